// Copyright (c) 2024, Jay Shah, Ganesh Bikshandi, Ying Zhang, Vijay Thakkar, Pradeep Ramani, Tri Dao.
// Splitting the different template instantiations to different files to speed up compilation.
// This file is auto-generated. See "generate_kernels.py"

#include "flash_fwd_hdim64_fp16_split_sm90.cu"
#include "flash_fwd_hdim96_fp16_split_sm90.cu"
#include "flash_fwd_hdim128_fp16_split_sm90.cu"
#include "flash_fwd_hdim192_fp16_split_sm90.cu"
#include "flash_fwd_hdim256_fp16_split_sm90.cu"

// ===== COMPILED SASS (sm_90a) =====

	.target	sm_90a

	.elftype	@"ET_EXEC"


//--------------------- .note.nv.tkinfo           --------------------------
	.section	.note.nv.tkinfo,"",@"SHT_NOTE"
	.sectionflags	@"SHF_NOTE_NV_TKINFO"
	.tkinfo
        /*0018*/ 	.word	0x00000002
        /*0030*/ 	.string	""
        /*0030*/ 	.string	"ptxas"
        /*0030*/ 	.string	"Cuda compilation tools, release 13.0, V13.0.88"
        /*0030*/ 	.string	"Build cuda_13.0.r13.0/compiler.36424714_0"
        /*0030*/ 	.string	"-arch sm_90a -m 64 "



//--------------------- .note.nv.cuinfo           --------------------------
	.section	.note.nv.cuinfo,"",@"SHT_NOTE"
	.sectionflags	@"SHF_NOTE_NV_CUINFO"
        /*0018*/ 	.short	0x0002
        /*001a*/ 	.short	0x005a
        /*001c*/ 	.short	0x0082
	.zero		2


//--------------------- .nv.info                  --------------------------
	.section	.nv.info,"",@"SHT_CUDA_INFO"
	.align	4


	//----- nvinfo : EIATTR_REGCOUNT
	.align		4
        /*0000*/ 	.byte	0x04, 0x2f
        /*0002*/ 	.short	(.L_57 - .L_56)
	.align		4
.L_56:
        /*0004*/ 	.word	index@(_ZN7cutlass13device_kernelIN5flash11enable_sm90INS1_16FlashAttnFwdSm90INS1_25CollectiveMainloopFwdSm90ILi2EN4cute5tupleIJNS5_1CILi1EEES8_S8_EEENS6_IJNS7_ILi192EEENS7_ILi128EEENS7_ILi64EEEEEELi64ENS_6half_tEfNS_4arch4Sm90ELb1ELb0ELb0ELb1ELb0ELb1ELb0ELb1ELb1ELb1ELb1ELb0EEENS1_21CollectiveEpilogueFwdINS6_IJSA_SC_SB_EEES9_SE_SG_Li384ELb1ELb1ELb1ELb0EEENS1_36VarlenDynamicPersistentTileSchedulerILi192ELi128ELi384ELi128ELb1ELb1ELb1ELb1ELb1ELb1EEEEEEEEEvNT_6ParamsE)
        /*0008*/ 	.word	0x00000080


	//----- nvinfo : EIATTR_FRAME_SIZE
	.align		4
.L_57:
        /*000c*/ 	.byte	0x04, 0x11
        /*000e*/ 	.short	(.L_59 - .L_58)
	.align		4
.L_58:
        /*0010*/ 	.word	index@(_ZN7cutlass13device_kernelIN5flash11enable_sm90INS1_16FlashAttnFwdSm90INS1_25CollectiveMainloopFwdSm90ILi2EN4cute5tupleIJNS5_1CILi1EEES8_S8_EEENS6_IJNS7_ILi192EEENS7_ILi128EEENS7_ILi64EEEEEELi64ENS_6half_tEfNS_4arch4Sm90ELb1ELb0ELb0ELb1ELb0ELb1ELb0ELb1ELb1ELb1ELb1ELb0EEENS1_21CollectiveEpilogueFwdINS6_IJSA_SC_SB_EEES9_SE_SG_Li384ELb1ELb1ELb1ELb0EEENS1_36VarlenDynamicPersistentTileSchedulerILi192ELi128ELi384ELi128ELb1ELb1ELb1ELb1ELb1ELb1EEEEEEEEEvNT_6ParamsE)
        /*0014*/ 	.word	0x00000070


	//----- nvinfo : EIATTR_REGCOUNT
	.align		4
.L_59:
        /*0018*/ 	.byte	0x04, 0x2f
        /*001a*/ 	.short	(.L_61 - .L_60)
	.align		4
.L_60:
        /*001c*/ 	.word	index@(_ZN7cutlass13device_kernelIN5flash11enable_sm90INS1_16FlashAttnFwdSm90INS1_25CollectiveMainloopFwdSm90ILi2EN4cute5tupleIJNS5_1CILi1EEES8_S8_EEENS6_IJNS7_ILi192EEENS7_ILi128EEENS7_ILi64EEEEEELi64ENS_6half_tEfNS_4arch4Sm90ELb1ELb0ELb0ELb1ELb0ELb0ELb0ELb1ELb1ELb1ELb1ELb0EEENS1_21CollectiveEpilogueFwdINS6_IJSA_SC_SB_EEES9_SE_SG_Li384ELb1ELb1ELb1ELb0EEENS1_36VarlenDynamicPersistentTileSchedulerILi192ELi128ELi384ELi128ELb1ELb1ELb1ELb1ELb1ELb1EEEEEEEEEvNT_6ParamsE)
        /*0020*/ 	.word	0x00000080


	//----- nvinfo : EIATTR_FRAME_SIZE
	.align		4
.L_61:
        /*0024*/ 	.byte	0x04, 0x11
        /*0026*/ 	.short	(.L_63 - .L_62)
	.align		4
.L_62:
        /*0028*/ 	.word	index@(_ZN7cutlass13device_kernelIN5flash11enable_sm90INS1_16FlashAttnFwdSm90INS1_25CollectiveMainloopFwdSm90ILi2EN4cute5tupleIJNS5_1CILi1EEES8_S8_EEENS6_IJNS7_ILi192EEENS7_ILi128EEENS7_ILi64EEEEEELi64ENS_6half_tEfNS_4arch4Sm90ELb1ELb0ELb0ELb1ELb0ELb0ELb0ELb1ELb1ELb1ELb1ELb0EEENS1_21CollectiveEpilogueFwdINS6_IJSA_SC_SB_EEES9_SE_SG_Li384ELb1ELb1ELb1ELb0EEENS1_36VarlenDynamicPersistentTileSchedulerILi192ELi128ELi384ELi128ELb1ELb1ELb1ELb1ELb1ELb1EEEEEEEEEvNT_6ParamsE)
        /*002c*/ 	.word	0x00000050


	//----- nvinfo : EIATTR_REGCOUNT
	.align		4
.L_63:
        /*0030*/ 	.byte	0x04, 0x2f
        /*0032*/ 	.short	(.L_65 - .L_64)
	.align		4
.L_64:
        /*0034*/ 	.word	index@(_ZN7cutlass13device_kernelIN5flash11enable_sm90INS1_16FlashAttnFwdSm90INS1_25CollectiveMainloopFwdSm90ILi2EN4cute5tupleIJNS5_1CILi1EEES8_S8_EEENS6_IJNS7_ILi192EEENS7_ILi128EEENS7_ILi64EEEEEELi64ENS_6half_tEfNS_4arch4Sm90ELb1ELb0ELb0ELb0ELb0ELb0ELb0ELb1ELb1ELb1ELb1ELb0EEENS1_21CollectiveEpilogueFwdINS6_IJSA_SC_SB_EEES9_SE_SG_Li384ELb0ELb1ELb1ELb0EEENS1_19SingleTileSchedulerILb0ELb1ELb1ELi192EEEEEEEEEvNT_6ParamsE)
        /*0038*/ 	.word	0x00000080


	//----- nvinfo : EIATTR_FRAME_SIZE
	.align		4
.L_65:
        /*003c*/ 	.byte	0x04, 0x11
        /*003e*/ 	.short	(.L_67 - .L_66)
	.align		4
.L_66:
        /*0040*/ 	.word	index@(_ZN7cutlass13device_kernelIN5flash11enable_sm90INS1_16FlashAttnFwdSm90INS1_25CollectiveMainloopFwdSm90ILi2EN4cute5tupleIJNS5_1CILi1EEES8_S8_EEENS6_IJNS7_ILi192EEENS7_ILi128EEENS7_ILi64EEEEEELi64ENS_6half_tEfNS_4arch4Sm90ELb1ELb0ELb0ELb0ELb0ELb0ELb0ELb1ELb1ELb1ELb1ELb0EEENS1_21CollectiveEpilogueFwdINS6_IJSA_SC_SB_EEES9_SE_SG_Li384ELb0ELb1ELb1ELb0EEENS1_19SingleTileSchedulerILb0ELb1ELb1ELi192EEEEEEEEEvNT_6ParamsE)
        /*0044*/ 	.word	0x00000000


	//----- nvinfo : EIATTR_REGCOUNT
	.align		4
.L_67:
        /*0048*/ 	.byte	0x04, 0x2f
        /*004a*/ 	.short	(.L_69 - .L_68)
	.align		4
.L_68:
        /*004c*/ 	.word	index@(_ZN7cutlass13device_kernelIN5flash11enable_sm90INS1_16FlashAttnFwdSm90INS1_25CollectiveMainloopFwdSm90ILi2EN4cute5tupleIJNS5_1CILi1EEES8_S8_EEENS6_IJNS7_ILi192EEENS7_ILi128EEENS7_ILi64EEEEEELi64ENS_6half_tEfNS_4arch4Sm90ELb0ELb1ELb0ELb1ELb0ELb1ELb0ELb1ELb1ELb1ELb1ELb0EEENS1_21CollectiveEpilogueFwdINS6_IJSA_SC_SB_EEES9_SE_SG_Li384ELb1ELb1ELb1ELb0EEENS1_36VarlenDynamicPersistentTileSchedulerILi192ELi128ELi384ELi128ELb1ELb1ELb1ELb1ELb0ELb1EEEEEEEEEvNT_6ParamsE)
        /*0050*/ 	.word	0x00000080


	//----- nvinfo : EIATTR_FRAME_SIZE
	.align		4
.L_69:
        /*0054*/ 	.byte	0x04, 0x11
        /*0056*/ 	.short	(.L_71 - .L_70)
	.align		4
.L_70:
        /*0058*/ 	.word	index@(_ZN7cutlass13device_kernelIN5flash11enable_sm90INS1_16FlashAttnFwdSm90INS1_25CollectiveMainloopFwdSm90ILi2EN4cute5tupleIJNS5_1CILi1EEES8_S8_EEENS6_IJNS7_ILi192EEENS7_ILi128EEENS7_ILi64EEEEEELi64ENS_6half_tEfNS_4arch4Sm90ELb0ELb1ELb0ELb1ELb0ELb1ELb0ELb1ELb1ELb1ELb1ELb0EEENS1_21CollectiveEpilogueFwdINS6_IJSA_SC_SB_EEES9_SE_SG_Li384ELb1ELb1ELb1ELb0EEENS1_36VarlenDynamicPersistentTileSchedulerILi192ELi128ELi384ELi128ELb1ELb1ELb1ELb1ELb0ELb1EEEEEEEEEvNT_6ParamsE)
        /*005c*/ 	.word	0x00000070


	//----- nvinfo : EIATTR_REGCOUNT
	.align		4
.L_71:
        /*0060*/ 	.byte	0x04, 0x2f
        /*0062*/ 	.short	(.L_73 - .L_72)
	.align		4
.L_72:
        /*0064*/ 	.word	index@(_ZN7cutlass13device_kernelIN5flash11enable_sm90INS1_16FlashAttnFwdSm90INS1_25CollectiveMainloopFwdSm90ILi2EN4cute5tupleIJNS5_1CILi1EEES8_S8_EEENS6_IJNS7_ILi192EEENS7_ILi128EEENS7_ILi64EEEEEELi64ENS_6half_tEfNS_4arch4Sm90ELb0ELb1ELb0ELb1ELb0ELb0ELb0ELb1ELb1ELb1ELb1ELb0EEENS1_21CollectiveEpilogueFwdINS6_IJSA_SC_SB_EEES9_SE_SG_Li384ELb1ELb1ELb1ELb0EEENS1_36VarlenDynamicPersistentTileSchedulerILi192ELi128ELi384ELi128ELb1ELb1ELb1ELb1ELb0ELb1EEEEEEEEEvNT_6ParamsE)
        /*0068*/ 	.word	0x00000080


	//----- nvinfo : EIATTR_FRAME_SIZE
	.align		4
.L_73:
        /*006c*/ 	.byte	0x04, 0x11
        /*006e*/ 	.short	(.L_75 - .L_74)
	.align		4
.L_74:
        /*0070*/ 	.word	index@(_ZN7cutlass13device_kernelIN5flash11enable_sm90INS1_16FlashAttnFwdSm90INS1_25CollectiveMainloopFwdSm90ILi2EN4cute5tupleIJNS5_1CILi1EEES8_S8_EEENS6_IJNS7_ILi192EEENS7_ILi128EEENS7_ILi64EEEEEELi64ENS_6half_tEfNS_4arch4Sm90ELb0ELb1ELb0ELb1ELb0ELb0ELb0ELb1ELb1ELb1ELb1ELb0EEENS1_21CollectiveEpilogueFwdINS6_IJSA_SC_SB_EEES9_SE_SG_Li384ELb1ELb1ELb1ELb0EEENS1_36VarlenDynamicPersistentTileSchedulerILi192ELi128ELi384ELi128ELb1ELb1ELb1ELb1ELb0ELb1EEEEEEEEEvNT_6ParamsE)
        /*0074*/ 	.word	0x00000048


	//----- nvinfo : EIATTR_REGCOUNT
	.align		4
.L_75:
        /*0078*/ 	.byte	0x04, 0x2f
        /*007a*/ 	.short	(.L_77 - .L_76)
	.align		4
.L_76:
        /*007c*/ 	.word	index@(_ZN7cutlass13device_kernelIN5flash11enable_sm90INS1_16FlashAttnFwdSm90INS1_25CollectiveMainloopFwdSm90ILi2EN4cute5tupleIJNS5_1CILi1EEES8_S8_EEENS6_IJNS7_ILi192EEENS7_ILi128EEENS7_ILi64EEEEEELi64ENS_6half_tEfNS_4arch4Sm90ELb0ELb1ELb0ELb0ELb0ELb0ELb0ELb1ELb1ELb1ELb1ELb0EEENS1_21CollectiveEpilogueFwdINS6_IJSA_SC_SB_EEES9_SE_SG_Li384ELb0ELb1ELb1ELb0EEENS1_19SingleTileSchedulerILb0ELb1ELb1ELi192EEEEEEEEEvNT_6ParamsE)
        /*0080*/ 	.word	0x00000080


	//----- nvinfo : EIATTR_FRAME_SIZE
	.align		4
.L_77:
        /*0084*/ 	.byte	0x04, 0x11
        /*0086*/ 	.short	(.L_79 - .L_78)
	.align		4
.L_78:
        /*0088*/ 	.word	index@(_ZN7cutlass13device_kernelIN5flash11enable_sm90INS1_16FlashAttnFwdSm90INS1_25CollectiveMainloopFwdSm90ILi2EN4cute5tupleIJNS5_1CILi1EEES8_S8_EEENS6_IJNS7_ILi192EEENS7_ILi128EEENS7_ILi64EEEEEELi64ENS_6half_tEfNS_4arch4Sm90ELb0ELb1ELb0ELb0ELb0ELb0ELb0ELb1ELb1ELb1ELb1ELb0EEENS1_21CollectiveEpilogueFwdINS6_IJSA_SC_SB_EEES9_SE_SG_Li384ELb0ELb1ELb1ELb0EEENS1_19SingleTileSchedulerILb0ELb1ELb1ELi192EEEEEEEEEvNT_6ParamsE)
        /*008c*/ 	.word	0x00000000


	//----- nvinfo : EIATTR_REGCOUNT
	.align		4
.L_79:
        /*0090*/ 	.byte	0x04, 0x2f
        /*0092*/ 	.short	(.L_81 - .L_80)
	.align		4
.L_80:
        /*0094*/ 	.word	index@(_ZN7cutlass13device_kernelIN5flash11enable_sm90INS1_16FlashAttnFwdSm90INS1_25CollectiveMainloopFwdSm90ILi2EN4cute5tupleIJNS5_1CILi1EEES8_S8_EEENS6_IJNS7_ILi192EEESA_NS7_ILi64EEEEEELi64ENS_6half_tEfNS_4arch4Sm90ELb0ELb0ELb0ELb1ELb0ELb1ELb0ELb0ELb1ELb1ELb1ELb0EEENS1_21CollectiveEpilogueFwdINS6_IJSA_SB_SA_EEES9_SD_SF_Li384ELb1ELb1ELb1ELb0EEENS1_36VarlenDynamicPersistentTileSchedulerILi192ELi192ELi384ELi128ELb1ELb1ELb1ELb0ELb1ELb1EEEEEEEEEvNT_6ParamsE)
        /*0098*/ 	.word	0x00000080


	//----- nvinfo : EIATTR_FRAME_SIZE
	.align		4
.L_81:
        /*009c*/ 	.byte	0x04, 0x11
        /*009e*/ 	.short	(.L_83 - .L_82)
	.align		4
.L_82:
        /*00a0*/ 	.word	index@(_ZN7cutlass13device_kernelIN5flash11enable_sm90INS1_16FlashAttnFwdSm90INS1_25CollectiveMainloopFwdSm90ILi2EN4cute5tupleIJNS5_1CILi1EEES8_S8_EEENS6_IJNS7_ILi192EEESA_NS7_ILi64EEEEEELi64ENS_6half_tEfNS_4arch4Sm90ELb0ELb0ELb0ELb1ELb0ELb1ELb0ELb0ELb1ELb1ELb1ELb0EEENS1_21CollectiveEpilogueFwdINS6_IJSA_SB_SA_EEES9_SD_SF_Li384ELb1ELb1ELb1ELb0EEENS1_36VarlenDynamicPersistentTileSchedulerILi192ELi192ELi384ELi128ELb1ELb1ELb1ELb0ELb1ELb1EEEEEEEEEvNT_6ParamsE)
        /*00a4*/ 	.word	0x00000080


	//----- nvinfo : EIATTR_REGCOUNT
	.align		4
.L_83:
        /*00a8*/ 	.byte	0x04, 0x2f
        /*00aa*/ 	.short	(.L_85 - .L_84)
	.align		4
.L_84:
        /*00ac*/ 	.word	index@(_ZN7cutlass13device_kernelIN5flash11enable_sm90INS1_16FlashAttnFwdSm90INS1_25CollectiveMainloopFwdSm90ILi2EN4cute5tupleIJNS5_1CILi1EEES8_S8_EEENS6_IJNS7_ILi192EEESA_NS7_ILi64EEEEEELi64ENS_6half_tEfNS_4arch4Sm90ELb0ELb0ELb0ELb1ELb0ELb0ELb0ELb0ELb1ELb1ELb1ELb0EEENS1_21CollectiveEpilogueFwdINS6_IJSA_SB_SA_EEES9_SD_SF_Li384ELb1ELb1ELb1ELb0EEENS1_36VarlenDynamicPersistentTileSchedulerILi192ELi192ELi384ELi128ELb1ELb1ELb1ELb0ELb1ELb1EEEEEEEEEvNT_6ParamsE)
        /*00b0*/ 	.word	0x00000080


	//----- nvinfo : EIATTR_FRAME_SIZE
	.align		4
.L_85:
        /*00b4*/ 	.byte	0x04, 0x11
        /*00b6*/ 	.short	(.L_87 - .L_86)
	.align		4
.L_86:
        /*00b8*/ 	.word	index@(_ZN7cutlass13device_kernelIN5flash11enable_sm90INS1_16FlashAttnFwdSm90INS1_25CollectiveMainloopFwdSm90ILi2EN4cute5tupleIJNS5_1CILi1EEES8_S8_EEENS6_IJNS7_ILi192EEESA_NS7_ILi64EEEEEELi64ENS_6half_tEfNS_4arch4Sm90ELb0ELb0ELb0ELb1ELb0ELb0ELb0ELb0ELb1ELb1ELb1ELb0EEENS1_21CollectiveEpilogueFwdINS6_IJSA_SB_SA_EEES9_SD_SF_Li384ELb1ELb1ELb1ELb0EEENS1_36VarlenDynamicPersistentTileSchedulerILi192ELi192ELi384ELi128ELb1ELb1ELb1ELb0ELb1ELb1EEEEEEEEEvNT_6ParamsE)
        /*00bc*/ 	.word	0x00000068


	//----- nvinfo : EIATTR_REGCOUNT
	.align		4
.L_87:
        /*00c0*/ 	.byte	0x04, 0x2f
        /*00c2*/ 	.short	(.L_89 - .L_88)
	.align		4
.L_88:
        /*00c4*/ 	.word	index@(_ZN7cutlass13device_kernelIN5flash11enable_sm90INS1_16FlashAttnFwdSm90INS1_25CollectiveMainloopFwdSm90ILi2EN4cute5tupleIJNS5_1CILi1EEES8_S8_EEENS6_IJNS7_ILi192EEESA_NS7_ILi64EEEEEELi64ENS_6half_tEfNS_4arch4Sm90ELb0ELb0ELb0ELb0ELb0ELb0ELb0ELb0ELb1ELb1ELb1ELb0EEENS1_21CollectiveEpilogueFwdINS6_IJSA_SB_SA_EEES9_SD_SF_Li384ELb0ELb1ELb1ELb0EEENS1_19SingleTileSchedulerILb0ELb1ELb1ELi192EEEEEEEEEvNT_6ParamsE)
        /*00c8*/ 	.word	0x00000080


	//----- nvinfo : EIATTR_FRAME_SIZE
	.align		4
.L_89:
        /*00cc*/ 	.byte	0x04, 0x11
        /*00ce*/ 	.short	(.L_91 - .L_90)
	.align		4
.L_90:
        /*00d0*/ 	.word	index@(_ZN7cutlass13device_kernelIN5flash11enable_sm90INS1_16FlashAttnFwdSm90INS1_25CollectiveMainloopFwdSm90ILi2EN4cute5tupleIJNS5_1CILi1EEES8_S8_EEENS6_IJNS7_ILi192EEESA_NS7_ILi64EEEEEELi64ENS_6half_tEfNS_4arch4Sm90ELb0ELb0ELb0ELb0ELb0ELb0ELb0ELb0ELb1ELb1ELb1ELb0EEENS1_21CollectiveEpilogueFwdINS6_IJSA_SB_SA_EEES9_SD_SF_Li384ELb0ELb1ELb1ELb0EEENS1_19SingleTileSchedulerILb0ELb1ELb1ELi192EEEEEEEEEvNT_6ParamsE)
        /*00d4*/ 	.word	0x00000018


	//----- nvinfo : EIATTR_REGCOUNT
	.align		4
.L_91:
        /*00d8*/ 	.byte	0x04, 0x2f
        /*00da*/ 	.short	(.L_93 - .L_92)
	.align		4
.L_92:
        /*00dc*/ 	.word	index@(_ZN7cutlass13device_kernelIN5flash11enable_sm90INS1_16FlashAttnFwdSm90INS1_25CollectiveMainloopFwdSm90ILi2EN4cute5tupleIJNS5_1CILi1EEES8_S8_EEENS6_IJNS7_ILi192EEENS7_ILi144EEENS7_ILi96EEEEEELi96ENS_6half_tEfNS_4arch4Sm90ELb1ELb0ELb0ELb1ELb0ELb1ELb0ELb0ELb1ELb1ELb1ELb0EEENS1_21CollectiveEpilogueFwdINS6_IJSA_SC_SB_EEES9_SE_SG_Li384ELb1ELb1ELb1ELb0EEENS1_36VarlenDynamicPersistentTileSchedulerILi192ELi144ELi384ELi128ELb1ELb1ELb1ELb1ELb1ELb1EEEEEEEEEvNT_6ParamsE)
        /*00e0*/ 	.word	0x00000080


	//----- nvinfo : EIATTR_FRAME_SIZE
	.align		4
.L_93:
        /*00e4*/ 	.byte	0x04, 0x11
        /*00e6*/ 	.short	(.L_95 - .L_94)
	.align		4
.L_94:
        /*00e8*/ 	.word	index@(_ZN7cutlass13device_kernelIN5flash11enable_sm90INS1_16FlashAttnFwdSm90INS1_25CollectiveMainloopFwdSm90ILi2EN4cute5tupleIJNS5_1CILi1EEES8_S8_EEENS6_IJNS7_ILi192EEENS7_ILi144EEENS7_ILi96EEEEEELi96ENS_6half_tEfNS_4arch4Sm90ELb1ELb0ELb0ELb1ELb0ELb1ELb0ELb0ELb1ELb1ELb1ELb0EEENS1_21CollectiveEpilogueFwdINS6_IJSA_SC_SB_EEES9_SE_SG_Li384ELb1ELb1ELb1ELb0EEENS1_36VarlenDynamicPersistentTileSchedulerILi192ELi144ELi384ELi128ELb1ELb1ELb1ELb1ELb1ELb1EEEEEEEEEvNT_6ParamsE)
        /*00ec*/ 	.word	0x000000f0


	//----- nvinfo : EIATTR_REGCOUNT
	.align		4
.L_95:
        /*00f0*/ 	.byte	0x04, 0x2f
        /*00f2*/ 	.short	(.L_97 - .L_96)
	.align		4
.L_96:
        /*00f4*/ 	.word	index@(_ZN7cutlass13device_kernelIN5flash11enable_sm90INS1_16FlashAttnFwdSm90INS1_25CollectiveMainloopFwdSm90ILi2EN4cute5tupleIJNS5_1CILi1EEES8_S8_EEENS6_IJNS7_ILi192EEENS7_ILi144EEENS7_ILi96EEEEEELi96ENS_6half_tEfNS_4arch4Sm90ELb1ELb0ELb0ELb1ELb0ELb0ELb0ELb0ELb1ELb1ELb1ELb0EEENS1_21CollectiveEpilogueFwdINS6_IJSA_SC_SB_EEES9_SE_SG_Li384ELb1ELb1ELb1ELb0EEENS1_36VarlenDynamicPersistentTileSchedulerILi192ELi144ELi384ELi128ELb1ELb1ELb1ELb1ELb1ELb1EEEEEEEEEvNT_6ParamsE)
        /*00f8*/ 	.word	0x00000080


	//----- nvinfo : EIATTR_FRAME_SIZE
	.align		4
.L_97:
        /*00fc*/ 	.byte	0x04, 0x11
        /*00fe*/ 	.short	(.L_99 - .L_98)
	.align		4
.L_98:
        /*0100*/ 	.word	index@(_ZN7cutlass13device_kernelIN5flash11enable_sm90INS1_16FlashAttnFwdSm90INS1_25CollectiveMainloopFwdSm90ILi2EN4cute5tupleIJNS5_1CILi1EEES8_S8_EEENS6_IJNS7_ILi192EEENS7_ILi144EEENS7_ILi96EEEEEELi96ENS_6half_tEfNS_4arch4Sm90ELb1ELb0ELb0ELb1ELb0ELb0ELb0ELb0ELb1ELb1ELb1ELb0EEENS1_21CollectiveEpilogueFwdINS6_IJSA_SC_SB_EEES9_SE_SG_Li384ELb1ELb1ELb1ELb0EEENS1_36VarlenDynamicPersistentTileSchedulerILi192ELi144ELi384ELi128ELb1ELb1ELb1ELb1ELb1ELb1EEEEEEEEEvNT_6ParamsE)
        /*0104*/ 	.word	0x00000050


	//----- nvinfo : EIATTR_REGCOUNT
	.align		4
.L_99:
        /*0108*/ 	.byte	0x04, 0x2f
        /*010a*/ 	.short	(.L_101 - .L_100)
	.align		4
.L_100:
        /*010c*/ 	.word	index@(_ZN7cutlass13device_kernelIN5flash11enable_sm90INS1_16FlashAttnFwdSm90INS1_25CollectiveMainloopFwdSm90ILi2EN4cute5tupleIJNS5_1CILi1EEES8_S8_EEENS6_IJNS7_ILi192EEENS7_ILi144EEENS7_ILi96EEEEEELi96ENS_6half_tEfNS_4arch4Sm90ELb1ELb0ELb0ELb0ELb0ELb0ELb0ELb0ELb1ELb1ELb1ELb0EEENS1_21CollectiveEpilogueFwdINS6_IJSA_SC_SB_EEES9_SE_SG_Li384ELb0ELb1ELb1ELb0EEENS1_19SingleTileSchedulerILb0ELb1ELb1ELi192EEEEEEEEEvNT_6ParamsE)
        /*0110*/ 	.word	0x00000080


	//----- nvinfo : EIATTR_FRAME_SIZE
	.align		4
.L_101:
        /*0114*/ 	.byte	0x04, 0x11
        /*0116*/ 	.short	(.L_103 - .L_102)
	.align		4
.L_102:
        /*0118*/ 	.word	index@(_ZN7cutlass13device_kernelIN5flash11enable_sm90INS1_16FlashAttnFwdSm90INS1_25CollectiveMainloopFwdSm90ILi2EN4cute5tupleIJNS5_1CILi1EEES8_S8_EEENS6_IJNS7_ILi192EEENS7_ILi144EEENS7_ILi96EEEEEELi96ENS_6half_tEfNS_4arch4Sm90ELb1ELb0ELb0ELb0ELb0ELb0ELb0ELb0ELb1ELb1ELb1ELb0EEENS1_21CollectiveEpilogueFwdINS6_IJSA_SC_SB_EEES9_SE_SG_Li384ELb0ELb1ELb1ELb0EEENS1_19SingleTileSchedulerILb0ELb1ELb1ELi192EEEEEEEEEvNT_6ParamsE)
        /*011c*/ 	.word	0x00000008


	//----- nvinfo : EIATTR_REGCOUNT
	.align		4
.L_103:
        /*0120*/ 	.byte	0x04, 0x2f
        /*0122*/ 	.short	(.L_105 - .L_104)
	.align		4
.L_104:
        /*0124*/ 	.word	index@(_ZN7cutlass13device_kernelIN5flash11enable_sm90INS1_16FlashAttnFwdSm90INS1_25CollectiveMainloopFwdSm90ILi2EN4cute5tupleIJNS5_1CILi1EEES8_S8_EEENS6_IJNS7_ILi192EEENS7_ILi128EEENS7_ILi96EEEEEELi96ENS_6half_tEfNS_4arch4Sm90ELb0ELb1ELb0ELb1ELb0ELb1ELb0ELb0ELb1ELb1ELb1ELb0EEENS1_21CollectiveEpilogueFwdINS6_IJSA_SC_SB_EEES9_SE_SG_Li384ELb1ELb1ELb1ELb0EEENS1_36VarlenDynamicPersistentTileSchedulerILi192ELi128ELi384ELi128ELb1ELb1ELb1ELb1ELb0ELb1EEEEEEEEEvNT_6ParamsE)
        /*0128*/ 	.word	0x00000080


	//----- nvinfo : EIATTR_FRAME_SIZE
	.align		4
.L_105:
        /*012c*/ 	.byte	0x04, 0x11
        /*012e*/ 	.short	(.L_107 - .L_106)
	.align		4
.L_106:
        /*0130*/ 	.word	index@(_ZN7cutlass13device_kernelIN5flash11enable_sm90INS1_16FlashAttnFwdSm90INS1_25CollectiveMainloopFwdSm90ILi2EN4cute5tupleIJNS5_1CILi1EEES8_S8_EEENS6_IJNS7_ILi192EEENS7_ILi128EEENS7_ILi96EEEEEELi96ENS_6half_tEfNS_4arch4Sm90ELb0ELb1ELb0ELb1ELb0ELb1ELb0ELb0ELb1ELb1ELb1ELb0EEENS1_21CollectiveEpilogueFwdINS6_IJSA_SC_SB_EEES9_SE_SG_Li384ELb1ELb1ELb1ELb0EEENS1_36VarlenDynamicPersistentTileSchedulerILi192ELi128ELi384ELi128ELb1ELb1ELb1ELb1ELb0ELb1EEEEEEEEEvNT_6ParamsE)
        /*0134*/ 	.word	0x00000070


	//----- nvinfo : EIATTR_REGCOUNT
	.align		4
.L_107:
        /*0138*/ 	.byte	0x04, 0x2f
        /*013a*/ 	.short	(.L_109 - .L_108)
	.align		4
.L_108:
        /*013c*/ 	.word	index@(_ZN7cutlass13device_kernelIN5flash11enable_sm90INS1_16FlashAttnFwdSm90INS1_25CollectiveMainloopFwdSm90ILi2EN4cute5tupleIJNS5_1CILi1EEES8_S8_EEENS6_IJNS7_ILi192EEENS7_ILi128EEENS7_ILi96EEEEEELi96ENS_6half_tEfNS_4arch4Sm90ELb0ELb1ELb0ELb1ELb0ELb0ELb0ELb0ELb1ELb1ELb1ELb0EEENS1_21CollectiveEpilogueFwdINS6_IJSA_SC_SB_EEES9_SE_SG_Li384ELb1ELb1ELb1ELb0EEENS1_36VarlenDynamicPersistentTileSchedulerILi192ELi128ELi384ELi128ELb1ELb1ELb1ELb1ELb0ELb1EEEEEEEEEvNT_6ParamsE)
        /*0140*/ 	.word	0x00000080


	//----- nvinfo : EIATTR_FRAME_SIZE
	.align		4
.L_109:
        /*0144*/ 	.byte	0x04, 0x11
        /*0146*/ 	.short	(.L_111 - .L_110)
	.align		4
.L_110:
        /*0148*/ 	.word	index@(_ZN7cutlass13device_kernelIN5flash11enable_sm90INS1_16FlashAttnFwdSm90INS1_25CollectiveMainloopFwdSm90ILi2EN4cute5tupleIJNS5_1CILi1EEES8_S8_EEENS6_IJNS7_ILi192EEENS7_ILi128EEENS7_ILi96EEEEEELi96ENS_6half_tEfNS_4arch4Sm90ELb0ELb1ELb0ELb1ELb0ELb0ELb0ELb0ELb1ELb1ELb1ELb0EEENS1_21CollectiveEpilogueFwdINS6_IJSA_SC_SB_EEES9_SE_SG_Li384ELb1ELb1ELb1ELb0EEENS1_36VarlenDynamicPersistentTileSchedulerILi192ELi128ELi384ELi128ELb1ELb1ELb1ELb1ELb0ELb1EEEEEEEEEvNT_6ParamsE)
        /*014c*/ 	.word	0x00000048


	//----- nvinfo : EIATTR_REGCOUNT
	.align		4
.L_111:
        /*0150*/ 	.byte	0x04, 0x2f
        /*0152*/ 	.short	(.L_113 - .L_112)
	.align		4
.L_112:
        /*0154*/ 	.word	index@(_ZN7cutlass13device_kernelIN5flash11enable_sm90INS1_16FlashAttnFwdSm90INS1_25CollectiveMainloopFwdSm90ILi2EN4cute5tupleIJNS5_1CILi1EEES8_S8_EEENS6_IJNS7_ILi192EEENS7_ILi128EEENS7_ILi96EEEEEELi96ENS_6half_tEfNS_4arch4Sm90ELb0ELb1ELb0ELb0ELb0ELb0ELb0ELb0ELb1ELb1ELb1ELb0EEENS1_21CollectiveEpilogueFwdINS6_IJSA_SC_SB_EEES9_SE_SG_Li384ELb0ELb1ELb1ELb0EEENS1_19SingleTileSchedulerILb0ELb1ELb1ELi192EEEEEEEEEvNT_6ParamsE)
        /*0158*/ 	.word	0x00000080


	//----- nvinfo : EIATTR_FRAME_SIZE
	.align		4
.L_113:
        /*015c*/ 	.byte	0x04, 0x11
        /*015e*/ 	.short	(.L_115 - .L_114)
	.align		4
.L_114:
        /*0160*/ 	.word	index@(_ZN7cutlass13device_kernelIN5flash11enable_sm90INS1_16FlashAttnFwdSm90INS1_25CollectiveMainloopFwdSm90ILi2EN4cute5tupleIJNS5_1CILi1EEES8_S8_EEENS6_IJNS7_ILi192EEENS7_ILi128EEENS7_ILi96EEEEEELi96ENS_6half_tEfNS_4arch4Sm90ELb0ELb1ELb0ELb0ELb0ELb0ELb0ELb0ELb1ELb1ELb1ELb0EEENS1_21CollectiveEpilogueFwdINS6_IJSA_SC_SB_EEES9_SE_SG_Li384ELb0ELb1ELb1ELb0EEENS1_19SingleTileSchedulerILb0ELb1ELb1ELi192EEEEEEEEEvNT_6ParamsE)
        /*0164*/ 	.word	0x00000000


	//----- nvinfo : EIATTR_REGCOUNT
	.align		4
.L_115:
        /*0168*/ 	.byte	0x04, 0x2f
        /*016a*/ 	.short	(.L_117 - .L_116)
	.align		4
.L_116:
        /*016c*/ 	.word	index@(_ZN7cutlass13device_kernelIN5flash11enable_sm90INS1_16FlashAttnFwdSm90INS1_25CollectiveMainloopFwdSm90ILi2EN4cute5tupleIJNS5_1CILi1EEES8_S8_EEENS6_IJNS7_ILi192EEENS7_ILi144EEENS7_ILi96EEEEEELi96ENS_6half_tEfNS_4arch4Sm90ELb0ELb0ELb0ELb1ELb0ELb1ELb0ELb0ELb1ELb1ELb1ELb0EEENS1_21CollectiveEpilogueFwdINS6_IJSA_SC_SB_EEES9_SE_SG_Li384ELb1ELb1ELb1ELb0EEENS1_36VarlenDynamicPersistentTileSchedulerILi192ELi144ELi384ELi128ELb1ELb1ELb1ELb0ELb1ELb1EEEEEEEEEvNT_6ParamsE)
        /*0170*/ 	.word	0x00000080


	//----- nvinfo : EIATTR_FRAME_SIZE
	.align		4
.L_117:
        /*0174*/ 	.byte	0x04, 0x11
        /*0176*/ 	.short	(.L_119 - .L_118)
	.align		4
.L_118:
        /*0178*/ 	.word	index@(_ZN7cutlass13device_kernelIN5flash11enable_sm90INS1_16FlashAttnFwdSm90INS1_25CollectiveMainloopFwdSm90ILi2EN4cute5tupleIJNS5_1CILi1EEES8_S8_EEENS6_IJNS7_ILi192EEENS7_ILi144EEENS7_ILi96EEEEEELi96ENS_6half_tEfNS_4arch4Sm90ELb0ELb0ELb0ELb1ELb0ELb1ELb0ELb0ELb1ELb1ELb1ELb0EEENS1_21CollectiveEpilogueFwdINS6_IJSA_SC_SB_EEES9_SE_SG_Li384ELb1ELb1ELb1ELb0EEENS1_36VarlenDynamicPersistentTileSchedulerILi192ELi144ELi384ELi128ELb1ELb1ELb1ELb0ELb1ELb1EEEEEEEEEvNT_6ParamsE)
        /*017c*/ 	.word	0x00000120


	//----- nvinfo : EIATTR_REGCOUNT
	.align		4
.L_119:
        /*0180*/ 	.byte	0x04, 0x2f
        /*0182*/ 	.short	(.L_121 - .L_120)
	.align		4
.L_120:
        /*0184*/ 	.word	index@(_ZN7cutlass13device_kernelIN5flash11enable_sm90INS1_16FlashAttnFwdSm90INS1_25CollectiveMainloopFwdSm90ILi2EN4cute5tupleIJNS5_1CILi1EEES8_S8_EEENS6_IJNS7_ILi192EEENS7_ILi144EEENS7_ILi96EEEEEELi96ENS_6half_tEfNS_4arch4Sm90ELb0ELb0ELb0ELb1ELb0ELb0ELb0ELb0ELb1ELb1ELb1ELb0EEENS1_21CollectiveEpilogueFwdINS6_IJSA_SC_SB_EEES9_SE_SG_Li384ELb1ELb1ELb1ELb0EEENS1_36VarlenDynamicPersistentTileSchedulerILi192ELi144ELi384ELi128ELb1ELb1ELb1ELb0ELb1ELb1EEEEEEEEEvNT_6ParamsE)
        /*0188*/ 	.word	0x00000080


	//----- nvinfo : EIATTR_FRAME_SIZE
	.align		4
.L_121:
        /*018c*/ 	.byte	0x04, 0x11
        /*018e*/ 	.short	(.L_123 - .L_122)
	.align		4
.L_122:
        /*0190*/ 	.word	index@(_ZN7cutlass13device_kernelIN5flash11enable_sm90INS1_16FlashAttnFwdSm90INS1_25CollectiveMainloopFwdSm90ILi2EN4cute5tupleIJNS5_1CILi1EEES8_S8_EEENS6_IJNS7_ILi192EEENS7_ILi144EEENS7_ILi96EEEEEELi96ENS_6half_tEfNS_4arch4Sm90ELb0ELb0ELb0ELb1ELb0ELb0ELb0ELb0ELb1ELb1ELb1ELb0EEENS1_21CollectiveEpilogueFwdINS6_IJSA_SC_SB_EEES9_SE_SG_Li384ELb1ELb1ELb1ELb0EEENS1_36VarlenDynamicPersistentTileSchedulerILi192ELi144ELi384ELi128ELb1ELb1ELb1ELb0ELb1ELb1EEEEEEEEEvNT_6ParamsE)
        /*0194*/ 	.word	0x00000050


	//----- nvinfo : EIATTR_REGCOUNT
	.align		4
.L_123:
        /*0198*/ 	.byte	0x04, 0x2f
        /*019a*/ 	.short	(.L_125 - .L_124)
	.align		4
.L_124:
        /*019c*/ 	.word	index@(_ZN7cutlass13device_kernelIN5flash11enable_sm90INS1_16FlashAttnFwdSm90INS1_25CollectiveMainloopFwdSm90ILi2EN4cute5tupleIJNS5_1CILi1EEES8_S8_EEENS6_IJNS7_ILi192EEENS7_ILi144EEENS7_ILi96EEEEEELi96ENS_6half_tEfNS_4arch4Sm90ELb0ELb0ELb0ELb0ELb0ELb0ELb0ELb0ELb1ELb1ELb1ELb0EEENS1_21CollectiveEpilogueFwdINS6_IJSA_SC_SB_EEES9_SE_SG_Li384ELb0ELb1ELb1ELb0EEENS1_19SingleTileSchedulerILb0ELb1ELb1ELi192EEEEEEEEEvNT_6ParamsE)
        /*01a0*/ 	.word	0x00000080


	//----- nvinfo : EIATTR_FRAME_SIZE
	.align		4
.L_125:
        /*01a4*/ 	.byte	0x04, 0x11
        /*01a6*/ 	.short	(.L_127 - .L_126)
	.align		4
.L_126:
        /*01a8*/ 	.word	index@(_ZN7cutlass13device_kernelIN5flash11enable_sm90INS1_16FlashAttnFwdSm90INS1_25CollectiveMainloopFwdSm90ILi2EN4cute5tupleIJNS5_1CILi1EEES8_S8_EEENS6_IJNS7_ILi192EEENS7_ILi144EEENS7_ILi96EEEEEELi96ENS_6half_tEfNS_4arch4Sm90ELb0ELb0ELb0ELb0ELb0ELb0ELb0ELb0ELb1ELb1ELb1ELb0EEENS1_21CollectiveEpilogueFwdINS6_IJSA_SC_SB_EEES9_SE_SG_Li384ELb0ELb1ELb1ELb0EEENS1_19SingleTileSchedulerILb0ELb1ELb1ELi192EEEEEEEEEvNT_6ParamsE)
        /*01ac*/ 	.word	0x00000000


	//----- nvinfo : EIATTR_REGCOUNT
	.align		4
.L_127:
        /*01b0*/ 	.byte	0x04, 0x2f
        /*01b2*/ 	.short	(.L_129 - .L_128)
	.align		4
.L_128:
        /*01b4*/ 	.word	index@(_ZN7cutlass13device_kernelIN5flash11enable_sm90INS1_16FlashAttnFwdSm90INS1_25CollectiveMainloopFwdSm90ILi2EN4cute5tupleIJNS5_1CILi1EEES8_S8_EEENS6_IJNS7_ILi128EEESA_SA_EEELi128ENS_6half_tEfNS_4arch4Sm90ELb1ELb0ELb0ELb1ELb0ELb1ELb0ELb1ELb1ELb1ELb1ELb0EEENS1_21CollectiveEpilogueFwdISB_S9_SC_SE_Li256ELb1ELb1ELb1ELb0EEENS1_36VarlenDynamicPersistentTileSchedulerILi128ELi128ELi256ELi128ELb1ELb1ELb1ELb1ELb1ELb1EEEEEEEEEvNT_6ParamsE)
        /*01b8*/ 	.word	0x000000a8


	//----- nvinfo : EIATTR_FRAME_SIZE
	.align		4
.L_129:
        /*01bc*/ 	.byte	0x04, 0x11
        /*01be*/ 	.short	(.L_131 - .L_130)
	.align		4
.L_130:
        /*01c0*/ 	.word	index@(_ZN7cutlass13device_kernelIN5flash11enable_sm90INS1_16FlashAttnFwdSm90INS1_25CollectiveMainloopFwdSm90ILi2EN4cute5tupleIJNS5_1CILi1EEES8_S8_EEENS6_IJNS7_ILi128EEESA_SA_EEELi128ENS_6half_tEfNS_4arch4Sm90ELb1ELb0ELb0ELb1ELb0ELb1ELb0ELb1ELb1ELb1ELb1ELb0EEENS1_21CollectiveEpilogueFwdISB_S9_SC_SE_Li256ELb1ELb1ELb1ELb0EEENS1_36VarlenDynamicPersistentTileSchedulerILi128ELi128ELi256ELi128ELb1ELb1ELb1ELb1ELb1ELb1EEEEEEEEEvNT_6ParamsE)
        /*01c4*/ 	.word	0x00000068


	//----- nvinfo : EIATTR_REGCOUNT
	.align		4
.L_131:
        /*01c8*/ 	.byte	0x04, 0x2f
        /*01ca*/ 	.short	(.L_133 - .L_132)
	.align		4
.L_132:
        /*01cc*/ 	.word	index@(_ZN7cutlass13device_kernelIN5flash11enable_sm90INS1_16FlashAttnFwdSm90INS1_25CollectiveMainloopFwdSm90ILi2EN4cute5tupleIJNS5_1CILi1EEES8_S8_EEENS6_IJNS7_ILi128EEESA_SA_EEELi128ENS_6half_tEfNS_4arch4Sm90ELb1ELb0ELb0ELb1ELb0ELb0ELb0ELb1ELb1ELb1ELb1ELb0EEENS1_21CollectiveEpilogueFwdISB_S9_SC_SE_Li256ELb1ELb1ELb1ELb0EEENS1_36VarlenDynamicPersistentTileSchedulerILi128ELi128ELi256ELi128ELb1ELb1ELb1ELb1ELb1ELb1EEEEEEEEEvNT_6ParamsE)
        /*01d0*/ 	.word	0x000000a8


	//----- nvinfo : EIATTR_FRAME_SIZE
	.align		4
.L_133:
        /*01d4*/ 	.byte	0x04, 0x11
        /*01d6*/ 	.short	(.L_135 - .L_134)
	.align		4
.L_134:
        /*01d8*/ 	.word	index@(_ZN7cutlass13device_kernelIN5flash11enable_sm90INS1_16FlashAttnFwdSm90INS1_25CollectiveMainloopFwdSm90ILi2EN4cute5tupleIJNS5_1CILi1EEES8_S8_EEENS6_IJNS7_ILi128EEESA_SA_EEELi128ENS_6half_tEfNS_4arch4Sm90ELb1ELb0ELb0ELb1ELb0ELb0ELb0ELb1ELb1ELb1ELb1ELb0EEENS1_21CollectiveEpilogueFwdISB_S9_SC_SE_Li256ELb1ELb1ELb1ELb0EEENS1_36VarlenDynamicPersistentTileSchedulerILi128ELi128ELi256ELi128ELb1ELb1ELb1ELb1ELb1ELb1EEEEEEEEEvNT_6ParamsE)
        /*01dc*/ 	.word	0x00000060


	//----- nvinfo : EIATTR_REGCOUNT
	.align		4
.L_135:
        /*01e0*/ 	.byte	0x04, 0x2f
        /*01e2*/ 	.short	(.L_137 - .L_136)
	.align		4
.L_136:
        /*01e4*/ 	.word	index@(_ZN7cutlass13device_kernelIN5flash11enable_sm90INS1_16FlashAttnFwdSm90INS1_25CollectiveMainloopFwdSm90ILi2EN4cute5tupleIJNS5_1CILi1EEES8_S8_EEENS6_IJNS7_ILi128EEESA_SA_EEELi128ENS_6half_tEfNS_4arch4Sm90ELb1ELb0ELb0ELb0ELb0ELb0ELb0ELb1ELb1ELb1ELb1ELb0EEENS1_21CollectiveEpilogueFwdISB_S9_SC_SE_Li256ELb0ELb1ELb1ELb0EEENS1_19SingleTileSchedulerILb0ELb1ELb1ELi128EEEEEEEEEvNT_6ParamsE)
        /*01e8*/ 	.word	0x000000a8


	//----- nvinfo : EIATTR_FRAME_SIZE
	.align		4
.L_137:
        /*01ec*/ 	.byte	0x04, 0x11
        /*01ee*/ 	.short	(.L_139 - .L_138)
	.align		4
.L_138:
        /*01f0*/ 	.word	index@(_ZN7cutlass13device_kernelIN5flash11enable_sm90INS1_16FlashAttnFwdSm90INS1_25CollectiveMainloopFwdSm90ILi2EN4cute5tupleIJNS5_1CILi1EEES8_S8_EEENS6_IJNS7_ILi128EEESA_SA_EEELi128ENS_6half_tEfNS_4arch4Sm90ELb1ELb0ELb0ELb0ELb0ELb0ELb0ELb1ELb1ELb1ELb1ELb0EEENS1_21CollectiveEpilogueFwdISB_S9_SC_SE_Li256ELb0ELb1ELb1ELb0EEENS1_19SingleTileSchedulerILb0ELb1ELb1ELi128EEEEEEEEEvNT_6ParamsE)
        /*01f4*/ 	.word	0x00000018


	//----- nvinfo : EIATTR_REGCOUNT
	.align		4
.L_139:
        /*01f8*/ 	.byte	0x04, 0x2f
        /*01fa*/ 	.short	(.L_141 - .L_140)
	.align		4
.L_140:
        /*01fc*/ 	.word	index@(_ZN7cutlass13device_kernelIN5flash11enable_sm90INS1_16FlashAttnFwdSm90INS1_25CollectiveMainloopFwdSm90ILi2EN4cute5tupleIJNS5_1CILi1EEES8_S8_EEENS6_IJNS7_ILi128EEESA_SA_EEELi128ENS_6half_tEfNS_4arch4Sm90ELb0ELb1ELb0ELb1ELb0ELb1ELb0ELb1ELb1ELb1ELb1ELb0EEENS1_21CollectiveEpilogueFwdISB_S9_SC_SE_Li256ELb1ELb1ELb1ELb0EEENS1_36VarlenDynamicPersistentTileSchedulerILi128ELi128ELi256ELi128ELb1ELb1ELb1ELb1ELb0ELb1EEEEEEEEEvNT_6ParamsE)
        /*0200*/ 	.word	0x000000a8


	//----- nvinfo : EIATTR_FRAME_SIZE
	.align		4
.L_141:
        /*0204*/ 	.byte	0x04, 0x11
        /*0206*/ 	.short	(.L_143 - .L_142)
	.align		4
.L_142:
        /*0208*/ 	.word	index@(_ZN7cutlass13device_kernelIN5flash11enable_sm90INS1_16FlashAttnFwdSm90INS1_25CollectiveMainloopFwdSm90ILi2EN4cute5tupleIJNS5_1CILi1EEES8_S8_EEENS6_IJNS7_ILi128EEESA_SA_EEELi128ENS_6half_tEfNS_4arch4Sm90ELb0ELb1ELb0ELb1ELb0ELb1ELb0ELb1ELb1ELb1ELb1ELb0EEENS1_21CollectiveEpilogueFwdISB_S9_SC_SE_Li256ELb1ELb1ELb1ELb0EEENS1_36VarlenDynamicPersistentTileSchedulerILi128ELi128ELi256ELi128ELb1ELb1ELb1ELb1ELb0ELb1EEEEEEEEEvNT_6ParamsE)
        /*020c*/ 	.word	0x00000068


	//----- nvinfo : EIATTR_REGCOUNT
	.align		4
.L_143:
        /*0210*/ 	.byte	0x04, 0x2f
        /*0212*/ 	.short	(.L_145 - .L_144)
	.align		4
.L_144:
        /*0214*/ 	.word	index@(_ZN7cutlass13device_kernelIN5flash11enable_sm90INS1_16FlashAttnFwdSm90INS1_25CollectiveMainloopFwdSm90ILi2EN4cute5tupleIJNS5_1CILi1EEES8_S8_EEENS6_IJNS7_ILi128EEESA_SA_EEELi128ENS_6half_tEfNS_4arch4Sm90ELb0ELb1ELb0ELb1ELb0ELb0ELb0ELb1ELb1ELb1ELb1ELb0EEENS1_21CollectiveEpilogueFwdISB_S9_SC_SE_Li256ELb1ELb1ELb1ELb0EEENS1_36VarlenDynamicPersistentTileSchedulerILi128ELi128ELi256ELi128ELb1ELb1ELb1ELb1ELb0ELb1EEEEEEEEEvNT_6ParamsE)
        /*0218*/ 	.word	0x000000a8


	//----- nvinfo : EIATTR_FRAME_SIZE
	.align		4
.L_145:
        /*021c*/ 	.byte	0x04, 0x11
        /*021e*/ 	.short	(.L_147 - .L_146)
	.align		4
.L_146:
        /*0220*/ 	.word	index@(_ZN7cutlass13device_kernelIN5flash11enable_sm90INS1_16FlashAttnFwdSm90INS1_25CollectiveMainloopFwdSm90ILi2EN4cute5tupleIJNS5_1CILi1EEES8_S8_EEENS6_IJNS7_ILi128EEESA_SA_EEELi128ENS_6half_tEfNS_4arch4Sm90ELb0ELb1ELb0ELb1ELb0ELb0ELb0ELb1ELb1ELb1ELb1ELb0EEENS1_21CollectiveEpilogueFwdISB_S9_SC_SE_Li256ELb1ELb1ELb1ELb0EEENS1_36VarlenDynamicPersistentTileSchedulerILi128ELi128ELi256ELi128ELb1ELb1ELb1ELb1ELb0ELb1EEEEEEEEEvNT_6ParamsE)
        /*0224*/ 	.word	0x00000060


	//----- nvinfo : EIATTR_REGCOUNT
	.align		4
.L_147:
        /*0228*/ 	.byte	0x04, 0x2f
        /*022a*/ 	.short	(.L_149 - .L_148)
	.align		4
.L_148:
        /*022c*/ 	.word	index@(_ZN7cutlass13device_kernelIN5flash11enable_sm90INS1_16FlashAttnFwdSm90INS1_25CollectiveMainloopFwdSm90ILi2EN4cute5tupleIJNS5_1CILi1EEES8_S8_EEENS6_IJNS7_ILi128EEESA_SA_EEELi128ENS_6half_tEfNS_4arch4Sm90ELb0ELb1ELb0ELb0ELb0ELb0ELb0ELb1ELb1ELb1ELb1ELb0EEENS1_21CollectiveEpilogueFwdISB_S9_SC_SE_Li256ELb0ELb1ELb1ELb0EEENS1_19SingleTileSchedulerILb0ELb1ELb1ELi128EEEEEEEEEvNT_6ParamsE)
        /*0230*/ 	.word	0x000000a8


	//----- nvinfo : EIATTR_FRAME_SIZE
	.align		4
.L_149:
        /*0234*/ 	.byte	0x04, 0x11
        /*0236*/ 	.short	(.L_151 - .L_150)
	.align		4
.L_150:
        /*0238*/ 	.word	index@(_ZN7cutlass13device_kernelIN5flash11enable_sm90INS1_16FlashAttnFwdSm90INS1_25CollectiveMainloopFwdSm90ILi2EN4cute5tupleIJNS5_1CILi1EEES8_S8_EEENS6_IJNS7_ILi128EEESA_SA_EEELi128ENS_6half_tEfNS_4arch4Sm90ELb0ELb1ELb0ELb0ELb0ELb0ELb0ELb1ELb1ELb1ELb1ELb0EEENS1_21CollectiveEpilogueFwdISB_S9_SC_SE_Li256ELb0ELb1ELb1ELb0EEENS1_19SingleTileSchedulerILb0ELb1ELb1ELi128EEEEEEEEEvNT_6ParamsE)
        /*023c*/ 	.word	0x00000018


	//----- nvinfo : EIATTR_REGCOUNT
	.align		4
.L_151:
        /*0240*/ 	.byte	0x04, 0x2f
        /*0242*/ 	.short	(.L_153 - .L_152)
	.align		4
.L_152:
        /*0244*/ 	.word	index@(_ZN7cutlass13device_kernelIN5flash11enable_sm90INS1_16FlashAttnFwdSm90INS1_25CollectiveMainloopFwdSm90ILi2EN4cute5tupleIJNS5_1CILi1EEES8_S8_EEENS6_IJNS7_ILi128EEENS7_ILi176EEESA_EEELi128ENS_6half_tEfNS_4arch4Sm90ELb0ELb0ELb0ELb1ELb0ELb1ELb0ELb1ELb1ELb1ELb1ELb0EEENS1_21CollectiveEpilogueFwdINS6_IJSA_SA_SB_EEES9_SD_SF_Li256ELb1ELb1ELb1ELb0EEENS1_36VarlenDynamicPersistentTileSchedulerILi128ELi176ELi256ELi128ELb1ELb1ELb1ELb0ELb1ELb1EEEEEEEEEvNT_6ParamsE)
        /*0248*/ 	.word	0x000000a8


	//----- nvinfo : EIATTR_FRAME_SIZE
	.align		4
.L_153:
        /*024c*/ 	.byte	0x04, 0x11
        /*024e*/ 	.short	(.L_155 - .L_154)
	.align		4
.L_154:
        /*0250*/ 	.word	index@(_ZN7cutlass13device_kernelIN5flash11enable_sm90INS1_16FlashAttnFwdSm90INS1_25CollectiveMainloopFwdSm90ILi2EN4cute5tupleIJNS5_1CILi1EEES8_S8_EEENS6_IJNS7_ILi128EEENS7_ILi176EEESA_EEELi128ENS_6half_tEfNS_4arch4Sm90ELb0ELb0ELb0ELb1ELb0ELb1ELb0ELb1ELb1ELb1ELb1ELb0EEENS1_21CollectiveEpilogueFwdINS6_IJSA_SA_SB_EEES9_SD_SF_Li256ELb1ELb1ELb1ELb0EEENS1_36VarlenDynamicPersistentTileSchedulerILi128ELi176ELi256ELi128ELb1ELb1ELb1ELb0ELb1ELb1EEEEEEEEEvNT_6ParamsE)
        /*0254*/ 	.word	0x00000098


	//----- nvinfo : EIATTR_REGCOUNT
	.align		4
.L_155:
        /*0258*/ 	.byte	0x04, 0x2f
        /*025a*/ 	.short	(.L_157 - .L_156)
	.align		4
.L_156:
        /*025c*/ 	.word	index@(_ZN7cutlass13device_kernelIN5flash11enable_sm90INS1_16FlashAttnFwdSm90INS1_25CollectiveMainloopFwdSm90ILi2EN4cute5tupleIJNS5_1CILi1EEES8_S8_EEENS6_IJNS7_ILi128EEENS7_ILi176EEESA_EEELi128ENS_6half_tEfNS_4arch4Sm90ELb0ELb0ELb0ELb1ELb0ELb0ELb0ELb1ELb1ELb1ELb1ELb0EEENS1_21CollectiveEpilogueFwdINS6_IJSA_SA_SB_EEES9_SD_SF_Li256ELb1ELb1ELb1ELb0EEENS1_36VarlenDynamicPersistentTileSchedulerILi128ELi176ELi256ELi128ELb1ELb1ELb1ELb0ELb1ELb1EEEEEEEEEvNT_6ParamsE)
        /*0260*/ 	.word	0x000000a8


	//----- nvinfo : EIATTR_FRAME_SIZE
	.align		4
.L_157:
        /*0264*/ 	.byte	0x04, 0x11
        /*0266*/ 	.short	(.L_159 - .L_158)
	.align		4
.L_158:
        /*0268*/ 	.word	index@(_ZN7cutlass13device_kernelIN5flash11enable_sm90INS1_16FlashAttnFwdSm90INS1_25CollectiveMainloopFwdSm90ILi2EN4cute5tupleIJNS5_1CILi1EEES8_S8_EEENS6_IJNS7_ILi128EEENS7_ILi176EEESA_EEELi128ENS_6half_tEfNS_4arch4Sm90ELb0ELb0ELb0ELb1ELb0ELb0ELb0ELb1ELb1ELb1ELb1ELb0EEENS1_21CollectiveEpilogueFwdINS6_IJSA_SA_SB_EEES9_SD_SF_Li256ELb1ELb1ELb1ELb0EEENS1_36VarlenDynamicPersistentTileSchedulerILi128ELi176ELi256ELi128ELb1ELb1ELb1ELb0ELb1ELb1EEEEEEEEEvNT_6ParamsE)
        /*026c*/ 	.word	0x00000070


	//----- nvinfo : EIATTR_REGCOUNT
	.align		4
.L_159:
        /*0270*/ 	.byte	0x04, 0x2f
        /*0272*/ 	.short	(.L_161 - .L_160)
	.align		4
.L_160:
        /*0274*/ 	.word	index@(_ZN7cutlass13device_kernelIN5flash11enable_sm90INS1_16FlashAttnFwdSm90INS1_25CollectiveMainloopFwdSm90ILi2EN4cute5tupleIJNS5_1CILi1EEES8_S8_EEENS6_IJNS7_ILi128EEENS7_ILi176EEESA_EEELi128ENS_6half_tEfNS_4arch4Sm90ELb0ELb0ELb0ELb0ELb0ELb0ELb0ELb1ELb1ELb1ELb1ELb0EEENS1_21CollectiveEpilogueFwdINS6_IJSA_SA_SB_EEES9_SD_SF_Li256ELb0ELb1ELb1ELb0EEENS1_19SingleTileSchedulerILb0ELb1ELb1ELi128EEEEEEEEEvNT_6ParamsE)
        /*0278*/ 	.word	0x000000a8


	//----- nvinfo : EIATTR_FRAME_SIZE
	.align		4
.L_161:
        /*027c*/ 	.byte	0x04, 0x11
        /*027e*/ 	.short	(.L_163 - .L_162)
	.align		4
.L_162:
        /*0280*/ 	.word	index@(_ZN7cutlass13device_kernelIN5flash11enable_sm90INS1_16FlashAttnFwdSm90INS1_25CollectiveMainloopFwdSm90ILi2EN4cute5tupleIJNS5_1CILi1EEES8_S8_EEENS6_IJNS7_ILi128EEENS7_ILi176EEESA_EEELi128ENS_6half_tEfNS_4arch4Sm90ELb0ELb0ELb0ELb0ELb0ELb0ELb0ELb1ELb1ELb1ELb1ELb0EEENS1_21CollectiveEpilogueFwdINS6_IJSA_SA_SB_EEES9_SD_SF_Li256ELb0ELb1ELb1ELb0EEENS1_19SingleTileSchedulerILb0ELb1ELb1ELi128EEEEEEEEEvNT_6ParamsE)
        /*0284*/ 	.word	0x00000010


	//----- nvinfo : EIATTR_REGCOUNT
	.align		4
.L_163:
        /*0288*/ 	.byte	0x04, 0x2f
        /*028a*/ 	.short	(.L_165 - .L_164)
	.align		4
.L_164:
        /*028c*/ 	.word	index@(_ZN7cutlass13device_kernelIN5flash11enable_sm90INS1_16FlashAttnFwdSm90INS1_25CollectiveMainloopFwdSm90ILi2EN4cute5tupleIJNS5_1CILi1EEES8_S8_EEENS6_IJNS7_ILi128EEENS7_ILi112EEENS7_ILi192EEEEEELi192ENS_6half_tEfNS_4arch4Sm90ELb1ELb0ELb0ELb1ELb0ELb1ELb0ELb1ELb1ELb1ELb1ELb0EEENS1_21CollectiveEpilogueFwdINS6_IJSA_SC_SB_EEES9_SE_SG_Li256ELb1ELb1ELb1ELb0EEENS1_36VarlenDynamicPersistentTileSchedulerILi128ELi112ELi256ELi128ELb1ELb1ELb1ELb1ELb1ELb1EEEEEEEEEvNT_6ParamsE)
        /*0290*/ 	.word	0x000000a8


	//----- nvinfo : EIATTR_FRAME_SIZE
	.align		4
.L_165:
        /*0294*/ 	.byte	0x04, 0x11
        /*0296*/ 	.short	(.L_167 - .L_166)
	.align		4
.L_166:
        /*0298*/ 	.word	index@(_ZN7cutlass13device_kernelIN5flash11enable_sm90INS1_16FlashAttnFwdSm90INS1_25CollectiveMainloopFwdSm90ILi2EN4cute5tupleIJNS5_1CILi1EEES8_S8_EEENS6_IJNS7_ILi128EEENS7_ILi112EEENS7_ILi192EEEEEELi192ENS_6half_tEfNS_4arch4Sm90ELb1ELb0ELb0ELb1ELb0ELb1ELb0ELb1ELb1ELb1ELb1ELb0EEENS1_21CollectiveEpilogueFwdINS6_IJSA_SC_SB_EEES9_SE_SG_Li256ELb1ELb1ELb1ELb0EEENS1_36VarlenDynamicPersistentTileSchedulerILi128ELi112ELi256ELi128ELb1ELb1ELb1ELb1ELb1ELb1EEEEEEEEEvNT_6ParamsE)
        /*029c*/ 	.word	0x00000080


	//----- nvinfo : EIATTR_REGCOUNT
	.align		4
.L_167:
        /*02a0*/ 	.byte	0x04, 0x2f
        /*02a2*/ 	.short	(.L_169 - .L_168)
	.align		4
.L_168:
        /*02a4*/ 	.word	index@(_ZN7cutlass13device_kernelIN5flash11enable_sm90INS1_16FlashAttnFwdSm90INS1_25CollectiveMainloopFwdSm90ILi2EN4cute5tupleIJNS5_1CILi1EEES8_S8_EEENS6_IJNS7_ILi128EEENS7_ILi112EEENS7_ILi192EEEEEELi192ENS_6half_tEfNS_4arch4Sm90ELb1ELb0ELb0ELb1ELb0ELb0ELb0ELb1ELb1ELb1ELb1ELb0EEENS1_21CollectiveEpilogueFwdINS6_IJSA_SC_SB_EEES9_SE_SG_Li256ELb1ELb1ELb1ELb0EEENS1_36VarlenDynamicPersistentTileSchedulerILi128ELi112ELi256ELi128ELb1ELb1ELb1ELb1ELb1ELb1EEEEEEEEEvNT_6ParamsE)
        /*02a8*/ 	.word	0x000000a8


	//----- nvinfo : EIATTR_FRAME_SIZE
	.align		4
.L_169:
        /*02ac*/ 	.byte	0x04, 0x11
        /*02ae*/ 	.short	(.L_171 - .L_170)
	.align		4
.L_170:
        /*02b0*/ 	.word	index@(_ZN7cutlass13device_kernelIN5flash11enable_sm90INS1_16FlashAttnFwdSm90INS1_25CollectiveMainloopFwdSm90ILi2EN4cute5tupleIJNS5_1CILi1EEES8_S8_EEENS6_IJNS7_ILi128EEENS7_ILi112EEENS7_ILi192EEEEEELi192ENS_6half_tEfNS_4arch4Sm90ELb1ELb0ELb0ELb1ELb0ELb0ELb0ELb1ELb1ELb1ELb1ELb0EEENS1_21CollectiveEpilogueFwdINS6_IJSA_SC_SB_EEES9_SE_SG_Li256ELb1ELb1ELb1ELb0EEENS1_36VarlenDynamicPersistentTileSchedulerILi128ELi112ELi256ELi128ELb1ELb1ELb1ELb1ELb1ELb1EEEEEEEEEvNT_6ParamsE)
        /*02b4*/ 	.word	0x00000068


	//----- nvinfo : EIATTR_REGCOUNT
	.align		4
.L_171:
        /*02b8*/ 	.byte	0x04, 0x2f
        /*02ba*/ 	.short	(.L_173 - .L_172)
	.align		4
.L_172:
        /*02bc*/ 	.word	index@(_ZN7cutlass13device_kernelIN5flash11enable_sm90INS1_16FlashAttnFwdSm90INS1_25CollectiveMainloopFwdSm90ILi2EN4cute5tupleIJNS5_1CILi1EEES8_S8_EEENS6_IJNS7_ILi128EEENS7_ILi112EEENS7_ILi192EEEEEELi192ENS_6half_tEfNS_4arch4Sm90ELb1ELb0ELb0ELb0ELb0ELb0ELb0ELb1ELb1ELb1ELb1ELb0EEENS1_21CollectiveEpilogueFwdINS6_IJSA_SC_SB_EEES9_SE_SG_Li256ELb0ELb1ELb1ELb0EEENS1_19SingleTileSchedulerILb0ELb1ELb1ELi128EEEEEEEEEvNT_6ParamsE)
        /*02c0*/ 	.word	0x000000a8


	//----- nvinfo : EIATTR_FRAME_SIZE
	.align		4
.L_173:
        /*02c4*/ 	.byte	0x04, 0x11
        /*02c6*/ 	.short	(.L_175 - .L_174)
	.align		4
.L_174:
        /*02c8*/ 	.word	index@(_ZN7cutlass13device_kernelIN5flash11enable_sm90INS1_16FlashAttnFwdSm90INS1_25CollectiveMainloopFwdSm90ILi2EN4cute5tupleIJNS5_1CILi1EEES8_S8_EEENS6_IJNS7_ILi128EEENS7_ILi112EEENS7_ILi192EEEEEELi192ENS_6half_tEfNS_4arch4Sm90ELb1ELb0ELb0ELb0ELb0ELb0ELb0ELb1ELb1ELb1ELb1ELb0EEENS1_21CollectiveEpilogueFwdINS6_IJSA_SC_SB_EEES9_SE_SG_Li256ELb0ELb1ELb1ELb0EEENS1_19SingleTileSchedulerILb0ELb1ELb1ELi128EEEEEEEEEvNT_6ParamsE)
        /*02cc*/ 	.word	0x00000010


	//----- nvinfo : EIATTR_REGCOUNT
	.align		4
.L_175:
        /*02d0*/ 	.byte	0x04, 0x2f
        /*02d2*/ 	.short	(.L_177 - .L_176)
	.align		4
.L_176:
        /*02d4*/ 	.word	index@(_ZN7cutlass13device_kernelIN5flash11enable_sm90INS1_16FlashAttnFwdSm90INS1_25CollectiveMainloopFwdSm90ILi2EN4cute5tupleIJNS5_1CILi1EEES8_S8_EEENS6_IJNS7_ILi128EEENS7_ILi96EEENS7_ILi192EEEEEELi192ENS_6half_tEfNS_4arch4Sm90ELb0ELb1ELb0ELb1ELb0ELb1ELb0ELb1ELb1ELb1ELb1ELb0EEENS1_21CollectiveEpilogueFwdINS6_IJSA_SC_SB_EEES9_SE_SG_Li256ELb1ELb1ELb1ELb0EEENS1_36VarlenDynamicPersistentTileSchedulerILi128ELi96ELi256ELi128ELb1ELb1ELb1ELb1ELb0ELb1EEEEEEEEEvNT_6ParamsE)
        /*02d8*/ 	.word	0x000000a8


	//----- nvinfo : EIATTR_FRAME_SIZE
	.align		4
.L_177:
        /*02dc*/ 	.byte	0x04, 0x11
        /*02de*/ 	.short	(.L_179 - .L_178)
	.align		4
.L_178:
        /*02e0*/ 	.word	index@(_ZN7cutlass13device_kernelIN5flash11enable_sm90INS1_16FlashAttnFwdSm90INS1_25CollectiveMainloopFwdSm90ILi2EN4cute5tupleIJNS5_1CILi1EEES8_S8_EEENS6_IJNS7_ILi128EEENS7_ILi96EEENS7_ILi192EEEEEELi192ENS_6half_tEfNS_4arch4Sm90ELb0ELb1ELb0ELb1ELb0ELb1ELb0ELb1ELb1ELb1ELb1ELb0EEENS1_21CollectiveEpilogueFwdINS6_IJSA_SC_SB_EEES9_SE_SG_Li256ELb1ELb1ELb1ELb0EEENS1_36VarlenDynamicPersistentTileSchedulerILi128ELi96ELi256ELi128ELb1ELb1ELb1ELb1ELb0ELb1EEEEEEEEEvNT_6ParamsE)
        /*02e4*/ 	.word	0x00000098


	//----- nvinfo : EIATTR_REGCOUNT
	.align		4
.L_179:
        /*02e8*/ 	.byte	0x04, 0x2f
        /*02ea*/ 	.short	(.L_181 - .L_180)
	.align		4
.L_180:
        /*02ec*/ 	.word	index@(_ZN7cutlass13device_kernelIN5flash11enable_sm90INS1_16FlashAttnFwdSm90INS1_25CollectiveMainloopFwdSm90ILi2EN4cute5tupleIJNS5_1CILi1EEES8_S8_EEENS6_IJNS7_ILi128EEENS7_ILi96EEENS7_ILi192EEEEEELi192ENS_6half_tEfNS_4arch4Sm90ELb0ELb1ELb0ELb1ELb0ELb0ELb0ELb1ELb1ELb1ELb1ELb0EEENS1_21CollectiveEpilogueFwdINS6_IJSA_SC_SB_EEES9_SE_SG_Li256ELb1ELb1ELb1ELb0EEENS1_36VarlenDynamicPersistentTileSchedulerILi128ELi96ELi256ELi128ELb1ELb1ELb1ELb1ELb0ELb1EEEEEEEEEvNT_6ParamsE)
        /*02f0*/ 	.word	0x000000a8


	//----- nvinfo : EIATTR_FRAME_SIZE
	.align		4
.L_181:
        /*02f4*/ 	.byte	0x04, 0x11
        /*02f6*/ 	.short	(.L_183 - .L_182)
	.align		4
.L_182:
        /*02f8*/ 	.word	index@(_ZN7cutlass13device_kernelIN5flash11enable_sm90INS1_16FlashAttnFwdSm90INS1_25CollectiveMainloopFwdSm90ILi2EN4cute5tupleIJNS5_1CILi1EEES8_S8_EEENS6_IJNS7_ILi128EEENS7_ILi96EEENS7_ILi192EEEEEELi192ENS_6half_tEfNS_4arch4Sm90ELb0ELb1ELb0ELb1ELb0ELb0ELb0ELb1ELb1ELb1ELb1ELb0EEENS1_21CollectiveEpilogueFwdINS6_IJSA_SC_SB_EEES9_SE_SG_Li256ELb1ELb1ELb1ELb0EEENS1_36VarlenDynamicPersistentTileSchedulerILi128ELi96ELi256ELi128ELb1ELb1ELb1ELb1ELb0ELb1EEEEEEEEEvNT_6ParamsE)
        /*02fc*/ 	.word	0x00000060


	//----- nvinfo : EIATTR_REGCOUNT
	.align		4
.L_183:
        /*0300*/ 	.byte	0x04, 0x2f
        /*0302*/ 	.short	(.L_185 - .L_184)
	.align		4
.L_184:
        /*0304*/ 	.word	index@(_ZN7cutlass13device_kernelIN5flash11enable_sm90INS1_16FlashAttnFwdSm90INS1_25CollectiveMainloopFwdSm90ILi2EN4cute5tupleIJNS5_1CILi1EEES8_S8_EEENS6_IJNS7_ILi128EEENS7_ILi96EEENS7_ILi192EEEEEELi192ENS_6half_tEfNS_4arch4Sm90ELb0ELb1ELb0ELb0ELb0ELb0ELb0ELb1ELb1ELb1ELb1ELb0EEENS1_21CollectiveEpilogueFwdINS6_IJSA_SC_SB_EEES9_SE_SG_Li256ELb0ELb1ELb1ELb0EEENS1_19SingleTileSchedulerILb0ELb1ELb1ELi128EEEEEEEEEvNT_6ParamsE)
        /*0308*/ 	.word	0x000000a8


	//----- nvinfo : EIATTR_FRAME_SIZE
	.align		4
.L_185:
        /*030c*/ 	.byte	0x04, 0x11
        /*030e*/ 	.short	(.L_187 - .L_186)
	.align		4
.L_186:
        /*0310*/ 	.word	index@(_ZN7cutlass13device_kernelIN5flash11enable_sm90INS1_16FlashAttnFwdSm90INS1_25CollectiveMainloopFwdSm90ILi2EN4cute5tupleIJNS5_1CILi1EEES8_S8_EEENS6_IJNS7_ILi128EEENS7_ILi96EEENS7_ILi192EEEEEELi192ENS_6half_tEfNS_4arch4Sm90ELb0ELb1ELb0ELb0ELb0ELb0ELb0ELb1ELb1ELb1ELb1ELb0EEENS1_21CollectiveEpilogueFwdINS6_IJSA_SC_SB_EEES9_SE_SG_Li256ELb0ELb1ELb1ELb0EEENS1_19SingleTileSchedulerILb0ELb1ELb1ELi128EEEEEEEEEvNT_6ParamsE)
        /*0314*/ 	.word	0x00000010


	//----- nvinfo : EIATTR_REGCOUNT
	.align		4
.L_187:
        /*0318*/ 	.byte	0x04, 0x2f
        /*031a*/ 	.short	(.L_189 - .L_188)
	.align		4
.L_188:
        /*031c*/ 	.word	index@(_ZN7cutlass13device_kernelIN5flash11enable_sm90INS1_16FlashAttnFwdSm90INS1_25CollectiveMainloopFwdSm90ILi2EN4cute5tupleIJNS5_1CILi1EEES8_S8_EEENS6_IJNS7_ILi128EEENS7_ILi112EEENS7_ILi192EEEEEELi192ENS_6half_tEfNS_4arch4Sm90ELb0ELb0ELb0ELb1ELb0ELb1ELb0ELb1ELb1ELb1ELb1ELb0EEENS1_21CollectiveEpilogueFwdINS6_IJSA_SC_SB_EEES9_SE_SG_Li256ELb1ELb1ELb1ELb0EEENS1_36VarlenDynamicPersistentTileSchedulerILi128ELi112ELi256ELi128ELb1ELb1ELb1ELb0ELb1ELb1EEEEEEEEEvNT_6ParamsE)
        /*0320*/ 	.word	0x000000a8


	//----- nvinfo : EIATTR_FRAME_SIZE
	.align		4
.L_189:
        /*0324*/ 	.byte	0x04, 0x11
        /*0326*/ 	.short	(.L_191 - .L_190)
	.align		4
.L_190:
        /*0328*/ 	.word	index@(_ZN7cutlass13device_kernelIN5flash11enable_sm90INS1_16FlashAttnFwdSm90INS1_25CollectiveMainloopFwdSm90ILi2EN4cute5tupleIJNS5_1CILi1EEES8_S8_EEENS6_IJNS7_ILi128EEENS7_ILi112EEENS7_ILi192EEEEEELi192ENS_6half_tEfNS_4arch4Sm90ELb0ELb0ELb0ELb1ELb0ELb1ELb0ELb1ELb1ELb1ELb1ELb0EEENS1_21CollectiveEpilogueFwdINS6_IJSA_SC_SB_EEES9_SE_SG_Li256ELb1ELb1ELb1ELb0EEENS1_36VarlenDynamicPersistentTileSchedulerILi128ELi112ELi256ELi128ELb1ELb1ELb1ELb0ELb1ELb1EEEEEEEEEvNT_6ParamsE)
        /*032c*/ 	.word	0x00000080


	//----- nvinfo : EIATTR_REGCOUNT
	.align		4
.L_191:
        /*0330*/ 	.byte	0x04, 0x2f
        /*0332*/ 	.short	(.L_193 - .L_192)
	.align		4
.L_192:
        /*0334*/ 	.word	index@(_ZN7cutlass13device_kernelIN5flash11enable_sm90INS1_16FlashAttnFwdSm90INS1_25CollectiveMainloopFwdSm90ILi2EN4cute5tupleIJNS5_1CILi1EEES8_S8_EEENS6_IJNS7_ILi128EEENS7_ILi112EEENS7_ILi192EEEEEELi192ENS_6half_tEfNS_4arch4Sm90ELb0ELb0ELb0ELb1ELb0ELb0ELb0ELb1ELb1ELb1ELb1ELb0EEENS1_21CollectiveEpilogueFwdINS6_IJSA_SC_SB_EEES9_SE_SG_Li256ELb1ELb1ELb1ELb0EEENS1_36VarlenDynamicPersistentTileSchedulerILi128ELi112ELi256ELi128ELb1ELb1ELb1ELb0ELb1ELb1EEEEEEEEEvNT_6ParamsE)
        /*0338*/ 	.word	0x000000a8


	//----- nvinfo : EIATTR_FRAME_SIZE
	.align		4
.L_193:
        /*033c*/ 	.byte	0x04, 0x11
        /*033e*/ 	.short	(.L_195 - .L_194)
	.align		4
.L_194:
        /*0340*/ 	.word	index@(_ZN7cutlass13device_kernelIN5flash11enable_sm90INS1_16FlashAttnFwdSm90INS1_25CollectiveMainloopFwdSm90ILi2EN4cute5tupleIJNS5_1CILi1EEES8_S8_EEENS6_IJNS7_ILi128EEENS7_ILi112EEENS7_ILi192EEEEEELi192ENS_6half_tEfNS_4arch4Sm90ELb0ELb0ELb0ELb1ELb0ELb0ELb0ELb1ELb1ELb1ELb1ELb0EEENS1_21CollectiveEpilogueFwdINS6_IJSA_SC_SB_EEES9_SE_SG_Li256ELb1ELb1ELb1ELb0EEENS1_36VarlenDynamicPersistentTileSchedulerILi128ELi112ELi256ELi128ELb1ELb1ELb1ELb0ELb1ELb1EEEEEEEEEvNT_6ParamsE)
        /*0344*/ 	.word	0x00000068


	//----- nvinfo : EIATTR_REGCOUNT
	.align		4
.L_195:
        /*0348*/ 	.byte	0x04, 0x2f
        /*034a*/ 	.short	(.L_197 - .L_196)
	.align		4
.L_196:
        /*034c*/ 	.word	index@(_ZN7cutlass13device_kernelIN5flash11enable_sm90INS1_16FlashAttnFwdSm90INS1_25CollectiveMainloopFwdSm90ILi2EN4cute5tupleIJNS5_1CILi1EEES8_S8_EEENS6_IJNS7_ILi128EEENS7_ILi112EEENS7_ILi192EEEEEELi192ENS_6half_tEfNS_4arch4Sm90ELb0ELb0ELb0ELb0ELb0ELb0ELb0ELb1ELb1ELb1ELb1ELb0EEENS1_21CollectiveEpilogueFwdINS6_IJSA_SC_SB_EEES9_SE_SG_Li256ELb0ELb1ELb1ELb0EEENS1_19SingleTileSchedulerILb0ELb1ELb1ELi128EEEEEEEEEvNT_6ParamsE)
        /*0350*/ 	.word	0x000000a8


	//----- nvinfo : EIATTR_FRAME_SIZE
	.align		4
.L_197:
        /*0354*/ 	.byte	0x04, 0x11
        /*0356*/ 	.short	(.L_199 - .L_198)
	.align		4
.L_198:
        /*0358*/ 	.word	index@(_ZN7cutlass13device_kernelIN5flash11enable_sm90INS1_16FlashAttnFwdSm90INS1_25CollectiveMainloopFwdSm90ILi2EN4cute5tupleIJNS5_1CILi1EEES8_S8_EEENS6_IJNS7_ILi128EEENS7_ILi112EEENS7_ILi192EEEEEELi192ENS_6half_tEfNS_4arch4Sm90ELb0ELb0ELb0ELb0ELb0ELb0ELb0ELb1ELb1ELb1ELb1ELb0EEENS1_21CollectiveEpilogueFwdINS6_IJSA_SC_SB_EEES9_SE_SG_Li256ELb0ELb1ELb1ELb0EEENS1_19SingleTileSchedulerILb0ELb1ELb1ELi128EEEEEEEEEvNT_6ParamsE)
        /*035c*/ 	.word	0x00000010


	//----- nvinfo : EIATTR_REGCOUNT
	.align		4
.L_199:
        /*0360*/ 	.byte	0x04, 0x2f
        /*0362*/ 	.short	(.L_201 - .L_200)
	.align		4
.L_200:
        /*0364*/ 	.word	index@(_ZN7cutlass13device_kernelIN5flash11enable_sm90INS1_16FlashAttnFwdSm90INS1_25CollectiveMainloopFwdSm90ILi2EN4cute5tupleIJNS5_1CILi1EEES8_S8_EEENS6_IJNS7_ILi128EEENS7_ILi80EEENS7_ILi256EEEEEELi256ENS_6half_tEfNS_4arch4Sm90ELb1ELb0ELb0ELb1ELb0ELb1ELb0ELb1ELb1ELb1ELb1ELb0EEENS1_21CollectiveEpilogueFwdINS6_IJSA_SC_SB_EEES9_SE_SG_Li256ELb1ELb1ELb1ELb0EEENS1_36VarlenDynamicPersistentTileSchedulerILi128ELi80ELi256ELi128ELb1ELb1ELb1ELb1ELb1ELb1EEEEEEEEEvNT_6ParamsE)
        /*0368*/ 	.word	0x000000a8


	//----- nvinfo : EIATTR_FRAME_SIZE
	.align		4
.L_201:
        /*036c*/ 	.byte	0x04, 0x11
        /*036e*/ 	.short	(.L_203 - .L_202)
	.align		4
.L_202:
        /*0370*/ 	.word	index@(_ZN7cutlass13device_kernelIN5flash11enable_sm90INS1_16FlashAttnFwdSm90INS1_25CollectiveMainloopFwdSm90ILi2EN4cute5tupleIJNS5_1CILi1EEES8_S8_EEENS6_IJNS7_ILi128EEENS7_ILi80EEENS7_ILi256EEEEEELi256ENS_6half_tEfNS_4arch4Sm90ELb1ELb0ELb0ELb1ELb0ELb1ELb0ELb1ELb1ELb1ELb1ELb0EEENS1_21CollectiveEpilogueFwdINS6_IJSA_SC_SB_EEES9_SE_SG_Li256ELb1ELb1ELb1ELb0EEENS1_36VarlenDynamicPersistentTileSchedulerILi128ELi80ELi256ELi128ELb1ELb1ELb1ELb1ELb1ELb1EEEEEEEEEvNT_6ParamsE)
        /*0374*/ 	.word	0x000000c8


	//----- nvinfo : EIATTR_REGCOUNT
	.align		4
.L_203:
        /*0378*/ 	.byte	0x04, 0x2f
        /*037a*/ 	.short	(.L_205 - .L_204)
	.align		4
.L_204:
        /*037c*/ 	.word	index@(_ZN7cutlass13device_kernelIN5flash11enable_sm90INS1_16FlashAttnFwdSm90INS1_25CollectiveMainloopFwdSm90ILi2EN4cute5tupleIJNS5_1CILi1EEES8_S8_EEENS6_IJNS7_ILi128EEENS7_ILi80EEENS7_ILi256EEEEEELi256ENS_6half_tEfNS_4arch4Sm90ELb1ELb0ELb0ELb1ELb0ELb0ELb0ELb1ELb1ELb1ELb1ELb0EEENS1_21CollectiveEpilogueFwdINS6_IJSA_SC_SB_EEES9_SE_SG_Li256ELb1ELb1ELb1ELb0EEENS1_36VarlenDynamicPersistentTileSchedulerILi128ELi80ELi256ELi128ELb1ELb1ELb1ELb1ELb1ELb1EEEEEEEEEvNT_6ParamsE)
        /*0380*/ 	.word	0x000000a8


	//----- nvinfo : EIATTR_FRAME_SIZE
	.align		4
.L_205:
        /*0384*/ 	.byte	0x04, 0x11
        /*0386*/ 	.short	(.L_207 - .L_206)
	.align		4
.L_206:
        /*0388*/ 	.word	index@(_ZN7cutlass13device_kernelIN5flash11enable_sm90INS1_16FlashAttnFwdSm90INS1_25CollectiveMainloopFwdSm90ILi2EN4cute5tupleIJNS5_1CILi1EEES8_S8_EEENS6_IJNS7_ILi128EEENS7_ILi80EEENS7_ILi256EEEEEELi256ENS_6half_tEfNS_4arch4Sm90ELb1ELb0ELb0ELb1ELb0ELb0ELb0ELb1ELb1ELb1ELb1ELb0EEENS1_21CollectiveEpilogueFwdINS6_IJSA_SC_SB_EEES9_SE_SG_Li256ELb1ELb1ELb1ELb0EEENS1_36VarlenDynamicPersistentTileSchedulerILi128ELi80ELi256ELi128ELb1ELb1ELb1ELb1ELb1ELb1EEEEEEEEEvNT_6ParamsE)
        /*038c*/ 	.word	0x00000070


	//----- nvinfo : EIATTR_REGCOUNT
	.align		4
.L_207:
        /*0390*/ 	.byte	0x04, 0x2f
        /*0392*/ 	.short	(.L_209 - .L_208)
	.align		4
.L_208:
        /*0394*/ 	.word	index@(_ZN7cutlass13device_kernelIN5flash11enable_sm90INS1_16FlashAttnFwdSm90INS1_25CollectiveMainloopFwdSm90ILi2EN4cute5tupleIJNS5_1CILi1EEES8_S8_EEENS6_IJNS7_ILi128EEENS7_ILi80EEENS7_ILi256EEEEEELi256ENS_6half_tEfNS_4arch4Sm90ELb1ELb0ELb0ELb0ELb0ELb0ELb0ELb1ELb1ELb1ELb1ELb0EEENS1_21CollectiveEpilogueFwdINS6_IJSA_SC_SB_EEES9_SE_SG_Li256ELb0ELb1ELb1ELb0EEENS1_19SingleTileSchedulerILb0ELb1ELb1ELi128EEEEEEEEEvNT_6ParamsE)
        /*0398*/ 	.word	0x000000a8


	//----- nvinfo : EIATTR_FRAME_SIZE
	.align		4
.L_209:
        /*039c*/ 	.byte	0x04, 0x11
        /*039e*/ 	.short	(.L_211 - .L_210)
	.align		4
.L_210:
        /*03a0*/ 	.word	index@(_ZN7cutlass13device_kernelIN5flash11enable_sm90INS1_16FlashAttnFwdSm90INS1_25CollectiveMainloopFwdSm90ILi2EN4cute5tupleIJNS5_1CILi1EEES8_S8_EEENS6_IJNS7_ILi128EEENS7_ILi80EEENS7_ILi256EEEEEELi256ENS_6half_tEfNS_4arch4Sm90ELb1ELb0ELb0ELb0ELb0ELb0ELb0ELb1ELb1ELb1ELb1ELb0EEENS1_21CollectiveEpilogueFwdINS6_IJSA_SC_SB_EEES9_SE_SG_Li256ELb0ELb1ELb1ELb0EEENS1_19SingleTileSchedulerILb0ELb1ELb1ELi128EEEEEEEEEvNT_6ParamsE)
        /*03a4*/ 	.word	0x00000018


	//----- nvinfo : EIATTR_REGCOUNT
	.align		4
.L_211:
        /*03a8*/ 	.byte	0x04, 0x2f
        /*03aa*/ 	.short	(.L_213 - .L_212)
	.align		4
.L_212:
        /*03ac*/ 	.word	index@(_ZN7cutlass13device_kernelIN5flash11enable_sm90INS1_16FlashAttnFwdSm90INS1_25CollectiveMainloopFwdSm90ILi2EN4cute5tupleIJNS5_1CILi1EEES8_S8_EEENS6_IJNS7_ILi128EEENS7_ILi64EEENS7_ILi256EEEEEELi256ENS_6half_tEfNS_4arch4Sm90ELb0ELb1ELb0ELb1ELb0ELb1ELb0ELb1ELb1ELb1ELb1ELb0EEENS1_21CollectiveEpilogueFwdINS6_IJSA_SC_SB_EEES9_SE_SG_Li256ELb1ELb1ELb1ELb0EEENS1_36VarlenDynamicPersistentTileSchedulerILi128ELi64ELi256ELi128ELb1ELb1ELb1ELb1ELb0ELb1EEEEEEEEEvNT_6ParamsE)
        /*03b0*/ 	.word	0x000000a8


	//----- nvinfo : EIATTR_FRAME_SIZE
	.align		4
.L_213:
        /*03b4*/ 	.byte	0x04, 0x11
        /*03b6*/ 	.short	(.L_215 - .L_214)
	.align		4
.L_214:
        /*03b8*/ 	.word	index@(_ZN7cutlass13device_kernelIN5flash11enable_sm90INS1_16FlashAttnFwdSm90INS1_25CollectiveMainloopFwdSm90ILi2EN4cute5tupleIJNS5_1CILi1EEES8_S8_EEENS6_IJNS7_ILi128EEENS7_ILi64EEENS7_ILi256EEEEEELi256ENS_6half_tEfNS_4arch4Sm90ELb0ELb1ELb0ELb1ELb0ELb1ELb0ELb1ELb1ELb1ELb1ELb0EEENS1_21CollectiveEpilogueFwdINS6_IJSA_SC_SB_EEES9_SE_SG_Li256ELb1ELb1ELb1ELb0EEENS1_36VarlenDynamicPersistentTileSchedulerILi128ELi64ELi256ELi128ELb1ELb1ELb1ELb1ELb0ELb1EEEEEEEEEvNT_6ParamsE)
        /*03bc*/ 	.word	0x000000a8


	//----- nvinfo : EIATTR_REGCOUNT
	.align		4
.L_215:
        /*03c0*/ 	.byte	0x04, 0x2f
        /*03c2*/ 	.short	(.L_217 - .L_216)
	.align		4
.L_216:
        /*03c4*/ 	.word	index@(_ZN7cutlass13device_kernelIN5flash11enable_sm90INS1_16FlashAttnFwdSm90INS1_25CollectiveMainloopFwdSm90ILi2EN4cute5tupleIJNS5_1CILi1EEES8_S8_EEENS6_IJNS7_ILi128EEENS7_ILi64EEENS7_ILi256EEEEEELi256ENS_6half_tEfNS_4arch4Sm90ELb0ELb1ELb0ELb1ELb0ELb0ELb0ELb1ELb1ELb1ELb1ELb0EEENS1_21CollectiveEpilogueFwdINS6_IJSA_SC_SB_EEES9_SE_SG_Li256ELb1ELb1ELb1ELb0EEENS1_36VarlenDynamicPersistentTileSchedulerILi128ELi64ELi256ELi128ELb1ELb1ELb1ELb1ELb0ELb1EEEEEEEEEvNT_6ParamsE)
        /*03c8*/ 	.word	0x000000a8


	//----- nvinfo : EIATTR_FRAME_SIZE
	.align		4
.L_217:
        /*03cc*/ 	.byte	0x04, 0x11
        /*03ce*/ 	.short	(.L_219 - .L_218)
	.align		4
.L_218:
        /*03d0*/ 	.word	index@(_ZN7cutlass13device_kernelIN5flash11enable_sm90INS1_16FlashAttnFwdSm90INS1_25CollectiveMainloopFwdSm90ILi2EN4cute5tupleIJNS5_1CILi1EEES8_S8_EEENS6_IJNS7_ILi128EEENS7_ILi64EEENS7_ILi256EEEEEELi256ENS_6half_tEfNS_4arch4Sm90ELb0ELb1ELb0ELb1ELb0ELb0ELb0ELb1ELb1ELb1ELb1ELb0EEENS1_21CollectiveEpilogueFwdINS6_IJSA_SC_SB_EEES9_SE_SG_Li256ELb1ELb1ELb1ELb0EEENS1_36VarlenDynamicPersistentTileSchedulerILi128ELi64ELi256ELi128ELb1ELb1ELb1ELb1ELb0ELb1EEEEEEEEEvNT_6ParamsE)
        /*03d4*/ 	.word	0x00000070


	//----- nvinfo : EIATTR_REGCOUNT
	.align		4
.L_219:
        /*03d8*/ 	.byte	0x04, 0x2f
        /*03da*/ 	.short	(.L_221 - .L_220)
	.align		4
.L_220:
        /*03dc*/ 	.word	index@(_ZN7cutlass13device_kernelIN5flash11enable_sm90INS1_16FlashAttnFwdSm90INS1_25CollectiveMainloopFwdSm90ILi2EN4cute5tupleIJNS5_1CILi1EEES8_S8_EEENS6_IJNS7_ILi128EEENS7_ILi64EEENS7_ILi256EEEEEELi256ENS_6half_tEfNS_4arch4Sm90ELb0ELb1ELb0ELb0ELb0ELb0ELb0ELb1ELb1ELb1ELb1ELb0EEENS1_21CollectiveEpilogueFwdINS6_IJSA_SC_SB_EEES9_SE_SG_Li256ELb0ELb1ELb1ELb0EEENS1_19SingleTileSchedulerILb0ELb1ELb1ELi128EEEEEEEEEvNT_6ParamsE)
        /*03e0*/ 	.word	0x000000a8


	//----- nvinfo : EIATTR_FRAME_SIZE
	.align		4
.L_221:
        /*03e4*/ 	.byte	0x04, 0x11
        /*03e6*/ 	.short	(.L_223 - .L_222)
	.align		4
.L_222:
        /*03e8*/ 	.word	index@(_ZN7cutlass13device_kernelIN5flash11enable_sm90INS1_16FlashAttnFwdSm90INS1_25CollectiveMainloopFwdSm90ILi2EN4cute5tupleIJNS5_1CILi1EEES8_S8_EEENS6_IJNS7_ILi128EEENS7_ILi64EEENS7_ILi256EEEEEELi256ENS_6half_tEfNS_4arch4Sm90ELb0ELb1ELb0ELb0ELb0ELb0ELb0ELb1ELb1ELb1ELb1ELb0EEENS1_21CollectiveEpilogueFwdINS6_IJSA_SC_SB_EEES9_SE_SG_Li256ELb0ELb1ELb1ELb0EEENS1_19SingleTileSchedulerILb0ELb1ELb1ELi128EEEEEEEEEvNT_6ParamsE)
        /*03ec*/ 	.word	0x00000010


	//----- nvinfo : EIATTR_REGCOUNT
	.align		4
.L_223:
        /*03f0*/ 	.byte	0x04, 0x2f
        /*03f2*/ 	.short	(.L_225 - .L_224)
	.align		4
.L_224:
        /*03f4*/ 	.word	index@(_ZN7cutlass13device_kernelIN5flash11enable_sm90INS1_16FlashAttnFwdSm90INS1_25CollectiveMainloopFwdSm90ILi2EN4cute5tupleIJNS5_1CILi1EEES8_S8_EEENS6_IJNS7_ILi128EEENS7_ILi80EEENS7_ILi256EEEEEELi256ENS_6half_tEfNS_4arch4Sm90ELb0ELb0ELb0ELb1ELb0ELb1ELb0ELb1ELb1ELb1ELb1ELb0EEENS1_21CollectiveEpilogueFwdINS6_IJSA_SC_SB_EEES9_SE_SG_Li256ELb1ELb1ELb1ELb0EEENS1_36VarlenDynamicPersistentTileSchedulerILi128ELi80ELi256ELi128ELb1ELb1ELb1ELb0ELb1ELb1EEEEEEEEEvNT_6ParamsE)
        /*03f8*/ 	.word	0x000000a8


	//----- nvinfo : EIATTR_FRAME_SIZE
	.align		4
.L_225:
        /*03fc*/ 	.byte	0x04, 0x11
        /*03fe*/ 	.short	(.L_227 - .L_226)
	.align		4
.L_226:
        /*0400*/ 	.word	index@(_ZN7cutlass13device_kernelIN5flash11enable_sm90INS1_16FlashAttnFwdSm90INS1_25CollectiveMainloopFwdSm90ILi2EN4cute5tupleIJNS5_1CILi1EEES8_S8_EEENS6_IJNS7_ILi128EEENS7_ILi80EEENS7_ILi256EEEEEELi256ENS_6half_tEfNS_4arch4Sm90ELb0ELb0ELb0ELb1ELb0ELb1ELb0ELb1ELb1ELb1ELb1ELb0EEENS1_21CollectiveEpilogueFwdINS6_IJSA_SC_SB_EEES9_SE_SG_Li256ELb1ELb1ELb1ELb0EEENS1_36VarlenDynamicPersistentTileSchedulerILi128ELi80ELi256ELi128ELb1ELb1ELb1ELb0ELb1ELb1EEEEEEEEEvNT_6ParamsE)
        /*0404*/ 	.word	0x000001b0


	//----- nvinfo : EIATTR_REGCOUNT
	.align		4
.L_227:
        /*0408*/ 	.byte	0x04, 0x2f
        /*040a*/ 	.short	(.L_229 - .L_228)
	.align		4
.L_228:
        /*040c*/ 	.word	index@(_ZN7cutlass13device_kernelIN5flash11enable_sm90INS1_16FlashAttnFwdSm90INS1_25CollectiveMainloopFwdSm90ILi2EN4cute5tupleIJNS5_1CILi1EEES8_S8_EEENS6_IJNS7_ILi128EEENS7_ILi80EEENS7_ILi256EEEEEELi256ENS_6half_tEfNS_4arch4Sm90ELb0ELb0ELb0ELb1ELb0ELb0ELb0ELb1ELb1ELb1ELb1ELb0EEENS1_21CollectiveEpilogueFwdINS6_IJSA_SC_SB_EEES9_SE_SG_Li256ELb1ELb1ELb1ELb0EEENS1_36VarlenDynamicPersistentTileSchedulerILi128ELi80ELi256ELi128ELb1ELb1ELb1ELb0ELb1ELb1EEEEEEEEEvNT_6ParamsE)
        /*0410*/ 	.word	0x000000a8


	//----- nvinfo : EIATTR_FRAME_SIZE
	.align		4
.L_229:
        /*0414*/ 	.byte	0x04, 0x11
        /*0416*/ 	.short	(.L_231 - .L_230)
	.align		4
.L_230:
        /*0418*/ 	.word	index@(_ZN7cutlass13device_kernelIN5flash11enable_sm90INS1_16FlashAttnFwdSm90INS1_25CollectiveMainloopFwdSm90ILi2EN4cute5tupleIJNS5_1CILi1EEES8_S8_EEENS6_IJNS7_ILi128EEENS7_ILi80EEENS7_ILi256EEEEEELi256ENS_6half_tEfNS_4arch4Sm90ELb0ELb0ELb0ELb1ELb0ELb0ELb0ELb1ELb1ELb1ELb1ELb0EEENS1_21CollectiveEpilogueFwdINS6_IJSA_SC_SB_EEES9_SE_SG_Li256ELb1ELb1ELb1ELb0EEENS1_36VarlenDynamicPersistentTileSchedulerILi128ELi80ELi256ELi128ELb1ELb1ELb1ELb0ELb1ELb1EEEEEEEEEvNT_6ParamsE)
        /*041c*/ 	.word	0x00000078


	//----- nvinfo : EIATTR_REGCOUNT
	.align		4
.L_231:
        /*0420*/ 	.byte	0x04, 0x2f
        /*0422*/ 	.short	(.L_233 - .L_232)
	.align		4
.L_232:
        /*0424*/ 	.word	index@(_ZN7cutlass13device_kernelIN5flash11enable_sm90INS1_16FlashAttnFwdSm90INS1_25CollectiveMainloopFwdSm90ILi2EN4cute5tupleIJNS5_1CILi1EEES8_S8_EEENS6_IJNS7_ILi128EEENS7_ILi80EEENS7_ILi256EEEEEELi256ENS_6half_tEfNS_4arch4Sm90ELb0ELb0ELb0ELb0ELb0ELb0ELb0ELb1ELb1ELb1ELb1ELb0EEENS1_21CollectiveEpilogueFwdINS6_IJSA_SC_SB_EEES9_SE_SG_Li256ELb0ELb1ELb1ELb0EEENS1_19SingleTileSchedulerILb0ELb1ELb1ELi128EEEEEEEEEvNT_6ParamsE)
        /*0428*/ 	.word	0x000000a8


	//----- nvinfo : EIATTR_FRAME_SIZE
	.align		4
.L_233:
        /*042c*/ 	.byte	0x04, 0x11
        /*042e*/ 	.short	(.L_235 - .L_234)
	.align		4
.L_234:
        /*0430*/ 	.word	index@(_ZN7cutlass13device_kernelIN5flash11enable_sm90INS1_16FlashAttnFwdSm90INS1_25CollectiveMainloopFwdSm90ILi2EN4cute5tupleIJNS5_1CILi1EEES8_S8_EEENS6_IJNS7_ILi128EEENS7_ILi80EEENS7_ILi256EEEEEELi256ENS_6half_tEfNS_4arch4Sm90ELb0ELb0ELb0ELb0ELb0ELb0ELb0ELb1ELb1ELb1ELb1ELb0EEENS1_21CollectiveEpilogueFwdINS6_IJSA_SC_SB_EEES9_SE_SG_Li256ELb0ELb1ELb1ELb0EEENS1_19SingleTileSchedulerILb0ELb1ELb1ELi128EEEEEEEEEvNT_6ParamsE)
        /*0434*/ 	.word	0x00000018


	//----- nvinfo : EIATTR_MIN_STACK_SIZE
	.align		4
.L_235:
        /*0438*/ 	.byte	0x04, 0x12
        /*043a*/ 	.short	(.L_237 - .L_236)
	.align		4
.L_236:
        /*043c*/ 	.word	index@(_ZN7cutlass13device_kernelIN5flash11enable_sm90INS1_16FlashAttnFwdSm90INS1_25CollectiveMainloopFwdSm90ILi2EN4cute5tupleIJNS5_1CILi1EEES8_S8_EEENS6_IJNS7_ILi128EEENS7_ILi80EEENS7_ILi256EEEEEELi256ENS_6half_tEfNS_4arch4Sm90ELb0ELb0ELb0ELb0ELb0ELb0ELb0ELb1ELb1ELb1ELb1ELb0EEENS1_21CollectiveEpilogueFwdINS6_IJSA_SC_SB_EEES9_SE_SG_Li256ELb0ELb1ELb1ELb0EEENS1_19SingleTileSchedulerILb0ELb1ELb1ELi128EEEEEEEEEvNT_6ParamsE)
        /*0440*/ 	.word	0x00000018


	//----- nvinfo : EIATTR_MIN_STACK_SIZE
	.align		4
.L_237:
        /*0444*/ 	.byte	0x04, 0x12
        /*0446*/ 	.short	(.L_239 - .L_238)
	.align		4
.L_238:
        /*0448*/ 	.word	index@(_ZN7cutlass13device_kernelIN5flash11enable_sm90INS1_16FlashAttnFwdSm90INS1_25CollectiveMainloopFwdSm90ILi2EN4cute5tupleIJNS5_1CILi1EEES8_S8_EEENS6_IJNS7_ILi128EEENS7_ILi80EEENS7_ILi256EEEEEELi256ENS_6half_tEfNS_4arch4Sm90ELb0ELb0ELb0ELb1ELb0ELb0ELb0ELb1ELb1ELb1ELb1ELb0EEENS1_21CollectiveEpilogueFwdINS6_IJSA_SC_SB_EEES9_SE_SG_Li256ELb1ELb1ELb1ELb0EEENS1_36VarlenDynamicPersistentTileSchedulerILi128ELi80ELi256ELi128ELb1ELb1ELb1ELb0ELb1ELb1EEEEEEEEEvNT_6ParamsE)
        /*044c*/ 	.word	0x00000078


	//----- nvinfo : EIATTR_MIN_STACK_SIZE
	.align		4
.L_239:
        /*0450*/ 	.byte	0x04, 0x12
        /*0452*/ 	.short	(.L_241 - .L_240)
	.align		4
.L_240:
        /*0454*/ 	.word	index@(_ZN7cutlass13device_kernelIN5flash11enable_sm90INS1_16FlashAttnFwdSm90INS1_25CollectiveMainloopFwdSm90ILi2EN4cute5tupleIJNS5_1CILi1EEES8_S8_EEENS6_IJNS7_ILi128EEENS7_ILi80EEENS7_ILi256EEEEEELi256ENS_6half_tEfNS_4arch4Sm90ELb0ELb0ELb0ELb1ELb0ELb1ELb0ELb1ELb1ELb1ELb1ELb0EEENS1_21CollectiveEpilogueFwdINS6_IJSA_SC_SB_EEES9_SE_SG_Li256ELb1ELb1ELb1ELb0EEENS1_36VarlenDynamicPersistentTileSchedulerILi128ELi80ELi256ELi128ELb1ELb1ELb1ELb0ELb1ELb1EEEEEEEEEvNT_6ParamsE)
        /*0458*/ 	.word	0x000001b0


	//----- nvinfo : EIATTR_MIN_STACK_SIZE
	.align		4
.L_241:
        /*045c*/ 	.byte	0x04, 0x12
        /*045e*/ 	.short	(.L_243 - .L_242)
	.align		4
.L_242:
        /*0460*/ 	.word	index@(_ZN7cutlass13device_kernelIN5flash11enable_sm90INS1_16FlashAttnFwdSm90INS1_25CollectiveMainloopFwdSm90ILi2EN4cute5tupleIJNS5_1CILi1EEES8_S8_EEENS6_IJNS7_ILi128EEENS7_ILi64EEENS7_ILi256EEEEEELi256ENS_6half_tEfNS_4arch4Sm90ELb0ELb1ELb0ELb0ELb0ELb0ELb0ELb1ELb1ELb1ELb1ELb0EEENS1_21CollectiveEpilogueFwdINS6_IJSA_SC_SB_EEES9_SE_SG_Li256ELb0ELb1ELb1ELb0EEENS1_19SingleTileSchedulerILb0ELb1ELb1ELi128EEEEEEEEEvNT_6ParamsE)
        /*0464*/ 	.word	0x00000010


	//----- nvinfo : EIATTR_MIN_STACK_SIZE
	.align		4
.L_243:
        /*0468*/ 	.byte	0x04, 0x12
        /*046a*/ 	.short	(.L_245 - .L_244)
	.align		4
.L_244:
        /*046c*/ 	.word	index@(_ZN7cutlass13device_kernelIN5flash11enable_sm90INS1_16FlashAttnFwdSm90INS1_25CollectiveMainloopFwdSm90ILi2EN4cute5tupleIJNS5_1CILi1EEES8_S8_EEENS6_IJNS7_ILi128EEENS7_ILi64EEENS7_ILi256EEEEEELi256ENS_6half_tEfNS_4arch4Sm90ELb0ELb1ELb0ELb1ELb0ELb0ELb0ELb1ELb1ELb1ELb1ELb0EEENS1_21CollectiveEpilogueFwdINS6_IJSA_SC_SB_EEES9_SE_SG_Li256ELb1ELb1ELb1ELb0EEENS1_36VarlenDynamicPersistentTileSchedulerILi128ELi64ELi256ELi128ELb1ELb1ELb1ELb1ELb0ELb1EEEEEEEEEvNT_6ParamsE)
        /*0470*/ 	.word	0x00000070


	//----- nvinfo : EIATTR_MIN_STACK_SIZE
	.align		4
.L_245:
        /*0474*/ 	.byte	0x04, 0x12
        /*0476*/ 	.short	(.L_247 - .L_246)
	.align		4
.L_246:
        /*0478*/ 	.word	index@(_ZN7cutlass13device_kernelIN5flash11enable_sm90INS1_16FlashAttnFwdSm90INS1_25CollectiveMainloopFwdSm90ILi2EN4cute5tupleIJNS5_1CILi1EEES8_S8_EEENS6_IJNS7_ILi128EEENS7_ILi64EEENS7_ILi256EEEEEELi256ENS_6half_tEfNS_4arch4Sm90ELb0ELb1ELb0ELb1ELb0ELb1ELb0ELb1ELb1ELb1ELb1ELb0EEENS1_21CollectiveEpilogueFwdINS6_IJSA_SC_SB_EEES9_SE_SG_Li256ELb1ELb1ELb1ELb0EEENS1_36VarlenDynamicPersistentTileSchedulerILi128ELi64ELi256ELi128ELb1ELb1ELb1ELb1ELb0ELb1EEEEEEEEEvNT_6ParamsE)
        /*047c*/ 	.word	0x000000a8


	//----- nvinfo : EIATTR_MIN_STACK_SIZE
	.align		4
.L_247:
        /*0480*/ 	.byte	0x04, 0x12
        /*0482*/ 	.short	(.L_249 - .L_248)
	.align		4
.L_248:
        /*0484*/ 	.word	index@(_ZN7cutlass13device_kernelIN5flash11enable_sm90INS1_16FlashAttnFwdSm90INS1_25CollectiveMainloopFwdSm90ILi2EN4cute5tupleIJNS5_1CILi1EEES8_S8_EEENS6_IJNS7_ILi128EEENS7_ILi80EEENS7_ILi256EEEEEELi256ENS_6half_tEfNS_4arch4Sm90ELb1ELb0ELb0ELb0ELb0ELb0ELb0ELb1ELb1ELb1ELb1ELb0EEENS1_21CollectiveEpilogueFwdINS6_IJSA_SC_SB_EEES9_SE_SG_Li256ELb0ELb1ELb1ELb0EEENS1_19SingleTileSchedulerILb0ELb1ELb1ELi128EEEEEEEEEvNT_6ParamsE)
        /*0488*/ 	.word	0x00000018


	//----- nvinfo : EIATTR_MIN_STACK_SIZE
	.align		4
.L_249:
        /*048c*/ 	.byte	0x04, 0x12
        /*048e*/ 	.short	(.L_251 - .L_250)
	.align		4
.L_250:
        /*0490*/ 	.word	index@(_ZN7cutlass13device_kernelIN5flash11enable_sm90INS1_16FlashAttnFwdSm90INS1_25CollectiveMainloopFwdSm90ILi2EN4cute5tupleIJNS5_1CILi1EEES8_S8_EEENS6_IJNS7_ILi128EEENS7_ILi80EEENS7_ILi256EEEEEELi256ENS_6half_tEfNS_4arch4Sm90ELb1ELb0ELb0ELb1ELb0ELb0ELb0ELb1ELb1ELb1ELb1ELb0EEENS1_21CollectiveEpilogueFwdINS6_IJSA_SC_SB_EEES9_SE_SG_Li256ELb1ELb1ELb1ELb0EEENS1_36VarlenDynamicPersistentTileSchedulerILi128ELi80ELi256ELi128ELb1ELb1ELb1ELb1ELb1ELb1EEEEEEEEEvNT_6ParamsE)
        /*0494*/ 	.word	0x00000070


	//----- nvinfo : EIATTR_MIN_STACK_SIZE
	.align		4
.L_251:
        /*0498*/ 	.byte	0x04, 0x12
        /*049a*/ 	.short	(.L_253 - .L_252)
	.align		4
.L_252:
        /*049c*/ 	.word	index@(_ZN7cutlass13device_kernelIN5flash11enable_sm90INS1_16FlashAttnFwdSm90INS1_25CollectiveMainloopFwdSm90ILi2EN4cute5tupleIJNS5_1CILi1EEES8_S8_EEENS6_IJNS7_ILi128EEENS7_ILi80EEENS7_ILi256EEEEEELi256ENS_6half_tEfNS_4arch4Sm90ELb1ELb0ELb0ELb1ELb0ELb1ELb0ELb1ELb1ELb1ELb1ELb0EEENS1_21CollectiveEpilogueFwdINS6_IJSA_SC_SB_EEES9_SE_SG_Li256ELb1ELb1ELb1ELb0EEENS1_36VarlenDynamicPersistentTileSchedulerILi128ELi80ELi256ELi128ELb1ELb1ELb1ELb1ELb1ELb1EEEEEEEEEvNT_6ParamsE)
        /*04a0*/ 	.word	0x000000c8


	//----- nvinfo : EIATTR_MIN_STACK_SIZE
	.align		4
.L_253:
        /*04a4*/ 	.byte	0x04, 0x12
        /*04a6*/ 	.short	(.L_255 - .L_254)
	.align		4
.L_254:
        /*04a8*/ 	.word	index@(_ZN7cutlass13device_kernelIN5flash11enable_sm90INS1_16FlashAttnFwdSm90INS1_25CollectiveMainloopFwdSm90ILi2EN4cute5tupleIJNS5_1CILi1EEES8_S8_EEENS6_IJNS7_ILi128EEENS7_ILi112EEENS7_ILi192EEEEEELi192ENS_6half_tEfNS_4arch4Sm90ELb0ELb0ELb0ELb0ELb0ELb0ELb0ELb1ELb1ELb1ELb1ELb0EEENS1_21CollectiveEpilogueFwdINS6_IJSA_SC_SB_EEES9_SE_SG_Li256ELb0ELb1ELb1ELb0EEENS1_19SingleTileSchedulerILb0ELb1ELb1ELi128EEEEEEEEEvNT_6ParamsE)
        /*04ac*/ 	.word	0x00000010


	//----- nvinfo : EIATTR_MIN_STACK_SIZE
	.align		4
.L_255:
        /*04b0*/ 	.byte	0x04, 0x12
        /*04b2*/ 	.short	(.L_257 - .L_256)
	.align		4
.L_256:
        /*04b4*/ 	.word	index@(_ZN7cutlass13device_kernelIN5flash11enable_sm90INS1_16FlashAttnFwdSm90INS1_25CollectiveMainloopFwdSm90ILi2EN4cute5tupleIJNS5_1CILi1EEES8_S8_EEENS6_IJNS7_ILi128EEENS7_ILi112EEENS7_ILi192EEEEEELi192ENS_6half_tEfNS_4arch4Sm90ELb0ELb0ELb0ELb1ELb0ELb0ELb0ELb1ELb1ELb1ELb1ELb0EEENS1_21CollectiveEpilogueFwdINS6_IJSA_SC_SB_EEES9_SE_SG_Li256ELb1ELb1ELb1ELb0EEENS1_36VarlenDynamicPersistentTileSchedulerILi128ELi112ELi256ELi128ELb1ELb1ELb1ELb0ELb1ELb1EEEEEEEEEvNT_6ParamsE)
        /*04b8*/ 	.word	0x00000068


	//----- nvinfo : EIATTR_MIN_STACK_SIZE
	.align		4
.L_257:
        /*04bc*/ 	.byte	0x04, 0x12
        /*04be*/ 	.short	(.L_259 - .L_258)
	.align		4
.L_258:
        /*04c0*/ 	.word	index@(_ZN7cutlass13device_kernelIN5flash11enable_sm90INS1_16FlashAttnFwdSm90INS1_25CollectiveMainloopFwdSm90ILi2EN4cute5tupleIJNS5_1CILi1EEES8_S8_EEENS6_IJNS7_ILi128EEENS7_ILi112EEENS7_ILi192EEEEEELi192ENS_6half_tEfNS_4arch4Sm90ELb0ELb0ELb0ELb1ELb0ELb1ELb0ELb1ELb1ELb1ELb1ELb0EEENS1_21CollectiveEpilogueFwdINS6_IJSA_SC_SB_EEES9_SE_SG_Li256ELb1ELb1ELb1ELb0EEENS1_36VarlenDynamicPersistentTileSchedulerILi128ELi112ELi256ELi128ELb1ELb1ELb1ELb0ELb1ELb1EEEEEEEEEvNT_6ParamsE)
        /*04c4*/ 	.word	0x00000080


	//----- nvinfo : EIATTR_MIN_STACK_SIZE
	.align		4
.L_259:
        /*04c8*/ 	.byte	0x04, 0x12
        /*04ca*/ 	.short	(.L_261 - .L_260)
	.align		4
.L_260:
        /*04cc*/ 	.word	index@(_ZN7cutlass13device_kernelIN5flash11enable_sm90INS1_16FlashAttnFwdSm90INS1_25CollectiveMainloopFwdSm90ILi2EN4cute5tupleIJNS5_1CILi1EEES8_S8_EEENS6_IJNS7_ILi128EEENS7_ILi96EEENS7_ILi192EEEEEELi192ENS_6half_tEfNS_4arch4Sm90ELb0ELb1ELb0ELb0ELb0ELb0ELb0ELb1ELb1ELb1ELb1ELb0EEENS1_21CollectiveEpilogueFwdINS6_IJSA_SC_SB_EEES9_SE_SG_Li256ELb0ELb1ELb1ELb0EEENS1_19SingleTileSchedulerILb0ELb1ELb1ELi128EEEEEEEEEvNT_6ParamsE)
        /*04d0*/ 	.word	0x00000010


	//----- nvinfo : EIATTR_MIN_STACK_SIZE
	.align		4
.L_261:
        /*04d4*/ 	.byte	0x04, 0x12
        /*04d6*/ 	.short	(.L_263 - .L_262)
	.align		4
.L_262:
        /*04d8*/ 	.word	index@(_ZN7cutlass13device_kernelIN5flash11enable_sm90INS1_16FlashAttnFwdSm90INS1_25CollectiveMainloopFwdSm90ILi2EN4cute5tupleIJNS5_1CILi1EEES8_S8_EEENS6_IJNS7_ILi128EEENS7_ILi96EEENS7_ILi192EEEEEELi192ENS_6half_tEfNS_4arch4Sm90ELb0ELb1ELb0ELb1ELb0ELb0ELb0ELb1ELb1ELb1ELb1ELb0EEENS1_21CollectiveEpilogueFwdINS6_IJSA_SC_SB_EEES9_SE_SG_Li256ELb1ELb1ELb1ELb0EEENS1_36VarlenDynamicPersistentTileSchedulerILi128ELi96ELi256ELi128ELb1ELb1ELb1ELb1ELb0ELb1EEEEEEEEEvNT_6ParamsE)
        /*04dc*/ 	.word	0x00000060


	//----- nvinfo : EIATTR_MIN_STACK_SIZE
	.align		4
.L_263:
        /*04e0*/ 	.byte	0x04, 0x12
        /*04e2*/ 	.short	(.L_265 - .L_264)
	.align		4
.L_264:
        /*04e4*/ 	.word	index@(_ZN7cutlass13device_kernelIN5flash11enable_sm90INS1_16FlashAttnFwdSm90INS1_25CollectiveMainloopFwdSm90ILi2EN4cute5tupleIJNS5_1CILi1EEES8_S8_EEENS6_IJNS7_ILi128EEENS7_ILi96EEENS7_ILi192EEEEEELi192ENS_6half_tEfNS_4arch4Sm90ELb0ELb1ELb0ELb1ELb0ELb1ELb0ELb1ELb1ELb1ELb1ELb0EEENS1_21CollectiveEpilogueFwdINS6_IJSA_SC_SB_EEES9_SE_SG_Li256ELb1ELb1ELb1ELb0EEENS1_36VarlenDynamicPersistentTileSchedulerILi128ELi96ELi256ELi128ELb1ELb1ELb1ELb1ELb0ELb1EEEEEEEEEvNT_6ParamsE)
        /*04e8*/ 	.word	0x00000098


	//----- nvinfo : EIATTR_MIN_STACK_SIZE
	.align		4
.L_265:
        /*04ec*/ 	.byte	0x04, 0x12
        /*04ee*/ 	.short	(.L_267 - .L_266)
	.align		4
.L_266:
        /*04f0*/ 	.word	index@(_ZN7cutlass13device_kernelIN5flash11enable_sm90INS1_16FlashAttnFwdSm90INS1_25CollectiveMainloopFwdSm90ILi2EN4cute5tupleIJNS5_1CILi1EEES8_S8_EEENS6_IJNS7_ILi128EEENS7_ILi112EEENS7_ILi192EEEEEELi192ENS_6half_tEfNS_4arch4Sm90ELb1ELb0ELb0ELb0ELb0ELb0ELb0ELb1ELb1ELb1ELb1ELb0EEENS1_21CollectiveEpilogueFwdINS6_IJSA_SC_SB_EEES9_SE_SG_Li256ELb0ELb1ELb1ELb0EEENS1_19SingleTileSchedulerILb0ELb1ELb1ELi128EEEEEEEEEvNT_6ParamsE)
        /*04f4*/ 	.word	0x00000010


	//----- nvinfo : EIATTR_MIN_STACK_SIZE
	.align		4
.L_267:
        /*04f8*/ 	.byte	0x04, 0x12
        /*04fa*/ 	.short	(.L_269 - .L_268)
	.align		4
.L_268:
        /*04fc*/ 	.word	index@(_ZN7cutlass13device_kernelIN5flash11enable_sm90INS1_16FlashAttnFwdSm90INS1_25CollectiveMainloopFwdSm90ILi2EN4cute5tupleIJNS5_1CILi1EEES8_S8_EEENS6_IJNS7_ILi128EEENS7_ILi112EEENS7_ILi192EEEEEELi192ENS_6half_tEfNS_4arch4Sm90ELb1ELb0ELb0ELb1ELb0ELb0ELb0ELb1ELb1ELb1ELb1ELb0EEENS1_21CollectiveEpilogueFwdINS6_IJSA_SC_SB_EEES9_SE_SG_Li256ELb1ELb1ELb1ELb0EEENS1_36VarlenDynamicPersistentTileSchedulerILi128ELi112ELi256ELi128ELb1ELb1ELb1ELb1ELb1ELb1EEEEEEEEEvNT_6ParamsE)
        /*0500*/ 	.word	0x00000068


	//----- nvinfo : EIATTR_MIN_STACK_SIZE
	.align		4
.L_269:
        /*0504*/ 	.byte	0x04, 0x12
        /*0506*/ 	.short	(.L_271 - .L_270)
	.align		4
.L_270:
        /*0508*/ 	.word	index@(_ZN7cutlass13device_kernelIN5flash11enable_sm90INS1_16FlashAttnFwdSm90INS1_25CollectiveMainloopFwdSm90ILi2EN4cute5tupleIJNS5_1CILi1EEES8_S8_EEENS6_IJNS7_ILi128EEENS7_ILi112EEENS7_ILi192EEEEEELi192ENS_6half_tEfNS_4arch4Sm90ELb1ELb0ELb0ELb1ELb0ELb1ELb0ELb1ELb1ELb1ELb1ELb0EEENS1_21CollectiveEpilogueFwdINS6_IJSA_SC_SB_EEES9_SE_SG_Li256ELb1ELb1ELb1ELb0EEENS1_36VarlenDynamicPersistentTileSchedulerILi128ELi112ELi256ELi128ELb1ELb1ELb1ELb1ELb1ELb1EEEEEEEEEvNT_6ParamsE)
        /*050c*/ 	.word	0x00000080


	//----- nvinfo : EIATTR_MIN_STACK_SIZE
	.align		4
.L_271:
        /*0510*/ 	.byte	0x04, 0x12
        /*0512*/ 	.short	(.L_273 - .L_272)
	.align		4
.L_272:
        /*0514*/ 	.word	index@(_ZN7cutlass13device_kernelIN5flash11enable_sm90INS1_16FlashAttnFwdSm90INS1_25CollectiveMainloopFwdSm90ILi2EN4cute5tupleIJNS5_1CILi1EEES8_S8_EEENS6_IJNS7_ILi128EEENS7_ILi176EEESA_EEELi128ENS_6half_tEfNS_4arch4Sm90ELb0ELb0ELb0ELb0ELb0ELb0ELb0ELb1ELb1ELb1ELb1ELb0EEENS1_21CollectiveEpilogueFwdINS6_IJSA_SA_SB_EEES9_SD_SF_Li256ELb0ELb1ELb1ELb0EEENS1_19SingleTileSchedulerILb0ELb1ELb1ELi128EEEEEEEEEvNT_6ParamsE)
        /*0518*/ 	.word	0x00000010


	//----- nvinfo : EIATTR_MIN_STACK_SIZE
	.align		4
.L_273:
        /*051c*/ 	.byte	0x04, 0x12
        /*051e*/ 	.short	(.L_275 - .L_274)
	.align		4
.L_274:
        /*0520*/ 	.word	index@(_ZN7cutlass13device_kernelIN5flash11enable_sm90INS1_16FlashAttnFwdSm90INS1_25CollectiveMainloopFwdSm90ILi2EN4cute5tupleIJNS5_1CILi1EEES8_S8_EEENS6_IJNS7_ILi128EEENS7_ILi176EEESA_EEELi128ENS_6half_tEfNS_4arch4Sm90ELb0ELb0ELb0ELb1ELb0ELb0ELb0ELb1ELb1ELb1ELb1ELb0EEENS1_21CollectiveEpilogueFwdINS6_IJSA_SA_SB_EEES9_SD_SF_Li256ELb1ELb1ELb1ELb0EEENS1_36VarlenDynamicPersistentTileSchedulerILi128ELi176ELi256ELi128ELb1ELb1ELb1ELb0ELb1ELb1EEEEEEEEEvNT_6ParamsE)
        /*0524*/ 	.word	0x00000070


	//----- nvinfo : EIATTR_MIN_STACK_SIZE
	.align		4
.L_275:
        /*0528*/ 	.byte	0x04, 0x12
        /*052a*/ 	.short	(.L_277 - .L_276)
	.align		4
.L_276:
        /*052c*/ 	.word	index@(_ZN7cutlass13device_kernelIN5flash11enable_sm90INS1_16FlashAttnFwdSm90INS1_25CollectiveMainloopFwdSm90ILi2EN4cute5tupleIJNS5_1CILi1EEES8_S8_EEENS6_IJNS7_ILi128EEENS7_ILi176EEESA_EEELi128ENS_6half_tEfNS_4arch4Sm90ELb0ELb0ELb0ELb1ELb0ELb1ELb0ELb1ELb1ELb1ELb1ELb0EEENS1_21CollectiveEpilogueFwdINS6_IJSA_SA_SB_EEES9_SD_SF_Li256ELb1ELb1ELb1ELb0EEENS1_36VarlenDynamicPersistentTileSchedulerILi128ELi176ELi256ELi128ELb1ELb1ELb1ELb0ELb1ELb1EEEEEEEEEvNT_6ParamsE)
        /*0530*/ 	.word	0x00000098


	//----- nvinfo : EIATTR_MIN_STACK_SIZE
	.align		4
.L_277:
        /*0534*/ 	.byte	0x04, 0x12
        /*0536*/ 	.short	(.L_279 - .L_278)
	.align		4
.L_278:
        /*0538*/ 	.word	index@(_ZN7cutlass13device_kernelIN5flash11enable_sm90INS1_16FlashAttnFwdSm90INS1_25CollectiveMainloopFwdSm90ILi2EN4cute5tupleIJNS5_1CILi1EEES8_S8_EEENS6_IJNS7_ILi128EEESA_SA_EEELi128ENS_6half_tEfNS_4arch4Sm90ELb0ELb1ELb0ELb0ELb0ELb0ELb0ELb1ELb1ELb1ELb1ELb0EEENS1_21CollectiveEpilogueFwdISB_S9_SC_SE_Li256ELb0ELb1ELb1ELb0EEENS1_19SingleTileSchedulerILb0ELb1ELb1ELi128EEEEEEEEEvNT_6ParamsE)
        /*053c*/ 	.word	0x00000018


	//----- nvinfo : EIATTR_MIN_STACK_SIZE
	.align		4
.L_279:
        /*0540*/ 	.byte	0x04, 0x12
        /*0542*/ 	.short	(.L_281 - .L_280)
	.align		4
.L_280:
        /*0544*/ 	.word	index@(_ZN7cutlass13device_kernelIN5flash11enable_sm90INS1_16FlashAttnFwdSm90INS1_25CollectiveMainloopFwdSm90ILi2EN4cute5tupleIJNS5_1CILi1EEES8_S8_EEENS6_IJNS7_ILi128EEESA_SA_EEELi128ENS_6half_tEfNS_4arch4Sm90ELb0ELb1ELb0ELb1ELb0ELb0ELb0ELb1ELb1ELb1ELb1ELb0EEENS1_21CollectiveEpilogueFwdISB_S9_SC_SE_Li256ELb1ELb1ELb1ELb0EEENS1_36VarlenDynamicPersistentTileSchedulerILi128ELi128ELi256ELi128ELb1ELb1ELb1ELb1ELb0ELb1EEEEEEEEEvNT_6ParamsE)
        /*0548*/ 	.word	0x00000060


	//----- nvinfo : EIATTR_MIN_STACK_SIZE
	.align		4
.L_281:
        /*054c*/ 	.byte	0x04, 0x12
        /*054e*/ 	.short	(.L_283 - .L_282)
	.align		4
.L_282:
        /*0550*/ 	.word	index@(_ZN7cutlass13device_kernelIN5flash11enable_sm90INS1_16FlashAttnFwdSm90INS1_25CollectiveMainloopFwdSm90ILi2EN4cute5tupleIJNS5_1CILi1EEES8_S8_EEENS6_IJNS7_ILi128EEESA_SA_EEELi128ENS_6half_tEfNS_4arch4Sm90ELb0ELb1ELb0ELb1ELb0ELb1ELb0ELb1ELb1ELb1ELb1ELb0EEENS1_21CollectiveEpilogueFwdISB_S9_SC_SE_Li256ELb1ELb1ELb1ELb0EEENS1_36VarlenDynamicPersistentTileSchedulerILi128ELi128ELi256ELi128ELb1ELb1ELb1ELb1ELb0ELb1EEEEEEEEEvNT_6ParamsE)
        /*0554*/ 	.word	0x00000068


	//----- nvinfo : EIATTR_MIN_STACK_SIZE
	.align		4
.L_283:
        /*0558*/ 	.byte	0x04, 0x12
        /*055a*/ 	.short	(.L_285 - .L_284)
	.align		4
.L_284:
        /*055c*/ 	.word	index@(_ZN7cutlass13device_kernelIN5flash11enable_sm90INS1_16FlashAttnFwdSm90INS1_25CollectiveMainloopFwdSm90ILi2EN4cute5tupleIJNS5_1CILi1EEES8_S8_EEENS6_IJNS7_ILi128EEESA_SA_EEELi128ENS_6half_tEfNS_4arch4Sm90ELb1ELb0ELb0ELb0ELb0ELb0ELb0ELb1ELb1ELb1ELb1ELb0EEENS1_21CollectiveEpilogueFwdISB_S9_SC_SE_Li256ELb0ELb1ELb1ELb0EEENS1_19SingleTileSchedulerILb0ELb1ELb1ELi128EEEEEEEEEvNT_6ParamsE)
        /*0560*/ 	.word	0x00000018


	//----- nvinfo : EIATTR_MIN_STACK_SIZE
	.align		4
.L_285:
        /*0564*/ 	.byte	0x04, 0x12
        /*0566*/ 	.short	(.L_287 - .L_286)
	.align		4
.L_286:
        /*0568*/ 	.word	index@(_ZN7cutlass13device_kernelIN5flash11enable_sm90INS1_16FlashAttnFwdSm90INS1_25CollectiveMainloopFwdSm90ILi2EN4cute5tupleIJNS5_1CILi1EEES8_S8_EEENS6_IJNS7_ILi128EEESA_SA_EEELi128ENS_6half_tEfNS_4arch4Sm90ELb1ELb0ELb0ELb1ELb0ELb0ELb0ELb1ELb1ELb1ELb1ELb0EEENS1_21CollectiveEpilogueFwdISB_S9_SC_SE_Li256ELb1ELb1ELb1ELb0EEENS1_36VarlenDynamicPersistentTileSchedulerILi128ELi128ELi256ELi128ELb1ELb1ELb1ELb1ELb1ELb1EEEEEEEEEvNT_6ParamsE)
        /*056c*/ 	.word	0x00000060


	//----- nvinfo : EIATTR_MIN_STACK_SIZE
	.align		4
.L_287:
        /*0570*/ 	.byte	0x04, 0x12
        /*0572*/ 	.short	(.L_289 - .L_288)
	.align		4
.L_288:
        /*0574*/ 	.word	index@(_ZN7cutlass13device_kernelIN5flash11enable_sm90INS1_16FlashAttnFwdSm90INS1_25CollectiveMainloopFwdSm90ILi2EN4cute5tupleIJNS5_1CILi1EEES8_S8_EEENS6_IJNS7_ILi128EEESA_SA_EEELi128ENS_6half_tEfNS_4arch4Sm90ELb1ELb0ELb0ELb1ELb0ELb1ELb0ELb1ELb1ELb1ELb1ELb0EEENS1_21CollectiveEpilogueFwdISB_S9_SC_SE_Li256ELb1ELb1ELb1ELb0EEENS1_36VarlenDynamicPersistentTileSchedulerILi128ELi128ELi256ELi128ELb1ELb1ELb1ELb1ELb1ELb1EEEEEEEEEvNT_6ParamsE)
        /*0578*/ 	.word	0x00000068


	//----- nvinfo : EIATTR_MIN_STACK_SIZE
	.align		4
.L_289:
        /*057c*/ 	.byte	0x04, 0x12
        /*057e*/ 	.short	(.L_291 - .L_290)
	.align		4
.L_290:
        /*0580*/ 	.word	index@(_ZN7cutlass13device_kernelIN5flash11enable_sm90INS1_16FlashAttnFwdSm90INS1_25CollectiveMainloopFwdSm90ILi2EN4cute5tupleIJNS5_1CILi1EEES8_S8_EEENS6_IJNS7_ILi192EEENS7_ILi144EEENS7_ILi96EEEEEELi96ENS_6half_tEfNS_4arch4Sm90ELb0ELb0ELb0ELb0ELb0ELb0ELb0ELb0ELb1ELb1ELb1ELb0EEENS1_21CollectiveEpilogueFwdINS6_IJSA_SC_SB_EEES9_SE_SG_Li384ELb0ELb1ELb1ELb0EEENS1_19SingleTileSchedulerILb0ELb1ELb1ELi192EEEEEEEEEvNT_6ParamsE)
        /*0584*/ 	.word	0x00000000


	//----- nvinfo : EIATTR_MIN_STACK_SIZE
	.align		4
.L_291:
        /*0588*/ 	.byte	0x04, 0x12
        /*058a*/ 	.short	(.L_293 - .L_292)
	.align		4
.L_292:
        /*058c*/ 	.word	index@(_ZN7cutlass13device_kernelIN5flash11enable_sm90INS1_16FlashAttnFwdSm90INS1_25CollectiveMainloopFwdSm90ILi2EN4cute5tupleIJNS5_1CILi1EEES8_S8_EEENS6_IJNS7_ILi192EEENS7_ILi144EEENS7_ILi96EEEEEELi96ENS_6half_tEfNS_4arch4Sm90ELb0ELb0ELb0ELb1ELb0ELb0ELb0ELb0ELb1ELb1ELb1ELb0EEENS1_21CollectiveEpilogueFwdINS6_IJSA_SC_SB_EEES9_SE_SG_Li384ELb1ELb1ELb1ELb0EEENS1_36VarlenDynamicPersistentTileSchedulerILi192ELi144ELi384ELi128ELb1ELb1ELb1ELb0ELb1ELb1EEEEEEEEEvNT_6ParamsE)
        /*0590*/ 	.word	0x00000050


	//----- nvinfo : EIATTR_MIN_STACK_SIZE
	.align		4
.L_293:
        /*0594*/ 	.byte	0x04, 0x12
        /*0596*/ 	.short	(.L_295 - .L_294)
	.align		4
.L_294:
        /*0598*/ 	.word	index@(_ZN7cutlass13device_kernelIN5flash11enable_sm90INS1_16FlashAttnFwdSm90INS1_25CollectiveMainloopFwdSm90ILi2EN4cute5tupleIJNS5_1CILi1EEES8_S8_EEENS6_IJNS7_ILi192EEENS7_ILi144EEENS7_ILi96EEEEEELi96ENS_6half_tEfNS_4arch4Sm90ELb0ELb0ELb0ELb1ELb0ELb1ELb0ELb0ELb1ELb1ELb1ELb0EEENS1_21CollectiveEpilogueFwdINS6_IJSA_SC_SB_EEES9_SE_SG_Li384ELb1ELb1ELb1ELb0EEENS1_36VarlenDynamicPersistentTileSchedulerILi192ELi144ELi384ELi128ELb1ELb1ELb1ELb0ELb1ELb1EEEEEEEEEvNT_6ParamsE)
        /*059c*/ 	.word	0x00000120


	//----- nvinfo : EIATTR_MIN_STACK_SIZE
	.align		4
.L_295:
        /*05a0*/ 	.byte	0x04, 0x12
        /*05a2*/ 	.short	(.L_297 - .L_296)
	.align		4
.L_296:
        /*05a4*/ 	.word	index@(_ZN7cutlass13device_kernelIN5flash11enable_sm90INS1_16FlashAttnFwdSm90INS1_25CollectiveMainloopFwdSm90ILi2EN4cute5tupleIJNS5_1CILi1EEES8_S8_EEENS6_IJNS7_ILi192EEENS7_ILi128EEENS7_ILi96EEEEEELi96ENS_6half_tEfNS_4arch4Sm90ELb0ELb1ELb0ELb0ELb0ELb0ELb0ELb0ELb1ELb1ELb1ELb0EEENS1_21CollectiveEpilogueFwdINS6_IJSA_SC_SB_EEES9_SE_SG_Li384ELb0ELb1ELb1ELb0EEENS1_19SingleTileSchedulerILb0ELb1ELb1ELi192EEEEEEEEEvNT_6ParamsE)
        /*05a8*/ 	.word	0x00000000


	//----- nvinfo : EIATTR_MIN_STACK_SIZE
	.align		4
.L_297:
        /*05ac*/ 	.byte	0x04, 0x12
        /*05ae*/ 	.short	(.L_299 - .L_298)
	.align		4
.L_298:
        /*05b0*/ 	.word	index@(_ZN7cutlass13device_kernelIN5flash11enable_sm90INS1_16FlashAttnFwdSm90INS1_25CollectiveMainloopFwdSm90ILi2EN4cute5tupleIJNS5_1CILi1EEES8_S8_EEENS6_IJNS7_ILi192EEENS7_ILi128EEENS7_ILi96EEEEEELi96ENS_6half_tEfNS_4arch4Sm90ELb0ELb1ELb0ELb1ELb0ELb0ELb0ELb0ELb1ELb1ELb1ELb0EEENS1_21CollectiveEpilogueFwdINS6_IJSA_SC_SB_EEES9_SE_SG_Li384ELb1ELb1ELb1ELb0EEENS1_36VarlenDynamicPersistentTileSchedulerILi192ELi128ELi384ELi128ELb1ELb1ELb1ELb1ELb0ELb1EEEEEEEEEvNT_6ParamsE)
        /*05b4*/ 	.word	0x00000048


	//----- nvinfo : EIATTR_MIN_STACK_SIZE
	.align		4
.L_299:
        /*05b8*/ 	.byte	0x04, 0x12
        /*05ba*/ 	.short	(.L_301 - .L_300)
	.align		4
.L_300:
        /*05bc*/ 	.word	index@(_ZN7cutlass13device_kernelIN5flash11enable_sm90INS1_16FlashAttnFwdSm90INS1_25CollectiveMainloopFwdSm90ILi2EN4cute5tupleIJNS5_1CILi1EEES8_S8_EEENS6_IJNS7_ILi192EEENS7_ILi128EEENS7_ILi96EEEEEELi96ENS_6half_tEfNS_4arch4Sm90ELb0ELb1ELb0ELb1ELb0ELb1ELb0ELb0ELb1ELb1ELb1ELb0EEENS1_21CollectiveEpilogueFwdINS6_IJSA_SC_SB_EEES9_SE_SG_Li384ELb1ELb1ELb1ELb0EEENS1_36VarlenDynamicPersistentTileSchedulerILi192ELi128ELi384ELi128ELb1ELb1ELb1ELb1ELb0ELb1EEEEEEEEEvNT_6ParamsE)
        /*05c0*/ 	.word	0x00000070


	//----- nvinfo : EIATTR_MIN_STACK_SIZE
	.align		4
.L_301:
        /*05c4*/ 	.byte	0x04, 0x12
        /*05c6*/ 	.short	(.L_303 - .L_302)
	.align		4
.L_302:
        /*05c8*/ 	.word	index@(_ZN7cutlass13device_kernelIN5flash11enable_sm90INS1_16FlashAttnFwdSm90INS1_25CollectiveMainloopFwdSm90ILi2EN4cute5tupleIJNS5_1CILi1EEES8_S8_EEENS6_IJNS7_ILi192EEENS7_ILi144EEENS7_ILi96EEEEEELi96ENS_6half_tEfNS_4arch4Sm90ELb1ELb0ELb0ELb0ELb0ELb0ELb0ELb0ELb1ELb1ELb1ELb0EEENS1_21CollectiveEpilogueFwdINS6_IJSA_SC_SB_EEES9_SE_SG_Li384ELb0ELb1ELb1ELb0EEENS1_19SingleTileSchedulerILb0ELb1ELb1ELi192EEEEEEEEEvNT_6ParamsE)
        /*05cc*/ 	.word	0x00000008


	//----- nvinfo : EIATTR_MIN_STACK_SIZE
	.align		4
.L_303:
        /*05d0*/ 	.byte	0x04, 0x12
        /*05d2*/ 	.short	(.L_305 - .L_304)
	.align		4
.L_304:
        /*05d4*/ 	.word	index@(_ZN7cutlass13device_kernelIN5flash11enable_sm90INS1_16FlashAttnFwdSm90INS1_25CollectiveMainloopFwdSm90ILi2EN4cute5tupleIJNS5_1CILi1EEES8_S8_EEENS6_IJNS7_ILi192EEENS7_ILi144EEENS7_ILi96EEEEEELi96ENS_6half_tEfNS_4arch4Sm90ELb1ELb0ELb0ELb1ELb0ELb0ELb0ELb0ELb1ELb1ELb1ELb0EEENS1_21CollectiveEpilogueFwdINS6_IJSA_SC_SB_EEES9_SE_SG_Li384ELb1ELb1ELb1ELb0EEENS1_36VarlenDynamicPersistentTileSchedulerILi192ELi144ELi384ELi128ELb1ELb1ELb1ELb1ELb1ELb1EEEEEEEEEvNT_6ParamsE)
        /*05d8*/ 	.word	0x00000050


	//----- nvinfo : EIATTR_MIN_STACK_SIZE
	.align		4
.L_305:
        /*05dc*/ 	.byte	0x04, 0x12
        /*05de*/ 	.short	(.L_307 - .L_306)
	.align		4
.L_306:
        /*05e0*/ 	.word	index@(_ZN7cutlass13device_kernelIN5flash11enable_sm90INS1_16FlashAttnFwdSm90INS1_25CollectiveMainloopFwdSm90ILi2EN4cute5tupleIJNS5_1CILi1EEES8_S8_EEENS6_IJNS7_ILi192EEENS7_ILi144EEENS7_ILi96EEEEEELi96ENS_6half_tEfNS_4arch4Sm90ELb1ELb0ELb0ELb1ELb0ELb1ELb0ELb0ELb1ELb1ELb1ELb0EEENS1_21CollectiveEpilogueFwdINS6_IJSA_SC_SB_EEES9_SE_SG_Li384ELb1ELb1ELb1ELb0EEENS1_36VarlenDynamicPersistentTileSchedulerILi192ELi144ELi384ELi128ELb1ELb1ELb1ELb1ELb1ELb1EEEEEEEEEvNT_6ParamsE)
        /*05e4*/ 	.word	0x000000f0


	//----- nvinfo : EIATTR_MIN_STACK_SIZE
	.align		4
.L_307:
        /*05e8*/ 	.byte	0x04, 0x12
        /*05ea*/ 	.short	(.L_309 - .L_308)
	.align		4
.L_308:
        /*05ec*/ 	.word	index@(_ZN7cutlass13device_kernelIN5flash11enable_sm90INS1_16FlashAttnFwdSm90INS1_25CollectiveMainloopFwdSm90ILi2EN4cute5tupleIJNS5_1CILi1EEES8_S8_EEENS6_IJNS7_ILi192EEESA_NS7_ILi64EEEEEELi64ENS_6half_tEfNS_4arch4Sm90ELb0ELb0ELb0ELb0ELb0ELb0ELb0ELb0ELb1ELb1ELb1ELb0EEENS1_21CollectiveEpilogueFwdINS6_IJSA_SB_SA_EEES9_SD_SF_Li384ELb0ELb1ELb1ELb0EEENS1_19SingleTileSchedulerILb0ELb1ELb1ELi192EEEEEEEEEvNT_6ParamsE)
        /*05f0*/ 	.word	0x00000018


	//----- nvinfo : EIATTR_MIN_STACK_SIZE
	.align		4
.L_309:
        /*05f4*/ 	.byte	0x04, 0x12
        /*05f6*/ 	.short	(.L_311 - .L_310)
	.align		4
.L_310:
        /*05f8*/ 	.word	index@(_ZN7cutlass13device_kernelIN5flash11enable_sm90INS1_16FlashAttnFwdSm90INS1_25CollectiveMainloopFwdSm90ILi2EN4cute5tupleIJNS5_1CILi1EEES8_S8_EEENS6_IJNS7_ILi192EEESA_NS7_ILi64EEEEEELi64ENS_6half_tEfNS_4arch4Sm90ELb0ELb0ELb0ELb1ELb0ELb0ELb0ELb0ELb1ELb1ELb1ELb0EEENS1_21CollectiveEpilogueFwdINS6_IJSA_SB_SA_EEES9_SD_SF_Li384ELb1ELb1ELb1ELb0EEENS1_36VarlenDynamicPersistentTileSchedulerILi192ELi192ELi384ELi128ELb1ELb1ELb1ELb0ELb1ELb1EEEEEEEEEvNT_6ParamsE)
        /*05fc*/ 	.word	0x00000068


	//----- nvinfo : EIATTR_MIN_STACK_SIZE
	.align		4
.L_311:
        /*0600*/ 	.byte	0x04, 0x12
        /*0602*/ 	.short	(.L_313 - .L_312)
	.align		4
.L_312:
        /*0604*/ 	.word	index@(_ZN7cutlass13device_kernelIN5flash11enable_sm90INS1_16FlashAttnFwdSm90INS1_25CollectiveMainloopFwdSm90ILi2EN4cute5tupleIJNS5_1CILi1EEES8_S8_EEENS6_IJNS7_ILi192EEESA_NS7_ILi64EEEEEELi64ENS_6half_tEfNS_4arch4Sm90ELb0ELb0ELb0ELb1ELb0ELb1ELb0ELb0ELb1ELb1ELb1ELb0EEENS1_21CollectiveEpilogueFwdINS6_IJSA_SB_SA_EEES9_SD_SF_Li384ELb1ELb1ELb1ELb0EEENS1_36VarlenDynamicPersistentTileSchedulerILi192ELi192ELi384ELi128ELb1ELb1ELb1ELb0ELb1ELb1EEEEEEEEEvNT_6ParamsE)
        /*0608*/ 	.word	0x00000080


	//----- nvinfo : EIATTR_MIN_STACK_SIZE
	.align		4
.L_313:
        /*060c*/ 	.byte	0x04, 0x12
        /*060e*/ 	.short	(.L_315 - .L_314)
	.align		4
.L_314:
        /*0610*/ 	.word	index@(_ZN7cutlass13device_kernelIN5flash11enable_sm90INS1_16FlashAttnFwdSm90INS1_25CollectiveMainloopFwdSm90ILi2EN4cute5tupleIJNS5_1CILi1EEES8_S8_EEENS6_IJNS7_ILi192EEENS7_ILi128EEENS7_ILi64EEEEEELi64ENS_6half_tEfNS_4arch4Sm90ELb0ELb1ELb0ELb0ELb0ELb0ELb0ELb1ELb1ELb1ELb1ELb0EEENS1_21CollectiveEpilogueFwdINS6_IJSA_SC_SB_EEES9_SE_SG_Li384ELb0ELb1ELb1ELb0EEENS1_19SingleTileSchedulerILb0ELb1ELb1ELi192EEEEEEEEEvNT_6ParamsE)
        /*0614*/ 	.word	0x00000000


	//----- nvinfo : EIATTR_MIN_STACK_SIZE
	.align		4
.L_315:
        /*0618*/ 	.byte	0x04, 0x12
        /*061a*/ 	.short	(.L_317 - .L_316)
	.align		4
.L_316:
        /*061c*/ 	.word	index@(_ZN7cutlass13device_kernelIN5flash11enable_sm90INS1_16FlashAttnFwdSm90INS1_25CollectiveMainloopFwdSm90ILi2EN4cute5tupleIJNS5_1CILi1EEES8_S8_EEENS6_IJNS7_ILi192EEENS7_ILi128EEENS7_ILi64EEEEEELi64ENS_6half_tEfNS_4arch4Sm90ELb0ELb1ELb0ELb1ELb0ELb0ELb0ELb1ELb1ELb1ELb1ELb0EEENS1_21CollectiveEpilogueFwdINS6_IJSA_SC_SB_EEES9_SE_SG_Li384ELb1ELb1ELb1ELb0EEENS1_36VarlenDynamicPersistentTileSchedulerILi192ELi128ELi384ELi128ELb1ELb1ELb1ELb1ELb0ELb1EEEEEEEEEvNT_6ParamsE)
        /*0620*/ 	.word	0x00000048


	//----- nvinfo : EIATTR_MIN_STACK_SIZE
	.align		4
.L_317:
        /*0624*/ 	.byte	0x04, 0x12
        /*0626*/ 	.short	(.L_319 - .L_318)
	.align		4
.L_318:
        /*0628*/ 	.word	index@(_ZN7cutlass13device_kernelIN5flash11enable_sm90INS1_16FlashAttnFwdSm90INS1_25CollectiveMainloopFwdSm90ILi2EN4cute5tupleIJNS5_1CILi1EEES8_S8_EEENS6_IJNS7_ILi192EEENS7_ILi128EEENS7_ILi64EEEEEELi64ENS_6half_tEfNS_4arch4Sm90ELb0ELb1ELb0ELb1ELb0ELb1ELb0ELb1ELb1ELb1ELb1ELb0EEENS1_21CollectiveEpilogueFwdINS6_IJSA_SC_SB_EEES9_SE_SG_Li384ELb1ELb1ELb1ELb0EEENS1_36VarlenDynamicPersistentTileSchedulerILi192ELi128ELi384ELi128ELb1ELb1ELb1ELb1ELb0ELb1EEEEEEEEEvNT_6ParamsE)
        /*062c*/ 	.word	0x00000070


	//----- nvinfo : EIATTR_MIN_STACK_SIZE
	.align		4
.L_319:
        /*0630*/ 	.byte	0x04, 0x12
        /*0632*/ 	.short	(.L_321 - .L_320)
	.align		4
.L_320:
        /*0634*/ 	.word	index@(_ZN7cutlass13device_kernelIN5flash11enable_sm90INS1_16FlashAttnFwdSm90INS1_25CollectiveMainloopFwdSm90ILi2EN4cute5tupleIJNS5_1CILi1EEES8_S8_EEENS6_IJNS7_ILi192EEENS7_ILi128EEENS7_ILi64EEEEEELi64ENS_6half_tEfNS_4arch4Sm90ELb1ELb0ELb0ELb0ELb0ELb0ELb0ELb1ELb1ELb1ELb1ELb0EEENS1_21CollectiveEpilogueFwdINS6_IJSA_SC_SB_EEES9_SE_SG_Li384ELb0ELb1ELb1ELb0EEENS1_19SingleTileSchedulerILb0ELb1ELb1ELi192EEEEEEEEEvNT_6ParamsE)
        /*0638*/ 	.word	0x00000000


	//----- nvinfo : EIATTR_MIN_STACK_SIZE
	.align		4
.L_321:
        /*063c*/ 	.byte	0x04, 0x12
        /*063e*/ 	.short	(.L_323 - .L_322)
	.align		4
.L_322:
        /*0640*/ 	.word	index@(_ZN7cutlass13device_kernelIN5flash11enable_sm90INS1_16FlashAttnFwdSm90INS1_25CollectiveMainloopFwdSm90ILi2EN4cute5tupleIJNS5_1CILi1EEES8_S8_EEENS6_IJNS7_ILi192EEENS7_ILi128EEENS7_ILi64EEEEEELi64ENS_6half_tEfNS_4arch4Sm90ELb1ELb0ELb0ELb1ELb0ELb0ELb0ELb1ELb1ELb1ELb1ELb0EEENS1_21CollectiveEpilogueFwdINS6_IJSA_SC_SB_EEES9_SE_SG_Li384ELb1ELb1ELb1ELb0EEENS1_36VarlenDynamicPersistentTileSchedulerILi192ELi128ELi384ELi128ELb1ELb1ELb1ELb1ELb1ELb1EEEEEEEEEvNT_6ParamsE)
        /*0644*/ 	.word	0x00000050


	//----- nvinfo : EIATTR_MIN_STACK_SIZE
	.align		4
.L_323:
        /*0648*/ 	.byte	0x04, 0x12
        /*064a*/ 	.short	(.L_325 - .L_324)
	.align		4
.L_324:
        /*064c*/ 	.word	index@(_ZN7cutlass13device_kernelIN5flash11enable_sm90INS1_16FlashAttnFwdSm90INS1_25CollectiveMainloopFwdSm90ILi2EN4cute5tupleIJNS5_1CILi1EEES8_S8_EEENS6_IJNS7_ILi192EEENS7_ILi128EEENS7_ILi64EEEEEELi64ENS_6half_tEfNS_4arch4Sm90ELb1ELb0ELb0ELb1ELb0ELb1ELb0ELb1ELb1ELb1ELb1ELb0EEENS1_21CollectiveEpilogueFwdINS6_IJSA_SC_SB_EEES9_SE_SG_Li384ELb1ELb1ELb1ELb0EEENS1_36VarlenDynamicPersistentTileSchedulerILi192ELi128ELi384ELi128ELb1ELb1ELb1ELb1ELb1ELb1EEEEEEEEEvNT_6ParamsE)
        /*0650*/ 	.word	0x00000070
.L_325:


//--------------------- .nv.compat                --------------------------
	.section	.nv.compat,"",@"SHT_CUDA_COMPAT_INFO"
	.align	4
        /*0000*/ 	.byte	0x02, 0x09, 0x01, 0x00, 0x02, 0x02, 0x04, 0x00, 0x02, 0x05, 0x05, 0x00, 0x03, 0x07, 0x01, 0x01
        /*0010*/ 	.byte	0x02, 0x03, 0x01, 0x00, 0x02, 0x06, 0x01, 0x00, 0x04, 0x0b, 0x08, 0x00, 0x00, 0x00, 0x00, 0x00
        /*0020*/ 	.byte	0x00, 0x00, 0x00, 0x00


//--------------------- .nv.info._ZN7cutlass13device_kernelIN5flash11enable_sm90INS1_16FlashAttnFwdSm90INS1_25CollectiveMainloopFwdSm90ILi2EN4cute5tupleIJNS5_1CILi1EEES8_S8_EEENS6_IJNS7_ILi128EEENS7_ILi80EEENS7_ILi256EEEEEELi256ENS_6half_tEfNS_4arch4Sm90ELb0ELb0ELb0ELb0ELb0ELb0ELb0ELb1ELb1ELb1ELb1ELb0EEENS1_21CollectiveEpilogueFwdINS6_IJSA_SC_SB_EEES9_SE_SG_Li256ELb0ELb1ELb1ELb0EEENS1_19SingleTileSchedulerILb0ELb1ELb1ELi128EEEEEEEEEvNT_6ParamsE --------------------------
	.section	.nv.info._ZN7cutlass13device_kernelIN5flash11enable_sm90INS1_16FlashAttnFwdSm90INS1_25CollectiveMainloopFwdSm90ILi2EN4cute5tupleIJNS5_1CILi1EEES8_S8_EEENS6_IJNS7_ILi128EEENS7_ILi80EEENS7_ILi256EEEEEELi256ENS_6half_tEfNS_4arch4Sm90ELb0ELb0ELb0ELb0ELb0ELb0ELb0ELb1ELb1ELb1ELb1ELb0EEENS1_21CollectiveEpilogueFwdINS6_IJSA_SC_SB_EEES9_SE_SG_Li256ELb0ELb1ELb1ELb0EEENS1_19SingleTileSchedulerILb0ELb1ELb1ELi128EEEEEEEEEvNT_6ParamsE,"",@"SHT_CUDA_INFO"
	.sectionflags	@""
	.align	4


	//----- nvinfo : EIATTR_CUDA_API_VERSION
	.align		4
        /*0000*/ 	.byte	0x04, 0x37
        /*0002*/ 	.short	(.L_327 - .L_326)
.L_326:
        /*0004*/ 	.word	0x00000082


	//----- nvinfo : EIATTR_KPARAM_INFO
	.align		4
.L_327:
        /*0008*/ 	.byte	0x04, 0x17
        /*000a*/ 	.short	(.L_329 - .L_328)
.L_328:
        /*000c*/ 	.word	0x00000000
        /*0010*/ 	.short	0x0000
        /*0012*/ 	.short	0x0070
        /*0014*/ 	.byte	0x00, 0xf0, 0x01, 0x28


	//----- nvinfo : EIATTR_SPARSE_MMA_MASK
	.align		4
.L_329:
        /*0018*/ 	.byte	0x03, 0x50
        /*001a*/ 	.short	0x0000


	//----- nvinfo : EIATTR_MAXREG_COUNT
	.align		4
        /*001c*/ 	.byte	0x03, 0x1b
        /*001e*/ 	.short	0x00a8


	//----- nvinfo : EIATTR_NUM_BARRIERS
	.align		4
        /*0020*/ 	.byte	0x02, 0x4c
        /*0022*/ 	.byte	0x09
	.zero		1


	//----- nvinfo : EIATTR_EXTERNS
	.align		4
        /*0024*/ 	.byte	0x04, 0x0f
        /*0026*/ 	.short	(.L_331 - .L_330)


	//   ....[0]....
	.align		4
.L_330:
        /*0028*/ 	.word	index@(__assertfail)


	//----- nvinfo : EIATTR_ANNOTATIONS
	.align		4
.L_331:
        /*002c*/ 	.byte	0x04, 0x55
        /*002e*/ 	.short	(.L_333 - .L_332)


	//   ....[0]....
.L_332:
        /*0030*/ 	.word	0x00000001
        /*0034*/ 	.byte	0x30, 0x09, 0x00, 0x00, 0x01, 0x00, 0x00, 0x00, 0x10, 0x14, 0x00, 0x00, 0x01, 0x00, 0x00, 0x00
        /* <DEDUP_REMOVED lines=9> */
        /*00d4*/ 	.byte	0x50, 0x05, 0x01, 0x00, 0x01, 0x00, 0x00, 0x00, 0x00, 0x0c, 0x01, 0x00


	//----- nvinfo : EIATTR_MERCURY_ISA_VERSION
	.align		4
.L_333:
        /*00e0*/ 	.byte	0x03, 0x5f
        /*00e2*/ 	.short	0x0101


	//----- nvinfo : EIATTR_INT_WARP_WIDE_INSTR_OFFSETS
	.align		4
        /*00e4*/ 	.byte	0x04, 0x31
        /*00e6*/ 	.short	(.L_335 - .L_334)


	//   ....[0]....
.L_334:
        /*00e8*/ 	.word	0x00000120


	//   ....[1]....
        /*00ec*/ 	.word	0x00000160


	//   ....[2]....
        /*00f0*/ 	.word	0x00000220


	//----- nvinfo : EIATTR_COOP_GROUP_MASK_REGIDS
	.align		4
.L_335:
        /*00f4*/ 	.byte	0x04, 0x29
        /*00f6*/ 	.short	(.L_337 - .L_336)


	//   ....[0]....
.L_336:
        /*00f8*/ 	.word	0xffffffff


	//   ....[1]....
        /*00fc*/ 	.word	0xffffffff


	//   ....[2]....
        /*0100*/ 	.word	0xffffffff


	//   ....[3]....
        /*0104*/ 	.word	0xffffffff


	//   ....[4]....
        /*0108*/ 	.word	0xffffffff


	//   ....[5]....
        /*010c*/ 	.word	0xffffffff


	//   ....[6]....
        /*0110*/ 	.word	0xffffffff


	//   ....[7]....
        /*0114*/ 	.word	0xffffffff


	//   ....[8]....
        /*0118*/ 	.word	0xffffffff


	//   ....[9]....
        /*011c*/ 	.word	0xffffffff


	//   ....[10]....
        /*0120*/ 	.word	0xffffffff


	//   ....[11]....
        /*0124*/ 	.word	0xffffffff


	//   ....[12]....
        /*0128*/ 	.word	0xffffffff


	//   ....[13]....
        /*012c*/ 	.word	0xffffffff


	//   ....[14]....
        /*0130*/ 	.word	0xffffffff


	//   ....[15]....
        /*0134*/ 	.word	0xffffffff


	//   ....[16]....
        /*0138*/ 	.word	0xffffffff


	//   ....[17]....
        /*013c*/ 	.word	0xffffffff


	//   ....[18]....
        /*0140*/ 	.word	0xffffffff


	//   ....[19]....
        /*0144*/ 	.word	0xffffffff


	//   ....[20]....
        /*0148*/ 	.word	0xffffffff


	//   ....[21]....
        /*014c*/ 	.word	0xffffffff


	//   ....[22]....
        /*0150*/ 	.word	0xffffffff


	//   ....[23]....
        /*0154*/ 	.word	0xffffffff


	//   ....[24]....
        /*0158*/ 	.word	0xffffffff


	//   ....[25]....
        /*015c*/ 	.word	0xffffffff


	//   ....[26]....
        /*0160*/ 	.word	0xffffffff


	//   ....[27]....
        /*0164*/ 	.word	0xffffffff


	//   ....[28]....
        /*0168*/ 	.word	0xffffffff


	//   ....[29]....
        /*016c*/ 	.word	0xffffffff


	//   ....[30]....
        /*0170*/ 	.word	0xffffffff


	//   ....[31]....
        /*0174*/ 	.word	0xffffffff


	//   ....[32]....
        /*0178*/ 	.word	0xffffffff


	//   ....[33]....
        /*017c*/ 	.word	0xffffffff


	//   ....[34]....
        /*0180*/ 	.word	0xffffffff


	//   ....[35]....
        /*0184*/ 	.word	0xffffffff


	//   ....[36]....
        /*0188*/ 	.word	0xffffffff


	//   ....[37]....
        /*018c*/ 	.word	0xffffffff


	//   ....[38]....
        /*0190*/ 	.word	0xffffffff


	//   ....[39]....
        /*0194*/ 	.word	0xffffffff


	//   ....[40]....
        /*0198*/ 	.word	0xffffffff


	//   ....[41]....
        /*019c*/ 	.word	0xffffffff


	//   ....[42]....
        /*01a0*/ 	.word	0xffffffff


	//   ....[43]....
        /*01a4*/ 	.word	0xffffffff


	//   ....[44]....
        /*01a8*/ 	.word	0xffffffff


	//   ....[45]....
        /*01ac*/ 	.word	0xffffffff


	//   ....[46]....
        /*01b0*/ 	.word	0xffffffff


	//   ....[47]....
        /*01b4*/ 	.word	0x0500000f


	//   ....[48]....
        /*01b8*/ 	.word	0x0500000f


	//   ....[49]....
        /*01bc*/ 	.word	0x0500000f


	//   ....[50]....
        /*01c0*/ 	.word	0x0500000f


	//   ....[51]....
        /*01c4*/ 	.word	0x0500000f


	//   ....[52]....
        /*01c8*/ 	.word	0x0500000f


	//   ....[53]....
        /*01cc*/ 	.word	0x0500000f


	//   ....[54]....
        /*01d0*/ 	.word	0x0500000f


	//   ....[55]....
        /*01d4*/ 	.word	0x0500000f


	//   ....[56]....
        /*01d8*/ 	.word	0x0500000f


	//   ....[57]....
        /*01dc*/ 	.word	0x0500000f


	//   ....[58]....
        /*01e0*/ 	.word	0x0500000f


	//   ....[59]....
        /*01e4*/ 	.word	0x0500000f


	//   ....[60]....
        /*01e8*/ 	.word	0x0500000f


	//   ....[61]....
        /*01ec*/ 	.word	0x0500000f


	//   ....[62]....
        /*01f0*/ 	.word	0x0500000f


	//   ....[63]....
        /*01f4*/ 	.word	0x0500000f


	//   ....[64]....
        /*01f8*/ 	.word	0x0500000f


	//----- nvinfo : EIATTR_COOP_GROUP_INSTR_OFFSETS
	.align		4
.L_337:
        /*01fc*/ 	.byte	0x04, 0x28
        /*01fe*/ 	.short	(.L_339 - .L_338)


	//   ....[0]....
.L_338:
        /*0200*/ 	.word	0x00000060


	//   ....[1]....
        /*0204*/ 	.word	0x00000130


	//   ....[2]....
        /*0208*/ 	.word	0x00000230


	//   ....[3]....
        /*020c*/ 	.word	0x000003a0


	//   ....[4]....
        /*0210*/ 	.word	0x00000500


	//   ....[5]....
        /*0214*/ 	.word	0x00000620


	//   ....[6]....
        /*0218*/ 	.word	0x00000780


	//   ....[7]....
        /*021c*/ 	.word	0x00001230


	//   ....[8]....
        /*0220*/ 	.word	0x00004020


	//   ....[9]....
        /*0224*/ 	.word	0x00004040


	//   ....[10]....
        /*0228*/ 	.word	0x00004410


	//   ....[11]....
        /*022c*/ 	.word	0x000044a0


	//   ....[12]....
        /*0230*/ 	.word	0x00007f80


	//   ....[13]....
        /*0234*/ 	.word	0x00007fb0


	//   ....[14]....
        /*0238*/ 	.word	0x00008410


	//   ....[15]....
        /*023c*/ 	.word	0x00008460


	//   ....[16]....
        /*0240*/ 	.word	0x000095b0


	//   ....[17]....
        /*0244*/ 	.word	0x000095d0


	//   ....[18]....
        /*0248*/ 	.word	0x00009660


	//   ....[19]....
        /*024c*/ 	.word	0x000096a0


	//   ....[20]....
        /*0250*/ 	.word	0x0000a890


	//   ....[21]....
        /*0254*/ 	.word	0x0000a8e0


	//   ....[22]....
        /*0258*/ 	.word	0x0000a920


	//   ....[23]....
        /*025c*/ 	.word	0x0000a950


	//   ....[24]....
        /*0260*/ 	.word	0x0000a990


	//   ....[25]....
        /*0264*/ 	.word	0x0000a9b0


	//   ....[26]....
        /*0268*/ 	.word	0x0000b630


	//   ....[27]....
        /*026c*/ 	.word	0x0000b640


	//   ....[28]....
        /*0270*/ 	.word	0x0000c670


	//   ....[29]....
        /*0274*/ 	.word	0x0000d080


	//   ....[30]....
        /*0278*/ 	.word	0x0000db00


	//   ....[31]....
        /*027c*/ 	.word	0x0000db10


	//   ....[32]....
        /*0280*/ 	.word	0x0000db20


	//   ....[33]....
        /*0284*/ 	.word	0x0000db40


	//   ....[34]....
        /*0288*/ 	.word	0x0000dc10


	//   ....[35]....
        /*028c*/ 	.word	0x0000dc30


	//   ....[36]....
        /*0290*/ 	.word	0x0000dcb0


	//   ....[37]....
        /*0294*/ 	.word	0x0000dcd0


	//   ....[38]....
        /*0298*/ 	.word	0x0000dd50


	//   ....[39]....
        /*029c*/ 	.word	0x0000dd70


	//   ....[40]....
        /*02a0*/ 	.word	0x0000ddf0


	//   ....[41]....
        /*02a4*/ 	.word	0x0000de10


	//   ....[42]....
        /*02a8*/ 	.word	0x0000de90


	//   ....[43]....
        /*02ac*/ 	.word	0x0000deb0


	//   ....[44]....
        /*02b0*/ 	.word	0x0000df30


	//   ....[45]....
        /*02b4*/ 	.word	0x0000df40


	//   ....[46]....
        /*02b8*/ 	.word	0x00010b90


	//   ....[47]....
        /*02bc*/ 	.word	0x00011050


	//   ....[48]....
        /*02c0*/ 	.word	0x000111d0


	//   ....[49]....
        /*02c4*/ 	.word	0x00011220


	//   ....[50]....
        /*02c8*/ 	.word	0x00011390


	//   ....[51]....
        /*02cc*/ 	.word	0x00011400


	//   ....[52]....
        /*02d0*/ 	.word	0x00011500


	//   ....[53]....
        /*02d4*/ 	.word	0x00011570


	//   ....[54]....
        /*02d8*/ 	.word	0x00011670


	//   ....[55]....
        /*02dc*/ 	.word	0x000116e0


	//   ....[56]....
        /*02e0*/ 	.word	0x000117e0


	//   ....[57]....
        /*02e4*/ 	.word	0x00011850


	//   ....[58]....
        /*02e8*/ 	.word	0x00011950


	//   ....[59]....
        /*02ec*/ 	.word	0x000119c0


	//   ....[60]....
        /*02f0*/ 	.word	0x00011ac0


	//   ....[61]....
        /*02f4*/ 	.word	0x00011b20


	//   ....[62]....
        /*02f8*/ 	.word	0x00011c10


	//   ....[63]....
        /*02fc*/ 	.word	0x00011c60


	//   ....[64]....
        /*0300*/ 	.word	0x00012060


	//----- nvinfo : EIATTR_REG_RECONFIG
	.align		4
.L_339:
        /*0304*/ 	.byte	0x01, 0x54
	.zero		2


	//----- nvinfo : EIATTR_SYSCALL_OFFSETS
	.align		4
        /*0308*/ 	.byte	0x04, 0x46
        /*030a*/ 	.short	(.L_341 - .L_340)


	//   ....[0]....
.L_340:
        /*030c*/ 	.word	0x00001400


	//   ....[1]....
        /*0310*/ 	.word	0x0000cd00


	//   ....[2]....
        /*0314*/ 	.word	0x0000ce40


	//   ....[3]....
        /*0318*/ 	.word	0x0000cf30


	//   ....[4]....
        /*031c*/ 	.word	0x0000d6e0


	//----- nvinfo : EIATTR_MBARRIER_INSTR_OFFSETS
	.align		4
.L_341:
        /*0320*/ 	.byte	0x04, 0x39
        /*0322*/ 	.short	(.L_343 - .L_342)


	//   ....[0]....
.L_342:
        /*0324*/ 	.word	0x00000250
        /*0328*/ 	.word	0x000000ff
        /*032c*/ 	.word	0x00038800
        /*0330*/ 	.short	0x0100
        /*0332*/ 	.byte	0x08
	.zero		1


	//   ....[1]....
        /*0334*/ 	.word	0x00000260
        /*0338*/ 	.word	0x000000ff
        /*033c*/ 	.word	0x00038820
        /*0340*/ 	.short	0x0100
        /*0342*/ 	.byte	0x08
	.zero		1


	//   ....[2]....
        /*0344*/ 	.word	0x00000350
        /*0348*/ 	.word	0x000000ff
        /*034c*/ 	.word	0x00038830
        /*0350*/ 	.short	0x0100
        /*0352*/ 	.byte	0x08
	.zero		1


	//   ....[3]....
        /*0354*/ 	.word	0x00000360
        /*0358*/ 	.word	0x000000ff
        /*035c*/ 	.word	0x00038840
        /*0360*/ 	.short	0x0100
        /*0362*/ 	.byte	0x08
	.zero		1


	//   ....[4]....
        /*0364*/ 	.word	0x00000370
        /*0368*/ 	.word	0x000000ff
        /*036c*/ 	.word	0x00038838
        /*0370*/ 	.short	0x0100
        /*0372*/ 	.byte	0x08
	.zero		1


	//   ....[5]....
        /*0374*/ 	.word	0x00000380
        /*0378*/ 	.word	0x000000ff
        /*037c*/ 	.word	0x00038848
        /*0380*/ 	.short	0x0100
        /*0382*/ 	.byte	0x08
	.zero		1


	//   ....[6]....
        /*0384*/ 	.word	0x000004b0
        /*0388*/ 	.word	0x000000ff
        /*038c*/ 	.word	0x00038850
        /*0390*/ 	.short	0x0100
        /*0392*/ 	.byte	0x08
	.zero		1


	//   ....[7]....
        /*0394*/ 	.word	0x000004c0
        /*0398*/ 	.word	0x000000ff
        /*039c*/ 	.word	0x00038860
        /*03a0*/ 	.short	0x0100
        /*03a2*/ 	.byte	0x08
	.zero		1


	//   ....[8]....
        /*03a4*/ 	.word	0x000004d0
        /*03a8*/ 	.word	0x000000ff
        /*03ac*/ 	.word	0x00038858
        /*03b0*/ 	.short	0x0100
        /*03b2*/ 	.byte	0x08
	.zero		1


	//   ....[9]....
        /*03b4*/ 	.word	0x000004e0
        /*03b8*/ 	.word	0x000000ff
        /*03bc*/ 	.word	0x00038868
        /*03c0*/ 	.short	0x0100
        /*03c2*/ 	.byte	0x08
	.zero		1


	//   ....[10]....
        /*03c4*/ 	.word	0x000005d0
        /*03c8*/ 	.word	0x000000ff
        /*03cc*/ 	.word	0x00038870
        /*03d0*/ 	.short	0x0100
        /*03d2*/ 	.byte	0x06
	.zero		1


	//   ....[11]....
        /*03d4*/ 	.word	0x000005e0
        /*03d8*/ 	.word	0x000000ff
        /*03dc*/ 	.word	0x00038880
        /*03e0*/ 	.short	0x0100
        /*03e2*/ 	.byte	0x06
	.zero		1


	//   ....[12]....
        /*03e4*/ 	.word	0x000005f0
        /*03e8*/ 	.word	0x000000ff
        /*03ec*/ 	.word	0x00038878
        /*03f0*/ 	.short	0x0100
        /*03f2*/ 	.byte	0x06
	.zero		1


	//   ....[13]....
        /*03f4*/ 	.word	0x00000600
        /*03f8*/ 	.word	0x000000ff
        /*03fc*/ 	.word	0x00038888
        /*0400*/ 	.short	0x0100
        /*0402*/ 	.byte	0x06
	.zero		1


	//   ....[14]....
        /*0404*/ 	.word	0x00000730
        /*0408*/ 	.word	0x000000ff
        /*040c*/ 	.word	0x00038890
        /*0410*/ 	.short	0x0100
        /*0412*/ 	.byte	0x08
	.zero		1


	//   ....[15]....
        /*0414*/ 	.word	0x00000740
        /*0418*/ 	.word	0x000000ff
        /*041c*/ 	.word	0x000388a0
        /*0420*/ 	.short	0x0100
        /*0422*/ 	.byte	0x08
	.zero		1


	//   ....[16]....
        /*0424*/ 	.word	0x00000750
        /*0428*/ 	.word	0x000000ff
        /*042c*/ 	.word	0x00038898
        /*0430*/ 	.short	0x0100
        /*0432*/ 	.byte	0x08
	.zero		1


	//   ....[17]....
        /*0434*/ 	.word	0x00000760
        /*0438*/ 	.word	0x000000ff
        /*043c*/ 	.word	0x000388a8
        /*0440*/ 	.short	0x0100
        /*0442*/ 	.byte	0x08
	.zero		1


	//   ....[18]....
        /*0444*/ 	.word	0x00000890
        /*0448*/ 	.word	0x000000ff
        /*044c*/ 	.word	0x000388b0
        /*0450*/ 	.short	0x0100
        /*0452*/ 	.byte	0x08
	.zero		1


	//   ....[19]....
        /*0454*/ 	.word	0x000008a0
        /*0458*/ 	.word	0x000000ff
        /*045c*/ 	.word	0x000388c0
        /*0460*/ 	.short	0x0100
        /*0462*/ 	.byte	0x08
	.zero		1


	//   ....[20]....
        /*0464*/ 	.word	0x000008b0
        /*0468*/ 	.word	0x000000ff
        /*046c*/ 	.word	0x000388b8
        /*0470*/ 	.short	0x0100
        /*0472*/ 	.byte	0x08
	.zero		1


	//   ....[21]....
        /*0474*/ 	.word	0x000008c0
        /*0478*/ 	.word	0x000000ff
        /*047c*/ 	.word	0x000388c8
        /*0480*/ 	.short	0x0100
        /*0482*/ 	.byte	0x08
	.zero		1


	//   ....[22]....
        /*0484*/ 	.word	0x00001440
        /*0488*/ 	.word	0x000000ff
        /*048c*/ 	.word	0x00038800
        /*0490*/ 	.short	0x010a
        /*0492*/ 	.byte	0x04
	.zero		1


	//   ....[23]....
        /*0494*/ 	.word	0x000014b0
        /*0498*/ 	.word	0x000000ff
        /*049c*/ 	.word	0x00038830
        /*04a0*/ 	.short	0x010a
        /*04a2*/ 	.byte	0x04
	.zero		1


	//   ....[24]....
        /*04a4*/ 	.word	0x00001540
        /*04a8*/ 	.word	0x000000ff
        /*04ac*/ 	.word	0x00038830
        /*04b0*/ 	.short	0x010a
        /*04b2*/ 	.byte	0x04
	.zero		1


	//   ....[25]....
        /*04b4*/ 	.word	0x000048e0
        /*04b8*/ 	.word	0x00000000
        /*04bc*/ 	.word	0x00000000
        /*04c0*/ 	.short	0x0101
        /*04c2*/ 	.byte	0x3f
	.zero		1


	//   ....[26]....
        /*04c4*/ 	.word	0x00005380
        /*04c8*/ 	.word	0x000000ff
        /*04cc*/ 	.word	0x00038830
        /*04d0*/ 	.short	0x010a
        /*04d2*/ 	.byte	0x06
	.zero		1


	//   ....[27]....
        /*04d4*/ 	.word	0x000053d0
        /*04d8*/ 	.word	0x000000ff
        /*04dc*/ 	.word	0x00038830
        /*04e0*/ 	.short	0x010a
        /*04e2*/ 	.byte	0x06
	.zero		1


	//   ....[28]....
        /*04e4*/ 	.word	0x00007cc0
        /*04e8*/ 	.word	0x000000ff
        /*04ec*/ 	.word	0x00038850
        /*04f0*/ 	.short	0x010a
        /*04f2*/ 	.byte	0x07
	.zero		1


	//   ....[29]....
        /*04f4*/ 	.word	0x00007d00
        /*04f8*/ 	.word	0x000000ff
        /*04fc*/ 	.word	0x00038850
        /*0500*/ 	.short	0x010a
        /*0502*/ 	.byte	0x07
	.zero		1


	//   ....[30]....
        /*0504*/ 	.word	0x00008940
        /*0508*/ 	.word	0x000000ab
        /*050c*/ 	.word	0x00000000
        /*0510*/ 	.short	0x0101
        /*0512*/ 	.byte	0x3f
	.zero		1


	//   ....[31]....
        /*0514*/ 	.word	0x00008980
        /*0518*/ 	.word	0x000000af
        /*051c*/ 	.word	0x00000000
        /*0520*/ 	.short	0x0101
        /*0522*/ 	.byte	0x3f
	.zero		1


	//   ....[32]....
        /*0524*/ 	.word	0x00009510
        /*0528*/ 	.word	0x0000000b
        /*052c*/ 	.word	0x00038850
        /*0530*/ 	.short	0x010a
        /*0532*/ 	.byte	0x3f
	.zero		1


	//   ....[33]....
        /*0534*/ 	.word	0x00009550
        /*0538*/ 	.word	0x0000000b
        /*053c*/ 	.word	0x00038850
        /*0540*/ 	.short	0x010a
        /*0542*/ 	.byte	0x3f
	.zero		1


	//   ....[34]....
        /*0544*/ 	.word	0x00009950
        /*0548*/ 	.word	0x0000000c
        /*054c*/ 	.word	0x00000000
        /*0550*/ 	.short	0x0101
        /*0552*/ 	.byte	0x3f
	.zero		1


	//   ....[35]....
        /*0554*/ 	.word	0x0000a9c0
        /*0558*/ 	.word	0x000000ff
        /*055c*/ 	.word	0x00000000
        /*0560*/ 	.short	0x0101
        /*0562*/ 	.byte	0x04
	.zero		1


	//   ....[36]....
        /*0564*/ 	.word	0x0000d290
        /*0568*/ 	.word	0x000000ff
        /*056c*/ 	.word	0x00038840
        /*0570*/ 	.short	0x010a
        /*0572*/ 	.byte	0x26
	.zero		1


	//   ....[37]....
        /*0574*/ 	.word	0x0000e0c0
        /*0578*/ 	.word	0x000000ff
        /*057c*/ 	.word	0x00038800
        /*0580*/ 	.short	0x0107
        /*0582*/ 	.byte	0x26
	.zero		1


	//   ....[38]....
        /*0584*/ 	.word	0x0000e130
        /*0588*/ 	.word	0x000000ff
        /*058c*/ 	.word	0x00038800
        /*0590*/ 	.short	0x0101
        /*0592*/ 	.byte	0x26
	.zero		1


	//   ....[39]....
        /*0594*/ 	.word	0x0000e150
        /*0598*/ 	.word	0x000000ff
        /*059c*/ 	.word	0x00038820
        /*05a0*/ 	.short	0x010a
        /*05a2*/ 	.byte	0x26
	.zero		1


	//   ....[40]....
        /*05a4*/ 	.word	0x0000e540
        /*05a8*/ 	.word	0x000000ff
        /*05ac*/ 	.word	0x00038848
        /*05b0*/ 	.short	0x010a
        /*05b2*/ 	.byte	0x26
	.zero		1


	//   ....[41]....
        /*05b4*/ 	.word	0x0000e9e0
        /*05b8*/ 	.word	0x000000ff
        /*05bc*/ 	.word	0x00038860
        /*05c0*/ 	.short	0x010a
        /*05c2*/ 	.byte	0x26
	.zero		1


	//   ....[42]....
        /*05c4*/ 	.word	0x0000f090
        /*05c8*/ 	.word	0x000000ff
        /*05cc*/ 	.word	0x00038840
        /*05d0*/ 	.short	0x010a
        /*05d2*/ 	.byte	0x26
	.zero		1


	//   ....[43]....
        /*05d4*/ 	.word	0x0000f530
        /*05d8*/ 	.word	0x000000ff
        /*05dc*/ 	.word	0x00038868
        /*05e0*/ 	.short	0x010a
        /*05e2*/ 	.byte	0x26
	.zero		1


	//   ....[44]....
        /*05e4*/ 	.word	0x0000fc30
        /*05e8*/ 	.word	0x000000ff
        /*05ec*/ 	.word	0x00038848
        /*05f0*/ 	.short	0x010a
        /*05f2*/ 	.byte	0x26
	.zero		1


	//   ....[45]....
        /*05f4*/ 	.word	0x000100b0
        /*05f8*/ 	.word	0x000000ff
        /*05fc*/ 	.word	0x00038860
        /*0600*/ 	.short	0x010a
        /*0602*/ 	.byte	0x26
	.zero		1


	//   ....[46]....
        /*0604*/ 	.word	0x000105f0
        /*0608*/ 	.word	0x00000003
        /*060c*/ 	.word	0x00038860
        /*0610*/ 	.short	0x010a
        /*0612*/ 	.byte	0x3f
	.zero		1


	//   ....[47]....
        /*0614*/ 	.word	0x00010b20
        /*0618*/ 	.word	0x00000002
        /*061c*/ 	.word	0x00038820
        /*0620*/ 	.short	0x010a
        /*0622*/ 	.byte	0x3f
	.zero		1


	//   ....[48]....
        /*0624*/ 	.word	0x00010ca0
        /*0628*/ 	.word	0x00000006
        /*062c*/ 	.word	0x00000000
        /*0630*/ 	.short	0x010a
        /*0632*/ 	.byte	0x3f
	.zero		1


	//   ....[49]....
        /*0634*/ 	.word	0x00010d10
        /*0638*/ 	.word	0x00000003
        /*063c*/ 	.word	0x00000000
        /*0640*/ 	.short	0x010a
        /*0642*/ 	.byte	0x3f
	.zero		1


	//   ....[50]....
        /*0644*/ 	.word	0x00010d70
        /*0648*/ 	.word	0x00000000
        /*064c*/ 	.word	0x00000000
        /*0650*/ 	.short	0x010a
        /*0652*/ 	.byte	0x3f
	.zero		1


	//   ....[51]....
        /*0654*/ 	.word	0x00010da0
        /*0658*/ 	.word	0x00000003
        /*065c*/ 	.word	0x00000000
        /*0660*/ 	.short	0x010a
        /*0662*/ 	.byte	0x3f
	.zero		1


	//   ....[52]....
        /*0664*/ 	.word	0x00010e20
        /*0668*/ 	.word	0x00000003
        /*066c*/ 	.word	0x00038800
        /*0670*/ 	.short	0x010a
        /*0672*/ 	.byte	0x3f
	.zero		1


	//   ....[53]....
        /*0674*/ 	.word	0x00010e90
        /*0678*/ 	.word	0x00000003
        /*067c*/ 	.word	0x00038830
        /*0680*/ 	.short	0x010a
        /*0682*/ 	.byte	0x3f
	.zero		1


	//   ....[54]....
        /*0684*/ 	.word	0x00010f00
        /*0688*/ 	.word	0x00000007
        /*068c*/ 	.word	0x00038830
        /*0690*/ 	.short	0x010a
        /*0692*/ 	.byte	0x3f
	.zero		1


	//   ....[55]....
        /*0694*/ 	.word	0x00010f60
        /*0698*/ 	.word	0x00000003
        /*069c*/ 	.word	0x00038850
        /*06a0*/ 	.short	0x010a
        /*06a2*/ 	.byte	0x3f
	.zero		1


	//   ....[56]....
        /*06a4*/ 	.word	0x00010fb0
        /*06a8*/ 	.word	0x0000000b
        /*06ac*/ 	.word	0x00038850
        /*06b0*/ 	.short	0x010a
        /*06b2*/ 	.byte	0x3f
	.zero		1


	//   ....[57]....
        /*06b4*/ 	.word	0x00011110
        /*06b8*/ 	.word	0x00000003
        /*06bc*/ 	.word	0x00038840
        /*06c0*/ 	.short	0x010a
        /*06c2*/ 	.byte	0x3f
	.zero		1


	//   ....[58]....
        /*06c4*/ 	.word	0x00011ca0
        /*06c8*/ 	.word	0x00000003
        /*06cc*/ 	.word	0x00038820
        /*06d0*/ 	.short	0x010a
        /*06d2*/ 	.byte	0x3f
	.zero		1


	//   ....[59]....
        /*06d4*/ 	.word	0x00011d00
        /*06d8*/ 	.word	0x00000003
        /*06dc*/ 	.word	0x00038848
        /*06e0*/ 	.short	0x010a
        /*06e2*/ 	.byte	0x3f
	.zero		1


	//   ....[60]....
        /*06e4*/ 	.word	0x00011d60
        /*06e8*/ 	.word	0x00000003
        /*06ec*/ 	.word	0x00038860
        /*06f0*/ 	.short	0x010a
        /*06f2*/ 	.byte	0x3f
	.zero		1


	//   ....[61]....
        /*06f4*/ 	.word	0x00011dc0
        /*06f8*/ 	.word	0x00000003
        /*06fc*/ 	.word	0x00038840
        /*0700*/ 	.short	0x010a
        /*0702*/ 	.byte	0x3f
	.zero		1


	//   ....[62]....
        /*0704*/ 	.word	0x00011e20
        /*0708*/ 	.word	0x00000003
        /*070c*/ 	.word	0x00038868
        /*0710*/ 	.short	0x010a
        /*0712*/ 	.byte	0x3f
	.zero		1


	//   ....[63]....
        /*0714*/ 	.word	0x00011e80
        /*0718*/ 	.word	0x00000003
        /*071c*/ 	.word	0x00038848
        /*0720*/ 	.short	0x010a
        /*0722*/ 	.byte	0x3f
	.zero		1


	//   ....[64]....
        /*0724*/ 	.word	0x00011ee0
        /*0728*/ 	.word	0x00000003
        /*072c*/ 	.word	0x00038860
        /*0730*/ 	.short	0x010a
        /*0732*/ 	.byte	0x3f
	.zero		1


	//   ....[65]....
        /*0734*/ 	.word	0x00011f30
        /*0738*/ 	.word	0x00000003
        /*073c*/ 	.word	0x00038860
        /*0740*/ 	.short	0x010a
        /*0742*/ 	.byte	0x3f
	.zero		1


	//   ....[66]....
        /*0744*/ 	.word	0x00011f80
        /*0748*/ 	.word	0x00000002
        /*074c*/ 	.word	0x00038820
        /*0750*/ 	.short	0x010a
        /*0752*/ 	.byte	0x3f
	.zero		1


	//   ....[67]....
        /*0754*/ 	.word	0x00012120
        /*0758*/ 	.word	0x00000006
        /*075c*/ 	.word	0x00000000
        /*0760*/ 	.short	0x010a
        /*0762*/ 	.byte	0x3f
	.zero		1


	//   ....[68]....
        /*0764*/ 	.word	0x00012170
        /*0768*/ 	.word	0x00000003
        /*076c*/ 	.word	0x00000000
        /*0770*/ 	.short	0x010a
        /*0772*/ 	.byte	0x3f
	.zero		1


	//   ....[69]....
        /*0774*/ 	.word	0x000121c0
        /*0778*/ 	.word	0x00000000
        /*077c*/ 	.word	0x00000000
        /*0780*/ 	.short	0x010a
        /*0782*/ 	.byte	0x3f
	.zero		1


	//----- nvinfo : EIATTR_NUM_MBARRIERS
	.align		4
.L_343:
        /*0784*/ 	.byte	0x03, 0x38
        /*0786*/ 	.short	0x0016


	//----- nvinfo : EIATTR_EXIT_INSTR_OFFSETS
	.align		4
        /*0788*/ 	.byte	0x04, 0x1c
        /*078a*/ 	.short	(.L_345 - .L_344)


	//   ....[0]....
.L_344:
        /*078c*/ 	.word	0x00010df0


	//----- nvinfo : EIATTR_MAX_THREADS
	.align		4
.L_345:
        /*0790*/ 	.byte	0x04, 0x05
        /*0792*/ 	.short	(.L_347 - .L_346)
.L_346:
        /*0794*/ 	.word	0x00000180
        /*0798*/ 	.word	0x00000001
        /*079c*/ 	.word	0x00000001


	//----- nvinfo : EIATTR_CRS_STACK_SIZE
	.align		4
.L_347:
        /*07a0*/ 	.byte	0x04, 0x1e
        /*07a2*/ 	.short	(.L_349 - .L_348)
.L_348:
        /*07a4*/ 	.word	0x00000000


	//----- nvinfo : EIATTR_CBANK_PARAM_SIZE
	.align		4
.L_349:
        /*07a8*/ 	.byte	0x03, 0x19
        /*07aa*/ 	.short	0x0a70


	//----- nvinfo : EIATTR_PARAM_CBANK
	.align		4
        /*07ac*/ 	.byte	0x04, 0x0a
        /*07ae*/ 	.short	(.L_351 - .L_350)
	.align		4
.L_350:
        /*07b0*/ 	.word	index@(.nv.constant0._ZN7cutlass13device_kernelIN5flash11enable_sm90INS1_16FlashAttnFwdSm90INS1_25CollectiveMainloopFwdSm90ILi2EN4cute5tupleIJNS5_1CILi1EEES8_S8_EEENS6_IJNS7_ILi128EEENS7_ILi80EEENS7_ILi256EEEEEELi256ENS_6half_tEfNS_4arch4Sm90ELb0ELb0ELb0ELb0ELb0ELb0ELb0ELb1ELb1ELb1ELb1ELb0EEENS1_21CollectiveEpilogueFwdINS6_IJSA_SC_SB_EEES9_SE_SG_Li256ELb0ELb1ELb1ELb0EEENS1_19SingleTileSchedulerILb0ELb1ELb1ELi128EEEEEEEEEvNT_6ParamsE)
        /*07b4*/ 	.short	0x0210
        /*07b6*/ 	.short	0x0a70


	//----- nvinfo : EIATTR_SW_WAR
	.align		4
.L_351:
        /*07b8*/ 	.byte	0x04, 0x36
        /*07ba*/ 	.short	(.L_353 - .L_352)
.L_352:
        /*07bc*/ 	.word	0x00000008
.L_353:


//--------------------- .nv.info._ZN7cutlass13device_kernelIN5flash11enable_sm90INS1_16FlashAttnFwdSm90INS1_25CollectiveMainloopFwdSm90ILi2EN4cute5tupleIJNS5_1CILi1EEES8_S8_EEENS6_IJNS7_ILi128EEENS7_ILi80EEENS7_ILi256EEEEEELi256ENS_6half_tEfNS_4arch4Sm90ELb0ELb0ELb0ELb1ELb0ELb0ELb0ELb1ELb1ELb1ELb1ELb0EEENS1_21CollectiveEpilogueFwdINS6_IJSA_SC_SB_EEES9_SE_SG_Li256ELb1ELb1ELb1ELb0EEENS1_36VarlenDynamicPersistentTileSchedulerILi128ELi80ELi256ELi128ELb1ELb1ELb1ELb0ELb1ELb1EEEEEEEEEvNT_6ParamsE --------------------------
	.section	.nv.info._ZN7cutlass13device_kernelIN5flash11enable_sm90INS1_16FlashAttnFwdSm90INS1_25CollectiveMainloopFwdSm90ILi2EN4cute5tupleIJNS5_1CILi1EEES8_S8_EEENS6_IJNS7_ILi128EEENS7_ILi80EEENS7_ILi256EEEEEELi256ENS_6half_tEfNS_4arch4Sm90ELb0ELb0ELb0ELb1ELb0ELb0ELb0ELb1ELb1ELb1ELb1ELb0EEENS1_21CollectiveEpilogueFwdINS6_IJSA_SC_SB_EEES9_SE_SG_Li256ELb1ELb1ELb1ELb0EEENS1_36VarlenDynamicPersistentTileSchedulerILi128ELi80ELi256ELi128ELb1ELb1ELb1ELb0ELb1ELb1EEEEEEEEEvNT_6ParamsE,"",@"SHT_CUDA_INFO"
	.sectionflags	@""
	.align	4


	//----- nvinfo : EIATTR_CUDA_API_VERSION
	.align		4
        /*0000*/ 	.byte	0x04, 0x37
        /*0002*/ 	.short	(.L_355 - .L_354)
.L_354:
        /*0004*/ 	.word	0x00000082


	//----- nvinfo : EIATTR_KPARAM_INFO
	.align		4
.L_355:
        /*0008*/ 	.byte	0x04, 0x17
        /*000a*/ 	.short	(.L_357 - .L_356)
.L_356:
        /*000c*/ 	.word	0x00000000
        /*0010*/ 	.short	0x0000
        /*0012*/ 	.short	0x0070
        /*0014*/ 	.byte	0x00, 0xf0, 0x01, 0x2a


	//----- nvinfo : EIATTR_SPARSE_MMA_MASK
	.align		4
.L_357:
        /*0018*/ 	.byte	0x03, 0x50
        /*001a*/ 	.short	0x0000


	//----- nvinfo : EIATTR_MAXREG_COUNT
	.align		4
        /*001c*/ 	.byte	0x03, 0x1b
        /*001e*/ 	.short	0x00a8


	//----- nvinfo : EIATTR_NUM_BARRIERS
	.align		4
        /*0020*/ 	.byte	0x02, 0x4c
        /*0022*/ 	.byte	0x09
	.zero		1


	//----- nvinfo : EIATTR_EXTERNS
	.align		4
        /*0024*/ 	.byte	0x04, 0x0f
        /*0026*/ 	.short	(.L_359 - .L_358)


	//   ....[0]....
	.align		4
.L_358:
        /*0028*/ 	.word	index@(__assertfail)


	//----- nvinfo : EIATTR_ANNOTATIONS
	.align		4
.L_359:
        /*002c*/ 	.byte	0x04, 0x55
        /*002e*/ 	.short	(.L_361 - .L_360)


	//   ....[0]....
.L_360:
        /* <DEDUP_REMOVED lines=81> */


	//----- nvinfo : EIATTR_MERCURY_ISA_VERSION
	.align		4
.L_361:
        /*0530*/ 	.byte	0x03, 0x5f
        /*0532*/ 	.short	0x0101


	//----- nvinfo : EIATTR_UNUSED_LOAD_BYTE_OFFSET
	.align		4
        /*0534*/ 	.byte	0x04, 0x44
        /*0536*/ 	.short	(.L_363 - .L_362)


	//   ....[0]....
.L_362:
        /*0538*/ 	.word	0x00000a10
        /*053c*/ 	.word	0x0000fff0


	//   ....[1]....
        /*0540*/ 	.word	0x0000aea0
        /*0544*/ 	.word	0x0000fff0


	//----- nvinfo : EIATTR_INT_WARP_WIDE_INSTR_OFFSETS
	.align		4
.L_363:
        /*0548*/ 	.byte	0x04, 0x31
        /*054a*/ 	.short	(.L_365 - .L_364)


	//   ....[0]....
.L_364:
        /*054c*/ 	.word	0x00000130


	//   ....[1]....
        /*0550*/ 	.word	0x00000170


	//   ....[2]....
        /*0554*/ 	.word	0x000001e0


	//   ....[3]....
        /*0558*/ 	.word	0x00008960


	//   ....[4]....
        /*055c*/ 	.word	0x00011160


	//   ....[5]....
        /*0560*/ 	.word	0x00011200


	//   ....[6]....
        /*0564*/ 	.word	0x00015650


	//   ....[7]....
        /*0568*/ 	.word	0x000156c0


	//----- nvinfo : EIATTR_COOP_GROUP_MASK_REGIDS
	.align		4
.L_365:
        /*056c*/ 	.byte	0x04, 0x29
        /*056e*/ 	.short	(.L_367 - .L_366)


	//   ....[0]....
.L_366:
        /*0570*/ 	.word	0xffffffff


	//   ....[1]....
        /*0574*/ 	.word	0xffffffff


	//   ....[2]....
        /*0578*/ 	.word	0xffffffff


	//   ....[3]....
        /*057c*/ 	.word	0xffffffff


	//   ....[4]....
        /*0580*/ 	.word	0xffffffff


	//   ....[5]....
        /*0584*/ 	.word	0xffffffff


	//   ....[6]....
        /*0588*/ 	.word	0xffffffff


	//   ....[7]....
        /*058c*/ 	.word	0xffffffff


	//   ....[8]....
        /*0590*/ 	.word	0xffffffff


	//   ....[9]....
        /*0594*/ 	.word	0xffffffff


	//   ....[10]....
        /*0598*/ 	.word	0xffffffff


	//   ....[11]....
        /*059c*/ 	.word	0xffffffff


	//   ....[12]....
        /*05a0*/ 	.word	0xffffffff


	//   ....[13]....
        /*05a4*/ 	.word	0xffffffff


	//   ....[14]....
        /*05a8*/ 	.word	0xffffffff


	//   ....[15]....
        /*05ac*/ 	.word	0xffffffff


	//   ....[16]....
        /*05b0*/ 	.word	0xffffffff


	//   ....[17]....
        /*05b4*/ 	.word	0xffffffff


	//   ....[18]....
        /*05b8*/ 	.word	0xffffffff


	//   ....[19]....
        /*05bc*/ 	.word	0xffffffff


	//   ....[20]....
        /*05c0*/ 	.word	0xffffffff


	//   ....[21]....
        /*05c4*/ 	.word	0xffffffff


	//   ....[22]....
        /*05c8*/ 	.word	0xffffffff


	//   ....[23]....
        /*05cc*/ 	.word	0xffffffff


	//   ....[24]....
        /*05d0*/ 	.word	0xffffffff


	//   ....[25]....
        /*05d4*/ 	.word	0xffffffff


	//   ....[26]....
        /*05d8*/ 	.word	0xffffffff


	//   ....[27]....
        /*05dc*/ 	.word	0xffffffff


	//   ....[28]....
        /*05e0*/ 	.word	0xffffffff


	//   ....[29]....
        /*05e4*/ 	.word	0xffffffff


	//   ....[30]....
        /*05e8*/ 	.word	0xffffffff


	//   ....[31]....
        /*05ec*/ 	.word	0xffffffff


	//   ....[32]....
        /*05f0*/ 	.word	0xffffffff


	//   ....[33]....
        /*05f4*/ 	.word	0xffffffff


	//   ....[34]....
        /*05f8*/ 	.word	0xffffffff


	//   ....[35]....
        /*05fc*/ 	.word	0xffffffff


	//   ....[36]....
        /*0600*/ 	.word	0xffffffff


	//   ....[37]....
        /*0604*/ 	.word	0xffffffff


	//   ....[38]....
        /*0608*/ 	.word	0xffffffff


	//   ....[39]....
        /*060c*/ 	.word	0xffffffff


	//   ....[40]....
        /*0610*/ 	.word	0xffffffff


	//   ....[41]....
        /*0614*/ 	.word	0xffffffff


	//   ....[42]....
        /*0618*/ 	.word	0xffffffff


	//   ....[43]....
        /*061c*/ 	.word	0xffffffff


	//   ....[44]....
        /*0620*/ 	.word	0xffffffff


	//   ....[45]....
        /*0624*/ 	.word	0xffffffff


	//   ....[46]....
        /*0628*/ 	.word	0xffffffff


	//   ....[47]....
        /*062c*/ 	.word	0xffffffff


	//   ....[48]....
        /*0630*/ 	.word	0xffffffff


	//   ....[49]....
        /*0634*/ 	.word	0xffffffff


	//   ....[50]....
        /*0638*/ 	.word	0xffffffff


	//   ....[51]....
        /*063c*/ 	.word	0xffffffff


	//   ....[52]....
        /*0640*/ 	.word	0xffffffff


	//   ....[53]....
        /*0644*/ 	.word	0xffffffff


	//   ....[54]....
        /*0648*/ 	.word	0xffffffff


	//   ....[55]....
        /*064c*/ 	.word	0xffffffff


	//   ....[56]....
        /*0650*/ 	.word	0xffffffff


	//   ....[57]....
        /*0654*/ 	.word	0xffffffff


	//   ....[58]....
        /*0658*/ 	.word	0xffffffff


	//   ....[59]....
        /*065c*/ 	.word	0xffffffff


	//   ....[60]....
        /*0660*/ 	.word	0xffffffff


	//   ....[61]....
        /*0664*/ 	.word	0xffffffff


	//   ....[62]....
        /*0668*/ 	.word	0xffffffff


	//   ....[63]....
        /*066c*/ 	.word	0xffffffff


	//   ....[64]....
        /*0670*/ 	.word	0xffffffff


	//   ....[65]....
        /*0674*/ 	.word	0xffffffff


	//   ....[66]....
        /*0678*/ 	.word	0xffffffff


	//   ....[67]....
        /*067c*/ 	.word	0xffffffff


	//   ....[68]....
        /*0680*/ 	.word	0xffffffff


	//   ....[69]....
        /*0684*/ 	.word	0xffffffff


	//   ....[70]....
        /*0688*/ 	.word	0xffffffff


	//   ....[71]....
        /*068c*/ 	.word	0xffffffff


	//   ....[72]....
        /*0690*/ 	.word	0xffffffff


	//   ....[73]....
        /*0694*/ 	.word	0xffffffff


	//   ....[74]....
        /*0698*/ 	.word	0xffffffff


	//   ....[75]....
        /*069c*/ 	.word	0xffffffff


	//   ....[76]....
        /*06a0*/ 	.word	0xffffffff


	//   ....[77]....
        /*06a4*/ 	.word	0xffffffff


	//   ....[78]....
        /*06a8*/ 	.word	0xffffffff


	//   ....[79]....
        /*06ac*/ 	.word	0xffffffff


	//   ....[80]....
        /*06b0*/ 	.word	0xffffffff


	//   ....[81]....
        /*06b4*/ 	.word	0xffffffff


	//   ....[82]....
        /*06b8*/ 	.word	0xffffffff


	//   ....[83]....
        /*06bc*/ 	.word	0xffffffff


	//   ....[84]....
        /*06c0*/ 	.word	0xffffffff


	//   ....[85]....
        /*06c4*/ 	.word	0xffffffff


	//   ....[86]....
        /*06c8*/ 	.word	0xffffffff


	//   ....[87]....
        /*06cc*/ 	.word	0xffffffff


	//   ....[88]....
        /*06d0*/ 	.word	0xffffffff


	//   ....[89]....
        /*06d4*/ 	.word	0xffffffff


	//   ....[90]....
        /*06d8*/ 	.word	0xffffffff


	//   ....[91]....
        /*06dc*/ 	.word	0xffffffff


	//   ....[92]....
        /*06e0*/ 	.word	0xffffffff


	//   ....[93]....
        /*06e4*/ 	.word	0xffffffff


	//   ....[94]....
        /*06e8*/ 	.word	0xffffffff


	//   ....[95]....
        /*06ec*/ 	.word	0xffffffff


	//   ....[96]....
        /*06f0*/ 	.word	0xffffffff


	//   ....[97]....
        /*06f4*/ 	.word	0x0500000f


	//   ....[98]....
        /*06f8*/ 	.word	0x0500000f


	//   ....[99]....
        /*06fc*/ 	.word	0x0500000f


	//   ....[100]....
        /*0700*/ 	.word	0x0500000f


	//   ....[101]....
        /*0704*/ 	.word	0x0500000f


	//   ....[102]....
        /*0708*/ 	.word	0x0500000f


	//   ....[103]....
        /*070c*/ 	.word	0x0500000f


	//   ....[104]....
        /*0710*/ 	.word	0x0500000f


	//   ....[105]....
        /*0714*/ 	.word	0x0500000f


	//   ....[106]....
        /*0718*/ 	.word	0x0500000f


	//   ....[107]....
        /*071c*/ 	.word	0x0500000f


	//   ....[108]....
        /*0720*/ 	.word	0x0500000f


	//   ....[109]....
        /*0724*/ 	.word	0x0500000f


	//   ....[110]....
        /*0728*/ 	.word	0x0500000f


	//   ....[111]....
        /*072c*/ 	.word	0x0500000f


	//   ....[112]....
        /*0730*/ 	.word	0x0500000f


	//   ....[113]....
        /*0734*/ 	.word	0x0500000f


	//   ....[114]....
        /*0738*/ 	.word	0x0500000f


	//   ....[115]....
        /*073c*/ 	.word	0x0500000f


	//   ....[116]....
        /*0740*/ 	.word	0x0500000f


	//   ....[117]....
        /*0744*/ 	.word	0x0500000f


	//   ....[118]....
        /*0748*/ 	.word	0x0500000f


	//   ....[119]....
        /*074c*/ 	.word	0x0500000f


	//   ....[120]....
        /*0750*/ 	.word	0x0500000f


	//   ....[121]....
        /*0754*/ 	.word	0x0500000f


	//   ....[122]....
        /*0758*/ 	.word	0x0500000f


	//   ....[123]....
        /*075c*/ 	.word	0x0500000f


	//   ....[124]....
        /*0760*/ 	.word	0x0500000f


	//   ....[125]....
        /*0764*/ 	.word	0x0500000f


	//   ....[126]....
        /*0768*/ 	.word	0x0500000f


	//   ....[127]....
        /*076c*/ 	.word	0x0500000f


	//   ....[128]....
        /*0770*/ 	.word	0x0500000f


	//   ....[129]....
        /*0774*/ 	.word	0x0500000f


	//   ....[130]....
        /*0778*/ 	.word	0x0500000f


	//   ....[131]....
        /*077c*/ 	.word	0x0500000f


	//   ....[132]....
        /*0780*/ 	.word	0x0500000f


	//----- nvinfo : EIATTR_COOP_GROUP_INSTR_OFFSETS
	.align		4
.L_367:
        /*0784*/ 	.byte	0x04, 0x28
        /*0786*/ 	.short	(.L_369 - .L_368)


	//   ....[0]....
.L_368:
        /*0788*/ 	.word	0x00000060


	//   ....[1]....
        /*078c*/ 	.word	0x00000140


	//   ....[2]....
        /*0790*/ 	.word	0x00000190


	//   ....[3]....
        /*0794*/ 	.word	0x000003c0


	//   ....[4]....
        /*0798*/ 	.word	0x00000520


	//   ....[5]....
        /*079c*/ 	.word	0x00000640


	//   ....[6]....
        /*07a0*/ 	.word	0x000007a0


	//   ....[7]....
        /*07a4*/ 	.word	0x00001df0


	//   ....[8]....
        /*07a8*/ 	.word	0x00004ca0


	//   ....[9]....
        /*07ac*/ 	.word	0x00004ce0


	//   ....[10]....
        /*07b0*/ 	.word	0x00005080


	//   ....[11]....
        /*07b4*/ 	.word	0x00005100


	//   ....[12]....
        /*07b8*/ 	.word	0x00008b60


	//   ....[13]....
        /*07bc*/ 	.word	0x00008b90


	//   ....[14]....
        /*07c0*/ 	.word	0x00008ea0


	//   ....[15]....
        /*07c4*/ 	.word	0x00009000


	//   ....[16]....
        /*07c8*/ 	.word	0x0000a1b0


	//   ....[17]....
        /*07cc*/ 	.word	0x0000a240


	//   ....[18]....
        /*07d0*/ 	.word	0x0000a490


	//   ....[19]....
        /*07d4*/ 	.word	0x0000a4a0


	//   ....[20]....
        /*07d8*/ 	.word	0x0000c0c0


	//   ....[21]....
        /*07dc*/ 	.word	0x0000c0e0


	//   ....[22]....
        /*07e0*/ 	.word	0x0000c0f0


	//   ....[23]....
        /*07e4*/ 	.word	0x0000c110


	//   ....[24]....
        /*07e8*/ 	.word	0x0000cc20


	//   ....[25]....
        /*07ec*/ 	.word	0x0000cc50


	//   ....[26]....
        /*07f0*/ 	.word	0x0000cdf0


	//   ....[27]....
        /*07f4*/ 	.word	0x0000ce10


	//   ....[28]....
        /*07f8*/ 	.word	0x0000cf60


	//   ....[29]....
        /*07fc*/ 	.word	0x0000cf80


	//   ....[30]....
        /*0800*/ 	.word	0x0000d0e0


	//   ....[31]....
        /*0804*/ 	.word	0x0000d100


	//   ....[32]....
        /*0808*/ 	.word	0x0000d6d0


	//   ....[33]....
        /*080c*/ 	.word	0x0000d700


	//   ....[34]....
        /*0810*/ 	.word	0x0000e060


	//   ....[35]....
        /*0814*/ 	.word	0x0000e070


	//   ....[36]....
        /*0818*/ 	.word	0x0000f430


	//   ....[37]....
        /*081c*/ 	.word	0x0000f460


	//   ....[38]....
        /*0820*/ 	.word	0x0000f5e0


	//   ....[39]....
        /*0824*/ 	.word	0x0000f600


	//   ....[40]....
        /*0828*/ 	.word	0x0000f750


	//   ....[41]....
        /*082c*/ 	.word	0x0000f770


	//   ....[42]....
        /*0830*/ 	.word	0x0000f8d0


	//   ....[43]....
        /*0834*/ 	.word	0x0000f8f0


	//   ....[44]....
        /*0838*/ 	.word	0x0000fad0


	//   ....[45]....
        /*083c*/ 	.word	0x0000fd00


	//   ....[46]....
        /*0840*/ 	.word	0x0000fd30


	//   ....[47]....
        /*0844*/ 	.word	0x0000fd60


	//   ....[48]....
        /*0848*/ 	.word	0x0000fd90


	//   ....[49]....
        /*084c*/ 	.word	0x0000fdc0


	//   ....[50]....
        /*0850*/ 	.word	0x0000fdf0


	//   ....[51]....
        /*0854*/ 	.word	0x0000ffa0


	//   ....[52]....
        /*0858*/ 	.word	0x0000ffd0


	//   ....[53]....
        /*085c*/ 	.word	0x00010000


	//   ....[54]....
        /*0860*/ 	.word	0x00010030


	//   ....[55]....
        /*0864*/ 	.word	0x00010060


	//   ....[56]....
        /*0868*/ 	.word	0x00010090


	//   ....[57]....
        /*086c*/ 	.word	0x00010120


	//   ....[58]....
        /*0870*/ 	.word	0x00010150


	//   ....[59]....
        /*0874*/ 	.word	0x00010160


	//   ....[60]....
        /*0878*/ 	.word	0x00010210


	//   ....[61]....
        /*087c*/ 	.word	0x00011760


	//   ....[62]....
        /*0880*/ 	.word	0x000123a0


	//   ....[63]....
        /*0884*/ 	.word	0x000123f0


	//   ....[64]....
        /*0888*/ 	.word	0x000124c0


	//   ....[65]....
        /*088c*/ 	.word	0x000124d0


	//   ....[66]....
        /*0890*/ 	.word	0x00012580


	//   ....[67]....
        /*0894*/ 	.word	0x00012590


	//   ....[68]....
        /*0898*/ 	.word	0x00012640


	//   ....[69]....
        /*089c*/ 	.word	0x00012650


	//   ....[70]....
        /*08a0*/ 	.word	0x00012700


	//   ....[71]....
        /*08a4*/ 	.word	0x00012710


	//   ....[72]....
        /*08a8*/ 	.word	0x000127c0


	//   ....[73]....
        /*08ac*/ 	.word	0x000127d0


	//   ....[74]....
        /*08b0*/ 	.word	0x00012880


	//   ....[75]....
        /*08b4*/ 	.word	0x00012890


	//   ....[76]....
        /*08b8*/ 	.word	0x000128e0


	//   ....[77]....
        /*08bc*/ 	.word	0x00012930


	//   ....[78]....
        /*08c0*/ 	.word	0x00015f90


	//   ....[79]....
        /*08c4*/ 	.word	0x00015fc0


	//   ....[80]....
        /*08c8*/ 	.word	0x00016020


	//   ....[81]....
        /*08cc*/ 	.word	0x00016050


	//   ....[82]....
        /*08d0*/ 	.word	0x00016080


	//   ....[83]....
        /*08d4*/ 	.word	0x000160b0


	//   ....[84]....
        /*08d8*/ 	.word	0x000160e0


	//   ....[85]....
        /*08dc*/ 	.word	0x00016110


	//   ....[86]....
        /*08e0*/ 	.word	0x000162e0


	//   ....[87]....
        /*08e4*/ 	.word	0x00016310


	//   ....[88]....
        /*08e8*/ 	.word	0x00016340


	//   ....[89]....
        /*08ec*/ 	.word	0x00016370


	//   ....[90]....
        /*08f0*/ 	.word	0x000163a0


	//   ....[91]....
        /*08f4*/ 	.word	0x000163d0


	//   ....[92]....
        /*08f8*/ 	.word	0x00016490


	//   ....[93]....
        /*08fc*/ 	.word	0x000164b0


	//   ....[94]....
        /*0900*/ 	.word	0x000164c0


	//   ....[95]....
        /*0904*/ 	.word	0x00016520


	//   ....[96]....
        /*0908*/ 	.word	0x00016c40


	//   ....[97]....
        /*090c*/ 	.word	0x00017120


	//   ....[98]....
        /*0910*/ 	.word	0x00017300


	//   ....[99]....
        /*0914*/ 	.word	0x00017350


	//   ....[100]....
        /*0918*/ 	.word	0x00017490


	//   ....[101]....
        /*091c*/ 	.word	0x000174e0


	//   ....[102]....
        /*0920*/ 	.word	0x00017620


	//   ....[103]....
        /*0924*/ 	.word	0x00017670


	//   ....[104]....
        /*0928*/ 	.word	0x000177b0


	//   ....[105]....
        /*092c*/ 	.word	0x00017800


	//   ....[106]....
        /*0930*/ 	.word	0x00017940


	//   ....[107]....
        /*0934*/ 	.word	0x00017990


	//   ....[108]....
        /*0938*/ 	.word	0x00017ad0


	//   ....[109]....
        /*093c*/ 	.word	0x00017b20


	//   ....[110]....
        /*0940*/ 	.word	0x00017c40


	//   ....[111]....
        /*0944*/ 	.word	0x00017cb0


	//   ....[112]....
        /*0948*/ 	.word	0x00017dd0


	//   ....[113]....
        /*094c*/ 	.word	0x00017e20


	//   ....[114]....
        /*0950*/ 	.word	0x00018150


	//   ....[115]....
        /*0954*/ 	.word	0x000181f0


	//   ....[116]....
        /*0958*/ 	.word	0x000183a0


	//   ....[117]....
        /*095c*/ 	.word	0x00018420


	//   ....[118]....
        /*0960*/ 	.word	0x000184a0


	//   ....[119]....
        /*0964*/ 	.word	0x00018520


	//   ....[120]....
        /*0968*/ 	.word	0x000185a0


	//   ....[121]....
        /*096c*/ 	.word	0x00018630


	//   ....[122]....
        /*0970*/ 	.word	0x000186d0


	//   ....[123]....
        /*0974*/ 	.word	0x00018780


	//   ....[124]....
        /*0978*/ 	.word	0x00018800


	//   ....[125]....
        /*097c*/ 	.word	0x00018880


	//   ....[126]....
        /*0980*/ 	.word	0x00018900


	//   ....[127]....
        /*0984*/ 	.word	0x00018990


	//   ....[128]....
        /*0988*/ 	.word	0x00018a10


	//   ....[129]....
        /*098c*/ 	.word	0x00018ab0


	//   ....[130]....
        /*0990*/ 	.word	0x00018b00


	//   ....[131]....
        /*0994*/ 	.word	0x00018b90


	//   ....[132]....
        /*0998*/ 	.word	0x00018cc0


	//----- nvinfo : EIATTR_REG_RECONFIG
	.align		4
.L_369:
        /*099c*/ 	.byte	0x01, 0x54
	.zero		2


	//----- nvinfo : EIATTR_SYSCALL_OFFSETS
	.align		4
        /*09a0*/ 	.byte	0x04, 0x46
        /*09a2*/ 	.short	(.L_371 - .L_370)


	//   ....[0]....
.L_370:
        /*09a4*/ 	.word	0x00001f70


	//   ....[1]....
        /*09a8*/ 	.word	0x00011370


	//   ....[2]....
        /*09ac*/ 	.word	0x000114c0


	//   ....[3]....
        /*09b0*/ 	.word	0x000115c0


	//   ....[4]....
        /*09b4*/ 	.word	0x00011f50


	//----- nvinfo : EIATTR_MBARRIER_INSTR_OFFSETS
	.align		4
.L_371:
        /*09b8*/ 	.byte	0x04, 0x39
        /*09ba*/ 	.short	(.L_373 - .L_372)


	//   ....[0]....
.L_372:
        /*09bc*/ 	.word	0x00000270
        /*09c0*/ 	.word	0x000000ff
        /*09c4*/ 	.word	0x00038800
        /*09c8*/ 	.short	0x0100
        /*09ca*/ 	.byte	0x08
	.zero		1


	//   ....[1]....
        /*09cc*/ 	.word	0x00000280
        /*09d0*/ 	.word	0x000000ff
        /*09d4*/ 	.word	0x00038820
        /*09d8*/ 	.short	0x0100
        /*09da*/ 	.byte	0x08
	.zero		1


	//   ....[2]....
        /*09dc*/ 	.word	0x00000370
        /*09e0*/ 	.word	0x000000ff
        /*09e4*/ 	.word	0x00038830
        /*09e8*/ 	.short	0x0100
        /*09ea*/ 	.byte	0x08
	.zero		1


	//   ....[3]....
        /*09ec*/ 	.word	0x00000380
        /*09f0*/ 	.word	0x000000ff
        /*09f4*/ 	.word	0x00038840
        /*09f8*/ 	.short	0x0100
        /*09fa*/ 	.byte	0x08
	.zero		1


	//   ....[4]....
        /*09fc*/ 	.word	0x00000390
        /*0a00*/ 	.word	0x000000ff
        /*0a04*/ 	.word	0x00038838
        /*0a08*/ 	.short	0x0100
        /*0a0a*/ 	.byte	0x08
	.zero		1


	//   ....[5]....
        /*0a0c*/ 	.word	0x000003a0
        /*0a10*/ 	.word	0x000000ff
        /*0a14*/ 	.word	0x00038848
        /*0a18*/ 	.short	0x0100
        /*0a1a*/ 	.byte	0x08
	.zero		1


	//   ....[6]....
        /*0a1c*/ 	.word	0x000004d0
        /*0a20*/ 	.word	0x000000ff
        /*0a24*/ 	.word	0x00038850
        /*0a28*/ 	.short	0x0100
        /*0a2a*/ 	.byte	0x08
	.zero		1


	//   ....[7]....
        /*0a2c*/ 	.word	0x000004e0
        /*0a30*/ 	.word	0x000000ff
        /*0a34*/ 	.word	0x00038860
        /*0a38*/ 	.short	0x0100
        /*0a3a*/ 	.byte	0x08
	.zero		1


	//   ....[8]....
        /*0a3c*/ 	.word	0x000004f0
        /*0a40*/ 	.word	0x000000ff
        /*0a44*/ 	.word	0x00038858
        /*0a48*/ 	.short	0x0100
        /*0a4a*/ 	.byte	0x08
	.zero		1


	//   ....[9]....
        /*0a4c*/ 	.word	0x00000500
        /*0a50*/ 	.word	0x000000ff
        /*0a54*/ 	.word	0x00038868
        /*0a58*/ 	.short	0x0100
        /*0a5a*/ 	.byte	0x08
	.zero		1


	//   ....[10]....
        /*0a5c*/ 	.word	0x000005f0
        /*0a60*/ 	.word	0x000000ff
        /*0a64*/ 	.word	0x00038870
        /*0a68*/ 	.short	0x0100
        /*0a6a*/ 	.byte	0x06
	.zero		1


	//   ....[11]....
        /*0a6c*/ 	.word	0x00000600
        /*0a70*/ 	.word	0x000000ff
        /*0a74*/ 	.word	0x00038880
        /*0a78*/ 	.short	0x0100
        /*0a7a*/ 	.byte	0x06
	.zero		1


	//   ....[12]....
        /*0a7c*/ 	.word	0x00000610
        /*0a80*/ 	.word	0x000000ff
        /*0a84*/ 	.word	0x00038878
        /*0a88*/ 	.short	0x0100
        /*0a8a*/ 	.byte	0x06
	.zero		1


	//   ....[13]....
        /*0a8c*/ 	.word	0x00000620
        /*0a90*/ 	.word	0x000000ff
        /*0a94*/ 	.word	0x00038888
        /*0a98*/ 	.short	0x0100
        /*0a9a*/ 	.byte	0x06
	.zero		1


	//   ....[14]....
        /*0a9c*/ 	.word	0x00000750
        /*0aa0*/ 	.word	0x000000ff
        /*0aa4*/ 	.word	0x00038890
        /*0aa8*/ 	.short	0x0100
        /*0aaa*/ 	.byte	0x08
	.zero		1


	//   ....[15]....
        /*0aac*/ 	.word	0x00000760
        /*0ab0*/ 	.word	0x000000ff
        /*0ab4*/ 	.word	0x000388a0
        /*0ab8*/ 	.short	0x0100
        /*0aba*/ 	.byte	0x08
	.zero		1


	//   ....[16]....
        /*0abc*/ 	.word	0x00000770
        /*0ac0*/ 	.word	0x000000ff
        /*0ac4*/ 	.word	0x00038898
        /*0ac8*/ 	.short	0x0100
        /*0aca*/ 	.byte	0x08
	.zero		1


	//   ....[17]....
        /*0acc*/ 	.word	0x00000780
        /*0ad0*/ 	.word	0x000000ff
        /*0ad4*/ 	.word	0x000388a8
        /*0ad8*/ 	.short	0x0100
        /*0ada*/ 	.byte	0x08
	.zero		1


	//   ....[18]....
        /*0adc*/ 	.word	0x000008b0
        /*0ae0*/ 	.word	0x000000ff
        /*0ae4*/ 	.word	0x000388b0
        /*0ae8*/ 	.short	0x0100
        /*0aea*/ 	.byte	0x08
	.zero		1


	//   ....[19]....
        /*0aec*/ 	.word	0x000008c0
        /*0af0*/ 	.word	0x000000ff
        /*0af4*/ 	.word	0x000388c0
        /*0af8*/ 	.short	0x0100
        /*0afa*/ 	.byte	0x08
	.zero		1


	//   ....[20]....
        /*0afc*/ 	.word	0x000008d0
        /*0b00*/ 	.word	0x000000ff
        /*0b04*/ 	.word	0x000388b8
        /*0b08*/ 	.short	0x0100
        /*0b0a*/ 	.byte	0x08
	.zero		1


	//   ....[21]....
        /*0b0c*/ 	.word	0x000008e0
        /*0b10*/ 	.word	0x000000ff
        /*0b14*/ 	.word	0x000388c8
        /*0b18*/ 	.short	0x0100
        /*0b1a*/ 	.byte	0x08
	.zero		1


	//   ....[22]....
        /*0b1c*/ 	.word	0x00002030
        /*0b20*/ 	.word	0x00000005
        /*0b24*/ 	.word	0x00038800
        /*0b28*/ 	.short	0x010a
        /*0b2a*/ 	.byte	0x3f
	.zero		1


	//   ....[23]....
        /*0b2c*/ 	.word	0x000020d0
        /*0b30*/ 	.word	0x00000000
        /*0b34*/ 	.word	0x00038830
        /*0b38*/ 	.short	0x010a
        /*0b3a*/ 	.byte	0x3f
	.zero		1


	//   ....[24]....
        /*0b3c*/ 	.word	0x00002150
        /*0b40*/ 	.word	0x00000000
        /*0b44*/ 	.word	0x00038830
        /*0b48*/ 	.short	0x010a
        /*0b4a*/ 	.byte	0x3f
	.zero		1


	//   ....[25]....
        /*0b4c*/ 	.word	0x00004bf0
        /*0b50*/ 	.word	0x00000000
        /*0b54*/ 	.word	0x00000000
        /*0b58*/ 	.short	0x0101
        /*0b5a*/ 	.byte	0x3f
	.zero		1


	//   ....[26]....
        /*0b5c*/ 	.word	0x00005f70
        /*0b60*/ 	.word	0x000000ff
        /*0b64*/ 	.word	0x00038830
        /*0b68*/ 	.short	0x010a
        /*0b6a*/ 	.byte	0x3c
	.zero		1


	//   ....[27]....
        /*0b6c*/ 	.word	0x00005fb0
        /*0b70*/ 	.word	0x000000ff
        /*0b74*/ 	.word	0x00038830
        /*0b78*/ 	.short	0x010a
        /*0b7a*/ 	.byte	0x3c
	.zero		1


	//   ....[28]....
        /*0b7c*/ 	.word	0x000088b0
        /*0b80*/ 	.word	0x00000015
        /*0b84*/ 	.word	0x00038850
        /*0b88*/ 	.short	0x010a
        /*0b8a*/ 	.byte	0x3f
	.zero		1


	//   ....[29]....
        /*0b8c*/ 	.word	0x000088f0
        /*0b90*/ 	.word	0x00000015
        /*0b94*/ 	.word	0x00038850
        /*0b98*/ 	.short	0x010a
        /*0b9a*/ 	.byte	0x3f
	.zero		1


	//   ....[30]....
        /*0b9c*/ 	.word	0x000091b0
        /*0ba0*/ 	.word	0x000000ff
        /*0ba4*/ 	.word	0x00000000
        /*0ba8*/ 	.short	0x0101
        /*0baa*/ 	.byte	0x3c
	.zero		1


	//   ....[31]....
        /*0bac*/ 	.word	0x000093e0
        /*0bb0*/ 	.word	0x000000aa
        /*0bb4*/ 	.word	0x00000000
        /*0bb8*/ 	.short	0x0101
        /*0bba*/ 	.byte	0x3f
	.zero		1


	//   ....[32]....
        /*0bbc*/ 	.word	0x0000a0e0
        /*0bc0*/ 	.word	0x00000000
        /*0bc4*/ 	.word	0x00038850
        /*0bc8*/ 	.short	0x010a
        /*0bca*/ 	.byte	0x3f
	.zero		1


	//   ....[33]....
        /*0bcc*/ 	.word	0x0000a120
        /*0bd0*/ 	.word	0x00000000
        /*0bd4*/ 	.word	0x00038850
        /*0bd8*/ 	.short	0x010a
        /*0bda*/ 	.byte	0x3f
	.zero		1


	//   ....[34]....
        /*0bdc*/ 	.word	0x0000a640
        /*0be0*/ 	.word	0x0000000b
        /*0be4*/ 	.word	0x00000000
        /*0be8*/ 	.short	0x0101
        /*0bea*/ 	.byte	0x3f
	.zero		1


	//   ....[35]....
        /*0bec*/ 	.word	0x0000cc30
        /*0bf0*/ 	.word	0x000000ff
        /*0bf4*/ 	.word	0x00000000
        /*0bf8*/ 	.short	0x0101
        /*0bfa*/ 	.byte	0x08
	.zero		1


	//   ....[36]....
        /*0bfc*/ 	.word	0x0000d510
        /*0c00*/ 	.word	0x000000ff
        /*0c04*/ 	.word	0x00000000
        /*0c08*/ 	.short	0x0101
        /*0c0a*/ 	.byte	0x08
	.zero		1


	//   ....[37]....
        /*0c0c*/ 	.word	0x000119c0
        /*0c10*/ 	.word	0x00000000
        /*0c14*/ 	.word	0x00038840
        /*0c18*/ 	.short	0x010a
        /*0c1a*/ 	.byte	0x3f
	.zero		1


	//   ....[38]....
        /*0c1c*/ 	.word	0x00012a30
        /*0c20*/ 	.word	0x00000012
        /*0c24*/ 	.word	0x00038800
        /*0c28*/ 	.short	0x0107
        /*0c2a*/ 	.byte	0x3f
	.zero		1


	//   ....[39]....
        /*0c2c*/ 	.word	0x00012b40
        /*0c30*/ 	.word	0x00000012
        /*0c34*/ 	.word	0x00038800
        /*0c38*/ 	.short	0x0101
        /*0c3a*/ 	.byte	0x3f
	.zero		1


	//   ....[40]....
        /*0c3c*/ 	.word	0x00012b60
        /*0c40*/ 	.word	0x00000012
        /*0c44*/ 	.word	0x00038820
        /*0c48*/ 	.short	0x010a
        /*0c4a*/ 	.byte	0x3f
	.zero		1


	//   ....[41]....
        /*0c4c*/ 	.word	0x00012f30
        /*0c50*/ 	.word	0x00000003
        /*0c54*/ 	.word	0x00038840
        /*0c58*/ 	.short	0x010a
        /*0c5a*/ 	.byte	0x3f
	.zero		1


	//   ....[42]....
        /*0c5c*/ 	.word	0x000134d0
        /*0c60*/ 	.word	0x00000003
        /*0c64*/ 	.word	0x00000060
        /*0c68*/ 	.short	0x010a
        /*0c6a*/ 	.byte	0x3f
	.zero		1


	//   ....[43]....
        /*0c6c*/ 	.word	0x00013d50
        /*0c70*/ 	.word	0x00000003
        /*0c74*/ 	.word	0x00038840
        /*0c78*/ 	.short	0x010a
        /*0c7a*/ 	.byte	0x3f
	.zero		1


	//   ....[44]....
        /*0c7c*/ 	.word	0x000142f0
        /*0c80*/ 	.word	0x00000002
        /*0c84*/ 	.word	0x00000060
        /*0c88*/ 	.short	0x010a
        /*0c8a*/ 	.byte	0x3f
	.zero		1


	//   ....[45]....
        /*0c8c*/ 	.word	0x00014ab0
        /*0c90*/ 	.word	0x00000002
        /*0c94*/ 	.word	0x00038840
        /*0c98*/ 	.short	0x010a
        /*0c9a*/ 	.byte	0x3f
	.zero		1


	//   ....[46]....
        /*0c9c*/ 	.word	0x00015050
        /*0ca0*/ 	.word	0x00000002
        /*0ca4*/ 	.word	0x00000060
        /*0ca8*/ 	.short	0x010a
        /*0caa*/ 	.byte	0x3f
	.zero		1


	//   ....[47]....
        /*0cac*/ 	.word	0x000157c0
        /*0cb0*/ 	.word	0x00000000
        /*0cb4*/ 	.word	0x00038860
        /*0cb8*/ 	.short	0x010a
        /*0cba*/ 	.byte	0x3f
	.zero		1


	//   ....[48]....
        /*0cbc*/ 	.word	0x00016bc0
        /*0cc0*/ 	.word	0x00000000
        /*0cc4*/ 	.word	0x00038820
        /*0cc8*/ 	.short	0x010a
        /*0cca*/ 	.byte	0x3f
	.zero		1


	//   ....[49]....
        /*0ccc*/ 	.word	0x00016dd0
        /*0cd0*/ 	.word	0x00000006
        /*0cd4*/ 	.word	0x00000000
        /*0cd8*/ 	.short	0x010a
        /*0cda*/ 	.byte	0x3f
	.zero		1


	//   ....[50]....
        /*0cdc*/ 	.word	0x00016e00
        /*0ce0*/ 	.word	0x00000007
        /*0ce4*/ 	.word	0x00000000
        /*0ce8*/ 	.short	0x010a
        /*0cea*/ 	.byte	0x3f
	.zero		1


	//   ....[51]....
        /*0cec*/ 	.word	0x00016e60
        /*0cf0*/ 	.word	0x00000004
        /*0cf4*/ 	.word	0x00000000
        /*0cf8*/ 	.short	0x010a
        /*0cfa*/ 	.byte	0x3f
	.zero		1


	//   ....[52]....
        /*0cfc*/ 	.word	0x00016e90
        /*0d00*/ 	.word	0x00000003
        /*0d04*/ 	.word	0x00000000
        /*0d08*/ 	.short	0x010a
        /*0d0a*/ 	.byte	0x3f
	.zero		1


	//   ....[53]....
        /*0d0c*/ 	.word	0x00016ef0
        /*0d10*/ 	.word	0x00000005
        /*0d14*/ 	.word	0x00038800
        /*0d18*/ 	.short	0x010a
        /*0d1a*/ 	.byte	0x3f
	.zero		1


	//   ....[54]....
        /*0d1c*/ 	.word	0x00016f40
        /*0d20*/ 	.word	0x00000000
        /*0d24*/ 	.word	0x00038830
        /*0d28*/ 	.short	0x010a
        /*0d2a*/ 	.byte	0x3f
	.zero		1


	//   ....[55]....
        /*0d2c*/ 	.word	0x00016fa0
        /*0d30*/ 	.word	0x00000004
        /*0d34*/ 	.word	0x00038830
        /*0d38*/ 	.short	0x010a
        /*0d3a*/ 	.byte	0x3f
	.zero		1


	//   ....[56]....
        /*0d3c*/ 	.word	0x00016ff0
        /*0d40*/ 	.word	0x00000015
        /*0d44*/ 	.word	0x00038850
        /*0d48*/ 	.short	0x010a
        /*0d4a*/ 	.byte	0x3f
	.zero		1


	//   ....[57]....
        /*0d4c*/ 	.word	0x00017040
        /*0d50*/ 	.word	0x00000000
        /*0d54*/ 	.word	0x00038850
        /*0d58*/ 	.short	0x010a
        /*0d5a*/ 	.byte	0x3f
	.zero		1


	//   ....[58]....
        /*0d5c*/ 	.word	0x000171e0
        /*0d60*/ 	.word	0x00000000
        /*0d64*/ 	.word	0x00038840
        /*0d68*/ 	.short	0x010a
        /*0d6a*/ 	.byte	0x3f
	.zero		1


	//   ....[59]....
        /*0d6c*/ 	.word	0x00017e60
        /*0d70*/ 	.word	0x00000012
        /*0d74*/ 	.word	0x00038820
        /*0d78*/ 	.short	0x010a
        /*0d7a*/ 	.byte	0x3f
	.zero		1


	//   ....[60]....
        /*0d7c*/ 	.word	0x00017eb0
        /*0d80*/ 	.word	0x00000003
        /*0d84*/ 	.word	0x00038840
        /*0d88*/ 	.short	0x010a
        /*0d8a*/ 	.byte	0x3f
	.zero		1


	//   ....[61]....
        /*0d8c*/ 	.word	0x00017f00
        /*0d90*/ 	.word	0x00000003
        /*0d94*/ 	.word	0x00000060
        /*0d98*/ 	.short	0x010a
        /*0d9a*/ 	.byte	0x3f
	.zero		1


	//   ....[62]....
        /*0d9c*/ 	.word	0x00017f50
        /*0da0*/ 	.word	0x00000003
        /*0da4*/ 	.word	0x00038840
        /*0da8*/ 	.short	0x010a
        /*0daa*/ 	.byte	0x3f
	.zero		1


	//   ....[63]....
        /*0dac*/ 	.word	0x00017fa0
        /*0db0*/ 	.word	0x00000002
        /*0db4*/ 	.word	0x00000060
        /*0db8*/ 	.short	0x010a
        /*0dba*/ 	.byte	0x3f
	.zero		1


	//   ....[64]....
        /*0dbc*/ 	.word	0x00017ff0
        /*0dc0*/ 	.word	0x00000002
        /*0dc4*/ 	.word	0x00038840
        /*0dc8*/ 	.short	0x010a
        /*0dca*/ 	.byte	0x3f
	.zero		1


	//   ....[65]....
        /*0dcc*/ 	.word	0x00018040
        /*0dd0*/ 	.word	0x00000002
        /*0dd4*/ 	.word	0x00000060
        /*0dd8*/ 	.short	0x010a
        /*0dda*/ 	.byte	0x3f
	.zero		1


	//   ....[66]....
        /*0ddc*/ 	.word	0x00018090
        /*0de0*/ 	.word	0x00000000
        /*0de4*/ 	.word	0x00038860
        /*0de8*/ 	.short	0x010a
        /*0dea*/ 	.byte	0x3f
	.zero		1


	//   ....[67]....
        /*0dec*/ 	.word	0x00018be0
        /*0df0*/ 	.word	0x00000000
        /*0df4*/ 	.word	0x00038820
        /*0df8*/ 	.short	0x010a
        /*0dfa*/ 	.byte	0x3f
	.zero		1


	//   ....[68]....
        /*0dfc*/ 	.word	0x00018d80
        /*0e00*/ 	.word	0x00000006
        /*0e04*/ 	.word	0x00000000
        /*0e08*/ 	.short	0x010a
        /*0e0a*/ 	.byte	0x3f
	.zero		1


	//   ....[69]....
        /*0e0c*/ 	.word	0x00018dd0
        /*0e10*/ 	.word	0x00000007
        /*0e14*/ 	.word	0x00000000
        /*0e18*/ 	.short	0x010a
        /*0e1a*/ 	.byte	0x3f
	.zero		1


	//   ....[70]....
        /*0e1c*/ 	.word	0x00018e20
        /*0e20*/ 	.word	0x00000004
        /*0e24*/ 	.word	0x00000000
        /*0e28*/ 	.short	0x010a
        /*0e2a*/ 	.byte	0x3f
	.zero		1


	//----- nvinfo : EIATTR_NUM_MBARRIERS
	.align		4
.L_373:
        /*0e2c*/ 	.byte	0x03, 0x38
        /*0e2e*/ 	.short	0x0016


	//----- nvinfo : EIATTR_EXIT_INSTR_OFFSETS
	.align		4
        /*0e30*/ 	.byte	0x04, 0x1c
        /*0e32*/ 	.short	(.L_375 - .L_374)


	//   ....[0]....
.L_374:
        /*0e34*/ 	.word	0x00000a50


	//   ....[1]....
        /*0e38*/ 	.word	0x0000fa80


	//   ....[2]....
        /*0e3c*/ 	.word	0x00016ee0


	//----- nvinfo : EIATTR_MAX_THREADS
	.align		4
.L_375:
        /*0e40*/ 	.byte	0x04, 0x05
        /*0e42*/ 	.short	(.L_377 - .L_376)
.L_376:
        /*0e44*/ 	.word	0x00000180
        /*0e48*/ 	.word	0x00000001
        /*0e4c*/ 	.word	0x00000001


	//----- nvinfo : EIATTR_CRS_STACK_SIZE
	.align		4
.L_377:
        /*0e50*/ 	.byte	0x04, 0x1e
        /*0e52*/ 	.short	(.L_379 - .L_378)
.L_378:
        /*0e54*/ 	.word	0x00000000


	//----- nvinfo : EIATTR_CBANK_PARAM_SIZE
	.align		4
.L_379:
        /*0e58*/ 	.byte	0x03, 0x19
        /*0e5a*/ 	.short	0x0af0


	//----- nvinfo : EIATTR_PARAM_CBANK
	.align		4
        /*0e5c*/ 	.byte	0x04, 0x0a
        /*0e5e*/ 	.short	(.L_381 - .L_380)
	.align		4
.L_380:
        /*0e60*/ 	.word	index@(.nv.constant0._ZN7cutlass13device_kernelIN5flash11enable_sm90INS1_16FlashAttnFwdSm90INS1_25CollectiveMainloopFwdSm90ILi2EN4cute5tupleIJNS5_1CILi1EEES8_S8_EEENS6_IJNS7_ILi128EEENS7_ILi80EEENS7_ILi256EEEEEELi256ENS_6half_tEfNS_4arch4Sm90ELb0ELb0ELb0ELb1ELb0ELb0ELb0ELb1ELb1ELb1ELb1ELb0EEENS1_21CollectiveEpilogueFwdINS6_IJSA_SC_SB_EEES9_SE_SG_Li256ELb1ELb1ELb1ELb0EEENS1_36VarlenDynamicPersistentTileSchedulerILi128ELi80ELi256ELi128ELb1ELb1ELb1ELb0ELb1ELb1EEEEEEEEEvNT_6ParamsE)
        /*0e64*/ 	.short	0x0210
        /*0e66*/ 	.short	0x0af0


	//----- nvinfo : EIATTR_SW_WAR
	.align		4
.L_381:
        /*0e68*/ 	.byte	0x04, 0x36
        /*0e6a*/ 	.short	(.L_383 - .L_382)
.L_382:
        /*0e6c*/ 	.word	0x00000008
.L_383:


//--------------------- .nv.info._ZN7cutlass13device_kernelIN5flash11enable_sm90INS1_16FlashAttnFwdSm90INS1_25CollectiveMainloopFwdSm90ILi2EN4cute5tupleIJNS5_1CILi1EEES8_S8_EEENS6_IJNS7_ILi128EEENS7_ILi80EEENS7_ILi256EEEEEELi256ENS_6half_tEfNS_4arch4Sm90ELb0ELb0ELb0ELb1ELb0ELb1ELb0ELb1ELb1ELb1ELb1ELb0EEENS1_21CollectiveEpilogueFwdINS6_IJSA_SC_SB_EEES9_SE_SG_Li256ELb1ELb1ELb1ELb0EEENS1_36VarlenDynamicPersistentTileSchedulerILi128ELi80ELi256ELi128ELb1ELb1ELb1ELb0ELb1ELb1EEEEEEEEEvNT_6ParamsE --------------------------
	.section	.nv.info._ZN7cutlass13device_kernelIN5flash11enable_sm90INS1_16FlashAttnFwdSm90INS1_25CollectiveMainloopFwdSm90ILi2EN4cute5tupleIJNS5_1CILi1EEES8_S8_EEENS6_IJNS7_ILi128EEENS7_ILi80EEENS7_ILi256EEEEEELi256ENS_6half_tEfNS_4arch4Sm90ELb0ELb0ELb0ELb1ELb0ELb1ELb0ELb1ELb1ELb1ELb1ELb0EEENS1_21CollectiveEpilogueFwdINS6_IJSA_SC_SB_EEES9_SE_SG_Li256ELb1ELb1ELb1ELb0EEENS1_36VarlenDynamicPersistentTileSchedulerILi128ELi80ELi256ELi128ELb1ELb1ELb1ELb0ELb1ELb1EEEEEEEEEvNT_6ParamsE,"",@"SHT_CUDA_INFO"
	.sectionflags	@""
	.align	4


	//----- nvinfo : EIATTR_CUDA_API_VERSION
	.align		4
        /*0000*/ 	.byte	0x04, 0x37
        /*0002*/ 	.short	(.L_385 - .L_384)
.L_384:
        /*0004*/ 	.word	0x00000082


	//----- nvinfo : EIATTR_KPARAM_INFO
	.align		4
.L_385:
        /*0008*/ 	.byte	0x04, 0x17
        /*000a*/ 	.short	(.L_387 - .L_386)
.L_386:
        /*000c*/ 	.word	0x00000000
        /*0010*/ 	.short	0x0000
        /*0012*/ 	.short	0x0070
        /*0014*/ 	.byte	0x00, 0xf0, 0x01, 0x2a


	//----- nvinfo : EIATTR_SPARSE_MMA_MASK
	.align		4
.L_387:
        /*0018*/ 	.byte	0x03, 0x50
        /*001a*/ 	.short	0x0000


	//----- nvinfo : EIATTR_MAXREG_COUNT
	.align		4
        /*001c*/ 	.byte	0x03, 0x1b
        /*001e*/ 	.short	0x00a8


	//----- nvinfo : EIATTR_NUM_BARRIERS
	.align		4
        /*0020*/ 	.byte	0x02, 0x4c
        /*0022*/ 	.byte	0x10
	.zero		1


	//----- nvinfo : EIATTR_EXTERNS
	.align		4
        /*0024*/ 	.byte	0x04, 0x0f
        /*0026*/ 	.short	(.L_389 - .L_388)


	//   ....[0]....
	.align		4
.L_388:
        /*0028*/ 	.word	index@(__assertfail)


	//----- nvinfo : EIATTR_ANNOTATIONS
	.align		4
.L_389:
        /*002c*/ 	.byte	0x04, 0x55
        /*002e*/ 	.short	(.L_391 - .L_390)


	//   ....[0]....
.L_390:
        /* <DEDUP_REMOVED lines=201> */


	//----- nvinfo : EIATTR_MERCURY_ISA_VERSION
	.align		4
.L_391:
        /*0cb0*/ 	.byte	0x03, 0x5f
        /*0cb2*/ 	.short	0x0101


	//----- nvinfo : EIATTR_UNUSED_LOAD_BYTE_OFFSET
	.align		4
        /*0cb4*/ 	.byte	0x04, 0x44
        /*0cb6*/ 	.short	(.L_393 - .L_392)


	//   ....[0]....
.L_392:
        /*0cb8*/ 	.word	0x00000a80
        /*0cbc*/ 	.word	0x0000fff0


	//   ....[1]....
        /*0cc0*/ 	.word	0x0001da90
        /*0cc4*/ 	.word	0x0000fff0


	//----- nvinfo : EIATTR_INT_WARP_WIDE_INSTR_OFFSETS
	.align		4
.L_393:
        /*0cc8*/ 	.byte	0x04, 0x31
        /*0cca*/ 	.short	(.L_395 - .L_394)


	//   ....[0]....
.L_394:
        /*0ccc*/ 	.word	0x00000190


	//   ....[1]....
        /*0cd0*/ 	.word	0x000001d0


	//   ....[2]....
        /*0cd4*/ 	.word	0x00000240


	//   ....[3]....
        /*0cd8*/ 	.word	0x000256d0


	//   ....[4]....
        /*0cdc*/ 	.word	0x00025770


	//   ....[5]....
        /*0ce0*/ 	.word	0x00029c30


	//   ....[6]....
        /*0ce4*/ 	.word	0x00029ca0


	//----- nvinfo : EIATTR_COOP_GROUP_MASK_REGIDS
	.align		4
.L_395:
        /*0ce8*/ 	.byte	0x04, 0x29
        /*0cea*/ 	.short	(.L_397 - .L_396)


	//   ....[0]....
.L_396:
        /*0cec*/ 	.word	0xffffffff


	//   ....[1]....
        /*0cf0*/ 	.word	0xffffffff


	//   ....[2]....
        /*0cf4*/ 	.word	0xffffffff


	//   ....[3]....
        /*0cf8*/ 	.word	0xffffffff


	//   ....[4]....
        /*0cfc*/ 	.word	0xffffffff


	//   ....[5]....
        /*0d00*/ 	.word	0xffffffff


	//   ....[6]....
        /*0d04*/ 	.word	0xffffffff


	//   ....[7]....
        /*0d08*/ 	.word	0xffffffff


	//   ....[8]....
        /*0d0c*/ 	.word	0xffffffff


	//   ....[9]....
        /*0d10*/ 	.word	0xffffffff


	//   ....[10]....
        /*0d14*/ 	.word	0xffffffff


	//   ....[11]....
        /*0d18*/ 	.word	0xffffffff


	//   ....[12]....
        /*0d1c*/ 	.word	0xffffffff


	//   ....[13]....
        /*0d20*/ 	.word	0xffffffff


	//   ....[14]....
        /*0d24*/ 	.word	0xffffffff


	//   ....[15]....
        /*0d28*/ 	.word	0xffffffff


	//   ....[16]....
        /*0d2c*/ 	.word	0xffffffff


	//   ....[17]....
        /*0d30*/ 	.word	0xffffffff


	//   ....[18]....
        /*0d34*/ 	.word	0xffffffff


	//   ....[19]....
        /*0d38*/ 	.word	0xffffffff


	//   ....[20]....
        /*0d3c*/ 	.word	0xffffffff


	//   ....[21]....
        /*0d40*/ 	.word	0xffffffff


	//   ....[22]....
        /*0d44*/ 	.word	0xffffffff


	//   ....[23]....
        /*0d48*/ 	.word	0xffffffff


	//   ....[24]....
        /*0d4c*/ 	.word	0xffffffff


	//   ....[25]....
        /*0d50*/ 	.word	0xffffffff


	//   ....[26]....
        /*0d54*/ 	.word	0xffffffff


	//   ....[27]....
        /*0d58*/ 	.word	0xffffffff


	//   ....[28]....
        /*0d5c*/ 	.word	0xffffffff


	//   ....[29]....
        /*0d60*/ 	.word	0xffffffff


	//   ....[30]....
        /*0d64*/ 	.word	0xffffffff


	//   ....[31]....
        /*0d68*/ 	.word	0xffffffff


	//   ....[32]....
        /*0d6c*/ 	.word	0xffffffff


	//   ....[33]....
        /*0d70*/ 	.word	0xffffffff


	//   ....[34]....
        /*0d74*/ 	.word	0xffffffff


	//   ....[35]....
        /*0d78*/ 	.word	0xffffffff


	//   ....[36]....
        /*0d7c*/ 	.word	0xffffffff


	//   ....[37]....
        /*0d80*/ 	.word	0xffffffff


	//   ....[38]....
        /*0d84*/ 	.word	0xffffffff


	//   ....[39]....
        /*0d88*/ 	.word	0xffffffff


	//   ....[40]....
        /*0d8c*/ 	.word	0xffffffff


	//   ....[41]....
        /*0d90*/ 	.word	0xffffffff


	//   ....[42]....
        /*0d94*/ 	.word	0xffffffff


	//   ....[43]....
        /*0d98*/ 	.word	0xffffffff


	//   ....[44]....
        /*0d9c*/ 	.word	0xffffffff


	//   ....[45]....
        /*0da0*/ 	.word	0xffffffff


	//   ....[46]....
        /*0da4*/ 	.word	0xffffffff


	//   ....[47]....
        /*0da8*/ 	.word	0xffffffff


	//   ....[48]....
        /*0dac*/ 	.word	0xffffffff


	//   ....[49]....
        /*0db0*/ 	.word	0xffffffff


	//   ....[50]....
        /*0db4*/ 	.word	0xffffffff


	//   ....[51]....
        /*0db8*/ 	.word	0xffffffff


	//   ....[52]....
        /*0dbc*/ 	.word	0xffffffff


	//   ....[53]....
        /*0dc0*/ 	.word	0xffffffff


	//   ....[54]....
        /*0dc4*/ 	.word	0xffffffff


	//   ....[55]....
        /*0dc8*/ 	.word	0xffffffff


	//   ....[56]....
        /*0dcc*/ 	.word	0xffffffff


	//   ....[57]....
        /*0dd0*/ 	.word	0xffffffff


	//   ....[58]....
        /*0dd4*/ 	.word	0xffffffff


	//   ....[59]....
        /*0dd8*/ 	.word	0xffffffff


	//   ....[60]....
        /*0ddc*/ 	.word	0xffffffff


	//   ....[61]....
        /*0de0*/ 	.word	0xffffffff


	//   ....[62]....
        /*0de4*/ 	.word	0xffffffff


	//   ....[63]....
        /*0de8*/ 	.word	0xffffffff


	//   ....[64]....
        /*0dec*/ 	.word	0xffffffff


	//   ....[65]....
        /*0df0*/ 	.word	0xffffffff


	//   ....[66]....
        /*0df4*/ 	.word	0xffffffff


	//   ....[67]....
        /*0df8*/ 	.word	0xffffffff


	//   ....[68]....
        /*0dfc*/ 	.word	0xffffffff


	//   ....[69]....
        /*0e00*/ 	.word	0xffffffff


	//   ....[70]....
        /*0e04*/ 	.word	0xffffffff


	//   ....[71]....
        /*0e08*/ 	.word	0xffffffff


	//   ....[72]....
        /*0e0c*/ 	.word	0xffffffff


	//   ....[73]....
        /*0e10*/ 	.word	0xffffffff


	//   ....[74]....
        /*0e14*/ 	.word	0xffffffff


	//   ....[75]....
        /*0e18*/ 	.word	0xffffffff


	//   ....[76]....
        /*0e1c*/ 	.word	0xffffffff


	//   ....[77]....
        /*0e20*/ 	.word	0xffffffff


	//   ....[78]....
        /*0e24*/ 	.word	0xffffffff


	//   ....[79]....
        /*0e28*/ 	.word	0xffffffff


	//   ....[80]....
        /*0e2c*/ 	.word	0xffffffff


	//   ....[81]....
        /*0e30*/ 	.word	0xffffffff


	//   ....[82]....
        /*0e34*/ 	.word	0xffffffff


	//   ....[83]....
        /*0e38*/ 	.word	0xffffffff


	//   ....[84]....
        /*0e3c*/ 	.word	0xffffffff


	//   ....[85]....
        /*0e40*/ 	.word	0xffffffff


	//   ....[86]....
        /*0e44*/ 	.word	0xffffffff


	//   ....[87]....
        /*0e48*/ 	.word	0xffffffff


	//   ....[88]....
        /*0e4c*/ 	.word	0xffffffff


	//   ....[89]....
        /*0e50*/ 	.word	0xffffffff


	//   ....[90]....
        /*0e54*/ 	.word	0xffffffff


	//   ....[91]....
        /*0e58*/ 	.word	0xffffffff


	//   ....[92]....
        /*0e5c*/ 	.word	0xffffffff


	//   ....[93]....
        /*0e60*/ 	.word	0xffffffff


	//   ....[94]....
        /*0e64*/ 	.word	0xffffffff


	//   ....[95]....
        /*0e68*/ 	.word	0xffffffff


	//   ....[96]....
        /*0e6c*/ 	.word	0xffffffff


	//   ....[97]....
        /*0e70*/ 	.word	0xffffffff


	//   ....[98]....
        /*0e74*/ 	.word	0xffffffff


	//   ....[99]....
        /*0e78*/ 	.word	0xffffffff


	//   ....[100]....
        /*0e7c*/ 	.word	0xffffffff


	//   ....[101]....
        /*0e80*/ 	.word	0xffffffff


	//   ....[102]....
        /*0e84*/ 	.word	0xffffffff


	//   ....[103]....
        /*0e88*/ 	.word	0xffffffff


	//   ....[104]....
        /*0e8c*/ 	.word	0xffffffff


	//   ....[105]....
        /*0e90*/ 	.word	0xffffffff


	//   ....[106]....
        /*0e94*/ 	.word	0x0500000f


	//   ....[107]....
        /*0e98*/ 	.word	0x0500000f


	//   ....[108]....
        /*0e9c*/ 	.word	0x0500000f


	//   ....[109]....
        /*0ea0*/ 	.word	0x0500000f


	//   ....[110]....
        /*0ea4*/ 	.word	0x0500000f


	//   ....[111]....
        /*0ea8*/ 	.word	0x0500000f


	//   ....[112]....
        /*0eac*/ 	.word	0x0500000f


	//   ....[113]....
        /*0eb0*/ 	.word	0x0500000f


	//   ....[114]....
        /*0eb4*/ 	.word	0x0500000f


	//   ....[115]....
        /*0eb8*/ 	.word	0x0500000f


	//   ....[116]....
        /*0ebc*/ 	.word	0x0500000f


	//   ....[117]....
        /*0ec0*/ 	.word	0x0500000f


	//   ....[118]....
        /*0ec4*/ 	.word	0x0500000f


	//   ....[119]....
        /*0ec8*/ 	.word	0x0500000f


	//   ....[120]....
        /*0ecc*/ 	.word	0x0500000f


	//   ....[121]....
        /*0ed0*/ 	.word	0x0500000f


	//   ....[122]....
        /*0ed4*/ 	.word	0x0500000f


	//   ....[123]....
        /*0ed8*/ 	.word	0x0500000f


	//   ....[124]....
        /*0edc*/ 	.word	0x0500000f


	//   ....[125]....
        /*0ee0*/ 	.word	0x0500000f


	//   ....[126]....
        /*0ee4*/ 	.word	0x0500000f


	//   ....[127]....
        /*0ee8*/ 	.word	0x0500000f


	//   ....[128]....
        /*0eec*/ 	.word	0x0500000f


	//   ....[129]....
        /*0ef0*/ 	.word	0x0500000f


	//   ....[130]....
        /*0ef4*/ 	.word	0x0500000f


	//   ....[131]....
        /*0ef8*/ 	.word	0x0500000f


	//   ....[132]....
        /*0efc*/ 	.word	0x0500000f


	//   ....[133]....
        /*0f00*/ 	.word	0x0500000f


	//   ....[134]....
        /*0f04*/ 	.word	0x0500000f


	//   ....[135]....
        /*0f08*/ 	.word	0x0500000f


	//   ....[136]....
        /*0f0c*/ 	.word	0x0500000f


	//   ....[137]....
        /*0f10*/ 	.word	0x0500000f


	//   ....[138]....
        /*0f14*/ 	.word	0x0500000f


	//   ....[139]....
        /*0f18*/ 	.word	0x0500000f


	//   ....[140]....
        /*0f1c*/ 	.word	0x0500000f


	//   ....[141]....
        /*0f20*/ 	.word	0x0500000f


	//   ....[142]....
        /*0f24*/ 	.word	0x0500000f


	//   ....[143]....
        /*0f28*/ 	.word	0x0500000f


	//   ....[144]....
        /*0f2c*/ 	.word	0x0500000f


	//   ....[145]....
        /*0f30*/ 	.word	0x0500000f


	//   ....[146]....
        /*0f34*/ 	.word	0x0500000f


	//   ....[147]....
        /*0f38*/ 	.word	0x0500000f


	//   ....[148]....
        /*0f3c*/ 	.word	0x0500000f


	//   ....[149]....
        /*0f40*/ 	.word	0x0500000f


	//   ....[150]....
        /*0f44*/ 	.word	0x0500000f


	//----- nvinfo : EIATTR_COOP_GROUP_INSTR_OFFSETS
	.align		4
.L_397:
        /*0f48*/ 	.byte	0x04, 0x28
        /*0f4a*/ 	.short	(.L_399 - .L_398)


	//   ....[0]....
.L_398:
        /*0f4c*/ 	.word	0x00000060


	//   ....[1]....
        /*0f50*/ 	.word	0x000001a0


	//   ....[2]....
        /*0f54*/ 	.word	0x000001f0


	//   ....[3]....
        /*0f58*/ 	.word	0x00000420


	//   ....[4]....
        /*0f5c*/ 	.word	0x00000580


	//   ....[5]....
        /*0f60*/ 	.word	0x000006a0


	//   ....[6]....
        /*0f64*/ 	.word	0x00000800


	//   ....[7]....
        /*0f68*/ 	.word	0x0000be40


	//   ....[8]....
        /*0f6c*/ 	.word	0x0000c3c0


	//   ....[9]....
        /*0f70*/ 	.word	0x0000c3d0


	//   ....[10]....
        /*0f74*/ 	.word	0x0000c3e0


	//   ....[11]....
        /*0f78*/ 	.word	0x0000c3f0


	//   ....[12]....
        /*0f7c*/ 	.word	0x0000f6a0


	//   ....[13]....
        /*0f80*/ 	.word	0x0000f6b0


	//   ....[14]....
        /*0f84*/ 	.word	0x0000f6c0


	//   ....[15]....
        /*0f88*/ 	.word	0x0000f6d0


	//   ....[16]....
        /*0f8c*/ 	.word	0x00016420


	//   ....[17]....
        /*0f90*/ 	.word	0x00016480


	//   ....[18]....
        /*0f94*/ 	.word	0x00016680


	//   ....[19]....
        /*0f98*/ 	.word	0x000166a0


	//   ....[20]....
        /*0f9c*/ 	.word	0x0001b830


	//   ....[21]....
        /*0fa0*/ 	.word	0x0001b850


	//   ....[22]....
        /*0fa4*/ 	.word	0x0001b9b0


	//   ....[23]....
        /*0fa8*/ 	.word	0x0001b9d0


	//   ....[24]....
        /*0fac*/ 	.word	0x0001cdb0


	//   ....[25]....
        /*0fb0*/ 	.word	0x0001d080


	//   ....[26]....
        /*0fb4*/ 	.word	0x0001d090


	//   ....[27]....
        /*0fb8*/ 	.word	0x0001d0c0


	//   ....[28]....
        /*0fbc*/ 	.word	0x0001eb20


	//   ....[29]....
        /*0fc0*/ 	.word	0x0001eb40


	//   ....[30]....
        /*0fc4*/ 	.word	0x0001eb50


	//   ....[31]....
        /*0fc8*/ 	.word	0x0001eb60


	//   ....[32]....
        /*0fcc*/ 	.word	0x0001f5a0


	//   ....[33]....
        /*0fd0*/ 	.word	0x0001f5c0


	//   ....[34]....
        /*0fd4*/ 	.word	0x0001f720


	//   ....[35]....
        /*0fd8*/ 	.word	0x0001f740


	//   ....[36]....
        /*0fdc*/ 	.word	0x0001f890


	//   ....[37]....
        /*0fe0*/ 	.word	0x0001f8b0


	//   ....[38]....
        /*0fe4*/ 	.word	0x0001fa10


	//   ....[39]....
        /*0fe8*/ 	.word	0x0001fa30


	//   ....[40]....
        /*0fec*/ 	.word	0x00020230


	//   ....[41]....
        /*0ff0*/ 	.word	0x00020260


	//   ....[42]....
        /*0ff4*/ 	.word	0x00020ab0


	//   ....[43]....
        /*0ff8*/ 	.word	0x00020ac0


	//   ....[44]....
        /*0ffc*/ 	.word	0x00021bc0


	//   ....[45]....
        /*1000*/ 	.word	0x00021bd0


	//   ....[46]....
        /*1004*/ 	.word	0x00021d30


	//   ....[47]....
        /*1008*/ 	.word	0x00021d50


	//   ....[48]....
        /*100c*/ 	.word	0x00021ea0


	//   ....[49]....
        /*1010*/ 	.word	0x00021ec0


	//   ....[50]....
        /*1014*/ 	.word	0x00022020


	//   ....[51]....
        /*1018*/ 	.word	0x00022040


	//   ....[52]....
        /*101c*/ 	.word	0x00022220


	//   ....[53]....
        /*1020*/ 	.word	0x00022460


	//   ....[54]....
        /*1024*/ 	.word	0x00022490


	//   ....[55]....
        /*1028*/ 	.word	0x000224c0


	//   ....[56]....
        /*102c*/ 	.word	0x000224f0


	//   ....[57]....
        /*1030*/ 	.word	0x00022520


	//   ....[58]....
        /*1034*/ 	.word	0x00022550


	//   ....[59]....
        /*1038*/ 	.word	0x00022700


	//   ....[60]....
        /*103c*/ 	.word	0x00022730


	//   ....[61]....
        /*1040*/ 	.word	0x00022760


	//   ....[62]....
        /*1044*/ 	.word	0x00022790


	//   ....[63]....
        /*1048*/ 	.word	0x000227c0


	//   ....[64]....
        /*104c*/ 	.word	0x000227f0


	//   ....[65]....
        /*1050*/ 	.word	0x00022880


	//   ....[66]....
        /*1054*/ 	.word	0x000228b0


	//   ....[67]....
        /*1058*/ 	.word	0x000228c0


	//   ....[68]....
        /*105c*/ 	.word	0x00022970


	//   ....[69]....
        /*1060*/ 	.word	0x00023b60


	//   ....[70]....
        /*1064*/ 	.word	0x00025cd0


	//   ....[71]....
        /*1068*/ 	.word	0x00026930


	//   ....[72]....
        /*106c*/ 	.word	0x00026960


	//   ....[73]....
        /*1070*/ 	.word	0x00026980


	//   ....[74]....
        /*1074*/ 	.word	0x00026a30


	//   ....[75]....
        /*1078*/ 	.word	0x00026aa0


	//   ....[76]....
        /*107c*/ 	.word	0x00026af0


	//   ....[77]....
        /*1080*/ 	.word	0x00026b60


	//   ....[78]....
        /*1084*/ 	.word	0x00026bb0


	//   ....[79]....
        /*1088*/ 	.word	0x00026c20


	//   ....[80]....
        /*108c*/ 	.word	0x00026c70


	//   ....[81]....
        /*1090*/ 	.word	0x00026ce0


	//   ....[82]....
        /*1094*/ 	.word	0x00026d30


	//   ....[83]....
        /*1098*/ 	.word	0x00026da0


	//   ....[84]....
        /*109c*/ 	.word	0x00026df0


	//   ....[85]....
        /*10a0*/ 	.word	0x00026e60


	//   ....[86]....
        /*10a4*/ 	.word	0x00026eb0


	//   ....[87]....
        /*10a8*/ 	.word	0x0002a5c0


	//   ....[88]....
        /*10ac*/ 	.word	0x0002a5f0


	//   ....[89]....
        /*10b0*/ 	.word	0x0002a640


	//   ....[90]....
        /*10b4*/ 	.word	0x0002a670


	//   ....[91]....
        /*10b8*/ 	.word	0x0002a6a0


	//   ....[92]....
        /*10bc*/ 	.word	0x0002a6d0


	//   ....[93]....
        /*10c0*/ 	.word	0x0002a700


	//   ....[94]....
        /*10c4*/ 	.word	0x0002a730


	//   ....[95]....
        /*10c8*/ 	.word	0x0002a910


	//   ....[96]....
        /*10cc*/ 	.word	0x0002a940


	//   ....[97]....
        /*10d0*/ 	.word	0x0002a970


	//   ....[98]....
        /*10d4*/ 	.word	0x0002a9a0


	//   ....[99]....
        /*10d8*/ 	.word	0x0002a9d0


	//   ....[100]....
        /*10dc*/ 	.word	0x0002aa00


	//   ....[101]....
        /*10e0*/ 	.word	0x0002aac0


	//   ....[102]....
        /*10e4*/ 	.word	0x0002aae0


	//   ....[103]....
        /*10e8*/ 	.word	0x0002aaf0


	//   ....[104]....
        /*10ec*/ 	.word	0x0002ab50


	//   ....[105]....
        /*10f0*/ 	.word	0x0002b260


	//   ....[106]....
        /*10f4*/ 	.word	0x0002b680


	//   ....[107]....
        /*10f8*/ 	.word	0x0002b710


	//   ....[108]....
        /*10fc*/ 	.word	0x0002b760


	//   ....[109]....
        /*1100*/ 	.word	0x0002b7b0


	//   ....[110]....
        /*1104*/ 	.word	0x0002b8a0


	//   ....[111]....
        /*1108*/ 	.word	0x0002b930


	//   ....[112]....
        /*110c*/ 	.word	0x0002b980


	//   ....[113]....
        /*1110*/ 	.word	0x0002b9d0


	//   ....[114]....
        /*1114*/ 	.word	0x0002bc30


	//   ....[115]....
        /*1118*/ 	.word	0x0002bf20


	//   ....[116]....
        /*111c*/ 	.word	0x0002c0a0


	//   ....[117]....
        /*1120*/ 	.word	0x0002c0f0


	//   ....[118]....
        /*1124*/ 	.word	0x0002c2a0


	//   ....[119]....
        /*1128*/ 	.word	0x0002c2f0


	//   ....[120]....
        /*112c*/ 	.word	0x0002c430


	//   ....[121]....
        /*1130*/ 	.word	0x0002c480


	//   ....[122]....
        /*1134*/ 	.word	0x0002c5c0


	//   ....[123]....
        /*1138*/ 	.word	0x0002c610


	//   ....[124]....
        /*113c*/ 	.word	0x0002c750


	//   ....[125]....
        /*1140*/ 	.word	0x0002c7a0


	//   ....[126]....
        /*1144*/ 	.word	0x0002c8e0


	//   ....[127]....
        /*1148*/ 	.word	0x0002c930


	//   ....[128]....
        /*114c*/ 	.word	0x0002ca70


	//   ....[129]....
        /*1150*/ 	.word	0x0002cac0


	//   ....[130]....
        /*1154*/ 	.word	0x0002cbe0


	//   ....[131]....
        /*1158*/ 	.word	0x0002cc30


	//   ....[132]....
        /*115c*/ 	.word	0x0002cf60


	//   ....[133]....
        /*1160*/ 	.word	0x0002d010


	//   ....[134]....
        /*1164*/ 	.word	0x0002d190


	//   ....[135]....
        /*1168*/ 	.word	0x0002d220


	//   ....[136]....
        /*116c*/ 	.word	0x0002d2a0


	//   ....[137]....
        /*1170*/ 	.word	0x0002d320


	//   ....[138]....
        /*1174*/ 	.word	0x0002d3a0


	//   ....[139]....
        /*1178*/ 	.word	0x0002d430


	//   ....[140]....
        /*117c*/ 	.word	0x0002d4d0


	//   ....[141]....
        /*1180*/ 	.word	0x0002d5a0


	//   ....[142]....
        /*1184*/ 	.word	0x0002d620


	//   ....[143]....
        /*1188*/ 	.word	0x0002d6a0


	//   ....[144]....
        /*118c*/ 	.word	0x0002d720


	//   ....[145]....
        /*1190*/ 	.word	0x0002d7b0


	//   ....[146]....
        /*1194*/ 	.word	0x0002d830


	//   ....[147]....
        /*1198*/ 	.word	0x0002d8d0


	//   ....[148]....
        /*119c*/ 	.word	0x0002d920


	//   ....[149]....
        /*11a0*/ 	.word	0x0002d9b0


	//   ....[150]....
        /*11a4*/ 	.word	0x0002dae0


	//----- nvinfo : EIATTR_REG_RECONFIG
	.align		4
.L_399:
        /*11a8*/ 	.byte	0x01, 0x54
	.zero		2


	//----- nvinfo : EIATTR_SYSCALL_OFFSETS
	.align		4
        /*11ac*/ 	.byte	0x04, 0x46
        /*11ae*/ 	.short	(.L_401 - .L_400)


	//   ....[0]....
.L_400:
        /*11b0*/ 	.word	0x00002660


	//   ....[1]....
        /*11b4*/ 	.word	0x000027b0


	//   ....[2]....
        /*11b8*/ 	.word	0x0000bfb0


	//   ....[3]....
        /*11bc*/ 	.word	0x0000c340


	//   ....[4]....
        /*11c0*/ 	.word	0x000258e0


	//   ....[5]....
        /*11c4*/ 	.word	0x00025a30


	//   ....[6]....
        /*11c8*/ 	.word	0x00025b20


	//   ....[7]....
        /*11cc*/ 	.word	0x000264e0


	//----- nvinfo : EIATTR_MBARRIER_INSTR_OFFSETS
	.align		4
.L_401:
        /*11d0*/ 	.byte	0x04, 0x39
        /*11d2*/ 	.short	(.L_403 - .L_402)


	//   ....[0]....
.L_402:
        /*11d4*/ 	.word	0x000002d0
        /*11d8*/ 	.word	0x000000ff
        /*11dc*/ 	.word	0x00038800
        /*11e0*/ 	.short	0x0100
        /*11e2*/ 	.byte	0x08
	.zero		1


	//   ....[1]....
        /*11e4*/ 	.word	0x000002e0
        /*11e8*/ 	.word	0x000000ff
        /*11ec*/ 	.word	0x00038820
        /*11f0*/ 	.short	0x0100
        /*11f2*/ 	.byte	0x08
	.zero		1


	//   ....[2]....
        /*11f4*/ 	.word	0x000003d0
        /*11f8*/ 	.word	0x000000ff
        /*11fc*/ 	.word	0x00038830
        /*1200*/ 	.short	0x0100
        /*1202*/ 	.byte	0x08
	.zero		1


	//   ....[3]....
        /*1204*/ 	.word	0x000003e0
        /*1208*/ 	.word	0x000000ff
        /*120c*/ 	.word	0x00038840
        /*1210*/ 	.short	0x0100
        /*1212*/ 	.byte	0x08
	.zero		1


	//   ....[4]....
        /*1214*/ 	.word	0x000003f0
        /*1218*/ 	.word	0x000000ff
        /*121c*/ 	.word	0x00038838
        /*1220*/ 	.short	0x0100
        /*1222*/ 	.byte	0x08
	.zero		1


	//   ....[5]....
        /*1224*/ 	.word	0x00000400
        /*1228*/ 	.word	0x000000ff
        /*122c*/ 	.word	0x00038848
        /*1230*/ 	.short	0x0100
        /*1232*/ 	.byte	0x08
	.zero		1


	//   ....[6]....
        /*1234*/ 	.word	0x00000530
        /*1238*/ 	.word	0x000000ff
        /*123c*/ 	.word	0x00038850
        /*1240*/ 	.short	0x0100
        /*1242*/ 	.byte	0x08
	.zero		1


	//   ....[7]....
        /*1244*/ 	.word	0x00000540
        /*1248*/ 	.word	0x000000ff
        /*124c*/ 	.word	0x00038860
        /*1250*/ 	.short	0x0100
        /*1252*/ 	.byte	0x08
	.zero		1


	//   ....[8]....
        /*1254*/ 	.word	0x00000550
        /*1258*/ 	.word	0x000000ff
        /*125c*/ 	.word	0x00038858
        /*1260*/ 	.short	0x0100
        /*1262*/ 	.byte	0x08
	.zero		1


	//   ....[9]....
        /*1264*/ 	.word	0x00000560
        /*1268*/ 	.word	0x000000ff
        /*126c*/ 	.word	0x00038868
        /*1270*/ 	.short	0x0100
        /*1272*/ 	.byte	0x08
	.zero		1


	//   ....[10]....
        /*1274*/ 	.word	0x00000650
        /*1278*/ 	.word	0x000000ff
        /*127c*/ 	.word	0x00038870
        /*1280*/ 	.short	0x0100
        /*1282*/ 	.byte	0x06
	.zero		1


	//   ....[11]....
        /*1284*/ 	.word	0x00000660
        /*1288*/ 	.word	0x000000ff
        /*128c*/ 	.word	0x00038880
        /*1290*/ 	.short	0x0100
        /*1292*/ 	.byte	0x06
	.zero		1


	//   ....[12]....
        /*1294*/ 	.word	0x00000670
        /*1298*/ 	.word	0x000000ff
        /*129c*/ 	.word	0x00038878
        /*12a0*/ 	.short	0x0100
        /*12a2*/ 	.byte	0x06
	.zero		1


	//   ....[13]....
        /*12a4*/ 	.word	0x00000680
        /*12a8*/ 	.word	0x000000ff
        /*12ac*/ 	.word	0x00038888
        /*12b0*/ 	.short	0x0100
        /*12b2*/ 	.byte	0x06
	.zero		1


	//   ....[14]....
        /*12b4*/ 	.word	0x000007b0
        /*12b8*/ 	.word	0x000000ff
        /*12bc*/ 	.word	0x00038890
        /*12c0*/ 	.short	0x0100
        /*12c2*/ 	.byte	0x08
	.zero		1


	//   ....[15]....
        /*12c4*/ 	.word	0x000007c0
        /*12c8*/ 	.word	0x000000ff
        /*12cc*/ 	.word	0x000388a0
        /*12d0*/ 	.short	0x0100
        /*12d2*/ 	.byte	0x08
	.zero		1


	//   ....[16]....
        /*12d4*/ 	.word	0x000007d0
        /*12d8*/ 	.word	0x000000ff
        /*12dc*/ 	.word	0x00038898
        /*12e0*/ 	.short	0x0100
        /*12e2*/ 	.byte	0x08
	.zero		1


	//   ....[17]....
        /*12e4*/ 	.word	0x000007e0
        /*12e8*/ 	.word	0x000000ff
        /*12ec*/ 	.word	0x000388a8
        /*12f0*/ 	.short	0x0100
        /*12f2*/ 	.byte	0x08
	.zero		1


	//   ....[18]....
        /*12f4*/ 	.word	0x00000910
        /*12f8*/ 	.word	0x000000ff
        /*12fc*/ 	.word	0x000388b0
        /*1300*/ 	.short	0x0100
        /*1302*/ 	.byte	0x08
	.zero		1


	//   ....[19]....
        /*1304*/ 	.word	0x00000920
        /*1308*/ 	.word	0x000000ff
        /*130c*/ 	.word	0x000388c0
        /*1310*/ 	.short	0x0100
        /*1312*/ 	.byte	0x08
	.zero		1


	//   ....[20]....
        /*1314*/ 	.word	0x00000930
        /*1318*/ 	.word	0x000000ff
        /*131c*/ 	.word	0x000388b8
        /*1320*/ 	.short	0x0100
        /*1322*/ 	.byte	0x08
	.zero		1


	//   ....[21]....
        /*1324*/ 	.word	0x00000940
        /*1328*/ 	.word	0x000000ff
        /*132c*/ 	.word	0x000388c8
        /*1330*/ 	.short	0x0100
        /*1332*/ 	.byte	0x08
	.zero		1


	//   ....[22]....
        /*1334*/ 	.word	0x000042e0
        /*1338*/ 	.word	0x00000003
        /*133c*/ 	.word	0x00038890
        /*1340*/ 	.short	0x010a
        /*1342*/ 	.byte	0x3f
	.zero		1


	//   ....[23]....
        /*1344*/ 	.word	0x000078c0
        /*1348*/ 	.word	0x00000003
        /*134c*/ 	.word	0x00038890
        /*1350*/ 	.short	0x010a
        /*1352*/ 	.byte	0x3f
	.zero		1


	//   ....[24]....
        /*1354*/ 	.word	0x0000ab50
        /*1358*/ 	.word	0x00000003
        /*135c*/ 	.word	0x00038890
        /*1360*/ 	.short	0x010a
        /*1362*/ 	.byte	0x3f
	.zero		1


	//   ....[25]....
        /*1364*/ 	.word	0x0000afb0
        /*1368*/ 	.word	0x00000024
        /*136c*/ 	.word	0x00000000
        /*1370*/ 	.short	0x0101
        /*1372*/ 	.byte	0x3f
	.zero		1


	//   ....[26]....
        /*1374*/ 	.word	0x0000aff0
        /*1378*/ 	.word	0x00000003
        /*137c*/ 	.word	0x000388b0
        /*1380*/ 	.short	0x010a
        /*1382*/ 	.byte	0x3f
	.zero		1


	//   ....[27]....
        /*1384*/ 	.word	0x0000b640
        /*1388*/ 	.word	0x00000003
        /*138c*/ 	.word	0x00000000
        /*1390*/ 	.short	0x0101
        /*1392*/ 	.byte	0x3f
	.zero		1


	//   ....[28]....
        /*1394*/ 	.word	0x0000c040
        /*1398*/ 	.word	0x00000012
        /*139c*/ 	.word	0x00038800
        /*13a0*/ 	.short	0x010a
        /*13a2*/ 	.byte	0x3f
	.zero		1


	//   ....[29]....
        /*13a4*/ 	.word	0x0000c090
        /*13a8*/ 	.word	0x00000012
        /*13ac*/ 	.word	0x00038800
        /*13b0*/ 	.short	0x010a
        /*13b2*/ 	.byte	0x3f
	.zero		1


	//   ....[30]....
        /*13b4*/ 	.word	0x0000cb30
        /*13b8*/ 	.word	0x00000012
        /*13bc*/ 	.word	0x00038800
        /*13c0*/ 	.short	0x010a
        /*13c2*/ 	.byte	0x3f
	.zero		1


	//   ....[31]....
        /*13c4*/ 	.word	0x0000fce0
        /*13c8*/ 	.word	0x00000012
        /*13cc*/ 	.word	0x00038800
        /*13d0*/ 	.short	0x010a
        /*13d2*/ 	.byte	0x3f
	.zero		1


	//   ....[32]....
        /*13d4*/ 	.word	0x00012e30
        /*13d8*/ 	.word	0x00000000
        /*13dc*/ 	.word	0x00038830
        /*13e0*/ 	.short	0x010a
        /*13e2*/ 	.byte	0x3f
	.zero		1


	//   ....[33]....
        /*13e4*/ 	.word	0x00012eb0
        /*13e8*/ 	.word	0x00000000
        /*13ec*/ 	.word	0x00038830
        /*13f0*/ 	.short	0x010a
        /*13f2*/ 	.byte	0x3f
	.zero		1


	//   ....[34]....
        /*13f4*/ 	.word	0x00016c30
        /*13f8*/ 	.word	0x00000000
        /*13fc*/ 	.word	0x00000000
        /*1400*/ 	.short	0x0101
        /*1402*/ 	.byte	0x3f
	.zero		1


	//   ....[35]....
        /*1404*/ 	.word	0x00017ca0
        /*1408*/ 	.word	0x0000000b
        /*140c*/ 	.word	0x00038830
        /*1410*/ 	.short	0x010a
        /*1412*/ 	.byte	0x3f
	.zero		1


	//   ....[36]....
        /*1414*/ 	.word	0x00017d20
        /*1418*/ 	.word	0x0000000b
        /*141c*/ 	.word	0x00038830
        /*1420*/ 	.short	0x010a
        /*1422*/ 	.byte	0x3f
	.zero		1


	//   ....[37]....
        /*1424*/ 	.word	0x0001b450
        /*1428*/ 	.word	0x00000009
        /*142c*/ 	.word	0x00038850
        /*1430*/ 	.short	0x010a
        /*1432*/ 	.byte	0x3f
	.zero		1


	//   ....[38]....
        /*1434*/ 	.word	0x0001b4a0
        /*1438*/ 	.word	0x00000009
        /*143c*/ 	.word	0x00038850
        /*1440*/ 	.short	0x010a
        /*1442*/ 	.byte	0x3f
	.zero		1


	//   ....[39]....
        /*1444*/ 	.word	0x0001bda0
        /*1448*/ 	.word	0x000000a4
        /*144c*/ 	.word	0x00000000
        /*1450*/ 	.short	0x0101
        /*1452*/ 	.byte	0x3f
	.zero		1


	//   ....[40]....
        /*1454*/ 	.word	0x0001bf70
        /*1458*/ 	.word	0x000000a4
        /*145c*/ 	.word	0x00000000
        /*1460*/ 	.short	0x0101
        /*1462*/ 	.byte	0x3f
	.zero		1


	//   ....[41]....
        /*1464*/ 	.word	0x0001ccd0
        /*1468*/ 	.word	0x00000003
        /*146c*/ 	.word	0x00038850
        /*1470*/ 	.short	0x010a
        /*1472*/ 	.byte	0x3f
	.zero		1


	//   ....[42]....
        /*1474*/ 	.word	0x0001cd20
        /*1478*/ 	.word	0x00000003
        /*147c*/ 	.word	0x00038850
        /*1480*/ 	.short	0x010a
        /*1482*/ 	.byte	0x3f
	.zero		1


	//   ....[43]....
        /*1484*/ 	.word	0x0001d220
        /*1488*/ 	.word	0x00000003
        /*148c*/ 	.word	0x00000000
        /*1490*/ 	.short	0x0101
        /*1492*/ 	.byte	0x3f
	.zero		1


	//   ....[44]....
        /*1494*/ 	.word	0x0001f590
        /*1498*/ 	.word	0x00000014
        /*149c*/ 	.word	0x00000000
        /*14a0*/ 	.short	0x0101
        /*14a2*/ 	.byte	0x3f
	.zero		1


	//   ....[45]....
        /*14a4*/ 	.word	0x00020250
        /*14a8*/ 	.word	0x0000005e
        /*14ac*/ 	.word	0x00000000
        /*14b0*/ 	.short	0x0101
        /*14b2*/ 	.byte	0x3f
	.zero		1


	//   ....[46]....
        /*14b4*/ 	.word	0x00023c40
        /*14b8*/ 	.word	0x00000012
        /*14bc*/ 	.word	0x00038820
        /*14c0*/ 	.short	0x010a
        /*14c2*/ 	.byte	0x3f
	.zero		1


	//   ....[47]....
        /*14c4*/ 	.word	0x00023d10
        /*14c8*/ 	.word	0x00000006
        /*14cc*/ 	.word	0x000388a0
        /*14d0*/ 	.short	0x010a
        /*14d2*/ 	.byte	0x3f
	.zero		1


	//   ....[48]....
        /*14d4*/ 	.word	0x00024240
        /*14d8*/ 	.word	0x00000006
        /*14dc*/ 	.word	0x000388c0
        /*14e0*/ 	.short	0x010a
        /*14e2*/ 	.byte	0x3f
	.zero		1


	//   ....[49]....
        /*14e4*/ 	.word	0x00024880
        /*14e8*/ 	.word	0x00000006
        /*14ec*/ 	.word	0x000388a0
        /*14f0*/ 	.short	0x010a
        /*14f2*/ 	.byte	0x3f
	.zero		1


	//   ....[50]....
        /*14f4*/ 	.word	0x00024dd0
        /*14f8*/ 	.word	0x00000006
        /*14fc*/ 	.word	0x000388c0
        /*1500*/ 	.short	0x010a
        /*1502*/ 	.byte	0x3f
	.zero		1


	//   ....[51]....
        /*1504*/ 	.word	0x00025f50
        /*1508*/ 	.word	0x00000000
        /*150c*/ 	.word	0x00038840
        /*1510*/ 	.short	0x010a
        /*1512*/ 	.byte	0x3f
	.zero		1


	//   ....[52]....
        /*1514*/ 	.word	0x00026fc0
        /*1518*/ 	.word	0x00000012
        /*151c*/ 	.word	0x00038800
        /*1520*/ 	.short	0x0107
        /*1522*/ 	.byte	0x3f
	.zero		1


	//   ....[53]....
        /*1524*/ 	.word	0x000270c0
        /*1528*/ 	.word	0x00000012
        /*152c*/ 	.word	0x00038800
        /*1530*/ 	.short	0x0101
        /*1532*/ 	.byte	0x3f
	.zero		1


	//   ....[54]....
        /*1534*/ 	.word	0x000270e0
        /*1538*/ 	.word	0x00000012
        /*153c*/ 	.word	0x00038820
        /*1540*/ 	.short	0x010a
        /*1542*/ 	.byte	0x3f
	.zero		1


	//   ....[55]....
        /*1544*/ 	.word	0x000274b0
        /*1548*/ 	.word	0x00000003
        /*154c*/ 	.word	0x00038840
        /*1550*/ 	.short	0x010a
        /*1552*/ 	.byte	0x3f
	.zero		1


	//   ....[56]....
        /*1554*/ 	.word	0x00027a40
        /*1558*/ 	.word	0x00000002
        /*155c*/ 	.word	0x00038860
        /*1560*/ 	.short	0x010a
        /*1562*/ 	.byte	0x3f
	.zero		1


	//   ....[57]....
        /*1564*/ 	.word	0x000282e0
        /*1568*/ 	.word	0x00000003
        /*156c*/ 	.word	0x00038840
        /*1570*/ 	.short	0x010a
        /*1572*/ 	.byte	0x3f
	.zero		1


	//   ....[58]....
        /*1574*/ 	.word	0x00028870
        /*1578*/ 	.word	0x00000002
        /*157c*/ 	.word	0x00038860
        /*1580*/ 	.short	0x010a
        /*1582*/ 	.byte	0x3f
	.zero		1


	//   ....[59]....
        /*1584*/ 	.word	0x00029070
        /*1588*/ 	.word	0x00000003
        /*158c*/ 	.word	0x00038840
        /*1590*/ 	.short	0x010a
        /*1592*/ 	.byte	0x3f
	.zero		1


	//   ....[60]....
        /*1594*/ 	.word	0x000295f0
        /*1598*/ 	.word	0x00000002
        /*159c*/ 	.word	0x00038860
        /*15a0*/ 	.short	0x010a
        /*15a2*/ 	.byte	0x3f
	.zero		1


	//   ....[61]....
        /*15a4*/ 	.word	0x00029d90
        /*15a8*/ 	.word	0x00000000
        /*15ac*/ 	.word	0x00038860
        /*15b0*/ 	.short	0x010a
        /*15b2*/ 	.byte	0x3f
	.zero		1


	//   ....[62]....
        /*15b4*/ 	.word	0x0002b1e0
        /*15b8*/ 	.word	0x00000000
        /*15bc*/ 	.word	0x00038820
        /*15c0*/ 	.short	0x010a
        /*15c2*/ 	.byte	0x3f
	.zero		1


	//   ....[63]....
        /*15c4*/ 	.word	0x0002b3b0
        /*15c8*/ 	.word	0x00000006
        /*15cc*/ 	.word	0x00000000
        /*15d0*/ 	.short	0x010a
        /*15d2*/ 	.byte	0x3f
	.zero		1


	//   ....[64]....
        /*15d4*/ 	.word	0x0002b3f0
        /*15d8*/ 	.word	0x00000007
        /*15dc*/ 	.word	0x00000000
        /*15e0*/ 	.short	0x010a
        /*15e2*/ 	.byte	0x3f
	.zero		1


	//   ....[65]....
        /*15e4*/ 	.word	0x0002b450
        /*15e8*/ 	.word	0x00000004
        /*15ec*/ 	.word	0x00000000
        /*15f0*/ 	.short	0x010a
        /*15f2*/ 	.byte	0x3f
	.zero		1


	//   ....[66]....
        /*15f4*/ 	.word	0x0002b480
        /*15f8*/ 	.word	0x00000003
        /*15fc*/ 	.word	0x00000000
        /*1600*/ 	.short	0x010a
        /*1602*/ 	.byte	0x3f
	.zero		1


	//   ....[67]....
        /*1604*/ 	.word	0x0002b4e0
        /*1608*/ 	.word	0x00000003
        /*160c*/ 	.word	0x00038890
        /*1610*/ 	.short	0x010a
        /*1612*/ 	.byte	0x3f
	.zero		1


	//   ....[68]....
        /*1614*/ 	.word	0x0002b530
        /*1618*/ 	.word	0x00000003
        /*161c*/ 	.word	0x00038890
        /*1620*/ 	.short	0x010a
        /*1622*/ 	.byte	0x3f
	.zero		1


	//   ....[69]....
        /*1624*/ 	.word	0x0002b580
        /*1628*/ 	.word	0x00000003
        /*162c*/ 	.word	0x00038890
        /*1630*/ 	.short	0x010a
        /*1632*/ 	.byte	0x3f
	.zero		1


	//   ....[70]....
        /*1634*/ 	.word	0x0002b5d0
        /*1638*/ 	.word	0x00000003
        /*163c*/ 	.word	0x000388b0
        /*1640*/ 	.short	0x010a
        /*1642*/ 	.byte	0x3f
	.zero		1


	//   ....[71]....
        /*1644*/ 	.word	0x0002b7f0
        /*1648*/ 	.word	0x00000012
        /*164c*/ 	.word	0x00038800
        /*1650*/ 	.short	0x010a
        /*1652*/ 	.byte	0x3f
	.zero		1


	//   ....[72]....
        /*1654*/ 	.word	0x0002ba10
        /*1658*/ 	.word	0x00000012
        /*165c*/ 	.word	0x00038800
        /*1660*/ 	.short	0x010a
        /*1662*/ 	.byte	0x3f
	.zero		1


	//   ....[73]....
        /*1664*/ 	.word	0x0002ba60
        /*1668*/ 	.word	0x00000000
        /*166c*/ 	.word	0x00038830
        /*1670*/ 	.short	0x010a
        /*1672*/ 	.byte	0x3f
	.zero		1


	//   ....[74]....
        /*1674*/ 	.word	0x0002bab0
        /*1678*/ 	.word	0x0000000b
        /*167c*/ 	.word	0x00038830
        /*1680*/ 	.short	0x010a
        /*1682*/ 	.byte	0x3f
	.zero		1


	//   ....[75]....
        /*1684*/ 	.word	0x0002bb00
        /*1688*/ 	.word	0x00000009
        /*168c*/ 	.word	0x00038850
        /*1690*/ 	.short	0x010a
        /*1692*/ 	.byte	0x3f
	.zero		1


	//   ....[76]....
        /*1694*/ 	.word	0x0002bb50
        /*1698*/ 	.word	0x00000003
        /*169c*/ 	.word	0x00038850
        /*16a0*/ 	.short	0x010a
        /*16a2*/ 	.byte	0x3f
	.zero		1


	//   ....[77]....
        /*16a4*/ 	.word	0x0002bd00
        /*16a8*/ 	.word	0x00000012
        /*16ac*/ 	.word	0x00038820
        /*16b0*/ 	.short	0x010a
        /*16b2*/ 	.byte	0x3f
	.zero		1


	//   ....[78]....
        /*16b4*/ 	.word	0x0002bd50
        /*16b8*/ 	.word	0x00000006
        /*16bc*/ 	.word	0x000388a0
        /*16c0*/ 	.short	0x010a
        /*16c2*/ 	.byte	0x3f
	.zero		1


	//   ....[79]....
        /*16c4*/ 	.word	0x0002bda0
        /*16c8*/ 	.word	0x00000006
        /*16cc*/ 	.word	0x000388c0
        /*16d0*/ 	.short	0x010a
        /*16d2*/ 	.byte	0x3f
	.zero		1


	//   ....[80]....
        /*16d4*/ 	.word	0x0002bdf0
        /*16d8*/ 	.word	0x00000006
        /*16dc*/ 	.word	0x000388a0
        /*16e0*/ 	.short	0x010a
        /*16e2*/ 	.byte	0x3f
	.zero		1


	//   ....[81]....
        /*16e4*/ 	.word	0x0002be40
        /*16e8*/ 	.word	0x00000006
        /*16ec*/ 	.word	0x000388c0
        /*16f0*/ 	.short	0x010a
        /*16f2*/ 	.byte	0x3f
	.zero		1


	//   ....[82]....
        /*16f4*/ 	.word	0x0002bfe0
        /*16f8*/ 	.word	0x00000000
        /*16fc*/ 	.word	0x00038840
        /*1700*/ 	.short	0x010a
        /*1702*/ 	.byte	0x3f
	.zero		1


	//   ....[83]....
        /*1704*/ 	.word	0x0002cc70
        /*1708*/ 	.word	0x00000012
        /*170c*/ 	.word	0x00038820
        /*1710*/ 	.short	0x010a
        /*1712*/ 	.byte	0x3f
	.zero		1


	//   ....[84]....
        /*1714*/ 	.word	0x0002ccc0
        /*1718*/ 	.word	0x00000003
        /*171c*/ 	.word	0x00038840
        /*1720*/ 	.short	0x010a
        /*1722*/ 	.byte	0x3f
	.zero		1


	//   ....[85]....
        /*1724*/ 	.word	0x0002cd10
        /*1728*/ 	.word	0x00000002
        /*172c*/ 	.word	0x00038860
        /*1730*/ 	.short	0x010a
        /*1732*/ 	.byte	0x3f
	.zero		1


	//   ....[86]....
        /*1734*/ 	.word	0x0002cd60
        /*1738*/ 	.word	0x00000003
        /*173c*/ 	.word	0x00038840
        /*1740*/ 	.short	0x010a
        /*1742*/ 	.byte	0x3f
	.zero		1


	//   ....[87]....
        /*1744*/ 	.word	0x0002cdb0
        /*1748*/ 	.word	0x00000002
        /*174c*/ 	.word	0x00038860
        /*1750*/ 	.short	0x010a
        /*1752*/ 	.byte	0x3f
	.zero		1


	//   ....[88]....
        /*1754*/ 	.word	0x0002ce00
        /*1758*/ 	.word	0x00000003
        /*175c*/ 	.word	0x00038840
        /*1760*/ 	.short	0x010a
        /*1762*/ 	.byte	0x3f
	.zero		1


	//   ....[89]....
        /*1764*/ 	.word	0x0002ce50
        /*1768*/ 	.word	0x00000002
        /*176c*/ 	.word	0x00038860
        /*1770*/ 	.short	0x010a
        /*1772*/ 	.byte	0x3f
	.zero		1


	//   ....[90]....
        /*1774*/ 	.word	0x0002cea0
        /*1778*/ 	.word	0x00000000
        /*177c*/ 	.word	0x00038860
        /*1780*/ 	.short	0x010a
        /*1782*/ 	.byte	0x3f
	.zero		1


	//   ....[91]....
        /*1784*/ 	.word	0x0002da00
        /*1788*/ 	.word	0x00000000
        /*178c*/ 	.word	0x00038820
        /*1790*/ 	.short	0x010a
        /*1792*/ 	.byte	0x3f
	.zero		1


	//   ....[92]....
        /*1794*/ 	.word	0x0002dba0
        /*1798*/ 	.word	0x00000006
        /*179c*/ 	.word	0x00000000
        /*17a0*/ 	.short	0x010a
        /*17a2*/ 	.byte	0x3f
	.zero		1


	//   ....[93]....
        /*17a4*/ 	.word	0x0002dbf0
        /*17a8*/ 	.word	0x00000007
        /*17ac*/ 	.word	0x00000000
        /*17b0*/ 	.short	0x010a
        /*17b2*/ 	.byte	0x3f
	.zero		1


	//   ....[94]....
        /*17b4*/ 	.word	0x0002dc40
        /*17b8*/ 	.word	0x00000004
        /*17bc*/ 	.word	0x00000000
        /*17c0*/ 	.short	0x010a
        /*17c2*/ 	.byte	0x3f
	.zero		1


	//----- nvinfo : EIATTR_NUM_MBARRIERS
	.align		4
.L_403:
        /*17c4*/ 	.byte	0x03, 0x38
        /*17c6*/ 	.short	0x0016


	//----- nvinfo : EIATTR_EXIT_INSTR_OFFSETS
	.align		4
        /*17c8*/ 	.byte	0x04, 0x1c
        /*17ca*/ 	.short	(.L_405 - .L_404)


	//   ....[0]....
.L_404:
        /*17cc*/ 	.word	0x0002b4d0


	//----- nvinfo : EIATTR_MAX_THREADS
	.align		4
.L_405:
        /*17d0*/ 	.byte	0x04, 0x05
        /*17d2*/ 	.short	(.L_407 - .L_406)
.L_406:
        /*17d4*/ 	.word	0x00000180
        /*17d8*/ 	.word	0x00000001
        /*17dc*/ 	.word	0x00000001


	//----- nvinfo : EIATTR_CRS_STACK_SIZE
	.align		4
.L_407:
        /*17e0*/ 	.byte	0x04, 0x1e
        /*17e2*/ 	.short	(.L_409 - .L_408)
.L_408:
        /*17e4*/ 	.word	0x00000000


	//----- nvinfo : EIATTR_CBANK_PARAM_SIZE
	.align		4
.L_409:
        /*17e8*/ 	.byte	0x03, 0x19
        /*17ea*/ 	.short	0x0af0


	//----- nvinfo : EIATTR_PARAM_CBANK
	.align		4
        /*17ec*/ 	.byte	0x04, 0x0a
        /*17ee*/ 	.short	(.L_411 - .L_410)
	.align		4
.L_410:
        /*17f0*/ 	.word	index@(.nv.constant0._ZN7cutlass13device_kernelIN5flash11enable_sm90INS1_16FlashAttnFwdSm90INS1_25CollectiveMainloopFwdSm90ILi2EN4cute5tupleIJNS5_1CILi1EEES8_S8_EEENS6_IJNS7_ILi128EEENS7_ILi80EEENS7_ILi256EEEEEELi256ENS_6half_tEfNS_4arch4Sm90ELb0ELb0ELb0ELb1ELb0ELb1ELb0ELb1ELb1ELb1ELb1ELb0EEENS1_21CollectiveEpilogueFwdINS6_IJSA_SC_SB_EEES9_SE_SG_Li256ELb1ELb1ELb1ELb0EEENS1_36VarlenDynamicPersistentTileSchedulerILi128ELi80ELi256ELi128ELb1ELb1ELb1ELb0ELb1ELb1EEEEEEEEEvNT_6ParamsE)
        /*17f4*/ 	.short	0x0210
        /*17f6*/ 	.short	0x0af0


	//----- nvinfo : EIATTR_SW_WAR
	.align		4
.L_411:
        /*17f8*/ 	.byte	0x04, 0x36
        /*17fa*/ 	.short	(.L_413 - .L_412)
.L_412:
        /*17fc*/ 	.word	0x00000008
.L_413:


//--------------------- .nv.info._ZN7cutlass13device_kernelIN5flash11enable_sm90INS1_16FlashAttnFwdSm90INS1_25CollectiveMainloopFwdSm90ILi2EN4cute5tupleIJNS5_1CILi1EEES8_S8_EEENS6_IJNS7_ILi128EEENS7_ILi64EEENS7_ILi256EEEEEELi256ENS_6half_tEfNS_4arch4Sm90ELb0ELb1ELb0ELb0ELb0ELb0ELb0ELb1ELb1ELb1ELb1ELb0EEENS1_21CollectiveEpilogueFwdINS6_IJSA_SC_SB_EEES9_SE_SG_Li256ELb0ELb1ELb1ELb0EEENS1_19SingleTileSchedulerILb0ELb1ELb1ELi128EEEEEEEEEvNT_6ParamsE --------------------------
	.section	.nv.info._ZN7cutlass13device_kernelIN5flash11enable_sm90INS1_16FlashAttnFwdSm90INS1_25CollectiveMainloopFwdSm90ILi2EN4cute5tupleIJNS5_1CILi1EEES8_S8_EEENS6_IJNS7_ILi128EEENS7_ILi64EEENS7_ILi256EEEEEELi256ENS_6half_tEfNS_4arch4Sm90ELb0ELb1ELb0ELb0ELb0ELb0ELb0ELb1ELb1ELb1ELb1ELb0EEENS1_21CollectiveEpilogueFwdINS6_IJSA_SC_SB_EEES9_SE_SG_Li256ELb0ELb1ELb1ELb0EEENS1_19SingleTileSchedulerILb0ELb1ELb1ELi128EEEEEEEEEvNT_6ParamsE,"",@"SHT_CUDA_INFO"
	.sectionflags	@""
	.align	4


	//----- nvinfo : EIATTR_CUDA_API_VERSION
	.align		4
        /*0000*/ 	.byte	0x04, 0x37
        /*0002*/ 	.short	(.L_415 - .L_414)
.L_414:
        /*0004*/ 	.word	0x00000082


	//----- nvinfo : EIATTR_KPARAM_INFO
	.align		4
.L_415:
        /*0008*/ 	.byte	0x04, 0x17
        /*000a*/ 	.short	(.L_417 - .L_416)
.L_416:
        /*000c*/ 	.word	0x00000000
        /*0010*/ 	.short	0x0000
        /*0012*/ 	.short	0x0070
        /*0014*/ 	.byte	0x00, 0xf0, 0x01, 0x28


	//----- nvinfo : EIATTR_SPARSE_MMA_MASK
	.align		4
.L_417:
        /*0018*/ 	.byte	0x03, 0x50
        /*001a*/ 	.short	0x0000


	//----- nvinfo : EIATTR_MAXREG_COUNT
	.align		4
        /*001c*/ 	.byte	0x03, 0x1b
        /*001e*/ 	.short	0x00a8


	//----- nvinfo : EIATTR_NUM_BARRIERS
	.align		4
        /*0020*/ 	.byte	0x02, 0x4c
        /*0022*/ 	.byte	0x09
	.zero		1


	//----- nvinfo : EIATTR_EXTERNS
	.align		4
        /*0024*/ 	.byte	0x04, 0x0f
        /*0026*/ 	.short	(.L_419 - .L_418)


	//   ....[0]....
	.align		4
.L_418:
        /*0028*/ 	.word	index@(__assertfail)


	//----- nvinfo : EIATTR_ANNOTATIONS
	.align		4
.L_419:
        /*002c*/ 	.byte	0x04, 0x55
        /*002e*/ 	.short	(.L_421 - .L_420)


	//   ....[0]....
.L_420:
        /* <DEDUP_REMOVED lines=10> */


	//----- nvinfo : EIATTR_MERCURY_ISA_VERSION
	.align		4
.L_421:
        /*00c0*/ 	.byte	0x03, 0x5f
        /*00c2*/ 	.short	0x0101


	//----- nvinfo : EIATTR_INT_WARP_WIDE_INSTR_OFFSETS
	.align		4
        /*00c4*/ 	.byte	0x04, 0x31
        /*00c6*/ 	.short	(.L_423 - .L_422)


	//   ....[0]....
.L_422:
        /*00c8*/ 	.word	0x00000130


	//   ....[1]....
        /*00cc*/ 	.word	0x00000170


	//   ....[2]....
        /*00d0*/ 	.word	0x000001e0


	//----- nvinfo : EIATTR_COOP_GROUP_MASK_REGIDS
	.align		4
.L_423:
        /*00d4*/ 	.byte	0x04, 0x29
        /*00d6*/ 	.short	(.L_425 - .L_424)


	//   ....[0]....
.L_424:
        /*00d8*/ 	.word	0xffffffff


	//   ....[1]....
        /*00dc*/ 	.word	0xffffffff


	//   ....[2]....
        /*00e0*/ 	.word	0xffffffff


	//   ....[3]....
        /*00e4*/ 	.word	0xffffffff


	//   ....[4]....
        /*00e8*/ 	.word	0xffffffff


	//   ....[5]....
        /*00ec*/ 	.word	0xffffffff


	//   ....[6]....
        /*00f0*/ 	.word	0xffffffff


	//   ....[7]....
        /*00f4*/ 	.word	0xffffffff


	//   ....[8]....
        /*00f8*/ 	.word	0xffffffff


	//   ....[9]....
        /*00fc*/ 	.word	0xffffffff


	//   ....[10]....
        /*0100*/ 	.word	0xffffffff


	//   ....[11]....
        /*0104*/ 	.word	0xffffffff


	//   ....[12]....
        /*0108*/ 	.word	0xffffffff


	//   ....[13]....
        /*010c*/ 	.word	0xffffffff


	//   ....[14]....
        /*0110*/ 	.word	0xffffffff


	//   ....[15]....
        /*0114*/ 	.word	0xffffffff


	//   ....[16]....
        /*0118*/ 	.word	0xffffffff


	//   ....[17]....
        /*011c*/ 	.word	0xffffffff


	//   ....[18]....
        /*0120*/ 	.word	0xffffffff


	//   ....[19]....
        /*0124*/ 	.word	0xffffffff


	//   ....[20]....
        /*0128*/ 	.word	0xffffffff


	//   ....[21]....
        /*012c*/ 	.word	0xffffffff


	//   ....[22]....
        /*0130*/ 	.word	0xffffffff


	//   ....[23]....
        /*0134*/ 	.word	0xffffffff


	//   ....[24]....
        /*0138*/ 	.word	0xffffffff


	//   ....[25]....
        /*013c*/ 	.word	0xffffffff


	//   ....[26]....
        /*0140*/ 	.word	0xffffffff


	//   ....[27]....
        /*0144*/ 	.word	0xffffffff


	//   ....[28]....
        /*0148*/ 	.word	0xffffffff


	//   ....[29]....
        /*014c*/ 	.word	0xffffffff


	//   ....[30]....
        /*0150*/ 	.word	0xffffffff


	//   ....[31]....
        /*0154*/ 	.word	0xffffffff


	//   ....[32]....
        /*0158*/ 	.word	0xffffffff


	//   ....[33]....
        /*015c*/ 	.word	0xffffffff


	//   ....[34]....
        /*0160*/ 	.word	0xffffffff


	//   ....[35]....
        /*0164*/ 	.word	0xffffffff


	//   ....[36]....
        /*0168*/ 	.word	0xffffffff


	//   ....[37]....
        /*016c*/ 	.word	0xffffffff


	//   ....[38]....
        /*0170*/ 	.word	0xffffffff


	//   ....[39]....
        /*0174*/ 	.word	0xffffffff


	//   ....[40]....
        /*0178*/ 	.word	0xffffffff


	//   ....[41]....
        /*017c*/ 	.word	0xffffffff


	//   ....[42]....
        /*0180*/ 	.word	0xffffffff


	//   ....[43]....
        /*0184*/ 	.word	0xffffffff


	//   ....[44]....
        /*0188*/ 	.word	0xffffffff


	//   ....[45]....
        /*018c*/ 	.word	0xffffffff


	//   ....[46]....
        /*0190*/ 	.word	0xffffffff


	//   ....[47]....
        /*0194*/ 	.word	0xffffffff


	//   ....[48]....
        /*0198*/ 	.word	0xffffffff


	//   ....[49]....
        /*019c*/ 	.word	0xffffffff


	//   ....[50]....
        /*01a0*/ 	.word	0xffffffff


	//   ....[51]....
        /*01a4*/ 	.word	0xffffffff


	//   ....[52]....
        /*01a8*/ 	.word	0xffffffff


	//   ....[53]....
        /*01ac*/ 	.word	0xffffffff


	//   ....[54]....
        /*01b0*/ 	.word	0xffffffff


	//   ....[55]....
        /*01b4*/ 	.word	0xffffffff


	//   ....[56]....
        /*01b8*/ 	.word	0xffffffff


	//   ....[57]....
        /*01bc*/ 	.word	0xffffffff


	//   ....[58]....
        /*01c0*/ 	.word	0xffffffff


	//   ....[59]....
        /*01c4*/ 	.word	0xffffffff


	//   ....[60]....
        /*01c8*/ 	.word	0xffffffff


	//   ....[61]....
        /*01cc*/ 	.word	0x0500000f


	//   ....[62]....
        /*01d0*/ 	.word	0x0500000f


	//   ....[63]....
        /*01d4*/ 	.word	0x0500000f


	//   ....[64]....
        /*01d8*/ 	.word	0x0500000f


	//   ....[65]....
        /*01dc*/ 	.word	0x0500000f


	//   ....[66]....
        /*01e0*/ 	.word	0x0500000f


	//   ....[67]....
        /*01e4*/ 	.word	0x0500000f


	//   ....[68]....
        /*01e8*/ 	.word	0x0500000f


	//   ....[69]....
        /*01ec*/ 	.word	0x0500000f


	//   ....[70]....
        /*01f0*/ 	.word	0x0500000f


	//   ....[71]....
        /*01f4*/ 	.word	0x0500000f


	//   ....[72]....
        /*01f8*/ 	.word	0x0500000f


	//   ....[73]....
        /*01fc*/ 	.word	0x0500000f


	//   ....[74]....
        /*0200*/ 	.word	0x0500000f


	//   ....[75]....
        /*0204*/ 	.word	0x0500000f


	//   ....[76]....
        /*0208*/ 	.word	0x0500000f


	//   ....[77]....
        /*020c*/ 	.word	0x0500000f


	//   ....[78]....
        /*0210*/ 	.word	0x0500000f


	//----- nvinfo : EIATTR_COOP_GROUP_INSTR_OFFSETS
	.align		4
.L_425:
        /*0214*/ 	.byte	0x04, 0x28
        /*0216*/ 	.short	(.L_427 - .L_426)


	//   ....[0]....
.L_426:
        /*0218*/ 	.word	0x00000060


	//   ....[1]....
        /*021c*/ 	.word	0x00000140


	//   ....[2]....
        /*0220*/ 	.word	0x00000190


	//   ....[3]....
        /*0224*/ 	.word	0x000003c0


	//   ....[4]....
        /*0228*/ 	.word	0x00000520


	//   ....[5]....
        /*022c*/ 	.word	0x00000640


	//   ....[6]....
        /*0230*/ 	.word	0x000007a0


	//   ....[7]....
        /*0234*/ 	.word	0x00001800


	//   ....[8]....
        /*0238*/ 	.word	0x00002830


	//   ....[9]....
        /*023c*/ 	.word	0x00002ac0


	//   ....[10]....
        /*0240*/ 	.word	0x000034d0


	//   ....[11]....
        /*0244*/ 	.word	0x00003600


	//   ....[12]....
        /*0248*/ 	.word	0x00003b80


	//   ....[13]....
        /*024c*/ 	.word	0x00003c00


	//   ....[14]....
        /*0250*/ 	.word	0x00005a90


	//   ....[15]....
        /*0254*/ 	.word	0x00005d70


	//   ....[16]....
        /*0258*/ 	.word	0x00006440


	//   ....[17]....
        /*025c*/ 	.word	0x00006540


	//   ....[18]....
        /*0260*/ 	.word	0x000068f0


	//   ....[19]....
        /*0264*/ 	.word	0x00006950


	//   ....[20]....
        /*0268*/ 	.word	0x00008540


	//   ....[21]....
        /*026c*/ 	.word	0x00008680


	//   ....[22]....
        /*0270*/ 	.word	0x000088a0


	//   ....[23]....
        /*0274*/ 	.word	0x00008990


	//   ....[24]....
        /*0278*/ 	.word	0x0000a340


	//   ....[25]....
        /*027c*/ 	.word	0x0000a570


	//   ....[26]....
        /*0280*/ 	.word	0x0000aca0


	//   ....[27]....
        /*0284*/ 	.word	0x0000ada0


	//   ....[28]....
        /*0288*/ 	.word	0x0000b1d0


	//   ....[29]....
        /*028c*/ 	.word	0x0000b230


	//   ....[30]....
        /*0290*/ 	.word	0x0000c1b0


	//   ....[31]....
        /*0294*/ 	.word	0x0000c1e0


	//   ....[32]....
        /*0298*/ 	.word	0x0000c2a0


	//   ....[33]....
        /*029c*/ 	.word	0x0000c300


	//   ....[34]....
        /*02a0*/ 	.word	0x0000d520


	//   ....[35]....
        /*02a4*/ 	.word	0x0000d570


	//   ....[36]....
        /*02a8*/ 	.word	0x0000d5b0


	//   ....[37]....
        /*02ac*/ 	.word	0x0000d5f0


	//   ....[38]....
        /*02b0*/ 	.word	0x0000d630


	//   ....[39]....
        /*02b4*/ 	.word	0x0000d650


	//   ....[40]....
        /*02b8*/ 	.word	0x0000e2b0


	//   ....[41]....
        /*02bc*/ 	.word	0x0000e2c0


	//   ....[42]....
        /*02c0*/ 	.word	0x0000f340


	//   ....[43]....
        /*02c4*/ 	.word	0x00010220


	//   ....[44]....
        /*02c8*/ 	.word	0x00010c60


	//   ....[45]....
        /*02cc*/ 	.word	0x00010ca0


	//   ....[46]....
        /*02d0*/ 	.word	0x00010cd0


	//   ....[47]....
        /*02d4*/ 	.word	0x00010cf0


	//   ....[48]....
        /*02d8*/ 	.word	0x00010d30


	//   ....[49]....
        /*02dc*/ 	.word	0x00010db0


	//   ....[50]....
        /*02e0*/ 	.word	0x00010de0


	//   ....[51]....
        /*02e4*/ 	.word	0x00010e50


	//   ....[52]....
        /*02e8*/ 	.word	0x00010e80


	//   ....[53]....
        /*02ec*/ 	.word	0x00010ef0


	//   ....[54]....
        /*02f0*/ 	.word	0x00010f20


	//   ....[55]....
        /*02f4*/ 	.word	0x00010f90


	//   ....[56]....
        /*02f8*/ 	.word	0x00010fc0


	//   ....[57]....
        /*02fc*/ 	.word	0x00011030


	//   ....[58]....
        /*0300*/ 	.word	0x00011060


	//   ....[59]....
        /*0304*/ 	.word	0x000110c0


	//   ....[60]....
        /*0308*/ 	.word	0x00013d30


	//   ....[61]....
        /*030c*/ 	.word	0x00014390


	//   ....[62]....
        /*0310*/ 	.word	0x00014500


	//   ....[63]....
        /*0314*/ 	.word	0x00014560


	//   ....[64]....
        /*0318*/ 	.word	0x000146b0


	//   ....[65]....
        /*031c*/ 	.word	0x00014720


	//   ....[66]....
        /*0320*/ 	.word	0x00014820


	//   ....[67]....
        /*0324*/ 	.word	0x00014890


	//   ....[68]....
        /*0328*/ 	.word	0x00014990


	//   ....[69]....
        /*032c*/ 	.word	0x00014a00


	//   ....[70]....
        /*0330*/ 	.word	0x00014b00


	//   ....[71]....
        /*0334*/ 	.word	0x00014b70


	//   ....[72]....
        /*0338*/ 	.word	0x00014c70


	//   ....[73]....
        /*033c*/ 	.word	0x00014ce0


	//   ....[74]....
        /*0340*/ 	.word	0x00014de0


	//   ....[75]....
        /*0344*/ 	.word	0x00014e40


	//   ....[76]....
        /*0348*/ 	.word	0x00014f30


	//   ....[77]....
        /*034c*/ 	.word	0x00014f80


	//   ....[78]....
        /*0350*/ 	.word	0x00015380


	//----- nvinfo : EIATTR_REG_RECONFIG
	.align		4
.L_427:
        /*0354*/ 	.byte	0x01, 0x54
	.zero		2


	//----- nvinfo : EIATTR_SYSCALL_OFFSETS
	.align		4
        /*0358*/ 	.byte	0x04, 0x46
        /*035a*/ 	.short	(.L_429 - .L_428)


	//   ....[0]....
.L_428:
        /*035c*/ 	.word	0x000019d0


	//   ....[1]....
        /*0360*/ 	.word	0x0000fea0


	//   ....[2]....
        /*0364*/ 	.word	0x0000ffe0


	//   ....[3]....
        /*0368*/ 	.word	0x000100d0


	//   ....[4]....
        /*036c*/ 	.word	0x00010890


	//----- nvinfo : EIATTR_MBARRIER_INSTR_OFFSETS
	.align		4
.L_429:
        /*0370*/ 	.byte	0x04, 0x39
        /*0372*/ 	.short	(.L_431 - .L_430)


	//   ....[0]....
.L_430:
        /*0374*/ 	.word	0x00000270
        /*0378*/ 	.word	0x000000ff
        /*037c*/ 	.word	0x00030800
        /*0380*/ 	.short	0x0100
        /*0382*/ 	.byte	0x08
	.zero		1


	//   ....[1]....
        /*0384*/ 	.word	0x00000280
        /*0388*/ 	.word	0x000000ff
        /*038c*/ 	.word	0x00030820
        /*0390*/ 	.short	0x0100
        /*0392*/ 	.byte	0x08
	.zero		1


	//   ....[2]....
        /*0394*/ 	.word	0x00000370
        /*0398*/ 	.word	0x000000ff
        /*039c*/ 	.word	0x00030830
        /*03a0*/ 	.short	0x0100
        /*03a2*/ 	.byte	0x08
	.zero		1


	//   ....[3]....
        /*03a4*/ 	.word	0x00000380
        /*03a8*/ 	.word	0x000000ff
        /*03ac*/ 	.word	0x00030840
        /*03b0*/ 	.short	0x0100
        /*03b2*/ 	.byte	0x08
	.zero		1


	//   ....[4]....
        /*03b4*/ 	.word	0x00000390
        /*03b8*/ 	.word	0x000000ff
        /*03bc*/ 	.word	0x00030838
        /*03c0*/ 	.short	0x0100
        /*03c2*/ 	.byte	0x08
	.zero		1


	//   ....[5]....
        /*03c4*/ 	.word	0x000003a0
        /*03c8*/ 	.word	0x000000ff
        /*03cc*/ 	.word	0x00030848
        /*03d0*/ 	.short	0x0100
        /*03d2*/ 	.byte	0x08
	.zero		1


	//   ....[6]....
        /*03d4*/ 	.word	0x000004d0
        /*03d8*/ 	.word	0x000000ff
        /*03dc*/ 	.word	0x00030850
        /*03e0*/ 	.short	0x0100
        /*03e2*/ 	.byte	0x08
	.zero		1


	//   ....[7]....
        /*03e4*/ 	.word	0x000004e0
        /*03e8*/ 	.word	0x000000ff
        /*03ec*/ 	.word	0x00030860
        /*03f0*/ 	.short	0x0100
        /*03f2*/ 	.byte	0x08
	.zero		1


	//   ....[8]....
        /*03f4*/ 	.word	0x000004f0
        /*03f8*/ 	.word	0x000000ff
        /*03fc*/ 	.word	0x00030858
        /*0400*/ 	.short	0x0100
        /*0402*/ 	.byte	0x08
	.zero		1


	//   ....[9]....
        /*0404*/ 	.word	0x00000500
        /*0408*/ 	.word	0x000000ff
        /*040c*/ 	.word	0x00030868
        /*0410*/ 	.short	0x0100
        /*0412*/ 	.byte	0x08
	.zero		1


	//   ....[10]....
        /*0414*/ 	.word	0x000005f0
        /*0418*/ 	.word	0x000000ff
        /*041c*/ 	.word	0x00030870
        /*0420*/ 	.short	0x0100
        /*0422*/ 	.byte	0x06
	.zero		1


	//   ....[11]....
        /*0424*/ 	.word	0x00000600
        /*0428*/ 	.word	0x000000ff
        /*042c*/ 	.word	0x00030880
        /*0430*/ 	.short	0x0100
        /*0432*/ 	.byte	0x06
	.zero		1


	//   ....[12]....
        /*0434*/ 	.word	0x00000610
        /*0438*/ 	.word	0x000000ff
        /*043c*/ 	.word	0x00030878
        /*0440*/ 	.short	0x0100
        /*0442*/ 	.byte	0x06
	.zero		1


	//   ....[13]....
        /*0444*/ 	.word	0x00000620
        /*0448*/ 	.word	0x000000ff
        /*044c*/ 	.word	0x00030888
        /*0450*/ 	.short	0x0100
        /*0452*/ 	.byte	0x06
	.zero		1


	//   ....[14]....
        /*0454*/ 	.word	0x00000750
        /*0458*/ 	.word	0x000000ff
        /*045c*/ 	.word	0x00030890
        /*0460*/ 	.short	0x0100
        /*0462*/ 	.byte	0x08
	.zero		1


	//   ....[15]....
        /*0464*/ 	.word	0x00000760
        /*0468*/ 	.word	0x000000ff
        /*046c*/ 	.word	0x000308a0
        /*0470*/ 	.short	0x0100
        /*0472*/ 	.byte	0x08
	.zero		1


	//   ....[16]....
        /*0474*/ 	.word	0x00000770
        /*0478*/ 	.word	0x000000ff
        /*047c*/ 	.word	0x00030898
        /*0480*/ 	.short	0x0100
        /*0482*/ 	.byte	0x08
	.zero		1


	//   ....[17]....
        /*0484*/ 	.word	0x00000780
        /*0488*/ 	.word	0x000000ff
        /*048c*/ 	.word	0x000308a8
        /*0490*/ 	.short	0x0100
        /*0492*/ 	.byte	0x08
	.zero		1


	//   ....[18]....
        /*0494*/ 	.word	0x000008b0
        /*0498*/ 	.word	0x000000ff
        /*049c*/ 	.word	0x000308b0
        /*04a0*/ 	.short	0x0100
        /*04a2*/ 	.byte	0x08
	.zero		1


	//   ....[19]....
        /*04a4*/ 	.word	0x000008c0
        /*04a8*/ 	.word	0x000000ff
        /*04ac*/ 	.word	0x000308c0
        /*04b0*/ 	.short	0x0100
        /*04b2*/ 	.byte	0x08
	.zero		1


	//   ....[20]....
        /*04b4*/ 	.word	0x000008d0
        /*04b8*/ 	.word	0x000000ff
        /*04bc*/ 	.word	0x000308b8
        /*04c0*/ 	.short	0x0100
        /*04c2*/ 	.byte	0x08
	.zero		1


	//   ....[21]....
        /*04c4*/ 	.word	0x000008e0
        /*04c8*/ 	.word	0x000000ff
        /*04cc*/ 	.word	0x000308c8
        /*04d0*/ 	.short	0x0100
        /*04d2*/ 	.byte	0x08
	.zero		1


	//   ....[22]....
        /*04d4*/ 	.word	0x00001a00
        /*04d8*/ 	.word	0x000000ff
        /*04dc*/ 	.word	0x00030800
        /*04e0*/ 	.short	0x010a
        /*04e2*/ 	.byte	0x04
	.zero		1


	//   ....[23]....
        /*04e4*/ 	.word	0x00001aa0
        /*04e8*/ 	.word	0x000000ff
        /*04ec*/ 	.word	0x00030830
        /*04f0*/ 	.short	0x010a
        /*04f2*/ 	.byte	0x04
	.zero		1


	//   ....[24]....
        /*04f4*/ 	.word	0x00001b40
        /*04f8*/ 	.word	0x000000ff
        /*04fc*/ 	.word	0x00030830
        /*0500*/ 	.short	0x010a
        /*0502*/ 	.byte	0x04
	.zero		1


	//   ....[25]....
        /*0504*/ 	.word	0x000028f0
        /*0508*/ 	.word	0x00000000
        /*050c*/ 	.word	0x00000000
        /*0510*/ 	.short	0x0101
        /*0512*/ 	.byte	0x3f
	.zero		1


	//   ....[26]....
        /*0514*/ 	.word	0x00004850
        /*0518*/ 	.word	0x000000ff
        /*051c*/ 	.word	0x00030830
        /*0520*/ 	.short	0x010a
        /*0522*/ 	.byte	0x3c
	.zero		1


	//   ....[27]....
        /*0524*/ 	.word	0x00004890
        /*0528*/ 	.word	0x000000ff
        /*052c*/ 	.word	0x00030830
        /*0530*/ 	.short	0x010a
        /*0532*/ 	.byte	0x3c
	.zero		1


	//   ....[28]....
        /*0534*/ 	.word	0x00005730
        /*0538*/ 	.word	0x000000ff
        /*053c*/ 	.word	0x00030850
        /*0540*/ 	.short	0x010a
        /*0542*/ 	.byte	0x0e
	.zero		1


	//   ....[29]....
        /*0544*/ 	.word	0x00005770
        /*0548*/ 	.word	0x000000ff
        /*054c*/ 	.word	0x00030850
        /*0550*/ 	.short	0x010a
        /*0552*/ 	.byte	0x0e
	.zero		1


	//   ....[30]....
        /*0554*/ 	.word	0x00005ab0
        /*0558*/ 	.word	0x00000000
        /*055c*/ 	.word	0x00000000
        /*0560*/ 	.short	0x0101
        /*0562*/ 	.byte	0x3f
	.zero		1


	//   ....[31]....
        /*0564*/ 	.word	0x00006c90
        /*0568*/ 	.word	0x0000009b
        /*056c*/ 	.word	0x00000000
        /*0570*/ 	.short	0x0101
        /*0572*/ 	.byte	0x3f
	.zero		1


	//   ....[32]....
        /*0574*/ 	.word	0x00007440
        /*0578*/ 	.word	0x000000ff
        /*057c*/ 	.word	0x00030830
        /*0580*/ 	.short	0x010a
        /*0582*/ 	.byte	0x07
	.zero		1


	//   ....[33]....
        /*0584*/ 	.word	0x00007480
        /*0588*/ 	.word	0x000000ff
        /*058c*/ 	.word	0x00030830
        /*0590*/ 	.short	0x010a
        /*0592*/ 	.byte	0x07
	.zero		1


	//   ....[34]....
        /*0594*/ 	.word	0x000082a0
        /*0598*/ 	.word	0x000000ff
        /*059c*/ 	.word	0x00030850
        /*05a0*/ 	.short	0x010a
        /*05a2*/ 	.byte	0x0e
	.zero		1


	//   ....[35]....
        /*05a4*/ 	.word	0x000082e0
        /*05a8*/ 	.word	0x000000ff
        /*05ac*/ 	.word	0x00030850
        /*05b0*/ 	.short	0x010a
        /*05b2*/ 	.byte	0x0e
	.zero		1


	//   ....[36]....
        /*05b4*/ 	.word	0x00008d50
        /*05b8*/ 	.word	0x00000098
        /*05bc*/ 	.word	0x00000000
        /*05c0*/ 	.short	0x0101
        /*05c2*/ 	.byte	0x3f
	.zero		1


	//   ....[37]....
        /*05c4*/ 	.word	0x00008da0
        /*05c8*/ 	.word	0x0000009a
        /*05cc*/ 	.word	0x00000000
        /*05d0*/ 	.short	0x0101
        /*05d2*/ 	.byte	0x3f
	.zero		1


	//   ....[38]....
        /*05d4*/ 	.word	0x00009160
        /*05d8*/ 	.word	0x000000ff
        /*05dc*/ 	.word	0x00030830
        /*05e0*/ 	.short	0x010a
        /*05e2*/ 	.byte	0x3c
	.zero		1


	//   ....[39]....
        /*05e4*/ 	.word	0x000091a0
        /*05e8*/ 	.word	0x000000ff
        /*05ec*/ 	.word	0x00030830
        /*05f0*/ 	.short	0x010a
        /*05f2*/ 	.byte	0x3c
	.zero		1


	//   ....[40]....
        /*05f4*/ 	.word	0x00009fd0
        /*05f8*/ 	.word	0x000000ff
        /*05fc*/ 	.word	0x00030850
        /*0600*/ 	.short	0x010a
        /*0602*/ 	.byte	0x0e
	.zero		1


	//   ....[41]....
        /*0604*/ 	.word	0x0000a010
        /*0608*/ 	.word	0x000000ff
        /*060c*/ 	.word	0x00030850
        /*0610*/ 	.short	0x010a
        /*0612*/ 	.byte	0x0e
	.zero		1


	//   ....[42]....
        /*0614*/ 	.word	0x0000a360
        /*0618*/ 	.word	0x00000000
        /*061c*/ 	.word	0x00000000
        /*0620*/ 	.short	0x0101
        /*0622*/ 	.byte	0x3f
	.zero		1


	//   ....[43]....
        /*0624*/ 	.word	0x0000b470
        /*0628*/ 	.word	0x0000009b
        /*062c*/ 	.word	0x00000000
        /*0630*/ 	.short	0x0101
        /*0632*/ 	.byte	0x3f
	.zero		1


	//   ....[44]....
        /*0634*/ 	.word	0x0000c120
        /*0638*/ 	.word	0x000000ff
        /*063c*/ 	.word	0x00030850
        /*0640*/ 	.short	0x010a
        /*0642*/ 	.byte	0x07
	.zero		1


	//   ....[45]....
        /*0644*/ 	.word	0x0000c160
        /*0648*/ 	.word	0x000000ff
        /*064c*/ 	.word	0x00030850
        /*0650*/ 	.short	0x010a
        /*0652*/ 	.byte	0x07
	.zero		1


	//   ....[46]....
        /*0654*/ 	.word	0x0000c550
        /*0658*/ 	.word	0x0000000b
        /*065c*/ 	.word	0x00000000
        /*0660*/ 	.short	0x0101
        /*0662*/ 	.byte	0x3f
	.zero		1


	//   ....[47]....
        /*0664*/ 	.word	0x0000d660
        /*0668*/ 	.word	0x000000ff
        /*066c*/ 	.word	0x00000000
        /*0670*/ 	.short	0x0101
        /*0672*/ 	.byte	0x04
	.zero		1


	//   ....[48]....
        /*0674*/ 	.word	0x00010440
        /*0678*/ 	.word	0x000000ff
        /*067c*/ 	.word	0x00030840
        /*0680*/ 	.short	0x010a
        /*0682*/ 	.byte	0x26
	.zero		1


	//   ....[49]....
        /*0684*/ 	.word	0x00011240
        /*0688*/ 	.word	0x000000ff
        /*068c*/ 	.word	0x00030800
        /*0690*/ 	.short	0x0107
        /*0692*/ 	.byte	0x26
	.zero		1


	//   ....[50]....
        /*0694*/ 	.word	0x000112b0
        /*0698*/ 	.word	0x000000ff
        /*069c*/ 	.word	0x00030800
        /*06a0*/ 	.short	0x0101
        /*06a2*/ 	.byte	0x26
	.zero		1


	//   ....[51]....
        /*06a4*/ 	.word	0x000112c0
        /*06a8*/ 	.word	0x000000ff
        /*06ac*/ 	.word	0x00030820
        /*06b0*/ 	.short	0x010a
        /*06b2*/ 	.byte	0x26
	.zero		1


	//   ....[52]....
        /*06b4*/ 	.word	0x000116e0
        /*06b8*/ 	.word	0x000000ff
        /*06bc*/ 	.word	0x00030848
        /*06c0*/ 	.short	0x010a
        /*06c2*/ 	.byte	0x26
	.zero		1


	//   ....[53]....
        /*06c4*/ 	.word	0x00011b80
        /*06c8*/ 	.word	0x000000ff
        /*06cc*/ 	.word	0x00030860
        /*06d0*/ 	.short	0x010a
        /*06d2*/ 	.byte	0x26
	.zero		1


	//   ....[54]....
        /*06d4*/ 	.word	0x00012230
        /*06d8*/ 	.word	0x000000ff
        /*06dc*/ 	.word	0x00030840
        /*06e0*/ 	.short	0x010a
        /*06e2*/ 	.byte	0x26
	.zero		1


	//   ....[55]....
        /*06e4*/ 	.word	0x000126d0
        /*06e8*/ 	.word	0x000000ff
        /*06ec*/ 	.word	0x00030868
        /*06f0*/ 	.short	0x010a
        /*06f2*/ 	.byte	0x26
	.zero		1


	//   ....[56]....
        /*06f4*/ 	.word	0x00012dd0
        /*06f8*/ 	.word	0x000000ff
        /*06fc*/ 	.word	0x00030848
        /*0700*/ 	.short	0x010a
        /*0702*/ 	.byte	0x26
	.zero		1


	//   ....[57]....
        /*0704*/ 	.word	0x00013250
        /*0708*/ 	.word	0x000000ff
        /*070c*/ 	.word	0x00030860
        /*0710*/ 	.short	0x010a
        /*0712*/ 	.byte	0x26
	.zero		1


	//   ....[58]....
        /*0714*/ 	.word	0x00013790
        /*0718*/ 	.word	0x00000003
        /*071c*/ 	.word	0x00030860
        /*0720*/ 	.short	0x010a
        /*0722*/ 	.byte	0x3f
	.zero		1


	//   ....[59]....
        /*0724*/ 	.word	0x00013cc0
        /*0728*/ 	.word	0x00000002
        /*072c*/ 	.word	0x00030820
        /*0730*/ 	.short	0x010a
        /*0732*/ 	.byte	0x3f
	.zero		1


	//   ....[60]....
        /*0734*/ 	.word	0x00013e60
        /*0738*/ 	.word	0x00000006
        /*073c*/ 	.word	0x00000000
        /*0740*/ 	.short	0x010a
        /*0742*/ 	.byte	0x3f
	.zero		1


	//   ....[61]....
        /*0744*/ 	.word	0x00013ed0
        /*0748*/ 	.word	0x00000003
        /*074c*/ 	.word	0x00000000
        /*0750*/ 	.short	0x010a
        /*0752*/ 	.byte	0x3f
	.zero		1


	//   ....[62]....
        /*0754*/ 	.word	0x00013f30
        /*0758*/ 	.word	0x00000000
        /*075c*/ 	.word	0x00000000
        /*0760*/ 	.short	0x010a
        /*0762*/ 	.byte	0x3f
	.zero		1


	//   ....[63]....
        /*0764*/ 	.word	0x00013f60
        /*0768*/ 	.word	0x00000003
        /*076c*/ 	.word	0x00000000
        /*0770*/ 	.short	0x010a
        /*0772*/ 	.byte	0x3f
	.zero		1


	//   ....[64]....
        /*0774*/ 	.word	0x00013fe0
        /*0778*/ 	.word	0x00000003
        /*077c*/ 	.word	0x00030800
        /*0780*/ 	.short	0x010a
        /*0782*/ 	.byte	0x3f
	.zero		1


	//   ....[65]....
        /*0784*/ 	.word	0x00014050
        /*0788*/ 	.word	0x00000003
        /*078c*/ 	.word	0x00030830
        /*0790*/ 	.short	0x010a
        /*0792*/ 	.byte	0x3f
	.zero		1


	//   ....[66]....
        /*0794*/ 	.word	0x000140b0
        /*0798*/ 	.word	0x00000098
        /*079c*/ 	.word	0x00030830
        /*07a0*/ 	.short	0x010a
        /*07a2*/ 	.byte	0x3f
	.zero		1


	//   ....[67]....
        /*07a4*/ 	.word	0x00014110
        /*07a8*/ 	.word	0x00000017
        /*07ac*/ 	.word	0x00030850
        /*07b0*/ 	.short	0x010a
        /*07b2*/ 	.byte	0x3f
	.zero		1


	//   ....[68]....
        /*07b4*/ 	.word	0x00014170
        /*07b8*/ 	.word	0x00000004
        /*07bc*/ 	.word	0x00030830
        /*07c0*/ 	.short	0x010a
        /*07c2*/ 	.byte	0x3f
	.zero		1


	//   ....[69]....
        /*07c4*/ 	.word	0x000141d0
        /*07c8*/ 	.word	0x00000003
        /*07cc*/ 	.word	0x00030850
        /*07d0*/ 	.short	0x010a
        /*07d2*/ 	.byte	0x3f
	.zero		1


	//   ....[70]....
        /*07d4*/ 	.word	0x00014230
        /*07d8*/ 	.word	0x00000004
        /*07dc*/ 	.word	0x00030830
        /*07e0*/ 	.short	0x010a
        /*07e2*/ 	.byte	0x3f
	.zero		1


	//   ....[71]....
        /*07e4*/ 	.word	0x00014290
        /*07e8*/ 	.word	0x00000003
        /*07ec*/ 	.word	0x00030850
        /*07f0*/ 	.short	0x010a
        /*07f2*/ 	.byte	0x3f
	.zero		1


	//   ....[72]....
        /*07f4*/ 	.word	0x000142f0
        /*07f8*/ 	.word	0x00000005
        /*07fc*/ 	.word	0x00030850
        /*0800*/ 	.short	0x010a
        /*0802*/ 	.byte	0x3f
	.zero		1


	//   ....[73]....
        /*0804*/ 	.word	0x00014450
        /*0808*/ 	.word	0x00000003
        /*080c*/ 	.word	0x00030840
        /*0810*/ 	.short	0x010a
        /*0812*/ 	.byte	0x3f
	.zero		1


	//   ....[74]....
        /*0814*/ 	.word	0x00014fc0
        /*0818*/ 	.word	0x00000003
        /*081c*/ 	.word	0x00030820
        /*0820*/ 	.short	0x010a
        /*0822*/ 	.byte	0x3f
	.zero		1


	//   ....[75]....
        /*0824*/ 	.word	0x00015020
        /*0828*/ 	.word	0x00000003
        /*082c*/ 	.word	0x00030848
        /*0830*/ 	.short	0x010a
        /*0832*/ 	.byte	0x3f
	.zero		1


	//   ....[76]....
        /*0834*/ 	.word	0x00015080
        /*0838*/ 	.word	0x00000003
        /*083c*/ 	.word	0x00030860
        /*0840*/ 	.short	0x010a
        /*0842*/ 	.byte	0x3f
	.zero		1


	//   ....[77]....
        /*0844*/ 	.word	0x000150e0
        /*0848*/ 	.word	0x00000003
        /*084c*/ 	.word	0x00030840
        /*0850*/ 	.short	0x010a
        /*0852*/ 	.byte	0x3f
	.zero		1


	//   ....[78]....
        /*0854*/ 	.word	0x00015140
        /*0858*/ 	.word	0x00000003
        /*085c*/ 	.word	0x00030868
        /*0860*/ 	.short	0x010a
        /*0862*/ 	.byte	0x3f
	.zero		1


	//   ....[79]....
        /*0864*/ 	.word	0x000151a0
        /*0868*/ 	.word	0x00000003
        /*086c*/ 	.word	0x00030848
        /*0870*/ 	.short	0x010a
        /*0872*/ 	.byte	0x3f
	.zero		1


	//   ....[80]....
        /*0874*/ 	.word	0x00015200
        /*0878*/ 	.word	0x00000003
        /*087c*/ 	.word	0x00030860
        /*0880*/ 	.short	0x010a
        /*0882*/ 	.byte	0x3f
	.zero		1


	//   ....[81]....
        /*0884*/ 	.word	0x00015250
        /*0888*/ 	.word	0x00000003
        /*088c*/ 	.word	0x00030860
        /*0890*/ 	.short	0x010a
        /*0892*/ 	.byte	0x3f
	.zero		1


	//   ....[82]....
        /*0894*/ 	.word	0x000152a0
        /*0898*/ 	.word	0x00000002
        /*089c*/ 	.word	0x00030820
        /*08a0*/ 	.short	0x010a
        /*08a2*/ 	.byte	0x3f
	.zero		1


	//   ....[83]....
        /*08a4*/ 	.word	0x00015440
        /*08a8*/ 	.word	0x00000006
        /*08ac*/ 	.word	0x00000000
        /*08b0*/ 	.short	0x010a
        /*08b2*/ 	.byte	0x3f
	.zero		1


	//   ....[84]....
        /*08b4*/ 	.word	0x00015490
        /*08b8*/ 	.word	0x00000003
        /*08bc*/ 	.word	0x00000000
        /*08c0*/ 	.short	0x010a
        /*08c2*/ 	.byte	0x3f
	.zero		1


	//   ....[85]....
        /*08c4*/ 	.word	0x000154e0
        /*08c8*/ 	.word	0x00000000
        /*08cc*/ 	.word	0x00000000
        /*08d0*/ 	.short	0x010a
        /*08d2*/ 	.byte	0x3f
	.zero		1


	//----- nvinfo : EIATTR_NUM_MBARRIERS
	.align		4
.L_431:
        /*08d4*/ 	.byte	0x03, 0x38
        /*08d6*/ 	.short	0x0016


	//----- nvinfo : EIATTR_EXIT_INSTR_OFFSETS
	.align		4
        /*08d8*/ 	.byte	0x04, 0x1c
        /*08da*/ 	.short	(.L_433 - .L_432)


	//   ....[0]....
.L_432:
        /*08dc*/ 	.word	0x00013fb0


	//----- nvinfo : EIATTR_MAX_THREADS
	.align		4
.L_433:
        /*08e0*/ 	.byte	0x04, 0x05
        /*08e2*/ 	.short	(.L_435 - .L_434)
.L_434:
        /*08e4*/ 	.word	0x00000180
        /*08e8*/ 	.word	0x00000001
        /*08ec*/ 	.word	0x00000001


	//----- nvinfo : EIATTR_CRS_STACK_SIZE
	.align		4
.L_435:
        /*08f0*/ 	.byte	0x04, 0x1e
        /*08f2*/ 	.short	(.L_437 - .L_436)
.L_436:
        /*08f4*/ 	.word	0x00000000


	//----- nvinfo : EIATTR_CBANK_PARAM_SIZE
	.align		4
.L_437:
        /*08f8*/ 	.byte	0x03, 0x19
        /*08fa*/ 	.short	0x0a70


	//----- nvinfo : EIATTR_PARAM_CBANK
	.align		4
        /*08fc*/ 	.byte	0x04, 0x0a
        /*08fe*/ 	.short	(.L_439 - .L_438)
	.align		4
.L_438:
        /*0900*/ 	.word	index@(.nv.constant0._ZN7cutlass13device_kernelIN5flash11enable_sm90INS1_16FlashAttnFwdSm90INS1_25CollectiveMainloopFwdSm90ILi2EN4cute5tupleIJNS5_1CILi1EEES8_S8_EEENS6_IJNS7_ILi128EEENS7_ILi64EEENS7_ILi256EEEEEELi256ENS_6half_tEfNS_4arch4Sm90ELb0ELb1ELb0ELb0ELb0ELb0ELb0ELb1ELb1ELb1ELb1ELb0EEENS1_21CollectiveEpilogueFwdINS6_IJSA_SC_SB_EEES9_SE_SG_Li256ELb0ELb1ELb1ELb0EEENS1_19SingleTileSchedulerILb0ELb1ELb1ELi128EEEEEEEEEvNT_6ParamsE)
        /*0904*/ 	.short	0x0210
        /*0906*/ 	.short	0x0a70


	//----- nvinfo : EIATTR_SW_WAR
	.align		4
.L_439:
        /*0908*/ 	.byte	0x04, 0x36
        /*090a*/ 	.short	(.L_441 - .L_440)
.L_440:
        /*090c*/ 	.word	0x00000008
.L_441:


//--------------------- .nv.info._ZN7cutlass13device_kernelIN5flash11enable_sm90INS1_16FlashAttnFwdSm90INS1_25CollectiveMainloopFwdSm90ILi2EN4cute5tupleIJNS5_1CILi1EEES8_S8_EEENS6_IJNS7_ILi128EEENS7_ILi64EEENS7_ILi256EEEEEELi256ENS_6half_tEfNS_4arch4Sm90ELb0ELb1ELb0ELb1ELb0ELb0ELb0ELb1ELb1ELb1ELb1ELb0EEENS1_21CollectiveEpilogueFwdINS6_IJSA_SC_SB_EEES9_SE_SG_Li256ELb1ELb1ELb1ELb0EEENS1_36VarlenDynamicPersistentTileSchedulerILi128ELi64ELi256ELi128ELb1ELb1ELb1ELb1ELb0ELb1EEEEEEEEEvNT_6ParamsE --------------------------
	.section	.nv.info._ZN7cutlass13device_kernelIN5flash11enable_sm90INS1_16FlashAttnFwdSm90INS1_25CollectiveMainloopFwdSm90ILi2EN4cute5tupleIJNS5_1CILi1EEES8_S8_EEENS6_IJNS7_ILi128EEENS7_ILi64EEENS7_ILi256EEEEEELi256ENS_6half_tEfNS_4arch4Sm90ELb0ELb1ELb0ELb1ELb0ELb0ELb0ELb1ELb1ELb1ELb1ELb0EEENS1_21CollectiveEpilogueFwdINS6_IJSA_SC_SB_EEES9_SE_SG_Li256ELb1ELb1ELb1ELb0EEENS1_36VarlenDynamicPersistentTileSchedulerILi128ELi64ELi256ELi128ELb1ELb1ELb1ELb1ELb0ELb1EEEEEEEEEvNT_6ParamsE,"",@"SHT_CUDA_INFO"
	.sectionflags	@""
	.align	4


	//----- nvinfo : EIATTR_CUDA_API_VERSION
	.align		4
        /*0000*/ 	.byte	0x04, 0x37
        /*0002*/ 	.short	(.L_443 - .L_442)
.L_442:
        /*0004*/ 	.word	0x00000082


	//----- nvinfo : EIATTR_KPARAM_INFO
	.align		4
.L_443:
        /*0008*/ 	.byte	0x04, 0x17
        /*000a*/ 	.short	(.L_445 - .L_444)
.L_444:
        /*000c*/ 	.word	0x00000000
        /*0010*/ 	.short	0x0000
        /*0012*/ 	.short	0x0070
        /*0014*/ 	.byte	0x00, 0xf0, 0x01, 0x2a


	//----- nvinfo : EIATTR_SPARSE_MMA_MASK
	.align		4
.L_445:
        /*0018*/ 	.byte	0x03, 0x50
        /*001a*/ 	.short	0x0000


	//----- nvinfo : EIATTR_MAXREG_COUNT
	.align		4
        /*001c*/ 	.byte	0x03, 0x1b
        /*001e*/ 	.short	0x00a8


	//----- nvinfo : EIATTR_NUM_BARRIERS
	.align		4
        /*0020*/ 	.byte	0x02, 0x4c
        /*0022*/ 	.byte	0x09
	.zero		1


	//----- nvinfo : EIATTR_EXTERNS
	.align		4
        /*0024*/ 	.byte	0x04, 0x0f
        /*0026*/ 	.short	(.L_447 - .L_446)


	//   ....[0]....
	.align		4
.L_446:
        /*0028*/ 	.word	index@(__assertfail)


	//----- nvinfo : EIATTR_ANNOTATIONS
	.align		4
.L_447:
        /*002c*/ 	.byte	0x04, 0x55
        /*002e*/ 	.short	(.L_449 - .L_448)


	//   ....[0]....
.L_448:
        /* <DEDUP_REMOVED lines=74> */
        /*04c4*/ 	.byte	0x10, 0xba, 0x01, 0x00


	//----- nvinfo : EIATTR_MERCURY_ISA_VERSION
	.align		4
.L_449:
        /*04c8*/ 	.byte	0x03, 0x5f
        /*04ca*/ 	.short	0x0101


	//----- nvinfo : EIATTR_UNUSED_LOAD_BYTE_OFFSET
	.align		4
        /*04cc*/ 	.byte	0x04, 0x44
        /*04ce*/ 	.short	(.L_451 - .L_450)


	//   ....[0]....
.L_450:
        /*04d0*/ 	.word	0x00000a10
        /*04d4*/ 	.word	0x0000fff0


	//   ....[1]....
        /*04d8*/ 	.word	0x0000d0c0
        /*04dc*/ 	.word	0x0000fff0


	//----- nvinfo : EIATTR_INT_WARP_WIDE_INSTR_OFFSETS
	.align		4
.L_451:
        /*04e0*/ 	.byte	0x04, 0x31
        /*04e2*/ 	.short	(.L_453 - .L_452)


	//   ....[0]....
.L_452:
        /*04e4*/ 	.word	0x00000130


	//   ....[1]....
        /*04e8*/ 	.word	0x00000170


	//   ....[2]....
        /*04ec*/ 	.word	0x000001e0


	//   ....[3]....
        /*04f0*/ 	.word	0x000139f0


	//   ....[4]....
        /*04f4*/ 	.word	0x00013a90


	//   ....[5]....
        /*04f8*/ 	.word	0x00017f20


	//   ....[6]....
        /*04fc*/ 	.word	0x00017f90


	//----- nvinfo : EIATTR_COOP_GROUP_MASK_REGIDS
	.align		4
.L_453:
        /*0500*/ 	.byte	0x04, 0x29
        /*0502*/ 	.short	(.L_455 - .L_454)


	//   ....[0]....
.L_454:
        /*0504*/ 	.word	0xffffffff


	//   ....[1]....
        /*0508*/ 	.word	0xffffffff


	//   ....[2]....
        /*050c*/ 	.word	0xffffffff


	//   ....[3]....
        /*0510*/ 	.word	0xffffffff


	//   ....[4]....
        /*0514*/ 	.word	0xffffffff


	//   ....[5]....
        /*0518*/ 	.word	0xffffffff


	//   ....[6]....
        /*051c*/ 	.word	0xffffffff


	//   ....[7]....
        /*0520*/ 	.word	0xffffffff


	//   ....[8]....
        /*0524*/ 	.word	0xffffffff


	//   ....[9]....
        /*0528*/ 	.word	0xffffffff


	//   ....[10]....
        /*052c*/ 	.word	0xffffffff


	//   ....[11]....
        /*0530*/ 	.word	0xffffffff


	//   ....[12]....
        /*0534*/ 	.word	0xffffffff


	//   ....[13]....
        /*0538*/ 	.word	0xffffffff


	//   ....[14]....
        /*053c*/ 	.word	0xffffffff


	//   ....[15]....
        /*0540*/ 	.word	0xffffffff


	//   ....[16]....
        /*0544*/ 	.word	0xffffffff


	//   ....[17]....
        /*0548*/ 	.word	0xffffffff


	//   ....[18]....
        /*054c*/ 	.word	0xffffffff


	//   ....[19]....
        /*0550*/ 	.word	0xffffffff


	//   ....[20]....
        /*0554*/ 	.word	0xffffffff


	//   ....[21]....
        /*0558*/ 	.word	0xffffffff


	//   ....[22]....
        /*055c*/ 	.word	0xffffffff


	//   ....[23]....
        /*0560*/ 	.word	0xffffffff


	//   ....[24]....
        /*0564*/ 	.word	0xffffffff


	//   ....[25]....
        /*0568*/ 	.word	0xffffffff


	//   ....[26]....
        /*056c*/ 	.word	0xffffffff


	//   ....[27]....
        /*0570*/ 	.word	0xffffffff


	//   ....[28]....
        /*0574*/ 	.word	0xffffffff


	//   ....[29]....
        /*0578*/ 	.word	0xffffffff


	//   ....[30]....
        /*057c*/ 	.word	0xffffffff


	//   ....[31]....
        /*0580*/ 	.word	0xffffffff


	//   ....[32]....
        /*0584*/ 	.word	0xffffffff


	//   ....[33]....
        /*0588*/ 	.word	0xffffffff


	//   ....[34]....
        /*058c*/ 	.word	0xffffffff


	//   ....[35]....
        /*0590*/ 	.word	0xffffffff


	//   ....[36]....
        /*0594*/ 	.word	0xffffffff


	//   ....[37]....
        /*0598*/ 	.word	0xffffffff


	//   ....[38]....
        /*059c*/ 	.word	0xffffffff


	//   ....[39]....
        /*05a0*/ 	.word	0xffffffff


	//   ....[40]....
        /*05a4*/ 	.word	0xffffffff


	//   ....[41]....
        /*05a8*/ 	.word	0xffffffff


	//   ....[42]....
        /*05ac*/ 	.word	0xffffffff


	//   ....[43]....
        /*05b0*/ 	.word	0xffffffff


	//   ....[44]....
        /*05b4*/ 	.word	0xffffffff


	//   ....[45]....
        /*05b8*/ 	.word	0xffffffff


	//   ....[46]....
        /*05bc*/ 	.word	0xffffffff


	//   ....[47]....
        /*05c0*/ 	.word	0xffffffff


	//   ....[48]....
        /*05c4*/ 	.word	0xffffffff


	//   ....[49]....
        /*05c8*/ 	.word	0xffffffff


	//   ....[50]....
        /*05cc*/ 	.word	0xffffffff


	//   ....[51]....
        /*05d0*/ 	.word	0xffffffff


	//   ....[52]....
        /*05d4*/ 	.word	0xffffffff


	//   ....[53]....
        /*05d8*/ 	.word	0xffffffff


	//   ....[54]....
        /*05dc*/ 	.word	0xffffffff


	//   ....[55]....
        /*05e0*/ 	.word	0xffffffff


	//   ....[56]....
        /*05e4*/ 	.word	0xffffffff


	//   ....[57]....
        /*05e8*/ 	.word	0xffffffff


	//   ....[58]....
        /*05ec*/ 	.word	0xffffffff


	//   ....[59]....
        /*05f0*/ 	.word	0xffffffff


	//   ....[60]....
        /*05f4*/ 	.word	0xffffffff


	//   ....[61]....
        /*05f8*/ 	.word	0xffffffff


	//   ....[62]....
        /*05fc*/ 	.word	0xffffffff


	//   ....[63]....
        /*0600*/ 	.word	0xffffffff


	//   ....[64]....
        /*0604*/ 	.word	0xffffffff


	//   ....[65]....
        /*0608*/ 	.word	0xffffffff


	//   ....[66]....
        /*060c*/ 	.word	0xffffffff


	//   ....[67]....
        /*0610*/ 	.word	0xffffffff


	//   ....[68]....
        /*0614*/ 	.word	0xffffffff


	//   ....[69]....
        /*0618*/ 	.word	0xffffffff


	//   ....[70]....
        /*061c*/ 	.word	0xffffffff


	//   ....[71]....
        /*0620*/ 	.word	0xffffffff


	//   ....[72]....
        /*0624*/ 	.word	0xffffffff


	//   ....[73]....
        /*0628*/ 	.word	0xffffffff


	//   ....[74]....
        /*062c*/ 	.word	0xffffffff


	//   ....[75]....
        /*0630*/ 	.word	0xffffffff


	//   ....[76]....
        /*0634*/ 	.word	0xffffffff


	//   ....[77]....
        /*0638*/ 	.word	0xffffffff


	//   ....[78]....
        /*063c*/ 	.word	0xffffffff


	//   ....[79]....
        /*0640*/ 	.word	0xffffffff


	//   ....[80]....
        /*0644*/ 	.word	0xffffffff


	//   ....[81]....
        /*0648*/ 	.word	0xffffffff


	//   ....[82]....
        /*064c*/ 	.word	0xffffffff


	//   ....[83]....
        /*0650*/ 	.word	0xffffffff


	//   ....[84]....
        /*0654*/ 	.word	0xffffffff


	//   ....[85]....
        /*0658*/ 	.word	0xffffffff


	//   ....[86]....
        /*065c*/ 	.word	0xffffffff


	//   ....[87]....
        /*0660*/ 	.word	0xffffffff


	//   ....[88]....
        /*0664*/ 	.word	0xffffffff


	//   ....[89]....
        /*0668*/ 	.word	0xffffffff


	//   ....[90]....
        /*066c*/ 	.word	0xffffffff


	//   ....[91]....
        /*0670*/ 	.word	0xffffffff


	//   ....[92]....
        /*0674*/ 	.word	0xffffffff


	//   ....[93]....
        /*0678*/ 	.word	0xffffffff


	//   ....[94]....
        /*067c*/ 	.word	0xffffffff


	//   ....[95]....
        /*0680*/ 	.word	0xffffffff


	//   ....[96]....
        /*0684*/ 	.word	0xffffffff


	//   ....[97]....
        /*0688*/ 	.word	0xffffffff


	//   ....[98]....
        /*068c*/ 	.word	0xffffffff


	//   ....[99]....
        /*0690*/ 	.word	0xffffffff


	//   ....[100]....
        /*0694*/ 	.word	0xffffffff


	//   ....[101]....
        /*0698*/ 	.word	0xffffffff


	//   ....[102]....
        /*069c*/ 	.word	0xffffffff


	//   ....[103]....
        /*06a0*/ 	.word	0xffffffff


	//   ....[104]....
        /*06a4*/ 	.word	0xffffffff


	//   ....[105]....
        /*06a8*/ 	.word	0xffffffff


	//   ....[106]....
        /*06ac*/ 	.word	0xffffffff


	//   ....[107]....
        /*06b0*/ 	.word	0xffffffff


	//   ....[108]....
        /*06b4*/ 	.word	0xffffffff


	//   ....[109]....
        /*06b8*/ 	.word	0xffffffff


	//   ....[110]....
        /*06bc*/ 	.word	0xffffffff


	//   ....[111]....
        /*06c0*/ 	.word	0x0500000f


	//   ....[112]....
        /*06c4*/ 	.word	0x0500000f


	//   ....[113]....
        /*06c8*/ 	.word	0x0500000f


	//   ....[114]....
        /*06cc*/ 	.word	0x0500000f


	//   ....[115]....
        /*06d0*/ 	.word	0x0500000f


	//   ....[116]....
        /*06d4*/ 	.word	0x0500000f


	//   ....[117]....
        /*06d8*/ 	.word	0x0500000f


	//   ....[118]....
        /*06dc*/ 	.word	0x0500000f


	//   ....[119]....
        /*06e0*/ 	.word	0x0500000f


	//   ....[120]....
        /*06e4*/ 	.word	0x0500000f


	//   ....[121]....
        /*06e8*/ 	.word	0x0500000f


	//   ....[122]....
        /*06ec*/ 	.word	0x0500000f


	//   ....[123]....
        /*06f0*/ 	.word	0x0500000f


	//   ....[124]....
        /*06f4*/ 	.word	0x0500000f


	//   ....[125]....
        /*06f8*/ 	.word	0x0500000f


	//   ....[126]....
        /*06fc*/ 	.word	0x0500000f


	//   ....[127]....
        /*0700*/ 	.word	0x0500000f


	//   ....[128]....
        /*0704*/ 	.word	0x0500000f


	//   ....[129]....
        /*0708*/ 	.word	0x0500000f


	//   ....[130]....
        /*070c*/ 	.word	0x0500000f


	//   ....[131]....
        /*0710*/ 	.word	0x0500000f


	//   ....[132]....
        /*0714*/ 	.word	0x0500000f


	//   ....[133]....
        /*0718*/ 	.word	0x0500000f


	//   ....[134]....
        /*071c*/ 	.word	0x0500000f


	//   ....[135]....
        /*0720*/ 	.word	0x0500000f


	//   ....[136]....
        /*0724*/ 	.word	0x0500000f


	//   ....[137]....
        /*0728*/ 	.word	0x0500000f


	//   ....[138]....
        /*072c*/ 	.word	0x0500000f


	//   ....[139]....
        /*0730*/ 	.word	0x0500000f


	//   ....[140]....
        /*0734*/ 	.word	0x0500000f


	//   ....[141]....
        /*0738*/ 	.word	0x0500000f


	//   ....[142]....
        /*073c*/ 	.word	0x0500000f


	//   ....[143]....
        /*0740*/ 	.word	0x0500000f


	//   ....[144]....
        /*0744*/ 	.word	0x0500000f


	//   ....[145]....
        /*0748*/ 	.word	0x0500000f


	//   ....[146]....
        /*074c*/ 	.word	0x0500000f


	//----- nvinfo : EIATTR_COOP_GROUP_INSTR_OFFSETS
	.align		4
.L_455:
        /*0750*/ 	.byte	0x04, 0x28
        /*0752*/ 	.short	(.L_457 - .L_456)


	//   ....[0]....
.L_456:
        /*0754*/ 	.word	0x00000060


	//   ....[1]....
        /*0758*/ 	.word	0x00000140


	//   ....[2]....
        /*075c*/ 	.word	0x00000190


	//   ....[3]....
        /*0760*/ 	.word	0x000003c0


	//   ....[4]....
        /*0764*/ 	.word	0x00000520


	//   ....[5]....
        /*0768*/ 	.word	0x00000640


	//   ....[6]....
        /*076c*/ 	.word	0x000007a0


	//   ....[7]....
        /*0770*/ 	.word	0x00002330


	//   ....[8]....
        /*0774*/ 	.word	0x00002e00


	//   ....[9]....
        /*0778*/ 	.word	0x00003280


	//   ....[10]....
        /*077c*/ 	.word	0x00003c20


	//   ....[11]....
        /*0780*/ 	.word	0x00003d80


	//   ....[12]....
        /*0784*/ 	.word	0x000040a0


	//   ....[13]....
        /*0788*/ 	.word	0x00004120


	//   ....[14]....
        /*078c*/ 	.word	0x00005f40


	//   ....[15]....
        /*0790*/ 	.word	0x00006170


	//   ....[16]....
        /*0794*/ 	.word	0x00006aa0


	//   ....[17]....
        /*0798*/ 	.word	0x00006b80


	//   ....[18]....
        /*079c*/ 	.word	0x00006b90


	//   ....[19]....
        /*07a0*/ 	.word	0x00006be0


	//   ....[20]....
        /*07a4*/ 	.word	0x00008900


	//   ....[21]....
        /*07a8*/ 	.word	0x00008930


	//   ....[22]....
        /*07ac*/ 	.word	0x00008b00


	//   ....[23]....
        /*07b0*/ 	.word	0x00008bd0


	//   ....[24]....
        /*07b4*/ 	.word	0x0000a690


	//   ....[25]....
        /*07b8*/ 	.word	0x0000a890


	//   ....[26]....
        /*07bc*/ 	.word	0x0000b170


	//   ....[27]....
        /*07c0*/ 	.word	0x0000b2a0


	//   ....[28]....
        /*07c4*/ 	.word	0x0000b2b0


	//   ....[29]....
        /*07c8*/ 	.word	0x0000b300


	//   ....[30]....
        /*07cc*/ 	.word	0x0000c470


	//   ....[31]....
        /*07d0*/ 	.word	0x0000c4b0


	//   ....[32]....
        /*07d4*/ 	.word	0x0000c5e0


	//   ....[33]....
        /*07d8*/ 	.word	0x0000c600


	//   ....[34]....
        /*07dc*/ 	.word	0x0000e2a0


	//   ....[35]....
        /*07e0*/ 	.word	0x0000e2b0


	//   ....[36]....
        /*07e4*/ 	.word	0x0000e2c0


	//   ....[37]....
        /*07e8*/ 	.word	0x0000e2d0


	//   ....[38]....
        /*07ec*/ 	.word	0x0000eda0


	//   ....[39]....
        /*07f0*/ 	.word	0x0000edd0


	//   ....[40]....
        /*07f4*/ 	.word	0x0000ef70


	//   ....[41]....
        /*07f8*/ 	.word	0x0000ef90


	//   ....[42]....
        /*07fc*/ 	.word	0x0000f0e0


	//   ....[43]....
        /*0800*/ 	.word	0x0000f100


	//   ....[44]....
        /*0804*/ 	.word	0x0000f260


	//   ....[45]....
        /*0808*/ 	.word	0x0000f280


	//   ....[46]....
        /*080c*/ 	.word	0x0000f820


	//   ....[47]....
        /*0810*/ 	.word	0x0000f850


	//   ....[48]....
        /*0814*/ 	.word	0x00010160


	//   ....[49]....
        /*0818*/ 	.word	0x00010170


	//   ....[50]....
        /*081c*/ 	.word	0x000114a0


	//   ....[51]....
        /*0820*/ 	.word	0x000114d0


	//   ....[52]....
        /*0824*/ 	.word	0x00011650


	//   ....[53]....
        /*0828*/ 	.word	0x00011670


	//   ....[54]....
        /*082c*/ 	.word	0x000117c0


	//   ....[55]....
        /*0830*/ 	.word	0x000117e0


	//   ....[56]....
        /*0834*/ 	.word	0x00011940


	//   ....[57]....
        /*0838*/ 	.word	0x00011960


	//   ....[58]....
        /*083c*/ 	.word	0x00011b50


	//   ....[59]....
        /*0840*/ 	.word	0x00011d90


	//   ....[60]....
        /*0844*/ 	.word	0x00011dc0


	//   ....[61]....
        /*0848*/ 	.word	0x00011df0


	//   ....[62]....
        /*084c*/ 	.word	0x00011e20


	//   ....[63]....
        /*0850*/ 	.word	0x00011e50


	//   ....[64]....
        /*0854*/ 	.word	0x00011e80


	//   ....[65]....
        /*0858*/ 	.word	0x00012030


	//   ....[66]....
        /*085c*/ 	.word	0x00012060


	//   ....[67]....
        /*0860*/ 	.word	0x00012090


	//   ....[68]....
        /*0864*/ 	.word	0x000120c0


	//   ....[69]....
        /*0868*/ 	.word	0x000120f0


	//   ....[70]....
        /*086c*/ 	.word	0x00012120


	//   ....[71]....
        /*0870*/ 	.word	0x000121c0


	//   ....[72]....
        /*0874*/ 	.word	0x000121f0


	//   ....[73]....
        /*0878*/ 	.word	0x00012200


	//   ....[74]....
        /*087c*/ 	.word	0x00012230


	//   ....[75]....
        /*0880*/ 	.word	0x00013fe0


	//   ....[76]....
        /*0884*/ 	.word	0x00014c40


	//   ....[77]....
        /*0888*/ 	.word	0x00014c60


	//   ....[78]....
        /*088c*/ 	.word	0x00014d40


	//   ....[79]....
        /*0890*/ 	.word	0x00014d50


	//   ....[80]....
        /*0894*/ 	.word	0x00014e00


	//   ....[81]....
        /*0898*/ 	.word	0x00014e10


	//   ....[82]....
        /*089c*/ 	.word	0x00014ec0


	//   ....[83]....
        /*08a0*/ 	.word	0x00014ed0


	//   ....[84]....
        /*08a4*/ 	.word	0x00014f80


	//   ....[85]....
        /*08a8*/ 	.word	0x00014f90


	//   ....[86]....
        /*08ac*/ 	.word	0x00015040


	//   ....[87]....
        /*08b0*/ 	.word	0x00015050


	//   ....[88]....
        /*08b4*/ 	.word	0x00015100


	//   ....[89]....
        /*08b8*/ 	.word	0x00015110


	//   ....[90]....
        /*08bc*/ 	.word	0x00015160


	//   ....[91]....
        /*08c0*/ 	.word	0x000151b0


	//   ....[92]....
        /*08c4*/ 	.word	0x00018850


	//   ....[93]....
        /*08c8*/ 	.word	0x00018880


	//   ....[94]....
        /*08cc*/ 	.word	0x000188e0


	//   ....[95]....
        /*08d0*/ 	.word	0x00018910


	//   ....[96]....
        /*08d4*/ 	.word	0x00018940


	//   ....[97]....
        /*08d8*/ 	.word	0x00018970


	//   ....[98]....
        /*08dc*/ 	.word	0x000189a0


	//   ....[99]....
        /*08e0*/ 	.word	0x000189d0


	//   ....[100]....
        /*08e4*/ 	.word	0x00018ba0


	//   ....[101]....
        /*08e8*/ 	.word	0x00018bd0


	//   ....[102]....
        /*08ec*/ 	.word	0x00018c00


	//   ....[103]....
        /*08f0*/ 	.word	0x00018c30


	//   ....[104]....
        /*08f4*/ 	.word	0x00018c60


	//   ....[105]....
        /*08f8*/ 	.word	0x00018c90


	//   ....[106]....
        /*08fc*/ 	.word	0x00018d60


	//   ....[107]....
        /*0900*/ 	.word	0x00018d80


	//   ....[108]....
        /*0904*/ 	.word	0x00018d90


	//   ....[109]....
        /*0908*/ 	.word	0x00018e10


	//   ....[110]....
        /*090c*/ 	.word	0x00019960


	//   ....[111]....
        /*0910*/ 	.word	0x00019ff0


	//   ....[112]....
        /*0914*/ 	.word	0x0001a1d0


	//   ....[113]....
        /*0918*/ 	.word	0x0001a220


	//   ....[114]....
        /*091c*/ 	.word	0x0001a360


	//   ....[115]....
        /*0920*/ 	.word	0x0001a3b0


	//   ....[116]....
        /*0924*/ 	.word	0x0001a4f0


	//   ....[117]....
        /*0928*/ 	.word	0x0001a540


	//   ....[118]....
        /*092c*/ 	.word	0x0001a680


	//   ....[119]....
        /*0930*/ 	.word	0x0001a6d0


	//   ....[120]....
        /*0934*/ 	.word	0x0001a810


	//   ....[121]....
        /*0938*/ 	.word	0x0001a860


	//   ....[122]....
        /*093c*/ 	.word	0x0001a9a0


	//   ....[123]....
        /*0940*/ 	.word	0x0001a9f0


	//   ....[124]....
        /*0944*/ 	.word	0x0001ab10


	//   ....[125]....
        /*0948*/ 	.word	0x0001ab80


	//   ....[126]....
        /*094c*/ 	.word	0x0001aca0


	//   ....[127]....
        /*0950*/ 	.word	0x0001acf0


	//   ....[128]....
        /*0954*/ 	.word	0x0001b020


	//   ....[129]....
        /*0958*/ 	.word	0x0001b0c0


	//   ....[130]....
        /*095c*/ 	.word	0x0001b260


	//   ....[131]....
        /*0960*/ 	.word	0x0001b2e0


	//   ....[132]....
        /*0964*/ 	.word	0x0001b360


	//   ....[133]....
        /*0968*/ 	.word	0x0001b3e0


	//   ....[134]....
        /*096c*/ 	.word	0x0001b460


	//   ....[135]....
        /*0970*/ 	.word	0x0001b4f0


	//   ....[136]....
        /*0974*/ 	.word	0x0001b590


	//   ....[137]....
        /*0978*/ 	.word	0x0001b640


	//   ....[138]....
        /*097c*/ 	.word	0x0001b6c0


	//   ....[139]....
        /*0980*/ 	.word	0x0001b740


	//   ....[140]....
        /*0984*/ 	.word	0x0001b7c0


	//   ....[141]....
        /*0988*/ 	.word	0x0001b850


	//   ....[142]....
        /*098c*/ 	.word	0x0001b8d0


	//   ....[143]....
        /*0990*/ 	.word	0x0001b980


	//   ....[144]....
        /*0994*/ 	.word	0x0001b9d0


	//   ....[145]....
        /*0998*/ 	.word	0x0001ba90


	//   ....[146]....
        /*099c*/ 	.word	0x0001bbc0


	//----- nvinfo : EIATTR_REG_RECONFIG
	.align		4
.L_457:
        /*09a0*/ 	.byte	0x01, 0x54
	.zero		2


	//----- nvinfo : EIATTR_SYSCALL_OFFSETS
	.align		4
        /*09a4*/ 	.byte	0x04, 0x46
        /*09a6*/ 	.short	(.L_459 - .L_458)


	//   ....[0]....
.L_458:
        /*09a8*/ 	.word	0x000024b0


	//   ....[1]....
        /*09ac*/ 	.word	0x00013c00


	//   ....[2]....
        /*09b0*/ 	.word	0x00013d50


	//   ....[3]....
        /*09b4*/ 	.word	0x00013e40


	//   ....[4]....
        /*09b8*/ 	.word	0x00014780


	//----- nvinfo : EIATTR_MBARRIER_INSTR_OFFSETS
	.align		4
.L_459:
        /*09bc*/ 	.byte	0x04, 0x39
        /*09be*/ 	.short	(.L_461 - .L_460)


	//   ....[0]....
.L_460:
        /*09c0*/ 	.word	0x00000270
        /*09c4*/ 	.word	0x000000ff
        /*09c8*/ 	.word	0x00030800
        /*09cc*/ 	.short	0x0100
        /*09ce*/ 	.byte	0x08
	.zero		1


	//   ....[1]....
        /*09d0*/ 	.word	0x00000280
        /*09d4*/ 	.word	0x000000ff
        /*09d8*/ 	.word	0x00030820
        /*09dc*/ 	.short	0x0100
        /*09de*/ 	.byte	0x08
	.zero		1


	//   ....[2]....
        /*09e0*/ 	.word	0x00000370
        /*09e4*/ 	.word	0x000000ff
        /*09e8*/ 	.word	0x00030830
        /*09ec*/ 	.short	0x0100
        /*09ee*/ 	.byte	0x08
	.zero		1


	//   ....[3]....
        /*09f0*/ 	.word	0x00000380
        /*09f4*/ 	.word	0x000000ff
        /*09f8*/ 	.word	0x00030840
        /*09fc*/ 	.short	0x0100
        /*09fe*/ 	.byte	0x08
	.zero		1


	//   ....[4]....
        /*0a00*/ 	.word	0x00000390
        /*0a04*/ 	.word	0x000000ff
        /*0a08*/ 	.word	0x00030838
        /*0a0c*/ 	.short	0x0100
        /*0a0e*/ 	.byte	0x08
	.zero		1


	//   ....[5]....
        /*0a10*/ 	.word	0x000003a0
        /*0a14*/ 	.word	0x000000ff
        /*0a18*/ 	.word	0x00030848
        /*0a1c*/ 	.short	0x0100
        /*0a1e*/ 	.byte	0x08
	.zero		1


	//   ....[6]....
        /*0a20*/ 	.word	0x000004d0
        /*0a24*/ 	.word	0x000000ff
        /*0a28*/ 	.word	0x00030850
        /*0a2c*/ 	.short	0x0100
        /*0a2e*/ 	.byte	0x08
	.zero		1


	//   ....[7]....
        /*0a30*/ 	.word	0x000004e0
        /*0a34*/ 	.word	0x000000ff
        /*0a38*/ 	.word	0x00030860
        /*0a3c*/ 	.short	0x0100
        /*0a3e*/ 	.byte	0x08
	.zero		1


	//   ....[8]....
        /*0a40*/ 	.word	0x000004f0
        /*0a44*/ 	.word	0x000000ff
        /*0a48*/ 	.word	0x00030858
        /*0a4c*/ 	.short	0x0100
        /*0a4e*/ 	.byte	0x08
	.zero		1


	//   ....[9]....
        /*0a50*/ 	.word	0x00000500
        /*0a54*/ 	.word	0x000000ff
        /*0a58*/ 	.word	0x00030868
        /*0a5c*/ 	.short	0x0100
        /*0a5e*/ 	.byte	0x08
	.zero		1


	//   ....[10]....
        /*0a60*/ 	.word	0x000005f0
        /*0a64*/ 	.word	0x000000ff
        /*0a68*/ 	.word	0x00030870
        /*0a6c*/ 	.short	0x0100
        /*0a6e*/ 	.byte	0x06
	.zero		1


	//   ....[11]....
        /*0a70*/ 	.word	0x00000600
        /*0a74*/ 	.word	0x000000ff
        /*0a78*/ 	.word	0x00030880
        /*0a7c*/ 	.short	0x0100
        /*0a7e*/ 	.byte	0x06
	.zero		1


	//   ....[12]....
        /*0a80*/ 	.word	0x00000610
        /*0a84*/ 	.word	0x000000ff
        /*0a88*/ 	.word	0x00030878
        /*0a8c*/ 	.short	0x0100
        /*0a8e*/ 	.byte	0x06
	.zero		1


	//   ....[13]....
        /*0a90*/ 	.word	0x00000620
        /*0a94*/ 	.word	0x000000ff
        /*0a98*/ 	.word	0x00030888
        /*0a9c*/ 	.short	0x0100
        /*0a9e*/ 	.byte	0x06
	.zero		1


	//   ....[14]....
        /*0aa0*/ 	.word	0x00000750
        /*0aa4*/ 	.word	0x000000ff
        /*0aa8*/ 	.word	0x00030890
        /*0aac*/ 	.short	0x0100
        /*0aae*/ 	.byte	0x08
	.zero		1


	//   ....[15]....
        /*0ab0*/ 	.word	0x00000760
        /*0ab4*/ 	.word	0x000000ff
        /*0ab8*/ 	.word	0x000308a0
        /*0abc*/ 	.short	0x0100
        /*0abe*/ 	.byte	0x08
	.zero		1


	//   ....[16]....
        /*0ac0*/ 	.word	0x00000770
        /*0ac4*/ 	.word	0x000000ff
        /*0ac8*/ 	.word	0x00030898
        /*0acc*/ 	.short	0x0100
        /*0ace*/ 	.byte	0x08
	.zero		1


	//   ....[17]....
        /*0ad0*/ 	.word	0x00000780
        /*0ad4*/ 	.word	0x000000ff
        /*0ad8*/ 	.word	0x000308a8
        /*0adc*/ 	.short	0x0100
        /*0ade*/ 	.byte	0x08
	.zero		1


	//   ....[18]....
        /*0ae0*/ 	.word	0x000008b0
        /*0ae4*/ 	.word	0x000000ff
        /*0ae8*/ 	.word	0x000308b0
        /*0aec*/ 	.short	0x0100
        /*0aee*/ 	.byte	0x08
	.zero		1


	//   ....[19]....
        /*0af0*/ 	.word	0x000008c0
        /*0af4*/ 	.word	0x000000ff
        /*0af8*/ 	.word	0x000308c0
        /*0afc*/ 	.short	0x0100
        /*0afe*/ 	.byte	0x08
	.zero		1


	//   ....[20]....
        /*0b00*/ 	.word	0x000008d0
        /*0b04*/ 	.word	0x000000ff
        /*0b08*/ 	.word	0x000308b8
        /*0b0c*/ 	.short	0x0100
        /*0b0e*/ 	.byte	0x08
	.zero		1


	//   ....[21]....
        /*0b10*/ 	.word	0x000008e0
        /*0b14*/ 	.word	0x000000ff
        /*0b18*/ 	.word	0x000308c8
        /*0b1c*/ 	.short	0x0100
        /*0b1e*/ 	.byte	0x08
	.zero		1


	//   ....[22]....
        /*0b20*/ 	.word	0x00002530
        /*0b24*/ 	.word	0x000000ff
        /*0b28*/ 	.word	0x00030800
        /*0b2c*/ 	.short	0x010a
        /*0b2e*/ 	.byte	0x25
	.zero		1


	//   ....[23]....
        /*0b30*/ 	.word	0x000025e0
        /*0b34*/ 	.word	0x00000003
        /*0b38*/ 	.word	0x00030830
        /*0b3c*/ 	.short	0x010a
        /*0b3e*/ 	.byte	0x3f
	.zero		1


	//   ....[24]....
        /*0b40*/ 	.word	0x00002650
        /*0b44*/ 	.word	0x00000003
        /*0b48*/ 	.word	0x00030830
        /*0b4c*/ 	.short	0x010a
        /*0b4e*/ 	.byte	0x3f
	.zero		1


	//   ....[25]....
        /*0b50*/ 	.word	0x00003080
        /*0b54*/ 	.word	0x00000000
        /*0b58*/ 	.word	0x00000000
        /*0b5c*/ 	.short	0x0101
        /*0b5e*/ 	.byte	0x3f
	.zero		1


	//   ....[26]....
        /*0b60*/ 	.word	0x00004da0
        /*0b64*/ 	.word	0x000000ff
        /*0b68*/ 	.word	0x00030830
        /*0b6c*/ 	.short	0x010a
        /*0b6e*/ 	.byte	0x06
	.zero		1


	//   ....[27]....
        /*0b70*/ 	.word	0x00004e00
        /*0b74*/ 	.word	0x000000ff
        /*0b78*/ 	.word	0x00030830
        /*0b7c*/ 	.short	0x010a
        /*0b7e*/ 	.byte	0x06
	.zero		1


	//   ....[28]....
        /*0b80*/ 	.word	0x00005c30
        /*0b84*/ 	.word	0x000000ff
        /*0b88*/ 	.word	0x00030850
        /*0b8c*/ 	.short	0x010a
        /*0b8e*/ 	.byte	0x0a
	.zero		1


	//   ....[29]....
        /*0b90*/ 	.word	0x00005c70
        /*0b94*/ 	.word	0x000000ff
        /*0b98*/ 	.word	0x00030850
        /*0b9c*/ 	.short	0x010a
        /*0b9e*/ 	.byte	0x0a
	.zero		1


	//   ....[30]....
        /*0ba0*/ 	.word	0x00005f60
        /*0ba4*/ 	.word	0x00000000
        /*0ba8*/ 	.word	0x00000000
        /*0bac*/ 	.short	0x0101
        /*0bae*/ 	.byte	0x3f
	.zero		1


	//   ....[31]....
        /*0bb0*/ 	.word	0x00006fa0
        /*0bb4*/ 	.word	0x0000009e
        /*0bb8*/ 	.word	0x00000000
        /*0bbc*/ 	.short	0x0101
        /*0bbe*/ 	.byte	0x3f
	.zero		1


	//   ....[32]....
        /*0bc0*/ 	.word	0x00007820
        /*0bc4*/ 	.word	0x000000ff
        /*0bc8*/ 	.word	0x00030830
        /*0bcc*/ 	.short	0x010a
        /*0bce*/ 	.byte	0x05
	.zero		1


	//   ....[33]....
        /*0bd0*/ 	.word	0x00007880
        /*0bd4*/ 	.word	0x000000ff
        /*0bd8*/ 	.word	0x00030830
        /*0bdc*/ 	.short	0x010a
        /*0bde*/ 	.byte	0x05
	.zero		1


	//   ....[34]....
        /*0be0*/ 	.word	0x000086b0
        /*0be4*/ 	.word	0x000000ff
        /*0be8*/ 	.word	0x00030850
        /*0bec*/ 	.short	0x010a
        /*0bee*/ 	.byte	0x0e
	.zero		1


	//   ....[35]....
        /*0bf0*/ 	.word	0x000086f0
        /*0bf4*/ 	.word	0x000000ff
        /*0bf8*/ 	.word	0x00030850
        /*0bfc*/ 	.short	0x010a
        /*0bfe*/ 	.byte	0x0e
	.zero		1


	//   ....[36]....
        /*0c00*/ 	.word	0x00008fe0
        /*0c04*/ 	.word	0x0000009b
        /*0c08*/ 	.word	0x00000000
        /*0c0c*/ 	.short	0x0101
        /*0c0e*/ 	.byte	0x3f
	.zero		1


	//   ....[37]....
        /*0c10*/ 	.word	0x00009080
        /*0c14*/ 	.word	0x0000009f
        /*0c18*/ 	.word	0x00000000
        /*0c1c*/ 	.short	0x0101
        /*0c1e*/ 	.byte	0x3f
	.zero		1


	//   ....[38]....
        /*0c20*/ 	.word	0x000094f0
        /*0c24*/ 	.word	0x000000ff
        /*0c28*/ 	.word	0x00030830
        /*0c2c*/ 	.short	0x010a
        /*0c2e*/ 	.byte	0x05
	.zero		1


	//   ....[39]....
        /*0c30*/ 	.word	0x00009550
        /*0c34*/ 	.word	0x000000ff
        /*0c38*/ 	.word	0x00030830
        /*0c3c*/ 	.short	0x010a
        /*0c3e*/ 	.byte	0x05
	.zero		1


	//   ....[40]....
        /*0c40*/ 	.word	0x0000a380
        /*0c44*/ 	.word	0x000000ff
        /*0c48*/ 	.word	0x00030850
        /*0c4c*/ 	.short	0x010a
        /*0c4e*/ 	.byte	0x0e
	.zero		1


	//   ....[41]....
        /*0c50*/ 	.word	0x0000a3c0
        /*0c54*/ 	.word	0x000000ff
        /*0c58*/ 	.word	0x00030850
        /*0c5c*/ 	.short	0x010a
        /*0c5e*/ 	.byte	0x0e
	.zero		1


	//   ....[42]....
        /*0c60*/ 	.word	0x0000a620
        /*0c64*/ 	.word	0x00000000
        /*0c68*/ 	.word	0x00000000
        /*0c6c*/ 	.short	0x0101
        /*0c6e*/ 	.byte	0x3f
	.zero		1


	//   ....[43]....
        /*0c70*/ 	.word	0x0000b670
        /*0c74*/ 	.word	0x0000009e
        /*0c78*/ 	.word	0x00000000
        /*0c7c*/ 	.short	0x0101
        /*0c7e*/ 	.byte	0x3f
	.zero		1


	//   ....[44]....
        /*0c80*/ 	.word	0x0000c3e0
        /*0c84*/ 	.word	0x000000ff
        /*0c88*/ 	.word	0x00030850
        /*0c8c*/ 	.short	0x010a
        /*0c8e*/ 	.byte	0x08
	.zero		1


	//   ....[45]....
        /*0c90*/ 	.word	0x0000c420
        /*0c94*/ 	.word	0x000000ff
        /*0c98*/ 	.word	0x00030850
        /*0c9c*/ 	.short	0x010a
        /*0c9e*/ 	.byte	0x08
	.zero		1


	//   ....[46]....
        /*0ca0*/ 	.word	0x0000c860
        /*0ca4*/ 	.word	0x0000000b
        /*0ca8*/ 	.word	0x00000000
        /*0cac*/ 	.short	0x0101
        /*0cae*/ 	.byte	0x3f
	.zero		1


	//   ....[47]....
        /*0cb0*/ 	.word	0x0000edb0
        /*0cb4*/ 	.word	0x000000ff
        /*0cb8*/ 	.word	0x00000000
        /*0cbc*/ 	.short	0x0101
        /*0cbe*/ 	.byte	0x08
	.zero		1


	//   ....[48]....
        /*0cc0*/ 	.word	0x0000f690
        /*0cc4*/ 	.word	0x000000ff
        /*0cc8*/ 	.word	0x00000000
        /*0ccc*/ 	.short	0x0101
        /*0cce*/ 	.byte	0x08
	.zero		1


	//   ....[49]....
        /*0cd0*/ 	.word	0x00014260
        /*0cd4*/ 	.word	0x00000000
        /*0cd8*/ 	.word	0x00030840
        /*0cdc*/ 	.short	0x010a
        /*0cde*/ 	.byte	0x3f
	.zero		1


	//   ....[50]....
        /*0ce0*/ 	.word	0x000152b0
        /*0ce4*/ 	.word	0x00000012
        /*0ce8*/ 	.word	0x00030800
        /*0cec*/ 	.short	0x0107
        /*0cee*/ 	.byte	0x3f
	.zero		1


	//   ....[51]....
        /*0cf0*/ 	.word	0x000153c0
        /*0cf4*/ 	.word	0x00000012
        /*0cf8*/ 	.word	0x00030800
        /*0cfc*/ 	.short	0x0101
        /*0cfe*/ 	.byte	0x3f
	.zero		1


	//   ....[52]....
        /*0d00*/ 	.word	0x000153e0
        /*0d04*/ 	.word	0x00000012
        /*0d08*/ 	.word	0x00030820
        /*0d0c*/ 	.short	0x010a
        /*0d0e*/ 	.byte	0x3f
	.zero		1


	//   ....[53]....
        /*0d10*/ 	.word	0x00015810
        /*0d14*/ 	.word	0x00000003
        /*0d18*/ 	.word	0x00030840
        /*0d1c*/ 	.short	0x010a
        /*0d1e*/ 	.byte	0x3f
	.zero		1


	//   ....[54]....
        /*0d20*/ 	.word	0x00015db0
        /*0d24*/ 	.word	0x00000003
        /*0d28*/ 	.word	0x00000060
        /*0d2c*/ 	.short	0x010a
        /*0d2e*/ 	.byte	0x3f
	.zero		1


	//   ....[55]....
        /*0d30*/ 	.word	0x00016620
        /*0d34*/ 	.word	0x00000003
        /*0d38*/ 	.word	0x00030840
        /*0d3c*/ 	.short	0x010a
        /*0d3e*/ 	.byte	0x3f
	.zero		1


	//   ....[56]....
        /*0d40*/ 	.word	0x00016bc0
        /*0d44*/ 	.word	0x00000002
        /*0d48*/ 	.word	0x00000060
        /*0d4c*/ 	.short	0x010a
        /*0d4e*/ 	.byte	0x3f
	.zero		1


	//   ....[57]....
        /*0d50*/ 	.word	0x00017380
        /*0d54*/ 	.word	0x00000002
        /*0d58*/ 	.word	0x00030840
        /*0d5c*/ 	.short	0x010a
        /*0d5e*/ 	.byte	0x3f
	.zero		1


	//   ....[58]....
        /*0d60*/ 	.word	0x00017920
        /*0d64*/ 	.word	0x00000002
        /*0d68*/ 	.word	0x00000060
        /*0d6c*/ 	.short	0x010a
        /*0d6e*/ 	.byte	0x3f
	.zero		1


	//   ....[59]....
        /*0d70*/ 	.word	0x00018090
        /*0d74*/ 	.word	0x00000000
        /*0d78*/ 	.word	0x00030860
        /*0d7c*/ 	.short	0x010a
        /*0d7e*/ 	.byte	0x3f
	.zero		1


	//   ....[60]....
        /*0d80*/ 	.word	0x000198e0
        /*0d84*/ 	.word	0x00000000
        /*0d88*/ 	.word	0x00030820
        /*0d8c*/ 	.short	0x010a
        /*0d8e*/ 	.byte	0x3f
	.zero		1


	//   ....[61]....
        /*0d90*/ 	.word	0x00019af0
        /*0d94*/ 	.word	0x00000006
        /*0d98*/ 	.word	0x00000000
        /*0d9c*/ 	.short	0x010a
        /*0d9e*/ 	.byte	0x3f
	.zero		1


	//   ....[62]....
        /*0da0*/ 	.word	0x00019b20
        /*0da4*/ 	.word	0x00000007
        /*0da8*/ 	.word	0x00000000
        /*0dac*/ 	.short	0x010a
        /*0dae*/ 	.byte	0x3f
	.zero		1


	//   ....[63]....
        /*0db0*/ 	.word	0x00019b80
        /*0db4*/ 	.word	0x00000004
        /*0db8*/ 	.word	0x00000000
        /*0dbc*/ 	.short	0x010a
        /*0dbe*/ 	.byte	0x3f
	.zero		1


	//   ....[64]....
        /*0dc0*/ 	.word	0x00019bb0
        /*0dc4*/ 	.word	0x00000003
        /*0dc8*/ 	.word	0x00000000
        /*0dcc*/ 	.short	0x010a
        /*0dce*/ 	.byte	0x3f
	.zero		1


	//   ....[65]....
        /*0dd0*/ 	.word	0x00019c20
        /*0dd4*/ 	.word	0x00000003
        /*0dd8*/ 	.word	0x00030800
        /*0ddc*/ 	.short	0x010a
        /*0dde*/ 	.byte	0x3f
	.zero		1


	//   ....[66]....
        /*0de0*/ 	.word	0x00019c70
        /*0de4*/ 	.word	0x00000003
        /*0de8*/ 	.word	0x00030830
        /*0dec*/ 	.short	0x010a
        /*0dee*/ 	.byte	0x3f
	.zero		1


	//   ....[67]....
        /*0df0*/ 	.word	0x00019cd0
        /*0df4*/ 	.word	0x00000098
        /*0df8*/ 	.word	0x00030830
        /*0dfc*/ 	.short	0x010a
        /*0dfe*/ 	.byte	0x3f
	.zero		1


	//   ....[68]....
        /*0e00*/ 	.word	0x00019d30
        /*0e04*/ 	.word	0x00000002
        /*0e08*/ 	.word	0x00030850
        /*0e0c*/ 	.short	0x010a
        /*0e0e*/ 	.byte	0x3f
	.zero		1


	//   ....[69]....
        /*0e10*/ 	.word	0x00019d90
        /*0e14*/ 	.word	0x00000004
        /*0e18*/ 	.word	0x00030830
        /*0e1c*/ 	.short	0x010a
        /*0e1e*/ 	.byte	0x3f
	.zero		1


	//   ....[70]....
        /*0e20*/ 	.word	0x00019df0
        /*0e24*/ 	.word	0x00000002
        /*0e28*/ 	.word	0x00030850
        /*0e2c*/ 	.short	0x010a
        /*0e2e*/ 	.byte	0x3f
	.zero		1


	//   ....[71]....
        /*0e30*/ 	.word	0x00019e50
        /*0e34*/ 	.word	0x00000004
        /*0e38*/ 	.word	0x00030830
        /*0e3c*/ 	.short	0x010a
        /*0e3e*/ 	.byte	0x3f
	.zero		1


	//   ....[72]....
        /*0e40*/ 	.word	0x00019eb0
        /*0e44*/ 	.word	0x00000002
        /*0e48*/ 	.word	0x00030850
        /*0e4c*/ 	.short	0x010a
        /*0e4e*/ 	.byte	0x3f
	.zero		1


	//   ....[73]....
        /*0e50*/ 	.word	0x00019f10
        /*0e54*/ 	.word	0x00000007
        /*0e58*/ 	.word	0x00030850
        /*0e5c*/ 	.short	0x010a
        /*0e5e*/ 	.byte	0x3f
	.zero		1


	//   ....[74]....
        /*0e60*/ 	.word	0x0001a0b0
        /*0e64*/ 	.word	0x00000000
        /*0e68*/ 	.word	0x00030840
        /*0e6c*/ 	.short	0x010a
        /*0e6e*/ 	.byte	0x3f
	.zero		1


	//   ....[75]....
        /*0e70*/ 	.word	0x0001ad30
        /*0e74*/ 	.word	0x00000012
        /*0e78*/ 	.word	0x00030820
        /*0e7c*/ 	.short	0x010a
        /*0e7e*/ 	.byte	0x3f
	.zero		1


	//   ....[76]....
        /*0e80*/ 	.word	0x0001ad80
        /*0e84*/ 	.word	0x00000003
        /*0e88*/ 	.word	0x00030840
        /*0e8c*/ 	.short	0x010a
        /*0e8e*/ 	.byte	0x3f
	.zero		1


	//   ....[77]....
        /*0e90*/ 	.word	0x0001add0
        /*0e94*/ 	.word	0x00000003
        /*0e98*/ 	.word	0x00000060
        /*0e9c*/ 	.short	0x010a
        /*0e9e*/ 	.byte	0x3f
	.zero		1


	//   ....[78]....
        /*0ea0*/ 	.word	0x0001ae20
        /*0ea4*/ 	.word	0x00000003
        /*0ea8*/ 	.word	0x00030840
        /*0eac*/ 	.short	0x010a
        /*0eae*/ 	.byte	0x3f
	.zero		1


	//   ....[79]....
        /*0eb0*/ 	.word	0x0001ae70
        /*0eb4*/ 	.word	0x00000002
        /*0eb8*/ 	.word	0x00000060
        /*0ebc*/ 	.short	0x010a
        /*0ebe*/ 	.byte	0x3f
	.zero		1


	//   ....[80]....
        /*0ec0*/ 	.word	0x0001aec0
        /*0ec4*/ 	.word	0x00000002
        /*0ec8*/ 	.word	0x00030840
        /*0ecc*/ 	.short	0x010a
        /*0ece*/ 	.byte	0x3f
	.zero		1


	//   ....[81]....
        /*0ed0*/ 	.word	0x0001af10
        /*0ed4*/ 	.word	0x00000002
        /*0ed8*/ 	.word	0x00000060
        /*0edc*/ 	.short	0x010a
        /*0ede*/ 	.byte	0x3f
	.zero		1


	//   ....[82]....
        /*0ee0*/ 	.word	0x0001af60
        /*0ee4*/ 	.word	0x00000000
        /*0ee8*/ 	.word	0x00030860
        /*0eec*/ 	.short	0x010a
        /*0eee*/ 	.byte	0x3f
	.zero		1


	//   ....[83]....
        /*0ef0*/ 	.word	0x0001bae0
        /*0ef4*/ 	.word	0x00000000
        /*0ef8*/ 	.word	0x00030820
        /*0efc*/ 	.short	0x010a
        /*0efe*/ 	.byte	0x3f
	.zero		1


	//   ....[84]....
        /*0f00*/ 	.word	0x0001bc80
        /*0f04*/ 	.word	0x00000006
        /*0f08*/ 	.word	0x00000000
        /*0f0c*/ 	.short	0x010a
        /*0f0e*/ 	.byte	0x3f
	.zero		1


	//   ....[85]....
        /*0f10*/ 	.word	0x0001bcd0
        /*0f14*/ 	.word	0x00000007
        /*0f18*/ 	.word	0x00000000
        /*0f1c*/ 	.short	0x010a
        /*0f1e*/ 	.byte	0x3f
	.zero		1


	//   ....[86]....
        /*0f20*/ 	.word	0x0001bd20
        /*0f24*/ 	.word	0x00000004
        /*0f28*/ 	.word	0x00000000
        /*0f2c*/ 	.short	0x010a
        /*0f2e*/ 	.byte	0x3f
	.zero		1


	//----- nvinfo : EIATTR_NUM_MBARRIERS
	.align		4
.L_461:
        /*0f30*/ 	.byte	0x03, 0x38
        /*0f32*/ 	.short	0x0016


	//----- nvinfo : EIATTR_EXIT_INSTR_OFFSETS
	.align		4
        /*0f34*/ 	.byte	0x04, 0x1c
        /*0f36*/ 	.short	(.L_463 - .L_462)


	//   ....[0]....
.L_462:
        /*0f38*/ 	.word	0x00000a50


	//   ....[1]....
        /*0f3c*/ 	.word	0x00011af0


	//   ....[2]....
        /*0f40*/ 	.word	0x00019c00


	//----- nvinfo : EIATTR_MAX_THREADS
	.align		4
.L_463:
        /*0f44*/ 	.byte	0x04, 0x05
        /*0f46*/ 	.short	(.L_465 - .L_464)
.L_464:
        /*0f48*/ 	.word	0x00000180
        /*0f4c*/ 	.word	0x00000001
        /*0f50*/ 	.word	0x00000001


	//----- nvinfo : EIATTR_CRS_STACK_SIZE
	.align		4
.L_465:
        /*0f54*/ 	.byte	0x04, 0x1e
        /*0f56*/ 	.short	(.L_467 - .L_466)
.L_466:
        /*0f58*/ 	.word	0x00000000


	//----- nvinfo : EIATTR_CBANK_PARAM_SIZE
	.align		4
.L_467:
        /*0f5c*/ 	.byte	0x03, 0x19
        /*0f5e*/ 	.short	0x0af0


	//----- nvinfo : EIATTR_PARAM_CBANK
	.align		4
        /*0f60*/ 	.byte	0x04, 0x0a
        /*0f62*/ 	.short	(.L_469 - .L_468)
	.align		4
.L_468:
        /*0f64*/ 	.word	index@(.nv.constant0._ZN7cutlass13device_kernelIN5flash11enable_sm90INS1_16FlashAttnFwdSm90INS1_25CollectiveMainloopFwdSm90ILi2EN4cute5tupleIJNS5_1CILi1EEES8_S8_EEENS6_IJNS7_ILi128EEENS7_ILi64EEENS7_ILi256EEEEEELi256ENS_6half_tEfNS_4arch4Sm90ELb0ELb1ELb0ELb1ELb0ELb0ELb0ELb1ELb1ELb1ELb1ELb0EEENS1_21CollectiveEpilogueFwdINS6_IJSA_SC_SB_EEES9_SE_SG_Li256ELb1ELb1ELb1ELb0EEENS1_36VarlenDynamicPersistentTileSchedulerILi128ELi64ELi256ELi128ELb1ELb1ELb1ELb1ELb0ELb1EEEEEEEEEvNT_6ParamsE)
        /*0f68*/ 	.short	0x0210
        /*0f6a*/ 	.short	0x0af0


	//----- nvinfo : EIATTR_SW_WAR
	.align		4
.L_469:
        /*0f6c*/ 	.byte	0x04, 0x36
        /*0f6e*/ 	.short	(.L_471 - .L_470)
.L_470:
        /*0f70*/ 	.word	0x00000008
.L_471:


//--------------------- .nv.info._ZN7cutlass13device_kernelIN5flash11enable_sm90INS1_16FlashAttnFwdSm90INS1_25CollectiveMainloopFwdSm90ILi2EN4cute5tupleIJNS5_1CILi1EEES8_S8_EEENS6_IJNS7_ILi128EEENS7_ILi64EEENS7_ILi256EEEEEELi256ENS_6half_tEfNS_4arch4Sm90ELb0ELb1ELb0ELb1ELb0ELb1ELb0ELb1ELb1ELb1ELb1ELb0EEENS1_21CollectiveEpilogueFwdINS6_IJSA_SC_SB_EEES9_SE_SG_Li256ELb1ELb1ELb1ELb0EEENS1_36VarlenDynamicPersistentTileSchedulerILi128ELi64ELi256ELi128ELb1ELb1ELb1ELb1ELb0ELb1EEEEEEEEEvNT_6ParamsE --------------------------
	.section	.nv.info._ZN7cutlass13device_kernelIN5flash11enable_sm90INS1_16FlashAttnFwdSm90INS1_25CollectiveMainloopFwdSm90ILi2EN4cute5tupleIJNS5_1CILi1EEES8_S8_EEENS6_IJNS7_ILi128EEENS7_ILi64EEENS7_ILi256EEEEEELi256ENS_6half_tEfNS_4arch4Sm90ELb0ELb1ELb0ELb1ELb0ELb1ELb0ELb1ELb1ELb1ELb1ELb0EEENS1_21CollectiveEpilogueFwdINS6_IJSA_SC_SB_EEES9_SE_SG_Li256ELb1ELb1ELb1ELb0EEENS1_36VarlenDynamicPersistentTileSchedulerILi128ELi64ELi256ELi128ELb1ELb1ELb1ELb1ELb0ELb1EEEEEEEEEvNT_6ParamsE,"",@"SHT_CUDA_INFO"
	.sectionflags	@""
	.align	4


	//----- nvinfo : EIATTR_CUDA_API_VERSION
	.align		4
        /*0000*/ 	.byte	0x04, 0x37
        /*0002*/ 	.short	(.L_473 - .L_472)
.L_472:
        /*0004*/ 	.word	0x00000082


	//----- nvinfo : EIATTR_KPARAM_INFO
	.align		4
.L_473:
        /*0008*/ 	.byte	0x04, 0x17
        /*000a*/ 	.short	(.L_475 - .L_474)
.L_474:
        /*000c*/ 	.word	0x00000000
        /*0010*/ 	.short	0x0000
        /*0012*/ 	.short	0x0070
        /*0014*/ 	.byte	0x00, 0xf0, 0x01, 0x2a


	//----- nvinfo : EIATTR_SPARSE_MMA_MASK
	.align		4
.L_475:
        /*0018*/ 	.byte	0x03, 0x50
        /*001a*/ 	.short	0x0000


	//----- nvinfo : EIATTR_MAXREG_COUNT
	.align		4
        /*001c*/ 	.byte	0x03, 0x1b
        /*001e*/ 	.short	0x00a8


	//----- nvinfo : EIATTR_NUM_BARRIERS
	.align		4
        /*0020*/ 	.byte	0x02, 0x4c
        /*0022*/ 	.byte	0x10
	.zero		1


	//----- nvinfo : EIATTR_EXTERNS
	.align		4
        /*0024*/ 	.byte	0x04, 0x0f
        /*0026*/ 	.short	(.L_477 - .L_476)


	//   ....[0]....
	.align		4
.L_476:
        /*0028*/ 	.word	index@(__assertfail)


	//----- nvinfo : EIATTR_ANNOTATIONS
	.align		4
.L_477:
        /*002c*/ 	.byte	0x04, 0x55
        /*002e*/ 	.short	(.L_479 - .L_478)


	//   ....[0]....
.L_478:
        /* <DEDUP_REMOVED lines=168> */


	//----- nvinfo : EIATTR_MERCURY_ISA_VERSION
	.align		4
.L_479:
        /*0a98*/ 	.byte	0x03, 0x5f
        /*0a9a*/ 	.short	0x0101


	//----- nvinfo : EIATTR_UNUSED_LOAD_BYTE_OFFSET
	.align		4
        /*0a9c*/ 	.byte	0x04, 0x44
        /*0a9e*/ 	.short	(.L_481 - .L_480)


	//   ....[0]....
.L_480:
        /*0aa0*/ 	.word	0x00000aa0
        /*0aa4*/ 	.word	0x0000fff0


	//   ....[1]....
        /*0aa8*/ 	.word	0x0001ec20
        /*0aac*/ 	.word	0x0000fff0


	//----- nvinfo : EIATTR_INT_WARP_WIDE_INSTR_OFFSETS
	.align		4
.L_481:
        /*0ab0*/ 	.byte	0x04, 0x31
        /*0ab2*/ 	.short	(.L_483 - .L_482)


	//   ....[0]....
.L_482:
        /*0ab4*/ 	.word	0x00000190


	//   ....[1]....
        /*0ab8*/ 	.word	0x000001d0


	//   ....[2]....
        /*0abc*/ 	.word	0x00000240


	//   ....[3]....
        /*0ac0*/ 	.word	0x00027730


	//   ....[4]....
        /*0ac4*/ 	.word	0x000277d0


	//   ....[5]....
        /*0ac8*/ 	.word	0x0002bc60


	//   ....[6]....
        /*0acc*/ 	.word	0x0002bcd0


	//----- nvinfo : EIATTR_COOP_GROUP_MASK_REGIDS
	.align		4
.L_483:
        /*0ad0*/ 	.byte	0x04, 0x29
        /*0ad2*/ 	.short	(.L_485 - .L_484)


	//   ....[0]....
.L_484:
        /*0ad4*/ 	.word	0xffffffff


	//   ....[1]....
        /*0ad8*/ 	.word	0xffffffff


	//   ....[2]....
        /*0adc*/ 	.word	0xffffffff


	//   ....[3]....
        /*0ae0*/ 	.word	0xffffffff


	//   ....[4]....
        /*0ae4*/ 	.word	0xffffffff


	//   ....[5]....
        /*0ae8*/ 	.word	0xffffffff


	//   ....[6]....
        /*0aec*/ 	.word	0xffffffff


	//   ....[7]....
        /*0af0*/ 	.word	0xffffffff


	//   ....[8]....
        /*0af4*/ 	.word	0xffffffff


	//   ....[9]....
        /*0af8*/ 	.word	0xffffffff


	//   ....[10]....
        /*0afc*/ 	.word	0xffffffff


	//   ....[11]....
        /*0b00*/ 	.word	0xffffffff


	//   ....[12]....
        /*0b04*/ 	.word	0xffffffff


	//   ....[13]....
        /*0b08*/ 	.word	0xffffffff


	//   ....[14]....
        /*0b0c*/ 	.word	0xffffffff


	//   ....[15]....
        /*0b10*/ 	.word	0xffffffff


	//   ....[16]....
        /*0b14*/ 	.word	0xffffffff


	//   ....[17]....
        /*0b18*/ 	.word	0xffffffff


	//   ....[18]....
        /*0b1c*/ 	.word	0xffffffff


	//   ....[19]....
        /*0b20*/ 	.word	0xffffffff


	//   ....[20]....
        /*0b24*/ 	.word	0xffffffff


	//   ....[21]....
        /*0b28*/ 	.word	0xffffffff


	//   ....[22]....
        /*0b2c*/ 	.word	0xffffffff


	//   ....[23]....
        /*0b30*/ 	.word	0xffffffff


	//   ....[24]....
        /*0b34*/ 	.word	0xffffffff


	//   ....[25]....
        /*0b38*/ 	.word	0xffffffff


	//   ....[26]....
        /*0b3c*/ 	.word	0xffffffff


	//   ....[27]....
        /*0b40*/ 	.word	0xffffffff


	//   ....[28]....
        /*0b44*/ 	.word	0xffffffff


	//   ....[29]....
        /*0b48*/ 	.word	0xffffffff


	//   ....[30]....
        /*0b4c*/ 	.word	0xffffffff


	//   ....[31]....
        /*0b50*/ 	.word	0xffffffff


	//   ....[32]....
        /*0b54*/ 	.word	0xffffffff


	//   ....[33]....
        /*0b58*/ 	.word	0xffffffff


	//   ....[34]....
        /*0b5c*/ 	.word	0xffffffff


	//   ....[35]....
        /*0b60*/ 	.word	0xffffffff


	//   ....[36]....
        /*0b64*/ 	.word	0xffffffff


	//   ....[37]....
        /*0b68*/ 	.word	0xffffffff


	//   ....[38]....
        /*0b6c*/ 	.word	0xffffffff


	//   ....[39]....
        /*0b70*/ 	.word	0xffffffff


	//   ....[40]....
        /*0b74*/ 	.word	0xffffffff


	//   ....[41]....
        /*0b78*/ 	.word	0xffffffff


	//   ....[42]....
        /*0b7c*/ 	.word	0xffffffff


	//   ....[43]....
        /*0b80*/ 	.word	0xffffffff


	//   ....[44]....
        /*0b84*/ 	.word	0xffffffff


	//   ....[45]....
        /*0b88*/ 	.word	0xffffffff


	//   ....[46]....
        /*0b8c*/ 	.word	0xffffffff


	//   ....[47]....
        /*0b90*/ 	.word	0xffffffff


	//   ....[48]....
        /*0b94*/ 	.word	0xffffffff


	//   ....[49]....
        /*0b98*/ 	.word	0xffffffff


	//   ....[50]....
        /*0b9c*/ 	.word	0xffffffff


	//   ....[51]....
        /*0ba0*/ 	.word	0xffffffff


	//   ....[52]....
        /*0ba4*/ 	.word	0xffffffff


	//   ....[53]....
        /*0ba8*/ 	.word	0xffffffff


	//   ....[54]....
        /*0bac*/ 	.word	0xffffffff


	//   ....[55]....
        /*0bb0*/ 	.word	0xffffffff


	//   ....[56]....
        /*0bb4*/ 	.word	0xffffffff


	//   ....[57]....
        /*0bb8*/ 	.word	0xffffffff


	//   ....[58]....
        /*0bbc*/ 	.word	0xffffffff


	//   ....[59]....
        /*0bc0*/ 	.word	0xffffffff


	//   ....[60]....
        /*0bc4*/ 	.word	0xffffffff


	//   ....[61]....
        /*0bc8*/ 	.word	0xffffffff


	//   ....[62]....
        /*0bcc*/ 	.word	0xffffffff


	//   ....[63]....
        /*0bd0*/ 	.word	0xffffffff


	//   ....[64]....
        /*0bd4*/ 	.word	0xffffffff


	//   ....[65]....
        /*0bd8*/ 	.word	0xffffffff


	//   ....[66]....
        /*0bdc*/ 	.word	0xffffffff


	//   ....[67]....
        /*0be0*/ 	.word	0xffffffff


	//   ....[68]....
        /*0be4*/ 	.word	0xffffffff


	//   ....[69]....
        /*0be8*/ 	.word	0xffffffff


	//   ....[70]....
        /*0bec*/ 	.word	0xffffffff


	//   ....[71]....
        /*0bf0*/ 	.word	0xffffffff


	//   ....[72]....
        /*0bf4*/ 	.word	0xffffffff


	//   ....[73]....
        /*0bf8*/ 	.word	0xffffffff


	//   ....[74]....
        /*0bfc*/ 	.word	0xffffffff


	//   ....[75]....
        /*0c00*/ 	.word	0xffffffff


	//   ....[76]....
        /*0c04*/ 	.word	0xffffffff


	//   ....[77]....
        /*0c08*/ 	.word	0xffffffff


	//   ....[78]....
        /*0c0c*/ 	.word	0xffffffff


	//   ....[79]....
        /*0c10*/ 	.word	0xffffffff


	//   ....[80]....
        /*0c14*/ 	.word	0xffffffff


	//   ....[81]....
        /*0c18*/ 	.word	0xffffffff


	//   ....[82]....
        /*0c1c*/ 	.word	0xffffffff


	//   ....[83]....
        /*0c20*/ 	.word	0xffffffff


	//   ....[84]....
        /*0c24*/ 	.word	0xffffffff


	//   ....[85]....
        /*0c28*/ 	.word	0xffffffff


	//   ....[86]....
        /*0c2c*/ 	.word	0xffffffff


	//   ....[87]....
        /*0c30*/ 	.word	0xffffffff


	//   ....[88]....
        /*0c34*/ 	.word	0xffffffff


	//   ....[89]....
        /*0c38*/ 	.word	0xffffffff


	//   ....[90]....
        /*0c3c*/ 	.word	0xffffffff


	//   ....[91]....
        /*0c40*/ 	.word	0xffffffff


	//   ....[92]....
        /*0c44*/ 	.word	0xffffffff


	//   ....[93]....
        /*0c48*/ 	.word	0xffffffff


	//   ....[94]....
        /*0c4c*/ 	.word	0xffffffff


	//   ....[95]....
        /*0c50*/ 	.word	0xffffffff


	//   ....[96]....
        /*0c54*/ 	.word	0xffffffff


	//   ....[97]....
        /*0c58*/ 	.word	0xffffffff


	//   ....[98]....
        /*0c5c*/ 	.word	0xffffffff


	//   ....[99]....
        /*0c60*/ 	.word	0xffffffff


	//   ....[100]....
        /*0c64*/ 	.word	0xffffffff


	//   ....[101]....
        /*0c68*/ 	.word	0xffffffff


	//   ....[102]....
        /*0c6c*/ 	.word	0xffffffff


	//   ....[103]....
        /*0c70*/ 	.word	0xffffffff


	//   ....[104]....
        /*0c74*/ 	.word	0xffffffff


	//   ....[105]....
        /*0c78*/ 	.word	0xffffffff


	//   ....[106]....
        /*0c7c*/ 	.word	0xffffffff


	//   ....[107]....
        /*0c80*/ 	.word	0xffffffff


	//   ....[108]....
        /*0c84*/ 	.word	0xffffffff


	//   ....[109]....
        /*0c88*/ 	.word	0xffffffff


	//   ....[110]....
        /*0c8c*/ 	.word	0xffffffff


	//   ....[111]....
        /*0c90*/ 	.word	0xffffffff


	//   ....[112]....
        /*0c94*/ 	.word	0xffffffff


	//   ....[113]....
        /*0c98*/ 	.word	0xffffffff


	//   ....[114]....
        /*0c9c*/ 	.word	0xffffffff


	//   ....[115]....
        /*0ca0*/ 	.word	0xffffffff


	//   ....[116]....
        /*0ca4*/ 	.word	0xffffffff


	//   ....[117]....
        /*0ca8*/ 	.word	0xffffffff


	//   ....[118]....
        /*0cac*/ 	.word	0xffffffff


	//   ....[119]....
        /*0cb0*/ 	.word	0xffffffff


	//   ....[120]....
        /*0cb4*/ 	.word	0xffffffff


	//   ....[121]....
        /*0cb8*/ 	.word	0xffffffff


	//   ....[122]....
        /*0cbc*/ 	.word	0xffffffff


	//   ....[123]....
        /*0cc0*/ 	.word	0xffffffff


	//   ....[124]....
        /*0cc4*/ 	.word	0xffffffff


	//   ....[125]....
        /*0cc8*/ 	.word	0xffffffff


	//   ....[126]....
        /*0ccc*/ 	.word	0xffffffff


	//   ....[127]....
        /*0cd0*/ 	.word	0xffffffff


	//   ....[128]....
        /*0cd4*/ 	.word	0xffffffff


	//   ....[129]....
        /*0cd8*/ 	.word	0xffffffff


	//   ....[130]....
        /*0cdc*/ 	.word	0xffffffff


	//   ....[131]....
        /*0ce0*/ 	.word	0xffffffff


	//   ....[132]....
        /*0ce4*/ 	.word	0xffffffff


	//   ....[133]....
        /*0ce8*/ 	.word	0xffffffff


	//   ....[134]....
        /*0cec*/ 	.word	0xffffffff


	//   ....[135]....
        /*0cf0*/ 	.word	0xffffffff


	//   ....[136]....
        /*0cf4*/ 	.word	0xffffffff


	//   ....[137]....
        /*0cf8*/ 	.word	0xffffffff


	//   ....[138]....
        /*0cfc*/ 	.word	0xffffffff


	//   ....[139]....
        /*0d00*/ 	.word	0xffffffff


	//   ....[140]....
        /*0d04*/ 	.word	0xffffffff


	//   ....[141]....
        /*0d08*/ 	.word	0xffffffff


	//   ....[142]....
        /*0d0c*/ 	.word	0xffffffff


	//   ....[143]....
        /*0d10*/ 	.word	0xffffffff


	//   ....[144]....
        /*0d14*/ 	.word	0x0500000f


	//   ....[145]....
        /*0d18*/ 	.word	0x0500000f


	//   ....[146]....
        /*0d1c*/ 	.word	0x0500000f


	//   ....[147]....
        /*0d20*/ 	.word	0x0500000f


	//   ....[148]....
        /*0d24*/ 	.word	0x0500000f


	//   ....[149]....
        /*0d28*/ 	.word	0x0500000f


	//   ....[150]....
        /*0d2c*/ 	.word	0x0500000f


	//   ....[151]....
        /*0d30*/ 	.word	0x0500000f


	//   ....[152]....
        /*0d34*/ 	.word	0x0500000f


	//   ....[153]....
        /*0d38*/ 	.word	0x0500000f


	//   ....[154]....
        /*0d3c*/ 	.word	0x0500000f


	//   ....[155]....
        /*0d40*/ 	.word	0x0500000f


	//   ....[156]....
        /*0d44*/ 	.word	0x0500000f


	//   ....[157]....
        /*0d48*/ 	.word	0x0500000f


	//   ....[158]....
        /*0d4c*/ 	.word	0x0500000f


	//   ....[159]....
        /*0d50*/ 	.word	0x0500000f


	//   ....[160]....
        /*0d54*/ 	.word	0x0500000f


	//   ....[161]....
        /*0d58*/ 	.word	0x0500000f


	//   ....[162]....
        /*0d5c*/ 	.word	0x0500000f


	//   ....[163]....
        /*0d60*/ 	.word	0x0500000f


	//   ....[164]....
        /*0d64*/ 	.word	0x0500000f


	//   ....[165]....
        /*0d68*/ 	.word	0x0500000f


	//   ....[166]....
        /*0d6c*/ 	.word	0x0500000f


	//   ....[167]....
        /*0d70*/ 	.word	0x0500000f


	//   ....[168]....
        /*0d74*/ 	.word	0x0500000f


	//   ....[169]....
        /*0d78*/ 	.word	0x0500000f


	//   ....[170]....
        /*0d7c*/ 	.word	0x0500000f


	//   ....[171]....
        /*0d80*/ 	.word	0x0500000f


	//   ....[172]....
        /*0d84*/ 	.word	0x0500000f


	//   ....[173]....
        /*0d88*/ 	.word	0x0500000f


	//   ....[174]....
        /*0d8c*/ 	.word	0x0500000f


	//   ....[175]....
        /*0d90*/ 	.word	0x0500000f


	//   ....[176]....
        /*0d94*/ 	.word	0x0500000f


	//   ....[177]....
        /*0d98*/ 	.word	0x0500000f


	//   ....[178]....
        /*0d9c*/ 	.word	0x0500000f


	//   ....[179]....
        /*0da0*/ 	.word	0x0500000f


	//   ....[180]....
        /*0da4*/ 	.word	0x0500000f


	//   ....[181]....
        /*0da8*/ 	.word	0x0500000f


	//   ....[182]....
        /*0dac*/ 	.word	0x0500000f


	//   ....[183]....
        /*0db0*/ 	.word	0x0500000f


	//   ....[184]....
        /*0db4*/ 	.word	0x0500000f


	//   ....[185]....
        /*0db8*/ 	.word	0x0500000f


	//   ....[186]....
        /*0dbc*/ 	.word	0x0500000f


	//   ....[187]....
        /*0dc0*/ 	.word	0x0500000f


	//   ....[188]....
        /*0dc4*/ 	.word	0x0500000f


	//   ....[189]....
        /*0dc8*/ 	.word	0x0500000f


	//   ....[190]....
        /*0dcc*/ 	.word	0x0500000f


	//   ....[191]....
        /*0dd0*/ 	.word	0x0500000f


	//   ....[192]....
        /*0dd4*/ 	.word	0x0500000f


	//   ....[193]....
        /*0dd8*/ 	.word	0x0500000f


	//   ....[194]....
        /*0ddc*/ 	.word	0x0500000f


	//   ....[195]....
        /*0de0*/ 	.word	0x0500000f


	//   ....[196]....
        /*0de4*/ 	.word	0x0500000f


	//   ....[197]....
        /*0de8*/ 	.word	0x0500000f


	//   ....[198]....
        /*0dec*/ 	.word	0x0500000f


	//   ....[199]....
        /*0df0*/ 	.word	0x0500000f


	//   ....[200]....
        /*0df4*/ 	.word	0x0500000f


	//   ....[201]....
        /*0df8*/ 	.word	0x0500000f


	//   ....[202]....
        /*0dfc*/ 	.word	0x0500000f


	//   ....[203]....
        /*0e00*/ 	.word	0x0500000f


	//   ....[204]....
        /*0e04*/ 	.word	0x0500000f


	//   ....[205]....
        /*0e08*/ 	.word	0x0500000f


	//   ....[206]....
        /*0e0c*/ 	.word	0x0500000f


	//   ....[207]....
        /*0e10*/ 	.word	0x0500000f


	//   ....[208]....
        /*0e14*/ 	.word	0x0500000f


	//   ....[209]....
        /*0e18*/ 	.word	0x0500000f


	//   ....[210]....
        /*0e1c*/ 	.word	0x0500000f


	//   ....[211]....
        /*0e20*/ 	.word	0x0500000f


	//   ....[212]....
        /*0e24*/ 	.word	0x0500000f


	//----- nvinfo : EIATTR_COOP_GROUP_INSTR_OFFSETS
	.align		4
.L_485:
        /*0e28*/ 	.byte	0x04, 0x28
        /*0e2a*/ 	.short	(.L_487 - .L_486)


	//   ....[0]....
.L_486:
        /*0e2c*/ 	.word	0x00000060


	//   ....[1]....
        /*0e30*/ 	.word	0x000001a0


	//   ....[2]....
        /*0e34*/ 	.word	0x000001f0


	//   ....[3]....
        /*0e38*/ 	.word	0x00000420


	//   ....[4]....
        /*0e3c*/ 	.word	0x00000580


	//   ....[5]....
        /*0e40*/ 	.word	0x000006a0


	//   ....[6]....
        /*0e44*/ 	.word	0x00000800


	//   ....[7]....
        /*0e48*/ 	.word	0x00009a50


	//   ....[8]....
        /*0e4c*/ 	.word	0x0000a170


	//   ....[9]....
        /*0e50*/ 	.word	0x0000a180


	//   ....[10]....
        /*0e54*/ 	.word	0x0000a190


	//   ....[11]....
        /*0e58*/ 	.word	0x0000a1a0


	//   ....[12]....
        /*0e5c*/ 	.word	0x0000a780


	//   ....[13]....
        /*0e60*/ 	.word	0x0000a790


	//   ....[14]....
        /*0e64*/ 	.word	0x0000a7a0


	//   ....[15]....
        /*0e68*/ 	.word	0x0000a7b0


	//   ....[16]....
        /*0e6c*/ 	.word	0x0000ad10


	//   ....[17]....
        /*0e70*/ 	.word	0x0000ad20


	//   ....[18]....
        /*0e74*/ 	.word	0x0000ad30


	//   ....[19]....
        /*0e78*/ 	.word	0x0000ad40


	//   ....[20]....
        /*0e7c*/ 	.word	0x0000b2c0


	//   ....[21]....
        /*0e80*/ 	.word	0x0000b2d0


	//   ....[22]....
        /*0e84*/ 	.word	0x0000b2e0


	//   ....[23]....
        /*0e88*/ 	.word	0x0000b2f0


	//   ....[24]....
        /*0e8c*/ 	.word	0x0000e9c0


	//   ....[25]....
        /*0e90*/ 	.word	0x0000e9d0


	//   ....[26]....
        /*0e94*/ 	.word	0x0000e9e0


	//   ....[27]....
        /*0e98*/ 	.word	0x0000e9f0


	//   ....[28]....
        /*0e9c*/ 	.word	0x0000eed0


	//   ....[29]....
        /*0ea0*/ 	.word	0x0000eee0


	//   ....[30]....
        /*0ea4*/ 	.word	0x0000eef0


	//   ....[31]....
        /*0ea8*/ 	.word	0x0000ef00


	//   ....[32]....
        /*0eac*/ 	.word	0x0000f360


	//   ....[33]....
        /*0eb0*/ 	.word	0x0000f370


	//   ....[34]....
        /*0eb4*/ 	.word	0x0000f380


	//   ....[35]....
        /*0eb8*/ 	.word	0x0000f390


	//   ....[36]....
        /*0ebc*/ 	.word	0x0000f7f0


	//   ....[37]....
        /*0ec0*/ 	.word	0x0000f800


	//   ....[38]....
        /*0ec4*/ 	.word	0x0000f810


	//   ....[39]....
        /*0ec8*/ 	.word	0x0000f820


	//   ....[40]....
        /*0ecc*/ 	.word	0x00014020


	//   ....[41]....
        /*0ed0*/ 	.word	0x000142a0


	//   ....[42]....
        /*0ed4*/ 	.word	0x00014b90


	//   ....[43]....
        /*0ed8*/ 	.word	0x00014c60


	//   ....[44]....
        /*0edc*/ 	.word	0x000150a0


	//   ....[45]....
        /*0ee0*/ 	.word	0x00015110


	//   ....[46]....
        /*0ee4*/ 	.word	0x000172d0


	//   ....[47]....
        /*0ee8*/ 	.word	0x00017500


	//   ....[48]....
        /*0eec*/ 	.word	0x00017c50


	//   ....[49]....
        /*0ef0*/ 	.word	0x00017cb0


	//   ....[50]....
        /*0ef4*/ 	.word	0x00018130


	//   ....[51]....
        /*0ef8*/ 	.word	0x000181a0


	//   ....[52]....
        /*0efc*/ 	.word	0x0001a090


	//   ....[53]....
        /*0f00*/ 	.word	0x0001a0c0


	//   ....[54]....
        /*0f04*/ 	.word	0x0001a270


	//   ....[55]....
        /*0f08*/ 	.word	0x0001a4c0


	//   ....[56]....
        /*0f0c*/ 	.word	0x0001c160


	//   ....[57]....
        /*0f10*/ 	.word	0x0001c3a0


	//   ....[58]....
        /*0f14*/ 	.word	0x0001cb00


	//   ....[59]....
        /*0f18*/ 	.word	0x0001cb80


	//   ....[60]....
        /*0f1c*/ 	.word	0x0001d000


	//   ....[61]....
        /*0f20*/ 	.word	0x0001d070


	//   ....[62]....
        /*0f24*/ 	.word	0x0001dfd0


	//   ....[63]....
        /*0f28*/ 	.word	0x0001e1f0


	//   ....[64]....
        /*0f2c*/ 	.word	0x0001e220


	//   ....[65]....
        /*0f30*/ 	.word	0x0001e230


	//   ....[66]....
        /*0f34*/ 	.word	0x0001fce0


	//   ....[67]....
        /*0f38*/ 	.word	0x0001fcf0


	//   ....[68]....
        /*0f3c*/ 	.word	0x0001fd00


	//   ....[69]....
        /*0f40*/ 	.word	0x0001fd10


	//   ....[70]....
        /*0f44*/ 	.word	0x000207a0


	//   ....[71]....
        /*0f48*/ 	.word	0x000207c0


	//   ....[72]....
        /*0f4c*/ 	.word	0x00020910


	//   ....[73]....
        /*0f50*/ 	.word	0x00020930


	//   ....[74]....
        /*0f54*/ 	.word	0x00020a80


	//   ....[75]....
        /*0f58*/ 	.word	0x00020aa0


	//   ....[76]....
        /*0f5c*/ 	.word	0x00020c00


	//   ....[77]....
        /*0f60*/ 	.word	0x00020c20


	//   ....[78]....
        /*0f64*/ 	.word	0x00021370


	//   ....[79]....
        /*0f68*/ 	.word	0x000213b0


	//   ....[80]....
        /*0f6c*/ 	.word	0x00021ea0


	//   ....[81]....
        /*0f70*/ 	.word	0x00021eb0


	//   ....[82]....
        /*0f74*/ 	.word	0x00023050


	//   ....[83]....
        /*0f78*/ 	.word	0x00023060


	//   ....[84]....
        /*0f7c*/ 	.word	0x000231c0


	//   ....[85]....
        /*0f80*/ 	.word	0x000231e0


	//   ....[86]....
        /*0f84*/ 	.word	0x00023330


	//   ....[87]....
        /*0f88*/ 	.word	0x00023350


	//   ....[88]....
        /*0f8c*/ 	.word	0x000234b0


	//   ....[89]....
        /*0f90*/ 	.word	0x000234d0


	//   ....[90]....
        /*0f94*/ 	.word	0x000236b0


	//   ....[91]....
        /*0f98*/ 	.word	0x000238d0


	//   ....[92]....
        /*0f9c*/ 	.word	0x00023900


	//   ....[93]....
        /*0fa0*/ 	.word	0x00023930


	//   ....[94]....
        /*0fa4*/ 	.word	0x00023960


	//   ....[95]....
        /*0fa8*/ 	.word	0x00023990


	//   ....[96]....
        /*0fac*/ 	.word	0x000239c0


	//   ....[97]....
        /*0fb0*/ 	.word	0x00023b70


	//   ....[98]....
        /*0fb4*/ 	.word	0x00023ba0


	//   ....[99]....
        /*0fb8*/ 	.word	0x00023bd0


	//   ....[100]....
        /*0fbc*/ 	.word	0x00023c00


	//   ....[101]....
        /*0fc0*/ 	.word	0x00023c30


	//   ....[102]....
        /*0fc4*/ 	.word	0x00023c60


	//   ....[103]....
        /*0fc8*/ 	.word	0x00023d00


	//   ....[104]....
        /*0fcc*/ 	.word	0x00023d30


	//   ....[105]....
        /*0fd0*/ 	.word	0x00023d40


	//   ....[106]....
        /*0fd4*/ 	.word	0x00023d70


	//   ....[107]....
        /*0fd8*/ 	.word	0x00025770


	//   ....[108]....
        /*0fdc*/ 	.word	0x00027d20


	//   ....[109]....
        /*0fe0*/ 	.word	0x00028930


	//   ....[110]....
        /*0fe4*/ 	.word	0x00028950


	//   ....[111]....
        /*0fe8*/ 	.word	0x00028970


	//   ....[112]....
        /*0fec*/ 	.word	0x00028a20


	//   ....[113]....
        /*0ff0*/ 	.word	0x00028a90


	//   ....[114]....
        /*0ff4*/ 	.word	0x00028ae0


	//   ....[115]....
        /*0ff8*/ 	.word	0x00028b50


	//   ....[116]....
        /*0ffc*/ 	.word	0x00028ba0


	//   ....[117]....
        /*1000*/ 	.word	0x00028c10


	//   ....[118]....
        /*1004*/ 	.word	0x00028c60


	//   ....[119]....
        /*1008*/ 	.word	0x00028cd0


	//   ....[120]....
        /*100c*/ 	.word	0x00028d20


	//   ....[121]....
        /*1010*/ 	.word	0x00028d90


	//   ....[122]....
        /*1014*/ 	.word	0x00028de0


	//   ....[123]....
        /*1018*/ 	.word	0x00028e50


	//   ....[124]....
        /*101c*/ 	.word	0x00028ea0


	//   ....[125]....
        /*1020*/ 	.word	0x0002c5f0


	//   ....[126]....
        /*1024*/ 	.word	0x0002c620


	//   ....[127]....
        /*1028*/ 	.word	0x0002c680


	//   ....[128]....
        /*102c*/ 	.word	0x0002c6b0


	//   ....[129]....
        /*1030*/ 	.word	0x0002c6e0


	//   ....[130]....
        /*1034*/ 	.word	0x0002c710


	//   ....[131]....
        /*1038*/ 	.word	0x0002c740


	//   ....[132]....
        /*103c*/ 	.word	0x0002c770


	//   ....[133]....
        /*1040*/ 	.word	0x0002c930


	//   ....[134]....
        /*1044*/ 	.word	0x0002c970


	//   ....[135]....
        /*1048*/ 	.word	0x0002c9a0


	//   ....[136]....
        /*104c*/ 	.word	0x0002c9d0


	//   ....[137]....
        /*1050*/ 	.word	0x0002ca00


	//   ....[138]....
        /*1054*/ 	.word	0x0002ca30


	//   ....[139]....
        /*1058*/ 	.word	0x0002cb00


	//   ....[140]....
        /*105c*/ 	.word	0x0002cb20


	//   ....[141]....
        /*1060*/ 	.word	0x0002cb30


	//   ....[142]....
        /*1064*/ 	.word	0x0002cbb0


	//   ....[143]....
        /*1068*/ 	.word	0x0002d6f0


	//   ....[144]....
        /*106c*/ 	.word	0x0002db50


	//   ....[145]....
        /*1070*/ 	.word	0x0002dbe0


	//   ....[146]....
        /*1074*/ 	.word	0x0002dc30


	//   ....[147]....
        /*1078*/ 	.word	0x0002dc80


	//   ....[148]....
        /*107c*/ 	.word	0x0002dd20


	//   ....[149]....
        /*1080*/ 	.word	0x0002ddb0


	//   ....[150]....
        /*1084*/ 	.word	0x0002de00


	//   ....[151]....
        /*1088*/ 	.word	0x0002de50


	//   ....[152]....
        /*108c*/ 	.word	0x0002def0


	//   ....[153]....
        /*1090*/ 	.word	0x0002df80


	//   ....[154]....
        /*1094*/ 	.word	0x0002dfd0


	//   ....[155]....
        /*1098*/ 	.word	0x0002e020


	//   ....[156]....
        /*109c*/ 	.word	0x0002e0c0


	//   ....[157]....
        /*10a0*/ 	.word	0x0002e150


	//   ....[158]....
        /*10a4*/ 	.word	0x0002e1a0


	//   ....[159]....
        /*10a8*/ 	.word	0x0002e1f0


	//   ....[160]....
        /*10ac*/ 	.word	0x0002e2e0


	//   ....[161]....
        /*10b0*/ 	.word	0x0002e370


	//   ....[162]....
        /*10b4*/ 	.word	0x0002e3c0


	//   ....[163]....
        /*10b8*/ 	.word	0x0002e410


	//   ....[164]....
        /*10bc*/ 	.word	0x0002e4a0


	//   ....[165]....
        /*10c0*/ 	.word	0x0002e530


	//   ....[166]....
        /*10c4*/ 	.word	0x0002e580


	//   ....[167]....
        /*10c8*/ 	.word	0x0002e5d0


	//   ....[168]....
        /*10cc*/ 	.word	0x0002e660


	//   ....[169]....
        /*10d0*/ 	.word	0x0002e6f0


	//   ....[170]....
        /*10d4*/ 	.word	0x0002e740


	//   ....[171]....
        /*10d8*/ 	.word	0x0002e790


	//   ....[172]....
        /*10dc*/ 	.word	0x0002e820


	//   ....[173]....
        /*10e0*/ 	.word	0x0002e8b0


	//   ....[174]....
        /*10e4*/ 	.word	0x0002e900


	//   ....[175]....
        /*10e8*/ 	.word	0x0002e950


	//   ....[176]....
        /*10ec*/ 	.word	0x0002ecf0


	//   ....[177]....
        /*10f0*/ 	.word	0x0002efe0


	//   ....[178]....
        /*10f4*/ 	.word	0x0002f160


	//   ....[179]....
        /*10f8*/ 	.word	0x0002f1b0


	//   ....[180]....
        /*10fc*/ 	.word	0x0002f340


	//   ....[181]....
        /*1100*/ 	.word	0x0002f390


	//   ....[182]....
        /*1104*/ 	.word	0x0002f4d0


	//   ....[183]....
        /*1108*/ 	.word	0x0002f520


	//   ....[184]....
        /*110c*/ 	.word	0x0002f660


	//   ....[185]....
        /*1110*/ 	.word	0x0002f6b0


	//   ....[186]....
        /*1114*/ 	.word	0x0002f7f0


	//   ....[187]....
        /*1118*/ 	.word	0x0002f840


	//   ....[188]....
        /*111c*/ 	.word	0x0002f980


	//   ....[189]....
        /*1120*/ 	.word	0x0002f9d0


	//   ....[190]....
        /*1124*/ 	.word	0x0002fb10


	//   ....[191]....
        /*1128*/ 	.word	0x0002fb60


	//   ....[192]....
        /*112c*/ 	.word	0x0002fc80


	//   ....[193]....
        /*1130*/ 	.word	0x0002fcd0


	//   ....[194]....
        /*1134*/ 	.word	0x00030000


	//   ....[195]....
        /*1138*/ 	.word	0x000300b0


	//   ....[196]....
        /*113c*/ 	.word	0x00030240


	//   ....[197]....
        /*1140*/ 	.word	0x000302d0


	//   ....[198]....
        /*1144*/ 	.word	0x00030350


	//   ....[199]....
        /*1148*/ 	.word	0x000303d0


	//   ....[200]....
        /*114c*/ 	.word	0x00030450


	//   ....[201]....
        /*1150*/ 	.word	0x000304e0


	//   ....[202]....
        /*1154*/ 	.word	0x00030580


	//   ....[203]....
        /*1158*/ 	.word	0x00030640


	//   ....[204]....
        /*115c*/ 	.word	0x000306c0


	//   ....[205]....
        /*1160*/ 	.word	0x00030740


	//   ....[206]....
        /*1164*/ 	.word	0x000307c0


	//   ....[207]....
        /*1168*/ 	.word	0x00030850


	//   ....[208]....
        /*116c*/ 	.word	0x000308d0


	//   ....[209]....
        /*1170*/ 	.word	0x00030980


	//   ....[210]....
        /*1174*/ 	.word	0x000309d0


	//   ....[211]....
        /*1178*/ 	.word	0x00030a90


	//   ....[212]....
        /*117c*/ 	.word	0x00030bc0


	//----- nvinfo : EIATTR_REG_RECONFIG
	.align		4
.L_487:
        /*1180*/ 	.byte	0x01, 0x54
	.zero		2


	//----- nvinfo : EIATTR_SYSCALL_OFFSETS
	.align		4
        /*1184*/ 	.byte	0x04, 0x46
        /*1186*/ 	.short	(.L_489 - .L_488)


	//   ....[0]....
.L_488:
        /*1188*/ 	.word	0x000027a0


	//   ....[1]....
        /*118c*/ 	.word	0x000028f0


	//   ....[2]....
        /*1190*/ 	.word	0x00009bf0


	//   ....[3]....
        /*1194*/ 	.word	0x00009f10


	//   ....[4]....
        /*1198*/ 	.word	0x00027940


	//   ....[5]....
        /*119c*/ 	.word	0x00027a90


	//   ....[6]....
        /*11a0*/ 	.word	0x00027b80


	//   ....[7]....
        /*11a4*/ 	.word	0x00028480


	//----- nvinfo : EIATTR_MBARRIER_INSTR_OFFSETS
	.align		4
.L_489:
        /*11a8*/ 	.byte	0x04, 0x39
        /*11aa*/ 	.short	(.L_491 - .L_490)


	//   ....[0]....
.L_490:
        /*11ac*/ 	.word	0x000002d0
        /*11b0*/ 	.word	0x000000ff
        /*11b4*/ 	.word	0x00030800
        /*11b8*/ 	.short	0x0100
        /*11ba*/ 	.byte	0x08
	.zero		1


	//   ....[1]....
        /*11bc*/ 	.word	0x000002e0
        /*11c0*/ 	.word	0x000000ff
        /*11c4*/ 	.word	0x00030820
        /*11c8*/ 	.short	0x0100
        /*11ca*/ 	.byte	0x08
	.zero		1


	//   ....[2]....
        /*11cc*/ 	.word	0x000003d0
        /*11d0*/ 	.word	0x000000ff
        /*11d4*/ 	.word	0x00030830
        /*11d8*/ 	.short	0x0100
        /*11da*/ 	.byte	0x08
	.zero		1


	//   ....[3]....
        /*11dc*/ 	.word	0x000003e0
        /*11e0*/ 	.word	0x000000ff
        /*11e4*/ 	.word	0x00030840
        /*11e8*/ 	.short	0x0100
        /*11ea*/ 	.byte	0x08
	.zero		1


	//   ....[4]....
        /*11ec*/ 	.word	0x000003f0
        /*11f0*/ 	.word	0x000000ff
        /*11f4*/ 	.word	0x00030838
        /*11f8*/ 	.short	0x0100
        /*11fa*/ 	.byte	0x08
	.zero		1


	//   ....[5]....
        /*11fc*/ 	.word	0x00000400
        /*1200*/ 	.word	0x000000ff
        /*1204*/ 	.word	0x00030848
        /*1208*/ 	.short	0x0100
        /*120a*/ 	.byte	0x08
	.zero		1


	//   ....[6]....
        /*120c*/ 	.word	0x00000530
        /*1210*/ 	.word	0x000000ff
        /*1214*/ 	.word	0x00030850
        /*1218*/ 	.short	0x0100
        /*121a*/ 	.byte	0x08
	.zero		1


	//   ....[7]....
        /*121c*/ 	.word	0x00000540
        /*1220*/ 	.word	0x000000ff
        /*1224*/ 	.word	0x00030860
        /*1228*/ 	.short	0x0100
        /*122a*/ 	.byte	0x08
	.zero		1


	//   ....[8]....
        /*122c*/ 	.word	0x00000550
        /*1230*/ 	.word	0x000000ff
        /*1234*/ 	.word	0x00030858
        /*1238*/ 	.short	0x0100
        /*123a*/ 	.byte	0x08
	.zero		1


	//   ....[9]....
        /*123c*/ 	.word	0x00000560
        /*1240*/ 	.word	0x000000ff
        /*1244*/ 	.word	0x00030868
        /*1248*/ 	.short	0x0100
        /*124a*/ 	.byte	0x08
	.zero		1


	//   ....[10]....
        /*124c*/ 	.word	0x00000650
        /*1250*/ 	.word	0x000000ff
        /*1254*/ 	.word	0x00030870
        /*1258*/ 	.short	0x0100
        /*125a*/ 	.byte	0x06
	.zero		1


	//   ....[11]....
        /*125c*/ 	.word	0x00000660
        /*1260*/ 	.word	0x000000ff
        /*1264*/ 	.word	0x00030880
        /*1268*/ 	.short	0x0100
        /*126a*/ 	.byte	0x06
	.zero		1


	//   ....[12]....
        /*126c*/ 	.word	0x00000670
        /*1270*/ 	.word	0x000000ff
        /*1274*/ 	.word	0x00030878
        /*1278*/ 	.short	0x0100
        /*127a*/ 	.byte	0x06
	.zero		1


	//   ....[13]....
        /*127c*/ 	.word	0x00000680
        /*1280*/ 	.word	0x000000ff
        /*1284*/ 	.word	0x00030888
        /*1288*/ 	.short	0x0100
        /*128a*/ 	.byte	0x06
	.zero		1


	//   ....[14]....
        /*128c*/ 	.word	0x000007b0
        /*1290*/ 	.word	0x000000ff
        /*1294*/ 	.word	0x00030890
        /*1298*/ 	.short	0x0100
        /*129a*/ 	.byte	0x08
	.zero		1


	//   ....[15]....
        /*129c*/ 	.word	0x000007c0
        /*12a0*/ 	.word	0x000000ff
        /*12a4*/ 	.word	0x000308a0
        /*12a8*/ 	.short	0x0100
        /*12aa*/ 	.byte	0x08
	.zero		1


	//   ....[16]....
        /*12ac*/ 	.word	0x000007d0
        /*12b0*/ 	.word	0x000000ff
        /*12b4*/ 	.word	0x00030898
        /*12b8*/ 	.short	0x0100
        /*12ba*/ 	.byte	0x08
	.zero		1


	//   ....[17]....
        /*12bc*/ 	.word	0x000007e0
        /*12c0*/ 	.word	0x000000ff
        /*12c4*/ 	.word	0x000308a8
        /*12c8*/ 	.short	0x0100
        /*12ca*/ 	.byte	0x08
	.zero		1


	//   ....[18]....
        /*12cc*/ 	.word	0x00000910
        /*12d0*/ 	.word	0x000000ff
        /*12d4*/ 	.word	0x000308b0
        /*12d8*/ 	.short	0x0100
        /*12da*/ 	.byte	0x08
	.zero		1


	//   ....[19]....
        /*12dc*/ 	.word	0x00000920
        /*12e0*/ 	.word	0x000000ff
        /*12e4*/ 	.word	0x000308c0
        /*12e8*/ 	.short	0x0100
        /*12ea*/ 	.byte	0x08
	.zero		1


	//   ....[20]....
        /*12ec*/ 	.word	0x00000930
        /*12f0*/ 	.word	0x000000ff
        /*12f4*/ 	.word	0x000308b8
        /*12f8*/ 	.short	0x0100
        /*12fa*/ 	.byte	0x08
	.zero		1


	//   ....[21]....
        /*12fc*/ 	.word	0x00000940
        /*1300*/ 	.word	0x000000ff
        /*1304*/ 	.word	0x000308c8
        /*1308*/ 	.short	0x0100
        /*130a*/ 	.byte	0x08
	.zero		1


	//   ....[22]....
        /*130c*/ 	.word	0x00003e80
        /*1310*/ 	.word	0x00000063
        /*1314*/ 	.word	0x00030890
        /*1318*/ 	.short	0x010a
        /*131a*/ 	.byte	0x3f
	.zero		1


	//   ....[23]....
        /*131c*/ 	.word	0x00006200
        /*1320*/ 	.word	0x00000063
        /*1324*/ 	.word	0x00030890
        /*1328*/ 	.short	0x010a
        /*132a*/ 	.byte	0x3f
	.zero		1


	//   ....[24]....
        /*132c*/ 	.word	0x00008500
        /*1330*/ 	.word	0x00000063
        /*1334*/ 	.word	0x00030890
        /*1338*/ 	.short	0x010a
        /*133a*/ 	.byte	0x3f
	.zero		1


	//   ....[25]....
        /*133c*/ 	.word	0x00008840
        /*1340*/ 	.word	0x00000024
        /*1344*/ 	.word	0x00000000
        /*1348*/ 	.short	0x0101
        /*134a*/ 	.byte	0x3f
	.zero		1


	//   ....[26]....
        /*134c*/ 	.word	0x00008880
        /*1350*/ 	.word	0x00000063
        /*1354*/ 	.word	0x000308b0
        /*1358*/ 	.short	0x010a
        /*135a*/ 	.byte	0x3f
	.zero		1


	//   ....[27]....
        /*135c*/ 	.word	0x00008e40
        /*1360*/ 	.word	0x00000063
        /*1364*/ 	.word	0x00000000
        /*1368*/ 	.short	0x0101
        /*136a*/ 	.byte	0x3f
	.zero		1


	//   ....[28]....
        /*136c*/ 	.word	0x00009c90
        /*1370*/ 	.word	0x00000010
        /*1374*/ 	.word	0x00030800
        /*1378*/ 	.short	0x010a
        /*137a*/ 	.byte	0x3f
	.zero		1


	//   ....[29]....
        /*137c*/ 	.word	0x00009ce0
        /*1380*/ 	.word	0x00000010
        /*1384*/ 	.word	0x00030800
        /*1388*/ 	.short	0x010a
        /*138a*/ 	.byte	0x3f
	.zero		1


	//   ....[30]....
        /*138c*/ 	.word	0x0000b720
        /*1390*/ 	.word	0x00000010
        /*1394*/ 	.word	0x00030800
        /*1398*/ 	.short	0x010a
        /*139a*/ 	.byte	0x3f
	.zero		1


	//   ....[31]....
        /*139c*/ 	.word	0x0000fb30
        /*13a0*/ 	.word	0x00000010
        /*13a4*/ 	.word	0x00030800
        /*13a8*/ 	.short	0x010a
        /*13aa*/ 	.byte	0x3f
	.zero		1


	//   ....[32]....
        /*13ac*/ 	.word	0x00013390
        /*13b0*/ 	.word	0x0000003b
        /*13b4*/ 	.word	0x00030830
        /*13b8*/ 	.short	0x010a
        /*13ba*/ 	.byte	0x3f
	.zero		1


	//   ....[33]....
        /*13bc*/ 	.word	0x00013400
        /*13c0*/ 	.word	0x0000003b
        /*13c4*/ 	.word	0x00030830
        /*13c8*/ 	.short	0x010a
        /*13ca*/ 	.byte	0x3f
	.zero		1


	//   ....[34]....
        /*13cc*/ 	.word	0x000140c0
        /*13d0*/ 	.word	0x00000000
        /*13d4*/ 	.word	0x00000000
        /*13d8*/ 	.short	0x0101
        /*13da*/ 	.byte	0x3f
	.zero		1


	//   ....[35]....
        /*13dc*/ 	.word	0x00015db0
        /*13e0*/ 	.word	0x000000e8
        /*13e4*/ 	.word	0x00030830
        /*13e8*/ 	.short	0x010a
        /*13ea*/ 	.byte	0x3f
	.zero		1


	//   ....[36]....
        /*13ec*/ 	.word	0x00015e40
        /*13f0*/ 	.word	0x000000e8
        /*13f4*/ 	.word	0x00030830
        /*13f8*/ 	.short	0x010a
        /*13fa*/ 	.byte	0x3f
	.zero		1


	//   ....[37]....
        /*13fc*/ 	.word	0x00016f60
        /*1400*/ 	.word	0x00000000
        /*1404*/ 	.word	0x00030850
        /*1408*/ 	.short	0x010a
        /*140a*/ 	.byte	0x3f
	.zero		1


	//   ....[38]....
        /*140c*/ 	.word	0x00016fb0
        /*1410*/ 	.word	0x00000000
        /*1414*/ 	.word	0x00030850
        /*1418*/ 	.short	0x010a
        /*141a*/ 	.byte	0x3f
	.zero		1


	//   ....[39]....
        /*141c*/ 	.word	0x00017310
        /*1420*/ 	.word	0x00000002
        /*1424*/ 	.word	0x00000000
        /*1428*/ 	.short	0x0101
        /*142a*/ 	.byte	0x3f
	.zero		1


	//   ....[40]....
        /*142c*/ 	.word	0x00017a20
        /*1430*/ 	.word	0x00000000
        /*1434*/ 	.word	0x00000000
        /*1438*/ 	.short	0x0101
        /*143a*/ 	.byte	0x3f
	.zero		1


	//   ....[41]....
        /*143c*/ 	.word	0x00018be0
        /*1440*/ 	.word	0x00000004
        /*1444*/ 	.word	0x00030830
        /*1448*/ 	.short	0x010a
        /*144a*/ 	.byte	0x3f
	.zero		1


	//   ....[42]....
        /*144c*/ 	.word	0x00018c70
        /*1450*/ 	.word	0x00000004
        /*1454*/ 	.word	0x00030830
        /*1458*/ 	.short	0x010a
        /*145a*/ 	.byte	0x3f
	.zero		1


	//   ....[43]....
        /*145c*/ 	.word	0x00019d90
        /*1460*/ 	.word	0x000000cc
        /*1464*/ 	.word	0x00030850
        /*1468*/ 	.short	0x010a
        /*146a*/ 	.byte	0x3f
	.zero		1


	//   ....[44]....
        /*146c*/ 	.word	0x00019de0
        /*1470*/ 	.word	0x000000cc
        /*1474*/ 	.word	0x00030850
        /*1478*/ 	.short	0x010a
        /*147a*/ 	.byte	0x3f
	.zero		1


	//   ....[45]....
        /*147c*/ 	.word	0x0001a600
        /*1480*/ 	.word	0x0000009e
        /*1484*/ 	.word	0x00000000
        /*1488*/ 	.short	0x0101
        /*148a*/ 	.byte	0x3f
	.zero		1


	//   ....[46]....
        /*148c*/ 	.word	0x0001a790
        /*1490*/ 	.word	0x000000cc
        /*1494*/ 	.word	0x00000000
        /*1498*/ 	.short	0x0101
        /*149a*/ 	.byte	0x3f
	.zero		1


	//   ....[47]....
        /*149c*/ 	.word	0x0001ac60
        /*14a0*/ 	.word	0x00000004
        /*14a4*/ 	.word	0x00030830
        /*14a8*/ 	.short	0x010a
        /*14aa*/ 	.byte	0x3f
	.zero		1


	//   ....[48]....
        /*14ac*/ 	.word	0x0001acf0
        /*14b0*/ 	.word	0x00000004
        /*14b4*/ 	.word	0x00030830
        /*14b8*/ 	.short	0x010a
        /*14ba*/ 	.byte	0x3f
	.zero		1


	//   ....[49]....
        /*14bc*/ 	.word	0x0001be10
        /*14c0*/ 	.word	0x00000000
        /*14c4*/ 	.word	0x00030850
        /*14c8*/ 	.short	0x010a
        /*14ca*/ 	.byte	0x3f
	.zero		1


	//   ....[50]....
        /*14cc*/ 	.word	0x0001be60
        /*14d0*/ 	.word	0x00000000
        /*14d4*/ 	.word	0x00030850
        /*14d8*/ 	.short	0x010a
        /*14da*/ 	.byte	0x3f
	.zero		1


	//   ....[51]....
        /*14dc*/ 	.word	0x0001c1a0
        /*14e0*/ 	.word	0x00000002
        /*14e4*/ 	.word	0x00000000
        /*14e8*/ 	.short	0x0101
        /*14ea*/ 	.byte	0x3f
	.zero		1


	//   ....[52]....
        /*14ec*/ 	.word	0x0001c8d0
        /*14f0*/ 	.word	0x00000000
        /*14f4*/ 	.word	0x00000000
        /*14f8*/ 	.short	0x0101
        /*14fa*/ 	.byte	0x3f
	.zero		1


	//   ....[53]....
        /*14fc*/ 	.word	0x0001def0
        /*1500*/ 	.word	0x00000003
        /*1504*/ 	.word	0x00030850
        /*1508*/ 	.short	0x010a
        /*150a*/ 	.byte	0x3f
	.zero		1


	//   ....[54]....
        /*150c*/ 	.word	0x0001df40
        /*1510*/ 	.word	0x00000003
        /*1514*/ 	.word	0x00030850
        /*1518*/ 	.short	0x010a
        /*151a*/ 	.byte	0x3f
	.zero		1


	//   ....[55]....
        /*151c*/ 	.word	0x0001e3b0
        /*1520*/ 	.word	0x00000003
        /*1524*/ 	.word	0x00000000
        /*1528*/ 	.short	0x0101
        /*152a*/ 	.byte	0x3f
	.zero		1


	//   ....[56]....
        /*152c*/ 	.word	0x000207b0
        /*1530*/ 	.word	0x00000000
        /*1534*/ 	.word	0x00000000
        /*1538*/ 	.short	0x0101
        /*153a*/ 	.byte	0x3f
	.zero		1


	//   ....[57]....
        /*153c*/ 	.word	0x000213d0
        /*1540*/ 	.word	0x00000006
        /*1544*/ 	.word	0x00000000
        /*1548*/ 	.short	0x0101
        /*154a*/ 	.byte	0x3f
	.zero		1


	//   ....[58]....
        /*154c*/ 	.word	0x00025850
        /*1550*/ 	.word	0x00000012
        /*1554*/ 	.word	0x00030820
        /*1558*/ 	.short	0x010a
        /*155a*/ 	.byte	0x3f
	.zero		1


	//   ....[59]....
        /*155c*/ 	.word	0x00025920
        /*1560*/ 	.word	0x00000005
        /*1564*/ 	.word	0x000308a0
        /*1568*/ 	.short	0x010a
        /*156a*/ 	.byte	0x3f
	.zero		1


	//   ....[60]....
        /*156c*/ 	.word	0x00025e50
        /*1570*/ 	.word	0x00000005
        /*1574*/ 	.word	0x000308c0
        /*1578*/ 	.short	0x010a
        /*157a*/ 	.byte	0x3f
	.zero		1


	//   ....[61]....
        /*157c*/ 	.word	0x000264e0
        /*1580*/ 	.word	0x00000007
        /*1584*/ 	.word	0x000308a0
        /*1588*/ 	.short	0x010a
        /*158a*/ 	.byte	0x3f
	.zero		1


	//   ....[62]....
        /*158c*/ 	.word	0x000269f0
        /*1590*/ 	.word	0x00000007
        /*1594*/ 	.word	0x000308c0
        /*1598*/ 	.short	0x010a
        /*159a*/ 	.byte	0x3f
	.zero		1


	//   ....[63]....
        /*159c*/ 	.word	0x00027f90
        /*15a0*/ 	.word	0x00000000
        /*15a4*/ 	.word	0x00030840
        /*15a8*/ 	.short	0x010a
        /*15aa*/ 	.byte	0x3f
	.zero		1


	//   ....[64]....
        /*15ac*/ 	.word	0x00028fb0
        /*15b0*/ 	.word	0x00000012
        /*15b4*/ 	.word	0x00030800
        /*15b8*/ 	.short	0x0107
        /*15ba*/ 	.byte	0x3f
	.zero		1


	//   ....[65]....
        /*15bc*/ 	.word	0x000290b0
        /*15c0*/ 	.word	0x00000012
        /*15c4*/ 	.word	0x00030800
        /*15c8*/ 	.short	0x0101
        /*15ca*/ 	.byte	0x3f
	.zero		1


	//   ....[66]....
        /*15cc*/ 	.word	0x000290d0
        /*15d0*/ 	.word	0x00000012
        /*15d4*/ 	.word	0x00030820
        /*15d8*/ 	.short	0x010a
        /*15da*/ 	.byte	0x3f
	.zero		1


	//   ....[67]....
        /*15dc*/ 	.word	0x00029500
        /*15e0*/ 	.word	0x00000003
        /*15e4*/ 	.word	0x00030840
        /*15e8*/ 	.short	0x010a
        /*15ea*/ 	.byte	0x3f
	.zero		1


	//   ....[68]....
        /*15ec*/ 	.word	0x00029a90
        /*15f0*/ 	.word	0x00000002
        /*15f4*/ 	.word	0x00030860
        /*15f8*/ 	.short	0x010a
        /*15fa*/ 	.byte	0x3f
	.zero		1


	//   ....[69]....
        /*15fc*/ 	.word	0x0002a320
        /*1600*/ 	.word	0x00000003
        /*1604*/ 	.word	0x00030840
        /*1608*/ 	.short	0x010a
        /*160a*/ 	.byte	0x3f
	.zero		1


	//   ....[70]....
        /*160c*/ 	.word	0x0002a8b0
        /*1610*/ 	.word	0x00000002
        /*1614*/ 	.word	0x00030860
        /*1618*/ 	.short	0x010a
        /*161a*/ 	.byte	0x3f
	.zero		1


	//   ....[71]....
        /*161c*/ 	.word	0x0002b0b0
        /*1620*/ 	.word	0x00000003
        /*1624*/ 	.word	0x00030840
        /*1628*/ 	.short	0x010a
        /*162a*/ 	.byte	0x3f
	.zero		1


	//   ....[72]....
        /*162c*/ 	.word	0x0002b630
        /*1630*/ 	.word	0x00000002
        /*1634*/ 	.word	0x00030860
        /*1638*/ 	.short	0x010a
        /*163a*/ 	.byte	0x3f
	.zero		1


	//   ....[73]....
        /*163c*/ 	.word	0x0002bdc0
        /*1640*/ 	.word	0x00000000
        /*1644*/ 	.word	0x00030860
        /*1648*/ 	.short	0x010a
        /*164a*/ 	.byte	0x3f
	.zero		1


	//   ....[74]....
        /*164c*/ 	.word	0x0002d670
        /*1650*/ 	.word	0x00000000
        /*1654*/ 	.word	0x00030820
        /*1658*/ 	.short	0x010a
        /*165a*/ 	.byte	0x3f
	.zero		1


	//   ....[75]....
        /*165c*/ 	.word	0x0002d840
        /*1660*/ 	.word	0x00000006
        /*1664*/ 	.word	0x00000000
        /*1668*/ 	.short	0x010a
        /*166a*/ 	.byte	0x3f
	.zero		1


	//   ....[76]....
        /*166c*/ 	.word	0x0002d8b0
        /*1670*/ 	.word	0x00000007
        /*1674*/ 	.word	0x00000000
        /*1678*/ 	.short	0x010a
        /*167a*/ 	.byte	0x3f
	.zero		1


	//   ....[77]....
        /*167c*/ 	.word	0x0002d920
        /*1680*/ 	.word	0x00000004
        /*1684*/ 	.word	0x00000000
        /*1688*/ 	.short	0x010a
        /*168a*/ 	.byte	0x3f
	.zero		1


	//   ....[78]....
        /*168c*/ 	.word	0x0002d950
        /*1690*/ 	.word	0x00000003
        /*1694*/ 	.word	0x00000000
        /*1698*/ 	.short	0x010a
        /*169a*/ 	.byte	0x3f
	.zero		1


	//   ....[79]....
        /*169c*/ 	.word	0x0002d9b0
        /*16a0*/ 	.word	0x00000063
        /*16a4*/ 	.word	0x00030890
        /*16a8*/ 	.short	0x010a
        /*16aa*/ 	.byte	0x3f
	.zero		1


	//   ....[80]....
        /*16ac*/ 	.word	0x0002da00
        /*16b0*/ 	.word	0x00000063
        /*16b4*/ 	.word	0x00030890
        /*16b8*/ 	.short	0x010a
        /*16ba*/ 	.byte	0x3f
	.zero		1


	//   ....[81]....
        /*16bc*/ 	.word	0x0002da50
        /*16c0*/ 	.word	0x00000063
        /*16c4*/ 	.word	0x00030890
        /*16c8*/ 	.short	0x010a
        /*16ca*/ 	.byte	0x3f
	.zero		1


	//   ....[82]....
        /*16cc*/ 	.word	0x0002daa0
        /*16d0*/ 	.word	0x00000063
        /*16d4*/ 	.word	0x000308b0
        /*16d8*/ 	.short	0x010a
        /*16da*/ 	.byte	0x3f
	.zero		1


	//   ....[83]....
        /*16dc*/ 	.word	0x0002e230
        /*16e0*/ 	.word	0x00000010
        /*16e4*/ 	.word	0x00030800
        /*16e8*/ 	.short	0x010a
        /*16ea*/ 	.byte	0x3f
	.zero		1


	//   ....[84]....
        /*16ec*/ 	.word	0x0002e990
        /*16f0*/ 	.word	0x00000010
        /*16f4*/ 	.word	0x00030800
        /*16f8*/ 	.short	0x010a
        /*16fa*/ 	.byte	0x3f
	.zero		1


	//   ....[85]....
        /*16fc*/ 	.word	0x0002e9e0
        /*1700*/ 	.word	0x0000003b
        /*1704*/ 	.word	0x00030830
        /*1708*/ 	.short	0x010a
        /*170a*/ 	.byte	0x3f
	.zero		1


	//   ....[86]....
        /*170c*/ 	.word	0x0002ea30
        /*1710*/ 	.word	0x000000e8
        /*1714*/ 	.word	0x00030830
        /*1718*/ 	.short	0x010a
        /*171a*/ 	.byte	0x3f
	.zero		1


	//   ....[87]....
        /*171c*/ 	.word	0x0002ea80
        /*1720*/ 	.word	0x00000000
        /*1724*/ 	.word	0x00030850
        /*1728*/ 	.short	0x010a
        /*172a*/ 	.byte	0x3f
	.zero		1


	//   ....[88]....
        /*172c*/ 	.word	0x0002ead0
        /*1730*/ 	.word	0x00000004
        /*1734*/ 	.word	0x00030830
        /*1738*/ 	.short	0x010a
        /*173a*/ 	.byte	0x3f
	.zero		1


	//   ....[89]....
        /*173c*/ 	.word	0x0002eb20
        /*1740*/ 	.word	0x000000cc
        /*1744*/ 	.word	0x00030850
        /*1748*/ 	.short	0x010a
        /*174a*/ 	.byte	0x3f
	.zero		1


	//   ....[90]....
        /*174c*/ 	.word	0x0002eb70
        /*1750*/ 	.word	0x00000004
        /*1754*/ 	.word	0x00030830
        /*1758*/ 	.short	0x010a
        /*175a*/ 	.byte	0x3f
	.zero		1


	//   ....[91]....
        /*175c*/ 	.word	0x0002ebc0
        /*1760*/ 	.word	0x00000000
        /*1764*/ 	.word	0x00030850
        /*1768*/ 	.short	0x010a
        /*176a*/ 	.byte	0x3f
	.zero		1


	//   ....[92]....
        /*176c*/ 	.word	0x0002ec10
        /*1770*/ 	.word	0x00000003
        /*1774*/ 	.word	0x00030850
        /*1778*/ 	.short	0x010a
        /*177a*/ 	.byte	0x3f
	.zero		1


	//   ....[93]....
        /*177c*/ 	.word	0x0002edc0
        /*1780*/ 	.word	0x00000012
        /*1784*/ 	.word	0x00030820
        /*1788*/ 	.short	0x010a
        /*178a*/ 	.byte	0x3f
	.zero		1


	//   ....[94]....
        /*178c*/ 	.word	0x0002ee10
        /*1790*/ 	.word	0x00000005
        /*1794*/ 	.word	0x000308a0
        /*1798*/ 	.short	0x010a
        /*179a*/ 	.byte	0x3f
	.zero		1


	//   ....[95]....
        /*179c*/ 	.word	0x0002ee60
        /*17a0*/ 	.word	0x00000005
        /*17a4*/ 	.word	0x000308c0
        /*17a8*/ 	.short	0x010a
        /*17aa*/ 	.byte	0x3f
	.zero		1


	//   ....[96]....
        /*17ac*/ 	.word	0x0002eeb0
        /*17b0*/ 	.word	0x00000007
        /*17b4*/ 	.word	0x000308a0
        /*17b8*/ 	.short	0x010a
        /*17ba*/ 	.byte	0x3f
	.zero		1


	//   ....[97]....
        /*17bc*/ 	.word	0x0002ef00
        /*17c0*/ 	.word	0x00000007
        /*17c4*/ 	.word	0x000308c0
        /*17c8*/ 	.short	0x010a
        /*17ca*/ 	.byte	0x3f
	.zero		1


	//   ....[98]....
        /*17cc*/ 	.word	0x0002f0a0
        /*17d0*/ 	.word	0x00000000
        /*17d4*/ 	.word	0x00030840
        /*17d8*/ 	.short	0x010a
        /*17da*/ 	.byte	0x3f
	.zero		1


	//   ....[99]....
        /*17dc*/ 	.word	0x0002fd10
        /*17e0*/ 	.word	0x00000012
        /*17e4*/ 	.word	0x00030820
        /*17e8*/ 	.short	0x010a
        /*17ea*/ 	.byte	0x3f
	.zero		1


	//   ....[100]....
        /*17ec*/ 	.word	0x0002fd60
        /*17f0*/ 	.word	0x00000003
        /*17f4*/ 	.word	0x00030840
        /*17f8*/ 	.short	0x010a
        /*17fa*/ 	.byte	0x3f
	.zero		1


	//   ....[101]....
        /*17fc*/ 	.word	0x0002fdb0
        /*1800*/ 	.word	0x00000002
        /*1804*/ 	.word	0x00030860
        /*1808*/ 	.short	0x010a
        /*180a*/ 	.byte	0x3f
	.zero		1


	//   ....[102]....
        /*180c*/ 	.word	0x0002fe00
        /*1810*/ 	.word	0x00000003
        /*1814*/ 	.word	0x00030840
        /*1818*/ 	.short	0x010a
        /*181a*/ 	.byte	0x3f
	.zero		1


	//   ....[103]....
        /*181c*/ 	.word	0x0002fe50
        /*1820*/ 	.word	0x00000002
        /*1824*/ 	.word	0x00030860
        /*1828*/ 	.short	0x010a
        /*182a*/ 	.byte	0x3f
	.zero		1


	//   ....[104]....
        /*182c*/ 	.word	0x0002fea0
        /*1830*/ 	.word	0x00000003
        /*1834*/ 	.word	0x00030840
        /*1838*/ 	.short	0x010a
        /*183a*/ 	.byte	0x3f
	.zero		1


	//   ....[105]....
        /*183c*/ 	.word	0x0002fef0
        /*1840*/ 	.word	0x00000002
        /*1844*/ 	.word	0x00030860
        /*1848*/ 	.short	0x010a
        /*184a*/ 	.byte	0x3f
	.zero		1


	//   ....[106]....
        /*184c*/ 	.word	0x0002ff40
        /*1850*/ 	.word	0x00000000
        /*1854*/ 	.word	0x00030860
        /*1858*/ 	.short	0x010a
        /*185a*/ 	.byte	0x3f
	.zero		1


	//   ....[107]....
        /*185c*/ 	.word	0x00030ae0
        /*1860*/ 	.word	0x00000000
        /*1864*/ 	.word	0x00030820
        /*1868*/ 	.short	0x010a
        /*186a*/ 	.byte	0x3f
	.zero		1


	//   ....[108]....
        /*186c*/ 	.word	0x00030c80
        /*1870*/ 	.word	0x00000006
        /*1874*/ 	.word	0x00000000
        /*1878*/ 	.short	0x010a
        /*187a*/ 	.byte	0x3f
	.zero		1


	//   ....[109]....
        /*187c*/ 	.word	0x00030cd0
        /*1880*/ 	.word	0x00000007
        /*1884*/ 	.word	0x00000000
        /*1888*/ 	.short	0x010a
        /*188a*/ 	.byte	0x3f
	.zero		1


	//   ....[110]....
        /*188c*/ 	.word	0x00030d20
        /*1890*/ 	.word	0x00000004
        /*1894*/ 	.word	0x00000000
        /*1898*/ 	.short	0x010a
        /*189a*/ 	.byte	0x3f
	.zero		1


	//----- nvinfo : EIATTR_NUM_MBARRIERS
	.align		4
.L_491:
        /*189c*/ 	.byte	0x03, 0x38
        /*189e*/ 	.short	0x0016


	//----- nvinfo : EIATTR_EXIT_INSTR_OFFSETS
	.align		4
        /*18a0*/ 	.byte	0x04, 0x1c
        /*18a2*/ 	.short	(.L_493 - .L_492)


	//   ....[0]....
.L_492:
        /*18a4*/ 	.word	0x0002d9a0


	//----- nvinfo : EIATTR_MAX_THREADS
	.align		4
.L_493:
        /*18a8*/ 	.byte	0x04, 0x05
        /*18aa*/ 	.short	(.L_495 - .L_494)
.L_494:
        /*18ac*/ 	.word	0x00000180
        /*18b0*/ 	.word	0x00000001
        /*18b4*/ 	.word	0x00000001


	//----- nvinfo : EIATTR_CRS_STACK_SIZE
	.align		4
.L_495:
        /*18b8*/ 	.byte	0x04, 0x1e
        /*18ba*/ 	.short	(.L_497 - .L_496)
.L_496:
        /*18bc*/ 	.word	0x00000000


	//----- nvinfo : EIATTR_CBANK_PARAM_SIZE
	.align		4
.L_497:
        /*18c0*/ 	.byte	0x03, 0x19
        /*18c2*/ 	.short	0x0af0


	//----- nvinfo : EIATTR_PARAM_CBANK
	.align		4
        /*18c4*/ 	.byte	0x04, 0x0a
        /*18c6*/ 	.short	(.L_499 - .L_498)
	.align		4
.L_498:
        /*18c8*/ 	.word	index@(.nv.constant0._ZN7cutlass13device_kernelIN5flash11enable_sm90INS1_16FlashAttnFwdSm90INS1_25CollectiveMainloopFwdSm90ILi2EN4cute5tupleIJNS5_1CILi1EEES8_S8_EEENS6_IJNS7_ILi128EEENS7_ILi64EEENS7_ILi256EEEEEELi256ENS_6half_tEfNS_4arch4Sm90ELb0ELb1ELb0ELb1ELb0ELb1ELb0ELb1ELb1ELb1ELb1ELb0EEENS1_21CollectiveEpilogueFwdINS6_IJSA_SC_SB_EEES9_SE_SG_Li256ELb1ELb1ELb1ELb0EEENS1_36VarlenDynamicPersistentTileSchedulerILi128ELi64ELi256ELi128ELb1ELb1ELb1ELb1ELb0ELb1EEEEEEEEEvNT_6ParamsE)
        /*18cc*/ 	.short	0x0210
        /*18ce*/ 	.short	0x0af0


	//----- nvinfo : EIATTR_SW_WAR
	.align		4
.L_499:
        /*18d0*/ 	.byte	0x04, 0x36
        /*18d2*/ 	.short	(.L_501 - .L_500)
.L_500:
        /*18d4*/ 	.word	0x00000008
.L_501:


//--------------------- .nv.info._ZN7cutlass13device_kernelIN5flash11enable_sm90INS1_16FlashAttnFwdSm90INS1_25CollectiveMainloopFwdSm90ILi2EN4cute5tupleIJNS5_1CILi1EEES8_S8_EEENS6_IJNS7_ILi128EEENS7_ILi80EEENS7_ILi256EEEEEELi256ENS_6half_tEfNS_4arch4Sm90ELb1ELb0ELb0ELb0ELb0ELb0ELb0ELb1ELb1ELb1ELb1ELb0EEENS1_21CollectiveEpilogueFwdINS6_IJSA_SC_SB_EEES9_SE_SG_Li256ELb0ELb1ELb1ELb0EEENS1_19SingleTileSchedulerILb0ELb1ELb1ELi128EEEEEEEEEvNT_6ParamsE --------------------------
	.section	.nv.info._ZN7cutlass13device_kernelIN5flash11enable_sm90INS1_16FlashAttnFwdSm90INS1_25CollectiveMainloopFwdSm90ILi2EN4cute5tupleIJNS5_1CILi1EEES8_S8_EEENS6_IJNS7_ILi128EEENS7_ILi80EEENS7_ILi256EEEEEELi256ENS_6half_tEfNS_4arch4Sm90ELb1ELb0ELb0ELb0ELb0ELb0ELb0ELb1ELb1ELb1ELb1ELb0EEENS1_21CollectiveEpilogueFwdINS6_IJSA_SC_SB_EEES9_SE_SG_Li256ELb0ELb1ELb1ELb0EEENS1_19SingleTileSchedulerILb0ELb1ELb1ELi128EEEEEEEEEvNT_6ParamsE,"",@"SHT_CUDA_INFO"
	.sectionflags	@""
	.align	4


	//----- nvinfo : EIATTR_CUDA_API_VERSION
	.align		4
        /*0000*/ 	.byte	0x04, 0x37
        /*0002*/ 	.short	(.L_503 - .L_502)
.L_502:
        /*0004*/ 	.word	0x00000082


	//----- nvinfo : EIATTR_KPARAM_INFO
	.align		4
.L_503:
        /*0008*/ 	.byte	0x04, 0x17
        /*000a*/ 	.short	(.L_505 - .L_504)
.L_504:
        /*000c*/ 	.word	0x00000000
        /*0010*/ 	.short	0x0000
        /*0012*/ 	.short	0x0070
        /*0014*/ 	.byte	0x00, 0xf0, 0x01, 0x28


	//----- nvinfo : EIATTR_SPARSE_MMA_MASK
	.align		4
.L_505:
        /*0018*/ 	.byte	0x03, 0x50
        /*001a*/ 	.short	0x0000


	//----- nvinfo : EIATTR_MAXREG_COUNT
	.align		4
        /*001c*/ 	.byte	0x03, 0x1b
        /*001e*/ 	.short	0x00a8


	//----- nvinfo : EIATTR_NUM_BARRIERS
	.align		4
        /*0020*/ 	.byte	0x02, 0x4c
        /*0022*/ 	.byte	0x09
	.zero		1


	//----- nvinfo : EIATTR_EXTERNS
	.align		4
        /*0024*/ 	.byte	0x04, 0x0f
        /*0026*/ 	.short	(.L_507 - .L_506)


	//   ....[0]....
	.align		4
.L_506:
        /*0028*/ 	.word	index@(__assertfail)


	//----- nvinfo : EIATTR_ANNOTATIONS
	.align		4
.L_507:
        /*002c*/ 	.byte	0x04, 0x55
        /*002e*/ 	.short	(.L_509 - .L_508)


	//   ....[0]....
.L_508:
        /* <DEDUP_REMOVED lines=12> */


	//----- nvinfo : EIATTR_MERCURY_ISA_VERSION
	.align		4
.L_509:
        /*00e0*/ 	.byte	0x03, 0x5f
        /*00e2*/ 	.short	0x0101


	//----- nvinfo : EIATTR_INT_WARP_WIDE_INSTR_OFFSETS
	.align		4
        /*00e4*/ 	.byte	0x04, 0x31
        /*00e6*/ 	.short	(.L_511 - .L_510)


	//   ....[0]....
.L_510:
        /*00e8*/ 	.word	0x00000120


	//   ....[1]....
        /*00ec*/ 	.word	0x00000160


	//   ....[2]....
        /*00f0*/ 	.word	0x00000220


	//----- nvinfo : EIATTR_COOP_GROUP_MASK_REGIDS
	.align		4
.L_511:
        /*00f4*/ 	.byte	0x04, 0x29
        /*00f6*/ 	.short	(.L_513 - .L_512)


	//   ....[0]....
.L_512:
        /*00f8*/ 	.word	0xffffffff


	//   ....[1]....
        /*00fc*/ 	.word	0xffffffff


	//   ....[2]....
        /*0100*/ 	.word	0xffffffff


	//   ....[3]....
        /*0104*/ 	.word	0xffffffff


	//   ....[4]....
        /*0108*/ 	.word	0xffffffff


	//   ....[5]....
        /*010c*/ 	.word	0xffffffff


	//   ....[6]....
        /*0110*/ 	.word	0xffffffff


	//   ....[7]....
        /*0114*/ 	.word	0xffffffff


	//   ....[8]....
        /*0118*/ 	.word	0xffffffff


	//   ....[9]....
        /*011c*/ 	.word	0xffffffff


	//   ....[10]....
        /*0120*/ 	.word	0xffffffff


	//   ....[11]....
        /*0124*/ 	.word	0xffffffff


	//   ....[12]....
        /*0128*/ 	.word	0xffffffff


	//   ....[13]....
        /*012c*/ 	.word	0xffffffff


	//   ....[14]....
        /*0130*/ 	.word	0xffffffff


	//   ....[15]....
        /*0134*/ 	.word	0xffffffff


	//   ....[16]....
        /*0138*/ 	.word	0xffffffff


	//   ....[17]....
        /*013c*/ 	.word	0xffffffff


	//   ....[18]....
        /*0140*/ 	.word	0xffffffff


	//   ....[19]....
        /*0144*/ 	.word	0xffffffff


	//   ....[20]....
        /*0148*/ 	.word	0xffffffff


	//   ....[21]....
        /*014c*/ 	.word	0xffffffff


	//   ....[22]....
        /*0150*/ 	.word	0xffffffff


	//   ....[23]....
        /*0154*/ 	.word	0xffffffff


	//   ....[24]....
        /*0158*/ 	.word	0xffffffff


	//   ....[25]....
        /*015c*/ 	.word	0xffffffff


	//   ....[26]....
        /*0160*/ 	.word	0xffffffff


	//   ....[27]....
        /*0164*/ 	.word	0xffffffff


	//   ....[28]....
        /*0168*/ 	.word	0xffffffff


	//   ....[29]....
        /*016c*/ 	.word	0xffffffff


	//   ....[30]....
        /*0170*/ 	.word	0xffffffff


	//   ....[31]....
        /*0174*/ 	.word	0xffffffff


	//   ....[32]....
        /*0178*/ 	.word	0xffffffff


	//   ....[33]....
        /*017c*/ 	.word	0xffffffff


	//   ....[34]....
        /*0180*/ 	.word	0xffffffff


	//   ....[35]....
        /*0184*/ 	.word	0xffffffff


	//   ....[36]....
        /*0188*/ 	.word	0xffffffff


	//   ....[37]....
        /*018c*/ 	.word	0xffffffff


	//   ....[38]....
        /*0190*/ 	.word	0xffffffff


	//   ....[39]....
        /*0194*/ 	.word	0xffffffff


	//   ....[40]....
        /*0198*/ 	.word	0xffffffff


	//   ....[41]....
        /*019c*/ 	.word	0xffffffff


	//   ....[42]....
        /*01a0*/ 	.word	0xffffffff


	//   ....[43]....
        /*01a4*/ 	.word	0xffffffff


	//   ....[44]....
        /*01a8*/ 	.word	0xffffffff


	//   ....[45]....
        /*01ac*/ 	.word	0xffffffff


	//   ....[46]....
        /*01b0*/ 	.word	0xffffffff


	//   ....[47]....
        /*01b4*/ 	.word	0xffffffff


	//   ....[48]....
        /*01b8*/ 	.word	0xffffffff


	//   ....[49]....
        /*01bc*/ 	.word	0xffffffff


	//   ....[50]....
        /*01c0*/ 	.word	0xffffffff


	//   ....[51]....
        /*01c4*/ 	.word	0xffffffff


	//   ....[52]....
        /*01c8*/ 	.word	0xffffffff


	//   ....[53]....
        /*01cc*/ 	.word	0xffffffff


	//   ....[54]....
        /*01d0*/ 	.word	0xffffffff


	//   ....[55]....
        /*01d4*/ 	.word	0x0500000f


	//   ....[56]....
        /*01d8*/ 	.word	0x0500000f


	//   ....[57]....
        /*01dc*/ 	.word	0x0500000f


	//   ....[58]....
        /*01e0*/ 	.word	0x0500000f


	//   ....[59]....
        /*01e4*/ 	.word	0x0500000f


	//   ....[60]....
        /*01e8*/ 	.word	0x0500000f


	//   ....[61]....
        /*01ec*/ 	.word	0x0500000f


	//   ....[62]....
        /*01f0*/ 	.word	0x0500000f


	//   ....[63]....
        /*01f4*/ 	.word	0x0500000f


	//   ....[64]....
        /*01f8*/ 	.word	0x0500000f


	//   ....[65]....
        /*01fc*/ 	.word	0x0500000f


	//   ....[66]....
        /*0200*/ 	.word	0x0500000f


	//   ....[67]....
        /*0204*/ 	.word	0x0500000f


	//   ....[68]....
        /*0208*/ 	.word	0x0500000f


	//   ....[69]....
        /*020c*/ 	.word	0x0500000f


	//   ....[70]....
        /*0210*/ 	.word	0x0500000f


	//   ....[71]....
        /*0214*/ 	.word	0x0500000f


	//   ....[72]....
        /*0218*/ 	.word	0x0500000f


	//----- nvinfo : EIATTR_COOP_GROUP_INSTR_OFFSETS
	.align		4
.L_513:
        /*021c*/ 	.byte	0x04, 0x28
        /*021e*/ 	.short	(.L_515 - .L_514)


	//   ....[0]....
.L_514:
        /*0220*/ 	.word	0x00000060


	//   ....[1]....
        /*0224*/ 	.word	0x00000130


	//   ....[2]....
        /*0228*/ 	.word	0x00000230


	//   ....[3]....
        /*022c*/ 	.word	0x000003a0


	//   ....[4]....
        /*0230*/ 	.word	0x00000500


	//   ....[5]....
        /*0234*/ 	.word	0x00000620


	//   ....[6]....
        /*0238*/ 	.word	0x00000780


	//   ....[7]....
        /*023c*/ 	.word	0x00001350


	//   ....[8]....
        /*0240*/ 	.word	0x00001e70


	//   ....[9]....
        /*0244*/ 	.word	0x00001eb0


	//   ....[10]....
        /*0248*/ 	.word	0x00003f50


	//   ....[11]....
        /*024c*/ 	.word	0x00004030


	//   ....[12]....
        /*0250*/ 	.word	0x00004330


	//   ....[13]....
        /*0254*/ 	.word	0x000044b0


	//   ....[14]....
        /*0258*/ 	.word	0x00007b70


	//   ....[15]....
        /*025c*/ 	.word	0x00007bd0


	//   ....[16]....
        /*0260*/ 	.word	0x000080e0


	//   ....[17]....
        /*0264*/ 	.word	0x000081f0


	//   ....[18]....
        /*0268*/ 	.word	0x00008640


	//   ....[19]....
        /*026c*/ 	.word	0x00008740


	//   ....[20]....
        /*0270*/ 	.word	0x0000bce0


	//   ....[21]....
        /*0274*/ 	.word	0x0000bd10


	//   ....[22]....
        /*0278*/ 	.word	0x0000bfc0


	//   ....[23]....
        /*027c*/ 	.word	0x0000c220


	//   ....[24]....
        /*0280*/ 	.word	0x0000d2d0


	//   ....[25]....
        /*0284*/ 	.word	0x0000d300


	//   ....[26]....
        /*0288*/ 	.word	0x0000d390


	//   ....[27]....
        /*028c*/ 	.word	0x0000d3b0


	//   ....[28]....
        /*0290*/ 	.word	0x0000e5e0


	//   ....[29]....
        /*0294*/ 	.word	0x0000e640


	//   ....[30]....
        /*0298*/ 	.word	0x0000e680


	//   ....[31]....
        /*029c*/ 	.word	0x0000e6c0


	//   ....[32]....
        /*02a0*/ 	.word	0x0000e700


	//   ....[33]....
        /*02a4*/ 	.word	0x0000e710


	//   ....[34]....
        /*02a8*/ 	.word	0x0000f370


	//   ....[35]....
        /*02ac*/ 	.word	0x0000f380


	//   ....[36]....
        /*02b0*/ 	.word	0x000103b0


	//   ....[37]....
        /*02b4*/ 	.word	0x00010ed0


	//   ....[38]....
        /*02b8*/ 	.word	0x00011920


	//   ....[39]....
        /*02bc*/ 	.word	0x00011960


	//   ....[40]....
        /*02c0*/ 	.word	0x00011990


	//   ....[41]....
        /*02c4*/ 	.word	0x000119b0


	//   ....[42]....
        /*02c8*/ 	.word	0x00011a60


	//   ....[43]....
        /*02cc*/ 	.word	0x00011a80


	//   ....[44]....
        /*02d0*/ 	.word	0x00011b00


	//   ....[45]....
        /*02d4*/ 	.word	0x00011b20


	//   ....[46]....
        /*02d8*/ 	.word	0x00011ba0


	//   ....[47]....
        /*02dc*/ 	.word	0x00011bc0


	//   ....[48]....
        /*02e0*/ 	.word	0x00011c40


	//   ....[49]....
        /*02e4*/ 	.word	0x00011c60


	//   ....[50]....
        /*02e8*/ 	.word	0x00011ce0


	//   ....[51]....
        /*02ec*/ 	.word	0x00011d00


	//   ....[52]....
        /*02f0*/ 	.word	0x00011d80


	//   ....[53]....
        /*02f4*/ 	.word	0x00011d90


	//   ....[54]....
        /*02f8*/ 	.word	0x000149e0


	//   ....[55]....
        /*02fc*/ 	.word	0x00014f70


	//   ....[56]....
        /*0300*/ 	.word	0x000150f0


	//   ....[57]....
        /*0304*/ 	.word	0x00015140


	//   ....[58]....
        /*0308*/ 	.word	0x000152b0


	//   ....[59]....
        /*030c*/ 	.word	0x00015320


	//   ....[60]....
        /*0310*/ 	.word	0x00015420


	//   ....[61]....
        /*0314*/ 	.word	0x00015490


	//   ....[62]....
        /*0318*/ 	.word	0x00015590


	//   ....[63]....
        /*031c*/ 	.word	0x00015600


	//   ....[64]....
        /*0320*/ 	.word	0x00015700


	//   ....[65]....
        /*0324*/ 	.word	0x00015770


	//   ....[66]....
        /*0328*/ 	.word	0x00015870


	//   ....[67]....
        /*032c*/ 	.word	0x000158e0


	//   ....[68]....
        /*0330*/ 	.word	0x000159e0


	//   ....[69]....
        /*0334*/ 	.word	0x00015a40


	//   ....[70]....
        /*0338*/ 	.word	0x00015b30


	//   ....[71]....
        /*033c*/ 	.word	0x00015b80


	//   ....[72]....
        /*0340*/ 	.word	0x00015f80


	//----- nvinfo : EIATTR_REG_RECONFIG
	.align		4
.L_515:
        /*0344*/ 	.byte	0x01, 0x54
	.zero		2


	//----- nvinfo : EIATTR_SYSCALL_OFFSETS
	.align		4
        /*0348*/ 	.byte	0x04, 0x46
        /*034a*/ 	.short	(.L_517 - .L_516)


	//   ....[0]....
.L_516:
        /*034c*/ 	.word	0x00001520


	//   ....[1]....
        /*0350*/ 	.word	0x00010b50


	//   ....[2]....
        /*0354*/ 	.word	0x00010c90


	//   ....[3]....
        /*0358*/ 	.word	0x00010d80


	//   ....[4]....
        /*035c*/ 	.word	0x00011540


	//----- nvinfo : EIATTR_MBARRIER_INSTR_OFFSETS
	.align		4
.L_517:
        /*0360*/ 	.byte	0x04, 0x39
        /*0362*/ 	.short	(.L_519 - .L_518)


	//   ....[0]....
.L_518:
        /*0364*/ 	.word	0x00000250
        /*0368*/ 	.word	0x000000ff
        /*036c*/ 	.word	0x00038800
        /*0370*/ 	.short	0x0100
        /*0372*/ 	.byte	0x08
	.zero		1


	//   ....[1]....
        /*0374*/ 	.word	0x00000260
        /*0378*/ 	.word	0x000000ff
        /*037c*/ 	.word	0x00038820
        /*0380*/ 	.short	0x0100
        /*0382*/ 	.byte	0x08
	.zero		1


	//   ....[2]....
        /*0384*/ 	.word	0x00000350
        /*0388*/ 	.word	0x000000ff
        /*038c*/ 	.word	0x00038830
        /*0390*/ 	.short	0x0100
        /*0392*/ 	.byte	0x08
	.zero		1


	//   ....[3]....
        /*0394*/ 	.word	0x00000360
        /*0398*/ 	.word	0x000000ff
        /*039c*/ 	.word	0x00038840
        /*03a0*/ 	.short	0x0100
        /*03a2*/ 	.byte	0x08
	.zero		1


	//   ....[4]....
        /*03a4*/ 	.word	0x00000370
        /*03a8*/ 	.word	0x000000ff
        /*03ac*/ 	.word	0x00038838
        /*03b0*/ 	.short	0x0100
        /*03b2*/ 	.byte	0x08
	.zero		1


	//   ....[5]....
        /*03b4*/ 	.word	0x00000380
        /*03b8*/ 	.word	0x000000ff
        /*03bc*/ 	.word	0x00038848
        /*03c0*/ 	.short	0x0100
        /*03c2*/ 	.byte	0x08
	.zero		1


	//   ....[6]....
        /*03c4*/ 	.word	0x000004b0
        /*03c8*/ 	.word	0x000000ff
        /*03cc*/ 	.word	0x00038850
        /*03d0*/ 	.short	0x0100
        /*03d2*/ 	.byte	0x08
	.zero		1


	//   ....[7]....
        /*03d4*/ 	.word	0x000004c0
        /*03d8*/ 	.word	0x000000ff
        /*03dc*/ 	.word	0x00038860
        /*03e0*/ 	.short	0x0100
        /*03e2*/ 	.byte	0x08
	.zero		1


	//   ....[8]....
        /*03e4*/ 	.word	0x000004d0
        /*03e8*/ 	.word	0x000000ff
        /*03ec*/ 	.word	0x00038858
        /*03f0*/ 	.short	0x0100
        /*03f2*/ 	.byte	0x08
	.zero		1


	//   ....[9]....
        /*03f4*/ 	.word	0x000004e0
        /*03f8*/ 	.word	0x000000ff
        /*03fc*/ 	.word	0x00038868
        /*0400*/ 	.short	0x0100
        /*0402*/ 	.byte	0x08
	.zero		1


	//   ....[10]....
        /*0404*/ 	.word	0x000005d0
        /*0408*/ 	.word	0x000000ff
        /*040c*/ 	.word	0x00038870
        /*0410*/ 	.short	0x0100
        /*0412*/ 	.byte	0x06
	.zero		1


	//   ....[11]....
        /*0414*/ 	.word	0x000005e0
        /*0418*/ 	.word	0x000000ff
        /*041c*/ 	.word	0x00038880
        /*0420*/ 	.short	0x0100
        /*0422*/ 	.byte	0x06
	.zero		1


	//   ....[12]....
        /*0424*/ 	.word	0x000005f0
        /*0428*/ 	.word	0x000000ff
        /*042c*/ 	.word	0x00038878
        /*0430*/ 	.short	0x0100
        /*0432*/ 	.byte	0x06
	.zero		1


	//   ....[13]....
        /*0434*/ 	.word	0x00000600
        /*0438*/ 	.word	0x000000ff
        /*043c*/ 	.word	0x00038888
        /*0440*/ 	.short	0x0100
        /*0442*/ 	.byte	0x06
	.zero		1


	//   ....[14]....
        /*0444*/ 	.word	0x00000730
        /*0448*/ 	.word	0x000000ff
        /*044c*/ 	.word	0x00038890
        /*0450*/ 	.short	0x0100
        /*0452*/ 	.byte	0x08
	.zero		1


	//   ....[15]....
        /*0454*/ 	.word	0x00000740
        /*0458*/ 	.word	0x000000ff
        /*045c*/ 	.word	0x000388a0
        /*0460*/ 	.short	0x0100
        /*0462*/ 	.byte	0x08
	.zero		1


	//   ....[16]....
        /*0464*/ 	.word	0x00000750
        /*0468*/ 	.word	0x000000ff
        /*046c*/ 	.word	0x00038898
        /*0470*/ 	.short	0x0100
        /*0472*/ 	.byte	0x08
	.zero		1


	//   ....[17]....
        /*0474*/ 	.word	0x00000760
        /*0478*/ 	.word	0x000000ff
        /*047c*/ 	.word	0x000388a8
        /*0480*/ 	.short	0x0100
        /*0482*/ 	.byte	0x08
	.zero		1


	//   ....[18]....
        /*0484*/ 	.word	0x00000890
        /*0488*/ 	.word	0x000000ff
        /*048c*/ 	.word	0x000388b0
        /*0490*/ 	.short	0x0100
        /*0492*/ 	.byte	0x08
	.zero		1


	//   ....[19]....
        /*0494*/ 	.word	0x000008a0
        /*0498*/ 	.word	0x000000ff
        /*049c*/ 	.word	0x000388c0
        /*04a0*/ 	.short	0x0100
        /*04a2*/ 	.byte	0x08
	.zero		1


	//   ....[20]....
        /*04a4*/ 	.word	0x000008b0
        /*04a8*/ 	.word	0x000000ff
        /*04ac*/ 	.word	0x000388b8
        /*04b0*/ 	.short	0x0100
        /*04b2*/ 	.byte	0x08
	.zero		1


	//   ....[21]....
        /*04b4*/ 	.word	0x000008c0
        /*04b8*/ 	.word	0x000000ff
        /*04bc*/ 	.word	0x000388c8
        /*04c0*/ 	.short	0x0100
        /*04c2*/ 	.byte	0x08
	.zero		1


	//   ....[22]....
        /*04c4*/ 	.word	0x00001560
        /*04c8*/ 	.word	0x000000ff
        /*04cc*/ 	.word	0x00038800
        /*04d0*/ 	.short	0x010a
        /*04d2*/ 	.byte	0x04
	.zero		1


	//   ....[23]....
        /*04d4*/ 	.word	0x000015d0
        /*04d8*/ 	.word	0x000000ff
        /*04dc*/ 	.word	0x00038830
        /*04e0*/ 	.short	0x010a
        /*04e2*/ 	.byte	0x04
	.zero		1


	//   ....[24]....
        /*04e4*/ 	.word	0x00001670
        /*04e8*/ 	.word	0x000000ff
        /*04ec*/ 	.word	0x00038830
        /*04f0*/ 	.short	0x010a
        /*04f2*/ 	.byte	0x04
	.zero		1


	//   ....[25]....
        /*04f4*/ 	.word	0x00004870
        /*04f8*/ 	.word	0x00000000
        /*04fc*/ 	.word	0x00000000
        /*0500*/ 	.short	0x0101
        /*0502*/ 	.byte	0x3f
	.zero		1


	//   ....[26]....
        /*0504*/ 	.word	0x00005080
        /*0508*/ 	.word	0x000000ff
        /*050c*/ 	.word	0x00038830
        /*0510*/ 	.short	0x010a
        /*0512*/ 	.byte	0x06
	.zero		1


	//   ....[27]....
        /*0514*/ 	.word	0x000050d0
        /*0518*/ 	.word	0x000000ff
        /*051c*/ 	.word	0x00038830
        /*0520*/ 	.short	0x010a
        /*0522*/ 	.byte	0x06
	.zero		1


	//   ....[28]....
        /*0524*/ 	.word	0x000079c0
        /*0528*/ 	.word	0x000000ff
        /*052c*/ 	.word	0x00038850
        /*0530*/ 	.short	0x010a
        /*0532*/ 	.byte	0x07
	.zero		1


	//   ....[29]....
        /*0534*/ 	.word	0x00007a00
        /*0538*/ 	.word	0x000000ff
        /*053c*/ 	.word	0x00038850
        /*0540*/ 	.short	0x010a
        /*0542*/ 	.byte	0x07
	.zero		1


	//   ....[30]....
        /*0544*/ 	.word	0x00008b00
        /*0548*/ 	.word	0x00000014
        /*054c*/ 	.word	0x00000000
        /*0550*/ 	.short	0x0101
        /*0552*/ 	.byte	0x3f
	.zero		1


	//   ....[31]....
        /*0554*/ 	.word	0x00008b30
        /*0558*/ 	.word	0x000000a8
        /*055c*/ 	.word	0x00000000
        /*0560*/ 	.short	0x0101
        /*0562*/ 	.byte	0x3f
	.zero		1


	//   ....[32]....
        /*0564*/ 	.word	0x000090f0
        /*0568*/ 	.word	0x000000ff
        /*056c*/ 	.word	0x00038830
        /*0570*/ 	.short	0x010a
        /*0572*/ 	.byte	0x3c
	.zero		1


	//   ....[33]....
        /*0574*/ 	.word	0x00009130
        /*0578*/ 	.word	0x000000ff
        /*057c*/ 	.word	0x00038830
        /*0580*/ 	.short	0x010a
        /*0582*/ 	.byte	0x3c
	.zero		1


	//   ....[34]....
        /*0584*/ 	.word	0x0000ba30
        /*0588*/ 	.word	0x000000ff
        /*058c*/ 	.word	0x00038850
        /*0590*/ 	.short	0x010a
        /*0592*/ 	.byte	0x0b
	.zero		1


	//   ....[35]....
        /*0594*/ 	.word	0x0000ba70
        /*0598*/ 	.word	0x000000ff
        /*059c*/ 	.word	0x00038850
        /*05a0*/ 	.short	0x010a
        /*05a2*/ 	.byte	0x0b
	.zero		1


	//   ....[36]....
        /*05a4*/ 	.word	0x0000c680
        /*05a8*/ 	.word	0x0000009d
        /*05ac*/ 	.word	0x00000000
        /*05b0*/ 	.short	0x0101
        /*05b2*/ 	.byte	0x3f
	.zero		1


	//   ....[37]....
        /*05b4*/ 	.word	0x0000c760
        /*05b8*/ 	.word	0x000000ab
        /*05bc*/ 	.word	0x00000000
        /*05c0*/ 	.short	0x0101
        /*05c2*/ 	.byte	0x3f
	.zero		1


	//   ....[38]....
        /*05c4*/ 	.word	0x0000d240
        /*05c8*/ 	.word	0x000000ff
        /*05cc*/ 	.word	0x00038850
        /*05d0*/ 	.short	0x010a
        /*05d2*/ 	.byte	0x05
	.zero		1


	//   ....[39]....
        /*05d4*/ 	.word	0x0000d280
        /*05d8*/ 	.word	0x000000ff
        /*05dc*/ 	.word	0x00038850
        /*05e0*/ 	.short	0x010a
        /*05e2*/ 	.byte	0x05
	.zero		1


	//   ....[40]....
        /*05e4*/ 	.word	0x0000d690
        /*05e8*/ 	.word	0x00000009
        /*05ec*/ 	.word	0x00000000
        /*05f0*/ 	.short	0x0101
        /*05f2*/ 	.byte	0x3f
	.zero		1


	//   ....[41]....
        /*05f4*/ 	.word	0x0000e720
        /*05f8*/ 	.word	0x000000ff
        /*05fc*/ 	.word	0x00000000
        /*0600*/ 	.short	0x0101
        /*0602*/ 	.byte	0x04
	.zero		1


	//   ....[42]....
        /*0604*/ 	.word	0x000110f0
        /*0608*/ 	.word	0x000000ff
        /*060c*/ 	.word	0x00038840
        /*0610*/ 	.short	0x010a
        /*0612*/ 	.byte	0x26
	.zero		1


	//   ....[43]....
        /*0614*/ 	.word	0x00011f10
        /*0618*/ 	.word	0x000000ff
        /*061c*/ 	.word	0x00038800
        /*0620*/ 	.short	0x0107
        /*0622*/ 	.byte	0x26
	.zero		1


	//   ....[44]....
        /*0624*/ 	.word	0x00011f80
        /*0628*/ 	.word	0x000000ff
        /*062c*/ 	.word	0x00038800
        /*0630*/ 	.short	0x0101
        /*0632*/ 	.byte	0x26
	.zero		1


	//   ....[45]....
        /*0634*/ 	.word	0x00011fa0
        /*0638*/ 	.word	0x000000ff
        /*063c*/ 	.word	0x00038820
        /*0640*/ 	.short	0x010a
        /*0642*/ 	.byte	0x26
	.zero		1


	//   ....[46]....
        /*0644*/ 	.word	0x00012390
        /*0648*/ 	.word	0x000000ff
        /*064c*/ 	.word	0x00038848
        /*0650*/ 	.short	0x010a
        /*0652*/ 	.byte	0x26
	.zero		1


	//   ....[47]....
        /*0654*/ 	.word	0x00012830
        /*0658*/ 	.word	0x000000ff
        /*065c*/ 	.word	0x00038860
        /*0660*/ 	.short	0x010a
        /*0662*/ 	.byte	0x26
	.zero		1


	//   ....[48]....
        /*0664*/ 	.word	0x00012ee0
        /*0668*/ 	.word	0x000000ff
        /*066c*/ 	.word	0x00038840
        /*0670*/ 	.short	0x010a
        /*0672*/ 	.byte	0x26
	.zero		1


	//   ....[49]....
        /*0674*/ 	.word	0x00013380
        /*0678*/ 	.word	0x000000ff
        /*067c*/ 	.word	0x00038868
        /*0680*/ 	.short	0x010a
        /*0682*/ 	.byte	0x26
	.zero		1


	//   ....[50]....
        /*0684*/ 	.word	0x00013a80
        /*0688*/ 	.word	0x000000ff
        /*068c*/ 	.word	0x00038848
        /*0690*/ 	.short	0x010a
        /*0692*/ 	.byte	0x26
	.zero		1


	//   ....[51]....
        /*0694*/ 	.word	0x00013f00
        /*0698*/ 	.word	0x000000ff
        /*069c*/ 	.word	0x00038860
        /*06a0*/ 	.short	0x010a
        /*06a2*/ 	.byte	0x26
	.zero		1


	//   ....[52]....
        /*06a4*/ 	.word	0x00014440
        /*06a8*/ 	.word	0x00000003
        /*06ac*/ 	.word	0x00038860
        /*06b0*/ 	.short	0x010a
        /*06b2*/ 	.byte	0x3f
	.zero		1


	//   ....[53]....
        /*06b4*/ 	.word	0x00014970
        /*06b8*/ 	.word	0x00000002
        /*06bc*/ 	.word	0x00038820
        /*06c0*/ 	.short	0x010a
        /*06c2*/ 	.byte	0x3f
	.zero		1


	//   ....[54]....
        /*06c4*/ 	.word	0x00014af0
        /*06c8*/ 	.word	0x00000006
        /*06cc*/ 	.word	0x00000000
        /*06d0*/ 	.short	0x010a
        /*06d2*/ 	.byte	0x3f
	.zero		1


	//   ....[55]....
        /*06d4*/ 	.word	0x00014b60
        /*06d8*/ 	.word	0x00000003
        /*06dc*/ 	.word	0x00000000
        /*06e0*/ 	.short	0x010a
        /*06e2*/ 	.byte	0x3f
	.zero		1


	//   ....[56]....
        /*06e4*/ 	.word	0x00014bc0
        /*06e8*/ 	.word	0x00000000
        /*06ec*/ 	.word	0x00000000
        /*06f0*/ 	.short	0x010a
        /*06f2*/ 	.byte	0x3f
	.zero		1


	//   ....[57]....
        /*06f4*/ 	.word	0x00014bf0
        /*06f8*/ 	.word	0x00000003
        /*06fc*/ 	.word	0x00000000
        /*0700*/ 	.short	0x010a
        /*0702*/ 	.byte	0x3f
	.zero		1


	//   ....[58]....
        /*0704*/ 	.word	0x00014c70
        /*0708*/ 	.word	0x00000003
        /*070c*/ 	.word	0x00038800
        /*0710*/ 	.short	0x010a
        /*0712*/ 	.byte	0x3f
	.zero		1


	//   ....[59]....
        /*0714*/ 	.word	0x00014ce0
        /*0718*/ 	.word	0x00000003
        /*071c*/ 	.word	0x00038830
        /*0720*/ 	.short	0x010a
        /*0722*/ 	.byte	0x3f
	.zero		1


	//   ....[60]....
        /*0724*/ 	.word	0x00014d50
        /*0728*/ 	.word	0x00000006
        /*072c*/ 	.word	0x00038830
        /*0730*/ 	.short	0x010a
        /*0732*/ 	.byte	0x3f
	.zero		1


	//   ....[61]....
        /*0734*/ 	.word	0x00014db0
        /*0738*/ 	.word	0x00000003
        /*073c*/ 	.word	0x00038850
        /*0740*/ 	.short	0x010a
        /*0742*/ 	.byte	0x3f
	.zero		1


	//   ....[62]....
        /*0744*/ 	.word	0x00014e10
        /*0748*/ 	.word	0x00000006
        /*074c*/ 	.word	0x00038830
        /*0750*/ 	.short	0x010a
        /*0752*/ 	.byte	0x3f
	.zero		1


	//   ....[63]....
        /*0754*/ 	.word	0x00014e70
        /*0758*/ 	.word	0x00000003
        /*075c*/ 	.word	0x00038850
        /*0760*/ 	.short	0x010a
        /*0762*/ 	.byte	0x3f
	.zero		1


	//   ....[64]....
        /*0764*/ 	.word	0x00014ed0
        /*0768*/ 	.word	0x00000005
        /*076c*/ 	.word	0x00038850
        /*0770*/ 	.short	0x010a
        /*0772*/ 	.byte	0x3f
	.zero		1


	//   ....[65]....
        /*0774*/ 	.word	0x00015030
        /*0778*/ 	.word	0x00000003
        /*077c*/ 	.word	0x00038840
        /*0780*/ 	.short	0x010a
        /*0782*/ 	.byte	0x3f
	.zero		1


	//   ....[66]....
        /*0784*/ 	.word	0x00015bc0
        /*0788*/ 	.word	0x00000003
        /*078c*/ 	.word	0x00038820
        /*0790*/ 	.short	0x010a
        /*0792*/ 	.byte	0x3f
	.zero		1


	//   ....[67]....
        /*0794*/ 	.word	0x00015c20
        /*0798*/ 	.word	0x00000003
        /*079c*/ 	.word	0x00038848
        /*07a0*/ 	.short	0x010a
        /*07a2*/ 	.byte	0x3f
	.zero		1


	//   ....[68]....
        /*07a4*/ 	.word	0x00015c80
        /*07a8*/ 	.word	0x00000003
        /*07ac*/ 	.word	0x00038860
        /*07b0*/ 	.short	0x010a
        /*07b2*/ 	.byte	0x3f
	.zero		1


	//   ....[69]....
        /*07b4*/ 	.word	0x00015ce0
        /*07b8*/ 	.word	0x00000003
        /*07bc*/ 	.word	0x00038840
        /*07c0*/ 	.short	0x010a
        /*07c2*/ 	.byte	0x3f
	.zero		1


	//   ....[70]....
        /*07c4*/ 	.word	0x00015d40
        /*07c8*/ 	.word	0x00000003
        /*07cc*/ 	.word	0x00038868
        /*07d0*/ 	.short	0x010a
        /*07d2*/ 	.byte	0x3f
	.zero		1


	//   ....[71]....
        /*07d4*/ 	.word	0x00015da0
        /*07d8*/ 	.word	0x00000003
        /*07dc*/ 	.word	0x00038848
        /*07e0*/ 	.short	0x010a
        /*07e2*/ 	.byte	0x3f
	.zero		1


	//   ....[72]....
        /*07e4*/ 	.word	0x00015e00
        /*07e8*/ 	.word	0x00000003
        /*07ec*/ 	.word	0x00038860
        /*07f0*/ 	.short	0x010a
        /*07f2*/ 	.byte	0x3f
	.zero		1


	//   ....[73]....
        /*07f4*/ 	.word	0x00015e50
        /*07f8*/ 	.word	0x00000003
        /*07fc*/ 	.word	0x00038860
        /*0800*/ 	.short	0x010a
        /*0802*/ 	.byte	0x3f
	.zero		1


	//   ....[74]....
        /*0804*/ 	.word	0x00015ea0
        /*0808*/ 	.word	0x00000002
        /*080c*/ 	.word	0x00038820
        /*0810*/ 	.short	0x010a
        /*0812*/ 	.byte	0x3f
	.zero		1


	//   ....[75]....
        /*0814*/ 	.word	0x00016040
        /*0818*/ 	.word	0x00000006
        /*081c*/ 	.word	0x00000000
        /*0820*/ 	.short	0x010a
        /*0822*/ 	.byte	0x3f
	.zero		1


	//   ....[76]....
        /*0824*/ 	.word	0x00016090
        /*0828*/ 	.word	0x00000003
        /*082c*/ 	.word	0x00000000
        /*0830*/ 	.short	0x010a
        /*0832*/ 	.byte	0x3f
	.zero		1


	//   ....[77]....
        /*0834*/ 	.word	0x000160e0
        /*0838*/ 	.word	0x00000000
        /*083c*/ 	.word	0x00000000
        /*0840*/ 	.short	0x010a
        /*0842*/ 	.byte	0x3f
	.zero		1


	//----- nvinfo : EIATTR_NUM_MBARRIERS
	.align		4
.L_519:
        /*0844*/ 	.byte	0x03, 0x38
        /*0846*/ 	.short	0x0016


	//----- nvinfo : EIATTR_EXIT_INSTR_OFFSETS
	.align		4
        /*0848*/ 	.byte	0x04, 0x1c
        /*084a*/ 	.short	(.L_521 - .L_520)


	//   ....[0]....
.L_520:
        /*084c*/ 	.word	0x00014c40


	//----- nvinfo : EIATTR_MAX_THREADS
	.align		4
.L_521:
        /*0850*/ 	.byte	0x04, 0x05
        /*0852*/ 	.short	(.L_523 - .L_522)
.L_522:
        /*0854*/ 	.word	0x00000180
        /*0858*/ 	.word	0x00000001
        /*085c*/ 	.word	0x00000001


	//----- nvinfo : EIATTR_CRS_STACK_SIZE
	.align		4
.L_523:
        /*0860*/ 	.byte	0x04, 0x1e
        /*0862*/ 	.short	(.L_525 - .L_524)
.L_524:
        /*0864*/ 	.word	0x00000000


	//----- nvinfo : EIATTR_CBANK_PARAM_SIZE
	.align		4
.L_525:
        /*0868*/ 	.byte	0x03, 0x19
        /*086a*/ 	.short	0x0a70


	//----- nvinfo : EIATTR_PARAM_CBANK
	.align		4
        /*086c*/ 	.byte	0x04, 0x0a
        /*086e*/ 	.short	(.L_527 - .L_526)
	.align		4
.L_526:
        /*0870*/ 	.word	index@(.nv.constant0._ZN7cutlass13device_kernelIN5flash11enable_sm90INS1_16FlashAttnFwdSm90INS1_25CollectiveMainloopFwdSm90ILi2EN4cute5tupleIJNS5_1CILi1EEES8_S8_EEENS6_IJNS7_ILi128EEENS7_ILi80EEENS7_ILi256EEEEEELi256ENS_6half_tEfNS_4arch4Sm90ELb1ELb0ELb0ELb0ELb0ELb0ELb0ELb1ELb1ELb1ELb1ELb0EEENS1_21CollectiveEpilogueFwdINS6_IJSA_SC_SB_EEES9_SE_SG_Li256ELb0ELb1ELb1ELb0EEENS1_19SingleTileSchedulerILb0ELb1ELb1ELi128EEEEEEEEEvNT_6ParamsE)
        /*0874*/ 	.short	0x0210
        /*0876*/ 	.short	0x0a70


	//----- nvinfo : EIATTR_SW_WAR
	.align		4
.L_527:
        /*0878*/ 	.byte	0x04, 0x36
        /*087a*/ 	.short	(.L_529 - .L_528)
.L_528:
        /*087c*/ 	.word	0x00000008
.L_529:


//--------------------- .nv.info._ZN7cutlass13device_kernelIN5flash11enable_sm90INS1_16FlashAttnFwdSm90INS1_25CollectiveMainloopFwdSm90ILi2EN4cute5tupleIJNS5_1CILi1EEES8_S8_EEENS6_IJNS7_ILi128EEENS7_ILi80EEENS7_ILi256EEEEEELi256ENS_6half_tEfNS_4arch4Sm90ELb1ELb0ELb0ELb1ELb0ELb0ELb0ELb1ELb1ELb1ELb1ELb0EEENS1_21CollectiveEpilogueFwdINS6_IJSA_SC_SB_EEES9_SE_SG_Li256ELb1ELb1ELb1ELb0EEENS1_36VarlenDynamicPersistentTileSchedulerILi128ELi80ELi256ELi128ELb1ELb1ELb1ELb1ELb1ELb1EEEEEEEEEvNT_6ParamsE --------------------------
	.section	.nv.info._ZN7cutlass13device_kernelIN5flash11enable_sm90INS1_16FlashAttnFwdSm90INS1_25CollectiveMainloopFwdSm90ILi2EN4cute5tupleIJNS5_1CILi1EEES8_S8_EEENS6_IJNS7_ILi128EEENS7_ILi80EEENS7_ILi256EEEEEELi256ENS_6half_tEfNS_4arch4Sm90ELb1ELb0ELb0ELb1ELb0ELb0ELb0ELb1ELb1ELb1ELb1ELb0EEENS1_21CollectiveEpilogueFwdINS6_IJSA_SC_SB_EEES9_SE_SG_Li256ELb1ELb1ELb1ELb0EEENS1_36VarlenDynamicPersistentTileSchedulerILi128ELi80ELi256ELi128ELb1ELb1ELb1ELb1ELb1ELb1EEEEEEEEEvNT_6ParamsE,"",@"SHT_CUDA_INFO"
	.sectionflags	@""
	.align	4


	//----- nvinfo : EIATTR_CUDA_API_VERSION
	.align		4
        /*0000*/ 	.byte	0x04, 0x37
        /*0002*/ 	.short	(.L_531 - .L_530)
.L_530:
        /*0004*/ 	.word	0x00000082


	//----- nvinfo : EIATTR_KPARAM_INFO
	.align		4
.L_531:
        /*0008*/ 	.byte	0x04, 0x17
        /*000a*/ 	.short	(.L_533 - .L_532)
.L_532:
        /*000c*/ 	.word	0x00000000
        /*0010*/ 	.short	0x0000
        /*0012*/ 	.short	0x0070
        /*0014*/ 	.byte	0x00, 0xf0, 0x01, 0x2a


	//----- nvinfo : EIATTR_SPARSE_MMA_MASK
	.align		4
.L_533:
        /*0018*/ 	.byte	0x03, 0x50
        /*001a*/ 	.short	0x0000


	//----- nvinfo : EIATTR_MAXREG_COUNT
	.align		4
        /*001c*/ 	.byte	0x03, 0x1b
        /*001e*/ 	.short	0x00a8


	//----- nvinfo : EIATTR_NUM_BARRIERS
	.align		4
        /*0020*/ 	.byte	0x02, 0x4c
        /*0022*/ 	.byte	0x09
	.zero		1


	//----- nvinfo : EIATTR_EXTERNS
	.align		4
        /*0024*/ 	.byte	0x04, 0x0f
        /*0026*/ 	.short	(.L_535 - .L_534)


	//   ....[0]....
	.align		4
.L_534:
        /*0028*/ 	.word	index@(__assertfail)


	//----- nvinfo : EIATTR_ANNOTATIONS
	.align		4
.L_535:
        /*002c*/ 	.byte	0x04, 0x55
        /*002e*/ 	.short	(.L_537 - .L_536)


	//   ....[0]....
.L_536:
        /* <DEDUP_REMOVED lines=82> */


	//----- nvinfo : EIATTR_MERCURY_ISA_VERSION
	.align		4
.L_537:
        /*0540*/ 	.byte	0x03, 0x5f
        /*0542*/ 	.short	0x0101


	//----- nvinfo : EIATTR_UNUSED_LOAD_BYTE_OFFSET
	.align		4
        /*0544*/ 	.byte	0x04, 0x44
        /*0546*/ 	.short	(.L_539 - .L_538)


	//   ....[0]....
.L_538:
        /*0548*/ 	.word	0x00000a10
        /*054c*/ 	.word	0x0000fff0


	//   ....[1]....
        /*0550*/ 	.word	0x0000e620
        /*0554*/ 	.word	0x0000fff0


	//----- nvinfo : EIATTR_INT_WARP_WIDE_INSTR_OFFSETS
	.align		4
.L_539:
        /*0558*/ 	.byte	0x04, 0x31
        /*055a*/ 	.short	(.L_541 - .L_540)


	//   ....[0]....
.L_540:
        /*055c*/ 	.word	0x00000130


	//   ....[1]....
        /*0560*/ 	.word	0x00000170


	//   ....[2]....
        /*0564*/ 	.word	0x000001e0


	//   ....[3]....
        /*0568*/ 	.word	0x00014e70


	//   ....[4]....
        /*056c*/ 	.word	0x00014f10


	//   ....[5]....
        /*0570*/ 	.word	0x00019360


	//   ....[6]....
        /*0574*/ 	.word	0x000193d0


	//----- nvinfo : EIATTR_COOP_GROUP_MASK_REGIDS
	.align		4
.L_541:
        /*0578*/ 	.byte	0x04, 0x29
        /*057a*/ 	.short	(.L_543 - .L_542)


	//   ....[0]....
.L_542:
        /*057c*/ 	.word	0xffffffff


	//   ....[1]....
        /*0580*/ 	.word	0xffffffff


	//   ....[2]....
        /*0584*/ 	.word	0xffffffff


	//   ....[3]....
        /*0588*/ 	.word	0xffffffff


	//   ....[4]....
        /*058c*/ 	.word	0xffffffff


	//   ....[5]....
        /*0590*/ 	.word	0xffffffff


	//   ....[6]....
        /*0594*/ 	.word	0xffffffff


	//   ....[7]....
        /*0598*/ 	.word	0xffffffff


	//   ....[8]....
        /*059c*/ 	.word	0xffffffff


	//   ....[9]....
        /*05a0*/ 	.word	0xffffffff


	//   ....[10]....
        /*05a4*/ 	.word	0xffffffff


	//   ....[11]....
        /*05a8*/ 	.word	0xffffffff


	//   ....[12]....
        /*05ac*/ 	.word	0xffffffff


	//   ....[13]....
        /*05b0*/ 	.word	0xffffffff


	//   ....[14]....
        /*05b4*/ 	.word	0xffffffff


	//   ....[15]....
        /*05b8*/ 	.word	0xffffffff


	//   ....[16]....
        /*05bc*/ 	.word	0xffffffff


	//   ....[17]....
        /*05c0*/ 	.word	0xffffffff


	//   ....[18]....
        /*05c4*/ 	.word	0xffffffff


	//   ....[19]....
        /*05c8*/ 	.word	0xffffffff


	//   ....[20]....
        /*05cc*/ 	.word	0xffffffff


	//   ....[21]....
        /*05d0*/ 	.word	0xffffffff


	//   ....[22]....
        /*05d4*/ 	.word	0xffffffff


	//   ....[23]....
        /*05d8*/ 	.word	0xffffffff


	//   ....[24]....
        /*05dc*/ 	.word	0xffffffff


	//   ....[25]....
        /*05e0*/ 	.word	0xffffffff


	//   ....[26]....
        /*05e4*/ 	.word	0xffffffff


	//   ....[27]....
        /*05e8*/ 	.word	0xffffffff


	//   ....[28]....
        /*05ec*/ 	.word	0xffffffff


	//   ....[29]....
        /*05f0*/ 	.word	0xffffffff


	//   ....[30]....
        /*05f4*/ 	.word	0xffffffff


	//   ....[31]....
        /*05f8*/ 	.word	0xffffffff


	//   ....[32]....
        /*05fc*/ 	.word	0xffffffff


	//   ....[33]....
        /*0600*/ 	.word	0xffffffff


	//   ....[34]....
        /*0604*/ 	.word	0xffffffff


	//   ....[35]....
        /*0608*/ 	.word	0xffffffff


	//   ....[36]....
        /*060c*/ 	.word	0xffffffff


	//   ....[37]....
        /*0610*/ 	.word	0xffffffff


	//   ....[38]....
        /*0614*/ 	.word	0xffffffff


	//   ....[39]....
        /*0618*/ 	.word	0xffffffff


	//   ....[40]....
        /*061c*/ 	.word	0xffffffff


	//   ....[41]....
        /*0620*/ 	.word	0xffffffff


	//   ....[42]....
        /*0624*/ 	.word	0xffffffff


	//   ....[43]....
        /*0628*/ 	.word	0xffffffff


	//   ....[44]....
        /*062c*/ 	.word	0xffffffff


	//   ....[45]....
        /*0630*/ 	.word	0xffffffff


	//   ....[46]....
        /*0634*/ 	.word	0xffffffff


	//   ....[47]....
        /*0638*/ 	.word	0xffffffff


	//   ....[48]....
        /*063c*/ 	.word	0xffffffff


	//   ....[49]....
        /*0640*/ 	.word	0xffffffff


	//   ....[50]....
        /*0644*/ 	.word	0xffffffff


	//   ....[51]....
        /*0648*/ 	.word	0xffffffff


	//   ....[52]....
        /*064c*/ 	.word	0xffffffff


	//   ....[53]....
        /*0650*/ 	.word	0xffffffff


	//   ....[54]....
        /*0654*/ 	.word	0xffffffff


	//   ....[55]....
        /*0658*/ 	.word	0xffffffff


	//   ....[56]....
        /*065c*/ 	.word	0xffffffff


	//   ....[57]....
        /*0660*/ 	.word	0xffffffff


	//   ....[58]....
        /*0664*/ 	.word	0xffffffff


	//   ....[59]....
        /*0668*/ 	.word	0xffffffff


	//   ....[60]....
        /*066c*/ 	.word	0xffffffff


	//   ....[61]....
        /*0670*/ 	.word	0xffffffff


	//   ....[62]....
        /*0674*/ 	.word	0xffffffff


	//   ....[63]....
        /*0678*/ 	.word	0xffffffff


	//   ....[64]....
        /*067c*/ 	.word	0xffffffff


	//   ....[65]....
        /*0680*/ 	.word	0xffffffff


	//   ....[66]....
        /*0684*/ 	.word	0xffffffff


	//   ....[67]....
        /*0688*/ 	.word	0xffffffff


	//   ....[68]....
        /*068c*/ 	.word	0xffffffff


	//   ....[69]....
        /*0690*/ 	.word	0xffffffff


	//   ....[70]....
        /*0694*/ 	.word	0xffffffff


	//   ....[71]....
        /*0698*/ 	.word	0xffffffff


	//   ....[72]....
        /*069c*/ 	.word	0xffffffff


	//   ....[73]....
        /*06a0*/ 	.word	0xffffffff


	//   ....[74]....
        /*06a4*/ 	.word	0xffffffff


	//   ....[75]....
        /*06a8*/ 	.word	0xffffffff


	//   ....[76]....
        /*06ac*/ 	.word	0xffffffff


	//   ....[77]....
        /*06b0*/ 	.word	0xffffffff


	//   ....[78]....
        /*06b4*/ 	.word	0xffffffff


	//   ....[79]....
        /*06b8*/ 	.word	0xffffffff


	//   ....[80]....
        /*06bc*/ 	.word	0xffffffff


	//   ....[81]....
        /*06c0*/ 	.word	0xffffffff


	//   ....[82]....
        /*06c4*/ 	.word	0xffffffff


	//   ....[83]....
        /*06c8*/ 	.word	0xffffffff


	//   ....[84]....
        /*06cc*/ 	.word	0xffffffff


	//   ....[85]....
        /*06d0*/ 	.word	0xffffffff


	//   ....[86]....
        /*06d4*/ 	.word	0xffffffff


	//   ....[87]....
        /*06d8*/ 	.word	0xffffffff


	//   ....[88]....
        /*06dc*/ 	.word	0xffffffff


	//   ....[89]....
        /*06e0*/ 	.word	0xffffffff


	//   ....[90]....
        /*06e4*/ 	.word	0xffffffff


	//   ....[91]....
        /*06e8*/ 	.word	0xffffffff


	//   ....[92]....
        /*06ec*/ 	.word	0xffffffff


	//   ....[93]....
        /*06f0*/ 	.word	0xffffffff


	//   ....[94]....
        /*06f4*/ 	.word	0xffffffff


	//   ....[95]....
        /*06f8*/ 	.word	0xffffffff


	//   ....[96]....
        /*06fc*/ 	.word	0xffffffff


	//   ....[97]....
        /*0700*/ 	.word	0xffffffff


	//   ....[98]....
        /*0704*/ 	.word	0xffffffff


	//   ....[99]....
        /*0708*/ 	.word	0xffffffff


	//   ....[100]....
        /*070c*/ 	.word	0xffffffff


	//   ....[101]....
        /*0710*/ 	.word	0xffffffff


	//   ....[102]....
        /*0714*/ 	.word	0xffffffff


	//   ....[103]....
        /*0718*/ 	.word	0xffffffff


	//   ....[104]....
        /*071c*/ 	.word	0xffffffff


	//   ....[105]....
        /*0720*/ 	.word	0x0500000f


	//   ....[106]....
        /*0724*/ 	.word	0x0500000f


	//   ....[107]....
        /*0728*/ 	.word	0x0500000f


	//   ....[108]....
        /*072c*/ 	.word	0x0500000f


	//   ....[109]....
        /*0730*/ 	.word	0x0500000f


	//   ....[110]....
        /*0734*/ 	.word	0x0500000f


	//   ....[111]....
        /*0738*/ 	.word	0x0500000f


	//   ....[112]....
        /*073c*/ 	.word	0x0500000f


	//   ....[113]....
        /*0740*/ 	.word	0x0500000f


	//   ....[114]....
        /*0744*/ 	.word	0x0500000f


	//   ....[115]....
        /*0748*/ 	.word	0x0500000f


	//   ....[116]....
        /*074c*/ 	.word	0x0500000f


	//   ....[117]....
        /*0750*/ 	.word	0x0500000f


	//   ....[118]....
        /*0754*/ 	.word	0x0500000f


	//   ....[119]....
        /*0758*/ 	.word	0x0500000f


	//   ....[120]....
        /*075c*/ 	.word	0x0500000f


	//   ....[121]....
        /*0760*/ 	.word	0x0500000f


	//   ....[122]....
        /*0764*/ 	.word	0x0500000f


	//   ....[123]....
        /*0768*/ 	.word	0x0500000f


	//   ....[124]....
        /*076c*/ 	.word	0x0500000f


	//   ....[125]....
        /*0770*/ 	.word	0x0500000f


	//   ....[126]....
        /*0774*/ 	.word	0x0500000f


	//   ....[127]....
        /*0778*/ 	.word	0x0500000f


	//   ....[128]....
        /*077c*/ 	.word	0x0500000f


	//   ....[129]....
        /*0780*/ 	.word	0x0500000f


	//   ....[130]....
        /*0784*/ 	.word	0x0500000f


	//   ....[131]....
        /*0788*/ 	.word	0x0500000f


	//   ....[132]....
        /*078c*/ 	.word	0x0500000f


	//   ....[133]....
        /*0790*/ 	.word	0x0500000f


	//   ....[134]....
        /*0794*/ 	.word	0x0500000f


	//   ....[135]....
        /*0798*/ 	.word	0x0500000f


	//   ....[136]....
        /*079c*/ 	.word	0x0500000f


	//   ....[137]....
        /*07a0*/ 	.word	0x0500000f


	//   ....[138]....
        /*07a4*/ 	.word	0x0500000f


	//   ....[139]....
        /*07a8*/ 	.word	0x0500000f


	//   ....[140]....
        /*07ac*/ 	.word	0x0500000f


	//----- nvinfo : EIATTR_COOP_GROUP_INSTR_OFFSETS
	.align		4
.L_543:
        /*07b0*/ 	.byte	0x04, 0x28
        /*07b2*/ 	.short	(.L_545 - .L_544)


	//   ....[0]....
.L_544:
        /*07b4*/ 	.word	0x00000060


	//   ....[1]....
        /*07b8*/ 	.word	0x00000140


	//   ....[2]....
        /*07bc*/ 	.word	0x00000190


	//   ....[3]....
        /*07c0*/ 	.word	0x000003c0


	//   ....[4]....
        /*07c4*/ 	.word	0x00000520


	//   ....[5]....
        /*07c8*/ 	.word	0x00000640


	//   ....[6]....
        /*07cc*/ 	.word	0x000007a0


	//   ....[7]....
        /*07d0*/ 	.word	0x00002120


	//   ....[8]....
        /*07d4*/ 	.word	0x000044f0


	//   ....[9]....
        /*07d8*/ 	.word	0x00004520


	//   ....[10]....
        /*07dc*/ 	.word	0x00004e20


	//   ....[11]....
        /*07e0*/ 	.word	0x00004f20


	//   ....[12]....
        /*07e4*/ 	.word	0x00005380


	//   ....[13]....
        /*07e8*/ 	.word	0x000053d0


	//   ....[14]....
        /*07ec*/ 	.word	0x000085d0


	//   ....[15]....
        /*07f0*/ 	.word	0x00008a30


	//   ....[16]....
        /*07f4*/ 	.word	0x00008a90


	//   ....[17]....
        /*07f8*/ 	.word	0x00008b40


	//   ....[18]....
        /*07fc*/ 	.word	0x00008fc0


	//   ....[19]....
        /*0800*/ 	.word	0x000090b0


	//   ....[20]....
        /*0804*/ 	.word	0x0000c290


	//   ....[21]....
        /*0808*/ 	.word	0x0000c2c0


	//   ....[22]....
        /*080c*/ 	.word	0x0000c590


	//   ....[23]....
        /*0810*/ 	.word	0x0000c690


	//   ....[24]....
        /*0814*/ 	.word	0x0000d960


	//   ....[25]....
        /*0818*/ 	.word	0x0000d990


	//   ....[26]....
        /*081c*/ 	.word	0x0000dac0


	//   ....[27]....
        /*0820*/ 	.word	0x0000dad0


	//   ....[28]....
        /*0824*/ 	.word	0x0000f830


	//   ....[29]....
        /*0828*/ 	.word	0x0000f840


	//   ....[30]....
        /*082c*/ 	.word	0x0000f850


	//   ....[31]....
        /*0830*/ 	.word	0x0000f860


	//   ....[32]....
        /*0834*/ 	.word	0x00010360


	//   ....[33]....
        /*0838*/ 	.word	0x00010390


	//   ....[34]....
        /*083c*/ 	.word	0x00010530


	//   ....[35]....
        /*0840*/ 	.word	0x00010550


	//   ....[36]....
        /*0844*/ 	.word	0x000106a0


	//   ....[37]....
        /*0848*/ 	.word	0x000106c0


	//   ....[38]....
        /*084c*/ 	.word	0x00010820


	//   ....[39]....
        /*0850*/ 	.word	0x00010840


	//   ....[40]....
        /*0854*/ 	.word	0x00010e10


	//   ....[41]....
        /*0858*/ 	.word	0x00010e50


	//   ....[42]....
        /*085c*/ 	.word	0x00011880


	//   ....[43]....
        /*0860*/ 	.word	0x00011890


	//   ....[44]....
        /*0864*/ 	.word	0x00012c10


	//   ....[45]....
        /*0868*/ 	.word	0x00012c40


	//   ....[46]....
        /*086c*/ 	.word	0x00012dc0


	//   ....[47]....
        /*0870*/ 	.word	0x00012de0


	//   ....[48]....
        /*0874*/ 	.word	0x00012f30


	//   ....[49]....
        /*0878*/ 	.word	0x00012f50


	//   ....[50]....
        /*087c*/ 	.word	0x000130b0


	//   ....[51]....
        /*0880*/ 	.word	0x000130d0


	//   ....[52]....
        /*0884*/ 	.word	0x000132b0


	//   ....[53]....
        /*0888*/ 	.word	0x000134e0


	//   ....[54]....
        /*088c*/ 	.word	0x00013510


	//   ....[55]....
        /*0890*/ 	.word	0x00013540


	//   ....[56]....
        /*0894*/ 	.word	0x00013570


	//   ....[57]....
        /*0898*/ 	.word	0x000135a0


	//   ....[58]....
        /*089c*/ 	.word	0x000135d0


	//   ....[59]....
        /*08a0*/ 	.word	0x00013780


	//   ....[60]....
        /*08a4*/ 	.word	0x000137b0


	//   ....[61]....
        /*08a8*/ 	.word	0x000137e0


	//   ....[62]....
        /*08ac*/ 	.word	0x00013810


	//   ....[63]....
        /*08b0*/ 	.word	0x00013840


	//   ....[64]....
        /*08b4*/ 	.word	0x00013870


	//   ....[65]....
        /*08b8*/ 	.word	0x00013910


	//   ....[66]....
        /*08bc*/ 	.word	0x00013940


	//   ....[67]....
        /*08c0*/ 	.word	0x00013950


	//   ....[68]....
        /*08c4*/ 	.word	0x00013980


	//   ....[69]....
        /*08c8*/ 	.word	0x00015470


	//   ....[70]....
        /*08cc*/ 	.word	0x000160d0


	//   ....[71]....
        /*08d0*/ 	.word	0x000160f0


	//   ....[72]....
        /*08d4*/ 	.word	0x000161d0


	//   ....[73]....
        /*08d8*/ 	.word	0x000161e0


	//   ....[74]....
        /*08dc*/ 	.word	0x00016290


	//   ....[75]....
        /*08e0*/ 	.word	0x000162a0


	//   ....[76]....
        /*08e4*/ 	.word	0x00016350


	//   ....[77]....
        /*08e8*/ 	.word	0x00016360


	//   ....[78]....
        /*08ec*/ 	.word	0x00016410


	//   ....[79]....
        /*08f0*/ 	.word	0x00016420


	//   ....[80]....
        /*08f4*/ 	.word	0x000164d0


	//   ....[81]....
        /*08f8*/ 	.word	0x000164e0


	//   ....[82]....
        /*08fc*/ 	.word	0x00016590


	//   ....[83]....
        /*0900*/ 	.word	0x000165a0


	//   ....[84]....
        /*0904*/ 	.word	0x000165f0


	//   ....[85]....
        /*0908*/ 	.word	0x00016640


	//   ....[86]....
        /*090c*/ 	.word	0x00019c90


	//   ....[87]....
        /*0910*/ 	.word	0x00019cc0


	//   ....[88]....
        /*0914*/ 	.word	0x00019d20


	//   ....[89]....
        /*0918*/ 	.word	0x00019d50


	//   ....[90]....
        /*091c*/ 	.word	0x00019d80


	//   ....[91]....
        /*0920*/ 	.word	0x00019db0


	//   ....[92]....
        /*0924*/ 	.word	0x00019de0


	//   ....[93]....
        /*0928*/ 	.word	0x00019e10


	//   ....[94]....
        /*092c*/ 	.word	0x00019fe0


	//   ....[95]....
        /*0930*/ 	.word	0x0001a010


	//   ....[96]....
        /*0934*/ 	.word	0x0001a040


	//   ....[97]....
        /*0938*/ 	.word	0x0001a070


	//   ....[98]....
        /*093c*/ 	.word	0x0001a0a0


	//   ....[99]....
        /*0940*/ 	.word	0x0001a0d0


	//   ....[100]....
        /*0944*/ 	.word	0x0001a1a0


	//   ....[101]....
        /*0948*/ 	.word	0x0001a1c0


	//   ....[102]....
        /*094c*/ 	.word	0x0001a1d0


	//   ....[103]....
        /*0950*/ 	.word	0x0001a250


	//   ....[104]....
        /*0954*/ 	.word	0x0001ada0


	//   ....[105]....
        /*0958*/ 	.word	0x0001b390


	//   ....[106]....
        /*095c*/ 	.word	0x0001b570


	//   ....[107]....
        /*0960*/ 	.word	0x0001b5c0


	//   ....[108]....
        /*0964*/ 	.word	0x0001b700


	//   ....[109]....
        /*0968*/ 	.word	0x0001b750


	//   ....[110]....
        /*096c*/ 	.word	0x0001b890


	//   ....[111]....
        /*0970*/ 	.word	0x0001b8e0


	//   ....[112]....
        /*0974*/ 	.word	0x0001ba20


	//   ....[113]....
        /*0978*/ 	.word	0x0001ba70


	//   ....[114]....
        /*097c*/ 	.word	0x0001bbb0


	//   ....[115]....
        /*0980*/ 	.word	0x0001bc00


	//   ....[116]....
        /*0984*/ 	.word	0x0001bd40


	//   ....[117]....
        /*0988*/ 	.word	0x0001bd90


	//   ....[118]....
        /*098c*/ 	.word	0x0001beb0


	//   ....[119]....
        /*0990*/ 	.word	0x0001bf20


	//   ....[120]....
        /*0994*/ 	.word	0x0001c040


	//   ....[121]....
        /*0998*/ 	.word	0x0001c090


	//   ....[122]....
        /*099c*/ 	.word	0x0001c3c0


	//   ....[123]....
        /*09a0*/ 	.word	0x0001c460


	//   ....[124]....
        /*09a4*/ 	.word	0x0001c600


	//   ....[125]....
        /*09a8*/ 	.word	0x0001c680


	//   ....[126]....
        /*09ac*/ 	.word	0x0001c700


	//   ....[127]....
        /*09b0*/ 	.word	0x0001c780


	//   ....[128]....
        /*09b4*/ 	.word	0x0001c800


	//   ....[129]....
        /*09b8*/ 	.word	0x0001c890


	//   ....[130]....
        /*09bc*/ 	.word	0x0001c930


	//   ....[131]....
        /*09c0*/ 	.word	0x0001c9e0


	//   ....[132]....
        /*09c4*/ 	.word	0x0001ca60


	//   ....[133]....
        /*09c8*/ 	.word	0x0001cae0


	//   ....[134]....
        /*09cc*/ 	.word	0x0001cb60


	//   ....[135]....
        /*09d0*/ 	.word	0x0001cbf0


	//   ....[136]....
        /*09d4*/ 	.word	0x0001cc70


	//   ....[137]....
        /*09d8*/ 	.word	0x0001cd20


	//   ....[138]....
        /*09dc*/ 	.word	0x0001cd70


	//   ....[139]....
        /*09e0*/ 	.word	0x0001ce30


	//   ....[140]....
        /*09e4*/ 	.word	0x0001cf60


	//----- nvinfo : EIATTR_REG_RECONFIG
	.align		4
.L_545:
        /*09e8*/ 	.byte	0x01, 0x54
	.zero		2


	//----- nvinfo : EIATTR_SYSCALL_OFFSETS
	.align		4
        /*09ec*/ 	.byte	0x04, 0x46
        /*09ee*/ 	.short	(.L_547 - .L_546)


	//   ....[0]....
.L_546:
        /*09f0*/ 	.word	0x000022a0


	//   ....[1]....
        /*09f4*/ 	.word	0x00015080


	//   ....[2]....
        /*09f8*/ 	.word	0x000151d0


	//   ....[3]....
        /*09fc*/ 	.word	0x000152d0


	//   ....[4]....
        /*0a00*/ 	.word	0x00015c60


	//----- nvinfo : EIATTR_MBARRIER_INSTR_OFFSETS
	.align		4
.L_547:
        /*0a04*/ 	.byte	0x04, 0x39
        /*0a06*/ 	.short	(.L_549 - .L_548)


	//   ....[0]....
.L_548:
        /*0a08*/ 	.word	0x00000270
        /*0a0c*/ 	.word	0x000000ff
        /*0a10*/ 	.word	0x00038800
        /*0a14*/ 	.short	0x0100
        /*0a16*/ 	.byte	0x08
	.zero		1


	//   ....[1]....
        /*0a18*/ 	.word	0x00000280
        /*0a1c*/ 	.word	0x000000ff
        /*0a20*/ 	.word	0x00038820
        /*0a24*/ 	.short	0x0100
        /*0a26*/ 	.byte	0x08
	.zero		1


	//   ....[2]....
        /*0a28*/ 	.word	0x00000370
        /*0a2c*/ 	.word	0x000000ff
        /*0a30*/ 	.word	0x00038830
        /*0a34*/ 	.short	0x0100
        /*0a36*/ 	.byte	0x08
	.zero		1


	//   ....[3]....
        /*0a38*/ 	.word	0x00000380
        /*0a3c*/ 	.word	0x000000ff
        /*0a40*/ 	.word	0x00038840
        /*0a44*/ 	.short	0x0100
        /*0a46*/ 	.byte	0x08
	.zero		1


	//   ....[4]....
        /*0a48*/ 	.word	0x00000390
        /*0a4c*/ 	.word	0x000000ff
        /*0a50*/ 	.word	0x00038838
        /*0a54*/ 	.short	0x0100
        /*0a56*/ 	.byte	0x08
	.zero		1


	//   ....[5]....
        /*0a58*/ 	.word	0x000003a0
        /*0a5c*/ 	.word	0x000000ff
        /*0a60*/ 	.word	0x00038848
        /*0a64*/ 	.short	0x0100
        /*0a66*/ 	.byte	0x08
	.zero		1


	//   ....[6]....
        /*0a68*/ 	.word	0x000004d0
        /*0a6c*/ 	.word	0x000000ff
        /*0a70*/ 	.word	0x00038850
        /*0a74*/ 	.short	0x0100
        /*0a76*/ 	.byte	0x08
	.zero		1


	//   ....[7]....
        /*0a78*/ 	.word	0x000004e0
        /*0a7c*/ 	.word	0x000000ff
        /*0a80*/ 	.word	0x00038860
        /*0a84*/ 	.short	0x0100
        /*0a86*/ 	.byte	0x08
	.zero		1


	//   ....[8]....
        /*0a88*/ 	.word	0x000004f0
        /*0a8c*/ 	.word	0x000000ff
        /*0a90*/ 	.word	0x00038858
        /*0a94*/ 	.short	0x0100
        /*0a96*/ 	.byte	0x08
	.zero		1


	//   ....[9]....
        /*0a98*/ 	.word	0x00000500
        /*0a9c*/ 	.word	0x000000ff
        /*0aa0*/ 	.word	0x00038868
        /*0aa4*/ 	.short	0x0100
        /*0aa6*/ 	.byte	0x08
	.zero		1


	//   ....[10]....
        /*0aa8*/ 	.word	0x000005f0
        /*0aac*/ 	.word	0x000000ff
        /*0ab0*/ 	.word	0x00038870
        /*0ab4*/ 	.short	0x0100
        /*0ab6*/ 	.byte	0x06
	.zero		1


	//   ....[11]....
        /*0ab8*/ 	.word	0x00000600
        /*0abc*/ 	.word	0x000000ff
        /*0ac0*/ 	.word	0x00038880
        /*0ac4*/ 	.short	0x0100
        /*0ac6*/ 	.byte	0x06
	.zero		1


	//   ....[12]....
        /*0ac8*/ 	.word	0x00000610
        /*0acc*/ 	.word	0x000000ff
        /*0ad0*/ 	.word	0x00038878
        /*0ad4*/ 	.short	0x0100
        /*0ad6*/ 	.byte	0x06
	.zero		1


	//   ....[13]....
        /*0ad8*/ 	.word	0x00000620
        /*0adc*/ 	.word	0x000000ff
        /*0ae0*/ 	.word	0x00038888
        /*0ae4*/ 	.short	0x0100
        /*0ae6*/ 	.byte	0x06
	.zero		1


	//   ....[14]....
        /*0ae8*/ 	.word	0x00000750
        /*0aec*/ 	.word	0x000000ff
        /*0af0*/ 	.word	0x00038890
        /*0af4*/ 	.short	0x0100
        /*0af6*/ 	.byte	0x08
	.zero		1


	//   ....[15]....
        /*0af8*/ 	.word	0x00000760
        /*0afc*/ 	.word	0x000000ff
        /*0b00*/ 	.word	0x000388a0
        /*0b04*/ 	.short	0x0100
        /*0b06*/ 	.byte	0x08
	.zero		1


	//   ....[16]....
        /*0b08*/ 	.word	0x00000770
        /*0b0c*/ 	.word	0x000000ff
        /*0b10*/ 	.word	0x00038898
        /*0b14*/ 	.short	0x0100
        /*0b16*/ 	.byte	0x08
	.zero		1


	//   ....[17]....
        /*0b18*/ 	.word	0x00000780
        /*0b1c*/ 	.word	0x000000ff
        /*0b20*/ 	.word	0x000388a8
        /*0b24*/ 	.short	0x0100
        /*0b26*/ 	.byte	0x08
	.zero		1


	//   ....[18]....
        /*0b28*/ 	.word	0x000008b0
        /*0b2c*/ 	.word	0x000000ff
        /*0b30*/ 	.word	0x000388b0
        /*0b34*/ 	.short	0x0100
        /*0b36*/ 	.byte	0x08
	.zero		1


	//   ....[19]....
        /*0b38*/ 	.word	0x000008c0
        /*0b3c*/ 	.word	0x000000ff
        /*0b40*/ 	.word	0x000388c0
        /*0b44*/ 	.short	0x0100
        /*0b46*/ 	.byte	0x08
	.zero		1


	//   ....[20]....
        /*0b48*/ 	.word	0x000008d0
        /*0b4c*/ 	.word	0x000000ff
        /*0b50*/ 	.word	0x000388b8
        /*0b54*/ 	.short	0x0100
        /*0b56*/ 	.byte	0x08
	.zero		1


	//   ....[21]....
        /*0b58*/ 	.word	0x000008e0
        /*0b5c*/ 	.word	0x000000ff
        /*0b60*/ 	.word	0x000388c8
        /*0b64*/ 	.short	0x0100
        /*0b66*/ 	.byte	0x08
	.zero		1


	//   ....[22]....
        /*0b68*/ 	.word	0x00002370
        /*0b6c*/ 	.word	0x000000ff
        /*0b70*/ 	.word	0x00038800
        /*0b74*/ 	.short	0x010a
        /*0b76*/ 	.byte	0x06
	.zero		1


	//   ....[23]....
        /*0b78*/ 	.word	0x00002410
        /*0b7c*/ 	.word	0x00000000
        /*0b80*/ 	.word	0x00038830
        /*0b84*/ 	.short	0x010a
        /*0b86*/ 	.byte	0x3f
	.zero		1


	//   ....[24]....
        /*0b88*/ 	.word	0x00002480
        /*0b8c*/ 	.word	0x00000000
        /*0b90*/ 	.word	0x00038830
        /*0b94*/ 	.short	0x010a
        /*0b96*/ 	.byte	0x3f
	.zero		1


	//   ....[25]....
        /*0b98*/ 	.word	0x00004d50
        /*0b9c*/ 	.word	0x00000000
        /*0ba0*/ 	.word	0x00000000
        /*0ba4*/ 	.short	0x0101
        /*0ba6*/ 	.byte	0x3f
	.zero		1


	//   ....[26]....
        /*0ba8*/ 	.word	0x00005df0
        /*0bac*/ 	.word	0x000000ff
        /*0bb0*/ 	.word	0x00038830
        /*0bb4*/ 	.short	0x010a
        /*0bb6*/ 	.byte	0x04
	.zero		1


	//   ....[27]....
        /*0bb8*/ 	.word	0x00005e40
        /*0bbc*/ 	.word	0x000000ff
        /*0bc0*/ 	.word	0x00038830
        /*0bc4*/ 	.short	0x010a
        /*0bc6*/ 	.byte	0x04
	.zero		1


	//   ....[28]....
        /*0bc8*/ 	.word	0x000082f0
        /*0bcc*/ 	.word	0x000000ff
        /*0bd0*/ 	.word	0x00038850
        /*0bd4*/ 	.short	0x010a
        /*0bd6*/ 	.byte	0x04
	.zero		1


	//   ....[29]....
        /*0bd8*/ 	.word	0x00008330
        /*0bdc*/ 	.word	0x000000ff
        /*0be0*/ 	.word	0x00038850
        /*0be4*/ 	.short	0x010a
        /*0be6*/ 	.byte	0x04
	.zero		1


	//   ....[30]....
        /*0be8*/ 	.word	0x00009210
        /*0bec*/ 	.word	0x00000000
        /*0bf0*/ 	.word	0x00000000
        /*0bf4*/ 	.short	0x0101
        /*0bf6*/ 	.byte	0x3f
	.zero		1


	//   ....[31]....
        /*0bf8*/ 	.word	0x00009370
        /*0bfc*/ 	.word	0x00000015
        /*0c00*/ 	.word	0x00000000
        /*0c04*/ 	.short	0x0101
        /*0c06*/ 	.byte	0x3f
	.zero		1


	//   ....[32]....
        /*0c08*/ 	.word	0x00009b10
        /*0c0c*/ 	.word	0x000000ff
        /*0c10*/ 	.word	0x00038830
        /*0c14*/ 	.short	0x010a
        /*0c16*/ 	.byte	0x04
	.zero		1


	//   ....[33]....
        /*0c18*/ 	.word	0x00009b50
        /*0c1c*/ 	.word	0x000000ff
        /*0c20*/ 	.word	0x00038830
        /*0c24*/ 	.short	0x010a
        /*0c26*/ 	.byte	0x04
	.zero		1


	//   ....[34]....
        /*0c28*/ 	.word	0x0000c010
        /*0c2c*/ 	.word	0x000000ff
        /*0c30*/ 	.word	0x00038850
        /*0c34*/ 	.short	0x010a
        /*0c36*/ 	.byte	0x04
	.zero		1


	//   ....[35]....
        /*0c38*/ 	.word	0x0000c050
        /*0c3c*/ 	.word	0x000000ff
        /*0c40*/ 	.word	0x00038850
        /*0c44*/ 	.short	0x010a
        /*0c46*/ 	.byte	0x04
	.zero		1


	//   ....[36]....
        /*0c48*/ 	.word	0x0000c900
        /*0c4c*/ 	.word	0x000000ac
        /*0c50*/ 	.word	0x00000000
        /*0c54*/ 	.short	0x0101
        /*0c56*/ 	.byte	0x3f
	.zero		1


	//   ....[37]....
        /*0c58*/ 	.word	0x0000cc00
        /*0c5c*/ 	.word	0x000000ac
        /*0c60*/ 	.word	0x00000000
        /*0c64*/ 	.short	0x0101
        /*0c66*/ 	.byte	0x3f
	.zero		1


	//   ....[38]....
        /*0c68*/ 	.word	0x0000d8b0
        /*0c6c*/ 	.word	0x000000ff
        /*0c70*/ 	.word	0x00038850
        /*0c74*/ 	.short	0x010a
        /*0c76*/ 	.byte	0x08
	.zero		1


	//   ....[39]....
        /*0c78*/ 	.word	0x0000d8f0
        /*0c7c*/ 	.word	0x000000ff
        /*0c80*/ 	.word	0x00038850
        /*0c84*/ 	.short	0x010a
        /*0c86*/ 	.byte	0x08
	.zero		1


	//   ....[40]....
        /*0c88*/ 	.word	0x0000ddc0
        /*0c8c*/ 	.word	0x0000000b
        /*0c90*/ 	.word	0x00000000
        /*0c94*/ 	.short	0x0101
        /*0c96*/ 	.byte	0x3f
	.zero		1


	//   ....[41]....
        /*0c98*/ 	.word	0x00010370
        /*0c9c*/ 	.word	0x000000ff
        /*0ca0*/ 	.word	0x00000000
        /*0ca4*/ 	.short	0x0101
        /*0ca6*/ 	.byte	0x08
	.zero		1


	//   ....[42]....
        /*0ca8*/ 	.word	0x00010c50
        /*0cac*/ 	.word	0x000000ff
        /*0cb0*/ 	.word	0x00000000
        /*0cb4*/ 	.short	0x0101
        /*0cb6*/ 	.byte	0x08
	.zero		1


	//   ....[43]....
        /*0cb8*/ 	.word	0x000156d0
        /*0cbc*/ 	.word	0x00000000
        /*0cc0*/ 	.word	0x00038840
        /*0cc4*/ 	.short	0x010a
        /*0cc6*/ 	.byte	0x3f
	.zero		1


	//   ....[44]....
        /*0cc8*/ 	.word	0x00016740
        /*0ccc*/ 	.word	0x00000012
        /*0cd0*/ 	.word	0x00038800
        /*0cd4*/ 	.short	0x0107
        /*0cd6*/ 	.byte	0x3f
	.zero		1


	//   ....[45]....
        /*0cd8*/ 	.word	0x00016850
        /*0cdc*/ 	.word	0x00000012
        /*0ce0*/ 	.word	0x00038800
        /*0ce4*/ 	.short	0x0101
        /*0ce6*/ 	.byte	0x3f
	.zero		1


	//   ....[46]....
        /*0ce8*/ 	.word	0x00016870
        /*0cec*/ 	.word	0x00000012
        /*0cf0*/ 	.word	0x00038820
        /*0cf4*/ 	.short	0x010a
        /*0cf6*/ 	.byte	0x3f
	.zero		1


	//   ....[47]....
        /*0cf8*/ 	.word	0x00016c40
        /*0cfc*/ 	.word	0x00000003
        /*0d00*/ 	.word	0x00038840
        /*0d04*/ 	.short	0x010a
        /*0d06*/ 	.byte	0x3f
	.zero		1


	//   ....[48]....
        /*0d08*/ 	.word	0x000171e0
        /*0d0c*/ 	.word	0x00000003
        /*0d10*/ 	.word	0x00000060
        /*0d14*/ 	.short	0x010a
        /*0d16*/ 	.byte	0x3f
	.zero		1


	//   ....[49]....
        /*0d18*/ 	.word	0x00017a60
        /*0d1c*/ 	.word	0x00000003
        /*0d20*/ 	.word	0x00038840
        /*0d24*/ 	.short	0x010a
        /*0d26*/ 	.byte	0x3f
	.zero		1


	//   ....[50]....
        /*0d28*/ 	.word	0x00018000
        /*0d2c*/ 	.word	0x00000002
        /*0d30*/ 	.word	0x00000060
        /*0d34*/ 	.short	0x010a
        /*0d36*/ 	.byte	0x3f
	.zero		1


	//   ....[51]....
        /*0d38*/ 	.word	0x000187c0
        /*0d3c*/ 	.word	0x00000002
        /*0d40*/ 	.word	0x00038840
        /*0d44*/ 	.short	0x010a
        /*0d46*/ 	.byte	0x3f
	.zero		1


	//   ....[52]....
        /*0d48*/ 	.word	0x00018d60
        /*0d4c*/ 	.word	0x00000002
        /*0d50*/ 	.word	0x00000060
        /*0d54*/ 	.short	0x010a
        /*0d56*/ 	.byte	0x3f
	.zero		1


	//   ....[53]....
        /*0d58*/ 	.word	0x000194d0
        /*0d5c*/ 	.word	0x00000000
        /*0d60*/ 	.word	0x00038860
        /*0d64*/ 	.short	0x010a
        /*0d66*/ 	.byte	0x3f
	.zero		1


	//   ....[54]....
        /*0d68*/ 	.word	0x0001ad20
        /*0d6c*/ 	.word	0x00000000
        /*0d70*/ 	.word	0x00038820
        /*0d74*/ 	.short	0x010a
        /*0d76*/ 	.byte	0x3f
	.zero		1


	//   ....[55]....
        /*0d78*/ 	.word	0x0001af30
        /*0d7c*/ 	.word	0x00000006
        /*0d80*/ 	.word	0x00000000
        /*0d84*/ 	.short	0x010a
        /*0d86*/ 	.byte	0x3f
	.zero		1


	//   ....[56]....
        /*0d88*/ 	.word	0x0001af60
        /*0d8c*/ 	.word	0x00000007
        /*0d90*/ 	.word	0x00000000
        /*0d94*/ 	.short	0x010a
        /*0d96*/ 	.byte	0x3f
	.zero		1


	//   ....[57]....
        /*0d98*/ 	.word	0x0001afc0
        /*0d9c*/ 	.word	0x00000004
        /*0da0*/ 	.word	0x00000000
        /*0da4*/ 	.short	0x010a
        /*0da6*/ 	.byte	0x3f
	.zero		1


	//   ....[58]....
        /*0da8*/ 	.word	0x0001aff0
        /*0dac*/ 	.word	0x00000003
        /*0db0*/ 	.word	0x00000000
        /*0db4*/ 	.short	0x010a
        /*0db6*/ 	.byte	0x3f
	.zero		1


	//   ....[59]....
        /*0db8*/ 	.word	0x0001b070
        /*0dbc*/ 	.word	0x00000003
        /*0dc0*/ 	.word	0x00038800
        /*0dc4*/ 	.short	0x010a
        /*0dc6*/ 	.byte	0x3f
	.zero		1


	//   ....[60]....
        /*0dc8*/ 	.word	0x0001b0c0
        /*0dcc*/ 	.word	0x00000000
        /*0dd0*/ 	.word	0x00038830
        /*0dd4*/ 	.short	0x010a
        /*0dd6*/ 	.byte	0x3f
	.zero		1


	//   ....[61]....
        /*0dd8*/ 	.word	0x0001b130
        /*0ddc*/ 	.word	0x00000098
        /*0de0*/ 	.word	0x00038830
        /*0de4*/ 	.short	0x010a
        /*0de6*/ 	.byte	0x3f
	.zero		1


	//   ....[62]....
        /*0de8*/ 	.word	0x0001b190
        /*0dec*/ 	.word	0x00000002
        /*0df0*/ 	.word	0x00038850
        /*0df4*/ 	.short	0x010a
        /*0df6*/ 	.byte	0x3f
	.zero		1


	//   ....[63]....
        /*0df8*/ 	.word	0x0001b1f0
        /*0dfc*/ 	.word	0x00000004
        /*0e00*/ 	.word	0x00038830
        /*0e04*/ 	.short	0x010a
        /*0e06*/ 	.byte	0x3f
	.zero		1


	//   ....[64]....
        /*0e08*/ 	.word	0x0001b250
        /*0e0c*/ 	.word	0x00000002
        /*0e10*/ 	.word	0x00038850
        /*0e14*/ 	.short	0x010a
        /*0e16*/ 	.byte	0x3f
	.zero		1


	//   ....[65]....
        /*0e18*/ 	.word	0x0001b2b0
        /*0e1c*/ 	.word	0x00000007
        /*0e20*/ 	.word	0x00038850
        /*0e24*/ 	.short	0x010a
        /*0e26*/ 	.byte	0x3f
	.zero		1


	//   ....[66]....
        /*0e28*/ 	.word	0x0001b450
        /*0e2c*/ 	.word	0x00000000
        /*0e30*/ 	.word	0x00038840
        /*0e34*/ 	.short	0x010a
        /*0e36*/ 	.byte	0x3f
	.zero		1


	//   ....[67]....
        /*0e38*/ 	.word	0x0001c0d0
        /*0e3c*/ 	.word	0x00000012
        /*0e40*/ 	.word	0x00038820
        /*0e44*/ 	.short	0x010a
        /*0e46*/ 	.byte	0x3f
	.zero		1


	//   ....[68]....
        /*0e48*/ 	.word	0x0001c120
        /*0e4c*/ 	.word	0x00000003
        /*0e50*/ 	.word	0x00038840
        /*0e54*/ 	.short	0x010a
        /*0e56*/ 	.byte	0x3f
	.zero		1


	//   ....[69]....
        /*0e58*/ 	.word	0x0001c170
        /*0e5c*/ 	.word	0x00000003
        /*0e60*/ 	.word	0x00000060
        /*0e64*/ 	.short	0x010a
        /*0e66*/ 	.byte	0x3f
	.zero		1


	//   ....[70]....
        /*0e68*/ 	.word	0x0001c1c0
        /*0e6c*/ 	.word	0x00000003
        /*0e70*/ 	.word	0x00038840
        /*0e74*/ 	.short	0x010a
        /*0e76*/ 	.byte	0x3f
	.zero		1


	//   ....[71]....
        /*0e78*/ 	.word	0x0001c210
        /*0e7c*/ 	.word	0x00000002
        /*0e80*/ 	.word	0x00000060
        /*0e84*/ 	.short	0x010a
        /*0e86*/ 	.byte	0x3f
	.zero		1


	//   ....[72]....
        /*0e88*/ 	.word	0x0001c260
        /*0e8c*/ 	.word	0x00000002
        /*0e90*/ 	.word	0x00038840
        /*0e94*/ 	.short	0x010a
        /*0e96*/ 	.byte	0x3f
	.zero		1


	//   ....[73]....
        /*0e98*/ 	.word	0x0001c2b0
        /*0e9c*/ 	.word	0x00000002
        /*0ea0*/ 	.word	0x00000060
        /*0ea4*/ 	.short	0x010a
        /*0ea6*/ 	.byte	0x3f
	.zero		1


	//   ....[74]....
        /*0ea8*/ 	.word	0x0001c300
        /*0eac*/ 	.word	0x00000000
        /*0eb0*/ 	.word	0x00038860
        /*0eb4*/ 	.short	0x010a
        /*0eb6*/ 	.byte	0x3f
	.zero		1


	//   ....[75]....
        /*0eb8*/ 	.word	0x0001ce80
        /*0ebc*/ 	.word	0x00000000
        /*0ec0*/ 	.word	0x00038820
        /*0ec4*/ 	.short	0x010a
        /*0ec6*/ 	.byte	0x3f
	.zero		1


	//   ....[76]....
        /*0ec8*/ 	.word	0x0001d020
        /*0ecc*/ 	.word	0x00000006
        /*0ed0*/ 	.word	0x00000000
        /*0ed4*/ 	.short	0x010a
        /*0ed6*/ 	.byte	0x3f
	.zero		1


	//   ....[77]....
        /*0ed8*/ 	.word	0x0001d070
        /*0edc*/ 	.word	0x00000007
        /*0ee0*/ 	.word	0x00000000
        /*0ee4*/ 	.short	0x010a
        /*0ee6*/ 	.byte	0x3f
	.zero		1


	//   ....[78]....
        /*0ee8*/ 	.word	0x0001d0c0
        /*0eec*/ 	.word	0x00000004
        /*0ef0*/ 	.word	0x00000000
        /*0ef4*/ 	.short	0x010a
        /*0ef6*/ 	.byte	0x3f
	.zero		1


	//----- nvinfo : EIATTR_NUM_MBARRIERS
	.align		4
.L_549:
        /*0ef8*/ 	.byte	0x03, 0x38
        /*0efa*/ 	.short	0x0016


	//----- nvinfo : EIATTR_EXIT_INSTR_OFFSETS
	.align		4
        /*0efc*/ 	.byte	0x04, 0x1c
        /*0efe*/ 	.short	(.L_551 - .L_550)


	//   ....[0]....
.L_550:
        /*0f00*/ 	.word	0x00000a50


	//   ....[1]....
        /*0f04*/ 	.word	0x00013260


	//   ....[2]....
        /*0f08*/ 	.word	0x0001b040


	//----- nvinfo : EIATTR_MAX_THREADS
	.align		4
.L_551:
        /*0f0c*/ 	.byte	0x04, 0x05
        /*0f0e*/ 	.short	(.L_553 - .L_552)
.L_552:
        /*0f10*/ 	.word	0x00000180
        /*0f14*/ 	.word	0x00000001
        /*0f18*/ 	.word	0x00000001


	//----- nvinfo : EIATTR_CRS_STACK_SIZE
	.align		4
.L_553:
        /*0f1c*/ 	.byte	0x04, 0x1e
        /*0f1e*/ 	.short	(.L_555 - .L_554)
.L_554:
        /*0f20*/ 	.word	0x00000000


	//----- nvinfo : EIATTR_CBANK_PARAM_SIZE
	.align		4
.L_555:
        /*0f24*/ 	.byte	0x03, 0x19
        /*0f26*/ 	.short	0x0af0


	//----- nvinfo : EIATTR_PARAM_CBANK
	.align		4
        /*0f28*/ 	.byte	0x04, 0x0a
        /*0f2a*/ 	.short	(.L_557 - .L_556)
	.align		4
.L_556:
        /*0f2c*/ 	.word	index@(.nv.constant0._ZN7cutlass13device_kernelIN5flash11enable_sm90INS1_16FlashAttnFwdSm90INS1_25CollectiveMainloopFwdSm90ILi2EN4cute5tupleIJNS5_1CILi1EEES8_S8_EEENS6_IJNS7_ILi128EEENS7_ILi80EEENS7_ILi256EEEEEELi256ENS_6half_tEfNS_4arch4Sm90ELb1ELb0ELb0ELb1ELb0ELb0ELb0ELb1ELb1ELb1ELb1ELb0EEENS1_21CollectiveEpilogueFwdINS6_IJSA_SC_SB_EEES9_SE_SG_Li256ELb1ELb1ELb1ELb0EEENS1_36VarlenDynamicPersistentTileSchedulerILi128ELi80ELi256ELi128ELb1ELb1ELb1ELb1ELb1ELb1EEEEEEEEEvNT_6ParamsE)
        /*0f30*/ 	.short	0x0210
        /*0f32*/ 	.short	0x0af0


	//----- nvinfo : EIATTR_SW_WAR
	.align		4
.L_557:
        /*0f34*/ 	.byte	0x04, 0x36
        /*0f36*/ 	.short	(.L_559 - .L_558)
.L_558:
        /*0f38*/ 	.word	0x00000008
.L_559:


//--------------------- .nv.info._ZN7cutlass13device_kernelIN5flash11enable_sm90INS1_16FlashAttnFwdSm90INS1_25CollectiveMainloopFwdSm90ILi2EN4cute5tupleIJNS5_1CILi1EEES8_S8_EEENS6_IJNS7_ILi128EEENS7_ILi80EEENS7_ILi256EEEEEELi256ENS_6half_tEfNS_4arch4Sm90ELb1ELb0ELb0ELb1ELb0ELb1ELb0ELb1ELb1ELb1ELb1ELb0EEENS1_21CollectiveEpilogueFwdINS6_IJSA_SC_SB_EEES9_SE_SG_Li256ELb1ELb1ELb1ELb0EEENS1_36VarlenDynamicPersistentTileSchedulerILi128ELi80ELi256ELi128ELb1ELb1ELb1ELb1ELb1ELb1EEEEEEEEEvNT_6ParamsE --------------------------
	.section	.nv.info._ZN7cutlass13device_kernelIN5flash11enable_sm90INS1_16FlashAttnFwdSm90INS1_25CollectiveMainloopFwdSm90ILi2EN4cute5tupleIJNS5_1CILi1EEES8_S8_EEENS6_IJNS7_ILi128EEENS7_ILi80EEENS7_ILi256EEEEEELi256ENS_6half_tEfNS_4arch4Sm90ELb1ELb0ELb0ELb1ELb0ELb1ELb0ELb1ELb1ELb1ELb1ELb0EEENS1_21CollectiveEpilogueFwdINS6_IJSA_SC_SB_EEES9_SE_SG_Li256ELb1ELb1ELb1ELb0EEENS1_36VarlenDynamicPersistentTileSchedulerILi128ELi80ELi256ELi128ELb1ELb1ELb1ELb1ELb1ELb1EEEEEEEEEvNT_6ParamsE,"",@"SHT_CUDA_INFO"
	.sectionflags	@""
	.align	4


	//----- nvinfo : EIATTR_CUDA_API_VERSION
	.align		4
        /*0000*/ 	.byte	0x04, 0x37
        /*0002*/ 	.short	(.L_561 - .L_560)
.L_560:
        /*0004*/ 	.word	0x00000082


	//----- nvinfo : EIATTR_KPARAM_INFO
	.align		4
.L_561:
        /*0008*/ 	.byte	0x04, 0x17
        /*000a*/ 	.short	(.L_563 - .L_562)
.L_562:
        /*000c*/ 	.word	0x00000000
        /*0010*/ 	.short	0x0000
        /*0012*/ 	.short	0x0070
        /*0014*/ 	.byte	0x00, 0xf0, 0x01, 0x2a


	//----- nvinfo : EIATTR_SPARSE_MMA_MASK
	.align		4
.L_563:
        /*0018*/ 	.byte	0x03, 0x50
        /*001a*/ 	.short	0x0000


	//----- nvinfo : EIATTR_MAXREG_COUNT
	.align		4
        /*001c*/ 	.byte	0x03, 0x1b
        /*001e*/ 	.short	0x00a8


	//----- nvinfo : EIATTR_NUM_BARRIERS
	.align		4
        /*0020*/ 	.byte	0x02, 0x4c
        /*0022*/ 	.byte	0x10
	.zero		1


	//----- nvinfo : EIATTR_EXTERNS
	.align		4
        /*0024*/ 	.byte	0x04, 0x0f
        /*0026*/ 	.short	(.L_565 - .L_564)


	//   ....[0]....
	.align		4
.L_564:
        /*0028*/ 	.word	index@(__assertfail)


	//----- nvinfo : EIATTR_ANNOTATIONS
	.align		4
.L_565:
        /*002c*/ 	.byte	0x04, 0x55
        /*002e*/ 	.short	(.L_567 - .L_566)


	//   ....[0]....
.L_566:
        /* <DEDUP_REMOVED lines=165> */


	//----- nvinfo : EIATTR_MERCURY_ISA_VERSION
	.align		4
.L_567:
        /*0a68*/ 	.byte	0x03, 0x5f
        /*0a6a*/ 	.short	0x0101


	//----- nvinfo : EIATTR_UNUSED_LOAD_BYTE_OFFSET
	.align		4
        /*0a6c*/ 	.byte	0x04, 0x44
        /*0a6e*/ 	.short	(.L_569 - .L_568)


	//   ....[0]....
.L_568:
        /*0a70*/ 	.word	0x00000aa0
        /*0a74*/ 	.word	0x0000fff0


	//   ....[1]....
        /*0a78*/ 	.word	0x00024bd0
        /*0a7c*/ 	.word	0x0000fff0


	//----- nvinfo : EIATTR_INT_WARP_WIDE_INSTR_OFFSETS
	.align		4
.L_569:
        /*0a80*/ 	.byte	0x04, 0x31
        /*0a82*/ 	.short	(.L_571 - .L_570)


	//   ....[0]....
.L_570:
        /*0a84*/ 	.word	0x00000190


	//   ....[1]....
        /*0a88*/ 	.word	0x000001d0


	//   ....[2]....
        /*0a8c*/ 	.word	0x00000240


	//   ....[3]....
        /*0a90*/ 	.word	0x0002d040


	//   ....[4]....
        /*0a94*/ 	.word	0x0002d0e0


	//   ....[5]....
        /*0a98*/ 	.word	0x00031590


	//   ....[6]....
        /*0a9c*/ 	.word	0x00031600


	//----- nvinfo : EIATTR_COOP_GROUP_MASK_REGIDS
	.align		4
.L_571:
        /*0aa0*/ 	.byte	0x04, 0x29
        /*0aa2*/ 	.short	(.L_573 - .L_572)


	//   ....[0]....
.L_572:
        /*0aa4*/ 	.word	0xffffffff


	//   ....[1]....
        /*0aa8*/ 	.word	0xffffffff


	//   ....[2]....
        /*0aac*/ 	.word	0xffffffff


	//   ....[3]....
        /*0ab0*/ 	.word	0xffffffff


	//   ....[4]....
        /*0ab4*/ 	.word	0xffffffff


	//   ....[5]....
        /*0ab8*/ 	.word	0xffffffff


	//   ....[6]....
        /*0abc*/ 	.word	0xffffffff


	//   ....[7]....
        /*0ac0*/ 	.word	0xffffffff


	//   ....[8]....
        /*0ac4*/ 	.word	0xffffffff


	//   ....[9]....
        /*0ac8*/ 	.word	0xffffffff


	//   ....[10]....
        /*0acc*/ 	.word	0xffffffff


	//   ....[11]....
        /*0ad0*/ 	.word	0xffffffff


	//   ....[12]....
        /*0ad4*/ 	.word	0xffffffff


	//   ....[13]....
        /*0ad8*/ 	.word	0xffffffff


	//   ....[14]....
        /*0adc*/ 	.word	0xffffffff


	//   ....[15]....
        /*0ae0*/ 	.word	0xffffffff


	//   ....[16]....
        /*0ae4*/ 	.word	0xffffffff


	//   ....[17]....
        /*0ae8*/ 	.word	0xffffffff


	//   ....[18]....
        /*0aec*/ 	.word	0xffffffff


	//   ....[19]....
        /*0af0*/ 	.word	0xffffffff


	//   ....[20]....
        /*0af4*/ 	.word	0xffffffff


	//   ....[21]....
        /*0af8*/ 	.word	0xffffffff


	//   ....[22]....
        /*0afc*/ 	.word	0xffffffff


	//   ....[23]....
        /*0b00*/ 	.word	0xffffffff


	//   ....[24]....
        /*0b04*/ 	.word	0xffffffff


	//   ....[25]....
        /*0b08*/ 	.word	0xffffffff


	//   ....[26]....
        /*0b0c*/ 	.word	0xffffffff


	//   ....[27]....
        /*0b10*/ 	.word	0xffffffff


	//   ....[28]....
        /*0b14*/ 	.word	0xffffffff


	//   ....[29]....
        /*0b18*/ 	.word	0xffffffff


	//   ....[30]....
        /*0b1c*/ 	.word	0xffffffff


	//   ....[31]....
        /*0b20*/ 	.word	0xffffffff


	//   ....[32]....
        /*0b24*/ 	.word	0xffffffff


	//   ....[33]....
        /*0b28*/ 	.word	0xffffffff


	//   ....[34]....
        /*0b2c*/ 	.word	0xffffffff


	//   ....[35]....
        /*0b30*/ 	.word	0xffffffff


	//   ....[36]....
        /*0b34*/ 	.word	0xffffffff


	//   ....[37]....
        /*0b38*/ 	.word	0xffffffff


	//   ....[38]....
        /*0b3c*/ 	.word	0xffffffff


	//   ....[39]....
        /*0b40*/ 	.word	0xffffffff


	//   ....[40]....
        /*0b44*/ 	.word	0xffffffff


	//   ....[41]....
        /*0b48*/ 	.word	0xffffffff


	//   ....[42]....
        /*0b4c*/ 	.word	0xffffffff


	//   ....[43]....
        /*0b50*/ 	.word	0xffffffff


	//   ....[44]....
        /*0b54*/ 	.word	0xffffffff


	//   ....[45]....
        /*0b58*/ 	.word	0xffffffff


	//   ....[46]....
        /*0b5c*/ 	.word	0xffffffff


	//   ....[47]....
        /*0b60*/ 	.word	0xffffffff


	//   ....[48]....
        /*0b64*/ 	.word	0xffffffff


	//   ....[49]....
        /*0b68*/ 	.word	0xffffffff


	//   ....[50]....
        /*0b6c*/ 	.word	0xffffffff


	//   ....[51]....
        /*0b70*/ 	.word	0xffffffff


	//   ....[52]....
        /*0b74*/ 	.word	0xffffffff


	//   ....[53]....
        /*0b78*/ 	.word	0xffffffff


	//   ....[54]....
        /*0b7c*/ 	.word	0xffffffff


	//   ....[55]....
        /*0b80*/ 	.word	0xffffffff


	//   ....[56]....
        /*0b84*/ 	.word	0xffffffff


	//   ....[57]....
        /*0b88*/ 	.word	0xffffffff


	//   ....[58]....
        /*0b8c*/ 	.word	0xffffffff


	//   ....[59]....
        /*0b90*/ 	.word	0xffffffff


	//   ....[60]....
        /*0b94*/ 	.word	0xffffffff


	//   ....[61]....
        /*0b98*/ 	.word	0xffffffff


	//   ....[62]....
        /*0b9c*/ 	.word	0xffffffff


	//   ....[63]....
        /*0ba0*/ 	.word	0xffffffff


	//   ....[64]....
        /*0ba4*/ 	.word	0xffffffff


	//   ....[65]....
        /*0ba8*/ 	.word	0xffffffff


	//   ....[66]....
        /*0bac*/ 	.word	0xffffffff


	//   ....[67]....
        /*0bb0*/ 	.word	0xffffffff


	//   ....[68]....
        /*0bb4*/ 	.word	0xffffffff


	//   ....[69]....
        /*0bb8*/ 	.word	0xffffffff


	//   ....[70]....
        /*0bbc*/ 	.word	0xffffffff


	//   ....[71]....
        /*0bc0*/ 	.word	0xffffffff


	//   ....[72]....
        /*0bc4*/ 	.word	0xffffffff


	//   ....[73]....
        /*0bc8*/ 	.word	0xffffffff


	//   ....[74]....
        /*0bcc*/ 	.word	0xffffffff


	//   ....[75]....
        /*0bd0*/ 	.word	0xffffffff


	//   ....[76]....
        /*0bd4*/ 	.word	0xffffffff


	//   ....[77]....
        /*0bd8*/ 	.word	0xffffffff


	//   ....[78]....
        /*0bdc*/ 	.word	0xffffffff


	//   ....[79]....
        /*0be0*/ 	.word	0xffffffff


	//   ....[80]....
        /*0be4*/ 	.word	0xffffffff


	//   ....[81]....
        /*0be8*/ 	.word	0xffffffff


	//   ....[82]....
        /*0bec*/ 	.word	0xffffffff


	//   ....[83]....
        /*0bf0*/ 	.word	0xffffffff


	//   ....[84]....
        /*0bf4*/ 	.word	0xffffffff


	//   ....[85]....
        /*0bf8*/ 	.word	0xffffffff


	//   ....[86]....
        /*0bfc*/ 	.word	0xffffffff


	//   ....[87]....
        /*0c00*/ 	.word	0xffffffff


	//   ....[88]....
        /*0c04*/ 	.word	0xffffffff


	//   ....[89]....
        /*0c08*/ 	.word	0xffffffff


	//   ....[90]....
        /*0c0c*/ 	.word	0xffffffff


	//   ....[91]....
        /*0c10*/ 	.word	0xffffffff


	//   ....[92]....
        /*0c14*/ 	.word	0xffffffff


	//   ....[93]....
        /*0c18*/ 	.word	0xffffffff


	//   ....[94]....
        /*0c1c*/ 	.word	0xffffffff


	//   ....[95]....
        /*0c20*/ 	.word	0xffffffff


	//   ....[96]....
        /*0c24*/ 	.word	0xffffffff


	//   ....[97]....
        /*0c28*/ 	.word	0xffffffff


	//   ....[98]....
        /*0c2c*/ 	.word	0xffffffff


	//   ....[99]....
        /*0c30*/ 	.word	0xffffffff


	//   ....[100]....
        /*0c34*/ 	.word	0xffffffff


	//   ....[101]....
        /*0c38*/ 	.word	0xffffffff


	//   ....[102]....
        /*0c3c*/ 	.word	0xffffffff


	//   ....[103]....
        /*0c40*/ 	.word	0xffffffff


	//   ....[104]....
        /*0c44*/ 	.word	0xffffffff


	//   ....[105]....
        /*0c48*/ 	.word	0xffffffff


	//   ....[106]....
        /*0c4c*/ 	.word	0xffffffff


	//   ....[107]....
        /*0c50*/ 	.word	0xffffffff


	//   ....[108]....
        /*0c54*/ 	.word	0xffffffff


	//   ....[109]....
        /*0c58*/ 	.word	0xffffffff


	//   ....[110]....
        /*0c5c*/ 	.word	0xffffffff


	//   ....[111]....
        /*0c60*/ 	.word	0xffffffff


	//   ....[112]....
        /*0c64*/ 	.word	0xffffffff


	//   ....[113]....
        /*0c68*/ 	.word	0xffffffff


	//   ....[114]....
        /*0c6c*/ 	.word	0xffffffff


	//   ....[115]....
        /*0c70*/ 	.word	0xffffffff


	//   ....[116]....
        /*0c74*/ 	.word	0xffffffff


	//   ....[117]....
        /*0c78*/ 	.word	0xffffffff


	//   ....[118]....
        /*0c7c*/ 	.word	0xffffffff


	//   ....[119]....
        /*0c80*/ 	.word	0xffffffff


	//   ....[120]....
        /*0c84*/ 	.word	0xffffffff


	//   ....[121]....
        /*0c88*/ 	.word	0xffffffff


	//   ....[122]....
        /*0c8c*/ 	.word	0xffffffff


	//   ....[123]....
        /*0c90*/ 	.word	0xffffffff


	//   ....[124]....
        /*0c94*/ 	.word	0xffffffff


	//   ....[125]....
        /*0c98*/ 	.word	0xffffffff


	//   ....[126]....
        /*0c9c*/ 	.word	0xffffffff


	//   ....[127]....
        /*0ca0*/ 	.word	0xffffffff


	//   ....[128]....
        /*0ca4*/ 	.word	0xffffffff


	//   ....[129]....
        /*0ca8*/ 	.word	0xffffffff


	//   ....[130]....
        /*0cac*/ 	.word	0xffffffff


	//   ....[131]....
        /*0cb0*/ 	.word	0xffffffff


	//   ....[132]....
        /*0cb4*/ 	.word	0xffffffff


	//   ....[133]....
        /*0cb8*/ 	.word	0xffffffff


	//   ....[134]....
        /*0cbc*/ 	.word	0xffffffff


	//   ....[135]....
        /*0cc0*/ 	.word	0xffffffff


	//   ....[136]....
        /*0cc4*/ 	.word	0xffffffff


	//   ....[137]....
        /*0cc8*/ 	.word	0xffffffff


	//   ....[138]....
        /*0ccc*/ 	.word	0x0500000f


	//   ....[139]....
        /*0cd0*/ 	.word	0x0500000f


	//   ....[140]....
        /*0cd4*/ 	.word	0x0500000f


	//   ....[141]....
        /*0cd8*/ 	.word	0x0500000f


	//   ....[142]....
        /*0cdc*/ 	.word	0x0500000f


	//   ....[143]....
        /*0ce0*/ 	.word	0x0500000f


	//   ....[144]....
        /*0ce4*/ 	.word	0x0500000f


	//   ....[145]....
        /*0ce8*/ 	.word	0x0500000f


	//   ....[146]....
        /*0cec*/ 	.word	0x0500000f


	//   ....[147]....
        /*0cf0*/ 	.word	0x0500000f


	//   ....[148]....
        /*0cf4*/ 	.word	0x0500000f


	//   ....[149]....
        /*0cf8*/ 	.word	0x0500000f


	//   ....[150]....
        /*0cfc*/ 	.word	0x0500000f


	//   ....[151]....
        /*0d00*/ 	.word	0x0500000f


	//   ....[152]....
        /*0d04*/ 	.word	0x0500000f


	//   ....[153]....
        /*0d08*/ 	.word	0x0500000f


	//   ....[154]....
        /*0d0c*/ 	.word	0x0500000f


	//   ....[155]....
        /*0d10*/ 	.word	0x0500000f


	//   ....[156]....
        /*0d14*/ 	.word	0x0500000f


	//   ....[157]....
        /*0d18*/ 	.word	0x0500000f


	//   ....[158]....
        /*0d1c*/ 	.word	0x0500000f


	//   ....[159]....
        /*0d20*/ 	.word	0x0500000f


	//   ....[160]....
        /*0d24*/ 	.word	0x0500000f


	//   ....[161]....
        /*0d28*/ 	.word	0x0500000f


	//   ....[162]....
        /*0d2c*/ 	.word	0x0500000f


	//   ....[163]....
        /*0d30*/ 	.word	0x0500000f


	//   ....[164]....
        /*0d34*/ 	.word	0x0500000f


	//   ....[165]....
        /*0d38*/ 	.word	0x0500000f


	//   ....[166]....
        /*0d3c*/ 	.word	0x0500000f


	//   ....[167]....
        /*0d40*/ 	.word	0x0500000f


	//   ....[168]....
        /*0d44*/ 	.word	0x0500000f


	//   ....[169]....
        /*0d48*/ 	.word	0x0500000f


	//   ....[170]....
        /*0d4c*/ 	.word	0x0500000f


	//   ....[171]....
        /*0d50*/ 	.word	0x0500000f


	//   ....[172]....
        /*0d54*/ 	.word	0x0500000f


	//   ....[173]....
        /*0d58*/ 	.word	0x0500000f


	//   ....[174]....
        /*0d5c*/ 	.word	0x0500000f


	//   ....[175]....
        /*0d60*/ 	.word	0x0500000f


	//   ....[176]....
        /*0d64*/ 	.word	0x0500000f


	//   ....[177]....
        /*0d68*/ 	.word	0x0500000f


	//   ....[178]....
        /*0d6c*/ 	.word	0x0500000f


	//   ....[179]....
        /*0d70*/ 	.word	0x0500000f


	//   ....[180]....
        /*0d74*/ 	.word	0x0500000f


	//   ....[181]....
        /*0d78*/ 	.word	0x0500000f


	//   ....[182]....
        /*0d7c*/ 	.word	0x0500000f


	//   ....[183]....
        /*0d80*/ 	.word	0x0500000f


	//   ....[184]....
        /*0d84*/ 	.word	0x0500000f


	//   ....[185]....
        /*0d88*/ 	.word	0x0500000f


	//   ....[186]....
        /*0d8c*/ 	.word	0x0500000f


	//   ....[187]....
        /*0d90*/ 	.word	0x0500000f


	//   ....[188]....
        /*0d94*/ 	.word	0x0500000f


	//   ....[189]....
        /*0d98*/ 	.word	0x0500000f


	//   ....[190]....
        /*0d9c*/ 	.word	0x0500000f


	//   ....[191]....
        /*0da0*/ 	.word	0x0500000f


	//   ....[192]....
        /*0da4*/ 	.word	0x0500000f


	//   ....[193]....
        /*0da8*/ 	.word	0x0500000f


	//   ....[194]....
        /*0dac*/ 	.word	0x0500000f


	//   ....[195]....
        /*0db0*/ 	.word	0x0500000f


	//   ....[196]....
        /*0db4*/ 	.word	0x0500000f


	//   ....[197]....
        /*0db8*/ 	.word	0x0500000f


	//   ....[198]....
        /*0dbc*/ 	.word	0x0500000f


	//   ....[199]....
        /*0dc0*/ 	.word	0x0500000f


	//   ....[200]....
        /*0dc4*/ 	.word	0x0500000f


	//   ....[201]....
        /*0dc8*/ 	.word	0x0500000f


	//   ....[202]....
        /*0dcc*/ 	.word	0x0500000f


	//   ....[203]....
        /*0dd0*/ 	.word	0x0500000f


	//   ....[204]....
        /*0dd4*/ 	.word	0x0500000f


	//   ....[205]....
        /*0dd8*/ 	.word	0x0500000f


	//   ....[206]....
        /*0ddc*/ 	.word	0x0500000f


	//----- nvinfo : EIATTR_COOP_GROUP_INSTR_OFFSETS
	.align		4
.L_573:
        /*0de0*/ 	.byte	0x04, 0x28
        /*0de2*/ 	.short	(.L_575 - .L_574)


	//   ....[0]....
.L_574:
        /*0de4*/ 	.word	0x00000060


	//   ....[1]....
        /*0de8*/ 	.word	0x000001a0


	//   ....[2]....
        /*0dec*/ 	.word	0x000001f0


	//   ....[3]....
        /*0df0*/ 	.word	0x00000420


	//   ....[4]....
        /*0df4*/ 	.word	0x00000580


	//   ....[5]....
        /*0df8*/ 	.word	0x000006a0


	//   ....[6]....
        /*0dfc*/ 	.word	0x00000800


	//   ....[7]....
        /*0e00*/ 	.word	0x0000bce0


	//   ....[8]....
        /*0e04*/ 	.word	0x0000c3d0


	//   ....[9]....
        /*0e08*/ 	.word	0x0000c3e0


	//   ....[10]....
        /*0e0c*/ 	.word	0x0000c3f0


	//   ....[11]....
        /*0e10*/ 	.word	0x0000c400


	//   ....[12]....
        /*0e14*/ 	.word	0x0000ca20


	//   ....[13]....
        /*0e18*/ 	.word	0x0000ca30


	//   ....[14]....
        /*0e1c*/ 	.word	0x0000ca40


	//   ....[15]....
        /*0e20*/ 	.word	0x0000ca50


	//   ....[16]....
        /*0e24*/ 	.word	0x0000cfd0


	//   ....[17]....
        /*0e28*/ 	.word	0x0000cfe0


	//   ....[18]....
        /*0e2c*/ 	.word	0x0000cff0


	//   ....[19]....
        /*0e30*/ 	.word	0x0000d000


	//   ....[20]....
        /*0e34*/ 	.word	0x0000d5a0


	//   ....[21]....
        /*0e38*/ 	.word	0x0000d5b0


	//   ....[22]....
        /*0e3c*/ 	.word	0x0000d5c0


	//   ....[23]....
        /*0e40*/ 	.word	0x0000d5d0


	//   ....[24]....
        /*0e44*/ 	.word	0x00010c70


	//   ....[25]....
        /*0e48*/ 	.word	0x00010c80


	//   ....[26]....
        /*0e4c*/ 	.word	0x00010c90


	//   ....[27]....
        /*0e50*/ 	.word	0x00010ca0


	//   ....[28]....
        /*0e54*/ 	.word	0x00011170


	//   ....[29]....
        /*0e58*/ 	.word	0x00011180


	//   ....[30]....
        /*0e5c*/ 	.word	0x00011190


	//   ....[31]....
        /*0e60*/ 	.word	0x000111a0


	//   ....[32]....
        /*0e64*/ 	.word	0x00011600


	//   ....[33]....
        /*0e68*/ 	.word	0x00011610


	//   ....[34]....
        /*0e6c*/ 	.word	0x00011620


	//   ....[35]....
        /*0e70*/ 	.word	0x00011630


	//   ....[36]....
        /*0e74*/ 	.word	0x00011aa0


	//   ....[37]....
        /*0e78*/ 	.word	0x00011ab0


	//   ....[38]....
        /*0e7c*/ 	.word	0x00011ac0


	//   ....[39]....
        /*0e80*/ 	.word	0x00011ad0


	//   ....[40]....
        /*0e84*/ 	.word	0x000184d0


	//   ....[41]....
        /*0e88*/ 	.word	0x00018dd0


	//   ....[42]....
        /*0e8c*/ 	.word	0x00018de0


	//   ....[43]....
        /*0e90*/ 	.word	0x00018e30


	//   ....[44]....
        /*0e94*/ 	.word	0x00019440


	//   ....[45]....
        /*0e98*/ 	.word	0x00019520


	//   ....[46]....
        /*0e9c*/ 	.word	0x0001d980


	//   ....[47]....
        /*0ea0*/ 	.word	0x0001dd40


	//   ....[48]....
        /*0ea4*/ 	.word	0x0001dda0


	//   ....[49]....
        /*0ea8*/ 	.word	0x0001e040


	//   ....[50]....
        /*0eac*/ 	.word	0x0001e370


	//   ....[51]....
        /*0eb0*/ 	.word	0x0001e3d0


	//   ....[52]....
        /*0eb4*/ 	.word	0x00022980


	//   ....[53]....
        /*0eb8*/ 	.word	0x000229a0


	//   ....[54]....
        /*0ebc*/ 	.word	0x00022bc0


	//   ....[55]....
        /*0ec0*/ 	.word	0x00022cc0


	//   ....[56]....
        /*0ec4*/ 	.word	0x00023f00


	//   ....[57]....
        /*0ec8*/ 	.word	0x00024000


	//   ....[58]....
        /*0ecc*/ 	.word	0x00024200


	//   ....[59]....
        /*0ed0*/ 	.word	0x00024220


	//   ....[60]....
        /*0ed4*/ 	.word	0x00025c90


	//   ....[61]....
        /*0ed8*/ 	.word	0x00025ca0


	//   ....[62]....
        /*0edc*/ 	.word	0x00025cb0


	//   ....[63]....
        /*0ee0*/ 	.word	0x00025cc0


	//   ....[64]....
        /*0ee4*/ 	.word	0x00026720


	//   ....[65]....
        /*0ee8*/ 	.word	0x00026730


	//   ....[66]....
        /*0eec*/ 	.word	0x00026890


	//   ....[67]....
        /*0ef0*/ 	.word	0x000268b0


	//   ....[68]....
        /*0ef4*/ 	.word	0x00026a00


	//   ....[69]....
        /*0ef8*/ 	.word	0x00026a20


	//   ....[70]....
        /*0efc*/ 	.word	0x00026b80


	//   ....[71]....
        /*0f00*/ 	.word	0x00026ba0


	//   ....[72]....
        /*0f04*/ 	.word	0x00027330


	//   ....[73]....
        /*0f08*/ 	.word	0x000273d0


	//   ....[74]....
        /*0f0c*/ 	.word	0x00027e00


	//   ....[75]....
        /*0f10*/ 	.word	0x00027e10


	//   ....[76]....
        /*0f14*/ 	.word	0x00028f40


	//   ....[77]....
        /*0f18*/ 	.word	0x00028f50


	//   ....[78]....
        /*0f1c*/ 	.word	0x000290b0


	//   ....[79]....
        /*0f20*/ 	.word	0x000290d0


	//   ....[80]....
        /*0f24*/ 	.word	0x00029220


	//   ....[81]....
        /*0f28*/ 	.word	0x00029240


	//   ....[82]....
        /*0f2c*/ 	.word	0x000293a0


	//   ....[83]....
        /*0f30*/ 	.word	0x000293c0


	//   ....[84]....
        /*0f34*/ 	.word	0x000295a0


	//   ....[85]....
        /*0f38*/ 	.word	0x000297e0


	//   ....[86]....
        /*0f3c*/ 	.word	0x00029810


	//   ....[87]....
        /*0f40*/ 	.word	0x00029840


	//   ....[88]....
        /*0f44*/ 	.word	0x00029870


	//   ....[89]....
        /*0f48*/ 	.word	0x000298a0


	//   ....[90]....
        /*0f4c*/ 	.word	0x000298d0


	//   ....[91]....
        /*0f50*/ 	.word	0x00029a80


	//   ....[92]....
        /*0f54*/ 	.word	0x00029ab0


	//   ....[93]....
        /*0f58*/ 	.word	0x00029ae0


	//   ....[94]....
        /*0f5c*/ 	.word	0x00029b10


	//   ....[95]....
        /*0f60*/ 	.word	0x00029b40


	//   ....[96]....
        /*0f64*/ 	.word	0x00029b70


	//   ....[97]....
        /*0f68*/ 	.word	0x00029c10


	//   ....[98]....
        /*0f6c*/ 	.word	0x00029c40


	//   ....[99]....
        /*0f70*/ 	.word	0x00029c50


	//   ....[100]....
        /*0f74*/ 	.word	0x00029c80


	//   ....[101]....
        /*0f78*/ 	.word	0x0002b3f0


	//   ....[102]....
        /*0f7c*/ 	.word	0x0002d640


	//   ....[103]....
        /*0f80*/ 	.word	0x0002e2b0


	//   ....[104]....
        /*0f84*/ 	.word	0x0002e2d0


	//   ....[105]....
        /*0f88*/ 	.word	0x0002e2e0


	//   ....[106]....
        /*0f8c*/ 	.word	0x0002e390


	//   ....[107]....
        /*0f90*/ 	.word	0x0002e400


	//   ....[108]....
        /*0f94*/ 	.word	0x0002e450


	//   ....[109]....
        /*0f98*/ 	.word	0x0002e4c0


	//   ....[110]....
        /*0f9c*/ 	.word	0x0002e510


	//   ....[111]....
        /*0fa0*/ 	.word	0x0002e580


	//   ....[112]....
        /*0fa4*/ 	.word	0x0002e5d0


	//   ....[113]....
        /*0fa8*/ 	.word	0x0002e640


	//   ....[114]....
        /*0fac*/ 	.word	0x0002e690


	//   ....[115]....
        /*0fb0*/ 	.word	0x0002e700


	//   ....[116]....
        /*0fb4*/ 	.word	0x0002e750


	//   ....[117]....
        /*0fb8*/ 	.word	0x0002e7c0


	//   ....[118]....
        /*0fbc*/ 	.word	0x0002e810


	//   ....[119]....
        /*0fc0*/ 	.word	0x00031f10


	//   ....[120]....
        /*0fc4*/ 	.word	0x00031f40


	//   ....[121]....
        /*0fc8*/ 	.word	0x00031fa0


	//   ....[122]....
        /*0fcc*/ 	.word	0x00031fd0


	//   ....[123]....
        /*0fd0*/ 	.word	0x00032000


	//   ....[124]....
        /*0fd4*/ 	.word	0x00032030


	//   ....[125]....
        /*0fd8*/ 	.word	0x00032060


	//   ....[126]....
        /*0fdc*/ 	.word	0x00032090


	//   ....[127]....
        /*0fe0*/ 	.word	0x00032270


	//   ....[128]....
        /*0fe4*/ 	.word	0x000322a0


	//   ....[129]....
        /*0fe8*/ 	.word	0x000322d0


	//   ....[130]....
        /*0fec*/ 	.word	0x00032300


	//   ....[131]....
        /*0ff0*/ 	.word	0x00032330


	//   ....[132]....
        /*0ff4*/ 	.word	0x00032360


	//   ....[133]....
        /*0ff8*/ 	.word	0x00032430


	//   ....[134]....
        /*0ffc*/ 	.word	0x00032450


	//   ....[135]....
        /*1000*/ 	.word	0x00032460


	//   ....[136]....
        /*1004*/ 	.word	0x000324e0


	//   ....[137]....
        /*1008*/ 	.word	0x00033020


	//   ....[138]....
        /*100c*/ 	.word	0x00033460


	//   ....[139]....
        /*1010*/ 	.word	0x000334f0


	//   ....[140]....
        /*1014*/ 	.word	0x00033540


	//   ....[141]....
        /*1018*/ 	.word	0x00033590


	//   ....[142]....
        /*101c*/ 	.word	0x00033630


	//   ....[143]....
        /*1020*/ 	.word	0x000336c0


	//   ....[144]....
        /*1024*/ 	.word	0x00033710


	//   ....[145]....
        /*1028*/ 	.word	0x00033760


	//   ....[146]....
        /*102c*/ 	.word	0x00033800


	//   ....[147]....
        /*1030*/ 	.word	0x00033890


	//   ....[148]....
        /*1034*/ 	.word	0x000338e0


	//   ....[149]....
        /*1038*/ 	.word	0x00033930


	//   ....[150]....
        /*103c*/ 	.word	0x000339d0


	//   ....[151]....
        /*1040*/ 	.word	0x00033a60


	//   ....[152]....
        /*1044*/ 	.word	0x00033ab0


	//   ....[153]....
        /*1048*/ 	.word	0x00033b00


	//   ....[154]....
        /*104c*/ 	.word	0x00033bf0


	//   ....[155]....
        /*1050*/ 	.word	0x00033c80


	//   ....[156]....
        /*1054*/ 	.word	0x00033cd0


	//   ....[157]....
        /*1058*/ 	.word	0x00033d20


	//   ....[158]....
        /*105c*/ 	.word	0x00033db0


	//   ....[159]....
        /*1060*/ 	.word	0x00033e40


	//   ....[160]....
        /*1064*/ 	.word	0x00033e90


	//   ....[161]....
        /*1068*/ 	.word	0x00033ee0


	//   ....[162]....
        /*106c*/ 	.word	0x00033f70


	//   ....[163]....
        /*1070*/ 	.word	0x00034000


	//   ....[164]....
        /*1074*/ 	.word	0x00034050


	//   ....[165]....
        /*1078*/ 	.word	0x000340a0


	//   ....[166]....
        /*107c*/ 	.word	0x00034140


	//   ....[167]....
        /*1080*/ 	.word	0x000341d0


	//   ....[168]....
        /*1084*/ 	.word	0x00034220


	//   ....[169]....
        /*1088*/ 	.word	0x00034270


	//   ....[170]....
        /*108c*/ 	.word	0x00034570


	//   ....[171]....
        /*1090*/ 	.word	0x00034860


	//   ....[172]....
        /*1094*/ 	.word	0x000349e0


	//   ....[173]....
        /*1098*/ 	.word	0x00034a30


	//   ....[174]....
        /*109c*/ 	.word	0x00034be0


	//   ....[175]....
        /*10a0*/ 	.word	0x00034c30


	//   ....[176]....
        /*10a4*/ 	.word	0x00034d70


	//   ....[177]....
        /*10a8*/ 	.word	0x00034dc0


	//   ....[178]....
        /*10ac*/ 	.word	0x00034f00


	//   ....[179]....
        /*10b0*/ 	.word	0x00034f50


	//   ....[180]....
        /*10b4*/ 	.word	0x00035090


	//   ....[181]....
        /*10b8*/ 	.word	0x000350e0


	//   ....[182]....
        /*10bc*/ 	.word	0x00035220


	//   ....[183]....
        /*10c0*/ 	.word	0x00035270


	//   ....[184]....
        /*10c4*/ 	.word	0x000353b0


	//   ....[185]....
        /*10c8*/ 	.word	0x00035400


	//   ....[186]....
        /*10cc*/ 	.word	0x00035520


	//   ....[187]....
        /*10d0*/ 	.word	0x00035570


	//   ....[188]....
        /*10d4*/ 	.word	0x000358a0


	//   ....[189]....
        /*10d8*/ 	.word	0x00035950


	//   ....[190]....
        /*10dc*/ 	.word	0x00035ae0


	//   ....[191]....
        /*10e0*/ 	.word	0x00035b70


	//   ....[192]....
        /*10e4*/ 	.word	0x00035bf0


	//   ....[193]....
        /*10e8*/ 	.word	0x00035c70


	//   ....[194]....
        /*10ec*/ 	.word	0x00035cf0


	//   ....[195]....
        /*10f0*/ 	.word	0x00035d80


	//   ....[196]....
        /*10f4*/ 	.word	0x00035e20


	//   ....[197]....
        /*10f8*/ 	.word	0x00035ef0


	//   ....[198]....
        /*10fc*/ 	.word	0x00035f70


	//   ....[199]....
        /*1100*/ 	.word	0x00035ff0


	//   ....[200]....
        /*1104*/ 	.word	0x00036070


	//   ....[201]....
        /*1108*/ 	.word	0x00036100


	//   ....[202]....
        /*110c*/ 	.word	0x00036180


	//   ....[203]....
        /*1110*/ 	.word	0x00036230


	//   ....[204]....
        /*1114*/ 	.word	0x00036280


	//   ....[205]....
        /*1118*/ 	.word	0x00036340


	//   ....[206]....
        /*111c*/ 	.word	0x00036470


	//----- nvinfo : EIATTR_REG_RECONFIG
	.align		4
.L_575:
        /*1120*/ 	.byte	0x01, 0x54
	.zero		2


	//----- nvinfo : EIATTR_SYSCALL_OFFSETS
	.align		4
        /*1124*/ 	.byte	0x04, 0x46
        /*1126*/ 	.short	(.L_577 - .L_576)


	//   ....[0]....
.L_576:
        /*1128*/ 	.word	0x00002310


	//   ....[1]....
        /*112c*/ 	.word	0x00002460


	//   ....[2]....
        /*1130*/ 	.word	0x0000be50


	//   ....[3]....
        /*1134*/ 	.word	0x0000c180


	//   ....[4]....
        /*1138*/ 	.word	0x0002d250


	//   ....[5]....
        /*113c*/ 	.word	0x0002d3a0


	//   ....[6]....
        /*1140*/ 	.word	0x0002d490


	//   ....[7]....
        /*1144*/ 	.word	0x0002de50


	//----- nvinfo : EIATTR_MBARRIER_INSTR_OFFSETS
	.align		4
.L_577:
        /*1148*/ 	.byte	0x04, 0x39
        /*114a*/ 	.short	(.L_579 - .L_578)


	//   ....[0]....
.L_578:
        /*114c*/ 	.word	0x000002d0
        /*1150*/ 	.word	0x000000ff
        /*1154*/ 	.word	0x00038800
        /*1158*/ 	.short	0x0100
        /*115a*/ 	.byte	0x08
	.zero		1


	//   ....[1]....
        /*115c*/ 	.word	0x000002e0
        /*1160*/ 	.word	0x000000ff
        /*1164*/ 	.word	0x00038820
        /*1168*/ 	.short	0x0100
        /*116a*/ 	.byte	0x08
	.zero		1


	//   ....[2]....
        /*116c*/ 	.word	0x000003d0
        /*1170*/ 	.word	0x000000ff
        /*1174*/ 	.word	0x00038830
        /*1178*/ 	.short	0x0100
        /*117a*/ 	.byte	0x08
	.zero		1


	//   ....[3]....
        /*117c*/ 	.word	0x000003e0
        /*1180*/ 	.word	0x000000ff
        /*1184*/ 	.word	0x00038840
        /*1188*/ 	.short	0x0100
        /*118a*/ 	.byte	0x08
	.zero		1


	//   ....[4]....
        /*118c*/ 	.word	0x000003f0
        /*1190*/ 	.word	0x000000ff
        /*1194*/ 	.word	0x00038838
        /*1198*/ 	.short	0x0100
        /*119a*/ 	.byte	0x08
	.zero		1


	//   ....[5]....
        /*119c*/ 	.word	0x00000400
        /*11a0*/ 	.word	0x000000ff
        /*11a4*/ 	.word	0x00038848
        /*11a8*/ 	.short	0x0100
        /*11aa*/ 	.byte	0x08
	.zero		1


	//   ....[6]....
        /*11ac*/ 	.word	0x00000530
        /*11b0*/ 	.word	0x000000ff
        /*11b4*/ 	.word	0x00038850
        /*11b8*/ 	.short	0x0100
        /*11ba*/ 	.byte	0x08
	.zero		1


	//   ....[7]....
        /*11bc*/ 	.word	0x00000540
        /*11c0*/ 	.word	0x000000ff
        /*11c4*/ 	.word	0x00038860
        /*11c8*/ 	.short	0x0100
        /*11ca*/ 	.byte	0x08
	.zero		1


	//   ....[8]....
        /*11cc*/ 	.word	0x00000550
        /*11d0*/ 	.word	0x000000ff
        /*11d4*/ 	.word	0x00038858
        /*11d8*/ 	.short	0x0100
        /*11da*/ 	.byte	0x08
	.zero		1


	//   ....[9]....
        /*11dc*/ 	.word	0x00000560
        /*11e0*/ 	.word	0x000000ff
        /*11e4*/ 	.word	0x00038868
        /*11e8*/ 	.short	0x0100
        /*11ea*/ 	.byte	0x08
	.zero		1


	//   ....[10]....
        /*11ec*/ 	.word	0x00000650
        /*11f0*/ 	.word	0x000000ff
        /*11f4*/ 	.word	0x00038870
        /*11f8*/ 	.short	0x0100
        /*11fa*/ 	.byte	0x06
	.zero		1


	//   ....[11]....
        /*11fc*/ 	.word	0x00000660
        /*1200*/ 	.word	0x000000ff
        /*1204*/ 	.word	0x00038880
        /*1208*/ 	.short	0x0100
        /*120a*/ 	.byte	0x06
	.zero		1


	//   ....[12]....
        /*120c*/ 	.word	0x00000670
        /*1210*/ 	.word	0x000000ff
        /*1214*/ 	.word	0x00038878
        /*1218*/ 	.short	0x0100
        /*121a*/ 	.byte	0x06
	.zero		1


	//   ....[13]....
        /*121c*/ 	.word	0x00000680
        /*1220*/ 	.word	0x000000ff
        /*1224*/ 	.word	0x00038888
        /*1228*/ 	.short	0x0100
        /*122a*/ 	.byte	0x06
	.zero		1


	//   ....[14]....
        /*122c*/ 	.word	0x000007b0
        /*1230*/ 	.word	0x000000ff
        /*1234*/ 	.word	0x00038890
        /*1238*/ 	.short	0x0100
        /*123a*/ 	.byte	0x08
	.zero		1


	//   ....[15]....
        /*123c*/ 	.word	0x000007c0
        /*1240*/ 	.word	0x000000ff
        /*1244*/ 	.word	0x000388a0
        /*1248*/ 	.short	0x0100
        /*124a*/ 	.byte	0x08
	.zero		1


	//   ....[16]....
        /*124c*/ 	.word	0x000007d0
        /*1250*/ 	.word	0x000000ff
        /*1254*/ 	.word	0x00038898
        /*1258*/ 	.short	0x0100
        /*125a*/ 	.byte	0x08
	.zero		1


	//   ....[17]....
        /*125c*/ 	.word	0x000007e0
        /*1260*/ 	.word	0x000000ff
        /*1264*/ 	.word	0x000388a8
        /*1268*/ 	.short	0x0100
        /*126a*/ 	.byte	0x08
	.zero		1


	//   ....[18]....
        /*126c*/ 	.word	0x00000910
        /*1270*/ 	.word	0x000000ff
        /*1274*/ 	.word	0x000388b0
        /*1278*/ 	.short	0x0100
        /*127a*/ 	.byte	0x08
	.zero		1


	//   ....[19]....
        /*127c*/ 	.word	0x00000920
        /*1280*/ 	.word	0x000000ff
        /*1284*/ 	.word	0x000388c0
        /*1288*/ 	.short	0x0100
        /*128a*/ 	.byte	0x08
	.zero		1


	//   ....[20]....
        /*128c*/ 	.word	0x00000930
        /*1290*/ 	.word	0x000000ff
        /*1294*/ 	.word	0x000388b8
        /*1298*/ 	.short	0x0100
        /*129a*/ 	.byte	0x08
	.zero		1


	//   ....[21]....
        /*129c*/ 	.word	0x00000940
        /*12a0*/ 	.word	0x000000ff
        /*12a4*/ 	.word	0x000388c8
        /*12a8*/ 	.short	0x0100
        /*12aa*/ 	.byte	0x08
	.zero		1


	//   ....[22]....
        /*12ac*/ 	.word	0x00003f90
        /*12b0*/ 	.word	0x00000000
        /*12b4*/ 	.word	0x00038890
        /*12b8*/ 	.short	0x010a
        /*12ba*/ 	.byte	0x3f
	.zero		1


	//   ....[23]....
        /*12bc*/ 	.word	0x00007580
        /*12c0*/ 	.word	0x00000000
        /*12c4*/ 	.word	0x00038890
        /*12c8*/ 	.short	0x010a
        /*12ca*/ 	.byte	0x3f
	.zero		1


	//   ....[24]....
        /*12cc*/ 	.word	0x0000a800
        /*12d0*/ 	.word	0x00000000
        /*12d4*/ 	.word	0x00038890
        /*12d8*/ 	.short	0x010a
        /*12da*/ 	.byte	0x3f
	.zero		1


	//   ....[25]....
        /*12dc*/ 	.word	0x0000ac60
        /*12e0*/ 	.word	0x00000024
        /*12e4*/ 	.word	0x00000000
        /*12e8*/ 	.short	0x0101
        /*12ea*/ 	.byte	0x3f
	.zero		1


	//   ....[26]....
        /*12ec*/ 	.word	0x0000aca0
        /*12f0*/ 	.word	0x00000000
        /*12f4*/ 	.word	0x000388b0
        /*12f8*/ 	.short	0x010a
        /*12fa*/ 	.byte	0x3f
	.zero		1


	//   ....[27]....
        /*12fc*/ 	.word	0x0000b410
        /*1300*/ 	.word	0x00000000
        /*1304*/ 	.word	0x00000000
        /*1308*/ 	.short	0x0101
        /*130a*/ 	.byte	0x3f
	.zero		1


	//   ....[28]....
        /*130c*/ 	.word	0x0000bee0
        /*1310*/ 	.word	0x00000010
        /*1314*/ 	.word	0x00038800
        /*1318*/ 	.short	0x010a
        /*131a*/ 	.byte	0x3f
	.zero		1


	//   ....[29]....
        /*131c*/ 	.word	0x0000bf30
        /*1320*/ 	.word	0x00000010
        /*1324*/ 	.word	0x00038800
        /*1328*/ 	.short	0x010a
        /*132a*/ 	.byte	0x3f
	.zero		1


	//   ....[30]....
        /*132c*/ 	.word	0x0000da00
        /*1330*/ 	.word	0x00000010
        /*1334*/ 	.word	0x00038800
        /*1338*/ 	.short	0x010a
        /*133a*/ 	.byte	0x3f
	.zero		1


	//   ....[31]....
        /*133c*/ 	.word	0x00011dd0
        /*1340*/ 	.word	0x00000010
        /*1344*/ 	.word	0x00038800
        /*1348*/ 	.short	0x010a
        /*134a*/ 	.byte	0x3f
	.zero		1


	//   ....[32]....
        /*134c*/ 	.word	0x00015620
        /*1350*/ 	.word	0x00000000
        /*1354*/ 	.word	0x00038830
        /*1358*/ 	.short	0x010a
        /*135a*/ 	.byte	0x3f
	.zero		1


	//   ....[33]....
        /*135c*/ 	.word	0x00015690
        /*1360*/ 	.word	0x00000000
        /*1364*/ 	.word	0x00038830
        /*1368*/ 	.short	0x010a
        /*136a*/ 	.byte	0x3f
	.zero		1


	//   ....[34]....
        /*136c*/ 	.word	0x00018d20
        /*1370*/ 	.word	0x00000000
        /*1374*/ 	.word	0x00000000
        /*1378*/ 	.short	0x0101
        /*137a*/ 	.byte	0x3f
	.zero		1


	//   ....[35]....
        /*137c*/ 	.word	0x00019f10
        /*1380*/ 	.word	0x0000000b
        /*1384*/ 	.word	0x00038830
        /*1388*/ 	.short	0x010a
        /*138a*/ 	.byte	0x3f
	.zero		1


	//   ....[36]....
        /*138c*/ 	.word	0x00019f90
        /*1390*/ 	.word	0x0000000b
        /*1394*/ 	.word	0x00038830
        /*1398*/ 	.short	0x010a
        /*139a*/ 	.byte	0x3f
	.zero		1


	//   ....[37]....
        /*139c*/ 	.word	0x0001d690
        /*13a0*/ 	.word	0x00000009
        /*13a4*/ 	.word	0x00038850
        /*13a8*/ 	.short	0x010a
        /*13aa*/ 	.byte	0x3f
	.zero		1


	//   ....[38]....
        /*13ac*/ 	.word	0x0001d6e0
        /*13b0*/ 	.word	0x00000009
        /*13b4*/ 	.word	0x00038850
        /*13b8*/ 	.short	0x010a
        /*13ba*/ 	.byte	0x3f
	.zero		1


	//   ....[39]....
        /*13bc*/ 	.word	0x0001e5a0
        /*13c0*/ 	.word	0x00000000
        /*13c4*/ 	.word	0x00000000
        /*13c8*/ 	.short	0x0101
        /*13ca*/ 	.byte	0x3f
	.zero		1


	//   ....[40]....
        /*13cc*/ 	.word	0x0001e6f0
        /*13d0*/ 	.word	0x00000009
        /*13d4*/ 	.word	0x00000000
        /*13d8*/ 	.short	0x0101
        /*13da*/ 	.byte	0x3f
	.zero		1


	//   ....[41]....
        /*13dc*/ 	.word	0x0001ee10
        /*13e0*/ 	.word	0x00000004
        /*13e4*/ 	.word	0x00038830
        /*13e8*/ 	.short	0x010a
        /*13ea*/ 	.byte	0x3f
	.zero		1


	//   ....[42]....
        /*13ec*/ 	.word	0x0001ee90
        /*13f0*/ 	.word	0x00000004
        /*13f4*/ 	.word	0x00038830
        /*13f8*/ 	.short	0x010a
        /*13fa*/ 	.byte	0x3f
	.zero		1


	//   ....[43]....
        /*13fc*/ 	.word	0x00022590
        /*1400*/ 	.word	0x00000009
        /*1404*/ 	.word	0x00038850
        /*1408*/ 	.short	0x010a
        /*140a*/ 	.byte	0x3f
	.zero		1


	//   ....[44]....
        /*140c*/ 	.word	0x000225e0
        /*1410*/ 	.word	0x00000009
        /*1414*/ 	.word	0x00038850
        /*1418*/ 	.short	0x010a
        /*141a*/ 	.byte	0x3f
	.zero		1


	//   ....[45]....
        /*141c*/ 	.word	0x00022ed0
        /*1420*/ 	.word	0x000000a5
        /*1424*/ 	.word	0x00000000
        /*1428*/ 	.short	0x0101
        /*142a*/ 	.byte	0x3f
	.zero		1


	//   ....[46]....
        /*142c*/ 	.word	0x000230b0
        /*1430*/ 	.word	0x000000a5
        /*1434*/ 	.word	0x00000000
        /*1438*/ 	.short	0x0101
        /*143a*/ 	.byte	0x3f
	.zero		1


	//   ....[47]....
        /*143c*/ 	.word	0x00023e20
        /*1440*/ 	.word	0x0000000a
        /*1444*/ 	.word	0x00038850
        /*1448*/ 	.short	0x010a
        /*144a*/ 	.byte	0x3f
	.zero		1


	//   ....[48]....
        /*144c*/ 	.word	0x00023e70
        /*1450*/ 	.word	0x0000000a
        /*1454*/ 	.word	0x00038850
        /*1458*/ 	.short	0x010a
        /*145a*/ 	.byte	0x3f
	.zero		1


	//   ....[49]....
        /*145c*/ 	.word	0x00024360
        /*1460*/ 	.word	0x0000000a
        /*1464*/ 	.word	0x00000000
        /*1468*/ 	.short	0x0101
        /*146a*/ 	.byte	0x3f
	.zero		1


	//   ....[50]....
        /*146c*/ 	.word	0x00026710
        /*1470*/ 	.word	0x00000008
        /*1474*/ 	.word	0x00000000
        /*1478*/ 	.short	0x0101
        /*147a*/ 	.byte	0x3f
	.zero		1


	//   ....[51]....
        /*147c*/ 	.word	0x00027350
        /*1480*/ 	.word	0x00000002
        /*1484*/ 	.word	0x00000000
        /*1488*/ 	.short	0x0101
        /*148a*/ 	.byte	0x3f
	.zero		1


	//   ....[52]....
        /*148c*/ 	.word	0x0002b4d0
        /*1490*/ 	.word	0x00000012
        /*1494*/ 	.word	0x00038820
        /*1498*/ 	.short	0x010a
        /*149a*/ 	.byte	0x3f
	.zero		1


	//   ....[53]....
        /*149c*/ 	.word	0x0002b5a0
        /*14a0*/ 	.word	0x00000006
        /*14a4*/ 	.word	0x000388a0
        /*14a8*/ 	.short	0x010a
        /*14aa*/ 	.byte	0x3f
	.zero		1


	//   ....[54]....
        /*14ac*/ 	.word	0x0002bad0
        /*14b0*/ 	.word	0x00000006
        /*14b4*/ 	.word	0x000388c0
        /*14b8*/ 	.short	0x010a
        /*14ba*/ 	.byte	0x3f
	.zero		1


	//   ....[55]....
        /*14bc*/ 	.word	0x0002c150
        /*14c0*/ 	.word	0x00000006
        /*14c4*/ 	.word	0x000388a0
        /*14c8*/ 	.short	0x010a
        /*14ca*/ 	.byte	0x3f
	.zero		1


	//   ....[56]....
        /*14cc*/ 	.word	0x0002c670
        /*14d0*/ 	.word	0x00000006
        /*14d4*/ 	.word	0x000388c0
        /*14d8*/ 	.short	0x010a
        /*14da*/ 	.byte	0x3f
	.zero		1


	//   ....[57]....
        /*14dc*/ 	.word	0x0002d8c0
        /*14e0*/ 	.word	0x00000000
        /*14e4*/ 	.word	0x00038840
        /*14e8*/ 	.short	0x010a
        /*14ea*/ 	.byte	0x3f
	.zero		1


	//   ....[58]....
        /*14ec*/ 	.word	0x0002e920
        /*14f0*/ 	.word	0x00000012
        /*14f4*/ 	.word	0x00038800
        /*14f8*/ 	.short	0x0107
        /*14fa*/ 	.byte	0x3f
	.zero		1


	//   ....[59]....
        /*14fc*/ 	.word	0x0002ea20
        /*1500*/ 	.word	0x00000012
        /*1504*/ 	.word	0x00038800
        /*1508*/ 	.short	0x0101
        /*150a*/ 	.byte	0x3f
	.zero		1


	//   ....[60]....
        /*150c*/ 	.word	0x0002ea40
        /*1510*/ 	.word	0x00000012
        /*1514*/ 	.word	0x00038820
        /*1518*/ 	.short	0x010a
        /*151a*/ 	.byte	0x3f
	.zero		1


	//   ....[61]....
        /*151c*/ 	.word	0x0002ee10
        /*1520*/ 	.word	0x00000003
        /*1524*/ 	.word	0x00038840
        /*1528*/ 	.short	0x010a
        /*152a*/ 	.byte	0x3f
	.zero		1


	//   ....[62]....
        /*152c*/ 	.word	0x0002f3a0
        /*1530*/ 	.word	0x00000002
        /*1534*/ 	.word	0x00038860
        /*1538*/ 	.short	0x010a
        /*153a*/ 	.byte	0x3f
	.zero		1


	//   ....[63]....
        /*153c*/ 	.word	0x0002fc40
        /*1540*/ 	.word	0x00000003
        /*1544*/ 	.word	0x00038840
        /*1548*/ 	.short	0x010a
        /*154a*/ 	.byte	0x3f
	.zero		1


	//   ....[64]....
        /*154c*/ 	.word	0x000301d0
        /*1550*/ 	.word	0x00000002
        /*1554*/ 	.word	0x00038860
        /*1558*/ 	.short	0x010a
        /*155a*/ 	.byte	0x3f
	.zero		1


	//   ....[65]....
        /*155c*/ 	.word	0x000309d0
        /*1560*/ 	.word	0x00000003
        /*1564*/ 	.word	0x00038840
        /*1568*/ 	.short	0x010a
        /*156a*/ 	.byte	0x3f
	.zero		1


	//   ....[66]....
        /*156c*/ 	.word	0x00030f50
        /*1570*/ 	.word	0x00000002
        /*1574*/ 	.word	0x00038860
        /*1578*/ 	.short	0x010a
        /*157a*/ 	.byte	0x3f
	.zero		1


	//   ....[67]....
        /*157c*/ 	.word	0x000316f0
        /*1580*/ 	.word	0x00000000
        /*1584*/ 	.word	0x00038860
        /*1588*/ 	.short	0x010a
        /*158a*/ 	.byte	0x3f
	.zero		1


	//   ....[68]....
        /*158c*/ 	.word	0x00032fa0
        /*1590*/ 	.word	0x00000000
        /*1594*/ 	.word	0x00038820
        /*1598*/ 	.short	0x010a
        /*159a*/ 	.byte	0x3f
	.zero		1


	//   ....[69]....
        /*159c*/ 	.word	0x000331a0
        /*15a0*/ 	.word	0x00000006
        /*15a4*/ 	.word	0x00000000
        /*15a8*/ 	.short	0x010a
        /*15aa*/ 	.byte	0x3f
	.zero		1


	//   ....[70]....
        /*15ac*/ 	.word	0x000331d0
        /*15b0*/ 	.word	0x00000007
        /*15b4*/ 	.word	0x00000000
        /*15b8*/ 	.short	0x010a
        /*15ba*/ 	.byte	0x3f
	.zero		1


	//   ....[71]....
        /*15bc*/ 	.word	0x00033230
        /*15c0*/ 	.word	0x00000004
        /*15c4*/ 	.word	0x00000000
        /*15c8*/ 	.short	0x010a
        /*15ca*/ 	.byte	0x3f
	.zero		1


	//   ....[72]....
        /*15cc*/ 	.word	0x00033260
        /*15d0*/ 	.word	0x00000003
        /*15d4*/ 	.word	0x00000000
        /*15d8*/ 	.short	0x010a
        /*15da*/ 	.byte	0x3f
	.zero		1


	//   ....[73]....
        /*15dc*/ 	.word	0x000332c0
        /*15e0*/ 	.word	0x00000000
        /*15e4*/ 	.word	0x00038890
        /*15e8*/ 	.short	0x010a
        /*15ea*/ 	.byte	0x3f
	.zero		1


	//   ....[74]....
        /*15ec*/ 	.word	0x00033310
        /*15f0*/ 	.word	0x00000000
        /*15f4*/ 	.word	0x00038890
        /*15f8*/ 	.short	0x010a
        /*15fa*/ 	.byte	0x3f
	.zero		1


	//   ....[75]....
        /*15fc*/ 	.word	0x00033360
        /*1600*/ 	.word	0x00000000
        /*1604*/ 	.word	0x00038890
        /*1608*/ 	.short	0x010a
        /*160a*/ 	.byte	0x3f
	.zero		1


	//   ....[76]....
        /*160c*/ 	.word	0x000333b0
        /*1610*/ 	.word	0x00000000
        /*1614*/ 	.word	0x000388b0
        /*1618*/ 	.short	0x010a
        /*161a*/ 	.byte	0x3f
	.zero		1


	//   ....[77]....
        /*161c*/ 	.word	0x00033b40
        /*1620*/ 	.word	0x00000010
        /*1624*/ 	.word	0x00038800
        /*1628*/ 	.short	0x010a
        /*162a*/ 	.byte	0x3f
	.zero		1


	//   ....[78]....
        /*162c*/ 	.word	0x000342b0
        /*1630*/ 	.word	0x00000010
        /*1634*/ 	.word	0x00038800
        /*1638*/ 	.short	0x010a
        /*163a*/ 	.byte	0x3f
	.zero		1


	//   ....[79]....
        /*163c*/ 	.word	0x00034300
        /*1640*/ 	.word	0x00000000
        /*1644*/ 	.word	0x00038830
        /*1648*/ 	.short	0x010a
        /*164a*/ 	.byte	0x3f
	.zero		1


	//   ....[80]....
        /*164c*/ 	.word	0x00034350
        /*1650*/ 	.word	0x0000000b
        /*1654*/ 	.word	0x00038830
        /*1658*/ 	.short	0x010a
        /*165a*/ 	.byte	0x3f
	.zero		1


	//   ....[81]....
        /*165c*/ 	.word	0x000343a0
        /*1660*/ 	.word	0x00000009
        /*1664*/ 	.word	0x00038850
        /*1668*/ 	.short	0x010a
        /*166a*/ 	.byte	0x3f
	.zero		1


	//   ....[82]....
        /*166c*/ 	.word	0x000343f0
        /*1670*/ 	.word	0x00000004
        /*1674*/ 	.word	0x00038830
        /*1678*/ 	.short	0x010a
        /*167a*/ 	.byte	0x3f
	.zero		1


	//   ....[83]....
        /*167c*/ 	.word	0x00034440
        /*1680*/ 	.word	0x00000009
        /*1684*/ 	.word	0x00038850
        /*1688*/ 	.short	0x010a
        /*168a*/ 	.byte	0x3f
	.zero		1


	//   ....[84]....
        /*168c*/ 	.word	0x00034490
        /*1690*/ 	.word	0x0000000a
        /*1694*/ 	.word	0x00038850
        /*1698*/ 	.short	0x010a
        /*169a*/ 	.byte	0x3f
	.zero		1


	//   ....[85]....
        /*169c*/ 	.word	0x00034640
        /*16a0*/ 	.word	0x00000012
        /*16a4*/ 	.word	0x00038820
        /*16a8*/ 	.short	0x010a
        /*16aa*/ 	.byte	0x3f
	.zero		1


	//   ....[86]....
        /*16ac*/ 	.word	0x00034690
        /*16b0*/ 	.word	0x00000006
        /*16b4*/ 	.word	0x000388a0
        /*16b8*/ 	.short	0x010a
        /*16ba*/ 	.byte	0x3f
	.zero		1


	//   ....[87]....
        /*16bc*/ 	.word	0x000346e0
        /*16c0*/ 	.word	0x00000006
        /*16c4*/ 	.word	0x000388c0
        /*16c8*/ 	.short	0x010a
        /*16ca*/ 	.byte	0x3f
	.zero		1


	//   ....[88]....
        /*16cc*/ 	.word	0x00034730
        /*16d0*/ 	.word	0x00000006
        /*16d4*/ 	.word	0x000388a0
        /*16d8*/ 	.short	0x010a
        /*16da*/ 	.byte	0x3f
	.zero		1


	//   ....[89]....
        /*16dc*/ 	.word	0x00034780
        /*16e0*/ 	.word	0x00000006
        /*16e4*/ 	.word	0x000388c0
        /*16e8*/ 	.short	0x010a
        /*16ea*/ 	.byte	0x3f
	.zero		1


	//   ....[90]....
        /*16ec*/ 	.word	0x00034920
        /*16f0*/ 	.word	0x00000000
        /*16f4*/ 	.word	0x00038840
        /*16f8*/ 	.short	0x010a
        /*16fa*/ 	.byte	0x3f
	.zero		1


	//   ....[91]....
        /*16fc*/ 	.word	0x000355b0
        /*1700*/ 	.word	0x00000012
        /*1704*/ 	.word	0x00038820
        /*1708*/ 	.short	0x010a
        /*170a*/ 	.byte	0x3f
	.zero		1


	//   ....[92]....
        /*170c*/ 	.word	0x00035600
        /*1710*/ 	.word	0x00000003
        /*1714*/ 	.word	0x00038840
        /*1718*/ 	.short	0x010a
        /*171a*/ 	.byte	0x3f
	.zero		1


	//   ....[93]....
        /*171c*/ 	.word	0x00035650
        /*1720*/ 	.word	0x00000002
        /*1724*/ 	.word	0x00038860
        /*1728*/ 	.short	0x010a
        /*172a*/ 	.byte	0x3f
	.zero		1


	//   ....[94]....
        /*172c*/ 	.word	0x000356a0
        /*1730*/ 	.word	0x00000003
        /*1734*/ 	.word	0x00038840
        /*1738*/ 	.short	0x010a
        /*173a*/ 	.byte	0x3f
	.zero		1


	//   ....[95]....
        /*173c*/ 	.word	0x000356f0
        /*1740*/ 	.word	0x00000002
        /*1744*/ 	.word	0x00038860
        /*1748*/ 	.short	0x010a
        /*174a*/ 	.byte	0x3f
	.zero		1


	//   ....[96]....
        /*174c*/ 	.word	0x00035740
        /*1750*/ 	.word	0x00000003
        /*1754*/ 	.word	0x00038840
        /*1758*/ 	.short	0x010a
        /*175a*/ 	.byte	0x3f
	.zero		1


	//   ....[97]....
        /*175c*/ 	.word	0x00035790
        /*1760*/ 	.word	0x00000002
        /*1764*/ 	.word	0x00038860
        /*1768*/ 	.short	0x010a
        /*176a*/ 	.byte	0x3f
	.zero		1


	//   ....[98]....
        /*176c*/ 	.word	0x000357e0
        /*1770*/ 	.word	0x00000000
        /*1774*/ 	.word	0x00038860
        /*1778*/ 	.short	0x010a
        /*177a*/ 	.byte	0x3f
	.zero		1


	//   ....[99]....
        /*177c*/ 	.word	0x00036390
        /*1780*/ 	.word	0x00000000
        /*1784*/ 	.word	0x00038820
        /*1788*/ 	.short	0x010a
        /*178a*/ 	.byte	0x3f
	.zero		1


	//   ....[100]....
        /*178c*/ 	.word	0x00036530
        /*1790*/ 	.word	0x00000006
        /*1794*/ 	.word	0x00000000
        /*1798*/ 	.short	0x010a
        /*179a*/ 	.byte	0x3f
	.zero		1


	//   ....[101]....
        /*179c*/ 	.word	0x00036580
        /*17a0*/ 	.word	0x00000007
        /*17a4*/ 	.word	0x00000000
        /*17a8*/ 	.short	0x010a
        /*17aa*/ 	.byte	0x3f
	.zero		1


	//   ....[102]....
        /*17ac*/ 	.word	0x000365d0
        /*17b0*/ 	.word	0x00000004
        /*17b4*/ 	.word	0x00000000
        /*17b8*/ 	.short	0x010a
        /*17ba*/ 	.byte	0x3f
	.zero		1


	//----- nvinfo : EIATTR_NUM_MBARRIERS
	.align		4
.L_579:
        /*17bc*/ 	.byte	0x03, 0x38
        /*17be*/ 	.short	0x0016


	//----- nvinfo : EIATTR_EXIT_INSTR_OFFSETS
	.align		4
        /*17c0*/ 	.byte	0x04, 0x1c
        /*17c2*/ 	.short	(.L_581 - .L_580)


	//   ....[0]....
.L_580:
        /*17c4*/ 	.word	0x000332b0


	//----- nvinfo : EIATTR_MAX_THREADS
	.align		4
.L_581:
        /*17c8*/ 	.byte	0x04, 0x05
        /*17ca*/ 	.short	(.L_583 - .L_582)
.L_582:
        /*17cc*/ 	.word	0x00000180
        /*17d0*/ 	.word	0x00000001
        /*17d4*/ 	.word	0x00000001


	//----- nvinfo : EIATTR_CRS_STACK_SIZE
	.align		4
.L_583:
        /*17d8*/ 	.byte	0x04, 0x1e
        /*17da*/ 	.short	(.L_585 - .L_584)
.L_584:
        /*17dc*/ 	.word	0x00000000


	//----- nvinfo : EIATTR_CBANK_PARAM_SIZE
	.align		4
.L_585:
        /*17e0*/ 	.byte	0x03, 0x19
        /*17e2*/ 	.short	0x0af0


	//----- nvinfo : EIATTR_PARAM_CBANK
	.align		4
        /*17e4*/ 	.byte	0x04, 0x0a
        /*17e6*/ 	.short	(.L_587 - .L_586)
	.align		4
.L_586:
        /*17e8*/ 	.word	index@(.nv.constant0._ZN7cutlass13device_kernelIN5flash11enable_sm90INS1_16FlashAttnFwdSm90INS1_25CollectiveMainloopFwdSm90ILi2EN4cute5tupleIJNS5_1CILi1EEES8_S8_EEENS6_IJNS7_ILi128EEENS7_ILi80EEENS7_ILi256EEEEEELi256ENS_6half_tEfNS_4arch4Sm90ELb1ELb0ELb0ELb1ELb0ELb1ELb0ELb1ELb1ELb1ELb1ELb0EEENS1_21CollectiveEpilogueFwdINS6_IJSA_SC_SB_EEES9_SE_SG_Li256ELb1ELb1ELb1ELb0EEENS1_36VarlenDynamicPersistentTileSchedulerILi128ELi80ELi256ELi128ELb1ELb1ELb1ELb1ELb1ELb1EEEEEEEEEvNT_6ParamsE)
        /*17ec*/ 	.short	0x0210
        /*17ee*/ 	.short	0x0af0


	//----- nvinfo : EIATTR_SW_WAR
	.align		4
.L_587:
        /*17f0*/ 	.byte	0x04, 0x36
        /*17f2*/ 	.short	(.L_589 - .L_588)
.L_588:
        /*17f4*/ 	.word	0x00000008
.L_589:


//--------------------- .nv.info._ZN7cutlass13device_kernelIN5flash11enable_sm90INS1_16FlashAttnFwdSm90INS1_25CollectiveMainloopFwdSm90ILi2EN4cute5tupleIJNS5_1CILi1EEES8_S8_EEENS6_IJNS7_ILi128EEENS7_ILi112EEENS7_ILi192EEEEEELi192ENS_6half_tEfNS_4arch4Sm90ELb0ELb0ELb0ELb0ELb0ELb0ELb0ELb1ELb1ELb1ELb1ELb0EEENS1_21CollectiveEpilogueFwdINS6_IJSA_SC_SB_EEES9_SE_SG_Li256ELb0ELb1ELb1ELb0EEENS1_19SingleTileSchedulerILb0ELb1ELb1ELi128EEEEEEEEEvNT_6ParamsE --------------------------
	.section	.nv.info._ZN7cutlass13device_kernelIN5flash11enable_sm90INS1_16FlashAttnFwdSm90INS1_25CollectiveMainloopFwdSm90ILi2EN4cute5tupleIJNS5_1CILi1EEES8_S8_EEENS6_IJNS7_ILi128EEENS7_ILi112EEENS7_ILi192EEEEEELi192ENS_6half_tEfNS_4arch4Sm90ELb0ELb0ELb0ELb0ELb0ELb0ELb0ELb1ELb1ELb1ELb1ELb0EEENS1_21CollectiveEpilogueFwdINS6_IJSA_SC_SB_EEES9_SE_SG_Li256ELb0ELb1ELb1ELb0EEENS1_19SingleTileSchedulerILb0ELb1ELb1ELi128EEEEEEEEEvNT_6ParamsE,"",@"SHT_CUDA_INFO"
	.sectionflags	@""
	.align	4


	//----- nvinfo : EIATTR_CUDA_API_VERSION
	.align		4
        /*0000*/ 	.byte	0x04, 0x37
        /*0002*/ 	.short	(.L_591 - .L_590)
.L_590:
        /*0004*/ 	.word	0x00000082


	//----- nvinfo : EIATTR_KPARAM_INFO
	.align		4
.L_591:
        /*0008*/ 	.byte	0x04, 0x17
        /*000a*/ 	.short	(.L_593 - .L_592)
.L_592:
        /*000c*/ 	.word	0x00000000
        /*0010*/ 	.short	0x0000
        /*0012*/ 	.short	0x0070
        /*0014*/ 	.byte	0x00, 0xf0, 0x01, 0x28


	//----- nvinfo : EIATTR_SPARSE_MMA_MASK
	.align		4
.L_593:
        /*0018*/ 	.byte	0x03, 0x50
        /*001a*/ 	.short	0x0000


	//----- nvinfo : EIATTR_MAXREG_COUNT
	.align		4
        /*001c*/ 	.byte	0x03, 0x1b
        /*001e*/ 	.short	0x00a8


	//----- nvinfo : EIATTR_NUM_BARRIERS
	.align		4
        /*0020*/ 	.byte	0x02, 0x4c
        /*0022*/ 	.byte	0x09
	.zero		1


	//----- nvinfo : EIATTR_EXTERNS
	.align		4
        /*0024*/ 	.byte	0x04, 0x0f
        /*0026*/ 	.short	(.L_595 - .L_594)


	//   ....[0]....
	.align		4
.L_594:
        /*0028*/ 	.word	index@(__assertfail)


	//----- nvinfo : EIATTR_ANNOTATIONS
	.align		4
.L_595:
        /*002c*/ 	.byte	0x04, 0x55
        /*002e*/ 	.short	(.L_597 - .L_596)


	//   ....[0]....
.L_596:
        /*0030*/ 	.word	0x00000001
        /*0034*/ 	.byte	0x60, 0x09, 0x00, 0x00, 0x01, 0x00, 0x00, 0x00, 0x60, 0x14, 0x00, 0x00, 0x01, 0x00, 0x00, 0x00
        /*0044*/ 	.byte	0x90, 0xd7, 0x00, 0x00, 0x01, 0x00, 0x00, 0x00, 0x80, 0xdc, 0x00, 0x00, 0x01, 0x00, 0x00, 0x00
        /*0054*/ 	.byte	0x00, 0xed, 0x00, 0x00, 0x01, 0x00, 0x00, 0x00, 0xa0, 0xef, 0x00, 0x00, 0x01, 0x00, 0x00, 0x00
        /*0064*/ 	.byte	0x20, 0xf9, 0x00, 0x00, 0x01, 0x00, 0x00, 0x00, 0xf0, 0x02, 0x01, 0x00, 0x01, 0x00, 0x00, 0x00
        /*0074*/ 	.byte	0xd0, 0x11, 0x01, 0x00


	//----- nvinfo : EIATTR_MERCURY_ISA_VERSION
	.align		4
.L_597:
        /*0078*/ 	.byte	0x03, 0x5f
        /*007a*/ 	.short	0x0101


	//----- nvinfo : EIATTR_INT_WARP_WIDE_INSTR_OFFSETS
	.align		4
        /*007c*/ 	.byte	0x04, 0x31
        /*007e*/ 	.short	(.L_599 - .L_598)


	//   ....[0]....
.L_598:
        /*0080*/ 	.word	0x00000130


	//   ....[1]....
        /*0084*/ 	.word	0x00000170


	//   ....[2]....
        /*0088*/ 	.word	0x000001e0


	//----- nvinfo : EIATTR_COOP_GROUP_MASK_REGIDS
	.align		4
.L_599:
        /*008c*/ 	.byte	0x04, 0x29
        /*008e*/ 	.short	(.L_601 - .L_600)


	//   ....[0]....
.L_600:
        /*0090*/ 	.word	0xffffffff


	//   ....[1]....
        /*0094*/ 	.word	0xffffffff


	//   ....[2]....
        /*0098*/ 	.word	0xffffffff


	//   ....[3]....
        /*009c*/ 	.word	0xffffffff


	//   ....[4]....
        /*00a0*/ 	.word	0xffffffff


	//   ....[5]....
        /*00a4*/ 	.word	0xffffffff


	//   ....[6]....
        /*00a8*/ 	.word	0xffffffff


	//   ....[7]....
        /*00ac*/ 	.word	0xffffffff


	//   ....[8]....
        /*00b0*/ 	.word	0xffffffff


	//   ....[9]....
        /*00b4*/ 	.word	0xffffffff


	//   ....[10]....
        /*00b8*/ 	.word	0xffffffff


	//   ....[11]....
        /*00bc*/ 	.word	0xffffffff


	//   ....[12]....
        /*00c0*/ 	.word	0xffffffff


	//   ....[13]....
        /*00c4*/ 	.word	0xffffffff


	//   ....[14]....
        /*00c8*/ 	.word	0xffffffff


	//   ....[15]....
        /*00cc*/ 	.word	0xffffffff


	//   ....[16]....
        /*00d0*/ 	.word	0xffffffff


	//   ....[17]....
        /*00d4*/ 	.word	0xffffffff


	//   ....[18]....
        /*00d8*/ 	.word	0xffffffff


	//   ....[19]....
        /*00dc*/ 	.word	0xffffffff


	//   ....[20]....
        /*00e0*/ 	.word	0xffffffff


	//   ....[21]....
        /*00e4*/ 	.word	0xffffffff


	//   ....[22]....
        /*00e8*/ 	.word	0xffffffff


	//   ....[23]....
        /*00ec*/ 	.word	0xffffffff


	//   ....[24]....
        /*00f0*/ 	.word	0xffffffff


	//   ....[25]....
        /*00f4*/ 	.word	0xffffffff


	//   ....[26]....
        /*00f8*/ 	.word	0xffffffff


	//   ....[27]....
        /*00fc*/ 	.word	0xffffffff


	//   ....[28]....
        /*0100*/ 	.word	0xffffffff


	//   ....[29]....
        /*0104*/ 	.word	0xffffffff


	//   ....[30]....
        /*0108*/ 	.word	0xffffffff


	//   ....[31]....
        /*010c*/ 	.word	0xffffffff


	//   ....[32]....
        /*0110*/ 	.word	0xffffffff


	//   ....[33]....
        /*0114*/ 	.word	0xffffffff


	//   ....[34]....
        /*0118*/ 	.word	0xffffffff


	//   ....[35]....
        /*011c*/ 	.word	0xffffffff


	//   ....[36]....
        /*0120*/ 	.word	0xffffffff


	//   ....[37]....
        /*0124*/ 	.word	0xffffffff


	//   ....[38]....
        /*0128*/ 	.word	0xffffffff


	//   ....[39]....
        /*012c*/ 	.word	0xffffffff


	//   ....[40]....
        /*0130*/ 	.word	0xffffffff


	//   ....[41]....
        /*0134*/ 	.word	0xffffffff


	//   ....[42]....
        /*0138*/ 	.word	0xffffffff


	//   ....[43]....
        /*013c*/ 	.word	0xffffffff


	//   ....[44]....
        /*0140*/ 	.word	0xffffffff


	//   ....[45]....
        /*0144*/ 	.word	0xffffffff


	//   ....[46]....
        /*0148*/ 	.word	0xffffffff


	//   ....[47]....
        /*014c*/ 	.word	0x0500000f


	//   ....[48]....
        /*0150*/ 	.word	0x0500000f


	//   ....[49]....
        /*0154*/ 	.word	0x0500000f


	//   ....[50]....
        /*0158*/ 	.word	0x0500000f


	//   ....[51]....
        /*015c*/ 	.word	0x0500000f


	//   ....[52]....
        /*0160*/ 	.word	0x0500000f


	//   ....[53]....
        /*0164*/ 	.word	0x0500000f


	//   ....[54]....
        /*0168*/ 	.word	0x0500000f


	//   ....[55]....
        /*016c*/ 	.word	0x0500000f


	//   ....[56]....
        /*0170*/ 	.word	0x0500000f


	//   ....[57]....
        /*0174*/ 	.word	0x0500000f


	//   ....[58]....
        /*0178*/ 	.word	0x0500000f


	//   ....[59]....
        /*017c*/ 	.word	0x0500000f


	//   ....[60]....
        /*0180*/ 	.word	0x0500000f


	//   ....[61]....
        /*0184*/ 	.word	0x0500000f


	//   ....[62]....
        /*0188*/ 	.word	0x0500000f


	//   ....[63]....
        /*018c*/ 	.word	0x0500000f


	//   ....[64]....
        /*0190*/ 	.word	0x0500000f


	//----- nvinfo : EIATTR_COOP_GROUP_INSTR_OFFSETS
	.align		4
.L_601:
        /*0194*/ 	.byte	0x04, 0x28
        /*0196*/ 	.short	(.L_603 - .L_602)


	//   ....[0]....
.L_602:
        /*0198*/ 	.word	0x00000060


	//   ....[1]....
        /*019c*/ 	.word	0x00000140


	//   ....[2]....
        /*01a0*/ 	.word	0x00000190


	//   ....[3]....
        /*01a4*/ 	.word	0x000003c0


	//   ....[4]....
        /*01a8*/ 	.word	0x00000520


	//   ....[5]....
        /*01ac*/ 	.word	0x00000640


	//   ....[6]....
        /*01b0*/ 	.word	0x000007a0


	//   ....[7]....
        /*01b4*/ 	.word	0x00001240


	//   ....[8]....
        /*01b8*/ 	.word	0x00004530


	//   ....[9]....
        /*01bc*/ 	.word	0x00004600


	//   ....[10]....
        /*01c0*/ 	.word	0x00004ad0


	//   ....[11]....
        /*01c4*/ 	.word	0x00004b50


	//   ....[12]....
        /*01c8*/ 	.word	0x00008ef0


	//   ....[13]....
        /*01cc*/ 	.word	0x00008f20


	//   ....[14]....
        /*01d0*/ 	.word	0x00009170


	//   ....[15]....
        /*01d4*/ 	.word	0x00009190


	//   ....[16]....
        /*01d8*/ 	.word	0x0000a830


	//   ....[17]....
        /*01dc*/ 	.word	0x0000a840


	//   ....[18]....
        /*01e0*/ 	.word	0x0000a8d0


	//   ....[19]....
        /*01e4*/ 	.word	0x0000a920


	//   ....[20]....
        /*01e8*/ 	.word	0x0000ba30


	//   ....[21]....
        /*01ec*/ 	.word	0x0000ba90


	//   ....[22]....
        /*01f0*/ 	.word	0x0000bad0


	//   ....[23]....
        /*01f4*/ 	.word	0x0000bb10


	//   ....[24]....
        /*01f8*/ 	.word	0x0000bb30


	//   ....[25]....
        /*01fc*/ 	.word	0x0000bb50


	//   ....[26]....
        /*0200*/ 	.word	0x0000c4a0


	//   ....[27]....
        /*0204*/ 	.word	0x0000c4b0


	//   ....[28]....
        /*0208*/ 	.word	0x0000d220


	//   ....[29]....
        /*020c*/ 	.word	0x0000dca0


	//   ....[30]....
        /*0210*/ 	.word	0x0000e6b0


	//   ....[31]....
        /*0214*/ 	.word	0x0000e6c0


	//   ....[32]....
        /*0218*/ 	.word	0x0000e6e0


	//   ....[33]....
        /*021c*/ 	.word	0x0000e740


	//   ....[34]....
        /*0220*/ 	.word	0x0000e7c0


	//   ....[35]....
        /*0224*/ 	.word	0x0000e7f0


	//   ....[36]....
        /*0228*/ 	.word	0x0000e870


	//   ....[37]....
        /*022c*/ 	.word	0x0000e8a0


	//   ....[38]....
        /*0230*/ 	.word	0x0000e920


	//   ....[39]....
        /*0234*/ 	.word	0x0000e960


	//   ....[40]....
        /*0238*/ 	.word	0x0000e9d0


	//   ....[41]....
        /*023c*/ 	.word	0x0000ea00


	//   ....[42]....
        /*0240*/ 	.word	0x0000ea80


	//   ....[43]....
        /*0244*/ 	.word	0x0000eac0


	//   ....[44]....
        /*0248*/ 	.word	0x0000eb30


	//   ....[45]....
        /*024c*/ 	.word	0x0000eb60


	//   ....[46]....
        /*0250*/ 	.word	0x00011160


	//   ....[47]....
        /*0254*/ 	.word	0x00011640


	//   ....[48]....
        /*0258*/ 	.word	0x000117c0


	//   ....[49]....
        /*025c*/ 	.word	0x00011810


	//   ....[50]....
        /*0260*/ 	.word	0x00011950


	//   ....[51]....
        /*0264*/ 	.word	0x000119c0


	//   ....[52]....
        /*0268*/ 	.word	0x00011ac0


	//   ....[53]....
        /*026c*/ 	.word	0x00011b30


	//   ....[54]....
        /*0270*/ 	.word	0x00011c30


	//   ....[55]....
        /*0274*/ 	.word	0x00011ca0


	//   ....[56]....
        /*0278*/ 	.word	0x00011da0


	//   ....[57]....
        /*027c*/ 	.word	0x00011e10


	//   ....[58]....
        /*0280*/ 	.word	0x00011f10


	//   ....[59]....
        /*0284*/ 	.word	0x00011f80


	//   ....[60]....
        /*0288*/ 	.word	0x00012080


	//   ....[61]....
        /*028c*/ 	.word	0x000120e0


	//   ....[62]....
        /*0290*/ 	.word	0x000121d0


	//   ....[63]....
        /*0294*/ 	.word	0x00012220


	//   ....[64]....
        /*0298*/ 	.word	0x00012620


	//----- nvinfo : EIATTR_REG_RECONFIG
	.align		4
.L_603:
        /*029c*/ 	.byte	0x01, 0x54
	.zero		2


	//----- nvinfo : EIATTR_SYSCALL_OFFSETS
	.align		4
        /*02a0*/ 	.byte	0x04, 0x46
        /*02a2*/ 	.short	(.L_605 - .L_604)


	//   ....[0]....
.L_604:
        /*02a4*/ 	.word	0x00001410


	//   ....[1]....
        /*02a8*/ 	.word	0x0000d910


	//   ....[2]....
        /*02ac*/ 	.word	0x0000da50


	//   ....[3]....
        /*02b0*/ 	.word	0x0000db40


	//   ....[4]....
        /*02b4*/ 	.word	0x0000e2b0


	//----- nvinfo : EIATTR_MBARRIER_INSTR_OFFSETS
	.align		4
.L_605:
        /*02b8*/ 	.byte	0x04, 0x39
        /*02ba*/ 	.short	(.L_607 - .L_606)


	//   ....[0]....
.L_606:
        /*02bc*/ 	.word	0x00000270
        /*02c0*/ 	.word	0x000000ff
        /*02c4*/ 	.word	0x00036800
        /*02c8*/ 	.short	0x0100
        /*02ca*/ 	.byte	0x08
	.zero		1


	//   ....[1]....
        /*02cc*/ 	.word	0x00000280
        /*02d0*/ 	.word	0x000000ff
        /*02d4*/ 	.word	0x00036820
        /*02d8*/ 	.short	0x0100
        /*02da*/ 	.byte	0x08
	.zero		1


	//   ....[2]....
        /*02dc*/ 	.word	0x00000370
        /*02e0*/ 	.word	0x000000ff
        /*02e4*/ 	.word	0x00036830
        /*02e8*/ 	.short	0x0100
        /*02ea*/ 	.byte	0x08
	.zero		1


	//   ....[3]....
        /*02ec*/ 	.word	0x00000380
        /*02f0*/ 	.word	0x000000ff
        /*02f4*/ 	.word	0x00036840
        /*02f8*/ 	.short	0x0100
        /*02fa*/ 	.byte	0x08
	.zero		1


	//   ....[4]....
        /*02fc*/ 	.word	0x00000390
        /*0300*/ 	.word	0x000000ff
        /*0304*/ 	.word	0x00036838
        /*0308*/ 	.short	0x0100
        /*030a*/ 	.byte	0x08
	.zero		1


	//   ....[5]....
        /*030c*/ 	.word	0x000003a0
        /*0310*/ 	.word	0x000000ff
        /*0314*/ 	.word	0x00036848
        /*0318*/ 	.short	0x0100
        /*031a*/ 	.byte	0x08
	.zero		1


	//   ....[6]....
        /*031c*/ 	.word	0x000004d0
        /*0320*/ 	.word	0x000000ff
        /*0324*/ 	.word	0x00036850
        /*0328*/ 	.short	0x0100
        /*032a*/ 	.byte	0x08
	.zero		1


	//   ....[7]....
        /*032c*/ 	.word	0x000004e0
        /*0330*/ 	.word	0x000000ff
        /*0334*/ 	.word	0x00036860
        /*0338*/ 	.short	0x0100
        /*033a*/ 	.byte	0x08
	.zero		1


	//   ....[8]....
        /*033c*/ 	.word	0x000004f0
        /*0340*/ 	.word	0x000000ff
        /*0344*/ 	.word	0x00036858
        /*0348*/ 	.short	0x0100
        /*034a*/ 	.byte	0x08
	.zero		1


	//   ....[9]....
        /*034c*/ 	.word	0x00000500
        /*0350*/ 	.word	0x000000ff
        /*0354*/ 	.word	0x00036868
        /*0358*/ 	.short	0x0100
        /*035a*/ 	.byte	0x08
	.zero		1


	//   ....[10]....
        /*035c*/ 	.word	0x000005f0
        /*0360*/ 	.word	0x000000ff
        /*0364*/ 	.word	0x00036870
        /*0368*/ 	.short	0x0100
        /*036a*/ 	.byte	0x06
	.zero		1


	//   ....[11]....
        /*036c*/ 	.word	0x00000600
        /*0370*/ 	.word	0x000000ff
        /*0374*/ 	.word	0x00036880
        /*0378*/ 	.short	0x0100
        /*037a*/ 	.byte	0x06
	.zero		1


	//   ....[12]....
        /*037c*/ 	.word	0x00000610
        /*0380*/ 	.word	0x000000ff
        /*0384*/ 	.word	0x00036878
        /*0388*/ 	.short	0x0100
        /*038a*/ 	.byte	0x06
	.zero		1


	//   ....[13]....
        /*038c*/ 	.word	0x00000620
        /*0390*/ 	.word	0x000000ff
        /*0394*/ 	.word	0x00036888
        /*0398*/ 	.short	0x0100
        /*039a*/ 	.byte	0x06
	.zero		1


	//   ....[14]....
        /*039c*/ 	.word	0x00000750
        /*03a0*/ 	.word	0x000000ff
        /*03a4*/ 	.word	0x00036890
        /*03a8*/ 	.short	0x0100
        /*03aa*/ 	.byte	0x08
	.zero		1


	//   ....[15]....
        /*03ac*/ 	.word	0x00000760
        /*03b0*/ 	.word	0x000000ff
        /*03b4*/ 	.word	0x000368a0
        /*03b8*/ 	.short	0x0100
        /*03ba*/ 	.byte	0x08
	.zero		1


	//   ....[16]....
        /*03bc*/ 	.word	0x00000770
        /*03c0*/ 	.word	0x000000ff
        /*03c4*/ 	.word	0x00036898
        /*03c8*/ 	.short	0x0100
        /*03ca*/ 	.byte	0x08
	.zero		1


	//   ....[17]....
        /*03cc*/ 	.word	0x00000780
        /*03d0*/ 	.word	0x000000ff
        /*03d4*/ 	.word	0x000368a8
        /*03d8*/ 	.short	0x0100
        /*03da*/ 	.byte	0x08
	.zero		1


	//   ....[18]....
        /*03dc*/ 	.word	0x000008b0
        /*03e0*/ 	.word	0x000000ff
        /*03e4*/ 	.word	0x000368b0
        /*03e8*/ 	.short	0x0100
        /*03ea*/ 	.byte	0x08
	.zero		1


	//   ....[19]....
        /*03ec*/ 	.word	0x000008c0
        /*03f0*/ 	.word	0x000000ff
        /*03f4*/ 	.word	0x000368c0
        /*03f8*/ 	.short	0x0100
        /*03fa*/ 	.byte	0x08
	.zero		1


	//   ....[20]....
        /*03fc*/ 	.word	0x000008d0
        /*0400*/ 	.word	0x000000ff
        /*0404*/ 	.word	0x000368b8
        /*0408*/ 	.short	0x0100
        /*040a*/ 	.byte	0x08
	.zero		1


	//   ....[21]....
        /*040c*/ 	.word	0x000008e0
        /*0410*/ 	.word	0x000000ff
        /*0414*/ 	.word	0x000368c8
        /*0418*/ 	.short	0x0100
        /*041a*/ 	.byte	0x08
	.zero		1


	//   ....[22]....
        /*041c*/ 	.word	0x00001440
        /*0420*/ 	.word	0x000000ff
        /*0424*/ 	.word	0x00036800
        /*0428*/ 	.short	0x010a
        /*042a*/ 	.byte	0x04
	.zero		1


	//   ....[23]....
        /*042c*/ 	.word	0x000014e0
        /*0430*/ 	.word	0x000000ff
        /*0434*/ 	.word	0x00036830
        /*0438*/ 	.short	0x010a
        /*043a*/ 	.byte	0x04
	.zero		1


	//   ....[24]....
        /*043c*/ 	.word	0x00001570
        /*0440*/ 	.word	0x000000ff
        /*0444*/ 	.word	0x00036830
        /*0448*/ 	.short	0x010a
        /*044a*/ 	.byte	0x04
	.zero		1


	//   ....[25]....
        /*044c*/ 	.word	0x00005100
        /*0450*/ 	.word	0x00000007
        /*0454*/ 	.word	0x00000000
        /*0458*/ 	.short	0x0101
        /*045a*/ 	.byte	0x3f
	.zero		1


	//   ....[26]....
        /*045c*/ 	.word	0x00005d70
        /*0460*/ 	.word	0x000000ff
        /*0464*/ 	.word	0x00036830
        /*0468*/ 	.short	0x010a
        /*046a*/ 	.byte	0x04
	.zero		1


	//   ....[27]....
        /*046c*/ 	.word	0x00005dc0
        /*0470*/ 	.word	0x000000ff
        /*0474*/ 	.word	0x00036830
        /*0478*/ 	.short	0x010a
        /*047a*/ 	.byte	0x04
	.zero		1


	//   ....[28]....
        /*047c*/ 	.word	0x00008bd0
        /*0480*/ 	.word	0x000000ff
        /*0484*/ 	.word	0x00036850
        /*0488*/ 	.short	0x010a
        /*048a*/ 	.byte	0x05
	.zero		1


	//   ....[29]....
        /*048c*/ 	.word	0x00008c10
        /*0490*/ 	.word	0x000000ff
        /*0494*/ 	.word	0x00036850
        /*0498*/ 	.short	0x010a
        /*049a*/ 	.byte	0x05
	.zero		1


	//   ....[30]....
        /*049c*/ 	.word	0x00009b20
        /*04a0*/ 	.word	0x00000090
        /*04a4*/ 	.word	0x00000000
        /*04a8*/ 	.short	0x0101
        /*04aa*/ 	.byte	0x3f
	.zero		1


	//   ....[31]....
        /*04ac*/ 	.word	0x00009bd0
        /*04b0*/ 	.word	0x00000092
        /*04b4*/ 	.word	0x00000000
        /*04b8*/ 	.short	0x0101
        /*04ba*/ 	.byte	0x3f
	.zero		1


	//   ....[32]....
        /*04bc*/ 	.word	0x0000a790
        /*04c0*/ 	.word	0x00000009
        /*04c4*/ 	.word	0x00036850
        /*04c8*/ 	.short	0x010a
        /*04ca*/ 	.byte	0x3f
	.zero		1


	//   ....[33]....
        /*04cc*/ 	.word	0x0000a7d0
        /*04d0*/ 	.word	0x00000009
        /*04d4*/ 	.word	0x00036850
        /*04d8*/ 	.short	0x010a
        /*04da*/ 	.byte	0x3f
	.zero		1


	//   ....[34]....
        /*04dc*/ 	.word	0x0000ac50
        /*04e0*/ 	.word	0x0000000a
        /*04e4*/ 	.word	0x00000000
        /*04e8*/ 	.short	0x0101
        /*04ea*/ 	.byte	0x3f
	.zero		1


	//   ....[35]....
        /*04ec*/ 	.word	0x0000bb40
        /*04f0*/ 	.word	0x000000ff
        /*04f4*/ 	.word	0x00000000
        /*04f8*/ 	.short	0x0101
        /*04fa*/ 	.byte	0x04
	.zero		1


	//   ....[36]....
        /*04fc*/ 	.word	0x0000dec0
        /*0500*/ 	.word	0x000000ff
        /*0504*/ 	.word	0x00036840
        /*0508*/ 	.short	0x010a
        /*050a*/ 	.byte	0x26
	.zero		1


	//   ....[37]....
        /*050c*/ 	.word	0x0000eca0
        /*0510*/ 	.word	0x000000ff
        /*0514*/ 	.word	0x00036800
        /*0518*/ 	.short	0x0107
        /*051a*/ 	.byte	0x26
	.zero		1


	//   ....[38]....
        /*051c*/ 	.word	0x0000ed10
        /*0520*/ 	.word	0x000000ff
        /*0524*/ 	.word	0x00036800
        /*0528*/ 	.short	0x0101
        /*052a*/ 	.byte	0x26
	.zero		1


	//   ....[39]....
        /*052c*/ 	.word	0x0000ed20
        /*0530*/ 	.word	0x000000ff
        /*0534*/ 	.word	0x00036820
        /*0538*/ 	.short	0x010a
        /*053a*/ 	.byte	0x26
	.zero		1


	//   ....[40]....
        /*053c*/ 	.word	0x0000f130
        /*0540*/ 	.word	0x000000ff
        /*0544*/ 	.word	0x00036848
        /*0548*/ 	.short	0x010a
        /*054a*/ 	.byte	0x26
	.zero		1


	//   ....[41]....
        /*054c*/ 	.word	0x0000f4e0
        /*0550*/ 	.word	0x000000ff
        /*0554*/ 	.word	0x00036860
        /*0558*/ 	.short	0x010a
        /*055a*/ 	.byte	0x26
	.zero		1


	//   ....[42]....
        /*055c*/ 	.word	0x0000fab0
        /*0560*/ 	.word	0x000000ff
        /*0564*/ 	.word	0x00036840
        /*0568*/ 	.short	0x010a
        /*056a*/ 	.byte	0x26
	.zero		1


	//   ....[43]....
        /*056c*/ 	.word	0x0000fe70
        /*0570*/ 	.word	0x000000ff
        /*0574*/ 	.word	0x00036868
        /*0578*/ 	.short	0x010a
        /*057a*/ 	.byte	0x26
	.zero		1


	//   ....[44]....
        /*057c*/ 	.word	0x00010490
        /*0580*/ 	.word	0x000000ff
        /*0584*/ 	.word	0x00036848
        /*0588*/ 	.short	0x010a
        /*058a*/ 	.byte	0x26
	.zero		1


	//   ....[45]....
        /*058c*/ 	.word	0x00010830
        /*0590*/ 	.word	0x000000ff
        /*0594*/ 	.word	0x00036860
        /*0598*/ 	.short	0x010a
        /*059a*/ 	.byte	0x26
	.zero		1


	//   ....[46]....
        /*059c*/ 	.word	0x00010c90
        /*05a0*/ 	.word	0x00000003
        /*05a4*/ 	.word	0x00036860
        /*05a8*/ 	.short	0x010a
        /*05aa*/ 	.byte	0x3f
	.zero		1


	//   ....[47]....
        /*05ac*/ 	.word	0x000110f0
        /*05b0*/ 	.word	0x00000002
        /*05b4*/ 	.word	0x00036820
        /*05b8*/ 	.short	0x010a
        /*05ba*/ 	.byte	0x3f
	.zero		1


	//   ....[48]....
        /*05bc*/ 	.word	0x00011290
        /*05c0*/ 	.word	0x00000007
        /*05c4*/ 	.word	0x00000000
        /*05c8*/ 	.short	0x010a
        /*05ca*/ 	.byte	0x3f
	.zero		1


	//   ....[49]....
        /*05cc*/ 	.word	0x00011300
        /*05d0*/ 	.word	0x00000008
        /*05d4*/ 	.word	0x00000000
        /*05d8*/ 	.short	0x010a
        /*05da*/ 	.byte	0x3f
	.zero		1


	//   ....[50]....
        /*05dc*/ 	.word	0x00011360
        /*05e0*/ 	.word	0x00000007
        /*05e4*/ 	.word	0x00000000
        /*05e8*/ 	.short	0x010a
        /*05ea*/ 	.byte	0x3f
	.zero		1


	//   ....[51]....
        /*05ec*/ 	.word	0x00011390
        /*05f0*/ 	.word	0x00000006
        /*05f4*/ 	.word	0x00000000
        /*05f8*/ 	.short	0x010a
        /*05fa*/ 	.byte	0x3f
	.zero		1


	//   ....[52]....
        /*05fc*/ 	.word	0x00011410
        /*0600*/ 	.word	0x00000003
        /*0604*/ 	.word	0x00036800
        /*0608*/ 	.short	0x010a
        /*060a*/ 	.byte	0x3f
	.zero		1


	//   ....[53]....
        /*060c*/ 	.word	0x00011480
        /*0610*/ 	.word	0x00000003
        /*0614*/ 	.word	0x00036830
        /*0618*/ 	.short	0x010a
        /*061a*/ 	.byte	0x3f
	.zero		1


	//   ....[54]....
        /*061c*/ 	.word	0x000114f0
        /*0620*/ 	.word	0x00000003
        /*0624*/ 	.word	0x00036830
        /*0628*/ 	.short	0x010a
        /*062a*/ 	.byte	0x3f
	.zero		1


	//   ....[55]....
        /*062c*/ 	.word	0x00011550
        /*0630*/ 	.word	0x00000003
        /*0634*/ 	.word	0x00036850
        /*0638*/ 	.short	0x010a
        /*063a*/ 	.byte	0x3f
	.zero		1


	//   ....[56]....
        /*063c*/ 	.word	0x000115a0
        /*0640*/ 	.word	0x00000009
        /*0644*/ 	.word	0x00036850
        /*0648*/ 	.short	0x010a
        /*064a*/ 	.byte	0x3f
	.zero		1


	//   ....[57]....
        /*064c*/ 	.word	0x00011700
        /*0650*/ 	.word	0x00000003
        /*0654*/ 	.word	0x00036840
        /*0658*/ 	.short	0x010a
        /*065a*/ 	.byte	0x3f
	.zero		1


	//   ....[58]....
        /*065c*/ 	.word	0x00012260
        /*0660*/ 	.word	0x00000003
        /*0664*/ 	.word	0x00036820
        /*0668*/ 	.short	0x010a
        /*066a*/ 	.byte	0x3f
	.zero		1


	//   ....[59]....
        /*066c*/ 	.word	0x000122c0
        /*0670*/ 	.word	0x00000003
        /*0674*/ 	.word	0x00036848
        /*0678*/ 	.short	0x010a
        /*067a*/ 	.byte	0x3f
	.zero		1


	//   ....[60]....
        /*067c*/ 	.word	0x00012320
        /*0680*/ 	.word	0x00000003
        /*0684*/ 	.word	0x00036860
        /*0688*/ 	.short	0x010a
        /*068a*/ 	.byte	0x3f
	.zero		1


	//   ....[61]....
        /*068c*/ 	.word	0x00012380
        /*0690*/ 	.word	0x00000003
        /*0694*/ 	.word	0x00036840
        /*0698*/ 	.short	0x010a
        /*069a*/ 	.byte	0x3f
	.zero		1


	//   ....[62]....
        /*069c*/ 	.word	0x000123e0
        /*06a0*/ 	.word	0x00000003
        /*06a4*/ 	.word	0x00036868
        /*06a8*/ 	.short	0x010a
        /*06aa*/ 	.byte	0x3f
	.zero		1


	//   ....[63]....
        /*06ac*/ 	.word	0x00012440
        /*06b0*/ 	.word	0x00000003
        /*06b4*/ 	.word	0x00036848
        /*06b8*/ 	.short	0x010a
        /*06ba*/ 	.byte	0x3f
	.zero		1


	//   ....[64]....
        /*06bc*/ 	.word	0x000124a0
        /*06c0*/ 	.word	0x00000003
        /*06c4*/ 	.word	0x00036860
        /*06c8*/ 	.short	0x010a
        /*06ca*/ 	.byte	0x3f
	.zero		1


	//   ....[65]....
        /*06cc*/ 	.word	0x000124f0
        /*06d0*/ 	.word	0x00000003
        /*06d4*/ 	.word	0x00036860
        /*06d8*/ 	.short	0x010a
        /*06da*/ 	.byte	0x3f
	.zero		1


	//   ....[66]....
        /*06dc*/ 	.word	0x00012540
        /*06e0*/ 	.word	0x00000002
        /*06e4*/ 	.word	0x00036820
        /*06e8*/ 	.short	0x010a
        /*06ea*/ 	.byte	0x3f
	.zero		1


	//   ....[67]....
        /*06ec*/ 	.word	0x000126e0
        /*06f0*/ 	.word	0x00000007
        /*06f4*/ 	.word	0x00000000
        /*06f8*/ 	.short	0x010a
        /*06fa*/ 	.byte	0x3f
	.zero		1


	//   ....[68]....
        /*06fc*/ 	.word	0x00012730
        /*0700*/ 	.word	0x00000008
        /*0704*/ 	.word	0x00000000
        /*0708*/ 	.short	0x010a
        /*070a*/ 	.byte	0x3f
	.zero		1


	//   ....[69]....
        /*070c*/ 	.word	0x00012780
        /*0710*/ 	.word	0x00000007
        /*0714*/ 	.word	0x00000000
        /*0718*/ 	.short	0x010a
        /*071a*/ 	.byte	0x3f
	.zero		1


	//----- nvinfo : EIATTR_NUM_MBARRIERS
	.align		4
.L_607:
        /*071c*/ 	.byte	0x03, 0x38
        /*071e*/ 	.short	0x0016


	//----- nvinfo : EIATTR_EXIT_INSTR_OFFSETS
	.align		4
        /*0720*/ 	.byte	0x04, 0x1c
        /*0722*/ 	.short	(.L_609 - .L_608)


	//   ....[0]....
.L_608:
        /*0724*/ 	.word	0x000113e0


	//----- nvinfo : EIATTR_MAX_THREADS
	.align		4
.L_609:
        /*0728*/ 	.byte	0x04, 0x05
        /*072a*/ 	.short	(.L_611 - .L_610)
.L_610:
        /*072c*/ 	.word	0x00000180
        /*0730*/ 	.word	0x00000001
        /*0734*/ 	.word	0x00000001


	//----- nvinfo : EIATTR_CRS_STACK_SIZE
	.align		4
.L_611:
        /*0738*/ 	.byte	0x04, 0x1e
        /*073a*/ 	.short	(.L_613 - .L_612)
.L_612:
        /*073c*/ 	.word	0x00000000


	//----- nvinfo : EIATTR_CBANK_PARAM_SIZE
	.align		4
.L_613:
        /*0740*/ 	.byte	0x03, 0x19
        /*0742*/ 	.short	0x0a70


	//----- nvinfo : EIATTR_PARAM_CBANK
	.align		4
        /*0744*/ 	.byte	0x04, 0x0a
        /*0746*/ 	.short	(.L_615 - .L_614)
	.align		4
.L_614:
        /*0748*/ 	.word	index@(.nv.constant0._ZN7cutlass13device_kernelIN5flash11enable_sm90INS1_16FlashAttnFwdSm90INS1_25CollectiveMainloopFwdSm90ILi2EN4cute5tupleIJNS5_1CILi1EEES8_S8_EEENS6_IJNS7_ILi128EEENS7_ILi112EEENS7_ILi192EEEEEELi192ENS_6half_tEfNS_4arch4Sm90ELb0ELb0ELb0ELb0ELb0ELb0ELb0ELb1ELb1ELb1ELb1ELb0EEENS1_21CollectiveEpilogueFwdINS6_IJSA_SC_SB_EEES9_SE_SG_Li256ELb0ELb1ELb1ELb0EEENS1_19SingleTileSchedulerILb0ELb1ELb1ELi128EEEEEEEEEvNT_6ParamsE)
        /*074c*/ 	.short	0x0210
        /*074e*/ 	.short	0x0a70


	//----- nvinfo : EIATTR_SW_WAR
	.align		4
.L_615:
        /*0750*/ 	.byte	0x04, 0x36
        /*0752*/ 	.short	(.L_617 - .L_616)
.L_616:
        /*0754*/ 	.word	0x00000008
.L_617:


//--------------------- .nv.info._ZN7cutlass13device_kernelIN5flash11enable_sm90INS1_16FlashAttnFwdSm90INS1_25CollectiveMainloopFwdSm90ILi2EN4cute5tupleIJNS5_1CILi1EEES8_S8_EEENS6_IJNS7_ILi128EEENS7_ILi112EEENS7_ILi192EEEEEELi192ENS_6half_tEfNS_4arch4Sm90ELb0ELb0ELb0ELb1ELb0ELb0ELb0ELb1ELb1ELb1ELb1ELb0EEENS1_21CollectiveEpilogueFwdINS6_IJSA_SC_SB_EEES9_SE_SG_Li256ELb1ELb1ELb1ELb0EEENS1_36VarlenDynamicPersistentTileSchedulerILi128ELi112ELi256ELi128ELb1ELb1ELb1ELb0ELb1ELb1EEEEEEEEEvNT_6ParamsE --------------------------
	.section	.nv.info._ZN7cutlass13device_kernelIN5flash11enable_sm90INS1_16FlashAttnFwdSm90INS1_25CollectiveMainloopFwdSm90ILi2EN4cute5tupleIJNS5_1CILi1EEES8_S8_EEENS6_IJNS7_ILi128EEENS7_ILi112EEENS7_ILi192EEEEEELi192ENS_6half_tEfNS_4arch4Sm90ELb0ELb0ELb0ELb1ELb0ELb0ELb0ELb1ELb1ELb1ELb1ELb0EEENS1_21CollectiveEpilogueFwdINS6_IJSA_SC_SB_EEES9_SE_SG_Li256ELb1ELb1ELb1ELb0EEENS1_36VarlenDynamicPersistentTileSchedulerILi128ELi112ELi256ELi128ELb1ELb1ELb1ELb0ELb1ELb1EEEEEEEEEvNT_6ParamsE,"",@"SHT_CUDA_INFO"
	.sectionflags	@""
	.align	4


	//----- nvinfo : EIATTR_CUDA_API_VERSION
	.align		4
        /*0000*/ 	.byte	0x04, 0x37
        /*0002*/ 	.short	(.L_619 - .L_618)
.L_618:
        /*0004*/ 	.word	0x00000082


	//----- nvinfo : EIATTR_KPARAM_INFO
	.align		4
.L_619:
        /*0008*/ 	.byte	0x04, 0x17
        /*000a*/ 	.short	(.L_621 - .L_620)
.L_620:
        /*000c*/ 	.word	0x00000000
        /*0010*/ 	.short	0x0000
        /*0012*/ 	.short	0x0070
        /*0014*/ 	.byte	0x00, 0xf0, 0x01, 0x2a


	//----- nvinfo : EIATTR_SPARSE_MMA_MASK
	.align		4
.L_621:
        /*0018*/ 	.byte	0x03, 0x50
        /*001a*/ 	.short	0x0000


	//----- nvinfo : EIATTR_MAXREG_COUNT
	.align		4
        /*001c*/ 	.byte	0x03, 0x1b
        /*001e*/ 	.short	0x00a8


	//----- nvinfo : EIATTR_NUM_BARRIERS
	.align		4
        /*0020*/ 	.byte	0x02, 0x4c
        /*0022*/ 	.byte	0x09
	.zero		1


	//----- nvinfo : EIATTR_EXTERNS
	.align		4
        /*0024*/ 	.byte	0x04, 0x0f
        /*0026*/ 	.short	(.L_623 - .L_622)


	//   ....[0]....
	.align		4
.L_622:
        /*0028*/ 	.word	index@(__assertfail)


	//----- nvinfo : EIATTR_ANNOTATIONS
	.align		4
.L_623:
        /*002c*/ 	.byte	0x04, 0x55
        /*002e*/ 	.short	(.L_625 - .L_624)


	//   ....[0]....
.L_624:
        /* <DEDUP_REMOVED lines=75> */


	//----- nvinfo : EIATTR_MERCURY_ISA_VERSION
	.align		4
.L_625:
        /*04c8*/ 	.byte	0x03, 0x5f
        /*04ca*/ 	.short	0x0101


	//----- nvinfo : EIATTR_UNUSED_LOAD_BYTE_OFFSET
	.align		4
        /*04cc*/ 	.byte	0x04, 0x44
        /*04ce*/ 	.short	(.L_627 - .L_626)


	//   ....[0]....
.L_626:
        /*04d0*/ 	.word	0x00000a10
        /*04d4*/ 	.word	0x0000fff0


	//   ....[1]....
        /*04d8*/ 	.word	0x0000b280
        /*04dc*/ 	.word	0x0000fff0


	//----- nvinfo : EIATTR_INT_WARP_WIDE_INSTR_OFFSETS
	.align		4
.L_627:
        /*04e0*/ 	.byte	0x04, 0x31
        /*04e2*/ 	.short	(.L_629 - .L_628)


	//   ....[0]....
.L_628:
        /*04e4*/ 	.word	0x00000130


	//   ....[1]....
        /*04e8*/ 	.word	0x00000170


	//   ....[2]....
        /*04ec*/ 	.word	0x000001e0


	//   ....[3]....
        /*04f0*/ 	.word	0x00008bd0


	//   ....[4]....
        /*04f4*/ 	.word	0x000107e0


	//   ....[5]....
        /*04f8*/ 	.word	0x00010880


	//   ....[6]....
        /*04fc*/ 	.word	0x00014670


	//   ....[7]....
        /*0500*/ 	.word	0x000146e0


	//----- nvinfo : EIATTR_COOP_GROUP_MASK_REGIDS
	.align		4
.L_629:
        /*0504*/ 	.byte	0x04, 0x29
        /*0506*/ 	.short	(.L_631 - .L_630)


	//   ....[0]....
.L_630:
        /*0508*/ 	.word	0xffffffff


	//   ....[1]....
        /*050c*/ 	.word	0xffffffff


	//   ....[2]....
        /*0510*/ 	.word	0xffffffff


	//   ....[3]....
        /*0514*/ 	.word	0xffffffff


	//   ....[4]....
        /*0518*/ 	.word	0xffffffff


	//   ....[5]....
        /*051c*/ 	.word	0xffffffff


	//   ....[6]....
        /*0520*/ 	.word	0xffffffff


	//   ....[7]....
        /*0524*/ 	.word	0xffffffff


	//   ....[8]....
        /*0528*/ 	.word	0xffffffff


	//   ....[9]....
        /*052c*/ 	.word	0xffffffff


	//   ....[10]....
        /*0530*/ 	.word	0xffffffff


	//   ....[11]....
        /*0534*/ 	.word	0xffffffff


	//   ....[12]....
        /*0538*/ 	.word	0xffffffff


	//   ....[13]....
        /*053c*/ 	.word	0xffffffff


	//   ....[14]....
        /*0540*/ 	.word	0xffffffff


	//   ....[15]....
        /*0544*/ 	.word	0xffffffff


	//   ....[16]....
        /*0548*/ 	.word	0xffffffff


	//   ....[17]....
        /*054c*/ 	.word	0xffffffff


	//   ....[18]....
        /*0550*/ 	.word	0xffffffff


	//   ....[19]....
        /*0554*/ 	.word	0xffffffff


	//   ....[20]....
        /*0558*/ 	.word	0xffffffff


	//   ....[21]....
        /*055c*/ 	.word	0xffffffff


	//   ....[22]....
        /*0560*/ 	.word	0xffffffff


	//   ....[23]....
        /*0564*/ 	.word	0xffffffff


	//   ....[24]....
        /*0568*/ 	.word	0xffffffff


	//   ....[25]....
        /*056c*/ 	.word	0xffffffff


	//   ....[26]....
        /*0570*/ 	.word	0xffffffff


	//   ....[27]....
        /*0574*/ 	.word	0xffffffff


	//   ....[28]....
        /*0578*/ 	.word	0xffffffff


	//   ....[29]....
        /*057c*/ 	.word	0xffffffff


	//   ....[30]....
        /*0580*/ 	.word	0xffffffff


	//   ....[31]....
        /*0584*/ 	.word	0xffffffff


	//   ....[32]....
        /*0588*/ 	.word	0xffffffff


	//   ....[33]....
        /*058c*/ 	.word	0xffffffff


	//   ....[34]....
        /*0590*/ 	.word	0xffffffff


	//   ....[35]....
        /*0594*/ 	.word	0xffffffff


	//   ....[36]....
        /*0598*/ 	.word	0xffffffff


	//   ....[37]....
        /*059c*/ 	.word	0xffffffff


	//   ....[38]....
        /*05a0*/ 	.word	0xffffffff


	//   ....[39]....
        /*05a4*/ 	.word	0xffffffff


	//   ....[40]....
        /*05a8*/ 	.word	0xffffffff


	//   ....[41]....
        /*05ac*/ 	.word	0xffffffff


	//   ....[42]....
        /*05b0*/ 	.word	0xffffffff


	//   ....[43]....
        /*05b4*/ 	.word	0xffffffff


	//   ....[44]....
        /*05b8*/ 	.word	0xffffffff


	//   ....[45]....
        /*05bc*/ 	.word	0xffffffff


	//   ....[46]....
        /*05c0*/ 	.word	0xffffffff


	//   ....[47]....
        /*05c4*/ 	.word	0xffffffff


	//   ....[48]....
        /*05c8*/ 	.word	0xffffffff


	//   ....[49]....
        /*05cc*/ 	.word	0xffffffff


	//   ....[50]....
        /*05d0*/ 	.word	0xffffffff


	//   ....[51]....
        /*05d4*/ 	.word	0xffffffff


	//   ....[52]....
        /*05d8*/ 	.word	0xffffffff


	//   ....[53]....
        /*05dc*/ 	.word	0xffffffff


	//   ....[54]....
        /*05e0*/ 	.word	0xffffffff


	//   ....[55]....
        /*05e4*/ 	.word	0xffffffff


	//   ....[56]....
        /*05e8*/ 	.word	0xffffffff


	//   ....[57]....
        /*05ec*/ 	.word	0xffffffff


	//   ....[58]....
        /*05f0*/ 	.word	0xffffffff


	//   ....[59]....
        /*05f4*/ 	.word	0xffffffff


	//   ....[60]....
        /*05f8*/ 	.word	0xffffffff


	//   ....[61]....
        /*05fc*/ 	.word	0xffffffff


	//   ....[62]....
        /*0600*/ 	.word	0xffffffff


	//   ....[63]....
        /*0604*/ 	.word	0xffffffff


	//   ....[64]....
        /*0608*/ 	.word	0xffffffff


	//   ....[65]....
        /*060c*/ 	.word	0xffffffff


	//   ....[66]....
        /*0610*/ 	.word	0xffffffff


	//   ....[67]....
        /*0614*/ 	.word	0xffffffff


	//   ....[68]....
        /*0618*/ 	.word	0xffffffff


	//   ....[69]....
        /*061c*/ 	.word	0xffffffff


	//   ....[70]....
        /*0620*/ 	.word	0xffffffff


	//   ....[71]....
        /*0624*/ 	.word	0xffffffff


	//   ....[72]....
        /*0628*/ 	.word	0xffffffff


	//   ....[73]....
        /*062c*/ 	.word	0xffffffff


	//   ....[74]....
        /*0630*/ 	.word	0xffffffff


	//   ....[75]....
        /*0634*/ 	.word	0xffffffff


	//   ....[76]....
        /*0638*/ 	.word	0xffffffff


	//   ....[77]....
        /*063c*/ 	.word	0xffffffff


	//   ....[78]....
        /*0640*/ 	.word	0xffffffff


	//   ....[79]....
        /*0644*/ 	.word	0xffffffff


	//   ....[80]....
        /*0648*/ 	.word	0xffffffff


	//   ....[81]....
        /*064c*/ 	.word	0xffffffff


	//   ....[82]....
        /*0650*/ 	.word	0xffffffff


	//   ....[83]....
        /*0654*/ 	.word	0xffffffff


	//   ....[84]....
        /*0658*/ 	.word	0xffffffff


	//   ....[85]....
        /*065c*/ 	.word	0xffffffff


	//   ....[86]....
        /*0660*/ 	.word	0xffffffff


	//   ....[87]....
        /*0664*/ 	.word	0xffffffff


	//   ....[88]....
        /*0668*/ 	.word	0xffffffff


	//   ....[89]....
        /*066c*/ 	.word	0xffffffff


	//   ....[90]....
        /*0670*/ 	.word	0xffffffff


	//   ....[91]....
        /*0674*/ 	.word	0xffffffff


	//   ....[92]....
        /*0678*/ 	.word	0xffffffff


	//   ....[93]....
        /*067c*/ 	.word	0xffffffff


	//   ....[94]....
        /*0680*/ 	.word	0xffffffff


	//   ....[95]....
        /*0684*/ 	.word	0xffffffff


	//   ....[96]....
        /*0688*/ 	.word	0xffffffff


	//   ....[97]....
        /*068c*/ 	.word	0x0500000f


	//   ....[98]....
        /*0690*/ 	.word	0x0500000f


	//   ....[99]....
        /*0694*/ 	.word	0x0500000f


	//   ....[100]....
        /*0698*/ 	.word	0x0500000f


	//   ....[101]....
        /*069c*/ 	.word	0x0500000f


	//   ....[102]....
        /*06a0*/ 	.word	0x0500000f


	//   ....[103]....
        /*06a4*/ 	.word	0x0500000f


	//   ....[104]....
        /*06a8*/ 	.word	0x0500000f


	//   ....[105]....
        /*06ac*/ 	.word	0x0500000f


	//   ....[106]....
        /*06b0*/ 	.word	0x0500000f


	//   ....[107]....
        /*06b4*/ 	.word	0x0500000f


	//   ....[108]....
        /*06b8*/ 	.word	0x0500000f


	//   ....[109]....
        /*06bc*/ 	.word	0x0500000f


	//   ....[110]....
        /*06c0*/ 	.word	0x0500000f


	//   ....[111]....
        /*06c4*/ 	.word	0x0500000f


	//   ....[112]....
        /*06c8*/ 	.word	0x0500000f


	//   ....[113]....
        /*06cc*/ 	.word	0x0500000f


	//   ....[114]....
        /*06d0*/ 	.word	0x0500000f


	//   ....[115]....
        /*06d4*/ 	.word	0x0500000f


	//   ....[116]....
        /*06d8*/ 	.word	0x0500000f


	//   ....[117]....
        /*06dc*/ 	.word	0x0500000f


	//   ....[118]....
        /*06e0*/ 	.word	0x0500000f


	//   ....[119]....
        /*06e4*/ 	.word	0x0500000f


	//   ....[120]....
        /*06e8*/ 	.word	0x0500000f


	//   ....[121]....
        /*06ec*/ 	.word	0x0500000f


	//   ....[122]....
        /*06f0*/ 	.word	0x0500000f


	//   ....[123]....
        /*06f4*/ 	.word	0x0500000f


	//   ....[124]....
        /*06f8*/ 	.word	0x0500000f


	//   ....[125]....
        /*06fc*/ 	.word	0x0500000f


	//   ....[126]....
        /*0700*/ 	.word	0x0500000f


	//   ....[127]....
        /*0704*/ 	.word	0x0500000f


	//   ....[128]....
        /*0708*/ 	.word	0x0500000f


	//   ....[129]....
        /*070c*/ 	.word	0x0500000f


	//   ....[130]....
        /*0710*/ 	.word	0x0500000f


	//   ....[131]....
        /*0714*/ 	.word	0x0500000f


	//   ....[132]....
        /*0718*/ 	.word	0x0500000f


	//----- nvinfo : EIATTR_COOP_GROUP_INSTR_OFFSETS
	.align		4
.L_631:
        /*071c*/ 	.byte	0x04, 0x28
        /*071e*/ 	.short	(.L_633 - .L_632)


	//   ....[0]....
.L_632:
        /*0720*/ 	.word	0x00000060


	//   ....[1]....
        /*0724*/ 	.word	0x00000140


	//   ....[2]....
        /*0728*/ 	.word	0x00000190


	//   ....[3]....
        /*072c*/ 	.word	0x000003c0


	//   ....[4]....
        /*0730*/ 	.word	0x00000520


	//   ....[5]....
        /*0734*/ 	.word	0x00000640


	//   ....[6]....
        /*0738*/ 	.word	0x000007a0


	//   ....[7]....
        /*073c*/ 	.word	0x00001c80


	//   ....[8]....
        /*0740*/ 	.word	0x00004c70


	//   ....[9]....
        /*0744*/ 	.word	0x00004ca0


	//   ....[10]....
        /*0748*/ 	.word	0x00005280


	//   ....[11]....
        /*074c*/ 	.word	0x00005390


	//   ....[12]....
        /*0750*/ 	.word	0x00008ea0


	//   ....[13]....
        /*0754*/ 	.word	0x00008ed0


	//   ....[14]....
        /*0758*/ 	.word	0x00009280


	//   ....[15]....
        /*075c*/ 	.word	0x00009540


	//   ....[16]....
        /*0760*/ 	.word	0x0000a6d0


	//   ....[17]....
        /*0764*/ 	.word	0x0000a710


	//   ....[18]....
        /*0768*/ 	.word	0x0000a800


	//   ....[19]....
        /*076c*/ 	.word	0x0000ab00


	//   ....[20]....
        /*0770*/ 	.word	0x0000c180


	//   ....[21]....
        /*0774*/ 	.word	0x0000c190


	//   ....[22]....
        /*0778*/ 	.word	0x0000c1a0


	//   ....[23]....
        /*077c*/ 	.word	0x0000c1d0


	//   ....[24]....
        /*0780*/ 	.word	0x0000cad0


	//   ....[25]....
        /*0784*/ 	.word	0x0000caf0


	//   ....[26]....
        /*0788*/ 	.word	0x0000cc50


	//   ....[27]....
        /*078c*/ 	.word	0x0000cc70


	//   ....[28]....
        /*0790*/ 	.word	0x0000cd80


	//   ....[29]....
        /*0794*/ 	.word	0x0000cda0


	//   ....[30]....
        /*0798*/ 	.word	0x0000cec0


	//   ....[31]....
        /*079c*/ 	.word	0x0000cee0


	//   ....[32]....
        /*07a0*/ 	.word	0x0000d460


	//   ....[33]....
        /*07a4*/ 	.word	0x0000d470


	//   ....[34]....
        /*07a8*/ 	.word	0x0000dac0


	//   ....[35]....
        /*07ac*/ 	.word	0x0000dad0


	//   ....[36]....
        /*07b0*/ 	.word	0x0000eb80


	//   ....[37]....
        /*07b4*/ 	.word	0x0000ebb0


	//   ....[38]....
        /*07b8*/ 	.word	0x0000ece0


	//   ....[39]....
        /*07bc*/ 	.word	0x0000ed00


	//   ....[40]....
        /*07c0*/ 	.word	0x0000ee10


	//   ....[41]....
        /*07c4*/ 	.word	0x0000ee30


	//   ....[42]....
        /*07c8*/ 	.word	0x0000ef50


	//   ....[43]....
        /*07cc*/ 	.word	0x0000ef70


	//   ....[44]....
        /*07d0*/ 	.word	0x0000f120


	//   ....[45]....
        /*07d4*/ 	.word	0x0000f370


	//   ....[46]....
        /*07d8*/ 	.word	0x0000f3a0


	//   ....[47]....
        /*07dc*/ 	.word	0x0000f3d0


	//   ....[48]....
        /*07e0*/ 	.word	0x0000f400


	//   ....[49]....
        /*07e4*/ 	.word	0x0000f430


	//   ....[50]....
        /*07e8*/ 	.word	0x0000f460


	//   ....[51]....
        /*07ec*/ 	.word	0x0000f610


	//   ....[52]....
        /*07f0*/ 	.word	0x0000f640


	//   ....[53]....
        /*07f4*/ 	.word	0x0000f670


	//   ....[54]....
        /*07f8*/ 	.word	0x0000f6a0


	//   ....[55]....
        /*07fc*/ 	.word	0x0000f6d0


	//   ....[56]....
        /*0800*/ 	.word	0x0000f700


	//   ....[57]....
        /*0804*/ 	.word	0x0000f790


	//   ....[58]....
        /*0808*/ 	.word	0x0000f7c0


	//   ....[59]....
        /*080c*/ 	.word	0x0000f7d0


	//   ....[60]....
        /*0810*/ 	.word	0x0000f880


	//   ....[61]....
        /*0814*/ 	.word	0x00010de0


	//   ....[62]....
        /*0818*/ 	.word	0x000119f0


	//   ....[63]....
        /*081c*/ 	.word	0x00011a10


	//   ....[64]....
        /*0820*/ 	.word	0x00011a50


	//   ....[65]....
        /*0824*/ 	.word	0x00011a80


	//   ....[66]....
        /*0828*/ 	.word	0x00011ba0


	//   ....[67]....
        /*082c*/ 	.word	0x00011bb0


	//   ....[68]....
        /*0830*/ 	.word	0x00011c50


	//   ....[69]....
        /*0834*/ 	.word	0x00011c60


	//   ....[70]....
        /*0838*/ 	.word	0x00011d00


	//   ....[71]....
        /*083c*/ 	.word	0x00011d10


	//   ....[72]....
        /*0840*/ 	.word	0x00011db0


	//   ....[73]....
        /*0844*/ 	.word	0x00011dc0


	//   ....[74]....
        /*0848*/ 	.word	0x00011e40


	//   ....[75]....
        /*084c*/ 	.word	0x00011e70


	//   ....[76]....
        /*0850*/ 	.word	0x00011ec0


	//   ....[77]....
        /*0854*/ 	.word	0x00011f00


	//   ....[78]....
        /*0858*/ 	.word	0x00014eb0


	//   ....[79]....
        /*085c*/ 	.word	0x00014ee0


	//   ....[80]....
        /*0860*/ 	.word	0x00014f40


	//   ....[81]....
        /*0864*/ 	.word	0x00014f70


	//   ....[82]....
        /*0868*/ 	.word	0x00014fa0


	//   ....[83]....
        /*086c*/ 	.word	0x00014fd0


	//   ....[84]....
        /*0870*/ 	.word	0x00015000


	//   ....[85]....
        /*0874*/ 	.word	0x00015030


	//   ....[86]....
        /*0878*/ 	.word	0x00015200


	//   ....[87]....
        /*087c*/ 	.word	0x00015230


	//   ....[88]....
        /*0880*/ 	.word	0x00015260


	//   ....[89]....
        /*0884*/ 	.word	0x00015290


	//   ....[90]....
        /*0888*/ 	.word	0x000152c0


	//   ....[91]....
        /*088c*/ 	.word	0x000152f0


	//   ....[92]....
        /*0890*/ 	.word	0x000153b0


	//   ....[93]....
        /*0894*/ 	.word	0x000153d0


	//   ....[94]....
        /*0898*/ 	.word	0x000153e0


	//   ....[95]....
        /*089c*/ 	.word	0x00015440


	//   ....[96]....
        /*08a0*/ 	.word	0x00015b60


	//   ....[97]....
        /*08a4*/ 	.word	0x00016050


	//   ....[98]....
        /*08a8*/ 	.word	0x000161d0


	//   ....[99]....
        /*08ac*/ 	.word	0x00016220


	//   ....[100]....
        /*08b0*/ 	.word	0x000163e0


	//   ....[101]....
        /*08b4*/ 	.word	0x00016430


	//   ....[102]....
        /*08b8*/ 	.word	0x00016570


	//   ....[103]....
        /*08bc*/ 	.word	0x000165e0


	//   ....[104]....
        /*08c0*/ 	.word	0x00016710


	//   ....[105]....
        /*08c4*/ 	.word	0x00016760


	//   ....[106]....
        /*08c8*/ 	.word	0x00016890


	//   ....[107]....
        /*08cc*/ 	.word	0x000168e0


	//   ....[108]....
        /*08d0*/ 	.word	0x00016a10


	//   ....[109]....
        /*08d4*/ 	.word	0x00016a60


	//   ....[110]....
        /*08d8*/ 	.word	0x00016b70


	//   ....[111]....
        /*08dc*/ 	.word	0x00016be0


	//   ....[112]....
        /*08e0*/ 	.word	0x00016cf0


	//   ....[113]....
        /*08e4*/ 	.word	0x00016d40


	//   ....[114]....
        /*08e8*/ 	.word	0x00017070


	//   ....[115]....
        /*08ec*/ 	.word	0x00017110


	//   ....[116]....
        /*08f0*/ 	.word	0x000172b0


	//   ....[117]....
        /*08f4*/ 	.word	0x00017330


	//   ....[118]....
        /*08f8*/ 	.word	0x000173b0


	//   ....[119]....
        /*08fc*/ 	.word	0x00017430


	//   ....[120]....
        /*0900*/ 	.word	0x000174b0


	//   ....[121]....
        /*0904*/ 	.word	0x00017540


	//   ....[122]....
        /*0908*/ 	.word	0x000175e0


	//   ....[123]....
        /*090c*/ 	.word	0x00017690


	//   ....[124]....
        /*0910*/ 	.word	0x00017710


	//   ....[125]....
        /*0914*/ 	.word	0x00017790


	//   ....[126]....
        /*0918*/ 	.word	0x00017810


	//   ....[127]....
        /*091c*/ 	.word	0x000178a0


	//   ....[128]....
        /*0920*/ 	.word	0x00017920


	//   ....[129]....
        /*0924*/ 	.word	0x000179c0


	//   ....[130]....
        /*0928*/ 	.word	0x00017a10


	//   ....[131]....
        /*092c*/ 	.word	0x00017aa0


	//   ....[132]....
        /*0930*/ 	.word	0x00017bd0


	//----- nvinfo : EIATTR_REG_RECONFIG
	.align		4
.L_633:
        /*0934*/ 	.byte	0x01, 0x54
	.zero		2


	//----- nvinfo : EIATTR_SYSCALL_OFFSETS
	.align		4
        /*0938*/ 	.byte	0x04, 0x46
        /*093a*/ 	.short	(.L_635 - .L_634)


	//   ....[0]....
.L_634:
        /*093c*/ 	.word	0x00001e00


	//   ....[1]....
        /*0940*/ 	.word	0x000109f0


	//   ....[2]....
        /*0944*/ 	.word	0x00010b40


	//   ....[3]....
        /*0948*/ 	.word	0x00010c40


	//   ....[4]....
        /*094c*/ 	.word	0x000115d0


	//----- nvinfo : EIATTR_MBARRIER_INSTR_OFFSETS
	.align		4
.L_635:
        /*0950*/ 	.byte	0x04, 0x39
        /*0952*/ 	.short	(.L_637 - .L_636)


	//   ....[0]....
.L_636:
        /*0954*/ 	.word	0x00000270
        /*0958*/ 	.word	0x000000ff
        /*095c*/ 	.word	0x00036800
        /*0960*/ 	.short	0x0100
        /*0962*/ 	.byte	0x08
	.zero		1


	//   ....[1]....
        /*0964*/ 	.word	0x00000280
        /*0968*/ 	.word	0x000000ff
        /*096c*/ 	.word	0x00036820
        /*0970*/ 	.short	0x0100
        /*0972*/ 	.byte	0x08
	.zero		1


	//   ....[2]....
        /*0974*/ 	.word	0x00000370
        /*0978*/ 	.word	0x000000ff
        /*097c*/ 	.word	0x00036830
        /*0980*/ 	.short	0x0100
        /*0982*/ 	.byte	0x08
	.zero		1


	//   ....[3]....
        /*0984*/ 	.word	0x00000380
        /*0988*/ 	.word	0x000000ff
        /*098c*/ 	.word	0x00036840
        /*0990*/ 	.short	0x0100
        /*0992*/ 	.byte	0x08
	.zero		1


	//   ....[4]....
        /*0994*/ 	.word	0x00000390
        /*0998*/ 	.word	0x000000ff
        /*099c*/ 	.word	0x00036838
        /*09a0*/ 	.short	0x0100
        /*09a2*/ 	.byte	0x08
	.zero		1


	//   ....[5]....
        /*09a4*/ 	.word	0x000003a0
        /*09a8*/ 	.word	0x000000ff
        /*09ac*/ 	.word	0x00036848
        /*09b0*/ 	.short	0x0100
        /*09b2*/ 	.byte	0x08
	.zero		1


	//   ....[6]....
        /*09b4*/ 	.word	0x000004d0
        /*09b8*/ 	.word	0x000000ff
        /*09bc*/ 	.word	0x00036850
        /*09c0*/ 	.short	0x0100
        /*09c2*/ 	.byte	0x08
	.zero		1


	//   ....[7]....
        /*09c4*/ 	.word	0x000004e0
        /*09c8*/ 	.word	0x000000ff
        /*09cc*/ 	.word	0x00036860
        /*09d0*/ 	.short	0x0100
        /*09d2*/ 	.byte	0x08
	.zero		1


	//   ....[8]....
        /*09d4*/ 	.word	0x000004f0
        /*09d8*/ 	.word	0x000000ff
        /*09dc*/ 	.word	0x00036858
        /*09e0*/ 	.short	0x0100
        /*09e2*/ 	.byte	0x08
	.zero		1


	//   ....[9]....
        /*09e4*/ 	.word	0x00000500
        /*09e8*/ 	.word	0x000000ff
        /*09ec*/ 	.word	0x00036868
        /*09f0*/ 	.short	0x0100
        /*09f2*/ 	.byte	0x08
	.zero		1


	//   ....[10]....
        /*09f4*/ 	.word	0x000005f0
        /*09f8*/ 	.word	0x000000ff
        /*09fc*/ 	.word	0x00036870
        /*0a00*/ 	.short	0x0100
        /*0a02*/ 	.byte	0x06
	.zero		1


	//   ....[11]....
        /*0a04*/ 	.word	0x00000600
        /*0a08*/ 	.word	0x000000ff
        /*0a0c*/ 	.word	0x00036880
        /*0a10*/ 	.short	0x0100
        /*0a12*/ 	.byte	0x06
	.zero		1


	//   ....[12]....
        /*0a14*/ 	.word	0x00000610
        /*0a18*/ 	.word	0x000000ff
        /*0a1c*/ 	.word	0x00036878
        /*0a20*/ 	.short	0x0100
        /*0a22*/ 	.byte	0x06
	.zero		1


	//   ....[13]....
        /*0a24*/ 	.word	0x00000620
        /*0a28*/ 	.word	0x000000ff
        /*0a2c*/ 	.word	0x00036888
        /*0a30*/ 	.short	0x0100
        /*0a32*/ 	.byte	0x06
	.zero		1


	//   ....[14]....
        /*0a34*/ 	.word	0x00000750
        /*0a38*/ 	.word	0x000000ff
        /*0a3c*/ 	.word	0x00036890
        /*0a40*/ 	.short	0x0100
        /*0a42*/ 	.byte	0x08
	.zero		1


	//   ....[15]....
        /*0a44*/ 	.word	0x00000760
        /*0a48*/ 	.word	0x000000ff
        /*0a4c*/ 	.word	0x000368a0
        /*0a50*/ 	.short	0x0100
        /*0a52*/ 	.byte	0x08
	.zero		1


	//   ....[16]....
        /*0a54*/ 	.word	0x00000770
        /*0a58*/ 	.word	0x000000ff
        /*0a5c*/ 	.word	0x00036898
        /*0a60*/ 	.short	0x0100
        /*0a62*/ 	.byte	0x08
	.zero		1


	//   ....[17]....
        /*0a64*/ 	.word	0x00000780
        /*0a68*/ 	.word	0x000000ff
        /*0a6c*/ 	.word	0x000368a8
        /*0a70*/ 	.short	0x0100
        /*0a72*/ 	.byte	0x08
	.zero		1


	//   ....[18]....
        /*0a74*/ 	.word	0x000008b0
        /*0a78*/ 	.word	0x000000ff
        /*0a7c*/ 	.word	0x000368b0
        /*0a80*/ 	.short	0x0100
        /*0a82*/ 	.byte	0x08
	.zero		1


	//   ....[19]....
        /*0a84*/ 	.word	0x000008c0
        /*0a88*/ 	.word	0x000000ff
        /*0a8c*/ 	.word	0x000368c0
        /*0a90*/ 	.short	0x0100
        /*0a92*/ 	.byte	0x08
	.zero		1


	//   ....[20]....
        /*0a94*/ 	.word	0x000008d0
        /*0a98*/ 	.word	0x000000ff
        /*0a9c*/ 	.word	0x000368b8
        /*0aa0*/ 	.short	0x0100
        /*0aa2*/ 	.byte	0x08
	.zero		1


	//   ....[21]....
        /*0aa4*/ 	.word	0x000008e0
        /*0aa8*/ 	.word	0x000000ff
        /*0aac*/ 	.word	0x000368c8
        /*0ab0*/ 	.short	0x0100
        /*0ab2*/ 	.byte	0x08
	.zero		1


	//   ....[22]....
        /*0ab4*/ 	.word	0x00001eb0
        /*0ab8*/ 	.word	0x00000004
        /*0abc*/ 	.word	0x00036800
        /*0ac0*/ 	.short	0x010a
        /*0ac2*/ 	.byte	0x3f
	.zero		1


	//   ....[23]....
        /*0ac4*/ 	.word	0x00001f50
        /*0ac8*/ 	.word	0x00000000
        /*0acc*/ 	.word	0x00036830
        /*0ad0*/ 	.short	0x010a
        /*0ad2*/ 	.byte	0x3f
	.zero		1


	//   ....[24]....
        /*0ad4*/ 	.word	0x00001fc0
        /*0ad8*/ 	.word	0x00000000
        /*0adc*/ 	.word	0x00036830
        /*0ae0*/ 	.short	0x010a
        /*0ae2*/ 	.byte	0x3f
	.zero		1


	//   ....[25]....
        /*0ae4*/ 	.word	0x00004bc0
        /*0ae8*/ 	.word	0x00000000
        /*0aec*/ 	.word	0x00000000
        /*0af0*/ 	.short	0x0101
        /*0af2*/ 	.byte	0x3f
	.zero		1


	//   ....[26]....
        /*0af4*/ 	.word	0x00006360
        /*0af8*/ 	.word	0x000000ff
        /*0afc*/ 	.word	0x00036830
        /*0b00*/ 	.short	0x010a
        /*0b02*/ 	.byte	0x3c
	.zero		1


	//   ....[27]....
        /*0b04*/ 	.word	0x000063a0
        /*0b08*/ 	.word	0x000000ff
        /*0b0c*/ 	.word	0x00036830
        /*0b10*/ 	.short	0x010a
        /*0b12*/ 	.byte	0x3c
	.zero		1


	//   ....[28]....
        /*0b14*/ 	.word	0x00008b20
        /*0b18*/ 	.word	0x000000ff
        /*0b1c*/ 	.word	0x00036850
        /*0b20*/ 	.short	0x010a
        /*0b22*/ 	.byte	0x0a
	.zero		1


	//   ....[29]....
        /*0b24*/ 	.word	0x00008b60
        /*0b28*/ 	.word	0x000000ff
        /*0b2c*/ 	.word	0x00036850
        /*0b30*/ 	.short	0x010a
        /*0b32*/ 	.byte	0x0a
	.zero		1


	//   ....[30]....
        /*0b34*/ 	.word	0x00009f50
        /*0b38*/ 	.word	0x000000ff
        /*0b3c*/ 	.word	0x00000000
        /*0b40*/ 	.short	0x0101
        /*0b42*/ 	.byte	0x3c
	.zero		1


	//   ....[31]....
        /*0b44*/ 	.word	0x00009fc0
        /*0b48*/ 	.word	0x000000ff
        /*0b4c*/ 	.word	0x00000000
        /*0b50*/ 	.short	0x0101
        /*0b52*/ 	.byte	0x0a
	.zero		1


	//   ....[32]....
        /*0b54*/ 	.word	0x0000a630
        /*0b58*/ 	.word	0x0000000d
        /*0b5c*/ 	.word	0x00036850
        /*0b60*/ 	.short	0x010a
        /*0b62*/ 	.byte	0x3f
	.zero		1


	//   ....[33]....
        /*0b64*/ 	.word	0x0000a670
        /*0b68*/ 	.word	0x0000000d
        /*0b6c*/ 	.word	0x00036850
        /*0b70*/ 	.short	0x010a
        /*0b72*/ 	.byte	0x3f
	.zero		1


	//   ....[34]....
        /*0b74*/ 	.word	0x0000ac20
        /*0b78*/ 	.word	0x0000000b
        /*0b7c*/ 	.word	0x00000000
        /*0b80*/ 	.short	0x0101
        /*0b82*/ 	.byte	0x3f
	.zero		1


	//   ....[35]....
        /*0b84*/ 	.word	0x0000cab0
        /*0b88*/ 	.word	0x000000ff
        /*0b8c*/ 	.word	0x00000000
        /*0b90*/ 	.short	0x0101
        /*0b92*/ 	.byte	0x08
	.zero		1


	//   ....[36]....
        /*0b94*/ 	.word	0x0000d1e0
        /*0b98*/ 	.word	0x000000ff
        /*0b9c*/ 	.word	0x00000000
        /*0ba0*/ 	.short	0x0101
        /*0ba2*/ 	.byte	0x08
	.zero		1


	//   ....[37]....
        /*0ba4*/ 	.word	0x00011060
        /*0ba8*/ 	.word	0x00000000
        /*0bac*/ 	.word	0x00036840
        /*0bb0*/ 	.short	0x010a
        /*0bb2*/ 	.byte	0x3f
	.zero		1


	//   ....[38]....
        /*0bb4*/ 	.word	0x00012020
        /*0bb8*/ 	.word	0x00000012
        /*0bbc*/ 	.word	0x00036800
        /*0bc0*/ 	.short	0x0107
        /*0bc2*/ 	.byte	0x3f
	.zero		1


	//   ....[39]....
        /*0bc4*/ 	.word	0x00012130
        /*0bc8*/ 	.word	0x00000012
        /*0bcc*/ 	.word	0x00036800
        /*0bd0*/ 	.short	0x0101
        /*0bd2*/ 	.byte	0x3f
	.zero		1


	//   ....[40]....
        /*0bd4*/ 	.word	0x00012150
        /*0bd8*/ 	.word	0x00000012
        /*0bdc*/ 	.word	0x00036820
        /*0be0*/ 	.short	0x010a
        /*0be2*/ 	.byte	0x3f
	.zero		1


	//   ....[41]....
        /*0be4*/ 	.word	0x00012520
        /*0be8*/ 	.word	0x00000003
        /*0bec*/ 	.word	0x00036840
        /*0bf0*/ 	.short	0x010a
        /*0bf2*/ 	.byte	0x3f
	.zero		1


	//   ....[42]....
        /*0bf4*/ 	.word	0x000129c0
        /*0bf8*/ 	.word	0x00000003
        /*0bfc*/ 	.word	0x00000060
        /*0c00*/ 	.short	0x010a
        /*0c02*/ 	.byte	0x3f
	.zero		1


	//   ....[43]....
        /*0c04*/ 	.word	0x00013150
        /*0c08*/ 	.word	0x00000003
        /*0c0c*/ 	.word	0x00036840
        /*0c10*/ 	.short	0x010a
        /*0c12*/ 	.byte	0x3f
	.zero		1


	//   ....[44]....
        /*0c14*/ 	.word	0x000135f0
        /*0c18*/ 	.word	0x00000002
        /*0c1c*/ 	.word	0x00000060
        /*0c20*/ 	.short	0x010a
        /*0c22*/ 	.byte	0x3f
	.zero		1


	//   ....[45]....
        /*0c24*/ 	.word	0x00013cc0
        /*0c28*/ 	.word	0x00000002
        /*0c2c*/ 	.word	0x00036840
        /*0c30*/ 	.short	0x010a
        /*0c32*/ 	.byte	0x3f
	.zero		1


	//   ....[46]....
        /*0c34*/ 	.word	0x00014160
        /*0c38*/ 	.word	0x00000002
        /*0c3c*/ 	.word	0x00000060
        /*0c40*/ 	.short	0x010a
        /*0c42*/ 	.byte	0x3f
	.zero		1


	//   ....[47]....
        /*0c44*/ 	.word	0x000147e0
        /*0c48*/ 	.word	0x00000000
        /*0c4c*/ 	.word	0x00036860
        /*0c50*/ 	.short	0x010a
        /*0c52*/ 	.byte	0x3f
	.zero		1


	//   ....[48]....
        /*0c54*/ 	.word	0x00015ae0
        /*0c58*/ 	.word	0x00000000
        /*0c5c*/ 	.word	0x00036820
        /*0c60*/ 	.short	0x010a
        /*0c62*/ 	.byte	0x3f
	.zero		1


	//   ....[49]....
        /*0c64*/ 	.word	0x00015cf0
        /*0c68*/ 	.word	0x00000006
        /*0c6c*/ 	.word	0x00000000
        /*0c70*/ 	.short	0x010a
        /*0c72*/ 	.byte	0x3f
	.zero		1


	//   ....[50]....
        /*0c74*/ 	.word	0x00015d20
        /*0c78*/ 	.word	0x00000007
        /*0c7c*/ 	.word	0x00000000
        /*0c80*/ 	.short	0x010a
        /*0c82*/ 	.byte	0x3f
	.zero		1


	//   ....[51]....
        /*0c84*/ 	.word	0x00015d80
        /*0c88*/ 	.word	0x00000004
        /*0c8c*/ 	.word	0x00000000
        /*0c90*/ 	.short	0x010a
        /*0c92*/ 	.byte	0x3f
	.zero		1


	//   ....[52]....
        /*0c94*/ 	.word	0x00015db0
        /*0c98*/ 	.word	0x00000003
        /*0c9c*/ 	.word	0x00000000
        /*0ca0*/ 	.short	0x010a
        /*0ca2*/ 	.byte	0x3f
	.zero		1


	//   ....[53]....
        /*0ca4*/ 	.word	0x00015e10
        /*0ca8*/ 	.word	0x00000004
        /*0cac*/ 	.word	0x00036800
        /*0cb0*/ 	.short	0x010a
        /*0cb2*/ 	.byte	0x3f
	.zero		1


	//   ....[54]....
        /*0cb4*/ 	.word	0x00015e60
        /*0cb8*/ 	.word	0x00000000
        /*0cbc*/ 	.word	0x00036830
        /*0cc0*/ 	.short	0x010a
        /*0cc2*/ 	.byte	0x3f
	.zero		1


	//   ....[55]....
        /*0cc4*/ 	.word	0x00015ec0
        /*0cc8*/ 	.word	0x00000003
        /*0ccc*/ 	.word	0x00036830
        /*0cd0*/ 	.short	0x010a
        /*0cd2*/ 	.byte	0x3f
	.zero		1


	//   ....[56]....
        /*0cd4*/ 	.word	0x00015f20
        /*0cd8*/ 	.word	0x00000002
        /*0cdc*/ 	.word	0x00036850
        /*0ce0*/ 	.short	0x010a
        /*0ce2*/ 	.byte	0x3f
	.zero		1


	//   ....[57]....
        /*0ce4*/ 	.word	0x00015f70
        /*0ce8*/ 	.word	0x0000000d
        /*0cec*/ 	.word	0x00036850
        /*0cf0*/ 	.short	0x010a
        /*0cf2*/ 	.byte	0x3f
	.zero		1


	//   ....[58]....
        /*0cf4*/ 	.word	0x00016110
        /*0cf8*/ 	.word	0x00000000
        /*0cfc*/ 	.word	0x00036840
        /*0d00*/ 	.short	0x010a
        /*0d02*/ 	.byte	0x3f
	.zero		1


	//   ....[59]....
        /*0d04*/ 	.word	0x00016d80
        /*0d08*/ 	.word	0x00000012
        /*0d0c*/ 	.word	0x00036820
        /*0d10*/ 	.short	0x010a
        /*0d12*/ 	.byte	0x3f
	.zero		1


	//   ....[60]....
        /*0d14*/ 	.word	0x00016dd0
        /*0d18*/ 	.word	0x00000003
        /*0d1c*/ 	.word	0x00036840
        /*0d20*/ 	.short	0x010a
        /*0d22*/ 	.byte	0x3f
	.zero		1


	//   ....[61]....
        /*0d24*/ 	.word	0x00016e20
        /*0d28*/ 	.word	0x00000003
        /*0d2c*/ 	.word	0x00000060
        /*0d30*/ 	.short	0x010a
        /*0d32*/ 	.byte	0x3f
	.zero		1


	//   ....[62]....
        /*0d34*/ 	.word	0x00016e70
        /*0d38*/ 	.word	0x00000003
        /*0d3c*/ 	.word	0x00036840
        /*0d40*/ 	.short	0x010a
        /*0d42*/ 	.byte	0x3f
	.zero		1


	//   ....[63]....
        /*0d44*/ 	.word	0x00016ec0
        /*0d48*/ 	.word	0x00000002
        /*0d4c*/ 	.word	0x00000060
        /*0d50*/ 	.short	0x010a
        /*0d52*/ 	.byte	0x3f
	.zero		1


	//   ....[64]....
        /*0d54*/ 	.word	0x00016f10
        /*0d58*/ 	.word	0x00000002
        /*0d5c*/ 	.word	0x00036840
        /*0d60*/ 	.short	0x010a
        /*0d62*/ 	.byte	0x3f
	.zero		1


	//   ....[65]....
        /*0d64*/ 	.word	0x00016f60
        /*0d68*/ 	.word	0x00000002
        /*0d6c*/ 	.word	0x00000060
        /*0d70*/ 	.short	0x010a
        /*0d72*/ 	.byte	0x3f
	.zero		1


	//   ....[66]....
        /*0d74*/ 	.word	0x00016fb0
        /*0d78*/ 	.word	0x00000000
        /*0d7c*/ 	.word	0x00036860
        /*0d80*/ 	.short	0x010a
        /*0d82*/ 	.byte	0x3f
	.zero		1


	//   ....[67]....
        /*0d84*/ 	.word	0x00017af0
        /*0d88*/ 	.word	0x00000000
        /*0d8c*/ 	.word	0x00036820
        /*0d90*/ 	.short	0x010a
        /*0d92*/ 	.byte	0x3f
	.zero		1


	//   ....[68]....
        /*0d94*/ 	.word	0x00017c90
        /*0d98*/ 	.word	0x00000006
        /*0d9c*/ 	.word	0x00000000
        /*0da0*/ 	.short	0x010a
        /*0da2*/ 	.byte	0x3f
	.zero		1


	//   ....[69]....
        /*0da4*/ 	.word	0x00017ce0
        /*0da8*/ 	.word	0x00000007
        /*0dac*/ 	.word	0x00000000
        /*0db0*/ 	.short	0x010a
        /*0db2*/ 	.byte	0x3f
	.zero		1


	//   ....[70]....
        /*0db4*/ 	.word	0x00017d30
        /*0db8*/ 	.word	0x00000004
        /*0dbc*/ 	.word	0x00000000
        /*0dc0*/ 	.short	0x010a
        /*0dc2*/ 	.byte	0x3f
	.zero		1


	//----- nvinfo : EIATTR_NUM_MBARRIERS
	.align		4
.L_637:
        /*0dc4*/ 	.byte	0x03, 0x38
        /*0dc6*/ 	.short	0x0016


	//----- nvinfo : EIATTR_EXIT_INSTR_OFFSETS
	.align		4
        /*0dc8*/ 	.byte	0x04, 0x1c
        /*0dca*/ 	.short	(.L_639 - .L_638)


	//   ....[0]....
.L_638:
        /*0dcc*/ 	.word	0x00000a50


	//   ....[1]....
        /*0dd0*/ 	.word	0x0000f0c0


	//   ....[2]....
        /*0dd4*/ 	.word	0x00015e00


	//----- nvinfo : EIATTR_MAX_THREADS
	.align		4
.L_639:
        /*0dd8*/ 	.byte	0x04, 0x05
        /*0dda*/ 	.short	(.L_641 - .L_640)
.L_640:
        /*0ddc*/ 	.word	0x00000180
        /*0de0*/ 	.word	0x00000001
        /*0de4*/ 	.word	0x00000001


	//----- nvinfo : EIATTR_CRS_STACK_SIZE
	.align		4
.L_641:
        /*0de8*/ 	.byte	0x04, 0x1e
        /*0dea*/ 	.short	(.L_643 - .L_642)
.L_642:
        /*0dec*/ 	.word	0x00000000


	//----- nvinfo : EIATTR_CBANK_PARAM_SIZE
	.align		4
.L_643:
        /*0df0*/ 	.byte	0x03, 0x19
        /*0df2*/ 	.short	0x0af0


	//----- nvinfo : EIATTR_PARAM_CBANK
	.align		4
        /*0df4*/ 	.byte	0x04, 0x0a
        /*0df6*/ 	.short	(.L_645 - .L_644)
	.align		4
.L_644:
        /*0df8*/ 	.word	index@(.nv.constant0._ZN7cutlass13device_kernelIN5flash11enable_sm90INS1_16FlashAttnFwdSm90INS1_25CollectiveMainloopFwdSm90ILi2EN4cute5tupleIJNS5_1CILi1EEES8_S8_EEENS6_IJNS7_ILi128EEENS7_ILi112EEENS7_ILi192EEEEEELi192ENS_6half_tEfNS_4arch4Sm90ELb0ELb0ELb0ELb1ELb0ELb0ELb0ELb1ELb1ELb1ELb1ELb0EEENS1_21CollectiveEpilogueFwdINS6_IJSA_SC_SB_EEES9_SE_SG_Li256ELb1ELb1ELb1ELb0EEENS1_36VarlenDynamicPersistentTileSchedulerILi128ELi112ELi256ELi128ELb1ELb1ELb1ELb0ELb1ELb1EEEEEEEEEvNT_6ParamsE)
        /*0dfc*/ 	.short	0x0210
        /*0dfe*/ 	.short	0x0af0


	//----- nvinfo : EIATTR_SW_WAR
	.align		4
.L_645:
        /*0e00*/ 	.byte	0x04, 0x36
        /*0e02*/ 	.short	(.L_647 - .L_646)
.L_646:
        /*0e04*/ 	.word	0x00000008
.L_647:


//--------------------- .nv.info._ZN7cutlass13device_kernelIN5flash11enable_sm90INS1_16FlashAttnFwdSm90INS1_25CollectiveMainloopFwdSm90ILi2EN4cute5tupleIJNS5_1CILi1EEES8_S8_EEENS6_IJNS7_ILi128EEENS7_ILi112EEENS7_ILi192EEEEEELi192ENS_6half_tEfNS_4arch4Sm90ELb0ELb0ELb0ELb1ELb0ELb1ELb0ELb1ELb1ELb1ELb1ELb0EEENS1_21CollectiveEpilogueFwdINS6_IJSA_SC_SB_EEES9_SE_SG_Li256ELb1ELb1ELb1ELb0EEENS1_36VarlenDynamicPersistentTileSchedulerILi128ELi112ELi256ELi128ELb1ELb1ELb1ELb0ELb1ELb1EEEEEEEEEvNT_6ParamsE --------------------------
	.section	.nv.info._ZN7cutlass13device_kernelIN5flash11enable_sm90INS1_16FlashAttnFwdSm90INS1_25CollectiveMainloopFwdSm90ILi2EN4cute5tupleIJNS5_1CILi1EEES8_S8_EEENS6_IJNS7_ILi128EEENS7_ILi112EEENS7_ILi192EEEEEELi192ENS_6half_tEfNS_4arch4Sm90ELb0ELb0ELb0ELb1ELb0ELb1ELb0ELb1ELb1ELb1ELb1ELb0EEENS1_21CollectiveEpilogueFwdINS6_IJSA_SC_SB_EEES9_SE_SG_Li256ELb1ELb1ELb1ELb0EEENS1_36VarlenDynamicPersistentTileSchedulerILi128ELi112ELi256ELi128ELb1ELb1ELb1ELb0ELb1ELb1EEEEEEEEEvNT_6ParamsE,"",@"SHT_CUDA_INFO"
	.sectionflags	@""
	.align	4


	//----- nvinfo : EIATTR_CUDA_API_VERSION
	.align		4
        /*0000*/ 	.byte	0x04, 0x37
        /*0002*/ 	.short	(.L_649 - .L_648)
.L_648:
        /*0004*/ 	.word	0x00000082


	//----- nvinfo : EIATTR_KPARAM_INFO
	.align		4
.L_649:
        /*0008*/ 	.byte	0x04, 0x17
        /*000a*/ 	.short	(.L_651 - .L_650)
.L_650:
        /*000c*/ 	.word	0x00000000
        /*0010*/ 	.short	0x0000
        /*0012*/ 	.short	0x0070
        /*0014*/ 	.byte	0x00, 0xf0, 0x01, 0x2a


	//----- nvinfo : EIATTR_SPARSE_MMA_MASK
	.align		4
.L_651:
        /*0018*/ 	.byte	0x03, 0x50
        /*001a*/ 	.short	0x0000


	//----- nvinfo : EIATTR_MAXREG_COUNT
	.align		4
        /*001c*/ 	.byte	0x03, 0x1b
        /*001e*/ 	.short	0x00a8


	//----- nvinfo : EIATTR_NUM_BARRIERS
	.align		4
        /*0020*/ 	.byte	0x02, 0x4c
        /*0022*/ 	.byte	0x10
	.zero		1


	//----- nvinfo : EIATTR_EXTERNS
	.align		4
        /*0024*/ 	.byte	0x04, 0x0f
        /*0026*/ 	.short	(.L_653 - .L_652)


	//   ....[0]....
	.align		4
.L_652:
        /*0028*/ 	.word	index@(__assertfail)


	//----- nvinfo : EIATTR_ANNOTATIONS
	.align		4
.L_653:
        /*002c*/ 	.byte	0x04, 0x55
        /*002e*/ 	.short	(.L_655 - .L_654)


	//   ....[0]....
.L_654:
        /* <DEDUP_REMOVED lines=121> */


	//----- nvinfo : EIATTR_MERCURY_ISA_VERSION
	.align		4
.L_655:
        /*07a8*/ 	.byte	0x03, 0x5f
        /*07aa*/ 	.short	0x0101


	//----- nvinfo : EIATTR_UNUSED_LOAD_BYTE_OFFSET
	.align		4
        /*07ac*/ 	.byte	0x04, 0x44
        /*07ae*/ 	.short	(.L_657 - .L_656)


	//   ....[0]....
.L_656:
        /*07b0*/ 	.word	0x00000ab0
        /*07b4*/ 	.word	0x0000fff0


	//   ....[1]....
        /*07b8*/ 	.word	0x0001c4a0
        /*07bc*/ 	.word	0x0000fff0


	//----- nvinfo : EIATTR_INT_WARP_WIDE_INSTR_OFFSETS
	.align		4
.L_657:
        /*07c0*/ 	.byte	0x04, 0x31
        /*07c2*/ 	.short	(.L_659 - .L_658)


	//   ....[0]....
.L_658:
        /*07c4*/ 	.word	0x00000190


	//   ....[1]....
        /*07c8*/ 	.word	0x000001d0


	//   ....[2]....
        /*07cc*/ 	.word	0x00000240


	//   ....[3]....
        /*07d0*/ 	.word	0x000231a0


	//   ....[4]....
        /*07d4*/ 	.word	0x00023230


	//   ....[5]....
        /*07d8*/ 	.word	0x00026fe0


	//   ....[6]....
        /*07dc*/ 	.word	0x00027040


	//----- nvinfo : EIATTR_COOP_GROUP_MASK_REGIDS
	.align		4
.L_659:
        /*07e0*/ 	.byte	0x04, 0x29
        /*07e2*/ 	.short	(.L_661 - .L_660)


	//   ....[0]....
.L_660:
        /*07e4*/ 	.word	0xffffffff


	//   ....[1]....
        /*07e8*/ 	.word	0xffffffff


	//   ....[2]....
        /*07ec*/ 	.word	0xffffffff


	//   ....[3]....
        /*07f0*/ 	.word	0xffffffff


	//   ....[4]....
        /*07f4*/ 	.word	0xffffffff


	//   ....[5]....
        /*07f8*/ 	.word	0xffffffff


	//   ....[6]....
        /*07fc*/ 	.word	0xffffffff


	//   ....[7]....
        /*0800*/ 	.word	0xffffffff


	//   ....[8]....
        /*0804*/ 	.word	0xffffffff


	//   ....[9]....
        /*0808*/ 	.word	0xffffffff


	//   ....[10]....
        /*080c*/ 	.word	0xffffffff


	//   ....[11]....
        /*0810*/ 	.word	0xffffffff


	//   ....[12]....
        /*0814*/ 	.word	0xffffffff


	//   ....[13]....
        /*0818*/ 	.word	0xffffffff


	//   ....[14]....
        /*081c*/ 	.word	0xffffffff


	//   ....[15]....
        /*0820*/ 	.word	0xffffffff


	//   ....[16]....
        /*0824*/ 	.word	0xffffffff


	//   ....[17]....
        /*0828*/ 	.word	0xffffffff


	//   ....[18]....
        /*082c*/ 	.word	0xffffffff


	//   ....[19]....
        /*0830*/ 	.word	0xffffffff


	//   ....[20]....
        /*0834*/ 	.word	0xffffffff


	//   ....[21]....
        /*0838*/ 	.word	0xffffffff


	//   ....[22]....
        /*083c*/ 	.word	0xffffffff


	//   ....[23]....
        /*0840*/ 	.word	0xffffffff


	//   ....[24]....
        /*0844*/ 	.word	0xffffffff


	//   ....[25]....
        /*0848*/ 	.word	0xffffffff


	//   ....[26]....
        /*084c*/ 	.word	0xffffffff


	//   ....[27]....
        /*0850*/ 	.word	0xffffffff


	//   ....[28]....
        /*0854*/ 	.word	0xffffffff


	//   ....[29]....
        /*0858*/ 	.word	0xffffffff


	//   ....[30]....
        /*085c*/ 	.word	0xffffffff


	//   ....[31]....
        /*0860*/ 	.word	0xffffffff


	//   ....[32]....
        /*0864*/ 	.word	0xffffffff


	//   ....[33]....
        /*0868*/ 	.word	0xffffffff


	//   ....[34]....
        /*086c*/ 	.word	0xffffffff


	//   ....[35]....
        /*0870*/ 	.word	0xffffffff


	//   ....[36]....
        /*0874*/ 	.word	0xffffffff


	//   ....[37]....
        /*0878*/ 	.word	0xffffffff


	//   ....[38]....
        /*087c*/ 	.word	0xffffffff


	//   ....[39]....
        /*0880*/ 	.word	0xffffffff


	//   ....[40]....
        /*0884*/ 	.word	0xffffffff


	//   ....[41]....
        /*0888*/ 	.word	0xffffffff


	//   ....[42]....
        /*088c*/ 	.word	0xffffffff


	//   ....[43]....
        /*0890*/ 	.word	0xffffffff


	//   ....[44]....
        /*0894*/ 	.word	0xffffffff


	//   ....[45]....
        /*0898*/ 	.word	0xffffffff


	//   ....[46]....
        /*089c*/ 	.word	0xffffffff


	//   ....[47]....
        /*08a0*/ 	.word	0xffffffff


	//   ....[48]....
        /*08a4*/ 	.word	0xffffffff


	//   ....[49]....
        /*08a8*/ 	.word	0xffffffff


	//   ....[50]....
        /*08ac*/ 	.word	0xffffffff


	//   ....[51]....
        /*08b0*/ 	.word	0xffffffff


	//   ....[52]....
        /*08b4*/ 	.word	0xffffffff


	//   ....[53]....
        /*08b8*/ 	.word	0xffffffff


	//   ....[54]....
        /*08bc*/ 	.word	0xffffffff


	//   ....[55]....
        /*08c0*/ 	.word	0xffffffff


	//   ....[56]....
        /*08c4*/ 	.word	0xffffffff


	//   ....[57]....
        /*08c8*/ 	.word	0xffffffff


	//   ....[58]....
        /*08cc*/ 	.word	0xffffffff


	//   ....[59]....
        /*08d0*/ 	.word	0xffffffff


	//   ....[60]....
        /*08d4*/ 	.word	0xffffffff


	//   ....[61]....
        /*08d8*/ 	.word	0xffffffff


	//   ....[62]....
        /*08dc*/ 	.word	0xffffffff


	//   ....[63]....
        /*08e0*/ 	.word	0xffffffff


	//   ....[64]....
        /*08e4*/ 	.word	0xffffffff


	//   ....[65]....
        /*08e8*/ 	.word	0xffffffff


	//   ....[66]....
        /*08ec*/ 	.word	0xffffffff


	//   ....[67]....
        /*08f0*/ 	.word	0xffffffff


	//   ....[68]....
        /*08f4*/ 	.word	0xffffffff


	//   ....[69]....
        /*08f8*/ 	.word	0xffffffff


	//   ....[70]....
        /*08fc*/ 	.word	0xffffffff


	//   ....[71]....
        /*0900*/ 	.word	0xffffffff


	//   ....[72]....
        /*0904*/ 	.word	0xffffffff


	//   ....[73]....
        /*0908*/ 	.word	0xffffffff


	//   ....[74]....
        /*090c*/ 	.word	0xffffffff


	//   ....[75]....
        /*0910*/ 	.word	0xffffffff


	//   ....[76]....
        /*0914*/ 	.word	0xffffffff


	//   ....[77]....
        /*0918*/ 	.word	0xffffffff


	//   ....[78]....
        /*091c*/ 	.word	0xffffffff


	//   ....[79]....
        /*0920*/ 	.word	0xffffffff


	//   ....[80]....
        /*0924*/ 	.word	0xffffffff


	//   ....[81]....
        /*0928*/ 	.word	0xffffffff


	//   ....[82]....
        /*092c*/ 	.word	0xffffffff


	//   ....[83]....
        /*0930*/ 	.word	0xffffffff


	//   ....[84]....
        /*0934*/ 	.word	0xffffffff


	//   ....[85]....
        /*0938*/ 	.word	0xffffffff


	//   ....[86]....
        /*093c*/ 	.word	0xffffffff


	//   ....[87]....
        /*0940*/ 	.word	0xffffffff


	//   ....[88]....
        /*0944*/ 	.word	0xffffffff


	//   ....[89]....
        /*0948*/ 	.word	0xffffffff


	//   ....[90]....
        /*094c*/ 	.word	0xffffffff


	//   ....[91]....
        /*0950*/ 	.word	0xffffffff


	//   ....[92]....
        /*0954*/ 	.word	0xffffffff


	//   ....[93]....
        /*0958*/ 	.word	0xffffffff


	//   ....[94]....
        /*095c*/ 	.word	0xffffffff


	//   ....[95]....
        /*0960*/ 	.word	0xffffffff


	//   ....[96]....
        /*0964*/ 	.word	0xffffffff


	//   ....[97]....
        /*0968*/ 	.word	0xffffffff


	//   ....[98]....
        /*096c*/ 	.word	0xffffffff


	//   ....[99]....
        /*0970*/ 	.word	0xffffffff


	//   ....[100]....
        /*0974*/ 	.word	0xffffffff


	//   ....[101]....
        /*0978*/ 	.word	0xffffffff


	//   ....[102]....
        /*097c*/ 	.word	0xffffffff


	//   ....[103]....
        /*0980*/ 	.word	0xffffffff


	//   ....[104]....
        /*0984*/ 	.word	0xffffffff


	//   ....[105]....
        /*0988*/ 	.word	0xffffffff


	//   ....[106]....
        /*098c*/ 	.word	0x0500000f


	//   ....[107]....
        /*0990*/ 	.word	0x0500000f


	//   ....[108]....
        /*0994*/ 	.word	0x0500000f


	//   ....[109]....
        /*0998*/ 	.word	0x0500000f


	//   ....[110]....
        /*099c*/ 	.word	0x0500000f


	//   ....[111]....
        /*09a0*/ 	.word	0x0500000f


	//   ....[112]....
        /*09a4*/ 	.word	0x0500000f


	//   ....[113]....
        /*09a8*/ 	.word	0x0500000f


	//   ....[114]....
        /*09ac*/ 	.word	0x0500000f


	//   ....[115]....
        /*09b0*/ 	.word	0x0500000f


	//   ....[116]....
        /*09b4*/ 	.word	0x0500000f


	//   ....[117]....
        /*09b8*/ 	.word	0x0500000f


	//   ....[118]....
        /*09bc*/ 	.word	0x0500000f


	//   ....[119]....
        /*09c0*/ 	.word	0x0500000f


	//   ....[120]....
        /*09c4*/ 	.word	0x0500000f


	//   ....[121]....
        /*09c8*/ 	.word	0x0500000f


	//   ....[122]....
        /*09cc*/ 	.word	0x0500000f


	//   ....[123]....
        /*09d0*/ 	.word	0x0500000f


	//   ....[124]....
        /*09d4*/ 	.word	0x0500000f


	//   ....[125]....
        /*09d8*/ 	.word	0x0500000f


	//   ....[126]....
        /*09dc*/ 	.word	0x0500000f


	//   ....[127]....
        /*09e0*/ 	.word	0x0500000f


	//   ....[128]....
        /*09e4*/ 	.word	0x0500000f


	//   ....[129]....
        /*09e8*/ 	.word	0x0500000f


	//   ....[130]....
        /*09ec*/ 	.word	0x0500000f


	//   ....[131]....
        /*09f0*/ 	.word	0x0500000f


	//   ....[132]....
        /*09f4*/ 	.word	0x0500000f


	//   ....[133]....
        /*09f8*/ 	.word	0x0500000f


	//   ....[134]....
        /*09fc*/ 	.word	0x0500000f


	//   ....[135]....
        /*0a00*/ 	.word	0x0500000f


	//   ....[136]....
        /*0a04*/ 	.word	0x0500000f


	//   ....[137]....
        /*0a08*/ 	.word	0x0500000f


	//   ....[138]....
        /*0a0c*/ 	.word	0x0500000f


	//   ....[139]....
        /*0a10*/ 	.word	0x0500000f


	//   ....[140]....
        /*0a14*/ 	.word	0x0500000f


	//   ....[141]....
        /*0a18*/ 	.word	0x0500000f


	//   ....[142]....
        /*0a1c*/ 	.word	0x0500000f


	//   ....[143]....
        /*0a20*/ 	.word	0x0500000f


	//   ....[144]....
        /*0a24*/ 	.word	0x0500000f


	//   ....[145]....
        /*0a28*/ 	.word	0x0500000f


	//   ....[146]....
        /*0a2c*/ 	.word	0x0500000f


	//   ....[147]....
        /*0a30*/ 	.word	0x0500000f


	//   ....[148]....
        /*0a34*/ 	.word	0x0500000f


	//   ....[149]....
        /*0a38*/ 	.word	0x0500000f


	//   ....[150]....
        /*0a3c*/ 	.word	0x0500000f


	//----- nvinfo : EIATTR_COOP_GROUP_INSTR_OFFSETS
	.align		4
.L_661:
        /*0a40*/ 	.byte	0x04, 0x28
        /*0a42*/ 	.short	(.L_663 - .L_662)


	//   ....[0]....
.L_662:
        /*0a44*/ 	.word	0x00000060


	//   ....[1]....
        /*0a48*/ 	.word	0x000001a0


	//   ....[2]....
        /*0a4c*/ 	.word	0x000001f0


	//   ....[3]....
        /*0a50*/ 	.word	0x00000420


	//   ....[4]....
        /*0a54*/ 	.word	0x00000580


	//   ....[5]....
        /*0a58*/ 	.word	0x000006a0


	//   ....[6]....
        /*0a5c*/ 	.word	0x00000800


	//   ....[7]....
        /*0a60*/ 	.word	0x0000af90


	//   ....[8]....
        /*0a64*/ 	.word	0x0000b520


	//   ....[9]....
        /*0a68*/ 	.word	0x0000b530


	//   ....[10]....
        /*0a6c*/ 	.word	0x0000b540


	//   ....[11]....
        /*0a70*/ 	.word	0x0000b550


	//   ....[12]....
        /*0a74*/ 	.word	0x0000e0e0


	//   ....[13]....
        /*0a78*/ 	.word	0x0000e0f0


	//   ....[14]....
        /*0a7c*/ 	.word	0x0000e100


	//   ....[15]....
        /*0a80*/ 	.word	0x0000e110


	//   ....[16]....
        /*0a84*/ 	.word	0x00014e60


	//   ....[17]....
        /*0a88*/ 	.word	0x00014f00


	//   ....[18]....
        /*0a8c*/ 	.word	0x00015400


	//   ....[19]....
        /*0a90*/ 	.word	0x00015480


	//   ....[20]....
        /*0a94*/ 	.word	0x0001a000


	//   ....[21]....
        /*0a98*/ 	.word	0x0001a020


	//   ....[22]....
        /*0a9c*/ 	.word	0x0001a7f0


	//   ....[23]....
        /*0aa0*/ 	.word	0x0001a810


	//   ....[24]....
        /*0aa4*/ 	.word	0x0001bc50


	//   ....[25]....
        /*0aa8*/ 	.word	0x0001bc60


	//   ....[26]....
        /*0aac*/ 	.word	0x0001bc90


	//   ....[27]....
        /*0ab0*/ 	.word	0x0001bca0


	//   ....[28]....
        /*0ab4*/ 	.word	0x0001d220


	//   ....[29]....
        /*0ab8*/ 	.word	0x0001d230


	//   ....[30]....
        /*0abc*/ 	.word	0x0001d240


	//   ....[31]....
        /*0ac0*/ 	.word	0x0001d250


	//   ....[32]....
        /*0ac4*/ 	.word	0x0001db20


	//   ....[33]....
        /*0ac8*/ 	.word	0x0001db40


	//   ....[34]....
        /*0acc*/ 	.word	0x0001dca0


	//   ....[35]....
        /*0ad0*/ 	.word	0x0001dcc0


	//   ....[36]....
        /*0ad4*/ 	.word	0x0001ddc0


	//   ....[37]....
        /*0ad8*/ 	.word	0x0001dde0


	//   ....[38]....
        /*0adc*/ 	.word	0x0001def0


	//   ....[39]....
        /*0ae0*/ 	.word	0x0001df10


	//   ....[40]....
        /*0ae4*/ 	.word	0x0001e430


	//   ....[41]....
        /*0ae8*/ 	.word	0x0001e470


	//   ....[42]....
        /*0aec*/ 	.word	0x0001ec50


	//   ....[43]....
        /*0af0*/ 	.word	0x0001ec60


	//   ....[44]....
        /*0af4*/ 	.word	0x0001fbe0


	//   ....[45]....
        /*0af8*/ 	.word	0x0001fc10


	//   ....[46]....
        /*0afc*/ 	.word	0x0001fd10


	//   ....[47]....
        /*0b00*/ 	.word	0x0001fd30


	//   ....[48]....
        /*0b04*/ 	.word	0x0001fe30


	//   ....[49]....
        /*0b08*/ 	.word	0x0001fe50


	//   ....[50]....
        /*0b0c*/ 	.word	0x0001ff60


	//   ....[51]....
        /*0b10*/ 	.word	0x0001ff80


	//   ....[52]....
        /*0b14*/ 	.word	0x00020110


	//   ....[53]....
        /*0b18*/ 	.word	0x00020340


	//   ....[54]....
        /*0b1c*/ 	.word	0x00020370


	//   ....[55]....
        /*0b20*/ 	.word	0x000203a0


	//   ....[56]....
        /*0b24*/ 	.word	0x000203d0


	//   ....[57]....
        /*0b28*/ 	.word	0x00020400


	//   ....[58]....
        /*0b2c*/ 	.word	0x00020430


	//   ....[59]....
        /*0b30*/ 	.word	0x000205d0


	//   ....[60]....
        /*0b34*/ 	.word	0x00020600


	//   ....[61]....
        /*0b38*/ 	.word	0x00020630


	//   ....[62]....
        /*0b3c*/ 	.word	0x00020660


	//   ....[63]....
        /*0b40*/ 	.word	0x00020690


	//   ....[64]....
        /*0b44*/ 	.word	0x000206c0


	//   ....[65]....
        /*0b48*/ 	.word	0x00020750


	//   ....[66]....
        /*0b4c*/ 	.word	0x00020780


	//   ....[67]....
        /*0b50*/ 	.word	0x00020790


	//   ....[68]....
        /*0b54*/ 	.word	0x00020840


	//   ....[69]....
        /*0b58*/ 	.word	0x00021a10


	//   ....[70]....
        /*0b5c*/ 	.word	0x00023780


	//   ....[71]....
        /*0b60*/ 	.word	0x00024370


	//   ....[72]....
        /*0b64*/ 	.word	0x000243b0


	//   ....[73]....
        /*0b68*/ 	.word	0x00024470


	//   ....[74]....
        /*0b6c*/ 	.word	0x00024480


	//   ....[75]....
        /*0b70*/ 	.word	0x00024520


	//   ....[76]....
        /*0b74*/ 	.word	0x00024530


	//   ....[77]....
        /*0b78*/ 	.word	0x000245d0


	//   ....[78]....
        /*0b7c*/ 	.word	0x000245e0


	//   ....[79]....
        /*0b80*/ 	.word	0x00024680


	//   ....[80]....
        /*0b84*/ 	.word	0x00024690


	//   ....[81]....
        /*0b88*/ 	.word	0x00024730


	//   ....[82]....
        /*0b8c*/ 	.word	0x00024740


	//   ....[83]....
        /*0b90*/ 	.word	0x000247e0


	//   ....[84]....
        /*0b94*/ 	.word	0x000247f0


	//   ....[85]....
        /*0b98*/ 	.word	0x00024840


	//   ....[86]....
        /*0b9c*/ 	.word	0x00024880


	//   ....[87]....
        /*0ba0*/ 	.word	0x00027860


	//   ....[88]....
        /*0ba4*/ 	.word	0x00027890


	//   ....[89]....
        /*0ba8*/ 	.word	0x000278e0


	//   ....[90]....
        /*0bac*/ 	.word	0x00027910


	//   ....[91]....
        /*0bb0*/ 	.word	0x00027940


	//   ....[92]....
        /*0bb4*/ 	.word	0x00027970


	//   ....[93]....
        /*0bb8*/ 	.word	0x000279a0


	//   ....[94]....
        /*0bbc*/ 	.word	0x000279d0


	//   ....[95]....
        /*0bc0*/ 	.word	0x00027ba0


	//   ....[96]....
        /*0bc4*/ 	.word	0x00027bd0


	//   ....[97]....
        /*0bc8*/ 	.word	0x00027c00


	//   ....[98]....
        /*0bcc*/ 	.word	0x00027c30


	//   ....[99]....
        /*0bd0*/ 	.word	0x00027c60


	//   ....[100]....
        /*0bd4*/ 	.word	0x00027c90


	//   ....[101]....
        /*0bd8*/ 	.word	0x00027d50


	//   ....[102]....
        /*0bdc*/ 	.word	0x00027d70


	//   ....[103]....
        /*0be0*/ 	.word	0x00027d80


	//   ....[104]....
        /*0be4*/ 	.word	0x00027de0


	//   ....[105]....
        /*0be8*/ 	.word	0x000284f0


	//   ....[106]....
        /*0bec*/ 	.word	0x00028930


	//   ....[107]....
        /*0bf0*/ 	.word	0x000289c0


	//   ....[108]....
        /*0bf4*/ 	.word	0x00028a10


	//   ....[109]....
        /*0bf8*/ 	.word	0x00028a60


	//   ....[110]....
        /*0bfc*/ 	.word	0x00028b40


	//   ....[111]....
        /*0c00*/ 	.word	0x00028bd0


	//   ....[112]....
        /*0c04*/ 	.word	0x00028c30


	//   ....[113]....
        /*0c08*/ 	.word	0x00028c90


	//   ....[114]....
        /*0c0c*/ 	.word	0x00028ee0


	//   ....[115]....
        /*0c10*/ 	.word	0x000291d0


	//   ....[116]....
        /*0c14*/ 	.word	0x00029350


	//   ....[117]....
        /*0c18*/ 	.word	0x000293a0


	//   ....[118]....
        /*0c1c*/ 	.word	0x00029470


	//   ....[119]....
        /*0c20*/ 	.word	0x00029580


	//   ....[120]....
        /*0c24*/ 	.word	0x000295e0


	//   ....[121]....
        /*0c28*/ 	.word	0x000296f0


	//   ....[122]....
        /*0c2c*/ 	.word	0x00029750


	//   ....[123]....
        /*0c30*/ 	.word	0x00029860


	//   ....[124]....
        /*0c34*/ 	.word	0x000298c0


	//   ....[125]....
        /*0c38*/ 	.word	0x000299d0


	//   ....[126]....
        /*0c3c*/ 	.word	0x00029a30


	//   ....[127]....
        /*0c40*/ 	.word	0x00029b40


	//   ....[128]....
        /*0c44*/ 	.word	0x00029ba0


	//   ....[129]....
        /*0c48*/ 	.word	0x00029cb0


	//   ....[130]....
        /*0c4c*/ 	.word	0x00029d10


	//   ....[131]....
        /*0c50*/ 	.word	0x00029df0


	//   ....[132]....
        /*0c54*/ 	.word	0x0002a160


	//   ....[133]....
        /*0c58*/ 	.word	0x0002a210


	//   ....[134]....
        /*0c5c*/ 	.word	0x0002a380


	//   ....[135]....
        /*0c60*/ 	.word	0x0002a410


	//   ....[136]....
        /*0c64*/ 	.word	0x0002a490


	//   ....[137]....
        /*0c68*/ 	.word	0x0002a510


	//   ....[138]....
        /*0c6c*/ 	.word	0x0002a590


	//   ....[139]....
        /*0c70*/ 	.word	0x0002a620


	//   ....[140]....
        /*0c74*/ 	.word	0x0002a6c0


	//   ....[141]....
        /*0c78*/ 	.word	0x0002a790


	//   ....[142]....
        /*0c7c*/ 	.word	0x0002a810


	//   ....[143]....
        /*0c80*/ 	.word	0x0002a890


	//   ....[144]....
        /*0c84*/ 	.word	0x0002a910


	//   ....[145]....
        /*0c88*/ 	.word	0x0002a9a0


	//   ....[146]....
        /*0c8c*/ 	.word	0x0002aa20


	//   ....[147]....
        /*0c90*/ 	.word	0x0002aac0


	//   ....[148]....
        /*0c94*/ 	.word	0x0002ab10


	//   ....[149]....
        /*0c98*/ 	.word	0x0002aba0


	//   ....[150]....
        /*0c9c*/ 	.word	0x0002acd0


	//----- nvinfo : EIATTR_REG_RECONFIG
	.align		4
.L_663:
        /*0ca0*/ 	.byte	0x01, 0x54
	.zero		2


	//----- nvinfo : EIATTR_SYSCALL_OFFSETS
	.align		4
        /*0ca4*/ 	.byte	0x04, 0x46
        /*0ca6*/ 	.short	(.L_665 - .L_664)


	//   ....[0]....
.L_664:
        /*0ca8*/ 	.word	0x00001cf0


	//   ....[1]....
        /*0cac*/ 	.word	0x00001e40


	//   ....[2]....
        /*0cb0*/ 	.word	0x0000b120


	//   ....[3]....
        /*0cb4*/ 	.word	0x0000b4a0


	//   ....[4]....
        /*0cb8*/ 	.word	0x000233a0


	//   ....[5]....
        /*0cbc*/ 	.word	0x000234f0


	//   ....[6]....
        /*0cc0*/ 	.word	0x000235e0


	//   ....[7]....
        /*0cc4*/ 	.word	0x00023f40


	//----- nvinfo : EIATTR_MBARRIER_INSTR_OFFSETS
	.align		4
.L_665:
        /*0cc8*/ 	.byte	0x04, 0x39
        /*0cca*/ 	.short	(.L_667 - .L_666)


	//   ....[0]....
.L_666:
        /*0ccc*/ 	.word	0x000002d0
        /*0cd0*/ 	.word	0x000000ff
        /*0cd4*/ 	.word	0x00036800
        /*0cd8*/ 	.short	0x0100
        /*0cda*/ 	.byte	0x08
	.zero		1


	//   ....[1]....
        /*0cdc*/ 	.word	0x000002e0
        /*0ce0*/ 	.word	0x000000ff
        /*0ce4*/ 	.word	0x00036820
        /*0ce8*/ 	.short	0x0100
        /*0cea*/ 	.byte	0x08
	.zero		1


	//   ....[2]....
        /*0cec*/ 	.word	0x000003d0
        /*0cf0*/ 	.word	0x000000ff
        /*0cf4*/ 	.word	0x00036830
        /*0cf8*/ 	.short	0x0100
        /*0cfa*/ 	.byte	0x08
	.zero		1


	//   ....[3]....
        /*0cfc*/ 	.word	0x000003e0
        /*0d00*/ 	.word	0x000000ff
        /*0d04*/ 	.word	0x00036840
        /*0d08*/ 	.short	0x0100
        /*0d0a*/ 	.byte	0x08
	.zero		1


	//   ....[4]....
        /*0d0c*/ 	.word	0x000003f0
        /*0d10*/ 	.word	0x000000ff
        /*0d14*/ 	.word	0x00036838
        /*0d18*/ 	.short	0x0100
        /*0d1a*/ 	.byte	0x08
	.zero		1


	//   ....[5]....
        /*0d1c*/ 	.word	0x00000400
        /*0d20*/ 	.word	0x000000ff
        /*0d24*/ 	.word	0x00036848
        /*0d28*/ 	.short	0x0100
        /*0d2a*/ 	.byte	0x08
	.zero		1


	//   ....[6]....
        /*0d2c*/ 	.word	0x00000530
        /*0d30*/ 	.word	0x000000ff
        /*0d34*/ 	.word	0x00036850
        /*0d38*/ 	.short	0x0100
        /*0d3a*/ 	.byte	0x08
	.zero		1


	//   ....[7]....
        /*0d3c*/ 	.word	0x00000540
        /*0d40*/ 	.word	0x000000ff
        /*0d44*/ 	.word	0x00036860
        /*0d48*/ 	.short	0x0100
        /*0d4a*/ 	.byte	0x08
	.zero		1


	//   ....[8]....
        /*0d4c*/ 	.word	0x00000550
        /*0d50*/ 	.word	0x000000ff
        /*0d54*/ 	.word	0x00036858
        /*0d58*/ 	.short	0x0100
        /*0d5a*/ 	.byte	0x08
	.zero		1


	//   ....[9]....
        /*0d5c*/ 	.word	0x00000560
        /*0d60*/ 	.word	0x000000ff
        /*0d64*/ 	.word	0x00036868
        /*0d68*/ 	.short	0x0100
        /*0d6a*/ 	.byte	0x08
	.zero		1


	//   ....[10]....
        /*0d6c*/ 	.word	0x00000650
        /*0d70*/ 	.word	0x000000ff
        /*0d74*/ 	.word	0x00036870
        /*0d78*/ 	.short	0x0100
        /*0d7a*/ 	.byte	0x06
	.zero		1


	//   ....[11]....
        /*0d7c*/ 	.word	0x00000660
        /*0d80*/ 	.word	0x000000ff
        /*0d84*/ 	.word	0x00036880
        /*0d88*/ 	.short	0x0100
        /*0d8a*/ 	.byte	0x06
	.zero		1


	//   ....[12]....
        /*0d8c*/ 	.word	0x00000670
        /*0d90*/ 	.word	0x000000ff
        /*0d94*/ 	.word	0x00036878
        /*0d98*/ 	.short	0x0100
        /*0d9a*/ 	.byte	0x06
	.zero		1


	//   ....[13]....
        /*0d9c*/ 	.word	0x00000680
        /*0da0*/ 	.word	0x000000ff
        /*0da4*/ 	.word	0x00036888
        /*0da8*/ 	.short	0x0100
        /*0daa*/ 	.byte	0x06
	.zero		1


	//   ....[14]....
        /*0dac*/ 	.word	0x000007b0
        /*0db0*/ 	.word	0x000000ff
        /*0db4*/ 	.word	0x00036890
        /*0db8*/ 	.short	0x0100
        /*0dba*/ 	.byte	0x08
	.zero		1


	//   ....[15]....
        /*0dbc*/ 	.word	0x000007c0
        /*0dc0*/ 	.word	0x000000ff
        /*0dc4*/ 	.word	0x000368a0
        /*0dc8*/ 	.short	0x0100
        /*0dca*/ 	.byte	0x08
	.zero		1


	//   ....[16]....
        /*0dcc*/ 	.word	0x000007d0
        /*0dd0*/ 	.word	0x000000ff
        /*0dd4*/ 	.word	0x00036898
        /*0dd8*/ 	.short	0x0100
        /*0dda*/ 	.byte	0x08
	.zero		1


	//   ....[17]....
        /*0ddc*/ 	.word	0x000007e0
        /*0de0*/ 	.word	0x000000ff
        /*0de4*/ 	.word	0x000368a8
        /*0de8*/ 	.short	0x0100
        /*0dea*/ 	.byte	0x08
	.zero		1


	//   ....[18]....
        /*0dec*/ 	.word	0x00000910
        /*0df0*/ 	.word	0x000000ff
        /*0df4*/ 	.word	0x000368b0
        /*0df8*/ 	.short	0x0100
        /*0dfa*/ 	.byte	0x08
	.zero		1


	//   ....[19]....
        /*0dfc*/ 	.word	0x00000920
        /*0e00*/ 	.word	0x000000ff
        /*0e04*/ 	.word	0x000368c0
        /*0e08*/ 	.short	0x0100
        /*0e0a*/ 	.byte	0x08
	.zero		1


	//   ....[20]....
        /*0e0c*/ 	.word	0x00000930
        /*0e10*/ 	.word	0x000000ff
        /*0e14*/ 	.word	0x000368b8
        /*0e18*/ 	.short	0x0100
        /*0e1a*/ 	.byte	0x08
	.zero		1


	//   ....[21]....
        /*0e1c*/ 	.word	0x00000940
        /*0e20*/ 	.word	0x000000ff
        /*0e24*/ 	.word	0x000368c8
        /*0e28*/ 	.short	0x0100
        /*0e2a*/ 	.byte	0x08
	.zero		1


	//   ....[22]....
        /*0e2c*/ 	.word	0x000039a0
        /*0e30*/ 	.word	0x00000061
        /*0e34*/ 	.word	0x00036890
        /*0e38*/ 	.short	0x010a
        /*0e3a*/ 	.byte	0x3f
	.zero		1


	//   ....[23]....
        /*0e3c*/ 	.word	0x00006d70
        /*0e40*/ 	.word	0x00000061
        /*0e44*/ 	.word	0x00036890
        /*0e48*/ 	.short	0x010a
        /*0e4a*/ 	.byte	0x3f
	.zero		1


	//   ....[24]....
        /*0e4c*/ 	.word	0x00009e50
        /*0e50*/ 	.word	0x00000061
        /*0e54*/ 	.word	0x00036890
        /*0e58*/ 	.short	0x010a
        /*0e5a*/ 	.byte	0x3f
	.zero		1


	//   ....[25]....
        /*0e5c*/ 	.word	0x0000a220
        /*0e60*/ 	.word	0x00000028
        /*0e64*/ 	.word	0x00000000
        /*0e68*/ 	.short	0x0101
        /*0e6a*/ 	.byte	0x3f
	.zero		1


	//   ....[26]....
        /*0e6c*/ 	.word	0x0000a260
        /*0e70*/ 	.word	0x00000061
        /*0e74*/ 	.word	0x000368b0
        /*0e78*/ 	.short	0x010a
        /*0e7a*/ 	.byte	0x3f
	.zero		1


	//   ....[27]....
        /*0e7c*/ 	.word	0x0000a8e0
        /*0e80*/ 	.word	0x00000061
        /*0e84*/ 	.word	0x00000000
        /*0e88*/ 	.short	0x0101
        /*0e8a*/ 	.byte	0x3f
	.zero		1


	//   ....[28]....
        /*0e8c*/ 	.word	0x0000b1a0
        /*0e90*/ 	.word	0x00000010
        /*0e94*/ 	.word	0x00036800
        /*0e98*/ 	.short	0x010a
        /*0e9a*/ 	.byte	0x3f
	.zero		1


	//   ....[29]....
        /*0e9c*/ 	.word	0x0000b1f0
        /*0ea0*/ 	.word	0x00000010
        /*0ea4*/ 	.word	0x00036800
        /*0ea8*/ 	.short	0x010a
        /*0eaa*/ 	.byte	0x3f
	.zero		1


	//   ....[30]....
        /*0eac*/ 	.word	0x0000bdb0
        /*0eb0*/ 	.word	0x00000010
        /*0eb4*/ 	.word	0x00036800
        /*0eb8*/ 	.short	0x010a
        /*0eba*/ 	.byte	0x3f
	.zero		1


	//   ....[31]....
        /*0ebc*/ 	.word	0x0000e6f0
        /*0ec0*/ 	.word	0x00000010
        /*0ec4*/ 	.word	0x00036800
        /*0ec8*/ 	.short	0x010a
        /*0eca*/ 	.byte	0x3f
	.zero		1


	//   ....[32]....
        /*0ecc*/ 	.word	0x00011190
        /*0ed0*/ 	.word	0x00000003
        /*0ed4*/ 	.word	0x00036830
        /*0ed8*/ 	.short	0x010a
        /*0eda*/ 	.byte	0x3f
	.zero		1


	//   ....[33]....
        /*0edc*/ 	.word	0x00011210
        /*0ee0*/ 	.word	0x00000003
        /*0ee4*/ 	.word	0x00036830
        /*0ee8*/ 	.short	0x010a
        /*0eea*/ 	.byte	0x3f
	.zero		1


	//   ....[34]....
        /*0eec*/ 	.word	0x00014ee0
        /*0ef0*/ 	.word	0x00000003
        /*0ef4*/ 	.word	0x00000000
        /*0ef8*/ 	.short	0x0101
        /*0efa*/ 	.byte	0x3f
	.zero		1


	//   ....[35]....
        /*0efc*/ 	.word	0x00016570
        /*0f00*/ 	.word	0x0000000b
        /*0f04*/ 	.word	0x00036830
        /*0f08*/ 	.short	0x010a
        /*0f0a*/ 	.byte	0x3f
	.zero		1


	//   ....[36]....
        /*0f0c*/ 	.word	0x000165f0
        /*0f10*/ 	.word	0x0000000b
        /*0f14*/ 	.word	0x00036830
        /*0f18*/ 	.short	0x010a
        /*0f1a*/ 	.byte	0x3f
	.zero		1


	//   ....[37]....
        /*0f1c*/ 	.word	0x00019c60
        /*0f20*/ 	.word	0x00000009
        /*0f24*/ 	.word	0x00036850
        /*0f28*/ 	.short	0x010a
        /*0f2a*/ 	.byte	0x3f
	.zero		1


	//   ....[38]....
        /*0f2c*/ 	.word	0x00019cb0
        /*0f30*/ 	.word	0x00000009
        /*0f34*/ 	.word	0x00036850
        /*0f38*/ 	.short	0x010a
        /*0f3a*/ 	.byte	0x3f
	.zero		1


	//   ....[39]....
        /*0f3c*/ 	.word	0x0001b000
        /*0f40*/ 	.word	0x0000000d
        /*0f44*/ 	.word	0x00000000
        /*0f48*/ 	.short	0x0101
        /*0f4a*/ 	.byte	0x3f
	.zero		1


	//   ....[40]....
        /*0f4c*/ 	.word	0x0001b060
        /*0f50*/ 	.word	0x00000009
        /*0f54*/ 	.word	0x00000000
        /*0f58*/ 	.short	0x0101
        /*0f5a*/ 	.byte	0x3f
	.zero		1


	//   ....[41]....
        /*0f5c*/ 	.word	0x0001b840
        /*0f60*/ 	.word	0x00000006
        /*0f64*/ 	.word	0x00036850
        /*0f68*/ 	.short	0x010a
        /*0f6a*/ 	.byte	0x3f
	.zero		1


	//   ....[42]....
        /*0f6c*/ 	.word	0x0001b8e0
        /*0f70*/ 	.word	0x00000006
        /*0f74*/ 	.word	0x00036850
        /*0f78*/ 	.short	0x010a
        /*0f7a*/ 	.byte	0x3f
	.zero		1


	//   ....[43]....
        /*0f7c*/ 	.word	0x0001be30
        /*0f80*/ 	.word	0x0000000c
        /*0f84*/ 	.word	0x00000000
        /*0f88*/ 	.short	0x0101
        /*0f8a*/ 	.byte	0x3f
	.zero		1


	//   ....[44]....
        /*0f8c*/ 	.word	0x0001db50
        /*0f90*/ 	.word	0x00000000
        /*0f94*/ 	.word	0x00000000
        /*0f98*/ 	.short	0x0101
        /*0f9a*/ 	.byte	0x3f
	.zero		1


	//   ....[45]....
        /*0f9c*/ 	.word	0x0001e2b0
        /*0fa0*/ 	.word	0x00000004
        /*0fa4*/ 	.word	0x00000000
        /*0fa8*/ 	.short	0x0101
        /*0faa*/ 	.byte	0x3f
	.zero		1


	//   ....[46]....
        /*0fac*/ 	.word	0x00021af0
        /*0fb0*/ 	.word	0x00000012
        /*0fb4*/ 	.word	0x00036820
        /*0fb8*/ 	.short	0x010a
        /*0fba*/ 	.byte	0x3f
	.zero		1


	//   ....[47]....
        /*0fbc*/ 	.word	0x00021bc0
        /*0fc0*/ 	.word	0x00000005
        /*0fc4*/ 	.word	0x000368a0
        /*0fc8*/ 	.short	0x010a
        /*0fca*/ 	.byte	0x3f
	.zero		1


	//   ....[48]....
        /*0fcc*/ 	.word	0x00021ff0
        /*0fd0*/ 	.word	0x00000005
        /*0fd4*/ 	.word	0x000368c0
        /*0fd8*/ 	.short	0x010a
        /*0fda*/ 	.byte	0x3f
	.zero		1


	//   ....[49]....
        /*0fdc*/ 	.word	0x00022540
        /*0fe0*/ 	.word	0x00000006
        /*0fe4*/ 	.word	0x000368a0
        /*0fe8*/ 	.short	0x010a
        /*0fea*/ 	.byte	0x3f
	.zero		1


	//   ....[50]....
        /*0fec*/ 	.word	0x00022990
        /*0ff0*/ 	.word	0x00000006
        /*0ff4*/ 	.word	0x000368c0
        /*0ff8*/ 	.short	0x010a
        /*0ffa*/ 	.byte	0x3f
	.zero		1


	//   ....[51]....
        /*0ffc*/ 	.word	0x000239f0
        /*1000*/ 	.word	0x00000000
        /*1004*/ 	.word	0x00036840
        /*1008*/ 	.short	0x010a
        /*100a*/ 	.byte	0x3f
	.zero		1


	//   ....[52]....
        /*100c*/ 	.word	0x00024970
        /*1010*/ 	.word	0x00000012
        /*1014*/ 	.word	0x00036800
        /*1018*/ 	.short	0x0107
        /*101a*/ 	.byte	0x3f
	.zero		1


	//   ....[53]....
        /*101c*/ 	.word	0x00024a70
        /*1020*/ 	.word	0x00000012
        /*1024*/ 	.word	0x00036800
        /*1028*/ 	.short	0x0101
        /*102a*/ 	.byte	0x3f
	.zero		1


	//   ....[54]....
        /*102c*/ 	.word	0x00024a90
        /*1030*/ 	.word	0x00000012
        /*1034*/ 	.word	0x00036820
        /*1038*/ 	.short	0x010a
        /*103a*/ 	.byte	0x3f
	.zero		1


	//   ....[55]....
        /*103c*/ 	.word	0x00024e50
        /*1040*/ 	.word	0x00000003
        /*1044*/ 	.word	0x00036840
        /*1048*/ 	.short	0x010a
        /*104a*/ 	.byte	0x3f
	.zero		1


	//   ....[56]....
        /*104c*/ 	.word	0x000252e0
        /*1050*/ 	.word	0x00000002
        /*1054*/ 	.word	0x00036860
        /*1058*/ 	.short	0x010a
        /*105a*/ 	.byte	0x3f
	.zero		1


	//   ....[57]....
        /*105c*/ 	.word	0x00025a80
        /*1060*/ 	.word	0x00000003
        /*1064*/ 	.word	0x00036840
        /*1068*/ 	.short	0x010a
        /*106a*/ 	.byte	0x3f
	.zero		1


	//   ....[58]....
        /*106c*/ 	.word	0x00025f10
        /*1070*/ 	.word	0x00000002
        /*1074*/ 	.word	0x00036860
        /*1078*/ 	.short	0x010a
        /*107a*/ 	.byte	0x3f
	.zero		1


	//   ....[59]....
        /*107c*/ 	.word	0x00026610
        /*1080*/ 	.word	0x00000003
        /*1084*/ 	.word	0x00036840
        /*1088*/ 	.short	0x010a
        /*108a*/ 	.byte	0x3f
	.zero		1


	//   ....[60]....
        /*108c*/ 	.word	0x00026a90
        /*1090*/ 	.word	0x00000002
        /*1094*/ 	.word	0x00036860
        /*1098*/ 	.short	0x010a
        /*109a*/ 	.byte	0x3f
	.zero		1


	//   ....[61]....
        /*109c*/ 	.word	0x00027130
        /*10a0*/ 	.word	0x00000000
        /*10a4*/ 	.word	0x00036860
        /*10a8*/ 	.short	0x010a
        /*10aa*/ 	.byte	0x3f
	.zero		1


	//   ....[62]....
        /*10ac*/ 	.word	0x00028470
        /*10b0*/ 	.word	0x00000000
        /*10b4*/ 	.word	0x00036820
        /*10b8*/ 	.short	0x010a
        /*10ba*/ 	.byte	0x3f
	.zero		1


	//   ....[63]....
        /*10bc*/ 	.word	0x00028660
        /*10c0*/ 	.word	0x00000006
        /*10c4*/ 	.word	0x00000000
        /*10c8*/ 	.short	0x010a
        /*10ca*/ 	.byte	0x3f
	.zero		1


	//   ....[64]....
        /*10cc*/ 	.word	0x000286a0
        /*10d0*/ 	.word	0x00000007
        /*10d4*/ 	.word	0x00000000
        /*10d8*/ 	.short	0x010a
        /*10da*/ 	.byte	0x3f
	.zero		1


	//   ....[65]....
        /*10dc*/ 	.word	0x00028700
        /*10e0*/ 	.word	0x00000004
        /*10e4*/ 	.word	0x00000000
        /*10e8*/ 	.short	0x010a
        /*10ea*/ 	.byte	0x3f
	.zero		1


	//   ....[66]....
        /*10ec*/ 	.word	0x00028730
        /*10f0*/ 	.word	0x00000003
        /*10f4*/ 	.word	0x00000000
        /*10f8*/ 	.short	0x010a
        /*10fa*/ 	.byte	0x3f
	.zero		1


	//   ....[67]....
        /*10fc*/ 	.word	0x00028790
        /*1100*/ 	.word	0x00000061
        /*1104*/ 	.word	0x00036890
        /*1108*/ 	.short	0x010a
        /*110a*/ 	.byte	0x3f
	.zero		1


	//   ....[68]....
        /*110c*/ 	.word	0x000287e0
        /*1110*/ 	.word	0x00000061
        /*1114*/ 	.word	0x00036890
        /*1118*/ 	.short	0x010a
        /*111a*/ 	.byte	0x3f
	.zero		1


	//   ....[69]....
        /*111c*/ 	.word	0x00028830
        /*1120*/ 	.word	0x00000061
        /*1124*/ 	.word	0x00036890
        /*1128*/ 	.short	0x010a
        /*112a*/ 	.byte	0x3f
	.zero		1


	//   ....[70]....
        /*112c*/ 	.word	0x00028880
        /*1130*/ 	.word	0x00000061
        /*1134*/ 	.word	0x000368b0
        /*1138*/ 	.short	0x010a
        /*113a*/ 	.byte	0x3f
	.zero		1


	//   ....[71]....
        /*113c*/ 	.word	0x00028a90
        /*1140*/ 	.word	0x00000010
        /*1144*/ 	.word	0x00036800
        /*1148*/ 	.short	0x010a
        /*114a*/ 	.byte	0x3f
	.zero		1


	//   ....[72]....
        /*114c*/ 	.word	0x00028cc0
        /*1150*/ 	.word	0x00000010
        /*1154*/ 	.word	0x00036800
        /*1158*/ 	.short	0x010a
        /*115a*/ 	.byte	0x3f
	.zero		1


	//   ....[73]....
        /*115c*/ 	.word	0x00028d10
        /*1160*/ 	.word	0x00000003
        /*1164*/ 	.word	0x00036830
        /*1168*/ 	.short	0x010a
        /*116a*/ 	.byte	0x3f
	.zero		1


	//   ....[74]....
        /*116c*/ 	.word	0x00028d60
        /*1170*/ 	.word	0x0000000b
        /*1174*/ 	.word	0x00036830
        /*1178*/ 	.short	0x010a
        /*117a*/ 	.byte	0x3f
	.zero		1


	//   ....[75]....
        /*117c*/ 	.word	0x00028db0
        /*1180*/ 	.word	0x00000009
        /*1184*/ 	.word	0x00036850
        /*1188*/ 	.short	0x010a
        /*118a*/ 	.byte	0x3f
	.zero		1


	//   ....[76]....
        /*118c*/ 	.word	0x00028e00
        /*1190*/ 	.word	0x00000006
        /*1194*/ 	.word	0x00036850
        /*1198*/ 	.short	0x010a
        /*119a*/ 	.byte	0x3f
	.zero		1


	//   ....[77]....
        /*119c*/ 	.word	0x00028fb0
        /*11a0*/ 	.word	0x00000012
        /*11a4*/ 	.word	0x00036820
        /*11a8*/ 	.short	0x010a
        /*11aa*/ 	.byte	0x3f
	.zero		1


	//   ....[78]....
        /*11ac*/ 	.word	0x00029000
        /*11b0*/ 	.word	0x00000005
        /*11b4*/ 	.word	0x000368a0
        /*11b8*/ 	.short	0x010a
        /*11ba*/ 	.byte	0x3f
	.zero		1


	//   ....[79]....
        /*11bc*/ 	.word	0x00029050
        /*11c0*/ 	.word	0x00000005
        /*11c4*/ 	.word	0x000368c0
        /*11c8*/ 	.short	0x010a
        /*11ca*/ 	.byte	0x3f
	.zero		1


	//   ....[80]....
        /*11cc*/ 	.word	0x000290a0
        /*11d0*/ 	.word	0x00000006
        /*11d4*/ 	.word	0x000368a0
        /*11d8*/ 	.short	0x010a
        /*11da*/ 	.byte	0x3f
	.zero		1


	//   ....[81]....
        /*11dc*/ 	.word	0x000290f0
        /*11e0*/ 	.word	0x00000006
        /*11e4*/ 	.word	0x000368c0
        /*11e8*/ 	.short	0x010a
        /*11ea*/ 	.byte	0x3f
	.zero		1


	//   ....[82]....
        /*11ec*/ 	.word	0x00029290
        /*11f0*/ 	.word	0x00000000
        /*11f4*/ 	.word	0x00036840
        /*11f8*/ 	.short	0x010a
        /*11fa*/ 	.byte	0x3f
	.zero		1


	//   ....[83]....
        /*11fc*/ 	.word	0x00029e70
        /*1200*/ 	.word	0x00000012
        /*1204*/ 	.word	0x00036820
        /*1208*/ 	.short	0x010a
        /*120a*/ 	.byte	0x3f
	.zero		1


	//   ....[84]....
        /*120c*/ 	.word	0x00029ec0
        /*1210*/ 	.word	0x00000003
        /*1214*/ 	.word	0x00036840
        /*1218*/ 	.short	0x010a
        /*121a*/ 	.byte	0x3f
	.zero		1


	//   ....[85]....
        /*121c*/ 	.word	0x00029f10
        /*1220*/ 	.word	0x00000002
        /*1224*/ 	.word	0x00036860
        /*1228*/ 	.short	0x010a
        /*122a*/ 	.byte	0x3f
	.zero		1


	//   ....[86]....
        /*122c*/ 	.word	0x00029f60
        /*1230*/ 	.word	0x00000003
        /*1234*/ 	.word	0x00036840
        /*1238*/ 	.short	0x010a
        /*123a*/ 	.byte	0x3f
	.zero		1


	//   ....[87]....
        /*123c*/ 	.word	0x00029fb0
        /*1240*/ 	.word	0x00000002
        /*1244*/ 	.word	0x00036860
        /*1248*/ 	.short	0x010a
        /*124a*/ 	.byte	0x3f
	.zero		1


	//   ....[88]....
        /*124c*/ 	.word	0x0002a000
        /*1250*/ 	.word	0x00000003
        /*1254*/ 	.word	0x00036840
        /*1258*/ 	.short	0x010a
        /*125a*/ 	.byte	0x3f
	.zero		1


	//   ....[89]....
        /*125c*/ 	.word	0x0002a050
        /*1260*/ 	.word	0x00000002
        /*1264*/ 	.word	0x00036860
        /*1268*/ 	.short	0x010a
        /*126a*/ 	.byte	0x3f
	.zero		1


	//   ....[90]....
        /*126c*/ 	.word	0x0002a0a0
        /*1270*/ 	.word	0x00000000
        /*1274*/ 	.word	0x00036860
        /*1278*/ 	.short	0x010a
        /*127a*/ 	.byte	0x3f
	.zero		1


	//   ....[91]....
        /*127c*/ 	.word	0x0002abf0
        /*1280*/ 	.word	0x00000000
        /*1284*/ 	.word	0x00036820
        /*1288*/ 	.short	0x010a
        /*128a*/ 	.byte	0x3f
	.zero		1


	//   ....[92]....
        /*128c*/ 	.word	0x0002ad90
        /*1290*/ 	.word	0x00000006
        /*1294*/ 	.word	0x00000000
        /*1298*/ 	.short	0x010a
        /*129a*/ 	.byte	0x3f
	.zero		1


	//   ....[93]....
        /*129c*/ 	.word	0x0002ade0
        /*12a0*/ 	.word	0x00000007
        /*12a4*/ 	.word	0x00000000
        /*12a8*/ 	.short	0x010a
        /*12aa*/ 	.byte	0x3f
	.zero		1


	//   ....[94]....
        /*12ac*/ 	.word	0x0002ae30
        /*12b0*/ 	.word	0x00000004
        /*12b4*/ 	.word	0x00000000
        /*12b8*/ 	.short	0x010a
        /*12ba*/ 	.byte	0x3f
	.zero		1


	//----- nvinfo : EIATTR_NUM_MBARRIERS
	.align		4
.L_667:
        /*12bc*/ 	.byte	0x03, 0x38
        /*12be*/ 	.short	0x0016


	//----- nvinfo : EIATTR_EXIT_INSTR_OFFSETS
	.align		4
        /*12c0*/ 	.byte	0x04, 0x1c
        /*12c2*/ 	.short	(.L_669 - .L_668)


	//   ....[0]....
.L_668:
        /*12c4*/ 	.word	0x00028780


	//----- nvinfo : EIATTR_MAX_THREADS
	.align		4
.L_669:
        /*12c8*/ 	.byte	0x04, 0x05
        /*12ca*/ 	.short	(.L_671 - .L_670)
.L_670:
        /*12cc*/ 	.word	0x00000180
        /*12d0*/ 	.word	0x00000001
        /*12d4*/ 	.word	0x00000001


	//----- nvinfo : EIATTR_CRS_STACK_SIZE
	.align		4
.L_671:
        /*12d8*/ 	.byte	0x04, 0x1e
        /*12da*/ 	.short	(.L_673 - .L_672)
.L_672:
        /*12dc*/ 	.word	0x00000000


	//----- nvinfo : EIATTR_CBANK_PARAM_SIZE
	.align		4
.L_673:
        /*12e0*/ 	.byte	0x03, 0x19
        /*12e2*/ 	.short	0x0af0


	//----- nvinfo : EIATTR_PARAM_CBANK
	.align		4
        /*12e4*/ 	.byte	0x04, 0x0a
        /*12e6*/ 	.short	(.L_675 - .L_674)
	.align		4
.L_674:
        /*12e8*/ 	.word	index@(.nv.constant0._ZN7cutlass13device_kernelIN5flash11enable_sm90INS1_16FlashAttnFwdSm90INS1_25CollectiveMainloopFwdSm90ILi2EN4cute5tupleIJNS5_1CILi1EEES8_S8_EEENS6_IJNS7_ILi128EEENS7_ILi112EEENS7_ILi192EEEEEELi192ENS_6half_tEfNS_4arch4Sm90ELb0ELb0ELb0ELb1ELb0ELb1ELb0ELb1ELb1ELb1ELb1ELb0EEENS1_21CollectiveEpilogueFwdINS6_IJSA_SC_SB_EEES9_SE_SG_Li256ELb1ELb1ELb1ELb0EEENS1_36VarlenDynamicPersistentTileSchedulerILi128ELi112ELi256ELi128ELb1ELb1ELb1ELb0ELb1ELb1EEEEEEEEEvNT_6ParamsE)
        /*12ec*/ 	.short	0x0210
        /*12ee*/ 	.short	0x0af0


	//----- nvinfo : EIATTR_SW_WAR
	.align		4
.L_675:
        /*12f0*/ 	.byte	0x04, 0x36
        /*12f2*/ 	.short	(.L_677 - .L_676)
.L_676:
        /*12f4*/ 	.word	0x00000008
.L_677:


//--------------------- .nv.info._ZN7cutlass13device_kernelIN5flash11enable_sm90INS1_16FlashAttnFwdSm90INS1_25CollectiveMainloopFwdSm90ILi2EN4cute5tupleIJNS5_1CILi1EEES8_S8_EEENS6_IJNS7_ILi128EEENS7_ILi96EEENS7_ILi192EEEEEELi192ENS_6half_tEfNS_4arch4Sm90ELb0ELb1ELb0ELb0ELb0ELb0ELb0ELb1ELb1ELb1ELb1ELb0EEENS1_21CollectiveEpilogueFwdINS6_IJSA_SC_SB_EEES9_SE_SG_Li256ELb0ELb1ELb1ELb0EEENS1_19SingleTileSchedulerILb0ELb1ELb1ELi128EEEEEEEEEvNT_6ParamsE --------------------------
	.section	.nv.info._ZN7cutlass13device_kernelIN5flash11enable_sm90INS1_16FlashAttnFwdSm90INS1_25CollectiveMainloopFwdSm90ILi2EN4cute5tupleIJNS5_1CILi1EEES8_S8_EEENS6_IJNS7_ILi128EEENS7_ILi96EEENS7_ILi192EEEEEELi192ENS_6half_tEfNS_4arch4Sm90ELb0ELb1ELb0ELb0ELb0ELb0ELb0ELb1ELb1ELb1ELb1ELb0EEENS1_21CollectiveEpilogueFwdINS6_IJSA_SC_SB_EEES9_SE_SG_Li256ELb0ELb1ELb1ELb0EEENS1_19SingleTileSchedulerILb0ELb1ELb1ELi128EEEEEEEEEvNT_6ParamsE,"",@"SHT_CUDA_INFO"
	.sectionflags	@""
	.align	4


	//----- nvinfo : EIATTR_CUDA_API_VERSION
	.align		4
        /*0000*/ 	.byte	0x04, 0x37
        /*0002*/ 	.short	(.L_679 - .L_678)
.L_678:
        /*0004*/ 	.word	0x00000082


	//----- nvinfo : EIATTR_KPARAM_INFO
	.align		4
.L_679:
        /*0008*/ 	.byte	0x04, 0x17
        /*000a*/ 	.short	(.L_681 - .L_680)
.L_680:
        /*000c*/ 	.word	0x00000000
        /*0010*/ 	.short	0x0000
        /*0012*/ 	.short	0x0070
        /*0014*/ 	.byte	0x00, 0xf0, 0x01, 0x28


	//----- nvinfo : EIATTR_SPARSE_MMA_MASK
	.align		4
.L_681:
        /*0018*/ 	.byte	0x03, 0x50
        /*001a*/ 	.short	0x0000


	//----- nvinfo : EIATTR_MAXREG_COUNT
	.align		4
        /*001c*/ 	.byte	0x03, 0x1b
        /*001e*/ 	.short	0x00a8


	//----- nvinfo : EIATTR_NUM_BARRIERS
	.align		4
        /*0020*/ 	.byte	0x02, 0x4c
        /*0022*/ 	.byte	0x09
	.zero		1


	//----- nvinfo : EIATTR_EXTERNS
	.align		4
        /*0024*/ 	.byte	0x04, 0x0f
        /*0026*/ 	.short	(.L_683 - .L_682)


	//   ....[0]....
	.align		4
.L_682:
        /*0028*/ 	.word	index@(__assertfail)


	//----- nvinfo : EIATTR_ANNOTATIONS
	.align		4
.L_683:
        /*002c*/ 	.byte	0x04, 0x55
        /*002e*/ 	.short	(.L_685 - .L_684)


	//   ....[0]....
.L_684:
        /*0030*/ 	.word	0x00000001
        /*0034*/ 	.byte	0x60, 0x09, 0x00, 0x00, 0x01, 0x00, 0x00, 0x00, 0xb0, 0x18, 0x00, 0x00, 0x01, 0x00, 0x00, 0x00
        /*0044*/ 	.byte	0x70, 0x02, 0x01, 0x00, 0x01, 0x00, 0x00, 0x00, 0x60, 0x07, 0x01, 0x00, 0x01, 0x00, 0x00, 0x00
        /*0054*/ 	.byte	0xc0, 0x17, 0x01, 0x00, 0x01, 0x00, 0x00, 0x00, 0x60, 0x1a, 0x01, 0x00, 0x01, 0x00, 0x00, 0x00
        /*0064*/ 	.byte	0xe0, 0x23, 0x01, 0x00, 0x01, 0x00, 0x00, 0x00, 0xb0, 0x2d, 0x01, 0x00, 0x01, 0x00, 0x00, 0x00
        /*0074*/ 	.byte	0x90, 0x3c, 0x01, 0x00


	//----- nvinfo : EIATTR_MERCURY_ISA_VERSION
	.align		4
.L_685:
        /*0078*/ 	.byte	0x03, 0x5f
        /*007a*/ 	.short	0x0101


	//----- nvinfo : EIATTR_INT_WARP_WIDE_INSTR_OFFSETS
	.align		4
        /*007c*/ 	.byte	0x04, 0x31
        /*007e*/ 	.short	(.L_687 - .L_686)


	//   ....[0]....
.L_686:
        /*0080*/ 	.word	0x00000130


	//   ....[1]....
        /*0084*/ 	.word	0x00000170


	//   ....[2]....
        /*0088*/ 	.word	0x000001e0


	//----- nvinfo : EIATTR_COOP_GROUP_MASK_REGIDS
	.align		4
.L_687:
        /*008c*/ 	.byte	0x04, 0x29
        /*008e*/ 	.short	(.L_689 - .L_688)


	//   ....[0]....
.L_688:
        /*0090*/ 	.word	0xffffffff


	//   ....[1]....
        /*0094*/ 	.word	0xffffffff


	//   ....[2]....
        /*0098*/ 	.word	0xffffffff


	//   ....[3]....
        /*009c*/ 	.word	0xffffffff


	//   ....[4]....
        /*00a0*/ 	.word	0xffffffff


	//   ....[5]....
        /*00a4*/ 	.word	0xffffffff


	//   ....[6]....
        /*00a8*/ 	.word	0xffffffff


	//   ....[7]....
        /*00ac*/ 	.word	0xffffffff


	//   ....[8]....
        /*00b0*/ 	.word	0xffffffff


	//   ....[9]....
        /*00b4*/ 	.word	0xffffffff


	//   ....[10]....
        /*00b8*/ 	.word	0xffffffff


	//   ....[11]....
        /*00bc*/ 	.word	0xffffffff


	//   ....[12]....
        /*00c0*/ 	.word	0xffffffff


	//   ....[13]....
        /*00c4*/ 	.word	0xffffffff


	//   ....[14]....
        /*00c8*/ 	.word	0xffffffff


	//   ....[15]....
        /*00cc*/ 	.word	0xffffffff


	//   ....[16]....
        /*00d0*/ 	.word	0xffffffff


	//   ....[17]....
        /*00d4*/ 	.word	0xffffffff


	//   ....[18]....
        /*00d8*/ 	.word	0xffffffff


	//   ....[19]....
        /*00dc*/ 	.word	0xffffffff


	//   ....[20]....
        /*00e0*/ 	.word	0xffffffff


	//   ....[21]....
        /*00e4*/ 	.word	0xffffffff


	//   ....[22]....
        /*00e8*/ 	.word	0xffffffff


	//   ....[23]....
        /*00ec*/ 	.word	0xffffffff


	//   ....[24]....
        /*00f0*/ 	.word	0xffffffff


	//   ....[25]....
        /*00f4*/ 	.word	0xffffffff


	//   ....[26]....
        /*00f8*/ 	.word	0xffffffff


	//   ....[27]....
        /*00fc*/ 	.word	0xffffffff


	//   ....[28]....
        /*0100*/ 	.word	0xffffffff


	//   ....[29]....
        /*0104*/ 	.word	0xffffffff


	//   ....[30]....
        /*0108*/ 	.word	0xffffffff


	//   ....[31]....
        /*010c*/ 	.word	0xffffffff


	//   ....[32]....
        /*0110*/ 	.word	0xffffffff


	//   ....[33]....
        /*0114*/ 	.word	0xffffffff


	//   ....[34]....
        /*0118*/ 	.word	0xffffffff


	//   ....[35]....
        /*011c*/ 	.word	0xffffffff


	//   ....[36]....
        /*0120*/ 	.word	0xffffffff


	//   ....[37]....
        /*0124*/ 	.word	0xffffffff


	//   ....[38]....
        /*0128*/ 	.word	0xffffffff


	//   ....[39]....
        /*012c*/ 	.word	0xffffffff


	//   ....[40]....
        /*0130*/ 	.word	0xffffffff


	//   ....[41]....
        /*0134*/ 	.word	0xffffffff


	//   ....[42]....
        /*0138*/ 	.word	0xffffffff


	//   ....[43]....
        /*013c*/ 	.word	0xffffffff


	//   ....[44]....
        /*0140*/ 	.word	0xffffffff


	//   ....[45]....
        /*0144*/ 	.word	0xffffffff


	//   ....[46]....
        /*0148*/ 	.word	0xffffffff


	//   ....[47]....
        /*014c*/ 	.word	0xffffffff


	//   ....[48]....
        /*0150*/ 	.word	0xffffffff


	//   ....[49]....
        /*0154*/ 	.word	0xffffffff


	//   ....[50]....
        /*0158*/ 	.word	0xffffffff


	//   ....[51]....
        /*015c*/ 	.word	0xffffffff


	//   ....[52]....
        /*0160*/ 	.word	0xffffffff


	//   ....[53]....
        /*0164*/ 	.word	0xffffffff


	//   ....[54]....
        /*0168*/ 	.word	0xffffffff


	//   ....[55]....
        /*016c*/ 	.word	0xffffffff


	//   ....[56]....
        /*0170*/ 	.word	0xffffffff


	//   ....[57]....
        /*0174*/ 	.word	0xffffffff


	//   ....[58]....
        /*0178*/ 	.word	0xffffffff


	//   ....[59]....
        /*017c*/ 	.word	0xffffffff


	//   ....[60]....
        /*0180*/ 	.word	0xffffffff


	//   ....[61]....
        /*0184*/ 	.word	0x0500000f


	//   ....[62]....
        /*0188*/ 	.word	0x0500000f


	//   ....[63]....
        /*018c*/ 	.word	0x0500000f


	//   ....[64]....
        /*0190*/ 	.word	0x0500000f


	//   ....[65]....
        /*0194*/ 	.word	0x0500000f


	//   ....[66]....
        /*0198*/ 	.word	0x0500000f


	//   ....[67]....
        /*019c*/ 	.word	0x0500000f


	//   ....[68]....
        /*01a0*/ 	.word	0x0500000f


	//   ....[69]....
        /*01a4*/ 	.word	0x0500000f


	//   ....[70]....
        /*01a8*/ 	.word	0x0500000f


	//   ....[71]....
        /*01ac*/ 	.word	0x0500000f


	//   ....[72]....
        /*01b0*/ 	.word	0x0500000f


	//   ....[73]....
        /*01b4*/ 	.word	0x0500000f


	//   ....[74]....
        /*01b8*/ 	.word	0x0500000f


	//   ....[75]....
        /*01bc*/ 	.word	0x0500000f


	//   ....[76]....
        /*01c0*/ 	.word	0x0500000f


	//   ....[77]....
        /*01c4*/ 	.word	0x0500000f


	//   ....[78]....
        /*01c8*/ 	.word	0x0500000f


	//----- nvinfo : EIATTR_COOP_GROUP_INSTR_OFFSETS
	.align		4
.L_689:
        /*01cc*/ 	.byte	0x04, 0x28
        /*01ce*/ 	.short	(.L_691 - .L_690)


	//   ....[0]....
.L_690:
        /*01d0*/ 	.word	0x00000060


	//   ....[1]....
        /*01d4*/ 	.word	0x00000140


	//   ....[2]....
        /*01d8*/ 	.word	0x00000190


	//   ....[3]....
        /*01dc*/ 	.word	0x000003c0


	//   ....[4]....
        /*01e0*/ 	.word	0x00000520


	//   ....[5]....
        /*01e4*/ 	.word	0x00000640


	//   ....[6]....
        /*01e8*/ 	.word	0x000007a0


	//   ....[7]....
        /*01ec*/ 	.word	0x000016b0


	//   ....[8]....
        /*01f0*/ 	.word	0x00002320


	//   ....[9]....
        /*01f4*/ 	.word	0x00002c60


	//   ....[10]....
        /*01f8*/ 	.word	0x000032d0


	//   ....[11]....
        /*01fc*/ 	.word	0x00003400


	//   ....[12]....
        /*0200*/ 	.word	0x000039d0


	//   ....[13]....
        /*0204*/ 	.word	0x00003a60


	//   ....[14]....
        /*0208*/ 	.word	0x000056d0


	//   ....[15]....
        /*020c*/ 	.word	0x00005900


	//   ....[16]....
        /*0210*/ 	.word	0x00006690


	//   ....[17]....
        /*0214*/ 	.word	0x000067a0


	//   ....[18]....
        /*0218*/ 	.word	0x00006d70


	//   ....[19]....
        /*021c*/ 	.word	0x00006de0


	//   ....[20]....
        /*0220*/ 	.word	0x00008910


	//   ....[21]....
        /*0224*/ 	.word	0x00008930


	//   ....[22]....
        /*0228*/ 	.word	0x00008f20


	//   ....[23]....
        /*022c*/ 	.word	0x00008fa0


	//   ....[24]....
        /*0230*/ 	.word	0x0000a730


	//   ....[25]....
        /*0234*/ 	.word	0x0000a960


	//   ....[26]....
        /*0238*/ 	.word	0x0000b700


	//   ....[27]....
        /*023c*/ 	.word	0x0000b820


	//   ....[28]....
        /*0240*/ 	.word	0x0000be70


	//   ....[29]....
        /*0244*/ 	.word	0x0000bee0


	//   ....[30]....
        /*0248*/ 	.word	0x0000ceb0


	//   ....[31]....
        /*024c*/ 	.word	0x0000cee0


	//   ....[32]....
        /*0250*/ 	.word	0x0000cfd0


	//   ....[33]....
        /*0254*/ 	.word	0x0000cfe0


	//   ....[34]....
        /*0258*/ 	.word	0x0000e070


	//   ....[35]....
        /*025c*/ 	.word	0x0000e0b0


	//   ....[36]....
        /*0260*/ 	.word	0x0000e0f0


	//   ....[37]....
        /*0264*/ 	.word	0x0000e130


	//   ....[38]....
        /*0268*/ 	.word	0x0000e170


	//   ....[39]....
        /*026c*/ 	.word	0x0000e190


	//   ....[40]....
        /*0270*/ 	.word	0x0000eb10


	//   ....[41]....
        /*0274*/ 	.word	0x0000eb20


	//   ....[42]....
        /*0278*/ 	.word	0x0000f890


	//   ....[43]....
        /*027c*/ 	.word	0x00010780


	//   ....[44]....
        /*0280*/ 	.word	0x00011140


	//   ....[45]....
        /*0284*/ 	.word	0x00011180


	//   ....[46]....
        /*0288*/ 	.word	0x000111b0


	//   ....[47]....
        /*028c*/ 	.word	0x00011200


	//   ....[48]....
        /*0290*/ 	.word	0x00011290


	//   ....[49]....
        /*0294*/ 	.word	0x000112b0


	//   ....[50]....
        /*0298*/ 	.word	0x00011340


	//   ....[51]....
        /*029c*/ 	.word	0x00011370


	//   ....[52]....
        /*02a0*/ 	.word	0x000113f0


	//   ....[53]....
        /*02a4*/ 	.word	0x00011420


	//   ....[54]....
        /*02a8*/ 	.word	0x000114a0


	//   ....[55]....
        /*02ac*/ 	.word	0x000114d0


	//   ....[56]....
        /*02b0*/ 	.word	0x00011550


	//   ....[57]....
        /*02b4*/ 	.word	0x00011580


	//   ....[58]....
        /*02b8*/ 	.word	0x000115f0


	//   ....[59]....
        /*02bc*/ 	.word	0x00011620


	//   ....[60]....
        /*02c0*/ 	.word	0x00013c20


	//   ....[61]....
        /*02c4*/ 	.word	0x00014260


	//   ....[62]....
        /*02c8*/ 	.word	0x000143d0


	//   ....[63]....
        /*02cc*/ 	.word	0x00014430


	//   ....[64]....
        /*02d0*/ 	.word	0x00014570


	//   ....[65]....
        /*02d4*/ 	.word	0x000145e0


	//   ....[66]....
        /*02d8*/ 	.word	0x000146e0


	//   ....[67]....
        /*02dc*/ 	.word	0x00014750


	//   ....[68]....
        /*02e0*/ 	.word	0x00014850


	//   ....[69]....
        /*02e4*/ 	.word	0x000148c0


	//   ....[70]....
        /*02e8*/ 	.word	0x000149c0


	//   ....[71]....
        /*02ec*/ 	.word	0x00014a30


	//   ....[72]....
        /*02f0*/ 	.word	0x00014b30


	//   ....[73]....
        /*02f4*/ 	.word	0x00014ba0


	//   ....[74]....
        /*02f8*/ 	.word	0x00014ca0


	//   ....[75]....
        /*02fc*/ 	.word	0x00014d00


	//   ....[76]....
        /*0300*/ 	.word	0x00014df0


	//   ....[77]....
        /*0304*/ 	.word	0x00014e40


	//   ....[78]....
        /*0308*/ 	.word	0x00015240


	//----- nvinfo : EIATTR_REG_RECONFIG
	.align		4
.L_691:
        /*030c*/ 	.byte	0x01, 0x54
	.zero		2


	//----- nvinfo : EIATTR_SYSCALL_OFFSETS
	.align		4
        /*0310*/ 	.byte	0x04, 0x46
        /*0312*/ 	.short	(.L_693 - .L_692)


	//   ....[0]....
.L_692:
        /*0314*/ 	.word	0x00001870


	//   ....[1]....
        /*0318*/ 	.word	0x000103f0


	//   ....[2]....
        /*031c*/ 	.word	0x00010530


	//   ....[3]....
        /*0320*/ 	.word	0x00010620


	//   ....[4]....
        /*0324*/ 	.word	0x00010d90


	//----- nvinfo : EIATTR_MBARRIER_INSTR_OFFSETS
	.align		4
.L_693:
        /*0328*/ 	.byte	0x04, 0x39
        /*032a*/ 	.short	(.L_695 - .L_694)


	//   ....[0]....
.L_694:
        /*032c*/ 	.word	0x00000270
        /*0330*/ 	.word	0x000000ff
        /*0334*/ 	.word	0x00030800
        /*0338*/ 	.short	0x0100
        /*033a*/ 	.byte	0x08
	.zero		1


	//   ....[1]....
        /*033c*/ 	.word	0x00000280
        /*0340*/ 	.word	0x000000ff
        /*0344*/ 	.word	0x00030820
        /*0348*/ 	.short	0x0100
        /*034a*/ 	.byte	0x08
	.zero		1


	//   ....[2]....
        /*034c*/ 	.word	0x00000370
        /*0350*/ 	.word	0x000000ff
        /*0354*/ 	.word	0x00030830
        /*0358*/ 	.short	0x0100
        /*035a*/ 	.byte	0x08
	.zero		1


	//   ....[3]....
        /*035c*/ 	.word	0x00000380
        /*0360*/ 	.word	0x000000ff
        /*0364*/ 	.word	0x00030840
        /*0368*/ 	.short	0x0100
        /*036a*/ 	.byte	0x08
	.zero		1


	//   ....[4]....
        /*036c*/ 	.word	0x00000390
        /*0370*/ 	.word	0x000000ff
        /*0374*/ 	.word	0x00030838
        /*0378*/ 	.short	0x0100
        /*037a*/ 	.byte	0x08
	.zero		1


	//   ....[5]....
        /*037c*/ 	.word	0x000003a0
        /*0380*/ 	.word	0x000000ff
        /*0384*/ 	.word	0x00030848
        /*0388*/ 	.short	0x0100
        /*038a*/ 	.byte	0x08
	.zero		1


	//   ....[6]....
        /*038c*/ 	.word	0x000004d0
        /*0390*/ 	.word	0x000000ff
        /*0394*/ 	.word	0x00030850
        /*0398*/ 	.short	0x0100
        /*039a*/ 	.byte	0x08
	.zero		1


	//   ....[7]....
        /*039c*/ 	.word	0x000004e0
        /*03a0*/ 	.word	0x000000ff
        /*03a4*/ 	.word	0x00030860
        /*03a8*/ 	.short	0x0100
        /*03aa*/ 	.byte	0x08
	.zero		1


	//   ....[8]....
        /*03ac*/ 	.word	0x000004f0
        /*03b0*/ 	.word	0x000000ff
        /*03b4*/ 	.word	0x00030858
        /*03b8*/ 	.short	0x0100
        /*03ba*/ 	.byte	0x08
	.zero		1


	//   ....[9]....
        /*03bc*/ 	.word	0x00000500
        /*03c0*/ 	.word	0x000000ff
        /*03c4*/ 	.word	0x00030868
        /*03c8*/ 	.short	0x0100
        /*03ca*/ 	.byte	0x08
	.zero		1


	//   ....[10]....
        /*03cc*/ 	.word	0x000005f0
        /*03d0*/ 	.word	0x000000ff
        /*03d4*/ 	.word	0x00030870
        /*03d8*/ 	.short	0x0100
        /*03da*/ 	.byte	0x06
	.zero		1


	//   ....[11]....
        /*03dc*/ 	.word	0x00000600
        /*03e0*/ 	.word	0x000000ff
        /*03e4*/ 	.word	0x00030880
        /*03e8*/ 	.short	0x0100
        /*03ea*/ 	.byte	0x06
	.zero		1


	//   ....[12]....
        /*03ec*/ 	.word	0x00000610
        /*03f0*/ 	.word	0x000000ff
        /*03f4*/ 	.word	0x00030878
        /*03f8*/ 	.short	0x0100
        /*03fa*/ 	.byte	0x06
	.zero		1


	//   ....[13]....
        /*03fc*/ 	.word	0x00000620
        /*0400*/ 	.word	0x000000ff
        /*0404*/ 	.word	0x00030888
        /*0408*/ 	.short	0x0100
        /*040a*/ 	.byte	0x06
	.zero		1


	//   ....[14]....
        /*040c*/ 	.word	0x00000750
        /*0410*/ 	.word	0x000000ff
        /*0414*/ 	.word	0x00030890
        /*0418*/ 	.short	0x0100
        /*041a*/ 	.byte	0x08
	.zero		1


	//   ....[15]....
        /*041c*/ 	.word	0x00000760
        /*0420*/ 	.word	0x000000ff
        /*0424*/ 	.word	0x000308a0
        /*0428*/ 	.short	0x0100
        /*042a*/ 	.byte	0x08
	.zero		1


	//   ....[16]....
        /*042c*/ 	.word	0x00000770
        /*0430*/ 	.word	0x000000ff
        /*0434*/ 	.word	0x00030898
        /*0438*/ 	.short	0x0100
        /*043a*/ 	.byte	0x08
	.zero		1


	//   ....[17]....
        /*043c*/ 	.word	0x00000780
        /*0440*/ 	.word	0x000000ff
        /*0444*/ 	.word	0x000308a8
        /*0448*/ 	.short	0x0100
        /*044a*/ 	.byte	0x08
	.zero		1


	//   ....[18]....
        /*044c*/ 	.word	0x000008b0
        /*0450*/ 	.word	0x000000ff
        /*0454*/ 	.word	0x000308b0
        /*0458*/ 	.short	0x0100
        /*045a*/ 	.byte	0x08
	.zero		1


	//   ....[19]....
        /*045c*/ 	.word	0x000008c0
        /*0460*/ 	.word	0x000000ff
        /*0464*/ 	.word	0x000308c0
        /*0468*/ 	.short	0x0100
        /*046a*/ 	.byte	0x08
	.zero		1


	//   ....[20]....
        /*046c*/ 	.word	0x000008d0
        /*0470*/ 	.word	0x000000ff
        /*0474*/ 	.word	0x000308b8
        /*0478*/ 	.short	0x0100
        /*047a*/ 	.byte	0x08
	.zero		1


	//   ....[21]....
        /*047c*/ 	.word	0x000008e0
        /*0480*/ 	.word	0x000000ff
        /*0484*/ 	.word	0x000308c8
        /*0488*/ 	.short	0x0100
        /*048a*/ 	.byte	0x08
	.zero		1


	//   ....[22]....
        /*048c*/ 	.word	0x00001890
        /*0490*/ 	.word	0x000000ff
        /*0494*/ 	.word	0x00030800
        /*0498*/ 	.short	0x010a
        /*049a*/ 	.byte	0x39
	.zero		1


	//   ....[23]....
        /*049c*/ 	.word	0x00001920
        /*04a0*/ 	.word	0x000000ff
        /*04a4*/ 	.word	0x00030830
        /*04a8*/ 	.short	0x010a
        /*04aa*/ 	.byte	0x39
	.zero		1


	//   ....[24]....
        /*04ac*/ 	.word	0x000019b0
        /*04b0*/ 	.word	0x000000ff
        /*04b4*/ 	.word	0x00030830
        /*04b8*/ 	.short	0x010a
        /*04ba*/ 	.byte	0x39
	.zero		1


	//   ....[25]....
        /*04bc*/ 	.word	0x00002380
        /*04c0*/ 	.word	0x00000000
        /*04c4*/ 	.word	0x00000000
        /*04c8*/ 	.short	0x0101
        /*04ca*/ 	.byte	0x3f
	.zero		1


	//   ....[26]....
        /*04cc*/ 	.word	0x000048a0
        /*04d0*/ 	.word	0x000000ff
        /*04d4*/ 	.word	0x00030830
        /*04d8*/ 	.short	0x010a
        /*04da*/ 	.byte	0x3d
	.zero		1


	//   ....[27]....
        /*04dc*/ 	.word	0x000048e0
        /*04e0*/ 	.word	0x000000ff
        /*04e4*/ 	.word	0x00030830
        /*04e8*/ 	.short	0x010a
        /*04ea*/ 	.byte	0x3d
	.zero		1


	//   ....[28]....
        /*04ec*/ 	.word	0x00005340
        /*04f0*/ 	.word	0x000000ff
        /*04f4*/ 	.word	0x00030850
        /*04f8*/ 	.short	0x010a
        /*04fa*/ 	.byte	0x0b
	.zero		1


	//   ....[29]....
        /*04fc*/ 	.word	0x00005380
        /*0500*/ 	.word	0x000000ff
        /*0504*/ 	.word	0x00030850
        /*0508*/ 	.short	0x010a
        /*050a*/ 	.byte	0x0b
	.zero		1


	//   ....[30]....
        /*050c*/ 	.word	0x00005700
        /*0510*/ 	.word	0x00000000
        /*0514*/ 	.word	0x00000000
        /*0518*/ 	.short	0x0101
        /*051a*/ 	.byte	0x3f
	.zero		1


	//   ....[31]....
        /*051c*/ 	.word	0x00007200
        /*0520*/ 	.word	0x0000007f
        /*0524*/ 	.word	0x00000000
        /*0528*/ 	.short	0x0101
        /*052a*/ 	.byte	0x3f
	.zero		1


	//   ....[32]....
        /*052c*/ 	.word	0x00007b10
        /*0530*/ 	.word	0x000000ff
        /*0534*/ 	.word	0x00030830
        /*0538*/ 	.short	0x010a
        /*053a*/ 	.byte	0x38
	.zero		1


	//   ....[33]....
        /*053c*/ 	.word	0x00007b50
        /*0540*/ 	.word	0x000000ff
        /*0544*/ 	.word	0x00030830
        /*0548*/ 	.short	0x010a
        /*054a*/ 	.byte	0x38
	.zero		1


	//   ....[34]....
        /*054c*/ 	.word	0x000085b0
        /*0550*/ 	.word	0x000000ff
        /*0554*/ 	.word	0x00030850
        /*0558*/ 	.short	0x010a
        /*055a*/ 	.byte	0x0b
	.zero		1


	//   ....[35]....
        /*055c*/ 	.word	0x000085f0
        /*0560*/ 	.word	0x000000ff
        /*0564*/ 	.word	0x00030850
        /*0568*/ 	.short	0x010a
        /*056a*/ 	.byte	0x0b
	.zero		1


	//   ....[36]....
        /*056c*/ 	.word	0x00009420
        /*0570*/ 	.word	0x00000078
        /*0574*/ 	.word	0x00000000
        /*0578*/ 	.short	0x0101
        /*057a*/ 	.byte	0x3f
	.zero		1


	//   ....[37]....
        /*057c*/ 	.word	0x000094c0
        /*0580*/ 	.word	0x00000078
        /*0584*/ 	.word	0x00000000
        /*0588*/ 	.short	0x0101
        /*058a*/ 	.byte	0x3f
	.zero		1


	//   ....[38]....
        /*058c*/ 	.word	0x00009920
        /*0590*/ 	.word	0x000000ff
        /*0594*/ 	.word	0x00030830
        /*0598*/ 	.short	0x010a
        /*059a*/ 	.byte	0x38
	.zero		1


	//   ....[39]....
        /*059c*/ 	.word	0x00009960
        /*05a0*/ 	.word	0x000000ff
        /*05a4*/ 	.word	0x00030830
        /*05a8*/ 	.short	0x010a
        /*05aa*/ 	.byte	0x38
	.zero		1


	//   ....[40]....
        /*05ac*/ 	.word	0x0000a3c0
        /*05b0*/ 	.word	0x000000ff
        /*05b4*/ 	.word	0x00030850
        /*05b8*/ 	.short	0x010a
        /*05ba*/ 	.byte	0x0b
	.zero		1


	//   ....[41]....
        /*05bc*/ 	.word	0x0000a400
        /*05c0*/ 	.word	0x000000ff
        /*05c4*/ 	.word	0x00030850
        /*05c8*/ 	.short	0x010a
        /*05ca*/ 	.byte	0x0b
	.zero		1


	//   ....[42]....
        /*05cc*/ 	.word	0x0000a760
        /*05d0*/ 	.word	0x00000000
        /*05d4*/ 	.word	0x00000000
        /*05d8*/ 	.short	0x0101
        /*05da*/ 	.byte	0x3f
	.zero		1


	//   ....[43]....
        /*05dc*/ 	.word	0x0000c270
        /*05e0*/ 	.word	0x0000007f
        /*05e4*/ 	.word	0x00000000
        /*05e8*/ 	.short	0x0101
        /*05ea*/ 	.byte	0x3f
	.zero		1


	//   ....[44]....
        /*05ec*/ 	.word	0x0000ce20
        /*05f0*/ 	.word	0x000000ff
        /*05f4*/ 	.word	0x00030850
        /*05f8*/ 	.short	0x010a
        /*05fa*/ 	.byte	0x07
	.zero		1


	//   ....[45]....
        /*05fc*/ 	.word	0x0000ce60
        /*0600*/ 	.word	0x000000ff
        /*0604*/ 	.word	0x00030850
        /*0608*/ 	.short	0x010a
        /*060a*/ 	.byte	0x07
	.zero		1


	//   ....[46]....
        /*060c*/ 	.word	0x0000d2c0
        /*0610*/ 	.word	0x0000000c
        /*0614*/ 	.word	0x00000000
        /*0618*/ 	.short	0x0101
        /*061a*/ 	.byte	0x3f
	.zero		1


	//   ....[47]....
        /*061c*/ 	.word	0x0000e1a0
        /*0620*/ 	.word	0x000000ff
        /*0624*/ 	.word	0x00000000
        /*0628*/ 	.short	0x0101
        /*062a*/ 	.byte	0x04
	.zero		1


	//   ....[48]....
        /*062c*/ 	.word	0x000109a0
        /*0630*/ 	.word	0x000000ff
        /*0634*/ 	.word	0x00030840
        /*0638*/ 	.short	0x010a
        /*063a*/ 	.byte	0x26
	.zero		1


	//   ....[49]....
        /*063c*/ 	.word	0x00011760
        /*0640*/ 	.word	0x000000ff
        /*0644*/ 	.word	0x00030800
        /*0648*/ 	.short	0x0107
        /*064a*/ 	.byte	0x26
	.zero		1


	//   ....[50]....
        /*064c*/ 	.word	0x000117d0
        /*0650*/ 	.word	0x000000ff
        /*0654*/ 	.word	0x00030800
        /*0658*/ 	.short	0x0101
        /*065a*/ 	.byte	0x26
	.zero		1


	//   ....[51]....
        /*065c*/ 	.word	0x000117e0
        /*0660*/ 	.word	0x000000ff
        /*0664*/ 	.word	0x00030820
        /*0668*/ 	.short	0x010a
        /*066a*/ 	.byte	0x26
	.zero		1


	//   ....[52]....
        /*066c*/ 	.word	0x00011bf0
        /*0670*/ 	.word	0x000000ff
        /*0674*/ 	.word	0x00030848
        /*0678*/ 	.short	0x010a
        /*067a*/ 	.byte	0x26
	.zero		1


	//   ....[53]....
        /*067c*/ 	.word	0x00011fa0
        /*0680*/ 	.word	0x000000ff
        /*0684*/ 	.word	0x00030860
        /*0688*/ 	.short	0x010a
        /*068a*/ 	.byte	0x26
	.zero		1


	//   ....[54]....
        /*068c*/ 	.word	0x00012570
        /*0690*/ 	.word	0x000000ff
        /*0694*/ 	.word	0x00030840
        /*0698*/ 	.short	0x010a
        /*069a*/ 	.byte	0x26
	.zero		1


	//   ....[55]....
        /*069c*/ 	.word	0x00012930
        /*06a0*/ 	.word	0x000000ff
        /*06a4*/ 	.word	0x00030868
        /*06a8*/ 	.short	0x010a
        /*06aa*/ 	.byte	0x26
	.zero		1


	//   ....[56]....
        /*06ac*/ 	.word	0x00012f50
        /*06b0*/ 	.word	0x000000ff
        /*06b4*/ 	.word	0x00030848
        /*06b8*/ 	.short	0x010a
        /*06ba*/ 	.byte	0x26
	.zero		1


	//   ....[57]....
        /*06bc*/ 	.word	0x000132f0
        /*06c0*/ 	.word	0x000000ff
        /*06c4*/ 	.word	0x00030860
        /*06c8*/ 	.short	0x010a
        /*06ca*/ 	.byte	0x26
	.zero		1


	//   ....[58]....
        /*06cc*/ 	.word	0x00013750
        /*06d0*/ 	.word	0x00000003
        /*06d4*/ 	.word	0x00030860
        /*06d8*/ 	.short	0x010a
        /*06da*/ 	.byte	0x3f
	.zero		1


	//   ....[59]....
        /*06dc*/ 	.word	0x00013bb0
        /*06e0*/ 	.word	0x00000002
        /*06e4*/ 	.word	0x00030820
        /*06e8*/ 	.short	0x010a
        /*06ea*/ 	.byte	0x3f
	.zero		1


	//   ....[60]....
        /*06ec*/ 	.word	0x00013d50
        /*06f0*/ 	.word	0x00000007
        /*06f4*/ 	.word	0x00000000
        /*06f8*/ 	.short	0x010a
        /*06fa*/ 	.byte	0x3f
	.zero		1


	//   ....[61]....
        /*06fc*/ 	.word	0x00013dc0
        /*0700*/ 	.word	0x00000008
        /*0704*/ 	.word	0x00000000
        /*0708*/ 	.short	0x010a
        /*070a*/ 	.byte	0x3f
	.zero		1


	//   ....[62]....
        /*070c*/ 	.word	0x00013e20
        /*0710*/ 	.word	0x00000007
        /*0714*/ 	.word	0x00000000
        /*0718*/ 	.short	0x010a
        /*071a*/ 	.byte	0x3f
	.zero		1


	//   ....[63]....
        /*071c*/ 	.word	0x00013e50
        /*0720*/ 	.word	0x00000006
        /*0724*/ 	.word	0x00000000
        /*0728*/ 	.short	0x010a
        /*072a*/ 	.byte	0x3f
	.zero		1


	//   ....[64]....
        /*072c*/ 	.word	0x00013ec0
        /*0730*/ 	.word	0x00000003
        /*0734*/ 	.word	0x00030800
        /*0738*/ 	.short	0x010a
        /*073a*/ 	.byte	0x3f
	.zero		1


	//   ....[65]....
        /*073c*/ 	.word	0x00013f20
        /*0740*/ 	.word	0x00000003
        /*0744*/ 	.word	0x00030830
        /*0748*/ 	.short	0x010a
        /*074a*/ 	.byte	0x3f
	.zero		1


	//   ....[66]....
        /*074c*/ 	.word	0x00013f80
        /*0750*/ 	.word	0x0000000f
        /*0754*/ 	.word	0x00030830
        /*0758*/ 	.short	0x010a
        /*075a*/ 	.byte	0x3f
	.zero		1


	//   ....[67]....
        /*075c*/ 	.word	0x00013fe0
        /*0760*/ 	.word	0x00000003
        /*0764*/ 	.word	0x00030850
        /*0768*/ 	.short	0x010a
        /*076a*/ 	.byte	0x3f
	.zero		1


	//   ....[68]....
        /*076c*/ 	.word	0x00014040
        /*0770*/ 	.word	0x00000005
        /*0774*/ 	.word	0x00030830
        /*0778*/ 	.short	0x010a
        /*077a*/ 	.byte	0x3f
	.zero		1


	//   ....[69]....
        /*077c*/ 	.word	0x000140a0
        /*0780*/ 	.word	0x00000003
        /*0784*/ 	.word	0x00030850
        /*0788*/ 	.short	0x010a
        /*078a*/ 	.byte	0x3f
	.zero		1


	//   ....[70]....
        /*078c*/ 	.word	0x00014100
        /*0790*/ 	.word	0x00000005
        /*0794*/ 	.word	0x00030830
        /*0798*/ 	.short	0x010a
        /*079a*/ 	.byte	0x3f
	.zero		1


	//   ....[71]....
        /*079c*/ 	.word	0x00014160
        /*07a0*/ 	.word	0x00000003
        /*07a4*/ 	.word	0x00030850
        /*07a8*/ 	.short	0x010a
        /*07aa*/ 	.byte	0x3f
	.zero		1


	//   ....[72]....
        /*07ac*/ 	.word	0x000141c0
        /*07b0*/ 	.word	0x00000003
        /*07b4*/ 	.word	0x00030850
        /*07b8*/ 	.short	0x010a
        /*07ba*/ 	.byte	0x3f
	.zero		1


	//   ....[73]....
        /*07bc*/ 	.word	0x00014320
        /*07c0*/ 	.word	0x00000003
        /*07c4*/ 	.word	0x00030840
        /*07c8*/ 	.short	0x010a
        /*07ca*/ 	.byte	0x3f
	.zero		1


	//   ....[74]....
        /*07cc*/ 	.word	0x00014e80
        /*07d0*/ 	.word	0x00000003
        /*07d4*/ 	.word	0x00030820
        /*07d8*/ 	.short	0x010a
        /*07da*/ 	.byte	0x3f
	.zero		1


	//   ....[75]....
        /*07dc*/ 	.word	0x00014ee0
        /*07e0*/ 	.word	0x00000003
        /*07e4*/ 	.word	0x00030848
        /*07e8*/ 	.short	0x010a
        /*07ea*/ 	.byte	0x3f
	.zero		1


	//   ....[76]....
        /*07ec*/ 	.word	0x00014f40
        /*07f0*/ 	.word	0x00000003
        /*07f4*/ 	.word	0x00030860
        /*07f8*/ 	.short	0x010a
        /*07fa*/ 	.byte	0x3f
	.zero		1


	//   ....[77]....
        /*07fc*/ 	.word	0x00014fa0
        /*0800*/ 	.word	0x00000003
        /*0804*/ 	.word	0x00030840
        /*0808*/ 	.short	0x010a
        /*080a*/ 	.byte	0x3f
	.zero		1


	//   ....[78]....
        /*080c*/ 	.word	0x00015000
        /*0810*/ 	.word	0x00000003
        /*0814*/ 	.word	0x00030868
        /*0818*/ 	.short	0x010a
        /*081a*/ 	.byte	0x3f
	.zero		1


	//   ....[79]....
        /*081c*/ 	.word	0x00015060
        /*0820*/ 	.word	0x00000003
        /*0824*/ 	.word	0x00030848
        /*0828*/ 	.short	0x010a
        /*082a*/ 	.byte	0x3f
	.zero		1


	//   ....[80]....
        /*082c*/ 	.word	0x000150c0
        /*0830*/ 	.word	0x00000003
        /*0834*/ 	.word	0x00030860
        /*0838*/ 	.short	0x010a
        /*083a*/ 	.byte	0x3f
	.zero		1


	//   ....[81]....
        /*083c*/ 	.word	0x00015110
        /*0840*/ 	.word	0x00000003
        /*0844*/ 	.word	0x00030860
        /*0848*/ 	.short	0x010a
        /*084a*/ 	.byte	0x3f
	.zero		1


	//   ....[82]....
        /*084c*/ 	.word	0x00015160
        /*0850*/ 	.word	0x00000002
        /*0854*/ 	.word	0x00030820
        /*0858*/ 	.short	0x010a
        /*085a*/ 	.byte	0x3f
	.zero		1


	//   ....[83]....
        /*085c*/ 	.word	0x00015300
        /*0860*/ 	.word	0x00000007
        /*0864*/ 	.word	0x00000000
        /*0868*/ 	.short	0x010a
        /*086a*/ 	.byte	0x3f
	.zero		1


	//   ....[84]....
        /*086c*/ 	.word	0x00015350
        /*0870*/ 	.word	0x00000008
        /*0874*/ 	.word	0x00000000
        /*0878*/ 	.short	0x010a
        /*087a*/ 	.byte	0x3f
	.zero		1


	//   ....[85]....
        /*087c*/ 	.word	0x000153a0
        /*0880*/ 	.word	0x00000007
        /*0884*/ 	.word	0x00000000
        /*0888*/ 	.short	0x010a
        /*088a*/ 	.byte	0x3f
	.zero		1


	//----- nvinfo : EIATTR_NUM_MBARRIERS
	.align		4
.L_695:
        /*088c*/ 	.byte	0x03, 0x38
        /*088e*/ 	.short	0x0016


	//----- nvinfo : EIATTR_EXIT_INSTR_OFFSETS
	.align		4
        /*0890*/ 	.byte	0x04, 0x1c
        /*0892*/ 	.short	(.L_697 - .L_696)


	//   ....[0]....
.L_696:
        /*0894*/ 	.word	0x00013ea0


	//----- nvinfo : EIATTR_MAX_THREADS
	.align		4
.L_697:
        /*0898*/ 	.byte	0x04, 0x05
        /*089a*/ 	.short	(.L_699 - .L_698)
.L_698:
        /*089c*/ 	.word	0x00000180
        /*08a0*/ 	.word	0x00000001
        /*08a4*/ 	.word	0x00000001


	//----- nvinfo : EIATTR_CRS_STACK_SIZE
	.align		4
.L_699:
        /*08a8*/ 	.byte	0x04, 0x1e
        /*08aa*/ 	.short	(.L_701 - .L_700)
.L_700:
        /*08ac*/ 	.word	0x00000000


	//----- nvinfo : EIATTR_CBANK_PARAM_SIZE
	.align		4
.L_701:
        /*08b0*/ 	.byte	0x03, 0x19
        /*08b2*/ 	.short	0x0a70


	//----- nvinfo : EIATTR_PARAM_CBANK
	.align		4
        /*08b4*/ 	.byte	0x04, 0x0a
        /*08b6*/ 	.short	(.L_703 - .L_702)
	.align		4
.L_702:
        /*08b8*/ 	.word	index@(.nv.constant0._ZN7cutlass13device_kernelIN5flash11enable_sm90INS1_16FlashAttnFwdSm90INS1_25CollectiveMainloopFwdSm90ILi2EN4cute5tupleIJNS5_1CILi1EEES8_S8_EEENS6_IJNS7_ILi128EEENS7_ILi96EEENS7_ILi192EEEEEELi192ENS_6half_tEfNS_4arch4Sm90ELb0ELb1ELb0ELb0ELb0ELb0ELb0ELb1ELb1ELb1ELb1ELb0EEENS1_21CollectiveEpilogueFwdINS6_IJSA_SC_SB_EEES9_SE_SG_Li256ELb0ELb1ELb1ELb0EEENS1_19SingleTileSchedulerILb0ELb1ELb1ELi128EEEEEEEEEvNT_6ParamsE)
        /*08bc*/ 	.short	0x0210
        /*08be*/ 	.short	0x0a70


	//----- nvinfo : EIATTR_SW_WAR
	.align		4
.L_703:
        /*08c0*/ 	.byte	0x04, 0x36
        /*08c2*/ 	.short	(.L_705 - .L_704)
.L_704:
        /*08c4*/ 	.word	0x00000008
.L_705:


//--------------------- .nv.info._ZN7cutlass13device_kernelIN5flash11enable_sm90INS1_16FlashAttnFwdSm90INS1_25CollectiveMainloopFwdSm90ILi2EN4cute5tupleIJNS5_1CILi1EEES8_S8_EEENS6_IJNS7_ILi128EEENS7_ILi96EEENS7_ILi192EEEEEELi192ENS_6half_tEfNS_4arch4Sm90ELb0ELb1ELb0ELb1ELb0ELb0ELb0ELb1ELb1ELb1ELb1ELb0EEENS1_21CollectiveEpilogueFwdINS6_IJSA_SC_SB_EEES9_SE_SG_Li256ELb1ELb1ELb1ELb0EEENS1_36VarlenDynamicPersistentTileSchedulerILi128ELi96ELi256ELi128ELb1ELb1ELb1ELb1ELb0ELb1EEEEEEEEEvNT_6ParamsE --------------------------
	.section	.nv.info._ZN7cutlass13device_kernelIN5flash11enable_sm90INS1_16FlashAttnFwdSm90INS1_25CollectiveMainloopFwdSm90ILi2EN4cute5tupleIJNS5_1CILi1EEES8_S8_EEENS6_IJNS7_ILi128EEENS7_ILi96EEENS7_ILi192EEEEEELi192ENS_6half_tEfNS_4arch4Sm90ELb0ELb1ELb0ELb1ELb0ELb0ELb0ELb1ELb1ELb1ELb1ELb0EEENS1_21CollectiveEpilogueFwdINS6_IJSA_SC_SB_EEES9_SE_SG_Li256ELb1ELb1ELb1ELb0EEENS1_36VarlenDynamicPersistentTileSchedulerILi128ELi96ELi256ELi128ELb1ELb1ELb1ELb1ELb0ELb1EEEEEEEEEvNT_6ParamsE,"",@"SHT_CUDA_INFO"
	.sectionflags	@""
	.align	4


	//----- nvinfo : EIATTR_CUDA_API_VERSION
	.align		4
        /*0000*/ 	.byte	0x04, 0x37
        /*0002*/ 	.short	(.L_707 - .L_706)
.L_706:
        /*0004*/ 	.word	0x00000082


	//----- nvinfo : EIATTR_KPARAM_INFO
	.align		4
.L_707:
        /*0008*/ 	.byte	0x04, 0x17
        /*000a*/ 	.short	(.L_709 - .L_708)
.L_708:
        /*000c*/ 	.word	0x00000000
        /*0010*/ 	.short	0x0000
        /*0012*/ 	.short	0x0070
        /*0014*/ 	.byte	0x00, 0xf0, 0x01, 0x2a


	//----- nvinfo : EIATTR_SPARSE_MMA_MASK
	.align		4
.L_709:
        /*0018*/ 	.byte	0x03, 0x50
        /*001a*/ 	.short	0x0000


	//----- nvinfo : EIATTR_MAXREG_COUNT
	.align		4
        /*001c*/ 	.byte	0x03, 0x1b
        /*001e*/ 	.short	0x00a8


	//----- nvinfo : EIATTR_NUM_BARRIERS
	.align		4
        /*0020*/ 	.byte	0x02, 0x4c
        /*0022*/ 	.byte	0x09
	.zero		1


	//----- nvinfo : EIATTR_EXTERNS
	.align		4
        /*0024*/ 	.byte	0x04, 0x0f
        /*0026*/ 	.short	(.L_711 - .L_710)


	//   ....[0]....
	.align		4
.L_710:
        /*0028*/ 	.word	index@(__assertfail)


	//----- nvinfo : EIATTR_ANNOTATIONS
	.align		4
.L_711:
        /*002c*/ 	.byte	0x04, 0x55
        /*002e*/ 	.short	(.L_713 - .L_712)


	//   ....[0]....
.L_712:
        /* <DEDUP_REMOVED lines=79> */


	//----- nvinfo : EIATTR_MERCURY_ISA_VERSION
	.align		4
.L_713:
        /*0510*/ 	.byte	0x03, 0x5f
        /*0512*/ 	.short	0x0101


	//----- nvinfo : EIATTR_UNUSED_LOAD_BYTE_OFFSET
	.align		4
        /*0514*/ 	.byte	0x04, 0x44
        /*0516*/ 	.short	(.L_715 - .L_714)


	//   ....[0]....
.L_714:
        /*0518*/ 	.word	0x00000a10
        /*051c*/ 	.word	0x0000fff0


	//   ....[1]....
        /*0520*/ 	.word	0x0000e400
        /*0524*/ 	.word	0x0000fff0


	//----- nvinfo : EIATTR_INT_WARP_WIDE_INSTR_OFFSETS
	.align		4
.L_715:
        /*0528*/ 	.byte	0x04, 0x31
        /*052a*/ 	.short	(.L_717 - .L_716)


	//   ....[0]....
.L_716:
        /*052c*/ 	.word	0x00000130


	//   ....[1]....
        /*0530*/ 	.word	0x00000170


	//   ....[2]....
        /*0534*/ 	.word	0x000001e0


	//   ....[3]....
        /*0538*/ 	.word	0x00013fc0


	//   ....[4]....
        /*053c*/ 	.word	0x00014060


	//   ....[5]....
        /*0540*/ 	.word	0x00017ed0


	//   ....[6]....
        /*0544*/ 	.word	0x00017f40


	//----- nvinfo : EIATTR_COOP_GROUP_MASK_REGIDS
	.align		4
.L_717:
        /*0548*/ 	.byte	0x04, 0x29
        /*054a*/ 	.short	(.L_719 - .L_718)


	//   ....[0]....
.L_718:
        /*054c*/ 	.word	0xffffffff


	//   ....[1]....
        /*0550*/ 	.word	0xffffffff


	//   ....[2]....
        /*0554*/ 	.word	0xffffffff


	//   ....[3]....
        /*0558*/ 	.word	0xffffffff


	//   ....[4]....
        /*055c*/ 	.word	0xffffffff


	//   ....[5]....
        /*0560*/ 	.word	0xffffffff


	//   ....[6]....
        /*0564*/ 	.word	0xffffffff


	//   ....[7]....
        /*0568*/ 	.word	0xffffffff


	//   ....[8]....
        /*056c*/ 	.word	0xffffffff


	//   ....[9]....
        /*0570*/ 	.word	0xffffffff


	//   ....[10]....
        /*0574*/ 	.word	0xffffffff


	//   ....[11]....
        /*0578*/ 	.word	0xffffffff


	//   ....[12]....
        /*057c*/ 	.word	0xffffffff


	//   ....[13]....
        /*0580*/ 	.word	0xffffffff


	//   ....[14]....
        /*0584*/ 	.word	0xffffffff


	//   ....[15]....
        /*0588*/ 	.word	0xffffffff


	//   ....[16]....
        /*058c*/ 	.word	0xffffffff


	//   ....[17]....
        /*0590*/ 	.word	0xffffffff


	//   ....[18]....
        /*0594*/ 	.word	0xffffffff


	//   ....[19]....
        /*0598*/ 	.word	0xffffffff


	//   ....[20]....
        /*059c*/ 	.word	0xffffffff


	//   ....[21]....
        /*05a0*/ 	.word	0xffffffff


	//   ....[22]....
        /*05a4*/ 	.word	0xffffffff


	//   ....[23]....
        /*05a8*/ 	.word	0xffffffff


	//   ....[24]....
        /*05ac*/ 	.word	0xffffffff


	//   ....[25]....
        /*05b0*/ 	.word	0xffffffff


	//   ....[26]....
        /*05b4*/ 	.word	0xffffffff


	//   ....[27]....
        /*05b8*/ 	.word	0xffffffff


	//   ....[28]....
        /*05bc*/ 	.word	0xffffffff


	//   ....[29]....
        /*05c0*/ 	.word	0xffffffff


	//   ....[30]....
        /*05c4*/ 	.word	0xffffffff


	//   ....[31]....
        /*05c8*/ 	.word	0xffffffff


	//   ....[32]....
        /*05cc*/ 	.word	0xffffffff


	//   ....[33]....
        /*05d0*/ 	.word	0xffffffff


	//   ....[34]....
        /*05d4*/ 	.word	0xffffffff


	//   ....[35]....
        /*05d8*/ 	.word	0xffffffff


	//   ....[36]....
        /*05dc*/ 	.word	0xffffffff


	//   ....[37]....
        /*05e0*/ 	.word	0xffffffff


	//   ....[38]....
        /*05e4*/ 	.word	0xffffffff


	//   ....[39]....
        /*05e8*/ 	.word	0xffffffff


	//   ....[40]....
        /*05ec*/ 	.word	0xffffffff


	//   ....[41]....
        /*05f0*/ 	.word	0xffffffff


	//   ....[42]....
        /*05f4*/ 	.word	0xffffffff


	//   ....[43]....
        /*05f8*/ 	.word	0xffffffff


	//   ....[44]....
        /*05fc*/ 	.word	0xffffffff


	//   ....[45]....
        /*0600*/ 	.word	0xffffffff


	//   ....[46]....
        /*0604*/ 	.word	0xffffffff


	//   ....[47]....
        /*0608*/ 	.word	0xffffffff


	//   ....[48]....
        /*060c*/ 	.word	0xffffffff


	//   ....[49]....
        /*0610*/ 	.word	0xffffffff


	//   ....[50]....
        /*0614*/ 	.word	0xffffffff


	//   ....[51]....
        /*0618*/ 	.word	0xffffffff


	//   ....[52]....
        /*061c*/ 	.word	0xffffffff


	//   ....[53]....
        /*0620*/ 	.word	0xffffffff


	//   ....[54]....
        /*0624*/ 	.word	0xffffffff


	//   ....[55]....
        /*0628*/ 	.word	0xffffffff


	//   ....[56]....
        /*062c*/ 	.word	0xffffffff


	//   ....[57]....
        /*0630*/ 	.word	0xffffffff


	//   ....[58]....
        /*0634*/ 	.word	0xffffffff


	//   ....[59]....
        /*0638*/ 	.word	0xffffffff


	//   ....[60]....
        /*063c*/ 	.word	0xffffffff


	//   ....[61]....
        /*0640*/ 	.word	0xffffffff


	//   ....[62]....
        /*0644*/ 	.word	0xffffffff


	//   ....[63]....
        /*0648*/ 	.word	0xffffffff


	//   ....[64]....
        /*064c*/ 	.word	0xffffffff


	//   ....[65]....
        /*0650*/ 	.word	0xffffffff


	//   ....[66]....
        /*0654*/ 	.word	0xffffffff


	//   ....[67]....
        /*0658*/ 	.word	0xffffffff


	//   ....[68]....
        /*065c*/ 	.word	0xffffffff


	//   ....[69]....
        /*0660*/ 	.word	0xffffffff


	//   ....[70]....
        /*0664*/ 	.word	0xffffffff


	//   ....[71]....
        /*0668*/ 	.word	0xffffffff


	//   ....[72]....
        /*066c*/ 	.word	0xffffffff


	//   ....[73]....
        /*0670*/ 	.word	0xffffffff


	//   ....[74]....
        /*0674*/ 	.word	0xffffffff


	//   ....[75]....
        /*0678*/ 	.word	0xffffffff


	//   ....[76]....
        /*067c*/ 	.word	0xffffffff


	//   ....[77]....
        /*0680*/ 	.word	0xffffffff


	//   ....[78]....
        /*0684*/ 	.word	0xffffffff


	//   ....[79]....
        /*0688*/ 	.word	0xffffffff


	//   ....[80]....
        /*068c*/ 	.word	0xffffffff


	//   ....[81]....
        /*0690*/ 	.word	0xffffffff


	//   ....[82]....
        /*0694*/ 	.word	0xffffffff


	//   ....[83]....
        /*0698*/ 	.word	0xffffffff


	//   ....[84]....
        /*069c*/ 	.word	0xffffffff


	//   ....[85]....
        /*06a0*/ 	.word	0xffffffff


	//   ....[86]....
        /*06a4*/ 	.word	0xffffffff


	//   ....[87]....
        /*06a8*/ 	.word	0xffffffff


	//   ....[88]....
        /*06ac*/ 	.word	0xffffffff


	//   ....[89]....
        /*06b0*/ 	.word	0xffffffff


	//   ....[90]....
        /*06b4*/ 	.word	0xffffffff


	//   ....[91]....
        /*06b8*/ 	.word	0xffffffff


	//   ....[92]....
        /*06bc*/ 	.word	0xffffffff


	//   ....[93]....
        /*06c0*/ 	.word	0xffffffff


	//   ....[94]....
        /*06c4*/ 	.word	0xffffffff


	//   ....[95]....
        /*06c8*/ 	.word	0xffffffff


	//   ....[96]....
        /*06cc*/ 	.word	0xffffffff


	//   ....[97]....
        /*06d0*/ 	.word	0xffffffff


	//   ....[98]....
        /*06d4*/ 	.word	0xffffffff


	//   ....[99]....
        /*06d8*/ 	.word	0xffffffff


	//   ....[100]....
        /*06dc*/ 	.word	0xffffffff


	//   ....[101]....
        /*06e0*/ 	.word	0xffffffff


	//   ....[102]....
        /*06e4*/ 	.word	0xffffffff


	//   ....[103]....
        /*06e8*/ 	.word	0xffffffff


	//   ....[104]....
        /*06ec*/ 	.word	0xffffffff


	//   ....[105]....
        /*06f0*/ 	.word	0xffffffff


	//   ....[106]....
        /*06f4*/ 	.word	0xffffffff


	//   ....[107]....
        /*06f8*/ 	.word	0xffffffff


	//   ....[108]....
        /*06fc*/ 	.word	0xffffffff


	//   ....[109]....
        /*0700*/ 	.word	0xffffffff


	//   ....[110]....
        /*0704*/ 	.word	0xffffffff


	//   ....[111]....
        /*0708*/ 	.word	0x0500000f


	//   ....[112]....
        /*070c*/ 	.word	0x0500000f


	//   ....[113]....
        /*0710*/ 	.word	0x0500000f


	//   ....[114]....
        /*0714*/ 	.word	0x0500000f


	//   ....[115]....
        /*0718*/ 	.word	0x0500000f


	//   ....[116]....
        /*071c*/ 	.word	0x0500000f


	//   ....[117]....
        /*0720*/ 	.word	0x0500000f


	//   ....[118]....
        /*0724*/ 	.word	0x0500000f


	//   ....[119]....
        /*0728*/ 	.word	0x0500000f


	//   ....[120]....
        /*072c*/ 	.word	0x0500000f


	//   ....[121]....
        /*0730*/ 	.word	0x0500000f


	//   ....[122]....
        /*0734*/ 	.word	0x0500000f


	//   ....[123]....
        /*0738*/ 	.word	0x0500000f


	//   ....[124]....
        /*073c*/ 	.word	0x0500000f


	//   ....[125]....
        /*0740*/ 	.word	0x0500000f


	//   ....[126]....
        /*0744*/ 	.word	0x0500000f


	//   ....[127]....
        /*0748*/ 	.word	0x0500000f


	//   ....[128]....
        /*074c*/ 	.word	0x0500000f


	//   ....[129]....
        /*0750*/ 	.word	0x0500000f


	//   ....[130]....
        /*0754*/ 	.word	0x0500000f


	//   ....[131]....
        /*0758*/ 	.word	0x0500000f


	//   ....[132]....
        /*075c*/ 	.word	0x0500000f


	//   ....[133]....
        /*0760*/ 	.word	0x0500000f


	//   ....[134]....
        /*0764*/ 	.word	0x0500000f


	//   ....[135]....
        /*0768*/ 	.word	0x0500000f


	//   ....[136]....
        /*076c*/ 	.word	0x0500000f


	//   ....[137]....
        /*0770*/ 	.word	0x0500000f


	//   ....[138]....
        /*0774*/ 	.word	0x0500000f


	//   ....[139]....
        /*0778*/ 	.word	0x0500000f


	//   ....[140]....
        /*077c*/ 	.word	0x0500000f


	//   ....[141]....
        /*0780*/ 	.word	0x0500000f


	//   ....[142]....
        /*0784*/ 	.word	0x0500000f


	//   ....[143]....
        /*0788*/ 	.word	0x0500000f


	//   ....[144]....
        /*078c*/ 	.word	0x0500000f


	//   ....[145]....
        /*0790*/ 	.word	0x0500000f


	//   ....[146]....
        /*0794*/ 	.word	0x0500000f


	//----- nvinfo : EIATTR_COOP_GROUP_INSTR_OFFSETS
	.align		4
.L_719:
        /*0798*/ 	.byte	0x04, 0x28
        /*079a*/ 	.short	(.L_721 - .L_720)


	//   ....[0]....
.L_720:
        /*079c*/ 	.word	0x00000060


	//   ....[1]....
        /*07a0*/ 	.word	0x00000140


	//   ....[2]....
        /*07a4*/ 	.word	0x00000190


	//   ....[3]....
        /*07a8*/ 	.word	0x000003c0


	//   ....[4]....
        /*07ac*/ 	.word	0x00000520


	//   ....[5]....
        /*07b0*/ 	.word	0x00000640


	//   ....[6]....
        /*07b4*/ 	.word	0x000007a0


	//   ....[7]....
        /*07b8*/ 	.word	0x00002170


	//   ....[8]....
        /*07bc*/ 	.word	0x00002940


	//   ....[9]....
        /*07c0*/ 	.word	0x00002de0


	//   ....[10]....
        /*07c4*/ 	.word	0x00003b70


	//   ....[11]....
        /*07c8*/ 	.word	0x00003c80


	//   ....[12]....
        /*07cc*/ 	.word	0x00004360


	//   ....[13]....
        /*07d0*/ 	.word	0x00004410


	//   ....[14]....
        /*07d4*/ 	.word	0x00005f10


	//   ....[15]....
        /*07d8*/ 	.word	0x00006970


	//   ....[16]....
        /*07dc*/ 	.word	0x00006ff0


	//   ....[17]....
        /*07e0*/ 	.word	0x00007110


	//   ....[18]....
        /*07e4*/ 	.word	0x00007720


	//   ....[19]....
        /*07e8*/ 	.word	0x00007780


	//   ....[20]....
        /*07ec*/ 	.word	0x00009200


	//   ....[21]....
        /*07f0*/ 	.word	0x00009230


	//   ....[22]....
        /*07f4*/ 	.word	0x000095b0


	//   ....[23]....
        /*07f8*/ 	.word	0x00009610


	//   ....[24]....
        /*07fc*/ 	.word	0x0000b080


	//   ....[25]....
        /*0800*/ 	.word	0x0000baf0


	//   ....[26]....
        /*0804*/ 	.word	0x0000c190


	//   ....[27]....
        /*0808*/ 	.word	0x0000c2b0


	//   ....[28]....
        /*080c*/ 	.word	0x0000c880


	//   ....[29]....
        /*0810*/ 	.word	0x0000c8f0


	//   ....[30]....
        /*0814*/ 	.word	0x0000d930


	//   ....[31]....
        /*0818*/ 	.word	0x0000d970


	//   ....[32]....
        /*081c*/ 	.word	0x0000daa0


	//   ....[33]....
        /*0820*/ 	.word	0x0000dac0


	//   ....[34]....
        /*0824*/ 	.word	0x0000f2d0


	//   ....[35]....
        /*0828*/ 	.word	0x0000f2e0


	//   ....[36]....
        /*082c*/ 	.word	0x0000f2f0


	//   ....[37]....
        /*0830*/ 	.word	0x0000f300


	//   ....[38]....
        /*0834*/ 	.word	0x0000fbc0


	//   ....[39]....
        /*0838*/ 	.word	0x0000fbf0


	//   ....[40]....
        /*083c*/ 	.word	0x0000fd30


	//   ....[41]....
        /*0840*/ 	.word	0x0000fd50


	//   ....[42]....
        /*0844*/ 	.word	0x0000fe60


	//   ....[43]....
        /*0848*/ 	.word	0x0000fe80


	//   ....[44]....
        /*084c*/ 	.word	0x0000ffa0


	//   ....[45]....
        /*0850*/ 	.word	0x0000ffc0


	//   ....[46]....
        /*0854*/ 	.word	0x00010490


	//   ....[47]....
        /*0858*/ 	.word	0x000104a0


	//   ....[48]....
        /*085c*/ 	.word	0x00010af0


	//   ....[49]....
        /*0860*/ 	.word	0x00010b00


	//   ....[50]....
        /*0864*/ 	.word	0x00011bc0


	//   ....[51]....
        /*0868*/ 	.word	0x00011bf0


	//   ....[52]....
        /*086c*/ 	.word	0x00011d10


	//   ....[53]....
        /*0870*/ 	.word	0x00011d30


	//   ....[54]....
        /*0874*/ 	.word	0x00011e40


	//   ....[55]....
        /*0878*/ 	.word	0x00011e60


	//   ....[56]....
        /*087c*/ 	.word	0x00011f80


	//   ....[57]....
        /*0880*/ 	.word	0x00011fa0


	//   ....[58]....
        /*0884*/ 	.word	0x00012150


	//   ....[59]....
        /*0888*/ 	.word	0x00012370


	//   ....[60]....
        /*088c*/ 	.word	0x000123a0


	//   ....[61]....
        /*0890*/ 	.word	0x000123d0


	//   ....[62]....
        /*0894*/ 	.word	0x00012400


	//   ....[63]....
        /*0898*/ 	.word	0x00012430


	//   ....[64]....
        /*089c*/ 	.word	0x00012460


	//   ....[65]....
        /*08a0*/ 	.word	0x00012610


	//   ....[66]....
        /*08a4*/ 	.word	0x00012640


	//   ....[67]....
        /*08a8*/ 	.word	0x00012670


	//   ....[68]....
        /*08ac*/ 	.word	0x000126a0


	//   ....[69]....
        /*08b0*/ 	.word	0x000126d0


	//   ....[70]....
        /*08b4*/ 	.word	0x00012700


	//   ....[71]....
        /*08b8*/ 	.word	0x000127a0


	//   ....[72]....
        /*08bc*/ 	.word	0x000127d0


	//   ....[73]....
        /*08c0*/ 	.word	0x000127e0


	//   ....[74]....
        /*08c4*/ 	.word	0x00012810


	//   ....[75]....
        /*08c8*/ 	.word	0x000145b0


	//   ....[76]....
        /*08cc*/ 	.word	0x000151d0


	//   ....[77]....
        /*08d0*/ 	.word	0x000151f0


	//   ....[78]....
        /*08d4*/ 	.word	0x00015200


	//   ....[79]....
        /*08d8*/ 	.word	0x00015230


	//   ....[80]....
        /*08dc*/ 	.word	0x00015350


	//   ....[81]....
        /*08e0*/ 	.word	0x00015360


	//   ....[82]....
        /*08e4*/ 	.word	0x00015400


	//   ....[83]....
        /*08e8*/ 	.word	0x00015410


	//   ....[84]....
        /*08ec*/ 	.word	0x000154b0


	//   ....[85]....
        /*08f0*/ 	.word	0x000154c0


	//   ....[86]....
        /*08f4*/ 	.word	0x00015560


	//   ....[87]....
        /*08f8*/ 	.word	0x00015570


	//   ....[88]....
        /*08fc*/ 	.word	0x000155f0


	//   ....[89]....
        /*0900*/ 	.word	0x00015620


	//   ....[90]....
        /*0904*/ 	.word	0x00015670


	//   ....[91]....
        /*0908*/ 	.word	0x000156b0


	//   ....[92]....
        /*090c*/ 	.word	0x00018730


	//   ....[93]....
        /*0910*/ 	.word	0x000187b0


	//   ....[94]....
        /*0914*/ 	.word	0x000187e0


	//   ....[95]....
        /*0918*/ 	.word	0x000187f0


	//   ....[96]....
        /*091c*/ 	.word	0x00018820


	//   ....[97]....
        /*0920*/ 	.word	0x00018850


	//   ....[98]....
        /*0924*/ 	.word	0x00018880


	//   ....[99]....
        /*0928*/ 	.word	0x000188b0


	//   ....[100]....
        /*092c*/ 	.word	0x00018a80


	//   ....[101]....
        /*0930*/ 	.word	0x00018ab0


	//   ....[102]....
        /*0934*/ 	.word	0x00018ae0


	//   ....[103]....
        /*0938*/ 	.word	0x00018b10


	//   ....[104]....
        /*093c*/ 	.word	0x00018b40


	//   ....[105]....
        /*0940*/ 	.word	0x00018b70


	//   ....[106]....
        /*0944*/ 	.word	0x00018c40


	//   ....[107]....
        /*0948*/ 	.word	0x00018c60


	//   ....[108]....
        /*094c*/ 	.word	0x00018c70


	//   ....[109]....
        /*0950*/ 	.word	0x00018cf0


	//   ....[110]....
        /*0954*/ 	.word	0x00019840


	//   ....[111]....
        /*0958*/ 	.word	0x00019ef0


	//   ....[112]....
        /*095c*/ 	.word	0x0001a0d0


	//   ....[113]....
        /*0960*/ 	.word	0x0001a120


	//   ....[114]....
        /*0964*/ 	.word	0x0001a250


	//   ....[115]....
        /*0968*/ 	.word	0x0001a2a0


	//   ....[116]....
        /*096c*/ 	.word	0x0001a3e0


	//   ....[117]....
        /*0970*/ 	.word	0x0001a450


	//   ....[118]....
        /*0974*/ 	.word	0x0001a580


	//   ....[119]....
        /*0978*/ 	.word	0x0001a5d0


	//   ....[120]....
        /*097c*/ 	.word	0x0001a700


	//   ....[121]....
        /*0980*/ 	.word	0x0001a750


	//   ....[122]....
        /*0984*/ 	.word	0x0001a880


	//   ....[123]....
        /*0988*/ 	.word	0x0001a8d0


	//   ....[124]....
        /*098c*/ 	.word	0x0001a9e0


	//   ....[125]....
        /*0990*/ 	.word	0x0001aa50


	//   ....[126]....
        /*0994*/ 	.word	0x0001ab60


	//   ....[127]....
        /*0998*/ 	.word	0x0001abb0


	//   ....[128]....
        /*099c*/ 	.word	0x0001aee0


	//   ....[129]....
        /*09a0*/ 	.word	0x0001af80


	//   ....[130]....
        /*09a4*/ 	.word	0x0001b120


	//   ....[131]....
        /*09a8*/ 	.word	0x0001b1a0


	//   ....[132]....
        /*09ac*/ 	.word	0x0001b220


	//   ....[133]....
        /*09b0*/ 	.word	0x0001b2a0


	//   ....[134]....
        /*09b4*/ 	.word	0x0001b320


	//   ....[135]....
        /*09b8*/ 	.word	0x0001b3b0


	//   ....[136]....
        /*09bc*/ 	.word	0x0001b450


	//   ....[137]....
        /*09c0*/ 	.word	0x0001b500


	//   ....[138]....
        /*09c4*/ 	.word	0x0001b580


	//   ....[139]....
        /*09c8*/ 	.word	0x0001b600


	//   ....[140]....
        /*09cc*/ 	.word	0x0001b680


	//   ....[141]....
        /*09d0*/ 	.word	0x0001b710


	//   ....[142]....
        /*09d4*/ 	.word	0x0001b790


	//   ....[143]....
        /*09d8*/ 	.word	0x0001b840


	//   ....[144]....
        /*09dc*/ 	.word	0x0001b890


	//   ....[145]....
        /*09e0*/ 	.word	0x0001b950


	//   ....[146]....
        /*09e4*/ 	.word	0x0001ba80


	//----- nvinfo : EIATTR_REG_RECONFIG
	.align		4
.L_721:
        /*09e8*/ 	.byte	0x01, 0x54
	.zero		2


	//----- nvinfo : EIATTR_SYSCALL_OFFSETS
	.align		4
        /*09ec*/ 	.byte	0x04, 0x46
        /*09ee*/ 	.short	(.L_723 - .L_722)


	//   ....[0]....
.L_722:
        /*09f0*/ 	.word	0x000022f0


	//   ....[1]....
        /*09f4*/ 	.word	0x000141d0


	//   ....[2]....
        /*09f8*/ 	.word	0x00014320


	//   ....[3]....
        /*09fc*/ 	.word	0x00014410


	//   ....[4]....
        /*0a00*/ 	.word	0x00014cf0


	//----- nvinfo : EIATTR_MBARRIER_INSTR_OFFSETS
	.align		4
.L_723:
        /*0a04*/ 	.byte	0x04, 0x39
        /*0a06*/ 	.short	(.L_725 - .L_724)


	//   ....[0]....
.L_724:
        /*0a08*/ 	.word	0x00000270
        /*0a0c*/ 	.word	0x000000ff
        /*0a10*/ 	.word	0x00030800
        /*0a14*/ 	.short	0x0100
        /*0a16*/ 	.byte	0x08
	.zero		1


	//   ....[1]....
        /*0a18*/ 	.word	0x00000280
        /*0a1c*/ 	.word	0x000000ff
        /*0a20*/ 	.word	0x00030820
        /*0a24*/ 	.short	0x0100
        /*0a26*/ 	.byte	0x08
	.zero		1


	//   ....[2]....
        /*0a28*/ 	.word	0x00000370
        /*0a2c*/ 	.word	0x000000ff
        /*0a30*/ 	.word	0x00030830
        /*0a34*/ 	.short	0x0100
        /*0a36*/ 	.byte	0x08
	.zero		1


	//   ....[3]....
        /*0a38*/ 	.word	0x00000380
        /*0a3c*/ 	.word	0x000000ff
        /*0a40*/ 	.word	0x00030840
        /*0a44*/ 	.short	0x0100
        /*0a46*/ 	.byte	0x08
	.zero		1


	//   ....[4]....
        /*0a48*/ 	.word	0x00000390
        /*0a4c*/ 	.word	0x000000ff
        /*0a50*/ 	.word	0x00030838
        /*0a54*/ 	.short	0x0100
        /*0a56*/ 	.byte	0x08
	.zero		1


	//   ....[5]....
        /*0a58*/ 	.word	0x000003a0
        /*0a5c*/ 	.word	0x000000ff
        /*0a60*/ 	.word	0x00030848
        /*0a64*/ 	.short	0x0100
        /*0a66*/ 	.byte	0x08
	.zero		1


	//   ....[6]....
        /*0a68*/ 	.word	0x000004d0
        /*0a6c*/ 	.word	0x000000ff
        /*0a70*/ 	.word	0x00030850
        /*0a74*/ 	.short	0x0100
        /*0a76*/ 	.byte	0x08
	.zero		1


	//   ....[7]....
        /*0a78*/ 	.word	0x000004e0
        /*0a7c*/ 	.word	0x000000ff
        /*0a80*/ 	.word	0x00030860
        /*0a84*/ 	.short	0x0100
        /*0a86*/ 	.byte	0x08
	.zero		1


	//   ....[8]....
        /*0a88*/ 	.word	0x000004f0
        /*0a8c*/ 	.word	0x000000ff
        /*0a90*/ 	.word	0x00030858
        /*0a94*/ 	.short	0x0100
        /*0a96*/ 	.byte	0x08
	.zero		1


	//   ....[9]....
        /*0a98*/ 	.word	0x00000500
        /*0a9c*/ 	.word	0x000000ff
        /*0aa0*/ 	.word	0x00030868
        /*0aa4*/ 	.short	0x0100
        /*0aa6*/ 	.byte	0x08
	.zero		1


	//   ....[10]....
        /*0aa8*/ 	.word	0x000005f0
        /*0aac*/ 	.word	0x000000ff
        /*0ab0*/ 	.word	0x00030870
        /*0ab4*/ 	.short	0x0100
        /*0ab6*/ 	.byte	0x06
	.zero		1


	//   ....[11]....
        /*0ab8*/ 	.word	0x00000600
        /*0abc*/ 	.word	0x000000ff
        /*0ac0*/ 	.word	0x00030880
        /*0ac4*/ 	.short	0x0100
        /*0ac6*/ 	.byte	0x06
	.zero		1


	//   ....[12]....
        /*0ac8*/ 	.word	0x00000610
        /*0acc*/ 	.word	0x000000ff
        /*0ad0*/ 	.word	0x00030878
        /*0ad4*/ 	.short	0x0100
        /*0ad6*/ 	.byte	0x06
	.zero		1


	//   ....[13]....
        /*0ad8*/ 	.word	0x00000620
        /*0adc*/ 	.word	0x000000ff
        /*0ae0*/ 	.word	0x00030888
        /*0ae4*/ 	.short	0x0100
        /*0ae6*/ 	.byte	0x06
	.zero		1


	//   ....[14]....
        /*0ae8*/ 	.word	0x00000750
        /*0aec*/ 	.word	0x000000ff
        /*0af0*/ 	.word	0x00030890
        /*0af4*/ 	.short	0x0100
        /*0af6*/ 	.byte	0x08
	.zero		1


	//   ....[15]....
        /*0af8*/ 	.word	0x00000760
        /*0afc*/ 	.word	0x000000ff
        /*0b00*/ 	.word	0x000308a0
        /*0b04*/ 	.short	0x0100
        /*0b06*/ 	.byte	0x08
	.zero		1


	//   ....[16]....
        /*0b08*/ 	.word	0x00000770
        /*0b0c*/ 	.word	0x000000ff
        /*0b10*/ 	.word	0x00030898
        /*0b14*/ 	.short	0x0100
        /*0b16*/ 	.byte	0x08
	.zero		1


	//   ....[17]....
        /*0b18*/ 	.word	0x00000780
        /*0b1c*/ 	.word	0x000000ff
        /*0b20*/ 	.word	0x000308a8
        /*0b24*/ 	.short	0x0100
        /*0b26*/ 	.byte	0x08
	.zero		1


	//   ....[18]....
        /*0b28*/ 	.word	0x000008b0
        /*0b2c*/ 	.word	0x000000ff
        /*0b30*/ 	.word	0x000308b0
        /*0b34*/ 	.short	0x0100
        /*0b36*/ 	.byte	0x08
	.zero		1


	//   ....[19]....
        /*0b38*/ 	.word	0x000008c0
        /*0b3c*/ 	.word	0x000000ff
        /*0b40*/ 	.word	0x000308c0
        /*0b44*/ 	.short	0x0100
        /*0b46*/ 	.byte	0x08
	.zero		1


	//   ....[20]....
        /*0b48*/ 	.word	0x000008d0
        /*0b4c*/ 	.word	0x000000ff
        /*0b50*/ 	.word	0x000308b8
        /*0b54*/ 	.short	0x0100
        /*0b56*/ 	.byte	0x08
	.zero		1


	//   ....[21]....
        /*0b58*/ 	.word	0x000008e0
        /*0b5c*/ 	.word	0x000000ff
        /*0b60*/ 	.word	0x000308c8
        /*0b64*/ 	.short	0x0100
        /*0b66*/ 	.byte	0x08
	.zero		1


	//   ....[22]....
        /*0b68*/ 	.word	0x00002370
        /*0b6c*/ 	.word	0x000000ff
        /*0b70*/ 	.word	0x00030800
        /*0b74*/ 	.short	0x010a
        /*0b76*/ 	.byte	0x25
	.zero		1


	//   ....[23]....
        /*0b78*/ 	.word	0x00002420
        /*0b7c*/ 	.word	0x00000003
        /*0b80*/ 	.word	0x00030830
        /*0b84*/ 	.short	0x010a
        /*0b86*/ 	.byte	0x3f
	.zero		1


	//   ....[24]....
        /*0b88*/ 	.word	0x00002490
        /*0b8c*/ 	.word	0x00000003
        /*0b90*/ 	.word	0x00030830
        /*0b94*/ 	.short	0x010a
        /*0b96*/ 	.byte	0x3f
	.zero		1


	//   ....[25]....
        /*0b98*/ 	.word	0x00002c30
        /*0b9c*/ 	.word	0x00000000
        /*0ba0*/ 	.word	0x00000000
        /*0ba4*/ 	.short	0x0101
        /*0ba6*/ 	.byte	0x3f
	.zero		1


	//   ....[26]....
        /*0ba8*/ 	.word	0x000050e0
        /*0bac*/ 	.word	0x000000ff
        /*0bb0*/ 	.word	0x00030830
        /*0bb4*/ 	.short	0x010a
        /*0bb6*/ 	.byte	0x06
	.zero		1


	//   ....[27]....
        /*0bb8*/ 	.word	0x00005140
        /*0bbc*/ 	.word	0x000000ff
        /*0bc0*/ 	.word	0x00030830
        /*0bc4*/ 	.short	0x010a
        /*0bc6*/ 	.byte	0x06
	.zero		1


	//   ....[28]....
        /*0bc8*/ 	.word	0x00005ba0
        /*0bcc*/ 	.word	0x000000ff
        /*0bd0*/ 	.word	0x00030850
        /*0bd4*/ 	.short	0x010a
        /*0bd6*/ 	.byte	0x05
	.zero		1


	//   ....[29]....
        /*0bd8*/ 	.word	0x00005be0
        /*0bdc*/ 	.word	0x000000ff
        /*0be0*/ 	.word	0x00030850
        /*0be4*/ 	.short	0x010a
        /*0be6*/ 	.byte	0x05
	.zero		1


	//   ....[30]....
        /*0be8*/ 	.word	0x00005f30
        /*0bec*/ 	.word	0x00000000
        /*0bf0*/ 	.word	0x00000000
        /*0bf4*/ 	.short	0x0101
        /*0bf6*/ 	.byte	0x3f
	.zero		1


	//   ....[31]....
        /*0bf8*/ 	.word	0x00007600
        /*0bfc*/ 	.word	0x00000085
        /*0c00*/ 	.word	0x00000000
        /*0c04*/ 	.short	0x0101
        /*0c06*/ 	.byte	0x3f
	.zero		1


	//   ....[32]....
        /*0c08*/ 	.word	0x00008470
        /*0c0c*/ 	.word	0x000000ff
        /*0c10*/ 	.word	0x00030830
        /*0c14*/ 	.short	0x010a
        /*0c16*/ 	.byte	0x05
	.zero		1


	//   ....[33]....
        /*0c18*/ 	.word	0x000084d0
        /*0c1c*/ 	.word	0x000000ff
        /*0c20*/ 	.word	0x00030830
        /*0c24*/ 	.short	0x010a
        /*0c26*/ 	.byte	0x05
	.zero		1


	//   ....[34]....
        /*0c28*/ 	.word	0x00008f30
        /*0c2c*/ 	.word	0x000000ff
        /*0c30*/ 	.word	0x00030850
        /*0c34*/ 	.short	0x010a
        /*0c36*/ 	.byte	0x05
	.zero		1


	//   ....[35]....
        /*0c38*/ 	.word	0x00008f70
        /*0c3c*/ 	.word	0x000000ff
        /*0c40*/ 	.word	0x00030850
        /*0c44*/ 	.short	0x010a
        /*0c46*/ 	.byte	0x05
	.zero		1


	//   ....[36]....
        /*0c48*/ 	.word	0x00009c50
        /*0c4c*/ 	.word	0x0000007b
        /*0c50*/ 	.word	0x00000000
        /*0c54*/ 	.short	0x0101
        /*0c56*/ 	.byte	0x3f
	.zero		1


	//   ....[37]....
        /*0c58*/ 	.word	0x00009cd0
        /*0c5c*/ 	.word	0x00000006
        /*0c60*/ 	.word	0x00000000
        /*0c64*/ 	.short	0x0101
        /*0c66*/ 	.byte	0x3f
	.zero		1


	//   ....[38]....
        /*0c68*/ 	.word	0x0000a280
        /*0c6c*/ 	.word	0x000000ff
        /*0c70*/ 	.word	0x00030830
        /*0c74*/ 	.short	0x010a
        /*0c76*/ 	.byte	0x05
	.zero		1


	//   ....[39]....
        /*0c78*/ 	.word	0x0000a2e0
        /*0c7c*/ 	.word	0x000000ff
        /*0c80*/ 	.word	0x00030830
        /*0c84*/ 	.short	0x010a
        /*0c86*/ 	.byte	0x05
	.zero		1


	//   ....[40]....
        /*0c88*/ 	.word	0x0000ad40
        /*0c8c*/ 	.word	0x000000ff
        /*0c90*/ 	.word	0x00030850
        /*0c94*/ 	.short	0x010a
        /*0c96*/ 	.byte	0x05
	.zero		1


	//   ....[41]....
        /*0c98*/ 	.word	0x0000ad80
        /*0c9c*/ 	.word	0x000000ff
        /*0ca0*/ 	.word	0x00030850
        /*0ca4*/ 	.short	0x010a
        /*0ca6*/ 	.byte	0x05
	.zero		1


	//   ....[42]....
        /*0ca8*/ 	.word	0x0000b0d0
        /*0cac*/ 	.word	0x00000000
        /*0cb0*/ 	.word	0x00000000
        /*0cb4*/ 	.short	0x0101
        /*0cb6*/ 	.byte	0x3f
	.zero		1


	//   ....[43]....
        /*0cb8*/ 	.word	0x0000c7a0
        /*0cbc*/ 	.word	0x00000085
        /*0cc0*/ 	.word	0x00000000
        /*0cc4*/ 	.short	0x0101
        /*0cc6*/ 	.byte	0x3f
	.zero		1


	//   ....[44]....
        /*0cc8*/ 	.word	0x0000d8a0
        /*0ccc*/ 	.word	0x000000ff
        /*0cd0*/ 	.word	0x00030850
        /*0cd4*/ 	.short	0x010a
        /*0cd6*/ 	.byte	0x05
	.zero		1


	//   ....[45]....
        /*0cd8*/ 	.word	0x0000d8e0
        /*0cdc*/ 	.word	0x000000ff
        /*0ce0*/ 	.word	0x00030850
        /*0ce4*/ 	.short	0x010a
        /*0ce6*/ 	.byte	0x05
	.zero		1


	//   ....[46]....
        /*0ce8*/ 	.word	0x0000dda0
        /*0cec*/ 	.word	0x0000000a
        /*0cf0*/ 	.word	0x00000000
        /*0cf4*/ 	.short	0x0101
        /*0cf6*/ 	.byte	0x3f
	.zero		1


	//   ....[47]....
        /*0cf8*/ 	.word	0x0000fbd0
        /*0cfc*/ 	.word	0x000000ff
        /*0d00*/ 	.word	0x00000000
        /*0d04*/ 	.short	0x0101
        /*0d06*/ 	.byte	0x08
	.zero		1


	//   ....[48]....
        /*0d08*/ 	.word	0x000102c0
        /*0d0c*/ 	.word	0x000000ff
        /*0d10*/ 	.word	0x00000000
        /*0d14*/ 	.short	0x0101
        /*0d16*/ 	.byte	0x08
	.zero		1


	//   ....[49]....
        /*0d18*/ 	.word	0x00014820
        /*0d1c*/ 	.word	0x00000000
        /*0d20*/ 	.word	0x00030840
        /*0d24*/ 	.short	0x010a
        /*0d26*/ 	.byte	0x3f
	.zero		1


	//   ....[50]....
        /*0d28*/ 	.word	0x000157d0
        /*0d2c*/ 	.word	0x00000013
        /*0d30*/ 	.word	0x00030800
        /*0d34*/ 	.short	0x0107
        /*0d36*/ 	.byte	0x3f
	.zero		1


	//   ....[51]....
        /*0d38*/ 	.word	0x000158e0
        /*0d3c*/ 	.word	0x00000013
        /*0d40*/ 	.word	0x00030800
        /*0d44*/ 	.short	0x0101
        /*0d46*/ 	.byte	0x3f
	.zero		1


	//   ....[52]....
        /*0d48*/ 	.word	0x00015900
        /*0d4c*/ 	.word	0x00000013
        /*0d50*/ 	.word	0x00030820
        /*0d54*/ 	.short	0x010a
        /*0d56*/ 	.byte	0x3f
	.zero		1


	//   ....[53]....
        /*0d58*/ 	.word	0x00015d30
        /*0d5c*/ 	.word	0x00000003
        /*0d60*/ 	.word	0x00030840
        /*0d64*/ 	.short	0x010a
        /*0d66*/ 	.byte	0x3f
	.zero		1


	//   ....[54]....
        /*0d68*/ 	.word	0x000161e0
        /*0d6c*/ 	.word	0x00000003
        /*0d70*/ 	.word	0x00000060
        /*0d74*/ 	.short	0x010a
        /*0d76*/ 	.byte	0x3f
	.zero		1


	//   ....[55]....
        /*0d78*/ 	.word	0x00016980
        /*0d7c*/ 	.word	0x00000003
        /*0d80*/ 	.word	0x00030840
        /*0d84*/ 	.short	0x010a
        /*0d86*/ 	.byte	0x3f
	.zero		1


	//   ....[56]....
        /*0d88*/ 	.word	0x00016e30
        /*0d8c*/ 	.word	0x00000002
        /*0d90*/ 	.word	0x00000060
        /*0d94*/ 	.short	0x010a
        /*0d96*/ 	.byte	0x3f
	.zero		1


	//   ....[57]....
        /*0d98*/ 	.word	0x00017510
        /*0d9c*/ 	.word	0x00000002
        /*0da0*/ 	.word	0x00030840
        /*0da4*/ 	.short	0x010a
        /*0da6*/ 	.byte	0x3f
	.zero		1


	//   ....[58]....
        /*0da8*/ 	.word	0x000179c0
        /*0dac*/ 	.word	0x00000002
        /*0db0*/ 	.word	0x00000060
        /*0db4*/ 	.short	0x010a
        /*0db6*/ 	.byte	0x3f
	.zero		1


	//   ....[59]....
        /*0db8*/ 	.word	0x00018040
        /*0dbc*/ 	.word	0x00000000
        /*0dc0*/ 	.word	0x00030860
        /*0dc4*/ 	.short	0x010a
        /*0dc6*/ 	.byte	0x3f
	.zero		1


	//   ....[60]....
        /*0dc8*/ 	.word	0x000197c0
        /*0dcc*/ 	.word	0x00000000
        /*0dd0*/ 	.word	0x00030820
        /*0dd4*/ 	.short	0x010a
        /*0dd6*/ 	.byte	0x3f
	.zero		1


	//   ....[61]....
        /*0dd8*/ 	.word	0x000199a0
        /*0ddc*/ 	.word	0x00000006
        /*0de0*/ 	.word	0x00000000
        /*0de4*/ 	.short	0x010a
        /*0de6*/ 	.byte	0x3f
	.zero		1


	//   ....[62]....
        /*0de8*/ 	.word	0x00019a10
        /*0dec*/ 	.word	0x00000007
        /*0df0*/ 	.word	0x00000000
        /*0df4*/ 	.short	0x010a
        /*0df6*/ 	.byte	0x3f
	.zero		1


	//   ....[63]....
        /*0df8*/ 	.word	0x00019a80
        /*0dfc*/ 	.word	0x00000004
        /*0e00*/ 	.word	0x00000000
        /*0e04*/ 	.short	0x010a
        /*0e06*/ 	.byte	0x3f
	.zero		1


	//   ....[64]....
        /*0e08*/ 	.word	0x00019ab0
        /*0e0c*/ 	.word	0x00000003
        /*0e10*/ 	.word	0x00000000
        /*0e14*/ 	.short	0x010a
        /*0e16*/ 	.byte	0x3f
	.zero		1


	//   ....[65]....
        /*0e18*/ 	.word	0x00019b20
        /*0e1c*/ 	.word	0x00000003
        /*0e20*/ 	.word	0x00030800
        /*0e24*/ 	.short	0x010a
        /*0e26*/ 	.byte	0x3f
	.zero		1


	//   ....[66]....
        /*0e28*/ 	.word	0x00019b70
        /*0e2c*/ 	.word	0x00000003
        /*0e30*/ 	.word	0x00030830
        /*0e34*/ 	.short	0x010a
        /*0e36*/ 	.byte	0x3f
	.zero		1


	//   ....[67]....
        /*0e38*/ 	.word	0x00019bd0
        /*0e3c*/ 	.word	0x0000000c
        /*0e40*/ 	.word	0x00030830
        /*0e44*/ 	.short	0x010a
        /*0e46*/ 	.byte	0x3f
	.zero		1


	//   ....[68]....
        /*0e48*/ 	.word	0x00019c30
        /*0e4c*/ 	.word	0x00000009
        /*0e50*/ 	.word	0x00030850
        /*0e54*/ 	.short	0x010a
        /*0e56*/ 	.byte	0x3f
	.zero		1


	//   ....[69]....
        /*0e58*/ 	.word	0x00019c90
        /*0e5c*/ 	.word	0x00000003
        /*0e60*/ 	.word	0x00030830
        /*0e64*/ 	.short	0x010a
        /*0e66*/ 	.byte	0x3f
	.zero		1


	//   ....[70]....
        /*0e68*/ 	.word	0x00019cf0
        /*0e6c*/ 	.word	0x00000002
        /*0e70*/ 	.word	0x00030850
        /*0e74*/ 	.short	0x010a
        /*0e76*/ 	.byte	0x3f
	.zero		1


	//   ....[71]....
        /*0e78*/ 	.word	0x00019d50
        /*0e7c*/ 	.word	0x00000003
        /*0e80*/ 	.word	0x00030830
        /*0e84*/ 	.short	0x010a
        /*0e86*/ 	.byte	0x3f
	.zero		1


	//   ....[72]....
        /*0e88*/ 	.word	0x00019db0
        /*0e8c*/ 	.word	0x00000002
        /*0e90*/ 	.word	0x00030850
        /*0e94*/ 	.short	0x010a
        /*0e96*/ 	.byte	0x3f
	.zero		1


	//   ....[73]....
        /*0e98*/ 	.word	0x00019e10
        /*0e9c*/ 	.word	0x00000005
        /*0ea0*/ 	.word	0x00030850
        /*0ea4*/ 	.short	0x010a
        /*0ea6*/ 	.byte	0x3f
	.zero		1


	//   ....[74]....
        /*0ea8*/ 	.word	0x00019fb0
        /*0eac*/ 	.word	0x00000000
        /*0eb0*/ 	.word	0x00030840
        /*0eb4*/ 	.short	0x010a
        /*0eb6*/ 	.byte	0x3f
	.zero		1


	//   ....[75]....
        /*0eb8*/ 	.word	0x0001abf0
        /*0ebc*/ 	.word	0x00000013
        /*0ec0*/ 	.word	0x00030820
        /*0ec4*/ 	.short	0x010a
        /*0ec6*/ 	.byte	0x3f
	.zero		1


	//   ....[76]....
        /*0ec8*/ 	.word	0x0001ac40
        /*0ecc*/ 	.word	0x00000003
        /*0ed0*/ 	.word	0x00030840
        /*0ed4*/ 	.short	0x010a
        /*0ed6*/ 	.byte	0x3f
	.zero		1


	//   ....[77]....
        /*0ed8*/ 	.word	0x0001ac90
        /*0edc*/ 	.word	0x00000003
        /*0ee0*/ 	.word	0x00000060
        /*0ee4*/ 	.short	0x010a
        /*0ee6*/ 	.byte	0x3f
	.zero		1


	//   ....[78]....
        /*0ee8*/ 	.word	0x0001ace0
        /*0eec*/ 	.word	0x00000003
        /*0ef0*/ 	.word	0x00030840
        /*0ef4*/ 	.short	0x010a
        /*0ef6*/ 	.byte	0x3f
	.zero		1


	//   ....[79]....
        /*0ef8*/ 	.word	0x0001ad30
        /*0efc*/ 	.word	0x00000002
        /*0f00*/ 	.word	0x00000060
        /*0f04*/ 	.short	0x010a
        /*0f06*/ 	.byte	0x3f
	.zero		1


	//   ....[80]....
        /*0f08*/ 	.word	0x0001ad80
        /*0f0c*/ 	.word	0x00000002
        /*0f10*/ 	.word	0x00030840
        /*0f14*/ 	.short	0x010a
        /*0f16*/ 	.byte	0x3f
	.zero		1


	//   ....[81]....
        /*0f18*/ 	.word	0x0001add0
        /*0f1c*/ 	.word	0x00000002
        /*0f20*/ 	.word	0x00000060
        /*0f24*/ 	.short	0x010a
        /*0f26*/ 	.byte	0x3f
	.zero		1


	//   ....[82]....
        /*0f28*/ 	.word	0x0001ae20
        /*0f2c*/ 	.word	0x00000000
        /*0f30*/ 	.word	0x00030860
        /*0f34*/ 	.short	0x010a
        /*0f36*/ 	.byte	0x3f
	.zero		1


	//   ....[83]....
        /*0f38*/ 	.word	0x0001b9a0
        /*0f3c*/ 	.word	0x00000000
        /*0f40*/ 	.word	0x00030820
        /*0f44*/ 	.short	0x010a
        /*0f46*/ 	.byte	0x3f
	.zero		1


	//   ....[84]....
        /*0f48*/ 	.word	0x0001bb40
        /*0f4c*/ 	.word	0x00000006
        /*0f50*/ 	.word	0x00000000
        /*0f54*/ 	.short	0x010a
        /*0f56*/ 	.byte	0x3f
	.zero		1


	//   ....[85]....
        /*0f58*/ 	.word	0x0001bb90
        /*0f5c*/ 	.word	0x00000007
        /*0f60*/ 	.word	0x00000000
        /*0f64*/ 	.short	0x010a
        /*0f66*/ 	.byte	0x3f
	.zero		1


	//   ....[86]....
        /*0f68*/ 	.word	0x0001bbe0
        /*0f6c*/ 	.word	0x00000004
        /*0f70*/ 	.word	0x00000000
        /*0f74*/ 	.short	0x010a
        /*0f76*/ 	.byte	0x3f
	.zero		1


	//----- nvinfo : EIATTR_NUM_MBARRIERS
	.align		4
.L_725:
        /*0f78*/ 	.byte	0x03, 0x38
        /*0f7a*/ 	.short	0x0016


	//----- nvinfo : EIATTR_EXIT_INSTR_OFFSETS
	.align		4
        /*0f7c*/ 	.byte	0x04, 0x1c
        /*0f7e*/ 	.short	(.L_727 - .L_726)


	//   ....[0]....
.L_726:
        /*0f80*/ 	.word	0x00000a50


	//   ....[1]....
        /*0f84*/ 	.word	0x000120f0


	//   ....[2]....
        /*0f88*/ 	.word	0x00019b00


	//----- nvinfo : EIATTR_MAX_THREADS
	.align		4
.L_727:
        /*0f8c*/ 	.byte	0x04, 0x05
        /*0f8e*/ 	.short	(.L_729 - .L_728)
.L_728:
        /*0f90*/ 	.word	0x00000180
        /*0f94*/ 	.word	0x00000001
        /*0f98*/ 	.word	0x00000001


	//----- nvinfo : EIATTR_CRS_STACK_SIZE
	.align		4
.L_729:
        /*0f9c*/ 	.byte	0x04, 0x1e
        /*0f9e*/ 	.short	(.L_731 - .L_730)
.L_730:
        /*0fa0*/ 	.word	0x00000000


	//----- nvinfo : EIATTR_CBANK_PARAM_SIZE
	.align		4
.L_731:
        /*0fa4*/ 	.byte	0x03, 0x19
        /*0fa6*/ 	.short	0x0af0


	//----- nvinfo : EIATTR_PARAM_CBANK
	.align		4
        /*0fa8*/ 	.byte	0x04, 0x0a
        /*0faa*/ 	.short	(.L_733 - .L_732)
	.align		4
.L_732:
        /*0fac*/ 	.word	index@(.nv.constant0._ZN7cutlass13device_kernelIN5flash11enable_sm90INS1_16FlashAttnFwdSm90INS1_25CollectiveMainloopFwdSm90ILi2EN4cute5tupleIJNS5_1CILi1EEES8_S8_EEENS6_IJNS7_ILi128EEENS7_ILi96EEENS7_ILi192EEEEEELi192ENS_6half_tEfNS_4arch4Sm90ELb0ELb1ELb0ELb1ELb0ELb0ELb0ELb1ELb1ELb1ELb1ELb0EEENS1_21CollectiveEpilogueFwdINS6_IJSA_SC_SB_EEES9_SE_SG_Li256ELb1ELb1ELb1ELb0EEENS1_36VarlenDynamicPersistentTileSchedulerILi128ELi96ELi256ELi128ELb1ELb1ELb1ELb1ELb0ELb1EEEEEEEEEvNT_6ParamsE)
        /*0fb0*/ 	.short	0x0210
        /*0fb2*/ 	.short	0x0af0


	//----- nvinfo : EIATTR_SW_WAR
	.align		4
.L_733:
        /*0fb4*/ 	.byte	0x04, 0x36
        /*0fb6*/ 	.short	(.L_735 - .L_734)
.L_734:
        /*0fb8*/ 	.word	0x00000008
.L_735:


//--------------------- .nv.info._ZN7cutlass13device_kernelIN5flash11enable_sm90INS1_16FlashAttnFwdSm90INS1_25CollectiveMainloopFwdSm90ILi2EN4cute5tupleIJNS5_1CILi1EEES8_S8_EEENS6_IJNS7_ILi128EEENS7_ILi96EEENS7_ILi192EEEEEELi192ENS_6half_tEfNS_4arch4Sm90ELb0ELb1ELb0ELb1ELb0ELb1ELb0ELb1ELb1ELb1ELb1ELb0EEENS1_21CollectiveEpilogueFwdINS6_IJSA_SC_SB_EEES9_SE_SG_Li256ELb1ELb1ELb1ELb0EEENS1_36VarlenDynamicPersistentTileSchedulerILi128ELi96ELi256ELi128ELb1ELb1ELb1ELb1ELb0ELb1EEEEEEEEEvNT_6ParamsE --------------------------
	.section	.nv.info._ZN7cutlass13device_kernelIN5flash11enable_sm90INS1_16FlashAttnFwdSm90INS1_25CollectiveMainloopFwdSm90ILi2EN4cute5tupleIJNS5_1CILi1EEES8_S8_EEENS6_IJNS7_ILi128EEENS7_ILi96EEENS7_ILi192EEEEEELi192ENS_6half_tEfNS_4arch4Sm90ELb0ELb1ELb0ELb1ELb0ELb1ELb0ELb1ELb1ELb1ELb1ELb0EEENS1_21CollectiveEpilogueFwdINS6_IJSA_SC_SB_EEES9_SE_SG_Li256ELb1ELb1ELb1ELb0EEENS1_36VarlenDynamicPersistentTileSchedulerILi128ELi96ELi256ELi128ELb1ELb1ELb1ELb1ELb0ELb1EEEEEEEEEvNT_6ParamsE,"",@"SHT_CUDA_INFO"
	.sectionflags	@""
	.align	4


	//----- nvinfo : EIATTR_CUDA_API_VERSION
	.align		4
        /*0000*/ 	.byte	0x04, 0x37
        /*0002*/ 	.short	(.L_737 - .L_736)
.L_736:
        /*0004*/ 	.word	0x00000082


	//----- nvinfo : EIATTR_KPARAM_INFO
	.align		4
.L_737:
        /*0008*/ 	.byte	0x04, 0x17
        /*000a*/ 	.short	(.L_739 - .L_738)
.L_738:
        /*000c*/ 	.word	0x00000000
        /*0010*/ 	.short	0x0000
        /*0012*/ 	.short	0x0070
        /*0014*/ 	.byte	0x00, 0xf0, 0x01, 0x2a


	//----- nvinfo : EIATTR_SPARSE_MMA_MASK
	.align		4
.L_739:
        /*0018*/ 	.byte	0x03, 0x50
        /*001a*/ 	.short	0x0000


	//----- nvinfo : EIATTR_MAXREG_COUNT
	.align		4
        /*001c*/ 	.byte	0x03, 0x1b
        /*001e*/ 	.short	0x00a8


	//----- nvinfo : EIATTR_NUM_BARRIERS
	.align		4
        /*0020*/ 	.byte	0x02, 0x4c
        /*0022*/ 	.byte	0x10
	.zero		1


	//----- nvinfo : EIATTR_EXTERNS
	.align		4
        /*0024*/ 	.byte	0x04, 0x0f
        /*0026*/ 	.short	(.L_741 - .L_740)


	//   ....[0]....
	.align		4
.L_740:
        /*0028*/ 	.word	index@(__assertfail)


	//----- nvinfo : EIATTR_ANNOTATIONS
	.align		4
.L_741:
        /*002c*/ 	.byte	0x04, 0x55
        /*002e*/ 	.short	(.L_743 - .L_742)


	//   ....[0]....
.L_742:
        /* <DEDUP_REMOVED lines=124> */


	//----- nvinfo : EIATTR_MERCURY_ISA_VERSION
	.align		4
.L_743:
        /*07d8*/ 	.byte	0x03, 0x5f
        /*07da*/ 	.short	0x0101


	//----- nvinfo : EIATTR_UNUSED_LOAD_BYTE_OFFSET
	.align		4
        /*07dc*/ 	.byte	0x04, 0x44
        /*07de*/ 	.short	(.L_745 - .L_744)


	//   ....[0]....
.L_744:
        /*07e0*/ 	.word	0x00000ab0
        /*07e4*/ 	.word	0x0000fff0


	//   ....[1]....
        /*07e8*/ 	.word	0x0001f610
        /*07ec*/ 	.word	0x0000fff0


	//----- nvinfo : EIATTR_INT_WARP_WIDE_INSTR_OFFSETS
	.align		4
.L_745:
        /*07f0*/ 	.byte	0x04, 0x31
        /*07f2*/ 	.short	(.L_747 - .L_746)


	//   ....[0]....
.L_746:
        /*07f4*/ 	.word	0x00000190


	//   ....[1]....
        /*07f8*/ 	.word	0x000001d0


	//   ....[2]....
        /*07fc*/ 	.word	0x00000240


	//   ....[3]....
        /*0800*/ 	.word	0x00026d40


	//   ....[4]....
        /*0804*/ 	.word	0x00026dd0


	//   ....[5]....
        /*0808*/ 	.word	0x0002ab50


	//   ....[6]....
        /*080c*/ 	.word	0x0002abb0


	//----- nvinfo : EIATTR_COOP_GROUP_MASK_REGIDS
	.align		4
.L_747:
        /*0810*/ 	.byte	0x04, 0x29
        /*0812*/ 	.short	(.L_749 - .L_748)


	//   ....[0]....
.L_748:
        /*0814*/ 	.word	0xffffffff


	//   ....[1]....
        /*0818*/ 	.word	0xffffffff


	//   ....[2]....
        /*081c*/ 	.word	0xffffffff


	//   ....[3]....
        /*0820*/ 	.word	0xffffffff


	//   ....[4]....
        /*0824*/ 	.word	0xffffffff


	//   ....[5]....
        /*0828*/ 	.word	0xffffffff


	//   ....[6]....
        /*082c*/ 	.word	0xffffffff


	//   ....[7]....
        /*0830*/ 	.word	0xffffffff


	//   ....[8]....
        /*0834*/ 	.word	0xffffffff


	//   ....[9]....
        /*0838*/ 	.word	0xffffffff


	//   ....[10]....
        /*083c*/ 	.word	0xffffffff


	//   ....[11]....
        /*0840*/ 	.word	0xffffffff


	//   ....[12]....
        /*0844*/ 	.word	0xffffffff


	//   ....[13]....
        /*0848*/ 	.word	0xffffffff


	//   ....[14]....
        /*084c*/ 	.word	0xffffffff


	//   ....[15]....
        /*0850*/ 	.word	0xffffffff


	//   ....[16]....
        /*0854*/ 	.word	0xffffffff


	//   ....[17]....
        /*0858*/ 	.word	0xffffffff


	//   ....[18]....
        /*085c*/ 	.word	0xffffffff


	//   ....[19]....
        /*0860*/ 	.word	0xffffffff


	//   ....[20]....
        /*0864*/ 	.word	0xffffffff


	//   ....[21]....
        /*0868*/ 	.word	0xffffffff


	//   ....[22]....
        /*086c*/ 	.word	0xffffffff


	//   ....[23]....
        /*0870*/ 	.word	0xffffffff


	//   ....[24]....
        /*0874*/ 	.word	0xffffffff


	//   ....[25]....
        /*0878*/ 	.word	0xffffffff


	//   ....[26]....
        /*087c*/ 	.word	0xffffffff


	//   ....[27]....
        /*0880*/ 	.word	0xffffffff


	//   ....[28]....
        /*0884*/ 	.word	0xffffffff


	//   ....[29]....
        /*0888*/ 	.word	0xffffffff


	//   ....[30]....
        /*088c*/ 	.word	0xffffffff


	//   ....[31]....
        /*0890*/ 	.word	0xffffffff


	//   ....[32]....
        /*0894*/ 	.word	0xffffffff


	//   ....[33]....
        /*0898*/ 	.word	0xffffffff


	//   ....[34]....
        /*089c*/ 	.word	0xffffffff


	//   ....[35]....
        /*08a0*/ 	.word	0xffffffff


	//   ....[36]....
        /*08a4*/ 	.word	0xffffffff


	//   ....[37]....
        /*08a8*/ 	.word	0xffffffff


	//   ....[38]....
        /*08ac*/ 	.word	0xffffffff


	//   ....[39]....
        /*08b0*/ 	.word	0xffffffff


	//   ....[40]....
        /*08b4*/ 	.word	0xffffffff


	//   ....[41]....
        /*08b8*/ 	.word	0xffffffff


	//   ....[42]....
        /*08bc*/ 	.word	0xffffffff


	//   ....[43]....
        /*08c0*/ 	.word	0xffffffff


	//   ....[44]....
        /*08c4*/ 	.word	0xffffffff


	//   ....[45]....
        /*08c8*/ 	.word	0xffffffff


	//   ....[46]....
        /*08cc*/ 	.word	0xffffffff


	//   ....[47]....
        /*08d0*/ 	.word	0xffffffff


	//   ....[48]....
        /*08d4*/ 	.word	0xffffffff


	//   ....[49]....
        /*08d8*/ 	.word	0xffffffff


	//   ....[50]....
        /*08dc*/ 	.word	0xffffffff


	//   ....[51]....
        /*08e0*/ 	.word	0xffffffff


	//   ....[52]....
        /*08e4*/ 	.word	0xffffffff


	//   ....[53]....
        /*08e8*/ 	.word	0xffffffff


	//   ....[54]....
        /*08ec*/ 	.word	0xffffffff


	//   ....[55]....
        /*08f0*/ 	.word	0xffffffff


	//   ....[56]....
        /*08f4*/ 	.word	0xffffffff


	//   ....[57]....
        /*08f8*/ 	.word	0xffffffff


	//   ....[58]....
        /*08fc*/ 	.word	0xffffffff


	//   ....[59]....
        /*0900*/ 	.word	0xffffffff


	//   ....[60]....
        /*0904*/ 	.word	0xffffffff


	//   ....[61]....
        /*0908*/ 	.word	0xffffffff


	//   ....[62]....
        /*090c*/ 	.word	0xffffffff


	//   ....[63]....
        /*0910*/ 	.word	0xffffffff


	//   ....[64]....
        /*0914*/ 	.word	0xffffffff


	//   ....[65]....
        /*0918*/ 	.word	0xffffffff


	//   ....[66]....
        /*091c*/ 	.word	0xffffffff


	//   ....[67]....
        /*0920*/ 	.word	0xffffffff


	//   ....[68]....
        /*0924*/ 	.word	0xffffffff


	//   ....[69]....
        /*0928*/ 	.word	0xffffffff


	//   ....[70]....
        /*092c*/ 	.word	0xffffffff


	//   ....[71]....
        /*0930*/ 	.word	0xffffffff


	//   ....[72]....
        /*0934*/ 	.word	0xffffffff


	//   ....[73]....
        /*0938*/ 	.word	0xffffffff


	//   ....[74]....
        /*093c*/ 	.word	0xffffffff


	//   ....[75]....
        /*0940*/ 	.word	0xffffffff


	//   ....[76]....
        /*0944*/ 	.word	0xffffffff


	//   ....[77]....
        /*0948*/ 	.word	0xffffffff


	//   ....[78]....
        /*094c*/ 	.word	0xffffffff


	//   ....[79]....
        /*0950*/ 	.word	0xffffffff


	//   ....[80]....
        /*0954*/ 	.word	0xffffffff


	//   ....[81]....
        /*0958*/ 	.word	0xffffffff


	//   ....[82]....
        /*095c*/ 	.word	0xffffffff


	//   ....[83]....
        /*0960*/ 	.word	0xffffffff


	//   ....[84]....
        /*0964*/ 	.word	0xffffffff


	//   ....[85]....
        /*0968*/ 	.word	0xffffffff


	//   ....[86]....
        /*096c*/ 	.word	0xffffffff


	//   ....[87]....
        /*0970*/ 	.word	0xffffffff


	//   ....[88]....
        /*0974*/ 	.word	0xffffffff


	//   ....[89]....
        /*0978*/ 	.word	0xffffffff


	//   ....[90]....
        /*097c*/ 	.word	0xffffffff


	//   ....[91]....
        /*0980*/ 	.word	0xffffffff


	//   ....[92]....
        /*0984*/ 	.word	0xffffffff


	//   ....[93]....
        /*0988*/ 	.word	0xffffffff


	//   ....[94]....
        /*098c*/ 	.word	0xffffffff


	//   ....[95]....
        /*0990*/ 	.word	0xffffffff


	//   ....[96]....
        /*0994*/ 	.word	0xffffffff


	//   ....[97]....
        /*0998*/ 	.word	0xffffffff


	//   ....[98]....
        /*099c*/ 	.word	0xffffffff


	//   ....[99]....
        /*09a0*/ 	.word	0xffffffff


	//   ....[100]....
        /*09a4*/ 	.word	0xffffffff


	//   ....[101]....
        /*09a8*/ 	.word	0xffffffff


	//   ....[102]....
        /*09ac*/ 	.word	0xffffffff


	//   ....[103]....
        /*09b0*/ 	.word	0xffffffff


	//   ....[104]....
        /*09b4*/ 	.word	0xffffffff


	//   ....[105]....
        /*09b8*/ 	.word	0xffffffff


	//   ....[106]....
        /*09bc*/ 	.word	0xffffffff


	//   ....[107]....
        /*09c0*/ 	.word	0xffffffff


	//   ....[108]....
        /*09c4*/ 	.word	0xffffffff


	//   ....[109]....
        /*09c8*/ 	.word	0xffffffff


	//   ....[110]....
        /*09cc*/ 	.word	0xffffffff


	//   ....[111]....
        /*09d0*/ 	.word	0xffffffff


	//   ....[112]....
        /*09d4*/ 	.word	0xffffffff


	//   ....[113]....
        /*09d8*/ 	.word	0xffffffff


	//   ....[114]....
        /*09dc*/ 	.word	0xffffffff


	//   ....[115]....
        /*09e0*/ 	.word	0xffffffff


	//   ....[116]....
        /*09e4*/ 	.word	0xffffffff


	//   ....[117]....
        /*09e8*/ 	.word	0xffffffff


	//   ....[118]....
        /*09ec*/ 	.word	0xffffffff


	//   ....[119]....
        /*09f0*/ 	.word	0xffffffff


	//   ....[120]....
        /*09f4*/ 	.word	0xffffffff


	//   ....[121]....
        /*09f8*/ 	.word	0xffffffff


	//   ....[122]....
        /*09fc*/ 	.word	0xffffffff


	//   ....[123]....
        /*0a00*/ 	.word	0xffffffff


	//   ....[124]....
        /*0a04*/ 	.word	0xffffffff


	//   ....[125]....
        /*0a08*/ 	.word	0xffffffff


	//   ....[126]....
        /*0a0c*/ 	.word	0xffffffff


	//   ....[127]....
        /*0a10*/ 	.word	0xffffffff


	//   ....[128]....
        /*0a14*/ 	.word	0x0500000f


	//   ....[129]....
        /*0a18*/ 	.word	0x0500000f


	//   ....[130]....
        /*0a1c*/ 	.word	0x0500000f


	//   ....[131]....
        /*0a20*/ 	.word	0x0500000f


	//   ....[132]....
        /*0a24*/ 	.word	0x0500000f


	//   ....[133]....
        /*0a28*/ 	.word	0x0500000f


	//   ....[134]....
        /*0a2c*/ 	.word	0x0500000f


	//   ....[135]....
        /*0a30*/ 	.word	0x0500000f


	//   ....[136]....
        /*0a34*/ 	.word	0x0500000f


	//   ....[137]....
        /*0a38*/ 	.word	0x0500000f


	//   ....[138]....
        /*0a3c*/ 	.word	0x0500000f


	//   ....[139]....
        /*0a40*/ 	.word	0x0500000f


	//   ....[140]....
        /*0a44*/ 	.word	0x0500000f


	//   ....[141]....
        /*0a48*/ 	.word	0x0500000f


	//   ....[142]....
        /*0a4c*/ 	.word	0x0500000f


	//   ....[143]....
        /*0a50*/ 	.word	0x0500000f


	//   ....[144]....
        /*0a54*/ 	.word	0x0500000f


	//   ....[145]....
        /*0a58*/ 	.word	0x0500000f


	//   ....[146]....
        /*0a5c*/ 	.word	0x0500000f


	//   ....[147]....
        /*0a60*/ 	.word	0x0500000f


	//   ....[148]....
        /*0a64*/ 	.word	0x0500000f


	//   ....[149]....
        /*0a68*/ 	.word	0x0500000f


	//   ....[150]....
        /*0a6c*/ 	.word	0x0500000f


	//   ....[151]....
        /*0a70*/ 	.word	0x0500000f


	//   ....[152]....
        /*0a74*/ 	.word	0x0500000f


	//   ....[153]....
        /*0a78*/ 	.word	0x0500000f


	//   ....[154]....
        /*0a7c*/ 	.word	0x0500000f


	//   ....[155]....
        /*0a80*/ 	.word	0x0500000f


	//   ....[156]....
        /*0a84*/ 	.word	0x0500000f


	//   ....[157]....
        /*0a88*/ 	.word	0x0500000f


	//   ....[158]....
        /*0a8c*/ 	.word	0x0500000f


	//   ....[159]....
        /*0a90*/ 	.word	0x0500000f


	//   ....[160]....
        /*0a94*/ 	.word	0x0500000f


	//   ....[161]....
        /*0a98*/ 	.word	0x0500000f


	//   ....[162]....
        /*0a9c*/ 	.word	0x0500000f


	//   ....[163]....
        /*0aa0*/ 	.word	0x0500000f


	//   ....[164]....
        /*0aa4*/ 	.word	0x0500000f


	//   ....[165]....
        /*0aa8*/ 	.word	0x0500000f


	//   ....[166]....
        /*0aac*/ 	.word	0x0500000f


	//   ....[167]....
        /*0ab0*/ 	.word	0x0500000f


	//   ....[168]....
        /*0ab4*/ 	.word	0x0500000f


	//   ....[169]....
        /*0ab8*/ 	.word	0x0500000f


	//   ....[170]....
        /*0abc*/ 	.word	0x0500000f


	//   ....[171]....
        /*0ac0*/ 	.word	0x0500000f


	//   ....[172]....
        /*0ac4*/ 	.word	0x0500000f


	//   ....[173]....
        /*0ac8*/ 	.word	0x0500000f


	//   ....[174]....
        /*0acc*/ 	.word	0x0500000f


	//   ....[175]....
        /*0ad0*/ 	.word	0x0500000f


	//   ....[176]....
        /*0ad4*/ 	.word	0x0500000f


	//   ....[177]....
        /*0ad8*/ 	.word	0x0500000f


	//   ....[178]....
        /*0adc*/ 	.word	0x0500000f


	//   ....[179]....
        /*0ae0*/ 	.word	0x0500000f


	//   ....[180]....
        /*0ae4*/ 	.word	0x0500000f


	//----- nvinfo : EIATTR_COOP_GROUP_INSTR_OFFSETS
	.align		4
.L_749:
        /*0ae8*/ 	.byte	0x04, 0x28
        /*0aea*/ 	.short	(.L_751 - .L_750)


	//   ....[0]....
.L_750:
        /*0aec*/ 	.word	0x00000060


	//   ....[1]....
        /*0af0*/ 	.word	0x000001a0


	//   ....[2]....
        /*0af4*/ 	.word	0x000001f0


	//   ....[3]....
        /*0af8*/ 	.word	0x00000420


	//   ....[4]....
        /*0afc*/ 	.word	0x00000580


	//   ....[5]....
        /*0b00*/ 	.word	0x000006a0


	//   ....[6]....
        /*0b04*/ 	.word	0x00000800


	//   ....[7]....
        /*0b08*/ 	.word	0x0000b580


	//   ....[8]....
        /*0b0c*/ 	.word	0x0000bcc0


	//   ....[9]....
        /*0b10*/ 	.word	0x0000bcd0


	//   ....[10]....
        /*0b14*/ 	.word	0x0000bce0


	//   ....[11]....
        /*0b18*/ 	.word	0x0000bcf0


	//   ....[12]....
        /*0b1c*/ 	.word	0x0000c4a0


	//   ....[13]....
        /*0b20*/ 	.word	0x0000c4b0


	//   ....[14]....
        /*0b24*/ 	.word	0x0000c4c0


	//   ....[15]....
        /*0b28*/ 	.word	0x0000c4d0


	//   ....[16]....
        /*0b2c*/ 	.word	0x0000f2c0


	//   ....[17]....
        /*0b30*/ 	.word	0x0000f2d0


	//   ....[18]....
        /*0b34*/ 	.word	0x0000f2e0


	//   ....[19]....
        /*0b38*/ 	.word	0x0000f2f0


	//   ....[20]....
        /*0b3c*/ 	.word	0x0000f8d0


	//   ....[21]....
        /*0b40*/ 	.word	0x0000f8e0


	//   ....[22]....
        /*0b44*/ 	.word	0x0000f8f0


	//   ....[23]....
        /*0b48*/ 	.word	0x0000f900


	//   ....[24]....
        /*0b4c*/ 	.word	0x000131a0


	//   ....[25]....
        /*0b50*/ 	.word	0x00013490


	//   ....[26]....
        /*0b54*/ 	.word	0x000141a0


	//   ....[27]....
        /*0b58*/ 	.word	0x000142b0


	//   ....[28]....
        /*0b5c*/ 	.word	0x00014800


	//   ....[29]....
        /*0b60*/ 	.word	0x000148b0


	//   ....[30]....
        /*0b64*/ 	.word	0x00016950


	//   ....[31]....
        /*0b68*/ 	.word	0x00016b70


	//   ....[32]....
        /*0b6c*/ 	.word	0x00017a60


	//   ....[33]....
        /*0b70*/ 	.word	0x00017b80


	//   ....[34]....
        /*0b74*/ 	.word	0x000180e0


	//   ....[35]....
        /*0b78*/ 	.word	0x00018160


	//   ....[36]....
        /*0b7c*/ 	.word	0x0001a140


	//   ....[37]....
        /*0b80*/ 	.word	0x0001a160


	//   ....[38]....
        /*0b84*/ 	.word	0x0001a2f0


	//   ....[39]....
        /*0b88*/ 	.word	0x0001a430


	//   ....[40]....
        /*0b8c*/ 	.word	0x0001c260


	//   ....[41]....
        /*0b90*/ 	.word	0x0001c460


	//   ....[42]....
        /*0b94*/ 	.word	0x0001d2e0


	//   ....[43]....
        /*0b98*/ 	.word	0x0001d400


	//   ....[44]....
        /*0b9c*/ 	.word	0x0001d9b0


	//   ....[45]....
        /*0ba0*/ 	.word	0x0001da10


	//   ....[46]....
        /*0ba4*/ 	.word	0x0001eb30


	//   ....[47]....
        /*0ba8*/ 	.word	0x0001eda0


	//   ....[48]....
        /*0bac*/ 	.word	0x0001ee10


	//   ....[49]....
        /*0bb0*/ 	.word	0x0001ee20


	//   ....[50]....
        /*0bb4*/ 	.word	0x00020370


	//   ....[51]....
        /*0bb8*/ 	.word	0x00020380


	//   ....[52]....
        /*0bbc*/ 	.word	0x00020390


	//   ....[53]....
        /*0bc0*/ 	.word	0x000203a0


	//   ....[54]....
        /*0bc4*/ 	.word	0x00020c90


	//   ....[55]....
        /*0bc8*/ 	.word	0x00020cc0


	//   ....[56]....
        /*0bcc*/ 	.word	0x00020e00


	//   ....[57]....
        /*0bd0*/ 	.word	0x00020e20


	//   ....[58]....
        /*0bd4*/ 	.word	0x00020f20


	//   ....[59]....
        /*0bd8*/ 	.word	0x00020f40


	//   ....[60]....
        /*0bdc*/ 	.word	0x00021050


	//   ....[61]....
        /*0be0*/ 	.word	0x00021070


	//   ....[62]....
        /*0be4*/ 	.word	0x000215c0


	//   ....[63]....
        /*0be8*/ 	.word	0x000215d0


	//   ....[64]....
        /*0bec*/ 	.word	0x00021ca0


	//   ....[65]....
        /*0bf0*/ 	.word	0x00021cb0


	//   ....[66]....
        /*0bf4*/ 	.word	0x00022c40


	//   ....[67]....
        /*0bf8*/ 	.word	0x00022c70


	//   ....[68]....
        /*0bfc*/ 	.word	0x00022d70


	//   ....[69]....
        /*0c00*/ 	.word	0x00022d90


	//   ....[70]....
        /*0c04*/ 	.word	0x00022e90


	//   ....[71]....
        /*0c08*/ 	.word	0x00022eb0


	//   ....[72]....
        /*0c0c*/ 	.word	0x00022fc0


	//   ....[73]....
        /*0c10*/ 	.word	0x00022fe0


	//   ....[74]....
        /*0c14*/ 	.word	0x00023170


	//   ....[75]....
        /*0c18*/ 	.word	0x00023380


	//   ....[76]....
        /*0c1c*/ 	.word	0x000233b0


	//   ....[77]....
        /*0c20*/ 	.word	0x000233e0


	//   ....[78]....
        /*0c24*/ 	.word	0x00023410


	//   ....[79]....
        /*0c28*/ 	.word	0x00023440


	//   ....[80]....
        /*0c2c*/ 	.word	0x00023470


	//   ....[81]....
        /*0c30*/ 	.word	0x00023610


	//   ....[82]....
        /*0c34*/ 	.word	0x00023640


	//   ....[83]....
        /*0c38*/ 	.word	0x00023670


	//   ....[84]....
        /*0c3c*/ 	.word	0x000236a0


	//   ....[85]....
        /*0c40*/ 	.word	0x000236d0


	//   ....[86]....
        /*0c44*/ 	.word	0x00023700


	//   ....[87]....
        /*0c48*/ 	.word	0x000237a0


	//   ....[88]....
        /*0c4c*/ 	.word	0x000237d0


	//   ....[89]....
        /*0c50*/ 	.word	0x000237e0


	//   ....[90]....
        /*0c54*/ 	.word	0x00023810


	//   ....[91]....
        /*0c58*/ 	.word	0x000251b0


	//   ....[92]....
        /*0c5c*/ 	.word	0x00027310


	//   ....[93]....
        /*0c60*/ 	.word	0x00027eb0


	//   ....[94]....
        /*0c64*/ 	.word	0x00027ed0


	//   ....[95]....
        /*0c68*/ 	.word	0x00027fa0


	//   ....[96]....
        /*0c6c*/ 	.word	0x00027fb0


	//   ....[97]....
        /*0c70*/ 	.word	0x00028050


	//   ....[98]....
        /*0c74*/ 	.word	0x00028060


	//   ....[99]....
        /*0c78*/ 	.word	0x00028100


	//   ....[100]....
        /*0c7c*/ 	.word	0x00028110


	//   ....[101]....
        /*0c80*/ 	.word	0x000281b0


	//   ....[102]....
        /*0c84*/ 	.word	0x000281c0


	//   ....[103]....
        /*0c88*/ 	.word	0x00028260


	//   ....[104]....
        /*0c8c*/ 	.word	0x00028270


	//   ....[105]....
        /*0c90*/ 	.word	0x00028310


	//   ....[106]....
        /*0c94*/ 	.word	0x00028320


	//   ....[107]....
        /*0c98*/ 	.word	0x00028370


	//   ....[108]....
        /*0c9c*/ 	.word	0x000283b0


	//   ....[109]....
        /*0ca0*/ 	.word	0x0002b3e0


	//   ....[110]....
        /*0ca4*/ 	.word	0x0002b400


	//   ....[111]....
        /*0ca8*/ 	.word	0x0002b460


	//   ....[112]....
        /*0cac*/ 	.word	0x0002b490


	//   ....[113]....
        /*0cb0*/ 	.word	0x0002b4c0


	//   ....[114]....
        /*0cb4*/ 	.word	0x0002b4f0


	//   ....[115]....
        /*0cb8*/ 	.word	0x0002b520


	//   ....[116]....
        /*0cbc*/ 	.word	0x0002b550


	//   ....[117]....
        /*0cc0*/ 	.word	0x0002b700


	//   ....[118]....
        /*0cc4*/ 	.word	0x0002b740


	//   ....[119]....
        /*0cc8*/ 	.word	0x0002b770


	//   ....[120]....
        /*0ccc*/ 	.word	0x0002b7a0


	//   ....[121]....
        /*0cd0*/ 	.word	0x0002b7d0


	//   ....[122]....
        /*0cd4*/ 	.word	0x0002b800


	//   ....[123]....
        /*0cd8*/ 	.word	0x0002b8d0


	//   ....[124]....
        /*0cdc*/ 	.word	0x0002b8f0


	//   ....[125]....
        /*0ce0*/ 	.word	0x0002b900


	//   ....[126]....
        /*0ce4*/ 	.word	0x0002b980


	//   ....[127]....
        /*0ce8*/ 	.word	0x0002c4b0


	//   ....[128]....
        /*0cec*/ 	.word	0x0002c910


	//   ....[129]....
        /*0cf0*/ 	.word	0x0002c9a0


	//   ....[130]....
        /*0cf4*/ 	.word	0x0002c9f0


	//   ....[131]....
        /*0cf8*/ 	.word	0x0002ca40


	//   ....[132]....
        /*0cfc*/ 	.word	0x0002cad0


	//   ....[133]....
        /*0d00*/ 	.word	0x0002cb60


	//   ....[134]....
        /*0d04*/ 	.word	0x0002cbb0


	//   ....[135]....
        /*0d08*/ 	.word	0x0002cc00


	//   ....[136]....
        /*0d0c*/ 	.word	0x0002ccf0


	//   ....[137]....
        /*0d10*/ 	.word	0x0002cd80


	//   ....[138]....
        /*0d14*/ 	.word	0x0002cde0


	//   ....[139]....
        /*0d18*/ 	.word	0x0002ce40


	//   ....[140]....
        /*0d1c*/ 	.word	0x0002ced0


	//   ....[141]....
        /*0d20*/ 	.word	0x0002cf60


	//   ....[142]....
        /*0d24*/ 	.word	0x0002cfb0


	//   ....[143]....
        /*0d28*/ 	.word	0x0002d000


	//   ....[144]....
        /*0d2c*/ 	.word	0x0002d3a0


	//   ....[145]....
        /*0d30*/ 	.word	0x0002d690


	//   ....[146]....
        /*0d34*/ 	.word	0x0002d810


	//   ....[147]....
        /*0d38*/ 	.word	0x0002d860


	//   ....[148]....
        /*0d3c*/ 	.word	0x0002d910


	//   ....[149]....
        /*0d40*/ 	.word	0x0002da20


	//   ....[150]....
        /*0d44*/ 	.word	0x0002da80


	//   ....[151]....
        /*0d48*/ 	.word	0x0002db90


	//   ....[152]....
        /*0d4c*/ 	.word	0x0002dbf0


	//   ....[153]....
        /*0d50*/ 	.word	0x0002dd00


	//   ....[154]....
        /*0d54*/ 	.word	0x0002dd60


	//   ....[155]....
        /*0d58*/ 	.word	0x0002de70


	//   ....[156]....
        /*0d5c*/ 	.word	0x0002ded0


	//   ....[157]....
        /*0d60*/ 	.word	0x0002dfe0


	//   ....[158]....
        /*0d64*/ 	.word	0x0002e040


	//   ....[159]....
        /*0d68*/ 	.word	0x0002e150


	//   ....[160]....
        /*0d6c*/ 	.word	0x0002e1b0


	//   ....[161]....
        /*0d70*/ 	.word	0x0002e290


	//   ....[162]....
        /*0d74*/ 	.word	0x0002e600


	//   ....[163]....
        /*0d78*/ 	.word	0x0002e6b0


	//   ....[164]....
        /*0d7c*/ 	.word	0x0002e830


	//   ....[165]....
        /*0d80*/ 	.word	0x0002e8c0


	//   ....[166]....
        /*0d84*/ 	.word	0x0002e940


	//   ....[167]....
        /*0d88*/ 	.word	0x0002e9c0


	//   ....[168]....
        /*0d8c*/ 	.word	0x0002ea40


	//   ....[169]....
        /*0d90*/ 	.word	0x0002ead0


	//   ....[170]....
        /*0d94*/ 	.word	0x0002eb70


	//   ....[171]....
        /*0d98*/ 	.word	0x0002ec30


	//   ....[172]....
        /*0d9c*/ 	.word	0x0002ecb0


	//   ....[173]....
        /*0da0*/ 	.word	0x0002ed30


	//   ....[174]....
        /*0da4*/ 	.word	0x0002edb0


	//   ....[175]....
        /*0da8*/ 	.word	0x0002ee40


	//   ....[176]....
        /*0dac*/ 	.word	0x0002eec0


	//   ....[177]....
        /*0db0*/ 	.word	0x0002ef70


	//   ....[178]....
        /*0db4*/ 	.word	0x0002efc0


	//   ....[179]....
        /*0db8*/ 	.word	0x0002f080


	//   ....[180]....
        /*0dbc*/ 	.word	0x0002f1b0


	//----- nvinfo : EIATTR_REG_RECONFIG
	.align		4
.L_751:
        /*0dc0*/ 	.byte	0x01, 0x54
	.zero		2


	//----- nvinfo : EIATTR_SYSCALL_OFFSETS
	.align		4
        /*0dc4*/ 	.byte	0x04, 0x46
        /*0dc6*/ 	.short	(.L_753 - .L_752)


	//   ....[0]....
.L_752:
        /*0dc8*/ 	.word	0x00002080


	//   ....[1]....
        /*0dcc*/ 	.word	0x000021d0


	//   ....[2]....
        /*0dd0*/ 	.word	0x0000b710


	//   ....[3]....
        /*0dd4*/ 	.word	0x0000ba30


	//   ....[4]....
        /*0dd8*/ 	.word	0x00026f40


	//   ....[5]....
        /*0ddc*/ 	.word	0x00027090


	//   ....[6]....
        /*0de0*/ 	.word	0x00027180


	//   ....[7]....
        /*0de4*/ 	.word	0x00027a20


	//----- nvinfo : EIATTR_MBARRIER_INSTR_OFFSETS
	.align		4
.L_753:
        /*0de8*/ 	.byte	0x04, 0x39
        /*0dea*/ 	.short	(.L_755 - .L_754)


	//   ....[0]....
.L_754:
        /*0dec*/ 	.word	0x000002d0
        /*0df0*/ 	.word	0x000000ff
        /*0df4*/ 	.word	0x00030800
        /*0df8*/ 	.short	0x0100
        /*0dfa*/ 	.byte	0x08
	.zero		1


	//   ....[1]....
        /*0dfc*/ 	.word	0x000002e0
        /*0e00*/ 	.word	0x000000ff
        /*0e04*/ 	.word	0x00030820
        /*0e08*/ 	.short	0x0100
        /*0e0a*/ 	.byte	0x08
	.zero		1


	//   ....[2]....
        /*0e0c*/ 	.word	0x000003d0
        /*0e10*/ 	.word	0x000000ff
        /*0e14*/ 	.word	0x00030830
        /*0e18*/ 	.short	0x0100
        /*0e1a*/ 	.byte	0x08
	.zero		1


	//   ....[3]....
        /*0e1c*/ 	.word	0x000003e0
        /*0e20*/ 	.word	0x000000ff
        /*0e24*/ 	.word	0x00030840
        /*0e28*/ 	.short	0x0100
        /*0e2a*/ 	.byte	0x08
	.zero		1


	//   ....[4]....
        /*0e2c*/ 	.word	0x000003f0
        /*0e30*/ 	.word	0x000000ff
        /*0e34*/ 	.word	0x00030838
        /*0e38*/ 	.short	0x0100
        /*0e3a*/ 	.byte	0x08
	.zero		1


	//   ....[5]....
        /*0e3c*/ 	.word	0x00000400
        /*0e40*/ 	.word	0x000000ff
        /*0e44*/ 	.word	0x00030848
        /*0e48*/ 	.short	0x0100
        /*0e4a*/ 	.byte	0x08
	.zero		1


	//   ....[6]....
        /*0e4c*/ 	.word	0x00000530
        /*0e50*/ 	.word	0x000000ff
        /*0e54*/ 	.word	0x00030850
        /*0e58*/ 	.short	0x0100
        /*0e5a*/ 	.byte	0x08
	.zero		1


	//   ....[7]....
        /*0e5c*/ 	.word	0x00000540
        /*0e60*/ 	.word	0x000000ff
        /*0e64*/ 	.word	0x00030860
        /*0e68*/ 	.short	0x0100
        /*0e6a*/ 	.byte	0x08
	.zero		1


	//   ....[8]....
        /*0e6c*/ 	.word	0x00000550
        /*0e70*/ 	.word	0x000000ff
        /*0e74*/ 	.word	0x00030858
        /*0e78*/ 	.short	0x0100
        /*0e7a*/ 	.byte	0x08
	.zero		1


	//   ....[9]....
        /*0e7c*/ 	.word	0x00000560
        /*0e80*/ 	.word	0x000000ff
        /*0e84*/ 	.word	0x00030868
        /*0e88*/ 	.short	0x0100
        /*0e8a*/ 	.byte	0x08
	.zero		1


	//   ....[10]....
        /*0e8c*/ 	.word	0x00000650
        /*0e90*/ 	.word	0x000000ff
        /*0e94*/ 	.word	0x00030870
        /*0e98*/ 	.short	0x0100
        /*0e9a*/ 	.byte	0x06
	.zero		1


	//   ....[11]....
        /*0e9c*/ 	.word	0x00000660
        /*0ea0*/ 	.word	0x000000ff
        /*0ea4*/ 	.word	0x00030880
        /*0ea8*/ 	.short	0x0100
        /*0eaa*/ 	.byte	0x06
	.zero		1


	//   ....[12]....
        /*0eac*/ 	.word	0x00000670
        /*0eb0*/ 	.word	0x000000ff
        /*0eb4*/ 	.word	0x00030878
        /*0eb8*/ 	.short	0x0100
        /*0eba*/ 	.byte	0x06
	.zero		1


	//   ....[13]....
        /*0ebc*/ 	.word	0x00000680
        /*0ec0*/ 	.word	0x000000ff
        /*0ec4*/ 	.word	0x00030888
        /*0ec8*/ 	.short	0x0100
        /*0eca*/ 	.byte	0x06
	.zero		1


	//   ....[14]....
        /*0ecc*/ 	.word	0x000007b0
        /*0ed0*/ 	.word	0x000000ff
        /*0ed4*/ 	.word	0x00030890
        /*0ed8*/ 	.short	0x0100
        /*0eda*/ 	.byte	0x08
	.zero		1


	//   ....[15]....
        /*0edc*/ 	.word	0x000007c0
        /*0ee0*/ 	.word	0x000000ff
        /*0ee4*/ 	.word	0x000308a0
        /*0ee8*/ 	.short	0x0100
        /*0eea*/ 	.byte	0x08
	.zero		1


	//   ....[16]....
        /*0eec*/ 	.word	0x000007d0
        /*0ef0*/ 	.word	0x000000ff
        /*0ef4*/ 	.word	0x00030898
        /*0ef8*/ 	.short	0x0100
        /*0efa*/ 	.byte	0x08
	.zero		1


	//   ....[17]....
        /*0efc*/ 	.word	0x000007e0
        /*0f00*/ 	.word	0x000000ff
        /*0f04*/ 	.word	0x000308a8
        /*0f08*/ 	.short	0x0100
        /*0f0a*/ 	.byte	0x08
	.zero		1


	//   ....[18]....
        /*0f0c*/ 	.word	0x00000910
        /*0f10*/ 	.word	0x000000ff
        /*0f14*/ 	.word	0x000308b0
        /*0f18*/ 	.short	0x0100
        /*0f1a*/ 	.byte	0x08
	.zero		1


	//   ....[19]....
        /*0f1c*/ 	.word	0x00000920
        /*0f20*/ 	.word	0x000000ff
        /*0f24*/ 	.word	0x000308c0
        /*0f28*/ 	.short	0x0100
        /*0f2a*/ 	.byte	0x08
	.zero		1


	//   ....[20]....
        /*0f2c*/ 	.word	0x00000930
        /*0f30*/ 	.word	0x000000ff
        /*0f34*/ 	.word	0x000308b8
        /*0f38*/ 	.short	0x0100
        /*0f3a*/ 	.byte	0x08
	.zero		1


	//   ....[21]....
        /*0f3c*/ 	.word	0x00000940
        /*0f40*/ 	.word	0x000000ff
        /*0f44*/ 	.word	0x000308c8
        /*0f48*/ 	.short	0x0100
        /*0f4a*/ 	.byte	0x08
	.zero		1


	//   ....[22]....
        /*0f4c*/ 	.word	0x00003cf0
        /*0f50*/ 	.word	0x0000001f
        /*0f54*/ 	.word	0x00030890
        /*0f58*/ 	.short	0x010a
        /*0f5a*/ 	.byte	0x3f
	.zero		1


	//   ....[23]....
        /*0f5c*/ 	.word	0x00007080
        /*0f60*/ 	.word	0x0000001f
        /*0f64*/ 	.word	0x00030890
        /*0f68*/ 	.short	0x010a
        /*0f6a*/ 	.byte	0x3f
	.zero		1


	//   ....[24]....
        /*0f6c*/ 	.word	0x0000a150
        /*0f70*/ 	.word	0x0000001f
        /*0f74*/ 	.word	0x00030890
        /*0f78*/ 	.short	0x010a
        /*0f7a*/ 	.byte	0x3f
	.zero		1


	//   ....[25]....
        /*0f7c*/ 	.word	0x0000a520
        /*0f80*/ 	.word	0x00000020
        /*0f84*/ 	.word	0x00000000
        /*0f88*/ 	.short	0x0101
        /*0f8a*/ 	.byte	0x3f
	.zero		1


	//   ....[26]....
        /*0f8c*/ 	.word	0x0000a560
        /*0f90*/ 	.word	0x0000001f
        /*0f94*/ 	.word	0x000308b0
        /*0f98*/ 	.short	0x010a
        /*0f9a*/ 	.byte	0x3f
	.zero		1


	//   ....[27]....
        /*0f9c*/ 	.word	0x0000aa90
        /*0fa0*/ 	.word	0x0000001f
        /*0fa4*/ 	.word	0x00000000
        /*0fa8*/ 	.short	0x0101
        /*0faa*/ 	.byte	0x3f
	.zero		1


	//   ....[28]....
        /*0fac*/ 	.word	0x0000b790
        /*0fb0*/ 	.word	0x00000010
        /*0fb4*/ 	.word	0x00030800
        /*0fb8*/ 	.short	0x010a
        /*0fba*/ 	.byte	0x3f
	.zero		1


	//   ....[29]....
        /*0fbc*/ 	.word	0x0000b7e0
        /*0fc0*/ 	.word	0x00000010
        /*0fc4*/ 	.word	0x00030800
        /*0fc8*/ 	.short	0x010a
        /*0fca*/ 	.byte	0x3f
	.zero		1


	//   ....[30]....
        /*0fcc*/ 	.word	0x0000cbb0
        /*0fd0*/ 	.word	0x00000010
        /*0fd4*/ 	.word	0x00030800
        /*0fd8*/ 	.short	0x010a
        /*0fda*/ 	.byte	0x3f
	.zero		1


	//   ....[31]....
        /*0fdc*/ 	.word	0x0000fd60
        /*0fe0*/ 	.word	0x00000010
        /*0fe4*/ 	.word	0x00030800
        /*0fe8*/ 	.short	0x010a
        /*0fea*/ 	.byte	0x3f
	.zero		1


	//   ....[32]....
        /*0fec*/ 	.word	0x000127c0
        /*0ff0*/ 	.word	0x00000005
        /*0ff4*/ 	.word	0x00030830
        /*0ff8*/ 	.short	0x010a
        /*0ffa*/ 	.byte	0x3f
	.zero		1


	//   ....[33]....
        /*0ffc*/ 	.word	0x00012830
        /*1000*/ 	.word	0x00000005
        /*1004*/ 	.word	0x00030830
        /*1008*/ 	.short	0x010a
        /*100a*/ 	.byte	0x3f
	.zero		1


	//   ....[34]....
        /*100c*/ 	.word	0x000132f0
        /*1010*/ 	.word	0x00000000
        /*1014*/ 	.word	0x00000000
        /*1018*/ 	.short	0x0101
        /*101a*/ 	.byte	0x3f
	.zero		1


	//   ....[35]....
        /*101c*/ 	.word	0x00015780
        /*1020*/ 	.word	0x00000000
        /*1024*/ 	.word	0x00030830
        /*1028*/ 	.short	0x010a
        /*102a*/ 	.byte	0x3f
	.zero		1


	//   ....[36]....
        /*102c*/ 	.word	0x00015800
        /*1030*/ 	.word	0x00000000
        /*1034*/ 	.word	0x00030830
        /*1038*/ 	.short	0x010a
        /*103a*/ 	.byte	0x3f
	.zero		1


	//   ....[37]....
        /*103c*/ 	.word	0x00016520
        /*1040*/ 	.word	0x00000002
        /*1044*/ 	.word	0x00030850
        /*1048*/ 	.short	0x010a
        /*104a*/ 	.byte	0x3f
	.zero		1


	//   ....[38]....
        /*104c*/ 	.word	0x00016570
        /*1050*/ 	.word	0x00000002
        /*1054*/ 	.word	0x00030850
        /*1058*/ 	.short	0x010a
        /*105a*/ 	.byte	0x3f
	.zero		1


	//   ....[39]....
        /*105c*/ 	.word	0x00016970
        /*1060*/ 	.word	0x00000000
        /*1064*/ 	.word	0x00000000
        /*1068*/ 	.short	0x0101
        /*106a*/ 	.byte	0x3f
	.zero		1


	//   ....[40]....
        /*106c*/ 	.word	0x00017bb0
        /*1070*/ 	.word	0x00000002
        /*1074*/ 	.word	0x00000000
        /*1078*/ 	.short	0x0101
        /*107a*/ 	.byte	0x3f
	.zero		1


	//   ....[41]....
        /*107c*/ 	.word	0x00018ed0
        /*1080*/ 	.word	0x00000003
        /*1084*/ 	.word	0x00030830
        /*1088*/ 	.short	0x010a
        /*108a*/ 	.byte	0x3f
	.zero		1


	//   ....[42]....
        /*108c*/ 	.word	0x00018f50
        /*1090*/ 	.word	0x00000003
        /*1094*/ 	.word	0x00030830
        /*1098*/ 	.short	0x010a
        /*109a*/ 	.byte	0x3f
	.zero		1


	//   ....[43]....
        /*109c*/ 	.word	0x00019c70
        /*10a0*/ 	.word	0x0000000f
        /*10a4*/ 	.word	0x00030850
        /*10a8*/ 	.short	0x010a
        /*10aa*/ 	.byte	0x3f
	.zero		1


	//   ....[44]....
        /*10ac*/ 	.word	0x00019cc0
        /*10b0*/ 	.word	0x0000000f
        /*10b4*/ 	.word	0x00030850
        /*10b8*/ 	.short	0x010a
        /*10ba*/ 	.byte	0x3f
	.zero		1


	//   ....[45]....
        /*10bc*/ 	.word	0x0001ac60
        /*10c0*/ 	.word	0x00000086
        /*10c4*/ 	.word	0x00000000
        /*10c8*/ 	.short	0x0101
        /*10ca*/ 	.byte	0x3f
	.zero		1


	//   ....[46]....
        /*10cc*/ 	.word	0x0001acc0
        /*10d0*/ 	.word	0x0000000f
        /*10d4*/ 	.word	0x00000000
        /*10d8*/ 	.short	0x0101
        /*10da*/ 	.byte	0x3f
	.zero		1


	//   ....[47]....
        /*10dc*/ 	.word	0x0001b080
        /*10e0*/ 	.word	0x00000004
        /*10e4*/ 	.word	0x00030830
        /*10e8*/ 	.short	0x010a
        /*10ea*/ 	.byte	0x3f
	.zero		1


	//   ....[48]....
        /*10ec*/ 	.word	0x0001b100
        /*10f0*/ 	.word	0x00000004
        /*10f4*/ 	.word	0x00030830
        /*10f8*/ 	.short	0x010a
        /*10fa*/ 	.byte	0x3f
	.zero		1


	//   ....[49]....
        /*10fc*/ 	.word	0x0001be00
        /*1100*/ 	.word	0x0000000e
        /*1104*/ 	.word	0x00030850
        /*1108*/ 	.short	0x010a
        /*110a*/ 	.byte	0x3f
	.zero		1


	//   ....[50]....
        /*110c*/ 	.word	0x0001be50
        /*1110*/ 	.word	0x0000000e
        /*1114*/ 	.word	0x00030850
        /*1118*/ 	.short	0x010a
        /*111a*/ 	.byte	0x3f
	.zero		1


	//   ....[51]....
        /*111c*/ 	.word	0x0001c2d0
        /*1120*/ 	.word	0x00000000
        /*1124*/ 	.word	0x00000000
        /*1128*/ 	.short	0x0101
        /*112a*/ 	.byte	0x3f
	.zero		1


	//   ....[52]....
        /*112c*/ 	.word	0x0001dc70
        /*1130*/ 	.word	0x00000002
        /*1134*/ 	.word	0x00000000
        /*1138*/ 	.short	0x0101
        /*113a*/ 	.byte	0x3f
	.zero		1


	//   ....[53]....
        /*113c*/ 	.word	0x0001ea30
        /*1140*/ 	.word	0x00000002
        /*1144*/ 	.word	0x00030850
        /*1148*/ 	.short	0x010a
        /*114a*/ 	.byte	0x3f
	.zero		1


	//   ....[54]....
        /*114c*/ 	.word	0x0001ead0
        /*1150*/ 	.word	0x00000002
        /*1154*/ 	.word	0x00030850
        /*1158*/ 	.short	0x010a
        /*115a*/ 	.byte	0x3f
	.zero		1


	//   ....[55]....
        /*115c*/ 	.word	0x0001efa0
        /*1160*/ 	.word	0x00000008
        /*1164*/ 	.word	0x00000000
        /*1168*/ 	.short	0x0101
        /*116a*/ 	.byte	0x3f
	.zero		1


	//   ....[56]....
        /*116c*/ 	.word	0x00020cb0
        /*1170*/ 	.word	0x00000000
        /*1174*/ 	.word	0x00000000
        /*1178*/ 	.short	0x0101
        /*117a*/ 	.byte	0x3f
	.zero		1


	//   ....[57]....
        /*117c*/ 	.word	0x00021450
        /*1180*/ 	.word	0x00000002
        /*1184*/ 	.word	0x00000000
        /*1188*/ 	.short	0x0101
        /*118a*/ 	.byte	0x3f
	.zero		1


	//   ....[58]....
        /*118c*/ 	.word	0x00025290
        /*1190*/ 	.word	0x00000013
        /*1194*/ 	.word	0x00030820
        /*1198*/ 	.short	0x010a
        /*119a*/ 	.byte	0x3f
	.zero		1


	//   ....[59]....
        /*119c*/ 	.word	0x00025360
        /*11a0*/ 	.word	0x00000006
        /*11a4*/ 	.word	0x000308a0
        /*11a8*/ 	.short	0x010a
        /*11aa*/ 	.byte	0x3f
	.zero		1


	//   ....[60]....
        /*11ac*/ 	.word	0x00025780
        /*11b0*/ 	.word	0x00000006
        /*11b4*/ 	.word	0x000308c0
        /*11b8*/ 	.short	0x010a
        /*11ba*/ 	.byte	0x3f
	.zero		1


	//   ....[61]....
        /*11bc*/ 	.word	0x00025cf0
        /*11c0*/ 	.word	0x00000008
        /*11c4*/ 	.word	0x000308a0
        /*11c8*/ 	.short	0x010a
        /*11ca*/ 	.byte	0x3f
	.zero		1


	//   ....[62]....
        /*11cc*/ 	.word	0x00026100
        /*11d0*/ 	.word	0x00000008
        /*11d4*/ 	.word	0x000308c0
        /*11d8*/ 	.short	0x010a
        /*11da*/ 	.byte	0x3f
	.zero		1


	//   ....[63]....
        /*11dc*/ 	.word	0x00027570
        /*11e0*/ 	.word	0x00000000
        /*11e4*/ 	.word	0x00030840
        /*11e8*/ 	.short	0x010a
        /*11ea*/ 	.byte	0x3f
	.zero		1


	//   ....[64]....
        /*11ec*/ 	.word	0x000284a0
        /*11f0*/ 	.word	0x00000013
        /*11f4*/ 	.word	0x00030800
        /*11f8*/ 	.short	0x0107
        /*11fa*/ 	.byte	0x3f
	.zero		1


	//   ....[65]....
        /*11fc*/ 	.word	0x000285a0
        /*1200*/ 	.word	0x00000013
        /*1204*/ 	.word	0x00030800
        /*1208*/ 	.short	0x0101
        /*120a*/ 	.byte	0x3f
	.zero		1


	//   ....[66]....
        /*120c*/ 	.word	0x000285c0
        /*1210*/ 	.word	0x00000013
        /*1214*/ 	.word	0x00030820
        /*1218*/ 	.short	0x010a
        /*121a*/ 	.byte	0x3f
	.zero		1


	//   ....[67]....
        /*121c*/ 	.word	0x000289e0
        /*1220*/ 	.word	0x00000003
        /*1224*/ 	.word	0x00030840
        /*1228*/ 	.short	0x010a
        /*122a*/ 	.byte	0x3f
	.zero		1


	//   ....[68]....
        /*122c*/ 	.word	0x00028e70
        /*1230*/ 	.word	0x00000002
        /*1234*/ 	.word	0x00030860
        /*1238*/ 	.short	0x010a
        /*123a*/ 	.byte	0x3f
	.zero		1


	//   ....[69]....
        /*123c*/ 	.word	0x00029600
        /*1240*/ 	.word	0x00000003
        /*1244*/ 	.word	0x00030840
        /*1248*/ 	.short	0x010a
        /*124a*/ 	.byte	0x3f
	.zero		1


	//   ....[70]....
        /*124c*/ 	.word	0x00029a90
        /*1250*/ 	.word	0x00000002
        /*1254*/ 	.word	0x00030860
        /*1258*/ 	.short	0x010a
        /*125a*/ 	.byte	0x3f
	.zero		1


	//   ....[71]....
        /*125c*/ 	.word	0x0002a190
        /*1260*/ 	.word	0x00000003
        /*1264*/ 	.word	0x00030840
        /*1268*/ 	.short	0x010a
        /*126a*/ 	.byte	0x3f
	.zero		1


	//   ....[72]....
        /*126c*/ 	.word	0x0002a610
        /*1270*/ 	.word	0x00000002
        /*1274*/ 	.word	0x00030860
        /*1278*/ 	.short	0x010a
        /*127a*/ 	.byte	0x3f
	.zero		1


	//   ....[73]....
        /*127c*/ 	.word	0x0002aca0
        /*1280*/ 	.word	0x00000000
        /*1284*/ 	.word	0x00030860
        /*1288*/ 	.short	0x010a
        /*128a*/ 	.byte	0x3f
	.zero		1


	//   ....[74]....
        /*128c*/ 	.word	0x0002c430
        /*1290*/ 	.word	0x00000000
        /*1294*/ 	.word	0x00030820
        /*1298*/ 	.short	0x010a
        /*129a*/ 	.byte	0x3f
	.zero		1


	//   ....[75]....
        /*129c*/ 	.word	0x0002c600
        /*12a0*/ 	.word	0x00000006
        /*12a4*/ 	.word	0x00000000
        /*12a8*/ 	.short	0x010a
        /*12aa*/ 	.byte	0x3f
	.zero		1


	//   ....[76]....
        /*12ac*/ 	.word	0x0002c670
        /*12b0*/ 	.word	0x00000007
        /*12b4*/ 	.word	0x00000000
        /*12b8*/ 	.short	0x010a
        /*12ba*/ 	.byte	0x3f
	.zero		1


	//   ....[77]....
        /*12bc*/ 	.word	0x0002c6e0
        /*12c0*/ 	.word	0x00000004
        /*12c4*/ 	.word	0x00000000
        /*12c8*/ 	.short	0x010a
        /*12ca*/ 	.byte	0x3f
	.zero		1


	//   ....[78]....
        /*12cc*/ 	.word	0x0002c710
        /*12d0*/ 	.word	0x00000003
        /*12d4*/ 	.word	0x00000000
        /*12d8*/ 	.short	0x010a
        /*12da*/ 	.byte	0x3f
	.zero		1


	//   ....[79]....
        /*12dc*/ 	.word	0x0002c770
        /*12e0*/ 	.word	0x0000001f
        /*12e4*/ 	.word	0x00030890
        /*12e8*/ 	.short	0x010a
        /*12ea*/ 	.byte	0x3f
	.zero		1


	//   ....[80]....
        /*12ec*/ 	.word	0x0002c7c0
        /*12f0*/ 	.word	0x0000001f
        /*12f4*/ 	.word	0x00030890
        /*12f8*/ 	.short	0x010a
        /*12fa*/ 	.byte	0x3f
	.zero		1


	//   ....[81]....
        /*12fc*/ 	.word	0x0002c810
        /*1300*/ 	.word	0x0000001f
        /*1304*/ 	.word	0x00030890
        /*1308*/ 	.short	0x010a
        /*130a*/ 	.byte	0x3f
	.zero		1


	//   ....[82]....
        /*130c*/ 	.word	0x0002c860
        /*1310*/ 	.word	0x0000001f
        /*1314*/ 	.word	0x000308b0
        /*1318*/ 	.short	0x010a
        /*131a*/ 	.byte	0x3f
	.zero		1


	//   ....[83]....
        /*131c*/ 	.word	0x0002cc40
        /*1320*/ 	.word	0x00000010
        /*1324*/ 	.word	0x00030800
        /*1328*/ 	.short	0x010a
        /*132a*/ 	.byte	0x3f
	.zero		1


	//   ....[84]....
        /*132c*/ 	.word	0x0002d040
        /*1330*/ 	.word	0x00000010
        /*1334*/ 	.word	0x00030800
        /*1338*/ 	.short	0x010a
        /*133a*/ 	.byte	0x3f
	.zero		1


	//   ....[85]....
        /*133c*/ 	.word	0x0002d090
        /*1340*/ 	.word	0x00000005
        /*1344*/ 	.word	0x00030830
        /*1348*/ 	.short	0x010a
        /*134a*/ 	.byte	0x3f
	.zero		1


	//   ....[86]....
        /*134c*/ 	.word	0x0002d0e0
        /*1350*/ 	.word	0x00000000
        /*1354*/ 	.word	0x00030830
        /*1358*/ 	.short	0x010a
        /*135a*/ 	.byte	0x3f
	.zero		1


	//   ....[87]....
        /*135c*/ 	.word	0x0002d130
        /*1360*/ 	.word	0x00000002
        /*1364*/ 	.word	0x00030850
        /*1368*/ 	.short	0x010a
        /*136a*/ 	.byte	0x3f
	.zero		1


	//   ....[88]....
        /*136c*/ 	.word	0x0002d180
        /*1370*/ 	.word	0x00000003
        /*1374*/ 	.word	0x00030830
        /*1378*/ 	.short	0x010a
        /*137a*/ 	.byte	0x3f
	.zero		1


	//   ....[89]....
        /*137c*/ 	.word	0x0002d1d0
        /*1380*/ 	.word	0x0000000f
        /*1384*/ 	.word	0x00030850
        /*1388*/ 	.short	0x010a
        /*138a*/ 	.byte	0x3f
	.zero		1


	//   ....[90]....
        /*138c*/ 	.word	0x0002d220
        /*1390*/ 	.word	0x00000004
        /*1394*/ 	.word	0x00030830
        /*1398*/ 	.short	0x010a
        /*139a*/ 	.byte	0x3f
	.zero		1


	//   ....[91]....
        /*139c*/ 	.word	0x0002d270
        /*13a0*/ 	.word	0x0000000e
        /*13a4*/ 	.word	0x00030850
        /*13a8*/ 	.short	0x010a
        /*13aa*/ 	.byte	0x3f
	.zero		1


	//   ....[92]....
        /*13ac*/ 	.word	0x0002d2c0
        /*13b0*/ 	.word	0x00000002
        /*13b4*/ 	.word	0x00030850
        /*13b8*/ 	.short	0x010a
        /*13ba*/ 	.byte	0x3f
	.zero		1


	//   ....[93]....
        /*13bc*/ 	.word	0x0002d470
        /*13c0*/ 	.word	0x00000013
        /*13c4*/ 	.word	0x00030820
        /*13c8*/ 	.short	0x010a
        /*13ca*/ 	.byte	0x3f
	.zero		1


	//   ....[94]....
        /*13cc*/ 	.word	0x0002d4c0
        /*13d0*/ 	.word	0x00000006
        /*13d4*/ 	.word	0x000308a0
        /*13d8*/ 	.short	0x010a
        /*13da*/ 	.byte	0x3f
	.zero		1


	//   ....[95]....
        /*13dc*/ 	.word	0x0002d510
        /*13e0*/ 	.word	0x00000006
        /*13e4*/ 	.word	0x000308c0
        /*13e8*/ 	.short	0x010a
        /*13ea*/ 	.byte	0x3f
	.zero		1


	//   ....[96]....
        /*13ec*/ 	.word	0x0002d560
        /*13f0*/ 	.word	0x00000008
        /*13f4*/ 	.word	0x000308a0
        /*13f8*/ 	.short	0x010a
        /*13fa*/ 	.byte	0x3f
	.zero		1


	//   ....[97]....
        /*13fc*/ 	.word	0x0002d5b0
        /*1400*/ 	.word	0x00000008
        /*1404*/ 	.word	0x000308c0
        /*1408*/ 	.short	0x010a
        /*140a*/ 	.byte	0x3f
	.zero		1


	//   ....[98]....
        /*140c*/ 	.word	0x0002d750
        /*1410*/ 	.word	0x00000000
        /*1414*/ 	.word	0x00030840
        /*1418*/ 	.short	0x010a
        /*141a*/ 	.byte	0x3f
	.zero		1


	//   ....[99]....
        /*141c*/ 	.word	0x0002e310
        /*1420*/ 	.word	0x00000013
        /*1424*/ 	.word	0x00030820
        /*1428*/ 	.short	0x010a
        /*142a*/ 	.byte	0x3f
	.zero		1


	//   ....[100]....
        /*142c*/ 	.word	0x0002e360
        /*1430*/ 	.word	0x00000003
        /*1434*/ 	.word	0x00030840
        /*1438*/ 	.short	0x010a
        /*143a*/ 	.byte	0x3f
	.zero		1


	//   ....[101]....
        /*143c*/ 	.word	0x0002e3b0
        /*1440*/ 	.word	0x00000002
        /*1444*/ 	.word	0x00030860
        /*1448*/ 	.short	0x010a
        /*144a*/ 	.byte	0x3f
	.zero		1


	//   ....[102]....
        /*144c*/ 	.word	0x0002e400
        /*1450*/ 	.word	0x00000003
        /*1454*/ 	.word	0x00030840
        /*1458*/ 	.short	0x010a
        /*145a*/ 	.byte	0x3f
	.zero		1


	//   ....[103]....
        /*145c*/ 	.word	0x0002e450
        /*1460*/ 	.word	0x00000002
        /*1464*/ 	.word	0x00030860
        /*1468*/ 	.short	0x010a
        /*146a*/ 	.byte	0x3f
	.zero		1


	//   ....[104]....
        /*146c*/ 	.word	0x0002e4a0
        /*1470*/ 	.word	0x00000003
        /*1474*/ 	.word	0x00030840
        /*1478*/ 	.short	0x010a
        /*147a*/ 	.byte	0x3f
	.zero		1


	//   ....[105]....
        /*147c*/ 	.word	0x0002e4f0
        /*1480*/ 	.word	0x00000002
        /*1484*/ 	.word	0x00030860
        /*1488*/ 	.short	0x010a
        /*148a*/ 	.byte	0x3f
	.zero		1


	//   ....[106]....
        /*148c*/ 	.word	0x0002e540
        /*1490*/ 	.word	0x00000000
        /*1494*/ 	.word	0x00030860
        /*1498*/ 	.short	0x010a
        /*149a*/ 	.byte	0x3f
	.zero		1


	//   ....[107]....
        /*149c*/ 	.word	0x0002f0d0
        /*14a0*/ 	.word	0x00000000
        /*14a4*/ 	.word	0x00030820
        /*14a8*/ 	.short	0x010a
        /*14aa*/ 	.byte	0x3f
	.zero		1


	//   ....[108]....
        /*14ac*/ 	.word	0x0002f270
        /*14b0*/ 	.word	0x00000006
        /*14b4*/ 	.word	0x00000000
        /*14b8*/ 	.short	0x010a
        /*14ba*/ 	.byte	0x3f
	.zero		1


	//   ....[109]....
        /*14bc*/ 	.word	0x0002f2c0
        /*14c0*/ 	.word	0x00000007
        /*14c4*/ 	.word	0x00000000
        /*14c8*/ 	.short	0x010a
        /*14ca*/ 	.byte	0x3f
	.zero		1


	//   ....[110]....
        /*14cc*/ 	.word	0x0002f310
        /*14d0*/ 	.word	0x00000004
        /*14d4*/ 	.word	0x00000000
        /*14d8*/ 	.short	0x010a
        /*14da*/ 	.byte	0x3f
	.zero		1


	//----- nvinfo : EIATTR_NUM_MBARRIERS
	.align		4
.L_755:
        /*14dc*/ 	.byte	0x03, 0x38
        /*14de*/ 	.short	0x0016


	//----- nvinfo : EIATTR_EXIT_INSTR_OFFSETS
	.align		4
        /*14e0*/ 	.byte	0x04, 0x1c
        /*14e2*/ 	.short	(.L_757 - .L_756)


	//   ....[0]....
.L_756:
        /*14e4*/ 	.word	0x0002c760


	//----- nvinfo : EIATTR_MAX_THREADS
	.align		4
.L_757:
        /*14e8*/ 	.byte	0x04, 0x05
        /*14ea*/ 	.short	(.L_759 - .L_758)
.L_758:
        /*14ec*/ 	.word	0x00000180
        /*14f0*/ 	.word	0x00000001
        /*14f4*/ 	.word	0x00000001


	//----- nvinfo : EIATTR_CRS_STACK_SIZE
	.align		4
.L_759:
        /*14f8*/ 	.byte	0x04, 0x1e
        /*14fa*/ 	.short	(.L_761 - .L_760)
.L_760:
        /*14fc*/ 	.word	0x00000000


	//----- nvinfo : EIATTR_CBANK_PARAM_SIZE
	.align		4
.L_761:
        /*1500*/ 	.byte	0x03, 0x19
        /*1502*/ 	.short	0x0af0


	//----- nvinfo : EIATTR_PARAM_CBANK
	.align		4
        /*1504*/ 	.byte	0x04, 0x0a
        /*1506*/ 	.short	(.L_763 - .L_762)
	.align		4
.L_762:
        /*1508*/ 	.word	index@(.nv.constant0._ZN7cutlass13device_kernelIN5flash11enable_sm90INS1_16FlashAttnFwdSm90INS1_25CollectiveMainloopFwdSm90ILi2EN4cute5tupleIJNS5_1CILi1EEES8_S8_EEENS6_IJNS7_ILi128EEENS7_ILi96EEENS7_ILi192EEEEEELi192ENS_6half_tEfNS_4arch4Sm90ELb0ELb1ELb0ELb1ELb0ELb1ELb0ELb1ELb1ELb1ELb1ELb0EEENS1_21CollectiveEpilogueFwdINS6_IJSA_SC_SB_EEES9_SE_SG_Li256ELb1ELb1ELb1ELb0EEENS1_36VarlenDynamicPersistentTileSchedulerILi128ELi96ELi256ELi128ELb1ELb1ELb1ELb1ELb0ELb1EEEEEEEEEvNT_6ParamsE)
        /*150c*/ 	.short	0x0210
        /*150e*/ 	.short	0x0af0


	//----- nvinfo : EIATTR_SW_WAR
	.align		4
.L_763:
        /*1510*/ 	.byte	0x04, 0x36
        /*1512*/ 	.short	(.L_765 - .L_764)
.L_764:
        /*1514*/ 	.word	0x00000008
.L_765:


//--------------------- .nv.info._ZN7cutlass13device_kernelIN5flash11enable_sm90INS1_16FlashAttnFwdSm90INS1_25CollectiveMainloopFwdSm90ILi2EN4cute5tupleIJNS5_1CILi1EEES8_S8_EEENS6_IJNS7_ILi128EEENS7_ILi112EEENS7_ILi192EEEEEELi192ENS_6half_tEfNS_4arch4Sm90ELb1ELb0ELb0ELb0ELb0ELb0ELb0ELb1ELb1ELb1ELb1ELb0EEENS1_21CollectiveEpilogueFwdINS6_IJSA_SC_SB_EEES9_SE_SG_Li256ELb0ELb1ELb1ELb0EEENS1_19SingleTileSchedulerILb0ELb1ELb1ELi128EEEEEEEEEvNT_6ParamsE --------------------------
	.section	.nv.info._ZN7cutlass13device_kernelIN5flash11enable_sm90INS1_16FlashAttnFwdSm90INS1_25CollectiveMainloopFwdSm90ILi2EN4cute5tupleIJNS5_1CILi1EEES8_S8_EEENS6_IJNS7_ILi128EEENS7_ILi112EEENS7_ILi192EEEEEELi192ENS_6half_tEfNS_4arch4Sm90ELb1ELb0ELb0ELb0ELb0ELb0ELb0ELb1ELb1ELb1ELb1ELb0EEENS1_21CollectiveEpilogueFwdINS6_IJSA_SC_SB_EEES9_SE_SG_Li256ELb0ELb1ELb1ELb0EEENS1_19SingleTileSchedulerILb0ELb1ELb1ELi128EEEEEEEEEvNT_6ParamsE,"",@"SHT_CUDA_INFO"
	.sectionflags	@""
	.align	4


	//----- nvinfo : EIATTR_CUDA_API_VERSION
	.align		4
        /*0000*/ 	.byte	0x04, 0x37
        /*0002*/ 	.short	(.L_767 - .L_766)
.L_766:
        /*0004*/ 	.word	0x00000082


	//----- nvinfo : EIATTR_KPARAM_INFO
	.align		4
.L_767:
        /*0008*/ 	.byte	0x04, 0x17
        /*000a*/ 	.short	(.L_769 - .L_768)
.L_768:
        /*000c*/ 	.word	0x00000000
        /*0010*/ 	.short	0x0000
        /*0012*/ 	.short	0x0070
        /*0014*/ 	.byte	0x00, 0xf0, 0x01, 0x28


	//----- nvinfo : EIATTR_SPARSE_MMA_MASK
	.align		4
.L_769:
        /*0018*/ 	.byte	0x03, 0x50
        /*001a*/ 	.short	0x0000


	//----- nvinfo : EIATTR_MAXREG_COUNT
	.align		4
        /*001c*/ 	.byte	0x03, 0x1b
        /*001e*/ 	.short	0x00a8


	//----- nvinfo : EIATTR_NUM_BARRIERS
	.align		4
        /*0020*/ 	.byte	0x02, 0x4c
        /*0022*/ 	.byte	0x09
	.zero		1


	//----- nvinfo : EIATTR_EXTERNS
	.align		4
        /*0024*/ 	.byte	0x04, 0x0f
        /*0026*/ 	.short	(.L_771 - .L_770)


	//   ....[0]....
	.align		4
.L_770:
        /*0028*/ 	.word	index@(__assertfail)


	//----- nvinfo : EIATTR_ANNOTATIONS
	.align		4
.L_771:
        /*002c*/ 	.byte	0x04, 0x55
        /*002e*/ 	.short	(.L_773 - .L_772)


	//   ....[0]....
.L_772:
        /* <DEDUP_REMOVED lines=9> */


	//----- nvinfo : EIATTR_MERCURY_ISA_VERSION
	.align		4
.L_773:
        /*00a8*/ 	.byte	0x03, 0x5f
        /*00aa*/ 	.short	0x0101


	//----- nvinfo : EIATTR_INT_WARP_WIDE_INSTR_OFFSETS
	.align		4
        /*00ac*/ 	.byte	0x04, 0x31
        /*00ae*/ 	.short	(.L_775 - .L_774)


	//   ....[0]....
.L_774:
        /*00b0*/ 	.word	0x00000130


	//   ....[1]....
        /*00b4*/ 	.word	0x00000170


	//   ....[2]....
        /*00b8*/ 	.word	0x000001e0


	//----- nvinfo : EIATTR_COOP_GROUP_MASK_REGIDS
	.align		4
.L_775:
        /*00bc*/ 	.byte	0x04, 0x29
        /*00be*/ 	.short	(.L_777 - .L_776)


	//   ....[0]....
.L_776:
        /*00c0*/ 	.word	0xffffffff


	//   ....[1]....
        /*00c4*/ 	.word	0xffffffff


	//   ....[2]....
        /*00c8*/ 	.word	0xffffffff


	//   ....[3]....
        /*00cc*/ 	.word	0xffffffff


	//   ....[4]....
        /*00d0*/ 	.word	0xffffffff


	//   ....[5]....
        /*00d4*/ 	.word	0xffffffff


	//   ....[6]....
        /*00d8*/ 	.word	0xffffffff


	//   ....[7]....
        /*00dc*/ 	.word	0xffffffff


	//   ....[8]....
        /*00e0*/ 	.word	0xffffffff


	//   ....[9]....
        /*00e4*/ 	.word	0xffffffff


	//   ....[10]....
        /*00e8*/ 	.word	0xffffffff


	//   ....[11]....
        /*00ec*/ 	.word	0xffffffff


	//   ....[12]....
        /*00f0*/ 	.word	0xffffffff


	//   ....[13]....
        /*00f4*/ 	.word	0xffffffff


	//   ....[14]....
        /*00f8*/ 	.word	0xffffffff


	//   ....[15]....
        /*00fc*/ 	.word	0xffffffff


	//   ....[16]....
        /*0100*/ 	.word	0xffffffff


	//   ....[17]....
        /*0104*/ 	.word	0xffffffff


	//   ....[18]....
        /*0108*/ 	.word	0xffffffff


	//   ....[19]....
        /*010c*/ 	.word	0xffffffff


	//   ....[20]....
        /*0110*/ 	.word	0xffffffff


	//   ....[21]....
        /*0114*/ 	.word	0xffffffff


	//   ....[22]....
        /*0118*/ 	.word	0xffffffff


	//   ....[23]....
        /*011c*/ 	.word	0xffffffff


	//   ....[24]....
        /*0120*/ 	.word	0xffffffff


	//   ....[25]....
        /*0124*/ 	.word	0xffffffff


	//   ....[26]....
        /*0128*/ 	.word	0xffffffff


	//   ....[27]....
        /*012c*/ 	.word	0xffffffff


	//   ....[28]....
        /*0130*/ 	.word	0xffffffff


	//   ....[29]....
        /*0134*/ 	.word	0xffffffff


	//   ....[30]....
        /*0138*/ 	.word	0xffffffff


	//   ....[31]....
        /*013c*/ 	.word	0xffffffff


	//   ....[32]....
        /*0140*/ 	.word	0xffffffff


	//   ....[33]....
        /*0144*/ 	.word	0xffffffff


	//   ....[34]....
        /*0148*/ 	.word	0xffffffff


	//   ....[35]....
        /*014c*/ 	.word	0xffffffff


	//   ....[36]....
        /*0150*/ 	.word	0xffffffff


	//   ....[37]....
        /*0154*/ 	.word	0xffffffff


	//   ....[38]....
        /*0158*/ 	.word	0xffffffff


	//   ....[39]....
        /*015c*/ 	.word	0xffffffff


	//   ....[40]....
        /*0160*/ 	.word	0xffffffff


	//   ....[41]....
        /*0164*/ 	.word	0xffffffff


	//   ....[42]....
        /*0168*/ 	.word	0xffffffff


	//   ....[43]....
        /*016c*/ 	.word	0xffffffff


	//   ....[44]....
        /*0170*/ 	.word	0xffffffff


	//   ....[45]....
        /*0174*/ 	.word	0xffffffff


	//   ....[46]....
        /*0178*/ 	.word	0xffffffff


	//   ....[47]....
        /*017c*/ 	.word	0xffffffff


	//   ....[48]....
        /*0180*/ 	.word	0xffffffff


	//   ....[49]....
        /*0184*/ 	.word	0xffffffff


	//   ....[50]....
        /*0188*/ 	.word	0xffffffff


	//   ....[51]....
        /*018c*/ 	.word	0xffffffff


	//   ....[52]....
        /*0190*/ 	.word	0xffffffff


	//   ....[53]....
        /*0194*/ 	.word	0xffffffff


	//   ....[54]....
        /*0198*/ 	.word	0xffffffff


	//   ....[55]....
        /*019c*/ 	.word	0x0500000f


	//   ....[56]....
        /*01a0*/ 	.word	0x0500000f


	//   ....[57]....
        /*01a4*/ 	.word	0x0500000f


	//   ....[58]....
        /*01a8*/ 	.word	0x0500000f


	//   ....[59]....
        /*01ac*/ 	.word	0x0500000f


	//   ....[60]....
        /*01b0*/ 	.word	0x0500000f


	//   ....[61]....
        /*01b4*/ 	.word	0x0500000f


	//   ....[62]....
        /*01b8*/ 	.word	0x0500000f


	//   ....[63]....
        /*01bc*/ 	.word	0x0500000f


	//   ....[64]....
        /*01c0*/ 	.word	0x0500000f


	//   ....[65]....
        /*01c4*/ 	.word	0x0500000f


	//   ....[66]....
        /*01c8*/ 	.word	0x0500000f


	//   ....[67]....
        /*01cc*/ 	.word	0x0500000f


	//   ....[68]....
        /*01d0*/ 	.word	0x0500000f


	//   ....[69]....
        /*01d4*/ 	.word	0x0500000f


	//   ....[70]....
        /*01d8*/ 	.word	0x0500000f


	//   ....[71]....
        /*01dc*/ 	.word	0x0500000f


	//   ....[72]....
        /*01e0*/ 	.word	0x0500000f


	//----- nvinfo : EIATTR_COOP_GROUP_INSTR_OFFSETS
	.align		4
.L_777:
        /*01e4*/ 	.byte	0x04, 0x28
        /*01e6*/ 	.short	(.L_779 - .L_778)


	//   ....[0]....
.L_778:
        /*01e8*/ 	.word	0x00000060


	//   ....[1]....
        /*01ec*/ 	.word	0x00000140


	//   ....[2]....
        /*01f0*/ 	.word	0x00000190


	//   ....[3]....
        /*01f4*/ 	.word	0x000003c0


	//   ....[4]....
        /*01f8*/ 	.word	0x00000520


	//   ....[5]....
        /*01fc*/ 	.word	0x00000640


	//   ....[6]....
        /*0200*/ 	.word	0x000007a0


	//   ....[7]....
        /*0204*/ 	.word	0x00001390


	//   ....[8]....
        /*0208*/ 	.word	0x00003880


	//   ....[9]....
        /*020c*/ 	.word	0x000038c0


	//   ....[10]....
        /*0210*/ 	.word	0x00004130


	//   ....[11]....
        /*0214*/ 	.word	0x00004270


	//   ....[12]....
        /*0218*/ 	.word	0x00004a20


	//   ....[13]....
        /*021c*/ 	.word	0x00004ab0


	//   ....[14]....
        /*0220*/ 	.word	0x000081e0


	//   ....[15]....
        /*0224*/ 	.word	0x00008210


	//   ....[16]....
        /*0228*/ 	.word	0x00008aa0


	//   ....[17]....
        /*022c*/ 	.word	0x00008ae0


	//   ....[18]....
        /*0230*/ 	.word	0x000091a0


	//   ....[19]....
        /*0234*/ 	.word	0x000091f0


	//   ....[20]....
        /*0238*/ 	.word	0x0000c8e0


	//   ....[21]....
        /*023c*/ 	.word	0x0000c910


	//   ....[22]....
        /*0240*/ 	.word	0x0000cd30


	//   ....[23]....
        /*0244*/ 	.word	0x0000cda0


	//   ....[24]....
        /*0248*/ 	.word	0x0000e1f0


	//   ....[25]....
        /*024c*/ 	.word	0x0000e210


	//   ....[26]....
        /*0250*/ 	.word	0x0000e2c0


	//   ....[27]....
        /*0254*/ 	.word	0x0000e320


	//   ....[28]....
        /*0258*/ 	.word	0x0000f410


	//   ....[29]....
        /*025c*/ 	.word	0x0000f450


	//   ....[30]....
        /*0260*/ 	.word	0x0000f490


	//   ....[31]....
        /*0264*/ 	.word	0x0000f4d0


	//   ....[32]....
        /*0268*/ 	.word	0x0000f510


	//   ....[33]....
        /*026c*/ 	.word	0x0000f530


	//   ....[34]....
        /*0270*/ 	.word	0x0000feb0


	//   ....[35]....
        /*0274*/ 	.word	0x0000fec0


	//   ....[36]....
        /*0278*/ 	.word	0x00010c30


	//   ....[37]....
        /*027c*/ 	.word	0x000117c0


	//   ....[38]....
        /*0280*/ 	.word	0x00012190


	//   ....[39]....
        /*0284*/ 	.word	0x000121d0


	//   ....[40]....
        /*0288*/ 	.word	0x00012200


	//   ....[41]....
        /*028c*/ 	.word	0x00012250


	//   ....[42]....
        /*0290*/ 	.word	0x000122d0


	//   ....[43]....
        /*0294*/ 	.word	0x00012300


	//   ....[44]....
        /*0298*/ 	.word	0x00012380


	//   ....[45]....
        /*029c*/ 	.word	0x000123b0


	//   ....[46]....
        /*02a0*/ 	.word	0x00012430


	//   ....[47]....
        /*02a4*/ 	.word	0x00012470


	//   ....[48]....
        /*02a8*/ 	.word	0x000124e0


	//   ....[49]....
        /*02ac*/ 	.word	0x00012510


	//   ....[50]....
        /*02b0*/ 	.word	0x00012590


	//   ....[51]....
        /*02b4*/ 	.word	0x000125d0


	//   ....[52]....
        /*02b8*/ 	.word	0x00012640


	//   ....[53]....
        /*02bc*/ 	.word	0x00012670


	//   ....[54]....
        /*02c0*/ 	.word	0x00014cb0


	//   ....[55]....
        /*02c4*/ 	.word	0x00015250


	//   ....[56]....
        /*02c8*/ 	.word	0x000153d0


	//   ....[57]....
        /*02cc*/ 	.word	0x00015420


	//   ....[58]....
        /*02d0*/ 	.word	0x00015560


	//   ....[59]....
        /*02d4*/ 	.word	0x000155d0


	//   ....[60]....
        /*02d8*/ 	.word	0x000156d0


	//   ....[61]....
        /*02dc*/ 	.word	0x00015740


	//   ....[62]....
        /*02e0*/ 	.word	0x00015840


	//   ....[63]....
        /*02e4*/ 	.word	0x000158b0


	//   ....[64]....
        /*02e8*/ 	.word	0x000159b0


	//   ....[65]....
        /*02ec*/ 	.word	0x00015a20


	//   ....[66]....
        /*02f0*/ 	.word	0x00015b20


	//   ....[67]....
        /*02f4*/ 	.word	0x00015b90


	//   ....[68]....
        /*02f8*/ 	.word	0x00015c90


	//   ....[69]....
        /*02fc*/ 	.word	0x00015cf0


	//   ....[70]....
        /*0300*/ 	.word	0x00015de0


	//   ....[71]....
        /*0304*/ 	.word	0x00015e30


	//   ....[72]....
        /*0308*/ 	.word	0x00016230


	//----- nvinfo : EIATTR_REG_RECONFIG
	.align		4
.L_779:
        /*030c*/ 	.byte	0x01, 0x54
	.zero		2


	//----- nvinfo : EIATTR_SYSCALL_OFFSETS
	.align		4
        /*0310*/ 	.byte	0x04, 0x46
        /*0312*/ 	.short	(.L_781 - .L_780)


	//   ....[0]....
.L_780:
        /*0314*/ 	.word	0x00001560


	//   ....[1]....
        /*0318*/ 	.word	0x00011440


	//   ....[2]....
        /*031c*/ 	.word	0x00011580


	//   ....[3]....
        /*0320*/ 	.word	0x00011670


	//   ....[4]....
        /*0324*/ 	.word	0x00011dd0


	//----- nvinfo : EIATTR_MBARRIER_INSTR_OFFSETS
	.align		4
.L_781:
        /*0328*/ 	.byte	0x04, 0x39
        /*032a*/ 	.short	(.L_783 - .L_782)


	//   ....[0]....
.L_782:
        /*032c*/ 	.word	0x00000270
        /*0330*/ 	.word	0x000000ff
        /*0334*/ 	.word	0x00036800
        /*0338*/ 	.short	0x0100
        /*033a*/ 	.byte	0x08
	.zero		1


	//   ....[1]....
        /*033c*/ 	.word	0x00000280
        /*0340*/ 	.word	0x000000ff
        /*0344*/ 	.word	0x00036820
        /*0348*/ 	.short	0x0100
        /*034a*/ 	.byte	0x08
	.zero		1


	//   ....[2]....
        /*034c*/ 	.word	0x00000370
        /*0350*/ 	.word	0x000000ff
        /*0354*/ 	.word	0x00036830
        /*0358*/ 	.short	0x0100
        /*035a*/ 	.byte	0x08
	.zero		1


	//   ....[3]....
        /*035c*/ 	.word	0x00000380
        /*0360*/ 	.word	0x000000ff
        /*0364*/ 	.word	0x00036840
        /*0368*/ 	.short	0x0100
        /*036a*/ 	.byte	0x08
	.zero		1


	//   ....[4]....
        /*036c*/ 	.word	0x00000390
        /*0370*/ 	.word	0x000000ff
        /*0374*/ 	.word	0x00036838
        /*0378*/ 	.short	0x0100
        /*037a*/ 	.byte	0x08
	.zero		1


	//   ....[5]....
        /*037c*/ 	.word	0x000003a0
        /*0380*/ 	.word	0x000000ff
        /*0384*/ 	.word	0x00036848
        /*0388*/ 	.short	0x0100
        /*038a*/ 	.byte	0x08
	.zero		1


	//   ....[6]....
        /*038c*/ 	.word	0x000004d0
        /*0390*/ 	.word	0x000000ff
        /*0394*/ 	.word	0x00036850
        /*0398*/ 	.short	0x0100
        /*039a*/ 	.byte	0x08
	.zero		1


	//   ....[7]....
        /*039c*/ 	.word	0x000004e0
        /*03a0*/ 	.word	0x000000ff
        /*03a4*/ 	.word	0x00036860
        /*03a8*/ 	.short	0x0100
        /*03aa*/ 	.byte	0x08
	.zero		1


	//   ....[8]....
        /*03ac*/ 	.word	0x000004f0
        /*03b0*/ 	.word	0x000000ff
        /*03b4*/ 	.word	0x00036858
        /*03b8*/ 	.short	0x0100
        /*03ba*/ 	.byte	0x08
	.zero		1


	//   ....[9]....
        /*03bc*/ 	.word	0x00000500
        /*03c0*/ 	.word	0x000000ff
        /*03c4*/ 	.word	0x00036868
        /*03c8*/ 	.short	0x0100
        /*03ca*/ 	.byte	0x08
	.zero		1


	//   ....[10]....
        /*03cc*/ 	.word	0x000005f0
        /*03d0*/ 	.word	0x000000ff
        /*03d4*/ 	.word	0x00036870
        /*03d8*/ 	.short	0x0100
        /*03da*/ 	.byte	0x06
	.zero		1


	//   ....[11]....
        /*03dc*/ 	.word	0x00000600
        /*03e0*/ 	.word	0x000000ff
        /*03e4*/ 	.word	0x00036880
        /*03e8*/ 	.short	0x0100
        /*03ea*/ 	.byte	0x06
	.zero		1


	//   ....[12]....
        /*03ec*/ 	.word	0x00000610
        /*03f0*/ 	.word	0x000000ff
        /*03f4*/ 	.word	0x00036878
        /*03f8*/ 	.short	0x0100
        /*03fa*/ 	.byte	0x06
	.zero		1


	//   ....[13]....
        /*03fc*/ 	.word	0x00000620
        /*0400*/ 	.word	0x000000ff
        /*0404*/ 	.word	0x00036888
        /*0408*/ 	.short	0x0100
        /*040a*/ 	.byte	0x06
	.zero		1


	//   ....[14]....
        /*040c*/ 	.word	0x00000750
        /*0410*/ 	.word	0x000000ff
        /*0414*/ 	.word	0x00036890
        /*0418*/ 	.short	0x0100
        /*041a*/ 	.byte	0x08
	.zero		1


	//   ....[15]....
        /*041c*/ 	.word	0x00000760
        /*0420*/ 	.word	0x000000ff
        /*0424*/ 	.word	0x000368a0
        /*0428*/ 	.short	0x0100
        /*042a*/ 	.byte	0x08
	.zero		1


	//   ....[16]....
        /*042c*/ 	.word	0x00000770
        /*0430*/ 	.word	0x000000ff
        /*0434*/ 	.word	0x00036898
        /*0438*/ 	.short	0x0100
        /*043a*/ 	.byte	0x08
	.zero		1


	//   ....[17]....
        /*043c*/ 	.word	0x00000780
        /*0440*/ 	.word	0x000000ff
        /*0444*/ 	.word	0x000368a8
        /*0448*/ 	.short	0x0100
        /*044a*/ 	.byte	0x08
	.zero		1


	//   ....[18]....
        /*044c*/ 	.word	0x000008b0
        /*0450*/ 	.word	0x000000ff
        /*0454*/ 	.word	0x000368b0
        /*0458*/ 	.short	0x0100
        /*045a*/ 	.byte	0x08
	.zero		1


	//   ....[19]....
        /*045c*/ 	.word	0x000008c0
        /*0460*/ 	.word	0x000000ff
        /*0464*/ 	.word	0x000368c0
        /*0468*/ 	.short	0x0100
        /*046a*/ 	.byte	0x08
	.zero		1


	//   ....[20]....
        /*046c*/ 	.word	0x000008d0
        /*0470*/ 	.word	0x000000ff
        /*0474*/ 	.word	0x000368b8
        /*0478*/ 	.short	0x0100
        /*047a*/ 	.byte	0x08
	.zero		1


	//   ....[21]....
        /*047c*/ 	.word	0x000008e0
        /*0480*/ 	.word	0x000000ff
        /*0484*/ 	.word	0x000368c8
        /*0488*/ 	.short	0x0100
        /*048a*/ 	.byte	0x08
	.zero		1


	//   ....[22]....
        /*048c*/ 	.word	0x00001590
        /*0490*/ 	.word	0x000000ff
        /*0494*/ 	.word	0x00036800
        /*0498*/ 	.short	0x010a
        /*049a*/ 	.byte	0x04
	.zero		1


	//   ....[23]....
        /*049c*/ 	.word	0x00001630
        /*04a0*/ 	.word	0x000000ff
        /*04a4*/ 	.word	0x00036830
        /*04a8*/ 	.short	0x010a
        /*04aa*/ 	.byte	0x04
	.zero		1


	//   ....[24]....
        /*04ac*/ 	.word	0x000016d0
        /*04b0*/ 	.word	0x000000ff
        /*04b4*/ 	.word	0x00036830
        /*04b8*/ 	.short	0x010a
        /*04ba*/ 	.byte	0x04
	.zero		1


	//   ....[25]....
        /*04bc*/ 	.word	0x00005030
        /*04c0*/ 	.word	0x00000003
        /*04c4*/ 	.word	0x00000000
        /*04c8*/ 	.short	0x0101
        /*04ca*/ 	.byte	0x3f
	.zero		1


	//   ....[26]....
        /*04cc*/ 	.word	0x00005890
        /*04d0*/ 	.word	0x000000ff
        /*04d4*/ 	.word	0x00036830
        /*04d8*/ 	.short	0x010a
        /*04da*/ 	.byte	0x3b
	.zero		1


	//   ....[27]....
        /*04dc*/ 	.word	0x000058d0
        /*04e0*/ 	.word	0x000000ff
        /*04e4*/ 	.word	0x00036830
        /*04e8*/ 	.short	0x010a
        /*04ea*/ 	.byte	0x3b
	.zero		1


	//   ....[28]....
        /*04ec*/ 	.word	0x00007f60
        /*04f0*/ 	.word	0x000000ff
        /*04f4*/ 	.word	0x00036850
        /*04f8*/ 	.short	0x010a
        /*04fa*/ 	.byte	0x0b
	.zero		1


	//   ....[29]....
        /*04fc*/ 	.word	0x00007fa0
        /*0500*/ 	.word	0x000000ff
        /*0504*/ 	.word	0x00036850
        /*0508*/ 	.short	0x010a
        /*050a*/ 	.byte	0x0b
	.zero		1


	//   ....[30]....
        /*050c*/ 	.word	0x00009890
        /*0510*/ 	.word	0x0000000e
        /*0514*/ 	.word	0x00000000
        /*0518*/ 	.short	0x0101
        /*051a*/ 	.byte	0x3f
	.zero		1


	//   ....[31]....
        /*051c*/ 	.word	0x000098e0
        /*0520*/ 	.word	0x00000092
        /*0524*/ 	.word	0x00000000
        /*0528*/ 	.short	0x0101
        /*052a*/ 	.byte	0x3f
	.zero		1


	//   ....[32]....
        /*052c*/ 	.word	0x00009e40
        /*0530*/ 	.word	0x000000ff
        /*0534*/ 	.word	0x00036830
        /*0538*/ 	.short	0x010a
        /*053a*/ 	.byte	0x3d
	.zero		1


	//   ....[33]....
        /*053c*/ 	.word	0x00009e80
        /*0540*/ 	.word	0x000000ff
        /*0544*/ 	.word	0x00036830
        /*0548*/ 	.short	0x010a
        /*054a*/ 	.byte	0x3d
	.zero		1


	//   ....[34]....
        /*054c*/ 	.word	0x0000c5a0
        /*0550*/ 	.word	0x000000ff
        /*0554*/ 	.word	0x00036850
        /*0558*/ 	.short	0x010a
        /*055a*/ 	.byte	0x0b
	.zero		1


	//   ....[35]....
        /*055c*/ 	.word	0x0000c5e0
        /*0560*/ 	.word	0x000000ff
        /*0564*/ 	.word	0x00036850
        /*0568*/ 	.short	0x010a
        /*056a*/ 	.byte	0x0b
	.zero		1


	//   ....[36]....
        /*056c*/ 	.word	0x0000d730
        /*0570*/ 	.word	0x00000092
        /*0574*/ 	.word	0x00000000
        /*0578*/ 	.short	0x0101
        /*057a*/ 	.byte	0x3f
	.zero		1


	//   ....[37]....
        /*057c*/ 	.word	0x0000d770
        /*0580*/ 	.word	0x00000094
        /*0584*/ 	.word	0x00000000
        /*0588*/ 	.short	0x0101
        /*058a*/ 	.byte	0x3f
	.zero		1


	//   ....[38]....
        /*058c*/ 	.word	0x0000e160
        /*0590*/ 	.word	0x000000ff
        /*0594*/ 	.word	0x00036850
        /*0598*/ 	.short	0x010a
        /*059a*/ 	.byte	0x05
	.zero		1


	//   ....[39]....
        /*059c*/ 	.word	0x0000e1a0
        /*05a0*/ 	.word	0x000000ff
        /*05a4*/ 	.word	0x00036850
        /*05a8*/ 	.short	0x010a
        /*05aa*/ 	.byte	0x05
	.zero		1


	//   ....[40]....
        /*05ac*/ 	.word	0x0000e660
        /*05b0*/ 	.word	0x0000000b
        /*05b4*/ 	.word	0x00000000
        /*05b8*/ 	.short	0x0101
        /*05ba*/ 	.byte	0x3f
	.zero		1


	//   ....[41]....
        /*05bc*/ 	.word	0x0000f540
        /*05c0*/ 	.word	0x000000ff
        /*05c4*/ 	.word	0x00000000
        /*05c8*/ 	.short	0x0101
        /*05ca*/ 	.byte	0x04
	.zero		1


	//   ....[42]....
        /*05cc*/ 	.word	0x000119e0
        /*05d0*/ 	.word	0x000000ff
        /*05d4*/ 	.word	0x00036840
        /*05d8*/ 	.short	0x010a
        /*05da*/ 	.byte	0x26
	.zero		1


	//   ....[43]....
        /*05dc*/ 	.word	0x000127b0
        /*05e0*/ 	.word	0x000000ff
        /*05e4*/ 	.word	0x00036800
        /*05e8*/ 	.short	0x0107
        /*05ea*/ 	.byte	0x26
	.zero		1


	//   ....[44]....
        /*05ec*/ 	.word	0x00012820
        /*05f0*/ 	.word	0x000000ff
        /*05f4*/ 	.word	0x00036800
        /*05f8*/ 	.short	0x0101
        /*05fa*/ 	.byte	0x26
	.zero		1


	//   ....[45]....
        /*05fc*/ 	.word	0x00012830
        /*0600*/ 	.word	0x000000ff
        /*0604*/ 	.word	0x00036820
        /*0608*/ 	.short	0x010a
        /*060a*/ 	.byte	0x26
	.zero		1


	//   ....[46]....
        /*060c*/ 	.word	0x00012c50
        /*0610*/ 	.word	0x000000ff
        /*0614*/ 	.word	0x00036848
        /*0618*/ 	.short	0x010a
        /*061a*/ 	.byte	0x26
	.zero		1


	//   ....[47]....
        /*061c*/ 	.word	0x00013000
        /*0620*/ 	.word	0x000000ff
        /*0624*/ 	.word	0x00036860
        /*0628*/ 	.short	0x010a
        /*062a*/ 	.byte	0x26
	.zero		1


	//   ....[48]....
        /*062c*/ 	.word	0x000135e0
        /*0630*/ 	.word	0x000000ff
        /*0634*/ 	.word	0x00036840
        /*0638*/ 	.short	0x010a
        /*063a*/ 	.byte	0x26
	.zero		1


	//   ....[49]....
        /*063c*/ 	.word	0x000139a0
        /*0640*/ 	.word	0x000000ff
        /*0644*/ 	.word	0x00036868
        /*0648*/ 	.short	0x010a
        /*064a*/ 	.byte	0x26
	.zero		1


	//   ....[50]....
        /*064c*/ 	.word	0x00013fd0
        /*0650*/ 	.word	0x000000ff
        /*0654*/ 	.word	0x00036848
        /*0658*/ 	.short	0x010a
        /*065a*/ 	.byte	0x26
	.zero		1


	//   ....[51]....
        /*065c*/ 	.word	0x00014370
        /*0660*/ 	.word	0x000000ff
        /*0664*/ 	.word	0x00036860
        /*0668*/ 	.short	0x010a
        /*066a*/ 	.byte	0x26
	.zero		1


	//   ....[52]....
        /*066c*/ 	.word	0x000147e0
        /*0670*/ 	.word	0x00000003
        /*0674*/ 	.word	0x00036860
        /*0678*/ 	.short	0x010a
        /*067a*/ 	.byte	0x3f
	.zero		1


	//   ....[53]....
        /*067c*/ 	.word	0x00014c40
        /*0680*/ 	.word	0x00000002
        /*0684*/ 	.word	0x00036820
        /*0688*/ 	.short	0x010a
        /*068a*/ 	.byte	0x3f
	.zero		1


	//   ....[54]....
        /*068c*/ 	.word	0x00014de0
        /*0690*/ 	.word	0x00000006
        /*0694*/ 	.word	0x00000000
        /*0698*/ 	.short	0x010a
        /*069a*/ 	.byte	0x3f
	.zero		1


	//   ....[55]....
        /*069c*/ 	.word	0x00014e50
        /*06a0*/ 	.word	0x00000003
        /*06a4*/ 	.word	0x00000000
        /*06a8*/ 	.short	0x010a
        /*06aa*/ 	.byte	0x3f
	.zero		1


	//   ....[56]....
        /*06ac*/ 	.word	0x00014eb0
        /*06b0*/ 	.word	0x00000000
        /*06b4*/ 	.word	0x00000000
        /*06b8*/ 	.short	0x010a
        /*06ba*/ 	.byte	0x3f
	.zero		1


	//   ....[57]....
        /*06bc*/ 	.word	0x00014ee0
        /*06c0*/ 	.word	0x00000003
        /*06c4*/ 	.word	0x00000000
        /*06c8*/ 	.short	0x010a
        /*06ca*/ 	.byte	0x3f
	.zero		1


	//   ....[58]....
        /*06cc*/ 	.word	0x00014f60
        /*06d0*/ 	.word	0x00000003
        /*06d4*/ 	.word	0x00036800
        /*06d8*/ 	.short	0x010a
        /*06da*/ 	.byte	0x3f
	.zero		1


	//   ....[59]....
        /*06dc*/ 	.word	0x00014fd0
        /*06e0*/ 	.word	0x00000003
        /*06e4*/ 	.word	0x00036830
        /*06e8*/ 	.short	0x010a
        /*06ea*/ 	.byte	0x3f
	.zero		1


	//   ....[60]....
        /*06ec*/ 	.word	0x00015030
        /*06f0*/ 	.word	0x00000007
        /*06f4*/ 	.word	0x00036830
        /*06f8*/ 	.short	0x010a
        /*06fa*/ 	.byte	0x3f
	.zero		1


	//   ....[61]....
        /*06fc*/ 	.word	0x00015090
        /*0700*/ 	.word	0x00000003
        /*0704*/ 	.word	0x00036850
        /*0708*/ 	.short	0x010a
        /*070a*/ 	.byte	0x3f
	.zero		1


	//   ....[62]....
        /*070c*/ 	.word	0x000150f0
        /*0710*/ 	.word	0x00000007
        /*0714*/ 	.word	0x00036830
        /*0718*/ 	.short	0x010a
        /*071a*/ 	.byte	0x3f
	.zero		1


	//   ....[63]....
        /*071c*/ 	.word	0x00015150
        /*0720*/ 	.word	0x00000003
        /*0724*/ 	.word	0x00036850
        /*0728*/ 	.short	0x010a
        /*072a*/ 	.byte	0x3f
	.zero		1


	//   ....[64]....
        /*072c*/ 	.word	0x000151b0
        /*0730*/ 	.word	0x00000003
        /*0734*/ 	.word	0x00036850
        /*0738*/ 	.short	0x010a
        /*073a*/ 	.byte	0x3f
	.zero		1


	//   ....[65]....
        /*073c*/ 	.word	0x00015310
        /*0740*/ 	.word	0x00000003
        /*0744*/ 	.word	0x00036840
        /*0748*/ 	.short	0x010a
        /*074a*/ 	.byte	0x3f
	.zero		1


	//   ....[66]....
        /*074c*/ 	.word	0x00015e70
        /*0750*/ 	.word	0x00000003
        /*0754*/ 	.word	0x00036820
        /*0758*/ 	.short	0x010a
        /*075a*/ 	.byte	0x3f
	.zero		1


	//   ....[67]....
        /*075c*/ 	.word	0x00015ed0
        /*0760*/ 	.word	0x00000003
        /*0764*/ 	.word	0x00036848
        /*0768*/ 	.short	0x010a
        /*076a*/ 	.byte	0x3f
	.zero		1


	//   ....[68]....
        /*076c*/ 	.word	0x00015f30
        /*0770*/ 	.word	0x00000003
        /*0774*/ 	.word	0x00036860
        /*0778*/ 	.short	0x010a
        /*077a*/ 	.byte	0x3f
	.zero		1


	//   ....[69]....
        /*077c*/ 	.word	0x00015f90
        /*0780*/ 	.word	0x00000003
        /*0784*/ 	.word	0x00036840
        /*0788*/ 	.short	0x010a
        /*078a*/ 	.byte	0x3f
	.zero		1


	//   ....[70]....
        /*078c*/ 	.word	0x00015ff0
        /*0790*/ 	.word	0x00000003
        /*0794*/ 	.word	0x00036868
        /*0798*/ 	.short	0x010a
        /*079a*/ 	.byte	0x3f
	.zero		1


	//   ....[71]....
        /*079c*/ 	.word	0x00016050
        /*07a0*/ 	.word	0x00000003
        /*07a4*/ 	.word	0x00036848
        /*07a8*/ 	.short	0x010a
        /*07aa*/ 	.byte	0x3f
	.zero		1


	//   ....[72]....
        /*07ac*/ 	.word	0x000160b0
        /*07b0*/ 	.word	0x00000003
        /*07b4*/ 	.word	0x00036860
        /*07b8*/ 	.short	0x010a
        /*07ba*/ 	.byte	0x3f
	.zero		1


	//   ....[73]....
        /*07bc*/ 	.word	0x00016100
        /*07c0*/ 	.word	0x00000003
        /*07c4*/ 	.word	0x00036860
        /*07c8*/ 	.short	0x010a
        /*07ca*/ 	.byte	0x3f
	.zero		1


	//   ....[74]....
        /*07cc*/ 	.word	0x00016150
        /*07d0*/ 	.word	0x00000002
        /*07d4*/ 	.word	0x00036820
        /*07d8*/ 	.short	0x010a
        /*07da*/ 	.byte	0x3f
	.zero		1


	//   ....[75]....
        /*07dc*/ 	.word	0x000162f0
        /*07e0*/ 	.word	0x00000006
        /*07e4*/ 	.word	0x00000000
        /*07e8*/ 	.short	0x010a
        /*07ea*/ 	.byte	0x3f
	.zero		1


	//   ....[76]....
        /*07ec*/ 	.word	0x00016340
        /*07f0*/ 	.word	0x00000003
        /*07f4*/ 	.word	0x00000000
        /*07f8*/ 	.short	0x010a
        /*07fa*/ 	.byte	0x3f
	.zero		1


	//   ....[77]....
        /*07fc*/ 	.word	0x00016390
        /*0800*/ 	.word	0x00000000
        /*0804*/ 	.word	0x00000000
        /*0808*/ 	.short	0x010a
        /*080a*/ 	.byte	0x3f
	.zero		1


	//----- nvinfo : EIATTR_NUM_MBARRIERS
	.align		4
.L_783:
        /*080c*/ 	.byte	0x03, 0x38
        /*080e*/ 	.short	0x0016


	//----- nvinfo : EIATTR_EXIT_INSTR_OFFSETS
	.align		4
        /*0810*/ 	.byte	0x04, 0x1c
        /*0812*/ 	.short	(.L_785 - .L_784)


	//   ....[0]....
.L_784:
        /*0814*/ 	.word	0x00014f30


	//----- nvinfo : EIATTR_MAX_THREADS
	.align		4
.L_785:
        /*0818*/ 	.byte	0x04, 0x05
        /*081a*/ 	.short	(.L_787 - .L_786)
.L_786:
        /*081c*/ 	.word	0x00000180
        /*0820*/ 	.word	0x00000001
        /*0824*/ 	.word	0x00000001


	//----- nvinfo : EIATTR_CRS_STACK_SIZE
	.align		4
.L_787:
        /*0828*/ 	.byte	0x04, 0x1e
        /*082a*/ 	.short	(.L_789 - .L_788)
.L_788:
        /*082c*/ 	.word	0x00000000


	//----- nvinfo : EIATTR_CBANK_PARAM_SIZE
	.align		4
.L_789:
        /*0830*/ 	.byte	0x03, 0x19
        /*0832*/ 	.short	0x0a70


	//----- nvinfo : EIATTR_PARAM_CBANK
	.align		4
        /*0834*/ 	.byte	0x04, 0x0a
        /*0836*/ 	.short	(.L_791 - .L_790)
	.align		4
.L_790:
        /*0838*/ 	.word	index@(.nv.constant0._ZN7cutlass13device_kernelIN5flash11enable_sm90INS1_16FlashAttnFwdSm90INS1_25CollectiveMainloopFwdSm90ILi2EN4cute5tupleIJNS5_1CILi1EEES8_S8_EEENS6_IJNS7_ILi128EEENS7_ILi112EEENS7_ILi192EEEEEELi192ENS_6half_tEfNS_4arch4Sm90ELb1ELb0ELb0ELb0ELb0ELb0ELb0ELb1ELb1ELb1ELb1ELb0EEENS1_21CollectiveEpilogueFwdINS6_IJSA_SC_SB_EEES9_SE_SG_Li256ELb0ELb1ELb1ELb0EEENS1_19SingleTileSchedulerILb0ELb1ELb1ELi128EEEEEEEEEvNT_6ParamsE)
        /*083c*/ 	.short	0x0210
        /*083e*/ 	.short	0x0a70


	//----- nvinfo : EIATTR_SW_WAR
	.align		4
.L_791:
        /*0840*/ 	.byte	0x04, 0x36
        /*0842*/ 	.short	(.L_793 - .L_792)
.L_792:
        /*0844*/ 	.word	0x00000008
.L_793:


//--------------------- .nv.info._ZN7cutlass13device_kernelIN5flash11enable_sm90INS1_16FlashAttnFwdSm90INS1_25CollectiveMainloopFwdSm90ILi2EN4cute5tupleIJNS5_1CILi1EEES8_S8_EEENS6_IJNS7_ILi128EEENS7_ILi112EEENS7_ILi192EEEEEELi192ENS_6half_tEfNS_4arch4Sm90ELb1ELb0ELb0ELb1ELb0ELb0ELb0ELb1ELb1ELb1ELb1ELb0EEENS1_21CollectiveEpilogueFwdINS6_IJSA_SC_SB_EEES9_SE_SG_Li256ELb1ELb1ELb1ELb0EEENS1_36VarlenDynamicPersistentTileSchedulerILi128ELi112ELi256ELi128ELb1ELb1ELb1ELb1ELb1ELb1EEEEEEEEEvNT_6ParamsE --------------------------
	.section	.nv.info._ZN7cutlass13device_kernelIN5flash11enable_sm90INS1_16FlashAttnFwdSm90INS1_25CollectiveMainloopFwdSm90ILi2EN4cute5tupleIJNS5_1CILi1EEES8_S8_EEENS6_IJNS7_ILi128EEENS7_ILi112EEENS7_ILi192EEEEEELi192ENS_6half_tEfNS_4arch4Sm90ELb1ELb0ELb0ELb1ELb0ELb0ELb0ELb1ELb1ELb1ELb1ELb0EEENS1_21CollectiveEpilogueFwdINS6_IJSA_SC_SB_EEES9_SE_SG_Li256ELb1ELb1ELb1ELb0EEENS1_36VarlenDynamicPersistentTileSchedulerILi128ELi112ELi256ELi128ELb1ELb1ELb1ELb1ELb1ELb1EEEEEEEEEvNT_6ParamsE,"",@"SHT_CUDA_INFO"
	.sectionflags	@""
	.align	4


	//----- nvinfo : EIATTR_CUDA_API_VERSION
	.align		4
        /*0000*/ 	.byte	0x04, 0x37
        /*0002*/ 	.short	(.L_795 - .L_794)
.L_794:
        /*0004*/ 	.word	0x00000082


	//----- nvinfo : EIATTR_KPARAM_INFO
	.align		4
.L_795:
        /*0008*/ 	.byte	0x04, 0x17
        /*000a*/ 	.short	(.L_797 - .L_796)
.L_796:
        /*000c*/ 	.word	0x00000000
        /*0010*/ 	.short	0x0000
        /*0012*/ 	.short	0x0070
        /*0014*/ 	.byte	0x00, 0xf0, 0x01, 0x2a


	//----- nvinfo : EIATTR_SPARSE_MMA_MASK
	.align		4
.L_797:
        /*0018*/ 	.byte	0x03, 0x50
        /*001a*/ 	.short	0x0000


	//----- nvinfo : EIATTR_MAXREG_COUNT
	.align		4
        /*001c*/ 	.byte	0x03, 0x1b
        /*001e*/ 	.short	0x00a8


	//----- nvinfo : EIATTR_NUM_BARRIERS
	.align		4
        /*0020*/ 	.byte	0x02, 0x4c
        /*0022*/ 	.byte	0x09
	.zero		1


	//----- nvinfo : EIATTR_EXTERNS
	.align		4
        /*0024*/ 	.byte	0x04, 0x0f
        /*0026*/ 	.short	(.L_799 - .L_798)


	//   ....[0]....
	.align		4
.L_798:
        /*0028*/ 	.word	index@(__assertfail)


	//----- nvinfo : EIATTR_ANNOTATIONS
	.align		4
.L_799:
        /*002c*/ 	.byte	0x04, 0x55
        /*002e*/ 	.short	(.L_801 - .L_800)


	//   ....[0]....
.L_800:
        /* <DEDUP_REMOVED lines=76> */


	//----- nvinfo : EIATTR_MERCURY_ISA_VERSION
	.align		4
.L_801:
        /*04d8*/ 	.byte	0x03, 0x5f
        /*04da*/ 	.short	0x0101


	//----- nvinfo : EIATTR_UNUSED_LOAD_BYTE_OFFSET
	.align		4
        /*04dc*/ 	.byte	0x04, 0x44
        /*04de*/ 	.short	(.L_803 - .L_802)


	//   ....[0]....
.L_802:
        /*04e0*/ 	.word	0x00000a10
        /*04e4*/ 	.word	0x0000fff0


	//   ....[1]....
        /*04e8*/ 	.word	0x0000f4f0
        /*04ec*/ 	.word	0x0000fff0


	//----- nvinfo : EIATTR_INT_WARP_WIDE_INSTR_OFFSETS
	.align		4
.L_803:
        /*04f0*/ 	.byte	0x04, 0x31
        /*04f2*/ 	.short	(.L_805 - .L_804)


	//   ....[0]....
.L_804:
        /*04f4*/ 	.word	0x00000130


	//   ....[1]....
        /*04f8*/ 	.word	0x00000170


	//   ....[2]....
        /*04fc*/ 	.word	0x000001e0


	//   ....[3]....
        /*0500*/ 	.word	0x00014f30


	//   ....[4]....
        /*0504*/ 	.word	0x00014fd0


	//   ....[5]....
        /*0508*/ 	.word	0x00018dc0


	//   ....[6]....
        /*050c*/ 	.word	0x00018e30


	//----- nvinfo : EIATTR_COOP_GROUP_MASK_REGIDS
	.align		4
.L_805:
        /*0510*/ 	.byte	0x04, 0x29
        /*0512*/ 	.short	(.L_807 - .L_806)


	//   ....[0]....
.L_806:
        /*0514*/ 	.word	0xffffffff


	//   ....[1]....
        /*0518*/ 	.word	0xffffffff


	//   ....[2]....
        /*051c*/ 	.word	0xffffffff


	//   ....[3]....
        /*0520*/ 	.word	0xffffffff


	//   ....[4]....
        /*0524*/ 	.word	0xffffffff


	//   ....[5]....
        /*0528*/ 	.word	0xffffffff


	//   ....[6]....
        /*052c*/ 	.word	0xffffffff


	//   ....[7]....
        /*0530*/ 	.word	0xffffffff


	//   ....[8]....
        /*0534*/ 	.word	0xffffffff


	//   ....[9]....
        /*0538*/ 	.word	0xffffffff


	//   ....[10]....
        /*053c*/ 	.word	0xffffffff


	//   ....[11]....
        /*0540*/ 	.word	0xffffffff


	//   ....[12]....
        /*0544*/ 	.word	0xffffffff


	//   ....[13]....
        /*0548*/ 	.word	0xffffffff


	//   ....[14]....
        /*054c*/ 	.word	0xffffffff


	//   ....[15]....
        /*0550*/ 	.word	0xffffffff


	//   ....[16]....
        /*0554*/ 	.word	0xffffffff


	//   ....[17]....
        /*0558*/ 	.word	0xffffffff


	//   ....[18]....
        /*055c*/ 	.word	0xffffffff


	//   ....[19]....
        /*0560*/ 	.word	0xffffffff


	//   ....[20]....
        /*0564*/ 	.word	0xffffffff


	//   ....[21]....
        /*0568*/ 	.word	0xffffffff


	//   ....[22]....
        /*056c*/ 	.word	0xffffffff


	//   ....[23]....
        /*0570*/ 	.word	0xffffffff


	//   ....[24]....
        /*0574*/ 	.word	0xffffffff


	//   ....[25]....
        /*0578*/ 	.word	0xffffffff


	//   ....[26]....
        /*057c*/ 	.word	0xffffffff


	//   ....[27]....
        /*0580*/ 	.word	0xffffffff


	//   ....[28]....
        /*0584*/ 	.word	0xffffffff


	//   ....[29]....
        /*0588*/ 	.word	0xffffffff


	//   ....[30]....
        /*058c*/ 	.word	0xffffffff


	//   ....[31]....
        /*0590*/ 	.word	0xffffffff


	//   ....[32]....
        /*0594*/ 	.word	0xffffffff


	//   ....[33]....
        /*0598*/ 	.word	0xffffffff


	//   ....[34]....
        /*059c*/ 	.word	0xffffffff


	//   ....[35]....
        /*05a0*/ 	.word	0xffffffff


	//   ....[36]....
        /*05a4*/ 	.word	0xffffffff


	//   ....[37]....
        /*05a8*/ 	.word	0xffffffff


	//   ....[38]....
        /*05ac*/ 	.word	0xffffffff


	//   ....[39]....
        /*05b0*/ 	.word	0xffffffff


	//   ....[40]....
        /*05b4*/ 	.word	0xffffffff


	//   ....[41]....
        /*05b8*/ 	.word	0xffffffff


	//   ....[42]....
        /*05bc*/ 	.word	0xffffffff


	//   ....[43]....
        /*05c0*/ 	.word	0xffffffff


	//   ....[44]....
        /*05c4*/ 	.word	0xffffffff


	//   ....[45]....
        /*05c8*/ 	.word	0xffffffff


	//   ....[46]....
        /*05cc*/ 	.word	0xffffffff


	//   ....[47]....
        /*05d0*/ 	.word	0xffffffff


	//   ....[48]....
        /*05d4*/ 	.word	0xffffffff


	//   ....[49]....
        /*05d8*/ 	.word	0xffffffff


	//   ....[50]....
        /*05dc*/ 	.word	0xffffffff


	//   ....[51]....
        /*05e0*/ 	.word	0xffffffff


	//   ....[52]....
        /*05e4*/ 	.word	0xffffffff


	//   ....[53]....
        /*05e8*/ 	.word	0xffffffff


	//   ....[54]....
        /*05ec*/ 	.word	0xffffffff


	//   ....[55]....
        /*05f0*/ 	.word	0xffffffff


	//   ....[56]....
        /*05f4*/ 	.word	0xffffffff


	//   ....[57]....
        /*05f8*/ 	.word	0xffffffff


	//   ....[58]....
        /*05fc*/ 	.word	0xffffffff


	//   ....[59]....
        /*0600*/ 	.word	0xffffffff


	//   ....[60]....
        /*0604*/ 	.word	0xffffffff


	//   ....[61]....
        /*0608*/ 	.word	0xffffffff


	//   ....[62]....
        /*060c*/ 	.word	0xffffffff


	//   ....[63]....
        /*0610*/ 	.word	0xffffffff


	//   ....[64]....
        /*0614*/ 	.word	0xffffffff


	//   ....[65]....
        /*0618*/ 	.word	0xffffffff


	//   ....[66]....
        /*061c*/ 	.word	0xffffffff


	//   ....[67]....
        /*0620*/ 	.word	0xffffffff


	//   ....[68]....
        /*0624*/ 	.word	0xffffffff


	//   ....[69]....
        /*0628*/ 	.word	0xffffffff


	//   ....[70]....
        /*062c*/ 	.word	0xffffffff


	//   ....[71]....
        /*0630*/ 	.word	0xffffffff


	//   ....[72]....
        /*0634*/ 	.word	0xffffffff


	//   ....[73]....
        /*0638*/ 	.word	0xffffffff


	//   ....[74]....
        /*063c*/ 	.word	0xffffffff


	//   ....[75]....
        /*0640*/ 	.word	0xffffffff


	//   ....[76]....
        /*0644*/ 	.word	0xffffffff


	//   ....[77]....
        /*0648*/ 	.word	0xffffffff


	//   ....[78]....
        /*064c*/ 	.word	0xffffffff


	//   ....[79]....
        /*0650*/ 	.word	0xffffffff


	//   ....[80]....
        /*0654*/ 	.word	0xffffffff


	//   ....[81]....
        /*0658*/ 	.word	0xffffffff


	//   ....[82]....
        /*065c*/ 	.word	0xffffffff


	//   ....[83]....
        /*0660*/ 	.word	0xffffffff


	//   ....[84]....
        /*0664*/ 	.word	0xffffffff


	//   ....[85]....
        /*0668*/ 	.word	0xffffffff


	//   ....[86]....
        /*066c*/ 	.word	0xffffffff


	//   ....[87]....
        /*0670*/ 	.word	0xffffffff


	//   ....[88]....
        /*0674*/ 	.word	0xffffffff


	//   ....[89]....
        /*0678*/ 	.word	0xffffffff


	//   ....[90]....
        /*067c*/ 	.word	0xffffffff


	//   ....[91]....
        /*0680*/ 	.word	0xffffffff


	//   ....[92]....
        /*0684*/ 	.word	0xffffffff


	//   ....[93]....
        /*0688*/ 	.word	0xffffffff


	//   ....[94]....
        /*068c*/ 	.word	0xffffffff


	//   ....[95]....
        /*0690*/ 	.word	0xffffffff


	//   ....[96]....
        /*0694*/ 	.word	0xffffffff


	//   ....[97]....
        /*0698*/ 	.word	0xffffffff


	//   ....[98]....
        /*069c*/ 	.word	0xffffffff


	//   ....[99]....
        /*06a0*/ 	.word	0xffffffff


	//   ....[100]....
        /*06a4*/ 	.word	0xffffffff


	//   ....[101]....
        /*06a8*/ 	.word	0xffffffff


	//   ....[102]....
        /*06ac*/ 	.word	0xffffffff


	//   ....[103]....
        /*06b0*/ 	.word	0xffffffff


	//   ....[104]....
        /*06b4*/ 	.word	0xffffffff


	//   ....[105]....
        /*06b8*/ 	.word	0x0500000f


	//   ....[106]....
        /*06bc*/ 	.word	0x0500000f


	//   ....[107]....
        /*06c0*/ 	.word	0x0500000f


	//   ....[108]....
        /*06c4*/ 	.word	0x0500000f


	//   ....[109]....
        /*06c8*/ 	.word	0x0500000f


	//   ....[110]....
        /*06cc*/ 	.word	0x0500000f


	//   ....[111]....
        /*06d0*/ 	.word	0x0500000f


	//   ....[112]....
        /*06d4*/ 	.word	0x0500000f


	//   ....[113]....
        /*06d8*/ 	.word	0x0500000f


	//   ....[114]....
        /*06dc*/ 	.word	0x0500000f


	//   ....[115]....
        /*06e0*/ 	.word	0x0500000f


	//   ....[116]....
        /*06e4*/ 	.word	0x0500000f


	//   ....[117]....
        /*06e8*/ 	.word	0x0500000f


	//   ....[118]....
        /*06ec*/ 	.word	0x0500000f


	//   ....[119]....
        /*06f0*/ 	.word	0x0500000f


	//   ....[120]....
        /*06f4*/ 	.word	0x0500000f


	//   ....[121]....
        /*06f8*/ 	.word	0x0500000f


	//   ....[122]....
        /*06fc*/ 	.word	0x0500000f


	//   ....[123]....
        /*0700*/ 	.word	0x0500000f


	//   ....[124]....
        /*0704*/ 	.word	0x0500000f


	//   ....[125]....
        /*0708*/ 	.word	0x0500000f


	//   ....[126]....
        /*070c*/ 	.word	0x0500000f


	//   ....[127]....
        /*0710*/ 	.word	0x0500000f


	//   ....[128]....
        /*0714*/ 	.word	0x0500000f


	//   ....[129]....
        /*0718*/ 	.word	0x0500000f


	//   ....[130]....
        /*071c*/ 	.word	0x0500000f


	//   ....[131]....
        /*0720*/ 	.word	0x0500000f


	//   ....[132]....
        /*0724*/ 	.word	0x0500000f


	//   ....[133]....
        /*0728*/ 	.word	0x0500000f


	//   ....[134]....
        /*072c*/ 	.word	0x0500000f


	//   ....[135]....
        /*0730*/ 	.word	0x0500000f


	//   ....[136]....
        /*0734*/ 	.word	0x0500000f


	//   ....[137]....
        /*0738*/ 	.word	0x0500000f


	//   ....[138]....
        /*073c*/ 	.word	0x0500000f


	//   ....[139]....
        /*0740*/ 	.word	0x0500000f


	//   ....[140]....
        /*0744*/ 	.word	0x0500000f


	//----- nvinfo : EIATTR_COOP_GROUP_INSTR_OFFSETS
	.align		4
.L_807:
        /*0748*/ 	.byte	0x04, 0x28
        /*074a*/ 	.short	(.L_809 - .L_808)


	//   ....[0]....
.L_808:
        /*074c*/ 	.word	0x00000060


	//   ....[1]....
        /*0750*/ 	.word	0x00000140


	//   ....[2]....
        /*0754*/ 	.word	0x00000190


	//   ....[3]....
        /*0758*/ 	.word	0x000003c0


	//   ....[4]....
        /*075c*/ 	.word	0x00000520


	//   ....[5]....
        /*0760*/ 	.word	0x00000640


	//   ....[6]....
        /*0764*/ 	.word	0x000007a0


	//   ....[7]....
        /*0768*/ 	.word	0x00001f70


	//   ....[8]....
        /*076c*/ 	.word	0x00004310


	//   ....[9]....
        /*0770*/ 	.word	0x00004340


	//   ....[10]....
        /*0774*/ 	.word	0x00004c50


	//   ....[11]....
        /*0778*/ 	.word	0x00004d10


	//   ....[12]....
        /*077c*/ 	.word	0x000054a0


	//   ....[13]....
        /*0780*/ 	.word	0x00005500


	//   ....[14]....
        /*0784*/ 	.word	0x00008b20


	//   ....[15]....
        /*0788*/ 	.word	0x00008b50


	//   ....[16]....
        /*078c*/ 	.word	0x00009160


	//   ....[17]....
        /*0790*/ 	.word	0x00009260


	//   ....[18]....
        /*0794*/ 	.word	0x000098c0


	//   ....[19]....
        /*0798*/ 	.word	0x00009990


	//   ....[20]....
        /*079c*/ 	.word	0x0000d140


	//   ....[21]....
        /*07a0*/ 	.word	0x0000d160


	//   ....[22]....
        /*07a4*/ 	.word	0x0000d580


	//   ....[23]....
        /*07a8*/ 	.word	0x0000d5f0


	//   ....[24]....
        /*07ac*/ 	.word	0x0000e9d0


	//   ....[25]....
        /*07b0*/ 	.word	0x0000ea10


	//   ....[26]....
        /*07b4*/ 	.word	0x0000eb30


	//   ....[27]....
        /*07b8*/ 	.word	0x0000eb60


	//   ....[28]....
        /*07bc*/ 	.word	0x000103b0


	//   ....[29]....
        /*07c0*/ 	.word	0x000103c0


	//   ....[30]....
        /*07c4*/ 	.word	0x000103d0


	//   ....[31]....
        /*07c8*/ 	.word	0x000103e0


	//   ....[32]....
        /*07cc*/ 	.word	0x00010cf0


	//   ....[33]....
        /*07d0*/ 	.word	0x00010d10


	//   ....[34]....
        /*07d4*/ 	.word	0x00010e50


	//   ....[35]....
        /*07d8*/ 	.word	0x00010e70


	//   ....[36]....
        /*07dc*/ 	.word	0x00010f80


	//   ....[37]....
        /*07e0*/ 	.word	0x00010fa0


	//   ....[38]....
        /*07e4*/ 	.word	0x000110c0


	//   ....[39]....
        /*07e8*/ 	.word	0x000110e0


	//   ....[40]....
        /*07ec*/ 	.word	0x00011630


	//   ....[41]....
        /*07f0*/ 	.word	0x00011640


	//   ....[42]....
        /*07f4*/ 	.word	0x00011cd0


	//   ....[43]....
        /*07f8*/ 	.word	0x00011ce0


	//   ....[44]....
        /*07fc*/ 	.word	0x00012da0


	//   ....[45]....
        /*0800*/ 	.word	0x00012dd0


	//   ....[46]....
        /*0804*/ 	.word	0x00012f00


	//   ....[47]....
        /*0808*/ 	.word	0x00012f20


	//   ....[48]....
        /*080c*/ 	.word	0x00013030


	//   ....[49]....
        /*0810*/ 	.word	0x00013050


	//   ....[50]....
        /*0814*/ 	.word	0x00013170


	//   ....[51]....
        /*0818*/ 	.word	0x00013190


	//   ....[52]....
        /*081c*/ 	.word	0x00013330


	//   ....[53]....
        /*0820*/ 	.word	0x00013570


	//   ....[54]....
        /*0824*/ 	.word	0x000135a0


	//   ....[55]....
        /*0828*/ 	.word	0x000135d0


	//   ....[56]....
        /*082c*/ 	.word	0x00013600


	//   ....[57]....
        /*0830*/ 	.word	0x00013630


	//   ....[58]....
        /*0834*/ 	.word	0x00013660


	//   ....[59]....
        /*0838*/ 	.word	0x00013810


	//   ....[60]....
        /*083c*/ 	.word	0x00013840


	//   ....[61]....
        /*0840*/ 	.word	0x00013870


	//   ....[62]....
        /*0844*/ 	.word	0x000138a0


	//   ....[63]....
        /*0848*/ 	.word	0x000138d0


	//   ....[64]....
        /*084c*/ 	.word	0x00013900


	//   ....[65]....
        /*0850*/ 	.word	0x000139a0


	//   ....[66]....
        /*0854*/ 	.word	0x000139d0


	//   ....[67]....
        /*0858*/ 	.word	0x000139e0


	//   ....[68]....
        /*085c*/ 	.word	0x00013a10


	//   ....[69]....
        /*0860*/ 	.word	0x00015530


	//   ....[70]....
        /*0864*/ 	.word	0x00016150


	//   ....[71]....
        /*0868*/ 	.word	0x00016180


	//   ....[72]....
        /*086c*/ 	.word	0x000161a0


	//   ....[73]....
        /*0870*/ 	.word	0x000161c0


	//   ....[74]....
        /*0874*/ 	.word	0x000162a0


	//   ....[75]....
        /*0878*/ 	.word	0x00016300


	//   ....[76]....
        /*087c*/ 	.word	0x000163a0


	//   ....[77]....
        /*0880*/ 	.word	0x000163b0


	//   ....[78]....
        /*0884*/ 	.word	0x00016450


	//   ....[79]....
        /*0888*/ 	.word	0x00016460


	//   ....[80]....
        /*088c*/ 	.word	0x00016500


	//   ....[81]....
        /*0890*/ 	.word	0x00016510


	//   ....[82]....
        /*0894*/ 	.word	0x00016590


	//   ....[83]....
        /*0898*/ 	.word	0x000165c0


	//   ....[84]....
        /*089c*/ 	.word	0x00016610


	//   ....[85]....
        /*08a0*/ 	.word	0x00016650


	//   ....[86]....
        /*08a4*/ 	.word	0x00019600


	//   ....[87]....
        /*08a8*/ 	.word	0x00019630


	//   ....[88]....
        /*08ac*/ 	.word	0x00019680


	//   ....[89]....
        /*08b0*/ 	.word	0x000196c0


	//   ....[90]....
        /*08b4*/ 	.word	0x000196f0


	//   ....[91]....
        /*08b8*/ 	.word	0x00019720


	//   ....[92]....
        /*08bc*/ 	.word	0x00019750


	//   ....[93]....
        /*08c0*/ 	.word	0x00019780


	//   ....[94]....
        /*08c4*/ 	.word	0x00019950


	//   ....[95]....
        /*08c8*/ 	.word	0x00019980


	//   ....[96]....
        /*08cc*/ 	.word	0x000199b0


	//   ....[97]....
        /*08d0*/ 	.word	0x000199e0


	//   ....[98]....
        /*08d4*/ 	.word	0x00019a10


	//   ....[99]....
        /*08d8*/ 	.word	0x00019a40


	//   ....[100]....
        /*08dc*/ 	.word	0x00019b10


	//   ....[101]....
        /*08e0*/ 	.word	0x00019b30


	//   ....[102]....
        /*08e4*/ 	.word	0x00019b40


	//   ....[103]....
        /*08e8*/ 	.word	0x00019bc0


	//   ....[104]....
        /*08ec*/ 	.word	0x0001a710


	//   ....[105]....
        /*08f0*/ 	.word	0x0001ace0


	//   ....[106]....
        /*08f4*/ 	.word	0x0001aeb0


	//   ....[107]....
        /*08f8*/ 	.word	0x0001af00


	//   ....[108]....
        /*08fc*/ 	.word	0x0001b030


	//   ....[109]....
        /*0900*/ 	.word	0x0001b080


	//   ....[110]....
        /*0904*/ 	.word	0x0001b1c0


	//   ....[111]....
        /*0908*/ 	.word	0x0001b230


	//   ....[112]....
        /*090c*/ 	.word	0x0001b360


	//   ....[113]....
        /*0910*/ 	.word	0x0001b3b0


	//   ....[114]....
        /*0914*/ 	.word	0x0001b4e0


	//   ....[115]....
        /*0918*/ 	.word	0x0001b530


	//   ....[116]....
        /*091c*/ 	.word	0x0001b660


	//   ....[117]....
        /*0920*/ 	.word	0x0001b6b0


	//   ....[118]....
        /*0924*/ 	.word	0x0001b7c0


	//   ....[119]....
        /*0928*/ 	.word	0x0001b830


	//   ....[120]....
        /*092c*/ 	.word	0x0001b940


	//   ....[121]....
        /*0930*/ 	.word	0x0001b990


	//   ....[122]....
        /*0934*/ 	.word	0x0001bcc0


	//   ....[123]....
        /*0938*/ 	.word	0x0001bd60


	//   ....[124]....
        /*093c*/ 	.word	0x0001bf00


	//   ....[125]....
        /*0940*/ 	.word	0x0001bf80


	//   ....[126]....
        /*0944*/ 	.word	0x0001c000


	//   ....[127]....
        /*0948*/ 	.word	0x0001c080


	//   ....[128]....
        /*094c*/ 	.word	0x0001c100


	//   ....[129]....
        /*0950*/ 	.word	0x0001c190


	//   ....[130]....
        /*0954*/ 	.word	0x0001c230


	//   ....[131]....
        /*0958*/ 	.word	0x0001c2e0


	//   ....[132]....
        /*095c*/ 	.word	0x0001c360


	//   ....[133]....
        /*0960*/ 	.word	0x0001c3e0


	//   ....[134]....
        /*0964*/ 	.word	0x0001c460


	//   ....[135]....
        /*0968*/ 	.word	0x0001c4f0


	//   ....[136]....
        /*096c*/ 	.word	0x0001c570


	//   ....[137]....
        /*0970*/ 	.word	0x0001c620


	//   ....[138]....
        /*0974*/ 	.word	0x0001c670


	//   ....[139]....
        /*0978*/ 	.word	0x0001c730


	//   ....[140]....
        /*097c*/ 	.word	0x0001c860


	//----- nvinfo : EIATTR_REG_RECONFIG
	.align		4
.L_809:
        /*0980*/ 	.byte	0x01, 0x54
	.zero		2


	//----- nvinfo : EIATTR_SYSCALL_OFFSETS
	.align		4
        /*0984*/ 	.byte	0x04, 0x46
        /*0986*/ 	.short	(.L_811 - .L_810)


	//   ....[0]....
.L_810:
        /*0988*/ 	.word	0x000020f0


	//   ....[1]....
        /*098c*/ 	.word	0x00015140


	//   ....[2]....
        /*0990*/ 	.word	0x00015290


	//   ....[3]....
        /*0994*/ 	.word	0x00015390


	//   ....[4]....
        /*0998*/ 	.word	0x00015ce0


	//----- nvinfo : EIATTR_MBARRIER_INSTR_OFFSETS
	.align		4
.L_811:
        /*099c*/ 	.byte	0x04, 0x39
        /*099e*/ 	.short	(.L_813 - .L_812)


	//   ....[0]....
.L_812:
        /*09a0*/ 	.word	0x00000270
        /*09a4*/ 	.word	0x000000ff
        /*09a8*/ 	.word	0x00036800
        /*09ac*/ 	.short	0x0100
        /*09ae*/ 	.byte	0x08
	.zero		1


	//   ....[1]....
        /*09b0*/ 	.word	0x00000280
        /*09b4*/ 	.word	0x000000ff
        /*09b8*/ 	.word	0x00036820
        /*09bc*/ 	.short	0x0100
        /*09be*/ 	.byte	0x08
	.zero		1


	//   ....[2]....
        /*09c0*/ 	.word	0x00000370
        /*09c4*/ 	.word	0x000000ff
        /*09c8*/ 	.word	0x00036830
        /*09cc*/ 	.short	0x0100
        /*09ce*/ 	.byte	0x08
	.zero		1


	//   ....[3]....
        /*09d0*/ 	.word	0x00000380
        /*09d4*/ 	.word	0x000000ff
        /*09d8*/ 	.word	0x00036840
        /*09dc*/ 	.short	0x0100
        /*09de*/ 	.byte	0x08
	.zero		1


	//   ....[4]....
        /*09e0*/ 	.word	0x00000390
        /*09e4*/ 	.word	0x000000ff
        /*09e8*/ 	.word	0x00036838
        /*09ec*/ 	.short	0x0100
        /*09ee*/ 	.byte	0x08
	.zero		1


	//   ....[5]....
        /*09f0*/ 	.word	0x000003a0
        /*09f4*/ 	.word	0x000000ff
        /*09f8*/ 	.word	0x00036848
        /*09fc*/ 	.short	0x0100
        /*09fe*/ 	.byte	0x08
	.zero		1


	//   ....[6]....
        /*0a00*/ 	.word	0x000004d0
        /*0a04*/ 	.word	0x000000ff
        /*0a08*/ 	.word	0x00036850
        /*0a0c*/ 	.short	0x0100
        /*0a0e*/ 	.byte	0x08
	.zero		1


	//   ....[7]....
        /*0a10*/ 	.word	0x000004e0
        /*0a14*/ 	.word	0x000000ff
        /*0a18*/ 	.word	0x00036860
        /*0a1c*/ 	.short	0x0100
        /*0a1e*/ 	.byte	0x08
	.zero		1


	//   ....[8]....
        /*0a20*/ 	.word	0x000004f0
        /*0a24*/ 	.word	0x000000ff
        /*0a28*/ 	.word	0x00036858
        /*0a2c*/ 	.short	0x0100
        /*0a2e*/ 	.byte	0x08
	.zero		1


	//   ....[9]....
        /*0a30*/ 	.word	0x00000500
        /*0a34*/ 	.word	0x000000ff
        /*0a38*/ 	.word	0x00036868
        /*0a3c*/ 	.short	0x0100
        /*0a3e*/ 	.byte	0x08
	.zero		1


	//   ....[10]....
        /*0a40*/ 	.word	0x000005f0
        /*0a44*/ 	.word	0x000000ff
        /*0a48*/ 	.word	0x00036870
        /*0a4c*/ 	.short	0x0100
        /*0a4e*/ 	.byte	0x06
	.zero		1


	//   ....[11]....
        /*0a50*/ 	.word	0x00000600
        /*0a54*/ 	.word	0x000000ff
        /*0a58*/ 	.word	0x00036880
        /*0a5c*/ 	.short	0x0100
        /*0a5e*/ 	.byte	0x06
	.zero		1


	//   ....[12]....
        /*0a60*/ 	.word	0x00000610
        /*0a64*/ 	.word	0x000000ff
        /*0a68*/ 	.word	0x00036878
        /*0a6c*/ 	.short	0x0100
        /*0a6e*/ 	.byte	0x06
	.zero		1


	//   ....[13]....
        /*0a70*/ 	.word	0x00000620
        /*0a74*/ 	.word	0x000000ff
        /*0a78*/ 	.word	0x00036888
        /*0a7c*/ 	.short	0x0100
        /*0a7e*/ 	.byte	0x06
	.zero		1


	//   ....[14]....
        /*0a80*/ 	.word	0x00000750
        /*0a84*/ 	.word	0x000000ff
        /*0a88*/ 	.word	0x00036890
        /*0a8c*/ 	.short	0x0100
        /*0a8e*/ 	.byte	0x08
	.zero		1


	//   ....[15]....
        /*0a90*/ 	.word	0x00000760
        /*0a94*/ 	.word	0x000000ff
        /*0a98*/ 	.word	0x000368a0
        /*0a9c*/ 	.short	0x0100
        /*0a9e*/ 	.byte	0x08
	.zero		1


	//   ....[16]....
        /*0aa0*/ 	.word	0x00000770
        /*0aa4*/ 	.word	0x000000ff
        /*0aa8*/ 	.word	0x00036898
        /*0aac*/ 	.short	0x0100
        /*0aae*/ 	.byte	0x08
	.zero		1


	//   ....[17]....
        /*0ab0*/ 	.word	0x00000780
        /*0ab4*/ 	.word	0x000000ff
        /*0ab8*/ 	.word	0x000368a8
        /*0abc*/ 	.short	0x0100
        /*0abe*/ 	.byte	0x08
	.zero		1


	//   ....[18]....
        /*0ac0*/ 	.word	0x000008b0
        /*0ac4*/ 	.word	0x000000ff
        /*0ac8*/ 	.word	0x000368b0
        /*0acc*/ 	.short	0x0100
        /*0ace*/ 	.byte	0x08
	.zero		1


	//   ....[19]....
        /*0ad0*/ 	.word	0x000008c0
        /*0ad4*/ 	.word	0x000000ff
        /*0ad8*/ 	.word	0x000368c0
        /*0adc*/ 	.short	0x0100
        /*0ade*/ 	.byte	0x08
	.zero		1


	//   ....[20]....
        /*0ae0*/ 	.word	0x000008d0
        /*0ae4*/ 	.word	0x000000ff
        /*0ae8*/ 	.word	0x000368b8
        /*0aec*/ 	.short	0x0100
        /*0aee*/ 	.byte	0x08
	.zero		1


	//   ....[21]....
        /*0af0*/ 	.word	0x000008e0
        /*0af4*/ 	.word	0x000000ff
        /*0af8*/ 	.word	0x000368c8
        /*0afc*/ 	.short	0x0100
        /*0afe*/ 	.byte	0x08
	.zero		1


	//   ....[22]....
        /*0b00*/ 	.word	0x00002170
        /*0b04*/ 	.word	0x000000ff
        /*0b08*/ 	.word	0x00036800
        /*0b0c*/ 	.short	0x010a
        /*0b0e*/ 	.byte	0x27
	.zero		1


	//   ....[23]....
        /*0b10*/ 	.word	0x00002220
        /*0b14*/ 	.word	0x00000000
        /*0b18*/ 	.word	0x00036830
        /*0b1c*/ 	.short	0x010a
        /*0b1e*/ 	.byte	0x3f
	.zero		1


	//   ....[24]....
        /*0b20*/ 	.word	0x00002280
        /*0b24*/ 	.word	0x00000000
        /*0b28*/ 	.word	0x00036830
        /*0b2c*/ 	.short	0x010a
        /*0b2e*/ 	.byte	0x3f
	.zero		1


	//   ....[25]....
        /*0b30*/ 	.word	0x00004b70
        /*0b34*/ 	.word	0x00000000
        /*0b38*/ 	.word	0x00000000
        /*0b3c*/ 	.short	0x0101
        /*0b3e*/ 	.byte	0x3f
	.zero		1


	//   ....[26]....
        /*0b40*/ 	.word	0x00006150
        /*0b44*/ 	.word	0x000000ff
        /*0b48*/ 	.word	0x00036830
        /*0b4c*/ 	.short	0x010a
        /*0b4e*/ 	.byte	0x26
	.zero		1


	//   ....[27]....
        /*0b50*/ 	.word	0x00006190
        /*0b54*/ 	.word	0x000000ff
        /*0b58*/ 	.word	0x00036830
        /*0b5c*/ 	.short	0x010a
        /*0b5e*/ 	.byte	0x26
	.zero		1


	//   ....[28]....
        /*0b60*/ 	.word	0x00008850
        /*0b64*/ 	.word	0x000000ff
        /*0b68*/ 	.word	0x00036850
        /*0b6c*/ 	.short	0x010a
        /*0b6e*/ 	.byte	0x0a
	.zero		1


	//   ....[29]....
        /*0b70*/ 	.word	0x00008890
        /*0b74*/ 	.word	0x000000ff
        /*0b78*/ 	.word	0x00036850
        /*0b7c*/ 	.short	0x010a
        /*0b7e*/ 	.byte	0x0a
	.zero		1


	//   ....[30]....
        /*0b80*/ 	.word	0x00009fd0
        /*0b84*/ 	.word	0x0000000a
        /*0b88*/ 	.word	0x00000000
        /*0b8c*/ 	.short	0x0101
        /*0b8e*/ 	.byte	0x3f
	.zero		1


	//   ....[31]....
        /*0b90*/ 	.word	0x0000a010
        /*0b94*/ 	.word	0x00000088
        /*0b98*/ 	.word	0x00000000
        /*0b9c*/ 	.short	0x0101
        /*0b9e*/ 	.byte	0x3f
	.zero		1


	//   ....[32]....
        /*0ba0*/ 	.word	0x0000a6b0
        /*0ba4*/ 	.word	0x000000ff
        /*0ba8*/ 	.word	0x00036830
        /*0bac*/ 	.short	0x010a
        /*0bae*/ 	.byte	0x06
	.zero		1


	//   ....[33]....
        /*0bb0*/ 	.word	0x0000a6f0
        /*0bb4*/ 	.word	0x000000ff
        /*0bb8*/ 	.word	0x00036830
        /*0bbc*/ 	.short	0x010a
        /*0bbe*/ 	.byte	0x06
	.zero		1


	//   ....[34]....
        /*0bc0*/ 	.word	0x0000ce10
        /*0bc4*/ 	.word	0x000000ff
        /*0bc8*/ 	.word	0x00036850
        /*0bcc*/ 	.short	0x010a
        /*0bce*/ 	.byte	0x0a
	.zero		1


	//   ....[35]....
        /*0bd0*/ 	.word	0x0000ce50
        /*0bd4*/ 	.word	0x000000ff
        /*0bd8*/ 	.word	0x00036850
        /*0bdc*/ 	.short	0x010a
        /*0bde*/ 	.byte	0x0a
	.zero		1


	//   ....[36]....
        /*0be0*/ 	.word	0x0000dd60
        /*0be4*/ 	.word	0x00000091
        /*0be8*/ 	.word	0x00000000
        /*0bec*/ 	.short	0x0101
        /*0bee*/ 	.byte	0x3f
	.zero		1


	//   ....[37]....
        /*0bf0*/ 	.word	0x0000ddb0
        /*0bf4*/ 	.word	0x00000092
        /*0bf8*/ 	.word	0x00000000
        /*0bfc*/ 	.short	0x0101
        /*0bfe*/ 	.byte	0x3f
	.zero		1


	//   ....[38]....
        /*0c00*/ 	.word	0x0000e940
        /*0c04*/ 	.word	0x000000ff
        /*0c08*/ 	.word	0x00036850
        /*0c0c*/ 	.short	0x010a
        /*0c0e*/ 	.byte	0x05
	.zero		1


	//   ....[39]....
        /*0c10*/ 	.word	0x0000e980
        /*0c14*/ 	.word	0x000000ff
        /*0c18*/ 	.word	0x00036850
        /*0c1c*/ 	.short	0x010a
        /*0c1e*/ 	.byte	0x05
	.zero		1


	//   ....[40]....
        /*0c20*/ 	.word	0x0000ee90
        /*0c24*/ 	.word	0x0000000b
        /*0c28*/ 	.word	0x00000000
        /*0c2c*/ 	.short	0x0101
        /*0c2e*/ 	.byte	0x3f
	.zero		1


	//   ....[41]....
        /*0c30*/ 	.word	0x00010ce0
        /*0c34*/ 	.word	0x000000ff
        /*0c38*/ 	.word	0x00000000
        /*0c3c*/ 	.short	0x0101
        /*0c3e*/ 	.byte	0x08
	.zero		1


	//   ....[42]....
        /*0c40*/ 	.word	0x000113e0
        /*0c44*/ 	.word	0x000000ff
        /*0c48*/ 	.word	0x00000000
        /*0c4c*/ 	.short	0x0101
        /*0c4e*/ 	.byte	0x08
	.zero		1


	//   ....[43]....
        /*0c50*/ 	.word	0x00015790
        /*0c54*/ 	.word	0x00000000
        /*0c58*/ 	.word	0x00036840
        /*0c5c*/ 	.short	0x010a
        /*0c5e*/ 	.byte	0x3f
	.zero		1


	//   ....[44]....
        /*0c60*/ 	.word	0x00016770
        /*0c64*/ 	.word	0x00000012
        /*0c68*/ 	.word	0x00036800
        /*0c6c*/ 	.short	0x0107
        /*0c6e*/ 	.byte	0x3f
	.zero		1


	//   ....[45]....
        /*0c70*/ 	.word	0x00016880
        /*0c74*/ 	.word	0x00000012
        /*0c78*/ 	.word	0x00036800
        /*0c7c*/ 	.short	0x0101
        /*0c7e*/ 	.byte	0x3f
	.zero		1


	//   ....[46]....
        /*0c80*/ 	.word	0x000168a0
        /*0c84*/ 	.word	0x00000012
        /*0c88*/ 	.word	0x00036820
        /*0c8c*/ 	.short	0x010a
        /*0c8e*/ 	.byte	0x3f
	.zero		1


	//   ....[47]....
        /*0c90*/ 	.word	0x00016c70
        /*0c94*/ 	.word	0x00000003
        /*0c98*/ 	.word	0x00036840
        /*0c9c*/ 	.short	0x010a
        /*0c9e*/ 	.byte	0x3f
	.zero		1


	//   ....[48]....
        /*0ca0*/ 	.word	0x00017110
        /*0ca4*/ 	.word	0x00000003
        /*0ca8*/ 	.word	0x00000060
        /*0cac*/ 	.short	0x010a
        /*0cae*/ 	.byte	0x3f
	.zero		1


	//   ....[49]....
        /*0cb0*/ 	.word	0x000178a0
        /*0cb4*/ 	.word	0x00000003
        /*0cb8*/ 	.word	0x00036840
        /*0cbc*/ 	.short	0x010a
        /*0cbe*/ 	.byte	0x3f
	.zero		1


	//   ....[50]....
        /*0cc0*/ 	.word	0x00017d40
        /*0cc4*/ 	.word	0x00000002
        /*0cc8*/ 	.word	0x00000060
        /*0ccc*/ 	.short	0x010a
        /*0cce*/ 	.byte	0x3f
	.zero		1


	//   ....[51]....
        /*0cd0*/ 	.word	0x00018410
        /*0cd4*/ 	.word	0x00000002
        /*0cd8*/ 	.word	0x00036840
        /*0cdc*/ 	.short	0x010a
        /*0cde*/ 	.byte	0x3f
	.zero		1


	//   ....[52]....
        /*0ce0*/ 	.word	0x000188b0
        /*0ce4*/ 	.word	0x00000002
        /*0ce8*/ 	.word	0x00000060
        /*0cec*/ 	.short	0x010a
        /*0cee*/ 	.byte	0x3f
	.zero		1


	//   ....[53]....
        /*0cf0*/ 	.word	0x00018f30
        /*0cf4*/ 	.word	0x00000000
        /*0cf8*/ 	.word	0x00036860
        /*0cfc*/ 	.short	0x010a
        /*0cfe*/ 	.byte	0x3f
	.zero		1


	//   ....[54]....
        /*0d00*/ 	.word	0x0001a690
        /*0d04*/ 	.word	0x00000000
        /*0d08*/ 	.word	0x00036820
        /*0d0c*/ 	.short	0x010a
        /*0d0e*/ 	.byte	0x3f
	.zero		1


	//   ....[55]....
        /*0d10*/ 	.word	0x0001a8a0
        /*0d14*/ 	.word	0x00000006
        /*0d18*/ 	.word	0x00000000
        /*0d1c*/ 	.short	0x010a
        /*0d1e*/ 	.byte	0x3f
	.zero		1


	//   ....[56]....
        /*0d20*/ 	.word	0x0001a8d0
        /*0d24*/ 	.word	0x00000007
        /*0d28*/ 	.word	0x00000000
        /*0d2c*/ 	.short	0x010a
        /*0d2e*/ 	.byte	0x3f
	.zero		1


	//   ....[57]....
        /*0d30*/ 	.word	0x0001a930
        /*0d34*/ 	.word	0x00000004
        /*0d38*/ 	.word	0x00000000
        /*0d3c*/ 	.short	0x010a
        /*0d3e*/ 	.byte	0x3f
	.zero		1


	//   ....[58]....
        /*0d40*/ 	.word	0x0001a960
        /*0d44*/ 	.word	0x00000003
        /*0d48*/ 	.word	0x00000000
        /*0d4c*/ 	.short	0x010a
        /*0d4e*/ 	.byte	0x3f
	.zero		1


	//   ....[59]....
        /*0d50*/ 	.word	0x0001a9d0
        /*0d54*/ 	.word	0x00000003
        /*0d58*/ 	.word	0x00036800
        /*0d5c*/ 	.short	0x010a
        /*0d5e*/ 	.byte	0x3f
	.zero		1


	//   ....[60]....
        /*0d60*/ 	.word	0x0001aa20
        /*0d64*/ 	.word	0x00000000
        /*0d68*/ 	.word	0x00036830
        /*0d6c*/ 	.short	0x010a
        /*0d6e*/ 	.byte	0x3f
	.zero		1


	//   ....[61]....
        /*0d70*/ 	.word	0x0001aa80
        /*0d74*/ 	.word	0x00000004
        /*0d78*/ 	.word	0x00036830
        /*0d7c*/ 	.short	0x010a
        /*0d7e*/ 	.byte	0x3f
	.zero		1


	//   ....[62]....
        /*0d80*/ 	.word	0x0001aae0
        /*0d84*/ 	.word	0x00000002
        /*0d88*/ 	.word	0x00036850
        /*0d8c*/ 	.short	0x010a
        /*0d8e*/ 	.byte	0x3f
	.zero		1


	//   ....[63]....
        /*0d90*/ 	.word	0x0001ab40
        /*0d94*/ 	.word	0x00000004
        /*0d98*/ 	.word	0x00036830
        /*0d9c*/ 	.short	0x010a
        /*0d9e*/ 	.byte	0x3f
	.zero		1


	//   ....[64]....
        /*0da0*/ 	.word	0x0001aba0
        /*0da4*/ 	.word	0x00000002
        /*0da8*/ 	.word	0x00036850
        /*0dac*/ 	.short	0x010a
        /*0dae*/ 	.byte	0x3f
	.zero		1


	//   ....[65]....
        /*0db0*/ 	.word	0x0001ac00
        /*0db4*/ 	.word	0x00000007
        /*0db8*/ 	.word	0x00036850
        /*0dbc*/ 	.short	0x010a
        /*0dbe*/ 	.byte	0x3f
	.zero		1


	//   ....[66]....
        /*0dc0*/ 	.word	0x0001ada0
        /*0dc4*/ 	.word	0x00000000
        /*0dc8*/ 	.word	0x00036840
        /*0dcc*/ 	.short	0x010a
        /*0dce*/ 	.byte	0x3f
	.zero		1


	//   ....[67]....
        /*0dd0*/ 	.word	0x0001b9d0
        /*0dd4*/ 	.word	0x00000012
        /*0dd8*/ 	.word	0x00036820
        /*0ddc*/ 	.short	0x010a
        /*0dde*/ 	.byte	0x3f
	.zero		1


	//   ....[68]....
        /*0de0*/ 	.word	0x0001ba20
        /*0de4*/ 	.word	0x00000003
        /*0de8*/ 	.word	0x00036840
        /*0dec*/ 	.short	0x010a
        /*0dee*/ 	.byte	0x3f
	.zero		1


	//   ....[69]....
        /*0df0*/ 	.word	0x0001ba70
        /*0df4*/ 	.word	0x00000003
        /*0df8*/ 	.word	0x00000060
        /*0dfc*/ 	.short	0x010a
        /*0dfe*/ 	.byte	0x3f
	.zero		1


	//   ....[70]....
        /*0e00*/ 	.word	0x0001bac0
        /*0e04*/ 	.word	0x00000003
        /*0e08*/ 	.word	0x00036840
        /*0e0c*/ 	.short	0x010a
        /*0e0e*/ 	.byte	0x3f
	.zero		1


	//   ....[71]....
        /*0e10*/ 	.word	0x0001bb10
        /*0e14*/ 	.word	0x00000002
        /*0e18*/ 	.word	0x00000060
        /*0e1c*/ 	.short	0x010a
        /*0e1e*/ 	.byte	0x3f
	.zero		1


	//   ....[72]....
        /*0e20*/ 	.word	0x0001bb60
        /*0e24*/ 	.word	0x00000002
        /*0e28*/ 	.word	0x00036840
        /*0e2c*/ 	.short	0x010a
        /*0e2e*/ 	.byte	0x3f
	.zero		1


	//   ....[73]....
        /*0e30*/ 	.word	0x0001bbb0
        /*0e34*/ 	.word	0x00000002
        /*0e38*/ 	.word	0x00000060
        /*0e3c*/ 	.short	0x010a
        /*0e3e*/ 	.byte	0x3f
	.zero		1


	//   ....[74]....
        /*0e40*/ 	.word	0x0001bc00
        /*0e44*/ 	.word	0x00000000
        /*0e48*/ 	.word	0x00036860
        /*0e4c*/ 	.short	0x010a
        /*0e4e*/ 	.byte	0x3f
	.zero		1


	//   ....[75]....
        /*0e50*/ 	.word	0x0001c780
        /*0e54*/ 	.word	0x00000000
        /*0e58*/ 	.word	0x00036820
        /*0e5c*/ 	.short	0x010a
        /*0e5e*/ 	.byte	0x3f
	.zero		1


	//   ....[76]....
        /*0e60*/ 	.word	0x0001c920
        /*0e64*/ 	.word	0x00000006
        /*0e68*/ 	.word	0x00000000
        /*0e6c*/ 	.short	0x010a
        /*0e6e*/ 	.byte	0x3f
	.zero		1


	//   ....[77]....
        /*0e70*/ 	.word	0x0001c970
        /*0e74*/ 	.word	0x00000007
        /*0e78*/ 	.word	0x00000000
        /*0e7c*/ 	.short	0x010a
        /*0e7e*/ 	.byte	0x3f
	.zero		1


	//   ....[78]....
        /*0e80*/ 	.word	0x0001c9c0
        /*0e84*/ 	.word	0x00000004
        /*0e88*/ 	.word	0x00000000
        /*0e8c*/ 	.short	0x010a
        /*0e8e*/ 	.byte	0x3f
	.zero		1


	//----- nvinfo : EIATTR_NUM_MBARRIERS
	.align		4
.L_813:
        /*0e90*/ 	.byte	0x03, 0x38
        /*0e92*/ 	.short	0x0016


	//----- nvinfo : EIATTR_EXIT_INSTR_OFFSETS
	.align		4
        /*0e94*/ 	.byte	0x04, 0x1c
        /*0e96*/ 	.short	(.L_815 - .L_814)


	//   ....[0]....
.L_814:
        /*0e98*/ 	.word	0x00000a50


	//   ....[1]....
        /*0e9c*/ 	.word	0x000132e0


	//   ....[2]....
        /*0ea0*/ 	.word	0x0001a9b0


	//----- nvinfo : EIATTR_MAX_THREADS
	.align		4
.L_815:
        /*0ea4*/ 	.byte	0x04, 0x05
        /*0ea6*/ 	.short	(.L_817 - .L_816)
.L_816:
        /*0ea8*/ 	.word	0x00000180
        /*0eac*/ 	.word	0x00000001
        /*0eb0*/ 	.word	0x00000001


	//----- nvinfo : EIATTR_CRS_STACK_SIZE
	.align		4
.L_817:
        /*0eb4*/ 	.byte	0x04, 0x1e
        /*0eb6*/ 	.short	(.L_819 - .L_818)
.L_818:
        /*0eb8*/ 	.word	0x00000000


	//----- nvinfo : EIATTR_CBANK_PARAM_SIZE
	.align		4
.L_819:
        /*0ebc*/ 	.byte	0x03, 0x19
        /*0ebe*/ 	.short	0x0af0


	//----- nvinfo : EIATTR_PARAM_CBANK
	.align		4
        /*0ec0*/ 	.byte	0x04, 0x0a
        /*0ec2*/ 	.short	(.L_821 - .L_820)
	.align		4
.L_820:
        /*0ec4*/ 	.word	index@(.nv.constant0._ZN7cutlass13device_kernelIN5flash11enable_sm90INS1_16FlashAttnFwdSm90INS1_25CollectiveMainloopFwdSm90ILi2EN4cute5tupleIJNS5_1CILi1EEES8_S8_EEENS6_IJNS7_ILi128EEENS7_ILi112EEENS7_ILi192EEEEEELi192ENS_6half_tEfNS_4arch4Sm90ELb1ELb0ELb0ELb1ELb0ELb0ELb0ELb1ELb1ELb1ELb1ELb0EEENS1_21CollectiveEpilogueFwdINS6_IJSA_SC_SB_EEES9_SE_SG_Li256ELb1ELb1ELb1ELb0EEENS1_36VarlenDynamicPersistentTileSchedulerILi128ELi112ELi256ELi128ELb1ELb1ELb1ELb1ELb1ELb1EEEEEEEEEvNT_6ParamsE)
        /*0ec8*/ 	.short	0x0210
        /*0eca*/ 	.short	0x0af0


	//----- nvinfo : EIATTR_SW_WAR
	.align		4
.L_821:
        /*0ecc*/ 	.byte	0x04, 0x36
        /*0ece*/ 	.short	(.L_823 - .L_822)
.L_822:
        /*0ed0*/ 	.word	0x00000008
.L_823:


//--------------------- .nv.info._ZN7cutlass13device_kernelIN5flash11enable_sm90INS1_16FlashAttnFwdSm90INS1_25CollectiveMainloopFwdSm90ILi2EN4cute5tupleIJNS5_1CILi1EEES8_S8_EEENS6_IJNS7_ILi128EEENS7_ILi112EEENS7_ILi192EEEEEELi192ENS_6half_tEfNS_4arch4Sm90ELb1ELb0ELb0ELb1ELb0ELb1ELb0ELb1ELb1ELb1ELb1ELb0EEENS1_21CollectiveEpilogueFwdINS6_IJSA_SC_SB_EEES9_SE_SG_Li256ELb1ELb1ELb1ELb0EEENS1_36VarlenDynamicPersistentTileSchedulerILi128ELi112ELi256ELi128ELb1ELb1ELb1ELb1ELb1ELb1EEEEEEEEEvNT_6ParamsE --------------------------
	.section	.nv.info._ZN7cutlass13device_kernelIN5flash11enable_sm90INS1_16FlashAttnFwdSm90INS1_25CollectiveMainloopFwdSm90ILi2EN4cute5tupleIJNS5_1CILi1EEES8_S8_EEENS6_IJNS7_ILi128EEENS7_ILi112EEENS7_ILi192EEEEEELi192ENS_6half_tEfNS_4arch4Sm90ELb1ELb0ELb0ELb1ELb0ELb1ELb0ELb1ELb1ELb1ELb1ELb0EEENS1_21CollectiveEpilogueFwdINS6_IJSA_SC_SB_EEES9_SE_SG_Li256ELb1ELb1ELb1ELb0EEENS1_36VarlenDynamicPersistentTileSchedulerILi128ELi112ELi256ELi128ELb1ELb1ELb1ELb1ELb1ELb1EEEEEEEEEvNT_6ParamsE,"",@"SHT_CUDA_INFO"
	.sectionflags	@""
	.align	4


	//----- nvinfo : EIATTR_CUDA_API_VERSION
	.align		4
        /*0000*/ 	.byte	0x04, 0x37
        /*0002*/ 	.short	(.L_825 - .L_824)
.L_824:
        /*0004*/ 	.word	0x00000082


	//----- nvinfo : EIATTR_KPARAM_INFO
	.align		4
.L_825:
        /*0008*/ 	.byte	0x04, 0x17
        /*000a*/ 	.short	(.L_827 - .L_826)
.L_826:
        /*000c*/ 	.word	0x00000000
        /*0010*/ 	.short	0x0000
        /*0012*/ 	.short	0x0070
        /*0014*/ 	.byte	0x00, 0xf0, 0x01, 0x2a


	//----- nvinfo : EIATTR_SPARSE_MMA_MASK
	.align		4
.L_827:
        /*0018*/ 	.byte	0x03, 0x50
        /*001a*/ 	.short	0x0000


	//----- nvinfo : EIATTR_MAXREG_COUNT
	.align		4
        /*001c*/ 	.byte	0x03, 0x1b
        /*001e*/ 	.short	0x00a8


	//----- nvinfo : EIATTR_NUM_BARRIERS
	.align		4
        /*0020*/ 	.byte	0x02, 0x4c
        /*0022*/ 	.byte	0x10
	.zero		1


	//----- nvinfo : EIATTR_EXTERNS
	.align		4
        /*0024*/ 	.byte	0x04, 0x0f
        /*0026*/ 	.short	(.L_829 - .L_828)


	//   ....[0]....
	.align		4
.L_828:
        /*0028*/ 	.word	index@(__assertfail)


	//----- nvinfo : EIATTR_ANNOTATIONS
	.align		4
.L_829:
        /*002c*/ 	.byte	0x04, 0x55
        /*002e*/ 	.short	(.L_831 - .L_830)


	//   ....[0]....
.L_830:
        /* <DEDUP_REMOVED lines=125> */


	//----- nvinfo : EIATTR_MERCURY_ISA_VERSION
	.align		4
.L_831:
        /*07e8*/ 	.byte	0x03, 0x5f
        /*07ea*/ 	.short	0x0101


	//----- nvinfo : EIATTR_UNUSED_LOAD_BYTE_OFFSET
	.align		4
        /*07ec*/ 	.byte	0x04, 0x44
        /*07ee*/ 	.short	(.L_833 - .L_832)


	//   ....[0]....
.L_832:
        /*07f0*/ 	.word	0x00000ab0
        /*07f4*/ 	.word	0x0000fff0


	//   ....[1]....
        /*07f8*/ 	.word	0x000228a0
        /*07fc*/ 	.word	0x0000fff0


	//----- nvinfo : EIATTR_INT_WARP_WIDE_INSTR_OFFSETS
	.align		4
.L_833:
        /*0800*/ 	.byte	0x04, 0x31
        /*0802*/ 	.short	(.L_835 - .L_834)


	//   ....[0]....
.L_834:
        /*0804*/ 	.word	0x00000190


	//   ....[1]....
        /*0808*/ 	.word	0x000001d0


	//   ....[2]....
        /*080c*/ 	.word	0x00000240


	//   ....[3]....
        /*0810*/ 	.word	0x00029c10


	//   ....[4]....
        /*0814*/ 	.word	0x00029ca0


	//   ....[5]....
        /*0818*/ 	.word	0x0002da40


	//   ....[6]....
        /*081c*/ 	.word	0x0002daa0


	//----- nvinfo : EIATTR_COOP_GROUP_MASK_REGIDS
	.align		4
.L_835:
        /*0820*/ 	.byte	0x04, 0x29
        /*0822*/ 	.short	(.L_837 - .L_836)


	//   ....[0]....
.L_836:
        /*0824*/ 	.word	0xffffffff


	//   ....[1]....
        /*0828*/ 	.word	0xffffffff


	//   ....[2]....
        /*082c*/ 	.word	0xffffffff


	//   ....[3]....
        /*0830*/ 	.word	0xffffffff


	//   ....[4]....
        /*0834*/ 	.word	0xffffffff


	//   ....[5]....
        /*0838*/ 	.word	0xffffffff


	//   ....[6]....
        /*083c*/ 	.word	0xffffffff


	//   ....[7]....
        /*0840*/ 	.word	0xffffffff


	//   ....[8]....
        /*0844*/ 	.word	0xffffffff


	//   ....[9]....
        /*0848*/ 	.word	0xffffffff


	//   ....[10]....
        /*084c*/ 	.word	0xffffffff


	//   ....[11]....
        /*0850*/ 	.word	0xffffffff


	//   ....[12]....
        /*0854*/ 	.word	0xffffffff


	//   ....[13]....
        /*0858*/ 	.word	0xffffffff


	//   ....[14]....
        /*085c*/ 	.word	0xffffffff


	//   ....[15]....
        /*0860*/ 	.word	0xffffffff


	//   ....[16]....
        /*0864*/ 	.word	0xffffffff


	//   ....[17]....
        /*0868*/ 	.word	0xffffffff


	//   ....[18]....
        /*086c*/ 	.word	0xffffffff


	//   ....[19]....
        /*0870*/ 	.word	0xffffffff


	//   ....[20]....
        /*0874*/ 	.word	0xffffffff


	//   ....[21]....
        /*0878*/ 	.word	0xffffffff


	//   ....[22]....
        /*087c*/ 	.word	0xffffffff


	//   ....[23]....
        /*0880*/ 	.word	0xffffffff


	//   ....[24]....
        /*0884*/ 	.word	0xffffffff


	//   ....[25]....
        /*0888*/ 	.word	0xffffffff


	//   ....[26]....
        /*088c*/ 	.word	0xffffffff


	//   ....[27]....
        /*0890*/ 	.word	0xffffffff


	//   ....[28]....
        /*0894*/ 	.word	0xffffffff


	//   ....[29]....
        /*0898*/ 	.word	0xffffffff


	//   ....[30]....
        /*089c*/ 	.word	0xffffffff


	//   ....[31]....
        /*08a0*/ 	.word	0xffffffff


	//   ....[32]....
        /*08a4*/ 	.word	0xffffffff


	//   ....[33]....
        /*08a8*/ 	.word	0xffffffff


	//   ....[34]....
        /*08ac*/ 	.word	0xffffffff


	//   ....[35]....
        /*08b0*/ 	.word	0xffffffff


	//   ....[36]....
        /*08b4*/ 	.word	0xffffffff


	//   ....[37]....
        /*08b8*/ 	.word	0xffffffff


	//   ....[38]....
        /*08bc*/ 	.word	0xffffffff


	//   ....[39]....
        /*08c0*/ 	.word	0xffffffff


	//   ....[40]....
        /*08c4*/ 	.word	0xffffffff


	//   ....[41]....
        /*08c8*/ 	.word	0xffffffff


	//   ....[42]....
        /*08cc*/ 	.word	0xffffffff


	//   ....[43]....
        /*08d0*/ 	.word	0xffffffff


	//   ....[44]....
        /*08d4*/ 	.word	0xffffffff


	//   ....[45]....
        /*08d8*/ 	.word	0xffffffff


	//   ....[46]....
        /*08dc*/ 	.word	0xffffffff


	//   ....[47]....
        /*08e0*/ 	.word	0xffffffff


	//   ....[48]....
        /*08e4*/ 	.word	0xffffffff


	//   ....[49]....
        /*08e8*/ 	.word	0xffffffff


	//   ....[50]....
        /*08ec*/ 	.word	0xffffffff


	//   ....[51]....
        /*08f0*/ 	.word	0xffffffff


	//   ....[52]....
        /*08f4*/ 	.word	0xffffffff


	//   ....[53]....
        /*08f8*/ 	.word	0xffffffff


	//   ....[54]....
        /*08fc*/ 	.word	0xffffffff


	//   ....[55]....
        /*0900*/ 	.word	0xffffffff


	//   ....[56]....
        /*0904*/ 	.word	0xffffffff


	//   ....[57]....
        /*0908*/ 	.word	0xffffffff


	//   ....[58]....
        /*090c*/ 	.word	0xffffffff


	//   ....[59]....
        /*0910*/ 	.word	0xffffffff


	//   ....[60]....
        /*0914*/ 	.word	0xffffffff


	//   ....[61]....
        /*0918*/ 	.word	0xffffffff


	//   ....[62]....
        /*091c*/ 	.word	0xffffffff


	//   ....[63]....
        /*0920*/ 	.word	0xffffffff


	//   ....[64]....
        /*0924*/ 	.word	0xffffffff


	//   ....[65]....
        /*0928*/ 	.word	0xffffffff


	//   ....[66]....
        /*092c*/ 	.word	0xffffffff


	//   ....[67]....
        /*0930*/ 	.word	0xffffffff


	//   ....[68]....
        /*0934*/ 	.word	0xffffffff


	//   ....[69]....
        /*0938*/ 	.word	0xffffffff


	//   ....[70]....
        /*093c*/ 	.word	0xffffffff


	//   ....[71]....
        /*0940*/ 	.word	0xffffffff


	//   ....[72]....
        /*0944*/ 	.word	0xffffffff


	//   ....[73]....
        /*0948*/ 	.word	0xffffffff


	//   ....[74]....
        /*094c*/ 	.word	0xffffffff


	//   ....[75]....
        /*0950*/ 	.word	0xffffffff


	//   ....[76]....
        /*0954*/ 	.word	0xffffffff


	//   ....[77]....
        /*0958*/ 	.word	0xffffffff


	//   ....[78]....
        /*095c*/ 	.word	0xffffffff


	//   ....[79]....
        /*0960*/ 	.word	0xffffffff


	//   ....[80]....
        /*0964*/ 	.word	0xffffffff


	//   ....[81]....
        /*0968*/ 	.word	0xffffffff


	//   ....[82]....
        /*096c*/ 	.word	0xffffffff


	//   ....[83]....
        /*0970*/ 	.word	0xffffffff


	//   ....[84]....
        /*0974*/ 	.word	0xffffffff


	//   ....[85]....
        /*0978*/ 	.word	0xffffffff


	//   ....[86]....
        /*097c*/ 	.word	0xffffffff


	//   ....[87]....
        /*0980*/ 	.word	0xffffffff


	//   ....[88]....
        /*0984*/ 	.word	0xffffffff


	//   ....[89]....
        /*0988*/ 	.word	0xffffffff


	//   ....[90]....
        /*098c*/ 	.word	0xffffffff


	//   ....[91]....
        /*0990*/ 	.word	0xffffffff


	//   ....[92]....
        /*0994*/ 	.word	0xffffffff


	//   ....[93]....
        /*0998*/ 	.word	0xffffffff


	//   ....[94]....
        /*099c*/ 	.word	0xffffffff


	//   ....[95]....
        /*09a0*/ 	.word	0xffffffff


	//   ....[96]....
        /*09a4*/ 	.word	0xffffffff


	//   ....[97]....
        /*09a8*/ 	.word	0xffffffff


	//   ....[98]....
        /*09ac*/ 	.word	0xffffffff


	//   ....[99]....
        /*09b0*/ 	.word	0xffffffff


	//   ....[100]....
        /*09b4*/ 	.word	0xffffffff


	//   ....[101]....
        /*09b8*/ 	.word	0xffffffff


	//   ....[102]....
        /*09bc*/ 	.word	0xffffffff


	//   ....[103]....
        /*09c0*/ 	.word	0xffffffff


	//   ....[104]....
        /*09c4*/ 	.word	0xffffffff


	//   ....[105]....
        /*09c8*/ 	.word	0xffffffff


	//   ....[106]....
        /*09cc*/ 	.word	0xffffffff


	//   ....[107]....
        /*09d0*/ 	.word	0xffffffff


	//   ....[108]....
        /*09d4*/ 	.word	0xffffffff


	//   ....[109]....
        /*09d8*/ 	.word	0xffffffff


	//   ....[110]....
        /*09dc*/ 	.word	0xffffffff


	//   ....[111]....
        /*09e0*/ 	.word	0xffffffff


	//   ....[112]....
        /*09e4*/ 	.word	0xffffffff


	//   ....[113]....
        /*09e8*/ 	.word	0xffffffff


	//   ....[114]....
        /*09ec*/ 	.word	0xffffffff


	//   ....[115]....
        /*09f0*/ 	.word	0xffffffff


	//   ....[116]....
        /*09f4*/ 	.word	0xffffffff


	//   ....[117]....
        /*09f8*/ 	.word	0xffffffff


	//   ....[118]....
        /*09fc*/ 	.word	0xffffffff


	//   ....[119]....
        /*0a00*/ 	.word	0xffffffff


	//   ....[120]....
        /*0a04*/ 	.word	0xffffffff


	//   ....[121]....
        /*0a08*/ 	.word	0xffffffff


	//   ....[122]....
        /*0a0c*/ 	.word	0x0500000f


	//   ....[123]....
        /*0a10*/ 	.word	0x0500000f


	//   ....[124]....
        /*0a14*/ 	.word	0x0500000f


	//   ....[125]....
        /*0a18*/ 	.word	0x0500000f


	//   ....[126]....
        /*0a1c*/ 	.word	0x0500000f


	//   ....[127]....
        /*0a20*/ 	.word	0x0500000f


	//   ....[128]....
        /*0a24*/ 	.word	0x0500000f


	//   ....[129]....
        /*0a28*/ 	.word	0x0500000f


	//   ....[130]....
        /*0a2c*/ 	.word	0x0500000f


	//   ....[131]....
        /*0a30*/ 	.word	0x0500000f


	//   ....[132]....
        /*0a34*/ 	.word	0x0500000f


	//   ....[133]....
        /*0a38*/ 	.word	0x0500000f


	//   ....[134]....
        /*0a3c*/ 	.word	0x0500000f


	//   ....[135]....
        /*0a40*/ 	.word	0x0500000f


	//   ....[136]....
        /*0a44*/ 	.word	0x0500000f


	//   ....[137]....
        /*0a48*/ 	.word	0x0500000f


	//   ....[138]....
        /*0a4c*/ 	.word	0x0500000f


	//   ....[139]....
        /*0a50*/ 	.word	0x0500000f


	//   ....[140]....
        /*0a54*/ 	.word	0x0500000f


	//   ....[141]....
        /*0a58*/ 	.word	0x0500000f


	//   ....[142]....
        /*0a5c*/ 	.word	0x0500000f


	//   ....[143]....
        /*0a60*/ 	.word	0x0500000f


	//   ....[144]....
        /*0a64*/ 	.word	0x0500000f


	//   ....[145]....
        /*0a68*/ 	.word	0x0500000f


	//   ....[146]....
        /*0a6c*/ 	.word	0x0500000f


	//   ....[147]....
        /*0a70*/ 	.word	0x0500000f


	//   ....[148]....
        /*0a74*/ 	.word	0x0500000f


	//   ....[149]....
        /*0a78*/ 	.word	0x0500000f


	//   ....[150]....
        /*0a7c*/ 	.word	0x0500000f


	//   ....[151]....
        /*0a80*/ 	.word	0x0500000f


	//   ....[152]....
        /*0a84*/ 	.word	0x0500000f


	//   ....[153]....
        /*0a88*/ 	.word	0x0500000f


	//   ....[154]....
        /*0a8c*/ 	.word	0x0500000f


	//   ....[155]....
        /*0a90*/ 	.word	0x0500000f


	//   ....[156]....
        /*0a94*/ 	.word	0x0500000f


	//   ....[157]....
        /*0a98*/ 	.word	0x0500000f


	//   ....[158]....
        /*0a9c*/ 	.word	0x0500000f


	//   ....[159]....
        /*0aa0*/ 	.word	0x0500000f


	//   ....[160]....
        /*0aa4*/ 	.word	0x0500000f


	//   ....[161]....
        /*0aa8*/ 	.word	0x0500000f


	//   ....[162]....
        /*0aac*/ 	.word	0x0500000f


	//   ....[163]....
        /*0ab0*/ 	.word	0x0500000f


	//   ....[164]....
        /*0ab4*/ 	.word	0x0500000f


	//   ....[165]....
        /*0ab8*/ 	.word	0x0500000f


	//   ....[166]....
        /*0abc*/ 	.word	0x0500000f


	//   ....[167]....
        /*0ac0*/ 	.word	0x0500000f


	//   ....[168]....
        /*0ac4*/ 	.word	0x0500000f


	//   ....[169]....
        /*0ac8*/ 	.word	0x0500000f


	//   ....[170]....
        /*0acc*/ 	.word	0x0500000f


	//   ....[171]....
        /*0ad0*/ 	.word	0x0500000f


	//   ....[172]....
        /*0ad4*/ 	.word	0x0500000f


	//   ....[173]....
        /*0ad8*/ 	.word	0x0500000f


	//   ....[174]....
        /*0adc*/ 	.word	0x0500000f


	//----- nvinfo : EIATTR_COOP_GROUP_INSTR_OFFSETS
	.align		4
.L_837:
        /*0ae0*/ 	.byte	0x04, 0x28
        /*0ae2*/ 	.short	(.L_839 - .L_838)


	//   ....[0]....
.L_838:
        /*0ae4*/ 	.word	0x00000060


	//   ....[1]....
        /*0ae8*/ 	.word	0x000001a0


	//   ....[2]....
        /*0aec*/ 	.word	0x000001f0


	//   ....[3]....
        /*0af0*/ 	.word	0x00000420


	//   ....[4]....
        /*0af4*/ 	.word	0x00000580


	//   ....[5]....
        /*0af8*/ 	.word	0x000006a0


	//   ....[6]....
        /*0afc*/ 	.word	0x00000800


	//   ....[7]....
        /*0b00*/ 	.word	0x0000b0c0


	//   ....[8]....
        /*0b04*/ 	.word	0x0000b800


	//   ....[9]....
        /*0b08*/ 	.word	0x0000b810


	//   ....[10]....
        /*0b0c*/ 	.word	0x0000b820


	//   ....[11]....
        /*0b10*/ 	.word	0x0000b830


	//   ....[12]....
        /*0b14*/ 	.word	0x0000c030


	//   ....[13]....
        /*0b18*/ 	.word	0x0000c040


	//   ....[14]....
        /*0b1c*/ 	.word	0x0000c050


	//   ....[15]....
        /*0b20*/ 	.word	0x0000c060


	//   ....[16]....
        /*0b24*/ 	.word	0x0000eeb0


	//   ....[17]....
        /*0b28*/ 	.word	0x0000eec0


	//   ....[18]....
        /*0b2c*/ 	.word	0x0000eed0


	//   ....[19]....
        /*0b30*/ 	.word	0x0000eee0


	//   ....[20]....
        /*0b34*/ 	.word	0x0000f4e0


	//   ....[21]....
        /*0b38*/ 	.word	0x0000f4f0


	//   ....[22]....
        /*0b3c*/ 	.word	0x0000f500


	//   ....[23]....
        /*0b40*/ 	.word	0x0000f510


	//   ....[24]....
        /*0b44*/ 	.word	0x00015300


	//   ....[25]....
        /*0b48*/ 	.word	0x00015b70


	//   ....[26]....
        /*0b4c*/ 	.word	0x00015d30


	//   ....[27]....
        /*0b50*/ 	.word	0x00015d70


	//   ....[28]....
        /*0b54*/ 	.word	0x000165b0


	//   ....[29]....
        /*0b58*/ 	.word	0x00016630


	//   ....[30]....
        /*0b5c*/ 	.word	0x0001ada0


	//   ....[31]....
        /*0b60*/ 	.word	0x0001ae10


	//   ....[32]....
        /*0b64*/ 	.word	0x0001b3a0


	//   ....[33]....
        /*0b68*/ 	.word	0x0001b410


	//   ....[34]....
        /*0b6c*/ 	.word	0x0001bc60


	//   ....[35]....
        /*0b70*/ 	.word	0x0001bcb0


	//   ....[36]....
        /*0b74*/ 	.word	0x000205c0


	//   ....[37]....
        /*0b78*/ 	.word	0x000205e0


	//   ....[38]....
        /*0b7c*/ 	.word	0x000207c0


	//   ....[39]....
        /*0b80*/ 	.word	0x00020b20


	//   ....[40]....
        /*0b84*/ 	.word	0x00022040


	//   ....[41]....
        /*0b88*/ 	.word	0x00022050


	//   ....[42]....
        /*0b8c*/ 	.word	0x000220a0


	//   ....[43]....
        /*0b90*/ 	.word	0x000220b0


	//   ....[44]....
        /*0b94*/ 	.word	0x00023600


	//   ....[45]....
        /*0b98*/ 	.word	0x00023610


	//   ....[46]....
        /*0b9c*/ 	.word	0x00023620


	//   ....[47]....
        /*0ba0*/ 	.word	0x00023630


	//   ....[48]....
        /*0ba4*/ 	.word	0x00023f10


	//   ....[49]....
        /*0ba8*/ 	.word	0x00023f70


	//   ....[50]....
        /*0bac*/ 	.word	0x00024090


	//   ....[51]....
        /*0bb0*/ 	.word	0x000240b0


	//   ....[52]....
        /*0bb4*/ 	.word	0x000241b0


	//   ....[53]....
        /*0bb8*/ 	.word	0x000241d0


	//   ....[54]....
        /*0bbc*/ 	.word	0x000242e0


	//   ....[55]....
        /*0bc0*/ 	.word	0x00024300


	//   ....[56]....
        /*0bc4*/ 	.word	0x00024810


	//   ....[57]....
        /*0bc8*/ 	.word	0x00024850


	//   ....[58]....
        /*0bcc*/ 	.word	0x000250f0


	//   ....[59]....
        /*0bd0*/ 	.word	0x00025100


	//   ....[60]....
        /*0bd4*/ 	.word	0x00026080


	//   ....[61]....
        /*0bd8*/ 	.word	0x000260b0


	//   ....[62]....
        /*0bdc*/ 	.word	0x000261c0


	//   ....[63]....
        /*0be0*/ 	.word	0x000261e0


	//   ....[64]....
        /*0be4*/ 	.word	0x000262e0


	//   ....[65]....
        /*0be8*/ 	.word	0x00026300


	//   ....[66]....
        /*0bec*/ 	.word	0x00026410


	//   ....[67]....
        /*0bf0*/ 	.word	0x00026430


	//   ....[68]....
        /*0bf4*/ 	.word	0x000265c0


	//   ....[69]....
        /*0bf8*/ 	.word	0x000267f0


	//   ....[70]....
        /*0bfc*/ 	.word	0x00026820


	//   ....[71]....
        /*0c00*/ 	.word	0x00026850


	//   ....[72]....
        /*0c04*/ 	.word	0x00026880


	//   ....[73]....
        /*0c08*/ 	.word	0x000268b0


	//   ....[74]....
        /*0c0c*/ 	.word	0x000268e0


	//   ....[75]....
        /*0c10*/ 	.word	0x00026a80


	//   ....[76]....
        /*0c14*/ 	.word	0x00026ab0


	//   ....[77]....
        /*0c18*/ 	.word	0x00026ae0


	//   ....[78]....
        /*0c1c*/ 	.word	0x00026b10


	//   ....[79]....
        /*0c20*/ 	.word	0x00026b40


	//   ....[80]....
        /*0c24*/ 	.word	0x00026b70


	//   ....[81]....
        /*0c28*/ 	.word	0x00026c10


	//   ....[82]....
        /*0c2c*/ 	.word	0x00026c40


	//   ....[83]....
        /*0c30*/ 	.word	0x00026c50


	//   ....[84]....
        /*0c34*/ 	.word	0x00026c80


	//   ....[85]....
        /*0c38*/ 	.word	0x000283b0


	//   ....[86]....
        /*0c3c*/ 	.word	0x0002a1f0


	//   ....[87]....
        /*0c40*/ 	.word	0x0002ae00


	//   ....[88]....
        /*0c44*/ 	.word	0x0002ae10


	//   ....[89]....
        /*0c48*/ 	.word	0x0002aed0


	//   ....[90]....
        /*0c4c*/ 	.word	0x0002aee0


	//   ....[91]....
        /*0c50*/ 	.word	0x0002af80


	//   ....[92]....
        /*0c54*/ 	.word	0x0002af90


	//   ....[93]....
        /*0c58*/ 	.word	0x0002b030


	//   ....[94]....
        /*0c5c*/ 	.word	0x0002b040


	//   ....[95]....
        /*0c60*/ 	.word	0x0002b0e0


	//   ....[96]....
        /*0c64*/ 	.word	0x0002b0f0


	//   ....[97]....
        /*0c68*/ 	.word	0x0002b190


	//   ....[98]....
        /*0c6c*/ 	.word	0x0002b1a0


	//   ....[99]....
        /*0c70*/ 	.word	0x0002b240


	//   ....[100]....
        /*0c74*/ 	.word	0x0002b250


	//   ....[101]....
        /*0c78*/ 	.word	0x0002b2a0


	//   ....[102]....
        /*0c7c*/ 	.word	0x0002b2e0


	//   ....[103]....
        /*0c80*/ 	.word	0x0002e2b0


	//   ....[104]....
        /*0c84*/ 	.word	0x0002e2e0


	//   ....[105]....
        /*0c88*/ 	.word	0x0002e340


	//   ....[106]....
        /*0c8c*/ 	.word	0x0002e370


	//   ....[107]....
        /*0c90*/ 	.word	0x0002e3a0


	//   ....[108]....
        /*0c94*/ 	.word	0x0002e3d0


	//   ....[109]....
        /*0c98*/ 	.word	0x0002e400


	//   ....[110]....
        /*0c9c*/ 	.word	0x0002e430


	//   ....[111]....
        /*0ca0*/ 	.word	0x0002e600


	//   ....[112]....
        /*0ca4*/ 	.word	0x0002e630


	//   ....[113]....
        /*0ca8*/ 	.word	0x0002e660


	//   ....[114]....
        /*0cac*/ 	.word	0x0002e690


	//   ....[115]....
        /*0cb0*/ 	.word	0x0002e6c0


	//   ....[116]....
        /*0cb4*/ 	.word	0x0002e6f0


	//   ....[117]....
        /*0cb8*/ 	.word	0x0002e7c0


	//   ....[118]....
        /*0cbc*/ 	.word	0x0002e7e0


	//   ....[119]....
        /*0cc0*/ 	.word	0x0002e7f0


	//   ....[120]....
        /*0cc4*/ 	.word	0x0002e870


	//   ....[121]....
        /*0cc8*/ 	.word	0x0002f3a0


	//   ....[122]....
        /*0ccc*/ 	.word	0x0002f7e0


	//   ....[123]....
        /*0cd0*/ 	.word	0x0002f870


	//   ....[124]....
        /*0cd4*/ 	.word	0x0002f8c0


	//   ....[125]....
        /*0cd8*/ 	.word	0x0002f910


	//   ....[126]....
        /*0cdc*/ 	.word	0x0002f9a0


	//   ....[127]....
        /*0ce0*/ 	.word	0x0002fa30


	//   ....[128]....
        /*0ce4*/ 	.word	0x0002fa80


	//   ....[129]....
        /*0ce8*/ 	.word	0x0002fad0


	//   ....[130]....
        /*0cec*/ 	.word	0x0002fbc0


	//   ....[131]....
        /*0cf0*/ 	.word	0x0002fc60


	//   ....[132]....
        /*0cf4*/ 	.word	0x0002fcb0


	//   ....[133]....
        /*0cf8*/ 	.word	0x0002fd10


	//   ....[134]....
        /*0cfc*/ 	.word	0x0002fda0


	//   ....[135]....
        /*0d00*/ 	.word	0x0002fe30


	//   ....[136]....
        /*0d04*/ 	.word	0x0002fe80


	//   ....[137]....
        /*0d08*/ 	.word	0x0002fed0


	//   ....[138]....
        /*0d0c*/ 	.word	0x000301d0


	//   ....[139]....
        /*0d10*/ 	.word	0x000304c0


	//   ....[140]....
        /*0d14*/ 	.word	0x00030640


	//   ....[141]....
        /*0d18*/ 	.word	0x00030690


	//   ....[142]....
        /*0d1c*/ 	.word	0x00030760


	//   ....[143]....
        /*0d20*/ 	.word	0x00030870


	//   ....[144]....
        /*0d24*/ 	.word	0x000308d0


	//   ....[145]....
        /*0d28*/ 	.word	0x000309e0


	//   ....[146]....
        /*0d2c*/ 	.word	0x00030a40


	//   ....[147]....
        /*0d30*/ 	.word	0x00030b50


	//   ....[148]....
        /*0d34*/ 	.word	0x00030bb0


	//   ....[149]....
        /*0d38*/ 	.word	0x00030cc0


	//   ....[150]....
        /*0d3c*/ 	.word	0x00030d20


	//   ....[151]....
        /*0d40*/ 	.word	0x00030e30


	//   ....[152]....
        /*0d44*/ 	.word	0x00030e90


	//   ....[153]....
        /*0d48*/ 	.word	0x00030fa0


	//   ....[154]....
        /*0d4c*/ 	.word	0x00031000


	//   ....[155]....
        /*0d50*/ 	.word	0x000310e0


	//   ....[156]....
        /*0d54*/ 	.word	0x00031450


	//   ....[157]....
        /*0d58*/ 	.word	0x00031500


	//   ....[158]....
        /*0d5c*/ 	.word	0x00031680


	//   ....[159]....
        /*0d60*/ 	.word	0x00031710


	//   ....[160]....
        /*0d64*/ 	.word	0x00031790


	//   ....[161]....
        /*0d68*/ 	.word	0x00031810


	//   ....[162]....
        /*0d6c*/ 	.word	0x00031890


	//   ....[163]....
        /*0d70*/ 	.word	0x00031920


	//   ....[164]....
        /*0d74*/ 	.word	0x000319c0


	//   ....[165]....
        /*0d78*/ 	.word	0x00031a90


	//   ....[166]....
        /*0d7c*/ 	.word	0x00031b10


	//   ....[167]....
        /*0d80*/ 	.word	0x00031b90


	//   ....[168]....
        /*0d84*/ 	.word	0x00031c10


	//   ....[169]....
        /*0d88*/ 	.word	0x00031ca0


	//   ....[170]....
        /*0d8c*/ 	.word	0x00031d20


	//   ....[171]....
        /*0d90*/ 	.word	0x00031dd0


	//   ....[172]....
        /*0d94*/ 	.word	0x00031e20


	//   ....[173]....
        /*0d98*/ 	.word	0x00031ee0


	//   ....[174]....
        /*0d9c*/ 	.word	0x00032010


	//----- nvinfo : EIATTR_REG_RECONFIG
	.align		4
.L_839:
        /*0da0*/ 	.byte	0x01, 0x54
	.zero		2


	//----- nvinfo : EIATTR_SYSCALL_OFFSETS
	.align		4
        /*0da4*/ 	.byte	0x04, 0x46
        /*0da6*/ 	.short	(.L_841 - .L_840)


	//   ....[0]....
.L_840:
        /*0da8*/ 	.word	0x00001db0


	//   ....[1]....
        /*0dac*/ 	.word	0x00001f00


	//   ....[2]....
        /*0db0*/ 	.word	0x0000b230


	//   ....[3]....
        /*0db4*/ 	.word	0x0000b550


	//   ....[4]....
        /*0db8*/ 	.word	0x00029e10


	//   ....[5]....
        /*0dbc*/ 	.word	0x00029f60


	//   ....[6]....
        /*0dc0*/ 	.word	0x0002a050


	//   ....[7]....
        /*0dc4*/ 	.word	0x0002a9b0


	//----- nvinfo : EIATTR_MBARRIER_INSTR_OFFSETS
	.align		4
.L_841:
        /*0dc8*/ 	.byte	0x04, 0x39
        /*0dca*/ 	.short	(.L_843 - .L_842)


	//   ....[0]....
.L_842:
        /*0dcc*/ 	.word	0x000002d0
        /*0dd0*/ 	.word	0x000000ff
        /*0dd4*/ 	.word	0x00036800
        /*0dd8*/ 	.short	0x0100
        /*0dda*/ 	.byte	0x08
	.zero		1


	//   ....[1]....
        /*0ddc*/ 	.word	0x000002e0
        /*0de0*/ 	.word	0x000000ff
        /*0de4*/ 	.word	0x00036820
        /*0de8*/ 	.short	0x0100
        /*0dea*/ 	.byte	0x08
	.zero		1


	//   ....[2]....
        /*0dec*/ 	.word	0x000003d0
        /*0df0*/ 	.word	0x000000ff
        /*0df4*/ 	.word	0x00036830
        /*0df8*/ 	.short	0x0100
        /*0dfa*/ 	.byte	0x08
	.zero		1


	//   ....[3]....
        /*0dfc*/ 	.word	0x000003e0
        /*0e00*/ 	.word	0x000000ff
        /*0e04*/ 	.word	0x00036840
        /*0e08*/ 	.short	0x0100
        /*0e0a*/ 	.byte	0x08
	.zero		1


	//   ....[4]....
        /*0e0c*/ 	.word	0x000003f0
        /*0e10*/ 	.word	0x000000ff
        /*0e14*/ 	.word	0x00036838
        /*0e18*/ 	.short	0x0100
        /*0e1a*/ 	.byte	0x08
	.zero		1


	//   ....[5]....
        /*0e1c*/ 	.word	0x00000400
        /*0e20*/ 	.word	0x000000ff
        /*0e24*/ 	.word	0x00036848
        /*0e28*/ 	.short	0x0100
        /*0e2a*/ 	.byte	0x08
	.zero		1


	//   ....[6]....
        /*0e2c*/ 	.word	0x00000530
        /*0e30*/ 	.word	0x000000ff
        /*0e34*/ 	.word	0x00036850
        /*0e38*/ 	.short	0x0100
        /*0e3a*/ 	.byte	0x08
	.zero		1


	//   ....[7]....
        /*0e3c*/ 	.word	0x00000540
        /*0e40*/ 	.word	0x000000ff
        /*0e44*/ 	.word	0x00036860
        /*0e48*/ 	.short	0x0100
        /*0e4a*/ 	.byte	0x08
	.zero		1


	//   ....[8]....
        /*0e4c*/ 	.word	0x00000550
        /*0e50*/ 	.word	0x000000ff
        /*0e54*/ 	.word	0x00036858
        /*0e58*/ 	.short	0x0100
        /*0e5a*/ 	.byte	0x08
	.zero		1


	//   ....[9]....
        /*0e5c*/ 	.word	0x00000560
        /*0e60*/ 	.word	0x000000ff
        /*0e64*/ 	.word	0x00036868
        /*0e68*/ 	.short	0x0100
        /*0e6a*/ 	.byte	0x08
	.zero		1


	//   ....[10]....
        /*0e6c*/ 	.word	0x00000650
        /*0e70*/ 	.word	0x000000ff
        /*0e74*/ 	.word	0x00036870
        /*0e78*/ 	.short	0x0100
        /*0e7a*/ 	.byte	0x06
	.zero		1


	//   ....[11]....
        /*0e7c*/ 	.word	0x00000660
        /*0e80*/ 	.word	0x000000ff
        /*0e84*/ 	.word	0x00036880
        /*0e88*/ 	.short	0x0100
        /*0e8a*/ 	.byte	0x06
	.zero		1


	//   ....[12]....
        /*0e8c*/ 	.word	0x00000670
        /*0e90*/ 	.word	0x000000ff
        /*0e94*/ 	.word	0x00036878
        /*0e98*/ 	.short	0x0100
        /*0e9a*/ 	.byte	0x06
	.zero		1


	//   ....[13]....
        /*0e9c*/ 	.word	0x00000680
        /*0ea0*/ 	.word	0x000000ff
        /*0ea4*/ 	.word	0x00036888
        /*0ea8*/ 	.short	0x0100
        /*0eaa*/ 	.byte	0x06
	.zero		1


	//   ....[14]....
        /*0eac*/ 	.word	0x000007b0
        /*0eb0*/ 	.word	0x000000ff
        /*0eb4*/ 	.word	0x00036890
        /*0eb8*/ 	.short	0x0100
        /*0eba*/ 	.byte	0x08
	.zero		1


	//   ....[15]....
        /*0ebc*/ 	.word	0x000007c0
        /*0ec0*/ 	.word	0x000000ff
        /*0ec4*/ 	.word	0x000368a0
        /*0ec8*/ 	.short	0x0100
        /*0eca*/ 	.byte	0x08
	.zero		1


	//   ....[16]....
        /*0ecc*/ 	.word	0x000007d0
        /*0ed0*/ 	.word	0x000000ff
        /*0ed4*/ 	.word	0x00036898
        /*0ed8*/ 	.short	0x0100
        /*0eda*/ 	.byte	0x08
	.zero		1


	//   ....[17]....
        /*0edc*/ 	.word	0x000007e0
        /*0ee0*/ 	.word	0x000000ff
        /*0ee4*/ 	.word	0x000368a8
        /*0ee8*/ 	.short	0x0100
        /*0eea*/ 	.byte	0x08
	.zero		1


	//   ....[18]....
        /*0eec*/ 	.word	0x00000910
        /*0ef0*/ 	.word	0x000000ff
        /*0ef4*/ 	.word	0x000368b0
        /*0ef8*/ 	.short	0x0100
        /*0efa*/ 	.byte	0x08
	.zero		1


	//   ....[19]....
        /*0efc*/ 	.word	0x00000920
        /*0f00*/ 	.word	0x000000ff
        /*0f04*/ 	.word	0x000368c0
        /*0f08*/ 	.short	0x0100
        /*0f0a*/ 	.byte	0x08
	.zero		1


	//   ....[20]....
        /*0f0c*/ 	.word	0x00000930
        /*0f10*/ 	.word	0x000000ff
        /*0f14*/ 	.word	0x000368b8
        /*0f18*/ 	.short	0x0100
        /*0f1a*/ 	.byte	0x08
	.zero		1


	//   ....[21]....
        /*0f1c*/ 	.word	0x00000940
        /*0f20*/ 	.word	0x000000ff
        /*0f24*/ 	.word	0x000368c8
        /*0f28*/ 	.short	0x0100
        /*0f2a*/ 	.byte	0x08
	.zero		1


	//   ....[22]....
        /*0f2c*/ 	.word	0x00003a40
        /*0f30*/ 	.word	0x00000060
        /*0f34*/ 	.word	0x00036890
        /*0f38*/ 	.short	0x010a
        /*0f3a*/ 	.byte	0x3f
	.zero		1


	//   ....[23]....
        /*0f3c*/ 	.word	0x00006df0
        /*0f40*/ 	.word	0x00000060
        /*0f44*/ 	.word	0x00036890
        /*0f48*/ 	.short	0x010a
        /*0f4a*/ 	.byte	0x3f
	.zero		1


	//   ....[24]....
        /*0f4c*/ 	.word	0x00009e90
        /*0f50*/ 	.word	0x00000060
        /*0f54*/ 	.word	0x00036890
        /*0f58*/ 	.short	0x010a
        /*0f5a*/ 	.byte	0x3f
	.zero		1


	//   ....[25]....
        /*0f5c*/ 	.word	0x0000a260
        /*0f60*/ 	.word	0x00000028
        /*0f64*/ 	.word	0x00000000
        /*0f68*/ 	.short	0x0101
        /*0f6a*/ 	.byte	0x3f
	.zero		1


	//   ....[26]....
        /*0f6c*/ 	.word	0x0000a2a0
        /*0f70*/ 	.word	0x00000060
        /*0f74*/ 	.word	0x000368b0
        /*0f78*/ 	.short	0x010a
        /*0f7a*/ 	.byte	0x3f
	.zero		1


	//   ....[27]....
        /*0f7c*/ 	.word	0x0000a910
        /*0f80*/ 	.word	0x00000060
        /*0f84*/ 	.word	0x00000000
        /*0f88*/ 	.short	0x0101
        /*0f8a*/ 	.byte	0x3f
	.zero		1


	//   ....[28]....
        /*0f8c*/ 	.word	0x0000b2b0
        /*0f90*/ 	.word	0x00000010
        /*0f94*/ 	.word	0x00036800
        /*0f98*/ 	.short	0x010a
        /*0f9a*/ 	.byte	0x3f
	.zero		1


	//   ....[29]....
        /*0f9c*/ 	.word	0x0000b300
        /*0fa0*/ 	.word	0x00000010
        /*0fa4*/ 	.word	0x00036800
        /*0fa8*/ 	.short	0x010a
        /*0faa*/ 	.byte	0x3f
	.zero		1


	//   ....[30]....
        /*0fac*/ 	.word	0x0000c760
        /*0fb0*/ 	.word	0x00000010
        /*0fb4*/ 	.word	0x00036800
        /*0fb8*/ 	.short	0x010a
        /*0fba*/ 	.byte	0x3f
	.zero		1


	//   ....[31]....
        /*0fbc*/ 	.word	0x0000f930
        /*0fc0*/ 	.word	0x00000010
        /*0fc4*/ 	.word	0x00036800
        /*0fc8*/ 	.short	0x010a
        /*0fca*/ 	.byte	0x3f
	.zero		1


	//   ....[32]....
        /*0fcc*/ 	.word	0x000123d0
        /*0fd0*/ 	.word	0x00000003
        /*0fd4*/ 	.word	0x00036830
        /*0fd8*/ 	.short	0x010a
        /*0fda*/ 	.byte	0x3f
	.zero		1


	//   ....[33]....
        /*0fdc*/ 	.word	0x00012440
        /*0fe0*/ 	.word	0x00000003
        /*0fe4*/ 	.word	0x00036830
        /*0fe8*/ 	.short	0x010a
        /*0fea*/ 	.byte	0x3f
	.zero		1


	//   ....[34]....
        /*0fec*/ 	.word	0x00016880
        /*0ff0*/ 	.word	0x00000006
        /*0ff4*/ 	.word	0x00000000
        /*0ff8*/ 	.short	0x0101
        /*0ffa*/ 	.byte	0x3f
	.zero		1


	//   ....[35]....
        /*0ffc*/ 	.word	0x000173a0
        /*1000*/ 	.word	0x0000000d
        /*1004*/ 	.word	0x00036830
        /*1008*/ 	.short	0x010a
        /*100a*/ 	.byte	0x3f
	.zero		1


	//   ....[36]....
        /*100c*/ 	.word	0x00017420
        /*1010*/ 	.word	0x0000000d
        /*1014*/ 	.word	0x00036830
        /*1018*/ 	.short	0x010a
        /*101a*/ 	.byte	0x3f
	.zero		1


	//   ....[37]....
        /*101c*/ 	.word	0x0001aa90
        /*1020*/ 	.word	0x0000000b
        /*1024*/ 	.word	0x00036850
        /*1028*/ 	.short	0x010a
        /*102a*/ 	.byte	0x3f
	.zero		1


	//   ....[38]....
        /*102c*/ 	.word	0x0001aae0
        /*1030*/ 	.word	0x0000000b
        /*1034*/ 	.word	0x00036850
        /*1038*/ 	.short	0x010a
        /*103a*/ 	.byte	0x3f
	.zero		1


	//   ....[39]....
        /*103c*/ 	.word	0x0001c260
        /*1040*/ 	.word	0x0000000d
        /*1044*/ 	.word	0x00000000
        /*1048*/ 	.short	0x0101
        /*104a*/ 	.byte	0x3f
	.zero		1


	//   ....[40]....
        /*104c*/ 	.word	0x0001c2b0
        /*1050*/ 	.word	0x0000000b
        /*1054*/ 	.word	0x00000000
        /*1058*/ 	.short	0x0101
        /*105a*/ 	.byte	0x3f
	.zero		1


	//   ....[41]....
        /*105c*/ 	.word	0x0001c960
        /*1060*/ 	.word	0x00000004
        /*1064*/ 	.word	0x00036830
        /*1068*/ 	.short	0x010a
        /*106a*/ 	.byte	0x3f
	.zero		1


	//   ....[42]....
        /*106c*/ 	.word	0x0001c9e0
        /*1070*/ 	.word	0x00000004
        /*1074*/ 	.word	0x00036830
        /*1078*/ 	.short	0x010a
        /*107a*/ 	.byte	0x3f
	.zero		1


	//   ....[43]....
        /*107c*/ 	.word	0x00020050
        /*1080*/ 	.word	0x0000000b
        /*1084*/ 	.word	0x00036850
        /*1088*/ 	.short	0x010a
        /*108a*/ 	.byte	0x3f
	.zero		1


	//   ....[44]....
        /*108c*/ 	.word	0x000200a0
        /*1090*/ 	.word	0x0000000b
        /*1094*/ 	.word	0x00036850
        /*1098*/ 	.short	0x010a
        /*109a*/ 	.byte	0x3f
	.zero		1


	//   ....[45]....
        /*109c*/ 	.word	0x00021050
        /*10a0*/ 	.word	0x00000078
        /*10a4*/ 	.word	0x00000000
        /*10a8*/ 	.short	0x0101
        /*10aa*/ 	.byte	0x3f
	.zero		1


	//   ....[46]....
        /*10ac*/ 	.word	0x000210a0
        /*10b0*/ 	.word	0x0000000b
        /*10b4*/ 	.word	0x00000000
        /*10b8*/ 	.short	0x0101
        /*10ba*/ 	.byte	0x3f
	.zero		1


	//   ....[47]....
        /*10bc*/ 	.word	0x00021c40
        /*10c0*/ 	.word	0x00000008
        /*10c4*/ 	.word	0x00036850
        /*10c8*/ 	.short	0x010a
        /*10ca*/ 	.byte	0x3f
	.zero		1


	//   ....[48]....
        /*10cc*/ 	.word	0x00021ce0
        /*10d0*/ 	.word	0x00000008
        /*10d4*/ 	.word	0x00036850
        /*10d8*/ 	.short	0x010a
        /*10da*/ 	.byte	0x3f
	.zero		1


	//   ....[49]....
        /*10dc*/ 	.word	0x00022230
        /*10e0*/ 	.word	0x0000000c
        /*10e4*/ 	.word	0x00000000
        /*10e8*/ 	.short	0x0101
        /*10ea*/ 	.byte	0x3f
	.zero		1


	//   ....[50]....
        /*10ec*/ 	.word	0x00023f30
        /*10f0*/ 	.word	0x00000000
        /*10f4*/ 	.word	0x00000000
        /*10f8*/ 	.short	0x0101
        /*10fa*/ 	.byte	0x3f
	.zero		1


	//   ....[51]....
        /*10fc*/ 	.word	0x000247f0
        /*1100*/ 	.word	0x00000006
        /*1104*/ 	.word	0x00000000
        /*1108*/ 	.short	0x0101
        /*110a*/ 	.byte	0x3f
	.zero		1


	//   ....[52]....
        /*110c*/ 	.word	0x00028490
        /*1110*/ 	.word	0x00000012
        /*1114*/ 	.word	0x00036820
        /*1118*/ 	.short	0x010a
        /*111a*/ 	.byte	0x3f
	.zero		1


	//   ....[53]....
        /*111c*/ 	.word	0x00028560
        /*1120*/ 	.word	0x00000005
        /*1124*/ 	.word	0x000368a0
        /*1128*/ 	.short	0x010a
        /*112a*/ 	.byte	0x3f
	.zero		1


	//   ....[54]....
        /*112c*/ 	.word	0x00028990
        /*1130*/ 	.word	0x00000005
        /*1134*/ 	.word	0x000368c0
        /*1138*/ 	.short	0x010a
        /*113a*/ 	.byte	0x3f
	.zero		1


	//   ....[55]....
        /*113c*/ 	.word	0x00028f10
        /*1140*/ 	.word	0x00000006
        /*1144*/ 	.word	0x000368a0
        /*1148*/ 	.short	0x010a
        /*114a*/ 	.byte	0x3f
	.zero		1


	//   ....[56]....
        /*114c*/ 	.word	0x00029330
        /*1150*/ 	.word	0x00000006
        /*1154*/ 	.word	0x000368c0
        /*1158*/ 	.short	0x010a
        /*115a*/ 	.byte	0x3f
	.zero		1


	//   ....[57]....
        /*115c*/ 	.word	0x0002a460
        /*1160*/ 	.word	0x00000000
        /*1164*/ 	.word	0x00036840
        /*1168*/ 	.short	0x010a
        /*116a*/ 	.byte	0x3f
	.zero		1


	//   ....[58]....
        /*116c*/ 	.word	0x0002b3d0
        /*1170*/ 	.word	0x00000012
        /*1174*/ 	.word	0x00036800
        /*1178*/ 	.short	0x0107
        /*117a*/ 	.byte	0x3f
	.zero		1


	//   ....[59]....
        /*117c*/ 	.word	0x0002b4d0
        /*1180*/ 	.word	0x00000012
        /*1184*/ 	.word	0x00036800
        /*1188*/ 	.short	0x0101
        /*118a*/ 	.byte	0x3f
	.zero		1


	//   ....[60]....
        /*118c*/ 	.word	0x0002b4f0
        /*1190*/ 	.word	0x00000012
        /*1194*/ 	.word	0x00036820
        /*1198*/ 	.short	0x010a
        /*119a*/ 	.byte	0x3f
	.zero		1


	//   ....[61]....
        /*119c*/ 	.word	0x0002b8b0
        /*11a0*/ 	.word	0x00000003
        /*11a4*/ 	.word	0x00036840
        /*11a8*/ 	.short	0x010a
        /*11aa*/ 	.byte	0x3f
	.zero		1


	//   ....[62]....
        /*11ac*/ 	.word	0x0002bd40
        /*11b0*/ 	.word	0x00000002
        /*11b4*/ 	.word	0x00036860
        /*11b8*/ 	.short	0x010a
        /*11ba*/ 	.byte	0x3f
	.zero		1


	//   ....[63]....
        /*11bc*/ 	.word	0x0002c4e0
        /*11c0*/ 	.word	0x00000003
        /*11c4*/ 	.word	0x00036840
        /*11c8*/ 	.short	0x010a
        /*11ca*/ 	.byte	0x3f
	.zero		1


	//   ....[64]....
        /*11cc*/ 	.word	0x0002c970
        /*11d0*/ 	.word	0x00000002
        /*11d4*/ 	.word	0x00036860
        /*11d8*/ 	.short	0x010a
        /*11da*/ 	.byte	0x3f
	.zero		1


	//   ....[65]....
        /*11dc*/ 	.word	0x0002d070
        /*11e0*/ 	.word	0x00000003
        /*11e4*/ 	.word	0x00036840
        /*11e8*/ 	.short	0x010a
        /*11ea*/ 	.byte	0x3f
	.zero		1


	//   ....[66]....
        /*11ec*/ 	.word	0x0002d4f0
        /*11f0*/ 	.word	0x00000002
        /*11f4*/ 	.word	0x00036860
        /*11f8*/ 	.short	0x010a
        /*11fa*/ 	.byte	0x3f
	.zero		1


	//   ....[67]....
        /*11fc*/ 	.word	0x0002db90
        /*1200*/ 	.word	0x00000000
        /*1204*/ 	.word	0x00036860
        /*1208*/ 	.short	0x010a
        /*120a*/ 	.byte	0x3f
	.zero		1


	//   ....[68]....
        /*120c*/ 	.word	0x0002f320
        /*1210*/ 	.word	0x00000000
        /*1214*/ 	.word	0x00036820
        /*1218*/ 	.short	0x010a
        /*121a*/ 	.byte	0x3f
	.zero		1


	//   ....[69]....
        /*121c*/ 	.word	0x0002f520
        /*1220*/ 	.word	0x00000006
        /*1224*/ 	.word	0x00000000
        /*1228*/ 	.short	0x010a
        /*122a*/ 	.byte	0x3f
	.zero		1


	//   ....[70]....
        /*122c*/ 	.word	0x0002f550
        /*1230*/ 	.word	0x00000007
        /*1234*/ 	.word	0x00000000
        /*1238*/ 	.short	0x010a
        /*123a*/ 	.byte	0x3f
	.zero		1


	//   ....[71]....
        /*123c*/ 	.word	0x0002f5b0
        /*1240*/ 	.word	0x00000004
        /*1244*/ 	.word	0x00000000
        /*1248*/ 	.short	0x010a
        /*124a*/ 	.byte	0x3f
	.zero		1


	//   ....[72]....
        /*124c*/ 	.word	0x0002f5e0
        /*1250*/ 	.word	0x00000003
        /*1254*/ 	.word	0x00000000
        /*1258*/ 	.short	0x010a
        /*125a*/ 	.byte	0x3f
	.zero		1


	//   ....[73]....
        /*125c*/ 	.word	0x0002f640
        /*1260*/ 	.word	0x00000060
        /*1264*/ 	.word	0x00036890
        /*1268*/ 	.short	0x010a
        /*126a*/ 	.byte	0x3f
	.zero		1


	//   ....[74]....
        /*126c*/ 	.word	0x0002f690
        /*1270*/ 	.word	0x00000060
        /*1274*/ 	.word	0x00036890
        /*1278*/ 	.short	0x010a
        /*127a*/ 	.byte	0x3f
	.zero		1


	//   ....[75]....
        /*127c*/ 	.word	0x0002f6e0
        /*1280*/ 	.word	0x00000060
        /*1284*/ 	.word	0x00036890
        /*1288*/ 	.short	0x010a
        /*128a*/ 	.byte	0x3f
	.zero		1


	//   ....[76]....
        /*128c*/ 	.word	0x0002f730
        /*1290*/ 	.word	0x00000060
        /*1294*/ 	.word	0x000368b0
        /*1298*/ 	.short	0x010a
        /*129a*/ 	.byte	0x3f
	.zero		1


	//   ....[77]....
        /*129c*/ 	.word	0x0002fb10
        /*12a0*/ 	.word	0x00000010
        /*12a4*/ 	.word	0x00036800
        /*12a8*/ 	.short	0x010a
        /*12aa*/ 	.byte	0x3f
	.zero		1


	//   ....[78]....
        /*12ac*/ 	.word	0x0002ff10
        /*12b0*/ 	.word	0x00000010
        /*12b4*/ 	.word	0x00036800
        /*12b8*/ 	.short	0x010a
        /*12ba*/ 	.byte	0x3f
	.zero		1


	//   ....[79]....
        /*12bc*/ 	.word	0x0002ff60
        /*12c0*/ 	.word	0x00000003
        /*12c4*/ 	.word	0x00036830
        /*12c8*/ 	.short	0x010a
        /*12ca*/ 	.byte	0x3f
	.zero		1


	//   ....[80]....
        /*12cc*/ 	.word	0x0002ffb0
        /*12d0*/ 	.word	0x0000000d
        /*12d4*/ 	.word	0x00036830
        /*12d8*/ 	.short	0x010a
        /*12da*/ 	.byte	0x3f
	.zero		1


	//   ....[81]....
        /*12dc*/ 	.word	0x00030000
        /*12e0*/ 	.word	0x0000000b
        /*12e4*/ 	.word	0x00036850
        /*12e8*/ 	.short	0x010a
        /*12ea*/ 	.byte	0x3f
	.zero		1


	//   ....[82]....
        /*12ec*/ 	.word	0x00030050
        /*12f0*/ 	.word	0x00000004
        /*12f4*/ 	.word	0x00036830
        /*12f8*/ 	.short	0x010a
        /*12fa*/ 	.byte	0x3f
	.zero		1


	//   ....[83]....
        /*12fc*/ 	.word	0x000300a0
        /*1300*/ 	.word	0x0000000b
        /*1304*/ 	.word	0x00036850
        /*1308*/ 	.short	0x010a
        /*130a*/ 	.byte	0x3f
	.zero		1


	//   ....[84]....
        /*130c*/ 	.word	0x000300f0
        /*1310*/ 	.word	0x00000008
        /*1314*/ 	.word	0x00036850
        /*1318*/ 	.short	0x010a
        /*131a*/ 	.byte	0x3f
	.zero		1


	//   ....[85]....
        /*131c*/ 	.word	0x000302a0
        /*1320*/ 	.word	0x00000012
        /*1324*/ 	.word	0x00036820
        /*1328*/ 	.short	0x010a
        /*132a*/ 	.byte	0x3f
	.zero		1


	//   ....[86]....
        /*132c*/ 	.word	0x000302f0
        /*1330*/ 	.word	0x00000005
        /*1334*/ 	.word	0x000368a0
        /*1338*/ 	.short	0x010a
        /*133a*/ 	.byte	0x3f
	.zero		1


	//   ....[87]....
        /*133c*/ 	.word	0x00030340
        /*1340*/ 	.word	0x00000005
        /*1344*/ 	.word	0x000368c0
        /*1348*/ 	.short	0x010a
        /*134a*/ 	.byte	0x3f
	.zero		1


	//   ....[88]....
        /*134c*/ 	.word	0x00030390
        /*1350*/ 	.word	0x00000006
        /*1354*/ 	.word	0x000368a0
        /*1358*/ 	.short	0x010a
        /*135a*/ 	.byte	0x3f
	.zero		1


	//   ....[89]....
        /*135c*/ 	.word	0x000303e0
        /*1360*/ 	.word	0x00000006
        /*1364*/ 	.word	0x000368c0
        /*1368*/ 	.short	0x010a
        /*136a*/ 	.byte	0x3f
	.zero		1


	//   ....[90]....
        /*136c*/ 	.word	0x00030580
        /*1370*/ 	.word	0x00000000
        /*1374*/ 	.word	0x00036840
        /*1378*/ 	.short	0x010a
        /*137a*/ 	.byte	0x3f
	.zero		1


	//   ....[91]....
        /*137c*/ 	.word	0x00031160
        /*1380*/ 	.word	0x00000012
        /*1384*/ 	.word	0x00036820
        /*1388*/ 	.short	0x010a
        /*138a*/ 	.byte	0x3f
	.zero		1


	//   ....[92]....
        /*138c*/ 	.word	0x000311b0
        /*1390*/ 	.word	0x00000003
        /*1394*/ 	.word	0x00036840
        /*1398*/ 	.short	0x010a
        /*139a*/ 	.byte	0x3f
	.zero		1


	//   ....[93]....
        /*139c*/ 	.word	0x00031200
        /*13a0*/ 	.word	0x00000002
        /*13a4*/ 	.word	0x00036860
        /*13a8*/ 	.short	0x010a
        /*13aa*/ 	.byte	0x3f
	.zero		1


	//   ....[94]....
        /*13ac*/ 	.word	0x00031250
        /*13b0*/ 	.word	0x00000003
        /*13b4*/ 	.word	0x00036840
        /*13b8*/ 	.short	0x010a
        /*13ba*/ 	.byte	0x3f
	.zero		1


	//   ....[95]....
        /*13bc*/ 	.word	0x000312a0
        /*13c0*/ 	.word	0x00000002
        /*13c4*/ 	.word	0x00036860
        /*13c8*/ 	.short	0x010a
        /*13ca*/ 	.byte	0x3f
	.zero		1


	//   ....[96]....
        /*13cc*/ 	.word	0x000312f0
        /*13d0*/ 	.word	0x00000003
        /*13d4*/ 	.word	0x00036840
        /*13d8*/ 	.short	0x010a
        /*13da*/ 	.byte	0x3f
	.zero		1


	//   ....[97]....
        /*13dc*/ 	.word	0x00031340
        /*13e0*/ 	.word	0x00000002
        /*13e4*/ 	.word	0x00036860
        /*13e8*/ 	.short	0x010a
        /*13ea*/ 	.byte	0x3f
	.zero		1


	//   ....[98]....
        /*13ec*/ 	.word	0x00031390
        /*13f0*/ 	.word	0x00000000
        /*13f4*/ 	.word	0x00036860
        /*13f8*/ 	.short	0x010a
        /*13fa*/ 	.byte	0x3f
	.zero		1


	//   ....[99]....
        /*13fc*/ 	.word	0x00031f30
        /*1400*/ 	.word	0x00000000
        /*1404*/ 	.word	0x00036820
        /*1408*/ 	.short	0x010a
        /*140a*/ 	.byte	0x3f
	.zero		1


	//   ....[100]....
        /*140c*/ 	.word	0x000320d0
        /*1410*/ 	.word	0x00000006
        /*1414*/ 	.word	0x00000000
        /*1418*/ 	.short	0x010a
        /*141a*/ 	.byte	0x3f
	.zero		1


	//   ....[101]....
        /*141c*/ 	.word	0x00032120
        /*1420*/ 	.word	0x00000007
        /*1424*/ 	.word	0x00000000
        /*1428*/ 	.short	0x010a
        /*142a*/ 	.byte	0x3f
	.zero		1


	//   ....[102]....
        /*142c*/ 	.word	0x00032170
        /*1430*/ 	.word	0x00000004
        /*1434*/ 	.word	0x00000000
        /*1438*/ 	.short	0x010a
        /*143a*/ 	.byte	0x3f
	.zero		1


	//----- nvinfo : EIATTR_NUM_MBARRIERS
	.align		4
.L_843:
        /*143c*/ 	.byte	0x03, 0x38
        /*143e*/ 	.short	0x0016


	//----- nvinfo : EIATTR_EXIT_INSTR_OFFSETS
	.align		4
        /*1440*/ 	.byte	0x04, 0x1c
        /*1442*/ 	.short	(.L_845 - .L_844)


	//   ....[0]....
.L_844:
        /*1444*/ 	.word	0x0002f630


	//----- nvinfo : EIATTR_MAX_THREADS
	.align		4
.L_845:
        /*1448*/ 	.byte	0x04, 0x05
        /*144a*/ 	.short	(.L_847 - .L_846)
.L_846:
        /*144c*/ 	.word	0x00000180
        /*1450*/ 	.word	0x00000001
        /*1454*/ 	.word	0x00000001


	//----- nvinfo : EIATTR_CRS_STACK_SIZE
	.align		4
.L_847:
        /*1458*/ 	.byte	0x04, 0x1e
        /*145a*/ 	.short	(.L_849 - .L_848)
.L_848:
        /*145c*/ 	.word	0x00000000


	//----- nvinfo : EIATTR_CBANK_PARAM_SIZE
	.align		4
.L_849:
        /*1460*/ 	.byte	0x03, 0x19
        /*1462*/ 	.short	0x0af0


	//----- nvinfo : EIATTR_PARAM_CBANK
	.align		4
        /*1464*/ 	.byte	0x04, 0x0a
        /*1466*/ 	.short	(.L_851 - .L_850)
	.align		4
.L_850:
        /*1468*/ 	.word	index@(.nv.constant0._ZN7cutlass13device_kernelIN5flash11enable_sm90INS1_16FlashAttnFwdSm90INS1_25CollectiveMainloopFwdSm90ILi2EN4cute5tupleIJNS5_1CILi1EEES8_S8_EEENS6_IJNS7_ILi128EEENS7_ILi112EEENS7_ILi192EEEEEELi192ENS_6half_tEfNS_4arch4Sm90ELb1ELb0ELb0ELb1ELb0ELb1ELb0ELb1ELb1ELb1ELb1ELb0EEENS1_21CollectiveEpilogueFwdINS6_IJSA_SC_SB_EEES9_SE_SG_Li256ELb1ELb1ELb1ELb0EEENS1_36VarlenDynamicPersistentTileSchedulerILi128ELi112ELi256ELi128ELb1ELb1ELb1ELb1ELb1ELb1EEEEEEEEEvNT_6ParamsE)
        /*146c*/ 	.short	0x0210
        /*146e*/ 	.short	0x0af0


	//----- nvinfo : EIATTR_SW_WAR
	.align		4
.L_851:
        /*1470*/ 	.byte	0x04, 0x36
        /*1472*/ 	.short	(.L_853 - .L_852)
.L_852:
        /*1474*/ 	.word	0x00000008
.L_853:


//--------------------- .nv.info._ZN7cutlass13device_kernelIN5flash11enable_sm90INS1_16FlashAttnFwdSm90INS1_25CollectiveMainloopFwdSm90ILi2EN4cute5tupleIJNS5_1CILi1EEES8_S8_EEENS6_IJNS7_ILi128EEENS7_ILi176EEESA_EEELi128ENS_6half_tEfNS_4arch4Sm90ELb0ELb0ELb0ELb0ELb0ELb0ELb0ELb1ELb1ELb1ELb1ELb0EEENS1_21CollectiveEpilogueFwdINS6_IJSA_SA_SB_EEES9_SD_SF_Li256ELb0ELb1ELb1ELb0EEENS1_19SingleTileSchedulerILb0ELb1ELb1ELi128EEEEEEEEEvNT_6ParamsE --------------------------
	.section	.nv.info._ZN7cutlass13device_kernelIN5flash11enable_sm90INS1_16FlashAttnFwdSm90INS1_25CollectiveMainloopFwdSm90ILi2EN4cute5tupleIJNS5_1CILi1EEES8_S8_EEENS6_IJNS7_ILi128EEENS7_ILi176EEESA_EEELi128ENS_6half_tEfNS_4arch4Sm90ELb0ELb0ELb0ELb0ELb0ELb0ELb0ELb1ELb1ELb1ELb1ELb0EEENS1_21CollectiveEpilogueFwdINS6_IJSA_SA_SB_EEES9_SD_SF_Li256ELb0ELb1ELb1ELb0EEENS1_19SingleTileSchedulerILb0ELb1ELb1ELi128EEEEEEEEEvNT_6ParamsE,"",@"SHT_CUDA_INFO"
	.sectionflags	@""
	.align	4


	//----- nvinfo : EIATTR_CUDA_API_VERSION
	.align		4
        /*0000*/ 	.byte	0x04, 0x37
        /*0002*/ 	.short	(.L_855 - .L_854)
.L_854:
        /*0004*/ 	.word	0x00000082


	//----- nvinfo : EIATTR_KPARAM_INFO
	.align		4
.L_855:
        /*0008*/ 	.byte	0x04, 0x17
        /*000a*/ 	.short	(.L_857 - .L_856)
.L_856:
        /*000c*/ 	.word	0x00000000
        /*0010*/ 	.short	0x0000
        /*0012*/ 	.short	0x0070
        /*0014*/ 	.byte	0x00, 0xf0, 0x01, 0x28


	//----- nvinfo : EIATTR_SPARSE_MMA_MASK
	.align		4
.L_857:
        /*0018*/ 	.byte	0x03, 0x50
        /*001a*/ 	.short	0x0000


	//----- nvinfo : EIATTR_MAXREG_COUNT
	.align		4
        /*001c*/ 	.byte	0x03, 0x1b
        /*001e*/ 	.short	0x00a8


	//----- nvinfo : EIATTR_NUM_BARRIERS
	.align		4
        /*0020*/ 	.byte	0x02, 0x4c
        /*0022*/ 	.byte	0x10
	.zero		1


	//----- nvinfo : EIATTR_EXTERNS
	.align		4
        /*0024*/ 	.byte	0x04, 0x0f
        /*0026*/ 	.short	(.L_859 - .L_858)


	//   ....[0]....
	.align		4
.L_858:
        /*0028*/ 	.word	index@(__assertfail)


	//----- nvinfo : EIATTR_ANNOTATIONS
	.align		4
.L_859:
        /*002c*/ 	.byte	0x04, 0x55
        /*002e*/ 	.short	(.L_861 - .L_860)


	//   ....[0]....
.L_860:
        /*0030*/ 	.word	0x00000001
        /*0034*/ 	.byte	0x60, 0x09, 0x00, 0x00, 0x01, 0x00, 0x00, 0x00, 0x90, 0x13, 0x00, 0x00, 0x01, 0x00, 0x00, 0x00
        /*0044*/ 	.byte	0x90, 0xd7, 0x00, 0x00, 0x01, 0x00, 0x00, 0x00, 0x80, 0xdc, 0x00, 0x00, 0x01, 0x00, 0x00, 0x00
        /*0054*/ 	.byte	0xf0, 0xeb, 0x00, 0x00, 0x01, 0x00, 0x00, 0x00, 0x90, 0xee, 0x00, 0x00, 0x01, 0x00, 0x00, 0x00
        /*0064*/ 	.byte	0x50, 0xf6, 0x00, 0x00, 0x01, 0x00, 0x00, 0x00, 0x70, 0xfe, 0x00, 0x00, 0x01, 0x00, 0x00, 0x00
        /*0074*/ 	.byte	0xd0, 0x0a, 0x01, 0x00


	//----- nvinfo : EIATTR_MERCURY_ISA_VERSION
	.align		4
.L_861:
        /*0078*/ 	.byte	0x03, 0x5f
        /*007a*/ 	.short	0x0101


	//----- nvinfo : EIATTR_INT_WARP_WIDE_INSTR_OFFSETS
	.align		4
        /*007c*/ 	.byte	0x04, 0x31
        /*007e*/ 	.short	(.L_863 - .L_862)


	//   ....[0]....
.L_862:
        /*0080*/ 	.word	0x00000130


	//   ....[1]....
        /*0084*/ 	.word	0x00000170


	//   ....[2]....
        /*0088*/ 	.word	0x000001e0


	//----- nvinfo : EIATTR_COOP_GROUP_MASK_REGIDS
	.align		4
.L_863:
        /*008c*/ 	.byte	0x04, 0x29
        /*008e*/ 	.short	(.L_865 - .L_864)


	//   ....[0]....
.L_864:
        /*0090*/ 	.word	0xffffffff


	//   ....[1]....
        /*0094*/ 	.word	0xffffffff


	//   ....[2]....
        /*0098*/ 	.word	0xffffffff


	//   ....[3]....
        /*009c*/ 	.word	0xffffffff


	//   ....[4]....
        /*00a0*/ 	.word	0xffffffff


	//   ....[5]....
        /*00a4*/ 	.word	0xffffffff


	//   ....[6]....
        /*00a8*/ 	.word	0xffffffff


	//   ....[7]....
        /*00ac*/ 	.word	0xffffffff


	//   ....[8]....
        /*00b0*/ 	.word	0xffffffff


	//   ....[9]....
        /*00b4*/ 	.word	0xffffffff


	//   ....[10]....
        /*00b8*/ 	.word	0xffffffff


	//   ....[11]....
        /*00bc*/ 	.word	0xffffffff


	//   ....[12]....
        /*00c0*/ 	.word	0xffffffff


	//   ....[13]....
        /*00c4*/ 	.word	0xffffffff


	//   ....[14]....
        /*00c8*/ 	.word	0xffffffff


	//   ....[15]....
        /*00cc*/ 	.word	0xffffffff


	//   ....[16]....
        /*00d0*/ 	.word	0xffffffff


	//   ....[17]....
        /*00d4*/ 	.word	0xffffffff


	//   ....[18]....
        /*00d8*/ 	.word	0xffffffff


	//   ....[19]....
        /*00dc*/ 	.word	0xffffffff


	//   ....[20]....
        /*00e0*/ 	.word	0xffffffff


	//   ....[21]....
        /*00e4*/ 	.word	0xffffffff


	//   ....[22]....
        /*00e8*/ 	.word	0xffffffff


	//   ....[23]....
        /*00ec*/ 	.word	0xffffffff


	//   ....[24]....
        /*00f0*/ 	.word	0xffffffff


	//   ....[25]....
        /*00f4*/ 	.word	0xffffffff


	//   ....[26]....
        /*00f8*/ 	.word	0xffffffff


	//   ....[27]....
        /*00fc*/ 	.word	0xffffffff


	//   ....[28]....
        /*0100*/ 	.word	0xffffffff


	//   ....[29]....
        /*0104*/ 	.word	0xffffffff


	//   ....[30]....
        /*0108*/ 	.word	0xffffffff


	//   ....[31]....
        /*010c*/ 	.word	0xffffffff


	//   ....[32]....
        /*0110*/ 	.word	0xffffffff


	//   ....[33]....
        /*0114*/ 	.word	0xffffffff


	//   ....[34]....
        /*0118*/ 	.word	0xffffffff


	//   ....[35]....
        /*011c*/ 	.word	0xffffffff


	//   ....[36]....
        /*0120*/ 	.word	0xffffffff


	//   ....[37]....
        /*0124*/ 	.word	0xffffffff


	//   ....[38]....
        /*0128*/ 	.word	0xffffffff


	//   ....[39]....
        /*012c*/ 	.word	0xffffffff


	//   ....[40]....
        /*0130*/ 	.word	0xffffffff


	//   ....[41]....
        /*0134*/ 	.word	0xffffffff


	//   ....[42]....
        /*0138*/ 	.word	0xffffffff


	//   ....[43]....
        /*013c*/ 	.word	0xffffffff


	//   ....[44]....
        /*0140*/ 	.word	0xffffffff


	//   ....[45]....
        /*0144*/ 	.word	0xffffffff


	//   ....[46]....
        /*0148*/ 	.word	0xffffffff


	//   ....[47]....
        /*014c*/ 	.word	0x0500000f


	//   ....[48]....
        /*0150*/ 	.word	0x0500000f


	//   ....[49]....
        /*0154*/ 	.word	0x0500000f


	//   ....[50]....
        /*0158*/ 	.word	0x0500000f


	//   ....[51]....
        /*015c*/ 	.word	0x0500000f


	//   ....[52]....
        /*0160*/ 	.word	0x0500000f


	//   ....[53]....
        /*0164*/ 	.word	0x0500000f


	//   ....[54]....
        /*0168*/ 	.word	0x0500000f


	//   ....[55]....
        /*016c*/ 	.word	0x0500000f


	//   ....[56]....
        /*0170*/ 	.word	0x0500000f


	//   ....[57]....
        /*0174*/ 	.word	0x0500000f


	//   ....[58]....
        /*0178*/ 	.word	0x0500000f


	//   ....[59]....
        /*017c*/ 	.word	0x0500000f


	//   ....[60]....
        /*0180*/ 	.word	0x0500000f


	//   ....[61]....
        /*0184*/ 	.word	0x0500000f


	//   ....[62]....
        /*0188*/ 	.word	0x0500000f


	//   ....[63]....
        /*018c*/ 	.word	0x0500000f


	//   ....[64]....
        /*0190*/ 	.word	0x0500000f


	//----- nvinfo : EIATTR_COOP_GROUP_INSTR_OFFSETS
	.align		4
.L_865:
        /*0194*/ 	.byte	0x04, 0x28
        /*0196*/ 	.short	(.L_867 - .L_866)


	//   ....[0]....
.L_866:
        /*0198*/ 	.word	0x00000070


	//   ....[1]....
        /*019c*/ 	.word	0x00000140


	//   ....[2]....
        /*01a0*/ 	.word	0x00000190


	//   ....[3]....
        /*01a4*/ 	.word	0x000003c0


	//   ....[4]....
        /*01a8*/ 	.word	0x00000520


	//   ....[5]....
        /*01ac*/ 	.word	0x00000640


	//   ....[6]....
        /*01b0*/ 	.word	0x000007a0


	//   ....[7]....
        /*01b4*/ 	.word	0x00001160


	//   ....[8]....
        /*01b8*/ 	.word	0x00004600


	//   ....[9]....
        /*01bc*/ 	.word	0x000046a0


	//   ....[10]....
        /*01c0*/ 	.word	0x00004de0


	//   ....[11]....
        /*01c4*/ 	.word	0x00004e50


	//   ....[12]....
        /*01c8*/ 	.word	0x00008e80


	//   ....[13]....
        /*01cc*/ 	.word	0x00008ef0


	//   ....[14]....
        /*01d0*/ 	.word	0x00009550


	//   ....[15]....
        /*01d4*/ 	.word	0x000095b0


	//   ....[16]....
        /*01d8*/ 	.word	0x0000af00


	//   ....[17]....
        /*01dc*/ 	.word	0x0000af30


	//   ....[18]....
        /*01e0*/ 	.word	0x0000afd0


	//   ....[19]....
        /*01e4*/ 	.word	0x0000b020


	//   ....[20]....
        /*01e8*/ 	.word	0x0000c070


	//   ....[21]....
        /*01ec*/ 	.word	0x0000c0b0


	//   ....[22]....
        /*01f0*/ 	.word	0x0000c0f0


	//   ....[23]....
        /*01f4*/ 	.word	0x0000c130


	//   ....[24]....
        /*01f8*/ 	.word	0x0000c140


	//   ....[25]....
        /*01fc*/ 	.word	0x0000c160


	//   ....[26]....
        /*0200*/ 	.word	0x0000c7b0


	//   ....[27]....
        /*0204*/ 	.word	0x0000c7c0


	//   ....[28]....
        /*0208*/ 	.word	0x0000d230


	//   ....[29]....
        /*020c*/ 	.word	0x0000dca0


	//   ....[30]....
        /*0210*/ 	.word	0x0000e620


	//   ....[31]....
        /*0214*/ 	.word	0x0000e630


	//   ....[32]....
        /*0218*/ 	.word	0x0000e650


	//   ....[33]....
        /*021c*/ 	.word	0x0000e6b0


	//   ....[34]....
        /*0220*/ 	.word	0x0000e710


	//   ....[35]....
        /*0224*/ 	.word	0x0000e750


	//   ....[36]....
        /*0228*/ 	.word	0x0000e7b0


	//   ....[37]....
        /*022c*/ 	.word	0x0000e7f0


	//   ....[38]....
        /*0230*/ 	.word	0x0000e850


	//   ....[39]....
        /*0234*/ 	.word	0x0000e890


	//   ....[40]....
        /*0238*/ 	.word	0x0000e8f0


	//   ....[41]....
        /*023c*/ 	.word	0x0000e930


	//   ....[42]....
        /*0240*/ 	.word	0x0000e990


	//   ....[43]....
        /*0244*/ 	.word	0x0000e9d0


	//   ....[44]....
        /*0248*/ 	.word	0x0000ea30


	//   ....[45]....
        /*024c*/ 	.word	0x0000ea60


	//   ....[46]....
        /*0250*/ 	.word	0x00010a60


	//   ....[47]....
        /*0254*/ 	.word	0x00010f20


	//   ....[48]....
        /*0258*/ 	.word	0x000110a0


	//   ....[49]....
        /*025c*/ 	.word	0x000110f0


	//   ....[50]....
        /*0260*/ 	.word	0x00011220


	//   ....[51]....
        /*0264*/ 	.word	0x00011290


	//   ....[52]....
        /*0268*/ 	.word	0x00011380


	//   ....[53]....
        /*026c*/ 	.word	0x000113f0


	//   ....[54]....
        /*0270*/ 	.word	0x000114e0


	//   ....[55]....
        /*0274*/ 	.word	0x00011550


	//   ....[56]....
        /*0278*/ 	.word	0x00011640


	//   ....[57]....
        /*027c*/ 	.word	0x000116b0


	//   ....[58]....
        /*0280*/ 	.word	0x000117a0


	//   ....[59]....
        /*0284*/ 	.word	0x00011810


	//   ....[60]....
        /*0288*/ 	.word	0x00011900


	//   ....[61]....
        /*028c*/ 	.word	0x00011960


	//   ....[62]....
        /*0290*/ 	.word	0x00011a40


	//   ....[63]....
        /*0294*/ 	.word	0x00011a90


	//   ....[64]....
        /*0298*/ 	.word	0x00011e90


	//----- nvinfo : EIATTR_REG_RECONFIG
	.align		4
.L_867:
        /*029c*/ 	.byte	0x01, 0x54
	.zero		2


	//----- nvinfo : EIATTR_SYSCALL_OFFSETS
	.align		4
        /*02a0*/ 	.byte	0x04, 0x46
        /*02a2*/ 	.short	(.L_869 - .L_868)


	//   ....[0]....
.L_868:
        /*02a4*/ 	.word	0x00001340


	//   ....[1]....
        /*02a8*/ 	.word	0x0000d910


	//   ....[2]....
        /*02ac*/ 	.word	0x0000da50


	//   ....[3]....
        /*02b0*/ 	.word	0x0000db40


	//   ....[4]....
        /*02b4*/ 	.word	0x0000e240


	//----- nvinfo : EIATTR_MBARRIER_INSTR_OFFSETS
	.align		4
.L_869:
        /*02b8*/ 	.byte	0x04, 0x39
        /*02ba*/ 	.short	(.L_871 - .L_870)


	//   ....[0]....
.L_870:
        /*02bc*/ 	.word	0x00000270
        /*02c0*/ 	.word	0x000000ff
        /*02c4*/ 	.word	0x00034800
        /*02c8*/ 	.short	0x0100
        /*02ca*/ 	.byte	0x08
	.zero		1


	//   ....[1]....
        /*02cc*/ 	.word	0x00000280
        /*02d0*/ 	.word	0x000000ff
        /*02d4*/ 	.word	0x00034820
        /*02d8*/ 	.short	0x0100
        /*02da*/ 	.byte	0x08
	.zero		1


	//   ....[2]....
        /*02dc*/ 	.word	0x00000370
        /*02e0*/ 	.word	0x000000ff
        /*02e4*/ 	.word	0x00034830
        /*02e8*/ 	.short	0x0100
        /*02ea*/ 	.byte	0x08
	.zero		1


	//   ....[3]....
        /*02ec*/ 	.word	0x00000380
        /*02f0*/ 	.word	0x000000ff
        /*02f4*/ 	.word	0x00034840
        /*02f8*/ 	.short	0x0100
        /*02fa*/ 	.byte	0x08
	.zero		1


	//   ....[4]....
        /*02fc*/ 	.word	0x00000390
        /*0300*/ 	.word	0x000000ff
        /*0304*/ 	.word	0x00034838
        /*0308*/ 	.short	0x0100
        /*030a*/ 	.byte	0x08
	.zero		1


	//   ....[5]....
        /*030c*/ 	.word	0x000003a0
        /*0310*/ 	.word	0x000000ff
        /*0314*/ 	.word	0x00034848
        /*0318*/ 	.short	0x0100
        /*031a*/ 	.byte	0x08
	.zero		1


	//   ....[6]....
        /*031c*/ 	.word	0x000004d0
        /*0320*/ 	.word	0x000000ff
        /*0324*/ 	.word	0x00034850
        /*0328*/ 	.short	0x0100
        /*032a*/ 	.byte	0x08
	.zero		1


	//   ....[7]....
        /*032c*/ 	.word	0x000004e0
        /*0330*/ 	.word	0x000000ff
        /*0334*/ 	.word	0x00034860
        /*0338*/ 	.short	0x0100
        /*033a*/ 	.byte	0x08
	.zero		1


	//   ....[8]....
        /*033c*/ 	.word	0x000004f0
        /*0340*/ 	.word	0x000000ff
        /*0344*/ 	.word	0x00034858
        /*0348*/ 	.short	0x0100
        /*034a*/ 	.byte	0x08
	.zero		1


	//   ....[9]....
        /*034c*/ 	.word	0x00000500
        /*0350*/ 	.word	0x000000ff
        /*0354*/ 	.word	0x00034868
        /*0358*/ 	.short	0x0100
        /*035a*/ 	.byte	0x08
	.zero		1


	//   ....[10]....
        /*035c*/ 	.word	0x000005f0
        /*0360*/ 	.word	0x000000ff
        /*0364*/ 	.word	0x00034870
        /*0368*/ 	.short	0x0100
        /*036a*/ 	.byte	0x06
	.zero		1


	//   ....[11]....
        /*036c*/ 	.word	0x00000600
        /*0370*/ 	.word	0x000000ff
        /*0374*/ 	.word	0x00034880
        /*0378*/ 	.short	0x0100
        /*037a*/ 	.byte	0x06
	.zero		1


	//   ....[12]....
        /*037c*/ 	.word	0x00000610
        /*0380*/ 	.word	0x000000ff
        /*0384*/ 	.word	0x00034878
        /*0388*/ 	.short	0x0100
        /*038a*/ 	.byte	0x06
	.zero		1


	//   ....[13]....
        /*038c*/ 	.word	0x00000620
        /*0390*/ 	.word	0x000000ff
        /*0394*/ 	.word	0x00034888
        /*0398*/ 	.short	0x0100
        /*039a*/ 	.byte	0x06
	.zero		1


	//   ....[14]....
        /*039c*/ 	.word	0x00000750
        /*03a0*/ 	.word	0x000000ff
        /*03a4*/ 	.word	0x00034890
        /*03a8*/ 	.short	0x0100
        /*03aa*/ 	.byte	0x08
	.zero		1


	//   ....[15]....
        /*03ac*/ 	.word	0x00000760
        /*03b0*/ 	.word	0x000000ff
        /*03b4*/ 	.word	0x000348a0
        /*03b8*/ 	.short	0x0100
        /*03ba*/ 	.byte	0x08
	.zero		1


	//   ....[16]....
        /*03bc*/ 	.word	0x00000770
        /*03c0*/ 	.word	0x000000ff
        /*03c4*/ 	.word	0x00034898
        /*03c8*/ 	.short	0x0100
        /*03ca*/ 	.byte	0x08
	.zero		1


	//   ....[17]....
        /*03cc*/ 	.word	0x00000780
        /*03d0*/ 	.word	0x000000ff
        /*03d4*/ 	.word	0x000348a8
        /*03d8*/ 	.short	0x0100
        /*03da*/ 	.byte	0x08
	.zero		1


	//   ....[18]....
        /*03dc*/ 	.word	0x000008b0
        /*03e0*/ 	.word	0x000000ff
        /*03e4*/ 	.word	0x000348b0
        /*03e8*/ 	.short	0x0100
        /*03ea*/ 	.byte	0x08
	.zero		1


	//   ....[19]....
        /*03ec*/ 	.word	0x000008c0
        /*03f0*/ 	.word	0x000000ff
        /*03f4*/ 	.word	0x000348c0
        /*03f8*/ 	.short	0x0100
        /*03fa*/ 	.byte	0x08
	.zero		1


	//   ....[20]....
        /*03fc*/ 	.word	0x000008d0
        /*0400*/ 	.word	0x000000ff
        /*0404*/ 	.word	0x000348b8
        /*0408*/ 	.short	0x0100
        /*040a*/ 	.byte	0x08
	.zero		1


	//   ....[21]....
        /*040c*/ 	.word	0x000008e0
        /*0410*/ 	.word	0x000000ff
        /*0414*/ 	.word	0x000348c8
        /*0418*/ 	.short	0x0100
        /*041a*/ 	.byte	0x08
	.zero		1


	//   ....[22]....
        /*041c*/ 	.word	0x00001370
        /*0420*/ 	.word	0x000000ff
        /*0424*/ 	.word	0x00034800
        /*0428*/ 	.short	0x010a
        /*042a*/ 	.byte	0x04
	.zero		1


	//   ....[23]....
        /*042c*/ 	.word	0x00001410
        /*0430*/ 	.word	0x000000ff
        /*0434*/ 	.word	0x00034830
        /*0438*/ 	.short	0x010a
        /*043a*/ 	.byte	0x04
	.zero		1


	//   ....[24]....
        /*043c*/ 	.word	0x000014a0
        /*0440*/ 	.word	0x000000ff
        /*0444*/ 	.word	0x00034830
        /*0448*/ 	.short	0x010a
        /*044a*/ 	.byte	0x04
	.zero		1


	//   ....[25]....
        /*044c*/ 	.word	0x00005560
        /*0450*/ 	.word	0x00000032
        /*0454*/ 	.word	0x00000000
        /*0458*/ 	.short	0x0101
        /*045a*/ 	.byte	0x3f
	.zero		1


	//   ....[26]....
        /*045c*/ 	.word	0x00006490
        /*0460*/ 	.word	0x00000005
        /*0464*/ 	.word	0x00034830
        /*0468*/ 	.short	0x010a
        /*046a*/ 	.byte	0x3f
	.zero		1


	//   ....[27]....
        /*046c*/ 	.word	0x000064d0
        /*0470*/ 	.word	0x00000005
        /*0474*/ 	.word	0x00034830
        /*0478*/ 	.short	0x010a
        /*047a*/ 	.byte	0x3f
	.zero		1


	//   ....[28]....
        /*047c*/ 	.word	0x00008a80
        /*0480*/ 	.word	0x000000ff
        /*0484*/ 	.word	0x00034850
        /*0488*/ 	.short	0x010a
        /*048a*/ 	.byte	0x06
	.zero		1


	//   ....[29]....
        /*048c*/ 	.word	0x00008ac0
        /*0490*/ 	.word	0x000000ff
        /*0494*/ 	.word	0x00034850
        /*0498*/ 	.short	0x010a
        /*049a*/ 	.byte	0x06
	.zero		1


	//   ....[30]....
        /*049c*/ 	.word	0x0000a070
        /*04a0*/ 	.word	0x00000085
        /*04a4*/ 	.word	0x00000000
        /*04a8*/ 	.short	0x0101
        /*04aa*/ 	.byte	0x3f
	.zero		1


	//   ....[31]....
        /*04ac*/ 	.word	0x0000a290
        /*04b0*/ 	.word	0x00000083
        /*04b4*/ 	.word	0x00000000
        /*04b8*/ 	.short	0x0101
        /*04ba*/ 	.byte	0x3f
	.zero		1


	//   ....[32]....
        /*04bc*/ 	.word	0x0000ae60
        /*04c0*/ 	.word	0x0000000b
        /*04c4*/ 	.word	0x00034850
        /*04c8*/ 	.short	0x010a
        /*04ca*/ 	.byte	0x3f
	.zero		1


	//   ....[33]....
        /*04cc*/ 	.word	0x0000aea0
        /*04d0*/ 	.word	0x0000000b
        /*04d4*/ 	.word	0x00034850
        /*04d8*/ 	.short	0x010a
        /*04da*/ 	.byte	0x3f
	.zero		1


	//   ....[34]....
        /*04dc*/ 	.word	0x0000b600
        /*04e0*/ 	.word	0x00000009
        /*04e4*/ 	.word	0x00000000
        /*04e8*/ 	.short	0x0101
        /*04ea*/ 	.byte	0x3f
	.zero		1


	//   ....[35]....
        /*04ec*/ 	.word	0x0000c150
        /*04f0*/ 	.word	0x000000ff
        /*04f4*/ 	.word	0x00000000
        /*04f8*/ 	.short	0x0101
        /*04fa*/ 	.byte	0x04
	.zero		1


	//   ....[36]....
        /*04fc*/ 	.word	0x0000dec0
        /*0500*/ 	.word	0x000000ff
        /*0504*/ 	.word	0x00034840
        /*0508*/ 	.short	0x010a
        /*050a*/ 	.byte	0x26
	.zero		1


	//   ....[37]....
        /*050c*/ 	.word	0x0000eb90
        /*0510*/ 	.word	0x000000ff
        /*0514*/ 	.word	0x00034800
        /*0518*/ 	.short	0x0107
        /*051a*/ 	.byte	0x26
	.zero		1


	//   ....[38]....
        /*051c*/ 	.word	0x0000ec00
        /*0520*/ 	.word	0x000000ff
        /*0524*/ 	.word	0x00034800
        /*0528*/ 	.short	0x0101
        /*052a*/ 	.byte	0x26
	.zero		1


	//   ....[39]....
        /*052c*/ 	.word	0x0000ec10
        /*0530*/ 	.word	0x000000ff
        /*0534*/ 	.word	0x00034820
        /*0538*/ 	.short	0x010a
        /*053a*/ 	.byte	0x26
	.zero		1


	//   ....[40]....
        /*053c*/ 	.word	0x0000f020
        /*0540*/ 	.word	0x000000ff
        /*0544*/ 	.word	0x00034848
        /*0548*/ 	.short	0x010a
        /*054a*/ 	.byte	0x26
	.zero		1


	//   ....[41]....
        /*054c*/ 	.word	0x0000f2e0
        /*0550*/ 	.word	0x000000ff
        /*0554*/ 	.word	0x00034860
        /*0558*/ 	.short	0x010a
        /*055a*/ 	.byte	0x26
	.zero		1


	//   ....[42]....
        /*055c*/ 	.word	0x0000f7e0
        /*0560*/ 	.word	0x000000ff
        /*0564*/ 	.word	0x00034840
        /*0568*/ 	.short	0x010a
        /*056a*/ 	.byte	0x26
	.zero		1


	//   ....[43]....
        /*056c*/ 	.word	0x0000fac0
        /*0570*/ 	.word	0x000000ff
        /*0574*/ 	.word	0x00034868
        /*0578*/ 	.short	0x010a
        /*057a*/ 	.byte	0x26
	.zero		1


	//   ....[44]....
        /*057c*/ 	.word	0x00010010
        /*0580*/ 	.word	0x000000ff
        /*0584*/ 	.word	0x00034848
        /*0588*/ 	.short	0x010a
        /*058a*/ 	.byte	0x26
	.zero		1


	//   ....[45]....
        /*058c*/ 	.word	0x000102d0
        /*0590*/ 	.word	0x000000ff
        /*0594*/ 	.word	0x00034860
        /*0598*/ 	.short	0x010a
        /*059a*/ 	.byte	0x26
	.zero		1


	//   ....[46]....
        /*059c*/ 	.word	0x00010660
        /*05a0*/ 	.word	0x00000003
        /*05a4*/ 	.word	0x00034860
        /*05a8*/ 	.short	0x010a
        /*05aa*/ 	.byte	0x3f
	.zero		1


	//   ....[47]....
        /*05ac*/ 	.word	0x000109f0
        /*05b0*/ 	.word	0x00000002
        /*05b4*/ 	.word	0x00034820
        /*05b8*/ 	.short	0x010a
        /*05ba*/ 	.byte	0x3f
	.zero		1


	//   ....[48]....
        /*05bc*/ 	.word	0x00010b90
        /*05c0*/ 	.word	0x00000007
        /*05c4*/ 	.word	0x00000000
        /*05c8*/ 	.short	0x010a
        /*05ca*/ 	.byte	0x3f
	.zero		1


	//   ....[49]....
        /*05cc*/ 	.word	0x00010c00
        /*05d0*/ 	.word	0x00000008
        /*05d4*/ 	.word	0x00000000
        /*05d8*/ 	.short	0x010a
        /*05da*/ 	.byte	0x3f
	.zero		1


	//   ....[50]....
        /*05dc*/ 	.word	0x00010c60
        /*05e0*/ 	.word	0x00000007
        /*05e4*/ 	.word	0x00000000
        /*05e8*/ 	.short	0x010a
        /*05ea*/ 	.byte	0x3f
	.zero		1


	//   ....[51]....
        /*05ec*/ 	.word	0x00010c90
        /*05f0*/ 	.word	0x00000006
        /*05f4*/ 	.word	0x00000000
        /*05f8*/ 	.short	0x010a
        /*05fa*/ 	.byte	0x3f
	.zero		1


	//   ....[52]....
        /*05fc*/ 	.word	0x00010d10
        /*0600*/ 	.word	0x00000003
        /*0604*/ 	.word	0x00034800
        /*0608*/ 	.short	0x010a
        /*060a*/ 	.byte	0x3f
	.zero		1


	//   ....[53]....
        /*060c*/ 	.word	0x00010d80
        /*0610*/ 	.word	0x00000003
        /*0614*/ 	.word	0x00034830
        /*0618*/ 	.short	0x010a
        /*061a*/ 	.byte	0x3f
	.zero		1


	//   ....[54]....
        /*061c*/ 	.word	0x00010dd0
        /*0620*/ 	.word	0x00000005
        /*0624*/ 	.word	0x00034830
        /*0628*/ 	.short	0x010a
        /*062a*/ 	.byte	0x3f
	.zero		1


	//   ....[55]....
        /*062c*/ 	.word	0x00010e30
        /*0630*/ 	.word	0x00000005
        /*0634*/ 	.word	0x00034850
        /*0638*/ 	.short	0x010a
        /*063a*/ 	.byte	0x3f
	.zero		1


	//   ....[56]....
        /*063c*/ 	.word	0x00010e80
        /*0640*/ 	.word	0x0000000b
        /*0644*/ 	.word	0x00034850
        /*0648*/ 	.short	0x010a
        /*064a*/ 	.byte	0x3f
	.zero		1


	//   ....[57]....
        /*064c*/ 	.word	0x00010fe0
        /*0650*/ 	.word	0x00000003
        /*0654*/ 	.word	0x00034840
        /*0658*/ 	.short	0x010a
        /*065a*/ 	.byte	0x3f
	.zero		1


	//   ....[58]....
        /*065c*/ 	.word	0x00011ad0
        /*0660*/ 	.word	0x00000003
        /*0664*/ 	.word	0x00034820
        /*0668*/ 	.short	0x010a
        /*066a*/ 	.byte	0x3f
	.zero		1


	//   ....[59]....
        /*066c*/ 	.word	0x00011b30
        /*0670*/ 	.word	0x00000003
        /*0674*/ 	.word	0x00034848
        /*0678*/ 	.short	0x010a
        /*067a*/ 	.byte	0x3f
	.zero		1


	//   ....[60]....
        /*067c*/ 	.word	0x00011b90
        /*0680*/ 	.word	0x00000003
        /*0684*/ 	.word	0x00034860
        /*0688*/ 	.short	0x010a
        /*068a*/ 	.byte	0x3f
	.zero		1


	//   ....[61]....
        /*068c*/ 	.word	0x00011bf0
        /*0690*/ 	.word	0x00000003
        /*0694*/ 	.word	0x00034840
        /*0698*/ 	.short	0x010a
        /*069a*/ 	.byte	0x3f
	.zero		1


	//   ....[62]....
        /*069c*/ 	.word	0x00011c50
        /*06a0*/ 	.word	0x00000003
        /*06a4*/ 	.word	0x00034868
        /*06a8*/ 	.short	0x010a
        /*06aa*/ 	.byte	0x3f
	.zero		1


	//   ....[63]....
        /*06ac*/ 	.word	0x00011cb0
        /*06b0*/ 	.word	0x00000003
        /*06b4*/ 	.word	0x00034848
        /*06b8*/ 	.short	0x010a
        /*06ba*/ 	.byte	0x3f
	.zero		1


	//   ....[64]....
        /*06bc*/ 	.word	0x00011d10
        /*06c0*/ 	.word	0x00000003
        /*06c4*/ 	.word	0x00034860
        /*06c8*/ 	.short	0x010a
        /*06ca*/ 	.byte	0x3f
	.zero		1


	//   ....[65]....
        /*06cc*/ 	.word	0x00011d60
        /*06d0*/ 	.word	0x00000003
        /*06d4*/ 	.word	0x00034860
        /*06d8*/ 	.short	0x010a
        /*06da*/ 	.byte	0x3f
	.zero		1


	//   ....[66]....
        /*06dc*/ 	.word	0x00011db0
        /*06e0*/ 	.word	0x00000002
        /*06e4*/ 	.word	0x00034820
        /*06e8*/ 	.short	0x010a
        /*06ea*/ 	.byte	0x3f
	.zero		1


	//   ....[67]....
        /*06ec*/ 	.word	0x00011f50
        /*06f0*/ 	.word	0x00000007
        /*06f4*/ 	.word	0x00000000
        /*06f8*/ 	.short	0x010a
        /*06fa*/ 	.byte	0x3f
	.zero		1


	//   ....[68]....
        /*06fc*/ 	.word	0x00011fa0
        /*0700*/ 	.word	0x00000008
        /*0704*/ 	.word	0x00000000
        /*0708*/ 	.short	0x010a
        /*070a*/ 	.byte	0x3f
	.zero		1


	//   ....[69]....
        /*070c*/ 	.word	0x00011ff0
        /*0710*/ 	.word	0x00000007
        /*0714*/ 	.word	0x00000000
        /*0718*/ 	.short	0x010a
        /*071a*/ 	.byte	0x3f
	.zero		1


	//----- nvinfo : EIATTR_NUM_MBARRIERS
	.align		4
.L_871:
        /*071c*/ 	.byte	0x03, 0x38
        /*071e*/ 	.short	0x0016


	//----- nvinfo : EIATTR_EXIT_INSTR_OFFSETS
	.align		4
        /*0720*/ 	.byte	0x04, 0x1c
        /*0722*/ 	.short	(.L_873 - .L_872)


	//   ....[0]....
.L_872:
        /*0724*/ 	.word	0x00010ce0


	//----- nvinfo : EIATTR_MAX_THREADS
	.align		4
.L_873:
        /*0728*/ 	.byte	0x04, 0x05
        /*072a*/ 	.short	(.L_875 - .L_874)
.L_874:
        /*072c*/ 	.word	0x00000180
        /*0730*/ 	.word	0x00000001
        /*0734*/ 	.word	0x00000001


	//----- nvinfo : EIATTR_CRS_STACK_SIZE
	.align		4
.L_875:
        /*0738*/ 	.byte	0x04, 0x1e
        /*073a*/ 	.short	(.L_877 - .L_876)
.L_876:
        /*073c*/ 	.word	0x00000000


	//----- nvinfo : EIATTR_CBANK_PARAM_SIZE
	.align		4
.L_877:
        /*0740*/ 	.byte	0x03, 0x19
        /*0742*/ 	.short	0x0a70


	//----- nvinfo : EIATTR_PARAM_CBANK
	.align		4
        /*0744*/ 	.byte	0x04, 0x0a
        /*0746*/ 	.short	(.L_879 - .L_878)
	.align		4
.L_878:
        /*0748*/ 	.word	index@(.nv.constant0._ZN7cutlass13device_kernelIN5flash11enable_sm90INS1_16FlashAttnFwdSm90INS1_25CollectiveMainloopFwdSm90ILi2EN4cute5tupleIJNS5_1CILi1EEES8_S8_EEENS6_IJNS7_ILi128EEENS7_ILi176EEESA_EEELi128ENS_6half_tEfNS_4arch4Sm90ELb0ELb0ELb0ELb0ELb0ELb0ELb0ELb1ELb1ELb1ELb1ELb0EEENS1_21CollectiveEpilogueFwdINS6_IJSA_SA_SB_EEES9_SD_SF_Li256ELb0ELb1ELb1ELb0EEENS1_19SingleTileSchedulerILb0ELb1ELb1ELi128EEEEEEEEEvNT_6ParamsE)
        /*074c*/ 	.short	0x0210
        /*074e*/ 	.short	0x0a70


	//----- nvinfo : EIATTR_SW_WAR
	.align		4
.L_879:
        /*0750*/ 	.byte	0x04, 0x36
        /*0752*/ 	.short	(.L_881 - .L_880)
.L_880:
        /*0754*/ 	.word	0x00000008
.L_881:


//--------------------- .nv.info._ZN7cutlass13device_kernelIN5flash11enable_sm90INS1_16FlashAttnFwdSm90INS1_25CollectiveMainloopFwdSm90ILi2EN4cute5tupleIJNS5_1CILi1EEES8_S8_EEENS6_IJNS7_ILi128EEENS7_ILi176EEESA_EEELi128ENS_6half_tEfNS_4arch4Sm90ELb0ELb0ELb0ELb1ELb0ELb0ELb0ELb1ELb1ELb1ELb1ELb0EEENS1_21CollectiveEpilogueFwdINS6_IJSA_SA_SB_EEES9_SD_SF_Li256ELb1ELb1ELb1ELb0EEENS1_36VarlenDynamicPersistentTileSchedulerILi128ELi176ELi256ELi128ELb1ELb1ELb1ELb0ELb1ELb1EEEEEEEEEvNT_6ParamsE --------------------------
	.section	.nv.info._ZN7cutlass13device_kernelIN5flash11enable_sm90INS1_16FlashAttnFwdSm90INS1_25CollectiveMainloopFwdSm90ILi2EN4cute5tupleIJNS5_1CILi1EEES8_S8_EEENS6_IJNS7_ILi128EEENS7_ILi176EEESA_EEELi128ENS_6half_tEfNS_4arch4Sm90ELb0ELb0ELb0ELb1ELb0ELb0ELb0ELb1ELb1ELb1ELb1ELb0EEENS1_21CollectiveEpilogueFwdINS6_IJSA_SA_SB_EEES9_SD_SF_Li256ELb1ELb1ELb1ELb0EEENS1_36VarlenDynamicPersistentTileSchedulerILi128ELi176ELi256ELi128ELb1ELb1ELb1ELb0ELb1ELb1EEEEEEEEEvNT_6ParamsE,"",@"SHT_CUDA_INFO"
	.sectionflags	@""
	.align	4


	//----- nvinfo : EIATTR_CUDA_API_VERSION
	.align		4
        /*0000*/ 	.byte	0x04, 0x37
        /*0002*/ 	.short	(.L_883 - .L_882)
.L_882:
        /*0004*/ 	.word	0x00000082


	//----- nvinfo : EIATTR_KPARAM_INFO
	.align		4
.L_883:
        /*0008*/ 	.byte	0x04, 0x17
        /*000a*/ 	.short	(.L_885 - .L_884)
.L_884:
        /*000c*/ 	.word	0x00000000
        /*0010*/ 	.short	0x0000
        /*0012*/ 	.short	0x0070
        /*0014*/ 	.byte	0x00, 0xf0, 0x01, 0x2a


	//----- nvinfo : EIATTR_SPARSE_MMA_MASK
	.align		4
.L_885:
        /*0018*/ 	.byte	0x03, 0x50
        /*001a*/ 	.short	0x0000


	//----- nvinfo : EIATTR_MAXREG_COUNT
	.align		4
        /*001c*/ 	.byte	0x03, 0x1b
        /*001e*/ 	.short	0x00a8


	//----- nvinfo : EIATTR_NUM_BARRIERS
	.align		4
        /*0020*/ 	.byte	0x02, 0x4c
        /*0022*/ 	.byte	0x10
	.zero		1


	//----- nvinfo : EIATTR_EXTERNS
	.align		4
        /*0024*/ 	.byte	0x04, 0x0f
        /*0026*/ 	.short	(.L_887 - .L_886)


	//   ....[0]....
	.align		4
.L_886:
        /*0028*/ 	.word	index@(__assertfail)


	//----- nvinfo : EIATTR_ANNOTATIONS
	.align		4
.L_887:
        /*002c*/ 	.byte	0x04, 0x55
        /*002e*/ 	.short	(.L_889 - .L_888)


	//   ....[0]....
.L_888:
        /* <DEDUP_REMOVED lines=83> */


	//----- nvinfo : EIATTR_MERCURY_ISA_VERSION
	.align		4
.L_889:
        /*0550*/ 	.byte	0x03, 0x5f
        /*0552*/ 	.short	0x0101


	//----- nvinfo : EIATTR_UNUSED_LOAD_BYTE_OFFSET
	.align		4
        /*0554*/ 	.byte	0x04, 0x44
        /*0556*/ 	.short	(.L_891 - .L_890)


	//   ....[0]....
.L_890:
        /*0558*/ 	.word	0x00000a50
        /*055c*/ 	.word	0x0000fff0


	//   ....[1]....
        /*0560*/ 	.word	0x0000c6a0
        /*0564*/ 	.word	0x0000fff0


	//----- nvinfo : EIATTR_INT_WARP_WIDE_INSTR_OFFSETS
	.align		4
.L_891:
        /*0568*/ 	.byte	0x04, 0x31
        /*056a*/ 	.short	(.L_893 - .L_892)


	//   ....[0]....
.L_892:
        /*056c*/ 	.word	0x00000130


	//   ....[1]....
        /*0570*/ 	.word	0x00000170


	//   ....[2]....
        /*0574*/ 	.word	0x000001e0


	//   ....[3]....
        /*0578*/ 	.word	0x000111e0


	//   ....[4]....
        /*057c*/ 	.word	0x00011280


	//   ....[5]....
        /*0580*/ 	.word	0x00014980


	//   ....[6]....
        /*0584*/ 	.word	0x00014a20


	//----- nvinfo : EIATTR_COOP_GROUP_MASK_REGIDS
	.align		4
.L_893:
        /*0588*/ 	.byte	0x04, 0x29
        /*058a*/ 	.short	(.L_895 - .L_894)


	//   ....[0]....
.L_894:
        /*058c*/ 	.word	0xffffffff


	//   ....[1]....
        /*0590*/ 	.word	0xffffffff


	//   ....[2]....
        /*0594*/ 	.word	0xffffffff


	//   ....[3]....
        /*0598*/ 	.word	0xffffffff


	//   ....[4]....
        /*059c*/ 	.word	0xffffffff


	//   ....[5]....
        /*05a0*/ 	.word	0xffffffff


	//   ....[6]....
        /*05a4*/ 	.word	0xffffffff


	//   ....[7]....
        /*05a8*/ 	.word	0xffffffff


	//   ....[8]....
        /*05ac*/ 	.word	0xffffffff


	//   ....[9]....
        /*05b0*/ 	.word	0xffffffff


	//   ....[10]....
        /*05b4*/ 	.word	0xffffffff


	//   ....[11]....
        /*05b8*/ 	.word	0xffffffff


	//   ....[12]....
        /*05bc*/ 	.word	0xffffffff


	//   ....[13]....
        /*05c0*/ 	.word	0xffffffff


	//   ....[14]....
        /*05c4*/ 	.word	0xffffffff


	//   ....[15]....
        /*05c8*/ 	.word	0xffffffff


	//   ....[16]....
        /*05cc*/ 	.word	0xffffffff


	//   ....[17]....
        /*05d0*/ 	.word	0xffffffff


	//   ....[18]....
        /*05d4*/ 	.word	0xffffffff


	//   ....[19]....
        /*05d8*/ 	.word	0xffffffff


	//   ....[20]....
        /*05dc*/ 	.word	0xffffffff


	//   ....[21]....
        /*05e0*/ 	.word	0xffffffff


	//   ....[22]....
        /*05e4*/ 	.word	0xffffffff


	//   ....[23]....
        /*05e8*/ 	.word	0xffffffff


	//   ....[24]....
        /*05ec*/ 	.word	0xffffffff


	//   ....[25]....
        /*05f0*/ 	.word	0xffffffff


	//   ....[26]....
        /*05f4*/ 	.word	0xffffffff


	//   ....[27]....
        /*05f8*/ 	.word	0xffffffff


	//   ....[28]....
        /*05fc*/ 	.word	0xffffffff


	//   ....[29]....
        /*0600*/ 	.word	0xffffffff


	//   ....[30]....
        /*0604*/ 	.word	0xffffffff


	//   ....[31]....
        /*0608*/ 	.word	0xffffffff


	//   ....[32]....
        /*060c*/ 	.word	0xffffffff


	//   ....[33]....
        /*0610*/ 	.word	0xffffffff


	//   ....[34]....
        /*0614*/ 	.word	0xffffffff


	//   ....[35]....
        /*0618*/ 	.word	0xffffffff


	//   ....[36]....
        /*061c*/ 	.word	0xffffffff


	//   ....[37]....
        /*0620*/ 	.word	0xffffffff


	//   ....[38]....
        /*0624*/ 	.word	0xffffffff


	//   ....[39]....
        /*0628*/ 	.word	0xffffffff


	//   ....[40]....
        /*062c*/ 	.word	0xffffffff


	//   ....[41]....
        /*0630*/ 	.word	0xffffffff


	//   ....[42]....
        /*0634*/ 	.word	0xffffffff


	//   ....[43]....
        /*0638*/ 	.word	0xffffffff


	//   ....[44]....
        /*063c*/ 	.word	0xffffffff


	//   ....[45]....
        /*0640*/ 	.word	0xffffffff


	//   ....[46]....
        /*0644*/ 	.word	0xffffffff


	//   ....[47]....
        /*0648*/ 	.word	0xffffffff


	//   ....[48]....
        /*064c*/ 	.word	0xffffffff


	//   ....[49]....
        /*0650*/ 	.word	0xffffffff


	//   ....[50]....
        /*0654*/ 	.word	0xffffffff


	//   ....[51]....
        /*0658*/ 	.word	0xffffffff


	//   ....[52]....
        /*065c*/ 	.word	0xffffffff


	//   ....[53]....
        /*0660*/ 	.word	0xffffffff


	//   ....[54]....
        /*0664*/ 	.word	0xffffffff


	//   ....[55]....
        /*0668*/ 	.word	0xffffffff


	//   ....[56]....
        /*066c*/ 	.word	0xffffffff


	//   ....[57]....
        /*0670*/ 	.word	0xffffffff


	//   ....[58]....
        /*0674*/ 	.word	0xffffffff


	//   ....[59]....
        /*0678*/ 	.word	0xffffffff


	//   ....[60]....
        /*067c*/ 	.word	0xffffffff


	//   ....[61]....
        /*0680*/ 	.word	0xffffffff


	//   ....[62]....
        /*0684*/ 	.word	0xffffffff


	//   ....[63]....
        /*0688*/ 	.word	0xffffffff


	//   ....[64]....
        /*068c*/ 	.word	0xffffffff


	//   ....[65]....
        /*0690*/ 	.word	0xffffffff


	//   ....[66]....
        /*0694*/ 	.word	0xffffffff


	//   ....[67]....
        /*0698*/ 	.word	0xffffffff


	//   ....[68]....
        /*069c*/ 	.word	0xffffffff


	//   ....[69]....
        /*06a0*/ 	.word	0xffffffff


	//   ....[70]....
        /*06a4*/ 	.word	0xffffffff


	//   ....[71]....
        /*06a8*/ 	.word	0xffffffff


	//   ....[72]....
        /*06ac*/ 	.word	0xffffffff


	//   ....[73]....
        /*06b0*/ 	.word	0xffffffff


	//   ....[74]....
        /*06b4*/ 	.word	0xffffffff


	//   ....[75]....
        /*06b8*/ 	.word	0xffffffff


	//   ....[76]....
        /*06bc*/ 	.word	0xffffffff


	//   ....[77]....
        /*06c0*/ 	.word	0xffffffff


	//   ....[78]....
        /*06c4*/ 	.word	0xffffffff


	//   ....[79]....
        /*06c8*/ 	.word	0xffffffff


	//   ....[80]....
        /*06cc*/ 	.word	0xffffffff


	//   ....[81]....
        /*06d0*/ 	.word	0xffffffff


	//   ....[82]....
        /*06d4*/ 	.word	0xffffffff


	//   ....[83]....
        /*06d8*/ 	.word	0xffffffff


	//   ....[84]....
        /*06dc*/ 	.word	0xffffffff


	//   ....[85]....
        /*06e0*/ 	.word	0xffffffff


	//   ....[86]....
        /*06e4*/ 	.word	0xffffffff


	//   ....[87]....
        /*06e8*/ 	.word	0xffffffff


	//   ....[88]....
        /*06ec*/ 	.word	0xffffffff


	//   ....[89]....
        /*06f0*/ 	.word	0xffffffff


	//   ....[90]....
        /*06f4*/ 	.word	0xffffffff


	//   ....[91]....
        /*06f8*/ 	.word	0xffffffff


	//   ....[92]....
        /*06fc*/ 	.word	0xffffffff


	//   ....[93]....
        /*0700*/ 	.word	0xffffffff


	//   ....[94]....
        /*0704*/ 	.word	0xffffffff


	//   ....[95]....
        /*0708*/ 	.word	0xffffffff


	//   ....[96]....
        /*070c*/ 	.word	0xffffffff


	//   ....[97]....
        /*0710*/ 	.word	0x0500000f


	//   ....[98]....
        /*0714*/ 	.word	0x0500000f


	//   ....[99]....
        /*0718*/ 	.word	0x0500000f


	//   ....[100]....
        /*071c*/ 	.word	0x0500000f


	//   ....[101]....
        /*0720*/ 	.word	0x0500000f


	//   ....[102]....
        /*0724*/ 	.word	0x0500000f


	//   ....[103]....
        /*0728*/ 	.word	0x0500000f


	//   ....[104]....
        /*072c*/ 	.word	0x0500000f


	//   ....[105]....
        /*0730*/ 	.word	0x0500000f


	//   ....[106]....
        /*0734*/ 	.word	0x0500000f


	//   ....[107]....
        /*0738*/ 	.word	0x0500000f


	//   ....[108]....
        /*073c*/ 	.word	0x0500000f


	//   ....[109]....
        /*0740*/ 	.word	0x0500000f


	//   ....[110]....
        /*0744*/ 	.word	0x0500000f


	//   ....[111]....
        /*0748*/ 	.word	0x0500000f


	//   ....[112]....
        /*074c*/ 	.word	0x0500000f


	//   ....[113]....
        /*0750*/ 	.word	0x0500000f


	//   ....[114]....
        /*0754*/ 	.word	0x0500000f


	//   ....[115]....
        /*0758*/ 	.word	0x0500000f


	//   ....[116]....
        /*075c*/ 	.word	0x0500000f


	//   ....[117]....
        /*0760*/ 	.word	0x0500000f


	//   ....[118]....
        /*0764*/ 	.word	0x0500000f


	//   ....[119]....
        /*0768*/ 	.word	0x0500000f


	//   ....[120]....
        /*076c*/ 	.word	0x0500000f


	//   ....[121]....
        /*0770*/ 	.word	0x0500000f


	//   ....[122]....
        /*0774*/ 	.word	0x0500000f


	//   ....[123]....
        /*0778*/ 	.word	0x0500000f


	//   ....[124]....
        /*077c*/ 	.word	0x0500000f


	//   ....[125]....
        /*0780*/ 	.word	0x0500000f


	//   ....[126]....
        /*0784*/ 	.word	0x0500000f


	//   ....[127]....
        /*0788*/ 	.word	0x0500000f


	//   ....[128]....
        /*078c*/ 	.word	0x0500000f


	//   ....[129]....
        /*0790*/ 	.word	0x0500000f


	//   ....[130]....
        /*0794*/ 	.word	0x0500000f


	//   ....[131]....
        /*0798*/ 	.word	0x0500000f


	//   ....[132]....
        /*079c*/ 	.word	0x0500000f


	//----- nvinfo : EIATTR_COOP_GROUP_INSTR_OFFSETS
	.align		4
.L_895:
        /*07a0*/ 	.byte	0x04, 0x28
        /*07a2*/ 	.short	(.L_897 - .L_896)


	//   ....[0]....
.L_896:
        /*07a4*/ 	.word	0x00000070


	//   ....[1]....
        /*07a8*/ 	.word	0x00000140


	//   ....[2]....
        /*07ac*/ 	.word	0x00000190


	//   ....[3]....
        /*07b0*/ 	.word	0x000003c0


	//   ....[4]....
        /*07b4*/ 	.word	0x00000520


	//   ....[5]....
        /*07b8*/ 	.word	0x00000640


	//   ....[6]....
        /*07bc*/ 	.word	0x000007a0


	//   ....[7]....
        /*07c0*/ 	.word	0x00001b10


	//   ....[8]....
        /*07c4*/ 	.word	0x00005120


	//   ....[9]....
        /*07c8*/ 	.word	0x00005150


	//   ....[10]....
        /*07cc*/ 	.word	0x000058b0


	//   ....[11]....
        /*07d0*/ 	.word	0x00005940


	//   ....[12]....
        /*07d4*/ 	.word	0x00009af0


	//   ....[13]....
        /*07d8*/ 	.word	0x00009b10


	//   ....[14]....
        /*07dc*/ 	.word	0x0000a590


	//   ....[15]....
        /*07e0*/ 	.word	0x0000a630


	//   ....[16]....
        /*07e4*/ 	.word	0x0000bb30


	//   ....[17]....
        /*07e8*/ 	.word	0x0000bb90


	//   ....[18]....
        /*07ec*/ 	.word	0x0000c080


	//   ....[19]....
        /*07f0*/ 	.word	0x0000c090


	//   ....[20]....
        /*07f4*/ 	.word	0x0000d2e0


	//   ....[21]....
        /*07f8*/ 	.word	0x0000d2f0


	//   ....[22]....
        /*07fc*/ 	.word	0x0000d340


	//   ....[23]....
        /*0800*/ 	.word	0x0000d370


	//   ....[24]....
        /*0804*/ 	.word	0x0000db60


	//   ....[25]....
        /*0808*/ 	.word	0x0000db90


	//   ....[26]....
        /*080c*/ 	.word	0x0000dc60


	//   ....[27]....
        /*0810*/ 	.word	0x0000dc80


	//   ....[28]....
        /*0814*/ 	.word	0x0000dd50


	//   ....[29]....
        /*0818*/ 	.word	0x0000dd70


	//   ....[30]....
        /*081c*/ 	.word	0x0000de50


	//   ....[31]....
        /*0820*/ 	.word	0x0000de70


	//   ....[32]....
        /*0824*/ 	.word	0x0000e370


	//   ....[33]....
        /*0828*/ 	.word	0x0000e380


	//   ....[34]....
        /*082c*/ 	.word	0x0000e7d0


	//   ....[35]....
        /*0830*/ 	.word	0x0000e7e0


	//   ....[36]....
        /*0834*/ 	.word	0x0000f6e0


	//   ....[37]....
        /*0838*/ 	.word	0x0000f700


	//   ....[38]....
        /*083c*/ 	.word	0x0000f7d0


	//   ....[39]....
        /*0840*/ 	.word	0x0000f7f0


	//   ....[40]....
        /*0844*/ 	.word	0x0000f8c0


	//   ....[41]....
        /*0848*/ 	.word	0x0000f8e0


	//   ....[42]....
        /*084c*/ 	.word	0x0000f9c0


	//   ....[43]....
        /*0850*/ 	.word	0x0000f9e0


	//   ....[44]....
        /*0854*/ 	.word	0x0000fb40


	//   ....[45]....
        /*0858*/ 	.word	0x0000fd90


	//   ....[46]....
        /*085c*/ 	.word	0x0000fdc0


	//   ....[47]....
        /*0860*/ 	.word	0x0000fdf0


	//   ....[48]....
        /*0864*/ 	.word	0x0000fe20


	//   ....[49]....
        /*0868*/ 	.word	0x0000fe50


	//   ....[50]....
        /*086c*/ 	.word	0x0000fe80


	//   ....[51]....
        /*0870*/ 	.word	0x00010030


	//   ....[52]....
        /*0874*/ 	.word	0x00010060


	//   ....[53]....
        /*0878*/ 	.word	0x00010090


	//   ....[54]....
        /*087c*/ 	.word	0x000100c0


	//   ....[55]....
        /*0880*/ 	.word	0x000100f0


	//   ....[56]....
        /*0884*/ 	.word	0x00010120


	//   ....[57]....
        /*0888*/ 	.word	0x000101b0


	//   ....[58]....
        /*088c*/ 	.word	0x000101e0


	//   ....[59]....
        /*0890*/ 	.word	0x000101f0


	//   ....[60]....
        /*0894*/ 	.word	0x000102a0


	//   ....[61]....
        /*0898*/ 	.word	0x000117e0


	//   ....[62]....
        /*089c*/ 	.word	0x00012390


	//   ....[63]....
        /*08a0*/ 	.word	0x000123c0


	//   ....[64]....
        /*08a4*/ 	.word	0x000123e0


	//   ....[65]....
        /*08a8*/ 	.word	0x00012400


	//   ....[66]....
        /*08ac*/ 	.word	0x00012510


	//   ....[67]....
        /*08b0*/ 	.word	0x00012520


	//   ....[68]....
        /*08b4*/ 	.word	0x000125b0


	//   ....[69]....
        /*08b8*/ 	.word	0x000125c0


	//   ....[70]....
        /*08bc*/ 	.word	0x00012650


	//   ....[71]....
        /*08c0*/ 	.word	0x00012660


	//   ....[72]....
        /*08c4*/ 	.word	0x000126f0


	//   ....[73]....
        /*08c8*/ 	.word	0x00012700


	//   ....[74]....
        /*08cc*/ 	.word	0x00012790


	//   ....[75]....
        /*08d0*/ 	.word	0x000127a0


	//   ....[76]....
        /*08d4*/ 	.word	0x000127f0


	//   ....[77]....
        /*08d8*/ 	.word	0x00012820


	//   ....[78]....
        /*08dc*/ 	.word	0x000150d0


	//   ....[79]....
        /*08e0*/ 	.word	0x00015100


	//   ....[80]....
        /*08e4*/ 	.word	0x00015160


	//   ....[81]....
        /*08e8*/ 	.word	0x00015190


	//   ....[82]....
        /*08ec*/ 	.word	0x000151c0


	//   ....[83]....
        /*08f0*/ 	.word	0x000151f0


	//   ....[84]....
        /*08f4*/ 	.word	0x00015220


	//   ....[85]....
        /*08f8*/ 	.word	0x00015250


	//   ....[86]....
        /*08fc*/ 	.word	0x00015420


	//   ....[87]....
        /*0900*/ 	.word	0x00015450


	//   ....[88]....
        /*0904*/ 	.word	0x00015480


	//   ....[89]....
        /*0908*/ 	.word	0x000154b0


	//   ....[90]....
        /*090c*/ 	.word	0x000154e0


	//   ....[91]....
        /*0910*/ 	.word	0x00015510


	//   ....[92]....
        /*0914*/ 	.word	0x000155d0


	//   ....[93]....
        /*0918*/ 	.word	0x000155f0


	//   ....[94]....
        /*091c*/ 	.word	0x00015600


	//   ....[95]....
        /*0920*/ 	.word	0x00015660


	//   ....[96]....
        /*0924*/ 	.word	0x00015d80


	//   ....[97]....
        /*0928*/ 	.word	0x00016260


	//   ....[98]....
        /*092c*/ 	.word	0x00016430


	//   ....[99]....
        /*0930*/ 	.word	0x00016480


	//   ....[100]....
        /*0934*/ 	.word	0x000165a0


	//   ....[101]....
        /*0938*/ 	.word	0x000165f0


	//   ....[102]....
        /*093c*/ 	.word	0x00016720


	//   ....[103]....
        /*0940*/ 	.word	0x00016770


	//   ....[104]....
        /*0944*/ 	.word	0x00016890


	//   ....[105]....
        /*0948*/ 	.word	0x000168e0


	//   ....[106]....
        /*094c*/ 	.word	0x00016a00


	//   ....[107]....
        /*0950*/ 	.word	0x00016a50


	//   ....[108]....
        /*0954*/ 	.word	0x00016b70


	//   ....[109]....
        /*0958*/ 	.word	0x00016bc0


	//   ....[110]....
        /*095c*/ 	.word	0x00016cc0


	//   ....[111]....
        /*0960*/ 	.word	0x00016d30


	//   ....[112]....
        /*0964*/ 	.word	0x00016e30


	//   ....[113]....
        /*0968*/ 	.word	0x00016e80


	//   ....[114]....
        /*096c*/ 	.word	0x000171b0


	//   ....[115]....
        /*0970*/ 	.word	0x00017250


	//   ....[116]....
        /*0974*/ 	.word	0x000173f0


	//   ....[117]....
        /*0978*/ 	.word	0x00017470


	//   ....[118]....
        /*097c*/ 	.word	0x000174f0


	//   ....[119]....
        /*0980*/ 	.word	0x00017570


	//   ....[120]....
        /*0984*/ 	.word	0x000175f0


	//   ....[121]....
        /*0988*/ 	.word	0x00017680


	//   ....[122]....
        /*098c*/ 	.word	0x00017720


	//   ....[123]....
        /*0990*/ 	.word	0x000177d0


	//   ....[124]....
        /*0994*/ 	.word	0x00017850


	//   ....[125]....
        /*0998*/ 	.word	0x000178d0


	//   ....[126]....
        /*099c*/ 	.word	0x00017950


	//   ....[127]....
        /*09a0*/ 	.word	0x000179e0


	//   ....[128]....
        /*09a4*/ 	.word	0x00017a60


	//   ....[129]....
        /*09a8*/ 	.word	0x00017b00


	//   ....[130]....
        /*09ac*/ 	.word	0x00017b50


	//   ....[131]....
        /*09b0*/ 	.word	0x00017be0


	//   ....[132]....
        /*09b4*/ 	.word	0x00017d10


	//----- nvinfo : EIATTR_REG_RECONFIG
	.align		4
.L_897:
        /*09b8*/ 	.byte	0x01, 0x54
	.zero		2


	//----- nvinfo : EIATTR_SYSCALL_OFFSETS
	.align		4
        /*09bc*/ 	.byte	0x04, 0x46
        /*09be*/ 	.short	(.L_899 - .L_898)


	//   ....[0]....
.L_898:
        /*09c0*/ 	.word	0x00001ca0


	//   ....[1]....
        /*09c4*/ 	.word	0x000113f0


	//   ....[2]....
        /*09c8*/ 	.word	0x00011540


	//   ....[3]....
        /*09cc*/ 	.word	0x00011640


	//   ....[4]....
        /*09d0*/ 	.word	0x00011f70


	//----- nvinfo : EIATTR_MBARRIER_INSTR_OFFSETS
	.align		4
.L_899:
        /*09d4*/ 	.byte	0x04, 0x39
        /*09d6*/ 	.short	(.L_901 - .L_900)


	//   ....[0]....
.L_900:
        /*09d8*/ 	.word	0x00000270
        /*09dc*/ 	.word	0x000000ff
        /*09e0*/ 	.word	0x00034800
        /*09e4*/ 	.short	0x0100
        /*09e6*/ 	.byte	0x08
	.zero		1


	//   ....[1]....
        /*09e8*/ 	.word	0x00000280
        /*09ec*/ 	.word	0x000000ff
        /*09f0*/ 	.word	0x00034820
        /*09f4*/ 	.short	0x0100
        /*09f6*/ 	.byte	0x08
	.zero		1


	//   ....[2]....
        /*09f8*/ 	.word	0x00000370
        /*09fc*/ 	.word	0x000000ff
        /*0a00*/ 	.word	0x00034830
        /*0a04*/ 	.short	0x0100
        /*0a06*/ 	.byte	0x08
	.zero		1


	//   ....[3]....
        /*0a08*/ 	.word	0x00000380
        /*0a0c*/ 	.word	0x000000ff
        /*0a10*/ 	.word	0x00034840
        /*0a14*/ 	.short	0x0100
        /*0a16*/ 	.byte	0x08
	.zero		1


	//   ....[4]....
        /*0a18*/ 	.word	0x00000390
        /*0a1c*/ 	.word	0x000000ff
        /*0a20*/ 	.word	0x00034838
        /*0a24*/ 	.short	0x0100
        /*0a26*/ 	.byte	0x08
	.zero		1


	//   ....[5]....
        /*0a28*/ 	.word	0x000003a0
        /*0a2c*/ 	.word	0x000000ff
        /*0a30*/ 	.word	0x00034848
        /*0a34*/ 	.short	0x0100
        /*0a36*/ 	.byte	0x08
	.zero		1


	//   ....[6]....
        /*0a38*/ 	.word	0x000004d0
        /*0a3c*/ 	.word	0x000000ff
        /*0a40*/ 	.word	0x00034850
        /*0a44*/ 	.short	0x0100
        /*0a46*/ 	.byte	0x08
	.zero		1


	//   ....[7]....
        /*0a48*/ 	.word	0x000004e0
        /*0a4c*/ 	.word	0x000000ff
        /*0a50*/ 	.word	0x00034860
        /*0a54*/ 	.short	0x0100
        /*0a56*/ 	.byte	0x08
	.zero		1


	//   ....[8]....
        /*0a58*/ 	.word	0x000004f0
        /*0a5c*/ 	.word	0x000000ff
        /*0a60*/ 	.word	0x00034858
        /*0a64*/ 	.short	0x0100
        /*0a66*/ 	.byte	0x08
	.zero		1


	//   ....[9]....
        /*0a68*/ 	.word	0x00000500
        /*0a6c*/ 	.word	0x000000ff
        /*0a70*/ 	.word	0x00034868
        /*0a74*/ 	.short	0x0100
        /*0a76*/ 	.byte	0x08
	.zero		1


	//   ....[10]....
        /*0a78*/ 	.word	0x000005f0
        /*0a7c*/ 	.word	0x000000ff
        /*0a80*/ 	.word	0x00034870
        /*0a84*/ 	.short	0x0100
        /*0a86*/ 	.byte	0x06
	.zero		1


	//   ....[11]....
        /*0a88*/ 	.word	0x00000600
        /*0a8c*/ 	.word	0x000000ff
        /*0a90*/ 	.word	0x00034880
        /*0a94*/ 	.short	0x0100
        /*0a96*/ 	.byte	0x06
	.zero		1


	//   ....[12]....
        /*0a98*/ 	.word	0x00000610
        /*0a9c*/ 	.word	0x000000ff
        /*0aa0*/ 	.word	0x00034878
        /*0aa4*/ 	.short	0x0100
        /*0aa6*/ 	.byte	0x06
	.zero		1


	//   ....[13]....
        /*0aa8*/ 	.word	0x00000620
        /*0aac*/ 	.word	0x000000ff
        /*0ab0*/ 	.word	0x00034888
        /*0ab4*/ 	.short	0x0100
        /*0ab6*/ 	.byte	0x06
	.zero		1


	//   ....[14]....
        /*0ab8*/ 	.word	0x00000750
        /*0abc*/ 	.word	0x000000ff
        /*0ac0*/ 	.word	0x00034890
        /*0ac4*/ 	.short	0x0100
        /*0ac6*/ 	.byte	0x08
	.zero		1


	//   ....[15]....
        /*0ac8*/ 	.word	0x00000760
        /*0acc*/ 	.word	0x000000ff
        /*0ad0*/ 	.word	0x000348a0
        /*0ad4*/ 	.short	0x0100
        /*0ad6*/ 	.byte	0x08
	.zero		1


	//   ....[16]....
        /*0ad8*/ 	.word	0x00000770
        /*0adc*/ 	.word	0x000000ff
        /*0ae0*/ 	.word	0x00034898
        /*0ae4*/ 	.short	0x0100
        /*0ae6*/ 	.byte	0x08
	.zero		1


	//   ....[17]....
        /*0ae8*/ 	.word	0x00000780
        /*0aec*/ 	.word	0x000000ff
        /*0af0*/ 	.word	0x000348a8
        /*0af4*/ 	.short	0x0100
        /*0af6*/ 	.byte	0x08
	.zero		1


	//   ....[18]....
        /*0af8*/ 	.word	0x000008b0
        /*0afc*/ 	.word	0x000000ff
        /*0b00*/ 	.word	0x000348b0
        /*0b04*/ 	.short	0x0100
        /*0b06*/ 	.byte	0x08
	.zero		1


	//   ....[19]....
        /*0b08*/ 	.word	0x000008c0
        /*0b0c*/ 	.word	0x000000ff
        /*0b10*/ 	.word	0x000348c0
        /*0b14*/ 	.short	0x0100
        /*0b16*/ 	.byte	0x08
	.zero		1


	//   ....[20]....
        /*0b18*/ 	.word	0x000008d0
        /*0b1c*/ 	.word	0x000000ff
        /*0b20*/ 	.word	0x000348b8
        /*0b24*/ 	.short	0x0100
        /*0b26*/ 	.byte	0x08
	.zero		1


	//   ....[21]....
        /*0b28*/ 	.word	0x000008e0
        /*0b2c*/ 	.word	0x000000ff
        /*0b30*/ 	.word	0x000348c8
        /*0b34*/ 	.short	0x0100
        /*0b36*/ 	.byte	0x08
	.zero		1


	//   ....[22]....
        /*0b38*/ 	.word	0x00001d60
        /*0b3c*/ 	.word	0x00000000
        /*0b40*/ 	.word	0x00034800
        /*0b44*/ 	.short	0x010a
        /*0b46*/ 	.byte	0x3f
	.zero		1


	//   ....[23]....
        /*0b48*/ 	.word	0x00001e00
        /*0b4c*/ 	.word	0x0000000b
        /*0b50*/ 	.word	0x00034830
        /*0b54*/ 	.short	0x010a
        /*0b56*/ 	.byte	0x3f
	.zero		1


	//   ....[24]....
        /*0b58*/ 	.word	0x00001e70
        /*0b5c*/ 	.word	0x0000000b
        /*0b60*/ 	.word	0x00034830
        /*0b64*/ 	.short	0x010a
        /*0b66*/ 	.byte	0x3f
	.zero		1


	//   ....[25]....
        /*0b68*/ 	.word	0x00005130
        /*0b6c*/ 	.word	0x0000000b
        /*0b70*/ 	.word	0x00000000
        /*0b74*/ 	.short	0x0101
        /*0b76*/ 	.byte	0x3f
	.zero		1


	//   ....[26]....
        /*0b78*/ 	.word	0x00006f60
        /*0b7c*/ 	.word	0x00000000
        /*0b80*/ 	.word	0x00034830
        /*0b84*/ 	.short	0x010a
        /*0b86*/ 	.byte	0x3f
	.zero		1


	//   ....[27]....
        /*0b88*/ 	.word	0x00006fa0
        /*0b8c*/ 	.word	0x00000000
        /*0b90*/ 	.word	0x00034830
        /*0b94*/ 	.short	0x010a
        /*0b96*/ 	.byte	0x3f
	.zero		1


	//   ....[28]....
        /*0b98*/ 	.word	0x00009680
        /*0b9c*/ 	.word	0x000000ff
        /*0ba0*/ 	.word	0x00034850
        /*0ba4*/ 	.short	0x010a
        /*0ba6*/ 	.byte	0x06
	.zero		1


	//   ....[29]....
        /*0ba8*/ 	.word	0x000096c0
        /*0bac*/ 	.word	0x000000ff
        /*0bb0*/ 	.word	0x00034850
        /*0bb4*/ 	.short	0x010a
        /*0bb6*/ 	.byte	0x06
	.zero		1


	//   ....[30]....
        /*0bb8*/ 	.word	0x0000adf0
        /*0bbc*/ 	.word	0x0000008d
        /*0bc0*/ 	.word	0x00000000
        /*0bc4*/ 	.short	0x0101
        /*0bc6*/ 	.byte	0x3f
	.zero		1


	//   ....[31]....
        /*0bc8*/ 	.word	0x0000af80
        /*0bcc*/ 	.word	0x0000007a
        /*0bd0*/ 	.word	0x00000000
        /*0bd4*/ 	.short	0x0101
        /*0bd6*/ 	.byte	0x3f
	.zero		1


	//   ....[32]....
        /*0bd8*/ 	.word	0x0000ba70
        /*0bdc*/ 	.word	0x00000008
        /*0be0*/ 	.word	0x00034850
        /*0be4*/ 	.short	0x010a
        /*0be6*/ 	.byte	0x3f
	.zero		1


	//   ....[33]....
        /*0be8*/ 	.word	0x0000bab0
        /*0bec*/ 	.word	0x00000008
        /*0bf0*/ 	.word	0x00034850
        /*0bf4*/ 	.short	0x010a
        /*0bf6*/ 	.byte	0x3f
	.zero		1


	//   ....[34]....
        /*0bf8*/ 	.word	0x0000c230
        /*0bfc*/ 	.word	0x00000008
        /*0c00*/ 	.word	0x00000000
        /*0c04*/ 	.short	0x0101
        /*0c06*/ 	.byte	0x3f
	.zero		1


	//   ....[35]....
        /*0c08*/ 	.word	0x0000db50
        /*0c0c*/ 	.word	0x00000012
        /*0c10*/ 	.word	0x00000000
        /*0c14*/ 	.short	0x0101
        /*0c16*/ 	.byte	0x3f
	.zero		1


	//   ....[36]....
        /*0c18*/ 	.word	0x0000e0c0
        /*0c1c*/ 	.word	0x00000012
        /*0c20*/ 	.word	0x00000000
        /*0c24*/ 	.short	0x0101
        /*0c26*/ 	.byte	0x3f
	.zero		1


	//   ....[37]....
        /*0c28*/ 	.word	0x00011a60
        /*0c2c*/ 	.word	0x00000000
        /*0c30*/ 	.word	0x00034840
        /*0c34*/ 	.short	0x010a
        /*0c36*/ 	.byte	0x3f
	.zero		1


	//   ....[38]....
        /*0c38*/ 	.word	0x00012900
        /*0c3c*/ 	.word	0x00000012
        /*0c40*/ 	.word	0x00034800
        /*0c44*/ 	.short	0x0107
        /*0c46*/ 	.byte	0x3f
	.zero		1


	//   ....[39]....
        /*0c48*/ 	.word	0x00012a10
        /*0c4c*/ 	.word	0x00000012
        /*0c50*/ 	.word	0x00034800
        /*0c54*/ 	.short	0x0101
        /*0c56*/ 	.byte	0x3f
	.zero		1


	//   ....[40]....
        /*0c58*/ 	.word	0x00012a30
        /*0c5c*/ 	.word	0x00000012
        /*0c60*/ 	.word	0x00034820
        /*0c64*/ 	.short	0x010a
        /*0c66*/ 	.byte	0x3f
	.zero		1


	//   ....[41]....
        /*0c68*/ 	.word	0x00012e00
        /*0c6c*/ 	.word	0x00000003
        /*0c70*/ 	.word	0x00034840
        /*0c74*/ 	.short	0x010a
        /*0c76*/ 	.byte	0x3f
	.zero		1


	//   ....[42]....
        /*0c78*/ 	.word	0x000131a0
        /*0c7c*/ 	.word	0x00000003
        /*0c80*/ 	.word	0x00000060
        /*0c84*/ 	.short	0x010a
        /*0c86*/ 	.byte	0x3f
	.zero		1


	//   ....[43]....
        /*0c88*/ 	.word	0x00013840
        /*0c8c*/ 	.word	0x00000003
        /*0c90*/ 	.word	0x00034840
        /*0c94*/ 	.short	0x010a
        /*0c96*/ 	.byte	0x3f
	.zero		1


	//   ....[44]....
        /*0c98*/ 	.word	0x00013be0
        /*0c9c*/ 	.word	0x00000002
        /*0ca0*/ 	.word	0x00000060
        /*0ca4*/ 	.short	0x010a
        /*0ca6*/ 	.byte	0x3f
	.zero		1


	//   ....[45]....
        /*0ca8*/ 	.word	0x000141c0
        /*0cac*/ 	.word	0x00000002
        /*0cb0*/ 	.word	0x00034840
        /*0cb4*/ 	.short	0x010a
        /*0cb6*/ 	.byte	0x3f
	.zero		1


	//   ....[46]....
        /*0cb8*/ 	.word	0x00014560
        /*0cbc*/ 	.word	0x00000002
        /*0cc0*/ 	.word	0x00000060
        /*0cc4*/ 	.short	0x010a
        /*0cc6*/ 	.byte	0x3f
	.zero		1


	//   ....[47]....
        /*0cc8*/ 	.word	0x00014af0
        /*0ccc*/ 	.word	0x00000000
        /*0cd0*/ 	.word	0x00034860
        /*0cd4*/ 	.short	0x010a
        /*0cd6*/ 	.byte	0x3f
	.zero		1


	//   ....[48]....
        /*0cd8*/ 	.word	0x00015d00
        /*0cdc*/ 	.word	0x00000000
        /*0ce0*/ 	.word	0x00034820
        /*0ce4*/ 	.short	0x010a
        /*0ce6*/ 	.byte	0x3f
	.zero		1


	//   ....[49]....
        /*0ce8*/ 	.word	0x00015f10
        /*0cec*/ 	.word	0x00000006
        /*0cf0*/ 	.word	0x00000000
        /*0cf4*/ 	.short	0x010a
        /*0cf6*/ 	.byte	0x3f
	.zero		1


	//   ....[50]....
        /*0cf8*/ 	.word	0x00015f40
        /*0cfc*/ 	.word	0x00000007
        /*0d00*/ 	.word	0x00000000
        /*0d04*/ 	.short	0x010a
        /*0d06*/ 	.byte	0x3f
	.zero		1


	//   ....[51]....
        /*0d08*/ 	.word	0x00015fa0
        /*0d0c*/ 	.word	0x00000004
        /*0d10*/ 	.word	0x00000000
        /*0d14*/ 	.short	0x010a
        /*0d16*/ 	.byte	0x3f
	.zero		1


	//   ....[52]....
        /*0d18*/ 	.word	0x00015fd0
        /*0d1c*/ 	.word	0x00000003
        /*0d20*/ 	.word	0x00000000
        /*0d24*/ 	.short	0x010a
        /*0d26*/ 	.byte	0x3f
	.zero		1


	//   ....[53]....
        /*0d28*/ 	.word	0x00016030
        /*0d2c*/ 	.word	0x00000000
        /*0d30*/ 	.word	0x00034800
        /*0d34*/ 	.short	0x010a
        /*0d36*/ 	.byte	0x3f
	.zero		1


	//   ....[54]....
        /*0d38*/ 	.word	0x00016080
        /*0d3c*/ 	.word	0x0000000b
        /*0d40*/ 	.word	0x00034830
        /*0d44*/ 	.short	0x010a
        /*0d46*/ 	.byte	0x3f
	.zero		1


	//   ....[55]....
        /*0d48*/ 	.word	0x000160d0
        /*0d4c*/ 	.word	0x00000000
        /*0d50*/ 	.word	0x00034830
        /*0d54*/ 	.short	0x010a
        /*0d56*/ 	.byte	0x3f
	.zero		1


	//   ....[56]....
        /*0d58*/ 	.word	0x00016130
        /*0d5c*/ 	.word	0x0000000a
        /*0d60*/ 	.word	0x00034850
        /*0d64*/ 	.short	0x010a
        /*0d66*/ 	.byte	0x3f
	.zero		1


	//   ....[57]....
        /*0d68*/ 	.word	0x00016180
        /*0d6c*/ 	.word	0x00000008
        /*0d70*/ 	.word	0x00034850
        /*0d74*/ 	.short	0x010a
        /*0d76*/ 	.byte	0x3f
	.zero		1


	//   ....[58]....
        /*0d78*/ 	.word	0x00016320
        /*0d7c*/ 	.word	0x00000000
        /*0d80*/ 	.word	0x00034840
        /*0d84*/ 	.short	0x010a
        /*0d86*/ 	.byte	0x3f
	.zero		1


	//   ....[59]....
        /*0d88*/ 	.word	0x00016ec0
        /*0d8c*/ 	.word	0x00000012
        /*0d90*/ 	.word	0x00034820
        /*0d94*/ 	.short	0x010a
        /*0d96*/ 	.byte	0x3f
	.zero		1


	//   ....[60]....
        /*0d98*/ 	.word	0x00016f10
        /*0d9c*/ 	.word	0x00000003
        /*0da0*/ 	.word	0x00034840
        /*0da4*/ 	.short	0x010a
        /*0da6*/ 	.byte	0x3f
	.zero		1


	//   ....[61]....
        /*0da8*/ 	.word	0x00016f60
        /*0dac*/ 	.word	0x00000003
        /*0db0*/ 	.word	0x00000060
        /*0db4*/ 	.short	0x010a
        /*0db6*/ 	.byte	0x3f
	.zero		1


	//   ....[62]....
        /*0db8*/ 	.word	0x00016fb0
        /*0dbc*/ 	.word	0x00000003
        /*0dc0*/ 	.word	0x00034840
        /*0dc4*/ 	.short	0x010a
        /*0dc6*/ 	.byte	0x3f
	.zero		1


	//   ....[63]....
        /*0dc8*/ 	.word	0x00017000
        /*0dcc*/ 	.word	0x00000002
        /*0dd0*/ 	.word	0x00000060
        /*0dd4*/ 	.short	0x010a
        /*0dd6*/ 	.byte	0x3f
	.zero		1


	//   ....[64]....
        /*0dd8*/ 	.word	0x00017050
        /*0ddc*/ 	.word	0x00000002
        /*0de0*/ 	.word	0x00034840
        /*0de4*/ 	.short	0x010a
        /*0de6*/ 	.byte	0x3f
	.zero		1


	//   ....[65]....
        /*0de8*/ 	.word	0x000170a0
        /*0dec*/ 	.word	0x00000002
        /*0df0*/ 	.word	0x00000060
        /*0df4*/ 	.short	0x010a
        /*0df6*/ 	.byte	0x3f
	.zero		1


	//   ....[66]....
        /*0df8*/ 	.word	0x000170f0
        /*0dfc*/ 	.word	0x00000000
        /*0e00*/ 	.word	0x00034860
        /*0e04*/ 	.short	0x010a
        /*0e06*/ 	.byte	0x3f
	.zero		1


	//   ....[67]....
        /*0e08*/ 	.word	0x00017c30
        /*0e0c*/ 	.word	0x00000000
        /*0e10*/ 	.word	0x00034820
        /*0e14*/ 	.short	0x010a
        /*0e16*/ 	.byte	0x3f
	.zero		1


	//   ....[68]....
        /*0e18*/ 	.word	0x00017dd0
        /*0e1c*/ 	.word	0x00000006
        /*0e20*/ 	.word	0x00000000
        /*0e24*/ 	.short	0x010a
        /*0e26*/ 	.byte	0x3f
	.zero		1


	//   ....[69]....
        /*0e28*/ 	.word	0x00017e20
        /*0e2c*/ 	.word	0x00000007
        /*0e30*/ 	.word	0x00000000
        /*0e34*/ 	.short	0x010a
        /*0e36*/ 	.byte	0x3f
	.zero		1


	//   ....[70]....
        /*0e38*/ 	.word	0x00017e70
        /*0e3c*/ 	.word	0x00000004
        /*0e40*/ 	.word	0x00000000
        /*0e44*/ 	.short	0x010a
        /*0e46*/ 	.byte	0x3f
	.zero		1


	//----- nvinfo : EIATTR_NUM_MBARRIERS
	.align		4
.L_901:
        /*0e48*/ 	.byte	0x03, 0x38
        /*0e4a*/ 	.short	0x0016


	//----- nvinfo : EIATTR_EXIT_INSTR_OFFSETS
	.align		4
        /*0e4c*/ 	.byte	0x04, 0x1c
        /*0e4e*/ 	.short	(.L_903 - .L_902)


	//   ....[0]....
.L_902:
        /*0e50*/ 	.word	0x00000a90


	//   ....[1]....
        /*0e54*/ 	.word	0x0000fae0


	//   ....[2]....
        /*0e58*/ 	.word	0x00016020


	//----- nvinfo : EIATTR_MAX_THREADS
	.align		4
.L_903:
        /*0e5c*/ 	.byte	0x04, 0x05
        /*0e5e*/ 	.short	(.L_905 - .L_904)
.L_904:
        /*0e60*/ 	.word	0x00000180
        /*0e64*/ 	.word	0x00000001
        /*0e68*/ 	.word	0x00000001


	//----- nvinfo : EIATTR_CRS_STACK_SIZE
	.align		4
.L_905:
        /*0e6c*/ 	.byte	0x04, 0x1e
        /*0e6e*/ 	.short	(.L_907 - .L_906)
.L_906:
        /*0e70*/ 	.word	0x00000000


	//----- nvinfo : EIATTR_CBANK_PARAM_SIZE
	.align		4
.L_907:
        /*0e74*/ 	.byte	0x03, 0x19
        /*0e76*/ 	.short	0x0af0


	//----- nvinfo : EIATTR_PARAM_CBANK
	.align		4
        /*0e78*/ 	.byte	0x04, 0x0a
        /*0e7a*/ 	.short	(.L_909 - .L_908)
	.align		4
.L_908:
        /*0e7c*/ 	.word	index@(.nv.constant0._ZN7cutlass13device_kernelIN5flash11enable_sm90INS1_16FlashAttnFwdSm90INS1_25CollectiveMainloopFwdSm90ILi2EN4cute5tupleIJNS5_1CILi1EEES8_S8_EEENS6_IJNS7_ILi128EEENS7_ILi176EEESA_EEELi128ENS_6half_tEfNS_4arch4Sm90ELb0ELb0ELb0ELb1ELb0ELb0ELb0ELb1ELb1ELb1ELb1ELb0EEENS1_21CollectiveEpilogueFwdINS6_IJSA_SA_SB_EEES9_SD_SF_Li256ELb1ELb1ELb1ELb0EEENS1_36VarlenDynamicPersistentTileSchedulerILi128ELi176ELi256ELi128ELb1ELb1ELb1ELb0ELb1ELb1EEEEEEEEEvNT_6ParamsE)
        /*0e80*/ 	.short	0x0210
        /*0e82*/ 	.short	0x0af0


	//----- nvinfo : EIATTR_SW_WAR
	.align		4
.L_909:
        /*0e84*/ 	.byte	0x04, 0x36
        /*0e86*/ 	.short	(.L_911 - .L_910)
.L_910:
        /*0e88*/ 	.word	0x00000008
.L_911:


//--------------------- .nv.info._ZN7cutlass13device_kernelIN5flash11enable_sm90INS1_16FlashAttnFwdSm90INS1_25CollectiveMainloopFwdSm90ILi2EN4cute5tupleIJNS5_1CILi1EEES8_S8_EEENS6_IJNS7_ILi128EEENS7_ILi176EEESA_EEELi128ENS_6half_tEfNS_4arch4Sm90ELb0ELb0ELb0ELb1ELb0ELb1ELb0ELb1ELb1ELb1ELb1ELb0EEENS1_21CollectiveEpilogueFwdINS6_IJSA_SA_SB_EEES9_SD_SF_Li256ELb1ELb1ELb1ELb0EEENS1_36VarlenDynamicPersistentTileSchedulerILi128ELi176ELi256ELi128ELb1ELb1ELb1ELb0ELb1ELb1EEEEEEEEEvNT_6ParamsE --------------------------
	.section	.nv.info._ZN7cutlass13device_kernelIN5flash11enable_sm90INS1_16FlashAttnFwdSm90INS1_25CollectiveMainloopFwdSm90ILi2EN4cute5tupleIJNS5_1CILi1EEES8_S8_EEENS6_IJNS7_ILi128EEENS7_ILi176EEESA_EEELi128ENS_6half_tEfNS_4arch4Sm90ELb0ELb0ELb0ELb1ELb0ELb1ELb0ELb1ELb1ELb1ELb1ELb0EEENS1_21CollectiveEpilogueFwdINS6_IJSA_SA_SB_EEES9_SD_SF_Li256ELb1ELb1ELb1ELb0EEENS1_36VarlenDynamicPersistentTileSchedulerILi128ELi176ELi256ELi128ELb1ELb1ELb1ELb0ELb1ELb1EEEEEEEEEvNT_6ParamsE,"",@"SHT_CUDA_INFO"
	.sectionflags	@""
	.align	4


	//----- nvinfo : EIATTR_CUDA_API_VERSION
	.align		4
        /*0000*/ 	.byte	0x04, 0x37
        /*0002*/ 	.short	(.L_913 - .L_912)
.L_912:
        /*0004*/ 	.word	0x00000082


	//----- nvinfo : EIATTR_KPARAM_INFO
	.align		4
.L_913:
        /*0008*/ 	.byte	0x04, 0x17
        /*000a*/ 	.short	(.L_915 - .L_914)
.L_914:
        /*000c*/ 	.word	0x00000000
        /*0010*/ 	.short	0x0000
        /*0012*/ 	.short	0x0070
        /*0014*/ 	.byte	0x00, 0xf0, 0x01, 0x2a


	//----- nvinfo : EIATTR_SPARSE_MMA_MASK
	.align		4
.L_915:
        /*0018*/ 	.byte	0x03, 0x50
        /*001a*/ 	.short	0x0000


	//----- nvinfo : EIATTR_MAXREG_COUNT
	.align		4
        /*001c*/ 	.byte	0x03, 0x1b
        /*001e*/ 	.short	0x00a8


	//----- nvinfo : EIATTR_NUM_BARRIERS
	.align		4
        /*0020*/ 	.byte	0x02, 0x4c
        /*0022*/ 	.byte	0x10
	.zero		1


	//----- nvinfo : EIATTR_EXTERNS
	.align		4
        /*0024*/ 	.byte	0x04, 0x0f
        /*0026*/ 	.short	(.L_917 - .L_916)


	//   ....[0]....
	.align		4
.L_916:
        /*0028*/ 	.word	index@(__assertfail)


	//----- nvinfo : EIATTR_ANNOTATIONS
	.align		4
.L_917:
        /*002c*/ 	.byte	0x04, 0x55
        /*002e*/ 	.short	(.L_919 - .L_918)


	//   ....[0]....
.L_918:
        /* <DEDUP_REMOVED lines=143> */


	//----- nvinfo : EIATTR_MERCURY_ISA_VERSION
	.align		4
.L_919:
        /*0908*/ 	.byte	0x03, 0x5f
        /*090a*/ 	.short	0x0101


	//----- nvinfo : EIATTR_UNUSED_LOAD_BYTE_OFFSET
	.align		4
        /*090c*/ 	.byte	0x04, 0x44
        /*090e*/ 	.short	(.L_921 - .L_920)


	//   ....[0]....
.L_920:
        /*0910*/ 	.word	0x00000ac0
        /*0914*/ 	.word	0x0000fff0


	//   ....[1]....
        /*0918*/ 	.word	0x0001cea0
        /*091c*/ 	.word	0x0000fff0


	//----- nvinfo : EIATTR_INT_WARP_WIDE_INSTR_OFFSETS
	.align		4
.L_921:
        /*0920*/ 	.byte	0x04, 0x31
        /*0922*/ 	.short	(.L_923 - .L_922)


	//   ....[0]....
.L_922:
        /*0924*/ 	.word	0x00000190


	//   ....[1]....
        /*0928*/ 	.word	0x000001d0


	//   ....[2]....
        /*092c*/ 	.word	0x00000240


	//   ....[3]....
        /*0930*/ 	.word	0x00022f30


	//   ....[4]....
        /*0934*/ 	.word	0x00022fd0


	//   ....[5]....
        /*0938*/ 	.word	0x00026710


	//   ....[6]....
        /*093c*/ 	.word	0x00026780


	//----- nvinfo : EIATTR_COOP_GROUP_MASK_REGIDS
	.align		4
.L_923:
        /*0940*/ 	.byte	0x04, 0x29
        /*0942*/ 	.short	(.L_925 - .L_924)


	//   ....[0]....
.L_924:
        /*0944*/ 	.word	0xffffffff


	//   ....[1]....
        /*0948*/ 	.word	0xffffffff


	//   ....[2]....
        /*094c*/ 	.word	0xffffffff


	//   ....[3]....
        /*0950*/ 	.word	0xffffffff


	//   ....[4]....
        /*0954*/ 	.word	0xffffffff


	//   ....[5]....
        /*0958*/ 	.word	0xffffffff


	//   ....[6]....
        /*095c*/ 	.word	0xffffffff


	//   ....[7]....
        /*0960*/ 	.word	0xffffffff


	//   ....[8]....
        /*0964*/ 	.word	0xffffffff


	//   ....[9]....
        /*0968*/ 	.word	0xffffffff


	//   ....[10]....
        /*096c*/ 	.word	0xffffffff


	//   ....[11]....
        /*0970*/ 	.word	0xffffffff


	//   ....[12]....
        /*0974*/ 	.word	0xffffffff


	//   ....[13]....
        /*0978*/ 	.word	0xffffffff


	//   ....[14]....
        /*097c*/ 	.word	0xffffffff


	//   ....[15]....
        /*0980*/ 	.word	0xffffffff


	//   ....[16]....
        /*0984*/ 	.word	0xffffffff


	//   ....[17]....
        /*0988*/ 	.word	0xffffffff


	//   ....[18]....
        /*098c*/ 	.word	0xffffffff


	//   ....[19]....
        /*0990*/ 	.word	0xffffffff


	//   ....[20]....
        /*0994*/ 	.word	0xffffffff


	//   ....[21]....
        /*0998*/ 	.word	0xffffffff


	//   ....[22]....
        /*099c*/ 	.word	0xffffffff


	//   ....[23]....
        /*09a0*/ 	.word	0xffffffff


	//   ....[24]....
        /*09a4*/ 	.word	0xffffffff


	//   ....[25]....
        /*09a8*/ 	.word	0xffffffff


	//   ....[26]....
        /*09ac*/ 	.word	0xffffffff


	//   ....[27]....
        /*09b0*/ 	.word	0xffffffff


	//   ....[28]....
        /*09b4*/ 	.word	0xffffffff


	//   ....[29]....
        /*09b8*/ 	.word	0xffffffff


	//   ....[30]....
        /*09bc*/ 	.word	0xffffffff


	//   ....[31]....
        /*09c0*/ 	.word	0xffffffff


	//   ....[32]....
        /*09c4*/ 	.word	0xffffffff


	//   ....[33]....
        /*09c8*/ 	.word	0xffffffff


	//   ....[34]....
        /*09cc*/ 	.word	0xffffffff


	//   ....[35]....
        /*09d0*/ 	.word	0xffffffff


	//   ....[36]....
        /*09d4*/ 	.word	0xffffffff


	//   ....[37]....
        /*09d8*/ 	.word	0xffffffff


	//   ....[38]....
        /*09dc*/ 	.word	0xffffffff


	//   ....[39]....
        /*09e0*/ 	.word	0xffffffff


	//   ....[40]....
        /*09e4*/ 	.word	0xffffffff


	//   ....[41]....
        /*09e8*/ 	.word	0xffffffff


	//   ....[42]....
        /*09ec*/ 	.word	0xffffffff


	//   ....[43]....
        /*09f0*/ 	.word	0xffffffff


	//   ....[44]....
        /*09f4*/ 	.word	0xffffffff


	//   ....[45]....
        /*09f8*/ 	.word	0xffffffff


	//   ....[46]....
        /*09fc*/ 	.word	0xffffffff


	//   ....[47]....
        /*0a00*/ 	.word	0xffffffff


	//   ....[48]....
        /*0a04*/ 	.word	0xffffffff


	//   ....[49]....
        /*0a08*/ 	.word	0xffffffff


	//   ....[50]....
        /*0a0c*/ 	.word	0xffffffff


	//   ....[51]....
        /*0a10*/ 	.word	0xffffffff


	//   ....[52]....
        /*0a14*/ 	.word	0xffffffff


	//   ....[53]....
        /*0a18*/ 	.word	0xffffffff


	//   ....[54]....
        /*0a1c*/ 	.word	0xffffffff


	//   ....[55]....
        /*0a20*/ 	.word	0xffffffff


	//   ....[56]....
        /*0a24*/ 	.word	0xffffffff


	//   ....[57]....
        /*0a28*/ 	.word	0xffffffff


	//   ....[58]....
        /*0a2c*/ 	.word	0xffffffff


	//   ....[59]....
        /*0a30*/ 	.word	0xffffffff


	//   ....[60]....
        /*0a34*/ 	.word	0xffffffff


	//   ....[61]....
        /*0a38*/ 	.word	0xffffffff


	//   ....[62]....
        /*0a3c*/ 	.word	0xffffffff


	//   ....[63]....
        /*0a40*/ 	.word	0xffffffff


	//   ....[64]....
        /*0a44*/ 	.word	0xffffffff


	//   ....[65]....
        /*0a48*/ 	.word	0xffffffff


	//   ....[66]....
        /*0a4c*/ 	.word	0xffffffff


	//   ....[67]....
        /*0a50*/ 	.word	0xffffffff


	//   ....[68]....
        /*0a54*/ 	.word	0xffffffff


	//   ....[69]....
        /*0a58*/ 	.word	0xffffffff


	//   ....[70]....
        /*0a5c*/ 	.word	0xffffffff


	//   ....[71]....
        /*0a60*/ 	.word	0xffffffff


	//   ....[72]....
        /*0a64*/ 	.word	0xffffffff


	//   ....[73]....
        /*0a68*/ 	.word	0xffffffff


	//   ....[74]....
        /*0a6c*/ 	.word	0xffffffff


	//   ....[75]....
        /*0a70*/ 	.word	0xffffffff


	//   ....[76]....
        /*0a74*/ 	.word	0xffffffff


	//   ....[77]....
        /*0a78*/ 	.word	0xffffffff


	//   ....[78]....
        /*0a7c*/ 	.word	0xffffffff


	//   ....[79]....
        /*0a80*/ 	.word	0xffffffff


	//   ....[80]....
        /*0a84*/ 	.word	0xffffffff


	//   ....[81]....
        /*0a88*/ 	.word	0xffffffff


	//   ....[82]....
        /*0a8c*/ 	.word	0xffffffff


	//   ....[83]....
        /*0a90*/ 	.word	0xffffffff


	//   ....[84]....
        /*0a94*/ 	.word	0xffffffff


	//   ....[85]....
        /*0a98*/ 	.word	0xffffffff


	//   ....[86]....
        /*0a9c*/ 	.word	0xffffffff


	//   ....[87]....
        /*0aa0*/ 	.word	0xffffffff


	//   ....[88]....
        /*0aa4*/ 	.word	0xffffffff


	//   ....[89]....
        /*0aa8*/ 	.word	0xffffffff


	//   ....[90]....
        /*0aac*/ 	.word	0xffffffff


	//   ....[91]....
        /*0ab0*/ 	.word	0xffffffff


	//   ....[92]....
        /*0ab4*/ 	.word	0xffffffff


	//   ....[93]....
        /*0ab8*/ 	.word	0xffffffff


	//   ....[94]....
        /*0abc*/ 	.word	0xffffffff


	//   ....[95]....
        /*0ac0*/ 	.word	0xffffffff


	//   ....[96]....
        /*0ac4*/ 	.word	0xffffffff


	//   ....[97]....
        /*0ac8*/ 	.word	0xffffffff


	//   ....[98]....
        /*0acc*/ 	.word	0xffffffff


	//   ....[99]....
        /*0ad0*/ 	.word	0xffffffff


	//   ....[100]....
        /*0ad4*/ 	.word	0xffffffff


	//   ....[101]....
        /*0ad8*/ 	.word	0xffffffff


	//   ....[102]....
        /*0adc*/ 	.word	0xffffffff


	//   ....[103]....
        /*0ae0*/ 	.word	0xffffffff


	//   ....[104]....
        /*0ae4*/ 	.word	0xffffffff


	//   ....[105]....
        /*0ae8*/ 	.word	0xffffffff


	//   ....[106]....
        /*0aec*/ 	.word	0x0500000f


	//   ....[107]....
        /*0af0*/ 	.word	0x0500000f


	//   ....[108]....
        /*0af4*/ 	.word	0x0500000f


	//   ....[109]....
        /*0af8*/ 	.word	0x0500000f


	//   ....[110]....
        /*0afc*/ 	.word	0x0500000f


	//   ....[111]....
        /*0b00*/ 	.word	0x0500000f


	//   ....[112]....
        /*0b04*/ 	.word	0x0500000f


	//   ....[113]....
        /*0b08*/ 	.word	0x0500000f


	//   ....[114]....
        /*0b0c*/ 	.word	0x0500000f


	//   ....[115]....
        /*0b10*/ 	.word	0x0500000f


	//   ....[116]....
        /*0b14*/ 	.word	0x0500000f


	//   ....[117]....
        /*0b18*/ 	.word	0x0500000f


	//   ....[118]....
        /*0b1c*/ 	.word	0x0500000f


	//   ....[119]....
        /*0b20*/ 	.word	0x0500000f


	//   ....[120]....
        /*0b24*/ 	.word	0x0500000f


	//   ....[121]....
        /*0b28*/ 	.word	0x0500000f


	//   ....[122]....
        /*0b2c*/ 	.word	0x0500000f


	//   ....[123]....
        /*0b30*/ 	.word	0x0500000f


	//   ....[124]....
        /*0b34*/ 	.word	0x0500000f


	//   ....[125]....
        /*0b38*/ 	.word	0x0500000f


	//   ....[126]....
        /*0b3c*/ 	.word	0x0500000f


	//   ....[127]....
        /*0b40*/ 	.word	0x0500000f


	//   ....[128]....
        /*0b44*/ 	.word	0x0500000f


	//   ....[129]....
        /*0b48*/ 	.word	0x0500000f


	//   ....[130]....
        /*0b4c*/ 	.word	0x0500000f


	//   ....[131]....
        /*0b50*/ 	.word	0x0500000f


	//   ....[132]....
        /*0b54*/ 	.word	0x0500000f


	//   ....[133]....
        /*0b58*/ 	.word	0x0500000f


	//   ....[134]....
        /*0b5c*/ 	.word	0x0500000f


	//   ....[135]....
        /*0b60*/ 	.word	0x0500000f


	//   ....[136]....
        /*0b64*/ 	.word	0x0500000f


	//   ....[137]....
        /*0b68*/ 	.word	0x0500000f


	//   ....[138]....
        /*0b6c*/ 	.word	0x0500000f


	//   ....[139]....
        /*0b70*/ 	.word	0x0500000f


	//   ....[140]....
        /*0b74*/ 	.word	0x0500000f


	//   ....[141]....
        /*0b78*/ 	.word	0x0500000f


	//   ....[142]....
        /*0b7c*/ 	.word	0x0500000f


	//   ....[143]....
        /*0b80*/ 	.word	0x0500000f


	//   ....[144]....
        /*0b84*/ 	.word	0x0500000f


	//   ....[145]....
        /*0b88*/ 	.word	0x0500000f


	//   ....[146]....
        /*0b8c*/ 	.word	0x0500000f


	//   ....[147]....
        /*0b90*/ 	.word	0x0500000f


	//   ....[148]....
        /*0b94*/ 	.word	0x0500000f


	//   ....[149]....
        /*0b98*/ 	.word	0x0500000f


	//   ....[150]....
        /*0b9c*/ 	.word	0x0500000f


	//   ....[151]....
        /*0ba0*/ 	.word	0x0500000f


	//   ....[152]....
        /*0ba4*/ 	.word	0x0500000f


	//   ....[153]....
        /*0ba8*/ 	.word	0x0500000f


	//   ....[154]....
        /*0bac*/ 	.word	0x0500000f


	//   ....[155]....
        /*0bb0*/ 	.word	0x0500000f


	//   ....[156]....
        /*0bb4*/ 	.word	0x0500000f


	//   ....[157]....
        /*0bb8*/ 	.word	0x0500000f


	//   ....[158]....
        /*0bbc*/ 	.word	0x0500000f


	//   ....[159]....
        /*0bc0*/ 	.word	0x0500000f


	//   ....[160]....
        /*0bc4*/ 	.word	0x0500000f


	//   ....[161]....
        /*0bc8*/ 	.word	0x0500000f


	//   ....[162]....
        /*0bcc*/ 	.word	0x0500000f


	//   ....[163]....
        /*0bd0*/ 	.word	0x0500000f


	//   ....[164]....
        /*0bd4*/ 	.word	0x0500000f


	//   ....[165]....
        /*0bd8*/ 	.word	0x0500000f


	//   ....[166]....
        /*0bdc*/ 	.word	0x0500000f


	//   ....[167]....
        /*0be0*/ 	.word	0x0500000f


	//   ....[168]....
        /*0be4*/ 	.word	0x0500000f


	//   ....[169]....
        /*0be8*/ 	.word	0x0500000f


	//   ....[170]....
        /*0bec*/ 	.word	0x0500000f


	//   ....[171]....
        /*0bf0*/ 	.word	0x0500000f


	//----- nvinfo : EIATTR_COOP_GROUP_INSTR_OFFSETS
	.align		4
.L_925:
        /*0bf4*/ 	.byte	0x04, 0x28
        /*0bf6*/ 	.short	(.L_927 - .L_926)


	//   ....[0]....
.L_926:
        /*0bf8*/ 	.word	0x00000070


	//   ....[1]....
        /*0bfc*/ 	.word	0x000001a0


	//   ....[2]....
        /*0c00*/ 	.word	0x000001f0


	//   ....[3]....
        /*0c04*/ 	.word	0x00000420


	//   ....[4]....
        /*0c08*/ 	.word	0x00000580


	//   ....[5]....
        /*0c0c*/ 	.word	0x000006a0


	//   ....[6]....
        /*0c10*/ 	.word	0x00000800


	//   ....[7]....
        /*0c14*/ 	.word	0x0000cac0


	//   ....[8]....
        /*0c18*/ 	.word	0x0000d0d0


	//   ....[9]....
        /*0c1c*/ 	.word	0x0000d0e0


	//   ....[10]....
        /*0c20*/ 	.word	0x0000d0f0


	//   ....[11]....
        /*0c24*/ 	.word	0x0000d100


	//   ....[12]....
        /*0c28*/ 	.word	0x0000eb80


	//   ....[13]....
        /*0c2c*/ 	.word	0x0000eb90


	//   ....[14]....
        /*0c30*/ 	.word	0x0000eba0


	//   ....[15]....
        /*0c34*/ 	.word	0x0000ebb0


	//   ....[16]....
        /*0c38*/ 	.word	0x000148a0


	//   ....[17]....
        /*0c3c*/ 	.word	0x00014a60


	//   ....[18]....
        /*0c40*/ 	.word	0x00014cf0


	//   ....[19]....
        /*0c44*/ 	.word	0x00014d40


	//   ....[20]....
        /*0c48*/ 	.word	0x0001a290


	//   ....[21]....
        /*0c4c*/ 	.word	0x0001a2b0


	//   ....[22]....
        /*0c50*/ 	.word	0x0001ac60


	//   ....[23]....
        /*0c54*/ 	.word	0x0001ace0


	//   ....[24]....
        /*0c58*/ 	.word	0x0001c7f0


	//   ....[25]....
        /*0c5c*/ 	.word	0x0001c820


	//   ....[26]....
        /*0c60*/ 	.word	0x0001c8f0


	//   ....[27]....
        /*0c64*/ 	.word	0x0001c910


	//   ....[28]....
        /*0c68*/ 	.word	0x0001da50


	//   ....[29]....
        /*0c6c*/ 	.word	0x0001da70


	//   ....[30]....
        /*0c70*/ 	.word	0x0001da80


	//   ....[31]....
        /*0c74*/ 	.word	0x0001da90


	//   ....[32]....
        /*0c78*/ 	.word	0x0001e1d0


	//   ....[33]....
        /*0c7c*/ 	.word	0x0001e1e0


	//   ....[34]....
        /*0c80*/ 	.word	0x0001e2f0


	//   ....[35]....
        /*0c84*/ 	.word	0x0001e300


	//   ....[36]....
        /*0c88*/ 	.word	0x0001e420


	//   ....[37]....
        /*0c8c*/ 	.word	0x0001e430


	//   ....[38]....
        /*0c90*/ 	.word	0x0001e550


	//   ....[39]....
        /*0c94*/ 	.word	0x0001e560


	//   ....[40]....
        /*0c98*/ 	.word	0x0001eb20


	//   ....[41]....
        /*0c9c*/ 	.word	0x0001eb30


	//   ....[42]....
        /*0ca0*/ 	.word	0x0001efc0


	//   ....[43]....
        /*0ca4*/ 	.word	0x0001efd0


	//   ....[44]....
        /*0ca8*/ 	.word	0x0001fd50


	//   ....[45]....
        /*0cac*/ 	.word	0x0001fd60


	//   ....[46]....
        /*0cb0*/ 	.word	0x0001fe80


	//   ....[47]....
        /*0cb4*/ 	.word	0x0001fe90


	//   ....[48]....
        /*0cb8*/ 	.word	0x0001ffb0


	//   ....[49]....
        /*0cbc*/ 	.word	0x0001ffc0


	//   ....[50]....
        /*0cc0*/ 	.word	0x000200e0


	//   ....[51]....
        /*0cc4*/ 	.word	0x000200f0


	//   ....[52]....
        /*0cc8*/ 	.word	0x00020270


	//   ....[53]....
        /*0ccc*/ 	.word	0x000204b0


	//   ....[54]....
        /*0cd0*/ 	.word	0x000204e0


	//   ....[55]....
        /*0cd4*/ 	.word	0x00020510


	//   ....[56]....
        /*0cd8*/ 	.word	0x00020540


	//   ....[57]....
        /*0cdc*/ 	.word	0x00020570


	//   ....[58]....
        /*0ce0*/ 	.word	0x000205a0


	//   ....[59]....
        /*0ce4*/ 	.word	0x00020750


	//   ....[60]....
        /*0ce8*/ 	.word	0x00020780


	//   ....[61]....
        /*0cec*/ 	.word	0x000207b0


	//   ....[62]....
        /*0cf0*/ 	.word	0x000207e0


	//   ....[63]....
        /*0cf4*/ 	.word	0x00020810


	//   ....[64]....
        /*0cf8*/ 	.word	0x00020840


	//   ....[65]....
        /*0cfc*/ 	.word	0x000208d0


	//   ....[66]....
        /*0d00*/ 	.word	0x00020900


	//   ....[67]....
        /*0d04*/ 	.word	0x00020910


	//   ....[68]....
        /*0d08*/ 	.word	0x000209c0


	//   ....[69]....
        /*0d0c*/ 	.word	0x00021b80


	//   ....[70]....
        /*0d10*/ 	.word	0x00023530


	//   ....[71]....
        /*0d14*/ 	.word	0x000240b0


	//   ....[72]....
        /*0d18*/ 	.word	0x00024100


	//   ....[73]....
        /*0d1c*/ 	.word	0x000241b0


	//   ....[74]....
        /*0d20*/ 	.word	0x000241c0


	//   ....[75]....
        /*0d24*/ 	.word	0x00024250


	//   ....[76]....
        /*0d28*/ 	.word	0x00024260


	//   ....[77]....
        /*0d2c*/ 	.word	0x000242f0


	//   ....[78]....
        /*0d30*/ 	.word	0x00024300


	//   ....[79]....
        /*0d34*/ 	.word	0x00024390


	//   ....[80]....
        /*0d38*/ 	.word	0x000243a0


	//   ....[81]....
        /*0d3c*/ 	.word	0x00024430


	//   ....[82]....
        /*0d40*/ 	.word	0x00024440


	//   ....[83]....
        /*0d44*/ 	.word	0x000244d0


	//   ....[84]....
        /*0d48*/ 	.word	0x000244e0


	//   ....[85]....
        /*0d4c*/ 	.word	0x00024530


	//   ....[86]....
        /*0d50*/ 	.word	0x00024560


	//   ....[87]....
        /*0d54*/ 	.word	0x00026ec0


	//   ....[88]....
        /*0d58*/ 	.word	0x00026f30


	//   ....[89]....
        /*0d5c*/ 	.word	0x00026f60


	//   ....[90]....
        /*0d60*/ 	.word	0x00026f70


	//   ....[91]....
        /*0d64*/ 	.word	0x00026fa0


	//   ....[92]....
        /*0d68*/ 	.word	0x00026fd0


	//   ....[93]....
        /*0d6c*/ 	.word	0x00027000


	//   ....[94]....
        /*0d70*/ 	.word	0x00027030


	//   ....[95]....
        /*0d74*/ 	.word	0x00027210


	//   ....[96]....
        /*0d78*/ 	.word	0x00027240


	//   ....[97]....
        /*0d7c*/ 	.word	0x00027270


	//   ....[98]....
        /*0d80*/ 	.word	0x000272a0


	//   ....[99]....
        /*0d84*/ 	.word	0x000272d0


	//   ....[100]....
        /*0d88*/ 	.word	0x00027300


	//   ....[101]....
        /*0d8c*/ 	.word	0x000273c0


	//   ....[102]....
        /*0d90*/ 	.word	0x000273e0


	//   ....[103]....
        /*0d94*/ 	.word	0x000273f0


	//   ....[104]....
        /*0d98*/ 	.word	0x00027450


	//   ....[105]....
        /*0d9c*/ 	.word	0x00027b60


	//   ....[106]....
        /*0da0*/ 	.word	0x00027fd0


	//   ....[107]....
        /*0da4*/ 	.word	0x00028080


	//   ....[108]....
        /*0da8*/ 	.word	0x00028110


	//   ....[109]....
        /*0dac*/ 	.word	0x00028160


	//   ....[110]....
        /*0db0*/ 	.word	0x000281b0


	//   ....[111]....
        /*0db4*/ 	.word	0x00028290


	//   ....[112]....
        /*0db8*/ 	.word	0x00028320


	//   ....[113]....
        /*0dbc*/ 	.word	0x00028370


	//   ....[114]....
        /*0dc0*/ 	.word	0x000283c0


	//   ....[115]....
        /*0dc4*/ 	.word	0x000285d0


	//   ....[116]....
        /*0dc8*/ 	.word	0x00028620


	//   ....[117]....
        /*0dcc*/ 	.word	0x000286b0


	//   ....[118]....
        /*0dd0*/ 	.word	0x00028740


	//   ....[119]....
        /*0dd4*/ 	.word	0x000287d0


	//   ....[120]....
        /*0dd8*/ 	.word	0x00028860


	//   ....[121]....
        /*0ddc*/ 	.word	0x000288f0


	//   ....[122]....
        /*0de0*/ 	.word	0x00028980


	//   ....[123]....
        /*0de4*/ 	.word	0x00028a00


	//   ....[124]....
        /*0de8*/ 	.word	0x00028a50


	//   ....[125]....
        /*0dec*/ 	.word	0x00028ae0


	//   ....[126]....
        /*0df0*/ 	.word	0x00028b70


	//   ....[127]....
        /*0df4*/ 	.word	0x00028bf0


	//   ....[128]....
        /*0df8*/ 	.word	0x00028c40


	//   ....[129]....
        /*0dfc*/ 	.word	0x00028cd0


	//   ....[130]....
        /*0e00*/ 	.word	0x00028d60


	//   ....[131]....
        /*0e04*/ 	.word	0x00028df0


	//   ....[132]....
        /*0e08*/ 	.word	0x00028e80


	//   ....[133]....
        /*0e0c*/ 	.word	0x00028f10


	//   ....[134]....
        /*0e10*/ 	.word	0x00028fa0


	//   ....[135]....
        /*0e14*/ 	.word	0x00029060


	//   ....[136]....
        /*0e18*/ 	.word	0x00029350


	//   ....[137]....
        /*0e1c*/ 	.word	0x00029530


	//   ....[138]....
        /*0e20*/ 	.word	0x00029580


	//   ....[139]....
        /*0e24*/ 	.word	0x000296a0


	//   ....[140]....
        /*0e28*/ 	.word	0x000296f0


	//   ....[141]....
        /*0e2c*/ 	.word	0x00029810


	//   ....[142]....
        /*0e30*/ 	.word	0x00029860


	//   ....[143]....
        /*0e34*/ 	.word	0x00029980


	//   ....[144]....
        /*0e38*/ 	.word	0x000299d0


	//   ....[145]....
        /*0e3c*/ 	.word	0x00029af0


	//   ....[146]....
        /*0e40*/ 	.word	0x00029b40


	//   ....[147]....
        /*0e44*/ 	.word	0x00029c60


	//   ....[148]....
        /*0e48*/ 	.word	0x00029cb0


	//   ....[149]....
        /*0e4c*/ 	.word	0x00029dd0


	//   ....[150]....
        /*0e50*/ 	.word	0x00029e20


	//   ....[151]....
        /*0e54*/ 	.word	0x00029f20


	//   ....[152]....
        /*0e58*/ 	.word	0x00029f70


	//   ....[153]....
        /*0e5c*/ 	.word	0x0002a2a0


	//   ....[154]....
        /*0e60*/ 	.word	0x0002a350


	//   ....[155]....
        /*0e64*/ 	.word	0x0002a4d0


	//   ....[156]....
        /*0e68*/ 	.word	0x0002a560


	//   ....[157]....
        /*0e6c*/ 	.word	0x0002a5e0


	//   ....[158]....
        /*0e70*/ 	.word	0x0002a660


	//   ....[159]....
        /*0e74*/ 	.word	0x0002a6e0


	//   ....[160]....
        /*0e78*/ 	.word	0x0002a770


	//   ....[161]....
        /*0e7c*/ 	.word	0x0002a810


	//   ....[162]....
        /*0e80*/ 	.word	0x0002a8e0


	//   ....[163]....
        /*0e84*/ 	.word	0x0002a960


	//   ....[164]....
        /*0e88*/ 	.word	0x0002a9e0


	//   ....[165]....
        /*0e8c*/ 	.word	0x0002aa60


	//   ....[166]....
        /*0e90*/ 	.word	0x0002aaf0


	//   ....[167]....
        /*0e94*/ 	.word	0x0002ab70


	//   ....[168]....
        /*0e98*/ 	.word	0x0002ac10


	//   ....[169]....
        /*0e9c*/ 	.word	0x0002ac60


	//   ....[170]....
        /*0ea0*/ 	.word	0x0002acf0


	//   ....[171]....
        /*0ea4*/ 	.word	0x0002ae20


	//----- nvinfo : EIATTR_REG_RECONFIG
	.align		4
.L_927:
        /*0ea8*/ 	.byte	0x01, 0x54
	.zero		2


	//----- nvinfo : EIATTR_SYSCALL_OFFSETS
	.align		4
        /*0eac*/ 	.byte	0x04, 0x46
        /*0eae*/ 	.short	(.L_929 - .L_928)


	//   ....[0]....
.L_928:
        /*0eb0*/ 	.word	0x00001e50


	//   ....[1]....
        /*0eb4*/ 	.word	0x00001fa0


	//   ....[2]....
        /*0eb8*/ 	.word	0x0000cc90


	//   ....[3]....
        /*0ebc*/ 	.word	0x0000d020


	//   ....[4]....
        /*0ec0*/ 	.word	0x00023140


	//   ....[5]....
        /*0ec4*/ 	.word	0x00023290


	//   ....[6]....
        /*0ec8*/ 	.word	0x00023380


	//   ....[7]....
        /*0ecc*/ 	.word	0x00023ca0


	//----- nvinfo : EIATTR_MBARRIER_INSTR_OFFSETS
	.align		4
.L_929:
        /*0ed0*/ 	.byte	0x04, 0x39
        /*0ed2*/ 	.short	(.L_931 - .L_930)


	//   ....[0]....
.L_930:
        /*0ed4*/ 	.word	0x000002d0
        /*0ed8*/ 	.word	0x000000ff
        /*0edc*/ 	.word	0x00034800
        /*0ee0*/ 	.short	0x0100
        /*0ee2*/ 	.byte	0x08
	.zero		1


	//   ....[1]....
        /*0ee4*/ 	.word	0x000002e0
        /*0ee8*/ 	.word	0x000000ff
        /*0eec*/ 	.word	0x00034820
        /*0ef0*/ 	.short	0x0100
        /*0ef2*/ 	.byte	0x08
	.zero		1


	//   ....[2]....
        /*0ef4*/ 	.word	0x000003d0
        /*0ef8*/ 	.word	0x000000ff
        /*0efc*/ 	.word	0x00034830
        /*0f00*/ 	.short	0x0100
        /*0f02*/ 	.byte	0x08
	.zero		1


	//   ....[3]....
        /*0f04*/ 	.word	0x000003e0
        /*0f08*/ 	.word	0x000000ff
        /*0f0c*/ 	.word	0x00034840
        /*0f10*/ 	.short	0x0100
        /*0f12*/ 	.byte	0x08
	.zero		1


	//   ....[4]....
        /*0f14*/ 	.word	0x000003f0
        /*0f18*/ 	.word	0x000000ff
        /*0f1c*/ 	.word	0x00034838
        /*0f20*/ 	.short	0x0100
        /*0f22*/ 	.byte	0x08
	.zero		1


	//   ....[5]....
        /*0f24*/ 	.word	0x00000400
        /*0f28*/ 	.word	0x000000ff
        /*0f2c*/ 	.word	0x00034848
        /*0f30*/ 	.short	0x0100
        /*0f32*/ 	.byte	0x08
	.zero		1


	//   ....[6]....
        /*0f34*/ 	.word	0x00000530
        /*0f38*/ 	.word	0x000000ff
        /*0f3c*/ 	.word	0x00034850
        /*0f40*/ 	.short	0x0100
        /*0f42*/ 	.byte	0x08
	.zero		1


	//   ....[7]....
        /*0f44*/ 	.word	0x00000540
        /*0f48*/ 	.word	0x000000ff
        /*0f4c*/ 	.word	0x00034860
        /*0f50*/ 	.short	0x0100
        /*0f52*/ 	.byte	0x08
	.zero		1


	//   ....[8]....
        /*0f54*/ 	.word	0x00000550
        /*0f58*/ 	.word	0x000000ff
        /*0f5c*/ 	.word	0x00034858
        /*0f60*/ 	.short	0x0100
        /*0f62*/ 	.byte	0x08
	.zero		1


	//   ....[9]....
        /*0f64*/ 	.word	0x00000560
        /*0f68*/ 	.word	0x000000ff
        /*0f6c*/ 	.word	0x00034868
        /*0f70*/ 	.short	0x0100
        /*0f72*/ 	.byte	0x08
	.zero		1


	//   ....[10]....
        /*0f74*/ 	.word	0x00000650
        /*0f78*/ 	.word	0x000000ff
        /*0f7c*/ 	.word	0x00034870
        /*0f80*/ 	.short	0x0100
        /*0f82*/ 	.byte	0x06
	.zero		1


	//   ....[11]....
        /*0f84*/ 	.word	0x00000660
        /*0f88*/ 	.word	0x000000ff
        /*0f8c*/ 	.word	0x00034880
        /*0f90*/ 	.short	0x0100
        /*0f92*/ 	.byte	0x06
	.zero		1


	//   ....[12]....
        /*0f94*/ 	.word	0x00000670
        /*0f98*/ 	.word	0x000000ff
        /*0f9c*/ 	.word	0x00034878
        /*0fa0*/ 	.short	0x0100
        /*0fa2*/ 	.byte	0x06
	.zero		1


	//   ....[13]....
        /*0fa4*/ 	.word	0x00000680
        /*0fa8*/ 	.word	0x000000ff
        /*0fac*/ 	.word	0x00034888
        /*0fb0*/ 	.short	0x0100
        /*0fb2*/ 	.byte	0x06
	.zero		1


	//   ....[14]....
        /*0fb4*/ 	.word	0x000007b0
        /*0fb8*/ 	.word	0x000000ff
        /*0fbc*/ 	.word	0x00034890
        /*0fc0*/ 	.short	0x0100
        /*0fc2*/ 	.byte	0x08
	.zero		1


	//   ....[15]....
        /*0fc4*/ 	.word	0x000007c0
        /*0fc8*/ 	.word	0x000000ff
        /*0fcc*/ 	.word	0x000348a0
        /*0fd0*/ 	.short	0x0100
        /*0fd2*/ 	.byte	0x08
	.zero		1


	//   ....[16]....
        /*0fd4*/ 	.word	0x000007d0
        /*0fd8*/ 	.word	0x000000ff
        /*0fdc*/ 	.word	0x00034898
        /*0fe0*/ 	.short	0x0100
        /*0fe2*/ 	.byte	0x08
	.zero		1


	//   ....[17]....
        /*0fe4*/ 	.word	0x000007e0
        /*0fe8*/ 	.word	0x000000ff
        /*0fec*/ 	.word	0x000348a8
        /*0ff0*/ 	.short	0x0100
        /*0ff2*/ 	.byte	0x08
	.zero		1


	//   ....[18]....
        /*0ff4*/ 	.word	0x00000910
        /*0ff8*/ 	.word	0x000000ff
        /*0ffc*/ 	.word	0x000348b0
        /*1000*/ 	.short	0x0100
        /*1002*/ 	.byte	0x08
	.zero		1


	//   ....[19]....
        /*1004*/ 	.word	0x00000920
        /*1008*/ 	.word	0x000000ff
        /*100c*/ 	.word	0x000348c0
        /*1010*/ 	.short	0x0100
        /*1012*/ 	.byte	0x08
	.zero		1


	//   ....[20]....
        /*1014*/ 	.word	0x00000930
        /*1018*/ 	.word	0x000000ff
        /*101c*/ 	.word	0x000348b8
        /*1020*/ 	.short	0x0100
        /*1022*/ 	.byte	0x08
	.zero		1


	//   ....[21]....
        /*1024*/ 	.word	0x00000940
        /*1028*/ 	.word	0x000000ff
        /*102c*/ 	.word	0x000348c8
        /*1030*/ 	.short	0x0100
        /*1032*/ 	.byte	0x08
	.zero		1


	//   ....[22]....
        /*1034*/ 	.word	0x00004180
        /*1038*/ 	.word	0x00000003
        /*103c*/ 	.word	0x00034890
        /*1040*/ 	.short	0x010a
        /*1042*/ 	.byte	0x3f
	.zero		1


	//   ....[23]....
        /*1044*/ 	.word	0x00007be0
        /*1048*/ 	.word	0x00000003
        /*104c*/ 	.word	0x00034890
        /*1050*/ 	.short	0x010a
        /*1052*/ 	.byte	0x3f
	.zero		1


	//   ....[24]....
        /*1054*/ 	.word	0x0000b180
        /*1058*/ 	.word	0x00000003
        /*105c*/ 	.word	0x00034890
        /*1060*/ 	.short	0x010a
        /*1062*/ 	.byte	0x3f
	.zero		1


	//   ....[25]....
        /*1064*/ 	.word	0x0000bb00
        /*1068*/ 	.word	0x0000002c
        /*106c*/ 	.word	0x00000000
        /*1070*/ 	.short	0x0101
        /*1072*/ 	.byte	0x3f
	.zero		1


	//   ....[26]....
        /*1074*/ 	.word	0x0000bb40
        /*1078*/ 	.word	0x00000003
        /*107c*/ 	.word	0x000348b0
        /*1080*/ 	.short	0x010a
        /*1082*/ 	.byte	0x3f
	.zero		1


	//   ....[27]....
        /*1084*/ 	.word	0x0000c4a0
        /*1088*/ 	.word	0x00000003
        /*108c*/ 	.word	0x00000000
        /*1090*/ 	.short	0x0101
        /*1092*/ 	.byte	0x3f
	.zero		1


	//   ....[28]....
        /*1094*/ 	.word	0x0000cd20
        /*1098*/ 	.word	0x00000002
        /*109c*/ 	.word	0x00034800
        /*10a0*/ 	.short	0x010a
        /*10a2*/ 	.byte	0x3f
	.zero		1


	//   ....[29]....
        /*10a4*/ 	.word	0x0000cd70
        /*10a8*/ 	.word	0x00000002
        /*10ac*/ 	.word	0x00034800
        /*10b0*/ 	.short	0x010a
        /*10b2*/ 	.byte	0x3f
	.zero		1


	//   ....[30]....
        /*10b4*/ 	.word	0x0000d3a0
        /*10b8*/ 	.word	0x00000002
        /*10bc*/ 	.word	0x00034800
        /*10c0*/ 	.short	0x010a
        /*10c2*/ 	.byte	0x3f
	.zero		1


	//   ....[31]....
        /*10c4*/ 	.word	0x0000ee10
        /*10c8*/ 	.word	0x00000002
        /*10cc*/ 	.word	0x00034800
        /*10d0*/ 	.short	0x010a
        /*10d2*/ 	.byte	0x3f
	.zero		1


	//   ....[32]....
        /*10d4*/ 	.word	0x00010ae0
        /*10d8*/ 	.word	0x00000000
        /*10dc*/ 	.word	0x00034830
        /*10e0*/ 	.short	0x010a
        /*10e2*/ 	.byte	0x3f
	.zero		1


	//   ....[33]....
        /*10e4*/ 	.word	0x00010b60
        /*10e8*/ 	.word	0x00000000
        /*10ec*/ 	.word	0x00034830
        /*10f0*/ 	.short	0x010a
        /*10f2*/ 	.byte	0x3f
	.zero		1


	//   ....[34]....
        /*10f4*/ 	.word	0x00015530
        /*10f8*/ 	.word	0x00000005
        /*10fc*/ 	.word	0x00000000
        /*1100*/ 	.short	0x0101
        /*1102*/ 	.byte	0x3f
	.zero		1


	//   ....[35]....
        /*1104*/ 	.word	0x00016830
        /*1108*/ 	.word	0x00000008
        /*110c*/ 	.word	0x00034830
        /*1110*/ 	.short	0x010a
        /*1112*/ 	.byte	0x3f
	.zero		1


	//   ....[36]....
        /*1114*/ 	.word	0x00016880
        /*1118*/ 	.word	0x00000008
        /*111c*/ 	.word	0x00034830
        /*1120*/ 	.short	0x010a
        /*1122*/ 	.byte	0x3f
	.zero		1


	//   ....[37]....
        /*1124*/ 	.word	0x00019d70
        /*1128*/ 	.word	0x00000008
        /*112c*/ 	.word	0x00034850
        /*1130*/ 	.short	0x010a
        /*1132*/ 	.byte	0x3f
	.zero		1


	//   ....[38]....
        /*1134*/ 	.word	0x00019db0
        /*1138*/ 	.word	0x00000008
        /*113c*/ 	.word	0x00034850
        /*1140*/ 	.short	0x010a
        /*1142*/ 	.byte	0x3f
	.zero		1


	//   ....[39]....
        /*1144*/ 	.word	0x0001b3e0
        /*1148*/ 	.word	0x00000082
        /*114c*/ 	.word	0x00000000
        /*1150*/ 	.short	0x0101
        /*1152*/ 	.byte	0x3f
	.zero		1


	//   ....[40]....
        /*1154*/ 	.word	0x0001b420
        /*1158*/ 	.word	0x00000007
        /*115c*/ 	.word	0x00000000
        /*1160*/ 	.short	0x0101
        /*1162*/ 	.byte	0x3f
	.zero		1


	//   ....[41]....
        /*1164*/ 	.word	0x0001c270
        /*1168*/ 	.word	0x0000000c
        /*116c*/ 	.word	0x00034850
        /*1170*/ 	.short	0x010a
        /*1172*/ 	.byte	0x3f
	.zero		1


	//   ....[42]....
        /*1174*/ 	.word	0x0001c2f0
        /*1178*/ 	.word	0x0000000c
        /*117c*/ 	.word	0x00034850
        /*1180*/ 	.short	0x010a
        /*1182*/ 	.byte	0x3f
	.zero		1


	//   ....[43]....
        /*1184*/ 	.word	0x0001ca20
        /*1188*/ 	.word	0x0000000c
        /*118c*/ 	.word	0x00000000
        /*1190*/ 	.short	0x0101
        /*1192*/ 	.byte	0x3f
	.zero		1


	//   ....[44]....
        /*1194*/ 	.word	0x0001e100
        /*1198*/ 	.word	0x00000000
        /*119c*/ 	.word	0x00000000
        /*11a0*/ 	.short	0x0101
        /*11a2*/ 	.byte	0x3f
	.zero		1


	//   ....[45]....
        /*11a4*/ 	.word	0x0001e8f0
        /*11a8*/ 	.word	0x00000008
        /*11ac*/ 	.word	0x00000000
        /*11b0*/ 	.short	0x0101
        /*11b2*/ 	.byte	0x3f
	.zero		1


	//   ....[46]....
        /*11b4*/ 	.word	0x00021c60
        /*11b8*/ 	.word	0x00000012
        /*11bc*/ 	.word	0x00034820
        /*11c0*/ 	.short	0x010a
        /*11c2*/ 	.byte	0x3f
	.zero		1


	//   ....[47]....
        /*11c4*/ 	.word	0x00021d30
        /*11c8*/ 	.word	0x00000005
        /*11cc*/ 	.word	0x000348a0
        /*11d0*/ 	.short	0x010a
        /*11d2*/ 	.byte	0x3f
	.zero		1


	//   ....[48]....
        /*11d4*/ 	.word	0x00022060
        /*11d8*/ 	.word	0x00000005
        /*11dc*/ 	.word	0x000348c0
        /*11e0*/ 	.short	0x010a
        /*11e2*/ 	.byte	0x3f
	.zero		1


	//   ....[49]....
        /*11e4*/ 	.word	0x000224c0
        /*11e8*/ 	.word	0x00000006
        /*11ec*/ 	.word	0x000348a0
        /*11f0*/ 	.short	0x010a
        /*11f2*/ 	.byte	0x3f
	.zero		1


	//   ....[50]....
        /*11f4*/ 	.word	0x00022810
        /*11f8*/ 	.word	0x00000006
        /*11fc*/ 	.word	0x000348c0
        /*1200*/ 	.short	0x010a
        /*1202*/ 	.byte	0x3f
	.zero		1


	//   ....[51]....
        /*1204*/ 	.word	0x000237b0
        /*1208*/ 	.word	0x00000000
        /*120c*/ 	.word	0x00034840
        /*1210*/ 	.short	0x010a
        /*1212*/ 	.byte	0x3f
	.zero		1


	//   ....[52]....
        /*1214*/ 	.word	0x00024640
        /*1218*/ 	.word	0x00000012
        /*121c*/ 	.word	0x00034800
        /*1220*/ 	.short	0x0107
        /*1222*/ 	.byte	0x3f
	.zero		1


	//   ....[53]....
        /*1224*/ 	.word	0x00024740
        /*1228*/ 	.word	0x00000012
        /*122c*/ 	.word	0x00034800
        /*1230*/ 	.short	0x0101
        /*1232*/ 	.byte	0x3f
	.zero		1


	//   ....[54]....
        /*1234*/ 	.word	0x00024760
        /*1238*/ 	.word	0x00000012
        /*123c*/ 	.word	0x00034820
        /*1240*/ 	.short	0x010a
        /*1242*/ 	.byte	0x3f
	.zero		1


	//   ....[55]....
        /*1244*/ 	.word	0x00024b30
        /*1248*/ 	.word	0x00000003
        /*124c*/ 	.word	0x00034840
        /*1250*/ 	.short	0x010a
        /*1252*/ 	.byte	0x3f
	.zero		1


	//   ....[56]....
        /*1254*/ 	.word	0x00024ec0
        /*1258*/ 	.word	0x00000002
        /*125c*/ 	.word	0x00034860
        /*1260*/ 	.short	0x010a
        /*1262*/ 	.byte	0x3f
	.zero		1


	//   ....[57]....
        /*1264*/ 	.word	0x00025580
        /*1268*/ 	.word	0x00000003
        /*126c*/ 	.word	0x00034840
        /*1270*/ 	.short	0x010a
        /*1272*/ 	.byte	0x3f
	.zero		1


	//   ....[58]....
        /*1274*/ 	.word	0x00025910
        /*1278*/ 	.word	0x00000002
        /*127c*/ 	.word	0x00034860
        /*1280*/ 	.short	0x010a
        /*1282*/ 	.byte	0x3f
	.zero		1


	//   ....[59]....
        /*1284*/ 	.word	0x00025f30
        /*1288*/ 	.word	0x00000002
        /*128c*/ 	.word	0x00034840
        /*1290*/ 	.short	0x010a
        /*1292*/ 	.byte	0x3f
	.zero		1


	//   ....[60]....
        /*1294*/ 	.word	0x000262b0
        /*1298*/ 	.word	0x00000002
        /*129c*/ 	.word	0x00034860
        /*12a0*/ 	.short	0x010a
        /*12a2*/ 	.byte	0x3f
	.zero		1


	//   ....[61]....
        /*12a4*/ 	.word	0x00026870
        /*12a8*/ 	.word	0x00000000
        /*12ac*/ 	.word	0x00034860
        /*12b0*/ 	.short	0x010a
        /*12b2*/ 	.byte	0x3f
	.zero		1


	//   ....[62]....
        /*12b4*/ 	.word	0x00027ae0
        /*12b8*/ 	.word	0x00000000
        /*12bc*/ 	.word	0x00034820
        /*12c0*/ 	.short	0x010a
        /*12c2*/ 	.byte	0x3f
	.zero		1


	//   ....[63]....
        /*12c4*/ 	.word	0x00027cc0
        /*12c8*/ 	.word	0x00000006
        /*12cc*/ 	.word	0x00000000
        /*12d0*/ 	.short	0x010a
        /*12d2*/ 	.byte	0x3f
	.zero		1


	//   ....[64]....
        /*12d4*/ 	.word	0x00027cf0
        /*12d8*/ 	.word	0x00000007
        /*12dc*/ 	.word	0x00000000
        /*12e0*/ 	.short	0x010a
        /*12e2*/ 	.byte	0x3f
	.zero		1


	//   ....[65]....
        /*12e4*/ 	.word	0x00027d50
        /*12e8*/ 	.word	0x00000004
        /*12ec*/ 	.word	0x00000000
        /*12f0*/ 	.short	0x010a
        /*12f2*/ 	.byte	0x3f
	.zero		1


	//   ....[66]....
        /*12f4*/ 	.word	0x00027d80
        /*12f8*/ 	.word	0x00000003
        /*12fc*/ 	.word	0x00000000
        /*1300*/ 	.short	0x010a
        /*1302*/ 	.byte	0x3f
	.zero		1


	//   ....[67]....
        /*1304*/ 	.word	0x00027de0
        /*1308*/ 	.word	0x00000003
        /*130c*/ 	.word	0x00034890
        /*1310*/ 	.short	0x010a
        /*1312*/ 	.byte	0x3f
	.zero		1


	//   ....[68]....
        /*1314*/ 	.word	0x00027e30
        /*1318*/ 	.word	0x00000003
        /*131c*/ 	.word	0x00034890
        /*1320*/ 	.short	0x010a
        /*1322*/ 	.byte	0x3f
	.zero		1


	//   ....[69]....
        /*1324*/ 	.word	0x00027e80
        /*1328*/ 	.word	0x00000003
        /*132c*/ 	.word	0x00034890
        /*1330*/ 	.short	0x010a
        /*1332*/ 	.byte	0x3f
	.zero		1


	//   ....[70]....
        /*1334*/ 	.word	0x00027ed0
        /*1338*/ 	.word	0x00000003
        /*133c*/ 	.word	0x000348b0
        /*1340*/ 	.short	0x010a
        /*1342*/ 	.byte	0x3f
	.zero		1


	//   ....[71]....
        /*1344*/ 	.word	0x000281e0
        /*1348*/ 	.word	0x00000002
        /*134c*/ 	.word	0x00034800
        /*1350*/ 	.short	0x010a
        /*1352*/ 	.byte	0x3f
	.zero		1


	//   ....[72]....
        /*1354*/ 	.word	0x000283f0
        /*1358*/ 	.word	0x00000002
        /*135c*/ 	.word	0x00034800
        /*1360*/ 	.short	0x010a
        /*1362*/ 	.byte	0x3f
	.zero		1


	//   ....[73]....
        /*1364*/ 	.word	0x00028440
        /*1368*/ 	.word	0x00000000
        /*136c*/ 	.word	0x00034830
        /*1370*/ 	.short	0x010a
        /*1372*/ 	.byte	0x3f
	.zero		1


	//   ....[74]....
        /*1374*/ 	.word	0x00028490
        /*1378*/ 	.word	0x00000008
        /*137c*/ 	.word	0x00034830
        /*1380*/ 	.short	0x010a
        /*1382*/ 	.byte	0x3f
	.zero		1


	//   ....[75]....
        /*1384*/ 	.word	0x000284e0
        /*1388*/ 	.word	0x00000008
        /*138c*/ 	.word	0x00034850
        /*1390*/ 	.short	0x010a
        /*1392*/ 	.byte	0x3f
	.zero		1


	//   ....[76]....
        /*1394*/ 	.word	0x00028530
        /*1398*/ 	.word	0x0000000c
        /*139c*/ 	.word	0x00034850
        /*13a0*/ 	.short	0x010a
        /*13a2*/ 	.byte	0x3f
	.zero		1


	//   ....[77]....
        /*13a4*/ 	.word	0x00029130
        /*13a8*/ 	.word	0x00000012
        /*13ac*/ 	.word	0x00034820
        /*13b0*/ 	.short	0x010a
        /*13b2*/ 	.byte	0x3f
	.zero		1


	//   ....[78]....
        /*13b4*/ 	.word	0x00029180
        /*13b8*/ 	.word	0x00000005
        /*13bc*/ 	.word	0x000348a0
        /*13c0*/ 	.short	0x010a
        /*13c2*/ 	.byte	0x3f
	.zero		1


	//   ....[79]....
        /*13c4*/ 	.word	0x000291d0
        /*13c8*/ 	.word	0x00000005
        /*13cc*/ 	.word	0x000348c0
        /*13d0*/ 	.short	0x010a
        /*13d2*/ 	.byte	0x3f
	.zero		1


	//   ....[80]....
        /*13d4*/ 	.word	0x00029220
        /*13d8*/ 	.word	0x00000006
        /*13dc*/ 	.word	0x000348a0
        /*13e0*/ 	.short	0x010a
        /*13e2*/ 	.byte	0x3f
	.zero		1


	//   ....[81]....
        /*13e4*/ 	.word	0x00029270
        /*13e8*/ 	.word	0x00000006
        /*13ec*/ 	.word	0x000348c0
        /*13f0*/ 	.short	0x010a
        /*13f2*/ 	.byte	0x3f
	.zero		1


	//   ....[82]....
        /*13f4*/ 	.word	0x00029410
        /*13f8*/ 	.word	0x00000000
        /*13fc*/ 	.word	0x00034840
        /*1400*/ 	.short	0x010a
        /*1402*/ 	.byte	0x3f
	.zero		1


	//   ....[83]....
        /*1404*/ 	.word	0x00029fb0
        /*1408*/ 	.word	0x00000012
        /*140c*/ 	.word	0x00034820
        /*1410*/ 	.short	0x010a
        /*1412*/ 	.byte	0x3f
	.zero		1


	//   ....[84]....
        /*1414*/ 	.word	0x0002a000
        /*1418*/ 	.word	0x00000003
        /*141c*/ 	.word	0x00034840
        /*1420*/ 	.short	0x010a
        /*1422*/ 	.byte	0x3f
	.zero		1


	//   ....[85]....
        /*1424*/ 	.word	0x0002a050
        /*1428*/ 	.word	0x00000002
        /*142c*/ 	.word	0x00034860
        /*1430*/ 	.short	0x010a
        /*1432*/ 	.byte	0x3f
	.zero		1


	//   ....[86]....
        /*1434*/ 	.word	0x0002a0a0
        /*1438*/ 	.word	0x00000003
        /*143c*/ 	.word	0x00034840
        /*1440*/ 	.short	0x010a
        /*1442*/ 	.byte	0x3f
	.zero		1


	//   ....[87]....
        /*1444*/ 	.word	0x0002a0f0
        /*1448*/ 	.word	0x00000002
        /*144c*/ 	.word	0x00034860
        /*1450*/ 	.short	0x010a
        /*1452*/ 	.byte	0x3f
	.zero		1


	//   ....[88]....
        /*1454*/ 	.word	0x0002a140
        /*1458*/ 	.word	0x00000002
        /*145c*/ 	.word	0x00034840
        /*1460*/ 	.short	0x010a
        /*1462*/ 	.byte	0x3f
	.zero		1


	//   ....[89]....
        /*1464*/ 	.word	0x0002a190
        /*1468*/ 	.word	0x00000002
        /*146c*/ 	.word	0x00034860
        /*1470*/ 	.short	0x010a
        /*1472*/ 	.byte	0x3f
	.zero		1


	//   ....[90]....
        /*1474*/ 	.word	0x0002a1e0
        /*1478*/ 	.word	0x00000000
        /*147c*/ 	.word	0x00034860
        /*1480*/ 	.short	0x010a
        /*1482*/ 	.byte	0x3f
	.zero		1


	//   ....[91]....
        /*1484*/ 	.word	0x0002ad40
        /*1488*/ 	.word	0x00000000
        /*148c*/ 	.word	0x00034820
        /*1490*/ 	.short	0x010a
        /*1492*/ 	.byte	0x3f
	.zero		1


	//   ....[92]....
        /*1494*/ 	.word	0x0002aee0
        /*1498*/ 	.word	0x00000006
        /*149c*/ 	.word	0x00000000
        /*14a0*/ 	.short	0x010a
        /*14a2*/ 	.byte	0x3f
	.zero		1


	//   ....[93]....
        /*14a4*/ 	.word	0x0002af30
        /*14a8*/ 	.word	0x00000007
        /*14ac*/ 	.word	0x00000000
        /*14b0*/ 	.short	0x010a
        /*14b2*/ 	.byte	0x3f
	.zero		1


	//   ....[94]....
        /*14b4*/ 	.word	0x0002af80
        /*14b8*/ 	.word	0x00000004
        /*14bc*/ 	.word	0x00000000
        /*14c0*/ 	.short	0x010a
        /*14c2*/ 	.byte	0x3f
	.zero		1


	//----- nvinfo : EIATTR_NUM_MBARRIERS
	.align		4
.L_931:
        /*14c4*/ 	.byte	0x03, 0x38
        /*14c6*/ 	.short	0x0016


	//----- nvinfo : EIATTR_EXIT_INSTR_OFFSETS
	.align		4
        /*14c8*/ 	.byte	0x04, 0x1c
        /*14ca*/ 	.short	(.L_933 - .L_932)


	//   ....[0]....
.L_932:
        /*14cc*/ 	.word	0x00027dd0


	//----- nvinfo : EIATTR_MAX_THREADS
	.align		4
.L_933:
        /*14d0*/ 	.byte	0x04, 0x05
        /*14d2*/ 	.short	(.L_935 - .L_934)
.L_934:
        /*14d4*/ 	.word	0x00000180
        /*14d8*/ 	.word	0x00000001
        /*14dc*/ 	.word	0x00000001


	//----- nvinfo : EIATTR_CRS_STACK_SIZE
	.align		4
.L_935:
        /*14e0*/ 	.byte	0x04, 0x1e
        /*14e2*/ 	.short	(.L_937 - .L_936)
.L_936:
        /*14e4*/ 	.word	0x00000000


	//----- nvinfo : EIATTR_CBANK_PARAM_SIZE
	.align		4
.L_937:
        /*14e8*/ 	.byte	0x03, 0x19
        /*14ea*/ 	.short	0x0af0


	//----- nvinfo : EIATTR_PARAM_CBANK
	.align		4
        /*14ec*/ 	.byte	0x04, 0x0a
        /*14ee*/ 	.short	(.L_939 - .L_938)
	.align		4
.L_938:
        /*14f0*/ 	.word	index@(.nv.constant0._ZN7cutlass13device_kernelIN5flash11enable_sm90INS1_16FlashAttnFwdSm90INS1_25CollectiveMainloopFwdSm90ILi2EN4cute5tupleIJNS5_1CILi1EEES8_S8_EEENS6_IJNS7_ILi128EEENS7_ILi176EEESA_EEELi128ENS_6half_tEfNS_4arch4Sm90ELb0ELb0ELb0ELb1ELb0ELb1ELb0ELb1ELb1ELb1ELb1ELb0EEENS1_21CollectiveEpilogueFwdINS6_IJSA_SA_SB_EEES9_SD_SF_Li256ELb1ELb1ELb1ELb0EEENS1_36VarlenDynamicPersistentTileSchedulerILi128ELi176ELi256ELi128ELb1ELb1ELb1ELb0ELb1ELb1EEEEEEEEEvNT_6ParamsE)
        /*14f4*/ 	.short	0x0210
        /*14f6*/ 	.short	0x0af0


	//----- nvinfo : EIATTR_SW_WAR
	.align		4
.L_939:
        /*14f8*/ 	.byte	0x04, 0x36
        /*14fa*/ 	.short	(.L_941 - .L_940)
.L_940:
        /*14fc*/ 	.word	0x00000008
.L_941:


//--------------------- .nv.info._ZN7cutlass13device_kernelIN5flash11enable_sm90INS1_16FlashAttnFwdSm90INS1_25CollectiveMainloopFwdSm90ILi2EN4cute5tupleIJNS5_1CILi1EEES8_S8_EEENS6_IJNS7_ILi128EEESA_SA_EEELi128ENS_6half_tEfNS_4arch4Sm90ELb0ELb1ELb0ELb0ELb0ELb0ELb0ELb1ELb1ELb1ELb1ELb0EEENS1_21CollectiveEpilogueFwdISB_S9_SC_SE_Li256ELb0ELb1ELb1ELb0EEENS1_19SingleTileSchedulerILb0ELb1ELb1ELi128EEEEEEEEEvNT_6ParamsE --------------------------
	.section	.nv.info._ZN7cutlass13device_kernelIN5flash11enable_sm90INS1_16FlashAttnFwdSm90INS1_25CollectiveMainloopFwdSm90ILi2EN4cute5tupleIJNS5_1CILi1EEES8_S8_EEENS6_IJNS7_ILi128EEESA_SA_EEELi128ENS_6half_tEfNS_4arch4Sm90ELb0ELb1ELb0ELb0ELb0ELb0ELb0ELb1ELb1ELb1ELb1ELb0EEENS1_21CollectiveEpilogueFwdISB_S9_SC_SE_Li256ELb0ELb1ELb1ELb0EEENS1_19SingleTileSchedulerILb0ELb1ELb1ELi128EEEEEEEEEvNT_6ParamsE,"",@"SHT_CUDA_INFO"
	.sectionflags	@""
	.align	4


	//----- nvinfo : EIATTR_CUDA_API_VERSION
	.align		4
        /*0000*/ 	.byte	0x04, 0x37
        /*0002*/ 	.short	(.L_943 - .L_942)
.L_942:
        /*0004*/ 	.word	0x00000082


	//----- nvinfo : EIATTR_KPARAM_INFO
	.align		4
.L_943:
        /*0008*/ 	.byte	0x04, 0x17
        /*000a*/ 	.short	(.L_945 - .L_944)
.L_944:
        /*000c*/ 	.word	0x00000000
        /*0010*/ 	.short	0x0000
        /*0012*/ 	.short	0x0070
        /*0014*/ 	.byte	0x00, 0xf0, 0x01, 0x28


	//----- nvinfo : EIATTR_SPARSE_MMA_MASK
	.align		4
.L_945:
        /*0018*/ 	.byte	0x03, 0x50
        /*001a*/ 	.short	0x0000


	//----- nvinfo : EIATTR_MAXREG_COUNT
	.align		4
        /*001c*/ 	.byte	0x03, 0x1b
        /*001e*/ 	.short	0x00a8


	//----- nvinfo : EIATTR_NUM_BARRIERS
	.align		4
        /*0020*/ 	.byte	0x02, 0x4c
        /*0022*/ 	.byte	0x10
	.zero		1


	//----- nvinfo : EIATTR_EXTERNS
	.align		4
        /*0024*/ 	.byte	0x04, 0x0f
        /*0026*/ 	.short	(.L_947 - .L_946)


	//   ....[0]....
	.align		4
.L_946:
        /*0028*/ 	.word	index@(__assertfail)


	//----- nvinfo : EIATTR_ANNOTATIONS
	.align		4
.L_947:
        /*002c*/ 	.byte	0x04, 0x55
        /*002e*/ 	.short	(.L_949 - .L_948)


	//   ....[0]....
.L_948:
        /* <DEDUP_REMOVED lines=10> */


	//----- nvinfo : EIATTR_MERCURY_ISA_VERSION
	.align		4
.L_949:
        /*00c0*/ 	.byte	0x03, 0x5f
        /*00c2*/ 	.short	0x0101


	//----- nvinfo : EIATTR_INT_WARP_WIDE_INSTR_OFFSETS
	.align		4
        /*00c4*/ 	.byte	0x04, 0x31
        /*00c6*/ 	.short	(.L_951 - .L_950)


	//   ....[0]....
.L_950:
        /*00c8*/ 	.word	0x00000120


	//   ....[1]....
        /*00cc*/ 	.word	0x000001c0


	//   ....[2]....
        /*00d0*/ 	.word	0x00000230


	//----- nvinfo : EIATTR_COOP_GROUP_MASK_REGIDS
	.align		4
.L_951:
        /*00d4*/ 	.byte	0x04, 0x29
        /*00d6*/ 	.short	(.L_953 - .L_952)


	//   ....[0]....
.L_952:
        /*00d8*/ 	.word	0xffffffff


	//   ....[1]....
        /*00dc*/ 	.word	0xffffffff


	//   ....[2]....
        /*00e0*/ 	.word	0xffffffff


	//   ....[3]....
        /*00e4*/ 	.word	0xffffffff


	//   ....[4]....
        /*00e8*/ 	.word	0xffffffff


	//   ....[5]....
        /*00ec*/ 	.word	0xffffffff


	//   ....[6]....
        /*00f0*/ 	.word	0xffffffff


	//   ....[7]....
        /*00f4*/ 	.word	0xffffffff


	//   ....[8]....
        /*00f8*/ 	.word	0xffffffff


	//   ....[9]....
        /*00fc*/ 	.word	0xffffffff


	//   ....[10]....
        /*0100*/ 	.word	0xffffffff


	//   ....[11]....
        /*0104*/ 	.word	0xffffffff


	//   ....[12]....
        /*0108*/ 	.word	0xffffffff


	//   ....[13]....
        /*010c*/ 	.word	0xffffffff


	//   ....[14]....
        /*0110*/ 	.word	0xffffffff


	//   ....[15]....
        /*0114*/ 	.word	0xffffffff


	//   ....[16]....
        /*0118*/ 	.word	0xffffffff


	//   ....[17]....
        /*011c*/ 	.word	0xffffffff


	//   ....[18]....
        /*0120*/ 	.word	0xffffffff


	//   ....[19]....
        /*0124*/ 	.word	0xffffffff


	//   ....[20]....
        /*0128*/ 	.word	0xffffffff


	//   ....[21]....
        /*012c*/ 	.word	0xffffffff


	//   ....[22]....
        /*0130*/ 	.word	0xffffffff


	//   ....[23]....
        /*0134*/ 	.word	0xffffffff


	//   ....[24]....
        /*0138*/ 	.word	0xffffffff


	//   ....[25]....
        /*013c*/ 	.word	0xffffffff


	//   ....[26]....
        /*0140*/ 	.word	0xffffffff


	//   ....[27]....
        /*0144*/ 	.word	0xffffffff


	//   ....[28]....
        /*0148*/ 	.word	0xffffffff


	//   ....[29]....
        /*014c*/ 	.word	0xffffffff


	//   ....[30]....
        /*0150*/ 	.word	0xffffffff


	//   ....[31]....
        /*0154*/ 	.word	0xffffffff


	//   ....[32]....
        /*0158*/ 	.word	0xffffffff


	//   ....[33]....
        /*015c*/ 	.word	0xffffffff


	//   ....[34]....
        /*0160*/ 	.word	0xffffffff


	//   ....[35]....
        /*0164*/ 	.word	0xffffffff


	//   ....[36]....
        /*0168*/ 	.word	0xffffffff


	//   ....[37]....
        /*016c*/ 	.word	0xffffffff


	//   ....[38]....
        /*0170*/ 	.word	0xffffffff


	//   ....[39]....
        /*0174*/ 	.word	0xffffffff


	//   ....[40]....
        /*0178*/ 	.word	0xffffffff


	//   ....[41]....
        /*017c*/ 	.word	0xffffffff


	//   ....[42]....
        /*0180*/ 	.word	0xffffffff


	//   ....[43]....
        /*0184*/ 	.word	0xffffffff


	//   ....[44]....
        /*0188*/ 	.word	0xffffffff


	//   ....[45]....
        /*018c*/ 	.word	0xffffffff


	//   ....[46]....
        /*0190*/ 	.word	0xffffffff


	//   ....[47]....
        /*0194*/ 	.word	0xffffffff


	//   ....[48]....
        /*0198*/ 	.word	0xffffffff


	//   ....[49]....
        /*019c*/ 	.word	0xffffffff


	//   ....[50]....
        /*01a0*/ 	.word	0xffffffff


	//   ....[51]....
        /*01a4*/ 	.word	0xffffffff


	//   ....[52]....
        /*01a8*/ 	.word	0xffffffff


	//   ....[53]....
        /*01ac*/ 	.word	0xffffffff


	//   ....[54]....
        /*01b0*/ 	.word	0xffffffff


	//   ....[55]....
        /*01b4*/ 	.word	0xffffffff


	//   ....[56]....
        /*01b8*/ 	.word	0xffffffff


	//   ....[57]....
        /*01bc*/ 	.word	0xffffffff


	//   ....[58]....
        /*01c0*/ 	.word	0xffffffff


	//   ....[59]....
        /*01c4*/ 	.word	0xffffffff


	//   ....[60]....
        /*01c8*/ 	.word	0xffffffff


	//   ....[61]....
        /*01cc*/ 	.word	0x0500000f


	//   ....[62]....
        /*01d0*/ 	.word	0x0500000f


	//   ....[63]....
        /*01d4*/ 	.word	0x0500000f


	//   ....[64]....
        /*01d8*/ 	.word	0x0500000f


	//   ....[65]....
        /*01dc*/ 	.word	0x0500000f


	//   ....[66]....
        /*01e0*/ 	.word	0x0500000f


	//   ....[67]....
        /*01e4*/ 	.word	0x0500000f


	//   ....[68]....
        /*01e8*/ 	.word	0x0500000f


	//   ....[69]....
        /*01ec*/ 	.word	0x0500000f


	//   ....[70]....
        /*01f0*/ 	.word	0x0500000f


	//   ....[71]....
        /*01f4*/ 	.word	0x0500000f


	//   ....[72]....
        /*01f8*/ 	.word	0x0500000f


	//   ....[73]....
        /*01fc*/ 	.word	0x0500000f


	//   ....[74]....
        /*0200*/ 	.word	0x0500000f


	//   ....[75]....
        /*0204*/ 	.word	0x0500000f


	//   ....[76]....
        /*0208*/ 	.word	0x0500000f


	//   ....[77]....
        /*020c*/ 	.word	0x0500000f


	//   ....[78]....
        /*0210*/ 	.word	0x0500000f


	//----- nvinfo : EIATTR_COOP_GROUP_INSTR_OFFSETS
	.align		4
.L_953:
        /*0214*/ 	.byte	0x04, 0x28
        /*0216*/ 	.short	(.L_955 - .L_954)


	//   ....[0]....
.L_954:
        /*0218*/ 	.word	0x00000060


	//   ....[1]....
        /*021c*/ 	.word	0x00000130


	//   ....[2]....
        /*0220*/ 	.word	0x000001e0


	//   ....[3]....
        /*0224*/ 	.word	0x000003a0


	//   ....[4]....
        /*0228*/ 	.word	0x00000500


	//   ....[5]....
        /*022c*/ 	.word	0x00000620


	//   ....[6]....
        /*0230*/ 	.word	0x00000780


	//   ....[7]....
        /*0234*/ 	.word	0x000014a0


	//   ....[8]....
        /*0238*/ 	.word	0x00001cd0


	//   ....[9]....
        /*023c*/ 	.word	0x00002090


	//   ....[10]....
        /*0240*/ 	.word	0x00003100


	//   ....[11]....
        /*0244*/ 	.word	0x00003550


	//   ....[12]....
        /*0248*/ 	.word	0x00003b50


	//   ....[13]....
        /*024c*/ 	.word	0x00003c10


	//   ....[14]....
        /*0250*/ 	.word	0x000050d0


	//   ....[15]....
        /*0254*/ 	.word	0x00005530


	//   ....[16]....
        /*0258*/ 	.word	0x000060f0


	//   ....[17]....
        /*025c*/ 	.word	0x000061f0


	//   ....[18]....
        /*0260*/ 	.word	0x00006ba0


	//   ....[19]....
        /*0264*/ 	.word	0x00006cf0


	//   ....[20]....
        /*0268*/ 	.word	0x00008530


	//   ....[21]....
        /*026c*/ 	.word	0x00008570


	//   ....[22]....
        /*0270*/ 	.word	0x00008d50


	//   ....[23]....
        /*0274*/ 	.word	0x00008dc0


	//   ....[24]....
        /*0278*/ 	.word	0x0000a5a0


	//   ....[25]....
        /*027c*/ 	.word	0x0000a830


	//   ....[26]....
        /*0280*/ 	.word	0x0000b3f0


	//   ....[27]....
        /*0284*/ 	.word	0x0000b4f0


	//   ....[28]....
        /*0288*/ 	.word	0x0000bf30


	//   ....[29]....
        /*028c*/ 	.word	0x0000c0c0


	//   ....[30]....
        /*0290*/ 	.word	0x0000cef0


	//   ....[31]....
        /*0294*/ 	.word	0x0000cf20


	//   ....[32]....
        /*0298*/ 	.word	0x0000cff0


	//   ....[33]....
        /*029c*/ 	.word	0x0000d000


	//   ....[34]....
        /*02a0*/ 	.word	0x0000ded0


	//   ....[35]....
        /*02a4*/ 	.word	0x0000df10


	//   ....[36]....
        /*02a8*/ 	.word	0x0000df40


	//   ....[37]....
        /*02ac*/ 	.word	0x0000df70


	//   ....[38]....
        /*02b0*/ 	.word	0x0000df80


	//   ....[39]....
        /*02b4*/ 	.word	0x0000dfb0


	//   ....[40]....
        /*02b8*/ 	.word	0x0000e610


	//   ....[41]....
        /*02bc*/ 	.word	0x0000e620


	//   ....[42]....
        /*02c0*/ 	.word	0x0000f020


	//   ....[43]....
        /*02c4*/ 	.word	0x0000feb0


	//   ....[44]....
        /*02c8*/ 	.word	0x000107b0


	//   ....[45]....
        /*02cc*/ 	.word	0x000107e0


	//   ....[46]....
        /*02d0*/ 	.word	0x00010810


	//   ....[47]....
        /*02d4*/ 	.word	0x000108c0


	//   ....[48]....
        /*02d8*/ 	.word	0x000108e0


	//   ....[49]....
        /*02dc*/ 	.word	0x00010910


	//   ....[50]....
        /*02e0*/ 	.word	0x00010990


	//   ....[51]....
        /*02e4*/ 	.word	0x000109c0


	//   ....[52]....
        /*02e8*/ 	.word	0x00010a20


	//   ....[53]....
        /*02ec*/ 	.word	0x00010a50


	//   ....[54]....
        /*02f0*/ 	.word	0x00010ac0


	//   ....[55]....
        /*02f4*/ 	.word	0x00010af0


	//   ....[56]....
        /*02f8*/ 	.word	0x00010b60


	//   ....[57]....
        /*02fc*/ 	.word	0x00010b90


	//   ....[58]....
        /*0300*/ 	.word	0x00010c10


	//   ....[59]....
        /*0304*/ 	.word	0x00010c50


	//   ....[60]....
        /*0308*/ 	.word	0x00012c00


	//   ....[61]....
        /*030c*/ 	.word	0x00013220


	//   ....[62]....
        /*0310*/ 	.word	0x00013390


	//   ....[63]....
        /*0314*/ 	.word	0x000133e0


	//   ....[64]....
        /*0318*/ 	.word	0x00013530


	//   ....[65]....
        /*031c*/ 	.word	0x000135a0


	//   ....[66]....
        /*0320*/ 	.word	0x00013610


	//   ....[67]....
        /*0324*/ 	.word	0x000136f0


	//   ....[68]....
        /*0328*/ 	.word	0x00013760


	//   ....[69]....
        /*032c*/ 	.word	0x00013840


	//   ....[70]....
        /*0330*/ 	.word	0x000138b0


	//   ....[71]....
        /*0334*/ 	.word	0x00013990


	//   ....[72]....
        /*0338*/ 	.word	0x00013a00


	//   ....[73]....
        /*033c*/ 	.word	0x00013ae0


	//   ....[74]....
        /*0340*/ 	.word	0x00013b50


	//   ....[75]....
        /*0344*/ 	.word	0x00013c20


	//   ....[76]....
        /*0348*/ 	.word	0x00013c90


	//   ....[77]....
        /*034c*/ 	.word	0x00013d40


	//   ....[78]....
        /*0350*/ 	.word	0x00014140


	//----- nvinfo : EIATTR_REG_RECONFIG
	.align		4
.L_955:
        /*0354*/ 	.byte	0x01, 0x54
	.zero		2


	//----- nvinfo : EIATTR_SYSCALL_OFFSETS
	.align		4
        /*0358*/ 	.byte	0x04, 0x46
        /*035a*/ 	.short	(.L_957 - .L_956)


	//   ....[0]....
.L_956:
        /*035c*/ 	.word	0x00001660


	//   ....[1]....
        /*0360*/ 	.word	0x0000fb30


	//   ....[2]....
        /*0364*/ 	.word	0x0000fc70


	//   ....[3]....
        /*0368*/ 	.word	0x0000fd60


	//   ....[4]....
        /*036c*/ 	.word	0x00010420


	//----- nvinfo : EIATTR_MBARRIER_INSTR_OFFSETS
	.align		4
.L_957:
        /*0370*/ 	.byte	0x04, 0x39
        /*0372*/ 	.short	(.L_959 - .L_958)


	//   ....[0]....
.L_958:
        /*0374*/ 	.word	0x00000250
        /*0378*/ 	.word	0x000000ff
        /*037c*/ 	.word	0x00028800
        /*0380*/ 	.short	0x0100
        /*0382*/ 	.byte	0x08
	.zero		1


	//   ....[1]....
        /*0384*/ 	.word	0x00000260
        /*0388*/ 	.word	0x000000ff
        /*038c*/ 	.word	0x00028820
        /*0390*/ 	.short	0x0100
        /*0392*/ 	.byte	0x08
	.zero		1


	//   ....[2]....
        /*0394*/ 	.word	0x00000350
        /*0398*/ 	.word	0x000000ff
        /*039c*/ 	.word	0x00028830
        /*03a0*/ 	.short	0x0100
        /*03a2*/ 	.byte	0x08
	.zero		1


	//   ....[3]....
        /*03a4*/ 	.word	0x00000360
        /*03a8*/ 	.word	0x000000ff
        /*03ac*/ 	.word	0x00028840
        /*03b0*/ 	.short	0x0100
        /*03b2*/ 	.byte	0x08
	.zero		1


	//   ....[4]....
        /*03b4*/ 	.word	0x00000370
        /*03b8*/ 	.word	0x000000ff
        /*03bc*/ 	.word	0x00028838
        /*03c0*/ 	.short	0x0100
        /*03c2*/ 	.byte	0x08
	.zero		1


	//   ....[5]....
        /*03c4*/ 	.word	0x00000380
        /*03c8*/ 	.word	0x000000ff
        /*03cc*/ 	.word	0x00028848
        /*03d0*/ 	.short	0x0100
        /*03d2*/ 	.byte	0x08
	.zero		1


	//   ....[6]....
        /*03d4*/ 	.word	0x000004b0
        /*03d8*/ 	.word	0x000000ff
        /*03dc*/ 	.word	0x00028850
        /*03e0*/ 	.short	0x0100
        /*03e2*/ 	.byte	0x08
	.zero		1


	//   ....[7]....
        /*03e4*/ 	.word	0x000004c0
        /*03e8*/ 	.word	0x000000ff
        /*03ec*/ 	.word	0x00028860
        /*03f0*/ 	.short	0x0100
        /*03f2*/ 	.byte	0x08
	.zero		1


	//   ....[8]....
        /*03f4*/ 	.word	0x000004d0
        /*03f8*/ 	.word	0x000000ff
        /*03fc*/ 	.word	0x00028858
        /*0400*/ 	.short	0x0100
        /*0402*/ 	.byte	0x08
	.zero		1


	//   ....[9]....
        /*0404*/ 	.word	0x000004e0
        /*0408*/ 	.word	0x000000ff
        /*040c*/ 	.word	0x00028868
        /*0410*/ 	.short	0x0100
        /*0412*/ 	.byte	0x08
	.zero		1


	//   ....[10]....
        /*0414*/ 	.word	0x000005d0
        /*0418*/ 	.word	0x000000ff
        /*041c*/ 	.word	0x00028870
        /*0420*/ 	.short	0x0100
        /*0422*/ 	.byte	0x06
	.zero		1


	//   ....[11]....
        /*0424*/ 	.word	0x000005e0
        /*0428*/ 	.word	0x000000ff
        /*042c*/ 	.word	0x00028880
        /*0430*/ 	.short	0x0100
        /*0432*/ 	.byte	0x06
	.zero		1


	//   ....[12]....
        /*0434*/ 	.word	0x000005f0
        /*0438*/ 	.word	0x000000ff
        /*043c*/ 	.word	0x00028878
        /*0440*/ 	.short	0x0100
        /*0442*/ 	.byte	0x06
	.zero		1


	//   ....[13]....
        /*0444*/ 	.word	0x00000600
        /*0448*/ 	.word	0x000000ff
        /*044c*/ 	.word	0x00028888
        /*0450*/ 	.short	0x0100
        /*0452*/ 	.byte	0x06
	.zero		1


	//   ....[14]....
        /*0454*/ 	.word	0x00000730
        /*0458*/ 	.word	0x000000ff
        /*045c*/ 	.word	0x00028890
        /*0460*/ 	.short	0x0100
        /*0462*/ 	.byte	0x08
	.zero		1


	//   ....[15]....
        /*0464*/ 	.word	0x00000740
        /*0468*/ 	.word	0x000000ff
        /*046c*/ 	.word	0x000288a0
        /*0470*/ 	.short	0x0100
        /*0472*/ 	.byte	0x08
	.zero		1


	//   ....[16]....
        /*0474*/ 	.word	0x00000750
        /*0478*/ 	.word	0x000000ff
        /*047c*/ 	.word	0x00028898
        /*0480*/ 	.short	0x0100
        /*0482*/ 	.byte	0x08
	.zero		1


	//   ....[17]....
        /*0484*/ 	.word	0x00000760
        /*0488*/ 	.word	0x000000ff
        /*048c*/ 	.word	0x000288a8
        /*0490*/ 	.short	0x0100
        /*0492*/ 	.byte	0x08
	.zero		1


	//   ....[18]....
        /*0494*/ 	.word	0x00000890
        /*0498*/ 	.word	0x000000ff
        /*049c*/ 	.word	0x000288b0
        /*04a0*/ 	.short	0x0100
        /*04a2*/ 	.byte	0x08
	.zero		1


	//   ....[19]....
        /*04a4*/ 	.word	0x000008a0
        /*04a8*/ 	.word	0x000000ff
        /*04ac*/ 	.word	0x000288c0
        /*04b0*/ 	.short	0x0100
        /*04b2*/ 	.byte	0x08
	.zero		1


	//   ....[20]....
        /*04b4*/ 	.word	0x000008b0
        /*04b8*/ 	.word	0x000000ff
        /*04bc*/ 	.word	0x000288b8
        /*04c0*/ 	.short	0x0100
        /*04c2*/ 	.byte	0x08
	.zero		1


	//   ....[21]....
        /*04c4*/ 	.word	0x000008c0
        /*04c8*/ 	.word	0x000000ff
        /*04cc*/ 	.word	0x000288c8
        /*04d0*/ 	.short	0x0100
        /*04d2*/ 	.byte	0x08
	.zero		1


	//   ....[22]....
        /*04d4*/ 	.word	0x00001690
        /*04d8*/ 	.word	0x000000ff
        /*04dc*/ 	.word	0x00028800
        /*04e0*/ 	.short	0x010a
        /*04e2*/ 	.byte	0x24
	.zero		1


	//   ....[23]....
        /*04e4*/ 	.word	0x000016f0
        /*04e8*/ 	.word	0x000000ff
        /*04ec*/ 	.word	0x00028830
        /*04f0*/ 	.short	0x010a
        /*04f2*/ 	.byte	0x24
	.zero		1


	//   ....[24]....
        /*04f4*/ 	.word	0x00001780
        /*04f8*/ 	.word	0x000000ff
        /*04fc*/ 	.word	0x00028830
        /*0500*/ 	.short	0x010a
        /*0502*/ 	.byte	0x24
	.zero		1


	//   ....[25]....
        /*0504*/ 	.word	0x00001ee0
        /*0508*/ 	.word	0x00000000
        /*050c*/ 	.word	0x00000000
        /*0510*/ 	.short	0x0101
        /*0512*/ 	.byte	0x3f
	.zero		1


	//   ....[26]....
        /*0514*/ 	.word	0x00004ba0
        /*0518*/ 	.word	0x000000ff
        /*051c*/ 	.word	0x00028830
        /*0520*/ 	.short	0x010a
        /*0522*/ 	.byte	0x0a
	.zero		1


	//   ....[27]....
        /*0524*/ 	.word	0x00004be0
        /*0528*/ 	.word	0x000000ff
        /*052c*/ 	.word	0x00028830
        /*0530*/ 	.short	0x010a
        /*0532*/ 	.byte	0x0a
	.zero		1


	//   ....[28]....
        /*0534*/ 	.word	0x00004f10
        /*0538*/ 	.word	0x000000ff
        /*053c*/ 	.word	0x00028850
        /*0540*/ 	.short	0x010a
        /*0542*/ 	.byte	0x0a
	.zero		1


	//   ....[29]....
        /*0544*/ 	.word	0x00004f50
        /*0548*/ 	.word	0x000000ff
        /*054c*/ 	.word	0x00028850
        /*0550*/ 	.short	0x010a
        /*0552*/ 	.byte	0x0a
	.zero		1


	//   ....[30]....
        /*0554*/ 	.word	0x00005330
        /*0558*/ 	.word	0x0000000e
        /*055c*/ 	.word	0x00000000
        /*0560*/ 	.short	0x0101
        /*0562*/ 	.byte	0x3f
	.zero		1


	//   ....[31]....
        /*0564*/ 	.word	0x000070e0
        /*0568*/ 	.word	0x00000036
        /*056c*/ 	.word	0x00000000
        /*0570*/ 	.short	0x0101
        /*0572*/ 	.byte	0x3f
	.zero		1


	//   ....[32]....
        /*0574*/ 	.word	0x00007e90
        /*0578*/ 	.word	0x000000ff
        /*057c*/ 	.word	0x00028830
        /*0580*/ 	.short	0x010a
        /*0582*/ 	.byte	0x0a
	.zero		1


	//   ....[33]....
        /*0584*/ 	.word	0x00007ed0
        /*0588*/ 	.word	0x000000ff
        /*058c*/ 	.word	0x00028830
        /*0590*/ 	.short	0x010a
        /*0592*/ 	.byte	0x0a
	.zero		1


	//   ....[34]....
        /*0594*/ 	.word	0x00008200
        /*0598*/ 	.word	0x000000ff
        /*059c*/ 	.word	0x00028850
        /*05a0*/ 	.short	0x010a
        /*05a2*/ 	.byte	0x0a
	.zero		1


	//   ....[35]....
        /*05a4*/ 	.word	0x00008240
        /*05a8*/ 	.word	0x000000ff
        /*05ac*/ 	.word	0x00028850
        /*05b0*/ 	.short	0x010a
        /*05b2*/ 	.byte	0x0a
	.zero		1


	//   ....[36]....
        /*05b4*/ 	.word	0x00009300
        /*05b8*/ 	.word	0x0000001b
        /*05bc*/ 	.word	0x00000000
        /*05c0*/ 	.short	0x0101
        /*05c2*/ 	.byte	0x3f
	.zero		1


	//   ....[37]....
        /*05c4*/ 	.word	0x000093b0
        /*05c8*/ 	.word	0x0000001f
        /*05cc*/ 	.word	0x00000000
        /*05d0*/ 	.short	0x0101
        /*05d2*/ 	.byte	0x3f
	.zero		1


	//   ....[38]....
        /*05d4*/ 	.word	0x00009ed0
        /*05d8*/ 	.word	0x000000ff
        /*05dc*/ 	.word	0x00028830
        /*05e0*/ 	.short	0x010a
        /*05e2*/ 	.byte	0x0a
	.zero		1


	//   ....[39]....
        /*05e4*/ 	.word	0x00009f10
        /*05e8*/ 	.word	0x000000ff
        /*05ec*/ 	.word	0x00028830
        /*05f0*/ 	.short	0x010a
        /*05f2*/ 	.byte	0x0a
	.zero		1


	//   ....[40]....
        /*05f4*/ 	.word	0x0000a230
        /*05f8*/ 	.word	0x000000ff
        /*05fc*/ 	.word	0x00028850
        /*0600*/ 	.short	0x010a
        /*0602*/ 	.byte	0x0a
	.zero		1


	//   ....[41]....
        /*0604*/ 	.word	0x0000a270
        /*0608*/ 	.word	0x000000ff
        /*060c*/ 	.word	0x00028850
        /*0610*/ 	.short	0x010a
        /*0612*/ 	.byte	0x0a
	.zero		1


	//   ....[42]....
        /*0614*/ 	.word	0x0000a660
        /*0618*/ 	.word	0x0000000f
        /*061c*/ 	.word	0x00000000
        /*0620*/ 	.short	0x0101
        /*0622*/ 	.byte	0x3f
	.zero		1


	//   ....[43]....
        /*0624*/ 	.word	0x0000c2e0
        /*0628*/ 	.word	0x00000035
        /*062c*/ 	.word	0x00000000
        /*0630*/ 	.short	0x0101
        /*0632*/ 	.byte	0x3f
	.zero		1


	//   ....[44]....
        /*0634*/ 	.word	0x0000ce60
        /*0638*/ 	.word	0x000000ff
        /*063c*/ 	.word	0x00028850
        /*0640*/ 	.short	0x010a
        /*0642*/ 	.byte	0x05
	.zero		1


	//   ....[45]....
        /*0644*/ 	.word	0x0000cea0
        /*0648*/ 	.word	0x000000ff
        /*064c*/ 	.word	0x00028850
        /*0650*/ 	.short	0x010a
        /*0652*/ 	.byte	0x05
	.zero		1


	//   ....[46]....
        /*0654*/ 	.word	0x0000d350
        /*0658*/ 	.word	0x0000000a
        /*065c*/ 	.word	0x00000000
        /*0660*/ 	.short	0x0101
        /*0662*/ 	.byte	0x3f
	.zero		1


	//   ....[47]....
        /*0664*/ 	.word	0x0000df90
        /*0668*/ 	.word	0x000000ff
        /*066c*/ 	.word	0x00000000
        /*0670*/ 	.short	0x0101
        /*0672*/ 	.byte	0x04
	.zero		1


	//   ....[48]....
        /*0674*/ 	.word	0x000100b0
        /*0678*/ 	.word	0x000000ff
        /*067c*/ 	.word	0x00028840
        /*0680*/ 	.short	0x010a
        /*0682*/ 	.byte	0x26
	.zero		1


	//   ....[49]....
        /*0684*/ 	.word	0x00010d40
        /*0688*/ 	.word	0x000000ff
        /*068c*/ 	.word	0x00028800
        /*0690*/ 	.short	0x0107
        /*0692*/ 	.byte	0x26
	.zero		1


	//   ....[50]....
        /*0694*/ 	.word	0x00010db0
        /*0698*/ 	.word	0x000000ff
        /*069c*/ 	.word	0x00028800
        /*06a0*/ 	.short	0x0101
        /*06a2*/ 	.byte	0x26
	.zero		1


	//   ....[51]....
        /*06a4*/ 	.word	0x00010dd0
        /*06a8*/ 	.word	0x000000ff
        /*06ac*/ 	.word	0x00028820
        /*06b0*/ 	.short	0x010a
        /*06b2*/ 	.byte	0x26
	.zero		1


	//   ....[52]....
        /*06b4*/ 	.word	0x000111e0
        /*06b8*/ 	.word	0x000000ff
        /*06bc*/ 	.word	0x00028848
        /*06c0*/ 	.short	0x010a
        /*06c2*/ 	.byte	0x26
	.zero		1


	//   ....[53]....
        /*06c4*/ 	.word	0x000114a0
        /*06c8*/ 	.word	0x000000ff
        /*06cc*/ 	.word	0x00028860
        /*06d0*/ 	.short	0x010a
        /*06d2*/ 	.byte	0x26
	.zero		1


	//   ....[54]....
        /*06d4*/ 	.word	0x00011990
        /*06d8*/ 	.word	0x000000ff
        /*06dc*/ 	.word	0x00028840
        /*06e0*/ 	.short	0x010a
        /*06e2*/ 	.byte	0x26
	.zero		1


	//   ....[55]....
        /*06e4*/ 	.word	0x00011c70
        /*06e8*/ 	.word	0x000000ff
        /*06ec*/ 	.word	0x00028868
        /*06f0*/ 	.short	0x010a
        /*06f2*/ 	.byte	0x26
	.zero		1


	//   ....[56]....
        /*06f4*/ 	.word	0x000121b0
        /*06f8*/ 	.word	0x000000ff
        /*06fc*/ 	.word	0x00028848
        /*0700*/ 	.short	0x010a
        /*0702*/ 	.byte	0x26
	.zero		1


	//   ....[57]....
        /*0704*/ 	.word	0x00012470
        /*0708*/ 	.word	0x000000ff
        /*070c*/ 	.word	0x00028860
        /*0710*/ 	.short	0x010a
        /*0712*/ 	.byte	0x26
	.zero		1


	//   ....[58]....
        /*0714*/ 	.word	0x00012800
        /*0718*/ 	.word	0x00000003
        /*071c*/ 	.word	0x00028860
        /*0720*/ 	.short	0x010a
        /*0722*/ 	.byte	0x3f
	.zero		1


	//   ....[59]....
        /*0724*/ 	.word	0x00012b90
        /*0728*/ 	.word	0x00000002
        /*072c*/ 	.word	0x00028820
        /*0730*/ 	.short	0x010a
        /*0732*/ 	.byte	0x3f
	.zero		1


	//   ....[60]....
        /*0734*/ 	.word	0x00012d10
        /*0738*/ 	.word	0x00000006
        /*073c*/ 	.word	0x00000000
        /*0740*/ 	.short	0x010a
        /*0742*/ 	.byte	0x3f
	.zero		1


	//   ....[61]....
        /*0744*/ 	.word	0x00012d80
        /*0748*/ 	.word	0x00000003
        /*074c*/ 	.word	0x00000000
        /*0750*/ 	.short	0x010a
        /*0752*/ 	.byte	0x3f
	.zero		1


	//   ....[62]....
        /*0754*/ 	.word	0x00012de0
        /*0758*/ 	.word	0x00000000
        /*075c*/ 	.word	0x00000000
        /*0760*/ 	.short	0x010a
        /*0762*/ 	.byte	0x3f
	.zero		1


	//   ....[63]....
        /*0764*/ 	.word	0x00012e10
        /*0768*/ 	.word	0x00000003
        /*076c*/ 	.word	0x00000000
        /*0770*/ 	.short	0x010a
        /*0772*/ 	.byte	0x3f
	.zero		1


	//   ....[64]....
        /*0774*/ 	.word	0x00012e80
        /*0778*/ 	.word	0x00000003
        /*077c*/ 	.word	0x00028800
        /*0780*/ 	.short	0x010a
        /*0782*/ 	.byte	0x3f
	.zero		1


	//   ....[65]....
        /*0784*/ 	.word	0x00012ee0
        /*0788*/ 	.word	0x00000003
        /*078c*/ 	.word	0x00028830
        /*0790*/ 	.short	0x010a
        /*0792*/ 	.byte	0x3f
	.zero		1


	//   ....[66]....
        /*0794*/ 	.word	0x00012f40
        /*0798*/ 	.word	0x0000000e
        /*079c*/ 	.word	0x00028830
        /*07a0*/ 	.short	0x010a
        /*07a2*/ 	.byte	0x3f
	.zero		1


	//   ....[67]....
        /*07a4*/ 	.word	0x00012fa0
        /*07a8*/ 	.word	0x0000000e
        /*07ac*/ 	.word	0x00028850
        /*07b0*/ 	.short	0x010a
        /*07b2*/ 	.byte	0x3f
	.zero		1


	//   ....[68]....
        /*07b4*/ 	.word	0x00013000
        /*07b8*/ 	.word	0x0000000b
        /*07bc*/ 	.word	0x00028830
        /*07c0*/ 	.short	0x010a
        /*07c2*/ 	.byte	0x3f
	.zero		1


	//   ....[69]....
        /*07c4*/ 	.word	0x00013060
        /*07c8*/ 	.word	0x0000000b
        /*07cc*/ 	.word	0x00028850
        /*07d0*/ 	.short	0x010a
        /*07d2*/ 	.byte	0x3f
	.zero		1


	//   ....[70]....
        /*07d4*/ 	.word	0x000130c0
        /*07d8*/ 	.word	0x0000000b
        /*07dc*/ 	.word	0x00028830
        /*07e0*/ 	.short	0x010a
        /*07e2*/ 	.byte	0x3f
	.zero		1


	//   ....[71]....
        /*07e4*/ 	.word	0x00013120
        /*07e8*/ 	.word	0x0000000b
        /*07ec*/ 	.word	0x00028850
        /*07f0*/ 	.short	0x010a
        /*07f2*/ 	.byte	0x3f
	.zero		1


	//   ....[72]....
        /*07f4*/ 	.word	0x00013180
        /*07f8*/ 	.word	0x00000005
        /*07fc*/ 	.word	0x00028850
        /*0800*/ 	.short	0x010a
        /*0802*/ 	.byte	0x3f
	.zero		1


	//   ....[73]....
        /*0804*/ 	.word	0x000132e0
        /*0808*/ 	.word	0x00000003
        /*080c*/ 	.word	0x00028840
        /*0810*/ 	.short	0x010a
        /*0812*/ 	.byte	0x3f
	.zero		1


	//   ....[74]....
        /*0814*/ 	.word	0x00013d80
        /*0818*/ 	.word	0x00000003
        /*081c*/ 	.word	0x00028820
        /*0820*/ 	.short	0x010a
        /*0822*/ 	.byte	0x3f
	.zero		1


	//   ....[75]....
        /*0824*/ 	.word	0x00013de0
        /*0828*/ 	.word	0x00000003
        /*082c*/ 	.word	0x00028848
        /*0830*/ 	.short	0x010a
        /*0832*/ 	.byte	0x3f
	.zero		1


	//   ....[76]....
        /*0834*/ 	.word	0x00013e40
        /*0838*/ 	.word	0x00000003
        /*083c*/ 	.word	0x00028860
        /*0840*/ 	.short	0x010a
        /*0842*/ 	.byte	0x3f
	.zero		1


	//   ....[77]....
        /*0844*/ 	.word	0x00013ea0
        /*0848*/ 	.word	0x00000003
        /*084c*/ 	.word	0x00028840
        /*0850*/ 	.short	0x010a
        /*0852*/ 	.byte	0x3f
	.zero		1


	//   ....[78]....
        /*0854*/ 	.word	0x00013f00
        /*0858*/ 	.word	0x00000003
        /*085c*/ 	.word	0x00028868
        /*0860*/ 	.short	0x010a
        /*0862*/ 	.byte	0x3f
	.zero		1


	//   ....[79]....
        /*0864*/ 	.word	0x00013f60
        /*0868*/ 	.word	0x00000003
        /*086c*/ 	.word	0x00028848
        /*0870*/ 	.short	0x010a
        /*0872*/ 	.byte	0x3f
	.zero		1


	//   ....[80]....
        /*0874*/ 	.word	0x00013fc0
        /*0878*/ 	.word	0x00000003
        /*087c*/ 	.word	0x00028860
        /*0880*/ 	.short	0x010a
        /*0882*/ 	.byte	0x3f
	.zero		1


	//   ....[81]....
        /*0884*/ 	.word	0x00014010
        /*0888*/ 	.word	0x00000003
        /*088c*/ 	.word	0x00028860
        /*0890*/ 	.short	0x010a
        /*0892*/ 	.byte	0x3f
	.zero		1


	//   ....[82]....
        /*0894*/ 	.word	0x00014060
        /*0898*/ 	.word	0x00000002
        /*089c*/ 	.word	0x00028820
        /*08a0*/ 	.short	0x010a
        /*08a2*/ 	.byte	0x3f
	.zero		1


	//   ....[83]....
        /*08a4*/ 	.word	0x00014200
        /*08a8*/ 	.word	0x00000006
        /*08ac*/ 	.word	0x00000000
        /*08b0*/ 	.short	0x010a
        /*08b2*/ 	.byte	0x3f
	.zero		1


	//   ....[84]....
        /*08b4*/ 	.word	0x00014250
        /*08b8*/ 	.word	0x00000003
        /*08bc*/ 	.word	0x00000000
        /*08c0*/ 	.short	0x010a
        /*08c2*/ 	.byte	0x3f
	.zero		1


	//   ....[85]....
        /*08c4*/ 	.word	0x000142a0
        /*08c8*/ 	.word	0x00000000
        /*08cc*/ 	.word	0x00000000
        /*08d0*/ 	.short	0x010a
        /*08d2*/ 	.byte	0x3f
	.zero		1


	//----- nvinfo : EIATTR_NUM_MBARRIERS
	.align		4
.L_959:
        /*08d4*/ 	.byte	0x03, 0x38
        /*08d6*/ 	.short	0x0016


	//----- nvinfo : EIATTR_EXIT_INSTR_OFFSETS
	.align		4
        /*08d8*/ 	.byte	0x04, 0x1c
        /*08da*/ 	.short	(.L_961 - .L_960)


	//   ....[0]....
.L_960:
        /*08dc*/ 	.word	0x00012e60


	//----- nvinfo : EIATTR_MAX_THREADS
	.align		4
.L_961:
        /*08e0*/ 	.byte	0x04, 0x05
        /*08e2*/ 	.short	(.L_963 - .L_962)
.L_962:
        /*08e4*/ 	.word	0x00000180
        /*08e8*/ 	.word	0x00000001
        /*08ec*/ 	.word	0x00000001


	//----- nvinfo : EIATTR_CRS_STACK_SIZE
	.align		4
.L_963:
        /*08f0*/ 	.byte	0x04, 0x1e
        /*08f2*/ 	.short	(.L_965 - .L_964)
.L_964:
        /*08f4*/ 	.word	0x00000000


	//----- nvinfo : EIATTR_CBANK_PARAM_SIZE
	.align		4
.L_965:
        /*08f8*/ 	.byte	0x03, 0x19
        /*08fa*/ 	.short	0x0a70


	//----- nvinfo : EIATTR_PARAM_CBANK
	.align		4
        /*08fc*/ 	.byte	0x04, 0x0a
        /*08fe*/ 	.short	(.L_967 - .L_966)
	.align		4
.L_966:
        /*0900*/ 	.word	index@(.nv.constant0._ZN7cutlass13device_kernelIN5flash11enable_sm90INS1_16FlashAttnFwdSm90INS1_25CollectiveMainloopFwdSm90ILi2EN4cute5tupleIJNS5_1CILi1EEES8_S8_EEENS6_IJNS7_ILi128EEESA_SA_EEELi128ENS_6half_tEfNS_4arch4Sm90ELb0ELb1ELb0ELb0ELb0ELb0ELb0ELb1ELb1ELb1ELb1ELb0EEENS1_21CollectiveEpilogueFwdISB_S9_SC_SE_Li256ELb0ELb1ELb1ELb0EEENS1_19SingleTileSchedulerILb0ELb1ELb1ELi128EEEEEEEEEvNT_6ParamsE)
        /*0904*/ 	.short	0x0210
        /*0906*/ 	.short	0x0a70


	//----- nvinfo : EIATTR_SW_WAR
	.align		4
.L_967:
        /*0908*/ 	.byte	0x04, 0x36
        /*090a*/ 	.short	(.L_969 - .L_968)
.L_968:
        /*090c*/ 	.word	0x00000008
.L_969:


//--------------------- .nv.info._ZN7cutlass13device_kernelIN5flash11enable_sm90INS1_16FlashAttnFwdSm90INS1_25CollectiveMainloopFwdSm90ILi2EN4cute5tupleIJNS5_1CILi1EEES8_S8_EEENS6_IJNS7_ILi128EEESA_SA_EEELi128ENS_6half_tEfNS_4arch4Sm90ELb0ELb1ELb0ELb1ELb0ELb0ELb0ELb1ELb1ELb1ELb1ELb0EEENS1_21CollectiveEpilogueFwdISB_S9_SC_SE_Li256ELb1ELb1ELb1ELb0EEENS1_36VarlenDynamicPersistentTileSchedulerILi128ELi128ELi256ELi128ELb1ELb1ELb1ELb1ELb0ELb1EEEEEEEEEvNT_6ParamsE --------------------------
	.section	.nv.info._ZN7cutlass13device_kernelIN5flash11enable_sm90INS1_16FlashAttnFwdSm90INS1_25CollectiveMainloopFwdSm90ILi2EN4cute5tupleIJNS5_1CILi1EEES8_S8_EEENS6_IJNS7_ILi128EEESA_SA_EEELi128ENS_6half_tEfNS_4arch4Sm90ELb0ELb1ELb0ELb1ELb0ELb0ELb0ELb1ELb1ELb1ELb1ELb0EEENS1_21CollectiveEpilogueFwdISB_S9_SC_SE_Li256ELb1ELb1ELb1ELb0EEENS1_36VarlenDynamicPersistentTileSchedulerILi128ELi128ELi256ELi128ELb1ELb1ELb1ELb1ELb0ELb1EEEEEEEEEvNT_6ParamsE,"",@"SHT_CUDA_INFO"
	.sectionflags	@""
	.align	4


	//----- nvinfo : EIATTR_CUDA_API_VERSION
	.align		4
        /*0000*/ 	.byte	0x04, 0x37
        /*0002*/ 	.short	(.L_971 - .L_970)
.L_970:
        /*0004*/ 	.word	0x00000082


	//----- nvinfo : EIATTR_KPARAM_INFO
	.align		4
.L_971:
        /*0008*/ 	.byte	0x04, 0x17
        /*000a*/ 	.short	(.L_973 - .L_972)
.L_972:
        /*000c*/ 	.word	0x00000000
        /*0010*/ 	.short	0x0000
        /*0012*/ 	.short	0x0070
        /*0014*/ 	.byte	0x00, 0xf0, 0x01, 0x2a


	//----- nvinfo : EIATTR_SPARSE_MMA_MASK
	.align		4
.L_973:
        /*0018*/ 	.byte	0x03, 0x50
        /*001a*/ 	.short	0x0000


	//----- nvinfo : EIATTR_MAXREG_COUNT
	.align		4
        /*001c*/ 	.byte	0x03, 0x1b
        /*001e*/ 	.short	0x00a8


	//----- nvinfo : EIATTR_NUM_BARRIERS
	.align		4
        /*0020*/ 	.byte	0x02, 0x4c
        /*0022*/ 	.byte	0x10
	.zero		1


	//----- nvinfo : EIATTR_EXTERNS
	.align		4
        /*0024*/ 	.byte	0x04, 0x0f
        /*0026*/ 	.short	(.L_975 - .L_974)


	//   ....[0]....
	.align		4
.L_974:
        /*0028*/ 	.word	index@(__assertfail)


	//----- nvinfo : EIATTR_ANNOTATIONS
	.align		4
.L_975:
        /*002c*/ 	.byte	0x04, 0x55
        /*002e*/ 	.short	(.L_977 - .L_976)


	//   ....[0]....
.L_976:
        /* <DEDUP_REMOVED lines=70> */


	//----- nvinfo : EIATTR_MERCURY_ISA_VERSION
	.align		4
.L_977:
        /*0480*/ 	.byte	0x03, 0x5f
        /*0482*/ 	.short	0x0101


	//----- nvinfo : EIATTR_UNUSED_LOAD_BYTE_OFFSET
	.align		4
        /*0484*/ 	.byte	0x04, 0x44
        /*0486*/ 	.short	(.L_979 - .L_978)


	//   ....[0]....
.L_978:
        /*0488*/ 	.word	0x00000a30
        /*048c*/ 	.word	0x0000fff0


	//   ....[1]....
        /*0490*/ 	.word	0x0000e250
        /*0494*/ 	.word	0x0000fff0


	//----- nvinfo : EIATTR_INT_WARP_WIDE_INSTR_OFFSETS
	.align		4
.L_979:
        /*0498*/ 	.byte	0x04, 0x31
        /*049a*/ 	.short	(.L_981 - .L_980)


	//   ....[0]....
.L_980:
        /*049c*/ 	.word	0x00000130


	//   ....[1]....
        /*04a0*/ 	.word	0x00000170


	//   ....[2]....
        /*04a4*/ 	.word	0x000001e0


	//   ....[3]....
        /*04a8*/ 	.word	0x00012f60


	//   ....[4]....
        /*04ac*/ 	.word	0x00012ff0


	//   ....[5]....
        /*04b0*/ 	.word	0x00016690


	//   ....[6]....
        /*04b4*/ 	.word	0x00016720


	//----- nvinfo : EIATTR_COOP_GROUP_MASK_REGIDS
	.align		4
.L_981:
        /*04b8*/ 	.byte	0x04, 0x29
        /*04ba*/ 	.short	(.L_983 - .L_982)


	//   ....[0]....
.L_982:
        /*04bc*/ 	.word	0xffffffff


	//   ....[1]....
        /*04c0*/ 	.word	0xffffffff


	//   ....[2]....
        /*04c4*/ 	.word	0xffffffff


	//   ....[3]....
        /*04c8*/ 	.word	0xffffffff


	//   ....[4]....
        /*04cc*/ 	.word	0xffffffff


	//   ....[5]....
        /*04d0*/ 	.word	0xffffffff


	//   ....[6]....
        /*04d4*/ 	.word	0xffffffff


	//   ....[7]....
        /*04d8*/ 	.word	0xffffffff


	//   ....[8]....
        /*04dc*/ 	.word	0xffffffff


	//   ....[9]....
        /*04e0*/ 	.word	0xffffffff


	//   ....[10]....
        /*04e4*/ 	.word	0xffffffff


	//   ....[11]....
        /*04e8*/ 	.word	0xffffffff


	//   ....[12]....
        /*04ec*/ 	.word	0xffffffff


	//   ....[13]....
        /*04f0*/ 	.word	0xffffffff


	//   ....[14]....
        /*04f4*/ 	.word	0xffffffff


	//   ....[15]....
        /*04f8*/ 	.word	0xffffffff


	//   ....[16]....
        /*04fc*/ 	.word	0xffffffff


	//   ....[17]....
        /*0500*/ 	.word	0xffffffff


	//   ....[18]....
        /*0504*/ 	.word	0xffffffff


	//   ....[19]....
        /*0508*/ 	.word	0xffffffff


	//   ....[20]....
        /*050c*/ 	.word	0xffffffff


	//   ....[21]....
        /*0510*/ 	.word	0xffffffff


	//   ....[22]....
        /*0514*/ 	.word	0xffffffff


	//   ....[23]....
        /*0518*/ 	.word	0xffffffff


	//   ....[24]....
        /*051c*/ 	.word	0xffffffff


	//   ....[25]....
        /*0520*/ 	.word	0xffffffff


	//   ....[26]....
        /*0524*/ 	.word	0xffffffff


	//   ....[27]....
        /*0528*/ 	.word	0xffffffff


	//   ....[28]....
        /*052c*/ 	.word	0xffffffff


	//   ....[29]....
        /*0530*/ 	.word	0xffffffff


	//   ....[30]....
        /*0534*/ 	.word	0xffffffff


	//   ....[31]....
        /*0538*/ 	.word	0xffffffff


	//   ....[32]....
        /*053c*/ 	.word	0xffffffff


	//   ....[33]....
        /*0540*/ 	.word	0xffffffff


	//   ....[34]....
        /*0544*/ 	.word	0xffffffff


	//   ....[35]....
        /*0548*/ 	.word	0xffffffff


	//   ....[36]....
        /*054c*/ 	.word	0xffffffff


	//   ....[37]....
        /*0550*/ 	.word	0xffffffff


	//   ....[38]....
        /*0554*/ 	.word	0xffffffff


	//   ....[39]....
        /*0558*/ 	.word	0xffffffff


	//   ....[40]....
        /*055c*/ 	.word	0xffffffff


	//   ....[41]....
        /*0560*/ 	.word	0xffffffff


	//   ....[42]....
        /*0564*/ 	.word	0xffffffff


	//   ....[43]....
        /*0568*/ 	.word	0xffffffff


	//   ....[44]....
        /*056c*/ 	.word	0xffffffff


	//   ....[45]....
        /*0570*/ 	.word	0xffffffff


	//   ....[46]....
        /*0574*/ 	.word	0xffffffff


	//   ....[47]....
        /*0578*/ 	.word	0xffffffff


	//   ....[48]....
        /*057c*/ 	.word	0xffffffff


	//   ....[49]....
        /*0580*/ 	.word	0xffffffff


	//   ....[50]....
        /*0584*/ 	.word	0xffffffff


	//   ....[51]....
        /*0588*/ 	.word	0xffffffff


	//   ....[52]....
        /*058c*/ 	.word	0xffffffff


	//   ....[53]....
        /*0590*/ 	.word	0xffffffff


	//   ....[54]....
        /*0594*/ 	.word	0xffffffff


	//   ....[55]....
        /*0598*/ 	.word	0xffffffff


	//   ....[56]....
        /*059c*/ 	.word	0xffffffff


	//   ....[57]....
        /*05a0*/ 	.word	0xffffffff


	//   ....[58]....
        /*05a4*/ 	.word	0xffffffff


	//   ....[59]....
        /*05a8*/ 	.word	0xffffffff


	//   ....[60]....
        /*05ac*/ 	.word	0xffffffff


	//   ....[61]....
        /*05b0*/ 	.word	0xffffffff


	//   ....[62]....
        /*05b4*/ 	.word	0xffffffff


	//   ....[63]....
        /*05b8*/ 	.word	0xffffffff


	//   ....[64]....
        /*05bc*/ 	.word	0xffffffff


	//   ....[65]....
        /*05c0*/ 	.word	0xffffffff


	//   ....[66]....
        /*05c4*/ 	.word	0xffffffff


	//   ....[67]....
        /*05c8*/ 	.word	0xffffffff


	//   ....[68]....
        /*05cc*/ 	.word	0xffffffff


	//   ....[69]....
        /*05d0*/ 	.word	0xffffffff


	//   ....[70]....
        /*05d4*/ 	.word	0xffffffff


	//   ....[71]....
        /*05d8*/ 	.word	0xffffffff


	//   ....[72]....
        /*05dc*/ 	.word	0xffffffff


	//   ....[73]....
        /*05e0*/ 	.word	0xffffffff


	//   ....[74]....
        /*05e4*/ 	.word	0xffffffff


	//   ....[75]....
        /*05e8*/ 	.word	0xffffffff


	//   ....[76]....
        /*05ec*/ 	.word	0xffffffff


	//   ....[77]....
        /*05f0*/ 	.word	0xffffffff


	//   ....[78]....
        /*05f4*/ 	.word	0xffffffff


	//   ....[79]....
        /*05f8*/ 	.word	0xffffffff


	//   ....[80]....
        /*05fc*/ 	.word	0xffffffff


	//   ....[81]....
        /*0600*/ 	.word	0xffffffff


	//   ....[82]....
        /*0604*/ 	.word	0xffffffff


	//   ....[83]....
        /*0608*/ 	.word	0xffffffff


	//   ....[84]....
        /*060c*/ 	.word	0xffffffff


	//   ....[85]....
        /*0610*/ 	.word	0xffffffff


	//   ....[86]....
        /*0614*/ 	.word	0xffffffff


	//   ....[87]....
        /*0618*/ 	.word	0xffffffff


	//   ....[88]....
        /*061c*/ 	.word	0xffffffff


	//   ....[89]....
        /*0620*/ 	.word	0xffffffff


	//   ....[90]....
        /*0624*/ 	.word	0xffffffff


	//   ....[91]....
        /*0628*/ 	.word	0xffffffff


	//   ....[92]....
        /*062c*/ 	.word	0xffffffff


	//   ....[93]....
        /*0630*/ 	.word	0xffffffff


	//   ....[94]....
        /*0634*/ 	.word	0xffffffff


	//   ....[95]....
        /*0638*/ 	.word	0xffffffff


	//   ....[96]....
        /*063c*/ 	.word	0xffffffff


	//   ....[97]....
        /*0640*/ 	.word	0xffffffff


	//   ....[98]....
        /*0644*/ 	.word	0xffffffff


	//   ....[99]....
        /*0648*/ 	.word	0xffffffff


	//   ....[100]....
        /*064c*/ 	.word	0xffffffff


	//   ....[101]....
        /*0650*/ 	.word	0xffffffff


	//   ....[102]....
        /*0654*/ 	.word	0xffffffff


	//   ....[103]....
        /*0658*/ 	.word	0xffffffff


	//   ....[104]....
        /*065c*/ 	.word	0xffffffff


	//   ....[105]....
        /*0660*/ 	.word	0xffffffff


	//   ....[106]....
        /*0664*/ 	.word	0xffffffff


	//   ....[107]....
        /*0668*/ 	.word	0xffffffff


	//   ....[108]....
        /*066c*/ 	.word	0xffffffff


	//   ....[109]....
        /*0670*/ 	.word	0xffffffff


	//   ....[110]....
        /*0674*/ 	.word	0xffffffff


	//   ....[111]....
        /*0678*/ 	.word	0x0500000f


	//   ....[112]....
        /*067c*/ 	.word	0x0500000f


	//   ....[113]....
        /*0680*/ 	.word	0x0500000f


	//   ....[114]....
        /*0684*/ 	.word	0x0500000f


	//   ....[115]....
        /*0688*/ 	.word	0x0500000f


	//   ....[116]....
        /*068c*/ 	.word	0x0500000f


	//   ....[117]....
        /*0690*/ 	.word	0x0500000f


	//   ....[118]....
        /*0694*/ 	.word	0x0500000f


	//   ....[119]....
        /*0698*/ 	.word	0x0500000f


	//   ....[120]....
        /*069c*/ 	.word	0x0500000f


	//   ....[121]....
        /*06a0*/ 	.word	0x0500000f


	//   ....[122]....
        /*06a4*/ 	.word	0x0500000f


	//   ....[123]....
        /*06a8*/ 	.word	0x0500000f


	//   ....[124]....
        /*06ac*/ 	.word	0x0500000f


	//   ....[125]....
        /*06b0*/ 	.word	0x0500000f


	//   ....[126]....
        /*06b4*/ 	.word	0x0500000f


	//   ....[127]....
        /*06b8*/ 	.word	0x0500000f


	//   ....[128]....
        /*06bc*/ 	.word	0x0500000f


	//   ....[129]....
        /*06c0*/ 	.word	0x0500000f


	//   ....[130]....
        /*06c4*/ 	.word	0x0500000f


	//   ....[131]....
        /*06c8*/ 	.word	0x0500000f


	//   ....[132]....
        /*06cc*/ 	.word	0x0500000f


	//   ....[133]....
        /*06d0*/ 	.word	0x0500000f


	//   ....[134]....
        /*06d4*/ 	.word	0x0500000f


	//   ....[135]....
        /*06d8*/ 	.word	0x0500000f


	//   ....[136]....
        /*06dc*/ 	.word	0x0500000f


	//   ....[137]....
        /*06e0*/ 	.word	0x0500000f


	//   ....[138]....
        /*06e4*/ 	.word	0x0500000f


	//   ....[139]....
        /*06e8*/ 	.word	0x0500000f


	//   ....[140]....
        /*06ec*/ 	.word	0x0500000f


	//   ....[141]....
        /*06f0*/ 	.word	0x0500000f


	//   ....[142]....
        /*06f4*/ 	.word	0x0500000f


	//   ....[143]....
        /*06f8*/ 	.word	0x0500000f


	//   ....[144]....
        /*06fc*/ 	.word	0x0500000f


	//   ....[145]....
        /*0700*/ 	.word	0x0500000f


	//   ....[146]....
        /*0704*/ 	.word	0x0500000f


	//----- nvinfo : EIATTR_COOP_GROUP_INSTR_OFFSETS
	.align		4
.L_983:
        /*0708*/ 	.byte	0x04, 0x28
        /*070a*/ 	.short	(.L_985 - .L_984)


	//   ....[0]....
.L_984:
        /*070c*/ 	.word	0x00000070


	//   ....[1]....
        /*0710*/ 	.word	0x00000140


	//   ....[2]....
        /*0714*/ 	.word	0x00000190


	//   ....[3]....
        /*0718*/ 	.word	0x000003c0


	//   ....[4]....
        /*071c*/ 	.word	0x00000520


	//   ....[5]....
        /*0720*/ 	.word	0x00000640


	//   ....[6]....
        /*0724*/ 	.word	0x000007a0


	//   ....[7]....
        /*0728*/ 	.word	0x00001e70


	//   ....[8]....
        /*072c*/ 	.word	0x00002580


	//   ....[9]....
        /*0730*/ 	.word	0x00002920


	//   ....[10]....
        /*0734*/ 	.word	0x00003a20


	//   ....[11]....
        /*0738*/ 	.word	0x00003e40


	//   ....[12]....
        /*073c*/ 	.word	0x00004440


	//   ....[13]....
        /*0740*/ 	.word	0x000044a0


	//   ....[14]....
        /*0744*/ 	.word	0x00005c10


	//   ....[15]....
        /*0748*/ 	.word	0x00005e40


	//   ....[16]....
        /*074c*/ 	.word	0x00006a30


	//   ....[17]....
        /*0750*/ 	.word	0x00006b30


	//   ....[18]....
        /*0754*/ 	.word	0x00007380


	//   ....[19]....
        /*0758*/ 	.word	0x00007420


	//   ....[20]....
        /*075c*/ 	.word	0x00008ef0


	//   ....[21]....
        /*0760*/ 	.word	0x00008f20


	//   ....[22]....
        /*0764*/ 	.word	0x000091a0


	//   ....[23]....
        /*0768*/ 	.word	0x000091e0


	//   ....[24]....
        /*076c*/ 	.word	0x0000b000


	//   ....[25]....
        /*0770*/ 	.word	0x0000b230


	//   ....[26]....
        /*0774*/ 	.word	0x0000be10


	//   ....[27]....
        /*0778*/ 	.word	0x0000bf10


	//   ....[28]....
        /*077c*/ 	.word	0x0000c750


	//   ....[29]....
        /*0780*/ 	.word	0x0000c7d0


	//   ....[30]....
        /*0784*/ 	.word	0x0000d900


	//   ....[31]....
        /*0788*/ 	.word	0x0000d940


	//   ....[32]....
        /*078c*/ 	.word	0x0000da50


	//   ....[33]....
        /*0790*/ 	.word	0x0000da60


	//   ....[34]....
        /*0794*/ 	.word	0x0000ed80


	//   ....[35]....
        /*0798*/ 	.word	0x0000edc0


	//   ....[36]....
        /*079c*/ 	.word	0x0000ede0


	//   ....[37]....
        /*07a0*/ 	.word	0x0000ee10


	//   ....[38]....
        /*07a4*/ 	.word	0x0000f4e0


	//   ....[39]....
        /*07a8*/ 	.word	0x0000f510


	//   ....[40]....
        /*07ac*/ 	.word	0x0000f5d0


	//   ....[41]....
        /*07b0*/ 	.word	0x0000f5f0


	//   ....[42]....
        /*07b4*/ 	.word	0x0000f6b0


	//   ....[43]....
        /*07b8*/ 	.word	0x0000f6d0


	//   ....[44]....
        /*07bc*/ 	.word	0x0000f7a0


	//   ....[45]....
        /*07c0*/ 	.word	0x0000f7c0


	//   ....[46]....
        /*07c4*/ 	.word	0x0000fb60


	//   ....[47]....
        /*07c8*/ 	.word	0x0000fb90


	//   ....[48]....
        /*07cc*/ 	.word	0x0000ffe0


	//   ....[49]....
        /*07d0*/ 	.word	0x0000fff0


	//   ....[50]....
        /*07d4*/ 	.word	0x00010d20


	//   ....[51]....
        /*07d8*/ 	.word	0x00010d40


	//   ....[52]....
        /*07dc*/ 	.word	0x00010e00


	//   ....[53]....
        /*07e0*/ 	.word	0x00010e20


	//   ....[54]....
        /*07e4*/ 	.word	0x00010ee0


	//   ....[55]....
        /*07e8*/ 	.word	0x00010f00


	//   ....[56]....
        /*07ec*/ 	.word	0x00010fd0


	//   ....[57]....
        /*07f0*/ 	.word	0x00010ff0


	//   ....[58]....
        /*07f4*/ 	.word	0x00011150


	//   ....[59]....
        /*07f8*/ 	.word	0x00011380


	//   ....[60]....
        /*07fc*/ 	.word	0x000113b0


	//   ....[61]....
        /*0800*/ 	.word	0x000113e0


	//   ....[62]....
        /*0804*/ 	.word	0x00011410


	//   ....[63]....
        /*0808*/ 	.word	0x00011440


	//   ....[64]....
        /*080c*/ 	.word	0x00011470


	//   ....[65]....
        /*0810*/ 	.word	0x00011610


	//   ....[66]....
        /*0814*/ 	.word	0x00011640


	//   ....[67]....
        /*0818*/ 	.word	0x00011670


	//   ....[68]....
        /*081c*/ 	.word	0x000116a0


	//   ....[69]....
        /*0820*/ 	.word	0x000116d0


	//   ....[70]....
        /*0824*/ 	.word	0x00011700


	//   ....[71]....
        /*0828*/ 	.word	0x000117a0


	//   ....[72]....
        /*082c*/ 	.word	0x000117d0


	//   ....[73]....
        /*0830*/ 	.word	0x000117e0


	//   ....[74]....
        /*0834*/ 	.word	0x00011810


	//   ....[75]....
        /*0838*/ 	.word	0x00013530


	//   ....[76]....
        /*083c*/ 	.word	0x000140b0


	//   ....[77]....
        /*0840*/ 	.word	0x000140c0


	//   ....[78]....
        /*0844*/ 	.word	0x000140f0


	//   ....[79]....
        /*0848*/ 	.word	0x00014100


	//   ....[80]....
        /*084c*/ 	.word	0x00014210


	//   ....[81]....
        /*0850*/ 	.word	0x00014220


	//   ....[82]....
        /*0854*/ 	.word	0x000142b0


	//   ....[83]....
        /*0858*/ 	.word	0x000142c0


	//   ....[84]....
        /*085c*/ 	.word	0x00014350


	//   ....[85]....
        /*0860*/ 	.word	0x00014360


	//   ....[86]....
        /*0864*/ 	.word	0x000143f0


	//   ....[87]....
        /*0868*/ 	.word	0x00014400


	//   ....[88]....
        /*086c*/ 	.word	0x00014490


	//   ....[89]....
        /*0870*/ 	.word	0x000144a0


	//   ....[90]....
        /*0874*/ 	.word	0x000144f0


	//   ....[91]....
        /*0878*/ 	.word	0x00014520


	//   ....[92]....
        /*087c*/ 	.word	0x00016dc0


	//   ....[93]....
        /*0880*/ 	.word	0x00016e40


	//   ....[94]....
        /*0884*/ 	.word	0x00016e70


	//   ....[95]....
        /*0888*/ 	.word	0x00016e80


	//   ....[96]....
        /*088c*/ 	.word	0x00016eb0


	//   ....[97]....
        /*0890*/ 	.word	0x00016ee0


	//   ....[98]....
        /*0894*/ 	.word	0x00016f10


	//   ....[99]....
        /*0898*/ 	.word	0x00016f40


	//   ....[100]....
        /*089c*/ 	.word	0x00017100


	//   ....[101]....
        /*08a0*/ 	.word	0x00017130


	//   ....[102]....
        /*08a4*/ 	.word	0x00017160


	//   ....[103]....
        /*08a8*/ 	.word	0x00017190


	//   ....[104]....
        /*08ac*/ 	.word	0x000171c0


	//   ....[105]....
        /*08b0*/ 	.word	0x000171f0


	//   ....[106]....
        /*08b4*/ 	.word	0x000172c0


	//   ....[107]....
        /*08b8*/ 	.word	0x000172e0


	//   ....[108]....
        /*08bc*/ 	.word	0x000172f0


	//   ....[109]....
        /*08c0*/ 	.word	0x00017370


	//   ....[110]....
        /*08c4*/ 	.word	0x00017ea0


	//   ....[111]....
        /*08c8*/ 	.word	0x00018510


	//   ....[112]....
        /*08cc*/ 	.word	0x000186f0


	//   ....[113]....
        /*08d0*/ 	.word	0x00018740


	//   ....[114]....
        /*08d4*/ 	.word	0x000187a0


	//   ....[115]....
        /*08d8*/ 	.word	0x00018840


	//   ....[116]....
        /*08dc*/ 	.word	0x00018900


	//   ....[117]....
        /*08e0*/ 	.word	0x00018a10


	//   ....[118]....
        /*08e4*/ 	.word	0x00018a70


	//   ....[119]....
        /*08e8*/ 	.word	0x00018b70


	//   ....[120]....
        /*08ec*/ 	.word	0x00018bd0


	//   ....[121]....
        /*08f0*/ 	.word	0x00018cd0


	//   ....[122]....
        /*08f4*/ 	.word	0x00018d30


	//   ....[123]....
        /*08f8*/ 	.word	0x00018e30


	//   ....[124]....
        /*08fc*/ 	.word	0x00018e90


	//   ....[125]....
        /*0900*/ 	.word	0x00018f70


	//   ....[126]....
        /*0904*/ 	.word	0x00018ff0


	//   ....[127]....
        /*0908*/ 	.word	0x000190d0


	//   ....[128]....
        /*090c*/ 	.word	0x00019400


	//   ....[129]....
        /*0910*/ 	.word	0x000194a0


	//   ....[130]....
        /*0914*/ 	.word	0x00019630


	//   ....[131]....
        /*0918*/ 	.word	0x000196a0


	//   ....[132]....
        /*091c*/ 	.word	0x00019710


	//   ....[133]....
        /*0920*/ 	.word	0x00019780


	//   ....[134]....
        /*0924*/ 	.word	0x000197f0


	//   ....[135]....
        /*0928*/ 	.word	0x00019870


	//   ....[136]....
        /*092c*/ 	.word	0x00019910


	//   ....[137]....
        /*0930*/ 	.word	0x000199b0


	//   ....[138]....
        /*0934*/ 	.word	0x00019a20


	//   ....[139]....
        /*0938*/ 	.word	0x00019a90


	//   ....[140]....
        /*093c*/ 	.word	0x00019b00


	//   ....[141]....
        /*0940*/ 	.word	0x00019b80


	//   ....[142]....
        /*0944*/ 	.word	0x00019c00


	//   ....[143]....
        /*0948*/ 	.word	0x00019cb0


	//   ....[144]....
        /*094c*/ 	.word	0x00019d00


	//   ....[145]....
        /*0950*/ 	.word	0x00019dc0


	//   ....[146]....
        /*0954*/ 	.word	0x00019ef0


	//----- nvinfo : EIATTR_REG_RECONFIG
	.align		4
.L_985:
        /*0958*/ 	.byte	0x01, 0x54
	.zero		2


	//----- nvinfo : EIATTR_SYSCALL_OFFSETS
	.align		4
        /*095c*/ 	.byte	0x04, 0x46
        /*095e*/ 	.short	(.L_987 - .L_986)


	//   ....[0]....
.L_986:
        /*0960*/ 	.word	0x00002050


	//   ....[1]....
        /*0964*/ 	.word	0x00013160


	//   ....[2]....
        /*0968*/ 	.word	0x000132b0


	//   ....[3]....
        /*096c*/ 	.word	0x000133a0


	//   ....[4]....
        /*0970*/ 	.word	0x00013c20


	//----- nvinfo : EIATTR_MBARRIER_INSTR_OFFSETS
	.align		4
.L_987:
        /*0974*/ 	.byte	0x04, 0x39
        /*0976*/ 	.short	(.L_989 - .L_988)


	//   ....[0]....
.L_988:
        /*0978*/ 	.word	0x00000270
        /*097c*/ 	.word	0x000000ff
        /*0980*/ 	.word	0x00028800
        /*0984*/ 	.short	0x0100
        /*0986*/ 	.byte	0x08
	.zero		1


	//   ....[1]....
        /*0988*/ 	.word	0x00000280
        /*098c*/ 	.word	0x000000ff
        /*0990*/ 	.word	0x00028820
        /*0994*/ 	.short	0x0100
        /*0996*/ 	.byte	0x08
	.zero		1


	//   ....[2]....
        /*0998*/ 	.word	0x00000370
        /*099c*/ 	.word	0x000000ff
        /*09a0*/ 	.word	0x00028830
        /*09a4*/ 	.short	0x0100
        /*09a6*/ 	.byte	0x08
	.zero		1


	//   ....[3]....
        /*09a8*/ 	.word	0x00000380
        /*09ac*/ 	.word	0x000000ff
        /*09b0*/ 	.word	0x00028840
        /*09b4*/ 	.short	0x0100
        /*09b6*/ 	.byte	0x08
	.zero		1


	//   ....[4]....
        /*09b8*/ 	.word	0x00000390
        /*09bc*/ 	.word	0x000000ff
        /*09c0*/ 	.word	0x00028838
        /*09c4*/ 	.short	0x0100
        /*09c6*/ 	.byte	0x08
	.zero		1


	//   ....[5]....
        /*09c8*/ 	.word	0x000003a0
        /*09cc*/ 	.word	0x000000ff
        /*09d0*/ 	.word	0x00028848
        /*09d4*/ 	.short	0x0100
        /*09d6*/ 	.byte	0x08
	.zero		1


	//   ....[6]....
        /*09d8*/ 	.word	0x000004d0
        /*09dc*/ 	.word	0x000000ff
        /*09e0*/ 	.word	0x00028850
        /*09e4*/ 	.short	0x0100
        /*09e6*/ 	.byte	0x08
	.zero		1


	//   ....[7]....
        /*09e8*/ 	.word	0x000004e0
        /*09ec*/ 	.word	0x000000ff
        /*09f0*/ 	.word	0x00028860
        /*09f4*/ 	.short	0x0100
        /*09f6*/ 	.byte	0x08
	.zero		1


	//   ....[8]....
        /*09f8*/ 	.word	0x000004f0
        /*09fc*/ 	.word	0x000000ff
        /*0a00*/ 	.word	0x00028858
        /*0a04*/ 	.short	0x0100
        /*0a06*/ 	.byte	0x08
	.zero		1


	//   ....[9]....
        /*0a08*/ 	.word	0x00000500
        /*0a0c*/ 	.word	0x000000ff
        /*0a10*/ 	.word	0x00028868
        /*0a14*/ 	.short	0x0100
        /*0a16*/ 	.byte	0x08
	.zero		1


	//   ....[10]....
        /*0a18*/ 	.word	0x000005f0
        /*0a1c*/ 	.word	0x000000ff
        /*0a20*/ 	.word	0x00028870
        /*0a24*/ 	.short	0x0100
        /*0a26*/ 	.byte	0x06
	.zero		1


	//   ....[11]....
        /*0a28*/ 	.word	0x00000600
        /*0a2c*/ 	.word	0x000000ff
        /*0a30*/ 	.word	0x00028880
        /*0a34*/ 	.short	0x0100
        /*0a36*/ 	.byte	0x06
	.zero		1


	//   ....[12]....
        /*0a38*/ 	.word	0x00000610
        /*0a3c*/ 	.word	0x000000ff
        /*0a40*/ 	.word	0x00028878
        /*0a44*/ 	.short	0x0100
        /*0a46*/ 	.byte	0x06
	.zero		1


	//   ....[13]....
        /*0a48*/ 	.word	0x00000620
        /*0a4c*/ 	.word	0x000000ff
        /*0a50*/ 	.word	0x00028888
        /*0a54*/ 	.short	0x0100
        /*0a56*/ 	.byte	0x06
	.zero		1


	//   ....[14]....
        /*0a58*/ 	.word	0x00000750
        /*0a5c*/ 	.word	0x000000ff
        /*0a60*/ 	.word	0x00028890
        /*0a64*/ 	.short	0x0100
        /*0a66*/ 	.byte	0x08
	.zero		1


	//   ....[15]....
        /*0a68*/ 	.word	0x00000760
        /*0a6c*/ 	.word	0x000000ff
        /*0a70*/ 	.word	0x000288a0
        /*0a74*/ 	.short	0x0100
        /*0a76*/ 	.byte	0x08
	.zero		1


	//   ....[16]....
        /*0a78*/ 	.word	0x00000770
        /*0a7c*/ 	.word	0x000000ff
        /*0a80*/ 	.word	0x00028898
        /*0a84*/ 	.short	0x0100
        /*0a86*/ 	.byte	0x08
	.zero		1


	//   ....[17]....
        /*0a88*/ 	.word	0x00000780
        /*0a8c*/ 	.word	0x000000ff
        /*0a90*/ 	.word	0x000288a8
        /*0a94*/ 	.short	0x0100
        /*0a96*/ 	.byte	0x08
	.zero		1


	//   ....[18]....
        /*0a98*/ 	.word	0x000008b0
        /*0a9c*/ 	.word	0x000000ff
        /*0aa0*/ 	.word	0x000288b0
        /*0aa4*/ 	.short	0x0100
        /*0aa6*/ 	.byte	0x08
	.zero		1


	//   ....[19]....
        /*0aa8*/ 	.word	0x000008c0
        /*0aac*/ 	.word	0x000000ff
        /*0ab0*/ 	.word	0x000288c0
        /*0ab4*/ 	.short	0x0100
        /*0ab6*/ 	.byte	0x08
	.zero		1


	//   ....[20]....
        /*0ab8*/ 	.word	0x000008d0
        /*0abc*/ 	.word	0x000000ff
        /*0ac0*/ 	.word	0x000288b8
        /*0ac4*/ 	.short	0x0100
        /*0ac6*/ 	.byte	0x08
	.zero		1


	//   ....[21]....
        /*0ac8*/ 	.word	0x000008e0
        /*0acc*/ 	.word	0x000000ff
        /*0ad0*/ 	.word	0x000288c8
        /*0ad4*/ 	.short	0x0100
        /*0ad6*/ 	.byte	0x08
	.zero		1


	//   ....[22]....
        /*0ad8*/ 	.word	0x000020d0
        /*0adc*/ 	.word	0x000000ff
        /*0ae0*/ 	.word	0x00028800
        /*0ae4*/ 	.short	0x010a
        /*0ae6*/ 	.byte	0x29
	.zero		1


	//   ....[23]....
        /*0ae8*/ 	.word	0x00002150
        /*0aec*/ 	.word	0x00000005
        /*0af0*/ 	.word	0x00028830
        /*0af4*/ 	.short	0x010a
        /*0af6*/ 	.byte	0x3f
	.zero		1


	//   ....[24]....
        /*0af8*/ 	.word	0x000021c0
        /*0afc*/ 	.word	0x00000005
        /*0b00*/ 	.word	0x00028830
        /*0b04*/ 	.short	0x010a
        /*0b06*/ 	.byte	0x3f
	.zero		1


	//   ....[25]....
        /*0b08*/ 	.word	0x00002720
        /*0b0c*/ 	.word	0x00000000
        /*0b10*/ 	.word	0x00000000
        /*0b14*/ 	.short	0x0101
        /*0b16*/ 	.byte	0x3f
	.zero		1


	//   ....[26]....
        /*0b18*/ 	.word	0x00005450
        /*0b1c*/ 	.word	0x000000ff
        /*0b20*/ 	.word	0x00028830
        /*0b24*/ 	.short	0x010a
        /*0b26*/ 	.byte	0x06
	.zero		1


	//   ....[27]....
        /*0b28*/ 	.word	0x00005490
        /*0b2c*/ 	.word	0x000000ff
        /*0b30*/ 	.word	0x00028830
        /*0b34*/ 	.short	0x010a
        /*0b36*/ 	.byte	0x06
	.zero		1


	//   ....[28]....
        /*0b38*/ 	.word	0x000057d0
        /*0b3c*/ 	.word	0x000000ff
        /*0b40*/ 	.word	0x00028850
        /*0b44*/ 	.short	0x010a
        /*0b46*/ 	.byte	0x06
	.zero		1


	//   ....[29]....
        /*0b48*/ 	.word	0x00005810
        /*0b4c*/ 	.word	0x000000ff
        /*0b50*/ 	.word	0x00028850
        /*0b54*/ 	.short	0x010a
        /*0b56*/ 	.byte	0x06
	.zero		1


	//   ....[30]....
        /*0b58*/ 	.word	0x00005c40
        /*0b5c*/ 	.word	0x00000007
        /*0b60*/ 	.word	0x00000000
        /*0b64*/ 	.short	0x0101
        /*0b66*/ 	.byte	0x3f
	.zero		1


	//   ....[31]....
        /*0b68*/ 	.word	0x00007b40
        /*0b6c*/ 	.word	0x0000001b
        /*0b70*/ 	.word	0x00000000
        /*0b74*/ 	.short	0x0101
        /*0b76*/ 	.byte	0x3f
	.zero		1


	//   ....[32]....
        /*0b78*/ 	.word	0x000087f0
        /*0b7c*/ 	.word	0x000000ff
        /*0b80*/ 	.word	0x00028830
        /*0b84*/ 	.short	0x010a
        /*0b86*/ 	.byte	0x06
	.zero		1


	//   ....[33]....
        /*0b88*/ 	.word	0x00008830
        /*0b8c*/ 	.word	0x000000ff
        /*0b90*/ 	.word	0x00028830
        /*0b94*/ 	.short	0x010a
        /*0b96*/ 	.byte	0x06
	.zero		1


	//   ....[34]....
        /*0b98*/ 	.word	0x00008b70
        /*0b9c*/ 	.word	0x000000ff
        /*0ba0*/ 	.word	0x00028850
        /*0ba4*/ 	.short	0x010a
        /*0ba6*/ 	.byte	0x06
	.zero		1


	//   ....[35]....
        /*0ba8*/ 	.word	0x00008bb0
        /*0bac*/ 	.word	0x000000ff
        /*0bb0*/ 	.word	0x00028850
        /*0bb4*/ 	.short	0x010a
        /*0bb6*/ 	.byte	0x06
	.zero		1


	//   ....[36]....
        /*0bb8*/ 	.word	0x00009de0
        /*0bbc*/ 	.word	0x0000001b
        /*0bc0*/ 	.word	0x00000000
        /*0bc4*/ 	.short	0x0101
        /*0bc6*/ 	.byte	0x3f
	.zero		1


	//   ....[37]....
        /*0bc8*/ 	.word	0x00009f90
        /*0bcc*/ 	.word	0x0000001f
        /*0bd0*/ 	.word	0x00000000
        /*0bd4*/ 	.short	0x0101
        /*0bd6*/ 	.byte	0x3f
	.zero		1


	//   ....[38]....
        /*0bd8*/ 	.word	0x0000a860
        /*0bdc*/ 	.word	0x000000ff
        /*0be0*/ 	.word	0x00028830
        /*0be4*/ 	.short	0x010a
        /*0be6*/ 	.byte	0x06
	.zero		1


	//   ....[39]....
        /*0be8*/ 	.word	0x0000a8a0
        /*0bec*/ 	.word	0x000000ff
        /*0bf0*/ 	.word	0x00028830
        /*0bf4*/ 	.short	0x010a
        /*0bf6*/ 	.byte	0x06
	.zero		1


	//   ....[40]....
        /*0bf8*/ 	.word	0x0000abe0
        /*0bfc*/ 	.word	0x000000ff
        /*0c00*/ 	.word	0x00028850
        /*0c04*/ 	.short	0x010a
        /*0c06*/ 	.byte	0x06
	.zero		1


	//   ....[41]....
        /*0c08*/ 	.word	0x0000ac20
        /*0c0c*/ 	.word	0x000000ff
        /*0c10*/ 	.word	0x00028850
        /*0c14*/ 	.short	0x010a
        /*0c16*/ 	.byte	0x06
	.zero		1


	//   ....[42]....
        /*0c18*/ 	.word	0x0000b030
        /*0c1c*/ 	.word	0x00000005
        /*0c20*/ 	.word	0x00000000
        /*0c24*/ 	.short	0x0101
        /*0c26*/ 	.byte	0x3f
	.zero		1


	//   ....[43]....
        /*0c28*/ 	.word	0x0000cf30
        /*0c2c*/ 	.word	0x0000001b
        /*0c30*/ 	.word	0x00000000
        /*0c34*/ 	.short	0x0101
        /*0c36*/ 	.byte	0x3f
	.zero		1


	//   ....[44]....
        /*0c38*/ 	.word	0x0000d870
        /*0c3c*/ 	.word	0x000000ff
        /*0c40*/ 	.word	0x00028850
        /*0c44*/ 	.short	0x010a
        /*0c46*/ 	.byte	0x05
	.zero		1


	//   ....[45]....
        /*0c48*/ 	.word	0x0000d8b0
        /*0c4c*/ 	.word	0x000000ff
        /*0c50*/ 	.word	0x00028850
        /*0c54*/ 	.short	0x010a
        /*0c56*/ 	.byte	0x05
	.zero		1


	//   ....[46]....
        /*0c58*/ 	.word	0x0000ddf0
        /*0c5c*/ 	.word	0x00000006
        /*0c60*/ 	.word	0x00000000
        /*0c64*/ 	.short	0x0101
        /*0c66*/ 	.byte	0x3f
	.zero		1


	//   ....[47]....
        /*0c68*/ 	.word	0x0000f4d0
        /*0c6c*/ 	.word	0x00000000
        /*0c70*/ 	.word	0x00000000
        /*0c74*/ 	.short	0x0101
        /*0c76*/ 	.byte	0x3f
	.zero		1


	//   ....[48]....
        /*0c78*/ 	.word	0x0000fb80
        /*0c7c*/ 	.word	0x00000006
        /*0c80*/ 	.word	0x00000000
        /*0c84*/ 	.short	0x0101
        /*0c86*/ 	.byte	0x3f
	.zero		1


	//   ....[49]....
        /*0c88*/ 	.word	0x000137a0
        /*0c8c*/ 	.word	0x00000000
        /*0c90*/ 	.word	0x00028840
        /*0c94*/ 	.short	0x010a
        /*0c96*/ 	.byte	0x3f
	.zero		1


	//   ....[50]....
        /*0c98*/ 	.word	0x000145f0
        /*0c9c*/ 	.word	0x00000012
        /*0ca0*/ 	.word	0x00028800
        /*0ca4*/ 	.short	0x0107
        /*0ca6*/ 	.byte	0x3f
	.zero		1


	//   ....[51]....
        /*0ca8*/ 	.word	0x00014700
        /*0cac*/ 	.word	0x00000012
        /*0cb0*/ 	.word	0x00028800
        /*0cb4*/ 	.short	0x0101
        /*0cb6*/ 	.byte	0x3f
	.zero		1


	//   ....[52]....
        /*0cb8*/ 	.word	0x00014720
        /*0cbc*/ 	.word	0x00000012
        /*0cc0*/ 	.word	0x00028820
        /*0cc4*/ 	.short	0x010a
        /*0cc6*/ 	.byte	0x3f
	.zero		1


	//   ....[53]....
        /*0cc8*/ 	.word	0x00014b40
        /*0ccc*/ 	.word	0x00000003
        /*0cd0*/ 	.word	0x00028840
        /*0cd4*/ 	.short	0x010a
        /*0cd6*/ 	.byte	0x3f
	.zero		1


	//   ....[54]....
        /*0cd8*/ 	.word	0x00014ee0
        /*0cdc*/ 	.word	0x00000003
        /*0ce0*/ 	.word	0x00000060
        /*0ce4*/ 	.short	0x010a
        /*0ce6*/ 	.byte	0x3f
	.zero		1


	//   ....[55]....
        /*0ce8*/ 	.word	0x00015560
        /*0cec*/ 	.word	0x00000003
        /*0cf0*/ 	.word	0x00028840
        /*0cf4*/ 	.short	0x010a
        /*0cf6*/ 	.byte	0x3f
	.zero		1


	//   ....[56]....
        /*0cf8*/ 	.word	0x00015900
        /*0cfc*/ 	.word	0x00000002
        /*0d00*/ 	.word	0x00000060
        /*0d04*/ 	.short	0x010a
        /*0d06*/ 	.byte	0x3f
	.zero		1


	//   ....[57]....
        /*0d08*/ 	.word	0x00015ed0
        /*0d0c*/ 	.word	0x00000002
        /*0d10*/ 	.word	0x00028840
        /*0d14*/ 	.short	0x010a
        /*0d16*/ 	.byte	0x3f
	.zero		1


	//   ....[58]....
        /*0d18*/ 	.word	0x00016270
        /*0d1c*/ 	.word	0x00000002
        /*0d20*/ 	.word	0x00000060
        /*0d24*/ 	.short	0x010a
        /*0d26*/ 	.byte	0x3f
	.zero		1


	//   ....[59]....
        /*0d28*/ 	.word	0x000167f0
        /*0d2c*/ 	.word	0x00000000
        /*0d30*/ 	.word	0x00028860
        /*0d34*/ 	.short	0x010a
        /*0d36*/ 	.byte	0x3f
	.zero		1


	//   ....[60]....
        /*0d38*/ 	.word	0x00017e20
        /*0d3c*/ 	.word	0x00000000
        /*0d40*/ 	.word	0x00028820
        /*0d44*/ 	.short	0x010a
        /*0d46*/ 	.byte	0x3f
	.zero		1


	//   ....[61]....
        /*0d48*/ 	.word	0x00018010
        /*0d4c*/ 	.word	0x00000006
        /*0d50*/ 	.word	0x00000000
        /*0d54*/ 	.short	0x010a
        /*0d56*/ 	.byte	0x3f
	.zero		1


	//   ....[62]....
        /*0d58*/ 	.word	0x00018040
        /*0d5c*/ 	.word	0x00000007
        /*0d60*/ 	.word	0x00000000
        /*0d64*/ 	.short	0x010a
        /*0d66*/ 	.byte	0x3f
	.zero		1


	//   ....[63]....
        /*0d68*/ 	.word	0x000180a0
        /*0d6c*/ 	.word	0x00000004
        /*0d70*/ 	.word	0x00000000
        /*0d74*/ 	.short	0x010a
        /*0d76*/ 	.byte	0x3f
	.zero		1


	//   ....[64]....
        /*0d78*/ 	.word	0x000180d0
        /*0d7c*/ 	.word	0x00000003
        /*0d80*/ 	.word	0x00000000
        /*0d84*/ 	.short	0x010a
        /*0d86*/ 	.byte	0x3f
	.zero		1


	//   ....[65]....
        /*0d88*/ 	.word	0x00018140
        /*0d8c*/ 	.word	0x00000003
        /*0d90*/ 	.word	0x00028800
        /*0d94*/ 	.short	0x010a
        /*0d96*/ 	.byte	0x3f
	.zero		1


	//   ....[66]....
        /*0d98*/ 	.word	0x00018190
        /*0d9c*/ 	.word	0x00000005
        /*0da0*/ 	.word	0x00028830
        /*0da4*/ 	.short	0x010a
        /*0da6*/ 	.byte	0x3f
	.zero		1


	//   ....[67]....
        /*0da8*/ 	.word	0x000181f0
        /*0dac*/ 	.word	0x00000007
        /*0db0*/ 	.word	0x00028830
        /*0db4*/ 	.short	0x010a
        /*0db6*/ 	.byte	0x3f
	.zero		1


	//   ....[68]....
        /*0db8*/ 	.word	0x00018250
        /*0dbc*/ 	.word	0x00000007
        /*0dc0*/ 	.word	0x00028850
        /*0dc4*/ 	.short	0x010a
        /*0dc6*/ 	.byte	0x3f
	.zero		1


	//   ....[69]....
        /*0dc8*/ 	.word	0x000182b0
        /*0dcc*/ 	.word	0x00000005
        /*0dd0*/ 	.word	0x00028830
        /*0dd4*/ 	.short	0x010a
        /*0dd6*/ 	.byte	0x3f
	.zero		1


	//   ....[70]....
        /*0dd8*/ 	.word	0x00018310
        /*0ddc*/ 	.word	0x00000005
        /*0de0*/ 	.word	0x00028850
        /*0de4*/ 	.short	0x010a
        /*0de6*/ 	.byte	0x3f
	.zero		1


	//   ....[71]....
        /*0de8*/ 	.word	0x00018370
        /*0dec*/ 	.word	0x00000005
        /*0df0*/ 	.word	0x00028830
        /*0df4*/ 	.short	0x010a
        /*0df6*/ 	.byte	0x3f
	.zero		1


	//   ....[72]....
        /*0df8*/ 	.word	0x000183d0
        /*0dfc*/ 	.word	0x00000005
        /*0e00*/ 	.word	0x00028850
        /*0e04*/ 	.short	0x010a
        /*0e06*/ 	.byte	0x3f
	.zero		1


	//   ....[73]....
        /*0e08*/ 	.word	0x00018430
        /*0e0c*/ 	.word	0x00000007
        /*0e10*/ 	.word	0x00028850
        /*0e14*/ 	.short	0x010a
        /*0e16*/ 	.byte	0x3f
	.zero		1


	//   ....[74]....
        /*0e18*/ 	.word	0x000185d0
        /*0e1c*/ 	.word	0x00000000
        /*0e20*/ 	.word	0x00028840
        /*0e24*/ 	.short	0x010a
        /*0e26*/ 	.byte	0x3f
	.zero		1


	//   ....[75]....
        /*0e28*/ 	.word	0x00019110
        /*0e2c*/ 	.word	0x00000012
        /*0e30*/ 	.word	0x00028820
        /*0e34*/ 	.short	0x010a
        /*0e36*/ 	.byte	0x3f
	.zero		1


	//   ....[76]....
        /*0e38*/ 	.word	0x00019160
        /*0e3c*/ 	.word	0x00000003
        /*0e40*/ 	.word	0x00028840
        /*0e44*/ 	.short	0x010a
        /*0e46*/ 	.byte	0x3f
	.zero		1


	//   ....[77]....
        /*0e48*/ 	.word	0x000191b0
        /*0e4c*/ 	.word	0x00000003
        /*0e50*/ 	.word	0x00000060
        /*0e54*/ 	.short	0x010a
        /*0e56*/ 	.byte	0x3f
	.zero		1


	//   ....[78]....
        /*0e58*/ 	.word	0x00019200
        /*0e5c*/ 	.word	0x00000003
        /*0e60*/ 	.word	0x00028840
        /*0e64*/ 	.short	0x010a
        /*0e66*/ 	.byte	0x3f
	.zero		1


	//   ....[79]....
        /*0e68*/ 	.word	0x00019250
        /*0e6c*/ 	.word	0x00000002
        /*0e70*/ 	.word	0x00000060
        /*0e74*/ 	.short	0x010a
        /*0e76*/ 	.byte	0x3f
	.zero		1


	//   ....[80]....
        /*0e78*/ 	.word	0x000192a0
        /*0e7c*/ 	.word	0x00000002
        /*0e80*/ 	.word	0x00028840
        /*0e84*/ 	.short	0x010a
        /*0e86*/ 	.byte	0x3f
	.zero		1


	//   ....[81]....
        /*0e88*/ 	.word	0x000192f0
        /*0e8c*/ 	.word	0x00000002
        /*0e90*/ 	.word	0x00000060
        /*0e94*/ 	.short	0x010a
        /*0e96*/ 	.byte	0x3f
	.zero		1


	//   ....[82]....
        /*0e98*/ 	.word	0x00019340
        /*0e9c*/ 	.word	0x00000000
        /*0ea0*/ 	.word	0x00028860
        /*0ea4*/ 	.short	0x010a
        /*0ea6*/ 	.byte	0x3f
	.zero		1


	//   ....[83]....
        /*0ea8*/ 	.word	0x00019e10
        /*0eac*/ 	.word	0x00000000
        /*0eb0*/ 	.word	0x00028820
        /*0eb4*/ 	.short	0x010a
        /*0eb6*/ 	.byte	0x3f
	.zero		1


	//   ....[84]....
        /*0eb8*/ 	.word	0x00019fb0
        /*0ebc*/ 	.word	0x00000006
        /*0ec0*/ 	.word	0x00000000
        /*0ec4*/ 	.short	0x010a
        /*0ec6*/ 	.byte	0x3f
	.zero		1


	//   ....[85]....
        /*0ec8*/ 	.word	0x0001a000
        /*0ecc*/ 	.word	0x00000007
        /*0ed0*/ 	.word	0x00000000
        /*0ed4*/ 	.short	0x010a
        /*0ed6*/ 	.byte	0x3f
	.zero		1


	//   ....[86]....
        /*0ed8*/ 	.word	0x0001a050
        /*0edc*/ 	.word	0x00000004
        /*0ee0*/ 	.word	0x00000000
        /*0ee4*/ 	.short	0x010a
        /*0ee6*/ 	.byte	0x3f
	.zero		1


	//----- nvinfo : EIATTR_NUM_MBARRIERS
	.align		4
.L_989:
        /*0ee8*/ 	.byte	0x03, 0x38
        /*0eea*/ 	.short	0x0016


	//----- nvinfo : EIATTR_EXIT_INSTR_OFFSETS
	.align		4
        /*0eec*/ 	.byte	0x04, 0x1c
        /*0eee*/ 	.short	(.L_991 - .L_990)


	//   ....[0]....
.L_990:
        /*0ef0*/ 	.word	0x00000a70


	//   ....[1]....
        /*0ef4*/ 	.word	0x000110f0


	//   ....[2]....
        /*0ef8*/ 	.word	0x00018120


	//----- nvinfo : EIATTR_MAX_THREADS
	.align		4
.L_991:
        /*0efc*/ 	.byte	0x04, 0x05
        /*0efe*/ 	.short	(.L_993 - .L_992)
.L_992:
        /*0f00*/ 	.word	0x00000180
        /*0f04*/ 	.word	0x00000001
        /*0f08*/ 	.word	0x00000001


	//----- nvinfo : EIATTR_CRS_STACK_SIZE
	.align		4
.L_993:
        /*0f0c*/ 	.byte	0x04, 0x1e
        /*0f0e*/ 	.short	(.L_995 - .L_994)
.L_994:
        /*0f10*/ 	.word	0x00000000


	//----- nvinfo : EIATTR_CBANK_PARAM_SIZE
	.align		4
.L_995:
        /*0f14*/ 	.byte	0x03, 0x19
        /*0f16*/ 	.short	0x0af0


	//----- nvinfo : EIATTR_PARAM_CBANK
	.align		4
        /*0f18*/ 	.byte	0x04, 0x0a
        /*0f1a*/ 	.short	(.L_997 - .L_996)
	.align		4
.L_996:
        /*0f1c*/ 	.word	index@(.nv.constant0._ZN7cutlass13device_kernelIN5flash11enable_sm90INS1_16FlashAttnFwdSm90INS1_25CollectiveMainloopFwdSm90ILi2EN4cute5tupleIJNS5_1CILi1EEES8_S8_EEENS6_IJNS7_ILi128EEESA_SA_EEELi128ENS_6half_tEfNS_4arch4Sm90ELb0ELb1ELb0ELb1ELb0ELb0ELb0ELb1ELb1ELb1ELb1ELb0EEENS1_21CollectiveEpilogueFwdISB_S9_SC_SE_Li256ELb1ELb1ELb1ELb0EEENS1_36VarlenDynamicPersistentTileSchedulerILi128ELi128ELi256ELi128ELb1ELb1ELb1ELb1ELb0ELb1EEEEEEEEEvNT_6ParamsE)
        /*0f20*/ 	.short	0x0210
        /*0f22*/ 	.short	0x0af0


	//----- nvinfo : EIATTR_SW_WAR
	.align		4
.L_997:
        /*0f24*/ 	.byte	0x04, 0x36
        /*0f26*/ 	.short	(.L_999 - .L_998)
.L_998:
        /*0f28*/ 	.word	0x00000008
.L_999:


//--------------------- .nv.info._ZN7cutlass13device_kernelIN5flash11enable_sm90INS1_16FlashAttnFwdSm90INS1_25CollectiveMainloopFwdSm90ILi2EN4cute5tupleIJNS5_1CILi1EEES8_S8_EEENS6_IJNS7_ILi128EEESA_SA_EEELi128ENS_6half_tEfNS_4arch4Sm90ELb0ELb1ELb0ELb1ELb0ELb1ELb0ELb1ELb1ELb1ELb1ELb0EEENS1_21CollectiveEpilogueFwdISB_S9_SC_SE_Li256ELb1ELb1ELb1ELb0EEENS1_36VarlenDynamicPersistentTileSchedulerILi128ELi128ELi256ELi128ELb1ELb1ELb1ELb1ELb0ELb1EEEEEEEEEvNT_6ParamsE --------------------------
	.section	.nv.info._ZN7cutlass13device_kernelIN5flash11enable_sm90INS1_16FlashAttnFwdSm90INS1_25CollectiveMainloopFwdSm90ILi2EN4cute5tupleIJNS5_1CILi1EEES8_S8_EEENS6_IJNS7_ILi128EEESA_SA_EEELi128ENS_6half_tEfNS_4arch4Sm90ELb0ELb1ELb0ELb1ELb0ELb1ELb0ELb1ELb1ELb1ELb1ELb0EEENS1_21CollectiveEpilogueFwdISB_S9_SC_SE_Li256ELb1ELb1ELb1ELb0EEENS1_36VarlenDynamicPersistentTileSchedulerILi128ELi128ELi256ELi128ELb1ELb1ELb1ELb1ELb0ELb1EEEEEEEEEvNT_6ParamsE,"",@"SHT_CUDA_INFO"
	.sectionflags	@""
	.align	4


	//----- nvinfo : EIATTR_CUDA_API_VERSION
	.align		4
        /*0000*/ 	.byte	0x04, 0x37
        /*0002*/ 	.short	(.L_1001 - .L_1000)
.L_1000:
        /*0004*/ 	.word	0x00000082


	//----- nvinfo : EIATTR_KPARAM_INFO
	.align		4
.L_1001:
        /*0008*/ 	.byte	0x04, 0x17
        /*000a*/ 	.short	(.L_1003 - .L_1002)
.L_1002:
        /*000c*/ 	.word	0x00000000
        /*0010*/ 	.short	0x0000
        /*0012*/ 	.short	0x0070
        /*0014*/ 	.byte	0x00, 0xf0, 0x01, 0x2a


	//----- nvinfo : EIATTR_SPARSE_MMA_MASK
	.align		4
.L_1003:
        /*0018*/ 	.byte	0x03, 0x50
        /*001a*/ 	.short	0x0000


	//----- nvinfo : EIATTR_MAXREG_COUNT
	.align		4
        /*001c*/ 	.byte	0x03, 0x1b
        /*001e*/ 	.short	0x00a8


	//----- nvinfo : EIATTR_NUM_BARRIERS
	.align		4
        /*0020*/ 	.byte	0x02, 0x4c
        /*0022*/ 	.byte	0x10
	.zero		1


	//----- nvinfo : EIATTR_EXTERNS
	.align		4
        /*0024*/ 	.byte	0x04, 0x0f
        /*0026*/ 	.short	(.L_1005 - .L_1004)


	//   ....[0]....
	.align		4
.L_1004:
        /*0028*/ 	.word	index@(__assertfail)


	//----- nvinfo : EIATTR_ANNOTATIONS
	.align		4
.L_1005:
        /*002c*/ 	.byte	0x04, 0x55
        /*002e*/ 	.short	(.L_1007 - .L_1006)


	//   ....[0]....
.L_1006:
        /* <DEDUP_REMOVED lines=101> */


	//----- nvinfo : EIATTR_MERCURY_ISA_VERSION
	.align		4
.L_1007:
        /*0670*/ 	.byte	0x03, 0x5f
        /*0672*/ 	.short	0x0101


	//----- nvinfo : EIATTR_UNUSED_LOAD_BYTE_OFFSET
	.align		4
        /*0674*/ 	.byte	0x04, 0x44
        /*0676*/ 	.short	(.L_1009 - .L_1008)


	//   ....[0]....
.L_1008:
        /*0678*/ 	.word	0x00000ad0
        /*067c*/ 	.word	0x0000fff0


	//   ....[1]....
        /*0680*/ 	.word	0x0001b0c0
        /*0684*/ 	.word	0x0000fff0


	//----- nvinfo : EIATTR_INT_WARP_WIDE_INSTR_OFFSETS
	.align		4
.L_1009:
        /*0688*/ 	.byte	0x04, 0x31
        /*068a*/ 	.short	(.L_1011 - .L_1010)


	//   ....[0]....
.L_1010:
        /*068c*/ 	.word	0x00000190


	//   ....[1]....
        /*0690*/ 	.word	0x000001d0


	//   ....[2]....
        /*0694*/ 	.word	0x00000240


	//   ....[3]....
        /*0698*/ 	.word	0x000218f0


	//   ....[4]....
        /*069c*/ 	.word	0x00021980


	//   ....[5]....
        /*06a0*/ 	.word	0x00025050


	//   ....[6]....
        /*06a4*/ 	.word	0x000250b0


	//----- nvinfo : EIATTR_COOP_GROUP_MASK_REGIDS
	.align		4
.L_1011:
        /*06a8*/ 	.byte	0x04, 0x29
        /*06aa*/ 	.short	(.L_1013 - .L_1012)


	//   ....[0]....
.L_1012:
        /*06ac*/ 	.word	0xffffffff


	//   ....[1]....
        /*06b0*/ 	.word	0xffffffff


	//   ....[2]....
        /*06b4*/ 	.word	0xffffffff


	//   ....[3]....
        /*06b8*/ 	.word	0xffffffff


	//   ....[4]....
        /*06bc*/ 	.word	0xffffffff


	//   ....[5]....
        /*06c0*/ 	.word	0xffffffff


	//   ....[6]....
        /*06c4*/ 	.word	0xffffffff


	//   ....[7]....
        /*06c8*/ 	.word	0xffffffff


	//   ....[8]....
        /*06cc*/ 	.word	0xffffffff


	//   ....[9]....
        /*06d0*/ 	.word	0xffffffff


	//   ....[10]....
        /*06d4*/ 	.word	0xffffffff


	//   ....[11]....
        /*06d8*/ 	.word	0xffffffff


	//   ....[12]....
        /*06dc*/ 	.word	0xffffffff


	//   ....[13]....
        /*06e0*/ 	.word	0xffffffff


	//   ....[14]....
        /*06e4*/ 	.word	0xffffffff


	//   ....[15]....
        /*06e8*/ 	.word	0xffffffff


	//   ....[16]....
        /*06ec*/ 	.word	0xffffffff


	//   ....[17]....
        /*06f0*/ 	.word	0xffffffff


	//   ....[18]....
        /*06f4*/ 	.word	0xffffffff


	//   ....[19]....
        /*06f8*/ 	.word	0xffffffff


	//   ....[20]....
        /*06fc*/ 	.word	0xffffffff


	//   ....[21]....
        /*0700*/ 	.word	0xffffffff


	//   ....[22]....
        /*0704*/ 	.word	0xffffffff


	//   ....[23]....
        /*0708*/ 	.word	0xffffffff


	//   ....[24]....
        /*070c*/ 	.word	0xffffffff


	//   ....[25]....
        /*0710*/ 	.word	0xffffffff


	//   ....[26]....
        /*0714*/ 	.word	0xffffffff


	//   ....[27]....
        /*0718*/ 	.word	0xffffffff


	//   ....[28]....
        /*071c*/ 	.word	0xffffffff


	//   ....[29]....
        /*0720*/ 	.word	0xffffffff


	//   ....[30]....
        /*0724*/ 	.word	0xffffffff


	//   ....[31]....
        /*0728*/ 	.word	0xffffffff


	//   ....[32]....
        /*072c*/ 	.word	0xffffffff


	//   ....[33]....
        /*0730*/ 	.word	0xffffffff


	//   ....[34]....
        /*0734*/ 	.word	0xffffffff


	//   ....[35]....
        /*0738*/ 	.word	0xffffffff


	//   ....[36]....
        /*073c*/ 	.word	0xffffffff


	//   ....[37]....
        /*0740*/ 	.word	0xffffffff


	//   ....[38]....
        /*0744*/ 	.word	0xffffffff


	//   ....[39]....
        /*0748*/ 	.word	0xffffffff


	//   ....[40]....
        /*074c*/ 	.word	0xffffffff


	//   ....[41]....
        /*0750*/ 	.word	0xffffffff


	//   ....[42]....
        /*0754*/ 	.word	0xffffffff


	//   ....[43]....
        /*0758*/ 	.word	0xffffffff


	//   ....[44]....
        /*075c*/ 	.word	0xffffffff


	//   ....[45]....
        /*0760*/ 	.word	0xffffffff


	//   ....[46]....
        /*0764*/ 	.word	0xffffffff


	//   ....[47]....
        /*0768*/ 	.word	0xffffffff


	//   ....[48]....
        /*076c*/ 	.word	0xffffffff


	//   ....[49]....
        /*0770*/ 	.word	0xffffffff


	//   ....[50]....
        /*0774*/ 	.word	0xffffffff


	//   ....[51]....
        /*0778*/ 	.word	0xffffffff


	//   ....[52]....
        /*077c*/ 	.word	0xffffffff


	//   ....[53]....
        /*0780*/ 	.word	0xffffffff


	//   ....[54]....
        /*0784*/ 	.word	0xffffffff


	//   ....[55]....
        /*0788*/ 	.word	0xffffffff


	//   ....[56]....
        /*078c*/ 	.word	0xffffffff


	//   ....[57]....
        /*0790*/ 	.word	0xffffffff


	//   ....[58]....
        /*0794*/ 	.word	0xffffffff


	//   ....[59]....
        /*0798*/ 	.word	0xffffffff


	//   ....[60]....
        /*079c*/ 	.word	0xffffffff


	//   ....[61]....
        /*07a0*/ 	.word	0xffffffff


	//   ....[62]....
        /*07a4*/ 	.word	0xffffffff


	//   ....[63]....
        /*07a8*/ 	.word	0xffffffff


	//   ....[64]....
        /*07ac*/ 	.word	0xffffffff


	//   ....[65]....
        /*07b0*/ 	.word	0xffffffff


	//   ....[66]....
        /*07b4*/ 	.word	0xffffffff


	//   ....[67]....
        /*07b8*/ 	.word	0xffffffff


	//   ....[68]....
        /*07bc*/ 	.word	0xffffffff


	//   ....[69]....
        /*07c0*/ 	.word	0xffffffff


	//   ....[70]....
        /*07c4*/ 	.word	0xffffffff


	//   ....[71]....
        /*07c8*/ 	.word	0xffffffff


	//   ....[72]....
        /*07cc*/ 	.word	0xffffffff


	//   ....[73]....
        /*07d0*/ 	.word	0xffffffff


	//   ....[74]....
        /*07d4*/ 	.word	0xffffffff


	//   ....[75]....
        /*07d8*/ 	.word	0xffffffff


	//   ....[76]....
        /*07dc*/ 	.word	0xffffffff


	//   ....[77]....
        /*07e0*/ 	.word	0xffffffff


	//   ....[78]....
        /*07e4*/ 	.word	0xffffffff


	//   ....[79]....
        /*07e8*/ 	.word	0xffffffff


	//   ....[80]....
        /*07ec*/ 	.word	0xffffffff


	//   ....[81]....
        /*07f0*/ 	.word	0xffffffff


	//   ....[82]....
        /*07f4*/ 	.word	0xffffffff


	//   ....[83]....
        /*07f8*/ 	.word	0xffffffff


	//   ....[84]....
        /*07fc*/ 	.word	0xffffffff


	//   ....[85]....
        /*0800*/ 	.word	0xffffffff


	//   ....[86]....
        /*0804*/ 	.word	0xffffffff


	//   ....[87]....
        /*0808*/ 	.word	0xffffffff


	//   ....[88]....
        /*080c*/ 	.word	0xffffffff


	//   ....[89]....
        /*0810*/ 	.word	0xffffffff


	//   ....[90]....
        /*0814*/ 	.word	0xffffffff


	//   ....[91]....
        /*0818*/ 	.word	0xffffffff


	//   ....[92]....
        /*081c*/ 	.word	0xffffffff


	//   ....[93]....
        /*0820*/ 	.word	0xffffffff


	//   ....[94]....
        /*0824*/ 	.word	0xffffffff


	//   ....[95]....
        /*0828*/ 	.word	0xffffffff


	//   ....[96]....
        /*082c*/ 	.word	0xffffffff


	//   ....[97]....
        /*0830*/ 	.word	0xffffffff


	//   ....[98]....
        /*0834*/ 	.word	0xffffffff


	//   ....[99]....
        /*0838*/ 	.word	0xffffffff


	//   ....[100]....
        /*083c*/ 	.word	0xffffffff


	//   ....[101]....
        /*0840*/ 	.word	0xffffffff


	//   ....[102]....
        /*0844*/ 	.word	0xffffffff


	//   ....[103]....
        /*0848*/ 	.word	0xffffffff


	//   ....[104]....
        /*084c*/ 	.word	0xffffffff


	//   ....[105]....
        /*0850*/ 	.word	0xffffffff


	//   ....[106]....
        /*0854*/ 	.word	0xffffffff


	//   ....[107]....
        /*0858*/ 	.word	0xffffffff


	//   ....[108]....
        /*085c*/ 	.word	0xffffffff


	//   ....[109]....
        /*0860*/ 	.word	0xffffffff


	//   ....[110]....
        /*0864*/ 	.word	0xffffffff


	//   ....[111]....
        /*0868*/ 	.word	0xffffffff


	//   ....[112]....
        /*086c*/ 	.word	0xffffffff


	//   ....[113]....
        /*0870*/ 	.word	0xffffffff


	//   ....[114]....
        /*0874*/ 	.word	0xffffffff


	//   ....[115]....
        /*0878*/ 	.word	0xffffffff


	//   ....[116]....
        /*087c*/ 	.word	0xffffffff


	//   ....[117]....
        /*0880*/ 	.word	0xffffffff


	//   ....[118]....
        /*0884*/ 	.word	0xffffffff


	//   ....[119]....
        /*0888*/ 	.word	0xffffffff


	//   ....[120]....
        /*088c*/ 	.word	0xffffffff


	//   ....[121]....
        /*0890*/ 	.word	0xffffffff


	//   ....[122]....
        /*0894*/ 	.word	0xffffffff


	//   ....[123]....
        /*0898*/ 	.word	0xffffffff


	//   ....[124]....
        /*089c*/ 	.word	0xffffffff


	//   ....[125]....
        /*08a0*/ 	.word	0xffffffff


	//   ....[126]....
        /*08a4*/ 	.word	0xffffffff


	//   ....[127]....
        /*08a8*/ 	.word	0xffffffff


	//   ....[128]....
        /*08ac*/ 	.word	0xffffffff


	//   ....[129]....
        /*08b0*/ 	.word	0xffffffff


	//   ....[130]....
        /*08b4*/ 	.word	0xffffffff


	//   ....[131]....
        /*08b8*/ 	.word	0xffffffff


	//   ....[132]....
        /*08bc*/ 	.word	0xffffffff


	//   ....[133]....
        /*08c0*/ 	.word	0xffffffff


	//   ....[134]....
        /*08c4*/ 	.word	0xffffffff


	//   ....[135]....
        /*08c8*/ 	.word	0xffffffff


	//   ....[136]....
        /*08cc*/ 	.word	0xffffffff


	//   ....[137]....
        /*08d0*/ 	.word	0xffffffff


	//   ....[138]....
        /*08d4*/ 	.word	0xffffffff


	//   ....[139]....
        /*08d8*/ 	.word	0xffffffff


	//   ....[140]....
        /*08dc*/ 	.word	0xffffffff


	//   ....[141]....
        /*08e0*/ 	.word	0xffffffff


	//   ....[142]....
        /*08e4*/ 	.word	0xffffffff


	//   ....[143]....
        /*08e8*/ 	.word	0xffffffff


	//   ....[144]....
        /*08ec*/ 	.word	0x0500000f


	//   ....[145]....
        /*08f0*/ 	.word	0x0500000f


	//   ....[146]....
        /*08f4*/ 	.word	0x0500000f


	//   ....[147]....
        /*08f8*/ 	.word	0x0500000f


	//   ....[148]....
        /*08fc*/ 	.word	0x0500000f


	//   ....[149]....
        /*0900*/ 	.word	0x0500000f


	//   ....[150]....
        /*0904*/ 	.word	0x0500000f


	//   ....[151]....
        /*0908*/ 	.word	0x0500000f


	//   ....[152]....
        /*090c*/ 	.word	0x0500000f


	//   ....[153]....
        /*0910*/ 	.word	0x0500000f


	//   ....[154]....
        /*0914*/ 	.word	0x0500000f


	//   ....[155]....
        /*0918*/ 	.word	0x0500000f


	//   ....[156]....
        /*091c*/ 	.word	0x0500000f


	//   ....[157]....
        /*0920*/ 	.word	0x0500000f


	//   ....[158]....
        /*0924*/ 	.word	0x0500000f


	//   ....[159]....
        /*0928*/ 	.word	0x0500000f


	//   ....[160]....
        /*092c*/ 	.word	0x0500000f


	//   ....[161]....
        /*0930*/ 	.word	0x0500000f


	//   ....[162]....
        /*0934*/ 	.word	0x0500000f


	//   ....[163]....
        /*0938*/ 	.word	0x0500000f


	//   ....[164]....
        /*093c*/ 	.word	0x0500000f


	//   ....[165]....
        /*0940*/ 	.word	0x0500000f


	//   ....[166]....
        /*0944*/ 	.word	0x0500000f


	//   ....[167]....
        /*0948*/ 	.word	0x0500000f


	//   ....[168]....
        /*094c*/ 	.word	0x0500000f


	//   ....[169]....
        /*0950*/ 	.word	0x0500000f


	//   ....[170]....
        /*0954*/ 	.word	0x0500000f


	//   ....[171]....
        /*0958*/ 	.word	0x0500000f


	//   ....[172]....
        /*095c*/ 	.word	0x0500000f


	//   ....[173]....
        /*0960*/ 	.word	0x0500000f


	//   ....[174]....
        /*0964*/ 	.word	0x0500000f


	//   ....[175]....
        /*0968*/ 	.word	0x0500000f


	//   ....[176]....
        /*096c*/ 	.word	0x0500000f


	//   ....[177]....
        /*0970*/ 	.word	0x0500000f


	//   ....[178]....
        /*0974*/ 	.word	0x0500000f


	//   ....[179]....
        /*0978*/ 	.word	0x0500000f


	//   ....[180]....
        /*097c*/ 	.word	0x0500000f


	//   ....[181]....
        /*0980*/ 	.word	0x0500000f


	//   ....[182]....
        /*0984*/ 	.word	0x0500000f


	//   ....[183]....
        /*0988*/ 	.word	0x0500000f


	//   ....[184]....
        /*098c*/ 	.word	0x0500000f


	//   ....[185]....
        /*0990*/ 	.word	0x0500000f


	//   ....[186]....
        /*0994*/ 	.word	0x0500000f


	//   ....[187]....
        /*0998*/ 	.word	0x0500000f


	//   ....[188]....
        /*099c*/ 	.word	0x0500000f


	//   ....[189]....
        /*09a0*/ 	.word	0x0500000f


	//   ....[190]....
        /*09a4*/ 	.word	0x0500000f


	//   ....[191]....
        /*09a8*/ 	.word	0x0500000f


	//   ....[192]....
        /*09ac*/ 	.word	0x0500000f


	//   ....[193]....
        /*09b0*/ 	.word	0x0500000f


	//   ....[194]....
        /*09b4*/ 	.word	0x0500000f


	//   ....[195]....
        /*09b8*/ 	.word	0x0500000f


	//   ....[196]....
        /*09bc*/ 	.word	0x0500000f


	//   ....[197]....
        /*09c0*/ 	.word	0x0500000f


	//   ....[198]....
        /*09c4*/ 	.word	0x0500000f


	//   ....[199]....
        /*09c8*/ 	.word	0x0500000f


	//   ....[200]....
        /*09cc*/ 	.word	0x0500000f


	//   ....[201]....
        /*09d0*/ 	.word	0x0500000f


	//   ....[202]....
        /*09d4*/ 	.word	0x0500000f


	//   ....[203]....
        /*09d8*/ 	.word	0x0500000f


	//   ....[204]....
        /*09dc*/ 	.word	0x0500000f


	//   ....[205]....
        /*09e0*/ 	.word	0x0500000f


	//   ....[206]....
        /*09e4*/ 	.word	0x0500000f


	//   ....[207]....
        /*09e8*/ 	.word	0x0500000f


	//   ....[208]....
        /*09ec*/ 	.word	0x0500000f


	//   ....[209]....
        /*09f0*/ 	.word	0x0500000f


	//   ....[210]....
        /*09f4*/ 	.word	0x0500000f


	//   ....[211]....
        /*09f8*/ 	.word	0x0500000f


	//   ....[212]....
        /*09fc*/ 	.word	0x0500000f


	//   ....[213]....
        /*0a00*/ 	.word	0x0500000f


	//   ....[214]....
        /*0a04*/ 	.word	0x0500000f


	//   ....[215]....
        /*0a08*/ 	.word	0x0500000f


	//   ....[216]....
        /*0a0c*/ 	.word	0x0500000f


	//   ....[217]....
        /*0a10*/ 	.word	0x0500000f


	//   ....[218]....
        /*0a14*/ 	.word	0x0500000f


	//   ....[219]....
        /*0a18*/ 	.word	0x0500000f


	//   ....[220]....
        /*0a1c*/ 	.word	0x0500000f


	//   ....[221]....
        /*0a20*/ 	.word	0x0500000f


	//   ....[222]....
        /*0a24*/ 	.word	0x0500000f


	//   ....[223]....
        /*0a28*/ 	.word	0x0500000f


	//   ....[224]....
        /*0a2c*/ 	.word	0x0500000f


	//   ....[225]....
        /*0a30*/ 	.word	0x0500000f


	//   ....[226]....
        /*0a34*/ 	.word	0x0500000f


	//   ....[227]....
        /*0a38*/ 	.word	0x0500000f


	//   ....[228]....
        /*0a3c*/ 	.word	0x0500000f


	//   ....[229]....
        /*0a40*/ 	.word	0x0500000f


	//   ....[230]....
        /*0a44*/ 	.word	0x0500000f


	//   ....[231]....
        /*0a48*/ 	.word	0x0500000f


	//   ....[232]....
        /*0a4c*/ 	.word	0x0500000f


	//   ....[233]....
        /*0a50*/ 	.word	0x0500000f


	//----- nvinfo : EIATTR_COOP_GROUP_INSTR_OFFSETS
	.align		4
.L_1013:
        /*0a54*/ 	.byte	0x04, 0x28
        /*0a56*/ 	.short	(.L_1015 - .L_1014)


	//   ....[0]....
.L_1014:
        /*0a58*/ 	.word	0x00000070


	//   ....[1]....
        /*0a5c*/ 	.word	0x000001a0


	//   ....[2]....
        /*0a60*/ 	.word	0x000001f0


	//   ....[3]....
        /*0a64*/ 	.word	0x00000420


	//   ....[4]....
        /*0a68*/ 	.word	0x00000580


	//   ....[5]....
        /*0a6c*/ 	.word	0x000006a0


	//   ....[6]....
        /*0a70*/ 	.word	0x00000800


	//   ....[7]....
        /*0a74*/ 	.word	0x00009820


	//   ....[8]....
        /*0a78*/ 	.word	0x00009ef0


	//   ....[9]....
        /*0a7c*/ 	.word	0x00009f00


	//   ....[10]....
        /*0a80*/ 	.word	0x00009f10


	//   ....[11]....
        /*0a84*/ 	.word	0x00009f20


	//   ....[12]....
        /*0a88*/ 	.word	0x0000a260


	//   ....[13]....
        /*0a8c*/ 	.word	0x0000a270


	//   ....[14]....
        /*0a90*/ 	.word	0x0000a280


	//   ....[15]....
        /*0a94*/ 	.word	0x0000a290


	//   ....[16]....
        /*0a98*/ 	.word	0x0000a570


	//   ....[17]....
        /*0a9c*/ 	.word	0x0000a580


	//   ....[18]....
        /*0aa0*/ 	.word	0x0000a590


	//   ....[19]....
        /*0aa4*/ 	.word	0x0000a5a0


	//   ....[20]....
        /*0aa8*/ 	.word	0x0000a8a0


	//   ....[21]....
        /*0aac*/ 	.word	0x0000a8b0


	//   ....[22]....
        /*0ab0*/ 	.word	0x0000a8c0


	//   ....[23]....
        /*0ab4*/ 	.word	0x0000a8d0


	//   ....[24]....
        /*0ab8*/ 	.word	0x0000c590


	//   ....[25]....
        /*0abc*/ 	.word	0x0000c5b0


	//   ....[26]....
        /*0ac0*/ 	.word	0x0000c5c0


	//   ....[27]....
        /*0ac4*/ 	.word	0x0000c5d0


	//   ....[28]....
        /*0ac8*/ 	.word	0x0000c6e0


	//   ....[29]....
        /*0acc*/ 	.word	0x0000c730


	//   ....[30]....
        /*0ad0*/ 	.word	0x0000c760


	//   ....[31]....
        /*0ad4*/ 	.word	0x0000c7a0


	//   ....[32]....
        /*0ad8*/ 	.word	0x0000cac0


	//   ....[33]....
        /*0adc*/ 	.word	0x0000cae0


	//   ....[34]....
        /*0ae0*/ 	.word	0x0000cb00


	//   ....[35]....
        /*0ae4*/ 	.word	0x0000cb10


	//   ....[36]....
        /*0ae8*/ 	.word	0x0000cbd0


	//   ....[37]....
        /*0aec*/ 	.word	0x0000cbf0


	//   ....[38]....
        /*0af0*/ 	.word	0x0000cc00


	//   ....[39]....
        /*0af4*/ 	.word	0x0000cc90


	//   ....[40]....
        /*0af8*/ 	.word	0x0000eeb0


	//   ....[41]....
        /*0afc*/ 	.word	0x0000f240


	//   ....[42]....
        /*0b00*/ 	.word	0x00010290


	//   ....[43]....
        /*0b04*/ 	.word	0x00010350


	//   ....[44]....
        /*0b08*/ 	.word	0x00010cc0


	//   ....[45]....
        /*0b0c*/ 	.word	0x00010d20


	//   ....[46]....
        /*0b10*/ 	.word	0x000126f0


	//   ....[47]....
        /*0b14*/ 	.word	0x00012910


	//   ....[48]....
        /*0b18*/ 	.word	0x000135e0


	//   ....[49]....
        /*0b1c*/ 	.word	0x00013690


	//   ....[50]....
        /*0b20*/ 	.word	0x00013e00


	//   ....[51]....
        /*0b24*/ 	.word	0x00013e50


	//   ....[52]....
        /*0b28*/ 	.word	0x00015b20


	//   ....[53]....
        /*0b2c*/ 	.word	0x00015b60


	//   ....[54]....
        /*0b30*/ 	.word	0x00016250


	//   ....[55]....
        /*0b34*/ 	.word	0x000162e0


	//   ....[56]....
        /*0b38*/ 	.word	0x00017df0


	//   ....[57]....
        /*0b3c*/ 	.word	0x00017fc0


	//   ....[58]....
        /*0b40*/ 	.word	0x00018ca0


	//   ....[59]....
        /*0b44*/ 	.word	0x00018d50


	//   ....[60]....
        /*0b48*/ 	.word	0x000194c0


	//   ....[61]....
        /*0b4c*/ 	.word	0x00019520


	//   ....[62]....
        /*0b50*/ 	.word	0x0001aa50


	//   ....[63]....
        /*0b54*/ 	.word	0x0001aa60


	//   ....[64]....
        /*0b58*/ 	.word	0x0001aab0


	//   ....[65]....
        /*0b5c*/ 	.word	0x0001aac0


	//   ....[66]....
        /*0b60*/ 	.word	0x0001bb60


	//   ....[67]....
        /*0b64*/ 	.word	0x0001bb80


	//   ....[68]....
        /*0b68*/ 	.word	0x0001bba0


	//   ....[69]....
        /*0b6c*/ 	.word	0x0001bbb0


	//   ....[70]....
        /*0b70*/ 	.word	0x0001c270


	//   ....[71]....
        /*0b74*/ 	.word	0x0001c280


	//   ....[72]....
        /*0b78*/ 	.word	0x0001c380


	//   ....[73]....
        /*0b7c*/ 	.word	0x0001c390


	//   ....[74]....
        /*0b80*/ 	.word	0x0001c4a0


	//   ....[75]....
        /*0b84*/ 	.word	0x0001c4b0


	//   ....[76]....
        /*0b88*/ 	.word	0x0001c5c0


	//   ....[77]....
        /*0b8c*/ 	.word	0x0001c5d0


	//   ....[78]....
        /*0b90*/ 	.word	0x0001c980


	//   ....[79]....
        /*0b94*/ 	.word	0x0001c990


	//   ....[80]....
        /*0b98*/ 	.word	0x0001ced0


	//   ....[81]....
        /*0b9c*/ 	.word	0x0001cee0


	//   ....[82]....
        /*0ba0*/ 	.word	0x0001dbd0


	//   ....[83]....
        /*0ba4*/ 	.word	0x0001dbe0


	//   ....[84]....
        /*0ba8*/ 	.word	0x0001dcf0


	//   ....[85]....
        /*0bac*/ 	.word	0x0001dd00


	//   ....[86]....
        /*0bb0*/ 	.word	0x0001de10


	//   ....[87]....
        /*0bb4*/ 	.word	0x0001de20


	//   ....[88]....
        /*0bb8*/ 	.word	0x0001df30


	//   ....[89]....
        /*0bbc*/ 	.word	0x0001df40


	//   ....[90]....
        /*0bc0*/ 	.word	0x0001e0b0


	//   ....[91]....
        /*0bc4*/ 	.word	0x0001e2e0


	//   ....[92]....
        /*0bc8*/ 	.word	0x0001e310


	//   ....[93]....
        /*0bcc*/ 	.word	0x0001e340


	//   ....[94]....
        /*0bd0*/ 	.word	0x0001e370


	//   ....[95]....
        /*0bd4*/ 	.word	0x0001e3a0


	//   ....[96]....
        /*0bd8*/ 	.word	0x0001e3d0


	//   ....[97]....
        /*0bdc*/ 	.word	0x0001e570


	//   ....[98]....
        /*0be0*/ 	.word	0x0001e5a0


	//   ....[99]....
        /*0be4*/ 	.word	0x0001e5d0


	//   ....[100]....
        /*0be8*/ 	.word	0x0001e600


	//   ....[101]....
        /*0bec*/ 	.word	0x0001e630


	//   ....[102]....
        /*0bf0*/ 	.word	0x0001e660


	//   ....[103]....
        /*0bf4*/ 	.word	0x0001e700


	//   ....[104]....
        /*0bf8*/ 	.word	0x0001e730


	//   ....[105]....
        /*0bfc*/ 	.word	0x0001e740


	//   ....[106]....
        /*0c00*/ 	.word	0x0001e770


	//   ....[107]....
        /*0c04*/ 	.word	0x000200e0


	//   ....[108]....
        /*0c08*/ 	.word	0x00021ec0


	//   ....[109]....
        /*0c0c*/ 	.word	0x00022a00


	//   ....[110]....
        /*0c10*/ 	.word	0x00022a20


	//   ....[111]....
        /*0c14*/ 	.word	0x00022ae0


	//   ....[112]....
        /*0c18*/ 	.word	0x00022af0


	//   ....[113]....
        /*0c1c*/ 	.word	0x00022b80


	//   ....[114]....
        /*0c20*/ 	.word	0x00022b90


	//   ....[115]....
        /*0c24*/ 	.word	0x00022c20


	//   ....[116]....
        /*0c28*/ 	.word	0x00022c30


	//   ....[117]....
        /*0c2c*/ 	.word	0x00022cc0


	//   ....[118]....
        /*0c30*/ 	.word	0x00022cd0


	//   ....[119]....
        /*0c34*/ 	.word	0x00022d60


	//   ....[120]....
        /*0c38*/ 	.word	0x00022d70


	//   ....[121]....
        /*0c3c*/ 	.word	0x00022e00


	//   ....[122]....
        /*0c40*/ 	.word	0x00022e10


	//   ....[123]....
        /*0c44*/ 	.word	0x00022e60


	//   ....[124]....
        /*0c48*/ 	.word	0x00022e90


	//   ....[125]....
        /*0c4c*/ 	.word	0x000257e0


	//   ....[126]....
        /*0c50*/ 	.word	0x00025850


	//   ....[127]....
        /*0c54*/ 	.word	0x00025880


	//   ....[128]....
        /*0c58*/ 	.word	0x00025890


	//   ....[129]....
        /*0c5c*/ 	.word	0x000258c0


	//   ....[130]....
        /*0c60*/ 	.word	0x000258f0


	//   ....[131]....
        /*0c64*/ 	.word	0x00025920


	//   ....[132]....
        /*0c68*/ 	.word	0x00025950


	//   ....[133]....
        /*0c6c*/ 	.word	0x00025b20


	//   ....[134]....
        /*0c70*/ 	.word	0x00025b50


	//   ....[135]....
        /*0c74*/ 	.word	0x00025b80


	//   ....[136]....
        /*0c78*/ 	.word	0x00025bb0


	//   ....[137]....
        /*0c7c*/ 	.word	0x00025be0


	//   ....[138]....
        /*0c80*/ 	.word	0x00025c10


	//   ....[139]....
        /*0c84*/ 	.word	0x00025ce0


	//   ....[140]....
        /*0c88*/ 	.word	0x00025d00


	//   ....[141]....
        /*0c8c*/ 	.word	0x00025d10


	//   ....[142]....
        /*0c90*/ 	.word	0x00025d90


	//   ....[143]....
        /*0c94*/ 	.word	0x000268c0


	//   ....[144]....
        /*0c98*/ 	.word	0x00026d30


	//   ....[145]....
        /*0c9c*/ 	.word	0x00026de0


	//   ....[146]....
        /*0ca0*/ 	.word	0x00026e70


	//   ....[147]....
        /*0ca4*/ 	.word	0x00026ec0


	//   ....[148]....
        /*0ca8*/ 	.word	0x00026f10


	//   ....[149]....
        /*0cac*/ 	.word	0x00026fa0


	//   ....[150]....
        /*0cb0*/ 	.word	0x00027030


	//   ....[151]....
        /*0cb4*/ 	.word	0x00027080


	//   ....[152]....
        /*0cb8*/ 	.word	0x000270d0


	//   ....[153]....
        /*0cbc*/ 	.word	0x00027160


	//   ....[154]....
        /*0cc0*/ 	.word	0x000271f0


	//   ....[155]....
        /*0cc4*/ 	.word	0x00027240


	//   ....[156]....
        /*0cc8*/ 	.word	0x00027290


	//   ....[157]....
        /*0ccc*/ 	.word	0x00027320


	//   ....[158]....
        /*0cd0*/ 	.word	0x000273b0


	//   ....[159]....
        /*0cd4*/ 	.word	0x00027400


	//   ....[160]....
        /*0cd8*/ 	.word	0x00027450


	//   ....[161]....
        /*0cdc*/ 	.word	0x00027550


	//   ....[162]....
        /*0ce0*/ 	.word	0x00027600


	//   ....[163]....
        /*0ce4*/ 	.word	0x00027680


	//   ....[164]....
        /*0ce8*/ 	.word	0x00027710


	//   ....[165]....
        /*0cec*/ 	.word	0x00027880


	//   ....[166]....
        /*0cf0*/ 	.word	0x000279b0


	//   ....[167]....
        /*0cf4*/ 	.word	0x00027a10


	//   ....[168]....
        /*0cf8*/ 	.word	0x00027a60


	//   ....[169]....
        /*0cfc*/ 	.word	0x00027af0


	//   ....[170]....
        /*0d00*/ 	.word	0x00027b90


	//   ....[171]....
        /*0d04*/ 	.word	0x00027c10


	//   ....[172]....
        /*0d08*/ 	.word	0x00027c80


	//   ....[173]....
        /*0d0c*/ 	.word	0x00027de0


	//   ....[174]....
        /*0d10*/ 	.word	0x00027ee0


	//   ....[175]....
        /*0d14*/ 	.word	0x00027f30


	//   ....[176]....
        /*0d18*/ 	.word	0x00027f80


	//   ....[177]....
        /*0d1c*/ 	.word	0x00028300


	//   ....[178]....
        /*0d20*/ 	.word	0x00028350


	//   ....[179]....
        /*0d24*/ 	.word	0x000283e0


	//   ....[180]....
        /*0d28*/ 	.word	0x00028470


	//   ....[181]....
        /*0d2c*/ 	.word	0x00028500


	//   ....[182]....
        /*0d30*/ 	.word	0x00028590


	//   ....[183]....
        /*0d34*/ 	.word	0x00028620


	//   ....[184]....
        /*0d38*/ 	.word	0x000286b0


	//   ....[185]....
        /*0d3c*/ 	.word	0x00028730


	//   ....[186]....
        /*0d40*/ 	.word	0x00028780


	//   ....[187]....
        /*0d44*/ 	.word	0x00028810


	//   ....[188]....
        /*0d48*/ 	.word	0x000288a0


	//   ....[189]....
        /*0d4c*/ 	.word	0x00028920


	//   ....[190]....
        /*0d50*/ 	.word	0x00028970


	//   ....[191]....
        /*0d54*/ 	.word	0x00028a00


	//   ....[192]....
        /*0d58*/ 	.word	0x00028a90


	//   ....[193]....
        /*0d5c*/ 	.word	0x00028b20


	//   ....[194]....
        /*0d60*/ 	.word	0x00028bb0


	//   ....[195]....
        /*0d64*/ 	.word	0x00028c40


	//   ....[196]....
        /*0d68*/ 	.word	0x00028cd0


	//   ....[197]....
        /*0d6c*/ 	.word	0x00028d90


	//   ....[198]....
        /*0d70*/ 	.word	0x00029080


	//   ....[199]....
        /*0d74*/ 	.word	0x00029240


	//   ....[200]....
        /*0d78*/ 	.word	0x00029290


	//   ....[201]....
        /*0d7c*/ 	.word	0x000292f0


	//   ....[202]....
        /*0d80*/ 	.word	0x000293f0


	//   ....[203]....
        /*0d84*/ 	.word	0x00029450


	//   ....[204]....
        /*0d88*/ 	.word	0x00029550


	//   ....[205]....
        /*0d8c*/ 	.word	0x000295b0


	//   ....[206]....
        /*0d90*/ 	.word	0x000296b0


	//   ....[207]....
        /*0d94*/ 	.word	0x00029710


	//   ....[208]....
        /*0d98*/ 	.word	0x00029810


	//   ....[209]....
        /*0d9c*/ 	.word	0x00029870


	//   ....[210]....
        /*0da0*/ 	.word	0x00029970


	//   ....[211]....
        /*0da4*/ 	.word	0x000299d0


	//   ....[212]....
        /*0da8*/ 	.word	0x00029ad0


	//   ....[213]....
        /*0dac*/ 	.word	0x00029b30


	//   ....[214]....
        /*0db0*/ 	.word	0x00029c10


	//   ....[215]....
        /*0db4*/ 	.word	0x00029f40


	//   ....[216]....
        /*0db8*/ 	.word	0x00029ff0


	//   ....[217]....
        /*0dbc*/ 	.word	0x0002a170


	//   ....[218]....
        /*0dc0*/ 	.word	0x0002a200


	//   ....[219]....
        /*0dc4*/ 	.word	0x0002a280


	//   ....[220]....
        /*0dc8*/ 	.word	0x0002a300


	//   ....[221]....
        /*0dcc*/ 	.word	0x0002a380


	//   ....[222]....
        /*0dd0*/ 	.word	0x0002a410


	//   ....[223]....
        /*0dd4*/ 	.word	0x0002a4b0


	//   ....[224]....
        /*0dd8*/ 	.word	0x0002a580


	//   ....[225]....
        /*0ddc*/ 	.word	0x0002a600


	//   ....[226]....
        /*0de0*/ 	.word	0x0002a680


	//   ....[227]....
        /*0de4*/ 	.word	0x0002a700


	//   ....[228]....
        /*0de8*/ 	.word	0x0002a790


	//   ....[229]....
        /*0dec*/ 	.word	0x0002a810


	//   ....[230]....
        /*0df0*/ 	.word	0x0002a8c0


	//   ....[231]....
        /*0df4*/ 	.word	0x0002a910


	//   ....[232]....
        /*0df8*/ 	.word	0x0002a9d0


	//   ....[233]....
        /*0dfc*/ 	.word	0x0002ab00


	//----- nvinfo : EIATTR_REG_RECONFIG
	.align		4
.L_1015:
        /*0e00*/ 	.byte	0x01, 0x54
	.zero		2


	//----- nvinfo : EIATTR_SYSCALL_OFFSETS
	.align		4
        /*0e04*/ 	.byte	0x04, 0x46
        /*0e06*/ 	.short	(.L_1017 - .L_1016)


	//   ....[0]....
.L_1016:
        /*0e08*/ 	.word	0x00002210


	//   ....[1]....
        /*0e0c*/ 	.word	0x00002360


	//   ....[2]....
        /*0e10*/ 	.word	0x000099c0


	//   ....[3]....
        /*0e14*/ 	.word	0x00009cb0


	//   ....[4]....
        /*0e18*/ 	.word	0x00021af0


	//   ....[5]....
        /*0e1c*/ 	.word	0x00021c40


	//   ....[6]....
        /*0e20*/ 	.word	0x00021d30


	//   ....[7]....
        /*0e24*/ 	.word	0x00022590


	//----- nvinfo : EIATTR_MBARRIER_INSTR_OFFSETS
	.align		4
.L_1017:
        /*0e28*/ 	.byte	0x04, 0x39
        /*0e2a*/ 	.short	(.L_1019 - .L_1018)


	//   ....[0]....
.L_1018:
        /*0e2c*/ 	.word	0x000002d0
        /*0e30*/ 	.word	0x000000ff
        /*0e34*/ 	.word	0x00028800
        /*0e38*/ 	.short	0x0100
        /*0e3a*/ 	.byte	0x08
	.zero		1


	//   ....[1]....
        /*0e3c*/ 	.word	0x000002e0
        /*0e40*/ 	.word	0x000000ff
        /*0e44*/ 	.word	0x00028820
        /*0e48*/ 	.short	0x0100
        /*0e4a*/ 	.byte	0x08
	.zero		1


	//   ....[2]....
        /*0e4c*/ 	.word	0x000003d0
        /*0e50*/ 	.word	0x000000ff
        /*0e54*/ 	.word	0x00028830
        /*0e58*/ 	.short	0x0100
        /*0e5a*/ 	.byte	0x08
	.zero		1


	//   ....[3]....
        /*0e5c*/ 	.word	0x000003e0
        /*0e60*/ 	.word	0x000000ff
        /*0e64*/ 	.word	0x00028840
        /*0e68*/ 	.short	0x0100
        /*0e6a*/ 	.byte	0x08
	.zero		1


	//   ....[4]....
        /*0e6c*/ 	.word	0x000003f0
        /*0e70*/ 	.word	0x000000ff
        /*0e74*/ 	.word	0x00028838
        /*0e78*/ 	.short	0x0100
        /*0e7a*/ 	.byte	0x08
	.zero		1


	//   ....[5]....
        /*0e7c*/ 	.word	0x00000400
        /*0e80*/ 	.word	0x000000ff
        /*0e84*/ 	.word	0x00028848
        /*0e88*/ 	.short	0x0100
        /*0e8a*/ 	.byte	0x08
	.zero		1


	//   ....[6]....
        /*0e8c*/ 	.word	0x00000530
        /*0e90*/ 	.word	0x000000ff
        /*0e94*/ 	.word	0x00028850
        /*0e98*/ 	.short	0x0100
        /*0e9a*/ 	.byte	0x08
	.zero		1


	//   ....[7]....
        /*0e9c*/ 	.word	0x00000540
        /*0ea0*/ 	.word	0x000000ff
        /*0ea4*/ 	.word	0x00028860
        /*0ea8*/ 	.short	0x0100
        /*0eaa*/ 	.byte	0x08
	.zero		1


	//   ....[8]....
        /*0eac*/ 	.word	0x00000550
        /*0eb0*/ 	.word	0x000000ff
        /*0eb4*/ 	.word	0x00028858
        /*0eb8*/ 	.short	0x0100
        /*0eba*/ 	.byte	0x08
	.zero		1


	//   ....[9]....
        /*0ebc*/ 	.word	0x00000560
        /*0ec0*/ 	.word	0x000000ff
        /*0ec4*/ 	.word	0x00028868
        /*0ec8*/ 	.short	0x0100
        /*0eca*/ 	.byte	0x08
	.zero		1


	//   ....[10]....
        /*0ecc*/ 	.word	0x00000650
        /*0ed0*/ 	.word	0x000000ff
        /*0ed4*/ 	.word	0x00028870
        /*0ed8*/ 	.short	0x0100
        /*0eda*/ 	.byte	0x06
	.zero		1


	//   ....[11]....
        /*0edc*/ 	.word	0x00000660
        /*0ee0*/ 	.word	0x000000ff
        /*0ee4*/ 	.word	0x00028880
        /*0ee8*/ 	.short	0x0100
        /*0eea*/ 	.byte	0x06
	.zero		1


	//   ....[12]....
        /*0eec*/ 	.word	0x00000670
        /*0ef0*/ 	.word	0x000000ff
        /*0ef4*/ 	.word	0x00028878
        /*0ef8*/ 	.short	0x0100
        /*0efa*/ 	.byte	0x06
	.zero		1


	//   ....[13]....
        /*0efc*/ 	.word	0x00000680
        /*0f00*/ 	.word	0x000000ff
        /*0f04*/ 	.word	0x00028888
        /*0f08*/ 	.short	0x0100
        /*0f0a*/ 	.byte	0x06
	.zero		1


	//   ....[14]....
        /*0f0c*/ 	.word	0x000007b0
        /*0f10*/ 	.word	0x000000ff
        /*0f14*/ 	.word	0x00028890
        /*0f18*/ 	.short	0x0100
        /*0f1a*/ 	.byte	0x08
	.zero		1


	//   ....[15]....
        /*0f1c*/ 	.word	0x000007c0
        /*0f20*/ 	.word	0x000000ff
        /*0f24*/ 	.word	0x000288a0
        /*0f28*/ 	.short	0x0100
        /*0f2a*/ 	.byte	0x08
	.zero		1


	//   ....[16]....
        /*0f2c*/ 	.word	0x000007d0
        /*0f30*/ 	.word	0x000000ff
        /*0f34*/ 	.word	0x00028898
        /*0f38*/ 	.short	0x0100
        /*0f3a*/ 	.byte	0x08
	.zero		1


	//   ....[17]....
        /*0f3c*/ 	.word	0x000007e0
        /*0f40*/ 	.word	0x000000ff
        /*0f44*/ 	.word	0x000288a8
        /*0f48*/ 	.short	0x0100
        /*0f4a*/ 	.byte	0x08
	.zero		1


	//   ....[18]....
        /*0f4c*/ 	.word	0x00000910
        /*0f50*/ 	.word	0x000000ff
        /*0f54*/ 	.word	0x000288b0
        /*0f58*/ 	.short	0x0100
        /*0f5a*/ 	.byte	0x08
	.zero		1


	//   ....[19]....
        /*0f5c*/ 	.word	0x00000920
        /*0f60*/ 	.word	0x000000ff
        /*0f64*/ 	.word	0x000288c0
        /*0f68*/ 	.short	0x0100
        /*0f6a*/ 	.byte	0x08
	.zero		1


	//   ....[20]....
        /*0f6c*/ 	.word	0x00000930
        /*0f70*/ 	.word	0x000000ff
        /*0f74*/ 	.word	0x000288b8
        /*0f78*/ 	.short	0x0100
        /*0f7a*/ 	.byte	0x08
	.zero		1


	//   ....[21]....
        /*0f7c*/ 	.word	0x00000940
        /*0f80*/ 	.word	0x000000ff
        /*0f84*/ 	.word	0x000288c8
        /*0f88*/ 	.short	0x0100
        /*0f8a*/ 	.byte	0x08
	.zero		1


	//   ....[22]....
        /*0f8c*/ 	.word	0x00003990
        /*0f90*/ 	.word	0x0000006b
        /*0f94*/ 	.word	0x00028890
        /*0f98*/ 	.short	0x010a
        /*0f9a*/ 	.byte	0x3f
	.zero		1


	//   ....[23]....
        /*0f9c*/ 	.word	0x00005f90
        /*0fa0*/ 	.word	0x0000006b
        /*0fa4*/ 	.word	0x00028890
        /*0fa8*/ 	.short	0x010a
        /*0faa*/ 	.byte	0x3f
	.zero		1


	//   ....[24]....
        /*0fac*/ 	.word	0x00008130
        /*0fb0*/ 	.word	0x0000006b
        /*0fb4*/ 	.word	0x00028890
        /*0fb8*/ 	.short	0x010a
        /*0fba*/ 	.byte	0x3f
	.zero		1


	//   ....[25]....
        /*0fbc*/ 	.word	0x00008790
        /*0fc0*/ 	.word	0x0000002c
        /*0fc4*/ 	.word	0x00000000
        /*0fc8*/ 	.short	0x0101
        /*0fca*/ 	.byte	0x3f
	.zero		1


	//   ....[26]....
        /*0fcc*/ 	.word	0x000087d0
        /*0fd0*/ 	.word	0x0000006b
        /*0fd4*/ 	.word	0x000288b0
        /*0fd8*/ 	.short	0x010a
        /*0fda*/ 	.byte	0x3f
	.zero		1


	//   ....[27]....
        /*0fdc*/ 	.word	0x00008e00
        /*0fe0*/ 	.word	0x0000006b
        /*0fe4*/ 	.word	0x00000000
        /*0fe8*/ 	.short	0x0101
        /*0fea*/ 	.byte	0x3f
	.zero		1


	//   ....[28]....
        /*0fec*/ 	.word	0x00009a40
        /*0ff0*/ 	.word	0x00000002
        /*0ff4*/ 	.word	0x00028800
        /*0ff8*/ 	.short	0x010a
        /*0ffa*/ 	.byte	0x3f
	.zero		1


	//   ....[29]....
        /*0ffc*/ 	.word	0x00009a90
        /*1000*/ 	.word	0x00000002
        /*1004*/ 	.word	0x00028800
        /*1008*/ 	.short	0x010a
        /*100a*/ 	.byte	0x3f
	.zero		1


	//   ....[30]....
        /*100c*/ 	.word	0x0000ab10
        /*1010*/ 	.word	0x00000002
        /*1014*/ 	.word	0x00028800
        /*1018*/ 	.short	0x010a
        /*101a*/ 	.byte	0x3f
	.zero		1


	//   ....[31]....
        /*101c*/ 	.word	0x0000cef0
        /*1020*/ 	.word	0x00000002
        /*1024*/ 	.word	0x00028800
        /*1028*/ 	.short	0x010a
        /*102a*/ 	.byte	0x3f
	.zero		1


	//   ....[32]....
        /*102c*/ 	.word	0x0000e9d0
        /*1030*/ 	.word	0x00000003
        /*1034*/ 	.word	0x00028830
        /*1038*/ 	.short	0x010a
        /*103a*/ 	.byte	0x3f
	.zero		1


	//   ....[33]....
        /*103c*/ 	.word	0x0000ea40
        /*1040*/ 	.word	0x00000003
        /*1044*/ 	.word	0x00028830
        /*1048*/ 	.short	0x010a
        /*104a*/ 	.byte	0x3f
	.zero		1


	//   ....[34]....
        /*104c*/ 	.word	0x0000f060
        /*1050*/ 	.word	0x00000000
        /*1054*/ 	.word	0x00000000
        /*1058*/ 	.short	0x0101
        /*105a*/ 	.byte	0x3f
	.zero		1


	//   ....[35]....
        /*105c*/ 	.word	0x00011d90
        /*1060*/ 	.word	0x0000000b
        /*1064*/ 	.word	0x00028830
        /*1068*/ 	.short	0x010a
        /*106a*/ 	.byte	0x3f
	.zero		1


	//   ....[36]....
        /*106c*/ 	.word	0x00011de0
        /*1070*/ 	.word	0x0000000b
        /*1074*/ 	.word	0x00028830
        /*1078*/ 	.short	0x010a
        /*107a*/ 	.byte	0x3f
	.zero		1


	//   ....[37]....
        /*107c*/ 	.word	0x000121f0
        /*1080*/ 	.word	0x0000000a
        /*1084*/ 	.word	0x00028850
        /*1088*/ 	.short	0x010a
        /*108a*/ 	.byte	0x3f
	.zero		1


	//   ....[38]....
        /*108c*/ 	.word	0x00012230
        /*1090*/ 	.word	0x0000000a
        /*1094*/ 	.word	0x00028850
        /*1098*/ 	.short	0x010a
        /*109a*/ 	.byte	0x3f
	.zero		1


	//   ....[39]....
        /*109c*/ 	.word	0x00012720
        /*10a0*/ 	.word	0x00000006
        /*10a4*/ 	.word	0x00000000
        /*10a8*/ 	.short	0x0101
        /*10aa*/ 	.byte	0x3f
	.zero		1


	//   ....[40]....
        /*10ac*/ 	.word	0x00014070
        /*10b0*/ 	.word	0x0000001f
        /*10b4*/ 	.word	0x00000000
        /*10b8*/ 	.short	0x0101
        /*10ba*/ 	.byte	0x3f
	.zero		1


	//   ....[41]....
        /*10bc*/ 	.word	0x00015260
        /*10c0*/ 	.word	0x00000000
        /*10c4*/ 	.word	0x00028830
        /*10c8*/ 	.short	0x010a
        /*10ca*/ 	.byte	0x3f
	.zero		1


	//   ....[42]....
        /*10cc*/ 	.word	0x000152b0
        /*10d0*/ 	.word	0x00000000
        /*10d4*/ 	.word	0x00028830
        /*10d8*/ 	.short	0x010a
        /*10da*/ 	.byte	0x3f
	.zero		1


	//   ....[43]....
        /*10dc*/ 	.word	0x000156c0
        /*10e0*/ 	.word	0x00000008
        /*10e4*/ 	.word	0x00028850
        /*10e8*/ 	.short	0x010a
        /*10ea*/ 	.byte	0x3f
	.zero		1


	//   ....[44]....
        /*10ec*/ 	.word	0x00015700
        /*10f0*/ 	.word	0x00000008
        /*10f4*/ 	.word	0x00028850
        /*10f8*/ 	.short	0x010a
        /*10fa*/ 	.byte	0x3f
	.zero		1


	//   ....[45]....
        /*10fc*/ 	.word	0x00016900
        /*1100*/ 	.word	0x00000027
        /*1104*/ 	.word	0x00000000
        /*1108*/ 	.short	0x0101
        /*110a*/ 	.byte	0x3f
	.zero		1


	//   ....[46]....
        /*110c*/ 	.word	0x000169a0
        /*1110*/ 	.word	0x00000005
        /*1114*/ 	.word	0x00000000
        /*1118*/ 	.short	0x0101
        /*111a*/ 	.byte	0x3f
	.zero		1


	//   ....[47]....
        /*111c*/ 	.word	0x00017450
        /*1120*/ 	.word	0x00000000
        /*1124*/ 	.word	0x00028830
        /*1128*/ 	.short	0x010a
        /*112a*/ 	.byte	0x3f
	.zero		1


	//   ....[48]....
        /*112c*/ 	.word	0x000174a0
        /*1130*/ 	.word	0x00000000
        /*1134*/ 	.word	0x00028830
        /*1138*/ 	.short	0x010a
        /*113a*/ 	.byte	0x3f
	.zero		1


	//   ....[49]....
        /*113c*/ 	.word	0x000178b0
        /*1140*/ 	.word	0x00000008
        /*1144*/ 	.word	0x00028850
        /*1148*/ 	.short	0x010a
        /*114a*/ 	.byte	0x3f
	.zero		1


	//   ....[50]....
        /*114c*/ 	.word	0x000178f0
        /*1150*/ 	.word	0x00000008
        /*1154*/ 	.word	0x00028850
        /*1158*/ 	.short	0x010a
        /*115a*/ 	.byte	0x3f
	.zero		1


	//   ....[51]....
        /*115c*/ 	.word	0x00017e10
        /*1160*/ 	.word	0x0000000a
        /*1164*/ 	.word	0x00000000
        /*1168*/ 	.short	0x0101
        /*116a*/ 	.byte	0x3f
	.zero		1


	//   ....[52]....
        /*116c*/ 	.word	0x000196d0
        /*1170*/ 	.word	0x00000022
        /*1174*/ 	.word	0x00000000
        /*1178*/ 	.short	0x0101
        /*117a*/ 	.byte	0x3f
	.zero		1


	//   ....[53]....
        /*117c*/ 	.word	0x0001a5e0
        /*1180*/ 	.word	0x0000000a
        /*1184*/ 	.word	0x00028850
        /*1188*/ 	.short	0x010a
        /*118a*/ 	.byte	0x3f
	.zero		1


	//   ....[54]....
        /*118c*/ 	.word	0x0001a660
        /*1190*/ 	.word	0x0000000a
        /*1194*/ 	.word	0x00028850
        /*1198*/ 	.short	0x010a
        /*119a*/ 	.byte	0x3f
	.zero		1


	//   ....[55]....
        /*119c*/ 	.word	0x0001ac40
        /*11a0*/ 	.word	0x0000000a
        /*11a4*/ 	.word	0x00000000
        /*11a8*/ 	.short	0x0101
        /*11aa*/ 	.byte	0x3f
	.zero		1


	//   ....[56]....
        /*11ac*/ 	.word	0x0001c1e0
        /*11b0*/ 	.word	0x00000003
        /*11b4*/ 	.word	0x00000000
        /*11b8*/ 	.short	0x0101
        /*11ba*/ 	.byte	0x3f
	.zero		1


	//   ....[57]....
        /*11bc*/ 	.word	0x0001c8a0
        /*11c0*/ 	.word	0x00000000
        /*11c4*/ 	.word	0x00000000
        /*11c8*/ 	.short	0x0101
        /*11ca*/ 	.byte	0x3f
	.zero		1


	//   ....[58]....
        /*11cc*/ 	.word	0x000201c0
        /*11d0*/ 	.word	0x00000012
        /*11d4*/ 	.word	0x00028820
        /*11d8*/ 	.short	0x010a
        /*11da*/ 	.byte	0x3f
	.zero		1


	//   ....[59]....
        /*11dc*/ 	.word	0x00020290
        /*11e0*/ 	.word	0x00000006
        /*11e4*/ 	.word	0x000288a0
        /*11e8*/ 	.short	0x010a
        /*11ea*/ 	.byte	0x3f
	.zero		1


	//   ....[60]....
        /*11ec*/ 	.word	0x000205d0
        /*11f0*/ 	.word	0x00000006
        /*11f4*/ 	.word	0x000288c0
        /*11f8*/ 	.short	0x010a
        /*11fa*/ 	.byte	0x3f
	.zero		1


	//   ....[61]....
        /*11fc*/ 	.word	0x00020a70
        /*1200*/ 	.word	0x00000008
        /*1204*/ 	.word	0x000288a0
        /*1208*/ 	.short	0x010a
        /*120a*/ 	.byte	0x3f
	.zero		1


	//   ....[62]....
        /*120c*/ 	.word	0x00020d90
        /*1210*/ 	.word	0x00000008
        /*1214*/ 	.word	0x000288c0
        /*1218*/ 	.short	0x010a
        /*121a*/ 	.byte	0x3f
	.zero		1


	//   ....[63]....
        /*121c*/ 	.word	0x00022130
        /*1220*/ 	.word	0x00000000
        /*1224*/ 	.word	0x00028840
        /*1228*/ 	.short	0x010a
        /*122a*/ 	.byte	0x3f
	.zero		1


	//   ....[64]....
        /*122c*/ 	.word	0x00022f60
        /*1230*/ 	.word	0x00000012
        /*1234*/ 	.word	0x00028800
        /*1238*/ 	.short	0x0107
        /*123a*/ 	.byte	0x3f
	.zero		1


	//   ....[65]....
        /*123c*/ 	.word	0x00023060
        /*1240*/ 	.word	0x00000012
        /*1244*/ 	.word	0x00028800
        /*1248*/ 	.short	0x0101
        /*124a*/ 	.byte	0x3f
	.zero		1


	//   ....[66]....
        /*124c*/ 	.word	0x00023080
        /*1250*/ 	.word	0x00000012
        /*1254*/ 	.word	0x00028820
        /*1258*/ 	.short	0x010a
        /*125a*/ 	.byte	0x3f
	.zero		1


	//   ....[67]....
        /*125c*/ 	.word	0x000234a0
        /*1260*/ 	.word	0x00000003
        /*1264*/ 	.word	0x00028840
        /*1268*/ 	.short	0x010a
        /*126a*/ 	.byte	0x3f
	.zero		1


	//   ....[68]....
        /*126c*/ 	.word	0x00023830
        /*1270*/ 	.word	0x00000002
        /*1274*/ 	.word	0x00028860
        /*1278*/ 	.short	0x010a
        /*127a*/ 	.byte	0x3f
	.zero		1


	//   ....[69]....
        /*127c*/ 	.word	0x00023ed0
        /*1280*/ 	.word	0x00000003
        /*1284*/ 	.word	0x00028840
        /*1288*/ 	.short	0x010a
        /*128a*/ 	.byte	0x3f
	.zero		1


	//   ....[70]....
        /*128c*/ 	.word	0x00024260
        /*1290*/ 	.word	0x00000002
        /*1294*/ 	.word	0x00028860
        /*1298*/ 	.short	0x010a
        /*129a*/ 	.byte	0x3f
	.zero		1


	//   ....[71]....
        /*129c*/ 	.word	0x00024870
        /*12a0*/ 	.word	0x00000002
        /*12a4*/ 	.word	0x00028840
        /*12a8*/ 	.short	0x010a
        /*12aa*/ 	.byte	0x3f
	.zero		1


	//   ....[72]....
        /*12ac*/ 	.word	0x00024bf0
        /*12b0*/ 	.word	0x00000002
        /*12b4*/ 	.word	0x00028860
        /*12b8*/ 	.short	0x010a
        /*12ba*/ 	.byte	0x3f
	.zero		1


	//   ....[73]....
        /*12bc*/ 	.word	0x000251a0
        /*12c0*/ 	.word	0x00000000
        /*12c4*/ 	.word	0x00028860
        /*12c8*/ 	.short	0x010a
        /*12ca*/ 	.byte	0x3f
	.zero		1


	//   ....[74]....
        /*12cc*/ 	.word	0x00026840
        /*12d0*/ 	.word	0x00000000
        /*12d4*/ 	.word	0x00028820
        /*12d8*/ 	.short	0x010a
        /*12da*/ 	.byte	0x3f
	.zero		1


	//   ....[75]....
        /*12dc*/ 	.word	0x00026a20
        /*12e0*/ 	.word	0x00000006
        /*12e4*/ 	.word	0x00000000
        /*12e8*/ 	.short	0x010a
        /*12ea*/ 	.byte	0x3f
	.zero		1


	//   ....[76]....
        /*12ec*/ 	.word	0x00026a50
        /*12f0*/ 	.word	0x00000007
        /*12f4*/ 	.word	0x00000000
        /*12f8*/ 	.short	0x010a
        /*12fa*/ 	.byte	0x3f
	.zero		1


	//   ....[77]....
        /*12fc*/ 	.word	0x00026ab0
        /*1300*/ 	.word	0x00000004
        /*1304*/ 	.word	0x00000000
        /*1308*/ 	.short	0x010a
        /*130a*/ 	.byte	0x3f
	.zero		1


	//   ....[78]....
        /*130c*/ 	.word	0x00026ae0
        /*1310*/ 	.word	0x00000003
        /*1314*/ 	.word	0x00000000
        /*1318*/ 	.short	0x010a
        /*131a*/ 	.byte	0x3f
	.zero		1


	//   ....[79]....
        /*131c*/ 	.word	0x00026b40
        /*1320*/ 	.word	0x0000006b
        /*1324*/ 	.word	0x00028890
        /*1328*/ 	.short	0x010a
        /*132a*/ 	.byte	0x3f
	.zero		1


	//   ....[80]....
        /*132c*/ 	.word	0x00026b90
        /*1330*/ 	.word	0x0000006b
        /*1334*/ 	.word	0x00028890
        /*1338*/ 	.short	0x010a
        /*133a*/ 	.byte	0x3f
	.zero		1


	//   ....[81]....
        /*133c*/ 	.word	0x00026be0
        /*1340*/ 	.word	0x0000006b
        /*1344*/ 	.word	0x00028890
        /*1348*/ 	.short	0x010a
        /*134a*/ 	.byte	0x3f
	.zero		1


	//   ....[82]....
        /*134c*/ 	.word	0x00026c30
        /*1350*/ 	.word	0x0000006b
        /*1354*/ 	.word	0x000288b0
        /*1358*/ 	.short	0x010a
        /*135a*/ 	.byte	0x3f
	.zero		1


	//   ....[83]....
        /*135c*/ 	.word	0x00027490
        /*1360*/ 	.word	0x00000002
        /*1364*/ 	.word	0x00028800
        /*1368*/ 	.short	0x010a
        /*136a*/ 	.byte	0x3f
	.zero		1


	//   ....[84]....
        /*136c*/ 	.word	0x00027fe0
        /*1370*/ 	.word	0x00000002
        /*1374*/ 	.word	0x00028800
        /*1378*/ 	.short	0x010a
        /*137a*/ 	.byte	0x3f
	.zero		1


	//   ....[85]....
        /*137c*/ 	.word	0x00028030
        /*1380*/ 	.word	0x00000003
        /*1384*/ 	.word	0x00028830
        /*1388*/ 	.short	0x010a
        /*138a*/ 	.byte	0x3f
	.zero		1


	//   ....[86]....
        /*138c*/ 	.word	0x00028080
        /*1390*/ 	.word	0x0000000b
        /*1394*/ 	.word	0x00028830
        /*1398*/ 	.short	0x010a
        /*139a*/ 	.byte	0x3f
	.zero		1


	//   ....[87]....
        /*139c*/ 	.word	0x000280d0
        /*13a0*/ 	.word	0x0000000a
        /*13a4*/ 	.word	0x00028850
        /*13a8*/ 	.short	0x010a
        /*13aa*/ 	.byte	0x3f
	.zero		1


	//   ....[88]....
        /*13ac*/ 	.word	0x00028120
        /*13b0*/ 	.word	0x00000000
        /*13b4*/ 	.word	0x00028830
        /*13b8*/ 	.short	0x010a
        /*13ba*/ 	.byte	0x3f
	.zero		1


	//   ....[89]....
        /*13bc*/ 	.word	0x00028170
        /*13c0*/ 	.word	0x00000008
        /*13c4*/ 	.word	0x00028850
        /*13c8*/ 	.short	0x010a
        /*13ca*/ 	.byte	0x3f
	.zero		1


	//   ....[90]....
        /*13cc*/ 	.word	0x000281c0
        /*13d0*/ 	.word	0x00000000
        /*13d4*/ 	.word	0x00028830
        /*13d8*/ 	.short	0x010a
        /*13da*/ 	.byte	0x3f
	.zero		1


	//   ....[91]....
        /*13dc*/ 	.word	0x00028210
        /*13e0*/ 	.word	0x00000008
        /*13e4*/ 	.word	0x00028850
        /*13e8*/ 	.short	0x010a
        /*13ea*/ 	.byte	0x3f
	.zero		1


	//   ....[92]....
        /*13ec*/ 	.word	0x00028260
        /*13f0*/ 	.word	0x0000000a
        /*13f4*/ 	.word	0x00028850
        /*13f8*/ 	.short	0x010a
        /*13fa*/ 	.byte	0x3f
	.zero		1


	//   ....[93]....
        /*13fc*/ 	.word	0x00028e60
        /*1400*/ 	.word	0x00000012
        /*1404*/ 	.word	0x00028820
        /*1408*/ 	.short	0x010a
        /*140a*/ 	.byte	0x3f
	.zero		1


	//   ....[94]....
        /*140c*/ 	.word	0x00028eb0
        /*1410*/ 	.word	0x00000006
        /*1414*/ 	.word	0x000288a0
        /*1418*/ 	.short	0x010a
        /*141a*/ 	.byte	0x3f
	.zero		1


	//   ....[95]....
        /*141c*/ 	.word	0x00028f00
        /*1420*/ 	.word	0x00000006
        /*1424*/ 	.word	0x000288c0
        /*1428*/ 	.short	0x010a
        /*142a*/ 	.byte	0x3f
	.zero		1


	//   ....[96]....
        /*142c*/ 	.word	0x00028f50
        /*1430*/ 	.word	0x00000008
        /*1434*/ 	.word	0x000288a0
        /*1438*/ 	.short	0x010a
        /*143a*/ 	.byte	0x3f
	.zero		1


	//   ....[97]....
        /*143c*/ 	.word	0x00028fa0
        /*1440*/ 	.word	0x00000008
        /*1444*/ 	.word	0x000288c0
        /*1448*/ 	.short	0x010a
        /*144a*/ 	.byte	0x3f
	.zero		1


	//   ....[98]....
        /*144c*/ 	.word	0x00029140
        /*1450*/ 	.word	0x00000000
        /*1454*/ 	.word	0x00028840
        /*1458*/ 	.short	0x010a
        /*145a*/ 	.byte	0x3f
	.zero		1


	//   ....[99]....
        /*145c*/ 	.word	0x00029c50
        /*1460*/ 	.word	0x00000012
        /*1464*/ 	.word	0x00028820
        /*1468*/ 	.short	0x010a
        /*146a*/ 	.byte	0x3f
	.zero		1


	//   ....[100]....
        /*146c*/ 	.word	0x00029ca0
        /*1470*/ 	.word	0x00000003
        /*1474*/ 	.word	0x00028840
        /*1478*/ 	.short	0x010a
        /*147a*/ 	.byte	0x3f
	.zero		1


	//   ....[101]....
        /*147c*/ 	.word	0x00029cf0
        /*1480*/ 	.word	0x00000002
        /*1484*/ 	.word	0x00028860
        /*1488*/ 	.short	0x010a
        /*148a*/ 	.byte	0x3f
	.zero		1


	//   ....[102]....
        /*148c*/ 	.word	0x00029d40
        /*1490*/ 	.word	0x00000003
        /*1494*/ 	.word	0x00028840
        /*1498*/ 	.short	0x010a
        /*149a*/ 	.byte	0x3f
	.zero		1


	//   ....[103]....
        /*149c*/ 	.word	0x00029d90
        /*14a0*/ 	.word	0x00000002
        /*14a4*/ 	.word	0x00028860
        /*14a8*/ 	.short	0x010a
        /*14aa*/ 	.byte	0x3f
	.zero		1


	//   ....[104]....
        /*14ac*/ 	.word	0x00029de0
        /*14b0*/ 	.word	0x00000002
        /*14b4*/ 	.word	0x00028840
        /*14b8*/ 	.short	0x010a
        /*14ba*/ 	.byte	0x3f
	.zero		1


	//   ....[105]....
        /*14bc*/ 	.word	0x00029e30
        /*14c0*/ 	.word	0x00000002
        /*14c4*/ 	.word	0x00028860
        /*14c8*/ 	.short	0x010a
        /*14ca*/ 	.byte	0x3f
	.zero		1


	//   ....[106]....
        /*14cc*/ 	.word	0x00029e80
        /*14d0*/ 	.word	0x00000000
        /*14d4*/ 	.word	0x00028860
        /*14d8*/ 	.short	0x010a
        /*14da*/ 	.byte	0x3f
	.zero		1


	//   ....[107]....
        /*14dc*/ 	.word	0x0002aa20
        /*14e0*/ 	.word	0x00000000
        /*14e4*/ 	.word	0x00028820
        /*14e8*/ 	.short	0x010a
        /*14ea*/ 	.byte	0x3f
	.zero		1


	//   ....[108]....
        /*14ec*/ 	.word	0x0002abc0
        /*14f0*/ 	.word	0x00000006
        /*14f4*/ 	.word	0x00000000
        /*14f8*/ 	.short	0x010a
        /*14fa*/ 	.byte	0x3f
	.zero		1


	//   ....[109]....
        /*14fc*/ 	.word	0x0002ac10
        /*1500*/ 	.word	0x00000007
        /*1504*/ 	.word	0x00000000
        /*1508*/ 	.short	0x010a
        /*150a*/ 	.byte	0x3f
	.zero		1


	//   ....[110]....
        /*150c*/ 	.word	0x0002ac60
        /*1510*/ 	.word	0x00000004
        /*1514*/ 	.word	0x00000000
        /*1518*/ 	.short	0x010a
        /*151a*/ 	.byte	0x3f
	.zero		1


	//----- nvinfo : EIATTR_NUM_MBARRIERS
	.align		4
.L_1019:
        /*151c*/ 	.byte	0x03, 0x38
        /*151e*/ 	.short	0x0016


	//----- nvinfo : EIATTR_EXIT_INSTR_OFFSETS
	.align		4
        /*1520*/ 	.byte	0x04, 0x1c
        /*1522*/ 	.short	(.L_1021 - .L_1020)


	//   ....[0]....
.L_1020:
        /*1524*/ 	.word	0x00026b30


	//----- nvinfo : EIATTR_MAX_THREADS
	.align		4
.L_1021:
        /*1528*/ 	.byte	0x04, 0x05
        /*152a*/ 	.short	(.L_1023 - .L_1022)
.L_1022:
        /*152c*/ 	.word	0x00000180
        /*1530*/ 	.word	0x00000001
        /*1534*/ 	.word	0x00000001


	//----- nvinfo : EIATTR_CRS_STACK_SIZE
	.align		4
.L_1023:
        /*1538*/ 	.byte	0x04, 0x1e
        /*153a*/ 	.short	(.L_1025 - .L_1024)
.L_1024:
        /*153c*/ 	.word	0x00000000


	//----- nvinfo : EIATTR_CBANK_PARAM_SIZE
	.align		4
.L_1025:
        /*1540*/ 	.byte	0x03, 0x19
        /*1542*/ 	.short	0x0af0


	//----- nvinfo : EIATTR_PARAM_CBANK
	.align		4
        /*1544*/ 	.byte	0x04, 0x0a
        /*1546*/ 	.short	(.L_1027 - .L_1026)
	.align		4
.L_1026:
        /*1548*/ 	.word	index@(.nv.constant0._ZN7cutlass13device_kernelIN5flash11enable_sm90INS1_16FlashAttnFwdSm90INS1_25CollectiveMainloopFwdSm90ILi2EN4cute5tupleIJNS5_1CILi1EEES8_S8_EEENS6_IJNS7_ILi128EEESA_SA_EEELi128ENS_6half_tEfNS_4arch4Sm90ELb0ELb1ELb0ELb1ELb0ELb1ELb0ELb1ELb1ELb1ELb1ELb0EEENS1_21CollectiveEpilogueFwdISB_S9_SC_SE_Li256ELb1ELb1ELb1ELb0EEENS1_36VarlenDynamicPersistentTileSchedulerILi128ELi128ELi256ELi128ELb1ELb1ELb1ELb1ELb0ELb1EEEEEEEEEvNT_6ParamsE)
        /*154c*/ 	.short	0x0210
        /*154e*/ 	.short	0x0af0


	//----- nvinfo : EIATTR_SW_WAR
	.align		4
.L_1027:
        /*1550*/ 	.byte	0x04, 0x36
        /*1552*/ 	.short	(.L_1029 - .L_1028)
.L_1028:
        /*1554*/ 	.word	0x00000008
.L_1029:


//--------------------- .nv.info._ZN7cutlass13device_kernelIN5flash11enable_sm90INS1_16FlashAttnFwdSm90INS1_25CollectiveMainloopFwdSm90ILi2EN4cute5tupleIJNS5_1CILi1EEES8_S8_EEENS6_IJNS7_ILi128EEESA_SA_EEELi128ENS_6half_tEfNS_4arch4Sm90ELb1ELb0ELb0ELb0ELb0ELb0ELb0ELb1ELb1ELb1ELb1ELb0EEENS1_21CollectiveEpilogueFwdISB_S9_SC_SE_Li256ELb0ELb1ELb1ELb0EEENS1_19SingleTileSchedulerILb0ELb1ELb1ELi128EEEEEEEEEvNT_6ParamsE --------------------------
	.section	.nv.info._ZN7cutlass13device_kernelIN5flash11enable_sm90INS1_16FlashAttnFwdSm90INS1_25CollectiveMainloopFwdSm90ILi2EN4cute5tupleIJNS5_1CILi1EEES8_S8_EEENS6_IJNS7_ILi128EEESA_SA_EEELi128ENS_6half_tEfNS_4arch4Sm90ELb1ELb0ELb0ELb0ELb0ELb0ELb0ELb1ELb1ELb1ELb1ELb0EEENS1_21CollectiveEpilogueFwdISB_S9_SC_SE_Li256ELb0ELb1ELb1ELb0EEENS1_19SingleTileSchedulerILb0ELb1ELb1ELi128EEEEEEEEEvNT_6ParamsE,"",@"SHT_CUDA_INFO"
	.sectionflags	@""
	.align	4


	//----- nvinfo : EIATTR_CUDA_API_VERSION
	.align		4
        /*0000*/ 	.byte	0x04, 0x37
        /*0002*/ 	.short	(.L_1031 - .L_1030)
.L_1030:
        /*0004*/ 	.word	0x00000082


	//----- nvinfo : EIATTR_KPARAM_INFO
	.align		4
.L_1031:
        /*0008*/ 	.byte	0x04, 0x17
        /*000a*/ 	.short	(.L_1033 - .L_1032)
.L_1032:
        /*000c*/ 	.word	0x00000000
        /*0010*/ 	.short	0x0000
        /*0012*/ 	.short	0x0070
        /*0014*/ 	.byte	0x00, 0xf0, 0x01, 0x28


	//----- nvinfo : EIATTR_SPARSE_MMA_MASK
	.align		4
.L_1033:
        /*0018*/ 	.byte	0x03, 0x50
        /*001a*/ 	.short	0x0000


	//----- nvinfo : EIATTR_MAXREG_COUNT
	.align		4
        /*001c*/ 	.byte	0x03, 0x1b
        /*001e*/ 	.short	0x00a8


	//----- nvinfo : EIATTR_NUM_BARRIERS
	.align		4
        /*0020*/ 	.byte	0x02, 0x4c
        /*0022*/ 	.byte	0x10
	.zero		1


	//----- nvinfo : EIATTR_EXTERNS
	.align		4
        /*0024*/ 	.byte	0x04, 0x0f
        /*0026*/ 	.short	(.L_1035 - .L_1034)


	//   ....[0]....
	.align		4
.L_1034:
        /*0028*/ 	.word	index@(__assertfail)


	//----- nvinfo : EIATTR_ANNOTATIONS
	.align		4
.L_1035:
        /*002c*/ 	.byte	0x04, 0x55
        /*002e*/ 	.short	(.L_1037 - .L_1036)


	//   ....[0]....
.L_1036:
        /* <DEDUP_REMOVED lines=12> */


	//----- nvinfo : EIATTR_MERCURY_ISA_VERSION
	.align		4
.L_1037:
        /*00e0*/ 	.byte	0x03, 0x5f
        /*00e2*/ 	.short	0x0101


	//----- nvinfo : EIATTR_INT_WARP_WIDE_INSTR_OFFSETS
	.align		4
        /*00e4*/ 	.byte	0x04, 0x31
        /*00e6*/ 	.short	(.L_1039 - .L_1038)


	//   ....[0]....
.L_1038:
        /*00e8*/ 	.word	0x00000120


	//   ....[1]....
        /*00ec*/ 	.word	0x000001c0


	//   ....[2]....
        /*00f0*/ 	.word	0x00000230


	//----- nvinfo : EIATTR_COOP_GROUP_MASK_REGIDS
	.align		4
.L_1039:
        /*00f4*/ 	.byte	0x04, 0x29
        /*00f6*/ 	.short	(.L_1041 - .L_1040)


	//   ....[0]....
.L_1040:
        /*00f8*/ 	.word	0xffffffff


	//   ....[1]....
        /*00fc*/ 	.word	0xffffffff


	//   ....[2]....
        /*0100*/ 	.word	0xffffffff


	//   ....[3]....
        /*0104*/ 	.word	0xffffffff


	//   ....[4]....
        /*0108*/ 	.word	0xffffffff


	//   ....[5]....
        /*010c*/ 	.word	0xffffffff


	//   ....[6]....
        /*0110*/ 	.word	0xffffffff


	//   ....[7]....
        /*0114*/ 	.word	0xffffffff


	//   ....[8]....
        /*0118*/ 	.word	0xffffffff


	//   ....[9]....
        /*011c*/ 	.word	0xffffffff


	//   ....[10]....
        /*0120*/ 	.word	0xffffffff


	//   ....[11]....
        /*0124*/ 	.word	0xffffffff


	//   ....[12]....
        /*0128*/ 	.word	0xffffffff


	//   ....[13]....
        /*012c*/ 	.word	0xffffffff


	//   ....[14]....
        /*0130*/ 	.word	0xffffffff


	//   ....[15]....
        /*0134*/ 	.word	0xffffffff


	//   ....[16]....
        /*0138*/ 	.word	0xffffffff


	//   ....[17]....
        /*013c*/ 	.word	0xffffffff


	//   ....[18]....
        /*0140*/ 	.word	0xffffffff


	//   ....[19]....
        /*0144*/ 	.word	0xffffffff


	//   ....[20]....
        /*0148*/ 	.word	0xffffffff


	//   ....[21]....
        /*014c*/ 	.word	0xffffffff


	//   ....[22]....
        /*0150*/ 	.word	0xffffffff


	//   ....[23]....
        /*0154*/ 	.word	0xffffffff


	//   ....[24]....
        /*0158*/ 	.word	0xffffffff


	//   ....[25]....
        /*015c*/ 	.word	0xffffffff


	//   ....[26]....
        /*0160*/ 	.word	0xffffffff


	//   ....[27]....
        /*0164*/ 	.word	0xffffffff


	//   ....[28]....
        /*0168*/ 	.word	0xffffffff


	//   ....[29]....
        /*016c*/ 	.word	0xffffffff


	//   ....[30]....
        /*0170*/ 	.word	0xffffffff


	//   ....[31]....
        /*0174*/ 	.word	0xffffffff


	//   ....[32]....
        /*0178*/ 	.word	0xffffffff


	//   ....[33]....
        /*017c*/ 	.word	0xffffffff


	//   ....[34]....
        /*0180*/ 	.word	0xffffffff


	//   ....[35]....
        /*0184*/ 	.word	0xffffffff


	//   ....[36]....
        /*0188*/ 	.word	0xffffffff


	//   ....[37]....
        /*018c*/ 	.word	0xffffffff


	//   ....[38]....
        /*0190*/ 	.word	0xffffffff


	//   ....[39]....
        /*0194*/ 	.word	0xffffffff


	//   ....[40]....
        /*0198*/ 	.word	0xffffffff


	//   ....[41]....
        /*019c*/ 	.word	0xffffffff


	//   ....[42]....
        /*01a0*/ 	.word	0xffffffff


	//   ....[43]....
        /*01a4*/ 	.word	0xffffffff


	//   ....[44]....
        /*01a8*/ 	.word	0xffffffff


	//   ....[45]....
        /*01ac*/ 	.word	0xffffffff


	//   ....[46]....
        /*01b0*/ 	.word	0xffffffff


	//   ....[47]....
        /*01b4*/ 	.word	0xffffffff


	//   ....[48]....
        /*01b8*/ 	.word	0xffffffff


	//   ....[49]....
        /*01bc*/ 	.word	0xffffffff


	//   ....[50]....
        /*01c0*/ 	.word	0xffffffff


	//   ....[51]....
        /*01c4*/ 	.word	0xffffffff


	//   ....[52]....
        /*01c8*/ 	.word	0xffffffff


	//   ....[53]....
        /*01cc*/ 	.word	0xffffffff


	//   ....[54]....
        /*01d0*/ 	.word	0xffffffff


	//   ....[55]....
        /*01d4*/ 	.word	0x0500000f


	//   ....[56]....
        /*01d8*/ 	.word	0x0500000f


	//   ....[57]....
        /*01dc*/ 	.word	0x0500000f


	//   ....[58]....
        /*01e0*/ 	.word	0x0500000f


	//   ....[59]....
        /*01e4*/ 	.word	0x0500000f


	//   ....[60]....
        /*01e8*/ 	.word	0x0500000f


	//   ....[61]....
        /*01ec*/ 	.word	0x0500000f


	//   ....[62]....
        /*01f0*/ 	.word	0x0500000f


	//   ....[63]....
        /*01f4*/ 	.word	0x0500000f


	//   ....[64]....
        /*01f8*/ 	.word	0x0500000f


	//   ....[65]....
        /*01fc*/ 	.word	0x0500000f


	//   ....[66]....
        /*0200*/ 	.word	0x0500000f


	//   ....[67]....
        /*0204*/ 	.word	0x0500000f


	//   ....[68]....
        /*0208*/ 	.word	0x0500000f


	//   ....[69]....
        /*020c*/ 	.word	0x0500000f


	//   ....[70]....
        /*0210*/ 	.word	0x0500000f


	//   ....[71]....
        /*0214*/ 	.word	0x0500000f


	//   ....[72]....
        /*0218*/ 	.word	0x0500000f


	//----- nvinfo : EIATTR_COOP_GROUP_INSTR_OFFSETS
	.align		4
.L_1041:
        /*021c*/ 	.byte	0x04, 0x28
        /*021e*/ 	.short	(.L_1043 - .L_1042)


	//   ....[0]....
.L_1042:
        /*0220*/ 	.word	0x00000060


	//   ....[1]....
        /*0224*/ 	.word	0x00000130


	//   ....[2]....
        /*0228*/ 	.word	0x000001e0


	//   ....[3]....
        /*022c*/ 	.word	0x000003a0


	//   ....[4]....
        /*0230*/ 	.word	0x00000500


	//   ....[5]....
        /*0234*/ 	.word	0x00000620


	//   ....[6]....
        /*0238*/ 	.word	0x00000780


	//   ....[7]....
        /*023c*/ 	.word	0x00001170


	//   ....[8]....
        /*0240*/ 	.word	0x00001a00


	//   ....[9]....
        /*0244*/ 	.word	0x00001a40


	//   ....[10]....
        /*0248*/ 	.word	0x00002280


	//   ....[11]....
        /*024c*/ 	.word	0x00002340


	//   ....[12]....
        /*0250*/ 	.word	0x00002c00


	//   ....[13]....
        /*0254*/ 	.word	0x00002c50


	//   ....[14]....
        /*0258*/ 	.word	0x00003f40


	//   ....[15]....
        /*025c*/ 	.word	0x000046d0


	//   ....[16]....
        /*0260*/ 	.word	0x00004710


	//   ....[17]....
        /*0264*/ 	.word	0x00004730


	//   ....[18]....
        /*0268*/ 	.word	0x00004e10


	//   ....[19]....
        /*026c*/ 	.word	0x00004fe0


	//   ....[20]....
        /*0270*/ 	.word	0x00006a20


	//   ....[21]....
        /*0274*/ 	.word	0x00006a50


	//   ....[22]....
        /*0278*/ 	.word	0x00006d10


	//   ....[23]....
        /*027c*/ 	.word	0x00006d60


	//   ....[24]....
        /*0280*/ 	.word	0x00008320


	//   ....[25]....
        /*0284*/ 	.word	0x00008350


	//   ....[26]....
        /*0288*/ 	.word	0x00008420


	//   ....[27]....
        /*028c*/ 	.word	0x00008430


	//   ....[28]....
        /*0290*/ 	.word	0x00009310


	//   ....[29]....
        /*0294*/ 	.word	0x00009350


	//   ....[30]....
        /*0298*/ 	.word	0x00009380


	//   ....[31]....
        /*029c*/ 	.word	0x000093b0


	//   ....[32]....
        /*02a0*/ 	.word	0x000093c0


	//   ....[33]....
        /*02a4*/ 	.word	0x000093f0


	//   ....[34]....
        /*02a8*/ 	.word	0x00009a50


	//   ....[35]....
        /*02ac*/ 	.word	0x00009a60


	//   ....[36]....
        /*02b0*/ 	.word	0x0000a460


	//   ....[37]....
        /*02b4*/ 	.word	0x0000af70


	//   ....[38]....
        /*02b8*/ 	.word	0x0000b890


	//   ....[39]....
        /*02bc*/ 	.word	0x0000b8c0


	//   ....[40]....
        /*02c0*/ 	.word	0x0000b8f0


	//   ....[41]....
        /*02c4*/ 	.word	0x0000b9a0


	//   ....[42]....
        /*02c8*/ 	.word	0x0000b9c0


	//   ....[43]....
        /*02cc*/ 	.word	0x0000b9f0


	//   ....[44]....
        /*02d0*/ 	.word	0x0000ba70


	//   ....[45]....
        /*02d4*/ 	.word	0x0000baa0


	//   ....[46]....
        /*02d8*/ 	.word	0x0000bb00


	//   ....[47]....
        /*02dc*/ 	.word	0x0000bb30


	//   ....[48]....
        /*02e0*/ 	.word	0x0000bba0


	//   ....[49]....
        /*02e4*/ 	.word	0x0000bbd0


	//   ....[50]....
        /*02e8*/ 	.word	0x0000bc40


	//   ....[51]....
        /*02ec*/ 	.word	0x0000bc70


	//   ....[52]....
        /*02f0*/ 	.word	0x0000bcf0


	//   ....[53]....
        /*02f4*/ 	.word	0x0000bd30


	//   ....[54]....
        /*02f8*/ 	.word	0x0000dce0


	//   ....[55]....
        /*02fc*/ 	.word	0x0000e240


	//   ....[56]....
        /*0300*/ 	.word	0x0000e3b0


	//   ....[57]....
        /*0304*/ 	.word	0x0000e410


	//   ....[58]....
        /*0308*/ 	.word	0x0000e4b0


	//   ....[59]....
        /*030c*/ 	.word	0x0000e5a0


	//   ....[60]....
        /*0310*/ 	.word	0x0000e630


	//   ....[61]....
        /*0314*/ 	.word	0x0000e710


	//   ....[62]....
        /*0318*/ 	.word	0x0000e780


	//   ....[63]....
        /*031c*/ 	.word	0x0000e860


	//   ....[64]....
        /*0320*/ 	.word	0x0000e8d0


	//   ....[65]....
        /*0324*/ 	.word	0x0000e9b0


	//   ....[66]....
        /*0328*/ 	.word	0x0000ea20


	//   ....[67]....
        /*032c*/ 	.word	0x0000eb00


	//   ....[68]....
        /*0330*/ 	.word	0x0000eb70


	//   ....[69]....
        /*0334*/ 	.word	0x0000ec40


	//   ....[70]....
        /*0338*/ 	.word	0x0000ecb0


	//   ....[71]....
        /*033c*/ 	.word	0x0000ed60


	//   ....[72]....
        /*0340*/ 	.word	0x0000f160


	//----- nvinfo : EIATTR_REG_RECONFIG
	.align		4
.L_1043:
        /*0344*/ 	.byte	0x01, 0x54
	.zero		2


	//----- nvinfo : EIATTR_SYSCALL_OFFSETS
	.align		4
        /*0348*/ 	.byte	0x04, 0x46
        /*034a*/ 	.short	(.L_1045 - .L_1044)


	//   ....[0]....
.L_1044:
        /*034c*/ 	.word	0x00001330


	//   ....[1]....
        /*0350*/ 	.word	0x0000ac00


	//   ....[2]....
        /*0354*/ 	.word	0x0000ad40


	//   ....[3]....
        /*0358*/ 	.word	0x0000ae30


	//   ....[4]....
        /*035c*/ 	.word	0x0000b4f0


	//----- nvinfo : EIATTR_MBARRIER_INSTR_OFFSETS
	.align		4
.L_1045:
        /*0360*/ 	.byte	0x04, 0x39
        /*0362*/ 	.short	(.L_1047 - .L_1046)


	//   ....[0]....
.L_1046:
        /*0364*/ 	.word	0x00000250
        /*0368*/ 	.word	0x000000ff
        /*036c*/ 	.word	0x00028800
        /*0370*/ 	.short	0x0100
        /*0372*/ 	.byte	0x08
	.zero		1


	//   ....[1]....
        /*0374*/ 	.word	0x00000260
        /*0378*/ 	.word	0x000000ff
        /*037c*/ 	.word	0x00028820
        /*0380*/ 	.short	0x0100
        /*0382*/ 	.byte	0x08
	.zero		1


	//   ....[2]....
        /*0384*/ 	.word	0x00000350
        /*0388*/ 	.word	0x000000ff
        /*038c*/ 	.word	0x00028830
        /*0390*/ 	.short	0x0100
        /*0392*/ 	.byte	0x08
	.zero		1


	//   ....[3]....
        /*0394*/ 	.word	0x00000360
        /*0398*/ 	.word	0x000000ff
        /*039c*/ 	.word	0x00028840
        /*03a0*/ 	.short	0x0100
        /*03a2*/ 	.byte	0x08
	.zero		1


	//   ....[4]....
        /*03a4*/ 	.word	0x00000370
        /*03a8*/ 	.word	0x000000ff
        /*03ac*/ 	.word	0x00028838
        /*03b0*/ 	.short	0x0100
        /*03b2*/ 	.byte	0x08
	.zero		1


	//   ....[5]....
        /*03b4*/ 	.word	0x00000380
        /*03b8*/ 	.word	0x000000ff
        /*03bc*/ 	.word	0x00028848
        /*03c0*/ 	.short	0x0100
        /*03c2*/ 	.byte	0x08
	.zero		1


	//   ....[6]....
        /*03c4*/ 	.word	0x000004b0
        /*03c8*/ 	.word	0x000000ff
        /*03cc*/ 	.word	0x00028850
        /*03d0*/ 	.short	0x0100
        /*03d2*/ 	.byte	0x08
	.zero		1


	//   ....[7]....
        /*03d4*/ 	.word	0x000004c0
        /*03d8*/ 	.word	0x000000ff
        /*03dc*/ 	.word	0x00028860
        /*03e0*/ 	.short	0x0100
        /*03e2*/ 	.byte	0x08
	.zero		1


	//   ....[8]....
        /*03e4*/ 	.word	0x000004d0
        /*03e8*/ 	.word	0x000000ff
        /*03ec*/ 	.word	0x00028858
        /*03f0*/ 	.short	0x0100
        /*03f2*/ 	.byte	0x08
	.zero		1


	//   ....[9]....
        /*03f4*/ 	.word	0x000004e0
        /*03f8*/ 	.word	0x000000ff
        /*03fc*/ 	.word	0x00028868
        /*0400*/ 	.short	0x0100
        /*0402*/ 	.byte	0x08
	.zero		1


	//   ....[10]....
        /*0404*/ 	.word	0x000005d0
        /*0408*/ 	.word	0x000000ff
        /*040c*/ 	.word	0x00028870
        /*0410*/ 	.short	0x0100
        /*0412*/ 	.byte	0x06
	.zero		1


	//   ....[11]....
        /*0414*/ 	.word	0x000005e0
        /*0418*/ 	.word	0x000000ff
        /*041c*/ 	.word	0x00028880
        /*0420*/ 	.short	0x0100
        /*0422*/ 	.byte	0x06
	.zero		1


	//   ....[12]....
        /*0424*/ 	.word	0x000005f0
        /*0428*/ 	.word	0x000000ff
        /*042c*/ 	.word	0x00028878
        /*0430*/ 	.short	0x0100
        /*0432*/ 	.byte	0x06
	.zero		1


	//   ....[13]....
        /*0434*/ 	.word	0x00000600
        /*0438*/ 	.word	0x000000ff
        /*043c*/ 	.word	0x00028888
        /*0440*/ 	.short	0x0100
        /*0442*/ 	.byte	0x06
	.zero		1


	//   ....[14]....
        /*0444*/ 	.word	0x00000730
        /*0448*/ 	.word	0x000000ff
        /*044c*/ 	.word	0x00028890
        /*0450*/ 	.short	0x0100
        /*0452*/ 	.byte	0x08
	.zero		1


	//   ....[15]....
        /*0454*/ 	.word	0x00000740
        /*0458*/ 	.word	0x000000ff
        /*045c*/ 	.word	0x000288a0
        /*0460*/ 	.short	0x0100
        /*0462*/ 	.byte	0x08
	.zero		1


	//   ....[16]....
        /*0464*/ 	.word	0x00000750
        /*0468*/ 	.word	0x000000ff
        /*046c*/ 	.word	0x00028898
        /*0470*/ 	.short	0x0100
        /*0472*/ 	.byte	0x08
	.zero		1


	//   ....[17]....
        /*0474*/ 	.word	0x00000760
        /*0478*/ 	.word	0x000000ff
        /*047c*/ 	.word	0x000288a8
        /*0480*/ 	.short	0x0100
        /*0482*/ 	.byte	0x08
	.zero		1


	//   ....[18]....
        /*0484*/ 	.word	0x00000890
        /*0488*/ 	.word	0x000000ff
        /*048c*/ 	.word	0x000288b0
        /*0490*/ 	.short	0x0100
        /*0492*/ 	.byte	0x08
	.zero		1


	//   ....[19]....
        /*0494*/ 	.word	0x000008a0
        /*0498*/ 	.word	0x000000ff
        /*049c*/ 	.word	0x000288c0
        /*04a0*/ 	.short	0x0100
        /*04a2*/ 	.byte	0x08
	.zero		1


	//   ....[20]....
        /*04a4*/ 	.word	0x000008b0
        /*04a8*/ 	.word	0x000000ff
        /*04ac*/ 	.word	0x000288b8
        /*04b0*/ 	.short	0x0100
        /*04b2*/ 	.byte	0x08
	.zero		1


	//   ....[21]....
        /*04b4*/ 	.word	0x000008c0
        /*04b8*/ 	.word	0x000000ff
        /*04bc*/ 	.word	0x000288c8
        /*04c0*/ 	.short	0x0100
        /*04c2*/ 	.byte	0x08
	.zero		1


	//   ....[22]....
        /*04c4*/ 	.word	0x00001360
        /*04c8*/ 	.word	0x000000ff
        /*04cc*/ 	.word	0x00028800
        /*04d0*/ 	.short	0x010a
        /*04d2*/ 	.byte	0x24
	.zero		1


	//   ....[23]....
        /*04d4*/ 	.word	0x000013c0
        /*04d8*/ 	.word	0x000000ff
        /*04dc*/ 	.word	0x00028830
        /*04e0*/ 	.short	0x010a
        /*04e2*/ 	.byte	0x24
	.zero		1


	//   ....[24]....
        /*04e4*/ 	.word	0x00001450
        /*04e8*/ 	.word	0x000000ff
        /*04ec*/ 	.word	0x00028830
        /*04f0*/ 	.short	0x010a
        /*04f2*/ 	.byte	0x24
	.zero		1


	//   ....[25]....
        /*04f4*/ 	.word	0x00002fa0
        /*04f8*/ 	.word	0x00000006
        /*04fc*/ 	.word	0x00000000
        /*0500*/ 	.short	0x0101
        /*0502*/ 	.byte	0x3f
	.zero		1


	//   ....[26]....
        /*0504*/ 	.word	0x00003a60
        /*0508*/ 	.word	0x000000ff
        /*050c*/ 	.word	0x00028830
        /*0510*/ 	.short	0x010a
        /*0512*/ 	.byte	0x07
	.zero		1


	//   ....[27]....
        /*0514*/ 	.word	0x00003aa0
        /*0518*/ 	.word	0x000000ff
        /*051c*/ 	.word	0x00028830
        /*0520*/ 	.short	0x010a
        /*0522*/ 	.byte	0x07
	.zero		1


	//   ....[28]....
        /*0524*/ 	.word	0x00003dd0
        /*0528*/ 	.word	0x000000ff
        /*052c*/ 	.word	0x00028850
        /*0530*/ 	.short	0x010a
        /*0532*/ 	.byte	0x07
	.zero		1


	//   ....[29]....
        /*0534*/ 	.word	0x00003e10
        /*0538*/ 	.word	0x000000ff
        /*053c*/ 	.word	0x00028850
        /*0540*/ 	.short	0x010a
        /*0542*/ 	.byte	0x07
	.zero		1


	//   ....[30]....
        /*0544*/ 	.word	0x00005550
        /*0548*/ 	.word	0x0000002b
        /*054c*/ 	.word	0x00000000
        /*0550*/ 	.short	0x0101
        /*0552*/ 	.byte	0x3f
	.zero		1


	//   ....[31]....
        /*0554*/ 	.word	0x000056c0
        /*0558*/ 	.word	0x0000002d
        /*055c*/ 	.word	0x00000000
        /*0560*/ 	.short	0x0101
        /*0562*/ 	.byte	0x3f
	.zero		1


	//   ....[32]....
        /*0564*/ 	.word	0x00006390
        /*0568*/ 	.word	0x000000ff
        /*056c*/ 	.word	0x00028830
        /*0570*/ 	.short	0x010a
        /*0572*/ 	.byte	0x07
	.zero		1


	//   ....[33]....
        /*0574*/ 	.word	0x000063d0
        /*0578*/ 	.word	0x000000ff
        /*057c*/ 	.word	0x00028830
        /*0580*/ 	.short	0x010a
        /*0582*/ 	.byte	0x07
	.zero		1


	//   ....[34]....
        /*0584*/ 	.word	0x000066f0
        /*0588*/ 	.word	0x000000ff
        /*058c*/ 	.word	0x00028850
        /*0590*/ 	.short	0x010a
        /*0592*/ 	.byte	0x07
	.zero		1


	//   ....[35]....
        /*0594*/ 	.word	0x00006730
        /*0598*/ 	.word	0x000000ff
        /*059c*/ 	.word	0x00028850
        /*05a0*/ 	.short	0x010a
        /*05a2*/ 	.byte	0x07
	.zero		1


	//   ....[36]....
        /*05a4*/ 	.word	0x00007890
        /*05a8*/ 	.word	0x0000001b
        /*05ac*/ 	.word	0x00000000
        /*05b0*/ 	.short	0x0101
        /*05b2*/ 	.byte	0x3f
	.zero		1


	//   ....[37]....
        /*05b4*/ 	.word	0x00007930
        /*05b8*/ 	.word	0x0000001f
        /*05bc*/ 	.word	0x00000000
        /*05c0*/ 	.short	0x0101
        /*05c2*/ 	.byte	0x3f
	.zero		1


	//   ....[38]....
        /*05c4*/ 	.word	0x00008290
        /*05c8*/ 	.word	0x000000ff
        /*05cc*/ 	.word	0x00028850
        /*05d0*/ 	.short	0x010a
        /*05d2*/ 	.byte	0x05
	.zero		1


	//   ....[39]....
        /*05d4*/ 	.word	0x000082d0
        /*05d8*/ 	.word	0x000000ff
        /*05dc*/ 	.word	0x00028850
        /*05e0*/ 	.short	0x010a
        /*05e2*/ 	.byte	0x05
	.zero		1


	//   ....[40]....
        /*05e4*/ 	.word	0x00008790
        /*05e8*/ 	.word	0x0000000c
        /*05ec*/ 	.word	0x00000000
        /*05f0*/ 	.short	0x0101
        /*05f2*/ 	.byte	0x3f
	.zero		1


	//   ....[41]....
        /*05f4*/ 	.word	0x000093d0
        /*05f8*/ 	.word	0x000000ff
        /*05fc*/ 	.word	0x00000000
        /*0600*/ 	.short	0x0101
        /*0602*/ 	.byte	0x04
	.zero		1


	//   ....[42]....
        /*0604*/ 	.word	0x0000b180
        /*0608*/ 	.word	0x000000ff
        /*060c*/ 	.word	0x00028840
        /*0610*/ 	.short	0x010a
        /*0612*/ 	.byte	0x26
	.zero		1


	//   ....[43]....
        /*0614*/ 	.word	0x0000be20
        /*0618*/ 	.word	0x000000ff
        /*061c*/ 	.word	0x00028800
        /*0620*/ 	.short	0x0107
        /*0622*/ 	.byte	0x26
	.zero		1


	//   ....[44]....
        /*0624*/ 	.word	0x0000be90
        /*0628*/ 	.word	0x000000ff
        /*062c*/ 	.word	0x00028800
        /*0630*/ 	.short	0x0101
        /*0632*/ 	.byte	0x26
	.zero		1


	//   ....[45]....
        /*0634*/ 	.word	0x0000beb0
        /*0638*/ 	.word	0x000000ff
        /*063c*/ 	.word	0x00028820
        /*0640*/ 	.short	0x010a
        /*0642*/ 	.byte	0x26
	.zero		1


	//   ....[46]....
        /*0644*/ 	.word	0x0000c290
        /*0648*/ 	.word	0x000000ff
        /*064c*/ 	.word	0x00028848
        /*0650*/ 	.short	0x010a
        /*0652*/ 	.byte	0x26
	.zero		1


	//   ....[47]....
        /*0654*/ 	.word	0x0000c550
        /*0658*/ 	.word	0x000000ff
        /*065c*/ 	.word	0x00028860
        /*0660*/ 	.short	0x010a
        /*0662*/ 	.byte	0x26
	.zero		1


	//   ....[48]....
        /*0664*/ 	.word	0x0000ca50
        /*0668*/ 	.word	0x000000ff
        /*066c*/ 	.word	0x00028840
        /*0670*/ 	.short	0x010a
        /*0672*/ 	.byte	0x26
	.zero		1


	//   ....[49]....
        /*0674*/ 	.word	0x0000cd30
        /*0678*/ 	.word	0x000000ff
        /*067c*/ 	.word	0x00028868
        /*0680*/ 	.short	0x010a
        /*0682*/ 	.byte	0x26
	.zero		1


	//   ....[50]....
        /*0684*/ 	.word	0x0000d280
        /*0688*/ 	.word	0x000000ff
        /*068c*/ 	.word	0x00028848
        /*0690*/ 	.short	0x010a
        /*0692*/ 	.byte	0x26
	.zero		1


	//   ....[51]....
        /*0694*/ 	.word	0x0000d540
        /*0698*/ 	.word	0x000000ff
        /*069c*/ 	.word	0x00028860
        /*06a0*/ 	.short	0x010a
        /*06a2*/ 	.byte	0x26
	.zero		1


	//   ....[52]....
        /*06a4*/ 	.word	0x0000d8e0
        /*06a8*/ 	.word	0x00000003
        /*06ac*/ 	.word	0x00028860
        /*06b0*/ 	.short	0x010a
        /*06b2*/ 	.byte	0x3f
	.zero		1


	//   ....[53]....
        /*06b4*/ 	.word	0x0000dc70
        /*06b8*/ 	.word	0x00000002
        /*06bc*/ 	.word	0x00028820
        /*06c0*/ 	.short	0x010a
        /*06c2*/ 	.byte	0x3f
	.zero		1


	//   ....[54]....
        /*06c4*/ 	.word	0x0000ddf0
        /*06c8*/ 	.word	0x00000006
        /*06cc*/ 	.word	0x00000000
        /*06d0*/ 	.short	0x010a
        /*06d2*/ 	.byte	0x3f
	.zero		1


	//   ....[55]....
        /*06d4*/ 	.word	0x0000de60
        /*06d8*/ 	.word	0x00000003
        /*06dc*/ 	.word	0x00000000
        /*06e0*/ 	.short	0x010a
        /*06e2*/ 	.byte	0x3f
	.zero		1


	//   ....[56]....
        /*06e4*/ 	.word	0x0000dec0
        /*06e8*/ 	.word	0x00000000
        /*06ec*/ 	.word	0x00000000
        /*06f0*/ 	.short	0x010a
        /*06f2*/ 	.byte	0x3f
	.zero		1


	//   ....[57]....
        /*06f4*/ 	.word	0x0000def0
        /*06f8*/ 	.word	0x00000003
        /*06fc*/ 	.word	0x00000000
        /*0700*/ 	.short	0x010a
        /*0702*/ 	.byte	0x3f
	.zero		1


	//   ....[58]....
        /*0704*/ 	.word	0x0000df60
        /*0708*/ 	.word	0x00000000
        /*070c*/ 	.word	0x00028800
        /*0710*/ 	.short	0x010a
        /*0712*/ 	.byte	0x3f
	.zero		1


	//   ....[59]....
        /*0714*/ 	.word	0x0000dfc0
        /*0718*/ 	.word	0x00000000
        /*071c*/ 	.word	0x00028830
        /*0720*/ 	.short	0x010a
        /*0722*/ 	.byte	0x3f
	.zero		1


	//   ....[60]....
        /*0724*/ 	.word	0x0000e020
        /*0728*/ 	.word	0x00000009
        /*072c*/ 	.word	0x00028830
        /*0730*/ 	.short	0x010a
        /*0732*/ 	.byte	0x3f
	.zero		1


	//   ....[61]....
        /*0734*/ 	.word	0x0000e080
        /*0738*/ 	.word	0x00000009
        /*073c*/ 	.word	0x00028850
        /*0740*/ 	.short	0x010a
        /*0742*/ 	.byte	0x3f
	.zero		1


	//   ....[62]....
        /*0744*/ 	.word	0x0000e0e0
        /*0748*/ 	.word	0x00000009
        /*074c*/ 	.word	0x00028830
        /*0750*/ 	.short	0x010a
        /*0752*/ 	.byte	0x3f
	.zero		1


	//   ....[63]....
        /*0754*/ 	.word	0x0000e140
        /*0758*/ 	.word	0x00000009
        /*075c*/ 	.word	0x00028850
        /*0760*/ 	.short	0x010a
        /*0762*/ 	.byte	0x3f
	.zero		1


	//   ....[64]....
        /*0764*/ 	.word	0x0000e1a0
        /*0768*/ 	.word	0x00000003
        /*076c*/ 	.word	0x00028850
        /*0770*/ 	.short	0x010a
        /*0772*/ 	.byte	0x3f
	.zero		1


	//   ....[65]....
        /*0774*/ 	.word	0x0000e300
        /*0778*/ 	.word	0x00000003
        /*077c*/ 	.word	0x00028840
        /*0780*/ 	.short	0x010a
        /*0782*/ 	.byte	0x3f
	.zero		1


	//   ....[66]....
        /*0784*/ 	.word	0x0000eda0
        /*0788*/ 	.word	0x00000003
        /*078c*/ 	.word	0x00028820
        /*0790*/ 	.short	0x010a
        /*0792*/ 	.byte	0x3f
	.zero		1


	//   ....[67]....
        /*0794*/ 	.word	0x0000ee00
        /*0798*/ 	.word	0x00000003
        /*079c*/ 	.word	0x00028848
        /*07a0*/ 	.short	0x010a
        /*07a2*/ 	.byte	0x3f
	.zero		1


	//   ....[68]....
        /*07a4*/ 	.word	0x0000ee60
        /*07a8*/ 	.word	0x00000003
        /*07ac*/ 	.word	0x00028860
        /*07b0*/ 	.short	0x010a
        /*07b2*/ 	.byte	0x3f
	.zero		1


	//   ....[69]....
        /*07b4*/ 	.word	0x0000eec0
        /*07b8*/ 	.word	0x00000003
        /*07bc*/ 	.word	0x00028840
        /*07c0*/ 	.short	0x010a
        /*07c2*/ 	.byte	0x3f
	.zero		1


	//   ....[70]....
        /*07c4*/ 	.word	0x0000ef20
        /*07c8*/ 	.word	0x00000003
        /*07cc*/ 	.word	0x00028868
        /*07d0*/ 	.short	0x010a
        /*07d2*/ 	.byte	0x3f
	.zero		1


	//   ....[71]....
        /*07d4*/ 	.word	0x0000ef80
        /*07d8*/ 	.word	0x00000003
        /*07dc*/ 	.word	0x00028848
        /*07e0*/ 	.short	0x010a
        /*07e2*/ 	.byte	0x3f
	.zero		1


	//   ....[72]....
        /*07e4*/ 	.word	0x0000efe0
        /*07e8*/ 	.word	0x00000003
        /*07ec*/ 	.word	0x00028860
        /*07f0*/ 	.short	0x010a
        /*07f2*/ 	.byte	0x3f
	.zero		1


	//   ....[73]....
        /*07f4*/ 	.word	0x0000f030
        /*07f8*/ 	.word	0x00000003
        /*07fc*/ 	.word	0x00028860
        /*0800*/ 	.short	0x010a
        /*0802*/ 	.byte	0x3f
	.zero		1


	//   ....[74]....
        /*0804*/ 	.word	0x0000f080
        /*0808*/ 	.word	0x00000002
        /*080c*/ 	.word	0x00028820
        /*0810*/ 	.short	0x010a
        /*0812*/ 	.byte	0x3f
	.zero		1


	//   ....[75]....
        /*0814*/ 	.word	0x0000f220
        /*0818*/ 	.word	0x00000006
        /*081c*/ 	.word	0x00000000
        /*0820*/ 	.short	0x010a
        /*0822*/ 	.byte	0x3f
	.zero		1


	//   ....[76]....
        /*0824*/ 	.word	0x0000f270
        /*0828*/ 	.word	0x00000003
        /*082c*/ 	.word	0x00000000
        /*0830*/ 	.short	0x010a
        /*0832*/ 	.byte	0x3f
	.zero		1


	//   ....[77]....
        /*0834*/ 	.word	0x0000f2c0
        /*0838*/ 	.word	0x00000000
        /*083c*/ 	.word	0x00000000
        /*0840*/ 	.short	0x010a
        /*0842*/ 	.byte	0x3f
	.zero		1


	//----- nvinfo : EIATTR_NUM_MBARRIERS
	.align		4
.L_1047:
        /*0844*/ 	.byte	0x03, 0x38
        /*0846*/ 	.short	0x0016


	//----- nvinfo : EIATTR_EXIT_INSTR_OFFSETS
	.align		4
        /*0848*/ 	.byte	0x04, 0x1c
        /*084a*/ 	.short	(.L_1049 - .L_1048)


	//   ....[0]....
.L_1048:
        /*084c*/ 	.word	0x0000df40


	//----- nvinfo : EIATTR_MAX_THREADS
	.align		4
.L_1049:
        /*0850*/ 	.byte	0x04, 0x05
        /*0852*/ 	.short	(.L_1051 - .L_1050)
.L_1050:
        /*0854*/ 	.word	0x00000180
        /*0858*/ 	.word	0x00000001
        /*085c*/ 	.word	0x00000001


	//----- nvinfo : EIATTR_CRS_STACK_SIZE
	.align		4
.L_1051:
        /*0860*/ 	.byte	0x04, 0x1e
        /*0862*/ 	.short	(.L_1053 - .L_1052)
.L_1052:
        /*0864*/ 	.word	0x00000000


	//----- nvinfo : EIATTR_CBANK_PARAM_SIZE
	.align		4
.L_1053:
        /*0868*/ 	.byte	0x03, 0x19
        /*086a*/ 	.short	0x0a70


	//----- nvinfo : EIATTR_PARAM_CBANK
	.align		4
        /*086c*/ 	.byte	0x04, 0x0a
        /*086e*/ 	.short	(.L_1055 - .L_1054)
	.align		4
.L_1054:
        /*0870*/ 	.word	index@(.nv.constant0._ZN7cutlass13device_kernelIN5flash11enable_sm90INS1_16FlashAttnFwdSm90INS1_25CollectiveMainloopFwdSm90ILi2EN4cute5tupleIJNS5_1CILi1EEES8_S8_EEENS6_IJNS7_ILi128EEESA_SA_EEELi128ENS_6half_tEfNS_4arch4Sm90ELb1ELb0ELb0ELb0ELb0ELb0ELb0ELb1ELb1ELb1ELb1ELb0EEENS1_21CollectiveEpilogueFwdISB_S9_SC_SE_Li256ELb0ELb1ELb1ELb0EEENS1_19SingleTileSchedulerILb0ELb1ELb1ELi128EEEEEEEEEvNT_6ParamsE)
        /*0874*/ 	.short	0x0210
        /*0876*/ 	.short	0x0a70


	//----- nvinfo : EIATTR_SW_WAR
	.align		4
.L_1055:
        /*0878*/ 	.byte	0x04, 0x36
        /*087a*/ 	.short	(.L_1057 - .L_1056)
.L_1056:
        /*087c*/ 	.word	0x00000008
.L_1057:


//--------------------- .nv.info._ZN7cutlass13device_kernelIN5flash11enable_sm90INS1_16FlashAttnFwdSm90INS1_25CollectiveMainloopFwdSm90ILi2EN4cute5tupleIJNS5_1CILi1EEES8_S8_EEENS6_IJNS7_ILi128EEESA_SA_EEELi128ENS_6half_tEfNS_4arch4Sm90ELb1ELb0ELb0ELb1ELb0ELb0ELb0ELb1ELb1ELb1ELb1ELb0EEENS1_21CollectiveEpilogueFwdISB_S9_SC_SE_Li256ELb1ELb1ELb1ELb0EEENS1_36VarlenDynamicPersistentTileSchedulerILi128ELi128ELi256ELi128ELb1ELb1ELb1ELb1ELb1ELb1EEEEEEEEEvNT_6ParamsE --------------------------
	.section	.nv.info._ZN7cutlass13device_kernelIN5flash11enable_sm90INS1_16FlashAttnFwdSm90INS1_25CollectiveMainloopFwdSm90ILi2EN4cute5tupleIJNS5_1CILi1EEES8_S8_EEENS6_IJNS7_ILi128EEESA_SA_EEELi128ENS_6half_tEfNS_4arch4Sm90ELb1ELb0ELb0ELb1ELb0ELb0ELb0ELb1ELb1ELb1ELb1ELb0EEENS1_21CollectiveEpilogueFwdISB_S9_SC_SE_Li256ELb1ELb1ELb1ELb0EEENS1_36VarlenDynamicPersistentTileSchedulerILi128ELi128ELi256ELi128ELb1ELb1ELb1ELb1ELb1ELb1EEEEEEEEEvNT_6ParamsE,"",@"SHT_CUDA_INFO"
	.sectionflags	@""
	.align	4


	//----- nvinfo : EIATTR_CUDA_API_VERSION
	.align		4
        /*0000*/ 	.byte	0x04, 0x37
        /*0002*/ 	.short	(.L_1059 - .L_1058)
.L_1058:
        /*0004*/ 	.word	0x00000082


	//----- nvinfo : EIATTR_KPARAM_INFO
	.align		4
.L_1059:
        /*0008*/ 	.byte	0x04, 0x17
        /*000a*/ 	.short	(.L_1061 - .L_1060)
.L_1060:
        /*000c*/ 	.word	0x00000000
        /*0010*/ 	.short	0x0000
        /*0012*/ 	.short	0x0070
        /*0014*/ 	.byte	0x00, 0xf0, 0x01, 0x2a


	//----- nvinfo : EIATTR_SPARSE_MMA_MASK
	.align		4
.L_1061:
        /*0018*/ 	.byte	0x03, 0x50
        /*001a*/ 	.short	0x0000


	//----- nvinfo : EIATTR_MAXREG_COUNT
	.align		4
        /*001c*/ 	.byte	0x03, 0x1b
        /*001e*/ 	.short	0x00a8


	//----- nvinfo : EIATTR_NUM_BARRIERS
	.align		4
        /*0020*/ 	.byte	0x02, 0x4c
        /*0022*/ 	.byte	0x10
	.zero		1


	//----- nvinfo : EIATTR_EXTERNS
	.align		4
        /*0024*/ 	.byte	0x04, 0x0f
        /*0026*/ 	.short	(.L_1063 - .L_1062)


	//   ....[0]....
	.align		4
.L_1062:
        /*0028*/ 	.word	index@(__assertfail)


	//----- nvinfo : EIATTR_ANNOTATIONS
	.align		4
.L_1063:
        /*002c*/ 	.byte	0x04, 0x55
        /*002e*/ 	.short	(.L_1065 - .L_1064)


	//   ....[0]....
.L_1064:
        /* <DEDUP_REMOVED lines=71> */


	//----- nvinfo : EIATTR_MERCURY_ISA_VERSION
	.align		4
.L_1065:
        /*0490*/ 	.byte	0x03, 0x5f
        /*0492*/ 	.short	0x0101


	//----- nvinfo : EIATTR_UNUSED_LOAD_BYTE_OFFSET
	.align		4
        /*0494*/ 	.byte	0x04, 0x44
        /*0496*/ 	.short	(.L_1067 - .L_1066)


	//   ....[0]....
.L_1066:
        /*0498*/ 	.word	0x00000a40
        /*049c*/ 	.word	0x0000fff0


	//   ....[1]....
        /*04a0*/ 	.word	0x000095a0
        /*04a4*/ 	.word	0x0000fff0


	//----- nvinfo : EIATTR_INT_WARP_WIDE_INSTR_OFFSETS
	.align		4
.L_1067:
        /*04a8*/ 	.byte	0x04, 0x31
        /*04aa*/ 	.short	(.L_1069 - .L_1068)


	//   ....[0]....
.L_1068:
        /*04ac*/ 	.word	0x00000130


	//   ....[1]....
        /*04b0*/ 	.word	0x00000170


	//   ....[2]....
        /*04b4*/ 	.word	0x000001e0


	//   ....[3]....
        /*04b8*/ 	.word	0x0000df70


	//   ....[4]....
        /*04bc*/ 	.word	0x0000e000


	//   ....[5]....
        /*04c0*/ 	.word	0x00011660


	//   ....[6]....
        /*04c4*/ 	.word	0x000116f0


	//----- nvinfo : EIATTR_COOP_GROUP_MASK_REGIDS
	.align		4
.L_1069:
        /*04c8*/ 	.byte	0x04, 0x29
        /*04ca*/ 	.short	(.L_1071 - .L_1070)


	//   ....[0]....
.L_1070:
        /*04cc*/ 	.word	0xffffffff


	//   ....[1]....
        /*04d0*/ 	.word	0xffffffff


	//   ....[2]....
        /*04d4*/ 	.word	0xffffffff


	//   ....[3]....
        /*04d8*/ 	.word	0xffffffff


	//   ....[4]....
        /*04dc*/ 	.word	0xffffffff


	//   ....[5]....
        /*04e0*/ 	.word	0xffffffff


	//   ....[6]....
        /*04e4*/ 	.word	0xffffffff


	//   ....[7]....
        /*04e8*/ 	.word	0xffffffff


	//   ....[8]....
        /*04ec*/ 	.word	0xffffffff


	//   ....[9]....
        /*04f0*/ 	.word	0xffffffff


	//   ....[10]....
        /*04f4*/ 	.word	0xffffffff


	//   ....[11]....
        /*04f8*/ 	.word	0xffffffff


	//   ....[12]....
        /*04fc*/ 	.word	0xffffffff


	//   ....[13]....
        /*0500*/ 	.word	0xffffffff


	//   ....[14]....
        /*0504*/ 	.word	0xffffffff


	//   ....[15]....
        /*0508*/ 	.word	0xffffffff


	//   ....[16]....
        /*050c*/ 	.word	0xffffffff


	//   ....[17]....
        /*0510*/ 	.word	0xffffffff


	//   ....[18]....
        /*0514*/ 	.word	0xffffffff


	//   ....[19]....
        /*0518*/ 	.word	0xffffffff


	//   ....[20]....
        /*051c*/ 	.word	0xffffffff


	//   ....[21]....
        /*0520*/ 	.word	0xffffffff


	//   ....[22]....
        /*0524*/ 	.word	0xffffffff


	//   ....[23]....
        /*0528*/ 	.word	0xffffffff


	//   ....[24]....
        /*052c*/ 	.word	0xffffffff


	//   ....[25]....
        /*0530*/ 	.word	0xffffffff


	//   ....[26]....
        /*0534*/ 	.word	0xffffffff


	//   ....[27]....
        /*0538*/ 	.word	0xffffffff


	//   ....[28]....
        /*053c*/ 	.word	0xffffffff


	//   ....[29]....
        /*0540*/ 	.word	0xffffffff


	//   ....[30]....
        /*0544*/ 	.word	0xffffffff


	//   ....[31]....
        /*0548*/ 	.word	0xffffffff


	//   ....[32]....
        /*054c*/ 	.word	0xffffffff


	//   ....[33]....
        /*0550*/ 	.word	0xffffffff


	//   ....[34]....
        /*0554*/ 	.word	0xffffffff


	//   ....[35]....
        /*0558*/ 	.word	0xffffffff


	//   ....[36]....
        /*055c*/ 	.word	0xffffffff


	//   ....[37]....
        /*0560*/ 	.word	0xffffffff


	//   ....[38]....
        /*0564*/ 	.word	0xffffffff


	//   ....[39]....
        /*0568*/ 	.word	0xffffffff


	//   ....[40]....
        /*056c*/ 	.word	0xffffffff


	//   ....[41]....
        /*0570*/ 	.word	0xffffffff


	//   ....[42]....
        /*0574*/ 	.word	0xffffffff


	//   ....[43]....
        /*0578*/ 	.word	0xffffffff


	//   ....[44]....
        /*057c*/ 	.word	0xffffffff


	//   ....[45]....
        /*0580*/ 	.word	0xffffffff


	//   ....[46]....
        /*0584*/ 	.word	0xffffffff


	//   ....[47]....
        /*0588*/ 	.word	0xffffffff


	//   ....[48]....
        /*058c*/ 	.word	0xffffffff


	//   ....[49]....
        /*0590*/ 	.word	0xffffffff


	//   ....[50]....
        /*0594*/ 	.word	0xffffffff


	//   ....[51]....
        /*0598*/ 	.word	0xffffffff


	//   ....[52]....
        /*059c*/ 	.word	0xffffffff


	//   ....[53]....
        /*05a0*/ 	.word	0xffffffff


	//   ....[54]....
        /*05a4*/ 	.word	0xffffffff


	//   ....[55]....
        /*05a8*/ 	.word	0xffffffff


	//   ....[56]....
        /*05ac*/ 	.word	0xffffffff


	//   ....[57]....
        /*05b0*/ 	.word	0xffffffff


	//   ....[58]....
        /*05b4*/ 	.word	0xffffffff


	//   ....[59]....
        /*05b8*/ 	.word	0xffffffff


	//   ....[60]....
        /*05bc*/ 	.word	0xffffffff


	//   ....[61]....
        /*05c0*/ 	.word	0xffffffff


	//   ....[62]....
        /*05c4*/ 	.word	0xffffffff


	//   ....[63]....
        /*05c8*/ 	.word	0xffffffff


	//   ....[64]....
        /*05cc*/ 	.word	0xffffffff


	//   ....[65]....
        /*05d0*/ 	.word	0xffffffff


	//   ....[66]....
        /*05d4*/ 	.word	0xffffffff


	//   ....[67]....
        /*05d8*/ 	.word	0xffffffff


	//   ....[68]....
        /*05dc*/ 	.word	0xffffffff


	//   ....[69]....
        /*05e0*/ 	.word	0xffffffff


	//   ....[70]....
        /*05e4*/ 	.word	0xffffffff


	//   ....[71]....
        /*05e8*/ 	.word	0xffffffff


	//   ....[72]....
        /*05ec*/ 	.word	0xffffffff


	//   ....[73]....
        /*05f0*/ 	.word	0xffffffff


	//   ....[74]....
        /*05f4*/ 	.word	0xffffffff


	//   ....[75]....
        /*05f8*/ 	.word	0xffffffff


	//   ....[76]....
        /*05fc*/ 	.word	0xffffffff


	//   ....[77]....
        /*0600*/ 	.word	0xffffffff


	//   ....[78]....
        /*0604*/ 	.word	0xffffffff


	//   ....[79]....
        /*0608*/ 	.word	0xffffffff


	//   ....[80]....
        /*060c*/ 	.word	0xffffffff


	//   ....[81]....
        /*0610*/ 	.word	0xffffffff


	//   ....[82]....
        /*0614*/ 	.word	0xffffffff


	//   ....[83]....
        /*0618*/ 	.word	0xffffffff


	//   ....[84]....
        /*061c*/ 	.word	0xffffffff


	//   ....[85]....
        /*0620*/ 	.word	0xffffffff


	//   ....[86]....
        /*0624*/ 	.word	0xffffffff


	//   ....[87]....
        /*0628*/ 	.word	0xffffffff


	//   ....[88]....
        /*062c*/ 	.word	0xffffffff


	//   ....[89]....
        /*0630*/ 	.word	0xffffffff


	//   ....[90]....
        /*0634*/ 	.word	0xffffffff


	//   ....[91]....
        /*0638*/ 	.word	0xffffffff


	//   ....[92]....
        /*063c*/ 	.word	0xffffffff


	//   ....[93]....
        /*0640*/ 	.word	0xffffffff


	//   ....[94]....
        /*0644*/ 	.word	0xffffffff


	//   ....[95]....
        /*0648*/ 	.word	0xffffffff


	//   ....[96]....
        /*064c*/ 	.word	0xffffffff


	//   ....[97]....
        /*0650*/ 	.word	0xffffffff


	//   ....[98]....
        /*0654*/ 	.word	0xffffffff


	//   ....[99]....
        /*0658*/ 	.word	0xffffffff


	//   ....[100]....
        /*065c*/ 	.word	0xffffffff


	//   ....[101]....
        /*0660*/ 	.word	0xffffffff


	//   ....[102]....
        /*0664*/ 	.word	0xffffffff


	//   ....[103]....
        /*0668*/ 	.word	0xffffffff


	//   ....[104]....
        /*066c*/ 	.word	0xffffffff


	//   ....[105]....
        /*0670*/ 	.word	0x0500000f


	//   ....[106]....
        /*0674*/ 	.word	0x0500000f


	//   ....[107]....
        /*0678*/ 	.word	0x0500000f


	//   ....[108]....
        /*067c*/ 	.word	0x0500000f


	//   ....[109]....
        /*0680*/ 	.word	0x0500000f


	//   ....[110]....
        /*0684*/ 	.word	0x0500000f


	//   ....[111]....
        /*0688*/ 	.word	0x0500000f


	//   ....[112]....
        /*068c*/ 	.word	0x0500000f


	//   ....[113]....
        /*0690*/ 	.word	0x0500000f


	//   ....[114]....
        /*0694*/ 	.word	0x0500000f


	//   ....[115]....
        /*0698*/ 	.word	0x0500000f


	//   ....[116]....
        /*069c*/ 	.word	0x0500000f


	//   ....[117]....
        /*06a0*/ 	.word	0x0500000f


	//   ....[118]....
        /*06a4*/ 	.word	0x0500000f


	//   ....[119]....
        /*06a8*/ 	.word	0x0500000f


	//   ....[120]....
        /*06ac*/ 	.word	0x0500000f


	//   ....[121]....
        /*06b0*/ 	.word	0x0500000f


	//   ....[122]....
        /*06b4*/ 	.word	0x0500000f


	//   ....[123]....
        /*06b8*/ 	.word	0x0500000f


	//   ....[124]....
        /*06bc*/ 	.word	0x0500000f


	//   ....[125]....
        /*06c0*/ 	.word	0x0500000f


	//   ....[126]....
        /*06c4*/ 	.word	0x0500000f


	//   ....[127]....
        /*06c8*/ 	.word	0x0500000f


	//   ....[128]....
        /*06cc*/ 	.word	0x0500000f


	//   ....[129]....
        /*06d0*/ 	.word	0x0500000f


	//   ....[130]....
        /*06d4*/ 	.word	0x0500000f


	//   ....[131]....
        /*06d8*/ 	.word	0x0500000f


	//   ....[132]....
        /*06dc*/ 	.word	0x0500000f


	//   ....[133]....
        /*06e0*/ 	.word	0x0500000f


	//   ....[134]....
        /*06e4*/ 	.word	0x0500000f


	//   ....[135]....
        /*06e8*/ 	.word	0x0500000f


	//   ....[136]....
        /*06ec*/ 	.word	0x0500000f


	//   ....[137]....
        /*06f0*/ 	.word	0x0500000f


	//   ....[138]....
        /*06f4*/ 	.word	0x0500000f


	//   ....[139]....
        /*06f8*/ 	.word	0x0500000f


	//   ....[140]....
        /*06fc*/ 	.word	0x0500000f


	//----- nvinfo : EIATTR_COOP_GROUP_INSTR_OFFSETS
	.align		4
.L_1071:
        /*0700*/ 	.byte	0x04, 0x28
        /*0702*/ 	.short	(.L_1073 - .L_1072)


	//   ....[0]....
.L_1072:
        /*0704*/ 	.word	0x00000070


	//   ....[1]....
        /*0708*/ 	.word	0x00000140


	//   ....[2]....
        /*070c*/ 	.word	0x00000190


	//   ....[3]....
        /*0710*/ 	.word	0x000003c0


	//   ....[4]....
        /*0714*/ 	.word	0x00000520


	//   ....[5]....
        /*0718*/ 	.word	0x00000640


	//   ....[6]....
        /*071c*/ 	.word	0x000007a0


	//   ....[7]....
        /*0720*/ 	.word	0x00001b50


	//   ....[8]....
        /*0724*/ 	.word	0x000023e0


	//   ....[9]....
        /*0728*/ 	.word	0x00002410


	//   ....[10]....
        /*072c*/ 	.word	0x00002ca0


	//   ....[11]....
        /*0730*/ 	.word	0x00002d20


	//   ....[12]....
        /*0734*/ 	.word	0x00003640


	//   ....[13]....
        /*0738*/ 	.word	0x000036c0


	//   ....[14]....
        /*073c*/ 	.word	0x00004830


	//   ....[15]....
        /*0740*/ 	.word	0x00004870


	//   ....[16]....
        /*0744*/ 	.word	0x00004f40


	//   ....[17]....
        /*0748*/ 	.word	0x00005040


	//   ....[18]....
        /*074c*/ 	.word	0x00005860


	//   ....[19]....
        /*0750*/ 	.word	0x00005a30


	//   ....[20]....
        /*0754*/ 	.word	0x00007340


	//   ....[21]....
        /*0758*/ 	.word	0x00007370


	//   ....[22]....
        /*075c*/ 	.word	0x00007820


	//   ....[23]....
        /*0760*/ 	.word	0x000078a0


	//   ....[24]....
        /*0764*/ 	.word	0x00008c50


	//   ....[25]....
        /*0768*/ 	.word	0x00008c90


	//   ....[26]....
        /*076c*/ 	.word	0x00008d80


	//   ....[27]....
        /*0770*/ 	.word	0x00008da0


	//   ....[28]....
        /*0774*/ 	.word	0x0000a0b0


	//   ....[29]....
        /*0778*/ 	.word	0x0000a0f0


	//   ....[30]....
        /*077c*/ 	.word	0x0000a110


	//   ....[31]....
        /*0780*/ 	.word	0x0000a140


	//   ....[32]....
        /*0784*/ 	.word	0x0000a800


	//   ....[33]....
        /*0788*/ 	.word	0x0000a820


	//   ....[34]....
        /*078c*/ 	.word	0x0000a8f0


	//   ....[35]....
        /*0790*/ 	.word	0x0000a910


	//   ....[36]....
        /*0794*/ 	.word	0x0000a9d0


	//   ....[37]....
        /*0798*/ 	.word	0x0000a9f0


	//   ....[38]....
        /*079c*/ 	.word	0x0000aac0


	//   ....[39]....
        /*07a0*/ 	.word	0x0000aae0


	//   ....[40]....
        /*07a4*/ 	.word	0x0000aeb0


	//   ....[41]....
        /*07a8*/ 	.word	0x0000aec0


	//   ....[42]....
        /*07ac*/ 	.word	0x0000b300


	//   ....[43]....
        /*07b0*/ 	.word	0x0000b310


	//   ....[44]....
        /*07b4*/ 	.word	0x0000c000


	//   ....[45]....
        /*07b8*/ 	.word	0x0000c030


	//   ....[46]....
        /*07bc*/ 	.word	0x0000c100


	//   ....[47]....
        /*07c0*/ 	.word	0x0000c120


	//   ....[48]....
        /*07c4*/ 	.word	0x0000c1e0


	//   ....[49]....
        /*07c8*/ 	.word	0x0000c200


	//   ....[50]....
        /*07cc*/ 	.word	0x0000c2d0


	//   ....[51]....
        /*07d0*/ 	.word	0x0000c2f0


	//   ....[52]....
        /*07d4*/ 	.word	0x0000c430


	//   ....[53]....
        /*07d8*/ 	.word	0x0000c660


	//   ....[54]....
        /*07dc*/ 	.word	0x0000c690


	//   ....[55]....
        /*07e0*/ 	.word	0x0000c6c0


	//   ....[56]....
        /*07e4*/ 	.word	0x0000c6f0


	//   ....[57]....
        /*07e8*/ 	.word	0x0000c720


	//   ....[58]....
        /*07ec*/ 	.word	0x0000c750


	//   ....[59]....
        /*07f0*/ 	.word	0x0000c8f0


	//   ....[60]....
        /*07f4*/ 	.word	0x0000c920


	//   ....[61]....
        /*07f8*/ 	.word	0x0000c950


	//   ....[62]....
        /*07fc*/ 	.word	0x0000c980


	//   ....[63]....
        /*0800*/ 	.word	0x0000c9b0


	//   ....[64]....
        /*0804*/ 	.word	0x0000c9e0


	//   ....[65]....
        /*0808*/ 	.word	0x0000ca80


	//   ....[66]....
        /*080c*/ 	.word	0x0000cab0


	//   ....[67]....
        /*0810*/ 	.word	0x0000cac0


	//   ....[68]....
        /*0814*/ 	.word	0x0000caf0


	//   ....[69]....
        /*0818*/ 	.word	0x0000e550


	//   ....[70]....
        /*081c*/ 	.word	0x0000f0d0


	//   ....[71]....
        /*0820*/ 	.word	0x0000f0e0


	//   ....[72]....
        /*0824*/ 	.word	0x0000f110


	//   ....[73]....
        /*0828*/ 	.word	0x0000f120


	//   ....[74]....
        /*082c*/ 	.word	0x0000f230


	//   ....[75]....
        /*0830*/ 	.word	0x0000f240


	//   ....[76]....
        /*0834*/ 	.word	0x0000f2d0


	//   ....[77]....
        /*0838*/ 	.word	0x0000f2e0


	//   ....[78]....
        /*083c*/ 	.word	0x0000f370


	//   ....[79]....
        /*0840*/ 	.word	0x0000f380


	//   ....[80]....
        /*0844*/ 	.word	0x0000f410


	//   ....[81]....
        /*0848*/ 	.word	0x0000f420


	//   ....[82]....
        /*084c*/ 	.word	0x0000f4b0


	//   ....[83]....
        /*0850*/ 	.word	0x0000f4c0


	//   ....[84]....
        /*0854*/ 	.word	0x0000f510


	//   ....[85]....
        /*0858*/ 	.word	0x0000f540


	//   ....[86]....
        /*085c*/ 	.word	0x00011d90


	//   ....[87]....
        /*0860*/ 	.word	0x00011dc0


	//   ....[88]....
        /*0864*/ 	.word	0x00011e10


	//   ....[89]....
        /*0868*/ 	.word	0x00011e50


	//   ....[90]....
        /*086c*/ 	.word	0x00011e80


	//   ....[91]....
        /*0870*/ 	.word	0x00011eb0


	//   ....[92]....
        /*0874*/ 	.word	0x00011ee0


	//   ....[93]....
        /*0878*/ 	.word	0x00011f10


	//   ....[94]....
        /*087c*/ 	.word	0x000120d0


	//   ....[95]....
        /*0880*/ 	.word	0x00012100


	//   ....[96]....
        /*0884*/ 	.word	0x00012130


	//   ....[97]....
        /*0888*/ 	.word	0x00012160


	//   ....[98]....
        /*088c*/ 	.word	0x00012190


	//   ....[99]....
        /*0890*/ 	.word	0x000121c0


	//   ....[100]....
        /*0894*/ 	.word	0x00012290


	//   ....[101]....
        /*0898*/ 	.word	0x000122b0


	//   ....[102]....
        /*089c*/ 	.word	0x000122c0


	//   ....[103]....
        /*08a0*/ 	.word	0x00012340


	//   ....[104]....
        /*08a4*/ 	.word	0x00012e70


	//   ....[105]....
        /*08a8*/ 	.word	0x00013420


	//   ....[106]....
        /*08ac*/ 	.word	0x000135f0


	//   ....[107]....
        /*08b0*/ 	.word	0x00013640


	//   ....[108]....
        /*08b4*/ 	.word	0x000136a0


	//   ....[109]....
        /*08b8*/ 	.word	0x00013740


	//   ....[110]....
        /*08bc*/ 	.word	0x00013800


	//   ....[111]....
        /*08c0*/ 	.word	0x00013910


	//   ....[112]....
        /*08c4*/ 	.word	0x00013970


	//   ....[113]....
        /*08c8*/ 	.word	0x00013a70


	//   ....[114]....
        /*08cc*/ 	.word	0x00013ad0


	//   ....[115]....
        /*08d0*/ 	.word	0x00013bd0


	//   ....[116]....
        /*08d4*/ 	.word	0x00013c30


	//   ....[117]....
        /*08d8*/ 	.word	0x00013d30


	//   ....[118]....
        /*08dc*/ 	.word	0x00013d90


	//   ....[119]....
        /*08e0*/ 	.word	0x00013e70


	//   ....[120]....
        /*08e4*/ 	.word	0x00013ef0


	//   ....[121]....
        /*08e8*/ 	.word	0x00013fd0


	//   ....[122]....
        /*08ec*/ 	.word	0x00014300


	//   ....[123]....
        /*08f0*/ 	.word	0x000143a0


	//   ....[124]....
        /*08f4*/ 	.word	0x00014530


	//   ....[125]....
        /*08f8*/ 	.word	0x000145a0


	//   ....[126]....
        /*08fc*/ 	.word	0x00014610


	//   ....[127]....
        /*0900*/ 	.word	0x00014680


	//   ....[128]....
        /*0904*/ 	.word	0x000146f0


	//   ....[129]....
        /*0908*/ 	.word	0x00014770


	//   ....[130]....
        /*090c*/ 	.word	0x00014810


	//   ....[131]....
        /*0910*/ 	.word	0x000148b0


	//   ....[132]....
        /*0914*/ 	.word	0x00014920


	//   ....[133]....
        /*0918*/ 	.word	0x00014990


	//   ....[134]....
        /*091c*/ 	.word	0x00014a00


	//   ....[135]....
        /*0920*/ 	.word	0x00014a80


	//   ....[136]....
        /*0924*/ 	.word	0x00014b00


	//   ....[137]....
        /*0928*/ 	.word	0x00014bb0


	//   ....[138]....
        /*092c*/ 	.word	0x00014c00


	//   ....[139]....
        /*0930*/ 	.word	0x00014cc0


	//   ....[140]....
        /*0934*/ 	.word	0x00014df0


	//----- nvinfo : EIATTR_REG_RECONFIG
	.align		4
.L_1073:
        /*0938*/ 	.byte	0x01, 0x54
	.zero		2


	//----- nvinfo : EIATTR_SYSCALL_OFFSETS
	.align		4
        /*093c*/ 	.byte	0x04, 0x46
        /*093e*/ 	.short	(.L_1075 - .L_1074)


	//   ....[0]....
.L_1074:
        /*0940*/ 	.word	0x00001d30


	//   ....[1]....
        /*0944*/ 	.word	0x0000e170


	//   ....[2]....
        /*0948*/ 	.word	0x0000e2c0


	//   ....[3]....
        /*094c*/ 	.word	0x0000e3c0


	//   ....[4]....
        /*0950*/ 	.word	0x0000ec90


	//----- nvinfo : EIATTR_MBARRIER_INSTR_OFFSETS
	.align		4
.L_1075:
        /*0954*/ 	.byte	0x04, 0x39
        /*0956*/ 	.short	(.L_1077 - .L_1076)


	//   ....[0]....
.L_1076:
        /*0958*/ 	.word	0x00000270
        /*095c*/ 	.word	0x000000ff
        /*0960*/ 	.word	0x00028800
        /*0964*/ 	.short	0x0100
        /*0966*/ 	.byte	0x08
	.zero		1


	//   ....[1]....
        /*0968*/ 	.word	0x00000280
        /*096c*/ 	.word	0x000000ff
        /*0970*/ 	.word	0x00028820
        /*0974*/ 	.short	0x0100
        /*0976*/ 	.byte	0x08
	.zero		1


	//   ....[2]....
        /*0978*/ 	.word	0x00000370
        /*097c*/ 	.word	0x000000ff
        /*0980*/ 	.word	0x00028830
        /*0984*/ 	.short	0x0100
        /*0986*/ 	.byte	0x08
	.zero		1


	//   ....[3]....
        /*0988*/ 	.word	0x00000380
        /*098c*/ 	.word	0x000000ff
        /*0990*/ 	.word	0x00028840
        /*0994*/ 	.short	0x0100
        /*0996*/ 	.byte	0x08
	.zero		1


	//   ....[4]....
        /*0998*/ 	.word	0x00000390
        /*099c*/ 	.word	0x000000ff
        /*09a0*/ 	.word	0x00028838
        /*09a4*/ 	.short	0x0100
        /*09a6*/ 	.byte	0x08
	.zero		1


	//   ....[5]....
        /*09a8*/ 	.word	0x000003a0
        /*09ac*/ 	.word	0x000000ff
        /*09b0*/ 	.word	0x00028848
        /*09b4*/ 	.short	0x0100
        /*09b6*/ 	.byte	0x08
	.zero		1


	//   ....[6]....
        /*09b8*/ 	.word	0x000004d0
        /*09bc*/ 	.word	0x000000ff
        /*09c0*/ 	.word	0x00028850
        /*09c4*/ 	.short	0x0100
        /*09c6*/ 	.byte	0x08
	.zero		1


	//   ....[7]....
        /*09c8*/ 	.word	0x000004e0
        /*09cc*/ 	.word	0x000000ff
        /*09d0*/ 	.word	0x00028860
        /*09d4*/ 	.short	0x0100
        /*09d6*/ 	.byte	0x08
	.zero		1


	//   ....[8]....
        /*09d8*/ 	.word	0x000004f0
        /*09dc*/ 	.word	0x000000ff
        /*09e0*/ 	.word	0x00028858
        /*09e4*/ 	.short	0x0100
        /*09e6*/ 	.byte	0x08
	.zero		1


	//   ....[9]....
        /*09e8*/ 	.word	0x00000500
        /*09ec*/ 	.word	0x000000ff
        /*09f0*/ 	.word	0x00028868
        /*09f4*/ 	.short	0x0100
        /*09f6*/ 	.byte	0x08
	.zero		1


	//   ....[10]....
        /*09f8*/ 	.word	0x000005f0
        /*09fc*/ 	.word	0x000000ff
        /*0a00*/ 	.word	0x00028870
        /*0a04*/ 	.short	0x0100
        /*0a06*/ 	.byte	0x06
	.zero		1


	//   ....[11]....
        /*0a08*/ 	.word	0x00000600
        /*0a0c*/ 	.word	0x000000ff
        /*0a10*/ 	.word	0x00028880
        /*0a14*/ 	.short	0x0100
        /*0a16*/ 	.byte	0x06
	.zero		1


	//   ....[12]....
        /*0a18*/ 	.word	0x00000610
        /*0a1c*/ 	.word	0x000000ff
        /*0a20*/ 	.word	0x00028878
        /*0a24*/ 	.short	0x0100
        /*0a26*/ 	.byte	0x06
	.zero		1


	//   ....[13]....
        /*0a28*/ 	.word	0x00000620
        /*0a2c*/ 	.word	0x000000ff
        /*0a30*/ 	.word	0x00028888
        /*0a34*/ 	.short	0x0100
        /*0a36*/ 	.byte	0x06
	.zero		1


	//   ....[14]....
        /*0a38*/ 	.word	0x00000750
        /*0a3c*/ 	.word	0x000000ff
        /*0a40*/ 	.word	0x00028890
        /*0a44*/ 	.short	0x0100
        /*0a46*/ 	.byte	0x08
	.zero		1


	//   ....[15]....
        /*0a48*/ 	.word	0x00000760
        /*0a4c*/ 	.word	0x000000ff
        /*0a50*/ 	.word	0x000288a0
        /*0a54*/ 	.short	0x0100
        /*0a56*/ 	.byte	0x08
	.zero		1


	//   ....[16]....
        /*0a58*/ 	.word	0x00000770
        /*0a5c*/ 	.word	0x000000ff
        /*0a60*/ 	.word	0x00028898
        /*0a64*/ 	.short	0x0100
        /*0a66*/ 	.byte	0x08
	.zero		1


	//   ....[17]....
        /*0a68*/ 	.word	0x00000780
        /*0a6c*/ 	.word	0x000000ff
        /*0a70*/ 	.word	0x000288a8
        /*0a74*/ 	.short	0x0100
        /*0a76*/ 	.byte	0x08
	.zero		1


	//   ....[18]....
        /*0a78*/ 	.word	0x000008b0
        /*0a7c*/ 	.word	0x000000ff
        /*0a80*/ 	.word	0x000288b0
        /*0a84*/ 	.short	0x0100
        /*0a86*/ 	.byte	0x08
	.zero		1


	//   ....[19]....
        /*0a88*/ 	.word	0x000008c0
        /*0a8c*/ 	.word	0x000000ff
        /*0a90*/ 	.word	0x000288c0
        /*0a94*/ 	.short	0x0100
        /*0a96*/ 	.byte	0x08
	.zero		1


	//   ....[20]....
        /*0a98*/ 	.word	0x000008d0
        /*0a9c*/ 	.word	0x000000ff
        /*0aa0*/ 	.word	0x000288b8
        /*0aa4*/ 	.short	0x0100
        /*0aa6*/ 	.byte	0x08
	.zero		1


	//   ....[21]....
        /*0aa8*/ 	.word	0x000008e0
        /*0aac*/ 	.word	0x000000ff
        /*0ab0*/ 	.word	0x000288c8
        /*0ab4*/ 	.short	0x0100
        /*0ab6*/ 	.byte	0x08
	.zero		1


	//   ....[22]....
        /*0ab8*/ 	.word	0x00001db0
        /*0abc*/ 	.word	0x000000ff
        /*0ac0*/ 	.word	0x00028800
        /*0ac4*/ 	.short	0x010a
        /*0ac6*/ 	.byte	0x29
	.zero		1


	//   ....[23]....
        /*0ac8*/ 	.word	0x00001e30
        /*0acc*/ 	.word	0x00000000
        /*0ad0*/ 	.word	0x00028830
        /*0ad4*/ 	.short	0x010a
        /*0ad6*/ 	.byte	0x3f
	.zero		1


	//   ....[24]....
        /*0ad8*/ 	.word	0x00001e90
        /*0adc*/ 	.word	0x00000000
        /*0ae0*/ 	.word	0x00028830
        /*0ae4*/ 	.short	0x010a
        /*0ae6*/ 	.byte	0x3f
	.zero		1


	//   ....[25]....
        /*0ae8*/ 	.word	0x000026b0
        /*0aec*/ 	.word	0x00000000
        /*0af0*/ 	.word	0x00000000
        /*0af4*/ 	.short	0x0101
        /*0af6*/ 	.byte	0x3f
	.zero		1


	//   ....[26]....
        /*0af8*/ 	.word	0x000042a0
        /*0afc*/ 	.word	0x000000ff
        /*0b00*/ 	.word	0x00028830
        /*0b04*/ 	.short	0x010a
        /*0b06*/ 	.byte	0x06
	.zero		1


	//   ....[27]....
        /*0b08*/ 	.word	0x000042e0
        /*0b0c*/ 	.word	0x000000ff
        /*0b10*/ 	.word	0x00028830
        /*0b14*/ 	.short	0x010a
        /*0b16*/ 	.byte	0x06
	.zero		1


	//   ....[28]....
        /*0b18*/ 	.word	0x00004620
        /*0b1c*/ 	.word	0x000000ff
        /*0b20*/ 	.word	0x00028850
        /*0b24*/ 	.short	0x010a
        /*0b26*/ 	.byte	0x06
	.zero		1


	//   ....[29]....
        /*0b28*/ 	.word	0x00004660
        /*0b2c*/ 	.word	0x000000ff
        /*0b30*/ 	.word	0x00028850
        /*0b34*/ 	.short	0x010a
        /*0b36*/ 	.byte	0x06
	.zero		1


	//   ....[30]....
        /*0b38*/ 	.word	0x000060a0
        /*0b3c*/ 	.word	0x0000001c
        /*0b40*/ 	.word	0x00000000
        /*0b44*/ 	.short	0x0101
        /*0b46*/ 	.byte	0x3f
	.zero		1


	//   ....[31]....
        /*0b48*/ 	.word	0x00006240
        /*0b4c*/ 	.word	0x0000001c
        /*0b50*/ 	.word	0x00000000
        /*0b54*/ 	.short	0x0101
        /*0b56*/ 	.byte	0x3f
	.zero		1


	//   ....[32]....
        /*0b58*/ 	.word	0x00006c40
        /*0b5c*/ 	.word	0x000000ff
        /*0b60*/ 	.word	0x00028830
        /*0b64*/ 	.short	0x010a
        /*0b66*/ 	.byte	0x06
	.zero		1


	//   ....[33]....
        /*0b68*/ 	.word	0x00006c80
        /*0b6c*/ 	.word	0x000000ff
        /*0b70*/ 	.word	0x00028830
        /*0b74*/ 	.short	0x010a
        /*0b76*/ 	.byte	0x06
	.zero		1


	//   ....[34]....
        /*0b78*/ 	.word	0x00006fc0
        /*0b7c*/ 	.word	0x000000ff
        /*0b80*/ 	.word	0x00028850
        /*0b84*/ 	.short	0x010a
        /*0b86*/ 	.byte	0x06
	.zero		1


	//   ....[35]....
        /*0b88*/ 	.word	0x00007000
        /*0b8c*/ 	.word	0x000000ff
        /*0b90*/ 	.word	0x00028850
        /*0b94*/ 	.short	0x010a
        /*0b96*/ 	.byte	0x06
	.zero		1


	//   ....[36]....
        /*0b98*/ 	.word	0x00008240
        /*0b9c*/ 	.word	0x0000001f
        /*0ba0*/ 	.word	0x00000000
        /*0ba4*/ 	.short	0x0101
        /*0ba6*/ 	.byte	0x3f
	.zero		1


	//   ....[37]....
        /*0ba8*/ 	.word	0x000083f0
        /*0bac*/ 	.word	0x0000001f
        /*0bb0*/ 	.word	0x00000000
        /*0bb4*/ 	.short	0x0101
        /*0bb6*/ 	.byte	0x3f
	.zero		1


	//   ....[38]....
        /*0bb8*/ 	.word	0x00008bc0
        /*0bbc*/ 	.word	0x000000ff
        /*0bc0*/ 	.word	0x00028850
        /*0bc4*/ 	.short	0x010a
        /*0bc6*/ 	.byte	0x05
	.zero		1


	//   ....[39]....
        /*0bc8*/ 	.word	0x00008c00
        /*0bcc*/ 	.word	0x000000ff
        /*0bd0*/ 	.word	0x00028850
        /*0bd4*/ 	.short	0x010a
        /*0bd6*/ 	.byte	0x05
	.zero		1


	//   ....[40]....
        /*0bd8*/ 	.word	0x00009140
        /*0bdc*/ 	.word	0x00000008
        /*0be0*/ 	.word	0x00000000
        /*0be4*/ 	.short	0x0101
        /*0be6*/ 	.byte	0x3f
	.zero		1


	//   ....[41]....
        /*0be8*/ 	.word	0x0000a7f0
        /*0bec*/ 	.word	0x00000014
        /*0bf0*/ 	.word	0x00000000
        /*0bf4*/ 	.short	0x0101
        /*0bf6*/ 	.byte	0x3f
	.zero		1


	//   ....[42]....
        /*0bf8*/ 	.word	0x0000aca0
        /*0bfc*/ 	.word	0x00000014
        /*0c00*/ 	.word	0x00000000
        /*0c04*/ 	.short	0x0101
        /*0c06*/ 	.byte	0x3f
	.zero		1


	//   ....[43]....
        /*0c08*/ 	.word	0x0000e7a0
        /*0c0c*/ 	.word	0x00000000
        /*0c10*/ 	.word	0x00028840
        /*0c14*/ 	.short	0x010a
        /*0c16*/ 	.byte	0x3f
	.zero		1


	//   ....[44]....
        /*0c18*/ 	.word	0x0000f610
        /*0c1c*/ 	.word	0x00000012
        /*0c20*/ 	.word	0x00028800
        /*0c24*/ 	.short	0x0107
        /*0c26*/ 	.byte	0x3f
	.zero		1


	//   ....[45]....
        /*0c28*/ 	.word	0x0000f720
        /*0c2c*/ 	.word	0x00000012
        /*0c30*/ 	.word	0x00028800
        /*0c34*/ 	.short	0x0101
        /*0c36*/ 	.byte	0x3f
	.zero		1


	//   ....[46]....
        /*0c38*/ 	.word	0x0000f740
        /*0c3c*/ 	.word	0x00000012
        /*0c40*/ 	.word	0x00028820
        /*0c44*/ 	.short	0x010a
        /*0c46*/ 	.byte	0x3f
	.zero		1


	//   ....[47]....
        /*0c48*/ 	.word	0x0000fb00
        /*0c4c*/ 	.word	0x00000003
        /*0c50*/ 	.word	0x00028840
        /*0c54*/ 	.short	0x010a
        /*0c56*/ 	.byte	0x3f
	.zero		1


	//   ....[48]....
        /*0c58*/ 	.word	0x0000fea0
        /*0c5c*/ 	.word	0x00000003
        /*0c60*/ 	.word	0x00000060
        /*0c64*/ 	.short	0x010a
        /*0c66*/ 	.byte	0x3f
	.zero		1


	//   ....[49]....
        /*0c68*/ 	.word	0x00010530
        /*0c6c*/ 	.word	0x00000003
        /*0c70*/ 	.word	0x00028840
        /*0c74*/ 	.short	0x010a
        /*0c76*/ 	.byte	0x3f
	.zero		1


	//   ....[50]....
        /*0c78*/ 	.word	0x000108d0
        /*0c7c*/ 	.word	0x00000002
        /*0c80*/ 	.word	0x00000060
        /*0c84*/ 	.short	0x010a
        /*0c86*/ 	.byte	0x3f
	.zero		1


	//   ....[51]....
        /*0c88*/ 	.word	0x00010ea0
        /*0c8c*/ 	.word	0x00000002
        /*0c90*/ 	.word	0x00028840
        /*0c94*/ 	.short	0x010a
        /*0c96*/ 	.byte	0x3f
	.zero		1


	//   ....[52]....
        /*0c98*/ 	.word	0x00011240
        /*0c9c*/ 	.word	0x00000002
        /*0ca0*/ 	.word	0x00000060
        /*0ca4*/ 	.short	0x010a
        /*0ca6*/ 	.byte	0x3f
	.zero		1


	//   ....[53]....
        /*0ca8*/ 	.word	0x000117c0
        /*0cac*/ 	.word	0x00000000
        /*0cb0*/ 	.word	0x00028860
        /*0cb4*/ 	.short	0x010a
        /*0cb6*/ 	.byte	0x3f
	.zero		1


	//   ....[54]....
        /*0cb8*/ 	.word	0x00012df0
        /*0cbc*/ 	.word	0x00000000
        /*0cc0*/ 	.word	0x00028820
        /*0cc4*/ 	.short	0x010a
        /*0cc6*/ 	.byte	0x3f
	.zero		1


	//   ....[55]....
        /*0cc8*/ 	.word	0x00012fe0
        /*0ccc*/ 	.word	0x00000006
        /*0cd0*/ 	.word	0x00000000
        /*0cd4*/ 	.short	0x010a
        /*0cd6*/ 	.byte	0x3f
	.zero		1


	//   ....[56]....
        /*0cd8*/ 	.word	0x00013010
        /*0cdc*/ 	.word	0x00000007
        /*0ce0*/ 	.word	0x00000000
        /*0ce4*/ 	.short	0x010a
        /*0ce6*/ 	.byte	0x3f
	.zero		1


	//   ....[57]....
        /*0ce8*/ 	.word	0x00013070
        /*0cec*/ 	.word	0x00000004
        /*0cf0*/ 	.word	0x00000000
        /*0cf4*/ 	.short	0x010a
        /*0cf6*/ 	.byte	0x3f
	.zero		1


	//   ....[58]....
        /*0cf8*/ 	.word	0x000130a0
        /*0cfc*/ 	.word	0x00000003
        /*0d00*/ 	.word	0x00000000
        /*0d04*/ 	.short	0x010a
        /*0d06*/ 	.byte	0x3f
	.zero		1


	//   ....[59]....
        /*0d08*/ 	.word	0x00013110
        /*0d0c*/ 	.word	0x00000003
        /*0d10*/ 	.word	0x00028800
        /*0d14*/ 	.short	0x010a
        /*0d16*/ 	.byte	0x3f
	.zero		1


	//   ....[60]....
        /*0d18*/ 	.word	0x00013160
        /*0d1c*/ 	.word	0x00000000
        /*0d20*/ 	.word	0x00028830
        /*0d24*/ 	.short	0x010a
        /*0d26*/ 	.byte	0x3f
	.zero		1


	//   ....[61]....
        /*0d28*/ 	.word	0x000131c0
        /*0d2c*/ 	.word	0x00000007
        /*0d30*/ 	.word	0x00028830
        /*0d34*/ 	.short	0x010a
        /*0d36*/ 	.byte	0x3f
	.zero		1


	//   ....[62]....
        /*0d38*/ 	.word	0x00013220
        /*0d3c*/ 	.word	0x00000007
        /*0d40*/ 	.word	0x00028850
        /*0d44*/ 	.short	0x010a
        /*0d46*/ 	.byte	0x3f
	.zero		1


	//   ....[63]....
        /*0d48*/ 	.word	0x00013280
        /*0d4c*/ 	.word	0x00000007
        /*0d50*/ 	.word	0x00028830
        /*0d54*/ 	.short	0x010a
        /*0d56*/ 	.byte	0x3f
	.zero		1


	//   ....[64]....
        /*0d58*/ 	.word	0x000132e0
        /*0d5c*/ 	.word	0x00000007
        /*0d60*/ 	.word	0x00028850
        /*0d64*/ 	.short	0x010a
        /*0d66*/ 	.byte	0x3f
	.zero		1


	//   ....[65]....
        /*0d68*/ 	.word	0x00013340
        /*0d6c*/ 	.word	0x00000006
        /*0d70*/ 	.word	0x00028850
        /*0d74*/ 	.short	0x010a
        /*0d76*/ 	.byte	0x3f
	.zero		1


	//   ....[66]....
        /*0d78*/ 	.word	0x000134e0
        /*0d7c*/ 	.word	0x00000000
        /*0d80*/ 	.word	0x00028840
        /*0d84*/ 	.short	0x010a
        /*0d86*/ 	.byte	0x3f
	.zero		1


	//   ....[67]....
        /*0d88*/ 	.word	0x00014010
        /*0d8c*/ 	.word	0x00000012
        /*0d90*/ 	.word	0x00028820
        /*0d94*/ 	.short	0x010a
        /*0d96*/ 	.byte	0x3f
	.zero		1


	//   ....[68]....
        /*0d98*/ 	.word	0x00014060
        /*0d9c*/ 	.word	0x00000003
        /*0da0*/ 	.word	0x00028840
        /*0da4*/ 	.short	0x010a
        /*0da6*/ 	.byte	0x3f
	.zero		1


	//   ....[69]....
        /*0da8*/ 	.word	0x000140b0
        /*0dac*/ 	.word	0x00000003
        /*0db0*/ 	.word	0x00000060
        /*0db4*/ 	.short	0x010a
        /*0db6*/ 	.byte	0x3f
	.zero		1


	//   ....[70]....
        /*0db8*/ 	.word	0x00014100
        /*0dbc*/ 	.word	0x00000003
        /*0dc0*/ 	.word	0x00028840
        /*0dc4*/ 	.short	0x010a
        /*0dc6*/ 	.byte	0x3f
	.zero		1


	//   ....[71]....
        /*0dc8*/ 	.word	0x00014150
        /*0dcc*/ 	.word	0x00000002
        /*0dd0*/ 	.word	0x00000060
        /*0dd4*/ 	.short	0x010a
        /*0dd6*/ 	.byte	0x3f
	.zero		1


	//   ....[72]....
        /*0dd8*/ 	.word	0x000141a0
        /*0ddc*/ 	.word	0x00000002
        /*0de0*/ 	.word	0x00028840
        /*0de4*/ 	.short	0x010a
        /*0de6*/ 	.byte	0x3f
	.zero		1


	//   ....[73]....
        /*0de8*/ 	.word	0x000141f0
        /*0dec*/ 	.word	0x00000002
        /*0df0*/ 	.word	0x00000060
        /*0df4*/ 	.short	0x010a
        /*0df6*/ 	.byte	0x3f
	.zero		1


	//   ....[74]....
        /*0df8*/ 	.word	0x00014240
        /*0dfc*/ 	.word	0x00000000
        /*0e00*/ 	.word	0x00028860
        /*0e04*/ 	.short	0x010a
        /*0e06*/ 	.byte	0x3f
	.zero		1


	//   ....[75]....
        /*0e08*/ 	.word	0x00014d10
        /*0e0c*/ 	.word	0x00000000
        /*0e10*/ 	.word	0x00028820
        /*0e14*/ 	.short	0x010a
        /*0e16*/ 	.byte	0x3f
	.zero		1


	//   ....[76]....
        /*0e18*/ 	.word	0x00014eb0
        /*0e1c*/ 	.word	0x00000006
        /*0e20*/ 	.word	0x00000000
        /*0e24*/ 	.short	0x010a
        /*0e26*/ 	.byte	0x3f
	.zero		1


	//   ....[77]....
        /*0e28*/ 	.word	0x00014f00
        /*0e2c*/ 	.word	0x00000007
        /*0e30*/ 	.word	0x00000000
        /*0e34*/ 	.short	0x010a
        /*0e36*/ 	.byte	0x3f
	.zero		1


	//   ....[78]....
        /*0e38*/ 	.word	0x00014f50
        /*0e3c*/ 	.word	0x00000004
        /*0e40*/ 	.word	0x00000000
        /*0e44*/ 	.short	0x010a
        /*0e46*/ 	.byte	0x3f
	.zero		1


	//----- nvinfo : EIATTR_NUM_MBARRIERS
	.align		4
.L_1077:
        /*0e48*/ 	.byte	0x03, 0x38
        /*0e4a*/ 	.short	0x0016


	//----- nvinfo : EIATTR_EXIT_INSTR_OFFSETS
	.align		4
        /*0e4c*/ 	.byte	0x04, 0x1c
        /*0e4e*/ 	.short	(.L_1079 - .L_1078)


	//   ....[0]....
.L_1078:
        /*0e50*/ 	.word	0x00000a80


	//   ....[1]....
        /*0e54*/ 	.word	0x0000c3e0


	//   ....[2]....
        /*0e58*/ 	.word	0x000130f0


	//----- nvinfo : EIATTR_MAX_THREADS
	.align		4
.L_1079:
        /*0e5c*/ 	.byte	0x04, 0x05
        /*0e5e*/ 	.short	(.L_1081 - .L_1080)
.L_1080:
        /*0e60*/ 	.word	0x00000180
        /*0e64*/ 	.word	0x00000001
        /*0e68*/ 	.word	0x00000001


	//----- nvinfo : EIATTR_CRS_STACK_SIZE
	.align		4
.L_1081:
        /*0e6c*/ 	.byte	0x04, 0x1e
        /*0e6e*/ 	.short	(.L_1083 - .L_1082)
.L_1082:
        /*0e70*/ 	.word	0x00000000


	//----- nvinfo : EIATTR_CBANK_PARAM_SIZE
	.align		4
.L_1083:
        /*0e74*/ 	.byte	0x03, 0x19
        /*0e76*/ 	.short	0x0af0


	//----- nvinfo : EIATTR_PARAM_CBANK
	.align		4
        /*0e78*/ 	.byte	0x04, 0x0a
        /*0e7a*/ 	.short	(.L_1085 - .L_1084)
	.align		4
.L_1084:
        /*0e7c*/ 	.word	index@(.nv.constant0._ZN7cutlass13device_kernelIN5flash11enable_sm90INS1_16FlashAttnFwdSm90INS1_25CollectiveMainloopFwdSm90ILi2EN4cute5tupleIJNS5_1CILi1EEES8_S8_EEENS6_IJNS7_ILi128EEESA_SA_EEELi128ENS_6half_tEfNS_4arch4Sm90ELb1ELb0ELb0ELb1ELb0ELb0ELb0ELb1ELb1ELb1ELb1ELb0EEENS1_21CollectiveEpilogueFwdISB_S9_SC_SE_Li256ELb1ELb1ELb1ELb0EEENS1_36VarlenDynamicPersistentTileSchedulerILi128ELi128ELi256ELi128ELb1ELb1ELb1ELb1ELb1ELb1EEEEEEEEEvNT_6ParamsE)
        /*0e80*/ 	.short	0x0210
        /*0e82*/ 	.short	0x0af0


	//----- nvinfo : EIATTR_SW_WAR
	.align		4
.L_1085:
        /*0e84*/ 	.byte	0x04, 0x36
        /*0e86*/ 	.short	(.L_1087 - .L_1086)
.L_1086:
        /*0e88*/ 	.word	0x00000008
.L_1087:


//--------------------- .nv.info._ZN7cutlass13device_kernelIN5flash11enable_sm90INS1_16FlashAttnFwdSm90INS1_25CollectiveMainloopFwdSm90ILi2EN4cute5tupleIJNS5_1CILi1EEES8_S8_EEENS6_IJNS7_ILi128EEESA_SA_EEELi128ENS_6half_tEfNS_4arch4Sm90ELb1ELb0ELb0ELb1ELb0ELb1ELb0ELb1ELb1ELb1ELb1ELb0EEENS1_21CollectiveEpilogueFwdISB_S9_SC_SE_Li256ELb1ELb1ELb1ELb0EEENS1_36VarlenDynamicPersistentTileSchedulerILi128ELi128ELi256ELi128ELb1ELb1ELb1ELb1ELb1ELb1EEEEEEEEEvNT_6ParamsE --------------------------
	.section	.nv.info._ZN7cutlass13device_kernelIN5flash11enable_sm90INS1_16FlashAttnFwdSm90INS1_25CollectiveMainloopFwdSm90ILi2EN4cute5tupleIJNS5_1CILi1EEES8_S8_EEENS6_IJNS7_ILi128EEESA_SA_EEELi128ENS_6half_tEfNS_4arch4Sm90ELb1ELb0ELb0ELb1ELb0ELb1ELb0ELb1ELb1ELb1ELb1ELb0EEENS1_21CollectiveEpilogueFwdISB_S9_SC_SE_Li256ELb1ELb1ELb1ELb0EEENS1_36VarlenDynamicPersistentTileSchedulerILi128ELi128ELi256ELi128ELb1ELb1ELb1ELb1ELb1ELb1EEEEEEEEEvNT_6ParamsE,"",@"SHT_CUDA_INFO"
	.sectionflags	@""
	.align	4


	//----- nvinfo : EIATTR_CUDA_API_VERSION
	.align		4
        /*0000*/ 	.byte	0x04, 0x37
        /*0002*/ 	.short	(.L_1089 - .L_1088)
.L_1088:
        /*0004*/ 	.word	0x00000082


	//----- nvinfo : EIATTR_KPARAM_INFO
	.align		4
.L_1089:
        /*0008*/ 	.byte	0x04, 0x17
        /*000a*/ 	.short	(.L_1091 - .L_1090)
.L_1090:
        /*000c*/ 	.word	0x00000000
        /*0010*/ 	.short	0x0000
        /*0012*/ 	.short	0x0070
        /*0014*/ 	.byte	0x00, 0xf0, 0x01, 0x2a


	//----- nvinfo : EIATTR_SPARSE_MMA_MASK
	.align		4
.L_1091:
        /*0018*/ 	.byte	0x03, 0x50
        /*001a*/ 	.short	0x0000


	//----- nvinfo : EIATTR_MAXREG_COUNT
	.align		4
        /*001c*/ 	.byte	0x03, 0x1b
        /*001e*/ 	.short	0x00a8


	//----- nvinfo : EIATTR_NUM_BARRIERS
	.align		4
        /*0020*/ 	.byte	0x02, 0x4c
        /*0022*/ 	.byte	0x10
	.zero		1


	//----- nvinfo : EIATTR_EXTERNS
	.align		4
        /*0024*/ 	.byte	0x04, 0x0f
        /*0026*/ 	.short	(.L_1093 - .L_1092)


	//   ....[0]....
	.align		4
.L_1092:
        /*0028*/ 	.word	index@(__assertfail)


	//----- nvinfo : EIATTR_ANNOTATIONS
	.align		4
.L_1093:
        /*002c*/ 	.byte	0x04, 0x55
        /*002e*/ 	.short	(.L_1095 - .L_1094)


	//   ....[0]....
.L_1094:
        /* <DEDUP_REMOVED lines=104> */


	//----- nvinfo : EIATTR_MERCURY_ISA_VERSION
	.align		4
.L_1095:
        /*06a0*/ 	.byte	0x03, 0x5f
        /*06a2*/ 	.short	0x0101


	//----- nvinfo : EIATTR_UNUSED_LOAD_BYTE_OFFSET
	.align		4
        /*06a4*/ 	.byte	0x04, 0x44
        /*06a6*/ 	.short	(.L_1097 - .L_1096)


	//   ....[0]....
.L_1096:
        /*06a8*/ 	.word	0x00000ad0
        /*06ac*/ 	.word	0x0000fff0


	//   ....[1]....
        /*06b0*/ 	.word	0x00015ff0
        /*06b4*/ 	.word	0x0000fff0


	//----- nvinfo : EIATTR_INT_WARP_WIDE_INSTR_OFFSETS
	.align		4
.L_1097:
        /*06b8*/ 	.byte	0x04, 0x31
        /*06ba*/ 	.short	(.L_1099 - .L_1098)


	//   ....[0]....
.L_1098:
        /*06bc*/ 	.word	0x00000190


	//   ....[1]....
        /*06c0*/ 	.word	0x000001d0


	//   ....[2]....
        /*06c4*/ 	.word	0x00000240


	//   ....[3]....
        /*06c8*/ 	.word	0x0001c1f0


	//   ....[4]....
        /*06cc*/ 	.word	0x0001c280


	//   ....[5]....
        /*06d0*/ 	.word	0x0001f940


	//   ....[6]....
        /*06d4*/ 	.word	0x0001f9a0


	//----- nvinfo : EIATTR_COOP_GROUP_MASK_REGIDS
	.align		4
.L_1099:
        /*06d8*/ 	.byte	0x04, 0x29
        /*06da*/ 	.short	(.L_1101 - .L_1100)


	//   ....[0]....
.L_1100:
        /*06dc*/ 	.word	0xffffffff


	//   ....[1]....
        /*06e0*/ 	.word	0xffffffff


	//   ....[2]....
        /*06e4*/ 	.word	0xffffffff


	//   ....[3]....
        /*06e8*/ 	.word	0xffffffff


	//   ....[4]....
        /*06ec*/ 	.word	0xffffffff


	//   ....[5]....
        /*06f0*/ 	.word	0xffffffff


	//   ....[6]....
        /*06f4*/ 	.word	0xffffffff


	//   ....[7]....
        /*06f8*/ 	.word	0xffffffff


	//   ....[8]....
        /*06fc*/ 	.word	0xffffffff


	//   ....[9]....
        /*0700*/ 	.word	0xffffffff


	//   ....[10]....
        /*0704*/ 	.word	0xffffffff


	//   ....[11]....
        /*0708*/ 	.word	0xffffffff


	//   ....[12]....
        /*070c*/ 	.word	0xffffffff


	//   ....[13]....
        /*0710*/ 	.word	0xffffffff


	//   ....[14]....
        /*0714*/ 	.word	0xffffffff


	//   ....[15]....
        /*0718*/ 	.word	0xffffffff


	//   ....[16]....
        /*071c*/ 	.word	0xffffffff


	//   ....[17]....
        /*0720*/ 	.word	0xffffffff


	//   ....[18]....
        /*0724*/ 	.word	0xffffffff


	//   ....[19]....
        /*0728*/ 	.word	0xffffffff


	//   ....[20]....
        /*072c*/ 	.word	0xffffffff


	//   ....[21]....
        /*0730*/ 	.word	0xffffffff


	//   ....[22]....
        /*0734*/ 	.word	0xffffffff


	//   ....[23]....
        /*0738*/ 	.word	0xffffffff


	//   ....[24]....
        /*073c*/ 	.word	0xffffffff


	//   ....[25]....
        /*0740*/ 	.word	0xffffffff


	//   ....[26]....
        /*0744*/ 	.word	0xffffffff


	//   ....[27]....
        /*0748*/ 	.word	0xffffffff


	//   ....[28]....
        /*074c*/ 	.word	0xffffffff


	//   ....[29]....
        /*0750*/ 	.word	0xffffffff


	//   ....[30]....
        /*0754*/ 	.word	0xffffffff


	//   ....[31]....
        /*0758*/ 	.word	0xffffffff


	//   ....[32]....
        /*075c*/ 	.word	0xffffffff


	//   ....[33]....
        /*0760*/ 	.word	0xffffffff


	//   ....[34]....
        /*0764*/ 	.word	0xffffffff


	//   ....[35]....
        /*0768*/ 	.word	0xffffffff


	//   ....[36]....
        /*076c*/ 	.word	0xffffffff


	//   ....[37]....
        /*0770*/ 	.word	0xffffffff


	//   ....[38]....
        /*0774*/ 	.word	0xffffffff


	//   ....[39]....
        /*0778*/ 	.word	0xffffffff


	//   ....[40]....
        /*077c*/ 	.word	0xffffffff


	//   ....[41]....
        /*0780*/ 	.word	0xffffffff


	//   ....[42]....
        /*0784*/ 	.word	0xffffffff


	//   ....[43]....
        /*0788*/ 	.word	0xffffffff


	//   ....[44]....
        /*078c*/ 	.word	0xffffffff


	//   ....[45]....
        /*0790*/ 	.word	0xffffffff


	//   ....[46]....
        /*0794*/ 	.word	0xffffffff


	//   ....[47]....
        /*0798*/ 	.word	0xffffffff


	//   ....[48]....
        /*079c*/ 	.word	0xffffffff


	//   ....[49]....
        /*07a0*/ 	.word	0xffffffff


	//   ....[50]....
        /*07a4*/ 	.word	0xffffffff


	//   ....[51]....
        /*07a8*/ 	.word	0xffffffff


	//   ....[52]....
        /*07ac*/ 	.word	0xffffffff


	//   ....[53]....
        /*07b0*/ 	.word	0xffffffff


	//   ....[54]....
        /*07b4*/ 	.word	0xffffffff


	//   ....[55]....
        /*07b8*/ 	.word	0xffffffff


	//   ....[56]....
        /*07bc*/ 	.word	0xffffffff


	//   ....[57]....
        /*07c0*/ 	.word	0xffffffff


	//   ....[58]....
        /*07c4*/ 	.word	0xffffffff


	//   ....[59]....
        /*07c8*/ 	.word	0xffffffff


	//   ....[60]....
        /*07cc*/ 	.word	0xffffffff


	//   ....[61]....
        /*07d0*/ 	.word	0xffffffff


	//   ....[62]....
        /*07d4*/ 	.word	0xffffffff


	//   ....[63]....
        /*07d8*/ 	.word	0xffffffff


	//   ....[64]....
        /*07dc*/ 	.word	0xffffffff


	//   ....[65]....
        /*07e0*/ 	.word	0xffffffff


	//   ....[66]....
        /*07e4*/ 	.word	0xffffffff


	//   ....[67]....
        /*07e8*/ 	.word	0xffffffff


	//   ....[68]....
        /*07ec*/ 	.word	0xffffffff


	//   ....[69]....
        /*07f0*/ 	.word	0xffffffff


	//   ....[70]....
        /*07f4*/ 	.word	0xffffffff


	//   ....[71]....
        /*07f8*/ 	.word	0xffffffff


	//   ....[72]....
        /*07fc*/ 	.word	0xffffffff


	//   ....[73]....
        /*0800*/ 	.word	0xffffffff


	//   ....[74]....
        /*0804*/ 	.word	0xffffffff


	//   ....[75]....
        /*0808*/ 	.word	0xffffffff


	//   ....[76]....
        /*080c*/ 	.word	0xffffffff


	//   ....[77]....
        /*0810*/ 	.word	0xffffffff


	//   ....[78]....
        /*0814*/ 	.word	0xffffffff


	//   ....[79]....
        /*0818*/ 	.word	0xffffffff


	//   ....[80]....
        /*081c*/ 	.word	0xffffffff


	//   ....[81]....
        /*0820*/ 	.word	0xffffffff


	//   ....[82]....
        /*0824*/ 	.word	0xffffffff


	//   ....[83]....
        /*0828*/ 	.word	0xffffffff


	//   ....[84]....
        /*082c*/ 	.word	0xffffffff


	//   ....[85]....
        /*0830*/ 	.word	0xffffffff


	//   ....[86]....
        /*0834*/ 	.word	0xffffffff


	//   ....[87]....
        /*0838*/ 	.word	0xffffffff


	//   ....[88]....
        /*083c*/ 	.word	0xffffffff


	//   ....[89]....
        /*0840*/ 	.word	0xffffffff


	//   ....[90]....
        /*0844*/ 	.word	0xffffffff


	//   ....[91]....
        /*0848*/ 	.word	0xffffffff


	//   ....[92]....
        /*084c*/ 	.word	0xffffffff


	//   ....[93]....
        /*0850*/ 	.word	0xffffffff


	//   ....[94]....
        /*0854*/ 	.word	0xffffffff


	//   ....[95]....
        /*0858*/ 	.word	0xffffffff


	//   ....[96]....
        /*085c*/ 	.word	0xffffffff


	//   ....[97]....
        /*0860*/ 	.word	0xffffffff


	//   ....[98]....
        /*0864*/ 	.word	0xffffffff


	//   ....[99]....
        /*0868*/ 	.word	0xffffffff


	//   ....[100]....
        /*086c*/ 	.word	0xffffffff


	//   ....[101]....
        /*0870*/ 	.word	0xffffffff


	//   ....[102]....
        /*0874*/ 	.word	0xffffffff


	//   ....[103]....
        /*0878*/ 	.word	0xffffffff


	//   ....[104]....
        /*087c*/ 	.word	0xffffffff


	//   ....[105]....
        /*0880*/ 	.word	0xffffffff


	//   ....[106]....
        /*0884*/ 	.word	0xffffffff


	//   ....[107]....
        /*0888*/ 	.word	0xffffffff


	//   ....[108]....
        /*088c*/ 	.word	0xffffffff


	//   ....[109]....
        /*0890*/ 	.word	0xffffffff


	//   ....[110]....
        /*0894*/ 	.word	0xffffffff


	//   ....[111]....
        /*0898*/ 	.word	0xffffffff


	//   ....[112]....
        /*089c*/ 	.word	0xffffffff


	//   ....[113]....
        /*08a0*/ 	.word	0xffffffff


	//   ....[114]....
        /*08a4*/ 	.word	0xffffffff


	//   ....[115]....
        /*08a8*/ 	.word	0xffffffff


	//   ....[116]....
        /*08ac*/ 	.word	0xffffffff


	//   ....[117]....
        /*08b0*/ 	.word	0xffffffff


	//   ....[118]....
        /*08b4*/ 	.word	0xffffffff


	//   ....[119]....
        /*08b8*/ 	.word	0xffffffff


	//   ....[120]....
        /*08bc*/ 	.word	0xffffffff


	//   ....[121]....
        /*08c0*/ 	.word	0xffffffff


	//   ....[122]....
        /*08c4*/ 	.word	0xffffffff


	//   ....[123]....
        /*08c8*/ 	.word	0xffffffff


	//   ....[124]....
        /*08cc*/ 	.word	0xffffffff


	//   ....[125]....
        /*08d0*/ 	.word	0xffffffff


	//   ....[126]....
        /*08d4*/ 	.word	0xffffffff


	//   ....[127]....
        /*08d8*/ 	.word	0xffffffff


	//   ....[128]....
        /*08dc*/ 	.word	0xffffffff


	//   ....[129]....
        /*08e0*/ 	.word	0xffffffff


	//   ....[130]....
        /*08e4*/ 	.word	0xffffffff


	//   ....[131]....
        /*08e8*/ 	.word	0xffffffff


	//   ....[132]....
        /*08ec*/ 	.word	0xffffffff


	//   ....[133]....
        /*08f0*/ 	.word	0xffffffff


	//   ....[134]....
        /*08f4*/ 	.word	0xffffffff


	//   ....[135]....
        /*08f8*/ 	.word	0xffffffff


	//   ....[136]....
        /*08fc*/ 	.word	0xffffffff


	//   ....[137]....
        /*0900*/ 	.word	0xffffffff


	//   ....[138]....
        /*0904*/ 	.word	0x0500000f


	//   ....[139]....
        /*0908*/ 	.word	0x0500000f


	//   ....[140]....
        /*090c*/ 	.word	0x0500000f


	//   ....[141]....
        /*0910*/ 	.word	0x0500000f


	//   ....[142]....
        /*0914*/ 	.word	0x0500000f


	//   ....[143]....
        /*0918*/ 	.word	0x0500000f


	//   ....[144]....
        /*091c*/ 	.word	0x0500000f


	//   ....[145]....
        /*0920*/ 	.word	0x0500000f


	//   ....[146]....
        /*0924*/ 	.word	0x0500000f


	//   ....[147]....
        /*0928*/ 	.word	0x0500000f


	//   ....[148]....
        /*092c*/ 	.word	0x0500000f


	//   ....[149]....
        /*0930*/ 	.word	0x0500000f


	//   ....[150]....
        /*0934*/ 	.word	0x0500000f


	//   ....[151]....
        /*0938*/ 	.word	0x0500000f


	//   ....[152]....
        /*093c*/ 	.word	0x0500000f


	//   ....[153]....
        /*0940*/ 	.word	0x0500000f


	//   ....[154]....
        /*0944*/ 	.word	0x0500000f


	//   ....[155]....
        /*0948*/ 	.word	0x0500000f


	//   ....[156]....
        /*094c*/ 	.word	0x0500000f


	//   ....[157]....
        /*0950*/ 	.word	0x0500000f


	//   ....[158]....
        /*0954*/ 	.word	0x0500000f


	//   ....[159]....
        /*0958*/ 	.word	0x0500000f


	//   ....[160]....
        /*095c*/ 	.word	0x0500000f


	//   ....[161]....
        /*0960*/ 	.word	0x0500000f


	//   ....[162]....
        /*0964*/ 	.word	0x0500000f


	//   ....[163]....
        /*0968*/ 	.word	0x0500000f


	//   ....[164]....
        /*096c*/ 	.word	0x0500000f


	//   ....[165]....
        /*0970*/ 	.word	0x0500000f


	//   ....[166]....
        /*0974*/ 	.word	0x0500000f


	//   ....[167]....
        /*0978*/ 	.word	0x0500000f


	//   ....[168]....
        /*097c*/ 	.word	0x0500000f


	//   ....[169]....
        /*0980*/ 	.word	0x0500000f


	//   ....[170]....
        /*0984*/ 	.word	0x0500000f


	//   ....[171]....
        /*0988*/ 	.word	0x0500000f


	//   ....[172]....
        /*098c*/ 	.word	0x0500000f


	//   ....[173]....
        /*0990*/ 	.word	0x0500000f


	//   ....[174]....
        /*0994*/ 	.word	0x0500000f


	//   ....[175]....
        /*0998*/ 	.word	0x0500000f


	//   ....[176]....
        /*099c*/ 	.word	0x0500000f


	//   ....[177]....
        /*09a0*/ 	.word	0x0500000f


	//   ....[178]....
        /*09a4*/ 	.word	0x0500000f


	//   ....[179]....
        /*09a8*/ 	.word	0x0500000f


	//   ....[180]....
        /*09ac*/ 	.word	0x0500000f


	//   ....[181]....
        /*09b0*/ 	.word	0x0500000f


	//   ....[182]....
        /*09b4*/ 	.word	0x0500000f


	//   ....[183]....
        /*09b8*/ 	.word	0x0500000f


	//   ....[184]....
        /*09bc*/ 	.word	0x0500000f


	//   ....[185]....
        /*09c0*/ 	.word	0x0500000f


	//   ....[186]....
        /*09c4*/ 	.word	0x0500000f


	//   ....[187]....
        /*09c8*/ 	.word	0x0500000f


	//   ....[188]....
        /*09cc*/ 	.word	0x0500000f


	//   ....[189]....
        /*09d0*/ 	.word	0x0500000f


	//   ....[190]....
        /*09d4*/ 	.word	0x0500000f


	//   ....[191]....
        /*09d8*/ 	.word	0x0500000f


	//   ....[192]....
        /*09dc*/ 	.word	0x0500000f


	//   ....[193]....
        /*09e0*/ 	.word	0x0500000f


	//   ....[194]....
        /*09e4*/ 	.word	0x0500000f


	//   ....[195]....
        /*09e8*/ 	.word	0x0500000f


	//   ....[196]....
        /*09ec*/ 	.word	0x0500000f


	//   ....[197]....
        /*09f0*/ 	.word	0x0500000f


	//   ....[198]....
        /*09f4*/ 	.word	0x0500000f


	//   ....[199]....
        /*09f8*/ 	.word	0x0500000f


	//   ....[200]....
        /*09fc*/ 	.word	0x0500000f


	//   ....[201]....
        /*0a00*/ 	.word	0x0500000f


	//   ....[202]....
        /*0a04*/ 	.word	0x0500000f


	//   ....[203]....
        /*0a08*/ 	.word	0x0500000f


	//   ....[204]....
        /*0a0c*/ 	.word	0x0500000f


	//   ....[205]....
        /*0a10*/ 	.word	0x0500000f


	//   ....[206]....
        /*0a14*/ 	.word	0x0500000f


	//   ....[207]....
        /*0a18*/ 	.word	0x0500000f


	//   ....[208]....
        /*0a1c*/ 	.word	0x0500000f


	//   ....[209]....
        /*0a20*/ 	.word	0x0500000f


	//   ....[210]....
        /*0a24*/ 	.word	0x0500000f


	//   ....[211]....
        /*0a28*/ 	.word	0x0500000f


	//   ....[212]....
        /*0a2c*/ 	.word	0x0500000f


	//   ....[213]....
        /*0a30*/ 	.word	0x0500000f


	//   ....[214]....
        /*0a34*/ 	.word	0x0500000f


	//   ....[215]....
        /*0a38*/ 	.word	0x0500000f


	//   ....[216]....
        /*0a3c*/ 	.word	0x0500000f


	//   ....[217]....
        /*0a40*/ 	.word	0x0500000f


	//   ....[218]....
        /*0a44*/ 	.word	0x0500000f


	//   ....[219]....
        /*0a48*/ 	.word	0x0500000f


	//   ....[220]....
        /*0a4c*/ 	.word	0x0500000f


	//   ....[221]....
        /*0a50*/ 	.word	0x0500000f


	//   ....[222]....
        /*0a54*/ 	.word	0x0500000f


	//   ....[223]....
        /*0a58*/ 	.word	0x0500000f


	//   ....[224]....
        /*0a5c*/ 	.word	0x0500000f


	//   ....[225]....
        /*0a60*/ 	.word	0x0500000f


	//   ....[226]....
        /*0a64*/ 	.word	0x0500000f


	//   ....[227]....
        /*0a68*/ 	.word	0x0500000f


	//----- nvinfo : EIATTR_COOP_GROUP_INSTR_OFFSETS
	.align		4
.L_1101:
        /*0a6c*/ 	.byte	0x04, 0x28
        /*0a6e*/ 	.short	(.L_1103 - .L_1102)


	//   ....[0]....
.L_1102:
        /*0a70*/ 	.word	0x00000070


	//   ....[1]....
        /*0a74*/ 	.word	0x000001a0


	//   ....[2]....
        /*0a78*/ 	.word	0x000001f0


	//   ....[3]....
        /*0a7c*/ 	.word	0x00000420


	//   ....[4]....
        /*0a80*/ 	.word	0x00000580


	//   ....[5]....
        /*0a84*/ 	.word	0x000006a0


	//   ....[6]....
        /*0a88*/ 	.word	0x00000800


	//   ....[7]....
        /*0a8c*/ 	.word	0x000091c0


	//   ....[8]....
        /*0a90*/ 	.word	0x00009890


	//   ....[9]....
        /*0a94*/ 	.word	0x000098a0


	//   ....[10]....
        /*0a98*/ 	.word	0x000098b0


	//   ....[11]....
        /*0a9c*/ 	.word	0x000098c0


	//   ....[12]....
        /*0aa0*/ 	.word	0x00009c00


	//   ....[13]....
        /*0aa4*/ 	.word	0x00009c10


	//   ....[14]....
        /*0aa8*/ 	.word	0x00009c20


	//   ....[15]....
        /*0aac*/ 	.word	0x00009c30


	//   ....[16]....
        /*0ab0*/ 	.word	0x00009f10


	//   ....[17]....
        /*0ab4*/ 	.word	0x00009f20


	//   ....[18]....
        /*0ab8*/ 	.word	0x00009f30


	//   ....[19]....
        /*0abc*/ 	.word	0x00009f40


	//   ....[20]....
        /*0ac0*/ 	.word	0x0000a240


	//   ....[21]....
        /*0ac4*/ 	.word	0x0000a250


	//   ....[22]....
        /*0ac8*/ 	.word	0x0000a260


	//   ....[23]....
        /*0acc*/ 	.word	0x0000a270


	//   ....[24]....
        /*0ad0*/ 	.word	0x0000bf30


	//   ....[25]....
        /*0ad4*/ 	.word	0x0000bf50


	//   ....[26]....
        /*0ad8*/ 	.word	0x0000bf60


	//   ....[27]....
        /*0adc*/ 	.word	0x0000bf70


	//   ....[28]....
        /*0ae0*/ 	.word	0x0000c080


	//   ....[29]....
        /*0ae4*/ 	.word	0x0000c0e0


	//   ....[30]....
        /*0ae8*/ 	.word	0x0000c110


	//   ....[31]....
        /*0aec*/ 	.word	0x0000c150


	//   ....[32]....
        /*0af0*/ 	.word	0x0000c460


	//   ....[33]....
        /*0af4*/ 	.word	0x0000c480


	//   ....[34]....
        /*0af8*/ 	.word	0x0000c4a0


	//   ....[35]....
        /*0afc*/ 	.word	0x0000c4b0


	//   ....[36]....
        /*0b00*/ 	.word	0x0000c570


	//   ....[37]....
        /*0b04*/ 	.word	0x0000c590


	//   ....[38]....
        /*0b08*/ 	.word	0x0000c5a0


	//   ....[39]....
        /*0b0c*/ 	.word	0x0000c640


	//   ....[40]....
        /*0b10*/ 	.word	0x0000e980


	//   ....[41]....
        /*0b14*/ 	.word	0x0000ec40


	//   ....[42]....
        /*0b18*/ 	.word	0x0000f190


	//   ....[43]....
        /*0b1c*/ 	.word	0x0000f1e0


	//   ....[44]....
        /*0b20*/ 	.word	0x0000fb40


	//   ....[45]....
        /*0b24*/ 	.word	0x0000fbc0


	//   ....[46]....
        /*0b28*/ 	.word	0x00011080


	//   ....[47]....
        /*0b2c*/ 	.word	0x00011710


	//   ....[48]....
        /*0b30*/ 	.word	0x00011740


	//   ....[49]....
        /*0b34*/ 	.word	0x00011760


	//   ....[50]....
        /*0b38*/ 	.word	0x00011e60


	//   ....[51]....
        /*0b3c*/ 	.word	0x00012030


	//   ....[52]....
        /*0b40*/ 	.word	0x00013c40


	//   ....[53]....
        /*0b44*/ 	.word	0x00013cd0


	//   ....[54]....
        /*0b48*/ 	.word	0x000143d0


	//   ....[55]....
        /*0b4c*/ 	.word	0x00014470


	//   ....[56]....
        /*0b50*/ 	.word	0x00015630


	//   ....[57]....
        /*0b54*/ 	.word	0x00015680


	//   ....[58]....
        /*0b58*/ 	.word	0x00015750


	//   ....[59]....
        /*0b5c*/ 	.word	0x00015770


	//   ....[60]....
        /*0b60*/ 	.word	0x00016a80


	//   ....[61]....
        /*0b64*/ 	.word	0x00016aa0


	//   ....[62]....
        /*0b68*/ 	.word	0x00016ac0


	//   ....[63]....
        /*0b6c*/ 	.word	0x00016ad0


	//   ....[64]....
        /*0b70*/ 	.word	0x00017190


	//   ....[65]....
        /*0b74*/ 	.word	0x000171a0


	//   ....[66]....
        /*0b78*/ 	.word	0x000172a0


	//   ....[67]....
        /*0b7c*/ 	.word	0x000172b0


	//   ....[68]....
        /*0b80*/ 	.word	0x000173c0


	//   ....[69]....
        /*0b84*/ 	.word	0x000173d0


	//   ....[70]....
        /*0b88*/ 	.word	0x000174e0


	//   ....[71]....
        /*0b8c*/ 	.word	0x000174f0


	//   ....[72]....
        /*0b90*/ 	.word	0x000178a0


	//   ....[73]....
        /*0b94*/ 	.word	0x000178b0


	//   ....[74]....
        /*0b98*/ 	.word	0x00017e10


	//   ....[75]....
        /*0b9c*/ 	.word	0x00017e20


	//   ....[76]....
        /*0ba0*/ 	.word	0x00018b20


	//   ....[77]....
        /*0ba4*/ 	.word	0x00018b30


	//   ....[78]....
        /*0ba8*/ 	.word	0x00018c40


	//   ....[79]....
        /*0bac*/ 	.word	0x00018c50


	//   ....[80]....
        /*0bb0*/ 	.word	0x00018d60


	//   ....[81]....
        /*0bb4*/ 	.word	0x00018d70


	//   ....[82]....
        /*0bb8*/ 	.word	0x00018e80


	//   ....[83]....
        /*0bbc*/ 	.word	0x00018e90


	//   ....[84]....
        /*0bc0*/ 	.word	0x00019000


	//   ....[85]....
        /*0bc4*/ 	.word	0x00019230


	//   ....[86]....
        /*0bc8*/ 	.word	0x00019260


	//   ....[87]....
        /*0bcc*/ 	.word	0x00019290


	//   ....[88]....
        /*0bd0*/ 	.word	0x000192c0


	//   ....[89]....
        /*0bd4*/ 	.word	0x000192f0


	//   ....[90]....
        /*0bd8*/ 	.word	0x00019320


	//   ....[91]....
        /*0bdc*/ 	.word	0x000194c0


	//   ....[92]....
        /*0be0*/ 	.word	0x000194f0


	//   ....[93]....
        /*0be4*/ 	.word	0x00019520


	//   ....[94]....
        /*0be8*/ 	.word	0x00019550


	//   ....[95]....
        /*0bec*/ 	.word	0x00019580


	//   ....[96]....
        /*0bf0*/ 	.word	0x000195b0


	//   ....[97]....
        /*0bf4*/ 	.word	0x00019650


	//   ....[98]....
        /*0bf8*/ 	.word	0x00019680


	//   ....[99]....
        /*0bfc*/ 	.word	0x00019690


	//   ....[100]....
        /*0c00*/ 	.word	0x000196c0


	//   ....[101]....
        /*0c04*/ 	.word	0x0001ad60


	//   ....[102]....
        /*0c08*/ 	.word	0x0001c7d0


	//   ....[103]....
        /*0c0c*/ 	.word	0x0001d360


	//   ....[104]....
        /*0c10*/ 	.word	0x0001d370


	//   ....[105]....
        /*0c14*/ 	.word	0x0001d420


	//   ....[106]....
        /*0c18*/ 	.word	0x0001d430


	//   ....[107]....
        /*0c1c*/ 	.word	0x0001d4c0


	//   ....[108]....
        /*0c20*/ 	.word	0x0001d4d0


	//   ....[109]....
        /*0c24*/ 	.word	0x0001d560


	//   ....[110]....
        /*0c28*/ 	.word	0x0001d570


	//   ....[111]....
        /*0c2c*/ 	.word	0x0001d600


	//   ....[112]....
        /*0c30*/ 	.word	0x0001d610


	//   ....[113]....
        /*0c34*/ 	.word	0x0001d6a0


	//   ....[114]....
        /*0c38*/ 	.word	0x0001d6b0


	//   ....[115]....
        /*0c3c*/ 	.word	0x0001d740


	//   ....[116]....
        /*0c40*/ 	.word	0x0001d750


	//   ....[117]....
        /*0c44*/ 	.word	0x0001d7a0


	//   ....[118]....
        /*0c48*/ 	.word	0x0001d7d0


	//   ....[119]....
        /*0c4c*/ 	.word	0x000200d0


	//   ....[120]....
        /*0c50*/ 	.word	0x00020140


	//   ....[121]....
        /*0c54*/ 	.word	0x00020170


	//   ....[122]....
        /*0c58*/ 	.word	0x00020180


	//   ....[123]....
        /*0c5c*/ 	.word	0x000201b0


	//   ....[124]....
        /*0c60*/ 	.word	0x000201e0


	//   ....[125]....
        /*0c64*/ 	.word	0x00020210


	//   ....[126]....
        /*0c68*/ 	.word	0x00020240


	//   ....[127]....
        /*0c6c*/ 	.word	0x00020410


	//   ....[128]....
        /*0c70*/ 	.word	0x00020440


	//   ....[129]....
        /*0c74*/ 	.word	0x00020470


	//   ....[130]....
        /*0c78*/ 	.word	0x000204a0


	//   ....[131]....
        /*0c7c*/ 	.word	0x000204d0


	//   ....[132]....
        /*0c80*/ 	.word	0x00020500


	//   ....[133]....
        /*0c84*/ 	.word	0x000205d0


	//   ....[134]....
        /*0c88*/ 	.word	0x000205f0


	//   ....[135]....
        /*0c8c*/ 	.word	0x00020600


	//   ....[136]....
        /*0c90*/ 	.word	0x00020680


	//   ....[137]....
        /*0c94*/ 	.word	0x000211b0


	//   ....[138]....
        /*0c98*/ 	.word	0x00021620


	//   ....[139]....
        /*0c9c*/ 	.word	0x000216d0


	//   ....[140]....
        /*0ca0*/ 	.word	0x00021760


	//   ....[141]....
        /*0ca4*/ 	.word	0x000217b0


	//   ....[142]....
        /*0ca8*/ 	.word	0x00021800


	//   ....[143]....
        /*0cac*/ 	.word	0x00021890


	//   ....[144]....
        /*0cb0*/ 	.word	0x00021920


	//   ....[145]....
        /*0cb4*/ 	.word	0x00021970


	//   ....[146]....
        /*0cb8*/ 	.word	0x000219c0


	//   ....[147]....
        /*0cbc*/ 	.word	0x00021a50


	//   ....[148]....
        /*0cc0*/ 	.word	0x00021ae0


	//   ....[149]....
        /*0cc4*/ 	.word	0x00021b30


	//   ....[150]....
        /*0cc8*/ 	.word	0x00021b80


	//   ....[151]....
        /*0ccc*/ 	.word	0x00021c10


	//   ....[152]....
        /*0cd0*/ 	.word	0x00021ca0


	//   ....[153]....
        /*0cd4*/ 	.word	0x00021cf0


	//   ....[154]....
        /*0cd8*/ 	.word	0x00021d40


	//   ....[155]....
        /*0cdc*/ 	.word	0x00021e40


	//   ....[156]....
        /*0ce0*/ 	.word	0x00021ef0


	//   ....[157]....
        /*0ce4*/ 	.word	0x00021f70


	//   ....[158]....
        /*0ce8*/ 	.word	0x00022000


	//   ....[159]....
        /*0cec*/ 	.word	0x000221a0


	//   ....[160]....
        /*0cf0*/ 	.word	0x000222a0


	//   ....[161]....
        /*0cf4*/ 	.word	0x00022300


	//   ....[162]....
        /*0cf8*/ 	.word	0x00022350


	//   ....[163]....
        /*0cfc*/ 	.word	0x000223e0


	//   ....[164]....
        /*0d00*/ 	.word	0x00022480


	//   ....[165]....
        /*0d04*/ 	.word	0x00022500


	//   ....[166]....
        /*0d08*/ 	.word	0x00022570


	//   ....[167]....
        /*0d0c*/ 	.word	0x000226e0


	//   ....[168]....
        /*0d10*/ 	.word	0x000227d0


	//   ....[169]....
        /*0d14*/ 	.word	0x00022820


	//   ....[170]....
        /*0d18*/ 	.word	0x00022870


	//   ....[171]....
        /*0d1c*/ 	.word	0x00022b50


	//   ....[172]....
        /*0d20*/ 	.word	0x00022ba0


	//   ....[173]....
        /*0d24*/ 	.word	0x00022c30


	//   ....[174]....
        /*0d28*/ 	.word	0x00022cc0


	//   ....[175]....
        /*0d2c*/ 	.word	0x00022d50


	//   ....[176]....
        /*0d30*/ 	.word	0x00022de0


	//   ....[177]....
        /*0d34*/ 	.word	0x00022e70


	//   ....[178]....
        /*0d38*/ 	.word	0x00022f00


	//   ....[179]....
        /*0d3c*/ 	.word	0x00022f80


	//   ....[180]....
        /*0d40*/ 	.word	0x00022fd0


	//   ....[181]....
        /*0d44*/ 	.word	0x00023060


	//   ....[182]....
        /*0d48*/ 	.word	0x000230f0


	//   ....[183]....
        /*0d4c*/ 	.word	0x00023170


	//   ....[184]....
        /*0d50*/ 	.word	0x000231c0


	//   ....[185]....
        /*0d54*/ 	.word	0x00023250


	//   ....[186]....
        /*0d58*/ 	.word	0x000232e0


	//   ....[187]....
        /*0d5c*/ 	.word	0x00023370


	//   ....[188]....
        /*0d60*/ 	.word	0x00023400


	//   ....[189]....
        /*0d64*/ 	.word	0x00023490


	//   ....[190]....
        /*0d68*/ 	.word	0x00023520


	//   ....[191]....
        /*0d6c*/ 	.word	0x000235e0


	//   ....[192]....
        /*0d70*/ 	.word	0x000238d0


	//   ....[193]....
        /*0d74*/ 	.word	0x00023ab0


	//   ....[194]....
        /*0d78*/ 	.word	0x00023b00


	//   ....[195]....
        /*0d7c*/ 	.word	0x00023b60


	//   ....[196]....
        /*0d80*/ 	.word	0x00023c60


	//   ....[197]....
        /*0d84*/ 	.word	0x00023cc0


	//   ....[198]....
        /*0d88*/ 	.word	0x00023dc0


	//   ....[199]....
        /*0d8c*/ 	.word	0x00023e20


	//   ....[200]....
        /*0d90*/ 	.word	0x00023f20


	//   ....[201]....
        /*0d94*/ 	.word	0x00023f80


	//   ....[202]....
        /*0d98*/ 	.word	0x00024080


	//   ....[203]....
        /*0d9c*/ 	.word	0x000240e0


	//   ....[204]....
        /*0da0*/ 	.word	0x000241e0


	//   ....[205]....
        /*0da4*/ 	.word	0x00024240


	//   ....[206]....
        /*0da8*/ 	.word	0x00024340


	//   ....[207]....
        /*0dac*/ 	.word	0x000243a0


	//   ....[208]....
        /*0db0*/ 	.word	0x00024480


	//   ....[209]....
        /*0db4*/ 	.word	0x000247b0


	//   ....[210]....
        /*0db8*/ 	.word	0x00024860


	//   ....[211]....
        /*0dbc*/ 	.word	0x000249e0


	//   ....[212]....
        /*0dc0*/ 	.word	0x00024a70


	//   ....[213]....
        /*0dc4*/ 	.word	0x00024af0


	//   ....[214]....
        /*0dc8*/ 	.word	0x00024b70


	//   ....[215]....
        /*0dcc*/ 	.word	0x00024bf0


	//   ....[216]....
        /*0dd0*/ 	.word	0x00024c80


	//   ....[217]....
        /*0dd4*/ 	.word	0x00024d20


	//   ....[218]....
        /*0dd8*/ 	.word	0x00024df0


	//   ....[219]....
        /*0ddc*/ 	.word	0x00024e70


	//   ....[220]....
        /*0de0*/ 	.word	0x00024ef0


	//   ....[221]....
        /*0de4*/ 	.word	0x00024f70


	//   ....[222]....
        /*0de8*/ 	.word	0x00025000


	//   ....[223]....
        /*0dec*/ 	.word	0x00025080


	//   ....[224]....
        /*0df0*/ 	.word	0x00025130


	//   ....[225]....
        /*0df4*/ 	.word	0x00025180


	//   ....[226]....
        /*0df8*/ 	.word	0x00025240


	//   ....[227]....
        /*0dfc*/ 	.word	0x00025370


	//----- nvinfo : EIATTR_REG_RECONFIG
	.align		4
.L_1103:
        /*0e00*/ 	.byte	0x01, 0x54
	.zero		2


	//----- nvinfo : EIATTR_SYSCALL_OFFSETS
	.align		4
        /*0e04*/ 	.byte	0x04, 0x46
        /*0e06*/ 	.short	(.L_1105 - .L_1104)


	//   ....[0]....
.L_1104:
        /*0e08*/ 	.word	0x00001ef0


	//   ....[1]....
        /*0e0c*/ 	.word	0x00002040


	//   ....[2]....
        /*0e10*/ 	.word	0x00009360


	//   ....[3]....
        /*0e14*/ 	.word	0x00009650


	//   ....[4]....
        /*0e18*/ 	.word	0x0001c3f0


	//   ....[5]....
        /*0e1c*/ 	.word	0x0001c540


	//   ....[6]....
        /*0e20*/ 	.word	0x0001c630


	//   ....[7]....
        /*0e24*/ 	.word	0x0001cf30


	//----- nvinfo : EIATTR_MBARRIER_INSTR_OFFSETS
	.align		4
.L_1105:
        /*0e28*/ 	.byte	0x04, 0x39
        /*0e2a*/ 	.short	(.L_1107 - .L_1106)


	//   ....[0]....
.L_1106:
        /*0e2c*/ 	.word	0x000002d0
        /*0e30*/ 	.word	0x000000ff
        /*0e34*/ 	.word	0x00028800
        /*0e38*/ 	.short	0x0100
        /*0e3a*/ 	.byte	0x08
	.zero		1


	//   ....[1]....
        /*0e3c*/ 	.word	0x000002e0
        /*0e40*/ 	.word	0x000000ff
        /*0e44*/ 	.word	0x00028820
        /*0e48*/ 	.short	0x0100
        /*0e4a*/ 	.byte	0x08
	.zero		1


	//   ....[2]....
        /*0e4c*/ 	.word	0x000003d0
        /*0e50*/ 	.word	0x000000ff
        /*0e54*/ 	.word	0x00028830
        /*0e58*/ 	.short	0x0100
        /*0e5a*/ 	.byte	0x08
	.zero		1


	//   ....[3]....
        /*0e5c*/ 	.word	0x000003e0
        /*0e60*/ 	.word	0x000000ff
        /*0e64*/ 	.word	0x00028840
        /*0e68*/ 	.short	0x0100
        /*0e6a*/ 	.byte	0x08
	.zero		1


	//   ....[4]....
        /*0e6c*/ 	.word	0x000003f0
        /*0e70*/ 	.word	0x000000ff
        /*0e74*/ 	.word	0x00028838
        /*0e78*/ 	.short	0x0100
        /*0e7a*/ 	.byte	0x08
	.zero		1


	//   ....[5]....
        /*0e7c*/ 	.word	0x00000400
        /*0e80*/ 	.word	0x000000ff
        /*0e84*/ 	.word	0x00028848
        /*0e88*/ 	.short	0x0100
        /*0e8a*/ 	.byte	0x08
	.zero		1


	//   ....[6]....
        /*0e8c*/ 	.word	0x00000530
        /*0e90*/ 	.word	0x000000ff
        /*0e94*/ 	.word	0x00028850
        /*0e98*/ 	.short	0x0100
        /*0e9a*/ 	.byte	0x08
	.zero		1


	//   ....[7]....
        /*0e9c*/ 	.word	0x00000540
        /*0ea0*/ 	.word	0x000000ff
        /*0ea4*/ 	.word	0x00028860
        /*0ea8*/ 	.short	0x0100
        /*0eaa*/ 	.byte	0x08
	.zero		1


	//   ....[8]....
        /*0eac*/ 	.word	0x00000550
        /*0eb0*/ 	.word	0x000000ff
        /*0eb4*/ 	.word	0x00028858
        /*0eb8*/ 	.short	0x0100
        /*0eba*/ 	.byte	0x08
	.zero		1


	//   ....[9]....
        /*0ebc*/ 	.word	0x00000560
        /*0ec0*/ 	.word	0x000000ff
        /*0ec4*/ 	.word	0x00028868
        /*0ec8*/ 	.short	0x0100
        /*0eca*/ 	.byte	0x08
	.zero		1


	//   ....[10]....
        /*0ecc*/ 	.word	0x00000650
        /*0ed0*/ 	.word	0x000000ff
        /*0ed4*/ 	.word	0x00028870
        /*0ed8*/ 	.short	0x0100
        /*0eda*/ 	.byte	0x06
	.zero		1


	//   ....[11]....
        /*0edc*/ 	.word	0x00000660
        /*0ee0*/ 	.word	0x000000ff
        /*0ee4*/ 	.word	0x00028880
        /*0ee8*/ 	.short	0x0100
        /*0eea*/ 	.byte	0x06
	.zero		1


	//   ....[12]....
        /*0eec*/ 	.word	0x00000670
        /*0ef0*/ 	.word	0x000000ff
        /*0ef4*/ 	.word	0x00028878
        /*0ef8*/ 	.short	0x0100
        /*0efa*/ 	.byte	0x06
	.zero		1


	//   ....[13]....
        /*0efc*/ 	.word	0x00000680
        /*0f00*/ 	.word	0x000000ff
        /*0f04*/ 	.word	0x00028888
        /*0f08*/ 	.short	0x0100
        /*0f0a*/ 	.byte	0x06
	.zero		1


	//   ....[14]....
        /*0f0c*/ 	.word	0x000007b0
        /*0f10*/ 	.word	0x000000ff
        /*0f14*/ 	.word	0x00028890
        /*0f18*/ 	.short	0x0100
        /*0f1a*/ 	.byte	0x08
	.zero		1


	//   ....[15]....
        /*0f1c*/ 	.word	0x000007c0
        /*0f20*/ 	.word	0x000000ff
        /*0f24*/ 	.word	0x000288a0
        /*0f28*/ 	.short	0x0100
        /*0f2a*/ 	.byte	0x08
	.zero		1


	//   ....[16]....
        /*0f2c*/ 	.word	0x000007d0
        /*0f30*/ 	.word	0x000000ff
        /*0f34*/ 	.word	0x00028898
        /*0f38*/ 	.short	0x0100
        /*0f3a*/ 	.byte	0x08
	.zero		1


	//   ....[17]....
        /*0f3c*/ 	.word	0x000007e0
        /*0f40*/ 	.word	0x000000ff
        /*0f44*/ 	.word	0x000288a8
        /*0f48*/ 	.short	0x0100
        /*0f4a*/ 	.byte	0x08
	.zero		1


	//   ....[18]....
        /*0f4c*/ 	.word	0x00000910
        /*0f50*/ 	.word	0x000000ff
        /*0f54*/ 	.word	0x000288b0
        /*0f58*/ 	.short	0x0100
        /*0f5a*/ 	.byte	0x08
	.zero		1


	//   ....[19]....
        /*0f5c*/ 	.word	0x00000920
        /*0f60*/ 	.word	0x000000ff
        /*0f64*/ 	.word	0x000288c0
        /*0f68*/ 	.short	0x0100
        /*0f6a*/ 	.byte	0x08
	.zero		1


	//   ....[20]....
        /*0f6c*/ 	.word	0x00000930
        /*0f70*/ 	.word	0x000000ff
        /*0f74*/ 	.word	0x000288b8
        /*0f78*/ 	.short	0x0100
        /*0f7a*/ 	.byte	0x08
	.zero		1


	//   ....[21]....
        /*0f7c*/ 	.word	0x00000940
        /*0f80*/ 	.word	0x000000ff
        /*0f84*/ 	.word	0x000288c8
        /*0f88*/ 	.short	0x0100
        /*0f8a*/ 	.byte	0x08
	.zero		1


	//   ....[22]....
        /*0f8c*/ 	.word	0x000036d0
        /*0f90*/ 	.word	0x0000006e
        /*0f94*/ 	.word	0x00028890
        /*0f98*/ 	.short	0x010a
        /*0f9a*/ 	.byte	0x3f
	.zero		1


	//   ....[23]....
        /*0f9c*/ 	.word	0x00005cd0
        /*0fa0*/ 	.word	0x0000006e
        /*0fa4*/ 	.word	0x00028890
        /*0fa8*/ 	.short	0x010a
        /*0faa*/ 	.byte	0x3f
	.zero		1


	//   ....[24]....
        /*0fac*/ 	.word	0x00007e50
        /*0fb0*/ 	.word	0x0000006e
        /*0fb4*/ 	.word	0x00028890
        /*0fb8*/ 	.short	0x010a
        /*0fba*/ 	.byte	0x3f
	.zero		1


	//   ....[25]....
        /*0fbc*/ 	.word	0x000084b0
        /*0fc0*/ 	.word	0x00000030
        /*0fc4*/ 	.word	0x00000000
        /*0fc8*/ 	.short	0x0101
        /*0fca*/ 	.byte	0x3f
	.zero		1


	//   ....[26]....
        /*0fcc*/ 	.word	0x000084f0
        /*0fd0*/ 	.word	0x0000006e
        /*0fd4*/ 	.word	0x000288b0
        /*0fd8*/ 	.short	0x010a
        /*0fda*/ 	.byte	0x3f
	.zero		1


	//   ....[27]....
        /*0fdc*/ 	.word	0x00008b40
        /*0fe0*/ 	.word	0x0000006e
        /*0fe4*/ 	.word	0x00000000
        /*0fe8*/ 	.short	0x0101
        /*0fea*/ 	.byte	0x3f
	.zero		1


	//   ....[28]....
        /*0fec*/ 	.word	0x000093e0
        /*0ff0*/ 	.word	0x00000002
        /*0ff4*/ 	.word	0x00028800
        /*0ff8*/ 	.short	0x010a
        /*0ffa*/ 	.byte	0x3f
	.zero		1


	//   ....[29]....
        /*0ffc*/ 	.word	0x00009430
        /*1000*/ 	.word	0x00000002
        /*1004*/ 	.word	0x00028800
        /*1008*/ 	.short	0x010a
        /*100a*/ 	.byte	0x3f
	.zero		1


	//   ....[30]....
        /*100c*/ 	.word	0x0000a4b0
        /*1010*/ 	.word	0x00000002
        /*1014*/ 	.word	0x00028800
        /*1018*/ 	.short	0x010a
        /*101a*/ 	.byte	0x3f
	.zero		1


	//   ....[31]....
        /*101c*/ 	.word	0x0000c890
        /*1020*/ 	.word	0x00000002
        /*1024*/ 	.word	0x00028800
        /*1028*/ 	.short	0x010a
        /*102a*/ 	.byte	0x3f
	.zero		1


	//   ....[32]....
        /*102c*/ 	.word	0x0000e370
        /*1030*/ 	.word	0x00000003
        /*1034*/ 	.word	0x00028830
        /*1038*/ 	.short	0x010a
        /*103a*/ 	.byte	0x3f
	.zero		1


	//   ....[33]....
        /*103c*/ 	.word	0x0000e3e0
        /*1040*/ 	.word	0x00000003
        /*1044*/ 	.word	0x00028830
        /*1048*/ 	.short	0x010a
        /*104a*/ 	.byte	0x3f
	.zero		1


	//   ....[34]....
        /*104c*/ 	.word	0x0000eb90
        /*1050*/ 	.word	0x00000003
        /*1054*/ 	.word	0x00000000
        /*1058*/ 	.short	0x0101
        /*105a*/ 	.byte	0x3f
	.zero		1


	//   ....[35]....
        /*105c*/ 	.word	0x000108d0
        /*1060*/ 	.word	0x00000000
        /*1064*/ 	.word	0x00028830
        /*1068*/ 	.short	0x010a
        /*106a*/ 	.byte	0x3f
	.zero		1


	//   ....[36]....
        /*106c*/ 	.word	0x00010920
        /*1070*/ 	.word	0x00000000
        /*1074*/ 	.word	0x00028830
        /*1078*/ 	.short	0x010a
        /*107a*/ 	.byte	0x3f
	.zero		1


	//   ....[37]....
        /*107c*/ 	.word	0x00010d30
        /*1080*/ 	.word	0x00000006
        /*1084*/ 	.word	0x00028850
        /*1088*/ 	.short	0x010a
        /*108a*/ 	.byte	0x3f
	.zero		1


	//   ....[38]....
        /*108c*/ 	.word	0x00010d70
        /*1090*/ 	.word	0x00000006
        /*1094*/ 	.word	0x00028850
        /*1098*/ 	.short	0x010a
        /*109a*/ 	.byte	0x3f
	.zero		1


	//   ....[39]....
        /*109c*/ 	.word	0x00012710
        /*10a0*/ 	.word	0x00000015
        /*10a4*/ 	.word	0x00000000
        /*10a8*/ 	.short	0x0101
        /*10aa*/ 	.byte	0x3f
	.zero		1


	//   ....[40]....
        /*10ac*/ 	.word	0x000127b0
        /*10b0*/ 	.word	0x0000000e
        /*10b4*/ 	.word	0x00000000
        /*10b8*/ 	.short	0x0101
        /*10ba*/ 	.byte	0x3f
	.zero		1


	//   ....[41]....
        /*10bc*/ 	.word	0x00013400
        /*10c0*/ 	.word	0x00000000
        /*10c4*/ 	.word	0x00028830
        /*10c8*/ 	.short	0x010a
        /*10ca*/ 	.byte	0x3f
	.zero		1


	//   ....[42]....
        /*10cc*/ 	.word	0x00013450
        /*10d0*/ 	.word	0x00000000
        /*10d4*/ 	.word	0x00028830
        /*10d8*/ 	.short	0x010a
        /*10da*/ 	.byte	0x3f
	.zero		1


	//   ....[43]....
        /*10dc*/ 	.word	0x00013860
        /*10e0*/ 	.word	0x00000006
        /*10e4*/ 	.word	0x00028850
        /*10e8*/ 	.short	0x010a
        /*10ea*/ 	.byte	0x3f
	.zero		1


	//   ....[44]....
        /*10ec*/ 	.word	0x000138a0
        /*10f0*/ 	.word	0x00000006
        /*10f4*/ 	.word	0x00028850
        /*10f8*/ 	.short	0x010a
        /*10fa*/ 	.byte	0x3f
	.zero		1


	//   ....[45]....
        /*10fc*/ 	.word	0x00014a20
        /*1100*/ 	.word	0x00000027
        /*1104*/ 	.word	0x00000000
        /*1108*/ 	.short	0x0101
        /*110a*/ 	.byte	0x3f
	.zero		1


	//   ....[46]....
        /*110c*/ 	.word	0x00014ac0
        /*1110*/ 	.word	0x0000000d
        /*1114*/ 	.word	0x00000000
        /*1118*/ 	.short	0x0101
        /*111a*/ 	.byte	0x3f
	.zero		1


	//   ....[47]....
        /*111c*/ 	.word	0x00015530
        /*1120*/ 	.word	0x0000000e
        /*1124*/ 	.word	0x00028850
        /*1128*/ 	.short	0x010a
        /*112a*/ 	.byte	0x3f
	.zero		1


	//   ....[48]....
        /*112c*/ 	.word	0x000155b0
        /*1130*/ 	.word	0x0000000e
        /*1134*/ 	.word	0x00028850
        /*1138*/ 	.short	0x010a
        /*113a*/ 	.byte	0x3f
	.zero		1


	//   ....[49]....
        /*113c*/ 	.word	0x00015b70
        /*1140*/ 	.word	0x00000006
        /*1144*/ 	.word	0x00000000
        /*1148*/ 	.short	0x0101
        /*114a*/ 	.byte	0x3f
	.zero		1


	//   ....[50]....
        /*114c*/ 	.word	0x000170f0
        /*1150*/ 	.word	0x00000003
        /*1154*/ 	.word	0x00000000
        /*1158*/ 	.short	0x0101
        /*115a*/ 	.byte	0x3f
	.zero		1


	//   ....[51]....
        /*115c*/ 	.word	0x000177a0
        /*1160*/ 	.word	0x0000000a
        /*1164*/ 	.word	0x00000000
        /*1168*/ 	.short	0x0101
        /*116a*/ 	.byte	0x3f
	.zero		1


	//   ....[52]....
        /*116c*/ 	.word	0x0001ae40
        /*1170*/ 	.word	0x00000012
        /*1174*/ 	.word	0x00028820
        /*1178*/ 	.short	0x010a
        /*117a*/ 	.byte	0x3f
	.zero		1


	//   ....[53]....
        /*117c*/ 	.word	0x0001af10
        /*1180*/ 	.word	0x00000005
        /*1184*/ 	.word	0x000288a0
        /*1188*/ 	.short	0x010a
        /*118a*/ 	.byte	0x3f
	.zero		1


	//   ....[54]....
        /*118c*/ 	.word	0x0001b250
        /*1190*/ 	.word	0x00000005
        /*1194*/ 	.word	0x000288c0
        /*1198*/ 	.short	0x010a
        /*119a*/ 	.byte	0x3f
	.zero		1


	//   ....[55]....
        /*119c*/ 	.word	0x0001b6f0
        /*11a0*/ 	.word	0x00000006
        /*11a4*/ 	.word	0x000288a0
        /*11a8*/ 	.short	0x010a
        /*11aa*/ 	.byte	0x3f
	.zero		1


	//   ....[56]....
        /*11ac*/ 	.word	0x0001ba10
        /*11b0*/ 	.word	0x00000006
        /*11b4*/ 	.word	0x000288c0
        /*11b8*/ 	.short	0x010a
        /*11ba*/ 	.byte	0x3f
	.zero		1


	//   ....[57]....
        /*11bc*/ 	.word	0x0001ca40
        /*11c0*/ 	.word	0x00000000
        /*11c4*/ 	.word	0x00028840
        /*11c8*/ 	.short	0x010a
        /*11ca*/ 	.byte	0x3f
	.zero		1


	//   ....[58]....
        /*11cc*/ 	.word	0x0001d8a0
        /*11d0*/ 	.word	0x00000012
        /*11d4*/ 	.word	0x00028800
        /*11d8*/ 	.short	0x0107
        /*11da*/ 	.byte	0x3f
	.zero		1


	//   ....[59]....
        /*11dc*/ 	.word	0x0001d9a0
        /*11e0*/ 	.word	0x00000012
        /*11e4*/ 	.word	0x00028800
        /*11e8*/ 	.short	0x0101
        /*11ea*/ 	.byte	0x3f
	.zero		1


	//   ....[60]....
        /*11ec*/ 	.word	0x0001d9c0
        /*11f0*/ 	.word	0x00000012
        /*11f4*/ 	.word	0x00028820
        /*11f8*/ 	.short	0x010a
        /*11fa*/ 	.byte	0x3f
	.zero		1


	//   ....[61]....
        /*11fc*/ 	.word	0x0001dd80
        /*1200*/ 	.word	0x00000003
        /*1204*/ 	.word	0x00028840
        /*1208*/ 	.short	0x010a
        /*120a*/ 	.byte	0x3f
	.zero		1


	//   ....[62]....
        /*120c*/ 	.word	0x0001e110
        /*1210*/ 	.word	0x00000002
        /*1214*/ 	.word	0x00028860
        /*1218*/ 	.short	0x010a
        /*121a*/ 	.byte	0x3f
	.zero		1


	//   ....[63]....
        /*121c*/ 	.word	0x0001e7c0
        /*1220*/ 	.word	0x00000003
        /*1224*/ 	.word	0x00028840
        /*1228*/ 	.short	0x010a
        /*122a*/ 	.byte	0x3f
	.zero		1


	//   ....[64]....
        /*122c*/ 	.word	0x0001eb50
        /*1230*/ 	.word	0x00000002
        /*1234*/ 	.word	0x00028860
        /*1238*/ 	.short	0x010a
        /*123a*/ 	.byte	0x3f
	.zero		1


	//   ....[65]....
        /*123c*/ 	.word	0x0001f160
        /*1240*/ 	.word	0x00000002
        /*1244*/ 	.word	0x00028840
        /*1248*/ 	.short	0x010a
        /*124a*/ 	.byte	0x3f
	.zero		1


	//   ....[66]....
        /*124c*/ 	.word	0x0001f4e0
        /*1250*/ 	.word	0x00000002
        /*1254*/ 	.word	0x00028860
        /*1258*/ 	.short	0x010a
        /*125a*/ 	.byte	0x3f
	.zero		1


	//   ....[67]....
        /*125c*/ 	.word	0x0001fa90
        /*1260*/ 	.word	0x00000000
        /*1264*/ 	.word	0x00028860
        /*1268*/ 	.short	0x010a
        /*126a*/ 	.byte	0x3f
	.zero		1


	//   ....[68]....
        /*126c*/ 	.word	0x00021130
        /*1270*/ 	.word	0x00000000
        /*1274*/ 	.word	0x00028820
        /*1278*/ 	.short	0x010a
        /*127a*/ 	.byte	0x3f
	.zero		1


	//   ....[69]....
        /*127c*/ 	.word	0x00021310
        /*1280*/ 	.word	0x00000006
        /*1284*/ 	.word	0x00000000
        /*1288*/ 	.short	0x010a
        /*128a*/ 	.byte	0x3f
	.zero		1


	//   ....[70]....
        /*128c*/ 	.word	0x00021340
        /*1290*/ 	.word	0x00000007
        /*1294*/ 	.word	0x00000000
        /*1298*/ 	.short	0x010a
        /*129a*/ 	.byte	0x3f
	.zero		1


	//   ....[71]....
        /*129c*/ 	.word	0x000213a0
        /*12a0*/ 	.word	0x00000004
        /*12a4*/ 	.word	0x00000000
        /*12a8*/ 	.short	0x010a
        /*12aa*/ 	.byte	0x3f
	.zero		1


	//   ....[72]....
        /*12ac*/ 	.word	0x000213d0
        /*12b0*/ 	.word	0x00000003
        /*12b4*/ 	.word	0x00000000
        /*12b8*/ 	.short	0x010a
        /*12ba*/ 	.byte	0x3f
	.zero		1


	//   ....[73]....
        /*12bc*/ 	.word	0x00021430
        /*12c0*/ 	.word	0x0000006e
        /*12c4*/ 	.word	0x00028890
        /*12c8*/ 	.short	0x010a
        /*12ca*/ 	.byte	0x3f
	.zero		1


	//   ....[74]....
        /*12cc*/ 	.word	0x00021480
        /*12d0*/ 	.word	0x0000006e
        /*12d4*/ 	.word	0x00028890
        /*12d8*/ 	.short	0x010a
        /*12da*/ 	.byte	0x3f
	.zero		1


	//   ....[75]....
        /*12dc*/ 	.word	0x000214d0
        /*12e0*/ 	.word	0x0000006e
        /*12e4*/ 	.word	0x00028890
        /*12e8*/ 	.short	0x010a
        /*12ea*/ 	.byte	0x3f
	.zero		1


	//   ....[76]....
        /*12ec*/ 	.word	0x00021520
        /*12f0*/ 	.word	0x0000006e
        /*12f4*/ 	.word	0x000288b0
        /*12f8*/ 	.short	0x010a
        /*12fa*/ 	.byte	0x3f
	.zero		1


	//   ....[77]....
        /*12fc*/ 	.word	0x00021d80
        /*1300*/ 	.word	0x00000002
        /*1304*/ 	.word	0x00028800
        /*1308*/ 	.short	0x010a
        /*130a*/ 	.byte	0x3f
	.zero		1


	//   ....[78]....
        /*130c*/ 	.word	0x000228d0
        /*1310*/ 	.word	0x00000002
        /*1314*/ 	.word	0x00028800
        /*1318*/ 	.short	0x010a
        /*131a*/ 	.byte	0x3f
	.zero		1


	//   ....[79]....
        /*131c*/ 	.word	0x00022920
        /*1320*/ 	.word	0x00000003
        /*1324*/ 	.word	0x00028830
        /*1328*/ 	.short	0x010a
        /*132a*/ 	.byte	0x3f
	.zero		1


	//   ....[80]....
        /*132c*/ 	.word	0x00022970
        /*1330*/ 	.word	0x00000000
        /*1334*/ 	.word	0x00028830
        /*1338*/ 	.short	0x010a
        /*133a*/ 	.byte	0x3f
	.zero		1


	//   ....[81]....
        /*133c*/ 	.word	0x000229c0
        /*1340*/ 	.word	0x00000006
        /*1344*/ 	.word	0x00028850
        /*1348*/ 	.short	0x010a
        /*134a*/ 	.byte	0x3f
	.zero		1


	//   ....[82]....
        /*134c*/ 	.word	0x00022a10
        /*1350*/ 	.word	0x00000000
        /*1354*/ 	.word	0x00028830
        /*1358*/ 	.short	0x010a
        /*135a*/ 	.byte	0x3f
	.zero		1


	//   ....[83]....
        /*135c*/ 	.word	0x00022a60
        /*1360*/ 	.word	0x00000006
        /*1364*/ 	.word	0x00028850
        /*1368*/ 	.short	0x010a
        /*136a*/ 	.byte	0x3f
	.zero		1


	//   ....[84]....
        /*136c*/ 	.word	0x00022ab0
        /*1370*/ 	.word	0x0000000e
        /*1374*/ 	.word	0x00028850
        /*1378*/ 	.short	0x010a
        /*137a*/ 	.byte	0x3f
	.zero		1


	//   ....[85]....
        /*137c*/ 	.word	0x000236b0
        /*1380*/ 	.word	0x00000012
        /*1384*/ 	.word	0x00028820
        /*1388*/ 	.short	0x010a
        /*138a*/ 	.byte	0x3f
	.zero		1


	//   ....[86]....
        /*138c*/ 	.word	0x00023700
        /*1390*/ 	.word	0x00000005
        /*1394*/ 	.word	0x000288a0
        /*1398*/ 	.short	0x010a
        /*139a*/ 	.byte	0x3f
	.zero		1


	//   ....[87]....
        /*139c*/ 	.word	0x00023750
        /*13a0*/ 	.word	0x00000005
        /*13a4*/ 	.word	0x000288c0
        /*13a8*/ 	.short	0x010a
        /*13aa*/ 	.byte	0x3f
	.zero		1


	//   ....[88]....
        /*13ac*/ 	.word	0x000237a0
        /*13b0*/ 	.word	0x00000006
        /*13b4*/ 	.word	0x000288a0
        /*13b8*/ 	.short	0x010a
        /*13ba*/ 	.byte	0x3f
	.zero		1


	//   ....[89]....
        /*13bc*/ 	.word	0x000237f0
        /*13c0*/ 	.word	0x00000006
        /*13c4*/ 	.word	0x000288c0
        /*13c8*/ 	.short	0x010a
        /*13ca*/ 	.byte	0x3f
	.zero		1


	//   ....[90]....
        /*13cc*/ 	.word	0x00023990
        /*13d0*/ 	.word	0x00000000
        /*13d4*/ 	.word	0x00028840
        /*13d8*/ 	.short	0x010a
        /*13da*/ 	.byte	0x3f
	.zero		1


	//   ....[91]....
        /*13dc*/ 	.word	0x000244c0
        /*13e0*/ 	.word	0x00000012
        /*13e4*/ 	.word	0x00028820
        /*13e8*/ 	.short	0x010a
        /*13ea*/ 	.byte	0x3f
	.zero		1


	//   ....[92]....
        /*13ec*/ 	.word	0x00024510
        /*13f0*/ 	.word	0x00000003
        /*13f4*/ 	.word	0x00028840
        /*13f8*/ 	.short	0x010a
        /*13fa*/ 	.byte	0x3f
	.zero		1


	//   ....[93]....
        /*13fc*/ 	.word	0x00024560
        /*1400*/ 	.word	0x00000002
        /*1404*/ 	.word	0x00028860
        /*1408*/ 	.short	0x010a
        /*140a*/ 	.byte	0x3f
	.zero		1


	//   ....[94]....
        /*140c*/ 	.word	0x000245b0
        /*1410*/ 	.word	0x00000003
        /*1414*/ 	.word	0x00028840
        /*1418*/ 	.short	0x010a
        /*141a*/ 	.byte	0x3f
	.zero		1


	//   ....[95]....
        /*141c*/ 	.word	0x00024600
        /*1420*/ 	.word	0x00000002
        /*1424*/ 	.word	0x00028860
        /*1428*/ 	.short	0x010a
        /*142a*/ 	.byte	0x3f
	.zero		1


	//   ....[96]....
        /*142c*/ 	.word	0x00024650
        /*1430*/ 	.word	0x00000002
        /*1434*/ 	.word	0x00028840
        /*1438*/ 	.short	0x010a
        /*143a*/ 	.byte	0x3f
	.zero		1


	//   ....[97]....
        /*143c*/ 	.word	0x000246a0
        /*1440*/ 	.word	0x00000002
        /*1444*/ 	.word	0x00028860
        /*1448*/ 	.short	0x010a
        /*144a*/ 	.byte	0x3f
	.zero		1


	//   ....[98]....
        /*144c*/ 	.word	0x000246f0
        /*1450*/ 	.word	0x00000000
        /*1454*/ 	.word	0x00028860
        /*1458*/ 	.short	0x010a
        /*145a*/ 	.byte	0x3f
	.zero		1


	//   ....[99]....
        /*145c*/ 	.word	0x00025290
        /*1460*/ 	.word	0x00000000
        /*1464*/ 	.word	0x00028820
        /*1468*/ 	.short	0x010a
        /*146a*/ 	.byte	0x3f
	.zero		1


	//   ....[100]....
        /*146c*/ 	.word	0x00025430
        /*1470*/ 	.word	0x00000006
        /*1474*/ 	.word	0x00000000
        /*1478*/ 	.short	0x010a
        /*147a*/ 	.byte	0x3f
	.zero		1


	//   ....[101]....
        /*147c*/ 	.word	0x00025480
        /*1480*/ 	.word	0x00000007
        /*1484*/ 	.word	0x00000000
        /*1488*/ 	.short	0x010a
        /*148a*/ 	.byte	0x3f
	.zero		1


	//   ....[102]....
        /*148c*/ 	.word	0x000254d0
        /*1490*/ 	.word	0x00000004
        /*1494*/ 	.word	0x00000000
        /*1498*/ 	.short	0x010a
        /*149a*/ 	.byte	0x3f
	.zero		1


	//----- nvinfo : EIATTR_NUM_MBARRIERS
	.align		4
.L_1107:
        /*149c*/ 	.byte	0x03, 0x38
        /*149e*/ 	.short	0x0016


	//----- nvinfo : EIATTR_EXIT_INSTR_OFFSETS
	.align		4
        /*14a0*/ 	.byte	0x04, 0x1c
        /*14a2*/ 	.short	(.L_1109 - .L_1108)


	//   ....[0]....
.L_1108:
        /*14a4*/ 	.word	0x00021420


	//----- nvinfo : EIATTR_MAX_THREADS
	.align		4
.L_1109:
        /*14a8*/ 	.byte	0x04, 0x05
        /*14aa*/ 	.short	(.L_1111 - .L_1110)
.L_1110:
        /*14ac*/ 	.word	0x00000180
        /*14b0*/ 	.word	0x00000001
        /*14b4*/ 	.word	0x00000001


	//----- nvinfo : EIATTR_CRS_STACK_SIZE
	.align		4
.L_1111:
        /*14b8*/ 	.byte	0x04, 0x1e
        /*14ba*/ 	.short	(.L_1113 - .L_1112)
.L_1112:
        /*14bc*/ 	.word	0x00000000


	//----- nvinfo : EIATTR_CBANK_PARAM_SIZE
	.align		4
.L_1113:
        /*14c0*/ 	.byte	0x03, 0x19
        /*14c2*/ 	.short	0x0af0


	//----- nvinfo : EIATTR_PARAM_CBANK
	.align		4
        /*14c4*/ 	.byte	0x04, 0x0a
        /*14c6*/ 	.short	(.L_1115 - .L_1114)
	.align		4
.L_1114:
        /*14c8*/ 	.word	index@(.nv.constant0._ZN7cutlass13device_kernelIN5flash11enable_sm90INS1_16FlashAttnFwdSm90INS1_25CollectiveMainloopFwdSm90ILi2EN4cute5tupleIJNS5_1CILi1EEES8_S8_EEENS6_IJNS7_ILi128EEESA_SA_EEELi128ENS_6half_tEfNS_4arch4Sm90ELb1ELb0ELb0ELb1ELb0ELb1ELb0ELb1ELb1ELb1ELb1ELb0EEENS1_21CollectiveEpilogueFwdISB_S9_SC_SE_Li256ELb1ELb1ELb1ELb0EEENS1_36VarlenDynamicPersistentTileSchedulerILi128ELi128ELi256ELi128ELb1ELb1ELb1ELb1ELb1ELb1EEEEEEEEEvNT_6ParamsE)
        /*14cc*/ 	.short	0x0210
        /*14ce*/ 	.short	0x0af0


	//----- nvinfo : EIATTR_SW_WAR
	.align		4
.L_1115:
        /*14d0*/ 	.byte	0x04, 0x36
        /*14d2*/ 	.short	(.L_1117 - .L_1116)
.L_1116:
        /*14d4*/ 	.word	0x00000008
.L_1117:


//--------------------- .nv.info._ZN7cutlass13device_kernelIN5flash11enable_sm90INS1_16FlashAttnFwdSm90INS1_25CollectiveMainloopFwdSm90ILi2EN4cute5tupleIJNS5_1CILi1EEES8_S8_EEENS6_IJNS7_ILi192EEENS7_ILi144EEENS7_ILi96EEEEEELi96ENS_6half_tEfNS_4arch4Sm90ELb0ELb0ELb0ELb0ELb0ELb0ELb0ELb0ELb1ELb1ELb1ELb0EEENS1_21CollectiveEpilogueFwdINS6_IJSA_SC_SB_EEES9_SE_SG_Li384ELb0ELb1ELb1ELb0EEENS1_19SingleTileSchedulerILb0ELb1ELb1ELi192EEEEEEEEEvNT_6ParamsE --------------------------
	.section	.nv.info._ZN7cutlass13device_kernelIN5flash11enable_sm90INS1_16FlashAttnFwdSm90INS1_25CollectiveMainloopFwdSm90ILi2EN4cute5tupleIJNS5_1CILi1EEES8_S8_EEENS6_IJNS7_ILi192EEENS7_ILi144EEENS7_ILi96EEEEEELi96ENS_6half_tEfNS_4arch4Sm90ELb0ELb0ELb0ELb0ELb0ELb0ELb0ELb0ELb1ELb1ELb1ELb0EEENS1_21CollectiveEpilogueFwdINS6_IJSA_SC_SB_EEES9_SE_SG_Li384ELb0ELb1ELb1ELb0EEENS1_19SingleTileSchedulerILb0ELb1ELb1ELi192EEEEEEEEEvNT_6ParamsE,"",@"SHT_CUDA_INFO"
	.sectionflags	@""
	.align	4


	//----- nvinfo : EIATTR_CUDA_API_VERSION
	.align		4
        /*0000*/ 	.byte	0x04, 0x37
        /*0002*/ 	.short	(.L_1119 - .L_1118)
.L_1118:
        /*0004*/ 	.word	0x00000082


	//----- nvinfo : EIATTR_KPARAM_INFO
	.align		4
.L_1119:
        /*0008*/ 	.byte	0x04, 0x17
        /*000a*/ 	.short	(.L_1121 - .L_1120)
.L_1120:
        /*000c*/ 	.word	0x00000000
        /*0010*/ 	.short	0x0000
        /*0012*/ 	.short	0x0070
        /*0014*/ 	.byte	0x00, 0xf0, 0x01, 0x28


	//----- nvinfo : EIATTR_SPARSE_MMA_MASK
	.align		4
.L_1121:
        /*0018*/ 	.byte	0x03, 0x50
        /*001a*/ 	.short	0x0000


	//----- nvinfo : EIATTR_MAXREG_COUNT
	.align		4
        /*001c*/ 	.byte	0x03, 0x1b
        /*001e*/ 	.short	0x0080


	//----- nvinfo : EIATTR_NUM_BARRIERS
	.align		4
        /*0020*/ 	.byte	0x02, 0x4c
        /*0022*/ 	.byte	0x10
	.zero		1


	//----- nvinfo : EIATTR_EXTERNS
	.align		4
        /*0024*/ 	.byte	0x04, 0x0f
        /*0026*/ 	.short	(.L_1123 - .L_1122)


	//   ....[0]....
	.align		4
.L_1122:
        /*0028*/ 	.word	index@(__assertfail)


	//----- nvinfo : EIATTR_MERCURY_ISA_VERSION
	.align		4
.L_1123:
        /*002c*/ 	.byte	0x03, 0x5f
        /*002e*/ 	.short	0x0101


	//----- nvinfo : EIATTR_INT_WARP_WIDE_INSTR_OFFSETS
	.align		4
        /*0030*/ 	.byte	0x04, 0x31
        /*0032*/ 	.short	(.L_1125 - .L_1124)


	//   ....[0]....
.L_1124:
        /*0034*/ 	.word	0x00000110


	//   ....[1]....
        /*0038*/ 	.word	0x000001b0


	//   ....[2]....
        /*003c*/ 	.word	0x00000220


	//----- nvinfo : EIATTR_COOP_GROUP_MASK_REGIDS
	.align		4
.L_1125:
        /*0040*/ 	.byte	0x04, 0x29
        /*0042*/ 	.short	(.L_1127 - .L_1126)


	//   ....[0]....
.L_1126:
        /*0044*/ 	.word	0xffffffff


	//   ....[1]....
        /*0048*/ 	.word	0xffffffff


	//   ....[2]....
        /*004c*/ 	.word	0xffffffff


	//   ....[3]....
        /*0050*/ 	.word	0xffffffff


	//   ....[4]....
        /*0054*/ 	.word	0xffffffff


	//   ....[5]....
        /*0058*/ 	.word	0xffffffff


	//   ....[6]....
        /*005c*/ 	.word	0xffffffff


	//   ....[7]....
        /*0060*/ 	.word	0xffffffff


	//   ....[8]....
        /*0064*/ 	.word	0xffffffff


	//   ....[9]....
        /*0068*/ 	.word	0xffffffff


	//   ....[10]....
        /*006c*/ 	.word	0xffffffff


	//   ....[11]....
        /*0070*/ 	.word	0xffffffff


	//   ....[12]....
        /*0074*/ 	.word	0xffffffff


	//   ....[13]....
        /*0078*/ 	.word	0xffffffff


	//   ....[14]....
        /*007c*/ 	.word	0xffffffff


	//   ....[15]....
        /*0080*/ 	.word	0xffffffff


	//   ....[16]....
        /*0084*/ 	.word	0xffffffff


	//   ....[17]....
        /*0088*/ 	.word	0xffffffff


	//   ....[18]....
        /*008c*/ 	.word	0xffffffff


	//   ....[19]....
        /*0090*/ 	.word	0xffffffff


	//   ....[20]....
        /*0094*/ 	.word	0xffffffff


	//   ....[21]....
        /*0098*/ 	.word	0xffffffff


	//   ....[22]....
        /*009c*/ 	.word	0xffffffff


	//   ....[23]....
        /*00a0*/ 	.word	0xffffffff


	//   ....[24]....
        /*00a4*/ 	.word	0xffffffff


	//   ....[25]....
        /*00a8*/ 	.word	0xffffffff


	//   ....[26]....
        /*00ac*/ 	.word	0xffffffff


	//   ....[27]....
        /*00b0*/ 	.word	0xffffffff


	//   ....[28]....
        /*00b4*/ 	.word	0xffffffff


	//   ....[29]....
        /*00b8*/ 	.word	0xffffffff


	//   ....[30]....
        /*00bc*/ 	.word	0xffffffff


	//   ....[31]....
        /*00c0*/ 	.word	0xffffffff


	//   ....[32]....
        /*00c4*/ 	.word	0xffffffff


	//   ....[33]....
        /*00c8*/ 	.word	0xffffffff


	//   ....[34]....
        /*00cc*/ 	.word	0xffffffff


	//   ....[35]....
        /*00d0*/ 	.word	0xffffffff


	//   ....[36]....
        /*00d4*/ 	.word	0xffffffff


	//   ....[37]....
        /*00d8*/ 	.word	0xffffffff


	//   ....[38]....
        /*00dc*/ 	.word	0xffffffff


	//   ....[39]....
        /*00e0*/ 	.word	0xffffffff


	//   ....[40]....
        /*00e4*/ 	.word	0xffffffff


	//   ....[41]....
        /*00e8*/ 	.word	0xffffffff


	//   ....[42]....
        /*00ec*/ 	.word	0xffffffff


	//   ....[43]....
        /*00f0*/ 	.word	0xffffffff


	//   ....[44]....
        /*00f4*/ 	.word	0xffffffff


	//   ....[45]....
        /*00f8*/ 	.word	0x0500000f


	//   ....[46]....
        /*00fc*/ 	.word	0x0500000f


	//   ....[47]....
        /*0100*/ 	.word	0x0500000f


	//   ....[48]....
        /*0104*/ 	.word	0x0500000f


	//   ....[49]....
        /*0108*/ 	.word	0x0500000f


	//   ....[50]....
        /*010c*/ 	.word	0x0500000f


	//   ....[51]....
        /*0110*/ 	.word	0x0500000f


	//   ....[52]....
        /*0114*/ 	.word	0x0500000f


	//   ....[53]....
        /*0118*/ 	.word	0x0500000f


	//   ....[54]....
        /*011c*/ 	.word	0x0500000f


	//   ....[55]....
        /*0120*/ 	.word	0x0500000f


	//   ....[56]....
        /*0124*/ 	.word	0x0500000f


	//   ....[57]....
        /*0128*/ 	.word	0x0500000f


	//   ....[58]....
        /*012c*/ 	.word	0x0500000f


	//----- nvinfo : EIATTR_COOP_GROUP_INSTR_OFFSETS
	.align		4
.L_1127:
        /*0130*/ 	.byte	0x04, 0x28
        /*0132*/ 	.short	(.L_1129 - .L_1128)


	//   ....[0]....
.L_1128:
        /*0134*/ 	.word	0x00000050


	//   ....[1]....
        /*0138*/ 	.word	0x00000120


	//   ....[2]....
        /*013c*/ 	.word	0x000001d0


	//   ....[3]....
        /*0140*/ 	.word	0x00000390


	//   ....[4]....
        /*0144*/ 	.word	0x000004f0


	//   ....[5]....
        /*0148*/ 	.word	0x00000610


	//   ....[6]....
        /*014c*/ 	.word	0x00000770


	//   ....[7]....
        /*0150*/ 	.word	0x00000fe0


	//   ....[8]....
        /*0154*/ 	.word	0x00003400


	//   ....[9]....
        /*0158*/ 	.word	0x00003420


	//   ....[10]....
        /*015c*/ 	.word	0x00003a30


	//   ....[11]....
        /*0160*/ 	.word	0x00003a80


	//   ....[12]....
        /*0164*/ 	.word	0x00004cc0


	//   ....[13]....
        /*0168*/ 	.word	0x00006ad0


	//   ....[14]....
        /*016c*/ 	.word	0x00006b00


	//   ....[15]....
        /*0170*/ 	.word	0x00007080


	//   ....[16]....
        /*0174*/ 	.word	0x00007150


	//   ....[17]....
        /*0178*/ 	.word	0x00008570


	//   ....[18]....
        /*017c*/ 	.word	0x00008690


	//   ....[19]....
        /*0180*/ 	.word	0x000086d0


	//   ....[20]....
        /*0184*/ 	.word	0x000087e0


	//   ....[21]....
        /*0188*/ 	.word	0x000087f0


	//   ....[22]....
        /*018c*/ 	.word	0x000096b0


	//   ....[23]....
        /*0190*/ 	.word	0x00009710


	//   ....[24]....
        /*0194*/ 	.word	0x00009750


	//   ....[25]....
        /*0198*/ 	.word	0x00009780


	//   ....[26]....
        /*019c*/ 	.word	0x000097b0


	//   ....[27]....
        /*01a0*/ 	.word	0x000097c0


	//   ....[28]....
        /*01a4*/ 	.word	0x00009c90


	//   ....[29]....
        /*01a8*/ 	.word	0x00009ca0


	//   ....[30]....
        /*01ac*/ 	.word	0x0000a520


	//   ....[31]....
        /*01b0*/ 	.word	0x0000aee0


	//   ....[32]....
        /*01b4*/ 	.word	0x0000ba30


	//   ....[33]....
        /*01b8*/ 	.word	0x0000ba40


	//   ....[34]....
        /*01bc*/ 	.word	0x0000ba50


	//   ....[35]....
        /*01c0*/ 	.word	0x0000ba70


	//   ....[36]....
        /*01c4*/ 	.word	0x0000baa0


	//   ....[37]....
        /*01c8*/ 	.word	0x0000bb50


	//   ....[38]....
        /*01cc*/ 	.word	0x0000bb80


	//   ....[39]....
        /*01d0*/ 	.word	0x0000bc00


	//   ....[40]....
        /*01d4*/ 	.word	0x0000bc30


	//   ....[41]....
        /*01d8*/ 	.word	0x0000bc40


	//   ....[42]....
        /*01dc*/ 	.word	0x0000bca0


	//   ....[43]....
        /*01e0*/ 	.word	0x0000bcb0


	//   ....[44]....
        /*01e4*/ 	.word	0x0000e1f0


	//   ....[45]....
        /*01e8*/ 	.word	0x0000e660


	//   ....[46]....
        /*01ec*/ 	.word	0x0000e7e0


	//   ....[47]....
        /*01f0*/ 	.word	0x0000e830


	//   ....[48]....
        /*01f4*/ 	.word	0x0000e8e0


	//   ....[49]....
        /*01f8*/ 	.word	0x0000e9b0


	//   ....[50]....
        /*01fc*/ 	.word	0x0000ea30


	//   ....[51]....
        /*0200*/ 	.word	0x0000eb00


	//   ....[52]....
        /*0204*/ 	.word	0x0000eb80


	//   ....[53]....
        /*0208*/ 	.word	0x0000ec40


	//   ....[54]....
        /*020c*/ 	.word	0x0000ecf0


	//   ....[55]....
        /*0210*/ 	.word	0x0000edc0


	//   ....[56]....
        /*0214*/ 	.word	0x0000ee40


	//   ....[57]....
        /*0218*/ 	.word	0x0000ef20


	//   ....[58]....
        /*021c*/ 	.word	0x0000f2f0


	//----- nvinfo : EIATTR_REG_RECONFIG
	.align		4
.L_1129:
        /*0220*/ 	.byte	0x01, 0x54
	.zero		2


	//----- nvinfo : EIATTR_SYSCALL_OFFSETS
	.align		4
        /*0224*/ 	.byte	0x04, 0x46
        /*0226*/ 	.short	(.L_1131 - .L_1130)


	//   ....[0]....
.L_1130:
        /*0228*/ 	.word	0x000011a0


	//   ....[1]....
        /*022c*/ 	.word	0x0000ab90


	//   ....[2]....
        /*0230*/ 	.word	0x0000acd0


	//   ....[3]....
        /*0234*/ 	.word	0x0000adc0


	//   ....[4]....
        /*0238*/ 	.word	0x0000b530


	//----- nvinfo : EIATTR_MBARRIER_INSTR_OFFSETS
	.align		4
.L_1131:
        /*023c*/ 	.byte	0x04, 0x39
        /*023e*/ 	.short	(.L_1133 - .L_1132)


	//   ....[0]....
.L_1132:
        /*0240*/ 	.word	0x00000240
        /*0244*/ 	.word	0x000000ff
        /*0248*/ 	.word	0x00031c00
        /*024c*/ 	.short	0x0100
        /*024e*/ 	.byte	0x08
	.zero		1


	//   ....[1]....
        /*0250*/ 	.word	0x00000250
        /*0254*/ 	.word	0x000000ff
        /*0258*/ 	.word	0x00031c20
        /*025c*/ 	.short	0x0100
        /*025e*/ 	.byte	0x08
	.zero		1


	//   ....[2]....
        /*0260*/ 	.word	0x00000340
        /*0264*/ 	.word	0x000000ff
        /*0268*/ 	.word	0x00031c30
        /*026c*/ 	.short	0x0100
        /*026e*/ 	.byte	0x08
	.zero		1


	//   ....[3]....
        /*0270*/ 	.word	0x00000350
        /*0274*/ 	.word	0x000000ff
        /*0278*/ 	.word	0x00031c40
        /*027c*/ 	.short	0x0100
        /*027e*/ 	.byte	0x08
	.zero		1


	//   ....[4]....
        /*0280*/ 	.word	0x00000360
        /*0284*/ 	.word	0x000000ff
        /*0288*/ 	.word	0x00031c38
        /*028c*/ 	.short	0x0100
        /*028e*/ 	.byte	0x08
	.zero		1


	//   ....[5]....
        /*0290*/ 	.word	0x00000370
        /*0294*/ 	.word	0x000000ff
        /*0298*/ 	.word	0x00031c48
        /*029c*/ 	.short	0x0100
        /*029e*/ 	.byte	0x08
	.zero		1


	//   ....[6]....
        /*02a0*/ 	.word	0x000004a0
        /*02a4*/ 	.word	0x000000ff
        /*02a8*/ 	.word	0x00031c50
        /*02ac*/ 	.short	0x0100
        /*02ae*/ 	.byte	0x08
	.zero		1


	//   ....[7]....
        /*02b0*/ 	.word	0x000004b0
        /*02b4*/ 	.word	0x000000ff
        /*02b8*/ 	.word	0x00031c60
        /*02bc*/ 	.short	0x0100
        /*02be*/ 	.byte	0x08
	.zero		1


	//   ....[8]....
        /*02c0*/ 	.word	0x000004c0
        /*02c4*/ 	.word	0x000000ff
        /*02c8*/ 	.word	0x00031c58
        /*02cc*/ 	.short	0x0100
        /*02ce*/ 	.byte	0x08
	.zero		1


	//   ....[9]....
        /*02d0*/ 	.word	0x000004d0
        /*02d4*/ 	.word	0x000000ff
        /*02d8*/ 	.word	0x00031c68
        /*02dc*/ 	.short	0x0100
        /*02de*/ 	.byte	0x08
	.zero		1


	//   ....[10]....
        /*02e0*/ 	.word	0x000005c0
        /*02e4*/ 	.word	0x000000ff
        /*02e8*/ 	.word	0x00031c70
        /*02ec*/ 	.short	0x0100
        /*02ee*/ 	.byte	0x06
	.zero		1


	//   ....[11]....
        /*02f0*/ 	.word	0x000005d0
        /*02f4*/ 	.word	0x000000ff
        /*02f8*/ 	.word	0x00031c80
        /*02fc*/ 	.short	0x0100
        /*02fe*/ 	.byte	0x06
	.zero		1


	//   ....[12]....
        /*0300*/ 	.word	0x000005e0
        /*0304*/ 	.word	0x000000ff
        /*0308*/ 	.word	0x00031c78
        /*030c*/ 	.short	0x0100
        /*030e*/ 	.byte	0x06
	.zero		1


	//   ....[13]....
        /*0310*/ 	.word	0x000005f0
        /*0314*/ 	.word	0x000000ff
        /*0318*/ 	.word	0x00031c88
        /*031c*/ 	.short	0x0100
        /*031e*/ 	.byte	0x06
	.zero		1


	//   ....[14]....
        /*0320*/ 	.word	0x00000720
        /*0324*/ 	.word	0x000000ff
        /*0328*/ 	.word	0x00031c90
        /*032c*/ 	.short	0x0100
        /*032e*/ 	.byte	0x08
	.zero		1


	//   ....[15]....
        /*0330*/ 	.word	0x00000730
        /*0334*/ 	.word	0x000000ff
        /*0338*/ 	.word	0x00031ca0
        /*033c*/ 	.short	0x0100
        /*033e*/ 	.byte	0x08
	.zero		1


	//   ....[16]....
        /*0340*/ 	.word	0x00000740
        /*0344*/ 	.word	0x000000ff
        /*0348*/ 	.word	0x00031c98
        /*034c*/ 	.short	0x0100
        /*034e*/ 	.byte	0x08
	.zero		1


	//   ....[17]....
        /*0350*/ 	.word	0x00000750
        /*0354*/ 	.word	0x000000ff
        /*0358*/ 	.word	0x00031ca8
        /*035c*/ 	.short	0x0100
        /*035e*/ 	.byte	0x08
	.zero		1


	//   ....[18]....
        /*0360*/ 	.word	0x00000880
        /*0364*/ 	.word	0x000000ff
        /*0368*/ 	.word	0x00031cb0
        /*036c*/ 	.short	0x0100
        /*036e*/ 	.byte	0x08
	.zero		1


	//   ....[19]....
        /*0370*/ 	.word	0x00000890
        /*0374*/ 	.word	0x000000ff
        /*0378*/ 	.word	0x00031cc0
        /*037c*/ 	.short	0x0100
        /*037e*/ 	.byte	0x08
	.zero		1


	//   ....[20]....
        /*0380*/ 	.word	0x000008a0
        /*0384*/ 	.word	0x000000ff
        /*0388*/ 	.word	0x00031cb8
        /*038c*/ 	.short	0x0100
        /*038e*/ 	.byte	0x08
	.zero		1


	//   ....[21]....
        /*0390*/ 	.word	0x000008b0
        /*0394*/ 	.word	0x000000ff
        /*0398*/ 	.word	0x00031cc8
        /*039c*/ 	.short	0x0100
        /*039e*/ 	.byte	0x08
	.zero		1


	//   ....[22]....
        /*03a0*/ 	.word	0x000011d0
        /*03a4*/ 	.word	0x000000ff
        /*03a8*/ 	.word	0x00031c00
        /*03ac*/ 	.short	0x010a
        /*03ae*/ 	.byte	0x25
	.zero		1


	//   ....[23]....
        /*03b0*/ 	.word	0x00001220
        /*03b4*/ 	.word	0x000000ff
        /*03b8*/ 	.word	0x00031c30
        /*03bc*/ 	.short	0x010a
        /*03be*/ 	.byte	0x25
	.zero		1


	//   ....[24]....
        /*03c0*/ 	.word	0x00001260
        /*03c4*/ 	.word	0x000000ff
        /*03c8*/ 	.word	0x00031c30
        /*03cc*/ 	.short	0x010a
        /*03ce*/ 	.byte	0x25
	.zero		1


	//   ....[25]....
        /*03d0*/ 	.word	0x00003e30
        /*03d4*/ 	.word	0x00000009
        /*03d8*/ 	.word	0x00000000
        /*03dc*/ 	.short	0x0101
        /*03de*/ 	.byte	0x3f
	.zero		1


	//   ....[26]....
        /*03e0*/ 	.word	0x00004f60
        /*03e4*/ 	.word	0x00000005
        /*03e8*/ 	.word	0x00031c30
        /*03ec*/ 	.short	0x010a
        /*03ee*/ 	.byte	0x3f
	.zero		1


	//   ....[27]....
        /*03f0*/ 	.word	0x00004fa0
        /*03f4*/ 	.word	0x00000005
        /*03f8*/ 	.word	0x00031c30
        /*03fc*/ 	.short	0x010a
        /*03fe*/ 	.byte	0x3f
	.zero		1


	//   ....[28]....
        /*0400*/ 	.word	0x00006630
        /*0404*/ 	.word	0x000000ff
        /*0408*/ 	.word	0x00031c50
        /*040c*/ 	.short	0x010a
        /*040e*/ 	.byte	0x06
	.zero		1


	//   ....[29]....
        /*0410*/ 	.word	0x00006670
        /*0414*/ 	.word	0x000000ff
        /*0418*/ 	.word	0x00031c50
        /*041c*/ 	.short	0x010a
        /*041e*/ 	.byte	0x06
	.zero		1


	//   ....[30]....
        /*0420*/ 	.word	0x00007980
        /*0424*/ 	.word	0x00000077
        /*0428*/ 	.word	0x00000000
        /*042c*/ 	.short	0x0101
        /*042e*/ 	.byte	0x3f
	.zero		1


	//   ....[31]....
        /*0430*/ 	.word	0x00007a00
        /*0434*/ 	.word	0x0000008a
        /*0438*/ 	.word	0x00000000
        /*043c*/ 	.short	0x0101
        /*043e*/ 	.byte	0x3f
	.zero		1


	//   ....[32]....
        /*0440*/ 	.word	0x000085e0
        /*0444*/ 	.word	0x0000000c
        /*0448*/ 	.word	0x00031c50
        /*044c*/ 	.short	0x010a
        /*044e*/ 	.byte	0x3f
	.zero		1


	//   ....[33]....
        /*0450*/ 	.word	0x00008620
        /*0454*/ 	.word	0x0000000c
        /*0458*/ 	.word	0x00031c50
        /*045c*/ 	.short	0x010a
        /*045e*/ 	.byte	0x3f
	.zero		1


	//   ....[34]....
        /*0460*/ 	.word	0x00008d10
        /*0464*/ 	.word	0x00000009
        /*0468*/ 	.word	0x00000000
        /*046c*/ 	.short	0x0101
        /*046e*/ 	.byte	0x3f
	.zero		1


	//   ....[35]....
        /*0470*/ 	.word	0x000097d0
        /*0474*/ 	.word	0x000000ff
        /*0478*/ 	.word	0x00000000
        /*047c*/ 	.short	0x0101
        /*047e*/ 	.byte	0x04
	.zero		1


	//   ....[36]....
        /*0480*/ 	.word	0x0000b0e0
        /*0484*/ 	.word	0x000000ff
        /*0488*/ 	.word	0x00031c40
        /*048c*/ 	.short	0x010a
        /*048e*/ 	.byte	0x28
	.zero		1


	//   ....[37]....
        /*0490*/ 	.word	0x0000bea0
        /*0494*/ 	.word	0x000000ff
        /*0498*/ 	.word	0x00031c00
        /*049c*/ 	.short	0x0107
        /*049e*/ 	.byte	0x28
	.zero		1


	//   ....[38]....
        /*04a0*/ 	.word	0x0000bef0
        /*04a4*/ 	.word	0x000000ff
        /*04a8*/ 	.word	0x00031c00
        /*04ac*/ 	.short	0x0101
        /*04ae*/ 	.byte	0x28
	.zero		1


	//   ....[39]....
        /*04b0*/ 	.word	0x0000bf20
        /*04b4*/ 	.word	0x000000ff
        /*04b8*/ 	.word	0x00031c20
        /*04bc*/ 	.short	0x010a
        /*04be*/ 	.byte	0x28
	.zero		1


	//   ....[40]....
        /*04c0*/ 	.word	0x0000c260
        /*04c4*/ 	.word	0x000000ff
        /*04c8*/ 	.word	0x00031c48
        /*04cc*/ 	.short	0x010a
        /*04ce*/ 	.byte	0x28
	.zero		1


	//   ....[41]....
        /*04d0*/ 	.word	0x0000c630
        /*04d4*/ 	.word	0x000000ff
        /*04d8*/ 	.word	0x00031c60
        /*04dc*/ 	.short	0x010a
        /*04de*/ 	.byte	0x28
	.zero		1


	//   ....[42]....
        /*04e0*/ 	.word	0x0000cbb0
        /*04e4*/ 	.word	0x000000ff
        /*04e8*/ 	.word	0x00031c40
        /*04ec*/ 	.short	0x010a
        /*04ee*/ 	.byte	0x28
	.zero		1


	//   ....[43]....
        /*04f0*/ 	.word	0x0000cf90
        /*04f4*/ 	.word	0x000000ff
        /*04f8*/ 	.word	0x00031c68
        /*04fc*/ 	.short	0x010a
        /*04fe*/ 	.byte	0x28
	.zero		1


	//   ....[44]....
        /*0500*/ 	.word	0x0000d550
        /*0504*/ 	.word	0x000000ff
        /*0508*/ 	.word	0x00031c48
        /*050c*/ 	.short	0x010a
        /*050e*/ 	.byte	0x28
	.zero		1


	//   ....[45]....
        /*0510*/ 	.word	0x0000d910
        /*0514*/ 	.word	0x000000ff
        /*0518*/ 	.word	0x00031c60
        /*051c*/ 	.short	0x010a
        /*051e*/ 	.byte	0x28
	.zero		1


	//   ....[46]....
        /*0520*/ 	.word	0x0000dd50
        /*0524*/ 	.word	0x00000003
        /*0528*/ 	.word	0x00031c60
        /*052c*/ 	.short	0x010a
        /*052e*/ 	.byte	0x3f
	.zero		1


	//   ....[47]....
        /*0530*/ 	.word	0x0000e1b0
        /*0534*/ 	.word	0x00000007
        /*0538*/ 	.word	0x00031c20
        /*053c*/ 	.short	0x010a
        /*053e*/ 	.byte	0x3f
	.zero		1


	//   ....[48]....
        /*0540*/ 	.word	0x0000e2f0
        /*0544*/ 	.word	0x00000005
        /*0548*/ 	.word	0x00000000
        /*054c*/ 	.short	0x010a
        /*054e*/ 	.byte	0x3f
	.zero		1


	//   ....[49]....
        /*0550*/ 	.word	0x0000e360
        /*0554*/ 	.word	0x00000003
        /*0558*/ 	.word	0x00000000
        /*055c*/ 	.short	0x010a
        /*055e*/ 	.byte	0x3f
	.zero		1


	//   ....[50]....
        /*0560*/ 	.word	0x0000e3c0
        /*0564*/ 	.word	0x00000005
        /*0568*/ 	.word	0x00000000
        /*056c*/ 	.short	0x010a
        /*056e*/ 	.byte	0x3f
	.zero		1


	//   ....[51]....
        /*0570*/ 	.word	0x0000e3f0
        /*0574*/ 	.word	0x00000003
        /*0578*/ 	.word	0x00000000
        /*057c*/ 	.short	0x010a
        /*057e*/ 	.byte	0x3f
	.zero		1


	//   ....[52]....
        /*0580*/ 	.word	0x0000e460
        /*0584*/ 	.word	0x00000003
        /*0588*/ 	.word	0x00031c00
        /*058c*/ 	.short	0x010a
        /*058e*/ 	.byte	0x3f
	.zero		1


	//   ....[53]....
        /*0590*/ 	.word	0x0000e4c0
        /*0594*/ 	.word	0x00000003
        /*0598*/ 	.word	0x00031c30
        /*059c*/ 	.short	0x010a
        /*059e*/ 	.byte	0x3f
	.zero		1


	//   ....[54]....
        /*05a0*/ 	.word	0x0000e510
        /*05a4*/ 	.word	0x00000005
        /*05a8*/ 	.word	0x00031c30
        /*05ac*/ 	.short	0x010a
        /*05ae*/ 	.byte	0x3f
	.zero		1


	//   ....[55]....
        /*05b0*/ 	.word	0x0000e570
        /*05b4*/ 	.word	0x00000005
        /*05b8*/ 	.word	0x00031c50
        /*05bc*/ 	.short	0x010a
        /*05be*/ 	.byte	0x3f
	.zero		1


	//   ....[56]....
        /*05c0*/ 	.word	0x0000e5c0
        /*05c4*/ 	.word	0x0000000c
        /*05c8*/ 	.word	0x00031c50
        /*05cc*/ 	.short	0x010a
        /*05ce*/ 	.byte	0x3f
	.zero		1


	//   ....[57]....
        /*05d0*/ 	.word	0x0000e720
        /*05d4*/ 	.word	0x00000003
        /*05d8*/ 	.word	0x00031c40
        /*05dc*/ 	.short	0x010a
        /*05de*/ 	.byte	0x3f
	.zero		1


	//   ....[58]....
        /*05e0*/ 	.word	0x0000ef60
        /*05e4*/ 	.word	0x00000003
        /*05e8*/ 	.word	0x00031c20
        /*05ec*/ 	.short	0x010a
        /*05ee*/ 	.byte	0x3f
	.zero		1


	//   ....[59]....
        /*05f0*/ 	.word	0x0000efc0
        /*05f4*/ 	.word	0x00000003
        /*05f8*/ 	.word	0x00031c48
        /*05fc*/ 	.short	0x010a
        /*05fe*/ 	.byte	0x3f
	.zero		1


	//   ....[60]....
        /*0600*/ 	.word	0x0000f020
        /*0604*/ 	.word	0x00000003
        /*0608*/ 	.word	0x00031c60
        /*060c*/ 	.short	0x010a
        /*060e*/ 	.byte	0x3f
	.zero		1


	//   ....[61]....
        /*0610*/ 	.word	0x0000f080
        /*0614*/ 	.word	0x00000003
        /*0618*/ 	.word	0x00031c40
        /*061c*/ 	.short	0x010a
        /*061e*/ 	.byte	0x3f
	.zero		1


	//   ....[62]....
        /*0620*/ 	.word	0x0000f0e0
        /*0624*/ 	.word	0x00000003
        /*0628*/ 	.word	0x00031c68
        /*062c*/ 	.short	0x010a
        /*062e*/ 	.byte	0x3f
	.zero		1


	//   ....[63]....
        /*0630*/ 	.word	0x0000f140
        /*0634*/ 	.word	0x00000002
        /*0638*/ 	.word	0x00031c48
        /*063c*/ 	.short	0x010a
        /*063e*/ 	.byte	0x3f
	.zero		1


	//   ....[64]....
        /*0640*/ 	.word	0x0000f1a0
        /*0644*/ 	.word	0x00000002
        /*0648*/ 	.word	0x00031c60
        /*064c*/ 	.short	0x010a
        /*064e*/ 	.byte	0x3f
	.zero		1


	//   ....[65]....
        /*0650*/ 	.word	0x0000f1f0
        /*0654*/ 	.word	0x00000003
        /*0658*/ 	.word	0x00031c60
        /*065c*/ 	.short	0x010a
        /*065e*/ 	.byte	0x3f
	.zero		1


	//   ....[66]....
        /*0660*/ 	.word	0x0000f240
        /*0664*/ 	.word	0x00000007
        /*0668*/ 	.word	0x00031c20
        /*066c*/ 	.short	0x010a
        /*066e*/ 	.byte	0x3f
	.zero		1


	//   ....[67]....
        /*0670*/ 	.word	0x0000f3b0
        /*0674*/ 	.word	0x00000005
        /*0678*/ 	.word	0x00000000
        /*067c*/ 	.short	0x010a
        /*067e*/ 	.byte	0x3f
	.zero		1


	//   ....[68]....
        /*0680*/ 	.word	0x0000f400
        /*0684*/ 	.word	0x00000003
        /*0688*/ 	.word	0x00000000
        /*068c*/ 	.short	0x010a
        /*068e*/ 	.byte	0x3f
	.zero		1


	//   ....[69]....
        /*0690*/ 	.word	0x0000f450
        /*0694*/ 	.word	0x00000005
        /*0698*/ 	.word	0x00000000
        /*069c*/ 	.short	0x010a
        /*069e*/ 	.byte	0x3f
	.zero		1


	//----- nvinfo : EIATTR_NUM_MBARRIERS
	.align		4
.L_1133:
        /*06a0*/ 	.byte	0x03, 0x38
        /*06a2*/ 	.short	0x0016


	//----- nvinfo : EIATTR_EXIT_INSTR_OFFSETS
	.align		4
        /*06a4*/ 	.byte	0x04, 0x1c
        /*06a6*/ 	.short	(.L_1135 - .L_1134)


	//   ....[0]....
.L_1134:
        /*06a8*/ 	.word	0x0000e440


	//----- nvinfo : EIATTR_MAX_THREADS
	.align		4
.L_1135:
        /*06ac*/ 	.byte	0x04, 0x05
        /*06ae*/ 	.short	(.L_1137 - .L_1136)
.L_1136:
        /*06b0*/ 	.word	0x00000200
        /*06b4*/ 	.word	0x00000001
        /*06b8*/ 	.word	0x00000001


	//----- nvinfo : EIATTR_CRS_STACK_SIZE
	.align		4
.L_1137:
        /*06bc*/ 	.byte	0x04, 0x1e
        /*06be*/ 	.short	(.L_1139 - .L_1138)
.L_1138:
        /*06c0*/ 	.word	0x00000000


	//----- nvinfo : EIATTR_CBANK_PARAM_SIZE
	.align		4
.L_1139:
        /*06c4*/ 	.byte	0x03, 0x19
        /*06c6*/ 	.short	0x0a70


	//----- nvinfo : EIATTR_PARAM_CBANK
	.align		4
        /*06c8*/ 	.byte	0x04, 0x0a
        /*06ca*/ 	.short	(.L_1141 - .L_1140)
	.align		4
.L_1140:
        /*06cc*/ 	.word	index@(.nv.constant0._ZN7cutlass13device_kernelIN5flash11enable_sm90INS1_16FlashAttnFwdSm90INS1_25CollectiveMainloopFwdSm90ILi2EN4cute5tupleIJNS5_1CILi1EEES8_S8_EEENS6_IJNS7_ILi192EEENS7_ILi144EEENS7_ILi96EEEEEELi96ENS_6half_tEfNS_4arch4Sm90ELb0ELb0ELb0ELb0ELb0ELb0ELb0ELb0ELb1ELb1ELb1ELb0EEENS1_21CollectiveEpilogueFwdINS6_IJSA_SC_SB_EEES9_SE_SG_Li384ELb0ELb1ELb1ELb0EEENS1_19SingleTileSchedulerILb0ELb1ELb1ELi192EEEEEEEEEvNT_6ParamsE)
        /*06d0*/ 	.short	0x0210
        /*06d2*/ 	.short	0x0a70


	//----- nvinfo : EIATTR_SW_WAR
	.align		4
.L_1141:
        /*06d4*/ 	.byte	0x04, 0x36
        /*06d6*/ 	.short	(.L_1143 - .L_1142)
.L_1142:
        /*06d8*/ 	.word	0x00000008
.L_1143:


//--------------------- .nv.info._ZN7cutlass13device_kernelIN5flash11enable_sm90INS1_16FlashAttnFwdSm90INS1_25CollectiveMainloopFwdSm90ILi2EN4cute5tupleIJNS5_1CILi1EEES8_S8_EEENS6_IJNS7_ILi192EEENS7_ILi144EEENS7_ILi96EEEEEELi96ENS_6half_tEfNS_4arch4Sm90ELb0ELb0ELb0ELb1ELb0ELb0ELb0ELb0ELb1ELb1ELb1ELb0EEENS1_21CollectiveEpilogueFwdINS6_IJSA_SC_SB_EEES9_SE_SG_Li384ELb1ELb1ELb1ELb0EEENS1_36VarlenDynamicPersistentTileSchedulerILi192ELi144ELi384ELi128ELb1ELb1ELb1ELb0ELb1ELb1EEEEEEEEEvNT_6ParamsE --------------------------
	.section	.nv.info._ZN7cutlass13device_kernelIN5flash11enable_sm90INS1_16FlashAttnFwdSm90INS1_25CollectiveMainloopFwdSm90ILi2EN4cute5tupleIJNS5_1CILi1EEES8_S8_EEENS6_IJNS7_ILi192EEENS7_ILi144EEENS7_ILi96EEEEEELi96ENS_6half_tEfNS_4arch4Sm90ELb0ELb0ELb0ELb1ELb0ELb0ELb0ELb0ELb1ELb1ELb1ELb0EEENS1_21CollectiveEpilogueFwdINS6_IJSA_SC_SB_EEES9_SE_SG_Li384ELb1ELb1ELb1ELb0EEENS1_36VarlenDynamicPersistentTileSchedulerILi192ELi144ELi384ELi128ELb1ELb1ELb1ELb0ELb1ELb1EEEEEEEEEvNT_6ParamsE,"",@"SHT_CUDA_INFO"
	.sectionflags	@""
	.align	4


	//----- nvinfo : EIATTR_CUDA_API_VERSION
	.align		4
        /*0000*/ 	.byte	0x04, 0x37
        /*0002*/ 	.short	(.L_1145 - .L_1144)
.L_1144:
        /*0004*/ 	.word	0x00000082


	//----- nvinfo : EIATTR_KPARAM_INFO
	.align		4
.L_1145:
        /*0008*/ 	.byte	0x04, 0x17
        /*000a*/ 	.short	(.L_1147 - .L_1146)
.L_1146:
        /*000c*/ 	.word	0x00000000
        /*0010*/ 	.short	0x0000
        /*0012*/ 	.short	0x0070
        /*0014*/ 	.byte	0x00, 0xf0, 0x01, 0x2a


	//----- nvinfo : EIATTR_SPARSE_MMA_MASK
	.align		4
.L_1147:
        /*0018*/ 	.byte	0x03, 0x50
        /*001a*/ 	.short	0x0000


	//----- nvinfo : EIATTR_MAXREG_COUNT
	.align		4
        /*001c*/ 	.byte	0x03, 0x1b
        /*001e*/ 	.short	0x0080


	//----- nvinfo : EIATTR_NUM_BARRIERS
	.align		4
        /*0020*/ 	.byte	0x02, 0x4c
        /*0022*/ 	.byte	0x10
	.zero		1


	//----- nvinfo : EIATTR_EXTERNS
	.align		4
        /*0024*/ 	.byte	0x04, 0x0f
        /*0026*/ 	.short	(.L_1149 - .L_1148)


	//   ....[0]....
	.align		4
.L_1148:
        /*0028*/ 	.word	index@(__assertfail)


	//----- nvinfo : EIATTR_ANNOTATIONS
	.align		4
.L_1149:
        /*002c*/ 	.byte	0x04, 0x55
        /*002e*/ 	.short	(.L_1151 - .L_1150)


	//   ....[0]....
.L_1150:
        /* <DEDUP_REMOVED lines=35> */


	//----- nvinfo : EIATTR_MERCURY_ISA_VERSION
	.align		4
.L_1151:
        /*0250*/ 	.byte	0x03, 0x5f
        /*0252*/ 	.short	0x0101


	//----- nvinfo : EIATTR_UNUSED_LOAD_BYTE_OFFSET
	.align		4
        /*0254*/ 	.byte	0x04, 0x44
        /*0256*/ 	.short	(.L_1153 - .L_1152)


	//   ....[0]....
.L_1152:
        /*0258*/ 	.word	0x00000a60
        /*025c*/ 	.word	0x0000fff0


	//   ....[1]....
        /*0260*/ 	.word	0x00009890
        /*0264*/ 	.word	0x0000fff0


	//----- nvinfo : EIATTR_INT_WARP_WIDE_INSTR_OFFSETS
	.align		4
.L_1153:
        /*0268*/ 	.byte	0x04, 0x31
        /*026a*/ 	.short	(.L_1155 - .L_1154)


	//   ....[0]....
.L_1154:
        /*026c*/ 	.word	0x00000130


	//   ....[1]....
        /*0270*/ 	.word	0x00000170


	//   ....[2]....
        /*0274*/ 	.word	0x000001e0


	//   ....[3]....
        /*0278*/ 	.word	0x0000db00


	//   ....[4]....
        /*027c*/ 	.word	0x0000dba0


	//   ....[5]....
        /*0280*/ 	.word	0x000116d0


	//   ....[6]....
        /*0284*/ 	.word	0x00011770


	//----- nvinfo : EIATTR_COOP_GROUP_MASK_REGIDS
	.align		4
.L_1155:
        /*0288*/ 	.byte	0x04, 0x29
        /*028a*/ 	.short	(.L_1157 - .L_1156)


	//   ....[0]....
.L_1156:
        /*028c*/ 	.word	0xffffffff


	//   ....[1]....
        /*0290*/ 	.word	0xffffffff


	//   ....[2]....
        /*0294*/ 	.word	0xffffffff


	//   ....[3]....
        /*0298*/ 	.word	0xffffffff


	//   ....[4]....
        /*029c*/ 	.word	0xffffffff


	//   ....[5]....
        /*02a0*/ 	.word	0xffffffff


	//   ....[6]....
        /*02a4*/ 	.word	0xffffffff


	//   ....[7]....
        /*02a8*/ 	.word	0xffffffff


	//   ....[8]....
        /*02ac*/ 	.word	0xffffffff


	//   ....[9]....
        /*02b0*/ 	.word	0xffffffff


	//   ....[10]....
        /*02b4*/ 	.word	0xffffffff


	//   ....[11]....
        /*02b8*/ 	.word	0xffffffff


	//   ....[12]....
        /*02bc*/ 	.word	0xffffffff


	//   ....[13]....
        /*02c0*/ 	.word	0xffffffff


	//   ....[14]....
        /*02c4*/ 	.word	0xffffffff


	//   ....[15]....
        /*02c8*/ 	.word	0xffffffff


	//   ....[16]....
        /*02cc*/ 	.word	0xffffffff


	//   ....[17]....
        /*02d0*/ 	.word	0xffffffff


	//   ....[18]....
        /*02d4*/ 	.word	0xffffffff


	//   ....[19]....
        /*02d8*/ 	.word	0xffffffff


	//   ....[20]....
        /*02dc*/ 	.word	0xffffffff


	//   ....[21]....
        /*02e0*/ 	.word	0xffffffff


	//   ....[22]....
        /*02e4*/ 	.word	0xffffffff


	//   ....[23]....
        /*02e8*/ 	.word	0xffffffff


	//   ....[24]....
        /*02ec*/ 	.word	0xffffffff


	//   ....[25]....
        /*02f0*/ 	.word	0xffffffff


	//   ....[26]....
        /*02f4*/ 	.word	0xffffffff


	//   ....[27]....
        /*02f8*/ 	.word	0xffffffff


	//   ....[28]....
        /*02fc*/ 	.word	0xffffffff


	//   ....[29]....
        /*0300*/ 	.word	0xffffffff


	//   ....[30]....
        /*0304*/ 	.word	0xffffffff


	//   ....[31]....
        /*0308*/ 	.word	0xffffffff


	//   ....[32]....
        /*030c*/ 	.word	0xffffffff


	//   ....[33]....
        /*0310*/ 	.word	0xffffffff


	//   ....[34]....
        /*0314*/ 	.word	0xffffffff


	//   ....[35]....
        /*0318*/ 	.word	0xffffffff


	//   ....[36]....
        /*031c*/ 	.word	0xffffffff


	//   ....[37]....
        /*0320*/ 	.word	0xffffffff


	//   ....[38]....
        /*0324*/ 	.word	0xffffffff


	//   ....[39]....
        /*0328*/ 	.word	0xffffffff


	//   ....[40]....
        /*032c*/ 	.word	0xffffffff


	//   ....[41]....
        /*0330*/ 	.word	0xffffffff


	//   ....[42]....
        /*0334*/ 	.word	0xffffffff


	//   ....[43]....
        /*0338*/ 	.word	0xffffffff


	//   ....[44]....
        /*033c*/ 	.word	0xffffffff


	//   ....[45]....
        /*0340*/ 	.word	0xffffffff


	//   ....[46]....
        /*0344*/ 	.word	0xffffffff


	//   ....[47]....
        /*0348*/ 	.word	0xffffffff


	//   ....[48]....
        /*034c*/ 	.word	0xffffffff


	//   ....[49]....
        /*0350*/ 	.word	0xffffffff


	//   ....[50]....
        /*0354*/ 	.word	0xffffffff


	//   ....[51]....
        /*0358*/ 	.word	0xffffffff


	//   ....[52]....
        /*035c*/ 	.word	0xffffffff


	//   ....[53]....
        /*0360*/ 	.word	0xffffffff


	//   ....[54]....
        /*0364*/ 	.word	0xffffffff


	//   ....[55]....
        /*0368*/ 	.word	0xffffffff


	//   ....[56]....
        /*036c*/ 	.word	0xffffffff


	//   ....[57]....
        /*0370*/ 	.word	0xffffffff


	//   ....[58]....
        /*0374*/ 	.word	0xffffffff


	//   ....[59]....
        /*0378*/ 	.word	0xffffffff


	//   ....[60]....
        /*037c*/ 	.word	0xffffffff


	//   ....[61]....
        /*0380*/ 	.word	0xffffffff


	//   ....[62]....
        /*0384*/ 	.word	0xffffffff


	//   ....[63]....
        /*0388*/ 	.word	0xffffffff


	//   ....[64]....
        /*038c*/ 	.word	0xffffffff


	//   ....[65]....
        /*0390*/ 	.word	0xffffffff


	//   ....[66]....
        /*0394*/ 	.word	0xffffffff


	//   ....[67]....
        /*0398*/ 	.word	0xffffffff


	//   ....[68]....
        /*039c*/ 	.word	0xffffffff


	//   ....[69]....
        /*03a0*/ 	.word	0xffffffff


	//   ....[70]....
        /*03a4*/ 	.word	0xffffffff


	//   ....[71]....
        /*03a8*/ 	.word	0xffffffff


	//   ....[72]....
        /*03ac*/ 	.word	0xffffffff


	//   ....[73]....
        /*03b0*/ 	.word	0xffffffff


	//   ....[74]....
        /*03b4*/ 	.word	0xffffffff


	//   ....[75]....
        /*03b8*/ 	.word	0xffffffff


	//   ....[76]....
        /*03bc*/ 	.word	0xffffffff


	//   ....[77]....
        /*03c0*/ 	.word	0xffffffff


	//   ....[78]....
        /*03c4*/ 	.word	0xffffffff


	//   ....[79]....
        /*03c8*/ 	.word	0xffffffff


	//   ....[80]....
        /*03cc*/ 	.word	0xffffffff


	//   ....[81]....
        /*03d0*/ 	.word	0xffffffff


	//   ....[82]....
        /*03d4*/ 	.word	0xffffffff


	//   ....[83]....
        /*03d8*/ 	.word	0xffffffff


	//   ....[84]....
        /*03dc*/ 	.word	0xffffffff


	//   ....[85]....
        /*03e0*/ 	.word	0xffffffff


	//   ....[86]....
        /*03e4*/ 	.word	0xffffffff


	//   ....[87]....
        /*03e8*/ 	.word	0x0500000f


	//   ....[88]....
        /*03ec*/ 	.word	0x0500000f


	//   ....[89]....
        /*03f0*/ 	.word	0x0500000f


	//   ....[90]....
        /*03f4*/ 	.word	0x0500000f


	//   ....[91]....
        /*03f8*/ 	.word	0x0500000f


	//   ....[92]....
        /*03fc*/ 	.word	0x0500000f


	//   ....[93]....
        /*0400*/ 	.word	0x0500000f


	//   ....[94]....
        /*0404*/ 	.word	0x0500000f


	//   ....[95]....
        /*0408*/ 	.word	0x0500000f


	//   ....[96]....
        /*040c*/ 	.word	0x0500000f


	//   ....[97]....
        /*0410*/ 	.word	0x0500000f


	//   ....[98]....
        /*0414*/ 	.word	0x0500000f


	//   ....[99]....
        /*0418*/ 	.word	0x0500000f


	//   ....[100]....
        /*041c*/ 	.word	0x0500000f


	//   ....[101]....
        /*0420*/ 	.word	0x0500000f


	//   ....[102]....
        /*0424*/ 	.word	0x0500000f


	//   ....[103]....
        /*0428*/ 	.word	0x0500000f


	//   ....[104]....
        /*042c*/ 	.word	0x0500000f


	//   ....[105]....
        /*0430*/ 	.word	0x0500000f


	//   ....[106]....
        /*0434*/ 	.word	0x0500000f


	//   ....[107]....
        /*0438*/ 	.word	0x0500000f


	//   ....[108]....
        /*043c*/ 	.word	0x0500000f


	//   ....[109]....
        /*0440*/ 	.word	0x0500000f


	//   ....[110]....
        /*0444*/ 	.word	0x0500000f


	//   ....[111]....
        /*0448*/ 	.word	0x0500000f


	//   ....[112]....
        /*044c*/ 	.word	0x0500000f


	//   ....[113]....
        /*0450*/ 	.word	0x0500000f


	//   ....[114]....
        /*0454*/ 	.word	0x0500000f


	//   ....[115]....
        /*0458*/ 	.word	0x0500000f


	//   ....[116]....
        /*045c*/ 	.word	0x0500000f


	//   ....[117]....
        /*0460*/ 	.word	0x0500000f


	//   ....[118]....
        /*0464*/ 	.word	0x0500000f


	//----- nvinfo : EIATTR_COOP_GROUP_INSTR_OFFSETS
	.align		4
.L_1157:
        /*0468*/ 	.byte	0x04, 0x28
        /*046a*/ 	.short	(.L_1159 - .L_1158)


	//   ....[0]....
.L_1158:
        /*046c*/ 	.word	0x00000070


	//   ....[1]....
        /*0470*/ 	.word	0x00000140


	//   ....[2]....
        /*0474*/ 	.word	0x00000190


	//   ....[3]....
        /*0478*/ 	.word	0x000003c0


	//   ....[4]....
        /*047c*/ 	.word	0x00000520


	//   ....[5]....
        /*0480*/ 	.word	0x00000640


	//   ....[6]....
        /*0484*/ 	.word	0x000007a0


	//   ....[7]....
        /*0488*/ 	.word	0x00001ac0


	//   ....[8]....
        /*048c*/ 	.word	0x00003de0


	//   ....[9]....
        /*0490*/ 	.word	0x00003e10


	//   ....[10]....
        /*0494*/ 	.word	0x000043b0


	//   ....[11]....
        /*0498*/ 	.word	0x00004440


	//   ....[12]....
        /*049c*/ 	.word	0x00005490


	//   ....[13]....
        /*04a0*/ 	.word	0x00007280


	//   ....[14]....
        /*04a4*/ 	.word	0x000072a0


	//   ....[15]....
        /*04a8*/ 	.word	0x000079f0


	//   ....[16]....
        /*04ac*/ 	.word	0x00007a50


	//   ....[17]....
        /*04b0*/ 	.word	0x00008d90


	//   ....[18]....
        /*04b4*/ 	.word	0x00008ec0


	//   ....[19]....
        /*04b8*/ 	.word	0x00008ff0


	//   ....[20]....
        /*04bc*/ 	.word	0x00009180


	//   ....[21]....
        /*04c0*/ 	.word	0x000091c0


	//   ....[22]....
        /*04c4*/ 	.word	0x0000a3a0


	//   ....[23]....
        /*04c8*/ 	.word	0x0000a3b0


	//   ....[24]....
        /*04cc*/ 	.word	0x0000a3c0


	//   ....[25]....
        /*04d0*/ 	.word	0x0000a400


	//   ....[26]....
        /*04d4*/ 	.word	0x0000aaf0


	//   ....[27]....
        /*04d8*/ 	.word	0x0000ab20


	//   ....[28]....
        /*04dc*/ 	.word	0x0000ac50


	//   ....[29]....
        /*04e0*/ 	.word	0x0000ac70


	//   ....[30]....
        /*04e4*/ 	.word	0x0000b150


	//   ....[31]....
        /*04e8*/ 	.word	0x0000b160


	//   ....[32]....
        /*04ec*/ 	.word	0x0000b4b0


	//   ....[33]....
        /*04f0*/ 	.word	0x0000b4c0


	//   ....[34]....
        /*04f4*/ 	.word	0x0000c290


	//   ....[35]....
        /*04f8*/ 	.word	0x0000c2a0


	//   ....[36]....
        /*04fc*/ 	.word	0x0000c3b0


	//   ....[37]....
        /*0500*/ 	.word	0x0000c3d0


	//   ....[38]....
        /*0504*/ 	.word	0x0000c570


	//   ....[39]....
        /*0508*/ 	.word	0x0000c780


	//   ....[40]....
        /*050c*/ 	.word	0x0000c7b0


	//   ....[41]....
        /*0510*/ 	.word	0x0000c7e0


	//   ....[42]....
        /*0514*/ 	.word	0x0000c810


	//   ....[43]....
        /*0518*/ 	.word	0x0000c840


	//   ....[44]....
        /*051c*/ 	.word	0x0000c870


	//   ....[45]....
        /*0520*/ 	.word	0x0000ca00


	//   ....[46]....
        /*0524*/ 	.word	0x0000ca30


	//   ....[47]....
        /*0528*/ 	.word	0x0000ca60


	//   ....[48]....
        /*052c*/ 	.word	0x0000ca90


	//   ....[49]....
        /*0530*/ 	.word	0x0000cac0


	//   ....[50]....
        /*0534*/ 	.word	0x0000caf0


	//   ....[51]....
        /*0538*/ 	.word	0x0000cb80


	//   ....[52]....
        /*053c*/ 	.word	0x0000cbb0


	//   ....[53]....
        /*0540*/ 	.word	0x0000cbc0


	//   ....[54]....
        /*0544*/ 	.word	0x0000cc60


	//   ....[55]....
        /*0548*/ 	.word	0x0000e0c0


	//   ....[56]....
        /*054c*/ 	.word	0x0000ed60


	//   ....[57]....
        /*0550*/ 	.word	0x0000ed80


	//   ....[58]....
        /*0554*/ 	.word	0x0000ee40


	//   ....[59]....
        /*0558*/ 	.word	0x0000ee60


	//   ....[60]....
        /*055c*/ 	.word	0x0000ef00


	//   ....[61]....
        /*0560*/ 	.word	0x0000ef20


	//   ....[62]....
        /*0564*/ 	.word	0x0000ef30


	//   ....[63]....
        /*0568*/ 	.word	0x0000efc0


	//   ....[64]....
        /*056c*/ 	.word	0x0000f010


	//   ....[65]....
        /*0570*/ 	.word	0x0000f020


	//   ....[66]....
        /*0574*/ 	.word	0x0000f050


	//   ....[67]....
        /*0578*/ 	.word	0x0000f100


	//   ....[68]....
        /*057c*/ 	.word	0x00011e50


	//   ....[69]....
        /*0580*/ 	.word	0x00011e80


	//   ....[70]....
        /*0584*/ 	.word	0x00011ee0


	//   ....[71]....
        /*0588*/ 	.word	0x00011f10


	//   ....[72]....
        /*058c*/ 	.word	0x00011f40


	//   ....[73]....
        /*0590*/ 	.word	0x00011f70


	//   ....[74]....
        /*0594*/ 	.word	0x00011fa0


	//   ....[75]....
        /*0598*/ 	.word	0x00011fd0


	//   ....[76]....
        /*059c*/ 	.word	0x00012180


	//   ....[77]....
        /*05a0*/ 	.word	0x000121b0


	//   ....[78]....
        /*05a4*/ 	.word	0x000121e0


	//   ....[79]....
        /*05a8*/ 	.word	0x00012210


	//   ....[80]....
        /*05ac*/ 	.word	0x00012240


	//   ....[81]....
        /*05b0*/ 	.word	0x00012270


	//   ....[82]....
        /*05b4*/ 	.word	0x00012330


	//   ....[83]....
        /*05b8*/ 	.word	0x00012350


	//   ....[84]....
        /*05bc*/ 	.word	0x00012360


	//   ....[85]....
        /*05c0*/ 	.word	0x000123c0


	//   ....[86]....
        /*05c4*/ 	.word	0x000129e0


	//   ....[87]....
        /*05c8*/ 	.word	0x00012ee0


	//   ....[88]....
        /*05cc*/ 	.word	0x00013090


	//   ....[89]....
        /*05d0*/ 	.word	0x000130e0


	//   ....[90]....
        /*05d4*/ 	.word	0x00013210


	//   ....[91]....
        /*05d8*/ 	.word	0x00013260


	//   ....[92]....
        /*05dc*/ 	.word	0x00013380


	//   ....[93]....
        /*05e0*/ 	.word	0x000133f0


	//   ....[94]....
        /*05e4*/ 	.word	0x00013510


	//   ....[95]....
        /*05e8*/ 	.word	0x00013580


	//   ....[96]....
        /*05ec*/ 	.word	0x00013670


	//   ....[97]....
        /*05f0*/ 	.word	0x000136e0


	//   ....[98]....
        /*05f4*/ 	.word	0x000137f0


	//   ....[99]....
        /*05f8*/ 	.word	0x00013840


	//   ....[100]....
        /*05fc*/ 	.word	0x00013b60


	//   ....[101]....
        /*0600*/ 	.word	0x00013c00


	//   ....[102]....
        /*0604*/ 	.word	0x00013d90


	//   ....[103]....
        /*0608*/ 	.word	0x00013e00


	//   ....[104]....
        /*060c*/ 	.word	0x00013e70


	//   ....[105]....
        /*0610*/ 	.word	0x00013ee0


	//   ....[106]....
        /*0614*/ 	.word	0x00013f50


	//   ....[107]....
        /*0618*/ 	.word	0x00013fd0


	//   ....[108]....
        /*061c*/ 	.word	0x00014050


	//   ....[109]....
        /*0620*/ 	.word	0x000140e0


	//   ....[110]....
        /*0624*/ 	.word	0x00014150


	//   ....[111]....
        /*0628*/ 	.word	0x000141c0


	//   ....[112]....
        /*062c*/ 	.word	0x00014230


	//   ....[113]....
        /*0630*/ 	.word	0x000142b0


	//   ....[114]....
        /*0634*/ 	.word	0x00014320


	//   ....[115]....
        /*0638*/ 	.word	0x000143c0


	//   ....[116]....
        /*063c*/ 	.word	0x00014410


	//   ....[117]....
        /*0640*/ 	.word	0x000144a0


	//   ....[118]....
        /*0644*/ 	.word	0x000145d0


	//----- nvinfo : EIATTR_REG_RECONFIG
	.align		4
.L_1159:
        /*0648*/ 	.byte	0x01, 0x54
	.zero		2


	//----- nvinfo : EIATTR_SYSCALL_OFFSETS
	.align		4
        /*064c*/ 	.byte	0x04, 0x46
        /*064e*/ 	.short	(.L_1161 - .L_1160)


	//   ....[0]....
.L_1160:
        /*0650*/ 	.word	0x00001c80


	//   ....[1]....
        /*0654*/ 	.word	0x0000dd00


	//   ....[2]....
        /*0658*/ 	.word	0x0000de50


	//   ....[3]....
        /*065c*/ 	.word	0x0000df50


	//   ....[4]....
        /*0660*/ 	.word	0x0000e810


	//----- nvinfo : EIATTR_MBARRIER_INSTR_OFFSETS
	.align		4
.L_1161:
        /*0664*/ 	.byte	0x04, 0x39
        /*0666*/ 	.short	(.L_1163 - .L_1162)


	//   ....[0]....
.L_1162:
        /*0668*/ 	.word	0x00000270
        /*066c*/ 	.word	0x000000ff
        /*0670*/ 	.word	0x00031c00
        /*0674*/ 	.short	0x0100
        /*0676*/ 	.byte	0x08
	.zero		1


	//   ....[1]....
        /*0678*/ 	.word	0x00000280
        /*067c*/ 	.word	0x000000ff
        /*0680*/ 	.word	0x00031c20
        /*0684*/ 	.short	0x0100
        /*0686*/ 	.byte	0x08
	.zero		1


	//   ....[2]....
        /*0688*/ 	.word	0x00000370
        /*068c*/ 	.word	0x000000ff
        /*0690*/ 	.word	0x00031c30
        /*0694*/ 	.short	0x0100
        /*0696*/ 	.byte	0x08
	.zero		1


	//   ....[3]....
        /*0698*/ 	.word	0x00000380
        /*069c*/ 	.word	0x000000ff
        /*06a0*/ 	.word	0x00031c40
        /*06a4*/ 	.short	0x0100
        /*06a6*/ 	.byte	0x08
	.zero		1


	//   ....[4]....
        /*06a8*/ 	.word	0x00000390
        /*06ac*/ 	.word	0x000000ff
        /*06b0*/ 	.word	0x00031c38
        /*06b4*/ 	.short	0x0100
        /*06b6*/ 	.byte	0x08
	.zero		1


	//   ....[5]....
        /*06b8*/ 	.word	0x000003a0
        /*06bc*/ 	.word	0x000000ff
        /*06c0*/ 	.word	0x00031c48
        /*06c4*/ 	.short	0x0100
        /*06c6*/ 	.byte	0x08
	.zero		1


	//   ....[6]....
        /*06c8*/ 	.word	0x000004d0
        /*06cc*/ 	.word	0x000000ff
        /*06d0*/ 	.word	0x00031c50
        /*06d4*/ 	.short	0x0100
        /*06d6*/ 	.byte	0x08
	.zero		1


	//   ....[7]....
        /*06d8*/ 	.word	0x000004e0
        /*06dc*/ 	.word	0x000000ff
        /*06e0*/ 	.word	0x00031c60
        /*06e4*/ 	.short	0x0100
        /*06e6*/ 	.byte	0x08
	.zero		1


	//   ....[8]....
        /*06e8*/ 	.word	0x000004f0
        /*06ec*/ 	.word	0x000000ff
        /*06f0*/ 	.word	0x00031c58
        /*06f4*/ 	.short	0x0100
        /*06f6*/ 	.byte	0x08
	.zero		1


	//   ....[9]....
        /*06f8*/ 	.word	0x00000500
        /*06fc*/ 	.word	0x000000ff
        /*0700*/ 	.word	0x00031c68
        /*0704*/ 	.short	0x0100
        /*0706*/ 	.byte	0x08
	.zero		1


	//   ....[10]....
        /*0708*/ 	.word	0x000005f0
        /*070c*/ 	.word	0x000000ff
        /*0710*/ 	.word	0x00031c70
        /*0714*/ 	.short	0x0100
        /*0716*/ 	.byte	0x06
	.zero		1


	//   ....[11]....
        /*0718*/ 	.word	0x00000600
        /*071c*/ 	.word	0x000000ff
        /*0720*/ 	.word	0x00031c80
        /*0724*/ 	.short	0x0100
        /*0726*/ 	.byte	0x06
	.zero		1


	//   ....[12]....
        /*0728*/ 	.word	0x00000610
        /*072c*/ 	.word	0x000000ff
        /*0730*/ 	.word	0x00031c78
        /*0734*/ 	.short	0x0100
        /*0736*/ 	.byte	0x06
	.zero		1


	//   ....[13]....
        /*0738*/ 	.word	0x00000620
        /*073c*/ 	.word	0x000000ff
        /*0740*/ 	.word	0x00031c88
        /*0744*/ 	.short	0x0100
        /*0746*/ 	.byte	0x06
	.zero		1


	//   ....[14]....
        /*0748*/ 	.word	0x00000750
        /*074c*/ 	.word	0x000000ff
        /*0750*/ 	.word	0x00031c90
        /*0754*/ 	.short	0x0100
        /*0756*/ 	.byte	0x08
	.zero		1


	//   ....[15]....
        /*0758*/ 	.word	0x00000760
        /*075c*/ 	.word	0x000000ff
        /*0760*/ 	.word	0x00031ca0
        /*0764*/ 	.short	0x0100
        /*0766*/ 	.byte	0x08
	.zero		1


	//   ....[16]....
        /*0768*/ 	.word	0x00000770
        /*076c*/ 	.word	0x000000ff
        /*0770*/ 	.word	0x00031c98
        /*0774*/ 	.short	0x0100
        /*0776*/ 	.byte	0x08
	.zero		1


	//   ....[17]....
        /*0778*/ 	.word	0x00000780
        /*077c*/ 	.word	0x000000ff
        /*0780*/ 	.word	0x00031ca8
        /*0784*/ 	.short	0x0100
        /*0786*/ 	.byte	0x08
	.zero		1


	//   ....[18]....
        /*0788*/ 	.word	0x000008b0
        /*078c*/ 	.word	0x000000ff
        /*0790*/ 	.word	0x00031cb0
        /*0794*/ 	.short	0x0100
        /*0796*/ 	.byte	0x08
	.zero		1


	//   ....[19]....
        /*0798*/ 	.word	0x000008c0
        /*079c*/ 	.word	0x000000ff
        /*07a0*/ 	.word	0x00031cc0
        /*07a4*/ 	.short	0x0100
        /*07a6*/ 	.byte	0x08
	.zero		1


	//   ....[20]....
        /*07a8*/ 	.word	0x000008d0
        /*07ac*/ 	.word	0x000000ff
        /*07b0*/ 	.word	0x00031cb8
        /*07b4*/ 	.short	0x0100
        /*07b6*/ 	.byte	0x08
	.zero		1


	//   ....[21]....
        /*07b8*/ 	.word	0x000008e0
        /*07bc*/ 	.word	0x000000ff
        /*07c0*/ 	.word	0x00031cc8
        /*07c4*/ 	.short	0x0100
        /*07c6*/ 	.byte	0x08
	.zero		1


	//   ....[22]....
        /*07c8*/ 	.word	0x00001d40
        /*07cc*/ 	.word	0x000000ff
        /*07d0*/ 	.word	0x00031c00
        /*07d4*/ 	.short	0x010a
        /*07d6*/ 	.byte	0x25
	.zero		1


	//   ....[23]....
        /*07d8*/ 	.word	0x00001dc0
        /*07dc*/ 	.word	0x00000003
        /*07e0*/ 	.word	0x00031c30
        /*07e4*/ 	.short	0x010a
        /*07e6*/ 	.byte	0x3f
	.zero		1


	//   ....[24]....
        /*07e8*/ 	.word	0x00001e30
        /*07ec*/ 	.word	0x00000003
        /*07f0*/ 	.word	0x00031c30
        /*07f4*/ 	.short	0x010a
        /*07f6*/ 	.byte	0x3f
	.zero		1


	//   ....[25]....
        /*07f8*/ 	.word	0x000044e0
        /*07fc*/ 	.word	0x00000004
        /*0800*/ 	.word	0x00000000
        /*0804*/ 	.short	0x0101
        /*0806*/ 	.byte	0x3f
	.zero		1


	//   ....[26]....
        /*0808*/ 	.word	0x00005740
        /*080c*/ 	.word	0x000000ff
        /*0810*/ 	.word	0x00031c30
        /*0814*/ 	.short	0x010a
        /*0816*/ 	.byte	0x04
	.zero		1


	//   ....[27]....
        /*0818*/ 	.word	0x00005780
        /*081c*/ 	.word	0x000000ff
        /*0820*/ 	.word	0x00031c30
        /*0824*/ 	.short	0x010a
        /*0826*/ 	.byte	0x04
	.zero		1


	//   ....[28]....
        /*0828*/ 	.word	0x00006e20
        /*082c*/ 	.word	0x000000ff
        /*0830*/ 	.word	0x00031c50
        /*0834*/ 	.short	0x010a
        /*0836*/ 	.byte	0x04
	.zero		1


	//   ....[29]....
        /*0838*/ 	.word	0x00006e60
        /*083c*/ 	.word	0x000000ff
        /*0840*/ 	.word	0x00031c50
        /*0844*/ 	.short	0x010a
        /*0846*/ 	.byte	0x04
	.zero		1


	//   ....[30]....
        /*0848*/ 	.word	0x00008360
        /*084c*/ 	.word	0x0000000c
        /*0850*/ 	.word	0x00000000
        /*0854*/ 	.short	0x0101
        /*0856*/ 	.byte	0x3f
	.zero		1


	//   ....[31]....
        /*0858*/ 	.word	0x00008510
        /*085c*/ 	.word	0x0000000c
        /*0860*/ 	.word	0x00000000
        /*0864*/ 	.short	0x0101
        /*0866*/ 	.byte	0x3f
	.zero		1


	//   ....[32]....
        /*0868*/ 	.word	0x00008e10
        /*086c*/ 	.word	0x000000ff
        /*0870*/ 	.word	0x00031c50
        /*0874*/ 	.short	0x010a
        /*0876*/ 	.byte	0x09
	.zero		1


	//   ....[33]....
        /*0878*/ 	.word	0x00008e50
        /*087c*/ 	.word	0x000000ff
        /*0880*/ 	.word	0x00031c50
        /*0884*/ 	.short	0x010a
        /*0886*/ 	.byte	0x09
	.zero		1


	//   ....[34]....
        /*0888*/ 	.word	0x00009530
        /*088c*/ 	.word	0x00000006
        /*0890*/ 	.word	0x00000000
        /*0894*/ 	.short	0x0101
        /*0896*/ 	.byte	0x3f
	.zero		1


	//   ....[35]....
        /*0898*/ 	.word	0x0000ab10
        /*089c*/ 	.word	0x000000ff
        /*08a0*/ 	.word	0x00000000
        /*08a4*/ 	.short	0x0101
        /*08a6*/ 	.byte	0x04
	.zero		1


	//   ....[36]....
        /*08a8*/ 	.word	0x0000b110
        /*08ac*/ 	.word	0x000000ff
        /*08b0*/ 	.word	0x00000000
        /*08b4*/ 	.short	0x0101
        /*08b6*/ 	.byte	0x04
	.zero		1


	//   ....[37]....
        /*08b8*/ 	.word	0x0000e2e0
        /*08bc*/ 	.word	0x00000000
        /*08c0*/ 	.word	0x00031c40
        /*08c4*/ 	.short	0x010a
        /*08c6*/ 	.byte	0x3f
	.zero		1


	//   ....[38]....
        /*08c8*/ 	.word	0x0000f1e0
        /*08cc*/ 	.word	0x00000011
        /*08d0*/ 	.word	0x00031c00
        /*08d4*/ 	.short	0x0107
        /*08d6*/ 	.byte	0x3f
	.zero		1


	//   ....[39]....
        /*08d8*/ 	.word	0x0000f2d0
        /*08dc*/ 	.word	0x00000011
        /*08e0*/ 	.word	0x00031c00
        /*08e4*/ 	.short	0x0101
        /*08e6*/ 	.byte	0x3f
	.zero		1


	//   ....[40]....
        /*08e8*/ 	.word	0x0000f2f0
        /*08ec*/ 	.word	0x00000011
        /*08f0*/ 	.word	0x00031c20
        /*08f4*/ 	.short	0x010a
        /*08f6*/ 	.byte	0x3f
	.zero		1


	//   ....[41]....
        /*08f8*/ 	.word	0x0000f690
        /*08fc*/ 	.word	0x00000003
        /*0900*/ 	.word	0x00031c40
        /*0904*/ 	.short	0x010a
        /*0906*/ 	.byte	0x3f
	.zero		1


	//   ....[42]....
        /*0908*/ 	.word	0x0000fb10
        /*090c*/ 	.word	0x00000003
        /*0910*/ 	.word	0x00000060
        /*0914*/ 	.short	0x010a
        /*0916*/ 	.byte	0x3f
	.zero		1


	//   ....[43]....
        /*0918*/ 	.word	0x00010250
        /*091c*/ 	.word	0x00000003
        /*0920*/ 	.word	0x00031c40
        /*0924*/ 	.short	0x010a
        /*0926*/ 	.byte	0x3f
	.zero		1


	//   ....[44]....
        /*0928*/ 	.word	0x000106d0
        /*092c*/ 	.word	0x0000000c
        /*0930*/ 	.word	0x00000060
        /*0934*/ 	.short	0x010a
        /*0936*/ 	.byte	0x3f
	.zero		1


	//   ....[45]....
        /*0938*/ 	.word	0x00010d50
        /*093c*/ 	.word	0x00000002
        /*0940*/ 	.word	0x00031c40
        /*0944*/ 	.short	0x010a
        /*0946*/ 	.byte	0x3f
	.zero		1


	//   ....[46]....
        /*0948*/ 	.word	0x000111e0
        /*094c*/ 	.word	0x00000007
        /*0950*/ 	.word	0x00000060
        /*0954*/ 	.short	0x010a
        /*0956*/ 	.byte	0x3f
	.zero		1


	//   ....[47]....
        /*0958*/ 	.word	0x00011810
        /*095c*/ 	.word	0x00000003
        /*0960*/ 	.word	0x00031c60
        /*0964*/ 	.short	0x010a
        /*0966*/ 	.byte	0x3f
	.zero		1


	//   ....[48]....
        /*0968*/ 	.word	0x00012960
        /*096c*/ 	.word	0x00000009
        /*0970*/ 	.word	0x00031c20
        /*0974*/ 	.short	0x010a
        /*0976*/ 	.byte	0x3f
	.zero		1


	//   ....[49]....
        /*0978*/ 	.word	0x00012b20
        /*097c*/ 	.word	0x00000007
        /*0980*/ 	.word	0x00000000
        /*0984*/ 	.short	0x010a
        /*0986*/ 	.byte	0x3f
	.zero		1


	//   ....[50]....
        /*0988*/ 	.word	0x00012b90
        /*098c*/ 	.word	0x00000003
        /*0990*/ 	.word	0x00000000
        /*0994*/ 	.short	0x010a
        /*0996*/ 	.byte	0x3f
	.zero		1


	//   ....[51]....
        /*0998*/ 	.word	0x00012bf0
        /*099c*/ 	.word	0x00000005
        /*09a0*/ 	.word	0x00000000
        /*09a4*/ 	.short	0x010a
        /*09a6*/ 	.byte	0x3f
	.zero		1


	//   ....[52]....
        /*09a8*/ 	.word	0x00012c20
        /*09ac*/ 	.word	0x00000003
        /*09b0*/ 	.word	0x00000000
        /*09b4*/ 	.short	0x010a
        /*09b6*/ 	.byte	0x3f
	.zero		1


	//   ....[53]....
        /*09b8*/ 	.word	0x00012c90
        /*09bc*/ 	.word	0x00000003
        /*09c0*/ 	.word	0x00031c00
        /*09c4*/ 	.short	0x010a
        /*09c6*/ 	.byte	0x3f
	.zero		1


	//   ....[54]....
        /*09c8*/ 	.word	0x00012ce0
        /*09cc*/ 	.word	0x00000003
        /*09d0*/ 	.word	0x00031c30
        /*09d4*/ 	.short	0x010a
        /*09d6*/ 	.byte	0x3f
	.zero		1


	//   ....[55]....
        /*09d8*/ 	.word	0x00012d40
        /*09dc*/ 	.word	0x00000009
        /*09e0*/ 	.word	0x00031c30
        /*09e4*/ 	.short	0x010a
        /*09e6*/ 	.byte	0x3f
	.zero		1


	//   ....[56]....
        /*09e8*/ 	.word	0x00012da0
        /*09ec*/ 	.word	0x00000006
        /*09f0*/ 	.word	0x00031c50
        /*09f4*/ 	.short	0x010a
        /*09f6*/ 	.byte	0x3f
	.zero		1


	//   ....[57]....
        /*09f8*/ 	.word	0x00012e00
        /*09fc*/ 	.word	0x00000004
        /*0a00*/ 	.word	0x00031c50
        /*0a04*/ 	.short	0x010a
        /*0a06*/ 	.byte	0x3f
	.zero		1


	//   ....[58]....
        /*0a08*/ 	.word	0x00012fa0
        /*0a0c*/ 	.word	0x00000000
        /*0a10*/ 	.word	0x00031c40
        /*0a14*/ 	.short	0x010a
        /*0a16*/ 	.byte	0x3f
	.zero		1


	//   ....[59]....
        /*0a18*/ 	.word	0x00013880
        /*0a1c*/ 	.word	0x00000011
        /*0a20*/ 	.word	0x00031c20
        /*0a24*/ 	.short	0x010a
        /*0a26*/ 	.byte	0x3f
	.zero		1


	//   ....[60]....
        /*0a28*/ 	.word	0x000138d0
        /*0a2c*/ 	.word	0x00000003
        /*0a30*/ 	.word	0x00031c40
        /*0a34*/ 	.short	0x010a
        /*0a36*/ 	.byte	0x3f
	.zero		1


	//   ....[61]....
        /*0a38*/ 	.word	0x00013920
        /*0a3c*/ 	.word	0x00000003
        /*0a40*/ 	.word	0x00000060
        /*0a44*/ 	.short	0x010a
        /*0a46*/ 	.byte	0x3f
	.zero		1


	//   ....[62]....
        /*0a48*/ 	.word	0x00013970
        /*0a4c*/ 	.word	0x00000003
        /*0a50*/ 	.word	0x00031c40
        /*0a54*/ 	.short	0x010a
        /*0a56*/ 	.byte	0x3f
	.zero		1


	//   ....[63]....
        /*0a58*/ 	.word	0x000139c0
        /*0a5c*/ 	.word	0x0000000c
        /*0a60*/ 	.word	0x00000060
        /*0a64*/ 	.short	0x010a
        /*0a66*/ 	.byte	0x3f
	.zero		1


	//   ....[64]....
        /*0a68*/ 	.word	0x00013a10
        /*0a6c*/ 	.word	0x00000002
        /*0a70*/ 	.word	0x00031c40
        /*0a74*/ 	.short	0x010a
        /*0a76*/ 	.byte	0x3f
	.zero		1


	//   ....[65]....
        /*0a78*/ 	.word	0x00013a60
        /*0a7c*/ 	.word	0x00000007
        /*0a80*/ 	.word	0x00000060
        /*0a84*/ 	.short	0x010a
        /*0a86*/ 	.byte	0x3f
	.zero		1


	//   ....[66]....
        /*0a88*/ 	.word	0x00013ab0
        /*0a8c*/ 	.word	0x00000003
        /*0a90*/ 	.word	0x00031c60
        /*0a94*/ 	.short	0x010a
        /*0a96*/ 	.byte	0x3f
	.zero		1


	//   ....[67]....
        /*0a98*/ 	.word	0x000144f0
        /*0a9c*/ 	.word	0x00000009
        /*0aa0*/ 	.word	0x00031c20
        /*0aa4*/ 	.short	0x010a
        /*0aa6*/ 	.byte	0x3f
	.zero		1


	//   ....[68]....
        /*0aa8*/ 	.word	0x00014690
        /*0aac*/ 	.word	0x00000007
        /*0ab0*/ 	.word	0x00000000
        /*0ab4*/ 	.short	0x010a
        /*0ab6*/ 	.byte	0x3f
	.zero		1


	//   ....[69]....
        /*0ab8*/ 	.word	0x000146e0
        /*0abc*/ 	.word	0x00000003
        /*0ac0*/ 	.word	0x00000000
        /*0ac4*/ 	.short	0x010a
        /*0ac6*/ 	.byte	0x3f
	.zero		1


	//   ....[70]....
        /*0ac8*/ 	.word	0x00014730
        /*0acc*/ 	.word	0x00000005
        /*0ad0*/ 	.word	0x00000000
        /*0ad4*/ 	.short	0x010a
        /*0ad6*/ 	.byte	0x3f
	.zero		1


	//----- nvinfo : EIATTR_NUM_MBARRIERS
	.align		4
.L_1163:
        /*0ad8*/ 	.byte	0x03, 0x38
        /*0ada*/ 	.short	0x0016


	//----- nvinfo : EIATTR_EXIT_INSTR_OFFSETS
	.align		4
        /*0adc*/ 	.byte	0x04, 0x1c
        /*0ade*/ 	.short	(.L_1165 - .L_1164)


	//   ....[0]....
.L_1164:
        /*0ae0*/ 	.word	0x00000a90


	//   ....[1]....
        /*0ae4*/ 	.word	0x0000c510


	//   ....[2]....
        /*0ae8*/ 	.word	0x00012c70


	//----- nvinfo : EIATTR_MAX_THREADS
	.align		4
.L_1165:
        /*0aec*/ 	.byte	0x04, 0x05
        /*0aee*/ 	.short	(.L_1167 - .L_1166)
.L_1166:
        /*0af0*/ 	.word	0x00000200
        /*0af4*/ 	.word	0x00000001
        /*0af8*/ 	.word	0x00000001


	//----- nvinfo : EIATTR_CRS_STACK_SIZE
	.align		4
.L_1167:
        /*0afc*/ 	.byte	0x04, 0x1e
        /*0afe*/ 	.short	(.L_1169 - .L_1168)
.L_1168:
        /*0b00*/ 	.word	0x00000000


	//----- nvinfo : EIATTR_CBANK_PARAM_SIZE
	.align		4
.L_1169:
        /*0b04*/ 	.byte	0x03, 0x19
        /*0b06*/ 	.short	0x0af0


	//----- nvinfo : EIATTR_PARAM_CBANK
	.align		4
        /*0b08*/ 	.byte	0x04, 0x0a
        /*0b0a*/ 	.short	(.L_1171 - .L_1170)
	.align		4
.L_1170:
        /*0b0c*/ 	.word	index@(.nv.constant0._ZN7cutlass13device_kernelIN5flash11enable_sm90INS1_16FlashAttnFwdSm90INS1_25CollectiveMainloopFwdSm90ILi2EN4cute5tupleIJNS5_1CILi1EEES8_S8_EEENS6_IJNS7_ILi192EEENS7_ILi144EEENS7_ILi96EEEEEELi96ENS_6half_tEfNS_4arch4Sm90ELb0ELb0ELb0ELb1ELb0ELb0ELb0ELb0ELb1ELb1ELb1ELb0EEENS1_21CollectiveEpilogueFwdINS6_IJSA_SC_SB_EEES9_SE_SG_Li384ELb1ELb1ELb1ELb0EEENS1_36VarlenDynamicPersistentTileSchedulerILi192ELi144ELi384ELi128ELb1ELb1ELb1ELb0ELb1ELb1EEEEEEEEEvNT_6ParamsE)
        /*0b10*/ 	.short	0x0210
        /*0b12*/ 	.short	0x0af0


	//----- nvinfo : EIATTR_SW_WAR
	.align		4
.L_1171:
        /*0b14*/ 	.byte	0x04, 0x36
        /*0b16*/ 	.short	(.L_1173 - .L_1172)
.L_1172:
        /*0b18*/ 	.word	0x00000008
.L_1173:


//--------------------- .nv.info._ZN7cutlass13device_kernelIN5flash11enable_sm90INS1_16FlashAttnFwdSm90INS1_25CollectiveMainloopFwdSm90ILi2EN4cute5tupleIJNS5_1CILi1EEES8_S8_EEENS6_IJNS7_ILi192EEENS7_ILi144EEENS7_ILi96EEEEEELi96ENS_6half_tEfNS_4arch4Sm90ELb0ELb0ELb0ELb1ELb0ELb1ELb0ELb0ELb1ELb1ELb1ELb0EEENS1_21CollectiveEpilogueFwdINS6_IJSA_SC_SB_EEES9_SE_SG_Li384ELb1ELb1ELb1ELb0EEENS1_36VarlenDynamicPersistentTileSchedulerILi192ELi144ELi384ELi128ELb1ELb1ELb1ELb0ELb1ELb1EEEEEEEEEvNT_6ParamsE --------------------------
	.section	.nv.info._ZN7cutlass13device_kernelIN5flash11enable_sm90INS1_16FlashAttnFwdSm90INS1_25CollectiveMainloopFwdSm90ILi2EN4cute5tupleIJNS5_1CILi1EEES8_S8_EEENS6_IJNS7_ILi192EEENS7_ILi144EEENS7_ILi96EEEEEELi96ENS_6half_tEfNS_4arch4Sm90ELb0ELb0ELb0ELb1ELb0ELb1ELb0ELb0ELb1ELb1ELb1ELb0EEENS1_21CollectiveEpilogueFwdINS6_IJSA_SC_SB_EEES9_SE_SG_Li384ELb1ELb1ELb1ELb0EEENS1_36VarlenDynamicPersistentTileSchedulerILi192ELi144ELi384ELi128ELb1ELb1ELb1ELb0ELb1ELb1EEEEEEEEEvNT_6ParamsE,"",@"SHT_CUDA_INFO"
	.sectionflags	@""
	.align	4


	//----- nvinfo : EIATTR_CUDA_API_VERSION
	.align		4
        /*0000*/ 	.byte	0x04, 0x37
        /*0002*/ 	.short	(.L_1175 - .L_1174)
.L_1174:
        /*0004*/ 	.word	0x00000082


	//----- nvinfo : EIATTR_KPARAM_INFO
	.align		4
.L_1175:
        /*0008*/ 	.byte	0x04, 0x17
        /*000a*/ 	.short	(.L_1177 - .L_1176)
.L_1176:
        /*000c*/ 	.word	0x00000000
        /*0010*/ 	.short	0x0000
        /*0012*/ 	.short	0x0070
        /*0014*/ 	.byte	0x00, 0xf0, 0x01, 0x2a


	//----- nvinfo : EIATTR_SPARSE_MMA_MASK
	.align		4
.L_1177:
        /*0018*/ 	.byte	0x03, 0x50
        /*001a*/ 	.short	0x0000


	//----- nvinfo : EIATTR_MAXREG_COUNT
	.align		4
        /*001c*/ 	.byte	0x03, 0x1b
        /*001e*/ 	.short	0x0080


	//----- nvinfo : EIATTR_NUM_BARRIERS
	.align		4
        /*0020*/ 	.byte	0x02, 0x4c
        /*0022*/ 	.byte	0x10
	.zero		1


	//----- nvinfo : EIATTR_EXTERNS
	.align		4
        /*0024*/ 	.byte	0x04, 0x0f
        /*0026*/ 	.short	(.L_1179 - .L_1178)


	//   ....[0]....
	.align		4
.L_1178:
        /*0028*/ 	.word	index@(__assertfail)


	//----- nvinfo : EIATTR_ANNOTATIONS
	.align		4
.L_1179:
        /*002c*/ 	.byte	0x04, 0x55
        /*002e*/ 	.short	(.L_1181 - .L_1180)


	//   ....[0]....
.L_1180:
        /* <DEDUP_REMOVED lines=144> */


	//----- nvinfo : EIATTR_MERCURY_ISA_VERSION
	.align		4
.L_1181:
        /*0918*/ 	.byte	0x03, 0x5f
        /*091a*/ 	.short	0x0101


	//----- nvinfo : EIATTR_UNUSED_LOAD_BYTE_OFFSET
	.align		4
        /*091c*/ 	.byte	0x04, 0x44
        /*091e*/ 	.short	(.L_1183 - .L_1182)


	//   ....[0]....
.L_1182:
        /*0920*/ 	.word	0x00000ae0
        /*0924*/ 	.word	0x0000fff0


	//   ....[1]....
        /*0928*/ 	.word	0x00014c30
        /*092c*/ 	.word	0x0000fff0


	//----- nvinfo : EIATTR_INT_WARP_WIDE_INSTR_OFFSETS
	.align		4
.L_1183:
        /*0930*/ 	.byte	0x04, 0x31
        /*0932*/ 	.short	(.L_1185 - .L_1184)


	//   ....[0]....
.L_1184:
        /*0934*/ 	.word	0x00000180


	//   ....[1]....
        /*0938*/ 	.word	0x00000220


	//   ....[2]....
        /*093c*/ 	.word	0x00000290


	//   ....[3]....
        /*0940*/ 	.word	0x0001a710


	//   ....[4]....
        /*0944*/ 	.word	0x0001a7a0


	//   ....[5]....
        /*0948*/ 	.word	0x0001e230


	//   ....[6]....
        /*094c*/ 	.word	0x0001e2c0


	//----- nvinfo : EIATTR_COOP_GROUP_MASK_REGIDS
	.align		4
.L_1185:
        /*0950*/ 	.byte	0x04, 0x29
        /*0952*/ 	.short	(.L_1187 - .L_1186)


	//   ....[0]....
.L_1186:
        /*0954*/ 	.word	0xffffffff


	//   ....[1]....
        /*0958*/ 	.word	0xffffffff


	//   ....[2]....
        /*095c*/ 	.word	0xffffffff


	//   ....[3]....
        /*0960*/ 	.word	0xffffffff


	//   ....[4]....
        /*0964*/ 	.word	0xffffffff


	//   ....[5]....
        /*0968*/ 	.word	0xffffffff


	//   ....[6]....
        /*096c*/ 	.word	0xffffffff


	//   ....[7]....
        /*0970*/ 	.word	0xffffffff


	//   ....[8]....
        /*0974*/ 	.word	0xffffffff


	//   ....[9]....
        /*0978*/ 	.word	0xffffffff


	//   ....[10]....
        /*097c*/ 	.word	0xffffffff


	//   ....[11]....
        /*0980*/ 	.word	0xffffffff


	//   ....[12]....
        /*0984*/ 	.word	0xffffffff


	//   ....[13]....
        /*0988*/ 	.word	0xffffffff


	//   ....[14]....
        /*098c*/ 	.word	0xffffffff


	//   ....[15]....
        /*0990*/ 	.word	0xffffffff


	//   ....[16]....
        /*0994*/ 	.word	0xffffffff


	//   ....[17]....
        /*0998*/ 	.word	0xffffffff


	//   ....[18]....
        /*099c*/ 	.word	0xffffffff


	//   ....[19]....
        /*09a0*/ 	.word	0xffffffff


	//   ....[20]....
        /*09a4*/ 	.word	0xffffffff


	//   ....[21]....
        /*09a8*/ 	.word	0xffffffff


	//   ....[22]....
        /*09ac*/ 	.word	0xffffffff


	//   ....[23]....
        /*09b0*/ 	.word	0xffffffff


	//   ....[24]....
        /*09b4*/ 	.word	0xffffffff


	//   ....[25]....
        /*09b8*/ 	.word	0xffffffff


	//   ....[26]....
        /*09bc*/ 	.word	0xffffffff


	//   ....[27]....
        /*09c0*/ 	.word	0xffffffff


	//   ....[28]....
        /*09c4*/ 	.word	0xffffffff


	//   ....[29]....
        /*09c8*/ 	.word	0xffffffff


	//   ....[30]....
        /*09cc*/ 	.word	0xffffffff


	//   ....[31]....
        /*09d0*/ 	.word	0xffffffff


	//   ....[32]....
        /*09d4*/ 	.word	0xffffffff


	//   ....[33]....
        /*09d8*/ 	.word	0xffffffff


	//   ....[34]....
        /*09dc*/ 	.word	0xffffffff


	//   ....[35]....
        /*09e0*/ 	.word	0xffffffff


	//   ....[36]....
        /*09e4*/ 	.word	0xffffffff


	//   ....[37]....
        /*09e8*/ 	.word	0xffffffff


	//   ....[38]....
        /*09ec*/ 	.word	0xffffffff


	//   ....[39]....
        /*09f0*/ 	.word	0xffffffff


	//   ....[40]....
        /*09f4*/ 	.word	0xffffffff


	//   ....[41]....
        /*09f8*/ 	.word	0xffffffff


	//   ....[42]....
        /*09fc*/ 	.word	0xffffffff


	//   ....[43]....
        /*0a00*/ 	.word	0xffffffff


	//   ....[44]....
        /*0a04*/ 	.word	0xffffffff


	//   ....[45]....
        /*0a08*/ 	.word	0xffffffff


	//   ....[46]....
        /*0a0c*/ 	.word	0xffffffff


	//   ....[47]....
        /*0a10*/ 	.word	0xffffffff


	//   ....[48]....
        /*0a14*/ 	.word	0xffffffff


	//   ....[49]....
        /*0a18*/ 	.word	0xffffffff


	//   ....[50]....
        /*0a1c*/ 	.word	0xffffffff


	//   ....[51]....
        /*0a20*/ 	.word	0xffffffff


	//   ....[52]....
        /*0a24*/ 	.word	0xffffffff


	//   ....[53]....
        /*0a28*/ 	.word	0xffffffff


	//   ....[54]....
        /*0a2c*/ 	.word	0xffffffff


	//   ....[55]....
        /*0a30*/ 	.word	0xffffffff


	//   ....[56]....
        /*0a34*/ 	.word	0xffffffff


	//   ....[57]....
        /*0a38*/ 	.word	0xffffffff


	//   ....[58]....
        /*0a3c*/ 	.word	0xffffffff


	//   ....[59]....
        /*0a40*/ 	.word	0xffffffff


	//   ....[60]....
        /*0a44*/ 	.word	0xffffffff


	//   ....[61]....
        /*0a48*/ 	.word	0xffffffff


	//   ....[62]....
        /*0a4c*/ 	.word	0xffffffff


	//   ....[63]....
        /*0a50*/ 	.word	0xffffffff


	//   ....[64]....
        /*0a54*/ 	.word	0xffffffff


	//   ....[65]....
        /*0a58*/ 	.word	0xffffffff


	//   ....[66]....
        /*0a5c*/ 	.word	0xffffffff


	//   ....[67]....
        /*0a60*/ 	.word	0xffffffff


	//   ....[68]....
        /*0a64*/ 	.word	0xffffffff


	//   ....[69]....
        /*0a68*/ 	.word	0xffffffff


	//   ....[70]....
        /*0a6c*/ 	.word	0xffffffff


	//   ....[71]....
        /*0a70*/ 	.word	0xffffffff


	//   ....[72]....
        /*0a74*/ 	.word	0xffffffff


	//   ....[73]....
        /*0a78*/ 	.word	0xffffffff


	//   ....[74]....
        /*0a7c*/ 	.word	0xffffffff


	//   ....[75]....
        /*0a80*/ 	.word	0xffffffff


	//   ....[76]....
        /*0a84*/ 	.word	0xffffffff


	//   ....[77]....
        /*0a88*/ 	.word	0xffffffff


	//   ....[78]....
        /*0a8c*/ 	.word	0xffffffff


	//   ....[79]....
        /*0a90*/ 	.word	0xffffffff


	//   ....[80]....
        /*0a94*/ 	.word	0xffffffff


	//   ....[81]....
        /*0a98*/ 	.word	0xffffffff


	//   ....[82]....
        /*0a9c*/ 	.word	0xffffffff


	//   ....[83]....
        /*0aa0*/ 	.word	0xffffffff


	//   ....[84]....
        /*0aa4*/ 	.word	0xffffffff


	//   ....[85]....
        /*0aa8*/ 	.word	0xffffffff


	//   ....[86]....
        /*0aac*/ 	.word	0xffffffff


	//   ....[87]....
        /*0ab0*/ 	.word	0xffffffff


	//   ....[88]....
        /*0ab4*/ 	.word	0xffffffff


	//   ....[89]....
        /*0ab8*/ 	.word	0xffffffff


	//   ....[90]....
        /*0abc*/ 	.word	0xffffffff


	//   ....[91]....
        /*0ac0*/ 	.word	0xffffffff


	//   ....[92]....
        /*0ac4*/ 	.word	0xffffffff


	//   ....[93]....
        /*0ac8*/ 	.word	0xffffffff


	//   ....[94]....
        /*0acc*/ 	.word	0xffffffff


	//   ....[95]....
        /*0ad0*/ 	.word	0xffffffff


	//   ....[96]....
        /*0ad4*/ 	.word	0x0500000f


	//   ....[97]....
        /*0ad8*/ 	.word	0x0500000f


	//   ....[98]....
        /*0adc*/ 	.word	0x0500000f


	//   ....[99]....
        /*0ae0*/ 	.word	0x0500000f


	//   ....[100]....
        /*0ae4*/ 	.word	0x0500000f


	//   ....[101]....
        /*0ae8*/ 	.word	0x0500000f


	//   ....[102]....
        /*0aec*/ 	.word	0x0500000f


	//   ....[103]....
        /*0af0*/ 	.word	0x0500000f


	//   ....[104]....
        /*0af4*/ 	.word	0x0500000f


	//   ....[105]....
        /*0af8*/ 	.word	0x0500000f


	//   ....[106]....
        /*0afc*/ 	.word	0x0500000f


	//   ....[107]....
        /*0b00*/ 	.word	0x0500000f


	//   ....[108]....
        /*0b04*/ 	.word	0x0500000f


	//   ....[109]....
        /*0b08*/ 	.word	0x0500000f


	//   ....[110]....
        /*0b0c*/ 	.word	0x0500000f


	//   ....[111]....
        /*0b10*/ 	.word	0x0500000f


	//   ....[112]....
        /*0b14*/ 	.word	0x0500000f


	//   ....[113]....
        /*0b18*/ 	.word	0x0500000f


	//   ....[114]....
        /*0b1c*/ 	.word	0x0500000f


	//   ....[115]....
        /*0b20*/ 	.word	0x0500000f


	//   ....[116]....
        /*0b24*/ 	.word	0x0500000f


	//   ....[117]....
        /*0b28*/ 	.word	0x0500000f


	//   ....[118]....
        /*0b2c*/ 	.word	0x0500000f


	//   ....[119]....
        /*0b30*/ 	.word	0x0500000f


	//   ....[120]....
        /*0b34*/ 	.word	0x0500000f


	//   ....[121]....
        /*0b38*/ 	.word	0x0500000f


	//   ....[122]....
        /*0b3c*/ 	.word	0x0500000f


	//   ....[123]....
        /*0b40*/ 	.word	0x0500000f


	//   ....[124]....
        /*0b44*/ 	.word	0x0500000f


	//   ....[125]....
        /*0b48*/ 	.word	0x0500000f


	//   ....[126]....
        /*0b4c*/ 	.word	0x0500000f


	//   ....[127]....
        /*0b50*/ 	.word	0x0500000f


	//   ....[128]....
        /*0b54*/ 	.word	0x0500000f


	//   ....[129]....
        /*0b58*/ 	.word	0x0500000f


	//   ....[130]....
        /*0b5c*/ 	.word	0x0500000f


	//   ....[131]....
        /*0b60*/ 	.word	0x0500000f


	//   ....[132]....
        /*0b64*/ 	.word	0x0500000f


	//   ....[133]....
        /*0b68*/ 	.word	0x0500000f


	//   ....[134]....
        /*0b6c*/ 	.word	0x0500000f


	//   ....[135]....
        /*0b70*/ 	.word	0x0500000f


	//   ....[136]....
        /*0b74*/ 	.word	0x0500000f


	//   ....[137]....
        /*0b78*/ 	.word	0x0500000f


	//   ....[138]....
        /*0b7c*/ 	.word	0x0500000f


	//   ....[139]....
        /*0b80*/ 	.word	0x0500000f


	//   ....[140]....
        /*0b84*/ 	.word	0x0500000f


	//   ....[141]....
        /*0b88*/ 	.word	0x0500000f


	//   ....[142]....
        /*0b8c*/ 	.word	0x0500000f


	//   ....[143]....
        /*0b90*/ 	.word	0x0500000f


	//   ....[144]....
        /*0b94*/ 	.word	0x0500000f


	//   ....[145]....
        /*0b98*/ 	.word	0x0500000f


	//   ....[146]....
        /*0b9c*/ 	.word	0x0500000f


	//   ....[147]....
        /*0ba0*/ 	.word	0x0500000f


	//   ....[148]....
        /*0ba4*/ 	.word	0x0500000f


	//   ....[149]....
        /*0ba8*/ 	.word	0x0500000f


	//----- nvinfo : EIATTR_COOP_GROUP_INSTR_OFFSETS
	.align		4
.L_1187:
        /*0bac*/ 	.byte	0x04, 0x28
        /*0bae*/ 	.short	(.L_1189 - .L_1188)


	//   ....[0]....
.L_1188:
        /*0bb0*/ 	.word	0x00000060


	//   ....[1]....
        /*0bb4*/ 	.word	0x00000190


	//   ....[2]....
        /*0bb8*/ 	.word	0x00000240


	//   ....[3]....
        /*0bbc*/ 	.word	0x00000400


	//   ....[4]....
        /*0bc0*/ 	.word	0x00000560


	//   ....[5]....
        /*0bc4*/ 	.word	0x00000680


	//   ....[6]....
        /*0bc8*/ 	.word	0x000007e0


	//   ....[7]....
        /*0bcc*/ 	.word	0x000073d0


	//   ....[8]....
        /*0bd0*/ 	.word	0x000079a0


	//   ....[9]....
        /*0bd4*/ 	.word	0x000079b0


	//   ....[10]....
        /*0bd8*/ 	.word	0x000079c0


	//   ....[11]....
        /*0bdc*/ 	.word	0x000079d0


	//   ....[12]....
        /*0be0*/ 	.word	0x00009570


	//   ....[13]....
        /*0be4*/ 	.word	0x00009580


	//   ....[14]....
        /*0be8*/ 	.word	0x00009590


	//   ....[15]....
        /*0bec*/ 	.word	0x000095a0


	//   ....[16]....
        /*0bf0*/ 	.word	0x0000db70


	//   ....[17]....
        /*0bf4*/ 	.word	0x0000db90


	//   ....[18]....
        /*0bf8*/ 	.word	0x0000dfb0


	//   ....[19]....
        /*0bfc*/ 	.word	0x0000dfd0


	//   ....[20]....
        /*0c00*/ 	.word	0x0000f3b0


	//   ....[21]....
        /*0c04*/ 	.word	0x00012000


	//   ....[22]....
        /*0c08*/ 	.word	0x00012020


	//   ....[23]....
        /*0c0c*/ 	.word	0x000125e0


	//   ....[24]....
        /*0c10*/ 	.word	0x00012600


	//   ....[25]....
        /*0c14*/ 	.word	0x00013ec0


	//   ....[26]....
        /*0c18*/ 	.word	0x00014660


	//   ....[27]....
        /*0c1c*/ 	.word	0x00014670


	//   ....[28]....
        /*0c20*/ 	.word	0x000146b0


	//   ....[29]....
        /*0c24*/ 	.word	0x000146c0


	//   ....[30]....
        /*0c28*/ 	.word	0x00015600


	//   ....[31]....
        /*0c2c*/ 	.word	0x00015620


	//   ....[32]....
        /*0c30*/ 	.word	0x00015630


	//   ....[33]....
        /*0c34*/ 	.word	0x00015640


	//   ....[34]....
        /*0c38*/ 	.word	0x00015ce0


	//   ....[35]....
        /*0c3c*/ 	.word	0x00015cf0


	//   ....[36]....
        /*0c40*/ 	.word	0x00015e40


	//   ....[37]....
        /*0c44*/ 	.word	0x00015e50


	//   ....[38]....
        /*0c48*/ 	.word	0x00016240


	//   ....[39]....
        /*0c4c*/ 	.word	0x00016250


	//   ....[40]....
        /*0c50*/ 	.word	0x00016740


	//   ....[41]....
        /*0c54*/ 	.word	0x00016750


	//   ....[42]....
        /*0c58*/ 	.word	0x00017520


	//   ....[43]....
        /*0c5c*/ 	.word	0x00017530


	//   ....[44]....
        /*0c60*/ 	.word	0x00017690


	//   ....[45]....
        /*0c64*/ 	.word	0x000176a0


	//   ....[46]....
        /*0c68*/ 	.word	0x00017850


	//   ....[47]....
        /*0c6c*/ 	.word	0x00017a50


	//   ....[48]....
        /*0c70*/ 	.word	0x00017a80


	//   ....[49]....
        /*0c74*/ 	.word	0x00017ab0


	//   ....[50]....
        /*0c78*/ 	.word	0x00017ae0


	//   ....[51]....
        /*0c7c*/ 	.word	0x00017b10


	//   ....[52]....
        /*0c80*/ 	.word	0x00017b40


	//   ....[53]....
        /*0c84*/ 	.word	0x00017cc0


	//   ....[54]....
        /*0c88*/ 	.word	0x00017cf0


	//   ....[55]....
        /*0c8c*/ 	.word	0x00017d20


	//   ....[56]....
        /*0c90*/ 	.word	0x00017d50


	//   ....[57]....
        /*0c94*/ 	.word	0x00017d80


	//   ....[58]....
        /*0c98*/ 	.word	0x00017db0


	//   ....[59]....
        /*0c9c*/ 	.word	0x00017e40


	//   ....[60]....
        /*0ca0*/ 	.word	0x00017e70


	//   ....[61]....
        /*0ca4*/ 	.word	0x00017e80


	//   ....[62]....
        /*0ca8*/ 	.word	0x00017f20


	//   ....[63]....
        /*0cac*/ 	.word	0x00018fe0


	//   ....[64]....
        /*0cb0*/ 	.word	0x0001acb0


	//   ....[65]....
        /*0cb4*/ 	.word	0x0001b900


	//   ....[66]....
        /*0cb8*/ 	.word	0x0001b910


	//   ....[67]....
        /*0cbc*/ 	.word	0x0001ba00


	//   ....[68]....
        /*0cc0*/ 	.word	0x0001ba10


	//   ....[69]....
        /*0cc4*/ 	.word	0x0001bac0


	//   ....[70]....
        /*0cc8*/ 	.word	0x0001bad0


	//   ....[71]....
        /*0ccc*/ 	.word	0x0001bae0


	//   ....[72]....
        /*0cd0*/ 	.word	0x0001baf0


	//   ....[73]....
        /*0cd4*/ 	.word	0x0001bbc0


	//   ....[74]....
        /*0cd8*/ 	.word	0x0001bc00


	//   ....[75]....
        /*0cdc*/ 	.word	0x0001bc10


	//   ....[76]....
        /*0ce0*/ 	.word	0x0001bc30


	//   ....[77]....
        /*0ce4*/ 	.word	0x0001e9c0


	//   ....[78]....
        /*0ce8*/ 	.word	0x0001e9e0


	//   ....[79]....
        /*0cec*/ 	.word	0x0001ea40


	//   ....[80]....
        /*0cf0*/ 	.word	0x0001ea70


	//   ....[81]....
        /*0cf4*/ 	.word	0x0001eaa0


	//   ....[82]....
        /*0cf8*/ 	.word	0x0001ead0


	//   ....[83]....
        /*0cfc*/ 	.word	0x0001eb00


	//   ....[84]....
        /*0d00*/ 	.word	0x0001eb30


	//   ....[85]....
        /*0d04*/ 	.word	0x0001ecc0


	//   ....[86]....
        /*0d08*/ 	.word	0x0001ed00


	//   ....[87]....
        /*0d0c*/ 	.word	0x0001ed30


	//   ....[88]....
        /*0d10*/ 	.word	0x0001ed60


	//   ....[89]....
        /*0d14*/ 	.word	0x0001ed90


	//   ....[90]....
        /*0d18*/ 	.word	0x0001edc0


	//   ....[91]....
        /*0d1c*/ 	.word	0x0001ee80


	//   ....[92]....
        /*0d20*/ 	.word	0x0001eea0


	//   ....[93]....
        /*0d24*/ 	.word	0x0001eeb0


	//   ....[94]....
        /*0d28*/ 	.word	0x0001ef10


	//   ....[95]....
        /*0d2c*/ 	.word	0x0001f510


	//   ....[96]....
        /*0d30*/ 	.word	0x0001f910


	//   ....[97]....
        /*0d34*/ 	.word	0x0001f9c0


	//   ....[98]....
        /*0d38*/ 	.word	0x0001fa50


	//   ....[99]....
        /*0d3c*/ 	.word	0x0001faa0


	//   ....[100]....
        /*0d40*/ 	.word	0x0001faf0


	//   ....[101]....
        /*0d44*/ 	.word	0x0001fbe0


	//   ....[102]....
        /*0d48*/ 	.word	0x0001fc70


	//   ....[103]....
        /*0d4c*/ 	.word	0x0001fcd0


	//   ....[104]....
        /*0d50*/ 	.word	0x0001fd30


	//   ....[105]....
        /*0d54*/ 	.word	0x0001ff40


	//   ....[106]....
        /*0d58*/ 	.word	0x0001ff90


	//   ....[107]....
        /*0d5c*/ 	.word	0x00020020


	//   ....[108]....
        /*0d60*/ 	.word	0x000200b0


	//   ....[109]....
        /*0d64*/ 	.word	0x00020130


	//   ....[110]....
        /*0d68*/ 	.word	0x00020180


	//   ....[111]....
        /*0d6c*/ 	.word	0x00020210


	//   ....[112]....
        /*0d70*/ 	.word	0x000202a0


	//   ....[113]....
        /*0d74*/ 	.word	0x00020320


	//   ....[114]....
        /*0d78*/ 	.word	0x00020370


	//   ....[115]....
        /*0d7c*/ 	.word	0x00020400


	//   ....[116]....
        /*0d80*/ 	.word	0x00020490


	//   ....[117]....
        /*0d84*/ 	.word	0x00020550


	//   ....[118]....
        /*0d88*/ 	.word	0x00020840


	//   ....[119]....
        /*0d8c*/ 	.word	0x000209f0


	//   ....[120]....
        /*0d90*/ 	.word	0x00020a40


	//   ....[121]....
        /*0d94*/ 	.word	0x00020ab0


	//   ....[122]....
        /*0d98*/ 	.word	0x00020bb0


	//   ....[123]....
        /*0d9c*/ 	.word	0x00020c20


	//   ....[124]....
        /*0da0*/ 	.word	0x00020d20


	//   ....[125]....
        /*0da4*/ 	.word	0x00020da0


	//   ....[126]....
        /*0da8*/ 	.word	0x00020e20


	//   ....[127]....
        /*0dac*/ 	.word	0x00020f20


	//   ....[128]....
        /*0db0*/ 	.word	0x00021020


	//   ....[129]....
        /*0db4*/ 	.word	0x00021080


	//   ....[130]....
        /*0db8*/ 	.word	0x00021160


	//   ....[131]....
        /*0dbc*/ 	.word	0x00021480


	//   ....[132]....
        /*0dc0*/ 	.word	0x00021530


	//   ....[133]....
        /*0dc4*/ 	.word	0x00021680


	//   ....[134]....
        /*0dc8*/ 	.word	0x00021700


	//   ....[135]....
        /*0dcc*/ 	.word	0x00021770


	//   ....[136]....
        /*0dd0*/ 	.word	0x000217e0


	//   ....[137]....
        /*0dd4*/ 	.word	0x00021850


	//   ....[138]....
        /*0dd8*/ 	.word	0x000218d0


	//   ....[139]....
        /*0ddc*/ 	.word	0x00021950


	//   ....[140]....
        /*0de0*/ 	.word	0x000219f0


	//   ....[141]....
        /*0de4*/ 	.word	0x00021a60


	//   ....[142]....
        /*0de8*/ 	.word	0x00021ad0


	//   ....[143]....
        /*0dec*/ 	.word	0x00021b40


	//   ....[144]....
        /*0df0*/ 	.word	0x00021bc0


	//   ....[145]....
        /*0df4*/ 	.word	0x00021c30


	//   ....[146]....
        /*0df8*/ 	.word	0x00021cd0


	//   ....[147]....
        /*0dfc*/ 	.word	0x00021d20


	//   ....[148]....
        /*0e00*/ 	.word	0x00021db0


	//   ....[149]....
        /*0e04*/ 	.word	0x00021ee0


	//----- nvinfo : EIATTR_REG_RECONFIG
	.align		4
.L_1189:
        /*0e08*/ 	.byte	0x01, 0x54
	.zero		2


	//----- nvinfo : EIATTR_SYSCALL_OFFSETS
	.align		4
        /*0e0c*/ 	.byte	0x04, 0x46
        /*0e0e*/ 	.short	(.L_1191 - .L_1190)


	//   ....[0]....
.L_1190:
        /*0e10*/ 	.word	0x00001e80


	//   ....[1]....
        /*0e14*/ 	.word	0x00001fd0


	//   ....[2]....
        /*0e18*/ 	.word	0x000075a0


	//   ....[3]....
        /*0e1c*/ 	.word	0x00007920


	//   ....[4]....
        /*0e20*/ 	.word	0x0001a900


	//   ....[5]....
        /*0e24*/ 	.word	0x0001aa50


	//   ....[6]....
        /*0e28*/ 	.word	0x0001ab50


	//   ....[7]....
        /*0e2c*/ 	.word	0x0001b3d0


	//----- nvinfo : EIATTR_MBARRIER_INSTR_OFFSETS
	.align		4
.L_1191:
        /*0e30*/ 	.byte	0x04, 0x39
        /*0e32*/ 	.short	(.L_1193 - .L_1192)


	//   ....[0]....
.L_1192:
        /*0e34*/ 	.word	0x000002b0
        /*0e38*/ 	.word	0x000000ff
        /*0e3c*/ 	.word	0x00031c00
        /*0e40*/ 	.short	0x0100
        /*0e42*/ 	.byte	0x08
	.zero		1


	//   ....[1]....
        /*0e44*/ 	.word	0x000002c0
        /*0e48*/ 	.word	0x000000ff
        /*0e4c*/ 	.word	0x00031c20
        /*0e50*/ 	.short	0x0100
        /*0e52*/ 	.byte	0x08
	.zero		1


	//   ....[2]....
        /*0e54*/ 	.word	0x000003b0
        /*0e58*/ 	.word	0x000000ff
        /*0e5c*/ 	.word	0x00031c30
        /*0e60*/ 	.short	0x0100
        /*0e62*/ 	.byte	0x08
	.zero		1


	//   ....[3]....
        /*0e64*/ 	.word	0x000003c0
        /*0e68*/ 	.word	0x000000ff
        /*0e6c*/ 	.word	0x00031c40
        /*0e70*/ 	.short	0x0100
        /*0e72*/ 	.byte	0x08
	.zero		1


	//   ....[4]....
        /*0e74*/ 	.word	0x000003d0
        /*0e78*/ 	.word	0x000000ff
        /*0e7c*/ 	.word	0x00031c38
        /*0e80*/ 	.short	0x0100
        /*0e82*/ 	.byte	0x08
	.zero		1


	//   ....[5]....
        /*0e84*/ 	.word	0x000003e0
        /*0e88*/ 	.word	0x000000ff
        /*0e8c*/ 	.word	0x00031c48
        /*0e90*/ 	.short	0x0100
        /*0e92*/ 	.byte	0x08
	.zero		1


	//   ....[6]....
        /*0e94*/ 	.word	0x00000510
        /*0e98*/ 	.word	0x000000ff
        /*0e9c*/ 	.word	0x00031c50
        /*0ea0*/ 	.short	0x0100
        /*0ea2*/ 	.byte	0x08
	.zero		1


	//   ....[7]....
        /*0ea4*/ 	.word	0x00000520
        /*0ea8*/ 	.word	0x000000ff
        /*0eac*/ 	.word	0x00031c60
        /*0eb0*/ 	.short	0x0100
        /*0eb2*/ 	.byte	0x08
	.zero		1


	//   ....[8]....
        /*0eb4*/ 	.word	0x00000530
        /*0eb8*/ 	.word	0x000000ff
        /*0ebc*/ 	.word	0x00031c58
        /*0ec0*/ 	.short	0x0100
        /*0ec2*/ 	.byte	0x08
	.zero		1


	//   ....[9]....
        /*0ec4*/ 	.word	0x00000540
        /*0ec8*/ 	.word	0x000000ff
        /*0ecc*/ 	.word	0x00031c68
        /*0ed0*/ 	.short	0x0100
        /*0ed2*/ 	.byte	0x08
	.zero		1


	//   ....[10]....
        /*0ed4*/ 	.word	0x00000630
        /*0ed8*/ 	.word	0x000000ff
        /*0edc*/ 	.word	0x00031c70
        /*0ee0*/ 	.short	0x0100
        /*0ee2*/ 	.byte	0x06
	.zero		1


	//   ....[11]....
        /*0ee4*/ 	.word	0x00000640
        /*0ee8*/ 	.word	0x000000ff
        /*0eec*/ 	.word	0x00031c80
        /*0ef0*/ 	.short	0x0100
        /*0ef2*/ 	.byte	0x06
	.zero		1


	//   ....[12]....
        /*0ef4*/ 	.word	0x00000650
        /*0ef8*/ 	.word	0x000000ff
        /*0efc*/ 	.word	0x00031c78
        /*0f00*/ 	.short	0x0100
        /*0f02*/ 	.byte	0x06
	.zero		1


	//   ....[13]....
        /*0f04*/ 	.word	0x00000660
        /*0f08*/ 	.word	0x000000ff
        /*0f0c*/ 	.word	0x00031c88
        /*0f10*/ 	.short	0x0100
        /*0f12*/ 	.byte	0x06
	.zero		1


	//   ....[14]....
        /*0f14*/ 	.word	0x00000790
        /*0f18*/ 	.word	0x000000ff
        /*0f1c*/ 	.word	0x00031c90
        /*0f20*/ 	.short	0x0100
        /*0f22*/ 	.byte	0x08
	.zero		1


	//   ....[15]....
        /*0f24*/ 	.word	0x000007a0
        /*0f28*/ 	.word	0x000000ff
        /*0f2c*/ 	.word	0x00031ca0
        /*0f30*/ 	.short	0x0100
        /*0f32*/ 	.byte	0x08
	.zero		1


	//   ....[16]....
        /*0f34*/ 	.word	0x000007b0
        /*0f38*/ 	.word	0x000000ff
        /*0f3c*/ 	.word	0x00031c98
        /*0f40*/ 	.short	0x0100
        /*0f42*/ 	.byte	0x08
	.zero		1


	//   ....[17]....
        /*0f44*/ 	.word	0x000007c0
        /*0f48*/ 	.word	0x000000ff
        /*0f4c*/ 	.word	0x00031ca8
        /*0f50*/ 	.short	0x0100
        /*0f52*/ 	.byte	0x08
	.zero		1


	//   ....[18]....
        /*0f54*/ 	.word	0x000008f0
        /*0f58*/ 	.word	0x000000ff
        /*0f5c*/ 	.word	0x00031cb0
        /*0f60*/ 	.short	0x0100
        /*0f62*/ 	.byte	0x08
	.zero		1


	//   ....[19]....
        /*0f64*/ 	.word	0x00000900
        /*0f68*/ 	.word	0x000000ff
        /*0f6c*/ 	.word	0x00031cc0
        /*0f70*/ 	.short	0x0100
        /*0f72*/ 	.byte	0x08
	.zero		1


	//   ....[20]....
        /*0f74*/ 	.word	0x00000910
        /*0f78*/ 	.word	0x000000ff
        /*0f7c*/ 	.word	0x00031cb8
        /*0f80*/ 	.short	0x0100
        /*0f82*/ 	.byte	0x08
	.zero		1


	//   ....[21]....
        /*0f84*/ 	.word	0x00000920
        /*0f88*/ 	.word	0x000000ff
        /*0f8c*/ 	.word	0x00031cc8
        /*0f90*/ 	.short	0x0100
        /*0f92*/ 	.byte	0x08
	.zero		1


	//   ....[22]....
        /*0f94*/ 	.word	0x000033e0
        /*0f98*/ 	.word	0x0000000f
        /*0f9c*/ 	.word	0x00031c90
        /*0fa0*/ 	.short	0x010a
        /*0fa2*/ 	.byte	0x3f
	.zero		1


	//   ....[23]....
        /*0fa4*/ 	.word	0x00004e60
        /*0fa8*/ 	.word	0x0000000f
        /*0fac*/ 	.word	0x00031c90
        /*0fb0*/ 	.short	0x010a
        /*0fb2*/ 	.byte	0x3f
	.zero		1


	//   ....[24]....
        /*0fb4*/ 	.word	0x00006870
        /*0fb8*/ 	.word	0x0000000f
        /*0fbc*/ 	.word	0x00031c90
        /*0fc0*/ 	.short	0x010a
        /*0fc2*/ 	.byte	0x3f
	.zero		1


	//   ....[25]....
        /*0fc4*/ 	.word	0x00006ad0
        /*0fc8*/ 	.word	0x00000020
        /*0fcc*/ 	.word	0x00000000
        /*0fd0*/ 	.short	0x0101
        /*0fd2*/ 	.byte	0x3f
	.zero		1


	//   ....[26]....
        /*0fd4*/ 	.word	0x00006b10
        /*0fd8*/ 	.word	0x0000000f
        /*0fdc*/ 	.word	0x00031cb0
        /*0fe0*/ 	.short	0x010a
        /*0fe2*/ 	.byte	0x3f
	.zero		1


	//   ....[27]....
        /*0fe4*/ 	.word	0x00006e40
        /*0fe8*/ 	.word	0x0000000f
        /*0fec*/ 	.word	0x00000000
        /*0ff0*/ 	.short	0x0101
        /*0ff2*/ 	.byte	0x3f
	.zero		1


	//   ....[28]....
        /*0ff4*/ 	.word	0x00007640
        /*0ff8*/ 	.word	0x00000010
        /*0ffc*/ 	.word	0x00031c00
        /*1000*/ 	.short	0x010a
        /*1002*/ 	.byte	0x3f
	.zero		1


	//   ....[29]....
        /*1004*/ 	.word	0x00007690
        /*1008*/ 	.word	0x00000010
        /*100c*/ 	.word	0x00031c00
        /*1010*/ 	.short	0x010a
        /*1012*/ 	.byte	0x3f
	.zero		1


	//   ....[30]....
        /*1014*/ 	.word	0x000080f0
        /*1018*/ 	.word	0x00000010
        /*101c*/ 	.word	0x00031c00
        /*1020*/ 	.short	0x010a
        /*1022*/ 	.byte	0x3f
	.zero		1


	//   ....[31]....
        /*1024*/ 	.word	0x00009ad0
        /*1028*/ 	.word	0x00000010
        /*102c*/ 	.word	0x00031c00
        /*1030*/ 	.short	0x010a
        /*1032*/ 	.byte	0x3f
	.zero		1


	//   ....[32]....
        /*1034*/ 	.word	0x0000b290
        /*1038*/ 	.word	0x00000000
        /*103c*/ 	.word	0x00031c30
        /*1040*/ 	.short	0x010a
        /*1042*/ 	.byte	0x3f
	.zero		1


	//   ....[33]....
        /*1044*/ 	.word	0x0000b360
        /*1048*/ 	.word	0x00000000
        /*104c*/ 	.word	0x00031c30
        /*1050*/ 	.short	0x010a
        /*1052*/ 	.byte	0x3f
	.zero		1


	//   ....[34]....
        /*1054*/ 	.word	0x0000e4b0
        /*1058*/ 	.word	0x00000014
        /*105c*/ 	.word	0x00000000
        /*1060*/ 	.short	0x0101
        /*1062*/ 	.byte	0x3f
	.zero		1


	//   ....[35]....
        /*1064*/ 	.word	0x0000f6a0
        /*1068*/ 	.word	0x0000000e
        /*106c*/ 	.word	0x00031c30
        /*1070*/ 	.short	0x010a
        /*1072*/ 	.byte	0x3f
	.zero		1


	//   ....[36]....
        /*1074*/ 	.word	0x0000f6f0
        /*1078*/ 	.word	0x0000000e
        /*107c*/ 	.word	0x00031c30
        /*1080*/ 	.short	0x010a
        /*1082*/ 	.byte	0x3f
	.zero		1


	//   ....[37]....
        /*1084*/ 	.word	0x00011cf0
        /*1088*/ 	.word	0x0000000f
        /*108c*/ 	.word	0x00031c50
        /*1090*/ 	.short	0x010a
        /*1092*/ 	.byte	0x3f
	.zero		1


	//   ....[38]....
        /*1094*/ 	.word	0x00011d40
        /*1098*/ 	.word	0x0000000f
        /*109c*/ 	.word	0x00031c50
        /*10a0*/ 	.short	0x010a
        /*10a2*/ 	.byte	0x3f
	.zero		1


	//   ....[39]....
        /*10a4*/ 	.word	0x00013040
        /*10a8*/ 	.word	0x0000004d
        /*10ac*/ 	.word	0x00000000
        /*10b0*/ 	.short	0x0101
        /*10b2*/ 	.byte	0x3f
	.zero		1


	//   ....[40]....
        /*10b4*/ 	.word	0x00013050
        /*10b8*/ 	.word	0x00000000
        /*10bc*/ 	.word	0x00000000
        /*10c0*/ 	.short	0x0101
        /*10c2*/ 	.byte	0x3f
	.zero		1


	//   ....[41]....
        /*10c4*/ 	.word	0x00013f50
        /*10c8*/ 	.word	0x00000000
        /*10cc*/ 	.word	0x00031c50
        /*10d0*/ 	.short	0x010a
        /*10d2*/ 	.byte	0x3f
	.zero		1


	//   ....[42]....
        /*10d4*/ 	.word	0x00014000
        /*10d8*/ 	.word	0x00000000
        /*10dc*/ 	.word	0x00031c50
        /*10e0*/ 	.short	0x010a
        /*10e2*/ 	.byte	0x3f
	.zero		1


	//   ....[43]....
        /*10e4*/ 	.word	0x000149d0
        /*10e8*/ 	.word	0x00000004
        /*10ec*/ 	.word	0x00000000
        /*10f0*/ 	.short	0x0101
        /*10f2*/ 	.byte	0x3f
	.zero		1


	//   ....[44]....
        /*10f4*/ 	.word	0x00015c40
        /*10f8*/ 	.word	0x00000000
        /*10fc*/ 	.word	0x00000000
        /*1100*/ 	.short	0x0101
        /*1102*/ 	.byte	0x3f
	.zero		1


	//   ....[45]....
        /*1104*/ 	.word	0x00016140
        /*1108*/ 	.word	0x0000000a
        /*110c*/ 	.word	0x00000000
        /*1110*/ 	.short	0x0101
        /*1112*/ 	.byte	0x3f
	.zero		1


	//   ....[46]....
        /*1114*/ 	.word	0x000190c0
        /*1118*/ 	.word	0x00000010
        /*111c*/ 	.word	0x00031c20
        /*1120*/ 	.short	0x010a
        /*1122*/ 	.byte	0x3f
	.zero		1


	//   ....[47]....
        /*1124*/ 	.word	0x00019190
        /*1128*/ 	.word	0x00000009
        /*112c*/ 	.word	0x00031ca0
        /*1130*/ 	.short	0x010a
        /*1132*/ 	.byte	0x3f
	.zero		1


	//   ....[48]....
        /*1134*/ 	.word	0x000195b0
        /*1138*/ 	.word	0x00000009
        /*113c*/ 	.word	0x00031cc0
        /*1140*/ 	.short	0x010a
        /*1142*/ 	.byte	0x3f
	.zero		1


	//   ....[49]....
        /*1144*/ 	.word	0x00019af0
        /*1148*/ 	.word	0x00000009
        /*114c*/ 	.word	0x00031ca0
        /*1150*/ 	.short	0x010a
        /*1152*/ 	.byte	0x3f
	.zero		1


	//   ....[50]....
        /*1154*/ 	.word	0x00019f30
        /*1158*/ 	.word	0x00000009
        /*115c*/ 	.word	0x00031cc0
        /*1160*/ 	.short	0x010a
        /*1162*/ 	.byte	0x3f
	.zero		1


	//   ....[51]....
        /*1164*/ 	.word	0x0001aec0
        /*1168*/ 	.word	0x00000000
        /*116c*/ 	.word	0x00031c40
        /*1170*/ 	.short	0x010a
        /*1172*/ 	.byte	0x3f
	.zero		1


	//   ....[52]....
        /*1174*/ 	.word	0x0001bd70
        /*1178*/ 	.word	0x00000010
        /*117c*/ 	.word	0x00031c00
        /*1180*/ 	.short	0x0107
        /*1182*/ 	.byte	0x3f
	.zero		1


	//   ....[53]....
        /*1184*/ 	.word	0x0001be60
        /*1188*/ 	.word	0x00000010
        /*118c*/ 	.word	0x00031c00
        /*1190*/ 	.short	0x0101
        /*1192*/ 	.byte	0x3f
	.zero		1


	//   ....[54]....
        /*1194*/ 	.word	0x0001be80
        /*1198*/ 	.word	0x00000010
        /*119c*/ 	.word	0x00031c20
        /*11a0*/ 	.short	0x010a
        /*11a2*/ 	.byte	0x3f
	.zero		1


	//   ....[55]....
        /*11a4*/ 	.word	0x0001c210
        /*11a8*/ 	.word	0x00000003
        /*11ac*/ 	.word	0x00031c40
        /*11b0*/ 	.short	0x010a
        /*11b2*/ 	.byte	0x3f
	.zero		1


	//   ....[56]....
        /*11b4*/ 	.word	0x0001c670
        /*11b8*/ 	.word	0x00000002
        /*11bc*/ 	.word	0x00031c60
        /*11c0*/ 	.short	0x010a
        /*11c2*/ 	.byte	0x3f
	.zero		1


	//   ....[57]....
        /*11c4*/ 	.word	0x0001cdb0
        /*11c8*/ 	.word	0x00000003
        /*11cc*/ 	.word	0x00031c40
        /*11d0*/ 	.short	0x010a
        /*11d2*/ 	.byte	0x3f
	.zero		1


	//   ....[58]....
        /*11d4*/ 	.word	0x0001d210
        /*11d8*/ 	.word	0x00000002
        /*11dc*/ 	.word	0x00031c60
        /*11e0*/ 	.short	0x010a
        /*11e2*/ 	.byte	0x3f
	.zero		1


	//   ....[59]....
        /*11e4*/ 	.word	0x0001d8b0
        /*11e8*/ 	.word	0x00000003
        /*11ec*/ 	.word	0x00031c40
        /*11f0*/ 	.short	0x010a
        /*11f2*/ 	.byte	0x3f
	.zero		1


	//   ....[60]....
        /*11f4*/ 	.word	0x0001dd10
        /*11f8*/ 	.word	0x00000002
        /*11fc*/ 	.word	0x00031c60
        /*1200*/ 	.short	0x010a
        /*1202*/ 	.byte	0x3f
	.zero		1


	//   ....[61]....
        /*1204*/ 	.word	0x0001e350
        /*1208*/ 	.word	0x00000000
        /*120c*/ 	.word	0x00031c60
        /*1210*/ 	.short	0x010a
        /*1212*/ 	.byte	0x3f
	.zero		1


	//   ....[62]....
        /*1214*/ 	.word	0x0001f490
        /*1218*/ 	.word	0x00000009
        /*121c*/ 	.word	0x00031c20
        /*1220*/ 	.short	0x010a
        /*1222*/ 	.byte	0x3f
	.zero		1


	//   ....[63]....
        /*1224*/ 	.word	0x0001f620
        /*1228*/ 	.word	0x00000007
        /*122c*/ 	.word	0x00000000
        /*1230*/ 	.short	0x010a
        /*1232*/ 	.byte	0x3f
	.zero		1


	//   ....[64]....
        /*1234*/ 	.word	0x0001f690
        /*1238*/ 	.word	0x00000003
        /*123c*/ 	.word	0x00000000
        /*1240*/ 	.short	0x010a
        /*1242*/ 	.byte	0x3f
	.zero		1


	//   ....[65]....
        /*1244*/ 	.word	0x0001f6f0
        /*1248*/ 	.word	0x00000005
        /*124c*/ 	.word	0x00000000
        /*1250*/ 	.short	0x010a
        /*1252*/ 	.byte	0x3f
	.zero		1


	//   ....[66]....
        /*1254*/ 	.word	0x0001f720
        /*1258*/ 	.word	0x00000003
        /*125c*/ 	.word	0x00000000
        /*1260*/ 	.short	0x010a
        /*1262*/ 	.byte	0x3f
	.zero		1


	//   ....[67]....
        /*1264*/ 	.word	0x0001f780
        /*1268*/ 	.word	0x0000000f
        /*126c*/ 	.word	0x00031c90
        /*1270*/ 	.short	0x010a
        /*1272*/ 	.byte	0x3f
	.zero		1


	//   ....[68]....
        /*1274*/ 	.word	0x0001f7d0
        /*1278*/ 	.word	0x0000000f
        /*127c*/ 	.word	0x00031c90
        /*1280*/ 	.short	0x010a
        /*1282*/ 	.byte	0x3f
	.zero		1


	//   ....[69]....
        /*1284*/ 	.word	0x0001f820
        /*1288*/ 	.word	0x0000000f
        /*128c*/ 	.word	0x00031c90
        /*1290*/ 	.short	0x010a
        /*1292*/ 	.byte	0x3f
	.zero		1


	//   ....[70]....
        /*1294*/ 	.word	0x0001f870
        /*1298*/ 	.word	0x0000000f
        /*129c*/ 	.word	0x00031cb0
        /*12a0*/ 	.short	0x010a
        /*12a2*/ 	.byte	0x3f
	.zero		1


	//   ....[71]....
        /*12a4*/ 	.word	0x0001fb30
        /*12a8*/ 	.word	0x00000010
        /*12ac*/ 	.word	0x00031c00
        /*12b0*/ 	.short	0x010a
        /*12b2*/ 	.byte	0x3f
	.zero		1


	//   ....[72]....
        /*12b4*/ 	.word	0x0001fd60
        /*12b8*/ 	.word	0x00000010
        /*12bc*/ 	.word	0x00031c00
        /*12c0*/ 	.short	0x010a
        /*12c2*/ 	.byte	0x3f
	.zero		1


	//   ....[73]....
        /*12c4*/ 	.word	0x0001fdb0
        /*12c8*/ 	.word	0x00000000
        /*12cc*/ 	.word	0x00031c30
        /*12d0*/ 	.short	0x010a
        /*12d2*/ 	.byte	0x3f
	.zero		1


	//   ....[74]....
        /*12d4*/ 	.word	0x0001fe00
        /*12d8*/ 	.word	0x0000000e
        /*12dc*/ 	.word	0x00031c30
        /*12e0*/ 	.short	0x010a
        /*12e2*/ 	.byte	0x3f
	.zero		1


	//   ....[75]....
        /*12e4*/ 	.word	0x0001fe50
        /*12e8*/ 	.word	0x0000000f
        /*12ec*/ 	.word	0x00031c50
        /*12f0*/ 	.short	0x010a
        /*12f2*/ 	.byte	0x3f
	.zero		1


	//   ....[76]....
        /*12f4*/ 	.word	0x0001fea0
        /*12f8*/ 	.word	0x00000000
        /*12fc*/ 	.word	0x00031c50
        /*1300*/ 	.short	0x010a
        /*1302*/ 	.byte	0x3f
	.zero		1


	//   ....[77]....
        /*1304*/ 	.word	0x00020620
        /*1308*/ 	.word	0x00000010
        /*130c*/ 	.word	0x00031c20
        /*1310*/ 	.short	0x010a
        /*1312*/ 	.byte	0x3f
	.zero		1


	//   ....[78]....
        /*1314*/ 	.word	0x00020670
        /*1318*/ 	.word	0x00000009
        /*131c*/ 	.word	0x00031ca0
        /*1320*/ 	.short	0x010a
        /*1322*/ 	.byte	0x3f
	.zero		1


	//   ....[79]....
        /*1324*/ 	.word	0x000206c0
        /*1328*/ 	.word	0x00000009
        /*132c*/ 	.word	0x00031cc0
        /*1330*/ 	.short	0x010a
        /*1332*/ 	.byte	0x3f
	.zero		1


	//   ....[80]....
        /*1334*/ 	.word	0x00020710
        /*1338*/ 	.word	0x00000009
        /*133c*/ 	.word	0x00031ca0
        /*1340*/ 	.short	0x010a
        /*1342*/ 	.byte	0x3f
	.zero		1


	//   ....[81]....
        /*1344*/ 	.word	0x00020760
        /*1348*/ 	.word	0x00000009
        /*134c*/ 	.word	0x00031cc0
        /*1350*/ 	.short	0x010a
        /*1352*/ 	.byte	0x3f
	.zero		1


	//   ....[82]....
        /*1354*/ 	.word	0x00020900
        /*1358*/ 	.word	0x00000000
        /*135c*/ 	.word	0x00031c40
        /*1360*/ 	.short	0x010a
        /*1362*/ 	.byte	0x3f
	.zero		1


	//   ....[83]....
        /*1364*/ 	.word	0x000211a0
        /*1368*/ 	.word	0x00000010
        /*136c*/ 	.word	0x00031c20
        /*1370*/ 	.short	0x010a
        /*1372*/ 	.byte	0x3f
	.zero		1


	//   ....[84]....
        /*1374*/ 	.word	0x000211f0
        /*1378*/ 	.word	0x00000003
        /*137c*/ 	.word	0x00031c40
        /*1380*/ 	.short	0x010a
        /*1382*/ 	.byte	0x3f
	.zero		1


	//   ....[85]....
        /*1384*/ 	.word	0x00021240
        /*1388*/ 	.word	0x00000002
        /*138c*/ 	.word	0x00031c60
        /*1390*/ 	.short	0x010a
        /*1392*/ 	.byte	0x3f
	.zero		1


	//   ....[86]....
        /*1394*/ 	.word	0x00021290
        /*1398*/ 	.word	0x00000003
        /*139c*/ 	.word	0x00031c40
        /*13a0*/ 	.short	0x010a
        /*13a2*/ 	.byte	0x3f
	.zero		1


	//   ....[87]....
        /*13a4*/ 	.word	0x000212e0
        /*13a8*/ 	.word	0x00000002
        /*13ac*/ 	.word	0x00031c60
        /*13b0*/ 	.short	0x010a
        /*13b2*/ 	.byte	0x3f
	.zero		1


	//   ....[88]....
        /*13b4*/ 	.word	0x00021330
        /*13b8*/ 	.word	0x00000003
        /*13bc*/ 	.word	0x00031c40
        /*13c0*/ 	.short	0x010a
        /*13c2*/ 	.byte	0x3f
	.zero		1


	//   ....[89]....
        /*13c4*/ 	.word	0x00021380
        /*13c8*/ 	.word	0x00000002
        /*13cc*/ 	.word	0x00031c60
        /*13d0*/ 	.short	0x010a
        /*13d2*/ 	.byte	0x3f
	.zero		1


	//   ....[90]....
        /*13d4*/ 	.word	0x000213d0
        /*13d8*/ 	.word	0x00000000
        /*13dc*/ 	.word	0x00031c60
        /*13e0*/ 	.short	0x010a
        /*13e2*/ 	.byte	0x3f
	.zero		1


	//   ....[91]....
        /*13e4*/ 	.word	0x00021e00
        /*13e8*/ 	.word	0x00000009
        /*13ec*/ 	.word	0x00031c20
        /*13f0*/ 	.short	0x010a
        /*13f2*/ 	.byte	0x3f
	.zero		1


	//   ....[92]....
        /*13f4*/ 	.word	0x00021fa0
        /*13f8*/ 	.word	0x00000007
        /*13fc*/ 	.word	0x00000000
        /*1400*/ 	.short	0x010a
        /*1402*/ 	.byte	0x3f
	.zero		1


	//   ....[93]....
        /*1404*/ 	.word	0x00021ff0
        /*1408*/ 	.word	0x00000003
        /*140c*/ 	.word	0x00000000
        /*1410*/ 	.short	0x010a
        /*1412*/ 	.byte	0x3f
	.zero		1


	//   ....[94]....
        /*1414*/ 	.word	0x00022040
        /*1418*/ 	.word	0x00000005
        /*141c*/ 	.word	0x00000000
        /*1420*/ 	.short	0x010a
        /*1422*/ 	.byte	0x3f
	.zero		1


	//----- nvinfo : EIATTR_NUM_MBARRIERS
	.align		4
.L_1193:
        /*1424*/ 	.byte	0x03, 0x38
        /*1426*/ 	.short	0x0016


	//----- nvinfo : EIATTR_EXIT_INSTR_OFFSETS
	.align		4
        /*1428*/ 	.byte	0x04, 0x1c
        /*142a*/ 	.short	(.L_1195 - .L_1194)


	//   ....[0]....
.L_1194:
        /*142c*/ 	.word	0x0001f770


	//----- nvinfo : EIATTR_MAX_THREADS
	.align		4
.L_1195:
        /*1430*/ 	.byte	0x04, 0x05
        /*1432*/ 	.short	(.L_1197 - .L_1196)
.L_1196:
        /*1434*/ 	.word	0x00000200
        /*1438*/ 	.word	0x00000001
        /*143c*/ 	.word	0x00000001


	//----- nvinfo : EIATTR_CRS_STACK_SIZE
	.align		4
.L_1197:
        /*1440*/ 	.byte	0x04, 0x1e
        /*1442*/ 	.short	(.L_1199 - .L_1198)
.L_1198:
        /*1444*/ 	.word	0x00000000


	//----- nvinfo : EIATTR_CBANK_PARAM_SIZE
	.align		4
.L_1199:
        /*1448*/ 	.byte	0x03, 0x19
        /*144a*/ 	.short	0x0af0


	//----- nvinfo : EIATTR_PARAM_CBANK
	.align		4
        /*144c*/ 	.byte	0x04, 0x0a
        /*144e*/ 	.short	(.L_1201 - .L_1200)
	.align		4
.L_1200:
        /*1450*/ 	.word	index@(.nv.constant0._ZN7cutlass13device_kernelIN5flash11enable_sm90INS1_16FlashAttnFwdSm90INS1_25CollectiveMainloopFwdSm90ILi2EN4cute5tupleIJNS5_1CILi1EEES8_S8_EEENS6_IJNS7_ILi192EEENS7_ILi144EEENS7_ILi96EEEEEELi96ENS_6half_tEfNS_4arch4Sm90ELb0ELb0ELb0ELb1ELb0ELb1ELb0ELb0ELb1ELb1ELb1ELb0EEENS1_21CollectiveEpilogueFwdINS6_IJSA_SC_SB_EEES9_SE_SG_Li384ELb1ELb1ELb1ELb0EEENS1_36VarlenDynamicPersistentTileSchedulerILi192ELi144ELi384ELi128ELb1ELb1ELb1ELb0ELb1ELb1EEEEEEEEEvNT_6ParamsE)
        /*1454*/ 	.short	0x0210
        /*1456*/ 	.short	0x0af0


	//----- nvinfo : EIATTR_SW_WAR
	.align		4
.L_1201:
        /*1458*/ 	.byte	0x04, 0x36
        /*145a*/ 	.short	(.L_1203 - .L_1202)
.L_1202:
        /*145c*/ 	.word	0x00000008
.L_1203:


//--------------------- .nv.info._ZN7cutlass13device_kernelIN5flash11enable_sm90INS1_16FlashAttnFwdSm90INS1_25CollectiveMainloopFwdSm90ILi2EN4cute5tupleIJNS5_1CILi1EEES8_S8_EEENS6_IJNS7_ILi192EEENS7_ILi128EEENS7_ILi96EEEEEELi96ENS_6half_tEfNS_4arch4Sm90ELb0ELb1ELb0ELb0ELb0ELb0ELb0ELb0ELb1ELb1ELb1ELb0EEENS1_21CollectiveEpilogueFwdINS6_IJSA_SC_SB_EEES9_SE_SG_Li384ELb0ELb1ELb1ELb0EEENS1_19SingleTileSchedulerILb0ELb1ELb1ELi192EEEEEEEEEvNT_6ParamsE --------------------------
	.section	.nv.info._ZN7cutlass13device_kernelIN5flash11enable_sm90INS1_16FlashAttnFwdSm90INS1_25CollectiveMainloopFwdSm90ILi2EN4cute5tupleIJNS5_1CILi1EEES8_S8_EEENS6_IJNS7_ILi192EEENS7_ILi128EEENS7_ILi96EEEEEELi96ENS_6half_tEfNS_4arch4Sm90ELb0ELb1ELb0ELb0ELb0ELb0ELb0ELb0ELb1ELb1ELb1ELb0EEENS1_21CollectiveEpilogueFwdINS6_IJSA_SC_SB_EEES9_SE_SG_Li384ELb0ELb1ELb1ELb0EEENS1_19SingleTileSchedulerILb0ELb1ELb1ELi192EEEEEEEEEvNT_6ParamsE,"",@"SHT_CUDA_INFO"
	.sectionflags	@""
	.align	4


	//----- nvinfo : EIATTR_CUDA_API_VERSION
	.align		4
        /*0000*/ 	.byte	0x04, 0x37
        /*0002*/ 	.short	(.L_1205 - .L_1204)
.L_1204:
        /*0004*/ 	.word	0x00000082


	//----- nvinfo : EIATTR_KPARAM_INFO
	.align		4
.L_1205:
        /*0008*/ 	.byte	0x04, 0x17
        /*000a*/ 	.short	(.L_1207 - .L_1206)
.L_1206:
        /*000c*/ 	.word	0x00000000
        /*0010*/ 	.short	0x0000
        /*0012*/ 	.short	0x0070
        /*0014*/ 	.byte	0x00, 0xf0, 0x01, 0x28


	//----- nvinfo : EIATTR_SPARSE_MMA_MASK
	.align		4
.L_1207:
        /*0018*/ 	.byte	0x03, 0x50
        /*001a*/ 	.short	0x0000


	//----- nvinfo : EIATTR_MAXREG_COUNT
	.align		4
        /*001c*/ 	.byte	0x03, 0x1b
        /*001e*/ 	.short	0x0080


	//----- nvinfo : EIATTR_NUM_BARRIERS
	.align		4
        /*0020*/ 	.byte	0x02, 0x4c
        /*0022*/ 	.byte	0x10
	.zero		1


	//----- nvinfo : EIATTR_EXTERNS
	.align		4
        /*0024*/ 	.byte	0x04, 0x0f
        /*0026*/ 	.short	(.L_1209 - .L_1208)


	//   ....[0]....
	.align		4
.L_1208:
        /*0028*/ 	.word	index@(__assertfail)


	//----- nvinfo : EIATTR_MERCURY_ISA_VERSION
	.align		4
.L_1209:
        /*002c*/ 	.byte	0x03, 0x5f
        /*002e*/ 	.short	0x0101


	//----- nvinfo : EIATTR_INT_WARP_WIDE_INSTR_OFFSETS
	.align		4
        /*0030*/ 	.byte	0x04, 0x31
        /*0032*/ 	.short	(.L_1211 - .L_1210)


	//   ....[0]....
.L_1210:
        /*0034*/ 	.word	0x00000120


	//   ....[1]....
        /*0038*/ 	.word	0x00000160


	//   ....[2]....
        /*003c*/ 	.word	0x000001d0


	//----- nvinfo : EIATTR_COOP_GROUP_MASK_REGIDS
	.align		4
.L_1211:
        /*0040*/ 	.byte	0x04, 0x29
        /*0042*/ 	.short	(.L_1213 - .L_1212)


	//   ....[0]....
.L_1212:
        /*0044*/ 	.word	0xffffffff


	//   ....[1]....
        /*0048*/ 	.word	0xffffffff


	//   ....[2]....
        /*004c*/ 	.word	0xffffffff


	//   ....[3]....
        /*0050*/ 	.word	0xffffffff


	//   ....[4]....
        /*0054*/ 	.word	0xffffffff


	//   ....[5]....
        /*0058*/ 	.word	0xffffffff


	//   ....[6]....
        /*005c*/ 	.word	0xffffffff


	//   ....[7]....
        /*0060*/ 	.word	0xffffffff


	//   ....[8]....
        /*0064*/ 	.word	0xffffffff


	//   ....[9]....
        /*0068*/ 	.word	0xffffffff


	//   ....[10]....
        /*006c*/ 	.word	0xffffffff


	//   ....[11]....
        /*0070*/ 	.word	0xffffffff


	//   ....[12]....
        /*0074*/ 	.word	0xffffffff


	//   ....[13]....
        /*0078*/ 	.word	0xffffffff


	//   ....[14]....
        /*007c*/ 	.word	0xffffffff


	//   ....[15]....
        /*0080*/ 	.word	0xffffffff


	//   ....[16]....
        /*0084*/ 	.word	0xffffffff


	//   ....[17]....
        /*0088*/ 	.word	0xffffffff


	//   ....[18]....
        /*008c*/ 	.word	0xffffffff


	//   ....[19]....
        /*0090*/ 	.word	0xffffffff


	//   ....[20]....
        /*0094*/ 	.word	0xffffffff


	//   ....[21]....
        /*0098*/ 	.word	0xffffffff


	//   ....[22]....
        /*009c*/ 	.word	0xffffffff


	//   ....[23]....
        /*00a0*/ 	.word	0xffffffff


	//   ....[24]....
        /*00a4*/ 	.word	0xffffffff


	//   ....[25]....
        /*00a8*/ 	.word	0xffffffff


	//   ....[26]....
        /*00ac*/ 	.word	0xffffffff


	//   ....[27]....
        /*00b0*/ 	.word	0xffffffff


	//   ....[28]....
        /*00b4*/ 	.word	0xffffffff


	//   ....[29]....
        /*00b8*/ 	.word	0xffffffff


	//   ....[30]....
        /*00bc*/ 	.word	0xffffffff


	//   ....[31]....
        /*00c0*/ 	.word	0xffffffff


	//   ....[32]....
        /*00c4*/ 	.word	0xffffffff


	//   ....[33]....
        /*00c8*/ 	.word	0xffffffff


	//   ....[34]....
        /*00cc*/ 	.word	0xffffffff


	//   ....[35]....
        /*00d0*/ 	.word	0xffffffff


	//   ....[36]....
        /*00d4*/ 	.word	0xffffffff


	//   ....[37]....
        /*00d8*/ 	.word	0xffffffff


	//   ....[38]....
        /*00dc*/ 	.word	0xffffffff


	//   ....[39]....
        /*00e0*/ 	.word	0xffffffff


	//   ....[40]....
        /*00e4*/ 	.word	0xffffffff


	//   ....[41]....
        /*00e8*/ 	.word	0xffffffff


	//   ....[42]....
        /*00ec*/ 	.word	0xffffffff


	//   ....[43]....
        /*00f0*/ 	.word	0xffffffff


	//   ....[44]....
        /*00f4*/ 	.word	0xffffffff


	//   ....[45]....
        /*00f8*/ 	.word	0xffffffff


	//   ....[46]....
        /*00fc*/ 	.word	0xffffffff


	//   ....[47]....
        /*0100*/ 	.word	0xffffffff


	//   ....[48]....
        /*0104*/ 	.word	0xffffffff


	//   ....[49]....
        /*0108*/ 	.word	0xffffffff


	//   ....[50]....
        /*010c*/ 	.word	0xffffffff


	//   ....[51]....
        /*0110*/ 	.word	0xffffffff


	//   ....[52]....
        /*0114*/ 	.word	0xffffffff


	//   ....[53]....
        /*0118*/ 	.word	0xffffffff


	//   ....[54]....
        /*011c*/ 	.word	0xffffffff


	//   ....[55]....
        /*0120*/ 	.word	0xffffffff


	//   ....[56]....
        /*0124*/ 	.word	0xffffffff


	//   ....[57]....
        /*0128*/ 	.word	0xffffffff


	//   ....[58]....
        /*012c*/ 	.word	0xffffffff


	//   ....[59]....
        /*0130*/ 	.word	0xffffffff


	//   ....[60]....
        /*0134*/ 	.word	0xffffffff


	//   ....[61]....
        /*0138*/ 	.word	0x0500000f


	//   ....[62]....
        /*013c*/ 	.word	0x0500000f


	//   ....[63]....
        /*0140*/ 	.word	0x0500000f


	//   ....[64]....
        /*0144*/ 	.word	0x0500000f


	//   ....[65]....
        /*0148*/ 	.word	0x0500000f


	//   ....[66]....
        /*014c*/ 	.word	0x0500000f


	//   ....[67]....
        /*0150*/ 	.word	0x0500000f


	//   ....[68]....
        /*0154*/ 	.word	0x0500000f


	//   ....[69]....
        /*0158*/ 	.word	0x0500000f


	//   ....[70]....
        /*015c*/ 	.word	0x0500000f


	//   ....[71]....
        /*0160*/ 	.word	0x0500000f


	//   ....[72]....
        /*0164*/ 	.word	0x0500000f


	//   ....[73]....
        /*0168*/ 	.word	0x0500000f


	//   ....[74]....
        /*016c*/ 	.word	0x0500000f


	//----- nvinfo : EIATTR_COOP_GROUP_INSTR_OFFSETS
	.align		4
.L_1213:
        /*0170*/ 	.byte	0x04, 0x28
        /*0172*/ 	.short	(.L_1215 - .L_1214)


	//   ....[0]....
.L_1214:
        /*0174*/ 	.word	0x00000060


	//   ....[1]....
        /*0178*/ 	.word	0x00000130


	//   ....[2]....
        /*017c*/ 	.word	0x00000180


	//   ....[3]....
        /*0180*/ 	.word	0x000003b0


	//   ....[4]....
        /*0184*/ 	.word	0x00000510


	//   ....[5]....
        /*0188*/ 	.word	0x00000630


	//   ....[6]....
        /*018c*/ 	.word	0x00000790


	//   ....[7]....
        /*0190*/ 	.word	0x00001530


	//   ....[8]....
        /*0194*/ 	.word	0x00001d20


	//   ....[9]....
        /*0198*/ 	.word	0x000020c0


	//   ....[10]....
        /*019c*/ 	.word	0x00003460


	//   ....[11]....
        /*01a0*/ 	.word	0x00003480


	//   ....[12]....
        /*01a4*/ 	.word	0x00003990


	//   ....[13]....
        /*01a8*/ 	.word	0x000039f0


	//   ....[14]....
        /*01ac*/ 	.word	0x000047d0


	//   ....[15]....
        /*01b0*/ 	.word	0x00005430


	//   ....[16]....
        /*01b4*/ 	.word	0x000056c0


	//   ....[17]....
        /*01b8*/ 	.word	0x000062b0


	//   ....[18]....
        /*01bc*/ 	.word	0x00006350


	//   ....[19]....
        /*01c0*/ 	.word	0x00006bf0


	//   ....[20]....
        /*01c4*/ 	.word	0x00006cb0


	//   ....[21]....
        /*01c8*/ 	.word	0x00007c40


	//   ....[22]....
        /*01cc*/ 	.word	0x00008730


	//   ....[23]....
        /*01d0*/ 	.word	0x00008770


	//   ....[24]....
        /*01d4*/ 	.word	0x00008cd0


	//   ....[25]....
        /*01d8*/ 	.word	0x00008d70


	//   ....[26]....
        /*01dc*/ 	.word	0x00009fc0


	//   ....[27]....
        /*01e0*/ 	.word	0x0000a860


	//   ....[28]....
        /*01e4*/ 	.word	0x0000afc0


	//   ....[29]....
        /*01e8*/ 	.word	0x0000b810


	//   ....[30]....
        /*01ec*/ 	.word	0x0000b8c0


	//   ....[31]....
        /*01f0*/ 	.word	0x0000c1c0


	//   ....[32]....
        /*01f4*/ 	.word	0x0000c220


	//   ....[33]....
        /*01f8*/ 	.word	0x0000d1a0


	//   ....[34]....
        /*01fc*/ 	.word	0x0000d2b0


	//   ....[35]....
        /*0200*/ 	.word	0x0000d310


	//   ....[36]....
        /*0204*/ 	.word	0x0000d420


	//   ....[37]....
        /*0208*/ 	.word	0x0000d430


	//   ....[38]....
        /*020c*/ 	.word	0x0000e310


	//   ....[39]....
        /*0210*/ 	.word	0x0000e350


	//   ....[40]....
        /*0214*/ 	.word	0x0000e390


	//   ....[41]....
        /*0218*/ 	.word	0x0000e3d0


	//   ....[42]....
        /*021c*/ 	.word	0x0000e3f0


	//   ....[43]....
        /*0220*/ 	.word	0x0000e420


	//   ....[44]....
        /*0224*/ 	.word	0x0000e900


	//   ....[45]....
        /*0228*/ 	.word	0x0000e910


	//   ....[46]....
        /*022c*/ 	.word	0x0000f1f0


	//   ....[47]....
        /*0230*/ 	.word	0x000100b0


	//   ....[48]....
        /*0234*/ 	.word	0x00010ba0


	//   ....[49]....
        /*0238*/ 	.word	0x00010be0


	//   ....[50]....
        /*023c*/ 	.word	0x00010c10


	//   ....[51]....
        /*0240*/ 	.word	0x00010c30


	//   ....[52]....
        /*0244*/ 	.word	0x00010c40


	//   ....[53]....
        /*0248*/ 	.word	0x00010c50


	//   ....[54]....
        /*024c*/ 	.word	0x00010c70


	//   ....[55]....
        /*0250*/ 	.word	0x00010d30


	//   ....[56]....
        /*0254*/ 	.word	0x00010e30


	//   ....[57]....
        /*0258*/ 	.word	0x00010e40


	//   ....[58]....
        /*025c*/ 	.word	0x00010e70


	//   ....[59]....
        /*0260*/ 	.word	0x00010ea0


	//   ....[60]....
        /*0264*/ 	.word	0x00013410


	//   ....[61]....
        /*0268*/ 	.word	0x00013a40


	//   ....[62]....
        /*026c*/ 	.word	0x00013bb0


	//   ....[63]....
        /*0270*/ 	.word	0x00013c00


	//   ....[64]....
        /*0274*/ 	.word	0x00013d50


	//   ....[65]....
        /*0278*/ 	.word	0x00013db0


	//   ....[66]....
        /*027c*/ 	.word	0x00013ec0


	//   ....[67]....
        /*0280*/ 	.word	0x00013f10


	//   ....[68]....
        /*0284*/ 	.word	0x00014020


	//   ....[69]....
        /*0288*/ 	.word	0x00014090


	//   ....[70]....
        /*028c*/ 	.word	0x000141c0


	//   ....[71]....
        /*0290*/ 	.word	0x00014210


	//   ....[72]....
        /*0294*/ 	.word	0x00014320


	//   ....[73]....
        /*0298*/ 	.word	0x00014370


	//   ....[74]....
        /*029c*/ 	.word	0x00014740


	//----- nvinfo : EIATTR_REG_RECONFIG
	.align		4
.L_1215:
        /*02a0*/ 	.byte	0x01, 0x54
	.zero		2


	//----- nvinfo : EIATTR_SYSCALL_OFFSETS
	.align		4
        /*02a4*/ 	.byte	0x04, 0x46
        /*02a6*/ 	.short	(.L_1217 - .L_1216)


	//   ....[0]....
.L_1216:
        /*02a8*/ 	.word	0x00001730


	//   ....[1]....
        /*02ac*/ 	.word	0x0000fd50


	//   ....[2]....
        /*02b0*/ 	.word	0x0000fe90


	//   ....[3]....
        /*02b4*/ 	.word	0x0000ff80


	//   ....[4]....
        /*02b8*/ 	.word	0x00010700


	//----- nvinfo : EIATTR_MBARRIER_INSTR_OFFSETS
	.align		4
.L_1217:
        /*02bc*/ 	.byte	0x04, 0x39
        /*02be*/ 	.short	(.L_1219 - .L_1218)


	//   ....[0]....
.L_1218:
        /*02c0*/ 	.word	0x00000260
        /*02c4*/ 	.word	0x000000ff
        /*02c8*/ 	.word	0x0002d800
        /*02cc*/ 	.short	0x0100
        /*02ce*/ 	.byte	0x08
	.zero		1


	//   ....[1]....
        /*02d0*/ 	.word	0x00000270
        /*02d4*/ 	.word	0x000000ff
        /*02d8*/ 	.word	0x0002d820
        /*02dc*/ 	.short	0x0100
        /*02de*/ 	.byte	0x08
	.zero		1


	//   ....[2]....
        /*02e0*/ 	.word	0x00000360
        /*02e4*/ 	.word	0x000000ff
        /*02e8*/ 	.word	0x0002d830
        /*02ec*/ 	.short	0x0100
        /*02ee*/ 	.byte	0x08
	.zero		1


	//   ....[3]....
        /*02f0*/ 	.word	0x00000370
        /*02f4*/ 	.word	0x000000ff
        /*02f8*/ 	.word	0x0002d840
        /*02fc*/ 	.short	0x0100
        /*02fe*/ 	.byte	0x08
	.zero		1


	//   ....[4]....
        /*0300*/ 	.word	0x00000380
        /*0304*/ 	.word	0x000000ff
        /*0308*/ 	.word	0x0002d838
        /*030c*/ 	.short	0x0100
        /*030e*/ 	.byte	0x08
	.zero		1


	//   ....[5]....
        /*0310*/ 	.word	0x00000390
        /*0314*/ 	.word	0x000000ff
        /*0318*/ 	.word	0x0002d848
        /*031c*/ 	.short	0x0100
        /*031e*/ 	.byte	0x08
	.zero		1


	//   ....[6]....
        /*0320*/ 	.word	0x000004c0
        /*0324*/ 	.word	0x000000ff
        /*0328*/ 	.word	0x0002d850
        /*032c*/ 	.short	0x0100
        /*032e*/ 	.byte	0x08
	.zero		1


	//   ....[7]....
        /*0330*/ 	.word	0x000004d0
        /*0334*/ 	.word	0x000000ff
        /*0338*/ 	.word	0x0002d860
        /*033c*/ 	.short	0x0100
        /*033e*/ 	.byte	0x08
	.zero		1


	//   ....[8]....
        /*0340*/ 	.word	0x000004e0
        /*0344*/ 	.word	0x000000ff
        /*0348*/ 	.word	0x0002d858
        /*034c*/ 	.short	0x0100
        /*034e*/ 	.byte	0x08
	.zero		1


	//   ....[9]....
        /*0350*/ 	.word	0x000004f0
        /*0354*/ 	.word	0x000000ff
        /*0358*/ 	.word	0x0002d868
        /*035c*/ 	.short	0x0100
        /*035e*/ 	.byte	0x08
	.zero		1


	//   ....[10]....
        /*0360*/ 	.word	0x000005e0
        /*0364*/ 	.word	0x000000ff
        /*0368*/ 	.word	0x0002d870
        /*036c*/ 	.short	0x0100
        /*036e*/ 	.byte	0x06
	.zero		1


	//   ....[11]....
        /*0370*/ 	.word	0x000005f0
        /*0374*/ 	.word	0x000000ff
        /*0378*/ 	.word	0x0002d880
        /*037c*/ 	.short	0x0100
        /*037e*/ 	.byte	0x06
	.zero		1


	//   ....[12]....
        /*0380*/ 	.word	0x00000600
        /*0384*/ 	.word	0x000000ff
        /*0388*/ 	.word	0x0002d878
        /*038c*/ 	.short	0x0100
        /*038e*/ 	.byte	0x06
	.zero		1


	//   ....[13]....
        /*0390*/ 	.word	0x00000610
        /*0394*/ 	.word	0x000000ff
        /*0398*/ 	.word	0x0002d888
        /*039c*/ 	.short	0x0100
        /*039e*/ 	.byte	0x06
	.zero		1


	//   ....[14]....
        /*03a0*/ 	.word	0x00000740
        /*03a4*/ 	.word	0x000000ff
        /*03a8*/ 	.word	0x0002d890
        /*03ac*/ 	.short	0x0100
        /*03ae*/ 	.byte	0x08
	.zero		1


	//   ....[15]....
        /*03b0*/ 	.word	0x00000750
        /*03b4*/ 	.word	0x000000ff
        /*03b8*/ 	.word	0x0002d8a0
        /*03bc*/ 	.short	0x0100
        /*03be*/ 	.byte	0x08
	.zero		1


	//   ....[16]....
        /*03c0*/ 	.word	0x00000760
        /*03c4*/ 	.word	0x000000ff
        /*03c8*/ 	.word	0x0002d898
        /*03cc*/ 	.short	0x0100
        /*03ce*/ 	.byte	0x08
	.zero		1


	//   ....[17]....
        /*03d0*/ 	.word	0x00000770
        /*03d4*/ 	.word	0x000000ff
        /*03d8*/ 	.word	0x0002d8a8
        /*03dc*/ 	.short	0x0100
        /*03de*/ 	.byte	0x08
	.zero		1


	//   ....[18]....
        /*03e0*/ 	.word	0x000008a0
        /*03e4*/ 	.word	0x000000ff
        /*03e8*/ 	.word	0x0002d8b0
        /*03ec*/ 	.short	0x0100
        /*03ee*/ 	.byte	0x08
	.zero		1


	//   ....[19]....
        /*03f0*/ 	.word	0x000008b0
        /*03f4*/ 	.word	0x000000ff
        /*03f8*/ 	.word	0x0002d8c0
        /*03fc*/ 	.short	0x0100
        /*03fe*/ 	.byte	0x08
	.zero		1


	//   ....[20]....
        /*0400*/ 	.word	0x000008c0
        /*0404*/ 	.word	0x000000ff
        /*0408*/ 	.word	0x0002d8b8
        /*040c*/ 	.short	0x0100
        /*040e*/ 	.byte	0x08
	.zero		1


	//   ....[21]....
        /*0410*/ 	.word	0x000008d0
        /*0414*/ 	.word	0x000000ff
        /*0418*/ 	.word	0x0002d8c8
        /*041c*/ 	.short	0x0100
        /*041e*/ 	.byte	0x08
	.zero		1


	//   ....[22]....
        /*0420*/ 	.word	0x00001750
        /*0424*/ 	.word	0x000000ff
        /*0428*/ 	.word	0x0002d800
        /*042c*/ 	.short	0x010a
        /*042e*/ 	.byte	0x24
	.zero		1


	//   ....[23]....
        /*0430*/ 	.word	0x000017d0
        /*0434*/ 	.word	0x000000ff
        /*0438*/ 	.word	0x0002d830
        /*043c*/ 	.short	0x010a
        /*043e*/ 	.byte	0x24
	.zero		1


	//   ....[24]....
        /*0440*/ 	.word	0x00001840
        /*0444*/ 	.word	0x000000ff
        /*0448*/ 	.word	0x0002d830
        /*044c*/ 	.short	0x010a
        /*044e*/ 	.byte	0x24
	.zero		1


	//   ....[25]....
        /*0450*/ 	.word	0x00001ec0
        /*0454*/ 	.word	0x00000004
        /*0458*/ 	.word	0x00000000
        /*045c*/ 	.short	0x0101
        /*045e*/ 	.byte	0x3f
	.zero		1


	//   ....[26]....
        /*0460*/ 	.word	0x00004c40
        /*0464*/ 	.word	0x000000ff
        /*0468*/ 	.word	0x0002d830
        /*046c*/ 	.short	0x010a
        /*046e*/ 	.byte	0x0a
	.zero		1


	//   ....[27]....
        /*0470*/ 	.word	0x00004c80
        /*0474*/ 	.word	0x000000ff
        /*0478*/ 	.word	0x0002d830
        /*047c*/ 	.short	0x010a
        /*047e*/ 	.byte	0x0a
	.zero		1


	//   ....[28]....
        /*0480*/ 	.word	0x00004f20
        /*0484*/ 	.word	0x000000ff
        /*0488*/ 	.word	0x0002d850
        /*048c*/ 	.short	0x010a
        /*048e*/ 	.byte	0x0a
	.zero		1


	//   ....[29]....
        /*0490*/ 	.word	0x00004f60
        /*0494*/ 	.word	0x000000ff
        /*0498*/ 	.word	0x0002d850
        /*049c*/ 	.short	0x010a
        /*049e*/ 	.byte	0x0a
	.zero		1


	//   ....[30]....
        /*04a0*/ 	.word	0x00005510
        /*04a4*/ 	.word	0x00000017
        /*04a8*/ 	.word	0x00000000
        /*04ac*/ 	.short	0x0101
        /*04ae*/ 	.byte	0x3f
	.zero		1


	//   ....[31]....
        /*04b0*/ 	.word	0x000070b0
        /*04b4*/ 	.word	0x0000002a
        /*04b8*/ 	.word	0x00000000
        /*04bc*/ 	.short	0x0101
        /*04be*/ 	.byte	0x3f
	.zero		1


	//   ....[32]....
        /*04c0*/ 	.word	0x00008050
        /*04c4*/ 	.word	0x000000ff
        /*04c8*/ 	.word	0x0002d830
        /*04cc*/ 	.short	0x010a
        /*04ce*/ 	.byte	0x0e
	.zero		1


	//   ....[33]....
        /*04d0*/ 	.word	0x00008090
        /*04d4*/ 	.word	0x000000ff
        /*04d8*/ 	.word	0x0002d830
        /*04dc*/ 	.short	0x010a
        /*04de*/ 	.byte	0x0e
	.zero		1


	//   ....[34]....
        /*04e0*/ 	.word	0x00008360
        /*04e4*/ 	.word	0x000000ff
        /*04e8*/ 	.word	0x0002d850
        /*04ec*/ 	.short	0x010a
        /*04ee*/ 	.byte	0x0e
	.zero		1


	//   ....[35]....
        /*04f0*/ 	.word	0x000083a0
        /*04f4*/ 	.word	0x000000ff
        /*04f8*/ 	.word	0x0002d850
        /*04fc*/ 	.short	0x010a
        /*04fe*/ 	.byte	0x0e
	.zero		1


	//   ....[36]....
        /*0500*/ 	.word	0x000095a0
        /*0504*/ 	.word	0x0000002f
        /*0508*/ 	.word	0x00000000
        /*050c*/ 	.short	0x0101
        /*050e*/ 	.byte	0x3f
	.zero		1


	//   ....[37]....
        /*0510*/ 	.word	0x00009620
        /*0514*/ 	.word	0x0000001a
        /*0518*/ 	.word	0x00000000
        /*051c*/ 	.short	0x0101
        /*051e*/ 	.byte	0x3f
	.zero		1


	//   ....[38]....
        /*0520*/ 	.word	0x0000a260
        /*0524*/ 	.word	0x000000ff
        /*0528*/ 	.word	0x0002d830
        /*052c*/ 	.short	0x010a
        /*052e*/ 	.byte	0x0a
	.zero		1


	//   ....[39]....
        /*0530*/ 	.word	0x0000a2a0
        /*0534*/ 	.word	0x000000ff
        /*0538*/ 	.word	0x0002d830
        /*053c*/ 	.short	0x010a
        /*053e*/ 	.byte	0x0a
	.zero		1


	//   ....[40]....
        /*0540*/ 	.word	0x0000a540
        /*0544*/ 	.word	0x000000ff
        /*0548*/ 	.word	0x0002d850
        /*054c*/ 	.short	0x010a
        /*054e*/ 	.byte	0x0a
	.zero		1


	//   ....[41]....
        /*0550*/ 	.word	0x0000a580
        /*0554*/ 	.word	0x000000ff
        /*0558*/ 	.word	0x0002d850
        /*055c*/ 	.short	0x010a
        /*055e*/ 	.byte	0x0a
	.zero		1


	//   ....[42]....
        /*0560*/ 	.word	0x0000aa50
        /*0564*/ 	.word	0x0000008a
        /*0568*/ 	.word	0x00000000
        /*056c*/ 	.short	0x0101
        /*056e*/ 	.byte	0x3f
	.zero		1


	//   ....[43]....
        /*0570*/ 	.word	0x0000c5f0
        /*0574*/ 	.word	0x00000018
        /*0578*/ 	.word	0x00000000
        /*057c*/ 	.short	0x0101
        /*057e*/ 	.byte	0x3f
	.zero		1


	//   ....[44]....
        /*0580*/ 	.word	0x0000d220
        /*0584*/ 	.word	0x000000ff
        /*0588*/ 	.word	0x0002d850
        /*058c*/ 	.short	0x010a
        /*058e*/ 	.byte	0x09
	.zero		1


	//   ....[45]....
        /*0590*/ 	.word	0x0000d260
        /*0594*/ 	.word	0x000000ff
        /*0598*/ 	.word	0x0002d850
        /*059c*/ 	.short	0x010a
        /*059e*/ 	.byte	0x09
	.zero		1


	//   ....[46]....
        /*05a0*/ 	.word	0x0000d840
        /*05a4*/ 	.word	0x0000000b
        /*05a8*/ 	.word	0x00000000
        /*05ac*/ 	.short	0x0101
        /*05ae*/ 	.byte	0x3f
	.zero		1


	//   ....[47]....
        /*05b0*/ 	.word	0x0000e410
        /*05b4*/ 	.word	0x000000ff
        /*05b8*/ 	.word	0x00000000
        /*05bc*/ 	.short	0x0101
        /*05be*/ 	.byte	0x04
	.zero		1


	//   ....[48]....
        /*05c0*/ 	.word	0x000102c0
        /*05c4*/ 	.word	0x000000ff
        /*05c8*/ 	.word	0x0002d840
        /*05cc*/ 	.short	0x010a
        /*05ce*/ 	.byte	0x26
	.zero		1


	//   ....[49]....
        /*05d0*/ 	.word	0x00011070
        /*05d4*/ 	.word	0x000000ff
        /*05d8*/ 	.word	0x0002d800
        /*05dc*/ 	.short	0x0107
        /*05de*/ 	.byte	0x26
	.zero		1


	//   ....[50]....
        /*05e0*/ 	.word	0x000110b0
        /*05e4*/ 	.word	0x000000ff
        /*05e8*/ 	.word	0x0002d800
        /*05ec*/ 	.short	0x0101
        /*05ee*/ 	.byte	0x26
	.zero		1


	//   ....[51]....
        /*05f0*/ 	.word	0x000110e0
        /*05f4*/ 	.word	0x000000ff
        /*05f8*/ 	.word	0x0002d820
        /*05fc*/ 	.short	0x010a
        /*05fe*/ 	.byte	0x26
	.zero		1


	//   ....[52]....
        /*0600*/ 	.word	0x00011470
        /*0604*/ 	.word	0x000000ff
        /*0608*/ 	.word	0x0002d848
        /*060c*/ 	.short	0x010a
        /*060e*/ 	.byte	0x26
	.zero		1


	//   ....[53]....
        /*0610*/ 	.word	0x00011840
        /*0614*/ 	.word	0x000000ff
        /*0618*/ 	.word	0x0002d860
        /*061c*/ 	.short	0x010a
        /*061e*/ 	.byte	0x26
	.zero		1


	//   ....[54]....
        /*0620*/ 	.word	0x00011dd0
        /*0624*/ 	.word	0x000000ff
        /*0628*/ 	.word	0x0002d840
        /*062c*/ 	.short	0x010a
        /*062e*/ 	.byte	0x26
	.zero		1


	//   ....[55]....
        /*0630*/ 	.word	0x000121b0
        /*0634*/ 	.word	0x000000ff
        /*0638*/ 	.word	0x0002d868
        /*063c*/ 	.short	0x010a
        /*063e*/ 	.byte	0x26
	.zero		1


	//   ....[56]....
        /*0640*/ 	.word	0x00012780
        /*0644*/ 	.word	0x000000ff
        /*0648*/ 	.word	0x0002d848
        /*064c*/ 	.short	0x010a
        /*064e*/ 	.byte	0x26
	.zero		1


	//   ....[57]....
        /*0650*/ 	.word	0x00012b40
        /*0654*/ 	.word	0x000000ff
        /*0658*/ 	.word	0x0002d860
        /*065c*/ 	.short	0x010a
        /*065e*/ 	.byte	0x26
	.zero		1


	//   ....[58]....
        /*0660*/ 	.word	0x00012f80
        /*0664*/ 	.word	0x00000004
        /*0668*/ 	.word	0x0002d860
        /*066c*/ 	.short	0x010a
        /*066e*/ 	.byte	0x3f
	.zero		1


	//   ....[59]....
        /*0670*/ 	.word	0x000133d0
        /*0674*/ 	.word	0x00000008
        /*0678*/ 	.word	0x0002d820
        /*067c*/ 	.short	0x010a
        /*067e*/ 	.byte	0x3f
	.zero		1


	//   ....[60]....
        /*0680*/ 	.word	0x00013530
        /*0684*/ 	.word	0x00000005
        /*0688*/ 	.word	0x00000000
        /*068c*/ 	.short	0x010a
        /*068e*/ 	.byte	0x3f
	.zero		1


	//   ....[61]....
        /*0690*/ 	.word	0x000135a0
        /*0694*/ 	.word	0x00000003
        /*0698*/ 	.word	0x00000000
        /*069c*/ 	.short	0x010a
        /*069e*/ 	.byte	0x3f
	.zero		1


	//   ....[62]....
        /*06a0*/ 	.word	0x00013600
        /*06a4*/ 	.word	0x00000005
        /*06a8*/ 	.word	0x00000000
        /*06ac*/ 	.short	0x010a
        /*06ae*/ 	.byte	0x3f
	.zero		1


	//   ....[63]....
        /*06b0*/ 	.word	0x00013630
        /*06b4*/ 	.word	0x00000003
        /*06b8*/ 	.word	0x00000000
        /*06bc*/ 	.short	0x010a
        /*06be*/ 	.byte	0x3f
	.zero		1


	//   ....[64]....
        /*06c0*/ 	.word	0x000136a0
        /*06c4*/ 	.word	0x00000003
        /*06c8*/ 	.word	0x0002d800
        /*06cc*/ 	.short	0x010a
        /*06ce*/ 	.byte	0x3f
	.zero		1


	//   ....[65]....
        /*06d0*/ 	.word	0x00013700
        /*06d4*/ 	.word	0x00000003
        /*06d8*/ 	.word	0x0002d830
        /*06dc*/ 	.short	0x010a
        /*06de*/ 	.byte	0x3f
	.zero		1


	//   ....[66]....
        /*06e0*/ 	.word	0x00013760
        /*06e4*/ 	.word	0x00000016
        /*06e8*/ 	.word	0x0002d830
        /*06ec*/ 	.short	0x010a
        /*06ee*/ 	.byte	0x3f
	.zero		1


	//   ....[67]....
        /*06f0*/ 	.word	0x000137c0
        /*06f4*/ 	.word	0x00000016
        /*06f8*/ 	.word	0x0002d850
        /*06fc*/ 	.short	0x010a
        /*06fe*/ 	.byte	0x3f
	.zero		1


	//   ....[68]....
        /*0700*/ 	.word	0x00013820
        /*0704*/ 	.word	0x0000000f
        /*0708*/ 	.word	0x0002d830
        /*070c*/ 	.short	0x010a
        /*070e*/ 	.byte	0x3f
	.zero		1


	//   ....[69]....
        /*0710*/ 	.word	0x00013880
        /*0714*/ 	.word	0x0000000f
        /*0718*/ 	.word	0x0002d850
        /*071c*/ 	.short	0x010a
        /*071e*/ 	.byte	0x3f
	.zero		1


	//   ....[70]....
        /*0720*/ 	.word	0x000138e0
        /*0724*/ 	.word	0x0000000f
        /*0728*/ 	.word	0x0002d830
        /*072c*/ 	.short	0x010a
        /*072e*/ 	.byte	0x3f
	.zero		1


	//   ....[71]....
        /*0730*/ 	.word	0x00013940
        /*0734*/ 	.word	0x0000000f
        /*0738*/ 	.word	0x0002d850
        /*073c*/ 	.short	0x010a
        /*073e*/ 	.byte	0x3f
	.zero		1


	//   ....[72]....
        /*0740*/ 	.word	0x000139a0
        /*0744*/ 	.word	0x00000003
        /*0748*/ 	.word	0x0002d850
        /*074c*/ 	.short	0x010a
        /*074e*/ 	.byte	0x3f
	.zero		1


	//   ....[73]....
        /*0750*/ 	.word	0x00013b00
        /*0754*/ 	.word	0x00000003
        /*0758*/ 	.word	0x0002d840
        /*075c*/ 	.short	0x010a
        /*075e*/ 	.byte	0x3f
	.zero		1


	//   ....[74]....
        /*0760*/ 	.word	0x000143b0
        /*0764*/ 	.word	0x00000005
        /*0768*/ 	.word	0x0002d820
        /*076c*/ 	.short	0x010a
        /*076e*/ 	.byte	0x3f
	.zero		1


	//   ....[75]....
        /*0770*/ 	.word	0x00014410
        /*0774*/ 	.word	0x00000005
        /*0778*/ 	.word	0x0002d848
        /*077c*/ 	.short	0x010a
        /*077e*/ 	.byte	0x3f
	.zero		1


	//   ....[76]....
        /*0780*/ 	.word	0x00014470
        /*0784*/ 	.word	0x00000005
        /*0788*/ 	.word	0x0002d860
        /*078c*/ 	.short	0x010a
        /*078e*/ 	.byte	0x3f
	.zero		1


	//   ....[77]....
        /*0790*/ 	.word	0x000144d0
        /*0794*/ 	.word	0x00000005
        /*0798*/ 	.word	0x0002d840
        /*079c*/ 	.short	0x010a
        /*079e*/ 	.byte	0x3f
	.zero		1


	//   ....[78]....
        /*07a0*/ 	.word	0x00014530
        /*07a4*/ 	.word	0x00000005
        /*07a8*/ 	.word	0x0002d868
        /*07ac*/ 	.short	0x010a
        /*07ae*/ 	.byte	0x3f
	.zero		1


	//   ....[79]....
        /*07b0*/ 	.word	0x00014590
        /*07b4*/ 	.word	0x00000004
        /*07b8*/ 	.word	0x0002d848
        /*07bc*/ 	.short	0x010a
        /*07be*/ 	.byte	0x3f
	.zero		1


	//   ....[80]....
        /*07c0*/ 	.word	0x000145f0
        /*07c4*/ 	.word	0x00000004
        /*07c8*/ 	.word	0x0002d860
        /*07cc*/ 	.short	0x010a
        /*07ce*/ 	.byte	0x3f
	.zero		1


	//   ....[81]....
        /*07d0*/ 	.word	0x00014640
        /*07d4*/ 	.word	0x00000004
        /*07d8*/ 	.word	0x0002d860
        /*07dc*/ 	.short	0x010a
        /*07de*/ 	.byte	0x3f
	.zero		1


	//   ....[82]....
        /*07e0*/ 	.word	0x00014690
        /*07e4*/ 	.word	0x00000008
        /*07e8*/ 	.word	0x0002d820
        /*07ec*/ 	.short	0x010a
        /*07ee*/ 	.byte	0x3f
	.zero		1


	//   ....[83]....
        /*07f0*/ 	.word	0x00014800
        /*07f4*/ 	.word	0x00000005
        /*07f8*/ 	.word	0x00000000
        /*07fc*/ 	.short	0x010a
        /*07fe*/ 	.byte	0x3f
	.zero		1


	//   ....[84]....
        /*0800*/ 	.word	0x00014850
        /*0804*/ 	.word	0x00000003
        /*0808*/ 	.word	0x00000000
        /*080c*/ 	.short	0x010a
        /*080e*/ 	.byte	0x3f
	.zero		1


	//   ....[85]....
        /*0810*/ 	.word	0x000148a0
        /*0814*/ 	.word	0x00000005
        /*0818*/ 	.word	0x00000000
        /*081c*/ 	.short	0x010a
        /*081e*/ 	.byte	0x3f
	.zero		1


	//----- nvinfo : EIATTR_NUM_MBARRIERS
	.align		4
.L_1219:
        /*0820*/ 	.byte	0x03, 0x38
        /*0822*/ 	.short	0x0016


	//----- nvinfo : EIATTR_EXIT_INSTR_OFFSETS
	.align		4
        /*0824*/ 	.byte	0x04, 0x1c
        /*0826*/ 	.short	(.L_1221 - .L_1220)


	//   ....[0]....
.L_1220:
        /*0828*/ 	.word	0x00013680


	//----- nvinfo : EIATTR_MAX_THREADS
	.align		4
.L_1221:
        /*082c*/ 	.byte	0x04, 0x05
        /*082e*/ 	.short	(.L_1223 - .L_1222)
.L_1222:
        /*0830*/ 	.word	0x00000200
        /*0834*/ 	.word	0x00000001
        /*0838*/ 	.word	0x00000001


	//----- nvinfo : EIATTR_CRS_STACK_SIZE
	.align		4
.L_1223:
        /*083c*/ 	.byte	0x04, 0x1e
        /*083e*/ 	.short	(.L_1225 - .L_1224)
.L_1224:
        /*0840*/ 	.word	0x00000000


	//----- nvinfo : EIATTR_CBANK_PARAM_SIZE
	.align		4
.L_1225:
        /*0844*/ 	.byte	0x03, 0x19
        /*0846*/ 	.short	0x0a70


	//----- nvinfo : EIATTR_PARAM_CBANK
	.align		4
        /*0848*/ 	.byte	0x04, 0x0a
        /*084a*/ 	.short	(.L_1227 - .L_1226)
	.align		4
.L_1226:
        /*084c*/ 	.word	index@(.nv.constant0._ZN7cutlass13device_kernelIN5flash11enable_sm90INS1_16FlashAttnFwdSm90INS1_25CollectiveMainloopFwdSm90ILi2EN4cute5tupleIJNS5_1CILi1EEES8_S8_EEENS6_IJNS7_ILi192EEENS7_ILi128EEENS7_ILi96EEEEEELi96ENS_6half_tEfNS_4arch4Sm90ELb0ELb1ELb0ELb0ELb0ELb0ELb0ELb0ELb1ELb1ELb1ELb0EEENS1_21CollectiveEpilogueFwdINS6_IJSA_SC_SB_EEES9_SE_SG_Li384ELb0ELb1ELb1ELb0EEENS1_19SingleTileSchedulerILb0ELb1ELb1ELi192EEEEEEEEEvNT_6ParamsE)
        /*0850*/ 	.short	0x0210
        /*0852*/ 	.short	0x0a70


	//----- nvinfo : EIATTR_SW_WAR
	.align		4
.L_1227:
        /*0854*/ 	.byte	0x04, 0x36
        /*0856*/ 	.short	(.L_1229 - .L_1228)
.L_1228:
        /*0858*/ 	.word	0x00000008
.L_1229:


//--------------------- .nv.info._ZN7cutlass13device_kernelIN5flash11enable_sm90INS1_16FlashAttnFwdSm90INS1_25CollectiveMainloopFwdSm90ILi2EN4cute5tupleIJNS5_1CILi1EEES8_S8_EEENS6_IJNS7_ILi192EEENS7_ILi128EEENS7_ILi96EEEEEELi96ENS_6half_tEfNS_4arch4Sm90ELb0ELb1ELb0ELb1ELb0ELb0ELb0ELb0ELb1ELb1ELb1ELb0EEENS1_21CollectiveEpilogueFwdINS6_IJSA_SC_SB_EEES9_SE_SG_Li384ELb1ELb1ELb1ELb0EEENS1_36VarlenDynamicPersistentTileSchedulerILi192ELi128ELi384ELi128ELb1ELb1ELb1ELb1ELb0ELb1EEEEEEEEEvNT_6ParamsE --------------------------
	.section	.nv.info._ZN7cutlass13device_kernelIN5flash11enable_sm90INS1_16FlashAttnFwdSm90INS1_25CollectiveMainloopFwdSm90ILi2EN4cute5tupleIJNS5_1CILi1EEES8_S8_EEENS6_IJNS7_ILi192EEENS7_ILi128EEENS7_ILi96EEEEEELi96ENS_6half_tEfNS_4arch4Sm90ELb0ELb1ELb0ELb1ELb0ELb0ELb0ELb0ELb1ELb1ELb1ELb0EEENS1_21CollectiveEpilogueFwdINS6_IJSA_SC_SB_EEES9_SE_SG_Li384ELb1ELb1ELb1ELb0EEENS1_36VarlenDynamicPersistentTileSchedulerILi192ELi128ELi384ELi128ELb1ELb1ELb1ELb1ELb0ELb1EEEEEEEEEvNT_6ParamsE,"",@"SHT_CUDA_INFO"
	.sectionflags	@""
	.align	4


	//----- nvinfo : EIATTR_CUDA_API_VERSION
	.align		4
        /*0000*/ 	.byte	0x04, 0x37
        /*0002*/ 	.short	(.L_1231 - .L_1230)
.L_1230:
        /*0004*/ 	.word	0x00000082


	//----- nvinfo : EIATTR_KPARAM_INFO
	.align		4
.L_1231:
        /*0008*/ 	.byte	0x04, 0x17
        /*000a*/ 	.short	(.L_1233 - .L_1232)
.L_1232:
        /*000c*/ 	.word	0x00000000
        /*0010*/ 	.short	0x0000
        /*0012*/ 	.short	0x0070
        /*0014*/ 	.byte	0x00, 0xf0, 0x01, 0x2a


	//----- nvinfo : EIATTR_SPARSE_MMA_MASK
	.align		4
.L_1233:
        /*0018*/ 	.byte	0x03, 0x50
        /*001a*/ 	.short	0x0000


	//----- nvinfo : EIATTR_MAXREG_COUNT
	.align		4
        /*001c*/ 	.byte	0x03, 0x1b
        /*001e*/ 	.short	0x0080


	//----- nvinfo : EIATTR_NUM_BARRIERS
	.align		4
        /*0020*/ 	.byte	0x02, 0x4c
        /*0022*/ 	.byte	0x10
	.zero		1


	//----- nvinfo : EIATTR_EXTERNS
	.align		4
        /*0024*/ 	.byte	0x04, 0x0f
        /*0026*/ 	.short	(.L_1235 - .L_1234)


	//   ....[0]....
	.align		4
.L_1234:
        /*0028*/ 	.word	index@(__assertfail)


	//----- nvinfo : EIATTR_ANNOTATIONS
	.align		4
.L_1235:
        /*002c*/ 	.byte	0x04, 0x55
        /*002e*/ 	.short	(.L_1237 - .L_1236)


	//   ....[0]....
.L_1236:
        /* <DEDUP_REMOVED lines=29> */


	//----- nvinfo : EIATTR_MERCURY_ISA_VERSION
	.align		4
.L_1237:
        /*01e8*/ 	.byte	0x03, 0x5f
        /*01ea*/ 	.short	0x0101


	//----- nvinfo : EIATTR_UNUSED_LOAD_BYTE_OFFSET
	.align		4
        /*01ec*/ 	.byte	0x04, 0x44
        /*01ee*/ 	.short	(.L_1239 - .L_1238)


	//   ....[0]....
.L_1238:
        /*01f0*/ 	.word	0x00000a50
        /*01f4*/ 	.word	0x0000fff0


	//   ....[1]....
        /*01f8*/ 	.word	0x0000e510
        /*01fc*/ 	.word	0x0000fff0


	//----- nvinfo : EIATTR_INT_WARP_WIDE_INSTR_OFFSETS
	.align		4
.L_1239:
        /*0200*/ 	.byte	0x04, 0x31
        /*0202*/ 	.short	(.L_1241 - .L_1240)


	//   ....[0]....
.L_1240:
        /*0204*/ 	.word	0x00000130


	//   ....[1]....
        /*0208*/ 	.word	0x00000170


	//   ....[2]....
        /*020c*/ 	.word	0x000001e0


	//   ....[3]....
        /*0210*/ 	.word	0x00012b20


	//   ....[4]....
        /*0214*/ 	.word	0x00012bb0


	//   ....[5]....
        /*0218*/ 	.word	0x000166e0


	//   ....[6]....
        /*021c*/ 	.word	0x00016770


	//----- nvinfo : EIATTR_COOP_GROUP_MASK_REGIDS
	.align		4
.L_1241:
        /*0220*/ 	.byte	0x04, 0x29
        /*0222*/ 	.short	(.L_1243 - .L_1242)


	//   ....[0]....
.L_1242:
        /*0224*/ 	.word	0xffffffff


	//   ....[1]....
        /*0228*/ 	.word	0xffffffff


	//   ....[2]....
        /*022c*/ 	.word	0xffffffff


	//   ....[3]....
        /*0230*/ 	.word	0xffffffff


	//   ....[4]....
        /*0234*/ 	.word	0xffffffff


	//   ....[5]....
        /*0238*/ 	.word	0xffffffff


	//   ....[6]....
        /*023c*/ 	.word	0xffffffff


	//   ....[7]....
        /*0240*/ 	.word	0xffffffff


	//   ....[8]....
        /*0244*/ 	.word	0xffffffff


	//   ....[9]....
        /*0248*/ 	.word	0xffffffff


	//   ....[10]....
        /*024c*/ 	.word	0xffffffff


	//   ....[11]....
        /*0250*/ 	.word	0xffffffff


	//   ....[12]....
        /*0254*/ 	.word	0xffffffff


	//   ....[13]....
        /*0258*/ 	.word	0xffffffff


	//   ....[14]....
        /*025c*/ 	.word	0xffffffff


	//   ....[15]....
        /*0260*/ 	.word	0xffffffff


	//   ....[16]....
        /*0264*/ 	.word	0xffffffff


	//   ....[17]....
        /*0268*/ 	.word	0xffffffff


	//   ....[18]....
        /*026c*/ 	.word	0xffffffff


	//   ....[19]....
        /*0270*/ 	.word	0xffffffff


	//   ....[20]....
        /*0274*/ 	.word	0xffffffff


	//   ....[21]....
        /*0278*/ 	.word	0xffffffff


	//   ....[22]....
        /*027c*/ 	.word	0xffffffff


	//   ....[23]....
        /*0280*/ 	.word	0xffffffff


	//   ....[24]....
        /*0284*/ 	.word	0xffffffff


	//   ....[25]....
        /*0288*/ 	.word	0xffffffff


	//   ....[26]....
        /*028c*/ 	.word	0xffffffff


	//   ....[27]....
        /*0290*/ 	.word	0xffffffff


	//   ....[28]....
        /*0294*/ 	.word	0xffffffff


	//   ....[29]....
        /*0298*/ 	.word	0xffffffff


	//   ....[30]....
        /*029c*/ 	.word	0xffffffff


	//   ....[31]....
        /*02a0*/ 	.word	0xffffffff


	//   ....[32]....
        /*02a4*/ 	.word	0xffffffff


	//   ....[33]....
        /*02a8*/ 	.word	0xffffffff


	//   ....[34]....
        /*02ac*/ 	.word	0xffffffff


	//   ....[35]....
        /*02b0*/ 	.word	0xffffffff


	//   ....[36]....
        /*02b4*/ 	.word	0xffffffff


	//   ....[37]....
        /*02b8*/ 	.word	0xffffffff


	//   ....[38]....
        /*02bc*/ 	.word	0xffffffff


	//   ....[39]....
        /*02c0*/ 	.word	0xffffffff


	//   ....[40]....
        /*02c4*/ 	.word	0xffffffff


	//   ....[41]....
        /*02c8*/ 	.word	0xffffffff


	//   ....[42]....
        /*02cc*/ 	.word	0xffffffff


	//   ....[43]....
        /*02d0*/ 	.word	0xffffffff


	//   ....[44]....
        /*02d4*/ 	.word	0xffffffff


	//   ....[45]....
        /*02d8*/ 	.word	0xffffffff


	//   ....[46]....
        /*02dc*/ 	.word	0xffffffff


	//   ....[47]....
        /*02e0*/ 	.word	0xffffffff


	//   ....[48]....
        /*02e4*/ 	.word	0xffffffff


	//   ....[49]....
        /*02e8*/ 	.word	0xffffffff


	//   ....[50]....
        /*02ec*/ 	.word	0xffffffff


	//   ....[51]....
        /*02f0*/ 	.word	0xffffffff


	//   ....[52]....
        /*02f4*/ 	.word	0xffffffff


	//   ....[53]....
        /*02f8*/ 	.word	0xffffffff


	//   ....[54]....
        /*02fc*/ 	.word	0xffffffff


	//   ....[55]....
        /*0300*/ 	.word	0xffffffff


	//   ....[56]....
        /*0304*/ 	.word	0xffffffff


	//   ....[57]....
        /*0308*/ 	.word	0xffffffff


	//   ....[58]....
        /*030c*/ 	.word	0xffffffff


	//   ....[59]....
        /*0310*/ 	.word	0xffffffff


	//   ....[60]....
        /*0314*/ 	.word	0xffffffff


	//   ....[61]....
        /*0318*/ 	.word	0xffffffff


	//   ....[62]....
        /*031c*/ 	.word	0xffffffff


	//   ....[63]....
        /*0320*/ 	.word	0xffffffff


	//   ....[64]....
        /*0324*/ 	.word	0xffffffff


	//   ....[65]....
        /*0328*/ 	.word	0xffffffff


	//   ....[66]....
        /*032c*/ 	.word	0xffffffff


	//   ....[67]....
        /*0330*/ 	.word	0xffffffff


	//   ....[68]....
        /*0334*/ 	.word	0xffffffff


	//   ....[69]....
        /*0338*/ 	.word	0xffffffff


	//   ....[70]....
        /*033c*/ 	.word	0xffffffff


	//   ....[71]....
        /*0340*/ 	.word	0xffffffff


	//   ....[72]....
        /*0344*/ 	.word	0xffffffff


	//   ....[73]....
        /*0348*/ 	.word	0xffffffff


	//   ....[74]....
        /*034c*/ 	.word	0xffffffff


	//   ....[75]....
        /*0350*/ 	.word	0xffffffff


	//   ....[76]....
        /*0354*/ 	.word	0xffffffff


	//   ....[77]....
        /*0358*/ 	.word	0xffffffff


	//   ....[78]....
        /*035c*/ 	.word	0xffffffff


	//   ....[79]....
        /*0360*/ 	.word	0xffffffff


	//   ....[80]....
        /*0364*/ 	.word	0xffffffff


	//   ....[81]....
        /*0368*/ 	.word	0xffffffff


	//   ....[82]....
        /*036c*/ 	.word	0xffffffff


	//   ....[83]....
        /*0370*/ 	.word	0xffffffff


	//   ....[84]....
        /*0374*/ 	.word	0xffffffff


	//   ....[85]....
        /*0378*/ 	.word	0xffffffff


	//   ....[86]....
        /*037c*/ 	.word	0xffffffff


	//   ....[87]....
        /*0380*/ 	.word	0xffffffff


	//   ....[88]....
        /*0384*/ 	.word	0xffffffff


	//   ....[89]....
        /*0388*/ 	.word	0xffffffff


	//   ....[90]....
        /*038c*/ 	.word	0xffffffff


	//   ....[91]....
        /*0390*/ 	.word	0xffffffff


	//   ....[92]....
        /*0394*/ 	.word	0xffffffff


	//   ....[93]....
        /*0398*/ 	.word	0xffffffff


	//   ....[94]....
        /*039c*/ 	.word	0xffffffff


	//   ....[95]....
        /*03a0*/ 	.word	0xffffffff


	//   ....[96]....
        /*03a4*/ 	.word	0xffffffff


	//   ....[97]....
        /*03a8*/ 	.word	0xffffffff


	//   ....[98]....
        /*03ac*/ 	.word	0xffffffff


	//   ....[99]....
        /*03b0*/ 	.word	0xffffffff


	//   ....[100]....
        /*03b4*/ 	.word	0xffffffff


	//   ....[101]....
        /*03b8*/ 	.word	0xffffffff


	//   ....[102]....
        /*03bc*/ 	.word	0xffffffff


	//   ....[103]....
        /*03c0*/ 	.word	0x0500000f


	//   ....[104]....
        /*03c4*/ 	.word	0x0500000f


	//   ....[105]....
        /*03c8*/ 	.word	0x0500000f


	//   ....[106]....
        /*03cc*/ 	.word	0x0500000f


	//   ....[107]....
        /*03d0*/ 	.word	0x0500000f


	//   ....[108]....
        /*03d4*/ 	.word	0x0500000f


	//   ....[109]....
        /*03d8*/ 	.word	0x0500000f


	//   ....[110]....
        /*03dc*/ 	.word	0x0500000f


	//   ....[111]....
        /*03e0*/ 	.word	0x0500000f


	//   ....[112]....
        /*03e4*/ 	.word	0x0500000f


	//   ....[113]....
        /*03e8*/ 	.word	0x0500000f


	//   ....[114]....
        /*03ec*/ 	.word	0x0500000f


	//   ....[115]....
        /*03f0*/ 	.word	0x0500000f


	//   ....[116]....
        /*03f4*/ 	.word	0x0500000f


	//   ....[117]....
        /*03f8*/ 	.word	0x0500000f


	//   ....[118]....
        /*03fc*/ 	.word	0x0500000f


	//   ....[119]....
        /*0400*/ 	.word	0x0500000f


	//   ....[120]....
        /*0404*/ 	.word	0x0500000f


	//   ....[121]....
        /*0408*/ 	.word	0x0500000f


	//   ....[122]....
        /*040c*/ 	.word	0x0500000f


	//   ....[123]....
        /*0410*/ 	.word	0x0500000f


	//   ....[124]....
        /*0414*/ 	.word	0x0500000f


	//   ....[125]....
        /*0418*/ 	.word	0x0500000f


	//   ....[126]....
        /*041c*/ 	.word	0x0500000f


	//   ....[127]....
        /*0420*/ 	.word	0x0500000f


	//   ....[128]....
        /*0424*/ 	.word	0x0500000f


	//   ....[129]....
        /*0428*/ 	.word	0x0500000f


	//   ....[130]....
        /*042c*/ 	.word	0x0500000f


	//   ....[131]....
        /*0430*/ 	.word	0x0500000f


	//   ....[132]....
        /*0434*/ 	.word	0x0500000f


	//   ....[133]....
        /*0438*/ 	.word	0x0500000f


	//   ....[134]....
        /*043c*/ 	.word	0x0500000f


	//----- nvinfo : EIATTR_COOP_GROUP_INSTR_OFFSETS
	.align		4
.L_1243:
        /*0440*/ 	.byte	0x04, 0x28
        /*0442*/ 	.short	(.L_1245 - .L_1244)


	//   ....[0]....
.L_1244:
        /*0444*/ 	.word	0x00000070


	//   ....[1]....
        /*0448*/ 	.word	0x00000140


	//   ....[2]....
        /*044c*/ 	.word	0x00000190


	//   ....[3]....
        /*0450*/ 	.word	0x000003c0


	//   ....[4]....
        /*0454*/ 	.word	0x00000520


	//   ....[5]....
        /*0458*/ 	.word	0x00000640


	//   ....[6]....
        /*045c*/ 	.word	0x000007a0


	//   ....[7]....
        /*0460*/ 	.word	0x00001ef0


	//   ....[8]....
        /*0464*/ 	.word	0x00002570


	//   ....[9]....
        /*0468*/ 	.word	0x000033f0


	//   ....[10]....
        /*046c*/ 	.word	0x00003ba0


	//   ....[11]....
        /*0470*/ 	.word	0x00003cb0


	//   ....[12]....
        /*0474*/ 	.word	0x000045a0


	//   ....[13]....
        /*0478*/ 	.word	0x00004600


	//   ....[14]....
        /*047c*/ 	.word	0x000051c0


	//   ....[15]....
        /*0480*/ 	.word	0x00005e20


	//   ....[16]....
        /*0484*/ 	.word	0x000060b0


	//   ....[17]....
        /*0488*/ 	.word	0x00006c90


	//   ....[18]....
        /*048c*/ 	.word	0x00006d90


	//   ....[19]....
        /*0490*/ 	.word	0x00007880


	//   ....[20]....
        /*0494*/ 	.word	0x000078f0


	//   ....[21]....
        /*0498*/ 	.word	0x00008620


	//   ....[22]....
        /*049c*/ 	.word	0x000090e0


	//   ....[23]....
        /*04a0*/ 	.word	0x00009120


	//   ....[24]....
        /*04a4*/ 	.word	0x00009800


	//   ....[25]....
        /*04a8*/ 	.word	0x00009850


	//   ....[26]....
        /*04ac*/ 	.word	0x0000a970


	//   ....[27]....
        /*04b0*/ 	.word	0x0000b2b0


	//   ....[28]....
        /*04b4*/ 	.word	0x0000b550


	//   ....[29]....
        /*04b8*/ 	.word	0x0000c140


	//   ....[30]....
        /*04bc*/ 	.word	0x0000c240


	//   ....[31]....
        /*04c0*/ 	.word	0x0000cd50


	//   ....[32]....
        /*04c4*/ 	.word	0x0000cdb0


	//   ....[33]....
        /*04c8*/ 	.word	0x0000dab0


	//   ....[34]....
        /*04cc*/ 	.word	0x0000dbc0


	//   ....[35]....
        /*04d0*/ 	.word	0x0000dc20


	//   ....[36]....
        /*04d4*/ 	.word	0x0000dd60


	//   ....[37]....
        /*04d8*/ 	.word	0x0000dd80


	//   ....[38]....
        /*04dc*/ 	.word	0x0000ef30


	//   ....[39]....
        /*04e0*/ 	.word	0x0000ef40


	//   ....[40]....
        /*04e4*/ 	.word	0x0000ef50


	//   ....[41]....
        /*04e8*/ 	.word	0x0000ef60


	//   ....[42]....
        /*04ec*/ 	.word	0x0000f590


	//   ....[43]....
        /*04f0*/ 	.word	0x0000f5b0


	//   ....[44]....
        /*04f4*/ 	.word	0x0000f6e0


	//   ....[45]....
        /*04f8*/ 	.word	0x0000f700


	//   ....[46]....
        /*04fc*/ 	.word	0x0000fb70


	//   ....[47]....
        /*0500*/ 	.word	0x0000fb80


	//   ....[48]....
        /*0504*/ 	.word	0x0000fed0


	//   ....[49]....
        /*0508*/ 	.word	0x0000fee0


	//   ....[50]....
        /*050c*/ 	.word	0x00010b20


	//   ....[51]....
        /*0510*/ 	.word	0x00010b30


	//   ....[52]....
        /*0514*/ 	.word	0x00010c30


	//   ....[53]....
        /*0518*/ 	.word	0x00010c50


	//   ....[54]....
        /*051c*/ 	.word	0x00010de0


	//   ....[55]....
        /*0520*/ 	.word	0x00011000


	//   ....[56]....
        /*0524*/ 	.word	0x00011030


	//   ....[57]....
        /*0528*/ 	.word	0x00011060


	//   ....[58]....
        /*052c*/ 	.word	0x00011090


	//   ....[59]....
        /*0530*/ 	.word	0x000110c0


	//   ....[60]....
        /*0534*/ 	.word	0x000110f0


	//   ....[61]....
        /*0538*/ 	.word	0x00011280


	//   ....[62]....
        /*053c*/ 	.word	0x000112b0


	//   ....[63]....
        /*0540*/ 	.word	0x000112e0


	//   ....[64]....
        /*0544*/ 	.word	0x00011310


	//   ....[65]....
        /*0548*/ 	.word	0x00011340


	//   ....[66]....
        /*054c*/ 	.word	0x00011370


	//   ....[67]....
        /*0550*/ 	.word	0x00011400


	//   ....[68]....
        /*0554*/ 	.word	0x00011430


	//   ....[69]....
        /*0558*/ 	.word	0x00011440


	//   ....[70]....
        /*055c*/ 	.word	0x00011480


	//   ....[71]....
        /*0560*/ 	.word	0x000130a0


	//   ....[72]....
        /*0564*/ 	.word	0x00013d50


	//   ....[73]....
        /*0568*/ 	.word	0x00013d70


	//   ....[74]....
        /*056c*/ 	.word	0x00013e40


	//   ....[75]....
        /*0570*/ 	.word	0x00013e60


	//   ....[76]....
        /*0574*/ 	.word	0x00013f00


	//   ....[77]....
        /*0578*/ 	.word	0x00013f20


	//   ....[78]....
        /*057c*/ 	.word	0x00013f30


	//   ....[79]....
        /*0580*/ 	.word	0x00013fc0


	//   ....[80]....
        /*0584*/ 	.word	0x00014010


	//   ....[81]....
        /*0588*/ 	.word	0x00014020


	//   ....[82]....
        /*058c*/ 	.word	0x00014050


	//   ....[83]....
        /*0590*/ 	.word	0x00014120


	//   ....[84]....
        /*0594*/ 	.word	0x00016e60


	//   ....[85]....
        /*0598*/ 	.word	0x00016e90


	//   ....[86]....
        /*059c*/ 	.word	0x00016ef0


	//   ....[87]....
        /*05a0*/ 	.word	0x00016f20


	//   ....[88]....
        /*05a4*/ 	.word	0x00016f50


	//   ....[89]....
        /*05a8*/ 	.word	0x00016f80


	//   ....[90]....
        /*05ac*/ 	.word	0x00016fb0


	//   ....[91]....
        /*05b0*/ 	.word	0x00016fe0


	//   ....[92]....
        /*05b4*/ 	.word	0x00017180


	//   ....[93]....
        /*05b8*/ 	.word	0x000171b0


	//   ....[94]....
        /*05bc*/ 	.word	0x000171e0


	//   ....[95]....
        /*05c0*/ 	.word	0x00017210


	//   ....[96]....
        /*05c4*/ 	.word	0x00017240


	//   ....[97]....
        /*05c8*/ 	.word	0x00017270


	//   ....[98]....
        /*05cc*/ 	.word	0x00017330


	//   ....[99]....
        /*05d0*/ 	.word	0x00017350


	//   ....[100]....
        /*05d4*/ 	.word	0x00017370


	//   ....[101]....
        /*05d8*/ 	.word	0x000173d0


	//   ....[102]....
        /*05dc*/ 	.word	0x00017df0


	//   ....[103]....
        /*05e0*/ 	.word	0x00018450


	//   ....[104]....
        /*05e4*/ 	.word	0x00018630


	//   ....[105]....
        /*05e8*/ 	.word	0x00018680


	//   ....[106]....
        /*05ec*/ 	.word	0x000186e0


	//   ....[107]....
        /*05f0*/ 	.word	0x000187f0


	//   ....[108]....
        /*05f4*/ 	.word	0x00018850


	//   ....[109]....
        /*05f8*/ 	.word	0x00018970


	//   ....[110]....
        /*05fc*/ 	.word	0x000189d0


	//   ....[111]....
        /*0600*/ 	.word	0x00018a70


	//   ....[112]....
        /*0604*/ 	.word	0x00018b40


	//   ....[113]....
        /*0608*/ 	.word	0x00018c40


	//   ....[114]....
        /*060c*/ 	.word	0x00018cc0


	//   ....[115]....
        /*0610*/ 	.word	0x00018db0


	//   ....[116]....
        /*0614*/ 	.word	0x000190d0


	//   ....[117]....
        /*0618*/ 	.word	0x00019170


	//   ....[118]....
        /*061c*/ 	.word	0x000192e0


	//   ....[119]....
        /*0620*/ 	.word	0x00019350


	//   ....[120]....
        /*0624*/ 	.word	0x000193c0


	//   ....[121]....
        /*0628*/ 	.word	0x00019430


	//   ....[122]....
        /*062c*/ 	.word	0x000194a0


	//   ....[123]....
        /*0630*/ 	.word	0x00019520


	//   ....[124]....
        /*0634*/ 	.word	0x000195a0


	//   ....[125]....
        /*0638*/ 	.word	0x00019630


	//   ....[126]....
        /*063c*/ 	.word	0x000196a0


	//   ....[127]....
        /*0640*/ 	.word	0x00019710


	//   ....[128]....
        /*0644*/ 	.word	0x00019780


	//   ....[129]....
        /*0648*/ 	.word	0x00019800


	//   ....[130]....
        /*064c*/ 	.word	0x00019870


	//   ....[131]....
        /*0650*/ 	.word	0x00019920


	//   ....[132]....
        /*0654*/ 	.word	0x00019970


	//   ....[133]....
        /*0658*/ 	.word	0x00019a00


	//   ....[134]....
        /*065c*/ 	.word	0x00019b30


	//----- nvinfo : EIATTR_REG_RECONFIG
	.align		4
.L_1245:
        /*0660*/ 	.byte	0x01, 0x54
	.zero		2


	//----- nvinfo : EIATTR_SYSCALL_OFFSETS
	.align		4
        /*0664*/ 	.byte	0x04, 0x46
        /*0666*/ 	.short	(.L_1247 - .L_1246)


	//   ....[0]....
.L_1246:
        /*0668*/ 	.word	0x000020e0


	//   ....[1]....
        /*066c*/ 	.word	0x00012d10


	//   ....[2]....
        /*0670*/ 	.word	0x00012e60


	//   ....[3]....
        /*0674*/ 	.word	0x00012f50


	//   ....[4]....
        /*0678*/ 	.word	0x00013800


	//----- nvinfo : EIATTR_MBARRIER_INSTR_OFFSETS
	.align		4
.L_1247:
        /*067c*/ 	.byte	0x04, 0x39
        /*067e*/ 	.short	(.L_1249 - .L_1248)


	//   ....[0]....
.L_1248:
        /*0680*/ 	.word	0x00000270
        /*0684*/ 	.word	0x000000ff
        /*0688*/ 	.word	0x0002d800
        /*068c*/ 	.short	0x0100
        /*068e*/ 	.byte	0x08
	.zero		1


	//   ....[1]....
        /*0690*/ 	.word	0x00000280
        /*0694*/ 	.word	0x000000ff
        /*0698*/ 	.word	0x0002d820
        /*069c*/ 	.short	0x0100
        /*069e*/ 	.byte	0x08
	.zero		1


	//   ....[2]....
        /*06a0*/ 	.word	0x00000370
        /*06a4*/ 	.word	0x000000ff
        /*06a8*/ 	.word	0x0002d830
        /*06ac*/ 	.short	0x0100
        /*06ae*/ 	.byte	0x08
	.zero		1


	//   ....[3]....
        /*06b0*/ 	.word	0x00000380
        /*06b4*/ 	.word	0x000000ff
        /*06b8*/ 	.word	0x0002d840
        /*06bc*/ 	.short	0x0100
        /*06be*/ 	.byte	0x08
	.zero		1


	//   ....[4]....
        /*06c0*/ 	.word	0x00000390
        /*06c4*/ 	.word	0x000000ff
        /*06c8*/ 	.word	0x0002d838
        /*06cc*/ 	.short	0x0100
        /*06ce*/ 	.byte	0x08
	.zero		1


	//   ....[5]....
        /*06d0*/ 	.word	0x000003a0
        /*06d4*/ 	.word	0x000000ff
        /*06d8*/ 	.word	0x0002d848
        /*06dc*/ 	.short	0x0100
        /*06de*/ 	.byte	0x08
	.zero		1


	//   ....[6]....
        /*06e0*/ 	.word	0x000004d0
        /*06e4*/ 	.word	0x000000ff
        /*06e8*/ 	.word	0x0002d850
        /*06ec*/ 	.short	0x0100
        /*06ee*/ 	.byte	0x08
	.zero		1


	//   ....[7]....
        /*06f0*/ 	.word	0x000004e0
        /*06f4*/ 	.word	0x000000ff
        /*06f8*/ 	.word	0x0002d860
        /*06fc*/ 	.short	0x0100
        /*06fe*/ 	.byte	0x08
	.zero		1


	//   ....[8]....
        /*0700*/ 	.word	0x000004f0
        /*0704*/ 	.word	0x000000ff
        /*0708*/ 	.word	0x0002d858
        /*070c*/ 	.short	0x0100
        /*070e*/ 	.byte	0x08
	.zero		1


	//   ....[9]....
        /*0710*/ 	.word	0x00000500
        /*0714*/ 	.word	0x000000ff
        /*0718*/ 	.word	0x0002d868
        /*071c*/ 	.short	0x0100
        /*071e*/ 	.byte	0x08
	.zero		1


	//   ....[10]....
        /*0720*/ 	.word	0x000005f0
        /*0724*/ 	.word	0x000000ff
        /*0728*/ 	.word	0x0002d870
        /*072c*/ 	.short	0x0100
        /*072e*/ 	.byte	0x06
	.zero		1


	//   ....[11]....
        /*0730*/ 	.word	0x00000600
        /*0734*/ 	.word	0x000000ff
        /*0738*/ 	.word	0x0002d880
        /*073c*/ 	.short	0x0100
        /*073e*/ 	.byte	0x06
	.zero		1


	//   ....[12]....
        /*0740*/ 	.word	0x00000610
        /*0744*/ 	.word	0x000000ff
        /*0748*/ 	.word	0x0002d878
        /*074c*/ 	.short	0x0100
        /*074e*/ 	.byte	0x06
	.zero		1


	//   ....[13]....
        /*0750*/ 	.word	0x00000620
        /*0754*/ 	.word	0x000000ff
        /*0758*/ 	.word	0x0002d888
        /*075c*/ 	.short	0x0100
        /*075e*/ 	.byte	0x06
	.zero		1


	//   ....[14]....
        /*0760*/ 	.word	0x00000750
        /*0764*/ 	.word	0x000000ff
        /*0768*/ 	.word	0x0002d890
        /*076c*/ 	.short	0x0100
        /*076e*/ 	.byte	0x08
	.zero		1


	//   ....[15]....
        /*0770*/ 	.word	0x00000760
        /*0774*/ 	.word	0x000000ff
        /*0778*/ 	.word	0x0002d8a0
        /*077c*/ 	.short	0x0100
        /*077e*/ 	.byte	0x08
	.zero		1


	//   ....[16]....
        /*0780*/ 	.word	0x00000770
        /*0784*/ 	.word	0x000000ff
        /*0788*/ 	.word	0x0002d898
        /*078c*/ 	.short	0x0100
        /*078e*/ 	.byte	0x08
	.zero		1


	//   ....[17]....
        /*0790*/ 	.word	0x00000780
        /*0794*/ 	.word	0x000000ff
        /*0798*/ 	.word	0x0002d8a8
        /*079c*/ 	.short	0x0100
        /*079e*/ 	.byte	0x08
	.zero		1


	//   ....[18]....
        /*07a0*/ 	.word	0x000008b0
        /*07a4*/ 	.word	0x000000ff
        /*07a8*/ 	.word	0x0002d8b0
        /*07ac*/ 	.short	0x0100
        /*07ae*/ 	.byte	0x08
	.zero		1


	//   ....[19]....
        /*07b0*/ 	.word	0x000008c0
        /*07b4*/ 	.word	0x000000ff
        /*07b8*/ 	.word	0x0002d8c0
        /*07bc*/ 	.short	0x0100
        /*07be*/ 	.byte	0x08
	.zero		1


	//   ....[20]....
        /*07c0*/ 	.word	0x000008d0
        /*07c4*/ 	.word	0x000000ff
        /*07c8*/ 	.word	0x0002d8b8
        /*07cc*/ 	.short	0x0100
        /*07ce*/ 	.byte	0x08
	.zero		1


	//   ....[21]....
        /*07d0*/ 	.word	0x000008e0
        /*07d4*/ 	.word	0x000000ff
        /*07d8*/ 	.word	0x0002d8c8
        /*07dc*/ 	.short	0x0100
        /*07de*/ 	.byte	0x08
	.zero		1


	//   ....[22]....
        /*07e0*/ 	.word	0x00002160
        /*07e4*/ 	.word	0x000000ff
        /*07e8*/ 	.word	0x0002d800
        /*07ec*/ 	.short	0x010a
        /*07ee*/ 	.byte	0x2a
	.zero		1


	//   ....[23]....
        /*07f0*/ 	.word	0x000021e0
        /*07f4*/ 	.word	0x00000003
        /*07f8*/ 	.word	0x0002d830
        /*07fc*/ 	.short	0x010a
        /*07fe*/ 	.byte	0x3f
	.zero		1


	//   ....[24]....
        /*0800*/ 	.word	0x00002240
        /*0804*/ 	.word	0x00000003
        /*0808*/ 	.word	0x0002d830
        /*080c*/ 	.short	0x010a
        /*080e*/ 	.byte	0x3f
	.zero		1


	//   ....[25]....
        /*0810*/ 	.word	0x000026a0
        /*0814*/ 	.word	0x00000003
        /*0818*/ 	.word	0x00000000
        /*081c*/ 	.short	0x0101
        /*081e*/ 	.byte	0x3f
	.zero		1


	//   ....[26]....
        /*0820*/ 	.word	0x000055f0
        /*0824*/ 	.word	0x000000ff
        /*0828*/ 	.word	0x0002d830
        /*082c*/ 	.short	0x010a
        /*082e*/ 	.byte	0x06
	.zero		1


	//   ....[27]....
        /*0830*/ 	.word	0x00005630
        /*0834*/ 	.word	0x000000ff
        /*0838*/ 	.word	0x0002d830
        /*083c*/ 	.short	0x010a
        /*083e*/ 	.byte	0x06
	.zero		1


	//   ....[28]....
        /*0840*/ 	.word	0x000058d0
        /*0844*/ 	.word	0x000000ff
        /*0848*/ 	.word	0x0002d850
        /*084c*/ 	.short	0x010a
        /*084e*/ 	.byte	0x06
	.zero		1


	//   ....[29]....
        /*0850*/ 	.word	0x00005910
        /*0854*/ 	.word	0x000000ff
        /*0858*/ 	.word	0x0002d850
        /*085c*/ 	.short	0x010a
        /*085e*/ 	.byte	0x06
	.zero		1


	//   ....[30]....
        /*0860*/ 	.word	0x00005eb0
        /*0864*/ 	.word	0x00000006
        /*0868*/ 	.word	0x00000000
        /*086c*/ 	.short	0x0101
        /*086e*/ 	.byte	0x3f
	.zero		1


	//   ....[31]....
        /*0870*/ 	.word	0x00007a00
        /*0874*/ 	.word	0x00000009
        /*0878*/ 	.word	0x00000000
        /*087c*/ 	.short	0x0101
        /*087e*/ 	.byte	0x3f
	.zero		1


	//   ....[32]....
        /*0880*/ 	.word	0x00008a10
        /*0884*/ 	.word	0x000000ff
        /*0888*/ 	.word	0x0002d830
        /*088c*/ 	.short	0x010a
        /*088e*/ 	.byte	0x06
	.zero		1


	//   ....[33]....
        /*0890*/ 	.word	0x00008a50
        /*0894*/ 	.word	0x000000ff
        /*0898*/ 	.word	0x0002d830
        /*089c*/ 	.short	0x010a
        /*089e*/ 	.byte	0x06
	.zero		1


	//   ....[34]....
        /*08a0*/ 	.word	0x00008cf0
        /*08a4*/ 	.word	0x000000ff
        /*08a8*/ 	.word	0x0002d850
        /*08ac*/ 	.short	0x010a
        /*08ae*/ 	.byte	0x06
	.zero		1


	//   ....[35]....
        /*08b0*/ 	.word	0x00008d30
        /*08b4*/ 	.word	0x000000ff
        /*08b8*/ 	.word	0x0002d850
        /*08bc*/ 	.short	0x010a
        /*08be*/ 	.byte	0x06
	.zero		1


	//   ....[36]....
        /*08c0*/ 	.word	0x00009ed0
        /*08c4*/ 	.word	0x0000000c
        /*08c8*/ 	.word	0x00000000
        /*08cc*/ 	.short	0x0101
        /*08ce*/ 	.byte	0x3f
	.zero		1


	//   ....[37]....
        /*08d0*/ 	.word	0x0000a080
        /*08d4*/ 	.word	0x0000000c
        /*08d8*/ 	.word	0x00000000
        /*08dc*/ 	.short	0x0101
        /*08de*/ 	.byte	0x3f
	.zero		1


	//   ....[38]....
        /*08e0*/ 	.word	0x0000aaf0
        /*08e4*/ 	.word	0x000000ff
        /*08e8*/ 	.word	0x0002d830
        /*08ec*/ 	.short	0x010a
        /*08ee*/ 	.byte	0x06
	.zero		1


	//   ....[39]....
        /*08f0*/ 	.word	0x0000ab30
        /*08f4*/ 	.word	0x000000ff
        /*08f8*/ 	.word	0x0002d830
        /*08fc*/ 	.short	0x010a
        /*08fe*/ 	.byte	0x06
	.zero		1


	//   ....[40]....
        /*0900*/ 	.word	0x0000add0
        /*0904*/ 	.word	0x000000ff
        /*0908*/ 	.word	0x0002d850
        /*090c*/ 	.short	0x010a
        /*090e*/ 	.byte	0x06
	.zero		1


	//   ....[41]....
        /*0910*/ 	.word	0x0000ae10
        /*0914*/ 	.word	0x000000ff
        /*0918*/ 	.word	0x0002d850
        /*091c*/ 	.short	0x010a
        /*091e*/ 	.byte	0x06
	.zero		1


	//   ....[42]....
        /*0920*/ 	.word	0x0000b350
        /*0924*/ 	.word	0x00000000
        /*0928*/ 	.word	0x00000000
        /*092c*/ 	.short	0x0101
        /*092e*/ 	.byte	0x3f
	.zero		1


	//   ....[43]....
        /*0930*/ 	.word	0x0000c6e0
        /*0934*/ 	.word	0x0000000d
        /*0938*/ 	.word	0x00000000
        /*093c*/ 	.short	0x0101
        /*093e*/ 	.byte	0x3f
	.zero		1


	//   ....[44]....
        /*0940*/ 	.word	0x0000db30
        /*0944*/ 	.word	0x000000ff
        /*0948*/ 	.word	0x0002d850
        /*094c*/ 	.short	0x010a
        /*094e*/ 	.byte	0x09
	.zero		1


	//   ....[45]....
        /*0950*/ 	.word	0x0000db70
        /*0954*/ 	.word	0x000000ff
        /*0958*/ 	.word	0x0002d850
        /*095c*/ 	.short	0x010a
        /*095e*/ 	.byte	0x09
	.zero		1


	//   ....[46]....
        /*0960*/ 	.word	0x0000e1b0
        /*0964*/ 	.word	0x0000000a
        /*0968*/ 	.word	0x00000000
        /*096c*/ 	.short	0x0101
        /*096e*/ 	.byte	0x3f
	.zero		1


	//   ....[47]....
        /*0970*/ 	.word	0x0000f5c0
        /*0974*/ 	.word	0x000000ff
        /*0978*/ 	.word	0x00000000
        /*097c*/ 	.short	0x0101
        /*097e*/ 	.byte	0x04
	.zero		1


	//   ....[48]....
        /*0980*/ 	.word	0x0000fa80
        /*0984*/ 	.word	0x000000ff
        /*0988*/ 	.word	0x00000000
        /*098c*/ 	.short	0x0101
        /*098e*/ 	.byte	0x04
	.zero		1


	//   ....[49]....
        /*0990*/ 	.word	0x000132c0
        /*0994*/ 	.word	0x00000000
        /*0998*/ 	.word	0x0002d840
        /*099c*/ 	.short	0x010a
        /*099e*/ 	.byte	0x3f
	.zero		1


	//   ....[50]....
        /*09a0*/ 	.word	0x000141f0
        /*09a4*/ 	.word	0x00000011
        /*09a8*/ 	.word	0x0002d800
        /*09ac*/ 	.short	0x0107
        /*09ae*/ 	.byte	0x3f
	.zero		1


	//   ....[51]....
        /*09b0*/ 	.word	0x000142e0
        /*09b4*/ 	.word	0x00000011
        /*09b8*/ 	.word	0x0002d800
        /*09bc*/ 	.short	0x0101
        /*09be*/ 	.byte	0x3f
	.zero		1


	//   ....[52]....
        /*09c0*/ 	.word	0x00014300
        /*09c4*/ 	.word	0x00000011
        /*09c8*/ 	.word	0x0002d820
        /*09cc*/ 	.short	0x010a
        /*09ce*/ 	.byte	0x3f
	.zero		1


	//   ....[53]....
        /*09d0*/ 	.word	0x000146e0
        /*09d4*/ 	.word	0x00000003
        /*09d8*/ 	.word	0x0002d840
        /*09dc*/ 	.short	0x010a
        /*09de*/ 	.byte	0x3f
	.zero		1


	//   ....[54]....
        /*09e0*/ 	.word	0x00014b60
        /*09e4*/ 	.word	0x00000003
        /*09e8*/ 	.word	0x00000060
        /*09ec*/ 	.short	0x010a
        /*09ee*/ 	.byte	0x3f
	.zero		1


	//   ....[55]....
        /*09f0*/ 	.word	0x00015280
        /*09f4*/ 	.word	0x00000003
        /*09f8*/ 	.word	0x0002d840
        /*09fc*/ 	.short	0x010a
        /*09fe*/ 	.byte	0x3f
	.zero		1


	//   ....[56]....
        /*0a00*/ 	.word	0x00015700
        /*0a04*/ 	.word	0x0000000c
        /*0a08*/ 	.word	0x00000060
        /*0a0c*/ 	.short	0x010a
        /*0a0e*/ 	.byte	0x3f
	.zero		1


	//   ....[57]....
        /*0a10*/ 	.word	0x00015d70
        /*0a14*/ 	.word	0x00000002
        /*0a18*/ 	.word	0x0002d840
        /*0a1c*/ 	.short	0x010a
        /*0a1e*/ 	.byte	0x3f
	.zero		1


	//   ....[58]....
        /*0a20*/ 	.word	0x00016200
        /*0a24*/ 	.word	0x00000007
        /*0a28*/ 	.word	0x00000060
        /*0a2c*/ 	.short	0x010a
        /*0a2e*/ 	.byte	0x3f
	.zero		1


	//   ....[59]....
        /*0a30*/ 	.word	0x00016820
        /*0a34*/ 	.word	0x00000003
        /*0a38*/ 	.word	0x0002d860
        /*0a3c*/ 	.short	0x010a
        /*0a3e*/ 	.byte	0x3f
	.zero		1


	//   ....[60]....
        /*0a40*/ 	.word	0x00017d70
        /*0a44*/ 	.word	0x00000009
        /*0a48*/ 	.word	0x0002d820
        /*0a4c*/ 	.short	0x010a
        /*0a4e*/ 	.byte	0x3f
	.zero		1


	//   ....[61]....
        /*0a50*/ 	.word	0x00017f10
        /*0a54*/ 	.word	0x00000007
        /*0a58*/ 	.word	0x00000000
        /*0a5c*/ 	.short	0x010a
        /*0a5e*/ 	.byte	0x3f
	.zero		1


	//   ....[62]....
        /*0a60*/ 	.word	0x00017f80
        /*0a64*/ 	.word	0x00000003
        /*0a68*/ 	.word	0x00000000
        /*0a6c*/ 	.short	0x010a
        /*0a6e*/ 	.byte	0x3f
	.zero		1


	//   ....[63]....
        /*0a70*/ 	.word	0x00017fe0
        /*0a74*/ 	.word	0x00000005
        /*0a78*/ 	.word	0x00000000
        /*0a7c*/ 	.short	0x010a
        /*0a7e*/ 	.byte	0x3f
	.zero		1


	//   ....[64]....
        /*0a80*/ 	.word	0x00018010
        /*0a84*/ 	.word	0x00000003
        /*0a88*/ 	.word	0x00000000
        /*0a8c*/ 	.short	0x010a
        /*0a8e*/ 	.byte	0x3f
	.zero		1


	//   ....[65]....
        /*0a90*/ 	.word	0x00018080
        /*0a94*/ 	.word	0x00000003
        /*0a98*/ 	.word	0x0002d800
        /*0a9c*/ 	.short	0x010a
        /*0a9e*/ 	.byte	0x3f
	.zero		1


	//   ....[66]....
        /*0aa0*/ 	.word	0x000180d0
        /*0aa4*/ 	.word	0x00000003
        /*0aa8*/ 	.word	0x0002d830
        /*0aac*/ 	.short	0x010a
        /*0aae*/ 	.byte	0x3f
	.zero		1


	//   ....[67]....
        /*0ab0*/ 	.word	0x00018130
        /*0ab4*/ 	.word	0x00000007
        /*0ab8*/ 	.word	0x0002d830
        /*0abc*/ 	.short	0x010a
        /*0abe*/ 	.byte	0x3f
	.zero		1


	//   ....[68]....
        /*0ac0*/ 	.word	0x00018190
        /*0ac4*/ 	.word	0x00000007
        /*0ac8*/ 	.word	0x0002d850
        /*0acc*/ 	.short	0x010a
        /*0ace*/ 	.byte	0x3f
	.zero		1


	//   ....[69]....
        /*0ad0*/ 	.word	0x000181f0
        /*0ad4*/ 	.word	0x00000005
        /*0ad8*/ 	.word	0x0002d830
        /*0adc*/ 	.short	0x010a
        /*0ade*/ 	.byte	0x3f
	.zero		1


	//   ....[70]....
        /*0ae0*/ 	.word	0x00018250
        /*0ae4*/ 	.word	0x00000005
        /*0ae8*/ 	.word	0x0002d850
        /*0aec*/ 	.short	0x010a
        /*0aee*/ 	.byte	0x3f
	.zero		1


	//   ....[71]....
        /*0af0*/ 	.word	0x000182b0
        /*0af4*/ 	.word	0x00000005
        /*0af8*/ 	.word	0x0002d830
        /*0afc*/ 	.short	0x010a
        /*0afe*/ 	.byte	0x3f
	.zero		1


	//   ....[72]....
        /*0b00*/ 	.word	0x00018310
        /*0b04*/ 	.word	0x00000005
        /*0b08*/ 	.word	0x0002d850
        /*0b0c*/ 	.short	0x010a
        /*0b0e*/ 	.byte	0x3f
	.zero		1


	//   ....[73]....
        /*0b10*/ 	.word	0x00018370
        /*0b14*/ 	.word	0x00000007
        /*0b18*/ 	.word	0x0002d850
        /*0b1c*/ 	.short	0x010a
        /*0b1e*/ 	.byte	0x3f
	.zero		1


	//   ....[74]....
        /*0b20*/ 	.word	0x00018510
        /*0b24*/ 	.word	0x00000000
        /*0b28*/ 	.word	0x0002d840
        /*0b2c*/ 	.short	0x010a
        /*0b2e*/ 	.byte	0x3f
	.zero		1


	//   ....[75]....
        /*0b30*/ 	.word	0x00018df0
        /*0b34*/ 	.word	0x00000011
        /*0b38*/ 	.word	0x0002d820
        /*0b3c*/ 	.short	0x010a
        /*0b3e*/ 	.byte	0x3f
	.zero		1


	//   ....[76]....
        /*0b40*/ 	.word	0x00018e40
        /*0b44*/ 	.word	0x00000003
        /*0b48*/ 	.word	0x0002d840
        /*0b4c*/ 	.short	0x010a
        /*0b4e*/ 	.byte	0x3f
	.zero		1


	//   ....[77]....
        /*0b50*/ 	.word	0x00018e90
        /*0b54*/ 	.word	0x00000003
        /*0b58*/ 	.word	0x00000060
        /*0b5c*/ 	.short	0x010a
        /*0b5e*/ 	.byte	0x3f
	.zero		1


	//   ....[78]....
        /*0b60*/ 	.word	0x00018ee0
        /*0b64*/ 	.word	0x00000003
        /*0b68*/ 	.word	0x0002d840
        /*0b6c*/ 	.short	0x010a
        /*0b6e*/ 	.byte	0x3f
	.zero		1


	//   ....[79]....
        /*0b70*/ 	.word	0x00018f30
        /*0b74*/ 	.word	0x0000000c
        /*0b78*/ 	.word	0x00000060
        /*0b7c*/ 	.short	0x010a
        /*0b7e*/ 	.byte	0x3f
	.zero		1


	//   ....[80]....
        /*0b80*/ 	.word	0x00018f80
        /*0b84*/ 	.word	0x00000002
        /*0b88*/ 	.word	0x0002d840
        /*0b8c*/ 	.short	0x010a
        /*0b8e*/ 	.byte	0x3f
	.zero		1


	//   ....[81]....
        /*0b90*/ 	.word	0x00018fd0
        /*0b94*/ 	.word	0x00000007
        /*0b98*/ 	.word	0x00000060
        /*0b9c*/ 	.short	0x010a
        /*0b9e*/ 	.byte	0x3f
	.zero		1


	//   ....[82]....
        /*0ba0*/ 	.word	0x00019020
        /*0ba4*/ 	.word	0x00000003
        /*0ba8*/ 	.word	0x0002d860
        /*0bac*/ 	.short	0x010a
        /*0bae*/ 	.byte	0x3f
	.zero		1


	//   ....[83]....
        /*0bb0*/ 	.word	0x00019a50
        /*0bb4*/ 	.word	0x00000009
        /*0bb8*/ 	.word	0x0002d820
        /*0bbc*/ 	.short	0x010a
        /*0bbe*/ 	.byte	0x3f
	.zero		1


	//   ....[84]....
        /*0bc0*/ 	.word	0x00019bf0
        /*0bc4*/ 	.word	0x00000007
        /*0bc8*/ 	.word	0x00000000
        /*0bcc*/ 	.short	0x010a
        /*0bce*/ 	.byte	0x3f
	.zero		1


	//   ....[85]....
        /*0bd0*/ 	.word	0x00019c40
        /*0bd4*/ 	.word	0x00000003
        /*0bd8*/ 	.word	0x00000000
        /*0bdc*/ 	.short	0x010a
        /*0bde*/ 	.byte	0x3f
	.zero		1


	//   ....[86]....
        /*0be0*/ 	.word	0x00019c90
        /*0be4*/ 	.word	0x00000005
        /*0be8*/ 	.word	0x00000000
        /*0bec*/ 	.short	0x010a
        /*0bee*/ 	.byte	0x3f
	.zero		1


	//----- nvinfo : EIATTR_NUM_MBARRIERS
	.align		4
.L_1249:
        /*0bf0*/ 	.byte	0x03, 0x38
        /*0bf2*/ 	.short	0x0016


	//----- nvinfo : EIATTR_EXIT_INSTR_OFFSETS
	.align		4
        /*0bf4*/ 	.byte	0x04, 0x1c
        /*0bf6*/ 	.short	(.L_1251 - .L_1250)


	//   ....[0]....
.L_1250:
        /*0bf8*/ 	.word	0x00000a80


	//   ....[1]....
        /*0bfc*/ 	.word	0x00010d80


	//   ....[2]....
        /*0c00*/ 	.word	0x00018060


	//----- nvinfo : EIATTR_MAX_THREADS
	.align		4
.L_1251:
        /*0c04*/ 	.byte	0x04, 0x05
        /*0c06*/ 	.short	(.L_1253 - .L_1252)
.L_1252:
        /*0c08*/ 	.word	0x00000200
        /*0c0c*/ 	.word	0x00000001
        /*0c10*/ 	.word	0x00000001


	//----- nvinfo : EIATTR_CRS_STACK_SIZE
	.align		4
.L_1253:
        /*0c14*/ 	.byte	0x04, 0x1e
        /*0c16*/ 	.short	(.L_1255 - .L_1254)
.L_1254:
        /*0c18*/ 	.word	0x00000000


	//----- nvinfo : EIATTR_CBANK_PARAM_SIZE
	.align		4
.L_1255:
        /*0c1c*/ 	.byte	0x03, 0x19
        /*0c1e*/ 	.short	0x0af0


	//----- nvinfo : EIATTR_PARAM_CBANK
	.align		4
        /*0c20*/ 	.byte	0x04, 0x0a
        /*0c22*/ 	.short	(.L_1257 - .L_1256)
	.align		4
.L_1256:
        /*0c24*/ 	.word	index@(.nv.constant0._ZN7cutlass13device_kernelIN5flash11enable_sm90INS1_16FlashAttnFwdSm90INS1_25CollectiveMainloopFwdSm90ILi2EN4cute5tupleIJNS5_1CILi1EEES8_S8_EEENS6_IJNS7_ILi192EEENS7_ILi128EEENS7_ILi96EEEEEELi96ENS_6half_tEfNS_4arch4Sm90ELb0ELb1ELb0ELb1ELb0ELb0ELb0ELb0ELb1ELb1ELb1ELb0EEENS1_21CollectiveEpilogueFwdINS6_IJSA_SC_SB_EEES9_SE_SG_Li384ELb1ELb1ELb1ELb0EEENS1_36VarlenDynamicPersistentTileSchedulerILi192ELi128ELi384ELi128ELb1ELb1ELb1ELb1ELb0ELb1EEEEEEEEEvNT_6ParamsE)
        /*0c28*/ 	.short	0x0210
        /*0c2a*/ 	.short	0x0af0


	//----- nvinfo : EIATTR_SW_WAR
	.align		4
.L_1257:
        /*0c2c*/ 	.byte	0x04, 0x36
        /*0c2e*/ 	.short	(.L_1259 - .L_1258)
.L_1258:
        /*0c30*/ 	.word	0x00000008
.L_1259:


//--------------------- .nv.info._ZN7cutlass13device_kernelIN5flash11enable_sm90INS1_16FlashAttnFwdSm90INS1_25CollectiveMainloopFwdSm90ILi2EN4cute5tupleIJNS5_1CILi1EEES8_S8_EEENS6_IJNS7_ILi192EEENS7_ILi128EEENS7_ILi96EEEEEELi96ENS_6half_tEfNS_4arch4Sm90ELb0ELb1ELb0ELb1ELb0ELb1ELb0ELb0ELb1ELb1ELb1ELb0EEENS1_21CollectiveEpilogueFwdINS6_IJSA_SC_SB_EEES9_SE_SG_Li384ELb1ELb1ELb1ELb0EEENS1_36VarlenDynamicPersistentTileSchedulerILi192ELi128ELi384ELi128ELb1ELb1ELb1ELb1ELb0ELb1EEEEEEEEEvNT_6ParamsE --------------------------
	.section	.nv.info._ZN7cutlass13device_kernelIN5flash11enable_sm90INS1_16FlashAttnFwdSm90INS1_25CollectiveMainloopFwdSm90ILi2EN4cute5tupleIJNS5_1CILi1EEES8_S8_EEENS6_IJNS7_ILi192EEENS7_ILi128EEENS7_ILi96EEEEEELi96ENS_6half_tEfNS_4arch4Sm90ELb0ELb1ELb0ELb1ELb0ELb1ELb0ELb0ELb1ELb1ELb1ELb0EEENS1_21CollectiveEpilogueFwdINS6_IJSA_SC_SB_EEES9_SE_SG_Li384ELb1ELb1ELb1ELb0EEENS1_36VarlenDynamicPersistentTileSchedulerILi192ELi128ELi384ELi128ELb1ELb1ELb1ELb1ELb0ELb1EEEEEEEEEvNT_6ParamsE,"",@"SHT_CUDA_INFO"
	.sectionflags	@""
	.align	4


	//----- nvinfo : EIATTR_CUDA_API_VERSION
	.align		4
        /*0000*/ 	.byte	0x04, 0x37
        /*0002*/ 	.short	(.L_1261 - .L_1260)
.L_1260:
        /*0004*/ 	.word	0x00000082


	//----- nvinfo : EIATTR_KPARAM_INFO
	.align		4
.L_1261:
        /*0008*/ 	.byte	0x04, 0x17
        /*000a*/ 	.short	(.L_1263 - .L_1262)
.L_1262:
        /*000c*/ 	.word	0x00000000
        /*0010*/ 	.short	0x0000
        /*0012*/ 	.short	0x0070
        /*0014*/ 	.byte	0x00, 0xf0, 0x01, 0x2a


	//----- nvinfo : EIATTR_SPARSE_MMA_MASK
	.align		4
.L_1263:
        /*0018*/ 	.byte	0x03, 0x50
        /*001a*/ 	.short	0x0000


	//----- nvinfo : EIATTR_MAXREG_COUNT
	.align		4
        /*001c*/ 	.byte	0x03, 0x1b
        /*001e*/ 	.short	0x0080


	//----- nvinfo : EIATTR_NUM_BARRIERS
	.align		4
        /*0020*/ 	.byte	0x02, 0x4c
        /*0022*/ 	.byte	0x10
	.zero		1


	//----- nvinfo : EIATTR_EXTERNS
	.align		4
        /*0024*/ 	.byte	0x04, 0x0f
        /*0026*/ 	.short	(.L_1265 - .L_1264)


	//   ....[0]....
	.align		4
.L_1264:
        /*0028*/ 	.word	index@(__assertfail)


	//----- nvinfo : EIATTR_ANNOTATIONS
	.align		4
.L_1265:
        /*002c*/ 	.byte	0x04, 0x55
        /*002e*/ 	.short	(.L_1267 - .L_1266)


	//   ....[0]....
.L_1266:
        /* <DEDUP_REMOVED lines=98> */


	//----- nvinfo : EIATTR_MERCURY_ISA_VERSION
	.align		4
.L_1267:
        /*0638*/ 	.byte	0x03, 0x5f
        /*063a*/ 	.short	0x0101


	//----- nvinfo : EIATTR_UNUSED_LOAD_BYTE_OFFSET
	.align		4
        /*063c*/ 	.byte	0x04, 0x44
        /*063e*/ 	.short	(.L_1269 - .L_1268)


	//   ....[0]....
.L_1268:
        /*0640*/ 	.word	0x00000af0
        /*0644*/ 	.word	0x0000fff0


	//   ....[1]....
        /*0648*/ 	.word	0x00018da0
        /*064c*/ 	.word	0x0000fff0


	//----- nvinfo : EIATTR_INT_WARP_WIDE_INSTR_OFFSETS
	.align		4
.L_1269:
        /*0650*/ 	.byte	0x04, 0x31
        /*0652*/ 	.short	(.L_1271 - .L_1270)


	//   ....[0]....
.L_1270:
        /*0654*/ 	.word	0x00000190


	//   ....[1]....
        /*0658*/ 	.word	0x000001d0


	//   ....[2]....
        /*065c*/ 	.word	0x00000240


	//   ....[3]....
        /*0660*/ 	.word	0x0001f4a0


	//   ....[4]....
        /*0664*/ 	.word	0x0001f530


	//   ....[5]....
        /*0668*/ 	.word	0x00022fe0


	//   ....[6]....
        /*066c*/ 	.word	0x00023070


	//----- nvinfo : EIATTR_COOP_GROUP_MASK_REGIDS
	.align		4
.L_1271:
        /*0670*/ 	.byte	0x04, 0x29
        /*0672*/ 	.short	(.L_1273 - .L_1272)


	//   ....[0]....
.L_1272:
        /*0674*/ 	.word	0xffffffff


	//   ....[1]....
        /*0678*/ 	.word	0xffffffff


	//   ....[2]....
        /*067c*/ 	.word	0xffffffff


	//   ....[3]....
        /*0680*/ 	.word	0xffffffff


	//   ....[4]....
        /*0684*/ 	.word	0xffffffff


	//   ....[5]....
        /*0688*/ 	.word	0xffffffff


	//   ....[6]....
        /*068c*/ 	.word	0xffffffff


	//   ....[7]....
        /*0690*/ 	.word	0xffffffff


	//   ....[8]....
        /*0694*/ 	.word	0xffffffff


	//   ....[9]....
        /*0698*/ 	.word	0xffffffff


	//   ....[10]....
        /*069c*/ 	.word	0xffffffff


	//   ....[11]....
        /*06a0*/ 	.word	0xffffffff


	//   ....[12]....
        /*06a4*/ 	.word	0xffffffff


	//   ....[13]....
        /*06a8*/ 	.word	0xffffffff


	//   ....[14]....
        /*06ac*/ 	.word	0xffffffff


	//   ....[15]....
        /*06b0*/ 	.word	0xffffffff


	//   ....[16]....
        /*06b4*/ 	.word	0xffffffff


	//   ....[17]....
        /*06b8*/ 	.word	0xffffffff


	//   ....[18]....
        /*06bc*/ 	.word	0xffffffff


	//   ....[19]....
        /*06c0*/ 	.word	0xffffffff


	//   ....[20]....
        /*06c4*/ 	.word	0xffffffff


	//   ....[21]....
        /*06c8*/ 	.word	0xffffffff


	//   ....[22]....
        /*06cc*/ 	.word	0xffffffff


	//   ....[23]....
        /*06d0*/ 	.word	0xffffffff


	//   ....[24]....
        /*06d4*/ 	.word	0xffffffff


	//   ....[25]....
        /*06d8*/ 	.word	0xffffffff


	//   ....[26]....
        /*06dc*/ 	.word	0xffffffff


	//   ....[27]....
        /*06e0*/ 	.word	0xffffffff


	//   ....[28]....
        /*06e4*/ 	.word	0xffffffff


	//   ....[29]....
        /*06e8*/ 	.word	0xffffffff


	//   ....[30]....
        /*06ec*/ 	.word	0xffffffff


	//   ....[31]....
        /*06f0*/ 	.word	0xffffffff


	//   ....[32]....
        /*06f4*/ 	.word	0xffffffff


	//   ....[33]....
        /*06f8*/ 	.word	0xffffffff


	//   ....[34]....
        /*06fc*/ 	.word	0xffffffff


	//   ....[35]....
        /*0700*/ 	.word	0xffffffff


	//   ....[36]....
        /*0704*/ 	.word	0xffffffff


	//   ....[37]....
        /*0708*/ 	.word	0xffffffff


	//   ....[38]....
        /*070c*/ 	.word	0xffffffff


	//   ....[39]....
        /*0710*/ 	.word	0xffffffff


	//   ....[40]....
        /*0714*/ 	.word	0xffffffff


	//   ....[41]....
        /*0718*/ 	.word	0xffffffff


	//   ....[42]....
        /*071c*/ 	.word	0xffffffff


	//   ....[43]....
        /*0720*/ 	.word	0xffffffff


	//   ....[44]....
        /*0724*/ 	.word	0xffffffff


	//   ....[45]....
        /*0728*/ 	.word	0xffffffff


	//   ....[46]....
        /*072c*/ 	.word	0xffffffff


	//   ....[47]....
        /*0730*/ 	.word	0xffffffff


	//   ....[48]....
        /*0734*/ 	.word	0xffffffff


	//   ....[49]....
        /*0738*/ 	.word	0xffffffff


	//   ....[50]....
        /*073c*/ 	.word	0xffffffff


	//   ....[51]....
        /*0740*/ 	.word	0xffffffff


	//   ....[52]....
        /*0744*/ 	.word	0xffffffff


	//   ....[53]....
        /*0748*/ 	.word	0xffffffff


	//   ....[54]....
        /*074c*/ 	.word	0xffffffff


	//   ....[55]....
        /*0750*/ 	.word	0xffffffff


	//   ....[56]....
        /*0754*/ 	.word	0xffffffff


	//   ....[57]....
        /*0758*/ 	.word	0xffffffff


	//   ....[58]....
        /*075c*/ 	.word	0xffffffff


	//   ....[59]....
        /*0760*/ 	.word	0xffffffff


	//   ....[60]....
        /*0764*/ 	.word	0xffffffff


	//   ....[61]....
        /*0768*/ 	.word	0xffffffff


	//   ....[62]....
        /*076c*/ 	.word	0xffffffff


	//   ....[63]....
        /*0770*/ 	.word	0xffffffff


	//   ....[64]....
        /*0774*/ 	.word	0xffffffff


	//   ....[65]....
        /*0778*/ 	.word	0xffffffff


	//   ....[66]....
        /*077c*/ 	.word	0xffffffff


	//   ....[67]....
        /*0780*/ 	.word	0xffffffff


	//   ....[68]....
        /*0784*/ 	.word	0xffffffff


	//   ....[69]....
        /*0788*/ 	.word	0xffffffff


	//   ....[70]....
        /*078c*/ 	.word	0xffffffff


	//   ....[71]....
        /*0790*/ 	.word	0xffffffff


	//   ....[72]....
        /*0794*/ 	.word	0xffffffff


	//   ....[73]....
        /*0798*/ 	.word	0xffffffff


	//   ....[74]....
        /*079c*/ 	.word	0xffffffff


	//   ....[75]....
        /*07a0*/ 	.word	0xffffffff


	//   ....[76]....
        /*07a4*/ 	.word	0xffffffff


	//   ....[77]....
        /*07a8*/ 	.word	0xffffffff


	//   ....[78]....
        /*07ac*/ 	.word	0xffffffff


	//   ....[79]....
        /*07b0*/ 	.word	0xffffffff


	//   ....[80]....
        /*07b4*/ 	.word	0xffffffff


	//   ....[81]....
        /*07b8*/ 	.word	0xffffffff


	//   ....[82]....
        /*07bc*/ 	.word	0xffffffff


	//   ....[83]....
        /*07c0*/ 	.word	0xffffffff


	//   ....[84]....
        /*07c4*/ 	.word	0xffffffff


	//   ....[85]....
        /*07c8*/ 	.word	0xffffffff


	//   ....[86]....
        /*07cc*/ 	.word	0xffffffff


	//   ....[87]....
        /*07d0*/ 	.word	0xffffffff


	//   ....[88]....
        /*07d4*/ 	.word	0xffffffff


	//   ....[89]....
        /*07d8*/ 	.word	0xffffffff


	//   ....[90]....
        /*07dc*/ 	.word	0xffffffff


	//   ....[91]....
        /*07e0*/ 	.word	0xffffffff


	//   ....[92]....
        /*07e4*/ 	.word	0xffffffff


	//   ....[93]....
        /*07e8*/ 	.word	0xffffffff


	//   ....[94]....
        /*07ec*/ 	.word	0xffffffff


	//   ....[95]....
        /*07f0*/ 	.word	0xffffffff


	//   ....[96]....
        /*07f4*/ 	.word	0xffffffff


	//   ....[97]....
        /*07f8*/ 	.word	0xffffffff


	//   ....[98]....
        /*07fc*/ 	.word	0xffffffff


	//   ....[99]....
        /*0800*/ 	.word	0xffffffff


	//   ....[100]....
        /*0804*/ 	.word	0xffffffff


	//   ....[101]....
        /*0808*/ 	.word	0xffffffff


	//   ....[102]....
        /*080c*/ 	.word	0xffffffff


	//   ....[103]....
        /*0810*/ 	.word	0xffffffff


	//   ....[104]....
        /*0814*/ 	.word	0xffffffff


	//   ....[105]....
        /*0818*/ 	.word	0xffffffff


	//   ....[106]....
        /*081c*/ 	.word	0xffffffff


	//   ....[107]....
        /*0820*/ 	.word	0xffffffff


	//   ....[108]....
        /*0824*/ 	.word	0xffffffff


	//   ....[109]....
        /*0828*/ 	.word	0xffffffff


	//   ....[110]....
        /*082c*/ 	.word	0xffffffff


	//   ....[111]....
        /*0830*/ 	.word	0xffffffff


	//   ....[112]....
        /*0834*/ 	.word	0x0500000f


	//   ....[113]....
        /*0838*/ 	.word	0x0500000f


	//   ....[114]....
        /*083c*/ 	.word	0x0500000f


	//   ....[115]....
        /*0840*/ 	.word	0x0500000f


	//   ....[116]....
        /*0844*/ 	.word	0x0500000f


	//   ....[117]....
        /*0848*/ 	.word	0x0500000f


	//   ....[118]....
        /*084c*/ 	.word	0x0500000f


	//   ....[119]....
        /*0850*/ 	.word	0x0500000f


	//   ....[120]....
        /*0854*/ 	.word	0x0500000f


	//   ....[121]....
        /*0858*/ 	.word	0x0500000f


	//   ....[122]....
        /*085c*/ 	.word	0x0500000f


	//   ....[123]....
        /*0860*/ 	.word	0x0500000f


	//   ....[124]....
        /*0864*/ 	.word	0x0500000f


	//   ....[125]....
        /*0868*/ 	.word	0x0500000f


	//   ....[126]....
        /*086c*/ 	.word	0x0500000f


	//   ....[127]....
        /*0870*/ 	.word	0x0500000f


	//   ....[128]....
        /*0874*/ 	.word	0x0500000f


	//   ....[129]....
        /*0878*/ 	.word	0x0500000f


	//   ....[130]....
        /*087c*/ 	.word	0x0500000f


	//   ....[131]....
        /*0880*/ 	.word	0x0500000f


	//   ....[132]....
        /*0884*/ 	.word	0x0500000f


	//   ....[133]....
        /*0888*/ 	.word	0x0500000f


	//   ....[134]....
        /*088c*/ 	.word	0x0500000f


	//   ....[135]....
        /*0890*/ 	.word	0x0500000f


	//   ....[136]....
        /*0894*/ 	.word	0x0500000f


	//   ....[137]....
        /*0898*/ 	.word	0x0500000f


	//   ....[138]....
        /*089c*/ 	.word	0x0500000f


	//   ....[139]....
        /*08a0*/ 	.word	0x0500000f


	//   ....[140]....
        /*08a4*/ 	.word	0x0500000f


	//   ....[141]....
        /*08a8*/ 	.word	0x0500000f


	//   ....[142]....
        /*08ac*/ 	.word	0x0500000f


	//   ....[143]....
        /*08b0*/ 	.word	0x0500000f


	//   ....[144]....
        /*08b4*/ 	.word	0x0500000f


	//   ....[145]....
        /*08b8*/ 	.word	0x0500000f


	//   ....[146]....
        /*08bc*/ 	.word	0x0500000f


	//   ....[147]....
        /*08c0*/ 	.word	0x0500000f


	//   ....[148]....
        /*08c4*/ 	.word	0x0500000f


	//   ....[149]....
        /*08c8*/ 	.word	0x0500000f


	//   ....[150]....
        /*08cc*/ 	.word	0x0500000f


	//   ....[151]....
        /*08d0*/ 	.word	0x0500000f


	//   ....[152]....
        /*08d4*/ 	.word	0x0500000f


	//   ....[153]....
        /*08d8*/ 	.word	0x0500000f


	//   ....[154]....
        /*08dc*/ 	.word	0x0500000f


	//   ....[155]....
        /*08e0*/ 	.word	0x0500000f


	//   ....[156]....
        /*08e4*/ 	.word	0x0500000f


	//   ....[157]....
        /*08e8*/ 	.word	0x0500000f


	//   ....[158]....
        /*08ec*/ 	.word	0x0500000f


	//   ....[159]....
        /*08f0*/ 	.word	0x0500000f


	//   ....[160]....
        /*08f4*/ 	.word	0x0500000f


	//   ....[161]....
        /*08f8*/ 	.word	0x0500000f


	//   ....[162]....
        /*08fc*/ 	.word	0x0500000f


	//   ....[163]....
        /*0900*/ 	.word	0x0500000f


	//   ....[164]....
        /*0904*/ 	.word	0x0500000f


	//   ....[165]....
        /*0908*/ 	.word	0x0500000f


	//----- nvinfo : EIATTR_COOP_GROUP_INSTR_OFFSETS
	.align		4
.L_1273:
        /*090c*/ 	.byte	0x04, 0x28
        /*090e*/ 	.short	(.L_1275 - .L_1274)


	//   ....[0]....
.L_1274:
        /*0910*/ 	.word	0x00000070


	//   ....[1]....
        /*0914*/ 	.word	0x000001a0


	//   ....[2]....
        /*0918*/ 	.word	0x000001f0


	//   ....[3]....
        /*091c*/ 	.word	0x00000420


	//   ....[4]....
        /*0920*/ 	.word	0x00000580


	//   ....[5]....
        /*0924*/ 	.word	0x000006a0


	//   ....[6]....
        /*0928*/ 	.word	0x00000800


	//   ....[7]....
        /*092c*/ 	.word	0x00007af0


	//   ....[8]....
        /*0930*/ 	.word	0x00008260


	//   ....[9]....
        /*0934*/ 	.word	0x00008270


	//   ....[10]....
        /*0938*/ 	.word	0x00008280


	//   ....[11]....
        /*093c*/ 	.word	0x00008290


	//   ....[12]....
        /*0940*/ 	.word	0x0000a010


	//   ....[13]....
        /*0944*/ 	.word	0x0000a020


	//   ....[14]....
        /*0948*/ 	.word	0x0000a030


	//   ....[15]....
        /*094c*/ 	.word	0x0000a040


	//   ....[16]....
        /*0950*/ 	.word	0x0000c2f0


	//   ....[17]....
        /*0954*/ 	.word	0x0000d0f0


	//   ....[18]....
        /*0958*/ 	.word	0x0000d7f0


	//   ....[19]....
        /*095c*/ 	.word	0x0000d900


	//   ....[20]....
        /*0960*/ 	.word	0x0000e1e0


	//   ....[21]....
        /*0964*/ 	.word	0x0000e240


	//   ....[22]....
        /*0968*/ 	.word	0x0000eeb0


	//   ....[23]....
        /*096c*/ 	.word	0x0000f990


	//   ....[24]....
        /*0970*/ 	.word	0x000100d0


	//   ....[25]....
        /*0974*/ 	.word	0x00010ae0


	//   ....[26]....
        /*0978*/ 	.word	0x00010b00


	//   ....[27]....
        /*097c*/ 	.word	0x00011840


	//   ....[28]....
        /*0980*/ 	.word	0x00011860


	//   ....[29]....
        /*0984*/ 	.word	0x00012660


	//   ....[30]....
        /*0988*/ 	.word	0x00013330


	//   ....[31]....
        /*098c*/ 	.word	0x00013350


	//   ....[32]....
        /*0990*/ 	.word	0x00013a80


	//   ....[33]....
        /*0994*/ 	.word	0x00013ac0


	//   ....[34]....
        /*0998*/ 	.word	0x00014cd0


	//   ....[35]....
        /*099c*/ 	.word	0x00015400


	//   ....[36]....
        /*09a0*/ 	.word	0x00015b90


	//   ....[37]....
        /*09a4*/ 	.word	0x00016590


	//   ....[38]....
        /*09a8*/ 	.word	0x000165b0


	//   ....[39]....
        /*09ac*/ 	.word	0x000172f0


	//   ....[40]....
        /*09b0*/ 	.word	0x00017310


	//   ....[41]....
        /*09b4*/ 	.word	0x00018110


	//   ....[42]....
        /*09b8*/ 	.word	0x00018830


	//   ....[43]....
        /*09bc*/ 	.word	0x00018840


	//   ....[44]....
        /*09c0*/ 	.word	0x00018890


	//   ....[45]....
        /*09c4*/ 	.word	0x000188a0


	//   ....[46]....
        /*09c8*/ 	.word	0x00019760


	//   ....[47]....
        /*09cc*/ 	.word	0x00019780


	//   ....[48]....
        /*09d0*/ 	.word	0x00019790


	//   ....[49]....
        /*09d4*/ 	.word	0x000197a0


	//   ....[50]....
        /*09d8*/ 	.word	0x00019e40


	//   ....[51]....
        /*09dc*/ 	.word	0x00019e50


	//   ....[52]....
        /*09e0*/ 	.word	0x00019fa0


	//   ....[53]....
        /*09e4*/ 	.word	0x00019fb0


	//   ....[54]....
        /*09e8*/ 	.word	0x0001a3a0


	//   ....[55]....
        /*09ec*/ 	.word	0x0001a3b0


	//   ....[56]....
        /*09f0*/ 	.word	0x0001a910


	//   ....[57]....
        /*09f4*/ 	.word	0x0001a920


	//   ....[58]....
        /*09f8*/ 	.word	0x0001b730


	//   ....[59]....
        /*09fc*/ 	.word	0x0001b740


	//   ....[60]....
        /*0a00*/ 	.word	0x0001b8a0


	//   ....[61]....
        /*0a04*/ 	.word	0x0001b8b0


	//   ....[62]....
        /*0a08*/ 	.word	0x0001ba60


	//   ....[63]....
        /*0a0c*/ 	.word	0x0001bc60


	//   ....[64]....
        /*0a10*/ 	.word	0x0001bc90


	//   ....[65]....
        /*0a14*/ 	.word	0x0001bcc0


	//   ....[66]....
        /*0a18*/ 	.word	0x0001bcf0


	//   ....[67]....
        /*0a1c*/ 	.word	0x0001bd20


	//   ....[68]....
        /*0a20*/ 	.word	0x0001bd50


	//   ....[69]....
        /*0a24*/ 	.word	0x0001bee0


	//   ....[70]....
        /*0a28*/ 	.word	0x0001bf10


	//   ....[71]....
        /*0a2c*/ 	.word	0x0001bf40


	//   ....[72]....
        /*0a30*/ 	.word	0x0001bf70


	//   ....[73]....
        /*0a34*/ 	.word	0x0001bfa0


	//   ....[74]....
        /*0a38*/ 	.word	0x0001bfd0


	//   ....[75]....
        /*0a3c*/ 	.word	0x0001c060


	//   ....[76]....
        /*0a40*/ 	.word	0x0001c090


	//   ....[77]....
        /*0a44*/ 	.word	0x0001c0a0


	//   ....[78]....
        /*0a48*/ 	.word	0x0001c0e0


	//   ....[79]....
        /*0a4c*/ 	.word	0x0001d9a0


	//   ....[80]....
        /*0a50*/ 	.word	0x0001fa30


	//   ....[81]....
        /*0a54*/ 	.word	0x00020680


	//   ....[82]....
        /*0a58*/ 	.word	0x000206a0


	//   ....[83]....
        /*0a5c*/ 	.word	0x00020730


	//   ....[84]....
        /*0a60*/ 	.word	0x00020750


	//   ....[85]....
        /*0a64*/ 	.word	0x000207f0


	//   ....[86]....
        /*0a68*/ 	.word	0x00020810


	//   ....[87]....
        /*0a6c*/ 	.word	0x00020820


	//   ....[88]....
        /*0a70*/ 	.word	0x00020830


	//   ....[89]....
        /*0a74*/ 	.word	0x00020950


	//   ....[90]....
        /*0a78*/ 	.word	0x00020960


	//   ....[91]....
        /*0a7c*/ 	.word	0x00020970


	//   ....[92]....
        /*0a80*/ 	.word	0x00020a00


	//   ....[93]....
        /*0a84*/ 	.word	0x00023780


	//   ....[94]....
        /*0a88*/ 	.word	0x000237a0


	//   ....[95]....
        /*0a8c*/ 	.word	0x00023800


	//   ....[96]....
        /*0a90*/ 	.word	0x00023830


	//   ....[97]....
        /*0a94*/ 	.word	0x00023860


	//   ....[98]....
        /*0a98*/ 	.word	0x00023890


	//   ....[99]....
        /*0a9c*/ 	.word	0x000238c0


	//   ....[100]....
        /*0aa0*/ 	.word	0x000238f0


	//   ....[101]....
        /*0aa4*/ 	.word	0x00023a80


	//   ....[102]....
        /*0aa8*/ 	.word	0x00023ac0


	//   ....[103]....
        /*0aac*/ 	.word	0x00023af0


	//   ....[104]....
        /*0ab0*/ 	.word	0x00023b20


	//   ....[105]....
        /*0ab4*/ 	.word	0x00023b50


	//   ....[106]....
        /*0ab8*/ 	.word	0x00023b80


	//   ....[107]....
        /*0abc*/ 	.word	0x00023c40


	//   ....[108]....
        /*0ac0*/ 	.word	0x00023c60


	//   ....[109]....
        /*0ac4*/ 	.word	0x00023c80


	//   ....[110]....
        /*0ac8*/ 	.word	0x00023ce0


	//   ....[111]....
        /*0acc*/ 	.word	0x00024700


	//   ....[112]....
        /*0ad0*/ 	.word	0x00024b00


	//   ....[113]....
        /*0ad4*/ 	.word	0x00024ba0


	//   ....[114]....
        /*0ad8*/ 	.word	0x00024c30


	//   ....[115]....
        /*0adc*/ 	.word	0x00024c80


	//   ....[116]....
        /*0ae0*/ 	.word	0x00024cd0


	//   ....[117]....
        /*0ae4*/ 	.word	0x00024db0


	//   ....[118]....
        /*0ae8*/ 	.word	0x00024e40


	//   ....[119]....
        /*0aec*/ 	.word	0x00024e90


	//   ....[120]....
        /*0af0*/ 	.word	0x00024ee0


	//   ....[121]....
        /*0af4*/ 	.word	0x00025240


	//   ....[122]....
        /*0af8*/ 	.word	0x00025290


	//   ....[123]....
        /*0afc*/ 	.word	0x00025320


	//   ....[124]....
        /*0b00*/ 	.word	0x000253b0


	//   ....[125]....
        /*0b04*/ 	.word	0x00025430


	//   ....[126]....
        /*0b08*/ 	.word	0x00025480


	//   ....[127]....
        /*0b0c*/ 	.word	0x00025510


	//   ....[128]....
        /*0b10*/ 	.word	0x000255a0


	//   ....[129]....
        /*0b14*/ 	.word	0x00025620


	//   ....[130]....
        /*0b18*/ 	.word	0x00025670


	//   ....[131]....
        /*0b1c*/ 	.word	0x00025700


	//   ....[132]....
        /*0b20*/ 	.word	0x00025790


	//   ....[133]....
        /*0b24*/ 	.word	0x00025850


	//   ....[134]....
        /*0b28*/ 	.word	0x00025b40


	//   ....[135]....
        /*0b2c*/ 	.word	0x00025ce0


	//   ....[136]....
        /*0b30*/ 	.word	0x00025d30


	//   ....[137]....
        /*0b34*/ 	.word	0x00025da0


	//   ....[138]....
        /*0b38*/ 	.word	0x00025e70


	//   ....[139]....
        /*0b3c*/ 	.word	0x00025f00


	//   ....[140]....
        /*0b40*/ 	.word	0x00026010


	//   ....[141]....
        /*0b44*/ 	.word	0x00026070


	//   ....[142]....
        /*0b48*/ 	.word	0x00026100


	//   ....[143]....
        /*0b4c*/ 	.word	0x000261f0


	//   ....[144]....
        /*0b50*/ 	.word	0x000262e0


	//   ....[145]....
        /*0b54*/ 	.word	0x00026340


	//   ....[146]....
        /*0b58*/ 	.word	0x000263b0


	//   ....[147]....
        /*0b5c*/ 	.word	0x00026760


	//   ....[148]....
        /*0b60*/ 	.word	0x00026810


	//   ....[149]....
        /*0b64*/ 	.word	0x00026960


	//   ....[150]....
        /*0b68*/ 	.word	0x000269e0


	//   ....[151]....
        /*0b6c*/ 	.word	0x00026a50


	//   ....[152]....
        /*0b70*/ 	.word	0x00026ac0


	//   ....[153]....
        /*0b74*/ 	.word	0x00026b30


	//   ....[154]....
        /*0b78*/ 	.word	0x00026bb0


	//   ....[155]....
        /*0b7c*/ 	.word	0x00026c30


	//   ....[156]....
        /*0b80*/ 	.word	0x00026cd0


	//   ....[157]....
        /*0b84*/ 	.word	0x00026d40


	//   ....[158]....
        /*0b88*/ 	.word	0x00026db0


	//   ....[159]....
        /*0b8c*/ 	.word	0x00026e20


	//   ....[160]....
        /*0b90*/ 	.word	0x00026ea0


	//   ....[161]....
        /*0b94*/ 	.word	0x00026f10


	//   ....[162]....
        /*0b98*/ 	.word	0x00026fc0


	//   ....[163]....
        /*0b9c*/ 	.word	0x00027010


	//   ....[164]....
        /*0ba0*/ 	.word	0x000270a0


	//   ....[165]....
        /*0ba4*/ 	.word	0x000271d0


	//----- nvinfo : EIATTR_REG_RECONFIG
	.align		4
.L_1275:
        /*0ba8*/ 	.byte	0x01, 0x54
	.zero		2


	//----- nvinfo : EIATTR_SYSCALL_OFFSETS
	.align		4
        /*0bac*/ 	.byte	0x04, 0x46
        /*0bae*/ 	.short	(.L_1277 - .L_1276)


	//   ....[0]....
.L_1276:
        /*0bb0*/ 	.word	0x000021c0


	//   ....[1]....
        /*0bb4*/ 	.word	0x00002310


	//   ....[2]....
        /*0bb8*/ 	.word	0x00007cf0


	//   ....[3]....
        /*0bbc*/ 	.word	0x00008010


	//   ....[4]....
        /*0bc0*/ 	.word	0x0001f690


	//   ....[5]....
        /*0bc4*/ 	.word	0x0001f7e0


	//   ....[6]....
        /*0bc8*/ 	.word	0x0001f8d0


	//   ....[7]....
        /*0bcc*/ 	.word	0x00020140


	//----- nvinfo : EIATTR_MBARRIER_INSTR_OFFSETS
	.align		4
.L_1277:
        /*0bd0*/ 	.byte	0x04, 0x39
        /*0bd2*/ 	.short	(.L_1279 - .L_1278)


	//   ....[0]....
.L_1278:
        /*0bd4*/ 	.word	0x000002d0
        /*0bd8*/ 	.word	0x000000ff
        /*0bdc*/ 	.word	0x0002d800
        /*0be0*/ 	.short	0x0100
        /*0be2*/ 	.byte	0x08
	.zero		1


	//   ....[1]....
        /*0be4*/ 	.word	0x000002e0
        /*0be8*/ 	.word	0x000000ff
        /*0bec*/ 	.word	0x0002d820
        /*0bf0*/ 	.short	0x0100
        /*0bf2*/ 	.byte	0x08
	.zero		1


	//   ....[2]....
        /*0bf4*/ 	.word	0x000003d0
        /*0bf8*/ 	.word	0x000000ff
        /*0bfc*/ 	.word	0x0002d830
        /*0c00*/ 	.short	0x0100
        /*0c02*/ 	.byte	0x08
	.zero		1


	//   ....[3]....
        /*0c04*/ 	.word	0x000003e0
        /*0c08*/ 	.word	0x000000ff
        /*0c0c*/ 	.word	0x0002d840
        /*0c10*/ 	.short	0x0100
        /*0c12*/ 	.byte	0x08
	.zero		1


	//   ....[4]....
        /*0c14*/ 	.word	0x000003f0
        /*0c18*/ 	.word	0x000000ff
        /*0c1c*/ 	.word	0x0002d838
        /*0c20*/ 	.short	0x0100
        /*0c22*/ 	.byte	0x08
	.zero		1


	//   ....[5]....
        /*0c24*/ 	.word	0x00000400
        /*0c28*/ 	.word	0x000000ff
        /*0c2c*/ 	.word	0x0002d848
        /*0c30*/ 	.short	0x0100
        /*0c32*/ 	.byte	0x08
	.zero		1


	//   ....[6]....
        /*0c34*/ 	.word	0x00000530
        /*0c38*/ 	.word	0x000000ff
        /*0c3c*/ 	.word	0x0002d850
        /*0c40*/ 	.short	0x0100
        /*0c42*/ 	.byte	0x08
	.zero		1


	//   ....[7]....
        /*0c44*/ 	.word	0x00000540
        /*0c48*/ 	.word	0x000000ff
        /*0c4c*/ 	.word	0x0002d860
        /*0c50*/ 	.short	0x0100
        /*0c52*/ 	.byte	0x08
	.zero		1


	//   ....[8]....
        /*0c54*/ 	.word	0x00000550
        /*0c58*/ 	.word	0x000000ff
        /*0c5c*/ 	.word	0x0002d858
        /*0c60*/ 	.short	0x0100
        /*0c62*/ 	.byte	0x08
	.zero		1


	//   ....[9]....
        /*0c64*/ 	.word	0x00000560
        /*0c68*/ 	.word	0x000000ff
        /*0c6c*/ 	.word	0x0002d868
        /*0c70*/ 	.short	0x0100
        /*0c72*/ 	.byte	0x08
	.zero		1


	//   ....[10]....
        /*0c74*/ 	.word	0x00000650
        /*0c78*/ 	.word	0x000000ff
        /*0c7c*/ 	.word	0x0002d870
        /*0c80*/ 	.short	0x0100
        /*0c82*/ 	.byte	0x06
	.zero		1


	//   ....[11]....
        /*0c84*/ 	.word	0x00000660
        /*0c88*/ 	.word	0x000000ff
        /*0c8c*/ 	.word	0x0002d880
        /*0c90*/ 	.short	0x0100
        /*0c92*/ 	.byte	0x06
	.zero		1


	//   ....[12]....
        /*0c94*/ 	.word	0x00000670
        /*0c98*/ 	.word	0x000000ff
        /*0c9c*/ 	.word	0x0002d878
        /*0ca0*/ 	.short	0x0100
        /*0ca2*/ 	.byte	0x06
	.zero		1


	//   ....[13]....
        /*0ca4*/ 	.word	0x00000680
        /*0ca8*/ 	.word	0x000000ff
        /*0cac*/ 	.word	0x0002d888
        /*0cb0*/ 	.short	0x0100
        /*0cb2*/ 	.byte	0x06
	.zero		1


	//   ....[14]....
        /*0cb4*/ 	.word	0x000007b0
        /*0cb8*/ 	.word	0x000000ff
        /*0cbc*/ 	.word	0x0002d890
        /*0cc0*/ 	.short	0x0100
        /*0cc2*/ 	.byte	0x08
	.zero		1


	//   ....[15]....
        /*0cc4*/ 	.word	0x000007c0
        /*0cc8*/ 	.word	0x000000ff
        /*0ccc*/ 	.word	0x0002d8a0
        /*0cd0*/ 	.short	0x0100
        /*0cd2*/ 	.byte	0x08
	.zero		1


	//   ....[16]....
        /*0cd4*/ 	.word	0x000007d0
        /*0cd8*/ 	.word	0x000000ff
        /*0cdc*/ 	.word	0x0002d898
        /*0ce0*/ 	.short	0x0100
        /*0ce2*/ 	.byte	0x08
	.zero		1


	//   ....[17]....
        /*0ce4*/ 	.word	0x000007e0
        /*0ce8*/ 	.word	0x000000ff
        /*0cec*/ 	.word	0x0002d8a8
        /*0cf0*/ 	.short	0x0100
        /*0cf2*/ 	.byte	0x08
	.zero		1


	//   ....[18]....
        /*0cf4*/ 	.word	0x00000910
        /*0cf8*/ 	.word	0x000000ff
        /*0cfc*/ 	.word	0x0002d8b0
        /*0d00*/ 	.short	0x0100
        /*0d02*/ 	.byte	0x08
	.zero		1


	//   ....[19]....
        /*0d04*/ 	.word	0x00000920
        /*0d08*/ 	.word	0x000000ff
        /*0d0c*/ 	.word	0x0002d8c0
        /*0d10*/ 	.short	0x0100
        /*0d12*/ 	.byte	0x08
	.zero		1


	//   ....[20]....
        /*0d14*/ 	.word	0x00000930
        /*0d18*/ 	.word	0x000000ff
        /*0d1c*/ 	.word	0x0002d8b8
        /*0d20*/ 	.short	0x0100
        /*0d22*/ 	.byte	0x08
	.zero		1


	//   ....[21]....
        /*0d24*/ 	.word	0x00000940
        /*0d28*/ 	.word	0x000000ff
        /*0d2c*/ 	.word	0x0002d8c8
        /*0d30*/ 	.short	0x0100
        /*0d32*/ 	.byte	0x08
	.zero		1


	//   ....[22]....
        /*0d34*/ 	.word	0x00003730
        /*0d38*/ 	.word	0x0000000e
        /*0d3c*/ 	.word	0x0002d890
        /*0d40*/ 	.short	0x010a
        /*0d42*/ 	.byte	0x3f
	.zero		1


	//   ....[23]....
        /*0d44*/ 	.word	0x00005150
        /*0d48*/ 	.word	0x0000000e
        /*0d4c*/ 	.word	0x0002d890
        /*0d50*/ 	.short	0x010a
        /*0d52*/ 	.byte	0x3f
	.zero		1


	//   ....[24]....
        /*0d54*/ 	.word	0x00006b50
        /*0d58*/ 	.word	0x0000000e
        /*0d5c*/ 	.word	0x0002d890
        /*0d60*/ 	.short	0x010a
        /*0d62*/ 	.byte	0x3f
	.zero		1


	//   ....[25]....
        /*0d64*/ 	.word	0x00006dc0
        /*0d68*/ 	.word	0x0000001c
        /*0d6c*/ 	.word	0x00000000
        /*0d70*/ 	.short	0x0101
        /*0d72*/ 	.byte	0x3f
	.zero		1


	//   ....[26]....
        /*0d74*/ 	.word	0x00006e00
        /*0d78*/ 	.word	0x0000000e
        /*0d7c*/ 	.word	0x0002d8b0
        /*0d80*/ 	.short	0x010a
        /*0d82*/ 	.byte	0x3f
	.zero		1


	//   ....[27]....
        /*0d84*/ 	.word	0x00007140
        /*0d88*/ 	.word	0x0000000e
        /*0d8c*/ 	.word	0x00000000
        /*0d90*/ 	.short	0x0101
        /*0d92*/ 	.byte	0x3f
	.zero		1


	//   ....[28]....
        /*0d94*/ 	.word	0x00007d90
        /*0d98*/ 	.word	0x00000002
        /*0d9c*/ 	.word	0x0002d800
        /*0da0*/ 	.short	0x010a
        /*0da2*/ 	.byte	0x3f
	.zero		1


	//   ....[29]....
        /*0da4*/ 	.word	0x00007de0
        /*0da8*/ 	.word	0x00000002
        /*0dac*/ 	.word	0x0002d800
        /*0db0*/ 	.short	0x010a
        /*0db2*/ 	.byte	0x3f
	.zero		1


	//   ....[30]....
        /*0db4*/ 	.word	0x000089c0
        /*0db8*/ 	.word	0x00000002
        /*0dbc*/ 	.word	0x0002d800
        /*0dc0*/ 	.short	0x010a
        /*0dc2*/ 	.byte	0x3f
	.zero		1


	//   ....[31]....
        /*0dc4*/ 	.word	0x0000a530
        /*0dc8*/ 	.word	0x00000002
        /*0dcc*/ 	.word	0x0002d800
        /*0dd0*/ 	.short	0x010a
        /*0dd2*/ 	.byte	0x3f
	.zero		1


	//   ....[32]....
        /*0dd4*/ 	.word	0x0000bd20
        /*0dd8*/ 	.word	0x00000000
        /*0ddc*/ 	.word	0x0002d830
        /*0de0*/ 	.short	0x010a
        /*0de2*/ 	.byte	0x3f
	.zero		1


	//   ....[33]....
        /*0de4*/ 	.word	0x0000bd90
        /*0de8*/ 	.word	0x00000000
        /*0dec*/ 	.word	0x0002d830
        /*0df0*/ 	.short	0x010a
        /*0df2*/ 	.byte	0x3f
	.zero		1


	//   ....[34]....
        /*0df4*/ 	.word	0x0000c390
        /*0df8*/ 	.word	0x00000000
        /*0dfc*/ 	.word	0x00000000
        /*0e00*/ 	.short	0x0101
        /*0e02*/ 	.byte	0x3f
	.zero		1


	//   ....[35]....
        /*0e04*/ 	.word	0x0000f380
        /*0e08*/ 	.word	0x00000009
        /*0e0c*/ 	.word	0x0002d830
        /*0e10*/ 	.short	0x010a
        /*0e12*/ 	.byte	0x3f
	.zero		1


	//   ....[36]....
        /*0e14*/ 	.word	0x0000f3d0
        /*0e18*/ 	.word	0x00000009
        /*0e1c*/ 	.word	0x0002d830
        /*0e20*/ 	.short	0x010a
        /*0e22*/ 	.byte	0x3f
	.zero		1


	//   ....[37]....
        /*0e24*/ 	.word	0x0000f7f0
        /*0e28*/ 	.word	0x00000009
        /*0e2c*/ 	.word	0x0002d850
        /*0e30*/ 	.short	0x010a
        /*0e32*/ 	.byte	0x3f
	.zero		1


	//   ....[38]....
        /*0e34*/ 	.word	0x0000f830
        /*0e38*/ 	.word	0x00000009
        /*0e3c*/ 	.word	0x0002d850
        /*0e40*/ 	.short	0x010a
        /*0e42*/ 	.byte	0x3f
	.zero		1


	//   ....[39]....
        /*0e44*/ 	.word	0x0000ff40
        /*0e48*/ 	.word	0x00000009
        /*0e4c*/ 	.word	0x00000000
        /*0e50*/ 	.short	0x0101
        /*0e52*/ 	.byte	0x3f
	.zero		1


	//   ....[40]....
        /*0e54*/ 	.word	0x000108d0
        /*0e58*/ 	.word	0x00000008
        /*0e5c*/ 	.word	0x00000000
        /*0e60*/ 	.short	0x0101
        /*0e62*/ 	.byte	0x3f
	.zero		1


	//   ....[41]....
        /*0e64*/ 	.word	0x00012a30
        /*0e68*/ 	.word	0x00000000
        /*0e6c*/ 	.word	0x0002d830
        /*0e70*/ 	.short	0x010a
        /*0e72*/ 	.byte	0x3f
	.zero		1


	//   ....[42]....
        /*0e74*/ 	.word	0x00012a80
        /*0e78*/ 	.word	0x00000000
        /*0e7c*/ 	.word	0x0002d830
        /*0e80*/ 	.short	0x010a
        /*0e82*/ 	.byte	0x3f
	.zero		1


	//   ....[43]....
        /*0e84*/ 	.word	0x00012ea0
        /*0e88*/ 	.word	0x00000006
        /*0e8c*/ 	.word	0x0002d850
        /*0e90*/ 	.short	0x010a
        /*0e92*/ 	.byte	0x3f
	.zero		1


	//   ....[44]....
        /*0e94*/ 	.word	0x00012ee0
        /*0e98*/ 	.word	0x00000006
        /*0e9c*/ 	.word	0x0002d850
        /*0ea0*/ 	.short	0x010a
        /*0ea2*/ 	.byte	0x3f
	.zero		1


	//   ....[45]....
        /*0ea4*/ 	.word	0x00013f50
        /*0ea8*/ 	.word	0x0000000b
        /*0eac*/ 	.word	0x00000000
        /*0eb0*/ 	.short	0x0101
        /*0eb2*/ 	.byte	0x3f
	.zero		1


	//   ....[46]....
        /*0eb4*/ 	.word	0x00013f60
        /*0eb8*/ 	.word	0x00000009
        /*0ebc*/ 	.word	0x00000000
        /*0ec0*/ 	.short	0x0101
        /*0ec2*/ 	.byte	0x3f
	.zero		1


	//   ....[47]....
        /*0ec4*/ 	.word	0x00014e20
        /*0ec8*/ 	.word	0x00000000
        /*0ecc*/ 	.word	0x0002d830
        /*0ed0*/ 	.short	0x010a
        /*0ed2*/ 	.byte	0x3f
	.zero		1


	//   ....[48]....
        /*0ed4*/ 	.word	0x00014e70
        /*0ed8*/ 	.word	0x00000000
        /*0edc*/ 	.word	0x0002d830
        /*0ee0*/ 	.short	0x010a
        /*0ee2*/ 	.byte	0x3f
	.zero		1


	//   ....[49]....
        /*0ee4*/ 	.word	0x00015290
        /*0ee8*/ 	.word	0x00000006
        /*0eec*/ 	.word	0x0002d850
        /*0ef0*/ 	.short	0x010a
        /*0ef2*/ 	.byte	0x3f
	.zero		1


	//   ....[50]....
        /*0ef4*/ 	.word	0x000152d0
        /*0ef8*/ 	.word	0x00000006
        /*0efc*/ 	.word	0x0002d850
        /*0f00*/ 	.short	0x010a
        /*0f02*/ 	.byte	0x3f
	.zero		1


	//   ....[51]....
        /*0f04*/ 	.word	0x000159f0
        /*0f08*/ 	.word	0x0000000a
        /*0f0c*/ 	.word	0x00000000
        /*0f10*/ 	.short	0x0101
        /*0f12*/ 	.byte	0x3f
	.zero		1


	//   ....[52]....
        /*0f14*/ 	.word	0x00016380
        /*0f18*/ 	.word	0x00000000
        /*0f1c*/ 	.word	0x00000000
        /*0f20*/ 	.short	0x0101
        /*0f22*/ 	.byte	0x3f
	.zero		1


	//   ....[53]....
        /*0f24*/ 	.word	0x00018190
        /*0f28*/ 	.word	0x00000007
        /*0f2c*/ 	.word	0x0002d850
        /*0f30*/ 	.short	0x010a
        /*0f32*/ 	.byte	0x3f
	.zero		1


	//   ....[54]....
        /*0f34*/ 	.word	0x00018240
        /*0f38*/ 	.word	0x00000007
        /*0f3c*/ 	.word	0x0002d850
        /*0f40*/ 	.short	0x010a
        /*0f42*/ 	.byte	0x3f
	.zero		1


	//   ....[55]....
        /*0f44*/ 	.word	0x00018a20
        /*0f48*/ 	.word	0x0000000b
        /*0f4c*/ 	.word	0x00000000
        /*0f50*/ 	.short	0x0101
        /*0f52*/ 	.byte	0x3f
	.zero		1


	//   ....[56]....
        /*0f54*/ 	.word	0x00019da0
        /*0f58*/ 	.word	0x00000000
        /*0f5c*/ 	.word	0x00000000
        /*0f60*/ 	.short	0x0101
        /*0f62*/ 	.byte	0x3f
	.zero		1


	//   ....[57]....
        /*0f64*/ 	.word	0x0001a2a0
        /*0f68*/ 	.word	0x00000008
        /*0f6c*/ 	.word	0x00000000
        /*0f70*/ 	.short	0x0101
        /*0f72*/ 	.byte	0x3f
	.zero		1


	//   ....[58]....
        /*0f74*/ 	.word	0x0001da80
        /*0f78*/ 	.word	0x00000010
        /*0f7c*/ 	.word	0x0002d820
        /*0f80*/ 	.short	0x010a
        /*0f82*/ 	.byte	0x3f
	.zero		1


	//   ....[59]....
        /*0f84*/ 	.word	0x0001db40
        /*0f88*/ 	.word	0x0000000b
        /*0f8c*/ 	.word	0x0002d8a0
        /*0f90*/ 	.short	0x010a
        /*0f92*/ 	.byte	0x3f
	.zero		1


	//   ....[60]....
        /*0f94*/ 	.word	0x0001df50
        /*0f98*/ 	.word	0x0000000b
        /*0f9c*/ 	.word	0x0002d8c0
        /*0fa0*/ 	.short	0x010a
        /*0fa2*/ 	.byte	0x3f
	.zero		1


	//   ....[61]....
        /*0fa4*/ 	.word	0x0001e490
        /*0fa8*/ 	.word	0x0000000a
        /*0fac*/ 	.word	0x0002d8a0
        /*0fb0*/ 	.short	0x010a
        /*0fb2*/ 	.byte	0x3f
	.zero		1


	//   ....[62]....
        /*0fb4*/ 	.word	0x0001e890
        /*0fb8*/ 	.word	0x0000000a
        /*0fbc*/ 	.word	0x0002d8c0
        /*0fc0*/ 	.short	0x010a
        /*0fc2*/ 	.byte	0x3f
	.zero		1


	//   ....[63]....
        /*0fc4*/ 	.word	0x0001fc40
        /*0fc8*/ 	.word	0x00000000
        /*0fcc*/ 	.word	0x0002d840
        /*0fd0*/ 	.short	0x010a
        /*0fd2*/ 	.byte	0x3f
	.zero		1


	//   ....[64]....
        /*0fd4*/ 	.word	0x00020ad0
        /*0fd8*/ 	.word	0x00000010
        /*0fdc*/ 	.word	0x0002d800
        /*0fe0*/ 	.short	0x0107
        /*0fe2*/ 	.byte	0x3f
	.zero		1


	//   ....[65]....
        /*0fe4*/ 	.word	0x00020bc0
        /*0fe8*/ 	.word	0x00000010
        /*0fec*/ 	.word	0x0002d800
        /*0ff0*/ 	.short	0x0101
        /*0ff2*/ 	.byte	0x3f
	.zero		1


	//   ....[66]....
        /*0ff4*/ 	.word	0x00020be0
        /*0ff8*/ 	.word	0x00000010
        /*0ffc*/ 	.word	0x0002d820
        /*1000*/ 	.short	0x010a
        /*1002*/ 	.byte	0x3f
	.zero		1


	//   ....[67]....
        /*1004*/ 	.word	0x00020fd0
        /*1008*/ 	.word	0x00000003
        /*100c*/ 	.word	0x0002d840
        /*1010*/ 	.short	0x010a
        /*1012*/ 	.byte	0x3f
	.zero		1


	//   ....[68]....
        /*1014*/ 	.word	0x00021430
        /*1018*/ 	.word	0x00000002
        /*101c*/ 	.word	0x0002d860
        /*1020*/ 	.short	0x010a
        /*1022*/ 	.byte	0x3f
	.zero		1


	//   ....[69]....
        /*1024*/ 	.word	0x00021b60
        /*1028*/ 	.word	0x00000004
        /*102c*/ 	.word	0x0002d840
        /*1030*/ 	.short	0x010a
        /*1032*/ 	.byte	0x3f
	.zero		1


	//   ....[70]....
        /*1034*/ 	.word	0x00021fc0
        /*1038*/ 	.word	0x00000003
        /*103c*/ 	.word	0x0002d860
        /*1040*/ 	.short	0x010a
        /*1042*/ 	.byte	0x3f
	.zero		1


	//   ....[71]....
        /*1044*/ 	.word	0x00022660
        /*1048*/ 	.word	0x00000004
        /*104c*/ 	.word	0x0002d840
        /*1050*/ 	.short	0x010a
        /*1052*/ 	.byte	0x3f
	.zero		1


	//   ....[72]....
        /*1054*/ 	.word	0x00022ac0
        /*1058*/ 	.word	0x00000003
        /*105c*/ 	.word	0x0002d860
        /*1060*/ 	.short	0x010a
        /*1062*/ 	.byte	0x3f
	.zero		1


	//   ....[73]....
        /*1064*/ 	.word	0x00023100
        /*1068*/ 	.word	0x00000003
        /*106c*/ 	.word	0x0002d860
        /*1070*/ 	.short	0x010a
        /*1072*/ 	.byte	0x3f
	.zero		1


	//   ....[74]....
        /*1074*/ 	.word	0x00024680
        /*1078*/ 	.word	0x00000009
        /*107c*/ 	.word	0x0002d820
        /*1080*/ 	.short	0x010a
        /*1082*/ 	.byte	0x3f
	.zero		1


	//   ....[75]....
        /*1084*/ 	.word	0x00024810
        /*1088*/ 	.word	0x00000005
        /*108c*/ 	.word	0x00000000
        /*1090*/ 	.short	0x010a
        /*1092*/ 	.byte	0x3f
	.zero		1


	//   ....[76]....
        /*1094*/ 	.word	0x00024880
        /*1098*/ 	.word	0x00000003
        /*109c*/ 	.word	0x00000000
        /*10a0*/ 	.short	0x010a
        /*10a2*/ 	.byte	0x3f
	.zero		1


	//   ....[77]....
        /*10a4*/ 	.word	0x000248e0
        /*10a8*/ 	.word	0x00000013
        /*10ac*/ 	.word	0x00000000
        /*10b0*/ 	.short	0x010a
        /*10b2*/ 	.byte	0x3f
	.zero		1


	//   ....[78]....
        /*10b4*/ 	.word	0x00024910
        /*10b8*/ 	.word	0x00000007
        /*10bc*/ 	.word	0x00000000
        /*10c0*/ 	.short	0x010a
        /*10c2*/ 	.byte	0x3f
	.zero		1


	//   ....[79]....
        /*10c4*/ 	.word	0x00024970
        /*10c8*/ 	.word	0x0000000e
        /*10cc*/ 	.word	0x0002d890
        /*10d0*/ 	.short	0x010a
        /*10d2*/ 	.byte	0x3f
	.zero		1


	//   ....[80]....
        /*10d4*/ 	.word	0x000249c0
        /*10d8*/ 	.word	0x0000000e
        /*10dc*/ 	.word	0x0002d890
        /*10e0*/ 	.short	0x010a
        /*10e2*/ 	.byte	0x3f
	.zero		1


	//   ....[81]....
        /*10e4*/ 	.word	0x00024a10
        /*10e8*/ 	.word	0x0000000e
        /*10ec*/ 	.word	0x0002d890
        /*10f0*/ 	.short	0x010a
        /*10f2*/ 	.byte	0x3f
	.zero		1


	//   ....[82]....
        /*10f4*/ 	.word	0x00024a60
        /*10f8*/ 	.word	0x0000000e
        /*10fc*/ 	.word	0x0002d8b0
        /*1100*/ 	.short	0x010a
        /*1102*/ 	.byte	0x3f
	.zero		1


	//   ....[83]....
        /*1104*/ 	.word	0x00024d10
        /*1108*/ 	.word	0x00000002
        /*110c*/ 	.word	0x0002d800
        /*1110*/ 	.short	0x010a
        /*1112*/ 	.byte	0x3f
	.zero		1


	//   ....[84]....
        /*1114*/ 	.word	0x00024f20
        /*1118*/ 	.word	0x00000002
        /*111c*/ 	.word	0x0002d800
        /*1120*/ 	.short	0x010a
        /*1122*/ 	.byte	0x3f
	.zero		1


	//   ....[85]....
        /*1124*/ 	.word	0x00024f70
        /*1128*/ 	.word	0x00000000
        /*112c*/ 	.word	0x0002d830
        /*1130*/ 	.short	0x010a
        /*1132*/ 	.byte	0x3f
	.zero		1


	//   ....[86]....
        /*1134*/ 	.word	0x00024fc0
        /*1138*/ 	.word	0x00000009
        /*113c*/ 	.word	0x0002d830
        /*1140*/ 	.short	0x010a
        /*1142*/ 	.byte	0x3f
	.zero		1


	//   ....[87]....
        /*1144*/ 	.word	0x00025010
        /*1148*/ 	.word	0x00000009
        /*114c*/ 	.word	0x0002d850
        /*1150*/ 	.short	0x010a
        /*1152*/ 	.byte	0x3f
	.zero		1


	//   ....[88]....
        /*1154*/ 	.word	0x00025060
        /*1158*/ 	.word	0x00000000
        /*115c*/ 	.word	0x0002d830
        /*1160*/ 	.short	0x010a
        /*1162*/ 	.byte	0x3f
	.zero		1


	//   ....[89]....
        /*1164*/ 	.word	0x000250b0
        /*1168*/ 	.word	0x00000006
        /*116c*/ 	.word	0x0002d850
        /*1170*/ 	.short	0x010a
        /*1172*/ 	.byte	0x3f
	.zero		1


	//   ....[90]....
        /*1174*/ 	.word	0x00025100
        /*1178*/ 	.word	0x00000000
        /*117c*/ 	.word	0x0002d830
        /*1180*/ 	.short	0x010a
        /*1182*/ 	.byte	0x3f
	.zero		1


	//   ....[91]....
        /*1184*/ 	.word	0x00025150
        /*1188*/ 	.word	0x00000006
        /*118c*/ 	.word	0x0002d850
        /*1190*/ 	.short	0x010a
        /*1192*/ 	.byte	0x3f
	.zero		1


	//   ....[92]....
        /*1194*/ 	.word	0x000251a0
        /*1198*/ 	.word	0x00000007
        /*119c*/ 	.word	0x0002d850
        /*11a0*/ 	.short	0x010a
        /*11a2*/ 	.byte	0x3f
	.zero		1


	//   ....[93]....
        /*11a4*/ 	.word	0x00025920
        /*11a8*/ 	.word	0x00000010
        /*11ac*/ 	.word	0x0002d820
        /*11b0*/ 	.short	0x010a
        /*11b2*/ 	.byte	0x3f
	.zero		1


	//   ....[94]....
        /*11b4*/ 	.word	0x00025970
        /*11b8*/ 	.word	0x0000000b
        /*11bc*/ 	.word	0x0002d8a0
        /*11c0*/ 	.short	0x010a
        /*11c2*/ 	.byte	0x3f
	.zero		1


	//   ....[95]....
        /*11c4*/ 	.word	0x000259c0
        /*11c8*/ 	.word	0x0000000b
        /*11cc*/ 	.word	0x0002d8c0
        /*11d0*/ 	.short	0x010a
        /*11d2*/ 	.byte	0x3f
	.zero		1


	//   ....[96]....
        /*11d4*/ 	.word	0x00025a10
        /*11d8*/ 	.word	0x0000000a
        /*11dc*/ 	.word	0x0002d8a0
        /*11e0*/ 	.short	0x010a
        /*11e2*/ 	.byte	0x3f
	.zero		1


	//   ....[97]....
        /*11e4*/ 	.word	0x00025a60
        /*11e8*/ 	.word	0x0000000a
        /*11ec*/ 	.word	0x0002d8c0
        /*11f0*/ 	.short	0x010a
        /*11f2*/ 	.byte	0x3f
	.zero		1


	//   ....[98]....
        /*11f4*/ 	.word	0x00025c00
        /*11f8*/ 	.word	0x00000000
        /*11fc*/ 	.word	0x0002d840
        /*1200*/ 	.short	0x010a
        /*1202*/ 	.byte	0x3f
	.zero		1


	//   ....[99]....
        /*1204*/ 	.word	0x00026480
        /*1208*/ 	.word	0x00000010
        /*120c*/ 	.word	0x0002d820
        /*1210*/ 	.short	0x010a
        /*1212*/ 	.byte	0x3f
	.zero		1


	//   ....[100]....
        /*1214*/ 	.word	0x000264d0
        /*1218*/ 	.word	0x00000003
        /*121c*/ 	.word	0x0002d840
        /*1220*/ 	.short	0x010a
        /*1222*/ 	.byte	0x3f
	.zero		1


	//   ....[101]....
        /*1224*/ 	.word	0x00026520
        /*1228*/ 	.word	0x00000002
        /*122c*/ 	.word	0x0002d860
        /*1230*/ 	.short	0x010a
        /*1232*/ 	.byte	0x3f
	.zero		1


	//   ....[102]....
        /*1234*/ 	.word	0x00026570
        /*1238*/ 	.word	0x00000004
        /*123c*/ 	.word	0x0002d840
        /*1240*/ 	.short	0x010a
        /*1242*/ 	.byte	0x3f
	.zero		1


	//   ....[103]....
        /*1244*/ 	.word	0x000265c0
        /*1248*/ 	.word	0x00000003
        /*124c*/ 	.word	0x0002d860
        /*1250*/ 	.short	0x010a
        /*1252*/ 	.byte	0x3f
	.zero		1


	//   ....[104]....
        /*1254*/ 	.word	0x00026610
        /*1258*/ 	.word	0x00000004
        /*125c*/ 	.word	0x0002d840
        /*1260*/ 	.short	0x010a
        /*1262*/ 	.byte	0x3f
	.zero		1


	//   ....[105]....
        /*1264*/ 	.word	0x00026660
        /*1268*/ 	.word	0x00000003
        /*126c*/ 	.word	0x0002d860
        /*1270*/ 	.short	0x010a
        /*1272*/ 	.byte	0x3f
	.zero		1


	//   ....[106]....
        /*1274*/ 	.word	0x000266b0
        /*1278*/ 	.word	0x00000003
        /*127c*/ 	.word	0x0002d860
        /*1280*/ 	.short	0x010a
        /*1282*/ 	.byte	0x3f
	.zero		1


	//   ....[107]....
        /*1284*/ 	.word	0x000270f0
        /*1288*/ 	.word	0x00000009
        /*128c*/ 	.word	0x0002d820
        /*1290*/ 	.short	0x010a
        /*1292*/ 	.byte	0x3f
	.zero		1


	//   ....[108]....
        /*1294*/ 	.word	0x00027290
        /*1298*/ 	.word	0x00000005
        /*129c*/ 	.word	0x00000000
        /*12a0*/ 	.short	0x010a
        /*12a2*/ 	.byte	0x3f
	.zero		1


	//   ....[109]....
        /*12a4*/ 	.word	0x000272e0
        /*12a8*/ 	.word	0x00000003
        /*12ac*/ 	.word	0x00000000
        /*12b0*/ 	.short	0x010a
        /*12b2*/ 	.byte	0x3f
	.zero		1


	//   ....[110]....
        /*12b4*/ 	.word	0x00027330
        /*12b8*/ 	.word	0x00000013
        /*12bc*/ 	.word	0x00000000
        /*12c0*/ 	.short	0x010a
        /*12c2*/ 	.byte	0x3f
	.zero		1


	//----- nvinfo : EIATTR_NUM_MBARRIERS
	.align		4
.L_1279:
        /*12c4*/ 	.byte	0x03, 0x38
        /*12c6*/ 	.short	0x0016


	//----- nvinfo : EIATTR_EXIT_INSTR_OFFSETS
	.align		4
        /*12c8*/ 	.byte	0x04, 0x1c
        /*12ca*/ 	.short	(.L_1281 - .L_1280)


	//   ....[0]....
.L_1280:
        /*12cc*/ 	.word	0x00024960


	//----- nvinfo : EIATTR_MAX_THREADS
	.align		4
.L_1281:
        /*12d0*/ 	.byte	0x04, 0x05
        /*12d2*/ 	.short	(.L_1283 - .L_1282)
.L_1282:
        /*12d4*/ 	.word	0x00000200
        /*12d8*/ 	.word	0x00000001
        /*12dc*/ 	.word	0x00000001


	//----- nvinfo : EIATTR_CRS_STACK_SIZE
	.align		4
.L_1283:
        /*12e0*/ 	.byte	0x04, 0x1e
        /*12e2*/ 	.short	(.L_1285 - .L_1284)
.L_1284:
        /*12e4*/ 	.word	0x00000000


	//----- nvinfo : EIATTR_CBANK_PARAM_SIZE
	.align		4
.L_1285:
        /*12e8*/ 	.byte	0x03, 0x19
        /*12ea*/ 	.short	0x0af0


	//----- nvinfo : EIATTR_PARAM_CBANK
	.align		4
        /*12ec*/ 	.byte	0x04, 0x0a
        /*12ee*/ 	.short	(.L_1287 - .L_1286)
	.align		4
.L_1286:
        /*12f0*/ 	.word	index@(.nv.constant0._ZN7cutlass13device_kernelIN5flash11enable_sm90INS1_16FlashAttnFwdSm90INS1_25CollectiveMainloopFwdSm90ILi2EN4cute5tupleIJNS5_1CILi1EEES8_S8_EEENS6_IJNS7_ILi192EEENS7_ILi128EEENS7_ILi96EEEEEELi96ENS_6half_tEfNS_4arch4Sm90ELb0ELb1ELb0ELb1ELb0ELb1ELb0ELb0ELb1ELb1ELb1ELb0EEENS1_21CollectiveEpilogueFwdINS6_IJSA_SC_SB_EEES9_SE_SG_Li384ELb1ELb1ELb1ELb0EEENS1_36VarlenDynamicPersistentTileSchedulerILi192ELi128ELi384ELi128ELb1ELb1ELb1ELb1ELb0ELb1EEEEEEEEEvNT_6ParamsE)
        /*12f4*/ 	.short	0x0210
        /*12f6*/ 	.short	0x0af0


	//----- nvinfo : EIATTR_SW_WAR
	.align		4
.L_1287:
        /*12f8*/ 	.byte	0x04, 0x36
        /*12fa*/ 	.short	(.L_1289 - .L_1288)
.L_1288:
        /*12fc*/ 	.word	0x00000008
.L_1289:


//--------------------- .nv.info._ZN7cutlass13device_kernelIN5flash11enable_sm90INS1_16FlashAttnFwdSm90INS1_25CollectiveMainloopFwdSm90ILi2EN4cute5tupleIJNS5_1CILi1EEES8_S8_EEENS6_IJNS7_ILi192EEENS7_ILi144EEENS7_ILi96EEEEEELi96ENS_6half_tEfNS_4arch4Sm90ELb1ELb0ELb0ELb0ELb0ELb0ELb0ELb0ELb1ELb1ELb1ELb0EEENS1_21CollectiveEpilogueFwdINS6_IJSA_SC_SB_EEES9_SE_SG_Li384ELb0ELb1ELb1ELb0EEENS1_19SingleTileSchedulerILb0ELb1ELb1ELi192EEEEEEEEEvNT_6ParamsE --------------------------
	.section	.nv.info._ZN7cutlass13device_kernelIN5flash11enable_sm90INS1_16FlashAttnFwdSm90INS1_25CollectiveMainloopFwdSm90ILi2EN4cute5tupleIJNS5_1CILi1EEES8_S8_EEENS6_IJNS7_ILi192EEENS7_ILi144EEENS7_ILi96EEEEEELi96ENS_6half_tEfNS_4arch4Sm90ELb1ELb0ELb0ELb0ELb0ELb0ELb0ELb0ELb1ELb1ELb1ELb0EEENS1_21CollectiveEpilogueFwdINS6_IJSA_SC_SB_EEES9_SE_SG_Li384ELb0ELb1ELb1ELb0EEENS1_19SingleTileSchedulerILb0ELb1ELb1ELi192EEEEEEEEEvNT_6ParamsE,"",@"SHT_CUDA_INFO"
	.sectionflags	@""
	.align	4


	//----- nvinfo : EIATTR_CUDA_API_VERSION
	.align		4
        /*0000*/ 	.byte	0x04, 0x37
        /*0002*/ 	.short	(.L_1291 - .L_1290)
.L_1290:
        /*0004*/ 	.word	0x00000082


	//----- nvinfo : EIATTR_KPARAM_INFO
	.align		4
.L_1291:
        /*0008*/ 	.byte	0x04, 0x17
        /*000a*/ 	.short	(.L_1293 - .L_1292)
.L_1292:
        /*000c*/ 	.word	0x00000000
        /*0010*/ 	.short	0x0000
        /*0012*/ 	.short	0x0070
        /*0014*/ 	.byte	0x00, 0xf0, 0x01, 0x28


	//----- nvinfo : EIATTR_SPARSE_MMA_MASK
	.align		4
.L_1293:
        /*0018*/ 	.byte	0x03, 0x50
        /*001a*/ 	.short	0x0000


	//----- nvinfo : EIATTR_MAXREG_COUNT
	.align		4
        /*001c*/ 	.byte	0x03, 0x1b
        /*001e*/ 	.short	0x0080


	//----- nvinfo : EIATTR_NUM_BARRIERS
	.align		4
        /*0020*/ 	.byte	0x02, 0x4c
        /*0022*/ 	.byte	0x10
	.zero		1


	//----- nvinfo : EIATTR_EXTERNS
	.align		4
        /*0024*/ 	.byte	0x04, 0x0f
        /*0026*/ 	.short	(.L_1295 - .L_1294)


	//   ....[0]....
	.align		4
.L_1294:
        /*0028*/ 	.word	index@(__assertfail)


	//----- nvinfo : EIATTR_ANNOTATIONS
	.align		4
.L_1295:
        /*002c*/ 	.byte	0x04, 0x55
        /*002e*/ 	.short	(.L_1297 - .L_1296)


	//   ....[0]....
.L_1296:
        /*0030*/ 	.word	0x00000001
        /*0034*/ 	.byte	0xa0, 0x0a, 0x00, 0x00, 0x01, 0x00, 0x00, 0x00, 0x70, 0xd4, 0x00, 0x00, 0x01, 0x00, 0x00, 0x00
        /*0044*/ 	.byte	0x10, 0xe7, 0x00, 0x00


	//----- nvinfo : EIATTR_MERCURY_ISA_VERSION
	.align		4
.L_1297:
        /*0048*/ 	.byte	0x03, 0x5f
        /*004a*/ 	.short	0x0101


	//----- nvinfo : EIATTR_INT_WARP_WIDE_INSTR_OFFSETS
	.align		4
        /*004c*/ 	.byte	0x04, 0x31
        /*004e*/ 	.short	(.L_1299 - .L_1298)


	//   ....[0]....
.L_1298:
        /*0050*/ 	.word	0x00000120


	//   ....[1]....
        /*0054*/ 	.word	0x000001c0


	//   ....[2]....
        /*0058*/ 	.word	0x00000230


	//----- nvinfo : EIATTR_COOP_GROUP_MASK_REGIDS
	.align		4
.L_1299:
        /*005c*/ 	.byte	0x04, 0x29
        /*005e*/ 	.short	(.L_1301 - .L_1300)


	//   ....[0]....
.L_1300:
        /*0060*/ 	.word	0xffffffff


	//   ....[1]....
        /*0064*/ 	.word	0xffffffff


	//   ....[2]....
        /*0068*/ 	.word	0xffffffff


	//   ....[3]....
        /*006c*/ 	.word	0xffffffff


	//   ....[4]....
        /*0070*/ 	.word	0xffffffff


	//   ....[5]....
        /*0074*/ 	.word	0xffffffff


	//   ....[6]....
        /*0078*/ 	.word	0xffffffff


	//   ....[7]....
        /*007c*/ 	.word	0xffffffff


	//   ....[8]....
        /*0080*/ 	.word	0xffffffff


	//   ....[9]....
        /*0084*/ 	.word	0xffffffff


	//   ....[10]....
        /*0088*/ 	.word	0xffffffff


	//   ....[11]....
        /*008c*/ 	.word	0xffffffff


	//   ....[12]....
        /*0090*/ 	.word	0xffffffff


	//   ....[13]....
        /*0094*/ 	.word	0xffffffff


	//   ....[14]....
        /*0098*/ 	.word	0xffffffff


	//   ....[15]....
        /*009c*/ 	.word	0xffffffff


	//   ....[16]....
        /*00a0*/ 	.word	0xffffffff


	//   ....[17]....
        /*00a4*/ 	.word	0xffffffff


	//   ....[18]....
        /*00a8*/ 	.word	0xffffffff


	//   ....[19]....
        /*00ac*/ 	.word	0xffffffff


	//   ....[20]....
        /*00b0*/ 	.word	0xffffffff


	//   ....[21]....
        /*00b4*/ 	.word	0xffffffff


	//   ....[22]....
        /*00b8*/ 	.word	0xffffffff


	//   ....[23]....
        /*00bc*/ 	.word	0xffffffff


	//   ....[24]....
        /*00c0*/ 	.word	0xffffffff


	//   ....[25]....
        /*00c4*/ 	.word	0xffffffff


	//   ....[26]....
        /*00c8*/ 	.word	0xffffffff


	//   ....[27]....
        /*00cc*/ 	.word	0xffffffff


	//   ....[28]....
        /*00d0*/ 	.word	0xffffffff


	//   ....[29]....
        /*00d4*/ 	.word	0xffffffff


	//   ....[30]....
        /*00d8*/ 	.word	0xffffffff


	//   ....[31]....
        /*00dc*/ 	.word	0xffffffff


	//   ....[32]....
        /*00e0*/ 	.word	0xffffffff


	//   ....[33]....
        /*00e4*/ 	.word	0xffffffff


	//   ....[34]....
        /*00e8*/ 	.word	0xffffffff


	//   ....[35]....
        /*00ec*/ 	.word	0xffffffff


	//   ....[36]....
        /*00f0*/ 	.word	0xffffffff


	//   ....[37]....
        /*00f4*/ 	.word	0xffffffff


	//   ....[38]....
        /*00f8*/ 	.word	0xffffffff


	//   ....[39]....
        /*00fc*/ 	.word	0xffffffff


	//   ....[40]....
        /*0100*/ 	.word	0xffffffff


	//   ....[41]....
        /*0104*/ 	.word	0xffffffff


	//   ....[42]....
        /*0108*/ 	.word	0xffffffff


	//   ....[43]....
        /*010c*/ 	.word	0xffffffff


	//   ....[44]....
        /*0110*/ 	.word	0xffffffff


	//   ....[45]....
        /*0114*/ 	.word	0xffffffff


	//   ....[46]....
        /*0118*/ 	.word	0xffffffff


	//   ....[47]....
        /*011c*/ 	.word	0xffffffff


	//   ....[48]....
        /*0120*/ 	.word	0xffffffff


	//   ....[49]....
        /*0124*/ 	.word	0xffffffff


	//   ....[50]....
        /*0128*/ 	.word	0xffffffff


	//   ....[51]....
        /*012c*/ 	.word	0xffffffff


	//   ....[52]....
        /*0130*/ 	.word	0xffffffff


	//   ....[53]....
        /*0134*/ 	.word	0xffffffff


	//   ....[54]....
        /*0138*/ 	.word	0x0500000f


	//   ....[55]....
        /*013c*/ 	.word	0x0500000f


	//   ....[56]....
        /*0140*/ 	.word	0x0500000f


	//   ....[57]....
        /*0144*/ 	.word	0x0500000f


	//   ....[58]....
        /*0148*/ 	.word	0x0500000f


	//   ....[59]....
        /*014c*/ 	.word	0x0500000f


	//   ....[60]....
        /*0150*/ 	.word	0x0500000f


	//   ....[61]....
        /*0154*/ 	.word	0x0500000f


	//   ....[62]....
        /*0158*/ 	.word	0x0500000f


	//   ....[63]....
        /*015c*/ 	.word	0x0500000f


	//   ....[64]....
        /*0160*/ 	.word	0x0500000f


	//   ....[65]....
        /*0164*/ 	.word	0x0500000f


	//   ....[66]....
        /*0168*/ 	.word	0x0500000f


	//   ....[67]....
        /*016c*/ 	.word	0x0500000f


	//----- nvinfo : EIATTR_COOP_GROUP_INSTR_OFFSETS
	.align		4
.L_1301:
        /*0170*/ 	.byte	0x04, 0x28
        /*0172*/ 	.short	(.L_1303 - .L_1302)


	//   ....[0]....
.L_1302:
        /*0174*/ 	.word	0x00000060


	//   ....[1]....
        /*0178*/ 	.word	0x00000130


	//   ....[2]....
        /*017c*/ 	.word	0x000001e0


	//   ....[3]....
        /*0180*/ 	.word	0x000003a0


	//   ....[4]....
        /*0184*/ 	.word	0x00000500


	//   ....[5]....
        /*0188*/ 	.word	0x00000620


	//   ....[6]....
        /*018c*/ 	.word	0x00000780


	//   ....[7]....
        /*0190*/ 	.word	0x00001110


	//   ....[8]....
        /*0194*/ 	.word	0x00001980


	//   ....[9]....
        /*0198*/ 	.word	0x000019b0


	//   ....[10]....
        /*019c*/ 	.word	0x00003310


	//   ....[11]....
        /*01a0*/ 	.word	0x00003330


	//   ....[12]....
        /*01a4*/ 	.word	0x00003d80


	//   ....[13]....
        /*01a8*/ 	.word	0x00003df0


	//   ....[14]....
        /*01ac*/ 	.word	0x00004ec0


	//   ....[15]....
        /*01b0*/ 	.word	0x000068e0


	//   ....[16]....
        /*01b4*/ 	.word	0x00006900


	//   ....[17]....
        /*01b8*/ 	.word	0x00007110


	//   ....[18]....
        /*01bc*/ 	.word	0x00007210


	//   ....[19]....
        /*01c0*/ 	.word	0x00007c80


	//   ....[20]....
        /*01c4*/ 	.word	0x00007d50


	//   ....[21]....
        /*01c8*/ 	.word	0x00009080


	//   ....[22]....
        /*01cc*/ 	.word	0x0000aff0


	//   ....[23]....
        /*01d0*/ 	.word	0x0000b020


	//   ....[24]....
        /*01d4*/ 	.word	0x0000b640


	//   ....[25]....
        /*01d8*/ 	.word	0x0000b6d0


	//   ....[26]....
        /*01dc*/ 	.word	0x0000ca70


	//   ....[27]....
        /*01e0*/ 	.word	0x0000cb70


	//   ....[28]....
        /*01e4*/ 	.word	0x0000cbd0


	//   ....[29]....
        /*01e8*/ 	.word	0x0000cca0


	//   ....[30]....
        /*01ec*/ 	.word	0x0000ccc0


	//   ....[31]....
        /*01f0*/ 	.word	0x0000dbc0


	//   ....[32]....
        /*01f4*/ 	.word	0x0000dbd0


	//   ....[33]....
        /*01f8*/ 	.word	0x0000dbe0


	//   ....[34]....
        /*01fc*/ 	.word	0x0000dbf0


	//   ....[35]....
        /*0200*/ 	.word	0x0000dcd0


	//   ....[36]....
        /*0204*/ 	.word	0x0000dcf0


	//   ....[37]....
        /*0208*/ 	.word	0x0000e1a0


	//   ....[38]....
        /*020c*/ 	.word	0x0000e1b0


	//   ....[39]....
        /*0210*/ 	.word	0x0000ea40


	//   ....[40]....
        /*0214*/ 	.word	0x0000f510


	//   ....[41]....
        /*0218*/ 	.word	0x00010030


	//   ....[42]....
        /*021c*/ 	.word	0x00010060


	//   ....[43]....
        /*0220*/ 	.word	0x00010080


	//   ....[44]....
        /*0224*/ 	.word	0x00010090


	//   ....[45]....
        /*0228*/ 	.word	0x000100b0


	//   ....[46]....
        /*022c*/ 	.word	0x00010160


	//   ....[47]....
        /*0230*/ 	.word	0x00010190


	//   ....[48]....
        /*0234*/ 	.word	0x00010200


	//   ....[49]....
        /*0238*/ 	.word	0x00010230


	//   ....[50]....
        /*023c*/ 	.word	0x00010250


	//   ....[51]....
        /*0240*/ 	.word	0x000102b0


	//   ....[52]....
        /*0244*/ 	.word	0x000102c0


	//   ....[53]....
        /*0248*/ 	.word	0x00012830


	//   ....[54]....
        /*024c*/ 	.word	0x00012d80


	//   ....[55]....
        /*0250*/ 	.word	0x00012f10


	//   ....[56]....
        /*0254*/ 	.word	0x00012f60


	//   ....[57]....
        /*0258*/ 	.word	0x00013000


	//   ....[58]....
        /*025c*/ 	.word	0x000130d0


	//   ....[59]....
        /*0260*/ 	.word	0x00013150


	//   ....[60]....
        /*0264*/ 	.word	0x00013220


	//   ....[61]....
        /*0268*/ 	.word	0x000132a0


	//   ....[62]....
        /*026c*/ 	.word	0x00013360


	//   ....[63]....
        /*0270*/ 	.word	0x00013410


	//   ....[64]....
        /*0274*/ 	.word	0x000134e0


	//   ....[65]....
        /*0278*/ 	.word	0x00013560


	//   ....[66]....
        /*027c*/ 	.word	0x00013640


	//   ....[67]....
        /*0280*/ 	.word	0x00013a40


	//----- nvinfo : EIATTR_REG_RECONFIG
	.align		4
.L_1303:
        /*0284*/ 	.byte	0x01, 0x54
	.zero		2


	//----- nvinfo : EIATTR_SYSCALL_OFFSETS
	.align		4
        /*0288*/ 	.byte	0x04, 0x46
        /*028a*/ 	.short	(.L_1305 - .L_1304)


	//   ....[0]....
.L_1304:
        /*028c*/ 	.word	0x00001310


	//   ....[1]....
        /*0290*/ 	.word	0x0000f1d0


	//   ....[2]....
        /*0294*/ 	.word	0x0000f310


	//   ....[3]....
        /*0298*/ 	.word	0x0000f400


	//   ....[4]....
        /*029c*/ 	.word	0x0000fb50


	//----- nvinfo : EIATTR_MBARRIER_INSTR_OFFSETS
	.align		4
.L_1305:
        /*02a0*/ 	.byte	0x04, 0x39
        /*02a2*/ 	.short	(.L_1307 - .L_1306)


	//   ....[0]....
.L_1306:
        /*02a4*/ 	.word	0x00000250
        /*02a8*/ 	.word	0x000000ff
        /*02ac*/ 	.word	0x00031c00
        /*02b0*/ 	.short	0x0100
        /*02b2*/ 	.byte	0x08
	.zero		1


	//   ....[1]....
        /*02b4*/ 	.word	0x00000260
        /*02b8*/ 	.word	0x000000ff
        /*02bc*/ 	.word	0x00031c20
        /*02c0*/ 	.short	0x0100
        /*02c2*/ 	.byte	0x08
	.zero		1


	//   ....[2]....
        /*02c4*/ 	.word	0x00000350
        /*02c8*/ 	.word	0x000000ff
        /*02cc*/ 	.word	0x00031c30
        /*02d0*/ 	.short	0x0100
        /*02d2*/ 	.byte	0x08
	.zero		1


	//   ....[3]....
        /*02d4*/ 	.word	0x00000360
        /*02d8*/ 	.word	0x000000ff
        /*02dc*/ 	.word	0x00031c40
        /*02e0*/ 	.short	0x0100
        /*02e2*/ 	.byte	0x08
	.zero		1


	//   ....[4]....
        /*02e4*/ 	.word	0x00000370
        /*02e8*/ 	.word	0x000000ff
        /*02ec*/ 	.word	0x00031c38
        /*02f0*/ 	.short	0x0100
        /*02f2*/ 	.byte	0x08
	.zero		1


	//   ....[5]....
        /*02f4*/ 	.word	0x00000380
        /*02f8*/ 	.word	0x000000ff
        /*02fc*/ 	.word	0x00031c48
        /*0300*/ 	.short	0x0100
        /*0302*/ 	.byte	0x08
	.zero		1


	//   ....[6]....
        /*0304*/ 	.word	0x000004b0
        /*0308*/ 	.word	0x000000ff
        /*030c*/ 	.word	0x00031c50
        /*0310*/ 	.short	0x0100
        /*0312*/ 	.byte	0x08
	.zero		1


	//   ....[7]....
        /*0314*/ 	.word	0x000004c0
        /*0318*/ 	.word	0x000000ff
        /*031c*/ 	.word	0x00031c60
        /*0320*/ 	.short	0x0100
        /*0322*/ 	.byte	0x08
	.zero		1


	//   ....[8]....
        /*0324*/ 	.word	0x000004d0
        /*0328*/ 	.word	0x000000ff
        /*032c*/ 	.word	0x00031c58
        /*0330*/ 	.short	0x0100
        /*0332*/ 	.byte	0x08
	.zero		1


	//   ....[9]....
        /*0334*/ 	.word	0x000004e0
        /*0338*/ 	.word	0x000000ff
        /*033c*/ 	.word	0x00031c68
        /*0340*/ 	.short	0x0100
        /*0342*/ 	.byte	0x08
	.zero		1


	//   ....[10]....
        /*0344*/ 	.word	0x000005d0
        /*0348*/ 	.word	0x000000ff
        /*034c*/ 	.word	0x00031c70
        /*0350*/ 	.short	0x0100
        /*0352*/ 	.byte	0x06
	.zero		1


	//   ....[11]....
        /*0354*/ 	.word	0x000005e0
        /*0358*/ 	.word	0x000000ff
        /*035c*/ 	.word	0x00031c80
        /*0360*/ 	.short	0x0100
        /*0362*/ 	.byte	0x06
	.zero		1


	//   ....[12]....
        /*0364*/ 	.word	0x000005f0
        /*0368*/ 	.word	0x000000ff
        /*036c*/ 	.word	0x00031c78
        /*0370*/ 	.short	0x0100
        /*0372*/ 	.byte	0x06
	.zero		1


	//   ....[13]....
        /*0374*/ 	.word	0x00000600
        /*0378*/ 	.word	0x000000ff
        /*037c*/ 	.word	0x00031c88
        /*0380*/ 	.short	0x0100
        /*0382*/ 	.byte	0x06
	.zero		1


	//   ....[14]....
        /*0384*/ 	.word	0x00000730
        /*0388*/ 	.word	0x000000ff
        /*038c*/ 	.word	0x00031c90
        /*0390*/ 	.short	0x0100
        /*0392*/ 	.byte	0x08
	.zero		1


	//   ....[15]....
        /*0394*/ 	.word	0x00000740
        /*0398*/ 	.word	0x000000ff
        /*039c*/ 	.word	0x00031ca0
        /*03a0*/ 	.short	0x0100
        /*03a2*/ 	.byte	0x08
	.zero		1


	//   ....[16]....
        /*03a4*/ 	.word	0x00000750
        /*03a8*/ 	.word	0x000000ff
        /*03ac*/ 	.word	0x00031c98
        /*03b0*/ 	.short	0x0100
        /*03b2*/ 	.byte	0x08
	.zero		1


	//   ....[17]....
        /*03b4*/ 	.word	0x00000760
        /*03b8*/ 	.word	0x000000ff
        /*03bc*/ 	.word	0x00031ca8
        /*03c0*/ 	.short	0x0100
        /*03c2*/ 	.byte	0x08
	.zero		1


	//   ....[18]....
        /*03c4*/ 	.word	0x00000890
        /*03c8*/ 	.word	0x000000ff
        /*03cc*/ 	.word	0x00031cb0
        /*03d0*/ 	.short	0x0100
        /*03d2*/ 	.byte	0x08
	.zero		1


	//   ....[19]....
        /*03d4*/ 	.word	0x000008a0
        /*03d8*/ 	.word	0x000000ff
        /*03dc*/ 	.word	0x00031cc0
        /*03e0*/ 	.short	0x0100
        /*03e2*/ 	.byte	0x08
	.zero		1


	//   ....[20]....
        /*03e4*/ 	.word	0x000008b0
        /*03e8*/ 	.word	0x000000ff
        /*03ec*/ 	.word	0x00031cb8
        /*03f0*/ 	.short	0x0100
        /*03f2*/ 	.byte	0x08
	.zero		1


	//   ....[21]....
        /*03f4*/ 	.word	0x000008c0
        /*03f8*/ 	.word	0x000000ff
        /*03fc*/ 	.word	0x00031cc8
        /*0400*/ 	.short	0x0100
        /*0402*/ 	.byte	0x08
	.zero		1


	//   ....[22]....
        /*0404*/ 	.word	0x00001340
        /*0408*/ 	.word	0x000000ff
        /*040c*/ 	.word	0x00031c00
        /*0410*/ 	.short	0x010a
        /*0412*/ 	.byte	0x38
	.zero		1


	//   ....[23]....
        /*0414*/ 	.word	0x00001390
        /*0418*/ 	.word	0x000000ff
        /*041c*/ 	.word	0x00031c30
        /*0420*/ 	.short	0x010a
        /*0422*/ 	.byte	0x38
	.zero		1


	//   ....[24]....
        /*0424*/ 	.word	0x00001400
        /*0428*/ 	.word	0x000000ff
        /*042c*/ 	.word	0x00031c30
        /*0430*/ 	.short	0x010a
        /*0432*/ 	.byte	0x38
	.zero		1


	//   ....[25]....
        /*0434*/ 	.word	0x00004160
        /*0438*/ 	.word	0x00000015
        /*043c*/ 	.word	0x00000000
        /*0440*/ 	.short	0x0101
        /*0442*/ 	.byte	0x3f
	.zero		1


	//   ....[26]....
        /*0444*/ 	.word	0x00005000
        /*0448*/ 	.word	0x000000ff
        /*044c*/ 	.word	0x00031c30
        /*0450*/ 	.short	0x010a
        /*0452*/ 	.byte	0x06
	.zero		1


	//   ....[27]....
        /*0454*/ 	.word	0x00005040
        /*0458*/ 	.word	0x000000ff
        /*045c*/ 	.word	0x00031c30
        /*0460*/ 	.short	0x010a
        /*0462*/ 	.byte	0x06
	.zero		1


	//   ....[28]....
        /*0464*/ 	.word	0x00006700
        /*0468*/ 	.word	0x000000ff
        /*046c*/ 	.word	0x00031c50
        /*0470*/ 	.short	0x010a
        /*0472*/ 	.byte	0x06
	.zero		1


	//   ....[29]....
        /*0474*/ 	.word	0x00006740
        /*0478*/ 	.word	0x000000ff
        /*047c*/ 	.word	0x00031c50
        /*0480*/ 	.short	0x010a
        /*0482*/ 	.byte	0x06
	.zero		1


	//   ....[30]....
        /*0484*/ 	.word	0x00008450
        /*0488*/ 	.word	0x0000004b
        /*048c*/ 	.word	0x00000000
        /*0490*/ 	.short	0x0101
        /*0492*/ 	.byte	0x3f
	.zero		1


	//   ....[31]....
        /*0494*/ 	.word	0x000084f0
        /*0498*/ 	.word	0x0000008d
        /*049c*/ 	.word	0x00000000
        /*04a0*/ 	.short	0x0101
        /*04a2*/ 	.byte	0x3f
	.zero		1


	//   ....[32]....
        /*04a4*/ 	.word	0x00009430
        /*04a8*/ 	.word	0x000000ff
        /*04ac*/ 	.word	0x00031c30
        /*04b0*/ 	.short	0x010a
        /*04b2*/ 	.byte	0x05
	.zero		1


	//   ....[33]....
        /*04b4*/ 	.word	0x00009470
        /*04b8*/ 	.word	0x000000ff
        /*04bc*/ 	.word	0x00031c30
        /*04c0*/ 	.short	0x010a
        /*04c2*/ 	.byte	0x05
	.zero		1


	//   ....[34]....
        /*04c4*/ 	.word	0x0000ab40
        /*04c8*/ 	.word	0x000000ff
        /*04cc*/ 	.word	0x00031c50
        /*04d0*/ 	.short	0x010a
        /*04d2*/ 	.byte	0x05
	.zero		1


	//   ....[35]....
        /*04d4*/ 	.word	0x0000ab80
        /*04d8*/ 	.word	0x000000ff
        /*04dc*/ 	.word	0x00031c50
        /*04e0*/ 	.short	0x010a
        /*04e2*/ 	.byte	0x05
	.zero		1


	//   ....[36]....
        /*04e4*/ 	.word	0x0000bf10
        /*04e8*/ 	.word	0x00000086
        /*04ec*/ 	.word	0x00000000
        /*04f0*/ 	.short	0x0101
        /*04f2*/ 	.byte	0x3f
	.zero		1


	//   ....[37]....
        /*04f4*/ 	.word	0x0000bf90
        /*04f8*/ 	.word	0x00000050
        /*04fc*/ 	.word	0x00000000
        /*0500*/ 	.short	0x0101
        /*0502*/ 	.byte	0x3f
	.zero		1


	//   ....[38]....
        /*0504*/ 	.word	0x0000cae0
        /*0508*/ 	.word	0x000000ff
        /*050c*/ 	.word	0x00031c50
        /*0510*/ 	.short	0x010a
        /*0512*/ 	.byte	0x09
	.zero		1


	//   ....[39]....
        /*0514*/ 	.word	0x0000cb20
        /*0518*/ 	.word	0x000000ff
        /*051c*/ 	.word	0x00031c50
        /*0520*/ 	.short	0x010a
        /*0522*/ 	.byte	0x09
	.zero		1


	//   ....[40]....
        /*0524*/ 	.word	0x0000d150
        /*0528*/ 	.word	0x00000004
        /*052c*/ 	.word	0x00000000
        /*0530*/ 	.short	0x0101
        /*0532*/ 	.byte	0x3f
	.zero		1


	//   ....[41]....
        /*0534*/ 	.word	0x0000dc90
        /*0538*/ 	.word	0x000000ff
        /*053c*/ 	.word	0x00000000
        /*0540*/ 	.short	0x0101
        /*0542*/ 	.byte	0x04
	.zero		1


	//   ....[42]....
        /*0544*/ 	.word	0x0000f700
        /*0548*/ 	.word	0x000000ff
        /*054c*/ 	.word	0x00031c40
        /*0550*/ 	.short	0x010a
        /*0552*/ 	.byte	0x26
	.zero		1


	//   ....[43]....
        /*0554*/ 	.word	0x000104b0
        /*0558*/ 	.word	0x000000ff
        /*055c*/ 	.word	0x00031c00
        /*0560*/ 	.short	0x0107
        /*0562*/ 	.byte	0x26
	.zero		1


	//   ....[44]....
        /*0564*/ 	.word	0x00010500
        /*0568*/ 	.word	0x000000ff
        /*056c*/ 	.word	0x00031c00
        /*0570*/ 	.short	0x0101
        /*0572*/ 	.byte	0x26
	.zero		1


	//   ....[45]....
        /*0574*/ 	.word	0x00010530
        /*0578*/ 	.word	0x000000ff
        /*057c*/ 	.word	0x00031c20
        /*0580*/ 	.short	0x010a
        /*0582*/ 	.byte	0x26
	.zero		1


	//   ....[46]....
        /*0584*/ 	.word	0x00010870
        /*0588*/ 	.word	0x000000ff
        /*058c*/ 	.word	0x00031c48
        /*0590*/ 	.short	0x010a
        /*0592*/ 	.byte	0x26
	.zero		1


	//   ....[47]....
        /*0594*/ 	.word	0x00010c40
        /*0598*/ 	.word	0x000000ff
        /*059c*/ 	.word	0x00031c60
        /*05a0*/ 	.short	0x010a
        /*05a2*/ 	.byte	0x26
	.zero		1


	//   ....[48]....
        /*05a4*/ 	.word	0x000111c0
        /*05a8*/ 	.word	0x000000ff
        /*05ac*/ 	.word	0x00031c40
        /*05b0*/ 	.short	0x010a
        /*05b2*/ 	.byte	0x26
	.zero		1


	//   ....[49]....
        /*05b4*/ 	.word	0x000115a0
        /*05b8*/ 	.word	0x000000ff
        /*05bc*/ 	.word	0x00031c68
        /*05c0*/ 	.short	0x010a
        /*05c2*/ 	.byte	0x26
	.zero		1


	//   ....[50]....
        /*05c4*/ 	.word	0x00011b60
        /*05c8*/ 	.word	0x000000ff
        /*05cc*/ 	.word	0x00031c48
        /*05d0*/ 	.short	0x010a
        /*05d2*/ 	.byte	0x26
	.zero		1


	//   ....[51]....
        /*05d4*/ 	.word	0x00011f20
        /*05d8*/ 	.word	0x000000ff
        /*05dc*/ 	.word	0x00031c60
        /*05e0*/ 	.short	0x010a
        /*05e2*/ 	.byte	0x26
	.zero		1


	//   ....[52]....
        /*05e4*/ 	.word	0x00012360
        /*05e8*/ 	.word	0x00000003
        /*05ec*/ 	.word	0x00031c60
        /*05f0*/ 	.short	0x010a
        /*05f2*/ 	.byte	0x3f
	.zero		1


	//   ....[53]....
        /*05f4*/ 	.word	0x000127c0
        /*05f8*/ 	.word	0x00000007
        /*05fc*/ 	.word	0x00031c20
        /*0600*/ 	.short	0x010a
        /*0602*/ 	.byte	0x3f
	.zero		1


	//   ....[54]....
        /*0604*/ 	.word	0x00012930
        /*0608*/ 	.word	0x00000005
        /*060c*/ 	.word	0x00000000
        /*0610*/ 	.short	0x010a
        /*0612*/ 	.byte	0x3f
	.zero		1


	//   ....[55]....
        /*0614*/ 	.word	0x000129a0
        /*0618*/ 	.word	0x00000003
        /*061c*/ 	.word	0x00000000
        /*0620*/ 	.short	0x010a
        /*0622*/ 	.byte	0x3f
	.zero		1


	//   ....[56]....
        /*0624*/ 	.word	0x00012a00
        /*0628*/ 	.word	0x00000005
        /*062c*/ 	.word	0x00000000
        /*0630*/ 	.short	0x010a
        /*0632*/ 	.byte	0x3f
	.zero		1


	//   ....[57]....
        /*0634*/ 	.word	0x00012a30
        /*0638*/ 	.word	0x00000003
        /*063c*/ 	.word	0x00000000
        /*0640*/ 	.short	0x010a
        /*0642*/ 	.byte	0x3f
	.zero		1


	//   ....[58]....
        /*0644*/ 	.word	0x00012aa0
        /*0648*/ 	.word	0x00000003
        /*064c*/ 	.word	0x00031c00
        /*0650*/ 	.short	0x010a
        /*0652*/ 	.byte	0x3f
	.zero		1


	//   ....[59]....
        /*0654*/ 	.word	0x00012b00
        /*0658*/ 	.word	0x00000005
        /*065c*/ 	.word	0x00031c30
        /*0660*/ 	.short	0x010a
        /*0662*/ 	.byte	0x3f
	.zero		1


	//   ....[60]....
        /*0664*/ 	.word	0x00012b60
        /*0668*/ 	.word	0x00000005
        /*066c*/ 	.word	0x00031c30
        /*0670*/ 	.short	0x010a
        /*0672*/ 	.byte	0x3f
	.zero		1


	//   ....[61]....
        /*0674*/ 	.word	0x00012bc0
        /*0678*/ 	.word	0x00000005
        /*067c*/ 	.word	0x00031c50
        /*0680*/ 	.short	0x010a
        /*0682*/ 	.byte	0x3f
	.zero		1


	//   ....[62]....
        /*0684*/ 	.word	0x00012c20
        /*0688*/ 	.word	0x00000005
        /*068c*/ 	.word	0x00031c30
        /*0690*/ 	.short	0x010a
        /*0692*/ 	.byte	0x3f
	.zero		1


	//   ....[63]....
        /*0694*/ 	.word	0x00012c80
        /*0698*/ 	.word	0x00000005
        /*069c*/ 	.word	0x00031c50
        /*06a0*/ 	.short	0x010a
        /*06a2*/ 	.byte	0x3f
	.zero		1


	//   ....[64]....
        /*06a4*/ 	.word	0x00012ce0
        /*06a8*/ 	.word	0x00000003
        /*06ac*/ 	.word	0x00031c50
        /*06b0*/ 	.short	0x010a
        /*06b2*/ 	.byte	0x3f
	.zero		1


	//   ....[65]....
        /*06b4*/ 	.word	0x00012e40
        /*06b8*/ 	.word	0x00000003
        /*06bc*/ 	.word	0x00031c40
        /*06c0*/ 	.short	0x010a
        /*06c2*/ 	.byte	0x3f
	.zero		1


	//   ....[66]....
        /*06c4*/ 	.word	0x00013680
        /*06c8*/ 	.word	0x00000003
        /*06cc*/ 	.word	0x00031c20
        /*06d0*/ 	.short	0x010a
        /*06d2*/ 	.byte	0x3f
	.zero		1


	//   ....[67]....
        /*06d4*/ 	.word	0x000136e0
        /*06d8*/ 	.word	0x00000003
        /*06dc*/ 	.word	0x00031c48
        /*06e0*/ 	.short	0x010a
        /*06e2*/ 	.byte	0x3f
	.zero		1


	//   ....[68]....
        /*06e4*/ 	.word	0x00013740
        /*06e8*/ 	.word	0x00000003
        /*06ec*/ 	.word	0x00031c60
        /*06f0*/ 	.short	0x010a
        /*06f2*/ 	.byte	0x3f
	.zero		1


	//   ....[69]....
        /*06f4*/ 	.word	0x000137a0
        /*06f8*/ 	.word	0x00000003
        /*06fc*/ 	.word	0x00031c40
        /*0700*/ 	.short	0x010a
        /*0702*/ 	.byte	0x3f
	.zero		1


	//   ....[70]....
        /*0704*/ 	.word	0x00013800
        /*0708*/ 	.word	0x00000003
        /*070c*/ 	.word	0x00031c68
        /*0710*/ 	.short	0x010a
        /*0712*/ 	.byte	0x3f
	.zero		1


	//   ....[71]....
        /*0714*/ 	.word	0x00013860
        /*0718*/ 	.word	0x00000002
        /*071c*/ 	.word	0x00031c48
        /*0720*/ 	.short	0x010a
        /*0722*/ 	.byte	0x3f
	.zero		1


	//   ....[72]....
        /*0724*/ 	.word	0x000138c0
        /*0728*/ 	.word	0x00000002
        /*072c*/ 	.word	0x00031c60
        /*0730*/ 	.short	0x010a
        /*0732*/ 	.byte	0x3f
	.zero		1


	//   ....[73]....
        /*0734*/ 	.word	0x00013910
        /*0738*/ 	.word	0x00000003
        /*073c*/ 	.word	0x00031c60
        /*0740*/ 	.short	0x010a
        /*0742*/ 	.byte	0x3f
	.zero		1


	//   ....[74]....
        /*0744*/ 	.word	0x00013960
        /*0748*/ 	.word	0x00000007
        /*074c*/ 	.word	0x00031c20
        /*0750*/ 	.short	0x010a
        /*0752*/ 	.byte	0x3f
	.zero		1


	//   ....[75]....
        /*0754*/ 	.word	0x00013b00
        /*0758*/ 	.word	0x00000005
        /*075c*/ 	.word	0x00000000
        /*0760*/ 	.short	0x010a
        /*0762*/ 	.byte	0x3f
	.zero		1


	//   ....[76]....
        /*0764*/ 	.word	0x00013b50
        /*0768*/ 	.word	0x00000003
        /*076c*/ 	.word	0x00000000
        /*0770*/ 	.short	0x010a
        /*0772*/ 	.byte	0x3f
	.zero		1


	//   ....[77]....
        /*0774*/ 	.word	0x00013ba0
        /*0778*/ 	.word	0x00000005
        /*077c*/ 	.word	0x00000000
        /*0780*/ 	.short	0x010a
        /*0782*/ 	.byte	0x3f
	.zero		1


	//----- nvinfo : EIATTR_NUM_MBARRIERS
	.align		4
.L_1307:
        /*0784*/ 	.byte	0x03, 0x38
        /*0786*/ 	.short	0x0016


	//----- nvinfo : EIATTR_EXIT_INSTR_OFFSETS
	.align		4
        /*0788*/ 	.byte	0x04, 0x1c
        /*078a*/ 	.short	(.L_1309 - .L_1308)


	//   ....[0]....
.L_1308:
        /*078c*/ 	.word	0x00012a80


	//----- nvinfo : EIATTR_MAX_THREADS
	.align		4
.L_1309:
        /*0790*/ 	.byte	0x04, 0x05
        /*0792*/ 	.short	(.L_1311 - .L_1310)
.L_1310:
        /*0794*/ 	.word	0x00000200
        /*0798*/ 	.word	0x00000001
        /*079c*/ 	.word	0x00000001


	//----- nvinfo : EIATTR_CRS_STACK_SIZE
	.align		4
.L_1311:
        /*07a0*/ 	.byte	0x04, 0x1e
        /*07a2*/ 	.short	(.L_1313 - .L_1312)
.L_1312:
        /*07a4*/ 	.word	0x00000000


	//----- nvinfo : EIATTR_CBANK_PARAM_SIZE
	.align		4
.L_1313:
        /*07a8*/ 	.byte	0x03, 0x19
        /*07aa*/ 	.short	0x0a70


	//----- nvinfo : EIATTR_PARAM_CBANK
	.align		4
        /*07ac*/ 	.byte	0x04, 0x0a
        /*07ae*/ 	.short	(.L_1315 - .L_1314)
	.align		4
.L_1314:
        /*07b0*/ 	.word	index@(.nv.constant0._ZN7cutlass13device_kernelIN5flash11enable_sm90INS1_16FlashAttnFwdSm90INS1_25CollectiveMainloopFwdSm90ILi2EN4cute5tupleIJNS5_1CILi1EEES8_S8_EEENS6_IJNS7_ILi192EEENS7_ILi144EEENS7_ILi96EEEEEELi96ENS_6half_tEfNS_4arch4Sm90ELb1ELb0ELb0ELb0ELb0ELb0ELb0ELb0ELb1ELb1ELb1ELb0EEENS1_21CollectiveEpilogueFwdINS6_IJSA_SC_SB_EEES9_SE_SG_Li384ELb0ELb1ELb1ELb0EEENS1_19SingleTileSchedulerILb0ELb1ELb1ELi192EEEEEEEEEvNT_6ParamsE)
        /*07b4*/ 	.short	0x0210
        /*07b6*/ 	.short	0x0a70


	//----- nvinfo : EIATTR_SW_WAR
	.align		4
.L_1315:
        /*07b8*/ 	.byte	0x04, 0x36
        /*07ba*/ 	.short	(.L_1317 - .L_1316)
.L_1316:
        /*07bc*/ 	.word	0x00000008
.L_1317:


//--------------------- .nv.info._ZN7cutlass13device_kernelIN5flash11enable_sm90INS1_16FlashAttnFwdSm90INS1_25CollectiveMainloopFwdSm90ILi2EN4cute5tupleIJNS5_1CILi1EEES8_S8_EEENS6_IJNS7_ILi192EEENS7_ILi144EEENS7_ILi96EEEEEELi96ENS_6half_tEfNS_4arch4Sm90ELb1ELb0ELb0ELb1ELb0ELb0ELb0ELb0ELb1ELb1ELb1ELb0EEENS1_21CollectiveEpilogueFwdINS6_IJSA_SC_SB_EEES9_SE_SG_Li384ELb1ELb1ELb1ELb0EEENS1_36VarlenDynamicPersistentTileSchedulerILi192ELi144ELi384ELi128ELb1ELb1ELb1ELb1ELb1ELb1EEEEEEEEEvNT_6ParamsE --------------------------
	.section	.nv.info._ZN7cutlass13device_kernelIN5flash11enable_sm90INS1_16FlashAttnFwdSm90INS1_25CollectiveMainloopFwdSm90ILi2EN4cute5tupleIJNS5_1CILi1EEES8_S8_EEENS6_IJNS7_ILi192EEENS7_ILi144EEENS7_ILi96EEEEEELi96ENS_6half_tEfNS_4arch4Sm90ELb1ELb0ELb0ELb1ELb0ELb0ELb0ELb0ELb1ELb1ELb1ELb0EEENS1_21CollectiveEpilogueFwdINS6_IJSA_SC_SB_EEES9_SE_SG_Li384ELb1ELb1ELb1ELb0EEENS1_36VarlenDynamicPersistentTileSchedulerILi192ELi144ELi384ELi128ELb1ELb1ELb1ELb1ELb1ELb1EEEEEEEEEvNT_6ParamsE,"",@"SHT_CUDA_INFO"
	.sectionflags	@""
	.align	4


	//----- nvinfo : EIATTR_CUDA_API_VERSION
	.align		4
        /*0000*/ 	.byte	0x04, 0x37
        /*0002*/ 	.short	(.L_1319 - .L_1318)
.L_1318:
        /*0004*/ 	.word	0x00000082


	//----- nvinfo : EIATTR_KPARAM_INFO
	.align		4
.L_1319:
        /*0008*/ 	.byte	0x04, 0x17
        /*000a*/ 	.short	(.L_1321 - .L_1320)
.L_1320:
        /*000c*/ 	.word	0x00000000
        /*0010*/ 	.short	0x0000
        /*0012*/ 	.short	0x0070
        /*0014*/ 	.byte	0x00, 0xf0, 0x01, 0x2a


	//----- nvinfo : EIATTR_SPARSE_MMA_MASK
	.align		4
.L_1321:
        /*0018*/ 	.byte	0x03, 0x50
        /*001a*/ 	.short	0x0000


	//----- nvinfo : EIATTR_MAXREG_COUNT
	.align		4
        /*001c*/ 	.byte	0x03, 0x1b
        /*001e*/ 	.short	0x0080


	//----- nvinfo : EIATTR_NUM_BARRIERS
	.align		4
        /*0020*/ 	.byte	0x02, 0x4c
        /*0022*/ 	.byte	0x10
	.zero		1


	//----- nvinfo : EIATTR_EXTERNS
	.align		4
        /*0024*/ 	.byte	0x04, 0x0f
        /*0026*/ 	.short	(.L_1323 - .L_1322)


	//   ....[0]....
	.align		4
.L_1322:
        /*0028*/ 	.word	index@(__assertfail)


	//----- nvinfo : EIATTR_ANNOTATIONS
	.align		4
.L_1323:
        /*002c*/ 	.byte	0x04, 0x55
        /*002e*/ 	.short	(.L_1325 - .L_1324)


	//   ....[0]....
.L_1324:
        /* <DEDUP_REMOVED lines=33> */


	//----- nvinfo : EIATTR_MERCURY_ISA_VERSION
	.align		4
.L_1325:
        /*0228*/ 	.byte	0x03, 0x5f
        /*022a*/ 	.short	0x0101


	//----- nvinfo : EIATTR_UNUSED_LOAD_BYTE_OFFSET
	.align		4
        /*022c*/ 	.byte	0x04, 0x44
        /*022e*/ 	.short	(.L_1327 - .L_1326)


	//   ....[0]....
.L_1326:
        /*0230*/ 	.word	0x00000a60
        /*0234*/ 	.word	0x0000fff0


	//   ....[1]....
        /*0238*/ 	.word	0x0000df70
        /*023c*/ 	.word	0x0000fff0


	//----- nvinfo : EIATTR_INT_WARP_WIDE_INSTR_OFFSETS
	.align		4
.L_1327:
        /*0240*/ 	.byte	0x04, 0x31
        /*0242*/ 	.short	(.L_1329 - .L_1328)


	//   ....[0]....
.L_1328:
        /*0244*/ 	.word	0x00000130


	//   ....[1]....
        /*0248*/ 	.word	0x00000170


	//   ....[2]....
        /*024c*/ 	.word	0x000001e0


	//   ....[3]....
        /*0250*/ 	.word	0x00012700


	//   ....[4]....
        /*0254*/ 	.word	0x000127a0


	//   ....[5]....
        /*0258*/ 	.word	0x000162d0


	//   ....[6]....
        /*025c*/ 	.word	0x00016370


	//----- nvinfo : EIATTR_COOP_GROUP_MASK_REGIDS
	.align		4
.L_1329:
        /*0260*/ 	.byte	0x04, 0x29
        /*0262*/ 	.short	(.L_1331 - .L_1330)


	//   ....[0]....
.L_1330:
        /*0264*/ 	.word	0xffffffff


	//   ....[1]....
        /*0268*/ 	.word	0xffffffff


	//   ....[2]....
        /*026c*/ 	.word	0xffffffff


	//   ....[3]....
        /*0270*/ 	.word	0xffffffff


	//   ....[4]....
        /*0274*/ 	.word	0xffffffff


	//   ....[5]....
        /*0278*/ 	.word	0xffffffff


	//   ....[6]....
        /*027c*/ 	.word	0xffffffff


	//   ....[7]....
        /*0280*/ 	.word	0xffffffff


	//   ....[8]....
        /*0284*/ 	.word	0xffffffff


	//   ....[9]....
        /*0288*/ 	.word	0xffffffff


	//   ....[10]....
        /*028c*/ 	.word	0xffffffff


	//   ....[11]....
        /*0290*/ 	.word	0xffffffff


	//   ....[12]....
        /*0294*/ 	.word	0xffffffff


	//   ....[13]....
        /*0298*/ 	.word	0xffffffff


	//   ....[14]....
        /*029c*/ 	.word	0xffffffff


	//   ....[15]....
        /*02a0*/ 	.word	0xffffffff


	//   ....[16]....
        /*02a4*/ 	.word	0xffffffff


	//   ....[17]....
        /*02a8*/ 	.word	0xffffffff


	//   ....[18]....
        /*02ac*/ 	.word	0xffffffff


	//   ....[19]....
        /*02b0*/ 	.word	0xffffffff


	//   ....[20]....
        /*02b4*/ 	.word	0xffffffff


	//   ....[21]....
        /*02b8*/ 	.word	0xffffffff


	//   ....[22]....
        /*02bc*/ 	.word	0xffffffff


	//   ....[23]....
        /*02c0*/ 	.word	0xffffffff


	//   ....[24]....
        /*02c4*/ 	.word	0xffffffff


	//   ....[25]....
        /*02c8*/ 	.word	0xffffffff


	//   ....[26]....
        /*02cc*/ 	.word	0xffffffff


	//   ....[27]....
        /*02d0*/ 	.word	0xffffffff


	//   ....[28]....
        /*02d4*/ 	.word	0xffffffff


	//   ....[29]....
        /*02d8*/ 	.word	0xffffffff


	//   ....[30]....
        /*02dc*/ 	.word	0xffffffff


	//   ....[31]....
        /*02e0*/ 	.word	0xffffffff


	//   ....[32]....
        /*02e4*/ 	.word	0xffffffff


	//   ....[33]....
        /*02e8*/ 	.word	0xffffffff


	//   ....[34]....
        /*02ec*/ 	.word	0xffffffff


	//   ....[35]....
        /*02f0*/ 	.word	0xffffffff


	//   ....[36]....
        /*02f4*/ 	.word	0xffffffff


	//   ....[37]....
        /*02f8*/ 	.word	0xffffffff


	//   ....[38]....
        /*02fc*/ 	.word	0xffffffff


	//   ....[39]....
        /*0300*/ 	.word	0xffffffff


	//   ....[40]....
        /*0304*/ 	.word	0xffffffff


	//   ....[41]....
        /*0308*/ 	.word	0xffffffff


	//   ....[42]....
        /*030c*/ 	.word	0xffffffff


	//   ....[43]....
        /*0310*/ 	.word	0xffffffff


	//   ....[44]....
        /*0314*/ 	.word	0xffffffff


	//   ....[45]....
        /*0318*/ 	.word	0xffffffff


	//   ....[46]....
        /*031c*/ 	.word	0xffffffff


	//   ....[47]....
        /*0320*/ 	.word	0xffffffff


	//   ....[48]....
        /*0324*/ 	.word	0xffffffff


	//   ....[49]....
        /*0328*/ 	.word	0xffffffff


	//   ....[50]....
        /*032c*/ 	.word	0xffffffff


	//   ....[51]....
        /*0330*/ 	.word	0xffffffff


	//   ....[52]....
        /*0334*/ 	.word	0xffffffff


	//   ....[53]....
        /*0338*/ 	.word	0xffffffff


	//   ....[54]....
        /*033c*/ 	.word	0xffffffff


	//   ....[55]....
        /*0340*/ 	.word	0xffffffff


	//   ....[56]....
        /*0344*/ 	.word	0xffffffff


	//   ....[57]....
        /*0348*/ 	.word	0xffffffff


	//   ....[58]....
        /*034c*/ 	.word	0xffffffff


	//   ....[59]....
        /*0350*/ 	.word	0xffffffff


	//   ....[60]....
        /*0354*/ 	.word	0xffffffff


	//   ....[61]....
        /*0358*/ 	.word	0xffffffff


	//   ....[62]....
        /*035c*/ 	.word	0xffffffff


	//   ....[63]....
        /*0360*/ 	.word	0xffffffff


	//   ....[64]....
        /*0364*/ 	.word	0xffffffff


	//   ....[65]....
        /*0368*/ 	.word	0xffffffff


	//   ....[66]....
        /*036c*/ 	.word	0xffffffff


	//   ....[67]....
        /*0370*/ 	.word	0xffffffff


	//   ....[68]....
        /*0374*/ 	.word	0xffffffff


	//   ....[69]....
        /*0378*/ 	.word	0xffffffff


	//   ....[70]....
        /*037c*/ 	.word	0xffffffff


	//   ....[71]....
        /*0380*/ 	.word	0xffffffff


	//   ....[72]....
        /*0384*/ 	.word	0xffffffff


	//   ....[73]....
        /*0388*/ 	.word	0xffffffff


	//   ....[74]....
        /*038c*/ 	.word	0xffffffff


	//   ....[75]....
        /*0390*/ 	.word	0xffffffff


	//   ....[76]....
        /*0394*/ 	.word	0xffffffff


	//   ....[77]....
        /*0398*/ 	.word	0xffffffff


	//   ....[78]....
        /*039c*/ 	.word	0xffffffff


	//   ....[79]....
        /*03a0*/ 	.word	0xffffffff


	//   ....[80]....
        /*03a4*/ 	.word	0xffffffff


	//   ....[81]....
        /*03a8*/ 	.word	0xffffffff


	//   ....[82]....
        /*03ac*/ 	.word	0xffffffff


	//   ....[83]....
        /*03b0*/ 	.word	0xffffffff


	//   ....[84]....
        /*03b4*/ 	.word	0xffffffff


	//   ....[85]....
        /*03b8*/ 	.word	0xffffffff


	//   ....[86]....
        /*03bc*/ 	.word	0xffffffff


	//   ....[87]....
        /*03c0*/ 	.word	0xffffffff


	//   ....[88]....
        /*03c4*/ 	.word	0xffffffff


	//   ....[89]....
        /*03c8*/ 	.word	0xffffffff


	//   ....[90]....
        /*03cc*/ 	.word	0xffffffff


	//   ....[91]....
        /*03d0*/ 	.word	0xffffffff


	//   ....[92]....
        /*03d4*/ 	.word	0xffffffff


	//   ....[93]....
        /*03d8*/ 	.word	0xffffffff


	//   ....[94]....
        /*03dc*/ 	.word	0xffffffff


	//   ....[95]....
        /*03e0*/ 	.word	0xffffffff


	//   ....[96]....
        /*03e4*/ 	.word	0x0500000f


	//   ....[97]....
        /*03e8*/ 	.word	0x0500000f


	//   ....[98]....
        /*03ec*/ 	.word	0x0500000f


	//   ....[99]....
        /*03f0*/ 	.word	0x0500000f


	//   ....[100]....
        /*03f4*/ 	.word	0x0500000f


	//   ....[101]....
        /*03f8*/ 	.word	0x0500000f


	//   ....[102]....
        /*03fc*/ 	.word	0x0500000f


	//   ....[103]....
        /*0400*/ 	.word	0x0500000f


	//   ....[104]....
        /*0404*/ 	.word	0x0500000f


	//   ....[105]....
        /*0408*/ 	.word	0x0500000f


	//   ....[106]....
        /*040c*/ 	.word	0x0500000f


	//   ....[107]....
        /*0410*/ 	.word	0x0500000f


	//   ....[108]....
        /*0414*/ 	.word	0x0500000f


	//   ....[109]....
        /*0418*/ 	.word	0x0500000f


	//   ....[110]....
        /*041c*/ 	.word	0x0500000f


	//   ....[111]....
        /*0420*/ 	.word	0x0500000f


	//   ....[112]....
        /*0424*/ 	.word	0x0500000f


	//   ....[113]....
        /*0428*/ 	.word	0x0500000f


	//   ....[114]....
        /*042c*/ 	.word	0x0500000f


	//   ....[115]....
        /*0430*/ 	.word	0x0500000f


	//   ....[116]....
        /*0434*/ 	.word	0x0500000f


	//   ....[117]....
        /*0438*/ 	.word	0x0500000f


	//   ....[118]....
        /*043c*/ 	.word	0x0500000f


	//   ....[119]....
        /*0440*/ 	.word	0x0500000f


	//   ....[120]....
        /*0444*/ 	.word	0x0500000f


	//   ....[121]....
        /*0448*/ 	.word	0x0500000f


	//   ....[122]....
        /*044c*/ 	.word	0x0500000f


	//   ....[123]....
        /*0450*/ 	.word	0x0500000f


	//   ....[124]....
        /*0454*/ 	.word	0x0500000f


	//   ....[125]....
        /*0458*/ 	.word	0x0500000f


	//   ....[126]....
        /*045c*/ 	.word	0x0500000f


	//   ....[127]....
        /*0460*/ 	.word	0x0500000f


	//----- nvinfo : EIATTR_COOP_GROUP_INSTR_OFFSETS
	.align		4
.L_1331:
        /*0464*/ 	.byte	0x04, 0x28
        /*0466*/ 	.short	(.L_1333 - .L_1332)


	//   ....[0]....
.L_1332:
        /*0468*/ 	.word	0x00000070


	//   ....[1]....
        /*046c*/ 	.word	0x00000140


	//   ....[2]....
        /*0470*/ 	.word	0x00000190


	//   ....[3]....
        /*0474*/ 	.word	0x000003c0


	//   ....[4]....
        /*0478*/ 	.word	0x00000520


	//   ....[5]....
        /*047c*/ 	.word	0x00000640


	//   ....[6]....
        /*0480*/ 	.word	0x000007a0


	//   ....[7]....
        /*0484*/ 	.word	0x00001d40


	//   ....[8]....
        /*0488*/ 	.word	0x00003430


	//   ....[9]....
        /*048c*/ 	.word	0x00003460


	//   ....[10]....
        /*0490*/ 	.word	0x00004000


	//   ....[11]....
        /*0494*/ 	.word	0x000040c0


	//   ....[12]....
        /*0498*/ 	.word	0x00004a10


	//   ....[13]....
        /*049c*/ 	.word	0x00004a90


	//   ....[14]....
        /*04a0*/ 	.word	0x00005950


	//   ....[15]....
        /*04a4*/ 	.word	0x000073b0


	//   ....[16]....
        /*04a8*/ 	.word	0x000073e0


	//   ....[17]....
        /*04ac*/ 	.word	0x000081b0


	//   ....[18]....
        /*04b0*/ 	.word	0x00008240


	//   ....[19]....
        /*04b4*/ 	.word	0x000089a0


	//   ....[20]....
        /*04b8*/ 	.word	0x00008a50


	//   ....[21]....
        /*04bc*/ 	.word	0x00009c70


	//   ....[22]....
        /*04c0*/ 	.word	0x0000b960


	//   ....[23]....
        /*04c4*/ 	.word	0x0000b980


	//   ....[24]....
        /*04c8*/ 	.word	0x0000c0b0


	//   ....[25]....
        /*04cc*/ 	.word	0x0000c110


	//   ....[26]....
        /*04d0*/ 	.word	0x0000d460


	//   ....[27]....
        /*04d4*/ 	.word	0x0000d590


	//   ....[28]....
        /*04d8*/ 	.word	0x0000d7c0


	//   ....[29]....
        /*04dc*/ 	.word	0x0000d800


	//   ....[30]....
        /*04e0*/ 	.word	0x0000d810


	//   ....[31]....
        /*04e4*/ 	.word	0x0000ea20


	//   ....[32]....
        /*04e8*/ 	.word	0x0000ea30


	//   ....[33]....
        /*04ec*/ 	.word	0x0000ea40


	//   ....[34]....
        /*04f0*/ 	.word	0x0000ea90


	//   ....[35]....
        /*04f4*/ 	.word	0x0000f1c0


	//   ....[36]....
        /*04f8*/ 	.word	0x0000f1e0


	//   ....[37]....
        /*04fc*/ 	.word	0x0000f2f0


	//   ....[38]....
        /*0500*/ 	.word	0x0000f310


	//   ....[39]....
        /*0504*/ 	.word	0x0000f840


	//   ....[40]....
        /*0508*/ 	.word	0x0000f850


	//   ....[41]....
        /*050c*/ 	.word	0x0000fba0


	//   ....[42]....
        /*0510*/ 	.word	0x0000fbb0


	//   ....[43]....
        /*0514*/ 	.word	0x00010980


	//   ....[44]....
        /*0518*/ 	.word	0x00010990


	//   ....[45]....
        /*051c*/ 	.word	0x00010aa0


	//   ....[46]....
        /*0520*/ 	.word	0x00010ac0


	//   ....[47]....
        /*0524*/ 	.word	0x00010c50


	//   ....[48]....
        /*0528*/ 	.word	0x00010e60


	//   ....[49]....
        /*052c*/ 	.word	0x00010e90


	//   ....[50]....
        /*0530*/ 	.word	0x00010ec0


	//   ....[51]....
        /*0534*/ 	.word	0x00010ef0


	//   ....[52]....
        /*0538*/ 	.word	0x00010f20


	//   ....[53]....
        /*053c*/ 	.word	0x00010f50


	//   ....[54]....
        /*0540*/ 	.word	0x000110f0


	//   ....[55]....
        /*0544*/ 	.word	0x00011120


	//   ....[56]....
        /*0548*/ 	.word	0x00011150


	//   ....[57]....
        /*054c*/ 	.word	0x00011180


	//   ....[58]....
        /*0550*/ 	.word	0x000111b0


	//   ....[59]....
        /*0554*/ 	.word	0x000111e0


	//   ....[60]....
        /*0558*/ 	.word	0x00011270


	//   ....[61]....
        /*055c*/ 	.word	0x000112a0


	//   ....[62]....
        /*0560*/ 	.word	0x000112b0


	//   ....[63]....
        /*0564*/ 	.word	0x000112f0


	//   ....[64]....
        /*0568*/ 	.word	0x00012cc0


	//   ....[65]....
        /*056c*/ 	.word	0x00013960


	//   ....[66]....
        /*0570*/ 	.word	0x00013980


	//   ....[67]....
        /*0574*/ 	.word	0x00013a40


	//   ....[68]....
        /*0578*/ 	.word	0x00013a60


	//   ....[69]....
        /*057c*/ 	.word	0x00013b00


	//   ....[70]....
        /*0580*/ 	.word	0x00013b20


	//   ....[71]....
        /*0584*/ 	.word	0x00013b30


	//   ....[72]....
        /*0588*/ 	.word	0x00013bc0


	//   ....[73]....
        /*058c*/ 	.word	0x00013c10


	//   ....[74]....
        /*0590*/ 	.word	0x00013c20


	//   ....[75]....
        /*0594*/ 	.word	0x00013c50


	//   ....[76]....
        /*0598*/ 	.word	0x00013d00


	//   ....[77]....
        /*059c*/ 	.word	0x00016a50


	//   ....[78]....
        /*05a0*/ 	.word	0x00016a80


	//   ....[79]....
        /*05a4*/ 	.word	0x00016ae0


	//   ....[80]....
        /*05a8*/ 	.word	0x00016b10


	//   ....[81]....
        /*05ac*/ 	.word	0x00016b40


	//   ....[82]....
        /*05b0*/ 	.word	0x00016b70


	//   ....[83]....
        /*05b4*/ 	.word	0x00016ba0


	//   ....[84]....
        /*05b8*/ 	.word	0x00016bd0


	//   ....[85]....
        /*05bc*/ 	.word	0x00016d80


	//   ....[86]....
        /*05c0*/ 	.word	0x00016db0


	//   ....[87]....
        /*05c4*/ 	.word	0x00016de0


	//   ....[88]....
        /*05c8*/ 	.word	0x00016e10


	//   ....[89]....
        /*05cc*/ 	.word	0x00016e40


	//   ....[90]....
        /*05d0*/ 	.word	0x00016e70


	//   ....[91]....
        /*05d4*/ 	.word	0x00016f30


	//   ....[92]....
        /*05d8*/ 	.word	0x00016f50


	//   ....[93]....
        /*05dc*/ 	.word	0x00016f70


	//   ....[94]....
        /*05e0*/ 	.word	0x00016fd0


	//   ....[95]....
        /*05e4*/ 	.word	0x00017a00


	//   ....[96]....
        /*05e8*/ 	.word	0x00017fc0


	//   ....[97]....
        /*05ec*/ 	.word	0x00018170


	//   ....[98]....
        /*05f0*/ 	.word	0x000181c0


	//   ....[99]....
        /*05f4*/ 	.word	0x000182f0


	//   ....[100]....
        /*05f8*/ 	.word	0x00018340


	//   ....[101]....
        /*05fc*/ 	.word	0x00018460


	//   ....[102]....
        /*0600*/ 	.word	0x000184d0


	//   ....[103]....
        /*0604*/ 	.word	0x000185f0


	//   ....[104]....
        /*0608*/ 	.word	0x00018660


	//   ....[105]....
        /*060c*/ 	.word	0x00018750


	//   ....[106]....
        /*0610*/ 	.word	0x000187c0


	//   ....[107]....
        /*0614*/ 	.word	0x000188d0


	//   ....[108]....
        /*0618*/ 	.word	0x00018920


	//   ....[109]....
        /*061c*/ 	.word	0x00018c40


	//   ....[110]....
        /*0620*/ 	.word	0x00018ce0


	//   ....[111]....
        /*0624*/ 	.word	0x00018e60


	//   ....[112]....
        /*0628*/ 	.word	0x00018ed0


	//   ....[113]....
        /*062c*/ 	.word	0x00018f40


	//   ....[114]....
        /*0630*/ 	.word	0x00018fb0


	//   ....[115]....
        /*0634*/ 	.word	0x00019020


	//   ....[116]....
        /*0638*/ 	.word	0x000190a0


	//   ....[117]....
        /*063c*/ 	.word	0x00019120


	//   ....[118]....
        /*0640*/ 	.word	0x000191b0


	//   ....[119]....
        /*0644*/ 	.word	0x00019220


	//   ....[120]....
        /*0648*/ 	.word	0x00019290


	//   ....[121]....
        /*064c*/ 	.word	0x00019300


	//   ....[122]....
        /*0650*/ 	.word	0x00019380


	//   ....[123]....
        /*0654*/ 	.word	0x000193f0


	//   ....[124]....
        /*0658*/ 	.word	0x000194a0


	//   ....[125]....
        /*065c*/ 	.word	0x000194f0


	//   ....[126]....
        /*0660*/ 	.word	0x00019580


	//   ....[127]....
        /*0664*/ 	.word	0x000196b0


	//----- nvinfo : EIATTR_REG_RECONFIG
	.align		4
.L_1333:
        /*0668*/ 	.byte	0x01, 0x54
	.zero		2


	//----- nvinfo : EIATTR_SYSCALL_OFFSETS
	.align		4
        /*066c*/ 	.byte	0x04, 0x46
        /*066e*/ 	.short	(.L_1335 - .L_1334)


	//   ....[0]....
.L_1334:
        /*0670*/ 	.word	0x00001f10


	//   ....[1]....
        /*0674*/ 	.word	0x00012900


	//   ....[2]....
        /*0678*/ 	.word	0x00012a50


	//   ....[3]....
        /*067c*/ 	.word	0x00012b50


	//   ....[4]....
        /*0680*/ 	.word	0x00013410


	//----- nvinfo : EIATTR_MBARRIER_INSTR_OFFSETS
	.align		4
.L_1335:
        /*0684*/ 	.byte	0x04, 0x39
        /*0686*/ 	.short	(.L_1337 - .L_1336)


	//   ....[0]....
.L_1336:
        /*0688*/ 	.word	0x00000270
        /*068c*/ 	.word	0x000000ff
        /*0690*/ 	.word	0x00031c00
        /*0694*/ 	.short	0x0100
        /*0696*/ 	.byte	0x08
	.zero		1


	//   ....[1]....
        /*0698*/ 	.word	0x00000280
        /*069c*/ 	.word	0x000000ff
        /*06a0*/ 	.word	0x00031c20
        /*06a4*/ 	.short	0x0100
        /*06a6*/ 	.byte	0x08
	.zero		1


	//   ....[2]....
        /*06a8*/ 	.word	0x00000370
        /*06ac*/ 	.word	0x000000ff
        /*06b0*/ 	.word	0x00031c30
        /*06b4*/ 	.short	0x0100
        /*06b6*/ 	.byte	0x08
	.zero		1


	//   ....[3]....
        /*06b8*/ 	.word	0x00000380
        /*06bc*/ 	.word	0x000000ff
        /*06c0*/ 	.word	0x00031c40
        /*06c4*/ 	.short	0x0100
        /*06c6*/ 	.byte	0x08
	.zero		1


	//   ....[4]....
        /*06c8*/ 	.word	0x00000390
        /*06cc*/ 	.word	0x000000ff
        /*06d0*/ 	.word	0x00031c38
        /*06d4*/ 	.short	0x0100
        /*06d6*/ 	.byte	0x08
	.zero		1


	//   ....[5]....
        /*06d8*/ 	.word	0x000003a0
        /*06dc*/ 	.word	0x000000ff
        /*06e0*/ 	.word	0x00031c48
        /*06e4*/ 	.short	0x0100
        /*06e6*/ 	.byte	0x08
	.zero		1


	//   ....[6]....
        /*06e8*/ 	.word	0x000004d0
        /*06ec*/ 	.word	0x000000ff
        /*06f0*/ 	.word	0x00031c50
        /*06f4*/ 	.short	0x0100
        /*06f6*/ 	.byte	0x08
	.zero		1


	//   ....[7]....
        /*06f8*/ 	.word	0x000004e0
        /*06fc*/ 	.word	0x000000ff
        /*0700*/ 	.word	0x00031c60
        /*0704*/ 	.short	0x0100
        /*0706*/ 	.byte	0x08
	.zero		1


	//   ....[8]....
        /*0708*/ 	.word	0x000004f0
        /*070c*/ 	.word	0x000000ff
        /*0710*/ 	.word	0x00031c58
        /*0714*/ 	.short	0x0100
        /*0716*/ 	.byte	0x08
	.zero		1


	//   ....[9]....
        /*0718*/ 	.word	0x00000500
        /*071c*/ 	.word	0x000000ff
        /*0720*/ 	.word	0x00031c68
        /*0724*/ 	.short	0x0100
        /*0726*/ 	.byte	0x08
	.zero		1


	//   ....[10]....
        /*0728*/ 	.word	0x000005f0
        /*072c*/ 	.word	0x000000ff
        /*0730*/ 	.word	0x00031c70
        /*0734*/ 	.short	0x0100
        /*0736*/ 	.byte	0x06
	.zero		1


	//   ....[11]....
        /*0738*/ 	.word	0x00000600
        /*073c*/ 	.word	0x000000ff
        /*0740*/ 	.word	0x00031c80
        /*0744*/ 	.short	0x0100
        /*0746*/ 	.byte	0x06
	.zero		1


	//   ....[12]....
        /*0748*/ 	.word	0x00000610
        /*074c*/ 	.word	0x000000ff
        /*0750*/ 	.word	0x00031c78
        /*0754*/ 	.short	0x0100
        /*0756*/ 	.byte	0x06
	.zero		1


	//   ....[13]....
        /*0758*/ 	.word	0x00000620
        /*075c*/ 	.word	0x000000ff
        /*0760*/ 	.word	0x00031c88
        /*0764*/ 	.short	0x0100
        /*0766*/ 	.byte	0x06
	.zero		1


	//   ....[14]....
        /*0768*/ 	.word	0x00000750
        /*076c*/ 	.word	0x000000ff
        /*0770*/ 	.word	0x00031c90
        /*0774*/ 	.short	0x0100
        /*0776*/ 	.byte	0x08
	.zero		1


	//   ....[15]....
        /*0778*/ 	.word	0x00000760
        /*077c*/ 	.word	0x000000ff
        /*0780*/ 	.word	0x00031ca0
        /*0784*/ 	.short	0x0100
        /*0786*/ 	.byte	0x08
	.zero		1


	//   ....[16]....
        /*0788*/ 	.word	0x00000770
        /*078c*/ 	.word	0x000000ff
        /*0790*/ 	.word	0x00031c98
        /*0794*/ 	.short	0x0100
        /*0796*/ 	.byte	0x08
	.zero		1


	//   ....[17]....
        /*0798*/ 	.word	0x00000780
        /*079c*/ 	.word	0x000000ff
        /*07a0*/ 	.word	0x00031ca8
        /*07a4*/ 	.short	0x0100
        /*07a6*/ 	.byte	0x08
	.zero		1


	//   ....[18]....
        /*07a8*/ 	.word	0x000008b0
        /*07ac*/ 	.word	0x000000ff
        /*07b0*/ 	.word	0x00031cb0
        /*07b4*/ 	.short	0x0100
        /*07b6*/ 	.byte	0x08
	.zero		1


	//   ....[19]....
        /*07b8*/ 	.word	0x000008c0
        /*07bc*/ 	.word	0x000000ff
        /*07c0*/ 	.word	0x00031cc0
        /*07c4*/ 	.short	0x0100
        /*07c6*/ 	.byte	0x08
	.zero		1


	//   ....[20]....
        /*07c8*/ 	.word	0x000008d0
        /*07cc*/ 	.word	0x000000ff
        /*07d0*/ 	.word	0x00031cb8
        /*07d4*/ 	.short	0x0100
        /*07d6*/ 	.byte	0x08
	.zero		1


	//   ....[21]....
        /*07d8*/ 	.word	0x000008e0
        /*07dc*/ 	.word	0x000000ff
        /*07e0*/ 	.word	0x00031cc8
        /*07e4*/ 	.short	0x0100
        /*07e6*/ 	.byte	0x08
	.zero		1


	//   ....[22]....
        /*07e8*/ 	.word	0x00001fd0
        /*07ec*/ 	.word	0x000000ff
        /*07f0*/ 	.word	0x00031c00
        /*07f4*/ 	.short	0x010a
        /*07f6*/ 	.byte	0x25
	.zero		1


	//   ....[23]....
        /*07f8*/ 	.word	0x00002050
        /*07fc*/ 	.word	0x00000003
        /*0800*/ 	.word	0x00031c30
        /*0804*/ 	.short	0x010a
        /*0806*/ 	.byte	0x3f
	.zero		1


	//   ....[24]....
        /*0808*/ 	.word	0x000020b0
        /*080c*/ 	.word	0x00000003
        /*0810*/ 	.word	0x00031c30
        /*0814*/ 	.short	0x010a
        /*0816*/ 	.byte	0x3f
	.zero		1


	//   ....[25]....
        /*0818*/ 	.word	0x00004ab0
        /*081c*/ 	.word	0x00000004
        /*0820*/ 	.word	0x00000000
        /*0824*/ 	.short	0x0101
        /*0826*/ 	.byte	0x3f
	.zero		1


	//   ....[26]....
        /*0828*/ 	.word	0x00005a90
        /*082c*/ 	.word	0x000000ff
        /*0830*/ 	.word	0x00031c30
        /*0834*/ 	.short	0x010a
        /*0836*/ 	.byte	0x04
	.zero		1


	//   ....[27]....
        /*0838*/ 	.word	0x00005ad0
        /*083c*/ 	.word	0x000000ff
        /*0840*/ 	.word	0x00031c30
        /*0844*/ 	.short	0x010a
        /*0846*/ 	.byte	0x04
	.zero		1


	//   ....[28]....
        /*0848*/ 	.word	0x00007170
        /*084c*/ 	.word	0x000000ff
        /*0850*/ 	.word	0x00031c50
        /*0854*/ 	.short	0x010a
        /*0856*/ 	.byte	0x04
	.zero		1


	//   ....[29]....
        /*0858*/ 	.word	0x000071b0
        /*085c*/ 	.word	0x000000ff
        /*0860*/ 	.word	0x00031c50
        /*0864*/ 	.short	0x010a
        /*0866*/ 	.byte	0x04
	.zero		1


	//   ....[30]....
        /*0868*/ 	.word	0x000091c0
        /*086c*/ 	.word	0x0000000a
        /*0870*/ 	.word	0x00000000
        /*0874*/ 	.short	0x0101
        /*0876*/ 	.byte	0x3f
	.zero		1


	//   ....[31]....
        /*0878*/ 	.word	0x00009370
        /*087c*/ 	.word	0x0000000a
        /*0880*/ 	.word	0x00000000
        /*0884*/ 	.short	0x0101
        /*0886*/ 	.byte	0x3f
	.zero		1


	//   ....[32]....
        /*0888*/ 	.word	0x00009e00
        /*088c*/ 	.word	0x000000ff
        /*0890*/ 	.word	0x00031c30
        /*0894*/ 	.short	0x010a
        /*0896*/ 	.byte	0x04
	.zero		1


	//   ....[33]....
        /*0898*/ 	.word	0x00009e40
        /*089c*/ 	.word	0x000000ff
        /*08a0*/ 	.word	0x00031c30
        /*08a4*/ 	.short	0x010a
        /*08a6*/ 	.byte	0x04
	.zero		1


	//   ....[34]....
        /*08a8*/ 	.word	0x0000b4e0
        /*08ac*/ 	.word	0x000000ff
        /*08b0*/ 	.word	0x00031c50
        /*08b4*/ 	.short	0x010a
        /*08b6*/ 	.byte	0x04
	.zero		1


	//   ....[35]....
        /*08b8*/ 	.word	0x0000b520
        /*08bc*/ 	.word	0x000000ff
        /*08c0*/ 	.word	0x00031c50
        /*08c4*/ 	.short	0x010a
        /*08c6*/ 	.byte	0x04
	.zero		1


	//   ....[36]....
        /*08c8*/ 	.word	0x0000ca10
        /*08cc*/ 	.word	0x0000000e
        /*08d0*/ 	.word	0x00000000
        /*08d4*/ 	.short	0x0101
        /*08d6*/ 	.byte	0x3f
	.zero		1


	//   ....[37]....
        /*08d8*/ 	.word	0x0000cbc0
        /*08dc*/ 	.word	0x0000000e
        /*08e0*/ 	.word	0x00000000
        /*08e4*/ 	.short	0x0101
        /*08e6*/ 	.byte	0x3f
	.zero		1


	//   ....[38]....
        /*08e8*/ 	.word	0x0000d4e0
        /*08ec*/ 	.word	0x000000ff
        /*08f0*/ 	.word	0x00031c50
        /*08f4*/ 	.short	0x010a
        /*08f6*/ 	.byte	0x06
	.zero		1


	//   ....[39]....
        /*08f8*/ 	.word	0x0000d520
        /*08fc*/ 	.word	0x000000ff
        /*0900*/ 	.word	0x00031c50
        /*0904*/ 	.short	0x010a
        /*0906*/ 	.byte	0x06
	.zero		1


	//   ....[40]....
        /*0908*/ 	.word	0x0000dc10
        /*090c*/ 	.word	0x00000007
        /*0910*/ 	.word	0x00000000
        /*0914*/ 	.short	0x0101
        /*0916*/ 	.byte	0x3f
	.zero		1


	//   ....[41]....
        /*0918*/ 	.word	0x0000f160
        /*091c*/ 	.word	0x000000ff
        /*0920*/ 	.word	0x00000000
        /*0924*/ 	.short	0x0101
        /*0926*/ 	.byte	0x04
	.zero		1


	//   ....[42]....
        /*0928*/ 	.word	0x0000f800
        /*092c*/ 	.word	0x000000ff
        /*0930*/ 	.word	0x00000000
        /*0934*/ 	.short	0x0101
        /*0936*/ 	.byte	0x04
	.zero		1


	//   ....[43]....
        /*0938*/ 	.word	0x00012ee0
        /*093c*/ 	.word	0x00000000
        /*0940*/ 	.word	0x00031c40
        /*0944*/ 	.short	0x010a
        /*0946*/ 	.byte	0x3f
	.zero		1


	//   ....[44]....
        /*0948*/ 	.word	0x00013de0
        /*094c*/ 	.word	0x00000011
        /*0950*/ 	.word	0x00031c00
        /*0954*/ 	.short	0x0107
        /*0956*/ 	.byte	0x3f
	.zero		1


	//   ....[45]....
        /*0958*/ 	.word	0x00013ed0
        /*095c*/ 	.word	0x00000011
        /*0960*/ 	.word	0x00031c00
        /*0964*/ 	.short	0x0101
        /*0966*/ 	.byte	0x3f
	.zero		1


	//   ....[46]....
        /*0968*/ 	.word	0x00013ef0
        /*096c*/ 	.word	0x00000011
        /*0970*/ 	.word	0x00031c20
        /*0974*/ 	.short	0x010a
        /*0976*/ 	.byte	0x3f
	.zero		1


	//   ....[47]....
        /*0978*/ 	.word	0x00014290
        /*097c*/ 	.word	0x00000003
        /*0980*/ 	.word	0x00031c40
        /*0984*/ 	.short	0x010a
        /*0986*/ 	.byte	0x3f
	.zero		1


	//   ....[48]....
        /*0988*/ 	.word	0x00014710
        /*098c*/ 	.word	0x00000003
        /*0990*/ 	.word	0x00000060
        /*0994*/ 	.short	0x010a
        /*0996*/ 	.byte	0x3f
	.zero		1


	//   ....[49]....
        /*0998*/ 	.word	0x00014e50
        /*099c*/ 	.word	0x00000003
        /*09a0*/ 	.word	0x00031c40
        /*09a4*/ 	.short	0x010a
        /*09a6*/ 	.byte	0x3f
	.zero		1


	//   ....[50]....
        /*09a8*/ 	.word	0x000152d0
        /*09ac*/ 	.word	0x0000000c
        /*09b0*/ 	.word	0x00000060
        /*09b4*/ 	.short	0x010a
        /*09b6*/ 	.byte	0x3f
	.zero		1


	//   ....[51]....
        /*09b8*/ 	.word	0x00015950
        /*09bc*/ 	.word	0x00000002
        /*09c0*/ 	.word	0x00031c40
        /*09c4*/ 	.short	0x010a
        /*09c6*/ 	.byte	0x3f
	.zero		1


	//   ....[52]....
        /*09c8*/ 	.word	0x00015de0
        /*09cc*/ 	.word	0x00000007
        /*09d0*/ 	.word	0x00000060
        /*09d4*/ 	.short	0x010a
        /*09d6*/ 	.byte	0x3f
	.zero		1


	//   ....[53]....
        /*09d8*/ 	.word	0x00016410
        /*09dc*/ 	.word	0x00000003
        /*09e0*/ 	.word	0x00031c60
        /*09e4*/ 	.short	0x010a
        /*09e6*/ 	.byte	0x3f
	.zero		1


	//   ....[54]....
        /*09e8*/ 	.word	0x00017980
        /*09ec*/ 	.word	0x00000009
        /*09f0*/ 	.word	0x00031c20
        /*09f4*/ 	.short	0x010a
        /*09f6*/ 	.byte	0x3f
	.zero		1


	//   ....[55]....
        /*09f8*/ 	.word	0x00017b40
        /*09fc*/ 	.word	0x00000007
        /*0a00*/ 	.word	0x00000000
        /*0a04*/ 	.short	0x010a
        /*0a06*/ 	.byte	0x3f
	.zero		1


	//   ....[56]....
        /*0a08*/ 	.word	0x00017bb0
        /*0a0c*/ 	.word	0x00000003
        /*0a10*/ 	.word	0x00000000
        /*0a14*/ 	.short	0x010a
        /*0a16*/ 	.byte	0x3f
	.zero		1


	//   ....[57]....
        /*0a18*/ 	.word	0x00017c10
        /*0a1c*/ 	.word	0x00000005
        /*0a20*/ 	.word	0x00000000
        /*0a24*/ 	.short	0x010a
        /*0a26*/ 	.byte	0x3f
	.zero		1


	//   ....[58]....
        /*0a28*/ 	.word	0x00017c40
        /*0a2c*/ 	.word	0x00000003
        /*0a30*/ 	.word	0x00000000
        /*0a34*/ 	.short	0x010a
        /*0a36*/ 	.byte	0x3f
	.zero		1


	//   ....[59]....
        /*0a38*/ 	.word	0x00017cb0
        /*0a3c*/ 	.word	0x00000003
        /*0a40*/ 	.word	0x00031c00
        /*0a44*/ 	.short	0x010a
        /*0a46*/ 	.byte	0x3f
	.zero		1


	//   ....[60]....
        /*0a48*/ 	.word	0x00017d00
        /*0a4c*/ 	.word	0x00000003
        /*0a50*/ 	.word	0x00031c30
        /*0a54*/ 	.short	0x010a
        /*0a56*/ 	.byte	0x3f
	.zero		1


	//   ....[61]....
        /*0a58*/ 	.word	0x00017d60
        /*0a5c*/ 	.word	0x00000009
        /*0a60*/ 	.word	0x00031c30
        /*0a64*/ 	.short	0x010a
        /*0a66*/ 	.byte	0x3f
	.zero		1


	//   ....[62]....
        /*0a68*/ 	.word	0x00017dc0
        /*0a6c*/ 	.word	0x00000008
        /*0a70*/ 	.word	0x00031c50
        /*0a74*/ 	.short	0x010a
        /*0a76*/ 	.byte	0x3f
	.zero		1


	//   ....[63]....
        /*0a78*/ 	.word	0x00017e20
        /*0a7c*/ 	.word	0x00000007
        /*0a80*/ 	.word	0x00031c30
        /*0a84*/ 	.short	0x010a
        /*0a86*/ 	.byte	0x3f
	.zero		1


	//   ....[64]....
        /*0a88*/ 	.word	0x00017e80
        /*0a8c*/ 	.word	0x00000007
        /*0a90*/ 	.word	0x00031c50
        /*0a94*/ 	.short	0x010a
        /*0a96*/ 	.byte	0x3f
	.zero		1


	//   ....[65]....
        /*0a98*/ 	.word	0x00017ee0
        /*0a9c*/ 	.word	0x00000006
        /*0aa0*/ 	.word	0x00031c50
        /*0aa4*/ 	.short	0x010a
        /*0aa6*/ 	.byte	0x3f
	.zero		1


	//   ....[66]....
        /*0aa8*/ 	.word	0x00018080
        /*0aac*/ 	.word	0x00000000
        /*0ab0*/ 	.word	0x00031c40
        /*0ab4*/ 	.short	0x010a
        /*0ab6*/ 	.byte	0x3f
	.zero		1


	//   ....[67]....
        /*0ab8*/ 	.word	0x00018960
        /*0abc*/ 	.word	0x00000011
        /*0ac0*/ 	.word	0x00031c20
        /*0ac4*/ 	.short	0x010a
        /*0ac6*/ 	.byte	0x3f
	.zero		1


	//   ....[68]....
        /*0ac8*/ 	.word	0x000189b0
        /*0acc*/ 	.word	0x00000003
        /*0ad0*/ 	.word	0x00031c40
        /*0ad4*/ 	.short	0x010a
        /*0ad6*/ 	.byte	0x3f
	.zero		1


	//   ....[69]....
        /*0ad8*/ 	.word	0x00018a00
        /*0adc*/ 	.word	0x00000003
        /*0ae0*/ 	.word	0x00000060
        /*0ae4*/ 	.short	0x010a
        /*0ae6*/ 	.byte	0x3f
	.zero		1


	//   ....[70]....
        /*0ae8*/ 	.word	0x00018a50
        /*0aec*/ 	.word	0x00000003
        /*0af0*/ 	.word	0x00031c40
        /*0af4*/ 	.short	0x010a
        /*0af6*/ 	.byte	0x3f
	.zero		1


	//   ....[71]....
        /*0af8*/ 	.word	0x00018aa0
        /*0afc*/ 	.word	0x0000000c
        /*0b00*/ 	.word	0x00000060
        /*0b04*/ 	.short	0x010a
        /*0b06*/ 	.byte	0x3f
	.zero		1


	//   ....[72]....
        /*0b08*/ 	.word	0x00018af0
        /*0b0c*/ 	.word	0x00000002
        /*0b10*/ 	.word	0x00031c40
        /*0b14*/ 	.short	0x010a
        /*0b16*/ 	.byte	0x3f
	.zero		1


	//   ....[73]....
        /*0b18*/ 	.word	0x00018b40
        /*0b1c*/ 	.word	0x00000007
        /*0b20*/ 	.word	0x00000060
        /*0b24*/ 	.short	0x010a
        /*0b26*/ 	.byte	0x3f
	.zero		1


	//   ....[74]....
        /*0b28*/ 	.word	0x00018b90
        /*0b2c*/ 	.word	0x00000003
        /*0b30*/ 	.word	0x00031c60
        /*0b34*/ 	.short	0x010a
        /*0b36*/ 	.byte	0x3f
	.zero		1


	//   ....[75]....
        /*0b38*/ 	.word	0x000195d0
        /*0b3c*/ 	.word	0x00000009
        /*0b40*/ 	.word	0x00031c20
        /*0b44*/ 	.short	0x010a
        /*0b46*/ 	.byte	0x3f
	.zero		1


	//   ....[76]....
        /*0b48*/ 	.word	0x00019770
        /*0b4c*/ 	.word	0x00000007
        /*0b50*/ 	.word	0x00000000
        /*0b54*/ 	.short	0x010a
        /*0b56*/ 	.byte	0x3f
	.zero		1


	//   ....[77]....
        /*0b58*/ 	.word	0x000197c0
        /*0b5c*/ 	.word	0x00000003
        /*0b60*/ 	.word	0x00000000
        /*0b64*/ 	.short	0x010a
        /*0b66*/ 	.byte	0x3f
	.zero		1


	//   ....[78]....
        /*0b68*/ 	.word	0x00019810
        /*0b6c*/ 	.word	0x00000005
        /*0b70*/ 	.word	0x00000000
        /*0b74*/ 	.short	0x010a
        /*0b76*/ 	.byte	0x3f
	.zero		1


	//----- nvinfo : EIATTR_NUM_MBARRIERS
	.align		4
.L_1337:
        /*0b78*/ 	.byte	0x03, 0x38
        /*0b7a*/ 	.short	0x0016


	//----- nvinfo : EIATTR_EXIT_INSTR_OFFSETS
	.align		4
        /*0b7c*/ 	.byte	0x04, 0x1c
        /*0b7e*/ 	.short	(.L_1339 - .L_1338)


	//   ....[0]....
.L_1338:
        /*0b80*/ 	.word	0x00000a90


	//   ....[1]....
        /*0b84*/ 	.word	0x00010bf0


	//   ....[2]....
        /*0b88*/ 	.word	0x00017c90


	//----- nvinfo : EIATTR_MAX_THREADS
	.align		4
.L_1339:
        /*0b8c*/ 	.byte	0x04, 0x05
        /*0b8e*/ 	.short	(.L_1341 - .L_1340)
.L_1340:
        /*0b90*/ 	.word	0x00000200
        /*0b94*/ 	.word	0x00000001
        /*0b98*/ 	.word	0x00000001


	//----- nvinfo : EIATTR_CRS_STACK_SIZE
	.align		4
.L_1341:
        /*0b9c*/ 	.byte	0x04, 0x1e
        /*0b9e*/ 	.short	(.L_1343 - .L_1342)
.L_1342:
        /*0ba0*/ 	.word	0x00000000


	//----- nvinfo : EIATTR_CBANK_PARAM_SIZE
	.align		4
.L_1343:
        /*0ba4*/ 	.byte	0x03, 0x19
        /*0ba6*/ 	.short	0x0af0


	//----- nvinfo : EIATTR_PARAM_CBANK
	.align		4
        /*0ba8*/ 	.byte	0x04, 0x0a
        /*0baa*/ 	.short	(.L_1345 - .L_1344)
	.align		4
.L_1344:
        /*0bac*/ 	.word	index@(.nv.constant0._ZN7cutlass13device_kernelIN5flash11enable_sm90INS1_16FlashAttnFwdSm90INS1_25CollectiveMainloopFwdSm90ILi2EN4cute5tupleIJNS5_1CILi1EEES8_S8_EEENS6_IJNS7_ILi192EEENS7_ILi144EEENS7_ILi96EEEEEELi96ENS_6half_tEfNS_4arch4Sm90ELb1ELb0ELb0ELb1ELb0ELb0ELb0ELb0ELb1ELb1ELb1ELb0EEENS1_21CollectiveEpilogueFwdINS6_IJSA_SC_SB_EEES9_SE_SG_Li384ELb1ELb1ELb1ELb0EEENS1_36VarlenDynamicPersistentTileSchedulerILi192ELi144ELi384ELi128ELb1ELb1ELb1ELb1ELb1ELb1EEEEEEEEEvNT_6ParamsE)
        /*0bb0*/ 	.short	0x0210
        /*0bb2*/ 	.short	0x0af0


	//----- nvinfo : EIATTR_SW_WAR
	.align		4
.L_1345:
        /*0bb4*/ 	.byte	0x04, 0x36
        /*0bb6*/ 	.short	(.L_1347 - .L_1346)
.L_1346:
        /*0bb8*/ 	.word	0x00000008
.L_1347:


//--------------------- .nv.info._ZN7cutlass13device_kernelIN5flash11enable_sm90INS1_16FlashAttnFwdSm90INS1_25CollectiveMainloopFwdSm90ILi2EN4cute5tupleIJNS5_1CILi1EEES8_S8_EEENS6_IJNS7_ILi192EEENS7_ILi144EEENS7_ILi96EEEEEELi96ENS_6half_tEfNS_4arch4Sm90ELb1ELb0ELb0ELb1ELb0ELb1ELb0ELb0ELb1ELb1ELb1ELb0EEENS1_21CollectiveEpilogueFwdINS6_IJSA_SC_SB_EEES9_SE_SG_Li384ELb1ELb1ELb1ELb0EEENS1_36VarlenDynamicPersistentTileSchedulerILi192ELi144ELi384ELi128ELb1ELb1ELb1ELb1ELb1ELb1EEEEEEEEEvNT_6ParamsE --------------------------
	.section	.nv.info._ZN7cutlass13device_kernelIN5flash11enable_sm90INS1_16FlashAttnFwdSm90INS1_25CollectiveMainloopFwdSm90ILi2EN4cute5tupleIJNS5_1CILi1EEES8_S8_EEENS6_IJNS7_ILi192EEENS7_ILi144EEENS7_ILi96EEEEEELi96ENS_6half_tEfNS_4arch4Sm90ELb1ELb0ELb0ELb1ELb0ELb1ELb0ELb0ELb1ELb1ELb1ELb0EEENS1_21CollectiveEpilogueFwdINS6_IJSA_SC_SB_EEES9_SE_SG_Li384ELb1ELb1ELb1ELb0EEENS1_36VarlenDynamicPersistentTileSchedulerILi192ELi144ELi384ELi128ELb1ELb1ELb1ELb1ELb1ELb1EEEEEEEEEvNT_6ParamsE,"",@"SHT_CUDA_INFO"
	.sectionflags	@""
	.align	4


	//----- nvinfo : EIATTR_CUDA_API_VERSION
	.align		4
        /*0000*/ 	.byte	0x04, 0x37
        /*0002*/ 	.short	(.L_1349 - .L_1348)
.L_1348:
        /*0004*/ 	.word	0x00000082


	//----- nvinfo : EIATTR_KPARAM_INFO
	.align		4
.L_1349:
        /*0008*/ 	.byte	0x04, 0x17
        /*000a*/ 	.short	(.L_1351 - .L_1350)
.L_1350:
        /*000c*/ 	.word	0x00000000
        /*0010*/ 	.short	0x0000
        /*0012*/ 	.short	0x0070
        /*0014*/ 	.byte	0x00, 0xf0, 0x01, 0x2a


	//----- nvinfo : EIATTR_SPARSE_MMA_MASK
	.align		4
.L_1351:
        /*0018*/ 	.byte	0x03, 0x50
        /*001a*/ 	.short	0x0000


	//----- nvinfo : EIATTR_MAXREG_COUNT
	.align		4
        /*001c*/ 	.byte	0x03, 0x1b
        /*001e*/ 	.short	0x0080


	//----- nvinfo : EIATTR_NUM_BARRIERS
	.align		4
        /*0020*/ 	.byte	0x02, 0x4c
        /*0022*/ 	.byte	0x10
	.zero		1


	//----- nvinfo : EIATTR_EXTERNS
	.align		4
        /*0024*/ 	.byte	0x04, 0x0f
        /*0026*/ 	.short	(.L_1353 - .L_1352)


	//   ....[0]....
	.align		4
.L_1352:
        /*0028*/ 	.word	index@(__assertfail)


	//----- nvinfo : EIATTR_ANNOTATIONS
	.align		4
.L_1353:
        /*002c*/ 	.byte	0x04, 0x55
        /*002e*/ 	.short	(.L_1355 - .L_1354)


	//   ....[0]....
.L_1354:
        /* <DEDUP_REMOVED lines=169> */


	//----- nvinfo : EIATTR_MERCURY_ISA_VERSION
	.align		4
.L_1355:
        /*0aa8*/ 	.byte	0x03, 0x5f
        /*0aaa*/ 	.short	0x0101


	//----- nvinfo : EIATTR_UNUSED_LOAD_BYTE_OFFSET
	.align		4
        /*0aac*/ 	.byte	0x04, 0x44
        /*0aae*/ 	.short	(.L_1357 - .L_1356)


	//   ....[0]....
.L_1356:
        /*0ab0*/ 	.word	0x00000ad0
        /*0ab4*/ 	.word	0x0000fff0


	//   ....[1]....
        /*0ab8*/ 	.word	0x0001a6e0
        /*0abc*/ 	.word	0x0000fff0


	//----- nvinfo : EIATTR_INT_WARP_WIDE_INSTR_OFFSETS
	.align		4
.L_1357:
        /*0ac0*/ 	.byte	0x04, 0x31
        /*0ac2*/ 	.short	(.L_1359 - .L_1358)


	//   ....[0]....
.L_1358:
        /*0ac4*/ 	.word	0x00000180


	//   ....[1]....
        /*0ac8*/ 	.word	0x00000220


	//   ....[2]....
        /*0acc*/ 	.word	0x00000290


	//   ....[3]....
        /*0ad0*/ 	.word	0x00020760


	//   ....[4]....
        /*0ad4*/ 	.word	0x000207f0


	//   ....[5]....
        /*0ad8*/ 	.word	0x00024350


	//   ....[6]....
        /*0adc*/ 	.word	0x000243e0


	//----- nvinfo : EIATTR_COOP_GROUP_MASK_REGIDS
	.align		4
.L_1359:
        /*0ae0*/ 	.byte	0x04, 0x29
        /*0ae2*/ 	.short	(.L_1361 - .L_1360)


	//   ....[0]....
.L_1360:
        /*0ae4*/ 	.word	0xffffffff


	//   ....[1]....
        /*0ae8*/ 	.word	0xffffffff


	//   ....[2]....
        /*0aec*/ 	.word	0xffffffff


	//   ....[3]....
        /*0af0*/ 	.word	0xffffffff


	//   ....[4]....
        /*0af4*/ 	.word	0xffffffff


	//   ....[5]....
        /*0af8*/ 	.word	0xffffffff


	//   ....[6]....
        /*0afc*/ 	.word	0xffffffff


	//   ....[7]....
        /*0b00*/ 	.word	0xffffffff


	//   ....[8]....
        /*0b04*/ 	.word	0xffffffff


	//   ....[9]....
        /*0b08*/ 	.word	0xffffffff


	//   ....[10]....
        /*0b0c*/ 	.word	0xffffffff


	//   ....[11]....
        /*0b10*/ 	.word	0xffffffff


	//   ....[12]....
        /*0b14*/ 	.word	0xffffffff


	//   ....[13]....
        /*0b18*/ 	.word	0xffffffff


	//   ....[14]....
        /*0b1c*/ 	.word	0xffffffff


	//   ....[15]....
        /*0b20*/ 	.word	0xffffffff


	//   ....[16]....
        /*0b24*/ 	.word	0xffffffff


	//   ....[17]....
        /*0b28*/ 	.word	0xffffffff


	//   ....[18]....
        /*0b2c*/ 	.word	0xffffffff


	//   ....[19]....
        /*0b30*/ 	.word	0xffffffff


	//   ....[20]....
        /*0b34*/ 	.word	0xffffffff


	//   ....[21]....
        /*0b38*/ 	.word	0xffffffff


	//   ....[22]....
        /*0b3c*/ 	.word	0xffffffff


	//   ....[23]....
        /*0b40*/ 	.word	0xffffffff


	//   ....[24]....
        /*0b44*/ 	.word	0xffffffff


	//   ....[25]....
        /*0b48*/ 	.word	0xffffffff


	//   ....[26]....
        /*0b4c*/ 	.word	0xffffffff


	//   ....[27]....
        /*0b50*/ 	.word	0xffffffff


	//   ....[28]....
        /*0b54*/ 	.word	0xffffffff


	//   ....[29]....
        /*0b58*/ 	.word	0xffffffff


	//   ....[30]....
        /*0b5c*/ 	.word	0xffffffff


	//   ....[31]....
        /*0b60*/ 	.word	0xffffffff


	//   ....[32]....
        /*0b64*/ 	.word	0xffffffff


	//   ....[33]....
        /*0b68*/ 	.word	0xffffffff


	//   ....[34]....
        /*0b6c*/ 	.word	0xffffffff


	//   ....[35]....
        /*0b70*/ 	.word	0xffffffff


	//   ....[36]....
        /*0b74*/ 	.word	0xffffffff


	//   ....[37]....
        /*0b78*/ 	.word	0xffffffff


	//   ....[38]....
        /*0b7c*/ 	.word	0xffffffff


	//   ....[39]....
        /*0b80*/ 	.word	0xffffffff


	//   ....[40]....
        /*0b84*/ 	.word	0xffffffff


	//   ....[41]....
        /*0b88*/ 	.word	0xffffffff


	//   ....[42]....
        /*0b8c*/ 	.word	0xffffffff


	//   ....[43]....
        /*0b90*/ 	.word	0xffffffff


	//   ....[44]....
        /*0b94*/ 	.word	0xffffffff


	//   ....[45]....
        /*0b98*/ 	.word	0xffffffff


	//   ....[46]....
        /*0b9c*/ 	.word	0xffffffff


	//   ....[47]....
        /*0ba0*/ 	.word	0xffffffff


	//   ....[48]....
        /*0ba4*/ 	.word	0xffffffff


	//   ....[49]....
        /*0ba8*/ 	.word	0xffffffff


	//   ....[50]....
        /*0bac*/ 	.word	0xffffffff


	//   ....[51]....
        /*0bb0*/ 	.word	0xffffffff


	//   ....[52]....
        /*0bb4*/ 	.word	0xffffffff


	//   ....[53]....
        /*0bb8*/ 	.word	0xffffffff


	//   ....[54]....
        /*0bbc*/ 	.word	0xffffffff


	//   ....[55]....
        /*0bc0*/ 	.word	0xffffffff


	//   ....[56]....
        /*0bc4*/ 	.word	0xffffffff


	//   ....[57]....
        /*0bc8*/ 	.word	0xffffffff


	//   ....[58]....
        /*0bcc*/ 	.word	0xffffffff


	//   ....[59]....
        /*0bd0*/ 	.word	0xffffffff


	//   ....[60]....
        /*0bd4*/ 	.word	0xffffffff


	//   ....[61]....
        /*0bd8*/ 	.word	0xffffffff


	//   ....[62]....
        /*0bdc*/ 	.word	0xffffffff


	//   ....[63]....
        /*0be0*/ 	.word	0xffffffff


	//   ....[64]....
        /*0be4*/ 	.word	0xffffffff


	//   ....[65]....
        /*0be8*/ 	.word	0xffffffff


	//   ....[66]....
        /*0bec*/ 	.word	0xffffffff


	//   ....[67]....
        /*0bf0*/ 	.word	0xffffffff


	//   ....[68]....
        /*0bf4*/ 	.word	0xffffffff


	//   ....[69]....
        /*0bf8*/ 	.word	0xffffffff


	//   ....[70]....
        /*0bfc*/ 	.word	0xffffffff


	//   ....[71]....
        /*0c00*/ 	.word	0xffffffff


	//   ....[72]....
        /*0c04*/ 	.word	0xffffffff


	//   ....[73]....
        /*0c08*/ 	.word	0xffffffff


	//   ....[74]....
        /*0c0c*/ 	.word	0xffffffff


	//   ....[75]....
        /*0c10*/ 	.word	0xffffffff


	//   ....[76]....
        /*0c14*/ 	.word	0xffffffff


	//   ....[77]....
        /*0c18*/ 	.word	0xffffffff


	//   ....[78]....
        /*0c1c*/ 	.word	0xffffffff


	//   ....[79]....
        /*0c20*/ 	.word	0xffffffff


	//   ....[80]....
        /*0c24*/ 	.word	0xffffffff


	//   ....[81]....
        /*0c28*/ 	.word	0xffffffff


	//   ....[82]....
        /*0c2c*/ 	.word	0xffffffff


	//   ....[83]....
        /*0c30*/ 	.word	0xffffffff


	//   ....[84]....
        /*0c34*/ 	.word	0xffffffff


	//   ....[85]....
        /*0c38*/ 	.word	0xffffffff


	//   ....[86]....
        /*0c3c*/ 	.word	0xffffffff


	//   ....[87]....
        /*0c40*/ 	.word	0xffffffff


	//   ....[88]....
        /*0c44*/ 	.word	0xffffffff


	//   ....[89]....
        /*0c48*/ 	.word	0xffffffff


	//   ....[90]....
        /*0c4c*/ 	.word	0xffffffff


	//   ....[91]....
        /*0c50*/ 	.word	0xffffffff


	//   ....[92]....
        /*0c54*/ 	.word	0xffffffff


	//   ....[93]....
        /*0c58*/ 	.word	0xffffffff


	//   ....[94]....
        /*0c5c*/ 	.word	0xffffffff


	//   ....[95]....
        /*0c60*/ 	.word	0xffffffff


	//   ....[96]....
        /*0c64*/ 	.word	0xffffffff


	//   ....[97]....
        /*0c68*/ 	.word	0xffffffff


	//   ....[98]....
        /*0c6c*/ 	.word	0xffffffff


	//   ....[99]....
        /*0c70*/ 	.word	0xffffffff


	//   ....[100]....
        /*0c74*/ 	.word	0xffffffff


	//   ....[101]....
        /*0c78*/ 	.word	0xffffffff


	//   ....[102]....
        /*0c7c*/ 	.word	0xffffffff


	//   ....[103]....
        /*0c80*/ 	.word	0xffffffff


	//   ....[104]....
        /*0c84*/ 	.word	0xffffffff


	//   ....[105]....
        /*0c88*/ 	.word	0x0500000f


	//   ....[106]....
        /*0c8c*/ 	.word	0x0500000f


	//   ....[107]....
        /*0c90*/ 	.word	0x0500000f


	//   ....[108]....
        /*0c94*/ 	.word	0x0500000f


	//   ....[109]....
        /*0c98*/ 	.word	0x0500000f


	//   ....[110]....
        /*0c9c*/ 	.word	0x0500000f


	//   ....[111]....
        /*0ca0*/ 	.word	0x0500000f


	//   ....[112]....
        /*0ca4*/ 	.word	0x0500000f


	//   ....[113]....
        /*0ca8*/ 	.word	0x0500000f


	//   ....[114]....
        /*0cac*/ 	.word	0x0500000f


	//   ....[115]....
        /*0cb0*/ 	.word	0x0500000f


	//   ....[116]....
        /*0cb4*/ 	.word	0x0500000f


	//   ....[117]....
        /*0cb8*/ 	.word	0x0500000f


	//   ....[118]....
        /*0cbc*/ 	.word	0x0500000f


	//   ....[119]....
        /*0cc0*/ 	.word	0x0500000f


	//   ....[120]....
        /*0cc4*/ 	.word	0x0500000f


	//   ....[121]....
        /*0cc8*/ 	.word	0x0500000f


	//   ....[122]....
        /*0ccc*/ 	.word	0x0500000f


	//   ....[123]....
        /*0cd0*/ 	.word	0x0500000f


	//   ....[124]....
        /*0cd4*/ 	.word	0x0500000f


	//   ....[125]....
        /*0cd8*/ 	.word	0x0500000f


	//   ....[126]....
        /*0cdc*/ 	.word	0x0500000f


	//   ....[127]....
        /*0ce0*/ 	.word	0x0500000f


	//   ....[128]....
        /*0ce4*/ 	.word	0x0500000f


	//   ....[129]....
        /*0ce8*/ 	.word	0x0500000f


	//   ....[130]....
        /*0cec*/ 	.word	0x0500000f


	//   ....[131]....
        /*0cf0*/ 	.word	0x0500000f


	//   ....[132]....
        /*0cf4*/ 	.word	0x0500000f


	//   ....[133]....
        /*0cf8*/ 	.word	0x0500000f


	//   ....[134]....
        /*0cfc*/ 	.word	0x0500000f


	//   ....[135]....
        /*0d00*/ 	.word	0x0500000f


	//   ....[136]....
        /*0d04*/ 	.word	0x0500000f


	//   ....[137]....
        /*0d08*/ 	.word	0x0500000f


	//   ....[138]....
        /*0d0c*/ 	.word	0x0500000f


	//   ....[139]....
        /*0d10*/ 	.word	0x0500000f


	//   ....[140]....
        /*0d14*/ 	.word	0x0500000f


	//   ....[141]....
        /*0d18*/ 	.word	0x0500000f


	//   ....[142]....
        /*0d1c*/ 	.word	0x0500000f


	//   ....[143]....
        /*0d20*/ 	.word	0x0500000f


	//   ....[144]....
        /*0d24*/ 	.word	0x0500000f


	//   ....[145]....
        /*0d28*/ 	.word	0x0500000f


	//   ....[146]....
        /*0d2c*/ 	.word	0x0500000f


	//   ....[147]....
        /*0d30*/ 	.word	0x0500000f


	//   ....[148]....
        /*0d34*/ 	.word	0x0500000f


	//   ....[149]....
        /*0d38*/ 	.word	0x0500000f


	//   ....[150]....
        /*0d3c*/ 	.word	0x0500000f


	//   ....[151]....
        /*0d40*/ 	.word	0x0500000f


	//   ....[152]....
        /*0d44*/ 	.word	0x0500000f


	//   ....[153]....
        /*0d48*/ 	.word	0x0500000f


	//   ....[154]....
        /*0d4c*/ 	.word	0x0500000f


	//   ....[155]....
        /*0d50*/ 	.word	0x0500000f


	//   ....[156]....
        /*0d54*/ 	.word	0x0500000f


	//   ....[157]....
        /*0d58*/ 	.word	0x0500000f


	//   ....[158]....
        /*0d5c*/ 	.word	0x0500000f


	//----- nvinfo : EIATTR_COOP_GROUP_INSTR_OFFSETS
	.align		4
.L_1361:
        /*0d60*/ 	.byte	0x04, 0x28
        /*0d62*/ 	.short	(.L_1363 - .L_1362)


	//   ....[0]....
.L_1362:
        /*0d64*/ 	.word	0x00000060


	//   ....[1]....
        /*0d68*/ 	.word	0x00000190


	//   ....[2]....
        /*0d6c*/ 	.word	0x00000240


	//   ....[3]....
        /*0d70*/ 	.word	0x00000400


	//   ....[4]....
        /*0d74*/ 	.word	0x00000560


	//   ....[5]....
        /*0d78*/ 	.word	0x00000680


	//   ....[6]....
        /*0d7c*/ 	.word	0x000007e0


	//   ....[7]....
        /*0d80*/ 	.word	0x00007890


	//   ....[8]....
        /*0d84*/ 	.word	0x00008020


	//   ....[9]....
        /*0d88*/ 	.word	0x00008030


	//   ....[10]....
        /*0d8c*/ 	.word	0x00008040


	//   ....[11]....
        /*0d90*/ 	.word	0x00008050


	//   ....[12]....
        /*0d94*/ 	.word	0x00009dc0


	//   ....[13]....
        /*0d98*/ 	.word	0x00009dd0


	//   ....[14]....
        /*0d9c*/ 	.word	0x00009de0


	//   ....[15]....
        /*0da0*/ 	.word	0x00009df0


	//   ....[16]....
        /*0da4*/ 	.word	0x0000db10


	//   ....[17]....
        /*0da8*/ 	.word	0x0000e430


	//   ....[18]....
        /*0dac*/ 	.word	0x0000e440


	//   ....[19]....
        /*0db0*/ 	.word	0x0000e460


	//   ....[20]....
        /*0db4*/ 	.word	0x0000ece0


	//   ....[21]....
        /*0db8*/ 	.word	0x0000ed40


	//   ....[22]....
        /*0dbc*/ 	.word	0x0000fef0


	//   ....[23]....
        /*0dc0*/ 	.word	0x00012690


	//   ....[24]....
        /*0dc4*/ 	.word	0x000126b0


	//   ....[25]....
        /*0dc8*/ 	.word	0x00013020


	//   ....[26]....
        /*0dcc*/ 	.word	0x00013120


	//   ....[27]....
        /*0dd0*/ 	.word	0x00013860


	//   ....[28]....
        /*0dd4*/ 	.word	0x00013880


	//   ....[29]....
        /*0dd8*/ 	.word	0x000151a0


	//   ....[30]....
        /*0ddc*/ 	.word	0x00017af0


	//   ....[31]....
        /*0de0*/ 	.word	0x00017b10


	//   ....[32]....
        /*0de4*/ 	.word	0x00018060


	//   ....[33]....
        /*0de8*/ 	.word	0x00018080


	//   ....[34]....
        /*0dec*/ 	.word	0x00019980


	//   ....[35]....
        /*0df0*/ 	.word	0x0001a0e0


	//   ....[36]....
        /*0df4*/ 	.word	0x0001a110


	//   ....[37]....
        /*0df8*/ 	.word	0x0001a150


	//   ....[38]....
        /*0dfc*/ 	.word	0x0001a160


	//   ....[39]....
        /*0e00*/ 	.word	0x0001b0b0


	//   ....[40]....
        /*0e04*/ 	.word	0x0001b0d0


	//   ....[41]....
        /*0e08*/ 	.word	0x0001b0e0


	//   ....[42]....
        /*0e0c*/ 	.word	0x0001b0f0


	//   ....[43]....
        /*0e10*/ 	.word	0x0001b790


	//   ....[44]....
        /*0e14*/ 	.word	0x0001b7a0


	//   ....[45]....
        /*0e18*/ 	.word	0x0001b8f0


	//   ....[46]....
        /*0e1c*/ 	.word	0x0001b900


	//   ....[47]....
        /*0e20*/ 	.word	0x0001bcf0


	//   ....[48]....
        /*0e24*/ 	.word	0x0001bd00


	//   ....[49]....
        /*0e28*/ 	.word	0x0001c1f0


	//   ....[50]....
        /*0e2c*/ 	.word	0x0001c200


	//   ....[51]....
        /*0e30*/ 	.word	0x0001cfc0


	//   ....[52]....
        /*0e34*/ 	.word	0x0001cfd0


	//   ....[53]....
        /*0e38*/ 	.word	0x0001d130


	//   ....[54]....
        /*0e3c*/ 	.word	0x0001d140


	//   ....[55]....
        /*0e40*/ 	.word	0x0001d2f0


	//   ....[56]....
        /*0e44*/ 	.word	0x0001d510


	//   ....[57]....
        /*0e48*/ 	.word	0x0001d540


	//   ....[58]....
        /*0e4c*/ 	.word	0x0001d570


	//   ....[59]....
        /*0e50*/ 	.word	0x0001d5a0


	//   ....[60]....
        /*0e54*/ 	.word	0x0001d5d0


	//   ....[61]....
        /*0e58*/ 	.word	0x0001d600


	//   ....[62]....
        /*0e5c*/ 	.word	0x0001d790


	//   ....[63]....
        /*0e60*/ 	.word	0x0001d7c0


	//   ....[64]....
        /*0e64*/ 	.word	0x0001d7f0


	//   ....[65]....
        /*0e68*/ 	.word	0x0001d820


	//   ....[66]....
        /*0e6c*/ 	.word	0x0001d850


	//   ....[67]....
        /*0e70*/ 	.word	0x0001d880


	//   ....[68]....
        /*0e74*/ 	.word	0x0001d910


	//   ....[69]....
        /*0e78*/ 	.word	0x0001d940


	//   ....[70]....
        /*0e7c*/ 	.word	0x0001d950


	//   ....[71]....
        /*0e80*/ 	.word	0x0001d990


	//   ....[72]....
        /*0e84*/ 	.word	0x0001ef90


	//   ....[73]....
        /*0e88*/ 	.word	0x00020d00


	//   ....[74]....
        /*0e8c*/ 	.word	0x000219a0


	//   ....[75]....
        /*0e90*/ 	.word	0x000219b0


	//   ....[76]....
        /*0e94*/ 	.word	0x00021a70


	//   ....[77]....
        /*0e98*/ 	.word	0x00021a90


	//   ....[78]....
        /*0e9c*/ 	.word	0x00021b30


	//   ....[79]....
        /*0ea0*/ 	.word	0x00021b50


	//   ....[80]....
        /*0ea4*/ 	.word	0x00021b60


	//   ....[81]....
        /*0ea8*/ 	.word	0x00021b70


	//   ....[82]....
        /*0eac*/ 	.word	0x00021c50


	//   ....[83]....
        /*0eb0*/ 	.word	0x00021c90


	//   ....[84]....
        /*0eb4*/ 	.word	0x00021ca0


	//   ....[85]....
        /*0eb8*/ 	.word	0x00021d30


	//   ....[86]....
        /*0ebc*/ 	.word	0x00024b20


	//   ....[87]....
        /*0ec0*/ 	.word	0x00024b40


	//   ....[88]....
        /*0ec4*/ 	.word	0x00024ba0


	//   ....[89]....
        /*0ec8*/ 	.word	0x00024bd0


	//   ....[90]....
        /*0ecc*/ 	.word	0x00024c00


	//   ....[91]....
        /*0ed0*/ 	.word	0x00024c30


	//   ....[92]....
        /*0ed4*/ 	.word	0x00024c60


	//   ....[93]....
        /*0ed8*/ 	.word	0x00024c90


	//   ....[94]....
        /*0edc*/ 	.word	0x00024e30


	//   ....[95]....
        /*0ee0*/ 	.word	0x00024e70


	//   ....[96]....
        /*0ee4*/ 	.word	0x00024ea0


	//   ....[97]....
        /*0ee8*/ 	.word	0x00024ed0


	//   ....[98]....
        /*0eec*/ 	.word	0x00024f00


	//   ....[99]....
        /*0ef0*/ 	.word	0x00024f30


	//   ....[100]....
        /*0ef4*/ 	.word	0x00024ff0


	//   ....[101]....
        /*0ef8*/ 	.word	0x00025010


	//   ....[102]....
        /*0efc*/ 	.word	0x00025030


	//   ....[103]....
        /*0f00*/ 	.word	0x00025090


	//   ....[104]....
        /*0f04*/ 	.word	0x00025ab0


	//   ....[105]....
        /*0f08*/ 	.word	0x00025eb0


	//   ....[106]....
        /*0f0c*/ 	.word	0x00025f50


	//   ....[107]....
        /*0f10*/ 	.word	0x00025fe0


	//   ....[108]....
        /*0f14*/ 	.word	0x00026030


	//   ....[109]....
        /*0f18*/ 	.word	0x00026080


	//   ....[110]....
        /*0f1c*/ 	.word	0x00026160


	//   ....[111]....
        /*0f20*/ 	.word	0x000261f0


	//   ....[112]....
        /*0f24*/ 	.word	0x00026250


	//   ....[113]....
        /*0f28*/ 	.word	0x000262b0


	//   ....[114]....
        /*0f2c*/ 	.word	0x00026560


	//   ....[115]....
        /*0f30*/ 	.word	0x000265b0


	//   ....[116]....
        /*0f34*/ 	.word	0x00026640


	//   ....[117]....
        /*0f38*/ 	.word	0x000266d0


	//   ....[118]....
        /*0f3c*/ 	.word	0x00026750


	//   ....[119]....
        /*0f40*/ 	.word	0x000267a0


	//   ....[120]....
        /*0f44*/ 	.word	0x00026830


	//   ....[121]....
        /*0f48*/ 	.word	0x000268c0


	//   ....[122]....
        /*0f4c*/ 	.word	0x00026940


	//   ....[123]....
        /*0f50*/ 	.word	0x00026990


	//   ....[124]....
        /*0f54*/ 	.word	0x00026a20


	//   ....[125]....
        /*0f58*/ 	.word	0x00026ab0


	//   ....[126]....
        /*0f5c*/ 	.word	0x00026b70


	//   ....[127]....
        /*0f60*/ 	.word	0x00026e60


	//   ....[128]....
        /*0f64*/ 	.word	0x00026ff0


	//   ....[129]....
        /*0f68*/ 	.word	0x00027060


	//   ....[130]....
        /*0f6c*/ 	.word	0x000270c0


	//   ....[131]....
        /*0f70*/ 	.word	0x000271d0


	//   ....[132]....
        /*0f74*/ 	.word	0x00027230


	//   ....[133]....
        /*0f78*/ 	.word	0x00027350


	//   ....[134]....
        /*0f7c*/ 	.word	0x000273b0


	//   ....[135]....
        /*0f80*/ 	.word	0x00027450


	//   ....[136]....
        /*0f84*/ 	.word	0x00027520


	//   ....[137]....
        /*0f88*/ 	.word	0x00027630


	//   ....[138]....
        /*0f8c*/ 	.word	0x00027690


	//   ....[139]....
        /*0f90*/ 	.word	0x00027770


	//   ....[140]....
        /*0f94*/ 	.word	0x00027a90


	//   ....[141]....
        /*0f98*/ 	.word	0x00027b40


	//   ....[142]....
        /*0f9c*/ 	.word	0x00027c90


	//   ....[143]....
        /*0fa0*/ 	.word	0x00027d10


	//   ....[144]....
        /*0fa4*/ 	.word	0x00027d80


	//   ....[145]....
        /*0fa8*/ 	.word	0x00027df0


	//   ....[146]....
        /*0fac*/ 	.word	0x00027e60


	//   ....[147]....
        /*0fb0*/ 	.word	0x00027ee0


	//   ....[148]....
        /*0fb4*/ 	.word	0x00027f60


	//   ....[149]....
        /*0fb8*/ 	.word	0x00028010


	//   ....[150]....
        /*0fbc*/ 	.word	0x00028080


	//   ....[151]....
        /*0fc0*/ 	.word	0x000280f0


	//   ....[152]....
        /*0fc4*/ 	.word	0x00028160


	//   ....[153]....
        /*0fc8*/ 	.word	0x000281e0


	//   ....[154]....
        /*0fcc*/ 	.word	0x00028250


	//   ....[155]....
        /*0fd0*/ 	.word	0x00028300


	//   ....[156]....
        /*0fd4*/ 	.word	0x00028350


	//   ....[157]....
        /*0fd8*/ 	.word	0x000283e0


	//   ....[158]....
        /*0fdc*/ 	.word	0x00028510


	//----- nvinfo : EIATTR_REG_RECONFIG
	.align		4
.L_1363:
        /*0fe0*/ 	.byte	0x01, 0x54
	.zero		2


	//----- nvinfo : EIATTR_SYSCALL_OFFSETS
	.align		4
        /*0fe4*/ 	.byte	0x04, 0x46
        /*0fe6*/ 	.short	(.L_1365 - .L_1364)


	//   ....[0]....
.L_1364:
        /*0fe8*/ 	.word	0x00001f00


	//   ....[1]....
        /*0fec*/ 	.word	0x00002050


	//   ....[2]....
        /*0ff0*/ 	.word	0x00007a60


	//   ....[3]....
        /*0ff4*/ 	.word	0x00007d80


	//   ....[4]....
        /*0ff8*/ 	.word	0x00020950


	//   ....[5]....
        /*0ffc*/ 	.word	0x00020aa0


	//   ....[6]....
        /*1000*/ 	.word	0x00020ba0


	//   ....[7]....
        /*1004*/ 	.word	0x00021460


	//----- nvinfo : EIATTR_MBARRIER_INSTR_OFFSETS
	.align		4
.L_1365:
        /*1008*/ 	.byte	0x04, 0x39
        /*100a*/ 	.short	(.L_1367 - .L_1366)


	//   ....[0]....
.L_1366:
        /*100c*/ 	.word	0x000002b0
        /*1010*/ 	.word	0x000000ff
        /*1014*/ 	.word	0x00031c00
        /*1018*/ 	.short	0x0100
        /*101a*/ 	.byte	0x08
	.zero		1


	//   ....[1]....
        /*101c*/ 	.word	0x000002c0
        /*1020*/ 	.word	0x000000ff
        /*1024*/ 	.word	0x00031c20
        /*1028*/ 	.short	0x0100
        /*102a*/ 	.byte	0x08
	.zero		1


	//   ....[2]....
        /*102c*/ 	.word	0x000003b0
        /*1030*/ 	.word	0x000000ff
        /*1034*/ 	.word	0x00031c30
        /*1038*/ 	.short	0x0100
        /*103a*/ 	.byte	0x08
	.zero		1


	//   ....[3]....
        /*103c*/ 	.word	0x000003c0
        /*1040*/ 	.word	0x000000ff
        /*1044*/ 	.word	0x00031c40
        /*1048*/ 	.short	0x0100
        /*104a*/ 	.byte	0x08
	.zero		1


	//   ....[4]....
        /*104c*/ 	.word	0x000003d0
        /*1050*/ 	.word	0x000000ff
        /*1054*/ 	.word	0x00031c38
        /*1058*/ 	.short	0x0100
        /*105a*/ 	.byte	0x08
	.zero		1


	//   ....[5]....
        /*105c*/ 	.word	0x000003e0
        /*1060*/ 	.word	0x000000ff
        /*1064*/ 	.word	0x00031c48
        /*1068*/ 	.short	0x0100
        /*106a*/ 	.byte	0x08
	.zero		1


	//   ....[6]....
        /*106c*/ 	.word	0x00000510
        /*1070*/ 	.word	0x000000ff
        /*1074*/ 	.word	0x00031c50
        /*1078*/ 	.short	0x0100
        /*107a*/ 	.byte	0x08
	.zero		1


	//   ....[7]....
        /*107c*/ 	.word	0x00000520
        /*1080*/ 	.word	0x000000ff
        /*1084*/ 	.word	0x00031c60
        /*1088*/ 	.short	0x0100
        /*108a*/ 	.byte	0x08
	.zero		1


	//   ....[8]....
        /*108c*/ 	.word	0x00000530
        /*1090*/ 	.word	0x000000ff
        /*1094*/ 	.word	0x00031c58
        /*1098*/ 	.short	0x0100
        /*109a*/ 	.byte	0x08
	.zero		1


	//   ....[9]....
        /*109c*/ 	.word	0x00000540
        /*10a0*/ 	.word	0x000000ff
        /*10a4*/ 	.word	0x00031c68
        /*10a8*/ 	.short	0x0100
        /*10aa*/ 	.byte	0x08
	.zero		1


	//   ....[10]....
        /*10ac*/ 	.word	0x00000630
        /*10b0*/ 	.word	0x000000ff
        /*10b4*/ 	.word	0x00031c70
        /*10b8*/ 	.short	0x0100
        /*10ba*/ 	.byte	0x06
	.zero		1


	//   ....[11]....
        /*10bc*/ 	.word	0x00000640
        /*10c0*/ 	.word	0x000000ff
        /*10c4*/ 	.word	0x00031c80
        /*10c8*/ 	.short	0x0100
        /*10ca*/ 	.byte	0x06
	.zero		1


	//   ....[12]....
        /*10cc*/ 	.word	0x00000650
        /*10d0*/ 	.word	0x000000ff
        /*10d4*/ 	.word	0x00031c78
        /*10d8*/ 	.short	0x0100
        /*10da*/ 	.byte	0x06
	.zero		1


	//   ....[13]....
        /*10dc*/ 	.word	0x00000660
        /*10e0*/ 	.word	0x000000ff
        /*10e4*/ 	.word	0x00031c88
        /*10e8*/ 	.short	0x0100
        /*10ea*/ 	.byte	0x06
	.zero		1


	//   ....[14]....
        /*10ec*/ 	.word	0x00000790
        /*10f0*/ 	.word	0x000000ff
        /*10f4*/ 	.word	0x00031c90
        /*10f8*/ 	.short	0x0100
        /*10fa*/ 	.byte	0x08
	.zero		1


	//   ....[15]....
        /*10fc*/ 	.word	0x000007a0
        /*1100*/ 	.word	0x000000ff
        /*1104*/ 	.word	0x00031ca0
        /*1108*/ 	.short	0x0100
        /*110a*/ 	.byte	0x08
	.zero		1


	//   ....[16]....
        /*110c*/ 	.word	0x000007b0
        /*1110*/ 	.word	0x000000ff
        /*1114*/ 	.word	0x00031c98
        /*1118*/ 	.short	0x0100
        /*111a*/ 	.byte	0x08
	.zero		1


	//   ....[17]....
        /*111c*/ 	.word	0x000007c0
        /*1120*/ 	.word	0x000000ff
        /*1124*/ 	.word	0x00031ca8
        /*1128*/ 	.short	0x0100
        /*112a*/ 	.byte	0x08
	.zero		1


	//   ....[18]....
        /*112c*/ 	.word	0x000008f0
        /*1130*/ 	.word	0x000000ff
        /*1134*/ 	.word	0x00031cb0
        /*1138*/ 	.short	0x0100
        /*113a*/ 	.byte	0x08
	.zero		1


	//   ....[19]....
        /*113c*/ 	.word	0x00000900
        /*1140*/ 	.word	0x000000ff
        /*1144*/ 	.word	0x00031cc0
        /*1148*/ 	.short	0x0100
        /*114a*/ 	.byte	0x08
	.zero		1


	//   ....[20]....
        /*114c*/ 	.word	0x00000910
        /*1150*/ 	.word	0x000000ff
        /*1154*/ 	.word	0x00031cb8
        /*1158*/ 	.short	0x0100
        /*115a*/ 	.byte	0x08
	.zero		1


	//   ....[21]....
        /*115c*/ 	.word	0x00000920
        /*1160*/ 	.word	0x000000ff
        /*1164*/ 	.word	0x00031cc8
        /*1168*/ 	.short	0x0100
        /*116a*/ 	.byte	0x08
	.zero		1


	//   ....[22]....
        /*116c*/ 	.word	0x00003610
        /*1170*/ 	.word	0x00000015
        /*1174*/ 	.word	0x00031c90
        /*1178*/ 	.short	0x010a
        /*117a*/ 	.byte	0x3f
	.zero		1


	//   ....[23]....
        /*117c*/ 	.word	0x000050a0
        /*1180*/ 	.word	0x00000015
        /*1184*/ 	.word	0x00031c90
        /*1188*/ 	.short	0x010a
        /*118a*/ 	.byte	0x3f
	.zero		1


	//   ....[24]....
        /*118c*/ 	.word	0x00006b80
        /*1190*/ 	.word	0x00000015
        /*1194*/ 	.word	0x00031c90
        /*1198*/ 	.short	0x010a
        /*119a*/ 	.byte	0x3f
	.zero		1


	//   ....[25]....
        /*119c*/ 	.word	0x00006e30
        /*11a0*/ 	.word	0x00000020
        /*11a4*/ 	.word	0x00000000
        /*11a8*/ 	.short	0x0101
        /*11aa*/ 	.byte	0x3f
	.zero		1


	//   ....[26]....
        /*11ac*/ 	.word	0x00006e70
        /*11b0*/ 	.word	0x00000015
        /*11b4*/ 	.word	0x00031cb0
        /*11b8*/ 	.short	0x010a
        /*11ba*/ 	.byte	0x3f
	.zero		1


	//   ....[27]....
        /*11bc*/ 	.word	0x00007200
        /*11c0*/ 	.word	0x00000015
        /*11c4*/ 	.word	0x00000000
        /*11c8*/ 	.short	0x0101
        /*11ca*/ 	.byte	0x3f
	.zero		1


	//   ....[28]....
        /*11cc*/ 	.word	0x00007b00
        /*11d0*/ 	.word	0x00000016
        /*11d4*/ 	.word	0x00031c00
        /*11d8*/ 	.short	0x010a
        /*11da*/ 	.byte	0x3f
	.zero		1


	//   ....[29]....
        /*11dc*/ 	.word	0x00007b50
        /*11e0*/ 	.word	0x00000016
        /*11e4*/ 	.word	0x00031c00
        /*11e8*/ 	.short	0x010a
        /*11ea*/ 	.byte	0x3f
	.zero		1


	//   ....[30]....
        /*11ec*/ 	.word	0x00008790
        /*11f0*/ 	.word	0x00000016
        /*11f4*/ 	.word	0x00031c00
        /*11f8*/ 	.short	0x010a
        /*11fa*/ 	.byte	0x3f
	.zero		1


	//   ....[31]....
        /*11fc*/ 	.word	0x0000a390
        /*1200*/ 	.word	0x00000016
        /*1204*/ 	.word	0x00031c00
        /*1208*/ 	.short	0x010a
        /*120a*/ 	.byte	0x3f
	.zero		1


	//   ....[32]....
        /*120c*/ 	.word	0x0000bbb0
        /*1210*/ 	.word	0x00000015
        /*1214*/ 	.word	0x00031c30
        /*1218*/ 	.short	0x010a
        /*121a*/ 	.byte	0x3f
	.zero		1


	//   ....[33]....
        /*121c*/ 	.word	0x0000bc20
        /*1220*/ 	.word	0x00000015
        /*1224*/ 	.word	0x00031c30
        /*1228*/ 	.short	0x010a
        /*122a*/ 	.byte	0x3f
	.zero		1


	//   ....[34]....
        /*122c*/ 	.word	0x0000f070
        /*1230*/ 	.word	0x00000010
        /*1234*/ 	.word	0x00000000
        /*1238*/ 	.short	0x0101
        /*123a*/ 	.byte	0x3f
	.zero		1


	//   ....[35]....
        /*123c*/ 	.word	0x00010040
        /*1240*/ 	.word	0x00000000
        /*1244*/ 	.word	0x00031c30
        /*1248*/ 	.short	0x010a
        /*124a*/ 	.byte	0x3f
	.zero		1


	//   ....[36]....
        /*124c*/ 	.word	0x00010090
        /*1250*/ 	.word	0x00000000
        /*1254*/ 	.word	0x00031c30
        /*1258*/ 	.short	0x010a
        /*125a*/ 	.byte	0x3f
	.zero		1


	//   ....[37]....
        /*125c*/ 	.word	0x00012530
        /*1260*/ 	.word	0x0000000e
        /*1264*/ 	.word	0x00031c50
        /*1268*/ 	.short	0x010a
        /*126a*/ 	.byte	0x3f
	.zero		1


	//   ....[38]....
        /*126c*/ 	.word	0x00012570
        /*1270*/ 	.word	0x0000000e
        /*1274*/ 	.word	0x00031c50
        /*1278*/ 	.short	0x010a
        /*127a*/ 	.byte	0x3f
	.zero		1


	//   ....[39]....
        /*127c*/ 	.word	0x00014350
        /*1280*/ 	.word	0x0000004b
        /*1284*/ 	.word	0x00000000
        /*1288*/ 	.short	0x0101
        /*128a*/ 	.byte	0x3f
	.zero		1


	//   ....[40]....
        /*128c*/ 	.word	0x00014370
        /*1290*/ 	.word	0x0000004a
        /*1294*/ 	.word	0x00000000
        /*1298*/ 	.short	0x0101
        /*129a*/ 	.byte	0x3f
	.zero		1


	//   ....[41]....
        /*129c*/ 	.word	0x00015310
        /*12a0*/ 	.word	0x00000000
        /*12a4*/ 	.word	0x00031c30
        /*12a8*/ 	.short	0x010a
        /*12aa*/ 	.byte	0x3f
	.zero		1


	//   ....[42]....
        /*12ac*/ 	.word	0x00015360
        /*12b0*/ 	.word	0x00000000
        /*12b4*/ 	.word	0x00031c30
        /*12b8*/ 	.short	0x010a
        /*12ba*/ 	.byte	0x3f
	.zero		1


	//   ....[43]....
        /*12bc*/ 	.word	0x00017800
        /*12c0*/ 	.word	0x0000000e
        /*12c4*/ 	.word	0x00031c50
        /*12c8*/ 	.short	0x010a
        /*12ca*/ 	.byte	0x3f
	.zero		1


	//   ....[44]....
        /*12cc*/ 	.word	0x00017850
        /*12d0*/ 	.word	0x0000000e
        /*12d4*/ 	.word	0x00031c50
        /*12d8*/ 	.short	0x010a
        /*12da*/ 	.byte	0x3f
	.zero		1


	//   ....[45]....
        /*12dc*/ 	.word	0x00018ae0
        /*12e0*/ 	.word	0x0000004a
        /*12e4*/ 	.word	0x00000000
        /*12e8*/ 	.short	0x0101
        /*12ea*/ 	.byte	0x3f
	.zero		1


	//   ....[46]....
        /*12ec*/ 	.word	0x00018b40
        /*12f0*/ 	.word	0x00000049
        /*12f4*/ 	.word	0x00000000
        /*12f8*/ 	.short	0x0101
        /*12fa*/ 	.byte	0x3f
	.zero		1


	//   ....[47]....
        /*12fc*/ 	.word	0x00019a10
        /*1300*/ 	.word	0x0000000a
        /*1304*/ 	.word	0x00031c50
        /*1308*/ 	.short	0x010a
        /*130a*/ 	.byte	0x3f
	.zero		1


	//   ....[48]....
        /*130c*/ 	.word	0x00019ac0
        /*1310*/ 	.word	0x0000000a
        /*1314*/ 	.word	0x00031c50
        /*1318*/ 	.short	0x010a
        /*131a*/ 	.byte	0x3f
	.zero		1


	//   ....[49]....
        /*131c*/ 	.word	0x0001a340
        /*1320*/ 	.word	0x0000000a
        /*1324*/ 	.word	0x00000000
        /*1328*/ 	.short	0x0101
        /*132a*/ 	.byte	0x3f
	.zero		1


	//   ....[50]....
        /*132c*/ 	.word	0x0001b6f0
        /*1330*/ 	.word	0x00000000
        /*1334*/ 	.word	0x00000000
        /*1338*/ 	.short	0x0101
        /*133a*/ 	.byte	0x3f
	.zero		1


	//   ....[51]....
        /*133c*/ 	.word	0x0001bbf0
        /*1340*/ 	.word	0x00000006
        /*1344*/ 	.word	0x00000000
        /*1348*/ 	.short	0x0101
        /*134a*/ 	.byte	0x3f
	.zero		1


	//   ....[52]....
        /*134c*/ 	.word	0x0001f070
        /*1350*/ 	.word	0x00000010
        /*1354*/ 	.word	0x00031c20
        /*1358*/ 	.short	0x010a
        /*135a*/ 	.byte	0x3f
	.zero		1


	//   ....[53]....
        /*135c*/ 	.word	0x0001f130
        /*1360*/ 	.word	0x00000009
        /*1364*/ 	.word	0x00031ca0
        /*1368*/ 	.short	0x010a
        /*136a*/ 	.byte	0x3f
	.zero		1


	//   ....[54]....
        /*136c*/ 	.word	0x0001f550
        /*1370*/ 	.word	0x00000009
        /*1374*/ 	.word	0x00031cc0
        /*1378*/ 	.short	0x010a
        /*137a*/ 	.byte	0x3f
	.zero		1


	//   ....[55]....
        /*137c*/ 	.word	0x0001faa0
        /*1380*/ 	.word	0x00000009
        /*1384*/ 	.word	0x00031ca0
        /*1388*/ 	.short	0x010a
        /*138a*/ 	.byte	0x3f
	.zero		1


	//   ....[56]....
        /*138c*/ 	.word	0x0001feb0
        /*1390*/ 	.word	0x00000009
        /*1394*/ 	.word	0x00031cc0
        /*1398*/ 	.short	0x010a
        /*139a*/ 	.byte	0x3f
	.zero		1


	//   ....[57]....
        /*139c*/ 	.word	0x00020f30
        /*13a0*/ 	.word	0x00000000
        /*13a4*/ 	.word	0x00031c40
        /*13a8*/ 	.short	0x010a
        /*13aa*/ 	.byte	0x3f
	.zero		1


	//   ....[58]....
        /*13ac*/ 	.word	0x00021e00
        /*13b0*/ 	.word	0x00000010
        /*13b4*/ 	.word	0x00031c00
        /*13b8*/ 	.short	0x0107
        /*13ba*/ 	.byte	0x3f
	.zero		1


	//   ....[59]....
        /*13bc*/ 	.word	0x00021ef0
        /*13c0*/ 	.word	0x00000010
        /*13c4*/ 	.word	0x00031c00
        /*13c8*/ 	.short	0x0101
        /*13ca*/ 	.byte	0x3f
	.zero		1


	//   ....[60]....
        /*13cc*/ 	.word	0x00021f10
        /*13d0*/ 	.word	0x00000010
        /*13d4*/ 	.word	0x00031c20
        /*13d8*/ 	.short	0x010a
        /*13da*/ 	.byte	0x3f
	.zero		1


	//   ....[61]....
        /*13dc*/ 	.word	0x000222b0
        /*13e0*/ 	.word	0x00000003
        /*13e4*/ 	.word	0x00031c40
        /*13e8*/ 	.short	0x010a
        /*13ea*/ 	.byte	0x3f
	.zero		1


	//   ....[62]....
        /*13ec*/ 	.word	0x00022720
        /*13f0*/ 	.word	0x00000002
        /*13f4*/ 	.word	0x00031c60
        /*13f8*/ 	.short	0x010a
        /*13fa*/ 	.byte	0x3f
	.zero		1


	//   ....[63]....
        /*13fc*/ 	.word	0x00022e80
        /*1400*/ 	.word	0x00000003
        /*1404*/ 	.word	0x00031c40
        /*1408*/ 	.short	0x010a
        /*140a*/ 	.byte	0x3f
	.zero		1


	//   ....[64]....
        /*140c*/ 	.word	0x000232f0
        /*1410*/ 	.word	0x00000002
        /*1414*/ 	.word	0x00031c60
        /*1418*/ 	.short	0x010a
        /*141a*/ 	.byte	0x3f
	.zero		1


	//   ....[65]....
        /*141c*/ 	.word	0x000239b0
        /*1420*/ 	.word	0x00000003
        /*1424*/ 	.word	0x00031c40
        /*1428*/ 	.short	0x010a
        /*142a*/ 	.byte	0x3f
	.zero		1


	//   ....[66]....
        /*142c*/ 	.word	0x00023e20
        /*1430*/ 	.word	0x00000002
        /*1434*/ 	.word	0x00031c60
        /*1438*/ 	.short	0x010a
        /*143a*/ 	.byte	0x3f
	.zero		1


	//   ....[67]....
        /*143c*/ 	.word	0x00024480
        /*1440*/ 	.word	0x00000000
        /*1444*/ 	.word	0x00031c60
        /*1448*/ 	.short	0x010a
        /*144a*/ 	.byte	0x3f
	.zero		1


	//   ....[68]....
        /*144c*/ 	.word	0x00025a30
        /*1450*/ 	.word	0x00000009
        /*1454*/ 	.word	0x00031c20
        /*1458*/ 	.short	0x010a
        /*145a*/ 	.byte	0x3f
	.zero		1


	//   ....[69]....
        /*145c*/ 	.word	0x00025bc0
        /*1460*/ 	.word	0x00000007
        /*1464*/ 	.word	0x00000000
        /*1468*/ 	.short	0x010a
        /*146a*/ 	.byte	0x3f
	.zero		1


	//   ....[70]....
        /*146c*/ 	.word	0x00025c30
        /*1470*/ 	.word	0x00000003
        /*1474*/ 	.word	0x00000000
        /*1478*/ 	.short	0x010a
        /*147a*/ 	.byte	0x3f
	.zero		1


	//   ....[71]....
        /*147c*/ 	.word	0x00025c90
        /*1480*/ 	.word	0x00000005
        /*1484*/ 	.word	0x00000000
        /*1488*/ 	.short	0x010a
        /*148a*/ 	.byte	0x3f
	.zero		1


	//   ....[72]....
        /*148c*/ 	.word	0x00025cc0
        /*1490*/ 	.word	0x00000003
        /*1494*/ 	.word	0x00000000
        /*1498*/ 	.short	0x010a
        /*149a*/ 	.byte	0x3f
	.zero		1


	//   ....[73]....
        /*149c*/ 	.word	0x00025d20
        /*14a0*/ 	.word	0x00000015
        /*14a4*/ 	.word	0x00031c90
        /*14a8*/ 	.short	0x010a
        /*14aa*/ 	.byte	0x3f
	.zero		1


	//   ....[74]....
        /*14ac*/ 	.word	0x00025d70
        /*14b0*/ 	.word	0x00000015
        /*14b4*/ 	.word	0x00031c90
        /*14b8*/ 	.short	0x010a
        /*14ba*/ 	.byte	0x3f
	.zero		1


	//   ....[75]....
        /*14bc*/ 	.word	0x00025dc0
        /*14c0*/ 	.word	0x00000015
        /*14c4*/ 	.word	0x00031c90
        /*14c8*/ 	.short	0x010a
        /*14ca*/ 	.byte	0x3f
	.zero		1


	//   ....[76]....
        /*14cc*/ 	.word	0x00025e10
        /*14d0*/ 	.word	0x00000015
        /*14d4*/ 	.word	0x00031cb0
        /*14d8*/ 	.short	0x010a
        /*14da*/ 	.byte	0x3f
	.zero		1


	//   ....[77]....
        /*14dc*/ 	.word	0x000260c0
        /*14e0*/ 	.word	0x00000016
        /*14e4*/ 	.word	0x00031c00
        /*14e8*/ 	.short	0x010a
        /*14ea*/ 	.byte	0x3f
	.zero		1


	//   ....[78]....
        /*14ec*/ 	.word	0x000262e0
        /*14f0*/ 	.word	0x00000016
        /*14f4*/ 	.word	0x00031c00
        /*14f8*/ 	.short	0x010a
        /*14fa*/ 	.byte	0x3f
	.zero		1


	//   ....[79]....
        /*14fc*/ 	.word	0x00026330
        /*1500*/ 	.word	0x00000015
        /*1504*/ 	.word	0x00031c30
        /*1508*/ 	.short	0x010a
        /*150a*/ 	.byte	0x3f
	.zero		1


	//   ....[80]....
        /*150c*/ 	.word	0x00026380
        /*1510*/ 	.word	0x00000000
        /*1514*/ 	.word	0x00031c30
        /*1518*/ 	.short	0x010a
        /*151a*/ 	.byte	0x3f
	.zero		1


	//   ....[81]....
        /*151c*/ 	.word	0x000263d0
        /*1520*/ 	.word	0x0000000e
        /*1524*/ 	.word	0x00031c50
        /*1528*/ 	.short	0x010a
        /*152a*/ 	.byte	0x3f
	.zero		1


	//   ....[82]....
        /*152c*/ 	.word	0x00026420
        /*1530*/ 	.word	0x00000000
        /*1534*/ 	.word	0x00031c30
        /*1538*/ 	.short	0x010a
        /*153a*/ 	.byte	0x3f
	.zero		1


	//   ....[83]....
        /*153c*/ 	.word	0x00026470
        /*1540*/ 	.word	0x0000000e
        /*1544*/ 	.word	0x00031c50
        /*1548*/ 	.short	0x010a
        /*154a*/ 	.byte	0x3f
	.zero		1


	//   ....[84]....
        /*154c*/ 	.word	0x000264c0
        /*1550*/ 	.word	0x0000000a
        /*1554*/ 	.word	0x00031c50
        /*1558*/ 	.short	0x010a
        /*155a*/ 	.byte	0x3f
	.zero		1


	//   ....[85]....
        /*155c*/ 	.word	0x00026c40
        /*1560*/ 	.word	0x00000010
        /*1564*/ 	.word	0x00031c20
        /*1568*/ 	.short	0x010a
        /*156a*/ 	.byte	0x3f
	.zero		1


	//   ....[86]....
        /*156c*/ 	.word	0x00026c90
        /*1570*/ 	.word	0x00000009
        /*1574*/ 	.word	0x00031ca0
        /*1578*/ 	.short	0x010a
        /*157a*/ 	.byte	0x3f
	.zero		1


	//   ....[87]....
        /*157c*/ 	.word	0x00026ce0
        /*1580*/ 	.word	0x00000009
        /*1584*/ 	.word	0x00031cc0
        /*1588*/ 	.short	0x010a
        /*158a*/ 	.byte	0x3f
	.zero		1


	//   ....[88]....
        /*158c*/ 	.word	0x00026d30
        /*1590*/ 	.word	0x00000009
        /*1594*/ 	.word	0x00031ca0
        /*1598*/ 	.short	0x010a
        /*159a*/ 	.byte	0x3f
	.zero		1


	//   ....[89]....
        /*159c*/ 	.word	0x00026d80
        /*15a0*/ 	.word	0x00000009
        /*15a4*/ 	.word	0x00031cc0
        /*15a8*/ 	.short	0x010a
        /*15aa*/ 	.byte	0x3f
	.zero		1


	//   ....[90]....
        /*15ac*/ 	.word	0x00026f20
        /*15b0*/ 	.word	0x00000000
        /*15b4*/ 	.word	0x00031c40
        /*15b8*/ 	.short	0x010a
        /*15ba*/ 	.byte	0x3f
	.zero		1


	//   ....[91]....
        /*15bc*/ 	.word	0x000277b0
        /*15c0*/ 	.word	0x00000010
        /*15c4*/ 	.word	0x00031c20
        /*15c8*/ 	.short	0x010a
        /*15ca*/ 	.byte	0x3f
	.zero		1


	//   ....[92]....
        /*15cc*/ 	.word	0x00027800
        /*15d0*/ 	.word	0x00000003
        /*15d4*/ 	.word	0x00031c40
        /*15d8*/ 	.short	0x010a
        /*15da*/ 	.byte	0x3f
	.zero		1


	//   ....[93]....
        /*15dc*/ 	.word	0x00027850
        /*15e0*/ 	.word	0x00000002
        /*15e4*/ 	.word	0x00031c60
        /*15e8*/ 	.short	0x010a
        /*15ea*/ 	.byte	0x3f
	.zero		1


	//   ....[94]....
        /*15ec*/ 	.word	0x000278a0
        /*15f0*/ 	.word	0x00000003
        /*15f4*/ 	.word	0x00031c40
        /*15f8*/ 	.short	0x010a
        /*15fa*/ 	.byte	0x3f
	.zero		1


	//   ....[95]....
        /*15fc*/ 	.word	0x000278f0
        /*1600*/ 	.word	0x00000002
        /*1604*/ 	.word	0x00031c60
        /*1608*/ 	.short	0x010a
        /*160a*/ 	.byte	0x3f
	.zero		1


	//   ....[96]....
        /*160c*/ 	.word	0x00027940
        /*1610*/ 	.word	0x00000003
        /*1614*/ 	.word	0x00031c40
        /*1618*/ 	.short	0x010a
        /*161a*/ 	.byte	0x3f
	.zero		1


	//   ....[97]....
        /*161c*/ 	.word	0x00027990
        /*1620*/ 	.word	0x00000002
        /*1624*/ 	.word	0x00031c60
        /*1628*/ 	.short	0x010a
        /*162a*/ 	.byte	0x3f
	.zero		1


	//   ....[98]....
        /*162c*/ 	.word	0x000279e0
        /*1630*/ 	.word	0x00000000
        /*1634*/ 	.word	0x00031c60
        /*1638*/ 	.short	0x010a
        /*163a*/ 	.byte	0x3f
	.zero		1


	//   ....[99]....
        /*163c*/ 	.word	0x00028430
        /*1640*/ 	.word	0x00000009
        /*1644*/ 	.word	0x00031c20
        /*1648*/ 	.short	0x010a
        /*164a*/ 	.byte	0x3f
	.zero		1


	//   ....[100]....
        /*164c*/ 	.word	0x000285d0
        /*1650*/ 	.word	0x00000007
        /*1654*/ 	.word	0x00000000
        /*1658*/ 	.short	0x010a
        /*165a*/ 	.byte	0x3f
	.zero		1


	//   ....[101]....
        /*165c*/ 	.word	0x00028620
        /*1660*/ 	.word	0x00000003
        /*1664*/ 	.word	0x00000000
        /*1668*/ 	.short	0x010a
        /*166a*/ 	.byte	0x3f
	.zero		1


	//   ....[102]....
        /*166c*/ 	.word	0x00028670
        /*1670*/ 	.word	0x00000005
        /*1674*/ 	.word	0x00000000
        /*1678*/ 	.short	0x010a
        /*167a*/ 	.byte	0x3f
	.zero		1


	//----- nvinfo : EIATTR_NUM_MBARRIERS
	.align		4
.L_1367:
        /*167c*/ 	.byte	0x03, 0x38
        /*167e*/ 	.short	0x0016


	//----- nvinfo : EIATTR_EXIT_INSTR_OFFSETS
	.align		4
        /*1680*/ 	.byte	0x04, 0x1c
        /*1682*/ 	.short	(.L_1369 - .L_1368)


	//   ....[0]....
.L_1368:
        /*1684*/ 	.word	0x00025d10


	//----- nvinfo : EIATTR_MAX_THREADS
	.align		4
.L_1369:
        /*1688*/ 	.byte	0x04, 0x05
        /*168a*/ 	.short	(.L_1371 - .L_1370)
.L_1370:
        /*168c*/ 	.word	0x00000200
        /*1690*/ 	.word	0x00000001
        /*1694*/ 	.word	0x00000001


	//----- nvinfo : EIATTR_CRS_STACK_SIZE
	.align		4
.L_1371:
        /*1698*/ 	.byte	0x04, 0x1e
        /*169a*/ 	.short	(.L_1373 - .L_1372)
.L_1372:
        /*169c*/ 	.word	0x00000000


	//----- nvinfo : EIATTR_CBANK_PARAM_SIZE
	.align		4
.L_1373:
        /*16a0*/ 	.byte	0x03, 0x19
        /*16a2*/ 	.short	0x0af0


	//----- nvinfo : EIATTR_PARAM_CBANK
	.align		4
        /*16a4*/ 	.byte	0x04, 0x0a
        /*16a6*/ 	.short	(.L_1375 - .L_1374)
	.align		4
.L_1374:
        /*16a8*/ 	.word	index@(.nv.constant0._ZN7cutlass13device_kernelIN5flash11enable_sm90INS1_16FlashAttnFwdSm90INS1_25CollectiveMainloopFwdSm90ILi2EN4cute5tupleIJNS5_1CILi1EEES8_S8_EEENS6_IJNS7_ILi192EEENS7_ILi144EEENS7_ILi96EEEEEELi96ENS_6half_tEfNS_4arch4Sm90ELb1ELb0ELb0ELb1ELb0ELb1ELb0ELb0ELb1ELb1ELb1ELb0EEENS1_21CollectiveEpilogueFwdINS6_IJSA_SC_SB_EEES9_SE_SG_Li384ELb1ELb1ELb1ELb0EEENS1_36VarlenDynamicPersistentTileSchedulerILi192ELi144ELi384ELi128ELb1ELb1ELb1ELb1ELb1ELb1EEEEEEEEEvNT_6ParamsE)
        /*16ac*/ 	.short	0x0210
        /*16ae*/ 	.short	0x0af0


	//----- nvinfo : EIATTR_SW_WAR
	.align		4
.L_1375:
        /*16b0*/ 	.byte	0x04, 0x36
        /*16b2*/ 	.short	(.L_1377 - .L_1376)
.L_1376:
        /*16b4*/ 	.word	0x00000008
.L_1377:


//--------------------- .nv.info._ZN7cutlass13device_kernelIN5flash11enable_sm90INS1_16FlashAttnFwdSm90INS1_25CollectiveMainloopFwdSm90ILi2EN4cute5tupleIJNS5_1CILi1EEES8_S8_EEENS6_IJNS7_ILi192EEESA_NS7_ILi64EEEEEELi64ENS_6half_tEfNS_4arch4Sm90ELb0ELb0ELb0ELb0ELb0ELb0ELb0ELb0ELb1ELb1ELb1ELb0EEENS1_21CollectiveEpilogueFwdINS6_IJSA_SB_SA_EEES9_SD_SF_Li384ELb0ELb1ELb1ELb0EEENS1_19SingleTileSchedulerILb0ELb1ELb1ELi192EEEEEEEEEvNT_6ParamsE --------------------------
	.section	.nv.info._ZN7cutlass13device_kernelIN5flash11enable_sm90INS1_16FlashAttnFwdSm90INS1_25CollectiveMainloopFwdSm90ILi2EN4cute5tupleIJNS5_1CILi1EEES8_S8_EEENS6_IJNS7_ILi192EEESA_NS7_ILi64EEEEEELi64ENS_6half_tEfNS_4arch4Sm90ELb0ELb0ELb0ELb0ELb0ELb0ELb0ELb0ELb1ELb1ELb1ELb0EEENS1_21CollectiveEpilogueFwdINS6_IJSA_SB_SA_EEES9_SD_SF_Li384ELb0ELb1ELb1ELb0EEENS1_19SingleTileSchedulerILb0ELb1ELb1ELi192EEEEEEEEEvNT_6ParamsE,"",@"SHT_CUDA_INFO"
	.sectionflags	@""
	.align	4


	//----- nvinfo : EIATTR_CUDA_API_VERSION
	.align		4
        /*0000*/ 	.byte	0x04, 0x37
        /*0002*/ 	.short	(.L_1379 - .L_1378)
.L_1378:
        /*0004*/ 	.word	0x00000082


	//----- nvinfo : EIATTR_KPARAM_INFO
	.align		4
.L_1379:
        /*0008*/ 	.byte	0x04, 0x17
        /*000a*/ 	.short	(.L_1381 - .L_1380)
.L_1380:
        /*000c*/ 	.word	0x00000000
        /*0010*/ 	.short	0x0000
        /*0012*/ 	.short	0x0070
        /*0014*/ 	.byte	0x00, 0xf0, 0x01, 0x28


	//----- nvinfo : EIATTR_SPARSE_MMA_MASK
	.align		4
.L_1381:
        /*0018*/ 	.byte	0x03, 0x50
        /*001a*/ 	.short	0x0000


	//----- nvinfo : EIATTR_MAXREG_COUNT
	.align		4
        /*001c*/ 	.byte	0x03, 0x1b
        /*001e*/ 	.short	0x0080


	//----- nvinfo : EIATTR_NUM_BARRIERS
	.align		4
        /*0020*/ 	.byte	0x02, 0x4c
        /*0022*/ 	.byte	0x10
	.zero		1


	//----- nvinfo : EIATTR_EXTERNS
	.align		4
        /*0024*/ 	.byte	0x04, 0x0f
        /*0026*/ 	.short	(.L_1383 - .L_1382)


	//   ....[0]....
	.align		4
.L_1382:
        /*0028*/ 	.word	index@(__assertfail)


	//----- nvinfo : EIATTR_ANNOTATIONS
	.align		4
.L_1383:
        /*002c*/ 	.byte	0x04, 0x55
        /*002e*/ 	.short	(.L_1385 - .L_1384)


	//   ....[0]....
.L_1384:
        /* <DEDUP_REMOVED lines=9> */


	//----- nvinfo : EIATTR_MERCURY_ISA_VERSION
	.align		4
.L_1385:
        /*00b0*/ 	.byte	0x03, 0x5f
        /*00b2*/ 	.short	0x0101


	//----- nvinfo : EIATTR_INT_WARP_WIDE_INSTR_OFFSETS
	.align		4
        /*00b4*/ 	.byte	0x04, 0x31
        /*00b6*/ 	.short	(.L_1387 - .L_1386)


	//   ....[0]....
.L_1386:
        /*00b8*/ 	.word	0x00000120


	//   ....[1]....
        /*00bc*/ 	.word	0x000001c0


	//   ....[2]....
        /*00c0*/ 	.word	0x00000230


	//----- nvinfo : EIATTR_COOP_GROUP_MASK_REGIDS
	.align		4
.L_1387:
        /*00c4*/ 	.byte	0x04, 0x29
        /*00c6*/ 	.short	(.L_1389 - .L_1388)


	//   ....[0]....
.L_1388:
        /*00c8*/ 	.word	0xffffffff


	//   ....[1]....
        /*00cc*/ 	.word	0xffffffff


	//   ....[2]....
        /*00d0*/ 	.word	0xffffffff


	//   ....[3]....
        /*00d4*/ 	.word	0xffffffff


	//   ....[4]....
        /*00d8*/ 	.word	0xffffffff


	//   ....[5]....
        /*00dc*/ 	.word	0xffffffff


	//   ....[6]....
        /*00e0*/ 	.word	0xffffffff


	//   ....[7]....
        /*00e4*/ 	.word	0xffffffff


	//   ....[8]....
        /*00e8*/ 	.word	0xffffffff


	//   ....[9]....
        /*00ec*/ 	.word	0xffffffff


	//   ....[10]....
        /*00f0*/ 	.word	0xffffffff


	//   ....[11]....
        /*00f4*/ 	.word	0xffffffff


	//   ....[12]....
        /*00f8*/ 	.word	0xffffffff


	//   ....[13]....
        /*00fc*/ 	.word	0xffffffff


	//   ....[14]....
        /*0100*/ 	.word	0xffffffff


	//   ....[15]....
        /*0104*/ 	.word	0xffffffff


	//   ....[16]....
        /*0108*/ 	.word	0xffffffff


	//   ....[17]....
        /*010c*/ 	.word	0xffffffff


	//   ....[18]....
        /*0110*/ 	.word	0xffffffff


	//   ....[19]....
        /*0114*/ 	.word	0xffffffff


	//   ....[20]....
        /*0118*/ 	.word	0xffffffff


	//   ....[21]....
        /*011c*/ 	.word	0xffffffff


	//   ....[22]....
        /*0120*/ 	.word	0xffffffff


	//   ....[23]....
        /*0124*/ 	.word	0xffffffff


	//   ....[24]....
        /*0128*/ 	.word	0xffffffff


	//   ....[25]....
        /*012c*/ 	.word	0xffffffff


	//   ....[26]....
        /*0130*/ 	.word	0xffffffff


	//   ....[27]....
        /*0134*/ 	.word	0xffffffff


	//   ....[28]....
        /*0138*/ 	.word	0xffffffff


	//   ....[29]....
        /*013c*/ 	.word	0xffffffff


	//   ....[30]....
        /*0140*/ 	.word	0xffffffff


	//   ....[31]....
        /*0144*/ 	.word	0xffffffff


	//   ....[32]....
        /*0148*/ 	.word	0xffffffff


	//   ....[33]....
        /*014c*/ 	.word	0xffffffff


	//   ....[34]....
        /*0150*/ 	.word	0xffffffff


	//   ....[35]....
        /*0154*/ 	.word	0xffffffff


	//   ....[36]....
        /*0158*/ 	.word	0xffffffff


	//   ....[37]....
        /*015c*/ 	.word	0xffffffff


	//   ....[38]....
        /*0160*/ 	.word	0xffffffff


	//   ....[39]....
        /*0164*/ 	.word	0xffffffff


	//   ....[40]....
        /*0168*/ 	.word	0xffffffff


	//   ....[41]....
        /*016c*/ 	.word	0xffffffff


	//   ....[42]....
        /*0170*/ 	.word	0xffffffff


	//   ....[43]....
        /*0174*/ 	.word	0xffffffff


	//   ....[44]....
        /*0178*/ 	.word	0xffffffff


	//   ....[45]....
        /*017c*/ 	.word	0xffffffff


	//   ....[46]....
        /*0180*/ 	.word	0xffffffff


	//   ....[47]....
        /*0184*/ 	.word	0xffffffff


	//   ....[48]....
        /*0188*/ 	.word	0xffffffff


	//   ....[49]....
        /*018c*/ 	.word	0xffffffff


	//   ....[50]....
        /*0190*/ 	.word	0xffffffff


	//   ....[51]....
        /*0194*/ 	.word	0xffffffff


	//   ....[52]....
        /*0198*/ 	.word	0xffffffff


	//   ....[53]....
        /*019c*/ 	.word	0xffffffff


	//   ....[54]....
        /*01a0*/ 	.word	0xffffffff


	//   ....[55]....
        /*01a4*/ 	.word	0xffffffff


	//   ....[56]....
        /*01a8*/ 	.word	0xffffffff


	//   ....[57]....
        /*01ac*/ 	.word	0x0500000f


	//   ....[58]....
        /*01b0*/ 	.word	0x0500000f


	//   ....[59]....
        /*01b4*/ 	.word	0x0500000f


	//   ....[60]....
        /*01b8*/ 	.word	0x0500000f


	//   ....[61]....
        /*01bc*/ 	.word	0x0500000f


	//   ....[62]....
        /*01c0*/ 	.word	0x0500000f


	//   ....[63]....
        /*01c4*/ 	.word	0x0500000f


	//   ....[64]....
        /*01c8*/ 	.word	0x0500000f


	//   ....[65]....
        /*01cc*/ 	.word	0x0500000f


	//   ....[66]....
        /*01d0*/ 	.word	0x0500000f


	//   ....[67]....
        /*01d4*/ 	.word	0x0500000f


	//   ....[68]....
        /*01d8*/ 	.word	0x0500000f


	//   ....[69]....
        /*01dc*/ 	.word	0x0500000f


	//   ....[70]....
        /*01e0*/ 	.word	0x0500000f


	//   ....[71]....
        /*01e4*/ 	.word	0x0500000f


	//   ....[72]....
        /*01e8*/ 	.word	0x0500000f


	//   ....[73]....
        /*01ec*/ 	.word	0x0500000f


	//   ....[74]....
        /*01f0*/ 	.word	0x0500000f


	//   ....[75]....
        /*01f4*/ 	.word	0x0500000f


	//   ....[76]....
        /*01f8*/ 	.word	0x0500000f


	//   ....[77]....
        /*01fc*/ 	.word	0x0500000f


	//   ....[78]....
        /*0200*/ 	.word	0x0500000f


	//   ....[79]....
        /*0204*/ 	.word	0x0500000f


	//   ....[80]....
        /*0208*/ 	.word	0x0500000f


	//   ....[81]....
        /*020c*/ 	.word	0x0500000f


	//   ....[82]....
        /*0210*/ 	.word	0x0500000f


	//----- nvinfo : EIATTR_COOP_GROUP_INSTR_OFFSETS
	.align		4
.L_1389:
        /*0214*/ 	.byte	0x04, 0x28
        /*0216*/ 	.short	(.L_1391 - .L_1390)


	//   ....[0]....
.L_1390:
        /*0218*/ 	.word	0x00000060


	//   ....[1]....
        /*021c*/ 	.word	0x00000130


	//   ....[2]....
        /*0220*/ 	.word	0x000001e0


	//   ....[3]....
        /*0224*/ 	.word	0x000003a0


	//   ....[4]....
        /*0228*/ 	.word	0x00000500


	//   ....[5]....
        /*022c*/ 	.word	0x00000620


	//   ....[6]....
        /*0230*/ 	.word	0x00000780


	//   ....[7]....
        /*0234*/ 	.word	0x00000f80


	//   ....[8]....
        /*0238*/ 	.word	0x00002220


	//   ....[9]....
        /*023c*/ 	.word	0x000022f0


	//   ....[10]....
        /*0240*/ 	.word	0x00002ae0


	//   ....[11]....
        /*0244*/ 	.word	0x00002b40


	//   ....[12]....
        /*0248*/ 	.word	0x00004010


	//   ....[13]....
        /*024c*/ 	.word	0x00004d60


	//   ....[14]....
        /*0250*/ 	.word	0x00004db0


	//   ....[15]....
        /*0254*/ 	.word	0x00004de0


	//   ....[16]....
        /*0258*/ 	.word	0x00004e30


	//   ....[17]....
        /*025c*/ 	.word	0x00006be0


	//   ....[18]....
        /*0260*/ 	.word	0x00006d20


	//   ....[19]....
        /*0264*/ 	.word	0x00006dd0


	//   ....[20]....
        /*0268*/ 	.word	0x00006e40


	//   ....[21]....
        /*026c*/ 	.word	0x00006ec0


	//   ....[22]....
        /*0270*/ 	.word	0x00007db0


	//   ....[23]....
        /*0274*/ 	.word	0x00007dc0


	//   ....[24]....
        /*0278*/ 	.word	0x00007dd0


	//   ....[25]....
        /*027c*/ 	.word	0x00007de0


	//   ....[26]....
        /*0280*/ 	.word	0x00007ec0


	//   ....[27]....
        /*0284*/ 	.word	0x00007ed0


	//   ....[28]....
        /*0288*/ 	.word	0x00008200


	//   ....[29]....
        /*028c*/ 	.word	0x00008210


	//   ....[30]....
        /*0290*/ 	.word	0x00008920


	//   ....[31]....
        /*0294*/ 	.word	0x000092e0


	//   ....[32]....
        /*0298*/ 	.word	0x00009ce0


	//   ....[33]....
        /*029c*/ 	.word	0x00009cf0


	//   ....[34]....
        /*02a0*/ 	.word	0x00009d00


	//   ....[35]....
        /*02a4*/ 	.word	0x00009d20


	//   ....[36]....
        /*02a8*/ 	.word	0x00009d90


	//   ....[37]....
        /*02ac*/ 	.word	0x00009df0


	//   ....[38]....
        /*02b0*/ 	.word	0x00009e00


	//   ....[39]....
        /*02b4*/ 	.word	0x00009e60


	//   ....[40]....
        /*02b8*/ 	.word	0x00009e90


	//   ....[41]....
        /*02bc*/ 	.word	0x00009ef0


	//   ....[42]....
        /*02c0*/ 	.word	0x00009f10


	//   ....[43]....
        /*02c4*/ 	.word	0x00009f50


	//   ....[44]....
        /*02c8*/ 	.word	0x00009f70


	//   ....[45]....
        /*02cc*/ 	.word	0x00009ff0


	//   ....[46]....
        /*02d0*/ 	.word	0x0000a010


	//   ....[47]....
        /*02d4*/ 	.word	0x0000a040


	//   ....[48]....
        /*02d8*/ 	.word	0x0000a070


	//   ....[49]....
        /*02dc*/ 	.word	0x0000a0b0


	//   ....[50]....
        /*02e0*/ 	.word	0x0000a100


	//   ....[51]....
        /*02e4*/ 	.word	0x0000a130


	//   ....[52]....
        /*02e8*/ 	.word	0x0000a150


	//   ....[53]....
        /*02ec*/ 	.word	0x0000a170


	//   ....[54]....
        /*02f0*/ 	.word	0x0000a1c0


	//   ....[55]....
        /*02f4*/ 	.word	0x0000a220


	//   ....[56]....
        /*02f8*/ 	.word	0x0000bab0


	//   ....[57]....
        /*02fc*/ 	.word	0x0000bf20


	//   ....[58]....
        /*0300*/ 	.word	0x0000c090


	//   ....[59]....
        /*0304*/ 	.word	0x0000c0e0


	//   ....[60]....
        /*0308*/ 	.word	0x0000c200


	//   ....[61]....
        /*030c*/ 	.word	0x0000c250


	//   ....[62]....
        /*0310*/ 	.word	0x0000c2e0


	//   ....[63]....
        /*0314*/ 	.word	0x0000c390


	//   ....[64]....
        /*0318*/ 	.word	0x0000c420


	//   ....[65]....
        /*031c*/ 	.word	0x0000c4c0


	//   ....[66]....
        /*0320*/ 	.word	0x0000c550


	//   ....[67]....
        /*0324*/ 	.word	0x0000c600


	//   ....[68]....
        /*0328*/ 	.word	0x0000c690


	//   ....[69]....
        /*032c*/ 	.word	0x0000c730


	//   ....[70]....
        /*0330*/ 	.word	0x0000c7c0


	//   ....[71]....
        /*0334*/ 	.word	0x0000c880


	//   ....[72]....
        /*0338*/ 	.word	0x0000c8e0


	//   ....[73]....
        /*033c*/ 	.word	0x0000c9a0


	//   ....[74]....
        /*0340*/ 	.word	0x0000ca10


	//   ....[75]....
        /*0344*/ 	.word	0x0000cae0


	//   ....[76]....
        /*0348*/ 	.word	0x0000cb40


	//   ....[77]....
        /*034c*/ 	.word	0x0000cc20


	//   ....[78]....
        /*0350*/ 	.word	0x0000cc80


	//   ....[79]....
        /*0354*/ 	.word	0x0000cd40


	//   ....[80]....
        /*0358*/ 	.word	0x0000cda0


	//   ....[81]....
        /*035c*/ 	.word	0x0000ce60


	//   ....[82]....
        /*0360*/ 	.word	0x0000d230


	//----- nvinfo : EIATTR_REG_RECONFIG
	.align		4
.L_1391:
        /*0364*/ 	.byte	0x01, 0x54
	.zero		2


	//----- nvinfo : EIATTR_SYSCALL_OFFSETS
	.align		4
        /*0368*/ 	.byte	0x04, 0x46
        /*036a*/ 	.short	(.L_1393 - .L_1392)


	//   ....[0]....
.L_1392:
        /*036c*/ 	.word	0x000010e0


	//   ....[1]....
        /*0370*/ 	.word	0x00008f90


	//   ....[2]....
        /*0374*/ 	.word	0x000090d0


	//   ....[3]....
        /*0378*/ 	.word	0x000091c0


	//   ....[4]....
        /*037c*/ 	.word	0x00009860


	//----- nvinfo : EIATTR_MBARRIER_INSTR_OFFSETS
	.align		4
.L_1393:
        /*0380*/ 	.byte	0x04, 0x39
        /*0382*/ 	.short	(.L_1395 - .L_1394)


	//   ....[0]....
.L_1394:
        /*0384*/ 	.word	0x00000250
        /*0388*/ 	.word	0x000000ff
        /*038c*/ 	.word	0x00030800
        /*0390*/ 	.short	0x0100
        /*0392*/ 	.byte	0x08
	.zero		1


	//   ....[1]....
        /*0394*/ 	.word	0x00000260
        /*0398*/ 	.word	0x000000ff
        /*039c*/ 	.word	0x00030820
        /*03a0*/ 	.short	0x0100
        /*03a2*/ 	.byte	0x08
	.zero		1


	//   ....[2]....
        /*03a4*/ 	.word	0x00000350
        /*03a8*/ 	.word	0x000000ff
        /*03ac*/ 	.word	0x00030830
        /*03b0*/ 	.short	0x0100
        /*03b2*/ 	.byte	0x08
	.zero		1


	//   ....[3]....
        /*03b4*/ 	.word	0x00000360
        /*03b8*/ 	.word	0x000000ff
        /*03bc*/ 	.word	0x00030840
        /*03c0*/ 	.short	0x0100
        /*03c2*/ 	.byte	0x08
	.zero		1


	//   ....[4]....
        /*03c4*/ 	.word	0x00000370
        /*03c8*/ 	.word	0x000000ff
        /*03cc*/ 	.word	0x00030838
        /*03d0*/ 	.short	0x0100
        /*03d2*/ 	.byte	0x08
	.zero		1


	//   ....[5]....
        /*03d4*/ 	.word	0x00000380
        /*03d8*/ 	.word	0x000000ff
        /*03dc*/ 	.word	0x00030848
        /*03e0*/ 	.short	0x0100
        /*03e2*/ 	.byte	0x08
	.zero		1


	//   ....[6]....
        /*03e4*/ 	.word	0x000004b0
        /*03e8*/ 	.word	0x000000ff
        /*03ec*/ 	.word	0x00030850
        /*03f0*/ 	.short	0x0100
        /*03f2*/ 	.byte	0x08
	.zero		1


	//   ....[7]....
        /*03f4*/ 	.word	0x000004c0
        /*03f8*/ 	.word	0x000000ff
        /*03fc*/ 	.word	0x00030860
        /*0400*/ 	.short	0x0100
        /*0402*/ 	.byte	0x08
	.zero		1


	//   ....[8]....
        /*0404*/ 	.word	0x000004d0
        /*0408*/ 	.word	0x000000ff
        /*040c*/ 	.word	0x00030858
        /*0410*/ 	.short	0x0100
        /*0412*/ 	.byte	0x08
	.zero		1


	//   ....[9]....
        /*0414*/ 	.word	0x000004e0
        /*0418*/ 	.word	0x000000ff
        /*041c*/ 	.word	0x00030868
        /*0420*/ 	.short	0x0100
        /*0422*/ 	.byte	0x08
	.zero		1


	//   ....[10]....
        /*0424*/ 	.word	0x000005d0
        /*0428*/ 	.word	0x000000ff
        /*042c*/ 	.word	0x00030870
        /*0430*/ 	.short	0x0100
        /*0432*/ 	.byte	0x06
	.zero		1


	//   ....[11]....
        /*0434*/ 	.word	0x000005e0
        /*0438*/ 	.word	0x000000ff
        /*043c*/ 	.word	0x00030880
        /*0440*/ 	.short	0x0100
        /*0442*/ 	.byte	0x06
	.zero		1


	//   ....[12]....
        /*0444*/ 	.word	0x000005f0
        /*0448*/ 	.word	0x000000ff
        /*044c*/ 	.word	0x00030878
        /*0450*/ 	.short	0x0100
        /*0452*/ 	.byte	0x06
	.zero		1


	//   ....[13]....
        /*0454*/ 	.word	0x00000600
        /*0458*/ 	.word	0x000000ff
        /*045c*/ 	.word	0x00030888
        /*0460*/ 	.short	0x0100
        /*0462*/ 	.byte	0x06
	.zero		1


	//   ....[14]....
        /*0464*/ 	.word	0x00000730
        /*0468*/ 	.word	0x000000ff
        /*046c*/ 	.word	0x00030890
        /*0470*/ 	.short	0x0100
        /*0472*/ 	.byte	0x08
	.zero		1


	//   ....[15]....
        /*0474*/ 	.word	0x00000740
        /*0478*/ 	.word	0x000000ff
        /*047c*/ 	.word	0x000308a0
        /*0480*/ 	.short	0x0100
        /*0482*/ 	.byte	0x08
	.zero		1


	//   ....[16]....
        /*0484*/ 	.word	0x00000750
        /*0488*/ 	.word	0x000000ff
        /*048c*/ 	.word	0x00030898
        /*0490*/ 	.short	0x0100
        /*0492*/ 	.byte	0x08
	.zero		1


	//   ....[17]....
        /*0494*/ 	.word	0x00000760
        /*0498*/ 	.word	0x000000ff
        /*049c*/ 	.word	0x000308a8
        /*04a0*/ 	.short	0x0100
        /*04a2*/ 	.byte	0x08
	.zero		1


	//   ....[18]....
        /*04a4*/ 	.word	0x00000890
        /*04a8*/ 	.word	0x000000ff
        /*04ac*/ 	.word	0x000308b0
        /*04b0*/ 	.short	0x0100
        /*04b2*/ 	.byte	0x08
	.zero		1


	//   ....[19]....
        /*04b4*/ 	.word	0x000008a0
        /*04b8*/ 	.word	0x000000ff
        /*04bc*/ 	.word	0x000308c0
        /*04c0*/ 	.short	0x0100
        /*04c2*/ 	.byte	0x08
	.zero		1


	//   ....[20]....
        /*04c4*/ 	.word	0x000008b0
        /*04c8*/ 	.word	0x000000ff
        /*04cc*/ 	.word	0x000308b8
        /*04d0*/ 	.short	0x0100
        /*04d2*/ 	.byte	0x08
	.zero		1


	//   ....[21]....
        /*04d4*/ 	.word	0x000008c0
        /*04d8*/ 	.word	0x000000ff
        /*04dc*/ 	.word	0x000308c8
        /*04e0*/ 	.short	0x0100
        /*04e2*/ 	.byte	0x08
	.zero		1


	//   ....[22]....
        /*04e4*/ 	.word	0x00001110
        /*04e8*/ 	.word	0x000000ff
        /*04ec*/ 	.word	0x00030800
        /*04f0*/ 	.short	0x010a
        /*04f2*/ 	.byte	0x24
	.zero		1


	//   ....[23]....
        /*04f4*/ 	.word	0x00001160
        /*04f8*/ 	.word	0x000000ff
        /*04fc*/ 	.word	0x00030830
        /*0500*/ 	.short	0x010a
        /*0502*/ 	.byte	0x24
	.zero		1


	//   ....[24]....
        /*0504*/ 	.word	0x00001240
        /*0508*/ 	.word	0x000000ff
        /*050c*/ 	.word	0x00030830
        /*0510*/ 	.short	0x010a
        /*0512*/ 	.byte	0x24
	.zero		1


	//   ....[25]....
        /*0514*/ 	.word	0x00002f80
        /*0518*/ 	.word	0x0000000a
        /*051c*/ 	.word	0x00000000
        /*0520*/ 	.short	0x0101
        /*0522*/ 	.byte	0x3f
	.zero		1


	//   ....[26]....
        /*0524*/ 	.word	0x00004280
        /*0528*/ 	.word	0x00000003
        /*052c*/ 	.word	0x00030830
        /*0530*/ 	.short	0x010a
        /*0532*/ 	.byte	0x3f
	.zero		1


	//   ....[27]....
        /*0534*/ 	.word	0x000042c0
        /*0538*/ 	.word	0x00000003
        /*053c*/ 	.word	0x00030830
        /*0540*/ 	.short	0x010a
        /*0542*/ 	.byte	0x3f
	.zero		1


	//   ....[28]....
        /*0544*/ 	.word	0x000044f0
        /*0548*/ 	.word	0x000000ff
        /*054c*/ 	.word	0x00030850
        /*0550*/ 	.short	0x010a
        /*0552*/ 	.byte	0x05
	.zero		1


	//   ....[29]....
        /*0554*/ 	.word	0x00004530
        /*0558*/ 	.word	0x000000ff
        /*055c*/ 	.word	0x00030850
        /*0560*/ 	.short	0x010a
        /*0562*/ 	.byte	0x05
	.zero		1


	//   ....[30]....
        /*0564*/ 	.word	0x000052b0
        /*0568*/ 	.word	0x00000004
        /*056c*/ 	.word	0x00000000
        /*0570*/ 	.short	0x0101
        /*0572*/ 	.byte	0x3f
	.zero		1


	//   ....[31]....
        /*0574*/ 	.word	0x000052e0
        /*0578*/ 	.word	0x0000000f
        /*057c*/ 	.word	0x00000000
        /*0580*/ 	.short	0x0101
        /*0582*/ 	.byte	0x3f
	.zero		1


	//   ....[32]....
        /*0584*/ 	.word	0x00006c50
        /*0588*/ 	.word	0x0000000b
        /*058c*/ 	.word	0x00030850
        /*0590*/ 	.short	0x010a
        /*0592*/ 	.byte	0x3f
	.zero		1


	//   ....[33]....
        /*0594*/ 	.word	0x00006c90
        /*0598*/ 	.word	0x0000000b
        /*059c*/ 	.word	0x00030850
        /*05a0*/ 	.short	0x010a
        /*05a2*/ 	.byte	0x3f
	.zero		1


	//   ....[34]....
        /*05a4*/ 	.word	0x00007430
        /*05a8*/ 	.word	0x00000009
        /*05ac*/ 	.word	0x00000000
        /*05b0*/ 	.short	0x0101
        /*05b2*/ 	.byte	0x3f
	.zero		1


	//   ....[35]....
        /*05b4*/ 	.word	0x00007e80
        /*05b8*/ 	.word	0x000000ff
        /*05bc*/ 	.word	0x00000000
        /*05c0*/ 	.short	0x0101
        /*05c2*/ 	.byte	0x04
	.zero		1


	//   ....[36]....
        /*05c4*/ 	.word	0x000094e0
        /*05c8*/ 	.word	0x000000ff
        /*05cc*/ 	.word	0x00030840
        /*05d0*/ 	.short	0x010a
        /*05d2*/ 	.byte	0x26
	.zero		1


	//   ....[37]....
        /*05d4*/ 	.word	0x0000a340
        /*05d8*/ 	.word	0x000000ff
        /*05dc*/ 	.word	0x00030800
        /*05e0*/ 	.short	0x0107
        /*05e2*/ 	.byte	0x26
	.zero		1


	//   ....[38]....
        /*05e4*/ 	.word	0x0000a380
        /*05e8*/ 	.word	0x000000ff
        /*05ec*/ 	.word	0x00030800
        /*05f0*/ 	.short	0x0101
        /*05f2*/ 	.byte	0x26
	.zero		1


	//   ....[39]....
        /*05f4*/ 	.word	0x0000a3b0
        /*05f8*/ 	.word	0x000000ff
        /*05fc*/ 	.word	0x00030820
        /*0600*/ 	.short	0x010a
        /*0602*/ 	.byte	0x26
	.zero		1


	//   ....[40]....
        /*0604*/ 	.word	0x0000a700
        /*0608*/ 	.word	0x000000ff
        /*060c*/ 	.word	0x00030848
        /*0610*/ 	.short	0x010a
        /*0612*/ 	.byte	0x26
	.zero		1


	//   ....[41]....
        /*0614*/ 	.word	0x0000a8f0
        /*0618*/ 	.word	0x000000ff
        /*061c*/ 	.word	0x00030860
        /*0620*/ 	.short	0x010a
        /*0622*/ 	.byte	0x26
	.zero		1


	//   ....[42]....
        /*0624*/ 	.word	0x0000acd0
        /*0628*/ 	.word	0x000000ff
        /*062c*/ 	.word	0x00030840
        /*0630*/ 	.short	0x010a
        /*0632*/ 	.byte	0x26
	.zero		1


	//   ....[43]....
        /*0634*/ 	.word	0x0000aef0
        /*0638*/ 	.word	0x000000ff
        /*063c*/ 	.word	0x00030868
        /*0640*/ 	.short	0x010a
        /*0642*/ 	.byte	0x26
	.zero		1


	//   ....[44]....
        /*0644*/ 	.word	0x0000b310
        /*0648*/ 	.word	0x000000ff
        /*064c*/ 	.word	0x00030848
        /*0650*/ 	.short	0x010a
        /*0652*/ 	.byte	0x26
	.zero		1


	//   ....[45]....
        /*0654*/ 	.word	0x0000b510
        /*0658*/ 	.word	0x000000ff
        /*065c*/ 	.word	0x00030860
        /*0660*/ 	.short	0x010a
        /*0662*/ 	.byte	0x26
	.zero		1


	//   ....[46]....
        /*0664*/ 	.word	0x0000b7b0
        /*0668*/ 	.word	0x00000003
        /*066c*/ 	.word	0x00030860
        /*0670*/ 	.short	0x010a
        /*0672*/ 	.byte	0x3f
	.zero		1


	//   ....[47]....
        /*0674*/ 	.word	0x0000ba70
        /*0678*/ 	.word	0x00000007
        /*067c*/ 	.word	0x00030820
        /*0680*/ 	.short	0x010a
        /*0682*/ 	.byte	0x3f
	.zero		1


	//   ....[48]....
        /*0684*/ 	.word	0x0000bbb0
        /*0688*/ 	.word	0x00000005
        /*068c*/ 	.word	0x00000000
        /*0690*/ 	.short	0x010a
        /*0692*/ 	.byte	0x3f
	.zero		1


	//   ....[49]....
        /*0694*/ 	.word	0x0000bc20
        /*0698*/ 	.word	0x00000003
        /*069c*/ 	.word	0x00000000
        /*06a0*/ 	.short	0x010a
        /*06a2*/ 	.byte	0x3f
	.zero		1


	//   ....[50]....
        /*06a4*/ 	.word	0x0000bc80
        /*06a8*/ 	.word	0x00000005
        /*06ac*/ 	.word	0x00000000
        /*06b0*/ 	.short	0x010a
        /*06b2*/ 	.byte	0x3f
	.zero		1


	//   ....[51]....
        /*06b4*/ 	.word	0x0000bcb0
        /*06b8*/ 	.word	0x00000003
        /*06bc*/ 	.word	0x00000000
        /*06c0*/ 	.short	0x010a
        /*06c2*/ 	.byte	0x3f
	.zero		1


	//   ....[52]....
        /*06c4*/ 	.word	0x0000bd20
        /*06c8*/ 	.word	0x00000003
        /*06cc*/ 	.word	0x00030800
        /*06d0*/ 	.short	0x010a
        /*06d2*/ 	.byte	0x3f
	.zero		1


	//   ....[53]....
        /*06d4*/ 	.word	0x0000bd80
        /*06d8*/ 	.word	0x00000003
        /*06dc*/ 	.word	0x00030830
        /*06e0*/ 	.short	0x010a
        /*06e2*/ 	.byte	0x3f
	.zero		1


	//   ....[54]....
        /*06e4*/ 	.word	0x0000bdd0
        /*06e8*/ 	.word	0x00000003
        /*06ec*/ 	.word	0x00030830
        /*06f0*/ 	.short	0x010a
        /*06f2*/ 	.byte	0x3f
	.zero		1


	//   ....[55]....
        /*06f4*/ 	.word	0x0000be30
        /*06f8*/ 	.word	0x00000003
        /*06fc*/ 	.word	0x00030850
        /*0700*/ 	.short	0x010a
        /*0702*/ 	.byte	0x3f
	.zero		1


	//   ....[56]....
        /*0704*/ 	.word	0x0000be80
        /*0708*/ 	.word	0x0000000b
        /*070c*/ 	.word	0x00030850
        /*0710*/ 	.short	0x010a
        /*0712*/ 	.byte	0x3f
	.zero		1


	//   ....[57]....
        /*0714*/ 	.word	0x0000bfe0
        /*0718*/ 	.word	0x00000003
        /*071c*/ 	.word	0x00030840
        /*0720*/ 	.short	0x010a
        /*0722*/ 	.byte	0x3f
	.zero		1


	//   ....[58]....
        /*0724*/ 	.word	0x0000cea0
        /*0728*/ 	.word	0x00000003
        /*072c*/ 	.word	0x00030820
        /*0730*/ 	.short	0x010a
        /*0732*/ 	.byte	0x3f
	.zero		1


	//   ....[59]....
        /*0734*/ 	.word	0x0000cf00
        /*0738*/ 	.word	0x00000003
        /*073c*/ 	.word	0x00030848
        /*0740*/ 	.short	0x010a
        /*0742*/ 	.byte	0x3f
	.zero		1


	//   ....[60]....
        /*0744*/ 	.word	0x0000cf60
        /*0748*/ 	.word	0x00000003
        /*074c*/ 	.word	0x00030860
        /*0750*/ 	.short	0x010a
        /*0752*/ 	.byte	0x3f
	.zero		1


	//   ....[61]....
        /*0754*/ 	.word	0x0000cfc0
        /*0758*/ 	.word	0x00000003
        /*075c*/ 	.word	0x00030840
        /*0760*/ 	.short	0x010a
        /*0762*/ 	.byte	0x3f
	.zero		1


	//   ....[62]....
        /*0764*/ 	.word	0x0000d020
        /*0768*/ 	.word	0x00000003
        /*076c*/ 	.word	0x00030868
        /*0770*/ 	.short	0x010a
        /*0772*/ 	.byte	0x3f
	.zero		1


	//   ....[63]....
        /*0774*/ 	.word	0x0000d080
        /*0778*/ 	.word	0x00000002
        /*077c*/ 	.word	0x00030848
        /*0780*/ 	.short	0x010a
        /*0782*/ 	.byte	0x3f
	.zero		1


	//   ....[64]....
        /*0784*/ 	.word	0x0000d0e0
        /*0788*/ 	.word	0x00000002
        /*078c*/ 	.word	0x00030860
        /*0790*/ 	.short	0x010a
        /*0792*/ 	.byte	0x3f
	.zero		1


	//   ....[65]....
        /*0794*/ 	.word	0x0000d130
        /*0798*/ 	.word	0x00000003
        /*079c*/ 	.word	0x00030860
        /*07a0*/ 	.short	0x010a
        /*07a2*/ 	.byte	0x3f
	.zero		1


	//   ....[66]....
        /*07a4*/ 	.word	0x0000d180
        /*07a8*/ 	.word	0x00000007
        /*07ac*/ 	.word	0x00030820
        /*07b0*/ 	.short	0x010a
        /*07b2*/ 	.byte	0x3f
	.zero		1


	//   ....[67]....
        /*07b4*/ 	.word	0x0000d2f0
        /*07b8*/ 	.word	0x00000005
        /*07bc*/ 	.word	0x00000000
        /*07c0*/ 	.short	0x010a
        /*07c2*/ 	.byte	0x3f
	.zero		1


	//   ....[68]....
        /*07c4*/ 	.word	0x0000d340
        /*07c8*/ 	.word	0x00000003
        /*07cc*/ 	.word	0x00000000
        /*07d0*/ 	.short	0x010a
        /*07d2*/ 	.byte	0x3f
	.zero		1


	//   ....[69]....
        /*07d4*/ 	.word	0x0000d390
        /*07d8*/ 	.word	0x00000005
        /*07dc*/ 	.word	0x00000000
        /*07e0*/ 	.short	0x010a
        /*07e2*/ 	.byte	0x3f
	.zero		1


	//----- nvinfo : EIATTR_NUM_MBARRIERS
	.align		4
.L_1395:
        /*07e4*/ 	.byte	0x03, 0x38
        /*07e6*/ 	.short	0x0016


	//----- nvinfo : EIATTR_EXIT_INSTR_OFFSETS
	.align		4
        /*07e8*/ 	.byte	0x04, 0x1c
        /*07ea*/ 	.short	(.L_1397 - .L_1396)


	//   ....[0]....
.L_1396:
        /*07ec*/ 	.word	0x0000bd00


	//----- nvinfo : EIATTR_MAX_THREADS
	.align		4
.L_1397:
        /*07f0*/ 	.byte	0x04, 0x05
        /*07f2*/ 	.short	(.L_1399 - .L_1398)
.L_1398:
        /*07f4*/ 	.word	0x00000200
        /*07f8*/ 	.word	0x00000001
        /*07fc*/ 	.word	0x00000001


	//----- nvinfo : EIATTR_CRS_STACK_SIZE
	.align		4
.L_1399:
        /*0800*/ 	.byte	0x04, 0x1e
        /*0802*/ 	.short	(.L_1401 - .L_1400)
.L_1400:
        /*0804*/ 	.word	0x00000000


	//----- nvinfo : EIATTR_CBANK_PARAM_SIZE
	.align		4
.L_1401:
        /*0808*/ 	.byte	0x03, 0x19
        /*080a*/ 	.short	0x0a70


	//----- nvinfo : EIATTR_PARAM_CBANK
	.align		4
        /*080c*/ 	.byte	0x04, 0x0a
        /*080e*/ 	.short	(.L_1403 - .L_1402)
	.align		4
.L_1402:
        /*0810*/ 	.word	index@(.nv.constant0._ZN7cutlass13device_kernelIN5flash11enable_sm90INS1_16FlashAttnFwdSm90INS1_25CollectiveMainloopFwdSm90ILi2EN4cute5tupleIJNS5_1CILi1EEES8_S8_EEENS6_IJNS7_ILi192EEESA_NS7_ILi64EEEEEELi64ENS_6half_tEfNS_4arch4Sm90ELb0ELb0ELb0ELb0ELb0ELb0ELb0ELb0ELb1ELb1ELb1ELb0EEENS1_21CollectiveEpilogueFwdINS6_IJSA_SB_SA_EEES9_SD_SF_Li384ELb0ELb1ELb1ELb0EEENS1_19SingleTileSchedulerILb0ELb1ELb1ELi192EEEEEEEEEvNT_6ParamsE)
        /*0814*/ 	.short	0x0210
        /*0816*/ 	.short	0x0a70


	//----- nvinfo : EIATTR_SW_WAR
	.align		4
.L_1403:
        /*0818*/ 	.byte	0x04, 0x36
        /*081a*/ 	.short	(.L_1405 - .L_1404)
.L_1404:
        /*081c*/ 	.word	0x00000008
.L_1405:


//--------------------- .nv.info._ZN7cutlass13device_kernelIN5flash11enable_sm90INS1_16FlashAttnFwdSm90INS1_25CollectiveMainloopFwdSm90ILi2EN4cute5tupleIJNS5_1CILi1EEES8_S8_EEENS6_IJNS7_ILi192EEESA_NS7_ILi64EEEEEELi64ENS_6half_tEfNS_4arch4Sm90ELb0ELb0ELb0ELb1ELb0ELb0ELb0ELb0ELb1ELb1ELb1ELb0EEENS1_21CollectiveEpilogueFwdINS6_IJSA_SB_SA_EEES9_SD_SF_Li384ELb1ELb1ELb1ELb0EEENS1_36VarlenDynamicPersistentTileSchedulerILi192ELi192ELi384ELi128ELb1ELb1ELb1ELb0ELb1ELb1EEEEEEEEEvNT_6ParamsE --------------------------
	.section	.nv.info._ZN7cutlass13device_kernelIN5flash11enable_sm90INS1_16FlashAttnFwdSm90INS1_25CollectiveMainloopFwdSm90ILi2EN4cute5tupleIJNS5_1CILi1EEES8_S8_EEENS6_IJNS7_ILi192EEESA_NS7_ILi64EEEEEELi64ENS_6half_tEfNS_4arch4Sm90ELb0ELb0ELb0ELb1ELb0ELb0ELb0ELb0ELb1ELb1ELb1ELb0EEENS1_21CollectiveEpilogueFwdINS6_IJSA_SB_SA_EEES9_SD_SF_Li384ELb1ELb1ELb1ELb0EEENS1_36VarlenDynamicPersistentTileSchedulerILi192ELi192ELi384ELi128ELb1ELb1ELb1ELb0ELb1ELb1EEEEEEEEEvNT_6ParamsE,"",@"SHT_CUDA_INFO"
	.sectionflags	@""
	.align	4


	//----- nvinfo : EIATTR_CUDA_API_VERSION
	.align		4
        /*0000*/ 	.byte	0x04, 0x37
        /*0002*/ 	.short	(.L_1407 - .L_1406)
.L_1406:
        /*0004*/ 	.word	0x00000082


	//----- nvinfo : EIATTR_KPARAM_INFO
	.align		4
.L_1407:
        /*0008*/ 	.byte	0x04, 0x17
        /*000a*/ 	.short	(.L_1409 - .L_1408)
.L_1408:
        /*000c*/ 	.word	0x00000000
        /*0010*/ 	.short	0x0000
        /*0012*/ 	.short	0x0070
        /*0014*/ 	.byte	0x00, 0xf0, 0x01, 0x2a


	//----- nvinfo : EIATTR_SPARSE_MMA_MASK
	.align		4
.L_1409:
        /*0018*/ 	.byte	0x03, 0x50
        /*001a*/ 	.short	0x0000


	//----- nvinfo : EIATTR_MAXREG_COUNT
	.align		4
        /*001c*/ 	.byte	0x03, 0x1b
        /*001e*/ 	.short	0x0080


	//----- nvinfo : EIATTR_NUM_BARRIERS
	.align		4
        /*0020*/ 	.byte	0x02, 0x4c
        /*0022*/ 	.byte	0x10
	.zero		1


	//----- nvinfo : EIATTR_EXTERNS
	.align		4
        /*0024*/ 	.byte	0x04, 0x0f
        /*0026*/ 	.short	(.L_1411 - .L_1410)


	//   ....[0]....
	.align		4
.L_1410:
        /*0028*/ 	.word	index@(__assertfail)


	//----- nvinfo : EIATTR_ANNOTATIONS
	.align		4
.L_1411:
        /*002c*/ 	.byte	0x04, 0x55
        /*002e*/ 	.short	(.L_1413 - .L_1412)


	//   ....[0]....
.L_1412:
        /* <DEDUP_REMOVED lines=53> */


	//----- nvinfo : EIATTR_MERCURY_ISA_VERSION
	.align		4
.L_1413:
        /*0368*/ 	.byte	0x03, 0x5f
        /*036a*/ 	.short	0x0101


	//----- nvinfo : EIATTR_UNUSED_LOAD_BYTE_OFFSET
	.align		4
        /*036c*/ 	.byte	0x04, 0x44
        /*036e*/ 	.short	(.L_1415 - .L_1414)


	//   ....[0]....
.L_1414:
        /*0370*/ 	.word	0x00000a40
        /*0374*/ 	.word	0x0000fff0


	//   ....[1]....
        /*0378*/ 	.word	0x00007cb0
        /*037c*/ 	.word	0x0000fff0


	//----- nvinfo : EIATTR_INT_WARP_WIDE_INSTR_OFFSETS
	.align		4
.L_1415:
        /*0380*/ 	.byte	0x04, 0x31
        /*0382*/ 	.short	(.L_1417 - .L_1416)


	//   ....[0]....
.L_1416:
        /*0384*/ 	.word	0x00000120


	//   ....[1]....
        /*0388*/ 	.word	0x000001c0


	//   ....[2]....
        /*038c*/ 	.word	0x00000230


	//   ....[3]....
        /*0390*/ 	.word	0x0000b570


	//   ....[4]....
        /*0394*/ 	.word	0x0000b600


	//   ....[5]....
        /*0398*/ 	.word	0x0000e6b0


	//   ....[6]....
        /*039c*/ 	.word	0x0000e740


	//----- nvinfo : EIATTR_COOP_GROUP_MASK_REGIDS
	.align		4
.L_1417:
        /*03a0*/ 	.byte	0x04, 0x29
        /*03a2*/ 	.short	(.L_1419 - .L_1418)


	//   ....[0]....
.L_1418:
        /*03a4*/ 	.word	0xffffffff


	//   ....[1]....
        /*03a8*/ 	.word	0xffffffff


	//   ....[2]....
        /*03ac*/ 	.word	0xffffffff


	//   ....[3]....
        /*03b0*/ 	.word	0xffffffff


	//   ....[4]....
        /*03b4*/ 	.word	0xffffffff


	//   ....[5]....
        /*03b8*/ 	.word	0xffffffff


	//   ....[6]....
        /*03bc*/ 	.word	0xffffffff


	//   ....[7]....
        /*03c0*/ 	.word	0xffffffff


	//   ....[8]....
        /*03c4*/ 	.word	0xffffffff


	//   ....[9]....
        /*03c8*/ 	.word	0xffffffff


	//   ....[10]....
        /*03cc*/ 	.word	0xffffffff


	//   ....[11]....
        /*03d0*/ 	.word	0xffffffff


	//   ....[12]....
        /*03d4*/ 	.word	0xffffffff


	//   ....[13]....
        /*03d8*/ 	.word	0xffffffff


	//   ....[14]....
        /*03dc*/ 	.word	0xffffffff


	//   ....[15]....
        /*03e0*/ 	.word	0xffffffff


	//   ....[16]....
        /*03e4*/ 	.word	0xffffffff


	//   ....[17]....
        /*03e8*/ 	.word	0xffffffff


	//   ....[18]....
        /*03ec*/ 	.word	0xffffffff


	//   ....[19]....
        /*03f0*/ 	.word	0xffffffff


	//   ....[20]....
        /*03f4*/ 	.word	0xffffffff


	//   ....[21]....
        /*03f8*/ 	.word	0xffffffff


	//   ....[22]....
        /*03fc*/ 	.word	0xffffffff


	//   ....[23]....
        /*0400*/ 	.word	0xffffffff


	//   ....[24]....
        /*0404*/ 	.word	0xffffffff


	//   ....[25]....
        /*0408*/ 	.word	0xffffffff


	//   ....[26]....
        /*040c*/ 	.word	0xffffffff


	//   ....[27]....
        /*0410*/ 	.word	0xffffffff


	//   ....[28]....
        /*0414*/ 	.word	0xffffffff


	//   ....[29]....
        /*0418*/ 	.word	0xffffffff


	//   ....[30]....
        /*041c*/ 	.word	0xffffffff


	//   ....[31]....
        /*0420*/ 	.word	0xffffffff


	//   ....[32]....
        /*0424*/ 	.word	0xffffffff


	//   ....[33]....
        /*0428*/ 	.word	0xffffffff


	//   ....[34]....
        /*042c*/ 	.word	0xffffffff


	//   ....[35]....
        /*0430*/ 	.word	0xffffffff


	//   ....[36]....
        /*0434*/ 	.word	0xffffffff


	//   ....[37]....
        /*0438*/ 	.word	0xffffffff


	//   ....[38]....
        /*043c*/ 	.word	0xffffffff


	//   ....[39]....
        /*0440*/ 	.word	0xffffffff


	//   ....[40]....
        /*0444*/ 	.word	0xffffffff


	//   ....[41]....
        /*0448*/ 	.word	0xffffffff


	//   ....[42]....
        /*044c*/ 	.word	0xffffffff


	//   ....[43]....
        /*0450*/ 	.word	0xffffffff


	//   ....[44]....
        /*0454*/ 	.word	0xffffffff


	//   ....[45]....
        /*0458*/ 	.word	0xffffffff


	//   ....[46]....
        /*045c*/ 	.word	0xffffffff


	//   ....[47]....
        /*0460*/ 	.word	0xffffffff


	//   ....[48]....
        /*0464*/ 	.word	0xffffffff


	//   ....[49]....
        /*0468*/ 	.word	0xffffffff


	//   ....[50]....
        /*046c*/ 	.word	0xffffffff


	//   ....[51]....
        /*0470*/ 	.word	0xffffffff


	//   ....[52]....
        /*0474*/ 	.word	0xffffffff


	//   ....[53]....
        /*0478*/ 	.word	0xffffffff


	//   ....[54]....
        /*047c*/ 	.word	0xffffffff


	//   ....[55]....
        /*0480*/ 	.word	0xffffffff


	//   ....[56]....
        /*0484*/ 	.word	0xffffffff


	//   ....[57]....
        /*0488*/ 	.word	0xffffffff


	//   ....[58]....
        /*048c*/ 	.word	0xffffffff


	//   ....[59]....
        /*0490*/ 	.word	0xffffffff


	//   ....[60]....
        /*0494*/ 	.word	0xffffffff


	//   ....[61]....
        /*0498*/ 	.word	0xffffffff


	//   ....[62]....
        /*049c*/ 	.word	0xffffffff


	//   ....[63]....
        /*04a0*/ 	.word	0xffffffff


	//   ....[64]....
        /*04a4*/ 	.word	0xffffffff


	//   ....[65]....
        /*04a8*/ 	.word	0xffffffff


	//   ....[66]....
        /*04ac*/ 	.word	0xffffffff


	//   ....[67]....
        /*04b0*/ 	.word	0xffffffff


	//   ....[68]....
        /*04b4*/ 	.word	0xffffffff


	//   ....[69]....
        /*04b8*/ 	.word	0xffffffff


	//   ....[70]....
        /*04bc*/ 	.word	0xffffffff


	//   ....[71]....
        /*04c0*/ 	.word	0xffffffff


	//   ....[72]....
        /*04c4*/ 	.word	0xffffffff


	//   ....[73]....
        /*04c8*/ 	.word	0xffffffff


	//   ....[74]....
        /*04cc*/ 	.word	0xffffffff


	//   ....[75]....
        /*04d0*/ 	.word	0xffffffff


	//   ....[76]....
        /*04d4*/ 	.word	0xffffffff


	//   ....[77]....
        /*04d8*/ 	.word	0xffffffff


	//   ....[78]....
        /*04dc*/ 	.word	0xffffffff


	//   ....[79]....
        /*04e0*/ 	.word	0xffffffff


	//   ....[80]....
        /*04e4*/ 	.word	0xffffffff


	//   ....[81]....
        /*04e8*/ 	.word	0xffffffff


	//   ....[82]....
        /*04ec*/ 	.word	0xffffffff


	//   ....[83]....
        /*04f0*/ 	.word	0xffffffff


	//   ....[84]....
        /*04f4*/ 	.word	0xffffffff


	//   ....[85]....
        /*04f8*/ 	.word	0xffffffff


	//   ....[86]....
        /*04fc*/ 	.word	0xffffffff


	//   ....[87]....
        /*0500*/ 	.word	0xffffffff


	//   ....[88]....
        /*0504*/ 	.word	0xffffffff


	//   ....[89]....
        /*0508*/ 	.word	0xffffffff


	//   ....[90]....
        /*050c*/ 	.word	0xffffffff


	//   ....[91]....
        /*0510*/ 	.word	0xffffffff


	//   ....[92]....
        /*0514*/ 	.word	0xffffffff


	//   ....[93]....
        /*0518*/ 	.word	0xffffffff


	//   ....[94]....
        /*051c*/ 	.word	0xffffffff


	//   ....[95]....
        /*0520*/ 	.word	0xffffffff


	//   ....[96]....
        /*0524*/ 	.word	0xffffffff


	//   ....[97]....
        /*0528*/ 	.word	0xffffffff


	//   ....[98]....
        /*052c*/ 	.word	0xffffffff


	//   ....[99]....
        /*0530*/ 	.word	0xffffffff


	//   ....[100]....
        /*0534*/ 	.word	0xffffffff


	//   ....[101]....
        /*0538*/ 	.word	0xffffffff


	//   ....[102]....
        /*053c*/ 	.word	0xffffffff


	//   ....[103]....
        /*0540*/ 	.word	0xffffffff


	//   ....[104]....
        /*0544*/ 	.word	0xffffffff


	//   ....[105]....
        /*0548*/ 	.word	0xffffffff


	//   ....[106]....
        /*054c*/ 	.word	0xffffffff


	//   ....[107]....
        /*0550*/ 	.word	0x0500000f


	//   ....[108]....
        /*0554*/ 	.word	0x0500000f


	//   ....[109]....
        /*0558*/ 	.word	0x0500000f


	//   ....[110]....
        /*055c*/ 	.word	0x0500000f


	//   ....[111]....
        /*0560*/ 	.word	0x0500000f


	//   ....[112]....
        /*0564*/ 	.word	0x0500000f


	//   ....[113]....
        /*0568*/ 	.word	0x0500000f


	//   ....[114]....
        /*056c*/ 	.word	0x0500000f


	//   ....[115]....
        /*0570*/ 	.word	0x0500000f


	//   ....[116]....
        /*0574*/ 	.word	0x0500000f


	//   ....[117]....
        /*0578*/ 	.word	0x0500000f


	//   ....[118]....
        /*057c*/ 	.word	0x0500000f


	//   ....[119]....
        /*0580*/ 	.word	0x0500000f


	//   ....[120]....
        /*0584*/ 	.word	0x0500000f


	//   ....[121]....
        /*0588*/ 	.word	0x0500000f


	//   ....[122]....
        /*058c*/ 	.word	0x0500000f


	//   ....[123]....
        /*0590*/ 	.word	0x0500000f


	//   ....[124]....
        /*0594*/ 	.word	0x0500000f


	//   ....[125]....
        /*0598*/ 	.word	0x0500000f


	//   ....[126]....
        /*059c*/ 	.word	0x0500000f


	//   ....[127]....
        /*05a0*/ 	.word	0x0500000f


	//   ....[128]....
        /*05a4*/ 	.word	0x0500000f


	//   ....[129]....
        /*05a8*/ 	.word	0x0500000f


	//   ....[130]....
        /*05ac*/ 	.word	0x0500000f


	//   ....[131]....
        /*05b0*/ 	.word	0x0500000f


	//   ....[132]....
        /*05b4*/ 	.word	0x0500000f


	//   ....[133]....
        /*05b8*/ 	.word	0x0500000f


	//   ....[134]....
        /*05bc*/ 	.word	0x0500000f


	//   ....[135]....
        /*05c0*/ 	.word	0x0500000f


	//   ....[136]....
        /*05c4*/ 	.word	0x0500000f


	//   ....[137]....
        /*05c8*/ 	.word	0x0500000f


	//   ....[138]....
        /*05cc*/ 	.word	0x0500000f


	//   ....[139]....
        /*05d0*/ 	.word	0x0500000f


	//   ....[140]....
        /*05d4*/ 	.word	0x0500000f


	//   ....[141]....
        /*05d8*/ 	.word	0x0500000f


	//   ....[142]....
        /*05dc*/ 	.word	0x0500000f


	//   ....[143]....
        /*05e0*/ 	.word	0x0500000f


	//   ....[144]....
        /*05e4*/ 	.word	0x0500000f


	//   ....[145]....
        /*05e8*/ 	.word	0x0500000f


	//   ....[146]....
        /*05ec*/ 	.word	0x0500000f


	//   ....[147]....
        /*05f0*/ 	.word	0x0500000f


	//   ....[148]....
        /*05f4*/ 	.word	0x0500000f


	//   ....[149]....
        /*05f8*/ 	.word	0x0500000f


	//   ....[150]....
        /*05fc*/ 	.word	0x0500000f


	//----- nvinfo : EIATTR_COOP_GROUP_INSTR_OFFSETS
	.align		4
.L_1419:
        /*0600*/ 	.byte	0x04, 0x28
        /*0602*/ 	.short	(.L_1421 - .L_1420)


	//   ....[0]....
.L_1420:
        /*0604*/ 	.word	0x00000060


	//   ....[1]....
        /*0608*/ 	.word	0x00000130


	//   ....[2]....
        /*060c*/ 	.word	0x000001e0


	//   ....[3]....
        /*0610*/ 	.word	0x000003a0


	//   ....[4]....
        /*0614*/ 	.word	0x00000500


	//   ....[5]....
        /*0618*/ 	.word	0x00000620


	//   ....[6]....
        /*061c*/ 	.word	0x00000780


	//   ....[7]....
        /*0620*/ 	.word	0x00001860


	//   ....[8]....
        /*0624*/ 	.word	0x00002b80


	//   ....[9]....
        /*0628*/ 	.word	0x00002ca0


	//   ....[10]....
        /*062c*/ 	.word	0x00003450


	//   ....[11]....
        /*0630*/ 	.word	0x000034d0


	//   ....[12]....
        /*0634*/ 	.word	0x00004670


	//   ....[13]....
        /*0638*/ 	.word	0x00005360


	//   ....[14]....
        /*063c*/ 	.word	0x00005380


	//   ....[15]....
        /*0640*/ 	.word	0x000053b0


	//   ....[16]....
        /*0644*/ 	.word	0x000053c0


	//   ....[17]....
        /*0648*/ 	.word	0x00007190


	//   ....[18]....
        /*064c*/ 	.word	0x000072b0


	//   ....[19]....
        /*0650*/ 	.word	0x000072f0


	//   ....[20]....
        /*0654*/ 	.word	0x00007460


	//   ....[21]....
        /*0658*/ 	.word	0x00007480


	//   ....[22]....
        /*065c*/ 	.word	0x00008500


	//   ....[23]....
        /*0660*/ 	.word	0x00008510


	//   ....[24]....
        /*0664*/ 	.word	0x00008520


	//   ....[25]....
        /*0668*/ 	.word	0x00008560


	//   ....[26]....
        /*066c*/ 	.word	0x00008ac0


	//   ....[27]....
        /*0670*/ 	.word	0x00008ae0


	//   ....[28]....
        /*0674*/ 	.word	0x00008af0


	//   ....[29]....
        /*0678*/ 	.word	0x00008b10


	//   ....[30]....
        /*067c*/ 	.word	0x00008b30


	//   ....[31]....
        /*0680*/ 	.word	0x00008b50


	//   ....[32]....
        /*0684*/ 	.word	0x00008cb0


	//   ....[33]....
        /*0688*/ 	.word	0x00008cc0


	//   ....[34]....
        /*068c*/ 	.word	0x000090e0


	//   ....[35]....
        /*0690*/ 	.word	0x00009110


	//   ....[36]....
        /*0694*/ 	.word	0x00009350


	//   ....[37]....
        /*0698*/ 	.word	0x00009360


	//   ....[38]....
        /*069c*/ 	.word	0x00009e60


	//   ....[39]....
        /*06a0*/ 	.word	0x00009e90


	//   ....[40]....
        /*06a4*/ 	.word	0x00009ed0


	//   ....[41]....
        /*06a8*/ 	.word	0x00009f00


	//   ....[42]....
        /*06ac*/ 	.word	0x00009f10


	//   ....[43]....
        /*06b0*/ 	.word	0x00009f20


	//   ....[44]....
        /*06b4*/ 	.word	0x00009f30


	//   ....[45]....
        /*06b8*/ 	.word	0x00009f50


	//   ....[46]....
        /*06bc*/ 	.word	0x0000a0b0


	//   ....[47]....
        /*06c0*/ 	.word	0x0000a2b0


	//   ....[48]....
        /*06c4*/ 	.word	0x0000a2e0


	//   ....[49]....
        /*06c8*/ 	.word	0x0000a310


	//   ....[50]....
        /*06cc*/ 	.word	0x0000a340


	//   ....[51]....
        /*06d0*/ 	.word	0x0000a370


	//   ....[52]....
        /*06d4*/ 	.word	0x0000a3a0


	//   ....[53]....
        /*06d8*/ 	.word	0x0000a520


	//   ....[54]....
        /*06dc*/ 	.word	0x0000a550


	//   ....[55]....
        /*06e0*/ 	.word	0x0000a580


	//   ....[56]....
        /*06e4*/ 	.word	0x0000a5b0


	//   ....[57]....
        /*06e8*/ 	.word	0x0000a5e0


	//   ....[58]....
        /*06ec*/ 	.word	0x0000a610


	//   ....[59]....
        /*06f0*/ 	.word	0x0000a6a0


	//   ....[60]....
        /*06f4*/ 	.word	0x0000a6d0


	//   ....[61]....
        /*06f8*/ 	.word	0x0000a6e0


	//   ....[62]....
        /*06fc*/ 	.word	0x0000a780


	//   ....[63]....
        /*0700*/ 	.word	0x0000bb10


	//   ....[64]....
        /*0704*/ 	.word	0x0000c670


	//   ....[65]....
        /*0708*/ 	.word	0x0000c680


	//   ....[66]....
        /*070c*/ 	.word	0x0000c6a0


	//   ....[67]....
        /*0710*/ 	.word	0x0000c730


	//   ....[68]....
        /*0714*/ 	.word	0x0000c750


	//   ....[69]....
        /*0718*/ 	.word	0x0000c7d0


	//   ....[70]....
        /*071c*/ 	.word	0x0000c7f0


	//   ....[71]....
        /*0720*/ 	.word	0x0000c870


	//   ....[72]....
        /*0724*/ 	.word	0x0000c890


	//   ....[73]....
        /*0728*/ 	.word	0x0000c910


	//   ....[74]....
        /*072c*/ 	.word	0x0000c930


	//   ....[75]....
        /*0730*/ 	.word	0x0000c9b0


	//   ....[76]....
        /*0734*/ 	.word	0x0000c9d0


	//   ....[77]....
        /*0738*/ 	.word	0x0000ca50


	//   ....[78]....
        /*073c*/ 	.word	0x0000ca70


	//   ....[79]....
        /*0740*/ 	.word	0x0000ca80


	//   ....[80]....
        /*0744*/ 	.word	0x0000caf0


	//   ....[81]....
        /*0748*/ 	.word	0x0000cb40


	//   ....[82]....
        /*074c*/ 	.word	0x0000cbf0


	//   ....[83]....
        /*0750*/ 	.word	0x0000cc00


	//   ....[84]....
        /*0754*/ 	.word	0x0000cc70


	//   ....[85]....
        /*0758*/ 	.word	0x0000cc80


	//   ....[86]....
        /*075c*/ 	.word	0x0000ccc0


	//   ....[87]....
        /*0760*/ 	.word	0x0000cce0


	//   ....[88]....
        /*0764*/ 	.word	0x0000ec30


	//   ....[89]....
        /*0768*/ 	.word	0x0000ec60


	//   ....[90]....
        /*076c*/ 	.word	0x0000ecc0


	//   ....[91]....
        /*0770*/ 	.word	0x0000ecf0


	//   ....[92]....
        /*0774*/ 	.word	0x0000ed20


	//   ....[93]....
        /*0778*/ 	.word	0x0000ed50


	//   ....[94]....
        /*077c*/ 	.word	0x0000ed80


	//   ....[95]....
        /*0780*/ 	.word	0x0000edb0


	//   ....[96]....
        /*0784*/ 	.word	0x0000ef50


	//   ....[97]....
        /*0788*/ 	.word	0x0000ef80


	//   ....[98]....
        /*078c*/ 	.word	0x0000efb0


	//   ....[99]....
        /*0790*/ 	.word	0x0000efe0


	//   ....[100]....
        /*0794*/ 	.word	0x0000f010


	//   ....[101]....
        /*0798*/ 	.word	0x0000f040


	//   ....[102]....
        /*079c*/ 	.word	0x0000f100


	//   ....[103]....
        /*07a0*/ 	.word	0x0000f120


	//   ....[104]....
        /*07a4*/ 	.word	0x0000f130


	//   ....[105]....
        /*07a8*/ 	.word	0x0000f190


	//   ....[106]....
        /*07ac*/ 	.word	0x0000f7b0


	//   ....[107]....
        /*07b0*/ 	.word	0x0000fc90


	//   ....[108]....
        /*07b4*/ 	.word	0x0000fe40


	//   ....[109]....
        /*07b8*/ 	.word	0x0000fe90


	//   ....[110]....
        /*07bc*/ 	.word	0x0000fef0


	//   ....[111]....
        /*07c0*/ 	.word	0x0000ffe0


	//   ....[112]....
        /*07c4*/ 	.word	0x00010040


	//   ....[113]....
        /*07c8*/ 	.word	0x00010140


	//   ....[114]....
        /*07cc*/ 	.word	0x000101a0


	//   ....[115]....
        /*07d0*/ 	.word	0x000102a0


	//   ....[116]....
        /*07d4*/ 	.word	0x00010300


	//   ....[117]....
        /*07d8*/ 	.word	0x00010400


	//   ....[118]....
        /*07dc*/ 	.word	0x00010460


	//   ....[119]....
        /*07e0*/ 	.word	0x00010560


	//   ....[120]....
        /*07e4*/ 	.word	0x000105c0


	//   ....[121]....
        /*07e8*/ 	.word	0x000106c0


	//   ....[122]....
        /*07ec*/ 	.word	0x00010720


	//   ....[123]....
        /*07f0*/ 	.word	0x000107d0


	//   ....[124]....
        /*07f4*/ 	.word	0x000108a0


	//   ....[125]....
        /*07f8*/ 	.word	0x00010970


	//   ....[126]....
        /*07fc*/ 	.word	0x000109d0


	//   ....[127]....
        /*0800*/ 	.word	0x00010ab0


	//   ....[128]....
        /*0804*/ 	.word	0x00010b10


	//   ....[129]....
        /*0808*/ 	.word	0x00010be0


	//   ....[130]....
        /*080c*/ 	.word	0x00010c40


	//   ....[131]....
        /*0810*/ 	.word	0x00010d00


	//   ....[132]....
        /*0814*/ 	.word	0x00011020


	//   ....[133]....
        /*0818*/ 	.word	0x000110c0


	//   ....[134]....
        /*081c*/ 	.word	0x00011240


	//   ....[135]....
        /*0820*/ 	.word	0x000112b0


	//   ....[136]....
        /*0824*/ 	.word	0x00011320


	//   ....[137]....
        /*0828*/ 	.word	0x00011390


	//   ....[138]....
        /*082c*/ 	.word	0x00011400


	//   ....[139]....
        /*0830*/ 	.word	0x00011480


	//   ....[140]....
        /*0834*/ 	.word	0x00011500


	//   ....[141]....
        /*0838*/ 	.word	0x00011590


	//   ....[142]....
        /*083c*/ 	.word	0x00011600


	//   ....[143]....
        /*0840*/ 	.word	0x00011670


	//   ....[144]....
        /*0844*/ 	.word	0x000116e0


	//   ....[145]....
        /*0848*/ 	.word	0x00011760


	//   ....[146]....
        /*084c*/ 	.word	0x000117d0


	//   ....[147]....
        /*0850*/ 	.word	0x00011870


	//   ....[148]....
        /*0854*/ 	.word	0x000118c0


	//   ....[149]....
        /*0858*/ 	.word	0x00011950


	//   ....[150]....
        /*085c*/ 	.word	0x00011a80


	//----- nvinfo : EIATTR_REG_RECONFIG
	.align		4
.L_1421:
        /*0860*/ 	.byte	0x01, 0x54
	.zero		2


	//----- nvinfo : EIATTR_SYSCALL_OFFSETS
	.align		4
        /*0864*/ 	.byte	0x04, 0x46
        /*0866*/ 	.short	(.L_1423 - .L_1422)


	//   ....[0]....
.L_1422:
        /*0868*/ 	.word	0x00001a20


	//   ....[1]....
        /*086c*/ 	.word	0x0000b760


	//   ....[2]....
        /*0870*/ 	.word	0x0000b8b0


	//   ....[3]....
        /*0874*/ 	.word	0x0000b9b0


	//   ....[4]....
        /*0878*/ 	.word	0x0000c1a0


	//----- nvinfo : EIATTR_MBARRIER_INSTR_OFFSETS
	.align		4
.L_1423:
        /*087c*/ 	.byte	0x04, 0x39
        /*087e*/ 	.short	(.L_1425 - .L_1424)


	//   ....[0]....
.L_1424:
        /*0880*/ 	.word	0x00000250
        /*0884*/ 	.word	0x000000ff
        /*0888*/ 	.word	0x00030800
        /*088c*/ 	.short	0x0100
        /*088e*/ 	.byte	0x08
	.zero		1


	//   ....[1]....
        /*0890*/ 	.word	0x00000260
        /*0894*/ 	.word	0x000000ff
        /*0898*/ 	.word	0x00030820
        /*089c*/ 	.short	0x0100
        /*089e*/ 	.byte	0x08
	.zero		1


	//   ....[2]....
        /*08a0*/ 	.word	0x00000350
        /*08a4*/ 	.word	0x000000ff
        /*08a8*/ 	.word	0x00030830
        /*08ac*/ 	.short	0x0100
        /*08ae*/ 	.byte	0x08
	.zero		1


	//   ....[3]....
        /*08b0*/ 	.word	0x00000360
        /*08b4*/ 	.word	0x000000ff
        /*08b8*/ 	.word	0x00030840
        /*08bc*/ 	.short	0x0100
        /*08be*/ 	.byte	0x08
	.zero		1


	//   ....[4]....
        /*08c0*/ 	.word	0x00000370
        /*08c4*/ 	.word	0x000000ff
        /*08c8*/ 	.word	0x00030838
        /*08cc*/ 	.short	0x0100
        /*08ce*/ 	.byte	0x08
	.zero		1


	//   ....[5]....
        /*08d0*/ 	.word	0x00000380
        /*08d4*/ 	.word	0x000000ff
        /*08d8*/ 	.word	0x00030848
        /*08dc*/ 	.short	0x0100
        /*08de*/ 	.byte	0x08
	.zero		1


	//   ....[6]....
        /*08e0*/ 	.word	0x000004b0
        /*08e4*/ 	.word	0x000000ff
        /*08e8*/ 	.word	0x00030850
        /*08ec*/ 	.short	0x0100
        /*08ee*/ 	.byte	0x08
	.zero		1


	//   ....[7]....
        /*08f0*/ 	.word	0x000004c0
        /*08f4*/ 	.word	0x000000ff
        /*08f8*/ 	.word	0x00030860
        /*08fc*/ 	.short	0x0100
        /*08fe*/ 	.byte	0x08
	.zero		1


	//   ....[8]....
        /*0900*/ 	.word	0x000004d0
        /*0904*/ 	.word	0x000000ff
        /*0908*/ 	.word	0x00030858
        /*090c*/ 	.short	0x0100
        /*090e*/ 	.byte	0x08
	.zero		1


	//   ....[9]....
        /*0910*/ 	.word	0x000004e0
        /*0914*/ 	.word	0x000000ff
        /*0918*/ 	.word	0x00030868
        /*091c*/ 	.short	0x0100
        /*091e*/ 	.byte	0x08
	.zero		1


	//   ....[10]....
        /*0920*/ 	.word	0x000005d0
        /*0924*/ 	.word	0x000000ff
        /*0928*/ 	.word	0x00030870
        /*092c*/ 	.short	0x0100
        /*092e*/ 	.byte	0x06
	.zero		1


	//   ....[11]....
        /*0930*/ 	.word	0x000005e0
        /*0934*/ 	.word	0x000000ff
        /*0938*/ 	.word	0x00030880
        /*093c*/ 	.short	0x0100
        /*093e*/ 	.byte	0x06
	.zero		1


	//   ....[12]....
        /*0940*/ 	.word	0x000005f0
        /*0944*/ 	.word	0x000000ff
        /*0948*/ 	.word	0x00030878
        /*094c*/ 	.short	0x0100
        /*094e*/ 	.byte	0x06
	.zero		1


	//   ....[13]....
        /*0950*/ 	.word	0x00000600
        /*0954*/ 	.word	0x000000ff
        /*0958*/ 	.word	0x00030888
        /*095c*/ 	.short	0x0100
        /*095e*/ 	.byte	0x06
	.zero		1


	//   ....[14]....
        /*0960*/ 	.word	0x00000730
        /*0964*/ 	.word	0x000000ff
        /*0968*/ 	.word	0x00030890
        /*096c*/ 	.short	0x0100
        /*096e*/ 	.byte	0x08
	.zero		1


	//   ....[15]....
        /*0970*/ 	.word	0x00000740
        /*0974*/ 	.word	0x000000ff
        /*0978*/ 	.word	0x000308a0
        /*097c*/ 	.short	0x0100
        /*097e*/ 	.byte	0x08
	.zero		1


	//   ....[16]....
        /*0980*/ 	.word	0x00000750
        /*0984*/ 	.word	0x000000ff
        /*0988*/ 	.word	0x00030898
        /*098c*/ 	.short	0x0100
        /*098e*/ 	.byte	0x08
	.zero		1


	//   ....[17]....
        /*0990*/ 	.word	0x00000760
        /*0994*/ 	.word	0x000000ff
        /*0998*/ 	.word	0x000308a8
        /*099c*/ 	.short	0x0100
        /*099e*/ 	.byte	0x08
	.zero		1


	//   ....[18]....
        /*09a0*/ 	.word	0x00000890
        /*09a4*/ 	.word	0x000000ff
        /*09a8*/ 	.word	0x000308b0
        /*09ac*/ 	.short	0x0100
        /*09ae*/ 	.byte	0x08
	.zero		1


	//   ....[19]....
        /*09b0*/ 	.word	0x000008a0
        /*09b4*/ 	.word	0x000000ff
        /*09b8*/ 	.word	0x000308c0
        /*09bc*/ 	.short	0x0100
        /*09be*/ 	.byte	0x08
	.zero		1


	//   ....[20]....
        /*09c0*/ 	.word	0x000008b0
        /*09c4*/ 	.word	0x000000ff
        /*09c8*/ 	.word	0x000308b8
        /*09cc*/ 	.short	0x0100
        /*09ce*/ 	.byte	0x08
	.zero		1


	//   ....[21]....
        /*09d0*/ 	.word	0x000008c0
        /*09d4*/ 	.word	0x000000ff
        /*09d8*/ 	.word	0x000308c8
        /*09dc*/ 	.short	0x0100
        /*09de*/ 	.byte	0x08
	.zero		1


	//   ....[22]....
        /*09e0*/ 	.word	0x00001a90
        /*09e4*/ 	.word	0x000000ff
        /*09e8*/ 	.word	0x00030800
        /*09ec*/ 	.short	0x010a
        /*09ee*/ 	.byte	0x25
	.zero		1


	//   ....[23]....
        /*09f0*/ 	.word	0x00001b00
        /*09f4*/ 	.word	0x00000004
        /*09f8*/ 	.word	0x00030830
        /*09fc*/ 	.short	0x010a
        /*09fe*/ 	.byte	0x3f
	.zero		1


	//   ....[24]....
        /*0a00*/ 	.word	0x00001b70
        /*0a04*/ 	.word	0x00000004
        /*0a08*/ 	.word	0x00030830
        /*0a0c*/ 	.short	0x010a
        /*0a0e*/ 	.byte	0x3f
	.zero		1


	//   ....[25]....
        /*0a10*/ 	.word	0x00002cc0
        /*0a14*/ 	.word	0x00000004
        /*0a18*/ 	.word	0x00000000
        /*0a1c*/ 	.short	0x0101
        /*0a1e*/ 	.byte	0x3f
	.zero		1


	//   ....[26]....
        /*0a20*/ 	.word	0x00004880
        /*0a24*/ 	.word	0x000000ff
        /*0a28*/ 	.word	0x00030830
        /*0a2c*/ 	.short	0x010a
        /*0a2e*/ 	.byte	0x07
	.zero		1


	//   ....[27]....
        /*0a30*/ 	.word	0x000048c0
        /*0a34*/ 	.word	0x000000ff
        /*0a38*/ 	.word	0x00030830
        /*0a3c*/ 	.short	0x010a
        /*0a3e*/ 	.byte	0x07
	.zero		1


	//   ....[28]....
        /*0a40*/ 	.word	0x00004ad0
        /*0a44*/ 	.word	0x000000ff
        /*0a48*/ 	.word	0x00030850
        /*0a4c*/ 	.short	0x010a
        /*0a4e*/ 	.byte	0x07
	.zero		1


	//   ....[29]....
        /*0a50*/ 	.word	0x00004b10
        /*0a54*/ 	.word	0x000000ff
        /*0a58*/ 	.word	0x00030850
        /*0a5c*/ 	.short	0x010a
        /*0a5e*/ 	.byte	0x07
	.zero		1


	//   ....[30]....
        /*0a60*/ 	.word	0x00006680
        /*0a64*/ 	.word	0x00000007
        /*0a68*/ 	.word	0x00000000
        /*0a6c*/ 	.short	0x0101
        /*0a6e*/ 	.byte	0x3f
	.zero		1


	//   ....[31]....
        /*0a70*/ 	.word	0x00006830
        /*0a74*/ 	.word	0x00000007
        /*0a78*/ 	.word	0x00000000
        /*0a7c*/ 	.short	0x0101
        /*0a7e*/ 	.byte	0x3f
	.zero		1


	//   ....[32]....
        /*0a80*/ 	.word	0x00007200
        /*0a84*/ 	.word	0x000000ff
        /*0a88*/ 	.word	0x00030850
        /*0a8c*/ 	.short	0x010a
        /*0a8e*/ 	.byte	0x0c
	.zero		1


	//   ....[33]....
        /*0a90*/ 	.word	0x00007240
        /*0a94*/ 	.word	0x000000ff
        /*0a98*/ 	.word	0x00030850
        /*0a9c*/ 	.short	0x010a
        /*0a9e*/ 	.byte	0x0c
	.zero		1


	//   ....[34]....
        /*0aa0*/ 	.word	0x00007a50
        /*0aa4*/ 	.word	0x0000000a
        /*0aa8*/ 	.word	0x00000000
        /*0aac*/ 	.short	0x0101
        /*0aae*/ 	.byte	0x3f
	.zero		1


	//   ....[35]....
        /*0ab0*/ 	.word	0x00008c80
        /*0ab4*/ 	.word	0x000000ff
        /*0ab8*/ 	.word	0x00000000
        /*0abc*/ 	.short	0x0101
        /*0abe*/ 	.byte	0x04
	.zero		1


	//   ....[36]....
        /*0ac0*/ 	.word	0x00009100
        /*0ac4*/ 	.word	0x000000ff
        /*0ac8*/ 	.word	0x00000000
        /*0acc*/ 	.short	0x0101
        /*0ace*/ 	.byte	0x04
	.zero		1


	//   ....[37]....
        /*0ad0*/ 	.word	0x0000bd20
        /*0ad4*/ 	.word	0x00000000
        /*0ad8*/ 	.word	0x00030840
        /*0adc*/ 	.short	0x010a
        /*0ade*/ 	.byte	0x3f
	.zero		1


	//   ....[38]....
        /*0ae0*/ 	.word	0x0000cd90
        /*0ae4*/ 	.word	0x00000011
        /*0ae8*/ 	.word	0x00030800
        /*0aec*/ 	.short	0x0107
        /*0aee*/ 	.byte	0x3f
	.zero		1


	//   ....[39]....
        /*0af0*/ 	.word	0x0000ce80
        /*0af4*/ 	.word	0x00000011
        /*0af8*/ 	.word	0x00030800
        /*0afc*/ 	.short	0x0101
        /*0afe*/ 	.byte	0x3f
	.zero		1


	//   ....[40]....
        /*0b00*/ 	.word	0x0000cea0
        /*0b04*/ 	.word	0x00000011
        /*0b08*/ 	.word	0x00030820
        /*0b0c*/ 	.short	0x010a
        /*0b0e*/ 	.byte	0x3f
	.zero		1


	//   ....[41]....
        /*0b10*/ 	.word	0x0000d230
        /*0b14*/ 	.word	0x00000002
        /*0b18*/ 	.word	0x00030840
        /*0b1c*/ 	.short	0x010a
        /*0b1e*/ 	.byte	0x3f
	.zero		1


	//   ....[42]....
        /*0b20*/ 	.word	0x0000d4b0
        /*0b24*/ 	.word	0x00000003
        /*0b28*/ 	.word	0x00000060
        /*0b2c*/ 	.short	0x010a
        /*0b2e*/ 	.byte	0x3f
	.zero		1


	//   ....[43]....
        /*0b30*/ 	.word	0x0000da00
        /*0b34*/ 	.word	0x00000002
        /*0b38*/ 	.word	0x00030840
        /*0b3c*/ 	.short	0x010a
        /*0b3e*/ 	.byte	0x3f
	.zero		1


	//   ....[44]....
        /*0b40*/ 	.word	0x0000dc80
        /*0b44*/ 	.word	0x0000000a
        /*0b48*/ 	.word	0x00000060
        /*0b4c*/ 	.short	0x010a
        /*0b4e*/ 	.byte	0x3f
	.zero		1


	//   ....[45]....
        /*0b50*/ 	.word	0x0000e110
        /*0b54*/ 	.word	0x00000002
        /*0b58*/ 	.word	0x00030840
        /*0b5c*/ 	.short	0x010a
        /*0b5e*/ 	.byte	0x3f
	.zero		1


	//   ....[46]....
        /*0b60*/ 	.word	0x0000e3a0
        /*0b64*/ 	.word	0x00000007
        /*0b68*/ 	.word	0x00000060
        /*0b6c*/ 	.short	0x010a
        /*0b6e*/ 	.byte	0x3f
	.zero		1


	//   ....[47]....
        /*0b70*/ 	.word	0x0000e7e0
        /*0b74*/ 	.word	0x00000003
        /*0b78*/ 	.word	0x00030860
        /*0b7c*/ 	.short	0x010a
        /*0b7e*/ 	.byte	0x3f
	.zero		1


	//   ....[48]....
        /*0b80*/ 	.word	0x0000f730
        /*0b84*/ 	.word	0x00000009
        /*0b88*/ 	.word	0x00030820
        /*0b8c*/ 	.short	0x010a
        /*0b8e*/ 	.byte	0x3f
	.zero		1


	//   ....[49]....
        /*0b90*/ 	.word	0x0000f8d0
        /*0b94*/ 	.word	0x00000007
        /*0b98*/ 	.word	0x00000000
        /*0b9c*/ 	.short	0x010a
        /*0b9e*/ 	.byte	0x3f
	.zero		1


	//   ....[50]....
        /*0ba0*/ 	.word	0x0000f940
        /*0ba4*/ 	.word	0x00000003
        /*0ba8*/ 	.word	0x00000000
        /*0bac*/ 	.short	0x010a
        /*0bae*/ 	.byte	0x3f
	.zero		1


	//   ....[51]....
        /*0bb0*/ 	.word	0x0000f9a0
        /*0bb4*/ 	.word	0x00000005
        /*0bb8*/ 	.word	0x00000000
        /*0bbc*/ 	.short	0x010a
        /*0bbe*/ 	.byte	0x3f
	.zero		1


	//   ....[52]....
        /*0bc0*/ 	.word	0x0000f9d0
        /*0bc4*/ 	.word	0x00000003
        /*0bc8*/ 	.word	0x00000000
        /*0bcc*/ 	.short	0x010a
        /*0bce*/ 	.byte	0x3f
	.zero		1


	//   ....[53]....
        /*0bd0*/ 	.word	0x0000fa40
        /*0bd4*/ 	.word	0x00000003
        /*0bd8*/ 	.word	0x00030800
        /*0bdc*/ 	.short	0x010a
        /*0bde*/ 	.byte	0x3f
	.zero		1


	//   ....[54]....
        /*0be0*/ 	.word	0x0000fa90
        /*0be4*/ 	.word	0x00000004
        /*0be8*/ 	.word	0x00030830
        /*0bec*/ 	.short	0x010a
        /*0bee*/ 	.byte	0x3f
	.zero		1


	//   ....[55]....
        /*0bf0*/ 	.word	0x0000faf0
        /*0bf4*/ 	.word	0x00000003
        /*0bf8*/ 	.word	0x00030830
        /*0bfc*/ 	.short	0x010a
        /*0bfe*/ 	.byte	0x3f
	.zero		1


	//   ....[56]....
        /*0c00*/ 	.word	0x0000fb50
        /*0c04*/ 	.word	0x00000003
        /*0c08*/ 	.word	0x00030850
        /*0c0c*/ 	.short	0x010a
        /*0c0e*/ 	.byte	0x3f
	.zero		1


	//   ....[57]....
        /*0c10*/ 	.word	0x0000fbb0
        /*0c14*/ 	.word	0x00000007
        /*0c18*/ 	.word	0x00030850
        /*0c1c*/ 	.short	0x010a
        /*0c1e*/ 	.byte	0x3f
	.zero		1


	//   ....[58]....
        /*0c20*/ 	.word	0x0000fd50
        /*0c24*/ 	.word	0x00000000
        /*0c28*/ 	.word	0x00030840
        /*0c2c*/ 	.short	0x010a
        /*0c2e*/ 	.byte	0x3f
	.zero		1


	//   ....[59]....
        /*0c30*/ 	.word	0x00010d40
        /*0c34*/ 	.word	0x00000011
        /*0c38*/ 	.word	0x00030820
        /*0c3c*/ 	.short	0x010a
        /*0c3e*/ 	.byte	0x3f
	.zero		1


	//   ....[60]....
        /*0c40*/ 	.word	0x00010d90
        /*0c44*/ 	.word	0x00000002
        /*0c48*/ 	.word	0x00030840
        /*0c4c*/ 	.short	0x010a
        /*0c4e*/ 	.byte	0x3f
	.zero		1


	//   ....[61]....
        /*0c50*/ 	.word	0x00010de0
        /*0c54*/ 	.word	0x00000003
        /*0c58*/ 	.word	0x00000060
        /*0c5c*/ 	.short	0x010a
        /*0c5e*/ 	.byte	0x3f
	.zero		1


	//   ....[62]....
        /*0c60*/ 	.word	0x00010e30
        /*0c64*/ 	.word	0x00000002
        /*0c68*/ 	.word	0x00030840
        /*0c6c*/ 	.short	0x010a
        /*0c6e*/ 	.byte	0x3f
	.zero		1


	//   ....[63]....
        /*0c70*/ 	.word	0x00010e80
        /*0c74*/ 	.word	0x0000000a
        /*0c78*/ 	.word	0x00000060
        /*0c7c*/ 	.short	0x010a
        /*0c7e*/ 	.byte	0x3f
	.zero		1


	//   ....[64]....
        /*0c80*/ 	.word	0x00010ed0
        /*0c84*/ 	.word	0x00000002
        /*0c88*/ 	.word	0x00030840
        /*0c8c*/ 	.short	0x010a
        /*0c8e*/ 	.byte	0x3f
	.zero		1


	//   ....[65]....
        /*0c90*/ 	.word	0x00010f20
        /*0c94*/ 	.word	0x00000007
        /*0c98*/ 	.word	0x00000060
        /*0c9c*/ 	.short	0x010a
        /*0c9e*/ 	.byte	0x3f
	.zero		1


	//   ....[66]....
        /*0ca0*/ 	.word	0x00010f70
        /*0ca4*/ 	.word	0x00000003
        /*0ca8*/ 	.word	0x00030860
        /*0cac*/ 	.short	0x010a
        /*0cae*/ 	.byte	0x3f
	.zero		1


	//   ....[67]....
        /*0cb0*/ 	.word	0x000119a0
        /*0cb4*/ 	.word	0x00000009
        /*0cb8*/ 	.word	0x00030820
        /*0cbc*/ 	.short	0x010a
        /*0cbe*/ 	.byte	0x3f
	.zero		1


	//   ....[68]....
        /*0cc0*/ 	.word	0x00011b40
        /*0cc4*/ 	.word	0x00000007
        /*0cc8*/ 	.word	0x00000000
        /*0ccc*/ 	.short	0x010a
        /*0cce*/ 	.byte	0x3f
	.zero		1


	//   ....[69]....
        /*0cd0*/ 	.word	0x00011b90
        /*0cd4*/ 	.word	0x00000003
        /*0cd8*/ 	.word	0x00000000
        /*0cdc*/ 	.short	0x010a
        /*0cde*/ 	.byte	0x3f
	.zero		1


	//   ....[70]....
        /*0ce0*/ 	.word	0x00011be0
        /*0ce4*/ 	.word	0x00000005
        /*0ce8*/ 	.word	0x00000000
        /*0cec*/ 	.short	0x010a
        /*0cee*/ 	.byte	0x3f
	.zero		1


	//----- nvinfo : EIATTR_NUM_MBARRIERS
	.align		4
.L_1425:
        /*0cf0*/ 	.byte	0x03, 0x38
        /*0cf2*/ 	.short	0x0016


	//----- nvinfo : EIATTR_EXIT_INSTR_OFFSETS
	.align		4
        /*0cf4*/ 	.byte	0x04, 0x1c
        /*0cf6*/ 	.short	(.L_1427 - .L_1426)


	//   ....[0]....
.L_1426:
        /*0cf8*/ 	.word	0x00000a70


	//   ....[1]....
        /*0cfc*/ 	.word	0x0000a050


	//   ....[2]....
        /*0d00*/ 	.word	0x0000fa20


	//----- nvinfo : EIATTR_MAX_THREADS
	.align		4
.L_1427:
        /*0d04*/ 	.byte	0x04, 0x05
        /*0d06*/ 	.short	(.L_1429 - .L_1428)
.L_1428:
        /*0d08*/ 	.word	0x00000200
        /*0d0c*/ 	.word	0x00000001
        /*0d10*/ 	.word	0x00000001


	//----- nvinfo : EIATTR_CRS_STACK_SIZE
	.align		4
.L_1429:
        /*0d14*/ 	.byte	0x04, 0x1e
        /*0d16*/ 	.short	(.L_1431 - .L_1430)
.L_1430:
        /*0d18*/ 	.word	0x00000000


	//----- nvinfo : EIATTR_CBANK_PARAM_SIZE
	.align		4
.L_1431:
        /*0d1c*/ 	.byte	0x03, 0x19
        /*0d1e*/ 	.short	0x0af0


	//----- nvinfo : EIATTR_PARAM_CBANK
	.align		4
        /*0d20*/ 	.byte	0x04, 0x0a
        /*0d22*/ 	.short	(.L_1433 - .L_1432)
	.align		4
.L_1432:
        /*0d24*/ 	.word	index@(.nv.constant0._ZN7cutlass13device_kernelIN5flash11enable_sm90INS1_16FlashAttnFwdSm90INS1_25CollectiveMainloopFwdSm90ILi2EN4cute5tupleIJNS5_1CILi1EEES8_S8_EEENS6_IJNS7_ILi192EEESA_NS7_ILi64EEEEEELi64ENS_6half_tEfNS_4arch4Sm90ELb0ELb0ELb0ELb1ELb0ELb0ELb0ELb0ELb1ELb1ELb1ELb0EEENS1_21CollectiveEpilogueFwdINS6_IJSA_SB_SA_EEES9_SD_SF_Li384ELb1ELb1ELb1ELb0EEENS1_36VarlenDynamicPersistentTileSchedulerILi192ELi192ELi384ELi128ELb1ELb1ELb1ELb0ELb1ELb1EEEEEEEEEvNT_6ParamsE)
        /*0d28*/ 	.short	0x0210
        /*0d2a*/ 	.short	0x0af0


	//----- nvinfo : EIATTR_SW_WAR
	.align		4
.L_1433:
        /*0d2c*/ 	.byte	0x04, 0x36
        /*0d2e*/ 	.short	(.L_1435 - .L_1434)
.L_1434:
        /*0d30*/ 	.word	0x00000008
.L_1435:


//--------------------- .nv.info._ZN7cutlass13device_kernelIN5flash11enable_sm90INS1_16FlashAttnFwdSm90INS1_25CollectiveMainloopFwdSm90ILi2EN4cute5tupleIJNS5_1CILi1EEES8_S8_EEENS6_IJNS7_ILi192EEESA_NS7_ILi64EEEEEELi64ENS_6half_tEfNS_4arch4Sm90ELb0ELb0ELb0ELb1ELb0ELb1ELb0ELb0ELb1ELb1ELb1ELb0EEENS1_21CollectiveEpilogueFwdINS6_IJSA_SB_SA_EEES9_SD_SF_Li384ELb1ELb1ELb1ELb0EEENS1_36VarlenDynamicPersistentTileSchedulerILi192ELi192ELi384ELi128ELb1ELb1ELb1ELb0ELb1ELb1EEEEEEEEEvNT_6ParamsE --------------------------
	.section	.nv.info._ZN7cutlass13device_kernelIN5flash11enable_sm90INS1_16FlashAttnFwdSm90INS1_25CollectiveMainloopFwdSm90ILi2EN4cute5tupleIJNS5_1CILi1EEES8_S8_EEENS6_IJNS7_ILi192EEESA_NS7_ILi64EEEEEELi64ENS_6half_tEfNS_4arch4Sm90ELb0ELb0ELb0ELb1ELb0ELb1ELb0ELb0ELb1ELb1ELb1ELb0EEENS1_21CollectiveEpilogueFwdINS6_IJSA_SB_SA_EEES9_SD_SF_Li384ELb1ELb1ELb1ELb0EEENS1_36VarlenDynamicPersistentTileSchedulerILi192ELi192ELi384ELi128ELb1ELb1ELb1ELb0ELb1ELb1EEEEEEEEEvNT_6ParamsE,"",@"SHT_CUDA_INFO"
	.sectionflags	@""
	.align	4


	//----- nvinfo : EIATTR_CUDA_API_VERSION
	.align		4
        /*0000*/ 	.byte	0x04, 0x37
        /*0002*/ 	.short	(.L_1437 - .L_1436)
.L_1436:
        /*0004*/ 	.word	0x00000082


	//----- nvinfo : EIATTR_KPARAM_INFO
	.align		4
.L_1437:
        /*0008*/ 	.byte	0x04, 0x17
        /*000a*/ 	.short	(.L_1439 - .L_1438)
.L_1438:
        /*000c*/ 	.word	0x00000000
        /*0010*/ 	.short	0x0000
        /*0012*/ 	.short	0x0070
        /*0014*/ 	.byte	0x00, 0xf0, 0x01, 0x2a


	//----- nvinfo : EIATTR_SPARSE_MMA_MASK
	.align		4
.L_1439:
        /*0018*/ 	.byte	0x03, 0x50
        /*001a*/ 	.short	0x0000


	//----- nvinfo : EIATTR_MAXREG_COUNT
	.align		4
        /*001c*/ 	.byte	0x03, 0x1b
        /*001e*/ 	.short	0x0080


	//----- nvinfo : EIATTR_NUM_BARRIERS
	.align		4
        /*0020*/ 	.byte	0x02, 0x4c
        /*0022*/ 	.byte	0x10
	.zero		1


	//----- nvinfo : EIATTR_EXTERNS
	.align		4
        /*0024*/ 	.byte	0x04, 0x0f
        /*0026*/ 	.short	(.L_1441 - .L_1440)


	//   ....[0]....
	.align		4
.L_1440:
        /*0028*/ 	.word	index@(__assertfail)


	//----- nvinfo : EIATTR_ANNOTATIONS
	.align		4
.L_1441:
        /*002c*/ 	.byte	0x04, 0x55
        /*002e*/ 	.short	(.L_1443 - .L_1442)


	//   ....[0]....
.L_1442:
        /* <DEDUP_REMOVED lines=78> */


	//----- nvinfo : EIATTR_MERCURY_ISA_VERSION
	.align		4
.L_1443:
        /*0500*/ 	.byte	0x03, 0x5f
        /*0502*/ 	.short	0x0101


	//----- nvinfo : EIATTR_UNUSED_LOAD_BYTE_OFFSET
	.align		4
        /*0504*/ 	.byte	0x04, 0x44
        /*0506*/ 	.short	(.L_1445 - .L_1444)


	//   ....[0]....
.L_1444:
        /*0508*/ 	.word	0x00000ad0
        /*050c*/ 	.word	0x0000fff0


	//   ....[1]....
        /*0510*/ 	.word	0x0000ed60
        /*0514*/ 	.word	0x0000fff0


	//----- nvinfo : EIATTR_INT_WARP_WIDE_INSTR_OFFSETS
	.align		4
.L_1445:
        /*0518*/ 	.byte	0x04, 0x31
        /*051a*/ 	.short	(.L_1447 - .L_1446)


	//   ....[0]....
.L_1446:
        /*051c*/ 	.word	0x00000180


	//   ....[1]....
        /*0520*/ 	.word	0x00000220


	//   ....[2]....
        /*0524*/ 	.word	0x00000290


	//   ....[3]....
        /*0528*/ 	.word	0x000137b0


	//   ....[4]....
        /*052c*/ 	.word	0x00013840


	//   ....[5]....
        /*0530*/ 	.word	0x00016940


	//   ....[6]....
        /*0534*/ 	.word	0x000169d0


	//----- nvinfo : EIATTR_COOP_GROUP_MASK_REGIDS
	.align		4
.L_1447:
        /*0538*/ 	.byte	0x04, 0x29
        /*053a*/ 	.short	(.L_1449 - .L_1448)


	//   ....[0]....
.L_1448:
        /*053c*/ 	.word	0xffffffff


	//   ....[1]....
        /*0540*/ 	.word	0xffffffff


	//   ....[2]....
        /*0544*/ 	.word	0xffffffff


	//   ....[3]....
        /*0548*/ 	.word	0xffffffff


	//   ....[4]....
        /*054c*/ 	.word	0xffffffff


	//   ....[5]....
        /*0550*/ 	.word	0xffffffff


	//   ....[6]....
        /*0554*/ 	.word	0xffffffff


	//   ....[7]....
        /*0558*/ 	.word	0xffffffff


	//   ....[8]....
        /*055c*/ 	.word	0xffffffff


	//   ....[9]....
        /*0560*/ 	.word	0xffffffff


	//   ....[10]....
        /*0564*/ 	.word	0xffffffff


	//   ....[11]....
        /*0568*/ 	.word	0xffffffff


	//   ....[12]....
        /*056c*/ 	.word	0xffffffff


	//   ....[13]....
        /*0570*/ 	.word	0xffffffff


	//   ....[14]....
        /*0574*/ 	.word	0xffffffff


	//   ....[15]....
        /*0578*/ 	.word	0xffffffff


	//   ....[16]....
        /*057c*/ 	.word	0xffffffff


	//   ....[17]....
        /*0580*/ 	.word	0xffffffff


	//   ....[18]....
        /*0584*/ 	.word	0xffffffff


	//   ....[19]....
        /*0588*/ 	.word	0xffffffff


	//   ....[20]....
        /*058c*/ 	.word	0xffffffff


	//   ....[21]....
        /*0590*/ 	.word	0xffffffff


	//   ....[22]....
        /*0594*/ 	.word	0xffffffff


	//   ....[23]....
        /*0598*/ 	.word	0xffffffff


	//   ....[24]....
        /*059c*/ 	.word	0xffffffff


	//   ....[25]....
        /*05a0*/ 	.word	0xffffffff


	//   ....[26]....
        /*05a4*/ 	.word	0xffffffff


	//   ....[27]....
        /*05a8*/ 	.word	0xffffffff


	//   ....[28]....
        /*05ac*/ 	.word	0xffffffff


	//   ....[29]....
        /*05b0*/ 	.word	0xffffffff


	//   ....[30]....
        /*05b4*/ 	.word	0xffffffff


	//   ....[31]....
        /*05b8*/ 	.word	0xffffffff


	//   ....[32]....
        /*05bc*/ 	.word	0xffffffff


	//   ....[33]....
        /*05c0*/ 	.word	0xffffffff


	//   ....[34]....
        /*05c4*/ 	.word	0xffffffff


	//   ....[35]....
        /*05c8*/ 	.word	0xffffffff


	//   ....[36]....
        /*05cc*/ 	.word	0xffffffff


	//   ....[37]....
        /*05d0*/ 	.word	0xffffffff


	//   ....[38]....
        /*05d4*/ 	.word	0xffffffff


	//   ....[39]....
        /*05d8*/ 	.word	0xffffffff


	//   ....[40]....
        /*05dc*/ 	.word	0xffffffff


	//   ....[41]....
        /*05e0*/ 	.word	0xffffffff


	//   ....[42]....
        /*05e4*/ 	.word	0xffffffff


	//   ....[43]....
        /*05e8*/ 	.word	0xffffffff


	//   ....[44]....
        /*05ec*/ 	.word	0xffffffff


	//   ....[45]....
        /*05f0*/ 	.word	0xffffffff


	//   ....[46]....
        /*05f4*/ 	.word	0xffffffff


	//   ....[47]....
        /*05f8*/ 	.word	0xffffffff


	//   ....[48]....
        /*05fc*/ 	.word	0xffffffff


	//   ....[49]....
        /*0600*/ 	.word	0xffffffff


	//   ....[50]....
        /*0604*/ 	.word	0xffffffff


	//   ....[51]....
        /*0608*/ 	.word	0xffffffff


	//   ....[52]....
        /*060c*/ 	.word	0xffffffff


	//   ....[53]....
        /*0610*/ 	.word	0xffffffff


	//   ....[54]....
        /*0614*/ 	.word	0xffffffff


	//   ....[55]....
        /*0618*/ 	.word	0xffffffff


	//   ....[56]....
        /*061c*/ 	.word	0xffffffff


	//   ....[57]....
        /*0620*/ 	.word	0xffffffff


	//   ....[58]....
        /*0624*/ 	.word	0xffffffff


	//   ....[59]....
        /*0628*/ 	.word	0xffffffff


	//   ....[60]....
        /*062c*/ 	.word	0xffffffff


	//   ....[61]....
        /*0630*/ 	.word	0xffffffff


	//   ....[62]....
        /*0634*/ 	.word	0xffffffff


	//   ....[63]....
        /*0638*/ 	.word	0xffffffff


	//   ....[64]....
        /*063c*/ 	.word	0xffffffff


	//   ....[65]....
        /*0640*/ 	.word	0xffffffff


	//   ....[66]....
        /*0644*/ 	.word	0xffffffff


	//   ....[67]....
        /*0648*/ 	.word	0xffffffff


	//   ....[68]....
        /*064c*/ 	.word	0xffffffff


	//   ....[69]....
        /*0650*/ 	.word	0xffffffff


	//   ....[70]....
        /*0654*/ 	.word	0xffffffff


	//   ....[71]....
        /*0658*/ 	.word	0xffffffff


	//   ....[72]....
        /*065c*/ 	.word	0xffffffff


	//   ....[73]....
        /*0660*/ 	.word	0xffffffff


	//   ....[74]....
        /*0664*/ 	.word	0xffffffff


	//   ....[75]....
        /*0668*/ 	.word	0xffffffff


	//   ....[76]....
        /*066c*/ 	.word	0xffffffff


	//   ....[77]....
        /*0670*/ 	.word	0xffffffff


	//   ....[78]....
        /*0674*/ 	.word	0xffffffff


	//   ....[79]....
        /*0678*/ 	.word	0xffffffff


	//   ....[80]....
        /*067c*/ 	.word	0xffffffff


	//   ....[81]....
        /*0680*/ 	.word	0xffffffff


	//   ....[82]....
        /*0684*/ 	.word	0xffffffff


	//   ....[83]....
        /*0688*/ 	.word	0xffffffff


	//   ....[84]....
        /*068c*/ 	.word	0xffffffff


	//   ....[85]....
        /*0690*/ 	.word	0xffffffff


	//   ....[86]....
        /*0694*/ 	.word	0xffffffff


	//   ....[87]....
        /*0698*/ 	.word	0xffffffff


	//   ....[88]....
        /*069c*/ 	.word	0xffffffff


	//   ....[89]....
        /*06a0*/ 	.word	0xffffffff


	//   ....[90]....
        /*06a4*/ 	.word	0xffffffff


	//   ....[91]....
        /*06a8*/ 	.word	0xffffffff


	//   ....[92]....
        /*06ac*/ 	.word	0xffffffff


	//   ....[93]....
        /*06b0*/ 	.word	0xffffffff


	//   ....[94]....
        /*06b4*/ 	.word	0xffffffff


	//   ....[95]....
        /*06b8*/ 	.word	0xffffffff


	//   ....[96]....
        /*06bc*/ 	.word	0xffffffff


	//   ....[97]....
        /*06c0*/ 	.word	0xffffffff


	//   ....[98]....
        /*06c4*/ 	.word	0xffffffff


	//   ....[99]....
        /*06c8*/ 	.word	0xffffffff


	//   ....[100]....
        /*06cc*/ 	.word	0xffffffff


	//   ....[101]....
        /*06d0*/ 	.word	0xffffffff


	//   ....[102]....
        /*06d4*/ 	.word	0xffffffff


	//   ....[103]....
        /*06d8*/ 	.word	0xffffffff


	//   ....[104]....
        /*06dc*/ 	.word	0xffffffff


	//   ....[105]....
        /*06e0*/ 	.word	0xffffffff


	//   ....[106]....
        /*06e4*/ 	.word	0xffffffff


	//   ....[107]....
        /*06e8*/ 	.word	0xffffffff


	//   ....[108]....
        /*06ec*/ 	.word	0xffffffff


	//   ....[109]....
        /*06f0*/ 	.word	0xffffffff


	//   ....[110]....
        /*06f4*/ 	.word	0xffffffff


	//   ....[111]....
        /*06f8*/ 	.word	0xffffffff


	//   ....[112]....
        /*06fc*/ 	.word	0xffffffff


	//   ....[113]....
        /*0700*/ 	.word	0xffffffff


	//   ....[114]....
        /*0704*/ 	.word	0xffffffff


	//   ....[115]....
        /*0708*/ 	.word	0xffffffff


	//   ....[116]....
        /*070c*/ 	.word	0x0500000f


	//   ....[117]....
        /*0710*/ 	.word	0x0500000f


	//   ....[118]....
        /*0714*/ 	.word	0x0500000f


	//   ....[119]....
        /*0718*/ 	.word	0x0500000f


	//   ....[120]....
        /*071c*/ 	.word	0x0500000f


	//   ....[121]....
        /*0720*/ 	.word	0x0500000f


	//   ....[122]....
        /*0724*/ 	.word	0x0500000f


	//   ....[123]....
        /*0728*/ 	.word	0x0500000f


	//   ....[124]....
        /*072c*/ 	.word	0x0500000f


	//   ....[125]....
        /*0730*/ 	.word	0x0500000f


	//   ....[126]....
        /*0734*/ 	.word	0x0500000f


	//   ....[127]....
        /*0738*/ 	.word	0x0500000f


	//   ....[128]....
        /*073c*/ 	.word	0x0500000f


	//   ....[129]....
        /*0740*/ 	.word	0x0500000f


	//   ....[130]....
        /*0744*/ 	.word	0x0500000f


	//   ....[131]....
        /*0748*/ 	.word	0x0500000f


	//   ....[132]....
        /*074c*/ 	.word	0x0500000f


	//   ....[133]....
        /*0750*/ 	.word	0x0500000f


	//   ....[134]....
        /*0754*/ 	.word	0x0500000f


	//   ....[135]....
        /*0758*/ 	.word	0x0500000f


	//   ....[136]....
        /*075c*/ 	.word	0x0500000f


	//   ....[137]....
        /*0760*/ 	.word	0x0500000f


	//   ....[138]....
        /*0764*/ 	.word	0x0500000f


	//   ....[139]....
        /*0768*/ 	.word	0x0500000f


	//   ....[140]....
        /*076c*/ 	.word	0x0500000f


	//   ....[141]....
        /*0770*/ 	.word	0x0500000f


	//   ....[142]....
        /*0774*/ 	.word	0x0500000f


	//   ....[143]....
        /*0778*/ 	.word	0x0500000f


	//   ....[144]....
        /*077c*/ 	.word	0x0500000f


	//   ....[145]....
        /*0780*/ 	.word	0x0500000f


	//   ....[146]....
        /*0784*/ 	.word	0x0500000f


	//   ....[147]....
        /*0788*/ 	.word	0x0500000f


	//   ....[148]....
        /*078c*/ 	.word	0x0500000f


	//   ....[149]....
        /*0790*/ 	.word	0x0500000f


	//   ....[150]....
        /*0794*/ 	.word	0x0500000f


	//   ....[151]....
        /*0798*/ 	.word	0x0500000f


	//   ....[152]....
        /*079c*/ 	.word	0x0500000f


	//   ....[153]....
        /*07a0*/ 	.word	0x0500000f


	//   ....[154]....
        /*07a4*/ 	.word	0x0500000f


	//   ....[155]....
        /*07a8*/ 	.word	0x0500000f


	//   ....[156]....
        /*07ac*/ 	.word	0x0500000f


	//   ....[157]....
        /*07b0*/ 	.word	0x0500000f


	//   ....[158]....
        /*07b4*/ 	.word	0x0500000f


	//   ....[159]....
        /*07b8*/ 	.word	0x0500000f


	//   ....[160]....
        /*07bc*/ 	.word	0x0500000f


	//   ....[161]....
        /*07c0*/ 	.word	0x0500000f


	//   ....[162]....
        /*07c4*/ 	.word	0x0500000f


	//   ....[163]....
        /*07c8*/ 	.word	0x0500000f


	//   ....[164]....
        /*07cc*/ 	.word	0x0500000f


	//   ....[165]....
        /*07d0*/ 	.word	0x0500000f


	//   ....[166]....
        /*07d4*/ 	.word	0x0500000f


	//   ....[167]....
        /*07d8*/ 	.word	0x0500000f


	//   ....[168]....
        /*07dc*/ 	.word	0x0500000f


	//   ....[169]....
        /*07e0*/ 	.word	0x0500000f


	//   ....[170]....
        /*07e4*/ 	.word	0x0500000f


	//   ....[171]....
        /*07e8*/ 	.word	0x0500000f


	//   ....[172]....
        /*07ec*/ 	.word	0x0500000f


	//   ....[173]....
        /*07f0*/ 	.word	0x0500000f


	//   ....[174]....
        /*07f4*/ 	.word	0x0500000f


	//   ....[175]....
        /*07f8*/ 	.word	0x0500000f


	//   ....[176]....
        /*07fc*/ 	.word	0x0500000f


	//   ....[177]....
        /*0800*/ 	.word	0x0500000f


	//   ....[178]....
        /*0804*/ 	.word	0x0500000f


	//   ....[179]....
        /*0808*/ 	.word	0x0500000f


	//   ....[180]....
        /*080c*/ 	.word	0x0500000f


	//   ....[181]....
        /*0810*/ 	.word	0x0500000f


	//   ....[182]....
        /*0814*/ 	.word	0x0500000f


	//   ....[183]....
        /*0818*/ 	.word	0x0500000f


	//   ....[184]....
        /*081c*/ 	.word	0x0500000f


	//   ....[185]....
        /*0820*/ 	.word	0x0500000f


	//   ....[186]....
        /*0824*/ 	.word	0x0500000f


	//   ....[187]....
        /*0828*/ 	.word	0x0500000f


	//   ....[188]....
        /*082c*/ 	.word	0x0500000f


	//   ....[189]....
        /*0830*/ 	.word	0x0500000f


	//----- nvinfo : EIATTR_COOP_GROUP_INSTR_OFFSETS
	.align		4
.L_1449:
        /*0834*/ 	.byte	0x04, 0x28
        /*0836*/ 	.short	(.L_1451 - .L_1450)


	//   ....[0]....
.L_1450:
        /*0838*/ 	.word	0x00000060


	//   ....[1]....
        /*083c*/ 	.word	0x00000190


	//   ....[2]....
        /*0840*/ 	.word	0x00000240


	//   ....[3]....
        /*0844*/ 	.word	0x00000400


	//   ....[4]....
        /*0848*/ 	.word	0x00000560


	//   ....[5]....
        /*084c*/ 	.word	0x00000680


	//   ....[6]....
        /*0850*/ 	.word	0x000007e0


	//   ....[7]....
        /*0854*/ 	.word	0x00005cb0


	//   ....[8]....
        /*0858*/ 	.word	0x000062b0


	//   ....[9]....
        /*085c*/ 	.word	0x000062c0


	//   ....[10]....
        /*0860*/ 	.word	0x000062d0


	//   ....[11]....
        /*0864*/ 	.word	0x000062e0


	//   ....[12]....
        /*0868*/ 	.word	0x00007360


	//   ....[13]....
        /*086c*/ 	.word	0x00007370


	//   ....[14]....
        /*0870*/ 	.word	0x00007380


	//   ....[15]....
        /*0874*/ 	.word	0x00007390


	//   ....[16]....
        /*0878*/ 	.word	0x00009490


	//   ....[17]....
        /*087c*/ 	.word	0x00009590


	//   ....[18]....
        /*0880*/ 	.word	0x00009cc0


	//   ....[19]....
        /*0884*/ 	.word	0x00009d20


	//   ....[20]....
        /*0888*/ 	.word	0x0000b1e0


	//   ....[21]....
        /*088c*/ 	.word	0x0000bf40


	//   ....[22]....
        /*0890*/ 	.word	0x0000bf70


	//   ....[23]....
        /*0894*/ 	.word	0x0000c010


	//   ....[24]....
        /*0898*/ 	.word	0x0000c020


	//   ....[25]....
        /*089c*/ 	.word	0x0000dfd0


	//   ....[26]....
        /*08a0*/ 	.word	0x0000e210


	//   ....[27]....
        /*08a4*/ 	.word	0x0000e350


	//   ....[28]....
        /*08a8*/ 	.word	0x0000e900


	//   ....[29]....
        /*08ac*/ 	.word	0x0000e920


	//   ....[30]....
        /*08b0*/ 	.word	0x0000f680


	//   ....[31]....
        /*08b4*/ 	.word	0x0000f6a0


	//   ....[32]....
        /*08b8*/ 	.word	0x0000f6b0


	//   ....[33]....
        /*08bc*/ 	.word	0x0000f6c0


	//   ....[34]....
        /*08c0*/ 	.word	0x0000fbf0


	//   ....[35]....
        /*08c4*/ 	.word	0x0000fc30


	//   ....[36]....
        /*08c8*/ 	.word	0x0000fc60


	//   ....[37]....
        /*08cc*/ 	.word	0x0000fc90


	//   ....[38]....
        /*08d0*/ 	.word	0x0000fcb0


	//   ....[39]....
        /*08d4*/ 	.word	0x0000fcc0


	//   ....[40]....
        /*08d8*/ 	.word	0x0000fd00


	//   ....[41]....
        /*08dc*/ 	.word	0x0000fd30


	//   ....[42]....
        /*08e0*/ 	.word	0x00010220


	//   ....[43]....
        /*08e4*/ 	.word	0x00010230


	//   ....[44]....
        /*08e8*/ 	.word	0x000104b0


	//   ....[45]....
        /*08ec*/ 	.word	0x000104c0


	//   ....[46]....
        /*08f0*/ 	.word	0x00010f50


	//   ....[47]....
        /*08f4*/ 	.word	0x00010f80


	//   ....[48]....
        /*08f8*/ 	.word	0x00010fa0


	//   ....[49]....
        /*08fc*/ 	.word	0x00010fd0


	//   ....[50]....
        /*0900*/ 	.word	0x00011000


	//   ....[51]....
        /*0904*/ 	.word	0x00011010


	//   ....[52]....
        /*0908*/ 	.word	0x00011040


	//   ....[53]....
        /*090c*/ 	.word	0x000110b0


	//   ....[54]....
        /*0910*/ 	.word	0x000111e0


	//   ....[55]....
        /*0914*/ 	.word	0x00011400


	//   ....[56]....
        /*0918*/ 	.word	0x00011430


	//   ....[57]....
        /*091c*/ 	.word	0x00011460


	//   ....[58]....
        /*0920*/ 	.word	0x00011490


	//   ....[59]....
        /*0924*/ 	.word	0x000114c0


	//   ....[60]....
        /*0928*/ 	.word	0x000114f0


	//   ....[61]....
        /*092c*/ 	.word	0x00011670


	//   ....[62]....
        /*0930*/ 	.word	0x000116a0


	//   ....[63]....
        /*0934*/ 	.word	0x000116d0


	//   ....[64]....
        /*0938*/ 	.word	0x00011700


	//   ....[65]....
        /*093c*/ 	.word	0x00011730


	//   ....[66]....
        /*0940*/ 	.word	0x00011760


	//   ....[67]....
        /*0944*/ 	.word	0x000117f0


	//   ....[68]....
        /*0948*/ 	.word	0x00011820


	//   ....[69]....
        /*094c*/ 	.word	0x00011830


	//   ....[70]....
        /*0950*/ 	.word	0x000118d0


	//   ....[71]....
        /*0954*/ 	.word	0x00012850


	//   ....[72]....
        /*0958*/ 	.word	0x00013d50


	//   ....[73]....
        /*095c*/ 	.word	0x000148f0


	//   ....[74]....
        /*0960*/ 	.word	0x00014900


	//   ....[75]....
        /*0964*/ 	.word	0x00014920


	//   ....[76]....
        /*0968*/ 	.word	0x00014980


	//   ....[77]....
        /*096c*/ 	.word	0x000149a0


	//   ....[78]....
        /*0970*/ 	.word	0x00014a20


	//   ....[79]....
        /*0974*/ 	.word	0x00014a40


	//   ....[80]....
        /*0978*/ 	.word	0x00014ac0


	//   ....[81]....
        /*097c*/ 	.word	0x00014ae0


	//   ....[82]....
        /*0980*/ 	.word	0x00014b60


	//   ....[83]....
        /*0984*/ 	.word	0x00014b80


	//   ....[84]....
        /*0988*/ 	.word	0x00014c00


	//   ....[85]....
        /*098c*/ 	.word	0x00014c20


	//   ....[86]....
        /*0990*/ 	.word	0x00014ca0


	//   ....[87]....
        /*0994*/ 	.word	0x00014cc0


	//   ....[88]....
        /*0998*/ 	.word	0x00014cd0


	//   ....[89]....
        /*099c*/ 	.word	0x00014d40


	//   ....[90]....
        /*09a0*/ 	.word	0x00014d90


	//   ....[91]....
        /*09a4*/ 	.word	0x00014e50


	//   ....[92]....
        /*09a8*/ 	.word	0x00014e60


	//   ....[93]....
        /*09ac*/ 	.word	0x00014ed0


	//   ....[94]....
        /*09b0*/ 	.word	0x00014ee0


	//   ....[95]....
        /*09b4*/ 	.word	0x00014f20


	//   ....[96]....
        /*09b8*/ 	.word	0x00014f40


	//   ....[97]....
        /*09bc*/ 	.word	0x00016ee0


	//   ....[98]....
        /*09c0*/ 	.word	0x00016f10


	//   ....[99]....
        /*09c4*/ 	.word	0x00016f70


	//   ....[100]....
        /*09c8*/ 	.word	0x00016fa0


	//   ....[101]....
        /*09cc*/ 	.word	0x00016fd0


	//   ....[102]....
        /*09d0*/ 	.word	0x00017000


	//   ....[103]....
        /*09d4*/ 	.word	0x00017030


	//   ....[104]....
        /*09d8*/ 	.word	0x00017060


	//   ....[105]....
        /*09dc*/ 	.word	0x00017200


	//   ....[106]....
        /*09e0*/ 	.word	0x00017230


	//   ....[107]....
        /*09e4*/ 	.word	0x00017260


	//   ....[108]....
        /*09e8*/ 	.word	0x00017290


	//   ....[109]....
        /*09ec*/ 	.word	0x000172c0


	//   ....[110]....
        /*09f0*/ 	.word	0x000172f0


	//   ....[111]....
        /*09f4*/ 	.word	0x000173b0


	//   ....[112]....
        /*09f8*/ 	.word	0x000173d0


	//   ....[113]....
        /*09fc*/ 	.word	0x000173e0


	//   ....[114]....
        /*0a00*/ 	.word	0x00017440


	//   ....[115]....
        /*0a04*/ 	.word	0x00017a60


	//   ....[116]....
        /*0a08*/ 	.word	0x00017ec0


	//   ....[117]....
        /*0a0c*/ 	.word	0x00017f70


	//   ....[118]....
        /*0a10*/ 	.word	0x00018000


	//   ....[119]....
        /*0a14*/ 	.word	0x00018050


	//   ....[120]....
        /*0a18*/ 	.word	0x000180a0


	//   ....[121]....
        /*0a1c*/ 	.word	0x00018180


	//   ....[122]....
        /*0a20*/ 	.word	0x00018210


	//   ....[123]....
        /*0a24*/ 	.word	0x00018260


	//   ....[124]....
        /*0a28*/ 	.word	0x000182b0


	//   ....[125]....
        /*0a2c*/ 	.word	0x000184d0


	//   ....[126]....
        /*0a30*/ 	.word	0x00018530


	//   ....[127]....
        /*0a34*/ 	.word	0x000185f0


	//   ....[128]....
        /*0a38*/ 	.word	0x00018660


	//   ....[129]....
        /*0a3c*/ 	.word	0x000186c0


	//   ....[130]....
        /*0a40*/ 	.word	0x00018770


	//   ....[131]....
        /*0a44*/ 	.word	0x000187d0


	//   ....[132]....
        /*0a48*/ 	.word	0x00018860


	//   ....[133]....
        /*0a4c*/ 	.word	0x000188e0


	//   ....[134]....
        /*0a50*/ 	.word	0x00018930


	//   ....[135]....
        /*0a54*/ 	.word	0x000189c0


	//   ....[136]....
        /*0a58*/ 	.word	0x00018a50


	//   ....[137]....
        /*0a5c*/ 	.word	0x00018af0


	//   ....[138]....
        /*0a60*/ 	.word	0x00018b90


	//   ....[139]....
        /*0a64*/ 	.word	0x00018bf0


	//   ....[140]....
        /*0a68*/ 	.word	0x00018c60


	//   ....[141]....
        /*0a6c*/ 	.word	0x00018cc0


	//   ....[142]....
        /*0a70*/ 	.word	0x00018d30


	//   ....[143]....
        /*0a74*/ 	.word	0x00018e00


	//   ....[144]....
        /*0a78*/ 	.word	0x00018e50


	//   ....[145]....
        /*0a7c*/ 	.word	0x00018f10


	//   ....[146]....
        /*0a80*/ 	.word	0x000191f0


	//   ....[147]....
        /*0a84*/ 	.word	0x000193a0


	//   ....[148]....
        /*0a88*/ 	.word	0x000193f0


	//   ....[149]....
        /*0a8c*/ 	.word	0x00019450


	//   ....[150]....
        /*0a90*/ 	.word	0x00019510


	//   ....[151]....
        /*0a94*/ 	.word	0x00019570


	//   ....[152]....
        /*0a98*/ 	.word	0x00019670


	//   ....[153]....
        /*0a9c*/ 	.word	0x000196d0


	//   ....[154]....
        /*0aa0*/ 	.word	0x000197d0


	//   ....[155]....
        /*0aa4*/ 	.word	0x00019830


	//   ....[156]....
        /*0aa8*/ 	.word	0x00019930


	//   ....[157]....
        /*0aac*/ 	.word	0x00019990


	//   ....[158]....
        /*0ab0*/ 	.word	0x00019a90


	//   ....[159]....
        /*0ab4*/ 	.word	0x00019af0


	//   ....[160]....
        /*0ab8*/ 	.word	0x00019bf0


	//   ....[161]....
        /*0abc*/ 	.word	0x00019c50


	//   ....[162]....
        /*0ac0*/ 	.word	0x00019d00


	//   ....[163]....
        /*0ac4*/ 	.word	0x00019dd0


	//   ....[164]....
        /*0ac8*/ 	.word	0x00019ea0


	//   ....[165]....
        /*0acc*/ 	.word	0x00019f00


	//   ....[166]....
        /*0ad0*/ 	.word	0x00019ff0


	//   ....[167]....
        /*0ad4*/ 	.word	0x0001a050


	//   ....[168]....
        /*0ad8*/ 	.word	0x0001a120


	//   ....[169]....
        /*0adc*/ 	.word	0x0001a180


	//   ....[170]....
        /*0ae0*/ 	.word	0x0001a240


	//   ....[171]....
        /*0ae4*/ 	.word	0x0001a560


	//   ....[172]....
        /*0ae8*/ 	.word	0x0001a600


	//   ....[173]....
        /*0aec*/ 	.word	0x0001a780


	//   ....[174]....
        /*0af0*/ 	.word	0x0001a7f0


	//   ....[175]....
        /*0af4*/ 	.word	0x0001a860


	//   ....[176]....
        /*0af8*/ 	.word	0x0001a8d0


	//   ....[177]....
        /*0afc*/ 	.word	0x0001a940


	//   ....[178]....
        /*0b00*/ 	.word	0x0001a9c0


	//   ....[179]....
        /*0b04*/ 	.word	0x0001aa40


	//   ....[180]....
        /*0b08*/ 	.word	0x0001aad0


	//   ....[181]....
        /*0b0c*/ 	.word	0x0001ab40


	//   ....[182]....
        /*0b10*/ 	.word	0x0001abb0


	//   ....[183]....
        /*0b14*/ 	.word	0x0001ac20


	//   ....[184]....
        /*0b18*/ 	.word	0x0001aca0


	//   ....[185]....
        /*0b1c*/ 	.word	0x0001ad10


	//   ....[186]....
        /*0b20*/ 	.word	0x0001adb0


	//   ....[187]....
        /*0b24*/ 	.word	0x0001ae00


	//   ....[188]....
        /*0b28*/ 	.word	0x0001ae90


	//   ....[189]....
        /*0b2c*/ 	.word	0x0001afc0


	//----- nvinfo : EIATTR_REG_RECONFIG
	.align		4
.L_1451:
        /*0b30*/ 	.byte	0x01, 0x54
	.zero		2


	//----- nvinfo : EIATTR_SYSCALL_OFFSETS
	.align		4
        /*0b34*/ 	.byte	0x04, 0x46
        /*0b36*/ 	.short	(.L_1453 - .L_1452)


	//   ....[0]....
.L_1452:
        /*0b38*/ 	.word	0x00001bc0


	//   ....[1]....
        /*0b3c*/ 	.word	0x00001d10


	//   ....[2]....
        /*0b40*/ 	.word	0x00005e90


	//   ....[3]....
        /*0b44*/ 	.word	0x00006220


	//   ....[4]....
        /*0b48*/ 	.word	0x000139a0


	//   ....[5]....
        /*0b4c*/ 	.word	0x00013af0


	//   ....[6]....
        /*0b50*/ 	.word	0x00013bf0


	//   ....[7]....
        /*0b54*/ 	.word	0x00014420


	//----- nvinfo : EIATTR_MBARRIER_INSTR_OFFSETS
	.align		4
.L_1453:
        /*0b58*/ 	.byte	0x04, 0x39
        /*0b5a*/ 	.short	(.L_1455 - .L_1454)


	//   ....[0]....
.L_1454:
        /*0b5c*/ 	.word	0x000002b0
        /*0b60*/ 	.word	0x000000ff
        /*0b64*/ 	.word	0x00030800
        /*0b68*/ 	.short	0x0100
        /*0b6a*/ 	.byte	0x08
	.zero		1


	//   ....[1]....
        /*0b6c*/ 	.word	0x000002c0
        /*0b70*/ 	.word	0x000000ff
        /*0b74*/ 	.word	0x00030820
        /*0b78*/ 	.short	0x0100
        /*0b7a*/ 	.byte	0x08
	.zero		1


	//   ....[2]....
        /*0b7c*/ 	.word	0x000003b0
        /*0b80*/ 	.word	0x000000ff
        /*0b84*/ 	.word	0x00030830
        /*0b88*/ 	.short	0x0100
        /*0b8a*/ 	.byte	0x08
	.zero		1


	//   ....[3]....
        /*0b8c*/ 	.word	0x000003c0
        /*0b90*/ 	.word	0x000000ff
        /*0b94*/ 	.word	0x00030840
        /*0b98*/ 	.short	0x0100
        /*0b9a*/ 	.byte	0x08
	.zero		1


	//   ....[4]....
        /*0b9c*/ 	.word	0x000003d0
        /*0ba0*/ 	.word	0x000000ff
        /*0ba4*/ 	.word	0x00030838
        /*0ba8*/ 	.short	0x0100
        /*0baa*/ 	.byte	0x08
	.zero		1


	//   ....[5]....
        /*0bac*/ 	.word	0x000003e0
        /*0bb0*/ 	.word	0x000000ff
        /*0bb4*/ 	.word	0x00030848
        /*0bb8*/ 	.short	0x0100
        /*0bba*/ 	.byte	0x08
	.zero		1


	//   ....[6]....
        /*0bbc*/ 	.word	0x00000510
        /*0bc0*/ 	.word	0x000000ff
        /*0bc4*/ 	.word	0x00030850
        /*0bc8*/ 	.short	0x0100
        /*0bca*/ 	.byte	0x08
	.zero		1


	//   ....[7]....
        /*0bcc*/ 	.word	0x00000520
        /*0bd0*/ 	.word	0x000000ff
        /*0bd4*/ 	.word	0x00030860
        /*0bd8*/ 	.short	0x0100
        /*0bda*/ 	.byte	0x08
	.zero		1


	//   ....[8]....
        /*0bdc*/ 	.word	0x00000530
        /*0be0*/ 	.word	0x000000ff
        /*0be4*/ 	.word	0x00030858
        /*0be8*/ 	.short	0x0100
        /*0bea*/ 	.byte	0x08
	.zero		1


	//   ....[9]....
        /*0bec*/ 	.word	0x00000540
        /*0bf0*/ 	.word	0x000000ff
        /*0bf4*/ 	.word	0x00030868
        /*0bf8*/ 	.short	0x0100
        /*0bfa*/ 	.byte	0x08
	.zero		1


	//   ....[10]....
        /*0bfc*/ 	.word	0x00000630
        /*0c00*/ 	.word	0x000000ff
        /*0c04*/ 	.word	0x00030870
        /*0c08*/ 	.short	0x0100
        /*0c0a*/ 	.byte	0x06
	.zero		1


	//   ....[11]....
        /*0c0c*/ 	.word	0x00000640
        /*0c10*/ 	.word	0x000000ff
        /*0c14*/ 	.word	0x00030880
        /*0c18*/ 	.short	0x0100
        /*0c1a*/ 	.byte	0x06
	.zero		1


	//   ....[12]....
        /*0c1c*/ 	.word	0x00000650
        /*0c20*/ 	.word	0x000000ff
        /*0c24*/ 	.word	0x00030878
        /*0c28*/ 	.short	0x0100
        /*0c2a*/ 	.byte	0x06
	.zero		1


	//   ....[13]....
        /*0c2c*/ 	.word	0x00000660
        /*0c30*/ 	.word	0x000000ff
        /*0c34*/ 	.word	0x00030888
        /*0c38*/ 	.short	0x0100
        /*0c3a*/ 	.byte	0x06
	.zero		1


	//   ....[14]....
        /*0c3c*/ 	.word	0x00000790
        /*0c40*/ 	.word	0x000000ff
        /*0c44*/ 	.word	0x00030890
        /*0c48*/ 	.short	0x0100
        /*0c4a*/ 	.byte	0x08
	.zero		1


	//   ....[15]....
        /*0c4c*/ 	.word	0x000007a0
        /*0c50*/ 	.word	0x000000ff
        /*0c54*/ 	.word	0x000308a0
        /*0c58*/ 	.short	0x0100
        /*0c5a*/ 	.byte	0x08
	.zero		1


	//   ....[16]....
        /*0c5c*/ 	.word	0x000007b0
        /*0c60*/ 	.word	0x000000ff
        /*0c64*/ 	.word	0x00030898
        /*0c68*/ 	.short	0x0100
        /*0c6a*/ 	.byte	0x08
	.zero		1


	//   ....[17]....
        /*0c6c*/ 	.word	0x000007c0
        /*0c70*/ 	.word	0x000000ff
        /*0c74*/ 	.word	0x000308a8
        /*0c78*/ 	.short	0x0100
        /*0c7a*/ 	.byte	0x08
	.zero		1


	//   ....[18]....
        /*0c7c*/ 	.word	0x000008f0
        /*0c80*/ 	.word	0x000000ff
        /*0c84*/ 	.word	0x000308b0
        /*0c88*/ 	.short	0x0100
        /*0c8a*/ 	.byte	0x08
	.zero		1


	//   ....[19]....
        /*0c8c*/ 	.word	0x00000900
        /*0c90*/ 	.word	0x000000ff
        /*0c94*/ 	.word	0x000308c0
        /*0c98*/ 	.short	0x0100
        /*0c9a*/ 	.byte	0x08
	.zero		1


	//   ....[20]....
        /*0c9c*/ 	.word	0x00000910
        /*0ca0*/ 	.word	0x000000ff
        /*0ca4*/ 	.word	0x000308b8
        /*0ca8*/ 	.short	0x0100
        /*0caa*/ 	.byte	0x08
	.zero		1


	//   ....[21]....
        /*0cac*/ 	.word	0x00000920
        /*0cb0*/ 	.word	0x000000ff
        /*0cb4*/ 	.word	0x000308c8
        /*0cb8*/ 	.short	0x0100
        /*0cba*/ 	.byte	0x08
	.zero		1


	//   ....[22]....
        /*0cbc*/ 	.word	0x00002ec0
        /*0cc0*/ 	.word	0x00000052
        /*0cc4*/ 	.word	0x00030890
        /*0cc8*/ 	.short	0x010a
        /*0cca*/ 	.byte	0x3f
	.zero		1


	//   ....[23]....
        /*0ccc*/ 	.word	0x000040b0
        /*0cd0*/ 	.word	0x00000052
        /*0cd4*/ 	.word	0x00030890
        /*0cd8*/ 	.short	0x010a
        /*0cda*/ 	.byte	0x3f
	.zero		1


	//   ....[24]....
        /*0cdc*/ 	.word	0x00005180
        /*0ce0*/ 	.word	0x00000052
        /*0ce4*/ 	.word	0x00030890
        /*0ce8*/ 	.short	0x010a
        /*0cea*/ 	.byte	0x3f
	.zero		1


	//   ....[25]....
        /*0cec*/ 	.word	0x000053a0
        /*0cf0*/ 	.word	0x0000000c
        /*0cf4*/ 	.word	0x00000000
        /*0cf8*/ 	.short	0x0101
        /*0cfa*/ 	.byte	0x3f
	.zero		1


	//   ....[26]....
        /*0cfc*/ 	.word	0x000053e0
        /*0d00*/ 	.word	0x00000052
        /*0d04*/ 	.word	0x000308b0
        /*0d08*/ 	.short	0x010a
        /*0d0a*/ 	.byte	0x3f
	.zero		1


	//   ....[27]....
        /*0d0c*/ 	.word	0x000057a0
        /*0d10*/ 	.word	0x00000052
        /*0d14*/ 	.word	0x00000000
        /*0d18*/ 	.short	0x0101
        /*0d1a*/ 	.byte	0x3f
	.zero		1


	//   ....[28]....
        /*0d1c*/ 	.word	0x00005f30
        /*0d20*/ 	.word	0x00000002
        /*0d24*/ 	.word	0x00030800
        /*0d28*/ 	.short	0x010a
        /*0d2a*/ 	.byte	0x3f
	.zero		1


	//   ....[29]....
        /*0d2c*/ 	.word	0x00005f80
        /*0d30*/ 	.word	0x00000002
        /*0d34*/ 	.word	0x00030800
        /*0d38*/ 	.short	0x010a
        /*0d3a*/ 	.byte	0x3f
	.zero		1


	//   ....[30]....
        /*0d3c*/ 	.word	0x00006600
        /*0d40*/ 	.word	0x00000002
        /*0d44*/ 	.word	0x00030800
        /*0d48*/ 	.short	0x010a
        /*0d4a*/ 	.byte	0x3f
	.zero		1


	//   ....[31]....
        /*0d4c*/ 	.word	0x00007570
        /*0d50*/ 	.word	0x00000002
        /*0d54*/ 	.word	0x00030800
        /*0d58*/ 	.short	0x010a
        /*0d5a*/ 	.byte	0x3f
	.zero		1


	//   ....[32]....
        /*0d5c*/ 	.word	0x00008410
        /*0d60*/ 	.word	0x00000008
        /*0d64*/ 	.word	0x00030830
        /*0d68*/ 	.short	0x010a
        /*0d6a*/ 	.byte	0x3f
	.zero		1


	//   ....[33]....
        /*0d6c*/ 	.word	0x000084d0
        /*0d70*/ 	.word	0x00000008
        /*0d74*/ 	.word	0x00030830
        /*0d78*/ 	.short	0x010a
        /*0d7a*/ 	.byte	0x3f
	.zero		1


	//   ....[34]....
        /*0d7c*/ 	.word	0x00009f00
        /*0d80*/ 	.word	0x00000008
        /*0d84*/ 	.word	0x00000000
        /*0d88*/ 	.short	0x0101
        /*0d8a*/ 	.byte	0x3f
	.zero		1


	//   ....[35]....
        /*0d8c*/ 	.word	0x0000b410
        /*0d90*/ 	.word	0x00000000
        /*0d94*/ 	.word	0x00030830
        /*0d98*/ 	.short	0x010a
        /*0d9a*/ 	.byte	0x3f
	.zero		1


	//   ....[36]....
        /*0d9c*/ 	.word	0x0000b460
        /*0da0*/ 	.word	0x00000000
        /*0da4*/ 	.word	0x00030830
        /*0da8*/ 	.short	0x010a
        /*0daa*/ 	.byte	0x3f
	.zero		1


	//   ....[37]....
        /*0dac*/ 	.word	0x0000b7b0
        /*0db0*/ 	.word	0x00000003
        /*0db4*/ 	.word	0x00030850
        /*0db8*/ 	.short	0x010a
        /*0dba*/ 	.byte	0x3f
	.zero		1


	//   ....[38]....
        /*0dbc*/ 	.word	0x0000b800
        /*0dc0*/ 	.word	0x00000003
        /*0dc4*/ 	.word	0x00030850
        /*0dc8*/ 	.short	0x010a
        /*0dca*/ 	.byte	0x3f
	.zero		1


	//   ....[39]....
        /*0dcc*/ 	.word	0x0000ce50
        /*0dd0*/ 	.word	0x0000000e
        /*0dd4*/ 	.word	0x00000000
        /*0dd8*/ 	.short	0x0101
        /*0dda*/ 	.byte	0x3f
	.zero		1


	//   ....[40]....
        /*0ddc*/ 	.word	0x0000ce60
        /*0de0*/ 	.word	0x0000000d
        /*0de4*/ 	.word	0x00000000
        /*0de8*/ 	.short	0x0101
        /*0dea*/ 	.byte	0x3f
	.zero		1


	//   ....[41]....
        /*0dec*/ 	.word	0x0000e050
        /*0df0*/ 	.word	0x0000000d
        /*0df4*/ 	.word	0x00030850
        /*0df8*/ 	.short	0x010a
        /*0dfa*/ 	.byte	0x3f
	.zero		1


	//   ....[42]....
        /*0dfc*/ 	.word	0x0000e110
        /*0e00*/ 	.word	0x0000000d
        /*0e04*/ 	.word	0x00030850
        /*0e08*/ 	.short	0x010a
        /*0e0a*/ 	.byte	0x3f
	.zero		1


	//   ....[43]....
        /*0e0c*/ 	.word	0x0000ea50
        /*0e10*/ 	.word	0x00000007
        /*0e14*/ 	.word	0x00000000
        /*0e18*/ 	.short	0x0101
        /*0e1a*/ 	.byte	0x3f
	.zero		1


	//   ....[44]....
        /*0e1c*/ 	.word	0x0000fbc0
        /*0e20*/ 	.word	0x00000003
        /*0e24*/ 	.word	0x00000000
        /*0e28*/ 	.short	0x0101
        /*0e2a*/ 	.byte	0x3f
	.zero		1


	//   ....[45]....
        /*0e2c*/ 	.word	0x000100d0
        /*0e30*/ 	.word	0x00000008
        /*0e34*/ 	.word	0x00000000
        /*0e38*/ 	.short	0x0101
        /*0e3a*/ 	.byte	0x3f
	.zero		1


	//   ....[46]....
        /*0e3c*/ 	.word	0x00012930
        /*0e40*/ 	.word	0x00000010
        /*0e44*/ 	.word	0x00030820
        /*0e48*/ 	.short	0x010a
        /*0e4a*/ 	.byte	0x3f
	.zero		1


	//   ....[47]....
        /*0e4c*/ 	.word	0x000129f0
        /*0e50*/ 	.word	0x00000007
        /*0e54*/ 	.word	0x000308a0
        /*0e58*/ 	.short	0x010a
        /*0e5a*/ 	.byte	0x3f
	.zero		1


	//   ....[48]....
        /*0e5c*/ 	.word	0x00012c20
        /*0e60*/ 	.word	0x00000007
        /*0e64*/ 	.word	0x000308c0
        /*0e68*/ 	.short	0x010a
        /*0e6a*/ 	.byte	0x3f
	.zero		1


	//   ....[49]....
        /*0e6c*/ 	.word	0x00012fa0
        /*0e70*/ 	.word	0x00000006
        /*0e74*/ 	.word	0x000308a0
        /*0e78*/ 	.short	0x010a
        /*0e7a*/ 	.byte	0x3f
	.zero		1


	//   ....[50]....
        /*0e7c*/ 	.word	0x000131c0
        /*0e80*/ 	.word	0x00000006
        /*0e84*/ 	.word	0x000308c0
        /*0e88*/ 	.short	0x010a
        /*0e8a*/ 	.byte	0x3f
	.zero		1


	//   ....[51]....
        /*0e8c*/ 	.word	0x00013f80
        /*0e90*/ 	.word	0x00000000
        /*0e94*/ 	.word	0x00030840
        /*0e98*/ 	.short	0x010a
        /*0e9a*/ 	.byte	0x3f
	.zero		1


	//   ....[52]....
        /*0e9c*/ 	.word	0x00014ff0
        /*0ea0*/ 	.word	0x00000010
        /*0ea4*/ 	.word	0x00030800
        /*0ea8*/ 	.short	0x0107
        /*0eaa*/ 	.byte	0x3f
	.zero		1


	//   ....[53]....
        /*0eac*/ 	.word	0x000150e0
        /*0eb0*/ 	.word	0x00000010
        /*0eb4*/ 	.word	0x00030800
        /*0eb8*/ 	.short	0x0101
        /*0eba*/ 	.byte	0x3f
	.zero		1


	//   ....[54]....
        /*0ebc*/ 	.word	0x00015100
        /*0ec0*/ 	.word	0x00000010
        /*0ec4*/ 	.word	0x00030820
        /*0ec8*/ 	.short	0x010a
        /*0eca*/ 	.byte	0x3f
	.zero		1


	//   ....[55]....
        /*0ecc*/ 	.word	0x000154a0
        /*0ed0*/ 	.word	0x00000002
        /*0ed4*/ 	.word	0x00030840
        /*0ed8*/ 	.short	0x010a
        /*0eda*/ 	.byte	0x3f
	.zero		1


	//   ....[56]....
        /*0edc*/ 	.word	0x00015720
        /*0ee0*/ 	.word	0x00000003
        /*0ee4*/ 	.word	0x00000060
        /*0ee8*/ 	.short	0x010a
        /*0eea*/ 	.byte	0x3f
	.zero		1


	//   ....[57]....
        /*0eec*/ 	.word	0x00015c80
        /*0ef0*/ 	.word	0x00000002
        /*0ef4*/ 	.word	0x00030840
        /*0ef8*/ 	.short	0x010a
        /*0efa*/ 	.byte	0x3f
	.zero		1


	//   ....[58]....
        /*0efc*/ 	.word	0x00015f00
        /*0f00*/ 	.word	0x0000000a
        /*0f04*/ 	.word	0x00000060
        /*0f08*/ 	.short	0x010a
        /*0f0a*/ 	.byte	0x3f
	.zero		1


	//   ....[59]....
        /*0f0c*/ 	.word	0x000163a0
        /*0f10*/ 	.word	0x00000002
        /*0f14*/ 	.word	0x00030840
        /*0f18*/ 	.short	0x010a
        /*0f1a*/ 	.byte	0x3f
	.zero		1


	//   ....[60]....
        /*0f1c*/ 	.word	0x00016630
        /*0f20*/ 	.word	0x00000003
        /*0f24*/ 	.word	0x00000060
        /*0f28*/ 	.short	0x010a
        /*0f2a*/ 	.byte	0x3f
	.zero		1


	//   ....[61]....
        /*0f2c*/ 	.word	0x00016a80
        /*0f30*/ 	.word	0x00000003
        /*0f34*/ 	.word	0x00030860
        /*0f38*/ 	.short	0x010a
        /*0f3a*/ 	.byte	0x3f
	.zero		1


	//   ....[62]....
        /*0f3c*/ 	.word	0x000179e0
        /*0f40*/ 	.word	0x00000009
        /*0f44*/ 	.word	0x00030820
        /*0f48*/ 	.short	0x010a
        /*0f4a*/ 	.byte	0x3f
	.zero		1


	//   ....[63]....
        /*0f4c*/ 	.word	0x00017b70
        /*0f50*/ 	.word	0x00000007
        /*0f54*/ 	.word	0x00000000
        /*0f58*/ 	.short	0x010a
        /*0f5a*/ 	.byte	0x3f
	.zero		1


	//   ....[64]....
        /*0f5c*/ 	.word	0x00017be0
        /*0f60*/ 	.word	0x00000003
        /*0f64*/ 	.word	0x00000000
        /*0f68*/ 	.short	0x010a
        /*0f6a*/ 	.byte	0x3f
	.zero		1


	//   ....[65]....
        /*0f6c*/ 	.word	0x00017c40
        /*0f70*/ 	.word	0x00000005
        /*0f74*/ 	.word	0x00000000
        /*0f78*/ 	.short	0x010a
        /*0f7a*/ 	.byte	0x3f
	.zero		1


	//   ....[66]....
        /*0f7c*/ 	.word	0x00017c70
        /*0f80*/ 	.word	0x00000003
        /*0f84*/ 	.word	0x00000000
        /*0f88*/ 	.short	0x010a
        /*0f8a*/ 	.byte	0x3f
	.zero		1


	//   ....[67]....
        /*0f8c*/ 	.word	0x00017cd0
        /*0f90*/ 	.word	0x00000052
        /*0f94*/ 	.word	0x00030890
        /*0f98*/ 	.short	0x010a
        /*0f9a*/ 	.byte	0x3f
	.zero		1


	//   ....[68]....
        /*0f9c*/ 	.word	0x00017d20
        /*0fa0*/ 	.word	0x00000052
        /*0fa4*/ 	.word	0x00030890
        /*0fa8*/ 	.short	0x010a
        /*0faa*/ 	.byte	0x3f
	.zero		1


	//   ....[69]....
        /*0fac*/ 	.word	0x00017d70
        /*0fb0*/ 	.word	0x00000052
        /*0fb4*/ 	.word	0x00030890
        /*0fb8*/ 	.short	0x010a
        /*0fba*/ 	.byte	0x3f
	.zero		1


	//   ....[70]....
        /*0fbc*/ 	.word	0x00017dc0
        /*0fc0*/ 	.word	0x00000052
        /*0fc4*/ 	.word	0x000308b0
        /*0fc8*/ 	.short	0x010a
        /*0fca*/ 	.byte	0x3f
	.zero		1


	//   ....[71]....
        /*0fcc*/ 	.word	0x000180d0
        /*0fd0*/ 	.word	0x00000002
        /*0fd4*/ 	.word	0x00030800
        /*0fd8*/ 	.short	0x010a
        /*0fda*/ 	.byte	0x3f
	.zero		1


	//   ....[72]....
        /*0fdc*/ 	.word	0x000182e0
        /*0fe0*/ 	.word	0x00000002
        /*0fe4*/ 	.word	0x00030800
        /*0fe8*/ 	.short	0x010a
        /*0fea*/ 	.byte	0x3f
	.zero		1


	//   ....[73]....
        /*0fec*/ 	.word	0x00018330
        /*0ff0*/ 	.word	0x00000008
        /*0ff4*/ 	.word	0x00030830
        /*0ff8*/ 	.short	0x010a
        /*0ffa*/ 	.byte	0x3f
	.zero		1


	//   ....[74]....
        /*0ffc*/ 	.word	0x00018380
        /*1000*/ 	.word	0x00000000
        /*1004*/ 	.word	0x00030830
        /*1008*/ 	.short	0x010a
        /*100a*/ 	.byte	0x3f
	.zero		1


	//   ....[75]....
        /*100c*/ 	.word	0x000183d0
        /*1010*/ 	.word	0x00000003
        /*1014*/ 	.word	0x00030850
        /*1018*/ 	.short	0x010a
        /*101a*/ 	.byte	0x3f
	.zero		1


	//   ....[76]....
        /*101c*/ 	.word	0x00018420
        /*1020*/ 	.word	0x0000000d
        /*1024*/ 	.word	0x00030850
        /*1028*/ 	.short	0x010a
        /*102a*/ 	.byte	0x3f
	.zero		1


	//   ....[77]....
        /*102c*/ 	.word	0x00018fd0
        /*1030*/ 	.word	0x00000010
        /*1034*/ 	.word	0x00030820
        /*1038*/ 	.short	0x010a
        /*103a*/ 	.byte	0x3f
	.zero		1


	//   ....[78]....
        /*103c*/ 	.word	0x00019020
        /*1040*/ 	.word	0x00000007
        /*1044*/ 	.word	0x000308a0
        /*1048*/ 	.short	0x010a
        /*104a*/ 	.byte	0x3f
	.zero		1


	//   ....[79]....
        /*104c*/ 	.word	0x00019070
        /*1050*/ 	.word	0x00000007
        /*1054*/ 	.word	0x000308c0
        /*1058*/ 	.short	0x010a
        /*105a*/ 	.byte	0x3f
	.zero		1


	//   ....[80]....
        /*105c*/ 	.word	0x000190c0
        /*1060*/ 	.word	0x00000006
        /*1064*/ 	.word	0x000308a0
        /*1068*/ 	.short	0x010a
        /*106a*/ 	.byte	0x3f
	.zero		1


	//   ....[81]....
        /*106c*/ 	.word	0x00019110
        /*1070*/ 	.word	0x00000006
        /*1074*/ 	.word	0x000308c0
        /*1078*/ 	.short	0x010a
        /*107a*/ 	.byte	0x3f
	.zero		1


	//   ....[82]....
        /*107c*/ 	.word	0x000192b0
        /*1080*/ 	.word	0x00000000
        /*1084*/ 	.word	0x00030840
        /*1088*/ 	.short	0x010a
        /*108a*/ 	.byte	0x3f
	.zero		1


	//   ....[83]....
        /*108c*/ 	.word	0x0001a280
        /*1090*/ 	.word	0x00000010
        /*1094*/ 	.word	0x00030820
        /*1098*/ 	.short	0x010a
        /*109a*/ 	.byte	0x3f
	.zero		1


	//   ....[84]....
        /*109c*/ 	.word	0x0001a2d0
        /*10a0*/ 	.word	0x00000002
        /*10a4*/ 	.word	0x00030840
        /*10a8*/ 	.short	0x010a
        /*10aa*/ 	.byte	0x3f
	.zero		1


	//   ....[85]....
        /*10ac*/ 	.word	0x0001a320
        /*10b0*/ 	.word	0x00000003
        /*10b4*/ 	.word	0x00000060
        /*10b8*/ 	.short	0x010a
        /*10ba*/ 	.byte	0x3f
	.zero		1


	//   ....[86]....
        /*10bc*/ 	.word	0x0001a370
        /*10c0*/ 	.word	0x00000002
        /*10c4*/ 	.word	0x00030840
        /*10c8*/ 	.short	0x010a
        /*10ca*/ 	.byte	0x3f
	.zero		1


	//   ....[87]....
        /*10cc*/ 	.word	0x0001a3c0
        /*10d0*/ 	.word	0x0000000a
        /*10d4*/ 	.word	0x00000060
        /*10d8*/ 	.short	0x010a
        /*10da*/ 	.byte	0x3f
	.zero		1


	//   ....[88]....
        /*10dc*/ 	.word	0x0001a410
        /*10e0*/ 	.word	0x00000002
        /*10e4*/ 	.word	0x00030840
        /*10e8*/ 	.short	0x010a
        /*10ea*/ 	.byte	0x3f
	.zero		1


	//   ....[89]....
        /*10ec*/ 	.word	0x0001a460
        /*10f0*/ 	.word	0x00000003
        /*10f4*/ 	.word	0x00000060
        /*10f8*/ 	.short	0x010a
        /*10fa*/ 	.byte	0x3f
	.zero		1


	//   ....[90]....
        /*10fc*/ 	.word	0x0001a4b0
        /*1100*/ 	.word	0x00000003
        /*1104*/ 	.word	0x00030860
        /*1108*/ 	.short	0x010a
        /*110a*/ 	.byte	0x3f
	.zero		1


	//   ....[91]....
        /*110c*/ 	.word	0x0001aee0
        /*1110*/ 	.word	0x00000009
        /*1114*/ 	.word	0x00030820
        /*1118*/ 	.short	0x010a
        /*111a*/ 	.byte	0x3f
	.zero		1


	//   ....[92]....
        /*111c*/ 	.word	0x0001b080
        /*1120*/ 	.word	0x00000007
        /*1124*/ 	.word	0x00000000
        /*1128*/ 	.short	0x010a
        /*112a*/ 	.byte	0x3f
	.zero		1


	//   ....[93]....
        /*112c*/ 	.word	0x0001b0d0
        /*1130*/ 	.word	0x00000003
        /*1134*/ 	.word	0x00000000
        /*1138*/ 	.short	0x010a
        /*113a*/ 	.byte	0x3f
	.zero		1


	//   ....[94]....
        /*113c*/ 	.word	0x0001b120
        /*1140*/ 	.word	0x00000005
        /*1144*/ 	.word	0x00000000
        /*1148*/ 	.short	0x010a
        /*114a*/ 	.byte	0x3f
	.zero		1


	//----- nvinfo : EIATTR_NUM_MBARRIERS
	.align		4
.L_1455:
        /*114c*/ 	.byte	0x03, 0x38
        /*114e*/ 	.short	0x0016


	//----- nvinfo : EIATTR_EXIT_INSTR_OFFSETS
	.align		4
        /*1150*/ 	.byte	0x04, 0x1c
        /*1152*/ 	.short	(.L_1457 - .L_1456)


	//   ....[0]....
.L_1456:
        /*1154*/ 	.word	0x00017cc0


	//----- nvinfo : EIATTR_MAX_THREADS
	.align		4
.L_1457:
        /*1158*/ 	.byte	0x04, 0x05
        /*115a*/ 	.short	(.L_1459 - .L_1458)
.L_1458:
        /*115c*/ 	.word	0x00000200
        /*1160*/ 	.word	0x00000001
        /*1164*/ 	.word	0x00000001


	//----- nvinfo : EIATTR_CRS_STACK_SIZE
	.align		4
.L_1459:
        /*1168*/ 	.byte	0x04, 0x1e
        /*116a*/ 	.short	(.L_1461 - .L_1460)
.L_1460:
        /*116c*/ 	.word	0x00000000


	//----- nvinfo : EIATTR_CBANK_PARAM_SIZE
	.align		4
.L_1461:
        /*1170*/ 	.byte	0x03, 0x19
        /*1172*/ 	.short	0x0af0


	//----- nvinfo : EIATTR_PARAM_CBANK
	.align		4
        /*1174*/ 	.byte	0x04, 0x0a
        /*1176*/ 	.short	(.L_1463 - .L_1462)
	.align		4
.L_1462:
        /*1178*/ 	.word	index@(.nv.constant0._ZN7cutlass13device_kernelIN5flash11enable_sm90INS1_16FlashAttnFwdSm90INS1_25CollectiveMainloopFwdSm90ILi2EN4cute5tupleIJNS5_1CILi1EEES8_S8_EEENS6_IJNS7_ILi192EEESA_NS7_ILi64EEEEEELi64ENS_6half_tEfNS_4arch4Sm90ELb0ELb0ELb0ELb1ELb0ELb1ELb0ELb0ELb1ELb1ELb1ELb0EEENS1_21CollectiveEpilogueFwdINS6_IJSA_SB_SA_EEES9_SD_SF_Li384ELb1ELb1ELb1ELb0EEENS1_36VarlenDynamicPersistentTileSchedulerILi192ELi192ELi384ELi128ELb1ELb1ELb1ELb0ELb1ELb1EEEEEEEEEvNT_6ParamsE)
        /*117c*/ 	.short	0x0210
        /*117e*/ 	.short	0x0af0


	//----- nvinfo : EIATTR_SW_WAR
	.align		4
.L_1463:
        /*1180*/ 	.byte	0x04, 0x36
        /*1182*/ 	.short	(.L_1465 - .L_1464)
.L_1464:
        /*1184*/ 	.word	0x00000008
.L_1465:


//--------------------- .nv.info._ZN7cutlass13device_kernelIN5flash11enable_sm90INS1_16FlashAttnFwdSm90INS1_25CollectiveMainloopFwdSm90ILi2EN4cute5tupleIJNS5_1CILi1EEES8_S8_EEENS6_IJNS7_ILi192EEENS7_ILi128EEENS7_ILi64EEEEEELi64ENS_6half_tEfNS_4arch4Sm90ELb0ELb1ELb0ELb0ELb0ELb0ELb0ELb1ELb1ELb1ELb1ELb0EEENS1_21CollectiveEpilogueFwdINS6_IJSA_SC_SB_EEES9_SE_SG_Li384ELb0ELb1ELb1ELb0EEENS1_19SingleTileSchedulerILb0ELb1ELb1ELi192EEEEEEEEEvNT_6ParamsE --------------------------
	.section	.nv.info._ZN7cutlass13device_kernelIN5flash11enable_sm90INS1_16FlashAttnFwdSm90INS1_25CollectiveMainloopFwdSm90ILi2EN4cute5tupleIJNS5_1CILi1EEES8_S8_EEENS6_IJNS7_ILi192EEENS7_ILi128EEENS7_ILi64EEEEEELi64ENS_6half_tEfNS_4arch4Sm90ELb0ELb1ELb0ELb0ELb0ELb0ELb0ELb1ELb1ELb1ELb1ELb0EEENS1_21CollectiveEpilogueFwdINS6_IJSA_SC_SB_EEES9_SE_SG_Li384ELb0ELb1ELb1ELb0EEENS1_19SingleTileSchedulerILb0ELb1ELb1ELi192EEEEEEEEEvNT_6ParamsE,"",@"SHT_CUDA_INFO"
	.sectionflags	@""
	.align	4


	//----- nvinfo : EIATTR_CUDA_API_VERSION
	.align		4
        /*0000*/ 	.byte	0x04, 0x37
        /*0002*/ 	.short	(.L_1467 - .L_1466)
.L_1466:
        /*0004*/ 	.word	0x00000082


	//----- nvinfo : EIATTR_KPARAM_INFO
	.align		4
.L_1467:
        /*0008*/ 	.byte	0x04, 0x17
        /*000a*/ 	.short	(.L_1469 - .L_1468)
.L_1468:
        /*000c*/ 	.word	0x00000000
        /*0010*/ 	.short	0x0000
        /*0012*/ 	.short	0x0070
        /*0014*/ 	.byte	0x00, 0xf0, 0x01, 0x28


	//----- nvinfo : EIATTR_SPARSE_MMA_MASK
	.align		4
.L_1469:
        /*0018*/ 	.byte	0x03, 0x50
        /*001a*/ 	.short	0x0000


	//----- nvinfo : EIATTR_MAXREG_COUNT
	.align		4
        /*001c*/ 	.byte	0x03, 0x1b
        /*001e*/ 	.short	0x0080


	//----- nvinfo : EIATTR_NUM_BARRIERS
	.align		4
        /*0020*/ 	.byte	0x02, 0x4c
        /*0022*/ 	.byte	0x10
	.zero		1


	//----- nvinfo : EIATTR_EXTERNS
	.align		4
        /*0024*/ 	.byte	0x04, 0x0f
        /*0026*/ 	.short	(.L_1471 - .L_1470)


	//   ....[0]....
	.align		4
.L_1470:
        /*0028*/ 	.word	index@(__assertfail)


	//----- nvinfo : EIATTR_MERCURY_ISA_VERSION
	.align		4
.L_1471:
        /*002c*/ 	.byte	0x03, 0x5f
        /*002e*/ 	.short	0x0101


	//----- nvinfo : EIATTR_INT_WARP_WIDE_INSTR_OFFSETS
	.align		4
        /*0030*/ 	.byte	0x04, 0x31
        /*0032*/ 	.short	(.L_1473 - .L_1472)


	//   ....[0]....
.L_1472:
        /*0034*/ 	.word	0x00000120


	//   ....[1]....
        /*0038*/ 	.word	0x00000160


	//   ....[2]....
        /*003c*/ 	.word	0x000001d0


	//----- nvinfo : EIATTR_COOP_GROUP_MASK_REGIDS
	.align		4
.L_1473:
        /*0040*/ 	.byte	0x04, 0x29
        /*0042*/ 	.short	(.L_1475 - .L_1474)


	//   ....[0]....
.L_1474:
        /*0044*/ 	.word	0xffffffff


	//   ....[1]....
        /*0048*/ 	.word	0xffffffff


	//   ....[2]....
        /*004c*/ 	.word	0xffffffff


	//   ....[3]....
        /*0050*/ 	.word	0xffffffff


	//   ....[4]....
        /*0054*/ 	.word	0xffffffff


	//   ....[5]....
        /*0058*/ 	.word	0xffffffff


	//   ....[6]....
        /*005c*/ 	.word	0xffffffff


	//   ....[7]....
        /*0060*/ 	.word	0xffffffff


	//   ....[8]....
        /*0064*/ 	.word	0xffffffff


	//   ....[9]....
        /*0068*/ 	.word	0xffffffff


	//   ....[10]....
        /*006c*/ 	.word	0xffffffff


	//   ....[11]....
        /*0070*/ 	.word	0xffffffff


	//   ....[12]....
        /*0074*/ 	.word	0xffffffff


	//   ....[13]....
        /*0078*/ 	.word	0xffffffff


	//   ....[14]....
        /*007c*/ 	.word	0xffffffff


	//   ....[15]....
        /*0080*/ 	.word	0xffffffff


	//   ....[16]....
        /*0084*/ 	.word	0xffffffff


	//   ....[17]....
        /*0088*/ 	.word	0xffffffff


	//   ....[18]....
        /*008c*/ 	.word	0xffffffff


	//   ....[19]....
        /*0090*/ 	.word	0xffffffff


	//   ....[20]....
        /*0094*/ 	.word	0xffffffff


	//   ....[21]....
        /*0098*/ 	.word	0xffffffff


	//   ....[22]....
        /*009c*/ 	.word	0xffffffff


	//   ....[23]....
        /*00a0*/ 	.word	0xffffffff


	//   ....[24]....
        /*00a4*/ 	.word	0xffffffff


	//   ....[25]....
        /*00a8*/ 	.word	0xffffffff


	//   ....[26]....
        /*00ac*/ 	.word	0xffffffff


	//   ....[27]....
        /*00b0*/ 	.word	0xffffffff


	//   ....[28]....
        /*00b4*/ 	.word	0xffffffff


	//   ....[29]....
        /*00b8*/ 	.word	0xffffffff


	//   ....[30]....
        /*00bc*/ 	.word	0xffffffff


	//   ....[31]....
        /*00c0*/ 	.word	0xffffffff


	//   ....[32]....
        /*00c4*/ 	.word	0xffffffff


	//   ....[33]....
        /*00c8*/ 	.word	0xffffffff


	//   ....[34]....
        /*00cc*/ 	.word	0xffffffff


	//   ....[35]....
        /*00d0*/ 	.word	0xffffffff


	//   ....[36]....
        /*00d4*/ 	.word	0xffffffff


	//   ....[37]....
        /*00d8*/ 	.word	0xffffffff


	//   ....[38]....
        /*00dc*/ 	.word	0xffffffff


	//   ....[39]....
        /*00e0*/ 	.word	0xffffffff


	//   ....[40]....
        /*00e4*/ 	.word	0xffffffff


	//   ....[41]....
        /*00e8*/ 	.word	0xffffffff


	//   ....[42]....
        /*00ec*/ 	.word	0xffffffff


	//   ....[43]....
        /*00f0*/ 	.word	0xffffffff


	//   ....[44]....
        /*00f4*/ 	.word	0xffffffff


	//   ....[45]....
        /*00f8*/ 	.word	0xffffffff


	//   ....[46]....
        /*00fc*/ 	.word	0xffffffff


	//   ....[47]....
        /*0100*/ 	.word	0xffffffff


	//   ....[48]....
        /*0104*/ 	.word	0xffffffff


	//   ....[49]....
        /*0108*/ 	.word	0xffffffff


	//   ....[50]....
        /*010c*/ 	.word	0xffffffff


	//   ....[51]....
        /*0110*/ 	.word	0xffffffff


	//   ....[52]....
        /*0114*/ 	.word	0xffffffff


	//   ....[53]....
        /*0118*/ 	.word	0xffffffff


	//   ....[54]....
        /*011c*/ 	.word	0xffffffff


	//   ....[55]....
        /*0120*/ 	.word	0xffffffff


	//   ....[56]....
        /*0124*/ 	.word	0xffffffff


	//   ....[57]....
        /*0128*/ 	.word	0xffffffff


	//   ....[58]....
        /*012c*/ 	.word	0xffffffff


	//   ....[59]....
        /*0130*/ 	.word	0xffffffff


	//   ....[60]....
        /*0134*/ 	.word	0xffffffff


	//   ....[61]....
        /*0138*/ 	.word	0xffffffff


	//   ....[62]....
        /*013c*/ 	.word	0xffffffff


	//   ....[63]....
        /*0140*/ 	.word	0xffffffff


	//   ....[64]....
        /*0144*/ 	.word	0xffffffff


	//   ....[65]....
        /*0148*/ 	.word	0xffffffff


	//   ....[66]....
        /*014c*/ 	.word	0xffffffff


	//   ....[67]....
        /*0150*/ 	.word	0xffffffff


	//   ....[68]....
        /*0154*/ 	.word	0xffffffff


	//   ....[69]....
        /*0158*/ 	.word	0x0500000f


	//   ....[70]....
        /*015c*/ 	.word	0x0500000f


	//   ....[71]....
        /*0160*/ 	.word	0x0500000f


	//   ....[72]....
        /*0164*/ 	.word	0x0500000f


	//   ....[73]....
        /*0168*/ 	.word	0x0500000f


	//   ....[74]....
        /*016c*/ 	.word	0x0500000f


	//   ....[75]....
        /*0170*/ 	.word	0x0500000f


	//   ....[76]....
        /*0174*/ 	.word	0x0500000f


	//   ....[77]....
        /*0178*/ 	.word	0x0500000f


	//   ....[78]....
        /*017c*/ 	.word	0x0500000f


	//   ....[79]....
        /*0180*/ 	.word	0x0500000f


	//   ....[80]....
        /*0184*/ 	.word	0x0500000f


	//   ....[81]....
        /*0188*/ 	.word	0x0500000f


	//   ....[82]....
        /*018c*/ 	.word	0x0500000f


	//   ....[83]....
        /*0190*/ 	.word	0x0500000f


	//   ....[84]....
        /*0194*/ 	.word	0x0500000f


	//   ....[85]....
        /*0198*/ 	.word	0x0500000f


	//   ....[86]....
        /*019c*/ 	.word	0x0500000f


	//   ....[87]....
        /*01a0*/ 	.word	0x0500000f


	//   ....[88]....
        /*01a4*/ 	.word	0x0500000f


	//   ....[89]....
        /*01a8*/ 	.word	0x0500000f


	//   ....[90]....
        /*01ac*/ 	.word	0x0500000f


	//   ....[91]....
        /*01b0*/ 	.word	0x0500000f


	//   ....[92]....
        /*01b4*/ 	.word	0x0500000f


	//   ....[93]....
        /*01b8*/ 	.word	0x0500000f


	//   ....[94]....
        /*01bc*/ 	.word	0x0500000f


	//----- nvinfo : EIATTR_COOP_GROUP_INSTR_OFFSETS
	.align		4
.L_1475:
        /*01c0*/ 	.byte	0x04, 0x28
        /*01c2*/ 	.short	(.L_1477 - .L_1476)


	//   ....[0]....
.L_1476:
        /*01c4*/ 	.word	0x00000060


	//   ....[1]....
        /*01c8*/ 	.word	0x00000130


	//   ....[2]....
        /*01cc*/ 	.word	0x00000180


	//   ....[3]....
        /*01d0*/ 	.word	0x000003b0


	//   ....[4]....
        /*01d4*/ 	.word	0x00000510


	//   ....[5]....
        /*01d8*/ 	.word	0x00000630


	//   ....[6]....
        /*01dc*/ 	.word	0x00000790


	//   ....[7]....
        /*01e0*/ 	.word	0x000014a0


	//   ....[8]....
        /*01e4*/ 	.word	0x00001bf0


	//   ....[9]....
        /*01e8*/ 	.word	0x00001f00


	//   ....[10]....
        /*01ec*/ 	.word	0x00003180


	//   ....[11]....
        /*01f0*/ 	.word	0x000032b0


	//   ....[12]....
        /*01f4*/ 	.word	0x00003c40


	//   ....[13]....
        /*01f8*/ 	.word	0x00003cc0


	//   ....[14]....
        /*01fc*/ 	.word	0x00005160


	//   ....[15]....
        /*0200*/ 	.word	0x000053e0


	//   ....[16]....
        /*0204*/ 	.word	0x00005f30


	//   ....[17]....
        /*0208*/ 	.word	0x00005f50


	//   ....[18]....
        /*020c*/ 	.word	0x000069d0


	//   ....[19]....
        /*0210*/ 	.word	0x00006a50


	//   ....[20]....
        /*0214*/ 	.word	0x00008160


	//   ....[21]....
        /*0218*/ 	.word	0x00008190


	//   ....[22]....
        /*021c*/ 	.word	0x00008720


	//   ....[23]....
        /*0220*/ 	.word	0x000087a0


	//   ....[24]....
        /*0224*/ 	.word	0x00009cf0


	//   ....[25]....
        /*0228*/ 	.word	0x0000a130


	//   ....[26]....
        /*022c*/ 	.word	0x0000acc0


	//   ....[27]....
        /*0230*/ 	.word	0x0000ace0


	//   ....[28]....
        /*0234*/ 	.word	0x0000b6d0


	//   ....[29]....
        /*0238*/ 	.word	0x0000b750


	//   ....[30]....
        /*023c*/ 	.word	0x0000c600


	//   ....[31]....
        /*0240*/ 	.word	0x0000c630


	//   ....[32]....
        /*0244*/ 	.word	0x0000c720


	//   ....[33]....
        /*0248*/ 	.word	0x0000c730


	//   ....[34]....
        /*024c*/ 	.word	0x0000d4c0


	//   ....[35]....
        /*0250*/ 	.word	0x0000d500


	//   ....[36]....
        /*0254*/ 	.word	0x0000d540


	//   ....[37]....
        /*0258*/ 	.word	0x0000d560


	//   ....[38]....
        /*025c*/ 	.word	0x0000d580


	//   ....[39]....
        /*0260*/ 	.word	0x0000d590


	//   ....[40]....
        /*0264*/ 	.word	0x0000d8d0


	//   ....[41]....
        /*0268*/ 	.word	0x0000d8e0


	//   ....[42]....
        /*026c*/ 	.word	0x0000e000


	//   ....[43]....
        /*0270*/ 	.word	0x0000eeb0


	//   ....[44]....
        /*0274*/ 	.word	0x0000f830


	//   ....[45]....
        /*0278*/ 	.word	0x0000f860


	//   ....[46]....
        /*027c*/ 	.word	0x0000f890


	//   ....[47]....
        /*0280*/ 	.word	0x0000f8b0


	//   ....[48]....
        /*0284*/ 	.word	0x0000f8c0


	//   ....[49]....
        /*0288*/ 	.word	0x0000f910


	//   ....[50]....
        /*028c*/ 	.word	0x0000f970


	//   ....[51]....
        /*0290*/ 	.word	0x0000f990


	//   ....[52]....
        /*0294*/ 	.word	0x0000f9f0


	//   ....[53]....
        /*0298*/ 	.word	0x0000fa20


	//   ....[54]....
        /*029c*/ 	.word	0x0000fa90


	//   ....[55]....
        /*02a0*/ 	.word	0x0000fac0


	//   ....[56]....
        /*02a4*/ 	.word	0x0000faf0


	//   ....[57]....
        /*02a8*/ 	.word	0x0000fb20


	//   ....[58]....
        /*02ac*/ 	.word	0x0000fb70


	//   ....[59]....
        /*02b0*/ 	.word	0x0000fb90


	//   ....[60]....
        /*02b4*/ 	.word	0x0000fbd0


	//   ....[61]....
        /*02b8*/ 	.word	0x0000fc00


	//   ....[62]....
        /*02bc*/ 	.word	0x0000fc30


	//   ....[63]....
        /*02c0*/ 	.word	0x0000fca0


	//   ....[64]....
        /*02c4*/ 	.word	0x0000fd20


	//   ....[65]....
        /*02c8*/ 	.word	0x0000fd30


	//   ....[66]....
        /*02cc*/ 	.word	0x0000fd60


	//   ....[67]....
        /*02d0*/ 	.word	0x0000fd90


	//   ....[68]....
        /*02d4*/ 	.word	0x00011650


	//   ....[69]....
        /*02d8*/ 	.word	0x00011c70


	//   ....[70]....
        /*02dc*/ 	.word	0x00011de0


	//   ....[71]....
        /*02e0*/ 	.word	0x00011e30


	//   ....[72]....
        /*02e4*/ 	.word	0x00011f50


	//   ....[73]....
        /*02e8*/ 	.word	0x00011fa0


	//   ....[74]....
        /*02ec*/ 	.word	0x00012030


	//   ....[75]....
        /*02f0*/ 	.word	0x000120e0


	//   ....[76]....
        /*02f4*/ 	.word	0x00012180


	//   ....[77]....
        /*02f8*/ 	.word	0x00012220


	//   ....[78]....
        /*02fc*/ 	.word	0x000122b0


	//   ....[79]....
        /*0300*/ 	.word	0x00012350


	//   ....[80]....
        /*0304*/ 	.word	0x000123f0


	//   ....[81]....
        /*0308*/ 	.word	0x00012480


	//   ....[82]....
        /*030c*/ 	.word	0x00012510


	//   ....[83]....
        /*0310*/ 	.word	0x000125c0


	//   ....[84]....
        /*0314*/ 	.word	0x00012620


	//   ....[85]....
        /*0318*/ 	.word	0x000126d0


	//   ....[86]....
        /*031c*/ 	.word	0x00012760


	//   ....[87]....
        /*0320*/ 	.word	0x00012840


	//   ....[88]....
        /*0324*/ 	.word	0x000128a0


	//   ....[89]....
        /*0328*/ 	.word	0x00012960


	//   ....[90]....
        /*032c*/ 	.word	0x000129c0


	//   ....[91]....
        /*0330*/ 	.word	0x00012a80


	//   ....[92]....
        /*0334*/ 	.word	0x00012b00


	//   ....[93]....
        /*0338*/ 	.word	0x00012bb0


	//   ....[94]....
        /*033c*/ 	.word	0x00012f80


	//----- nvinfo : EIATTR_REG_RECONFIG
	.align		4
.L_1477:
        /*0340*/ 	.byte	0x01, 0x54
	.zero		2


	//----- nvinfo : EIATTR_SYSCALL_OFFSETS
	.align		4
        /*0344*/ 	.byte	0x04, 0x46
        /*0346*/ 	.short	(.L_1479 - .L_1478)


	//   ....[0]....
.L_1478:
        /*0348*/ 	.word	0x00001660


	//   ....[1]....
        /*034c*/ 	.word	0x0000eb60


	//   ....[2]....
        /*0350*/ 	.word	0x0000eca0


	//   ....[3]....
        /*0354*/ 	.word	0x0000ed90


	//   ....[4]....
        /*0358*/ 	.word	0x0000f410


	//----- nvinfo : EIATTR_MBARRIER_INSTR_OFFSETS
	.align		4
.L_1479:
        /*035c*/ 	.byte	0x04, 0x39
        /*035e*/ 	.short	(.L_1481 - .L_1480)


	//   ....[0]....
.L_1480:
        /*0360*/ 	.word	0x00000260
        /*0364*/ 	.word	0x000000ff
        /*0368*/ 	.word	0x00016800
        /*036c*/ 	.short	0x0100
        /*036e*/ 	.byte	0x08
	.zero		1


	//   ....[1]....
        /*0370*/ 	.word	0x00000270
        /*0374*/ 	.word	0x000000ff
        /*0378*/ 	.word	0x00016820
        /*037c*/ 	.short	0x0100
        /*037e*/ 	.byte	0x08
	.zero		1


	//   ....[2]....
        /*0380*/ 	.word	0x00000360
        /*0384*/ 	.word	0x000000ff
        /*0388*/ 	.word	0x00016830
        /*038c*/ 	.short	0x0100
        /*038e*/ 	.byte	0x08
	.zero		1


	//   ....[3]....
        /*0390*/ 	.word	0x00000370
        /*0394*/ 	.word	0x000000ff
        /*0398*/ 	.word	0x00016840
        /*039c*/ 	.short	0x0100
        /*039e*/ 	.byte	0x08
	.zero		1


	//   ....[4]....
        /*03a0*/ 	.word	0x00000380
        /*03a4*/ 	.word	0x000000ff
        /*03a8*/ 	.word	0x00016838
        /*03ac*/ 	.short	0x0100
        /*03ae*/ 	.byte	0x08
	.zero		1


	//   ....[5]....
        /*03b0*/ 	.word	0x00000390
        /*03b4*/ 	.word	0x000000ff
        /*03b8*/ 	.word	0x00016848
        /*03bc*/ 	.short	0x0100
        /*03be*/ 	.byte	0x08
	.zero		1


	//   ....[6]....
        /*03c0*/ 	.word	0x000004c0
        /*03c4*/ 	.word	0x000000ff
        /*03c8*/ 	.word	0x00016850
        /*03cc*/ 	.short	0x0100
        /*03ce*/ 	.byte	0x08
	.zero		1


	//   ....[7]....
        /*03d0*/ 	.word	0x000004d0
        /*03d4*/ 	.word	0x000000ff
        /*03d8*/ 	.word	0x00016860
        /*03dc*/ 	.short	0x0100
        /*03de*/ 	.byte	0x08
	.zero		1


	//   ....[8]....
        /*03e0*/ 	.word	0x000004e0
        /*03e4*/ 	.word	0x000000ff
        /*03e8*/ 	.word	0x00016858
        /*03ec*/ 	.short	0x0100
        /*03ee*/ 	.byte	0x08
	.zero		1


	//   ....[9]....
        /*03f0*/ 	.word	0x000004f0
        /*03f4*/ 	.word	0x000000ff
        /*03f8*/ 	.word	0x00016868
        /*03fc*/ 	.short	0x0100
        /*03fe*/ 	.byte	0x08
	.zero		1


	//   ....[10]....
        /*0400*/ 	.word	0x000005e0
        /*0404*/ 	.word	0x000000ff
        /*0408*/ 	.word	0x00016870
        /*040c*/ 	.short	0x0100
        /*040e*/ 	.byte	0x06
	.zero		1


	//   ....[11]....
        /*0410*/ 	.word	0x000005f0
        /*0414*/ 	.word	0x000000ff
        /*0418*/ 	.word	0x00016880
        /*041c*/ 	.short	0x0100
        /*041e*/ 	.byte	0x06
	.zero		1


	//   ....[12]....
        /*0420*/ 	.word	0x00000600
        /*0424*/ 	.word	0x000000ff
        /*0428*/ 	.word	0x00016878
        /*042c*/ 	.short	0x0100
        /*042e*/ 	.byte	0x06
	.zero		1


	//   ....[13]....
        /*0430*/ 	.word	0x00000610
        /*0434*/ 	.word	0x000000ff
        /*0438*/ 	.word	0x00016888
        /*043c*/ 	.short	0x0100
        /*043e*/ 	.byte	0x06
	.zero		1


	//   ....[14]....
        /*0440*/ 	.word	0x00000740
        /*0444*/ 	.word	0x000000ff
        /*0448*/ 	.word	0x00016890
        /*044c*/ 	.short	0x0100
        /*044e*/ 	.byte	0x08
	.zero		1


	//   ....[15]....
        /*0450*/ 	.word	0x00000750
        /*0454*/ 	.word	0x000000ff
        /*0458*/ 	.word	0x000168a0
        /*045c*/ 	.short	0x0100
        /*045e*/ 	.byte	0x08
	.zero		1


	//   ....[16]....
        /*0460*/ 	.word	0x00000760
        /*0464*/ 	.word	0x000000ff
        /*0468*/ 	.word	0x00016898
        /*046c*/ 	.short	0x0100
        /*046e*/ 	.byte	0x08
	.zero		1


	//   ....[17]....
        /*0470*/ 	.word	0x00000770
        /*0474*/ 	.word	0x000000ff
        /*0478*/ 	.word	0x000168a8
        /*047c*/ 	.short	0x0100
        /*047e*/ 	.byte	0x08
	.zero		1


	//   ....[18]....
        /*0480*/ 	.word	0x000008a0
        /*0484*/ 	.word	0x000000ff
        /*0488*/ 	.word	0x000168b0
        /*048c*/ 	.short	0x0100
        /*048e*/ 	.byte	0x08
	.zero		1


	//   ....[19]....
        /*0490*/ 	.word	0x000008b0
        /*0494*/ 	.word	0x000000ff
        /*0498*/ 	.word	0x000168c0
        /*049c*/ 	.short	0x0100
        /*049e*/ 	.byte	0x08
	.zero		1


	//   ....[20]....
        /*04a0*/ 	.word	0x000008c0
        /*04a4*/ 	.word	0x000000ff
        /*04a8*/ 	.word	0x000168b8
        /*04ac*/ 	.short	0x0100
        /*04ae*/ 	.byte	0x08
	.zero		1


	//   ....[21]....
        /*04b0*/ 	.word	0x000008d0
        /*04b4*/ 	.word	0x000000ff
        /*04b8*/ 	.word	0x000168c8
        /*04bc*/ 	.short	0x0100
        /*04be*/ 	.byte	0x08
	.zero		1


	//   ....[22]....
        /*04c0*/ 	.word	0x00001680
        /*04c4*/ 	.word	0x000000ff
        /*04c8*/ 	.word	0x00016800
        /*04cc*/ 	.short	0x010a
        /*04ce*/ 	.byte	0x26
	.zero		1


	//   ....[23]....
        /*04d0*/ 	.word	0x000016f0
        /*04d4*/ 	.word	0x000000ff
        /*04d8*/ 	.word	0x00016830
        /*04dc*/ 	.short	0x010a
        /*04de*/ 	.byte	0x26
	.zero		1


	//   ....[24]....
        /*04e0*/ 	.word	0x00001760
        /*04e4*/ 	.word	0x000000ff
        /*04e8*/ 	.word	0x00016830
        /*04ec*/ 	.short	0x010a
        /*04ee*/ 	.byte	0x26
	.zero		1


	//   ....[25]....
        /*04f0*/ 	.word	0x00001d30
        /*04f4*/ 	.word	0x00000004
        /*04f8*/ 	.word	0x00000000
        /*04fc*/ 	.short	0x0101
        /*04fe*/ 	.byte	0x3f
	.zero		1


	//   ....[26]....
        /*0500*/ 	.word	0x00004b30
        /*0504*/ 	.word	0x000000ff
        /*0508*/ 	.word	0x00016830
        /*050c*/ 	.short	0x010a
        /*050e*/ 	.byte	0x0a
	.zero		1


	//   ....[27]....
        /*0510*/ 	.word	0x00004b70
        /*0514*/ 	.word	0x000000ff
        /*0518*/ 	.word	0x00016830
        /*051c*/ 	.short	0x010a
        /*051e*/ 	.byte	0x0a
	.zero		1


	//   ....[28]....
        /*0520*/ 	.word	0x00004d70
        /*0524*/ 	.word	0x000000ff
        /*0528*/ 	.word	0x00016850
        /*052c*/ 	.short	0x010a
        /*052e*/ 	.byte	0x0a
	.zero		1


	//   ....[29]....
        /*0530*/ 	.word	0x00004db0
        /*0534*/ 	.word	0x000000ff
        /*0538*/ 	.word	0x00016850
        /*053c*/ 	.short	0x010a
        /*053e*/ 	.byte	0x0a
	.zero		1


	//   ....[30]....
        /*0540*/ 	.word	0x000051f0
        /*0544*/ 	.word	0x0000000f
        /*0548*/ 	.word	0x00000000
        /*054c*/ 	.short	0x0101
        /*054e*/ 	.byte	0x3f
	.zero		1


	//   ....[31]....
        /*0550*/ 	.word	0x00006f30
        /*0554*/ 	.word	0x0000002e
        /*0558*/ 	.word	0x00000000
        /*055c*/ 	.short	0x0101
        /*055e*/ 	.byte	0x3f
	.zero		1


	//   ....[32]....
        /*0560*/ 	.word	0x00007bb0
        /*0564*/ 	.word	0x000000ff
        /*0568*/ 	.word	0x00016830
        /*056c*/ 	.short	0x010a
        /*056e*/ 	.byte	0x0a
	.zero		1


	//   ....[33]....
        /*0570*/ 	.word	0x00007bf0
        /*0574*/ 	.word	0x000000ff
        /*0578*/ 	.word	0x00016830
        /*057c*/ 	.short	0x010a
        /*057e*/ 	.byte	0x0a
	.zero		1


	//   ....[34]....
        /*0580*/ 	.word	0x00007df0
        /*0584*/ 	.word	0x000000ff
        /*0588*/ 	.word	0x00016850
        /*058c*/ 	.short	0x010a
        /*058e*/ 	.byte	0x0a
	.zero		1


	//   ....[35]....
        /*0590*/ 	.word	0x00007e30
        /*0594*/ 	.word	0x000000ff
        /*0598*/ 	.word	0x00016850
        /*059c*/ 	.short	0x010a
        /*059e*/ 	.byte	0x0a
	.zero		1


	//   ....[36]....
        /*05a0*/ 	.word	0x000090e0
        /*05a4*/ 	.word	0x0000001f
        /*05a8*/ 	.word	0x00000000
        /*05ac*/ 	.short	0x0101
        /*05ae*/ 	.byte	0x3f
	.zero		1


	//   ....[37]....
        /*05b0*/ 	.word	0x00009290
        /*05b4*/ 	.word	0x0000001f
        /*05b8*/ 	.word	0x00000000
        /*05bc*/ 	.short	0x0101
        /*05be*/ 	.byte	0x3f
	.zero		1


	//   ....[38]....
        /*05c0*/ 	.word	0x00009900
        /*05c4*/ 	.word	0x000000ff
        /*05c8*/ 	.word	0x00016830
        /*05cc*/ 	.short	0x010a
        /*05ce*/ 	.byte	0x0a
	.zero		1


	//   ....[39]....
        /*05d0*/ 	.word	0x00009940
        /*05d4*/ 	.word	0x000000ff
        /*05d8*/ 	.word	0x00016830
        /*05dc*/ 	.short	0x010a
        /*05de*/ 	.byte	0x0a
	.zero		1


	//   ....[40]....
        /*05e0*/ 	.word	0x00009b30
        /*05e4*/ 	.word	0x000000ff
        /*05e8*/ 	.word	0x00016850
        /*05ec*/ 	.short	0x010a
        /*05ee*/ 	.byte	0x0a
	.zero		1


	//   ....[41]....
        /*05f0*/ 	.word	0x00009b70
        /*05f4*/ 	.word	0x000000ff
        /*05f8*/ 	.word	0x00016850
        /*05fc*/ 	.short	0x010a
        /*05fe*/ 	.byte	0x0a
	.zero		1


	//   ....[42]....
        /*0600*/ 	.word	0x00009f70
        /*0604*/ 	.word	0x0000000f
        /*0608*/ 	.word	0x00000000
        /*060c*/ 	.short	0x0101
        /*060e*/ 	.byte	0x3f
	.zero		1


	//   ....[43]....
        /*0610*/ 	.word	0x0000bc30
        /*0614*/ 	.word	0x0000002e
        /*0618*/ 	.word	0x00000000
        /*061c*/ 	.short	0x0101
        /*061e*/ 	.byte	0x3f
	.zero		1


	//   ....[44]....
        /*0620*/ 	.word	0x0000c570
        /*0624*/ 	.word	0x000000ff
        /*0628*/ 	.word	0x00016850
        /*062c*/ 	.short	0x010a
        /*062e*/ 	.byte	0x07
	.zero		1


	//   ....[45]....
        /*0630*/ 	.word	0x0000c5b0
        /*0634*/ 	.word	0x000000ff
        /*0638*/ 	.word	0x00016850
        /*063c*/ 	.short	0x010a
        /*063e*/ 	.byte	0x07
	.zero		1


	//   ....[46]....
        /*0640*/ 	.word	0x0000cac0
        /*0644*/ 	.word	0x0000000d
        /*0648*/ 	.word	0x00000000
        /*064c*/ 	.short	0x0101
        /*064e*/ 	.byte	0x3f
	.zero		1


	//   ....[47]....
        /*0650*/ 	.word	0x0000d570
        /*0654*/ 	.word	0x000000ff
        /*0658*/ 	.word	0x00000000
        /*065c*/ 	.short	0x0101
        /*065e*/ 	.byte	0x04
	.zero		1


	//   ....[48]....
        /*0660*/ 	.word	0x0000f0b0
        /*0664*/ 	.word	0x000000ff
        /*0668*/ 	.word	0x00016840
        /*066c*/ 	.short	0x010a
        /*066e*/ 	.byte	0x26
	.zero		1


	//   ....[49]....
        /*0670*/ 	.word	0x0000feb0
        /*0674*/ 	.word	0x000000ff
        /*0678*/ 	.word	0x00016800
        /*067c*/ 	.short	0x0107
        /*067e*/ 	.byte	0x26
	.zero		1


	//   ....[50]....
        /*0680*/ 	.word	0x0000fef0
        /*0684*/ 	.word	0x000000ff
        /*0688*/ 	.word	0x00016800
        /*068c*/ 	.short	0x0101
        /*068e*/ 	.byte	0x26
	.zero		1


	//   ....[51]....
        /*0690*/ 	.word	0x0000ff20
        /*0694*/ 	.word	0x000000ff
        /*0698*/ 	.word	0x00016820
        /*069c*/ 	.short	0x010a
        /*069e*/ 	.byte	0x26
	.zero		1


	//   ....[52]....
        /*06a0*/ 	.word	0x000102b0
        /*06a4*/ 	.word	0x000000ff
        /*06a8*/ 	.word	0x00016848
        /*06ac*/ 	.short	0x010a
        /*06ae*/ 	.byte	0x26
	.zero		1


	//   ....[53]....
        /*06b0*/ 	.word	0x000104a0
        /*06b4*/ 	.word	0x000000ff
        /*06b8*/ 	.word	0x00016860
        /*06bc*/ 	.short	0x010a
        /*06be*/ 	.byte	0x26
	.zero		1


	//   ....[54]....
        /*06c0*/ 	.word	0x00010880
        /*06c4*/ 	.word	0x000000ff
        /*06c8*/ 	.word	0x00016840
        /*06cc*/ 	.short	0x010a
        /*06ce*/ 	.byte	0x26
	.zero		1


	//   ....[55]....
        /*06d0*/ 	.word	0x00010aa0
        /*06d4*/ 	.word	0x000000ff
        /*06d8*/ 	.word	0x00016868
        /*06dc*/ 	.short	0x010a
        /*06de*/ 	.byte	0x26
	.zero		1


	//   ....[56]....
        /*06e0*/ 	.word	0x00010ec0
        /*06e4*/ 	.word	0x000000ff
        /*06e8*/ 	.word	0x00016848
        /*06ec*/ 	.short	0x010a
        /*06ee*/ 	.byte	0x26
	.zero		1


	//   ....[57]....
        /*06f0*/ 	.word	0x000110c0
        /*06f4*/ 	.word	0x000000ff
        /*06f8*/ 	.word	0x00016860
        /*06fc*/ 	.short	0x010a
        /*06fe*/ 	.byte	0x26
	.zero		1


	//   ....[58]....
        /*0700*/ 	.word	0x00011360
        /*0704*/ 	.word	0x00000004
        /*0708*/ 	.word	0x00016860
        /*070c*/ 	.short	0x010a
        /*070e*/ 	.byte	0x3f
	.zero		1


	//   ....[59]....
        /*0710*/ 	.word	0x00011610
        /*0714*/ 	.word	0x00000007
        /*0718*/ 	.word	0x00016820
        /*071c*/ 	.short	0x010a
        /*071e*/ 	.byte	0x3f
	.zero		1


	//   ....[60]....
        /*0720*/ 	.word	0x00011760
        /*0724*/ 	.word	0x00000006
        /*0728*/ 	.word	0x00000000
        /*072c*/ 	.short	0x010a
        /*072e*/ 	.byte	0x3f
	.zero		1


	//   ....[61]....
        /*0730*/ 	.word	0x000117d0
        /*0734*/ 	.word	0x00000003
        /*0738*/ 	.word	0x00000000
        /*073c*/ 	.short	0x010a
        /*073e*/ 	.byte	0x3f
	.zero		1


	//   ....[62]....
        /*0740*/ 	.word	0x00011830
        /*0744*/ 	.word	0x00000000
        /*0748*/ 	.word	0x00000000
        /*074c*/ 	.short	0x010a
        /*074e*/ 	.byte	0x3f
	.zero		1


	//   ....[63]....
        /*0750*/ 	.word	0x00011860
        /*0754*/ 	.word	0x00000003
        /*0758*/ 	.word	0x00000000
        /*075c*/ 	.short	0x010a
        /*075e*/ 	.byte	0x3f
	.zero		1


	//   ....[64]....
        /*0760*/ 	.word	0x000118d0
        /*0764*/ 	.word	0x00000003
        /*0768*/ 	.word	0x00016800
        /*076c*/ 	.short	0x010a
        /*076e*/ 	.byte	0x3f
	.zero		1


	//   ....[65]....
        /*0770*/ 	.word	0x00011930
        /*0774*/ 	.word	0x00000003
        /*0778*/ 	.word	0x00016830
        /*077c*/ 	.short	0x010a
        /*077e*/ 	.byte	0x3f
	.zero		1


	//   ....[66]....
        /*0780*/ 	.word	0x00011990
        /*0784*/ 	.word	0x00000008
        /*0788*/ 	.word	0x00016830
        /*078c*/ 	.short	0x010a
        /*078e*/ 	.byte	0x3f
	.zero		1


	//   ....[67]....
        /*0790*/ 	.word	0x000119f0
        /*0794*/ 	.word	0x00000008
        /*0798*/ 	.word	0x00016850
        /*079c*/ 	.short	0x010a
        /*079e*/ 	.byte	0x3f
	.zero		1


	//   ....[68]....
        /*07a0*/ 	.word	0x00011a50
        /*07a4*/ 	.word	0x00000007
        /*07a8*/ 	.word	0x00016830
        /*07ac*/ 	.short	0x010a
        /*07ae*/ 	.byte	0x3f
	.zero		1


	//   ....[69]....
        /*07b0*/ 	.word	0x00011ab0
        /*07b4*/ 	.word	0x00000007
        /*07b8*/ 	.word	0x00016850
        /*07bc*/ 	.short	0x010a
        /*07be*/ 	.byte	0x3f
	.zero		1


	//   ....[70]....
        /*07c0*/ 	.word	0x00011b10
        /*07c4*/ 	.word	0x00000007
        /*07c8*/ 	.word	0x00016830
        /*07cc*/ 	.short	0x010a
        /*07ce*/ 	.byte	0x3f
	.zero		1


	//   ....[71]....
        /*07d0*/ 	.word	0x00011b70
        /*07d4*/ 	.word	0x00000007
        /*07d8*/ 	.word	0x00016850
        /*07dc*/ 	.short	0x010a
        /*07de*/ 	.byte	0x3f
	.zero		1


	//   ....[72]....
        /*07e0*/ 	.word	0x00011bd0
        /*07e4*/ 	.word	0x00000003
        /*07e8*/ 	.word	0x00016850
        /*07ec*/ 	.short	0x010a
        /*07ee*/ 	.byte	0x3f
	.zero		1


	//   ....[73]....
        /*07f0*/ 	.word	0x00011d30
        /*07f4*/ 	.word	0x00000003
        /*07f8*/ 	.word	0x00016840
        /*07fc*/ 	.short	0x010a
        /*07fe*/ 	.byte	0x3f
	.zero		1


	//   ....[74]....
        /*0800*/ 	.word	0x00012bf0
        /*0804*/ 	.word	0x00000005
        /*0808*/ 	.word	0x00016820
        /*080c*/ 	.short	0x010a
        /*080e*/ 	.byte	0x3f
	.zero		1


	//   ....[75]....
        /*0810*/ 	.word	0x00012c50
        /*0814*/ 	.word	0x00000005
        /*0818*/ 	.word	0x00016848
        /*081c*/ 	.short	0x010a
        /*081e*/ 	.byte	0x3f
	.zero		1


	//   ....[76]....
        /*0820*/ 	.word	0x00012cb0
        /*0824*/ 	.word	0x00000005
        /*0828*/ 	.word	0x00016860
        /*082c*/ 	.short	0x010a
        /*082e*/ 	.byte	0x3f
	.zero		1


	//   ....[77]....
        /*0830*/ 	.word	0x00012d10
        /*0834*/ 	.word	0x00000005
        /*0838*/ 	.word	0x00016840
        /*083c*/ 	.short	0x010a
        /*083e*/ 	.byte	0x3f
	.zero		1


	//   ....[78]....
        /*0840*/ 	.word	0x00012d70
        /*0844*/ 	.word	0x00000005
        /*0848*/ 	.word	0x00016868
        /*084c*/ 	.short	0x010a
        /*084e*/ 	.byte	0x3f
	.zero		1


	//   ....[79]....
        /*0850*/ 	.word	0x00012dd0
        /*0854*/ 	.word	0x00000004
        /*0858*/ 	.word	0x00016848
        /*085c*/ 	.short	0x010a
        /*085e*/ 	.byte	0x3f
	.zero		1


	//   ....[80]....
        /*0860*/ 	.word	0x00012e30
        /*0864*/ 	.word	0x00000004
        /*0868*/ 	.word	0x00016860
        /*086c*/ 	.short	0x010a
        /*086e*/ 	.byte	0x3f
	.zero		1


	//   ....[81]....
        /*0870*/ 	.word	0x00012e80
        /*0874*/ 	.word	0x00000004
        /*0878*/ 	.word	0x00016860
        /*087c*/ 	.short	0x010a
        /*087e*/ 	.byte	0x3f
	.zero		1


	//   ....[82]....
        /*0880*/ 	.word	0x00012ed0
        /*0884*/ 	.word	0x00000007
        /*0888*/ 	.word	0x00016820
        /*088c*/ 	.short	0x010a
        /*088e*/ 	.byte	0x3f
	.zero		1


	//   ....[83]....
        /*0890*/ 	.word	0x00013040
        /*0894*/ 	.word	0x00000006
        /*0898*/ 	.word	0x00000000
        /*089c*/ 	.short	0x010a
        /*089e*/ 	.byte	0x3f
	.zero		1


	//   ....[84]....
        /*08a0*/ 	.word	0x00013090
        /*08a4*/ 	.word	0x00000003
        /*08a8*/ 	.word	0x00000000
        /*08ac*/ 	.short	0x010a
        /*08ae*/ 	.byte	0x3f
	.zero		1


	//   ....[85]....
        /*08b0*/ 	.word	0x000130e0
        /*08b4*/ 	.word	0x00000000
        /*08b8*/ 	.word	0x00000000
        /*08bc*/ 	.short	0x010a
        /*08be*/ 	.byte	0x3f
	.zero		1


	//----- nvinfo : EIATTR_NUM_MBARRIERS
	.align		4
.L_1481:
        /*08c0*/ 	.byte	0x03, 0x38
        /*08c2*/ 	.short	0x0016


	//----- nvinfo : EIATTR_EXIT_INSTR_OFFSETS
	.align		4
        /*08c4*/ 	.byte	0x04, 0x1c
        /*08c6*/ 	.short	(.L_1483 - .L_1482)


	//   ....[0]....
.L_1482:
        /*08c8*/ 	.word	0x000118b0


	//----- nvinfo : EIATTR_MAX_THREADS
	.align		4
.L_1483:
        /*08cc*/ 	.byte	0x04, 0x05
        /*08ce*/ 	.short	(.L_1485 - .L_1484)
.L_1484:
        /*08d0*/ 	.word	0x00000200
        /*08d4*/ 	.word	0x00000001
        /*08d8*/ 	.word	0x00000001


	//----- nvinfo : EIATTR_CRS_STACK_SIZE
	.align		4
.L_1485:
        /*08dc*/ 	.byte	0x04, 0x1e
        /*08de*/ 	.short	(.L_1487 - .L_1486)
.L_1486:
        /*08e0*/ 	.word	0x00000000


	//----- nvinfo : EIATTR_CBANK_PARAM_SIZE
	.align		4
.L_1487:
        /*08e4*/ 	.byte	0x03, 0x19
        /*08e6*/ 	.short	0x0a70


	//----- nvinfo : EIATTR_PARAM_CBANK
	.align		4
        /*08e8*/ 	.byte	0x04, 0x0a
        /*08ea*/ 	.short	(.L_1489 - .L_1488)
	.align		4
.L_1488:
        /*08ec*/ 	.word	index@(.nv.constant0._ZN7cutlass13device_kernelIN5flash11enable_sm90INS1_16FlashAttnFwdSm90INS1_25CollectiveMainloopFwdSm90ILi2EN4cute5tupleIJNS5_1CILi1EEES8_S8_EEENS6_IJNS7_ILi192EEENS7_ILi128EEENS7_ILi64EEEEEELi64ENS_6half_tEfNS_4arch4Sm90ELb0ELb1ELb0ELb0ELb0ELb0ELb0ELb1ELb1ELb1ELb1ELb0EEENS1_21CollectiveEpilogueFwdINS6_IJSA_SC_SB_EEES9_SE_SG_Li384ELb0ELb1ELb1ELb0EEENS1_19SingleTileSchedulerILb0ELb1ELb1ELi192EEEEEEEEEvNT_6ParamsE)
        /*08f0*/ 	.short	0x0210
        /*08f2*/ 	.short	0x0a70


	//----- nvinfo : EIATTR_SW_WAR
	.align		4
.L_1489:
        /*08f4*/ 	.byte	0x04, 0x36
        /*08f6*/ 	.short	(.L_1491 - .L_1490)
.L_1490:
        /*08f8*/ 	.word	0x00000008
.L_1491:


//--------------------- .nv.info._ZN7cutlass13device_kernelIN5flash11enable_sm90INS1_16FlashAttnFwdSm90INS1_25CollectiveMainloopFwdSm90ILi2EN4cute5tupleIJNS5_1CILi1EEES8_S8_EEENS6_IJNS7_ILi192EEENS7_ILi128EEENS7_ILi64EEEEEELi64ENS_6half_tEfNS_4arch4Sm90ELb0ELb1ELb0ELb1ELb0ELb0ELb0ELb1ELb1ELb1ELb1ELb0EEENS1_21CollectiveEpilogueFwdINS6_IJSA_SC_SB_EEES9_SE_SG_Li384ELb1ELb1ELb1ELb0EEENS1_36VarlenDynamicPersistentTileSchedulerILi192ELi128ELi384ELi128ELb1ELb1ELb1ELb1ELb0ELb1EEEEEEEEEvNT_6ParamsE --------------------------
	.section	.nv.info._ZN7cutlass13device_kernelIN5flash11enable_sm90INS1_16FlashAttnFwdSm90INS1_25CollectiveMainloopFwdSm90ILi2EN4cute5tupleIJNS5_1CILi1EEES8_S8_EEENS6_IJNS7_ILi192EEENS7_ILi128EEENS7_ILi64EEEEEELi64ENS_6half_tEfNS_4arch4Sm90ELb0ELb1ELb0ELb1ELb0ELb0ELb0ELb1ELb1ELb1ELb1ELb0EEENS1_21CollectiveEpilogueFwdINS6_IJSA_SC_SB_EEES9_SE_SG_Li384ELb1ELb1ELb1ELb0EEENS1_36VarlenDynamicPersistentTileSchedulerILi192ELi128ELi384ELi128ELb1ELb1ELb1ELb1ELb0ELb1EEEEEEEEEvNT_6ParamsE,"",@"SHT_CUDA_INFO"
	.sectionflags	@""
	.align	4


	//----- nvinfo : EIATTR_CUDA_API_VERSION
	.align		4
        /*0000*/ 	.byte	0x04, 0x37
        /*0002*/ 	.short	(.L_1493 - .L_1492)
.L_1492:
        /*0004*/ 	.word	0x00000082


	//----- nvinfo : EIATTR_KPARAM_INFO
	.align		4
.L_1493:
        /*0008*/ 	.byte	0x04, 0x17
        /*000a*/ 	.short	(.L_1495 - .L_1494)
.L_1494:
        /*000c*/ 	.word	0x00000000
        /*0010*/ 	.short	0x0000
        /*0012*/ 	.short	0x0070
        /*0014*/ 	.byte	0x00, 0xf0, 0x01, 0x2a


	//----- nvinfo : EIATTR_SPARSE_MMA_MASK
	.align		4
.L_1495:
        /*0018*/ 	.byte	0x03, 0x50
        /*001a*/ 	.short	0x0000


	//----- nvinfo : EIATTR_MAXREG_COUNT
	.align		4
        /*001c*/ 	.byte	0x03, 0x1b
        /*001e*/ 	.short	0x0080


	//----- nvinfo : EIATTR_NUM_BARRIERS
	.align		4
        /*0020*/ 	.byte	0x02, 0x4c
        /*0022*/ 	.byte	0x10
	.zero		1


	//----- nvinfo : EIATTR_EXTERNS
	.align		4
        /*0024*/ 	.byte	0x04, 0x0f
        /*0026*/ 	.short	(.L_1497 - .L_1496)


	//   ....[0]....
	.align		4
.L_1496:
        /*0028*/ 	.word	index@(__assertfail)


	//----- nvinfo : EIATTR_ANNOTATIONS
	.align		4
.L_1497:
        /*002c*/ 	.byte	0x04, 0x55
        /*002e*/ 	.short	(.L_1499 - .L_1498)


	//   ....[0]....
.L_1498:
        /* <DEDUP_REMOVED lines=29> */


	//----- nvinfo : EIATTR_MERCURY_ISA_VERSION
	.align		4
.L_1499:
        /*01e8*/ 	.byte	0x03, 0x5f
        /*01ea*/ 	.short	0x0101


	//----- nvinfo : EIATTR_UNUSED_LOAD_BYTE_OFFSET
	.align		4
        /*01ec*/ 	.byte	0x04, 0x44
        /*01ee*/ 	.short	(.L_1501 - .L_1500)


	//   ....[0]....
.L_1500:
        /*01f0*/ 	.word	0x00000a40
        /*01f4*/ 	.word	0x0000fff0


	//   ....[1]....
        /*01f8*/ 	.word	0x0000d3f0
        /*01fc*/ 	.word	0x0000fff0


	//----- nvinfo : EIATTR_INT_WARP_WIDE_INSTR_OFFSETS
	.align		4
.L_1501:
        /*0200*/ 	.byte	0x04, 0x31
        /*0202*/ 	.short	(.L_1503 - .L_1502)


	//   ....[0]....
.L_1502:
        /*0204*/ 	.word	0x00000130


	//   ....[1]....
        /*0208*/ 	.word	0x00000170


	//   ....[2]....
        /*020c*/ 	.word	0x000001e0


	//   ....[3]....
        /*0210*/ 	.word	0x000114f0


	//   ....[4]....
        /*0214*/ 	.word	0x00011580


	//   ....[5]....
        /*0218*/ 	.word	0x000145d0


	//   ....[6]....
        /*021c*/ 	.word	0x00014660


	//----- nvinfo : EIATTR_COOP_GROUP_MASK_REGIDS
	.align		4
.L_1503:
        /*0220*/ 	.byte	0x04, 0x29
        /*0222*/ 	.short	(.L_1505 - .L_1504)


	//   ....[0]....
.L_1504:
        /*0224*/ 	.word	0xffffffff


	//   ....[1]....
        /*0228*/ 	.word	0xffffffff


	//   ....[2]....
        /*022c*/ 	.word	0xffffffff


	//   ....[3]....
        /*0230*/ 	.word	0xffffffff


	//   ....[4]....
        /*0234*/ 	.word	0xffffffff


	//   ....[5]....
        /*0238*/ 	.word	0xffffffff


	//   ....[6]....
        /*023c*/ 	.word	0xffffffff


	//   ....[7]....
        /*0240*/ 	.word	0xffffffff


	//   ....[8]....
        /*0244*/ 	.word	0xffffffff


	//   ....[9]....
        /*0248*/ 	.word	0xffffffff


	//   ....[10]....
        /*024c*/ 	.word	0xffffffff


	//   ....[11]....
        /*0250*/ 	.word	0xffffffff


	//   ....[12]....
        /*0254*/ 	.word	0xffffffff


	//   ....[13]....
        /*0258*/ 	.word	0xffffffff


	//   ....[14]....
        /*025c*/ 	.word	0xffffffff


	//   ....[15]....
        /*0260*/ 	.word	0xffffffff


	//   ....[16]....
        /*0264*/ 	.word	0xffffffff


	//   ....[17]....
        /*0268*/ 	.word	0xffffffff


	//   ....[18]....
        /*026c*/ 	.word	0xffffffff


	//   ....[19]....
        /*0270*/ 	.word	0xffffffff


	//   ....[20]....
        /*0274*/ 	.word	0xffffffff


	//   ....[21]....
        /*0278*/ 	.word	0xffffffff


	//   ....[22]....
        /*027c*/ 	.word	0xffffffff


	//   ....[23]....
        /*0280*/ 	.word	0xffffffff


	//   ....[24]....
        /*0284*/ 	.word	0xffffffff


	//   ....[25]....
        /*0288*/ 	.word	0xffffffff


	//   ....[26]....
        /*028c*/ 	.word	0xffffffff


	//   ....[27]....
        /*0290*/ 	.word	0xffffffff


	//   ....[28]....
        /*0294*/ 	.word	0xffffffff


	//   ....[29]....
        /*0298*/ 	.word	0xffffffff


	//   ....[30]....
        /*029c*/ 	.word	0xffffffff


	//   ....[31]....
        /*02a0*/ 	.word	0xffffffff


	//   ....[32]....
        /*02a4*/ 	.word	0xffffffff


	//   ....[33]....
        /*02a8*/ 	.word	0xffffffff


	//   ....[34]....
        /*02ac*/ 	.word	0xffffffff


	//   ....[35]....
        /*02b0*/ 	.word	0xffffffff


	//   ....[36]....
        /*02b4*/ 	.word	0xffffffff


	//   ....[37]....
        /*02b8*/ 	.word	0xffffffff


	//   ....[38]....
        /*02bc*/ 	.word	0xffffffff


	//   ....[39]....
        /*02c0*/ 	.word	0xffffffff


	//   ....[40]....
        /*02c4*/ 	.word	0xffffffff


	//   ....[41]....
        /*02c8*/ 	.word	0xffffffff


	//   ....[42]....
        /*02cc*/ 	.word	0xffffffff


	//   ....[43]....
        /*02d0*/ 	.word	0xffffffff


	//   ....[44]....
        /*02d4*/ 	.word	0xffffffff


	//   ....[45]....
        /*02d8*/ 	.word	0xffffffff


	//   ....[46]....
        /*02dc*/ 	.word	0xffffffff


	//   ....[47]....
        /*02e0*/ 	.word	0xffffffff


	//   ....[48]....
        /*02e4*/ 	.word	0xffffffff


	//   ....[49]....
        /*02e8*/ 	.word	0xffffffff


	//   ....[50]....
        /*02ec*/ 	.word	0xffffffff


	//   ....[51]....
        /*02f0*/ 	.word	0xffffffff


	//   ....[52]....
        /*02f4*/ 	.word	0xffffffff


	//   ....[53]....
        /*02f8*/ 	.word	0xffffffff


	//   ....[54]....
        /*02fc*/ 	.word	0xffffffff


	//   ....[55]....
        /*0300*/ 	.word	0xffffffff


	//   ....[56]....
        /*0304*/ 	.word	0xffffffff


	//   ....[57]....
        /*0308*/ 	.word	0xffffffff


	//   ....[58]....
        /*030c*/ 	.word	0xffffffff


	//   ....[59]....
        /*0310*/ 	.word	0xffffffff


	//   ....[60]....
        /*0314*/ 	.word	0xffffffff


	//   ....[61]....
        /*0318*/ 	.word	0xffffffff


	//   ....[62]....
        /*031c*/ 	.word	0xffffffff


	//   ....[63]....
        /*0320*/ 	.word	0xffffffff


	//   ....[64]....
        /*0324*/ 	.word	0xffffffff


	//   ....[65]....
        /*0328*/ 	.word	0xffffffff


	//   ....[66]....
        /*032c*/ 	.word	0xffffffff


	//   ....[67]....
        /*0330*/ 	.word	0xffffffff


	//   ....[68]....
        /*0334*/ 	.word	0xffffffff


	//   ....[69]....
        /*0338*/ 	.word	0xffffffff


	//   ....[70]....
        /*033c*/ 	.word	0xffffffff


	//   ....[71]....
        /*0340*/ 	.word	0xffffffff


	//   ....[72]....
        /*0344*/ 	.word	0xffffffff


	//   ....[73]....
        /*0348*/ 	.word	0xffffffff


	//   ....[74]....
        /*034c*/ 	.word	0xffffffff


	//   ....[75]....
        /*0350*/ 	.word	0xffffffff


	//   ....[76]....
        /*0354*/ 	.word	0xffffffff


	//   ....[77]....
        /*0358*/ 	.word	0xffffffff


	//   ....[78]....
        /*035c*/ 	.word	0xffffffff


	//   ....[79]....
        /*0360*/ 	.word	0xffffffff


	//   ....[80]....
        /*0364*/ 	.word	0xffffffff


	//   ....[81]....
        /*0368*/ 	.word	0xffffffff


	//   ....[82]....
        /*036c*/ 	.word	0xffffffff


	//   ....[83]....
        /*0370*/ 	.word	0xffffffff


	//   ....[84]....
        /*0374*/ 	.word	0xffffffff


	//   ....[85]....
        /*0378*/ 	.word	0xffffffff


	//   ....[86]....
        /*037c*/ 	.word	0xffffffff


	//   ....[87]....
        /*0380*/ 	.word	0xffffffff


	//   ....[88]....
        /*0384*/ 	.word	0xffffffff


	//   ....[89]....
        /*0388*/ 	.word	0xffffffff


	//   ....[90]....
        /*038c*/ 	.word	0xffffffff


	//   ....[91]....
        /*0390*/ 	.word	0xffffffff


	//   ....[92]....
        /*0394*/ 	.word	0xffffffff


	//   ....[93]....
        /*0398*/ 	.word	0xffffffff


	//   ....[94]....
        /*039c*/ 	.word	0xffffffff


	//   ....[95]....
        /*03a0*/ 	.word	0xffffffff


	//   ....[96]....
        /*03a4*/ 	.word	0xffffffff


	//   ....[97]....
        /*03a8*/ 	.word	0xffffffff


	//   ....[98]....
        /*03ac*/ 	.word	0xffffffff


	//   ....[99]....
        /*03b0*/ 	.word	0xffffffff


	//   ....[100]....
        /*03b4*/ 	.word	0xffffffff


	//   ....[101]....
        /*03b8*/ 	.word	0xffffffff


	//   ....[102]....
        /*03bc*/ 	.word	0xffffffff


	//   ....[103]....
        /*03c0*/ 	.word	0xffffffff


	//   ....[104]....
        /*03c4*/ 	.word	0xffffffff


	//   ....[105]....
        /*03c8*/ 	.word	0xffffffff


	//   ....[106]....
        /*03cc*/ 	.word	0xffffffff


	//   ....[107]....
        /*03d0*/ 	.word	0xffffffff


	//   ....[108]....
        /*03d4*/ 	.word	0xffffffff


	//   ....[109]....
        /*03d8*/ 	.word	0xffffffff


	//   ....[110]....
        /*03dc*/ 	.word	0xffffffff


	//   ....[111]....
        /*03e0*/ 	.word	0xffffffff


	//   ....[112]....
        /*03e4*/ 	.word	0xffffffff


	//   ....[113]....
        /*03e8*/ 	.word	0xffffffff


	//   ....[114]....
        /*03ec*/ 	.word	0xffffffff


	//   ....[115]....
        /*03f0*/ 	.word	0xffffffff


	//   ....[116]....
        /*03f4*/ 	.word	0xffffffff


	//   ....[117]....
        /*03f8*/ 	.word	0xffffffff


	//   ....[118]....
        /*03fc*/ 	.word	0xffffffff


	//   ....[119]....
        /*0400*/ 	.word	0x0500000f


	//   ....[120]....
        /*0404*/ 	.word	0x0500000f


	//   ....[121]....
        /*0408*/ 	.word	0x0500000f


	//   ....[122]....
        /*040c*/ 	.word	0x0500000f


	//   ....[123]....
        /*0410*/ 	.word	0x0500000f


	//   ....[124]....
        /*0414*/ 	.word	0x0500000f


	//   ....[125]....
        /*0418*/ 	.word	0x0500000f


	//   ....[126]....
        /*041c*/ 	.word	0x0500000f


	//   ....[127]....
        /*0420*/ 	.word	0x0500000f


	//   ....[128]....
        /*0424*/ 	.word	0x0500000f


	//   ....[129]....
        /*0428*/ 	.word	0x0500000f


	//   ....[130]....
        /*042c*/ 	.word	0x0500000f


	//   ....[131]....
        /*0430*/ 	.word	0x0500000f


	//   ....[132]....
        /*0434*/ 	.word	0x0500000f


	//   ....[133]....
        /*0438*/ 	.word	0x0500000f


	//   ....[134]....
        /*043c*/ 	.word	0x0500000f


	//   ....[135]....
        /*0440*/ 	.word	0x0500000f


	//   ....[136]....
        /*0444*/ 	.word	0x0500000f


	//   ....[137]....
        /*0448*/ 	.word	0x0500000f


	//   ....[138]....
        /*044c*/ 	.word	0x0500000f


	//   ....[139]....
        /*0450*/ 	.word	0x0500000f


	//   ....[140]....
        /*0454*/ 	.word	0x0500000f


	//   ....[141]....
        /*0458*/ 	.word	0x0500000f


	//   ....[142]....
        /*045c*/ 	.word	0x0500000f


	//   ....[143]....
        /*0460*/ 	.word	0x0500000f


	//   ....[144]....
        /*0464*/ 	.word	0x0500000f


	//   ....[145]....
        /*0468*/ 	.word	0x0500000f


	//   ....[146]....
        /*046c*/ 	.word	0x0500000f


	//   ....[147]....
        /*0470*/ 	.word	0x0500000f


	//   ....[148]....
        /*0474*/ 	.word	0x0500000f


	//   ....[149]....
        /*0478*/ 	.word	0x0500000f


	//   ....[150]....
        /*047c*/ 	.word	0x0500000f


	//   ....[151]....
        /*0480*/ 	.word	0x0500000f


	//   ....[152]....
        /*0484*/ 	.word	0x0500000f


	//   ....[153]....
        /*0488*/ 	.word	0x0500000f


	//   ....[154]....
        /*048c*/ 	.word	0x0500000f


	//   ....[155]....
        /*0490*/ 	.word	0x0500000f


	//   ....[156]....
        /*0494*/ 	.word	0x0500000f


	//   ....[157]....
        /*0498*/ 	.word	0x0500000f


	//   ....[158]....
        /*049c*/ 	.word	0x0500000f


	//   ....[159]....
        /*04a0*/ 	.word	0x0500000f


	//   ....[160]....
        /*04a4*/ 	.word	0x0500000f


	//   ....[161]....
        /*04a8*/ 	.word	0x0500000f


	//   ....[162]....
        /*04ac*/ 	.word	0x0500000f


	//----- nvinfo : EIATTR_COOP_GROUP_INSTR_OFFSETS
	.align		4
.L_1505:
        /*04b0*/ 	.byte	0x04, 0x28
        /*04b2*/ 	.short	(.L_1507 - .L_1506)


	//   ....[0]....
.L_1506:
        /*04b4*/ 	.word	0x00000070


	//   ....[1]....
        /*04b8*/ 	.word	0x00000140


	//   ....[2]....
        /*04bc*/ 	.word	0x00000190


	//   ....[3]....
        /*04c0*/ 	.word	0x000003c0


	//   ....[4]....
        /*04c4*/ 	.word	0x00000520


	//   ....[5]....
        /*04c8*/ 	.word	0x00000640


	//   ....[6]....
        /*04cc*/ 	.word	0x000007a0


	//   ....[7]....
        /*04d0*/ 	.word	0x00001d00


	//   ....[8]....
        /*04d4*/ 	.word	0x000022d0


	//   ....[9]....
        /*04d8*/ 	.word	0x000030f0


	//   ....[10]....
        /*04dc*/ 	.word	0x00003890


	//   ....[11]....
        /*04e0*/ 	.word	0x000039a0


	//   ....[12]....
        /*04e4*/ 	.word	0x00004290


	//   ....[13]....
        /*04e8*/ 	.word	0x000042f0


	//   ....[14]....
        /*04ec*/ 	.word	0x00005830


	//   ....[15]....
        /*04f0*/ 	.word	0x00005a80


	//   ....[16]....
        /*04f4*/ 	.word	0x00006660


	//   ....[17]....
        /*04f8*/ 	.word	0x00006760


	//   ....[18]....
        /*04fc*/ 	.word	0x00006f90


	//   ....[19]....
        /*0500*/ 	.word	0x00007000


	//   ....[20]....
        /*0504*/ 	.word	0x000087c0


	//   ....[21]....
        /*0508*/ 	.word	0x000087f0


	//   ....[22]....
        /*050c*/ 	.word	0x00008d00


	//   ....[23]....
        /*0510*/ 	.word	0x00008d70


	//   ....[24]....
        /*0514*/ 	.word	0x0000a5b0


	//   ....[25]....
        /*0518*/ 	.word	0x0000a7f0


	//   ....[26]....
        /*051c*/ 	.word	0x0000b3c0


	//   ....[27]....
        /*0520*/ 	.word	0x0000b4c0


	//   ....[28]....
        /*0524*/ 	.word	0x0000bcf0


	//   ....[29]....
        /*0528*/ 	.word	0x0000bd70


	//   ....[30]....
        /*052c*/ 	.word	0x0000ccb0


	//   ....[31]....
        /*0530*/ 	.word	0x0000ccf0


	//   ....[32]....
        /*0534*/ 	.word	0x0000ce10


	//   ....[33]....
        /*0538*/ 	.word	0x0000ce20


	//   ....[34]....
        /*053c*/ 	.word	0x0000dc90


	//   ....[35]....
        /*0540*/ 	.word	0x0000dca0


	//   ....[36]....
        /*0544*/ 	.word	0x0000dcb0


	//   ....[37]....
        /*0548*/ 	.word	0x0000dcf0


	//   ....[38]....
        /*054c*/ 	.word	0x0000e2a0


	//   ....[39]....
        /*0550*/ 	.word	0x0000e2e0


	//   ....[40]....
        /*0554*/ 	.word	0x0000e300


	//   ....[41]....
        /*0558*/ 	.word	0x0000e340


	//   ....[42]....
        /*055c*/ 	.word	0x0000e360


	//   ....[43]....
        /*0560*/ 	.word	0x0000e370


	//   ....[44]....
        /*0564*/ 	.word	0x0000e390


	//   ....[45]....
        /*0568*/ 	.word	0x0000e3b0


	//   ....[46]....
        /*056c*/ 	.word	0x0000e7d0


	//   ....[47]....
        /*0570*/ 	.word	0x0000e800


	//   ....[48]....
        /*0574*/ 	.word	0x0000ea50


	//   ....[49]....
        /*0578*/ 	.word	0x0000ea60


	//   ....[50]....
        /*057c*/ 	.word	0x0000f590


	//   ....[51]....
        /*0580*/ 	.word	0x0000f5c0


	//   ....[52]....
        /*0584*/ 	.word	0x0000f600


	//   ....[53]....
        /*0588*/ 	.word	0x0000f630


	//   ....[54]....
        /*058c*/ 	.word	0x0000f640


	//   ....[55]....
        /*0590*/ 	.word	0x0000f650


	//   ....[56]....
        /*0594*/ 	.word	0x0000f660


	//   ....[57]....
        /*0598*/ 	.word	0x0000f680


	//   ....[58]....
        /*059c*/ 	.word	0x0000f7f0


	//   ....[59]....
        /*05a0*/ 	.word	0x0000fa10


	//   ....[60]....
        /*05a4*/ 	.word	0x0000fa40


	//   ....[61]....
        /*05a8*/ 	.word	0x0000fa70


	//   ....[62]....
        /*05ac*/ 	.word	0x0000faa0


	//   ....[63]....
        /*05b0*/ 	.word	0x0000fad0


	//   ....[64]....
        /*05b4*/ 	.word	0x0000fb00


	//   ....[65]....
        /*05b8*/ 	.word	0x0000fc90


	//   ....[66]....
        /*05bc*/ 	.word	0x0000fcc0


	//   ....[67]....
        /*05c0*/ 	.word	0x0000fcf0


	//   ....[68]....
        /*05c4*/ 	.word	0x0000fd20


	//   ....[69]....
        /*05c8*/ 	.word	0x0000fd50


	//   ....[70]....
        /*05cc*/ 	.word	0x0000fd80


	//   ....[71]....
        /*05d0*/ 	.word	0x0000fe10


	//   ....[72]....
        /*05d4*/ 	.word	0x0000fe40


	//   ....[73]....
        /*05d8*/ 	.word	0x0000fe50


	//   ....[74]....
        /*05dc*/ 	.word	0x0000fe90


	//   ....[75]....
        /*05e0*/ 	.word	0x00011a70


	//   ....[76]....
        /*05e4*/ 	.word	0x00012610


	//   ....[77]....
        /*05e8*/ 	.word	0x00012630


	//   ....[78]....
        /*05ec*/ 	.word	0x000126d0


	//   ....[79]....
        /*05f0*/ 	.word	0x000126e0


	//   ....[80]....
        /*05f4*/ 	.word	0x00012750


	//   ....[81]....
        /*05f8*/ 	.word	0x00012760


	//   ....[82]....
        /*05fc*/ 	.word	0x000127d0


	//   ....[83]....
        /*0600*/ 	.word	0x000127e0


	//   ....[84]....
        /*0604*/ 	.word	0x00012850


	//   ....[85]....
        /*0608*/ 	.word	0x00012860


	//   ....[86]....
        /*060c*/ 	.word	0x000128d0


	//   ....[87]....
        /*0610*/ 	.word	0x000128e0


	//   ....[88]....
        /*0614*/ 	.word	0x00012950


	//   ....[89]....
        /*0618*/ 	.word	0x00012960


	//   ....[90]....
        /*061c*/ 	.word	0x00012970


	//   ....[91]....
        /*0620*/ 	.word	0x000129b0


	//   ....[92]....
        /*0624*/ 	.word	0x000129d0


	//   ....[93]....
        /*0628*/ 	.word	0x00012a20


	//   ....[94]....
        /*062c*/ 	.word	0x00012ae0


	//   ....[95]....
        /*0630*/ 	.word	0x00012af0


	//   ....[96]....
        /*0634*/ 	.word	0x00012b60


	//   ....[97]....
        /*0638*/ 	.word	0x00012b70


	//   ....[98]....
        /*063c*/ 	.word	0x00012bb0


	//   ....[99]....
        /*0640*/ 	.word	0x00012bd0


	//   ....[100]....
        /*0644*/ 	.word	0x00014b90


	//   ....[101]....
        /*0648*/ 	.word	0x00014ba0


	//   ....[102]....
        /*064c*/ 	.word	0x00014bf0


	//   ....[103]....
        /*0650*/ 	.word	0x00014c30


	//   ....[104]....
        /*0654*/ 	.word	0x00014c60


	//   ....[105]....
        /*0658*/ 	.word	0x00014c90


	//   ....[106]....
        /*065c*/ 	.word	0x00014cc0


	//   ....[107]....
        /*0660*/ 	.word	0x00014cf0


	//   ....[108]....
        /*0664*/ 	.word	0x00014e90


	//   ....[109]....
        /*0668*/ 	.word	0x00014ec0


	//   ....[110]....
        /*066c*/ 	.word	0x00014ef0


	//   ....[111]....
        /*0670*/ 	.word	0x00014f20


	//   ....[112]....
        /*0674*/ 	.word	0x00014f50


	//   ....[113]....
        /*0678*/ 	.word	0x00014f80


	//   ....[114]....
        /*067c*/ 	.word	0x00015040


	//   ....[115]....
        /*0680*/ 	.word	0x00015060


	//   ....[116]....
        /*0684*/ 	.word	0x00015080


	//   ....[117]....
        /*0688*/ 	.word	0x000150e0


	//   ....[118]....
        /*068c*/ 	.word	0x00015b00


	//   ....[119]....
        /*0690*/ 	.word	0x00016160


	//   ....[120]....
        /*0694*/ 	.word	0x00016340


	//   ....[121]....
        /*0698*/ 	.word	0x00016390


	//   ....[122]....
        /*069c*/ 	.word	0x000163f0


	//   ....[123]....
        /*06a0*/ 	.word	0x000164c0


	//   ....[124]....
        /*06a4*/ 	.word	0x00016520


	//   ....[125]....
        /*06a8*/ 	.word	0x00016600


	//   ....[126]....
        /*06ac*/ 	.word	0x00016660


	//   ....[127]....
        /*06b0*/ 	.word	0x00016740


	//   ....[128]....
        /*06b4*/ 	.word	0x000167a0


	//   ....[129]....
        /*06b8*/ 	.word	0x00016880


	//   ....[130]....
        /*06bc*/ 	.word	0x000168e0


	//   ....[131]....
        /*06c0*/ 	.word	0x000169c0


	//   ....[132]....
        /*06c4*/ 	.word	0x00016a20


	//   ....[133]....
        /*06c8*/ 	.word	0x00016b00


	//   ....[134]....
        /*06cc*/ 	.word	0x00016b60


	//   ....[135]....
        /*06d0*/ 	.word	0x00016c50


	//   ....[136]....
        /*06d4*/ 	.word	0x00016cc0


	//   ....[137]....
        /*06d8*/ 	.word	0x00016d90


	//   ....[138]....
        /*06dc*/ 	.word	0x00016df0


	//   ....[139]....
        /*06e0*/ 	.word	0x00016ee0


	//   ....[140]....
        /*06e4*/ 	.word	0x00016f40


	//   ....[141]....
        /*06e8*/ 	.word	0x00017010


	//   ....[142]....
        /*06ec*/ 	.word	0x00017070


	//   ....[143]....
        /*06f0*/ 	.word	0x00017130


	//   ....[144]....
        /*06f4*/ 	.word	0x00017450


	//   ....[145]....
        /*06f8*/ 	.word	0x000174f0


	//   ....[146]....
        /*06fc*/ 	.word	0x00017660


	//   ....[147]....
        /*0700*/ 	.word	0x000176d0


	//   ....[148]....
        /*0704*/ 	.word	0x00017740


	//   ....[149]....
        /*0708*/ 	.word	0x000177b0


	//   ....[150]....
        /*070c*/ 	.word	0x00017820


	//   ....[151]....
        /*0710*/ 	.word	0x000178a0


	//   ....[152]....
        /*0714*/ 	.word	0x00017920


	//   ....[153]....
        /*0718*/ 	.word	0x000179b0


	//   ....[154]....
        /*071c*/ 	.word	0x00017a20


	//   ....[155]....
        /*0720*/ 	.word	0x00017a90


	//   ....[156]....
        /*0724*/ 	.word	0x00017b00


	//   ....[157]....
        /*0728*/ 	.word	0x00017b80


	//   ....[158]....
        /*072c*/ 	.word	0x00017bf0


	//   ....[159]....
        /*0730*/ 	.word	0x00017c80


	//   ....[160]....
        /*0734*/ 	.word	0x00017ce0


	//   ....[161]....
        /*0738*/ 	.word	0x00017d70


	//   ....[162]....
        /*073c*/ 	.word	0x00017ea0


	//----- nvinfo : EIATTR_REG_RECONFIG
	.align		4
.L_1507:
        /*0740*/ 	.byte	0x01, 0x54
	.zero		2


	//----- nvinfo : EIATTR_SYSCALL_OFFSETS
	.align		4
        /*0744*/ 	.byte	0x04, 0x46
        /*0746*/ 	.short	(.L_1509 - .L_1508)


	//   ....[0]....
.L_1508:
        /*0748*/ 	.word	0x00001eb0


	//   ....[1]....
        /*074c*/ 	.word	0x000116e0


	//   ....[2]....
        /*0750*/ 	.word	0x00011830


	//   ....[3]....
        /*0754*/ 	.word	0x00011920


	//   ....[4]....
        /*0758*/ 	.word	0x00012120


	//----- nvinfo : EIATTR_MBARRIER_INSTR_OFFSETS
	.align		4
.L_1509:
        /*075c*/ 	.byte	0x04, 0x39
        /*075e*/ 	.short	(.L_1511 - .L_1510)


	//   ....[0]....
.L_1510:
        /*0760*/ 	.word	0x00000270
        /*0764*/ 	.word	0x000000ff
        /*0768*/ 	.word	0x00016800
        /*076c*/ 	.short	0x0100
        /*076e*/ 	.byte	0x08
	.zero		1


	//   ....[1]....
        /*0770*/ 	.word	0x00000280
        /*0774*/ 	.word	0x000000ff
        /*0778*/ 	.word	0x00016820
        /*077c*/ 	.short	0x0100
        /*077e*/ 	.byte	0x08
	.zero		1


	//   ....[2]....
        /*0780*/ 	.word	0x00000370
        /*0784*/ 	.word	0x000000ff
        /*0788*/ 	.word	0x00016830
        /*078c*/ 	.short	0x0100
        /*078e*/ 	.byte	0x08
	.zero		1


	//   ....[3]....
        /*0790*/ 	.word	0x00000380
        /*0794*/ 	.word	0x000000ff
        /*0798*/ 	.word	0x00016840
        /*079c*/ 	.short	0x0100
        /*079e*/ 	.byte	0x08
	.zero		1


	//   ....[4]....
        /*07a0*/ 	.word	0x00000390
        /*07a4*/ 	.word	0x000000ff
        /*07a8*/ 	.word	0x00016838
        /*07ac*/ 	.short	0x0100
        /*07ae*/ 	.byte	0x08
	.zero		1


	//   ....[5]....
        /*07b0*/ 	.word	0x000003a0
        /*07b4*/ 	.word	0x000000ff
        /*07b8*/ 	.word	0x00016848
        /*07bc*/ 	.short	0x0100
        /*07be*/ 	.byte	0x08
	.zero		1


	//   ....[6]....
        /*07c0*/ 	.word	0x000004d0
        /*07c4*/ 	.word	0x000000ff
        /*07c8*/ 	.word	0x00016850
        /*07cc*/ 	.short	0x0100
        /*07ce*/ 	.byte	0x08
	.zero		1


	//   ....[7]....
        /*07d0*/ 	.word	0x000004e0
        /*07d4*/ 	.word	0x000000ff
        /*07d8*/ 	.word	0x00016860
        /*07dc*/ 	.short	0x0100
        /*07de*/ 	.byte	0x08
	.zero		1


	//   ....[8]....
        /*07e0*/ 	.word	0x000004f0
        /*07e4*/ 	.word	0x000000ff
        /*07e8*/ 	.word	0x00016858
        /*07ec*/ 	.short	0x0100
        /*07ee*/ 	.byte	0x08
	.zero		1


	//   ....[9]....
        /*07f0*/ 	.word	0x00000500
        /*07f4*/ 	.word	0x000000ff
        /*07f8*/ 	.word	0x00016868
        /*07fc*/ 	.short	0x0100
        /*07fe*/ 	.byte	0x08
	.zero		1


	//   ....[10]....
        /*0800*/ 	.word	0x000005f0
        /*0804*/ 	.word	0x000000ff
        /*0808*/ 	.word	0x00016870
        /*080c*/ 	.short	0x0100
        /*080e*/ 	.byte	0x06
	.zero		1


	//   ....[11]....
        /*0810*/ 	.word	0x00000600
        /*0814*/ 	.word	0x000000ff
        /*0818*/ 	.word	0x00016880
        /*081c*/ 	.short	0x0100
        /*081e*/ 	.byte	0x06
	.zero		1


	//   ....[12]....
        /*0820*/ 	.word	0x00000610
        /*0824*/ 	.word	0x000000ff
        /*0828*/ 	.word	0x00016878
        /*082c*/ 	.short	0x0100
        /*082e*/ 	.byte	0x06
	.zero		1


	//   ....[13]....
        /*0830*/ 	.word	0x00000620
        /*0834*/ 	.word	0x000000ff
        /*0838*/ 	.word	0x00016888
        /*083c*/ 	.short	0x0100
        /*083e*/ 	.byte	0x06
	.zero		1


	//   ....[14]....
        /*0840*/ 	.word	0x00000750
        /*0844*/ 	.word	0x000000ff
        /*0848*/ 	.word	0x00016890
        /*084c*/ 	.short	0x0100
        /*084e*/ 	.byte	0x08
	.zero		1


	//   ....[15]....
        /*0850*/ 	.word	0x00000760
        /*0854*/ 	.word	0x000000ff
        /*0858*/ 	.word	0x000168a0
        /*085c*/ 	.short	0x0100
        /*085e*/ 	.byte	0x08
	.zero		1


	//   ....[16]....
        /*0860*/ 	.word	0x00000770
        /*0864*/ 	.word	0x000000ff
        /*0868*/ 	.word	0x00016898
        /*086c*/ 	.short	0x0100
        /*086e*/ 	.byte	0x08
	.zero		1


	//   ....[17]....
        /*0870*/ 	.word	0x00000780
        /*0874*/ 	.word	0x000000ff
        /*0878*/ 	.word	0x000168a8
        /*087c*/ 	.short	0x0100
        /*087e*/ 	.byte	0x08
	.zero		1


	//   ....[18]....
        /*0880*/ 	.word	0x000008b0
        /*0884*/ 	.word	0x000000ff
        /*0888*/ 	.word	0x000168b0
        /*088c*/ 	.short	0x0100
        /*088e*/ 	.byte	0x08
	.zero		1


	//   ....[19]....
        /*0890*/ 	.word	0x000008c0
        /*0894*/ 	.word	0x000000ff
        /*0898*/ 	.word	0x000168c0
        /*089c*/ 	.short	0x0100
        /*089e*/ 	.byte	0x08
	.zero		1


	//   ....[20]....
        /*08a0*/ 	.word	0x000008d0
        /*08a4*/ 	.word	0x000000ff
        /*08a8*/ 	.word	0x000168b8
        /*08ac*/ 	.short	0x0100
        /*08ae*/ 	.byte	0x08
	.zero		1


	//   ....[21]....
        /*08b0*/ 	.word	0x000008e0
        /*08b4*/ 	.word	0x000000ff
        /*08b8*/ 	.word	0x000168c8
        /*08bc*/ 	.short	0x0100
        /*08be*/ 	.byte	0x08
	.zero		1


	//   ....[22]....
        /*08c0*/ 	.word	0x00001f30
        /*08c4*/ 	.word	0x000000ff
        /*08c8*/ 	.word	0x00016800
        /*08cc*/ 	.short	0x010a
        /*08ce*/ 	.byte	0x2d
	.zero		1


	//   ....[23]....
        /*08d0*/ 	.word	0x00001fb0
        /*08d4*/ 	.word	0x00000003
        /*08d8*/ 	.word	0x00016830
        /*08dc*/ 	.short	0x010a
        /*08de*/ 	.byte	0x3f
	.zero		1


	//   ....[24]....
        /*08e0*/ 	.word	0x00002010
        /*08e4*/ 	.word	0x00000003
        /*08e8*/ 	.word	0x00016830
        /*08ec*/ 	.short	0x010a
        /*08ee*/ 	.byte	0x3f
	.zero		1


	//   ....[25]....
        /*08f0*/ 	.word	0x000023b0
        /*08f4*/ 	.word	0x00000000
        /*08f8*/ 	.word	0x00000000
        /*08fc*/ 	.short	0x0101
        /*08fe*/ 	.byte	0x3f
	.zero		1


	//   ....[26]....
        /*0900*/ 	.word	0x000051c0
        /*0904*/ 	.word	0x000000ff
        /*0908*/ 	.word	0x00016830
        /*090c*/ 	.short	0x010a
        /*090e*/ 	.byte	0x06
	.zero		1


	//   ....[27]....
        /*0910*/ 	.word	0x00005200
        /*0914*/ 	.word	0x000000ff
        /*0918*/ 	.word	0x00016830
        /*091c*/ 	.short	0x010a
        /*091e*/ 	.byte	0x06
	.zero		1


	//   ....[28]....
        /*0920*/ 	.word	0x00005400
        /*0924*/ 	.word	0x000000ff
        /*0928*/ 	.word	0x00016850
        /*092c*/ 	.short	0x010a
        /*092e*/ 	.byte	0x06
	.zero		1


	//   ....[29]....
        /*0930*/ 	.word	0x00005440
        /*0934*/ 	.word	0x000000ff
        /*0938*/ 	.word	0x00016850
        /*093c*/ 	.short	0x010a
        /*093e*/ 	.byte	0x06
	.zero		1


	//   ....[30]....
        /*0940*/ 	.word	0x00005880
        /*0944*/ 	.word	0x00000007
        /*0948*/ 	.word	0x00000000
        /*094c*/ 	.short	0x0101
        /*094e*/ 	.byte	0x3f
	.zero		1


	//   ....[31]....
        /*0950*/ 	.word	0x00007400
        /*0954*/ 	.word	0x00000005
        /*0958*/ 	.word	0x00000000
        /*095c*/ 	.short	0x0101
        /*095e*/ 	.byte	0x3f
	.zero		1


	//   ....[32]....
        /*0960*/ 	.word	0x00008220
        /*0964*/ 	.word	0x000000ff
        /*0968*/ 	.word	0x00016830
        /*096c*/ 	.short	0x010a
        /*096e*/ 	.byte	0x06
	.zero		1


	//   ....[33]....
        /*0970*/ 	.word	0x00008260
        /*0974*/ 	.word	0x000000ff
        /*0978*/ 	.word	0x00016830
        /*097c*/ 	.short	0x010a
        /*097e*/ 	.byte	0x06
	.zero		1


	//   ....[34]....
        /*0980*/ 	.word	0x00008460
        /*0984*/ 	.word	0x000000ff
        /*0988*/ 	.word	0x00016850
        /*098c*/ 	.short	0x010a
        /*098e*/ 	.byte	0x06
	.zero		1


	//   ....[35]....
        /*0990*/ 	.word	0x000084a0
        /*0994*/ 	.word	0x000000ff
        /*0998*/ 	.word	0x00016850
        /*099c*/ 	.short	0x010a
        /*099e*/ 	.byte	0x06
	.zero		1


	//   ....[36]....
        /*09a0*/ 	.word	0x00009500
        /*09a4*/ 	.word	0x0000001b
        /*09a8*/ 	.word	0x00000000
        /*09ac*/ 	.short	0x0101
        /*09ae*/ 	.byte	0x3f
	.zero		1


	//   ....[37]....
        /*09b0*/ 	.word	0x000097c0
        /*09b4*/ 	.word	0x0000001f
        /*09b8*/ 	.word	0x00000000
        /*09bc*/ 	.short	0x0101
        /*09be*/ 	.byte	0x3f
	.zero		1


	//   ....[38]....
        /*09c0*/ 	.word	0x00009f50
        /*09c4*/ 	.word	0x000000ff
        /*09c8*/ 	.word	0x00016830
        /*09cc*/ 	.short	0x010a
        /*09ce*/ 	.byte	0x06
	.zero		1


	//   ....[39]....
        /*09d0*/ 	.word	0x00009f90
        /*09d4*/ 	.word	0x000000ff
        /*09d8*/ 	.word	0x00016830
        /*09dc*/ 	.short	0x010a
        /*09de*/ 	.byte	0x06
	.zero		1


	//   ....[40]....
        /*09e0*/ 	.word	0x0000a190
        /*09e4*/ 	.word	0x000000ff
        /*09e8*/ 	.word	0x00016850
        /*09ec*/ 	.short	0x010a
        /*09ee*/ 	.byte	0x06
	.zero		1


	//   ....[41]....
        /*09f0*/ 	.word	0x0000a1d0
        /*09f4*/ 	.word	0x000000ff
        /*09f8*/ 	.word	0x00016850
        /*09fc*/ 	.short	0x010a
        /*09fe*/ 	.byte	0x06
	.zero		1


	//   ....[42]....
        /*0a00*/ 	.word	0x0000a640
        /*0a04*/ 	.word	0x00000002
        /*0a08*/ 	.word	0x00000000
        /*0a0c*/ 	.short	0x0101
        /*0a0e*/ 	.byte	0x3f
	.zero		1


	//   ....[43]....
        /*0a10*/ 	.word	0x0000c400
        /*0a14*/ 	.word	0x0000001b
        /*0a18*/ 	.word	0x00000000
        /*0a1c*/ 	.short	0x0101
        /*0a1e*/ 	.byte	0x3f
	.zero		1


	//   ....[44]....
        /*0a20*/ 	.word	0x0000cc20
        /*0a24*/ 	.word	0x000000ff
        /*0a28*/ 	.word	0x00016850
        /*0a2c*/ 	.short	0x010a
        /*0a2e*/ 	.byte	0x05
	.zero		1


	//   ....[45]....
        /*0a30*/ 	.word	0x0000cc60
        /*0a34*/ 	.word	0x000000ff
        /*0a38*/ 	.word	0x00016850
        /*0a3c*/ 	.short	0x010a
        /*0a3e*/ 	.byte	0x05
	.zero		1


	//   ....[46]....
        /*0a40*/ 	.word	0x0000d190
        /*0a44*/ 	.word	0x00000009
        /*0a48*/ 	.word	0x00000000
        /*0a4c*/ 	.short	0x0101
        /*0a4e*/ 	.byte	0x3f
	.zero		1


	//   ....[47]....
        /*0a50*/ 	.word	0x0000e160
        /*0a54*/ 	.word	0x00000000
        /*0a58*/ 	.word	0x00000000
        /*0a5c*/ 	.short	0x0101
        /*0a5e*/ 	.byte	0x3f
	.zero		1


	//   ....[48]....
        /*0a60*/ 	.word	0x0000e7f0
        /*0a64*/ 	.word	0x00000006
        /*0a68*/ 	.word	0x00000000
        /*0a6c*/ 	.short	0x0101
        /*0a6e*/ 	.byte	0x3f
	.zero		1


	//   ....[49]....
        /*0a70*/ 	.word	0x00011c90
        /*0a74*/ 	.word	0x00000000
        /*0a78*/ 	.word	0x00016840
        /*0a7c*/ 	.short	0x010a
        /*0a7e*/ 	.byte	0x3f
	.zero		1


	//   ....[50]....
        /*0a80*/ 	.word	0x00012c80
        /*0a84*/ 	.word	0x00000011
        /*0a88*/ 	.word	0x00016800
        /*0a8c*/ 	.short	0x0107
        /*0a8e*/ 	.byte	0x3f
	.zero		1


	//   ....[51]....
        /*0a90*/ 	.word	0x00012d70
        /*0a94*/ 	.word	0x00000011
        /*0a98*/ 	.word	0x00016800
        /*0a9c*/ 	.short	0x0101
        /*0a9e*/ 	.byte	0x3f
	.zero		1


	//   ....[52]....
        /*0aa0*/ 	.word	0x00012d90
        /*0aa4*/ 	.word	0x00000011
        /*0aa8*/ 	.word	0x00016820
        /*0aac*/ 	.short	0x010a
        /*0aae*/ 	.byte	0x3f
	.zero		1


	//   ....[53]....
        /*0ab0*/ 	.word	0x00013170
        /*0ab4*/ 	.word	0x00000002
        /*0ab8*/ 	.word	0x00016840
        /*0abc*/ 	.short	0x010a
        /*0abe*/ 	.byte	0x3f
	.zero		1


	//   ....[54]....
        /*0ac0*/ 	.word	0x000133f0
        /*0ac4*/ 	.word	0x00000003
        /*0ac8*/ 	.word	0x00000060
        /*0acc*/ 	.short	0x010a
        /*0ace*/ 	.byte	0x3f
	.zero		1


	//   ....[55]....
        /*0ad0*/ 	.word	0x00013930
        /*0ad4*/ 	.word	0x00000002
        /*0ad8*/ 	.word	0x00016840
        /*0adc*/ 	.short	0x010a
        /*0ade*/ 	.byte	0x3f
	.zero		1


	//   ....[56]....
        /*0ae0*/ 	.word	0x00013bb0
        /*0ae4*/ 	.word	0x0000000a
        /*0ae8*/ 	.word	0x00000060
        /*0aec*/ 	.short	0x010a
        /*0aee*/ 	.byte	0x3f
	.zero		1


	//   ....[57]....
        /*0af0*/ 	.word	0x00014040
        /*0af4*/ 	.word	0x00000002
        /*0af8*/ 	.word	0x00016840
        /*0afc*/ 	.short	0x010a
        /*0afe*/ 	.byte	0x3f
	.zero		1


	//   ....[58]....
        /*0b00*/ 	.word	0x000142d0
        /*0b04*/ 	.word	0x00000007
        /*0b08*/ 	.word	0x00000060
        /*0b0c*/ 	.short	0x010a
        /*0b0e*/ 	.byte	0x3f
	.zero		1


	//   ....[59]....
        /*0b10*/ 	.word	0x00014710
        /*0b14*/ 	.word	0x00000003
        /*0b18*/ 	.word	0x00016860
        /*0b1c*/ 	.short	0x010a
        /*0b1e*/ 	.byte	0x3f
	.zero		1


	//   ....[60]....
        /*0b20*/ 	.word	0x00015a80
        /*0b24*/ 	.word	0x00000009
        /*0b28*/ 	.word	0x00016820
        /*0b2c*/ 	.short	0x010a
        /*0b2e*/ 	.byte	0x3f
	.zero		1


	//   ....[61]....
        /*0b30*/ 	.word	0x00015c20
        /*0b34*/ 	.word	0x00000007
        /*0b38*/ 	.word	0x00000000
        /*0b3c*/ 	.short	0x010a
        /*0b3e*/ 	.byte	0x3f
	.zero		1


	//   ....[62]....
        /*0b40*/ 	.word	0x00015c90
        /*0b44*/ 	.word	0x00000003
        /*0b48*/ 	.word	0x00000000
        /*0b4c*/ 	.short	0x010a
        /*0b4e*/ 	.byte	0x3f
	.zero		1


	//   ....[63]....
        /*0b50*/ 	.word	0x00015cf0
        /*0b54*/ 	.word	0x00000005
        /*0b58*/ 	.word	0x00000000
        /*0b5c*/ 	.short	0x010a
        /*0b5e*/ 	.byte	0x3f
	.zero		1


	//   ....[64]....
        /*0b60*/ 	.word	0x00015d20
        /*0b64*/ 	.word	0x00000003
        /*0b68*/ 	.word	0x00000000
        /*0b6c*/ 	.short	0x010a
        /*0b6e*/ 	.byte	0x3f
	.zero		1


	//   ....[65]....
        /*0b70*/ 	.word	0x00015d90
        /*0b74*/ 	.word	0x00000003
        /*0b78*/ 	.word	0x00016800
        /*0b7c*/ 	.short	0x010a
        /*0b7e*/ 	.byte	0x3f
	.zero		1


	//   ....[66]....
        /*0b80*/ 	.word	0x00015de0
        /*0b84*/ 	.word	0x00000003
        /*0b88*/ 	.word	0x00016830
        /*0b8c*/ 	.short	0x010a
        /*0b8e*/ 	.byte	0x3f
	.zero		1


	//   ....[67]....
        /*0b90*/ 	.word	0x00015e40
        /*0b94*/ 	.word	0x00000007
        /*0b98*/ 	.word	0x00016830
        /*0b9c*/ 	.short	0x010a
        /*0b9e*/ 	.byte	0x3f
	.zero		1


	//   ....[68]....
        /*0ba0*/ 	.word	0x00015ea0
        /*0ba4*/ 	.word	0x00000007
        /*0ba8*/ 	.word	0x00016850
        /*0bac*/ 	.short	0x010a
        /*0bae*/ 	.byte	0x3f
	.zero		1


	//   ....[69]....
        /*0bb0*/ 	.word	0x00015f00
        /*0bb4*/ 	.word	0x00000009
        /*0bb8*/ 	.word	0x00016830
        /*0bbc*/ 	.short	0x010a
        /*0bbe*/ 	.byte	0x3f
	.zero		1


	//   ....[70]....
        /*0bc0*/ 	.word	0x00015f60
        /*0bc4*/ 	.word	0x00000002
        /*0bc8*/ 	.word	0x00016850
        /*0bcc*/ 	.short	0x010a
        /*0bce*/ 	.byte	0x3f
	.zero		1


	//   ....[71]....
        /*0bd0*/ 	.word	0x00015fc0
        /*0bd4*/ 	.word	0x00000009
        /*0bd8*/ 	.word	0x00016830
        /*0bdc*/ 	.short	0x010a
        /*0bde*/ 	.byte	0x3f
	.zero		1


	//   ....[72]....
        /*0be0*/ 	.word	0x00016020
        /*0be4*/ 	.word	0x00000002
        /*0be8*/ 	.word	0x00016850
        /*0bec*/ 	.short	0x010a
        /*0bee*/ 	.byte	0x3f
	.zero		1


	//   ....[73]....
        /*0bf0*/ 	.word	0x00016080
        /*0bf4*/ 	.word	0x00000006
        /*0bf8*/ 	.word	0x00016850
        /*0bfc*/ 	.short	0x010a
        /*0bfe*/ 	.byte	0x3f
	.zero		1


	//   ....[74]....
        /*0c00*/ 	.word	0x00016220
        /*0c04*/ 	.word	0x00000000
        /*0c08*/ 	.word	0x00016840
        /*0c0c*/ 	.short	0x010a
        /*0c0e*/ 	.byte	0x3f
	.zero		1


	//   ....[75]....
        /*0c10*/ 	.word	0x00017170
        /*0c14*/ 	.word	0x00000011
        /*0c18*/ 	.word	0x00016820
        /*0c1c*/ 	.short	0x010a
        /*0c1e*/ 	.byte	0x3f
	.zero		1


	//   ....[76]....
        /*0c20*/ 	.word	0x000171c0
        /*0c24*/ 	.word	0x00000002
        /*0c28*/ 	.word	0x00016840
        /*0c2c*/ 	.short	0x010a
        /*0c2e*/ 	.byte	0x3f
	.zero		1


	//   ....[77]....
        /*0c30*/ 	.word	0x00017210
        /*0c34*/ 	.word	0x00000003
        /*0c38*/ 	.word	0x00000060
        /*0c3c*/ 	.short	0x010a
        /*0c3e*/ 	.byte	0x3f
	.zero		1


	//   ....[78]....
        /*0c40*/ 	.word	0x00017260
        /*0c44*/ 	.word	0x00000002
        /*0c48*/ 	.word	0x00016840
        /*0c4c*/ 	.short	0x010a
        /*0c4e*/ 	.byte	0x3f
	.zero		1


	//   ....[79]....
        /*0c50*/ 	.word	0x000172b0
        /*0c54*/ 	.word	0x0000000a
        /*0c58*/ 	.word	0x00000060
        /*0c5c*/ 	.short	0x010a
        /*0c5e*/ 	.byte	0x3f
	.zero		1


	//   ....[80]....
        /*0c60*/ 	.word	0x00017300
        /*0c64*/ 	.word	0x00000002
        /*0c68*/ 	.word	0x00016840
        /*0c6c*/ 	.short	0x010a
        /*0c6e*/ 	.byte	0x3f
	.zero		1


	//   ....[81]....
        /*0c70*/ 	.word	0x00017350
        /*0c74*/ 	.word	0x00000007
        /*0c78*/ 	.word	0x00000060
        /*0c7c*/ 	.short	0x010a
        /*0c7e*/ 	.byte	0x3f
	.zero		1


	//   ....[82]....
        /*0c80*/ 	.word	0x000173a0
        /*0c84*/ 	.word	0x00000003
        /*0c88*/ 	.word	0x00016860
        /*0c8c*/ 	.short	0x010a
        /*0c8e*/ 	.byte	0x3f
	.zero		1


	//   ....[83]....
        /*0c90*/ 	.word	0x00017dc0
        /*0c94*/ 	.word	0x00000009
        /*0c98*/ 	.word	0x00016820
        /*0c9c*/ 	.short	0x010a
        /*0c9e*/ 	.byte	0x3f
	.zero		1


	//   ....[84]....
        /*0ca0*/ 	.word	0x00017f60
        /*0ca4*/ 	.word	0x00000007
        /*0ca8*/ 	.word	0x00000000
        /*0cac*/ 	.short	0x010a
        /*0cae*/ 	.byte	0x3f
	.zero		1


	//   ....[85]....
        /*0cb0*/ 	.word	0x00017fb0
        /*0cb4*/ 	.word	0x00000003
        /*0cb8*/ 	.word	0x00000000
        /*0cbc*/ 	.short	0x010a
        /*0cbe*/ 	.byte	0x3f
	.zero		1


	//   ....[86]....
        /*0cc0*/ 	.word	0x00018000
        /*0cc4*/ 	.word	0x00000005
        /*0cc8*/ 	.word	0x00000000
        /*0ccc*/ 	.short	0x010a
        /*0cce*/ 	.byte	0x3f
	.zero		1


	//----- nvinfo : EIATTR_NUM_MBARRIERS
	.align		4
.L_1511:
        /*0cd0*/ 	.byte	0x03, 0x38
        /*0cd2*/ 	.short	0x0016


	//----- nvinfo : EIATTR_EXIT_INSTR_OFFSETS
	.align		4
        /*0cd4*/ 	.byte	0x04, 0x1c
        /*0cd6*/ 	.short	(.L_1513 - .L_1512)


	//   ....[0]....
.L_1512:
        /*0cd8*/ 	.word	0x00000a80


	//   ....[1]....
        /*0cdc*/ 	.word	0x0000f790


	//   ....[2]....
        /*0ce0*/ 	.word	0x00015d70


	//----- nvinfo : EIATTR_MAX_THREADS
	.align		4
.L_1513:
        /*0ce4*/ 	.byte	0x04, 0x05
        /*0ce6*/ 	.short	(.L_1515 - .L_1514)
.L_1514:
        /*0ce8*/ 	.word	0x00000200
        /*0cec*/ 	.word	0x00000001
        /*0cf0*/ 	.word	0x00000001


	//----- nvinfo : EIATTR_CRS_STACK_SIZE
	.align		4
.L_1515:
        /*0cf4*/ 	.byte	0x04, 0x1e
        /*0cf6*/ 	.short	(.L_1517 - .L_1516)
.L_1516:
        /*0cf8*/ 	.word	0x00000000


	//----- nvinfo : EIATTR_CBANK_PARAM_SIZE
	.align		4
.L_1517:
        /*0cfc*/ 	.byte	0x03, 0x19
        /*0cfe*/ 	.short	0x0af0


	//----- nvinfo : EIATTR_PARAM_CBANK
	.align		4
        /*0d00*/ 	.byte	0x04, 0x0a
        /*0d02*/ 	.short	(.L_1519 - .L_1518)
	.align		4
.L_1518:
        /*0d04*/ 	.word	index@(.nv.constant0._ZN7cutlass13device_kernelIN5flash11enable_sm90INS1_16FlashAttnFwdSm90INS1_25CollectiveMainloopFwdSm90ILi2EN4cute5tupleIJNS5_1CILi1EEES8_S8_EEENS6_IJNS7_ILi192EEENS7_ILi128EEENS7_ILi64EEEEEELi64ENS_6half_tEfNS_4arch4Sm90ELb0ELb1ELb0ELb1ELb0ELb0ELb0ELb1ELb1ELb1ELb1ELb0EEENS1_21CollectiveEpilogueFwdINS6_IJSA_SC_SB_EEES9_SE_SG_Li384ELb1ELb1ELb1ELb0EEENS1_36VarlenDynamicPersistentTileSchedulerILi192ELi128ELi384ELi128ELb1ELb1ELb1ELb1ELb0ELb1EEEEEEEEEvNT_6ParamsE)
        /*0d08*/ 	.short	0x0210
        /*0d0a*/ 	.short	0x0af0


	//----- nvinfo : EIATTR_SW_WAR
	.align		4
.L_1519:
        /*0d0c*/ 	.byte	0x04, 0x36
        /*0d0e*/ 	.short	(.L_1521 - .L_1520)
.L_1520:
        /*0d10*/ 	.word	0x00000008
.L_1521:


//--------------------- .nv.info._ZN7cutlass13device_kernelIN5flash11enable_sm90INS1_16FlashAttnFwdSm90INS1_25CollectiveMainloopFwdSm90ILi2EN4cute5tupleIJNS5_1CILi1EEES8_S8_EEENS6_IJNS7_ILi192EEENS7_ILi128EEENS7_ILi64EEEEEELi64ENS_6half_tEfNS_4arch4Sm90ELb0ELb1ELb0ELb1ELb0ELb1ELb0ELb1ELb1ELb1ELb1ELb0EEENS1_21CollectiveEpilogueFwdINS6_IJSA_SC_SB_EEES9_SE_SG_Li384ELb1ELb1ELb1ELb0EEENS1_36VarlenDynamicPersistentTileSchedulerILi192ELi128ELi384ELi128ELb1ELb1ELb1ELb1ELb0ELb1EEEEEEEEEvNT_6ParamsE --------------------------
	.section	.nv.info._ZN7cutlass13device_kernelIN5flash11enable_sm90INS1_16FlashAttnFwdSm90INS1_25CollectiveMainloopFwdSm90ILi2EN4cute5tupleIJNS5_1CILi1EEES8_S8_EEENS6_IJNS7_ILi192EEENS7_ILi128EEENS7_ILi64EEEEEELi64ENS_6half_tEfNS_4arch4Sm90ELb0ELb1ELb0ELb1ELb0ELb1ELb0ELb1ELb1ELb1ELb1ELb0EEENS1_21CollectiveEpilogueFwdINS6_IJSA_SC_SB_EEES9_SE_SG_Li384ELb1ELb1ELb1ELb0EEENS1_36VarlenDynamicPersistentTileSchedulerILi192ELi128ELi384ELi128ELb1ELb1ELb1ELb1ELb0ELb1EEEEEEEEEvNT_6ParamsE,"",@"SHT_CUDA_INFO"
	.sectionflags	@""
	.align	4


	//----- nvinfo : EIATTR_CUDA_API_VERSION
	.align		4
        /*0000*/ 	.byte	0x04, 0x37
        /*0002*/ 	.short	(.L_1523 - .L_1522)
.L_1522:
        /*0004*/ 	.word	0x00000082


	//----- nvinfo : EIATTR_KPARAM_INFO
	.align		4
.L_1523:
        /*0008*/ 	.byte	0x04, 0x17
        /*000a*/ 	.short	(.L_1525 - .L_1524)
.L_1524:
        /*000c*/ 	.word	0x00000000
        /*0010*/ 	.short	0x0000
        /*0012*/ 	.short	0x0070
        /*0014*/ 	.byte	0x00, 0xf0, 0x01, 0x2a


	//----- nvinfo : EIATTR_SPARSE_MMA_MASK
	.align		4
.L_1525:
        /*0018*/ 	.byte	0x03, 0x50
        /*001a*/ 	.short	0x0000


	//----- nvinfo : EIATTR_MAXREG_COUNT
	.align		4
        /*001c*/ 	.byte	0x03, 0x1b
        /*001e*/ 	.short	0x0080


	//----- nvinfo : EIATTR_NUM_BARRIERS
	.align		4
        /*0020*/ 	.byte	0x02, 0x4c
        /*0022*/ 	.byte	0x10
	.zero		1


	//----- nvinfo : EIATTR_EXTERNS
	.align		4
        /*0024*/ 	.byte	0x04, 0x0f
        /*0026*/ 	.short	(.L_1527 - .L_1526)


	//   ....[0]....
	.align		4
.L_1526:
        /*0028*/ 	.word	index@(__assertfail)


	//----- nvinfo : EIATTR_ANNOTATIONS
	.align		4
.L_1527:
        /*002c*/ 	.byte	0x04, 0x55
        /*002e*/ 	.short	(.L_1529 - .L_1528)


	//   ....[0]....
.L_1528:
        /* <DEDUP_REMOVED lines=81> */


	//----- nvinfo : EIATTR_MERCURY_ISA_VERSION
	.align		4
.L_1529:
        /*0530*/ 	.byte	0x03, 0x5f
        /*0532*/ 	.short	0x0101


	//----- nvinfo : EIATTR_UNUSED_LOAD_BYTE_OFFSET
	.align		4
        /*0534*/ 	.byte	0x04, 0x44
        /*0536*/ 	.short	(.L_1531 - .L_1530)


	//   ....[0]....
.L_1530:
        /*0538*/ 	.word	0x00000ae0
        /*053c*/ 	.word	0x0000fff0


	//   ....[1]....
        /*0540*/ 	.word	0x00015290
        /*0544*/ 	.word	0x0000fff0


	//----- nvinfo : EIATTR_INT_WARP_WIDE_INSTR_OFFSETS
	.align		4
.L_1531:
        /*0548*/ 	.byte	0x04, 0x31
        /*054a*/ 	.short	(.L_1533 - .L_1532)


	//   ....[0]....
.L_1532:
        /*054c*/ 	.word	0x00000180


	//   ....[1]....
        /*0550*/ 	.word	0x00000220


	//   ....[2]....
        /*0554*/ 	.word	0x00000290


	//   ....[3]....
        /*0558*/ 	.word	0x0001a910


	//   ....[4]....
        /*055c*/ 	.word	0x0001a9a0


	//   ....[5]....
        /*0560*/ 	.word	0x0001da00


	//   ....[6]....
        /*0564*/ 	.word	0x0001da90


	//----- nvinfo : EIATTR_COOP_GROUP_MASK_REGIDS
	.align		4
.L_1533:
        /*0568*/ 	.byte	0x04, 0x29
        /*056a*/ 	.short	(.L_1535 - .L_1534)


	//   ....[0]....
.L_1534:
        /*056c*/ 	.word	0xffffffff


	//   ....[1]....
        /*0570*/ 	.word	0xffffffff


	//   ....[2]....
        /*0574*/ 	.word	0xffffffff


	//   ....[3]....
        /*0578*/ 	.word	0xffffffff


	//   ....[4]....
        /*057c*/ 	.word	0xffffffff


	//   ....[5]....
        /*0580*/ 	.word	0xffffffff


	//   ....[6]....
        /*0584*/ 	.word	0xffffffff


	//   ....[7]....
        /*0588*/ 	.word	0xffffffff


	//   ....[8]....
        /*058c*/ 	.word	0xffffffff


	//   ....[9]....
        /*0590*/ 	.word	0xffffffff


	//   ....[10]....
        /*0594*/ 	.word	0xffffffff


	//   ....[11]....
        /*0598*/ 	.word	0xffffffff


	//   ....[12]....
        /*059c*/ 	.word	0xffffffff


	//   ....[13]....
        /*05a0*/ 	.word	0xffffffff


	//   ....[14]....
        /*05a4*/ 	.word	0xffffffff


	//   ....[15]....
        /*05a8*/ 	.word	0xffffffff


	//   ....[16]....
        /*05ac*/ 	.word	0xffffffff


	//   ....[17]....
        /*05b0*/ 	.word	0xffffffff


	//   ....[18]....
        /*05b4*/ 	.word	0xffffffff


	//   ....[19]....
        /*05b8*/ 	.word	0xffffffff


	//   ....[20]....
        /*05bc*/ 	.word	0xffffffff


	//   ....[21]....
        /*05c0*/ 	.word	0xffffffff


	//   ....[22]....
        /*05c4*/ 	.word	0xffffffff


	//   ....[23]....
        /*05c8*/ 	.word	0xffffffff


	//   ....[24]....
        /*05cc*/ 	.word	0xffffffff


	//   ....[25]....
        /*05d0*/ 	.word	0xffffffff


	//   ....[26]....
        /*05d4*/ 	.word	0xffffffff


	//   ....[27]....
        /*05d8*/ 	.word	0xffffffff


	//   ....[28]....
        /*05dc*/ 	.word	0xffffffff


	//   ....[29]....
        /*05e0*/ 	.word	0xffffffff


	//   ....[30]....
        /*05e4*/ 	.word	0xffffffff


	//   ....[31]....
        /*05e8*/ 	.word	0xffffffff


	//   ....[32]....
        /*05ec*/ 	.word	0xffffffff


	//   ....[33]....
        /*05f0*/ 	.word	0xffffffff


	//   ....[34]....
        /*05f4*/ 	.word	0xffffffff


	//   ....[35]....
        /*05f8*/ 	.word	0xffffffff


	//   ....[36]....
        /*05fc*/ 	.word	0xffffffff


	//   ....[37]....
        /*0600*/ 	.word	0xffffffff


	//   ....[38]....
        /*0604*/ 	.word	0xffffffff


	//   ....[39]....
        /*0608*/ 	.word	0xffffffff


	//   ....[40]....
        /*060c*/ 	.word	0xffffffff


	//   ....[41]....
        /*0610*/ 	.word	0xffffffff


	//   ....[42]....
        /*0614*/ 	.word	0xffffffff


	//   ....[43]....
        /*0618*/ 	.word	0xffffffff


	//   ....[44]....
        /*061c*/ 	.word	0xffffffff


	//   ....[45]....
        /*0620*/ 	.word	0xffffffff


	//   ....[46]....
        /*0624*/ 	.word	0xffffffff


	//   ....[47]....
        /*0628*/ 	.word	0xffffffff


	//   ....[48]....
        /*062c*/ 	.word	0xffffffff


	//   ....[49]....
        /*0630*/ 	.word	0xffffffff


	//   ....[50]....
        /*0634*/ 	.word	0xffffffff


	//   ....[51]....
        /*0638*/ 	.word	0xffffffff


	//   ....[52]....
        /*063c*/ 	.word	0xffffffff


	//   ....[53]....
        /*0640*/ 	.word	0xffffffff


	//   ....[54]....
        /*0644*/ 	.word	0xffffffff


	//   ....[55]....
        /*0648*/ 	.word	0xffffffff


	//   ....[56]....
        /*064c*/ 	.word	0xffffffff


	//   ....[57]....
        /*0650*/ 	.word	0xffffffff


	//   ....[58]....
        /*0654*/ 	.word	0xffffffff


	//   ....[59]....
        /*0658*/ 	.word	0xffffffff


	//   ....[60]....
        /*065c*/ 	.word	0xffffffff


	//   ....[61]....
        /*0660*/ 	.word	0xffffffff


	//   ....[62]....
        /*0664*/ 	.word	0xffffffff


	//   ....[63]....
        /*0668*/ 	.word	0xffffffff


	//   ....[64]....
        /*066c*/ 	.word	0xffffffff


	//   ....[65]....
        /*0670*/ 	.word	0xffffffff


	//   ....[66]....
        /*0674*/ 	.word	0xffffffff


	//   ....[67]....
        /*0678*/ 	.word	0xffffffff


	//   ....[68]....
        /*067c*/ 	.word	0xffffffff


	//   ....[69]....
        /*0680*/ 	.word	0xffffffff


	//   ....[70]....
        /*0684*/ 	.word	0xffffffff


	//   ....[71]....
        /*0688*/ 	.word	0xffffffff


	//   ....[72]....
        /*068c*/ 	.word	0xffffffff


	//   ....[73]....
        /*0690*/ 	.word	0xffffffff


	//   ....[74]....
        /*0694*/ 	.word	0xffffffff


	//   ....[75]....
        /*0698*/ 	.word	0xffffffff


	//   ....[76]....
        /*069c*/ 	.word	0xffffffff


	//   ....[77]....
        /*06a0*/ 	.word	0xffffffff


	//   ....[78]....
        /*06a4*/ 	.word	0xffffffff


	//   ....[79]....
        /*06a8*/ 	.word	0xffffffff


	//   ....[80]....
        /*06ac*/ 	.word	0xffffffff


	//   ....[81]....
        /*06b0*/ 	.word	0xffffffff


	//   ....[82]....
        /*06b4*/ 	.word	0xffffffff


	//   ....[83]....
        /*06b8*/ 	.word	0xffffffff


	//   ....[84]....
        /*06bc*/ 	.word	0xffffffff


	//   ....[85]....
        /*06c0*/ 	.word	0xffffffff


	//   ....[86]....
        /*06c4*/ 	.word	0xffffffff


	//   ....[87]....
        /*06c8*/ 	.word	0xffffffff


	//   ....[88]....
        /*06cc*/ 	.word	0xffffffff


	//   ....[89]....
        /*06d0*/ 	.word	0xffffffff


	//   ....[90]....
        /*06d4*/ 	.word	0xffffffff


	//   ....[91]....
        /*06d8*/ 	.word	0xffffffff


	//   ....[92]....
        /*06dc*/ 	.word	0xffffffff


	//   ....[93]....
        /*06e0*/ 	.word	0xffffffff


	//   ....[94]....
        /*06e4*/ 	.word	0xffffffff


	//   ....[95]....
        /*06e8*/ 	.word	0xffffffff


	//   ....[96]....
        /*06ec*/ 	.word	0xffffffff


	//   ....[97]....
        /*06f0*/ 	.word	0xffffffff


	//   ....[98]....
        /*06f4*/ 	.word	0xffffffff


	//   ....[99]....
        /*06f8*/ 	.word	0xffffffff


	//   ....[100]....
        /*06fc*/ 	.word	0xffffffff


	//   ....[101]....
        /*0700*/ 	.word	0xffffffff


	//   ....[102]....
        /*0704*/ 	.word	0xffffffff


	//   ....[103]....
        /*0708*/ 	.word	0xffffffff


	//   ....[104]....
        /*070c*/ 	.word	0xffffffff


	//   ....[105]....
        /*0710*/ 	.word	0xffffffff


	//   ....[106]....
        /*0714*/ 	.word	0xffffffff


	//   ....[107]....
        /*0718*/ 	.word	0xffffffff


	//   ....[108]....
        /*071c*/ 	.word	0xffffffff


	//   ....[109]....
        /*0720*/ 	.word	0xffffffff


	//   ....[110]....
        /*0724*/ 	.word	0xffffffff


	//   ....[111]....
        /*0728*/ 	.word	0xffffffff


	//   ....[112]....
        /*072c*/ 	.word	0xffffffff


	//   ....[113]....
        /*0730*/ 	.word	0xffffffff


	//   ....[114]....
        /*0734*/ 	.word	0xffffffff


	//   ....[115]....
        /*0738*/ 	.word	0xffffffff


	//   ....[116]....
        /*073c*/ 	.word	0xffffffff


	//   ....[117]....
        /*0740*/ 	.word	0xffffffff


	//   ....[118]....
        /*0744*/ 	.word	0xffffffff


	//   ....[119]....
        /*0748*/ 	.word	0xffffffff


	//   ....[120]....
        /*074c*/ 	.word	0xffffffff


	//   ....[121]....
        /*0750*/ 	.word	0xffffffff


	//   ....[122]....
        /*0754*/ 	.word	0xffffffff


	//   ....[123]....
        /*0758*/ 	.word	0xffffffff


	//   ....[124]....
        /*075c*/ 	.word	0xffffffff


	//   ....[125]....
        /*0760*/ 	.word	0xffffffff


	//   ....[126]....
        /*0764*/ 	.word	0xffffffff


	//   ....[127]....
        /*0768*/ 	.word	0xffffffff


	//   ....[128]....
        /*076c*/ 	.word	0xffffffff


	//   ....[129]....
        /*0770*/ 	.word	0xffffffff


	//   ....[130]....
        /*0774*/ 	.word	0xffffffff


	//   ....[131]....
        /*0778*/ 	.word	0xffffffff


	//   ....[132]....
        /*077c*/ 	.word	0xffffffff


	//   ....[133]....
        /*0780*/ 	.word	0xffffffff


	//   ....[134]....
        /*0784*/ 	.word	0xffffffff


	//   ....[135]....
        /*0788*/ 	.word	0xffffffff


	//   ....[136]....
        /*078c*/ 	.word	0x0500000f


	//   ....[137]....
        /*0790*/ 	.word	0x0500000f


	//   ....[138]....
        /*0794*/ 	.word	0x0500000f


	//   ....[139]....
        /*0798*/ 	.word	0x0500000f


	//   ....[140]....
        /*079c*/ 	.word	0x0500000f


	//   ....[141]....
        /*07a0*/ 	.word	0x0500000f


	//   ....[142]....
        /*07a4*/ 	.word	0x0500000f


	//   ....[143]....
        /*07a8*/ 	.word	0x0500000f


	//   ....[144]....
        /*07ac*/ 	.word	0x0500000f


	//   ....[145]....
        /*07b0*/ 	.word	0x0500000f


	//   ....[146]....
        /*07b4*/ 	.word	0x0500000f


	//   ....[147]....
        /*07b8*/ 	.word	0x0500000f


	//   ....[148]....
        /*07bc*/ 	.word	0x0500000f


	//   ....[149]....
        /*07c0*/ 	.word	0x0500000f


	//   ....[150]....
        /*07c4*/ 	.word	0x0500000f


	//   ....[151]....
        /*07c8*/ 	.word	0x0500000f


	//   ....[152]....
        /*07cc*/ 	.word	0x0500000f


	//   ....[153]....
        /*07d0*/ 	.word	0x0500000f


	//   ....[154]....
        /*07d4*/ 	.word	0x0500000f


	//   ....[155]....
        /*07d8*/ 	.word	0x0500000f


	//   ....[156]....
        /*07dc*/ 	.word	0x0500000f


	//   ....[157]....
        /*07e0*/ 	.word	0x0500000f


	//   ....[158]....
        /*07e4*/ 	.word	0x0500000f


	//   ....[159]....
        /*07e8*/ 	.word	0x0500000f


	//   ....[160]....
        /*07ec*/ 	.word	0x0500000f


	//   ....[161]....
        /*07f0*/ 	.word	0x0500000f


	//   ....[162]....
        /*07f4*/ 	.word	0x0500000f


	//   ....[163]....
        /*07f8*/ 	.word	0x0500000f


	//   ....[164]....
        /*07fc*/ 	.word	0x0500000f


	//   ....[165]....
        /*0800*/ 	.word	0x0500000f


	//   ....[166]....
        /*0804*/ 	.word	0x0500000f


	//   ....[167]....
        /*0808*/ 	.word	0x0500000f


	//   ....[168]....
        /*080c*/ 	.word	0x0500000f


	//   ....[169]....
        /*0810*/ 	.word	0x0500000f


	//   ....[170]....
        /*0814*/ 	.word	0x0500000f


	//   ....[171]....
        /*0818*/ 	.word	0x0500000f


	//   ....[172]....
        /*081c*/ 	.word	0x0500000f


	//   ....[173]....
        /*0820*/ 	.word	0x0500000f


	//   ....[174]....
        /*0824*/ 	.word	0x0500000f


	//   ....[175]....
        /*0828*/ 	.word	0x0500000f


	//   ....[176]....
        /*082c*/ 	.word	0x0500000f


	//   ....[177]....
        /*0830*/ 	.word	0x0500000f


	//   ....[178]....
        /*0834*/ 	.word	0x0500000f


	//   ....[179]....
        /*0838*/ 	.word	0x0500000f


	//   ....[180]....
        /*083c*/ 	.word	0x0500000f


	//   ....[181]....
        /*0840*/ 	.word	0x0500000f


	//   ....[182]....
        /*0844*/ 	.word	0x0500000f


	//   ....[183]....
        /*0848*/ 	.word	0x0500000f


	//   ....[184]....
        /*084c*/ 	.word	0x0500000f


	//   ....[185]....
        /*0850*/ 	.word	0x0500000f


	//   ....[186]....
        /*0854*/ 	.word	0x0500000f


	//   ....[187]....
        /*0858*/ 	.word	0x0500000f


	//   ....[188]....
        /*085c*/ 	.word	0x0500000f


	//   ....[189]....
        /*0860*/ 	.word	0x0500000f


	//   ....[190]....
        /*0864*/ 	.word	0x0500000f


	//   ....[191]....
        /*0868*/ 	.word	0x0500000f


	//   ....[192]....
        /*086c*/ 	.word	0x0500000f


	//   ....[193]....
        /*0870*/ 	.word	0x0500000f


	//   ....[194]....
        /*0874*/ 	.word	0x0500000f


	//   ....[195]....
        /*0878*/ 	.word	0x0500000f


	//   ....[196]....
        /*087c*/ 	.word	0x0500000f


	//   ....[197]....
        /*0880*/ 	.word	0x0500000f


	//   ....[198]....
        /*0884*/ 	.word	0x0500000f


	//   ....[199]....
        /*0888*/ 	.word	0x0500000f


	//   ....[200]....
        /*088c*/ 	.word	0x0500000f


	//   ....[201]....
        /*0890*/ 	.word	0x0500000f


	//   ....[202]....
        /*0894*/ 	.word	0x0500000f


	//   ....[203]....
        /*0898*/ 	.word	0x0500000f


	//   ....[204]....
        /*089c*/ 	.word	0x0500000f


	//   ....[205]....
        /*08a0*/ 	.word	0x0500000f


	//   ....[206]....
        /*08a4*/ 	.word	0x0500000f


	//   ....[207]....
        /*08a8*/ 	.word	0x0500000f


	//   ....[208]....
        /*08ac*/ 	.word	0x0500000f


	//   ....[209]....
        /*08b0*/ 	.word	0x0500000f


	//   ....[210]....
        /*08b4*/ 	.word	0x0500000f


	//   ....[211]....
        /*08b8*/ 	.word	0x0500000f


	//   ....[212]....
        /*08bc*/ 	.word	0x0500000f


	//   ....[213]....
        /*08c0*/ 	.word	0x0500000f


	//   ....[214]....
        /*08c4*/ 	.word	0x0500000f


	//   ....[215]....
        /*08c8*/ 	.word	0x0500000f


	//   ....[216]....
        /*08cc*/ 	.word	0x0500000f


	//   ....[217]....
        /*08d0*/ 	.word	0x0500000f


	//----- nvinfo : EIATTR_COOP_GROUP_INSTR_OFFSETS
	.align		4
.L_1535:
        /*08d4*/ 	.byte	0x04, 0x28
        /*08d6*/ 	.short	(.L_1537 - .L_1536)


	//   ....[0]....
.L_1536:
        /*08d8*/ 	.word	0x00000060


	//   ....[1]....
        /*08dc*/ 	.word	0x00000190


	//   ....[2]....
        /*08e0*/ 	.word	0x00000240


	//   ....[3]....
        /*08e4*/ 	.word	0x00000400


	//   ....[4]....
        /*08e8*/ 	.word	0x00000560


	//   ....[5]....
        /*08ec*/ 	.word	0x00000680


	//   ....[6]....
        /*08f0*/ 	.word	0x000007e0


	//   ....[7]....
        /*08f4*/ 	.word	0x000063e0


	//   ....[8]....
        /*08f8*/ 	.word	0x00006bb0


	//   ....[9]....
        /*08fc*/ 	.word	0x00006bc0


	//   ....[10]....
        /*0900*/ 	.word	0x00006bd0


	//   ....[11]....
        /*0904*/ 	.word	0x00006be0


	//   ....[12]....
        /*0908*/ 	.word	0x00006ee0


	//   ....[13]....
        /*090c*/ 	.word	0x00006ef0


	//   ....[14]....
        /*0910*/ 	.word	0x00006f00


	//   ....[15]....
        /*0914*/ 	.word	0x00006f10


	//   ....[16]....
        /*0918*/ 	.word	0x000081e0


	//   ....[17]....
        /*091c*/ 	.word	0x00008200


	//   ....[18]....
        /*0920*/ 	.word	0x00008210


	//   ....[19]....
        /*0924*/ 	.word	0x00008220


	//   ....[20]....
        /*0928*/ 	.word	0x00008330


	//   ....[21]....
        /*092c*/ 	.word	0x00008340


	//   ....[22]....
        /*0930*/ 	.word	0x00008350


	//   ....[23]....
        /*0934*/ 	.word	0x000083d0


	//   ....[24]....
        /*0938*/ 	.word	0x00009a10


	//   ....[25]....
        /*093c*/ 	.word	0x00009c80


	//   ....[26]....
        /*0940*/ 	.word	0x0000aec0


	//   ....[27]....
        /*0944*/ 	.word	0x0000af70


	//   ....[28]....
        /*0948*/ 	.word	0x0000b8e0


	//   ....[29]....
        /*094c*/ 	.word	0x0000b940


	//   ....[30]....
        /*0950*/ 	.word	0x0000d130


	//   ....[31]....
        /*0954*/ 	.word	0x0000d390


	//   ....[32]....
        /*0958*/ 	.word	0x0000dd80


	//   ....[33]....
        /*095c*/ 	.word	0x0000dda0


	//   ....[34]....
        /*0960*/ 	.word	0x0000ed00


	//   ....[35]....
        /*0964*/ 	.word	0x0000ed20


	//   ....[36]....
        /*0968*/ 	.word	0x00010290


	//   ....[37]....
        /*096c*/ 	.word	0x000102c0


	//   ....[38]....
        /*0970*/ 	.word	0x00010790


	//   ....[39]....
        /*0974*/ 	.word	0x000108d0


	//   ....[40]....
        /*0978*/ 	.word	0x00012330


	//   ....[41]....
        /*097c*/ 	.word	0x00012550


	//   ....[42]....
        /*0980*/ 	.word	0x00012f30


	//   ....[43]....
        /*0984*/ 	.word	0x00012f60


	//   ....[44]....
        /*0988*/ 	.word	0x00013d00


	//   ....[45]....
        /*098c*/ 	.word	0x00013d70


	//   ....[46]....
        /*0990*/ 	.word	0x00014a90


	//   ....[47]....
        /*0994*/ 	.word	0x00014ac0


	//   ....[48]....
        /*0998*/ 	.word	0x00014e40


	//   ....[49]....
        /*099c*/ 	.word	0x00014e50


	//   ....[50]....
        /*09a0*/ 	.word	0x00015b80


	//   ....[51]....
        /*09a4*/ 	.word	0x00015ba0


	//   ....[52]....
        /*09a8*/ 	.word	0x00015bb0


	//   ....[53]....
        /*09ac*/ 	.word	0x00015bc0


	//   ....[54]....
        /*09b0*/ 	.word	0x00016100


	//   ....[55]....
        /*09b4*/ 	.word	0x00016140


	//   ....[56]....
        /*09b8*/ 	.word	0x00016170


	//   ....[57]....
        /*09bc*/ 	.word	0x000161a0


	//   ....[58]....
        /*09c0*/ 	.word	0x000161c0


	//   ....[59]....
        /*09c4*/ 	.word	0x000161d0


	//   ....[60]....
        /*09c8*/ 	.word	0x00016220


	//   ....[61]....
        /*09cc*/ 	.word	0x00016270


	//   ....[62]....
        /*09d0*/ 	.word	0x000166f0


	//   ....[63]....
        /*09d4*/ 	.word	0x00016700


	//   ....[64]....
        /*09d8*/ 	.word	0x00016980


	//   ....[65]....
        /*09dc*/ 	.word	0x00016990


	//   ....[66]....
        /*09e0*/ 	.word	0x00017470


	//   ....[67]....
        /*09e4*/ 	.word	0x000174a0


	//   ....[68]....
        /*09e8*/ 	.word	0x000174c0


	//   ....[69]....
        /*09ec*/ 	.word	0x000174f0


	//   ....[70]....
        /*09f0*/ 	.word	0x00017520


	//   ....[71]....
        /*09f4*/ 	.word	0x00017530


	//   ....[72]....
        /*09f8*/ 	.word	0x00017570


	//   ....[73]....
        /*09fc*/ 	.word	0x000175b0


	//   ....[74]....
        /*0a00*/ 	.word	0x00017720


	//   ....[75]....
        /*0a04*/ 	.word	0x00017920


	//   ....[76]....
        /*0a08*/ 	.word	0x00017950


	//   ....[77]....
        /*0a0c*/ 	.word	0x00017980


	//   ....[78]....
        /*0a10*/ 	.word	0x000179b0


	//   ....[79]....
        /*0a14*/ 	.word	0x000179e0


	//   ....[80]....
        /*0a18*/ 	.word	0x00017a10


	//   ....[81]....
        /*0a1c*/ 	.word	0x00017ba0


	//   ....[82]....
        /*0a20*/ 	.word	0x00017bd0


	//   ....[83]....
        /*0a24*/ 	.word	0x00017c00


	//   ....[84]....
        /*0a28*/ 	.word	0x00017c30


	//   ....[85]....
        /*0a2c*/ 	.word	0x00017c60


	//   ....[86]....
        /*0a30*/ 	.word	0x00017c90


	//   ....[87]....
        /*0a34*/ 	.word	0x00017d20


	//   ....[88]....
        /*0a38*/ 	.word	0x00017d50


	//   ....[89]....
        /*0a3c*/ 	.word	0x00017d60


	//   ....[90]....
        /*0a40*/ 	.word	0x00017da0


	//   ....[91]....
        /*0a44*/ 	.word	0x00019530


	//   ....[92]....
        /*0a48*/ 	.word	0x0001aea0


	//   ....[93]....
        /*0a4c*/ 	.word	0x0001ba10


	//   ....[94]....
        /*0a50*/ 	.word	0x0001ba30


	//   ....[95]....
        /*0a54*/ 	.word	0x0001ba50


	//   ....[96]....
        /*0a58*/ 	.word	0x0001bae0


	//   ....[97]....
        /*0a5c*/ 	.word	0x0001baf0


	//   ....[98]....
        /*0a60*/ 	.word	0x0001bb60


	//   ....[99]....
        /*0a64*/ 	.word	0x0001bb70


	//   ....[100]....
        /*0a68*/ 	.word	0x0001bbe0


	//   ....[101]....
        /*0a6c*/ 	.word	0x0001bbf0


	//   ....[102]....
        /*0a70*/ 	.word	0x0001bc60


	//   ....[103]....
        /*0a74*/ 	.word	0x0001bc70


	//   ....[104]....
        /*0a78*/ 	.word	0x0001bce0


	//   ....[105]....
        /*0a7c*/ 	.word	0x0001bcf0


	//   ....[106]....
        /*0a80*/ 	.word	0x0001bd60


	//   ....[107]....
        /*0a84*/ 	.word	0x0001bd70


	//   ....[108]....
        /*0a88*/ 	.word	0x0001bd80


	//   ....[109]....
        /*0a8c*/ 	.word	0x0001bdc0


	//   ....[110]....
        /*0a90*/ 	.word	0x0001be20


	//   ....[111]....
        /*0a94*/ 	.word	0x0001bef0


	//   ....[112]....
        /*0a98*/ 	.word	0x0001bf00


	//   ....[113]....
        /*0a9c*/ 	.word	0x0001bf70


	//   ....[114]....
        /*0aa0*/ 	.word	0x0001bf80


	//   ....[115]....
        /*0aa4*/ 	.word	0x0001bfc0


	//   ....[116]....
        /*0aa8*/ 	.word	0x0001bfe0


	//   ....[117]....
        /*0aac*/ 	.word	0x0001df80


	//   ....[118]....
        /*0ab0*/ 	.word	0x0001dfb0


	//   ....[119]....
        /*0ab4*/ 	.word	0x0001e010


	//   ....[120]....
        /*0ab8*/ 	.word	0x0001e040


	//   ....[121]....
        /*0abc*/ 	.word	0x0001e070


	//   ....[122]....
        /*0ac0*/ 	.word	0x0001e0a0


	//   ....[123]....
        /*0ac4*/ 	.word	0x0001e0d0


	//   ....[124]....
        /*0ac8*/ 	.word	0x0001e100


	//   ....[125]....
        /*0acc*/ 	.word	0x0001e2a0


	//   ....[126]....
        /*0ad0*/ 	.word	0x0001e2d0


	//   ....[127]....
        /*0ad4*/ 	.word	0x0001e300


	//   ....[128]....
        /*0ad8*/ 	.word	0x0001e330


	//   ....[129]....
        /*0adc*/ 	.word	0x0001e360


	//   ....[130]....
        /*0ae0*/ 	.word	0x0001e390


	//   ....[131]....
        /*0ae4*/ 	.word	0x0001e450


	//   ....[132]....
        /*0ae8*/ 	.word	0x0001e470


	//   ....[133]....
        /*0aec*/ 	.word	0x0001e490


	//   ....[134]....
        /*0af0*/ 	.word	0x0001e4f0


	//   ....[135]....
        /*0af4*/ 	.word	0x0001ef10


	//   ....[136]....
        /*0af8*/ 	.word	0x0001f370


	//   ....[137]....
        /*0afc*/ 	.word	0x0001f420


	//   ....[138]....
        /*0b00*/ 	.word	0x0001f4b0


	//   ....[139]....
        /*0b04*/ 	.word	0x0001f500


	//   ....[140]....
        /*0b08*/ 	.word	0x0001f550


	//   ....[141]....
        /*0b0c*/ 	.word	0x0001f5e0


	//   ....[142]....
        /*0b10*/ 	.word	0x0001f670


	//   ....[143]....
        /*0b14*/ 	.word	0x0001f6c0


	//   ....[144]....
        /*0b18*/ 	.word	0x0001f710


	//   ....[145]....
        /*0b1c*/ 	.word	0x0001f800


	//   ....[146]....
        /*0b20*/ 	.word	0x0001f8b0


	//   ....[147]....
        /*0b24*/ 	.word	0x0001f930


	//   ....[148]....
        /*0b28*/ 	.word	0x0001f9c0


	//   ....[149]....
        /*0b2c*/ 	.word	0x0001fae0


	//   ....[150]....
        /*0b30*/ 	.word	0x0001fc00


	//   ....[151]....
        /*0b34*/ 	.word	0x0001fcd0


	//   ....[152]....
        /*0b38*/ 	.word	0x0001fd20


	//   ....[153]....
        /*0b3c*/ 	.word	0x00020080


	//   ....[154]....
        /*0b40*/ 	.word	0x000200e0


	//   ....[155]....
        /*0b44*/ 	.word	0x000201a0


	//   ....[156]....
        /*0b48*/ 	.word	0x00020230


	//   ....[157]....
        /*0b4c*/ 	.word	0x00020290


	//   ....[158]....
        /*0b50*/ 	.word	0x00020300


	//   ....[159]....
        /*0b54*/ 	.word	0x00020360


	//   ....[160]....
        /*0b58*/ 	.word	0x00020410


	//   ....[161]....
        /*0b5c*/ 	.word	0x00020490


	//   ....[162]....
        /*0b60*/ 	.word	0x000204e0


	//   ....[163]....
        /*0b64*/ 	.word	0x00020570


	//   ....[164]....
        /*0b68*/ 	.word	0x00020600


	//   ....[165]....
        /*0b6c*/ 	.word	0x000206a0


	//   ....[166]....
        /*0b70*/ 	.word	0x00020740


	//   ....[167]....
        /*0b74*/ 	.word	0x000207a0


	//   ....[168]....
        /*0b78*/ 	.word	0x00020830


	//   ....[169]....
        /*0b7c*/ 	.word	0x00020890


	//   ....[170]....
        /*0b80*/ 	.word	0x00020900


	//   ....[171]....
        /*0b84*/ 	.word	0x00020960


	//   ....[172]....
        /*0b88*/ 	.word	0x00020a10


	//   ....[173]....
        /*0b8c*/ 	.word	0x00020ad0


	//   ....[174]....
        /*0b90*/ 	.word	0x00020db0


	//   ....[175]....
        /*0b94*/ 	.word	0x00020f90


	//   ....[176]....
        /*0b98*/ 	.word	0x00020fe0


	//   ....[177]....
        /*0b9c*/ 	.word	0x00021040


	//   ....[178]....
        /*0ba0*/ 	.word	0x00021120


	//   ....[179]....
        /*0ba4*/ 	.word	0x00021180


	//   ....[180]....
        /*0ba8*/ 	.word	0x00021260


	//   ....[181]....
        /*0bac*/ 	.word	0x000212c0


	//   ....[182]....
        /*0bb0*/ 	.word	0x000213a0


	//   ....[183]....
        /*0bb4*/ 	.word	0x00021400


	//   ....[184]....
        /*0bb8*/ 	.word	0x000214e0


	//   ....[185]....
        /*0bbc*/ 	.word	0x00021540


	//   ....[186]....
        /*0bc0*/ 	.word	0x00021620


	//   ....[187]....
        /*0bc4*/ 	.word	0x00021680


	//   ....[188]....
        /*0bc8*/ 	.word	0x00021760


	//   ....[189]....
        /*0bcc*/ 	.word	0x000217c0


	//   ....[190]....
        /*0bd0*/ 	.word	0x000218b0


	//   ....[191]....
        /*0bd4*/ 	.word	0x00021920


	//   ....[192]....
        /*0bd8*/ 	.word	0x00021a00


	//   ....[193]....
        /*0bdc*/ 	.word	0x00021a60


	//   ....[194]....
        /*0be0*/ 	.word	0x00021b50


	//   ....[195]....
        /*0be4*/ 	.word	0x00021bb0


	//   ....[196]....
        /*0be8*/ 	.word	0x00021c80


	//   ....[197]....
        /*0bec*/ 	.word	0x00021ce0


	//   ....[198]....
        /*0bf0*/ 	.word	0x00021da0


	//   ....[199]....
        /*0bf4*/ 	.word	0x000220c0


	//   ....[200]....
        /*0bf8*/ 	.word	0x00022160


	//   ....[201]....
        /*0bfc*/ 	.word	0x000222d0


	//   ....[202]....
        /*0c00*/ 	.word	0x00022340


	//   ....[203]....
        /*0c04*/ 	.word	0x000223b0


	//   ....[204]....
        /*0c08*/ 	.word	0x00022420


	//   ....[205]....
        /*0c0c*/ 	.word	0x00022490


	//   ....[206]....
        /*0c10*/ 	.word	0x00022510


	//   ....[207]....
        /*0c14*/ 	.word	0x00022590


	//   ....[208]....
        /*0c18*/ 	.word	0x00022620


	//   ....[209]....
        /*0c1c*/ 	.word	0x00022690


	//   ....[210]....
        /*0c20*/ 	.word	0x00022700


	//   ....[211]....
        /*0c24*/ 	.word	0x00022770


	//   ....[212]....
        /*0c28*/ 	.word	0x000227f0


	//   ....[213]....
        /*0c2c*/ 	.word	0x00022860


	//   ....[214]....
        /*0c30*/ 	.word	0x00022910


	//   ....[215]....
        /*0c34*/ 	.word	0x00022960


	//   ....[216]....
        /*0c38*/ 	.word	0x000229f0


	//   ....[217]....
        /*0c3c*/ 	.word	0x00022b20


	//----- nvinfo : EIATTR_REG_RECONFIG
	.align		4
.L_1537:
        /*0c40*/ 	.byte	0x01, 0x54
	.zero		2


	//----- nvinfo : EIATTR_SYSCALL_OFFSETS
	.align		4
        /*0c44*/ 	.byte	0x04, 0x46
        /*0c46*/ 	.short	(.L_1539 - .L_1538)


	//   ....[0]....
.L_1538:
        /*0c48*/ 	.word	0x00001e80


	//   ....[1]....
        /*0c4c*/ 	.word	0x00001fd0


	//   ....[2]....
        /*0c50*/ 	.word	0x000065b0


	//   ....[3]....
        /*0c54*/ 	.word	0x000068d0


	//   ....[4]....
        /*0c58*/ 	.word	0x0001ab00


	//   ....[5]....
        /*0c5c*/ 	.word	0x0001ac50


	//   ....[6]....
        /*0c60*/ 	.word	0x0001ad40


	//   ....[7]....
        /*0c64*/ 	.word	0x0001b520


	//----- nvinfo : EIATTR_MBARRIER_INSTR_OFFSETS
	.align		4
.L_1539:
        /*0c68*/ 	.byte	0x04, 0x39
        /*0c6a*/ 	.short	(.L_1541 - .L_1540)


	//   ....[0]....
.L_1540:
        /*0c6c*/ 	.word	0x000002b0
        /*0c70*/ 	.word	0x000000ff
        /*0c74*/ 	.word	0x00016800
        /*0c78*/ 	.short	0x0100
        /*0c7a*/ 	.byte	0x08
	.zero		1


	//   ....[1]....
        /*0c7c*/ 	.word	0x000002c0
        /*0c80*/ 	.word	0x000000ff
        /*0c84*/ 	.word	0x00016820
        /*0c88*/ 	.short	0x0100
        /*0c8a*/ 	.byte	0x08
	.zero		1


	//   ....[2]....
        /*0c8c*/ 	.word	0x000003b0
        /*0c90*/ 	.word	0x000000ff
        /*0c94*/ 	.word	0x00016830
        /*0c98*/ 	.short	0x0100
        /*0c9a*/ 	.byte	0x08
	.zero		1


	//   ....[3]....
        /*0c9c*/ 	.word	0x000003c0
        /*0ca0*/ 	.word	0x000000ff
        /*0ca4*/ 	.word	0x00016840
        /*0ca8*/ 	.short	0x0100
        /*0caa*/ 	.byte	0x08
	.zero		1


	//   ....[4]....
        /*0cac*/ 	.word	0x000003d0
        /*0cb0*/ 	.word	0x000000ff
        /*0cb4*/ 	.word	0x00016838
        /*0cb8*/ 	.short	0x0100
        /*0cba*/ 	.byte	0x08
	.zero		1


	//   ....[5]....
        /*0cbc*/ 	.word	0x000003e0
        /*0cc0*/ 	.word	0x000000ff
        /*0cc4*/ 	.word	0x00016848
        /*0cc8*/ 	.short	0x0100
        /*0cca*/ 	.byte	0x08
	.zero		1


	//   ....[6]....
        /*0ccc*/ 	.word	0x00000510
        /*0cd0*/ 	.word	0x000000ff
        /*0cd4*/ 	.word	0x00016850
        /*0cd8*/ 	.short	0x0100
        /*0cda*/ 	.byte	0x08
	.zero		1


	//   ....[7]....
        /*0cdc*/ 	.word	0x00000520
        /*0ce0*/ 	.word	0x000000ff
        /*0ce4*/ 	.word	0x00016860
        /*0ce8*/ 	.short	0x0100
        /*0cea*/ 	.byte	0x08
	.zero		1


	//   ....[8]....
        /*0cec*/ 	.word	0x00000530
        /*0cf0*/ 	.word	0x000000ff
        /*0cf4*/ 	.word	0x00016858
        /*0cf8*/ 	.short	0x0100
        /*0cfa*/ 	.byte	0x08
	.zero		1


	//   ....[9]....
        /*0cfc*/ 	.word	0x00000540
        /*0d00*/ 	.word	0x000000ff
        /*0d04*/ 	.word	0x00016868
        /*0d08*/ 	.short	0x0100
        /*0d0a*/ 	.byte	0x08
	.zero		1


	//   ....[10]....
        /*0d0c*/ 	.word	0x00000630
        /*0d10*/ 	.word	0x000000ff
        /*0d14*/ 	.word	0x00016870
        /*0d18*/ 	.short	0x0100
        /*0d1a*/ 	.byte	0x06
	.zero		1


	//   ....[11]....
        /*0d1c*/ 	.word	0x00000640
        /*0d20*/ 	.word	0x000000ff
        /*0d24*/ 	.word	0x00016880
        /*0d28*/ 	.short	0x0100
        /*0d2a*/ 	.byte	0x06
	.zero		1


	//   ....[12]....
        /*0d2c*/ 	.word	0x00000650
        /*0d30*/ 	.word	0x000000ff
        /*0d34*/ 	.word	0x00016878
        /*0d38*/ 	.short	0x0100
        /*0d3a*/ 	.byte	0x06
	.zero		1


	//   ....[13]....
        /*0d3c*/ 	.word	0x00000660
        /*0d40*/ 	.word	0x000000ff
        /*0d44*/ 	.word	0x00016888
        /*0d48*/ 	.short	0x0100
        /*0d4a*/ 	.byte	0x06
	.zero		1


	//   ....[14]....
        /*0d4c*/ 	.word	0x00000790
        /*0d50*/ 	.word	0x000000ff
        /*0d54*/ 	.word	0x00016890
        /*0d58*/ 	.short	0x0100
        /*0d5a*/ 	.byte	0x08
	.zero		1


	//   ....[15]....
        /*0d5c*/ 	.word	0x000007a0
        /*0d60*/ 	.word	0x000000ff
        /*0d64*/ 	.word	0x000168a0
        /*0d68*/ 	.short	0x0100
        /*0d6a*/ 	.byte	0x08
	.zero		1


	//   ....[16]....
        /*0d6c*/ 	.word	0x000007b0
        /*0d70*/ 	.word	0x000000ff
        /*0d74*/ 	.word	0x00016898
        /*0d78*/ 	.short	0x0100
        /*0d7a*/ 	.byte	0x08
	.zero		1


	//   ....[17]....
        /*0d7c*/ 	.word	0x000007c0
        /*0d80*/ 	.word	0x000000ff
        /*0d84*/ 	.word	0x000168a8
        /*0d88*/ 	.short	0x0100
        /*0d8a*/ 	.byte	0x08
	.zero		1


	//   ....[18]....
        /*0d8c*/ 	.word	0x000008f0
        /*0d90*/ 	.word	0x000000ff
        /*0d94*/ 	.word	0x000168b0
        /*0d98*/ 	.short	0x0100
        /*0d9a*/ 	.byte	0x08
	.zero		1


	//   ....[19]....
        /*0d9c*/ 	.word	0x00000900
        /*0da0*/ 	.word	0x000000ff
        /*0da4*/ 	.word	0x000168c0
        /*0da8*/ 	.short	0x0100
        /*0daa*/ 	.byte	0x08
	.zero		1


	//   ....[20]....
        /*0dac*/ 	.word	0x00000910
        /*0db0*/ 	.word	0x000000ff
        /*0db4*/ 	.word	0x000168b8
        /*0db8*/ 	.short	0x0100
        /*0dba*/ 	.byte	0x08
	.zero		1


	//   ....[21]....
        /*0dbc*/ 	.word	0x00000920
        /*0dc0*/ 	.word	0x000000ff
        /*0dc4*/ 	.word	0x000168c8
        /*0dc8*/ 	.short	0x0100
        /*0dca*/ 	.byte	0x08
	.zero		1


	//   ....[22]....
        /*0dcc*/ 	.word	0x00003130
        /*0dd0*/ 	.word	0x0000004d
        /*0dd4*/ 	.word	0x00016890
        /*0dd8*/ 	.short	0x010a
        /*0dda*/ 	.byte	0x3f
	.zero		1


	//   ....[23]....
        /*0ddc*/ 	.word	0x00004380
        /*0de0*/ 	.word	0x0000004d
        /*0de4*/ 	.word	0x00016890
        /*0de8*/ 	.short	0x010a
        /*0dea*/ 	.byte	0x3f
	.zero		1


	//   ....[24]....
        /*0dec*/ 	.word	0x00005480
        /*0df0*/ 	.word	0x0000004d
        /*0df4*/ 	.word	0x00016890
        /*0df8*/ 	.short	0x010a
        /*0dfa*/ 	.byte	0x3f
	.zero		1


	//   ....[25]....
        /*0dfc*/ 	.word	0x00005690
        /*0e00*/ 	.word	0x0000000c
        /*0e04*/ 	.word	0x00000000
        /*0e08*/ 	.short	0x0101
        /*0e0a*/ 	.byte	0x3f
	.zero		1


	//   ....[26]....
        /*0e0c*/ 	.word	0x000056d0
        /*0e10*/ 	.word	0x0000004d
        /*0e14*/ 	.word	0x000168b0
        /*0e18*/ 	.short	0x010a
        /*0e1a*/ 	.byte	0x3f
	.zero		1


	//   ....[27]....
        /*0e1c*/ 	.word	0x00005ab0
        /*0e20*/ 	.word	0x0000004d
        /*0e24*/ 	.word	0x00000000
        /*0e28*/ 	.short	0x0101
        /*0e2a*/ 	.byte	0x3f
	.zero		1


	//   ....[28]....
        /*0e2c*/ 	.word	0x00006650
        /*0e30*/ 	.word	0x00000010
        /*0e34*/ 	.word	0x00016800
        /*0e38*/ 	.short	0x010a
        /*0e3a*/ 	.byte	0x3f
	.zero		1


	//   ....[29]....
        /*0e3c*/ 	.word	0x000066a0
        /*0e40*/ 	.word	0x00000010
        /*0e44*/ 	.word	0x00016800
        /*0e48*/ 	.short	0x010a
        /*0e4a*/ 	.byte	0x3f
	.zero		1


	//   ....[30]....
        /*0e4c*/ 	.word	0x00007160
        /*0e50*/ 	.word	0x00000010
        /*0e54*/ 	.word	0x00016800
        /*0e58*/ 	.short	0x010a
        /*0e5a*/ 	.byte	0x3f
	.zero		1


	//   ....[31]....
        /*0e5c*/ 	.word	0x00008680
        /*0e60*/ 	.word	0x00000010
        /*0e64*/ 	.word	0x00016800
        /*0e68*/ 	.short	0x010a
        /*0e6a*/ 	.byte	0x3f
	.zero		1


	//   ....[32]....
        /*0e6c*/ 	.word	0x00009580
        /*0e70*/ 	.word	0x00000007
        /*0e74*/ 	.word	0x00016830
        /*0e78*/ 	.short	0x010a
        /*0e7a*/ 	.byte	0x3f
	.zero		1


	//   ....[33]....
        /*0e7c*/ 	.word	0x000095f0
        /*0e80*/ 	.word	0x00000007
        /*0e84*/ 	.word	0x00016830
        /*0e88*/ 	.short	0x010a
        /*0e8a*/ 	.byte	0x3f
	.zero		1


	//   ....[34]....
        /*0e8c*/ 	.word	0x00009aa0
        /*0e90*/ 	.word	0x00000000
        /*0e94*/ 	.word	0x00000000
        /*0e98*/ 	.short	0x0101
        /*0e9a*/ 	.byte	0x3f
	.zero		1


	//   ....[35]....
        /*0e9c*/ 	.word	0x0000c8b0
        /*0ea0*/ 	.word	0x00000009
        /*0ea4*/ 	.word	0x00016830
        /*0ea8*/ 	.short	0x010a
        /*0eaa*/ 	.byte	0x3f
	.zero		1


	//   ....[36]....
        /*0eac*/ 	.word	0x0000c900
        /*0eb0*/ 	.word	0x00000009
        /*0eb4*/ 	.word	0x00016830
        /*0eb8*/ 	.short	0x010a
        /*0eba*/ 	.byte	0x3f
	.zero		1


	//   ....[37]....
        /*0ebc*/ 	.word	0x0000cc30
        /*0ec0*/ 	.word	0x00000008
        /*0ec4*/ 	.word	0x00016850
        /*0ec8*/ 	.short	0x010a
        /*0eca*/ 	.byte	0x3f
	.zero		1


	//   ....[38]....
        /*0ecc*/ 	.word	0x0000cc70
        /*0ed0*/ 	.word	0x00000008
        /*0ed4*/ 	.word	0x00016850
        /*0ed8*/ 	.short	0x010a
        /*0eda*/ 	.byte	0x3f
	.zero		1


	//   ....[39]....
        /*0edc*/ 	.word	0x0000d170
        /*0ee0*/ 	.word	0x00000008
        /*0ee4*/ 	.word	0x00000000
        /*0ee8*/ 	.short	0x0101
        /*0eea*/ 	.byte	0x3f
	.zero		1


	//   ....[40]....
        /*0eec*/ 	.word	0x0000db70
        /*0ef0*/ 	.word	0x00000000
        /*0ef4*/ 	.word	0x00000000
        /*0ef8*/ 	.short	0x0101
        /*0efa*/ 	.byte	0x3f
	.zero		1


	//   ....[41]....
        /*0efc*/ 	.word	0x0000fb30
        /*0f00*/ 	.word	0x00000000
        /*0f04*/ 	.word	0x00016830
        /*0f08*/ 	.short	0x010a
        /*0f0a*/ 	.byte	0x3f
	.zero		1


	//   ....[42]....
        /*0f0c*/ 	.word	0x0000fb80
        /*0f10*/ 	.word	0x00000000
        /*0f14*/ 	.word	0x00016830
        /*0f18*/ 	.short	0x010a
        /*0f1a*/ 	.byte	0x3f
	.zero		1


	//   ....[43]....
        /*0f1c*/ 	.word	0x0000feb0
        /*0f20*/ 	.word	0x00000002
        /*0f24*/ 	.word	0x00016850
        /*0f28*/ 	.short	0x010a
        /*0f2a*/ 	.byte	0x3f
	.zero		1


	//   ....[44]....
        /*0f2c*/ 	.word	0x0000fef0
        /*0f30*/ 	.word	0x00000002
        /*0f34*/ 	.word	0x00016850
        /*0f38*/ 	.short	0x010a
        /*0f3a*/ 	.byte	0x3f
	.zero		1


	//   ....[45]....
        /*0f3c*/ 	.word	0x00010f30
        /*0f40*/ 	.word	0x0000002f
        /*0f44*/ 	.word	0x00000000
        /*0f48*/ 	.short	0x0101
        /*0f4a*/ 	.byte	0x3f
	.zero		1


	//   ....[46]....
        /*0f4c*/ 	.word	0x00010f60
        /*0f50*/ 	.word	0x0000000d
        /*0f54*/ 	.word	0x00000000
        /*0f58*/ 	.short	0x0101
        /*0f5a*/ 	.byte	0x3f
	.zero		1


	//   ....[47]....
        /*0f5c*/ 	.word	0x00011a80
        /*0f60*/ 	.word	0x00000000
        /*0f64*/ 	.word	0x00016830
        /*0f68*/ 	.short	0x010a
        /*0f6a*/ 	.byte	0x3f
	.zero		1


	//   ....[48]....
        /*0f6c*/ 	.word	0x00011ad0
        /*0f70*/ 	.word	0x00000000
        /*0f74*/ 	.word	0x00016830
        /*0f78*/ 	.short	0x010a
        /*0f7a*/ 	.byte	0x3f
	.zero		1


	//   ....[49]....
        /*0f7c*/ 	.word	0x00011e00
        /*0f80*/ 	.word	0x00000002
        /*0f84*/ 	.word	0x00016850
        /*0f88*/ 	.short	0x010a
        /*0f8a*/ 	.byte	0x3f
	.zero		1


	//   ....[50]....
        /*0f8c*/ 	.word	0x00011e40
        /*0f90*/ 	.word	0x00000002
        /*0f94*/ 	.word	0x00016850
        /*0f98*/ 	.short	0x010a
        /*0f9a*/ 	.byte	0x3f
	.zero		1


	//   ....[51]....
        /*0f9c*/ 	.word	0x00012360
        /*0fa0*/ 	.word	0x00000003
        /*0fa4*/ 	.word	0x00000000
        /*0fa8*/ 	.short	0x0101
        /*0faa*/ 	.byte	0x3f
	.zero		1


	//   ....[52]....
        /*0fac*/ 	.word	0x00012d20
        /*0fb0*/ 	.word	0x00000000
        /*0fb4*/ 	.word	0x00000000
        /*0fb8*/ 	.short	0x0101
        /*0fba*/ 	.byte	0x3f
	.zero		1


	//   ....[53]....
        /*0fbc*/ 	.word	0x00014980
        /*0fc0*/ 	.word	0x0000000b
        /*0fc4*/ 	.word	0x00016850
        /*0fc8*/ 	.short	0x010a
        /*0fca*/ 	.byte	0x3f
	.zero		1


	//   ....[54]....
        /*0fcc*/ 	.word	0x000149f0
        /*0fd0*/ 	.word	0x0000000b
        /*0fd4*/ 	.word	0x00016850
        /*0fd8*/ 	.short	0x010a
        /*0fda*/ 	.byte	0x3f
	.zero		1


	//   ....[55]....
        /*0fdc*/ 	.word	0x00014fd0
        /*0fe0*/ 	.word	0x00000008
        /*0fe4*/ 	.word	0x00000000
        /*0fe8*/ 	.short	0x0101
        /*0fea*/ 	.byte	0x3f
	.zero		1


	//   ....[56]....
        /*0fec*/ 	.word	0x00016020
        /*0ff0*/ 	.word	0x00000000
        /*0ff4*/ 	.word	0x00000000
        /*0ff8*/ 	.short	0x0101
        /*0ffa*/ 	.byte	0x3f
	.zero		1


	//   ....[57]....
        /*0ffc*/ 	.word	0x00016670
        /*1000*/ 	.word	0x00000008
        /*1004*/ 	.word	0x00000000
        /*1008*/ 	.short	0x0101
        /*100a*/ 	.byte	0x3f
	.zero		1


	//   ....[58]....
        /*100c*/ 	.word	0x00019610
        /*1010*/ 	.word	0x00000011
        /*1014*/ 	.word	0x00016820
        /*1018*/ 	.short	0x010a
        /*101a*/ 	.byte	0x3f
	.zero		1


	//   ....[59]....
        /*101c*/ 	.word	0x000196d0
        /*1020*/ 	.word	0x00000005
        /*1024*/ 	.word	0x000168a0
        /*1028*/ 	.short	0x010a
        /*102a*/ 	.byte	0x3f
	.zero		1


	//   ....[60]....
        /*102c*/ 	.word	0x00019910
        /*1030*/ 	.word	0x00000005
        /*1034*/ 	.word	0x000168c0
        /*1038*/ 	.short	0x010a
        /*103a*/ 	.byte	0x3f
	.zero		1


	//   ....[61]....
        /*103c*/ 	.word	0x00019ca0
        /*1040*/ 	.word	0x00000005
        /*1044*/ 	.word	0x000168a0
        /*1048*/ 	.short	0x010a
        /*104a*/ 	.byte	0x3f
	.zero		1


	//   ....[62]....
        /*104c*/ 	.word	0x00019ec0
        /*1050*/ 	.word	0x00000005
        /*1054*/ 	.word	0x000168c0
        /*1058*/ 	.short	0x010a
        /*105a*/ 	.byte	0x3f
	.zero		1


	//   ....[63]....
        /*105c*/ 	.word	0x0001b0b0
        /*1060*/ 	.word	0x00000000
        /*1064*/ 	.word	0x00016840
        /*1068*/ 	.short	0x010a
        /*106a*/ 	.byte	0x3f
	.zero		1


	//   ....[64]....
        /*106c*/ 	.word	0x0001c090
        /*1070*/ 	.word	0x00000011
        /*1074*/ 	.word	0x00016800
        /*1078*/ 	.short	0x0107
        /*107a*/ 	.byte	0x3f
	.zero		1


	//   ....[65]....
        /*107c*/ 	.word	0x0001c180
        /*1080*/ 	.word	0x00000011
        /*1084*/ 	.word	0x00016800
        /*1088*/ 	.short	0x0101
        /*108a*/ 	.byte	0x3f
	.zero		1


	//   ....[66]....
        /*108c*/ 	.word	0x0001c1a0
        /*1090*/ 	.word	0x00000011
        /*1094*/ 	.word	0x00016820
        /*1098*/ 	.short	0x010a
        /*109a*/ 	.byte	0x3f
	.zero		1


	//   ....[67]....
        /*109c*/ 	.word	0x0001c590
        /*10a0*/ 	.word	0x00000002
        /*10a4*/ 	.word	0x00016840
        /*10a8*/ 	.short	0x010a
        /*10aa*/ 	.byte	0x3f
	.zero		1


	//   ....[68]....
        /*10ac*/ 	.word	0x0001c810
        /*10b0*/ 	.word	0x00000003
        /*10b4*/ 	.word	0x00000060
        /*10b8*/ 	.short	0x010a
        /*10ba*/ 	.byte	0x3f
	.zero		1


	//   ....[69]....
        /*10bc*/ 	.word	0x0001cd50
        /*10c0*/ 	.word	0x00000002
        /*10c4*/ 	.word	0x00016840
        /*10c8*/ 	.short	0x010a
        /*10ca*/ 	.byte	0x3f
	.zero		1


	//   ....[70]....
        /*10cc*/ 	.word	0x0001cfd0
        /*10d0*/ 	.word	0x0000000a
        /*10d4*/ 	.word	0x00000060
        /*10d8*/ 	.short	0x010a
        /*10da*/ 	.byte	0x3f
	.zero		1


	//   ....[71]....
        /*10dc*/ 	.word	0x0001d460
        /*10e0*/ 	.word	0x00000002
        /*10e4*/ 	.word	0x00016840
        /*10e8*/ 	.short	0x010a
        /*10ea*/ 	.byte	0x3f
	.zero		1


	//   ....[72]....
        /*10ec*/ 	.word	0x0001d6f0
        /*10f0*/ 	.word	0x00000003
        /*10f4*/ 	.word	0x00000060
        /*10f8*/ 	.short	0x010a
        /*10fa*/ 	.byte	0x3f
	.zero		1


	//   ....[73]....
        /*10fc*/ 	.word	0x0001db30
        /*1100*/ 	.word	0x00000003
        /*1104*/ 	.word	0x00016860
        /*1108*/ 	.short	0x010a
        /*110a*/ 	.byte	0x3f
	.zero		1


	//   ....[74]....
        /*110c*/ 	.word	0x0001ee90
        /*1110*/ 	.word	0x00000009
        /*1114*/ 	.word	0x00016820
        /*1118*/ 	.short	0x010a
        /*111a*/ 	.byte	0x3f
	.zero		1


	//   ....[75]....
        /*111c*/ 	.word	0x0001f020
        /*1120*/ 	.word	0x00000007
        /*1124*/ 	.word	0x00000000
        /*1128*/ 	.short	0x010a
        /*112a*/ 	.byte	0x3f
	.zero		1


	//   ....[76]....
        /*112c*/ 	.word	0x0001f090
        /*1130*/ 	.word	0x00000003
        /*1134*/ 	.word	0x00000000
        /*1138*/ 	.short	0x010a
        /*113a*/ 	.byte	0x3f
	.zero		1


	//   ....[77]....
        /*113c*/ 	.word	0x0001f0f0
        /*1140*/ 	.word	0x00000005
        /*1144*/ 	.word	0x00000000
        /*1148*/ 	.short	0x010a
        /*114a*/ 	.byte	0x3f
	.zero		1


	//   ....[78]....
        /*114c*/ 	.word	0x0001f120
        /*1150*/ 	.word	0x00000003
        /*1154*/ 	.word	0x00000000
        /*1158*/ 	.short	0x010a
        /*115a*/ 	.byte	0x3f
	.zero		1


	//   ....[79]....
        /*115c*/ 	.word	0x0001f180
        /*1160*/ 	.word	0x0000004d
        /*1164*/ 	.word	0x00016890
        /*1168*/ 	.short	0x010a
        /*116a*/ 	.byte	0x3f
	.zero		1


	//   ....[80]....
        /*116c*/ 	.word	0x0001f1d0
        /*1170*/ 	.word	0x0000004d
        /*1174*/ 	.word	0x00016890
        /*1178*/ 	.short	0x010a
        /*117a*/ 	.byte	0x3f
	.zero		1


	//   ....[81]....
        /*117c*/ 	.word	0x0001f220
        /*1180*/ 	.word	0x0000004d
        /*1184*/ 	.word	0x00016890
        /*1188*/ 	.short	0x010a
        /*118a*/ 	.byte	0x3f
	.zero		1


	//   ....[82]....
        /*118c*/ 	.word	0x0001f270
        /*1190*/ 	.word	0x0000004d
        /*1194*/ 	.word	0x000168b0
        /*1198*/ 	.short	0x010a
        /*119a*/ 	.byte	0x3f
	.zero		1


	//   ....[83]....
        /*119c*/ 	.word	0x0001f740
        /*11a0*/ 	.word	0x00000010
        /*11a4*/ 	.word	0x00016800
        /*11a8*/ 	.short	0x010a
        /*11aa*/ 	.byte	0x3f
	.zero		1


	//   ....[84]....
        /*11ac*/ 	.word	0x0001fd50
        /*11b0*/ 	.word	0x00000010
        /*11b4*/ 	.word	0x00016800
        /*11b8*/ 	.short	0x010a
        /*11ba*/ 	.byte	0x3f
	.zero		1


	//   ....[85]....
        /*11bc*/ 	.word	0x0001fda0
        /*11c0*/ 	.word	0x00000007
        /*11c4*/ 	.word	0x00016830
        /*11c8*/ 	.short	0x010a
        /*11ca*/ 	.byte	0x3f
	.zero		1


	//   ....[86]....
        /*11cc*/ 	.word	0x0001fdf0
        /*11d0*/ 	.word	0x00000009
        /*11d4*/ 	.word	0x00016830
        /*11d8*/ 	.short	0x010a
        /*11da*/ 	.byte	0x3f
	.zero		1


	//   ....[87]....
        /*11dc*/ 	.word	0x0001fe40
        /*11e0*/ 	.word	0x00000008
        /*11e4*/ 	.word	0x00016850
        /*11e8*/ 	.short	0x010a
        /*11ea*/ 	.byte	0x3f
	.zero		1


	//   ....[88]....
        /*11ec*/ 	.word	0x0001fe90
        /*11f0*/ 	.word	0x00000000
        /*11f4*/ 	.word	0x00016830
        /*11f8*/ 	.short	0x010a
        /*11fa*/ 	.byte	0x3f
	.zero		1


	//   ....[89]....
        /*11fc*/ 	.word	0x0001fee0
        /*1200*/ 	.word	0x00000002
        /*1204*/ 	.word	0x00016850
        /*1208*/ 	.short	0x010a
        /*120a*/ 	.byte	0x3f
	.zero		1


	//   ....[90]....
        /*120c*/ 	.word	0x0001ff30
        /*1210*/ 	.word	0x00000000
        /*1214*/ 	.word	0x00016830
        /*1218*/ 	.short	0x010a
        /*121a*/ 	.byte	0x3f
	.zero		1


	//   ....[91]....
        /*121c*/ 	.word	0x0001ff80
        /*1220*/ 	.word	0x00000002
        /*1224*/ 	.word	0x00016850
        /*1228*/ 	.short	0x010a
        /*122a*/ 	.byte	0x3f
	.zero		1


	//   ....[92]....
        /*122c*/ 	.word	0x0001ffd0
        /*1230*/ 	.word	0x0000000b
        /*1234*/ 	.word	0x00016850
        /*1238*/ 	.short	0x010a
        /*123a*/ 	.byte	0x3f
	.zero		1


	//   ....[93]....
        /*123c*/ 	.word	0x00020b90
        /*1240*/ 	.word	0x00000011
        /*1244*/ 	.word	0x00016820
        /*1248*/ 	.short	0x010a
        /*124a*/ 	.byte	0x3f
	.zero		1


	//   ....[94]....
        /*124c*/ 	.word	0x00020be0
        /*1250*/ 	.word	0x00000005
        /*1254*/ 	.word	0x000168a0
        /*1258*/ 	.short	0x010a
        /*125a*/ 	.byte	0x3f
	.zero		1


	//   ....[95]....
        /*125c*/ 	.word	0x00020c30
        /*1260*/ 	.word	0x00000005
        /*1264*/ 	.word	0x000168c0
        /*1268*/ 	.short	0x010a
        /*126a*/ 	.byte	0x3f
	.zero		1


	//   ....[96]....
        /*126c*/ 	.word	0x00020c80
        /*1270*/ 	.word	0x00000005
        /*1274*/ 	.word	0x000168a0
        /*1278*/ 	.short	0x010a
        /*127a*/ 	.byte	0x3f
	.zero		1


	//   ....[97]....
        /*127c*/ 	.word	0x00020cd0
        /*1280*/ 	.word	0x00000005
        /*1284*/ 	.word	0x000168c0
        /*1288*/ 	.short	0x010a
        /*128a*/ 	.byte	0x3f
	.zero		1


	//   ....[98]....
        /*128c*/ 	.word	0x00020e70
        /*1290*/ 	.word	0x00000000
        /*1294*/ 	.word	0x00016840
        /*1298*/ 	.short	0x010a
        /*129a*/ 	.byte	0x3f
	.zero		1


	//   ....[99]....
        /*129c*/ 	.word	0x00021de0
        /*12a0*/ 	.word	0x00000011
        /*12a4*/ 	.word	0x00016820
        /*12a8*/ 	.short	0x010a
        /*12aa*/ 	.byte	0x3f
	.zero		1


	//   ....[100]....
        /*12ac*/ 	.word	0x00021e30
        /*12b0*/ 	.word	0x00000002
        /*12b4*/ 	.word	0x00016840
        /*12b8*/ 	.short	0x010a
        /*12ba*/ 	.byte	0x3f
	.zero		1


	//   ....[101]....
        /*12bc*/ 	.word	0x00021e80
        /*12c0*/ 	.word	0x00000003
        /*12c4*/ 	.word	0x00000060
        /*12c8*/ 	.short	0x010a
        /*12ca*/ 	.byte	0x3f
	.zero		1


	//   ....[102]....
        /*12cc*/ 	.word	0x00021ed0
        /*12d0*/ 	.word	0x00000002
        /*12d4*/ 	.word	0x00016840
        /*12d8*/ 	.short	0x010a
        /*12da*/ 	.byte	0x3f
	.zero		1


	//   ....[103]....
        /*12dc*/ 	.word	0x00021f20
        /*12e0*/ 	.word	0x0000000a
        /*12e4*/ 	.word	0x00000060
        /*12e8*/ 	.short	0x010a
        /*12ea*/ 	.byte	0x3f
	.zero		1


	//   ....[104]....
        /*12ec*/ 	.word	0x00021f70
        /*12f0*/ 	.word	0x00000002
        /*12f4*/ 	.word	0x00016840
        /*12f8*/ 	.short	0x010a
        /*12fa*/ 	.byte	0x3f
	.zero		1


	//   ....[105]....
        /*12fc*/ 	.word	0x00021fc0
        /*1300*/ 	.word	0x00000003
        /*1304*/ 	.word	0x00000060
        /*1308*/ 	.short	0x010a
        /*130a*/ 	.byte	0x3f
	.zero		1


	//   ....[106]....
        /*130c*/ 	.word	0x00022010
        /*1310*/ 	.word	0x00000003
        /*1314*/ 	.word	0x00016860
        /*1318*/ 	.short	0x010a
        /*131a*/ 	.byte	0x3f
	.zero		1


	//   ....[107]....
        /*131c*/ 	.word	0x00022a40
        /*1320*/ 	.word	0x00000009
        /*1324*/ 	.word	0x00016820
        /*1328*/ 	.short	0x010a
        /*132a*/ 	.byte	0x3f
	.zero		1


	//   ....[108]....
        /*132c*/ 	.word	0x00022be0
        /*1330*/ 	.word	0x00000007
        /*1334*/ 	.word	0x00000000
        /*1338*/ 	.short	0x010a
        /*133a*/ 	.byte	0x3f
	.zero		1


	//   ....[109]....
        /*133c*/ 	.word	0x00022c30
        /*1340*/ 	.word	0x00000003
        /*1344*/ 	.word	0x00000000
        /*1348*/ 	.short	0x010a
        /*134a*/ 	.byte	0x3f
	.zero		1


	//   ....[110]....
        /*134c*/ 	.word	0x00022c80
        /*1350*/ 	.word	0x00000005
        /*1354*/ 	.word	0x00000000
        /*1358*/ 	.short	0x010a
        /*135a*/ 	.byte	0x3f
	.zero		1


	//----- nvinfo : EIATTR_NUM_MBARRIERS
	.align		4
.L_1541:
        /*135c*/ 	.byte	0x03, 0x38
        /*135e*/ 	.short	0x0016


	//----- nvinfo : EIATTR_EXIT_INSTR_OFFSETS
	.align		4
        /*1360*/ 	.byte	0x04, 0x1c
        /*1362*/ 	.short	(.L_1543 - .L_1542)


	//   ....[0]....
.L_1542:
        /*1364*/ 	.word	0x0001f170


	//----- nvinfo : EIATTR_MAX_THREADS
	.align		4
.L_1543:
        /*1368*/ 	.byte	0x04, 0x05
        /*136a*/ 	.short	(.L_1545 - .L_1544)
.L_1544:
        /*136c*/ 	.word	0x00000200
        /*1370*/ 	.word	0x00000001
        /*1374*/ 	.word	0x00000001


	//----- nvinfo : EIATTR_CRS_STACK_SIZE
	.align		4
.L_1545:
        /*1378*/ 	.byte	0x04, 0x1e
        /*137a*/ 	.short	(.L_1547 - .L_1546)
.L_1546:
        /*137c*/ 	.word	0x00000000


	//----- nvinfo : EIATTR_CBANK_PARAM_SIZE
	.align		4
.L_1547:
        /*1380*/ 	.byte	0x03, 0x19
        /*1382*/ 	.short	0x0af0


	//----- nvinfo : EIATTR_PARAM_CBANK
	.align		4
        /*1384*/ 	.byte	0x04, 0x0a
        /*1386*/ 	.short	(.L_1549 - .L_1548)
	.align		4
.L_1548:
        /*1388*/ 	.word	index@(.nv.constant0._ZN7cutlass13device_kernelIN5flash11enable_sm90INS1_16FlashAttnFwdSm90INS1_25CollectiveMainloopFwdSm90ILi2EN4cute5tupleIJNS5_1CILi1EEES8_S8_EEENS6_IJNS7_ILi192EEENS7_ILi128EEENS7_ILi64EEEEEELi64ENS_6half_tEfNS_4arch4Sm90ELb0ELb1ELb0ELb1ELb0ELb1ELb0ELb1ELb1ELb1ELb1ELb0EEENS1_21CollectiveEpilogueFwdINS6_IJSA_SC_SB_EEES9_SE_SG_Li384ELb1ELb1ELb1ELb0EEENS1_36VarlenDynamicPersistentTileSchedulerILi192ELi128ELi384ELi128ELb1ELb1ELb1ELb1ELb0ELb1EEEEEEEEEvNT_6ParamsE)
        /*138c*/ 	.short	0x0210
        /*138e*/ 	.short	0x0af0


	//----- nvinfo : EIATTR_SW_WAR
	.align		4
.L_1549:
        /*1390*/ 	.byte	0x04, 0x36
        /*1392*/ 	.short	(.L_1551 - .L_1550)
.L_1550:
        /*1394*/ 	.word	0x00000008
.L_1551:


//--------------------- .nv.info._ZN7cutlass13device_kernelIN5flash11enable_sm90INS1_16FlashAttnFwdSm90INS1_25CollectiveMainloopFwdSm90ILi2EN4cute5tupleIJNS5_1CILi1EEES8_S8_EEENS6_IJNS7_ILi192EEENS7_ILi128EEENS7_ILi64EEEEEELi64ENS_6half_tEfNS_4arch4Sm90ELb1ELb0ELb0ELb0ELb0ELb0ELb0ELb1ELb1ELb1ELb1ELb0EEENS1_21CollectiveEpilogueFwdINS6_IJSA_SC_SB_EEES9_SE_SG_Li384ELb0ELb1ELb1ELb0EEENS1_19SingleTileSchedulerILb0ELb1ELb1ELi192EEEEEEEEEvNT_6ParamsE --------------------------
	.section	.nv.info._ZN7cutlass13device_kernelIN5flash11enable_sm90INS1_16FlashAttnFwdSm90INS1_25CollectiveMainloopFwdSm90ILi2EN4cute5tupleIJNS5_1CILi1EEES8_S8_EEENS6_IJNS7_ILi192EEENS7_ILi128EEENS7_ILi64EEEEEELi64ENS_6half_tEfNS_4arch4Sm90ELb1ELb0ELb0ELb0ELb0ELb0ELb0ELb1ELb1ELb1ELb1ELb0EEENS1_21CollectiveEpilogueFwdINS6_IJSA_SC_SB_EEES9_SE_SG_Li384ELb0ELb1ELb1ELb0EEENS1_19SingleTileSchedulerILb0ELb1ELb1ELi192EEEEEEEEEvNT_6ParamsE,"",@"SHT_CUDA_INFO"
	.sectionflags	@""
	.align	4


	//----- nvinfo : EIATTR_CUDA_API_VERSION
	.align		4
        /*0000*/ 	.byte	0x04, 0x37
        /*0002*/ 	.short	(.L_1553 - .L_1552)
.L_1552:
        /*0004*/ 	.word	0x00000082


	//----- nvinfo : EIATTR_KPARAM_INFO
	.align		4
.L_1553:
        /*0008*/ 	.byte	0x04, 0x17
        /*000a*/ 	.short	(.L_1555 - .L_1554)
.L_1554:
        /*000c*/ 	.word	0x00000000
        /*0010*/ 	.short	0x0000
        /*0012*/ 	.short	0x0070
        /*0014*/ 	.byte	0x00, 0xf0, 0x01, 0x28


	//----- nvinfo : EIATTR_SPARSE_MMA_MASK
	.align		4
.L_1555:
        /*0018*/ 	.byte	0x03, 0x50
        /*001a*/ 	.short	0x0000


	//----- nvinfo : EIATTR_MAXREG_COUNT
	.align		4
        /*001c*/ 	.byte	0x03, 0x1b
        /*001e*/ 	.short	0x0080


	//----- nvinfo : EIATTR_NUM_BARRIERS
	.align		4
        /*0020*/ 	.byte	0x02, 0x4c
        /*0022*/ 	.byte	0x10
	.zero		1


	//----- nvinfo : EIATTR_EXTERNS
	.align		4
        /*0024*/ 	.byte	0x04, 0x0f
        /*0026*/ 	.short	(.L_1557 - .L_1556)


	//   ....[0]....
	.align		4
.L_1556:
        /*0028*/ 	.word	index@(__assertfail)


	//----- nvinfo : EIATTR_MERCURY_ISA_VERSION
	.align		4
.L_1557:
        /*002c*/ 	.byte	0x03, 0x5f
        /*002e*/ 	.short	0x0101


	//----- nvinfo : EIATTR_INT_WARP_WIDE_INSTR_OFFSETS
	.align		4
        /*0030*/ 	.byte	0x04, 0x31
        /*0032*/ 	.short	(.L_1559 - .L_1558)


	//   ....[0]....
.L_1558:
        /*0034*/ 	.word	0x00000120


	//   ....[1]....
        /*0038*/ 	.word	0x00000160


	//   ....[2]....
        /*003c*/ 	.word	0x000001d0


	//----- nvinfo : EIATTR_COOP_GROUP_MASK_REGIDS
	.align		4
.L_1559:
        /*0040*/ 	.byte	0x04, 0x29
        /*0042*/ 	.short	(.L_1561 - .L_1560)


	//   ....[0]....
.L_1560:
        /*0044*/ 	.word	0xffffffff


	//   ....[1]....
        /*0048*/ 	.word	0xffffffff


	//   ....[2]....
        /*004c*/ 	.word	0xffffffff


	//   ....[3]....
        /*0050*/ 	.word	0xffffffff


	//   ....[4]....
        /*0054*/ 	.word	0xffffffff


	//   ....[5]....
        /*0058*/ 	.word	0xffffffff


	//   ....[6]....
        /*005c*/ 	.word	0xffffffff


	//   ....[7]....
        /*0060*/ 	.word	0xffffffff


	//   ....[8]....
        /*0064*/ 	.word	0xffffffff


	//   ....[9]....
        /*0068*/ 	.word	0xffffffff


	//   ....[10]....
        /*006c*/ 	.word	0xffffffff


	//   ....[11]....
        /*0070*/ 	.word	0xffffffff


	//   ....[12]....
        /*0074*/ 	.word	0xffffffff


	//   ....[13]....
        /*0078*/ 	.word	0xffffffff


	//   ....[14]....
        /*007c*/ 	.word	0xffffffff


	//   ....[15]....
        /*0080*/ 	.word	0xffffffff


	//   ....[16]....
        /*0084*/ 	.word	0xffffffff


	//   ....[17]....
        /*0088*/ 	.word	0xffffffff


	//   ....[18]....
        /*008c*/ 	.word	0xffffffff


	//   ....[19]....
        /*0090*/ 	.word	0xffffffff


	//   ....[20]....
        /*0094*/ 	.word	0xffffffff


	//   ....[21]....
        /*0098*/ 	.word	0xffffffff


	//   ....[22]....
        /*009c*/ 	.word	0xffffffff


	//   ....[23]....
        /*00a0*/ 	.word	0xffffffff


	//   ....[24]....
        /*00a4*/ 	.word	0xffffffff


	//   ....[25]....
        /*00a8*/ 	.word	0xffffffff


	//   ....[26]....
        /*00ac*/ 	.word	0xffffffff


	//   ....[27]....
        /*00b0*/ 	.word	0xffffffff


	//   ....[28]....
        /*00b4*/ 	.word	0xffffffff


	//   ....[29]....
        /*00b8*/ 	.word	0xffffffff


	//   ....[30]....
        /*00bc*/ 	.word	0xffffffff


	//   ....[31]....
        /*00c0*/ 	.word	0xffffffff


	//   ....[32]....
        /*00c4*/ 	.word	0xffffffff


	//   ....[33]....
        /*00c8*/ 	.word	0xffffffff


	//   ....[34]....
        /*00cc*/ 	.word	0xffffffff


	//   ....[35]....
        /*00d0*/ 	.word	0xffffffff


	//   ....[36]....
        /*00d4*/ 	.word	0xffffffff


	//   ....[37]....
        /*00d8*/ 	.word	0xffffffff


	//   ....[38]....
        /*00dc*/ 	.word	0xffffffff


	//   ....[39]....
        /*00e0*/ 	.word	0xffffffff


	//   ....[40]....
        /*00e4*/ 	.word	0xffffffff


	//   ....[41]....
        /*00e8*/ 	.word	0xffffffff


	//   ....[42]....
        /*00ec*/ 	.word	0xffffffff


	//   ....[43]....
        /*00f0*/ 	.word	0xffffffff


	//   ....[44]....
        /*00f4*/ 	.word	0xffffffff


	//   ....[45]....
        /*00f8*/ 	.word	0xffffffff


	//   ....[46]....
        /*00fc*/ 	.word	0xffffffff


	//   ....[47]....
        /*0100*/ 	.word	0xffffffff


	//   ....[48]....
        /*0104*/ 	.word	0xffffffff


	//   ....[49]....
        /*0108*/ 	.word	0xffffffff


	//   ....[50]....
        /*010c*/ 	.word	0xffffffff


	//   ....[51]....
        /*0110*/ 	.word	0xffffffff


	//   ....[52]....
        /*0114*/ 	.word	0xffffffff


	//   ....[53]....
        /*0118*/ 	.word	0xffffffff


	//   ....[54]....
        /*011c*/ 	.word	0xffffffff


	//   ....[55]....
        /*0120*/ 	.word	0xffffffff


	//   ....[56]....
        /*0124*/ 	.word	0xffffffff


	//   ....[57]....
        /*0128*/ 	.word	0xffffffff


	//   ....[58]....
        /*012c*/ 	.word	0xffffffff


	//   ....[59]....
        /*0130*/ 	.word	0xffffffff


	//   ....[60]....
        /*0134*/ 	.word	0xffffffff


	//   ....[61]....
        /*0138*/ 	.word	0xffffffff


	//   ....[62]....
        /*013c*/ 	.word	0xffffffff


	//   ....[63]....
        /*0140*/ 	.word	0x0500000f


	//   ....[64]....
        /*0144*/ 	.word	0x0500000f


	//   ....[65]....
        /*0148*/ 	.word	0x0500000f


	//   ....[66]....
        /*014c*/ 	.word	0x0500000f


	//   ....[67]....
        /*0150*/ 	.word	0x0500000f


	//   ....[68]....
        /*0154*/ 	.word	0x0500000f


	//   ....[69]....
        /*0158*/ 	.word	0x0500000f


	//   ....[70]....
        /*015c*/ 	.word	0x0500000f


	//   ....[71]....
        /*0160*/ 	.word	0x0500000f


	//   ....[72]....
        /*0164*/ 	.word	0x0500000f


	//   ....[73]....
        /*0168*/ 	.word	0x0500000f


	//   ....[74]....
        /*016c*/ 	.word	0x0500000f


	//   ....[75]....
        /*0170*/ 	.word	0x0500000f


	//   ....[76]....
        /*0174*/ 	.word	0x0500000f


	//   ....[77]....
        /*0178*/ 	.word	0x0500000f


	//   ....[78]....
        /*017c*/ 	.word	0x0500000f


	//   ....[79]....
        /*0180*/ 	.word	0x0500000f


	//   ....[80]....
        /*0184*/ 	.word	0x0500000f


	//   ....[81]....
        /*0188*/ 	.word	0x0500000f


	//   ....[82]....
        /*018c*/ 	.word	0x0500000f


	//   ....[83]....
        /*0190*/ 	.word	0x0500000f


	//   ....[84]....
        /*0194*/ 	.word	0x0500000f


	//   ....[85]....
        /*0198*/ 	.word	0x0500000f


	//   ....[86]....
        /*019c*/ 	.word	0x0500000f


	//   ....[87]....
        /*01a0*/ 	.word	0x0500000f


	//   ....[88]....
        /*01a4*/ 	.word	0x0500000f


	//----- nvinfo : EIATTR_COOP_GROUP_INSTR_OFFSETS
	.align		4
.L_1561:
        /*01a8*/ 	.byte	0x04, 0x28
        /*01aa*/ 	.short	(.L_1563 - .L_1562)


	//   ....[0]....
.L_1562:
        /*01ac*/ 	.word	0x00000060


	//   ....[1]....
        /*01b0*/ 	.word	0x00000130


	//   ....[2]....
        /*01b4*/ 	.word	0x00000180


	//   ....[3]....
        /*01b8*/ 	.word	0x000003b0


	//   ....[4]....
        /*01bc*/ 	.word	0x00000510


	//   ....[5]....
        /*01c0*/ 	.word	0x00000630


	//   ....[6]....
        /*01c4*/ 	.word	0x00000790


	//   ....[7]....
        /*01c8*/ 	.word	0x00001140


	//   ....[8]....
        /*01cc*/ 	.word	0x00001890


	//   ....[9]....
        /*01d0*/ 	.word	0x000018c0


	//   ....[10]....
        /*01d4*/ 	.word	0x00002060


	//   ....[11]....
        /*01d8*/ 	.word	0x000021a0


	//   ....[12]....
        /*01dc*/ 	.word	0x00002a50


	//   ....[13]....
        /*01e0*/ 	.word	0x00002ac0


	//   ....[14]....
        /*01e4*/ 	.word	0x00003b80


	//   ....[15]....
        /*01e8*/ 	.word	0x00003bc0


	//   ....[16]....
        /*01ec*/ 	.word	0x00004350


	//   ....[17]....
        /*01f0*/ 	.word	0x00004450


	//   ....[18]....
        /*01f4*/ 	.word	0x00004d40


	//   ....[19]....
        /*01f8*/ 	.word	0x00004dc0


	//   ....[20]....
        /*01fc*/ 	.word	0x00006410


	//   ....[21]....
        /*0200*/ 	.word	0x00006440


	//   ....[22]....
        /*0204*/ 	.word	0x00006a00


	//   ....[23]....
        /*0208*/ 	.word	0x00006ad0


	//   ....[24]....
        /*020c*/ 	.word	0x00007ac0


	//   ....[25]....
        /*0210*/ 	.word	0x00007af0


	//   ....[26]....
        /*0214*/ 	.word	0x00007bf0


	//   ....[27]....
        /*0218*/ 	.word	0x00007c00


	//   ....[28]....
        /*021c*/ 	.word	0x00008970


	//   ....[29]....
        /*0220*/ 	.word	0x000089b0


	//   ....[30]....
        /*0224*/ 	.word	0x000089f0


	//   ....[31]....
        /*0228*/ 	.word	0x00008a10


	//   ....[32]....
        /*022c*/ 	.word	0x00008a40


	//   ....[33]....
        /*0230*/ 	.word	0x00008a50


	//   ....[34]....
        /*0234*/ 	.word	0x00008d90


	//   ....[35]....
        /*0238*/ 	.word	0x00008da0


	//   ....[36]....
        /*023c*/ 	.word	0x000094c0


	//   ....[37]....
        /*0240*/ 	.word	0x0000a020


	//   ....[38]....
        /*0244*/ 	.word	0x0000a990


	//   ....[39]....
        /*0248*/ 	.word	0x0000a9c0


	//   ....[40]....
        /*024c*/ 	.word	0x0000a9f0


	//   ....[41]....
        /*0250*/ 	.word	0x0000aa10


	//   ....[42]....
        /*0254*/ 	.word	0x0000aa20


	//   ....[43]....
        /*0258*/ 	.word	0x0000aa70


	//   ....[44]....
        /*025c*/ 	.word	0x0000aad0


	//   ....[45]....
        /*0260*/ 	.word	0x0000aaf0


	//   ....[46]....
        /*0264*/ 	.word	0x0000ab50


	//   ....[47]....
        /*0268*/ 	.word	0x0000ab80


	//   ....[48]....
        /*026c*/ 	.word	0x0000abf0


	//   ....[49]....
        /*0270*/ 	.word	0x0000ac20


	//   ....[50]....
        /*0274*/ 	.word	0x0000ac50


	//   ....[51]....
        /*0278*/ 	.word	0x0000ac80


	//   ....[52]....
        /*027c*/ 	.word	0x0000acd0


	//   ....[53]....
        /*0280*/ 	.word	0x0000acf0


	//   ....[54]....
        /*0284*/ 	.word	0x0000ad30


	//   ....[55]....
        /*0288*/ 	.word	0x0000ad60


	//   ....[56]....
        /*028c*/ 	.word	0x0000ad90


	//   ....[57]....
        /*0290*/ 	.word	0x0000ae00


	//   ....[58]....
        /*0294*/ 	.word	0x0000ae80


	//   ....[59]....
        /*0298*/ 	.word	0x0000ae90


	//   ....[60]....
        /*029c*/ 	.word	0x0000aed0


	//   ....[61]....
        /*02a0*/ 	.word	0x0000aef0


	//   ....[62]....
        /*02a4*/ 	.word	0x0000c7d0


	//   ....[63]....
        /*02a8*/ 	.word	0x0000cd30


	//   ....[64]....
        /*02ac*/ 	.word	0x0000ceb0


	//   ....[65]....
        /*02b0*/ 	.word	0x0000cf00


	//   ....[66]....
        /*02b4*/ 	.word	0x0000cfc0


	//   ....[67]....
        /*02b8*/ 	.word	0x0000d090


	//   ....[68]....
        /*02bc*/ 	.word	0x0000d100


	//   ....[69]....
        /*02c0*/ 	.word	0x0000d1b0


	//   ....[70]....
        /*02c4*/ 	.word	0x0000d210


	//   ....[71]....
        /*02c8*/ 	.word	0x0000d2e0


	//   ....[72]....
        /*02cc*/ 	.word	0x0000d340


	//   ....[73]....
        /*02d0*/ 	.word	0x0000d430


	//   ....[74]....
        /*02d4*/ 	.word	0x0000d490


	//   ....[75]....
        /*02d8*/ 	.word	0x0000d560


	//   ....[76]....
        /*02dc*/ 	.word	0x0000d5d0


	//   ....[77]....
        /*02e0*/ 	.word	0x0000d680


	//   ....[78]....
        /*02e4*/ 	.word	0x0000d6e0


	//   ....[79]....
        /*02e8*/ 	.word	0x0000d790


	//   ....[80]....
        /*02ec*/ 	.word	0x0000d820


	//   ....[81]....
        /*02f0*/ 	.word	0x0000d900


	//   ....[82]....
        /*02f4*/ 	.word	0x0000d960


	//   ....[83]....
        /*02f8*/ 	.word	0x0000da30


	//   ....[84]....
        /*02fc*/ 	.word	0x0000da90


	//   ....[85]....
        /*0300*/ 	.word	0x0000db50


	//   ....[86]....
        /*0304*/ 	.word	0x0000dbb0


	//   ....[87]....
        /*0308*/ 	.word	0x0000dc70


	//   ....[88]....
        /*030c*/ 	.word	0x0000e040


	//----- nvinfo : EIATTR_REG_RECONFIG
	.align		4
.L_1563:
        /*0310*/ 	.byte	0x01, 0x54
	.zero		2


	//----- nvinfo : EIATTR_SYSCALL_OFFSETS
	.align		4
        /*0314*/ 	.byte	0x04, 0x46
        /*0316*/ 	.short	(.L_1565 - .L_1564)


	//   ....[0]....
.L_1564:
        /*0318*/ 	.word	0x00001300


	//   ....[1]....
        /*031c*/ 	.word	0x00009cd0


	//   ....[2]....
        /*0320*/ 	.word	0x00009e10


	//   ....[3]....
        /*0324*/ 	.word	0x00009f00


	//   ....[4]....
        /*0328*/ 	.word	0x0000a560


	//----- nvinfo : EIATTR_MBARRIER_INSTR_OFFSETS
	.align		4
.L_1565:
        /*032c*/ 	.byte	0x04, 0x39
        /*032e*/ 	.short	(.L_1567 - .L_1566)


	//   ....[0]....
.L_1566:
        /*0330*/ 	.word	0x00000260
        /*0334*/ 	.word	0x000000ff
        /*0338*/ 	.word	0x00016800
        /*033c*/ 	.short	0x0100
        /*033e*/ 	.byte	0x08
	.zero		1


	//   ....[1]....
        /*0340*/ 	.word	0x00000270
        /*0344*/ 	.word	0x000000ff
        /*0348*/ 	.word	0x00016820
        /*034c*/ 	.short	0x0100
        /*034e*/ 	.byte	0x08
	.zero		1


	//   ....[2]....
        /*0350*/ 	.word	0x00000360
        /*0354*/ 	.word	0x000000ff
        /*0358*/ 	.word	0x00016830
        /*035c*/ 	.short	0x0100
        /*035e*/ 	.byte	0x08
	.zero		1


	//   ....[3]....
        /*0360*/ 	.word	0x00000370
        /*0364*/ 	.word	0x000000ff
        /*0368*/ 	.word	0x00016840
        /*036c*/ 	.short	0x0100
        /*036e*/ 	.byte	0x08
	.zero		1


	//   ....[4]....
        /*0370*/ 	.word	0x00000380
        /*0374*/ 	.word	0x000000ff
        /*0378*/ 	.word	0x00016838
        /*037c*/ 	.short	0x0100
        /*037e*/ 	.byte	0x08
	.zero		1


	//   ....[5]....
        /*0380*/ 	.word	0x00000390
        /*0384*/ 	.word	0x000000ff
        /*0388*/ 	.word	0x00016848
        /*038c*/ 	.short	0x0100
        /*038e*/ 	.byte	0x08
	.zero		1


	//   ....[6]....
        /*0390*/ 	.word	0x000004c0
        /*0394*/ 	.word	0x000000ff
        /*0398*/ 	.word	0x00016850
        /*039c*/ 	.short	0x0100
        /*039e*/ 	.byte	0x08
	.zero		1


	//   ....[7]....
        /*03a0*/ 	.word	0x000004d0
        /*03a4*/ 	.word	0x000000ff
        /*03a8*/ 	.word	0x00016860
        /*03ac*/ 	.short	0x0100
        /*03ae*/ 	.byte	0x08
	.zero		1


	//   ....[8]....
        /*03b0*/ 	.word	0x000004e0
        /*03b4*/ 	.word	0x000000ff
        /*03b8*/ 	.word	0x00016858
        /*03bc*/ 	.short	0x0100
        /*03be*/ 	.byte	0x08
	.zero		1


	//   ....[9]....
        /*03c0*/ 	.word	0x000004f0
        /*03c4*/ 	.word	0x000000ff
        /*03c8*/ 	.word	0x00016868
        /*03cc*/ 	.short	0x0100
        /*03ce*/ 	.byte	0x08
	.zero		1


	//   ....[10]....
        /*03d0*/ 	.word	0x000005e0
        /*03d4*/ 	.word	0x000000ff
        /*03d8*/ 	.word	0x00016870
        /*03dc*/ 	.short	0x0100
        /*03de*/ 	.byte	0x06
	.zero		1


	//   ....[11]....
        /*03e0*/ 	.word	0x000005f0
        /*03e4*/ 	.word	0x000000ff
        /*03e8*/ 	.word	0x00016880
        /*03ec*/ 	.short	0x0100
        /*03ee*/ 	.byte	0x06
	.zero		1


	//   ....[12]....
        /*03f0*/ 	.word	0x00000600
        /*03f4*/ 	.word	0x000000ff
        /*03f8*/ 	.word	0x00016878
        /*03fc*/ 	.short	0x0100
        /*03fe*/ 	.byte	0x06
	.zero		1


	//   ....[13]....
        /*0400*/ 	.word	0x00000610
        /*0404*/ 	.word	0x000000ff
        /*0408*/ 	.word	0x00016888
        /*040c*/ 	.short	0x0100
        /*040e*/ 	.byte	0x06
	.zero		1


	//   ....[14]....
        /*0410*/ 	.word	0x00000740
        /*0414*/ 	.word	0x000000ff
        /*0418*/ 	.word	0x00016890
        /*041c*/ 	.short	0x0100
        /*041e*/ 	.byte	0x08
	.zero		1


	//   ....[15]....
        /*0420*/ 	.word	0x00000750
        /*0424*/ 	.word	0x000000ff
        /*0428*/ 	.word	0x000168a0
        /*042c*/ 	.short	0x0100
        /*042e*/ 	.byte	0x08
	.zero		1


	//   ....[16]....
        /*0430*/ 	.word	0x00000760
        /*0434*/ 	.word	0x000000ff
        /*0438*/ 	.word	0x00016898
        /*043c*/ 	.short	0x0100
        /*043e*/ 	.byte	0x08
	.zero		1


	//   ....[17]....
        /*0440*/ 	.word	0x00000770
        /*0444*/ 	.word	0x000000ff
        /*0448*/ 	.word	0x000168a8
        /*044c*/ 	.short	0x0100
        /*044e*/ 	.byte	0x08
	.zero		1


	//   ....[18]....
        /*0450*/ 	.word	0x000008a0
        /*0454*/ 	.word	0x000000ff
        /*0458*/ 	.word	0x000168b0
        /*045c*/ 	.short	0x0100
        /*045e*/ 	.byte	0x08
	.zero		1


	//   ....[19]....
        /*0460*/ 	.word	0x000008b0
        /*0464*/ 	.word	0x000000ff
        /*0468*/ 	.word	0x000168c0
        /*046c*/ 	.short	0x0100
        /*046e*/ 	.byte	0x08
	.zero		1


	//   ....[20]....
        /*0470*/ 	.word	0x000008c0
        /*0474*/ 	.word	0x000000ff
        /*0478*/ 	.word	0x000168b8
        /*047c*/ 	.short	0x0100
        /*047e*/ 	.byte	0x08
	.zero		1


	//   ....[21]....
        /*0480*/ 	.word	0x000008d0
        /*0484*/ 	.word	0x000000ff
        /*0488*/ 	.word	0x000168c8
        /*048c*/ 	.short	0x0100
        /*048e*/ 	.byte	0x08
	.zero		1


	//   ....[22]....
        /*0490*/ 	.word	0x00001320
        /*0494*/ 	.word	0x000000ff
        /*0498*/ 	.word	0x00016800
        /*049c*/ 	.short	0x010a
        /*049e*/ 	.byte	0x27
	.zero		1


	//   ....[23]....
        /*04a0*/ 	.word	0x00001390
        /*04a4*/ 	.word	0x000000ff
        /*04a8*/ 	.word	0x00016830
        /*04ac*/ 	.short	0x010a
        /*04ae*/ 	.byte	0x27
	.zero		1


	//   ....[24]....
        /*04b0*/ 	.word	0x00001400
        /*04b4*/ 	.word	0x000000ff
        /*04b8*/ 	.word	0x00016830
        /*04bc*/ 	.short	0x010a
        /*04be*/ 	.byte	0x27
	.zero		1


	//   ....[25]....
        /*04c0*/ 	.word	0x00003000
        /*04c4*/ 	.word	0x0000001b
        /*04c8*/ 	.word	0x00000000
        /*04cc*/ 	.short	0x0101
        /*04ce*/ 	.byte	0x3f
	.zero		1


	//   ....[26]....
        /*04d0*/ 	.word	0x000037c0
        /*04d4*/ 	.word	0x000000ff
        /*04d8*/ 	.word	0x00016830
        /*04dc*/ 	.short	0x010a
        /*04de*/ 	.byte	0x0a
	.zero		1


	//   ....[27]....
        /*04e0*/ 	.word	0x00003800
        /*04e4*/ 	.word	0x000000ff
        /*04e8*/ 	.word	0x00016830
        /*04ec*/ 	.short	0x010a
        /*04ee*/ 	.byte	0x0a
	.zero		1


	//   ....[28]....
        /*04f0*/ 	.word	0x00003a00
        /*04f4*/ 	.word	0x000000ff
        /*04f8*/ 	.word	0x00016850
        /*04fc*/ 	.short	0x010a
        /*04fe*/ 	.byte	0x0a
	.zero		1


	//   ....[29]....
        /*0500*/ 	.word	0x00003a40
        /*0504*/ 	.word	0x000000ff
        /*0508*/ 	.word	0x00016850
        /*050c*/ 	.short	0x010a
        /*050e*/ 	.byte	0x0a
	.zero		1


	//   ....[30]....
        /*0510*/ 	.word	0x000052b0
        /*0514*/ 	.word	0x00000022
        /*0518*/ 	.word	0x00000000
        /*051c*/ 	.short	0x0101
        /*051e*/ 	.byte	0x3f
	.zero		1


	//   ....[31]....
        /*0520*/ 	.word	0x00005350
        /*0524*/ 	.word	0x00000024
        /*0528*/ 	.word	0x00000000
        /*052c*/ 	.short	0x0101
        /*052e*/ 	.byte	0x3f
	.zero		1


	//   ....[32]....
        /*0530*/ 	.word	0x00005e50
        /*0534*/ 	.word	0x000000ff
        /*0538*/ 	.word	0x00016830
        /*053c*/ 	.short	0x010a
        /*053e*/ 	.byte	0x0a
	.zero		1


	//   ....[33]....
        /*0540*/ 	.word	0x00005e90
        /*0544*/ 	.word	0x000000ff
        /*0548*/ 	.word	0x00016830
        /*054c*/ 	.short	0x010a
        /*054e*/ 	.byte	0x0a
	.zero		1


	//   ....[34]....
        /*0550*/ 	.word	0x00006080
        /*0554*/ 	.word	0x000000ff
        /*0558*/ 	.word	0x00016850
        /*055c*/ 	.short	0x010a
        /*055e*/ 	.byte	0x0a
	.zero		1


	//   ....[35]....
        /*0560*/ 	.word	0x000060c0
        /*0564*/ 	.word	0x000000ff
        /*0568*/ 	.word	0x00016850
        /*056c*/ 	.short	0x010a
        /*056e*/ 	.byte	0x0a
	.zero		1


	//   ....[36]....
        /*0570*/ 	.word	0x00007350
        /*0574*/ 	.word	0x0000001b
        /*0578*/ 	.word	0x00000000
        /*057c*/ 	.short	0x0101
        /*057e*/ 	.byte	0x3f
	.zero		1


	//   ....[37]....
        /*0580*/ 	.word	0x00007500
        /*0584*/ 	.word	0x0000001f
        /*0588*/ 	.word	0x00000000
        /*058c*/ 	.short	0x0101
        /*058e*/ 	.byte	0x3f
	.zero		1


	//   ....[38]....
        /*0590*/ 	.word	0x00007a30
        /*0594*/ 	.word	0x000000ff
        /*0598*/ 	.word	0x00016850
        /*059c*/ 	.short	0x010a
        /*059e*/ 	.byte	0x07
	.zero		1


	//   ....[39]....
        /*05a0*/ 	.word	0x00007a70
        /*05a4*/ 	.word	0x000000ff
        /*05a8*/ 	.word	0x00016850
        /*05ac*/ 	.short	0x010a
        /*05ae*/ 	.byte	0x07
	.zero		1


	//   ....[40]....
        /*05b0*/ 	.word	0x00007f80
        /*05b4*/ 	.word	0x0000000d
        /*05b8*/ 	.word	0x00000000
        /*05bc*/ 	.short	0x0101
        /*05be*/ 	.byte	0x3f
	.zero		1


	//   ....[41]....
        /*05c0*/ 	.word	0x00008a30
        /*05c4*/ 	.word	0x000000ff
        /*05c8*/ 	.word	0x00000000
        /*05cc*/ 	.short	0x0101
        /*05ce*/ 	.byte	0x04
	.zero		1


	//   ....[42]....
        /*05d0*/ 	.word	0x0000a210
        /*05d4*/ 	.word	0x000000ff
        /*05d8*/ 	.word	0x00016840
        /*05dc*/ 	.short	0x010a
        /*05de*/ 	.byte	0x26
	.zero		1


	//   ....[43]....
        /*05e0*/ 	.word	0x0000b010
        /*05e4*/ 	.word	0x000000ff
        /*05e8*/ 	.word	0x00016800
        /*05ec*/ 	.short	0x0107
        /*05ee*/ 	.byte	0x26
	.zero		1


	//   ....[44]....
        /*05f0*/ 	.word	0x0000b050
        /*05f4*/ 	.word	0x000000ff
        /*05f8*/ 	.word	0x00016800
        /*05fc*/ 	.short	0x0101
        /*05fe*/ 	.byte	0x26
	.zero		1


	//   ....[45]....
        /*0600*/ 	.word	0x0000b060
        /*0604*/ 	.word	0x000000ff
        /*0608*/ 	.word	0x00016820
        /*060c*/ 	.short	0x010a
        /*060e*/ 	.byte	0x26
	.zero		1


	//   ....[46]....
        /*0610*/ 	.word	0x0000b430
        /*0614*/ 	.word	0x000000ff
        /*0618*/ 	.word	0x00016848
        /*061c*/ 	.short	0x010a
        /*061e*/ 	.byte	0x26
	.zero		1


	//   ....[47]....
        /*0620*/ 	.word	0x0000b620
        /*0624*/ 	.word	0x000000ff
        /*0628*/ 	.word	0x00016860
        /*062c*/ 	.short	0x010a
        /*062e*/ 	.byte	0x26
	.zero		1


	//   ....[48]....
        /*0630*/ 	.word	0x0000ba00
        /*0634*/ 	.word	0x000000ff
        /*0638*/ 	.word	0x00016840
        /*063c*/ 	.short	0x010a
        /*063e*/ 	.byte	0x26
	.zero		1


	//   ....[49]....
        /*0640*/ 	.word	0x0000bc20
        /*0644*/ 	.word	0x000000ff
        /*0648*/ 	.word	0x00016868
        /*064c*/ 	.short	0x010a
        /*064e*/ 	.byte	0x26
	.zero		1


	//   ....[50]....
        /*0650*/ 	.word	0x0000c040
        /*0654*/ 	.word	0x000000ff
        /*0658*/ 	.word	0x00016848
        /*065c*/ 	.short	0x010a
        /*065e*/ 	.byte	0x26
	.zero		1


	//   ....[51]....
        /*0660*/ 	.word	0x0000c240
        /*0664*/ 	.word	0x000000ff
        /*0668*/ 	.word	0x00016860
        /*066c*/ 	.short	0x010a
        /*066e*/ 	.byte	0x26
	.zero		1


	//   ....[52]....
        /*0670*/ 	.word	0x0000c4e0
        /*0674*/ 	.word	0x00000004
        /*0678*/ 	.word	0x00016860
        /*067c*/ 	.short	0x010a
        /*067e*/ 	.byte	0x3f
	.zero		1


	//   ....[53]....
        /*0680*/ 	.word	0x0000c790
        /*0684*/ 	.word	0x00000011
        /*0688*/ 	.word	0x00016820
        /*068c*/ 	.short	0x010a
        /*068e*/ 	.byte	0x3f
	.zero		1


	//   ....[54]....
        /*0690*/ 	.word	0x0000c8e0
        /*0694*/ 	.word	0x00000007
        /*0698*/ 	.word	0x00000000
        /*069c*/ 	.short	0x010a
        /*069e*/ 	.byte	0x3f
	.zero		1


	//   ....[55]....
        /*06a0*/ 	.word	0x0000c950
        /*06a4*/ 	.word	0x00000005
        /*06a8*/ 	.word	0x00000000
        /*06ac*/ 	.short	0x010a
        /*06ae*/ 	.byte	0x3f
	.zero		1


	//   ....[56]....
        /*06b0*/ 	.word	0x0000c9b0
        /*06b4*/ 	.word	0x00000003
        /*06b8*/ 	.word	0x00000000
        /*06bc*/ 	.short	0x010a
        /*06be*/ 	.byte	0x3f
	.zero		1


	//   ....[57]....
        /*06c0*/ 	.word	0x0000c9e0
        /*06c4*/ 	.word	0x00000009
        /*06c8*/ 	.word	0x00000000
        /*06cc*/ 	.short	0x010a
        /*06ce*/ 	.byte	0x3f
	.zero		1


	//   ....[58]....
        /*06d0*/ 	.word	0x0000ca50
        /*06d4*/ 	.word	0x00000003
        /*06d8*/ 	.word	0x00016800
        /*06dc*/ 	.short	0x010a
        /*06de*/ 	.byte	0x3f
	.zero		1


	//   ....[59]....
        /*06e0*/ 	.word	0x0000cab0
        /*06e4*/ 	.word	0x00000003
        /*06e8*/ 	.word	0x00016830
        /*06ec*/ 	.short	0x010a
        /*06ee*/ 	.byte	0x3f
	.zero		1


	//   ....[60]....
        /*06f0*/ 	.word	0x0000cb10
        /*06f4*/ 	.word	0x00000008
        /*06f8*/ 	.word	0x00016830
        /*06fc*/ 	.short	0x010a
        /*06fe*/ 	.byte	0x3f
	.zero		1


	//   ....[61]....
        /*0700*/ 	.word	0x0000cb70
        /*0704*/ 	.word	0x00000008
        /*0708*/ 	.word	0x00016850
        /*070c*/ 	.short	0x010a
        /*070e*/ 	.byte	0x3f
	.zero		1


	//   ....[62]....
        /*0710*/ 	.word	0x0000cbd0
        /*0714*/ 	.word	0x00000006
        /*0718*/ 	.word	0x00016830
        /*071c*/ 	.short	0x010a
        /*071e*/ 	.byte	0x3f
	.zero		1


	//   ....[63]....
        /*0720*/ 	.word	0x0000cc30
        /*0724*/ 	.word	0x00000006
        /*0728*/ 	.word	0x00016850
        /*072c*/ 	.short	0x010a
        /*072e*/ 	.byte	0x3f
	.zero		1


	//   ....[64]....
        /*0730*/ 	.word	0x0000cc90
        /*0734*/ 	.word	0x00000007
        /*0738*/ 	.word	0x00016850
        /*073c*/ 	.short	0x010a
        /*073e*/ 	.byte	0x3f
	.zero		1


	//   ....[65]....
        /*0740*/ 	.word	0x0000cdf0
        /*0744*/ 	.word	0x00000003
        /*0748*/ 	.word	0x00016840
        /*074c*/ 	.short	0x010a
        /*074e*/ 	.byte	0x3f
	.zero		1


	//   ....[66]....
        /*0750*/ 	.word	0x0000dcb0
        /*0754*/ 	.word	0x00000003
        /*0758*/ 	.word	0x00016820
        /*075c*/ 	.short	0x010a
        /*075e*/ 	.byte	0x3f
	.zero		1


	//   ....[67]....
        /*0760*/ 	.word	0x0000dd10
        /*0764*/ 	.word	0x00000005
        /*0768*/ 	.word	0x00016848
        /*076c*/ 	.short	0x010a
        /*076e*/ 	.byte	0x3f
	.zero		1


	//   ....[68]....
        /*0770*/ 	.word	0x0000dd70
        /*0774*/ 	.word	0x00000005
        /*0778*/ 	.word	0x00016860
        /*077c*/ 	.short	0x010a
        /*077e*/ 	.byte	0x3f
	.zero		1


	//   ....[69]....
        /*0780*/ 	.word	0x0000ddd0
        /*0784*/ 	.word	0x00000005
        /*0788*/ 	.word	0x00016840
        /*078c*/ 	.short	0x010a
        /*078e*/ 	.byte	0x3f
	.zero		1


	//   ....[70]....
        /*0790*/ 	.word	0x0000de30
        /*0794*/ 	.word	0x00000005
        /*0798*/ 	.word	0x00016868
        /*079c*/ 	.short	0x010a
        /*079e*/ 	.byte	0x3f
	.zero		1


	//   ....[71]....
        /*07a0*/ 	.word	0x0000de90
        /*07a4*/ 	.word	0x00000004
        /*07a8*/ 	.word	0x00016848
        /*07ac*/ 	.short	0x010a
        /*07ae*/ 	.byte	0x3f
	.zero		1


	//   ....[72]....
        /*07b0*/ 	.word	0x0000def0
        /*07b4*/ 	.word	0x00000004
        /*07b8*/ 	.word	0x00016860
        /*07bc*/ 	.short	0x010a
        /*07be*/ 	.byte	0x3f
	.zero		1


	//   ....[73]....
        /*07c0*/ 	.word	0x0000df40
        /*07c4*/ 	.word	0x00000004
        /*07c8*/ 	.word	0x00016860
        /*07cc*/ 	.short	0x010a
        /*07ce*/ 	.byte	0x3f
	.zero		1


	//   ....[74]....
        /*07d0*/ 	.word	0x0000df90
        /*07d4*/ 	.word	0x00000011
        /*07d8*/ 	.word	0x00016820
        /*07dc*/ 	.short	0x010a
        /*07de*/ 	.byte	0x3f
	.zero		1


	//   ....[75]....
        /*07e0*/ 	.word	0x0000e100
        /*07e4*/ 	.word	0x00000007
        /*07e8*/ 	.word	0x00000000
        /*07ec*/ 	.short	0x010a
        /*07ee*/ 	.byte	0x3f
	.zero		1


	//   ....[76]....
        /*07f0*/ 	.word	0x0000e150
        /*07f4*/ 	.word	0x00000005
        /*07f8*/ 	.word	0x00000000
        /*07fc*/ 	.short	0x010a
        /*07fe*/ 	.byte	0x3f
	.zero		1


	//   ....[77]....
        /*0800*/ 	.word	0x0000e1a0
        /*0804*/ 	.word	0x00000003
        /*0808*/ 	.word	0x00000000
        /*080c*/ 	.short	0x010a
        /*080e*/ 	.byte	0x3f
	.zero		1


	//----- nvinfo : EIATTR_NUM_MBARRIERS
	.align		4
.L_1567:
        /*0810*/ 	.byte	0x03, 0x38
        /*0812*/ 	.short	0x0016


	//----- nvinfo : EIATTR_EXIT_INSTR_OFFSETS
	.align		4
        /*0814*/ 	.byte	0x04, 0x1c
        /*0816*/ 	.short	(.L_1569 - .L_1568)


	//   ....[0]....
.L_1568:
        /*0818*/ 	.word	0x0000ca30


	//----- nvinfo : EIATTR_MAX_THREADS
	.align		4
.L_1569:
        /*081c*/ 	.byte	0x04, 0x05
        /*081e*/ 	.short	(.L_1571 - .L_1570)
.L_1570:
        /*0820*/ 	.word	0x00000200
        /*0824*/ 	.word	0x00000001
        /*0828*/ 	.word	0x00000001


	//----- nvinfo : EIATTR_CRS_STACK_SIZE
	.align		4
.L_1571:
        /*082c*/ 	.byte	0x04, 0x1e
        /*082e*/ 	.short	(.L_1573 - .L_1572)
.L_1572:
        /*0830*/ 	.word	0x00000000


	//----- nvinfo : EIATTR_CBANK_PARAM_SIZE
	.align		4
.L_1573:
        /*0834*/ 	.byte	0x03, 0x19
        /*0836*/ 	.short	0x0a70


	//----- nvinfo : EIATTR_PARAM_CBANK
	.align		4
        /*0838*/ 	.byte	0x04, 0x0a
        /*083a*/ 	.short	(.L_1575 - .L_1574)
	.align		4
.L_1574:
        /*083c*/ 	.word	index@(.nv.constant0._ZN7cutlass13device_kernelIN5flash11enable_sm90INS1_16FlashAttnFwdSm90INS1_25CollectiveMainloopFwdSm90ILi2EN4cute5tupleIJNS5_1CILi1EEES8_S8_EEENS6_IJNS7_ILi192EEENS7_ILi128EEENS7_ILi64EEEEEELi64ENS_6half_tEfNS_4arch4Sm90ELb1ELb0ELb0ELb0ELb0ELb0ELb0ELb1ELb1ELb1ELb1ELb0EEENS1_21CollectiveEpilogueFwdINS6_IJSA_SC_SB_EEES9_SE_SG_Li384ELb0ELb1ELb1ELb0EEENS1_19SingleTileSchedulerILb0ELb1ELb1ELi192EEEEEEEEEvNT_6ParamsE)
        /*0840*/ 	.short	0x0210
        /*0842*/ 	.short	0x0a70


	//----- nvinfo : EIATTR_SW_WAR
	.align		4
.L_1575:
        /*0844*/ 	.byte	0x04, 0x36
        /*0846*/ 	.short	(.L_1577 - .L_1576)
.L_1576:
        /*0848*/ 	.word	0x00000008
.L_1577:


//--------------------- .nv.info._ZN7cutlass13device_kernelIN5flash11enable_sm90INS1_16FlashAttnFwdSm90INS1_25CollectiveMainloopFwdSm90ILi2EN4cute5tupleIJNS5_1CILi1EEES8_S8_EEENS6_IJNS7_ILi192EEENS7_ILi128EEENS7_ILi64EEEEEELi64ENS_6half_tEfNS_4arch4Sm90ELb1ELb0ELb0ELb1ELb0ELb0ELb0ELb1ELb1ELb1ELb1ELb0EEENS1_21CollectiveEpilogueFwdINS6_IJSA_SC_SB_EEES9_SE_SG_Li384ELb1ELb1ELb1ELb0EEENS1_36VarlenDynamicPersistentTileSchedulerILi192ELi128ELi384ELi128ELb1ELb1ELb1ELb1ELb1ELb1EEEEEEEEEvNT_6ParamsE --------------------------
	.section	.nv.info._ZN7cutlass13device_kernelIN5flash11enable_sm90INS1_16FlashAttnFwdSm90INS1_25CollectiveMainloopFwdSm90ILi2EN4cute5tupleIJNS5_1CILi1EEES8_S8_EEENS6_IJNS7_ILi192EEENS7_ILi128EEENS7_ILi64EEEEEELi64ENS_6half_tEfNS_4arch4Sm90ELb1ELb0ELb0ELb1ELb0ELb0ELb0ELb1ELb1ELb1ELb1ELb0EEENS1_21CollectiveEpilogueFwdINS6_IJSA_SC_SB_EEES9_SE_SG_Li384ELb1ELb1ELb1ELb0EEENS1_36VarlenDynamicPersistentTileSchedulerILi192ELi128ELi384ELi128ELb1ELb1ELb1ELb1ELb1ELb1EEEEEEEEEvNT_6ParamsE,"",@"SHT_CUDA_INFO"
	.sectionflags	@""
	.align	4


	//----- nvinfo : EIATTR_CUDA_API_VERSION
	.align		4
        /*0000*/ 	.byte	0x04, 0x37
        /*0002*/ 	.short	(.L_1579 - .L_1578)
.L_1578:
        /*0004*/ 	.word	0x00000082


	//----- nvinfo : EIATTR_KPARAM_INFO
	.align		4
.L_1579:
        /*0008*/ 	.byte	0x04, 0x17
        /*000a*/ 	.short	(.L_1581 - .L_1580)
.L_1580:
        /*000c*/ 	.word	0x00000000
        /*0010*/ 	.short	0x0000
        /*0012*/ 	.short	0x0070
        /*0014*/ 	.byte	0x00, 0xf0, 0x01, 0x2a


	//----- nvinfo : EIATTR_SPARSE_MMA_MASK
	.align		4
.L_1581:
        /*0018*/ 	.byte	0x03, 0x50
        /*001a*/ 	.short	0x0000


	//----- nvinfo : EIATTR_MAXREG_COUNT
	.align		4
        /*001c*/ 	.byte	0x03, 0x1b
        /*001e*/ 	.short	0x0080


	//----- nvinfo : EIATTR_NUM_BARRIERS
	.align		4
        /*0020*/ 	.byte	0x02, 0x4c
        /*0022*/ 	.byte	0x10
	.zero		1


	//----- nvinfo : EIATTR_EXTERNS
	.align		4
        /*0024*/ 	.byte	0x04, 0x0f
        /*0026*/ 	.short	(.L_1583 - .L_1582)


	//   ....[0]....
	.align		4
.L_1582:
        /*0028*/ 	.word	index@(__assertfail)


	//----- nvinfo : EIATTR_ANNOTATIONS
	.align		4
.L_1583:
        /*002c*/ 	.byte	0x04, 0x55
        /*002e*/ 	.short	(.L_1585 - .L_1584)


	//   ....[0]....
.L_1584:
        /* <DEDUP_REMOVED lines=32> */


	//----- nvinfo : EIATTR_MERCURY_ISA_VERSION
	.align		4
.L_1585:
        /*0218*/ 	.byte	0x03, 0x5f
        /*021a*/ 	.short	0x0101


	//----- nvinfo : EIATTR_UNUSED_LOAD_BYTE_OFFSET
	.align		4
        /*021c*/ 	.byte	0x04, 0x44
        /*021e*/ 	.short	(.L_1587 - .L_1586)


	//   ....[0]....
.L_1586:
        /*0220*/ 	.word	0x00000a30
        /*0224*/ 	.word	0x0000fff0


	//   ....[1]....
        /*0228*/ 	.word	0x00008630
        /*022c*/ 	.word	0x0000fff0


	//----- nvinfo : EIATTR_INT_WARP_WIDE_INSTR_OFFSETS
	.align		4
.L_1587:
        /*0230*/ 	.byte	0x04, 0x31
        /*0232*/ 	.short	(.L_1589 - .L_1588)


	//   ....[0]....
.L_1588:
        /*0234*/ 	.word	0x00000120


	//   ....[1]....
        /*0238*/ 	.word	0x000001c0


	//   ....[2]....
        /*023c*/ 	.word	0x00000230


	//   ....[3]....
        /*0240*/ 	.word	0x0000c320


	//   ....[4]....
        /*0244*/ 	.word	0x0000c3b0


	//   ....[5]....
        /*0248*/ 	.word	0x0000f430


	//   ....[6]....
        /*024c*/ 	.word	0x0000f4c0


	//----- nvinfo : EIATTR_COOP_GROUP_MASK_REGIDS
	.align		4
.L_1589:
        /*0250*/ 	.byte	0x04, 0x29
        /*0252*/ 	.short	(.L_1591 - .L_1590)


	//   ....[0]....
.L_1590:
        /*0254*/ 	.word	0xffffffff


	//   ....[1]....
        /*0258*/ 	.word	0xffffffff


	//   ....[2]....
        /*025c*/ 	.word	0xffffffff


	//   ....[3]....
        /*0260*/ 	.word	0xffffffff


	//   ....[4]....
        /*0264*/ 	.word	0xffffffff


	//   ....[5]....
        /*0268*/ 	.word	0xffffffff


	//   ....[6]....
        /*026c*/ 	.word	0xffffffff


	//   ....[7]....
        /*0270*/ 	.word	0xffffffff


	//   ....[8]....
        /*0274*/ 	.word	0xffffffff


	//   ....[9]....
        /*0278*/ 	.word	0xffffffff


	//   ....[10]....
        /*027c*/ 	.word	0xffffffff


	//   ....[11]....
        /*0280*/ 	.word	0xffffffff


	//   ....[12]....
        /*0284*/ 	.word	0xffffffff


	//   ....[13]....
        /*0288*/ 	.word	0xffffffff


	//   ....[14]....
        /*028c*/ 	.word	0xffffffff


	//   ....[15]....
        /*0290*/ 	.word	0xffffffff


	//   ....[16]....
        /*0294*/ 	.word	0xffffffff


	//   ....[17]....
        /*0298*/ 	.word	0xffffffff


	//   ....[18]....
        /*029c*/ 	.word	0xffffffff


	//   ....[19]....
        /*02a0*/ 	.word	0xffffffff


	//   ....[20]....
        /*02a4*/ 	.word	0xffffffff


	//   ....[21]....
        /*02a8*/ 	.word	0xffffffff


	//   ....[22]....
        /*02ac*/ 	.word	0xffffffff


	//   ....[23]....
        /*02b0*/ 	.word	0xffffffff


	//   ....[24]....
        /*02b4*/ 	.word	0xffffffff


	//   ....[25]....
        /*02b8*/ 	.word	0xffffffff


	//   ....[26]....
        /*02bc*/ 	.word	0xffffffff


	//   ....[27]....
        /*02c0*/ 	.word	0xffffffff


	//   ....[28]....
        /*02c4*/ 	.word	0xffffffff


	//   ....[29]....
        /*02c8*/ 	.word	0xffffffff


	//   ....[30]....
        /*02cc*/ 	.word	0xffffffff


	//   ....[31]....
        /*02d0*/ 	.word	0xffffffff


	//   ....[32]....
        /*02d4*/ 	.word	0xffffffff


	//   ....[33]....
        /*02d8*/ 	.word	0xffffffff


	//   ....[34]....
        /*02dc*/ 	.word	0xffffffff


	//   ....[35]....
        /*02e0*/ 	.word	0xffffffff


	//   ....[36]....
        /*02e4*/ 	.word	0xffffffff


	//   ....[37]....
        /*02e8*/ 	.word	0xffffffff


	//   ....[38]....
        /*02ec*/ 	.word	0xffffffff


	//   ....[39]....
        /*02f0*/ 	.word	0xffffffff


	//   ....[40]....
        /*02f4*/ 	.word	0xffffffff


	//   ....[41]....
        /*02f8*/ 	.word	0xffffffff


	//   ....[42]....
        /*02fc*/ 	.word	0xffffffff


	//   ....[43]....
        /*0300*/ 	.word	0xffffffff


	//   ....[44]....
        /*0304*/ 	.word	0xffffffff


	//   ....[45]....
        /*0308*/ 	.word	0xffffffff


	//   ....[46]....
        /*030c*/ 	.word	0xffffffff


	//   ....[47]....
        /*0310*/ 	.word	0xffffffff


	//   ....[48]....
        /*0314*/ 	.word	0xffffffff


	//   ....[49]....
        /*0318*/ 	.word	0xffffffff


	//   ....[50]....
        /*031c*/ 	.word	0xffffffff


	//   ....[51]....
        /*0320*/ 	.word	0xffffffff


	//   ....[52]....
        /*0324*/ 	.word	0xffffffff


	//   ....[53]....
        /*0328*/ 	.word	0xffffffff


	//   ....[54]....
        /*032c*/ 	.word	0xffffffff


	//   ....[55]....
        /*0330*/ 	.word	0xffffffff


	//   ....[56]....
        /*0334*/ 	.word	0xffffffff


	//   ....[57]....
        /*0338*/ 	.word	0xffffffff


	//   ....[58]....
        /*033c*/ 	.word	0xffffffff


	//   ....[59]....
        /*0340*/ 	.word	0xffffffff


	//   ....[60]....
        /*0344*/ 	.word	0xffffffff


	//   ....[61]....
        /*0348*/ 	.word	0xffffffff


	//   ....[62]....
        /*034c*/ 	.word	0xffffffff


	//   ....[63]....
        /*0350*/ 	.word	0xffffffff


	//   ....[64]....
        /*0354*/ 	.word	0xffffffff


	//   ....[65]....
        /*0358*/ 	.word	0xffffffff


	//   ....[66]....
        /*035c*/ 	.word	0xffffffff


	//   ....[67]....
        /*0360*/ 	.word	0xffffffff


	//   ....[68]....
        /*0364*/ 	.word	0xffffffff


	//   ....[69]....
        /*0368*/ 	.word	0xffffffff


	//   ....[70]....
        /*036c*/ 	.word	0xffffffff


	//   ....[71]....
        /*0370*/ 	.word	0xffffffff


	//   ....[72]....
        /*0374*/ 	.word	0xffffffff


	//   ....[73]....
        /*0378*/ 	.word	0xffffffff


	//   ....[74]....
        /*037c*/ 	.word	0xffffffff


	//   ....[75]....
        /*0380*/ 	.word	0xffffffff


	//   ....[76]....
        /*0384*/ 	.word	0xffffffff


	//   ....[77]....
        /*0388*/ 	.word	0xffffffff


	//   ....[78]....
        /*038c*/ 	.word	0xffffffff


	//   ....[79]....
        /*0390*/ 	.word	0xffffffff


	//   ....[80]....
        /*0394*/ 	.word	0xffffffff


	//   ....[81]....
        /*0398*/ 	.word	0xffffffff


	//   ....[82]....
        /*039c*/ 	.word	0xffffffff


	//   ....[83]....
        /*03a0*/ 	.word	0xffffffff


	//   ....[84]....
        /*03a4*/ 	.word	0xffffffff


	//   ....[85]....
        /*03a8*/ 	.word	0xffffffff


	//   ....[86]....
        /*03ac*/ 	.word	0xffffffff


	//   ....[87]....
        /*03b0*/ 	.word	0xffffffff


	//   ....[88]....
        /*03b4*/ 	.word	0xffffffff


	//   ....[89]....
        /*03b8*/ 	.word	0xffffffff


	//   ....[90]....
        /*03bc*/ 	.word	0xffffffff


	//   ....[91]....
        /*03c0*/ 	.word	0xffffffff


	//   ....[92]....
        /*03c4*/ 	.word	0xffffffff


	//   ....[93]....
        /*03c8*/ 	.word	0xffffffff


	//   ....[94]....
        /*03cc*/ 	.word	0xffffffff


	//   ....[95]....
        /*03d0*/ 	.word	0xffffffff


	//   ....[96]....
        /*03d4*/ 	.word	0xffffffff


	//   ....[97]....
        /*03d8*/ 	.word	0xffffffff


	//   ....[98]....
        /*03dc*/ 	.word	0xffffffff


	//   ....[99]....
        /*03e0*/ 	.word	0xffffffff


	//   ....[100]....
        /*03e4*/ 	.word	0xffffffff


	//   ....[101]....
        /*03e8*/ 	.word	0xffffffff


	//   ....[102]....
        /*03ec*/ 	.word	0xffffffff


	//   ....[103]....
        /*03f0*/ 	.word	0xffffffff


	//   ....[104]....
        /*03f4*/ 	.word	0xffffffff


	//   ....[105]....
        /*03f8*/ 	.word	0xffffffff


	//   ....[106]....
        /*03fc*/ 	.word	0xffffffff


	//   ....[107]....
        /*0400*/ 	.word	0xffffffff


	//   ....[108]....
        /*0404*/ 	.word	0xffffffff


	//   ....[109]....
        /*0408*/ 	.word	0xffffffff


	//   ....[110]....
        /*040c*/ 	.word	0xffffffff


	//   ....[111]....
        /*0410*/ 	.word	0xffffffff


	//   ....[112]....
        /*0414*/ 	.word	0xffffffff


	//   ....[113]....
        /*0418*/ 	.word	0x0500000f


	//   ....[114]....
        /*041c*/ 	.word	0x0500000f


	//   ....[115]....
        /*0420*/ 	.word	0x0500000f


	//   ....[116]....
        /*0424*/ 	.word	0x0500000f


	//   ....[117]....
        /*0428*/ 	.word	0x0500000f


	//   ....[118]....
        /*042c*/ 	.word	0x0500000f


	//   ....[119]....
        /*0430*/ 	.word	0x0500000f


	//   ....[120]....
        /*0434*/ 	.word	0x0500000f


	//   ....[121]....
        /*0438*/ 	.word	0x0500000f


	//   ....[122]....
        /*043c*/ 	.word	0x0500000f


	//   ....[123]....
        /*0440*/ 	.word	0x0500000f


	//   ....[124]....
        /*0444*/ 	.word	0x0500000f


	//   ....[125]....
        /*0448*/ 	.word	0x0500000f


	//   ....[126]....
        /*044c*/ 	.word	0x0500000f


	//   ....[127]....
        /*0450*/ 	.word	0x0500000f


	//   ....[128]....
        /*0454*/ 	.word	0x0500000f


	//   ....[129]....
        /*0458*/ 	.word	0x0500000f


	//   ....[130]....
        /*045c*/ 	.word	0x0500000f


	//   ....[131]....
        /*0460*/ 	.word	0x0500000f


	//   ....[132]....
        /*0464*/ 	.word	0x0500000f


	//   ....[133]....
        /*0468*/ 	.word	0x0500000f


	//   ....[134]....
        /*046c*/ 	.word	0x0500000f


	//   ....[135]....
        /*0470*/ 	.word	0x0500000f


	//   ....[136]....
        /*0474*/ 	.word	0x0500000f


	//   ....[137]....
        /*0478*/ 	.word	0x0500000f


	//   ....[138]....
        /*047c*/ 	.word	0x0500000f


	//   ....[139]....
        /*0480*/ 	.word	0x0500000f


	//   ....[140]....
        /*0484*/ 	.word	0x0500000f


	//   ....[141]....
        /*0488*/ 	.word	0x0500000f


	//   ....[142]....
        /*048c*/ 	.word	0x0500000f


	//   ....[143]....
        /*0490*/ 	.word	0x0500000f


	//   ....[144]....
        /*0494*/ 	.word	0x0500000f


	//   ....[145]....
        /*0498*/ 	.word	0x0500000f


	//   ....[146]....
        /*049c*/ 	.word	0x0500000f


	//   ....[147]....
        /*04a0*/ 	.word	0x0500000f


	//   ....[148]....
        /*04a4*/ 	.word	0x0500000f


	//   ....[149]....
        /*04a8*/ 	.word	0x0500000f


	//   ....[150]....
        /*04ac*/ 	.word	0x0500000f


	//   ....[151]....
        /*04b0*/ 	.word	0x0500000f


	//   ....[152]....
        /*04b4*/ 	.word	0x0500000f


	//   ....[153]....
        /*04b8*/ 	.word	0x0500000f


	//   ....[154]....
        /*04bc*/ 	.word	0x0500000f


	//   ....[155]....
        /*04c0*/ 	.word	0x0500000f


	//   ....[156]....
        /*04c4*/ 	.word	0x0500000f


	//----- nvinfo : EIATTR_COOP_GROUP_INSTR_OFFSETS
	.align		4
.L_1591:
        /*04c8*/ 	.byte	0x04, 0x28
        /*04ca*/ 	.short	(.L_1593 - .L_1592)


	//   ....[0]....
.L_1592:
        /*04cc*/ 	.word	0x00000060


	//   ....[1]....
        /*04d0*/ 	.word	0x00000130


	//   ....[2]....
        /*04d4*/ 	.word	0x000001e0


	//   ....[3]....
        /*04d8*/ 	.word	0x000003a0


	//   ....[4]....
        /*04dc*/ 	.word	0x00000500


	//   ....[5]....
        /*04e0*/ 	.word	0x00000620


	//   ....[6]....
        /*04e4*/ 	.word	0x00000780


	//   ....[7]....
        /*04e8*/ 	.word	0x000017e0


	//   ....[8]....
        /*04ec*/ 	.word	0x00001d70


	//   ....[9]....
        /*04f0*/ 	.word	0x00001da0


	//   ....[10]....
        /*04f4*/ 	.word	0x000024e0


	//   ....[11]....
        /*04f8*/ 	.word	0x00002520


	//   ....[12]....
        /*04fc*/ 	.word	0x00002ed0


	//   ....[13]....
        /*0500*/ 	.word	0x00002f20


	//   ....[14]....
        /*0504*/ 	.word	0x00003fb0


	//   ....[15]....
        /*0508*/ 	.word	0x000046c0


	//   ....[16]....
        /*050c*/ 	.word	0x000046e0


	//   ....[17]....
        /*0510*/ 	.word	0x00004750


	//   ....[18]....
        /*0514*/ 	.word	0x00005150


	//   ....[19]....
        /*0518*/ 	.word	0x000051e0


	//   ....[20]....
        /*051c*/ 	.word	0x000067e0


	//   ....[21]....
        /*0520*/ 	.word	0x00006810


	//   ....[22]....
        /*0524*/ 	.word	0x00006d60


	//   ....[23]....
        /*0528*/ 	.word	0x00006dc0


	//   ....[24]....
        /*052c*/ 	.word	0x00007f20


	//   ....[25]....
        /*0530*/ 	.word	0x00007f50


	//   ....[26]....
        /*0534*/ 	.word	0x00008010


	//   ....[27]....
        /*0538*/ 	.word	0x00008020


	//   ....[28]....
        /*053c*/ 	.word	0x00008e10


	//   ....[29]....
        /*0540*/ 	.word	0x00008e20


	//   ....[30]....
        /*0544*/ 	.word	0x00008e30


	//   ....[31]....
        /*0548*/ 	.word	0x00008e70


	//   ....[32]....
        /*054c*/ 	.word	0x00009400


	//   ....[33]....
        /*0550*/ 	.word	0x00009440


	//   ....[34]....
        /*0554*/ 	.word	0x00009470


	//   ....[35]....
        /*0558*/ 	.word	0x000094b0


	//   ....[36]....
        /*055c*/ 	.word	0x000094f0


	//   ....[37]....
        /*0560*/ 	.word	0x00009510


	//   ....[38]....
        /*0564*/ 	.word	0x00009540


	//   ....[39]....
        /*0568*/ 	.word	0x00009560


	//   ....[40]....
        /*056c*/ 	.word	0x00009990


	//   ....[41]....
        /*0570*/ 	.word	0x000099d0


	//   ....[42]....
        /*0574*/ 	.word	0x00009c90


	//   ....[43]....
        /*0578*/ 	.word	0x00009ca0


	//   ....[44]....
        /*057c*/ 	.word	0x0000a700


	//   ....[45]....
        /*0580*/ 	.word	0x0000a740


	//   ....[46]....
        /*0584*/ 	.word	0x0000a770


	//   ....[47]....
        /*0588*/ 	.word	0x0000a7a0


	//   ....[48]....
        /*058c*/ 	.word	0x0000a7c0


	//   ....[49]....
        /*0590*/ 	.word	0x0000a7d0


	//   ....[50]....
        /*0594*/ 	.word	0x0000a7e0


	//   ....[51]....
        /*0598*/ 	.word	0x0000a800


	//   ....[52]....
        /*059c*/ 	.word	0x0000a950


	//   ....[53]....
        /*05a0*/ 	.word	0x0000ab60


	//   ....[54]....
        /*05a4*/ 	.word	0x0000ab90


	//   ....[55]....
        /*05a8*/ 	.word	0x0000abc0


	//   ....[56]....
        /*05ac*/ 	.word	0x0000abf0


	//   ....[57]....
        /*05b0*/ 	.word	0x0000ac20


	//   ....[58]....
        /*05b4*/ 	.word	0x0000ac50


	//   ....[59]....
        /*05b8*/ 	.word	0x0000ade0


	//   ....[60]....
        /*05bc*/ 	.word	0x0000ae10


	//   ....[61]....
        /*05c0*/ 	.word	0x0000ae40


	//   ....[62]....
        /*05c4*/ 	.word	0x0000ae70


	//   ....[63]....
        /*05c8*/ 	.word	0x0000aea0


	//   ....[64]....
        /*05cc*/ 	.word	0x0000aed0


	//   ....[65]....
        /*05d0*/ 	.word	0x0000af60


	//   ....[66]....
        /*05d4*/ 	.word	0x0000af90


	//   ....[67]....
        /*05d8*/ 	.word	0x0000afa0


	//   ....[68]....
        /*05dc*/ 	.word	0x0000afe0


	//   ....[69]....
        /*05e0*/ 	.word	0x0000c8a0


	//   ....[70]....
        /*05e4*/ 	.word	0x0000d3f0


	//   ....[71]....
        /*05e8*/ 	.word	0x0000d400


	//   ....[72]....
        /*05ec*/ 	.word	0x0000d420


	//   ....[73]....
        /*05f0*/ 	.word	0x0000d4b0


	//   ....[74]....
        /*05f4*/ 	.word	0x0000d4d0


	//   ....[75]....
        /*05f8*/ 	.word	0x0000d550


	//   ....[76]....
        /*05fc*/ 	.word	0x0000d570


	//   ....[77]....
        /*0600*/ 	.word	0x0000d5f0


	//   ....[78]....
        /*0604*/ 	.word	0x0000d610


	//   ....[79]....
        /*0608*/ 	.word	0x0000d690


	//   ....[80]....
        /*060c*/ 	.word	0x0000d6b0


	//   ....[81]....
        /*0610*/ 	.word	0x0000d730


	//   ....[82]....
        /*0614*/ 	.word	0x0000d750


	//   ....[83]....
        /*0618*/ 	.word	0x0000d7d0


	//   ....[84]....
        /*061c*/ 	.word	0x0000d7f0


	//   ....[85]....
        /*0620*/ 	.word	0x0000d800


	//   ....[86]....
        /*0624*/ 	.word	0x0000d870


	//   ....[87]....
        /*0628*/ 	.word	0x0000d8c0


	//   ....[88]....
        /*062c*/ 	.word	0x0000d970


	//   ....[89]....
        /*0630*/ 	.word	0x0000d980


	//   ....[90]....
        /*0634*/ 	.word	0x0000d9f0


	//   ....[91]....
        /*0638*/ 	.word	0x0000da00


	//   ....[92]....
        /*063c*/ 	.word	0x0000da40


	//   ....[93]....
        /*0640*/ 	.word	0x0000da60


	//   ....[94]....
        /*0644*/ 	.word	0x0000f9d0


	//   ....[95]....
        /*0648*/ 	.word	0x0000fa00


	//   ....[96]....
        /*064c*/ 	.word	0x0000fa60


	//   ....[97]....
        /*0650*/ 	.word	0x0000fa90


	//   ....[98]....
        /*0654*/ 	.word	0x0000fac0


	//   ....[99]....
        /*0658*/ 	.word	0x0000faf0


	//   ....[100]....
        /*065c*/ 	.word	0x0000fb20


	//   ....[101]....
        /*0660*/ 	.word	0x0000fb50


	//   ....[102]....
        /*0664*/ 	.word	0x0000fcf0


	//   ....[103]....
        /*0668*/ 	.word	0x0000fd20


	//   ....[104]....
        /*066c*/ 	.word	0x0000fd50


	//   ....[105]....
        /*0670*/ 	.word	0x0000fd80


	//   ....[106]....
        /*0674*/ 	.word	0x0000fdb0


	//   ....[107]....
        /*0678*/ 	.word	0x0000fde0


	//   ....[108]....
        /*067c*/ 	.word	0x0000fea0


	//   ....[109]....
        /*0680*/ 	.word	0x0000fec0


	//   ....[110]....
        /*0684*/ 	.word	0x0000fee0


	//   ....[111]....
        /*0688*/ 	.word	0x0000ff40


	//   ....[112]....
        /*068c*/ 	.word	0x00010960


	//   ....[113]....
        /*0690*/ 	.word	0x00010f00


	//   ....[114]....
        /*0694*/ 	.word	0x000110b0


	//   ....[115]....
        /*0698*/ 	.word	0x00011100


	//   ....[116]....
        /*069c*/ 	.word	0x00011160


	//   ....[117]....
        /*06a0*/ 	.word	0x00011250


	//   ....[118]....
        /*06a4*/ 	.word	0x000112b0


	//   ....[119]....
        /*06a8*/ 	.word	0x000113b0


	//   ....[120]....
        /*06ac*/ 	.word	0x00011410


	//   ....[121]....
        /*06b0*/ 	.word	0x00011510


	//   ....[122]....
        /*06b4*/ 	.word	0x00011570


	//   ....[123]....
        /*06b8*/ 	.word	0x00011670


	//   ....[124]....
        /*06bc*/ 	.word	0x000116d0


	//   ....[125]....
        /*06c0*/ 	.word	0x000117d0


	//   ....[126]....
        /*06c4*/ 	.word	0x00011830


	//   ....[127]....
        /*06c8*/ 	.word	0x00011930


	//   ....[128]....
        /*06cc*/ 	.word	0x00011990


	//   ....[129]....
        /*06d0*/ 	.word	0x00011a40


	//   ....[130]....
        /*06d4*/ 	.word	0x00011b10


	//   ....[131]....
        /*06d8*/ 	.word	0x00011be0


	//   ....[132]....
        /*06dc*/ 	.word	0x00011c40


	//   ....[133]....
        /*06e0*/ 	.word	0x00011d20


	//   ....[134]....
        /*06e4*/ 	.word	0x00011d80


	//   ....[135]....
        /*06e8*/ 	.word	0x00011e50


	//   ....[136]....
        /*06ec*/ 	.word	0x00011eb0


	//   ....[137]....
        /*06f0*/ 	.word	0x00011f70


	//   ....[138]....
        /*06f4*/ 	.word	0x00012290


	//   ....[139]....
        /*06f8*/ 	.word	0x00012330


	//   ....[140]....
        /*06fc*/ 	.word	0x000124a0


	//   ....[141]....
        /*0700*/ 	.word	0x00012510


	//   ....[142]....
        /*0704*/ 	.word	0x00012580


	//   ....[143]....
        /*0708*/ 	.word	0x000125f0


	//   ....[144]....
        /*070c*/ 	.word	0x00012660


	//   ....[145]....
        /*0710*/ 	.word	0x000126e0


	//   ....[146]....
        /*0714*/ 	.word	0x00012760


	//   ....[147]....
        /*0718*/ 	.word	0x000127f0


	//   ....[148]....
        /*071c*/ 	.word	0x00012860


	//   ....[149]....
        /*0720*/ 	.word	0x000128d0


	//   ....[150]....
        /*0724*/ 	.word	0x00012940


	//   ....[151]....
        /*0728*/ 	.word	0x000129c0


	//   ....[152]....
        /*072c*/ 	.word	0x00012a30


	//   ....[153]....
        /*0730*/ 	.word	0x00012ac0


	//   ....[154]....
        /*0734*/ 	.word	0x00012b20


	//   ....[155]....
        /*0738*/ 	.word	0x00012bb0


	//   ....[156]....
        /*073c*/ 	.word	0x00012ce0


	//----- nvinfo : EIATTR_REG_RECONFIG
	.align		4
.L_1593:
        /*0740*/ 	.byte	0x01, 0x54
	.zero		2


	//----- nvinfo : EIATTR_SYSCALL_OFFSETS
	.align		4
        /*0744*/ 	.byte	0x04, 0x46
        /*0746*/ 	.short	(.L_1595 - .L_1594)


	//   ....[0]....
.L_1594:
        /*0748*/ 	.word	0x00001990


	//   ....[1]....
        /*074c*/ 	.word	0x0000c510


	//   ....[2]....
        /*0750*/ 	.word	0x0000c660


	//   ....[3]....
        /*0754*/ 	.word	0x0000c750


	//   ....[4]....
        /*0758*/ 	.word	0x0000cf20


	//----- nvinfo : EIATTR_MBARRIER_INSTR_OFFSETS
	.align		4
.L_1595:
        /*075c*/ 	.byte	0x04, 0x39
        /*075e*/ 	.short	(.L_1597 - .L_1596)


	//   ....[0]....
.L_1596:
        /*0760*/ 	.word	0x00000250
        /*0764*/ 	.word	0x000000ff
        /*0768*/ 	.word	0x00016800
        /*076c*/ 	.short	0x0100
        /*076e*/ 	.byte	0x08
	.zero		1


	//   ....[1]....
        /*0770*/ 	.word	0x00000260
        /*0774*/ 	.word	0x000000ff
        /*0778*/ 	.word	0x00016820
        /*077c*/ 	.short	0x0100
        /*077e*/ 	.byte	0x08
	.zero		1


	//   ....[2]....
        /*0780*/ 	.word	0x00000350
        /*0784*/ 	.word	0x000000ff
        /*0788*/ 	.word	0x00016830
        /*078c*/ 	.short	0x0100
        /*078e*/ 	.byte	0x08
	.zero		1


	//   ....[3]....
        /*0790*/ 	.word	0x00000360
        /*0794*/ 	.word	0x000000ff
        /*0798*/ 	.word	0x00016840
        /*079c*/ 	.short	0x0100
        /*079e*/ 	.byte	0x08
	.zero		1


	//   ....[4]....
        /*07a0*/ 	.word	0x00000370
        /*07a4*/ 	.word	0x000000ff
        /*07a8*/ 	.word	0x00016838
        /*07ac*/ 	.short	0x0100
        /*07ae*/ 	.byte	0x08
	.zero		1


	//   ....[5]....
        /*07b0*/ 	.word	0x00000380
        /*07b4*/ 	.word	0x000000ff
        /*07b8*/ 	.word	0x00016848
        /*07bc*/ 	.short	0x0100
        /*07be*/ 	.byte	0x08
	.zero		1


	//   ....[6]....
        /*07c0*/ 	.word	0x000004b0
        /*07c4*/ 	.word	0x000000ff
        /*07c8*/ 	.word	0x00016850
        /*07cc*/ 	.short	0x0100
        /*07ce*/ 	.byte	0x08
	.zero		1


	//   ....[7]....
        /*07d0*/ 	.word	0x000004c0
        /*07d4*/ 	.word	0x000000ff
        /*07d8*/ 	.word	0x00016860
        /*07dc*/ 	.short	0x0100
        /*07de*/ 	.byte	0x08
	.zero		1


	//   ....[8]....
        /*07e0*/ 	.word	0x000004d0
        /*07e4*/ 	.word	0x000000ff
        /*07e8*/ 	.word	0x00016858
        /*07ec*/ 	.short	0x0100
        /*07ee*/ 	.byte	0x08
	.zero		1


	//   ....[9]....
        /*07f0*/ 	.word	0x000004e0
        /*07f4*/ 	.word	0x000000ff
        /*07f8*/ 	.word	0x00016868
        /*07fc*/ 	.short	0x0100
        /*07fe*/ 	.byte	0x08
	.zero		1


	//   ....[10]....
        /*0800*/ 	.word	0x000005d0
        /*0804*/ 	.word	0x000000ff
        /*0808*/ 	.word	0x00016870
        /*080c*/ 	.short	0x0100
        /*080e*/ 	.byte	0x06
	.zero		1


	//   ....[11]....
        /*0810*/ 	.word	0x000005e0
        /*0814*/ 	.word	0x000000ff
        /*0818*/ 	.word	0x00016880
        /*081c*/ 	.short	0x0100
        /*081e*/ 	.byte	0x06
	.zero		1


	//   ....[12]....
        /*0820*/ 	.word	0x000005f0
        /*0824*/ 	.word	0x000000ff
        /*0828*/ 	.word	0x00016878
        /*082c*/ 	.short	0x0100
        /*082e*/ 	.byte	0x06
	.zero		1


	//   ....[13]....
        /*0830*/ 	.word	0x00000600
        /*0834*/ 	.word	0x000000ff
        /*0838*/ 	.word	0x00016888
        /*083c*/ 	.short	0x0100
        /*083e*/ 	.byte	0x06
	.zero		1


	//   ....[14]....
        /*0840*/ 	.word	0x00000730
        /*0844*/ 	.word	0x000000ff
        /*0848*/ 	.word	0x00016890
        /*084c*/ 	.short	0x0100
        /*084e*/ 	.byte	0x08
	.zero		1


	//   ....[15]....
        /*0850*/ 	.word	0x00000740
        /*0854*/ 	.word	0x000000ff
        /*0858*/ 	.word	0x000168a0
        /*085c*/ 	.short	0x0100
        /*085e*/ 	.byte	0x08
	.zero		1


	//   ....[16]....
        /*0860*/ 	.word	0x00000750
        /*0864*/ 	.word	0x000000ff
        /*0868*/ 	.word	0x00016898
        /*086c*/ 	.short	0x0100
        /*086e*/ 	.byte	0x08
	.zero		1


	//   ....[17]....
        /*0870*/ 	.word	0x00000760
        /*0874*/ 	.word	0x000000ff
        /*0878*/ 	.word	0x000168a8
        /*087c*/ 	.short	0x0100
        /*087e*/ 	.byte	0x08
	.zero		1


	//   ....[18]....
        /*0880*/ 	.word	0x00000890
        /*0884*/ 	.word	0x000000ff
        /*0888*/ 	.word	0x000168b0
        /*088c*/ 	.short	0x0100
        /*088e*/ 	.byte	0x08
	.zero		1


	//   ....[19]....
        /*0890*/ 	.word	0x000008a0
        /*0894*/ 	.word	0x000000ff
        /*0898*/ 	.word	0x000168c0
        /*089c*/ 	.short	0x0100
        /*089e*/ 	.byte	0x08
	.zero		1


	//   ....[20]....
        /*08a0*/ 	.word	0x000008b0
        /*08a4*/ 	.word	0x000000ff
        /*08a8*/ 	.word	0x000168b8
        /*08ac*/ 	.short	0x0100
        /*08ae*/ 	.byte	0x08
	.zero		1


	//   ....[21]....
        /*08b0*/ 	.word	0x000008c0
        /*08b4*/ 	.word	0x000000ff
        /*08b8*/ 	.word	0x000168c8
        /*08bc*/ 	.short	0x0100
        /*08be*/ 	.byte	0x08
	.zero		1


	//   ....[22]....
        /*08c0*/ 	.word	0x00001a00
        /*08c4*/ 	.word	0x000000ff
        /*08c8*/ 	.word	0x00016800
        /*08cc*/ 	.short	0x010a
        /*08ce*/ 	.byte	0x26
	.zero		1


	//   ....[23]....
        /*08d0*/ 	.word	0x00001a80
        /*08d4*/ 	.word	0x00000003
        /*08d8*/ 	.word	0x00016830
        /*08dc*/ 	.short	0x010a
        /*08de*/ 	.byte	0x3f
	.zero		1


	//   ....[24]....
        /*08e0*/ 	.word	0x00001ae0
        /*08e4*/ 	.word	0x00000003
        /*08e8*/ 	.word	0x00016830
        /*08ec*/ 	.short	0x010a
        /*08ee*/ 	.byte	0x3f
	.zero		1


	//   ....[25]....
        /*08f0*/ 	.word	0x00001ed0
        /*08f4*/ 	.word	0x00000003
        /*08f8*/ 	.word	0x00000000
        /*08fc*/ 	.short	0x0101
        /*08fe*/ 	.byte	0x3f
	.zero		1


	//   ....[26]....
        /*0900*/ 	.word	0x00003be0
        /*0904*/ 	.word	0x000000ff
        /*0908*/ 	.word	0x00016830
        /*090c*/ 	.short	0x010a
        /*090e*/ 	.byte	0x0a
	.zero		1


	//   ....[27]....
        /*0910*/ 	.word	0x00003c20
        /*0914*/ 	.word	0x000000ff
        /*0918*/ 	.word	0x00016830
        /*091c*/ 	.short	0x010a
        /*091e*/ 	.byte	0x0a
	.zero		1


	//   ....[28]....
        /*0920*/ 	.word	0x00003e40
        /*0924*/ 	.word	0x000000ff
        /*0928*/ 	.word	0x00016850
        /*092c*/ 	.short	0x010a
        /*092e*/ 	.byte	0x0a
	.zero		1


	//   ....[29]....
        /*0930*/ 	.word	0x00003e80
        /*0934*/ 	.word	0x000000ff
        /*0938*/ 	.word	0x00016850
        /*093c*/ 	.short	0x010a
        /*093e*/ 	.byte	0x0a
	.zero		1


	//   ....[30]....
        /*0940*/ 	.word	0x00005750
        /*0944*/ 	.word	0x0000002c
        /*0948*/ 	.word	0x00000000
        /*094c*/ 	.short	0x0101
        /*094e*/ 	.byte	0x3f
	.zero		1


	//   ....[31]....
        /*0950*/ 	.word	0x000057e0
        /*0954*/ 	.word	0x00000030
        /*0958*/ 	.word	0x00000000
        /*095c*/ 	.short	0x0101
        /*095e*/ 	.byte	0x3f
	.zero		1


	//   ....[32]....
        /*0960*/ 	.word	0x00006220
        /*0964*/ 	.word	0x000000ff
        /*0968*/ 	.word	0x00016830
        /*096c*/ 	.short	0x010a
        /*096e*/ 	.byte	0x0a
	.zero		1


	//   ....[33]....
        /*0970*/ 	.word	0x00006260
        /*0974*/ 	.word	0x000000ff
        /*0978*/ 	.word	0x00016830
        /*097c*/ 	.short	0x010a
        /*097e*/ 	.byte	0x0a
	.zero		1


	//   ....[34]....
        /*0980*/ 	.word	0x00006480
        /*0984*/ 	.word	0x000000ff
        /*0988*/ 	.word	0x00016850
        /*098c*/ 	.short	0x010a
        /*098e*/ 	.byte	0x0a
	.zero		1


	//   ....[35]....
        /*0990*/ 	.word	0x000064c0
        /*0994*/ 	.word	0x000000ff
        /*0998*/ 	.word	0x00016850
        /*099c*/ 	.short	0x010a
        /*099e*/ 	.byte	0x0a
	.zero		1


	//   ....[36]....
        /*09a0*/ 	.word	0x00007560
        /*09a4*/ 	.word	0x0000002b
        /*09a8*/ 	.word	0x00000000
        /*09ac*/ 	.short	0x0101
        /*09ae*/ 	.byte	0x3f
	.zero		1


	//   ....[37]....
        /*09b0*/ 	.word	0x00007600
        /*09b4*/ 	.word	0x0000002f
        /*09b8*/ 	.word	0x00000000
        /*09bc*/ 	.short	0x0101
        /*09be*/ 	.byte	0x3f
	.zero		1


	//   ....[38]....
        /*09c0*/ 	.word	0x00007e70
        /*09c4*/ 	.word	0x000000ff
        /*09c8*/ 	.word	0x00016850
        /*09cc*/ 	.short	0x010a
        /*09ce*/ 	.byte	0x05
	.zero		1


	//   ....[39]....
        /*09d0*/ 	.word	0x00007eb0
        /*09d4*/ 	.word	0x000000ff
        /*09d8*/ 	.word	0x00016850
        /*09dc*/ 	.short	0x010a
        /*09de*/ 	.byte	0x05
	.zero		1


	//   ....[40]....
        /*09e0*/ 	.word	0x000083d0
        /*09e4*/ 	.word	0x00000007
        /*09e8*/ 	.word	0x00000000
        /*09ec*/ 	.short	0x0101
        /*09ee*/ 	.byte	0x3f
	.zero		1


	//   ....[41]....
        /*09f0*/ 	.word	0x00009500
        /*09f4*/ 	.word	0x00000000
        /*09f8*/ 	.word	0x00000000
        /*09fc*/ 	.short	0x0101
        /*09fe*/ 	.byte	0x3f
	.zero		1


	//   ....[42]....
        /*0a00*/ 	.word	0x00009950
        /*0a04*/ 	.word	0x0000000a
        /*0a08*/ 	.word	0x00000000
        /*0a0c*/ 	.short	0x0101
        /*0a0e*/ 	.byte	0x3f
	.zero		1


	//   ....[43]....
        /*0a10*/ 	.word	0x0000caa0
        /*0a14*/ 	.word	0x00000000
        /*0a18*/ 	.word	0x00016840
        /*0a1c*/ 	.short	0x010a
        /*0a1e*/ 	.byte	0x3f
	.zero		1


	//   ....[44]....
        /*0a20*/ 	.word	0x0000db10
        /*0a24*/ 	.word	0x00000011
        /*0a28*/ 	.word	0x00016800
        /*0a2c*/ 	.short	0x0107
        /*0a2e*/ 	.byte	0x3f
	.zero		1


	//   ....[45]....
        /*0a30*/ 	.word	0x0000dc00
        /*0a34*/ 	.word	0x00000011
        /*0a38*/ 	.word	0x00016800
        /*0a3c*/ 	.short	0x0101
        /*0a3e*/ 	.byte	0x3f
	.zero		1


	//   ....[46]....
        /*0a40*/ 	.word	0x0000dc20
        /*0a44*/ 	.word	0x00000011
        /*0a48*/ 	.word	0x00016820
        /*0a4c*/ 	.short	0x010a
        /*0a4e*/ 	.byte	0x3f
	.zero		1


	//   ....[47]....
        /*0a50*/ 	.word	0x0000dfb0
        /*0a54*/ 	.word	0x00000004
        /*0a58*/ 	.word	0x00016840
        /*0a5c*/ 	.short	0x010a
        /*0a5e*/ 	.byte	0x3f
	.zero		1


	//   ....[48]....
        /*0a60*/ 	.word	0x0000e230
        /*0a64*/ 	.word	0x00000003
        /*0a68*/ 	.word	0x00000060
        /*0a6c*/ 	.short	0x010a
        /*0a6e*/ 	.byte	0x3f
	.zero		1


	//   ....[49]....
        /*0a70*/ 	.word	0x0000e780
        /*0a74*/ 	.word	0x00000002
        /*0a78*/ 	.word	0x00016840
        /*0a7c*/ 	.short	0x010a
        /*0a7e*/ 	.byte	0x3f
	.zero		1


	//   ....[50]....
        /*0a80*/ 	.word	0x0000ea00
        /*0a84*/ 	.word	0x0000000a
        /*0a88*/ 	.word	0x00000060
        /*0a8c*/ 	.short	0x010a
        /*0a8e*/ 	.byte	0x3f
	.zero		1


	//   ....[51]....
        /*0a90*/ 	.word	0x0000ee90
        /*0a94*/ 	.word	0x00000002
        /*0a98*/ 	.word	0x00016840
        /*0a9c*/ 	.short	0x010a
        /*0a9e*/ 	.byte	0x3f
	.zero		1


	//   ....[52]....
        /*0aa0*/ 	.word	0x0000f120
        /*0aa4*/ 	.word	0x00000007
        /*0aa8*/ 	.word	0x00000060
        /*0aac*/ 	.short	0x010a
        /*0aae*/ 	.byte	0x3f
	.zero		1


	//   ....[53]....
        /*0ab0*/ 	.word	0x0000f570
        /*0ab4*/ 	.word	0x00000003
        /*0ab8*/ 	.word	0x00016860
        /*0abc*/ 	.short	0x010a
        /*0abe*/ 	.byte	0x3f
	.zero		1


	//   ....[54]....
        /*0ac0*/ 	.word	0x000108e0
        /*0ac4*/ 	.word	0x00000009
        /*0ac8*/ 	.word	0x00016820
        /*0acc*/ 	.short	0x010a
        /*0ace*/ 	.byte	0x3f
	.zero		1


	//   ....[55]....
        /*0ad0*/ 	.word	0x00010a80
        /*0ad4*/ 	.word	0x00000007
        /*0ad8*/ 	.word	0x00000000
        /*0adc*/ 	.short	0x010a
        /*0ade*/ 	.byte	0x3f
	.zero		1


	//   ....[56]....
        /*0ae0*/ 	.word	0x00010af0
        /*0ae4*/ 	.word	0x00000003
        /*0ae8*/ 	.word	0x00000000
        /*0aec*/ 	.short	0x010a
        /*0aee*/ 	.byte	0x3f
	.zero		1


	//   ....[57]....
        /*0af0*/ 	.word	0x00010b50
        /*0af4*/ 	.word	0x00000005
        /*0af8*/ 	.word	0x00000000
        /*0afc*/ 	.short	0x010a
        /*0afe*/ 	.byte	0x3f
	.zero		1


	//   ....[58]....
        /*0b00*/ 	.word	0x00010b80
        /*0b04*/ 	.word	0x00000003
        /*0b08*/ 	.word	0x00000000
        /*0b0c*/ 	.short	0x010a
        /*0b0e*/ 	.byte	0x3f
	.zero		1


	//   ....[59]....
        /*0b10*/ 	.word	0x00010bf0
        /*0b14*/ 	.word	0x00000003
        /*0b18*/ 	.word	0x00016800
        /*0b1c*/ 	.short	0x010a
        /*0b1e*/ 	.byte	0x3f
	.zero		1


	//   ....[60]....
        /*0b20*/ 	.word	0x00010c40
        /*0b24*/ 	.word	0x00000003
        /*0b28*/ 	.word	0x00016830
        /*0b2c*/ 	.short	0x010a
        /*0b2e*/ 	.byte	0x3f
	.zero		1


	//   ....[61]....
        /*0b30*/ 	.word	0x00010ca0
        /*0b34*/ 	.word	0x0000000b
        /*0b38*/ 	.word	0x00016830
        /*0b3c*/ 	.short	0x010a
        /*0b3e*/ 	.byte	0x3f
	.zero		1


	//   ....[62]....
        /*0b40*/ 	.word	0x00010d00
        /*0b44*/ 	.word	0x00000002
        /*0b48*/ 	.word	0x00016850
        /*0b4c*/ 	.short	0x010a
        /*0b4e*/ 	.byte	0x3f
	.zero		1


	//   ....[63]....
        /*0b50*/ 	.word	0x00010d60
        /*0b54*/ 	.word	0x00000007
        /*0b58*/ 	.word	0x00016830
        /*0b5c*/ 	.short	0x010a
        /*0b5e*/ 	.byte	0x3f
	.zero		1


	//   ....[64]....
        /*0b60*/ 	.word	0x00010dc0
        /*0b64*/ 	.word	0x00000002
        /*0b68*/ 	.word	0x00016850
        /*0b6c*/ 	.short	0x010a
        /*0b6e*/ 	.byte	0x3f
	.zero		1


	//   ....[65]....
        /*0b70*/ 	.word	0x00010e20
        /*0b74*/ 	.word	0x00000006
        /*0b78*/ 	.word	0x00016850
        /*0b7c*/ 	.short	0x010a
        /*0b7e*/ 	.byte	0x3f
	.zero		1


	//   ....[66]....
        /*0b80*/ 	.word	0x00010fc0
        /*0b84*/ 	.word	0x00000000
        /*0b88*/ 	.word	0x00016840
        /*0b8c*/ 	.short	0x010a
        /*0b8e*/ 	.byte	0x3f
	.zero		1


	//   ....[67]....
        /*0b90*/ 	.word	0x00011fb0
        /*0b94*/ 	.word	0x00000011
        /*0b98*/ 	.word	0x00016820
        /*0b9c*/ 	.short	0x010a
        /*0b9e*/ 	.byte	0x3f
	.zero		1


	//   ....[68]....
        /*0ba0*/ 	.word	0x00012000
        /*0ba4*/ 	.word	0x00000004
        /*0ba8*/ 	.word	0x00016840
        /*0bac*/ 	.short	0x010a
        /*0bae*/ 	.byte	0x3f
	.zero		1


	//   ....[69]....
        /*0bb0*/ 	.word	0x00012050
        /*0bb4*/ 	.word	0x00000003
        /*0bb8*/ 	.word	0x00000060
        /*0bbc*/ 	.short	0x010a
        /*0bbe*/ 	.byte	0x3f
	.zero		1


	//   ....[70]....
        /*0bc0*/ 	.word	0x000120a0
        /*0bc4*/ 	.word	0x00000002
        /*0bc8*/ 	.word	0x00016840
        /*0bcc*/ 	.short	0x010a
        /*0bce*/ 	.byte	0x3f
	.zero		1


	//   ....[71]....
        /*0bd0*/ 	.word	0x000120f0
        /*0bd4*/ 	.word	0x0000000a
        /*0bd8*/ 	.word	0x00000060
        /*0bdc*/ 	.short	0x010a
        /*0bde*/ 	.byte	0x3f
	.zero		1


	//   ....[72]....
        /*0be0*/ 	.word	0x00012140
        /*0be4*/ 	.word	0x00000002
        /*0be8*/ 	.word	0x00016840
        /*0bec*/ 	.short	0x010a
        /*0bee*/ 	.byte	0x3f
	.zero		1


	//   ....[73]....
        /*0bf0*/ 	.word	0x00012190
        /*0bf4*/ 	.word	0x00000007
        /*0bf8*/ 	.word	0x00000060
        /*0bfc*/ 	.short	0x010a
        /*0bfe*/ 	.byte	0x3f
	.zero		1


	//   ....[74]....
        /*0c00*/ 	.word	0x000121e0
        /*0c04*/ 	.word	0x00000003
        /*0c08*/ 	.word	0x00016860
        /*0c0c*/ 	.short	0x010a
        /*0c0e*/ 	.byte	0x3f
	.zero		1


	//   ....[75]....
        /*0c10*/ 	.word	0x00012c00
        /*0c14*/ 	.word	0x00000009
        /*0c18*/ 	.word	0x00016820
        /*0c1c*/ 	.short	0x010a
        /*0c1e*/ 	.byte	0x3f
	.zero		1


	//   ....[76]....
        /*0c20*/ 	.word	0x00012da0
        /*0c24*/ 	.word	0x00000007
        /*0c28*/ 	.word	0x00000000
        /*0c2c*/ 	.short	0x010a
        /*0c2e*/ 	.byte	0x3f
	.zero		1


	//   ....[77]....
        /*0c30*/ 	.word	0x00012df0
        /*0c34*/ 	.word	0x00000003
        /*0c38*/ 	.word	0x00000000
        /*0c3c*/ 	.short	0x010a
        /*0c3e*/ 	.byte	0x3f
	.zero		1


	//   ....[78]....
        /*0c40*/ 	.word	0x00012e40
        /*0c44*/ 	.word	0x00000005
        /*0c48*/ 	.word	0x00000000
        /*0c4c*/ 	.short	0x010a
        /*0c4e*/ 	.byte	0x3f
	.zero		1


	//----- nvinfo : EIATTR_NUM_MBARRIERS
	.align		4
.L_1597:
        /*0c50*/ 	.byte	0x03, 0x38
        /*0c52*/ 	.short	0x0016


	//----- nvinfo : EIATTR_EXIT_INSTR_OFFSETS
	.align		4
        /*0c54*/ 	.byte	0x04, 0x1c
        /*0c56*/ 	.short	(.L_1599 - .L_1598)


	//   ....[0]....
.L_1598:
        /*0c58*/ 	.word	0x00000a70


	//   ....[1]....
        /*0c5c*/ 	.word	0x0000a900


	//   ....[2]....
        /*0c60*/ 	.word	0x00010bd0


	//----- nvinfo : EIATTR_MAX_THREADS
	.align		4
.L_1599:
        /*0c64*/ 	.byte	0x04, 0x05
        /*0c66*/ 	.short	(.L_1601 - .L_1600)
.L_1600:
        /*0c68*/ 	.word	0x00000200
        /*0c6c*/ 	.word	0x00000001
        /*0c70*/ 	.word	0x00000001


	//----- nvinfo : EIATTR_CRS_STACK_SIZE
	.align		4
.L_1601:
        /*0c74*/ 	.byte	0x04, 0x1e
        /*0c76*/ 	.short	(.L_1603 - .L_1602)
.L_1602:
        /*0c78*/ 	.word	0x00000000


	//----- nvinfo : EIATTR_CBANK_PARAM_SIZE
	.align		4
.L_1603:
        /*0c7c*/ 	.byte	0x03, 0x19
        /*0c7e*/ 	.short	0x0af0


	//----- nvinfo : EIATTR_PARAM_CBANK
	.align		4
        /*0c80*/ 	.byte	0x04, 0x0a
        /*0c82*/ 	.short	(.L_1605 - .L_1604)
	.align		4
.L_1604:
        /*0c84*/ 	.word	index@(.nv.constant0._ZN7cutlass13device_kernelIN5flash11enable_sm90INS1_16FlashAttnFwdSm90INS1_25CollectiveMainloopFwdSm90ILi2EN4cute5tupleIJNS5_1CILi1EEES8_S8_EEENS6_IJNS7_ILi192EEENS7_ILi128EEENS7_ILi64EEEEEELi64ENS_6half_tEfNS_4arch4Sm90ELb1ELb0ELb0ELb1ELb0ELb0ELb0ELb1ELb1ELb1ELb1ELb0EEENS1_21CollectiveEpilogueFwdINS6_IJSA_SC_SB_EEES9_SE_SG_Li384ELb1ELb1ELb1ELb0EEENS1_36VarlenDynamicPersistentTileSchedulerILi192ELi128ELi384ELi128ELb1ELb1ELb1ELb1ELb1ELb1EEEEEEEEEvNT_6ParamsE)
        /*0c88*/ 	.short	0x0210
        /*0c8a*/ 	.short	0x0af0


	//----- nvinfo : EIATTR_SW_WAR
	.align		4
.L_1605:
        /*0c8c*/ 	.byte	0x04, 0x36
        /*0c8e*/ 	.short	(.L_1607 - .L_1606)
.L_1606:
        /*0c90*/ 	.word	0x00000008
.L_1607:


//--------------------- .nv.info._ZN7cutlass13device_kernelIN5flash11enable_sm90INS1_16FlashAttnFwdSm90INS1_25CollectiveMainloopFwdSm90ILi2EN4cute5tupleIJNS5_1CILi1EEES8_S8_EEENS6_IJNS7_ILi192EEENS7_ILi128EEENS7_ILi64EEEEEELi64ENS_6half_tEfNS_4arch4Sm90ELb1ELb0ELb0ELb1ELb0ELb1ELb0ELb1ELb1ELb1ELb1ELb0EEENS1_21CollectiveEpilogueFwdINS6_IJSA_SC_SB_EEES9_SE_SG_Li384ELb1ELb1ELb1ELb0EEENS1_36VarlenDynamicPersistentTileSchedulerILi192ELi128ELi384ELi128ELb1ELb1ELb1ELb1ELb1ELb1EEEEEEEEEvNT_6ParamsE --------------------------
	.section	.nv.info._ZN7cutlass13device_kernelIN5flash11enable_sm90INS1_16FlashAttnFwdSm90INS1_25CollectiveMainloopFwdSm90ILi2EN4cute5tupleIJNS5_1CILi1EEES8_S8_EEENS6_IJNS7_ILi192EEENS7_ILi128EEENS7_ILi64EEEEEELi64ENS_6half_tEfNS_4arch4Sm90ELb1ELb0ELb0ELb1ELb0ELb1ELb0ELb1ELb1ELb1ELb1ELb0EEENS1_21CollectiveEpilogueFwdINS6_IJSA_SC_SB_EEES9_SE_SG_Li384ELb1ELb1ELb1ELb0EEENS1_36VarlenDynamicPersistentTileSchedulerILi192ELi128ELi384ELi128ELb1ELb1ELb1ELb1ELb1ELb1EEEEEEEEEvNT_6ParamsE,"",@"SHT_CUDA_INFO"
	.sectionflags	@""
	.align	4


	//----- nvinfo : EIATTR_CUDA_API_VERSION
	.align		4
        /*0000*/ 	.byte	0x04, 0x37
        /*0002*/ 	.short	(.L_1609 - .L_1608)
.L_1608:
        /*0004*/ 	.word	0x00000082


	//----- nvinfo : EIATTR_KPARAM_INFO
	.align		4
.L_1609:
        /*0008*/ 	.byte	0x04, 0x17
        /*000a*/ 	.short	(.L_1611 - .L_1610)
.L_1610:
        /*000c*/ 	.word	0x00000000
        /*0010*/ 	.short	0x0000
        /*0012*/ 	.short	0x0070
        /*0014*/ 	.byte	0x00, 0xf0, 0x01, 0x2a


	//----- nvinfo : EIATTR_SPARSE_MMA_MASK
	.align		4
.L_1611:
        /*0018*/ 	.byte	0x03, 0x50
        /*001a*/ 	.short	0x0000


	//----- nvinfo : EIATTR_MAXREG_COUNT
	.align		4
        /*001c*/ 	.byte	0x03, 0x1b
        /*001e*/ 	.short	0x0080


	//----- nvinfo : EIATTR_NUM_BARRIERS
	.align		4
        /*0020*/ 	.byte	0x02, 0x4c
        /*0022*/ 	.byte	0x10
	.zero		1


	//----- nvinfo : EIATTR_EXTERNS
	.align		4
        /*0024*/ 	.byte	0x04, 0x0f
        /*0026*/ 	.short	(.L_1613 - .L_1612)


	//   ....[0]....
	.align		4
.L_1612:
        /*0028*/ 	.word	index@(__assertfail)


	//----- nvinfo : EIATTR_ANNOTATIONS
	.align		4
.L_1613:
        /*002c*/ 	.byte	0x04, 0x55
        /*002e*/ 	.short	(.L_1615 - .L_1614)


	//   ....[0]....
.L_1614:
        /* <DEDUP_REMOVED lines=80> */


	//----- nvinfo : EIATTR_MERCURY_ISA_VERSION
	.align		4
.L_1615:
        /*0520*/ 	.byte	0x03, 0x5f
        /*0522*/ 	.short	0x0101


	//----- nvinfo : EIATTR_UNUSED_LOAD_BYTE_OFFSET
	.align		4
        /*0524*/ 	.byte	0x04, 0x44
        /*0526*/ 	.short	(.L_1617 - .L_1616)


	//   ....[0]....
.L_1616:
        /*0528*/ 	.word	0x00000ad0
        /*052c*/ 	.word	0x0000fff0


	//   ....[1]....
        /*0530*/ 	.word	0x00010320
        /*0534*/ 	.word	0x0000fff0


	//----- nvinfo : EIATTR_INT_WARP_WIDE_INSTR_OFFSETS
	.align		4
.L_1617:
        /*0538*/ 	.byte	0x04, 0x31
        /*053a*/ 	.short	(.L_1619 - .L_1618)


	//   ....[0]....
.L_1618:
        /*053c*/ 	.word	0x00000180


	//   ....[1]....
        /*0540*/ 	.word	0x00000220


	//   ....[2]....
        /*0544*/ 	.word	0x00000290


	//   ....[3]....
        /*0548*/ 	.word	0x000152a0


	//   ....[4]....
        /*054c*/ 	.word	0x00015330


	//   ....[5]....
        /*0550*/ 	.word	0x00018430


	//   ....[6]....
        /*0554*/ 	.word	0x000184c0


	//----- nvinfo : EIATTR_COOP_GROUP_MASK_REGIDS
	.align		4
.L_1619:
        /*0558*/ 	.byte	0x04, 0x29
        /*055a*/ 	.short	(.L_1621 - .L_1620)


	//   ....[0]....
.L_1620:
        /*055c*/ 	.word	0xffffffff


	//   ....[1]....
        /*0560*/ 	.word	0xffffffff


	//   ....[2]....
        /*0564*/ 	.word	0xffffffff


	//   ....[3]....
        /*0568*/ 	.word	0xffffffff


	//   ....[4]....
        /*056c*/ 	.word	0xffffffff


	//   ....[5]....
        /*0570*/ 	.word	0xffffffff


	//   ....[6]....
        /*0574*/ 	.word	0xffffffff


	//   ....[7]....
        /*0578*/ 	.word	0xffffffff


	//   ....[8]....
        /*057c*/ 	.word	0xffffffff


	//   ....[9]....
        /*0580*/ 	.word	0xffffffff


	//   ....[10]....
        /*0584*/ 	.word	0xffffffff


	//   ....[11]....
        /*0588*/ 	.word	0xffffffff


	//   ....[12]....
        /*058c*/ 	.word	0xffffffff


	//   ....[13]....
        /*0590*/ 	.word	0xffffffff


	//   ....[14]....
        /*0594*/ 	.word	0xffffffff


	//   ....[15]....
        /*0598*/ 	.word	0xffffffff


	//   ....[16]....
        /*059c*/ 	.word	0xffffffff


	//   ....[17]....
        /*05a0*/ 	.word	0xffffffff


	//   ....[18]....
        /*05a4*/ 	.word	0xffffffff


	//   ....[19]....
        /*05a8*/ 	.word	0xffffffff


	//   ....[20]....
        /*05ac*/ 	.word	0xffffffff


	//   ....[21]....
        /*05b0*/ 	.word	0xffffffff


	//   ....[22]....
        /*05b4*/ 	.word	0xffffffff


	//   ....[23]....
        /*05b8*/ 	.word	0xffffffff


	//   ....[24]....
        /*05bc*/ 	.word	0xffffffff


	//   ....[25]....
        /*05c0*/ 	.word	0xffffffff


	//   ....[26]....
        /*05c4*/ 	.word	0xffffffff


	//   ....[27]....
        /*05c8*/ 	.word	0xffffffff


	//   ....[28]....
        /*05cc*/ 	.word	0xffffffff


	//   ....[29]....
        /*05d0*/ 	.word	0xffffffff


	//   ....[30]....
        /*05d4*/ 	.word	0xffffffff


	//   ....[31]....
        /*05d8*/ 	.word	0xffffffff


	//   ....[32]....
        /*05dc*/ 	.word	0xffffffff


	//   ....[33]....
        /*05e0*/ 	.word	0xffffffff


	//   ....[34]....
        /*05e4*/ 	.word	0xffffffff


	//   ....[35]....
        /*05e8*/ 	.word	0xffffffff


	//   ....[36]....
        /*05ec*/ 	.word	0xffffffff


	//   ....[37]....
        /*05f0*/ 	.word	0xffffffff


	//   ....[38]....
        /*05f4*/ 	.word	0xffffffff


	//   ....[39]....
        /*05f8*/ 	.word	0xffffffff


	//   ....[40]....
        /*05fc*/ 	.word	0xffffffff


	//   ....[41]....
        /*0600*/ 	.word	0xffffffff


	//   ....[42]....
        /*0604*/ 	.word	0xffffffff


	//   ....[43]....
        /*0608*/ 	.word	0xffffffff


	//   ....[44]....
        /*060c*/ 	.word	0xffffffff


	//   ....[45]....
        /*0610*/ 	.word	0xffffffff


	//   ....[46]....
        /*0614*/ 	.word	0xffffffff


	//   ....[47]....
        /*0618*/ 	.word	0xffffffff


	//   ....[48]....
        /*061c*/ 	.word	0xffffffff


	//   ....[49]....
        /*0620*/ 	.word	0xffffffff


	//   ....[50]....
        /*0624*/ 	.word	0xffffffff


	//   ....[51]....
        /*0628*/ 	.word	0xffffffff


	//   ....[52]....
        /*062c*/ 	.word	0xffffffff


	//   ....[53]....
        /*0630*/ 	.word	0xffffffff


	//   ....[54]....
        /*0634*/ 	.word	0xffffffff


	//   ....[55]....
        /*0638*/ 	.word	0xffffffff


	//   ....[56]....
        /*063c*/ 	.word	0xffffffff


	//   ....[57]....
        /*0640*/ 	.word	0xffffffff


	//   ....[58]....
        /*0644*/ 	.word	0xffffffff


	//   ....[59]....
        /*0648*/ 	.word	0xffffffff


	//   ....[60]....
        /*064c*/ 	.word	0xffffffff


	//   ....[61]....
        /*0650*/ 	.word	0xffffffff


	//   ....[62]....
        /*0654*/ 	.word	0xffffffff


	//   ....[63]....
        /*0658*/ 	.word	0xffffffff


	//   ....[64]....
        /*065c*/ 	.word	0xffffffff


	//   ....[65]....
        /*0660*/ 	.word	0xffffffff


	//   ....[66]....
        /*0664*/ 	.word	0xffffffff


	//   ....[67]....
        /*0668*/ 	.word	0xffffffff


	//   ....[68]....
        /*066c*/ 	.word	0xffffffff


	//   ....[69]....
        /*0670*/ 	.word	0xffffffff


	//   ....[70]....
        /*0674*/ 	.word	0xffffffff


	//   ....[71]....
        /*0678*/ 	.word	0xffffffff


	//   ....[72]....
        /*067c*/ 	.word	0xffffffff


	//   ....[73]....
        /*0680*/ 	.word	0xffffffff


	//   ....[74]....
        /*0684*/ 	.word	0xffffffff


	//   ....[75]....
        /*0688*/ 	.word	0xffffffff


	//   ....[76]....
        /*068c*/ 	.word	0xffffffff


	//   ....[77]....
        /*0690*/ 	.word	0xffffffff


	//   ....[78]....
        /*0694*/ 	.word	0xffffffff


	//   ....[79]....
        /*0698*/ 	.word	0xffffffff


	//   ....[80]....
        /*069c*/ 	.word	0xffffffff


	//   ....[81]....
        /*06a0*/ 	.word	0xffffffff


	//   ....[82]....
        /*06a4*/ 	.word	0xffffffff


	//   ....[83]....
        /*06a8*/ 	.word	0xffffffff


	//   ....[84]....
        /*06ac*/ 	.word	0xffffffff


	//   ....[85]....
        /*06b0*/ 	.word	0xffffffff


	//   ....[86]....
        /*06b4*/ 	.word	0xffffffff


	//   ....[87]....
        /*06b8*/ 	.word	0xffffffff


	//   ....[88]....
        /*06bc*/ 	.word	0xffffffff


	//   ....[89]....
        /*06c0*/ 	.word	0xffffffff


	//   ....[90]....
        /*06c4*/ 	.word	0xffffffff


	//   ....[91]....
        /*06c8*/ 	.word	0xffffffff


	//   ....[92]....
        /*06cc*/ 	.word	0xffffffff


	//   ....[93]....
        /*06d0*/ 	.word	0xffffffff


	//   ....[94]....
        /*06d4*/ 	.word	0xffffffff


	//   ....[95]....
        /*06d8*/ 	.word	0xffffffff


	//   ....[96]....
        /*06dc*/ 	.word	0xffffffff


	//   ....[97]....
        /*06e0*/ 	.word	0xffffffff


	//   ....[98]....
        /*06e4*/ 	.word	0xffffffff


	//   ....[99]....
        /*06e8*/ 	.word	0xffffffff


	//   ....[100]....
        /*06ec*/ 	.word	0xffffffff


	//   ....[101]....
        /*06f0*/ 	.word	0xffffffff


	//   ....[102]....
        /*06f4*/ 	.word	0xffffffff


	//   ....[103]....
        /*06f8*/ 	.word	0xffffffff


	//   ....[104]....
        /*06fc*/ 	.word	0xffffffff


	//   ....[105]....
        /*0700*/ 	.word	0xffffffff


	//   ....[106]....
        /*0704*/ 	.word	0xffffffff


	//   ....[107]....
        /*0708*/ 	.word	0xffffffff


	//   ....[108]....
        /*070c*/ 	.word	0xffffffff


	//   ....[109]....
        /*0710*/ 	.word	0xffffffff


	//   ....[110]....
        /*0714*/ 	.word	0xffffffff


	//   ....[111]....
        /*0718*/ 	.word	0xffffffff


	//   ....[112]....
        /*071c*/ 	.word	0xffffffff


	//   ....[113]....
        /*0720*/ 	.word	0xffffffff


	//   ....[114]....
        /*0724*/ 	.word	0xffffffff


	//   ....[115]....
        /*0728*/ 	.word	0xffffffff


	//   ....[116]....
        /*072c*/ 	.word	0xffffffff


	//   ....[117]....
        /*0730*/ 	.word	0xffffffff


	//   ....[118]....
        /*0734*/ 	.word	0xffffffff


	//   ....[119]....
        /*0738*/ 	.word	0xffffffff


	//   ....[120]....
        /*073c*/ 	.word	0xffffffff


	//   ....[121]....
        /*0740*/ 	.word	0xffffffff


	//   ....[122]....
        /*0744*/ 	.word	0xffffffff


	//   ....[123]....
        /*0748*/ 	.word	0xffffffff


	//   ....[124]....
        /*074c*/ 	.word	0xffffffff


	//   ....[125]....
        /*0750*/ 	.word	0xffffffff


	//   ....[126]....
        /*0754*/ 	.word	0xffffffff


	//   ....[127]....
        /*0758*/ 	.word	0xffffffff


	//   ....[128]....
        /*075c*/ 	.word	0xffffffff


	//   ....[129]....
        /*0760*/ 	.word	0xffffffff


	//   ....[130]....
        /*0764*/ 	.word	0x0500000f


	//   ....[131]....
        /*0768*/ 	.word	0x0500000f


	//   ....[132]....
        /*076c*/ 	.word	0x0500000f


	//   ....[133]....
        /*0770*/ 	.word	0x0500000f


	//   ....[134]....
        /*0774*/ 	.word	0x0500000f


	//   ....[135]....
        /*0778*/ 	.word	0x0500000f


	//   ....[136]....
        /*077c*/ 	.word	0x0500000f


	//   ....[137]....
        /*0780*/ 	.word	0x0500000f


	//   ....[138]....
        /*0784*/ 	.word	0x0500000f


	//   ....[139]....
        /*0788*/ 	.word	0x0500000f


	//   ....[140]....
        /*078c*/ 	.word	0x0500000f


	//   ....[141]....
        /*0790*/ 	.word	0x0500000f


	//   ....[142]....
        /*0794*/ 	.word	0x0500000f


	//   ....[143]....
        /*0798*/ 	.word	0x0500000f


	//   ....[144]....
        /*079c*/ 	.word	0x0500000f


	//   ....[145]....
        /*07a0*/ 	.word	0x0500000f


	//   ....[146]....
        /*07a4*/ 	.word	0x0500000f


	//   ....[147]....
        /*07a8*/ 	.word	0x0500000f


	//   ....[148]....
        /*07ac*/ 	.word	0x0500000f


	//   ....[149]....
        /*07b0*/ 	.word	0x0500000f


	//   ....[150]....
        /*07b4*/ 	.word	0x0500000f


	//   ....[151]....
        /*07b8*/ 	.word	0x0500000f


	//   ....[152]....
        /*07bc*/ 	.word	0x0500000f


	//   ....[153]....
        /*07c0*/ 	.word	0x0500000f


	//   ....[154]....
        /*07c4*/ 	.word	0x0500000f


	//   ....[155]....
        /*07c8*/ 	.word	0x0500000f


	//   ....[156]....
        /*07cc*/ 	.word	0x0500000f


	//   ....[157]....
        /*07d0*/ 	.word	0x0500000f


	//   ....[158]....
        /*07d4*/ 	.word	0x0500000f


	//   ....[159]....
        /*07d8*/ 	.word	0x0500000f


	//   ....[160]....
        /*07dc*/ 	.word	0x0500000f


	//   ....[161]....
        /*07e0*/ 	.word	0x0500000f


	//   ....[162]....
        /*07e4*/ 	.word	0x0500000f


	//   ....[163]....
        /*07e8*/ 	.word	0x0500000f


	//   ....[164]....
        /*07ec*/ 	.word	0x0500000f


	//   ....[165]....
        /*07f0*/ 	.word	0x0500000f


	//   ....[166]....
        /*07f4*/ 	.word	0x0500000f


	//   ....[167]....
        /*07f8*/ 	.word	0x0500000f


	//   ....[168]....
        /*07fc*/ 	.word	0x0500000f


	//   ....[169]....
        /*0800*/ 	.word	0x0500000f


	//   ....[170]....
        /*0804*/ 	.word	0x0500000f


	//   ....[171]....
        /*0808*/ 	.word	0x0500000f


	//   ....[172]....
        /*080c*/ 	.word	0x0500000f


	//   ....[173]....
        /*0810*/ 	.word	0x0500000f


	//   ....[174]....
        /*0814*/ 	.word	0x0500000f


	//   ....[175]....
        /*0818*/ 	.word	0x0500000f


	//   ....[176]....
        /*081c*/ 	.word	0x0500000f


	//   ....[177]....
        /*0820*/ 	.word	0x0500000f


	//   ....[178]....
        /*0824*/ 	.word	0x0500000f


	//   ....[179]....
        /*0828*/ 	.word	0x0500000f


	//   ....[180]....
        /*082c*/ 	.word	0x0500000f


	//   ....[181]....
        /*0830*/ 	.word	0x0500000f


	//   ....[182]....
        /*0834*/ 	.word	0x0500000f


	//   ....[183]....
        /*0838*/ 	.word	0x0500000f


	//   ....[184]....
        /*083c*/ 	.word	0x0500000f


	//   ....[185]....
        /*0840*/ 	.word	0x0500000f


	//   ....[186]....
        /*0844*/ 	.word	0x0500000f


	//   ....[187]....
        /*0848*/ 	.word	0x0500000f


	//   ....[188]....
        /*084c*/ 	.word	0x0500000f


	//   ....[189]....
        /*0850*/ 	.word	0x0500000f


	//   ....[190]....
        /*0854*/ 	.word	0x0500000f


	//   ....[191]....
        /*0858*/ 	.word	0x0500000f


	//   ....[192]....
        /*085c*/ 	.word	0x0500000f


	//   ....[193]....
        /*0860*/ 	.word	0x0500000f


	//   ....[194]....
        /*0864*/ 	.word	0x0500000f


	//   ....[195]....
        /*0868*/ 	.word	0x0500000f


	//   ....[196]....
        /*086c*/ 	.word	0x0500000f


	//   ....[197]....
        /*0870*/ 	.word	0x0500000f


	//   ....[198]....
        /*0874*/ 	.word	0x0500000f


	//   ....[199]....
        /*0878*/ 	.word	0x0500000f


	//   ....[200]....
        /*087c*/ 	.word	0x0500000f


	//   ....[201]....
        /*0880*/ 	.word	0x0500000f


	//   ....[202]....
        /*0884*/ 	.word	0x0500000f


	//   ....[203]....
        /*0888*/ 	.word	0x0500000f


	//   ....[204]....
        /*088c*/ 	.word	0x0500000f


	//   ....[205]....
        /*0890*/ 	.word	0x0500000f


	//   ....[206]....
        /*0894*/ 	.word	0x0500000f


	//   ....[207]....
        /*0898*/ 	.word	0x0500000f


	//   ....[208]....
        /*089c*/ 	.word	0x0500000f


	//   ....[209]....
        /*08a0*/ 	.word	0x0500000f


	//   ....[210]....
        /*08a4*/ 	.word	0x0500000f


	//   ....[211]....
        /*08a8*/ 	.word	0x0500000f


	//----- nvinfo : EIATTR_COOP_GROUP_INSTR_OFFSETS
	.align		4
.L_1621:
        /*08ac*/ 	.byte	0x04, 0x28
        /*08ae*/ 	.short	(.L_1623 - .L_1622)


	//   ....[0]....
.L_1622:
        /*08b0*/ 	.word	0x00000060


	//   ....[1]....
        /*08b4*/ 	.word	0x00000190


	//   ....[2]....
        /*08b8*/ 	.word	0x00000240


	//   ....[3]....
        /*08bc*/ 	.word	0x00000400


	//   ....[4]....
        /*08c0*/ 	.word	0x00000560


	//   ....[5]....
        /*08c4*/ 	.word	0x00000680


	//   ....[6]....
        /*08c8*/ 	.word	0x000007e0


	//   ....[7]....
        /*08cc*/ 	.word	0x00005d30


	//   ....[8]....
        /*08d0*/ 	.word	0x000064d0


	//   ....[9]....
        /*08d4*/ 	.word	0x000064e0


	//   ....[10]....
        /*08d8*/ 	.word	0x000064f0


	//   ....[11]....
        /*08dc*/ 	.word	0x00006500


	//   ....[12]....
        /*08e0*/ 	.word	0x00006840


	//   ....[13]....
        /*08e4*/ 	.word	0x00006850


	//   ....[14]....
        /*08e8*/ 	.word	0x00006860


	//   ....[15]....
        /*08ec*/ 	.word	0x00006870


	//   ....[16]....
        /*08f0*/ 	.word	0x00007b50


	//   ....[17]....
        /*08f4*/ 	.word	0x00007b60


	//   ....[18]....
        /*08f8*/ 	.word	0x00007b70


	//   ....[19]....
        /*08fc*/ 	.word	0x00007b80


	//   ....[20]....
        /*0900*/ 	.word	0x00007c80


	//   ....[21]....
        /*0904*/ 	.word	0x00007ca0


	//   ....[22]....
        /*0908*/ 	.word	0x00007d40


	//   ....[23]....
        /*090c*/ 	.word	0x00007d70


	//   ....[24]....
        /*0910*/ 	.word	0x00009350


	//   ....[25]....
        /*0914*/ 	.word	0x000099f0


	//   ....[26]....
        /*0918*/ 	.word	0x00009a00


	//   ....[27]....
        /*091c*/ 	.word	0x00009a20


	//   ....[28]....
        /*0920*/ 	.word	0x0000a2d0


	//   ....[29]....
        /*0924*/ 	.word	0x0000a2f0


	//   ....[30]....
        /*0928*/ 	.word	0x0000b8b0


	//   ....[31]....
        /*092c*/ 	.word	0x0000bf50


	//   ....[32]....
        /*0930*/ 	.word	0x0000bf80


	//   ....[33]....
        /*0934*/ 	.word	0x0000bfa0


	//   ....[34]....
        /*0938*/ 	.word	0x0000c9c0


	//   ....[35]....
        /*093c*/ 	.word	0x0000ca40


	//   ....[36]....
        /*0940*/ 	.word	0x0000e2a0


	//   ....[37]....
        /*0944*/ 	.word	0x0000e2c0


	//   ....[38]....
        /*0948*/ 	.word	0x0000ea10


	//   ....[39]....
        /*094c*/ 	.word	0x0000eaa0


	//   ....[40]....
        /*0950*/ 	.word	0x0000fad0


	//   ....[41]....
        /*0954*/ 	.word	0x0000fdf0


	//   ....[42]....
        /*0958*/ 	.word	0x0000fe80


	//   ....[43]....
        /*095c*/ 	.word	0x0000fe90


	//   ....[44]....
        /*0960*/ 	.word	0x00010bf0


	//   ....[45]....
        /*0964*/ 	.word	0x00010c10


	//   ....[46]....
        /*0968*/ 	.word	0x00010c20


	//   ....[47]....
        /*096c*/ 	.word	0x00010c30


	//   ....[48]....
        /*0970*/ 	.word	0x00011150


	//   ....[49]....
        /*0974*/ 	.word	0x00011190


	//   ....[50]....
        /*0978*/ 	.word	0x000111c0


	//   ....[51]....
        /*097c*/ 	.word	0x000111f0


	//   ....[52]....
        /*0980*/ 	.word	0x00011210


	//   ....[53]....
        /*0984*/ 	.word	0x00011220


	//   ....[54]....
        /*0988*/ 	.word	0x00011260


	//   ....[55]....
        /*098c*/ 	.word	0x00011290


	//   ....[56]....
        /*0990*/ 	.word	0x00011740


	//   ....[57]....
        /*0994*/ 	.word	0x00011750


	//   ....[58]....
        /*0998*/ 	.word	0x000119d0


	//   ....[59]....
        /*099c*/ 	.word	0x000119e0


	//   ....[60]....
        /*09a0*/ 	.word	0x00012470


	//   ....[61]....
        /*09a4*/ 	.word	0x000124a0


	//   ....[62]....
        /*09a8*/ 	.word	0x000124c0


	//   ....[63]....
        /*09ac*/ 	.word	0x000124f0


	//   ....[64]....
        /*09b0*/ 	.word	0x00012520


	//   ....[65]....
        /*09b4*/ 	.word	0x00012530


	//   ....[66]....
        /*09b8*/ 	.word	0x00012560


	//   ....[67]....
        /*09bc*/ 	.word	0x000125a0


	//   ....[68]....
        /*09c0*/ 	.word	0x00012700


	//   ....[69]....
        /*09c4*/ 	.word	0x00012920


	//   ....[70]....
        /*09c8*/ 	.word	0x00012950


	//   ....[71]....
        /*09cc*/ 	.word	0x00012980


	//   ....[72]....
        /*09d0*/ 	.word	0x000129b0


	//   ....[73]....
        /*09d4*/ 	.word	0x000129e0


	//   ....[74]....
        /*09d8*/ 	.word	0x00012a10


	//   ....[75]....
        /*09dc*/ 	.word	0x00012ba0


	//   ....[76]....
        /*09e0*/ 	.word	0x00012bd0


	//   ....[77]....
        /*09e4*/ 	.word	0x00012c00


	//   ....[78]....
        /*09e8*/ 	.word	0x00012c30


	//   ....[79]....
        /*09ec*/ 	.word	0x00012c60


	//   ....[80]....
        /*09f0*/ 	.word	0x00012c90


	//   ....[81]....
        /*09f4*/ 	.word	0x00012d20


	//   ....[82]....
        /*09f8*/ 	.word	0x00012d50


	//   ....[83]....
        /*09fc*/ 	.word	0x00012d60


	//   ....[84]....
        /*0a00*/ 	.word	0x00012da0


	//   ....[85]....
        /*0a04*/ 	.word	0x00014240


	//   ....[86]....
        /*0a08*/ 	.word	0x00015840


	//   ....[87]....
        /*0a0c*/ 	.word	0x000163e0


	//   ....[88]....
        /*0a10*/ 	.word	0x000163f0


	//   ....[89]....
        /*0a14*/ 	.word	0x00016410


	//   ....[90]....
        /*0a18*/ 	.word	0x00016470


	//   ....[91]....
        /*0a1c*/ 	.word	0x00016490


	//   ....[92]....
        /*0a20*/ 	.word	0x00016510


	//   ....[93]....
        /*0a24*/ 	.word	0x00016530


	//   ....[94]....
        /*0a28*/ 	.word	0x000165b0


	//   ....[95]....
        /*0a2c*/ 	.word	0x000165d0


	//   ....[96]....
        /*0a30*/ 	.word	0x00016650


	//   ....[97]....
        /*0a34*/ 	.word	0x00016670


	//   ....[98]....
        /*0a38*/ 	.word	0x000166f0


	//   ....[99]....
        /*0a3c*/ 	.word	0x00016710


	//   ....[100]....
        /*0a40*/ 	.word	0x00016790


	//   ....[101]....
        /*0a44*/ 	.word	0x000167b0


	//   ....[102]....
        /*0a48*/ 	.word	0x000167c0


	//   ....[103]....
        /*0a4c*/ 	.word	0x00016830


	//   ....[104]....
        /*0a50*/ 	.word	0x00016880


	//   ....[105]....
        /*0a54*/ 	.word	0x00016940


	//   ....[106]....
        /*0a58*/ 	.word	0x00016950


	//   ....[107]....
        /*0a5c*/ 	.word	0x000169c0


	//   ....[108]....
        /*0a60*/ 	.word	0x000169d0


	//   ....[109]....
        /*0a64*/ 	.word	0x00016a10


	//   ....[110]....
        /*0a68*/ 	.word	0x00016a30


	//   ....[111]....
        /*0a6c*/ 	.word	0x000189d0


	//   ....[112]....
        /*0a70*/ 	.word	0x00018a00


	//   ....[113]....
        /*0a74*/ 	.word	0x00018a60


	//   ....[114]....
        /*0a78*/ 	.word	0x00018a90


	//   ....[115]....
        /*0a7c*/ 	.word	0x00018ac0


	//   ....[116]....
        /*0a80*/ 	.word	0x00018af0


	//   ....[117]....
        /*0a84*/ 	.word	0x00018b20


	//   ....[118]....
        /*0a88*/ 	.word	0x00018b50


	//   ....[119]....
        /*0a8c*/ 	.word	0x00018cf0


	//   ....[120]....
        /*0a90*/ 	.word	0x00018d20


	//   ....[121]....
        /*0a94*/ 	.word	0x00018d50


	//   ....[122]....
        /*0a98*/ 	.word	0x00018d80


	//   ....[123]....
        /*0a9c*/ 	.word	0x00018db0


	//   ....[124]....
        /*0aa0*/ 	.word	0x00018de0


	//   ....[125]....
        /*0aa4*/ 	.word	0x00018ea0


	//   ....[126]....
        /*0aa8*/ 	.word	0x00018ec0


	//   ....[127]....
        /*0aac*/ 	.word	0x00018ee0


	//   ....[128]....
        /*0ab0*/ 	.word	0x00018f40


	//   ....[129]....
        /*0ab4*/ 	.word	0x00019960


	//   ....[130]....
        /*0ab8*/ 	.word	0x00019dc0


	//   ....[131]....
        /*0abc*/ 	.word	0x00019e70


	//   ....[132]....
        /*0ac0*/ 	.word	0x00019f00


	//   ....[133]....
        /*0ac4*/ 	.word	0x00019f50


	//   ....[134]....
        /*0ac8*/ 	.word	0x00019fa0


	//   ....[135]....
        /*0acc*/ 	.word	0x0001a030


	//   ....[136]....
        /*0ad0*/ 	.word	0x0001a0c0


	//   ....[137]....
        /*0ad4*/ 	.word	0x0001a110


	//   ....[138]....
        /*0ad8*/ 	.word	0x0001a160


	//   ....[139]....
        /*0adc*/ 	.word	0x0001a250


	//   ....[140]....
        /*0ae0*/ 	.word	0x0001a300


	//   ....[141]....
        /*0ae4*/ 	.word	0x0001a350


	//   ....[142]....
        /*0ae8*/ 	.word	0x0001a3a0


	//   ....[143]....
        /*0aec*/ 	.word	0x0001a530


	//   ....[144]....
        /*0af0*/ 	.word	0x0001a6a0


	//   ....[145]....
        /*0af4*/ 	.word	0x0001a710


	//   ....[146]....
        /*0af8*/ 	.word	0x0001a760


	//   ....[147]....
        /*0afc*/ 	.word	0x0001aa30


	//   ....[148]....
        /*0b00*/ 	.word	0x0001aa80


	//   ....[149]....
        /*0b04*/ 	.word	0x0001ab40


	//   ....[150]....
        /*0b08*/ 	.word	0x0001abb0


	//   ....[151]....
        /*0b0c*/ 	.word	0x0001ac10


	//   ....[152]....
        /*0b10*/ 	.word	0x0001acc0


	//   ....[153]....
        /*0b14*/ 	.word	0x0001ad20


	//   ....[154]....
        /*0b18*/ 	.word	0x0001adb0


	//   ....[155]....
        /*0b1c*/ 	.word	0x0001ae30


	//   ....[156]....
        /*0b20*/ 	.word	0x0001ae80


	//   ....[157]....
        /*0b24*/ 	.word	0x0001af10


	//   ....[158]....
        /*0b28*/ 	.word	0x0001afa0


	//   ....[159]....
        /*0b2c*/ 	.word	0x0001b040


	//   ....[160]....
        /*0b30*/ 	.word	0x0001b0e0


	//   ....[161]....
        /*0b34*/ 	.word	0x0001b140


	//   ....[162]....
        /*0b38*/ 	.word	0x0001b1b0


	//   ....[163]....
        /*0b3c*/ 	.word	0x0001b210


	//   ....[164]....
        /*0b40*/ 	.word	0x0001b280


	//   ....[165]....
        /*0b44*/ 	.word	0x0001b340


	//   ....[166]....
        /*0b48*/ 	.word	0x0001b3a0


	//   ....[167]....
        /*0b4c*/ 	.word	0x0001b460


	//   ....[168]....
        /*0b50*/ 	.word	0x0001b740


	//   ....[169]....
        /*0b54*/ 	.word	0x0001b8f0


	//   ....[170]....
        /*0b58*/ 	.word	0x0001b940


	//   ....[171]....
        /*0b5c*/ 	.word	0x0001b9a0


	//   ....[172]....
        /*0b60*/ 	.word	0x0001ba60


	//   ....[173]....
        /*0b64*/ 	.word	0x0001bac0


	//   ....[174]....
        /*0b68*/ 	.word	0x0001bbc0


	//   ....[175]....
        /*0b6c*/ 	.word	0x0001bc20


	//   ....[176]....
        /*0b70*/ 	.word	0x0001bd20


	//   ....[177]....
        /*0b74*/ 	.word	0x0001bd80


	//   ....[178]....
        /*0b78*/ 	.word	0x0001be80


	//   ....[179]....
        /*0b7c*/ 	.word	0x0001bee0


	//   ....[180]....
        /*0b80*/ 	.word	0x0001bfe0


	//   ....[181]....
        /*0b84*/ 	.word	0x0001c040


	//   ....[182]....
        /*0b88*/ 	.word	0x0001c140


	//   ....[183]....
        /*0b8c*/ 	.word	0x0001c1a0


	//   ....[184]....
        /*0b90*/ 	.word	0x0001c250


	//   ....[185]....
        /*0b94*/ 	.word	0x0001c320


	//   ....[186]....
        /*0b98*/ 	.word	0x0001c3f0


	//   ....[187]....
        /*0b9c*/ 	.word	0x0001c450


	//   ....[188]....
        /*0ba0*/ 	.word	0x0001c540


	//   ....[189]....
        /*0ba4*/ 	.word	0x0001c5a0


	//   ....[190]....
        /*0ba8*/ 	.word	0x0001c670


	//   ....[191]....
        /*0bac*/ 	.word	0x0001c6d0


	//   ....[192]....
        /*0bb0*/ 	.word	0x0001c790


	//   ....[193]....
        /*0bb4*/ 	.word	0x0001cab0


	//   ....[194]....
        /*0bb8*/ 	.word	0x0001cb50


	//   ....[195]....
        /*0bbc*/ 	.word	0x0001ccc0


	//   ....[196]....
        /*0bc0*/ 	.word	0x0001cd30


	//   ....[197]....
        /*0bc4*/ 	.word	0x0001cda0


	//   ....[198]....
        /*0bc8*/ 	.word	0x0001ce10


	//   ....[199]....
        /*0bcc*/ 	.word	0x0001ce80


	//   ....[200]....
        /*0bd0*/ 	.word	0x0001cf00


	//   ....[201]....
        /*0bd4*/ 	.word	0x0001cf80


	//   ....[202]....
        /*0bd8*/ 	.word	0x0001d010


	//   ....[203]....
        /*0bdc*/ 	.word	0x0001d080


	//   ....[204]....
        /*0be0*/ 	.word	0x0001d0f0


	//   ....[205]....
        /*0be4*/ 	.word	0x0001d160


	//   ....[206]....
        /*0be8*/ 	.word	0x0001d1e0


	//   ....[207]....
        /*0bec*/ 	.word	0x0001d250


	//   ....[208]....
        /*0bf0*/ 	.word	0x0001d300


	//   ....[209]....
        /*0bf4*/ 	.word	0x0001d350


	//   ....[210]....
        /*0bf8*/ 	.word	0x0001d3e0


	//   ....[211]....
        /*0bfc*/ 	.word	0x0001d510


	//----- nvinfo : EIATTR_REG_RECONFIG
	.align		4
.L_1623:
        /*0c00*/ 	.byte	0x01, 0x54
	.zero		2


	//----- nvinfo : EIATTR_SYSCALL_OFFSETS
	.align		4
        /*0c04*/ 	.byte	0x04, 0x46
        /*0c06*/ 	.short	(.L_1625 - .L_1624)


	//   ....[0]....
.L_1624:
        /*0c08*/ 	.word	0x00001b80


	//   ....[1]....
        /*0c0c*/ 	.word	0x00001cd0


	//   ....[2]....
        /*0c10*/ 	.word	0x00005ee0


	//   ....[3]....
        /*0c14*/ 	.word	0x00006200


	//   ....[4]....
        /*0c18*/ 	.word	0x00015490


	//   ....[5]....
        /*0c1c*/ 	.word	0x000155e0


	//   ....[6]....
        /*0c20*/ 	.word	0x000156e0


	//   ....[7]....
        /*0c24*/ 	.word	0x00015f10


	//----- nvinfo : EIATTR_MBARRIER_INSTR_OFFSETS
	.align		4
.L_1625:
        /*0c28*/ 	.byte	0x04, 0x39
        /*0c2a*/ 	.short	(.L_1627 - .L_1626)


	//   ....[0]....
.L_1626:
        /*0c2c*/ 	.word	0x000002b0
        /*0c30*/ 	.word	0x000000ff
        /*0c34*/ 	.word	0x00016800
        /*0c38*/ 	.short	0x0100
        /*0c3a*/ 	.byte	0x08
	.zero		1


	//   ....[1]....
        /*0c3c*/ 	.word	0x000002c0
        /*0c40*/ 	.word	0x000000ff
        /*0c44*/ 	.word	0x00016820
        /*0c48*/ 	.short	0x0100
        /*0c4a*/ 	.byte	0x08
	.zero		1


	//   ....[2]....
        /*0c4c*/ 	.word	0x000003b0
        /*0c50*/ 	.word	0x000000ff
        /*0c54*/ 	.word	0x00016830
        /*0c58*/ 	.short	0x0100
        /*0c5a*/ 	.byte	0x08
	.zero		1


	//   ....[3]....
        /*0c5c*/ 	.word	0x000003c0
        /*0c60*/ 	.word	0x000000ff
        /*0c64*/ 	.word	0x00016840
        /*0c68*/ 	.short	0x0100
        /*0c6a*/ 	.byte	0x08
	.zero		1


	//   ....[4]....
        /*0c6c*/ 	.word	0x000003d0
        /*0c70*/ 	.word	0x000000ff
        /*0c74*/ 	.word	0x00016838
        /*0c78*/ 	.short	0x0100
        /*0c7a*/ 	.byte	0x08
	.zero		1


	//   ....[5]....
        /*0c7c*/ 	.word	0x000003e0
        /*0c80*/ 	.word	0x000000ff
        /*0c84*/ 	.word	0x00016848
        /*0c88*/ 	.short	0x0100
        /*0c8a*/ 	.byte	0x08
	.zero		1


	//   ....[6]....
        /*0c8c*/ 	.word	0x00000510
        /*0c90*/ 	.word	0x000000ff
        /*0c94*/ 	.word	0x00016850
        /*0c98*/ 	.short	0x0100
        /*0c9a*/ 	.byte	0x08
	.zero		1


	//   ....[7]....
        /*0c9c*/ 	.word	0x00000520
        /*0ca0*/ 	.word	0x000000ff
        /*0ca4*/ 	.word	0x00016860
        /*0ca8*/ 	.short	0x0100
        /*0caa*/ 	.byte	0x08
	.zero		1


	//   ....[8]....
        /*0cac*/ 	.word	0x00000530
        /*0cb0*/ 	.word	0x000000ff
        /*0cb4*/ 	.word	0x00016858
        /*0cb8*/ 	.short	0x0100
        /*0cba*/ 	.byte	0x08
	.zero		1


	//   ....[9]....
        /*0cbc*/ 	.word	0x00000540
        /*0cc0*/ 	.word	0x000000ff
        /*0cc4*/ 	.word	0x00016868
        /*0cc8*/ 	.short	0x0100
        /*0cca*/ 	.byte	0x08
	.zero		1


	//   ....[10]....
        /*0ccc*/ 	.word	0x00000630
        /*0cd0*/ 	.word	0x000000ff
        /*0cd4*/ 	.word	0x00016870
        /*0cd8*/ 	.short	0x0100
        /*0cda*/ 	.byte	0x06
	.zero		1


	//   ....[11]....
        /*0cdc*/ 	.word	0x00000640
        /*0ce0*/ 	.word	0x000000ff
        /*0ce4*/ 	.word	0x00016880
        /*0ce8*/ 	.short	0x0100
        /*0cea*/ 	.byte	0x06
	.zero		1


	//   ....[12]....
        /*0cec*/ 	.word	0x00000650
        /*0cf0*/ 	.word	0x000000ff
        /*0cf4*/ 	.word	0x00016878
        /*0cf8*/ 	.short	0x0100
        /*0cfa*/ 	.byte	0x06
	.zero		1


	//   ....[13]....
        /*0cfc*/ 	.word	0x00000660
        /*0d00*/ 	.word	0x000000ff
        /*0d04*/ 	.word	0x00016888
        /*0d08*/ 	.short	0x0100
        /*0d0a*/ 	.byte	0x06
	.zero		1


	//   ....[14]....
        /*0d0c*/ 	.word	0x00000790
        /*0d10*/ 	.word	0x000000ff
        /*0d14*/ 	.word	0x00016890
        /*0d18*/ 	.short	0x0100
        /*0d1a*/ 	.byte	0x08
	.zero		1


	//   ....[15]....
        /*0d1c*/ 	.word	0x000007a0
        /*0d20*/ 	.word	0x000000ff
        /*0d24*/ 	.word	0x000168a0
        /*0d28*/ 	.short	0x0100
        /*0d2a*/ 	.byte	0x08
	.zero		1


	//   ....[16]....
        /*0d2c*/ 	.word	0x000007b0
        /*0d30*/ 	.word	0x000000ff
        /*0d34*/ 	.word	0x00016898
        /*0d38*/ 	.short	0x0100
        /*0d3a*/ 	.byte	0x08
	.zero		1


	//   ....[17]....
        /*0d3c*/ 	.word	0x000007c0
        /*0d40*/ 	.word	0x000000ff
        /*0d44*/ 	.word	0x000168a8
        /*0d48*/ 	.short	0x0100
        /*0d4a*/ 	.byte	0x08
	.zero		1


	//   ....[18]....
        /*0d4c*/ 	.word	0x000008f0
        /*0d50*/ 	.word	0x000000ff
        /*0d54*/ 	.word	0x000168b0
        /*0d58*/ 	.short	0x0100
        /*0d5a*/ 	.byte	0x08
	.zero		1


	//   ....[19]....
        /*0d5c*/ 	.word	0x00000900
        /*0d60*/ 	.word	0x000000ff
        /*0d64*/ 	.word	0x000168c0
        /*0d68*/ 	.short	0x0100
        /*0d6a*/ 	.byte	0x08
	.zero		1


	//   ....[20]....
        /*0d6c*/ 	.word	0x00000910
        /*0d70*/ 	.word	0x000000ff
        /*0d74*/ 	.word	0x000168b8
        /*0d78*/ 	.short	0x0100
        /*0d7a*/ 	.byte	0x08
	.zero		1


	//   ....[21]....
        /*0d7c*/ 	.word	0x00000920
        /*0d80*/ 	.word	0x000000ff
        /*0d84*/ 	.word	0x000168c8
        /*0d88*/ 	.short	0x0100
        /*0d8a*/ 	.byte	0x08
	.zero		1


	//   ....[22]....
        /*0d8c*/ 	.word	0x00002e50
        /*0d90*/ 	.word	0x0000004d
        /*0d94*/ 	.word	0x00016890
        /*0d98*/ 	.short	0x010a
        /*0d9a*/ 	.byte	0x3f
	.zero		1


	//   ....[23]....
        /*0d9c*/ 	.word	0x00004050
        /*0da0*/ 	.word	0x0000004d
        /*0da4*/ 	.word	0x00016890
        /*0da8*/ 	.short	0x010a
        /*0daa*/ 	.byte	0x3f
	.zero		1


	//   ....[24]....
        /*0dac*/ 	.word	0x00005140
        /*0db0*/ 	.word	0x0000004d
        /*0db4*/ 	.word	0x00016890
        /*0db8*/ 	.short	0x010a
        /*0dba*/ 	.byte	0x3f
	.zero		1


	//   ....[25]....
        /*0dbc*/ 	.word	0x00005360
        /*0dc0*/ 	.word	0x00000008
        /*0dc4*/ 	.word	0x00000000
        /*0dc8*/ 	.short	0x0101
        /*0dca*/ 	.byte	0x3f
	.zero		1


	//   ....[26]....
        /*0dcc*/ 	.word	0x000053a0
        /*0dd0*/ 	.word	0x0000004d
        /*0dd4*/ 	.word	0x000168b0
        /*0dd8*/ 	.short	0x010a
        /*0dda*/ 	.byte	0x3f
	.zero		1


	//   ....[27]....
        /*0ddc*/ 	.word	0x00005780
        /*0de0*/ 	.word	0x0000004d
        /*0de4*/ 	.word	0x00000000
        /*0de8*/ 	.short	0x0101
        /*0dea*/ 	.byte	0x3f
	.zero		1


	//   ....[28]....
        /*0dec*/ 	.word	0x00005f80
        /*0df0*/ 	.word	0x00000002
        /*0df4*/ 	.word	0x00016800
        /*0df8*/ 	.short	0x010a
        /*0dfa*/ 	.byte	0x3f
	.zero		1


	//   ....[29]....
        /*0dfc*/ 	.word	0x00005fd0
        /*0e00*/ 	.word	0x00000002
        /*0e04*/ 	.word	0x00016800
        /*0e08*/ 	.short	0x010a
        /*0e0a*/ 	.byte	0x3f
	.zero		1


	//   ....[30]....
        /*0e0c*/ 	.word	0x00006ae0
        /*0e10*/ 	.word	0x00000002
        /*0e14*/ 	.word	0x00016800
        /*0e18*/ 	.short	0x010a
        /*0e1a*/ 	.byte	0x3f
	.zero		1


	//   ....[31]....
        /*0e1c*/ 	.word	0x00007fd0
        /*0e20*/ 	.word	0x00000002
        /*0e24*/ 	.word	0x00016800
        /*0e28*/ 	.short	0x010a
        /*0e2a*/ 	.byte	0x3f
	.zero		1


	//   ....[32]....
        /*0e2c*/ 	.word	0x00008ec0
        /*0e30*/ 	.word	0x0000000a
        /*0e34*/ 	.word	0x00016830
        /*0e38*/ 	.short	0x010a
        /*0e3a*/ 	.byte	0x3f
	.zero		1


	//   ....[33]....
        /*0e3c*/ 	.word	0x00008f30
        /*0e40*/ 	.word	0x0000000a
        /*0e44*/ 	.word	0x00016830
        /*0e48*/ 	.short	0x010a
        /*0e4a*/ 	.byte	0x3f
	.zero		1


	//   ....[34]....
        /*0e4c*/ 	.word	0x0000a650
        /*0e50*/ 	.word	0x0000000a
        /*0e54*/ 	.word	0x00000000
        /*0e58*/ 	.short	0x0101
        /*0e5a*/ 	.byte	0x3f
	.zero		1


	//   ....[35]....
        /*0e5c*/ 	.word	0x0000b200
        /*0e60*/ 	.word	0x00000000
        /*0e64*/ 	.word	0x00016830
        /*0e68*/ 	.short	0x010a
        /*0e6a*/ 	.byte	0x3f
	.zero		1


	//   ....[36]....
        /*0e6c*/ 	.word	0x0000b250
        /*0e70*/ 	.word	0x00000000
        /*0e74*/ 	.word	0x00016830
        /*0e78*/ 	.short	0x010a
        /*0e7a*/ 	.byte	0x3f
	.zero		1


	//   ....[37]....
        /*0e7c*/ 	.word	0x0000b5b0
        /*0e80*/ 	.word	0x00000003
        /*0e84*/ 	.word	0x00016850
        /*0e88*/ 	.short	0x010a
        /*0e8a*/ 	.byte	0x3f
	.zero		1


	//   ....[38]....
        /*0e8c*/ 	.word	0x0000b5f0
        /*0e90*/ 	.word	0x00000003
        /*0e94*/ 	.word	0x00016850
        /*0e98*/ 	.short	0x010a
        /*0e9a*/ 	.byte	0x3f
	.zero		1


	//   ....[39]....
        /*0e9c*/ 	.word	0x0000d030
        /*0ea0*/ 	.word	0x0000001a
        /*0ea4*/ 	.word	0x00000000
        /*0ea8*/ 	.short	0x0101
        /*0eaa*/ 	.byte	0x3f
	.zero		1


	//   ....[40]....
        /*0eac*/ 	.word	0x0000d050
        /*0eb0*/ 	.word	0x0000000f
        /*0eb4*/ 	.word	0x00000000
        /*0eb8*/ 	.short	0x0101
        /*0eba*/ 	.byte	0x3f
	.zero		1


	//   ....[41]....
        /*0ebc*/ 	.word	0x0000db00
        /*0ec0*/ 	.word	0x00000000
        /*0ec4*/ 	.word	0x00016830
        /*0ec8*/ 	.short	0x010a
        /*0eca*/ 	.byte	0x3f
	.zero		1


	//   ....[42]....
        /*0ecc*/ 	.word	0x0000db50
        /*0ed0*/ 	.word	0x00000000
        /*0ed4*/ 	.word	0x00016830
        /*0ed8*/ 	.short	0x010a
        /*0eda*/ 	.byte	0x3f
	.zero		1


	//   ....[43]....
        /*0edc*/ 	.word	0x0000deb0
        /*0ee0*/ 	.word	0x00000003
        /*0ee4*/ 	.word	0x00016850
        /*0ee8*/ 	.short	0x010a
        /*0eea*/ 	.byte	0x3f
	.zero		1


	//   ....[44]....
        /*0eec*/ 	.word	0x0000def0
        /*0ef0*/ 	.word	0x00000003
        /*0ef4*/ 	.word	0x00016850
        /*0ef8*/ 	.short	0x010a
        /*0efa*/ 	.byte	0x3f
	.zero		1


	//   ....[45]....
        /*0efc*/ 	.word	0x0000ef10
        /*0f00*/ 	.word	0x0000002e
        /*0f04*/ 	.word	0x00000000
        /*0f08*/ 	.short	0x0101
        /*0f0a*/ 	.byte	0x3f
	.zero		1


	//   ....[46]....
        /*0f0c*/ 	.word	0x0000ef90
        /*0f10*/ 	.word	0x0000002e
        /*0f14*/ 	.word	0x00000000
        /*0f18*/ 	.short	0x0101
        /*0f1a*/ 	.byte	0x3f
	.zero		1


	//   ....[47]....
        /*0f1c*/ 	.word	0x0000f9a0
        /*0f20*/ 	.word	0x0000000d
        /*0f24*/ 	.word	0x00016850
        /*0f28*/ 	.short	0x010a
        /*0f2a*/ 	.byte	0x3f
	.zero		1


	//   ....[48]....
        /*0f2c*/ 	.word	0x0000fa10
        /*0f30*/ 	.word	0x0000000d
        /*0f34*/ 	.word	0x00016850
        /*0f38*/ 	.short	0x010a
        /*0f3a*/ 	.byte	0x3f
	.zero		1


	//   ....[49]....
        /*0f3c*/ 	.word	0x0000fff0
        /*0f40*/ 	.word	0x00000008
        /*0f44*/ 	.word	0x00000000
        /*0f48*/ 	.short	0x0101
        /*0f4a*/ 	.byte	0x3f
	.zero		1


	//   ....[50]....
        /*0f4c*/ 	.word	0x00011120
        /*0f50*/ 	.word	0x00000003
        /*0f54*/ 	.word	0x00000000
        /*0f58*/ 	.short	0x0101
        /*0f5a*/ 	.byte	0x3f
	.zero		1


	//   ....[51]....
        /*0f5c*/ 	.word	0x00011600
        /*0f60*/ 	.word	0x00000008
        /*0f64*/ 	.word	0x00000000
        /*0f68*/ 	.short	0x0101
        /*0f6a*/ 	.byte	0x3f
	.zero		1


	//   ....[52]....
        /*0f6c*/ 	.word	0x00014320
        /*0f70*/ 	.word	0x00000010
        /*0f74*/ 	.word	0x00016820
        /*0f78*/ 	.short	0x010a
        /*0f7a*/ 	.byte	0x3f
	.zero		1


	//   ....[53]....
        /*0f7c*/ 	.word	0x000143e0
        /*0f80*/ 	.word	0x00000006
        /*0f84*/ 	.word	0x000168a0
        /*0f88*/ 	.short	0x010a
        /*0f8a*/ 	.byte	0x3f
	.zero		1


	//   ....[54]....
        /*0f8c*/ 	.word	0x00014620
        /*0f90*/ 	.word	0x00000006
        /*0f94*/ 	.word	0x000168c0
        /*0f98*/ 	.short	0x010a
        /*0f9a*/ 	.byte	0x3f
	.zero		1


	//   ....[55]....
        /*0f9c*/ 	.word	0x000149b0
        /*0fa0*/ 	.word	0x00000006
        /*0fa4*/ 	.word	0x000168a0
        /*0fa8*/ 	.short	0x010a
        /*0faa*/ 	.byte	0x3f
	.zero		1


	//   ....[56]....
        /*0fac*/ 	.word	0x00014bd0
        /*0fb0*/ 	.word	0x00000006
        /*0fb4*/ 	.word	0x000168c0
        /*0fb8*/ 	.short	0x010a
        /*0fba*/ 	.byte	0x3f
	.zero		1


	//   ....[57]....
        /*0fbc*/ 	.word	0x00015a70
        /*0fc0*/ 	.word	0x00000000
        /*0fc4*/ 	.word	0x00016840
        /*0fc8*/ 	.short	0x010a
        /*0fca*/ 	.byte	0x3f
	.zero		1


	//   ....[58]....
        /*0fcc*/ 	.word	0x00016ae0
        /*0fd0*/ 	.word	0x00000010
        /*0fd4*/ 	.word	0x00016800
        /*0fd8*/ 	.short	0x0107
        /*0fda*/ 	.byte	0x3f
	.zero		1


	//   ....[59]....
        /*0fdc*/ 	.word	0x00016bd0
        /*0fe0*/ 	.word	0x00000010
        /*0fe4*/ 	.word	0x00016800
        /*0fe8*/ 	.short	0x0101
        /*0fea*/ 	.byte	0x3f
	.zero		1


	//   ....[60]....
        /*0fec*/ 	.word	0x00016bf0
        /*0ff0*/ 	.word	0x00000010
        /*0ff4*/ 	.word	0x00016820
        /*0ff8*/ 	.short	0x010a
        /*0ffa*/ 	.byte	0x3f
	.zero		1


	//   ....[61]....
        /*0ffc*/ 	.word	0x00016f90
        /*1000*/ 	.word	0x00000002
        /*1004*/ 	.word	0x00016840
        /*1008*/ 	.short	0x010a
        /*100a*/ 	.byte	0x3f
	.zero		1


	//   ....[62]....
        /*100c*/ 	.word	0x00017210
        /*1010*/ 	.word	0x00000003
        /*1014*/ 	.word	0x00000060
        /*1018*/ 	.short	0x010a
        /*101a*/ 	.byte	0x3f
	.zero		1


	//   ....[63]....
        /*101c*/ 	.word	0x00017770
        /*1020*/ 	.word	0x00000002
        /*1024*/ 	.word	0x00016840
        /*1028*/ 	.short	0x010a
        /*102a*/ 	.byte	0x3f
	.zero		1


	//   ....[64]....
        /*102c*/ 	.word	0x000179f0
        /*1030*/ 	.word	0x0000000a
        /*1034*/ 	.word	0x00000060
        /*1038*/ 	.short	0x010a
        /*103a*/ 	.byte	0x3f
	.zero		1


	//   ....[65]....
        /*103c*/ 	.word	0x00017e90
        /*1040*/ 	.word	0x00000002
        /*1044*/ 	.word	0x00016840
        /*1048*/ 	.short	0x010a
        /*104a*/ 	.byte	0x3f
	.zero		1


	//   ....[66]....
        /*104c*/ 	.word	0x00018120
        /*1050*/ 	.word	0x00000003
        /*1054*/ 	.word	0x00000060
        /*1058*/ 	.short	0x010a
        /*105a*/ 	.byte	0x3f
	.zero		1


	//   ....[67]....
        /*105c*/ 	.word	0x00018570
        /*1060*/ 	.word	0x00000003
        /*1064*/ 	.word	0x00016860
        /*1068*/ 	.short	0x010a
        /*106a*/ 	.byte	0x3f
	.zero		1


	//   ....[68]....
        /*106c*/ 	.word	0x000198e0
        /*1070*/ 	.word	0x00000009
        /*1074*/ 	.word	0x00016820
        /*1078*/ 	.short	0x010a
        /*107a*/ 	.byte	0x3f
	.zero		1


	//   ....[69]....
        /*107c*/ 	.word	0x00019a70
        /*1080*/ 	.word	0x00000007
        /*1084*/ 	.word	0x00000000
        /*1088*/ 	.short	0x010a
        /*108a*/ 	.byte	0x3f
	.zero		1


	//   ....[70]....
        /*108c*/ 	.word	0x00019ae0
        /*1090*/ 	.word	0x00000003
        /*1094*/ 	.word	0x00000000
        /*1098*/ 	.short	0x010a
        /*109a*/ 	.byte	0x3f
	.zero		1


	//   ....[71]....
        /*109c*/ 	.word	0x00019b40
        /*10a0*/ 	.word	0x00000005
        /*10a4*/ 	.word	0x00000000
        /*10a8*/ 	.short	0x010a
        /*10aa*/ 	.byte	0x3f
	.zero		1


	//   ....[72]....
        /*10ac*/ 	.word	0x00019b70
        /*10b0*/ 	.word	0x00000003
        /*10b4*/ 	.word	0x00000000
        /*10b8*/ 	.short	0x010a
        /*10ba*/ 	.byte	0x3f
	.zero		1


	//   ....[73]....
        /*10bc*/ 	.word	0x00019bd0
        /*10c0*/ 	.word	0x0000004d
        /*10c4*/ 	.word	0x00016890
        /*10c8*/ 	.short	0x010a
        /*10ca*/ 	.byte	0x3f
	.zero		1


	//   ....[74]....
        /*10cc*/ 	.word	0x00019c20
        /*10d0*/ 	.word	0x0000004d
        /*10d4*/ 	.word	0x00016890
        /*10d8*/ 	.short	0x010a
        /*10da*/ 	.byte	0x3f
	.zero		1


	//   ....[75]....
        /*10dc*/ 	.word	0x00019c70
        /*10e0*/ 	.word	0x0000004d
        /*10e4*/ 	.word	0x00016890
        /*10e8*/ 	.short	0x010a
        /*10ea*/ 	.byte	0x3f
	.zero		1


	//   ....[76]....
        /*10ec*/ 	.word	0x00019cc0
        /*10f0*/ 	.word	0x0000004d
        /*10f4*/ 	.word	0x000168b0
        /*10f8*/ 	.short	0x010a
        /*10fa*/ 	.byte	0x3f
	.zero		1


	//   ....[77]....
        /*10fc*/ 	.word	0x0001a190
        /*1100*/ 	.word	0x00000002
        /*1104*/ 	.word	0x00016800
        /*1108*/ 	.short	0x010a
        /*110a*/ 	.byte	0x3f
	.zero		1


	//   ....[78]....
        /*110c*/ 	.word	0x0001a790
        /*1110*/ 	.word	0x00000002
        /*1114*/ 	.word	0x00016800
        /*1118*/ 	.short	0x010a
        /*111a*/ 	.byte	0x3f
	.zero		1


	//   ....[79]....
        /*111c*/ 	.word	0x0001a7e0
        /*1120*/ 	.word	0x0000000a
        /*1124*/ 	.word	0x00016830
        /*1128*/ 	.short	0x010a
        /*112a*/ 	.byte	0x3f
	.zero		1


	//   ....[80]....
        /*112c*/ 	.word	0x0001a830
        /*1130*/ 	.word	0x00000000
        /*1134*/ 	.word	0x00016830
        /*1138*/ 	.short	0x010a
        /*113a*/ 	.byte	0x3f
	.zero		1


	//   ....[81]....
        /*113c*/ 	.word	0x0001a880
        /*1140*/ 	.word	0x00000003
        /*1144*/ 	.word	0x00016850
        /*1148*/ 	.short	0x010a
        /*114a*/ 	.byte	0x3f
	.zero		1


	//   ....[82]....
        /*114c*/ 	.word	0x0001a8d0
        /*1150*/ 	.word	0x00000000
        /*1154*/ 	.word	0x00016830
        /*1158*/ 	.short	0x010a
        /*115a*/ 	.byte	0x3f
	.zero		1


	//   ....[83]....
        /*115c*/ 	.word	0x0001a920
        /*1160*/ 	.word	0x00000003
        /*1164*/ 	.word	0x00016850
        /*1168*/ 	.short	0x010a
        /*116a*/ 	.byte	0x3f
	.zero		1


	//   ....[84]....
        /*116c*/ 	.word	0x0001a970
        /*1170*/ 	.word	0x0000000d
        /*1174*/ 	.word	0x00016850
        /*1178*/ 	.short	0x010a
        /*117a*/ 	.byte	0x3f
	.zero		1


	//   ....[85]....
        /*117c*/ 	.word	0x0001b520
        /*1180*/ 	.word	0x00000010
        /*1184*/ 	.word	0x00016820
        /*1188*/ 	.short	0x010a
        /*118a*/ 	.byte	0x3f
	.zero		1


	//   ....[86]....
        /*118c*/ 	.word	0x0001b570
        /*1190*/ 	.word	0x00000006
        /*1194*/ 	.word	0x000168a0
        /*1198*/ 	.short	0x010a
        /*119a*/ 	.byte	0x3f
	.zero		1


	//   ....[87]....
        /*119c*/ 	.word	0x0001b5c0
        /*11a0*/ 	.word	0x00000006
        /*11a4*/ 	.word	0x000168c0
        /*11a8*/ 	.short	0x010a
        /*11aa*/ 	.byte	0x3f
	.zero		1


	//   ....[88]....
        /*11ac*/ 	.word	0x0001b610
        /*11b0*/ 	.word	0x00000006
        /*11b4*/ 	.word	0x000168a0
        /*11b8*/ 	.short	0x010a
        /*11ba*/ 	.byte	0x3f
	.zero		1


	//   ....[89]....
        /*11bc*/ 	.word	0x0001b660
        /*11c0*/ 	.word	0x00000006
        /*11c4*/ 	.word	0x000168c0
        /*11c8*/ 	.short	0x010a
        /*11ca*/ 	.byte	0x3f
	.zero		1


	//   ....[90]....
        /*11cc*/ 	.word	0x0001b800
        /*11d0*/ 	.word	0x00000000
        /*11d4*/ 	.word	0x00016840
        /*11d8*/ 	.short	0x010a
        /*11da*/ 	.byte	0x3f
	.zero		1


	//   ....[91]....
        /*11dc*/ 	.word	0x0001c7d0
        /*11e0*/ 	.word	0x00000010
        /*11e4*/ 	.word	0x00016820
        /*11e8*/ 	.short	0x010a
        /*11ea*/ 	.byte	0x3f
	.zero		1


	//   ....[92]....
        /*11ec*/ 	.word	0x0001c820
        /*11f0*/ 	.word	0x00000002
        /*11f4*/ 	.word	0x00016840
        /*11f8*/ 	.short	0x010a
        /*11fa*/ 	.byte	0x3f
	.zero		1


	//   ....[93]....
        /*11fc*/ 	.word	0x0001c870
        /*1200*/ 	.word	0x00000003
        /*1204*/ 	.word	0x00000060
        /*1208*/ 	.short	0x010a
        /*120a*/ 	.byte	0x3f
	.zero		1


	//   ....[94]....
        /*120c*/ 	.word	0x0001c8c0
        /*1210*/ 	.word	0x00000002
        /*1214*/ 	.word	0x00016840
        /*1218*/ 	.short	0x010a
        /*121a*/ 	.byte	0x3f
	.zero		1


	//   ....[95]....
        /*121c*/ 	.word	0x0001c910
        /*1220*/ 	.word	0x0000000a
        /*1224*/ 	.word	0x00000060
        /*1228*/ 	.short	0x010a
        /*122a*/ 	.byte	0x3f
	.zero		1


	//   ....[96]....
        /*122c*/ 	.word	0x0001c960
        /*1230*/ 	.word	0x00000002
        /*1234*/ 	.word	0x00016840
        /*1238*/ 	.short	0x010a
        /*123a*/ 	.byte	0x3f
	.zero		1


	//   ....[97]....
        /*123c*/ 	.word	0x0001c9b0
        /*1240*/ 	.word	0x00000003
        /*1244*/ 	.word	0x00000060
        /*1248*/ 	.short	0x010a
        /*124a*/ 	.byte	0x3f
	.zero		1


	//   ....[98]....
        /*124c*/ 	.word	0x0001ca00
        /*1250*/ 	.word	0x00000003
        /*1254*/ 	.word	0x00016860
        /*1258*/ 	.short	0x010a
        /*125a*/ 	.byte	0x3f
	.zero		1


	//   ....[99]....
        /*125c*/ 	.word	0x0001d430
        /*1260*/ 	.word	0x00000009
        /*1264*/ 	.word	0x00016820
        /*1268*/ 	.short	0x010a
        /*126a*/ 	.byte	0x3f
	.zero		1


	//   ....[100]....
        /*126c*/ 	.word	0x0001d5d0
        /*1270*/ 	.word	0x00000007
        /*1274*/ 	.word	0x00000000
        /*1278*/ 	.short	0x010a
        /*127a*/ 	.byte	0x3f
	.zero		1


	//   ....[101]....
        /*127c*/ 	.word	0x0001d620
        /*1280*/ 	.word	0x00000003
        /*1284*/ 	.word	0x00000000
        /*1288*/ 	.short	0x010a
        /*128a*/ 	.byte	0x3f
	.zero		1


	//   ....[102]....
        /*128c*/ 	.word	0x0001d670
        /*1290*/ 	.word	0x00000005
        /*1294*/ 	.word	0x00000000
        /*1298*/ 	.short	0x010a
        /*129a*/ 	.byte	0x3f
	.zero		1


	//----- nvinfo : EIATTR_NUM_MBARRIERS
	.align		4
.L_1627:
        /*129c*/ 	.byte	0x03, 0x38
        /*129e*/ 	.short	0x0016


	//----- nvinfo : EIATTR_EXIT_INSTR_OFFSETS
	.align		4
        /*12a0*/ 	.byte	0x04, 0x1c
        /*12a2*/ 	.short	(.L_1629 - .L_1628)


	//   ....[0]....
.L_1628:
        /*12a4*/ 	.word	0x00019bc0


	//----- nvinfo : EIATTR_MAX_THREADS
	.align		4
.L_1629:
        /*12a8*/ 	.byte	0x04, 0x05
        /*12aa*/ 	.short	(.L_1631 - .L_1630)
.L_1630:
        /*12ac*/ 	.word	0x00000200
        /*12b0*/ 	.word	0x00000001
        /*12b4*/ 	.word	0x00000001


	//----- nvinfo : EIATTR_CRS_STACK_SIZE
	.align		4
.L_1631:
        /*12b8*/ 	.byte	0x04, 0x1e
        /*12ba*/ 	.short	(.L_1633 - .L_1632)
.L_1632:
        /*12bc*/ 	.word	0x00000000


	//----- nvinfo : EIATTR_CBANK_PARAM_SIZE
	.align		4
.L_1633:
        /*12c0*/ 	.byte	0x03, 0x19
        /*12c2*/ 	.short	0x0af0


	//----- nvinfo : EIATTR_PARAM_CBANK
	.align		4
        /*12c4*/ 	.byte	0x04, 0x0a
        /*12c6*/ 	.short	(.L_1635 - .L_1634)
	.align		4
.L_1634:
        /*12c8*/ 	.word	index@(.nv.constant0._ZN7cutlass13device_kernelIN5flash11enable_sm90INS1_16FlashAttnFwdSm90INS1_25CollectiveMainloopFwdSm90ILi2EN4cute5tupleIJNS5_1CILi1EEES8_S8_EEENS6_IJNS7_ILi192EEENS7_ILi128EEENS7_ILi64EEEEEELi64ENS_6half_tEfNS_4arch4Sm90ELb1ELb0ELb0ELb1ELb0ELb1ELb0ELb1ELb1ELb1ELb1ELb0EEENS1_21CollectiveEpilogueFwdINS6_IJSA_SC_SB_EEES9_SE_SG_Li384ELb1ELb1ELb1ELb0EEENS1_36VarlenDynamicPersistentTileSchedulerILi192ELi128ELi384ELi128ELb1ELb1ELb1ELb1ELb1ELb1EEEEEEEEEvNT_6ParamsE)
        /*12cc*/ 	.short	0x0210
        /*12ce*/ 	.short	0x0af0


	//----- nvinfo : EIATTR_SW_WAR
	.align		4
.L_1635:
        /*12d0*/ 	.byte	0x04, 0x36
        /*12d2*/ 	.short	(.L_1637 - .L_1636)
.L_1636:
        /*12d4*/ 	.word	0x00000008
.L_1637:


//--------------------- .nv.callgraph             --------------------------
	.section	.nv.callgraph,"",@"SHT_CUDA_CALLGRAPH"
	.align	4
	.sectionentsize	8
	.align		4
        /*0000*/ 	.word	0x00000000
	.align		4
        /*0004*/ 	.word	0xffffffff
	.align		4
        /*0008*/ 	.word	index@(_ZN7cutlass13device_kernelIN5flash11enable_sm90INS1_16FlashAttnFwdSm90INS1_25CollectiveMainloopFwdSm90ILi2EN4cute5tupleIJNS5_1CILi1EEES8_S8_EEENS6_IJNS7_ILi128EEENS7_ILi80EEENS7_ILi256EEEEEELi256ENS_6half_tEfNS_4arch4Sm90ELb0ELb0ELb0ELb0ELb0ELb0ELb0ELb1ELb1ELb1ELb1ELb0EEENS1_21CollectiveEpilogueFwdINS6_IJSA_SC_SB_EEES9_SE_SG_Li256ELb0ELb1ELb1ELb0EEENS1_19SingleTileSchedulerILb0ELb1ELb1ELi128EEEEEEEEEvNT_6ParamsE)
	.align		4
        /*000c*/ 	.word	index@(__assertfail)
	.align		4
        /*0010*/ 	.word	index@(_ZN7cutlass13device_kernelIN5flash11enable_sm90INS1_16FlashAttnFwdSm90INS1_25CollectiveMainloopFwdSm90ILi2EN4cute5tupleIJNS5_1CILi1EEES8_S8_EEENS6_IJNS7_ILi128EEENS7_ILi80EEENS7_ILi256EEEEEELi256ENS_6half_tEfNS_4arch4Sm90ELb0ELb0ELb0ELb1ELb0ELb0ELb0ELb1ELb1ELb1ELb1ELb0EEENS1_21CollectiveEpilogueFwdINS6_IJSA_SC_SB_EEES9_SE_SG_Li256ELb1ELb1ELb1ELb0EEENS1_36VarlenDynamicPersistentTileSchedulerILi128ELi80ELi256ELi128ELb1ELb1ELb1ELb0ELb1ELb1EEEEEEEEEvNT_6ParamsE)
	.align		4
        /*0014*/ 	.word	index@(__assertfail)
	.align		4
        /*0018*/ 	.word	index@(_ZN7cutlass13device_kernelIN5flash11enable_sm90INS1_16FlashAttnFwdSm90INS1_25CollectiveMainloopFwdSm90ILi2EN4cute5tupleIJNS5_1CILi1EEES8_S8_EEENS6_IJNS7_ILi128EEENS7_ILi80EEENS7_ILi256EEEEEELi256ENS_6half_tEfNS_4arch4Sm90ELb0ELb0ELb0ELb1ELb0ELb1ELb0ELb1ELb1ELb1ELb1ELb0EEENS1_21CollectiveEpilogueFwdINS6_IJSA_SC_SB_EEES9_SE_SG_Li256ELb1ELb1ELb1ELb0EEENS1_36VarlenDynamicPersistentTileSchedulerILi128ELi80ELi256ELi128ELb1ELb1ELb1ELb0ELb1ELb1EEEEEEEEEvNT_6ParamsE)
	.align		4
        /*001c*/ 	.word	index@(__assertfail)
	.align		4
        /*0020*/ 	.word	index@(_ZN7cutlass13device_kernelIN5flash11enable_sm90INS1_16FlashAttnFwdSm90INS1_25CollectiveMainloopFwdSm90ILi2EN4cute5tupleIJNS5_1CILi1EEES8_S8_EEENS6_IJNS7_ILi128EEENS7_ILi64EEENS7_ILi256EEEEEELi256ENS_6half_tEfNS_4arch4Sm90ELb0ELb1ELb0ELb0ELb0ELb0ELb0ELb1ELb1ELb1ELb1ELb0EEENS1_21CollectiveEpilogueFwdINS6_IJSA_SC_SB_EEES9_SE_SG_Li256ELb0ELb1ELb1ELb0EEENS1_19SingleTileSchedulerILb0ELb1ELb1ELi128EEEEEEEEEvNT_6ParamsE)
	.align		4
        /*0024*/ 	.word	index@(__assertfail)
	.align		4
        /*0028*/ 	.word	index@(_ZN7cutlass13device_kernelIN5flash11enable_sm90INS1_16FlashAttnFwdSm90INS1_25CollectiveMainloopFwdSm90ILi2EN4cute5tupleIJNS5_1CILi1EEES8_S8_EEENS6_IJNS7_ILi128EEENS7_ILi64EEENS7_ILi256EEEEEELi256ENS_6half_tEfNS_4arch4Sm90ELb0ELb1ELb0ELb1ELb0ELb0ELb0ELb1ELb1ELb1ELb1ELb0EEENS1_21CollectiveEpilogueFwdINS6_IJSA_SC_SB_EEES9_SE_SG_Li256ELb1ELb1ELb1ELb0EEENS1_36VarlenDynamicPersistentTileSchedulerILi128ELi64ELi256ELi128ELb1ELb1ELb1ELb1ELb0ELb1EEEEEEEEEvNT_6ParamsE)
	.align		4
        /*002c*/ 	.word	index@(__assertfail)
	.align		4
        /*0030*/ 	.word	index@(_ZN7cutlass13device_kernelIN5flash11enable_sm90INS1_16FlashAttnFwdSm90INS1_25CollectiveMainloopFwdSm90ILi2EN4cute5tupleIJNS5_1CILi1EEES8_S8_EEENS6_IJNS7_ILi128EEENS7_ILi64EEENS7_ILi256EEEEEELi256ENS_6half_tEfNS_4arch4Sm90ELb0ELb1ELb0ELb1ELb0ELb1ELb0ELb1ELb1ELb1ELb1ELb0EEENS1_21CollectiveEpilogueFwdINS6_IJSA_SC_SB_EEES9_SE_SG_Li256ELb1ELb1ELb1ELb0EEENS1_36VarlenDynamicPersistentTileSchedulerILi128ELi64ELi256ELi128ELb1ELb1ELb1ELb1ELb0ELb1EEEEEEEEEvNT_6ParamsE)
	.align		4
        /*0034*/ 	.word	index@(__assertfail)
	.align		4
        /*0038*/ 	.word	index@(_ZN7cutlass13device_kernelIN5flash11enable_sm90INS1_16FlashAttnFwdSm90INS1_25CollectiveMainloopFwdSm90ILi2EN4cute5tupleIJNS5_1CILi1EEES8_S8_EEENS6_IJNS7_ILi128EEENS7_ILi80EEENS7_ILi256EEEEEELi256ENS_6half_tEfNS_4arch4Sm90ELb1ELb0ELb0ELb0ELb0ELb0ELb0ELb1ELb1ELb1ELb1ELb0EEENS1_21CollectiveEpilogueFwdINS6_IJSA_SC_SB_EEES9_SE_SG_Li256ELb0ELb1ELb1ELb0EEENS1_19SingleTileSchedulerILb0ELb1ELb1ELi128EEEEEEEEEvNT_6ParamsE)
	.align		4
        /*003c*/ 	.word	index@(__assertfail)
	.align		4
        /*0040*/ 	.word	index@(_ZN7cutlass13device_kernelIN5flash11enable_sm90INS1_16FlashAttnFwdSm90INS1_25CollectiveMainloopFwdSm90ILi2EN4cute5tupleIJNS5_1CILi1EEES8_S8_EEENS6_IJNS7_ILi128EEENS7_ILi80EEENS7_ILi256EEEEEELi256ENS_6half_tEfNS_4arch4Sm90ELb1ELb0ELb0ELb1ELb0ELb0ELb0ELb1ELb1ELb1ELb1ELb0EEENS1_21CollectiveEpilogueFwdINS6_IJSA_SC_SB_EEES9_SE_SG_Li256ELb1ELb1ELb1ELb0EEENS1_36VarlenDynamicPersistentTileSchedulerILi128ELi80ELi256ELi128ELb1ELb1ELb1ELb1ELb1ELb1EEEEEEEEEvNT_6ParamsE)
	.align		4
        /*0044*/ 	.word	index@(__assertfail)
	.align		4
        /*0048*/ 	.word	index@(_ZN7cutlass13device_kernelIN5flash11enable_sm90INS1_16FlashAttnFwdSm90INS1_25CollectiveMainloopFwdSm90ILi2EN4cute5tupleIJNS5_1CILi1EEES8_S8_EEENS6_IJNS7_ILi128EEENS7_ILi80EEENS7_ILi256EEEEEELi256ENS_6half_tEfNS_4arch4Sm90ELb1ELb0ELb0ELb1ELb0ELb1ELb0ELb1ELb1ELb1ELb1ELb0EEENS1_21CollectiveEpilogueFwdINS6_IJSA_SC_SB_EEES9_SE_SG_Li256ELb1ELb1ELb1ELb0EEENS1_36VarlenDynamicPersistentTileSchedulerILi128ELi80ELi256ELi128ELb1ELb1ELb1ELb1ELb1ELb1EEEEEEEEEvNT_6ParamsE)
	.align		4
        /*004c*/ 	.word	index@(__assertfail)
	.align		4
        /*0050*/ 	.word	index@(_ZN7cutlass13device_kernelIN5flash11enable_sm90INS1_16FlashAttnFwdSm90INS1_25CollectiveMainloopFwdSm90ILi2EN4cute5tupleIJNS5_1CILi1EEES8_S8_EEENS6_IJNS7_ILi128EEENS7_ILi112EEENS7_ILi192EEEEEELi192ENS_6half_tEfNS_4arch4Sm90ELb0ELb0ELb0ELb0ELb0ELb0ELb0ELb1ELb1ELb1ELb1ELb0EEENS1_21CollectiveEpilogueFwdINS6_IJSA_SC_SB_EEES9_SE_SG_Li256ELb0ELb1ELb1ELb0EEENS1_19SingleTileSchedulerILb0ELb1ELb1ELi128EEEEEEEEEvNT_6ParamsE)
	.align		4
        /*0054*/ 	.word	index@(__assertfail)
	.align		4
        /*0058*/ 	.word	index@(_ZN7cutlass13device_kernelIN5flash11enable_sm90INS1_16FlashAttnFwdSm90INS1_25CollectiveMainloopFwdSm90ILi2EN4cute5tupleIJNS5_1CILi1EEES8_S8_EEENS6_IJNS7_ILi128EEENS7_ILi112EEENS7_ILi192EEEEEELi192ENS_6half_tEfNS_4arch4Sm90ELb0ELb0ELb0ELb1ELb0ELb0ELb0ELb1ELb1ELb1ELb1ELb0EEENS1_21CollectiveEpilogueFwdINS6_IJSA_SC_SB_EEES9_SE_SG_Li256ELb1ELb1ELb1ELb0EEENS1_36VarlenDynamicPersistentTileSchedulerILi128ELi112ELi256ELi128ELb1ELb1ELb1ELb0ELb1ELb1EEEEEEEEEvNT_6ParamsE)
	.align		4
        /*005c*/ 	.word	index@(__assertfail)
	.align		4
        /*0060*/ 	.word	index@(_ZN7cutlass13device_kernelIN5flash11enable_sm90INS1_16FlashAttnFwdSm90INS1_25CollectiveMainloopFwdSm90ILi2EN4cute5tupleIJNS5_1CILi1EEES8_S8_EEENS6_IJNS7_ILi128EEENS7_ILi112EEENS7_ILi192EEEEEELi192ENS_6half_tEfNS_4arch4Sm90ELb0ELb0ELb0ELb1ELb0ELb1ELb0ELb1ELb1ELb1ELb1ELb0EEENS1_21CollectiveEpilogueFwdINS6_IJSA_SC_SB_EEES9_SE_SG_Li256ELb1ELb1ELb1ELb0EEENS1_36VarlenDynamicPersistentTileSchedulerILi128ELi112ELi256ELi128ELb1ELb1ELb1ELb0ELb1ELb1EEEEEEEEEvNT_6ParamsE)
	.align		4
        /*0064*/ 	.word	index@(__assertfail)
	.align		4
        /*0068*/ 	.word	index@(_ZN7cutlass13device_kernelIN5flash11enable_sm90INS1_16FlashAttnFwdSm90INS1_25CollectiveMainloopFwdSm90ILi2EN4cute5tupleIJNS5_1CILi1EEES8_S8_EEENS6_IJNS7_ILi128EEENS7_ILi96EEENS7_ILi192EEEEEELi192ENS_6half_tEfNS_4arch4Sm90ELb0ELb1ELb0ELb0ELb0ELb0ELb0ELb1ELb1ELb1ELb1ELb0EEENS1_21CollectiveEpilogueFwdINS6_IJSA_SC_SB_EEES9_SE_SG_Li256ELb0ELb1ELb1ELb0EEENS1_19SingleTileSchedulerILb0ELb1ELb1ELi128EEEEEEEEEvNT_6ParamsE)
	.align		4
        /*006c*/ 	.word	index@(__assertfail)
	.align		4
        /*0070*/ 	.word	index@(_ZN7cutlass13device_kernelIN5flash11enable_sm90INS1_16FlashAttnFwdSm90INS1_25CollectiveMainloopFwdSm90ILi2EN4cute5tupleIJNS5_1CILi1EEES8_S8_EEENS6_IJNS7_ILi128EEENS7_ILi96EEENS7_ILi192EEEEEELi192ENS_6half_tEfNS_4arch4Sm90ELb0ELb1ELb0ELb1ELb0ELb0ELb0ELb1ELb1ELb1ELb1ELb0EEENS1_21CollectiveEpilogueFwdINS6_IJSA_SC_SB_EEES9_SE_SG_Li256ELb1ELb1ELb1ELb0EEENS1_36VarlenDynamicPersistentTileSchedulerILi128ELi96ELi256ELi128ELb1ELb1ELb1ELb1ELb0ELb1EEEEEEEEEvNT_6ParamsE)
	.align		4
        /*0074*/ 	.word	index@(__assertfail)
	.align		4
        /*0078*/ 	.word	index@(_ZN7cutlass13device_kernelIN5flash11enable_sm90INS1_16FlashAttnFwdSm90INS1_25CollectiveMainloopFwdSm90ILi2EN4cute5tupleIJNS5_1CILi1EEES8_S8_EEENS6_IJNS7_ILi128EEENS7_ILi96EEENS7_ILi192EEEEEELi192ENS_6half_tEfNS_4arch4Sm90ELb0ELb1ELb0ELb1ELb0ELb1ELb0ELb1ELb1ELb1ELb1ELb0EEENS1_21CollectiveEpilogueFwdINS6_IJSA_SC_SB_EEES9_SE_SG_Li256ELb1ELb1ELb1ELb0EEENS1_36VarlenDynamicPersistentTileSchedulerILi128ELi96ELi256ELi128ELb1ELb1ELb1ELb1ELb0ELb1EEEEEEEEEvNT_6ParamsE)
	.align		4
        /*007c*/ 	.word	index@(__assertfail)
	.align		4
        /*0080*/ 	.word	index@(_ZN7cutlass13device_kernelIN5flash11enable_sm90INS1_16FlashAttnFwdSm90INS1_25CollectiveMainloopFwdSm90ILi2EN4cute5tupleIJNS5_1CILi1EEES8_S8_EEENS6_IJNS7_ILi128EEENS7_ILi112EEENS7_ILi192EEEEEELi192ENS_6half_tEfNS_4arch4Sm90ELb1ELb0ELb0ELb0ELb0ELb0ELb0ELb1ELb1ELb1ELb1ELb0EEENS1_21CollectiveEpilogueFwdINS6_IJSA_SC_SB_EEES9_SE_SG_Li256ELb0ELb1ELb1ELb0EEENS1_19SingleTileSchedulerILb0ELb1ELb1ELi128EEEEEEEEEvNT_6ParamsE)
	.align		4
        /*0084*/ 	.word	index@(__assertfail)
	.align		4
        /*0088*/ 	.word	index@(_ZN7cutlass13device_kernelIN5flash11enable_sm90INS1_16FlashAttnFwdSm90INS1_25CollectiveMainloopFwdSm90ILi2EN4cute5tupleIJNS5_1CILi1EEES8_S8_EEENS6_IJNS7_ILi128EEENS7_ILi112EEENS7_ILi192EEEEEELi192ENS_6half_tEfNS_4arch4Sm90ELb1ELb0ELb0ELb1ELb0ELb0ELb0ELb1ELb1ELb1ELb1ELb0EEENS1_21CollectiveEpilogueFwdINS6_IJSA_SC_SB_EEES9_SE_SG_Li256ELb1ELb1ELb1ELb0EEENS1_36VarlenDynamicPersistentTileSchedulerILi128ELi112ELi256ELi128ELb1ELb1ELb1ELb1ELb1ELb1EEEEEEEEEvNT_6ParamsE)
	.align		4
        /*008c*/ 	.word	index@(__assertfail)
	.align		4
        /*0090*/ 	.word	index@(_ZN7cutlass13device_kernelIN5flash11enable_sm90INS1_16FlashAttnFwdSm90INS1_25CollectiveMainloopFwdSm90ILi2EN4cute5tupleIJNS5_1CILi1EEES8_S8_EEENS6_IJNS7_ILi128EEENS7_ILi112EEENS7_ILi192EEEEEELi192ENS_6half_tEfNS_4arch4Sm90ELb1ELb0ELb0ELb1ELb0ELb1ELb0ELb1ELb1ELb1ELb1ELb0EEENS1_21CollectiveEpilogueFwdINS6_IJSA_SC_SB_EEES9_SE_SG_Li256ELb1ELb1ELb1ELb0EEENS1_36VarlenDynamicPersistentTileSchedulerILi128ELi112ELi256ELi128ELb1ELb1ELb1ELb1ELb1ELb1EEEEEEEEEvNT_6ParamsE)
	.align		4
        /*0094*/ 	.word	index@(__assertfail)
	.align		4
        /*0098*/ 	.word	index@(_ZN7cutlass13device_kernelIN5flash11enable_sm90INS1_16FlashAttnFwdSm90INS1_25CollectiveMainloopFwdSm90ILi2EN4cute5tupleIJNS5_1CILi1EEES8_S8_EEENS6_IJNS7_ILi128EEENS7_ILi176EEESA_EEELi128ENS_6half_tEfNS_4arch4Sm90ELb0ELb0ELb0ELb0ELb0ELb0ELb0ELb1ELb1ELb1ELb1ELb0EEENS1_21CollectiveEpilogueFwdINS6_IJSA_SA_SB_EEES9_SD_SF_Li256ELb0ELb1ELb1ELb0EEENS1_19SingleTileSchedulerILb0ELb1ELb1ELi128EEEEEEEEEvNT_6ParamsE)
	.align		4
        /*009c*/ 	.word	index@(__assertfail)
	.align		4
        /*00a0*/ 	.word	index@(_ZN7cutlass13device_kernelIN5flash11enable_sm90INS1_16FlashAttnFwdSm90INS1_25CollectiveMainloopFwdSm90ILi2EN4cute5tupleIJNS5_1CILi1EEES8_S8_EEENS6_IJNS7_ILi128EEENS7_ILi176EEESA_EEELi128ENS_6half_tEfNS_4arch4Sm90ELb0ELb0ELb0ELb1ELb0ELb0ELb0ELb1ELb1ELb1ELb1ELb0EEENS1_21CollectiveEpilogueFwdINS6_IJSA_SA_SB_EEES9_SD_SF_Li256ELb1ELb1ELb1ELb0EEENS1_36VarlenDynamicPersistentTileSchedulerILi128ELi176ELi256ELi128ELb1ELb1ELb1ELb0ELb1ELb1EEEEEEEEEvNT_6ParamsE)
	.align		4
        /*00a4*/ 	.word	index@(__assertfail)
	.align		4
        /*00a8*/ 	.word	index@(_ZN7cutlass13device_kernelIN5flash11enable_sm90INS1_16FlashAttnFwdSm90INS1_25CollectiveMainloopFwdSm90ILi2EN4cute5tupleIJNS5_1CILi1EEES8_S8_EEENS6_IJNS7_ILi128EEENS7_ILi176EEESA_EEELi128ENS_6half_tEfNS_4arch4Sm90ELb0ELb0ELb0ELb1ELb0ELb1ELb0ELb1ELb1ELb1ELb1ELb0EEENS1_21CollectiveEpilogueFwdINS6_IJSA_SA_SB_EEES9_SD_SF_Li256ELb1ELb1ELb1ELb0EEENS1_36VarlenDynamicPersistentTileSchedulerILi128ELi176ELi256ELi128ELb1ELb1ELb1ELb0ELb1ELb1EEEEEEEEEvNT_6ParamsE)
	.align		4
        /*00ac*/ 	.word	index@(__assertfail)
	.align		4
        /*00b0*/ 	.word	index@(_ZN7cutlass13device_kernelIN5flash11enable_sm90INS1_16FlashAttnFwdSm90INS1_25CollectiveMainloopFwdSm90ILi2EN4cute5tupleIJNS5_1CILi1EEES8_S8_EEENS6_IJNS7_ILi128EEESA_SA_EEELi128ENS_6half_tEfNS_4arch4Sm90ELb0ELb1ELb0ELb0ELb0ELb0ELb0ELb1ELb1ELb1ELb1ELb0EEENS1_21CollectiveEpilogueFwdISB_S9_SC_SE_Li256ELb0ELb1ELb1ELb0EEENS1_19SingleTileSchedulerILb0ELb1ELb1ELi128EEEEEEEEEvNT_6ParamsE)
	.align		4
        /*00b4*/ 	.word	index@(__assertfail)
	.align		4
        /*00b8*/ 	.word	index@(_ZN7cutlass13device_kernelIN5flash11enable_sm90INS1_16FlashAttnFwdSm90INS1_25CollectiveMainloopFwdSm90ILi2EN4cute5tupleIJNS5_1CILi1EEES8_S8_EEENS6_IJNS7_ILi128EEESA_SA_EEELi128ENS_6half_tEfNS_4arch4Sm90ELb0ELb1ELb0ELb1ELb0ELb0ELb0ELb1ELb1ELb1ELb1ELb0EEENS1_21CollectiveEpilogueFwdISB_S9_SC_SE_Li256ELb1ELb1ELb1ELb0EEENS1_36VarlenDynamicPersistentTileSchedulerILi128ELi128ELi256ELi128ELb1ELb1ELb1ELb1ELb0ELb1EEEEEEEEEvNT_6ParamsE)
	.align		4
        /*00bc*/ 	.word	index@(__assertfail)
	.align		4
        /*00c0*/ 	.word	index@(_ZN7cutlass13device_kernelIN5flash11enable_sm90INS1_16FlashAttnFwdSm90INS1_25CollectiveMainloopFwdSm90ILi2EN4cute5tupleIJNS5_1CILi1EEES8_S8_EEENS6_IJNS7_ILi128EEESA_SA_EEELi128ENS_6half_tEfNS_4arch4Sm90ELb0ELb1ELb0ELb1ELb0ELb1ELb0ELb1ELb1ELb1ELb1ELb0EEENS1_21CollectiveEpilogueFwdISB_S9_SC_SE_Li256ELb1ELb1ELb1ELb0EEENS1_36VarlenDynamicPersistentTileSchedulerILi128ELi128ELi256ELi128ELb1ELb1ELb1ELb1ELb0ELb1EEEEEEEEEvNT_6ParamsE)
	.align		4
        /*00c4*/ 	.word	index@(__assertfail)
	.align		4
        /*00c8*/ 	.word	index@(_ZN7cutlass13device_kernelIN5flash11enable_sm90INS1_16FlashAttnFwdSm90INS1_25CollectiveMainloopFwdSm90ILi2EN4cute5tupleIJNS5_1CILi1EEES8_S8_EEENS6_IJNS7_ILi128EEESA_SA_EEELi128ENS_6half_tEfNS_4arch4Sm90ELb1ELb0ELb0ELb0ELb0ELb0ELb0ELb1ELb1ELb1ELb1ELb0EEENS1_21CollectiveEpilogueFwdISB_S9_SC_SE_Li256ELb0ELb1ELb1ELb0EEENS1_19SingleTileSchedulerILb0ELb1ELb1ELi128EEEEEEEEEvNT_6ParamsE)
	.align		4
        /*00cc*/ 	.word	index@(__assertfail)
	.align		4
        /*00d0*/ 	.word	index@(_ZN7cutlass13device_kernelIN5flash11enable_sm90INS1_16FlashAttnFwdSm90INS1_25CollectiveMainloopFwdSm90ILi2EN4cute5tupleIJNS5_1CILi1EEES8_S8_EEENS6_IJNS7_ILi128EEESA_SA_EEELi128ENS_6half_tEfNS_4arch4Sm90ELb1ELb0ELb0ELb1ELb0ELb0ELb0ELb1ELb1ELb1ELb1ELb0EEENS1_21CollectiveEpilogueFwdISB_S9_SC_SE_Li256ELb1ELb1ELb1ELb0EEENS1_36VarlenDynamicPersistentTileSchedulerILi128ELi128ELi256ELi128ELb1ELb1ELb1ELb1ELb1ELb1EEEEEEEEEvNT_6ParamsE)
	.align		4
        /*00d4*/ 	.word	index@(__assertfail)
	.align		4
        /*00d8*/ 	.word	index@(_ZN7cutlass13device_kernelIN5flash11enable_sm90INS1_16FlashAttnFwdSm90INS1_25CollectiveMainloopFwdSm90ILi2EN4cute5tupleIJNS5_1CILi1EEES8_S8_EEENS6_IJNS7_ILi128EEESA_SA_EEELi128ENS_6half_tEfNS_4arch4Sm90ELb1ELb0ELb0ELb1ELb0ELb1ELb0ELb1ELb1ELb1ELb1ELb0EEENS1_21CollectiveEpilogueFwdISB_S9_SC_SE_Li256ELb1ELb1ELb1ELb0EEENS1_36VarlenDynamicPersistentTileSchedulerILi128ELi128ELi256ELi128ELb1ELb1ELb1ELb1ELb1ELb1EEEEEEEEEvNT_6ParamsE)
	.align		4
        /*00dc*/ 	.word	index@(__assertfail)
	.align		4
        /*00e0*/ 	.word	index@(_ZN7cutlass13device_kernelIN5flash11enable_sm90INS1_16FlashAttnFwdSm90INS1_25CollectiveMainloopFwdSm90ILi2EN4cute5tupleIJNS5_1CILi1EEES8_S8_EEENS6_IJNS7_ILi192EEENS7_ILi144EEENS7_ILi96EEEEEELi96ENS_6half_tEfNS_4arch4Sm90ELb0ELb0ELb0ELb0ELb0ELb0ELb0ELb0ELb1ELb1ELb1ELb0EEENS1_21CollectiveEpilogueFwdINS6_IJSA_SC_SB_EEES9_SE_SG_Li384ELb0ELb1ELb1ELb0EEENS1_19SingleTileSchedulerILb0ELb1ELb1ELi192EEEEEEEEEvNT_6ParamsE)
	.align		4
        /*00e4*/ 	.word	index@(__assertfail)
	.align		4
        /*00e8*/ 	.word	index@(_ZN7cutlass13device_kernelIN5flash11enable_sm90INS1_16FlashAttnFwdSm90INS1_25CollectiveMainloopFwdSm90ILi2EN4cute5tupleIJNS5_1CILi1EEES8_S8_EEENS6_IJNS7_ILi192EEENS7_ILi144EEENS7_ILi96EEEEEELi96ENS_6half_tEfNS_4arch4Sm90ELb0ELb0ELb0ELb1ELb0ELb0ELb0ELb0ELb1ELb1ELb1ELb0EEENS1_21CollectiveEpilogueFwdINS6_IJSA_SC_SB_EEES9_SE_SG_Li384ELb1ELb1ELb1ELb0EEENS1_36VarlenDynamicPersistentTileSchedulerILi192ELi144ELi384ELi128ELb1ELb1ELb1ELb0ELb1ELb1EEEEEEEEEvNT_6ParamsE)
	.align		4
        /*00ec*/ 	.word	index@(__assertfail)
	.align		4
        /*00f0*/ 	.word	index@(_ZN7cutlass13device_kernelIN5flash11enable_sm90INS1_16FlashAttnFwdSm90INS1_25CollectiveMainloopFwdSm90ILi2EN4cute5tupleIJNS5_1CILi1EEES8_S8_EEENS6_IJNS7_ILi192EEENS7_ILi144EEENS7_ILi96EEEEEELi96ENS_6half_tEfNS_4arch4Sm90ELb0ELb0ELb0ELb1ELb0ELb1ELb0ELb0ELb1ELb1ELb1ELb0EEENS1_21CollectiveEpilogueFwdINS6_IJSA_SC_SB_EEES9_SE_SG_Li384ELb1ELb1ELb1ELb0EEENS1_36VarlenDynamicPersistentTileSchedulerILi192ELi144ELi384ELi128ELb1ELb1ELb1ELb0ELb1ELb1EEEEEEEEEvNT_6ParamsE)
	.align		4
        /*00f4*/ 	.word	index@(__assertfail)
	.align		4
        /*00f8*/ 	.word	index@(_ZN7cutlass13device_kernelIN5flash11enable_sm90INS1_16FlashAttnFwdSm90INS1_25CollectiveMainloopFwdSm90ILi2EN4cute5tupleIJNS5_1CILi1EEES8_S8_EEENS6_IJNS7_ILi192EEENS7_ILi128EEENS7_ILi96EEEEEELi96ENS_6half_tEfNS_4arch4Sm90ELb0ELb1ELb0ELb0ELb0ELb0ELb0ELb0ELb1ELb1ELb1ELb0EEENS1_21CollectiveEpilogueFwdINS6_IJSA_SC_SB_EEES9_SE_SG_Li384ELb0ELb1ELb1ELb0EEENS1_19SingleTileSchedulerILb0ELb1ELb1ELi192EEEEEEEEEvNT_6ParamsE)
	.align		4
        /*00fc*/ 	.word	index@(__assertfail)
	.align		4
        /*0100*/ 	.word	index@(_ZN7cutlass13device_kernelIN5flash11enable_sm90INS1_16FlashAttnFwdSm90INS1_25CollectiveMainloopFwdSm90ILi2EN4cute5tupleIJNS5_1CILi1EEES8_S8_EEENS6_IJNS7_ILi192EEENS7_ILi128EEENS7_ILi96EEEEEELi96ENS_6half_tEfNS_4arch4Sm90ELb0ELb1ELb0ELb1ELb0ELb0ELb0ELb0ELb1ELb1ELb1ELb0EEENS1_21CollectiveEpilogueFwdINS6_IJSA_SC_SB_EEES9_SE_SG_Li384ELb1ELb1ELb1ELb0EEENS1_36VarlenDynamicPersistentTileSchedulerILi192ELi128ELi384ELi128ELb1ELb1ELb1ELb1ELb0ELb1EEEEEEEEEvNT_6ParamsE)
	.align		4
        /*0104*/ 	.word	index@(__assertfail)
	.align		4
        /*0108*/ 	.word	index@(_ZN7cutlass13device_kernelIN5flash11enable_sm90INS1_16FlashAttnFwdSm90INS1_25CollectiveMainloopFwdSm90ILi2EN4cute5tupleIJNS5_1CILi1EEES8_S8_EEENS6_IJNS7_ILi192EEENS7_ILi128EEENS7_ILi96EEEEEELi96ENS_6half_tEfNS_4arch4Sm90ELb0ELb1ELb0ELb1ELb0ELb1ELb0ELb0ELb1ELb1ELb1ELb0EEENS1_21CollectiveEpilogueFwdINS6_IJSA_SC_SB_EEES9_SE_SG_Li384ELb1ELb1ELb1ELb0EEENS1_36VarlenDynamicPersistentTileSchedulerILi192ELi128ELi384ELi128ELb1ELb1ELb1ELb1ELb0ELb1EEEEEEEEEvNT_6ParamsE)
	.align		4
        /*010c*/ 	.word	index@(__assertfail)
	.align		4
        /*0110*/ 	.word	index@(_ZN7cutlass13device_kernelIN5flash11enable_sm90INS1_16FlashAttnFwdSm90INS1_25CollectiveMainloopFwdSm90ILi2EN4cute5tupleIJNS5_1CILi1EEES8_S8_EEENS6_IJNS7_ILi192EEENS7_ILi144EEENS7_ILi96EEEEEELi96ENS_6half_tEfNS_4arch4Sm90ELb1ELb0ELb0ELb0ELb0ELb0ELb0ELb0ELb1ELb1ELb1ELb0EEENS1_21CollectiveEpilogueFwdINS6_IJSA_SC_SB_EEES9_SE_SG_Li384ELb0ELb1ELb1ELb0EEENS1_19SingleTileSchedulerILb0ELb1ELb1ELi192EEEEEEEEEvNT_6ParamsE)
	.align		4
        /*0114*/ 	.word	index@(__assertfail)
	.align		4
        /*0118*/ 	.word	index@(_ZN7cutlass13device_kernelIN5flash11enable_sm90INS1_16FlashAttnFwdSm90INS1_25CollectiveMainloopFwdSm90ILi2EN4cute5tupleIJNS5_1CILi1EEES8_S8_EEENS6_IJNS7_ILi192EEENS7_ILi144EEENS7_ILi96EEEEEELi96ENS_6half_tEfNS_4arch4Sm90ELb1ELb0ELb0ELb1ELb0ELb0ELb0ELb0ELb1ELb1ELb1ELb0EEENS1_21CollectiveEpilogueFwdINS6_IJSA_SC_SB_EEES9_SE_SG_Li384ELb1ELb1ELb1ELb0EEENS1_36VarlenDynamicPersistentTileSchedulerILi192ELi144ELi384ELi128ELb1ELb1ELb1ELb1ELb1ELb1EEEEEEEEEvNT_6ParamsE)
	.align		4
        /*011c*/ 	.word	index@(__assertfail)
	.align		4
        /*0120*/ 	.word	index@(_ZN7cutlass13device_kernelIN5flash11enable_sm90INS1_16FlashAttnFwdSm90INS1_25CollectiveMainloopFwdSm90ILi2EN4cute5tupleIJNS5_1CILi1EEES8_S8_EEENS6_IJNS7_ILi192EEENS7_ILi144EEENS7_ILi96EEEEEELi96ENS_6half_tEfNS_4arch4Sm90ELb1ELb0ELb0ELb1ELb0ELb1ELb0ELb0ELb1ELb1ELb1ELb0EEENS1_21CollectiveEpilogueFwdINS6_IJSA_SC_SB_EEES9_SE_SG_Li384ELb1ELb1ELb1ELb0EEENS1_36VarlenDynamicPersistentTileSchedulerILi192ELi144ELi384ELi128ELb1ELb1ELb1ELb1ELb1ELb1EEEEEEEEEvNT_6ParamsE)
	.align		4
        /*0124*/ 	.word	index@(__assertfail)
	.align		4
        /*0128*/ 	.word	index@(_ZN7cutlass13device_kernelIN5flash11enable_sm90INS1_16FlashAttnFwdSm90INS1_25CollectiveMainloopFwdSm90ILi2EN4cute5tupleIJNS5_1CILi1EEES8_S8_EEENS6_IJNS7_ILi192EEESA_NS7_ILi64EEEEEELi64ENS_6half_tEfNS_4arch4Sm90ELb0ELb0ELb0ELb0ELb0ELb0ELb0ELb0ELb1ELb1ELb1ELb0EEENS1_21CollectiveEpilogueFwdINS6_IJSA_SB_SA_EEES9_SD_SF_Li384ELb0ELb1ELb1ELb0EEENS1_19SingleTileSchedulerILb0ELb1ELb1ELi192EEEEEEEEEvNT_6ParamsE)
	.align		4
        /*012c*/ 	.word	index@(__assertfail)
	.align		4
        /*0130*/ 	.word	index@(_ZN7cutlass13device_kernelIN5flash11enable_sm90INS1_16FlashAttnFwdSm90INS1_25CollectiveMainloopFwdSm90ILi2EN4cute5tupleIJNS5_1CILi1EEES8_S8_EEENS6_IJNS7_ILi192EEESA_NS7_ILi64EEEEEELi64ENS_6half_tEfNS_4arch4Sm90ELb0ELb0ELb0ELb1ELb0ELb0ELb0ELb0ELb1ELb1ELb1ELb0EEENS1_21CollectiveEpilogueFwdINS6_IJSA_SB_SA_EEES9_SD_SF_Li384ELb1ELb1ELb1ELb0EEENS1_36VarlenDynamicPersistentTileSchedulerILi192ELi192ELi384ELi128ELb1ELb1ELb1ELb0ELb1ELb1EEEEEEEEEvNT_6ParamsE)
	.align		4
        /*0134*/ 	.word	index@(__assertfail)
	.align		4
        /*0138*/ 	.word	index@(_ZN7cutlass13device_kernelIN5flash11enable_sm90INS1_16FlashAttnFwdSm90INS1_25CollectiveMainloopFwdSm90ILi2EN4cute5tupleIJNS5_1CILi1EEES8_S8_EEENS6_IJNS7_ILi192EEESA_NS7_ILi64EEEEEELi64ENS_6half_tEfNS_4arch4Sm90ELb0ELb0ELb0ELb1ELb0ELb1ELb0ELb0ELb1ELb1ELb1ELb0EEENS1_21CollectiveEpilogueFwdINS6_IJSA_SB_SA_EEES9_SD_SF_Li384ELb1ELb1ELb1ELb0EEENS1_36VarlenDynamicPersistentTileSchedulerILi192ELi192ELi384ELi128ELb1ELb1ELb1ELb0ELb1ELb1EEEEEEEEEvNT_6ParamsE)
	.align		4
        /*013c*/ 	.word	index@(__assertfail)
	.align		4
        /*0140*/ 	.word	index@(_ZN7cutlass13device_kernelIN5flash11enable_sm90INS1_16FlashAttnFwdSm90INS1_25CollectiveMainloopFwdSm90ILi2EN4cute5tupleIJNS5_1CILi1EEES8_S8_EEENS6_IJNS7_ILi192EEENS7_ILi128EEENS7_ILi64EEEEEELi64ENS_6half_tEfNS_4arch4Sm90ELb0ELb1ELb0ELb0ELb0ELb0ELb0ELb1ELb1ELb1ELb1ELb0EEENS1_21CollectiveEpilogueFwdINS6_IJSA_SC_SB_EEES9_SE_SG_Li384ELb0ELb1ELb1ELb0EEENS1_19SingleTileSchedulerILb0ELb1ELb1ELi192EEEEEEEEEvNT_6ParamsE)
	.align		4
        /*0144*/ 	.word	index@(__assertfail)
	.align		4
        /*0148*/ 	.word	index@(_ZN7cutlass13device_kernelIN5flash11enable_sm90INS1_16FlashAttnFwdSm90INS1_25CollectiveMainloopFwdSm90ILi2EN4cute5tupleIJNS5_1CILi1EEES8_S8_EEENS6_IJNS7_ILi192EEENS7_ILi128EEENS7_ILi64EEEEEELi64ENS_6half_tEfNS_4arch4Sm90ELb0ELb1ELb0ELb1ELb0ELb0ELb0ELb1ELb1ELb1ELb1ELb0EEENS1_21CollectiveEpilogueFwdINS6_IJSA_SC_SB_EEES9_SE_SG_Li384ELb1ELb1ELb1ELb0EEENS1_36VarlenDynamicPersistentTileSchedulerILi192ELi128ELi384ELi128ELb1ELb1ELb1ELb1ELb0ELb1EEEEEEEEEvNT_6ParamsE)
	.align		4
        /*014c*/ 	.word	index@(__assertfail)
	.align		4
        /*0150*/ 	.word	index@(_ZN7cutlass13device_kernelIN5flash11enable_sm90INS1_16FlashAttnFwdSm90INS1_25CollectiveMainloopFwdSm90ILi2EN4cute5tupleIJNS5_1CILi1EEES8_S8_EEENS6_IJNS7_ILi192EEENS7_ILi128EEENS7_ILi64EEEEEELi64ENS_6half_tEfNS_4arch4Sm90ELb0ELb1ELb0ELb1ELb0ELb1ELb0ELb1ELb1ELb1ELb1ELb0EEENS1_21CollectiveEpilogueFwdINS6_IJSA_SC_SB_EEES9_SE_SG_Li384ELb1ELb1ELb1ELb0EEENS1_36VarlenDynamicPersistentTileSchedulerILi192ELi128ELi384ELi128ELb1ELb1ELb1ELb1ELb0ELb1EEEEEEEEEvNT_6ParamsE)
	.align		4
        /*0154*/ 	.word	index@(__assertfail)
	.align		4
        /*0158*/ 	.word	index@(_ZN7cutlass13device_kernelIN5flash11enable_sm90INS1_16FlashAttnFwdSm90INS1_25CollectiveMainloopFwdSm90ILi2EN4cute5tupleIJNS5_1CILi1EEES8_S8_EEENS6_IJNS7_ILi192EEENS7_ILi128EEENS7_ILi64EEEEEELi64ENS_6half_tEfNS_4arch4Sm90ELb1ELb0ELb0ELb0ELb0ELb0ELb0ELb1ELb1ELb1ELb1ELb0EEENS1_21CollectiveEpilogueFwdINS6_IJSA_SC_SB_EEES9_SE_SG_Li384ELb0ELb1ELb1ELb0EEENS1_19SingleTileSchedulerILb0ELb1ELb1ELi192EEEEEEEEEvNT_6ParamsE)
	.align		4
        /*015c*/ 	.word	index@(__assertfail)
	.align		4
        /*0160*/ 	.word	index@(_ZN7cutlass13device_kernelIN5flash11enable_sm90INS1_16FlashAttnFwdSm90INS1_25CollectiveMainloopFwdSm90ILi2EN4cute5tupleIJNS5_1CILi1EEES8_S8_EEENS6_IJNS7_ILi192EEENS7_ILi128EEENS7_ILi64EEEEEELi64ENS_6half_tEfNS_4arch4Sm90ELb1ELb0ELb0ELb1ELb0ELb0ELb0ELb1ELb1ELb1ELb1ELb0EEENS1_21CollectiveEpilogueFwdINS6_IJSA_SC_SB_EEES9_SE_SG_Li384ELb1ELb1ELb1ELb0EEENS1_36VarlenDynamicPersistentTileSchedulerILi192ELi128ELi384ELi128ELb1ELb1ELb1ELb1ELb1ELb1EEEEEEEEEvNT_6ParamsE)
	.align		4
        /*0164*/ 	.word	index@(__assertfail)
	.align		4
        /*0168*/ 	.word	index@(_ZN7cutlass13device_kernelIN5flash11enable_sm90INS1_16FlashAttnFwdSm90INS1_25CollectiveMainloopFwdSm90ILi2EN4cute5tupleIJNS5_1CILi1EEES8_S8_EEENS6_IJNS7_ILi192EEENS7_ILi128EEENS7_ILi64EEEEEELi64ENS_6half_tEfNS_4arch4Sm90ELb1ELb0ELb0ELb1ELb0ELb1ELb0ELb1ELb1ELb1ELb1ELb0EEENS1_21CollectiveEpilogueFwdINS6_IJSA_SC_SB_EEES9_SE_SG_Li384ELb1ELb1ELb1ELb0EEENS1_36VarlenDynamicPersistentTileSchedulerILi192ELi128ELi384ELi128ELb1ELb1ELb1ELb1ELb1ELb1EEEEEEEEEvNT_6ParamsE)
	.align		4
        /*016c*/ 	.word	index@(__assertfail)
	.align		4
        /*0170*/ 	.word	0x00000000
	.align		4
        /*0174*/ 	.word	0xfffffffe
	.align		4
        /*0178*/ 	.word	0x00000000
	.align		4
        /*017c*/ 	.word	0xfffffffd
	.align		4
        /*0180*/ 	.word	0x00000000
	.align		4
        /*0184*/ 	.word	0xfffffffc


//--------------------- .nv.constant4             --------------------------
	.section	.nv.constant4,"a",@progbits
	.align	8
	.align		8
.nv.constant4:
        /*0000*/ 	.dword	__assertfail
	.align		8
        /*0008*/ 	.dword	__unnamed_1
	.align		8
        /*0010*/ 	.dword	__unnamed_2
	.align		8
        /*0018*/ 	.dword	__unnamed_3
	.align		8
        /*0020*/ 	.dword	__unnamed_4
	.align		8
        /*0028*/ 	.dword	__unnamed_5
	.align		8
        /*0030*/ 	.dword	__unnamed_6
	.align		8
        /*0038*/ 	.dword	__unnamed_7
	.align		8
        /*0040*/ 	.dword	__unnamed_8
	.align		8
        /*0048*/ 	.dword	__unnamed_9
	.align		8
        /*0050*/ 	.dword	__unnamed_10
	.align		8
        /*0058*/ 	.dword	__unnamed_11
	.align		8
        /*0060*/ 	.dword	__unnamed_12
	.align		8
        /*0068*/ 	.dword	__unnamed_13
	.align		8
        /*0070*/ 	.dword	__unnamed_14
	.align		8
        /*0078*/ 	.dword	__unnamed_15
	.align		8
        /*0080*/ 	.dword	__unnamed_16
	.align		8
        /*0088*/ 	.dword	__unnamed_17
	.align		8
        /*0090*/ 	.dword	__unnamed_18
	.align		8
        /*0098*/ 	.dword	__unnamed_19
	.align		8
        /*00a0*/ 	.dword	__unnamed_20
	.align		8
        /*00a8*/ 	.dword	__unnamed_21
	.align		8
        /*00b0*/ 	.dword	__unnamed_22
	.align		8
        /*00b8*/ 	.dword	__unnamed_23
	.align		8
        /*00c0*/ 	.dword	__unnamed_24
	.align		8
        /*00c8*/ 	.dword	__unnamed_25
	.align		8
        /*00d0*/ 	.dword	__unnamed_26
	.align		8
        /*00d8*/ 	.dword	__unnamed_27
	.align		8
        /*00e0*/ 	.dword	__unnamed_28
	.align		8
        /*00e8*/ 	.dword	__unnamed_29
	.align		8
        /*00f0*/ 	.dword	__unnamed_30
	.align		8
        /*00f8*/ 	.dword	__unnamed_31
	.align		8
        /*0100*/ 	.dword	__unnamed_32
	.align		8
        /*0108*/ 	.dword	__unnamed_33
	.align		8
        /*0110*/ 	.dword	__unnamed_34
	.align		8
        /*0118*/ 	.dword	__unnamed_35
	.align		8
        /*0120*/ 	.dword	__unnamed_36
	.align		8
        /*0128*/ 	.dword	__unnamed_37
	.align		8
        /*0130*/ 	.dword	__unnamed_38
	.align		8
        /*0138*/ 	.dword	__unnamed_39
	.align		8
        /*0140*/ 	.dword	__unnamed_40
	.align		8
        /*0148*/ 	.dword	__unnamed_41
	.align		8
        /*0150*/ 	.dword	__unnamed_42
	.align		8
        /*0158*/ 	.dword	__unnamed_43
	.align		8
        /*0160*/ 	.dword	_ZN72_INTERNAL_1e203569_36_flash_fwd_hdimall_fp16_split_sm90_cu_18e39b8a_36084cuda3std3__45__cpo5beginE
	.align		8
        /*0168*/ 	.dword	_ZN72_INTERNAL_1e203569_36_flash_fwd_hdimall_fp16_split_sm90_cu_18e39b8a_36084cuda3std3__45__cpo3endE
	.align		8
        /*0170*/ 	.dword	_ZN72_INTERNAL_1e203569_36_flash_fwd_hdimall_fp16_split_sm90_cu_18e39b8a_36084cuda3std3__45__cpo6cbeginE
	.align		8
        /*0178*/ 	.dword	_ZN72_INTERNAL_1e203569_36_flash_fwd_hdimall_fp16_split_sm90_cu_18e39b8a_36084cuda3std3__45__cpo4cendE
	.align		8
        /*0180*/ 	.dword	_ZN72_INTERNAL_1e203569_36_flash_fwd_hdimall_fp16_split_sm90_cu_18e39b8a_36084cuda3std3__474_GLOBAL__N__1e203569_36_flash_fwd_hdimall_fp16_split_sm90_cu_18e39b8a_36086ignoreE
	.align		8
        /*0188*/ 	.dword	_ZN72_INTERNAL_1e203569_36_flash_fwd_hdimall_fp16_split_sm90_cu_18e39b8a_36084cuda3std3__419piecewise_constructE
	.align		8
        /*0190*/ 	.dword	_ZN72_INTERNAL_1e203569_36_flash_fwd_hdimall_fp16_split_sm90_cu_18e39b8a_36084cuda3std3__48in_placeE
	.align		8
        /*0198*/ 	.dword	_ZN72_INTERNAL_1e203569_36_flash_fwd_hdimall_fp16_split_sm90_cu_18e39b8a_36084cuda3std6ranges3__45__cpo4swapE
	.align		8
        /*01a0*/ 	.dword	_ZN72_INTERNAL_1e203569_36_flash_fwd_hdimall_fp16_split_sm90_cu_18e39b8a_36084cuda3std6ranges3__45__cpo9iter_moveE
	.align		8
        /*01a8*/ 	.dword	_ZN72_INTERNAL_1e203569_36_flash_fwd_hdimall_fp16_split_sm90_cu_18e39b8a_36084cute7productE
	.align		8
        /*01b0*/ 	.dword	_ZN72_INTERNAL_1e203569_36_flash_fwd_hdimall_fp16_split_sm90_cu_18e39b8a_36084cute1_E
	.align		8
        /*01b8*/ 	.dword	$str$20
	.align		8
        /*01c0*/ 	.dword	$str$21


//--------------------- .text._ZN7cutlass13device_kernelIN5flash11enable_sm90INS1_16FlashAttnFwdSm90INS1_25CollectiveMainloopFwdSm90ILi2EN4cute5tupleIJNS5_1CILi1EEES8_S8_EEENS6_IJNS7_ILi128EEENS7_ILi80EEENS7_ILi256EEEEEELi256ENS_6half_tEfNS_4arch4Sm90ELb0ELb0ELb0ELb0ELb0ELb0ELb0ELb1ELb1ELb1ELb1ELb0EEENS1_21CollectiveEpilogueFwdINS6_IJSA_SC_SB_EEES9_SE_SG_Li256ELb0ELb1ELb1ELb0EEENS1_19SingleTileSchedulerILb0ELb1ELb1ELi128EEEEEEEEEvNT_6ParamsE --------------------------
	.section	.text._ZN7cutlass13device_kernelIN5flash11enable_sm90INS1_16FlashAttnFwdSm90INS1_25CollectiveMainloopFwdSm90ILi2EN4cute5tupleIJNS5_1CILi1EEES8_S8_EEENS6_IJNS7_ILi128EEENS7_ILi80EEENS7_ILi256EEEEEELi256ENS_6half_tEfNS_4arch4Sm90ELb0ELb0ELb0ELb0ELb0ELb0ELb0ELb1ELb1ELb1ELb1ELb0EEENS1_21CollectiveEpilogueFwdINS6_IJSA_SC_SB_EEES9_SE_SG_Li256ELb0ELb1ELb1ELb0EEENS1_19SingleTileSchedulerILb0ELb1ELb1ELi128EEEEEEEEEvNT_6ParamsE,"ax",@progbits
	.align	128
.text._ZN7cutlass13device_kernelIN5flash11enable_sm90INS1_16FlashAttnFwdSm90INS1_25CollectiveMainloopFwdSm90ILi2EN4cute5tupleIJNS5_1CILi1EEES8_S8_EEENS6_IJNS7_ILi128EEENS7_ILi80EEENS7_ILi256EEEEEELi256ENS_6half_tEfNS_4arch4Sm90ELb0ELb0ELb0ELb0ELb0ELb0ELb0ELb1ELb1ELb1ELb1ELb0EEENS1_21CollectiveEpilogueFwdINS6_IJSA_SC_SB_EEES9_SE_SG_Li256ELb0ELb1ELb1ELb0EEENS1_19SingleTileSchedulerILb0ELb1ELb1ELi128EEEEEEEEEvNT_6ParamsE:
        .type           _ZN7cutlass13device_kernelIN5flash11enable_sm90INS1_16FlashAttnFwdSm90INS1_25CollectiveMainloopFwdSm90ILi2EN4cute5tupleIJNS5_1CILi1EEES8_S8_EEENS6_IJNS7_ILi128EEENS7_ILi80EEENS7_ILi256EEEEEELi256ENS_6half_tEfNS_4arch4Sm90ELb0ELb0ELb0ELb0ELb0ELb0ELb0ELb1ELb1ELb1ELb1ELb0EEENS1_21CollectiveEpilogueFwdINS6_IJSA_SC_SB_EEES9_SE_SG_Li256ELb0ELb1ELb1ELb0EEENS1_19SingleTileSchedulerILb0ELb1ELb1ELi128EEEEEEEEEvNT_6ParamsE,@function
        .size           _ZN7cutlass13device_kernelIN5flash11enable_sm90INS1_16FlashAttnFwdSm90INS1_25CollectiveMainloopFwdSm90ILi2EN4cute5tupleIJNS5_1CILi1EEES8_S8_EEENS6_IJNS7_ILi128EEENS7_ILi80EEENS7_ILi256EEEEEELi256ENS_6half_tEfNS_4arch4Sm90ELb0ELb0ELb0ELb0ELb0ELb0ELb0ELb1ELb1ELb1ELb1ELb0EEENS1_21CollectiveEpilogueFwdINS6_IJSA_SC_SB_EEES9_SE_SG_Li256ELb0ELb1ELb1ELb0EEENS1_19SingleTileSchedulerILb0ELb1ELb1ELi128EEEEEEEEEvNT_6ParamsE,(.L_x_14839 - _ZN7cutlass13device_kernelIN5flash11enable_sm90INS1_16FlashAttnFwdSm90INS1_25CollectiveMainloopFwdSm90ILi2EN4cute5tupleIJNS5_1CILi1EEES8_S8_EEENS6_IJNS7_ILi128EEENS7_ILi80EEENS7_ILi256EEEEEELi256ENS_6half_tEfNS_4arch4Sm90ELb0ELb0ELb0ELb0ELb0ELb0ELb0ELb1ELb1ELb1ELb1ELb0EEENS1_21CollectiveEpilogueFwdINS6_IJSA_SC_SB_EEES9_SE_SG_Li256ELb0ELb1ELb1ELb0EEENS1_19SingleTileSchedulerILb0ELb1ELb1ELi128EEEEEEEEEvNT_6ParamsE)
        .other          _ZN7cutlass13device_kernelIN5flash11enable_sm90INS1_16FlashAttnFwdSm90INS1_25CollectiveMainloopFwdSm90ILi2EN4cute5tupleIJNS5_1CILi1EEES8_S8_EEENS6_IJNS7_ILi128EEENS7_ILi80EEENS7_ILi256EEEEEELi256ENS_6half_tEfNS_4arch4Sm90ELb0ELb0ELb0ELb0ELb0ELb0ELb0ELb1ELb1ELb1ELb1ELb0EEENS1_21CollectiveEpilogueFwdINS6_IJSA_SC_SB_EEES9_SE_SG_Li256ELb0ELb1ELb1ELb0EEENS1_19SingleTileSchedulerILb0ELb1ELb1ELi128EEEEEEEEEvNT_6ParamsE,@"STO_CUDA_ENTRY STV_DEFAULT"
_ZN7cutlass13device_kernelIN5flash11enable_sm90INS1_16FlashAttnFwdSm90INS1_25CollectiveMainloopFwdSm90ILi2EN4cute5tupleIJNS5_1CILi1EEES8_S8_EEENS6_IJNS7_ILi128EEENS7_ILi80EEENS7_ILi256EEEEEELi256ENS_6half_tEfNS_4arch4Sm90ELb0ELb0ELb0ELb0ELb0ELb0ELb0ELb1ELb1ELb1ELb1ELb0EEENS1_21CollectiveEpilogueFwdINS6_IJSA_SC_SB_EEES9_SE_SG_Li256ELb0ELb1ELb1ELb0EEENS1_19SingleTileSchedulerILb0ELb1ELb1ELi128EEEEEEEEEvNT_6ParamsE:
[----:B------:R-:W0:Y:S02]  /*0000*/  LDC R1, c[0x0][0x28] ;  /* 0x00000a00ff017b82 */ /* 0x000e240000000800 */
[----:B0-----:R-:W-:Y:S01]  /*0010*/  VIADD R1, R1, 0xffffffe8 ;  /* 0xffffffe801017836 */ /* 0x001fe20000000000 */
[----:B------:R-:W0:Y:S01]  /*0020*/  S2R R3, SR_TID.X ;  /* 0x0000000000037919 */ /* 0x000e220000002100 */
[----:B------:R-:W-:Y:S01]  /*0030*/  ELECT P0, URZ, PT ;  /* 0x00000000003f782f */ /* 0x000fe20003800000 */
[----:B------:R-:W-:Y:S01]  /*0040*/  BSSY B0, `(.L_x_0) ;  /* 0x000000d000007945 */ /* 0x000fe20003800000 */
[----:B0-----:R-:W-:-:S05]  /*0050*/  SHF.R.U32.HI R0, RZ, 0x5, R3 ;  /* 0x00000005ff007819 */ /* 0x001fca0000011603 */
[----:B------:R-:W0:Y:S02]  /*0060*/  SHFL.IDX PT, R2, R0, RZ, 0x1f ;  /* 0x00001fff00027589 */ /* 0x000e2400000e0000 */
[----:B0-----:R-:W-:-:S13]  /*0070*/  ISETP.EQ.AND P0, PT, R2, RZ, P0 ;  /* 0x000000ff0200720c */ /* 0x001fda0000702270 */
[----:B------:R-:W-:Y:S05]  /*0080*/  @!P0 BRA `(.L_x_1) ;  /* 0x0000000000208947 */ /* 0x000fea0003800000 */
[----:B------:R-:W-:Y:S02]  /*0090*/  ULDC.64 UR4, c[0x0][0x198] ;  /* 0x0000660000047ab9 */ /* 0x000fe40000000a00 */
[----:B------:R-:W-:Y:S02]  /*00a0*/  UIADD3 UR6, UP0, UR4, 0x370, URZ ;  /* 0x0000037004067890 */ /* 0x000fe4000ff1e03f */
[----:B------:R-:W-:Y:S02]  /*00b0*/  UIADD3 UR4, UP1, UR4, 0x470, URZ ;  /* 0x0000047004047890 */ /* 0x000fe4000ff3e03f */
[----:B------:R-:W-:Y:S02]  /*00c0*/  UIADD3.X UR7, URZ, UR5, URZ, UP0, !UPT ;  /* 0x000000053f077290 */ /* 0x000fe400087fe43f */
[----:B------:R-:W-:-:S07]  /*00d0*/  UIADD3.X UR5, URZ, UR5, URZ, UP1, !UPT ;  /* 0x000000053f057290 */ /* 0x000fce0008ffe43f */
[----:B------:R0:W-:Y:S02]  /*00e0*/  UTMACCTL.PF [UR6] ;  /* 0x00000000060079b9 */ /* 0x0001e40008040000 */
[----:B------:R0:W-:Y:S02]  /*00f0*/  UTMACCTL.PF [UR4] ;  /* 0x00000000040079b9 */ /* 0x0001e40008040000 */
[----:B0-----:R-:W-:Y:S01]  /*0100*/  NOP ;  /* 0x0000000000007918 */ /* 0x001fe20000000000 */
.L_x_1:
[----:B------:R-:W-:Y:S05]  /*0110*/  BSYNC B0 ;  /* 0x0000000000007941 */ /* 0x000fea0003800000 */
.L_x_0:
[----:B------:R-:W-:Y:S01]  /*0120*/  VOTEU.ANY UP0, P0 ;  /* 0x00000000003f7886 */ /* 0x000fe20000000100 */
[----:B------:R-:W0:Y:S01]  /*0130*/  SHFL.IDX PT, R2, R0, RZ, 0x1f ;  /* 0x00001fff00027589 */ /* 0x000e2200000e0000 */
[----:B------:R-:W-:Y:S01]  /*0140*/  UMOV UR4, 0x80 ;  /* 0x0000008000047882 */ /* 0x000fe20000000000 */
[----:B------:R-:W-:Y:S01]  /*0150*/  UMOV UR7, 0x100 ;  /* 0x0000010000077882 */ /* 0x000fe20000000000 */
[----:B------:R-:W-:Y:S01]  /*0160*/  VOTEU.ANY UP1, P0 ;  /* 0x00000000003f7886 */ /* 0x000fe20000020100 */
[----:B------:R-:W1:Y:S01]  /*0170*/  @UP0 S2UR UR8, SR_CgaCtaId ;  /* 0x00000000000809c3 */ /* 0x000e620000008800 */
[----:B------:R-:W-:Y:S01]  /*0180*/  @UP0 UMOV UR6, 0x400 ;  /* 0x0000040000060882 */ /* 0x000fe20000000000 */
[----:B------:R-:W-:-:S04]  /*0190*/  @UP0 UIADD3 UR4, -UR4, 0x100000, URZ ;  /* 0x0010000004040890 */ /* 0x000fc8000fffe13f */
[----:B------:R-:W-:Y:S02]  /*01a0*/  @UP0 USHF.L.U32 UR5, UR4, 0xb, URZ ;  /* 0x0000000b04050899 */ /* 0x000fe4000800063f */
[----:B------:R-:W-:Y:S01]  /*01b0*/  @UP0 USHF.L.U32 UR4, UR4, 0x1, URZ ;  /* 0x0000000104040899 */ /* 0x000fe2000800063f */
[----:B0-----:R-:W-:Y:S02]  /*01c0*/  ISETP.NE.AND P1, PT, R2, RZ, PT ;  /* 0x000000ff0200720c */ /* 0x001fe40003f25270 */
[----:B------:R-:W-:Y:S01]  /*01d0*/  SHF.R.U32.HI R2, RZ, 0x7, R3 ;  /* 0x00000007ff027819 */ /* 0x000fe20000011603 */
[----:B-1----:R-:W-:Y:S02]  /*01e0*/  @UP0 ULEA UR8, UR8, UR6, 0x18 ;  /* 0x0000000608080291 */ /* 0x002fe4000f8ec03f */
[----:B------:R-:W-:-:S04]  /*01f0*/  @UP0 UIADD3 UR6, -UR7, 0x100000, URZ ;  /* 0x0010000007060890 */ /* 0x000fc8000fffe13f */
[----:B------:R-:W-:Y:S02]  /*0200*/  @UP0 USHF.L.U32 UR7, UR6, 0xb, URZ ;  /* 0x0000000b06070899 */ /* 0x000fe4000800063f */
[----:B------:R-:W-:Y:S01]  /*0210*/  @UP0 USHF.L.U32 UR6, UR6, 0x1, URZ ;  /* 0x0000000106060899 */ /* 0x000fe2000800063f */
[----:B------:R-:W-:Y:S01]  /*0220*/  VOTEU.ANY UP0, P0 ;  /* 0x00000000003f7886 */ /* 0x000fe20000000100 */
[----:B------:R-:W0:Y:S04]  /*0230*/  SHFL.IDX PT, R2, R2, RZ, 0x1f ;  /* 0x00001fff02027589 */ /* 0x000e2800000e0000 */
[----:B------:R-:W1:Y:S02]  /*0240*/  FENCE.VIEW.ASYNC.S ;  /* 0x00000000000073c6 */ /* 0x000e640000000000 */
[----:B-1----:R1:W2:Y:S04]  /*0250*/  @UP0 SYNCS.EXCH.64 URZ, [UR8+0x38800], UR4 ;  /* 0x03880004083f05b2 */ /* 0x0022a80008000100 */
[----:B------:R1:W3:Y:S01]  /*0260*/  @UP1 SYNCS.EXCH.64 URZ, [UR8+0x38820], UR6 ;  /* 0x03882006083f15b2 */ /* 0x0002e20008000100 */
[----:B------:R-:W-:Y:S05]  /*0270*/  @P1 BRA `(.L_x_2) ;  /* 0x0000000000481947 */ /* 0x000fea0003800000 */
[----:B-1----:R-:W1:Y:S01]  /*0280*/  S2UR UR5, SR_CgaCtaId ;  /* 0x00000000000579c3 */ /* 0x002e620000008800 */
[----:B------:R-:W-:Y:S01]  /*0290*/  UMOV UR4, 0x400 ;  /* 0x0000040000047882 */ /* 0x000fe20000000000 */
[----:B------:R-:W-:Y:S01]  /*02a0*/  UMOV UR6, 0x1 ;  /* 0x0000000100067882 */ /* 0x000fe20000000000 */
[----:B------:R-:W-:Y:S01]  /*02b0*/  UMOV UR7, 0x2 ;  /* 0x0000000200077882 */ /* 0x000fe20000000000 */
[----:B------:R-:W-:Y:S01]  /*02c0*/  ELECT P0, URZ, PT ;  /* 0x00000000003f782f */ /* 0x000fe20003800000 */
[----:B-1----:R-:W-:Y:S02]  /*02d0*/  ULEA UR8, UR5, UR4, 0x18 ;  /* 0x0000000405087291 */ /* 0x002fe4000f8ec03f */
[----:B------:R-:W-:-:S04]  /*02e0*/  UIADD3 UR4, -UR6, 0x100000, URZ ;  /* 0x0010000006047890 */ /* 0x000fc8000fffe13f */
[----:B------:R-:W-:Y:S02]  /*02f0*/  USHF.L.U32 UR5, UR4, 0xb, URZ ;  /* 0x0000000b04057899 */ /* 0x000fe4000800063f */
[----:B------:R-:W-:Y:S02]  /*0300*/  USHF.L.U32 UR4, UR4, 0x1, URZ ;  /* 0x0000000104047899 */ /* 0x000fe4000800063f */
[----:B------:R-:W-:-:S04]  /*0310*/  UIADD3 UR6, -UR7, 0x100000, URZ ;  /* 0x0010000007067890 */ /* 0x000fc8000fffe13f */
[----:B------:R-:W-:Y:S02]  /*0320*/  USHF.L.U32 UR7, UR6, 0xb, URZ ;  /* 0x0000000b06077899 */ /* 0x000fe4000800063f */
[----:B------:R-:W-:Y:S01]  /*0330*/  USHF.L.U32 UR6, UR6, 0x1, URZ ;  /* 0x0000000106067899 */ /* 0x000fe2000800063f */
[----:B------:R-:W1:Y:S03]  /*0340*/  FENCE.VIEW.ASYNC.S ;  /* 0x00000000000073c6 */ /* 0x000e660000000000 */
[----:B-1----:R4:W1:Y:S08]  /*0350*/  SYNCS.EXCH.64 URZ, [UR8+0x38830], UR4 ;  /* 0x03883004083f75b2 */ /* 0x0028700008000100 */
[----:B------:R4:W0:Y:S01]  /*0360*/  SYNCS.EXCH.64 URZ, [UR8+0x38840], UR6 ;  /* 0x03884006083f75b2 */ /* 0x0008220008000100 */
[----:B------:R4:W0:Y:S01]  /*0370*/  SYNCS.EXCH.64 URZ, [UR8+0x38838], UR4 ;  /* 0x03883804083f75b2 */ /* 0x0008220008000100 */
[----:B------:R4:W0:Y:S02]  /*0380*/  SYNCS.EXCH.64 URZ, [UR8+0x38848], UR6 ;  /* 0x03884806083f75b2 */ /* 0x0008240008000100 */
[----:B----4-:R-:W-:Y:S01]  /*0390*/  NOP ;  /* 0x0000000000007918 */ /* 0x010fe20000000000 */
.L_x_2:
[----:B------:R-:W4:Y:S01]  /*03a0*/  SHFL.IDX PT, R3, R0, RZ, 0x1f ;  /* 0x00001fff00037589 */ /* 0x000f2200000e0000 */
[----:B------:R-:W-:Y:S01]  /*03b0*/  NOP ;  /* 0x0000000000007918 */ /* 0x000fe20000000000 */
[----:B----4-:R-:W-:-:S13]  /*03c0*/  ISETP.NE.AND P0, PT, R3, RZ, PT ;  /* 0x000000ff0300720c */ /* 0x010fda0003f05270 */
        /* <DEDUP_REMOVED lines=19> */
.L_x_3:
[----:B------:R-:W4:Y:S01]  /*0500*/  SHFL.IDX PT, R3, R0, RZ, 0x1f ;  /* 0x00001fff00037589 */ /* 0x000f2200000e0000 */
[----:B------:R-:W-:Y:S01]  /*0510*/  NOP ;  /* 0x0000000000007918 */ /* 0x000fe20000000000 */
[----:B----4-:R-:W-:-:S13]  /*0520*/  ISETP.NE.AND P0, PT, R3, RZ, PT ;  /* 0x000000ff0300720c */ /* 0x010fda0003f05270 */
[----:B------:R-:W-:Y:S05]  /*0530*/  @P0 BRA `(.L_x_4) ;  /* 0x0000000000380947 */ /* 0x000fea0003800000 */
[----:B-1----:R-:W1:Y:S01]  /*0540*/  S2UR UR5, SR_CgaCtaId ;  /* 0x00000000000579c3 */ /* 0x002e620000008800 */
[----:B------:R-:W-:Y:S01]  /*0550*/  UMOV UR4, 0x400 ;  /* 0x0000040000047882 */ /* 0x000fe20000000000 */
[----:B------:R-:W-:Y:S01]  /*0560*/  UMOV UR7, 0x1 ;  /* 0x0000000100077882 */ /* 0x000fe20000000000 */
[----:B------:R-:W-:Y:S01]  /*0570*/  ELECT P0, URZ, PT ;  /* 0x00000000003f782f */ /* 0x000fe20003800000 */
[----:B-1----:R-:W-:Y:S02]  /*0580*/  ULEA UR6, UR5, UR4, 0x18 ;  /* 0x0000000405067291 */ /* 0x002fe4000f8ec03f */
[----:B------:R-:W-:-:S04]  /*0590*/  UIADD3 UR4, -UR7, 0x100000, URZ ;  /* 0x0010000007047890 */ /* 0x000fc8000fffe13f */
[----:B------:R-:W-:Y:S02]  /*05a0*/  USHF.L.U32 UR5, UR4, 0xb, URZ ;  /* 0x0000000b04057899 */ /* 0x000fe4000800063f */
[----:B------:R-:W-:Y:S01]  /*05b0*/  USHF.L.U32 UR4, UR4, 0x1, URZ ;  /* 0x0000000104047899 */ /* 0x000fe2000800063f */
[----:B------:R-:W1:Y:S11]  /*05c0*/  FENCE.VIEW.ASYNC.S ;  /* 0x00000000000073c6 */ /* 0x000e760000000000 */
[----:B-1----:R4:W1:Y:S01]  /*05d0*/  SYNCS.EXCH.64 URZ, [UR6+0x38870], UR4 ;  /* 0x03887004063f75b2 */ /* 0x0028620008000100 */
[----:B------:R4:W0:Y:S01]  /*05e0*/  SYNCS.EXCH.64 URZ, [UR6+0x38880], UR4 ;  /* 0x03888004063f75b2 */ /* 0x0008220008000100 */
[----:B------:R4:W0:Y:S01]  /*05f0*/  SYNCS.EXCH.64 URZ, [UR6+0x38878], UR4 ;  /* 0x03887804063f75b2 */ /* 0x0008220008000100 */
[----:B------:R4:W0:Y:S02]  /*0600*/  SYNCS.EXCH.64 URZ, [UR6+0x38888], UR4 ;  /* 0x03888804063f75b2 */ /* 0x0008240008000100 */
[----:B----4-:R-:W-:Y:S01]  /*0610*/  NOP ;  /* 0x0000000000007918 */ /* 0x010fe20000000000 */
.L_x_4:
        /* <DEDUP_REMOVED lines=22> */
.L_x_5:
        /* <DEDUP_REMOVED lines=22> */
.L_x_6:
[----:B0-----:R-:W-:Y:S01]  /*08e0*/  ISETP.NE.AND P0, PT, R2, RZ, PT ;  /* 0x000000ff0200720c */ /* 0x001fe20003f05270 */
[----:B------:R-:W-:Y:S01]  /*08f0*/  IMAD.MOV.U32 R2, RZ, RZ, 0x1 ;  /* 0x00000001ff027424 */ /* 0x000fe200078e00ff */
[----:B------:R-:W-:Y:S01]  /*0900*/  NOP ;  /* 0x0000000000007918 */ /* 0x000fe20000000000 */
[----:B------:R-:W-:Y:S03]  /*0910*/  BSSY B6, `(.L_x_7) ;  /* 0x000104d000067945 */ /* 0x000fe60003800000 */
[----:B------:R-:W-:-:S05]  /*0920*/  SEL R2, R2, 0x2, !P0 ;  /* 0x0000000202027807 */ /* 0x000fca0004000000 */
[----:B------:R0:W-:Y:S01]  /*0930*/  STL [R1+0x14], R2 ;  /* 0x0000140201007387 */ /* 0x0001e20000100800 */
[----:B-123--:R-:W-:Y:S06]  /*0940*/  BAR.SYNC.DEFER_BLOCKING 0x0 ;  /* 0x0000000000007b1d */ /* 0x00efec0000010000 */
[----:B------:R-:W-:Y:S05]  /*0950*/  @!P0 BRA `(.L_x_8) ;  /* 0x000000bc00308947 */ /* 0x000fea0003800000 */
.L_x_9:
[----:B------:R-:W-:-:S08]  /*0960*/  NOP ;  /* 0x0000000000007918 */ /* 0x000fd00000000000 */
[----:B------:R-:W1:Y:S02]  /*0970*/  USETMAXREG.TRY_ALLOC.CTAPOOL UP0, 0xf0 ;  /* 0x000000f0000079c8 */ /* 0x000e640008000600 */
[----:B-1----:R-:W-:-:S13]  /*0980*/  PLOP3.LUT P0, PT, PT, PT, UP0, 0x80, 0x0 ;  /* 0x000000000000781c */ /* 0x002fda0003f0f008 */
[----:B------:R-:W-:Y:S05]  /*0990*/  @!P0 BRA `(.L_x_9) ;  /* 0xfffffffc00f08947 */ /* 0x000fea000383ffff */
[----:B0-----:R-:W0:Y:S08]  /*09a0*/  LDC R2, c[0x0][0xc50] ;  /* 0x00031400ff027b82 */ /* 0x001e300000000800 */
[----:B------:R-:W1:Y:S08]  /*09b0*/  S2UR UR4, SR_CTAID.Y ;  /* 0x00000000000479c3 */ /* 0x000e700000002600 */
[----:B------:R-:W2:Y:S08]  /*09c0*/  S2UR UR5, SR_CTAID.Z ;  /* 0x00000000000579c3 */ /* 0x000eb00000002700 */
[----:B------:R-:W-:Y:S06]  /*09d0*/  BAR.ARV 0x8, 0x180 ;  /* 0x0206000000007b1d */ /* 0x000fec0000002000 */
[----:B0-----:R-:W-:Y:S01]  /*09e0*/  ISETP.NE.AND P0, PT, R2, 0x1, PT ;  /* 0x000000010200780c */ /* 0x001fe20003f05270 */
[----:B-1----:R-:W-:-:S12]  /*09f0*/  IMAD.U32 R18, RZ, RZ, UR4 ;  /* 0x00000004ff127e24 */ /* 0x002fd8000f8e00ff */
[----:B------:R-:W0:Y:S08]  /*0a00*/  @P0 LDC R0, c[0x0][0xc54] ;  /* 0x00031500ff000b82 */ /* 0x000e300000000800 */
[----:B------:R-:W1:Y:S01]  /*0a10*/  @P0 LDC R3, c[0x0][0xc58] ;  /* 0x00031600ff030b82 */ /* 0x000e620000000800 */
[----:B0-----:R-:W-:-:S05]  /*0a20*/  @P0 IMAD.HI.U32 R0, R0, UR4, RZ ;  /* 0x0000000400000c27 */ /* 0x001fca000f8e00ff */
[----:B-1----:R-:W-:Y:S02]  /*0a30*/  @P0 SHF.R.U32.HI R18, RZ, R3, R0 ;  /* 0x00000003ff120219 */ /* 0x002fe40000011600 */
[----:B--2---:R-:W-:-:S03]  /*0a40*/  ISETP.LE.AND P0, PT, RZ, UR5, PT ;  /* 0x00000005ff007c0c */ /* 0x004fc6000bf03270 */
[----:B------:R-:W-:-:S04]  /*0a50*/  IMAD.MOV R3, RZ, RZ, -R18 ;  /* 0x000000ffff037224 */ /* 0x000fc800078e0a12 */
[----:B------:R-:W-:-:S06]  /*0a60*/  IMAD R2, R2, R3, UR4 ;  /* 0x0000000402027e24 */ /* 0x000fcc000f8e0203 */
[----:B------:R-:W-:Y:S05]  /*0a70*/  @!P0 BRA `(.L_x_10) ;  /* 0x0000010000d88947 */ /* 0x000fea0003800000 */
[----:B------:R-:W0:Y:S01]  /*0a80*/  LDC.64 R4, c[0x0][0x418] ;  /* 0x00010600ff047b82 */ /* 0x000e220000000a00 */
[----:B------:R-:W-:Y:S01]  /*0a90*/  LOP3.LUT R17, R2, 0xffff, RZ, 0xc0, !PT ;  /* 0x0000ffff02117812 */ /* 0x000fe200078ec0ff */
[----:B------:R-:W-:-:S06]  /*0aa0*/  IMAD.MOV.U32 R22, RZ, RZ, RZ ;  /* 0x000000ffff167224 */ /* 0x000fcc00078e00ff */
[----:B------:R-:W1:Y:S08]  /*0ab0*/  LDC R19, c[0x0][0x424] ;  /* 0x00010900ff137b82 */ /* 0x000e700000000800 */
[----:B------:R-:W2:Y:S01]  /*0ac0*/  LDC R0, c[0x0][0x2f0] ;  /* 0x0000bc00ff007b82 */ /* 0x000ea20000000800 */
[----:B0-----:R-:W-:-:S04]  /*0ad0*/  ISETP.NE.U32.AND P0, PT, R4, RZ, PT ;  /* 0x000000ff0400720c */ /* 0x001fc80003f05070 */
[----:B------:R-:W-:-:S04]  /*0ae0*/  ISETP.NE.AND.EX P0, PT, R5, RZ, PT, P0 ;  /* 0x000000ff0500720c */ /* 0x000fc80003f05300 */
[----:B-1----:R-:W-:-:S05]  /*0af0*/  SEL R19, R19, 0x1, P0 ;  /* 0x0000000113137807 */ /* 0x002fca0000000000 */
[----:B--2---:R-:W-:-:S04]  /*0b00*/  IMAD R19, R19, R0, RZ ;  /* 0x0000000013137224 */ /* 0x004fc800078e02ff */
[C---:B------:R-:W-:Y:S01]  /*0b10*/  VIADD R0, R19.reuse, 0x4f ;  /* 0x0000004f13007836 */ /* 0x040fe20000000000 */
[----:B------:R-:W-:-:S03]  /*0b20*/  ISETP.GE.AND P0, PT, R19, 0x1, PT ;  /* 0x000000011300780c */ /* 0x000fc60003f06270 */
[----:B------:R-:W-:-:S05]  /*0b30*/  IMAD.HI R0, R0, 0x66666667, RZ ;  /* 0x6666666700007827 */ /* 0x000fca00078e02ff */
[----:B------:R-:W-:-:S04]  /*0b40*/  SHF.R.U32.HI R3, RZ, 0x1f, R0 ;  /* 0x0000001fff037819 */ /* 0x000fc80000011600 */
[----:B------:R-:W-:Y:S01]  /*0b50*/  LEA.HI.SX32 R0, R0, R3, 0x1b ;  /* 0x0000000300007211 */ /* 0x000fe200078fdaff */
[----:B------:R-:W-:Y:S06]  /*0b60*/  @!P0 BRA `(.L_x_11) ;  /* 0x0000000000788947 */ /* 0x000fec0003800000 */
[----:B------:R-:W-:-:S04]  /*0b70*/  SHF.R.U32.HI R5, RZ, 0x10, R2 ;  /* 0x00000010ff057819 */ /* 0x000fc80000011602 */
[----:B------:R-:W-:-:S13]  /*0b80*/  ISETP.NE.AND P0, PT, R5, RZ, PT ;  /* 0x000000ff0500720c */ /* 0x000fda0003f05270 */
[----:B------:R-:W0:Y:S02]  /*0b90*/  @!P0 LDC R5, c[0x0][0x9f0] ;  /* 0x00027c00ff058b82 */ /* 0x000e240000000800 */
[-C--:B0-----:R-:W-:Y:S02]  /*0ba0*/  IABS R7, R5.reuse ;  /* 0x0000000500077213 */ /* 0x081fe40000000000 */
[----:B------:R-:W-:Y:S02]  /*0bb0*/  IADD3 R4, R0, -0x1, R5 ;  /* 0xffffffff00047810 */ /* 0x000fe40007ffe005 */
[----:B------:R-:W0:Y:S01]  /*0bc0*/  I2F.RP R6, R7 ;  /* 0x0000000700067306 */ /* 0x000e220000209400 */
[----:B------:R-:W-:-:S05]  /*0bd0*/  IABS R10, R5 ;  /* 0x00000005000a7213 */ /* 0x000fca0000000000 */
[----:B------:R-:W-:Y:S02]  /*0be0*/  IMAD.MOV R10, RZ, RZ, -R10 ;  /* 0x000000ffff0a7224 */ /* 0x000fe400078e0a0a */
[----:B0-----:R-:W0:Y:S02]  /*0bf0*/  MUFU.RCP R6, R6 ;  /* 0x0000000600067308 */ /* 0x001e240000001000 */
[----:B0-----:R-:W-:Y:S02]  /*0c00*/  IADD3 R2, R6, 0xffffffe, RZ ;  /* 0x0ffffffe06027810 */ /* 0x001fe40007ffe0ff */
[----:B------:R-:W-:-:S04]  /*0c10*/  IABS R6, R4 ;  /* 0x0000000400067213 */ /* 0x000fc80000000000 */
[----:B------:R0:W1:Y:S01]  /*0c20*/  F2I.FTZ.U32.TRUNC.NTZ R3, R2 ;  /* 0x0000000200037305 */ /* 0x000062000021f000 */
[----:B------:R-:W-:-:S04]  /*0c30*/  LOP3.LUT R4, R4, R5, RZ, 0x3c, !PT ;  /* 0x0000000504047212 */ /* 0x000fc800078e3cff */
[----:B------:R-:W-:Y:S01]  /*0c40*/  ISETP.GE.AND P2, PT, R4, RZ, PT ;  /* 0x000000ff0400720c */ /* 0x000fe20003f46270 */
[----:B0-----:R-:W-:Y:S02]  /*0c50*/  IMAD.MOV.U32 R2, RZ, RZ, RZ ;  /* 0x000000ffff027224 */ /* 0x001fe400078e00ff */
[----:B-1----:R-:W-:-:S04]  /*0c60*/  IMAD.MOV R8, RZ, RZ, -R3 ;  /* 0x000000ffff087224 */ /* 0x002fc800078e0a03 */
[----:B------:R-:W-:-:S04]  /*0c70*/  IMAD R9, R8, R7, RZ ;  /* 0x0000000708097224 */ /* 0x000fc800078e02ff */
[----:B------:R-:W-:-:S04]  /*0c80*/  IMAD.HI.U32 R3, R3, R9, R2 ;  /* 0x0000000903037227 */ /* 0x000fc800078e0002 */
[----:B------:R-:W-:Y:S02]  /*0c90*/  IMAD.MOV.U32 R2, RZ, RZ, R10 ;  /* 0x000000ffff027224 */ /* 0x000fe400078e000a */
[----:B------:R-:W-:-:S04]  /*0ca0*/  IMAD.HI.U32 R3, R3, R6, RZ ;  /* 0x0000000603037227 */ /* 0x000fc800078e00ff */
[----:B------:R-:W-:-:S05]  /*0cb0*/  IMAD R2, R3, R2, R6 ;  /* 0x0000000203027224 */ /* 0x000fca00078e0206 */
[----:B------:R-:W-:-:S13]  /*0cc0*/  ISETP.GT.U32.AND P1, PT, R7, R2, PT ;  /* 0x000000020700720c */ /* 0x000fda0003f24070 */
[----:B------:R-:W-:Y:S02]  /*0cd0*/  @!P1 IMAD.IADD R2, R2, 0x1, -R7 ;  /* 0x0000000102029824 */ /* 0x000fe400078e0a07 */
[----:B------:R-:W-:Y:S01]  /*0ce0*/  @!P1 VIADD R3, R3, 0x1 ;  /* 0x0000000103039836 */ /* 0x000fe20000000000 */
[----:B------:R-:W-:Y:S02]  /*0cf0*/  ISETP.NE.AND P1, PT, R5, RZ, PT ;  /* 0x000000ff0500720c */ /* 0x000fe40003f25270 */
[----:B------:R-:W-:-:S13]  /*0d00*/  ISETP.GE.U32.AND P0, PT, R2, R7, PT ;  /* 0x000000070200720c */ /* 0x000fda0003f06070 */
[----:B------:R-:W-:-:S05]  /*0d10*/  @P0 IADD3 R3, R3, 0x1, RZ ;  /* 0x0000000103030810 */ /* 0x000fca0007ffe0ff */
[----:B------:R-:W-:Y:S01]  /*0d20*/  @!P2 IMAD.MOV R3, RZ, RZ, -R3 ;  /* 0x000000ffff03a224 */ /* 0x000fe200078e0a03 */
[----:B------:R-:W-:-:S05]  /*0d30*/  @!P1 LOP3.LUT R3, RZ, R5, RZ, 0x33, !PT ;  /* 0x00000005ff039212 */ /* 0x000fca00078e33ff */
[----:B------:R-:W-:-:S07]  /*0d40*/  IMAD.MOV.U32 R22, RZ, RZ, R3 ;  /* 0x000000ffff167224 */ /* 0x000fce00078e0003 */
.L_x_11:
[----:B------:R-:W0:Y:S01]  /*0d50*/  S2R R2, SR_TID.X ;  /* 0x0000000000027919 */ /* 0x000e220000002100 */
[-C--:B------:R-:W-:Y:S01]  /*0d60*/  IMAD R17, R17, R22.reuse, RZ ;  /* 0x0000001611117224 */ /* 0x080fe200078e02ff */
[----:B------:R-:W-:Y:S01]  /*0d70*/  PLOP3.LUT P0, PT, PT, PT, PT, 0x80, 0x0 ;  /* 0x000000000000781c */ /* 0x000fe20003f0f070 */
[----:B------:R-:W-:Y:S01]  /*0d80*/  IMAD.MOV.U32 R3, RZ, RZ, RZ ;  /* 0x000000ffff037224 */ /* 0x000fe200078e00ff */
[----:B------:R-:W-:Y:S02]  /*0d90*/  CS2R R150, SRZ ;  /* 0x0000000000967805 */ /* 0x000fe4000001ff00 */
[----:B------:R-:W-:Y:S02]  /*0da0*/  CS2R R148, SRZ ;  /* 0x0000000000947805 */ /* 0x000fe4000001ff00 */
[----:B------:R-:W-:Y:S01]  /*0db0*/  VIADDMNMX R22, R17, R22, R0, PT ;  /* 0x0000001611167246 */ /* 0x000fe20003800100 */
[----:B------:R-:W-:Y:S01]  /*0dc0*/  IMAD.MOV.U32 R0, RZ, RZ, RZ ;  /* 0x000000ffff007224 */ /* 0x000fe200078e00ff */
[----:B------:R-:W-:-:S02]  /*0dd0*/  CS2R R146, SRZ ;  /* 0x0000000000927805 */ /* 0x000fc4000001ff00 */
[----:B------:R-:W-:Y:S02]  /*0de0*/  CS2R R144, SRZ ;  /* 0x0000000000907805 */ /* 0x000fe4000001ff00 */
[----:B------:R-:W-:Y:S02]  /*0df0*/  ISETP.GT.AND P1, PT, R22, R17, PT ;  /* 0x000000111600720c */ /* 0x000fe40003f24270 */
[----:B------:R-:W-:Y:S02]  /*0e00*/  CS2R R142, SRZ ;  /* 0x00000000008e7805 */ /* 0x000fe4000001ff00 */
[----:B------:R-:W-:Y:S02]  /*0e10*/  CS2R R140, SRZ ;  /* 0x00000000008c7805 */ /* 0x000fe4000001ff00 */
[----:B------:R-:W-:Y:S02]  /*0e20*/  CS2R R138, SRZ ;  /* 0x00000000008a7805 */ /* 0x000fe4000001ff00 */
[----:B------:R-:W-:-:S02]  /*0e30*/  CS2R R136, SRZ ;  /* 0x0000000000887805 */ /* 0x000fc4000001ff00 */
[----:B------:R-:W-:Y:S02]  /*0e40*/  CS2R R134, SRZ ;  /* 0x0000000000867805 */ /* 0x000fe4000001ff00 */
[----:B------:R-:W-:Y:S02]  /*0e50*/  CS2R R132, SRZ ;  /* 0x0000000000847805 */ /* 0x000fe4000001ff00 */
        /* <DEDUP_REMOVED lines=14> */
[----:B------:R-:W-:Y:S01]  /*0f40*/  CS2R R102, SRZ ;  /* 0x0000000000667805 */ /* 0x000fe2000001ff00 */
[----:B0-----:R-:W-:Y:S01]  /*0f50*/  VIADD R23, R2, 0xffffff80 ;  /* 0xffffff8002177836 */ /* 0x001fe20000000000 */
        /* <DEDUP_REMOVED lines=38> */
[----:B------:R-:W-:Y:S01]  /*11c0*/  CS2R R24, SRZ ;  /* 0x0000000000187805 */ /* 0x000fe2000001ff00 */
[----:B------:R-:W-:Y:S06]  /*11d0*/  @!P1 BRA `(.L_x_12) ;  /* 0x0000008c00e09947 */ /* 0x000fec0003800000 */
[----:B------:R-:W-:Y:S01]  /*11e0*/  SHF.R.S32.HI R0, RZ, 0x1f, R23 ;  /* 0x0000001fff007819 */ /* 0x000fe20000011417 */
[----:B------:R-:W0:Y:S01]  /*11f0*/  S2UR UR7, SR_CgaCtaId ;  /* 0x00000000000779c3 */ /* 0x000e220000008800 */
[----:B------:R-:W-:Y:S02]  /*1200*/  UMOV UR6, 0x400 ;  /* 0x0000040000067882 */ /* 0x000fe40000000000 */
[----:B------:R-:W-:-:S04]  /*1210*/  LEA.HI R64, R0, R23, RZ, 0x7 ;  /* 0x0000001700407211 */ /* 0x000fc800078f38ff */
[----:B------:R-:W-:-:S06]  /*1220*/  SHF.R.S32.HI R0, RZ, 0x7, R64 ;  /* 0x00000007ff007819 */ /* 0x000fcc0000011440 */
[----:B------:R-:W1:Y:S01]  /*1230*/  SHFL.IDX PT, R0, R0, RZ, 0x1f ;  /* 0x00001fff00007589 */ /* 0x000e6200000e0000 */
[----:B0-----:R-:W-:-:S04]  /*1240*/  ULEA UR8, UR7, UR6, 0x18 ;  /* 0x0000000607087291 */ /* 0x001fc8000f8ec03f */
[----:B------:R-:W-:Y:S02]  /*1250*/  UIADD3 UR6, UR8, 0x14400, URZ ;  /* 0x0001440008067890 */ /* 0x000fe4000fffe03f */
[----:B------:R-:W-:Y:S02]  /*1260*/  IMAD.U32 R16, RZ, RZ, UR8 ;  /* 0x00000008ff107e24 */ /* 0x000fe4000f8e00ff */
[----:B------:R-:W-:Y:S01]  /*1270*/  ULOP3.LUT UP0, URZ, UR6, 0x9f, URZ, 0xc0, !UPT ;  /* 0x0000009f063f7892 */ /* 0x000fe2000f80c03f */
[----:B-1----:R-:W-:-:S05]  /*1280*/  R2UR UR4, R0 ;  /* 0x00000000000472ca */ /* 0x002fca00000e0000 */
[----:B------:R-:W-:-:S08]  /*1290*/  PLOP3.LUT P0, PT, PT, PT, UP0, 0x80, 0x0 ;  /* 0x000000000000781c */ /* 0x000fd00003f0f008 */
[----:B------:R-:W-:-:S04]  /*12a0*/  ULEA.HI UR5, UR4, UR4, URZ, 0x1 ;  /* 0x0000000404057291 */ /* 0x000fc8000f8f083f */
[----:B------:R-:W-:-:S04]  /*12b0*/  ULOP3.LUT UR5, UR5, 0x1e, URZ, 0xc0, !UPT ;  /* 0x0000001e05057892 */ /* 0x000fc8000f8ec03f */
[----:B------:R-:W-:-:S04]  /*12c0*/  UIADD3 UR5, UR4, -UR5, URZ ;  /* 0x8000000504057290 */ /* 0x000fc8000fffe03f */
[----:B------:R-:W-:-:S04]  /*12d0*/  ULEA UR5, UR5, UR6, 0xd ;  /* 0x0000000605057291 */ /* 0x000fc8000f8e683f */
[----:B------:R-:W-:-:S04]  /*12e0*/  USHF.R.U32.HI UR5, URZ, 0x4, UR5 ;  /* 0x000000043f057899 */ /* 0x000fc80008011605 */
[----:B------:R-:W-:Y:S01]  /*12f0*/  ULOP3.LUT UR36, UR5, 0x3fff, URZ, 0xc0, !UPT ;  /* 0x00003fff05247892 */ /* 0x000fe2000f8ec03f */
[----:B------:R-:W-:Y:S11]  /*1300*/  @!P0 BRA `(.L_x_13) ;  /* 0x0000000000408947 */ /* 0x000ff60003800000 */
[----:B------:R-:W-:Y:S01]  /*1310*/  MOV R0, 0x0 ;  /* 0x0000000000007802 */ /* 0x000fe20000000f00 */
[----:B------:R-:W-:Y:S01]  /*1320*/  ULDC.64 UR4, c[0x4][0x1b8] ;  /* 0x01006e0000047ab9 */ /* 0x000fe20000000a00 */
[----:B------:R-:W-:Y:S01]  /*1330*/  ULDC.64 UR6, c[0x4][0x138] ;  /* 0x01004e0000067ab9 */ /* 0x000fe20000000a00 */
[----:B------:R-:W-:Y:S01]  /*1340*/  MOV R4, UR4 ;  /* 0x0000000400047c02 */ /* 0x000fe20008000f00 */
[----:B------:R0:W1:Y:S01]  /*1350*/  LDC.64 R2, c[0x4][R0] ;  /* 0x0100000000027b82 */ /* 0x0000620000000a00 */
[----:B------:R-:W-:Y:S01]  /*1360*/  IMAD.U32 R5, RZ, RZ, UR5 ;  /* 0x00000005ff057e24 */ /* 0x000fe2000f8e00ff */
[----:B------:R-:W-:Y:S01]  /*1370*/  ULDC.64 UR4, c[0x4][0x1c0] ;  /* 0x0100700000047ab9 */ /* 0x000fe20000000a00 */
[----:B------:R-:W-:Y:S01]  /*1380*/  IMAD.U32 R10, RZ, RZ, UR6 ;  /* 0x00000006ff0a7e24 */ /* 0x000fe2000f8e00ff */
[----:B------:R-:W-:Y:S01]  /*1390*/  MOV R12, 0x1 ;  /* 0x00000001000c7802 */ /* 0x000fe20000000f00 */
[----:B------:R-:W-:Y:S02]  /*13a0*/  IMAD.U32 R6, RZ, RZ, UR4 ;  /* 0x00000004ff067e24 */ /* 0x000fe4000f8e00ff */
[----:B------:R-:W-:-:S02]  /*13b0*/  IMAD.U32 R7, RZ, RZ, UR5 ;  /* 0x00000005ff077e24 */ /* 0x000fc4000f8e00ff */
[----:B------:R-:W-:Y:S02]  /*13c0*/  IMAD.U32 R11, RZ, RZ, UR7 ;  /* 0x00000007ff0b7e24 */ /* 0x000fe4000f8e00ff */
[----:B------:R-:W-:Y:S02]  /*13d0*/  IMAD.MOV.U32 R8, RZ, RZ, 0x70 ;  /* 0x00000070ff087424 */ /* 0x000fe400078e00ff */
[----:B0-----:R-:W-:-:S07]  /*13e0*/  IMAD.MOV.U32 R13, RZ, RZ, RZ ;  /* 0x000000ffff0d7224 */ /* 0x001fce00078e00ff */
[----:B------:R-:W-:-:S07]  /*13f0*/  LEPC R20, `(.L_x_13) ;  /* 0x000000001014794e */ /* 0x000fce0000000000 */
[----:B-1----:R-:W-:Y:S05]  /*1400*/  CALL.ABS.NOINC R2 ;  /* 0x0000000002007343 */ /* 0x002fea0003c00000 */
.L_x_13:
[----:B------:R-:W2:Y:S01]  /*1410*/  LDL.LU R20, [R1+0x14] ;  /* 0x0000140001147983 */ /* 0x000ea20000300800 */
[----:B------:R-:W-:Y:S02]  /*1420*/  R2UR UR4, R16 ;  /* 0x00000000100472ca */ /* 0x000fe400000e0000 */
[----:B------:R-:W-:-:S11]  /*1430*/  SHF.L.U32 R2, RZ, 0x1f, RZ ;  /* 0x0000001fff027819 */ /* 0x000fd600000006ff */
[----:B------:R-:W0:Y:S01]  /*1440*/  SYNCS.PHASECHK.TRANS64.TRYWAIT P1, [UR4+0x38800], R2 ;  /* 0x03880002ff0075a7 */ /* 0x000e220008020144 */
[----:B--2---:R-:W-:-:S04]  /*1450*/  LOP3.LUT R0, R20, 0x1, RZ, 0xfc, !PT ;  /* 0x0000000114007812 */ /* 0x004fc800078efcff */
[----:B------:R-:W-:Y:S01]  /*1460*/  ISETP.NE.AND P0, PT, R0, 0x3, PT ;  /* 0x000000030000780c */ /* 0x000fe20003f05270 */
[----:B0-----:R-:W-:-:S12]  /*1470*/  @!P1 BRA `(.L_x_14) ;  /* 0x000000f800609947 */ /* 0x001fd80003800000 */
.L_x_132:
[----:B------:R-:W-:Y:S05]  /*1480*/  @!P0 BRA `(.L_x_15) ;  /* 0x0000000000048947 */ /* 0x000fea0003800000 */
[----:B------:R-:W-:Y:S01]  /*1490*/  BPT.TRAP 0x1 ;  /* 0x000000040000795c */ /* 0x000fe20000300000 */
.L_x_15:
[----:B------:R-:W-:-:S13]  /*14a0*/  R2UR UR4, R16 ;  /* 0x00000000100472ca */ /* 0x000fda00000e0000 */
[----:B------:R1:W2:Y:S01]  /*14b0*/  SYNCS.PHASECHK.TRANS64.TRYWAIT P2, [UR4+0x38830], R2 ;  /* 0x03883002ff0075a7 */ /* 0x0002a20008040144 */
[----:B------:R-:W-:Y:S05]  /*14c0*/  @!P0 BRA `(.L_x_16) ;  /* 0x0000000000048947 */ /* 0x000fea0003800000 */
[----:B------:R-:W-:Y:S01]  /*14d0*/  BPT.TRAP 0x1 ;  /* 0x000000040000795c */ /* 0x000fe20000300000 */
.L_x_16:
[----:B------:R-:W3:Y:S01]  /*14e0*/  S2R R0, SR_TID.X ;  /* 0x0000000000007919 */ /* 0x000ee20000002100 */
[----:B------:R-:W-:Y:S01]  /*14f0*/  IMAD.U32 R4, RZ, RZ, UR36 ;  /* 0x00000024ff047e24 */ /* 0x000fe2000f8e00ff */
[----:B---3--:R-:W-:-:S04]  /*1500*/  LOP3.LUT R0, R0, 0x7f, RZ, 0xc0, !PT ;  /* 0x0000007f00007812 */ /* 0x008fc800078ec0ff */
[----:B------:R-:W-:Y:S01]  /*1510*/  ISETP.NE.AND P1, PT, R0, RZ, PT ;  /* 0x000000ff0000720c */ /* 0x000fe20003f25270 */
[----:B--2---:R-:W-:-:S12]  /*1520*/  @P2 BRA `(.L_x_17) ;  /* 0x00000000000c2947 */ /* 0x004fd80003800000 */
[----:B------:R-:W-:-:S13]  /*1530*/  R2UR UR4, R16 ;  /* 0x00000000100472ca */ /* 0x000fda00000e0000 */
[----:B------:R-:W2:Y:S02]  /*1540*/  SYNCS.PHASECHK.TRANS64.TRYWAIT P2, [UR4+0x38830], R2 ;  /* 0x03883002ff0075a7 */ /* 0x000ea40008040144 */
[----:B--2---:R-:W-:Y:S05]  /*1550*/  @!P2 BRA `(.L_x_18) ;  /* 0x000000f80044a947 */ /* 0x004fea0003800000 */
.L_x_17:
[----:B------:R-:W-:Y:S05]  /*1560*/  WARPSYNC.ALL ;  /* 0x0000000000007948 */ /* 0x000fea0003800000 */
[----:B------:R-:W-:Y:S01]  /*1570*/  IMAD.MOV.U32 R9, RZ, RZ, RZ ;  /* 0x000000ffff097224 */ /* 0x000fe200078e00ff */
[----:B------:R-:W-:Y:S01]  /*1580*/  LOP3.LUT R4, R4, 0x10000, RZ, 0xfc, !PT ;  /* 0x0001000004047812 */ /* 0x000fe200078efcff */
[----:B------:R-:W-:Y:S02]  /*1590*/  IMAD.MOV.U32 R151, RZ, RZ, RZ ;  /* 0x000000ffff977224 */ /* 0x000fe400078e00ff */
[----:B------:R-:W-:Y:S01]  /*15a0*/  IMAD.MOV.U32 R5, RZ, RZ, 0x40000040 ;  /* 0x40000040ff057424 */ /* 0x000fe200078e00ff */
[----:B------:R-:W-:Y:S01]  /*15b0*/  R2UR UR60, R16 ;  /* 0x00000000103c72ca */ /* 0x000fe200000e0000 */
[----:B------:R-:W-:Y:S01]  /*15c0*/  WARPGROUP.ARRIVE ;  /* 0x00000000000079c5 */ /* 0x000fe20000000000 */
[C---:B------:R-:W-:Y:S01]  /*15d0*/  R2UR UR8, R4.reuse ;  /* 0x00000000040872ca */ /* 0x040fe200000e0000 */
[----:B------:R-:W-:Y:S01]  /*15e0*/  UMOV UR11, 0x40000040 ;  /* 0x40000040000b7882 */ /* 0x000fe20000000000 */
        /* <DEDUP_REMOVED lines=8> */
[----:B------:R-:W-:Y:S01]  /*1670*/  R2UR UR17, R5 ;  /* 0x00000000051172ca */ /* 0x000fe200000e0000 */
[----:B------:R-:W-:Y:S01]  /*1680*/  UIADD3 UR4, UR60, 0x24400, URZ ;  /* 0x000244003c047890 */ /* 0x000fe2000fffe03f */
[----:B------:R-:W-:Y:S01]  /*1690*/  R2UR UR6, R4 ;  /* 0x00000000040672ca */ /* 0x000fe200000e0000 */
[----:B------:R-:W-:Y:S01]  /*16a0*/  UMOV UR25, 0x40000040 ;  /* 0x4000004000197882 */ /* 0x000fe20000000000 */
[----:B------:R-:W-:Y:S01]  /*16b0*/  MOV R13, UR21 ;  /* 0x00000015000d7c02 */ /* 0x000fe20008000f00 */
[----:B------:R-:W-:Y:S01]  /*16c0*/  USHF.R.U32.HI UR4, URZ, 0x4, UR4 ;  /* 0x000000043f047899 */ /* 0x000fe20008011604 */
[----:B------:R-:W-:Y:S01]  /*16d0*/  LOP3.LUT R64, R64, 0xffffff80, RZ, 0xc0, !PT ;  /* 0xffffff8040407812 */ /* 0x000fe200078ec0ff */
[----:B------:R-:W-:Y:S01]  /*16e0*/  UMOV UR27, 0x40000040 ;  /* 0x40000040001b7882 */ /* 0x000fe20000000000 */
[----:B------:R-:W-:Y:S01]  /*16f0*/  UMOV UR29, 0x40000040 ;  /* 0x40000040001d7882 */ /* 0x000fe20000000000 */
[----:B------:R-:W-:Y:S01]  /*1700*/  ULOP3.LUT UR4, UR4, 0x3fff, URZ, 0xc0, !UPT ;  /* 0x00003fff04047892 */ /* 0x000fe2000f8ec03f */
[----:B------:R-:W-:Y:S01]  /*1710*/  IMAD.MOV.U32 R0, RZ, RZ, -0x2 ;  /* 0xfffffffeff007424 */ /* 0x000fe200078e00ff */
[----:B------:R-:W-:Y:S01]  /*1720*/  UMOV UR31, 0x40000040 ;  /* 0x40000040001f7882 */ /* 0x000fe20000000000 */
[----:B------:R-:W-:Y:S01]  /*1730*/  UMOV UR33, 0x40000040 ;  /* 0x4000004000217882 */ /* 0x000fe20000000000 */
[----:B------:R-:W-:Y:S01]  /*1740*/  ULOP3.LUT UR61, UR4, 0x10000, URZ, 0xfc, !UPT ;  /* 0x00010000043d7892 */ /* 0x000fe2000f8efc3f */
[----:B------:R-:W-:Y:S01]  /*1750*/  IMAD.IADD R64, R23, 0x1, -R64 ;  /* 0x0000000117407824 */ /* 0x000fe200078e0a40 */
[----:B------:R-:W-:Y:S01]  /*1760*/  UIADD3 UR5, UR6, 0x2, URZ ;  /* 0x0000000206057890 */ /* 0x000fe2000fffe03f */
[----:B------:R-:W-:Y:S01]  /*1770*/  P2R R20, PR, RZ, 0x1 ;  /* 0x00000001ff147803 */ /* 0x000fe20000000000 */
[----:B------:R-:W-:Y:S01]  /*1780*/  UIADD3 UR4, UR61, 0x80, URZ ;  /* 0x000000803d047890 */ /* 0x000fe2000fffe03f */
[----:B------:R-:W-:Y:S01]  /*1790*/  MOV R150, R151 ;  /* 0x0000009700967202 */ /* 0x000fe20000000f00 */
[----:B------:R-:W-:Y:S01]  /*17a0*/  UIADD3 UR7, UR6, 0x4, URZ ;  /* 0x0000000406077890 */ /* 0x000fe2000fffe03f */
[----:B0-----:R-:W-:Y:S01]  /*17b0*/  SHF.R.S32.HI R3, RZ, 0x1f, R64 ;  /* 0x0000001fff037819 */ /* 0x001fe20000011440 */
[----:B------:R-:W-:Y:S01]  /*17c0*/  UMOV UR10, UR61 ;  /* 0x0000003d000a7c82 */ /* 0x000fe20008000000 */
[----:B------:R-:W-:Y:S01]  /*17d0*/  UMOV UR20, UR5 ;  /* 0x0000000500147c82 */ /* 0x000fe20008000000 */
[----:B------:R-:W-:Y:S01]  /*17e0*/  HGMMA.64x16x16.F32 R56, gdesc[UR8], RZ, !UPT, gsb0 ;  /* 0x00200000083879f0 */ /* 0x000fe2000c0008ff */
[----:B------:R-:W-:Y:S01]  /*17f0*/  UMOV UR14, UR4 ;  /* 0x00000004000e7c82 */ /* 0x000fe20008000000 */
[----:B------:R-:W-:Y:S01]  /*1800*/  R2UR UR8, R4 ;  /* 0x00000000040872ca */ /* 0x000fe200000e0000 */
[----:B------:R-:W-:Y:S01]  /*1810*/  UIADD3 UR4, UR61, 0x100, URZ ;  /* 0x000001003d047890 */ /* 0x000fe2000fffe03f */
[----:B------:R-:W-:Y:S01]  /*1820*/  R2UR UR9, R5 ;  /* 0x00000000050972ca */ /* 0x000fe200000e0000 */
[----:B------:R-:W-:Y:S01]  /*1830*/  UMOV UR11, 0x40000040 ;  /* 0x40000040000b7882 */ /* 0x000fe20000000000 */
[----:B------:R-:W-:Y:S01]  /*1840*/  UMOV UR5, 0x40000040 ;  /* 0x4000004000057882 */ /* 0x000fe20000000000 */
[----:B------:R-:W-:Y:S01]  /*1850*/  IMAD.U32 R12, RZ, RZ, UR20 ;  /* 0x00000014ff0c7e24 */ /* 0x000fe2000f8e00ff */
[----:B------:R-:W-:Y:S01]  /*1860*/  UIADD3 UR22, UR61, 0x284, URZ ;  /* 0x000002843d167890 */ /* 0x000fe2000fffe03f */
[----:B------:R-:W-:Y:S01]  /*1870*/  LEA.HI R3, R3, R64, RZ, 0x2 ;  /* 0x0000004003037211 */ /* 0x000fe200078f10ff */
[----:B------:R-:W-:Y:S01]  /*1880*/  UMOV UR10, UR4 ;  /* 0x00000004000a7c82 */ /* 0x000fe20008000000 */
[----:B------:R-:W-:Y:S01]  /*1890*/  UIADD3 UR4, UR61, 0x180, URZ ;  /* 0x000001803d047890 */ /* 0x000fe2000fffe03f */
[--C-:B------:R-:W-:Y:S01]  /*18a0*/  IMAD.MOV.U32 R149, RZ, RZ, R151.reuse ;  /* 0x000000ffff957224 */ /* 0x100fe200078e0097 */
[----:B------:R-:W-:Y:S01]  /*18b0*/  UIADD3 UR24, UR6, 0x406, URZ ;  /* 0x0000040606187890 */ /* 0x000fe2000fffe03f */
[----:B------:R-:W-:Y:S01]  /*18c0*/  LOP3.LUT R3, R3, 0x7ffffffc, RZ, 0xc0, !PT ;  /* 0x7ffffffc03037812 */ /* 0x000fe200078ec0ff */
[----:B------:R-:W-:Y:S01]  /*18d0*/  UIADD3 UR26, UR61, 0x286, URZ ;  /* 0x000002863d1a7890 */ /* 0x000fe2000fffe03f */
[--C-:B------:R-:W-:Y:S01]  /*18e0*/  IMAD.MOV.U32 R148, RZ, RZ, R151.reuse ;  /* 0x000000ffff947224 */ /* 0x100fe200078e0097 */
[----:B------:R-:W-:Y:S01]  /*18f0*/  UIADD3 UR28, UR6, 0x800, URZ ;  /* 0x00000800061c7890 */ /* 0x000fe2000fffe03f */
[----:B------:R-:W-:Y:S01]  /*1900*/  IMAD.MOV.U32 R147, RZ, RZ, R151 ;  /* 0x000000ffff937224 */ /* 0x000fe200078e0097 */
[----:B------:R-:W-:Y:S01]  /*1910*/  UIADD3 UR30, UR61, 0x500, URZ ;  /* 0x000005003d1e7890 */ /* 0x000fe2000fffe03f */
[----:B------:R-:W-:Y:S01]  /*1920*/  IMAD.IADD R3, R64, 0x1, -R3 ;  /* 0x0000000140037824 */ /* 0x000fe200078e0a03 */
[----:B------:R-:W-:Y:S01]  /*1930*/  UIADD3 UR32, UR6, 0x802, URZ ;  /* 0x0000080206207890 */ /* 0x000fe2000fffe03f */
[--C-:B------:R-:W-:Y:S01]  /*1940*/  IMAD.MOV.U32 R146, RZ, RZ, R151.reuse ;  /* 0x000000ffff927224 */ /* 0x100fe200078e0097 */
[----:B------:R-:W-:Y:S01]  /*1950*/  UIADD3 UR34, UR61, 0x502, URZ ;  /* 0x000005023d227890 */ /* 0x000fe2000fffe03f */
[----:B------:R-:W-:Y:S01]  /*1960*/  IMAD R0, R3, R0, 0x50 ;  /* 0x0000005003007424 */ /* 0x000fe200078e0200 */
[----:B------:R-:W-:Y:S01]  /*1970*/  UMOV UR35, 0x40000040 ;  /* 0x4000004000237882 */ /* 0x000fe20000000000 */
[----:B------:R-:W-:Y:S01]  /*1980*/  UIADD3 UR36, UR6, 0x804, URZ ;  /* 0x0000080406247890 */ /* 0x000fe2000fffe03f */
[----:B------:R-:W-:Y:S01]  /*1990*/  IMAD.MOV.U32 R145, RZ, RZ, R151 ;  /* 0x000000ffff917224 */ /* 0x000fe200078e0097 */
[----:B------:R-:W-:Y:S01]  /*19a0*/  UIADD3 UR38, UR61, 0x504, URZ ;  /* 0x000005043d267890 */ /* 0x000fe2000fffe03f */
[----:B------:R-:W-:Y:S01]  /*19b0*/  IMAD.IADD R19, R19, 0x1, R0 ;  /* 0x0000000113137824 */ /* 0x000fe200078e0200 */
[----:B------:R-:W-:Y:S01]  /*19c0*/  UMOV UR37, 0x40000040 ;  /* 0x4000004000257882 */ /* 0x000fe20000000000 */
[----:B------:R-:W-:Y:S01]  /*19d0*/  UMOV UR39, 0x40000040 ;  /* 0x4000004000277882 */ /* 0x000fe20000000000 */
[----:B------:R-:W-:Y:S01]  /*19e0*/  UIADD3 UR40, UR6, 0x806, URZ ;  /* 0x0000080606287890 */ /* 0x000fe2000fffe03f */
[----:B------:R-:W-:Y:S01]  /*19f0*/  IMAD R19, R22, -0x50, R19 ;  /* 0xffffffb016137824 */ /* 0x000fe200078e0213 */
[----:B------:R-:W-:Y:S01]  /*1a00*/  UIADD3 UR42, UR61, 0x506, URZ ;  /* 0x000005063d2a7890 */ /* 0x000fe2000fffe03f */
[----:B------:R-:W-:Y:S01]  /*1a10*/  IMAD.MOV.U32 R144, RZ, RZ, R151 ;  /* 0x000000ffff907224 */ /* 0x000fe200078e0097 */
[----:B------:R-:W-:Y:S01]  /*1a20*/  UMOV UR41, 0x40000040 ;  /* 0x4000004000297882 */ /* 0x000fe20000000000 */
[----:B------:R-:W-:Y:S01]  /*1a30*/  UMOV UR43, 0x40000040 ;  /* 0x40000040002b7882 */ /* 0x000fe20000000000 */
[----:B------:R-:W-:Y:S01]  /*1a40*/  UIADD3 UR44, UR6, 0xc00, URZ ;  /* 0x00000c00062c7890 */ /* 0x000fe2000fffe03f */
[C---:B------:R-:W-:Y:S01]  /*1a50*/  ISETP.GT.AND P6, PT, R19.reuse, RZ, PT ;  /* 0x000000ff1300720c */ /* 0x040fe20003fc4270 */
[----:B------:R-:W-:Y:S01]  /*1a60*/  UIADD3 UR46, UR61, 0x780, URZ ;  /* 0x000007803d2e7890 */ /* 0x000fe2000fffe03f */
[C---:B------:R-:W-:Y:S01]  /*1a70*/  ISETP.GT.AND P5, PT, R19.reuse, 0x1, PT ;  /* 0x000000011300780c */ /* 0x040fe20003fa4270 */
[----:B------:R-:W-:Y:S01]  /*1a80*/  UMOV UR45, 0x40000040 ;  /* 0x40000040002d7882 */ /* 0x000fe20000000000 */
[----:B------:R-:W-:Y:S01]  /*1a90*/  UMOV UR47, 0x40000040 ;  /* 0x40000040002f7882 */ /* 0x000fe20000000000 */
[----:B------:R-:W-:Y:S01]  /*1aa0*/  UIADD3 UR48, UR6, 0xc02, URZ ;  /* 0x00000c0206307890 */ /* 0x000fe2000fffe03f */
[C---:B------:R-:W-:Y:S01]  /*1ab0*/  ISETP.GT.AND P4, PT, R19.reuse, 0x8, PT ;  /* 0x000000081300780c */ /* 0x040fe20003f84270 */
[----:B------:R-:W-:Y:S01]  /*1ac0*/  UIADD3 UR50, UR61, 0x782, URZ ;  /* 0x000007823d327890 */ /* 0x000fe2000fffe03f */
[C---:B------:R-:W-:Y:S01]  /*1ad0*/  ISETP.GT.AND P3, PT, R19.reuse, 0x9, PT ;  /* 0x000000091300780c */ /* 0x040fe20003f64270 */
[----:B------:R-:W-:Y:S01]  /*1ae0*/  UMOV UR49, 0x40000040 ;  /* 0x4000004000317882 */ /* 0x000fe20000000000 */
[----:B------:R-:W-:Y:S01]  /*1af0*/  UMOV UR51, 0x40000040 ;  /* 0x4000004000337882 */ /* 0x000fe20000000000 */
[----:B------:R-:W-:Y:S01]  /*1b00*/  UIADD3 UR52, UR6, 0xc04, URZ ;  /* 0x00000c0406347890 */ /* 0x000fe2000fffe03f */
[----:B------:R-:W-:Y:S01]  /*1b10*/  ISETP.GT.AND P2, PT, R19, 0x10, PT ;  /* 0x000000101300780c */ /* 0x000fe20003f44270 */
[----:B------:R-:W-:-:S02]  /*1b20*/  WARPGROUP.DEPBAR.LE gsb0, 0x0 ;  /* 0x00008000000079c5 */ /* 0x000fc40000010000 */
[----:B------:R-:W-:Y:S01]  /*1b30*/  WARPGROUP.ARRIVE ;  /* 0x00000000000079c5 */ /* 0x000fe20000000000 */
[----:B------:R-:W-:Y:S01]  /*1b40*/  UIADD3 UR54, UR61, 0x784, URZ ;  /* 0x000007843d367890 */ /* 0x000fe2000fffe03f */
[-C--:B------:R-:W-:Y:S01]  /*1b50*/  MOV R143, R151.reuse ;  /* 0x00000097008f7202 */ /* 0x080fe20000000f00 */
[----:B------:R-:W-:Y:S01]  /*1b60*/  UMOV UR53, 0x40000040 ;  /* 0x4000004000357882 */ /* 0x000fe20000000000 */
[----:B------:R-:W-:Y:S01]  /*1b70*/  UMOV UR55, 0x40000040 ;  /* 0x4000004000377882 */ /* 0x000fe20000000000 */
[----:B------:R-:W-:Y:S01]  /*1b80*/  UIADD3 UR58, UR61, 0x786, URZ ;  /* 0x000007863d3a7890 */ /* 0x000fe2000fffe03f */
[----:B------:R-:W-:Y:S01]  /*1b90*/  HGMMA.64x16x16.F32 R48, gdesc[UR12], RZ, !UPT, gsb0 ;  /* 0x002000000c3079f0 */ /* 0x000fe2000c0008ff */
[----:B------:R-:W-:Y:S01]  /*1ba0*/  R2UR UR12, R4 ;  /* 0x00000000040c72ca */ /* 0x000fe200000e0000 */
[----:B------:R-:W-:Y:S01]  /*1bb0*/  UMOV UR14, UR4 ;  /* 0x00000004000e7c82 */ /* 0x000fe20008000000 */
[----:B------:R-:W-:Y:S01]  /*1bc0*/  R2UR UR13, R5 ;  /* 0x00000000050d72ca */ /* 0x000fe200000e0000 */
[----:B------:R-:W-:Y:S01]  /*1bd0*/  UMOV UR15, 0x40000040 ;  /* 0x40000040000f7882 */ /* 0x000fe20000000000 */
[----:B------:R-:W-:Y:S01]  /*1be0*/  UIADD3 UR4, UR61, 0x202, URZ ;  /* 0x000002023d047890 */ /* 0x000fe2000fffe03f */
[--C-:B------:R-:W-:Y:S01]  /*1bf0*/  IMAD.MOV.U32 R142, RZ, RZ, R151.reuse ;  /* 0x000000ffff8e7224 */ /* 0x100fe200078e0097 */
[----:B------:R-:W-:Y:S01]  /*1c00*/  UMOV UR59, 0x40000040 ;  /* 0x40000040003b7882 */ /* 0x000fe20000000000 */
[--C-:B------:R-:W-:Y:S01]  /*1c10*/  IMAD.MOV.U32 R141, RZ, RZ, R151.reuse ;  /* 0x000000ffff8d7224 */ /* 0x100fe200078e0097 */
[-C--:B------:R-:W-:Y:S01]  /*1c20*/  MOV R136, R151.reuse ;  /* 0x0000009700887202 */ /* 0x080fe20000000f00 */
        /* <DEDUP_REMOVED lines=15> */
[----:B------:R-:W-:Y:S01]  /*1d20*/  MOV R66, R151 ;  /* 0x0000009700427202 */ /* 0x000fe20000000f00 */
[----:B------:R-:W-:-:S02]  /*1d30*/  IMAD.MOV.U32 R131, RZ, RZ, R151 ;  /* 0x000000ffff837224 */ /* 0x000fc400078e0097 */
[--C-:B------:R-:W-:Y:S02]  /*1d40*/  IMAD.MOV.U32 R130, RZ, RZ, R151.reuse ;  /* 0x000000ffff827224 */ /* 0x100fe400078e0097 */
[--C-:B------:R-:W-:Y:S02]  /*1d50*/  IMAD.MOV.U32 R128, RZ, RZ, R151.reuse ;  /* 0x000000ffff807224 */ /* 0x100fe400078e0097 */
[--C-:B------:R-:W-:Y:S02]  /*1d60*/  IMAD.MOV.U32 R127, RZ, RZ, R151.reuse ;  /* 0x000000ffff7f7224 */ /* 0x100fe400078e0097 */
[--C-:B------:R-:W-:Y:S02]  /*1d70*/  IMAD.MOV.U32 R126, RZ, RZ, R151.reuse ;  /* 0x000000ffff7e7224 */ /* 0x100fe400078e0097 */
[--C-:B------:R-:W-:Y:S02]  /*1d80*/  IMAD.MOV.U32 R125, RZ, RZ, R151.reuse ;  /* 0x000000ffff7d7224 */ /* 0x100fe400078e0097 */
[----:B------:R-:W-:-:S02]  /*1d90*/  IMAD.MOV.U32 R124, RZ, RZ, R151 ;  /* 0x000000ffff7c7224 */ /* 0x000fc400078e0097 */
[--C-:B------:R-:W-:Y:S02]  /*1da0*/  IMAD.MOV.U32 R123, RZ, RZ, R151.reuse ;  /* 0x000000ffff7b7224 */ /* 0x100fe400078e0097 */
[--C-:B------:R-:W-:Y:S02]  /*1db0*/  IMAD.MOV.U32 R121, RZ, RZ, R151.reuse ;  /* 0x000000ffff797224 */ /* 0x100fe400078e0097 */
[--C-:B------:R-:W-:Y:S02]  /*1dc0*/  IMAD.MOV.U32 R120, RZ, RZ, R151.reuse ;  /* 0x000000ffff787224 */ /* 0x100fe400078e0097 */
[--C-:B------:R-:W-:Y:S02]  /*1dd0*/  IMAD.MOV.U32 R119, RZ, RZ, R151.reuse ;  /* 0x000000ffff777224 */ /* 0x100fe400078e0097 */
[--C-:B------:R-:W-:Y:S02]  /*1de0*/  IMAD.MOV.U32 R118, RZ, RZ, R151.reuse ;  /* 0x000000ffff767224 */ /* 0x100fe400078e0097 */
[----:B------:R-:W-:Y:S01]  /*1df0*/  IMAD.MOV.U32 R117, RZ, RZ, R151 ;  /* 0x000000ffff757224 */ /* 0x000fe200078e0097 */
[----:B------:R-:W-:-:S02]  /*1e00*/  WARPGROUP.DEPBAR.LE gsb0, 0x0 ;  /* 0x00008000000079c5 */ /* 0x000fc40000010000 */
[----:B------:R-:W-:Y:S01]  /*1e10*/  WARPGROUP.ARRIVE ;  /* 0x00000000000079c5 */ /* 0x000fe20000000000 */
[--C-:B------:R-:W-:Y:S02]  /*1e20*/  IMAD.MOV.U32 R116, RZ, RZ, R151.reuse ;  /* 0x000000ffff747224 */ /* 0x100fe400078e0097 */
[--C-:B------:R-:W-:Y:S02]  /*1e30*/  IMAD.MOV.U32 R114, RZ, RZ, R151.reuse ;  /* 0x000000ffff727224 */ /* 0x100fe400078e0097 */
[--C-:B------:R-:W-:Y:S01]  /*1e40*/  IMAD.MOV.U32 R113, RZ, RZ, R151.reuse ;  /* 0x000000ffff717224 */ /* 0x100fe200078e0097 */
[----:B------:R-:W-:Y:S01]  /*1e50*/  HGMMA.64x16x16.F32 R40, gdesc[UR8], RZ, !UPT, gsb0 ;  /* 0x00200000082879f0 */ /* 0x000fe2000c0008ff */
[----:B------:R-:W-:Y:S01]  /*1e60*/  UIADD3 UR8, UR61, 0x200, URZ ;  /* 0x000002003d087890 */ /* 0x000fe2000fffe03f */
[--C-:B------:R-:W-:Y:S01]  /*1e70*/  IMAD.MOV.U32 R112, RZ, RZ, R151.reuse ;  /* 0x000000ffff707224 */ /* 0x100fe200078e0097 */
[----:B------:R-:W-:Y:S01]  /*1e80*/  UIADD3 UR10, UR61, 0x2, URZ ;  /* 0x000000023d0a7890 */ /* 0x000fe2000fffe03f */
[--C-:B------:R-:W-:Y:S01]  /*1e90*/  IMAD.MOV.U32 R111, RZ, RZ, R151.reuse ;  /* 0x000000ffff6f7224 */ /* 0x100fe200078e0097 */
[----:B------:R-:W-:Y:S01]  /*1ea0*/  UMOV UR9, UR21 ;  /* 0x0000001500097c82 */ /* 0x000fe20008000000 */
[----:B------:R-:W-:Y:S01]  /*1eb0*/  UMOV UR11, 0x40000040 ;  /* 0x40000040000b7882 */ /* 0x000fe20000000000 */
[--C-:B------:R-:W-:Y:S01]  /*1ec0*/  IMAD.MOV.U32 R110, RZ, RZ, R151.reuse ;  /* 0x000000ffff6e7224 */ /* 0x100fe200078e0097 */
[----:B------:R-:W-:Y:S01]  /*1ed0*/  UMOV UR18, UR8 ;  /* 0x0000000800127c82 */ /* 0x000fe20008000000 */
[----:B------:R-:W-:Y:S01]  /*1ee0*/  UMOV UR8, UR20 ;  /* 0x0000001400087c82 */ /* 0x000fe20008000000 */
        /* <DEDUP_REMOVED lines=20> */
[--C-:B------:R-:W-:Y:S01]  /*2030*/  IMAD.MOV.U32 R82, RZ, RZ, R151.reuse ;  /* 0x000000ffff527224 */ /* 0x100fe200078e0097 */
[----:B------:R-:W-:Y:S02]  /*2040*/  WARPGROUP.DEPBAR.LE gsb0, 0x0 ;  /* 0x00008000000079c5 */ /* 0x000fe40000010000 */
        /* <DEDUP_REMOVED lines=9> */
[----:B------:R-:W-:Y:S01]  /*20e0*/  UIADD3 UR14, UR61, 0x280, URZ ;  /* 0x000002803d0e7890 */ /* 0x000fe2000fffe03f */
[--C-:B------:R-:W-:Y:S01]  /*20f0*/  IMAD.MOV.U32 R68, RZ, RZ, R151.reuse ;  /* 0x000000ffff447224 */ /* 0x100fe200078e0097 */
[----:B------:R-:W-:Y:S01]  /*2100*/  UMOV UR15, 0x40000040 ;  /* 0x40000040000f7882 */ /* 0x000fe20000000000 */
[----:B------:R-:W-:Y:S01]  /*2110*/  IMAD.MOV.U32 R64, RZ, RZ, R151 ;  /* 0x000000ffff407224 */ /* 0x000fe200078e0097 */
[----:B------:R-:W-:-:S02]  /*2120*/  WARPGROUP.DEPBAR.LE gsb0, 0x0 ;  /* 0x00008000000079c5 */ /* 0x000fc40000010000 */
[----:B------:R-:W-:-:S06]  /*2130*/  WARPGROUP.ARRIVE ;  /* 0x00000000000079c5 */ /* 0x000fcc0000000000 */
[----:B------:R-:W-:Y:S01]  /*2140*/  HGMMA.64x16x16.F32 R24, gdesc[UR16], RZ, !UPT, gsb0 ;  /* 0x00200000101879f0 */ /* 0x000fe2000c0008ff */
[----:B------:R-:W-:Y:S02]  /*2150*/  UIADD3 UR16, UR6, 0x402, URZ ;  /* 0x0000040206107890 */ /* 0x000fe4000fffe03f */
[----:B------:R-:W-:Y:S01]  /*2160*/  UIADD3 UR18, UR61, 0x282, URZ ;  /* 0x000002823d127890 */ /* 0x000fe2000fffe03f */
[----:B------:R-:W-:Y:S01]  /*2170*/  UMOV UR17, 0x40000040 ;  /* 0x4000004000117882 */ /* 0x000fe20000000000 */
[----:B------:R-:W-:Y:S01]  /*2180*/  UMOV UR19, 0x40000040 ;  /* 0x4000004000137882 */ /* 0x000fe20000000000 */
[----:B------:R-:W-:Y:S02]  /*2190*/  WARPGROUP.DEPBAR.LE gsb0, 0x0 ;  /* 0x00008000000079c5 */ /* 0x000fe40000010000 */
[----:B------:R-:W-:-:S06]  /*21a0*/  WARPGROUP.ARRIVE ;  /* 0x00000000000079c5 */ /* 0x000fcc0000000000 */
[----:B------:R-:W-:Y:S01]  /*21b0*/  HGMMA.64x16x16.F32 R56, gdesc[UR8], R56, gsb0 ;  /* 0x00200000083879f0 */ /* 0x000fe20008000838 */
[----:B------:R-:W-:Y:S01]  /*21c0*/  UIADD3 UR10, UR61, 0x82, URZ ;  /* 0x000000823d0a7890 */ /* 0x000fe2000fffe03f */
[----:B------:R-:W-:Y:S01]  /*21d0*/  UMOV UR8, UR20 ;  /* 0x0000001400087c82 */ /* 0x000fe20008000000 */
[----:B------:R-:W-:Y:S01]  /*21e0*/  UMOV UR9, UR21 ;  /* 0x0000001500097c82 */ /* 0x000fe20008000000 */
        /* <DEDUP_REMOVED lines=18> */
[----:B------:R-:W-:Y:S01]  /*2310*/  UMOV UR8, UR20 ;  /* 0x0000001400087c82 */ /* 0x000fe20008000000 */
[----:B------:R-:W-:Y:S01]  /*2320*/  UMOV UR9, UR21 ;  /* 0x0000001500097c82 */ /* 0x000fe20008000000 */
[----:B------:R-:W-:Y:S01]  /*2330*/  UMOV UR10, UR4 ;  /* 0x00000004000a7c82 */ /* 0x000fe20008000000 */
[----:B------:R-:W-:Y:S01]  /*2340*/  UMOV UR11, 0x40000040 ;  /* 0x40000040000b7882 */ /* 0x000fe20000000000 */
[----:B------:R-:W-:Y:S01]  /*2350*/  UMOV UR4, UR7 ;  /* 0x0000000700047c82 */ /* 0x000fe20008000000 */
[----:B------:R-:W-:Y:S02]  /*2360*/  UIADD3 UR7, UR61, 0x204, URZ ;  /* 0x000002043d077890 */ /* 0x000fe4000fffe03f */
[----:B------:R-:W-:Y:S01]  /*2370*/  UIADD3 UR20, UR6, 0x404, URZ ;  /* 0x0000040406147890 */ /* 0x000fe2000fffe03f */
[----:B------:R-:W-:Y:S01]  /*2380*/  UMOV UR21, 0x40000040 ;  /* 0x4000004000157882 */ /* 0x000fe20000000000 */
[----:B------:R-:W-:-:S02]  /*2390*/  WARPGROUP.DEPBAR.LE gsb0, 0x0 ;  /* 0x00008000000079c5 */ /* 0x000fc40000010000 */
[----:B------:R-:W-:-:S06]  /*23a0*/  WARPGROUP.ARRIVE ;  /* 0x00000000000079c5 */ /* 0x000fcc0000000000 */
[----:B------:R-:W-:Y:S01]  /*23b0*/  HGMMA.64x16x16.F32 R24, gdesc[UR8], R24, gsb0 ;  /* 0x00200000081879f0 */ /* 0x000fe20008000818 */
[----:B------:R-:W-:Y:S01]  /*23c0*/  UMOV UR8, UR4 ;  /* 0x0000000400087c82 */ /* 0x000fe20008000000 */
[----:B------:R-:W-:Y:S01]  /*23d0*/  UMOV UR9, UR5 ;  /* 0x0000000500097c82 */ /* 0x000fe20008000000 */
[----:B------:R-:W-:Y:S01]  /*23e0*/  UMOV UR10, UR12 ;  /* 0x0000000c000a7c82 */ /* 0x000fe20008000000 */
[----:B------:R-:W-:Y:S01]  /*23f0*/  UMOV UR11, 0x40000040 ;  /* 0x40000040000b7882 */ /* 0x000fe20000000000 */
[----:B------:R-:W-:Y:S01]  /*2400*/  UIADD3 UR12, UR6, 0x6, URZ ;  /* 0x00000006060c7890 */ /* 0x000fe2000fffe03f */
        /* <DEDUP_REMOVED lines=32> */
[----:B------:R-:W-:Y:S01]  /*2610*/  UMOV UR8, UR12 ;  /* 0x0000000c00087c82 */ /* 0x000fe20008000000 */
[----:B------:R-:W-:Y:S01]  /*2620*/  UMOV UR9, 0x40000040 ;  /* 0x4000004000097882 */ /* 0x000fe20000000000 */
[----:B------:R-:W-:Y:S01]  /*2630*/  UMOV UR10, UR13 ;  /* 0x0000000d000a7c82 */ /* 0x000fe20008000000 */
[----:B------:R-:W-:Y:S01]  /*2640*/  UMOV UR11, 0x40000040 ;  /* 0x40000040000b7882 */ /* 0x000fe20000000000 */
[----:B------:R-:W-:Y:S01]  /*2650*/  UIADD3 UR12, UR6, 0x400, URZ ;  /* 0x00000400060c7890 */ /* 0x000fe2000fffe03f */
[----:B------:R-:W-:Y:S01]  /*2660*/  UMOV UR13, 0x40000040 ;  /* 0x40000040000d7882 */ /* 0x000fe20000000000 */
[----:B------:R-:W-:Y:S02]  /*2670*/  WARPGROUP.DEPBAR.LE gsb0, 0x0 ;  /* 0x00008000000079c5 */ /* 0x000fe40000010000 */
[----:B------:R-:W-:-:S06]  /*2680*/  WARPGROUP.ARRIVE ;  /* 0x00000000000079c5 */ /* 0x000fcc0000000000 */
[----:B------:R-:W-:Y:S01]  /*2690*/  HGMMA.64x16x16.F32 R56, gdesc[UR8], R56, gsb0 ;  /* 0x00200000083879f0 */ /* 0x000fe20008000838 */
        /* <DEDUP_REMOVED lines=15> */
[----:B------:R-:W-:Y:S01]  /*2790*/  UMOV UR10, UR7 ;  /* 0x00000007000a7c82 */ /* 0x000fe20008000000 */
[----:B------:R-:W-:Y:S01]  /*27a0*/  UMOV UR11, 0x40000040 ;  /* 0x40000040000b7882 */ /* 0x000fe20000000000 */
[----:B------:R-:W-:Y:S01]  /*27b0*/  UIADD3 UR7, UR61, 0x480, URZ ;  /* 0x000004803d077890 */ /* 0x000fe2000fffe03f */
[----:B------:R-:W-:Y:S02]  /*27c0*/  WARPGROUP.DEPBAR.LE gsb0, 0x0 ;  /* 0x00008000000079c5 */ /* 0x000fe40000010000 */
[----:B------:R-:W-:-:S06]  /*27d0*/  WARPGROUP.ARRIVE ;  /* 0x00000000000079c5 */ /* 0x000fcc0000000000 */
[----:B------:R-:W-:Y:S01]  /*27e0*/  HGMMA.64x16x16.F32 R24, gdesc[UR8], R24, gsb0 ;  /* 0x00200000081879f0 */ /* 0x000fe20008000818 */
[----:B------:R-:W-:Y:S02]  /*27f0*/  UMOV UR11, 0x40000040 ;  /* 0x40000040000b7882 */ /* 0x000fe40000000000 */
[----:B------:R-:W-:Y:S01]  /*2800*/  UMOV UR57, UR11 ;  /* 0x0000000b00397c82 */ /* 0x000fe20008000000 */
[----:B------:R-:W-:Y:S01]  /*2810*/  IMAD.U32 R11, RZ, RZ, UR11 ;  /* 0x0000000bff0b7e24 */ /* 0x000fe2000f8e00ff */
        /* <DEDUP_REMOVED lines=23> */
[----:B------:R-:W-:Y:S03]  /*2990*/  HGMMA.64x16x16.F32 R24, gdesc[UR12], R24, gsb0 ;  /* 0x002000000c1879f0 */ /* 0x000fe60008000818 */
        /* <DEDUP_REMOVED lines=212> */
[----:B------:R-:W-:Y:S02]  /*36e0*/  UIADD3 UR7, UR6, 0xc06, URZ ;  /* 0x00000c0606077890 */ /* 0x000fe4000fffe03f */
[----:B------:R-:W-:-:S05]  /*36f0*/  UIADD3 UR6, UR61, 0x984, URZ ;  /* 0x000009843d067890 */ /* 0x000fca000fffe03f */
[----:B------:R-:W-:Y:S02]  /*3700*/  UMOV UR10, UR7 ;  /* 0x00000007000a7c82 */ /* 0x000fe40008000000 */
[----:B------:R-:W-:Y:S01]  /*3710*/  UMOV UR56, UR10 ;  /* 0x0000000a00387c82 */ /* 0x000fe20008000000 */
[----:B------:R-:W-:Y:S01]  /*3720*/  IMAD.U32 R10, RZ, RZ, UR10 ;  /* 0x0000000aff0a7e24 */ /* 0x000fe2000f8e00ff */
        /* <DEDUP_REMOVED lines=23> */
[----:B------:R-:W-:Y:S02]  /*38a0*/  ULDC UR6, c[0x0][0x988] ;  /* 0x0002620000067ab9 */ /* 0x000fe40000000800 */
[----:B-1----:R-:W-:Y:S01]  /*38b0*/  MOV R2, UR6 ;  /* 0x0000000600027c02 */ /* 0x002fe20008000f00 */
[----:B------:R-:W-:Y:S02]  /*38c0*/  WARPGROUP.DEPBAR.LE gsb0, 0x0 ;  /* 0x00008000000079c5 */ /* 0x000fe40000010000 */
[----:B------:R-:W-:-:S06]  /*38d0*/  WARPGROUP.ARRIVE ;  /* 0x00000000000079c5 */ /* 0x000fcc0000000000 */
[----:B------:R-:W-:Y:S03]  /*38e0*/  HGMMA.64x16x16.F32 R24, gdesc[UR52], R24, gsb0 ;  /* 0x00200000341879f0 */ /* 0x000fe60008000818 */
        /* <DEDUP_REMOVED lines=8> */
[----:B------:R-:W-:Y:S01]  /*3970*/  WARPGROUP.ARRIVE ;  /* 0x00000000000079c5 */ /* 0x000fe20000000000 */
[----:B------:R-:W-:Y:S01]  /*3980*/  FSEL R7, R58, -INF , P6 ;  /* 0xff8000003a077808 */ /* 0x000fe20003000000 */
[----:B------:R-:W-:Y:S01]  /*3990*/  IMAD.MOV.U32 R58, RZ, RZ, R151 ;  /* 0x000000ffff3a7224 */ /* 0x000fe200078e0097 */
[----:B------:R-:W-:-:S02]  /*39a0*/  FSEL R59, R59, -INF , P5 ;  /* 0xff8000003b3b7808 */ /* 0x000fc40002800000 */
[----:B------:R-:W-:Y:S01]  /*39b0*/  FSEL R21, R62, -INF , P4 ;  /* 0xff8000003e157808 */ /* 0x000fe20002000000 */
[----:B------:R-:W-:Y:S01]  /*39c0*/  HGMMA.64x16x16.F32 R48, gdesc[UR56], R48, gsb0 ;  /* 0x00200000383079f0 */ /* 0x000fe20008000830 */
[----:B------:R-:W-:Y:S01]  /*39d0*/  UIADD3 UR58, UR61, 0x886, URZ ;  /* 0x000008863d3a7890 */ /* 0x000fe2000fffe03f */
[----:B------:R-:W-:Y:S01]  /*39e0*/  FMNMX.FTZ R0, R7, R59, !PT ;  /* 0x0000003b07007209 */ /* 0x000fe20007810000 */
[----:B------:R-:W-:Y:S01]  /*39f0*/  UMOV UR56, UR10 ;  /* 0x0000000a00387c82 */ /* 0x000fe20008000000 */
[----:B------:R-:W-:Y:S01]  /*3a00*/  UMOV UR57, UR11 ;  /* 0x0000000b00397c82 */ /* 0x000fe20008000000 */
[----:B------:R-:W-:Y:S01]  /*3a10*/  UMOV UR59, 0x40000040 ;  /* 0x40000040003b7882 */ /* 0x000fe20000000000 */
[----:B------:R-:W-:Y:S01]  /*3a20*/  FSEL R63, R63, -INF , P3 ;  /* 0xff8000003f3f7808 */ /* 0x000fe20001800000 */
[--C-:B------:R-:W-:Y:S01]  /*3a30*/  IMAD.MOV.U32 R62, RZ, RZ, R151.reuse ;  /* 0x000000ffff3e7224 */ /* 0x100fe200078e0097 */
[----:B------:R-:W-:Y:S02]  /*3a40*/  FMNMX.FTZ R0, R21, R0, !PT ;  /* 0x0000000015007209 */ /* 0x000fe40007810000 */
[----:B------:R-:W-:Y:S01]  /*3a50*/  FSEL R3, R56, -INF , P6 ;  /* 0xff80000038037808 */ /* 0x000fe20003000000 */
[----:B------:R-:W-:Y:S01]  /*3a60*/  IMAD.MOV.U32 R56, RZ, RZ, R151 ;  /* 0x000000ffff387224 */ /* 0x000fe200078e0097 */
[----:B------:R-:W-:-:S02]  /*3a70*/  ISETP.GT.AND P6, PT, R19, 0x11, PT ;  /* 0x000000111300780c */ /* 0x000fc40003fc4270 */
[----:B------:R-:W-:Y:S02]  /*3a80*/  FMNMX.FTZ R0, R63, R0, !PT ;  /* 0x000000003f007209 */ /* 0x000fe40007810000 */
[----:B------:R-:W-:Y:S02]  /*3a90*/  FSEL R57, R57, -INF , P5 ;  /* 0xff80000039397808 */ /* 0x000fe40002800000 */
[C---:B------:R-:W-:Y:S02]  /*3aa0*/  ISETP.GT.AND P5, PT, R19.reuse, 0x18, PT ;  /* 0x000000181300780c */ /* 0x040fe40003fa4270 */
[----:B------:R-:W-:Y:S01]  /*3ab0*/  FSEL R15, R60, -INF , P4 ;  /* 0xff8000003c0f7808 */ /* 0x000fe20002000000 */
[----:B------:R-:W-:Y:S01]  /*3ac0*/  IMAD.MOV.U32 R60, RZ, RZ, R151 ;  /* 0x000000ffff3c7224 */ /* 0x000fe200078e0097 */
[----:B------:R-:W-:Y:S02]  /*3ad0*/  ISETP.GT.AND P4, PT, R19, 0x19, PT ;  /* 0x000000191300780c */ /* 0x000fe40003f84270 */
[----:B------:R-:W-:-:S02]  /*3ae0*/  FSEL R61, R61, -INF , P3 ;  /* 0xff8000003d3d7808 */ /* 0x000fc40001800000 */
[----:B------:R-:W-:Y:S01]  /*3af0*/  ISETP.GT.AND P3, PT, R19, 0x20, PT ;  /* 0x000000201300780c */ /* 0x000fe20003f64270 */
[----:B------:R-:W-:Y:S02]  /*3b00*/  WARPGROUP.DEPBAR.LE gsb0, 0x0 ;  /* 0x00008000000079c5 */ /* 0x000fe40000010000 */
[----:B------:R-:W-:Y:S01]  /*3b10*/  WARPGROUP.ARRIVE ;  /* 0x00000000000079c5 */ /* 0x000fe20000000000 */
[----:B------:R-:W-:Y:S01]  /*3b20*/  FSEL R65, R50, -INF , P2 ;  /* 0xff80000032417808 */ /* 0x000fe20001000000 */
[--C-:B------:R-:W-:Y:S01]  /*3b30*/  IMAD.MOV.U32 R50, RZ, RZ, R151.reuse ;  /* 0x000000ffff327224 */ /* 0x100fe200078e0097 */
[----:B------:R-:W-:Y:S02]  /*3b40*/  FSEL R51, R51, -INF , P6 ;  /* 0xff80000033337808 */ /* 0x000fe40003000000 */
[----:B------:R-:W-:Y:S01]  /*3b50*/  FMNMX.FTZ R0, R65, R0, !PT ;  /* 0x0000000041007209 */ /* 0x000fe20007810000 */
[----:B------:R-:W-:Y:S01]  /*3b60*/  HGMMA.64x16x16.F32 R40, gdesc[UR56], R40, gsb0 ;  /* 0x00200000382879f0 */ /* 0x000fe20008000828 */
[----:B------:R-:W-:Y:S01]  /*3b70*/  UIADD3 UR58, UR61, 0x906, URZ ;  /* 0x000009063d3a7890 */ /* 0x000fe2000fffe03f */
[----:B------:R-:W-:Y:S01]  /*3b80*/  FSEL R67, R54, -INF , P5 ;  /* 0xff80000036437808 */ /* 0x000fe20002800000 */
[----:B------:R-:W-:Y:S01]  /*3b90*/  UMOV UR56, UR10 ;  /* 0x0000000a00387c82 */ /* 0x000fe20008000000 */
[----:B------:R-:W-:Y:S01]  /*3ba0*/  UMOV UR57, UR11 ;  /* 0x0000000b00397c82 */ /* 0x000fe20008000000 */
[----:B------:R-:W-:Y:S01]  /*3bb0*/  UMOV UR59, 0x40000040 ;  /* 0x40000040003b7882 */ /* 0x000fe20000000000 */
[----:B------:R-:W-:Y:S01]  /*3bc0*/  FMNMX.FTZ R0, R51, R0, !PT ;  /* 0x0000000033007209 */ /* 0x000fe20007810000 */
[----:B------:R-:W-:Y:S01]  /*3bd0*/  IMAD.MOV.U32 R54, RZ, RZ, R151 ;  /* 0x000000ffff367224 */ /* 0x000fe200078e0097 */
[----:B------:R-:W-:-:S02]  /*3be0*/  FSEL R55, R55, -INF , P4 ;  /* 0xff80000037377808 */ /* 0x000fc40002000000 */
[----:B------:R-:W-:Y:S02]  /*3bf0*/  FMNMX.FTZ R0, R67, R0, !PT ;  /* 0x0000000043007209 */ /* 0x000fe40007810000 */
[----:B------:R-:W-:Y:S01]  /*3c00*/  FSEL R23, R48, -INF , P2 ;  /* 0xff80000030177808 */ /* 0x000fe20001000000 */
[----:B------:R-:W-:Y:S01]  /*3c10*/  IMAD.MOV.U32 R48, RZ, RZ, R151 ;  /* 0x000000ffff307224 */ /* 0x000fe200078e0097 */
[----:B------:R-:W-:Y:S02]  /*3c20*/  ISETP.GT.AND P2, PT, R19, 0x21, PT ;  /* 0x000000211300780c */ /* 0x000fe40003f44270 */
[----:B------:R-:W-:Y:S02]  /*3c30*/  FMNMX.FTZ R0, R55, R0, !PT ;  /* 0x0000000037007209 */ /* 0x000fe40007810000 */
[----:B------:R-:W-:Y:S02]  /*3c40*/  FSEL R49, R49, -INF , P6 ;  /* 0xff80000031317808 */ /* 0x000fe40003000000 */
[----:B------:R-:W-:-:S02]  /*3c50*/  ISETP.GT.AND P6, PT, R19, 0x28, PT ;  /* 0x000000281300780c */ /* 0x000fc40003fc4270 */
[----:B------:R-:W-:Y:S02]  /*3c60*/  FSEL R53, R53, -INF , P4 ;  /* 0xff80000035357808 */ /* 0x000fe40002000000 */
[----:B------:R-:W-:Y:S01]  /*3c70*/  ISETP.GT.AND P4, PT, R19, 0x30, PT ;  /* 0x000000301300780c */ /* 0x000fe20003f84270 */
[----:B------:R-:W-:Y:S02]  /*3c80*/  WARPGROUP.DEPBAR.LE gsb0, 0x0 ;  /* 0x00008000000079c5 */ /* 0x000fe40000010000 */
[----:B------:R-:W-:Y:S01]  /*3c90*/  WARPGROUP.ARRIVE ;  /* 0x00000000000079c5 */ /* 0x000fe20000000000 */
[----:B------:R-:W-:Y:S01]  /*3ca0*/  FSEL R69, R42, -INF , P3 ;  /* 0xff8000002a457808 */ /* 0x000fe20001800000 */
[----:B------:R-:W-:Y:S01]  /*3cb0*/  IMAD.U32 R42, RZ, RZ, UR60 ;  /* 0x0000003cff2a7e24 */ /* 0x000fe2000f8e00ff */
        /* <DEDUP_REMOVED lines=8> */
[----:B------:R-:W-:-:S02]  /*3d40*/  ISETP.GT.AND P5, PT, R19, 0x29, PT ;  /* 0x000000291300780c */ /* 0x000fc40003fa4270 */
[----:B------:R-:W-:Y:S01]  /*3d50*/  FSEL R73, R46, -INF , P6 ;  /* 0xff8000002e497808 */ /* 0x000fe20003000000 */
[----:B------:R-:W-:Y:S01]  /*3d60*/  IMAD.MOV.U32 R46, RZ, RZ, R151 ;  /* 0x000000ffff2e7224 */ /* 0x000fe200078e0097 */
[----:B------:R-:W-:Y:S02]  /*3d70*/  FMNMX.FTZ R0, R71, R0, !PT ;  /* 0x0000000047007209 */ /* 0x000fe40007810000 */
[----:B------:R-:W-:Y:S02]  /*3d80*/  FSEL R75, R47, -INF , P5 ;  /* 0xff8000002f4b7808 */ /* 0x000fe40002800000 */
[----:B------:R-:W-:Y:S02]  /*3d90*/  FMNMX.FTZ R0, R73, R0, !PT ;  /* 0x0000000049007209 */ /* 0x000fe40007810000 */
[----:B------:R-:W-:Y:S02]  /*3da0*/  FSEL R47, R40, -INF , P3 ;  /* 0xff800000282f7808 */ /* 0x000fe40001800000 */
[----:B------:R-:W-:-:S02]  /*3db0*/  ISETP.GT.AND P3, PT, R19, 0x31, PT ;  /* 0x000000311300780c */ /* 0x000fc40003f64270 */
[----:B------:R-:W-:Y:S02]  /*3dc0*/  FMNMX.FTZ R0, R75, R0, !PT ;  /* 0x000000004b007209 */ /* 0x000fe40007810000 */
[----:B------:R-:W-:Y:S02]  /*3dd0*/  FSEL R41, R41, -INF , P2 ;  /* 0xff80000029297808 */ /* 0x000fe40001000000 */
[----:B------:R-:W-:Y:S02]  /*3de0*/  ISETP.GT.AND P2, PT, R19, 0x38, PT ;  /* 0x000000381300780c */ /* 0x000fe40003f44270 */
[----:B------:R-:W-:Y:S02]  /*3df0*/  FSEL R45, R45, -INF , P5 ;  /* 0xff8000002d2d7808 */ /* 0x000fe40002800000 */
[----:B------:R-:W-:Y:S02]  /*3e00*/  ISETP.GT.AND P5, PT, R19, 0x40, PT ;  /* 0x000000401300780c */ /* 0x000fe40003fa4270 */
[----:B------:R-:W-:Y:S01]  /*3e10*/  MOV R52, R151 ;  /* 0x0000009700347202 */ /* 0x000fe20000000f00 */
[----:B------:R-:W-:-:S02]  /*3e20*/  WARPGROUP.DEPBAR.LE gsb0, 0x0 ;  /* 0x00008000000079c5 */ /* 0x000fc40000010000 */
[----:B------:R-:W-:Y:S01]  /*3e30*/  WARPGROUP.ARRIVE ;  /* 0x00000000000079c5 */ /* 0x000fe20000000000 */
[----:B------:R-:W-:Y:S02]  /*3e40*/  FSEL R77, R34, -INF , P4 ;  /* 0xff800000224d7808 */ /* 0x000fe40002000000 */
[----:B------:R-:W-:Y:S02]  /*3e50*/  FSEL R79, R35, -INF , P3 ;  /* 0xff800000234f7808 */ /* 0x000fe40001800000 */
[----:B------:R-:W-:Y:S01]  /*3e60*/  FMNMX.FTZ R0, R77, R0, !PT ;  /* 0x000000004d007209 */ /* 0x000fe20007810000 */
[----:B------:R-:W-:Y:S01]  /*3e70*/  HGMMA.64x16x16.F32 R24, gdesc[UR56], R24, gsb0 ;  /* 0x00200000381879f0 */ /* 0x000fe20008000818 */
[----:B------:R-:W-:Y:S01]  /*3e80*/  FSEL R35, R44, -INF , P6 ;  /* 0xff8000002c237808 */ /* 0x000fe20003000000 */
[----:B------:R-:W-:Y:S01]  /*3e90*/  IMAD.MOV.U32 R44, RZ, RZ, R151 ;  /* 0x000000ffff2c7224 */ /* 0x000fe200078e0097 */
[----:B------:R-:W-:Y:S02]  /*3ea0*/  ISETP.GT.AND P6, PT, R19, 0x39, PT ;  /* 0x000000391300780c */ /* 0x000fe40003fc4270 */
[----:B------:R-:W-:-:S02]  /*3eb0*/  FSEL R81, R38, -INF , P2 ;  /* 0xff80000026517808 */ /* 0x000fc40001000000 */
[----:B------:R-:W-:Y:S02]  /*3ec0*/  FMNMX.FTZ R0, R79, R0, !PT ;  /* 0x000000004f007209 */ /* 0x000fe40007810000 */
[----:B------:R-:W-:Y:S02]  /*3ed0*/  FSEL R83, R39, -INF , P6 ;  /* 0xff80000027537808 */ /* 0x000fe40003000000 */
[----:B------:R-:W-:Y:S02]  /*3ee0*/  FMNMX.FTZ R0, R81, R0, !PT ;  /* 0x0000000051007209 */ /* 0x000fe40007810000 */
[----:B------:R-:W-:Y:S02]  /*3ef0*/  FSEL R39, R32, -INF , P4 ;  /* 0xff80000020277808 */ /* 0x000fe40002000000 */
[----:B------:R-:W-:Y:S02]  /*3f00*/  ISETP.GT.AND P4, PT, R19, 0x41, PT ;  /* 0x000000411300780c */ /* 0x000fe40003f84270 */
[----:B------:R-:W-:-:S02]  /*3f10*/  FMNMX.FTZ R0, R83, R0, !PT ;  /* 0x0000000053007209 */ /* 0x000fc40007810000 */
[----:B------:R-:W-:Y:S02]  /*3f20*/  FSEL R33, R33, -INF , P3 ;  /* 0xff80000021217808 */ /* 0x000fe40001800000 */
[----:B------:R-:W-:Y:S02]  /*3f30*/  ISETP.GT.AND P3, PT, R19, 0x48, PT ;  /* 0x000000481300780c */ /* 0x000fe40003f64270 */
[----:B------:R-:W-:Y:S01]  /*3f40*/  FSEL R37, R37, -INF , P6 ;  /* 0xff80000025257808 */ /* 0x000fe20003000000 */
[----:B------:R-:W-:Y:S02]  /*3f50*/  WARPGROUP.DEPBAR.LE gsb0, 0x0 ;  /* 0x00008000000079c5 */ /* 0x000fe40000010000 */
[----:B------:R-:W-:Y:S02]  /*3f60*/  FSEL R85, R26, -INF , P5 ;  /* 0xff8000001a557808 */ /* 0x000fe40002800000 */
[----:B------:R-:W-:Y:S02]  /*3f70*/  FSEL R87, R27, -INF , P4 ;  /* 0xff8000001b577808 */ /* 0x000fe40002000000 */
[----:B------:R-:W-:-:S02]  /*3f80*/  FMNMX.FTZ R0, R85, R0, !PT ;  /* 0x0000000055007209 */ /* 0x000fc40007810000 */
[----:B------:R-:W-:Y:S02]  /*3f90*/  FSEL R27, R36, -INF , P2 ;  /* 0xff800000241b7808 */ /* 0x000fe40001000000 */
[----:B------:R-:W-:Y:S02]  /*3fa0*/  ISETP.GT.AND P2, PT, R19, 0x49, PT ;  /* 0x000000491300780c */ /* 0x000fe40003f44270 */
[----:B------:R-:W-:Y:S02]  /*3fb0*/  FSEL R89, R30, -INF , P3 ;  /* 0xff8000001e597808 */ /* 0x000fe40001800000 */
[----:B------:R-:W-:Y:S02]  /*3fc0*/  FMNMX.FTZ R0, R87, R0, !PT ;  /* 0x0000000057007209 */ /* 0x000fe40007810000 */
[----:B------:R-:W-:Y:S02]  /*3fd0*/  FSEL R31, R31, -INF , P2 ;  /* 0xff8000001f1f7808 */ /* 0x000fe40001000000 */
[----:B------:R-:W-:-:S02]  /*3fe0*/  FMNMX.FTZ R0, R89, R0, !PT ;  /* 0x0000000059007209 */ /* 0x000fc40007810000 */
[----:B------:R-:W-:Y:S02]  /*3ff0*/  FSEL R25, R25, -INF , P4 ;  /* 0xff80000019197808 */ /* 0x000fe40002000000 */
[----:B------:R-:W-:Y:S02]  /*4000*/  FMNMX.FTZ R8, R31, R0, !PT ;  /* 0x000000001f087209 */ /* 0x000fe40007810000 */
[----:B------:R-:W-:-:S03]  /*4010*/  FSEL R29, R29, -INF , P2 ;  /* 0xff8000001d1d7808 */ /* 0x000fc60001000000 */
[----:B------:R-:W0:Y:S02]  /*4020*/  SHFL.BFLY PT, R19, R8, 0x2, 0x1f ;  /* 0x0c401f0008137f89 */ /* 0x000e2400000e0000 */
[----:B0-----:R-:W-:-:S05]  /*4030*/  FMNMX.FTZ R19, R8, R19, !PT ;  /* 0x0000001308137209 */ /* 0x001fca0007810000 */
[----:B------:R-:W0:Y:S02]  /*4040*/  SHFL.BFLY PT, R6, R19, 0x1, 0x1f ;  /* 0x0c201f0013067f89 */ /* 0x000e2400000e0000 */
[----:B0-----:R-:W-:Y:S02]  /*4050*/  FMNMX.FTZ R6, R19, R6, !PT ;  /* 0x0000000613067209 */ /* 0x001fe40007810000 */
[----:B------:R-:W-:Y:S02]  /*4060*/  FSEL R19, R24, -INF , P5 ;  /* 0xff80000018137808 */ /* 0x000fe40002800000 */
[C---:B------:R-:W-:Y:S01]  /*4070*/  FSETP.NEU.FTZ.AND P0, PT, R6.reuse, -INF , PT ;  /* 0xff8000000600780b */ /* 0x040fe20003f1d000 */
[----:B------:R-:W-:-:S05]  /*4080*/  FMUL.FTZ R0, R6, R2 ;  /* 0x0000000206007220 */ /* 0x000fca0000410000 */
[----:B------:R-:W-:Y:S02]  /*4090*/  FSEL R14, R0, RZ, P0 ;  /* 0x000000ff000e7208 */ /* 0x000fe40000000000 */
[----:B------:R-:W-:Y:S02]  /*40a0*/  FMNMX.FTZ R0, R3, R57, !PT ;  /* 0x0000003903007209 */ /* 0x000fe40007810000 */
[----:B------:R-:W-:Y:S01]  /*40b0*/  ISETP.NE.AND P0, PT, R20, RZ, PT ;  /* 0x000000ff1400720c */ /* 0x000fe20003f05270 */
[--C-:B------:R-:W-:Y:S01]  /*40c0*/  FFMA.FTZ R21, R21, R2, -R14.reuse ;  /* 0x0000000215157223 */ /* 0x100fe2000001080e */
[----:B------:R-:W-:Y:S01]  /*40d0*/  FMNMX.FTZ R0, R15, R0, !PT ;  /* 0x000000000f007209 */ /* 0x000fe20007810000 */
[-CC-:B------:R-:W-:Y:S01]  /*40e0*/  FFMA.FTZ R7, R7, R2.reuse, -R14.reuse ;  /* 0x0000000207077223 */ /* 0x180fe2000001080e */
[--C-:B------:R-:W-:Y:S01]  /*40f0*/  FFMA.FTZ R59, R59, R2, -R14.reuse ;  /* 0x000000023b3b7223 */ /* 0x100fe2000001080e */
[----:B------:R0:W-:Y:S01]  /*4100*/  MUFU.EX2 R211, R21 ;  /* 0x0000001500d37308 */ /* 0x0001e20000000800 */
[----:B------:R-:W-:Y:S01]  /*4110*/  FMNMX.FTZ R0, R61, R0, !PT ;  /* 0x000000003d007209 */ /* 0x000fe20007810000 */
[-CC-:B------:R-:W-:Y:S01]  /*4120*/  FFMA.FTZ R63, R63, R2.reuse, -R14.reuse ;  /* 0x000000023f3f7223 */ /* 0x180fe2000001080e */
[-CC-:B------:R-:W-:Y:S01]  /*4130*/  FFMA.FTZ R65, R65, R2.reuse, -R14.reuse ;  /* 0x0000000241417223 */ /* 0x180fe2000001080e */
[--C-:B------:R-:W-:Y:S01]  /*4140*/  FFMA.FTZ R51, R51, R2, -R14.reuse ;  /* 0x0000000233337223 */ /* 0x100fe2000001080e */
[----:B------:R-:W-:Y:S01]  /*4150*/  FMNMX.FTZ R0, R23, R0, !PT ;  /* 0x0000000017007209 */ /* 0x000fe20007810000 */
[-CC-:B------:R-:W-:Y:S01]  /*4160*/  FFMA.FTZ R67, R67, R2.reuse, -R14.reuse ;  /* 0x0000000243437223 */ /* 0x180fe2000001080e */
[--C-:B------:R-:W-:Y:S01]  /*4170*/  FFMA.FTZ R55, R55, R2, -R14.reuse ;  /* 0x0000000237377223 */ /* 0x100fe2000001080e */
[----:B------:R-:W-:Y:S01]  /*4180*/  MUFU.EX2 R209, R7 ;  /* 0x0000000700d17308 */ /* 0x000fe20000000800 */
[----:B------:R-:W-:Y:S01]  /*4190*/  FMNMX.FTZ R0, R49, R0, !PT ;  /* 0x0000000031007209 */ /* 0x000fe20007810000 */
[-CC-:B------:R-:W-:Y:S01]  /*41a0*/  FFMA.FTZ R69, R69, R2.reuse, -R14.reuse ;  /* 0x0000000245457223 */ /* 0x180fe2000001080e */
[----:B0-----:R-:W-:Y:S01]  /*41b0*/  FSEL R21, R28, -INF , P3 ;  /* 0xff8000001c157808 */ /* 0x001fe20001800000 */
        /* <DEDUP_REMOVED lines=16> */
[----:B------:R-:W-:Y:S01]  /*42c0*/  FFMA.FTZ R14, R31, R2, -R14 ;  /* 0x000000021f0e7223 */ /* 0x000fe2000001080e */
[----:B------:R-:W-:-:S02]  /*42d0*/  FMNMX.FTZ R0, R35, R0, !PT ;  /* 0x0000000023007209 */ /* 0x000fc40007810000 */
[----:B0-----:R-:W-:Y:S01]  /*42e0*/  MOV R59, R151 ;  /* 0x00000097003b7202 */ /* 0x001fe20000000f00 */
[----:B------:R-:W-:Y:S01]  /*42f0*/  MUFU.EX2 R65, R65 ;  /* 0x0000004100417308 */ /* 0x000fe20000000800 */
[----:B------:R-:W-:Y:S01]  /*4300*/  FMNMX.FTZ R0, R45, R0, !PT ;  /* 0x000000002d007209 */ /* 0x000fe20007810000 */
[----:B-1----:R-:W-:-:S03]  /*4310*/  IMAD.MOV.U32 R63, RZ, RZ, R151 ;  /* 0x000000ffff3f7224 */ /* 0x002fc600078e0097 */
[----:B------:R-:W-:-:S03]  /*4320*/  FMNMX.FTZ R0, R39, R0, !PT ;  /* 0x0000000027007209 */ /* 0x000fc60007810000 */
[----:B------:R0:W1:Y:S01]  /*4330*/  MUFU.EX2 R24, R51 ;  /* 0x0000003300187308 */ /* 0x0000620000000800 */
[----:B------:R-:W-:-:S04]  /*4340*/  FMNMX.FTZ R0, R33, R0, !PT ;  /* 0x0000000021007209 */ /* 0x000fc80007810000 */
[----:B------:R-:W-:-:S03]  /*4350*/  FMNMX.FTZ R0, R27, R0, !PT ;  /* 0x000000001b007209 */ /* 0x000fc60007810000 */
[----:B------:R-:W-:Y:S01]  /*4360*/  MUFU.EX2 R67, R67 ;  /* 0x0000004300437308 */ /* 0x000fe20000000800 */
[----:B------:R-:W-:Y:S01]  /*4370*/  FMNMX.FTZ R0, R37, R0, !PT ;  /* 0x0000000025007209 */ /* 0x000fe20007810000 */
[----:B0-----:R-:W-:-:S03]  /*4380*/  IMAD.MOV.U32 R51, RZ, RZ, R151 ;  /* 0x000000ffff337224 */ /* 0x001fc600078e0097 */
[----:B------:R-:W-:-:S03]  /*4390*/  FMNMX.FTZ R0, R19, R0, !PT ;  /* 0x0000000013007209 */ /* 0x000fc60007810000 */
[----:B------:R0:W2:Y:S01]  /*43a0*/  MUFU.EX2 R28, R55 ;  /* 0x00000037001c7308 */ /* 0x0000a20000000800 */
[----:B------:R-:W-:Y:S02]  /*43b0*/  FMNMX.FTZ R0, R25, R0, !PT ;  /* 0x0000000019007209 */ /* 0x000fe40007810000 */
[----:B-1----:R-:W-:Y:S02]  /*43c0*/  F2FP.F16.F32.PACK_AB R205, R24, R65 ;  /* 0x0000004118cd723e */ /* 0x002fe400000000ff */
[----:B------:R-:W-:-:S03]  /*43d0*/  FMNMX.FTZ R0, R21, R0, !PT ;  /* 0x0000000015007209 */ /* 0x000fc60007810000 */
[----:B------:R-:W-:Y:S01]  /*43e0*/  MUFU.EX2 R69, R69 ;  /* 0x0000004500457308 */ /* 0x000fe20000000800 */
[----:B------:R-:W-:Y:S01]  /*43f0*/  FMNMX.FTZ R0, R29, R0, !PT ;  /* 0x000000001d007209 */ /* 0x000fe20007810000 */
[----:B0-----:R-:W-:-:S04]  /*4400*/  IMAD.MOV.U32 R55, RZ, RZ, R151 ;  /* 0x000000ffff377224 */ /* 0x001fc800078e0097 */
[----:B------:R-:W0:Y:S02]  /*4410*/  SHFL.BFLY PT, R7, R0, 0x2, 0x1f ;  /* 0x0c401f0000077f89 */ /* 0x000e2400000e0000 */
[----:B------:R-:W-:Y:S01]  /*4420*/  MUFU.EX2 R40, R14 ;  /* 0x0000000e00287308 */ /* 0x000fe20000000800 */
[----:B--2---:R-:W-:-:S07]  /*4430*/  F2FP.F16.F32.PACK_AB R207, R28, R67 ;  /* 0x000000431ccf723e */ /* 0x004fce00000000ff */
[----:B------:R1:W2:Y:S08]  /*4440*/  MUFU.EX2 R30, R71 ;  /* 0x00000047001e7308 */ /* 0x0002b00000000800 */
[----:B------:R-:W-:Y:S01]  /*4450*/  MUFU.EX2 R73, R73 ;  /* 0x0000004900497308 */ /* 0x000fe20000000800 */
[----:B-1----:R-:W-:Y:S01]  /*4460*/  IMAD.MOV.U32 R71, RZ, RZ, R151 ;  /* 0x000000ffff477224 */ /* 0x002fe200078e0097 */
[----:B0-----:R-:W-:-:S06]  /*4470*/  FMNMX.FTZ R8, R0, R7, !PT ;  /* 0x0000000700087209 */ /* 0x001fcc0007810000 */
[----:B------:R0:W1:Y:S01]  /*4480*/  MUFU.EX2 R32, R75 ;  /* 0x0000004b00207308 */ /* 0x0000620000000800 */
[----:B--2---:R-:W-:Y:S01]  /*4490*/  F2FP.F16.F32.PACK_AB R201, R30, R69 ;  /* 0x000000451ec9723e */ /* 0x004fe200000000ff */
[----:B------:R-:W2:Y:S06]  /*44a0*/  SHFL.BFLY PT, R7, R8, 0x1, 0x1f ;  /* 0x0c201f0008077f89 */ /* 0x000eac00000e0000 */
[----:B------:R-:W-:Y:S01]  /*44b0*/  MUFU.EX2 R77, R77 ;  /* 0x0000004d004d7308 */ /* 0x000fe20000000800 */
[----:B0-----:R-:W-:-:S07]  /*44c0*/  IMAD.MOV.U32 R75, RZ, RZ, R151 ;  /* 0x000000ffff4b7224 */ /* 0x001fce00078e0097 */
[----:B------:R0:W3:Y:S01]  /*44d0*/  MUFU.EX2 R34, R79 ;  /* 0x0000004f00227308 */ /* 0x0000e20000000800 */
[----:B-1----:R-:W-:-:S07]  /*44e0*/  F2FP.F16.F32.PACK_AB R203, R32, R73 ;  /* 0x0000004920cb723e */ /* 0x002fce00000000ff */
[----:B------:R-:W-:Y:S01]  /*44f0*/  MUFU.EX2 R81, R81 ;  /* 0x0000005100517308 */ /* 0x000fe20000000800 */
[----:B0-----:R-:W-:Y:S01]  /*4500*/  IMAD.MOV.U32 R79, RZ, RZ, R151 ;  /* 0x000000ffff4f7224 */ /* 0x001fe200078e0097 */
[----:B--2---:R-:W-:-:S04]  /*4510*/  FMNMX.FTZ R7, R8, R7, !PT ;  /* 0x0000000708077209 */ /* 0x004fc80007810000 */
[C---:B------:R-:W-:Y:S01]  /*4520*/  FSETP.NEU.FTZ.AND P2, PT, R7.reuse, -INF , PT ;  /* 0xff8000000700780b */ /* 0x040fe20003f5d000 */
[----:B------:R-:W-:Y:S01]  /*4530*/  FMUL.FTZ R0, R7, R2 ;  /* 0x0000000207007220 */ /* 0x000fe20000410000 */
[----:B------:R0:W-:Y:S01]  /*4540*/  MUFU.EX2 R36, R83 ;  /* 0x0000005300247308 */ /* 0x0001e20000000800 */
[----:B---3--:R-:W-:-:S03]  /*4550*/  F2FP.F16.F32.PACK_AB R197, R34, R77 ;  /* 0x0000004d22c5723e */ /* 0x008fc600000000ff */
[----:B------:R-:W-:Y:S01]  /*4560*/  FSEL R8, R0, RZ, P2 ;  /* 0x000000ff00087208 */ /* 0x000fe20001000000 */
[----:B------:R-:W-:Y:S01]  /*4570*/  FADD.FTZ R0, R209, R20 ;  /* 0x00000014d1007221 */ /* 0x000fe20000010000 */
[----:B------:R-:W-:Y:S01]  /*4580*/  F2FP.F16.F32.PACK_AB R209, R20, R209 ;  /* 0x000000d114d1723e */ /* 0x000fe200000000ff */
[----:B------:R-:W-:Y:S01]  /*4590*/  VIADD R20, R22, 0xfffffffe ;  /* 0xfffffffe16147836 */ /* 0x000fe20000000000 */
[----:B------:R-:W-:Y:S01]  /*45a0*/  MUFU.EX2 R85, R85 ;  /* 0x0000005500557308 */ /* 0x000fe20000000800 */
[-CC-:B------:R-:W-:Y:S01]  /*45b0*/  FFMA.FTZ R3, R3, R2.reuse, -R8.reuse ;  /* 0x0000000203037223 */ /* 0x180fe20000010808 */
[-CC-:B------:R-:W-:Y:S01]  /*45c0*/  FFMA.FTZ R57, R57, R2.reuse, -R8.reuse ;  /* 0x0000000239397223 */ /* 0x180fe20000010808 */
[-CC-:B------:R-:W-:Y:S01]  /*45d0*/  FFMA.FTZ R15, R15, R2.reuse, -R8.reuse ;  /* 0x000000020f0f7223 */ /* 0x180fe20000010808 */
[-CC-:B------:R-:W-:Y:S01]  /*45e0*/  FFMA.FTZ R61, R61, R2.reuse, -R8.reuse ;  /* 0x000000023d3d7223 */ /* 0x180fe20000010808 */
[-C--:B------:R-:W-:Y:S01]  /*45f0*/  FFMA.FTZ R23, R23, R2.reuse, -R8 ;  /* 0x0000000217177223 */ /* 0x080fe20000010808 */
[----:B------:R-:W-:Y:S01]  /*4600*/  FADD.FTZ R31, R211, R0 ;  /* 0x00000000d31f7221 */ /* 0x000fe20000010000 */
[-CC-:B------:R-:W-:Y:S01]  /*4610*/  FFMA.FTZ R49, R49, R2.reuse, -R8.reuse ;  /* 0x0000000231317223 */ /* 0x180fe20000010808 */
[----:B------:R-:W-:Y:S01]  /*4620*/  MUFU.EX2 R3, R3 ;  /* 0x0000000300037308 */ /* 0x000fe20000000800 */
[-CC-:B------:R-:W-:Y:S01]  /*4630*/  FFMA.FTZ R43, R43, R2.reuse, -R8.reuse ;  /* 0x000000022b2b7223 */ /* 0x180fe20000010808 */
[----:B------:R-:W-:Y:S01]  /*4640*/  FADD.FTZ R0, R26, R31 ;  /* 0x0000001f1a007221 */ /* 0x000fe20000010000 */
[-CC-:B------:R-:W-:Y:S01]  /*4650*/  FFMA.FTZ R41, R41, R2.reuse, -R8.reuse ;  /* 0x0000000229297223 */ /* 0x180fe20000010808 */
[-CC-:B------:R-:W-:Y:S01]  /*4660*/  FFMA.FTZ R53, R53, R2.reuse, -R8.reuse ;  /* 0x0000000235357223 */ /* 0x180fe20000010808 */
[-C--:B------:R-:W-:Y:S01]  /*4670*/  FFMA.FTZ R47, R47, R2.reuse, -R8 ;  /* 0x000000022f2f7223 */ /* 0x080fe20000010808 */
[----:B------:R-:W-:Y:S01]  /*4680*/  FADD.FTZ R31, R65, R0 ;  /* 0x00000000411f7221 */ /* 0x000fe20000010000 */
[-CC-:B------:R-:W-:Y:S01]  /*4690*/  FFMA.FTZ R35, R35, R2.reuse, -R8.reuse ;  /* 0x0000000223237223 */ /* 0x180fe20000010808 */
[----:B------:R-:W1:Y:S01]  /*46a0*/  MUFU.EX2 R208, R57 ;  /* 0x0000003900d07308 */ /* 0x000e620000000800 */
[-CC-:B------:R-:W-:Y:S01]  /*46b0*/  FFMA.FTZ R45, R45, R2.reuse, -R8.reuse ;  /* 0x000000022d2d7223 */ /* 0x180fe20000010808 */
[----:B------:R-:W-:Y:S01]  /*46c0*/  FADD.FTZ R14, R24, R31 ;  /* 0x0000001f180e7221 */ /* 0x000fe20000010000 */
[-CC-:B------:R-:W-:Y:S01]  /*46d0*/  FFMA.FTZ R39, R39, R2.reuse, -R8.reuse ;  /* 0x0000000227277223 */ /* 0x180fe20000010808 */
[-CC-:B------:R-:W-:Y:S01]  /*46e0*/  FFMA.FTZ R33, R33, R2.reuse, -R8.reuse ;  /* 0x0000000221217223 */ /* 0x180fe20000010808 */
[-CC-:B------:R-:W-:Y:S01]  /*46f0*/  FFMA.FTZ R27, R27, R2.reuse, -R8.reuse ;  /* 0x000000021b1b7223 */ /* 0x180fe20000010808 */
[-CC-:B------:R-:W-:Y:S01]  /*4700*/  FFMA.FTZ R37, R37, R2.reuse, -R8.reuse ;  /* 0x0000000225257223 */ /* 0x180fe20000010808 */
[-CC-:B------:R-:W-:Y:S01]  /*4710*/  FFMA.FTZ R19, R19, R2.reuse, -R8.reuse ;  /* 0x0000000213137223 */ /* 0x180fe20000010808 */
[----:B------:R-:W2:Y:S01]  /*4720*/  MUFU.EX2 R15, R15 ;  /* 0x0000000f000f7308 */ /* 0x000ea20000000800 */
[-CC-:B------:R-:W-:Y:S01]  /*4730*/  FFMA.FTZ R25, R25, R2.reuse, -R8.reuse ;  /* 0x0000000219197223 */ /* 0x180fe20000010808 */
[-CC-:B------:R-:W-:Y:S01]  /*4740*/  FFMA.FTZ R21, R21, R2.reuse, -R8.reuse ;  /* 0x0000000215157223 */ /* 0x180fe20000010808 */
[----:B------:R-:W-:Y:S01]  /*4750*/  FFMA.FTZ R8, R29, R2, -R8 ;  /* 0x000000021d087223 */ /* 0x000fe20000010808 */
[----:B------:R-:W-:Y:S01]  /*4760*/  ISETP.GE.AND P2, PT, R20, R17, PT ;  /* 0x000000111400720c */ /* 0x000fe20003f46270 */
[--C-:B0-----:R-:W-:Y:S01]  /*4770*/  IMAD.MOV.U32 R83, RZ, RZ, R151.reuse ;  /* 0x000000ffff537224 */ /* 0x101fe200078e0097 */
[----:B------:R-:W-:Y:S01]  /*4780*/  F2FP.F16.F32.PACK_AB R211, R26, R211 ;  /* 0x000000d31ad3723e */ /* 0x000fe200000000ff */
[--C-:B------:R-:W-:Y:S01]  /*4790*/  IMAD.MOV.U32 R65, RZ, RZ, R151.reuse ;  /* 0x000000ffff417224 */ /* 0x100fe200078e0097 */
[----:B------:R0:W3:Y:S01]  /*47a0*/  MUFU.EX2 R210, R61 ;  /* 0x0000003d00d27308 */ /* 0x0000e20000000800 */
[----:B-1----:R-:W-:Y:S01]  /*47b0*/  FADD.FTZ R0, R3, R208 ;  /* 0x000000d003007221 */ /* 0x002fe20000010000 */
[----:B------:R-:W-:Y:S01]  /*47c0*/  F2FP.F16.F32.PACK_AB R199, R36, R81 ;  /* 0x0000005124c7723e */ /* 0x000fe200000000ff */
[--C-:B------:R-:W-:Y:S01]  /*47d0*/  IMAD.MOV.U32 R57, RZ, RZ, R151.reuse ;  /* 0x000000ffff397224 */ /* 0x100fe200078e0097 */
[----:B------:R-:W-:Y:S01]  /*47e0*/  F2FP.F16.F32.PACK_AB R208, R208, R3 ;  /* 0x00000003d0d0723e */ /* 0x000fe200000000ff */
[----:B------:R-:W-:Y:S01]  /*47f0*/  IMAD.MOV.U32 R3, RZ, RZ, 0x3f800000 ;  /* 0x3f800000ff037424 */ /* 0x000fe200078e00ff */
[----:B------:R-:W-:Y:S01]  /*4800*/  MOV R24, R151 ;  /* 0x0000009700187202 */ /* 0x000fe20000000f00 */
[--C-:B------:R-:W-:Y:S01]  /*4810*/  IMAD.MOV.U32 R26, RZ, RZ, R151.reuse ;  /* 0x000000ffff1a7224 */ /* 0x100fe200078e0097 */
[----:B------:R-:W1:Y:S01]  /*4820*/  MUFU.EX2 R23, R23 ;  /* 0x0000001700177308 */ /* 0x000e620000000800 */
[----:B--2---:R-:W-:Y:S01]  /*4830*/  FADD.FTZ R31, R15, R0 ;  /* 0x000000000f1f7221 */ /* 0x004fe20000010000 */
[----:B0-----:R-:W-:-:S06]  /*4840*/  IMAD.MOV.U32 R61, RZ, RZ, R151 ;  /* 0x000000ffff3d7224 */ /* 0x001fcc00078e0097 */
[----:B------:R0:W2:Y:S01]  /*4850*/  MUFU.EX2 R204, R49 ;  /* 0x0000003100cc7308 */ /* 0x0000a20000000800 */
[C---:B---3--:R-:W-:Y:S01]  /*4860*/  FADD.FTZ R0, R210.reuse, R31 ;  /* 0x0000001fd2007221 */ /* 0x048fe20000010000 */
[----:B------:R-:W-:-:S06]  /*4870*/  F2FP.F16.F32.PACK_AB R210, R210, R15 ;  /* 0x0000000fd2d2723e */ /* 0x000fcc00000000ff */
[----:B------:R-:W3:Y:S01]  /*4880*/  MUFU.EX2 R43, R43 ;  /* 0x0000002b002b7308 */ /* 0x000ee20000000800 */
[----:B-1----:R-:W-:Y:S01]  /*4890*/  FADD.FTZ R31, R23, R0 ;  /* 0x00000000171f7221 */ /* 0x002fe20000010000 */
[----:B------:R-:W-:Y:S02]  /*48a0*/  @!P1 VIADD R0, R42, 0x38840 ;  /* 0x000388402a009836 */ /* 0x000fe40000000000 */
[----:B0-----:R-:W-:-:S03]  /*48b0*/  IMAD.MOV.U32 R49, RZ, RZ, R151 ;  /* 0x000000ffff317224 */ /* 0x001fc600078e0097 */
[----:B------:R-:W-:Y:S01]  /*48c0*/  @!P1 PRMT R0, RZ, 0x654, R0 ;  /* 0x00000654ff009816 */ /* 0x000fe20000000000 */
[----:B------:R0:W-:Y:S03]  /*48d0*/  MUFU.EX2 R200, R41 ;  /* 0x0000002900c87308 */ /* 0x0001e60000000800 */
[----:B------:R1:W-:Y:S05]  /*48e0*/  @!P1 SYNCS.ARRIVE.TRANS64.RED.A1T0 RZ, [R0+URZ], RZ ;  /* 0x000000ff00ff99a7 */ /* 0x0003ea000810043f */
[----:B------:R4:W1:Y:S01]  /*48f0*/  MUFU.EX2 R206, R53 ;  /* 0x0000003500ce7308 */ /* 0x0008620000000800 */
[----:B0-----:R-:W-:Y:S01]  /*4900*/  FADD.FTZ R41, R67, R14 ;  /* 0x0000000e43297221 */ /* 0x001fe20000010000 */
[----:B------:R-:W-:-:S03]  /*4910*/  IMAD.MOV.U32 R67, RZ, RZ, R151 ;  /* 0x000000ffff437224 */ /* 0x000fc600078e0097 */
[----:B------:R-:W-:Y:S01]  /*4920*/  FADD.FTZ R14, R28, R41 ;  /* 0x000000291c0e7221 */ /* 0x000fe20000010000 */
[----:B------:R-:W-:Y:S02]  /*4930*/  IMAD.MOV.U32 R28, RZ, RZ, R151 ;  /* 0x000000ffff1c7224 */ /* 0x000fe400078e0097 */
[----:B------:R-:W0:Y:S01]  /*4940*/  MUFU.EX2 R47, R47 ;  /* 0x0000002f002f7308 */ /* 0x000e220000000800 */
[----:B------:R-:W-:Y:S01]  /*4950*/  FADD.FTZ R41, R69, R14 ;  /* 0x0000000e45297221 */ /* 0x000fe20000010000 */
[C---:B--2---:R-:W-:Y:S01]  /*4960*/  FADD.FTZ R14, R204.reuse, R31 ;  /* 0x0000001fcc0e7221 */ /* 0x044fe20000010000 */
[----:B------:R-:W-:Y:S01]  /*4970*/  F2FP.F16.F32.PACK_AB R204, R204, R23 ;  /* 0x00000017cccc723e */ /* 0x000fe200000000ff */
[----:B------:R-:W-:Y:S02]  /*4980*/  IMAD.MOV.U32 R69, RZ, RZ, R151 ;  /* 0x000000ffff457224 */ /* 0x000fe400078e0097 */
[----:B------:R-:W-:Y:S01]  /*4990*/  FADD.FTZ R42, R30, R41 ;  /* 0x000000291e2a7221 */ /* 0x000fe20000010000 */
[----:B---3--:R-:W-:Y:S01]  /*49a0*/  FADD.FTZ R31, R43, R14 ;  /* 0x0000000e2b1f7221 */ /* 0x008fe20000010000 */
[--C-:B----4-:R-:W-:Y:S01]  /*49b0*/  IMAD.MOV.U32 R53, RZ, RZ, R151.reuse ;  /* 0x000000ffff357224 */ /* 0x110fe200078e0097 */
[----:B------:R-:W2:Y:S01]  /*49c0*/  MUFU.EX2 R35, R35 ;  /* 0x0000002300237308 */ /* 0x000ea20000000800 */
[----:B------:R-:W-:-:S02]  /*49d0*/  IMAD.MOV.U32 R41, RZ, RZ, R151 ;  /* 0x000000ffff297224 */ /* 0x000fc400078e0097 */
[C---:B-1----:R-:W-:Y:S01]  /*49e0*/  FADD.FTZ R0, R206.reuse, R31 ;  /* 0x0000001fce007221 */ /* 0x042fe20000010000 */
[----:B------:R-:W-:Y:S01]  /*49f0*/  F2FP.F16.F32.PACK_AB R206, R206, R43 ;  /* 0x0000002bcece723e */ /* 0x000fe200000000ff */
[--C-:B------:R-:W-:Y:S02]  /*4a00*/  IMAD.MOV.U32 R43, RZ, RZ, R151.reuse ;  /* 0x000000ffff2b7224 */ /* 0x100fe400078e0097 */
[----:B------:R-:W-:Y:S01]  /*4a10*/  IMAD.MOV.U32 R30, RZ, RZ, R151 ;  /* 0x000000ffff1e7224 */ /* 0x000fe200078e0097 */
[----:B------:R1:W3:Y:S01]  /*4a20*/  MUFU.EX2 R202, R45 ;  /* 0x0000002d00ca7308 */ /* 0x0002e20000000800 */
[----:B0-----:R-:W-:-:S04]  /*4a30*/  FADD.FTZ R31, R47, R0 ;  /* 0x000000002f1f7221 */ /* 0x001fc80000010000 */
[C---:B------:R-:W-:Y:S01]  /*4a40*/  FADD.FTZ R0, R200.reuse, R31 ;  /* 0x0000001fc8007221 */ /* 0x040fe20000010000 */
[----:B------:R-:W-:Y:S01]  /*4a50*/  F2FP.F16.F32.PACK_AB R200, R200, R47 ;  /* 0x0000002fc8c8723e */ /* 0x000fe200000000ff */
[----:B------:R-:W-:Y:S01]  /*4a60*/  IMAD.MOV.U32 R47, RZ, RZ, R151 ;  /* 0x000000ffff2f7224 */ /* 0x000fe200078e0097 */
[----:B------:R-:W0:Y:S01]  /*4a70*/  MUFU.EX2 R39, R39 ;  /* 0x0000002700277308 */ /* 0x000e220000000800 */
[----:B--2---:R-:W-:Y:S01]  /*4a80*/  FADD.FTZ R29, R35, R0 ;  /* 0x00000000231d7221 */ /* 0x004fe20000010000 */
[----:B-1----:R-:W-:-:S06]  /*4a90*/  MOV R45, R151 ;  /* 0x00000097002d7202 */ /* 0x002fcc0000000f00 */
[----:B------:R1:W2:Y:S01]  /*4aa0*/  MUFU.EX2 R196, R33 ;  /* 0x0000002100c47308 */ /* 0x0002a20000000800 */
[C---:B---3--:R-:W-:Y:S01]  /*4ab0*/  FADD.FTZ R0, R202.reuse, R29 ;  /* 0x0000001dca007221 */ /* 0x048fe20000010000 */
[----:B------:R-:W-:Y:S01]  /*4ac0*/  F2FP.F16.F32.PACK_AB R202, R202, R35 ;  /* 0x00000023caca723e */ /* 0x000fe200000000ff */
[----:B------:R-:W-:-:S05]  /*4ad0*/  IMAD.MOV.U32 R35, RZ, RZ, R151 ;  /* 0x000000ffff237224 */ /* 0x000fca00078e0097 */
[----:B------:R-:W3:Y:S01]  /*4ae0*/  MUFU.EX2 R27, R27 ;  /* 0x0000001b001b7308 */ /* 0x000ee20000000800 */
[----:B-1----:R-:W-:Y:S01]  /*4af0*/  FADD.FTZ R33, R73, R42 ;  /* 0x0000002a49217221 */ /* 0x002fe20000010000 */
[----:B0-----:R-:W-:Y:S01]  /*4b00*/  FADD.FTZ R29, R39, R0 ;  /* 0x00000000271d7221 */ /* 0x001fe20000010000 */
[----:B------:R-:W-:Y:S01]  /*4b10*/  MOV R73, R151 ;  /* 0x0000009700497202 */ /* 0x000fe20000000f00 */
[----:B------:R-:W-:Y:S02]  /*4b20*/  IMAD.MOV.U32 R42, RZ, RZ, R151 ;  /* 0x000000ffff2a7224 */ /* 0x000fe400078e0097 */
[----:B------:R-:W-:Y:S01]  /*4b30*/  FADD.FTZ R14, R32, R33 ;  /* 0x00000021200e7221 */ /* 0x000fe20000010000 */
[----:B------:R-:W-:Y:S01]  /*4b40*/  IMAD.MOV.U32 R32, RZ, RZ, R151 ;  /* 0x000000ffff207224 */ /* 0x000fe200078e0097 */
[----:B------:R0:W-:Y:S02]  /*4b50*/  MUFU.EX2 R198, R37 ;  /* 0x0000002500c67308 */ /* 0x0001e40000000800 */
[----:B------:R-:W-:Y:S01]  /*4b60*/  FADD.FTZ R33, R77, R14 ;  /* 0x0000000e4d217221 */ /* 0x000fe20000010000 */
[C---:B--2---:R-:W-:Y:S01]  /*4b70*/  FADD.FTZ R0, R196.reuse, R29 ;  /* 0x0000001dc4007221 */ /* 0x044fe20000010000 */
[----:B------:R-:W-:Y:S01]  /*4b80*/  F2FP.F16.F32.PACK_AB R196, R196, R39 ;  /* 0x00000027c4c4723e */ /* 0x000fe200000000ff */
[----:B------:R-:W-:-:S02]  /*4b90*/  IMAD.MOV.U32 R77, RZ, RZ, R151 ;  /* 0x000000ffff4d7224 */ /* 0x000fc400078e0097 */
[----:B------:R-:W-:Y:S01]  /*4ba0*/  FADD.FTZ R14, R34, R33 ;  /* 0x00000021220e7221 */ /* 0x000fe20000010000 */
[--C-:B------:R-:W-:Y:S01]  /*4bb0*/  IMAD.MOV.U32 R39, RZ, RZ, R151.reuse ;  /* 0x000000ffff277224 */ /* 0x100fe200078e0097 */
[----:B------:R-:W-:Y:S02]  /*4bc0*/  MUFU.EX2 R19, R19 ;  /* 0x0000001300137308 */ /* 0x000fe40000000800 */
[----:B------:R-:W-:Y:S01]  /*4bd0*/  FADD.FTZ R31, R81, R14 ;  /* 0x0000000e511f7221 */ /* 0x000fe20000010000 */
[--C-:B------:R-:W-:Y:S02]  /*4be0*/  IMAD.MOV.U32 R81, RZ, RZ, R151.reuse ;  /* 0x000000ffff517224 */ /* 0x100fe400078e0097 */
[----:B0-----:R-:W-:Y:S02]  /*4bf0*/  IMAD.MOV.U32 R37, RZ, RZ, R151 ;  /* 0x000000ffff257224 */ /* 0x001fe400078e0097 */
[----:B------:R-:W-:Y:S01]  /*4c00*/  FADD.FTZ R14, R36, R31 ;  /* 0x0000001f240e7221 */ /* 0x000fe20000010000 */
[--C-:B------:R-:W-:Y:S01]  /*4c10*/  IMAD.MOV.U32 R36, RZ, RZ, R151.reuse ;  /* 0x000000ffff247224 */ /* 0x100fe200078e0097 */
[----:B------:R0:W1:Y:S02]  /*4c20*/  MUFU.EX2 R38, R87 ;  /* 0x0000005700267308 */ /* 0x0000640000000800 */
[----:B------:R-:W-:Y:S01]  /*4c30*/  FADD.FTZ R31, R85, R14 ;  /* 0x0000000e551f7221 */ /* 0x000fe20000010000 */
[----:B------:R-:W-:-:S02]  /*4c40*/  IMAD.MOV.U32 R34, RZ, RZ, R151 ;  /* 0x000000ffff227224 */ /* 0x000fc400078e0097 */
[----:B------:R-:W-:-:S03]  /*4c50*/  IMAD.MOV.U32 R33, RZ, RZ, R151 ;  /* 0x000000ffff217224 */ /* 0x000fc600078e0097 */
[----:B------:R3:W2:Y:S01]  /*4c60*/  MUFU.EX2 R192, R25 ;  /* 0x0000001900c07308 */ /* 0x0006a20000000800 */
[----:B0-----:R-:W-:-:S07]  /*4c70*/  MOV R87, R151 ;  /* 0x0000009700577202 */ /* 0x001fce0000000f00 */
[----:B------:R-:W0:Y:S01]  /*4c80*/  MUFU.EX2 R89, R89 ;  /* 0x0000005900597308 */ /* 0x000e220000000800 */
[----:B---3--:R-:W-:Y:S01]  /*4c90*/  FADD.FTZ R25, R27, R0 ;  /* 0x000000001b197221 */ /* 0x008fe20000010000 */
[C---:B-1----:R-:W-:Y:S01]  /*4ca0*/  FADD.FTZ R14, R38.reuse, R31 ;  /* 0x0000001f260e7221 */ /* 0x042fe20000010000 */
[----:B------:R-:W-:Y:S01]  /*4cb0*/  F2FP.F16.F32.PACK_AB R193, R38, R85 ;  /* 0x0000005526c1723e */ /* 0x000fe200000000ff */
[----:B------:R-:W-:Y:S02]  /*4cc0*/  IMAD.MOV.U32 R85, RZ, RZ, R151 ;  /* 0x000000ffff557224 */ /* 0x000fe400078e0097 */
[C---:B------:R-:W-:Y:S01]  /*4cd0*/  FADD.FTZ R0, R198.reuse, R25 ;  /* 0x00000019c6007221 */ /* 0x040fe20000010000 */
[----:B------:R-:W-:Y:S01]  /*4ce0*/  F2FP.F16.F32.PACK_AB R198, R198, R27 ;  /* 0x0000001bc6c6723e */ /* 0x000fe200000000ff */
[----:B------:R-:W-:Y:S01]  /*4cf0*/  IMAD.MOV.U32 R27, RZ, RZ, R151 ;  /* 0x000000ffff1b7224 */ /* 0x000fe200078e0097 */
[----:B------:R-:W1:Y:S01]  /*4d00*/  MUFU.EX2 R21, R21 ;  /* 0x0000001500157308 */ /* 0x000e620000000800 */
[----:B------:R-:W-:Y:S01]  /*4d10*/  FADD.FTZ R25, R19, R0 ;  /* 0x0000000013197221 */ /* 0x000fe20000010000 */
[----:B------:R-:W-:-:S02]  /*4d20*/  MOV R38, R151 ;  /* 0x0000009700267202 */ /* 0x000fc40000000f00 */
[----:B------:R-:W-:Y:S01]  /*4d30*/  MOV R31, R151 ;  /* 0x00000097001f7202 */ /* 0x000fe20000000f00 */
[C---:B--2---:R-:W-:Y:S01]  /*4d40*/  FADD.FTZ R0, R192.reuse, R25 ;  /* 0x00000019c0007221 */ /* 0x044fe20000010000 */
[----:B------:R-:W-:Y:S01]  /*4d50*/  F2FP.F16.F32.PACK_AB R192, R192, R19 ;  /* 0x00000013c0c0723e */ /* 0x000fe200000000ff */
[--C-:B------:R-:W-:Y:S01]  /*4d60*/  IMAD.MOV.U32 R25, RZ, RZ, R151.reuse ;  /* 0x000000ffff197224 */ /* 0x100fe200078e0097 */
[----:B------:R-:W2:Y:S01]  /*4d70*/  MUFU.EX2 R8, R8 ;  /* 0x0000000800087308 */ /* 0x000ea20000000800 */
[----:B0-----:R-:W-:Y:S01]  /*4d80*/  FADD.FTZ R29, R89, R14 ;  /* 0x0000000e591d7221 */ /* 0x001fe20000010000 */
[C---:B------:R-:W-:Y:S01]  /*4d90*/  F2FP.F16.F32.PACK_AB R195, R40.reuse, R89 ;  /* 0x0000005928c3723e */ /* 0x040fe200000000ff */
[----:B------:R-:W-:Y:S02]  /*4da0*/  IMAD.MOV.U32 R89, RZ, RZ, R151 ;  /* 0x000000ffff597224 */ /* 0x000fe400078e0097 */
[----:B------:R-:W-:Y:S01]  /*4db0*/  FADD.FTZ R14, R40, R29 ;  /* 0x0000001d280e7221 */ /* 0x000fe20000010000 */
[----:B------:R-:W-:-:S02]  /*4dc0*/  IMAD.MOV.U32 R40, RZ, RZ, R151 ;  /* 0x000000ffff287224 */ /* 0x000fc400078e0097 */
[----:B------:R-:W-:Y:S02]  /*4dd0*/  IMAD.MOV.U32 R29, RZ, RZ, R151 ;  /* 0x000000ffff1d7224 */ /* 0x000fe400078e0097 */
[----:B-1----:R-:W-:Y:S01]  /*4de0*/  FADD.FTZ R15, R21, R0 ;  /* 0x00000000150f7221 */ /* 0x002fe20000010000 */
[----:B------:R-:W-:-:S03]  /*4df0*/  IMAD.MOV.U32 R0, RZ, RZ, 0x3f800000 ;  /* 0x3f800000ff007424 */ /* 0x000fc600078e00ff */
[C---:B--2---:R-:W-:Y:S01]  /*4e00*/  FADD.FTZ R15, R8.reuse, R15 ;  /* 0x0000000f080f7221 */ /* 0x044fe20000010000 */
[----:B------:R-:W-:Y:S01]  /*4e10*/  F2FP.F16.F32.PACK_AB R194, R8, R21 ;  /* 0x0000001508c2723e */ /* 0x000fe200000000ff */
[----:B------:R-:W-:Y:S01]  /*4e20*/  IMAD.MOV.U32 R8, RZ, RZ, RZ ;  /* 0x000000ffff087224 */ /* 0x000fe200078e00ff */
[----:B------:R-:W-:Y:S06]  /*4e30*/  @!P2 BRA `(.L_x_19) ;  /* 0x0000003c009ca947 */ /* 0x000fec0003800000 */
[----:B------:R-:W-:Y:S01]  /*4e40*/  UMOV UR6, URZ ;  /* 0x0000003f00067c82 */ /* 0x000fe20008000000 */
[----:B------:R-:W-:Y:S01]  /*4e50*/  IMAD.MOV.U32 R19, RZ, RZ, R6 ;  /* 0x000000ffff137224 */ /* 0x000fe200078e0006 */
[----:B------:R-:W-:Y:S01]  /*4e60*/  CS2R R150, SRZ ;  /* 0x0000000000967805 */ /* 0x000fe2000001ff00 */
[----:B------:R-:W-:Y:S01]  /*4e70*/  IMAD.MOV.U32 R21, RZ, RZ, R7 ;  /* 0x000000ffff157224 */ /* 0x000fe200078e0007 */
[----:B------:R-:W-:Y:S01]  /*4e80*/  CS2R R146, SRZ ;  /* 0x0000000000927805 */ /* 0x000fe2000001ff00 */
[----:B------:R-:W-:Y:S01]  /*4e90*/  IMAD.MOV.U32 R22, RZ, RZ, RZ ;  /* 0x000000ffff167224 */ /* 0x000fe200078e00ff */
[----:B------:R-:W-:Y:S01]  /*4ea0*/  CS2R R142, SRZ ;  /* 0x00000000008e7805 */ /* 0x000fe2000001ff00 */
[----:B------:R-:W-:Y:S01]  /*4eb0*/  IMAD.MOV.U32 R0, RZ, RZ, 0x3f800000 ;  /* 0x3f800000ff007424 */ /* 0x000fe200078e00ff */
[----:B------:R-:W-:Y:S01]  /*4ec0*/  CS2R R138, SRZ ;  /* 0x00000000008a7805 */ /* 0x000fe2000001ff00 */
[----:B------:R-:W-:Y:S01]  /*4ed0*/  IMAD.MOV.U32 R3, RZ, RZ, 0x3f800000 ;  /* 0x3f800000ff037424 */ /* 0x000fe200078e00ff */
        /* <DEDUP_REMOVED lines=60> */
[----:B------:R-:W-:-:S07]  /*52a0*/  IMAD.U32 R214, RZ, RZ, UR6 ;  /* 0x00000006ffd67e24 */ /* 0x000fce000f8e00ff */
.L_x_28:
[----:B------:R-:W-:-:S13]  /*52b0*/  R2UR UR6, R214 ;  /* 0x00000000d60672ca */ /* 0x000fda00000e0000 */
[----:B------:R-:W-:-:S04]  /*52c0*/  UIADD3 UR6, UR6, 0x1, URZ ;  /* 0x0000000106067890 */ /* 0x000fc8000fffe03f */
[----:B------:R-:W-:-:S04]  /*52d0*/  UISETP.NE.AND UP0, UPT, UR6, 0x2, UPT ;  /* 0x000000020600788c */ /* 0x000fc8000bf05270 */
[----:B------:R-:W-:Y:S02]  /*52e0*/  USEL UR7, URZ, 0x1, UP0 ;  /* 0x000000013f077887 */ /* 0x000fe40008000000 */
[----:B------:R-:W-:-:S04]  /*52f0*/  USEL UR6, UR6, URZ, UP0 ;  /* 0x0000003f06067287 */ /* 0x000fc80008000000 */
[----:B------:R-:W-:Y:S02]  /*5300*/  LOP3.LUT R8, R22, UR7, RZ, 0x3c, !PT ;  /* 0x0000000716087c12 */ /* 0x000fe4000f8e3cff */
[----:B------:R-:W-:Y:S01]  /*5310*/  MOV R9, UR6 ;  /* 0x0000000600097c02 */ /* 0x000fe20008000f00 */
[----:B------:R-:W-:Y:S06]  /*5320*/  @!P0 BRA `(.L_x_20) ;  /* 0x0000000000048947 */ /* 0x000fec0003800000 */
[----:B------:R-:W-:Y:S01]  /*5330*/  BPT.TRAP 0x1 ;  /* 0x000000040000795c */ /* 0x000fe20000300000 */
.L_x_20:
[----:B------:R-:W-:Y:S02]  /*5340*/  R2UR UR7, R16 ;  /* 0x00000000100772ca */ /* 0x000fe400000e0000 */
[----:B------:R-:W-:-:S11]  /*5350*/  SHF.L.U32 R2, R8, 0x1f, RZ ;  /* 0x0000001f08027819 */ /* 0x000fd600000006ff */
[----:B------:R-:W-:-:S06]  /*5360*/  ULEA UR6, UR6, UR7, 0x3 ;  /* 0x0000000706067291 */ /* 0x000fcc000f8e183f */
[----:B------:R-:W-:-:S03]  /*5370*/  IMAD.U32 R215, RZ, RZ, UR6 ;  /* 0x00000006ffd77e24 */ /* 0x000fc6000f8e00ff */
[----:B------:R0:W1:Y:S01]  /*5380*/  SYNCS.PHASECHK.TRANS64.TRYWAIT P2, [UR6+0x38830], R2 ;  /* 0x03883002ff0075a7 */ /* 0x0000620008040146 */
[----:B------:R-:W-:Y:S05]  /*5390*/  @!P0 BRA `(.L_x_21) ;  /* 0x0000000000048947 */ /* 0x000fea0003800000 */
[----:B------:R-:W-:Y:S01]  /*53a0*/  BPT.TRAP 0x1 ;  /* 0x000000040000795c */ /* 0x000fe20000300000 */
.L_x_21:
[----:B-1----:R-:W-:Y:S05]  /*53b0*/  @P2 BRA `(.L_x_22) ;  /* 0x00000000000c2947 */ /* 0x002fea0003800000 */
[----:B------:R-:W-:-:S13]  /*53c0*/  R2UR UR6, R215 ;  /* 0x00000000d70672ca */ /* 0x000fda00000e0000 */
[----:B------:R-:W1:Y:S02]  /*53d0*/  SYNCS.PHASECHK.TRANS64.TRYWAIT P2, [UR6+0x38830], R2 ;  /* 0x03883002ff0075a7 */ /* 0x000e640008040146 */
[----:B-1----:R-:W-:Y:S05]  /*53e0*/  @!P2 BRA `(.L_x_23) ;  /* 0x000000b800bca947 */ /* 0x002fea0003800000 */
.L_x_22:
[----:B------:R-:W-:Y:S01]  /*53f0*/  R2UR UR60, R9 ;  /* 0x00000000093c72ca */ /* 0x000fe200000e0000 */
[----:B------:R-:W-:Y:S01]  /*5400*/  WARPGROUP.ARRIVE ;  /* 0x00000000000079c5 */ /* 0x000fe20000000000 */
[C---:B------:R-:W-:Y:S01]  /*5410*/  R2UR UR56, R4.reuse ;  /* 0x00000000043872ca */ /* 0x040fe200000e0000 */
[----:B------:R-:W-:Y:S01]  /*5420*/  UMOV UR59, 0x40000040 ;  /* 0x40000040003b7882 */ /* 0x000fe20000000000 */
[C---:B------:R-:W-:Y:S01]  /*5430*/  R2UR UR57, R5.reuse ;  /* 0x00000000053972ca */ /* 0x040fe200000e0000 */
[----:B------:R-:W-:Y:S01]  /*5440*/  UMOV UR43, 0x40000040 ;  /* 0x40000040002b7882 */ /* 0x000fe20000000000 */
[----:B01----:R-:W-:Y:S01]  /*5450*/  MOV R2, UR41 ;  /* 0x0000002900027c02 */ /* 0x003fe20008000f00 */
[----:B------:R-:W-:Y:S01]  /*5460*/  UMOV UR47, 0x40000040 ;  /* 0x40000040002f7882 */ /* 0x000fe20000000000 */
[----:B------:R-:W-:Y:S01]  /*5470*/  MOV R6, UR40 ;  /* 0x0000002800067c02 */ /* 0x000fe20008000f00 */
[----:B------:R-:W-:Y:S01]  /*5480*/  UMOV UR51, 0x40000040 ;  /* 0x4000004000337882 */ /* 0x000fe20000000000 */
[C---:B------:R-:W-:Y:S01]  /*5490*/  R2UR UR40, R4.reuse ;  /* 0x00000000042872ca */ /* 0x040fe200000e0000 */
[----:B------:R-:W-:Y:S01]  /*54a0*/  UMOV UR55, 0x40000040 ;  /* 0x4000004000377882 */ /* 0x000fe20000000000 */
[C---:B------:R-:W-:Y:S01]  /*54b0*/  R2UR UR41, R5.reuse ;  /* 0x00000000052972ca */ /* 0x040fe200000e0000 */
[----:B------:R-:W-:Y:S01]  /*54c0*/  UIMAD UR60, UR60, 0xa00, UR61 ;  /* 0x00000a003c3c78a4 */ /* 0x000fe2000f8e023d */
[----:B------:R-:W-:Y:S01]  /*54d0*/  MOV R7, UR45 ;  /* 0x0000002d00077c02 */ /* 0x000fe20008000f00 */
[----:B------:R-:W-:Y:S01]  /*54e0*/  UMOV UR15, 0x40000040 ;  /* 0x40000040000f7882 */ /* 0x000fe20000000000 */
[----:B------:R-:W-:Y:S01]  /*54f0*/  MOV R23, UR44 ;  /* 0x0000002c00177c02 */ /* 0x000fe20008000f00 */
[----:B------:R-:W-:Y:S01]  /*5500*/  UIADD3 UR6, UR60, 0x80, URZ ;  /* 0x000000803c067890 */ /* 0x000fe2000fffe03f */
[C---:B------:R-:W-:Y:S01]  /*5510*/  R2UR UR44, R4.reuse ;  /* 0x00000000042c72ca */ /* 0x040fe200000e0000 */
[----:B------:R-:W-:Y:S01]  /*5520*/  UIADD3 UR7, UR60, 0x100, URZ ;  /* 0x000001003c077890 */ /* 0x000fe2000fffe03f */
[C---:B------:R-:W-:Y:S01]  /*5530*/  R2UR UR45, R5.reuse ;  /* 0x00000000052d72ca */ /* 0x040fe200000e0000 */
[----:B------:R-:W-:Y:S01]  /*5540*/  UMOV UR58, UR60 ;  /* 0x0000003c003a7c82 */ /* 0x000fe20008000000 */
[----:B------:R-:W-:Y:S01]  /*5550*/  MOV R152, UR49 ;  /* 0x0000003100987c02 */ /* 0x000fe20008000f00 */
[----:B------:R-:W-:Y:S01]  /*5560*/  HGMMA.64x16x16.F32 R184, gdesc[UR56], RZ, !UPT, gsb0 ;  /* 0x0020000038b879f0 */ /* 0x000fe2000c0008ff */
[----:B------:R-:W-:Y:S01]  /*5570*/  UMOV UR42, UR6 ;  /* 0x00000006002a7c82 */ /* 0x000fe20008000000 */
[----:B------:R-:W-:Y:S01]  /*5580*/  MOV R153, UR48 ;  /* 0x0000003000997c02 */ /* 0x000fe20008000f00 */
[----:B------:R-:W-:Y:S01]  /*5590*/  UMOV UR46, UR7 ;  /* 0x00000007002e7c82 */ /* 0x000fe20008000000 */
[C---:B------:R-:W-:Y:S01]  /*55a0*/  R2UR UR48, R4.reuse ;  /* 0x00000000043072ca */ /* 0x040fe200000e0000 */
[----:B------:R-:W-:Y:S01]  /*55b0*/  UIADD3 UR6, UR60, 0x180, URZ ;  /* 0x000001803c067890 */ /* 0x000fe2000fffe03f */
[C---:B------:R-:W-:Y:S01]  /*55c0*/  R2UR UR49, R5.reuse ;  /* 0x00000000053172ca */ /* 0x040fe200000e0000 */
[----:B------:R-:W-:Y:S01]  /*55d0*/  UIADD3 UR58, UR60, 0x200, URZ ;  /* 0x000002003c3a7890 */ /* 0x000fe2000fffe03f */
[----:B------:R-:W-:Y:S01]  /*55e0*/  R2UR UR56, R4 ;  /* 0x00000000043872ca */ /* 0x000fe200000e0000 */
[----:B------:R-:W-:Y:S01]  /*55f0*/  UMOV UR59, 0x40000040 ;  /* 0x40000040003b7882 */ /* 0x000fe20000000000 */
[----:B------:R-:W-:Y:S01]  /*5600*/  R2UR UR57, R5 ;  /* 0x00000000053972ca */ /* 0x000fe200000e0000 */
[----:B------:R-:W-:Y:S01]  /*5610*/  UIADD3 UR7, UR60, 0x182, URZ ;  /* 0x000001823c077890 */ /* 0x000fe2000fffe03f */
[----:B------:R-:W-:Y:S01]  /*5620*/  MOV R212, UR53 ;  /* 0x0000003500d47c02 */ /* 0x000fe20008000f00 */
[----:B------:R-:W-:Y:S01]  /*5630*/  UMOV UR50, UR6 ;  /* 0x0000000600327c82 */ /* 0x000fe20008000000 */
[----:B------:R-:W-:Y:S01]  /*5640*/  MOV R213, UR52 ;  /* 0x0000003400d57c02 */ /* 0x000fe20008000f00 */
[----:B------:R-:W-:Y:S01]  /*5650*/  UIADD3 UR6, UR60, 0x2, URZ ;  /* 0x000000023c067890 */ /* 0x000fe2000fffe03f */
[----:B------:R-:W-:Y:S01]  /*5660*/  R2UR UR52, R12 ;  /* 0x000000000c3472ca */ /* 0x000fe200000e0000 */
[----:B------:R-:W-:Y:S01]  /*5670*/  UIADD3 UR14, UR60, 0x280, URZ ;  /* 0x000002803c0e7890 */ /* 0x000fe2000fffe03f */
[----:B------:R-:W-:Y:S01]  /*5680*/  R2UR UR53, R13 ;  /* 0x000000000d3572ca */ /* 0x000fe200000e0000 */
[----:B------:R-:W-:Y:S01]  /*5690*/  UIADD3 UR18, UR60, 0x282, URZ ;  /* 0x000002823c127890 */ /* 0x000fe2000fffe03f */
[-C--:B------:R-:W-:Y:S01]  /*56a0*/  FMUL.FTZ R24, R24, R3.reuse ;  /* 0x0000000318187220 */ /* 0x080fe20000410000 */
[----:B------:R-:W-:Y:S01]  /*56b0*/  UMOV UR19, 0x40000040 ;  /* 0x4000004000137882 */ /* 0x000fe20000000000 */
[----:B------:R-:W-:Y:S01]  /*56c0*/  UMOV UR54, UR6 ;  /* 0x0000000600367c82 */ /* 0x000fe20008000000 */
[----:B------:R-:W-:Y:S01]  /*56d0*/  UIADD3 UR6, UR60, 0x102, URZ ;  /* 0x000001023c067890 */ /* 0x000fe2000fffe03f */
[-C--:B------:R-:W-:Y:S01]  /*56e0*/  FMUL.FTZ R25, R25, R3.reuse ;  /* 0x0000000319197220 */ /* 0x080fe20000410000 */
[----:B------:R-:W-:Y:S01]  /*56f0*/  UIADD3 UR22, UR60, 0x284, URZ ;  /* 0x000002843c167890 */ /* 0x000fe2000fffe03f */
[-C--:B------:R-:W-:Y:S01]  /*5700*/  FMUL.FTZ R28, R28, R3.reuse ;  /* 0x000000031c1c7220 */ /* 0x080fe20000410000 */
[----:B------:R-:W-:Y:S01]  /*5710*/  UMOV UR23, 0x40000040 ;  /* 0x4000004000177882 */ /* 0x000fe20000000000 */
[----:B------:R-:W-:Y:S01]  /*5720*/  UIADD3 UR26, UR60, 0x286, URZ ;  /* 0x000002863c1a7890 */ /* 0x000fe2000fffe03f */
[-C--:B------:R-:W-:Y:S01]  /*5730*/  FMUL.FTZ R29, R29, R3.reuse ;  /* 0x000000031d1d7220 */ /* 0x080fe20000410000 */
[----:B------:R-:W-:Y:S01]  /*5740*/  UMOV UR10, UR52 ;  /* 0x00000034000a7c82 */ /* 0x000fe20008000000 */
[----:B------:R-:W-:Y:S01]  /*5750*/  UMOV UR11, UR53 ;  /* 0x00000035000b7c82 */ /* 0x000fe20008000000 */
[----:B------:R-:W-:Y:S01]  /*5760*/  UMOV UR27, 0x40000040 ;  /* 0x40000040001b7882 */ /* 0x000fe20000000000 */
[----:B------:R-:W-:Y:S01]  /*5770*/  UIADD3 UR30, UR60, 0x500, URZ ;  /* 0x000005003c1e7890 */ /* 0x000fe2000fffe03f */
[-C--:B------:R-:W-:Y:S01]  /*5780*/  FMUL.FTZ R32, R32, R3.reuse ;  /* 0x0000000320207220 */ /* 0x080fe20000410000 */
[----:B------:R-:W-:Y:S01]  /*5790*/  UMOV UR31, 0x40000040 ;  /* 0x40000040001f7882 */ /* 0x000fe20000000000 */
[----:B------:R-:W-:Y:S01]  /*57a0*/  UIADD3 UR34, UR60, 0x502, URZ ;  /* 0x000005023c227890 */ /* 0x000fe2000fffe03f */
[-C--:B------:R-:W-:Y:S01]  /*57b0*/  FMUL.FTZ R33, R33, R3.reuse ;  /* 0x0000000321217220 */ /* 0x080fe20000410000 */
[----:B------:R-:W-:Y:S01]  /*57c0*/  UMOV UR35, 0x40000040 ;  /* 0x4000004000237882 */ /* 0x000fe20000000000 */
[----:B------:R-:W-:Y:S01]  /*57d0*/  UIADD3 UR38, UR60, 0x504, URZ ;  /* 0x000005043c267890 */ /* 0x000fe2000fffe03f */
[-C--:B------:R-:W-:Y:S01]  /*57e0*/  FMUL.FTZ R36, R36, R3.reuse ;  /* 0x0000000324247220 */ /* 0x080fe20000410000 */
[----:B------:R-:W-:Y:S01]  /*57f0*/  UMOV UR39, 0x40000040 ;  /* 0x4000004000277882 */ /* 0x000fe20000000000 */
[-C--:B------:R-:W-:Y:S01]  /*5800*/  FMUL.FTZ R37, R37, R3.reuse ;  /* 0x0000000325257220 */ /* 0x080fe20000410000 */
        /* <DEDUP_REMOVED lines=8> */
[----:B------:R-:W-:Y:S01]  /*5890*/  FMUL.FTZ R56, R56, R3 ;  /* 0x0000000338387220 */ /* 0x000fe20000410000 */
[----:B------:R-:W-:-:S02]  /*58a0*/  WARPGROUP.DEPBAR.LE gsb0, 0x0 ;  /* 0x00008000000079c5 */ /* 0x000fc40000010000 */
[----:B------:R-:W-:Y:S01]  /*58b0*/  WARPGROUP.ARRIVE ;  /* 0x00000000000079c5 */ /* 0x000fe20000000000 */
[-C--:B------:R-:W-:Y:S01]  /*58c0*/  FMUL.FTZ R57, R57, R3.reuse ;  /* 0x0000000339397220 */ /* 0x080fe20000410000 */
[-C--:B------:R-:W-:Y:S01]  /*58d0*/  FMUL.FTZ R60, R60, R3.reuse ;  /* 0x000000033c3c7220 */ /* 0x080fe20000410000 */
[-C--:B------:R-:W-:Y:S01]  /*58e0*/  FMUL.FTZ R61, R61, R3.reuse ;  /* 0x000000033d3d7220 */ /* 0x080fe20000410000 */
[-C--:B------:R-:W-:Y:S01]  /*58f0*/  FMUL.FTZ R64, R64, R3.reuse ;  /* 0x0000000340407220 */ /* 0x080fe20000410000 */
[-C--:B------:R-:W-:Y:S01]  /*5900*/  FMUL.FTZ R65, R65, R3.reuse ;  /* 0x0000000341417220 */ /* 0x080fe20000410000 */
[----:B------:R-:W-:Y:S01]  /*5910*/  HGMMA.64x16x16.F32 R176, gdesc[UR40], RZ, !UPT, gsb0 ;  /* 0x0020000028b079f0 */ /* 0x000fe2000c0008ff */
[----:B------:R-:W-:Y:S01]  /*5920*/  R2UR UR41, R2 ;  /* 0x00000000022972ca */ /* 0x000fe200000e0000 */
[----:B------:R-:W-:Y:S01]  /*5930*/  UIADD3 UR42, UR60, 0x506, URZ ;  /* 0x000005063c2a7890 */ /* 0x000fe2000fffe03f */
[----:B------:R-:W-:Y:S01]  /*5940*/  R2UR UR40, R6 ;  /* 0x00000000062872ca */ /* 0x000fe200000e0000 */
[----:B------:R-:W-:Y:S01]  /*5950*/  UMOV UR43, 0x40000040 ;  /* 0x40000040002b7882 */ /* 0x000fe20000000000 */
[----:B------:R-:W-:Y:S01]  /*5960*/  MOV R2, UR9 ;  /* 0x0000000900027c02 */ /* 0x000fe20008000f00 */
[-C--:B------:R-:W-:Y:S01]  /*5970*/  FMUL.FTZ R68, R68, R3.reuse ;  /* 0x0000000344447220 */ /* 0x080fe20000410000 */
[----:B------:R-:W-:Y:S01]  /*5980*/  MOV R6, UR8 ;  /* 0x0000000800067c02 */ /* 0x000fe20008000f00 */
        /* <DEDUP_REMOVED lines=118> */
[----:B------:R-:W-:Y:S01]  /*60f0*/  FMUL.FTZ R151, R151, R0 ;  /* 0x0000000097977220 */ /* 0x000fe20000410000 */
[----:B------:R-:W-:-:S02]  /*6100*/  WARPGROUP.DEPBAR.LE gsb0, 0x0 ;  /* 0x00008000000079c5 */ /* 0x000fc40000010000 */
[----:B------:R-:W-:-:S06]  /*6110*/  WARPGROUP.ARRIVE ;  /* 0x00000000000079c5 */ /* 0x000fcc0000000000 */
[----:B------:R-:W-:Y:S01]  /*6120*/  HGMMA.64x16x16.F32 R152, gdesc[UR56], RZ, !UPT, gsb0 ;  /* 0x00200000389879f0 */ /* 0x000fe2000c0008ff */
[----:B------:R-:W-:Y:S01]  /*6130*/  UIADD3 UR58, UR60, 0x82, URZ ;  /* 0x000000823c3a7890 */ /* 0x000fe2000fffe03f */
[----:B------:R-:W-:Y:S01]  /*6140*/  UMOV UR56, UR10 ;  /* 0x0000000a00387c82 */ /* 0x000fe20008000000 */
[----:B------:R-:W-:Y:S01]  /*6150*/  UMOV UR57, UR11 ;  /* 0x0000000b00397c82 */ /* 0x000fe20008000000 */
[----:B------:R-:W-:Y:S01]  /*6160*/  UMOV UR59, 0x40000040 ;  /* 0x40000040003b7882 */ /* 0x000fe20000000000 */
[----:B------:R-:W-:Y:S02]  /*6170*/  WARPGROUP.DEPBAR.LE gsb0, 0x0 ;  /* 0x00008000000079c5 */ /* 0x000fe40000010000 */
[----:B------:R-:W-:-:S06]  /*6180*/  WARPGROUP.ARRIVE ;  /* 0x00000000000079c5 */ /* 0x000fcc0000000000 */
[----:B------:R-:W-:Y:S01]  /*6190*/  HGMMA.64x16x16.F32 R184, gdesc[UR52], R184, gsb0 ;  /* 0x0020000034b879f0 */ /* 0x000fe200080008b8 */
[----:B------:R-:W-:Y:S01]  /*61a0*/  R2UR UR53, R212 ;  /* 0x00000000d43572ca */ /* 0x000fe200000e0000 */
[----:B------:R-:W-:Y:S01]  /*61b0*/  UIADD3 UR54, UR60, 0x784, URZ ;  /* 0x000007843c367890 */ /* 0x000fe2000fffe03f */
[----:B------:R-:W-:Y:S01]  /*61c0*/  R2UR UR52, R213 ;  /* 0x00000000d53472ca */ /* 0x000fe200000e0000 */
        /* <DEDUP_REMOVED lines=13> */
[----:B------:R-:W-:Y:S01]  /*62a0*/  UMOV UR57, UR11 ;  /* 0x0000000b00397c82 */ /* 0x000fe20008000000 */
[----:B------:R-:W-:Y:S01]  /*62b0*/  UMOV UR58, UR7 ;  /* 0x00000007003a7c82 */ /* 0x000fe20008000000 */
[----:B------:R-:W-:Y:S01]  /*62c0*/  UMOV UR59, 0x40000040 ;  /* 0x40000040003b7882 */ /* 0x000fe20000000000 */
        /* <DEDUP_REMOVED lines=8> */
[----:B------:R-:W-:Y:S02]  /*6350*/  UIADD3 UR6, UR60, 0x4, URZ ;  /* 0x000000043c067890 */ /* 0x000fe4000fffe03f */
[----:B------:R-:W-:Y:S02]  /*6360*/  UIADD3 UR10, UR60, 0x84, URZ ;  /* 0x000000843c0a7890 */ /* 0x000fe4000fffe03f */
[----:B------:R-:W-:Y:S01]  /*6370*/  UIADD3 UR11, UR60, 0x104, URZ ;  /* 0x000001043c0b7890 */ /* 0x000fe2000fffe03f */
[----:B------:R-:W-:-:S02]  /*6380*/  WARPGROUP.DEPBAR.LE gsb0, 0x0 ;  /* 0x00008000000079c5 */ /* 0x000fc40000010000 */
        /* <DEDUP_REMOVED lines=27> */
[----:B------:R-:W-:Y:S01]  /*6540*/  UMOV UR11, 0x40000040 ;  /* 0x40000040000b7882 */ /* 0x000fe20000000000 */
[----:B------:R-:W-:Y:S02]  /*6550*/  WARPGROUP.DEPBAR.LE gsb0, 0x0 ;  /* 0x00008000000079c5 */ /* 0x000fe40000010000 */
[----:B------:R-:W-:-:S06]  /*6560*/  WARPGROUP.ARRIVE ;  /* 0x00000000000079c5 */ /* 0x000fcc0000000000 */
[----:B------:R-:W-:Y:S01]  /*6570*/  HGMMA.64x16x16.F32 R152, gdesc[UR4], R152, gsb0 ;  /* 0x00200000049879f0 */ /* 0x000fe20008000898 */
[----:B------:R-:W-:Y:S02]  /*6580*/  UIADD3 UR6, UR60, 0x86, URZ ;  /* 0x000000863c067890 */ /* 0x000fe4000fffe03f */
        /* <DEDUP_REMOVED lines=28> */
[----:B------:R-:W-:Y:S01]  /*6750*/  R2UR UR8, R10 ;  /* 0x000000000a0872ca */ /* 0x000fe200000e0000 */
[----:B------:R-:W-:Y:S01]  /*6760*/  UMOV UR11, 0x40000040 ;  /* 0x40000040000b7882 */ /* 0x000fe20000000000 */
[----:B------:R-:W-:Y:S01]  /*6770*/  R2UR UR9, R11 ;  /* 0x000000000b0972ca */ /* 0x000fe200000e0000 */
        /* <DEDUP_REMOVED lines=287> */
[----:B------:R-:W-:-:S07]  /*7970*/  UIADD3 UR6, UR60, 0x786, URZ ;  /* 0x000007863c067890 */ /* 0x000fce000fffe03f */
[----:B------:R-:W-:Y:S01]  /*7980*/  UMOV UR10, UR6 ;  /* 0x00000006000a7c82 */ /* 0x000fe20008000000 */
[----:B------:R-:W-:Y:S01]  /*7990*/  UIADD3 UR6, UR60, 0x886, URZ ;  /* 0x000008863c067890 */ /* 0x000fe2000fffe03f */
[----:B------:R-:W-:Y:S02]  /*79a0*/  WARPGROUP.DEPBAR.LE gsb0, 0x0 ;  /* 0x00008000000079c5 */ /* 0x000fe40000010000 */
[----:B------:R-:W-:-:S06]  /*79b0*/  WARPGROUP.ARRIVE ;  /* 0x00000000000079c5 */ /* 0x000fcc0000000000 */
[----:B------:R-:W-:Y:S01]  /*79c0*/  HGMMA.64x16x16.F32 R160, gdesc[UR52], R160, gsb0 ;  /* 0x0020000034a079f0 */ /* 0x000fe200080008a0 */
[----:B------:R-:W-:Y:S01]  /*79d0*/  UMOV UR54, UR7 ;  /* 0x0000000700367c82 */ /* 0x000fe20008000000 */
[----:B------:R-:W-:Y:S01]  /*79e0*/  UMOV UR55, 0x40000040 ;  /* 0x4000004000377882 */ /* 0x000fe20000000000 */
[----:B------:R-:W-:Y:S02]  /*79f0*/  UIADD3 UR7, UR60, 0x906, URZ ;  /* 0x000009063c077890 */ /* 0x000fe4000fffe03f */
        /* <DEDUP_REMOVED lines=8> */
[----:B------:R-:W-:Y:S01]  /*7a80*/  UMOV UR11, UR9 ;  /* 0x00000009000b7c82 */ /* 0x000fe20008000000 */
[----:B------:R-:W-:Y:S01]  /*7a90*/  UMOV UR56, UR10 ;  /* 0x0000000a00387c82 */ /* 0x000fe20008000000 */
[----:B------:R-:W-:Y:S01]  /*7aa0*/  UMOV UR57, UR11 ;  /* 0x0000000b00397c82 */ /* 0x000fe20008000000 */
[----:B------:R-:W-:Y:S02]  /*7ab0*/  R2UR UR9, R2 ;  /* 0x00000000020972ca */ /* 0x000fe400000e0000 */
[----:B------:R-:W-:Y:S01]  /*7ac0*/  R2UR UR8, R6 ;  /* 0x00000000060872ca */ /* 0x000fe200000e0000 */
[----:B------:R-:W-:Y:S02]  /*7ad0*/  WARPGROUP.DEPBAR.LE gsb0, 0x0 ;  /* 0x00008000000079c5 */ /* 0x000fe40000010000 */
[----:B------:R-:W-:-:S06]  /*7ae0*/  WARPGROUP.ARRIVE ;  /* 0x00000000000079c5 */ /* 0x000fcc0000000000 */
[----:B------:R-:W-:Y:S01]  /*7af0*/  HGMMA.64x16x16.F32 R176, gdesc[UR56], R176, gsb0 ;  /* 0x0020000038b079f0 */ /* 0x000fe200080008b0 */
[----:B------:R-:W-:Y:S01]  /*7b00*/  UMOV UR56, UR10 ;  /* 0x0000000a00387c82 */ /* 0x000fe20008000000 */
        /* <DEDUP_REMOVED lines=19> */
[----:B------:R-:W-:Y:S03]  /*7c40*/  HGMMA.64x16x16.F32 R152, gdesc[UR56], R152, gsb0 ;  /* 0x00200000389879f0 */ /* 0x000fe60008000898 */
[----:B------:R-:W-:Y:S02]  /*7c50*/  WARPGROUP.DEPBAR.LE gsb0, 0x0 ;  /* 0x00008000000079c5 */ /* 0x000fe40000010000 */
[----:B------:R-:W-:Y:S05]  /*7c60*/  @!P0 BRA `(.L_x_24) ;  /* 0x0000000000048947 */ /* 0x000fea0003800000 */
[----:B------:R-:W-:Y:S01]  /*7c70*/  BPT.TRAP 0x1 ;  /* 0x000000040000795c */ /* 0x000fe20000300000 */
.L_x_24:
[----:B------:R-:W-:Y:S02]  /*7c80*/  R2UR UR7, R16 ;  /* 0x00000000100772ca */ /* 0x000fe400000e0000 */
[----:B------:R-:W-:Y:S02]  /*7c90*/  R2UR UR6, R214 ;  /* 0x00000000d60672ca */ /* 0x000fe400000e0000 */
[----:B------:R-:W-:-:S11]  /*7ca0*/  SHF.L.U32 R0, R22, 0x1f, RZ ;  /* 0x0000001f16007819 */ /* 0x000fd600000006ff */
[----:B------:R-:W-:-:S09]  /*7cb0*/  ULEA UR7, UR6, UR7, 0x3 ;  /* 0x0000000706077291 */ /* 0x000fd2000f8e183f */
[----:B------:R0:W1:Y:S01]  /*7cc0*/  SYNCS.PHASECHK.TRANS64.TRYWAIT P2, [UR7+0x38850], R0 ;  /* 0x03885000ff0075a7 */ /* 0x0000620008040147 */
[----:B------:R-:W-:Y:S05]  /*7cd0*/  @!P0 BRA `(.L_x_25) ;  /* 0x0000000000048947 */ /* 0x000fea0003800000 */
[----:B------:R-:W-:Y:S01]  /*7ce0*/  BPT.TRAP 0x1 ;  /* 0x000000040000795c */ /* 0x000fe20000300000 */
.L_x_25:
[----:B-1----:R-:W-:Y:S05]  /*7cf0*/  @P2 BRA `(.L_x_26) ;  /* 0x0000000000082947 */ /* 0x002fea0003800000 */
[----:B------:R-:W1:Y:S02]  /*7d00*/  SYNCS.PHASECHK.TRANS64.TRYWAIT P2, [UR7+0x38850], R0 ;  /* 0x03885000ff0075a7 */ /* 0x000e640008040147 */
[----:B-1----:R-:W-:Y:S05]  /*7d10*/  @!P2 BRA `(.L_x_27) ;  /* 0x00000090008ca947 */ /* 0x002fea0003800000 */
.L_x_26:
[----:B------:R-:W-:Y:S01]  /*7d20*/  R2UR UR6, R16 ;  /* 0x00000000100672ca */ /* 0x000fe200000e0000 */
[----:B------:R-:W-:Y:S01]  /*7d30*/  WARPGROUP.ARRIVE ;  /* 0x00000000000079c5 */ /* 0x000fe20000000000 */
[----:B------:R-:W-:Y:S01]  /*7d40*/  R2UR UR10, R214 ;  /* 0x00000000d60a72ca */ /* 0x000fe200000e0000 */
[----:B------:R-:W-:Y:S01]  /*7d50*/  UMOV UR11, 0x40000040 ;  /* 0x40000040000b7882 */ /* 0x000fe20000000000 */
[----:B01----:R-:W-:Y:S01]  /*7d60*/  FMNMX.FTZ R0, R184, R21, !PT ;  /* 0x00000015b8007209 */ /* 0x003fe20007810000 */
[----:B------:R-:W0:Y:S01]  /*7d70*/  LDC R2, c[0x0][0x988] ;  /* 0x00026200ff027b82 */ /* 0x000e220000000800 */
[----:B------:R-:W-:Y:S02]  /*7d80*/  R2UR UR14, R215 ;  /* 0x00000000d70e72ca */ /* 0x000fe400000e0000 */
[----:B------:R-:W-:Y:S02]  /*7d90*/  FMNMX.FTZ R3, R185, R0, !PT ;  /* 0x00000000b9037209 */ /* 0x000fe40007810000 */
[C---:B------:R-:W-:Y:S01]  /*7da0*/  ISETP.GT.AND P2, PT, R20.reuse, R17, PT ;  /* 0x000000111400720c */ /* 0x040fe20003f44270 */
[----:B------:R-:W-:Y:S01]  /*7db0*/  VIADD R20, R20, 0xffffffff ;  /* 0xffffffff14147836 */ /* 0x000fe20000000000 */
[----:B------:R-:W-:Y:S01]  /*7dc0*/  FMNMX.FTZ R0, R188, R3, !PT ;  /* 0x00000003bc007209 */ /* 0x000fe20007810000 */
[----:B------:R-:W-:-:S03]  /*7dd0*/  UIADD3 UR6, UR6, 0x400, URZ ;  /* 0x0000040006067890 */ /* 0x000fc6000fffe03f */
[----:B------:R-:W-:Y:S01]  /*7de0*/  FMNMX.FTZ R3, R189, R0, !PT ;  /* 0x00000000bd037209 */ /* 0x000fe20007810000 */
[----:B------:R-:W-:-:S03]  /*7df0*/  USHF.R.U32.HI UR6, URZ, 0x4, UR6 ;  /* 0x000000043f067899 */ /* 0x000fc60008011606 */
[----:B------:R-:W-:Y:S01]  /*7e00*/  FMNMX.FTZ R0, R176, R3, !PT ;  /* 0x00000003b0007209 */ /* 0x000fe20007810000 */
[----:B------:R-:W-:-:S03]  /*7e10*/  ULOP3.LUT UR6, UR6, 0x3fff, URZ, 0xc0, !UPT ;  /* 0x00003fff06067892 */ /* 0x000fc6000f8ec03f */
[----:B------:R-:W-:Y:S01]  /*7e20*/  FMNMX.FTZ R3, R177, R0, !PT ;  /* 0x00000000b1037209 */ /* 0x000fe20007810000 */
[----:B------:R-:W-:-:S03]  /*7e30*/  ULOP3.LUT UR6, UR6, 0x2800000, URZ, 0xfc, !UPT ;  /* 0x0280000006067892 */ /* 0x000fc6000f8efc3f */
[----:B------:R-:W-:Y:S01]  /*7e40*/  FMNMX.FTZ R0, R180, R3, !PT ;  /* 0x00000003b4007209 */ /* 0x000fe20007810000 */
[----:B------:R-:W-:-:S03]  /*7e50*/  UIMAD UR6, UR10, 0xa00, UR6 ;  /* 0x00000a000a0678a4 */ /* 0x000fc6000f8e0206 */
[----:B------:R-:W-:-:S04]  /*7e60*/  FMNMX.FTZ R3, R181, R0, !PT ;  /* 0x00000000b5037209 */ /* 0x000fc80007810000 */
[----:B------:R-:W-:Y:S01]  /*7e70*/  UMOV UR10, UR6 ;  /* 0x00000006000a7c82 */ /* 0x000fe20008000000 */
[----:B------:R-:W-:Y:S01]  /*7e80*/  FMNMX.FTZ R0, R168, R3, !PT ;  /* 0x00000003a8007209 */ /* 0x000fe20007810000 */
[----:B------:R-:W-:Y:S01]  /*7e90*/  HGMMA.64x256x16.F32 R24, R208, gdesc[UR8].tnspB, R24, gsb0 ;  /* 0x43e00008d0187df0 */ /* 0x000fe20008000818 */
[----:B------:R-:W-:Y:S01]  /*7ea0*/  UIADD3 UR10, UR6, 0x80, URZ ;  /* 0x00000080060a7890 */ /* 0x000fe2000fffe03f */
[----:B------:R-:W-:Y:S01]  /*7eb0*/  UMOV UR11, 0x40000040 ;  /* 0x40000040000b7882 */ /* 0x000fe20000000000 */
[----:B------:R-:W-:-:S04]  /*7ec0*/  FMNMX.FTZ R3, R169, R0, !PT ;  /* 0x00000000a9037209 */ /* 0x000fc80007810000 */
        /* <DEDUP_REMOVED lines=9> */
[----:B------:R-:W-:Y:S02]  /*7f60*/  FMNMX.FTZ R6, R157, R0, !PT ;  /* 0x000000009d067209 */ /* 0x000fe40007810000 */
[----:B------:R-:W-:-:S03]  /*7f70*/  FMNMX.FTZ R0, R186, R19, !PT ;  /* 0x00000013ba007209 */ /* 0x000fc60007810000 */
[----:B------:R-:W1:Y:S02]  /*7f80*/  SHFL.BFLY PT, R3, R6, 0x2, 0x1f ;  /* 0x0c401f0006037f89 */ /* 0x000e6400000e0000 */
[----:B-1----:R-:W-:Y:S02]  /*7f90*/  FMNMX.FTZ R22, R6, R3, !PT ;  /* 0x0000000306167209 */ /* 0x002fe40007810000 */
[----:B------:R-:W-:-:S03]  /*7fa0*/  FMNMX.FTZ R3, R187, R0, !PT ;  /* 0x00000000bb037209 */ /* 0x000fc60007810000 */
[----:B------:R-:W1:Y:S01]  /*7fb0*/  SHFL.BFLY PT, R7, R22, 0x1, 0x1f ;  /* 0x0c201f0016077f89 */ /* 0x000e6200000e0000 */
[----:B------:R-:W-:Y:S02]  /*7fc0*/  FMNMX.FTZ R0, R190, R3, !PT ;  /* 0x00000003be007209 */ /* 0x000fe40007810000 */
[----:B-1----:R-:W-:-:S05]  /*7fd0*/  FMNMX.FTZ R7, R22, R7, !PT ;  /* 0x0000000716077209 */ /* 0x002fca0007810000 */
[----:B------:R-:W-:-:S04]  /*7fe0*/  FADD.FTZ R21, -R7, R21 ;  /* 0x0000001507157221 */ /* 0x000fc80000010100 */
[----:B0-----:R-:W-:Y:S01]  /*7ff0*/  FMUL.FTZ R6, R21, R2 ;  /* 0x0000000215067220 */ /* 0x001fe20000410000 */
[----:B------:R-:W-:-:S03]  /*8000*/  FMNMX.FTZ R21, R191, R0, !PT ;  /* 0x00000000bf157209 */ /* 0x000fc60007810000 */
[----:B------:R-:W-:Y:S01]  /*8010*/  MUFU.EX2 R3, R6 ;  /* 0x0000000600037308 */ /* 0x000fe20000000800 */
[----:B------:R-:W-:-:S04]  /*8020*/  FMNMX.FTZ R0, R178, R21, !PT ;  /* 0x00000015b2007209 */ /* 0x000fc80007810000 */
[----:B------:R-:W-:-:S04]  /*8030*/  FMNMX.FTZ R21, R179, R0, !PT ;  /* 0x00000000b3157209 */ /* 0x000fc80007810000 */
[----:B------:R-:W-:-:S04]  /*8040*/  FMNMX.FTZ R0, R182, R21, !PT ;  /* 0x00000015b6007209 */ /* 0x000fc80007810000 */
[----:B------:R-:W-:-:S04]  /*8050*/  FMNMX.FTZ R23, R183, R0, !PT ;  /* 0x00000000b7177209 */ /* 0x000fc80007810000 */
[----:B------:R-:W-:-:S04]  /*8060*/  FMNMX.FTZ R0, R170, R23, !PT ;  /* 0x00000017aa007209 */ /* 0x000fc80007810000 */
[----:B------:R-:W-:-:S04]  /*8070*/  FMNMX.FTZ R23, R171, R0, !PT ;  /* 0x00000000ab177209 */ /* 0x000fc80007810000 */
[----:B------:R-:W-:Y:S01]  /*8080*/  FMNMX.FTZ R0, R174, R23, !PT ;  /* 0x00000017ae007209 */ /* 0x000fe20007810000 */
[----:B------:R-:W-:Y:S02]  /*8090*/  WARPGROUP.DEPBAR.LE gsb0, 0x0 ;  /* 0x00008000000079c5 */ /* 0x000fe40000010000 */
[----:B------:R-:W-:-:S06]  /*80a0*/  WARPGROUP.ARRIVE ;  /* 0x00000000000079c5 */ /* 0x000fcc0000000000 */
[----:B------:R-:W-:Y:S01]  /*80b0*/  HGMMA.64x256x16.F32 R24, R204, gdesc[UR8].tnspB, R24, gsb0 ;  /* 0x43e00008cc187df0 */ /* 0x000fe20008000818 */
[----:B------:R-:W-:Y:S01]  /*80c0*/  UIADD3 UR10, UR6, 0x100, URZ ;  /* 0x00000100060a7890 */ /* 0x000fe2000fffe03f */
[----:B------:R-:W-:Y:S01]  /*80d0*/  UMOV UR11, 0x40000040 ;  /* 0x40000040000b7882 */ /* 0x000fe20000000000 */
[----:B------:R-:W-:Y:S02]  /*80e0*/  WARPGROUP.DEPBAR.LE gsb0, 0x0 ;  /* 0x00008000000079c5 */ /* 0x000fe40000010000 */
[----:B------:R-:W-:-:S15]  /*80f0*/  WARPGROUP.ARRIVE ;  /* 0x00000000000079c5 */ /* 0x000fde0000000000 */
[----:B------:R-:W-:-:S08]  /*8100*/  NOP ;  /* 0x0000000000007918 */ /* 0x000fd00000000000 */
[----:B------:R-:W-:Y:S01]  /*8110*/  HGMMA.64x256x16.F32 R24, R200, gdesc[UR8].tnspB, R24, gsb0 ;  /* 0x43e00008c8187df0 */ /* 0x000fe20008000818 */
[----:B------:R-:W-:Y:S01]  /*8120*/  UIADD3 UR10, UR6, 0x180, URZ ;  /* 0x00000180060a7890 */ /* 0x000fe2000fffe03f */
[----:B------:R-:W-:Y:S01]  /*8130*/  UMOV UR11, 0x40000040 ;  /* 0x40000040000b7882 */ /* 0x000fe20000000000 */
[----:B------:R-:W-:Y:S01]  /*8140*/  UIADD3 UR6, UR6, 0x200, URZ ;  /* 0x0000020006067890 */ /* 0x000fe2000fffe03f */
[----:B------:R-:W-:Y:S02]  /*8150*/  WARPGROUP.DEPBAR.LE gsb0, 0x0 ;  /* 0x00008000000079c5 */ /* 0x000fe40000010000 */
[----:B------:R-:W-:-:S15]  /*8160*/  WARPGROUP.ARRIVE ;  /* 0x00000000000079c5 */ /* 0x000fde0000000000 */
[----:B------:R-:W-:-:S07]  /*8170*/  NOP ;  /* 0x0000000000007918 */ /* 0x000fce0000000000 */
[----:B------:R-:W-:Y:S01]  /*8180*/  HGMMA.64x256x16.F32 R24, R196, gdesc[UR8].tnspB, R24, gsb0 ;  /* 0x43e00008c4187df0 */ /* 0x000fe20008000818 */
[----:B------:R-:W-:Y:S01]  /*8190*/  UMOV UR10, UR6 ;  /* 0x00000006000a7c82 */ /* 0x000fe20008000000 */
[----:B------:R-:W-:Y:S01]  /*81a0*/  UMOV UR11, 0x40000040 ;  /* 0x40000040000b7882 */ /* 0x000fe20000000000 */
[----:B------:R-:W-:-:S13]  /*81b0*/  R2UR UR6, R9 ;  /* 0x00000000090672ca */ /* 0x000fda00000e0000 */
[----:B------:R-:W-:Y:S01]  /*81c0*/  MOV R214, UR6 ;  /* 0x0000000600d67c02 */ /* 0x000fe20008000f00 */
[----:B------:R-:W-:Y:S02]  /*81d0*/  WARPGROUP.DEPBAR.LE gsb0, 0x0 ;  /* 0x00008000000079c5 */ /* 0x000fe40000010000 */
[----:B------:R-:W-:Y:S01]  /*81e0*/  WARPGROUP.ARRIVE ;  /* 0x00000000000079c5 */ /* 0x000fe20000000000 */
[----:B------:R-:W-:-:S04]  /*81f0*/  FMUL.FTZ R197, R7, R2 ;  /* 0x0000000207c57220 */ /* 0x000fc80000410000 */
[----:B------:R-:W-:-:S04]  /*8200*/  FFMA.FTZ R22, R185, R2, -R197 ;  /* 0x00000002b9167223 */ /* 0x000fc800000108c5 */
[----:B------:R-:W-:Y:S01]  /*8210*/  HGMMA.64x256x16.F32 R24, R192, gdesc[UR8].tnspB, R24, gsb0 ;  /* 0x43e00008c0187df0 */ /* 0x000fe20008000818 */
[----:B------:R-:W-:Y:S01]  /*8220*/  FMNMX.FTZ R185, R175, R0, !PT ;  /* 0x00000000afb97209 */ /* 0x000fe20007810000 */
[-CC-:B------:R-:W-:Y:S01]  /*8230*/  FFMA.FTZ R208, R184, R2.reuse, -R197.reuse ;  /* 0x00000002b8d07223 */ /* 0x180fe200000108c5 */
[----:B------:R0:W-:Y:S01]  /*8240*/  MUFU.EX2 R21, R22 ;  /* 0x0000001600157308 */ /* 0x0001e20000000800 */
[-CC-:B------:R-:W-:Y:S01]  /*8250*/  FFMA.FTZ R210, R188, R2.reuse, -R197.reuse ;  /* 0x00000002bcd27223 */ /* 0x180fe200000108c5 */
[----:B------:R-:W-:Y:S01]  /*8260*/  FMNMX.FTZ R0, R162, R185, !PT ;  /* 0x000000b9a2007209 */ /* 0x000fe20007810000 */
[-CC-:B------:R-:W-:Y:S01]  /*8270*/  FFMA.FTZ R189, R189, R2.reuse, -R197.reuse ;  /* 0x00000002bdbd7223 */ /* 0x180fe200000108c5 */
[-CC-:B------:R-:W-:Y:S01]  /*8280*/  FFMA.FTZ R204, R176, R2.reuse, -R197.reuse ;  /* 0x00000002b0cc7223 */ /* 0x180fe200000108c5 */
[--C-:B------:R-:W-:Y:S01]  /*8290*/  FFMA.FTZ R177, R177, R2, -R197.reuse ;  /* 0x00000002b1b17223 */ /* 0x100fe200000108c5 */
[----:B------:R-:W-:Y:S01]  /*82a0*/  FMNMX.FTZ R185, R163, R0, !PT ;  /* 0x00000000a3b97209 */ /* 0x000fe20007810000 */
[-CC-:B------:R-:W-:Y:S01]  /*82b0*/  FFMA.FTZ R206, R180, R2.reuse, -R197.reuse ;  /* 0x00000002b4ce7223 */ /* 0x180fe200000108c5 */
[-CC-:B------:R-:W-:Y:S01]  /*82c0*/  FFMA.FTZ R181, R181, R2.reuse, -R197.reuse ;  /* 0x00000002b5b57223 */ /* 0x180fe200000108c5 */
[-CC-:B0-----:R-:W-:Y:S01]  /*82d0*/  FFMA.FTZ R22, R152, R2.reuse, -R197.reuse ;  /* 0x0000000298167223 */ /* 0x181fe200000108c5 */
[----:B------:R-:W-:Y:S01]  /*82e0*/  FMNMX.FTZ R0, R166, R185, !PT ;  /* 0x000000b9a6007209 */ /* 0x000fe20007810000 */
[-CC-:B------:R-:W-:Y:S01]  /*82f0*/  FFMA.FTZ R200, R168, R2.reuse, -R197.reuse ;  /* 0x00000002a8c87223 */ /* 0x180fe200000108c5 */
[-CC-:B------:R-:W-:Y:S01]  /*8300*/  FFMA.FTZ R169, R169, R2.reuse, -R197.reuse ;  /* 0x00000002a9a97223 */ /* 0x180fe200000108c5 */
[--C-:B------:R-:W-:Y:S01]  /*8310*/  FFMA.FTZ R202, R172, R2, -R197.reuse ;  /* 0x00000002acca7223 */ /* 0x100fe200000108c5 */
[----:B------:R-:W-:Y:S01]  /*8320*/  FMNMX.FTZ R185, R167, R0, !PT ;  /* 0x00000000a7b97209 */ /* 0x000fe20007810000 */
[-CC-:B------:R-:W-:Y:S01]  /*8330*/  FFMA.FTZ R173, R173, R2.reuse, -R197.reuse ;  /* 0x00000002adad7223 */ /* 0x180fe200000108c5 */
[-CC-:B------:R-:W-:Y:S01]  /*8340*/  FFMA.FTZ R196, R160, R2.reuse, -R197.reuse ;  /* 0x00000002a0c47223 */ /* 0x180fe200000108c5 */
[-CC-:B------:R-:W-:Y:S01]  /*8350*/  FFMA.FTZ R161, R161, R2.reuse, -R197.reuse ;  /* 0x00000002a1a17223 */ /* 0x180fe200000108c5 */
[----:B------:R-:W-:Y:S01]  /*8360*/  FMNMX.FTZ R0, R154, R185, !PT ;  /* 0x000000b99a007209 */ /* 0x000fe20007810000 */
[-CC-:B------:R-:W-:Y:S01]  /*8370*/  FFMA.FTZ R198, R164, R2.reuse, -R197.reuse ;  /* 0x00000002a4c67223 */ /* 0x180fe200000108c5 */
[-CC-:B------:R-:W-:Y:S01]  /*8380*/  FFMA.FTZ R165, R165, R2.reuse, -R197.reuse ;  /* 0x00000002a5a57223 */ /* 0x180fe200000108c5 */
[--C-:B------:R-:W-:Y:S01]  /*8390*/  FFMA.FTZ R153, R153, R2, -R197.reuse ;  /* 0x0000000299997223 */ /* 0x100fe200000108c5 */
[----:B------:R-:W-:Y:S01]  /*83a0*/  FMNMX.FTZ R185, R155, R0, !PT ;  /* 0x000000009bb97209 */ /* 0x000fe20007810000 */
[-CC-:B------:R-:W-:Y:S01]  /*83b0*/  FFMA.FTZ R152, R156, R2.reuse, -R197.reuse ;  /* 0x000000029c987223 */ /* 0x180fe200000108c5 */
[----:B------:R-:W-:Y:S01]  /*83c0*/  FFMA.FTZ R197, R157, R2, -R197 ;  /* 0x000000029dc57223 */ /* 0x000fe200000108c5 */
[----:B------:R-:W0:Y:S01]  /*83d0*/  MUFU.EX2 R208, R208 ;  /* 0x000000d000d07308 */ /* 0x000e220000000800 */
[----:B------:R-:W-:-:S04]  /*83e0*/  FMNMX.FTZ R0, R158, R185, !PT ;  /* 0x000000b99e007209 */ /* 0x000fc80007810000 */
[----:B------:R-:W-:-:S03]  /*83f0*/  FMNMX.FTZ R0, R159, R0, !PT ;  /* 0x000000009f007209 */ /* 0x000fc60007810000 */
[----:B------:R-:W-:Y:S02]  /*8400*/  MUFU.EX2 R210, R210 ;  /* 0x000000d200d27308 */ /* 0x000fe40000000800 */
[----:B------:R-:W1:Y:S06]  /*8410*/  SHFL.BFLY PT, R185, R0, 0x2, 0x1f ;  /* 0x0c401f0000b97f89 */ /* 0x000e6c00000e0000 */
[----:B------:R-:W-:Y:S08]  /*8420*/  MUFU.EX2 R23, R189 ;  /* 0x000000bd00177308 */ /* 0x000ff00000000800 */
[----:B------:R-:W-:Y:S08]  /*8430*/  MUFU.EX2 R204, R204 ;  /* 0x000000cc00cc7308 */ /* 0x000ff00000000800 */
[----:B------:R-:W-:Y:S01]  /*8440*/  MUFU.EX2 R177, R177 ;  /* 0x000000b100b17308 */ /* 0x000fe20000000800 */
[----:B-1----:R-:W-:-:S05]  /*8450*/  FMNMX.FTZ R185, R0, R185, !PT ;  /* 0x000000b900b97209 */ /* 0x002fca0007810000 */
[----:B------:R-:W1:Y:S02]  /*8460*/  SHFL.BFLY PT, R6, R185, 0x1, 0x1f ;  /* 0x0c201f00b9067f89 */ /* 0x000e6400000e0000 */
[----:B------:R-:W-:Y:S08]  /*8470*/  MUFU.EX2 R206, R206 ;  /* 0x000000ce00ce7308 */ /* 0x000ff00000000800 */
[----:B------:R-:W-:Y:S08]  /*8480*/  MUFU.EX2 R181, R181 ;  /* 0x000000b500b57308 */ /* 0x000ff00000000800 */
[----:B------:R-:W-:Y:S01]  /*8490*/  MUFU.EX2 R200, R200 ;  /* 0x000000c800c87308 */ /* 0x000fe20000000800 */
[----:B-1----:R-:W-:-:S07]  /*84a0*/  FMNMX.FTZ R6, R185, R6, !PT ;  /* 0x00000006b9067209 */ /* 0x002fce0007810000 */
[----:B------:R-:W-:Y:S01]  /*84b0*/  MUFU.EX2 R169, R169 ;  /* 0x000000a900a97308 */ /* 0x000fe20000000800 */
[----:B------:R-:W-:-:S04]  /*84c0*/  FADD.FTZ R157, -R6, R19 ;  /* 0x00000013069d7221 */ /* 0x000fc80000010100 */
[-C--:B------:R-:W-:Y:S01]  /*84d0*/  FMUL.FTZ R0, R157, R2.reuse ;  /* 0x000000029d007220 */ /* 0x080fe20000410000 */
[-C--:B------:R-:W-:Y:S02]  /*84e0*/  FMUL.FTZ R157, R6, R2.reuse ;  /* 0x00000002069d7220 */ /* 0x080fe40000410000 */
[----:B------:R1:W-:Y:S02]  /*84f0*/  MUFU.EX2 R19, R197 ;  /* 0x000000c500137308 */ /* 0x0003e40000000800 */
[-CC-:B------:R-:W-:Y:S01]  /*8500*/  FFMA.FTZ R209, R186, R2.reuse, -R157.reuse ;  /* 0x00000002bad17223 */ /* 0x180fe2000001089d */
[-CC-:B------:R-:W-:Y:S01]  /*8510*/  FFMA.FTZ R156, R187, R2.reuse, -R157.reuse ;  /* 0x00000002bb9c7223 */ /* 0x180fe2000001089d */
[-CC-:B------:R-:W-:Y:S01]  /*8520*/  FFMA.FTZ R211, R190, R2.reuse, -R157.reuse ;  /* 0x00000002bed37223 */ /* 0x180fe2000001089d */
[-CC-:B------:R-:W-:Y:S01]  /*8530*/  FFMA.FTZ R201, R170, R2.reuse, -R157.reuse ;  /* 0x00000002aac97223 */ /* 0x180fe2000001089d */
[-CC-:B------:R-:W-:Y:S02]  /*8540*/  FFMA.FTZ R170, R171, R2.reuse, -R157.reuse ;  /* 0x00000002abaa7223 */ /* 0x180fe4000001089d */
[----:B------:R-:W-:Y:S01]  /*8550*/  MUFU.EX2 R0, R0 ;  /* 0x0000000000007308 */ /* 0x000fe20000000800 */
[----:B------:R-:W-:Y:S01]  /*8560*/  FFMA.FTZ R160, R191, R2, -R157 ;  /* 0x00000002bfa07223 */ /* 0x000fe2000001089d */
[----:B------:R-:W-:-:S02]  /*8570*/  IMAD.U32 R171, RZ, RZ, UR14 ;  /* 0x0000000effab7e24 */ /* 0x000fc4000f8e00ff */
[-CC-:B------:R-:W-:Y:S01]  /*8580*/  FFMA.FTZ R205, R178, R2.reuse, -R157.reuse ;  /* 0x00000002b2cd7223 */ /* 0x180fe2000001089d */
[-CC-:B------:R-:W-:Y:S01]  /*8590*/  FFMA.FTZ R164, R179, R2.reuse, -R157.reuse ;  /* 0x00000002b3a47223 */ /* 0x180fe2000001089d */
[-CC-:B------:R-:W-:Y:S01]  /*85a0*/  FFMA.FTZ R203, R174, R2.reuse, -R157.reuse ;  /* 0x00000002aecb7223 */ /* 0x180fe2000001089d */
[----:B------:R-:W-:Y:S02]  /*85b0*/  @!P1 VIADD R171, R171, 0x38840 ;  /* 0x00038840abab9836 */ /* 0x000fe40000000000 */
[----:B0-----:R-:W-:Y:S01]  /*85c0*/  FFMA.FTZ R174, R3, R15, R208 ;  /* 0x0000000f03ae7223 */ /* 0x001fe200000100d0 */
[----:B------:R-:W0:Y:S01]  /*85d0*/  MUFU.EX2 R209, R209 ;  /* 0x000000d100d17308 */ /* 0x000e220000000800 */
[-CC-:B------:R-:W-:Y:S01]  /*85e0*/  FFMA.FTZ R207, R182, R2.reuse, -R157.reuse ;  /* 0x00000002b6cf7223 */ /* 0x180fe2000001089d */
[-C--:B------:R-:W-:Y:S01]  /*85f0*/  FFMA.FTZ R168, R183, R2.reuse, -R157 ;  /* 0x00000002b7a87223 */ /* 0x080fe2000001089d */
[----:B------:R-:W-:Y:S01]  /*8600*/  @!P1 PRMT R171, RZ, 0x654, R171 ;  /* 0x00000654ffab9816 */ /* 0x000fe200000000ab */
[-CC-:B-1----:R-:W-:Y:S01]  /*8610*/  FFMA.FTZ R197, R162, R2.reuse, -R157.reuse ;  /* 0x00000002a2c57223 */ /* 0x182fe2000001089d */
[-CC-:B------:R-:W-:Y:S01]  /*8620*/  FFMA.FTZ R172, R175, R2.reuse, -R157.reuse ;  /* 0x00000002afac7223 */ /* 0x180fe2000001089d */
[--C-:B------:R-:W-:Y:S01]  /*8630*/  FFMA.FTZ R163, R163, R2, -R157.reuse ;  /* 0x00000002a3a37223 */ /* 0x100fe2000001089d */
[----:B------:R-:W-:Y:S01]  /*8640*/  F2FP.F16.F32.PACK_AB R208, R21, R208 ;  /* 0x000000d015d0723e */ /* 0x000fe200000000ff */
[----:B------:R-:W1:Y:S01]  /*8650*/  MUFU.EX2 R156, R156 ;  /* 0x0000009c009c7308 */ /* 0x000e620000000800 */
[-CC-:B------:R-:W-:Y:S01]  /*8660*/  FFMA.FTZ R166, R166, R2.reuse, -R157.reuse ;  /* 0x00000002a6a67223 */ /* 0x180fe2000001089d */
[-CC-:B------:R-:W-:Y:S01]  /*8670*/  FFMA.FTZ R167, R167, R2.reuse, -R157.reuse ;  /* 0x00000002a7a77223 */ /* 0x180fe2000001089d */
[-CC-:B------:R-:W-:Y:S01]  /*8680*/  FFMA.FTZ R154, R154, R2.reuse, -R157.reuse ;  /* 0x000000029a9a7223 */ /* 0x180fe2000001089d */
[-CC-:B------:R-:W-:Y:S01]  /*8690*/  FFMA.FTZ R155, R155, R2.reuse, -R157.reuse ;  /* 0x000000029b9b7223 */ /* 0x180fe2000001089d */
[-CC-:B------:R-:W-:Y:S01]  /*86a0*/  FFMA.FTZ R158, R158, R2.reuse, -R157.reuse ;  /* 0x000000029e9e7223 */ /* 0x180fe2000001089d */
[----:B------:R-:W-:Y:S01]  /*86b0*/  FFMA.FTZ R157, R159, R2, -R157 ;  /* 0x000000029f9d7223 */ /* 0x000fe2000001089d */
[----:B------:R-:W-:Y:S01]  /*86c0*/  IMAD.U32 R175, RZ, RZ, UR7 ;  /* 0x00000007ffaf7e24 */ /* 0x000fe2000f8e00ff */
[----:B------:R-:W2:Y:S01]  /*86d0*/  MUFU.EX2 R211, R211 ;  /* 0x000000d300d37308 */ /* 0x000ea20000000800 */
[----:B0-----:R-:W-:-:S02]  /*86e0*/  FFMA.FTZ R15, R0, R14, R209 ;  /* 0x0000000e000f7223 */ /* 0x001fc400000100d1 */
[----:B------:R-:W-:-:S05]  /*86f0*/  @!P1 VIADD R175, R175, 0x38860 ;  /* 0x00038860afaf9836 */ /* 0x000fca0000000000 */
[----:B------:R-:W0:Y:S01]  /*8700*/  MUFU.EX2 R160, R160 ;  /* 0x000000a000a07308 */ /* 0x000e220000000800 */
[C---:B-1----:R-:W-:Y:S01]  /*8710*/  FADD.FTZ R14, R156.reuse, R15 ;  /* 0x0000000f9c0e7221 */ /* 0x042fe20000010000 */
[----:B------:R-:W-:Y:S02]  /*8720*/  F2FP.F16.F32.PACK_AB R209, R156, R209 ;  /* 0x000000d19cd1723e */ /* 0x000fe400000000ff */
[----:B------:R-:W-:-:S04]  /*8730*/  @!P1 PRMT R175, RZ, 0x654, R175 ;  /* 0x00000654ffaf9816 */ /* 0x000fc800000000af */
[----:B------:R-:W1:Y:S01]  /*8740*/  MUFU.EX2 R205, R205 ;  /* 0x000000cd00cd7308 */ /* 0x000e620000000800 */
[----:B--2---:R-:W-:-:S07]  /*8750*/  FADD.FTZ R15, R211, R14 ;  /* 0x0000000ed30f7221 */ /* 0x004fce0000010000 */
[----:B------:R-:W2:Y:S01]  /*8760*/  MUFU.EX2 R164, R164 ;  /* 0x000000a400a47308 */ /* 0x000ea20000000800 */
[C---:B0-----:R-:W-:Y:S01]  /*8770*/  FADD.FTZ R14, R160.reuse, R15 ;  /* 0x0000000fa00e7221 */ /* 0x041fe20000010000 */
[----:B------:R-:W-:-:S06]  /*8780*/  F2FP.F16.F32.PACK_AB R211, R160, R211 ;  /* 0x000000d3a0d3723e */ /* 0x000fcc00000000ff */
[----:B------:R-:W0:Y:S01]  /*8790*/  MUFU.EX2 R207, R207 ;  /* 0x000000cf00cf7308 */ /* 0x000e220000000800 */
[----:B-1----:R-:W-:-:S07]  /*87a0*/  FADD.FTZ R15, R205, R14 ;  /* 0x0000000ecd0f7221 */ /* 0x002fce0000010000 */
[----:B------:R-:W1:Y:S01]  /*87b0*/  MUFU.EX2 R168, R168 ;  /* 0x000000a800a87308 */ /* 0x000e620000000800 */
[C---:B--2---:R-:W-:Y:S01]  /*87c0*/  FADD.FTZ R14, R164.reuse, R15 ;  /* 0x0000000fa40e7221 */ /* 0x044fe20000010000 */
[----:B------:R-:W-:-:S06]  /*87d0*/  F2FP.F16.F32.PACK_AB R205, R164, R205 ;  /* 0x000000cda4cd723e */ /* 0x000fcc00000000ff */
[----:B------:R-:W2:Y:S01]  /*87e0*/  MUFU.EX2 R201, R201 ;  /* 0x000000c900c97308 */ /* 0x000ea20000000800 */
[----:B0-----:R-:W-:-:S07]  /*87f0*/  FADD.FTZ R15, R207, R14 ;  /* 0x0000000ecf0f7221 */ /* 0x001fce0000010000 */
[----:B------:R-:W0:Y:S01]  /*8800*/  MUFU.EX2 R170, R170 ;  /* 0x000000aa00aa7308 */ /* 0x000e220000000800 */
[C---:B-1----:R-:W-:Y:S01]  /*8810*/  FADD.FTZ R14, R168.reuse, R15 ;  /* 0x0000000fa80e7221 */ /* 0x042fe20000010000 */
[----:B------:R-:W-:-:S06]  /*8820*/  F2FP.F16.F32.PACK_AB R207, R168, R207 ;  /* 0x000000cfa8cf723e */ /* 0x000fcc00000000ff */
[----:B------:R-:W-:Y:S01]  /*8830*/  MUFU.EX2 R202, R202 ;  /* 0x000000ca00ca7308 */ /* 0x000fe20000000800 */
[----:B--2---:R-:W-:-:S07]  /*8840*/  FADD.FTZ R15, R201, R14 ;  /* 0x0000000ec90f7221 */ /* 0x004fce0000010000 */
[----:B------:R-:W1:Y:S01]  /*8850*/  MUFU.EX2 R203, R203 ;  /* 0x000000cb00cb7308 */ /* 0x000e620000000800 */
[C---:B0-----:R-:W-:Y:S01]  /*8860*/  FADD.FTZ R14, R170.reuse, R15 ;  /* 0x0000000faa0e7221 */ /* 0x041fe20000010000 */
[----:B------:R-:W-:-:S06]  /*8870*/  F2FP.F16.F32.PACK_AB R201, R170, R201 ;  /* 0x000000c9aac9723e */ /* 0x000fcc00000000ff */
[----:B------:R-:W-:Y:S08]  /*8880*/  MUFU.EX2 R173, R173 ;  /* 0x000000ad00ad7308 */ /* 0x000ff00000000800 */
[----:B------:R-:W0:Y:S01]  /*8890*/  MUFU.EX2 R172, R172 ;  /* 0x000000ac00ac7308 */ /* 0x000e220000000800 */
[----:B-1----:R-:W-:-:S07]  /*88a0*/  FADD.FTZ R15, R203, R14 ;  /* 0x0000000ecb0f7221 */ /* 0x002fce0000010000 */
[----:B------:R-:W-:Y:S08]  /*88b0*/  MUFU.EX2 R196, R196 ;  /* 0x000000c400c47308 */ /* 0x000ff00000000800 */
[----:B------:R-:W1:Y:S01]  /*88c0*/  MUFU.EX2 R197, R197 ;  /* 0x000000c500c57308 */ /* 0x000e620000000800 */
[C---:B0-----:R-:W-:Y:S01]  /*88d0*/  FADD.FTZ R14, R172.reuse, R15 ;  /* 0x0000000fac0e7221 */ /* 0x041fe20000010000 */
[----:B------:R-:W-:-:S06]  /*88e0*/  F2FP.F16.F32.PACK_AB R203, R172, R203 ;  /* 0x000000cbaccb723e */ /* 0x000fcc00000000ff */
[----:B------:R-:W-:Y:S08]  /*88f0*/  MUFU.EX2 R161, R161 ;  /* 0x000000a100a17308 */ /* 0x000ff00000000800 */
[----:B------:R-:W-:Y:S01]  /*8900*/  MUFU.EX2 R198, R198 ;  /* 0x000000c600c67308 */ /* 0x000fe20000000800 */
[----:B-1----:R-:W-:-:S07]  /*8910*/  FADD.FTZ R14, R197, R14 ;  /* 0x0000000ec50e7221 */ /* 0x002fce0000010000 */
[----:B------:R-:W-:Y:S01]  /*8920*/  MUFU.EX2 R199, R166 ;  /* 0x000000a600c77308 */ /* 0x000fe20000000800 */
[----:B------:R-:W-:Y:S02]  /*8930*/  WARPGROUP.DEPBAR.LE gsb0, 0x0 ;  /* 0x00008000000079c5 */ /* 0x000fe40000010000 */
[----:B------:R0:W-:Y:S05]  /*8940*/  @!P1 SYNCS.ARRIVE.TRANS64.RED.A1T0 RZ, [R171+URZ], RZ ;  /* 0x000000ffabff99a7 */ /* 0x0001ea000810043f */
[----:B------:R-:W-:Y:S01]  /*8950*/  MUFU.EX2 R165, R165 ;  /* 0x000000a500a57308 */ /* 0x000fe20000000800 */
[----:B0-----:R-:W-:-:S07]  /*8960*/  FADD.FTZ R171, R21, R174 ;  /* 0x000000ae15ab7221 */ /* 0x001fce0000010000 */
[----:B------:R-:W-:Y:S01]  /*8970*/  MUFU.EX2 R167, R167 ;  /* 0x000000a700a77308 */ /* 0x000fe20000000800 */
[----:B------:R0:W-:Y:S01]  /*8980*/  @!P1 SYNCS.ARRIVE.TRANS64.RED.A1T0 RZ, [R175+URZ], RZ ;  /* 0x000000ffafff99a7 */ /* 0x0001e2000810043f */
[----:B------:R-:W-:Y:S01]  /*8990*/  FADD.FTZ R162, R210, R171 ;  /* 0x000000abd2a27221 */ /* 0x000fe20000010000 */
[----:B------:R-:W-:-:S03]  /*89a0*/  F2FP.F16.F32.PACK_AB R210, R23, R210 ;  /* 0x000000d217d2723e */ /* 0x000fc600000000ff */
[----:B------:R-:W-:Y:S02]  /*89b0*/  FADD.FTZ R171, R23, R162 ;  /* 0x000000a217ab7221 */ /* 0x000fe40000010000 */
[----:B------:R1:W2:Y:S02]  /*89c0*/  MUFU.EX2 R174, R163 ;  /* 0x000000a300ae7308 */ /* 0x0002a40000000800 */
[----:B------:R-:W-:Y:S01]  /*89d0*/  FADD.FTZ R162, R204, R171 ;  /* 0x000000abcca27221 */ /* 0x000fe20000010000 */
[----:B------:R-:W-:-:S03]  /*89e0*/  F2FP.F16.F32.PACK_AB R204, R177, R204 ;  /* 0x000000ccb1cc723e */ /* 0x000fc600000000ff */
[----:B------:R-:W-:Y:S02]  /*89f0*/  FADD.FTZ R171, R177, R162 ;  /* 0x000000a2b1ab7221 */ /* 0x000fe40000010000 */
[----:B------:R-:W-:Y:S02]  /*8a00*/  MUFU.EX2 R22, R22 ;  /* 0x0000001600167308 */ /* 0x000fe40000000800 */
[----:B------:R-:W-:Y:S01]  /*8a10*/  FADD.FTZ R162, R206, R171 ;  /* 0x000000abcea27221 */ /* 0x000fe20000010000 */
[----:B------:R-:W-:-:S03]  /*8a20*/  F2FP.F16.F32.PACK_AB R206, R181, R206 ;  /* 0x000000ceb5ce723e */ /* 0x000fc600000000ff */
[----:B-1----:R-:W-:Y:S02]  /*8a30*/  FADD.FTZ R163, R181, R162 ;  /* 0x000000a2b5a37221 */ /* 0x002fe40000010000 */
[----:B------:R-:W1:Y:S01]  /*8a40*/  MUFU.EX2 R193, R154 ;  /* 0x0000009a00c17308 */ /* 0x000e620000000800 */
[C---:B--2---:R-:W-:Y:S01]  /*8a50*/  FADD.FTZ R14, R174.reuse, R14 ;  /* 0x0000000eae0e7221 */ /* 0x044fe20000010000 */
[----:B------:R-:W-:Y:S01]  /*8a60*/  F2FP.F16.F32.PACK_AB R197, R174, R197 ;  /* 0x000000c5aec5723e */ /* 0x000fe200000000ff */
[----:B------:R-:W-:Y:S01]  /*8a70*/  FADD.FTZ R162, R200, R163 ;  /* 0x000000a3c8a27221 */ /* 0x000fe20000010000 */
[----:B------:R-:W-:Y:S01]  /*8a80*/  F2FP.F16.F32.PACK_AB R200, R169, R200 ;  /* 0x000000c8a9c8723e */ /* 0x000fe200000000ff */
[----:B------:R-:W-:Y:S01]  /*8a90*/  FADD.FTZ R14, R199, R14 ;  /* 0x0000000ec70e7221 */ /* 0x000fe20000010000 */
[----:B------:R-:W-:Y:S01]  /*8aa0*/  F2FP.F16.F32.PACK_AB R199, R167, R199 ;  /* 0x000000c7a7c7723e */ /* 0x000fe200000000ff */
[----:B------:R-:W-:Y:S01]  /*8ab0*/  FADD.FTZ R21, R169, R162 ;  /* 0x000000a2a9157221 */ /* 0x000fe20000010000 */
[----:B------:R-:W2:Y:S01]  /*8ac0*/  MUFU.EX2 R153, R153 ;  /* 0x0000009900997308 */ /* 0x000ea20000000800 */
[----:B------:R-:W-:-:S02]  /*8ad0*/  FADD.FTZ R14, R167, R14 ;  /* 0x0000000ea70e7221 */ /* 0x000fc40000010000 */
[----:B------:R-:W-:Y:S01]  /*8ae0*/  FADD.FTZ R156, R202, R21 ;  /* 0x00000015ca9c7221 */ /* 0x000fe20000010000 */
[----:B------:R-:W-:-:S03]  /*8af0*/  F2FP.F16.F32.PACK_AB R202, R173, R202 ;  /* 0x000000caadca723e */ /* 0x000fc600000000ff */
[----:B------:R-:W-:Y:S01]  /*8b00*/  FADD.FTZ R21, R173, R156 ;  /* 0x0000009cad157221 */ /* 0x000fe20000010000 */
[----:B------:R-:W3:Y:S01]  /*8b10*/  MUFU.EX2 R155, R155 ;  /* 0x0000009b009b7308 */ /* 0x000ee20000000800 */
[----:B-1----:R-:W-:Y:S02]  /*8b20*/  FADD.FTZ R14, R193, R14 ;  /* 0x0000000ec10e7221 */ /* 0x002fe40000010000 */
[----:B------:R-:W-:Y:S01]  /*8b30*/  FADD.FTZ R156, R196, R21 ;  /* 0x00000015c49c7221 */ /* 0x000fe20000010000 */
[C---:B------:R-:W-:Y:S01]  /*8b40*/  F2FP.F16.F32.PACK_AB R196, R161.reuse, R196 ;  /* 0x000000c4a1c4723e */ /* 0x040fe200000000ff */
[----:B------:R-:W-:Y:S02]  /*8b50*/  IMAD.MOV.U32 R21, RZ, RZ, R7 ;  /* 0x000000ffff157224 */ /* 0x000fe400078e0007 */
[----:B------:R-:W-:Y:S01]  /*8b60*/  FADD.FTZ R15, R161, R156 ;  /* 0x0000009ca10f7221 */ /* 0x000fe20000010000 */
[----:B------:R-:W1:Y:S01]  /*8b70*/  MUFU.EX2 R152, R152 ;  /* 0x0000009800987308 */ /* 0x000e620000000800 */
[----:B--2---:R-:W-:-:S02]  /*8b80*/  F2FP.F16.F32.PACK_AB R192, R153, R22 ;  /* 0x0000001699c0723e */ /* 0x004fc400000000ff */
[----:B------:R-:W-:Y:S01]  /*8b90*/  FADD.FTZ R154, R198, R15 ;  /* 0x0000000fc69a7221 */ /* 0x000fe20000010000 */
[----:B------:R-:W-:-:S03]  /*8ba0*/  F2FP.F16.F32.PACK_AB R198, R165, R198 ;  /* 0x000000c6a5c6723e */ /* 0x000fc600000000ff */
[----:B------:R-:W-:Y:S01]  /*8bb0*/  FADD.FTZ R15, R165, R154 ;  /* 0x0000009aa50f7221 */ /* 0x000fe20000010000 */
[----:B------:R-:W2:Y:S01]  /*8bc0*/  MUFU.EX2 R195, R158 ;  /* 0x0000009e00c37308 */ /* 0x000ea20000000800 */
[C---:B---3--:R-:W-:Y:S01]  /*8bd0*/  FADD.FTZ R14, R155.reuse, R14 ;  /* 0x0000000e9b0e7221 */ /* 0x048fe20000010000 */
[----:B------:R-:W-:Y:S01]  /*8be0*/  F2FP.F16.F32.PACK_AB R193, R155, R193 ;  /* 0x000000c19bc1723e */ /* 0x000fe200000000ff */
[----:B------:R-:W-:Y:S01]  /*8bf0*/  FADD.FTZ R154, R22, R15 ;  /* 0x0000000f169a7221 */ /* 0x000fe20000010000 */
[----:B------:R-:W-:-:S03]  /*8c00*/  IMAD.MOV.U32 R22, RZ, RZ, R8 ;  /* 0x000000ffff167224 */ /* 0x000fc600078e0008 */
[----:B------:R-:W-:Y:S01]  /*8c10*/  FADD.FTZ R15, R153, R154 ;  /* 0x0000009a990f7221 */ /* 0x000fe20000010000 */
[----:B------:R-:W3:Y:S01]  /*8c20*/  MUFU.EX2 R157, R157 ;  /* 0x0000009d009d7308 */ /* 0x000ee20000000800 */
[----:B-1----:R-:W-:Y:S02]  /*8c30*/  F2FP.F16.F32.PACK_AB R194, R19, R152 ;  /* 0x0000009813c2723e */ /* 0x002fe400000000ff */
[----:B------:R-:W-:-:S04]  /*8c40*/  FADD.FTZ R154, R152, R15 ;  /* 0x0000000f989a7221 */ /* 0x000fc80000010000 */
[----:B------:R-:W-:Y:S01]  /*8c50*/  FADD.FTZ R15, R19, R154 ;  /* 0x0000009a130f7221 */ /* 0x000fe20000010000 */
[----:B------:R-:W-:Y:S02]  /*8c60*/  IMAD.MOV.U32 R19, RZ, RZ, R6 ;  /* 0x000000ffff137224 */ /* 0x000fe400078e0006 */
[----:B--2---:R-:W-:-:S04]  /*8c70*/  FADD.FTZ R14, R195, R14 ;  /* 0x0000000ec30e7221 */ /* 0x004fc80000010000 */
[C---:B---3--:R-:W-:Y:S01]  /*8c80*/  FADD.FTZ R14, R157.reuse, R14 ;  /* 0x0000000e9d0e7221 */ /* 0x048fe20000010000 */
[----:B------:R-:W-:Y:S01]  /*8c90*/  F2FP.F16.F32.PACK_AB R195, R157, R195 ;  /* 0x000000c39dc3723e */ /* 0x000fe200000000ff */
[----:B0-----:R-:W-:Y:S06]  /*8ca0*/  @P2 BRA `(.L_x_28) ;  /* 0xffffffc400802947 */ /* 0x001fec000383ffff */
.L_x_19:
[----:B------:R-:W-:Y:S06]  /*8cb0*/  BAR.ARV 0x8, 0x180 ;  /* 0x0206000000007b1d */ /* 0x000fec0000002000 */
        /* <DEDUP_REMOVED lines=128> */
[----:B------:R-:W-:Y:S06]  /*94c0*/  @!P0 BRA `(.L_x_29) ;  /* 0x0000000000048947 */ /* 0x000fec0003800000 */
[----:B------:R-:W-:Y:S01]  /*94d0*/  BPT.TRAP 0x1 ;  /* 0x000000040000795c */ /* 0x000fe20000300000 */
.L_x_29:
[----:B------:R-:W-:Y:S02]  /*94e0*/  R2UR UR4, R16 ;  /* 0x00000000100472ca */ /* 0x000fe400000e0000 */
[----:B------:R-:W-:-:S11]  /*94f0*/  SHF.L.U32 R8, R8, 0x1f, RZ ;  /* 0x0000001f08087819 */ /* 0x000fd600000006ff */
[----:B------:R-:W-:-:S04]  /*9500*/  LEA R11, R9, UR4, 0x3 ;  /* 0x00000004090b7c11 */ /* 0x000fc8000f8e18ff */
[----:B------:R0:W1:Y:S01]  /*9510*/  SYNCS.PHASECHK.TRANS64.TRYWAIT P2, [R11+URZ+0x38850], R8 ;  /* 0x038850080b0075a7 */ /* 0x000062000804017f */
[----:B------:R-:W-:Y:S05]  /*9520*/  @!P0 BRA `(.L_x_30) ;  /* 0x0000000000048947 */ /* 0x000fea0003800000 */
[----:B------:R-:W-:Y:S01]  /*9530*/  BPT.TRAP 0x1 ;  /* 0x000000040000795c */ /* 0x000fe20000300000 */
.L_x_30:
[----:B-1----:R-:W-:Y:S05]  /*9540*/  @P2 BRA `(.L_x_31) ;  /* 0x0000000000082947 */ /* 0x002fea0003800000 */
[----:B------:R-:W1:Y:S02]  /*9550*/  SYNCS.PHASECHK.TRANS64.TRYWAIT P0, [R11+URZ+0x38850], R8 ;  /* 0x038850080b0075a7 */ /* 0x000e64000800017f */
[----:B-1----:R-:W-:Y:S05]  /*9560*/  @!P0 BRA `(.L_x_32) ;  /* 0x0000007800908947 */ /* 0x002fea0003800000 */
.L_x_31:
[----:B------:R-:W-:Y:S01]  /*9570*/  R2UR UR4, R16 ;  /* 0x00000000100472ca */ /* 0x000fe200000e0000 */
[----:B------:R-:W-:Y:S01]  /*9580*/  WARPGROUP.ARRIVE ;  /* 0x00000000000079c5 */ /* 0x000fe20000000000 */
[----:B------:R-:W-:Y:S01]  /*9590*/  R2UR UR5, R9 ;  /* 0x00000000090572ca */ /* 0x000fe200000e0000 */
[----:B------:R-:W-:Y:S01]  /*95a0*/  UMOV UR7, 0x40000040 ;  /* 0x4000004000077882 */ /* 0x000fe20000000000 */
[----:B------:R-:W2:Y:S01]  /*95b0*/  SHFL.BFLY PT, R0, R15, 0x2, 0x1f ;  /* 0x0c401f000f007f89 */ /* 0x000ea200000e0000 */
[----:B------:R-:W-:-:S03]  /*95c0*/  @!P1 VIADD R12, R11, 0x38860 ;  /* 0x000388600b0c9836 */ /* 0x000fc60000000000 */
[----:B------:R-:W3:Y:S02]  /*95d0*/  SHFL.BFLY PT, R3, R14, 0x2, 0x1f ;  /* 0x0c401f000e037f89 */ /* 0x000ee400000e0000 */
[----:B------:R-:W-:-:S03]  /*95e0*/  @!P1 PRMT R12, RZ, 0x654, R12 ;  /* 0x00000654ff0c9816 */ /* 0x000fc6000000000c */
[----:B------:R-:W-:-:S04]  /*95f0*/  UIADD3 UR4, UR4, 0x400, URZ ;  /* 0x0000040004047890 */ /* 0x000fc8000fffe03f */
[----:B------:R-:W-:-:S04]  /*9600*/  USHF.R.U32.HI UR4, URZ, 0x4, UR4 ;  /* 0x000000043f047899 */ /* 0x000fc80008011604 */
[----:B------:R-:W-:-:S04]  /*9610*/  ULOP3.LUT UR4, UR4, 0x3fff, URZ, 0xc0, !UPT ;  /* 0x00003fff04047892 */ /* 0x000fc8000f8ec03f */
[----:B------:R-:W-:Y:S01]  /*9620*/  ULOP3.LUT UR4, UR4, 0x2800000, URZ, 0xfc, !UPT ;  /* 0x0280000004047892 */ /* 0x000fe2000f8efc3f */
[----:B--2---:R-:W-:-:S03]  /*9630*/  FADD.FTZ R0, R0, R15 ;  /* 0x0000000f00007221 */ /* 0x004fc60000010000 */
[----:B------:R-:W-:Y:S01]  /*9640*/  UIMAD UR4, UR5, 0xa00, UR4 ;  /* 0x00000a00050478a4 */ /* 0x000fe2000f8e0204 */
[----:B---3--:R-:W-:Y:S02]  /*9650*/  FADD.FTZ R4, R3, R14 ;  /* 0x0000000e03047221 */ /* 0x008fe40000010000 */
[----:B------:R-:W2:Y:S04]  /*9660*/  SHFL.BFLY PT, R3, R0, 0x1, 0x1f ;  /* 0x0c201f0000037f89 */ /* 0x000ea800000e0000 */
[----:B------:R-:W-:Y:S02]  /*9670*/  UMOV UR6, UR4 ;  /* 0x0000000400067c82 */ /* 0x000fe40008000000 */
[----:B------:R-:W-:Y:S01]  /*9680*/  HGMMA.64x256x16.F32 R24, R208, gdesc[UR4].tnspB, R24, gsb0 ;  /* 0x43e00004d0187df0 */ /* 0x000fe20008000818 */
[----:B------:R-:W-:Y:S01]  /*9690*/  UIADD3 UR6, UR4, 0x80, URZ ;  /* 0x0000008004067890 */ /* 0x000fe2000fffe03f */
[----:B------:R-:W3:Y:S01]  /*96a0*/  SHFL.BFLY PT, R5, R4, 0x1, 0x1f ;  /* 0x0c201f0004057f89 */ /* 0x000ee200000e0000 */
[----:B------:R-:W-:Y:S01]  /*96b0*/  UMOV UR7, 0x40000040 ;  /* 0x4000004000077882 */ /* 0x000fe20000000000 */
[----:B--2---:R-:W-:Y:S01]  /*96c0*/  FADD.FTZ R13, R0, R3 ;  /* 0x00000003000d7221 */ /* 0x004fe20000010000 */
[----:B------:R-:W-:-:S02]  /*96d0*/  IMAD.MOV.U32 R0, RZ, RZ, -0x800000 ;  /* 0xff800000ff007424 */ /* 0x000fc400078e00ff */
[----:B------:R-:W-:Y:S02]  /*96e0*/  IMAD.MOV.U32 R3, RZ, RZ, -0x800000 ;  /* 0xff800000ff037424 */ /* 0x000fe400078e00ff */
[----:B------:R-:W-:Y:S01]  /*96f0*/  FSETP.NE.FTZ.AND P0, PT, R13, RZ, PT ;  /* 0x000000ff0d00720b */ /* 0x000fe20003f15000 */
[----:B---3--:R-:W-:Y:S01]  /*9700*/  FADD.FTZ R16, R4, R5 ;  /* 0x0000000504107221 */ /* 0x008fe20000010000 */
[----:B------:R-:W-:-:S04]  /*9710*/  CS2R R4, SRZ ;  /* 0x0000000000047805 */ /* 0x000fc8000001ff00 */
[----:B------:R-:W-:-:S07]  /*9720*/  FSETP.NE.FTZ.AND P2, PT, R16, RZ, PT ;  /* 0x000000ff1000720b */ /* 0x000fce0003f55000 */
[----:B------:R-:W2:Y:S01]  /*9730*/  @P0 MUFU.LG2 R9, R13 ;  /* 0x0000000d00090308 */ /* 0x000ea20000000c00 */
[----:B01----:R-:W-:-:S05]  /*9740*/  @P0 FMUL.FTZ R8, R2, 0.69314718246459960938 ;  /* 0x3f31721802080820 */ /* 0x003fca0000410000 */
[----:B------:R-:W-:Y:S02]  /*9750*/  @P2 FMUL.FTZ R2, R2, 0.69314718246459960938 ;  /* 0x3f31721802022820 */ /* 0x000fe40000410000 */
[----:B------:R-:W0:Y:S08]  /*9760*/  @P2 MUFU.LG2 R10, R16 ;  /* 0x00000010000a2308 */ /* 0x000e300000000c00 */
[----:B------:R-:W1:Y:S01]  /*9770*/  @P0 MUFU.RCP R5, R13 ;  /* 0x0000000d00050308 */ /* 0x000e620000001000 */
[----:B--2---:R-:W-:-:S04]  /*9780*/  @P0 FMUL.FTZ R9, R9, 0.69314718246459960938 ;  /* 0x3f31721809090820 */ /* 0x004fc80000410000 */
[----:B------:R-:W-:Y:S01]  /*9790*/  @P0 FFMA.FTZ R0, R8, R7, R9 ;  /* 0x0000000708000223 */ /* 0x000fe20000010009 */
[----:B------:R-:W-:Y:S02]  /*97a0*/  PLOP3.LUT P0, PT, PT, PT, PT, 0x8, 0x0 ;  /* 0x000000000000781c */ /* 0x000fe40003f0e170 */
[----:B------:R-:W2:Y:S01]  /*97b0*/  @P2 MUFU.RCP R4, R16 ;  /* 0x0000001000042308 */ /* 0x000ea20000001000 */
[----:B0-----:R-:W-:-:S04]  /*97c0*/  @P2 FMUL.FTZ R11, R10, 0.69314718246459960938 ;  /* 0x3f3172180a0b2820 */ /* 0x001fc80000410000 */
[----:B------:R-:W-:Y:S01]  /*97d0*/  @P2 FFMA.FTZ R3, R2, R6, R11 ;  /* 0x0000000602032223 */ /* 0x000fe2000001000b */
        /* <DEDUP_REMOVED lines=18> */
[----:B------:R-:W-:Y:S02]  /*9900*/  WARPGROUP.DEPBAR.LE gsb0, 0x0 ;  /* 0x00008000000079c5 */ /* 0x000fe40000010000 */
[----:B------:R-:W-:-:S15]  /*9910*/  WARPGROUP.ARRIVE ;  /* 0x00000000000079c5 */ /* 0x000fde0000000000 */
[----:B------:R-:W-:-:S08]  /*9920*/  NOP ;  /* 0x0000000000007918 */ /* 0x000fd00000000000 */
[----:B------:R-:W-:Y:S03]  /*9930*/  HGMMA.64x256x16.F32 R24, R192, gdesc[UR4].tnspB, R24, gsb0 ;  /* 0x43e00004c0187df0 */ /* 0x000fe60008000818 */
[----:B------:R-:W-:Y:S02]  /*9940*/  WARPGROUP.DEPBAR.LE gsb0, 0x0 ;  /* 0x00008000000079c5 */ /* 0x000fe40000010000 */
[----:B------:R0:W-:Y:S01]  /*9950*/  @!P1 SYNCS.ARRIVE.TRANS64.RED.A1T0 RZ, [R12+URZ], RZ ;  /* 0x000000ff0cff99a7 */ /* 0x0001e2000810043f */
[-C--:B-1----:R-:W-:Y:S01]  /*9960*/  FMUL.FTZ R24, R24, R5.reuse ;  /* 0x0000000518187220 */ /* 0x082fe20000410000 */
        /* <DEDUP_REMOVED lines=63> */
[-C--:B--2---:R-:W-:Y:S01]  /*9d60*/  FMUL.FTZ R26, R26, R4.reuse ;  /* 0x000000041a1a7220 */ /* 0x084fe20000410000 */
        /* <DEDUP_REMOVED lines=62> */
[----:B0-----:R-:W-:-:S07]  /*a150*/  FMUL.FTZ R151, R151, R4 ;  /* 0x0000000497977220 */ /* 0x001fce0000410000 */
.L_x_12:
[----:B------:R-:W-:Y:S05]  /*a160*/  @P0 BRA `(.L_x_33) ;  /* 0x0000002000440947 */ /* 0x000fea0003800000 */
[----:B------:R-:W0:Y:S01]  /*a170*/  S2R R2, SR_TID.X ;  /* 0x0000000000027919 */ /* 0x000e220000002100 */
[----:B------:R-:W1:Y:S01]  /*a180*/  LDC R8, c[0x0][0xbe8] ;  /* 0x0002fa00ff087b82 */ /* 0x000e620000000800 */
[----:B------:R-:W-:Y:S01]  /*a190*/  SHF.R.S32.HI R15, RZ, 0x1f, R18 ;  /* 0x0000001fff0f7819 */ /* 0x000fe20000011412 */
[----:B------:R-:W-:Y:S01]  /*a1a0*/  ULDC.64 UR4, c[0x0][0xbd0] ;  /* 0x0002f40000047ab9 */ /* 0x000fe20000000a00 */
[----:B------:R-:W-:Y:S01]  /*a1b0*/  ULDC.64 UR6, c[0x0][0xb38] ;  /* 0x0002ce0000067ab9 */ /* 0x000fe20000000a00 */
[----:B------:R-:W-:Y:S01]  /*a1c0*/  ULDC.64 UR10, c[0x0][0x208] ;  /* 0x00008200000a7ab9 */ /* 0x000fe20000000a00 */
[----:B------:R-:W-:Y:S03]  /*a1d0*/  BSSY B0, `(.L_x_34) ;  /* 0x0000144000007945 */ /* 0x000fe60003800000 */
[----:B------:R-:W2:Y:S08]  /*a1e0*/  S2UR UR9, SR_CTAID.Z ;  /* 0x00000000000979c3 */ /* 0x000eb00000002700 */
[----:B------:R-:W3:Y:S08]  /*a1f0*/  LDC.64 R22, c[0x0][0xbd8] ;  /* 0x0002f600ff167b82 */ /* 0x000ef00000000a00 */
[----:B------:R-:W-:Y:S01]  /*a200*/  BAR.SYNC.DEFER_BLOCKING 0x1, 0x100 ;  /* 0x0044000000007b1d */ /* 0x000fe20000010000 */
[----:B-1----:R-:W-:-:S07]  /*a210*/  ISETP.NE.AND P0, PT, R8, 0x1, PT ;  /* 0x000000010800780c */ /* 0x002fce0003f05270 */
[----:B------:R-:W1:Y:S01]  /*a220*/  S2UR UR8, SR_CTAID.Y ;  /* 0x00000000000879c3 */ /* 0x000e620000002600 */
[----:B0-----:R-:W-:-:S07]  /*a230*/  IADD3 R7, R2, -0x80, RZ ;  /* 0xffffff8002077810 */ /* 0x001fce0007ffe0ff */
[----:B------:R-:W1:Y:S01]  /*a240*/  LDC R19, c[0x0][0xc50] ;  /* 0x00031400ff137b82 */ /* 0x000e620000000800 */
[----:B------:R-:W-:-:S04]  /*a250*/  SHF.R.S32.HI R6, RZ, 0x1f, R7 ;  /* 0x0000001fff067819 */ /* 0x000fc80000011407 */
[CC--:B------:R-:W-:Y:S02]  /*a260*/  LEA.HI R9, R6.reuse, R7.reuse, RZ, 0x7 ;  /* 0x0000000706097211 */ /* 0x0c0fe400078f38ff */
[----:B------:R-:W-:Y:S01]  /*a270*/  LEA.HI R6, R6, R7, RZ, 0x2 ;  /* 0x0000000706067211 */ /* 0x000fe200078f10ff */
[----:B------:R-:W0:Y:S01]  /*a280*/  @P0 LDC R20, c[0x0][0xbec] ;  /* 0x0002fb00ff140b82 */ /* 0x000e220000000800 */
[----:B------:R-:W-:Y:S02]  /*a290*/  LOP3.LUT R2, R9, 0xffffff80, RZ, 0xc0, !PT ;  /* 0xffffff8009027812 */ /* 0x000fe400078ec0ff */
[----:B------:R-:W-:Y:S02]  /*a2a0*/  LOP3.LUT R6, R6, 0xfffffffc, RZ, 0xc0, !PT ;  /* 0xfffffffc06067812 */ /* 0x000fe400078ec0ff */
[----:B------:R-:W-:Y:S01]  /*a2b0*/  SHF.R.S32.HI R12, RZ, 0x7, R9 ;  /* 0x00000007ff0c7819 */ /* 0x000fe20000011409 */
[C---:B------:R-:W-:Y:S02]  /*a2c0*/  IMAD.IADD R2, R7.reuse, 0x1, -R2 ;  /* 0x0000000107027824 */ /* 0x040fe400078e0a02 */
[----:B------:R-:W-:Y:S01]  /*a2d0*/  IMAD.IADD R7, R7, 0x1, -R6 ;  /* 0x0000000107077824 */ /* 0x000fe200078e0a06 */
[----:B------:R-:W4:Y:S02]  /*a2e0*/  LDC.64 R152, c[0x0][0xb40] ;  /* 0x0002d000ff987b82 */ /* 0x000f240000000a00 */
[----:B------:R-:W-:-:S04]  /*a2f0*/  SHF.R.S32.HI R11, RZ, 0x1f, R2 ;  /* 0x0000001fff0b7819 */ /* 0x000fc80000011402 */
[----:B------:R-:W-:Y:S02]  /*a300*/  LEA.HI R10, R11, R2, RZ, 0x2 ;  /* 0x000000020b0a7211 */ /* 0x000fe400078f10ff */
[----:B------:R-:W5:Y:S02]  /*a310*/  @P0 LDC R17, c[0x0][0xbf0] ;  /* 0x0002fc00ff110b82 */ /* 0x000f640000000800 */
[--C-:B------:R-:W-:Y:S02]  /*a320*/  SHF.R.S32.HI R4, RZ, 0x2, R10.reuse ;  /* 0x00000002ff047819 */ /* 0x100fe4000001140a */
[----:B------:R-:W-:-:S04]  /*a330*/  SHF.R.S32.HI R5, RZ, 0x1f, R10 ;  /* 0x0000001fff057819 */ /* 0x000fc8000001140a */
[----:B------:R-:W-:Y:S01]  /*a340*/  LEA.HI R5, R5, R4, RZ, 0x3 ;  /* 0x0000000405057211 */ /* 0x000fe200078f18ff */
[----:B------:R-:W5:Y:S03]  /*a350*/  @P0 LDC R154, c[0x0][0xbec] ;  /* 0x0002fb00ff9a0b82 */ /* 0x000f660000000800 */
[----:B------:R-:W-:-:S05]  /*a360*/  LOP3.LUT R5, R5, 0xfffffff8, RZ, 0xc0, !PT ;  /* 0xfffffff805057812 */ /* 0x000fca00078ec0ff */
[----:B------:R-:W-:Y:S01]  /*a370*/  IMAD.IADD R6, R4, 0x1, -R5 ;  /* 0x0000000104067824 */ /* 0x000fe200078e0a05 */
[----:B------:R-:W-:Y:S01]  /*a380*/  LEA.HI R4, R9, R12, RZ, 0x1 ;  /* 0x0000000c09047211 */ /* 0x000fe200078f08ff */
[----:B------:R-:W5:Y:S01]  /*a390*/  @P0 LDC R155, c[0x0][0xbf0] ;  /* 0x0002fc00ff9b0b82 */ /* 0x000f620000000800 */
[----:B------:R-:W3:Y:S01]  /*a3a0*/  S2R R9, SR_CTAID.X ;  /* 0x0000000000097919 */ /* 0x000ee20000002500 */
[----:B------:R-:W-:Y:S02]  /*a3b0*/  LEA.HI R5, R11, R2, RZ, 0x5 ;  /* 0x000000020b057211 */ /* 0x000fe400078f28ff */
[----:B------:R-:W-:Y:S02]  /*a3c0*/  LOP3.LUT R4, R4, 0x3fffffe, RZ, 0xc0, !PT ;  /* 0x03fffffe04047812 */ /* 0x000fe400078ec0ff */
[----:B------:R-:W-:Y:S02]  /*a3d0*/  SHF.R.S32.HI R5, RZ, 0x5, R5 ;  /* 0x00000005ff057819 */ /* 0x000fe40000011405 */
[----:B------:R-:W-:Y:S01]  /*a3e0*/  LEA.HI R11, R7, R7, RZ, 0x1 ;  /* 0x00000007070b7211 */ /* 0x000fe200078f08ff */
[----:B------:R-:W-:-:S02]  /*a3f0*/  IMAD.IADD R4, R12, 0x1, -R4 ;  /* 0x000000010c047824 */ /* 0x000fc400078e0a04 */
[----:B------:R-:W-:Y:S01]  /*a400*/  IMAD R5, R5, 0x10, R6 ;  /* 0x0000001005057824 */ /* 0x000fe200078e0206 */
[----:B------:R-:W-:-:S04]  /*a410*/  LOP3.LUT R12, R11, 0x1ffffffe, RZ, 0xc0, !PT ;  /* 0x1ffffffe0b0c7812 */ /* 0x000fc800078ec0ff */
[----:B------:R-:W-:Y:S01]  /*a420*/  LEA R16, R4, R5, 0x6 ;  /* 0x0000000504107211 */ /* 0x000fe200078e30ff */
[----:B------:R-:W-:Y:S02]  /*a430*/  IMAD.IADD R11, R7, 0x1, -R12 ;  /* 0x00000001070b7824 */ /* 0x000fe400078e0a0c */
[----:B------:R-:W-:Y:S02]  /*a440*/  IMAD R7, R15, UR4, RZ ;  /* 0x000000040f077c24 */ /* 0x000fe4000f8e02ff */
[----:B------:R-:W-:Y:S01]  /*a450*/  IMAD.WIDE.U32 R4, R18, UR4, RZ ;  /* 0x0000000412047c25 */ /* 0x000fe2000f8e00ff */
[----:B--2---:R-:W-:-:S03]  /*a460*/  USHF.R.S32.HI UR4, URZ, 0x1f, UR9 ;  /* 0x0000001f3f047899 */ /* 0x004fc60008011409 */
[C---:B------:R-:W-:Y:S02]  /*a470*/  IMAD R13, R18.reuse, UR5, R7 ;  /* 0x00000005120d7c24 */ /* 0x040fe4000f8e0207 */
[----:B------:R-:W-:Y:S02]  /*a480*/  IMAD R12, R11, 0x8, R16 ;  /* 0x000000080b0c7824 */ /* 0x000fe400078e0210 */
[----:B------:R-:W-:Y:S02]  /*a490*/  IMAD R15, R15, UR6, RZ ;  /* 0x000000060f0f7c24 */ /* 0x000fe4000f8e02ff */
[----:B------:R-:W-:Y:S02]  /*a4a0*/  IMAD.IADD R5, R5, 0x1, R13 ;  /* 0x0000000105057824 */ /* 0x000fe400078e020d */
[----:B---3--:R-:W-:Y:S02]  /*a4b0*/  IMAD R11, R9, 0x80, R12 ;  /* 0x00000080090b7824 */ /* 0x008fe400078e020c */
[----:B------:R-:W-:-:S04]  /*a4c0*/  IMAD.WIDE.U32 R6, R18, UR6, RZ ;  /* 0x0000000612067c25 */ /* 0x000fc8000f8e00ff */
[----:B------:R-:W-:Y:S01]  /*a4d0*/  IMAD R13, R18, UR7, R15 ;  /* 0x00000007120d7c24 */ /* 0x000fe2000f8e020f */
[----:B------:R-:W-:Y:S01]  /*a4e0*/  ULDC.64 UR6, c[0x0][0xb48] ;  /* 0x0002d20000067ab9 */ /* 0x000fe20000000a00 */
[----:B------:R-:W-:Y:S02]  /*a4f0*/  IMAD R14, R22, UR4, RZ ;  /* 0x00000004160e7c24 */ /* 0x000fe4000f8e02ff */
[----:B------:R-:W-:Y:S02]  /*a500*/  IMAD.MOV R18, RZ, RZ, -R18 ;  /* 0x000000ffff127224 */ /* 0x000fe400078e0a12 */
[----:B0-----:R-:W-:-:S04]  /*a510*/  @P0 IMAD.HI.U32 R12, R11, R20, RZ ;  /* 0x000000140b0c0227 */ /* 0x001fc800078e00ff */
[----:B------:R-:W-:Y:S02]  /*a520*/  IMAD R15, R23, UR9, R14 ;  /* 0x00000009170f7c24 */ /* 0x000fe4000f8e020e */
[----:B------:R-:W-:-:S04]  /*a530*/  IMAD.WIDE.U32 R4, R22, UR9, R4 ;  /* 0x0000000916047c25 */ /* 0x000fc8000f8e0004 */
[C---:B----4-:R-:W-:Y:S01]  /*a540*/  IMAD R14, R152.reuse, UR4, RZ ;  /* 0x00000004980e7c24 */ /* 0x050fe2000f8e02ff */
[----:B------:R-:W-:Y:S01]  /*a550*/  IADD3 R5, R5, R15, RZ ;  /* 0x0000000f05057210 */ /* 0x000fe20007ffe0ff */
[----:B-1----:R-:W-:Y:S01]  /*a560*/  IMAD R21, R19, R18, UR8 ;  /* 0x0000000813157e24 */ /* 0x002fe2000f8e0212 */
[----:B------:R-:W-:Y:S01]  /*a570*/  ULDC.64 UR4, c[0x0][0xbe0] ;  /* 0x0002f80000047ab9 */ /* 0x000fe20000000a00 */
[----:B------:R-:W-:Y:S02]  /*a580*/  IMAD.IADD R7, R7, 0x1, R13 ;  /* 0x0000000107077824 */ /* 0x000fe400078e020d */
[----:B------:R-:W-:Y:S01]  /*a590*/  IMAD.MOV.U32 R13, RZ, RZ, R11 ;  /* 0x000000ffff0d7224 */ /* 0x000fe200078e000b */
[----:B-----5:R-:W-:Y:S01]  /*a5a0*/  @P0 SHF.R.U32.HI R13, RZ, R17, R12 ;  /* 0x00000011ff0d0219 */ /* 0x020fe2000001160c */
[----:B------:R-:W-:Y:S01]  /*a5b0*/  IMAD R17, R153, UR9, R14 ;  /* 0x0000000999117c24 */ /* 0x000fe2000f8e020e */
[----:B------:R-:W-:Y:S01]  /*a5c0*/  SHF.R.S32.HI R14, RZ, 0x1f, R21 ;  /* 0x0000001fff0e7819 */ /* 0x000fe20000011415 */
[----:B------:R-:W-:Y:S01]  /*a5d0*/  IMAD.WIDE.U32 R6, R152, UR9, R6 ;  /* 0x0000000998067c25 */ /* 0x000fe2000f8e0006 */
[----:B------:R-:W-:-:S03]  /*a5e0*/  ULDC.64 UR8, c[0x0][0xb28] ;  /* 0x0002ca0000087ab9 */ /* 0x000fc60000000a00 */
[----:B------:R-:W-:-:S04]  /*a5f0*/  @P0 IMAD.HI.U32 R154, R11, R154, RZ ;  /* 0x0000009a0b9a0227 */ /* 0x000fc800078e00ff */
[----:B------:R-:W-:Y:S02]  /*a600*/  IMAD.IADD R7, R7, 0x1, R17 ;  /* 0x0000000107077824 */ /* 0x000fe400078e0211 */
[----:B------:R-:W-:Y:S01]  /*a610*/  IMAD.MOV.U32 R15, RZ, RZ, R11 ;  /* 0x000000ffff0f7224 */ /* 0x000fe200078e000b */
[----:B------:R-:W-:Y:S01]  /*a620*/  @P0 SHF.R.U32.HI R15, RZ, R155, R154 ;  /* 0x0000009bff0f0219 */ /* 0x000fe2000001169a */
[C---:B------:R-:W-:Y:S02]  /*a630*/  IMAD R12, R14.reuse, UR4, RZ ;  /* 0x000000040e0c7c24 */ /* 0x040fe4000f8e02ff */
[----:B------:R-:W-:Y:S02]  /*a640*/  IMAD R17, R14, UR6, RZ ;  /* 0x000000060e117c24 */ /* 0x000fe4000f8e02ff */
[----:B------:R-:W-:-:S04]  /*a650*/  IMAD.WIDE.U32 R4, R21, UR4, R4 ;  /* 0x0000000415047c25 */ /* 0x000fc8000f8e0004 */
[----:B------:R-:W-:Y:S01]  /*a660*/  IMAD R14, R21, UR5, R12 ;  /* 0x00000005150e7c24 */ /* 0x000fe2000f8e020c */
[----:B------:R-:W-:Y:S01]  /*a670*/  IADD3 R4, P0, R13, R4, RZ ;  /* 0x000000040d047210 */ /* 0x000fe20007f1e0ff */
[----:B------:R-:W-:Y:S01]  /*a680*/  IMAD R19, R21, UR7, R17 ;  /* 0x0000000715137c24 */ /* 0x000fe2000f8e0211 */
[--C-:B------:R-:W-:Y:S01]  /*a690*/  SHF.R.S32.HI R17, RZ, 0x1f, R13.reuse ;  /* 0x0000001fff117819 */ /* 0x100fe2000001140d */
[----:B------:R-:W-:Y:S01]  /*a6a0*/  IMAD.MOV R13, RZ, RZ, -R13 ;  /* 0x000000ffff0d7224 */ /* 0x000fe200078e0a0d */
[--C-:B------:R-:W-:Y:S01]  /*a6b0*/  SHF.R.S32.HI R12, RZ, 0x1f, R15.reuse ;  /* 0x0000001fff0c7819 */ /* 0x100fe2000001140f */
[----:B------:R-:W-:Y:S01]  /*a6c0*/  ULDC.64 UR4, c[0x0][0xb30] ;  /* 0x0002cc0000047ab9 */ /* 0x000fe20000000a00 */
[----:B------:R-:W-:Y:S01]  /*a6d0*/  IMAD.MOV R18, RZ, RZ, -R15 ;  /* 0x000000ffff127224 */ /* 0x000fe200078e0a0f */
[----:B------:R-:W-:Y:S01]  /*a6e0*/  IADD3.X R5, R17, R5, R14, P0, !PT ;  /* 0x0000000511057210 */ /* 0x000fe200007fe40e */
[----:B------:R-:W-:Y:S02]  /*a6f0*/  IMAD R13, R8, R13, R11 ;  /* 0x0000000d080d7224 */ /* 0x000fe400078e020b */
[----:B------:R-:W-:-:S02]  /*a700*/  IMAD R12, R12, UR4, RZ ;  /* 0x000000040c0c7c24 */ /* 0x000fc4000f8e02ff */
[----:B------:R-:W-:Y:S01]  /*a710*/  IMAD.WIDE.U32 R6, R21, UR6, R6 ;  /* 0x0000000615067c25 */ /* 0x000fe2000f8e0006 */
[----:B------:R-:W-:-:S03]  /*a720*/  ULDC.64 UR6, c[0x0][0xbc8] ;  /* 0x0002f20000067ab9 */ /* 0x000fc60000000a00 */
[----:B------:R-:W-:Y:S02]  /*a730*/  IMAD R11, R8, R18, R11 ;  /* 0x00000012080b7224 */ /* 0x000fe400078e020b */
[----:B------:R-:W-:Y:S01]  /*a740*/  IMAD R17, R15, UR5, R12 ;  /* 0x000000050f117c24 */ /* 0x000fe2000f8e020c */
[----:B------:R-:W-:Y:S01]  /*a750*/  SHF.R.S32.HI R12, RZ, 0x1f, R13 ;  /* 0x0000001fff0c7819 */ /* 0x000fe2000001140d */
[----:B------:R-:W-:Y:S01]  /*a760*/  IMAD.IADD R7, R7, 0x1, R19 ;  /* 0x0000000107077824 */ /* 0x000fe200078e0213 */
[----:B------:R-:W-:Y:S01]  /*a770*/  SHF.R.S32.HI R14, RZ, 0x1f, R11 ;  /* 0x0000001fff0e7819 */ /* 0x000fe2000001140b */
[----:B------:R-:W0:Y:S01]  /*a780*/  S2UR UR5, SR_CgaCtaId ;  /* 0x00000000000579c3 */ /* 0x000e220000008800 */
[----:B------:R-:W-:-:S04]  /*a790*/  IMAD.WIDE.U32 R4, R13, UR6, R4 ;  /* 0x000000060d047c25 */ /* 0x000fc8000f8e0004 */
[----:B------:R-:W-:Y:S01]  /*a7a0*/  IMAD.WIDE.U32 R6, R15, UR4, R6 ;  /* 0x000000040f067c25 */ /* 0x000fe2000f8e0006 */
[----:B------:R-:W-:-:S03]  /*a7b0*/  UMOV UR4, 0x400 ;  /* 0x0000040000047882 */ /* 0x000fc60000000000 */
[----:B------:R-:W-:Y:S02]  /*a7c0*/  IMAD R12, R12, UR6, RZ ;  /* 0x000000060c0c7c24 */ /* 0x000fe4000f8e02ff */
[----:B------:R-:W-:Y:S02]  /*a7d0*/  IMAD.IADD R7, R7, 0x1, R17 ;  /* 0x0000000107077824 */ /* 0x000fe400078e0211 */
[----:B------:R-:W-:Y:S02]  /*a7e0*/  IMAD R14, R14, UR8, RZ ;  /* 0x000000080e0e7c24 */ /* 0x000fe4000f8e02ff */
[----:B------:R-:W-:Y:S01]  /*a7f0*/  IMAD R15, R13, UR7, R12 ;  /* 0x000000070d0f7c24 */ /* 0x000fe2000f8e020c */
[----:B------:R-:W-:Y:S01]  /*a800*/  ULDC.64 UR6, c[0x0][0xba8] ;  /* 0x0002ea0000067ab9 */ /* 0x000fe20000000a00 */
[C---:B------:R-:W-:Y:S01]  /*a810*/  IMAD R17, R11.reuse, UR9, R14 ;  /* 0x000000090b117c24 */ /* 0x040fe2000f8e020e */
[----:B------:R-:W-:Y:S01]  /*a820*/  LEA R18, P0, R4, UR6, 0x2 ;  /* 0x0000000604127c11 */ /* 0x000fe2000f8010ff */
[----:B------:R-:W-:Y:S01]  /*a830*/  IMAD.WIDE.U32 R12, R11, UR8, R6 ;  /* 0x000000080b0c7c25 */ /* 0x000fe2000f8e0006 */
[----:B------:R-:W-:Y:S01]  /*a840*/  IADD3 R5, R5, R15, RZ ;  /* 0x0000000f05057210 */ /* 0x000fe20007ffe0ff */
[----:B------:R-:W-:Y:S01]  /*a850*/  ULDC.64 UR8, c[0x0][0xb00] ;  /* 0x0002c00000087ab9 */ /* 0x000fe20000000a00 */
[----:B------:R-:W-:Y:S01]  /*a860*/  ULDC UR6, c[0x0][0xa88] ;  /* 0x0002a20000067ab9 */ /* 0x000fe20000000800 */
[----:B------:R-:W-:Y:S01]  /*a870*/  IMAD.IADD R7, R13, 0x1, R17 ;  /* 0x000000010d077824 */ /* 0x000fe200078e0211 */
[----:B------:R-:W-:Y:S01]  /*a880*/  LEA R6, P1, R12, UR8, 0x2 ;  /* 0x000000080c067c11 */ /* 0x000fe2000f8210ff */
[----:B------:R-:W-:Y:S01]  /*a890*/  SHFL.IDX PT, R14, R18, 0x1, 0x1c1f ;  /* 0x003c1f00120e7f89 */ /* 0x000fe200000e0000 */
[----:B------:R-:W-:Y:S01]  /*a8a0*/  LEA.HI.X R17, R4, UR7, R5, 0x2, P0 ;  /* 0x0000000704117c11 */ /* 0x000fe200080f1405 */
[----:B------:R-:W-:Y:S01]  /*a8b0*/  IMAD R11, R9, 0x80, R16 ;  /* 0x00000080090b7824 */ /* 0x000fe200078e0210 */
[----:B------:R-:W-:Y:S01]  /*a8c0*/  LEA.HI.X R7, R12, UR9, R7, 0x2, P1 ;  /* 0x000000090c077c11 */ /* 0x000fe200088f1407 */
[----:B0-----:R-:W-:Y:S01]  /*a8d0*/  ULEA UR4, UR5, UR4, 0x18 ;  /* 0x0000000405047291 */ /* 0x001fe2000f8ec03f */
[----:B------:R-:W-:Y:S01]  /*a8e0*/  SHFL.IDX PT, R12, R18, RZ, 0x1c1f ;  /* 0x001c1fff120c7589 */ /* 0x000fe200000e0000 */
[----:B------:R-:W-:Y:S01]  /*a8f0*/  IMAD R8, R8, UR6, RZ ;  /* 0x0000000608087c24 */ /* 0x000fe2000f8e02ff */
[----:B------:R-:W-:Y:S01]  /*a900*/  LOP3.LUT P0, RZ, R2, 0x3, RZ, 0xc0, !PT ;  /* 0x0000000302ff7812 */ /* 0x000fe2000780c0ff */
[C---:B------:R-:W-:Y:S01]  /*a910*/  VIADD R9, R11.reuse, 0x8 ;  /* 0x000000080b097836 */ /* 0x040fe20000000000 */
[----:B------:R-:W0:Y:S01]  /*a920*/  SHFL.IDX PT, R13, R17, RZ, 0x1c1f ;  /* 0x001c1fff110d7589 */ /* 0x000e2200000e0000 */
[----:B------:R-:W-:Y:S01]  /*a930*/  UIADD3 UR4, UR4, 0x38820, URZ ;  /* 0x0003882004047890 */ /* 0x000fe2000fffe03f */
[----:B------:R-:W-:-:S02]  /*a940*/  ISETP.GE.OR P1, PT, R11, R8, P0 ;  /* 0x000000080b00720c */ /* 0x000fc40000726670 */
[----:B------:R1:W2:Y:S01]  /*a950*/  SHFL.IDX PT, R15, R17, 0x1, 0x1c1f ;  /* 0x003c1f00110f7f89 */ /* 0x0002a200000e0000 */
[-C--:B------:R-:W-:Y:S01]  /*a960*/  ISETP.GE.OR P0, PT, R9, R8.reuse, P0 ;  /* 0x000000080900720c */ /* 0x080fe20000706670 */
[----:B------:R-:W-:Y:S01]  /*a970*/  UPRMT UR4, URZ, 0x654, UR4 ;  /* 0x000006543f047896 */ /* 0x000fe20008000004 */
[----:B------:R-:W-:Y:S01]  /*a980*/  ISETP.GE.AND P2, PT, R11, R8, PT ;  /* 0x000000080b00720c */ /* 0x000fe20003f46270 */
[----:B------:R3:W4:Y:S01]  /*a990*/  SHFL.IDX PT, R4, R6, RZ, 0x1c1f ;  /* 0x001c1fff06047589 */ /* 0x00072200000e0000 */
[----:B-1----:R-:W-:-:S03]  /*a9a0*/  LOP3.LUT R17, R10, 0x7ffffffc, RZ, 0xc0, !PT ;  /* 0x7ffffffc0a117812 */ /* 0x002fc600078ec0ff */
[----:B------:R3:W1:Y:S03]  /*a9b0*/  SHFL.IDX PT, R5, R7, RZ, 0x1c1f ;  /* 0x001c1fff07057589 */ /* 0x00066600000e0000 */
[----:B------:R-:W-:Y:S01]  /*a9c0*/  SYNCS.ARRIVE.TRANS64.RED.A1T0 RZ, [UR4], RZ ;  /* 0x000000ffffff79a7 */ /* 0x000fe20008100404 */
[----:B------:R-:W-:-:S04]  /*a9d0*/  IMAD.IADD R2, R2, 0x1, -R17 ;  /* 0x0000000102027824 */ /* 0x000fc800078e0a11 */
[----:B------:R-:W-:Y:S01]  /*a9e0*/  IMAD.SHL.U32 R2, R2, 0x2, RZ ;  /* 0x0000000202027824 */ /* 0x000fe200078e00ff */
[----:B0-----:R3:W-:Y:S04]  /*a9f0*/  @!P1 ST.E desc[UR10][R12.64], R0 ;  /* 0x000000000c009985 */ /* 0x0017e8000c10190a */
[----:B--2---:R3:W-:Y:S01]  /*aa00*/  @!P0 ST.E desc[UR10][R14.64], R3 ;  /* 0x000000030e008985 */ /* 0x0047e2000c10190a */
[----:B------:R-:W-:Y:S05]  /*aa10*/  @P2 BRA `(.L_x_35) ;  /* 0x0000000800fc2947 */ /* 0x000fea0003800000 */
[C---:B---3--:R-:W-:Y:S01]  /*aa20*/  VIADD R0, R2.reuse, 0x8 ;  /* 0x0000000802007836 */ /* 0x048fe20000000000 */
[C---:B------:R-:W-:Y:S01]  /*aa30*/  IADD3 R3, R2.reuse, 0x10, RZ ;  /* 0x0000001002037810 */ /* 0x040fe20007ffe0ff */
[C---:B------:R-:W-:Y:S01]  /*aa40*/  VIADD R10, R2.reuse, 0x18 ;  /* 0x00000018020a7836 */ /* 0x040fe20000000000 */
[----:B------:R-:W-:Y:S01]  /*aa50*/  ULDC UR4, c[0x0][0xac8] ;  /* 0x0002b20000047ab9 */ /* 0x000fe20000000800 */
[----:B------:R-:W-:Y:S01]  /*aa60*/  VIADD R18, R2, 0x20 ;  /* 0x0000002002127836 */ /* 0x000fe20000000000 */
[----:B------:R-:W-:Y:S01]  /*aa70*/  ISETP.GE.AND P3, PT, R0, UR4, PT ;  /* 0x0000000400007c0c */ /* 0x000fe2000bf66270 */
[----:B------:R-:W-:Y:S01]  /*aa80*/  VIADD R19, R2, 0x28 ;  /* 0x0000002802137836 */ /* 0x000fe20000000000 */
[----:B------:R-:W-:Y:S01]  /*aa90*/  ISETP.GE.AND P4, PT, R3, UR4, PT ;  /* 0x0000000403007c0c */ /* 0x000fe2000bf86270 */
[----:B------:R-:W-:Y:S01]  /*aaa0*/  ULDC.64 UR6, c[0x0][0x208] ;  /* 0x0000820000067ab9 */ /* 0x000fe20000000a00 */
[----:B------:R-:W-:Y:S01]  /*aab0*/  ISETP.GE.AND P5, PT, R10, UR4, PT ;  /* 0x000000040a007c0c */ /* 0x000fe2000bfa6270 */
[C---:B------:R-:W-:Y:S01]  /*aac0*/  VIADD R20, R2.reuse, 0x40 ;  /* 0x0000004002147836 */ /* 0x040fe20000000000 */
[C---:B------:R-:W-:Y:S01]  /*aad0*/  ISETP.GE.AND P2, PT, R2.reuse, UR4, PT ;  /* 0x0000000402007c0c */ /* 0x040fe2000bf46270 */
[----:B------:R-:W-:Y:S01]  /*aae0*/  VIADD R22, R2, 0x50 ;  /* 0x0000005002167836 */ /* 0x000fe20000000000 */
[----:B------:R-:W-:Y:S01]  /*aaf0*/  ISETP.GE.AND P0, PT, R18, UR4, PT ;  /* 0x0000000412007c0c */ /* 0x000fe2000bf06270 */
[----:B------:R-:W-:Y:S01]  /*ab00*/  VIADD R23, R2, 0x58 ;  /* 0x0000005802177836 */ /* 0x000fe20000000000 */
[----:B------:R-:W-:-:S02]  /*ab10*/  ISETP.GE.AND P1, PT, R19, UR4, PT ;  /* 0x0000000413007c0c */ /* 0x000fc4000bf26270 */
[----:B------:R-:W-:Y:S02]  /*ab20*/  IADD3 R21, R2, 0x48, RZ ;  /* 0x0000004802157810 */ /* 0x000fe40007ffe0ff */
[----:B------:R-:W-:Y:S02]  /*ab30*/  @!P3 LEA.HI R0, R0, R0, RZ, 0x1 ;  /* 0x000000000000b211 */ /* 0x000fe400078f08ff */
[----:B------:R-:W-:Y:S02]  /*ab40*/  @!P4 LEA.HI R3, R3, R3, RZ, 0x1 ;  /* 0x000000030303c211 */ /* 0x000fe400078f08ff */
[----:B------:R-:W-:Y:S02]  /*ab50*/  @!P5 LEA.HI R10, R10, R10, RZ, 0x1 ;  /* 0x0000000a0a0ad211 */ /* 0x000fe400078f08ff */
[----:B------:R-:W-:Y:S01]  /*ab60*/  @!P3 LOP3.LUT R13, R0, 0xfffffffe, RZ, 0xc0, !PT ;  /* 0xfffffffe000db812 */ /* 0x000fe200078ec0ff */
[----:B------:R-:W-:Y:S01]  /*ab70*/  VIADD R0, R2, 0x30 ;  /* 0x0000003002007836 */ /* 0x000fe20000000000 */
[----:B------:R-:W-:-:S02]  /*ab80*/  @!P4 LOP3.LUT R3, R3, 0xfffffffe, RZ, 0xc0, !PT ;  /* 0xfffffffe0303c812 */ /* 0x000fc400078ec0ff */
[----:B------:R-:W-:Y:S01]  /*ab90*/  @!P5 LOP3.LUT R17, R10, 0xfffffffe, RZ, 0xc0, !PT ;  /* 0xfffffffe0a11d812 */ /* 0x000fe200078ec0ff */
[--C-:B-1--4-:R-:W-:Y:S01]  /*aba0*/  @!P2 IMAD.WIDE R10, R2, 0x4, R4.reuse ;  /* 0x00000004020aa825 */ /* 0x112fe200078e0204 */
[----:B------:R-:W-:Y:S02]  /*abb0*/  ISETP.GE.AND P6, PT, R22, UR4, PT ;  /* 0x0000000416007c0c */ /* 0x000fe4000bfc6270 */
[----:B------:R-:W-:Y:S01]  /*abc0*/  @!P0 LEA.HI R18, R18, R18, RZ, 0x1 ;  /* 0x0000001212128211 */ /* 0x000fe200078f08ff */
[--C-:B------:R-:W-:Y:S01]  /*abd0*/  @!P3 IMAD.WIDE R12, R13, 0x4, R4.reuse ;  /* 0x000000040d0cb825 */ /* 0x100fe200078e0204 */
[----:B------:R0:W-:Y:S01]  /*abe0*/  @!P2 ST.E.64 desc[UR6][R10.64], R24 ;  /* 0x000000180a00a985 */ /* 0x0001e2000c101b06 */
[----:B------:R-:W-:Y:S02]  /*abf0*/  ISETP.GE.AND P2, PT, R0, UR4, PT ;  /* 0x0000000400007c0c */ /* 0x000fe4000bf46270 */
[----:B------:R-:W-:Y:S01]  /*ac00*/  @!P4 IMAD.WIDE R14, R3, 0x4, R4 ;  /* 0x00000004030ec825 */ /* 0x000fe200078e0204 */
[----:B------:R1:W-:Y:S01]  /*ac10*/  @!P3 ST.E.64 desc[UR6][R12.64], R28 ;  /* 0x0000001c0c00b985 */ /* 0x0003e2000c101b06 */
[----:B------:R-:W-:-:S02]  /*ac20*/  @!P1 LEA.HI R19, R19, R19, RZ, 0x1 ;  /* 0x0000001313139211 */ /* 0x000fc400078f08ff */
[----:B------:R-:W-:Y:S01]  /*ac30*/  VIADD R3, R2, 0x38 ;  /* 0x0000003802037836 */ /* 0x000fe20000000000 */
[----:B------:R2:W-:Y:S01]  /*ac40*/  @!P4 ST.E.64 desc[UR6][R14.64], R32 ;  /* 0x000000200e00c985 */ /* 0x0005e2000c101b06 */
[----:B------:R-:W-:Y:S01]  /*ac50*/  @!P5 IMAD.WIDE R16, R17, 0x4, R4 ;  /* 0x000000041110d825 */ /* 0x000fe200078e0204 */
[----:B------:R-:W-:Y:S02]  /*ac60*/  ISETP.GE.AND P4, PT, R20, UR4, PT ;  /* 0x0000000414007c0c */ /* 0x000fe4000bf86270 */
[----:B------:R-:W-:Y:S02]  /*ac70*/  ISETP.GE.AND P3, PT, R3, UR4, PT ;  /* 0x0000000403007c0c */ /* 0x000fe4000bf66270 */
[----:B------:R3:W-:Y:S01]  /*ac80*/  @!P5 ST.E.64 desc[UR6][R16.64], R36 ;  /* 0x000000241000d985 */ /* 0x0007e2000c101b06 */
[----:B------:R-:W-:Y:S01]  /*ac90*/  ISETP.GE.AND P5, PT, R21, UR4, PT ;  /* 0x0000000415007c0c */ /* 0x000fe2000bfa6270 */
[----:B0-----:R-:W-:Y:S01]  /*aca0*/  VIADD R24, R2, 0x60 ;  /* 0x0000006002187836 */ /* 0x001fe20000000000 */
[----:B------:R-:W-:-:S02]  /*acb0*/  @!P0 LOP3.LUT R11, R18, 0xfffffffe, RZ, 0xc0, !PT ;  /* 0xfffffffe120b8812 */ /* 0x000fc400078ec0ff */
[----:B-1----:R-:W-:Y:S02]  /*acc0*/  @!P1 LOP3.LUT R13, R19, 0xfffffffe, RZ, 0xc0, !PT ;  /* 0xfffffffe130d9812 */ /* 0x002fe400078ec0ff */
[----:B------:R-:W-:Y:S01]  /*acd0*/  @!P2 LEA.HI R0, R0, R0, RZ, 0x1 ;  /* 0x000000000000a211 */ /* 0x000fe200078f08ff */
[--C-:B------:R-:W-:Y:S01]  /*ace0*/  @!P0 IMAD.WIDE R10, R11, 0x4, R4.reuse ;  /* 0x000000040b0a8825 */ /* 0x100fe200078e0204 */
[----:B------:R-:W-:Y:S02]  /*acf0*/  @!P4 LEA.HI R20, R20, R20, RZ, 0x1 ;  /* 0x000000141414c211 */ /* 0x000fe400078f08ff */
[----:B--2---:R-:W-:Y:S01]  /*ad00*/  @!P3 LEA.HI R14, R3, R3, RZ, 0x1 ;  /* 0x00000003030eb211 */ /* 0x004fe200078f08ff */
[----:B------:R-:W-:Y:S01]  /*ad10*/  @!P1 IMAD.WIDE R12, R13, 0x4, R4 ;  /* 0x000000040d0c9825 */ /* 0x000fe200078e0204 */
[----:B------:R-:W-:Y:S01]  /*ad20*/  @!P6 LEA.HI R22, R22, R22, RZ, 0x1 ;  /* 0x000000161616e211 */ /* 0x000fe200078f08ff */
[----:B------:R0:W-:Y:S01]  /*ad30*/  @!P0 ST.E.64 desc[UR6][R10.64], R40 ;  /* 0x000000280a008985 */ /* 0x0001e2000c101b06 */
[----:B------:R-:W-:-:S02]  /*ad40*/  @!P5 LEA.HI R21, R21, R21, RZ, 0x1 ;  /* 0x000000151515d211 */ /* 0x000fc400078f08ff */
[----:B------:R-:W-:Y:S01]  /*ad50*/  @!P2 LOP3.LUT R3, R0, 0xfffffffe, RZ, 0xc0, !PT ;  /* 0xfffffffe0003a812 */ /* 0x000fe200078ec0ff */
[----:B------:R1:W-:Y:S01]  /*ad60*/  @!P1 ST.E.64 desc[UR6][R12.64], R44 ;  /* 0x0000002c0c009985 */ /* 0x0003e2000c101b06 */
[----:B------:R-:W-:Y:S01]  /*ad70*/  @!P3 LOP3.LUT R15, R14, 0xfffffffe, RZ, 0xc0, !PT ;  /* 0xfffffffe0e0fb812 */ /* 0x000fe200078ec0ff */
[----:B------:R-:W-:Y:S01]  /*ad80*/  VIADD R0, R2, 0x68 ;  /* 0x0000006802007836 */ /* 0x000fe20000000000 */
[----:B---3--:R-:W-:Y:S01]  /*ad90*/  @!P4 LOP3.LUT R17, R20, 0xfffffffe, RZ, 0xc0, !PT ;  /* 0xfffffffe1411c812 */ /* 0x008fe200078ec0ff */
[----:B------:R-:W-:Y:S01]  /*ada0*/  VIADD R20, R2, 0x78 ;  /* 0x0000007802147836 */ /* 0x000fe20000000000 */
[----:B------:R-:W-:Y:S02]  /*adb0*/  @!P5 LOP3.LUT R21, R21, 0xfffffffe, RZ, 0xc0, !PT ;  /* 0xfffffffe1515d812 */ /* 0x000fe400078ec0ff */
[----:B------:R-:W-:Y:S01]  /*adc0*/  @!P6 LOP3.LUT R19, R22, 0xfffffffe, RZ, 0xc0, !PT ;  /* 0xfffffffe1613e812 */ /* 0x000fe200078ec0ff */
[----:B------:R-:W-:Y:S01]  /*add0*/  VIADD R22, R2, 0x88 ;  /* 0x0000008802167836 */ /* 0x000fe20000000000 */
[----:B------:R-:W-:Y:S01]  /*ade0*/  ISETP.GE.AND P1, PT, R23, UR4, PT ;  /* 0x0000000417007c0c */ /* 0x000fe2000bf26270 */
[----:B0-----:R-:W-:Y:S01]  /*adf0*/  @!P2 IMAD.WIDE R10, R3, 0x4, R4 ;  /* 0x00000004030aa825 */ /* 0x001fe200078e0204 */
[----:B------:R-:W-:-:S03]  /*ae00*/  ISETP.GE.AND P0, PT, R24, UR4, PT ;  /* 0x0000000418007c0c */ /* 0x000fc6000bf06270 */
[--C-:B-1----:R-:W-:Y:S01]  /*ae10*/  @!P3 IMAD.WIDE R12, R15, 0x4, R4.reuse ;  /* 0x000000040f0cb825 */ /* 0x102fe200078e0204 */
[----:B------:R0:W-:Y:S01]  /*ae20*/  @!P2 ST.E.64 desc[UR6][R10.64], R48 ;  /* 0x000000300a00a985 */ /* 0x0001e2000c101b06 */
[----:B------:R-:W-:Y:S02]  /*ae30*/  ISETP.GE.AND P2, PT, R0, UR4, PT ;  /* 0x0000000400007c0c */ /* 0x000fe4000bf46270 */
[--C-:B------:R-:W-:Y:S01]  /*ae40*/  @!P4 IMAD.WIDE R14, R17, 0x4, R4.reuse ;  /* 0x00000004110ec825 */ /* 0x100fe200078e0204 */
[----:B------:R1:W-:Y:S01]  /*ae50*/  @!P3 ST.E.64 desc[UR6][R12.64], R52 ;  /* 0x000000340c00b985 */ /* 0x0003e2000c101b06 */
[----:B------:R-:W-:Y:S02]  /*ae60*/  ISETP.GE.AND P3, PT, R22, UR4, PT ;  /* 0x0000000416007c0c */ /* 0x000fe4000bf66270 */
[----:B------:R-:W-:Y:S01]  /*ae70*/  @!P5 IMAD.WIDE R16, R21, 0x4, R4 ;  /* 0x000000041510d825 */ /* 0x000fe200078e0204 */
[----:B------:R2:W-:Y:S01]  /*ae80*/  @!P4 ST.E.64 desc[UR6][R14.64], R56 ;  /* 0x000000380e00c985 */ /* 0x0005e2000c101b06 */
[----:B------:R-:W-:-:S02]  /*ae90*/  IADD3 R21, R2, 0x80, RZ ;  /* 0x0000008002157810 */ /* 0x000fc40007ffe0ff */
[----:B------:R-:W-:Y:S01]  /*aea0*/  @!P6 IMAD.WIDE R18, R19, 0x4, R4 ;  /* 0x000000041312e825 */ /* 0x000fe200078e0204 */
[----:B------:R3:W-:Y:S01]  /*aeb0*/  @!P5 ST.E.64 desc[UR6][R16.64], R60 ;  /* 0x0000003c1000d985 */ /* 0x0007e2000c101b06 */
[----:B------:R-:W-:Y:S02]  /*aec0*/  ISETP.GE.AND P5, PT, R20, UR4, PT ;  /* 0x0000000414007c0c */ /* 0x000fe4000bfa6270 */
[----:B------:R-:W-:Y:S01]  /*aed0*/  VIADD R3, R2, 0x70 ;  /* 0x0000007002037836 */ /* 0x000fe20000000000 */
[----:B------:R4:W-:Y:S01]  /*aee0*/  @!P6 ST.E.64 desc[UR6][R18.64], R64 ;  /* 0x000000401200e985 */ /* 0x0009e2000c101b06 */
[----:B------:R-:W-:Y:S02]  /*aef0*/  ISETP.GE.AND P4, PT, R21, UR4, PT ;  /* 0x0000000415007c0c */ /* 0x000fe4000bf86270 */
[----:B------:R-:W-:Y:S02]  /*af00*/  @!P1 LEA.HI R23, R23, R23, RZ, 0x1 ;  /* 0x0000001717179211 */ /* 0x000fe400078f08ff */
[----:B------:R-:W-:-:S02]  /*af10*/  ISETP.GE.AND P6, PT, R3, UR4, PT ;  /* 0x0000000403007c0c */ /* 0x000fc4000bfc6270 */
[----:B------:R-:W-:Y:S02]  /*af20*/  @!P0 LEA.HI R24, R24, R24, RZ, 0x1 ;  /* 0x0000001818188211 */ /* 0x000fe400078f08ff */
[----:B0-----:R-:W-:Y:S01]  /*af30*/  @!P1 LOP3.LUT R11, R23, 0xfffffffe, RZ, 0xc0, !PT ;  /* 0xfffffffe170b9812 */ /* 0x001fe200078ec0ff */
[----:B------:R-:W-:Y:S01]  /*af40*/  VIADD R23, R2, 0x90 ;  /* 0x0000009002177836 */ /* 0x000fe20000000000 */
[----:B-1----:R-:W-:Y:S01]  /*af50*/  @!P0 LOP3.LUT R13, R24, 0xfffffffe, RZ, 0xc0, !PT ;  /* 0xfffffffe180d8812 */ /* 0x002fe200078ec0ff */
[----:B------:R-:W-:Y:S01]  /*af60*/  VIADD R24, R2, 0x98 ;  /* 0x0000009802187836 */ /* 0x000fe20000000000 */
[----:B------:R-:W-:Y:S01]  /*af70*/  @!P2 LEA.HI R0, R0, R0, RZ, 0x1 ;  /* 0x000000000000a211 */ /* 0x000fe200078f08ff */
[--C-:B------:R-:W-:Y:S01]  /*af80*/  @!P1 IMAD.WIDE R10, R11, 0x4, R4.reuse ;  /* 0x000000040b0a9825 */ /* 0x100fe200078e0204 */
[----:B------:R-:W-:Y:S02]  /*af90*/  @!P5 LEA.HI R20, R20, R20, RZ, 0x1 ;  /* 0x000000141414d211 */ /* 0x000fe400078f08ff */
[----:B------:R-:W-:Y:S01]  /*afa0*/  @!P4 LEA.HI R21, R21, R21, RZ, 0x1 ;  /* 0x000000151515c211 */ /* 0x000fe200078f08ff */
[----:B------:R-:W-:Y:S01]  /*afb0*/  @!P0 IMAD.WIDE R12, R13, 0x4, R4 ;  /* 0x000000040d0c8825 */ /* 0x000fe200078e0204 */
[----:B--2---:R-:W-:Y:S01]  /*afc0*/  @!P6 LEA.HI R14, R3, R3, RZ, 0x1 ;  /* 0x00000003030ee211 */ /* 0x004fe200078f08ff */
        /* <DEDUP_REMOVED lines=9> */
[----:B----4-:R-:W-:Y:S01]  /*b060*/  @!P3 LOP3.LUT R19, R22, 0xfffffffe, RZ, 0xc0, !PT ;  /* 0xfffffffe1613b812 */ /* 0x010fe200078ec0ff */
        /* <DEDUP_REMOVED lines=22> */
[----:B0-----:R-:W-:Y:S02]  /*b1d0*/  @!P0 LOP3.LUT R11, R23, 0xfffffffe, RZ, 0xc0, !PT ;  /* 0xfffffffe170b8812 */ /* 0x001fe400078ec0ff */
[----:B------:R-:W-:Y:S02]  /*b1e0*/  @!P2 LEA.HI R0, R0, R0, RZ, 0x1 ;  /* 0x000000000000a211 */ /* 0x000fe400078f08ff */
[----:B-1----:R-:W-:Y:S01]  /*b1f0*/  @!P1 LOP3.LUT R13, R24, 0xfffffffe, RZ, 0xc0, !PT ;  /* 0xfffffffe180d9812 */ /* 0x002fe200078ec0ff */
[--C-:B------:R-:W-:Y:S01]  /*b200*/  @!P0 IMAD.WIDE R10, R11, 0x4, R4.reuse ;  /* 0x000000040b0a8825 */ /* 0x100fe200078e0204 */
[----:B------:R-:W-:Y:S02]  /*b210*/  @!P4 LEA.HI R20, R20, R20, RZ, 0x1 ;  /* 0x000000141414c211 */ /* 0x000fe400078f08ff */
[----:B--2---:R-:W-:Y:S01]  /*b220*/  @!P2 LOP3.LUT R15, R0, 0xfffffffe, RZ, 0xc0, !PT ;  /* 0xfffffffe000fa812 */ /* 0x004fe200078ec0ff */
[--C-:B------:R-:W-:Y:S01]  /*b230*/  @!P1 IMAD.WIDE R12, R13, 0x4, R4.reuse ;  /* 0x000000040d0c9825 */ /* 0x100fe200078e0204 */
[----:B------:R-:W-:Y:S01]  /*b240*/  @!P3 LEA.HI R3, R3, R3, RZ, 0x1 ;  /* 0x000000030303b211 */ /* 0x000fe200078f08ff */
[----:B------:R0:W-:Y:S01]  /*b250*/  @!P0 ST.E.64 desc[UR6][R10.64], R96 ;  /* 0x000000600a008985 */ /* 0x0001e2000c101b06 */
[----:B------:R-:W-:Y:S01]  /*b260*/  @!P5 LEA.HI R21, R21, R21, RZ, 0x1 ;  /* 0x000000151515d211 */ /* 0x000fe200078f08ff */
[----:B------:R-:W-:Y:S01]  /*b270*/  @!P2 IMAD.WIDE R14, R15, 0x4, R4 ;  /* 0x000000040f0ea825 */ /* 0x000fe200078e0204 */
[----:B------:R-:W-:Y:S01]  /*b280*/  @!P3 LOP3.LUT R3, R3, 0xfffffffe, RZ, 0xc0, !PT ;  /* 0xfffffffe0303b812 */ /* 0x000fe200078ec0ff */
[----:B------:R1:W-:Y:S01]  /*b290*/  @!P1 ST.E.64 desc[UR6][R12.64], R100 ;  /* 0x000000640c009985 */ /* 0x0003e2000c101b06 */
[----:B------:R-:W-:Y:S01]  /*b2a0*/  @!P6 LEA.HI R22, R22, R22, RZ, 0x1 ;  /* 0x000000161616e211 */ /* 0x000fe200078f08ff */
[----:B------:R-:W-:Y:S01]  /*b2b0*/  VIADD R0, R2, 0xc8 ;  /* 0x000000c802007836 */ /* 0x000fe20000000000 */
[----:B---3--:R-:W-:Y:S01]  /*b2c0*/  @!P4 LOP3.LUT R17, R20, 0xfffffffe, RZ, 0xc0, !PT ;  /* 0xfffffffe1411c812 */ /* 0x008fe200078ec0ff */
[----:B------:R2:W-:Y:S01]  /*b2d0*/  @!P2 ST.E.64 desc[UR6][R14.64], R104 ;  /* 0x000000680e00a985 */ /* 0x0005e2000c101b06 */
[----:B------:R-:W-:Y:S01]  /*b2e0*/  @!P5 LOP3.LUT R21, R21, 0xfffffffe, RZ, 0xc0, !PT ;  /* 0xfffffffe1515d812 */ /* 0x000fe200078ec0ff */
[----:B------:R-:W-:Y:S01]  /*b2f0*/  VIADD R20, R2, 0xd8 ;  /* 0x000000d802147836 */ /* 0x000fe20000000000 */
[----:B----4-:R-:W-:-:S02]  /*b300*/  @!P6 LOP3.LUT R19, R22, 0xfffffffe, RZ, 0xc0, !PT ;  /* 0xfffffffe1613e812 */ /* 0x010fc400078ec0ff */
[----:B------:R-:W-:Y:S01]  /*b310*/  ISETP.GE.AND P0, PT, R0, UR4, PT ;  /* 0x0000000400007c0c */ /* 0x000fe2000bf06270 */
[----:B0-----:R-:W-:Y:S01]  /*b320*/  @!P3 IMAD.WIDE R10, R3, 0x4, R4 ;  /* 0x00000004030ab825 */ /* 0x001fe200078e0204 */
[----:B------:R-:W-:-:S03]  /*b330*/  ISETP.GE.AND P2, PT, R20, UR4, PT ;  /* 0x0000000414007c0c */ /* 0x000fc6000bf46270 */
[--C-:B-1----:R-:W-:Y:S01]  /*b340*/  @!P4 IMAD.WIDE R12, R17, 0x4, R4.reuse ;  /* 0x00000004110cc825 */ /* 0x102fe200078e0204 */
[----:B------:R0:W-:Y:S03]  /*b350*/  @!P3 ST.E.64 desc[UR6][R10.64], R108 ;  /* 0x0000006c0a00b985 */ /* 0x0001e6000c101b06 */
[--C-:B------:R-:W-:Y:S01]  /*b360*/  @!P5 IMAD.WIDE R16, R21, 0x4, R4.reuse ;  /* 0x000000041510d825 */ /* 0x100fe200078e0204 */
[----:B------:R1:W-:Y:S01]  /*b370*/  @!P4 ST.E.64 desc[UR6][R12.64], R112 ;  /* 0x000000700c00c985 */ /* 0x0003e2000c101b06 */
[C---:B--2---:R-:W-:Y:S02]  /*b380*/  IADD3 R15, R2.reuse, 0xf0, RZ ;  /* 0x000000f0020f7810 */ /* 0x044fe40007ffe0ff */
[----:B------:R-:W-:Y:S01]  /*b390*/  VIADD R3, R2, 0xd0 ;  /* 0x000000d002037836 */ /* 0x000fe20000000000 */
[----:B------:R2:W-:Y:S01]  /*b3a0*/  @!P5 ST.E.64 desc[UR6][R16.64], R116 ;  /* 0x000000741000d985 */ /* 0x0005e2000c101b06 */
[----:B------:R-:W-:Y:S01]  /*b3b0*/  @!P6 IMAD.WIDE R18, R19, 0x4, R4 ;  /* 0x000000041312e825 */ /* 0x000fe200078e0204 */
[----:B------:R-:W-:-:S02]  /*b3c0*/  ISETP.GE.AND P5, PT, R15, UR4, PT ;  /* 0x000000040f007c0c */ /* 0x000fc4000bfa6270 */
[----:B------:R-:W-:Y:S01]  /*b3d0*/  ISETP.GE.AND P1, PT, R3, UR4, PT ;  /* 0x0000000403007c0c */ /* 0x000fe2000bf26270 */
[C---:B------:R-:W-:Y:S01]  /*b3e0*/  VIADD R21, R2.reuse, 0xe0 ;  /* 0x000000e002157836 */ /* 0x040fe20000000000 */
[----:B------:R3:W-:Y:S01]  /*b3f0*/  @!P6 ST.E.64 desc[UR6][R18.64], R120 ;  /* 0x000000781200e985 */ /* 0x0007e2000c101b06 */
[----:B0-----:R-:W-:Y:S01]  /*b400*/  VIADD R11, R2, 0xf8 ;  /* 0x000000f8020b7836 */ /* 0x001fe20000000000 */
[----:B------:R-:W-:Y:S01]  /*b410*/  @!P0 LEA.HI R0, R0, R0, RZ, 0x1 ;  /* 0x0000000000008211 */ /* 0x000fe200078f08ff */
[----:B------:R-:W-:Y:S01]  /*b420*/  VIADD R14, R2, 0xe8 ;  /* 0x000000e8020e7836 */ /* 0x000fe20000000000 */
[----:B------:R-:W-:Y:S02]  /*b430*/  ISETP.GE.AND P3, PT, R21, UR4, PT ;  /* 0x0000000415007c0c */ /* 0x000fe4000bf66270 */
[----:B------:R-:W-:Y:S02]  /*b440*/  ISETP.GE.AND P6, PT, R11, UR4, PT ;  /* 0x000000040b007c0c */ /* 0x000fe4000bfc6270 */
[----:B------:R-:W-:-:S02]  /*b450*/  ISETP.GE.AND P4, PT, R14, UR4, PT ;  /* 0x000000040e007c0c */ /* 0x000fc4000bf86270 */
[----:B------:R-:W-:Y:S02]  /*b460*/  @!P2 LEA.HI R20, R20, R20, RZ, 0x1 ;  /* 0x000000141414a211 */ /* 0x000fe400078f08ff */
[----:B------:R-:W-:Y:S02]  /*b470*/  @!P1 LEA.HI R3, R3, R3, RZ, 0x1 ;  /* 0x0000000303039211 */ /* 0x000fe400078f08ff */
[----:B------:R-:W-:Y:S02]  /*b480*/  @!P5 LEA.HI R10, R15, R15, RZ, 0x1 ;  /* 0x0000000f0f0ad211 */ /* 0x000fe400078f08ff */
[----:B------:R-:W-:Y:S02]  /*b490*/  @!P1 LOP3.LUT R3, R3, 0xfffffffe, RZ, 0xc0, !PT ;  /* 0xfffffffe03039812 */ /* 0x000fe400078ec0ff */
[----:B------:R-:W-:Y:S02]  /*b4a0*/  @!P3 LEA.HI R21, R21, R21, RZ, 0x1 ;  /* 0x000000151515b211 */ /* 0x000fe400078f08ff */
[----:B-1----:R-:W-:-:S02]  /*b4b0*/  @!P6 LEA.HI R12, R11, R11, RZ, 0x1 ;  /* 0x0000000b0b0ce211 */ /* 0x002fc400078f08ff */
[----:B------:R-:W-:Y:S02]  /*b4c0*/  @!P4 LEA.HI R14, R14, R14, RZ, 0x1 ;  /* 0x0000000e0e0ec211 */ /* 0x000fe400078f08ff */
[----:B------:R-:W-:Y:S02]  /*b4d0*/  @!P0 LOP3.LUT R11, R0, 0xfffffffe, RZ, 0xc0, !PT ;  /* 0xfffffffe000b8812 */ /* 0x000fe400078ec0ff */
[----:B------:R-:W-:Y:S02]  /*b4e0*/  @!P2 LOP3.LUT R15, R20, 0xfffffffe, RZ, 0xc0, !PT ;  /* 0xfffffffe140fa812 */ /* 0x000fe400078ec0ff */
[----:B--2---:R-:W-:Y:S02]  /*b4f0*/  @!P3 LOP3.LUT R17, R21, 0xfffffffe, RZ, 0xc0, !PT ;  /* 0xfffffffe1511b812 */ /* 0x004fe400078ec0ff */
[----:B---3--:R-:W-:Y:S01]  /*b500*/  @!P4 LOP3.LUT R19, R14, 0xfffffffe, RZ, 0xc0, !PT ;  /* 0xfffffffe0e13c812 */ /* 0x008fe200078ec0ff */
[----:B------:R-:W-:Y:S01]  /*b510*/  @!P2 IMAD.WIDE R14, R15, 0x4, R4 ;  /* 0x000000040f0ea825 */ /* 0x000fe200078e0204 */
[----:B------:R-:W-:-:S02]  /*b520*/  @!P5 LOP3.LUT R21, R10, 0xfffffffe, RZ, 0xc0, !PT ;  /* 0xfffffffe0a15d812 */ /* 0x000fc400078ec0ff */
[----:B------:R-:W-:Y:S01]  /*b530*/  @!P6 LOP3.LUT R23, R12, 0xfffffffe, RZ, 0xc0, !PT ;  /* 0xfffffffe0c17e812 */ /* 0x000fe200078ec0ff */
[----:B------:R-:W-:-:S04]  /*b540*/  @!P0 IMAD.WIDE R10, R11, 0x4, R4 ;  /* 0x000000040b0a8825 */ /* 0x000fc800078e0204 */
[--C-:B------:R-:W-:Y:S01]  /*b550*/  @!P1 IMAD.WIDE R12, R3, 0x4, R4.reuse ;  /* 0x00000004030c9825 */ /* 0x100fe200078e0204 */
[----:B------:R0:W-:Y:S03]  /*b560*/  @!P0 ST.E.64 desc[UR6][R10.64], R124 ;  /* 0x0000007c0a008985 */ /* 0x0001e6000c101b06 */
[--C-:B------:R-:W-:Y:S01]  /*b570*/  @!P3 IMAD.WIDE R16, R17, 0x4, R4.reuse ;  /* 0x000000041110b825 */ /* 0x100fe200078e0204 */
[----:B------:R0:W-:Y:S03]  /*b580*/  @!P1 ST.E.64 desc[UR6][R12.64], R128 ;  /* 0x000000800c009985 */ /* 0x0001e6000c101b06 */
[--C-:B------:R-:W-:Y:S01]  /*b590*/  @!P4 IMAD.WIDE R18, R19, 0x4, R4.reuse ;  /* 0x000000041312c825 */ /* 0x100fe200078e0204 */
[----:B------:R0:W-:Y:S03]  /*b5a0*/  @!P2 ST.E.64 desc[UR6][R14.64], R132 ;  /* 0x000000840e00a985 */ /* 0x0001e6000c101b06 */
[--C-:B------:R-:W-:Y:S01]  /*b5b0*/  @!P5 IMAD.WIDE R20, R21, 0x4, R4.reuse ;  /* 0x000000041514d825 */ /* 0x100fe200078e0204 */
[----:B------:R0:W-:Y:S03]  /*b5c0*/  @!P3 ST.E.64 desc[UR6][R16.64], R136 ;  /* 0x000000881000b985 */ /* 0x0001e6000c101b06 */
[----:B------:R-:W-:Y:S01]  /*b5d0*/  @!P6 IMAD.WIDE R4, R23, 0x4, R4 ;  /* 0x000000041704e825 */ /* 0x000fe200078e0204 */
[----:B------:R0:W-:Y:S04]  /*b5e0*/  @!P4 ST.E.64 desc[UR6][R18.64], R140 ;  /* 0x0000008c1200c985 */ /* 0x0001e8000c101b06 */
[----:B------:R0:W-:Y:S04]  /*b5f0*/  @!P5 ST.E.64 desc[UR6][R20.64], R144 ;  /* 0x000000901400d985 */ /* 0x0001e8000c101b06 */
[----:B------:R0:W-:Y:S02]  /*b600*/  @!P6 ST.E.64 desc[UR6][R4.64], R148 ;  /* 0x000000940400e985 */ /* 0x0001e4000c101b06 */
.L_x_35:
[----:B------:R-:W-:Y:S05]  /*b610*/  BSYNC B0 ;  /* 0x0000000000007941 */ /* 0x000fea0003800000 */
.L_x_34:
[----:B------:R-:W-:Y:S01]  /*b620*/  ISETP.GE.AND P0, PT, R9, R8, PT ;  /* 0x000000080900720c */ /* 0x000fe20003f06270 */
[----:B01----:R0:W1:Y:S04]  /*b630*/  SHFL.IDX PT, R5, R7, 0x1, 0x1c1f ;  /* 0x003c1f0007057f89 */ /* 0x00306800000e0000 */
[----:B----4-:R0:W2:Y:S08]  /*b640*/  SHFL.IDX PT, R4, R6, 0x1, 0x1c1f ;  /* 0x003c1f0006047f89 */ /* 0x0100b000000e0000 */
[----:B0-----:R-:W-:Y:S05]  /*b650*/  @P0 BRA `(.L_x_10) ;  /* 0x0000005400e00947 */ /* 0x001fea0003800000 */
[C---:B---3--:R-:W-:Y:S01]  /*b660*/  VIADD R0, R2.reuse, 0x8 ;  /* 0x0000000802007836 */ /* 0x048fe20000000000 */
[----:B------:R-:W-:Y:S01]  /*b670*/  ULDC UR4, c[0x0][0xac8] ;  /* 0x0002b20000047ab9 */ /* 0x000fe20000000800 */
[C---:B------:R-:W-:Y:S01]  /*b680*/  VIADD R3, R2.reuse, 0x10 ;  /* 0x0000001002037836 */ /* 0x040fe20000000000 */
[C---:B------:R-:W-:Y:S01]  /*b690*/  ISETP.GE.AND P0, PT, R2.reuse, UR4, PT ;  /* 0x0000000402007c0c */ /* 0x040fe2000bf06270 */
[----:B------:R-:W-:Y:S01]  /*b6a0*/  VIADD R12, R2, 0x18 ;  /* 0x00000018020c7836 */ /* 0x000fe20000000000 */
[----:B------:R-:W-:Y:S01]  /*b6b0*/  ISETP.GE.AND P1, PT, R0, UR4, PT ;  /* 0x0000000400007c0c */ /* 0x000fe2000bf26270 */
[----:B------:R-:W-:Y:S01]  /*b6c0*/  VIADD R13, R2, 0x20 ;  /* 0x00000020020d7836 */ /* 0x000fe20000000000 */
[----:B------:R-:W-:Y:S01]  /*b6d0*/  ISETP.GE.AND P2, PT, R3, UR4, PT ;  /* 0x0000000403007c0c */ /* 0x000fe2000bf46270 */
[----:B------:R-:W-:Y:S01]  /*b6e0*/  ULDC.64 UR6, c[0x0][0x208] ;  /* 0x0000820000067ab9 */ /* 0x000fe20000000a00 */
[----:B------:R-:W-:Y:S01]  /*b6f0*/  ISETP.GE.AND P5, PT, R12, UR4, PT ;  /* 0x000000040c007c0c */ /* 0x000fe2000bfa6270 */
[C---:B------:R-:W-:Y:S01]  /*b700*/  VIADD R14, R2.reuse, 0x38 ;  /* 0x00000038020e7836 */ /* 0x040fe20000000000 */
[----:B------:R-:W-:Y:S01]  /*b710*/  ISETP.GE.AND P6, PT, R13, UR4, PT ;  /* 0x000000040d007c0c */ /* 0x000fe2000bfc6270 */
[----:B------:R-:W-:-:S02]  /*b720*/  VIADD R15, R2, 0x40 ;  /* 0x00000040020f7836 */ /* 0x000fc40000000000 */
[C---:B------:R-:W-:Y:S02]  /*b730*/  VIADD R16, R2.reuse, 0x48 ;  /* 0x0000004802107836 */ /* 0x040fe40000000000 */
[--C-:B-12---:R-:W-:Y:S01]  /*b740*/  @!P0 IMAD.WIDE R6, R2, 0x4, R4.reuse ;  /* 0x0000000402068825 */ /* 0x106fe200078e0204 */
[----:B------:R-:W-:Y:S02]  /*b750*/  ISETP.GE.AND P3, PT, R15, UR4, PT ;  /* 0x000000040f007c0c */ /* 0x000fe4000bf66270 */
[----:B------:R-:W-:Y:S01]  /*b760*/  @!P1 LEA.HI R0, R0, R0, RZ, 0x1 ;  /* 0x0000000000009211 */ /* 0x000fe200078f08ff */
[----:B------:R-:W-:Y:S01]  /*b770*/  VIADD R18, R2, 0x50 ;  /* 0x0000005002127836 */ /* 0x000fe20000000000 */
[----:B------:R-:W-:Y:S01]  /*b780*/  @!P2 LEA.HI R3, R3, R3, RZ, 0x1 ;  /* 0x000000030303a211 */ /* 0x000fe200078f08ff */
[----:B------:R0:W-:Y:S01]  /*b790*/  @!P0 ST.E.64 desc[UR6][R6.64], R26 ;  /* 0x0000001a06008985 */ /* 0x0001e2000c101b06 */
[----:B------:R-:W-:Y:S01]  /*b7a0*/  @!P1 LOP3.LUT R9, R0, 0xfffffffe, RZ, 0xc0, !PT ;  /* 0xfffffffe00099812 */ /* 0x000fe200078ec0ff */
[C---:B------:R-:W-:Y:S01]  /*b7b0*/  VIADD R0, R2.reuse, 0x28 ;  /* 0x0000002802007836 */ /* 0x040fe20000000000 */
[----:B------:R-:W-:Y:S01]  /*b7c0*/  @!P2 LOP3.LUT R3, R3, 0xfffffffe, RZ, 0xc0, !PT ;  /* 0xfffffffe0303a812 */ /* 0x000fe200078ec0ff */
[----:B------:R-:W-:Y:S01]  /*b7d0*/  VIADD R19, R2, 0x58 ;  /* 0x0000005802137836 */ /* 0x000fe20000000000 */
[----:B------:R-:W-:Y:S01]  /*b7e0*/  ISETP.GE.AND P4, PT, R16, UR4, PT ;  /* 0x0000000410007c0c */ /* 0x000fe2000bf86270 */
[----:B------:R-:W-:Y:S01]  /*b7f0*/  @!P1 IMAD.WIDE R8, R9, 0x4, R4 ;  /* 0x0000000409089825 */ /* 0x000fe200078e0204 */
[----:B------:R-:W-:-:S02]  /*b800*/  ISETP.GE.AND P0, PT, R0, UR4, PT ;  /* 0x0000000400007c0c */ /* 0x000fc4000bf06270 */
[----:B------:R-:W-:Y:S01]  /*b810*/  @!P5 LEA.HI R12, R12, R12, RZ, 0x1 ;  /* 0x0000000c0c0cd211 */ /* 0x000fe200078f08ff */
[----:B------:R-:W-:Y:S01]  /*b820*/  @!P2 IMAD.WIDE R10, R3, 0x4, R4 ;  /* 0x00000004030aa825 */ /* 0x000fe200078e0204 */
[C---:B------:R-:W-:Y:S01]  /*b830*/  IADD3 R3, R2.reuse, 0x30, RZ ;  /* 0x0000003002037810 */ /* 0x040fe20007ffe0ff */
[----:B------:R1:W-:Y:S01]  /*b840*/  @!P1 ST.E.64 desc[UR6][R8.64], R30 ;  /* 0x0000001e08009985 */ /* 0x0003e2000c101b06 */
[----:B------:R-:W-:Y:S01]  /*b850*/  @!P6 LEA.HI R13, R13, R13, RZ, 0x1 ;  /* 0x0000000d0d0de211 */ /* 0x000fe200078f08ff */
[----:B------:R-:W-:Y:S01]  /*b860*/  VIADD R20, R2, 0x80 ;  /* 0x0000008002147836 */ /* 0x000fe20000000000 */
[----:B------:R-:W-:Y:S01]  /*b870*/  ISETP.GE.AND P1, PT, R3, UR4, PT ;  /* 0x0000000403007c0c */ /* 0x000fe2000bf26270 */
[----:B------:R2:W-:Y:S01]  /*b880*/  @!P2 ST.E.64 desc[UR6][R10.64], R34 ;  /* 0x000000220a00a985 */ /* 0x0005e2000c101b06 */
[----:B------:R-:W-:Y:S02]  /*b890*/  ISETP.GE.AND P2, PT, R14, UR4, PT ;  /* 0x000000040e007c0c */ /* 0x000fe4000bf46270 */
[----:B0-----:R-:W-:-:S02]  /*b8a0*/  @!P5 LOP3.LUT R7, R12, 0xfffffffe, RZ, 0xc0, !PT ;  /* 0xfffffffe0c07d812 */ /* 0x001fc400078ec0ff */
[----:B------:R-:W-:Y:S02]  /*b8b0*/  @!P0 LEA.HI R0, R0, R0, RZ, 0x1 ;  /* 0x0000000000008211 */ /* 0x000fe400078f08ff */
[----:B------:R-:W-:Y:S01]  /*b8c0*/  @!P3 LEA.HI R15, R15, R15, RZ, 0x1 ;  /* 0x0000000f0f0fb211 */ /* 0x000fe200078f08ff */
[--C-:B------:R-:W-:Y:S01]  /*b8d0*/  @!P5 IMAD.WIDE R6, R7, 0x4, R4.reuse ;  /* 0x000000040706d825 */ /* 0x100fe200078e0204 */
[----:B------:R-:W-:Y:S02]  /*b8e0*/  @!P4 LEA.HI R16, R16, R16, RZ, 0x1 ;  /* 0x000000101010c211 */ /* 0x000fe400078f08ff */
[----:B-1----:R-:W-:Y:S02]  /*b8f0*/  @!P6 LOP3.LUT R9, R13, 0xfffffffe, RZ, 0xc0, !PT ;  /* 0xfffffffe0d09e812 */ /* 0x002fe400078ec0ff */
[----:B------:R-:W-:Y:S01]  /*b900*/  @!P3 LOP3.LUT R15, R15, 0xfffffffe, RZ, 0xc0, !PT ;  /* 0xfffffffe0f0fb812 */ /* 0x000fe200078ec0ff */
[----:B------:R0:W-:Y:S01]  /*b910*/  @!P5 ST.E.64 desc[UR6][R6.64], R38 ;  /* 0x000000260600d985 */ /* 0x0001e2000c101b06 */
[----:B--2---:R-:W-:Y:S01]  /*b920*/  @!P1 LEA.HI R10, R3, R3, RZ, 0x1 ;  /* 0x00000003030a9211 */ /* 0x004fe200078f08ff */
[----:B------:R-:W-:Y:S01]  /*b930*/  @!P6 IMAD.WIDE R8, R9, 0x4, R4 ;  /* 0x000000040908e825 */ /* 0x000fe200078e0204 */
[----:B------:R-:W-:-:S02]  /*b940*/  @!P2 LEA.HI R14, R14, R14, RZ, 0x1 ;  /* 0x0000000e0e0ea211 */ /* 0x000fc400078f08ff */
[----:B------:R-:W-:Y:S01]  /*b950*/  @!P0 LOP3.LUT R3, R0, 0xfffffffe, RZ, 0xc0, !PT ;  /* 0xfffffffe00038812 */ /* 0x000fe200078ec0ff */
[----:B------:R-:W-:Y:S01]  /*b960*/  VIADD R0, R2, 0x60 ;  /* 0x0000006002007836 */ /* 0x000fe20000000000 */
[----:B------:R-:W-:Y:S01]  /*b970*/  @!P1 LOP3.LUT R11, R10, 0xfffffffe, RZ, 0xc0, !PT ;  /* 0xfffffffe0a0b9812 */ /* 0x000fe200078ec0ff */
[----:B------:R1:W-:Y:S01]  /*b980*/  @!P6 ST.E.64 desc[UR6][R8.64], R42 ;  /* 0x0000002a0800e985 */ /* 0x0003e2000c101b06 */
[----:B------:R-:W-:Y:S02]  /*b990*/  @!P2 LOP3.LUT R13, R14, 0xfffffffe, RZ, 0xc0, !PT ;  /* 0xfffffffe0e0da812 */ /* 0x000fe400078ec0ff */
[----:B------:R-:W-:Y:S01]  /*b9a0*/  @!P4 LOP3.LUT R17, R16, 0xfffffffe, RZ, 0xc0, !PT ;  /* 0xfffffffe1011c812 */ /* 0x000fe200078ec0ff */
[----:B------:R-:W-:Y:S01]  /*b9b0*/  VIADD R16, R2, 0x70 ;  /* 0x0000007002107836 */ /* 0x000fe20000000000 */
[----:B------:R-:W-:Y:S01]  /*b9c0*/  ISETP.GE.AND P5, PT, R18, UR4, PT ;  /* 0x0000000412007c0c */ /* 0x000fe2000bfa6270 */
[----:B0-----:R-:W-:Y:S01]  /*b9d0*/  @!P0 IMAD.WIDE R6, R3, 0x4, R4 ;  /* 0x0000000403068825 */ /* 0x001fe200078e0204 */
[----:B------:R-:W-:-:S02]  /*b9e0*/  ISETP.GE.AND P6, PT, R19, UR4, PT ;  /* 0x0000000413007c0c */ /* 0x000fc4000bfc6270 */
[----:B------:R-:W-:Y:S02]  /*b9f0*/  IADD3 R3, R2, 0x68, RZ ;  /* 0x0000006802037810 */ /* 0x000fe40007ffe0ff */
[----:B------:R0:W-:Y:S01]  /*ba00*/  @!P0 ST.E.64 desc[UR6][R6.64], R46 ;  /* 0x0000002e06008985 */ /* 0x0001e2000c101b06 */
[----:B------:R-:W-:Y:S01]  /*ba10*/  ISETP.GE.AND P0, PT, R20, UR4, PT ;  /* 0x0000000414007c0c */ /* 0x000fe2000bf06270 */
[----:B-1----:R-:W-:-:S04]  /*ba20*/  @!P1 IMAD.WIDE R8, R11, 0x4, R4 ;  /* 0x000000040b089825 */ /* 0x002fc800078e0204 */
[--C-:B------:R-:W-:Y:S01]  /*ba30*/  @!P2 IMAD.WIDE R10, R13, 0x4, R4.reuse ;  /* 0x000000040d0aa825 */ /* 0x100fe200078e0204 */
[----:B------:R1:W-:Y:S01]  /*ba40*/  @!P1 ST.E.64 desc[UR6][R8.64], R50 ;  /* 0x0000003208009985 */ /* 0x0003e2000c101b06 */
[----:B------:R-:W-:Y:S02]  /*ba50*/  @!P5 LEA.HI R18, R18, R18, RZ, 0x1 ;  /* 0x000000121212d211 */ /* 0x000fe400078f08ff */
[--C-:B------:R-:W-:Y:S01]  /*ba60*/  @!P3 IMAD.WIDE R12, R15, 0x4, R4.reuse ;  /* 0x000000040f0cb825 */ /* 0x100fe200078e0204 */
[----:B------:R2:W-:Y:S01]  /*ba70*/  @!P2 ST.E.64 desc[UR6][R10.64], R54 ;  /* 0x000000360a00a985 */ /* 0x0005e2000c101b06 */
[----:B------:R-:W-:Y:S02]  /*ba80*/  ISETP.GE.AND P2, PT, R16, UR4, PT ;  /* 0x0000000410007c0c */ /* 0x000fe4000bf46270 */
[----:B------:R-:W-:Y:S01]  /*ba90*/  @!P4 IMAD.WIDE R14, R17, 0x4, R4 ;  /* 0x00000004110ec825 */ /* 0x000fe200078e0204 */
[----:B------:R3:W-:Y:S01]  /*baa0*/  @!P3 ST.E.64 desc[UR6][R12.64], R58 ;  /* 0x0000003a0c00b985 */ /* 0x0007e2000c101b06 */
[----:B------:R-:W-:-:S02]  /*bab0*/  ISETP.GE.AND P3, PT, R3, UR4, PT ;  /* 0x0000000403007c0c */ /* 0x000fc4000bf66270 */
[----:B------:R-:W-:Y:S01]  /*bac0*/  VIADD R17, R2, 0x78 ;  /* 0x0000007802117836 */ /* 0x000fe20000000000 */
[----:B------:R4:W-:Y:S01]  /*bad0*/  @!P4 ST.E.64 desc[UR6][R14.64], R62 ;  /* 0x0000003e0e00c985 */ /* 0x0009e2000c101b06 */
[----:B------:R-:W-:Y:S02]  /*bae0*/  ISETP.GE.AND P4, PT, R0, UR4, PT ;  /* 0x0000000400007c0c */ /* 0x000fe4000bf86270 */
[----:B------:R-:W-:Y:S02]  /*baf0*/  @!P6 LEA.HI R19, R19, R19, RZ, 0x1 ;  /* 0x000000131313e211 */ /* 0x000fe400078f08ff */
[----:B------:R-:W-:Y:S02]  /*bb00*/  ISETP.GE.AND P1, PT, R17, UR4, PT ;  /* 0x0000000411007c0c */ /* 0x000fe4000bf26270 */
[----:B0-----:R-:W-:Y:S01]  /*bb10*/  @!P5 LOP3.LUT R7, R18, 0xfffffffe, RZ, 0xc0, !PT ;  /* 0xfffffffe1207d812 */ /* 0x001fe200078ec0ff */
[C---:B------:R-:W-:Y:S01]  /*bb20*/  VIADD R18, R2.reuse, 0x88 ;  /* 0x0000008802127836 */ /* 0x040fe20000000000 */
[----:B-1----:R-:W-:Y:S01]  /*bb30*/  @!P6 LOP3.LUT R9, R19, 0xfffffffe, RZ, 0xc0, !PT ;  /* 0xfffffffe1309e812 */ /* 0x002fe200078ec0ff */
[----:B------:R-:W-:Y:S01]  /*bb40*/  VIADD R19, R2, 0x90 ;  /* 0x0000009002137836 */ /* 0x000fe20000000000 */
[----:B--2---:R-:W-:Y:S01]  /*bb50*/  @!P3 LEA.HI R10, R3, R3, RZ, 0x1 ;  /* 0x00000003030ab211 */ /* 0x004fe200078f08ff */
[----:B------:R-:W-:Y:S01]  /*bb60*/  @!P5 IMAD.WIDE R6, R7, 0x4, R4 ;  /* 0x000000040706d825 */ /* 0x000fe200078e0204 */
[----:B------:R-:W-:-:S02]  /*bb70*/  @!P2 LEA.HI R16, R16, R16, RZ, 0x1 ;  /* 0x000000101010a211 */ /* 0x000fc400078f08ff */
[----:B------:R-:W-:Y:S01]  /*bb80*/  @!P4 LEA.HI R0, R0, R0, RZ, 0x1 ;  /* 0x000000000000c211 */ /* 0x000fe200078f08ff */
[----:B------:R-:W-:Y:S01]  /*bb90*/  @!P6 IMAD.WIDE R8, R9, 0x4, R4 ;  /* 0x000000040908e825 */ /* 0x000fe200078e0204 */
[----:B------:R-:W-:Y:S01]  /*bba0*/  @!P0 LEA.HI R20, R20, R20, RZ, 0x1 ;  /* 0x0000001414148211 */ /* 0x000fe200078f08ff */
[----:B------:R0:W-:Y:S01]  /*bbb0*/  @!P5 ST.E.64 desc[UR6][R6.64], R66 ;  /* 0x000000420600d985 */ /* 0x0001e2000c101b06 */
[----:B------:R-:W-:Y:S02]  /*bbc0*/  @!P1 LEA.HI R17, R17, R17, RZ, 0x1 ;  /* 0x0000001111119211 */ /* 0x000fe400078f08ff */
[----:B------:R-:W-:Y:S01]  /*bbd0*/  @!P4 LOP3.LUT R3, R0, 0xfffffffe, RZ, 0xc0, !PT ;  /* 0xfffffffe0003c812 */ /* 0x000fe200078ec0ff */
[----:B------:R1:W-:Y:S01]  /*bbe0*/  @!P6 ST.E.64 desc[UR6][R8.64], R70 ;  /* 0x000000460800e985 */ /* 0x0003e2000c101b06 */
[----:B------:R-:W-:Y:S01]  /*bbf0*/  @!P3 LOP3.LUT R11, R10, 0xfffffffe, RZ, 0xc0, !PT ;  /* 0xfffffffe0a0bb812 */ /* 0x000fe200078ec0ff */
[----:B------:R-:W-:Y:S01]  /*bc00*/  VIADD R0, R2, 0x98 ;  /* 0x0000009802007836 */ /* 0x000fe20000000000 */
[----:B---3--:R-:W-:Y:S01]  /*bc10*/  @!P2 LOP3.LUT R13, R16, 0xfffffffe, RZ, 0xc0, !PT ;  /* 0xfffffffe100da812 */ /* 0x008fe200078ec0ff */
[----:B------:R-:W-:Y:S01]  /*bc20*/  VIADD R16, R2, 0xa8 ;  /* 0x000000a802107836 */ /* 0x000fe20000000000 */
[----:B------:R-:W-:-:S02]  /*bc30*/  @!P1 LOP3.LUT R17, R17, 0xfffffffe, RZ, 0xc0, !PT ;  /* 0xfffffffe11119812 */ /* 0x000fc400078ec0ff */
[----:B----4-:R-:W-:Y:S01]  /*bc40*/  @!P0 LOP3.LUT R15, R20, 0xfffffffe, RZ, 0xc0, !PT ;  /* 0xfffffffe140f8812 */ /* 0x010fe200078ec0ff */
[----:B------:R-:W-:Y:S01]  /*bc50*/  VIADD R20, R2, 0xb8 ;  /* 0x000000b802147836 */ /* 0x000fe20000000000 */
[----:B------:R-:W-:Y:S01]  /*bc60*/  ISETP.GE.AND P6, PT, R18, UR4, PT ;  /* 0x0000000412007c0c */ /* 0x000fe2000bfc6270 */
[--C-:B0-----:R-:W-:Y:S01]  /*bc70*/  @!P4 IMAD.WIDE R6, R3, 0x4, R4.reuse ;  /* 0x000000040306c825 */ /* 0x101fe200078e0204 */
[----:B------:R-:W-:Y:S02]  /*bc80*/  ISETP.GE.AND P5, PT, R19, UR4, PT ;  /* 0x0000000413007c0c */ /* 0x000fe4000bfa6270 */
[----:B------:R-:W-:Y:S01]  /*bc90*/  IADD3 R3, R2, 0xa0, RZ ;  /* 0x000000a002037810 */ /* 0x000fe20007ffe0ff */
[--C-:B-1----:R-:W-:Y:S01]  /*bca0*/  @!P3 IMAD.WIDE R8, R11, 0x4, R4.reuse ;  /* 0x000000040b08b825 */ /* 0x102fe200078e0204 */
[----:B------:R0:W-:Y:S02]  /*bcb0*/  @!P4 ST.E.64 desc[UR6][R6.64], R74 ;  /* 0x0000004a0600c985 */ /* 0x0001e4000c101b06 */
[----:B------:R-:W-:Y:S01]  /*bcc0*/  ISETP.GE.AND P4, PT, R3, UR4, PT ;  /* 0x0000000403007c0c */ /* 0x000fe2000bf86270 */
[----:B------:R-:W-:Y:S01]  /*bcd0*/  @!P2 IMAD.WIDE R10, R13, 0x4, R4 ;  /* 0x000000040d0aa825 */ /* 0x000fe200078e0204 */
[----:B------:R1:W-:Y:S01]  /*bce0*/  @!P3 ST.E.64 desc[UR6][R8.64], R78 ;  /* 0x0000004e0800b985 */ /* 0x0003e2000c101b06 */
[----:B------:R-:W-:-:S02]  /*bcf0*/  ISETP.GE.AND P3, PT, R16, UR4, PT ;  /* 0x0000000410007c0c */ /* 0x000fc4000bf66270 */
[--C-:B------:R-:W-:Y:S01]  /*bd00*/  @!P1 IMAD.WIDE R12, R17, 0x4, R4.reuse ;  /* 0x00000004110c9825 */ /* 0x100fe200078e0204 */
[----:B------:R2:W-:Y:S01]  /*bd10*/  @!P2 ST.E.64 desc[UR6][R10.64], R82 ;  /* 0x000000520a00a985 */ /* 0x0005e2000c101b06 */
[----:B------:R-:W-:Y:S02]  /*bd20*/  @!P6 LEA.HI R18, R18, R18, RZ, 0x1 ;  /* 0x000000121212e211 */ /* 0x000fe400078f08ff */
[----:B------:R-:W-:Y:S01]  /*bd30*/  @!P0 IMAD.WIDE R14, R15, 0x4, R4 ;  /* 0x000000040f0e8825 */ /* 0x000fe200078e0204 */
[----:B------:R3:W-:Y:S01]  /*bd40*/  @!P1 ST.E.64 desc[UR6][R12.64], R86 ;  /* 0x000000560c009985 */ /* 0x0007e2000c101b06 */
[----:B------:R-:W-:Y:S02]  /*bd50*/  ISETP.GE.AND P1, PT, R20, UR4, PT ;  /* 0x0000000414007c0c */ /* 0x000fe4000bf26270 */
[----:B------:R-:W-:Y:S01]  /*bd60*/  VIADD R17, R2, 0xb0 ;  /* 0x000000b002117836 */ /* 0x000fe20000000000 */
[----:B------:R4:W-:Y:S01]  /*bd70*/  @!P0 ST.E.64 desc[UR6][R14.64], R90 ;  /* 0x0000005a0e008985 */ /* 0x0009e2000c101b06 */
[----:B------:R-:W-:-:S02]  /*bd80*/  ISETP.GE.AND P0, PT, R0, UR4, PT ;  /* 0x0000000400007c0c */ /* 0x000fc4000bf06270 */
        /* <DEDUP_REMOVED lines=28> */
[----:B------:R0:W-:Y:S01]  /*bf50*/  @!P0 ST.E.64 desc[UR6][R6.64], R102 ;  /* 0x0000006606008985 */ /* 0x0001e2000c101b06 */
[----:B------:R-:W-:Y:S02]  /*bf60*/  ISETP.GE.AND P0, PT, R0, UR4, PT ;  /* 0x0000000400007c0c */ /* 0x000fe4000bf06270 */
[----:B------:R-:W-:Y:S01]  /*bf70*/  @!P3 IMAD.WIDE R10, R13, 0x4, R4 ;  /* 0x000000040d0ab825 */ /* 0x000fe200078e0204 */
[----:B------:R1:W-:Y:S01]  /*bf80*/  @!P4 ST.E.64 desc[UR6][R8.64], R106 ;  /* 0x0000006a0800c985 */ /* 0x0003e2000c101b06 */
[----:B------:R-:W-:-:S02]  /*bf90*/  ISETP.GE.AND P4, PT, R20, UR4, PT ;  /* 0x0000000414007c0c */ /* 0x000fc4000bf86270 */
[--C-:B------:R-:W-:Y:S01]  /*bfa0*/  @!P2 IMAD.WIDE R12, R17, 0x4, R4.reuse ;  /* 0x00000004110ca825 */ /* 0x100fe200078e0204 */
[----:B------:R2:W-:Y:S01]  /*bfb0*/  @!P3 ST.E.64 desc[UR6][R10.64], R110 ;  /* 0x0000006e0a00b985 */ /* 0x0005e2000c101b06 */
[----:B------:R-:W-:Y:S02]  /*bfc0*/  @!P5 LEA.HI R18, R18, R18, RZ, 0x1 ;  /* 0x000000121212d211 */ /* 0x000fe400078f08ff */
[----:B------:R-:W-:Y:S01]  /*bfd0*/  @!P1 IMAD.WIDE R14, R15, 0x4, R4 ;  /* 0x000000040f0e9825 */ /* 0x000fe200078e0204 */
[----:B------:R-:W-:Y:S01]  /*bfe0*/  @!P2 ST.E.64 desc[UR6][R12.64], R114 ;  /* 0x000000720c00a985 */ /* 0x000fe2000c101b06 */
[----:B------:R-:W-:Y:S02]  /*bff0*/  ISETP.GE.AND P2, PT, R16, UR4, PT ;  /* 0x0000000410007c0c */ /* 0x000fe4000bf46270 */
[C---:B------:R-:W-:Y:S01]  /*c000*/  VIADD R17, R2.reuse, 0xe8 ;  /* 0x000000e802117836 */ /* 0x040fe20000000000 */
[----:B------:R-:W-:Y:S01]  /*c010*/  @!P1 ST.E.64 desc[UR6][R14.64], R118 ;  /* 0x000000760e009985 */ /* 0x000fe2000c101b06 */
[----:B------:R-:W-:Y:S01]  /*c020*/  ISETP.GE.AND P1, PT, R3, UR4, PT ;  /* 0x0000000403007c0c */ /* 0x000fe2000bf26270 */
[----:B------:R-:W-:Y:S01]  /*c030*/  VIADD R2, R2, 0xf8 ;  /* 0x000000f802027836 */ /* 0x000fe20000000000 */
[----:B0-----:R-:W-:-:S02]  /*c040*/  @!P5 LOP3.LUT R7, R18, 0xfffffffe, RZ, 0xc0, !PT ;  /* 0xfffffffe1207d812 */ /* 0x001fc400078ec0ff */
[----:B------:R-:W-:Y:S02]  /*c050*/  @!P6 LEA.HI R19, R19, R19, RZ, 0x1 ;  /* 0x000000131313e211 */ /* 0x000fe400078f08ff */
[----:B------:R-:W-:Y:S01]  /*c060*/  ISETP.GE.AND P3, PT, R17, UR4, PT ;  /* 0x0000000411007c0c */ /* 0x000fe2000bf66270 */
[--C-:B------:R-:W-:Y:S01]  /*c070*/  @!P5 IMAD.WIDE R6, R7, 0x4, R4.reuse ;  /* 0x000000040706d825 */ /* 0x100fe200078e0204 */
[----:B------:R-:W-:Y:S02]  /*c080*/  @!P0 LEA.HI R0, R0, R0, RZ, 0x1 ;  /* 0x0000000000008211 */ /* 0x000fe400078f08ff */
[----:B-1----:R-:W-:Y:S02]  /*c090*/  @!P6 LOP3.LUT R9, R19, 0xfffffffe, RZ, 0xc0, !PT ;  /* 0xfffffffe1309e812 */ /* 0x002fe400078ec0ff */
[----:B------:R0:W-:Y:S01]  /*c0a0*/  @!P5 ST.E.64 desc[UR6][R6.64], R122 ;  /* 0x0000007a0600d985 */ /* 0x0001e2000c101b06 */
[----:B--2---:R-:W-:Y:S02]  /*c0b0*/  @!P1 LEA.HI R10, R3, R3, RZ, 0x1 ;  /* 0x00000003030a9211 */ /* 0x004fe400078f08ff */
[----:B------:R-:W-:Y:S01]  /*c0c0*/  @!P0 LOP3.LUT R3, R0, 0xfffffffe, RZ, 0xc0, !PT ;  /* 0xfffffffe00038812 */ /* 0x000fe200078ec0ff */
[----:B------:R-:W-:Y:S01]  /*c0d0*/  @!P6 IMAD.WIDE R8, R9, 0x4, R4 ;  /* 0x000000040908e825 */ /* 0x000fe200078e0204 */
[----:B------:R-:W-:-:S02]  /*c0e0*/  @!P2 LEA.HI R16, R16, R16, RZ, 0x1 ;  /* 0x000000101010a211 */ /* 0x000fc400078f08ff */
[----:B------:R-:W-:Y:S02]  /*c0f0*/  @!P3 LEA.HI R17, R17, R17, RZ, 0x1 ;  /* 0x000000111111b211 */ /* 0x000fe400078f08ff */
[----:B------:R1:W-:Y:S01]  /*c100*/  @!P6 ST.E.64 desc[UR6][R8.64], R126 ;  /* 0x0000007e0800e985 */ /* 0x0003e2000c101b06 */
[----:B------:R-:W-:Y:S02]  /*c110*/  @!P4 LEA.HI R20, R20, R20, RZ, 0x1 ;  /* 0x000000141414c211 */ /* 0x000fe400078f08ff */
[----:B------:R-:W-:Y:S01]  /*c120*/  @!P1 LOP3.LUT R11, R10, 0xfffffffe, RZ, 0xc0, !PT ;  /* 0xfffffffe0a0b9812 */ /* 0x000fe200078ec0ff */
[----:B0-----:R-:W-:Y:S01]  /*c130*/  @!P0 IMAD.WIDE R6, R3, 0x4, R4 ;  /* 0x0000000403068825 */ /* 0x001fe200078e0204 */
[----:B------:R-:W-:Y:S02]  /*c140*/  @!P2 LOP3.LUT R13, R16, 0xfffffffe, RZ, 0xc0, !PT ;  /* 0xfffffffe100da812 */ /* 0x000fe400078ec0ff */
[----:B------:R-:W-:Y:S02]  /*c150*/  @!P3 LOP3.LUT R17, R17, 0xfffffffe, RZ, 0xc0, !PT ;  /* 0xfffffffe1111b812 */ /* 0x000fe400078ec0ff */
[----:B------:R0:W-:Y:S01]  /*c160*/  @!P0 ST.E.64 desc[UR6][R6.64], R130 ;  /* 0x0000008206008985 */ /* 0x0001e2000c101b06 */
[----:B------:R-:W-:-:S02]  /*c170*/  ISETP.GE.AND P0, PT, R2, UR4, PT ;  /* 0x0000000402007c0c */ /* 0x000fc4000bf06270 */
[----:B------:R-:W-:Y:S01]  /*c180*/  @!P4 LOP3.LUT R15, R20, 0xfffffffe, RZ, 0xc0, !PT ;  /* 0xfffffffe140fc812 */ /* 0x000fe200078ec0ff */
[----:B-1----:R-:W-:-:S04]  /*c190*/  @!P1 IMAD.WIDE R8, R11, 0x4, R4 ;  /* 0x000000040b089825 */ /* 0x002fc800078e0204 */
[--C-:B------:R-:W-:Y:S01]  /*c1a0*/  @!P2 IMAD.WIDE R10, R13, 0x4, R4.reuse ;  /* 0x000000040d0aa825 */ /* 0x100fe200078e0204 */
[----:B------:R0:W-:Y:S03]  /*c1b0*/  @!P1 ST.E.64 desc[UR6][R8.64], R134 ;  /* 0x0000008608009985 */ /* 0x0001e6000c101b06 */
[--C-:B------:R-:W-:Y:S01]  /*c1c0*/  @!P3 IMAD.WIDE R12, R17, 0x4, R4.reuse ;  /* 0x00000004110cb825 */ /* 0x100fe200078e0204 */
[----:B------:R0:W-:Y:S03]  /*c1d0*/  @!P2 ST.E.64 desc[UR6][R10.64], R138 ;  /* 0x0000008a0a00a985 */ /* 0x0001e6000c101b06 */
[----:B------:R-:W-:Y:S01]  /*c1e0*/  @!P4 IMAD.WIDE R14, R15, 0x4, R4 ;  /* 0x000000040f0ec825 */ /* 0x000fe200078e0204 */
[----:B------:R0:W-:Y:S04]  /*c1f0*/  @!P3 ST.E.64 desc[UR6][R12.64], R142 ;  /* 0x0000008e0c00b985 */ /* 0x0001e8000c101b06 */
[----:B------:R0:W-:Y:S01]  /*c200*/  @!P4 ST.E.64 desc[UR6][R14.64], R146 ;  /* 0x000000920e00c985 */ /* 0x0001e2000c101b06 */
[----:B------:R-:W-:Y:S05]  /*c210*/  @P0 BRA `(.L_x_10) ;  /* 0x0000004800f00947 */ /* 0x000fea0003800000 */
[----:B------:R-:W-:Y:S01]  /*c220*/  LEA.HI R2, R2, R2, RZ, 0x1 ;  /* 0x0000000202027211 */ /* 0x000fe200078f08ff */
[----:B------:R-:W-:-:S03]  /*c230*/  ULDC.64 UR4, c[0x0][0x208] ;  /* 0x0000820000047ab9 */ /* 0x000fc60000000a00 */
[----:B------:R-:W-:-:S05]  /*c240*/  LOP3.LUT R3, R2, 0xfffffffe, RZ, 0xc0, !PT ;  /* 0xfffffffe02037812 */ /* 0x000fca00078ec0ff */
[----:B------:R-:W-:-:S05]  /*c250*/  IMAD.WIDE R4, R3, 0x4, R4 ;  /* 0x0000000403047825 */ /* 0x000fca00078e0204 */
[----:B------:R1:W-:Y:S01]  /*c260*/  ST.E.64 desc[UR4][R4.64], R150 ;  /* 0x0000009604007985 */ /* 0x0003e2000c101b04 */
[----:B------:R-:W-:Y:S05]  /*c270*/  BRA `(.L_x_10) ;  /* 0x0000004800d87947 */ /* 0x000fea0003800000 */
.L_x_33:
[----:B------:R-:W0:Y:S02]  /*c280*/  S2R R0, SR_TID.X ;  /* 0x0000000000007919 */ /* 0x000e240000002100 */
[----:B0-----:R-:W-:-:S05]  /*c290*/  VIADD R2, R0, 0xffffff80 ;  /* 0xffffff8000027836 */ /* 0x001fca0000000000 */
[----:B------:R-:W-:-:S13]  /*c2a0*/  ISETP.GT.AND P0, PT, R2, 0x7f, PT ;  /* 0x0000007f0200780c */ /* 0x000fda0003f04270 */
[----:B------:R-:W-:Y:S05]  /*c2b0*/  @P0 BRA `(.L_x_10) ;  /* 0x0000004800c80947 */ /* 0x000fea0003800000 */
[----:B------:R-:W0:Y:S01]  /*c2c0*/  S2R R3, SR_CTAID.X ;  /* 0x0000000000037919 */ /* 0x000e220000002500 */
[----:B------:R-:W1:Y:S01]  /*c2d0*/  LDC R6, c[0x0][0xbe8] ;  /* 0x0002fa00ff067b82 */ /* 0x000e620000000800 */
[----:B------:R-:W-:Y:S01]  /*c2e0*/  ULDC UR4, c[0x0][0xa88] ;  /* 0x0002a20000047ab9 */ /* 0x000fe20000000800 */
[----:B0-----:R-:W-:Y:S02]  /*c2f0*/  IMAD R0, R3, 0x80, R0 ;  /* 0x0000008003007824 */ /* 0x001fe400078e0200 */
[----:B-1----:R-:W-:-:S03]  /*c300*/  IMAD R3, R6, UR4, RZ ;  /* 0x0000000406037c24 */ /* 0x002fc6000f8e02ff */
[----:B------:R-:W-:-:S04]  /*c310*/  IADD3 R0, R0, -0x80, RZ ;  /* 0xffffff8000007810 */ /* 0x000fc80007ffe0ff */
[----:B------:R-:W-:-:S13]  /*c320*/  ISETP.GE.AND P0, PT, R0, R3, PT ;  /* 0x000000030000720c */ /* 0x000fda0003f06270 */
[----:B------:R-:W-:Y:S05]  /*c330*/  @P0 BRA `(.L_x_10) ;  /* 0x0000004800a80947 */ /* 0x000fea0003800000 */
[----:B------:R-:W-:Y:S01]  /*c340*/  ISETP.NE.AND P0, PT, R6, 0x1, PT ;  /* 0x000000010600780c */ /* 0x000fe20003f05270 */
[----:B------:R-:W0:Y:S01]  /*c350*/  S2UR UR4, SR_CTAID.Z ;  /* 0x00000000000479c3 */ /* 0x000e220000002700 */
[----:B------:R-:W-:Y:S01]  /*c360*/  SHF.R.S32.HI R5, RZ, 0x1f, R18 ;  /* 0x0000001fff057819 */ /* 0x000fe20000011412 */
[----:B------:R-:W-:Y:S01]  /*c370*/  ULDC.64 UR6, c[0x0][0xbd0] ;  /* 0x0002f40000067ab9 */ /* 0x000fe20000000a00 */
[----:B------:R-:W-:Y:S01]  /*c380*/  ULDC.64 UR10, c[0x0][0x208] ;  /* 0x00008200000a7ab9 */ /* 0x000fe20000000a00 */
[----:B------:R-:W-:-:S04]  /*c390*/  IMAD.WIDE.U32 R2, R18, UR6, RZ ;  /* 0x0000000612027c25 */ /* 0x000fc8000f8e00ff */
[----:B------:R-:W1:Y:S01]  /*c3a0*/  LDC.64 R12, c[0x0][0xbd8] ;  /* 0x0002f600ff0c7b82 */ /* 0x000e620000000a00 */
[----:B------:R-:W-:-:S04]  /*c3b0*/  IMAD R5, R5, UR6, RZ ;  /* 0x0000000605057c24 */ /* 0x000fc8000f8e02ff */
[----:B------:R-:W-:Y:S02]  /*c3c0*/  IMAD R5, R18, UR7, R5 ;  /* 0x0000000712057c24 */ /* 0x000fe4000f8e0205 */
[----:B------:R-:W-:Y:S01]  /*c3d0*/  IMAD.MOV R18, RZ, RZ, -R18 ;  /* 0x000000ffff127224 */ /* 0x000fe200078e0a12 */
[----:B------:R-:W2:Y:S01]  /*c3e0*/  @P0 LDC R9, c[0x0][0xbec] ;  /* 0x0002fb00ff090b82 */ /* 0x000ea20000000800 */
[----:B------:R-:W-:Y:S02]  /*c3f0*/  IMAD.IADD R3, R3, 0x1, R5 ;  /* 0x0000000103037824 */ /* 0x000fe400078e0205 */
[----:B------:R-:W-:-:S05]  /*c400*/  IMAD.MOV.U32 R5, RZ, RZ, R0 ;  /* 0x000000ffff057224 */ /* 0x000fca00078e0000 */
[----:B------:R-:W3:Y:S01]  /*c410*/  S2UR UR8, SR_CTAID.Y ;  /* 0x00000000000879c3 */ /* 0x000ee20000002600 */
[----:B0-----:R-:W-:-:S07]  /*c420*/  USHF.R.S32.HI UR5, URZ, 0x1f, UR4 ;  /* 0x0000001f3f057899 */ /* 0x001fce0008011404 */
[----:B------:R-:W3:Y:S01]  /*c430*/  LDC R7, c[0x0][0xc50] ;  /* 0x00031400ff077b82 */ /* 0x000ee20000000800 */
[C---:B-1----:R-:W-:Y:S02]  /*c440*/  IMAD R8, R12.reuse, UR5, RZ ;  /* 0x000000050c087c24 */ /* 0x042fe4000f8e02ff */
[----:B------:R-:W-:-:S04]  /*c450*/  IMAD.WIDE.U32 R2, R12, UR4, R2 ;  /* 0x000000040c027c25 */ /* 0x000fc8000f8e0002 */
[----:B------:R-:W-:Y:S01]  /*c460*/  IMAD R13, R13, UR4, R8 ;  /* 0x000000040d0d7c24 */ /* 0x000fe2000f8e0208 */
[----:B------:R-:W0:Y:S01]  /*c470*/  @P0 LDC R11, c[0x0][0xbf0] ;  /* 0x0002fc00ff0b0b82 */ /* 0x000e220000000800 */
[----:B--2---:R-:W-:Y:S01]  /*c480*/  @P0 IMAD.HI.U32 R4, R0, R9, RZ ;  /* 0x0000000900040227 */ /* 0x004fe200078e00ff */
[----:B------:R-:W-:-:S03]  /*c490*/  ULDC.64 UR4, c[0x0][0xbe0] ;  /* 0x0002f80000047ab9 */ /* 0x000fc60000000a00 */
[----:B------:R-:W-:Y:S02]  /*c4a0*/  IMAD.IADD R3, R13, 0x1, R3 ;  /* 0x000000010d037824 */ /* 0x000fe400078e0203 */
[----:B---3--:R-:W-:-:S04]  /*c4b0*/  IMAD R9, R7, R18, UR8 ;  /* 0x0000000807097e24 */ /* 0x008fc8000f8e0212 */
[----:B------:R-:W-:Y:S01]  /*c4c0*/  IMAD.WIDE.U32 R2, R9, UR4, R2 ;  /* 0x0000000409027c25 */ /* 0x000fe2000f8e0002 */
[----:B0-----:R-:W-:Y:S02]  /*c4d0*/  @P0 SHF.R.U32.HI R5, RZ, R11, R4 ;  /* 0x0000000bff050219 */ /* 0x001fe40000011604 */
[----:B------:R-:W-:Y:S02]  /*c4e0*/  SHF.R.S32.HI R4, RZ, 0x1f, R9 ;  /* 0x0000001fff047819 */ /* 0x000fe40000011409 */
[----:B------:R-:W-:Y:S01]  /*c4f0*/  IADD3 R2, P0, R5, R2, RZ ;  /* 0x0000000205027210 */ /* 0x000fe20007f1e0ff */
[----:B------:R-:W-:Y:S02]  /*c500*/  IMAD.MOV R7, RZ, RZ, -R5 ;  /* 0x000000ffff077224 */ /* 0x000fe400078e0a05 */
[----:B------:R-:W-:Y:S02]  /*c510*/  IMAD R4, R4, UR4, RZ ;  /* 0x0000000404047c24 */ /* 0x000fe4000f8e02ff */
[----:B------:R-:W-:-:S02]  /*c520*/  IMAD R7, R6, R7, R0 ;  /* 0x0000000706077224 */ /* 0x000fc400078e0200 */
[----:B------:R-:W-:Y:S01]  /*c530*/  IMAD R4, R9, UR5, R4 ;  /* 0x0000000509047c24 */ /* 0x000fe2000f8e0204 */
[----:B------:R-:W-:Y:S01]  /*c540*/  SHF.R.S32.HI R9, RZ, 0x1f, R5 ;  /* 0x0000001fff097819 */ /* 0x000fe20000011405 */
[----:B------:R-:W-:Y:S01]  /*c550*/  ULDC.64 UR4, c[0x0][0xbc8] ;  /* 0x0002f20000047ab9 */ /* 0x000fe20000000a00 */
[----:B------:R-:W-:Y:S02]  /*c560*/  SHF.R.S32.HI R0, RZ, 0x1f, R7 ;  /* 0x0000001fff007819 */ /* 0x000fe40000011407 */
[----:B------:R-:W-:-:S03]  /*c570*/  IADD3.X R3, R9, R3, R4, P0, !PT ;  /* 0x0000000309037210 */ /* 0x000fc600007fe404 */
[----:B------:R-:W-:Y:S02]  /*c580*/  IMAD R0, R0, UR4, RZ ;  /* 0x0000000400007c24 */ /* 0x000fe4000f8e02ff */
[----:B------:R-:W-:-:S04]  /*c590*/  IMAD.WIDE.U32 R2, R7, UR4, R2 ;  /* 0x0000000407027c25 */ /* 0x000fc8000f8e0002 */
[----:B------:R-:W-:Y:S01]  /*c5a0*/  IMAD R5, R7, UR5, R0 ;  /* 0x0000000507057c24 */ /* 0x000fe2000f8e0200 */
[----:B------:R-:W-:Y:S02]  /*c5b0*/  ULDC.64 UR4, c[0x0][0xba8] ;  /* 0x0002ea0000047ab9 */ /* 0x000fe40000000a00 */
[----:B------:R-:W-:Y:S01]  /*c5c0*/  LEA R4, P0, R2, UR4, 0x2 ;  /* 0x0000000402047c11 */ /* 0x000fe2000f8010ff */
[----:B------:R-:W-:-:S05]  /*c5d0*/  IMAD.IADD R3, R3, 0x1, R5 ;  /* 0x0000000103037824 */ /* 0x000fca00078e0205 */
[----:B------:R-:W-:Y:S02]  /*c5e0*/  LEA.HI.X R5, R2, UR5, R3, 0x2, P0 ;  /* 0x0000000502057c11 */ /* 0x000fe400080f1403 */
[----:B------:R-:W-:-:S05]  /*c5f0*/  MOV R3, 0xff800000 ;  /* 0xff80000000037802 */ /* 0x000fca0000000f00 */
[----:B------:R4:W-:Y:S01]  /*c600*/  STG.E desc[UR10][R4.64], R3 ;  /* 0x0000000304007986 */ /* 0x0009e2000c10190a */
[----:B------:R-:W-:Y:S05]  /*c610*/  BRA `(.L_x_10) ;  /* 0x0000004400f07947 */ /* 0x000fea0003800000 */
.L_x_8:
[----:B------:R-:W-:-:S08]  /*c620*/  NOP ;  /* 0x0000000000007918 */ /* 0x000fd00000000000 */
[----:B0-----:R-:W0:-:S00]  /*c630*/  USETMAXREG.DEALLOC.CTAPOOL 0x18 ;  /* 0x00000018000079c8 */ /* 0x001e0000080e0500 */
[----:B0-----:R-:W-:Y:S01]  /*c640*/  LOP3.LUT R0, R0, 0x3, RZ, 0xc0, !PT ;  /* 0x0000000300007812 */ /* 0x001fe200078ec0ff */
[----:B------:R-:W0:Y:S05]  /*c650*/  S2R R18, SR_CTAID.Z ;  /* 0x0000000000127919 */ /* 0x000e2a0000002700 */
[----:B------:R-:W1:Y:S01]  /*c660*/  S2UR UR6, SR_CTAID.Y ;  /* 0x00000000000679c3 */ /* 0x000e620000002600 */
[----:B------:R-:W2:Y:S02]  /*c670*/  SHFL.IDX PT, R0, R0, RZ, 0x1f ;  /* 0x00001fff00007589 */ /* 0x000ea400000e0000 */
[----:B--2---:R-:W-:-:S13]  /*c680*/  ISETP.NE.AND P0, PT, R0, RZ, PT ;  /* 0x000000ff0000720c */ /* 0x004fda0003f05270 */
[----:B01----:R-:W-:Y:S05]  /*c690*/  @!P0 BRA `(.L_x_36) ;  /* 0x0000000000288947 */ /* 0x003fea0003800000 */
[----:B------:R-:W-:Y:S01]  /*c6a0*/  ULDC UR7, c[0x0][0xc50] ;  /* 0x0003140000077ab9 */ /* 0x000fe20000000800 */
[----:B------:R-:W-:Y:S01]  /*c6b0*/  UMOV UR36, UR6 ;  /* 0x0000000600247c82 */ /* 0x000fe20008000000 */
[----:B------:R-:W-:-:S06]  /*c6c0*/  UISETP.NE.AND UP0, UPT, UR7, 0x1, UPT ;  /* 0x000000010700788c */ /* 0x000fcc000bf05270 */
[----:B------:R-:W-:-:S13]  /*c6d0*/  PLOP3.LUT P0, PT, PT, PT, UP0, 0x80, 0x0 ;  /* 0x000000000000781c */ /* 0x000fda0003f0f008 */
[----:B------:R-:W-:Y:S05]  /*c6e0*/  @!P0 BRA `(.L_x_37) ;  /* 0x0000000000308947 */ /* 0x000fea0003800000 */
[----:B------:R-:W-:Y:S01]  /*c6f0*/  ULDC UR4, c[0x0][0xc54] ;  /* 0x0003150000047ab9 */ /* 0x000fe20000000800 */
[----:B------:R-:W-:Y:S01]  /*c700*/  ULDC UR36, c[0x0][0xc58] ;  /* 0x0003160000247ab9 */ /* 0x000fe20000000800 */
[----:B------:R-:W-:-:S04]  /*c710*/  UIMAD.WIDE.U32 UR4, UR6, UR4, URZ ;  /* 0x00000004060472a5 */ /* 0x000fc8000f8e003f */
[----:B------:R-:W-:Y:S01]  /*c720*/  USHF.R.U32.HI UR36, URZ, UR36, UR5 ;  /* 0x000000243f247299 */ /* 0x000fe20008011605 */
[----:B------:R-:W-:Y:S11]  /*c730*/  BRA `(.L_x_37) ;  /* 0x00000000001c7947 */ /* 0x000ff60003800000 */
.L_x_36:
[----:B------:R-:W-:Y:S01]  /*c740*/  ULDC UR7, c[0x0][0xc50] ;  /* 0x0003140000077ab9 */ /* 0x000fe20000000800 */
[----:B------:R-:W-:Y:S01]  /*c750*/  UMOV UR36, UR6 ;  /* 0x0000000600247c82 */ /* 0x000fe20008000000 */
[----:B------:R-:W-:-:S11]  /*c760*/  UISETP.NE.AND UP0, UPT, UR7, 0x1, UPT ;  /* 0x000000010700788c */ /* 0x000fd6000bf05270 */
[----:B------:R-:W-:Y:S01]  /*c770*/  @UP0 ULDC UR4, c[0x0][0xc54] ;  /* 0x0003150000040ab9 */ /* 0x000fe20000000800 */
[----:B------:R-:W-:Y:S01]  /*c780*/  @UP0 ULDC UR8, c[0x0][0xc58] ;  /* 0x0003160000080ab9 */ /* 0x000fe20000000800 */
[----:B------:R-:W-:-:S04]  /*c790*/  UIMAD.WIDE.U32 UR4, UR6, UR4, URZ ;  /* 0x00000004060472a5 */ /* 0x000fc8000f8e003f */
[----:B------:R-:W-:-:S12]  /*c7a0*/  @UP0 USHF.R.U32.HI UR36, URZ, UR8, UR5 ;  /* 0x000000083f240299 */ /* 0x000fd80008011605 */
.L_x_37:
[----:B------:R-:W-:Y:S01]  /*c7b0*/  ISETP.GE.AND P0, PT, R18, RZ, PT ;  /* 0x000000ff1200720c */ /* 0x000fe20003f06270 */
[----:B------:R-:W-:Y:S01]  /*c7c0*/  UIADD3 UR4, -UR36, URZ, URZ ;  /* 0x0000003f24047290 */ /* 0x000fe2000fffe13f */
[----:B------:R-:W-:Y:S02]  /*c7d0*/  IMAD.MOV.U32 R9, RZ, RZ, 0x1 ;  /* 0x00000001ff097424 */ /* 0x000fe400078e00ff */
[----:B------:R-:W-:Y:S01]  /*c7e0*/  IMAD.MOV.U32 R0, RZ, RZ, RZ ;  /* 0x000000ffff007224 */ /* 0x000fe200078e00ff */
[----:B------:R-:W-:Y:S01]  /*c7f0*/  UIMAD UR6, UR7, UR4, UR6 ;  /* 0x00000004070672a4 */ /* 0x000fe2000f8e0206 */
[----:B------:R-:W-:-:S07]  /*c800*/  IMAD.MOV.U32 R3, RZ, RZ, 0x1 ;  /* 0x00000001ff037424 */ /* 0x000fce00078e00ff */
[----:B------:R-:W-:Y:S05]  /*c810*/  @!P0 BRA `(.L_x_38) ;  /* 0x0000004000b08947 */ /* 0x000fea0003800000 */
[----:B------:R-:W-:Y:S01]  /*c820*/  ULDC.64 UR4, c[0x0][0x418] ;  /* 0x0001060000047ab9 */ /* 0x000fe20000000a00 */
[----:B------:R0:W-:Y:S01]  /*c830*/  STL [R1+0xc], RZ ;  /* 0x00000cff01007387 */ /* 0x0001e20000100800 */
[----:B------:R-:W-:Y:S02]  /*c840*/  UISETP.NE.U32.AND UP0, UPT, UR4, URZ, UPT ;  /* 0x0000003f0400728c */ /* 0x000fe4000bf05070 */
[----:B------:R-:W-:Y:S02]  /*c850*/  ULOP3.LUT UR40, UR6, 0xffff, URZ, 0xc0, !UPT ;  /* 0x0000ffff06287892 */ /* 0x000fe4000f8ec03f */
[----:B------:R-:W-:Y:S01]  /*c860*/  UISETP.NE.AND.EX UP0, UPT, UR5, URZ, UPT, UP0 ;  /* 0x0000003f0500728c */ /* 0x000fe2000bf05300 */
[----:B------:R-:W-:Y:S02]  /*c870*/  ULDC UR4, c[0x0][0x424] ;  /* 0x0001090000047ab9 */ /* 0x000fe40000000800 */
[----:B------:R-:W-:Y:S01]  /*c880*/  ULDC UR5, c[0x0][0x2f0] ;  /* 0x0000bc0000057ab9 */ /* 0x000fe20000000800 */
[----:B------:R-:W-:-:S04]  /*c890*/  USEL UR4, UR4, 0x1, UP0 ;  /* 0x0000000104047887 */ /* 0x000fc80008000000 */
[----:B------:R-:W-:-:S04]  /*c8a0*/  UIMAD UR4, UR4, UR5, URZ ;  /* 0x00000005040472a4 */ /* 0x000fc8000f8e023f */
[----:B------:R-:W-:Y:S02]  /*c8b0*/  UISETP.GE.AND UP0, UPT, UR4, 0x1, UPT ;  /* 0x000000010400788c */ /* 0x000fe4000bf06270 */
[----:B------:R-:W-:-:S04]  /*c8c0*/  UIADD3 UR5, UR4, 0x4f, URZ ;  /* 0x0000004f04057890 */ /* 0x000fc8000fffe03f */
[----:B------:R-:W-:Y:S01]  /*c8d0*/  PLOP3.LUT P0, PT, PT, PT, UP0, 0x80, 0x0 ;  /* 0x000000000000781c */ /* 0x000fe20003f0f008 */
[----:B------:R-:W-:-:S04]  /*c8e0*/  UIMAD.WIDE UR4, UR5, 0x66666667, URZ ;  /* 0x66666667050478a5 */ /* 0x000fc8000f8e023f */
[----:B------:R-:W-:-:S04]  /*c8f0*/  USHF.R.U32.HI UR39, URZ, 0x1f, UR5 ;  /* 0x0000001f3f277899 */ /* 0x000fc80008011605 */
[----:B------:R-:W-:-:S04]  /*c900*/  ULEA.HI.SX32 UR39, UR5, UR39, 0x1b ;  /* 0x0000002705277291 */ /* 0x000fc8000f8fda3f */
[----:B0-----:R-:W-:Y:S08]  /*c910*/  @!P0 BRA `(.L_x_39) ;  /* 0x00000000007c8947 */ /* 0x001ff00003800000 */
[----:B------:R-:W-:-:S04]  /*c920*/  USHF.R.U32.HI UR4, URZ, 0x10, UR6 ;  /* 0x000000103f047899 */ /* 0x000fc80008011606 */
[----:B------:R-:W-:-:S11]  /*c930*/  UISETP.NE.AND UP0, UPT, UR4, URZ, UPT ;  /* 0x0000003f0400728c */ /* 0x000fd6000bf05270 */
[----:B------:R-:W-:Y:S02]  /*c940*/  @!UP0 ULDC UR4, c[0x0][0x9f0] ;  /* 0x00027c0000048ab9 */ /* 0x000fe40000000800 */
[----:B------:R-:W-:Y:S01]  /*c950*/  IMAD.U32 R6, RZ, RZ, UR4 ;  /* 0x00000004ff067e24 */ /* 0x000fe2000f8e00ff */
[----:B------:R-:W-:-:S04]  /*c960*/  UIADD3 UR5, UR39, -0x1, UR4 ;  /* 0xffffffff27057890 */ /* 0x000fc8000fffe004 */
[-C--:B------:R-:W-:Y:S02]  /*c970*/  IABS R0, R6.reuse ;  /* 0x0000000600007213 */ /* 0x080fe40000000000 */
[----:B------:R-:W-:Y:S02]  /*c980*/  IABS R6, R6 ;  /* 0x0000000600067213 */ /* 0x000fe40000000000 */
[----:B------:R-:W0:Y:S08]  /*c990*/  I2F.RP R4, R0 ;  /* 0x0000000000047306 */ /* 0x000e300000209400 */
[----:B0-----:R-:W0:Y:S02]  /*c9a0*/  MUFU.RCP R4, R4 ;  /* 0x0000000400047308 */ /* 0x001e240000001000 */
[----:B0-----:R-:W-:-:S06]  /*c9b0*/  VIADD R2, R4, 0xffffffe ;  /* 0x0ffffffe04027836 */ /* 0x001fcc0000000000 */
[----:B------:R0:W1:Y:S02]  /*c9c0*/  F2I.FTZ.U32.TRUNC.NTZ R3, R2 ;  /* 0x0000000200037305 */ /* 0x000064000021f000 */
[----:B0-----:R-:W-:Y:S01]  /*c9d0*/  MOV R2, RZ ;  /* 0x000000ff00027202 */ /* 0x001fe20000000f00 */
[----:B-1----:R-:W-:-:S04]  /*c9e0*/  IMAD.MOV R5, RZ, RZ, -R3 ;  /* 0x000000ffff057224 */ /* 0x002fc800078e0a03 */
[----:B------:R-:W-:-:S04]  /*c9f0*/  IMAD R5, R5, R0, RZ ;  /* 0x0000000005057224 */ /* 0x000fc800078e02ff */
[----:B------:R-:W-:-:S04]  /*ca00*/  IMAD.HI.U32 R3, R3, R5, R2 ;  /* 0x0000000503037227 */ /* 0x000fc800078e0002 */
[----:B------:R-:W-:Y:S01]  /*ca10*/  IMAD.U32 R5, RZ, RZ, UR5 ;  /* 0x00000005ff057e24 */ /* 0x000fe2000f8e00ff */
[----:B------:R-:W-:-:S04]  /*ca20*/  ULOP3.LUT UR5, UR5, UR4, URZ, 0x3c, !UPT ;  /* 0x0000000405057292 */ /* 0x000fc8000f8e3c3f */
[----:B------:R-:W-:Y:S01]  /*ca30*/  IABS R2, R5 ;  /* 0x0000000500027213 */ /* 0x000fe20000000000 */
[----:B------:R-:W-:Y:S01]  /*ca40*/  IMAD.MOV R5, RZ, RZ, -R6 ;  /* 0x000000ffff057224 */ /* 0x000fe200078e0a06 */
[----:B------:R-:W-:-:S03]  /*ca50*/  ISETP.LE.AND P2, PT, RZ, UR5, PT ;  /* 0x00000005ff007c0c */ /* 0x000fc6000bf43270 */
[----:B------:R-:W-:-:S04]  /*ca60*/  IMAD.HI.U32 R3, R3, R2, RZ ;  /* 0x0000000203037227 */ /* 0x000fc800078e00ff */
[----:B------:R-:W-:-:S05]  /*ca70*/  IMAD R5, R3, R5, R2 ;  /* 0x0000000503057224 */ /* 0x000fca00078e0202 */
[----:B------:R-:W-:-:S13]  /*ca80*/  ISETP.GT.U32.AND P1, PT, R0, R5, PT ;  /* 0x000000050000720c */ /* 0x000fda0003f24070 */
[----:B------:R-:W-:Y:S02]  /*ca90*/  @!P1 IMAD.IADD R5, R5, 0x1, -R0 ;  /* 0x0000000105059824 */ /* 0x000fe400078e0a00 */
[----:B------:R-:W-:Y:S01]  /*caa0*/  @!P1 VIADD R3, R3, 0x1 ;  /* 0x0000000103039836 */ /* 0x000fe20000000000 */
[----:B------:R-:W-:Y:S02]  /*cab0*/  ISETP.NE.AND P1, PT, RZ, UR4, PT ;  /* 0x00000004ff007c0c */ /* 0x000fe4000bf25270 */
[----:B------:R-:W-:-:S13]  /*cac0*/  ISETP.GE.U32.AND P0, PT, R5, R0, PT ;  /* 0x000000000500720c */ /* 0x000fda0003f06070 */
[----:B------:R-:W-:-:S05]  /*cad0*/  @P0 VIADD R3, R3, 0x1 ;  /* 0x0000000103030836 */ /* 0x000fca0000000000 */
[----:B------:R-:W-:Y:S02]  /*cae0*/  @!P2 IADD3 R3, -R3, RZ, RZ ;  /* 0x000000ff0303a210 */ /* 0x000fe40007ffe1ff */
[----:B------:R-:W-:-:S05]  /*caf0*/  @!P1 LOP3.LUT R3, RZ, UR4, RZ, 0x33, !PT ;  /* 0x00000004ff039c12 */ /* 0x000fca000f8e33ff */
[----:B------:R0:W-:Y:S02]  /*cb00*/  STL [R1+0xc], R3 ;  /* 0x00000c0301007387 */ /* 0x0001e40000100800 */
.L_x_39:
[----:B------:R-:W2:Y:S01]  /*cb10*/  LDL R2, [R1+0xc] ;  /* 0x00000c0001027983 */ /* 0x000ea20000100800 */
[----:B0-----:R-:W-:Y:S02]  /*cb20*/  IMAD.MOV.U32 R3, RZ, RZ, 0x1 ;  /* 0x00000001ff037424 */ /* 0x001fe400078e00ff */
[----:B--2---:R-:W-:-:S05]  /*cb30*/  IMAD R0, R2, UR40, RZ ;  /* 0x0000002802007c24 */ /* 0x004fca000f8e02ff */
[----:B------:R-:W-:Y:S01]  /*cb40*/  VIADDMNMX R17, R0, R2, UR39, PT ;  /* 0x0000002700117e46 */ /* 0x000fe2000b800102 */
[----:B------:R0:W-:Y:S03]  /*cb50*/  STL [R1+0x8], R0 ;  /* 0x0000080001007387 */ /* 0x0001e60000100800 */
[----:B------:R-:W-:Y:S01]  /*cb60*/  ISETP.GT.AND P0, PT, R17, R0, PT ;  /* 0x000000001100720c */ /* 0x000fe20003f04270 */
[----:B------:R1:W-:Y:S01]  /*cb70*/  STL [R1+0x10], R17 ;  /* 0x0000101101007387 */ /* 0x0003e20000100800 */
[----:B0-----:R-:W-:-:S11]  /*cb80*/  IMAD.MOV.U32 R0, RZ, RZ, RZ ;  /* 0x000000ffff007224 */ /* 0x001fd600078e00ff */
[----:B-1----:R-:W-:Y:S05]  /*cb90*/  @!P0 BRA `(.L_x_38) ;  /* 0x0000003c00d08947 */ /* 0x002fea0003800000 */
[----:B------:R-:W0:Y:S01]  /*cba0*/  S2UR UR4, SR_CgaCtaId ;  /* 0x00000000000479c3 */ /* 0x000e220000008800 */
[----:B------:R-:W-:Y:S02]  /*cbb0*/  UMOV UR38, 0x400 ;  /* 0x0000040000267882 */ /* 0x000fe40000000000 */
[----:B0-----:R-:W-:-:S04]  /*cbc0*/  ULEA UR38, UR4, UR38, 0x18 ;  /* 0x0000002604267291 */ /* 0x001fc8000f8ec03f */
[----:B------:R-:W-:-:S04]  /*cbd0*/  UIADD3 UR4, UR38, 0x24400, URZ ;  /* 0x0002440026047890 */ /* 0x000fc8000fffe03f */
[----:B------:R-:W-:-:S06]  /*cbe0*/  ULOP3.LUT UP0, URZ, UR4, 0x3ff, URZ, 0xc0, !UPT ;  /* 0x000003ff043f7892 */ /* 0x000fcc000f80c03f */
[----:B------:R-:W-:-:S13]  /*cbf0*/  PLOP3.LUT P0, PT, PT, PT, UP0, 0x80, 0x0 ;  /* 0x000000000000781c */ /* 0x000fda0003f0f008 */
[----:B------:R-:W-:Y:S05]  /*cc00*/  @!P0 BRA `(.L_x_40) ;  /* 0x0000000000408947 */ /* 0x000fea0003800000 */
[----:B------:R-:W-:Y:S01]  /*cc10*/  MOV R2, 0x0 ;  /* 0x0000000000027802 */ /* 0x000fe20000000f00 */
[----:B------:R-:W-:Y:S01]  /*cc20*/  ULDC.64 UR6, c[0x4][0x1b8] ;  /* 0x01006e0000067ab9 */ /* 0x000fe20000000a00 */
[----:B------:R-:W-:Y:S01]  /*cc30*/  ULDC.64 UR8, c[0x4][0x1c0] ;  /* 0x0100700000087ab9 */ /* 0x000fe20000000a00 */
[----:B------:R-:W-:Y:S01]  /*cc40*/  ULDC.64 UR4, c[0x4][0x118] ;  /* 0x0100460000047ab9 */ /* 0x000fe20000000a00 */
[----:B------:R-:W-:Y:S01]  /*cc50*/  IMAD.U32 R4, RZ, RZ, UR6 ;  /* 0x00000006ff047e24 */ /* 0x000fe2000f8e00ff */
[----:B------:R-:W-:Y:S01]  /*cc60*/  MOV R7, UR9 ;  /* 0x0000000900077c02 */ /* 0x000fe20008000f00 */
[----:B------:R-:W0:Y:S01]  /*cc70*/  LDC.64 R2, c[0x4][R2] ;  /* 0x0100000002027b82 */ /* 0x000e220000000a00 */
[----:B------:R-:W-:Y:S02]  /*cc80*/  IMAD.U32 R5, RZ, RZ, UR7 ;  /* 0x00000007ff057e24 */ /* 0x000fe4000f8e00ff */
[----:B------:R-:W-:Y:S02]  /*cc90*/  IMAD.U32 R6, RZ, RZ, UR8 ;  /* 0x00000008ff067e24 */ /* 0x000fe4000f8e00ff */
[----:B------:R-:W-:-:S02]  /*cca0*/  IMAD.U32 R10, RZ, RZ, UR4 ;  /* 0x00000004ff0a7e24 */ /* 0x000fc4000f8e00ff */
[----:B------:R-:W-:Y:S02]  /*ccb0*/  IMAD.U32 R11, RZ, RZ, UR5 ;  /* 0x00000005ff0b7e24 */ /* 0x000fe4000f8e00ff */
[----:B------:R-:W-:Y:S02]  /*ccc0*/  IMAD.MOV.U32 R8, RZ, RZ, 0x70 ;  /* 0x00000070ff087424 */ /* 0x000fe400078e00ff */
[----:B------:R-:W-:Y:S02]  /*ccd0*/  IMAD.MOV.U32 R12, RZ, RZ, 0x1 ;  /* 0x00000001ff0c7424 */ /* 0x000fe400078e00ff */
[----:B------:R-:W-:-:S07]  /*cce0*/  IMAD.MOV.U32 R13, RZ, RZ, RZ ;  /* 0x000000ffff0d7224 */ /* 0x000fce00078e00ff */
[----:B------:R-:W-:-:S07]  /*ccf0*/  LEPC R20, `(.L_x_40) ;  /* 0x000000001014794e */ /* 0x000fce0000000000 */
[----:B0-----:R-:W-:Y:S05]  /*cd00*/  CALL.ABS.NOINC R2 ;  /* 0x0000000002007343 */ /* 0x001fea0003c00000 */
.L_x_40:
        /* <DEDUP_REMOVED lines=8> */
[----:B------:R0:W1:Y:S01]  /*cd90*/  LDC.64 R2, c[0x4][R16] ;  /* 0x0100000010027b82 */ /* 0x0000620000000a00 */
[----:B------:R-:W-:Y:S01]  /*cda0*/  MOV R4, UR6 ;  /* 0x0000000600047c02 */ /* 0x000fe20008000f00 */
[----:B------:R-:W-:Y:S01]  /*cdb0*/  IMAD.U32 R5, RZ, RZ, UR7 ;  /* 0x00000007ff057e24 */ /* 0x000fe2000f8e00ff */
[----:B------:R-:W-:Y:S01]  /*cdc0*/  MOV R8, 0x70 ;  /* 0x0000007000087802 */ /* 0x000fe20000000f00 */
[----:B------:R-:W-:Y:S02]  /*cdd0*/  IMAD.U32 R6, RZ, RZ, UR8 ;  /* 0x00000008ff067e24 */ /* 0x000fe4000f8e00ff */
[----:B------:R-:W-:-:S02]  /*cde0*/  IMAD.U32 R7, RZ, RZ, UR9 ;  /* 0x00000009ff077e24 */ /* 0x000fc4000f8e00ff */
[----:B------:R-:W-:Y:S02]  /*cdf0*/  IMAD.U32 R10, RZ, RZ, UR4 ;  /* 0x00000004ff0a7e24 */ /* 0x000fe4000f8e00ff */
[----:B------:R-:W-:Y:S02]  /*ce00*/  IMAD.U32 R11, RZ, RZ, UR5 ;  /* 0x00000005ff0b7e24 */ /* 0x000fe4000f8e00ff */
[----:B------:R-:W-:Y:S02]  /*ce10*/  IMAD.MOV.U32 R12, RZ, RZ, 0x1 ;  /* 0x00000001ff0c7424 */ /* 0x000fe400078e00ff */
[----:B0-----:R-:W-:-:S07]  /*ce20*/  IMAD.MOV.U32 R13, RZ, RZ, RZ ;  /* 0x000000ffff0d7224 */ /* 0x001fce00078e00ff */
[----:B------:R-:W-:-:S07]  /*ce30*/  LEPC R20, `(.L_x_42) ;  /* 0x000000001014794e */ /* 0x000fce0000000000 */
[----:B-1----:R-:W-:Y:S05]  /*ce40*/  CALL.ABS.NOINC R2 ;  /* 0x0000000002007343 */ /* 0x002fea0003c00000 */
.L_x_42:
[----:B------:R0:W1:Y:S01]  /*ce50*/  LDC.64 R2, c[0x4][R16] ;  /* 0x0100000010027b82 */ /* 0x0000620000000a00 */
[----:B------:R-:W-:Y:S01]  /*ce60*/  ULDC.64 UR6, c[0x4][0x1b8] ;  /* 0x01006e0000067ab9 */ /* 0x000fe20000000a00 */
[----:B------:R-:W-:Y:S01]  /*ce70*/  ULDC.64 UR8, c[0x4][0x1c0] ;  /* 0x0100700000087ab9 */ /* 0x000fe20000000a00 */
[----:B------:R-:W-:Y:S01]  /*ce80*/  ULDC.64 UR4, c[0x4][0x128] ;  /* 0x01004a0000047ab9 */ /* 0x000fe20000000a00 */
[----:B------:R-:W-:Y:S01]  /*ce90*/  IMAD.U32 R4, RZ, RZ, UR6 ;  /* 0x00000006ff047e24 */ /* 0x000fe2000f8e00ff */
[----:B------:R-:W-:Y:S01]  /*cea0*/  MOV R7, UR9 ;  /* 0x0000000900077c02 */ /* 0x000fe20008000f00 */
[----:B------:R-:W-:Y:S02]  /*ceb0*/  IMAD.U32 R5, RZ, RZ, UR7 ;  /* 0x00000007ff057e24 */ /* 0x000fe4000f8e00ff */
[----:B------:R-:W-:Y:S02]  /*cec0*/  IMAD.U32 R6, RZ, RZ, UR8 ;  /* 0x00000008ff067e24 */ /* 0x000fe4000f8e00ff */
[----:B------:R-:W-:-:S02]  /*ced0*/  IMAD.U32 R10, RZ, RZ, UR4 ;  /* 0x00000004ff0a7e24 */ /* 0x000fc4000f8e00ff */
[----:B------:R-:W-:Y:S02]  /*cee0*/  IMAD.U32 R11, RZ, RZ, UR5 ;  /* 0x00000005ff0b7e24 */ /* 0x000fe4000f8e00ff */
[----:B------:R-:W-:Y:S02]  /*cef0*/  IMAD.MOV.U32 R8, RZ, RZ, 0x70 ;  /* 0x00000070ff087424 */ /* 0x000fe400078e00ff */
[----:B------:R-:W-:Y:S02]  /*cf00*/  IMAD.MOV.U32 R12, RZ, RZ, 0x1 ;  /* 0x00000001ff0c7424 */ /* 0x000fe400078e00ff */
[----:B0-----:R-:W-:-:S07]  /*cf10*/  IMAD.MOV.U32 R13, RZ, RZ, RZ ;  /* 0x000000ffff0d7224 */ /* 0x001fce00078e00ff */
[----:B------:R-:W-:-:S07]  /*cf20*/  LEPC R20, `(.L_x_41) ;  /* 0x000000001014794e */ /* 0x000fce0000000000 */
[----:B-1----:R-:W-:Y:S05]  /*cf30*/  CALL.ABS.NOINC R2 ;  /* 0x0000000002007343 */ /* 0x002fea0003c00000 */
.L_x_41:
[----:B------:R-:W0:Y:S01]  /*cf40*/  LDC.64 R2, c[0x0][0x9f8] ;  /* 0x00027e00ff027b82 */ /* 0x000e220000000a00 */
[----:B------:R-:W-:Y:S01]  /*cf50*/  ULDC.64 UR4, c[0x0][0x208] ;  /* 0x0000820000047ab9 */ /* 0x000fe20000000a00 */
[----:B0-----:R-:W-:-:S04]  /*cf60*/  ISETP.NE.U32.AND P0, PT, R2, RZ, PT ;  /* 0x000000ff0200720c */ /* 0x001fc80003f05070 */
[----:B------:R-:W-:-:S13]  /*cf70*/  ISETP.NE.AND.EX P0, PT, R3, RZ, PT, P0 ;  /* 0x000000ff0300720c */ /* 0x000fda0003f05300 */
[----:B------:R-:W0:Y:S02]  /*cf80*/  @P0 LDC.64 R2, c[0x0][0x9f8] ;  /* 0x00027e00ff020b82 */ /* 0x000e240000000a00 */
[----:B0-----:R-:W-:-:S05]  /*cf90*/  @P0 IMAD.WIDE R2, R18, 0x4, R2 ;  /* 0x0000000412020825 */ /* 0x001fca00078e0202 */
[----:B------:R0:W2:Y:S01]  /*cfa0*/  @P0 LDG.E R18, desc[UR4][R2.64] ;  /* 0x0000000402120981 */ /* 0x0000a2000c1e1900 */
[----:B------:R-:W-:Y:S01]  /*cfb0*/  UMOV UR4, 0xffffffff ;  /* 0xffffffff00047882 */ /* 0x000fe20000000000 */
[----:B------:R-:W-:Y:S01]  /*cfc0*/  IADD3 R17, R17, -0x1, RZ ;  /* 0xffffffff11117810 */ /* 0x000fe20007ffe0ff */
[----:B------:R-:W1:Y:S01]  /*cfd0*/  S2R R16, SR_TID.X ;  /* 0x0000000000107919 */ /* 0x000e620000002100 */
[----:B0-----:R-:W0:Y:S02]  /*cfe0*/  LDC.64 R2, c[0x0][0x418] ;  /* 0x00010600ff027b82 */ /* 0x001e240000000a00 */
[----:B0-----:R-:W-:Y:S02]  /*cff0*/  ISETP.NE.U32.AND P0, PT, R2, RZ, PT ;  /* 0x000000ff0200720c */ /* 0x001fe40003f05070 */
[----:B-1----:R-:W-:Y:S02]  /*d000*/  SHF.R.U32.HI R0, RZ, 0x5, R16 ;  /* 0x00000005ff007819 */ /* 0x002fe40000011610 */
[----:B------:R-:W-:-:S02]  /*d010*/  ISETP.NE.AND.EX P1, PT, R3, RZ, PT, P0 ;  /* 0x000000ff0300720c */ /* 0x000fc40003f25300 */
[----:B------:R-:W-:Y:S02]  /*d020*/  LOP3.LUT R0, R0, 0x3, RZ, 0xc0, !PT ;  /* 0x0000000300007812 */ /* 0x000fe400078ec0ff */
[----:B------:R-:W-:-:S05]  /*d030*/  P2R R4, PR, RZ, 0x2 ;  /* 0x00000002ff047803 */ /* 0x000fca0000000000 */
[----:B------:R0:W-:Y:S01]  /*d040*/  STL [R1+0x4], R4 ;  /* 0x0000040401007387 */ /* 0x0001e20000100800 */
[----:B--2---:R-:W-:Y:S02]  /*d050*/  SHF.R.S32.HI R19, RZ, 0x1f, R18 ;  /* 0x0000001fff137819 */ /* 0x004fe40000011412 */
[----:B------:R-:W-:Y:S01]  /*d060*/  SEL R16, R18, RZ, !P1 ;  /* 0x000000ff12107207 */ /* 0x000fe20004800000 */
[----:B0-----:R-:W-:Y:S06]  /*d070*/  BRA.DIV UR4, `(.L_x_43) ;  /* 0x0000003e04e07947 */ /* 0x001fec000b800000 */
[----:B------:R0:W1:Y:S02]  /*d080*/  SHFL.IDX PT, R14, R0, RZ, 0x1f ;  /* 0x00001fff000e7589 */ /* 0x00006400000e0000 */
.L_x_134:
[----:B------:R-:W-:Y:S02]  /*d090*/  PLOP3.LUT P2, PT, PT, PT, PT, 0x8, 0x0 ;  /* 0x000000000000781c */ /* 0x000fe40003f4e170 */
[----:B-1----:R-:W-:Y:S02]  /*d0a0*/  ISETP.NE.AND P0, PT, R14, RZ, PT ;  /* 0x000000ff0e00720c */ /* 0x002fe40003f05270 */
[----:B0-----:R-:W-:-:S05]  /*d0b0*/  P2R R0, PR, RZ, 0x4 ;  /* 0x00000004ff007803 */ /* 0x001fca0000000000 */
[----:B------:R0:W-:Y:S06]  /*d0c0*/  STL [R1], R0 ;  /* 0x0000000001007387 */ /* 0x0001ec0000100800 */
[----:B------:R-:W-:Y:S05]  /*d0d0*/  @P0 BRA `(.L_x_44) ;  /* 0x00000004002c0947 */ /* 0x000fea0003800000 */
[----:B------:R-:W-:-:S03]  /*d0e0*/  UMOV UR4, 0xffffffff ;  /* 0xffffffff00047882 */ /* 0x000fc60000000000 */
[----:B------:R-:W-:Y:S05]  /*d0f0*/  BRA.DIV UR4, `(.L_x_45) ;  /* 0x0000003e04e07947 */ /* 0x000fea000b800000 */
[----:B------:R-:W-:-:S13]  /*d100*/  ELECT P6, URZ, PT ;  /* 0x00000000003f782f */ /* 0x000fda00038c0000 */
.L_x_137:
[----:B------:R-:W-:Y:S05]  /*d110*/  @!P6 BRA `(.L_x_44) ;  /* 0x00000004001ce947 */ /* 0x000fea0003800000 */
[----:B------:R-:W-:Y:S01]  /*d120*/  IMAD.MOV.U32 R16, RZ, RZ, R18 ;  /* 0x000000ffff107224 */ /* 0x000fe200078e0012 */
[----:B------:R-:W-:Y:S06]  /*d130*/  @!P1 BRA `(.L_x_46) ;  /* 0x0000000000489947 */ /* 0x000fec0003800000 */
[----:B------:R-:W1:Y:S01]  /*d140*/  LDC R6, c[0x0][0x43c] ;  /* 0x00010f00ff067b82 */ /* 0x000e620000000800 */
[----:B------:R-:W-:Y:S01]  /*d150*/  ULDC.64 UR4, c[0x0][0x428] ;  /* 0x00010a0000047ab9 */ /* 0x000fe20000000a00 */
[----:B------:R-:W-:Y:S01]  /*d160*/  ULDC.64 UR6, c[0x0][0x208] ;  /* 0x0000820000067ab9 */ /* 0x000fe20000000a00 */
[----:B------:R-:W-:-:S04]  /*d170*/  IMAD R7, R19, UR4, RZ ;  /* 0x0000000413077c24 */ /* 0x000fc8000f8e02ff */
[----:B------:R-:W-:Y:S01]  /*d180*/  IMAD R7, R18, UR5, R7 ;  /* 0x0000000512077c24 */ /* 0x000fe2000f8e0207 */
[----:B-1----:R-:W-:-:S13]  /*d190*/  ISETP.NE.AND P0, PT, R6, 0x1, PT ;  /* 0x000000010600780c */ /* 0x002fda0003f05270 */
[----:B------:R-:W0:Y:S02]  /*d1a0*/  @P0 LDC.64 R4, c[0x0][0x440] ;  /* 0x00011000ff040b82 */ /* 0x000e240000000a00 */
[----:B0-----:R-:W-:-:S04]  /*d1b0*/  @P0 IMAD.HI.U32 R0, R17, R4, RZ ;  /* 0x0000000411000227 */ /* 0x001fc800078e00ff */
[----:B------:R-:W-:Y:S01]  /*d1c0*/  IMAD.MOV.U32 R4, RZ, RZ, R17 ;  /* 0x000000ffff047224 */ /* 0x000fe200078e0011 */
[----:B------:R-:W-:-:S04]  /*d1d0*/  @P0 SHF.R.U32.HI R4, RZ, R5, R0 ;  /* 0x00000005ff040219 */ /* 0x000fc80000011600 */
[--C-:B------:R-:W-:Y:S01]  /*d1e0*/  SHF.R.S32.HI R5, RZ, 0x1f, R4.reuse ;  /* 0x0000001fff057819 */ /* 0x100fe20000011404 */
[--C-:B------:R-:W-:Y:S02]  /*d1f0*/  IMAD.MOV R0, RZ, RZ, -R4.reuse ;  /* 0x000000ffff007224 */ /* 0x100fe400078e0a04 */
[----:B------:R-:W-:-:S04]  /*d200*/  IMAD.WIDE.U32 R4, R18, UR4, R4 ;  /* 0x0000000412047c25 */ /* 0x000fc8000f8e0004 */
[----:B------:R-:W-:Y:S01]  /*d210*/  IMAD R17, R6, R0, R17 ;  /* 0x0000000006117224 */ /* 0x000fe200078e0211 */
[----:B------:R-:W-:Y:S01]  /*d220*/  LEA R2, P0, R4, R2, 0x2 ;  /* 0x0000000204027211 */ /* 0x000fe200078010ff */
[----:B------:R-:W-:-:S05]  /*d230*/  IMAD.IADD R0, R5, 0x1, R7 ;  /* 0x0000000105007824 */ /* 0x000fca00078e0207 */
[----:B------:R-:W-:-:S05]  /*d240*/  LEA.HI.X R3, R4, R3, R0, 0x2, P0 ;  /* 0x0000000304037211 */ /* 0x000fca00000f1400 */
[----:B------:R1:W5:Y:S02]  /*d250*/  LDG.E R16, desc[UR6][R2.64] ;  /* 0x0000000602107981 */ /* 0x000364000c1e1900 */
.L_x_46:
[----:B0-----:R-:W-:Y:S01]  /*d260*/  IMAD.MOV.U32 R0, RZ, RZ, 0x1 ;  /* 0x00000001ff007424 */ /* 0x001fe200078e00ff */
[----:B------:R-:W1:Y:S04]  /*d270*/  S2R R8, SR_TID.X ;  /* 0x0000000000087919 */ /* 0x000e680000002100 */
[----:B------:R-:W-:-:S04]  /*d280*/  SHF.L.U32 R0, R0, 0x1f, RZ ;  /* 0x0000001f00007819 */ /* 0x000fc800000006ff */
[----:B------:R-:W0:Y:S01]  /*d290*/  SYNCS.PHASECHK.TRANS64.TRYWAIT P0, [UR38+0x38840], R0 ;  /* 0x03884000ff0075a7 */ /* 0x000e220008000166 */
[----:B-1----:R-:W-:-:S04]  /*d2a0*/  LOP3.LUT R2, R8, 0x7f, RZ, 0xc0, !PT ;  /* 0x0000007f08027812 */ /* 0x002fc800078ec0ff */
[----:B------:R-:W-:Y:S01]  /*d2b0*/  ISETP.NE.AND P1, PT, R2, RZ, PT ;  /* 0x000000ff0200720c */ /* 0x000fe20003f25270 */
[----:B0-----:R-:W-:-:S12]  /*d2c0*/  @!P0 BRA `(.L_x_47) ;  /* 0x0000003c008c8947 */ /* 0x001fd80003800000 */
.L_x_138:
[----:B------:R-:W-:Y:S05]  /*d2d0*/  @P1 BRA `(.L_x_48) ;  /* 0x0000000000181947 */ /* 0x000fea0003800000 */
[----:B------:R-:W1:Y:S01]  /*d2e0*/  S2R R2, SR_TID.X ;  /* 0x0000000000027919 */ /* 0x000e620000002100 */
[----:B0-----:R-:W-:-:S04]  /*d2f0*/  MOV R0, 0xa000 ;  /* 0x0000a00000007802 */ /* 0x001fc80000000f00 */
[----:B------:R2:W-:Y:S01]  /*d300*/  SYNCS.ARRIVE.TRANS64 RZ, [UR38+0x38830], R0 ;  /* 0x03883000ffff79a7 */ /* 0x0005e20008000026 */
[----:B-1----:R-:W-:-:S13]  /*d310*/  LOP3.LUT P0, RZ, R2, 0x1f, RZ, 0xc0, !PT ;  /* 0x0000001f02ff7812 */ /* 0x002fda000780c0ff */
[----:B--2---:R-:W-:Y:S05]  /*d320*/  @!P0 BRA `(.L_x_48) ;  /* 0x0000000000048947 */ /* 0x004fea0003800000 */
[----:B------:R-:W-:Y:S01]  /*d330*/  BPT.TRAP 0x1 ;  /* 0x000000040000795c */ /* 0x000fe20000300000 */
.L_x_48:
[----:B------:R-:W-:Y:S01]  /*d340*/  R2UR UR11, R17 ;  /* 0x00000000110b72ca */ /* 0x000fe200000e0000 */
[----:B------:R-:W-:Y:S01]  /*d350*/  ULDC.64 UR4, c[0x0][0x198] ;  /* 0x0000660000047ab9 */ /* 0x000fe20000000a00 */
[----:B-----5:R-:W-:Y:S01]  /*d360*/  R2UR UR13, R16 ;  /* 0x00000000100d72ca */ /* 0x020fe200000e0000 */
[----:B------:R-:W-:Y:S01]  /*d370*/  UIADD3 UR4, UP0, UR4, 0x370, URZ ;  /* 0x0000037004047890 */ /* 0x000fe2000ff1e03f */
[----:B------:R-:W-:Y:S01]  /*d380*/  PLOP3.LUT P0, PT, PT, PT, PT, 0x80, 0x0 ;  /* 0x000000000000781c */ /* 0x000fe20003f0f070 */
[----:B------:R-:W-:Y:S02]  /*d390*/  UIADD3 UR8, UR38, 0x24400, URZ ;  /* 0x0002440026087890 */ /* 0x000fe4000fffe03f */
[----:B------:R-:W-:Y:S01]  /*d3a0*/  UIADD3 UR9, UR38, 0x38830, URZ ;  /* 0x0003883026097890 */ /* 0x000fe2000fffe03f */
[----:B0-----:R-:W-:Y:S01]  /*d3b0*/  P2R R0, PR, RZ, 0x1 ;  /* 0x00000001ff007803 */ /* 0x001fe20000000000 */
[----:B------:R-:W-:Y:S02]  /*d3c0*/  UIADD3.X UR5, URZ, UR5, URZ, UP0, !UPT ;  /* 0x000000053f057290 */ /* 0x000fe400087fe43f */
[----:B------:R-:W-:-:S02]  /*d3d0*/  UIADD3 UR24, UR38, 0x26c00, URZ ;  /* 0x00026c0026187890 */ /* 0x000fc4000fffe03f */
[----:B------:R-:W-:Y:S01]  /*d3e0*/  UIMAD UR11, UR11, 0x50, URZ ;  /* 0x000000500b0b78a4 */ /* 0x000fe2000f8e023f */
[----:B------:R1:W-:Y:S01]  /*d3f0*/  STL [R1], R0 ;  /* 0x0000000001007387 */ /* 0x0003e20000100800 */
[----:B------:R-:W-:Y:S02]  /*d400*/  UIADD3 UR16, UR38, 0x29400, URZ ;  /* 0x0002940026107890 */ /* 0x000fe4000fffe03f */
[----:B------:R-:W-:Y:S01]  /*d410*/  UIADD3 UR32, UR38, 0x2bc00, URZ ;  /* 0x0002bc0026207890 */ /* 0x000fe2000fffe03f */
[----:B------:R-:W-:Y:S01]  /*d420*/  UMOV UR6, 0x0 ;  /* 0x0000000000067882 */ /* 0x000fe20000000000 */
[----:B------:R-:W-:Y:S01]  /*d430*/  UMOV UR7, 0x14f00000 ;  /* 0x14f0000000077882 */ /* 0x000fe20000000000 */
[----:B------:R-:W-:Y:S01]  /*d440*/  UMOV UR10, URZ ;  /* 0x0000003f000a7c82 */ /* 0x000fe20008000000 */
[----:B------:R-:W-:Y:S01]  /*d450*/  UMOV UR12, UR36 ;  /* 0x00000024000c7c82 */ /* 0x000fe20008000000 */
[----:B------:R-:W-:Y:S01]  /*d460*/  UMOV UR26, 0x40 ;  /* 0x00000040001a7882 */ /* 0x000fe20000000000 */
[----:B------:R-:W-:Y:S01]  /*d470*/  UMOV UR28, UR36 ;  /* 0x00000024001c7c82 */ /* 0x000fe20008000000 */
[----:B------:R-:W-:Y:S01]  /*d480*/  UMOV UR25, UR9 ;  /* 0x0000000900197c82 */ /* 0x000fe20008000000 */
[----:B------:R-:W-:Y:S01]  /*d490*/  UMOV UR29, UR13 ;  /* 0x0000000d001d7c82 */ /* 0x000fe20008000000 */
[----:B------:R-:W-:Y:S01]  /*d4a0*/  UMOV UR27, UR11 ;  /* 0x0000000b001b7c82 */ /* 0x000fe20008000000 */
[----:B------:R-:W-:Y:S01]  /*d4b0*/  UMOV UR18, 0x80 ;  /* 0x0000008000127882 */ /* 0x000fe20000000000 */
[----:B------:R-:W-:Y:S01]  /*d4c0*/  UMOV UR20, UR36 ;  /* 0x0000002400147c82 */ /* 0x000fe20008000000 */
[----:B------:R1:W-:Y:S01]  /*d4d0*/  UTMALDG.4D [UR8], [UR4], desc[UR6] ;  /* 0x00000608040075b4 */ /* 0x0003e20008019000 */
[----:B------:R-:W-:Y:S01]  /*d4e0*/  UMOV UR17, UR9 ;  /* 0x0000000900117c82 */ /* 0x000fe20008000000 */
[----:B------:R-:W-:Y:S01]  /*d4f0*/  UMOV UR21, UR13 ;  /* 0x0000000d00157c82 */ /* 0x000fe20008000000 */
[----:B------:R-:W-:Y:S01]  /*d500*/  UMOV UR19, UR11 ;  /* 0x0000000b00137c82 */ /* 0x000fe20008000000 */
[----:B------:R-:W-:Y:S01]  /*d510*/  UMOV UR34, 0xc0 ;  /* 0x000000c000227882 */ /* 0x000fe20000000000 */
[----:B------:R-:W-:Y:S01]  /*d520*/  UMOV UR33, UR9 ;  /* 0x0000000900217c82 */ /* 0x000fe20008000000 */
[----:B------:R-:W-:Y:S01]  /*d530*/  UMOV UR37, UR13 ;  /* 0x0000000d00257c82 */ /* 0x000fe20008000000 */
[----:B------:R-:W-:Y:S01]  /*d540*/  UMOV UR35, UR11 ;  /* 0x0000000b00237c82 */ /* 0x000fe20008000000 */
[----:B------:R1:W-:Y:S01]  /*d550*/  UTMALDG.4D [UR24], [UR4], desc[UR6] ;  /* 0x00000618040075b4 */ /* 0x0003e20008019000 */
[----:B------:R1:W-:Y:S01]  /*d560*/  UTMALDG.4D [UR16], [UR4], desc[UR6] ;  /* 0x00000610040075b4 */ /* 0x0003e20008019000 */
[----:B------:R1:W-:Y:S02]  /*d570*/  UTMALDG.4D [UR32], [UR4], desc[UR6] ;  /* 0x00000620040075b4 */ /* 0x0003e40008019000 */
[----:B-1----:R-:W-:Y:S01]  /*d580*/  NOP ;  /* 0x0000000000007918 */ /* 0x002fe20000000000 */
.L_x_44:
[----:B------:R-:W-:Y:S05]  /*d590*/  WARPSYNC.ALL ;  /* 0x0000000000007948 */ /* 0x000fea0003800000 */
[----:B------:R-:W-:Y:S01]  /*d5a0*/  UIADD3 UR4, UR38, 0x14400, URZ ;  /* 0x0001440026047890 */ /* 0x000fe2000fffe03f */
[----:B------:R-:W-:Y:S03]  /*d5b0*/  BAR.SYNC.DEFER_BLOCKING 0x8, 0x180 ;  /* 0x0206000000007b1d */ /* 0x000fe60000010000 */
        /* <DEDUP_REMOVED lines=9> */
[----:B------:R-:W1:Y:S01]  /*d650*/  LDC.64 R2, c[0x4][R2] ;  /* 0x0100000002027b82 */ /* 0x000e620000000a00 */
        /* <DEDUP_REMOVED lines=8> */
[----:B01----:R-:W-:Y:S05]  /*d6e0*/  CALL.ABS.NOINC R2 ;  /* 0x0000000002007343 */ /* 0x003fea0003c00000 */
.L_x_49:
[----:B------:R-:W1:Y:S01]  /*d6f0*/  S2R R4, SR_CTAID.Z ;  /* 0x0000000000047919 */ /* 0x000e620000002700 */
[----:B------:R-:W2:Y:S01]  /*d700*/  LDC R20, c[0x0][0x448] ;  /* 0x00011200ff147b82 */ /* 0x000ea20000000800 */
[----:B------:R-:W-:Y:S01]  /*d710*/  USHF.R.S32.HI UR4, URZ, 0x1f, UR36 ;  /* 0x0000001f3f047899 */ /* 0x000fe20008011424 */
[----:B------:R-:W3:Y:S01]  /*d720*/  S2R R12, SR_TID.X ;  /* 0x00000000000c7919 */ /* 0x000ee20000002100 */
[----:B------:R-:W-:Y:S02]  /*d730*/  ULDC.64 UR8, c[0x0][0x2d8] ;  /* 0x0000b60000087ab9 */ /* 0x000fe40000000a00 */
[----:B------:R-:W-:Y:S01]  /*d740*/  UIMAD UR6, UR4, UR8, URZ ;  /* 0x00000008040672a4 */ /* 0x000fe2000f8e023f */
[----:B------:R-:W4:Y:S02]  /*d750*/  S2R R11, SR_CTAID.X ;  /* 0x00000000000b7919 */ /* 0x000f240000002500 */
[----:B------:R-:W0:Y:S01]  /*d760*/  LDC.64 R2, c[0x0][0x2e0] ;  /* 0x0000b800ff027b82 */ /* 0x000e220000000a00 */
[----:B------:R-:W-:-:S02]  /*d770*/  UIMAD.WIDE.U32 UR4, UR36, UR8, URZ ;  /* 0x00000008240472a5 */ /* 0x000fc4000f8e003f */
[----:B------:R-:W-:-:S04]  /*d780*/  UIMAD UR6, UR36, UR9, UR6 ;  /* 0x00000009240672a4 */ /* 0x000fc8000f8e0206 */
[----:B------:R-:W-:Y:S01]  /*d790*/  UIADD3 UR5, UR5, UR6, URZ ;  /* 0x0000000605057290 */ /* 0x000fe2000fffe03f */
[----:B--2---:R-:W-:Y:S02]  /*d7a0*/  ISETP.NE.AND P0, PT, R20, 0x1, PT ;  /* 0x000000011400780c */ /* 0x004fe40003f05270 */
[----:B-1----:R-:W-:Y:S02]  /*d7b0*/  SHF.R.S32.HI R5, RZ, 0x1f, R4 ;  /* 0x0000001fff057819 */ /* 0x002fe40000011404 */
[----:B---3--:R-:W-:-:S03]  /*d7c0*/  LOP3.LUT R9, R12, 0x7f, RZ, 0xc0, !PT ;  /* 0x0000007f0c097812 */ /* 0x008fc600078ec0ff */
[----:B0-----:R-:W-:-:S06]  /*d7d0*/  IMAD R0, R5, R2, RZ ;  /* 0x0000000205007224 */ /* 0x001fcc00078e02ff */
[----:B------:R-:W0:Y:S01]  /*d7e0*/  @P0 LDC R6, c[0x0][0x44c] ;  /* 0x00011300ff060b82 */ /* 0x000e220000000800 */
[----:B------:R-:W-:Y:S01]  /*d7f0*/  SHF.R.U32.HI R8, RZ, 0x3, R9 ;  /* 0x00000003ff087819 */ /* 0x000fe20000011609 */
[C---:B------:R-:W-:Y:S01]  /*d800*/  IMAD R5, R4.reuse, R3, R0 ;  /* 0x0000000304057224 */ /* 0x040fe200078e0200 */
[----:B------:R-:W-:Y:S01]  /*d810*/  SHF.L.U32 R9, R9, 0x3, RZ ;  /* 0x0000000309097819 */ /* 0x000fe200000006ff */
[----:B------:R-:W-:Y:S01]  /*d820*/  IMAD.WIDE.U32 R2, R4, R2, UR4 ;  /* 0x0000000404027e25 */ /* 0x000fe2000f8e0002 */
[----:B------:R-:W-:-:S03]  /*d830*/  ULDC.64 UR4, c[0x0][0x2d0] ;  /* 0x0000b40000047ab9 */ /* 0x000fc60000000a00 */
[----:B------:R-:W1:Y:S01]  /*d840*/  @P0 LDC R0, c[0x0][0x450] ;  /* 0x00011400ff000b82 */ /* 0x000e620000000800 */
[----:B------:R-:W-:Y:S02]  /*d850*/  IMAD.IADD R3, R3, 0x1, R5 ;  /* 0x0000000103037824 */ /* 0x000fe400078e0205 */
[----:B------:R-:W-:-:S05]  /*d860*/  IMAD.SHL.U32 R5, R12, 0x10, RZ ;  /* 0x000000100c057824 */ /* 0x000fca00078e00ff */
[----:B------:R-:W-:-:S04]  /*d870*/  LOP3.LUT R5, R8, 0x70, R5, 0xf8, !PT ;  /* 0x0000007008057812 */ /* 0x000fc800078ef805 */
[----:B----4-:R-:W-:-:S05]  /*d880*/  LEA R5, R11, R5, 0x7 ;  /* 0x000000050b057211 */ /* 0x010fca00078e38ff */
[----:B0-----:R-:W-:-:S04]  /*d890*/  @P0 IMAD.HI.U32 R6, R5, R6, RZ ;  /* 0x0000000605060227 */ /* 0x001fc800078e00ff */
[----:B------:R-:W-:Y:S01]  /*d8a0*/  IMAD.MOV.U32 R4, RZ, RZ, R5 ;  /* 0x000000ffff047224 */ /* 0x000fe200078e0005 */
[----:B-1----:R-:W-:-:S05]  /*d8b0*/  @P0 SHF.R.U32.HI R4, RZ, R0, R6 ;  /* 0x00000000ff040219 */ /* 0x002fca0000011606 */
[----:B------:R-:W-:Y:S02]  /*d8c0*/  IMAD.MOV R0, RZ, RZ, -R4 ;  /* 0x000000ffff007224 */ /* 0x000fe400078e0a04 */
[----:B------:R-:W-:-:S04]  /*d8d0*/  IMAD.WIDE.U32 R2, R4, UR4, R2 ;  /* 0x0000000404027c25 */ /* 0x000fc8000f8e0002 */
[----:B------:R-:W-:Y:S01]  /*d8e0*/  IMAD R0, R20, R0, R5 ;  /* 0x0000000014007224 */ /* 0x000fe200078e0205 */
[----:B------:R-:W-:-:S05]  /*d8f0*/  SHF.R.S32.HI R5, RZ, 0x1f, R4 ;  /* 0x0000001fff057819 */ /* 0x000fca0000011404 */
[----:B------:R-:W-:-:S04]  /*d900*/  IMAD R5, R5, UR4, RZ ;  /* 0x0000000405057c24 */ /* 0x000fc8000f8e02ff */
[----:B------:R-:W-:Y:S01]  /*d910*/  IMAD R5, R4, UR5, R5 ;  /* 0x0000000504057c24 */ /* 0x000fe2000f8e0205 */
[----:B------:R-:W-:Y:S01]  /*d920*/  SHF.R.S32.HI R4, RZ, 0x1f, R0 ;  /* 0x0000001fff047819 */ /* 0x000fe20000011400 */
[----:B------:R-:W-:Y:S02]  /*d930*/  ULDC.64 UR4, c[0x0][0x2c8] ;  /* 0x0000b20000047ab9 */ /* 0x000fe40000000a00 */
[----:B------:R-:W-:Y:S02]  /*d940*/  IMAD.IADD R3, R3, 0x1, R5 ;  /* 0x0000000103037824 */ /* 0x000fe400078e0205 */
[----:B------:R-:W-:Y:S02]  /*d950*/  IMAD R5, R4, UR4, RZ ;  /* 0x0000000404057c24 */ /* 0x000fe4000f8e02ff */
[----:B------:R-:W-:-:S04]  /*d960*/  IMAD.WIDE.U32 R2, R0, UR4, R2 ;  /* 0x0000000400027c25 */ /* 0x000fc8000f8e0002 */
[----:B------:R-:W-:Y:S01]  /*d970*/  IMAD R4, R0, UR5, R5 ;  /* 0x0000000500047c24 */ /* 0x000fe2000f8e0205 */
[----:B------:R-:W-:Y:S01]  /*d980*/  ULDC.64 UR4, c[0x0][0x280] ;  /* 0x0000a00000047ab9 */ /* 0x000fe20000000a00 */
[----:B------:R-:W-:Y:S01]  /*d990*/  IMAD.SHL.U32 R0, R12, 0x8, RZ ;  /* 0x000000080c007824 */ /* 0x000fe200078e00ff */
[----:B------:R-:W-:Y:S01]  /*d9a0*/  LEA R7, P0, R2, UR4, 0x1 ;  /* 0x0000000402077c11 */ /* 0x000fe2000f8008ff */
[----:B------:R-:W-:Y:S01]  /*d9b0*/  IMAD.IADD R3, R3, 0x1, R4 ;  /* 0x0000000103037824 */ /* 0x000fe200078e0204 */
[----:B------:R-:W-:Y:S02]  /*d9c0*/  ULDC UR4, c[0x0][0x2b8] ;  /* 0x0000ae0000047ab9 */ /* 0x000fe40000000800 */
[----:B------:R-:W-:Y:S02]  /*d9d0*/  LOP3.LUT R10, R0, 0x38, RZ, 0xc0, !PT ;  /* 0x00000038000a7812 */ /* 0x000fe400078ec0ff */
[----:B------:R-:W-:Y:S02]  /*d9e0*/  LEA.HI.X R6, R2, UR5, R3, 0x1, P0 ;  /* 0x0000000502067c11 */ /* 0x000fe400080f0c03 */
[----:B------:R-:W-:-:S02]  /*d9f0*/  LOP3.LUT R2, R10, 0x40, RZ, 0xfc, !PT ;  /* 0x000000400a027812 */ /* 0x000fc400078efcff */
[----:B------:R-:W-:Y:S02]  /*da00*/  LOP3.LUT R3, R0, 0x1c0, RZ, 0xc0, !PT ;  /* 0x000001c000037812 */ /* 0x000fe400078ec0ff */
[----:B------:R-:W-:Y:S02]  /*da10*/  ISETP.GE.AND P0, PT, R2, UR4, PT ;  /* 0x0000000402007c0c */ /* 0x000fe4000bf06270 */
[----:B------:R-:W-:Y:S02]  /*da20*/  LOP3.LUT R2, R10, 0x80, RZ, 0xfc, !PT ;  /* 0x000000800a027812 */ /* 0x000fe400078efcff */
[----:B------:R-:W-:Y:S02]  /*da30*/  LOP3.LUT R3, R3, 0x38, R0, 0xf8, !PT ;  /* 0x0000003803037812 */ /* 0x000fe400078ef800 */
[----:B------:R-:W-:Y:S02]  /*da40*/  ISETP.GE.AND P1, PT, R2, UR4, PT ;  /* 0x0000000402007c0c */ /* 0x000fe4000bf26270 */
[----:B------:R-:W-:-:S02]  /*da50*/  LOP3.LUT R2, R10, 0xc0, RZ, 0xfc, !PT ;  /* 0x000000c00a027812 */ /* 0x000fc400078efcff */
[----:B------:R-:W-:Y:S02]  /*da60*/  ISETP.GE.AND P3, PT, R10, UR4, PT ;  /* 0x000000040a007c0c */ /* 0x000fe4000bf66270 */
[----:B------:R-:W-:Y:S01]  /*da70*/  ISETP.GE.AND P2, PT, R2, UR4, PT ;  /* 0x0000000402007c0c */ /* 0x000fe2000bf46270 */
[----:B------:R-:W-:Y:S01]  /*da80*/  UMOV UR4, 0xffffffff ;  /* 0xffffffff00047882 */ /* 0x000fe20000000000 */
[----:B------:R-:W-:-:S04]  /*da90*/  LOP3.LUT R0, R3, 0x38, R12, 0x78, !PT ;  /* 0x0000003803007812 */ /* 0x000fc800078e780c */
[----:B------:R-:W-:Y:S01]  /*daa0*/  LOP3.LUT R9, R0, 0x200, R9, 0xf8, !PT ;  /* 0x0000020000097812 */ /* 0x000fe200078ef809 */
[----:B------:R-:W-:Y:S06]  /*dab0*/  BRA.DIV UR4, `(.L_x_50) ;  /* 0x0000003604a87947 */ /* 0x000fec000b800000 */
[----:B------:R-:W0:Y:S01]  /*dac0*/  S2R R2, SR_CTAID.X ;  /* 0x0000000000027919 */ /* 0x000e220000002500 */
[----:B------:R-:W-:Y:S01]  /*dad0*/  ULDC UR4, c[0x0][0x288] ;  /* 0x0000a20000047ab9 */ /* 0x000fe20000000800 */
[----:B------:R-:W-:Y:S01]  /*dae0*/  ULDC.64 UR6, c[0x0][0x208] ;  /* 0x0000820000067ab9 */ /* 0x000fe20000000a00 */
[----:B------:R-:W-:Y:S01]  /*daf0*/  IMAD R0, R20, UR4, RZ ;  /* 0x0000000414007c24 */ /* 0x000fe2000f8e02ff */
[----:B------:R-:W-:Y:S04]  /*db00*/  SHFL.IDX PT, R3, R7, RZ, 0x181f ;  /* 0x00181fff07037589 */ /* 0x000fe800000e0000 */
[----:B------:R-:W-:Y:S04]  /*db10*/  SHFL.IDX PT, R4, R7, 0x1, 0x181f ;  /* 0x00381f0007047f89 */ /* 0x000fe800000e0000 */
[----:B------:R-:W-:Y:S01]  /*db20*/  SHFL.IDX PT, R14, R7, 0x7, 0x181f ;  /* 0x00f81f00070e7f89 */ /* 0x000fe200000e0000 */
[----:B0-----:R-:W-:-:S03]  /*db30*/  IMAD R8, R2, 0x80, R8 ;  /* 0x0000008002087824 */ /* 0x001fc600078e0208 */
[----:B------:R-:W0:Y:S01]  /*db40*/  SHFL.IDX PT, R2, R6, RZ, 0x181f ;  /* 0x00181fff06027589 */ /* 0x000e2200000e0000 */
[C---:B------:R-:W-:Y:S01]  /*db50*/  VIADD R5, R8.reuse, 0x10 ;  /* 0x0000001008057836 */ /* 0x040fe20000000000 */
[----:B------:R-:W-:-:S13]  /*db60*/  ISETP.GE.AND P4, PT, R8, R0, PT ;  /* 0x000000000800720c */ /* 0x000fda0003f86270 */
[----:B------:R-:W-:Y:S02]  /*db70*/  @!P4 LEA R21, R9, UR38, 0x1 ;  /* 0x000000260915cc11 */ /* 0x000fe4000f8e08ff */
[----:B0-----:R-:W-:-:S04]  /*db80*/  LOP3.LUT R3, R3, R2, RZ, 0x3c, !PT ;  /* 0x0000000203037212 */ /* 0x001fc800078e3cff */
[----:B------:R-:W-:-:S04]  /*db90*/  LOP3.LUT R2, R3, R2, RZ, 0x3c, !PT ;  /* 0x0000000203027212 */ /* 0x000fc800078e3cff */
[----:B------:R-:W-:-:S03]  /*dba0*/  LOP3.LUT R3, R3, R2, RZ, 0x3c, !PT ;  /* 0x0000000203037212 */ /* 0x000fc600078e3cff */
[----:B------:R-:W-:-:S05]  /*dbb0*/  @!P4 IMAD.WIDE.U32 R2, R10, 0x2, R2 ;  /* 0x000000020a02c825 */ /* 0x000fca00078e0002 */
[----:B------:R-:W-:Y:S04]  /*dbc0*/  @!P4 LDGSTS.E.BYPASS.LTC128B.128 [R21+0x14400], desc[UR6][R2.64], !P3 ;  /* 0x144000000215cfae */ /* 0x000fe8000d901d46 */
[----:B------:R-:W-:Y:S04]  /*dbd0*/  @!P4 LDGSTS.E.BYPASS.LTC128B.128 [R21+0x18400], desc[UR6][R2.64+0x80], !P0 ;  /* 0x184000800215cfae */ /* 0x000fe8000c101d46 */
[----:B------:R-:W-:Y:S04]  /*dbe0*/  @!P4 LDGSTS.E.BYPASS.LTC128B.128 [R21+0x1c400], desc[UR6][R2.64+0x100], !P1 ;  /* 0x1c4001000215cfae */ /* 0x000fe8000c901d46 */
[----:B------:R0:W-:Y:S01]  /*dbf0*/  @!P4 LDGSTS.E.BYPASS.LTC128B.128 [R21+0x20400], desc[UR6][R2.64+0x180], !P2 ;  /* 0x204001800215cfae */ /* 0x0001e2000d101d46 */
[----:B------:R-:W-:-:S03]  /*dc00*/  ISETP.GE.AND P4, PT, R5, R0, PT ;  /* 0x000000000500720c */ /* 0x000fc60003f86270 */
[----:B------:R-:W1:Y:S01]  /*dc10*/  SHFL.IDX PT, R5, R6, 0x1, 0x181f ;  /* 0x00381f0006057f89 */ /* 0x000e6200000e0000 */
[----:B0-----:R-:W-:-:S03]  /*dc20*/  VIADD R3, R8, 0x20 ;  /* 0x0000002008037836 */ /* 0x001fc60000000000 */
[----:B------:R-:W-:Y:S06]  /*dc30*/  SHFL.IDX PT, R2, R7, 0x2, 0x181f ;  /* 0x00581f0007027f89 */ /* 0x000fec00000e0000 */
[----:B------:R-:W-:Y:S01]  /*dc40*/  @!P4 LEA R20, R9, UR38, 0x1 ;  /* 0x000000260914cc11 */ /* 0x000fe2000f8e08ff */
[----:B-1----:R-:W-:-:S05]  /*dc50*/  @!P4 IMAD.WIDE.U32 R4, R10, 0x2, R4 ;  /* 0x000000020a04c825 */ /* 0x002fca00078e0004 */
        /* <DEDUP_REMOVED lines=26> */
[----:B0-----:R-:W-:-:S03]  /*de00*/  IADD3 R5, R8, 0x50, RZ ;  /* 0x0000005008057810 */ /* 0x001fc60007ffe0ff */
        /* <DEDUP_REMOVED lines=18> */
[----:B------:R-:W1:Y:S04]  /*df30*/  SHFL.IDX PT, R3, R6, 0x6, 0x181f ;  /* 0x00d81f0006037f89 */ /* 0x000e6800000e0000 */
[----:B0-----:R0:W2:Y:S06]  /*df40*/  SHFL.IDX PT, R4, R6, 0x7, 0x181f ;  /* 0x00f81f0006047f89 */ /* 0x0010ac00000e0000 */
[----:B------:R-:W-:Y:S01]  /*df50*/  @!P4 LEA R21, R9, UR38, 0x1 ;  /* 0x000000260915cc11 */ /* 0x000fe2000f8e08ff */
[----:B-1----:R-:W-:-:S05]  /*df60*/  @!P4 IMAD.WIDE.U32 R2, R10, 0x2, R2 ;  /* 0x000000020a02c825 */ /* 0x002fca00078e0002 */
[----:B------:R0:W-:Y:S04]  /*df70*/  @!P4 LDGSTS.E.BYPASS.LTC128B.128 [R21+0x17400], desc[UR6][R2.64], !P3 ;  /* 0x174000000215cfae */ /* 0x0001e8000d901d46 */
[----:B------:R0:W-:Y:S04]  /*df80*/  @!P4 LDGSTS.E.BYPASS.LTC128B.128 [R21+0x1b400], desc[UR6][R2.64+0x80], !P0 ;  /* 0x1b4000800215cfae */ /* 0x0001e8000c101d46 */
[----:B------:R0:W-:Y:S04]  /*df90*/  @!P4 LDGSTS.E.BYPASS.LTC128B.128 [R21+0x1f400], desc[UR6][R2.64+0x100], !P1 ;  /* 0x1f4001000215cfae */ /* 0x0001e8000c901d46 */
[----:B--2---:R0:W-:Y:S02]  /*dfa0*/  @!P4 LDGSTS.E.BYPASS.LTC128B.128 [R21+0x23400], desc[UR6][R2.64+0x180], !P2 ;  /* 0x234001800215cfae */ /* 0x0041e4000d101d46 */
.L_x_155:
[----:B0-----:R-:W-:Y:S01]  /*dfb0*/  VIADD R3, R8, 0x70 ;  /* 0x0000007008037836 */ /* 0x001fe20000000000 */
[----:B------:R-:W-:Y:S01]  /*dfc0*/  BSSY B0, `(.L_x_51) ;  /* 0x000000f000007945 */ /* 0x000fe20003800000 */
[----:B------:R-:W-:-:S03]  /*dfd0*/  IMAD.MOV.U32 R2, RZ, RZ, R14 ;  /* 0x000000ffff027224 */ /* 0x000fc600078e000e */
[----:B------:R-:W-:Y:S01]  /*dfe0*/  ISETP.GE.AND P4, PT, R3, R0, PT ;  /* 0x000000000300720c */ /* 0x000fe20003f86270 */
[----:B------:R-:W-:-:S12]  /*dff0*/  IMAD.MOV.U32 R3, RZ, RZ, R4 ;  /* 0x000000ffff037224 */ /* 0x000fd800078e0004 */
[----:B------:R-:W-:Y:S05]  /*e000*/  @P4 BRA `(.L_x_52) ;  /* 0x0000000000284947 */ /* 0x000fea0003800000 */
[----:B------:R-:W-:Y:S01]  /*e010*/  IMAD.WIDE.U32 R10, R10, 0x2, R2 ;  /* 0x000000020a0a7825 */ /* 0x000fe200078e0002 */
[----:B------:R-:W-:Y:S01]  /*e020*/  LEA R9, R9, UR38, 0x1 ;  /* 0x0000002609097c11 */ /* 0x000fe2000f8e08ff */
[----:B------:R-:W-:-:S04]  /*e030*/  ULDC.64 UR4, c[0x0][0x208] ;  /* 0x0000820000047ab9 */ /* 0x000fc80000000a00 */
[----:B------:R-:W-:Y:S01]  /*e040*/  @!PT LDS RZ, [RZ] ;  /* 0x00000000fffff984 */ /* 0x000fe20000000800 */
[----:B------:R-:W-:Y:S01]  /*e050*/  @!PT LDS RZ, [RZ] ;  /* 0x00000000fffff984 */ /* 0x000fe20000000800 */
[----:B------:R-:W-:Y:S01]  /*e060*/  @!PT LDS RZ, [RZ] ;  /* 0x00000000fffff984 */ /* 0x000fe20000000800 */
[----:B------:R0:W-:Y:S04]  /*e070*/  LDGSTS.E.BYPASS.LTC128B.128 [R9+0x17c00], desc[UR4][R10.64], !P3 ;  /* 0x17c000000a097fae */ /* 0x0001e8000d901d44 */
[----:B------:R0:W-:Y:S04]  /*e080*/  LDGSTS.E.BYPASS.LTC128B.128 [R9+0x1bc00], desc[UR4][R10.64+0x80], !P0 ;  /* 0x1bc000800a097fae */ /* 0x0001e8000c101d44 */
[----:B------:R0:W-:Y:S04]  /*e090*/  LDGSTS.E.BYPASS.LTC128B.128 [R9+0x1fc00], desc[UR4][R10.64+0x100], !P1 ;  /* 0x1fc001000a097fae */ /* 0x0001e8000c901d44 */
[----:B------:R0:W-:Y:S02]  /*e0a0*/  LDGSTS.E.BYPASS.LTC128B.128 [R9+0x23c00], desc[UR4][R10.64+0x180], !P2 ;  /* 0x23c001800a097fae */ /* 0x0001e4000d101d44 */
.L_x_52:
[----:B------:R-:W-:Y:S05]  /*e0b0*/  BSYNC B0 ;  /* 0x0000000000007941 */ /* 0x000fea0003800000 */
.L_x_51:
[----:B------:R-:W-:Y:S01]  /*e0c0*/  NOP ;  /* 0x0000000000007918 */ /* 0x000fe20000000000 */
[----:B------:R-:W-:Y:S01]  /*e0d0*/  SYNCS.ARRIVE.TRANS64.RED.A0T1 RZ, [UR38+0x38800], RZ ;  /* 0x038800ffffff79a7 */ /* 0x000fe20008200426 */
[----:B------:R-:W-:Y:S01]  /*e0e0*/  IMAD.MOV.U32 R2, RZ, RZ, 0x1 ;  /* 0x00000001ff027424 */ /* 0x000fe200078e00ff */
[----:B------:R-:W-:Y:S04]  /*e0f0*/  ARRIVES.LDGSTSBAR.64.TRANSCNT [UR38+0x38800] ;  /* 0x03880000ff0079b0 */ /* 0x000fe80008000aa6 */
[----:B------:R-:W-:Y:S01]  /*e100*/  SHF.L.U32 R2, R2, 0x1f, RZ ;  /* 0x0000001f02027819 */ /* 0x000fe200000006ff */
[----:B------:R-:W-:Y:S01]  /*e110*/  NOP ;  /* 0x0000000000007918 */ /* 0x000fe20000000000 */
[----:B------:R-:W2:Y:S01]  /*e120*/  LDL.LU R4, [R1+0x10] ;  /* 0x0000100001047983 */ /* 0x000ea20000300800 */
[----:B------:R-:W-:Y:S03]  /*e130*/  SYNCS.ARRIVE.TRANS64.A1T0 RZ, [UR38+0x38800], RZ ;  /* 0x038800ffffff79a7 */ /* 0x000fe60008100026 */
[----:B------:R-:W3:Y:S01]  /*e140*/  LDL R3, [R1+0x8] ;  /* 0x0000080001037983 */ /* 0x000ee20000100800 */
[----:B------:R-:W1:Y:S01]  /*e150*/  SYNCS.PHASECHK.TRANS64.TRYWAIT P0, [UR38+0x38820], R2 ;  /* 0x03882002ff0075a7 */ /* 0x000e620008000166 */
[----:B--2---:R-:W-:-:S04]  /*e160*/  IADD3 R0, R4, -0x2, RZ ;  /* 0xfffffffe04007810 */ /* 0x004fc80007ffe0ff */
[----:B---3--:R-:W-:Y:S01]  /*e170*/  ISETP.GE.AND P1, PT, R0, R3, PT ;  /* 0x000000030000720c */ /* 0x008fe20003f26270 */
[----:B-1----:R-:W-:-:S12]  /*e180*/  @!P0 BRA `(.L_x_53) ;  /* 0x0000003800c08947 */ /* 0x002fd80003800000 */
.L_x_156:
[----:B0-----:R-:W-:Y:S02]  /*e190*/  IMAD.MOV.U32 R9, RZ, RZ, 0x1 ;  /* 0x00000001ff097424 */ /* 0x001fe400078e00ff */
[----:B------:R-:W-:Y:S01]  /*e1a0*/  IMAD.MOV.U32 R8, RZ, RZ, RZ ;  /* 0x000000ffff087224 */ /* 0x000fe200078e00ff */
[----:B------:R-:W-:Y:S06]  /*e1b0*/  @!P1 BRA `(.L_x_54) ;  /* 0x0000002000e49947 */ /* 0x000fec0003800000 */
[----:B------:R-:W2:Y:S04]  /*e1c0*/  LDL.LU R4, [R1+0xc] ;  /* 0x00000c0001047983 */ /* 0x000ea80000300800 */
[----:B-1----:R-:W3:Y:S01]  /*e1d0*/  LDL.LU R3, [R1+0x8] ;  /* 0x0000080001037983 */ /* 0x002ee20000300800 */
[----:B------:R-:W-:Y:S01]  /*e1e0*/  UIADD3 UR4, UR40, 0x1, URZ ;  /* 0x0000000128047890 */ /* 0x000fe2000fffe03f */
[----:B------:R-:W-:Y:S01]  /*e1f0*/  MOV R9, 0x1 ;  /* 0x0000000100097802 */ /* 0x000fe20000000f00 */
[----:B------:R-:W0:Y:S02]  /*e200*/  S2R R6, SR_TID.X ;  /* 0x0000000000067919 */ /* 0x000e240000002100 */
[----:B0-----:R-:W-:Y:S02]  /*e210*/  LOP3.LUT R10, R6, 0x1f, RZ, 0xc0, !PT ;  /* 0x0000001f060a7812 */ /* 0x001fe400078ec0ff */
[----:B--2---:R-:W-:Y:S01]  /*e220*/  IMAD R2, R4, UR4, RZ ;  /* 0x0000000404027c24 */ /* 0x004fe2000f8e02ff */
[----:B---3--:R-:W-:-:S04]  /*e230*/  LOP3.LUT R3, RZ, R3, RZ, 0x33, !PT ;  /* 0x00000003ff037212 */ /* 0x008fc800078e33ff */
[----:B------:R-:W-:-:S05]  /*e240*/  VIMNMX R2, R2, UR39, PT ;  /* 0x0000002702027c48 */ /* 0x000fca000bfe0100 */
[----:B------:R-:W-:-:S05]  /*e250*/  IMAD.MOV R4, RZ, RZ, -R2 ;  /* 0x000000ffff047224 */ /* 0x000fca00078e0a02 */
[----:B------:R-:W-:Y:S02]  /*e260*/  VIADDMNMX R5, R4, 0x1, R3, !PT ;  /* 0x0000000104057846 */ /* 0x000fe40007800103 */
[----:B------:R-:W-:-:S03]  /*e270*/  LOP3.LUT R3, RZ, R2, RZ, 0x33, !PT ;  /* 0x00000002ff037212 */ /* 0x000fc600078e33ff */
[----:B------:R-:W-:Y:S02]  /*e280*/  VIADD R4, R5, 0xfffffffe ;  /* 0xfffffffe05047836 */ /* 0x000fe40000000000 */
[----:B------:R-:W-:-:S03]  /*e290*/  IMAD.IADD R5, R2, 0x1, R5 ;  /* 0x0000000102057824 */ /* 0x000fc600078e0205 */
[----:B------:R-:W-:Y:S01]  /*e2a0*/  ISETP.NE.AND P0, PT, R4, R3, PT ;  /* 0x000000030400720c */ /* 0x000fe20003f05270 */
[----:B------:R-:W-:Y:S01]  /*e2b0*/  IMAD.MOV.U32 R4, RZ, RZ, R16 ;  /* 0x000000ffff047224 */ /* 0x000fe200078e0010 */
[----:B------:R-:W-:-:S11]  /*e2c0*/  LOP3.LUT R12, R5, 0x1, RZ, 0xc0, !PT ;  /* 0x00000001050c7812 */ /* 0x000fd600078ec0ff */
[----:B------:R-:W-:Y:S05]  /*e2d0*/  @!P0 BRA `(.L_x_55) ;  /* 0x0000001400c88947 */ /* 0x000fea0003800000 */
[----:B------:R-:W-:Y:S01]  /*e2e0*/  BSSY B0, `(.L_x_55) ;  /* 0x0000171000007945 */ /* 0x000fe20003800000 */
[----:B------:R-:W-:Y:S02]  /*e2f0*/  IMAD.IADD R6, R5, 0x1, -R12 ;  /* 0x0000000105067824 */ /* 0x000fe400078e0a0c */
[----:B------:R-:W-:Y:S02]  /*e300*/  IMAD.MOV.U32 R7, RZ, RZ, 0x1 ;  /* 0x00000001ff077424 */ /* 0x000fe400078e00ff */
[----:B------:R-:W-:-:S07]  /*e310*/  IMAD.MOV.U32 R4, RZ, RZ, R16 ;  /* 0x000000ffff047224 */ /* 0x000fce00078e0010 */
.L_x_94:
[----:B------:R-:W2:Y:S01]  /*e320*/  LDL R2, [R1] ;  /* 0x0000000001027983 */ /* 0x000ea20000100800 */
[----:B------:R-:W-:Y:S01]  /*e330*/  VIADD R6, R6, 0xfffffffe ;  /* 0xfffffffe06067836 */ /* 0x000fe20000000000 */
[----:B------:R-:W-:Y:S04]  /*e340*/  BSSY B1, `(.L_x_56) ;  /* 0x00000b3000017945 */ /* 0x000fe80003800000 */
[----:B------:R-:W-:Y:S02]  /*e350*/  ISETP.NE.AND P2, PT, R6, RZ, PT ;  /* 0x000000ff0600720c */ /* 0x000fe40003f45270 */
[----:B--2---:R-:W-:-:S13]  /*e360*/  ISETP.NE.AND P0, PT, R2, RZ, PT ;  /* 0x000000ff0200720c */ /* 0x004fda0003f05270 */
[----:B------:R-:W-:Y:S05]  /*e370*/  @!P0 BRA `(.L_x_57) ;  /* 0x0000000800bc8947 */ /* 0x000fea0003800000 */
[----:B------:R-:W2:Y:S01]  /*e380*/  LDL R2, [R1+0x4] ;  /* 0x0000040001027983 */ /* 0x000ea20000100800 */
[----:B------:R-:W-:Y:S02]  /*e390*/  MOV R9, R0 ;  /* 0x0000000000097202 */ /* 0x000fe40000000f00 */
[----:B--2---:R-:W-:-:S13]  /*e3a0*/  ISETP.NE.AND P0, PT, R2, RZ, PT ;  /* 0x000000ff0200720c */ /* 0x004fda0003f05270 */
[----:B------:R-:W-:Y:S05]  /*e3b0*/  @!P0 BRA `(.L_x_58) ;  /* 0x00000000004c8947 */ /* 0x000fea0003800000 */
[----:B------:R-:W0:Y:S01]  /*e3c0*/  LDC R9, c[0x0][0x43c] ;  /* 0x00010f00ff097b82 */ /* 0x000e220000000800 */
[----:B------:R-:W-:Y:S01]  /*e3d0*/  ULDC.64 UR4, c[0x0][0x428] ;  /* 0x00010a0000047ab9 */ /* 0x000fe20000000a00 */
[----:B------:R-:W-:Y:S01]  /*e3e0*/  ULDC.64 UR6, c[0x0][0x208] ;  /* 0x0000820000067ab9 */ /* 0x000fe20000000a00 */
[----:B------:R-:W-:Y:S01]  /*e3f0*/  IMAD R5, R19, UR4, RZ ;  /* 0x0000000413057c24 */ /* 0x000fe2000f8e02ff */
[----:B0-----:R-:W-:-:S13]  /*e400*/  ISETP.NE.AND P0, PT, R9, 0x1, PT ;  /* 0x000000010900780c */ /* 0x001fda0003f05270 */
[----:B------:R-:W0:Y:S02]  /*e410*/  @P0 LDC.64 R2, c[0x0][0x440] ;  /* 0x00011000ff020b82 */ /* 0x000e240000000a00 */
[----:B0-----:R-:W-:-:S04]  /*e420*/  @P0 IMAD.HI.U32 R4, R0, R2, RZ ;  /* 0x0000000200040227 */ /* 0x001fc800078e00ff */
[----:B------:R-:W-:Y:S01]  /*e430*/  IMAD.MOV.U32 R2, RZ, RZ, R0 ;  /* 0x000000ffff027224 */ /* 0x000fe200078e0000 */
[----:B------:R-:W-:Y:S01]  /*e440*/  @P0 SHF.R.U32.HI R2, RZ, R3, R4 ;  /* 0x00000003ff020219 */ /* 0x000fe20000011604 */
[----:B------:R-:W-:-:S04]  /*e450*/  IMAD R4, R18, UR5, R5 ;  /* 0x0000000512047c24 */ /* 0x000fc8000f8e0205 */
[----:B------:R-:W-:-:S04]  /*e460*/  IMAD.MOV R3, RZ, RZ, -R2 ;  /* 0x000000ffff037224 */ /* 0x000fc800078e0a02 */
[----:B------:R-:W-:Y:S01]  /*e470*/  IMAD R9, R9, R3, R0 ;  /* 0x0000000309097224 */ /* 0x000fe200078e0200 */
[----:B------:R-:W-:-:S03]  /*e480*/  SHF.R.S32.HI R3, RZ, 0x1f, R2 ;  /* 0x0000001fff037819 */ /* 0x000fc60000011402 */
[----:B------:R-:W-:Y:S01]  /*e490*/  IMAD.WIDE.U32 R2, R18, UR4, R2 ;  /* 0x0000000412027c25 */ /* 0x000fe2000f8e0002 */
[----:B------:R-:W-:-:S03]  /*e4a0*/  ULDC.64 UR4, c[0x0][0x418] ;  /* 0x0001060000047ab9 */ /* 0x000fc60000000a00 */
[----:B------:R-:W-:Y:S01]  /*e4b0*/  IMAD.IADD R3, R4, 0x1, R3 ;  /* 0x0000000104037824 */ /* 0x000fe200078e0203 */
[----:B------:R-:W-:-:S04]  /*e4c0*/  LEA R4, P0, R2, UR4, 0x2 ;  /* 0x0000000402047c11 */ /* 0x000fc8000f8010ff */
[----:B------:R-:W-:-:S05]  /*e4d0*/  LEA.HI.X R5, R2, UR5, R3, 0x2, P0 ;  /* 0x0000000502057c11 */ /* 0x000fca00080f1403 */
[----:B------:R0:W5:Y:S04]  /*e4e0*/  LDG.E R4, desc[UR6][R4.64] ;  /* 0x0000000604047981 */ /* 0x000168000c1e1900 */
.L_x_58:
[----:B------:R-:W1:Y:S01]  /*e4f0*/  S2R R2, SR_TID.X ;  /* 0x0000000000027919 */ /* 0x000e620000002100 */
[----:B------:R-:W-:Y:S01]  /*e500*/  BSSY B2, `(.L_x_59) ;  /* 0x0000006000027945 */ /* 0x000fe20003800000 */
[----:B-1----:R-:W-:Y:S02]  /*e510*/  LOP3.LUT R3, R2, 0x7f, RZ, 0xc0, !PT ;  /* 0x0000007f02037812 */ /* 0x002fe400078ec0ff */
[----:B------:R-:W-:Y:S02]  /*e520*/  SHF.L.U32 R2, R7, 0x1f, RZ ;  /* 0x0000001f07027819 */ /* 0x000fe400000006ff */
[----:B------:R-:W-:Y:S02]  /*e530*/  ISETP.NE.AND P1, PT, R3, RZ, PT ;  /* 0x000000ff0300720c */ /* 0x000fe40003f25270 */
[----:B------:R-:W1:Y:S02]  /*e540*/  SYNCS.PHASECHK.TRANS64.TRYWAIT P0, [UR38+0x38848], R2 ;  /* 0x03884802ff0075a7 */ /* 0x000e640008000166 */
[----:B-1----:R-:W-:Y:S09]  /*e550*/  @!P0 BRA `(.L_x_60) ;  /* 0x0000003400e48947 */ /* 0x002ff20003800000 */
.L_x_157:
[----:B------:R-:W-:Y:S05]  /*e560*/  BSYNC B2 ;  /* 0x0000000000027941 */ /* 0x000fea0003800000 */
.L_x_59:
[----:B------:R-:W-:Y:S04]  /*e570*/  BSSY B2, `(.L_x_61) ;  /* 0x0000007000027945 */ /* 0x000fe80003800000 */
[----:B------:R-:W-:Y:S05]  /*e580*/  @P1 BRA `(.L_x_62) ;  /* 0x0000000000141947 */ /* 0x000fea0003800000 */
[----:B------:R-:W-:Y:S01]  /*e590*/  ISETP.NE.AND P0, PT, R10, RZ, PT ;  /* 0x000000ff0a00720c */ /* 0x000fe20003f05270 */
[----:B-1----:R-:W-:-:S04]  /*e5a0*/  IMAD.MOV.U32 R3, RZ, RZ, 0xa000 ;  /* 0x0000a000ff037424 */ /* 0x002fc800078e00ff */
[----:B------:R2:W-:Y:S08]  /*e5b0*/  SYNCS.ARRIVE.TRANS64 RZ, [UR38+0x38838], R3 ;  /* 0x03883803ffff79a7 */ /* 0x0005f00008000026 */
[----:B--2---:R-:W-:Y:S05]  /*e5c0*/  @!P0 BRA `(.L_x_62) ;  /* 0x0000000000048947 */ /* 0x004fea0003800000 */
[----:B------:R-:W-:Y:S01]  /*e5d0*/  BPT.TRAP 0x1 ;  /* 0x000000040000795c */ /* 0x000fe20000300000 */
.L_x_62:
[----:B------:R-:W-:Y:S05]  /*e5e0*/  BSYNC B2 ;  /* 0x0000000000027941 */ /* 0x000fea0003800000 */
.L_x_61:
[----:B------:R-:W-:Y:S01]  /*e5f0*/  IMAD.MOV.U32 R14, RZ, RZ, RZ ;  /* 0x000000ffff0e7224 */ /* 0x000fe200078e00ff */
[----:B------:R-:W-:Y:S01]  /*e600*/  ULDC.64 UR4, c[0x0][0x198] ;  /* 0x0000660000047ab9 */ /* 0x000fe20000000a00 */
[----:B------:R-:W-:Y:S01]  /*e610*/  PLOP3.LUT P0, PT, PT, PT, PT, 0x80, 0x0 ;  /* 0x000000000000781c */ /* 0x000fe20003f0f070 */
[----:B------:R-:W-:Y:S01]  /*e620*/  UIADD3 UR4, UP0, UR4, 0x370, URZ ;  /* 0x0000037004047890 */ /* 0x000fe2000ff1e03f */
[----:B-1----:R-:W-:Y:S01]  /*e630*/  IMAD R3, R9, 0x50, RZ ;  /* 0x0000005009037824 */ /* 0x002fe200078e02ff */
[----:B------:R-:W-:Y:S01]  /*e640*/  R2UR UR34, R14 ;  /* 0x000000000e2272ca */ /* 0x000fe200000e0000 */
[----:B------:R-:W-:Y:S02]  /*e650*/  UIADD3 UR32, UR38, 0x2e400, URZ ;  /* 0x0002e40026207890 */ /* 0x000fe4000fffe03f */
[----:B------:R-:W-:Y:S02]  /*e660*/  UIADD3 UR33, UR38, 0x38838, URZ ;  /* 0x0003883826217890 */ /* 0x000fe4000fffe03f */
[----:B------:R-:W-:Y:S01]  /*e670*/  UIADD3.X UR5, URZ, UR5, URZ, UP0, !UPT ;  /* 0x000000053f057290 */ /* 0x000fe200087fe43f */
[----:B------:R-:W-:Y:S01]  /*e680*/  UMOV UR6, 0x0 ;  /* 0x0000000000067882 */ /* 0x000fe20000000000 */
[----:B------:R-:W-:-:S10]  /*e690*/  UMOV UR7, 0x14f00000 ;  /* 0x14f0000000077882 */ /* 0x000fd40000000000 */
.L_x_63:
[----:B------:R-:W-:-:S13]  /*e6a0*/  @P0 ELECT P3, URZ, PT ;  /* 0x00000000003f082f */ /* 0x000fda0003860000 */
[----:B-----5:R-:W-:Y:S02]  /*e6b0*/  @P3 R2UR UR37, R4 ;  /* 0x00000000042532ca */ /* 0x020fe400000e0000 */
[----:B------:R-:W-:Y:S02]  /*e6c0*/  @P3 R2UR UR35, R3 ;  /* 0x00000000032332ca */ /* 0x000fe400000e0000 */
[----:B------:R-:W-:Y:S02]  /*e6d0*/  @P3 PLOP3.LUT P0, PT, P3, PT, PT, 0x8, 0x0 ;  /* 0x000000000000381c */ /* 0x000fe40001f0e170 */
[----:B------:R-:W-:-:S09]  /*e6e0*/  PLOP3.LUT P3, PT, PT, PT, PT, 0x8, 0x0 ;  /* 0x000000000000781c */ /* 0x000fd20003f6e170 */
[----:B------:R1:W-:Y:S02]  /*e6f0*/  UTMALDG.4D [UR32], [UR4], desc[UR6] ;  /* 0x00000620040075b4 */ /* 0x0003e40008019000 */
[----:B-1----:R-:W-:Y:S05]  /*e700*/  @P0 BRA.U.ANY `(.L_x_63) ;  /* 0xfffffffd00e40947 */ /* 0x002fea000393ffff */
[----:B0-----:R-:W-:Y:S01]  /*e710*/  MOV R5, 0x40 ;  /* 0x0000004000057802 */ /* 0x001fe20000000f00 */
[----:B------:R-:W-:Y:S01]  /*e720*/  UIADD3 UR8, UR38, 0x30c00, URZ ;  /* 0x00030c0026087890 */ /* 0x000fe2000fffe03f */
[----:B------:R-:W-:Y:S01]  /*e730*/  PLOP3.LUT P0, PT, PT, PT, PT, 0x80, 0x0 ;  /* 0x000000000000781c */ /* 0x000fe20003f0f070 */
[----:B------:R-:W-:Y:S01]  /*e740*/  UMOV UR6, 0x0 ;  /* 0x0000000000067882 */ /* 0x000fe20000000000 */
[----:B------:R-:W-:Y:S01]  /*e750*/  R2UR UR10, R5 ;  /* 0x00000000050a72ca */ /* 0x000fe200000e0000 */
[----:B------:R-:W-:-:S14]  /*e760*/  UMOV UR7, 0x14f00000 ;  /* 0x14f0000000077882 */ /* 0x000fdc0000000000 */
.L_x_64:
[----:B------:R-:W-:-:S13]  /*e770*/  @P0 ELECT P3, URZ, PT ;  /* 0x00000000003f082f */ /* 0x000fda0003860000 */
[----:B------:R-:W-:Y:S01]  /*e780*/  @P3 R2UR UR13, R4 ;  /* 0x00000000040d32ca */ /* 0x000fe200000e0000 */
[----:B------:R-:W-:Y:S01]  /*e790*/  UMOV UR9, UR33 ;  /* 0x0000002100097c82 */ /* 0x000fe20008000000 */
[----:B------:R-:W-:Y:S01]  /*e7a0*/  @P3 R2UR UR11, R3 ;  /* 0x00000000030b32ca */ /* 0x000fe200000e0000 */
[----:B------:R-:W-:Y:S01]  /*e7b0*/  UMOV UR12, UR36 ;  /* 0x00000024000c7c82 */ /* 0x000fe20008000000 */
[----:B------:R-:W-:Y:S02]  /*e7c0*/  @P3 PLOP3.LUT P0, PT, P3, PT, PT, 0x8, 0x0 ;  /* 0x000000000000381c */ /* 0x000fe40001f0e170 */
[----:B------:R-:W-:-:S09]  /*e7d0*/  PLOP3.LUT P3, PT, PT, PT, PT, 0x8, 0x0 ;  /* 0x000000000000781c */ /* 0x000fd20003f6e170 */
[----:B------:R0:W-:Y:S02]  /*e7e0*/  UTMALDG.4D [UR8], [UR4], desc[UR6] ;  /* 0x00000608040075b4 */ /* 0x0001e40008019000 */
[----:B0-----:R-:W-:Y:S05]  /*e7f0*/  @P0 BRA.U.ANY `(.L_x_64) ;  /* 0xfffffffd00dc0947 */ /* 0x001fea000393ffff */
[----:B------:R-:W-:Y:S01]  /*e800*/  IMAD.MOV.U32 R11, RZ, RZ, 0x80 ;  /* 0x00000080ff0b7424 */ /* 0x000fe200078e00ff */
[----:B------:R-:W-:Y:S01]  /*e810*/  PLOP3.LUT P0, PT, PT, PT, PT, 0x80, 0x0 ;  /* 0x000000000000781c */ /* 0x000fe20003f0f070 */
[----:B------:R-:W-:Y:S01]  /*e820*/  UIADD3 UR8, UR38, 0x33400, URZ ;  /* 0x0003340026087890 */ /* 0x000fe2000fffe03f */
[----:B------:R-:W-:Y:S02]  /*e830*/  UMOV UR6, 0x0 ;  /* 0x0000000000067882 */ /* 0x000fe40000000000 */
[----:B------:R-:W-:Y:S01]  /*e840*/  R2UR UR10, R11 ;  /* 0x000000000b0a72ca */ /* 0x000fe200000e0000 */
[----:B------:R-:W-:-:S14]  /*e850*/  UMOV UR7, 0x14f00000 ;  /* 0x14f0000000077882 */ /* 0x000fdc0000000000 */
.L_x_65:
        /* <DEDUP_REMOVED lines=15> */
.L_x_66:
        /* <DEDUP_REMOVED lines=9> */
[----:B------:R-:W0:Y:S01]  /*e9e0*/  SYNCS.PHASECHK.TRANS64.TRYWAIT P0, [UR38+0x38860], R2 ;  /* 0x03886002ff0075a7 */ /* 0x000e220008000166 */
[----:B------:R-:W-:Y:S04]  /*e9f0*/  BSSY B2, `(.L_x_67) ;  /* 0x0000002000027945 */ /* 0x000fe80003800000 */
[----:B0-----:R-:W-:Y:S05]  /*ea00*/  @!P0 BRA `(.L_x_68) ;  /* 0x0000003000d08947 */ /* 0x001fea0003800000 */
.L_x_158:
[----:B------:R-:W-:Y:S05]  /*ea10*/  BSYNC B2 ;  /* 0x0000000000027941 */ /* 0x000fea0003800000 */
.L_x_67:
[----:B------:R-:W-:Y:S01]  /*ea20*/  BSSY B2, `(.L_x_69) ;  /* 0x0000009000027945 */ /* 0x000fe20003800000 */
[----:B0-----:R-:W-:Y:S02]  /*ea30*/  IMAD.MOV.U32 R2, RZ, RZ, 0x0 ;  /* 0x00000000ff027424 */ /* 0x001fe400078e00ff */
[----:B------:R-:W-:Y:S01]  /*ea40*/  IMAD.MOV.U32 R3, RZ, RZ, 0x14f00000 ;  /* 0x14f00000ff037424 */ /* 0x000fe200078e00ff */
[----:B------:R-:W-:Y:S06]  /*ea50*/  @P1 BRA `(.L_x_70) ;  /* 0x0000000000141947 */ /* 0x000fec0003800000 */
[----:B------:R-:W-:Y:S01]  /*ea60*/  ISETP.NE.AND P0, PT, R10, RZ, PT ;  /* 0x000000ff0a00720c */ /* 0x000fe20003f05270 */
[----:B------:R-:W-:-:S04]  /*ea70*/  IMAD.MOV.U32 R15, RZ, RZ, 0xa000 ;  /* 0x0000a000ff0f7424 */ /* 0x000fc800078e00ff */
[----:B------:R0:W-:Y:S08]  /*ea80*/  SYNCS.ARRIVE.TRANS64 RZ, [UR38+0x38850], R15 ;  /* 0x0388500fffff79a7 */ /* 0x0001f00008000026 */
[----:B0-----:R-:W-:Y:S05]  /*ea90*/  @!P0 BRA `(.L_x_70) ;  /* 0x0000000000048947 */ /* 0x001fea0003800000 */
[----:B------:R-:W-:Y:S01]  /*eaa0*/  BPT.TRAP 0x1 ;  /* 0x000000040000795c */ /* 0x000fe20000300000 */
.L_x_70:
[----:B------:R-:W-:Y:S05]  /*eab0*/  BSYNC B2 ;  /* 0x0000000000027941 */ /* 0x000fea0003800000 */
.L_x_69:
[----:B------:R-:W-:Y:S01]  /*eac0*/  R2UR UR6, R2 ;  /* 0x00000000020672ca */ /* 0x000fe200000e0000 */
[----:B------:R-:W-:Y:S01]  /*ead0*/  ULDC.64 UR4, c[0x0][0x198] ;  /* 0x0000660000047ab9 */ /* 0x000fe20000000a00 */
[----:B------:R-:W-:Y:S01]  /*eae0*/  R2UR UR7, R3 ;  /* 0x00000000030772ca */ /* 0x000fe200000e0000 */
[----:B------:R-:W-:Y:S01]  /*eaf0*/  UIADD3 UR4, UP0, UR4, 0x470, URZ ;  /* 0x0000047004047890 */ /* 0x000fe2000ff1e03f */
[----:B------:R-:W-:Y:S01]  /*eb00*/  R2UR UR10, R14 ;  /* 0x000000000e0a72ca */ /* 0x000fe200000e0000 */
[----:B------:R-:W-:Y:S01]  /*eb10*/  IMAD R14, R17, 0x50, RZ ;  /* 0x00000050110e7824 */ /* 0x000fe200078e02ff */
[----:B------:R-:W-:Y:S01]  /*eb20*/  PLOP3.LUT P0, PT, PT, PT, PT, 0x80, 0x0 ;  /* 0x000000000000781c */ /* 0x000fe20003f0f070 */
[----:B------:R-:W-:Y:S02]  /*eb30*/  UIADD3 UR8, UR38, 0x400, URZ ;  /* 0x0000040026087890 */ /* 0x000fe4000fffe03f */
[----:B------:R-:W-:Y:S02]  /*eb40*/  UIADD3 UR9, UR38, 0x38850, URZ ;  /* 0x0003885026097890 */ /* 0x000fe4000fffe03f */
[----:B------:R-:W-:-:S12]  /*eb50*/  UIADD3.X UR5, URZ, UR5, URZ, UP0, !UPT ;  /* 0x000000053f057290 */ /* 0x000fd800087fe43f */
.L_x_71:
[----:B------:R-:W-:-:S13]  /*eb60*/  @P0 ELECT P1, URZ, PT ;  /* 0x00000000003f082f */ /* 0x000fda0003820000 */
[----:B------:R-:W-:Y:S01]  /*eb70*/  @P1 R2UR UR13, R16 ;  /* 0x00000000100d12ca */ /* 0x000fe200000e0000 */
[----:B------:R-:W-:Y:S01]  /*eb80*/  UMOV UR12, UR36 ;  /* 0x00000024000c7c82 */ /* 0x000fe20008000000 */
[----:B------:R-:W-:Y:S02]  /*eb90*/  @P1 R2UR UR11, R14 ;  /* 0x000000000e0b12ca */ /* 0x000fe400000e0000 */
[----:B------:R-:W-:Y:S02]  /*eba0*/  @P1 PLOP3.LUT P0, PT, P1, PT, PT, 0x8, 0x0 ;  /* 0x000000000000181c */ /* 0x000fe40000f0e170 */
[----:B------:R-:W-:-:S09]  /*ebb0*/  PLOP3.LUT P1, PT, PT, PT, PT, 0x8, 0x0 ;  /* 0x000000000000781c */ /* 0x000fd20003f2e170 */
[----:B------:R0:W-:Y:S02]  /*ebc0*/  UTMALDG.4D [UR8], [UR4], desc[UR6] ;  /* 0x00000608040075b4 */ /* 0x0001e40008019000 */
[----:B0-----:R-:W-:Y:S05]  /*ebd0*/  @P0 BRA.U.ANY `(.L_x_71) ;  /* 0xfffffffd00e00947 */ /* 0x001fea000393ffff */
[----:B------:R-:W-:Y:S01]  /*ebe0*/  R2UR UR10, R5 ;  /* 0x00000000050a72ca */ /* 0x000fe200000e0000 */
[----:B------:R-:W-:Y:S01]  /*ebf0*/  UIADD3 UR8, UR38, 0x2c00, URZ ;  /* 0x00002c0026087890 */ /* 0x000fe2000fffe03f */
[----:B------:R-:W-:Y:S02]  /*ec00*/  R2UR UR6, R2 ;  /* 0x00000000020672ca */ /* 0x000fe400000e0000 */
[----:B------:R-:W-:Y:S02]  /*ec10*/  R2UR UR7, R3 ;  /* 0x00000000030772ca */ /* 0x000fe400000e0000 */
[----:B------:R-:W-:-:S13]  /*ec20*/  PLOP3.LUT P0, PT, PT, PT, PT, 0x80, 0x0 ;  /* 0x000000000000781c */ /* 0x000fda0003f0f070 */
.L_x_72:
        /* <DEDUP_REMOVED lines=13> */
.L_x_73:
        /* <DEDUP_REMOVED lines=13> */
.L_x_74:
        /* <DEDUP_REMOVED lines=8> */
[----:B------:R-:W-:Y:S01]  /*ee50*/  MOV R17, R9 ;  /* 0x0000000900117202 */ /* 0x000fe20000000f00 */
[----:B------:R-:W-:-:S07]  /*ee60*/  IMAD.MOV.U32 R16, RZ, RZ, R4 ;  /* 0x000000ffff107224 */ /* 0x000fce00078e0004 */
.L_x_57:
[----:B------:R-:W-:Y:S05]  /*ee70*/  BSYNC B1 ;  /* 0x0000000000017941 */ /* 0x000fea0003800000 */
.L_x_56:
[----:B------:R-:W2:Y:S01]  /*ee80*/  LDL R2, [R1] ;  /* 0x0000000001027983 */ /* 0x000ea20000100800 */
[----:B------:R-:W-:Y:S01]  /*ee90*/  BSSY B1, `(.L_x_75) ;  /* 0x00000b2000017945 */ /* 0x000fe20003800000 */
[----:B------:R-:W-:Y:S02]  /*eea0*/  LOP3.LUT R9, R7, 0x1, RZ, 0x3c, !PT ;  /* 0x0000000107097812 */ /* 0x000fe400078e3cff */
[----:B--2---:R-:W-:-:S13]  /*eeb0*/  ISETP.NE.AND P0, PT, R2, RZ, PT ;  /* 0x000000ff0200720c */ /* 0x004fda0003f05270 */
[----:B------:R-:W-:Y:S05]  /*eec0*/  @!P0 BRA `(.L_x_76) ;  /* 0x0000000800b88947 */ /* 0x000fea0003800000 */
[----:B------:R-:W2:Y:S01]  /*eed0*/  LDL R2, [R1+0x4] ;  /* 0x0000040001027983 */ /* 0x000ea20000100800 */
[----:B------:R-:W-:Y:S01]  /*eee0*/  VIADD R11, R0, 0xffffffff ;  /* 0xffffffff000b7836 */ /* 0x000fe20000000000 */
[----:B--2---:R-:W-:-:S13]  /*eef0*/  ISETP.NE.AND P0, PT, R2, RZ, PT ;  /* 0x000000ff0200720c */ /* 0x004fda0003f05270 */
[----:B------:R-:W-:Y:S05]  /*ef00*/  @!P0 BRA `(.L_x_77) ;  /* 0x00000000004c8947 */ /* 0x000fea0003800000 */
[----:B------:R-:W0:Y:S01]  /*ef10*/  LDC R4, c[0x0][0x43c] ;  /* 0x00010f00ff047b82 */ /* 0x000e220000000800 */
[----:B------:R-:W-:Y:S01]  /*ef20*/  ULDC.64 UR4, c[0x0][0x428] ;  /* 0x00010a0000047ab9 */ /* 0x000fe20000000a00 */
[----:B------:R-:W-:Y:S01]  /*ef30*/  ULDC.64 UR6, c[0x0][0x208] ;  /* 0x0000820000067ab9 */ /* 0x000fe20000000a00 */
[----:B0-----:R-:W-:-:S13]  /*ef40*/  ISETP.NE.AND P0, PT, R4, 0x1, PT ;  /* 0x000000010400780c */ /* 0x001fda0003f05270 */
[----:B------:R-:W0:Y:S02]  /*ef50*/  @P0 LDC.64 R2, c[0x0][0x440] ;  /* 0x00011000ff020b82 */ /* 0x000e240000000a00 */
[----:B0-----:R-:W-:-:S04]  /*ef60*/  @P0 IMAD.HI.U32 R5, R11, R2, RZ ;  /* 0x000000020b050227 */ /* 0x001fc800078e00ff */
[----:B------:R-:W-:Y:S01]  /*ef70*/  IMAD.MOV.U32 R2, RZ, RZ, R11 ;  /* 0x000000ffff027224 */ /* 0x000fe200078e000b */
[----:B------:R-:W-:-:S05]  /*ef80*/  @P0 SHF.R.U32.HI R2, RZ, R3, R5 ;  /* 0x00000003ff020219 */ /* 0x000fca0000011605 */
[----:B------:R-:W-:-:S04]  /*ef90*/  IMAD.MOV R3, RZ, RZ, -R2 ;  /* 0x000000ffff037224 */ /* 0x000fc800078e0a02 */
[----:B------:R-:W-:Y:S01]  /*efa0*/  IMAD R11, R4, R3, R11 ;  /* 0x00000003040b7224 */ /* 0x000fe200078e020b */
[----:B------:R-:W-:Y:S01]  /*efb0*/  SHF.R.S32.HI R3, RZ, 0x1f, R2 ;  /* 0x0000001fff037819 */ /* 0x000fe20000011402 */
[----:B------:R-:W-:-:S04]  /*efc0*/  IMAD R4, R19, UR4, RZ ;  /* 0x0000000413047c24 */ /* 0x000fc8000f8e02ff */
[C---:B------:R-:W-:Y:S02]  /*efd0*/  IMAD R4, R18.reuse, UR5, R4 ;  /* 0x0000000512047c24 */ /* 0x040fe4000f8e0204 */
[----:B------:R-:W-:Y:S01]  /*efe0*/  IMAD.WIDE.U32 R2, R18, UR4, R2 ;  /* 0x0000000412027c25 */ /* 0x000fe2000f8e0002 */
[----:B------:R-:W-:-:S03]  /*eff0*/  ULDC.64 UR4, c[0x0][0x418] ;  /* 0x0001060000047ab9 */ /* 0x000fc60000000a00 */
[----:B------:R-:W-:Y:S01]  /*f000*/  IMAD.IADD R3, R4, 0x1, R3 ;  /* 0x0000000104037824 */ /* 0x000fe200078e0203 */
[----:B------:R-:W-:-:S04]  /*f010*/  LEA R4, P0, R2, UR4, 0x2 ;  /* 0x0000000402047c11 */ /* 0x000fc8000f8010ff */
[----:B------:R-:W-:-:S05]  /*f020*/  LEA.HI.X R5, R2, UR5, R3, 0x2, P0 ;  /* 0x0000000502057c11 */ /* 0x000fca00080f1403 */
[----:B------:R0:W5:Y:S04]  /*f030*/  LDG.E R4, desc[UR6][R4.64] ;  /* 0x0000000604047981 */ /* 0x000168000c1e1900 */
.L_x_77:
[----:B------:R-:W1:Y:S01]  /*f040*/  S2R R2, SR_TID.X ;  /* 0x0000000000027919 */ /* 0x000e620000002100 */
[----:B------:R-:W-:Y:S01]  /*f050*/  BSSY B2, `(.L_x_78) ;  /* 0x0000006000027945 */ /* 0x000fe20003800000 */
[----:B-1----:R-:W-:Y:S02]  /*f060*/  LOP3.LUT R3, R2, 0x7f, RZ, 0xc0, !PT ;  /* 0x0000007f02037812 */ /* 0x002fe400078ec0ff */
[----:B------:R-:W-:Y:S02]  /*f070*/  SHF.L.U32 R2, R9, 0x1f, RZ ;  /* 0x0000001f09027819 */ /* 0x000fe400000006ff */
[----:B------:R-:W-:Y:S02]  /*f080*/  ISETP.NE.AND P1, PT, R3, RZ, PT ;  /* 0x000000ff0300720c */ /* 0x000fe40003f25270 */
[----:B------:R-:W1:Y:S02]  /*f090*/  SYNCS.PHASECHK.TRANS64.TRYWAIT P0, [UR38+0x38840], R2 ;  /* 0x03884002ff0075a7 */ /* 0x000e640008000166 */
[----:B-1----:R-:W-:Y:S09]  /*f0a0*/  @!P0 BRA `(.L_x_79) ;  /* 0x0000002c00408947 */ /* 0x002ff20003800000 */
.L_x_159:
[----:B------:R-:W-:Y:S05]  /*f0b0*/  BSYNC B2 ;  /* 0x0000000000027941 */ /* 0x000fea0003800000 */
.L_x_78:
[----:B------:R-:W-:Y:S04]  /*f0c0*/  BSSY B2, `(.L_x_80) ;  /* 0x0000007000027945 */ /* 0x000fe80003800000 */
[----:B------:R-:W-:Y:S05]  /*f0d0*/  @P1 BRA `(.L_x_81) ;  /* 0x0000000000141947 */ /* 0x000fea0003800000 */
[----:B------:R-:W-:Y:S02]  /*f0e0*/  ISETP.NE.AND P0, PT, R10, RZ, PT ;  /* 0x000000ff0a00720c */ /* 0x000fe40003f05270 */
[----:B-1----:R-:W-:-:S04]  /*f0f0*/  MOV R2, 0xa000 ;  /* 0x0000a00000027802 */ /* 0x002fc80000000f00 */
[----:B------:R2:W-:Y:S07]  /*f100*/  SYNCS.ARRIVE.TRANS64 RZ, [UR38+0x38830], R2 ;  /* 0x03883002ffff79a7 */ /* 0x0005ee0008000026 */
[----:B------:R-:W-:Y:S05]  /*f110*/  @!P0 BRA `(.L_x_81) ;  /* 0x0000000000048947 */ /* 0x000fea0003800000 */
[----:B------:R-:W-:Y:S01]  /*f120*/  BPT.TRAP 0x1 ;  /* 0x000000040000795c */ /* 0x000fe20000300000 */
.L_x_81:
[----:B------:R-:W-:Y:S05]  /*f130*/  BSYNC B2 ;  /* 0x0000000000027941 */ /* 0x000fea0003800000 */
.L_x_80:
[----:B------:R-:W-:Y:S01]  /*f140*/  IMAD.MOV.U32 R15, RZ, RZ, RZ ;  /* 0x000000ffff0f7224 */ /* 0x000fe200078e00ff */
[----:B------:R-:W-:Y:S01]  /*f150*/  ULDC.64 UR4, c[0x0][0x198] ;  /* 0x0000660000047ab9 */ /* 0x000fe20000000a00 */
[----:B------:R-:W-:Y:S01]  /*f160*/  PLOP3.LUT P0, PT, PT, PT, PT, 0x80, 0x0 ;  /* 0x000000000000781c */ /* 0x000fe20003f0f070 */
[----:B------:R-:W-:Y:S01]  /*f170*/  UIADD3 UR4, UP0, UR4, 0x370, URZ ;  /* 0x0000037004047890 */ /* 0x000fe2000ff1e03f */
[----:B-12---:R-:W-:Y:S01]  /*f180*/  IMAD R2, R11, 0x50, RZ ;  /* 0x000000500b027824 */ /* 0x006fe200078e02ff */
[----:B------:R-:W-:Y:S01]  /*f190*/  R2UR UR10, R15 ;  /* 0x000000000f0a72ca */ /* 0x000fe200000e0000 */
[----:B------:R-:W-:Y:S02]  /*f1a0*/  UIADD3 UR8, UR38, 0x24400, URZ ;  /* 0x0002440026087890 */ /* 0x000fe4000fffe03f */
[----:B------:R-:W-:Y:S02]  /*f1b0*/  UIADD3 UR9, UR38, 0x38830, URZ ;  /* 0x0003883026097890 */ /* 0x000fe4000fffe03f */
[----:B------:R-:W-:Y:S01]  /*f1c0*/  UIADD3.X UR5, URZ, UR5, URZ, UP0, !UPT ;  /* 0x000000053f057290 */ /* 0x000fe200087fe43f */
[----:B------:R-:W-:Y:S01]  /*f1d0*/  UMOV UR6, 0x0 ;  /* 0x0000000000067882 */ /* 0x000fe20000000000 */
[----:B------:R-:W-:-:S10]  /*f1e0*/  UMOV UR7, 0x14f00000 ;  /* 0x14f0000000077882 */ /* 0x000fd40000000000 */
.L_x_82:
[----:B------:R-:W-:-:S13]  /*f1f0*/  @P0 ELECT P3, URZ, PT ;  /* 0x00000000003f082f */ /* 0x000fda0003860000 */
[----:B-----5:R-:W-:Y:S01]  /*f200*/  @P3 R2UR UR13, R4 ;  /* 0x00000000040d32ca */ /* 0x020fe200000e0000 */
[----:B------:R-:W-:Y:S01]  /*f210*/  UMOV UR12, UR36 ;  /* 0x00000024000c7c82 */ /* 0x000fe20008000000 */
[----:B------:R-:W-:Y:S02]  /*f220*/  @P3 R2UR UR11, R2 ;  /* 0x00000000020b32ca */ /* 0x000fe400000e0000 */
[----:B------:R-:W-:Y:S02]  /*f230*/  @P3 PLOP3.LUT P0, PT, P3, PT, PT, 0x8, 0x0 ;  /* 0x000000000000381c */ /* 0x000fe40001f0e170 */
[----:B------:R-:W-:-:S09]  /*f240*/  PLOP3.LUT P3, PT, PT, PT, PT, 0x8, 0x0 ;  /* 0x000000000000781c */ /* 0x000fd20003f6e170 */
[----:B------:R1:W-:Y:S02]  /*f250*/  UTMALDG.4D [UR8], [UR4], desc[UR6] ;  /* 0x00000608040075b4 */ /* 0x0003e40008019000 */
[----:B-1----:R-:W-:Y:S05]  /*f260*/  @P0 BRA.U.ANY `(.L_x_82) ;  /* 0xfffffffd00e00947 */ /* 0x002fea000393ffff */
[----:B------:R-:W-:Y:S01]  /*f270*/  IMAD.MOV.U32 R14, RZ, RZ, 0x40 ;  /* 0x00000040ff0e7424 */ /* 0x000fe200078e00ff */
[----:B------:R-:W-:Y:S01]  /*f280*/  PLOP3.LUT P0, PT, PT, PT, PT, 0x80, 0x0 ;  /* 0x000000000000781c */ /* 0x000fe20003f0f070 */
[----:B------:R-:W-:Y:S01]  /*f290*/  UIADD3 UR8, UR38, 0x26c00, URZ ;  /* 0x00026c0026087890 */ /* 0x000fe2000fffe03f */
[----:B------:R-:W-:Y:S02]  /*f2a0*/  UMOV UR6, 0x0 ;  /* 0x0000000000067882 */ /* 0x000fe40000000000 */
[----:B------:R-:W-:Y:S01]  /*f2b0*/  R2UR UR10, R14 ;  /* 0x000000000e0a72ca */ /* 0x000fe200000e0000 */
[----:B------:R-:W-:-:S14]  /*f2c0*/  UMOV UR7, 0x14f00000 ;  /* 0x14f0000000077882 */ /* 0x000fdc0000000000 */
.L_x_83:
[----:B------:R-:W-:-:S13]  /*f2d0*/  @P0 ELECT P3, URZ, PT ;  /* 0x00000000003f082f */ /* 0x000fda0003860000 */
[----:B------:R-:W-:Y:S01]  /*f2e0*/  @P3 R2UR UR13, R4 ;  /* 0x00000000040d32ca */ /* 0x000fe200000e0000 */
[----:B------:R-:W-:Y:S01]  /*f2f0*/  UMOV UR12, UR36 ;  /* 0x00000024000c7c82 */ /* 0x000fe20008000000 */
[----:B------:R-:W-:Y:S02]  /*f300*/  @P3 R2UR UR11, R2 ;  /* 0x00000000020b32ca */ /* 0x000fe400000e0000 */
[----:B------:R-:W-:Y:S02]  /*f310*/  @P3 PLOP3.LUT P0, PT, P3, PT, PT, 0x8, 0x0 ;  /* 0x000000000000381c */ /* 0x000fe40001f0e170 */
[----:B------:R-:W-:-:S09]  /*f320*/  PLOP3.LUT P3, PT, PT, PT, PT, 0x8, 0x0 ;  /* 0x000000000000781c */ /* 0x000fd20003f6e170 */
[----:B------:R1:W-:Y:S02]  /*f330*/  UTMALDG.4D [UR8], [UR4], desc[UR6] ;  /* 0x00000608040075b4 */ /* 0x0003e40008019000 */
[----:B-1----:R-:W-:Y:S05]  /*f340*/  @P0 BRA.U.ANY `(.L_x_83) ;  /* 0xfffffffd00e00947 */ /* 0x002fea000393ffff */
[----:B0-----:R-:W-:Y:S01]  /*f350*/  IMAD.MOV.U32 R5, RZ, RZ, 0x80 ;  /* 0x00000080ff057424 */ /* 0x001fe200078e00ff */
[----:B------:R-:W-:Y:S01]  /*f360*/  PLOP3.LUT P0, PT, PT, PT, PT, 0x80, 0x0 ;  /* 0x000000000000781c */ /* 0x000fe20003f0f070 */
[----:B------:R-:W-:Y:S01]  /*f370*/  UIADD3 UR8, UR38, 0x29400, URZ ;  /* 0x0002940026087890 */ /* 0x000fe2000fffe03f */
[----:B------:R-:W-:Y:S02]  /*f380*/  UMOV UR6, 0x0 ;  /* 0x0000000000067882 */ /* 0x000fe40000000000 */
[----:B------:R-:W-:Y:S01]  /*f390*/  R2UR UR10, R5 ;  /* 0x00000000050a72ca */ /* 0x000fe200000e0000 */
[----:B------:R-:W-:-:S14]  /*f3a0*/  UMOV UR7, 0x14f00000 ;  /* 0x14f0000000077882 */ /* 0x000fdc0000000000 */
.L_x_84:
        /* <DEDUP_REMOVED lines=14> */
.L_x_85:
        /* <DEDUP_REMOVED lines=8> */
[----:B------:R-:W-:Y:S01]  /*f510*/  SHF.L.U32 R2, R7, 0x1f, RZ ;  /* 0x0000001f07027819 */ /* 0x000fe200000006ff */
[----:B------:R-:W-:Y:S03]  /*f520*/  BSSY B2, `(.L_x_86) ;  /* 0x0000003000027945 */ /* 0x000fe60003800000 */
[----:B------:R-:W0:Y:S02]  /*f530*/  SYNCS.PHASECHK.TRANS64.TRYWAIT P0, [UR38+0x38868], R2 ;  /* 0x03886802ff0075a7 */ /* 0x000e240008000166 */
[----:B0-----:R-:W-:Y:S05]  /*f540*/  @!P0 BRA `(.L_x_87) ;  /* 0x0000002800308947 */ /* 0x001fea0003800000 */
.L_x_160:
[----:B------:R-:W-:Y:S05]  /*f550*/  BSYNC B2 ;  /* 0x0000000000027941 */ /* 0x000fea0003800000 */
.L_x_86:
[----:B------:R-:W-:Y:S01]  /*f560*/  BSSY B2, `(.L_x_88) ;  /* 0x0000009000027945 */ /* 0x000fe20003800000 */
[----:B0-----:R-:W-:Y:S01]  /*f570*/  IMAD.MOV.U32 R2, RZ, RZ, 0x0 ;  /* 0x00000000ff027424 */ /* 0x001fe200078e00ff */
[----:B------:R-:W-:Y:S02]  /*f580*/  MOV R3, 0x14f00000 ;  /* 0x14f0000000037802 */ /* 0x000fe40000000f00 */
[----:B------:R-:W-:Y:S05]  /*f590*/  @P1 BRA `(.L_x_89) ;  /* 0x0000000000141947 */ /* 0x000fea0003800000 */
[----:B------:R-:W-:Y:S01]  /*f5a0*/  ISETP.NE.AND P0, PT, R10, RZ, PT ;  /* 0x000000ff0a00720c */ /* 0x000fe20003f05270 */
[----:B------:R-:W-:-:S04]  /*f5b0*/  IMAD.MOV.U32 R7, RZ, RZ, 0xa000 ;  /* 0x0000a000ff077424 */ /* 0x000fc800078e00ff */
[----:B------:R0:W-:Y:S08]  /*f5c0*/  SYNCS.ARRIVE.TRANS64 RZ, [UR38+0x38858], R7 ;  /* 0x03885807ffff79a7 */ /* 0x0001f00008000026 */
[----:B0-----:R-:W-:Y:S05]  /*f5d0*/  @!P0 BRA `(.L_x_89) ;  /* 0x0000000000048947 */ /* 0x001fea0003800000 */
[----:B------:R-:W-:Y:S01]  /*f5e0*/  BPT.TRAP 0x1 ;  /* 0x000000040000795c */ /* 0x000fe20000300000 */
.L_x_89:
[----:B------:R-:W-:Y:S05]  /*f5f0*/  BSYNC B2 ;  /* 0x0000000000027941 */ /* 0x000fea0003800000 */
.L_x_88:
        /* <DEDUP_REMOVED lines=10> */
.L_x_90:
        /* <DEDUP_REMOVED lines=13> */
.L_x_91:
        /* <DEDUP_REMOVED lines=13> */
.L_x_92:
        /* <DEDUP_REMOVED lines=13> */
.L_x_93:
        /* <DEDUP_REMOVED lines=8> */
[----:B------:R-:W-:Y:S02]  /*f990*/  IMAD.MOV.U32 R17, RZ, RZ, R11 ;  /* 0x000000ffff117224 */ /* 0x000fe400078e000b */
[----:B------:R-:W-:-:S07]  /*f9a0*/  IMAD.MOV.U32 R16, RZ, RZ, R4 ;  /* 0x000000ffff107224 */ /* 0x000fce00078e0004 */
.L_x_76:
[----:B------:R-:W-:Y:S05]  /*f9b0*/  BSYNC B1 ;  /* 0x0000000000017941 */ /* 0x000fea0003800000 */
.L_x_75:
[----:B------:R-:W-:Y:S02]  /*f9c0*/  VIADD R0, R0, 0xfffffffe ;  /* 0xfffffffe00007836 */ /* 0x000fe40000000000 */
[----:B------:R-:W-:Y:S01]  /*f9d0*/  IMAD.MOV.U32 R7, RZ, RZ, R9 ;  /* 0x000000ffff077224 */ /* 0x000fe200078e0009 */
[----:B------:R-:W-:Y:S06]  /*f9e0*/  @P2 BRA `(.L_x_94) ;  /* 0xffffffe8004c2947 */ /* 0x000fec000383ffff */
[----:B------:R-:W-:Y:S05]  /*f9f0*/  BSYNC B0 ;  /* 0x0000000000007941 */ /* 0x000fea0003800000 */
.L_x_55:
[----:B------:R-:W-:Y:S01]  /*fa00*/  ISETP.NE.AND P0, PT, R12, RZ, PT ;  /* 0x000000ff0c00720c */ /* 0x000fe20003f05270 */
[----:B------:R-:W-:-:S12]  /*fa10*/  BSSY B0, `(.L_x_54) ;  /* 0x00000b3000007945 */ /* 0x000fd80003800000 */
[----:B------:R-:W-:Y:S05]  /*fa20*/  @!P0 BRA `(.L_x_95) ;  /* 0x0000000800c48947 */ /* 0x000fea0003800000 */
[----:B------:R-:W2:Y:S01]  /*fa30*/  LDL R2, [R1] ;  /* 0x0000000001027983 */ /* 0x000ea20000100800 */
[----:B------:R-:W-:Y:S02]  /*fa40*/  MOV R8, 0x1 ;  /* 0x0000000100087802 */ /* 0x000fe40000000f00 */
[----:B--2---:R-:W-:-:S13]  /*fa50*/  ISETP.NE.AND P1, PT, R2, RZ, PT ;  /* 0x000000ff0200720c */ /* 0x004fda0003f25270 */
[----:B------:R-:W-:Y:S05]  /*fa60*/  @!P1 BRA `(.L_x_95) ;  /* 0x0000000800b49947 */ /* 0x000fea0003800000 */
[----:B------:R-:W2:Y:S02]  /*fa70*/  LDL.LU R2, [R1+0x4] ;  /* 0x0000040001027983 */ /* 0x000ea40000300800 */
[----:B--2---:R-:W-:-:S13]  /*fa80*/  ISETP.NE.AND P1, PT, R2, RZ, PT ;  /* 0x000000ff0200720c */ /* 0x004fda0003f25270 */
[----:B------:R-:W-:Y:S05]  /*fa90*/  @!P1 BRA `(.L_x_96) ;  /* 0x0000000000509947 */ /* 0x000fea0003800000 */
[----:B------:R-:W0:Y:S01]  /*faa0*/  LDC R7, c[0x0][0x43c] ;  /* 0x00010f00ff077b82 */ /* 0x000e220000000800 */
[----:B------:R-:W-:Y:S01]  /*fab0*/  IMAD.MOV.U32 R6, RZ, RZ, R0 ;  /* 0x000000ffff067224 */ /* 0x000fe200078e0000 */
[----:B------:R-:W-:Y:S01]  /*fac0*/  ULDC.64 UR4, c[0x0][0x428] ;  /* 0x00010a0000047ab9 */ /* 0x000fe20000000a00 */
[----:B------:R-:W-:Y:S01]  /*fad0*/  ULDC.64 UR6, c[0x0][0x208] ;  /* 0x0000820000067ab9 */ /* 0x000fe20000000a00 */
[----:B------:R-:W-:-:S04]  /*fae0*/  IMAD R19, R19, UR4, RZ ;  /* 0x0000000413137c24 */ /* 0x000fc8000f8e02ff */
[----:B------:R-:W-:Y:S01]  /*faf0*/  IMAD R19, R18, UR5, R19 ;  /* 0x0000000512137c24 */ /* 0x000fe2000f8e0213 */
[----:B0-----:R-:W-:-:S13]  /*fb00*/  ISETP.NE.AND P0, PT, R7, 0x1, PT ;  /* 0x000000010700780c */ /* 0x001fda0003f05270 */
[----:B------:R-:W0:Y:S02]  /*fb10*/  @P0 LDC.64 R2, c[0x0][0x440] ;  /* 0x00011000ff020b82 */ /* 0x000e240000000a00 */
[----:B0-----:R-:W-:-:S05]  /*fb20*/  @P0 IMAD.HI.U32 R2, R0, R2, RZ ;  /* 0x0000000200020227 */ /* 0x001fca00078e00ff */
[----:B------:R-:W-:-:S04]  /*fb30*/  @P0 SHF.R.U32.HI R6, RZ, R3, R2 ;  /* 0x00000003ff060219 */ /* 0x000fc80000011602 */
[--C-:B------:R-:W-:Y:S01]  /*fb40*/  SHF.R.S32.HI R3, RZ, 0x1f, R6.reuse ;  /* 0x0000001fff037819 */ /* 0x100fe20000011406 */
[----:B------:R-:W-:-:S04]  /*fb50*/  IMAD.MOV.U32 R2, RZ, RZ, R6 ;  /* 0x000000ffff027224 */ /* 0x000fc800078e0006 */
[----:B------:R-:W-:Y:S01]  /*fb60*/  IMAD.WIDE.U32 R2, R18, UR4, R2 ;  /* 0x0000000412027c25 */ /* 0x000fe2000f8e0002 */
[----:B------:R-:W-:-:S03]  /*fb70*/  ULDC.64 UR4, c[0x0][0x418] ;  /* 0x0001060000047ab9 */ /* 0x000fc60000000a00 */
[----:B------:R-:W-:Y:S01]  /*fb80*/  IMAD.IADD R3, R19, 0x1, R3 ;  /* 0x0000000113037824 */ /* 0x000fe200078e0203 */
[----:B------:R-:W-:-:S04]  /*fb90*/  LEA R4, P0, R2, UR4, 0x2 ;  /* 0x0000000402047c11 */ /* 0x000fc8000f8010ff */
[----:B------:R-:W-:-:S05]  /*fba0*/  LEA.HI.X R5, R2, UR5, R3, 0x2, P0 ;  /* 0x0000000502057c11 */ /* 0x000fca00080f1403 */
[----:B------:R0:W5:Y:S01]  /*fbb0*/  LDG.E R4, desc[UR6][R4.64] ;  /* 0x0000000604047981 */ /* 0x000162000c1e1900 */
[----:B------:R-:W-:-:S04]  /*fbc0*/  IMAD.MOV R2, RZ, RZ, -R6 ;  /* 0x000000ffff027224 */ /* 0x000fc800078e0a06 */
[----:B------:R-:W-:-:S07]  /*fbd0*/  IMAD R0, R7, R2, R0 ;  /* 0x0000000207007224 */ /* 0x000fce00078e0200 */
.L_x_96:
[----:B------:R-:W1:Y:S01]  /*fbe0*/  S2R R2, SR_TID.X ;  /* 0x0000000000027919 */ /* 0x000e620000002100 */
[----:B------:R-:W-:Y:S01]  /*fbf0*/  BSSY B1, `(.L_x_97) ;  /* 0x0000006000017945 */ /* 0x000fe20003800000 */
[----:B-1----:R-:W-:Y:S02]  /*fc00*/  LOP3.LUT R3, R2, 0x7f, RZ, 0xc0, !PT ;  /* 0x0000007f02037812 */ /* 0x002fe400078ec0ff */
[----:B------:R-:W-:Y:S02]  /*fc10*/  SHF.L.U32 R2, R9, 0x1f, RZ ;  /* 0x0000001f09027819 */ /* 0x000fe400000006ff */
[----:B------:R-:W-:Y:S02]  /*fc20*/  ISETP.NE.AND P1, PT, R3, RZ, PT ;  /* 0x000000ff0300720c */ /* 0x000fe40003f25270 */
[----:B------:R-:W1:Y:S02]  /*fc30*/  SYNCS.PHASECHK.TRANS64.TRYWAIT P0, [UR38+0x38848], R2 ;  /* 0x03884802ff0075a7 */ /* 0x000e640008000166 */
[----:B-1----:R-:W-:Y:S09]  /*fc40*/  @!P0 BRA `(.L_x_98) ;  /* 0x0000002000888947 */ /* 0x002ff20003800000 */
.L_x_161:
[----:B------:R-:W-:Y:S05]  /*fc50*/  BSYNC B1 ;  /* 0x0000000000017941 */ /* 0x000fea0003800000 */
.L_x_97:
[----:B------:R-:W-:Y:S04]  /*fc60*/  BSSY B1, `(.L_x_99) ;  /* 0x0000007000017945 */ /* 0x000fe80003800000 */
[----:B------:R-:W-:Y:S05]  /*fc70*/  @P1 BRA `(.L_x_100) ;  /* 0x0000000000141947 */ /* 0x000fea0003800000 */
[----:B------:R-:W-:Y:S01]  /*fc80*/  ISETP.NE.AND P0, PT, R10, RZ, PT ;  /* 0x000000ff0a00720c */ /* 0x000fe20003f05270 */
[----:B-1----:R-:W-:-:S04]  /*fc90*/  IMAD.MOV.U32 R3, RZ, RZ, 0xa000 ;  /* 0x0000a000ff037424 */ /* 0x002fc800078e00ff */
[----:B------:R2:W-:Y:S08]  /*fca0*/  SYNCS.ARRIVE.TRANS64 RZ, [UR38+0x38838], R3 ;  /* 0x03883803ffff79a7 */ /* 0x0005f00008000026 */
[----:B--2---:R-:W-:Y:S05]  /*fcb0*/  @!P0 BRA `(.L_x_100) ;  /* 0x0000000000048947 */ /* 0x004fea0003800000 */
[----:B------:R-:W-:Y:S01]  /*fcc0*/  BPT.TRAP 0x1 ;  /* 0x000000040000795c */ /* 0x000fe20000300000 */
.L_x_100:
[----:B------:R-:W-:Y:S05]  /*fcd0*/  BSYNC B1 ;  /* 0x0000000000017941 */ /* 0x000fea0003800000 */
.L_x_99:
[----:B0-----:R-:W-:Y:S01]  /*fce0*/  MOV R5, RZ ;  /* 0x000000ff00057202 */ /* 0x001fe20000000f00 */
[----:B------:R-:W-:Y:S01]  /*fcf0*/  ULDC.64 UR4, c[0x0][0x198] ;  /* 0x0000660000047ab9 */ /* 0x000fe20000000a00 */
[----:B------:R-:W-:Y:S01]  /*fd00*/  PLOP3.LUT P0, PT, PT, PT, PT, 0x80, 0x0 ;  /* 0x000000000000781c */ /* 0x000fe20003f0f070 */
[----:B------:R-:W-:Y:S01]  /*fd10*/  UIADD3 UR4, UP0, UR4, 0x370, URZ ;  /* 0x0000037004047890 */ /* 0x000fe2000ff1e03f */
[----:B------:R-:W-:Y:S01]  /*fd20*/  R2UR UR10, R5 ;  /* 0x00000000050a72ca */ /* 0x000fe200000e0000 */
[----:B-1----:R-:W-:Y:S01]  /*fd30*/  IMAD R3, R0, 0x50, RZ ;  /* 0x0000005000037824 */ /* 0x002fe200078e02ff */
[----:B------:R-:W-:Y:S02]  /*fd40*/  UIADD3 UR8, UR38, 0x2e400, URZ ;  /* 0x0002e40026087890 */ /* 0x000fe4000fffe03f */
[----:B------:R-:W-:Y:S02]  /*fd50*/  UIADD3 UR9, UR38, 0x38838, URZ ;  /* 0x0003883826097890 */ /* 0x000fe4000fffe03f */
[----:B------:R-:W-:Y:S01]  /*fd60*/  UIADD3.X UR5, URZ, UR5, URZ, UP0, !UPT ;  /* 0x000000053f057290 */ /* 0x000fe200087fe43f */
[----:B------:R-:W-:Y:S01]  /*fd70*/  UMOV UR6, 0x0 ;  /* 0x0000000000067882 */ /* 0x000fe20000000000 */
[----:B------:R-:W-:-:S10]  /*fd80*/  UMOV UR7, 0x14f00000 ;  /* 0x14f0000000077882 */ /* 0x000fd40000000000 */
.L_x_101:
[----:B------:R-:W-:-:S13]  /*fd90*/  @P0 ELECT P2, URZ, PT ;  /* 0x00000000003f082f */ /* 0x000fda0003840000 */
[----:B-----5:R-:W-:Y:S01]  /*fda0*/  @P2 R2UR UR13, R4 ;  /* 0x00000000040d22ca */ /* 0x020fe200000e0000 */
        /* <DEDUP_REMOVED lines=12> */
.L_x_102:
        /* <DEDUP_REMOVED lines=14> */
.L_x_103:
        /* <DEDUP_REMOVED lines=14> */
.L_x_104:
        /* <DEDUP_REMOVED lines=8> */
[----:B------:R-:W0:Y:S01]  /*100b0*/  SYNCS.PHASECHK.TRANS64.TRYWAIT P0, [UR38+0x38860], R2 ;  /* 0x03886002ff0075a7 */ /* 0x000e220008000166 */
[----:B------:R-:W-:Y:S04]  /*100c0*/  BSSY B1, `(.L_x_105) ;  /* 0x0000002000017945 */ /* 0x000fe80003800000 */
[----:B0-----:R-:W-:Y:S05]  /*100d0*/  @!P0 BRA `(.L_x_106) ;  /* 0x0000001c007c8947 */ /* 0x001fea0003800000 */
.L_x_162:
[----:B------:R-:W-:Y:S05]  /*100e0*/  BSYNC B1 ;  /* 0x0000000000017941 */ /* 0x000fea0003800000 */
.L_x_105:
[----:B------:R-:W-:Y:S01]  /*100f0*/  BSSY B1, `(.L_x_107) ;  /* 0x0000009000017945 */ /* 0x000fe20003800000 */
[----:B0-----:R-:W-:Y:S02]  /*10100*/  IMAD.MOV.U32 R2, RZ, RZ, 0x0 ;  /* 0x00000000ff027424 */ /* 0x001fe400078e00ff */
[----:B------:R-:W-:Y:S01]  /*10110*/  IMAD.MOV.U32 R3, RZ, RZ, 0x14f00000 ;  /* 0x14f00000ff037424 */ /* 0x000fe200078e00ff */
[----:B------:R-:W-:Y:S06]  /*10120*/  @P1 BRA `(.L_x_108) ;  /* 0x0000000000141947 */ /* 0x000fec0003800000 */
[----:B------:R-:W-:Y:S02]  /*10130*/  ISETP.NE.AND P0, PT, R10, RZ, PT ;  /* 0x000000ff0a00720c */ /* 0x000fe40003f05270 */
[----:B------:R-:W-:-:S04]  /*10140*/  MOV R12, 0xa000 ;  /* 0x0000a000000c7802 */ /* 0x000fc80000000f00 */
[----:B------:R0:W-:Y:S07]  /*10150*/  SYNCS.ARRIVE.TRANS64 RZ, [UR38+0x38850], R12 ;  /* 0x0388500cffff79a7 */ /* 0x0001ee0008000026 */
[----:B------:R-:W-:Y:S05]  /*10160*/  @!P0 BRA `(.L_x_108) ;  /* 0x0000000000048947 */ /* 0x000fea0003800000 */
[----:B------:R-:W-:Y:S01]  /*10170*/  BPT.TRAP 0x1 ;  /* 0x000000040000795c */ /* 0x000fe20000300000 */
.L_x_108:
[----:B------:R-:W-:Y:S05]  /*10180*/  BSYNC B1 ;  /* 0x0000000000017941 */ /* 0x000fea0003800000 */
.L_x_107:
        /* <DEDUP_REMOVED lines=10> */
.L_x_109:
        /* <DEDUP_REMOVED lines=8> */
[----:B------:R-:W-:Y:S01]  /*102b0*/  R2UR UR10, R6 ;  /* 0x00000000060a72ca */ /* 0x000fe200000e0000 */
[----:B------:R-:W-:Y:S01]  /*102c0*/  UIADD3 UR8, UR38, 0x2c00, URZ ;  /* 0x00002c0026087890 */ /* 0x000fe2000fffe03f */
[----:B------:R-:W-:Y:S02]  /*102d0*/  R2UR UR6, R2 ;  /* 0x00000000020672ca */ /* 0x000fe400000e0000 */
[----:B------:R-:W-:Y:S02]  /*102e0*/  R2UR UR7, R3 ;  /* 0x00000000030772ca */ /* 0x000fe400000e0000 */
[----:B------:R-:W-:-:S13]  /*102f0*/  PLOP3.LUT P0, PT, PT, PT, PT, 0x80, 0x0 ;  /* 0x000000000000781c */ /* 0x000fda0003f0f070 */
.L_x_110:
        /* <DEDUP_REMOVED lines=13> */
.L_x_111:
        /* <DEDUP_REMOVED lines=13> */
.L_x_112:
        /* <DEDUP_REMOVED lines=8> */
[----:B------:R-:W-:Y:S02]  /*10520*/  IMAD.MOV.U32 R17, RZ, RZ, R0 ;  /* 0x000000ffff117224 */ /* 0x000fe400078e0000 */
[----:B------:R-:W-:-:S07]  /*10530*/  IMAD.MOV.U32 R16, RZ, RZ, R4 ;  /* 0x000000ffff107224 */ /* 0x000fce00078e0004 */
.L_x_95:
[----:B------:R-:W-:Y:S05]  /*10540*/  BSYNC B0 ;  /* 0x0000000000007941 */ /* 0x000fea0003800000 */
.L_x_54:
[----:B------:R-:W2:Y:S01]  /*10550*/  LDL.LU R0, [R1] ;  /* 0x0000000001007983 */ /* 0x000ea20000300800 */
[----:B------:R-:W-:Y:S01]  /*10560*/  BSSY B0, `(.L_x_113) ;  /* 0x0000051000007945 */ /* 0x000fe20003800000 */
[----:B--2---:R-:W-:-:S13]  /*10570*/  ISETP.NE.AND P0, PT, R0, RZ, PT ;  /* 0x000000ff0000720c */ /* 0x004fda0003f05270 */
[----:B------:R-:W-:Y:S05]  /*10580*/  @!P0 BRA `(.L_x_114) ;  /* 0x0000000400388947 */ /* 0x000fea0003800000 */
[----:B------:R-:W2:Y:S01]  /*10590*/  S2R R0, SR_TID.X ;  /* 0x0000000000007919 */ /* 0x000ea20000002100 */
[----:B-1----:R-:W-:Y:S01]  /*105a0*/  LEA R3, R8, UR38, 0x3 ;  /* 0x0000002608037c11 */ /* 0x002fe2000f8e18ff */
[----:B------:R-:W-:Y:S01]  /*105b0*/  BSSY B1, `(.L_x_115) ;  /* 0x0000006000017945 */ /* 0x000fe20003800000 */
[----:B--2---:R-:W-:Y:S02]  /*105c0*/  LOP3.LUT R2, R0, 0x7f, RZ, 0xc0, !PT ;  /* 0x0000007f00027812 */ /* 0x004fe400078ec0ff */
[----:B------:R-:W-:Y:S02]  /*105d0*/  SHF.L.U32 R0, R9, 0x1f, RZ ;  /* 0x0000001f09007819 */ /* 0x000fe400000006ff */
[----:B------:R-:W-:Y:S02]  /*105e0*/  ISETP.NE.AND P1, PT, R2, RZ, PT ;  /* 0x000000ff0200720c */ /* 0x000fe40003f25270 */
[----:B------:R-:W1:Y:S02]  /*105f0*/  SYNCS.PHASECHK.TRANS64.TRYWAIT P0, [R3+URZ+0x38860], R0 ;  /* 0x03886000030075a7 */ /* 0x000e64000800017f */
[----:B-1----:R-:W-:Y:S09]  /*10600*/  @!P0 BRA `(.L_x_116) ;  /* 0x0000001800488947 */ /* 0x002ff20003800000 */
.L_x_163:
[----:B------:R-:W-:Y:S05]  /*10610*/  BSYNC B1 ;  /* 0x0000000000017941 */ /* 0x000fea0003800000 */
.L_x_115:
[----:B------:R-:W-:Y:S04]  /*10620*/  BSSY B1, `(.L_x_117) ;  /* 0x0000008000017945 */ /* 0x000fe80003800000 */
[----:B------:R-:W-:Y:S05]  /*10630*/  @P1 BRA `(.L_x_118) ;  /* 0x0000000000181947 */ /* 0x000fea0003800000 */
[----:B------:R-:W2:Y:S01]  /*10640*/  S2R R2, SR_TID.X ;  /* 0x0000000000027919 */ /* 0x000ea20000002100 */
[----:B-1----:R-:W-:-:S04]  /*10650*/  IMAD.MOV.U32 R0, RZ, RZ, 0xa000 ;  /* 0x0000a000ff007424 */ /* 0x002fc800078e00ff */
[----:B------:R3:W-:Y:S01]  /*10660*/  SYNCS.ARRIVE.TRANS64 RZ, [R3+URZ+0x38850], R0 ;  /* 0x0388500003ff79a7 */ /* 0x0007e2000800003f */
[----:B--2---:R-:W-:-:S13]  /*10670*/  LOP3.LUT P0, RZ, R2, 0x1f, RZ, 0xc0, !PT ;  /* 0x0000001f02ff7812 */ /* 0x004fda000780c0ff */
[----:B---3--:R-:W-:Y:S05]  /*10680*/  @!P0 BRA `(.L_x_118) ;  /* 0x0000000000048947 */ /* 0x008fea0003800000 */
[----:B------:R-:W-:Y:S01]  /*10690*/  BPT.TRAP 0x1 ;  /* 0x000000040000795c */ /* 0x000fe20000300000 */
.L_x_118:
[----:B------:R-:W-:Y:S05]  /*106a0*/  BSYNC B1 ;  /* 0x0000000000017941 */ /* 0x000fea0003800000 */
.L_x_117:
[----:B------:R-:W-:Y:S01]  /*106b0*/  R2UR UR4, R8 ;  /* 0x00000000080472ca */ /* 0x000fe200000e0000 */
[----:B------:R-:W-:Y:S01]  /*106c0*/  ULDC.64 UR6, c[0x0][0x198] ;  /* 0x0000660000067ab9 */ /* 0x000fe20000000a00 */
[----:B------:R-:W-:Y:S01]  /*106d0*/  R2UR UR9, R3 ;  /* 0x00000000030972ca */ /* 0x000fe200000e0000 */
[----:B------:R-:W-:Y:S01]  /*106e0*/  UIADD3 UR6, UP0, UR6, 0x470, URZ ;  /* 0x0000047006067890 */ /* 0x000fe2000ff1e03f */
[----:B------:R-:W-:Y:S01]  /*106f0*/  PLOP3.LUT P0, PT, PT, PT, PT, 0x80, 0x0 ;  /* 0x000000000000781c */ /* 0x000fe20003f0f070 */
[----:B------:R-:W-:Y:S01]  /*10700*/  IMAD R17, R17, 0x50, RZ ;  /* 0x0000005011117824 */ /* 0x000fe200078e02ff */
[----:B------:R-:W-:Y:S01]  /*10710*/  UMOV UR14, 0x0 ;  /* 0x00000000000e7882 */ /* 0x000fe20000000000 */
[----:B------:R-:W-:Y:S01]  /*10720*/  UIADD3.X UR7, URZ, UR7, URZ, UP0, !UPT ;  /* 0x000000073f077290 */ /* 0x000fe200087fe43f */
[----:B------:R-:W-:Y:S01]  /*10730*/  UMOV UR15, 0x14f00000 ;  /* 0x14f00000000f7882 */ /* 0x000fe20000000000 */
[----:B------:R-:W-:-:S04]  /*10740*/  UMOV UR10, URZ ;  /* 0x0000003f000a7c82 */ /* 0x000fc80008000000 */
[----:B------:R-:W-:Y:S02]  /*10750*/  UIMAD UR4, UR4, 0xa000, UR38 ;  /* 0x0000a000040478a4 */ /* 0x000fe4000f8e0226 */
[----:B------:R-:W-:Y:S02]  /*10760*/  UIADD3 UR9, UR9, 0x38850, URZ ;  /* 0x0003885009097890 */ /* 0x000fe4000fffe03f */
[----:B------:R-:W-:-:S12]  /*10770*/  UIADD3 UR8, UR4, 0x400, URZ ;  /* 0x0000040004087890 */ /* 0x000fd8000fffe03f */
.L_x_119:
[----:B------:R-:W-:-:S13]  /*10780*/  @P0 ELECT P1, URZ, PT ;  /* 0x00000000003f082f */ /* 0x000fda0003820000 */
[----:B------:R-:W-:Y:S01]  /*10790*/  @P1 R2UR UR13, R16 ;  /* 0x00000000100d12ca */ /* 0x000fe200000e0000 */
[----:B------:R-:W-:Y:S01]  /*107a0*/  UMOV UR12, UR36 ;  /* 0x00000024000c7c82 */ /* 0x000fe20008000000 */
[----:B------:R-:W-:Y:S02]  /*107b0*/  @P1 R2UR UR11, R17 ;  /* 0x00000000110b12ca */ /* 0x000fe400000e0000 */
[----:B------:R-:W-:Y:S02]  /*107c0*/  @P1 PLOP3.LUT P0, PT, P1, PT, PT, 0x8, 0x0 ;  /* 0x000000000000181c */ /* 0x000fe40000f0e170 */
[----:B------:R-:W-:-:S09]  /*107d0*/  PLOP3.LUT P1, PT, PT, PT, PT, 0x8, 0x0 ;  /* 0x000000000000781c */ /* 0x000fd20003f2e170 */
[----:B------:R2:W-:Y:S02]  /*107e0*/  UTMALDG.4D [UR8], [UR6], desc[UR14] ;  /* 0x00000e08060075b4 */ /* 0x0005e40008019000 */
[----:B--2---:R-:W-:Y:S05]  /*107f0*/  @P0 BRA.U.ANY `(.L_x_119) ;  /* 0xfffffffd00e00947 */ /* 0x004fea000393ffff */
[----:B------:R-:W-:Y:S01]  /*10800*/  PLOP3.LUT P0, PT, PT, PT, PT, 0x80, 0x0 ;  /* 0x000000000000781c */ /* 0x000fe20003f0f070 */
[----:B------:R-:W-:Y:S01]  /*10810*/  UIADD3 UR8, UR4, 0x2c00, URZ ;  /* 0x00002c0004087890 */ /* 0x000fe2000fffe03f */
[----:B------:R-:W-:Y:S01]  /*10820*/  UMOV UR14, 0x0 ;  /* 0x00000000000e7882 */ /* 0x000fe20000000000 */
[----:B------:R-:W-:Y:S01]  /*10830*/  UMOV UR15, 0x14f00000 ;  /* 0x14f00000000f7882 */ /* 0x000fe20000000000 */
[----:B------:R-:W-:-:S09]  /*10840*/  UMOV UR10, 0x40 ;  /* 0x00000040000a7882 */ /* 0x000fd20000000000 */
.L_x_120:
        /* <DEDUP_REMOVED lines=13> */
.L_x_121:
        /* <DEDUP_REMOVED lines=10> */
[----:B------:R-:W-:Y:S02]  /*109c0*/  UMOV UR5, 0x14f00000 ;  /* 0x14f0000000057882 */ /* 0x000fe40000000000 */
[----:B------:R-:W-:Y:S01]  /*109d0*/  UMOV UR4, 0x0 ;  /* 0x0000000000047882 */ /* 0x000fe20000000000 */
[----:B------:R-:W-:-:S08]  /*109e0*/  UMOV UR10, 0xc0 ;  /* 0x000000c0000a7882 */ /* 0x000fd00000000000 */
.L_x_122:
        /* <DEDUP_REMOVED lines=8> */
.L_x_114:
[----:B------:R-:W-:Y:S05]  /*10a70*/  BSYNC B0 ;  /* 0x0000000000007941 */ /* 0x000fea0003800000 */
.L_x_113:
[----:B-1----:R-:W-:Y:S02]  /*10a80*/  VIADD R0, R8, 0x1 ;  /* 0x0000000108007836 */ /* 0x002fe40000000000 */
[----:B------:R-:W-:-:S03]  /*10a90*/  IMAD.MOV.U32 R3, RZ, RZ, RZ ;  /* 0x000000ffff037224 */ /* 0x000fc600078e00ff */
[----:B------:R-:W-:-:S04]  /*10aa0*/  ISETP.NE.AND P0, PT, R0, 0x2, PT ;  /* 0x000000020000780c */ /* 0x000fc80003f05270 */
[----:B------:R-:W-:Y:S02]  /*10ab0*/  SEL R2, RZ, 0x1, P0 ;  /* 0x00000001ff027807 */ /* 0x000fe40000000000 */
[----:B------:R-:W-:Y:S02]  /*10ac0*/  SEL R0, R0, RZ, P0 ;  /* 0x000000ff00007207 */ /* 0x000fe40000000000 */
[----:B------:R-:W-:-:S07]  /*10ad0*/  LOP3.LUT R9, R9, R2, RZ, 0x3c, !PT ;  /* 0x0000000209097212 */ /* 0x000fce00078e3cff */
.L_x_38:
[----:B------:R-:W1:Y:S01]  /*10ae0*/  S2R R5, SR_CgaCtaId ;  /* 0x0000000000057919 */ /* 0x000e620000008800 */
[----:B------:R-:W-:Y:S02]  /*10af0*/  MOV R2, 0x400 ;  /* 0x0000040000027802 */ /* 0x000fe40000000f00 */
[----:B------:R-:W-:Y:S02]  /*10b00*/  SHF.L.U32 R3, R3, 0x1f, RZ ;  /* 0x0000001f03037819 */ /* 0x000fe400000006ff */
[----:B-1----:R-:W-:-:S04]  /*10b10*/  LEA R2, R5, R2, 0x18 ;  /* 0x0000000205027211 */ /* 0x002fc800078ec0ff */
[----:B------:R-:W1:Y:S02]  /*10b20*/  SYNCS.PHASECHK.TRANS64.TRYWAIT P0, [R2+URZ+0x38820], R3 ;  /* 0x03882003020075a7 */ /* 0x000e64000800017f */
[----:B-1----:R-:W-:Y:S05]  /*10b30*/  @!P0 BRA `(.L_x_123) ;  /* 0x0000001400108947 */ /* 0x002fea0003800000 */
.L_x_164:
[----:B------:R-:W-:-:S03]  /*10b40*/  UMOV UR4, 0xffffffff ;  /* 0xffffffff00047882 */ /* 0x000fc60000000000 */
[----:B------:R-:W-:Y:S05]  /*10b50*/  BRA.DIV UR4, `(.L_x_124) ;  /* 0x00000016041c7947 */ /* 0x000fea000b800000 */
[----:B-1----:R-:W1:Y:S02]  /*10b60*/  S2R R3, SR_TID.X ;  /* 0x0000000000037919 */ /* 0x002e640000002100 */
[----:B-1----:R-:W-:-:S04]  /*10b70*/  SHF.R.U32.HI R3, RZ, 0x5, R3 ;  /* 0x00000005ff037819 */ /* 0x002fc80000011603 */
[----:B------:R-:W-:-:S05]  /*10b80*/  LOP3.LUT R3, R3, 0x3, RZ, 0xc0, !PT ;  /* 0x0000000303037812 */ /* 0x000fca00078ec0ff */
[----:B------:R1:W2:Y:S02]  /*10b90*/  SHFL.IDX PT, R14, R3, RZ, 0x1f ;  /* 0x00001fff030e7589 */ /* 0x0002a400000e0000 */
.L_x_167:
[----:B--2---:R-:W-:-:S13]  /*10ba0*/  ISETP.NE.AND P0, PT, R14, RZ, PT ;  /* 0x000000ff0e00720c */ /* 0x004fda0003f05270 */
[----:B------:R-:W-:Y:S05]  /*10bb0*/  @P0 BRA `(.L_x_10) ;  /* 0x0000000000880947 */ /* 0x000fea0003800000 */
[----:B------:R-:W-:-:S03]  /*10bc0*/  UMOV UR4, 0xffffffff ;  /* 0xffffffff00047882 */ /* 0x000fc60000000000 */
[----:B------:R-:W-:Y:S05]  /*10bd0*/  BRA.DIV UR4, `(.L_x_125) ;  /* 0x0000001604307947 */ /* 0x000fea000b800000 */
[----:B------:R-:W-:-:S13]  /*10be0*/  ELECT P6, URZ, PT ;  /* 0x00000000003f782f */ /* 0x000fda00038c0000 */
.L_x_170:
[----:B------:R-:W-:Y:S05]  /*10bf0*/  @!P6 BRA `(.L_x_10) ;  /* 0x000000000078e947 */ /* 0x000fea0003800000 */
[----:B-1----:R-:W2:Y:S02]  /*10c00*/  LDL.LU R3, [R1+0x14] ;  /* 0x0000140001037983 */ /* 0x002ea40000300800 */
[----:B--2---:R-:W-:-:S04]  /*10c10*/  LOP3.LUT R3, R3, 0x2, RZ, 0xfc, !PT ;  /* 0x0000000203037812 */ /* 0x004fc800078efcff */
[----:B------:R-:W-:-:S13]  /*10c20*/  ISETP.NE.AND P2, PT, R3, 0x3, PT ;  /* 0x000000030300780c */ /* 0x000fda0003f45270 */
[----:B------:R-:W-:Y:S05]  /*10c30*/  @!P2 BRA `(.L_x_126) ;  /* 0x000000000004a947 */ /* 0x000fea0003800000 */
[----:B------:R-:W-:Y:S01]  /*10c40*/  BPT.TRAP 0x1 ;  /* 0x000000040000795c */ /* 0x000fe20000300000 */
.L_x_126:
[----:B------:R-:W-:Y:S01]  /*10c50*/  IADD3 R7, R2, 0x38840, RZ ;  /* 0x0003884002077810 */ /* 0x000fe20007ffe0ff */
[----:B------:R-:W-:Y:S01]  /*10c60*/  VIADD R3, R0, 0x1 ;  /* 0x0000000100037836 */ /* 0x000fe20000000000 */
[----:B------:R-:W-:-:S03]  /*10c70*/  SHF.L.U32 R5, R9, 0x1f, RZ ;  /* 0x0000001f09057819 */ /* 0x000fc600000006ff */
[----:B------:R-:W-:Y:S01]  /*10c80*/  IMAD R6, R0, 0x8, R7 ;  /* 0x0000000800067824 */ /* 0x000fe200078e0207 */
[----:B------:R-:W-:-:S03]  /*10c90*/  ISETP.NE.AND P1, PT, R3, 0x2, PT ;  /* 0x000000020300780c */ /* 0x000fc60003f25270 */
[----:B------:R-:W1:Y:S01]  /*10ca0*/  SYNCS.PHASECHK.TRANS64.TRYWAIT P0, [R6+URZ], R5 ;  /* 0x00000005060075a7 */ /* 0x000e62000800017f */
[----:B------:R-:W-:Y:S02]  /*10cb0*/  SEL R4, RZ, 0x1, P1 ;  /* 0x00000001ff047807 */ /* 0x000fe40000800000 */
[----:B------:R-:W-:Y:S02]  /*10cc0*/  SEL R8, R3, RZ, P1 ;  /* 0x000000ff03087207 */ /* 0x000fe40000800000 */
[----:B------:R-:W-:-:S03]  /*10cd0*/  LOP3.LUT R4, R9, R4, RZ, 0x3c, !PT ;  /* 0x0000000409047212 */ /* 0x000fc600078e3cff */
[----:B------:R-:W-:Y:S01]  /*10ce0*/  IMAD R3, R8, 0x8, R7 ;  /* 0x0000000808037824 */ /* 0x000fe200078e0207 */
[----:B------:R-:W-:Y:S01]  /*10cf0*/  SHF.L.U32 R4, R4, 0x1f, RZ ;  /* 0x0000001f04047819 */ /* 0x000fe200000006ff */
[----:B-1----:R-:W-:Y:S06]  /*10d00*/  @!P0 BRA `(.L_x_127) ;  /* 0x0000001400048947 */ /* 0x002fec0003800000 */
.L_x_171:
[----:B------:R-:W2:Y:S02]  /*10d10*/  SYNCS.PHASECHK.TRANS64.TRYWAIT P0, [R3+URZ], R4 ;  /* 0x00000004030075a7 */ /* 0x000ea4000800017f */
[----:B--2---:R-:W-:Y:S05]  /*10d20*/  @!P0 BRA `(.L_x_128) ;  /* 0x0000001400108947 */ /* 0x004fea0003800000 */
.L_x_172:
[----:B------:R-:W-:Y:S05]  /*10d30*/  @!P2 BRA `(.L_x_129) ;  /* 0x000000000004a947 */ /* 0x000fea0003800000 */
[----:B------:R-:W-:Y:S01]  /*10d40*/  BPT.TRAP 0x1 ;  /* 0x000000040000795c */ /* 0x000fe20000300000 */
.L_x_129:
[----:B--2---:R-:W-:-:S04]  /*10d50*/  VIADD R3, R2, 0x38860 ;  /* 0x0003886002037836 */ /* 0x004fc80000000000 */
[----:B------:R-:W-:-:S04]  /*10d60*/  IMAD R0, R0, 0x8, R3 ;  /* 0x0000000800007824 */ /* 0x000fc800078e0203 */
[----:B------:R-:W2:Y:S02]  /*10d70*/  SYNCS.PHASECHK.TRANS64.TRYWAIT P0, [R0+URZ], R5 ;  /* 0x00000005000075a7 */ /* 0x000ea4000800017f */
[----:B--2---:R-:W-:Y:S05]  /*10d80*/  @!P0 BRA `(.L_x_130) ;  /* 0x00000014000c8947 */ /* 0x004fea0003800000 */
.L_x_173:
[----:B------:R-:W-:-:S07]  /*10d90*/  LEA R3, R8, R3, 0x3 ;  /* 0x0000000308037211 */ /* 0x000fce00078e18ff */
.L_x_131:
[----:B---3--:R3:W4:Y:S02]  /*10da0*/  SYNCS.PHASECHK.TRANS64.TRYWAIT P0, [R3+URZ], R4 ;  /* 0x00000004030075a7 */ /* 0x008724000800017f */
[----:B----4-:R-:W-:Y:S05]  /*10db0*/  @!P0 NANOSLEEP.SYNCS 0x989680 ;  /* 0x009896800000895d */ /* 0x010fea0003900000 */
[----:B------:R-:W4:Y:S02]  /*10dc0*/  @!P0 SYNCS.PHASECHK.TRANS64 P0, [R3+URZ], R4 ;  /* 0x00000004030085a7 */ /* 0x000f24000800007f */
[----:B----4-:R-:W-:Y:S05]  /*10dd0*/  @!P0 BRA `(.L_x_131) ;  /* 0xfffffffc00f08947 */ /* 0x010fea000383ffff */
.L_x_10:
[----:B------:R-:W-:Y:S05]  /*10de0*/  BSYNC B6 ;  /* 0x0000000000067941 */ /* 0x000fea0003800000 */
.L_x_7:
[----:B------:R-:W-:Y:S05]  /*10df0*/  EXIT ;  /* 0x000000000000794d */ /* 0x000fea0003800000 */
.L_x_14:
[----:B------:R-:W-:-:S13]  /*10e00*/  R2UR UR4, R16 ;  /* 0x00000000100472ca */ /* 0x000fda00000e0000 */
[----:B0-----:R-:W-:-:S04]  /*10e10*/  IMAD.U32 R3, RZ, RZ, UR4 ;  /* 0x00000004ff037e24 */ /* 0x001fc8000f8e00ff */
[----:B------:R0:W1:Y:S03]  /*10e20*/  SYNCS.PHASECHK.TRANS64.TRYWAIT P1, [R3+URZ+0x38800], R2 ;  /* 0x03880002030075a7 */ /* 0x000066000802017f */
[----:B-1----:R-:W-:Y:S05]  /*10e30*/  @!P1 NANOSLEEP.SYNCS 0x989680 ;  /* 0x009896800000995d */ /* 0x002fea0003900000 */
[----:B------:R-:W1:Y:S02]  /*10e40*/  @!P1 SYNCS.PHASECHK.TRANS64 P1, [R3+URZ+0x38800], R2 ;  /* 0x03880002030095a7 */ /* 0x000e64000802007f */
[----:B-1----:R-:W-:Y:S05]  /*10e50*/  @!P1 BRA `(.L_x_14) ;  /* 0xfffffffc00e89947 */ /* 0x002fea000383ffff */
[----:B------:R-:W-:Y:S05]  /*10e60*/  BRA `(.L_x_132) ;  /* 0xffffff0400847947 */ /* 0x000fea000383ffff */
.L_x_18:
[----:B------:R-:W-:-:S13]  /*10e70*/  R2UR UR4, R16 ;  /* 0x00000000100472ca */ /* 0x000fda00000e0000 */
[----:B0-----:R-:W-:-:S04]  /*10e80*/  IMAD.U32 R3, RZ, RZ, UR4 ;  /* 0x00000004ff037e24 */ /* 0x001fc8000f8e00ff */
[----:B------:R0:W2:Y:S03]  /*10e90*/  SYNCS.PHASECHK.TRANS64.TRYWAIT P2, [R3+URZ+0x38830], R2 ;  /* 0x03883002030075a7 */ /* 0x0000a6000804017f */
[----:B--2---:R-:W-:Y:S05]  /*10ea0*/  @!P2 NANOSLEEP.SYNCS 0x989680 ;  /* 0x009896800000a95d */ /* 0x004fea0003900000 */
[----:B------:R-:W2:Y:S02]  /*10eb0*/  @!P2 SYNCS.PHASECHK.TRANS64 P2, [R3+URZ+0x38830], R2 ;  /* 0x038830020300a5a7 */ /* 0x000ea4000804007f */
[----:B--2---:R-:W-:Y:S05]  /*10ec0*/  @!P2 BRA `(.L_x_18) ;  /* 0xfffffffc00e8a947 */ /* 0x004fea000383ffff */
[----:B------:R-:W-:Y:S05]  /*10ed0*/  BRA `(.L_x_17) ;  /* 0xffffff0400a07947 */ /* 0x000fea000383ffff */
.L_x_23:
[----:B------:R-:W-:-:S13]  /*10ee0*/  R2UR UR6, R215 ;  /* 0x00000000d70672ca */ /* 0x000fda00000e0000 */
[----:B-1----:R-:W-:-:S04]  /*10ef0*/  IMAD.U32 R7, RZ, RZ, UR6 ;  /* 0x00000006ff077e24 */ /* 0x002fc8000f8e00ff */
[----:B------:R1:W2:Y:S03]  /*10f00*/  SYNCS.PHASECHK.TRANS64.TRYWAIT P2, [R7+URZ+0x38830], R2 ;  /* 0x03883002070075a7 */ /* 0x0002a6000804017f */
[----:B--2---:R-:W-:Y:S05]  /*10f10*/  @!P2 NANOSLEEP.SYNCS 0x989680 ;  /* 0x009896800000a95d */ /* 0x004fea0003900000 */
[----:B------:R-:W2:Y:S02]  /*10f20*/  @!P2 SYNCS.PHASECHK.TRANS64 P2, [R7+URZ+0x38830], R2 ;  /* 0x038830020700a5a7 */ /* 0x000ea4000804007f */
[----:B--2---:R-:W-:Y:S05]  /*10f30*/  @!P2 BRA `(.L_x_23) ;  /* 0xfffffffc00e8a947 */ /* 0x004fea000383ffff */
[----:B------:R-:W-:Y:S05]  /*10f40*/  BRA `(.L_x_22) ;  /* 0xffffff4400287947 */ /* 0x000fea000383ffff */
.L_x_27:
[----:B-1----:R-:W-:-:S04]  /*10f50*/  IMAD.U32 R3, RZ, RZ, UR7 ;  /* 0x00000007ff037e24 */ /* 0x002fc8000f8e00ff */
[----:B------:R1:W2:Y:S03]  /*10f60*/  SYNCS.PHASECHK.TRANS64.TRYWAIT P2, [R3+URZ+0x38850], R0 ;  /* 0x03885000030075a7 */ /* 0x0002a6000804017f */
[----:B--2---:R-:W-:Y:S05]  /*10f70*/  @!P2 NANOSLEEP.SYNCS 0x989680 ;  /* 0x009896800000a95d */ /* 0x004fea0003900000 */
[----:B------:R-:W2:Y:S02]  /*10f80*/  @!P2 SYNCS.PHASECHK.TRANS64 P2, [R3+URZ+0x38850], R0 ;  /* 0x038850000300a5a7 */ /* 0x000ea4000804007f */
[----:B--2---:R-:W-:Y:S05]  /*10f90*/  @!P2 BRA `(.L_x_27) ;  /* 0xfffffffc00eca947 */ /* 0x004fea000383ffff */
[----:B------:R-:W-:Y:S05]  /*10fa0*/  BRA `(.L_x_26) ;  /* 0xffffff6c005c7947 */ /* 0x000fea000383ffff */
.L_x_32:
[----:B-1----:R1:W2:Y:S02]  /*10fb0*/  SYNCS.PHASECHK.TRANS64.TRYWAIT P0, [R11+URZ+0x38850], R8 ;  /* 0x038850080b0075a7 */ /* 0x0022a4000800017f */
[----:B--2---:R-:W-:Y:S05]  /*10fc0*/  @!P0 NANOSLEEP.SYNCS 0x989680 ;  /* 0x009896800000895d */ /* 0x004fea0003900000 */
[----:B------:R-:W2:Y:S02]  /*10fd0*/  @!P0 SYNCS.PHASECHK.TRANS64 P0, [R11+URZ+0x38850], R8 ;  /* 0x038850080b0085a7 */ /* 0x000ea4000800007f */
[----:B--2---:R-:W-:Y:S05]  /*10fe0*/  @!P0 BRA `(.L_x_32) ;  /* 0xfffffffc00f08947 */ /* 0x004fea000383ffff */
[----:B------:R-:W-:Y:S05]  /*10ff0*/  BRA `(.L_x_31) ;  /* 0xffffff84005c7947 */ /* 0x000fea000383ffff */
.L_x_43:
[----:B------:R-:W-:Y:S01]  /*11000*/  IMAD.MOV.U32 R13, RZ, RZ, R0 ;  /* 0x000000ffff0d7224 */ /* 0x000fe200078e0000 */
[----:B------:R-:W-:Y:S01]  /*11010*/  MOV R12, RZ ;  /* 0x000000ff000c7202 */ /* 0x000fe20000000f00 */
[----:B------:R-:W-:Y:S02]  /*11020*/  IMAD.MOV.U32 R11, RZ, RZ, 0x1f ;  /* 0x0000001fff0b7424 */ /* 0x000fe400078e00ff */
[----:B------:R-:W-:-:S07]  /*11030*/  IMAD.MOV.U32 R15, RZ, RZ, -0x1 ;  /* 0xffffffffff0f7424 */ /* 0x000fce00078e00ff */
[----:B------:R-:W-:Y:S05]  /*11040*/  WARPSYNC.COLLECTIVE R15, `(.L_x_133) ;  /* 0x000000000f087348 */ /* 0x000fea0003c00000 */
[----:B------:R0:W1:Y:S02]  /*11050*/  SHFL.IDX P6, R14, R13, R12, R11 ;  /* 0x0000000c0d0e7389 */ /* 0x00006400000c000b */
[----:B01----:R-:W-:Y:S01]  /*11060*/  ENDCOLLECTIVE ;  /* 0x000000000000791b */ /* 0x003fe20003800000 */
.L_x_133:
[----:B------:R-:W-:Y:S05]  /*11070*/  BRA `(.L_x_134) ;  /* 0xffffffc000047947 */ /* 0x000fea000383ffff */
.L_x_45:
[----:B------:R-:W-:Y:S01]  /*11080*/  BSSY B0, `(.L_x_135) ;  /* 0x0000006000007945 */ /* 0x000fe20003800000 */
[----:B------:R-:W-:-:S07]  /*11090*/  IMAD.MOV.U32 R15, RZ, RZ, -0x1 ;  /* 0xffffffffff0f7424 */ /* 0x000fce00078e00ff */
[----:B0-----:R-:W-:Y:S05]  /*110a0*/  WARPSYNC.COLLECTIVE R15, `(.L_x_136) ;  /* 0x000000000f0c7348 */ /* 0x001fea0003c00000 */
[----:B------:R-:W-:Y:S02]  /*110b0*/  ELECT P6, UR62, PT ;  /* 0x00000000003e782f */ /* 0x000fe400038c0000 */
[----:B------:R-:W-:Y:S01]  /*110c0*/  MOV R14, UR62 ;  /* 0x0000003e000e7c02 */ /* 0x000fe20008000f00 */
[----:B0-----:R-:W-:Y:S10]  /*110d0*/  ENDCOLLECTIVE ;  /* 0x000000000000791b */ /* 0x001ff40003800000 */
.L_x_136:
[----:B------:R-:W-:Y:S05]  /*110e0*/  BSYNC B0 ;  /* 0x0000000000007941 */ /* 0x000fea0003800000 */
.L_x_135:
[----:B------:R-:W-:Y:S05]  /*110f0*/  BRA `(.L_x_137) ;  /* 0xffffffc000047947 */ /* 0x000fea000383ffff */
.L_x_47:
[----:B0-----:R-:W-:-:S04]  /*11100*/  IMAD.U32 R3, RZ, RZ, UR38 ;  /* 0x00000026ff037e24 */ /* 0x001fc8000f8e00ff */
[----:B------:R0:W1:Y:S03]  /*11110*/  SYNCS.PHASECHK.TRANS64.TRYWAIT P0, [R3+URZ+0x38840], R0 ;  /* 0x03884000030075a7 */ /* 0x000066000800017f */
[----:B-1----:R-:W-:Y:S05]  /*11120*/  @!P0 NANOSLEEP.SYNCS 0x989680 ;  /* 0x009896800000895d */ /* 0x002fea0003900000 */
[----:B------:R-:W1:Y:S02]  /*11130*/  @!P0 SYNCS.PHASECHK.TRANS64 P0, [R3+URZ+0x38840], R0 ;  /* 0x03884000030085a7 */ /* 0x000e64000800007f */
[----:B-1----:R-:W-:Y:S05]  /*11140*/  @!P0 BRA `(.L_x_47) ;  /* 0xfffffffc00ec8947 */ /* 0x002fea000383ffff */
[----:B------:R-:W-:Y:S05]  /*11150*/  BRA `(.L_x_138) ;  /* 0xffffffc0005c7947 */ /* 0x000fea000383ffff */
.L_x_50:
[----:B------:R-:W-:Y:S01]  /*11160*/  IMAD R8, R11, 0x80, R8 ;  /* 0x000000800b087824 */ /* 0x000fe200078e0208 */
[----:B------:R-:W-:Y:S01]  /*11170*/  MOV R13, R6 ;  /* 0x00000006000d7202 */ /* 0x000fe20000000f00 */
[----:B------:R-:W-:Y:S02]  /*11180*/  IMAD.MOV.U32 R12, RZ, RZ, RZ ;  /* 0x000000ffff0c7224 */ /* 0x000fe400078e00ff */
[----:B------:R-:W-:Y:S02]  /*11190*/  IMAD.MOV.U32 R11, RZ, RZ, 0x181f ;  /* 0x0000181fff0b7424 */ /* 0x000fe400078e00ff */
[----:B------:R-:W-:Y:S02]  /*111a0*/  IMAD.MOV.U32 R15, RZ, RZ, -0x1 ;  /* 0xffffffffff0f7424 */ /* 0x000fe400078e00ff */
[----:B------:R-:W-:-:S07]  /*111b0*/  VIADD R5, R8, 0x10 ;  /* 0x0000001008057836 */ /* 0x000fce0000000000 */
[----:B------:R-:W-:Y:S05]  /*111c0*/  WARPSYNC.COLLECTIVE R15, `(.L_x_139) ;  /* 0x000000000f087348 */ /* 0x000fea0003c00000 */
[----:B------:R0:W1:Y:S02]  /*111d0*/  SHFL.IDX P6, R14, R13, R12, R11 ;  /* 0x0000000c0d0e7389 */ /* 0x00006400000c000b */
[----:B01----:R-:W-:Y:S01]  /*111e0*/  ENDCOLLECTIVE ;  /* 0x000000000000791b */ /* 0x003fe20003800000 */
.L_x_139:
[----:B------:R-:W-:Y:S02]  /*111f0*/  IMAD.MOV.U32 R13, RZ, RZ, R7 ;  /* 0x000000ffff0d7224 */ /* 0x000fe400078e0007 */
[----:B------:R-:W-:-:S07]  /*11200*/  IMAD.MOV.U32 R2, RZ, RZ, R14 ;  /* 0x000000ffff027224 */ /* 0x000fce00078e000e */
[----:B------:R-:W-:Y:S05]  /*11210*/  WARPSYNC.COLLECTIVE R15, `(.L_x_140) ;  /* 0x000000000f087348 */ /* 0x000fea0003c00000 */
[----:B------:R0:W1:Y:S02]  /*11220*/  SHFL.IDX P6, R14, R13, R12, R11 ;  /* 0x0000000c0d0e7389 */ /* 0x00006400000c000b */
[----:B01----:R-:W-:Y:S01]  /*11230*/  ENDCOLLECTIVE ;  /* 0x000000000000791b */ /* 0x003fe20003800000 */
.L_x_140:
[----:B------:R-:W-:Y:S01]  /*11240*/  ULDC UR4, c[0x0][0x288] ;  /* 0x0000a20000047ab9 */ /* 0x000fe20000000800 */
[----:B------:R-:W-:Y:S01]  /*11250*/  ULDC.64 UR6, c[0x0][0x208] ;  /* 0x0000820000067ab9 */ /* 0x000fe20000000a00 */
[----:B------:R-:W-:-:S05]  /*11260*/  IMAD R0, R20, UR4, RZ ;  /* 0x0000000414007c24 */ /* 0x000fca000f8e02ff */
[----:B------:R-:W-:Y:S01]  /*11270*/  ISETP.GE.AND P4, PT, R8, R0, PT ;  /* 0x000000000800720c */ /* 0x000fe20003f86270 */
[----:B------:R-:W-:Y:S02]  /*11280*/  IMAD.MOV.U32 R13, RZ, RZ, R6 ;  /* 0x000000ffff0d7224 */ /* 0x000fe400078e0006 */
[----:B------:R-:W-:-:S10]  /*11290*/  IMAD.MOV.U32 R12, RZ, RZ, 0x1 ;  /* 0x00000001ff0c7424 */ /* 0x000fd400078e00ff */
[----:B------:R-:W-:Y:S02]  /*112a0*/  @!P4 LEA R21, R9, UR38, 0x1 ;  /* 0x000000260915cc11 */ /* 0x000fe4000f8e08ff */
[----:B------:R-:W-:-:S04]  /*112b0*/  MOV R3, R14 ;  /* 0x0000000e00037202 */ /* 0x000fc80000000f00 */
[----:B------:R-:W-:-:S04]  /*112c0*/  LOP3.LUT R3, R3, R2, RZ, 0x3c, !PT ;  /* 0x0000000203037212 */ /* 0x000fc800078e3cff */
[----:B------:R-:W-:-:S04]  /*112d0*/  LOP3.LUT R2, R3, R2, RZ, 0x3c, !PT ;  /* 0x0000000203027212 */ /* 0x000fc800078e3cff */
[----:B------:R-:W-:-:S03]  /*112e0*/  LOP3.LUT R3, R3, R2, RZ, 0x3c, !PT ;  /* 0x0000000203037212 */ /* 0x000fc600078e3cff */
[----:B------:R-:W-:-:S05]  /*112f0*/  @!P4 IMAD.WIDE.U32 R2, R10, 0x2, R2 ;  /* 0x000000020a02c825 */ /* 0x000fca00078e0002 */
[----:B------:R-:W-:Y:S01]  /*11300*/  @!PT LDS RZ, [RZ] ;  /* 0x00000000fffff984 */ /* 0x000fe20000000800 */
[----:B------:R-:W-:Y:S01]  /*11310*/  @!PT LDS RZ, [RZ] ;  /* 0x00000000fffff984 */ /* 0x000fe20000000800 */
[----:B------:R-:W-:Y:S01]  /*11320*/  @!PT LDS RZ, [RZ] ;  /* 0x00000000fffff984 */ /* 0x000fe20000000800 */
[----:B------:R0:W-:Y:S04]  /*11330*/  @!P4 LDGSTS.E.BYPASS.LTC128B.128 [R21+0x14400], desc[UR6][R2.64], !P3 ;  /* 0x144000000215cfae */ /* 0x0001e8000d901d46 */
[----:B------:R0:W-:Y:S04]  /*11340*/  @!P4 LDGSTS.E.BYPASS.LTC128B.128 [R21+0x18400], desc[UR6][R2.64+0x80], !P0 ;  /* 0x184000800215cfae */ /* 0x0001e8000c101d46 */
[----:B------:R0:W-:Y:S04]  /*11350*/  @!P4 LDGSTS.E.BYPASS.LTC128B.128 [R21+0x1c400], desc[UR6][R2.64+0x100], !P1 ;  /* 0x1c4001000215cfae */ /* 0x0001e8000c901d46 */
[----:B------:R0:W-:Y:S01]  /*11360*/  @!P4 LDGSTS.E.BYPASS.LTC128B.128 [R21+0x20400], desc[UR6][R2.64+0x180], !P2 ;  /* 0x204001800215cfae */ /* 0x0001e2000d101d46 */
[----:B------:R-:W-:-:S13]  /*11370*/  ISETP.GE.AND P4, PT, R5, R0, PT ;  /* 0x000000000500720c */ /* 0x000fda0003f86270 */
[----:B0-----:R-:W-:Y:S05]  /*11380*/  WARPSYNC.COLLECTIVE R15, `(.L_x_141) ;  /* 0x000000000f087348 */ /* 0x001fea0003c00000 */
[----:B------:R1:W2:Y:S02]  /*11390*/  SHFL.IDX P6, R14, R13, R12, R11 ;  /* 0x0000000c0d0e7389 */ /* 0x0002a400000c000b */
[----:B012---:R-:W-:Y:S01]  /*113a0*/  ENDCOLLECTIVE ;  /* 0x000000000000791b */ /* 0x007fe20003800000 */
.L_x_141:
[----:B------:R-:W-:Y:S01]  /*113b0*/  VIADD R3, R8, 0x20 ;  /* 0x0000002008037836 */ /* 0x000fe20000000000 */
[----:B------:R-:W-:Y:S01]  /*113c0*/  @!P4 LEA R20, R9, UR38, 0x1 ;  /* 0x000000260914cc11 */ /* 0x000fe2000f8e08ff */
[----:B------:R-:W-:Y:S02]  /*113d0*/  IMAD.MOV.U32 R13, RZ, RZ, R7 ;  /* 0x000000ffff0d7224 */ /* 0x000fe400078e0007 */
[----:B------:R-:W-:-:S07]  /*113e0*/  IMAD.MOV.U32 R5, RZ, RZ, R14 ;  /* 0x000000ffff057224 */ /* 0x000fce00078e000e */
[----:B------:R-:W-:Y:S05]  /*113f0*/  WARPSYNC.COLLECTIVE R15, `(.L_x_142) ;  /* 0x000000000f087348 */ /* 0x000fea0003c00000 */
[----:B------:R0:W1:Y:S02]  /*11400*/  SHFL.IDX P6, R14, R13, R12, R11 ;  /* 0x0000000c0d0e7389 */ /* 0x00006400000c000b */
[----:B01----:R-:W-:Y:S01]  /*11410*/  ENDCOLLECTIVE ;  /* 0x000000000000791b */ /* 0x003fe20003800000 */
.L_x_142:
[----:B------:R-:W-:Y:S01]  /*11420*/  ULDC.64 UR4, c[0x0][0x208] ;  /* 0x0000820000047ab9 */ /* 0x000fe20000000a00 */
[----:B------:R-:W-:Y:S02]  /*11430*/  IMAD.MOV.U32 R13, RZ, RZ, R6 ;  /* 0x000000ffff0d7224 */ /* 0x000fe400078e0006 */
[----:B------:R-:W-:Y:S01]  /*11440*/  IMAD.MOV.U32 R12, RZ, RZ, 0x2 ;  /* 0x00000002ff0c7424 */ /* 0x000fe200078e00ff */
[----:B------:R-:W-:-:S05]  /*11450*/  MOV R4, R14 ;  /* 0x0000000e00047202 */ /* 0x000fca0000000f00 */
        /* <DEDUP_REMOVED lines=12> */
.L_x_143:
[----:B------:R-:W-:Y:S01]  /*11520*/  VIADD R5, R8, 0x30 ;  /* 0x0000003008057836 */ /* 0x000fe20000000000 */
[----:B------:R-:W-:Y:S01]  /*11530*/  @!P4 LEA R21, R9, UR38, 0x1 ;  /* 0x000000260915cc11 */ /* 0x000fe2000f8e08ff */
[----:B------:R-:W-:Y:S02]  /*11540*/  IMAD.MOV.U32 R13, RZ, RZ, R7 ;  /* 0x000000ffff0d7224 */ /* 0x000fe400078e0007 */
[----:B------:R-:W-:-:S07]  /*11550*/  IMAD.MOV.U32 R3, RZ, RZ, R14 ;  /* 0x000000ffff037224 */ /* 0x000fce00078e000e */
[----:B------:R-:W-:Y:S05]  /*11560*/  WARPSYNC.COLLECTIVE R15, `(.L_x_144) ;  /* 0x000000000f087348 */ /* 0x000fea0003c00000 */
[----:B------:R0:W1:Y:S02]  /*11570*/  SHFL.IDX P6, R14, R13, R12, R11 ;  /* 0x0000000c0d0e7389 */ /* 0x00006400000c000b */
[----:B01----:R-:W-:Y:S01]  /*11580*/  ENDCOLLECTIVE ;  /* 0x000000000000791b */ /* 0x003fe20003800000 */
.L_x_144:
        /* <DEDUP_REMOVED lines=16> */
.L_x_145:
[----:B------:R-:W-:Y:S01]  /*11690*/  VIADD R3, R8, 0x40 ;  /* 0x0000004008037836 */ /* 0x000fe20000000000 */
[----:B------:R-:W-:Y:S01]  /*116a0*/  @!P4 LEA R20, R9, UR38, 0x1 ;  /* 0x000000260914cc11 */ /* 0x000fe2000f8e08ff */
[----:B------:R-:W-:Y:S02]  /*116b0*/  IMAD.MOV.U32 R13, RZ, RZ, R7 ;  /* 0x000000ffff0d7224 */ /* 0x000fe400078e0007 */
[----:B------:R-:W-:-:S07]  /*116c0*/  IMAD.MOV.U32 R5, RZ, RZ, R14 ;  /* 0x000000ffff057224 */ /* 0x000fce00078e000e */
[----:B------:R-:W-:Y:S05]  /*116d0*/  WARPSYNC.COLLECTIVE R15, `(.L_x_146) ;  /* 0x000000000f087348 */ /* 0x000fea0003c00000 */
[----:B------:R0:W1:Y:S02]  /*116e0*/  SHFL.IDX P6, R14, R13, R12, R11 ;  /* 0x0000000c0d0e7389 */ /* 0x00006400000c000b */
[----:B01----:R-:W-:Y:S01]  /*116f0*/  ENDCOLLECTIVE ;  /* 0x000000000000791b */ /* 0x003fe20003800000 */
.L_x_146:
        /* <DEDUP_REMOVED lines=16> */
.L_x_147:
[----:B------:R-:W-:Y:S01]  /*11800*/  VIADD R5, R8, 0x50 ;  /* 0x0000005008057836 */ /* 0x000fe20000000000 */
[----:B------:R-:W-:Y:S01]  /*11810*/  @!P4 LEA R21, R9, UR38, 0x1 ;  /* 0x000000260915cc11 */ /* 0x000fe2000f8e08ff */
[----:B------:R-:W-:Y:S02]  /*11820*/  IMAD.MOV.U32 R13, RZ, RZ, R7 ;  /* 0x000000ffff0d7224 */ /* 0x000fe400078e0007 */
[----:B------:R-:W-:-:S07]  /*11830*/  IMAD.MOV.U32 R3, RZ, RZ, R14 ;  /* 0x000000ffff037224 */ /* 0x000fce00078e000e */
[----:B------:R-:W-:Y:S05]  /*11840*/  WARPSYNC.COLLECTIVE R15, `(.L_x_148) ;  /* 0x000000000f087348 */ /* 0x000fea0003c00000 */
[----:B------:R0:W1:Y:S02]  /*11850*/  SHFL.IDX P6, R14, R13, R12, R11 ;  /* 0x0000000c0d0e7389 */ /* 0x00006400000c000b */
[----:B01----:R-:W-:Y:S01]  /*11860*/  ENDCOLLECTIVE ;  /* 0x000000000000791b */ /* 0x003fe20003800000 */
.L_x_148:
        /* <DEDUP_REMOVED lines=16> */
.L_x_149:
[----:B------:R-:W-:Y:S01]  /*11970*/  VIADD R3, R8, 0x60 ;  /* 0x0000006008037836 */ /* 0x000fe20000000000 */
[----:B------:R-:W-:Y:S01]  /*11980*/  @!P4 LEA R20, R9, UR38, 0x1 ;  /* 0x000000260914cc11 */ /* 0x000fe2000f8e08ff */
[----:B------:R-:W-:Y:S02]  /*11990*/  IMAD.MOV.U32 R13, RZ, RZ, R7 ;  /* 0x000000ffff0d7224 */ /* 0x000fe400078e0007 */
[----:B------:R-:W-:-:S07]  /*119a0*/  IMAD.MOV.U32 R5, RZ, RZ, R14 ;  /* 0x000000ffff057224 */ /* 0x000fce00078e000e */
[----:B------:R-:W-:Y:S05]  /*119b0*/  WARPSYNC.COLLECTIVE R15, `(.L_x_150) ;  /* 0x000000000f087348 */ /* 0x000fea0003c00000 */
[----:B------:R0:W1:Y:S02]  /*119c0*/  SHFL.IDX P6, R14, R13, R12, R11 ;  /* 0x0000000c0d0e7389 */ /* 0x00006400000c000b */
[----:B01----:R-:W-:Y:S01]  /*119d0*/  ENDCOLLECTIVE ;  /* 0x000000000000791b */ /* 0x003fe20003800000 */
.L_x_150:
        /* <DEDUP_REMOVED lines=16> */
.L_x_151:
[----:B------:R-:W-:Y:S01]  /*11ae0*/  @!P4 LEA R21, R9, UR38, 0x1 ;  /* 0x000000260915cc11 */ /* 0x000fe2000f8e08ff */
[----:B------:R-:W-:Y:S02]  /*11af0*/  IMAD.MOV.U32 R13, RZ, RZ, R7 ;  /* 0x000000ffff0d7224 */ /* 0x000fe400078e0007 */
[----:B------:R-:W-:-:S07]  /*11b00*/  IMAD.MOV.U32 R3, RZ, RZ, R14 ;  /* 0x000000ffff037224 */ /* 0x000fce00078e000e */
[----:B------:R-:W-:Y:S05]  /*11b10*/  WARPSYNC.COLLECTIVE R15, `(.L_x_152) ;  /* 0x000000000f087348 */ /* 0x000fea0003c00000 */
[----:B------:R0:W1:Y:S02]  /*11b20*/  SHFL.IDX P6, R14, R13, R12, R11 ;  /* 0x0000000c0d0e7389 */ /* 0x00006400000c000b */
[----:B01----:R-:W-:Y:S01]  /*11b30*/  ENDCOLLECTIVE ;  /* 0x000000000000791b */ /* 0x003fe20003800000 */
.L_x_152:
        /* <DEDUP_REMOVED lines=11> */
[----:B------:R0:W-:Y:S02]  /*11bf0*/  @!P4 LDGSTS.E.BYPASS.LTC128B.128 [R21+0x23400], desc[UR4][R2.64+0x180], !P2 ;  /* 0x234001800215cfae */ /* 0x0001e4000d101d44 */
[----:B0-----:R-:W-:Y:S05]  /*11c00*/  WARPSYNC.COLLECTIVE R15, `(.L_x_153) ;  /* 0x000000000f087348 */ /* 0x001fea0003c00000 */
[----:B------:R1:W2:Y:S02]  /*11c10*/  SHFL.IDX P6, R14, R13, R12, R11 ;  /* 0x0000000c0d0e7389 */ /* 0x0002a400000c000b */
[----:B012---:R-:W-:Y:S01]  /*11c20*/  ENDCOLLECTIVE ;  /* 0x000000000000791b */ /* 0x007fe20003800000 */
.L_x_153:
[----:B------:R-:W-:Y:S02]  /*11c30*/  IMAD.MOV.U32 R13, RZ, RZ, R7 ;  /* 0x000000ffff0d7224 */ /* 0x000fe400078e0007 */
[----:B------:R-:W-:-:S07]  /*11c40*/  IMAD.MOV.U32 R4, RZ, RZ, R14 ;  /* 0x000000ffff047224 */ /* 0x000fce00078e000e */
[----:B------:R-:W-:Y:S05]  /*11c50*/  WARPSYNC.COLLECTIVE R15, `(.L_x_154) ;  /* 0x000000000f087348 */ /* 0x000fea0003c00000 */
[----:B------:R0:W1:Y:S02]  /*11c60*/  SHFL.IDX P6, R14, R13, R12, R11 ;  /* 0x0000000c0d0e7389 */ /* 0x00006400000c000b */
[----:B01----:R-:W-:Y:S01]  /*11c70*/  ENDCOLLECTIVE ;  /* 0x000000000000791b */ /* 0x003fe20003800000 */
.L_x_154:
[----:B------:R-:W-:Y:S05]  /*11c80*/  BRA `(.L_x_155) ;  /* 0xffffffc000c87947 */ /* 0x000fea000383ffff */
.L_x_53:
[----:B-1----:R-:W-:-:S04]  /*11c90*/  IMAD.U32 R3, RZ, RZ, UR38 ;  /* 0x00000026ff037e24 */ /* 0x002fc8000f8e00ff */
[----:B------:R1:W2:Y:S03]  /*11ca0*/  SYNCS.PHASECHK.TRANS64.TRYWAIT P0, [R3+URZ+0x38820], R2 ;  /* 0x03882002030075a7 */ /* 0x0002a6000800017f */
[----:B--2---:R-:W-:Y:S05]  /*11cb0*/  @!P0 NANOSLEEP.SYNCS 0x989680 ;  /* 0x009896800000895d */ /* 0x004fea0003900000 */
[----:B------:R-:W2:Y:S02]  /*11cc0*/  @!P0 SYNCS.PHASECHK.TRANS64 P0, [R3+URZ+0x38820], R2 ;  /* 0x03882002030085a7 */ /* 0x000ea4000800007f */
[----:B--2---:R-:W-:Y:S05]  /*11cd0*/  @!P0 BRA `(.L_x_53) ;  /* 0xfffffffc00ec8947 */ /* 0x004fea000383ffff */
[----:B------:R-:W-:Y:S05]  /*11ce0*/  BRA `(.L_x_156) ;  /* 0xffffffc400287947 */ /* 0x000fea000383ffff */
.L_x_60:
[----:B-1----:R-:W-:-:S04]  /*11cf0*/  MOV R3, UR38 ;  /* 0x0000002600037c02 */ /* 0x002fc80008000f00 */
[----:B------:R1:W2:Y:S03]  /*11d00*/  SYNCS.PHASECHK.TRANS64.TRYWAIT P0, [R3+URZ+0x38848], R2 ;  /* 0x03884802030075a7 */ /* 0x0002a6000800017f */
[----:B--2---:R-:W-:Y:S05]  /*11d10*/  @!P0 NANOSLEEP.SYNCS 0x989680 ;  /* 0x009896800000895d */ /* 0x004fea0003900000 */
[----:B------:R-:W2:Y:S02]  /*11d20*/  @!P0 SYNCS.PHASECHK.TRANS64 P0, [R3+URZ+0x38848], R2 ;  /* 0x03884802030085a7 */ /* 0x000ea4000800007f */
[----:B--2---:R-:W-:Y:S05]  /*11d30*/  @!P0 BRA `(.L_x_60) ;  /* 0xfffffffc00ec8947 */ /* 0x004fea000383ffff */
[----:B------:R-:W-:Y:S05]  /*11d40*/  BRA `(.L_x_157) ;  /* 0xffffffc800047947 */ /* 0x000fea000383ffff */
.L_x_68:
[----:B0-----:R-:W-:-:S04]  /*11d50*/  IMAD.U32 R3, RZ, RZ, UR38 ;  /* 0x00000026ff037e24 */ /* 0x001fc8000f8e00ff */
[----:B------:R0:W1:Y:S03]  /*11d60*/  SYNCS.PHASECHK.TRANS64.TRYWAIT P0, [R3+URZ+0x38860], R2 ;  /* 0x03886002030075a7 */ /* 0x000066000800017f */
[----:B-1----:R-:W-:Y:S05]  /*11d70*/  @!P0 NANOSLEEP.SYNCS 0x989680 ;  /* 0x009896800000895d */ /* 0x002fea0003900000 */
[----:B------:R-:W1:Y:S02]  /*11d80*/  @!P0 SYNCS.PHASECHK.TRANS64 P0, [R3+URZ+0x38860], R2 ;  /* 0x03886002030085a7 */ /* 0x000e64000800007f */
[----:B-1----:R-:W-:Y:S05]  /*11d90*/  @!P0 BRA `(.L_x_68) ;  /* 0xfffffffc00ec8947 */ /* 0x002fea000383ffff */
[----:B------:R-:W-:Y:S05]  /*11da0*/  BRA `(.L_x_158) ;  /* 0xffffffcc00187947 */ /* 0x000fea000383ffff */
.L_x_79:
[----:B-1----:R-:W-:-:S04]  /*11db0*/  IMAD.U32 R3, RZ, RZ, UR38 ;  /* 0x00000026ff037e24 */ /* 0x002fc8000f8e00ff */
[----:B------:R1:W2:Y:S03]  /*11dc0*/  SYNCS.PHASECHK.TRANS64.TRYWAIT P0, [R3+URZ+0x38840], R2 ;  /* 0x03884002030075a7 */ /* 0x0002a6000800017f */
[----:B--2---:R-:W-:Y:S05]  /*11dd0*/  @!P0 NANOSLEEP.SYNCS 0x989680 ;  /* 0x009896800000895d */ /* 0x004fea0003900000 */
[----:B------:R-:W2:Y:S02]  /*11de0*/  @!P0 SYNCS.PHASECHK.TRANS64 P0, [R3+URZ+0x38840], R2 ;  /* 0x03884002030085a7 */ /* 0x000ea4000800007f */
[----:B--2---:R-:W-:Y:S05]  /*11df0*/  @!P0 BRA `(.L_x_79) ;  /* 0xfffffffc00ec8947 */ /* 0x004fea000383ffff */
[----:B------:R-:W-:Y:S05]  /*11e00*/  BRA `(.L_x_159) ;  /* 0xffffffd000a87947 */ /* 0x000fea000383ffff */
.L_x_87:
[----:B0-----:R-:W-:-:S04]  /*11e10*/  IMAD.U32 R3, RZ, RZ, UR38 ;  /* 0x00000026ff037e24 */ /* 0x001fc8000f8e00ff */
[----:B------:R0:W1:Y:S03]  /*11e20*/  SYNCS.PHASECHK.TRANS64.TRYWAIT P0, [R3+URZ+0x38868], R2 ;  /* 0x03886802030075a7 */ /* 0x000066000800017f */
[----:B-1----:R-:W-:Y:S05]  /*11e30*/  @!P0 NANOSLEEP.SYNCS 0x989680 ;  /* 0x009896800000895d */ /* 0x002fea0003900000 */
[----:B------:R-:W1:Y:S02]  /*11e40*/  @!P0 SYNCS.PHASECHK.TRANS64 P0, [R3+URZ+0x38868], R2 ;  /* 0x03886802030085a7 */ /* 0x000e64000800007f */
[----:B-1----:R-:W-:Y:S05]  /*11e50*/  @!P0 BRA `(.L_x_87) ;  /* 0xfffffffc00ec8947 */ /* 0x002fea000383ffff */
[----:B------:R-:W-:Y:S05]  /*11e60*/  BRA `(.L_x_160) ;  /* 0xffffffd400b87947 */ /* 0x000fea000383ffff */
.L_x_98:
[----:B-1----:R-:W-:-:S04]  /*11e70*/  IMAD.U32 R3, RZ, RZ, UR38 ;  /* 0x00000026ff037e24 */ /* 0x002fc8000f8e00ff */
[----:B------:R1:W2:Y:S03]  /*11e80*/  SYNCS.PHASECHK.TRANS64.TRYWAIT P0, [R3+URZ+0x38848], R2 ;  /* 0x03884802030075a7 */ /* 0x0002a6000800017f */
[----:B--2---:R-:W-:Y:S05]  /*11e90*/  @!P0 NANOSLEEP.SYNCS 0x989680 ;  /* 0x009896800000895d */ /* 0x004fea0003900000 */
[----:B------:R-:W2:Y:S02]  /*11ea0*/  @!P0 SYNCS.PHASECHK.TRANS64 P0, [R3+URZ+0x38848], R2 ;  /* 0x03884802030085a7 */ /* 0x000ea4000800007f */
[----:B--2---:R-:W-:Y:S05]  /*11eb0*/  @!P0 BRA `(.L_x_98) ;  /* 0xfffffffc00ec8947 */ /* 0x004fea000383ffff */
[----:B------:R-:W-:Y:S05]  /*11ec0*/  BRA `(.L_x_161) ;  /* 0xffffffdc00607947 */ /* 0x000fea000383ffff */
.L_x_106:
[----:B0-----:R-:W-:-:S04]  /*11ed0*/  IMAD.U32 R3, RZ, RZ, UR38 ;  /* 0x00000026ff037e24 */ /* 0x001fc8000f8e00ff */
[----:B------:R0:W1:Y:S03]  /*11ee0*/  SYNCS.PHASECHK.TRANS64.TRYWAIT P0, [R3+URZ+0x38860], R2 ;  /* 0x03886002030075a7 */ /* 0x000066000800017f */
[----:B-1----:R-:W-:Y:S05]  /*11ef0*/  @!P0 NANOSLEEP.SYNCS 0x989680 ;  /* 0x009896800000895d */ /* 0x002fea0003900000 */
[----:B------:R-:W1:Y:S02]  /*11f00*/  @!P0 SYNCS.PHASECHK.TRANS64 P0, [R3+URZ+0x38860], R2 ;  /* 0x03886002030085a7 */ /* 0x000e64000800007f */
[----:B-1----:R-:W-:Y:S05]  /*11f10*/  @!P0 BRA `(.L_x_106) ;  /* 0xfffffffc00ec8947 */ /* 0x002fea000383ffff */
[----:B------:R-:W-:Y:S05]  /*11f20*/  BRA `(.L_x_162) ;  /* 0xffffffe0006c7947 */ /* 0x000fea000383ffff */
.L_x_116:
[----:B-1----:R1:W2:Y:S02]  /*11f30*/  SYNCS.PHASECHK.TRANS64.TRYWAIT P0, [R3+URZ+0x38860], R0 ;  /* 0x03886000030075a7 */ /* 0x0022a4000800017f */
[----:B--2---:R-:W-:Y:S05]  /*11f40*/  @!P0 NANOSLEEP.SYNCS 0x989680 ;  /* 0x009896800000895d */ /* 0x004fea0003900000 */
[----:B------:R-:W2:Y:S02]  /*11f50*/  @!P0 SYNCS.PHASECHK.TRANS64 P0, [R3+URZ+0x38860], R0 ;  /* 0x03886000030085a7 */ /* 0x000ea4000800007f */
[----:B--2---:R-:W-:Y:S05]  /*11f60*/  @!P0 BRA `(.L_x_116) ;  /* 0xfffffffc00f08947 */ /* 0x004fea000383ffff */
[----:B------:R-:W-:Y:S05]  /*11f70*/  BRA `(.L_x_163) ;  /* 0xffffffe400a47947 */ /* 0x000fea000383ffff */
.L_x_123:
[----:B-1----:R1:W2:Y:S02]  /*11f80*/  SYNCS.PHASECHK.TRANS64.TRYWAIT P0, [R2+URZ+0x38820], R3 ;  /* 0x03882003020075a7 */ /* 0x0022a4000800017f */
[----:B--2---:R-:W-:Y:S05]  /*11f90*/  @!P0 NANOSLEEP.SYNCS 0x989680 ;  /* 0x009896800000895d */ /* 0x004fea0003900000 */
[----:B------:R-:W2:Y:S02]  /*11fa0*/  @!P0 SYNCS.PHASECHK.TRANS64 P0, [R2+URZ+0x38820], R3 ;  /* 0x03882003020085a7 */ /* 0x000ea4000800007f */
[----:B--2---:R-:W-:Y:S05]  /*11fb0*/  @!P0 BRA `(.L_x_123) ;  /* 0xfffffffc00f08947 */ /* 0x004fea000383ffff */
[----:B------:R-:W-:Y:S05]  /*11fc0*/  BRA `(.L_x_164) ;  /* 0xffffffe800dc7947 */ /* 0x000fea000383ffff */
.L_x_124:
[----:B------:R-:W2:Y:S01]  /*11fd0*/  S2R R4, SR_TID.X ;  /* 0x0000000000047919 */ /* 0x000ea20000002100 */
[----:B------:R-:W-:Y:S01]  /*11fe0*/  BSSY B0, `(.L_x_165) ;  /* 0x000000a000007945 */ /* 0x000fe20003800000 */
[----:B0-----:R-:W-:Y:S02]  /*11ff0*/  IMAD.MOV.U32 R12, RZ, RZ, RZ ;  /* 0x000000ffff0c7224 */ /* 0x001fe400078e00ff */
[----:B------:R-:W-:Y:S02]  /*12000*/  IMAD.MOV.U32 R11, RZ, RZ, 0x1f ;  /* 0x0000001fff0b7424 */ /* 0x000fe400078e00ff */
[----:B------:R-:W-:Y:S01]  /*12010*/  IMAD.MOV.U32 R15, RZ, RZ, -0x1 ;  /* 0xffffffffff0f7424 */ /* 0x000fe200078e00ff */
[----:B--2---:R-:W-:-:S04]  /*12020*/  SHF.R.U32.HI R4, RZ, 0x5, R4 ;  /* 0x00000005ff047819 */ /* 0x004fc80000011604 */
[----:B------:R-:W-:-:S04]  /*12030*/  LOP3.LUT R4, R4, 0x3, RZ, 0xc0, !PT ;  /* 0x0000000304047812 */ /* 0x000fc800078ec0ff */
[----:B------:R-:W-:-:S07]  /*12040*/  MOV R13, R4 ;  /* 0x00000004000d7202 */ /* 0x000fce0000000f00 */
[----:B-1----:R-:W-:Y:S05]  /*12050*/  WARPSYNC.COLLECTIVE R15, `(.L_x_166) ;  /* 0x000000000f087348 */ /* 0x002fea0003c00000 */
[----:B------:R0:W2:Y:S02]  /*12060*/  SHFL.IDX P6, R14, R13, R12, R11 ;  /* 0x0000000c0d0e7389 */ /* 0x0000a400000c000b */
[----:B012---:R-:W-:Y:S01]  /*12070*/  ENDCOLLECTIVE ;  /* 0x000000000000791b */ /* 0x007fe20003800000 */
.L_x_166:
[----:B------:R-:W-:Y:S05]  /*12080*/  BSYNC B0 ;  /* 0x0000000000007941 */ /* 0x000fea0003800000 */
.L_x_165:
[----:B------:R-:W-:Y:S05]  /*12090*/  BRA `(.L_x_167) ;  /* 0xffffffe800c07947 */ /* 0x000fea000383ffff */
.L_x_125:
[----:B------:R-:W-:Y:S01]  /*120a0*/  BSSY B0, `(.L_x_168) ;  /* 0x0000006000007945 */ /* 0x000fe20003800000 */
[----:B------:R-:W-:-:S07]  /*120b0*/  IMAD.MOV.U32 R15, RZ, RZ, -0x1 ;  /* 0xffffffffff0f7424 */ /* 0x000fce00078e00ff */
[----:B01----:R-:W-:Y:S05]  /*120c0*/  WARPSYNC.COLLECTIVE R15, `(.L_x_169) ;  /* 0x000000000f0c7348 */ /* 0x003fea0003c00000 */
[----:B------:R-:W-:Y:S02]  /*120d0*/  ELECT P6, UR62, PT ;  /* 0x00000000003e782f */ /* 0x000fe400038c0000 */
[----:B------:R-:W-:Y:S01]  /*120e0*/  MOV R14, UR62 ;  /* 0x0000003e000e7c02 */ /* 0x000fe20008000f00 */
[----:B01----:R-:W-:Y:S10]  /*120f0*/  ENDCOLLECTIVE ;  /* 0x000000000000791b */ /* 0x003ff40003800000 */
.L_x_169:
[----:B------:R-:W-:Y:S05]  /*12100*/  BSYNC B0 ;  /* 0x0000000000007941 */ /* 0x000fea0003800000 */
.L_x_168:
[----:B------:R-:W-:Y:S05]  /*12110*/  BRA `(.L_x_170) ;  /* 0xffffffe800b47947 */ /* 0x000fea000383ffff */
.L_x_127:
[----:B-1----:R1:W2:Y:S02]  /*12120*/  SYNCS.PHASECHK.TRANS64.TRYWAIT P0, [R6+URZ], R5 ;  /* 0x00000005060075a7 */ /* 0x0022a4000800017f */
[----:B--2---:R-:W-:Y:S05]  /*12130*/  @!P0 NANOSLEEP.SYNCS 0x989680 ;  /* 0x009896800000895d */ /* 0x004fea0003900000 */
[----:B------:R-:W2:Y:S02]  /*12140*/  @!P0 SYNCS.PHASECHK.TRANS64 P0, [R6+URZ], R5 ;  /* 0x00000005060085a7 */ /* 0x000ea4000800007f */
[----:B--2---:R-:W-:Y:S05]  /*12150*/  @!P0 BRA `(.L_x_127) ;  /* 0xfffffffc00f08947 */ /* 0x004fea000383ffff */
[----:B------:R-:W-:Y:S05]  /*12160*/  BRA `(.L_x_171) ;  /* 0xffffffe800e87947 */ /* 0x000fea000383ffff */
.L_x_128:
[----:B--2---:R2:W3:Y:S02]  /*12170*/  SYNCS.PHASECHK.TRANS64.TRYWAIT P0, [R3+URZ], R4 ;  /* 0x00000004030075a7 */ /* 0x0044e4000800017f */
[----:B---3--:R-:W-:Y:S05]  /*12180*/  @!P0 NANOSLEEP.SYNCS 0x989680 ;  /* 0x009896800000895d */ /* 0x008fea0003900000 */
[----:B------:R-:W3:Y:S02]  /*12190*/  @!P0 SYNCS.PHASECHK.TRANS64 P0, [R3+URZ], R4 ;  /* 0x00000004030085a7 */ /* 0x000ee4000800007f */
[----:B---3--:R-:W-:Y:S05]  /*121a0*/  @!P0 BRA `(.L_x_128) ;  /* 0xfffffffc00f08947 */ /* 0x008fea000383ffff */
[----:B------:R-:W-:Y:S05]  /*121b0*/  BRA `(.L_x_172) ;  /* 0xffffffe800dc7947 */ /* 0x000fea000383ffff */
.L_x_130:
[----:B--2---:R2:W3:Y:S02]  /*121c0*/  SYNCS.PHASECHK.TRANS64.TRYWAIT P0, [R0+URZ], R5 ;  /* 0x00000005000075a7 */ /* 0x0044e4000800017f */
[----:B---3--:R-:W-:Y:S05]  /*121d0*/  @!P0 NANOSLEEP.SYNCS 0x989680 ;  /* 0x009896800000895d */ /* 0x008fea0003900000 */
[----:B------:R-:W3:Y:S02]  /*121e0*/  @!P0 SYNCS.PHASECHK.TRANS64 P0, [R0+URZ], R5 ;  /* 0x00000005000085a7 */ /* 0x000ee4000800007f */
[----:B---3--:R-:W-:Y:S05]  /*121f0*/  @!P0 BRA `(.L_x_130) ;  /* 0xfffffffc00f08947 */ /* 0x008fea000383ffff */
[----:B------:R-:W-:Y:S05]  /*12200*/  BRA `(.L_x_173) ;  /* 0xffffffe800e07947 */ /* 0x000fea000383ffff */
.L_x_174:
[----:B------:R-:W-:-:S00]  /*12210*/  BRA `(.L_x_174) ;  /* 0xfffffffc00fc7947 */ /* 0x000fc0000383ffff */
[----:B------:R-:W-:-:S00]  /*12220*/  NOP ;  /* 0x0000000000007918 */ /* 0x000fc00000000000 */
        /* <DEDUP_REMOVED lines=13> */
.L_x_14839:


//--------------------- .text._ZN7cutlass13device_kernelIN5flash11enable_sm90INS1_16FlashAttnFwdSm90INS1_25CollectiveMainloopFwdSm90ILi2EN4cute5tupleIJNS5_1CILi1EEES8_S8_EEENS6_IJNS7_ILi128EEENS7_ILi80EEENS7_ILi256EEEEEELi256ENS_6half_tEfNS_4arch4Sm90ELb0ELb0ELb0ELb1ELb0ELb0ELb0ELb1ELb1ELb1ELb1ELb0EEENS1_21CollectiveEpilogueFwdINS6_IJSA_SC_SB_EEES9_SE_SG_Li256ELb1ELb1ELb1ELb0EEENS1_36VarlenDynamicPersistentTileSchedulerILi128ELi80ELi256ELi128ELb1ELb1ELb1ELb0ELb1ELb1EEEEEEEEEvNT_6ParamsE --------------------------
	.section	.text._ZN7cutlass13device_kernelIN5flash11enable_sm90INS1_16FlashAttnFwdSm90INS1_25CollectiveMainloopFwdSm90ILi2EN4cute5tupleIJNS5_1CILi1EEES8_S8_EEENS6_IJNS7_ILi128EEENS7_ILi80EEENS7_ILi256EEEEEELi256ENS_6half_tEfNS_4arch4Sm90ELb0ELb0ELb0ELb1ELb0ELb0ELb0ELb1ELb1ELb1ELb1ELb0EEENS1_21CollectiveEpilogueFwdINS6_IJSA_SC_SB_EEES9_SE_SG_Li256ELb1ELb1ELb1ELb0EEENS1_36VarlenDynamicPersistentTileSchedulerILi128ELi80ELi256ELi128ELb1ELb1ELb1ELb0ELb1ELb1EEEEEEEEEvNT_6ParamsE,"ax",@progbits
	.align	128
.text._ZN7cutlass13device_kernelIN5flash11enable_sm90INS1_16FlashAttnFwdSm90INS1_25CollectiveMainloopFwdSm90ILi2EN4cute5tupleIJNS5_1CILi1EEES8_S8_EEENS6_IJNS7_ILi128EEENS7_ILi80EEENS7_ILi256EEEEEELi256ENS_6half_tEfNS_4arch4Sm90ELb0ELb0ELb0ELb1ELb0ELb0ELb0ELb1ELb1ELb1ELb1ELb0EEENS1_21CollectiveEpilogueFwdINS6_IJSA_SC_SB_EEES9_SE_SG_Li256ELb1ELb1ELb1ELb0EEENS1_36VarlenDynamicPersistentTileSchedulerILi128ELi80ELi256ELi128ELb1ELb1ELb1ELb0ELb1ELb1EEEEEEEEEvNT_6ParamsE:
        .type           _ZN7cutlass13device_kernelIN5flash11enable_sm90INS1_16FlashAttnFwdSm90INS1_25CollectiveMainloopFwdSm90ILi2EN4cute5tupleIJNS5_1CILi1EEES8_S8_EEENS6_IJNS7_ILi128EEENS7_ILi80EEENS7_ILi256EEEEEELi256ENS_6half_tEfNS_4arch4Sm90ELb0ELb0ELb0ELb1ELb0ELb0ELb0ELb1ELb1ELb1ELb1ELb0EEENS1_21CollectiveEpilogueFwdINS6_IJSA_SC_SB_EEES9_SE_SG_Li256ELb1ELb1ELb1ELb0EEENS1_36VarlenDynamicPersistentTileSchedulerILi128ELi80ELi256ELi128ELb1ELb1ELb1ELb0ELb1ELb1EEEEEEEEEvNT_6ParamsE,@function
        .size           _ZN7cutlass13device_kernelIN5flash11enable_sm90INS1_16FlashAttnFwdSm90INS1_25CollectiveMainloopFwdSm90ILi2EN4cute5tupleIJNS5_1CILi1EEES8_S8_EEENS6_IJNS7_ILi128EEENS7_ILi80EEENS7_ILi256EEEEEELi256ENS_6half_tEfNS_4arch4Sm90ELb0ELb0ELb0ELb1ELb0ELb0ELb0ELb1ELb1ELb1ELb1ELb0EEENS1_21CollectiveEpilogueFwdINS6_IJSA_SC_SB_EEES9_SE_SG_Li256ELb1ELb1ELb1ELb0EEENS1_36VarlenDynamicPersistentTileSchedulerILi128ELi80ELi256ELi128ELb1ELb1ELb1ELb0ELb1ELb1EEEEEEEEEvNT_6ParamsE,(.L_x_14840 - _ZN7cutlass13device_kernelIN5flash11enable_sm90INS1_16FlashAttnFwdSm90INS1_25CollectiveMainloopFwdSm90ILi2EN4cute5tupleIJNS5_1CILi1EEES8_S8_EEENS6_IJNS7_ILi128EEENS7_ILi80EEENS7_ILi256EEEEEELi256ENS_6half_tEfNS_4arch4Sm90ELb0ELb0ELb0ELb1ELb0ELb0ELb0ELb1ELb1ELb1ELb1ELb0EEENS1_21CollectiveEpilogueFwdINS6_IJSA_SC_SB_EEES9_SE_SG_Li256ELb1ELb1ELb1ELb0EEENS1_36VarlenDynamicPersistentTileSchedulerILi128ELi80ELi256ELi128ELb1ELb1ELb1ELb0ELb1ELb1EEEEEEEEEvNT_6ParamsE)
        .other          _ZN7cutlass13device_kernelIN5flash11enable_sm90INS1_16FlashAttnFwdSm90INS1_25CollectiveMainloopFwdSm90ILi2EN4cute5tupleIJNS5_1CILi1EEES8_S8_EEENS6_IJNS7_ILi128EEENS7_ILi80EEENS7_ILi256EEEEEELi256ENS_6half_tEfNS_4arch4Sm90ELb0ELb0ELb0ELb1ELb0ELb0ELb0ELb1ELb1ELb1ELb1ELb0EEENS1_21CollectiveEpilogueFwdINS6_IJSA_SC_SB_EEES9_SE_SG_Li256ELb1ELb1ELb1ELb0EEENS1_36VarlenDynamicPersistentTileSchedulerILi128ELi80ELi256ELi128ELb1ELb1ELb1ELb0ELb1ELb1EEEEEEEEEvNT_6ParamsE,@"STO_CUDA_ENTRY STV_DEFAULT"
_ZN7cutlass13device_kernelIN5flash11enable_sm90INS1_16FlashAttnFwdSm90INS1_25CollectiveMainloopFwdSm90ILi2EN4cute5tupleIJNS5_1CILi1EEES8_S8_EEENS6_IJNS7_ILi128EEENS7_ILi80EEENS7_ILi256EEEEEELi256ENS_6half_tEfNS_4arch4Sm90ELb0ELb0ELb0ELb1ELb0ELb0ELb0ELb1ELb1ELb1ELb1ELb0EEENS1_21CollectiveEpilogueFwdINS6_IJSA_SC_SB_EEES9_SE_SG_Li256ELb1ELb1ELb1ELb0EEENS1_36VarlenDynamicPersistentTileSchedulerILi128ELi80ELi256ELi128ELb1ELb1ELb1ELb0ELb1ELb1EEEEEEEEEvNT_6ParamsE:
[----:B------:R-:W0:Y:S02]  /*0000*/  LDC R1, c[0x0][0x28] ;  /* 0x00000a00ff017b82 */ /* 0x000e240000000800 */
[----:B0-----:R-:W-:Y:S01]  /*0010*/  VIADD R1, R1, 0xffffff88 ;  /* 0xffffff8801017836 */ /* 0x001fe20000000000 */
[----:B------:R-:W0:Y:S01]  /*0020*/  S2R R6, SR_TID.X ;  /* 0x0000000000067919 */ /* 0x000e220000002100 */
[----:B------:R-:W-:Y:S01]  /*0030*/  ELECT P0, URZ, PT ;  /* 0x00000000003f782f */ /* 0x000fe20003800000 */
[----:B------:R-:W-:Y:S01]  /*0040*/  BSSY B0, `(.L_x_175) ;  /* 0x000000e000007945 */ /* 0x000fe20003800000 */
[----:B0-----:R-:W-:-:S05]  /*0050*/  SHF.R.U32.HI R0, RZ, 0x5, R6 ;  /* 0x00000005ff007819 */ /* 0x001fca0000011606 */
[----:B------:R-:W0:Y:S02]  /*0060*/  SHFL.IDX PT, R2, R0, RZ, 0x1f ;  /* 0x00001fff00027589 */ /* 0x000e2400000e0000 */
[----:B0-----:R-:W-:Y:S02]  /*0070*/  ISETP.EQ.AND P0, PT, R2, RZ, P0 ;  /* 0x000000ff0200720c */ /* 0x001fe40000702270 */
[----:B------:R-:W-:-:S11]  /*0080*/  SHF.R.U32.HI R2, RZ, 0x7, R6 ;  /* 0x00000007ff027819 */ /* 0x000fd60000011606 */
        /* <DEDUP_REMOVED lines=9> */
.L_x_176:
[----:B------:R-:W-:Y:S05]  /*0120*/  BSYNC B0 ;  /* 0x0000000000007941 */ /* 0x000fea0003800000 */
.L_x_175:
[----:B------:R-:W-:Y:S01]  /*0130*/  VOTEU.ANY UP0, P0 ;  /* 0x00000000003f7886 */ /* 0x000fe20000000100 */
[----:B------:R-:W0:Y:S01]  /*0140*/  SHFL.IDX PT, R2, R2, RZ, 0x1f ;  /* 0x00001fff02027589 */ /* 0x000e2200000e0000 */
[----:B------:R-:W-:Y:S01]  /*0150*/  UMOV UR4, 0x80 ;  /* 0x0000008000047882 */ /* 0x000fe20000000000 */
[----:B------:R-:W-:Y:S01]  /*0160*/  UMOV UR7, 0x100 ;  /* 0x0000010000077882 */ /* 0x000fe20000000000 */
[----:B------:R-:W-:Y:S01]  /*0170*/  VOTEU.ANY UP1, P0 ;  /* 0x00000000003f7886 */ /* 0x000fe20000020100 */
[----:B------:R-:W1:Y:S01]  /*0180*/  @UP0 S2UR UR8, SR_CgaCtaId ;  /* 0x00000000000809c3 */ /* 0x000e620000008800 */
[----:B------:R-:W2:Y:S01]  /*0190*/  SHFL.IDX PT, R3, R0, RZ, 0x1f ;  /* 0x00001fff00037589 */ /* 0x000ea200000e0000 */
[----:B------:R-:W-:Y:S01]  /*01a0*/  @UP0 UMOV UR6, 0x400 ;  /* 0x0000040000060882 */ /* 0x000fe20000000000 */
[----:B------:R-:W-:-:S04]  /*01b0*/  @UP0 UIADD3 UR4, -UR4, 0x100000, URZ ;  /* 0x0010000004040890 */ /* 0x000fc8000fffe13f */
[----:B------:R-:W-:Y:S02]  /*01c0*/  @UP0 USHF.L.U32 UR5, UR4, 0xb, URZ ;  /* 0x0000000b04050899 */ /* 0x000fe4000800063f */
[----:B------:R-:W-:Y:S01]  /*01d0*/  @UP0 USHF.L.U32 UR4, UR4, 0x1, URZ ;  /* 0x0000000104040899 */ /* 0x000fe2000800063f */
[----:B------:R-:W-:Y:S01]  /*01e0*/  VOTEU.ANY UP2, P0 ;  /* 0x00000000003f7886 */ /* 0x000fe20000040100 */
[----:B0-----:R-:W-:Y:S01]  /*01f0*/  R2UR UR9, R2 ;  /* 0x00000000020972ca */ /* 0x001fe200000e0000 */
[----:B-1----:R-:W-:Y:S01]  /*0200*/  @UP0 ULEA UR8, UR8, UR6, 0x18 ;  /* 0x0000000608080291 */ /* 0x002fe2000f8ec03f */
[----:B--2---:R-:W-:Y:S01]  /*0210*/  ISETP.NE.AND P1, PT, R3, RZ, PT ;  /* 0x000000ff0300720c */ /* 0x004fe20003f25270 */
[----:B------:R-:W-:-:S04]  /*0220*/  @UP0 UIADD3 UR6, -UR7, 0x100000, URZ ;  /* 0x0010000007060890 */ /* 0x000fc8000fffe13f */
[----:B------:R-:W-:Y:S02]  /*0230*/  @UP0 USHF.L.U32 UR7, UR6, 0xb, URZ ;  /* 0x0000000b06070899 */ /* 0x000fe4000800063f */
[----:B------:R-:W-:-:S04]  /*0240*/  @UP0 USHF.L.U32 UR6, UR6, 0x1, URZ ;  /* 0x0000000106060899 */ /* 0x000fc8000800063f */
[----:B------:R-:W-:Y:S01]  /*0250*/  UISETP.NE.AND UP0, UPT, UR9, URZ, UPT ;  /* 0x0000003f0900728c */ /* 0x000fe2000bf05270 */
[----:B------:R-:W0:Y:S02]  /*0260*/  FENCE.VIEW.ASYNC.S ;  /* 0x00000000000073c6 */ /* 0x000e240000000000 */
[----:B0-----:R0:W1:Y:S05]  /*0270*/  @UP1 SYNCS.EXCH.64 URZ, [UR8+0x38800], UR4 ;  /* 0x03880004083f15b2 */ /* 0x00106a0008000100 */
[----:B------:R0:W2:Y:S01]  /*0280*/  @UP2 SYNCS.EXCH.64 URZ, [UR8+0x38820], UR6 ;  /* 0x03882006083f25b2 */ /* 0x0000a20008000100 */
[----:B------:R-:W-:Y:S05]  /*0290*/  @P1 BRA `(.L_x_177) ;  /* 0x0000000000481947 */ /* 0x000fea0003800000 */
[----:B0-----:R-:W0:Y:S01]  /*02a0*/  S2UR UR5, SR_CgaCtaId ;  /* 0x00000000000579c3 */ /* 0x001e220000008800 */
[----:B------:R-:W-:Y:S01]  /*02b0*/  UMOV UR4, 0x400 ;  /* 0x0000040000047882 */ /* 0x000fe20000000000 */
[----:B------:R-:W-:Y:S01]  /*02c0*/  UMOV UR6, 0x1 ;  /* 0x0000000100067882 */ /* 0x000fe20000000000 */
[----:B------:R-:W-:Y:S01]  /*02d0*/  UMOV UR7, 0x2 ;  /* 0x0000000200077882 */ /* 0x000fe20000000000 */
[----:B------:R-:W-:Y:S01]  /*02e0*/  ELECT P0, URZ, PT ;  /* 0x00000000003f782f */ /* 0x000fe20003800000 */
[----:B0-----:R-:W-:Y:S02]  /*02f0*/  ULEA UR8, UR5, UR4, 0x18 ;  /* 0x0000000405087291 */ /* 0x001fe4000f8ec03f */
[----:B------:R-:W-:-:S04]  /*0300*/  UIADD3 UR4, -UR6, 0x100000, URZ ;  /* 0x0010000006047890 */ /* 0x000fc8000fffe13f */
[----:B------:R-:W-:Y:S02]  /*0310*/  USHF.L.U32 UR5, UR4, 0xb, URZ ;  /* 0x0000000b04057899 */ /* 0x000fe4000800063f */
[----:B------:R-:W-:Y:S02]  /*0320*/  USHF.L.U32 UR4, UR4, 0x1, URZ ;  /* 0x0000000104047899 */ /* 0x000fe4000800063f */
[----:B------:R-:W-:-:S04]  /*0330*/  UIADD3 UR6, -UR7, 0x100000, URZ ;  /* 0x0010000007067890 */ /* 0x000fc8000fffe13f */
[----:B------:R-:W-:Y:S02]  /*0340*/  USHF.L.U32 UR7, UR6, 0xb, URZ ;  /* 0x0000000b06077899 */ /* 0x000fe4000800063f */
[----:B------:R-:W-:Y:S01]  /*0350*/  USHF.L.U32 UR6, UR6, 0x1, URZ ;  /* 0x0000000106067899 */ /* 0x000fe2000800063f */
[----:B------:R-:W0:Y:S03]  /*0360*/  FENCE.VIEW.ASYNC.S ;  /* 0x00000000000073c6 */ /* 0x000e260000000000 */
[----:B0-----:R3:W4:Y:S08]  /*0370*/  SYNCS.EXCH.64 URZ, [UR8+0x38830], UR4 ;  /* 0x03883004083f75b2 */ /* 0x0017300008000100 */
[----:B------:R3:W0:Y:S01]  /*0380*/  SYNCS.EXCH.64 URZ, [UR8+0x38840], UR6 ;  /* 0x03884006083f75b2 */ /* 0x0006220008000100 */
[----:B------:R3:W0:Y:S01]  /*0390*/  SYNCS.EXCH.64 URZ, [UR8+0x38838], UR4 ;  /* 0x03883804083f75b2 */ /* 0x0006220008000100 */
[----:B------:R3:W0:Y:S02]  /*03a0*/  SYNCS.EXCH.64 URZ, [UR8+0x38848], UR6 ;  /* 0x03884806083f75b2 */ /* 0x0006240008000100 */
[----:B---3--:R-:W-:Y:S01]  /*03b0*/  NOP ;  /* 0x0000000000007918 */ /* 0x008fe20000000000 */
.L_x_177:
[----:B------:R-:W3:Y:S01]  /*03c0*/  SHFL.IDX PT, R2, R0, RZ, 0x1f ;  /* 0x00001fff00027589 */ /* 0x000ee200000e0000 */
[----:B------:R-:W-:Y:S01]  /*03d0*/  NOP ;  /* 0x0000000000007918 */ /* 0x000fe20000000000 */
[----:B---3--:R-:W-:-:S13]  /*03e0*/  ISETP.NE.AND P0, PT, R2, RZ, PT ;  /* 0x000000ff0200720c */ /* 0x008fda0003f05270 */
        /* <DEDUP_REMOVED lines=14> */
[----:B0-----:R3:W0:Y:S08]  /*04d0*/  SYNCS.EXCH.64 URZ, [UR8+0x38850], UR4 ;  /* 0x03885004083f75b2 */ /* 0x0016300008000100 */
[----:B------:R3:W0:Y:S01]  /*04e0*/  SYNCS.EXCH.64 URZ, [UR8+0x38860], UR6 ;  /* 0x03886006083f75b2 */ /* 0x0006220008000100 */
[----:B------:R3:W0:Y:S01]  /*04f0*/  SYNCS.EXCH.64 URZ, [UR8+0x38858], UR4 ;  /* 0x03885804083f75b2 */ /* 0x0006220008000100 */
[----:B------:R3:W0:Y:S02]  /*0500*/  SYNCS.EXCH.64 URZ, [UR8+0x38868], UR6 ;  /* 0x03886806083f75b2 */ /* 0x0006240008000100 */
[----:B---3--:R-:W-:Y:S01]  /*0510*/  NOP ;  /* 0x0000000000007918 */ /* 0x008fe20000000000 */
.L_x_178:
[----:B------:R-:W3:Y:S01]  /*0520*/  SHFL.IDX PT, R2, R0, RZ, 0x1f ;  /* 0x00001fff00027589 */ /* 0x000ee200000e0000 */
[----:B------:R-:W-:Y:S01]  /*0530*/  NOP ;  /* 0x0000000000007918 */ /* 0x000fe20000000000 */
[----:B---3--:R-:W-:-:S13]  /*0540*/  ISETP.NE.AND P0, PT, R2, RZ, PT ;  /* 0x000000ff0200720c */ /* 0x008fda0003f05270 */
[----:B------:R-:W-:Y:S05]  /*0550*/  @P0 BRA `(.L_x_179) ;  /* 0x0000000000380947 */ /* 0x000fea0003800000 */
[----:B0-----:R-:W0:Y:S01]  /*0560*/  S2UR UR5, SR_CgaCtaId ;  /* 0x00000000000579c3 */ /* 0x001e220000008800 */
[----:B------:R-:W-:Y:S01]  /*0570*/  UMOV UR4, 0x400 ;  /* 0x0000040000047882 */ /* 0x000fe20000000000 */
[----:B------:R-:W-:Y:S01]  /*0580*/  UMOV UR7, 0x1 ;  /* 0x0000000100077882 */ /* 0x000fe20000000000 */
[----:B------:R-:W-:Y:S01]  /*0590*/  ELECT P0, URZ, PT ;  /* 0x00000000003f782f */ /* 0x000fe20003800000 */
[----:B0-----:R-:W-:Y:S02]  /*05a0*/  ULEA UR6, UR5, UR4, 0x18 ;  /* 0x0000000405067291 */ /* 0x001fe4000f8ec03f */
[----:B------:R-:W-:-:S04]  /*05b0*/  UIADD3 UR4, -UR7, 0x100000, URZ ;  /* 0x0010000007047890 */ /* 0x000fc8000fffe13f */
[----:B------:R-:W-:Y:S02]  /*05c0*/  USHF.L.U32 UR5, UR4, 0xb, URZ ;  /* 0x0000000b04057899 */ /* 0x000fe4000800063f */
[----:B------:R-:W-:Y:S01]  /*05d0*/  USHF.L.U32 UR4, UR4, 0x1, URZ ;  /* 0x0000000104047899 */ /* 0x000fe2000800063f */
[----:B------:R-:W0:Y:S11]  /*05e0*/  FENCE.VIEW.ASYNC.S ;  /* 0x00000000000073c6 */ /* 0x000e360000000000 */
[----:B0-----:R3:W0:Y:S01]  /*05f0*/  SYNCS.EXCH.64 URZ, [UR6+0x38870], UR4 ;  /* 0x03887004063f75b2 */ /* 0x0016220008000100 */
[----:B------:R3:W0:Y:S01]  /*0600*/  SYNCS.EXCH.64 URZ, [UR6+0x38880], UR4 ;  /* 0x03888004063f75b2 */ /* 0x0006220008000100 */
[----:B------:R3:W0:Y:S01]  /*0610*/  SYNCS.EXCH.64 URZ, [UR6+0x38878], UR4 ;  /* 0x03887804063f75b2 */ /* 0x0006220008000100 */
[----:B------:R3:W0:Y:S02]  /*0620*/  SYNCS.EXCH.64 URZ, [UR6+0x38888], UR4 ;  /* 0x03888804063f75b2 */ /* 0x0006240008000100 */
[----:B---3--:R-:W-:Y:S01]  /*0630*/  NOP ;  /* 0x0000000000007918 */ /* 0x008fe20000000000 */
.L_x_179:
        /* <DEDUP_REMOVED lines=22> */
.L_x_180:
        /* <DEDUP_REMOVED lines=22> */
.L_x_181:
[----:B0-----:R-:W-:Y:S01]  /*0900*/  UMOV UR4, 0x1 ;  /* 0x0000000100047882 */ /* 0x001fe20000000000 */
[----:B------:R-:W-:Y:S01]  /*0910*/  PLOP3.LUT P0, PT, PT, PT, UP0, 0x80, 0x0 ;  /* 0x000000000000781c */ /* 0x000fe20003f0f008 */
[----:B------:R-:W-:Y:S01]  /*0920*/  USEL UR4, UR4, 0x2, !UP0 ;  /* 0x0000000204047887 */ /* 0x000fe2000c000000 */
[----:B------:R-:W-:-:S05]  /*0930*/  NOP ;  /* 0x0000000000007918 */ /* 0x000fca0000000000 */
[----:B------:R-:W-:-:S05]  /*0940*/  IMAD.U32 R2, RZ, RZ, UR4 ;  /* 0x00000004ff027e24 */ /* 0x000fca000f8e00ff */
[----:B------:R0:W-:Y:S01]  /*0950*/  STL [R1+0x70], R2 ;  /* 0x0000700201007387 */ /* 0x0001e20000100800 */
[----:B-12-4-:R-:W-:Y:S06]  /*0960*/  BAR.SYNC.DEFER_BLOCKING 0x0 ;  /* 0x0000000000007b1d */ /* 0x016fec0000010000 */
[----:B------:R-:W-:Y:S05]  /*0970*/  @!P0 BRA `(.L_x_182) ;  /* 0x000000f000448947 */ /* 0x000fea0003800000 */
.L_x_183:
[----:B------:R-:W-:-:S08]  /*0980*/  NOP ;  /* 0x0000000000007918 */ /* 0x000fd00000000000 */
[----:B------:R-:W1:Y:S02]  /*0990*/  USETMAXREG.TRY_ALLOC.CTAPOOL UP0, 0xf0 ;  /* 0x000000f0000079c8 */ /* 0x000e640008000600 */
[----:B-1----:R-:W-:-:S13]  /*09a0*/  PLOP3.LUT P0, PT, PT, PT, UP0, 0x80, 0x0 ;  /* 0x000000000000781c */ /* 0x002fda0003f0f008 */
[----:B------:R-:W-:Y:S05]  /*09b0*/  @!P0 BRA `(.L_x_183) ;  /* 0xfffffffc00f08947 */ /* 0x000fea000383ffff */
[----:B------:R-:W1:Y:S08]  /*09c0*/  S2UR UR5, SR_CgaCtaId ;  /* 0x00000000000579c3 */ /* 0x000e700000008800 */
[----:B------:R-:W-:Y:S06]  /*09d0*/  BAR.ARV 0x8, 0x180 ;  /* 0x0206000000007b1d */ /* 0x000fec0000002000 */
[----:B------:R-:W-:-:S02]  /*09e0*/  UMOV UR4, 0x400 ;  /* 0x0000040000047882 */ /* 0x000fc40000000000 */
[----:B------:R-:W-:Y:S01]  /*09f0*/  BAR.SYNC.DEFER_BLOCKING 0x5, 0x180 ;  /* 0x0146000000007b1d */ /* 0x000fe20000010000 */
[----:B-1----:R-:W-:-:S09]  /*0a00*/  ULEA UR4, UR5, UR4, 0x18 ;  /* 0x0000000405047291 */ /* 0x002fd2000f8ec03f */
[----:B------:R-:W1:Y:S01]  /*0a10*/  LDS.128 R8, [UR4+0x388d0] ;  /* 0x0388d004ff087984 */ /* 0x000e620008000c00 */
[----:B------:R-:W-:Y:S01]  /*0a20*/  ULDC UR4, c[0x0][0xc3c] ;  /* 0x00030f0000047ab9 */ /* 0x000fe20000000800 */
[----:B------:R-:W-:Y:S06]  /*0a30*/  BAR.ARV 0x4, 0x180 ;  /* 0x0106000000007b1d */ /* 0x000fec0000002000 */
[----:B-1----:R-:W-:-:S13]  /*0a40*/  ISETP.GE.AND P0, PT, R11, UR4, PT ;  /* 0x000000040b007c0c */ /* 0x002fda000bf06270 */
[----:B------:R-:W-:Y:S05]  /*0a50*/  @P0 EXIT ;  /* 0x000000000000094d */ /* 0x000fea0003800000 */
[----:B------:R-:W2:Y:S01]  /*0a60*/  LDL R0, [R1+0x70] ;  /* 0x0000700001007983 */ /* 0x000ea20000100800 */
[----:B------:R-:W-:Y:S01]  /*0a70*/  VIADD R6, R6, 0xffffff80 ;  /* 0xffffff8006067836 */ /* 0x000fe20000000000 */
[----:B------:R-:W-:Y:S02]  /*0a80*/  R2UR UR6, R9 ;  /* 0x00000000090672ca */ /* 0x000fe400000e0000 */
[----:B------:R-:W-:Y:S02]  /*0a90*/  CS2R R16, SRZ ;  /* 0x0000000000107805 */ /* 0x000fe4000001ff00 */
[----:B------:R-:W-:Y:S02]  /*0aa0*/  R2UR UR5, R10 ;  /* 0x000000000a0572ca */ /* 0x000fe400000e0000 */
[----:B------:R-:W-:Y:S02]  /*0ab0*/  SHF.R.S32.HI R3, RZ, 0x1f, R6 ;  /* 0x0000001fff037819 */ /* 0x000fe40000011406 */
[----:B------:R-:W-:-:S02]  /*0ac0*/  R2UR UR7, R11 ;  /* 0x000000000b0772ca */ /* 0x000fc400000e0000 */
[CC--:B0-----:R-:W-:Y:S02]  /*0ad0*/  LEA.HI R2, R3.reuse, R6.reuse, RZ, 0x4 ;  /* 0x0000000603027211 */ /* 0x0c1fe400078f20ff */
[----:B------:R-:W-:-:S04]  /*0ae0*/  LEA.HI R4, R3, R6, RZ, 0x2 ;  /* 0x0000000603047211 */ /* 0x000fc800078f10ff */
[----:B------:R-:W-:-:S05]  /*0af0*/  LOP3.LUT R7, R4, 0xfffffffc, RZ, 0xc0, !PT ;  /* 0xfffffffc04077812 */ /* 0x000fca00078ec0ff */
[----:B------:R-:W-:Y:S01]  /*0b00*/  IMAD.IADD R10, R6, 0x1, -R7 ;  /* 0x00000001060a7824 */ /* 0x000fe200078e0a07 */
[----:B------:R-:W-:Y:S02]  /*0b10*/  SHF.R.S32.HI R7, RZ, 0x4, R2 ;  /* 0x00000004ff077819 */ /* 0x000fe40000011402 */
[----:B--2---:R-:W-:Y:S02]  /*0b20*/  R2UR UR4, R0 ;  /* 0x00000000000472ca */ /* 0x004fe400000e0000 */
[CC--:B------:R-:W-:Y:S02]  /*0b30*/  LEA.HI R0, R3.reuse, R6.reuse, RZ, 0x7 ;  /* 0x0000000603007211 */ /* 0x0c0fe400078f38ff */
[----:B------:R-:W-:Y:S02]  /*0b40*/  LEA.HI R3, R3, R6, RZ, 0x5 ;  /* 0x0000000603037211 */ /* 0x000fe400078f28ff */
[----:B------:R-:W-:-:S03]  /*0b50*/  LOP3.LUT R5, R0, 0xffffff80, RZ, 0xc0, !PT ;  /* 0xffffff8000057812 */ /* 0x000fc600078ec0ff */
[----:B------:R-:W-:Y:S02]  /*0b60*/  IMAD.SHL.U32 R3, R3, 0x20, RZ ;  /* 0x0000002003037824 */ /* 0x000fe400078e00ff */
[----:B------:R-:W-:Y:S01]  /*0b70*/  IMAD.IADD R12, R6, 0x1, -R5 ;  /* 0x00000001060c7824 */ /* 0x000fe200078e0a05 */
[----:B------:R-:W-:Y:S01]  /*0b80*/  LOP3.LUT R5, R2, 0x3fffff0, RZ, 0xc0, !PT ;  /* 0x03fffff002057812 */ /* 0x000fe200078ec0ff */
[----:B------:R-:W-:Y:S01]  /*0b90*/  ULOP3.LUT UR4, UR4, 0x1, URZ, 0xfc, !UPT ;  /* 0x0000000104047892 */ /* 0x000fe2000f8efc3f */
[----:B------:R-:W-:Y:S02]  /*0ba0*/  LOP3.LUT R4, R3, 0xfffffc00, RZ, 0xc0, !PT ;  /* 0xfffffc0003047812 */ /* 0x000fe400078ec0ff */
[----:B------:R-:W-:Y:S01]  /*0bb0*/  SHF.R.S32.HI R8, RZ, 0x1f, R12 ;  /* 0x0000001fff087819 */ /* 0x000fe2000001140c */
[----:B------:R-:W-:Y:S01]  /*0bc0*/  IMAD.IADD R5, R6, 0x1, -R5 ;  /* 0x0000000106057824 */ /* 0x000fe200078e0a05 */
[----:B------:R-:W-:Y:S01]  /*0bd0*/  SHF.R.S32.HI R3, RZ, 0x7, R0 ;  /* 0x00000007ff037819 */ /* 0x000fe20000011400 */
[----:B------:R-:W-:Y:S01]  /*0be0*/  STL [R1+0x1c], R12 ;  /* 0x00001c0c01007387 */ /* 0x000fe20000100800 */
[----:B------:R-:W-:Y:S01]  /*0bf0*/  LEA.HI R9, R8, R12, RZ, 0x2 ;  /* 0x0000000c08097211 */ /* 0x000fe200078f10ff */
[----:B------:R-:W-:Y:S01]  /*0c00*/  IMAD R5, R5, 0x40, R4 ;  /* 0x0000004005057824 */ /* 0x000fe200078e0204 */
[----:B------:R-:W-:-:S02]  /*0c10*/  LEA.HI R2, R2, R7, RZ, 0x1 ;  /* 0x0000000702027211 */ /* 0x000fc400078f08ff */
[--C-:B------:R-:W-:Y:S02]  /*0c20*/  SHF.R.S32.HI R6, RZ, 0x2, R9.reuse ;  /* 0x00000002ff067819 */ /* 0x100fe40000011409 */
[----:B------:R-:W-:Y:S02]  /*0c30*/  SHF.R.S32.HI R11, RZ, 0x1f, R9 ;  /* 0x0000001fff0b7819 */ /* 0x000fe40000011409 */
[----:B------:R-:W-:Y:S02]  /*0c40*/  LEA.HI R0, R0, R3, RZ, 0x1 ;  /* 0x0000000300007211 */ /* 0x000fe400078f08ff */
[----:B------:R-:W-:Y:S02]  /*0c50*/  LEA.HI R11, R11, R6, RZ, 0x3 ;  /* 0x000000060b0b7211 */ /* 0x000fe400078f18ff */
[----:B------:R-:W-:Y:S02]  /*0c60*/  LEA.HI R8, R8, R12, RZ, 0x5 ;  /* 0x0000000c08087211 */ /* 0x000fe400078f28ff */
[----:B------:R-:W-:-:S02]  /*0c70*/  LOP3.LUT R11, R11, 0xfffffff8, RZ, 0xc0, !PT ;  /* 0xfffffff80b0b7812 */ /* 0x000fc400078ec0ff */
[----:B------:R-:W-:Y:S02]  /*0c80*/  LOP3.LUT R2, R2, 0x1ffffffe, RZ, 0xc0, !PT ;  /* 0x1ffffffe02027812 */ /* 0x000fe400078ec0ff */
[----:B------:R-:W-:Y:S01]  /*0c90*/  LOP3.LUT R0, R0, 0x3fffffe, RZ, 0xc0, !PT ;  /* 0x03fffffe00007812 */ /* 0x000fe200078ec0ff */
[----:B------:R-:W-:Y:S01]  /*0ca0*/  IMAD.IADD R11, R6, 0x1, -R11 ;  /* 0x00000001060b7824 */ /* 0x000fe200078e0a0b */
[----:B------:R-:W-:Y:S01]  /*0cb0*/  SHF.R.S32.HI R8, RZ, 0x5, R8 ;  /* 0x00000005ff087819 */ /* 0x000fe20000011408 */
[----:B------:R-:W-:Y:S01]  /*0cc0*/  IMAD.IADD R2, R7, 0x1, -R2 ;  /* 0x0000000107027824 */ /* 0x000fe200078e0a02 */
[----:B------:R-:W-:Y:S01]  /*0cd0*/  LEA.HI R4, R10, R10, RZ, 0x1 ;  /* 0x0000000a0a047211 */ /* 0x000fe200078f08ff */
[----:B------:R-:W-:Y:S01]  /*0ce0*/  IMAD.IADD R0, R3, 0x1, -R0 ;  /* 0x0000000103007824 */ /* 0x000fe200078e0a00 */
[----:B------:R-:W-:Y:S01]  /*0cf0*/  LOP3.LUT R9, R9, 0x7ffffffc, RZ, 0xc0, !PT ;  /* 0x7ffffffc09097812 */ /* 0x000fe200078ec0ff */
[----:B------:R-:W-:Y:S01]  /*0d00*/  IMAD R11, R8, 0x10, R11 ;  /* 0x00000010080b7824 */ /* 0x000fe200078e020b */
[----:B------:R-:W-:Y:S01]  /*0d10*/  LOP3.LUT R3, R4, 0x1ffffffe, RZ, 0xc0, !PT ;  /* 0x1ffffffe04037812 */ /* 0x000fe200078ec0ff */
[----:B------:R-:W-:-:S02]  /*0d20*/  IMAD R2, R2, 0x8, R5 ;  /* 0x0000000802027824 */ /* 0x000fc400078e0205 */
[----:B------:R-:W-:Y:S02]  /*0d30*/  IMAD R0, R0, 0x40, R11 ;  /* 0x0000004000007824 */ /* 0x000fe400078e020b */
[----:B------:R-:W-:Y:S01]  /*0d40*/  IMAD.IADD R3, R10, 0x1, -R3 ;  /* 0x000000010a037824 */ /* 0x000fe200078e0a03 */
[----:B------:R0:W-:Y:S01]  /*0d50*/  STL [R1+0x68], R2 ;  /* 0x0000680201007387 */ /* 0x0001e20000100800 */
[----:B------:R-:W-:-:S03]  /*0d60*/  IMAD.IADD R9, R12, 0x1, -R9 ;  /* 0x000000010c097824 */ /* 0x000fc600078e0a09 */
[----:B------:R-:W-:Y:S01]  /*0d70*/  STL [R1+0x18], RZ ;  /* 0x000018ff01007387 */ /* 0x000fe20000100800 */
[----:B------:R-:W-:-:S03]  /*0d80*/  IMAD.SHL.U32 R19, R9, 0x2, RZ ;  /* 0x0000000209137824 */ /* 0x000fc600078e00ff */
[----:B------:R1:W-:Y:S01]  /*0d90*/  STL [R1+0x60], R0 ;  /* 0x0000600001007387 */ /* 0x0003e20000100800 */
[C---:B------:R-:W-:Y:S02]  /*0da0*/  VIADD R5, R19.reuse, 0x8 ;  /* 0x0000000813057836 */ /* 0x040fe40000000000 */
[----:B0-----:R-:W-:Y:S02]  /*0db0*/  IMAD.U32 R2, RZ, RZ, UR4 ;  /* 0x00000004ff027e24 */ /* 0x001fe4000f8e00ff */
[C---:B------:R-:W-:Y:S01]  /*0dc0*/  VIADD R4, R19.reuse, 0x10 ;  /* 0x0000001013047836 */ /* 0x040fe20000000000 */
[----:B------:R-:W-:Y:S01]  /*0dd0*/  SHF.R.S32.HI R5, RZ, 0x1f, R5 ;  /* 0x0000001fff057819 */ /* 0x000fe20000011405 */
[C---:B------:R-:W-:Y:S01]  /*0de0*/  VIADD R237, R19.reuse, 0x20 ;  /* 0x0000002013ed7836 */ /* 0x040fe20000000000 */
[----:B------:R0:W-:Y:S01]  /*0df0*/  STL [R1+0x6c], R2 ;  /* 0x00006c0201007387 */ /* 0x0001e20000100800 */
[----:B------:R-:W-:Y:S01]  /*0e00*/  VIADD R236, R19, 0x28 ;  /* 0x0000002813ec7836 */ /* 0x000fe20000000000 */
[----:B------:R-:W-:Y:S01]  /*0e10*/  SHF.R.S32.HI R4, RZ, 0x1f, R4 ;  /* 0x0000001fff047819 */ /* 0x000fe20000011404 */
[----:B-1----:R-:W-:Y:S01]  /*0e20*/  IMAD R0, R3, 0x8, R0 ;  /* 0x0000000803007824 */ /* 0x002fe200078e0200 */
[----:B------:R-:W-:Y:S01]  /*0e30*/  SHF.R.S32.HI R5, RZ, 0x1f, R237 ;  /* 0x0000001fff057819 */ /* 0x000fe200000114ed */
[C---:B------:R-:W-:Y:S01]  /*0e40*/  VIADD R235, R19.reuse, 0x30 ;  /* 0x0000003013eb7836 */ /* 0x040fe20000000000 */
[----:B------:R-:W-:Y:S01]  /*0e50*/  SHF.R.S32.HI R4, RZ, 0x1f, R236 ;  /* 0x0000001fff047819 */ /* 0x000fe200000114ec */
[C---:B------:R-:W-:Y:S01]  /*0e60*/  VIADD R234, R19.reuse, 0x38 ;  /* 0x0000003813ea7836 */ /* 0x040fe20000000000 */
[----:B------:R1:W-:Y:S01]  /*0e70*/  STL [R1+0x64], R0 ;  /* 0x0000640001007387 */ /* 0x0003e20000100800 */
[----:B------:R-:W-:-:S02]  /*0e80*/  VIADD R233, R19, 0x40 ;  /* 0x0000004013e97836 */ /* 0x000fc40000000000 */
[C---:B0-----:R-:W-:Y:S01]  /*0e90*/  VIADD R2, R19.reuse, 0x18 ;  /* 0x0000001813027836 */ /* 0x041fe20000000000 */
[----:B------:R-:W-:Y:S01]  /*0ea0*/  SHF.R.S32.HI R5, RZ, 0x1f, R234 ;  /* 0x0000001fff057819 */ /* 0x000fe200000114ea */
[C---:B------:R-:W-:Y:S01]  /*0eb0*/  VIADD R232, R19.reuse, 0x48 ;  /* 0x0000004813e87836 */ /* 0x040fe20000000000 */
        /* <DEDUP_REMOVED lines=37> */
[----:B------:R-:W-:Y:S01]  /*1110*/  VIADD R23, R19, 0xe0 ;  /* 0x000000e013177836 */ /* 0x000fe20000000000 */
[----:B------:R-:W-:-:S02]  /*1120*/  SHF.R.S32.HI R5, RZ, 0x1f, R216 ;  /* 0x0000001fff057819 */ /* 0x000fc400000114d8 */
[----:B------:R-:W-:Y:S02]  /*1130*/  SHF.R.S32.HI R4, RZ, 0x1f, R215 ;  /* 0x0000001fff047819 */ /* 0x000fe400000114d7 */
[----:B-1----:R-:W-:-:S07]  /*1140*/  SHF.R.S32.HI R2, RZ, 0x1f, R214 ;  /* 0x0000001fff027819 */ /* 0x002fce00000114d6 */
.L_x_230:
[----:B------:R-:W-:Y:S01]  /*1150*/  ULDC.64 UR8, c[0x0][0xc88] ;  /* 0x0003220000087ab9 */ /* 0x000fe20000000a00 */
[----:B------:R-:W-:Y:S01]  /*1160*/  ULDC.64 UR12, c[0x0][0x208] ;  /* 0x00008200000c7ab9 */ /* 0x000fe20000000a00 */
[----:B------:R-:W-:Y:S01]  /*1170*/  UIMAD.WIDE UR8, UR7, 0x4, UR8 ;  /* 0x00000004070878a5 */ /* 0x000fe2000f8e0208 */
[----:B------:R-:W-:Y:S02]  /*1180*/  ULDC.64 UR10, c[0x0][0xa20] ;  /* 0x00028800000a7ab9 */ /* 0x000fe40000000a00 */
[----:B------:R-:W-:-:S03]  /*1190*/  ULDC UR7, c[0x0][0x2f0] ;  /* 0x0000bc0000077ab9 */ /* 0x000fc60000000800 */
[----:B0-23--:R-:W-:Y:S02]  /*11a0*/  IMAD.U32 R2, RZ, RZ, UR8 ;  /* 0x00000008ff027e24 */ /* 0x00dfe4000f8e00ff */
[----:B-1----:R-:W-:Y:S01]  /*11b0*/  IMAD.U32 R3, RZ, RZ, UR9 ;  /* 0x00000009ff037e24 */ /* 0x002fe2000f8e00ff */
[----:B------:R-:W-:-:S04]  /*11c0*/  ULDC.64 UR8, c[0x0][0xa28] ;  /* 0x00028a0000087ab9 */ /* 0x000fc80000000a00 */
[----:B------:R-:W2:Y:S01]  /*11d0*/  LDG.E R2, desc[UR12][R2.64] ;  /* 0x0000000c02027981 */ /* 0x000ea2000c1e1900 */
[----:B------:R-:W-:Y:S02]  /*11e0*/  UISETP.NE.U32.AND UP0, UPT, UR8, URZ, UPT ;  /* 0x0000003f0800728c */ /* 0x000fe4000bf05070 */
[----:B------:R-:W-:Y:S02]  /*11f0*/  UISETP.NE.U32.AND UP1, UPT, UR10, URZ, UPT ;  /* 0x0000003f0a00728c */ /* 0x000fe4000bf25070 */
[----:B------:R-:W-:Y:S02]  /*1200*/  UISETP.NE.AND.EX UP0, UPT, UR9, URZ, UPT, UP0 ;  /* 0x0000003f0900728c */ /* 0x000fe4000bf05300 */
[----:B------:R-:W-:-:S04]  /*1210*/  UISETP.NE.AND.EX UP1, UPT, UR11, URZ, UPT, UP1 ;  /* 0x0000003f0b00728c */ /* 0x000fc8000bf25310 */
[----:B------:R-:W-:Y:S02]  /*1220*/  PLOP3.LUT P0, PT, PT, PT, UP0, 0x80, 0x0 ;  /* 0x000000000000781c */ /* 0x000fe40003f0f008 */
[----:B------:R-:W-:Y:S02]  /*1230*/  PLOP3.LUT P1, PT, PT, PT, UP1, 0x80, 0x0 ;  /* 0x000000000000781c */ /* 0x000fe40003f2f018 */
[----:B--2---:R-:W-:-:S13]  /*1240*/  R2UR UR4, R2 ;  /* 0x00000000020472ca */ /* 0x004fda00000e0000 */
[----:B------:R-:W-:Y:S02]  /*1250*/  USHF.R.S32.HI UR14, URZ, 0x1f, UR4 ;  /* 0x0000001f3f0e7899 */ /* 0x000fe40008011404 */
[----:B-----5:R-:W-:Y:S01]  /*1260*/  IMAD.U32 R0, RZ, RZ, UR4 ;  /* 0x00000004ff007e24 */ /* 0x020fe2000f8e00ff */
[----:B------:R-:W-:-:S04]  /*1270*/  @UP0 ULEA UR8, UP2, UR4, UR8, 0x2 ;  /* 0x0000000804080291 */ /* 0x000fc8000f84103f */
[----:B------:R-:W-:Y:S02]  /*1280*/  @UP0 ULEA.HI.X UR9, UR4, UR9, UR14, 0x2, UP2 ;  /* 0x0000000904090291 */ /* 0x000fe400090f140e */
[----:B------:R-:W-:Y:S01]  /*1290*/  IMAD.U32 R2, RZ, RZ, UR14 ;  /* 0x0000000eff027e24 */ /* 0x000fe2000f8e00ff */
[----:B------:R-:W-:Y:S01]  /*12a0*/  @UP1 ULEA UR10, UP0, UR4, UR10, 0x2 ;  /* 0x0000000a040a1291 */ /* 0x000fe2000f80103f */
[----:B------:R-:W-:Y:S03]  /*12b0*/  STL [R1+0x10], R0 ;  /* 0x0000100001007387 */ /* 0x000fe60000100800 */
[----:B------:R-:W-:Y:S01]  /*12c0*/  @UP1 ULEA.HI.X UR11, UR4, UR11, UR14, 0x2, UP0 ;  /* 0x0000000b040b1291 */ /* 0x000fe200080f140e */
[----:B------:R0:W-:Y:S01]  /*12d0*/  STL [R1+0x14], R2 ;  /* 0x0000140201007387 */ /* 0x0001e20000100800 */
[----:B------:R-:W-:Y:S01]  /*12e0*/  IMAD.U32 R4, RZ, RZ, UR10 ;  /* 0x0000000aff047e24 */ /* 0x000fe2000f8e00ff */
[----:B------:R-:W-:Y:S01]  /*12f0*/  ULDC UR4, c[0x0][0x424] ;  /* 0x0001090000047ab9 */ /* 0x000fe20000000800 */
[----:B------:R-:W-:-:S02]  /*1300*/  IMAD.U32 R3, RZ, RZ, UR9 ;  /* 0x00000009ff037e24 */ /* 0x000fc4000f8e00ff */
[----:B------:R-:W-:Y:S02]  /*1310*/  IMAD.U32 R5, RZ, RZ, UR11 ;  /* 0x0000000bff057e24 */ /* 0x000fe4000f8e00ff */
[----:B0-----:R-:W-:-:S03]  /*1320*/  IMAD.U32 R2, RZ, RZ, UR8 ;  /* 0x00000008ff027e24 */ /* 0x001fc6000f8e00ff */
[----:B------:R-:W2:Y:S01]  /*1330*/  @P1 LDG.E R4, desc[UR12][R4.64] ;  /* 0x0000000c04041981 */ /* 0x000ea2000c1e1900 */
[----:B------:R-:W-:-:S03]  /*1340*/  ULDC.64 UR8, c[0x0][0x418] ;  /* 0x0001060000087ab9 */ /* 0x000fc60000000a00 */
[----:B------:R0:W3:Y:S01]  /*1350*/  @P0 LDG.E R2, desc[UR12][R2.64] ;  /* 0x0000000c02020981 */ /* 0x0000e2000c1e1900 */
[----:B------:R-:W-:Y:S01]  /*1360*/  UISETP.NE.U32.AND UP0, UPT, UR8, URZ, UPT ;  /* 0x0000003f0800728c */ /* 0x000fe2000bf05070 */
[----:B0-----:R-:W-:-:S03]  /*1370*/  IMAD.U32 R3, RZ, RZ, UR6 ;  /* 0x00000006ff037e24 */ /* 0x001fc6000f8e00ff */
[----:B------:R-:W-:Y:S02]  /*1380*/  UISETP.NE.AND.EX UP0, UPT, UR9, URZ, UPT, UP0 ;  /* 0x0000003f0900728c */ /* 0x000fe4000bf05300 */
[----:B------:R0:W-:Y:S02]  /*1390*/  STL [R1+0xc], R3 ;  /* 0x00000c0301007387 */ /* 0x0001e40000100800 */
[----:B------:R-:W-:Y:S02]  /*13a0*/  USEL UR4, UR4, 0x1, UP0 ;  /* 0x0000000104047887 */ /* 0x000fe40008000000 */
[----:B------:R-:W-:Y:S02]  /*13b0*/  ULOP3.LUT UR6, UR5, 0xffff, URZ, 0xc0, !UPT ;  /* 0x0000ffff05067892 */ /* 0x000fe4000f8ec03f */
[----:B------:R-:W-:Y:S01]  /*13c0*/  UIMAD UR4, UR4, UR7, URZ ;  /* 0x00000007040472a4 */ /* 0x000fe2000f8e023f */
[----:B------:R-:W-:Y:S01]  /*13d0*/  UMOV UR54, URZ ;  /* 0x0000003f00367c82 */ /* 0x000fe20008000000 */
[----:B------:R-:W-:-:S02]  /*13e0*/  ULOP3.LUT UR7, UR5, 0xff000000, URZ, 0xc0, !UPT ;  /* 0xff00000005077892 */ /* 0x000fc4000f8ec03f */
[----:B------:R-:W-:Y:S01]  /*13f0*/  IMAD.U32 R213, RZ, RZ, UR6 ;  /* 0x00000006ffd57e24 */ /* 0x000fe2000f8e00ff */
[----:B------:R-:W-:Y:S02]  /*1400*/  ULOP3.LUT UR6, UR5, 0xff0000, URZ, 0xc0, !UPT ;  /* 0x00ff000005067892 */ /* 0x000fe4000f8ec03f */
[----:B--2---:R-:W-:Y:S02]  /*1410*/  @P1 R2UR UR4, R4 ;  /* 0x00000000040412ca */ /* 0x004fe400000e0000 */
[----:B---3--:R-:W-:Y:S01]  /*1420*/  @P0 R2UR UR54, R2 ;  /* 0x00000000023602ca */ /* 0x008fe200000e0000 */
[----:B0---4-:R-:W-:-:S14]  /*1430*/  @P1 BRA `(.L_x_184) ;  /* 0x00000000003c1947 */ /* 0x011fdc0003800000 */
[----:B------:R-:W-:Y:S02]  /*1440*/  ULDC.64 UR8, c[0x0][0xa08] ;  /* 0x0002820000087ab9 */ /* 0x000fe40000000a00 */
[----:B------:R-:W-:-:S04]  /*1450*/  ISETP.NE.U32.AND P0, PT, RZ, UR8, PT ;  /* 0x00000008ff007c0c */ /* 0x000fc8000bf05070 */
[----:B------:R-:W-:-:S13]  /*1460*/  ISETP.NE.AND.EX P0, PT, RZ, UR9, PT, P0 ;  /* 0x00000009ff007c0c */ /* 0x000fda000bf05300 */
[----:B------:R-:W-:Y:S05]  /*1470*/  @!P0 BRA `(.L_x_184) ;  /* 0x00000000002c8947 */ /* 0x000fea0003800000 */
[----:B------:R-:W-:Y:S01]  /*1480*/  R2UR UR10, R0 ;  /* 0x00000000000a72ca */ /* 0x000fe200000e0000 */
[----:B------:R-:W-:Y:S01]  /*1490*/  ULDC.64 UR4, c[0x0][0xa08] ;  /* 0x0002820000047ab9 */ /* 0x000fe20000000a00 */
[----:B------:R-:W-:-:S11]  /*14a0*/  ULDC.64 UR8, c[0x0][0x208] ;  /* 0x0000820000087ab9 */ /* 0x000fd60000000a00 */
[----:B------:R-:W-:-:S06]  /*14b0*/  UIMAD.WIDE UR4, UR10, 0x4, UR4 ;  /* 0x000000040a0478a5 */ /* 0x000fcc000f8e0204 */
[----:B------:R-:W-:Y:S02]  /*14c0*/  IMAD.U32 R2, RZ, RZ, UR4 ;  /* 0x00000004ff027e24 */ /* 0x000fe4000f8e00ff */
[----:B------:R-:W-:-:S05]  /*14d0*/  IMAD.U32 R3, RZ, RZ, UR5 ;  /* 0x00000005ff037e24 */ /* 0x000fca000f8e00ff */
[----:B------:R-:W2:Y:S04]  /*14e0*/  LDG.E R4, desc[UR8][R2.64] ;  /* 0x0000000802047981 */ /* 0x000ea8000c1e1900 */
[----:B------:R-:W3:Y:S01]  /*14f0*/  LDG.E R0, desc[UR8][R2.64+0x4] ;  /* 0x0000040802007981 */ /* 0x000ee2000c1e1900 */
[----:B--2---:R-:W-:Y:S02]  /*1500*/  R2UR UR4, R4 ;  /* 0x00000000040472ca */ /* 0x004fe400000e0000 */
[----:B---3--:R-:W-:-:S13]  /*1510*/  R2UR UR5, R0 ;  /* 0x00000000000572ca */ /* 0x008fda00000e0000 */
[----:B------:R-:W-:-:S12]  /*1520*/  UIADD3 UR4, -UR4, UR5, URZ ;  /* 0x0000000504047290 */ /* 0x000fd8000fffe13f */
.L_x_184:
[----:B------:R-:W-:Y:S02]  /*1530*/  UIADD3 UR54, -UR54, UR4, URZ ;  /* 0x0000000436367290 */ /* 0x000fe4000fffe13f */
[----:B------:R-:W-:Y:S02]  /*1540*/  USHF.R.U32.HI UR7, URZ, 0x8, UR7 ;  /* 0x000000083f077899 */ /* 0x000fe40008011607 */
[----:B------:R-:W-:Y:S02]  /*1550*/  UISETP.GE.AND UP0, UPT, UR54, 0x1, UPT ;  /* 0x000000013600788c */ /* 0x000fe4000bf06270 */
[----:B------:R-:W-:Y:S02]  /*1560*/  UIADD3 UR4, UR54, 0x4f, URZ ;  /* 0x0000004f36047890 */ /* 0x000fe4000fffe03f */
[----:B------:R-:W-:Y:S02]  /*1570*/  ULEA.HI UR7, UR6, UR7, URZ, 0x10 ;  /* 0x0000000706077291 */ /* 0x000fe4000f8f803f */
[----:B------:R-:W-:Y:S01]  /*1580*/  PLOP3.LUT P0, PT, PT, PT, UP0, 0x80, 0x0 ;  /* 0x000000000000781c */ /* 0x000fe20003f0f008 */
[----:B------:R-:W-:-:S02]  /*1590*/  UIMAD.WIDE UR4, UR4, 0x66666667, URZ ;  /* 0x66666667040478a5 */ /* 0x000fc4000f8e023f */
[----:B------:R-:W-:Y:S02]  /*15a0*/  ULOP3.LUT UR8, UR7, 0xff, URZ, 0xc0, !UPT ;  /* 0x000000ff07087892 */ /* 0x000fe4000f8ec03f */
[----:B------:R-:W-:Y:S02]  /*15b0*/  USHF.R.U32.HI UR7, URZ, 0x10, UR7 ;  /* 0x000000103f077899 */ /* 0x000fe40008011607 */
[----:B------:R-:W-:Y:S02]  /*15c0*/  USHF.R.U32.HI UR6, URZ, 0x1f, UR5 ;  /* 0x0000001f3f067899 */ /* 0x000fe40008011605 */
[----:B------:R-:W-:Y:S01]  /*15d0*/  IMAD.U32 R212, RZ, RZ, UR8 ;  /* 0x00000008ffd47e24 */ /* 0x000fe2000f8e00ff */
[----:B------:R-:W-:Y:S01]  /*15e0*/  UMOV UR4, URZ ;  /* 0x0000003f00047c82 */ /* 0x000fe20008000000 */
[----:B------:R-:W-:Y:S01]  /*15f0*/  ULEA.HI.SX32 UR9, UR5, UR6, 0x1b ;  /* 0x0000000605097291 */ /* 0x000fe2000f8fda3f */
[----:B------:R-:W-:Y:S01]  /*1600*/  IMAD.U32 R22, RZ, RZ, UR7 ;  /* 0x00000007ff167e24 */ /* 0x000fe2000f8e00ff */
[----:B------:R-:W-:Y:S10]  /*1610*/  @!P0 BRA `(.L_x_185) ;  /* 0x0000000000948947 */ /* 0x000ff40003800000 */
[----:B------:R-:W-:Y:S01]  /*1620*/  R2UR UR5, R22 ;  /* 0x00000000160572ca */ /* 0x000fe200000e0000 */
[----:B------:R-:W-:-:S12]  /*1630*/  ULDC UR4, c[0x0][0x9f0] ;  /* 0x00027c0000047ab9 */ /* 0x000fd80000000800 */
[----:B------:R-:W-:-:S04]  /*1640*/  UISETP.NE.AND UP0, UPT, UR5, URZ, UPT ;  /* 0x0000003f0500728c */ /* 0x000fc8000bf05270 */
[----:B------:R-:W-:-:S03]  /*1650*/  USEL UR10, UR5, UR4, UP0 ;  /* 0x00000004050a7287 */ /* 0x000fc60008000000 */
[----:B------:R-:W-:Y:S01]  /*1660*/  UMOV UR4, URZ ;  /* 0x0000003f00047c82 */ /* 0x000fe20008000000 */
[----:B------:R-:W-:Y:S02]  /*1670*/  UIADD3 UR6, UR9, -0x1, UR10 ;  /* 0xffffffff09067890 */ /* 0x000fe4000fffe00a */
[----:B------:R-:W-:-:S04]  /*1680*/  IMAD.U32 R3, RZ, RZ, UR10 ;  /* 0x0000000aff037e24 */ /* 0x000fc8000f8e00ff */
[----:B------:R-:W-:Y:S01]  /*1690*/  IMAD.U32 R4, RZ, RZ, UR6 ;  /* 0x00000006ff047e24 */ /* 0x000fe2000f8e00ff */
[-C--:B------:R-:W-:Y:S01]  /*16a0*/  IABS R0, R3.reuse ;  /* 0x0000000300007213 */ /* 0x080fe20000000000 */
[----:B------:R-:W-:Y:S01]  /*16b0*/  ULOP3.LUT UR6, UR6, UR10, URZ, 0x3c, !UPT ;  /* 0x0000000a06067292 */ /* 0x000fe2000f8e3c3f */
[----:B------:R-:W-:Y:S02]  /*16c0*/  IABS R5, R3 ;  /* 0x0000000300057213 */ /* 0x000fe40000000000 */
[----:B------:R-:W-:Y:S02]  /*16d0*/  R2UR UR11, R0 ;  /* 0x00000000000b72ca */ /* 0x000fe400000e0000 */
[----:B------:R-:W-:-:S05]  /*16e0*/  IABS R4, R4 ;  /* 0x0000000400047213 */ /* 0x000fca0000000000 */
[----:B------:R-:W-:-:S05]  /*16f0*/  IMAD.MOV.U32 R3, RZ, RZ, R4 ;  /* 0x000000ffff037224 */ /* 0x000fca00078e0004 */
[----:B------:R-:W-:Y:S01]  /*1700*/  R2UR UR8, R3 ;  /* 0x00000000030872ca */ /* 0x000fe200000e0000 */
[----:B------:R-:W0:Y:S08]  /*1710*/  I2F.RP R0, UR11 ;  /* 0x0000000b00007d06 */ /* 0x000e300008209400 */
[----:B0-----:R-:W0:Y:S02]  /*1720*/  MUFU.RCP R0, R0 ;  /* 0x0000000000007308 */ /* 0x001e240000001000 */
[----:B0-----:R-:W-:-:S02]  /*1730*/  VIADD R2, R0, 0xffffffe ;  /* 0x0ffffffe00027836 */ /* 0x001fc40000000000 */
[----:B------:R-:W-:-:S04]  /*1740*/  IMAD.MOV R0, RZ, RZ, -R5 ;  /* 0x000000ffff007224 */ /* 0x000fc800078e0a05 */
[----:B------:R-:W0:Y:S02]  /*1750*/  F2I.FTZ.U32.TRUNC.NTZ R2, R2 ;  /* 0x0000000200027305 */ /* 0x000e24000021f000 */
[----:B0-----:R-:W-:-:S13]  /*1760*/  R2UR UR5, R2 ;  /* 0x00000000020572ca */ /* 0x001fda00000e0000 */
[----:B------:R-:W-:-:S04]  /*1770*/  UIADD3 UR7, URZ, -UR5, URZ ;  /* 0x800000053f077290 */ /* 0x000fc8000fffe03f */
[----:B------:R-:W-:-:S04]  /*1780*/  UIMAD UR7, UR7, UR11, URZ ;  /* 0x0000000b070772a4 */ /* 0x000fc8000f8e023f */
[----:B------:R-:W-:-:S03]  /*1790*/  UIMAD.WIDE.U32 UR4, UR5, UR7, UR4 ;  /* 0x00000007050472a5 */ /* 0x000fc6000f8e0004 */
[----:B------:R-:W-:Y:S01]  /*17a0*/  R2UR UR7, R0 ;  /* 0x00000000000772ca */ /* 0x000fe200000e0000 */
[----:B------:R-:W-:-:S12]  /*17b0*/  UIMAD.WIDE.U32 UR4, UR5, UR8, URZ ;  /* 0x00000008050472a5 */ /* 0x000fd8000f8e003f */
[----:B------:R-:W-:-:S04]  /*17c0*/  UIMAD UR4, UR5, UR7, UR8 ;  /* 0x00000007050472a4 */ /* 0x000fc8000f8e0208 */
[----:B------:R-:W-:-:S11]  /*17d0*/  UISETP.GT.U32.AND UP1, UPT, UR11, UR4, UPT ;  /* 0x000000040b00728c */ /* 0x000fd6000bf24070 */
[----:B------:R-:W-:Y:S02]  /*17e0*/  @!UP1 UIADD3 UR4, UR4, -UR11, URZ ;  /* 0x8000000b04049290 */ /* 0x000fe4000fffe03f */
[----:B------:R-:W-:Y:S02]  /*17f0*/  @!UP1 UIADD3 UR5, UR5, 0x1, URZ ;  /* 0x0000000105059890 */ /* 0x000fe4000fffe03f */
[----:B------:R-:W-:Y:S02]  /*1800*/  UISETP.GE.U32.AND UP0, UPT, UR4, UR11, UPT ;  /* 0x0000000b0400728c */ /* 0x000fe4000bf06070 */
[----:B------:R-:W-:-:S09]  /*1810*/  UISETP.GE.AND UP1, UPT, UR6, URZ, UPT ;  /* 0x0000003f0600728c */ /* 0x000fd2000bf26270 */
[----:B------:R-:W-:Y:S02]  /*1820*/  @UP0 UIADD3 UR5, UR5, 0x1, URZ ;  /* 0x0000000105050890 */ /* 0x000fe4000fffe03f */
[----:B------:R-:W-:-:S05]  /*1830*/  UISETP.NE.AND UP0, UPT, UR10, URZ, UPT ;  /* 0x0000003f0a00728c */ /* 0x000fca000bf05270 */
[----:B------:R-:W-:Y:S02]  /*1840*/  UMOV UR4, UR5 ;  /* 0x0000000500047c82 */ /* 0x000fe40008000000 */
[----:B------:R-:W-:-:S04]  /*1850*/  @!UP1 UIADD3 UR4, -UR4, URZ, URZ ;  /* 0x0000003f04049290 */ /* 0x000fc8000fffe13f */
[----:B------:R-:W-:-:S12]  /*1860*/  @!UP0 ULOP3.LUT UR4, URZ, UR10, URZ, 0x33, !UPT ;  /* 0x0000000a3f048292 */ /* 0x000fd8000f8e333f */
.L_x_185:
[----:B------:R-:W-:Y:S01]  /*1870*/  R2UR UR5, R212 ;  /* 0x00000000d40572ca */ /* 0x000fe200000e0000 */
[----:B------:R-:W-:Y:S01]  /*1880*/  IMAD.U32 R0, RZ, RZ, UR9 ;  /* 0x00000009ff007e24 */ /* 0x000fe2000f8e00ff */
[----:B------:R-:W-:Y:S01]  /*1890*/  PLOP3.LUT P0, PT, PT, PT, PT, 0x80, 0x0 ;  /* 0x000000000000781c */ /* 0x000fe20003f0f070 */
[----:B------:R-:W-:Y:S01]  /*18a0*/  IMAD.U32 R3, RZ, RZ, UR4 ;  /* 0x00000004ff037e24 */ /* 0x000fe2000f8e00ff */
[----:B------:R-:W-:Y:S01]  /*18b0*/  CS2R R150, SRZ ;  /* 0x0000000000967805 */ /* 0x000fe2000001ff00 */
[----:B------:R-:W-:Y:S01]  /*18c0*/  IMAD.MOV.U32 R2, RZ, RZ, RZ ;  /* 0x000000ffff027224 */ /* 0x000fe200078e00ff */
[----:B------:R-:W-:Y:S02]  /*18d0*/  CS2R R148, SRZ ;  /* 0x0000000000947805 */ /* 0x000fe4000001ff00 */
[----:B------:R-:W-:Y:S02]  /*18e0*/  CS2R R146, SRZ ;  /* 0x0000000000927805 */ /* 0x000fe4000001ff00 */
[----:B------:R-:W-:-:S02]  /*18f0*/  CS2R R144, SRZ ;  /* 0x0000000000907805 */ /* 0x000fc4000001ff00 */
[----:B------:R-:W-:Y:S02]  /*1900*/  CS2R R142, SRZ ;  /* 0x00000000008e7805 */ /* 0x000fe4000001ff00 */
[----:B------:R-:W-:Y:S02]  /*1910*/  CS2R R140, SRZ ;  /* 0x00000000008c7805 */ /* 0x000fe4000001ff00 */
[----:B------:R-:W-:Y:S02]  /*1920*/  CS2R R138, SRZ ;  /* 0x00000000008a7805 */ /* 0x000fe4000001ff00 */
[----:B------:R-:W-:Y:S01]  /*1930*/  CS2R R136, SRZ ;  /* 0x0000000000887805 */ /* 0x000fe2000001ff00 */
[----:B------:R-:W-:Y:S01]  /*1940*/  UIMAD UR5, UR5, UR4, URZ ;  /* 0x00000004050572a4 */ /* 0x000fe2000f8e023f */
[----:B------:R-:W-:Y:S02]  /*1950*/  CS2R R134, SRZ ;  /* 0x0000000000867805 */ /* 0x000fe4000001ff00 */
[----:B------:R-:W-:-:S02]  /*1960*/  CS2R R132, SRZ ;  /* 0x0000000000847805 */ /* 0x000fc4000001ff00 */
[----:B------:R-:W-:Y:S02]  /*1970*/  CS2R R130, SRZ ;  /* 0x0000000000827805 */ /* 0x000fe4000001ff00 */
[----:B------:R-:W-:Y:S02]  /*1980*/  CS2R R128, SRZ ;  /* 0x0000000000807805 */ /* 0x000fe4000001ff00 */
[----:B------:R-:W-:Y:S02]  /*1990*/  CS2R R126, SRZ ;  /* 0x00000000007e7805 */ /* 0x000fe4000001ff00 */
[----:B------:R-:W-:Y:S01]  /*19a0*/  VIADDMNMX R3, R3, UR5, R0, PT ;  /* 0x0000000503037c46 */ /* 0x000fe2000b800100 */
[----:B------:R-:W-:Y:S01]  /*19b0*/  IMAD.U32 R18, RZ, RZ, UR5 ;  /* 0x00000005ff127e24 */ /* 0x000fe2000f8e00ff */
[----:B------:R-:W-:Y:S01]  /*19c0*/  CS2R R124, SRZ ;  /* 0x00000000007c7805 */ /* 0x000fe2000001ff00 */
[----:B------:R-:W-:Y:S01]  /*19d0*/  IMAD.MOV.U32 R0, RZ, RZ, RZ ;  /* 0x000000ffff007224 */ /* 0x000fe200078e00ff */
[----:B------:R-:W-:-:S02]  /*19e0*/  R2UR UR60, R3 ;  /* 0x00000000033c72ca */ /* 0x000fc400000e0000 */
        /* <DEDUP_REMOVED lines=11> */
[----:B------:R-:W-:Y:S01]  /*1aa0*/  CS2R R100, SRZ ;  /* 0x0000000000647805 */ /* 0x000fe2000001ff00 */
[----:B------:R-:W-:Y:S01]  /*1ab0*/  UISETP.GT.AND UP0, UPT, UR60, UR5, UPT ;  /* 0x000000053c00728c */ /* 0x000fe2000bf04270 */
[----:B------:R-:W-:-:S02]  /*1ac0*/  CS2R R98, SRZ ;  /* 0x0000000000627805 */ /* 0x000fc4000001ff00 */
[----:B------:R-:W-:Y:S02]  /*1ad0*/  CS2R R96, SRZ ;  /* 0x0000000000607805 */ /* 0x000fe4000001ff00 */
[----:B------:R-:W-:Y:S02]  /*1ae0*/  CS2R R94, SRZ ;  /* 0x00000000005e7805 */ /* 0x000fe4000001ff00 */
[----:B------:R-:W-:Y:S02]  /*1af0*/  CS2R R92, SRZ ;  /* 0x00000000005c7805 */ /* 0x000fe4000001ff00 */
[----:B------:R-:W-:Y:S02]  /*1b00*/  CS2R R90, SRZ ;  /* 0x00000000005a7805 */ /* 0x000fe4000001ff00 */
[----:B------:R-:W-:Y:S02]  /*1b10*/  PLOP3.LUT P1, PT, PT, PT, UP0, 0x80, 0x0 ;  /* 0x000000000000781c */ /* 0x000fe40003f2f008 */
        /* <DEDUP_REMOVED lines=34> */
[----:B------:R-:W0:Y:S01]  /*1d40*/  S2R R0, SR_TID.X ;  /* 0x0000000000007919 */ /* 0x000e220000002100 */
[----:B------:R-:W1:Y:S01]  /*1d50*/  S2UR UR7, SR_CgaCtaId ;  /* 0x00000000000779c3 */ /* 0x000e620000008800 */
[----:B------:R-:W-:Y:S02]  /*1d60*/  UMOV UR6, 0x400 ;  /* 0x0000040000067882 */ /* 0x000fe40000000000 */
[----:B-1----:R-:W-:-:S04]  /*1d70*/  ULEA UR6, UR7, UR6, 0x18 ;  /* 0x0000000607067291 */ /* 0x002fc8000f8ec03f */
[----:B------:R-:W-:Y:S01]  /*1d80*/  UIADD3 UR6, UR6, 0x14400, URZ ;  /* 0x0001440006067890 */ /* 0x000fe2000fffe03f */
[----:B0-----:R-:W-:-:S03]  /*1d90*/  VIADD R0, R0, 0xffffff80 ;  /* 0xffffff8000007836 */ /* 0x001fc60000000000 */
[----:B------:R-:W-:Y:S02]  /*1da0*/  ULOP3.LUT UP0, URZ, UR6, 0x9f, URZ, 0xc0, !UPT ;  /* 0x0000009f063f7892 */ /* 0x000fe4000f80c03f */
[----:B------:R-:W-:-:S04]  /*1db0*/  SHF.R.S32.HI R3, RZ, 0x1f, R0 ;  /* 0x0000001fff037819 */ /* 0x000fc80000011400 */
[----:B------:R-:W-:Y:S02]  /*1dc0*/  PLOP3.LUT P0, PT, PT, PT, UP0, 0x80, 0x0 ;  /* 0x000000000000781c */ /* 0x000fe40003f0f008 */
[----:B------:R-:W-:-:S04]  /*1dd0*/  LEA.HI R3, R3, R0, RZ, 0x7 ;  /* 0x0000000003037211 */ /* 0x000fc800078f38ff */
[----:B------:R-:W-:-:S06]  /*1de0*/  SHF.R.S32.HI R3, RZ, 0x7, R3 ;  /* 0x00000007ff037819 */ /* 0x000fcc0000011403 */
[----:B------:R-:W0:Y:S02]  /*1df0*/  SHFL.IDX PT, R3, R3, RZ, 0x1f ;  /* 0x00001fff03037589 */ /* 0x000e2400000e0000 */
[----:B0-----:R-:W-:-:S13]  /*1e00*/  R2UR UR4, R3 ;  /* 0x00000000030472ca */ /* 0x001fda00000e0000 */
        /* <DEDUP_REMOVED lines=10> */
[----:B------:R-:W-:Y:S01]  /*1eb0*/  IMAD.U32 R4, RZ, RZ, UR4 ;  /* 0x00000004ff047e24 */ /* 0x000fe2000f8e00ff */
[----:B------:R0:W1:Y:S01]  /*1ec0*/  LDC.64 R2, c[0x4][R0] ;  /* 0x0100000000027b82 */ /* 0x0000620000000a00 */
[----:B------:R-:W-:Y:S01]  /*1ed0*/  IMAD.U32 R5, RZ, RZ, UR5 ;  /* 0x00000005ff057e24 */ /* 0x000fe2000f8e00ff */
[----:B------:R-:W-:Y:S01]  /*1ee0*/  ULDC.64 UR4, c[0x4][0x1c0] ;  /* 0x0100700000047ab9 */ /* 0x000fe20000000a00 */
        /* <DEDUP_REMOVED lines=9> */
.L_x_187:
[----:B------:R-:W2:Y:S04]  /*1f80*/  LDL R2, [R1+0x18] ;  /* 0x0000180001027983 */ /* 0x000ea80000100800 */
[----:B------:R-:W3:Y:S01]  /*1f90*/  LDL R20, [R1+0x6c] ;  /* 0x00006c0001147983 */ /* 0x000ee20000100800 */
[----:B------:R-:W0:Y:S01]  /*1fa0*/  S2UR UR5, SR_CgaCtaId ;  /* 0x00000000000579c3 */ /* 0x000e220000008800 */
[----:B------:R-:W-:Y:S02]  /*1fb0*/  UMOV UR4, 0x400 ;  /* 0x0000040000047882 */ /* 0x000fe40000000000 */
[----:B0-----:R-:W-:-:S06]  /*1fc0*/  ULEA UR4, UR5, UR4, 0x18 ;  /* 0x0000000405047291 */ /* 0x001fcc000f8ec03f */
[----:B------:R-:W-:Y:S01]  /*1fd0*/  IMAD.U32 R5, RZ, RZ, UR4 ;  /* 0x00000004ff057e24 */ /* 0x000fe2000f8e00ff */
[----:B------:R-:W-:Y:S01]  /*1fe0*/  BSSY B0, `(.L_x_188) ;  /* 0x000000a000007945 */ /* 0x000fe20003800000 */
[----:B--2---:R-:W-:-:S04]  /*1ff0*/  LEA.HI R0, R2, R2, RZ, 0x1 ;  /* 0x0000000202007211 */ /* 0x004fc800078f08ff */
[----:B------:R-:W-:-:S05]  /*2000*/  LOP3.LUT R0, R0, 0xfffffffe, RZ, 0xc0, !PT ;  /* 0xfffffffe00007812 */ /* 0x000fca00078ec0ff */
[----:B------:R-:W-:-:S05]  /*2010*/  IMAD.IADD R0, R2, 0x1, -R0 ;  /* 0x0000000102007824 */ /* 0x000fca00078e0a00 */
[----:B------:R-:W-:-:S04]  /*2020*/  SHF.L.U32 R0, R0, 0x1f, RZ ;  /* 0x0000001f00007819 */ /* 0x000fc800000006ff */
[----:B------:R-:W0:Y:S01]  /*2030*/  SYNCS.PHASECHK.TRANS64.TRYWAIT P1, [R5+URZ+0x38800], R0 ;  /* 0x03880000050075a7 */ /* 0x000e22000802017f */
[----:B---3--:R-:W-:-:S13]  /*2040*/  R2UR UR6, R20 ;  /* 0x00000000140672ca */ /* 0x008fda00000e0000 */
[----:B------:R-:W-:-:S05]  /*2050*/  IMAD.U32 R2, RZ, RZ, UR6 ;  /* 0x00000006ff027e24 */ /* 0x000fca000f8e00ff */
[----:B------:R-:W-:Y:S01]  /*2060*/  ISETP.NE.AND P0, PT, R2, 0x3, PT ;  /* 0x000000030200780c */ /* 0x000fe20003f05270 */
[----:B0-----:R-:W-:-:S12]  /*2070*/  @!P1 BRA `(.L_x_189) ;  /* 0x0000014c009c9947 */ /* 0x001fd80003800000 */
.L_x_364:
[----:B------:R-:W-:Y:S05]  /*2080*/  BSYNC B0 ;  /* 0x0000000000007941 */ /* 0x000fea0003800000 */
.L_x_188:
[----:B------:R-:W-:Y:S05]  /*2090*/  @!P0 BRA `(.L_x_190) ;  /* 0x0000000000048947 */ /* 0x000fea0003800000 */
[----:B------:R-:W-:Y:S01]  /*20a0*/  BPT.TRAP 0x1 ;  /* 0x000000040000795c */ /* 0x000fe20000300000 */
.L_x_190:
[----:B0-----:R-:W-:Y:S01]  /*20b0*/  IMAD R0, R16, 0x8, R5 ;  /* 0x0000000810007824 */ /* 0x001fe200078e0205 */
[----:B------:R-:W-:-:S04]  /*20c0*/  SHF.L.U32 R3, R17, 0x1f, RZ ;  /* 0x0000001f11037819 */ /* 0x000fc800000006ff */
[----:B------:R0:W1:Y:S01]  /*20d0*/  SYNCS.PHASECHK.TRANS64.TRYWAIT P2, [R0+URZ+0x38830], R3 ;  /* 0x03883003000075a7 */ /* 0x000062000804017f */
[----:B------:R-:W-:Y:S05]  /*20e0*/  @!P0 BRA `(.L_x_191) ;  /* 0x0000000000048947 */ /* 0x000fea0003800000 */
[----:B------:R-:W-:Y:S01]  /*20f0*/  BPT.TRAP 0x1 ;  /* 0x000000040000795c */ /* 0x000fe20000300000 */
.L_x_191:
[----:B------:R-:W2:Y:S01]  /*2100*/  S2R R2, SR_TID.X ;  /* 0x0000000000027919 */ /* 0x000ea20000002100 */
[----:B------:R-:W-:Y:S01]  /*2110*/  IMAD.MOV.U32 R151, RZ, RZ, RZ ;  /* 0x000000ffff977224 */ /* 0x000fe200078e00ff */
[----:B--2---:R-:W-:-:S04]  /*2120*/  LOP3.LUT R2, R2, 0x7f, RZ, 0xc0, !PT ;  /* 0x0000007f02027812 */ /* 0x004fc800078ec0ff */
[----:B------:R-:W-:Y:S01]  /*2130*/  ISETP.NE.AND P1, PT, R2, RZ, PT ;  /* 0x000000ff0200720c */ /* 0x000fe20003f25270 */
[----:B-1----:R-:W-:-:S12]  /*2140*/  @P2 BRA `(.L_x_192) ;  /* 0x0000000000082947 */ /* 0x002fd80003800000 */
[----:B------:R-:W1:Y:S02]  /*2150*/  SYNCS.PHASECHK.TRANS64.TRYWAIT P2, [R0+URZ+0x38830], R3 ;  /* 0x03883003000075a7 */ /* 0x000e64000804017f */
[----:B-1----:R-:W-:Y:S05]  /*2160*/  @!P2 BRA `(.L_x_193) ;  /* 0x0000014c0074a947 */ /* 0x002fea0003800000 */
.L_x_192:
[----:B------:R-:W-:Y:S05]  /*2170*/  WARPSYNC.ALL ;  /* 0x0000000000007948 */ /* 0x000fea0003800000 */
[----:B------:R-:W-:Y:S01]  /*2180*/  R2UR UR4, R5 ;  /* 0x00000000050472ca */ /* 0x000fe200000e0000 */
[----:B------:R-:W-:Y:S01]  /*2190*/  ULOP3.LUT UR53, UR53, 0x10000, URZ, 0xfc, !UPT ;  /* 0x0001000035357892 */ /* 0x000fe2000f8efc3f */
[----:B------:R-:W-:Y:S01]  /*21a0*/  R2UR UR52, R16 ;  /* 0x00000000103472ca */ /* 0x000fe200000e0000 */
[----:B------:R-:W-:Y:S01]  /*21b0*/  WARPGROUP.ARRIVE ;  /* 0x00000000000079c5 */ /* 0x000fe20000000000 */
[----:B------:R-:W-:Y:S01]  /*21c0*/  UMOV UR57, 0x40000040 ;  /* 0x4000004000397882 */ /* 0x000fe20000000000 */
[----:B------:R-:W-:Y:S01]  /*21d0*/  UMOV UR59, 0x40000040 ;  /* 0x40000040003b7882 */ /* 0x000fe20000000000 */
[----:B------:R-:W-:Y:S01]  /*21e0*/  UMOV UR7, 0x40000040 ;  /* 0x4000004000077882 */ /* 0x000fe20000000000 */
[----:B------:R-:W-:Y:S01]  /*21f0*/  UIADD3 UR9, UR53, 0x2, URZ ;  /* 0x0000000235097890 */ /* 0x000fe2000fffe03f */
[----:B------:R-:W-:Y:S01]  /*2200*/  MOV R4, UR57 ;  /* 0x0000003900047c02 */ /* 0x000fe20008000f00 */
[----:B------:R-:W-:Y:S01]  /*2210*/  UMOV UR56, UR53 ;  /* 0x0000003500387c82 */ /* 0x000fe20008000000 */
[----:B------:R-:W-:Y:S01]  /*2220*/  UMOV UR13, 0x40000040 ;  /* 0x40000040000d7882 */ /* 0x000fe20000000000 */
[----:B------:R-:W-:Y:S01]  /*2230*/  UMOV UR15, 0x40000040 ;  /* 0x40000040000f7882 */ /* 0x000fe20000000000 */
[----:B------:R-:W-:Y:S01]  /*2240*/  IMAD.U32 R11, RZ, RZ, UR13 ;  /* 0x0000000dff0b7e24 */ /* 0x000fe2000f8e00ff */
[----:B------:R-:W-:Y:S01]  /*2250*/  UIADD3 UR4, UR4, 0x24400, URZ ;  /* 0x0002440004047890 */ /* 0x000fe2000fffe03f */
[----:B------:R-:W-:Y:S01]  /*2260*/  MOV R12, UR56 ;  /* 0x00000038000c7c02 */ /* 0x000fe20008000f00 */
[----:B------:R-:W-:Y:S01]  /*2270*/  UMOV UR12, UR9 ;  /* 0x00000009000c7c82 */ /* 0x000fe20008000000 */
[----:B------:R-:W-:Y:S01]  /*2280*/  UIADD3 UR9, UR53, 0x4, URZ ;  /* 0x0000000435097890 */ /* 0x000fe2000fffe03f */
[----:B------:R-:W-:Y:S01]  /*2290*/  IMAD.U32 R10, RZ, RZ, UR12 ;  /* 0x0000000cff0a7e24 */ /* 0x000fe2000f8e00ff */
[----:B------:R-:W-:Y:S01]  /*22a0*/  USHF.R.U32.HI UR4, URZ, 0x4, UR4 ;  /* 0x000000043f047899 */ /* 0x000fe20008011604 */
[----:B------:R-:W-:Y:S01]  /*22b0*/  IMAD.U32 R2, RZ, RZ, UR54 ;  /* 0x00000036ff027e24 */ /* 0x000fe2000f8e00ff */
[----:B------:R-:W-:Y:S01]  /*22c0*/  UMOV UR11, 0x40000040 ;  /* 0x40000040000b7882 */ /* 0x000fe20000000000 */
[----:B------:R-:W-:Y:S01]  /*22d0*/  UIADD3 UR16, UR53, 0x404, URZ ;  /* 0x0000040435107890 */ /* 0x000fe2000fffe03f */
[----:B01----:R-:W-:Y:S01]  /*22e0*/  IMAD.U32 R3, RZ, RZ, UR60 ;  /* 0x0000003cff037e24 */ /* 0x003fe2000f8e00ff */
[----:B------:R-:W-:Y:S01]  /*22f0*/  ULOP3.LUT UR4, UR4, 0x3fff, URZ, 0xc0, !UPT ;  /* 0x00003fff04047892 */ /* 0x000fe2000f8ec03f */
[----:B------:R-:W-:Y:S01]  /*2300*/  IADD3 R2, R2, 0x50, -R19 ;  /* 0x0000005002027810 */ /* 0x000fe20007ffe813 */
[----:B------:R-:W-:Y:S01]  /*2310*/  UMOV UR17, 0x40000040 ;  /* 0x4000004000117882 */ /* 0x000fe20000000000 */
[----:B------:R-:W-:Y:S01]  /*2320*/  UMOV UR19, 0x40000040 ;  /* 0x4000004000137882 */ /* 0x000fe20000000000 */
[----:B------:R-:W-:Y:S01]  /*2330*/  ULOP3.LUT UR5, UR4, 0x10000, URZ, 0xfc, !UPT ;  /* 0x0001000004057892 */ /* 0x000fe2000f8efc3f */
[----:B------:R-:W-:Y:S01]  /*2340*/  P2R R20, PR, RZ, 0x1 ;  /* 0x00000001ff147803 */ /* 0x000fe20000000000 */
[----:B------:R-:W-:Y:S01]  /*2350*/  UIADD3 UR20, UR53, 0x406, URZ ;  /* 0x0000040635147890 */ /* 0x000fe2000fffe03f */
[----:B------:R-:W-:Y:S01]  /*2360*/  IMAD R2, R3, -0x50, R2 ;  /* 0xffffffb003027824 */ /* 0x000fe200078e0202 */
[----:B------:R-:W-:Y:S01]  /*2370*/  UIMAD UR52, UR52, 0xa00, UR5 ;  /* 0x00000a00343478a4 */ /* 0x000fe2000f8e0205 */
[----:B------:R-:W-:Y:S01]  /*2380*/  @!P1 VIADD R0, R0, 0x38840 ;  /* 0x0003884000009836 */ /* 0x000fe20000000000 */
[----:B------:R-:W-:Y:S01]  /*2390*/  UMOV UR4, UR56 ;  /* 0x0000003800047c82 */ /* 0x000fe20008000000 */
[----:B------:R-:W-:Y:S01]  /*23a0*/  IMAD.U32 R14, RZ, RZ, UR5 ;  /* 0x00000005ff0e7e24 */ /* 0x000fe2000f8e00ff */
[----:B------:R-:W-:Y:S01]  /*23b0*/  UIADD3 UR6, UR52, 0x80, URZ ;  /* 0x0000008034067890 */ /* 0x000fe2000fffe03f */
[C---:B------:R-:W-:Y:S01]  /*23c0*/  ISETP.GT.AND P6, PT, R2.reuse, RZ, PT ;  /* 0x000000ff0200720c */ /* 0x040fe20003fc4270 */
[----:B------:R-:W-:Y:S01]  /*23d0*/  UMOV UR5, UR57 ;  /* 0x0000003900057c82 */ /* 0x000fe20008000000 */
[----:B------:R-:W-:Y:S01]  /*23e0*/  UMOV UR58, UR52 ;  /* 0x00000034003a7c82 */ /* 0x000fe20008000000 */
[----:B------:R-:W-:Y:S01]  /*23f0*/  UIADD3 UR8, UR52, 0x200, URZ ;  /* 0x0000020034087890 */ /* 0x000fe2000fffe03f */
[----:B------:R-:W-:Y:S01]  /*2400*/  HGMMA.64x16x16.F32 R56, gdesc[UR56], RZ, !UPT, gsb0 ;  /* 0x00200000383879f0 */ /* 0x000fe2000c0008ff */
[----:B------:R-:W-:Y:S01]  /*2410*/  UIADD3 UR10, UR52, 0x2, URZ ;  /* 0x00000002340a7890 */ /* 0x000fe2000fffe03f */
[C---:B------:R-:W-:Y:S01]  /*2420*/  ISETP.GT.AND P5, PT, R2.reuse, 0x1, PT ;  /* 0x000000010200780c */ /* 0x040fe20003fa4270 */
[----:B------:R-:W-:Y:S01]  /*2430*/  UIADD3 UR18, UR52, 0x284, URZ ;  /* 0x0000028434127890 */ /* 0x000fe2000fffe03f */
[C---:B------:R-:W-:Y:S01]  /*2440*/  ISETP.GT.AND P4, PT, R2.reuse, 0x8, PT ;  /* 0x000000080200780c */ /* 0x040fe20003f84270 */
[----:B------:R-:W-:Y:S01]  /*2450*/  UIADD3 UR22, UR52, 0x286, URZ ;  /* 0x0000028634167890 */ /* 0x000fe2000fffe03f */
[C---:B------:R-:W-:Y:S01]  /*2460*/  ISETP.GT.AND P3, PT, R2.reuse, 0x9, PT ;  /* 0x000000090200780c */ /* 0x040fe20003f64270 */
[----:B------:R-:W-:Y:S01]  /*2470*/  UMOV UR21, 0x40000040 ;  /* 0x4000004000157882 */ /* 0x000fe20000000000 */
[----:B------:R-:W-:Y:S01]  /*2480*/  UMOV UR14, UR10 ;  /* 0x0000000a000e7c82 */ /* 0x000fe20008000000 */
[----:B------:R-:W-:Y:S01]  /*2490*/  UIADD3 UR10, UR52, 0x4, URZ ;  /* 0x00000004340a7890 */ /* 0x000fe2000fffe03f */
[----:B------:R-:W-:Y:S01]  /*24a0*/  ISETP.GT.AND P2, PT, R2, 0x10, PT ;  /* 0x000000100200780c */ /* 0x000fe20003f44270 */
[----:B------:R-:W-:Y:S01]  /*24b0*/  UMOV UR23, 0x40000040 ;  /* 0x4000004000177882 */ /* 0x000fe20000000000 */
[----:B------:R-:W-:Y:S01]  /*24c0*/  UIADD3 UR24, UR53, 0x800, URZ ;  /* 0x0000080035187890 */ /* 0x000fe2000fffe03f */
[----:B------:R-:W-:Y:S01]  /*24d0*/  @!P1 PRMT R0, RZ, 0x654, R0 ;  /* 0x00000654ff009816 */ /* 0x000fe20000000000 */
[----:B------:R-:W-:Y:S01]  /*24e0*/  UIADD3 UR26, UR52, 0x500, URZ ;  /* 0x00000500341a7890 */ /* 0x000fe2000fffe03f */
[--C-:B------:R-:W-:Y:S01]  /*24f0*/  IMAD.MOV.U32 R150, RZ, RZ, R151.reuse ;  /* 0x000000ffff967224 */ /* 0x100fe200078e0097 */
[----:B------:R-:W-:Y:S01]  /*2500*/  UMOV UR25, 0x40000040 ;  /* 0x4000004000197882 */ /* 0x000fe20000000000 */
[----:B------:R-:W-:Y:S01]  /*2510*/  UMOV UR27, 0x40000040 ;  /* 0x40000040001b7882 */ /* 0x000fe20000000000 */
[----:B------:R-:W-:Y:S01]  /*2520*/  UIADD3 UR28, UR53, 0x802, URZ ;  /* 0x00000802351c7890 */ /* 0x000fe2000fffe03f */
[--C-:B------:R-:W-:Y:S01]  /*2530*/  IMAD.MOV.U32 R149, RZ, RZ, R151.reuse ;  /* 0x000000ffff957224 */ /* 0x100fe200078e0097 */
        /* <DEDUP_REMOVED lines=31> */
[----:B------:R-:W-:Y:S01]  /*2730*/  IMAD.MOV.U32 R138, RZ, RZ, R151 ;  /* 0x000000ffff8a7224 */ /* 0x000fe200078e0097 */
[----:B------:R-:W-:-:S02]  /*2740*/  WARPGROUP.DEPBAR.LE gsb0, 0x0 ;  /* 0x00008000000079c5 */ /* 0x000fc40000010000 */
[----:B------:R-:W-:Y:S01]  /*2750*/  WARPGROUP.ARRIVE ;  /* 0x00000000000079c5 */ /* 0x000fe20000000000 */
[----:B------:R-:W-:Y:S01]  /*2760*/  UMOV UR49, 0x40000040 ;  /* 0x4000004000317882 */ /* 0x000fe20000000000 */
[----:B------:R-:W-:Y:S01]  /*2770*/  UMOV UR51, 0x40000040 ;  /* 0x4000004000337882 */ /* 0x000fe20000000000 */
[----:B------:R-:W-:Y:S01]  /*2780*/  UMOV UR59, 0x40000040 ;  /* 0x40000040003b7882 */ /* 0x000fe20000000000 */
[----:B------:R-:W-:Y:S01]  /*2790*/  UIADD3 UR54, UR52, 0x986, URZ ;  /* 0x0000098634367890 */ /* 0x000fe2000fffe03f */
[--C-:B------:R-:W-:Y:S01]  /*27a0*/  IMAD.MOV.U32 R137, RZ, RZ, R151.reuse ;  /* 0x000000ffff897224 */ /* 0x100fe200078e0097 */
[----:B------:R-:W-:Y:S01]  /*27b0*/  HGMMA.64x16x16.F32 R48, gdesc[UR4], RZ, !UPT, gsb0 ;  /* 0x00200000043079f0 */ /* 0x000fe2000c0008ff */
[----:B------:R-:W-:Y:S01]  /*27c0*/  UIADD3 UR6, UR52, 0x100, URZ ;  /* 0x0000010034067890 */ /* 0x000fe2000fffe03f */
[--C-:B------:R-:W-:Y:S01]  /*27d0*/  IMAD.MOV.U32 R136, RZ, RZ, R151.reuse ;  /* 0x000000ffff887224 */ /* 0x100fe200078e0097 */
[----:B------:R-:W-:Y:S01]  /*27e0*/  UMOV UR4, UR56 ;  /* 0x0000003800047c82 */ /* 0x000fe20008000000 */
[----:B------:R-:W-:Y:S01]  /*27f0*/  UMOV UR5, UR57 ;  /* 0x0000003900057c82 */ /* 0x000fe20008000000 */
[----:B------:R-:W-:Y:S01]  /*2800*/  UMOV UR7, 0x40000040 ;  /* 0x4000004000077882 */ /* 0x000fe20000000000 */
[----:B------:R-:W-:Y:S01]  /*2810*/  UMOV UR55, 0x40000040 ;  /* 0x4000004000377882 */ /* 0x000fe20000000000 */
[----:B------:R-:W-:Y:S01]  /*2820*/  UIADD3 UR61, UR60, -0x2, URZ ;  /* 0xfffffffe3c3d7890 */ /* 0x000fe2000fffe03f */
        /* <DEDUP_REMOVED lines=21> */
[--C-:B------:R-:W-:Y:S01]  /*2980*/  IMAD.MOV.U32 R114, RZ, RZ, R151.reuse ;  /* 0x000000ffff727224 */ /* 0x100fe200078e0097 */
[----:B------:R-:W-:Y:S02]  /*2990*/  WARPGROUP.DEPBAR.LE gsb0, 0x0 ;  /* 0x00008000000079c5 */ /* 0x000fe40000010000 */
[----:B------:R-:W-:Y:S01]  /*29a0*/  WARPGROUP.ARRIVE ;  /* 0x00000000000079c5 */ /* 0x000fe20000000000 */
[--C-:B------:R-:W-:Y:S02]  /*29b0*/  IMAD.MOV.U32 R113, RZ, RZ, R151.reuse ;  /* 0x000000ffff717224 */ /* 0x100fe400078e0097 */
[----:B------:R-:W-:-:S02]  /*29c0*/  IMAD.MOV.U32 R112, RZ, RZ, R151 ;  /* 0x000000ffff707224 */ /* 0x000fc400078e0097 */
[--C-:B------:R-:W-:Y:S01]  /*29d0*/  IMAD.MOV.U32 R111, RZ, RZ, R151.reuse ;  /* 0x000000ffff6f7224 */ /* 0x100fe200078e0097 */
[----:B------:R-:W-:Y:S01]  /*29e0*/  HGMMA.64x16x16.F32 R40, gdesc[UR4], RZ, !UPT, gsb0 ;  /* 0x00200000042879f0 */ /* 0x000fe2000c0008ff */
[----:B------:R-:W-:Y:S01]  /*29f0*/  UIADD3 UR6, UR52, 0x180, URZ ;  /* 0x0000018034067890 */ /* 0x000fe2000fffe03f */
[--C-:B------:R-:W-:Y:S01]  /*2a00*/  IMAD.MOV.U32 R110, RZ, RZ, R151.reuse ;  /* 0x000000ffff6e7224 */ /* 0x100fe200078e0097 */
[----:B------:R-:W-:Y:S01]  /*2a10*/  UMOV UR4, UR56 ;  /* 0x0000003800047c82 */ /* 0x000fe20008000000 */
[----:B------:R-:W-:Y:S01]  /*2a20*/  UMOV UR5, UR57 ;  /* 0x0000003900057c82 */ /* 0x000fe20008000000 */
[----:B------:R-:W-:Y:S01]  /*2a30*/  UMOV UR7, 0x40000040 ;  /* 0x4000004000077882 */ /* 0x000fe20000000000 */
        /* <DEDUP_REMOVED lines=29> */
[----:B------:R-:W-:Y:S01]  /*2c10*/  UMOV UR4, UR56 ;  /* 0x0000003800047c82 */ /* 0x000fe20008000000 */
[----:B------:R-:W-:Y:S01]  /*2c20*/  UMOV UR5, UR57 ;  /* 0x0000003900057c82 */ /* 0x000fe20008000000 */
[----:B------:R-:W-:Y:S01]  /*2c30*/  UMOV UR6, UR8 ;  /* 0x0000000800067c82 */ /* 0x000fe20008000000 */
[----:B------:R-:W-:Y:S01]  /*2c40*/  UMOV UR7, 0x40000040 ;  /* 0x4000004000077882 */ /* 0x000fe20000000000 */
[----:B------:R-:W-:Y:S01]  /*2c50*/  UIADD3 UR8, UR52, 0x202, URZ ;  /* 0x0000020234087890 */ /* 0x000fe2000fffe03f */
[--C-:B------:R-:W-:Y:S01]  /*2c60*/  IMAD.MOV.U32 R83, RZ, RZ, R151.reuse ;  /* 0x000000ffff537224 */ /* 0x100fe200078e0097 */
[----:B------:R-:W-:Y:S01]  /*2c70*/  UMOV UR57, 0x40000040 ;  /* 0x4000004000397882 */ /* 0x000fe20000000000 */
[----:B------:R-:W-:-:S02]  /*2c80*/  IMAD.MOV.U32 R82, RZ, RZ, R151 ;  /* 0x000000ffff527224 */ /* 0x000fc400078e0097 */
[----:B------:R-:W-:Y:S02]  /*2c90*/  IMAD.U32 R7, RZ, RZ, UR57 ;  /* 0x00000039ff077e24 */ /* 0x000fe4000f8e00ff */
        /* <DEDUP_REMOVED lines=17> */
[----:B------:R-:W-:Y:S01]  /*2db0*/  IMAD.MOV.U32 R64, RZ, RZ, R151 ;  /* 0x000000ffff407224 */ /* 0x000fe200078e0097 */
[----:B------:R-:W-:Y:S02]  /*2dc0*/  WARPGROUP.DEPBAR.LE gsb0, 0x0 ;  /* 0x00008000000079c5 */ /* 0x000fe40000010000 */
        /* <DEDUP_REMOVED lines=34> */
[----:B------:R-:W-:Y:S01]  /*2ff0*/  UMOV UR13, 0x40000040 ;  /* 0x40000040000d7882 */ /* 0x000fe20000000000 */
[----:B------:R-:W-:Y:S01]  /*3000*/  UIADD3 UR8, UR52, 0x204, URZ ;  /* 0x0000020434087890 */ /* 0x000fe2000fffe03f */
[----:B------:R-:W-:Y:S01]  /*3010*/  IMAD.U32 R8, RZ, RZ, UR12 ;  /* 0x0000000cff087e24 */ /* 0x000fe2000f8e00ff */
[----:B------:R-:W-:Y:S01]  /*3020*/  UIADD3 UR9, UR53, 0x6, URZ ;  /* 0x0000000635097890 */ /* 0x000fe2000fffe03f */
[----:B------:R-:W-:Y:S01]  /*3030*/  IMAD.U32 R9, RZ, RZ, UR13 ;  /* 0x0000000dff097e24 */ /* 0x000fe2000f8e00ff */
[----:B------:R-:W-:-:S02]  /*3040*/  WARPGROUP.DEPBAR.LE gsb0, 0x0 ;  /* 0x00008000000079c5 */ /* 0x000fc40000010000 */
        /* <DEDUP_REMOVED lines=33> */
[----:B------:R-:W-:Y:S01]  /*3260*/  UIADD3 UR12, UR52, 0x280, URZ ;  /* 0x00000280340c7890 */ /* 0x000fe2000fffe03f */
[----:B------:R-:W-:Y:S01]  /*3270*/  UMOV UR13, 0x40000040 ;  /* 0x40000040000d7882 */ /* 0x000fe20000000000 */
        /* <DEDUP_REMOVED lines=30> */
[----:B------:R-:W-:Y:S01]  /*3460*/  UMOV UR10, UR12 ;  /* 0x0000000c000a7c82 */ /* 0x000fe20008000000 */
[----:B------:R-:W-:Y:S01]  /*3470*/  UIADD3 UR12, UR53, 0x402, URZ ;  /* 0x00000402350c7890 */ /* 0x000fe2000fffe03f */
[----:B------:R-:W-:Y:S02]  /*3480*/  WARPGROUP.DEPBAR.LE gsb0, 0x0 ;  /* 0x00008000000079c5 */ /* 0x000fe40000010000 */
[----:B------:R-:W-:-:S06]  /*3490*/  WARPGROUP.ARRIVE ;  /* 0x00000000000079c5 */ /* 0x000fcc0000000000 */
[----:B------:R-:W-:Y:S01]  /*34a0*/  HGMMA.64x16x16.F32 R24, gdesc[UR4], R24, gsb0 ;  /* 0x00200000041879f0 */ /* 0x000fe20008000818 */
[----:B------:R-:W-:Y:S02]  /*34b0*/  UIADD3 UR6, UR52, 0x480, URZ ;  /* 0x0000048034067890 */ /* 0x000fe4000fffe03f */
[----:B------:R-:W-:-:S07]  /*34c0*/  UIADD3 UR7, UR53, 0xc06, URZ ;  /* 0x00000c0635077890 */ /* 0x000fce000fffe03f */
[----:B------:R-:W-:Y:S01]  /*34d0*/  UMOV UR56, UR7 ;  /* 0x0000000700387c82 */ /* 0x000fe20008000000 */
[----:B------:R-:W-:Y:S01]  /*34e0*/  R2UR UR7, R18 ;  /* 0x00000000120772ca */ /* 0x000fe200000e0000 */
[----:B------:R-:W-:-:S12]  /*34f0*/  IMAD.U32 R6, RZ, RZ, UR56 ;  /* 0x00000038ff067e24 */ /* 0x000fd8000f8e00ff */
[----:B------:R-:W-:Y:S01]  /*3500*/  UISETP.GE.AND UP0, UPT, UR61, UR7, UPT ;  /* 0x000000073d00728c */ /* 0x000fe2000bf06270 */
        /* <DEDUP_REMOVED lines=25> */
[----:B------:R-:W-:Y:S02]  /*36a0*/  UMOV UR11, UR57 ;  /* 0x00000039000b7c82 */ /* 0x000fe40008000000 */
[----:B------:R-:W-:-:S04]  /*36b0*/  UMOV UR53, UR11 ;  /* 0x0000000b00357c82 */ /* 0x000fc80008000000 */
[----:B------:R-:W-:Y:S01]  /*36c0*/  UMOV UR58, UR10 ;  /* 0x0000000a003a7c82 */ /* 0x000fe20008000000 */
[----:B------:R-:W-:Y:S01]  /*36d0*/  UMOV UR10, UR56 ;  /* 0x00000038000a7c82 */ /* 0x000fe20008000000 */
        /* <DEDUP_REMOVED lines=249> */
[----:B------:R-:W-:Y:S01]  /*4670*/  WARPGROUP.ARRIVE ;  /* 0x00000000000079c5 */ /* 0x000fe20000000000 */
[----:B------:R-:W-:Y:S02]  /*4680*/  FSEL R56, R56, -INF , P6 ;  /* 0xff80000038387808 */ /* 0x000fe40003000000 */
[----:B------:R-:W-:-:S02]  /*4690*/  FSEL R57, R57, -INF , P5 ;  /* 0xff80000039397808 */ /* 0x000fc40002800000 */
[----:B------:R-:W-:Y:S01]  /*46a0*/  FSEL R60, R60, -INF , P4 ;  /* 0xff8000003c3c7808 */ /* 0x000fe20002000000 */
[----:B------:R-:W-:Y:S01]  /*46b0*/  HGMMA.64x16x16.F32 R48, gdesc[UR56], R48, gsb0 ;  /* 0x00200000383079f0 */ /* 0x000fe20008000830 */
[----:B------:R-:W-:Y:S01]  /*46c0*/  UMOV UR56, UR10 ;  /* 0x0000000a00387c82 */ /* 0x000fe20008000000 */
[----:B------:R-:W-:Y:S01]  /*46d0*/  UMOV UR57, UR11 ;  /* 0x0000000b00397c82 */ /* 0x000fe20008000000 */
[----:B------:R-:W-:Y:S01]  /*46e0*/  UMOV UR58, UR6 ;  /* 0x00000006003a7c82 */ /* 0x000fe20008000000 */
[----:B------:R-:W-:Y:S01]  /*46f0*/  UMOV UR59, 0x40000040 ;  /* 0x40000040003b7882 */ /* 0x000fe20000000000 */
[----:B------:R-:W-:Y:S01]  /*4700*/  UIADD3 UR6, UR52, 0x906, URZ ;  /* 0x0000090634067890 */ /* 0x000fe2000fffe03f */
[----:B------:R-:W-:Y:S02]  /*4710*/  FMNMX.FTZ R3, R56, R57, !PT ;  /* 0x0000003938037209 */ /* 0x000fe40007810000 */
[----:B------:R-:W-:Y:S01]  /*4720*/  UMOV UR52, UR10 ;  /* 0x0000000a00347c82 */ /* 0x000fe20008000000 */
[----:B------:R-:W-:-:S02]  /*4730*/  FSEL R61, R61, -INF , P3 ;  /* 0xff8000003d3d7808 */ /* 0x000fc40001800000 */
[----:B------:R-:W-:Y:S02]  /*4740*/  FSEL R58, R58, -INF , P6 ;  /* 0xff8000003a3a7808 */ /* 0x000fe40003000000 */
[C---:B------:R-:W-:Y:S02]  /*4750*/  ISETP.GT.AND P6, PT, R2.reuse, 0x11, PT ;  /* 0x000000110200780c */ /* 0x040fe40003fc4270 */
[----:B------:R-:W-:Y:S02]  /*4760*/  FSEL R59, R59, -INF , P5 ;  /* 0xff8000003b3b7808 */ /* 0x000fe40002800000 */
[----:B------:R-:W-:Y:S02]  /*4770*/  ISETP.GT.AND P5, PT, R2, 0x18, PT ;  /* 0x000000180200780c */ /* 0x000fe40003fa4270 */
[----:B------:R-:W-:Y:S02]  /*4780*/  FSEL R62, R62, -INF , P4 ;  /* 0xff8000003e3e7808 */ /* 0x000fe40002000000 */
[----:B------:R-:W-:-:S02]  /*4790*/  ISETP.GT.AND P4, PT, R2, 0x19, PT ;  /* 0x000000190200780c */ /* 0x000fc40003f84270 */
[----:B------:R-:W-:Y:S02]  /*47a0*/  FSEL R63, R63, -INF , P3 ;  /* 0xff8000003f3f7808 */ /* 0x000fe40001800000 */
[----:B------:R-:W-:Y:S01]  /*47b0*/  ISETP.GT.AND P3, PT, R2, 0x20, PT ;  /* 0x000000200200780c */ /* 0x000fe20003f64270 */
[----:B------:R-:W-:Y:S02]  /*47c0*/  WARPGROUP.DEPBAR.LE gsb0, 0x0 ;  /* 0x00008000000079c5 */ /* 0x000fe40000010000 */
[----:B------:R-:W-:Y:S01]  /*47d0*/  WARPGROUP.ARRIVE ;  /* 0x00000000000079c5 */ /* 0x000fe20000000000 */
[----:B------:R-:W-:Y:S02]  /*47e0*/  FSEL R48, R48, -INF , P2 ;  /* 0xff80000030307808 */ /* 0x000fe40001000000 */
[----:B------:R-:W-:Y:S02]  /*47f0*/  FSEL R49, R49, -INF , P6 ;  /* 0xff80000031317808 */ /* 0x000fe40003000000 */
[----:B------:R-:W-:Y:S01]  /*4800*/  FSEL R52, R52, -INF , P5 ;  /* 0xff80000034347808 */ /* 0x000fe20002800000 */
[----:B------:R-:W-:Y:S01]  /*4810*/  HGMMA.64x16x16.F32 R40, gdesc[UR56], R40, gsb0 ;  /* 0x00200000382879f0 */ /* 0x000fe20008000828 */
[----:B------:R-:W-:Y:S01]  /*4820*/  UMOV UR56, UR10 ;  /* 0x0000000a00387c82 */ /* 0x000fe20008000000 */
[----:B------:R-:W-:Y:S01]  /*4830*/  UMOV UR57, UR11 ;  /* 0x0000000b00397c82 */ /* 0x000fe20008000000 */
[----:B------:R-:W-:Y:S01]  /*4840*/  UMOV UR58, UR6 ;  /* 0x00000006003a7c82 */ /* 0x000fe20008000000 */
[----:B------:R-:W-:Y:S01]  /*4850*/  UMOV UR59, 0x40000040 ;  /* 0x40000040003b7882 */ /* 0x000fe20000000000 */
[----:B------:R-:W-:Y:S01]  /*4860*/  FSEL R53, R53, -INF , P4 ;  /* 0xff80000035357808 */ /* 0x000fe20002000000 */
[----:B------:R-:W-:Y:S01]  /*4870*/  ULDC UR6, c[0x0][0x988] ;  /* 0x0002620000067ab9 */ /* 0x000fe20000000800 */
[----:B------:R-:W-:-:S02]  /*4880*/  FSEL R50, R50, -INF , P2 ;  /* 0xff80000032327808 */ /* 0x000fc40001000000 */
[C---:B------:R-:W-:Y:S02]  /*4890*/  ISETP.GT.AND P2, PT, R2.reuse, 0x21, PT ;  /* 0x000000210200780c */ /* 0x040fe40003f44270 */
[----:B------:R-:W-:Y:S02]  /*48a0*/  FSEL R51, R51, -INF , P6 ;  /* 0xff80000033337808 */ /* 0x000fe40003000000 */
[----:B------:R-:W-:Y:S02]  /*48b0*/  ISETP.GT.AND P6, PT, R2, 0x28, PT ;  /* 0x000000280200780c */ /* 0x000fe40003fc4270 */
[----:B------:R-:W-:Y:S02]  /*48c0*/  FSEL R54, R54, -INF , P5 ;  /* 0xff80000036367808 */ /* 0x000fe40002800000 */
[----:B------:R-:W-:Y:S02]  /*48d0*/  ISETP.GT.AND P5, PT, R2, 0x29, PT ;  /* 0x000000290200780c */ /* 0x000fe40003fa4270 */
[----:B------:R-:W-:-:S02]  /*48e0*/  FSEL R55, R55, -INF , P4 ;  /* 0xff80000037377808 */ /* 0x000fc40002000000 */
[----:B------:R-:W-:Y:S01]  /*48f0*/  ISETP.GT.AND P4, PT, R2, 0x30, PT ;  /* 0x000000300200780c */ /* 0x000fe20003f84270 */
[----:B------:R-:W-:Y:S02]  /*4900*/  WARPGROUP.DEPBAR.LE gsb0, 0x0 ;  /* 0x00008000000079c5 */ /* 0x000fe40000010000 */
[----:B------:R-:W-:Y:S01]  /*4910*/  WARPGROUP.ARRIVE ;  /* 0x00000000000079c5 */ /* 0x000fe20000000000 */
[----:B------:R-:W-:Y:S02]  /*4920*/  FSEL R40, R40, -INF , P3 ;  /* 0xff80000028287808 */ /* 0x000fe40001800000 */
[----:B------:R-:W-:Y:S02]  /*4930*/  FSEL R41, R41, -INF , P2 ;  /* 0xff80000029297808 */ /* 0x000fe40001000000 */
[----:B------:R-:W-:Y:S01]  /*4940*/  FSEL R44, R44, -INF , P6 ;  /* 0xff8000002c2c7808 */ /* 0x000fe20003000000 */
[----:B------:R-:W-:Y:S01]  /*4950*/  HGMMA.64x16x16.F32 R32, gdesc[UR56], R32, gsb0 ;  /* 0x00200000382079f0 */ /* 0x000fe20008000820 */
[----:B------:R-:W-:-:S02]  /*4960*/  R2UR UR57, R4 ;  /* 0x00000000043972ca */ /* 0x000fc400000e0000 */
[----:B------:R-:W-:Y:S02]  /*4970*/  FMNMX.FTZ R4, R60, R3, !PT ;  /* 0x000000033c047209 */ /* 0x000fe40007810000 */
[----:B------:R-:W-:Y:S02]  /*4980*/  FSEL R45, R45, -INF , P5 ;  /* 0xff8000002d2d7808 */ /* 0x000fe40002800000 */
[----:B------:R-:W-:Y:S02]  /*4990*/  FMNMX.FTZ R3, R61, R4, !PT ;  /* 0x000000043d037209 */ /* 0x000fe40007810000 */
[----:B------:R-:W-:Y:S02]  /*49a0*/  FSEL R42, R42, -INF , P3 ;  /* 0xff8000002a2a7808 */ /* 0x000fe40001800000 */
[----:B------:R-:W-:Y:S02]  /*49b0*/  FMNMX.FTZ R4, R48, R3, !PT ;  /* 0x0000000330047209 */ /* 0x000fe40007810000 */
[----:B------:R-:W-:-:S02]  /*49c0*/  ISETP.GT.AND P3, PT, R2, 0x31, PT ;  /* 0x000000310200780c */ /* 0x000fc40003f64270 */
[----:B------:R-:W-:Y:S02]  /*49d0*/  FMNMX.FTZ R3, R49, R4, !PT ;  /* 0x0000000431037209 */ /* 0x000fe40007810000 */
[----:B------:R-:W-:Y:S02]  /*49e0*/  FSEL R43, R43, -INF , P2 ;  /* 0xff8000002b2b7808 */ /* 0x000fe40001000000 */
[----:B------:R-:W-:Y:S02]  /*49f0*/  FMNMX.FTZ R4, R52, R3, !PT ;  /* 0x0000000334047209 */ /* 0x000fe40007810000 */
[----:B------:R-:W-:Y:S02]  /*4a00*/  ISETP.GT.AND P2, PT, R2, 0x38, PT ;  /* 0x000000380200780c */ /* 0x000fe40003f44270 */
[----:B------:R-:W-:Y:S02]  /*4a10*/  FMNMX.FTZ R3, R53, R4, !PT ;  /* 0x0000000435037209 */ /* 0x000fe40007810000 */
[----:B------:R-:W-:-:S02]  /*4a20*/  FSEL R46, R46, -INF , P6 ;  /* 0xff8000002e2e7808 */ /* 0x000fc40003000000 */
[----:B------:R-:W-:Y:S02]  /*4a30*/  FMNMX.FTZ R4, R40, R3, !PT ;  /* 0x0000000328047209 */ /* 0x000fe40007810000 */
[----:B------:R-:W-:Y:S02]  /*4a40*/  ISETP.GT.AND P6, PT, R2, 0x39, PT ;  /* 0x000000390200780c */ /* 0x000fe40003fc4270 */
[----:B------:R-:W-:Y:S02]  /*4a50*/  FMNMX.FTZ R3, R41, R4, !PT ;  /* 0x0000000429037209 */ /* 0x000fe40007810000 */
[----:B------:R-:W-:Y:S02]  /*4a60*/  FSEL R47, R47, -INF , P5 ;  /* 0xff8000002f2f7808 */ /* 0x000fe40002800000 */
[----:B------:R-:W-:Y:S02]  /*4a70*/  FMNMX.FTZ R4, R44, R3, !PT ;  /* 0x000000032c047209 */ /* 0x000fe40007810000 */
[----:B------:R-:W-:-:S02]  /*4a80*/  ISETP.GT.AND P5, PT, R2, 0x40, PT ;  /* 0x000000400200780c */ /* 0x000fc40003fa4270 */
[----:B------:R-:W-:Y:S02]  /*4a90*/  FMNMX.FTZ R3, R45, R4, !PT ;  /* 0x000000042d037209 */ /* 0x000fe40007810000 */
[----:B------:R-:W-:Y:S01]  /*4aa0*/  R2UR UR56, R12 ;  /* 0x000000000c3872ca */ /* 0x000fe200000e0000 */
[----:B------:R-:W-:Y:S02]  /*4ab0*/  WARPGROUP.DEPBAR.LE gsb0, 0x0 ;  /* 0x00008000000079c5 */ /* 0x000fe40000010000 */
[----:B------:R-:W-:Y:S01]  /*4ac0*/  WARPGROUP.ARRIVE ;  /* 0x00000000000079c5 */ /* 0x000fe20000000000 */
[----:B------:R-:W-:Y:S02]  /*4ad0*/  FSEL R32, R32, -INF , P4 ;  /* 0xff80000020207808 */ /* 0x000fe40002000000 */
[----:B------:R-:W-:Y:S02]  /*4ae0*/  FSEL R33, R33, -INF , P3 ;  /* 0xff80000021217808 */ /* 0x000fe40001800000 */
[----:B------:R-:W-:Y:S01]  /*4af0*/  FMNMX.FTZ R4, R32, R3, !PT ;  /* 0x0000000320047209 */ /* 0x000fe20007810000 */
[----:B------:R-:W-:Y:S01]  /*4b00*/  HGMMA.64x16x16.F32 R24, gdesc[UR52], R24, gsb0 ;  /* 0x00200000341879f0 */ /* 0x000fe20008000818 */
        /* <DEDUP_REMOVED lines=9> */
[----:B------:R-:W-:Y:S02]  /*4ba0*/  FSEL R38, R38, -INF , P2 ;  /* 0xff80000026267808 */ /* 0x000fe40001000000 */
[----:B------:R-:W-:Y:S02]  /*4bb0*/  ISETP.GT.AND P2, PT, R2, 0x49, PT ;  /* 0x000000490200780c */ /* 0x000fe40003f44270 */
[----:B------:R-:W-:Y:S01]  /*4bc0*/  FSEL R39, R39, -INF , P6 ;  /* 0xff80000027277808 */ /* 0x000fe20003000000 */
[----:B------:R-:W-:Y:S02]  /*4bd0*/  WARPGROUP.DEPBAR.LE gsb0, 0x0 ;  /* 0x00008000000079c5 */ /* 0x000fe40000010000 */
[----:B------:R-:W-:Y:S01]  /*4be0*/  FSEL R24, R24, -INF , P5 ;  /* 0xff80000018187808 */ /* 0x000fe20002800000 */
[----:B------:R0:W-:Y:S01]  /*4bf0*/  @!P1 SYNCS.ARRIVE.TRANS64.RED.A1T0 RZ, [R0+URZ], RZ ;  /* 0x000000ff00ff99a7 */ /* 0x0001e2000810043f */
[----:B------:R-:W-:-:S02]  /*4c00*/  FSEL R25, R25, -INF , P4 ;  /* 0xff80000019197808 */ /* 0x000fc40002000000 */
[----:B------:R-:W-:Y:S02]  /*4c10*/  FMNMX.FTZ R4, R24, R3, !PT ;  /* 0x0000000318047209 */ /* 0x000fe40007810000 */
[----:B------:R-:W-:Y:S02]  /*4c20*/  FSEL R28, R28, -INF , P3 ;  /* 0xff8000001c1c7808 */ /* 0x000fe40001800000 */
[----:B------:R-:W-:Y:S02]  /*4c30*/  FMNMX.FTZ R3, R25, R4, !PT ;  /* 0x0000000419037209 */ /* 0x000fe40007810000 */
[----:B------:R-:W-:Y:S02]  /*4c40*/  FSEL R29, R29, -INF , P2 ;  /* 0xff8000001d1d7808 */ /* 0x000fe40001000000 */
[----:B------:R-:W-:Y:S02]  /*4c50*/  FMNMX.FTZ R2, R28, R3, !PT ;  /* 0x000000031c027209 */ /* 0x000fe40007810000 */
[----:B------:R-:W-:-:S02]  /*4c60*/  FSEL R26, R26, -INF , P5 ;  /* 0xff8000001a1a7808 */ /* 0x000fc40002800000 */
[----:B------:R-:W-:Y:S02]  /*4c70*/  FMNMX.FTZ R12, R29, R2, !PT ;  /* 0x000000021d0c7209 */ /* 0x000fe40007810000 */
[----:B------:R-:W-:Y:S02]  /*4c80*/  FSEL R27, R27, -INF , P4 ;  /* 0xff8000001b1b7808 */ /* 0x000fe40002000000 */
[----:B------:R-:W-:Y:S01]  /*4c90*/  FSEL R30, R30, -INF , P3 ;  /* 0xff8000001e1e7808 */ /* 0x000fe20001800000 */
[----:B------:R-:W1:Y:S01]  /*4ca0*/  SHFL.BFLY PT, R3, R12, 0x2, 0x1f ;  /* 0x0c401f000c037f89 */ /* 0x000e6200000e0000 */
[----:B------:R-:W-:Y:S02]  /*4cb0*/  FSEL R31, R31, -INF , P2 ;  /* 0xff8000001f1f7808 */ /* 0x000fe40001000000 */
[----:B-1----:R-:W-:Y:S02]  /*4cc0*/  FMNMX.FTZ R13, R12, R3, !PT ;  /* 0x000000030c0d7209 */ /* 0x002fe40007810000 */
[----:B------:R-:W-:-:S03]  /*4cd0*/  FMNMX.FTZ R3, R58, R59, !PT ;  /* 0x0000003b3a037209 */ /* 0x000fc60007810000 */
[----:B------:R-:W1:Y:S02]  /*4ce0*/  SHFL.BFLY PT, R4, R13, 0x1, 0x1f ;  /* 0x0c201f000d047f89 */ /* 0x000e6400000e0000 */
[----:B-1----:R-:W-:-:S04]  /*4cf0*/  FMNMX.FTZ R4, R13, R4, !PT ;  /* 0x000000040d047209 */ /* 0x002fc80007810000 */
[C---:B------:R-:W-:Y:S01]  /*4d00*/  FSETP.NEU.FTZ.AND P0, PT, R4.reuse, -INF , PT ;  /* 0xff8000000400780b */ /* 0x040fe20003f1d000 */
[----:B------:R-:W-:-:S05]  /*4d10*/  FMUL.FTZ R2, R4, UR6 ;  /* 0x0000000604027c20 */ /* 0x000fca0008410000 */
[----:B------:R-:W-:Y:S02]  /*4d20*/  FSEL R15, R2, RZ, P0 ;  /* 0x000000ff020f7208 */ /* 0x000fe40000000000 */
[----:B------:R-:W-:Y:S02]  /*4d30*/  FMNMX.FTZ R2, R62, R3, !PT ;  /* 0x000000033e027209 */ /* 0x000fe40007810000 */
[----:B------:R-:W-:Y:S01]  /*4d40*/  ISETP.NE.AND P0, PT, R20, RZ, PT ;  /* 0x000000ff1400720c */ /* 0x000fe20003f05270 */
[--C-:B------:R-:W-:Y:S01]  /*4d50*/  FFMA.FTZ R208, R56, UR6, -R15.reuse ;  /* 0x0000000638d07c23 */ /* 0x100fe2000801080f */
[----:B------:R-:W-:Y:S01]  /*4d60*/  FMNMX.FTZ R3, R63, R2, !PT ;  /* 0x000000023f037209 */ /* 0x000fe20007810000 */
[--C-:B------:R-:W-:Y:S01]  /*4d70*/  FFMA.FTZ R13, R57, UR6, -R15.reuse ;  /* 0x00000006390d7c23 */ /* 0x100fe2000801080f */
[--C-:B------:R-:W-:Y:S01]  /*4d80*/  FFMA.FTZ R210, R60, UR6, -R15.reuse ;  /* 0x000000063cd27c23 */ /* 0x100fe2000801080f */
[--C-:B------:R-:W-:Y:S01]  /*4d90*/  FFMA.FTZ R61, R61, UR6, -R15.reuse ;  /* 0x000000063d3d7c23 */ /* 0x100fe2000801080f */
[----:B------:R-:W-:Y:S01]  /*4da0*/  FMNMX.FTZ R2, R50, R3, !PT ;  /* 0x0000000332027209 */ /* 0x000fe20007810000 */
[----:B------:R-:W-:Y:S01]  /*4db0*/  MUFU.EX2 R208, R208 ;  /* 0x000000d000d07308 */ /* 0x000fe20000000800 */
[--C-:B------:R-:W-:Y:S01]  /*4dc0*/  FFMA.FTZ R48, R48, UR6, -R15.reuse ;  /* 0x0000000630307c23 */ /* 0x100fe2000801080f */
[--C-:B------:R-:W-:Y:S01]  /*4dd0*/  FFMA.FTZ R49, R49, UR6, -R15.reuse ;  /* 0x0000000631317c23 */ /* 0x100fe2000801080f */
[----:B------:R-:W-:Y:S01]  /*4de0*/  FMNMX.FTZ R3, R51, R2, !PT ;  /* 0x0000000233037209 */ /* 0x000fe20007810000 */
[--C-:B------:R-:W-:Y:S01]  /*4df0*/  FFMA.FTZ R52, R52, UR6, -R15.reuse ;  /* 0x0000000634347c23 */ /* 0x100fe2000801080f */
[--C-:B------:R-:W-:Y:S01]  /*4e00*/  FFMA.FTZ R53, R53, UR6, -R15.reuse ;  /* 0x0000000635357c23 */ /* 0x100fe2000801080f */
[--C-:B------:R-:W-:Y:S01]  /*4e10*/  FFMA.FTZ R40, R40, UR6, -R15.reuse ;  /* 0x0000000628287c23 */ /* 0x100fe2000801080f */
[----:B------:R-:W-:Y:S01]  /*4e20*/  FMNMX.FTZ R2, R54, R3, !PT ;  /* 0x0000000336027209 */ /* 0x000fe20007810000 */
[----:B------:R-:W1:Y:S01]  /*4e30*/  MUFU.EX2 R13, R13 ;  /* 0x0000000d000d7308 */ /* 0x000e620000000800 */
[--C-:B------:R-:W-:Y:S01]  /*4e40*/  FFMA.FTZ R41, R41, UR6, -R15.reuse ;  /* 0x0000000629297c23 */ /* 0x100fe2000801080f */
        /* <DEDUP_REMOVED lines=12> */
[----:B------:R-:W-:Y:S01]  /*4f10*/  FFMA.FTZ R28, R28, UR6, -R15 ;  /* 0x000000061c1c7c23 */ /* 0x000fe2000801080f */
[----:B------:R-:W-:Y:S01]  /*4f20*/  FMNMX.FTZ R2, R46, R3, !PT ;  /* 0x000000032e027209 */ /* 0x000fe20007810000 */
[----:B------:R-:W-:Y:S01]  /*4f30*/  MUFU.EX2 R61, R61 ;  /* 0x0000003d003d7308 */ /* 0x000fe20000000800 */
[----:B-1----:R-:W-:Y:S01]  /*4f40*/  FADD.FTZ R21, R208, R13 ;  /* 0x0000000dd0157221 */ /* 0x002fe20000010000 */
[----:B------:R-:W-:Y:S01]  /*4f50*/  FFMA.FTZ R15, R29, UR6, -R15 ;  /* 0x000000061d0f7c23 */ /* 0x000fe2000801080f */
[----:B------:R-:W-:Y:S01]  /*4f60*/  FMNMX.FTZ R3, R47, R2, !PT ;  /* 0x000000022f037209 */ /* 0x000fe20007810000 */
[--C-:B------:R-:W-:Y:S01]  /*4f70*/  IMAD.MOV.U32 R60, RZ, RZ, R151.reuse ;  /* 0x000000ffff3c7224 */ /* 0x100fe200078e0097 */
[----:B------:R-:W-:Y:S01]  /*4f80*/  F2FP.F16.F32.PACK_AB R208, R13, R208 ;  /* 0x000000d00dd0723e */ /* 0x000fe200000000ff */
[--C-:B------:R-:W-:Y:S01]  /*4f90*/  IMAD.MOV.U32 R57, RZ, RZ, R151.reuse ;  /* 0x000000ffff397224 */ /* 0x100fe200078e0097 */
[----:B------:R-:W-:Y:S01]  /*4fa0*/  FMNMX.FTZ R2, R34, R3, !PT ;  /* 0x0000000322027209 */ /* 0x000fe20007810000 */
[----:B------:R-:W-:Y:S01]  /*4fb0*/  MUFU.EX2 R48, R48 ;  /* 0x0000003000307308 */ /* 0x000fe20000000800 */
[----:B------:R-:W-:-:S02]  /*4fc0*/  IMAD.MOV.U32 R56, RZ, RZ, R151 ;  /* 0x000000ffff387224 */ /* 0x000fc400078e0097 */
[----:B------:R-:W-:-:S04]  /*4fd0*/  FMNMX.FTZ R3, R35, R2, !PT ;  /* 0x0000000223037209 */ /* 0x000fc80007810000 */
[----:B------:R-:W-:Y:S01]  /*4fe0*/  FMNMX.FTZ R2, R38, R3, !PT ;  /* 0x0000000326027209 */ /* 0x000fe20007810000 */
[----:B------:R-:W1:Y:S03]  /*4ff0*/  MUFU.EX2 R49, R49 ;  /* 0x0000003100317308 */ /* 0x000e660000000800 */
[----:B------:R-:W-:-:S04]  /*5000*/  FMNMX.FTZ R3, R39, R2, !PT ;  /* 0x0000000227037209 */ /* 0x000fc80007810000 */
[----:B------:R-:W-:Y:S01]  /*5010*/  FMNMX.FTZ R2, R26, R3, !PT ;  /* 0x000000031a027209 */ /* 0x000fe20007810000 */
[----:B------:R-:W-:Y:S03]  /*5020*/  MUFU.EX2 R52, R52 ;  /* 0x0000003400347308 */ /* 0x000fe60000000800 */
[----:B------:R-:W-:-:S04]  /*5030*/  FMNMX.FTZ R3, R27, R2, !PT ;  /* 0x000000021b037209 */ /* 0x000fc80007810000 */
[----:B------:R-:W-:Y:S01]  /*5040*/  FMNMX.FTZ R2, R30, R3, !PT ;  /* 0x000000031e027209 */ /* 0x000fe20007810000 */
[----:B------:R-:W2:Y:S01]  /*5050*/  MUFU.EX2 R53, R53 ;  /* 0x0000003500357308 */ /* 0x000ea20000000800 */
[----:B-1----:R-:W-:Y:S02]  /*5060*/  F2FP.F16.F32.PACK_AB R204, R49, R48 ;  /* 0x0000003031cc723e */ /* 0x002fe400000000ff */
[----:B------:R-:W-:-:S05]  /*5070*/  FMNMX.FTZ R2, R31, R2, !PT ;  /* 0x000000021f027209 */ /* 0x000fca0007810000 */
[----:B------:R-:W1:Y:S01]  /*5080*/  SHFL.BFLY PT, R3, R2, 0x2, 0x1f ;  /* 0x0c401f0002037f89 */ /* 0x000e6200000e0000 */
[----:B------:R-:W-:Y:S08]  /*5090*/  MUFU.EX2 R40, R40 ;  /* 0x0000002800287308 */ /* 0x000ff00000000800 */
[----:B------:R-:W3:Y:S01]  /*50a0*/  MUFU.EX2 R41, R41 ;  /* 0x0000002900297308 */ /* 0x000ee20000000800 */
[----:B--2---:R-:W-:-:S07]  /*50b0*/  F2FP.F16.F32.PACK_AB R206, R53, R52 ;  /* 0x0000003435ce723e */ /* 0x004fce00000000ff */
[----:B------:R-:W-:Y:S01]  /*50c0*/  MUFU.EX2 R44, R44 ;  /* 0x0000002c002c7308 */ /* 0x000fe20000000800 */
[----:B-1----:R-:W-:-:S07]  /*50d0*/  FMNMX.FTZ R12, R2, R3, !PT ;  /* 0x00000003020c7209 */ /* 0x002fce0007810000 */
[----:B------:R-:W1:Y:S01]  /*50e0*/  MUFU.EX2 R45, R45 ;  /* 0x0000002d002d7308 */ /* 0x000e620000000800 */
[----:B---3--:R-:W-:Y:S01]  /*50f0*/  F2FP.F16.F32.PACK_AB R200, R41, R40 ;  /* 0x0000002829c8723e */ /* 0x008fe200000000ff */
[----:B------:R-:W2:Y:S06]  /*5100*/  SHFL.BFLY PT, R3, R12, 0x1, 0x1f ;  /* 0x0c201f000c037f89 */ /* 0x000eac00000e0000 */
[----:B------:R-:W-:Y:S08]  /*5110*/  MUFU.EX2 R32, R32 ;  /* 0x0000002000207308 */ /* 0x000ff00000000800 */
[----:B------:R-:W3:Y:S01]  /*5120*/  MUFU.EX2 R33, R33 ;  /* 0x0000002100217308 */ /* 0x000ee20000000800 */
[----:B-1----:R-:W-:-:S07]  /*5130*/  F2FP.F16.F32.PACK_AB R202, R45, R44 ;  /* 0x0000002c2dca723e */ /* 0x002fce00000000ff */
[----:B------:R-:W-:Y:S01]  /*5140*/  MUFU.EX2 R36, R36 ;  /* 0x0000002400247308 */ /* 0x000fe20000000800 */
[----:B--2---:R-:W-:Y:S01]  /*5150*/  FMNMX.FTZ R3, R12, R3, !PT ;  /* 0x000000030c037209 */ /* 0x004fe20007810000 */
[----:B------:R-:W-:Y:S01]  /*5160*/  FADD.FTZ R12, R210, R21 ;  /* 0x00000015d20c7221 */ /* 0x000fe20000010000 */
[----:B------:R-:W-:Y:S02]  /*5170*/  F2FP.F16.F32.PACK_AB R210, R61, R210 ;  /* 0x000000d23dd2723e */ /* 0x000fe400000000ff */
[C---:B------:R-:W-:Y:S01]  /*5180*/  FSETP.NEU.FTZ.AND P2, PT, R3.reuse, -INF , PT ;  /* 0xff8000000300780b */ /* 0x040fe20003f5d000 */
[----:B------:R-:W-:Y:S01]  /*5190*/  FMUL.FTZ R2, R3, UR6 ;  /* 0x0000000603027c20 */ /* 0x000fe20008410000 */
[----:B------:R-:W-:Y:S01]  /*51a0*/  FADD.FTZ R21, R61, R12 ;  /* 0x0000000c3d157221 */ /* 0x000fe20000010000 */
[----:B------:R-:W1:Y:S01]  /*51b0*/  MUFU.EX2 R37, R37 ;  /* 0x0000002500257308 */ /* 0x000e620000000800 */
[----:B---3--:R-:W-:Y:S01]  /*51c0*/  F2FP.F16.F32.PACK_AB R196, R33, R32 ;  /* 0x0000002021c4723e */ /* 0x008fe200000000ff */
[----:B------:R-:W-:Y:S01]  /*51d0*/  IMAD.MOV.U32 R61, RZ, RZ, R151 ;  /* 0x000000ffff3d7224 */ /* 0x000fe200078e0097 */
[----:B------:R-:W-:Y:S01]  /*51e0*/  FSEL R2, R2, RZ, P2 ;  /* 0x000000ff02027208 */ /* 0x000fe20001000000 */
[----:B------:R-:W-:Y:S01]  /*51f0*/  FADD.FTZ R12, R48, R21 ;  /* 0x00000015300c7221 */ /* 0x000fe20000010000 */
[----:B------:R-:W-:Y:S01]  /*5200*/  PLOP3.LUT P2, PT, PT, PT, UP0, 0x80, 0x0 ;  /* 0x000000000000781c */ /* 0x000fe20003f4f008 */
[----:B------:R-:W-:-:S02]  /*5210*/  IMAD.MOV.U32 R48, RZ, RZ, R151 ;  /* 0x000000ffff307224 */ /* 0x000fc400078e0097 */
[--C-:B------:R-:W-:Y:S01]  /*5220*/  FFMA.FTZ R58, R58, UR6, -R2.reuse ;  /* 0x000000063a3a7c23 */ /* 0x100fe20008010802 */
[--C-:B------:R-:W-:Y:S01]  /*5230*/  FFMA.FTZ R59, R59, UR6, -R2.reuse ;  /* 0x000000063b3b7c23 */ /* 0x100fe20008010802 */
[--C-:B------:R-:W-:Y:S01]  /*5240*/  FFMA.FTZ R62, R62, UR6, -R2.reuse ;  /* 0x000000063e3e7c23 */ /* 0x100fe20008010802 */
[--C-:B------:R-:W-:Y:S01]  /*5250*/  FFMA.FTZ R63, R63, UR6, -R2.reuse ;  /* 0x000000063f3f7c23 */ /* 0x100fe20008010802 */
[--C-:B------:R-:W-:Y:S01]  /*5260*/  FFMA.FTZ R50, R50, UR6, -R2.reuse ;  /* 0x0000000632327c23 */ /* 0x100fe20008010802 */
[--C-:B------:R-:W-:Y:S01]  /*5270*/  FFMA.FTZ R51, R51, UR6, -R2.reuse ;  /* 0x0000000633337c23 */ /* 0x100fe20008010802 */
[----:B------:R-:W-:Y:S01]  /*5280*/  MUFU.EX2 R58, R58 ;  /* 0x0000003a003a7308 */ /* 0x000fe20000000800 */
[--C-:B------:R-:W-:Y:S01]  /*5290*/  FFMA.FTZ R54, R54, UR6, -R2.reuse ;  /* 0x0000000636367c23 */ /* 0x100fe20008010802 */
[----:B------:R-:W-:Y:S01]  /*52a0*/  FFMA.FTZ R55, R55, UR6, -R2 ;  /* 0x0000000637377c23 */ /* 0x000fe20008010802 */
[----:B------:R-:W-:Y:S01]  /*52b0*/  FADD.FTZ R29, R49, R12 ;  /* 0x0000000c311d7221 */ /* 0x000fe20000010000 */
[--C-:B------:R-:W-:Y:S01]  /*52c0*/  FFMA.FTZ R42, R42, UR6, -R2.reuse ;  /* 0x000000062a2a7c23 */ /* 0x100fe20008010802 */
[--C-:B------:R-:W-:Y:S01]  /*52d0*/  FFMA.FTZ R43, R43, UR6, -R2.reuse ;  /* 0x000000062b2b7c23 */ /* 0x100fe20008010802 */
[--C-:B------:R-:W-:Y:S01]  /*52e0*/  FFMA.FTZ R46, R46, UR6, -R2.reuse ;  /* 0x000000062e2e7c23 */ /* 0x100fe20008010802 */
[----:B------:R-:W-:Y:S01]  /*52f0*/  FADD.FTZ R20, R52, R29 ;  /* 0x0000001d34147221 */ /* 0x000fe20000010000 */
[----:B------:R-:W2:Y:S01]  /*5300*/  MUFU.EX2 R59, R59 ;  /* 0x0000003b003b7308 */ /* 0x000ea20000000800 */
[--C-:B------:R-:W-:Y:S01]  /*5310*/  FFMA.FTZ R47, R47, UR6, -R2.reuse ;  /* 0x000000062f2f7c23 */ /* 0x100fe20008010802 */
[----:B------:R-:W-:Y:S01]  /*5320*/  FFMA.FTZ R34, R34, UR6, -R2 ;  /* 0x0000000622227c23 */ /* 0x000fe20008010802 */
[----:B------:R-:W-:Y:S01]  /*5330*/  FADD.FTZ R29, R53, R20 ;  /* 0x00000014351d7221 */ /* 0x000fe20000010000 */
[--C-:B------:R-:W-:Y:S01]  /*5340*/  FFMA.FTZ R35, R35, UR6, -R2.reuse ;  /* 0x0000000623237c23 */ /* 0x100fe20008010802 */
[--C-:B------:R-:W-:Y:S01]  /*5350*/  FFMA.FTZ R38, R38, UR6, -R2.reuse ;  /* 0x0000000626267c23 */ /* 0x100fe20008010802 */
[--C-:B------:R-:W-:Y:S01]  /*5360*/  FFMA.FTZ R39, R39, UR6, -R2.reuse ;  /* 0x0000000627277c23 */ /* 0x100fe20008010802 */
[----:B------:R-:W-:Y:S01]  /*5370*/  FADD.FTZ R20, R40, R29 ;  /* 0x0000001d28147221 */ /* 0x000fe20000010000 */
[----:B------:R-:W3:Y:S01]  /*5380*/  MUFU.EX2 R62, R62 ;  /* 0x0000003e003e7308 */ /* 0x000ee20000000800 */
[--C-:B------:R-:W-:Y:S01]  /*5390*/  FFMA.FTZ R26, R26, UR6, -R2.reuse ;  /* 0x000000061a1a7c23 */ /* 0x100fe20008010802 */
[----:B------:R-:W-:Y:S01]  /*53a0*/  FFMA.FTZ R27, R27, UR6, -R2 ;  /* 0x000000061b1b7c23 */ /* 0x000fe20008010802 */
[----:B------:R-:W-:Y:S01]  /*53b0*/  FADD.FTZ R29, R41, R20 ;  /* 0x00000014291d7221 */ /* 0x000fe20000010000 */
[--C-:B------:R-:W-:Y:S01]  /*53c0*/  FFMA.FTZ R30, R30, UR6, -R2.reuse ;  /* 0x000000061e1e7c23 */ /* 0x100fe20008010802 */
[----:B------:R-:W-:Y:S01]  /*53d0*/  FFMA.FTZ R2, R31, UR6, -R2 ;  /* 0x000000061f027c23 */ /* 0x000fe20008010802 */
[----:B-1----:R-:W-:Y:S01]  /*53e0*/  F2FP.F16.F32.PACK_AB R198, R37, R36 ;  /* 0x0000002425c6723e */ /* 0x002fe200000000ff */
[----:B0-----:R-:W-:Y:S01]  /*53f0*/  FADD.FTZ R0, R44, R29 ;  /* 0x0000001d2c007221 */ /* 0x001fe20000010000 */
[----:B------:R-:W0:Y:S01]  /*5400*/  MUFU.EX2 R63, R63 ;  /* 0x0000003f003f7308 */ /* 0x000e220000000800 */
[----:B--2---:R-:W-:Y:S01]  /*5410*/  FADD.FTZ R21, R58, R59 ;  /* 0x0000003b3a157221 */ /* 0x004fe20000010000 */
[----:B------:R-:W-:Y:S01]  /*5420*/  F2FP.F16.F32.PACK_AB R209, R59, R58 ;  /* 0x0000003a3bd1723e */ /* 0x000fe200000000ff */
[----:B------:R-:W-:Y:S01]  /*5430*/  FADD.FTZ R29, R45, R0 ;  /* 0x000000002d1d7221 */ /* 0x000fe20000010000 */
[----:B------:R-:W-:-:S02]  /*5440*/  IMAD.MOV.U32 R59, RZ, RZ, R151 ;  /* 0x000000ffff3b7224 */ /* 0x000fc400078e0097 */
[----:B------:R-:W-:Y:S02]  /*5450*/  IMAD.MOV.U32 R58, RZ, RZ, R151 ;  /* 0x000000ffff3a7224 */ /* 0x000fe400078e0097 */
[----:B------:R-:W1:Y:S01]  /*5460*/  MUFU.EX2 R50, R50 ;  /* 0x0000003200327308 */ /* 0x000e620000000800 */
[----:B---3--:R-:W-:Y:S01]  /*5470*/  FADD.FTZ R12, R62, R21 ;  /* 0x000000153e0c7221 */ /* 0x008fe20000010000 */
[--C-:B------:R-:W-:Y:S02]  /*5480*/  IMAD.MOV.U32 R53, RZ, RZ, R151.reuse ;  /* 0x000000ffff357224 */ /* 0x100fe400078e0097 */
[--C-:B------:R-:W-:Y:S02]  /*5490*/  IMAD.MOV.U32 R52, RZ, RZ, R151.reuse ;  /* 0x000000ffff347224 */ /* 0x100fe400078e0097 */
[--C-:B------:R-:W-:Y:S02]  /*54a0*/  IMAD.MOV.U32 R49, RZ, RZ, R151.reuse ;  /* 0x000000ffff317224 */ /* 0x100fe400078e0097 */
[----:B------:R-:W2:Y:S01]  /*54b0*/  MUFU.EX2 R51, R51 ;  /* 0x0000003300337308 */ /* 0x000ea20000000800 */
[C---:B0-----:R-:W-:Y:S01]  /*54c0*/  FADD.FTZ R21, R63.reuse, R12 ;  /* 0x0000000c3f157221 */ /* 0x041fe20000010000 */
[----:B------:R-:W-:Y:S01]  /*54d0*/  F2FP.F16.F32.PACK_AB R211, R63, R62 ;  /* 0x0000003e3fd3723e */ /* 0x000fe200000000ff */
[----:B------:R-:W-:-:S02]  /*54e0*/  IMAD.MOV.U32 R63, RZ, RZ, R151 ;  /* 0x000000ffff3f7224 */ /* 0x000fc400078e0097 */
[--C-:B------:R-:W-:Y:S02]  /*54f0*/  IMAD.MOV.U32 R62, RZ, RZ, R151.reuse ;  /* 0x000000ffff3e7224 */ /* 0x100fe400078e0097 */
[----:B------:R-:W-:Y:S01]  /*5500*/  IMAD.MOV.U32 R45, RZ, RZ, R151 ;  /* 0x000000ffff2d7224 */ /* 0x000fe200078e0097 */
[----:B------:R-:W0:Y:S01]  /*5510*/  MUFU.EX2 R54, R54 ;  /* 0x0000003600367308 */ /* 0x000e220000000800 */
[----:B-1----:R-:W-:Y:S01]  /*5520*/  FADD.FTZ R12, R50, R21 ;  /* 0x00000015320c7221 */ /* 0x002fe20000010000 */
[--C-:B------:R-:W-:Y:S02]  /*5530*/  IMAD.MOV.U32 R44, RZ, RZ, R151.reuse ;  /* 0x000000ffff2c7224 */ /* 0x100fe400078e0097 */
[--C-:B------:R-:W-:Y:S02]  /*5540*/  IMAD.MOV.U32 R41, RZ, RZ, R151.reuse ;  /* 0x000000ffff297224 */ /* 0x100fe400078e0097 */
[--C-:B------:R-:W-:Y:S02]  /*5550*/  IMAD.MOV.U32 R40, RZ, RZ, R151.reuse ;  /* 0x000000ffff287224 */ /* 0x100fe400078e0097 */
[----:B------:R-:W1:Y:S01]  /*5560*/  MUFU.EX2 R55, R55 ;  /* 0x0000003700377308 */ /* 0x000e620000000800 */
[C---:B--2---:R-:W-:Y:S01]  /*5570*/  FADD.FTZ R21, R51.reuse, R12 ;  /* 0x0000000c33157221 */ /* 0x044fe20000010000 */
[----:B------:R-:W-:Y:S01]  /*5580*/  F2FP.F16.F32.PACK_AB R205, R51, R50 ;  /* 0x0000003233cd723e */ /* 0x000fe200000000ff */
[----:B------:R-:W-:-:S02]  /*5590*/  IMAD.MOV.U32 R51, RZ, RZ, R151 ;  /* 0x000000ffff337224 */ /* 0x000fc400078e0097 */
[--C-:B------:R-:W-:Y:S02]  /*55a0*/  IMAD.MOV.U32 R50, RZ, RZ, R151.reuse ;  /* 0x000000ffff327224 */ /* 0x100fe400078e0097 */
[----:B------:R-:W-:Y:S01]  /*55b0*/  IMAD.MOV.U32 R31, RZ, RZ, R151 ;  /* 0x000000ffff1f7224 */ /* 0x000fe200078e0097 */
[----:B------:R-:W2:Y:S01]  /*55c0*/  MUFU.EX2 R42, R42 ;  /* 0x0000002a002a7308 */ /* 0x000ea20000000800 */
[----:B0-----:R-:W-:-:S07]  /*55d0*/  FADD.FTZ R12, R54, R21 ;  /* 0x00000015360c7221 */ /* 0x001fce0000010000 */
[----:B------:R-:W0:Y:S01]  /*55e0*/  MUFU.EX2 R43, R43 ;  /* 0x0000002b002b7308 */ /* 0x000e220000000800 */
[C---:B-1----:R-:W-:Y:S01]  /*55f0*/  FADD.FTZ R21, R55.reuse, R12 ;  /* 0x0000000c37157221 */ /* 0x042fe20000010000 */
[----:B------:R-:W-:Y:S01]  /*5600*/  FADD.FTZ R12, R32, R29 ;  /* 0x0000001d200c7221 */ /* 0x000fe20000010000 */
[----:B------:R-:W-:Y:S01]  /*5610*/  F2FP.F16.F32.PACK_AB R207, R55, R54 ;  /* 0x0000003637cf723e */ /* 0x000fe200000000ff */
[--C-:B------:R-:W-:Y:S02]  /*5620*/  IMAD.MOV.U32 R55, RZ, RZ, R151.reuse ;  /* 0x000000ffff377224 */ /* 0x100fe400078e0097 */
[----:B------:R-:W-:Y:S01]  /*5630*/  FADD.FTZ R29, R33, R12 ;  /* 0x0000000c211d7221 */ /* 0x000fe20000010000 */
[----:B------:R-:W-:Y:S01]  /*5640*/  IMAD.MOV.U32 R54, RZ, RZ, R151 ;  /* 0x000000ffff367224 */ /* 0x000fe200078e0097 */
[----:B------:R-:W1:Y:S01]  /*5650*/  MUFU.EX2 R46, R46 ;  /* 0x0000002e002e7308 */ /* 0x000e620000000800 */
[----:B--2---:R-:W-:Y:S01]  /*5660*/  FADD.FTZ R0, R42, R21 ;  /* 0x000000152a007221 */ /* 0x004fe20000010000 */
[----:B------:R-:W-:Y:S01]  /*5670*/  FADD.FTZ R12, R36, R29 ;  /* 0x0000001d240c7221 */ /* 0x000fe20000010000 */
[----:B------:R-:W-:-:S02]  /*5680*/  IMAD.MOV.U32 R36, RZ, RZ, R151 ;  /* 0x000000ffff247224 */ /* 0x000fc400078e0097 */
[--C-:B------:R-:W-:Y:S02]  /*5690*/  IMAD.MOV.U32 R33, RZ, RZ, R151.reuse ;  /* 0x000000ffff217224 */ /* 0x100fe400078e0097 */
[--C-:B------:R-:W-:Y:S01]  /*56a0*/  IMAD.MOV.U32 R32, RZ, RZ, R151.reuse ;  /* 0x000000ffff207224 */ /* 0x100fe200078e0097 */
[----:B------:R-:W2:Y:S01]  /*56b0*/  MUFU.EX2 R47, R47 ;  /* 0x0000002f002f7308 */ /* 0x000ea20000000800 */
[C---:B0-----:R-:W-:Y:S01]  /*56c0*/  FADD.FTZ R21, R43.reuse, R0 ;  /* 0x000000002b157221 */ /* 0x041fe20000010000 */
[----:B------:R-:W-:Y:S01]  /*56d0*/  F2FP.F16.F32.PACK_AB R201, R43, R42 ;  /* 0x0000002a2bc9723e */ /* 0x000fe200000000ff */
[--C-:B------:R-:W-:Y:S02]  /*56e0*/  IMAD.MOV.U32 R43, RZ, RZ, R151.reuse ;  /* 0x000000ffff2b7224 */ /* 0x100fe400078e0097 */
[--C-:B------:R-:W-:Y:S02]  /*56f0*/  IMAD.MOV.U32 R42, RZ, RZ, R151.reuse ;  /* 0x000000ffff2a7224 */ /* 0x100fe400078e0097 */
[----:B------:R-:W-:Y:S01]  /*5700*/  IMAD.MOV.U32 R29, RZ, RZ, R151 ;  /* 0x000000ffff1d7224 */ /* 0x000fe200078e0097 */
[----:B------:R-:W0:Y:S01]  /*5710*/  MUFU.EX2 R34, R34 ;  /* 0x0000002200227308 */ /* 0x000e220000000800 */
[----:B-1----:R-:W-:Y:S01]  /*5720*/  FADD.FTZ R0, R46, R21 ;  /* 0x000000152e007221 */ /* 0x002fe20000010000 */
[----:B------:R-:W-:Y:S01]  /*5730*/  FADD.FTZ R21, R37, R12 ;  /* 0x0000000c25157221 */ /* 0x000fe20000010000 */
[----:B------:R-:W-:-:S05]  /*5740*/  IMAD.MOV.U32 R37, RZ, RZ, R151 ;  /* 0x000000ffff257224 */ /* 0x000fca00078e0097 */
[----:B------:R-:W1:Y:S01]  /*5750*/  MUFU.EX2 R24, R24 ;  /* 0x0000001800187308 */ /* 0x000e620000000800 */
[C---:B--2---:R-:W-:Y:S01]  /*5760*/  FADD.FTZ R13, R47.reuse, R0 ;  /* 0x000000002f0d7221 */ /* 0x044fe20000010000 */
[----:B------:R-:W-:Y:S01]  /*5770*/  F2FP.F16.F32.PACK_AB R203, R47, R46 ;  /* 0x0000002e2fcb723e */ /* 0x000fe200000000ff */
[--C-:B------:R-:W-:Y:S02]  /*5780*/  IMAD.MOV.U32 R47, RZ, RZ, R151.reuse ;  /* 0x000000ffff2f7224 */ /* 0x100fe400078e0097 */
[----:B------:R-:W-:-:S03]  /*5790*/  IMAD.MOV.U32 R46, RZ, RZ, R151 ;  /* 0x000000ffff2e7224 */ /* 0x000fc600078e0097 */
[----:B------:R-:W2:Y:S01]  /*57a0*/  MUFU.EX2 R35, R35 ;  /* 0x0000002300237308 */ /* 0x000ea20000000800 */
[----:B0-----:R-:W-:-:S07]  /*57b0*/  FADD.FTZ R0, R34, R13 ;  /* 0x0000000d22007221 */ /* 0x001fce0000010000 */
[----:B------:R-:W0:Y:S01]  /*57c0*/  MUFU.EX2 R25, R25 ;  /* 0x0000001900197308 */ /* 0x000e220000000800 */
[----:B-1----:R-:W-:-:S07]  /*57d0*/  FADD.FTZ R12, R24, R21 ;  /* 0x00000015180c7221 */ /* 0x002fce0000010000 */
[----:B------:R-:W1:Y:S01]  /*57e0*/  MUFU.EX2 R38, R38 ;  /* 0x0000002600267308 */ /* 0x000e620000000800 */
[C---:B--2---:R-:W-:Y:S01]  /*57f0*/  FADD.FTZ R13, R35.reuse, R0 ;  /* 0x00000000230d7221 */ /* 0x044fe20000010000 */
[----:B------:R-:W-:Y:S01]  /*5800*/  F2FP.F16.F32.PACK_AB R197, R35, R34 ;  /* 0x0000002223c5723e */ /* 0x000fe200000000ff */
[--C-:B------:R-:W-:Y:S02]  /*5810*/  IMAD.MOV.U32 R35, RZ, RZ, R151.reuse ;  /* 0x000000ffff237224 */ /* 0x100fe400078e0097 */
[----:B------:R-:W-:-:S03]  /*5820*/  IMAD.MOV.U32 R34, RZ, RZ, R151 ;  /* 0x000000ffff227224 */ /* 0x000fc600078e0097 */
[----:B------:R-:W2:Y:S01]  /*5830*/  MUFU.EX2 R28, R28 ;  /* 0x0000001c001c7308 */ /* 0x000ea20000000800 */
[C---:B0-----:R-:W-:Y:S01]  /*5840*/  FADD.FTZ R21, R25.reuse, R12 ;  /* 0x0000000c19157221 */ /* 0x041fe20000010000 */
[----:B------:R-:W-:Y:S01]  /*5850*/  F2FP.F16.F32.PACK_AB R192, R25, R24 ;  /* 0x0000001819c0723e */ /* 0x000fe200000000ff */
[--C-:B------:R-:W-:Y:S02]  /*5860*/  IMAD.MOV.U32 R25, RZ, RZ, R151.reuse ;  /* 0x000000ffff197224 */ /* 0x100fe400078e0097 */
[----:B------:R-:W-:-:S03]  /*5870*/  IMAD.MOV.U32 R24, RZ, RZ, R151 ;  /* 0x000000ffff187224 */ /* 0x000fc600078e0097 */
[----:B------:R-:W0:Y:S01]  /*5880*/  MUFU.EX2 R39, R39 ;  /* 0x0000002700277308 */ /* 0x000e220000000800 */
[----:B-1----:R-:W-:-:S07]  /*5890*/  FADD.FTZ R0, R38, R13 ;  /* 0x0000000d26007221 */ /* 0x002fce0000010000 */
[----:B------:R-:W1:Y:S01]  /*58a0*/  MUFU.EX2 R26, R26 ;  /* 0x0000001a001a7308 */ /* 0x000e620000000800 */
[----:B--2---:R-:W-:-:S07]  /*58b0*/  FADD.FTZ R12, R28, R21 ;  /* 0x000000151c0c7221 */ /* 0x004fce0000010000 */
        /* <DEDUP_REMOVED lines=8> */
[C---:B--2---:R-:W-:Y:S01]  /*5940*/  FADD.FTZ R13, R15.reuse, R12 ;  /* 0x0000000c0f0d7221 */ /* 0x044fe20000010000 */
[----:B------:R-:W-:Y:S01]  /*5950*/  F2FP.F16.F32.PACK_AB R194, R15, R28 ;  /* 0x0000001c0fc2723e */ /* 0x000fe200000000ff */
[----:B------:R-:W-:-:S05]  /*5960*/  IMAD.MOV.U32 R28, RZ, RZ, R151 ;  /* 0x000000ffff1c7224 */ /* 0x000fca00078e0097 */
[----:B------:R2:W3:Y:S01]  /*5970*/  MUFU.EX2 R195, R2 ;  /* 0x0000000200c37308 */ /* 0x0004e20000000800 */
[C---:B0-----:R-:W-:Y:S01]  /*5980*/  FADD.FTZ R15, R27.reuse, R0 ;  /* 0x000000001b0f7221 */ /* 0x041fe20000010000 */
[----:B------:R-:W-:Y:S01]  /*5990*/  F2FP.F16.F32.PACK_AB R193, R27, R26 ;  /* 0x0000001a1bc1723e */ /* 0x000fe200000000ff */
[----:B------:R-:W-:Y:S02]  /*59a0*/  IMAD.MOV.U32 R0, RZ, RZ, 0x3f800000 ;  /* 0x3f800000ff007424 */ /* 0x000fe400078e00ff */
[--C-:B------:R-:W-:Y:S02]  /*59b0*/  IMAD.MOV.U32 R27, RZ, RZ, R151.reuse ;  /* 0x000000ffff1b7224 */ /* 0x100fe400078e0097 */
[----:B------:R-:W-:Y:S02]  /*59c0*/  IMAD.MOV.U32 R26, RZ, RZ, R151 ;  /* 0x000000ffff1a7224 */ /* 0x000fe400078e0097 */
[----:B-1----:R-:W-:Y:S01]  /*59d0*/  FADD.FTZ R12, R30, R15 ;  /* 0x0000000f1e0c7221 */ /* 0x002fe20000010000 */
[----:B--2---:R-:W-:-:S03]  /*59e0*/  IMAD.MOV.U32 R2, RZ, RZ, 0x3f800000 ;  /* 0x3f800000ff027424 */ /* 0x004fc600078e00ff */
[C---:B---3--:R-:W-:Y:S01]  /*59f0*/  FADD.FTZ R12, R195.reuse, R12 ;  /* 0x0000000cc30c7221 */ /* 0x048fe20000010000 */
[----:B------:R-:W-:Y:S01]  /*5a00*/  F2FP.F16.F32.PACK_AB R195, R195, R30 ;  /* 0x0000001ec3c3723e */ /* 0x000fe200000000ff */
[----:B------:R-:W-:Y:S01]  /*5a10*/  IMAD.MOV.U32 R30, RZ, RZ, R151 ;  /* 0x000000ffff1e7224 */ /* 0x000fe200078e0097 */
[----:B------:R-:W-:Y:S06]  /*5a20*/  @!P2 BRA `(.L_x_194) ;  /* 0x0000003c0098a947 */ /* 0x000fec0003800000 */
[----:B------:R-:W-:Y:S01]  /*5a30*/  R2UR UR7, R16 ;  /* 0x00000000100772ca */ /* 0x000fe200000e0000 */
[----:B------:R-:W-:Y:S01]  /*5a40*/  IMAD.MOV.U32 R20, RZ, RZ, R3 ;  /* 0x000000ffff147224 */ /* 0x000fe200078e0003 */
[----:B------:R-:W-:Y:S01]  /*5a50*/  CS2R R150, SRZ ;  /* 0x0000000000967805 */ /* 0x000fe2000001ff00 */
[----:B------:R-:W-:Y:S01]  /*5a60*/  IMAD.MOV.U32 R15, RZ, RZ, R4 ;  /* 0x000000ffff0f7224 */ /* 0x000fe200078e0004 */
[----:B------:R-:W-:Y:S01]  /*5a70*/  CS2R R146, SRZ ;  /* 0x0000000000927805 */ /* 0x000fe2000001ff00 */
[----:B------:R-:W-:Y:S01]  /*5a80*/  IMAD.MOV.U32 R21, RZ, RZ, R17 ;  /* 0x000000ffff157224 */ /* 0x000fe200078e0011 */
[----:B------:R-:W-:Y:S01]  /*5a90*/  CS2R R142, SRZ ;  /* 0x00000000008e7805 */ /* 0x000fe2000001ff00 */
[----:B------:R-:W-:Y:S01]  /*5aa0*/  IMAD.MOV.U32 R0, RZ, RZ, 0x3f800000 ;  /* 0x3f800000ff007424 */ /* 0x000fe200078e00ff */
        /* <DEDUP_REMOVED lines=60> */
[----:B------:R-:W-:-:S07]  /*5e70*/  CS2R R24, SRZ ;  /* 0x0000000000187805 */ /* 0x000fce000001ff00 */
.L_x_203:
[----:B------:R-:W-:-:S04]  /*5e80*/  UIADD3 UR6, UR7, 0x1, URZ ;  /* 0x0000000107067890 */ /* 0x000fc8000fffe03f */
[----:B------:R-:W-:-:S04]  /*5e90*/  UISETP.NE.AND UP0, UPT, UR6, 0x2, UPT ;  /* 0x000000020600788c */ /* 0x000fc8000bf05270 */
[----:B------:R-:W-:Y:S02]  /*5ea0*/  USEL UR10, URZ, 0x1, UP0 ;  /* 0x000000013f0a7887 */ /* 0x000fe40008000000 */
[----:B------:R-:W-:-:S04]  /*5eb0*/  USEL UR6, UR6, URZ, UP0 ;  /* 0x0000003f06067287 */ /* 0x000fc80008000000 */
[----:B------:R-:W-:Y:S02]  /*5ec0*/  LOP3.LUT R17, R21, UR10, RZ, 0x3c, !PT ;  /* 0x0000000a15117c12 */ /* 0x000fe4000f8e3cff */
[----:B------:R-:W-:Y:S01]  /*5ed0*/  IMAD.U32 R16, RZ, RZ, UR6 ;  /* 0x00000006ff107e24 */ /* 0x000fe2000f8e00ff */
[----:B------:R-:W-:Y:S06]  /*5ee0*/  @!P0 BRA `(.L_x_195) ;  /* 0x0000000000048947 */ /* 0x000fec0003800000 */
[----:B------:R-:W-:Y:S01]  /*5ef0*/  BPT.TRAP 0x1 ;  /* 0x000000040000795c */ /* 0x000fe20000300000 */
.L_x_195:
[----:B------:R-:W0:Y:S01]  /*5f00*/  S2UR UR11, SR_CgaCtaId ;  /* 0x00000000000b79c3 */ /* 0x000e220000008800 */
[----:B------:R-:W-:Y:S01]  /*5f10*/  UMOV UR10, 0x400 ;  /* 0x00000400000a7882 */ /* 0x000fe20000000000 */
[----:B------:R-:W-:Y:S01]  /*5f20*/  SHF.L.U32 R3, R17, 0x1f, RZ ;  /* 0x0000001f11037819 */ /* 0x000fe200000006ff */
[----:B0-----:R-:W-:-:S06]  /*5f30*/  ULEA UR10, UR11, UR10, 0x18 ;  /* 0x0000000a0b0a7291 */ /* 0x001fcc000f8ec03f */
[----:B------:R-:W-:-:S05]  /*5f40*/  IMAD.U32 R5, RZ, RZ, UR10 ;  /* 0x0000000aff057e24 */ /* 0x000fca000f8e00ff */
[----:B------:R-:W-:-:S13]  /*5f50*/  R2UR UR60, R5 ;  /* 0x00000000053c72ca */ /* 0x000fda00000e0000 */
[----:B------:R-:W-:-:S09]  /*5f60*/  ULEA UR60, UR6, UR60, 0x3 ;  /* 0x0000003c063c7291 */ /* 0x000fd2000f8e183f */
[----:B------:R0:W1:Y:S01]  /*5f70*/  SYNCS.PHASECHK.TRANS64.TRYWAIT P2, [UR60+0x38830], R3 ;  /* 0x03883003ff0075a7 */ /* 0x000062000804017c */
[----:B------:R-:W-:Y:S05]  /*5f80*/  @!P0 BRA `(.L_x_196) ;  /* 0x0000000000048947 */ /* 0x000fea0003800000 */
[----:B------:R-:W-:Y:S01]  /*5f90*/  BPT.TRAP 0x1 ;  /* 0x000000040000795c */ /* 0x000fe20000300000 */
.L_x_196:
[----:B-1----:R-:W-:Y:S05]  /*5fa0*/  @P2 BRA `(.L_x_197) ;  /* 0x0000000000082947 */ /* 0x002fea0003800000 */
[----:B------:R-:W1:Y:S02]  /*5fb0*/  SYNCS.PHASECHK.TRANS64.TRYWAIT P2, [UR60+0x38830], R3 ;  /* 0x03883003ff0075a7 */ /* 0x000e64000804017c */
[----:B-1----:R-:W-:Y:S05]  /*5fc0*/  @!P2 BRA `(.L_x_198) ;  /* 0x0000010c00f0a947 */ /* 0x002fea0003800000 */
.L_x_197:
[----:B------:R-:W-:Y:S01]  /*5fd0*/  R2UR UR10, R14 ;  /* 0x000000000e0a72ca */ /* 0x000fe200000e0000 */
[----:B------:R-:W-:Y:S01]  /*5fe0*/  WARPGROUP.ARRIVE ;  /* 0x00000000000079c5 */ /* 0x000fe20000000000 */
[----:B------:R-:W-:Y:S01]  /*5ff0*/  R2UR UR6, R16 ;  /* 0x00000000100672ca */ /* 0x000fe200000e0000 */
[----:B------:R-:W-:Y:S01]  /*6000*/  UMOV UR51, 0x40000040 ;  /* 0x4000004000337882 */ /* 0x000fe20000000000 */
[----:B01----:R-:W-:Y:S01]  /*6010*/  MOV R3, UR49 ;  /* 0x0000003100037c02 */ /* 0x003fe20008000f00 */
[----:B------:R-:W-:Y:S01]  /*6020*/  UMOV UR49, UR57 ;  /* 0x0000003900317c82 */ /* 0x000fe20008000000 */
[----:B------:R-:W-:Y:S01]  /*6030*/  MOV R4, UR48 ;  /* 0x0000003000047c02 */ /* 0x000fe20008000f00 */
[----:B------:R-:W-:Y:S01]  /*6040*/  UMOV UR48, UR56 ;  /* 0x0000003800307c82 */ /* 0x000fe20008000000 */
[----:B------:R-:W-:Y:S01]  /*6050*/  UMOV UR52, UR56 ;  /* 0x0000003800347c82 */ /* 0x000fe20008000000 */
[----:B------:R-:W-:Y:S01]  /*6060*/  UMOV UR53, UR57 ;  /* 0x0000003900357c82 */ /* 0x000fe20008000000 */
[----:B------:R-:W-:Y:S01]  /*6070*/  UMOV UR55, 0x40000040 ;  /* 0x4000004000377882 */ /* 0x000fe20000000000 */
[----:B------:R-:W-:Y:S01]  /*6080*/  UMOV UR59, 0x40000040 ;  /* 0x40000040003b7882 */ /* 0x000fe20000000000 */
[----:B------:R-:W-:Y:S01]  /*6090*/  R2UR UR18, R10 ;  /* 0x000000000a1272ca */ /* 0x000fe200000e0000 */
[----:B------:R-:W-:Y:S01]  /*60a0*/  UMOV UR23, 0x40000040 ;  /* 0x4000004000177882 */ /* 0x000fe20000000000 */
[----:B------:R-:W-:Y:S01]  /*60b0*/  R2UR UR19, R11 ;  /* 0x000000000b1372ca */ /* 0x000fe200000e0000 */
[----:B------:R-:W-:Y:S01]  /*60c0*/  UIMAD UR6, UR6, 0xa00, UR10 ;  /* 0x00000a00060678a4 */ /* 0x000fe2000f8e020a */
[----:B------:R-:W-:Y:S01]  /*60d0*/  R2UR UR14, R8 ;  /* 0x00000000080e72ca */ /* 0x000fe200000e0000 */
[----:B------:R-:W-:Y:S01]  /*60e0*/  UMOV UR27, 0x40000040 ;  /* 0x40000040001b7882 */ /* 0x000fe20000000000 */
[----:B------:R-:W-:Y:S01]  /*60f0*/  R2UR UR15, R9 ;  /* 0x00000000090f72ca */ /* 0x000fe200000e0000 */
[----:B------:R-:W-:Y:S01]  /*6100*/  UIADD3 UR54, UR6, 0x80, URZ ;  /* 0x0000008006367890 */ /* 0x000fe2000fffe03f */
[-C--:B------:R-:W-:Y:S01]  /*6110*/  FMUL.FTZ R24, R24, R2.reuse ;  /* 0x0000000218187220 */ /* 0x080fe20000410000 */
[----:B------:R-:W-:Y:S01]  /*6120*/  UIADD3 UR58, UR6, 0x100, URZ ;  /* 0x00000100063a7890 */ /* 0x000fe2000fffe03f */
[-C--:B------:R-:W-:Y:S01]  /*6130*/  FMUL.FTZ R25, R25, R2.reuse ;  /* 0x0000000219197220 */ /* 0x080fe20000410000 */
[----:B------:R-:W-:Y:S01]  /*6140*/  UMOV UR50, UR6 ;  /* 0x0000000600327c82 */ /* 0x000fe20008000000 */
[----:B------:R-:W-:Y:S01]  /*6150*/  UIADD3 UR10, UR6, 0x180, URZ ;  /* 0x00000180060a7890 */ /* 0x000fe2000fffe03f */
[----:B------:R-:W-:Y:S01]  /*6160*/  HGMMA.64x16x16.F32 R184, gdesc[UR48], RZ, !UPT, gsb0 ;  /* 0x0020000030b879f0 */ /* 0x000fe2000c0008ff */
[----:B------:R-:W-:Y:S01]  /*6170*/  UIADD3 UR11, UR6, 0x200, URZ ;  /* 0x00000200060b7890 */ /* 0x000fe2000fffe03f */
[----:B------:R-:W-:Y:S01]  /*6180*/  R2UR UR49, R3 ;  /* 0x00000000033172ca */ /* 0x000fe200000e0000 */
[----:B------:R-:W-:Y:S01]  /*6190*/  UIADD3 UR22, UR6, 0x286, URZ ;  /* 0x0000028606167890 */ /* 0x000fe2000fffe03f */
[----:B------:R-:W-:Y:S01]  /*61a0*/  R2UR UR48, R4 ;  /* 0x00000000043072ca */ /* 0x000fe200000e0000 */
[----:B------:R-:W-:Y:S01]  /*61b0*/  UIADD3 UR26, UR6, 0x500, URZ ;  /* 0x00000500061a7890 */ /* 0x000fe2000fffe03f */
[-C--:B------:R-:W-:Y:S01]  /*61c0*/  FMUL.FTZ R28, R28, R2.reuse ;  /* 0x000000021c1c7220 */ /* 0x080fe20000410000 */
        /* <DEDUP_REMOVED lines=53> */
[----:B------:R-:W-:Y:S01]  /*6520*/  UMOV UR52, UR56 ;  /* 0x0000003800347c82 */ /* 0x000fe20008000000 */
[----:B------:R-:W-:Y:S01]  /*6530*/  UMOV UR53, UR57 ;  /* 0x0000003900357c82 */ /* 0x000fe20008000000 */
[----:B------:R-:W-:Y:S01]  /*6540*/  UMOV UR54, UR10 ;  /* 0x0000000a00367c82 */ /* 0x000fe20008000000 */
[----:B------:R-:W-:Y:S01]  /*6550*/  UMOV UR55, 0x40000040 ;  /* 0x4000004000377882 */ /* 0x000fe20000000000 */
[----:B------:R-:W-:Y:S01]  /*6560*/  UIADD3 UR10, UR6, 0x82, URZ ;  /* 0x00000082060a7890 */ /* 0x000fe2000fffe03f */
        /* <DEDUP_REMOVED lines=102> */
[----:B------:R-:W-:Y:S01]  /*6bd0*/  HGMMA.64x16x16.F32 R152, gdesc[UR56], RZ, !UPT, gsb0 ;  /* 0x00200000389879f0 */ /* 0x000fe2000c0008ff */
        /* <DEDUP_REMOVED lines=458> */
.L_x_199:
[----:B------:R-:W-:Y:S01]  /*8880*/  IMAD.U32 R2, RZ, RZ, UR7 ;  /* 0x00000007ff027e24 */ /* 0x000fe2000f8e00ff */
[----:B------:R-:W-:-:S03]  /*8890*/  SHF.L.U32 R0, R21, 0x1f, RZ ;  /* 0x0000001f15007819 */ /* 0x000fc600000006ff */
[----:B------:R-:W-:-:S04]  /*88a0*/  IMAD R21, R2, 0x8, R5 ;  /* 0x0000000802157824 */ /* 0x000fc800078e0205 */
[----:B------:R0:W1:Y:S01]  /*88b0*/  SYNCS.PHASECHK.TRANS64.TRYWAIT P2, [R21+URZ+0x38850], R0 ;  /* 0x03885000150075a7 */ /* 0x000062000804017f */
[----:B------:R-:W-:Y:S05]  /*88c0*/  @!P0 BRA `(.L_x_200) ;  /* 0x0000000000048947 */ /* 0x000fea0003800000 */
[----:B------:R-:W-:Y:S01]  /*88d0*/  BPT.TRAP 0x1 ;  /* 0x000000040000795c */ /* 0x000fe20000300000 */
.L_x_200:
[----:B-1----:R-:W-:Y:S05]  /*88e0*/  @P2 BRA `(.L_x_201) ;  /* 0x0000000000082947 */ /* 0x002fea0003800000 */
[----:B------:R-:W1:Y:S02]  /*88f0*/  SYNCS.PHASECHK.TRANS64.TRYWAIT P2, [R21+URZ+0x38850], R0 ;  /* 0x03885000150075a7 */ /* 0x000e64000804017f */
[----:B-1----:R-:W-:Y:S05]  /*8900*/  @!P2 BRA `(.L_x_202) ;  /* 0x000000e400b8a947 */ /* 0x002fea0003800000 */
.L_x_201:
[----:B------:R-:W-:Y:S01]  /*8910*/  R2UR UR6, R5 ;  /* 0x00000000050672ca */ /* 0x000fe200000e0000 */
[----:B------:R-:W-:Y:S01]  /*8920*/  WARPGROUP.ARRIVE ;  /* 0x00000000000079c5 */ /* 0x000fe20000000000 */
[----:B01----:R-:W-:Y:S01]  /*8930*/  FMNMX.FTZ R0, R184, R15, !PT ;  /* 0x0000000fb8007209 */ /* 0x003fe20007810000 */
[----:B------:R-:W-:Y:S01]  /*8940*/  ULDC UR11, c[0x0][0x988] ;  /* 0x00026200000b7ab9 */ /* 0x000fe20000000800 */
[----:B------:R-:W-:Y:S01]  /*8950*/  @!P1 VIADD R21, R21, 0x38860 ;  /* 0x0003886015159836 */ /* 0x000fe20000000000 */
[----:B------:R-:W-:Y:S01]  /*8960*/  VOTEU.ALL UP0, P1 ;  /* 0x00000000003f7886 */ /* 0x000fe20000800000 */
[----:B------:R-:W-:-:S04]  /*8970*/  FMNMX.FTZ R0, R185, R0, !PT ;  /* 0x00000000b9007209 */ /* 0x000fc80007810000 */
[----:B------:R-:W-:Y:S01]  /*8980*/  FMNMX.FTZ R0, R188, R0, !PT ;  /* 0x00000000bc007209 */ /* 0x000fe20007810000 */
[----:B------:R-:W-:Y:S02]  /*8990*/  @!UP0 UIADD3 UR60, UR60, 0x38840, URZ ;  /* 0x000388403c3c8890 */ /* 0x000fe4000fffe03f */
[----:B------:R-:W-:Y:S01]  /*89a0*/  UIADD3 UR6, UR6, 0x400, URZ ;  /* 0x0000040006067890 */ /* 0x000fe2000fffe03f */
[----:B------:R-:W-:Y:S01]  /*89b0*/  FMNMX.FTZ R0, R189, R0, !PT ;  /* 0x00000000bd007209 */ /* 0x000fe20007810000 */
[----:B------:R-:W-:Y:S02]  /*89c0*/  @!UP0 UPRMT UR60, URZ, 0x654, UR60 ;  /* 0x000006543f3c8896 */ /* 0x000fe4000800003c */
[----:B------:R-:W-:Y:S01]  /*89d0*/  USHF.R.U32.HI UR6, URZ, 0x4, UR6 ;  /* 0x000000043f067899 */ /* 0x000fe20008011606 */
[----:B------:R-:W-:-:S03]  /*89e0*/  FMNMX.FTZ R0, R176, R0, !PT ;  /* 0x00000000b0007209 */ /* 0x000fc60007810000 */
[----:B------:R-:W-:Y:S01]  /*89f0*/  ULOP3.LUT UR6, UR6, 0x3fff, URZ, 0xc0, !UPT ;  /* 0x00003fff06067892 */ /* 0x000fe2000f8ec03f */
[----:B------:R-:W-:-:S03]  /*8a00*/  FMNMX.FTZ R0, R177, R0, !PT ;  /* 0x00000000b1007209 */ /* 0x000fc60007810000 */
[----:B------:R-:W-:Y:S01]  /*8a10*/  ULOP3.LUT UR6, UR6, 0x2800000, URZ, 0xfc, !UPT ;  /* 0x0280000006067892 */ /* 0x000fe2000f8efc3f */
[----:B------:R-:W-:-:S03]  /*8a20*/  FMNMX.FTZ R0, R180, R0, !PT ;  /* 0x00000000b4007209 */ /* 0x000fc60007810000 */
[----:B------:R-:W-:Y:S01]  /*8a30*/  UIMAD UR10, UR7, 0xa00, UR6 ;  /* 0x00000a00070a78a4 */ /* 0x000fe2000f8e0206 */
[----:B------:R-:W-:Y:S02]  /*8a40*/  FMNMX.FTZ R0, R181, R0, !PT ;  /* 0x00000000b5007209 */ /* 0x000fe40007810000 */
[----:B------:R-:W-:Y:S02]  /*8a50*/  UMOV UR7, 0x40000040 ;  /* 0x4000004000077882 */ /* 0x000fe40000000000 */
[----:B------:R-:W-:Y:S02]  /*8a60*/  FMNMX.FTZ R0, R168, R0, !PT ;  /* 0x00000000a8007209 */ /* 0x000fe40007810000 */
[----:B------:R-:W-:Y:S02]  /*8a70*/  UMOV UR6, UR10 ;  /* 0x0000000a00067c82 */ /* 0x000fe40008000000 */
[----:B------:R-:W-:Y:S01]  /*8a80*/  HGMMA.64x256x16.F32 R24, R208, gdesc[UR4].tnspB, R24, gsb0 ;  /* 0x43e00004d0187df0 */ /* 0x000fe20008000818 */
[----:B------:R-:W-:Y:S01]  /*8a90*/  UIADD3 UR6, UR10, 0x80, URZ ;  /* 0x000000800a067890 */ /* 0x000fe2000fffe03f */
[----:B------:R-:W-:Y:S01]  /*8aa0*/  FMNMX.FTZ R0, R169, R0, !PT ;  /* 0x00000000a9007209 */ /* 0x000fe20007810000 */
[----:B------:R-:W-:-:S03]  /*8ab0*/  UMOV UR7, 0x40000040 ;  /* 0x4000004000077882 */ /* 0x000fc60000000000 */
        /* <DEDUP_REMOVED lines=9> */
[----:B------:R-:W-:-:S05]  /*8b50*/  FMNMX.FTZ R0, R157, R0, !PT ;  /* 0x000000009d007209 */ /* 0x000fca0007810000 */
[----:B------:R-:W0:Y:S02]  /*8b60*/  SHFL.BFLY PT, R2, R0, 0x2, 0x1f ;  /* 0x0c401f0000027f89 */ /* 0x000e2400000e0000 */
[----:B0-----:R-:W-:Y:S02]  /*8b70*/  FMNMX.FTZ R2, R0, R2, !PT ;  /* 0x0000000200027209 */ /* 0x001fe40007810000 */
[----:B------:R-:W-:-:S03]  /*8b80*/  FMNMX.FTZ R0, R186, R20, !PT ;  /* 0x00000014ba007209 */ /* 0x000fc60007810000 */
[----:B------:R-:W0:Y:S01]  /*8b90*/  SHFL.BFLY PT, R4, R2, 0x1, 0x1f ;  /* 0x0c201f0002047f89 */ /* 0x000e2200000e0000 */
[----:B------:R-:W-:-:S04]  /*8ba0*/  FMNMX.FTZ R0, R187, R0, !PT ;  /* 0x00000000bb007209 */ /* 0x000fc80007810000 */
[----:B------:R-:W-:-:S04]  /*8bb0*/  FMNMX.FTZ R0, R190, R0, !PT ;  /* 0x00000000be007209 */ /* 0x000fc80007810000 */
[----:B------:R-:W-:-:S04]  /*8bc0*/  FMNMX.FTZ R3, R191, R0, !PT ;  /* 0x00000000bf037209 */ /* 0x000fc80007810000 */
[----:B------:R-:W-:-:S04]  /*8bd0*/  FMNMX.FTZ R3, R178, R3, !PT ;  /* 0x00000003b2037209 */ /* 0x000fc80007810000 */
[----:B------:R-:W-:-:S04]  /*8be0*/  FMNMX.FTZ R3, R179, R3, !PT ;  /* 0x00000003b3037209 */ /* 0x000fc80007810000 */
[----:B------:R-:W-:Y:S02]  /*8bf0*/  FMNMX.FTZ R3, R182, R3, !PT ;  /* 0x00000003b6037209 */ /* 0x000fe40007810000 */
[----:B0-----:R-:W-:Y:S02]  /*8c00*/  FMNMX.FTZ R4, R2, R4, !PT ;  /* 0x0000000402047209 */ /* 0x001fe40007810000 */
[----:B------:R-:W-:-:S03]  /*8c10*/  FMNMX.FTZ R3, R183, R3, !PT ;  /* 0x00000003b7037209 */ /* 0x000fc60007810000 */
[----:B------:R-:W-:Y:S01]  /*8c20*/  FADD.FTZ R2, -R4, R15 ;  /* 0x0000000f04027221 */ /* 0x000fe20000010100 */
        /* <DEDUP_REMOVED lines=33> */
[----:B------:R-:W-:Y:S01]  /*8e40*/  UMOV UR6, UR11 ;  /* 0x0000000b00067c82 */ /* 0x000fe20008000000 */
[----:B------:R-:W-:Y:S01]  /*8e50*/  R2UR UR7, R18 ;  /* 0x00000000120772ca */ /* 0x000fe200000e0000 */
[----:B------:R-:W-:Y:S01]  /*8e60*/  FMUL.FTZ R0, R4, UR6 ;  /* 0x0000000604007c20 */ /* 0x000fe20008410000 */
[----:B------:R-:W-:-:S03]  /*8e70*/  FMUL.FTZ R2, R2, UR6 ;  /* 0x0000000602027c20 */ /* 0x000fc60008410000 */
[--C-:B------:R-:W-:Y:S01]  /*8e80*/  FFMA.FTZ R206, R180, UR6, -R0.reuse ;  /* 0x00000006b4ce7c23 */ /* 0x100fe20008010800 */
[--C-:B------:R-:W-:Y:S01]  /*8e90*/  FFMA.FTZ R202, R172, UR6, -R0.reuse ;  /* 0x00000006acca7c23 */ /* 0x100fe20008010800 */
[----:B------:R-:W0:Y:S01]  /*8ea0*/  SHFL.BFLY PT, R180, R3, 0x2, 0x1f ;  /* 0x0c401f0003b47f89 */ /* 0x000e2200000e0000 */
[--C-:B------:R-:W-:Y:S01]  /*8eb0*/  FFMA.FTZ R204, R176, UR6, -R0.reuse ;  /* 0x00000006b0cc7c23 */ /* 0x100fe20008010800 */
        /* <DEDUP_REMOVED lines=12> */
[----:B------:R-:W-:Y:S01]  /*8f80*/  FFMA.FTZ R161, R165, UR6, -R0 ;  /* 0x00000006a5a17c23 */ /* 0x000fe20008010800 */
[----:B------:R-:W-:Y:S01]  /*8f90*/  MUFU.EX2 R2, R2 ;  /* 0x0000000200027308 */ /* 0x000fe20000000800 */
[----:B------:R-:W-:Y:S01]  /*8fa0*/  UISETP.GT.AND UP0, UPT, UR61, UR7, UPT ;  /* 0x000000073d00728c */ /* 0x000fe2000bf04270 */
[----:B------:R-:W-:Y:S01]  /*8fb0*/  R2UR UR7, R16 ;  /* 0x00000000100772ca */ /* 0x000fe200000e0000 */
[----:B------:R-:W-:-:S04]  /*8fc0*/  UIADD3 UR61, UR61, -0x1, URZ ;  /* 0xffffffff3d3d7890 */ /* 0x000fc8000fffe03f */
[----:B------:R-:W-:Y:S01]  /*8fd0*/  PLOP3.LUT P2, PT, PT, PT, UP0, 0x80, 0x0 ;  /* 0x000000000000781c */ /* 0x000fe20003f4f008 */
[----:B------:R-:W1:Y:S01]  /*8fe0*/  MUFU.EX2 R208, R208 ;  /* 0x000000d000d07308 */ /* 0x000e620000000800 */
[----:B0-----:R-:W-:-:S05]  /*8ff0*/  FMNMX.FTZ R3, R3, R180, !PT ;  /* 0x000000b403037209 */ /* 0x001fca0007810000 */
[----:B------:R-:W0:Y:S02]  /*9000*/  SHFL.BFLY PT, R172, R3, 0x1, 0x1f ;  /* 0x0c201f0003ac7f89 */ /* 0x000e2400000e0000 */
[----:B------:R-:W2:Y:S08]  /*9010*/  MUFU.EX2 R15, R15 ;  /* 0x0000000f000f7308 */ /* 0x000eb00000000800 */
[----:B------:R-:W-:Y:S01]  /*9020*/  MUFU.EX2 R210, R210 ;  /* 0x000000d200d27308 */ /* 0x000fe20000000800 */
[----:B-1----:R-:W-:-:S07]  /*9030*/  FFMA.FTZ R13, R2, R13, R208 ;  /* 0x0000000d020d7223 */ /* 0x002fce00000100d0 */
[----:B------:R-:W-:Y:S01]  /*9040*/  MUFU.EX2 R184, R184 ;  /* 0x000000b800b87308 */ /* 0x000fe20000000800 */
[C---:B--2---:R-:W-:Y:S01]  /*9050*/  FADD.FTZ R13, R15.reuse, R13 ;  /* 0x0000000d0f0d7221 */ /* 0x044fe20000010000 */
[----:B------:R-:W-:Y:S01]  /*9060*/  F2FP.F16.F32.PACK_AB R208, R15, R208 ;  /* 0x000000d00fd0723e */ /* 0x000fe200000000ff */
[----:B------:R-:W-:Y:S01]  /*9070*/  IMAD.MOV.U32 R15, RZ, RZ, R4 ;  /* 0x000000ffff0f7224 */ /* 0x000fe200078e0004 */
[----:B0-----:R-:W-:-:S04]  /*9080*/  FMNMX.FTZ R3, R3, R172, !PT ;  /* 0x000000ac03037209 */ /* 0x001fc80007810000 */
[----:B------:R-:W-:Y:S08]  /*9090*/  MUFU.EX2 R204, R204 ;  /* 0x000000cc00cc7308 */ /* 0x000ff00000000800 */
        /* <DEDUP_REMOVED lines=10> */
[----:B------:R-:W-:Y:S01]  /*9140*/  MUFU.EX2 R161, R161 ;  /* 0x000000a100a17308 */ /* 0x000fe20000000800 */
[----:B------:R-:W-:-:S02]  /*9150*/  WARPGROUP.DEPBAR.LE gsb0, 0x0 ;  /* 0x00008000000079c5 */ /* 0x000fc40000010000 */
[--C-:B------:R-:W-:Y:S01]  /*9160*/  FFMA.FTZ R192, R152, UR6, -R0.reuse ;  /* 0x0000000698c07c23 */ /* 0x100fe20008010800 */
[----:B------:R-:W-:Y:S01]  /*9170*/  FFMA.FTZ R152, R153, UR6, -R0 ;  /* 0x0000000699987c23 */ /* 0x000fe20008010800 */
[----:B------:R-:W-:Y:S01]  /*9180*/  FADD.FTZ R153, -R3, R20 ;  /* 0x0000001403997221 */ /* 0x000fe20000010100 */
[--C-:B------:R-:W-:Y:S01]  /*9190*/  FFMA.FTZ R194, R156, UR6, -R0.reuse ;  /* 0x000000069cc27c23 */ /* 0x100fe20008010800 */
[----:B------:R-:W-:Y:S01]  /*91a0*/  FFMA.FTZ R0, R157, UR6, -R0 ;  /* 0x000000069d007c23 */ /* 0x000fe20008010800 */
[----:B------:R-:W-:Y:S01]  /*91b0*/  @!P1 SYNCS.ARRIVE.TRANS64.RED.A1T0 RZ, [UR60], RZ ;  /* 0x000000ffffff99a7 */ /* 0x000fe2000810043c */
[----:B------:R-:W-:Y:S01]  /*91c0*/  FMUL.FTZ R153, R153, UR6 ;  /* 0x0000000699997c20 */ /* 0x000fe20008410000 */
[----:B------:R-:W-:Y:S08]  /*91d0*/  MUFU.EX2 R192, R192 ;  /* 0x000000c000c07308 */ /* 0x000ff00000000800 */
[----:B------:R-:W-:Y:S08]  /*91e0*/  MUFU.EX2 R20, R0 ;  /* 0x0000000000147308 */ /* 0x000ff00000000800 */
[----:B------:R0:W-:Y:S08]  /*91f0*/  MUFU.EX2 R0, R153 ;  /* 0x0000009900007308 */ /* 0x0001f00000000800 */
[----:B------:R-:W-:Y:S01]  /*9200*/  MUFU.EX2 R152, R152 ;  /* 0x0000009800987308 */ /* 0x000fe20000000800 */
[----:B0-----:R-:W-:-:S04]  /*9210*/  FMUL.FTZ R153, R3, UR6 ;  /* 0x0000000603997c20 */ /* 0x001fc80008410000 */
[--C-:B------:R-:W-:Y:S01]  /*9220*/  FFMA.FTZ R209, R186, UR6, -R153.reuse ;  /* 0x00000006bad17c23 */ /* 0x100fe20008010899 */
[--C-:B------:R-:W-:Y:S01]  /*9230*/  FFMA.FTZ R156, R187, UR6, -R153.reuse ;  /* 0x00000006bb9c7c23 */ /* 0x100fe20008010899 */
[--C-:B------:R-:W-:Y:S01]  /*9240*/  FFMA.FTZ R211, R190, UR6, -R153.reuse ;  /* 0x00000006bed37c23 */ /* 0x100fe20008010899 */
[--C-:B------:R-:W-:Y:S01]  /*9250*/  FFMA.FTZ R164, R191, UR6, -R153.reuse ;  /* 0x00000006bfa47c23 */ /* 0x100fe20008010899 */
[--C-:B------:R-:W-:Y:S01]  /*9260*/  FFMA.FTZ R205, R178, UR6, -R153.reuse ;  /* 0x00000006b2cd7c23 */ /* 0x100fe20008010899 */
[--C-:B------:R-:W-:Y:S01]  /*9270*/  FFMA.FTZ R157, R179, UR6, -R153.reuse ;  /* 0x00000006b39d7c23 */ /* 0x100fe20008010899 */
[----:B------:R-:W0:Y:S01]  /*9280*/  MUFU.EX2 R209, R209 ;  /* 0x000000d100d17308 */ /* 0x000e220000000800 */
[--C-:B------:R-:W-:Y:S01]  /*9290*/  FFMA.FTZ R207, R182, UR6, -R153.reuse ;  /* 0x00000006b6cf7c23 */ /* 0x100fe20008010899 */
[--C-:B------:R-:W-:Y:S01]  /*92a0*/  FFMA.FTZ R197, R162, UR6, -R153.reuse ;  /* 0x00000006a2c57c23 */ /* 0x100fe20008010899 */
[--C-:B------:R-:W-:Y:S01]  /*92b0*/  FFMA.FTZ R165, R183, UR6, -R153.reuse ;  /* 0x00000006b7a57c23 */ /* 0x100fe20008010899 */
[--C-:B------:R-:W-:Y:S01]  /*92c0*/  FFMA.FTZ R201, R170, UR6, -R153.reuse ;  /* 0x00000006aac97c23 */ /* 0x100fe20008010899 */
[--C-:B------:R-:W-:Y:S01]  /*92d0*/  FFMA.FTZ R171, R171, UR6, -R153.reuse ;  /* 0x00000006abab7c23 */ /* 0x100fe20008010899 */
[--C-:B------:R-:W-:Y:S01]  /*92e0*/  FFMA.FTZ R203, R174, UR6, -R153.reuse ;  /* 0x00000006aecb7c23 */ /* 0x100fe20008010899 */
[--C-:B------:R-:W-:Y:S01]  /*92f0*/  FFMA.FTZ R175, R175, UR6, -R153.reuse ;  /* 0x00000006afaf7c23 */ /* 0x100fe20008010899 */
[----:B------:R-:W1:Y:S01]  /*9300*/  MUFU.EX2 R156, R156 ;  /* 0x0000009c009c7308 */ /* 0x000e620000000800 */
[--C-:B------:R-:W-:Y:S01]  /*9310*/  FFMA.FTZ R163, R163, UR6, -R153.reuse ;  /* 0x00000006a3a37c23 */ /* 0x100fe20008010899 */
[--C-:B------:R-:W-:Y:S01]  /*9320*/  FFMA.FTZ R199, R166, UR6, -R153.reuse ;  /* 0x00000006a6c77c23 */ /* 0x100fe20008010899 */
[--C-:B------:R-:W-:Y:S01]  /*9330*/  FFMA.FTZ R167, R167, UR6, -R153.reuse ;  /* 0x00000006a7a77c23 */ /* 0x100fe20008010899 */
[--C-:B------:R-:W-:Y:S01]  /*9340*/  FFMA.FTZ R162, R154, UR6, -R153.reuse ;  /* 0x000000069aa27c23 */ /* 0x100fe20008010899 */
[--C-:B------:R-:W-:Y:S01]  /*9350*/  FFMA.FTZ R155, R155, UR6, -R153.reuse ;  /* 0x000000069b9b7c23 */ /* 0x100fe20008010899 */
[--C-:B------:R-:W-:Y:S01]  /*9360*/  FFMA.FTZ R158, R158, UR6, -R153.reuse ;  /* 0x000000069e9e7c23 */ /* 0x100fe20008010899 */
[----:B------:R-:W-:Y:S01]  /*9370*/  FFMA.FTZ R153, R159, UR6, -R153 ;  /* 0x000000069f997c23 */ /* 0x000fe20008010899 */
[----:B------:R-:W2:Y:S01]  /*9380*/  MUFU.EX2 R211, R211 ;  /* 0x000000d300d37308 */ /* 0x000ea20000000800 */
[----:B0-----:R-:W-:Y:S01]  /*9390*/  FFMA.FTZ R12, R0, R12, R209 ;  /* 0x0000000c000c7223 */ /* 0x001fe200000100d1 */
[----:B------:R-:W-:Y:S01]  /*93a0*/  FADD.FTZ R159, R210, R13 ;  /* 0x0000000dd29f7221 */ /* 0x000fe20000010000 */
[----:B------:R-:W-:-:S02]  /*93b0*/  @!P1 PRMT R170, RZ, 0x654, R21 ;  /* 0x00000654ffaa9816 */ /* 0x000fc40000000015 */
[C---:B------:R-:W-:Y:S01]  /*93c0*/  F2FP.F16.F32.PACK_AB R210, R184.reuse, R210 ;  /* 0x000000d2b8d2723e */ /* 0x040fe200000000ff */
[----:B------:R-:W-:Y:S01]  /*93d0*/  FADD.FTZ R159, R184, R159 ;  /* 0x0000009fb89f7221 */ /* 0x000fe20000010000 */
[----:B------:R0:W-:Y:S01]  /*93e0*/  @!P1 SYNCS.ARRIVE.TRANS64.RED.A1T0 RZ, [R170+URZ], RZ ;  /* 0x000000ffaaff99a7 */ /* 0x0001e2000810043f */
[----:B------:R-:W3:Y:S01]  /*93f0*/  MUFU.EX2 R164, R164 ;  /* 0x000000a400a47308 */ /* 0x000ee20000000800 */
[----:B-1----:R-:W-:Y:S01]  /*9400*/  FADD.FTZ R12, R156, R12 ;  /* 0x0000000c9c0c7221 */ /* 0x002fe20000010000 */
[----:B------:R-:W-:Y:S01]  /*9410*/  FADD.FTZ R159, R204, R159 ;  /* 0x0000009fcc9f7221 */ /* 0x000fe20000010000 */
[----:B------:R-:W-:Y:S02]  /*9420*/  F2FP.F16.F32.PACK_AB R209, R156, R209 ;  /* 0x000000d19cd1723e */ /* 0x000fe400000000ff */
[C---:B------:R-:W-:Y:S01]  /*9430*/  F2FP.F16.F32.PACK_AB R204, R176.reuse, R204 ;  /* 0x000000ccb0cc723e */ /* 0x040fe200000000ff */
[----:B------:R-:W-:Y:S02]  /*9440*/  FADD.FTZ R159, R176, R159 ;  /* 0x0000009fb09f7221 */ /* 0x000fe40000010000 */
[----:B------:R-:W1:Y:S01]  /*9450*/  MUFU.EX2 R205, R205 ;  /* 0x000000cd00cd7308 */ /* 0x000e620000000800 */
[----:B--2---:R-:W-:Y:S01]  /*9460*/  FADD.FTZ R13, R211, R12 ;  /* 0x0000000cd30d7221 */ /* 0x004fe20000010000 */
[----:B------:R-:W-:Y:S01]  /*9470*/  FADD.FTZ R159, R206, R159 ;  /* 0x0000009fce9f7221 */ /* 0x000fe20000010000 */
[----:B------:R-:W-:-:S03]  /*9480*/  F2FP.F16.F32.PACK_AB R206, R177, R206 ;  /* 0x000000ceb1ce723e */ /* 0x000fc600000000ff */
[----:B------:R-:W-:Y:S02]  /*9490*/  FADD.FTZ R159, R177, R159 ;  /* 0x0000009fb19f7221 */ /* 0x000fe40000010000 */
[----:B------:R-:W2:Y:S01]  /*94a0*/  MUFU.EX2 R157, R157 ;  /* 0x0000009d009d7308 */ /* 0x000ea20000000800 */
[----:B---3--:R-:W-:Y:S01]  /*94b0*/  FADD.FTZ R13, R164, R13 ;  /* 0x0000000da40d7221 */ /* 0x008fe20000010000 */
[----:B------:R-:W-:Y:S01]  /*94c0*/  FADD.FTZ R159, R200, R159 ;  /* 0x0000009fc89f7221 */ /* 0x000fe20000010000 */
[----:B------:R-:W-:Y:S02]  /*94d0*/  F2FP.F16.F32.PACK_AB R211, R164, R211 ;  /* 0x000000d3a4d3723e */ /* 0x000fe400000000ff */
[C---:B------:R-:W-:Y:S01]  /*94e0*/  F2FP.F16.F32.PACK_AB R200, R168.reuse, R200 ;  /* 0x000000c8a8c8723e */ /* 0x040fe200000000ff */
[----:B------:R-:W-:Y:S02]  /*94f0*/  FADD.FTZ R159, R168, R159 ;  /* 0x0000009fa89f7221 */ /* 0x000fe40000010000 */
[----:B------:R-:W3:Y:S01]  /*9500*/  MUFU.EX2 R207, R207 ;  /* 0x000000cf00cf7308 */ /* 0x000ee20000000800 */
[----:B-1----:R-:W-:Y:S01]  /*9510*/  FADD.FTZ R13, R205, R13 ;  /* 0x0000000dcd0d7221 */ /* 0x002fe20000010000 */
[----:B------:R-:W-:Y:S01]  /*9520*/  FADD.FTZ R159, R202, R159 ;  /* 0x0000009fca9f7221 */ /* 0x000fe20000010000 */
[----:B------:R-:W-:-:S03]  /*9530*/  F2FP.F16.F32.PACK_AB R202, R169, R202 ;  /* 0x000000caa9ca723e */ /* 0x000fc600000000ff */
[----:B------:R-:W-:Y:S02]  /*9540*/  FADD.FTZ R159, R169, R159 ;  /* 0x0000009fa99f7221 */ /* 0x000fe40000010000 */
[----:B------:R-:W1:Y:S01]  /*9550*/  MUFU.EX2 R165, R165 ;  /* 0x000000a500a57308 */ /* 0x000e620000000800 */
[C---:B--2---:R-:W-:Y:S01]  /*9560*/  FADD.FTZ R13, R157.reuse, R13 ;  /* 0x0000000d9d0d7221 */ /* 0x044fe20000010000 */
[----:B------:R-:W-:Y:S01]  /*9570*/  FADD.FTZ R159, R196, R159 ;  /* 0x0000009fc49f7221 */ /* 0x000fe20000010000 */
[----:B------:R-:W-:Y:S02]  /*9580*/  F2FP.F16.F32.PACK_AB R205, R157, R205 ;  /* 0x000000cd9dcd723e */ /* 0x000fe400000000ff */
[C---:B------:R-:W-:Y:S01]  /*9590*/  F2FP.F16.F32.PACK_AB R196, R160.reuse, R196 ;  /* 0x000000c4a0c4723e */ /* 0x040fe200000000ff */
[----:B------:R-:W-:Y:S02]  /*95a0*/  FADD.FTZ R159, R160, R159 ;  /* 0x0000009fa09f7221 */ /* 0x000fe40000010000 */
[----:B------:R-:W2:Y:S01]  /*95b0*/  MUFU.EX2 R201, R201 ;  /* 0x000000c900c97308 */ /* 0x000ea20000000800 */
[----:B---3--:R-:W-:Y:S01]  /*95c0*/  FADD.FTZ R13, R207, R13 ;  /* 0x0000000dcf0d7221 */ /* 0x008fe20000010000 */
[----:B------:R-:W-:Y:S01]  /*95d0*/  FADD.FTZ R159, R198, R159 ;  /* 0x0000009fc69f7221 */ /* 0x000fe20000010000 */
[----:B------:R-:W-:-:S03]  /*95e0*/  F2FP.F16.F32.PACK_AB R198, R161, R198 ;  /* 0x000000c6a1c6723e */ /* 0x000fc600000000ff */
[----:B------:R-:W-:Y:S02]  /*95f0*/  FADD.FTZ R159, R161, R159 ;  /* 0x0000009fa19f7221 */ /* 0x000fe40000010000 */
[----:B------:R-:W3:Y:S01]  /*9600*/  MUFU.EX2 R21, R171 ;  /* 0x000000ab00157308 */ /* 0x000ee20000000800 */
[C---:B-1----:R-:W-:Y:S01]  /*9610*/  FADD.FTZ R13, R165.reuse, R13 ;  /* 0x0000000da50d7221 */ /* 0x042fe20000010000 */
[----:B------:R-:W-:Y:S01]  /*9620*/  FADD.FTZ R159, R192, R159 ;  /* 0x0000009fc09f7221 */ /* 0x000fe20000010000 */
[----:B------:R-:W-:Y:S02]  /*9630*/  F2FP.F16.F32.PACK_AB R207, R165, R207 ;  /* 0x000000cfa5cf723e */ /* 0x000fe400000000ff */
[C---:B------:R-:W-:Y:S01]  /*9640*/  F2FP.F16.F32.PACK_AB R192, R152.reuse, R192 ;  /* 0x000000c098c0723e */ /* 0x040fe200000000ff */
[----:B------:R-:W-:Y:S02]  /*9650*/  FADD.FTZ R159, R152, R159 ;  /* 0x0000009f989f7221 */ /* 0x000fe40000010000 */
[----:B------:R-:W1:Y:S01]  /*9660*/  MUFU.EX2 R203, R203 ;  /* 0x000000cb00cb7308 */ /* 0x000e620000000800 */
[----:B--2---:R-:W-:-:S07]  /*9670*/  FADD.FTZ R13, R201, R13 ;  /* 0x0000000dc90d7221 */ /* 0x004fce0000010000 */
[----:B------:R-:W2:Y:S01]  /*9680*/  MUFU.EX2 R154, R175 ;  /* 0x000000af009a7308 */ /* 0x000ea20000000800 */
[C---:B---3--:R-:W-:Y:S01]  /*9690*/  FADD.FTZ R13, R21.reuse, R13 ;  /* 0x0000000d150d7221 */ /* 0x048fe20000010000 */
[----:B------:R-:W-:Y:S01]  /*96a0*/  F2FP.F16.F32.PACK_AB R201, R21, R201 ;  /* 0x000000c915c9723e */ /* 0x000fe200000000ff */
[----:B------:R-:W-:-:S05]  /*96b0*/  IMAD.MOV.U32 R21, RZ, RZ, R17 ;  /* 0x000000ffff157224 */ /* 0x000fca00078e0011 */
[----:B------:R-:W3:Y:S01]  /*96c0*/  MUFU.EX2 R197, R197 ;  /* 0x000000c500c57308 */ /* 0x000ee20000000800 */
[----:B-1----:R-:W-:-:S07]  /*96d0*/  FADD.FTZ R13, R203, R13 ;  /* 0x0000000dcb0d7221 */ /* 0x002fce0000010000 */
[----:B------:R-:W1:Y:S01]  /*96e0*/  MUFU.EX2 R12, R163 ;  /* 0x000000a3000c7308 */ /* 0x000e620000000800 */
[C---:B--2---:R-:W-:Y:S01]  /*96f0*/  FADD.FTZ R13, R154.reuse, R13 ;  /* 0x0000000d9a0d7221 */ /* 0x044fe20000010000 */
[----:B------:R-:W-:-:S06]  /*9700*/  F2FP.F16.F32.PACK_AB R203, R154, R203 ;  /* 0x000000cb9acb723e */ /* 0x000fcc00000000ff */
[----:B------:R-:W2:Y:S01]  /*9710*/  MUFU.EX2 R199, R199 ;  /* 0x000000c700c77308 */ /* 0x000ea20000000800 */
[----:B---3--:R-:W-:-:S07]  /*9720*/  FADD.FTZ R13, R197, R13 ;  /* 0x0000000dc50d7221 */ /* 0x008fce0000010000 */
[----:B------:R-:W3:Y:S01]  /*9730*/  MUFU.EX2 R167, R167 ;  /* 0x000000a700a77308 */ /* 0x000ee20000000800 */
[C---:B-1----:R-:W-:Y:S01]  /*9740*/  FADD.FTZ R13, R12.reuse, R13 ;  /* 0x0000000d0c0d7221 */ /* 0x042fe20000010000 */
[----:B------:R-:W-:-:S06]  /*9750*/  F2FP.F16.F32.PACK_AB R197, R12, R197 ;  /* 0x000000c50cc5723e */ /* 0x000fcc00000000ff */
[----:B------:R-:W1:Y:S01]  /*9760*/  MUFU.EX2 R162, R162 ;  /* 0x000000a200a27308 */ /* 0x000e620000000800 */
[----:B--2---:R-:W-:-:S07]  /*9770*/  FADD.FTZ R13, R199, R13 ;  /* 0x0000000dc70d7221 */ /* 0x004fce0000010000 */
[----:B------:R-:W2:Y:S01]  /*9780*/  MUFU.EX2 R155, R155 ;  /* 0x0000009b009b7308 */ /* 0x000ea20000000800 */
[C---:B---3--:R-:W-:Y:S01]  /*9790*/  FADD.FTZ R13, R167.reuse, R13 ;  /* 0x0000000da70d7221 */ /* 0x048fe20000010000 */
[----:B------:R-:W-:-:S06]  /*97a0*/  F2FP.F16.F32.PACK_AB R199, R167, R199 ;  /* 0x000000c7a7c7723e */ /* 0x000fcc00000000ff */
[----:B------:R-:W3:Y:S01]  /*97b0*/  MUFU.EX2 R194, R194 ;  /* 0x000000c200c27308 */ /* 0x000ee20000000800 */
[----:B-1----:R-:W-:-:S07]  /*97c0*/  FADD.FTZ R13, R162, R13 ;  /* 0x0000000da20d7221 */ /* 0x002fce0000010000 */
[----:B------:R-:W1:Y:S01]  /*97d0*/  MUFU.EX2 R158, R158 ;  /* 0x0000009e009e7308 */ /* 0x000e620000000800 */
[C---:B--2---:R-:W-:Y:S01]  /*97e0*/  FADD.FTZ R13, R155.reuse, R13 ;  /* 0x0000000d9b0d7221 */ /* 0x044fe20000010000 */
[----:B------:R-:W-:-:S06]  /*97f0*/  F2FP.F16.F32.PACK_AB R193, R155, R162 ;  /* 0x000000a29bc1723e */ /* 0x000fcc00000000ff */
[----:B------:R-:W2:Y:S01]  /*9800*/  MUFU.EX2 R153, R153 ;  /* 0x0000009900997308 */ /* 0x000ea20000000800 */
[----:B---3--:R-:W-:Y:S01]  /*9810*/  FADD.FTZ R159, R194, R159 ;  /* 0x0000009fc29f7221 */ /* 0x008fe20000010000 */
[----:B------:R-:W-:Y:S01]  /*9820*/  F2FP.F16.F32.PACK_AB R194, R20, R194 ;  /* 0x000000c214c2723e */ /* 0x000fe200000000ff */
[----:B-1----:R-:W-:Y:S02]  /*9830*/  FADD.FTZ R12, R158, R13 ;  /* 0x0000000d9e0c7221 */ /* 0x002fe40000010000 */
[----:B------:R-:W-:Y:S01]  /*9840*/  FADD.FTZ R13, R20, R159 ;  /* 0x0000009f140d7221 */ /* 0x000fe20000010000 */
[----:B------:R-:W-:Y:S02]  /*9850*/  IMAD.MOV.U32 R20, RZ, RZ, R3 ;  /* 0x000000ffff147224 */ /* 0x000fe400078e0003 */
[C---:B--2---:R-:W-:Y:S01]  /*9860*/  FADD.FTZ R12, R153.reuse, R12 ;  /* 0x0000000c990c7221 */ /* 0x044fe20000010000 */
[----:B------:R-:W-:Y:S01]  /*9870*/  F2FP.F16.F32.PACK_AB R195, R153, R158 ;  /* 0x0000009e99c3723e */ /* 0x000fe200000000ff */
[----:B0-----:R-:W-:Y:S06]  /*9880*/  @P2 BRA `(.L_x_203) ;  /* 0xffffffc4007c2947 */ /* 0x001fec000383ffff */
.L_x_194:
        /* <DEDUP_REMOVED lines=131> */
.L_x_204:
[----:B------:R-:W-:Y:S01]  /*a0c0*/  IMAD R0, R16, 0x8, R5 ;  /* 0x0000000810007824 */ /* 0x000fe200078e0205 */
[----:B------:R-:W-:-:S04]  /*a0d0*/  SHF.L.U32 R7, R17, 0x1f, RZ ;  /* 0x0000001f11077819 */ /* 0x000fc800000006ff */
[----:B------:R0:W1:Y:S01]  /*a0e0*/  SYNCS.PHASECHK.TRANS64.TRYWAIT P2, [R0+URZ+0x38850], R7 ;  /* 0x03885007000075a7 */ /* 0x000062000804017f */
[----:B------:R-:W-:Y:S05]  /*a0f0*/  @!P0 BRA `(.L_x_205) ;  /* 0x0000000000048947 */ /* 0x000fea0003800000 */
[----:B------:R-:W-:Y:S01]  /*a100*/  BPT.TRAP 0x1 ;  /* 0x000000040000795c */ /* 0x000fe20000300000 */
.L_x_205:
[----:B-1----:R-:W-:Y:S05]  /*a110*/  @P2 BRA `(.L_x_206) ;  /* 0x0000000000082947 */ /* 0x002fea0003800000 */
[----:B------:R-:W1:Y:S02]  /*a120*/  SYNCS.PHASECHK.TRANS64.TRYWAIT P0, [R0+URZ+0x38850], R7 ;  /* 0x03885007000075a7 */ /* 0x000e64000800017f */
[----:B-1----:R-:W-:Y:S05]  /*a130*/  @!P0 BRA `(.L_x_207) ;  /* 0x000000cc00c08947 */ /* 0x002fea0003800000 */
.L_x_206:
[----:B------:R-:W-:Y:S05]  /*a140*/  WARPSYNC.ALL ;  /* 0x0000000000007948 */ /* 0x000fea0003800000 */
[----:B------:R-:W-:Y:S01]  /*a150*/  VIADD R5, R5, 0x400 ;  /* 0x0000040005057836 */ /* 0x000fe20000000000 */
[----:B------:R-:W2:Y:S01]  /*a160*/  LDL.LU R15, [R1+0x18] ;  /* 0x00001800010f7983 */ /* 0x000ea20000300800 */
[----:B01----:R-:W-:Y:S01]  /*a170*/  IMAD.MOV.U32 R7, RZ, RZ, 0x40000040 ;  /* 0x40000040ff077424 */ /* 0x003fe200078e00ff */
[----:B------:R-:W-:Y:S01]  /*a180*/  WARPGROUP.ARRIVE ;  /* 0x00000000000079c5 */ /* 0x000fe20000000000 */
[----:B------:R-:W-:Y:S01]  /*a190*/  IMAD.MOV.U32 R9, RZ, RZ, 0x40000040 ;  /* 0x40000040ff097424 */ /* 0x000fe200078e00ff */
[----:B------:R-:W-:Y:S01]  /*a1a0*/  SHF.R.U32.HI R5, RZ, 0x4, R5 ;  /* 0x00000004ff057819 */ /* 0x000fe20000011605 */
[----:B------:R-:W0:Y:S01]  /*a1b0*/  SHFL.BFLY PT, R2, R13, 0x2, 0x1f ;  /* 0x0c401f000d027f89 */ /* 0x000e2200000e0000 */
[----:B------:R-:W-:Y:S01]  /*a1c0*/  R2UR UR11, R7 ;  /* 0x00000000070b72ca */ /* 0x000fe200000e0000 */
[----:B------:R-:W-:Y:S01]  /*a1d0*/  IMAD.MOV.U32 R7, RZ, RZ, 0x40000040 ;  /* 0x40000040ff077424 */ /* 0x000fe200078e00ff */
[----:B------:R-:W-:Y:S01]  /*a1e0*/  LOP3.LUT R5, R5, 0x3fff, RZ, 0xc0, !PT ;  /* 0x00003fff05057812 */ /* 0x000fe200078ec0ff */
[----:B------:R-:W-:-:S02]  /*a1f0*/  @!P1 VIADD R11, R0, 0x38860 ;  /* 0x00038860000b9836 */ /* 0x000fc40000000000 */
[----:B------:R-:W-:Y:S01]  /*a200*/  IMAD.MOV.U32 R0, RZ, RZ, -0x800000 ;  /* 0xff800000ff007424 */ /* 0x000fe200078e00ff */
[----:B------:R-:W-:Y:S02]  /*a210*/  LOP3.LUT R5, R5, 0x2800000, RZ, 0xfc, !PT ;  /* 0x0280000005057812 */ /* 0x000fe400078efcff */
[----:B------:R-:W-:-:S03]  /*a220*/  @!P1 PRMT R11, RZ, 0x654, R11 ;  /* 0x00000654ff0b9816 */ /* 0x000fc6000000000b */
[C---:B------:R-:W-:Y:S02]  /*a230*/  IMAD R6, R16.reuse, 0xa00, R5 ;  /* 0x00000a0010067824 */ /* 0x040fe400078e0205 */
[----:B------:R-:W1:Y:S01]  /*a240*/  SHFL.BFLY PT, R5, R12, 0x2, 0x1f ;  /* 0x0c401f000c057f89 */ /* 0x000e6200000e0000 */
[----:B------:R-:W-:Y:S02]  /*a250*/  VIADD R16, R16, 0x1 ;  /* 0x0000000110107836 */ /* 0x000fe40000000000 */
[C---:B------:R-:W-:Y:S01]  /*a260*/  R2UR UR10, R6.reuse ;  /* 0x00000000060a72ca */ /* 0x040fe200000e0000 */
[----:B------:R-:W-:Y:S02]  /*a270*/  VIADD R8, R6, 0x80 ;  /* 0x0000008006087836 */ /* 0x000fe40000000000 */
[----:B------:R-:W-:Y:S01]  /*a280*/  ISETP.NE.AND P2, PT, R16, 0x2, PT ;  /* 0x000000021000780c */ /* 0x000fe20003f45270 */
[----:B0-----:R-:W-:Y:S01]  /*a290*/  FADD.FTZ R2, R2, R13 ;  /* 0x0000000d02027221 */ /* 0x001fe20000010000 */
[----:B------:R-:W-:-:S02]  /*a2a0*/  IMAD.U32 R13, RZ, RZ, UR6 ;  /* 0x00000006ff0d7e24 */ /* 0x000fc4000f8e00ff */
[----:B------:R-:W-:-:S06]  /*a2b0*/  SEL R16, R16, RZ, P2 ;  /* 0x000000ff10107207 */ /* 0x000fcc0001000000 */
[----:B------:R-:W-:Y:S01]  /*a2c0*/  HGMMA.64x256x16.F32 R24, R208, gdesc[UR8].tnspB, R24, gsb0 ;  /* 0x43e00008d0187df0 */ /* 0x000fe20008000818 */
[----:B------:R-:W-:Y:S01]  /*a2d0*/  R2UR UR10, R8 ;  /* 0x00000000080a72ca */ /* 0x000fe200000e0000 */
[----:B------:R-:W-:Y:S01]  /*a2e0*/  VIADD R8, R6, 0x100 ;  /* 0x0000010006087836 */ /* 0x000fe20000000000 */
[----:B------:R-:W-:Y:S01]  /*a2f0*/  R2UR UR11, R9 ;  /* 0x00000000090b72ca */ /* 0x000fe200000e0000 */
[----:B------:R-:W-:Y:S02]  /*a300*/  IMAD.MOV.U32 R9, RZ, RZ, 0x40000040 ;  /* 0x40000040ff097424 */ /* 0x000fe400078e00ff */
[----:B--2---:R-:W-:Y:S01]  /*a310*/  VIADD R15, R15, 0x1 ;  /* 0x000000010f0f7836 */ /* 0x004fe20000000000 */
[----:B------:R-:W-:Y:S02]  /*a320*/  WARPGROUP.DEPBAR.LE gsb0, 0x0 ;  /* 0x00008000000079c5 */ /* 0x000fe40000010000 */
[----:B------:R-:W-:Y:S02]  /*a330*/  WARPGROUP.ARRIVE ;  /* 0x00000000000079c5 */ /* 0x000fe40000000000 */
[----:B------:R-:W-:-:S15]  /*a340*/  STL [R1+0x18], R15 ;  /* 0x0000180f01007387 */ /* 0x000fde0000100800 */
[----:B------:R-:W-:-:S02]  /*a350*/  NOP ;  /* 0x0000000000007918 */ /* 0x000fc40000000000 */
[----:B------:R-:W-:Y:S01]  /*a360*/  HGMMA.64x256x16.F32 R24, R204, gdesc[UR8].tnspB, R24, gsb0 ;  /* 0x43e00008cc187df0 */ /* 0x000fe20008000818 */
[----:B------:R-:W-:Y:S01]  /*a370*/  R2UR UR10, R8 ;  /* 0x00000000080a72ca */ /* 0x000fe200000e0000 */
[C---:B------:R-:W-:Y:S01]  /*a380*/  VIADD R8, R6.reuse, 0x180 ;  /* 0x0000018006087836 */ /* 0x040fe20000000000 */
[----:B------:R-:W-:Y:S01]  /*a390*/  R2UR UR11, R9 ;  /* 0x00000000090b72ca */ /* 0x000fe200000e0000 */
[----:B------:R-:W-:Y:S02]  /*a3a0*/  IMAD.MOV.U32 R9, RZ, RZ, 0x40000040 ;  /* 0x40000040ff097424 */ /* 0x000fe400078e00ff */
[----:B------:R-:W-:Y:S01]  /*a3b0*/  VIADD R6, R6, 0x200 ;  /* 0x0000020006067836 */ /* 0x000fe20000000000 */
[----:B------:R-:W-:Y:S02]  /*a3c0*/  WARPGROUP.DEPBAR.LE gsb0, 0x0 ;  /* 0x00008000000079c5 */ /* 0x000fe40000010000 */
[----:B------:R-:W-:-:S15]  /*a3d0*/  WARPGROUP.ARRIVE ;  /* 0x00000000000079c5 */ /* 0x000fde0000000000 */
[----:B------:R-:W-:-:S04]  /*a3e0*/  NOP ;  /* 0x0000000000007918 */ /* 0x000fc80000000000 */
[----:B------:R-:W-:Y:S01]  /*a3f0*/  HGMMA.64x256x16.F32 R24, R200, gdesc[UR8].tnspB, R24, gsb0 ;  /* 0x43e00008c8187df0 */ /* 0x000fe20008000818 */
[----:B------:R-:W-:Y:S02]  /*a400*/  R2UR UR10, R8 ;  /* 0x00000000080a72ca */ /* 0x000fe400000e0000 */
[----:B------:R-:W-:Y:S01]  /*a410*/  R2UR UR11, R9 ;  /* 0x00000000090b72ca */ /* 0x000fe200000e0000 */
[----:B------:R-:W-:Y:S02]  /*a420*/  WARPGROUP.DEPBAR.LE gsb0, 0x0 ;  /* 0x00008000000079c5 */ /* 0x000fe40000010000 */
[----:B------:R-:W-:-:S15]  /*a430*/  WARPGROUP.ARRIVE ;  /* 0x00000000000079c5 */ /* 0x000fde0000000000 */
[----:B------:R-:W-:-:S07]  /*a440*/  NOP ;  /* 0x0000000000007918 */ /* 0x000fce0000000000 */
[----:B------:R-:W-:Y:S01]  /*a450*/  HGMMA.64x256x16.F32 R24, R196, gdesc[UR8].tnspB, R24, gsb0 ;  /* 0x43e00008c4187df0 */ /* 0x000fe20008000818 */
[----:B------:R-:W-:Y:S02]  /*a460*/  R2UR UR10, R6 ;  /* 0x00000000060a72ca */ /* 0x000fe400000e0000 */
[----:B------:R-:W-:Y:S01]  /*a470*/  R2UR UR11, R7 ;  /* 0x00000000070b72ca */ /* 0x000fe200000e0000 */
[----:B-1----:R-:W-:Y:S02]  /*a480*/  FADD.FTZ R7, R5, R12 ;  /* 0x0000000c05077221 */ /* 0x002fe40000010000 */
[----:B------:R-:W0:Y:S04]  /*a490*/  SHFL.BFLY PT, R5, R2, 0x1, 0x1f ;  /* 0x0c201f0002057f89 */ /* 0x000e2800000e0000 */
[----:B------:R-:W1:Y:S01]  /*a4a0*/  SHFL.BFLY PT, R6, R7, 0x1, 0x1f ;  /* 0x0c201f0007067f89 */ /* 0x000e6200000e0000 */
[----:B0-----:R-:W-:Y:S01]  /*a4b0*/  FADD.FTZ R10, R2, R5 ;  /* 0x00000005020a7221 */ /* 0x001fe20000010000 */
[----:B------:R-:W-:Y:S01]  /*a4c0*/  IMAD.MOV.U32 R5, RZ, RZ, RZ ;  /* 0x000000ffff057224 */ /* 0x000fe200078e00ff */
[----:B------:R-:W-:Y:S01]  /*a4d0*/  SEL R2, RZ, 0x1, P2 ;  /* 0x00000001ff027807 */ /* 0x000fe20001000000 */
[----:B-1----:R-:W-:-:S02]  /*a4e0*/  FADD.FTZ R14, R7, R6 ;  /* 0x00000006070e7221 */ /* 0x002fc40000010000 */
[----:B------:R-:W-:Y:S01]  /*a4f0*/  FSETP.NE.FTZ.AND P0, PT, R10, RZ, PT ;  /* 0x000000ff0a00720b */ /* 0x000fe20003f15000 */
[----:B------:R-:W-:Y:S01]  /*a500*/  IMAD.MOV.U32 R6, RZ, RZ, RZ ;  /* 0x000000ffff067224 */ /* 0x000fe200078e00ff */
[----:B------:R-:W-:Y:S01]  /*a510*/  LOP3.LUT R17, R17, R2, RZ, 0x3c, !PT ;  /* 0x0000000211117212 */ /* 0x000fe200078e3cff */
[----:B------:R-:W-:Y:S01]  /*a520*/  IMAD.U32 R7, RZ, RZ, UR6 ;  /* 0x00000006ff077e24 */ /* 0x000fe2000f8e00ff */
[----:B------:R-:W-:Y:S01]  /*a530*/  FSETP.NE.FTZ.AND P3, PT, R14, RZ, PT ;  /* 0x000000ff0e00720b */ /* 0x000fe20003f75000 */
[----:B------:R-:W-:-:S08]  /*a540*/  IMAD.MOV.U32 R2, RZ, RZ, -0x800000 ;  /* 0xff800000ff027424 */ /* 0x000fd000078e00ff */
[----:B------:R-:W0:Y:S01]  /*a550*/  @P0 MUFU.LG2 R8, R10 ;  /* 0x0000000a00080308 */ /* 0x000e220000000c00 */
[----:B------:R-:W-:-:S03]  /*a560*/  @P0 FMUL.FTZ R7, R7, 0.69314718246459960938 ;  /* 0x3f31721807070820 */ /* 0x000fc60000410000 */
[----:B------:R-:W-:-:S04]  /*a570*/  @P3 FMUL.FTZ R13, R13, 0.69314718246459960938 ;  /* 0x3f3172180d0d3820 */ /* 0x000fc80000410000 */
[----:B------:R-:W1:Y:S08]  /*a580*/  @P3 MUFU.LG2 R9, R14 ;  /* 0x0000000e00093308 */ /* 0x000e700000000c00 */
[----:B------:R1:W2:Y:S01]  /*a590*/  @P0 MUFU.RCP R6, R10 ;  /* 0x0000000a00060308 */ /* 0x0002a20000001000 */
[----:B0-----:R-:W-:-:S04]  /*a5a0*/  @P0 FMUL.FTZ R8, R8, 0.69314718246459960938 ;  /* 0x3f31721808080820 */ /* 0x001fc80000410000 */
[----:B------:R-:W-:Y:S01]  /*a5b0*/  @P0 FFMA.FTZ R2, R7, R4, R8 ;  /* 0x0000000407020223 */ /* 0x000fe20000010008 */
[----:B------:R-:W-:Y:S02]  /*a5c0*/  PLOP3.LUT P0, PT, PT, PT, PT, 0x8, 0x0 ;  /* 0x000000000000781c */ /* 0x000fe40003f0e170 */
[----:B------:R-:W0:Y:S01]  /*a5d0*/  @P3 MUFU.RCP R5, R14 ;  /* 0x0000000e00053308 */ /* 0x000e220000001000 */
[----:B-1----:R-:W-:-:S04]  /*a5e0*/  @P3 FMUL.FTZ R10, R9, 0.69314718246459960938 ;  /* 0x3f317218090a3820 */ /* 0x002fc80000410000 */
[----:B------:R-:W-:Y:S01]  /*a5f0*/  @P3 FFMA.FTZ R0, R13, R3, R10 ;  /* 0x000000030d003223 */ /* 0x000fe2000001000a */
[----:B------:R-:W-:Y:S02]  /*a600*/  WARPGROUP.DEPBAR.LE gsb0, 0x0 ;  /* 0x00008000000079c5 */ /* 0x000fe40000010000 */
[----:B------:R-:W-:-:S06]  /*a610*/  WARPGROUP.ARRIVE ;  /* 0x00000000000079c5 */ /* 0x000fcc0000000000 */
[----:B------:R-:W-:Y:S03]  /*a620*/  HGMMA.64x256x16.F32 R24, R192, gdesc[UR8].tnspB, R24, gsb0 ;  /* 0x43e00008c0187df0 */ /* 0x000fe60008000818 */
[----:B------:R-:W-:Y:S02]  /*a630*/  WARPGROUP.DEPBAR.LE gsb0, 0x0 ;  /* 0x00008000000079c5 */ /* 0x000fe40000010000 */
[----:B------:R1:W-:Y:S01]  /*a640*/  @!P1 SYNCS.ARRIVE.TRANS64.RED.A1T0 RZ, [R11+URZ], RZ ;  /* 0x000000ff0bff99a7 */ /* 0x0003e2000810043f */
        /* <DEDUP_REMOVED lines=64> */
[-C--:B0-----:R-:W-:Y:S01]  /*aa50*/  FMUL.FTZ R26, R26, R5.reuse ;  /* 0x000000051a1a7220 */ /* 0x081fe20000410000 */
        /* <DEDUP_REMOVED lines=62> */
[----:B-1----:R-:W-:-:S07]  /*ae40*/  FMUL.FTZ R151, R151, R5 ;  /* 0x0000000597977220 */ /* 0x002fce0000410000 */
.L_x_186:
[----:B------:R-:W0:Y:S08]  /*ae50*/  S2UR UR4, SR_CgaCtaId ;  /* 0x00000000000479c3 */ /* 0x000e300000008800 */
[----:B------:R-:W-:Y:S06]  /*ae60*/  BAR.SYNC.DEFER_BLOCKING 0x5, 0x180 ;  /* 0x0146000000007b1d */ /* 0x000fec0000010000 */
[----:B------:R-:W-:Y:S01]  /*ae70*/  UMOV UR8, 0x400 ;  /* 0x0000040000087882 */ /* 0x000fe20000000000 */
[----:B------:R-:W-:Y:S01]  /*ae80*/  BSSY B0, `(.L_x_208) ;  /* 0x00004bb000007945 */ /* 0x000fe20003800000 */
[----:B0-----:R-:W-:-:S09]  /*ae90*/  ULEA UR8, UR4, UR8, 0x18 ;  /* 0x0000000804087291 */ /* 0x001fd2000f8ec03f */
[----:B------:R-:W0:Y:S02]  /*aea0*/  LDS.128 R4, [UR8+0x388d0] ;  /* 0x0388d008ff047984 */ /* 0x000e240008000c00 */
[----:B0-----:R-:W-:Y:S02]  /*aeb0*/  R2UR UR6, R5 ;  /* 0x00000000050672ca */ /* 0x001fe400000e0000 */
[----:B------:R-:W-:Y:S02]  /*aec0*/  R2UR UR5, R6 ;  /* 0x00000000060572ca */ /* 0x000fe400000e0000 */
[----:B------:R-:W-:Y:S01]  /*aed0*/  R2UR UR7, R7 ;  /* 0x00000000070772ca */ /* 0x000fe200000e0000 */
[----:B------:R-:W-:Y:S06]  /*aee0*/  BAR.ARV 0x4, 0x180 ;  /* 0x0106000000007b1d */ /* 0x000fec0000002000 */
[----:B------:R-:W-:Y:S08]  /*aef0*/  @P0 BRA `(.L_x_209) ;  /* 0x0000003800900947 */ /* 0x000ff00003800000 */
[----:B------:R-:W2:Y:S01]  /*af00*/  LDL.LU R9, [R1+0x10] ;  /* 0x0000100001097983 */ /* 0x000ea20000300800 */
[----:B------:R-:W0:Y:S01]  /*af10*/  S2UR UR4, SR_SWINHI ;  /* 0x00000000000479c3 */ /* 0x000e220000002f00 */
[----:B------:R-:W-:Y:S01]  /*af20*/  IMAD.MOV.U32 R12, RZ, RZ, 0x2 ;  /* 0x00000002ff0c7424 */ /* 0x000fe200078e00ff */
[----:B------:R-:W-:Y:S01]  /*af30*/  F2FP.F16.F32.PACK_AB R6, R29, R28 ;  /* 0x0000001c1d06723e */ /* 0x000fe200000000ff */
[----:B------:R-:W3:Y:S01]  /*af40*/  LDL.LU R8, [R1+0x14] ;  /* 0x0000140001087983 */ /* 0x000ee20000300800 */
[----:B------:R-:W-:Y:S01]  /*af50*/  F2FP.F16.F32.PACK_AB R7, R31, R30 ;  /* 0x0000001e1f07723e */ /* 0x000fe200000000ff */
[----:B------:R-:W-:Y:S01]  /*af60*/  ULDC.64 UR14, c[0x0][0xc00] ;  /* 0x00030000000e7ab9 */ /* 0x000fe20000000a00 */
[----:B------:R-:W-:Y:S01]  /*af70*/  R2UR UR22, R22 ;  /* 0x00000000161672ca */ /* 0x000fe200000e0000 */
[----:B------:R-:W4:Y:S01]  /*af80*/  LDL R3, [R1+0x68] ;  /* 0x0000680001037983 */ /* 0x000f220000100800 */
[----:B------:R-:W-:Y:S01]  /*af90*/  ULDC.64 UR26, c[0x0][0x208] ;  /* 0x00008200001a7ab9 */ /* 0x000fe20000000a00 */
[----:B------:R-:W-:-:S02]  /*afa0*/  ULDC UR20, c[0x0][0xbe8] ;  /* 0x0002fa0000147ab9 */ /* 0x000fc40000000800 */
[----:B------:R-:W5:Y:S01]  /*afb0*/  LDL R174, [R1+0xc] ;  /* 0x00000c0001ae7983 */ /* 0x000f620000100800 */
[----:B------:R-:W-:Y:S02]  /*afc0*/  R2UR UR21, R212 ;  /* 0x00000000d41572ca */ /* 0x000fe400000e0000 */
[----:B------:R-:W-:Y:S01]  /*afd0*/  R2UR UR24, R213 ;  /* 0x00000000d51872ca */ /* 0x000fe200000e0000 */
[----:B------:R-:W5:Y:S01]  /*afe0*/  LDL R175, [R1+0x64] ;  /* 0x0000640001af7983 */ /* 0x000f620000100800 */
[----:B------:R-:W-:Y:S01]  /*aff0*/  UMOV UR10, UR8 ;  /* 0x00000008000a7c82 */ /* 0x000fe20008000000 */
[----:B0-----:R-:W-:Y:S01]  /*b000*/  UMOV UR11, UR4 ;  /* 0x00000004000b7c82 */ /* 0x001fe20008000000 */
[----:B------:R-:W-:Y:S01]  /*b010*/  BAR.SYNC.DEFER_BLOCKING 0x1, 0x100 ;  /* 0x0044000000007b1d */ /* 0x000fe20000010000 */
[----:B--2---:R-:W-:Y:S02]  /*b020*/  R2UR UR19, R9 ;  /* 0x00000000091372ca */ /* 0x004fe400000e0000 */
[----:B---3--:R-:W-:Y:S01]  /*b030*/  R2UR UR17, R8 ;  /* 0x00000000081172ca */ /* 0x008fe200000e0000 */
[----:B----4-:R-:W-:Y:S01]  /*b040*/  IMAD.WIDE R12, R3, R12, UR10 ;  /* 0x0000000a030c7e25 */ /* 0x010fe2000f8e020c */
[----:B-----5:R-:W-:-:S02]  /*b050*/  R2UR UR18, R174 ;  /* 0x00000000ae1272ca */ /* 0x020fc400000e0000 */
[----:B------:R-:W-:-:S04]  /*b060*/  IADD3 R15, P1, R12, 0x20, RZ ;  /* 0x000000200c0f7810 */ /* 0x000fc80007f3e0ff */
[----:B------:R-:W-:-:S04]  /*b070*/  LOP3.LUT R14, R15, 0x380, RZ, 0xc0, !PT ;  /* 0x000003800f0e7812 */ /* 0x000fc800078ec0ff */
[----:B------:R-:W-:Y:S02]  /*b080*/  SHF.R.U64 R14, R14, 0x3, RZ ;  /* 0x000000030e0e7819 */ /* 0x000fe400000012ff */
[----:B------:R-:W-:Y:S02]  /*b090*/  IADD3 R157, P0, R12, 0x40, RZ ;  /* 0x000000400c9d7810 */ /* 0x000fe40007f1e0ff */
[----:B------:R-:W-:Y:S01]  /*b0a0*/  LOP3.LUT R14, R14, R15, RZ, 0x3c, !PT ;  /* 0x0000000f0e0e7212 */ /* 0x000fe200078e3cff */
[----:B------:R-:W-:Y:S01]  /*b0b0*/  IMAD.X R15, RZ, RZ, R13, P1 ;  /* 0x000000ffff0f7224 */ /* 0x000fe200008e060d */
[C---:B------:R-:W-:Y:S02]  /*b0c0*/  IADD3 R159, P4, R12.reuse, 0x60, RZ ;  /* 0x000000600c9f7810 */ /* 0x040fe40007f9e0ff */
[C---:B------:R-:W-:Y:S02]  /*b0d0*/  IADD3 R161, P3, R12.reuse, 0x4000, RZ ;  /* 0x000040000ca17810 */ /* 0x040fe40007f7e0ff */
[----:B------:R-:W-:-:S02]  /*b0e0*/  IADD3 R163, P6, R12, 0x4020, RZ ;  /* 0x000040200ca37810 */ /* 0x000fc40007fde0ff */
[C---:B------:R-:W-:Y:S02]  /*b0f0*/  IADD3 R165, P5, R12.reuse, 0x4040, RZ ;  /* 0x000040400ca57810 */ /* 0x040fe40007fbe0ff */
[C---:B------:R-:W-:Y:S02]  /*b100*/  IADD3 R167, P2, R12.reuse, 0x4060, RZ ;  /* 0x000040600ca77810 */ /* 0x040fe40007f5e0ff */
[C---:B------:R-:W-:Y:S02]  /*b110*/  IADD3 R169, P1, R12.reuse, 0x8000, RZ ;  /* 0x000080000ca97810 */ /* 0x040fe40007f3e0ff */
[----:B------:R-:W-:Y:S02]  /*b120*/  LOP3.LUT R5, R12, 0x380, RZ, 0xc0, !PT ;  /* 0x000003800c057812 */ /* 0x000fe400078ec0ff */
[----:B------:R-:W-:Y:S02]  /*b130*/  LOP3.LUT R156, R157, 0x380, RZ, 0xc0, !PT ;  /* 0x000003809d9c7812 */ /* 0x000fe400078ec0ff */
[----:B------:R-:W-:-:S02]  /*b140*/  LOP3.LUT R158, R159, 0x380, RZ, 0xc0, !PT ;  /* 0x000003809f9e7812 */ /* 0x000fc400078ec0ff */
[----:B------:R-:W-:Y:S02]  /*b150*/  LOP3.LUT R160, R161, 0x380, RZ, 0xc0, !PT ;  /* 0x00000380a1a07812 */ /* 0x000fe400078ec0ff */
[----:B------:R-:W-:Y:S02]  /*b160*/  LOP3.LUT R162, R163, 0x380, RZ, 0xc0, !PT ;  /* 0x00000380a3a27812 */ /* 0x000fe400078ec0ff */
[----:B------:R-:W-:Y:S02]  /*b170*/  LOP3.LUT R164, R165, 0x380, RZ, 0xc0, !PT ;  /* 0x00000380a5a47812 */ /* 0x000fe400078ec0ff */
[----:B------:R-:W-:Y:S02]  /*b180*/  LOP3.LUT R166, R167, 0x380, RZ, 0xc0, !PT ;  /* 0x00000380a7a67812 */ /* 0x000fe400078ec0ff */
[----:B------:R-:W-:Y:S02]  /*b190*/  LOP3.LUT R168, R169, 0x380, RZ, 0xc0, !PT ;  /* 0x00000380a9a87812 */ /* 0x000fe400078ec0ff */
[----:B------:R-:W-:-:S02]  /*b1a0*/  SHF.R.U64 R5, R5, 0x3, RZ ;  /* 0x0000000305057819 */ /* 0x000fc400000012ff */
[----:B------:R-:W-:Y:S02]  /*b1b0*/  SHF.R.U64 R156, R156, 0x3, RZ ;  /* 0x000000039c9c7819 */ /* 0x000fe400000012ff */
[----:B------:R-:W-:Y:S02]  /*b1c0*/  SHF.R.U64 R158, R158, 0x3, RZ ;  /* 0x000000039e9e7819 */ /* 0x000fe400000012ff */
[----:B------:R-:W-:Y:S02]  /*b1d0*/  SHF.R.U64 R160, R160, 0x3, RZ ;  /* 0x00000003a0a07819 */ /* 0x000fe400000012ff */
[----:B------:R-:W-:Y:S02]  /*b1e0*/  SHF.R.U64 R162, R162, 0x3, RZ ;  /* 0x00000003a2a27819 */ /* 0x000fe400000012ff */
[----:B------:R-:W-:Y:S02]  /*b1f0*/  SHF.R.U64 R164, R164, 0x3, RZ ;  /* 0x00000003a4a47819 */ /* 0x000fe400000012ff */
[----:B------:R-:W-:-:S02]  /*b200*/  SHF.R.U64 R166, R166, 0x3, RZ ;  /* 0x00000003a6a67819 */ /* 0x000fc400000012ff */
[----:B------:R-:W-:Y:S02]  /*b210*/  SHF.R.U64 R168, R168, 0x3, RZ ;  /* 0x00000003a8a87819 */ /* 0x000fe400000012ff */
[----:B------:R-:W-:Y:S01]  /*b220*/  LOP3.LUT R4, R5, R12, RZ, 0x3c, !PT ;  /* 0x0000000c05047212 */ /* 0x000fe200078e3cff */
[--C-:B------:R-:W-:Y:S01]  /*b230*/  IMAD.MOV.U32 R5, RZ, RZ, R13.reuse ;  /* 0x000000ffff057224 */ /* 0x100fe200078e000d */
[----:B------:R-:W-:Y:S01]  /*b240*/  LOP3.LUT R156, R156, R157, RZ, 0x3c, !PT ;  /* 0x0000009d9c9c7212 */ /* 0x000fe200078e3cff */
[--C-:B------:R-:W-:Y:S01]  /*b250*/  IMAD.X R157, RZ, RZ, R13.reuse, P0 ;  /* 0x000000ffff9d7224 */ /* 0x100fe200000e060d */
        /* <DEDUP_REMOVED lines=11> */
[----:B------:R-:W-:Y:S01]  /*b310*/  IMAD.X R169, RZ, RZ, R13, P1 ;  /* 0x000000ffffa97224 */ /* 0x000fe200008e060d */
[----:B------:R-:W-:-:S02]  /*b320*/  IADD3 R171, P0, R12, 0x8020, RZ ;  /* 0x000080200cab7810 */ /* 0x000fc40007f1e0ff */
[C---:B------:R-:W-:Y:S02]  /*b330*/  IADD3 R173, P4, R12.reuse, 0x8040, RZ ;  /* 0x000080400cad7810 */ /* 0x040fe40007f9e0ff */
[C---:B------:R-:W-:Y:S02]  /*b340*/  IADD3 R9, P3, R12.reuse, 0x8060, RZ ;  /* 0x000080600c097810 */ /* 0x040fe40007f7e0ff */
[C---:B------:R-:W-:Y:S02]  /*b350*/  IADD3 R11, P6, R12.reuse, 0xc000, RZ ;  /* 0x0000c0000c0b7810 */ /* 0x040fe40007fde0ff */
[C---:B------:R-:W-:Y:S02]  /*b360*/  IADD3 R153, P5, R12.reuse, 0xc020, RZ ;  /* 0x0000c0200c997810 */ /* 0x040fe40007fbe0ff */
[C---:B------:R-:W-:Y:S02]  /*b370*/  IADD3 R155, P2, R12.reuse, 0xc040, RZ ;  /* 0x0000c0400c9b7810 */ /* 0x040fe40007f5e0ff */
[----:B------:R-:W-:-:S02]  /*b380*/  IADD3 R21, P1, R12, 0xc060, RZ ;  /* 0x0000c0600c157810 */ /* 0x000fc40007f3e0ff */
[----:B------:R-:W-:Y:S02]  /*b390*/  MOV R3, R4 ;  /* 0x0000000400037202 */ /* 0x000fe40000000f00 */
[----:B------:R-:W-:Y:S02]  /*b3a0*/  F2FP.F16.F32.PACK_AB R4, R25, R24 ;  /* 0x000000181904723e */ /* 0x000fe400000000ff */
[----:B------:R-:W-:Y:S02]  /*b3b0*/  F2FP.F16.F32.PACK_AB R5, R27, R26 ;  /* 0x0000001a1b05723e */ /* 0x000fe400000000ff */
[----:B------:R-:W-:Y:S02]  /*b3c0*/  LOP3.LUT R170, R171, 0x380, RZ, 0xc0, !PT ;  /* 0x00000380abaa7812 */ /* 0x000fe400078ec0ff */
[----:B------:R-:W-:Y:S02]  /*b3d0*/  LOP3.LUT R172, R173, 0x380, RZ, 0xc0, !PT ;  /* 0x00000380adac7812 */ /* 0x000fe400078ec0ff */
[----:B------:R-:W-:-:S02]  /*b3e0*/  LOP3.LUT R8, R9, 0x380, RZ, 0xc0, !PT ;  /* 0x0000038009087812 */ /* 0x000fc400078ec0ff */
[----:B------:R-:W-:Y:S02]  /*b3f0*/  LOP3.LUT R10, R11, 0x380, RZ, 0xc0, !PT ;  /* 0x000003800b0a7812 */ /* 0x000fe400078ec0ff */
[----:B------:R-:W-:Y:S02]  /*b400*/  LOP3.LUT R152, R153, 0x380, RZ, 0xc0, !PT ;  /* 0x0000038099987812 */ /* 0x000fe400078ec0ff */
[----:B------:R-:W-:Y:S02]  /*b410*/  LOP3.LUT R154, R155, 0x380, RZ, 0xc0, !PT ;  /* 0x000003809b9a7812 */ /* 0x000fe400078ec0ff */
[----:B------:R-:W-:Y:S01]  /*b420*/  LOP3.LUT R20, R21, 0x380, RZ, 0xc0, !PT ;  /* 0x0000038015147812 */ /* 0x000fe200078ec0ff */
[----:B------:R0:W-:Y:S01]  /*b430*/  STSM.16.M88.4 [R3], R4 ;  /* 0x0000000403007844 */ /* 0x0001e20000000200 */
[----:B------:R-:W-:Y:S02]  /*b440*/  SHF.R.U64 R170, R170, 0x3, RZ ;  /* 0x00000003aaaa7819 */ /* 0x000fe400000012ff */
[----:B------:R-:W-:-:S02]  /*b450*/  SHF.R.U64 R172, R172, 0x3, RZ ;  /* 0x00000003acac7819 */ /* 0x000fc400000012ff */
[----:B------:R-:W-:Y:S02]  /*b460*/  SHF.R.U64 R8, R8, 0x3, RZ ;  /* 0x0000000308087819 */ /* 0x000fe400000012ff */
[----:B------:R-:W-:Y:S02]  /*b470*/  SHF.R.U64 R10, R10, 0x3, RZ ;  /* 0x000000030a0a7819 */ /* 0x000fe400000012ff */
[----:B------:R-:W-:Y:S02]  /*b480*/  SHF.R.U64 R152, R152, 0x3, RZ ;  /* 0x0000000398987819 */ /* 0x000fe400000012ff */
[----:B------:R-:W-:Y:S02]  /*b490*/  SHF.R.U64 R154, R154, 0x3, RZ ;  /* 0x000000039a9a7819 */ /* 0x000fe400000012ff */
[----:B------:R-:W-:Y:S02]  /*b4a0*/  SHF.R.U64 R20, R20, 0x3, RZ ;  /* 0x0000000314147819 */ /* 0x000fe400000012ff */
[----:B------:R-:W-:-:S02]  /*b4b0*/  MOV R14, R14 ;  /* 0x0000000e000e7202 */ /* 0x000fc40000000f00 */
[----:B0-----:R-:W-:Y:S02]  /*b4c0*/  F2FP.F16.F32.PACK_AB R4, R33, R32 ;  /* 0x000000202104723e */ /* 0x001fe400000000ff */
[----:B------:R-:W-:Y:S02]  /*b4d0*/  F2FP.F16.F32.PACK_AB R5, R35, R34 ;  /* 0x000000222305723e */ /* 0x000fe400000000ff */
[----:B------:R-:W-:Y:S02]  /*b4e0*/  F2FP.F16.F32.PACK_AB R6, R37, R36 ;  /* 0x000000242506723e */ /* 0x000fe400000000ff */
[----:B------:R-:W-:Y:S02]  /*b4f0*/  F2FP.F16.F32.PACK_AB R7, R39, R38 ;  /* 0x000000262707723e */ /* 0x000fe400000000ff */
        /* <DEDUP_REMOVED lines=14> */
[----:B------:R0:W-:Y:S01]  /*b5e0*/  STSM.16.M88.4 [R14], R4 ;  /* 0x000000040e007844 */ /* 0x0001e20000000200 */
[----:B------:R-:W-:-:S02]  /*b5f0*/  MOV R156, R156 ;  /* 0x0000009c009c7202 */ /* 0x000fc40000000f00 */
[----:B------:R-:W-:Y:S02]  /*b600*/  F2FP.F16.F32.PACK_AB R12, R41, R40 ;  /* 0x00000028290c723e */ /* 0x000fe400000000ff */
[----:B------:R-:W-:Y:S02]  /*b610*/  F2FP.F16.F32.PACK_AB R13, R43, R42 ;  /* 0x0000002a2b0d723e */ /* 0x000fe400000000ff */
[----:B------:R-:W-:Y:S02]  /*b620*/  F2FP.F16.F32.PACK_AB R15, R47, R46 ;  /* 0x0000002e2f0f723e */ /* 0x000fe400000000ff */
[----:B------:R-:W-:Y:S02]  /*b630*/  MOV R158, R158 ;  /* 0x0000009e009e7202 */ /* 0x000fe40000000f00 */
[----:B------:R-:W-:Y:S02]  /*b640*/  MOV R161, R160 ;  /* 0x000000a000a17202 */ /* 0x000fe40000000f00 */
[----:B0-----:R-:W-:-:S02]  /*b650*/  F2FP.F16.F32.PACK_AB R14, R45, R44 ;  /* 0x0000002c2d0e723e */ /* 0x001fc400000000ff */
[----:B------:R-:W-:Y:S02]  /*b660*/  F2FP.F16.F32.PACK_AB R4, R49, R48 ;  /* 0x000000303104723e */ /* 0x000fe400000000ff */
[----:B------:R-:W-:Y:S02]  /*b670*/  F2FP.F16.F32.PACK_AB R5, R51, R50 ;  /* 0x000000323305723e */ /* 0x000fe400000000ff */
[----:B------:R-:W-:Y:S02]  /*b680*/  F2FP.F16.F32.PACK_AB R6, R53, R52 ;  /* 0x000000343506723e */ /* 0x000fe400000000ff */
[----:B------:R-:W-:Y:S01]  /*b690*/  F2FP.F16.F32.PACK_AB R7, R55, R54 ;  /* 0x000000363707723e */ /* 0x000fe200000000ff */
[----:B------:R0:W-:Y:S01]  /*b6a0*/  STSM.16.M88.4 [R156], R12 ;  /* 0x0000000c9c007844 */ /* 0x0001e20000000200 */
[----:B------:R-:W-:Y:S02]  /*b6b0*/  MOV R160, R8 ;  /* 0x0000000800a07202 */ /* 0x000fe40000000f00 */
[----:B------:R-:W-:-:S02]  /*b6c0*/  MOV R3, R10 ;  /* 0x0000000a00037202 */ /* 0x000fc40000000f00 */
[----:B------:R-:W-:Y:S02]  /*b6d0*/  F2FP.F16.F32.PACK_AB R8, R57, R56 ;  /* 0x000000383908723e */ /* 0x000fe400000000ff */
[----:B------:R-:W-:Y:S02]  /*b6e0*/  F2FP.F16.F32.PACK_AB R9, R59, R58 ;  /* 0x0000003a3b09723e */ /* 0x000fe400000000ff */
[----:B------:R-:W-:Y:S02]  /*b6f0*/  F2FP.F16.F32.PACK_AB R10, R61, R60 ;  /* 0x0000003c3d0a723e */ /* 0x000fe400000000ff */
[----:B------:R-:W-:Y:S02]  /*b700*/  F2FP.F16.F32.PACK_AB R11, R63, R62 ;  /* 0x0000003e3f0b723e */ /* 0x000fe400000000ff */
[----:B------:R-:W-:Y:S01]  /*b710*/  MOV R162, R162 ;  /* 0x000000a200a27202 */ /* 0x000fe20000000f00 */
[----:B------:R1:W-:Y:S01]  /*b720*/  STSM.16.M88.4 [R158], R4 ;  /* 0x000000049e007844 */ /* 0x0003e20000000200 */
[----:B------:R-:W-:-:S02]  /*b730*/  MOV R18, R152 ;  /* 0x0000009800127202 */ /* 0x000fc40000000f00 */
[----:B0-----:R-:W-:Y:S02]  /*b740*/  F2FP.F16.F32.PACK_AB R12, R65, R64 ;  /* 0x00000040410c723e */ /* 0x001fe400000000ff */
[----:B------:R-:W-:Y:S02]  /*b750*/  F2FP.F16.F32.PACK_AB R13, R67, R66 ;  /* 0x00000042430d723e */ /* 0x000fe400000000ff */
[----:B------:R-:W-:Y:S02]  /*b760*/  F2FP.F16.F32.PACK_AB R14, R69, R68 ;  /* 0x00000044450e723e */ /* 0x000fe400000000ff */
[----:B------:R-:W-:Y:S02]  /*b770*/  F2FP.F16.F32.PACK_AB R15, R71, R70 ;  /* 0x00000046470f723e */ /* 0x000fe400000000ff */
[----:B------:R-:W-:Y:S02]  /*b780*/  MOV R22, R154 ;  /* 0x0000009a00167202 */ /* 0x000fe40000000f00 */
[----:B------:R-:W-:-:S02]  /*b790*/  MOV R164, R164 ;  /* 0x000000a400a47202 */ /* 0x000fc40000000f00 */
[----:B------:R-:W-:Y:S02]  /*b7a0*/  F2FP.F16.F32.PACK_AB R152, R73, R72 ;  /* 0x000000484998723e */ /* 0x000fe400000000ff */
[----:B------:R-:W-:Y:S02]  /*b7b0*/  F2FP.F16.F32.PACK_AB R153, R75, R74 ;  /* 0x0000004a4b99723e */ /* 0x000fe400000000ff */
[----:B------:R-:W-:Y:S02]  /*b7c0*/  F2FP.F16.F32.PACK_AB R154, R77, R76 ;  /* 0x0000004c4d9a723e */ /* 0x000fe400000000ff */
[----:B------:R-:W-:Y:S01]  /*b7d0*/  F2FP.F16.F32.PACK_AB R155, R79, R78 ;  /* 0x0000004e4f9b723e */ /* 0x000fe200000000ff */
[----:B------:R0:W-:Y:S01]  /*b7e0*/  STSM.16.M88.4 [R161], R8 ;  /* 0x00000008a1007844 */ /* 0x0001e20000000200 */
[----:B------:R-:W-:Y:S02]  /*b7f0*/  MOV R166, R166 ;  /* 0x000000a600a67202 */ /* 0x000fe40000000f00 */
[----:B------:R-:W-:-:S02]  /*b800*/  F2FP.F16.F32.PACK_AB R156, R81, R80 ;  /* 0x00000050519c723e */ /* 0x000fc400000000ff */
[----:B------:R-:W-:Y:S02]  /*b810*/  F2FP.F16.F32.PACK_AB R157, R83, R82 ;  /* 0x00000052539d723e */ /* 0x000fe400000000ff */
[----:B-1----:R-:W-:Y:S02]  /*b820*/  F2FP.F16.F32.PACK_AB R158, R85, R84 ;  /* 0x00000054559e723e */ /* 0x002fe400000000ff */
[----:B------:R-:W-:Y:S01]  /*b830*/  F2FP.F16.F32.PACK_AB R159, R87, R86 ;  /* 0x00000056579f723e */ /* 0x000fe200000000ff */
[----:B------:R1:W-:Y:S01]  /*b840*/  STSM.16.M88.4 [R162], R12 ;  /* 0x0000000ca2007844 */ /* 0x0003e20000000200 */
[----:B------:R-:W-:Y:S02]  /*b850*/  MOV R168, R168 ;  /* 0x000000a800a87202 */ /* 0x000fe40000000f00 */
[----:B------:R-:W-:Y:S02]  /*b860*/  F2FP.F16.F32.PACK_AB R4, R89, R88 ;  /* 0x000000585904723e */ /* 0x000fe400000000ff */
[----:B------:R-:W-:-:S02]  /*b870*/  F2FP.F16.F32.PACK_AB R5, R91, R90 ;  /* 0x0000005a5b05723e */ /* 0x000fc400000000ff */
[----:B------:R-:W-:Y:S02]  /*b880*/  F2FP.F16.F32.PACK_AB R6, R93, R92 ;  /* 0x0000005c5d06723e */ /* 0x000fe400000000ff */
[----:B------:R-:W-:Y:S02]  /*b890*/  F2FP.F16.F32.PACK_AB R7, R95, R94 ;  /* 0x0000005e5f07723e */ /* 0x000fe400000000ff */
[----:B------:R-:W-:Y:S02]  /*b8a0*/  MOV R170, R170 ;  /* 0x000000aa00aa7202 */ /* 0x000fe40000000f00 */
[----:B0-----:R-:W-:Y:S02]  /*b8b0*/  F2FP.F16.F32.PACK_AB R8, R97, R96 ;  /* 0x000000606108723e */ /* 0x001fe400000000ff */
[----:B------:R-:W-:Y:S02]  /*b8c0*/  F2FP.F16.F32.PACK_AB R9, R99, R98 ;  /* 0x000000626309723e */ /* 0x000fe400000000ff */
[----:B------:R-:W-:-:S02]  /*b8d0*/  F2FP.F16.F32.PACK_AB R10, R101, R100 ;  /* 0x00000064650a723e */ /* 0x000fc400000000ff */
[----:B------:R-:W-:Y:S01]  /*b8e0*/  F2FP.F16.F32.PACK_AB R11, R103, R102 ;  /* 0x00000066670b723e */ /* 0x000fe200000000ff */
[----:B------:R0:W-:Y:S01]  /*b8f0*/  STSM.16.M88.4 [R164], R152 ;  /* 0x00000098a4007844 */ /* 0x0001e20000000200 */
[----:B------:R-:W-:Y:S02]  /*b900*/  MOV R172, R172 ;  /* 0x000000ac00ac7202 */ /* 0x000fe40000000f00 */
[----:B-1----:R-:W-:Y:S02]  /*b910*/  F2FP.F16.F32.PACK_AB R12, R105, R104 ;  /* 0x00000068690c723e */ /* 0x002fe400000000ff */
[----:B------:R-:W-:Y:S02]  /*b920*/  F2FP.F16.F32.PACK_AB R13, R107, R106 ;  /* 0x0000006a6b0d723e */ /* 0x000fe400000000ff */
[----:B------:R-:W-:Y:S02]  /*b930*/  F2FP.F16.F32.PACK_AB R14, R109, R108 ;  /* 0x0000006c6d0e723e */ /* 0x000fe400000000ff */
[----:B------:R-:W-:Y:S01]  /*b940*/  F2FP.F16.F32.PACK_AB R15, R111, R110 ;  /* 0x0000006e6f0f723e */ /* 0x000fe200000000ff */
[----:B------:R1:W-:Y:S01]  /*b950*/  STSM.16.M88.4 [R166], R156 ;  /* 0x0000009ca6007844 */ /* 0x0003e20000000200 */
[----:B------:R-:W-:-:S03]  /*b960*/  MOV R161, R20 ;  /* 0x0000001400a17202 */ /* 0x000fc60000000f00 */
[----:B------:R2:W-:Y:S01]  /*b970*/  STSM.16.M88.4 [R168], R4 ;  /* 0x00000004a8007844 */ /* 0x0005e20000000200 */
[----:B0-----:R-:W-:Y:S02]  /*b980*/  F2FP.F16.F32.PACK_AB R152, R113, R112 ;  /* 0x000000707198723e */ /* 0x001fe400000000ff */
[----:B------:R-:W-:Y:S02]  /*b990*/  F2FP.F16.F32.PACK_AB R153, R115, R114 ;  /* 0x000000727399723e */ /* 0x000fe400000000ff */
[----:B------:R-:W-:Y:S02]  /*b9a0*/  F2FP.F16.F32.PACK_AB R154, R117, R116 ;  /* 0x00000074759a723e */ /* 0x000fe400000000ff */
[----:B------:R-:W-:Y:S01]  /*b9b0*/  F2FP.F16.F32.PACK_AB R155, R119, R118 ;  /* 0x00000076779b723e */ /* 0x000fe200000000ff */
[----:B------:R0:W-:Y:S01]  /*b9c0*/  STSM.16.M88.4 [R170], R8 ;  /* 0x00000008aa007844 */ /* 0x0001e20000000200 */
[----:B-1----:R-:W-:Y:S02]  /*b9d0*/  F2FP.F16.F32.PACK_AB R156, R121, R120 ;  /* 0x00000078799c723e */ /* 0x002fe400000000ff */
[----:B------:R-:W-:-:S02]  /*b9e0*/  F2FP.F16.F32.PACK_AB R157, R123, R122 ;  /* 0x0000007a7b9d723e */ /* 0x000fc400000000ff */
[----:B------:R-:W-:Y:S02]  /*b9f0*/  F2FP.F16.F32.PACK_AB R158, R125, R124 ;  /* 0x0000007c7d9e723e */ /* 0x000fe400000000ff */
[----:B------:R-:W-:Y:S01]  /*ba00*/  F2FP.F16.F32.PACK_AB R159, R127, R126 ;  /* 0x0000007e7f9f723e */ /* 0x000fe200000000ff */
[----:B------:R1:W-:Y:S01]  /*ba10*/  STSM.16.M88.4 [R172], R12 ;  /* 0x0000000cac007844 */ /* 0x0003e20000000200 */
[----:B--2---:R-:W-:Y:S02]  /*ba20*/  F2FP.F16.F32.PACK_AB R4, R129, R128 ;  /* 0x000000808104723e */ /* 0x004fe400000000ff */
[----:B------:R-:W-:Y:S02]  /*ba30*/  F2FP.F16.F32.PACK_AB R5, R131, R130 ;  /* 0x000000828305723e */ /* 0x000fe400000000ff */
[----:B------:R-:W-:Y:S02]  /*ba40*/  F2FP.F16.F32.PACK_AB R6, R133, R132 ;  /* 0x000000848506723e */ /* 0x000fe400000000ff */
[----:B------:R-:W-:-:S02]  /*ba50*/  F2FP.F16.F32.PACK_AB R7, R135, R134 ;  /* 0x000000868707723e */ /* 0x000fc400000000ff */
        /* <DEDUP_REMOVED lines=9> */
[----:B------:R-:W-:Y:S04]  /*baf0*/  STSM.16.M88.4 [R3], R156 ;  /* 0x0000009c03007844 */ /* 0x000fe80000000200 */
[----:B------:R1:W-:Y:S04]  /*bb00*/  STSM.16.M88.4 [R18], R4 ;  /* 0x0000000412007844 */ /* 0x0003e80000000200 */
[----:B------:R2:W-:Y:S04]  /*bb10*/  STSM.16.M88.4 [R22], R8 ;  /* 0x0000000816007844 */ /* 0x0005e80000000200 */
[----:B------:R3:W-:Y:S01]  /*bb20*/  STSM.16.M88.4 [R161], R12 ;  /* 0x0000000ca1007844 */ /* 0x0007e20000000200 */
[----:B------:R-:W-:Y:S01]  /*bb30*/  USHF.L.U32 UR4, UR19, 0x2, URZ ;  /* 0x0000000213047899 */ /* 0x000fe2000800063f */
[----:B------:R-:W-:Y:S01]  /*bb40*/  BAR.SYNC.DEFER_BLOCKING 0x1, 0x100 ;  /* 0x0044000000007b1d */ /* 0x000fe20000010000 */
[----:B------:R-:W-:Y:S01]  /*bb50*/  ISETP.NE.U32.AND P0, PT, RZ, UR14, PT ;  /* 0x0000000eff007c0c */ /* 0x000fe2000bf05070 */
[----:B------:R-:W-:-:S02]  /*bb60*/  USHF.L.U64.HI UR16, UR19, 0x2, UR17 ;  /* 0x0000000213107899 */ /* 0x000fc40008010211 */
[----:B------:R-:W-:Y:S01]  /*bb70*/  UIADD3 UR9, UP0, UR4, UR14, URZ ;  /* 0x0000000e04097290 */ /* 0x000fe2000ff1e03f */
[----:B------:R-:W-:-:S03]  /*bb80*/  ISETP.NE.AND.EX P0, PT, RZ, UR15, PT, P0 ;  /* 0x0000000fff007c0c */ /* 0x000fc6000bf05300 */
[----:B------:R-:W-:Y:S02]  /*bb90*/  UIADD3.X UR12, UR16, UR15, URZ, UP0, !UPT ;  /* 0x0000000f100c7290 */ /* 0x000fe400087fe43f */
[----:B------:R-:W-:-:S04]  /*bba0*/  IMAD.U32 R20, RZ, RZ, UR9 ;  /* 0x00000009ff147e24 */ /* 0x000fc8000f8e00ff */
[----:B------:R-:W-:Y:S01]  /*bbb0*/  IMAD.U32 R21, RZ, RZ, UR12 ;  /* 0x0000000cff157e24 */ /* 0x000fe2000f8e00ff */
[----:B------:R-:W-:-:S04]  /*bbc0*/  ULDC.64 UR12, c[0x0][0xc08] ;  /* 0x00030200000c7ab9 */ /* 0x000fc80000000a00 */
[----:B0-----:R-:W4:Y:S01]  /*bbd0*/  @P0 LDG.E R152, desc[UR26][R20.64] ;  /* 0x0000001a14980981 */ /* 0x001f22000c1e1900 */
[----:B------:R-:W-:-:S04]  /*bbe0*/  UISETP.NE.U32.AND UP0, UPT, UR12, URZ, UPT ;  /* 0x0000003f0c00728c */ /* 0x000fc8000bf05070 */
[----:B------:R-:W-:-:S06]  /*bbf0*/  UISETP.NE.AND.EX UP0, UPT, UR13, URZ, UPT, UP0 ;  /* 0x0000003f0d00728c */ /* 0x000fcc000bf05300 */
[----:B------:R-:W-:-:S05]  /*bc00*/  PLOP3.LUT P4, PT, PT, PT, UP0, 0x80, 0x0 ;  /* 0x000000000000781c */ /* 0x000fca0003f8f008 */
[----:B------:R-:W-:-:S03]  /*bc10*/  @UP0 UIADD3 UR12, UP1, UR4, UR12, URZ ;  /* 0x0000000c040c0290 */ /* 0x000fc6000ff3e03f */
[----:B------:R-:W-:Y:S01]  /*bc20*/  ULDC UR4, c[0x0][0xad4] ;  /* 0x0002b50000047ab9 */ /* 0x000fe20000000800 */
[----:B------:R-:W-:Y:S02]  /*bc30*/  @UP0 UIADD3.X UR13, UR16, UR13, URZ, UP1, !UPT ;  /* 0x0000000d100d0290 */ /* 0x000fe40008ffe43f */
[----:B-1----:R-:W-:-:S04]  /*bc40*/  IMAD.U32 R4, RZ, RZ, UR12 ;  /* 0x0000000cff047e24 */ /* 0x002fc8000f8e00ff */
[----:B------:R-:W-:-:S05]  /*bc50*/  IMAD.U32 R5, RZ, RZ, UR13 ;  /* 0x0000000dff057e24 */ /* 0x000fca000f8e00ff */
[----:B------:R0:W5:Y:S01]  /*bc60*/  @P4 LDG.E R3, desc[UR26][R4.64] ;  /* 0x0000001a04034981 */ /* 0x000162000c1e1900 */
[----:B------:R-:W-:Y:S02]  /*bc70*/  UISETP.NE.AND UP0, UPT, UR22, URZ, UPT ;  /* 0x0000003f1600728c */ /* 0x000fe4000bf05270 */
[----:B------:R-:W-:Y:S02]  /*bc80*/  UISETP.NE.AND UP1, UPT, UR20, 0x1, UPT ;  /* 0x000000011400788c */ /* 0x000fe4000bf25270 */
[----:B------:R-:W-:Y:S01]  /*bc90*/  USEL UR4, UR22, UR4, UP0 ;  /* 0x0000000416047287 */ /* 0x000fe20008000000 */
[----:B------:R-:W-:-:S03]  /*bca0*/  UMOV UR23, 0x9b8 ;  /* 0x000009b800177882 */ /* 0x000fc60000000000 */
[----:B------:R-:W-:Y:S01]  /*bcb0*/  UISETP.GT.AND UP2, UPT, UR4, 0x1, UPT ;  /* 0x000000010400788c */ /* 0x000fe2000bf44270 */
[----:B------:R-:W-:Y:S01]  /*bcc0*/  PLOP3.LUT P1, PT, PT, PT, UP1, 0x80, 0x0 ;  /* 0x000000000000781c */ /* 0x000fe20003f2f018 */
[----:B------:R-:W-:Y:S02]  /*bcd0*/  UISETP.NE.U32.AND UP0, UPT, UR14, URZ, UPT ;  /* 0x0000003f0e00728c */ /* 0x000fe4000bf05070 */
[----:B------:R-:W-:Y:S01]  /*bce0*/  USEL UR23, UR23, 0x978, UP2 ;  /* 0x0000097817177887 */ /* 0x000fe20009000000 */
[----:B--2---:R-:W-:Y:S01]  /*bcf0*/  IMAD.U32 R8, RZ, RZ, UR18 ;  /* 0x00000012ff087e24 */ /* 0x004fe2000f8e00ff */
[----:B------:R-:W-:Y:S01]  /*bd00*/  UISETP.NE.AND.EX UP0, UPT, UR15, URZ, UPT, UP0 ;  /* 0x0000003f0f00728c */ /* 0x000fe2000bf05300 */
[----:B------:R-:W-:Y:S02]  /*bd10*/  UMOV UR4, URZ ;  /* 0x0000003f00047c82 */ /* 0x000fe40008000000 */
[----:B------:R-:W-:Y:S01]  /*bd20*/  IMAD R8, R8, 0x80, R175 ;  /* 0x0000008008087824 */ /* 0x000fe200078e02af */
[----:B------:R-:W-:Y:S01]  /*bd30*/  USEL UR9, UR19, URZ, !UP0 ;  /* 0x0000003f13097287 */ /* 0x000fe2000c000000 */
[----:B------:R-:W-:Y:S01]  /*bd40*/  @UP1 ULDC UR25, c[0x0][0xbec] ;  /* 0x0002fb0000191ab9 */ /* 0x000fe20000000800 */
[----:B------:R-:W-:-:S02]  /*bd50*/  USEL UR22, UR17, URZ, !UP0 ;  /* 0x0000003f11167287 */ /* 0x000fc4000c000000 */
[----:B0-----:R-:W-:Y:S01]  /*bd60*/  @P1 IMAD.HI.U32 R4, R8, UR25, RZ ;  /* 0x0000001908041c27 */ /* 0x001fe2000f8e00ff */
[----:B------:R-:W-:Y:S01]  /*bd70*/  USEL UR21, UR21, URZ, UP2 ;  /* 0x0000003f15157287 */ /* 0x000fe20009000000 */
[----:B------:R-:W-:Y:S01]  /*bd80*/  ULDC.64 UR16, c[0x0][UR23+0x220] ;  /* 0x0000880017107abb */ /* 0x000fe20008000a00 */
[----:B------:R-:W-:Y:S01]  /*bd90*/  ULDC.64 UR14, c[0x0][UR23+0x218] ;  /* 0x00008600170e7abb */ /* 0x000fe20008000a00 */
[----:B------:R-:W-:Y:S01]  /*bda0*/  ULDC.64 UR18, c[0x0][UR23+0x228] ;  /* 0x00008a0017127abb */ /* 0x000fe20008000a00 */
[----:B------:R-:W-:Y:S02]  /*bdb0*/  UIMAD UR17, UR17, UR9, URZ ;  /* 0x00000009111172a4 */ /* 0x000fe4000f8e023f */
[----:B------:R-:W-:Y:S01]  /*bdc0*/  UIMAD.WIDE.U32 UR12, UR14, UR24, URZ ;  /* 0x000000180e0c72a5 */ /* 0x000fe2000f8e003f */
[----:B------:R-:W-:Y:S01]  /*bdd0*/  IMAD.MOV.U32 R5, RZ, RZ, R8 ;  /* 0x000000ffff057224 */ /* 0x000fe200078e0008 */
[----:B------:R-:W-:Y:S01]  /*bde0*/  @UP1 ULDC UR28, c[0x0][0xbf0] ;  /* 0x0002fc00001c1ab9 */ /* 0x000fe20000000800 */
[----:B------:R-:W-:-:S02]  /*bdf0*/  UIMAD UR24, UR15, UR24, URZ ;  /* 0x000000180f1872a4 */ /* 0x000fc4000f8e023f */
[----:B------:R-:W-:Y:S01]  /*be00*/  UIMAD.WIDE.U32 UR26, UR18, UR21, URZ ;  /* 0x00000015121a72a5 */ /* 0x000fe2000f8e003f */
[----:B------:R-:W-:Y:S01]  /*be10*/  @P1 SHF.R.U32.HI R5, RZ, UR28, R4 ;  /* 0x0000001cff051c19 */ /* 0x000fe20008011604 */
[----:B------:R-:W-:Y:S02]  /*be20*/  UIMAD.WIDE.U32 UR14, UR16, UR9, URZ ;  /* 0x00000009100e72a5 */ /* 0x000fe4000f8e003f */
[----:B------:R-:W-:Y:S02]  /*be30*/  UIMAD UR18, UR19, UR21, URZ ;  /* 0x00000015131272a4 */ /* 0x000fe4000f8e023f */
[----:B------:R-:W-:Y:S01]  /*be40*/  UIMAD UR17, UR16, UR22, UR17 ;  /* 0x00000016101172a4 */ /* 0x000fe2000f8e0211 */
[----:B------:R-:W-:Y:S01]  /*be50*/  IMAD.U32 R4, RZ, RZ, UR26 ;  /* 0x0000001aff047e24 */ /* 0x000fe2000f8e00ff */
[----:B------:R-:W-:Y:S01]  /*be60*/  UIADD3 UR18, UR27, UR18, URZ ;  /* 0x000000121b127290 */ /* 0x000fe2000fffe03f */
[----:B------:R-:W-:Y:S01]  /*be70*/  IMAD.MOV R7, RZ, RZ, -R5 ;  /* 0x000000ffff077224 */ /* 0x000fe200078e0a05 */
[----:B------:R-:W-:-:S02]  /*be80*/  UIADD3 UR24, UR13, UR24, URZ ;  /* 0x000000180d187290 */ /* 0x000fc4000fffe03f */
[----:B------:R-:W-:Y:S01]  /*be90*/  UIADD3 UR17, UR15, UR17, URZ ;  /* 0x000000110f117290 */ /* 0x000fe2000fffe03f */
[----:B------:R-:W-:Y:S02]  /*bea0*/  IMAD R7, R7, UR20, R8 ;  /* 0x0000001407077c24 */ /* 0x000fe4000f8e0208 */
[----:B------:R-:W-:-:S03]  /*beb0*/  IMAD.U32 R10, RZ, RZ, UR18 ;  /* 0x00000012ff0a7e24 */ /* 0x000fc6000f8e00ff */
[----:B------:R-:W-:Y:S02]  /*bec0*/  SHF.R.S32.HI R6, RZ, 0x1f, R7 ;  /* 0x0000001fff067819 */ /* 0x000fe40000011407 */
[----:B----4-:R-:W-:-:S13]  /*bed0*/  @P0 R2UR UR4, R152 ;  /* 0x00000000980402ca */ /* 0x010fda00000e0000 */
[----:B------:R-:W-:Y:S02]  /*bee0*/  UIADD3 UR12, UP0, UP3, UR14, UR12, UR4 ;  /* 0x0000000c0e0c7290 */ /* 0x000fe4000fb1e004 */
[----:B------:R-:W-:-:S04]  /*bef0*/  USHF.R.S32.HI UR16, URZ, 0x1f, UR4 ;  /* 0x0000001f3f107899 */ /* 0x000fc80008011404 */
[----:B------:R-:W-:Y:S01]  /*bf00*/  UIADD3.X UR14, UR17, UR24, UR16, UP0, UP3 ;  /* 0x00000018110e7290 */ /* 0x000fe200087e6410 */
[----:B------:R-:W-:Y:S02]  /*bf10*/  IADD3 R4, P2, P3, R5, UR12, R4 ;  /* 0x0000000c05047c10 */ /* 0x000fe4000fb5e004 */
[----:B------:R-:W-:Y:S01]  /*bf20*/  SHF.R.S32.HI R5, RZ, 0x1f, R5 ;  /* 0x0000001fff057819 */ /* 0x000fe20000011405 */
[----:B------:R-:W-:Y:S02]  /*bf30*/  ULDC.64 UR12, c[0x0][UR23+0x210] ;  /* 0x00008400170c7abb */ /* 0x000fe40008000a00 */
[----:B------:R-:W-:Y:S01]  /*bf40*/  IMAD R9, R7, UR13, RZ ;  /* 0x0000000d07097c24 */ /* 0x000fe2000f8e02ff */
[----:B------:R-:W-:Y:S01]  /*bf50*/  IADD3.X R5, R5, UR14, R10, P2, P3 ;  /* 0x0000000e05057c10 */ /* 0x000fe200097e640a */
[----:B------:R-:W-:Y:S01]  /*bf60*/  ULDC.64 UR14, c[0x0][0xba8] ;  /* 0x0002ea00000e7ab9 */ /* 0x000fe20000000a00 */
[----:B------:R-:W-:Y:S01]  /*bf70*/  @!UP2 ULDC UR14, c[0x0][0xb50] ;  /* 0x0002d400000eaab9 */ /* 0x000fe20000000800 */
[----:B------:R-:W-:Y:S01]  /*bf80*/  IMAD R9, R6, UR12, R9 ;  /* 0x0000000c06097c24 */ /* 0x000fe2000f8e0209 */
[----:B------:R-:W-:Y:S01]  /*bf90*/  @!UP2 ULDC UR15, c[0x0][0xb54] ;  /* 0x0002d500000faab9 */ /* 0x000fe20000000800 */
[----:B------:R-:W-:-:S04]  /*bfa0*/  IMAD.WIDE.U32 R4, R7, UR12, R4 ;  /* 0x0000000c07047c25 */ /* 0x000fc8000f8e0004 */
[----:B------:R-:W-:Y:S01]  /*bfb0*/  IMAD.IADD R5, R5, 0x1, R9 ;  /* 0x0000000105057824 */ /* 0x000fe200078e0209 */
[C---:B------:R-:W-:Y:S01]  /*bfc0*/  LEA R9, P2, R4.reuse, UR14, 0x2 ;  /* 0x0000000e04097c11 */ /* 0x040fe2000f8410ff */
[----:B------:R-:W-:Y:S01]  /*bfd0*/  ULDC UR12, c[0x0][0xa88] ;  /* 0x0002a200000c7ab9 */ /* 0x000fe20000000800 */
[----:B-----5:R-:W-:Y:S02]  /*bfe0*/  @P4 R2UR UR12, R3 ;  /* 0x00000000030c42ca */ /* 0x020fe400000e0000 */
[----:B------:R-:W-:Y:S01]  /*bff0*/  LEA.HI.X R11, R4, UR15, R5, 0x2, P2 ;  /* 0x0000000f040b7c11 */ /* 0x000fe200090f1405 */
[----:B---3--:R-:W-:-:S12]  /*c000*/  @P4 BRA `(.L_x_210) ;  /* 0x00000000001c4947 */ /* 0x008fd80003800000 */
[----:B------:R-:W-:Y:S05]  /*c010*/  @!P0 BRA `(.L_x_210) ;  /* 0x0000000000188947 */ /* 0x000fea0003800000 */
[----:B------:R-:W-:Y:S02]  /*c020*/  ULDC.64 UR12, c[0x0][0x208] ;  /* 0x00008200000c7ab9 */ /* 0x000fe40000000a00 */
[----:B------:R-:W2:Y:S04]  /*c030*/  LDG.E R4, desc[UR12][R20.64] ;  /* 0x0000000c14047981 */ /* 0x000ea8000c1e1900 */
[----:B------:R-:W3:Y:S01]  /*c040*/  LDG.E R3, desc[UR12][R20.64+0x4] ;  /* 0x0000040c14037981 */ /* 0x000ee2000c1e1900 */
[----:B--2---:R-:W-:Y:S02]  /*c050*/  R2UR UR13, R4 ;  /* 0x00000000040d72ca */ /* 0x004fe400000e0000 */
[----:B---3--:R-:W-:-:S13]  /*c060*/  R2UR UR12, R3 ;  /* 0x00000000030c72ca */ /* 0x008fda00000e0000 */
[----:B------:R-:W-:-:S12]  /*c070*/  UIADD3 UR12, -UR13, UR12, URZ ;  /* 0x0000000c0d0c7290 */ /* 0x000fd8000fffe13f */
.L_x_210:
[----:B------:R-:W2:Y:S04]  /*c080*/  LDL R10, [R1+0x60] ;  /* 0x00006000010a7983 */ /* 0x000ea80000100800 */
[----:B------:R-:W3:Y:S01]  /*c090*/  LDL R3, [R1+0x1c] ;  /* 0x00001c0001037983 */ /* 0x000ee20000100800 */
[----:B------:R-:W-:Y:S01]  /*c0a0*/  R2UR UR13, R174 ;  /* 0x00000000ae0d72ca */ /* 0x000fe200000e0000 */
[----:B------:R-:W-:Y:S02]  /*c0b0*/  UIMAD UR12, UR12, UR20, URZ ;  /* 0x000000140c0c72a4 */ /* 0x000fe4000f8e023f */
[----:B------:R-:W-:Y:S01]  /*c0c0*/  SHFL.IDX PT, R4, R9, RZ, 0x1c1f ;  /* 0x001c1fff09047589 */ /* 0x000fe200000e0000 */
[----:B------:R-:W-:-:S03]  /*c0d0*/  ULDC.64 UR14, c[0x0][0x208] ;  /* 0x00008200000e7ab9 */ /* 0x000fc60000000a00 */
[----:B------:R-:W0:Y:S04]  /*c0e0*/  SHFL.IDX PT, R5, R11, RZ, 0x1c1f ;  /* 0x001c1fff0b057589 */ /* 0x000e2800000e0000 */
[----:B------:R-:W-:Y:S02]  /*c0f0*/  SHFL.IDX PT, R6, R9, 0x1, 0x1c1f ;  /* 0x003c1f0009067f89 */ /* 0x000fe400000e0000 */
[----:B------:R-:W-:Y:S02]  /*c100*/  IMAD.U32 R12, RZ, RZ, UR13 ;  /* 0x0000000dff0c7e24 */ /* 0x000fe4000f8e00ff */
[----:B------:R-:W1:Y:S02]  /*c110*/  SHFL.IDX PT, R7, R11, 0x1, 0x1c1f ;  /* 0x003c1f000b077f89 */ /* 0x000e6400000e0000 */
[----:B--2---:R-:W-:Y:S01]  /*c120*/  IMAD R12, R12, 0x80, R10 ;  /* 0x000000800c0c7824 */ /* 0x004fe200078e020a */
[----:B---3--:R-:W-:-:S03]  /*c130*/  LOP3.LUT P0, RZ, R3, 0x3, RZ, 0xc0, !PT ;  /* 0x0000000303ff7812 */ /* 0x008fc6000780c0ff */
[C---:B------:R-:W-:Y:S01]  /*c140*/  VIADD R10, R12.reuse, 0x8 ;  /* 0x000000080c0a7836 */ /* 0x040fe20000000000 */
[----:B------:R-:W-:-:S04]  /*c150*/  ISETP.GE.OR P2, PT, R12, UR12, P0 ;  /* 0x0000000c0c007c0c */ /* 0x000fc80008746670 */
[----:B------:R-:W-:-:S09]  /*c160*/  ISETP.GE.OR P0, PT, R10, UR12, P0 ;  /* 0x0000000c0a007c0c */ /* 0x000fd20008706670 */
[----:B0-----:R0:W-:Y:S04]  /*c170*/  @!P2 ST.E desc[UR14][R4.64], R2 ;  /* 0x000000020400a985 */ /* 0x0011e8000c10190e */
[----:B-1----:R0:W-:Y:S01]  /*c180*/  @!P0 ST.E desc[UR14][R6.64], R0 ;  /* 0x0000000006008985 */ /* 0x0021e2000c10190e */
[----:B------:R-:W-:-:S13]  /*c190*/  PLOP3.LUT P0, PT, PT, PT, UP2, 0x80, 0x0 ;  /* 0x000000000000781c */ /* 0x000fda0003f0f028 */
[----:B0-----:R-:W-:Y:S05]  /*c1a0*/  @P0 BRA `(.L_x_211) ;  /* 0x0000001000300947 */ /* 0x001fea0003800000 */
[----:B------:R-:W0:Y:S01]  /*c1b0*/  S2R R0, SR_TID.X ;  /* 0x0000000000007919 */ /* 0x000e220000002100 */
[----:B------:R-:W-:Y:S01]  /*c1c0*/  ULDC.64 UR14, c[0x0][0x208] ;  /* 0x00008200000e7ab9 */ /* 0x000fe20000000a00 */
[----:B------:R-:W-:Y:S02]  /*c1d0*/  R2UR UR18, R213 ;  /* 0x00000000d51272ca */ /* 0x000fe400000e0000 */
[----:B------:R-:W-:Y:S01]  /*c1e0*/  R2UR UR17, R174 ;  /* 0x00000000ae1172ca */ /* 0x000fe200000e0000 */
[----:B0-----:R-:W-:-:S05]  /*c1f0*/  VIADD R0, R0, 0xffffff80 ;  /* 0xffffff8000007836 */ /* 0x001fca0000000000 */
[----:B------:R-:W-:-:S04]  /*c200*/  SHF.R.S32.HI R3, RZ, 0x1f, R0 ;  /* 0x0000001fff037819 */ /* 0x000fc80000011400 */
[----:B------:R-:W-:-:S04]  /*c210*/  LEA.HI R3, R3, R0, RZ, 0x3 ;  /* 0x0000000003037211 */ /* 0x000fc800078f18ff */
[----:B------:R-:W-:Y:S02]  /*c220*/  LOP3.LUT R5, R3, 0xfffffff8, RZ, 0xc0, !PT ;  /* 0xfffffff803057812 */ /* 0x000fe400078ec0ff */
[----:B------:R-:W-:Y:S01]  /*c230*/  SHF.R.S32.HI R79, RZ, 0x3, R3 ;  /* 0x00000003ff4f7819 */ /* 0x000fe20000011403 */
[----:B------:R-:W-:Y:S02]  /*c240*/  IMAD.MOV.U32 R3, RZ, RZ, 0x2 ;  /* 0x00000002ff037424 */ /* 0x000fe400078e00ff */
[----:B------:R-:W-:-:S04]  /*c250*/  IMAD.IADD R18, R0, 0x1, -R5 ;  /* 0x0000000100127824 */ /* 0x000fc800078e0a05 */
[----:B------:R-:W-:-:S04]  /*c260*/  IMAD.SHL.U32 R0, R18, 0x8, RZ ;  /* 0x0000000812007824 */ /* 0x000fc800078e00ff */
[----:B------:R-:W-:-:S04]  /*c270*/  IMAD R2, R79, 0x40, R0 ;  /* 0x000000404f027824 */ /* 0x000fc800078e0200 */
[----:B------:R-:W-:-:S03]  /*c280*/  IMAD.WIDE R2, R2, R3, UR10 ;  /* 0x0000000a02027e25 */ /* 0x000fc6000f8e0203 */
[C---:B------:R-:W-:Y:S02]  /*c290*/  IADD3 R9, P4, R2.reuse, 0x1000, RZ ;  /* 0x0000100002097810 */ /* 0x040fe40007f9e0ff */
[C---:B------:R-:W-:Y:S02]  /*c2a0*/  IADD3 R13, P3, R2.reuse, 0x2000, RZ ;  /* 0x00002000020d7810 */ /* 0x040fe40007f7e0ff */
[----:B------:R-:W-:Y:S02]  /*c2b0*/  IADD3 R25, P2, R2, 0x3000, RZ ;  /* 0x0000300002197810 */ /* 0x000fe40007f5e0ff */
[----:B------:R-:W-:Y:S02]  /*c2c0*/  LOP3.LUT R8, R9, 0x380, RZ, 0xc0, !PT ;  /* 0x0000038009087812 */ /* 0x000fe400078ec0ff */
[----:B------:R-:W-:Y:S02]  /*c2d0*/  LOP3.LUT R12, R13, 0x380, RZ, 0xc0, !PT ;  /* 0x000003800d0c7812 */ /* 0x000fe400078ec0ff */
[----:B------:R-:W-:-:S02]  /*c2e0*/  LOP3.LUT R24, R25, 0x380, RZ, 0xc0, !PT ;  /* 0x0000038019187812 */ /* 0x000fc400078ec0ff */
[----:B------:R-:W-:Y:S02]  /*c2f0*/  SHF.R.U64 R8, R8, 0x3, RZ ;  /* 0x0000000308087819 */ /* 0x000fe400000012ff */
[----:B------:R-:W-:Y:S02]  /*c300*/  SHF.R.U64 R12, R12, 0x3, RZ ;  /* 0x000000030c0c7819 */ /* 0x000fe400000012ff */
[----:B------:R-:W-:Y:S02]  /*c310*/  SHF.R.U64 R24, R24, 0x3, RZ ;  /* 0x0000000318187819 */ /* 0x000fe400000012ff */
[----:B------:R-:W-:Y:S01]  /*c320*/  LOP3.LUT R8, R8, R9, RZ, 0x3c, !PT ;  /* 0x0000000908087212 */ /* 0x000fe200078e3cff */
[--C-:B------:R-:W-:Y:S01]  /*c330*/  IMAD.X R9, RZ, RZ, R3.reuse, P4 ;  /* 0x000000ffff097224 */ /* 0x100fe200020e0603 */
[----:B------:R-:W-:Y:S01]  /*c340*/  LOP3.LUT R12, R12, R13, RZ, 0x3c, !PT ;  /* 0x0000000d0c0c7212 */ /* 0x000fe200078e3cff */
[--C-:B------:R-:W-:Y:S01]  /*c350*/  IMAD.X R13, RZ, RZ, R3.reuse, P3 ;  /* 0x000000ffff0d7224 */ /* 0x100fe200018e0603 */
[----:B------:R-:W-:Y:S01]  /*c360*/  LOP3.LUT R24, R24, R25, RZ, 0x3c, !PT ;  /* 0x0000001918187212 */ /* 0x000fe200078e3cff */
[----:B------:R-:W-:Y:S01]  /*c370*/  IMAD.X R25, RZ, RZ, R3, P2 ;  /* 0x000000ffff197224 */ /* 0x000fe200010e0603 */
[C---:B------:R-:W-:Y:S01]  /*c380*/  IADD3 R29, P0, R2.reuse, 0x4000, RZ ;  /* 0x00004000021d7810 */ /* 0x040fe20007f1e0ff */
[----:B------:R-:W5:Y:S01]  /*c390*/  LD.E.128 R8, desc[UR14][R8.64] ;  /* 0x0000000e08087980 */ /* 0x000f62000c101d00 */
[----:B------:R-:W-:-:S02]  /*c3a0*/  IADD3 R33, P6, R2, 0x5000, RZ ;  /* 0x0000500002217810 */ /* 0x000fc40007fde0ff */
[C---:B------:R-:W-:Y:S01]  /*c3b0*/  IADD3 R37, P5, R2.reuse, 0x6000, RZ ;  /* 0x0000600002257810 */ /* 0x040fe20007fbe0ff */
[----:B------:R-:W5:Y:S01]  /*c3c0*/  LD.E.128 R12, desc[UR14][R12.64] ;  /* 0x0000000e0c0c7980 */ /* 0x000f62000c101d00 */
[C---:B------:R-:W-:Y:S02]  /*c3d0*/  IADD3 R41, P4, R2.reuse, 0x7000, RZ ;  /* 0x0000700002297810 */ /* 0x040fe40007f9e0ff */
[C---:B------:R-:W-:Y:S01]  /*c3e0*/  IADD3 R45, P3, R2.reuse, 0x8000, RZ ;  /* 0x00008000022d7810 */ /* 0x040fe20007f7e0ff */
[----:B------:R-:W5:Y:S01]  /*c3f0*/  LD.E.128 R24, desc[UR14][R24.64] ;  /* 0x0000000e18187980 */ /* 0x000f62000c101d00 */
[----:B------:R-:W-:Y:S02]  /*c400*/  IADD3 R49, P2, R2, 0x9000, RZ ;  /* 0x0000900002317810 */ /* 0x000fe40007f5e0ff */
[----:B------:R-:W-:Y:S02]  /*c410*/  LOP3.LUT R28, R29, 0x380, RZ, 0xc0, !PT ;  /* 0x000003801d1c7812 */ /* 0x000fe400078ec0ff */
[----:B------:R-:W-:-:S02]  /*c420*/  LOP3.LUT R32, R33, 0x380, RZ, 0xc0, !PT ;  /* 0x0000038021207812 */ /* 0x000fc400078ec0ff */
[----:B------:R-:W-:Y:S02]  /*c430*/  LOP3.LUT R36, R37, 0x380, RZ, 0xc0, !PT ;  /* 0x0000038025247812 */ /* 0x000fe400078ec0ff */
[----:B------:R-:W-:Y:S02]  /*c440*/  LOP3.LUT R40, R41, 0x380, RZ, 0xc0, !PT ;  /* 0x0000038029287812 */ /* 0x000fe400078ec0ff */
[----:B------:R-:W-:Y:S02]  /*c450*/  LOP3.LUT R44, R45, 0x380, RZ, 0xc0, !PT ;  /* 0x000003802d2c7812 */ /* 0x000fe400078ec0ff */
[----:B------:R-:W-:Y:S02]  /*c460*/  LOP3.LUT R48, R49, 0x380, RZ, 0xc0, !PT ;  /* 0x0000038031307812 */ /* 0x000fe400078ec0ff */
[----:B------:R-:W-:Y:S02]  /*c470*/  SHF.R.U64 R28, R28, 0x3, RZ ;  /* 0x000000031c1c7819 */ /* 0x000fe400000012ff */
[----:B------:R-:W-:-:S02]  /*c480*/  SHF.R.U64 R32, R32, 0x3, RZ ;  /* 0x0000000320207819 */ /* 0x000fc400000012ff */
[----:B------:R-:W-:Y:S02]  /*c490*/  SHF.R.U64 R36, R36, 0x3, RZ ;  /* 0x0000000324247819 */ /* 0x000fe400000012ff */
        /* <DEDUP_REMOVED lines=24> */
[----:B------:R-:W-:Y:S01]  /*c620*/  LOP3.LUT R52, R53, 0x380, RZ, 0xc0, !PT ;  /* 0x0000038035347812 */ /* 0x000fe200078ec0ff */
[----:B------:R-:W5:Y:S01]  /*c630*/  LD.E.128 R40, desc[UR14][R40.64] ;  /* 0x0000000e28287980 */ /* 0x000f62000c101d00 */
[----:B------:R-:W-:Y:S01]  /*c640*/  LOP3.LUT R56, R57, 0x380, RZ, 0xc0, !PT ;  /* 0x0000038039387812 */ /* 0x000fe200078ec0ff */
[----:B------:R-:W-:Y:S01]  /*c650*/  IMAD.X R73, RZ, RZ, R3, P2 ;  /* 0x000000ffff497224 */ /* 0x000fe200010e0603 */
[----:B------:R-:W-:Y:S01]  /*c660*/  LOP3.LUT R60, R61, 0x380, RZ, 0xc0, !PT ;  /* 0x000003803d3c7812 */ /* 0x000fe200078ec0ff */
[----:B------:R-:W5:Y:S01]  /*c670*/  LD.E.128 R44, desc[UR14][R44.64] ;  /* 0x0000000e2c2c7980 */ /* 0x000f62000c101d00 */
[----:B------:R-:W-:-:S02]  /*c680*/  LOP3.LUT R64, R65, 0x380, RZ, 0xc0, !PT ;  /* 0x0000038041407812 */ /* 0x000fc400078ec0ff */
[----:B------:R-:W-:Y:S01]  /*c690*/  LOP3.LUT R68, R69, 0x380, RZ, 0xc0, !PT ;  /* 0x0000038045447812 */ /* 0x000fe200078ec0ff */
[----:B------:R-:W5:Y:S01]  /*c6a0*/  LD.E.128 R48, desc[UR14][R48.64] ;  /* 0x0000000e30307980 */ /* 0x000f62000c101d00 */
[----:B------:R-:W-:Y:S02]  /*c6b0*/  LOP3.LUT R4, R5, 0x380, RZ, 0xc0, !PT ;  /* 0x0000038005047812 */ /* 0x000fe400078ec0ff */
[----:B------:R-:W-:Y:S02]  /*c6c0*/  LOP3.LUT R7, R2, 0x380, RZ, 0xc0, !PT ;  /* 0x0000038002077812 */ /* 0x000fe400078ec0ff */
[----:B------:R-:W-:Y:S02]  /*c6d0*/  SHF.R.U64 R52, R52, 0x3, RZ ;  /* 0x0000000334347819 */ /* 0x000fe400000012ff */
        /* <DEDUP_REMOVED lines=16> */
[----:B------:R-:W-:Y:S01]  /*c7e0*/  LOP3.LUT R72, R4, R5, RZ, 0x3c, !PT ;  /* 0x0000000504487212 */ /* 0x000fe200078e3cff */
[----:B------:R-:W5:Y:S01]  /*c7f0*/  LD.E.128 R52, desc[UR14][R52.64] ;  /* 0x0000000e34347980 */ /* 0x000f62000c101d00 */
[----:B------:R-:W-:-:S03]  /*c800*/  LOP3.LUT R2, R7, R2, RZ, 0x3c, !PT ;  /* 0x0000000207027212 */ /* 0x000fc600078e3cff */
[----:B------:R-:W5:Y:S04]  /*c810*/  LD.E.128 R56, desc[UR14][R56.64] ;  /* 0x0000000e38387980 */ /* 0x000f68000c101d00 */
[----:B------:R0:W5:Y:S04]  /*c820*/  LD.E.128 R4, desc[UR14][R2.64] ;  /* 0x0000000e02047980 */ /* 0x000168000c101d00 */
[----:B------:R-:W5:Y:S04]  /*c830*/  LD.E.128 R60, desc[UR14][R60.64] ;  /* 0x0000000e3c3c7980 */ /* 0x000f68000c101d00 */
[----:B------:R-:W5:Y:S04]  /*c840*/  LD.E.128 R64, desc[UR14][R64.64] ;  /* 0x0000000e40407980 */ /* 0x000f68000c101d00 */
[----:B------:R-:W5:Y:S04]  /*c850*/  LD.E.128 R68, desc[UR14][R68.64] ;  /* 0x0000000e44447980 */ /* 0x000f68000c101d00 */
[----:B------:R-:W5:Y:S01]  /*c860*/  LD.E.128 R72, desc[UR14][R72.64] ;  /* 0x0000000e48487980 */ /* 0x000f62000c101d00 */
[----:B------:R-:W-:-:S02]  /*c870*/  ULDC.64 UR14, c[0x0][0xaa0] ;  /* 0x0002a800000e7ab9 */ /* 0x000fc40000000a00 */
[----:B------:R-:W-:Y:S01]  /*c880*/  UIMAD UR13, UR16, UR14, URZ ;  /* 0x0000000e100d72a4 */ /* 0x000fe2000f8e023f */
[----:B0-----:R-:W-:Y:S01]  /*c890*/  IMAD.U32 R3, RZ, RZ, UR17 ;  /* 0x00000011ff037e24 */ /* 0x001fe2000f8e00ff */
[----:B------:R-:W-:Y:S01]  /*c8a0*/  UIMAD.WIDE.U32 UR10, UR4, UR14, URZ ;  /* 0x0000000e040a72a5 */ /* 0x000fe2000f8e003f */
[----:B------:R-:W-:Y:S01]  /*c8b0*/  IMAD R2, R18, 0x20, R79 ;  /* 0x0000002012027824 */ /* 0x000fe200078e024f */
[----:B------:R-:W-:Y:S01]  /*c8c0*/  UIMAD UR13, UR4, UR15, UR13 ;  /* 0x0000000f040d72a4 */ /* 0x000fe2000f8e020d */
[----:B------:R-:W-:Y:S01]  /*c8d0*/  IMAD.U32 R80, RZ, RZ, UR17 ;  /* 0x00000011ff507e24 */ /* 0x000fe2000f8e00ff */
[----:B------:R-:W-:Y:S01]  /*c8e0*/  @!PT LDS RZ, [RZ] ;  /* 0x00000000fffff984 */ /* 0x000fe20000000800 */
[----:B------:R-:W-:Y:S01]  /*c8f0*/  @!PT LDS RZ, [RZ] ;  /* 0x00000000fffff984 */ /* 0x000fe20000000800 */
[----:B------:R-:W-:Y:S01]  /*c900*/  @!PT LDS RZ, [RZ] ;  /* 0x00000000fffff984 */ /* 0x000fe20000000800 */
[----:B------:R-:W-:Y:S01]  /*c910*/  @!PT LDS RZ, [RZ] ;  /* 0x00000000fffff984 */ /* 0x000fe20000000800 */
[----:B------:R0:W-:Y:S06]  /*c920*/  MEMBAR.ALL.CTA ;  /* 0x0000000000007992 */ /* 0x0001ec0000008000 */
[----:B0-----:R-:W0:Y:S01]  /*c930*/  FENCE.VIEW.ASYNC.S ;  /* 0x00000000000073c6 */ /* 0x001e220000000000 */
[----:B------:R-:W-:Y:S01]  /*c940*/  ULDC.64 UR14, c[0x0][0xae8] ;  /* 0x0002ba00000e7ab9 */ /* 0x000fe20000000a00 */
[----:B------:R-:W-:-:S02]  /*c950*/  UIADD3 UR11, UR11, UR13, URZ ;  /* 0x0000000d0b0b7290 */ /* 0x000fc4000fffe03f */
[----:B------:R-:W-:Y:S02]  /*c960*/  USHF.R.S32.HI UR4, URZ, 0x1f, UR9 ;  /* 0x0000001f3f047899 */ /* 0x000fe40008011409 */
[----:B------:R-:W-:Y:S01]  /*c970*/  UIMAD.WIDE.U32 UR10, UR18, UR14, UR10 ;  /* 0x0000000e120a72a5 */ /* 0x000fe2000f8e000a */
[----:B------:R-:W-:Y:S01]  /*c980*/  IMAD R20, R3, 0x80, R2 ;  /* 0x0000008003147824 */ /* 0x000fe200078e0202 */
[----:B------:R-:W-:Y:S02]  /*c990*/  @UP1 ULDC UR13, c[0x0][0xbec] ;  /* 0x0002fb00000d1ab9 */ /* 0x000fe40000000800 */
[----:B------:R-:W-:-:S03]  /*c9a0*/  UIMAD UR11, UR18, UR15, UR11 ;  /* 0x0000000f120b72a4 */ /* 0x000fc6000f8e020b */
[----:B------:R-:W-:Y:S02]  /*c9b0*/  ULDC.64 UR14, c[0x0][0xaf0] ;  /* 0x0002bc00000e7ab9 */ /* 0x000fe40000000a00 */
[----:B------:R-:W-:Y:S01]  /*c9c0*/  UIMAD UR4, UR4, UR14, URZ ;  /* 0x0000000e040472a4 */ /* 0x000fe2000f8e023f */
[----:B------:R-:W-:Y:S01]  /*c9d0*/  @P1 IMAD.HI.U32 R2, R20, UR13, RZ ;  /* 0x0000000d14021c27 */ /* 0x000fe2000f8e00ff */
[----:B------:R-:W-:Y:S02]  /*c9e0*/  UIMAD.WIDE.U32 UR10, UR9, UR14, UR10 ;  /* 0x0000000e090a72a5 */ /* 0x000fe4000f8e000a */
[----:B------:R-:W-:Y:S01]  /*c9f0*/  UIMAD UR4, UR9, UR15, UR4 ;  /* 0x0000000f090472a4 */ /* 0x000fe2000f8e0204 */
[----:B------:R-:W-:Y:S02]  /*ca00*/  IMAD.MOV.U32 R21, RZ, RZ, R20 ;  /* 0x000000ffff157224 */ /* 0x000fe400078e0014 */
[----:B------:R-:W-:Y:S02]  /*ca10*/  @UP1 ULDC UR9, c[0x0][0xbf0] ;  /* 0x0002fc0000091ab9 */ /* 0x000fe40000000800 */
[----:B------:R-:W-:Y:S01]  /*ca20*/  @P1 SHF.R.U32.HI R21, RZ, UR9, R2 ;  /* 0x00000009ff151c19 */ /* 0x000fe20008011602 */
[----:B------:R-:W-:Y:S01]  /*ca30*/  UIADD3 UR4, UR11, UR4, URZ ;  /* 0x000000040b047290 */ /* 0x000fe2000fffe03f */
[----:B------:R-:W-:-:S02]  /*ca40*/  IMAD.U32 R2, RZ, RZ, UR10 ;  /* 0x0000000aff027e24 */ /* 0x000fc4000f8e00ff */
[--C-:B------:R-:W-:Y:S01]  /*ca50*/  SHF.R.S32.HI R18, RZ, 0x1f, R21.reuse ;  /* 0x0000001fff127819 */ /* 0x100fe20000011415 */
[----:B------:R-:W-:Y:S02]  /*ca60*/  IMAD.MOV R77, RZ, RZ, -R21 ;  /* 0x000000ffff4d7224 */ /* 0x000fe400078e0a15 */
[----:B------:R-:W-:Y:S01]  /*ca70*/  IMAD.U32 R3, RZ, RZ, UR11 ;  /* 0x0000000bff037e24 */ /* 0x000fe2000f8e00ff */
[----:B------:R-:W-:Y:S01]  /*ca80*/  ULDC.64 UR10, c[0x0][0xae0] ;  /* 0x0002b800000a7ab9 */ /* 0x000fe20000000a00 */
[----:B------:R-:W-:Y:S02]  /*ca90*/  IMAD.U32 R3, RZ, RZ, UR4 ;  /* 0x00000004ff037e24 */ /* 0x000fe4000f8e00ff */
[----:B------:R-:W-:Y:S02]  /*caa0*/  IMAD R18, R18, UR10, RZ ;  /* 0x0000000a12127c24 */ /* 0x000fe4000f8e02ff */
[----:B------:R-:W-:Y:S02]  /*cab0*/  IMAD R77, R77, UR20, R20 ;  /* 0x000000144d4d7c24 */ /* 0x000fe4000f8e0214 */
[----:B------:R-:W-:-:S04]  /*cac0*/  IMAD.WIDE.U32 R2, R21, UR10, R2 ;  /* 0x0000000a15027c25 */ /* 0x000fc8000f8e0002 */
[----:B------:R-:W-:Y:S01]  /*cad0*/  IMAD R21, R21, UR11, R18 ;  /* 0x0000000b15157c24 */ /* 0x000fe2000f8e0212 */
[----:B------:R-:W-:Y:S01]  /*cae0*/  SHF.R.S32.HI R18, RZ, 0x1f, R77 ;  /* 0x0000001fff127819 */ /* 0x000fe2000001144d */
[----:B------:R-:W-:Y:S02]  /*caf0*/  ULDC.64 UR10, c[0x0][0xad8] ;  /* 0x0002b600000a7ab9 */ /* 0x000fe40000000a00 */
[----:B------:R-:W-:Y:S02]  /*cb00*/  IMAD.IADD R3, R3, 0x1, R21 ;  /* 0x0000000103037824 */ /* 0x000fe400078e0215 */
[----:B------:R-:W-:Y:S02]  /*cb10*/  IMAD R18, R18, UR10, RZ ;  /* 0x0000000a12127c24 */ /* 0x000fe4000f8e02ff */
[----:B------:R-:W-:Y:S02]  /*cb20*/  IMAD R80, R80, 0x80, R79 ;  /* 0x0000008050507824 */ /* 0x000fe400078e024f */
[----:B------:R-:W-:-:S02]  /*cb30*/  IMAD R21, R77, UR11, R18 ;  /* 0x0000000b4d157c24 */ /* 0x000fc4000f8e0212 */
[----:B------:R-:W-:Y:S01]  /*cb40*/  IMAD.WIDE.U32 R2, R77, UR10, R2 ;  /* 0x0000000a4d027c25 */ /* 0x000fe2000f8e0002 */
[----:B------:R-:W-:-:S03]  /*cb50*/  ULDC.64 UR10, c[0x0][0xa80] ;  /* 0x0002a000000a7ab9 */ /* 0x000fc60000000a00 */
[----:B------:R-:W-:Y:S01]  /*cb60*/  VIADD R22, R80, 0x40 ;  /* 0x0000004050167836 */ /* 0x000fe20000000000 */
[----:B------:R-:W-:Y:S01]  /*cb70*/  LEA R18, P2, R2, UR10, 0x1 ;  /* 0x0000000a02127c11 */ /* 0x000fe2000f8408ff */
[----:B------:R-:W-:Y:S01]  /*cb80*/  IMAD.IADD R3, R3, 0x1, R21 ;  /* 0x0000000103037824 */ /* 0x000fe200078e0215 */
[----:B------:R-:W-:Y:S02]  /*cb90*/  UIADD3 UR8, UR8, 0x38820, URZ ;  /* 0x0003882008087890 */ /* 0x000fe4000fffe03f */
[----:B------:R-:W-:Y:S02]  /*cba0*/  ISETP.GE.AND P0, PT, R22, UR12, PT ;  /* 0x0000000c16007c0c */ /* 0x000fe4000bf06270 */
[----:B------:R-:W-:Y:S02]  /*cbb0*/  LEA.HI.X R22, R2, UR11, R3, 0x1, P2 ;  /* 0x0000000b02167c11 */ /* 0x000fe400090f0c03 */
[C---:B------:R-:W-:Y:S01]  /*cbc0*/  ISETP.GE.AND P2, PT, R80.reuse, UR12, PT ;  /* 0x0000000c50007c0c */ /* 0x040fe2000bf46270 */
[----:B------:R-:W-:Y:S01]  /*cbd0*/  UPRMT UR8, URZ, 0x654, UR8 ;  /* 0x000006543f087896 */ /* 0x000fe20008000008 */
[----:B------:R-:W-:-:S02]  /*cbe0*/  VIADD R20, R80, 0x20 ;  /* 0x0000002050147836 */ /* 0x000fc40000000000 */
[C---:B------:R-:W-:Y:S02]  /*cbf0*/  VIADD R82, R0.reuse, 0x40 ;  /* 0x0000004000527836 */ /* 0x040fe40000000000 */
[C---:B------:R-:W-:Y:S02]  /*cc00*/  VIADD R84, R0.reuse, 0x80 ;  /* 0x0000008000547836 */ /* 0x040fe40000000000 */
[----:B------:R-:W-:Y:S01]  /*cc10*/  VIADD R86, R0, 0xc0 ;  /* 0x000000c000567836 */ /* 0x000fe20000000000 */
[----:B0-----:R0:W1:Y:S01]  /*cc20*/  SHFL.IDX PT, R81, R18, RZ, 0x181f ;  /* 0x00181fff12517589 */ /* 0x00106200000e0000 */
[----:B------:R-:W-:Y:S01]  /*cc30*/  SYNCS.ARRIVE.TRANS64.RED.A1T0 RZ, [UR8], RZ ;  /* 0x000000ffffff79a7 */ /* 0x000fe20008100408 */
[----:B------:R-:W-:Y:S02]  /*cc40*/  BSSY B1, `(.L_x_212) ;  /* 0x000001a000017945 */ /* 0x000fe40003800000 */
[----:B------:R0:W2:Y:S01]  /*cc50*/  SHFL.IDX PT, R79, R22, RZ, 0x181f ;  /* 0x00181fff164f7589 */ /* 0x0000a200000e0000 */
[----:B------:R-:W-:-:S02]  /*cc60*/  ISETP.GE.AND P1, PT, R20, UR12, PT ;  /* 0x0000000c14007c0c */ /* 0x000fc4000bf26270 */
[----:B------:R-:W-:Y:S02]  /*cc70*/  SHF.R.S32.HI R88, RZ, 0x1f, R0 ;  /* 0x0000001fff587819 */ /* 0x000fe40000011400 */
[----:B------:R-:W-:Y:S02]  /*cc80*/  SHF.R.S32.HI R83, RZ, 0x1f, R82 ;  /* 0x0000001fff537819 */ /* 0x000fe40000011452 */
[----:B------:R-:W-:Y:S02]  /*cc90*/  SHF.R.S32.HI R85, RZ, 0x1f, R84 ;  /* 0x0000001fff557819 */ /* 0x000fe40000011454 */
[----:B------:R-:W-:Y:S01]  /*cca0*/  SHF.R.S32.HI R87, RZ, 0x1f, R86 ;  /* 0x0000001fff577819 */ /* 0x000fe20000011456 */
[----:B0-----:R-:W-:Y:S06]  /*ccb0*/  @P2 BRA `(.L_x_213) ;  /* 0x0000000000482947 */ /* 0x001fec0003800000 */
[----:B------:R-:W-:Y:S01]  /*ccc0*/  ULDC UR4, c[0x0][0xac8] ;  /* 0x0002b20000047ab9 */ /* 0x000fe20000000800 */
[----:B------:R-:W-:Y:S01]  /*ccd0*/  ULDC.64 UR8, c[0x0][0x208] ;  /* 0x0000820000087ab9 */ /* 0x000fe20000000a00 */
[----:B------:R-:W-:Y:S02]  /*cce0*/  ISETP.GE.AND P5, PT, R0, UR4, PT ;  /* 0x0000000400007c0c */ /* 0x000fe4000bfa6270 */
[----:B------:R-:W-:Y:S02]  /*ccf0*/  ISETP.GE.AND P4, PT, R82, UR4, PT ;  /* 0x0000000452007c0c */ /* 0x000fe4000bf86270 */
[----:B------:R-:W-:Y:S02]  /*cd00*/  ISETP.GE.AND P3, PT, R84, UR4, PT ;  /* 0x0000000454007c0c */ /* 0x000fe4000bf66270 */
[----:B------:R-:W-:-:S07]  /*cd10*/  ISETP.GE.AND P2, PT, R86, UR4, PT ;  /* 0x0000000456007c0c */ /* 0x000fce000bf46270 */
[----:B-1----:R-:W-:-:S04]  /*cd20*/  @!P5 LEA R2, P6, R0, R81, 0x1 ;  /* 0x000000510002d211 */ /* 0x002fc800078c08ff */
[----:B--2---:R-:W-:Y:S02]  /*cd30*/  @!P5 LEA.HI.X R3, R0, R79, R88, 0x1, P6 ;  /* 0x0000004f0003d211 */ /* 0x004fe400030f0c58 */
[----:B------:R-:W-:-:S03]  /*cd40*/  @!P4 LEA R20, P6, R82, R81, 0x1 ;  /* 0x000000515214c211 */ /* 0x000fc600078c08ff */
[----:B-----5:R0:W-:Y:S01]  /*cd50*/  @!P5 ST.E.128 desc[UR8][R2.64], R4 ;  /* 0x000000040200d985 */ /* 0x0201e2000c101d08 */
[----:B------:R-:W-:Y:S02]  /*cd60*/  @!P4 LEA.HI.X R21, R82, R79, R83, 0x1, P6 ;  /* 0x0000004f5215c211 */ /* 0x000fe400030f0c53 */
[----:B------:R-:W-:-:S03]  /*cd70*/  @!P3 LEA R76, P6, R84, R81, 0x1 ;  /* 0x00000051544cb211 */ /* 0x000fc600078c08ff */
[----:B------:R0:W-:Y:S01]  /*cd80*/  @!P4 ST.E.128 desc[UR8][R20.64], R28 ;  /* 0x0000001c1400c985 */ /* 0x0001e2000c101d08 */
[----:B------:R-:W-:Y:S02]  /*cd90*/  @!P3 LEA.HI.X R77, R84, R79, R85, 0x1, P6 ;  /* 0x0000004f544db211 */ /* 0x000fe400030f0c55 */
[----:B------:R-:W-:-:S03]  /*cda0*/  @!P2 LEA R78, P6, R86, R81, 0x1 ;  /* 0x00000051564ea211 */ /* 0x000fc600078c08ff */
[----:B------:R0:W-:Y:S01]  /*cdb0*/  @!P3 ST.E.128 desc[UR8][R76.64], R44 ;  /* 0x0000002c4c00b985 */ /* 0x0001e2000c101d08 */
[----:B------:R-:W-:-:S05]  /*cdc0*/  @!P2 LEA.HI.X R79, R86, R79, R87, 0x1, P6 ;  /* 0x0000004f564fa211 */ /* 0x000fca00030f0c57 */
[----:B------:R0:W-:Y:S04]  /*cdd0*/  @!P2 ST.E.128 desc[UR8][R78.64], R60 ;  /* 0x0000003c4e00a985 */ /* 0x0001e8000c101d08 */
.L_x_213:
[----:B------:R-:W-:Y:S05]  /*cde0*/  BSYNC B1 ;  /* 0x0000000000017941 */ /* 0x000fea0003800000 */
.L_x_212:
[----:B0-----:R0:W3:Y:S01]  /*cdf0*/  SHFL.IDX PT, R21, R22, 0x1, 0x181f ;  /* 0x00381f0016157f89 */ /* 0x0010e200000e0000 */
[----:B------:R-:W-:Y:S03]  /*ce00*/  BSSY B1, `(.L_x_214) ;  /* 0x0000015000017945 */ /* 0x000fe60003800000 */
[----:B-----5:R0:W4:Y:S01]  /*ce10*/  SHFL.IDX PT, R7, R18, 0x1, 0x181f ;  /* 0x00381f0012077f89 */ /* 0x02012200000e0000 */
[----:B------:R-:W-:Y:S05]  /*ce20*/  @P1 BRA `(.L_x_215) ;  /* 0x0000000000481947 */ /* 0x000fea0003800000 */
[----:B------:R-:W-:Y:S01]  /*ce30*/  ULDC UR4, c[0x0][0xac8] ;  /* 0x0002b20000047ab9 */ /* 0x000fe20000000800 */
[----:B------:R-:W-:Y:S01]  /*ce40*/  ULDC.64 UR8, c[0x0][0x208] ;  /* 0x0000820000087ab9 */ /* 0x000fe20000000a00 */
[----:B------:R-:W-:Y:S02]  /*ce50*/  ISETP.GE.AND P4, PT, R0, UR4, PT ;  /* 0x0000000400007c0c */ /* 0x000fe4000bf86270 */
[----:B------:R-:W-:Y:S02]  /*ce60*/  ISETP.GE.AND P3, PT, R82, UR4, PT ;  /* 0x0000000452007c0c */ /* 0x000fe4000bf66270 */
[----:B------:R-:W-:Y:S02]  /*ce70*/  ISETP.GE.AND P2, PT, R84, UR4, PT ;  /* 0x0000000454007c0c */ /* 0x000fe4000bf46270 */
[----:B------:R-:W-:-:S07]  /*ce80*/  ISETP.GE.AND P1, PT, R86, UR4, PT ;  /* 0x0000000456007c0c */ /* 0x000fce000bf26270 */
[-C--:B----4-:R-:W-:Y:S02]  /*ce90*/  @!P4 LEA R2, P6, R0, R7.reuse, 0x1 ;  /* 0x000000070002c211 */ /* 0x090fe400078c08ff */
[----:B------:R-:W-:Y:S02]  /*cea0*/  @!P3 LEA R4, P5, R82, R7, 0x1 ;  /* 0x000000075204b211 */ /* 0x000fe400078a08ff */
[----:B---3--:R-:W-:Y:S02]  /*ceb0*/  @!P4 LEA.HI.X R3, R0, R21, R88, 0x1, P6 ;  /* 0x000000150003c211 */ /* 0x008fe400030f0c58 */
[----:B------:R-:W-:Y:S02]  /*cec0*/  @!P2 LEA R6, P6, R84, R7, 0x1 ;  /* 0x000000075406a211 */ /* 0x000fe400078c08ff */
[----:B------:R-:W-:Y:S01]  /*ced0*/  @!P3 LEA.HI.X R5, R82, R21, R83, 0x1, P5 ;  /* 0x000000155205b211 */ /* 0x000fe200028f0c53 */
[----:B------:R3:W-:Y:S01]  /*cee0*/  @!P4 ST.E.128 desc[UR8][R2.64], R8 ;  /* 0x000000080200c985 */ /* 0x0007e2000c101d08 */
[----:B------:R-:W-:-:S02]  /*cef0*/  @!P1 LEA R20, P5, R86, R7, 0x1 ;  /* 0x0000000756149211 */ /* 0x000fc400078a08ff */
[-C--:B------:R-:W-:Y:S01]  /*cf00*/  @!P2 LEA.HI.X R7, R84, R21.reuse, R85, 0x1, P6 ;  /* 0x000000155407a211 */ /* 0x080fe200030f0c55 */
[----:B------:R3:W-:Y:S01]  /*cf10*/  @!P3 ST.E.128 desc[UR8][R4.64], R32 ;  /* 0x000000200400b985 */ /* 0x0007e2000c101d08 */
[----:B------:R-:W-:-:S03]  /*cf20*/  @!P1 LEA.HI.X R21, R86, R21, R87, 0x1, P5 ;  /* 0x0000001556159211 */ /* 0x000fc600028f0c57 */
[----:B------:R3:W-:Y:S04]  /*cf30*/  @!P2 ST.E.128 desc[UR8][R6.64], R48 ;  /* 0x000000300600a985 */ /* 0x0007e8000c101d08 */
[----:B------:R3:W-:Y:S02]  /*cf40*/  @!P1 ST.E.128 desc[UR8][R20.64], R64 ;  /* 0x0000004014009985 */ /* 0x0007e4000c101d08 */
.L_x_215:
[----:B------:R-:W-:Y:S05]  /*cf50*/  BSYNC B1 ;  /* 0x0000000000017941 */ /* 0x000fea0003800000 */
.L_x_214:
[----:B---3--:R3:W0:Y:S01]  /*cf60*/  SHFL.IDX PT, R9, R22, 0x2, 0x181f ;  /* 0x00581f0016097f89 */ /* 0x00862200000e0000 */
[----:B------:R-:W-:Y:S03]  /*cf70*/  BSSY B1, `(.L_x_216) ;  /* 0x0000015000017945 */ /* 0x000fe60003800000 */
[----:B------:R3:W0:Y:S01]  /*cf80*/  SHFL.IDX PT, R5, R18, 0x2, 0x181f ;  /* 0x00581f0012057f89 */ /* 0x00062200000e0000 */
[----:B------:R-:W-:Y:S05]  /*cf90*/  @P0 BRA `(.L_x_217) ;  /* 0x0000000000480947 */ /* 0x000fea0003800000 */
[----:B------:R-:W-:Y:S01]  /*cfa0*/  ULDC UR4, c[0x0][0xac8] ;  /* 0x0002b20000047ab9 */ /* 0x000fe20000000800 */
[----:B------:R-:W-:Y:S01]  /*cfb0*/  ULDC.64 UR8, c[0x0][0x208] ;  /* 0x0000820000087ab9 */ /* 0x000fe20000000a00 */
[----:B------:R-:W-:Y:S02]  /*cfc0*/  ISETP.GE.AND P3, PT, R0, UR4, PT ;  /* 0x0000000400007c0c */ /* 0x000fe4000bf66270 */
[----:B------:R-:W-:Y:S02]  /*cfd0*/  ISETP.GE.AND P2, PT, R82, UR4, PT ;  /* 0x0000000452007c0c */ /* 0x000fe4000bf46270 */
[----:B------:R-:W-:Y:S02]  /*cfe0*/  ISETP.GE.AND P1, PT, R84, UR4, PT ;  /* 0x0000000454007c0c */ /* 0x000fe4000bf26270 */
[----:B------:R-:W-:-:S07]  /*cff0*/  ISETP.GE.AND P0, PT, R86, UR4, PT ;  /* 0x0000000456007c0c */ /* 0x000fce000bf06270 */
[-C--:B0-----:R-:W-:Y:S02]  /*d000*/  @!P3 LEA R2, P6, R0, R5.reuse, 0x1 ;  /* 0x000000050002b211 */ /* 0x081fe400078c08ff */
[-C--:B------:R-:W-:Y:S02]  /*d010*/  @!P2 LEA R4, P5, R82, R5.reuse, 0x1 ;  /* 0x000000055204a211 */ /* 0x080fe400078a08ff */
[----:B------:R-:W-:Y:S02]  /*d020*/  @!P1 LEA R6, P4, R84, R5, 0x1 ;  /* 0x0000000554069211 */ /* 0x000fe400078808ff */
[----:B------:R-:W-:Y:S02]  /*d030*/  @!P3 LEA.HI.X R3, R0, R9, R88, 0x1, P6 ;  /* 0x000000090003b211 */ /* 0x000fe400030f0c58 */
[----:B------:R-:W-:Y:S02]  /*d040*/  @!P0 LEA R8, P6, R86, R5, 0x1 ;  /* 0x0000000556088211 */ /* 0x000fe400078c08ff */
[-C--:B------:R-:W-:Y:S01]  /*d050*/  @!P2 LEA.HI.X R5, R82, R9.reuse, R83, 0x1, P5 ;  /* 0x000000095205a211 */ /* 0x080fe200028f0c53 */
[----:B------:R0:W-:Y:S01]  /*d060*/  @!P3 ST.E.128 desc[UR8][R2.64], R12 ;  /* 0x0000000c0200b985 */ /* 0x0001e2000c101d08 */
[----:B----4-:R-:W-:-:S02]  /*d070*/  @!P1 LEA.HI.X R7, R84, R9, R85, 0x1, P4 ;  /* 0x0000000954079211 */ /* 0x010fc400020f0c55 */
[----:B------:R-:W-:Y:S01]  /*d080*/  @!P0 LEA.HI.X R9, R86, R9, R87, 0x1, P6 ;  /* 0x0000000956098211 */ /* 0x000fe200030f0c57 */
[----:B------:R0:W-:Y:S04]  /*d090*/  @!P2 ST.E.128 desc[UR8][R4.64], R36 ;  /* 0x000000240400a985 */ /* 0x0001e8000c101d08 */
[----:B------:R0:W-:Y:S04]  /*d0a0*/  @!P1 ST.E.128 desc[UR8][R6.64], R52 ;  /* 0x0000003406009985 */ /* 0x0001e8000c101d08 */
[----:B------:R0:W-:Y:S02]  /*d0b0*/  @!P0 ST.E.128 desc[UR8][R8.64], R68 ;  /* 0x0000004408008985 */ /* 0x0001e4000c101d08 */
.L_x_217:
[----:B------:R-:W-:Y:S05]  /*d0c0*/  BSYNC B1 ;  /* 0x0000000000017941 */ /* 0x000fea0003800000 */
.L_x_216:
[----:B0-----:R-:W-:Y:S01]  /*d0d0*/  VIADD R2, R80, 0x60 ;  /* 0x0000006050027836 */ /* 0x001fe20000000000 */
[----:B------:R0:W0:Y:S04]  /*d0e0*/  SHFL.IDX PT, R9, R22, 0x3, 0x181f ;  /* 0x00781f0016097f89 */ /* 0x00002800000e0000 */
[----:B------:R-:W-:Y:S01]  /*d0f0*/  ISETP.GE.AND P0, PT, R2, UR12, PT ;  /* 0x0000000c02007c0c */ /* 0x000fe2000bf06270 */
[----:B------:R0:W0:-:S12]  /*d100*/  SHFL.IDX PT, R11, R18, 0x3, 0x181f ;  /* 0x00781f00120b7f89 */ /* 0x00001800000e0000 */
[----:B------:R-:W-:Y:S05]  /*d110*/  @P0 BRA `(.L_x_218) ;  /* 0x0000002800440947 */ /* 0x000fea0003800000 */
[----:B------:R-:W-:Y:S01]  /*d120*/  ULDC UR4, c[0x0][0xac8] ;  /* 0x0002b20000047ab9 */ /* 0x000fe20000000800 */
[----:B------:R-:W-:Y:S01]  /*d130*/  ULDC.64 UR8, c[0x0][0x208] ;  /* 0x0000820000087ab9 */ /* 0x000fe20000000a00 */
[----:B------:R-:W-:Y:S02]  /*d140*/  ISETP.GE.AND P3, PT, R0, UR4, PT ;  /* 0x0000000400007c0c */ /* 0x000fe4000bf66270 */
[----:B------:R-:W-:Y:S02]  /*d150*/  ISETP.GE.AND P4, PT, R82, UR4, PT ;  /* 0x0000000452007c0c */ /* 0x000fe4000bf86270 */
[----:B------:R-:W-:-:S09]  /*d160*/  ISETP.GE.AND P5, PT, R84, UR4, PT ;  /* 0x0000000454007c0c */ /* 0x000fd2000bfa6270 */
[-C--:B0-----:R-:W-:Y:S02]  /*d170*/  @!P3 LEA R2, P0, R0, R11.reuse, 0x1 ;  /* 0x0000000b0002b211 */ /* 0x081fe400078008ff */
[----:B------:R-:W-:Y:S02]  /*d180*/  @!P4 LEA R4, P1, R82, R11, 0x1 ;  /* 0x0000000b5204c211 */ /* 0x000fe400078208ff */
[----:B------:R-:W-:Y:S02]  /*d190*/  @!P3 LEA.HI.X R3, R0, R9, R88, 0x1, P0 ;  /* 0x000000090003b211 */ /* 0x000fe400000f0c58 */
[----:B------:R-:W-:Y:S02]  /*d1a0*/  ISETP.GE.AND P0, PT, R86, UR4, PT ;  /* 0x0000000456007c0c */ /* 0x000fe4000bf06270 */
[----:B------:R-:W-:Y:S01]  /*d1b0*/  @!P5 LEA R6, P2, R84, R11, 0x1 ;  /* 0x0000000b5406d211 */ /* 0x000fe200078408ff */
[----:B------:R0:W-:Y:S01]  /*d1c0*/  @!P3 ST.E.128 desc[UR8][R2.64], R24 ;  /* 0x000000180200b985 */ /* 0x0001e2000c101d08 */
[----:B------:R-:W-:-:S02]  /*d1d0*/  @!P4 LEA.HI.X R5, R82, R9, R83, 0x1, P1 ;  /* 0x000000095205c211 */ /* 0x000fc400008f0c53 */
[----:B----4-:R-:W-:-:S03]  /*d1e0*/  @!P5 LEA.HI.X R7, R84, R9, R85, 0x1, P2 ;  /* 0x000000095407d211 */ /* 0x010fc600010f0c55 */
[----:B------:R0:W-:Y:S04]  /*d1f0*/  @!P4 ST.E.128 desc[UR8][R4.64], R40 ;  /* 0x000000280400c985 */ /* 0x0001e8000c101d08 */
[----:B------:R0:W-:Y:S01]  /*d200*/  @!P5 ST.E.128 desc[UR8][R6.64], R56 ;  /* 0x000000380600d985 */ /* 0x0001e2000c101d08 */
[----:B------:R-:W-:Y:S05]  /*d210*/  @P0 BRA `(.L_x_218) ;  /* 0x0000002800040947 */ /* 0x000fea0003800000 */
[----:B0-----:R-:W-:Y:S01]  /*d220*/  LEA R2, P0, R86, R11, 0x1 ;  /* 0x0000000b56027211 */ /* 0x001fe200078008ff */
[----:B------:R-:W-:-:S03]  /*d230*/  ULDC.64 UR8, c[0x0][0x208] ;  /* 0x0000820000087ab9 */ /* 0x000fc60000000a00 */
[----:B------:R-:W-:-:S05]  /*d240*/  LEA.HI.X R3, R86, R9, R87, 0x1, P0 ;  /* 0x0000000956037211 */ /* 0x000fca00000f0c57 */
[----:B------:R0:W-:Y:S01]  /*d250*/  ST.E.128 desc[UR8][R2.64], R72 ;  /* 0x0000004802007985 */ /* 0x0001e2000c101d08 */
[----:B------:R-:W-:Y:S05]  /*d260*/  BRA `(.L_x_218) ;  /* 0x0000002400f07947 */ /* 0x000fea0003800000 */
.L_x_211:
[----:B------:R-:W-:Y:S01]  /*d270*/  ULDC.64 UR14, c[0x0][0xb08] ;  /* 0x0002c200000e7ab9 */ /* 0x000fe20000000a00 */
[----:B------:R-:W-:Y:S01]  /*d280*/  R2UR UR19, R213 ;  /* 0x00000000d51372ca */ /* 0x000fe200000e0000 */
[----:B------:R-:W-:Y:S01]  /*d290*/  UIMAD UR13, UR16, UR14, URZ ;  /* 0x0000000e100d72a4 */ /* 0x000fe2000f8e023f */
[----:B------:R-:W-:Y:S01]  /*d2a0*/  R2UR UR18, R212 ;  /* 0x00000000d41272ca */ /* 0x000fe200000e0000 */
[----:B------:R-:W-:Y:S01]  /*d2b0*/  UIMAD.WIDE.U32 UR10, UR4, UR14, URZ ;  /* 0x0000000e040a72a5 */ /* 0x000fe2000f8e003f */
[----:B------:R-:W-:Y:S01]  /*d2c0*/  IMAD.MOV.U32 R5, RZ, RZ, R8 ;  /* 0x000000ffff057224 */ /* 0x000fe200078e0008 */
[----:B------:R-:W-:Y:S01]  /*d2d0*/  UIMAD UR13, UR4, UR15, UR13 ;  /* 0x0000000f040d72a4 */ /* 0x000fe2000f8e020d */
[----:B------:R-:W-:Y:S01]  /*d2e0*/  ISETP.GE.AND P0, PT, R12, UR12, PT ;  /* 0x0000000c0c007c0c */ /* 0x000fe2000bf06270 */
[----:B------:R-:W-:Y:S01]  /*d2f0*/  USHF.R.S32.HI UR4, URZ, 0x1f, UR9 ;  /* 0x0000001f3f047899 */ /* 0x000fe20008011409 */
[C---:B------:R-:W-:Y:S01]  /*d300*/  VIADD R176, R19.reuse, 0x18 ;  /* 0x0000001813b07836 */ /* 0x040fe20000000000 */
[----:B------:R-:W-:Y:S01]  /*d310*/  UIADD3 UR11, UR11, UR13, URZ ;  /* 0x0000000d0b0b7290 */ /* 0x000fe2000fffe03f */
[C---:B------:R-:W-:Y:S01]  /*d320*/  VIADD R178, R19.reuse, 0x10 ;  /* 0x0000001013b27836 */ /* 0x040fe20000000000 */
[----:B------:R-:W-:Y:S01]  /*d330*/  ULDC.64 UR14, c[0x0][0xb38] ;  /* 0x0002ce00000e7ab9 */ /* 0x000fe20000000a00 */
[----:B------:R-:W-:Y:S01]  /*d340*/  ULDC.64 UR16, c[0x0][0xb40] ;  /* 0x0002d00000107ab9 */ /* 0x000fe20000000a00 */
[----:B------:R-:W-:Y:S01]  /*d350*/  UIMAD.WIDE.U32 UR10, UR19, UR14, UR10 ;  /* 0x0000000e130a72a5 */ /* 0x000fe2000f8e000a */
[----:B------:R-:W-:Y:S01]  /*d360*/  VIADD R180, R19, 0x8 ;  /* 0x0000000813b47836 */ /* 0x000fe20000000000 */
[----:B------:R-:W-:Y:S01]  /*d370*/  UIMAD UR4, UR4, UR16, URZ ;  /* 0x00000010040472a4 */ /* 0x000fe2000f8e023f */
[----:B------:R-:W-:Y:S01]  /*d380*/  BSSY B1, `(.L_x_219) ;  /* 0x00000cc000017945 */ /* 0x000fe20003800000 */
[----:B------:R-:W-:Y:S01]  /*d390*/  UIMAD UR11, UR19, UR15, UR11 ;  /* 0x0000000f130b72a4 */ /* 0x000fe2000f8e020b */
[----:B------:R-:W-:Y:S01]  /*d3a0*/  SHF.R.S32.HI R22, RZ, 0x1f, R214 ;  /* 0x0000001fff167819 */ /* 0x000fe200000114d6 */
[----:B------:R-:W-:Y:S01]  /*d3b0*/  UIMAD UR4, UR9, UR17, UR4 ;  /* 0x00000011090472a4 */ /* 0x000fe2000f8e0204 */
[----:B------:R-:W-:Y:S01]  /*d3c0*/  SHF.R.S32.HI R152, RZ, 0x1f, R215 ;  /* 0x0000001fff987819 */ /* 0x000fe200000114d7 */
[----:B------:R-:W-:Y:S01]  /*d3d0*/  UIMAD.WIDE.U32 UR10, UR9, UR16, UR10 ;  /* 0x00000010090a72a5 */ /* 0x000fe2000f8e000a */
[----:B------:R-:W-:Y:S01]  /*d3e0*/  SHF.R.S32.HI R153, RZ, 0x1f, R216 ;  /* 0x0000001fff997819 */ /* 0x000fe200000114d8 */
[----:B------:R-:W-:Y:S01]  /*d3f0*/  ULDC.64 UR14, c[0x0][0xb48] ;  /* 0x0002d200000e7ab9 */ /* 0x000fe20000000a00 */
[----:B------:R-:W-:Y:S01]  /*d400*/  @UP1 ULDC UR9, c[0x0][0xbec] ;  /* 0x0002fb0000091ab9 */ /* 0x000fe20000000800 */
[----:B------:R-:W-:Y:S01]  /*d410*/  UIADD3 UR11, UR11, UR4, URZ ;  /* 0x000000040b0b7290 */ /* 0x000fe2000fffe03f */
[----:B------:R-:W-:Y:S01]  /*d420*/  @P1 IMAD.HI.U32 R0, R8, UR9, RZ ;  /* 0x0000000908001c27 */ /* 0x000fe2000f8e00ff */
[----:B------:R-:W-:Y:S01]  /*d430*/  UIADD3 UR8, UR8, 0x38820, URZ ;  /* 0x0003882008087890 */ /* 0x000fe2000fffe03f */
[----:B------:R-:W-:Y:S01]  /*d440*/  SHF.R.S32.HI R154, RZ, 0x1f, R217 ;  /* 0x0000001fff9a7819 */ /* 0x000fe200000114d9 */
[----:B------:R-:W-:Y:S01]  /*d450*/  @UP1 ULDC UR4, c[0x0][0xbf0] ;  /* 0x0002fc0000041ab9 */ /* 0x000fe20000000800 */
[----:B------:R-:W-:Y:S01]  /*d460*/  UIMAD.WIDE.U32 UR10, UR18, UR14, UR10 ;  /* 0x0000000e120a72a5 */ /* 0x000fe2000f8e000a */
[----:B------:R-:W-:Y:S01]  /*d470*/  @P1 SHF.R.U32.HI R5, RZ, UR4, R0 ;  /* 0x00000004ff051c19 */ /* 0x000fe20008011600 */
[----:B------:R-:W-:Y:S01]  /*d480*/  UPRMT UR8, URZ, 0x654, UR8 ;  /* 0x000006543f087896 */ /* 0x000fe20008000008 */
[----:B------:R-:W-:Y:S01]  /*d490*/  SHF.R.S32.HI R155, RZ, 0x1f, R218 ;  /* 0x0000001fff9b7819 */ /* 0x000fe200000114da */
[----:B------:R-:W-:Y:S01]  /*d4a0*/  UIMAD UR4, UR18, UR15, UR11 ;  /* 0x0000000f120472a4 */ /* 0x000fe2000f8e020b */
[--C-:B------:R-:W-:Y:S01]  /*d4b0*/  SHF.R.S32.HI R0, RZ, 0x1f, R5.reuse ;  /* 0x0000001fff007819 */ /* 0x100fe20000011405 */
[----:B------:R-:W-:Y:S01]  /*d4c0*/  IMAD.MOV R7, RZ, RZ, -R5 ;  /* 0x000000ffff077224 */ /* 0x000fe200078e0a05 */
[----:B------:R-:W-:Y:S01]  /*d4d0*/  ULDC.64 UR14, c[0x0][0xb30] ;  /* 0x0002cc00000e7ab9 */ /* 0x000fe20000000a00 */
[----:B------:R-:W-:Y:S01]  /*d4e0*/  IMAD.U32 R3, RZ, RZ, UR11 ;  /* 0x0000000bff037e24 */ /* 0x000fe2000f8e00ff */
[----:B------:R-:W-:Y:S01]  /*d4f0*/  SHF.R.S32.HI R156, RZ, 0x1f, R219 ;  /* 0x0000001fff9c7819 */ /* 0x000fe200000114db */
[----:B------:R-:W-:Y:S01]  /*d500*/  IMAD R7, R7, UR20, R8 ;  /* 0x0000001407077c24 */ /* 0x000fe2000f8e0208 */
[----:B------:R-:W-:Y:S01]  /*d510*/  SYNCS.ARRIVE.TRANS64.RED.A1T0 RZ, [UR8], RZ ;  /* 0x000000ffffff79a7 */ /* 0x000fe20008100408 */
[----:B------:R-:W-:Y:S01]  /*d520*/  IMAD R0, R0, UR14, RZ ;  /* 0x0000000e00007c24 */ /* 0x000fe2000f8e02ff */
[----:B------:R-:W-:Y:S01]  /*d530*/  SHF.R.S32.HI R157, RZ, 0x1f, R220 ;  /* 0x0000001fff9d7819 */ /* 0x000fe200000114dc */
[----:B------:R-:W-:Y:S01]  /*d540*/  IMAD.U32 R2, RZ, RZ, UR10 ;  /* 0x0000000aff027e24 */ /* 0x000fe2000f8e00ff */
[----:B------:R-:W-:Y:S01]  /*d550*/  ULDC.64 UR10, c[0x0][0xb28] ;  /* 0x0002ca00000a7ab9 */ /* 0x000fe20000000a00 */
[----:B------:R-:W-:Y:S01]  /*d560*/  IMAD.U32 R3, RZ, RZ, UR4 ;  /* 0x00000004ff037e24 */ /* 0x000fe2000f8e00ff */
[----:B------:R-:W-:Y:S01]  /*d570*/  SHF.R.S32.HI R158, RZ, 0x1f, R221 ;  /* 0x0000001fff9e7819 */ /* 0x000fe200000114dd */
[C---:B------:R-:W-:Y:S01]  /*d580*/  IMAD R9, R5.reuse, UR15, R0 ;  /* 0x0000000f05097c24 */ /* 0x040fe2000f8e0200 */
[----:B------:R-:W-:Y:S01]  /*d590*/  SHF.R.S32.HI R0, RZ, 0x1f, R7 ;  /* 0x0000001fff007819 */ /* 0x000fe20000011407 */
[----:B------:R-:W-:Y:S01]  /*d5a0*/  IMAD.WIDE.U32 R2, R5, UR14, R2 ;  /* 0x0000000e05027c25 */ /* 0x000fe2000f8e0002 */
[----:B------:R-:W-:-:S02]  /*d5b0*/  SHF.R.S32.HI R159, RZ, 0x1f, R222 ;  /* 0x0000001fff9f7819 */ /* 0x000fc400000114de */
[----:B------:R-:W-:Y:S01]  /*d5c0*/  SHF.R.S32.HI R160, RZ, 0x1f, R223 ;  /* 0x0000001fffa07819 */ /* 0x000fe200000114df */
[----:B------:R-:W-:Y:S01]  /*d5d0*/  IMAD R0, R0, UR10, RZ ;  /* 0x0000000a00007c24 */ /* 0x000fe2000f8e02ff */
[----:B------:R-:W-:Y:S01]  /*d5e0*/  SHF.R.S32.HI R161, RZ, 0x1f, R224 ;  /* 0x0000001fffa17819 */ /* 0x000fe200000114e0 */
[----:B------:R-:W-:Y:S01]  /*d5f0*/  IMAD.IADD R3, R3, 0x1, R9 ;  /* 0x0000000103037824 */ /* 0x000fe200078e0209 */
[----:B------:R-:W-:Y:S01]  /*d600*/  SHF.R.S32.HI R162, RZ, 0x1f, R225 ;  /* 0x0000001fffa27819 */ /* 0x000fe200000114e1 */
[C---:B------:R-:W-:Y:S01]  /*d610*/  IMAD R11, R7.reuse, UR11, R0 ;  /* 0x0000000b070b7c24 */ /* 0x040fe2000f8e0200 */
[----:B------:R-:W-:Y:S01]  /*d620*/  SHF.R.S32.HI R163, RZ, 0x1f, R226 ;  /* 0x0000001fffa37819 */ /* 0x000fe200000114e2 */
[----:B------:R-:W-:Y:S01]  /*d630*/  IMAD.WIDE.U32 R2, R7, UR10, R2 ;  /* 0x0000000a07027c25 */ /* 0x000fe2000f8e0002 */
[----:B------:R-:W-:Y:S01]  /*d640*/  ULDC.64 UR10, c[0x0][0xb00] ;  /* 0x0002c000000a7ab9 */ /* 0x000fe20000000a00 */
[----:B------:R-:W-:Y:S02]  /*d650*/  SHF.R.S32.HI R164, RZ, 0x1f, R227 ;  /* 0x0000001fffa47819 */ /* 0x000fe400000114e3 */
[----:B------:R-:W-:Y:S01]  /*d660*/  IMAD.IADD R11, R3, 0x1, R11 ;  /* 0x00000001030b7824 */ /* 0x000fe200078e020b */
[C---:B------:R-:W-:Y:S01]  /*d670*/  LEA R0, P1, R2.reuse, UR10, 0x2 ;  /* 0x0000000a02007c11 */ /* 0x040fe2000f8210ff */
[C---:B------:R-:W-:Y:S01]  /*d680*/  VIADD R175, R19.reuse, 0x18 ;  /* 0x0000001813af7836 */ /* 0x040fe20000000000 */
[----:B------:R-:W-:Y:S01]  /*d690*/  SHF.R.S32.HI R165, RZ, 0x1f, R228 ;  /* 0x0000001fffa57819 */ /* 0x000fe200000114e4 */
[C---:B------:R-:W-:Y:S01]  /*d6a0*/  VIADD R177, R19.reuse, 0x10 ;  /* 0x0000001013b17836 */ /* 0x040fe20000000000 */
[----:B------:R-:W-:Y:S01]  /*d6b0*/  LEA.HI.X R11, R2, UR11, R11, 0x2, P1 ;  /* 0x0000000b020b7c11 */ /* 0x000fe200088f140b */
[----:B------:R-:W-:Y:S01]  /*d6c0*/  VIADD R179, R19, 0x8 ;  /* 0x0000000813b37836 */ /* 0x000fe20000000000 */
[----:B------:R0:W1:Y:S01]  /*d6d0*/  SHFL.IDX PT, R2, R0, RZ, 0x1c1f ;  /* 0x001c1fff00027589 */ /* 0x00006200000e0000 */
[----:B------:R-:W-:-:S02]  /*d6e0*/  SHF.R.S32.HI R166, RZ, 0x1f, R229 ;  /* 0x0000001fffa67819 */ /* 0x000fc400000114e5 */
[----:B------:R-:W-:Y:S01]  /*d6f0*/  SHF.R.S32.HI R167, RZ, 0x1f, R230 ;  /* 0x0000001fffa77819 */ /* 0x000fe200000114e6 */
[----:B------:R0:W2:Y:S01]  /*d700*/  SHFL.IDX PT, R3, R11, RZ, 0x1c1f ;  /* 0x001c1fff0b037589 */ /* 0x0000a200000e0000 */
[----:B------:R-:W-:Y:S02]  /*d710*/  SHF.R.S32.HI R168, RZ, 0x1f, R231 ;  /* 0x0000001fffa87819 */ /* 0x000fe400000114e7 */
[----:B------:R-:W-:Y:S02]  /*d720*/  SHF.R.S32.HI R169, RZ, 0x1f, R232 ;  /* 0x0000001fffa97819 */ /* 0x000fe400000114e8 */
[----:B------:R-:W-:Y:S02]  /*d730*/  SHF.R.S32.HI R170, RZ, 0x1f, R233 ;  /* 0x0000001fffaa7819 */ /* 0x000fe400000114e9 */
[----:B------:R-:W-:Y:S02]  /*d740*/  SHF.R.S32.HI R171, RZ, 0x1f, R234 ;  /* 0x0000001fffab7819 */ /* 0x000fe400000114ea */
[----:B------:R-:W-:-:S02]  /*d750*/  SHF.R.S32.HI R172, RZ, 0x1f, R235 ;  /* 0x0000001fffac7819 */ /* 0x000fc400000114eb */
[----:B------:R-:W-:Y:S02]  /*d760*/  SHF.R.S32.HI R173, RZ, 0x1f, R236 ;  /* 0x0000001fffad7819 */ /* 0x000fe400000114ec */
[----:B------:R-:W-:Y:S02]  /*d770*/  SHF.R.S32.HI R174, RZ, 0x1f, R237 ;  /* 0x0000001fffae7819 */ /* 0x000fe400000114ed */
[----:B------:R-:W-:Y:S02]  /*d780*/  SHF.R.S32.HI R176, RZ, 0x1f, R176 ;  /* 0x0000001fffb07819 */ /* 0x000fe400000114b0 */
[----:B------:R-:W-:Y:S02]  /*d790*/  SHF.R.S32.HI R178, RZ, 0x1f, R178 ;  /* 0x0000001fffb27819 */ /* 0x000fe400000114b2 */
[----:B------:R-:W-:Y:S01]  /*d7a0*/  SHF.R.S32.HI R180, RZ, 0x1f, R180 ;  /* 0x0000001fffb47819 */ /* 0x000fe200000114b4 */
[----:B01----:R-:W-:Y:S06]  /*d7b0*/  @P0 BRA `(.L_x_220) ;  /* 0x0000000800200947 */ /* 0x003fec0003800000 */
[----:B------:R-:W-:Y:S01]  /*d7c0*/  ULDC UR4, c[0x0][0xac8] ;  /* 0x0002b20000047ab9 */ /* 0x000fe20000000800 */
[----:B------:R-:W-:Y:S01]  /*d7d0*/  ULDC.64 UR8, c[0x0][0x208] ;  /* 0x0000820000087ab9 */ /* 0x000fe20000000a00 */
[----:B------:R-:W-:Y:S02]  /*d7e0*/  ISETP.GE.AND P4, PT, R179, UR4, PT ;  /* 0x00000004b3007c0c */ /* 0x000fe4000bf86270 */
[----:B------:R-:W-:Y:S02]  /*d7f0*/  ISETP.GE.AND P3, PT, R177, UR4, PT ;  /* 0x00000004b1007c0c */ /* 0x000fe4000bf66270 */
[----:B------:R-:W-:Y:S02]  /*d800*/  ISETP.GE.AND P5, PT, R19, UR4, PT ;  /* 0x0000000413007c0c */ /* 0x000fe4000bfa6270 */
[----:B------:R-:W-:Y:S02]  /*d810*/  ISETP.GE.AND P1, PT, R237, UR4, PT ;  /* 0x00000004ed007c0c */ /* 0x000fe4000bf26270 */
[----:B------:R-:W-:-:S05]  /*d820*/  ISETP.GE.AND P0, PT, R175, UR4, PT ;  /* 0x00000004af007c0c */ /* 0x000fca000bf06270 */
[-C--:B------:R-:W-:Y:S02]  /*d830*/  @!P4 LEA R4, P2, R179, R2.reuse, 0x2 ;  /* 0x00000002b304c211 */ /* 0x080fe400078410ff */
[----:B------:R-:W-:Y:S02]  /*d840*/  @!P3 LEA R6, P6, R177, R2, 0x2 ;  /* 0x00000002b106b211 */ /* 0x000fe400078c10ff */
[----:B--2---:R-:W-:Y:S01]  /*d850*/  @!P5 IMAD.WIDE R8, R19, 0x4, R2 ;  /* 0x000000041308d825 */ /* 0x004fe200078e0202 */
[-C--:B------:R-:W-:Y:S02]  /*d860*/  @!P4 LEA.HI.X R5, R179, R3.reuse, R180, 0x2, P2 ;  /* 0x00000003b305c211 */ /* 0x080fe400010f14b4 */
[----:B------:R-:W-:Y:S02]  /*d870*/  ISETP.GE.AND P2, PT, R236, UR4, PT ;  /* 0x00000004ec007c0c */ /* 0x000fe4000bf46270 */
[----:B------:R-:W-:Y:S01]  /*d880*/  @!P3 LEA.HI.X R7, R177, R3, R178, 0x2, P6 ;  /* 0x00000003b107b211 */ /* 0x000fe200030f14b2 */
[----:B------:R-:W-:Y:S04]  /*d890*/  @!P5 ST.E.64 desc[UR8][R8.64], R24 ;  /* 0x000000180800d985 */ /* 0x000fe8000c101b08 */
[----:B------:R0:W-:Y:S01]  /*d8a0*/  @!P4 ST.E.64 desc[UR8][R4.64], R28 ;  /* 0x0000001c0400c985 */ /* 0x0001e2000c101b08 */
[----:B------:R-:W-:-:S03]  /*d8b0*/  ISETP.GE.AND P4, PT, R234, UR4, PT ;  /* 0x00000004ea007c0c */ /* 0x000fc6000bf86270 */
[----:B------:R1:W-:Y:S01]  /*d8c0*/  @!P3 ST.E.64 desc[UR8][R6.64], R32 ;  /* 0x000000200600b985 */ /* 0x0003e2000c101b08 */
[----:B------:R-:W-:Y:S02]  /*d8d0*/  ISETP.GE.AND P3, PT, R235, UR4, PT ;  /* 0x00000004eb007c0c */ /* 0x000fe4000bf66270 */
[-C--:B0-----:R-:W-:Y:S02]  /*d8e0*/  @!P0 LEA R4, P6, R175, R2.reuse, 0x2 ;  /* 0x00000002af048211 */ /* 0x081fe400078c10ff */
[-C--:B-1----:R-:W-:Y:S01]  /*d8f0*/  @!P1 LEA R6, P5, R237, R2.reuse, 0x2 ;  /* 0x00000002ed069211 */ /* 0x082fe200078a10ff */
[----:B------:R-:W-:Y:S01]  /*d900*/  VIADD R33, R19, 0xe8 ;  /* 0x000000e813217836 */ /* 0x000fe20000000000 */
[-C--:B------:R-:W-:Y:S02]  /*d910*/  @!P0 LEA.HI.X R5, R175, R3.reuse, R176, 0x2, P6 ;  /* 0x00000003af058211 */ /* 0x080fe400030f14b0 */
[----:B------:R-:W-:Y:S02]  /*d920*/  @!P1 LEA.HI.X R7, R237, R3, R174, 0x2, P5 ;  /* 0x00000003ed079211 */ /* 0x000fe400028f14ae */
[----:B------:R-:W-:Y:S01]  /*d930*/  ISETP.GE.AND P5, PT, R233, UR4, PT ;  /* 0x00000004e9007c0c */ /* 0x000fe2000bfa6270 */
[----:B------:R0:W-:Y:S01]  /*d940*/  @!P0 ST.E.64 desc[UR8][R4.64], R36 ;  /* 0x0000002404008985 */ /* 0x0001e2000c101b08 */
[----:B------:R-:W-:-:S02]  /*d950*/  @!P2 LEA R8, P6, R236, R2, 0x2 ;  /* 0x00000002ec08a211 */ /* 0x000fc400078c10ff */
[----:B------:R-:W-:Y:S01]  /*d960*/  ISETP.GE.AND P0, PT, R232, UR4, PT ;  /* 0x00000004e8007c0c */ /* 0x000fe2000bf06270 */
[----:B------:R1:W-:Y:S01]  /*d970*/  @!P1 ST.E.64 desc[UR8][R6.64], R40 ;  /* 0x0000002806009985 */ /* 0x0003e2000c101b08 */
[----:B------:R-:W-:Y:S02]  /*d980*/  @!P2 LEA.HI.X R9, R236, R3, R173, 0x2, P6 ;  /* 0x00000003ec09a211 */ /* 0x000fe400030f14ad */
[----:B------:R-:W-:-:S03]  /*d990*/  ISETP.GE.AND P1, PT, R231, UR4, PT ;  /* 0x00000004e7007c0c */ /* 0x000fc6000bf26270 */
[----:B------:R2:W-:Y:S01]  /*d9a0*/  @!P2 ST.E.64 desc[UR8][R8.64], R44 ;  /* 0x0000002c0800a985 */ /* 0x0005e2000c101b08 */
[CC--:B0-----:R-:W-:Y:S02]  /*d9b0*/  @!P3 LEA R4, P6, R235.reuse, R2.reuse, 0x2 ;  /* 0x00000002eb04b211 */ /* 0x0c1fe400078c10ff */
[CC--:B-1----:R-:W-:Y:S02]  /*d9c0*/  @!P4 LEA R6, P2, R234.reuse, R2.reuse, 0x2 ;  /* 0x00000002ea06c211 */ /* 0x0c2fe400078410ff */
[-C--:B------:R-:W-:Y:S02]  /*d9d0*/  @!P3 LEA.HI.X R5, R235, R3.reuse, R172, 0x2, P6 ;  /* 0x00000003eb05b211 */ /* 0x080fe400030f14ac */
[----:B------:R-:W-:Y:S02]  /*d9e0*/  @!P4 LEA.HI.X R7, R234, R3, R171, 0x2, P2 ;  /* 0x00000003ea07c211 */ /* 0x000fe400010f14ab */
[----:B--2---:R-:W-:Y:S01]  /*d9f0*/  @!P5 LEA R8, P6, R233, R2, 0x2 ;  /* 0x00000002e908d211 */ /* 0x004fe200078c10ff */
[----:B------:R0:W-:Y:S01]  /*da00*/  @!P3 ST.E.64 desc[UR8][R4.64], R48 ;  /* 0x000000300400b985 */ /* 0x0001e2000c101b08 */
[----:B------:R-:W-:-:S02]  /*da10*/  ISETP.GE.AND P2, PT, R230, UR4, PT ;  /* 0x00000004e6007c0c */ /* 0x000fc4000bf46270 */
[----:B------:R-:W-:Y:S01]  /*da20*/  @!P5 LEA.HI.X R9, R233, R3, R170, 0x2, P6 ;  /* 0x00000003e909d211 */ /* 0x000fe200030f14aa */
[----:B------:R1:W-:Y:S01]  /*da30*/  @!P4 ST.E.64 desc[UR8][R6.64], R52 ;  /* 0x000000340600c985 */ /* 0x0003e2000c101b08 */
[----:B------:R-:W-:-:S03]  /*da40*/  ISETP.GE.AND P3, PT, R229, UR4, PT ;  /* 0x00000004e5007c0c */ /* 0x000fc6000bf66270 */
[----:B------:R2:W-:Y:S01]  /*da50*/  @!P5 ST.E.64 desc[UR8][R8.64], R56 ;  /* 0x000000380800d985 */ /* 0x0005e2000c101b08 */
[CC--:B0-----:R-:W-:Y:S02]  /*da60*/  @!P0 LEA R4, P4, R232.reuse, R2.reuse, 0x2 ;  /* 0x00000002e8048211 */ /* 0x0c1fe400078810ff */
[C---:B-1----:R-:W-:Y:S02]  /*da70*/  @!P1 LEA R6, P5, R231.reuse, R2, 0x2 ;  /* 0x00000002e7069211 */ /* 0x042fe400078a10ff */
[-C--:B------:R-:W-:Y:S02]  /*da80*/  @!P0 LEA.HI.X R5, R232, R3.reuse, R169, 0x2, P4 ;  /* 0x00000003e8058211 */ /* 0x080fe400020f14a9 */
[----:B------:R-:W-:Y:S02]  /*da90*/  ISETP.GE.AND P4, PT, R228, UR4, PT ;  /* 0x00000004e4007c0c */ /* 0x000fe4000bf86270 */
[----:B------:R-:W-:Y:S01]  /*daa0*/  @!P1 LEA.HI.X R7, R231, R3, R168, 0x2, P5 ;  /* 0x00000003e7079211 */ /* 0x000fe200028f14a8 */
[----:B------:R0:W-:Y:S01]  /*dab0*/  @!P0 ST.E.64 desc[UR8][R4.64], R60 ;  /* 0x0000003c04008985 */ /* 0x0001e2000c101b08 */
[----:B------:R-:W-:-:S02]  /*dac0*/  ISETP.GE.AND P5, PT, R227, UR4, PT ;  /* 0x00000004e3007c0c */ /* 0x000fc4000bfa6270 */
[C---:B--2---:R-:W-:Y:S01]  /*dad0*/  @!P2 LEA R8, P6, R230.reuse, R2, 0x2 ;  /* 0x00000002e608a211 */ /* 0x044fe200078c10ff */
[----:B------:R1:W-:Y:S01]  /*dae0*/  @!P1 ST.E.64 desc[UR8][R6.64], R64 ;  /* 0x0000004006009985 */ /* 0x0003e2000c101b08 */
[----:B------:R-:W-:Y:S02]  /*daf0*/  ISETP.GE.AND P1, PT, R225, UR4, PT ;  /* 0x00000004e1007c0c */ /* 0x000fe4000bf26270 */
[----:B------:R-:W-:Y:S02]  /*db00*/  @!P2 LEA.HI.X R9, R230, R3, R167, 0x2, P6 ;  /* 0x00000003e609a211 */ /* 0x000fe400030f14a7 */
[----:B------:R-:W-:-:S03]  /*db10*/  ISETP.GE.AND P0, PT, R226, UR4, PT ;  /* 0x00000004e2007c0c */ /* 0x000fc6000bf06270 */
[----:B------:R2:W-:Y:S01]  /*db20*/  @!P2 ST.E.64 desc[UR8][R8.64], R68 ;  /* 0x000000440800a985 */ /* 0x0005e2000c101b08 */
[CC--:B0-----:R-:W-:Y:S02]  /*db30*/  @!P3 LEA R4, P6, R229.reuse, R2.reuse, 0x2 ;  /* 0x00000002e504b211 */ /* 0x0c1fe400078c10ff */
[CC--:B-1----:R-:W-:Y:S02]  /*db40*/  @!P4 LEA R6, P2, R228.reuse, R2.reuse, 0x2 ;  /* 0x00000002e406c211 */ /* 0x0c2fe400078410ff */
[-C--:B------:R-:W-:Y:S02]  /*db50*/  @!P3 LEA.HI.X R5, R229, R3.reuse, R166, 0x2, P6 ;  /* 0x00000003e505b211 */ /* 0x080fe400030f14a6 */
[----:B------:R-:W-:Y:S02]  /*db60*/  @!P4 LEA.HI.X R7, R228, R3, R165, 0x2, P2 ;  /* 0x00000003e407c211 */ /* 0x000fe400010f14a5 */
[----:B------:R-:W-:Y:S01]  /*db70*/  ISETP.GE.AND P2, PT, R224, UR4, PT ;  /* 0x00000004e0007c0c */ /* 0x000fe2000bf46270 */
[----:B------:R0:W-:Y:S01]  /*db80*/  @!P3 ST.E.64 desc[UR8][R4.64], R72 ;  /* 0x000000480400b985 */ /* 0x0001e2000c101b08 */
[----:B--2---:R-:W-:-:S03]  /*db90*/  @!P5 LEA R8, P6, R227, R2, 0x2 ;  /* 0x00000002e308d211 */ /* 0x004fc600078c10ff */
[----:B------:R1:W-:Y:S01]  /*dba0*/  @!P4 ST.E.64 desc[UR8][R6.64], R76 ;  /* 0x0000004c0600c985 */ /* 0x0003e2000c101b08 */
[----:B------:R-:W-:Y:S02]  /*dbb0*/  @!P5 LEA.HI.X R9, R227, R3, R164, 0x2, P6 ;  /* 0x00000003e309d211 */ /* 0x000fe400030f14a4 */
[----:B------:R-:W-:-:S03]  /*dbc0*/  ISETP.GE.AND P4, PT, R222, UR4, PT ;  /* 0x00000004de007c0c */ /* 0x000fc6000bf86270 */
[----:B------:R2:W-:Y:S01]  /*dbd0*/  @!P5 ST.E.64 desc[UR8][R8.64], R80 ;  /* 0x000000500800d985 */ /* 0x0005e2000c101b08 */
[----:B------:R-:W-:Y:S02]  /*dbe0*/  ISETP.GE.AND P5, PT, R223, UR4, PT ;  /* 0x00000004df007c0c */ /* 0x000fe4000bfa6270 */
        /* <DEDUP_REMOVED lines=8> */
[----:B------:R-:W-:-:S05]  /*dc70*/  @!P2 LEA.HI.X R9, R224, R3, R161, 0x2, P6 ;  /* 0x00000003e009a211 */ /* 0x000fca00030f14a1 */
[----:B------:R2:W-:Y:S01]  /*dc80*/  @!P2 ST.E.64 desc[UR8][R8.64], R92 ;  /* 0x0000005c0800a985 */ /* 0x0005e2000c101b08 */
[----:B------:R-:W-:Y:S02]  /*dc90*/  ISETP.GE.AND P2, PT, R220, UR4, PT ;  /* 0x00000004dc007c0c */ /* 0x000fe4000bf46270 */
[CC--:B0-----:R-:W-:Y:S02]  /*dca0*/  @!P5 LEA R4, P1, R223.reuse, R2.reuse, 0x2 ;  /* 0x00000002df04d211 */ /* 0x0c1fe400078210ff */
[CC--:B-1----:R-:W-:Y:S02]  /*dcb0*/  @!P4 LEA R6, P0, R222.reuse, R2.reuse, 0x2 ;  /* 0x00000002de06c211 */ /* 0x0c2fe400078010ff */
[-C--:B------:R-:W-:Y:S02]  /*dcc0*/  @!P5 LEA.HI.X R5, R223, R3.reuse, R160, 0x2, P1 ;  /* 0x00000003df05d211 */ /* 0x080fe400008f14a0 */
[----:B------:R-:W-:Y:S02]  /*dcd0*/  ISETP.GE.AND P1, PT, R219, UR4, PT ;  /* 0x00000004db007c0c */ /* 0x000fe4000bf26270 */
[----:B--2---:R-:W-:Y:S01]  /*dce0*/  @!P3 LEA R8, P6, R221, R2, 0x2 ;  /* 0x00000002dd08b211 */ /* 0x004fe200078c10ff */
[----:B------:R0:W-:Y:S01]  /*dcf0*/  @!P5 ST.E.64 desc[UR8][R4.64], R96 ;  /* 0x000000600400d985 */ /* 0x0001e2000c101b08 */
[----:B------:R-:W-:-:S02]  /*dd00*/  @!P4 LEA.HI.X R7, R222, R3, R159, 0x2, P0 ;  /* 0x00000003de07c211 */ /* 0x000fc400000f149f */
[----:B------:R-:W-:Y:S02]  /*dd10*/  @!P3 LEA.HI.X R9, R221, R3, R158, 0x2, P6 ;  /* 0x00000003dd09b211 */ /* 0x000fe400030f149e */
[----:B------:R-:W-:Y:S01]  /*dd20*/  ISETP.GE.AND P0, PT, R218, UR4, PT ;  /* 0x00000004da007c0c */ /* 0x000fe2000bf06270 */
[----:B------:R-:W-:Y:S01]  /*dd30*/  @!P4 ST.E.64 desc[UR8][R6.64], R100 ;  /* 0x000000640600c985 */ /* 0x000fe2000c101b08 */
[-C--:B------:R-:W-:Y:S02]  /*dd40*/  @!P2 LEA R12, P6, R220, R2.reuse, 0x2 ;  /* 0x00000002dc0ca211 */ /* 0x080fe400078c10ff */
[----:B------:R-:W-:Y:S01]  /*dd50*/  ISETP.GE.AND P4, PT, R216, UR4, PT ;  /* 0x00000004d8007c0c */ /* 0x000fe2000bf86270 */
[----:B------:R-:W-:Y:S01]  /*dd60*/  @!P3 ST.E.64 desc[UR8][R8.64], R104 ;  /* 0x000000680800b985 */ /* 0x000fe2000c101b08 */
[----:B------:R-:W-:Y:S02]  /*dd70*/  ISETP.GE.AND P3, PT, R217, UR4, PT ;  /* 0x00000004d9007c0c */ /* 0x000fe4000bf66270 */
[----:B------:R-:W-:-:S02]  /*dd80*/  @!P1 LEA R14, P5, R219, R2, 0x2 ;  /* 0x00000002db0e9211 */ /* 0x000fc400078a10ff */
[-C--:B------:R-:W-:Y:S02]  /*dd90*/  @!P2 LEA.HI.X R13, R220, R3.reuse, R157, 0x2, P6 ;  /* 0x00000003dc0da211 */ /* 0x080fe400030f149d */
[-C--:B------:R-:W-:Y:S02]  /*dda0*/  @!P1 LEA.HI.X R15, R219, R3.reuse, R156, 0x2, P5 ;  /* 0x00000003db0f9211 */ /* 0x080fe400028f149c */
[CC--:B------:R-:W-:Y:S01]  /*ddb0*/  @!P0 LEA R20, P6, R218.reuse, R2.reuse, 0x2 ;  /* 0x00000002da148211 */ /* 0x0c0fe200078c10ff */
[----:B------:R-:W-:Y:S01]  /*ddc0*/  @!P2 ST.E.64 desc[UR8][R12.64], R108 ;  /* 0x0000006c0c00a985 */ /* 0x000fe2000c101b08 */
[----:B------:R-:W-:Y:S02]  /*ddd0*/  ISETP.GE.AND P2, PT, R215, UR4, PT ;  /* 0x00000004d7007c0c */ /* 0x000fe4000bf46270 */
[----:B------:R-:W-:Y:S01]  /*dde0*/  @!P0 LEA.HI.X R21, R218, R3, R155, 0x2, P6 ;  /* 0x00000003da158211 */ /* 0x000fe200030f149b */
[----:B------:R1:W-:Y:S01]  /*ddf0*/  @!P1 ST.E.64 desc[UR8][R14.64], R112 ;  /* 0x000000700e009985 */ /* 0x0003e2000c101b08 */
[----:B------:R-:W-:-:S02]  /*de00*/  @!P3 LEA R24, P1, R217, R2, 0x2 ;  /* 0x00000002d918b211 */ /* 0x000fc400078210ff */
[-C--:B------:R-:W-:Y:S01]  /*de10*/  @!P4 LEA R28, P5, R216, R2.reuse, 0x2 ;  /* 0x00000002d81cc211 */ /* 0x080fe200078a10ff */
[----:B------:R2:W-:Y:S01]  /*de20*/  @!P0 ST.E.64 desc[UR8][R20.64], R116 ;  /* 0x0000007414008985 */ /* 0x0005e2000c101b08 */
[-C--:B------:R-:W-:Y:S02]  /*de30*/  @!P3 LEA.HI.X R25, R217, R3.reuse, R154, 0x2, P1 ;  /* 0x00000003d919b211 */ /* 0x080fe400008f149a */
[----:B------:R-:W-:Y:S02]  /*de40*/  ISETP.GE.AND P1, PT, R214, UR4, PT ;  /* 0x00000004d6007c0c */ /* 0x000fe4000bf26270 */
[-C--:B------:R-:W-:Y:S01]  /*de50*/  @!P4 LEA.HI.X R29, R216, R3.reuse, R153, 0x2, P5 ;  /* 0x00000003d81dc211 */ /* 0x080fe200028f1499 */
[----:B------:R3:W-:Y:S01]  /*de60*/  @!P3 ST.E.64 desc[UR8][R24.64], R120 ;  /* 0x000000781800b985 */ /* 0x0007e2000c101b08 */
[----:B------:R-:W-:Y:S02]  /*de70*/  ISETP.GE.AND P0, PT, R23, UR4, PT ;  /* 0x0000000417007c0c */ /* 0x000fe4000bf06270 */
[----:B0-----:R-:W-:Y:S01]  /*de80*/  @!P2 LEA R4, P5, R215, R2, 0x2 ;  /* 0x00000002d704a211 */ /* 0x001fe200078a10ff */
[----:B------:R3:W-:Y:S01]  /*de90*/  @!P4 ST.E.64 desc[UR8][R28.64], R124 ;  /* 0x0000007c1c00c985 */ /* 0x0007e2000c101b08 */
[----:B------:R-:W-:Y:S01]  /*dea0*/  ISETP.GE.AND P4, PT, R33, UR4, PT ;  /* 0x0000000421007c0c */ /* 0x000fe2000bf86270 */
[----:B-1----:R-:W-:Y:S01]  /*deb0*/  VIADD R15, R19, 0xf0 ;  /* 0x000000f0130f7836 */ /* 0x002fe20000000000 */
[----:B------:R-:W-:Y:S01]  /*dec0*/  @!P2 LEA.HI.X R5, R215, R3, R152, 0x2, P5 ;  /* 0x00000003d705a211 */ /* 0x000fe200028f1498 */
[----:B--2---:R-:W-:Y:S01]  /*ded0*/  VIADD R21, R19, 0xf8 ;  /* 0x000000f813157836 */ /* 0x004fe20000000000 */
[----:B------:R-:W-:-:S02]  /*dee0*/  SHF.R.S32.HI R9, RZ, 0x1f, R23 ;  /* 0x0000001fff097819 */ /* 0x000fc40000011417 */
[CC--:B------:R-:W-:Y:S01]  /*def0*/  @!P1 LEA R6, P6, R214.reuse, R2.reuse, 0x2 ;  /* 0x00000002d6069211 */ /* 0x0c0fe200078c10ff */
[----:B------:R3:W-:Y:S01]  /*df00*/  @!P2 ST.E.64 desc[UR8][R4.64], R128 ;  /* 0x000000800400a985 */ /* 0x0007e2000c101b08 */
[----:B------:R-:W-:Y:S02]  /*df10*/  ISETP.GE.AND P3, PT, R15, UR4, PT ;  /* 0x000000040f007c0c */ /* 0x000fe4000bf66270 */
[----:B------:R-:W-:Y:S02]  /*df20*/  @!P0 LEA R8, P5, R23, R2, 0x2 ;  /* 0x0000000217088211 */ /* 0x000fe400078a10ff */
[-C--:B------:R-:W-:Y:S02]  /*df30*/  @!P1 LEA.HI.X R7, R214, R3.reuse, R22, 0x2, P6 ;  /* 0x00000003d6079211 */ /* 0x080fe400030f1416 */
[----:B------:R-:W-:Y:S02]  /*df40*/  ISETP.GE.AND P6, PT, R21, UR4, PT ;  /* 0x0000000415007c0c */ /* 0x000fe4000bfc6270 */
[----:B------:R-:W-:Y:S01]  /*df50*/  @!P0 LEA.HI.X R9, R23, R3, R9, 0x2, P5 ;  /* 0x0000000317098211 */ /* 0x000fe200028f1409 */
[----:B------:R3:W-:Y:S01]  /*df60*/  @!P1 ST.E.64 desc[UR8][R6.64], R132 ;  /* 0x0000008406009985 */ /* 0x0007e2000c101b08 */
[----:B------:R-:W-:-:S02]  /*df70*/  SHF.R.S32.HI R13, RZ, 0x1f, R33 ;  /* 0x0000001fff0d7819 */ /* 0x000fc40000011421 */
[CC--:B------:R-:W-:Y:S01]  /*df80*/  @!P4 LEA R12, P5, R33.reuse, R2.reuse, 0x2 ;  /* 0x00000002210cc211 */ /* 0x0c0fe200078a10ff */
[----:B------:R3:W-:Y:S01]  /*df90*/  @!P0 ST.E.64 desc[UR8][R8.64], R136 ;  /* 0x0000008808008985 */ /* 0x0007e2000c101b08 */
[----:B------:R-:W-:Y:S02]  /*dfa0*/  SHF.R.S32.HI R18, RZ, 0x1f, R15 ;  /* 0x0000001fff127819 */ /* 0x000fe4000001140f */
[----:B------:R-:W-:Y:S02]  /*dfb0*/  @!P4 LEA.HI.X R13, R33, R3, R13, 0x2, P5 ;  /* 0x00000003210dc211 */ /* 0x000fe400028f140d */
[----:B------:R-:W-:-:S03]  /*dfc0*/  @!P3 LEA R14, P5, R15, R2, 0x2 ;  /* 0x000000020f0eb211 */ /* 0x000fc600078a10ff */
[----:B------:R3:W-:Y:S01]  /*dfd0*/  @!P4 ST.E.64 desc[UR8][R12.64], R140 ;  /* 0x0000008c0c00c985 */ /* 0x0007e2000c101b08 */
[-C--:B------:R-:W-:Y:S02]  /*dfe0*/  @!P3 LEA.HI.X R15, R15, R3.reuse, R18, 0x2, P5 ;  /* 0x000000030f0fb211 */ /* 0x080fe400028f1412 */
[----:B------:R-:W-:Y:S02]  /*dff0*/  SHF.R.S32.HI R18, RZ, 0x1f, R21 ;  /* 0x0000001fff127819 */ /* 0x000fe40000011415 */
[C---:B------:R-:W-:Y:S01]  /*e000*/  @!P6 LEA R2, P5, R21.reuse, R2, 0x2 ;  /* 0x000000021502e211 */ /* 0x040fe200078a10ff */
[----:B------:R3:W-:Y:S03]  /*e010*/  @!P3 ST.E.64 desc[UR8][R14.64], R144 ;  /* 0x000000900e00b985 */ /* 0x0007e6000c101b08 */
[----:B------:R-:W-:-:S05]  /*e020*/  @!P6 LEA.HI.X R3, R21, R3, R18, 0x2, P5 ;  /* 0x000000031503e211 */ /* 0x000fca00028f1412 */
[----:B------:R3:W-:Y:S04]  /*e030*/  @!P6 ST.E.64 desc[UR8][R2.64], R148 ;  /* 0x000000940200e985 */ /* 0x0007e8000c101b08 */
.L_x_220:
[----:B------:R-:W-:Y:S05]  /*e040*/  BSYNC B1 ;  /* 0x0000000000017941 */ /* 0x000fea0003800000 */
.L_x_219:
[----:B------:R-:W-:Y:S01]  /*e050*/  ISETP.GE.AND P0, PT, R10, UR12, PT ;  /* 0x0000000c0a007c0c */ /* 0x000fe2000bf06270 */
[----:B--23--:R0:W1:Y:S04]  /*e060*/  SHFL.IDX PT, R3, R11, 0x1, 0x1c1f ;  /* 0x003c1f000b037f89 */ /* 0x00c06800000e0000 */
[----:B------:R0:W2:Y:S08]  /*e070*/  SHFL.IDX PT, R2, R0, 0x1, 0x1c1f ;  /* 0x003c1f0000027f89 */ /* 0x0000b000000e0000 */
[----:B0-----:R-:W-:Y:S05]  /*e080*/  @P0 BRA `(.L_x_218) ;  /* 0x0000001800680947 */ /* 0x001fea0003800000 */
[----:B------:R-:W-:Y:S01]  /*e090*/  ULDC UR4, c[0x0][0xac8] ;  /* 0x0002b20000047ab9 */ /* 0x000fe20000000800 */
[----:B------:R-:W-:Y:S01]  /*e0a0*/  ULDC.64 UR8, c[0x0][0x208] ;  /* 0x0000820000087ab9 */ /* 0x000fe20000000a00 */
[----:B------:R-:W-:Y:S01]  /*e0b0*/  ISETP.GE.AND P5, PT, R179, UR4, PT ;  /* 0x00000004b3007c0c */ /* 0x000fe2000bfa6270 */
[C---:B------:R-:W-:Y:S01]  /*e0c0*/  VIADD R21, R19.reuse, 0xe8 ;  /* 0x000000e813157836 */ /* 0x040fe20000000000 */
[C---:B------:R-:W-:Y:S01]  /*e0d0*/  ISETP.GE.AND P4, PT, R19.reuse, UR4, PT ;  /* 0x0000000413007c0c */ /* 0x040fe2000bf86270 */
[----:B------:R-:W-:Y:S01]  /*e0e0*/  VIADD R25, R19, 0xf0 ;  /* 0x000000f013197836 */ /* 0x000fe20000000000 */
[----:B------:R-:W-:Y:S02]  /*e0f0*/  ISETP.GE.AND P2, PT, R177, UR4, PT ;  /* 0x00000004b1007c0c */ /* 0x000fe4000bf46270 */
[----:B------:R-:W-:Y:S02]  /*e100*/  ISETP.GE.AND P1, PT, R175, UR4, PT ;  /* 0x00000004af007c0c */ /* 0x000fe4000bf26270 */
[----:B------:R-:W-:-:S02]  /*e110*/  ISETP.GE.AND P0, PT, R237, UR4, PT ;  /* 0x00000004ed007c0c */ /* 0x000fc4000bf06270 */
[----:B------:R-:W-:Y:S02]  /*e120*/  SHF.R.S32.HI R0, RZ, 0x1f, R21 ;  /* 0x0000001fff007819 */ /* 0x000fe40000011415 */
[----:B------:R-:W-:Y:S02]  /*e130*/  SHF.R.S32.HI R18, RZ, 0x1f, R23 ;  /* 0x0000001fff127819 */ /* 0x000fe40000011417 */
[-C--:B--2---:R-:W-:Y:S01]  /*e140*/  @!P5 LEA R6, P3, R179, R2.reuse, 0x2 ;  /* 0x00000002b306d211 */ /* 0x084fe200078610ff */
[----:B-1----:R-:W-:Y:S02]  /*e150*/  @!P4 IMAD.WIDE R4, R19, 0x4, R2 ;  /* 0x000000041304c825 */ /* 0x002fe400078e0202 */
[----:B------:R-:W-:Y:S02]  /*e160*/  @!P2 LEA R8, P6, R177, R2, 0x2 ;  /* 0x00000002b108a211 */ /* 0x000fe400078c10ff */
[----:B------:R-:W-:Y:S01]  /*e170*/  @!P5 LEA.HI.X R7, R179, R3, R180, 0x2, P3 ;  /* 0x00000003b307d211 */ /* 0x000fe200018f14b4 */
[----:B------:R0:W-:Y:S01]  /*e180*/  @!P4 ST.E.64 desc[UR8][R4.64], R26 ;  /* 0x0000001a0400c985 */ /* 0x0001e2000c101b08 */
[----:B------:R-:W-:-:S02]  /*e190*/  ISETP.GE.AND P3, PT, R236, UR4, PT ;  /* 0x00000004ec007c0c */ /* 0x000fc4000bf66270 */
[-C--:B------:R-:W-:Y:S01]  /*e1a0*/  @!P2 LEA.HI.X R9, R177, R3.reuse, R178, 0x2, P6 ;  /* 0x00000003b109a211 */ /* 0x080fe200030f14b2 */
[----:B------:R1:W-:Y:S01]  /*e1b0*/  @!P5 ST.E.64 desc[UR8][R6.64], R30 ;  /* 0x0000001e0600d985 */ /* 0x0003e2000c101b08 */
[-C--:B------:R-:W-:Y:S02]  /*e1c0*/  @!P1 LEA R10, P5, R175, R2.reuse, 0x2 ;  /* 0x00000002af0a9211 */ /* 0x080fe400078a10ff */
[----:B------:R-:W-:Y:S01]  /*e1d0*/  ISETP.GE.AND P4, PT, R235, UR4, PT ;  /* 0x00000004eb007c0c */ /* 0x000fe2000bf86270 */
[----:B------:R2:W-:Y:S01]  /*e1e0*/  @!P2 ST.E.64 desc[UR8][R8.64], R34 ;  /* 0x000000220800a985 */ /* 0x0005e2000c101b08 */
[----:B------:R-:W-:Y:S02]  /*e1f0*/  @!P0 LEA R12, P6, R237, R2, 0x2 ;  /* 0x00000002ed0c8211 */ /* 0x000fe400078c10ff */
[----:B------:R-:W-:Y:S02]  /*e200*/  @!P1 LEA.HI.X R11, R175, R3, R176, 0x2, P5 ;  /* 0x00000003af0b9211 */ /* 0x000fe400028f14b0 */
[----:B------:R-:W-:-:S02]  /*e210*/  ISETP.GE.AND P5, PT, R234, UR4, PT ;  /* 0x00000004ea007c0c */ /* 0x000fc4000bfa6270 */
[-C--:B------:R-:W-:Y:S01]  /*e220*/  @!P0 LEA.HI.X R13, R237, R3.reuse, R174, 0x2, P6 ;  /* 0x00000003ed0d8211 */ /* 0x080fe200030f14ae */
[----:B------:R3:W-:Y:S01]  /*e230*/  @!P1 ST.E.64 desc[UR8][R10.64], R38 ;  /* 0x000000260a009985 */ /* 0x0007e2000c101b08 */
[-C--:B0-----:R-:W-:Y:S02]  /*e240*/  @!P3 LEA R4, P6, R236, R2.reuse, 0x2 ;  /* 0x00000002ec04b211 */ /* 0x081fe400078c10ff */
[----:B------:R-:W-:Y:S01]  /*e250*/  ISETP.GE.AND P1, PT, R232, UR4, PT ;  /* 0x00000004e8007c0c */ /* 0x000fe2000bf26270 */
[----:B------:R0:W-:Y:S01]  /*e260*/  @!P0 ST.E.64 desc[UR8][R12.64], R42 ;  /* 0x0000002a0c008985 */ /* 0x0001e2000c101b08 */
[----:B------:R-:W-:Y:S02]  /*e270*/  ISETP.GE.AND P0, PT, R233, UR4, PT ;  /* 0x00000004e9007c0c */ /* 0x000fe4000bf06270 */
[----:B-1----:R-:W-:Y:S02]  /*e280*/  @!P4 LEA R6, P2, R235, R2, 0x2 ;  /* 0x00000002eb06c211 */ /* 0x002fe400078410ff */
[----:B------:R-:W-:-:S02]  /*e290*/  @!P3 LEA.HI.X R5, R236, R3, R173, 0x2, P6 ;  /* 0x00000003ec05b211 */ /* 0x000fc400030f14ad */
[CC--:B------:R-:W-:Y:S02]  /*e2a0*/  @!P5 LEA R14, P6, R234.reuse, R2.reuse, 0x2 ;  /* 0x00000002ea0ed211 */ /* 0x0c0fe400078c10ff */
[-C--:B------:R-:W-:Y:S01]  /*e2b0*/  @!P4 LEA.HI.X R7, R235, R3.reuse, R172, 0x2, P2 ;  /* 0x00000003eb07c211 */ /* 0x080fe200010f14ac */
[----:B------:R1:W-:Y:S01]  /*e2c0*/  @!P3 ST.E.64 desc[UR8][R4.64], R46 ;  /* 0x0000002e0400b985 */ /* 0x0003e2000c101b08 */
[----:B------:R-:W-:Y:S02]  /*e2d0*/  ISETP.GE.AND P2, PT, R231, UR4, PT ;  /* 0x00000004e7007c0c */ /* 0x000fe4000bf46270 */
[----:B------:R-:W-:Y:S01]  /*e2e0*/  @!P5 LEA.HI.X R15, R234, R3, R171, 0x2, P6 ;  /* 0x00000003ea0fd211 */ /* 0x000fe200030f14ab */
[----:B------:R4:W-:Y:S01]  /*e2f0*/  @!P4 ST.E.64 desc[UR8][R6.64], R50 ;  /* 0x000000320600c985 */ /* 0x0009e2000c101b08 */
[-C--:B--2---:R-:W-:Y:S02]  /*e300*/  @!P0 LEA R8, P4, R233, R2.reuse, 0x2 ;  /* 0x00000002e9088211 */ /* 0x084fe400078810ff */
[----:B------:R-:W-:Y:S01]  /*e310*/  ISETP.GE.AND P3, PT, R230, UR4, PT ;  /* 0x00000004e6007c0c */ /* 0x000fe2000bf66270 */
[----:B------:R2:W-:Y:S01]  /*e320*/  @!P5 ST.E.64 desc[UR8][R14.64], R54 ;  /* 0x000000360e00d985 */ /* 0x0005e2000c101b08 */
[----:B---3--:R-:W-:-:S02]  /*e330*/  @!P1 LEA R10, P5, R232, R2, 0x2 ;  /* 0x00000002e80a9211 */ /* 0x008fc400078a10ff */
[-C--:B------:R-:W-:Y:S02]  /*e340*/  @!P0 LEA.HI.X R9, R233, R3.reuse, R170, 0x2, P4 ;  /* 0x00000003e9098211 */ /* 0x080fe400020f14aa */
[----:B------:R-:W-:Y:S02]  /*e350*/  ISETP.GE.AND P4, PT, R229, UR4, PT ;  /* 0x00000004e5007c0c */ /* 0x000fe4000bf86270 */
[CC--:B0-----:R-:W-:Y:S01]  /*e360*/  @!P2 LEA R12, P6, R231.reuse, R2.reuse, 0x2 ;  /* 0x00000002e70ca211 */ /* 0x0c1fe200078c10ff */
[----:B------:R0:W-:Y:S01]  /*e370*/  @!P0 ST.E.64 desc[UR8][R8.64], R58 ;  /* 0x0000003a08008985 */ /* 0x0001e2000c101b08 */
[-C--:B------:R-:W-:Y:S02]  /*e380*/  @!P1 LEA.HI.X R11, R232, R3.reuse, R169, 0x2, P5 ;  /* 0x00000003e80b9211 */ /* 0x080fe400028f14a9 */
[----:B------:R-:W-:Y:S02]  /*e390*/  ISETP.GE.AND P5, PT, R228, UR4, PT ;  /* 0x00000004e4007c0c */ /* 0x000fe4000bfa6270 */
[----:B------:R-:W-:Y:S01]  /*e3a0*/  @!P2 LEA.HI.X R13, R231, R3, R168, 0x2, P6 ;  /* 0x00000003e70da211 */ /* 0x000fe200030f14a8 */
[----:B------:R3:W-:Y:S01]  /*e3b0*/  @!P1 ST.E.64 desc[UR8][R10.64], R62 ;  /* 0x0000003e0a009985 */ /* 0x0007e2000c101b08 */
[----:B-1----:R-:W-:-:S02]  /*e3c0*/  @!P3 LEA R4, P6, R230, R2, 0x2 ;  /* 0x00000002e604b211 */ /* 0x002fc400078c10ff */
[----:B------:R-:W-:Y:S01]  /*e3d0*/  ISETP.GE.AND P1, PT, R226, UR4, PT ;  /* 0x00000004e2007c0c */ /* 0x000fe2000bf26270 */
[----:B------:R1:W-:Y:S01]  /*e3e0*/  @!P2 ST.E.64 desc[UR8][R12.64], R66 ;  /* 0x000000420c00a985 */ /* 0x0003e2000c101b08 */
[----:B------:R-:W-:Y:S02]  /*e3f0*/  ISETP.GE.AND P2, PT, R227, UR4, PT ;  /* 0x00000004e3007c0c */ /* 0x000fe4000bf46270 */
[CC--:B----4-:R-:W-:Y:S02]  /*e400*/  @!P4 LEA R6, P0, R229.reuse, R2.reuse, 0x2 ;  /* 0x00000002e506c211 */ /* 0x0d0fe400078010ff */
[-C--:B------:R-:W-:Y:S02]  /*e410*/  @!P3 LEA.HI.X R5, R230, R3.reuse, R167, 0x2, P6 ;  /* 0x00000003e605b211 */ /* 0x080fe400030f14a7 */
[----:B--2---:R-:W-:Y:S02]  /*e420*/  @!P5 LEA R14, P6, R228, R2, 0x2 ;  /* 0x00000002e40ed211 */ /* 0x004fe400078c10ff */
[----:B------:R-:W-:Y:S01]  /*e430*/  @!P4 LEA.HI.X R7, R229, R3, R166, 0x2, P0 ;  /* 0x00000003e507c211 */ /* 0x000fe200000f14a6 */
[----:B------:R2:W-:Y:S01]  /*e440*/  @!P3 ST.E.64 desc[UR8][R4.64], R70 ;  /* 0x000000460400b985 */ /* 0x0005e2000c101b08 */
[----:B------:R-:W-:-:S02]  /*e450*/  ISETP.GE.AND P0, PT, R225, UR4, PT ;  /* 0x00000004e1007c0c */ /* 0x000fc4000bf06270 */
[-C--:B------:R-:W-:Y:S01]  /*e460*/  @!P5 LEA.HI.X R15, R228, R3.reuse, R165, 0x2, P6 ;  /* 0x00000003e40fd211 */ /* 0x080fe200030f14a5 */
[----:B------:R4:W-:Y:S01]  /*e470*/  @!P4 ST.E.64 desc[UR8][R6.64], R74 ;  /* 0x0000004a0600c985 */ /* 0x0009e2000c101b08 */
[-C--:B0-----:R-:W-:Y:S02]  /*e480*/  @!P2 LEA R8, P6, R227, R2.reuse, 0x2 ;  /* 0x00000002e308a211 */ /* 0x081fe400078c10ff */
[----:B------:R-:W-:Y:S01]  /*e490*/  ISETP.GE.AND P4, PT, R223, UR4, PT ;  /* 0x00000004df007c0c */ /* 0x000fe2000bf86270 */
[----:B------:R0:W-:Y:S01]  /*e4a0*/  @!P5 ST.E.64 desc[UR8][R14.64], R78 ;  /* 0x0000004e0e00d985 */ /* 0x0001e2000c101b08 */
[----:B------:R-:W-:Y:S02]  /*e4b0*/  ISETP.GE.AND P5, PT, R224, UR4, PT ;  /* 0x00000004e0007c0c */ /* 0x000fe4000bfa6270 */
[----:B---3--:R-:W-:Y:S02]  /*e4c0*/  @!P1 LEA R10, P3, R226, R2, 0x2 ;  /* 0x00000002e20a9211 */ /* 0x008fe400078610ff */
[----:B------:R-:W-:-:S02]  /*e4d0*/  @!P2 LEA.HI.X R9, R227, R3, R164, 0x2, P6 ;  /* 0x00000003e309a211 */ /* 0x000fc400030f14a4 */
[CC--:B-1----:R-:W-:Y:S02]  /*e4e0*/  @!P0 LEA R12, P6, R225.reuse, R2.reuse, 0x2 ;  /* 0x00000002e10c8211 */ /* 0x0c2fe400078c10ff */
[-C--:B------:R-:W-:Y:S01]  /*e4f0*/  @!P1 LEA.HI.X R11, R226, R3.reuse, R163, 0x2, P3 ;  /* 0x00000003e20b9211 */ /* 0x080fe200018f14a3 */
[----:B------:R1:W-:Y:S01]  /*e500*/  @!P2 ST.E.64 desc[UR8][R8.64], R82 ;  /* 0x000000520800a985 */ /* 0x0003e2000c101b08 */
[----:B------:R-:W-:Y:S02]  /*e510*/  @!P0 LEA.HI.X R13, R225, R3, R162, 0x2, P6 ;  /* 0x00000003e10d8211 */ /* 0x000fe400030f14a2 */
[----:B------:R-:W-:Y:S01]  /*e520*/  ISETP.GE.AND P3, PT, R222, UR4, PT ;  /* 0x00000004de007c0c */ /* 0x000fe2000bf66270 */
[----:B------:R3:W-:Y:S01]  /*e530*/  @!P1 ST.E.64 desc[UR8][R10.64], R86 ;  /* 0x000000560a009985 */ /* 0x0007e2000c101b08 */
[-C--:B--2---:R-:W-:Y:S02]  /*e540*/  @!P5 LEA R4, P2, R224, R2.reuse, 0x2 ;  /* 0x00000002e004d211 */ /* 0x084fe400078410ff */
[----:B----4-:R-:W-:Y:S01]  /*e550*/  @!P4 LEA R6, P1, R223, R2, 0x2 ;  /* 0x00000002df06c211 */ /* 0x010fe200078210ff */
[----:B------:R2:W-:Y:S01]  /*e560*/  @!P0 ST.E.64 desc[UR8][R12.64], R90 ;  /* 0x0000005a0c008985 */ /* 0x0005e2000c101b08 */
[----:B------:R-:W-:-:S02]  /*e570*/  ISETP.GE.AND P0, PT, R221, UR4, PT ;  /* 0x00000004dd007c0c */ /* 0x000fc4000bf06270 */
[-C--:B------:R-:W-:Y:S02]  /*e580*/  @!P5 LEA.HI.X R5, R224, R3.reuse, R161, 0x2, P2 ;  /* 0x00000003e005d211 */ /* 0x080fe400010f14a1 */
[----:B------:R-:W-:Y:S02]  /*e590*/  @!P4 LEA.HI.X R7, R223, R3, R160, 0x2, P1 ;  /* 0x00000003df07c211 */ /* 0x000fe400008f14a0 */
[----:B------:R-:W-:Y:S01]  /*e5a0*/  ISETP.GE.AND P2, PT, R220, UR4, PT ;  /* 0x00000004dc007c0c */ /* 0x000fe2000bf46270 */
[----:B------:R4:W-:Y:S01]  /*e5b0*/  @!P5 ST.E.64 desc[UR8][R4.64], R94 ;  /* 0x0000005e0400d985 */ /* 0x0009e2000c101b08 */
[----:B0-----:R-:W-:Y:S02]  /*e5c0*/  @!P3 LEA R14, P6, R222, R2, 0x2 ;  /* 0x00000002de0eb211 */ /* 0x001fe400078c10ff */
[----:B------:R-:W-:Y:S01]  /*e5d0*/  ISETP.GE.AND P1, PT, R219, UR4, PT ;  /* 0x00000004db007c0c */ /* 0x000fe2000bf26270 */
[----:B------:R0:W-:Y:S01]  /*e5e0*/  @!P4 ST.E.64 desc[UR8][R6.64], R98 ;  /* 0x000000620600c985 */ /* 0x0001e2000c101b08 */
[----:B------:R-:W-:-:S02]  /*e5f0*/  ISETP.GE.AND P4, PT, R218, UR4, PT ;  /* 0x00000004da007c0c */ /* 0x000fc4000bf86270 */
[-C--:B------:R-:W-:Y:S02]  /*e600*/  @!P3 LEA.HI.X R15, R222, R3.reuse, R159, 0x2, P6 ;  /* 0x00000003de0fb211 */ /* 0x080fe400030f149f */
[-C--:B-1----:R-:W-:Y:S02]  /*e610*/  @!P0 LEA R8, P6, R221, R2.reuse, 0x2 ;  /* 0x00000002dd088211 */ /* 0x082fe400078c10ff */
[----:B------:R-:W-:Y:S01]  /*e620*/  ISETP.GE.AND P5, PT, R217, UR4, PT ;  /* 0x00000004d9007c0c */ /* 0x000fe2000bfa6270 */
[----:B------:R1:W-:Y:S01]  /*e630*/  @!P3 ST.E.64 desc[UR8][R14.64], R102 ;  /* 0x000000660e00b985 */ /* 0x0003e2000c101b08 */
[-C--:B------:R-:W-:Y:S02]  /*e640*/  @!P0 LEA.HI.X R9, R221, R3.reuse, R158, 0x2, P6 ;  /* 0x00000003dd098211 */ /* 0x080fe400030f149e */
[CC--:B---3--:R-:W-:Y:S02]  /*e650*/  @!P2 LEA R10, P3, R220.reuse, R2.reuse, 0x2 ;  /* 0x00000002dc0aa211 */ /* 0x0c8fe400078610ff */
[----:B--2---:R-:W-:Y:S01]  /*e660*/  @!P1 LEA R12, P6, R219, R2, 0x2 ;  /* 0x00000002db0c9211 */ /* 0x004fe200078c10ff */
[----:B------:R2:W-:Y:S01]  /*e670*/  @!P0 ST.E.64 desc[UR8][R8.64], R106 ;  /* 0x0000006a08008985 */ /* 0x0005e2000c101b08 */
[----:B------:R-:W-:-:S02]  /*e680*/  @!P2 LEA.HI.X R11, R220, R3, R157, 0x2, P3 ;  /* 0x00000003dc0ba211 */ /* 0x000fc400018f149d */
[----:B------:R-:W-:Y:S02]  /*e690*/  ISETP.GE.AND P3, PT, R216, UR4, PT ;  /* 0x00000004d8007c0c */ /* 0x000fe4000bf66270 */
[CC--:B----4-:R-:W-:Y:S01]  /*e6a0*/  @!P4 LEA R4, P0, R218.reuse, R2.reuse, 0x2 ;  /* 0x00000002da04c211 */ /* 0x0d0fe200078010ff */
[----:B------:R3:W-:Y:S01]  /*e6b0*/  @!P2 ST.E.64 desc[UR8][R10.64], R110 ;  /* 0x0000006e0a00a985 */ /* 0x0007e2000c101b08 */
[-C--:B------:R-:W-:Y:S02]  /*e6c0*/  @!P1 LEA.HI.X R13, R219, R3.reuse, R156, 0x2, P6 ;  /* 0x00000003db0d9211 */ /* 0x080fe400030f149c */
[----:B------:R-:W-:Y:S02]  /*e6d0*/  @!P4 LEA.HI.X R5, R218, R3, R155, 0x2, P0 ;  /* 0x00000003da05c211 */ /* 0x000fe400000f149b */
[----:B------:R-:W-:Y:S01]  /*e6e0*/  ISETP.GE.AND P0, PT, R215, UR4, PT ;  /* 0x00000004d7007c0c */ /* 0x000fe2000bf06270 */
[----:B------:R-:W-:Y:S01]  /*e6f0*/  @!P1 ST.E.64 desc[UR8][R12.64], R114 ;  /* 0x000000720c009985 */ /* 0x000fe2000c101b08 */
[----:B0-----:R-:W-:-:S02]  /*e700*/  @!P5 LEA R6, P6, R217, R2, 0x2 ;  /* 0x00000002d906d211 */ /* 0x001fc400078c10ff */
[----:B------:R-:W-:Y:S01]  /*e710*/  ISETP.GE.AND P1, PT, R21, UR4, PT ;  /* 0x0000000415007c0c */ /* 0x000fe2000bf26270 */
[----:B------:R0:W-:Y:S01]  /*e720*/  @!P4 ST.E.64 desc[UR8][R4.64], R118 ;  /* 0x000000760400c985 */ /* 0x0001e2000c101b08 */
[-C--:B------:R-:W-:Y:S02]  /*e730*/  @!P5 LEA.HI.X R7, R217, R3.reuse, R154, 0x2, P6 ;  /* 0x00000003d907d211 */ /* 0x080fe400030f149a */
[----:B-1----:R-:W-:Y:S02]  /*e740*/  @!P3 LEA R14, P2, R216, R2, 0x2 ;  /* 0x00000002d80eb211 */ /* 0x002fe400078410ff */
[----:B------:R-:W-:Y:S01]  /*e750*/  ISETP.GE.AND P4, PT, R214, UR4, PT ;  /* 0x00000004d6007c0c */ /* 0x000fe2000bf86270 */
[----:B------:R1:W-:Y:S01]  /*e760*/  @!P5 ST.E.64 desc[UR8][R6.64], R122 ;  /* 0x0000007a0600d985 */ /* 0x0003e2000c101b08 */
[----:B------:R-:W-:Y:S02]  /*e770*/  ISETP.GE.AND P5, PT, R23, UR4, PT ;  /* 0x0000000417007c0c */ /* 0x000fe4000bfa6270 */
[----:B------:R-:W-:-:S02]  /*e780*/  @!P3 LEA.HI.X R15, R216, R3, R153, 0x2, P2 ;  /* 0x00000003d80fb211 */ /* 0x000fc400010f1499 */
[----:B------:R-:W-:Y:S02]  /*e790*/  ISETP.GE.AND P2, PT, R25, UR4, PT ;  /* 0x0000000419007c0c */ /* 0x000fe4000bf46270 */
[-C--:B--2---:R-:W-:Y:S01]  /*e7a0*/  @!P0 LEA R8, P6, R215, R2.reuse, 0x2 ;  /* 0x00000002d7088211 */ /* 0x084fe200078c10ff */
[----:B------:R2:W-:Y:S01]  /*e7b0*/  @!P3 ST.E.64 desc[UR8][R14.64], R126 ;  /* 0x0000007e0e00b985 */ /* 0x0005e2000c101b08 */
[-C--:B---3--:R-:W-:Y:S02]  /*e7c0*/  @!P1 LEA R10, P3, R21, R2.reuse, 0x2 ;  /* 0x00000002150a9211 */ /* 0x088fe400078610ff */
[-C--:B------:R-:W-:Y:S02]  /*e7d0*/  @!P0 LEA.HI.X R9, R215, R3.reuse, R152, 0x2, P6 ;  /* 0x00000003d7098211 */ /* 0x080fe400030f1498 */
[-C--:B0-----:R-:W-:Y:S02]  /*e7e0*/  @!P4 LEA R4, P6, R214, R2.reuse, 0x2 ;  /* 0x00000002d604c211 */ /* 0x081fe400078c10ff */
[----:B------:R-:W-:Y:S01]  /*e7f0*/  @!P1 LEA.HI.X R11, R21, R3, R0, 0x2, P3 ;  /* 0x00000003150b9211 */ /* 0x000fe200018f1400 */
[----:B------:R0:W-:Y:S01]  /*e800*/  @!P0 ST.E.64 desc[UR8][R8.64], R130 ;  /* 0x0000008208008985 */ /* 0x0001e2000c101b08 */
[----:B-1----:R-:W-:-:S02]  /*e810*/  @!P5 LEA R6, P3, R23, R2, 0x2 ;  /* 0x000000021706d211 */ /* 0x002fc400078610ff */
[-C--:B------:R-:W-:Y:S02]  /*e820*/  @!P4 LEA.HI.X R5, R214, R3.reuse, R22, 0x2, P6 ;  /* 0x00000003d605c211 */ /* 0x080fe400030f1416 */
[----:B------:R-:W-:Y:S01]  /*e830*/  SHF.R.S32.HI R0, RZ, 0x1f, R25 ;  /* 0x0000001fff007819 */ /* 0x000fe20000011419 */
[----:B--2---:R-:W-:Y:S01]  /*e840*/  VIADD R15, R19, 0xf8 ;  /* 0x000000f8130f7836 */ /* 0x004fe20000000000 */
[----:B------:R-:W-:Y:S01]  /*e850*/  @!P2 LEA R12, P6, R25, R2, 0x2 ;  /* 0x00000002190ca211 */ /* 0x000fe200078c10ff */
[----:B------:R0:W-:Y:S01]  /*e860*/  @!P4 ST.E.64 desc[UR8][R4.64], R134 ;  /* 0x000000860400c985 */ /* 0x0001e2000c101b08 */
[-C--:B------:R-:W-:Y:S02]  /*e870*/  @!P5 LEA.HI.X R7, R23, R3.reuse, R18, 0x2, P3 ;  /* 0x000000031707d211 */ /* 0x080fe400018f1412 */
[----:B------:R-:W-:Y:S02]  /*e880*/  ISETP.GE.AND P0, PT, R15, UR4, PT ;  /* 0x000000040f007c0c */ /* 0x000fe4000bf06270 */
[----:B------:R-:W-:Y:S01]  /*e890*/  @!P2 LEA.HI.X R13, R25, R3, R0, 0x2, P6 ;  /* 0x00000003190da211 */ /* 0x000fe200030f1400 */
[----:B------:R0:W-:Y:S04]  /*e8a0*/  @!P5 ST.E.64 desc[UR8][R6.64], R138 ;  /* 0x0000008a0600d985 */ /* 0x0001e8000c101b08 */
[----:B------:R0:W-:Y:S04]  /*e8b0*/  @!P1 ST.E.64 desc[UR8][R10.64], R142 ;  /* 0x0000008e0a009985 */ /* 0x0001e8000c101b08 */
[----:B------:R0:W-:Y:S02]  /*e8c0*/  @!P2 ST.E.64 desc[UR8][R12.64], R146 ;  /* 0x000000920c00a985 */ /* 0x0001e4000c101b08 */
[----:B------:R-:W-:Y:S05]  /*e8d0*/  @P0 BRA `(.L_x_218) ;  /* 0x0000001000540947 */ /* 0x000fea0003800000 */
[----:B------:R-:W-:Y:S01]  /*e8e0*/  LEA R2, P0, R15, R2, 0x2 ;  /* 0x000000020f027211 */ /* 0x000fe200078010ff */
[----:B------:R-:W-:Y:S01]  /*e8f0*/  ULDC.64 UR8, c[0x0][0x208] ;  /* 0x0000820000087ab9 */ /* 0x000fe20000000a00 */
[----:B------:R-:W-:-:S04]  /*e900*/  SHF.R.S32.HI R0, RZ, 0x1f, R15 ;  /* 0x0000001fff007819 */ /* 0x000fc8000001140f */
[----:B------:R-:W-:-:S05]  /*e910*/  LEA.HI.X R3, R15, R3, R0, 0x2, P0 ;  /* 0x000000030f037211 */ /* 0x000fca00000f1400 */
[----:B------:R3:W-:Y:S01]  /*e920*/  ST.E.64 desc[UR8][R2.64], R150 ;  /* 0x0000009602007985 */ /* 0x0007e2000c101b08 */
[----:B------:R-:W-:Y:S05]  /*e930*/  BRA `(.L_x_218) ;  /* 0x00000010003c7947 */ /* 0x000fea0003800000 */
.L_x_209:
[----:B------:R-:W2:Y:S01]  /*e940*/  LDL R9, [R1+0x10] ;  /* 0x0000100001097983 */ /* 0x000ea20000100800 */
[----:B------:R-:W-:Y:S02]  /*e950*/  ULDC.64 UR8, c[0x0][0xc00] ;  /* 0x0003000000087ab9 */ /* 0x000fe40000000a00 */
[----:B------:R-:W-:Y:S01]  /*e960*/  UISETP.NE.U32.AND UP0, UPT, UR8, URZ, UPT ;  /* 0x0000003f0800728c */ /* 0x000fe2000bf05070 */
[----:B------:R-:W3:Y:S01]  /*e970*/  LDL R8, [R1+0x14] ;  /* 0x0000140001087983 */ /* 0x000ee20000100800 */
[----:B------:R-:W-:Y:S01]  /*e980*/  ULDC.64 UR12, c[0x0][0x208] ;  /* 0x00008200000c7ab9 */ /* 0x000fe20000000a00 */
[----:B------:R-:W-:Y:S01]  /*e990*/  R2UR UR10, R22 ;  /* 0x00000000160a72ca */ /* 0x000fe200000e0000 */
[----:B------:R-:W-:-:S03]  /*e9a0*/  UISETP.NE.AND.EX UP0, UPT, UR9, URZ, UPT, UP0 ;  /* 0x0000003f0900728c */ /* 0x000fc6000bf05300 */
[----:B------:R-:W-:-:S03]  /*e9b0*/  ULDC.64 UR8, c[0x0][0xc00] ;  /* 0x0003000000087ab9 */ /* 0x000fc60000000a00 */
[----:B------:R-:W-:Y:S02]  /*e9c0*/  PLOP3.LUT P1, PT, PT, PT, UP0, 0x80, 0x0 ;  /* 0x000000000000781c */ /* 0x000fe40003f2f008 */
[----:B--2---:R-:W-:Y:S01]  /*e9d0*/  R2UR UR4, R9 ;  /* 0x00000000090472ca */ /* 0x004fe200000e0000 */
[----:B------:R-:W0:Y:S01]  /*e9e0*/  S2R R6, SR_TID.X ;  /* 0x0000000000067919 */ /* 0x000e220000002100 */
[----:B---3--:R-:W-:-:S11]  /*e9f0*/  R2UR UR11, R8 ;  /* 0x00000000080b72ca */ /* 0x008fd600000e0000 */
[----:B------:R-:W-:-:S06]  /*ea00*/  UIMAD.WIDE UR8, UR4, 0x4, UR8 ;  /* 0x00000004040878a5 */ /* 0x000fcc000f8e0208 */
[----:B------:R-:W-:Y:S02]  /*ea10*/  IMAD.U32 R2, RZ, RZ, UR8 ;  /* 0x00000008ff027e24 */ /* 0x000fe4000f8e00ff */
[----:B------:R-:W-:Y:S01]  /*ea20*/  IMAD.U32 R3, RZ, RZ, UR9 ;  /* 0x00000009ff037e24 */ /* 0x000fe2000f8e00ff */
[----:B------:R-:W-:-:S04]  /*ea30*/  ULDC.64 UR8, c[0x0][0xc08] ;  /* 0x0003020000087ab9 */ /* 0x000fc80000000a00 */
[----:B------:R-:W2:Y:S01]  /*ea40*/  @P1 LDG.E R7, desc[UR12][R2.64] ;  /* 0x0000000c02071981 */ /* 0x000ea2000c1e1900 */
[----:B------:R-:W-:-:S04]  /*ea50*/  UISETP.NE.U32.AND UP1, UPT, UR8, URZ, UPT ;  /* 0x0000003f0800728c */ /* 0x000fc8000bf25070 */
[----:B------:R-:W-:-:S06]  /*ea60*/  UISETP.NE.AND.EX UP1, UPT, UR9, URZ, UPT, UP1 ;  /* 0x0000003f0900728c */ /* 0x000fcc000bf25310 */
[----:B------:R-:W-:-:S05]  /*ea70*/  PLOP3.LUT P2, PT, PT, PT, UP1, 0x80, 0x0 ;  /* 0x000000000000781c */ /* 0x000fca0003f4f018 */
[----:B------:R-:W-:-:S04]  /*ea80*/  @UP1 ULEA UR8, UP2, UR4, UR8, 0x2 ;  /* 0x0000000804081291 */ /* 0x000fc8000f84103f */
[----:B------:R-:W-:Y:S02]  /*ea90*/  @UP1 ULEA.HI.X UR9, UR4, UR9, UR11, 0x2, UP2 ;  /* 0x0000000904091291 */ /* 0x000fe400090f140b */
[----:B------:R-:W-:Y:S01]  /*eaa0*/  IMAD.U32 R4, RZ, RZ, UR8 ;  /* 0x00000008ff047e24 */ /* 0x000fe2000f8e00ff */
[----:B------:R-:W-:Y:S02]  /*eab0*/  ULDC UR4, c[0x0][0xa88] ;  /* 0x0002a20000047ab9 */ /* 0x000fe40000000800 */
[----:B------:R-:W-:Y:S01]  /*eac0*/  IMAD.U32 R0, RZ, RZ, UR4 ;  /* 0x00000004ff007e24 */ /* 0x000fe2000f8e00ff */
[----:B------:R-:W-:Y:S01]  /*ead0*/  UMOV UR4, URZ ;  /* 0x0000003f00047c82 */ /* 0x000fe20008000000 */
[----:B------:R-:W-:Y:S01]  /*eae0*/  UISETP.NE.AND UP1, UPT, UR10, URZ, UPT ;  /* 0x0000003f0a00728c */ /* 0x000fe2000bf25270 */
[----:B------:R-:W-:Y:S02]  /*eaf0*/  IMAD.U32 R5, RZ, RZ, UR9 ;  /* 0x00000009ff057e24 */ /* 0x000fe4000f8e00ff */
[----:B0-----:R-:W-:-:S03]  /*eb00*/  VIADD R6, R6, 0xffffff80 ;  /* 0xffffff8006067836 */ /* 0x001fc60000000000 */
[----:B------:R0:W5:Y:S02]  /*eb10*/  @P2 LDG.E R0, desc[UR12][R4.64] ;  /* 0x0000000c04002981 */ /* 0x000164000c1e1900 */
[----:B------:R-:W-:-:S03]  /*eb20*/  ISETP.GT.AND P0, PT, R6, 0x7f, PT ;  /* 0x0000007f0600780c */ /* 0x000fc60003f04270 */
[----:B------:R-:W-:Y:S02]  /*eb30*/  @!UP1 ULDC UR10, c[0x0][0xad4] ;  /* 0x0002b500000a9ab9 */ /* 0x000fe40000000800 */
[----:B------:R-:W-:Y:S01]  /*eb40*/  IMAD.U32 R22, RZ, RZ, UR10 ;  /* 0x0000000aff167e24 */ /* 0x000fe2000f8e00ff */
[----:B--2---:R-:W-:-:S13]  /*eb50*/  @P1 R2UR UR4, R7 ;  /* 0x00000000070412ca */ /* 0x004fda00000e0000 */
[----:B------:R-:W-:Y:S01]  /*eb60*/  USHF.R.S32.HI UR21, URZ, 0x1f, UR4 ;  /* 0x0000001f3f157899 */ /* 0x000fe20008011404 */
[----:B0-----:R-:W-:Y:S11]  /*eb70*/  @P2 BRA `(.L_x_221) ;  /* 0x0000000000142947 */ /* 0x001ff60003800000 */
[----:B------:R-:W-:Y:S05]  /*eb80*/  @!P1 BRA `(.L_x_221) ;  /* 0x0000000000109947 */ /* 0x000fea0003800000 */
[----:B------:R-:W-:Y:S02]  /*eb90*/  ULDC.64 UR8, c[0x0][0x208] ;  /* 0x0000820000087ab9 */ /* 0x000fe40000000a00 */
[----:B------:R-:W2:Y:S04]  /*eba0*/  LDG.E R5, desc[UR8][R2.64] ;  /* 0x0000000802057981 */ /* 0x000ea8000c1e1900 */
[----:B-----5:R-:W2:Y:S02]  /*ebb0*/  LDG.E R0, desc[UR8][R2.64+0x4] ;  /* 0x0000040802007981 */ /* 0x020ea4000c1e1900 */
[----:B--2---:R-:W-:-:S07]  /*ebc0*/  IMAD.IADD R0, R0, 0x1, -R5 ;  /* 0x0000000100007824 */ /* 0x004fce00078e0a05 */
.L_x_221:
[----:B------:R-:W-:Y:S01]  /*ebd0*/  R2UR UR8, R9 ;  /* 0x00000000090872ca */ /* 0x000fe200000e0000 */
[----:B------:R-:W-:Y:S01]  /*ebe0*/  BSSY B1, `(.L_x_222) ;  /* 0x0000041000017945 */ /* 0x000fe20003800000 */
[----:B------:R-:W-:-:S11]  /*ebf0*/  R2UR UR9, R8 ;  /* 0x00000000080972ca */ /* 0x000fd600000e0000 */
[----:B------:R-:W-:Y:S02]  /*ec00*/  USEL UR8, UR8, URZ, !UP0 ;  /* 0x0000003f08087287 */ /* 0x000fe4000c000000 */
[----:B------:R-:W-:Y:S01]  /*ec10*/  USEL UR9, UR9, URZ, !UP0 ;  /* 0x0000003f09097287 */ /* 0x000fe2000c000000 */
[----:B------:R-:W-:Y:S11]  /*ec20*/  @P0 BRA `(.L_x_223) ;  /* 0x0000000000f00947 */ /* 0x000ff60003800000 */
[----:B------:R-:W2:Y:S01]  /*ec30*/  LDL R2, [R1+0xc] ;  /* 0x00000c0001027983 */ /* 0x000ea20000100800 */
[----:B------:R-:W0:Y:S01]  /*ec40*/  LDC R9, c[0x0][0xbe8] ;  /* 0x0002fa00ff097b82 */ /* 0x000e220000000800 */
[----:B--2---:R-:W-:Y:S02]  /*ec50*/  R2UR UR10, R2 ;  /* 0x00000000020a72ca */ /* 0x004fe400000e0000 */
[----:B------:R-:W1:Y:S11]  /*ec60*/  S2R R2, SR_TID.X ;  /* 0x0000000000027919 */ /* 0x000e760000002100 */
[----:B------:R-:W-:-:S04]  /*ec70*/  IMAD.U32 R3, RZ, RZ, UR10 ;  /* 0x0000000aff037e24 */ /* 0x000fc8000f8e00ff */
[----:B-1----:R-:W-:Y:S02]  /*ec80*/  IMAD R2, R3, 0x80, R2 ;  /* 0x0000008003027824 */ /* 0x002fe400078e0202 */
[----:B0----5:R-:W-:Y:S02]  /*ec90*/  IMAD R3, R0, R9, RZ ;  /* 0x0000000900037224 */ /* 0x021fe400078e02ff */
[----:B------:R-:W-:-:S05]  /*eca0*/  VIADD R4, R2, 0xffffff80 ;  /* 0xffffff8002047836 */ /* 0x000fca0000000000 */
[----:B------:R-:W-:-:S13]  /*ecb0*/  ISETP.GE.AND P0, PT, R4, R3, PT ;  /* 0x000000030400720c */ /* 0x000fda0003f06270 */
[----:B------:R-:W-:Y:S05]  /*ecc0*/  @P0 BRA `(.L_x_223) ;  /* 0x0000000000c80947 */ /* 0x000fea0003800000 */
[----:B------:R-:W-:Y:S01]  /*ecd0*/  ISETP.NE.AND P0, PT, R9, 0x1, PT ;  /* 0x000000010900780c */ /* 0x000fe20003f05270 */
[----:B------:R-:W-:Y:S01]  /*ece0*/  UMOV UR19, 0x9b8 ;  /* 0x000009b800137882 */ /* 0x000fe20000000000 */
[----:B------:R-:W-:Y:S01]  /*ecf0*/  R2UR UR11, R22 ;  /* 0x00000000160b72ca */ /* 0x000fe200000e0000 */
[----:B------:R-:W-:Y:S01]  /*ed00*/  IMAD.MOV.U32 R5, RZ, RZ, R4 ;  /* 0x000000ffff057224 */ /* 0x000fe200078e0004 */
[----:B------:R-:W-:Y:S01]  /*ed10*/  R2UR UR10, R212 ;  /* 0x00000000d40a72ca */ /* 0x000fe200000e0000 */
[----:B------:R-:W-:Y:S01]  /*ed20*/  ULDC.64 UR24, c[0x0][0x208] ;  /* 0x0000820000187ab9 */ /* 0x000fe20000000a00 */
[----:B------:R-:W-:-:S07]  /*ed30*/  R2UR UR20, R213 ;  /* 0x00000000d51472ca */ /* 0x000fce00000e0000 */
[----:B------:R-:W0:Y:S02]  /*ed40*/  @P0 LDC R3, c[0x0][0xbec] ;  /* 0x0002fb00ff030b82 */ /* 0x000e240000000800 */
[----:B------:R-:W-:-:S04]  /*ed50*/  UISETP.GT.AND UP0, UPT, UR11, 0x1, UPT ;  /* 0x000000010b00788c */ /* 0x000fc8000bf04270 */
[----:B------:R-:W-:Y:S02]  /*ed60*/  USEL UR19, UR19, 0x978, UP0 ;  /* 0x0000097813137887 */ /* 0x000fe40008000000 */
[----:B------:R-:W1:Y:S01]  /*ed70*/  @P0 LDC R7, c[0x0][0xbf0] ;  /* 0x0002fc00ff070b82 */ /* 0x000e620000000800 */
[----:B------:R-:W-:-:S09]  /*ed80*/  USEL UR18, UR10, URZ, UP0 ;  /* 0x0000003f0a127287 */ /* 0x000fd20008000000 */
[----:B------:R-:W-:Y:S01]  /*ed90*/  ULDC.64 UR12, c[0x0][UR19+0x220] ;  /* 0x00008800130c7abb */ /* 0x000fe20008000a00 */
[----:B------:R-:W-:Y:S01]  /*eda0*/  ULDC.64 UR10, c[0x0][UR19+0x218] ;  /* 0x00008600130a7abb */ /* 0x000fe20008000a00 */
[----:B------:R-:W-:Y:S01]  /*edb0*/  ULDC.64 UR14, c[0x0][UR19+0x228] ;  /* 0x00008a00130e7abb */ /* 0x000fe20008000a00 */
[----:B------:R-:W-:Y:S02]  /*edc0*/  UIMAD UR13, UR13, UR8, URZ ;  /* 0x000000080d0d72a4 */ /* 0x000fe4000f8e023f */
[----:B------:R-:W-:Y:S01]  /*edd0*/  UIMAD.WIDE.U32 UR16, UR10, UR20, URZ ;  /* 0x000000140a1072a5 */ /* 0x000fe2000f8e003f */
[----:B0-----:R-:W-:Y:S01]  /*ede0*/  @P0 IMAD.HI.U32 R2, R4, R3, RZ ;  /* 0x0000000304020227 */ /* 0x001fe200078e00ff */
[----:B------:R-:W-:Y:S02]  /*edf0*/  UIMAD UR20, UR11, UR20, URZ ;  /* 0x000000140b1472a4 */ /* 0x000fe4000f8e023f */
[----:B------:R-:W-:Y:S02]  /*ee00*/  UIMAD.WIDE.U32 UR22, UR14, UR18, URZ ;  /* 0x000000120e1672a5 */ /* 0x000fe4000f8e003f */
[----:B------:R-:W-:-:S02]  /*ee10*/  UIMAD.WIDE.U32 UR10, UR12, UR8, URZ ;  /* 0x000000080c0a72a5 */ /* 0x000fc4000f8e003f */
[----:B------:R-:W-:Y:S01]  /*ee20*/  UIMAD UR14, UR15, UR18, URZ ;  /* 0x000000120f0e72a4 */ /* 0x000fe2000f8e023f */
[----:B-1----:R-:W-:Y:S01]  /*ee30*/  @P0 SHF.R.U32.HI R5, RZ, R7, R2 ;  /* 0x00000007ff050219 */ /* 0x002fe20000011602 */
[----:B------:R-:W-:Y:S01]  /*ee40*/  UIMAD UR13, UR12, UR9, UR13 ;  /* 0x000000090c0d72a4 */ /* 0x000fe2000f8e020d */
[----:B------:R-:W-:Y:S01]  /*ee50*/  IMAD.U32 R2, RZ, RZ, UR22 ;  /* 0x00000016ff027e24 */ /* 0x000fe2000f8e00ff */
[----:B------:R-:W-:Y:S01]  /*ee60*/  UIADD3 UR16, UP1, UP2, UR10, UR16, UR4 ;  /* 0x000000100a107290 */ /* 0x000fe2000fa3e004 */
[----:B------:R-:W-:Y:S01]  /*ee70*/  IMAD.U32 R3, RZ, RZ, UR23 ;  /* 0x00000017ff037e24 */ /* 0x000fe2000f8e00ff */
[----:B------:R-:W-:Y:S01]  /*ee80*/  UIADD3 UR14, UR23, UR14, URZ ;  /* 0x0000000e170e7290 */ /* 0x000fe2000fffe03f */
[--C-:B------:R-:W-:Y:S01]  /*ee90*/  IMAD.MOV R7, RZ, RZ, -R5.reuse ;  /* 0x000000ffff077224 */ /* 0x100fe200078e0a05 */
[----:B------:R-:W-:Y:S02]  /*eea0*/  UIADD3 UR20, UR17, UR20, URZ ;  /* 0x0000001411147290 */ /* 0x000fe4000fffe03f */
[----:B------:R-:W-:Y:S01]  /*eeb0*/  UIADD3 UR12, UR11, UR13, URZ ;  /* 0x0000000d0b0c7290 */ /* 0x000fe2000fffe03f */
[----:B------:R-:W-:Y:S01]  /*eec0*/  IMAD R7, R9, R7, R4 ;  /* 0x0000000709077224 */ /* 0x000fe200078e0204 */
[----:B------:R-:W-:Y:S01]  /*eed0*/  IADD3 R2, P0, P1, R5, UR16, R2 ;  /* 0x0000001005027c10 */ /* 0x000fe2000f91e002 */
[----:B------:R-:W-:Y:S01]  /*eee0*/  IMAD.U32 R8, RZ, RZ, UR14 ;  /* 0x0000000eff087e24 */ /* 0x000fe2000f8e00ff */
[----:B------:R-:W-:Y:S01]  /*eef0*/  UIADD3.X UR12, UR12, UR20, UR21, UP1, UP2 ;  /* 0x000000140c0c7290 */ /* 0x000fe20008fe4415 */
[----:B------:R-:W-:Y:S01]  /*ef00*/  SHF.R.S32.HI R5, RZ, 0x1f, R5 ;  /* 0x0000001fff057819 */ /* 0x000fe20000011405 */
[----:B------:R-:W-:Y:S01]  /*ef10*/  ULDC.64 UR10, c[0x0][UR19+0x210] ;  /* 0x00008400130a7abb */ /* 0x000fe20008000a00 */
[----:B------:R-:W-:Y:S01]  /*ef20*/  SHF.R.S32.HI R4, RZ, 0x1f, R7 ;  /* 0x0000001fff047819 */ /* 0x000fe20000011407 */
[----:B------:R-:W-:-:S02]  /*ef30*/  IMAD R9, R7, UR11, RZ ;  /* 0x0000000b07097c24 */ /* 0x000fc4000f8e02ff */
[----:B------:R-:W-:Y:S01]  /*ef40*/  IADD3.X R3, R5, UR12, R8, P0, P1 ;  /* 0x0000000c05037c10 */ /* 0x000fe200087e2408 */
[----:B------:R-:W-:Y:S01]  /*ef50*/  ULDC.64 UR12, c[0x0][0xba8] ;  /* 0x0002ea00000c7ab9 */ /* 0x000fe20000000a00 */
[----:B------:R-:W-:Y:S01]  /*ef60*/  IMAD R9, R4, UR10, R9 ;  /* 0x0000000a04097c24 */ /* 0x000fe2000f8e0209 */
[----:B------:R-:W-:Y:S01]  /*ef70*/  @!UP0 ULDC UR12, c[0x0][0xb50] ;  /* 0x0002d400000c8ab9 */ /* 0x000fe20000000800 */
[----:B------:R-:W-:Y:S01]  /*ef80*/  @!UP0 ULDC UR13, c[0x0][0xb54] ;  /* 0x0002d500000d8ab9 */ /* 0x000fe20000000800 */
[----:B------:R-:W-:-:S04]  /*ef90*/  IMAD.WIDE.U32 R2, R7, UR10, R2 ;  /* 0x0000000a07027c25 */ /* 0x000fc8000f8e0002 */
[----:B------:R-:W-:Y:S01]  /*efa0*/  IMAD.IADD R3, R3, 0x1, R9 ;  /* 0x0000000103037824 */ /* 0x000fe200078e0209 */
[----:B------:R-:W-:-:S04]  /*efb0*/  LEA R4, P0, R2, UR12, 0x2 ;  /* 0x0000000c02047c11 */ /* 0x000fc8000f8010ff */
[----:B------:R-:W-:Y:S01]  /*efc0*/  LEA.HI.X R5, R2, UR13, R3, 0x2, P0 ;  /* 0x0000000d02057c11 */ /* 0x000fe200080f1403 */
[----:B------:R-:W-:-:S05]  /*efd0*/  IMAD.MOV.U32 R3, RZ, RZ, -0x800000 ;  /* 0xff800000ff037424 */ /* 0x000fca00078e00ff */
[----:B------:R0:W-:Y:S03]  /*efe0*/  STG.E desc[UR24][R4.64], R3 ;  /* 0x0000000304007986 */ /* 0x0001e6000c101918 */
.L_x_223:
[----:B------:R-:W-:Y:S05]  /*eff0*/  BSYNC B1 ;  /* 0x0000000000017941 */ /* 0x000fea0003800000 */
.L_x_222:
[----:B------:R-:W-:-:S13]  /*f000*/  R2UR UR10, R22 ;  /* 0x00000000160a72ca */ /* 0x000fda00000e0000 */
[----:B------:R-:W-:-:S06]  /*f010*/  UISETP.GT.AND UP0, UPT, UR10, 0x1, UPT ;  /* 0x000000010a00788c */ /* 0x000fcc000bf04270 */
[----:B------:R-:W-:-:S13]  /*f020*/  PLOP3.LUT P0, PT, PT, PT, UP0, 0x80, 0x0 ;  /* 0x000000000000781c */ /* 0x000fda0003f0f008 */
[----:B------:R-:W-:Y:S05]  /*f030*/  @P0 BRA `(.L_x_218) ;  /* 0x00000008007c0947 */ /* 0x000fea0003800000 */
[----:B------:R-:W2:Y:S01]  /*f040*/  LDL.LU R2, [R1+0xc] ;  /* 0x00000c0001027983 */ /* 0x000ea20000300800 */
[----:B------:R-:W1:Y:S01]  /*f050*/  LDC R11, c[0x0][0xbe8] ;  /* 0x0002fa00ff0b7b82 */ /* 0x000e620000000800 */
[----:B0-----:R-:W-:Y:S01]  /*f060*/  SHF.R.S32.HI R3, RZ, 0x1f, R6 ;  /* 0x0000001fff037819 */ /* 0x001fe20000011406 */
[----:B------:R-:W-:Y:S01]  /*f070*/  ULDC.64 UR12, c[0x0][0xaa0] ;  /* 0x0002a800000c7ab9 */ /* 0x000fe20000000a00 */
[----:B------:R-:W-:Y:S01]  /*f080*/  R2UR UR15, R213 ;  /* 0x00000000d50f72ca */ /* 0x000fe200000e0000 */
[----:B------:R-:W-:Y:S01]  /*f090*/  UIMAD.WIDE.U32 UR10, UR4, UR12, URZ ;  /* 0x0000000c040a72a5 */ /* 0x000fe2000f8e003f */
[----:B------:R-:W-:Y:S01]  /*f0a0*/  BSSY B1, `(.L_x_224) ;  /* 0x0000053000017945 */ /* 0x000fe20003800000 */
[----:B------:R-:W-:-:S04]  /*f0b0*/  UIMAD UR12, UR21, UR12, URZ ;  /* 0x0000000c150c72a4 */ /* 0x000fc8000f8e023f */
[----:B------:R-:W-:-:S04]  /*f0c0*/  UIMAD UR12, UR4, UR13, UR12 ;  /* 0x0000000d040c72a4 */ /* 0x000fc8000f8e020c */
[----:B------:R-:W-:-:S03]  /*f0d0*/  UIADD3 UR11, UR11, UR12, URZ ;  /* 0x0000000c0b0b7290 */ /* 0x000fc6000fffe03f */
[----:B------:R-:W-:Y:S02]  /*f0e0*/  ULDC.64 UR12, c[0x0][0xae8] ;  /* 0x0002ba00000c7ab9 */ /* 0x000fe40000000a00 */
[----:B------:R-:W-:-:S04]  /*f0f0*/  UIMAD.WIDE.U32 UR10, UR15, UR12, UR10 ;  /* 0x0000000c0f0a72a5 */ /* 0x000fc8000f8e000a */
[----:B------:R-:W-:Y:S01]  /*f100*/  UIMAD UR11, UR15, UR13, UR11 ;  /* 0x0000000d0f0b72a4 */ /* 0x000fe2000f8e020b */
[----:B-1----:R-:W-:Y:S02]  /*f110*/  ISETP.NE.AND P0, PT, R11, 0x1, PT ;  /* 0x000000010b00780c */ /* 0x002fe40003f05270 */
[----:B------:R-:W-:Y:S02]  /*f120*/  ULDC.64 UR12, c[0x0][0xaf0] ;  /* 0x0002bc00000c7ab9 */ /* 0x000fe40000000a00 */
[----:B------:R-:W-:-:S04]  /*f130*/  UIMAD UR9, UR9, UR12, URZ ;  /* 0x0000000c090972a4 */ /* 0x000fc8000f8e023f */
[----:B------:R-:W-:Y:S02]  /*f140*/  UIMAD UR4, UR8, UR13, UR9 ;  /* 0x0000000d080472a4 */ /* 0x000fe4000f8e0209 */
[----:B------:R-:W-:-:S03]  /*f150*/  UIMAD.WIDE.U32 UR8, UR8, UR12, UR10 ;  /* 0x0000000c080872a5 */ /* 0x000fc6000f8e000a */
[----:B------:R-:W0:Y:S01]  /*f160*/  @P0 LDC R7, c[0x0][0xbf0] ;  /* 0x0002fc00ff070b82 */ /* 0x000e220000000800 */
[----:B------:R-:W-:Y:S01]  /*f170*/  UIADD3 UR4, UR9, UR4, URZ ;  /* 0x0000000409047290 */ /* 0x000fe2000fffe03f */
[----:B------:R-:W-:Y:S01]  /*f180*/  ULDC.64 UR10, c[0x0][0xae0] ;  /* 0x0002b800000a7ab9 */ /* 0x000fe20000000a00 */
[----:B--2---:R-:W-:Y:S02]  /*f190*/  R2UR UR14, R2 ;  /* 0x00000000020e72ca */ /* 0x004fe400000e0000 */
[----:B------:R-:W-:-:S03]  /*f1a0*/  LEA.HI R2, R3, R6, RZ, 0x3 ;  /* 0x0000000603027211 */ /* 0x000fc600078f18ff */
[----:B------:R-:W1:Y:S01]  /*f1b0*/  @P0 LDC R3, c[0x0][0xbec] ;  /* 0x0002fb00ff030b82 */ /* 0x000e620000000800 */
[----:B------:R-:W-:Y:S02]  /*f1c0*/  LOP3.LUT R5, R2, 0xfffffff8, RZ, 0xc0, !PT ;  /* 0xfffffff802057812 */ /* 0x000fe400078ec0ff */
[----:B------:R-:W-:-:S03]  /*f1d0*/  SHF.R.S32.HI R13, RZ, 0x3, R2 ;  /* 0x00000003ff0d7819 */ /* 0x000fc60000011402 */
[----:B------:R-:W-:Y:S02]  /*f1e0*/  IMAD.IADD R8, R6, 0x1, -R5 ;  /* 0x0000000106087824 */ /* 0x000fe400078e0a05 */
[----:B------:R-:W-:Y:S02]  /*f1f0*/  IMAD.U32 R5, RZ, RZ, UR14 ;  /* 0x0000000eff057e24 */ /* 0x000fe4000f8e00ff */
[----:B------:R-:W-:-:S04]  /*f200*/  IMAD R2, R8, 0x20, R13 ;  /* 0x0000002008027824 */ /* 0x000fc800078e020d */
[----:B------:R-:W-:-:S04]  /*f210*/  IMAD R6, R5, 0x80, R2 ;  /* 0x0000008005067824 */ /* 0x000fc800078e0202 */
[----:B------:R-:W-:Y:S02]  /*f220*/  IMAD.MOV.U32 R5, RZ, RZ, R6 ;  /* 0x000000ffff057224 */ /* 0x000fe400078e0006 */
[----:B-1----:R-:W-:-:S04]  /*f230*/  @P0 IMAD.HI.U32 R2, R6, R3, RZ ;  /* 0x0000000306020227 */ /* 0x002fc800078e00ff */
[----:B------:R-:W-:Y:S01]  /*f240*/  IMAD.U32 R3, RZ, RZ, UR9 ;  /* 0x00000009ff037e24 */ /* 0x000fe2000f8e00ff */
[----:B0-----:R-:W-:Y:S01]  /*f250*/  @P0 SHF.R.U32.HI R5, RZ, R7, R2 ;  /* 0x00000007ff050219 */ /* 0x001fe20000011602 */
[----:B------:R-:W-:Y:S01]  /*f260*/  IMAD.U32 R2, RZ, RZ, UR8 ;  /* 0x00000008ff027e24 */ /* 0x000fe2000f8e00ff */
[----:B------:R-:W-:Y:S01]  /*f270*/  ULDC.64 UR8, c[0x0][0xad8] ;  /* 0x0002b60000087ab9 */ /* 0x000fe20000000a00 */
[----:B------:R-:W-:Y:S01]  /*f280*/  IMAD.U32 R3, RZ, RZ, UR4 ;  /* 0x00000004ff037e24 */ /* 0x000fe2000f8e00ff */
[--C-:B------:R-:W-:Y:S01]  /*f290*/  SHF.R.S32.HI R4, RZ, 0x1f, R5.reuse ;  /* 0x0000001fff047819 */ /* 0x100fe20000011405 */
[----:B------:R-:W-:Y:S02]  /*f2a0*/  IMAD.MOV R7, RZ, RZ, -R5 ;  /* 0x000000ffff077224 */ /* 0x000fe400078e0a05 */
[----:B------:R-:W-:-:S04]  /*f2b0*/  IMAD.WIDE.U32 R2, R5, UR10, R2 ;  /* 0x0000000a05027c25 */ /* 0x000fc8000f8e0002 */
[----:B------:R-:W-:Y:S02]  /*f2c0*/  IMAD R7, R11, R7, R6 ;  /* 0x000000070b077224 */ /* 0x000fe400078e0206 */
[----:B------:R-:W-:Y:S02]  /*f2d0*/  IMAD R4, R4, UR10, RZ ;  /* 0x0000000a04047c24 */ /* 0x000fe4000f8e02ff */
[----:B------:R-:W-:Y:S02]  /*f2e0*/  IMAD.U32 R6, RZ, RZ, UR14 ;  /* 0x0000000eff067e24 */ /* 0x000fe4000f8e00ff */
[----:B------:R-:W-:Y:S01]  /*f2f0*/  IMAD R9, R5, UR11, R4 ;  /* 0x0000000b05097c24 */ /* 0x000fe2000f8e0204 */
[----:B------:R-:W-:Y:S01]  /*f300*/  SHF.R.S32.HI R4, RZ, 0x1f, R7 ;  /* 0x0000001fff047819 */ /* 0x000fe20000011407 */
[----:B------:R-:W-:Y:S02]  /*f310*/  IMAD R6, R6, 0x80, R13 ;  /* 0x0000008006067824 */ /* 0x000fe400078e020d */
[----:B------:R-:W-:-:S02]  /*f320*/  IMAD.IADD R3, R3, 0x1, R9 ;  /* 0x0000000103037824 */ /* 0x000fc400078e0209 */
[----:B------:R-:W-:Y:S02]  /*f330*/  IMAD R4, R4, UR8, RZ ;  /* 0x0000000804047c24 */ /* 0x000fe4000f8e02ff */
[----:B------:R-:W-:-:S04]  /*f340*/  IMAD.WIDE.U32 R2, R7, UR8, R2 ;  /* 0x0000000807027c25 */ /* 0x000fc8000f8e0002 */
[----:B------:R-:W-:Y:S01]  /*f350*/  IMAD R5, R7, UR9, R4 ;  /* 0x0000000907057c24 */ /* 0x000fe2000f8e0204 */
[----:B------:R-:W-:Y:S01]  /*f360*/  ULDC.64 UR8, c[0x0][0xa80] ;  /* 0x0002a00000087ab9 */ /* 0x000fe20000000a00 */
[----:B-----5:R-:W-:Y:S02]  /*f370*/  IMAD R11, R0, R11, RZ ;  /* 0x0000000b000b7224 */ /* 0x020fe400078e02ff */
[----:B------:R-:W-:Y:S02]  /*f380*/  VIADD R4, R6, 0x40 ;  /* 0x0000004006047836 */ /* 0x000fe40000000000 */
[----:B------:R-:W-:Y:S01]  /*f390*/  IMAD.IADD R3, R3, 0x1, R5 ;  /* 0x0000000103037824 */ /* 0x000fe200078e0205 */
[----:B------:R-:W-:Y:S01]  /*f3a0*/  LEA R5, P2, R2, UR8, 0x1 ;  /* 0x0000000802057c11 */ /* 0x000fe2000f8408ff */
[----:B------:R-:W-:Y:S01]  /*f3b0*/  VIADD R0, R6, 0x20 ;  /* 0x0000002006007836 */ /* 0x000fe20000000000 */
[----:B------:R-:W-:Y:S01]  /*f3c0*/  ISETP.GE.AND P0, PT, R4, R11, PT ;  /* 0x0000000b0400720c */ /* 0x000fe20003f06270 */
[----:B------:R-:W-:Y:S01]  /*f3d0*/  IMAD.SHL.U32 R7, R8, 0x8, RZ ;  /* 0x0000000808077824 */ /* 0x000fe200078e00ff */
[----:B------:R-:W-:-:S02]  /*f3e0*/  LEA.HI.X R4, R2, UR9, R3, 0x1, P2 ;  /* 0x0000000902047c11 */ /* 0x000fc400090f0c03 */
[-C--:B------:R-:W-:Y:S01]  /*f3f0*/  ISETP.GE.AND P2, PT, R6, R11.reuse, PT ;  /* 0x0000000b0600720c */ /* 0x080fe20003f46270 */
[C---:B------:R-:W-:Y:S01]  /*f400*/  VIADD R13, R7.reuse, 0x80 ;  /* 0x00000080070d7836 */ /* 0x040fe20000000000 */
[----:B------:R-:W-:Y:S01]  /*f410*/  ISETP.GE.AND P1, PT, R0, R11, PT ;  /* 0x0000000b0000720c */ /* 0x000fe20003f26270 */
[C---:B------:R-:W-:Y:S01]  /*f420*/  VIADD R9, R7.reuse, 0x40 ;  /* 0x0000004007097836 */ /* 0x040fe20000000000 */
[----:B------:R0:W1:Y:S01]  /*f430*/  SHFL.IDX PT, R2, R5, RZ, 0x181f ;  /* 0x00181fff05027589 */ /* 0x00006200000e0000 */
[----:B------:R-:W-:Y:S01]  /*f440*/  VIADD R15, R7, 0xc0 ;  /* 0x000000c0070f7836 */ /* 0x000fe20000000000 */
[----:B------:R-:W-:Y:S02]  /*f450*/  SHF.R.S32.HI R14, RZ, 0x1f, R7 ;  /* 0x0000001fff0e7819 */ /* 0x000fe40000011407 */
[----:B------:R0:W2:Y:S01]  /*f460*/  SHFL.IDX PT, R0, R4, RZ, 0x181f ;  /* 0x00181fff04007589 */ /* 0x0000a200000e0000 */
[----:B------:R-:W-:Y:S02]  /*f470*/  SHF.R.S32.HI R8, RZ, 0x1f, R13 ;  /* 0x0000001fff087819 */ /* 0x000fe4000001140d */
[----:B------:R-:W-:-:S02]  /*f480*/  SHF.R.S32.HI R10, RZ, 0x1f, R9 ;  /* 0x0000001fff0a7819 */ /* 0x000fc40000011409 */
[----:B------:R-:W-:Y:S01]  /*f490*/  SHF.R.S32.HI R12, RZ, 0x1f, R15 ;  /* 0x0000001fff0c7819 */ /* 0x000fe2000001140f */
[----:B------:R-:W-:Y:S06]  /*f4a0*/  @P2 BRA `(.L_x_225) ;  /* 0x0000000000482947 */ /* 0x000fec0003800000 */
        /* <DEDUP_REMOVED lines=9> */
[----:B------:R3:W-:Y:S01]  /*f540*/  @!P5 ST.E.128 desc[UR8][R20.64], RZ ;  /* 0x000000ff1400d985 */ /* 0x0007e2000c101d08 */
[----:B------:R-:W-:Y:S02]  /*f550*/  @!P4 LEA.HI.X R25, R9, R0, R10, 0x1, P6 ;  /* 0x000000000919c211 */ /* 0x000fe400030f0c0a */
[----:B------:R-:W-:-:S03]  /*f560*/  @!P3 LEA R26, P6, R13, R2, 0x1 ;  /* 0x000000020d1ab211 */ /* 0x000fc600078c08ff */
[----:B------:R3:W-:Y:S01]  /*f570*/  @!P4 ST.E.128 desc[UR8][R24.64], RZ ;  /* 0x000000ff1800c985 */ /* 0x0007e2000c101d08 */
[----:B------:R-:W-:Y:S02]  /*f580*/  @!P3 LEA.HI.X R27, R13, R0, R8, 0x1, P6 ;  /* 0x000000000d1bb211 */ /* 0x000fe400030f0c08 */
[----:B------:R-:W-:-:S03]  /*f590*/  @!P2 LEA R2, P6, R15, R2, 0x1 ;  /* 0x000000020f02a211 */ /* 0x000fc600078c08ff */
[----:B------:R3:W-:Y:S01]  /*f5a0*/  @!P3 ST.E.128 desc[UR8][R26.64], RZ ;  /* 0x000000ff1a00b985 */ /* 0x0007e2000c101d08 */
[----:B------:R-:W-:-:S05]  /*f5b0*/  @!P2 LEA.HI.X R3, R15, R0, R12, 0x1, P6 ;  /* 0x000000000f03a211 */ /* 0x000fca00030f0c0c */
[----:B------:R3:W-:Y:S04]  /*f5c0*/  @!P2 ST.E.128 desc[UR8][R2.64], RZ ;  /* 0x000000ff0200a985 */ /* 0x0007e8000c101d08 */
.L_x_225:
[----:B------:R-:W-:Y:S05]  /*f5d0*/  BSYNC B1 ;  /* 0x0000000000017941 */ /* 0x000fea0003800000 */
.L_x_224:
[----:B--2---:R2:W4:Y:S01]  /*f5e0*/  SHFL.IDX PT, R0, R4, 0x1, 0x181f ;  /* 0x00381f0004007f89 */ /* 0x00452200000e0000 */
[----:B------:R-:W-:Y:S03]  /*f5f0*/  BSSY B1, `(.L_x_226) ;  /* 0x0000015000017945 */ /* 0x000fe60003800000 */
[----:B-1-3--:R2:W1:Y:S01]  /*f600*/  SHFL.IDX PT, R2, R5, 0x1, 0x181f ;  /* 0x00381f0005027f89 */ /* 0x00a46200000e0000 */
[----:B------:R-:W-:Y:S05]  /*f610*/  @P1 BRA `(.L_x_227) ;  /* 0x0000000000481947 */ /* 0x000fea0003800000 */
[----:B------:R-:W-:Y:S01]  /*f620*/  ULDC UR4, c[0x0][0xac8] ;  /* 0x0002b20000047ab9 */ /* 0x000fe20000000800 */
[----:B------:R-:W-:Y:S01]  /*f630*/  ULDC.64 UR8, c[0x0][0x208] ;  /* 0x0000820000087ab9 */ /* 0x000fe20000000a00 */
[----:B------:R-:W-:Y:S02]  /*f640*/  ISETP.GE.AND P4, PT, R7, UR4, PT ;  /* 0x0000000407007c0c */ /* 0x000fe4000bf86270 */
[----:B------:R-:W-:Y:S02]  /*f650*/  ISETP.GE.AND P3, PT, R9, UR4, PT ;  /* 0x0000000409007c0c */ /* 0x000fe4000bf66270 */
[----:B------:R-:W-:Y:S02]  /*f660*/  ISETP.GE.AND P2, PT, R13, UR4, PT ;  /* 0x000000040d007c0c */ /* 0x000fe4000bf46270 */
[----:B------:R-:W-:-:S07]  /*f670*/  ISETP.GE.AND P1, PT, R15, UR4, PT ;  /* 0x000000040f007c0c */ /* 0x000fce000bf26270 */
[-C--:B-1----:R-:W-:Y:S02]  /*f680*/  @!P4 LEA R20, P6, R7, R2.reuse, 0x1 ;  /* 0x000000020714c211 */ /* 0x082fe400078c08ff */
[----:B------:R-:W-:Y:S02]  /*f690*/  @!P3 LEA R24, P5, R9, R2, 0x1 ;  /* 0x000000020918b211 */ /* 0x000fe400078a08ff */
[----:B----4-:R-:W-:Y:S02]  /*f6a0*/  @!P4 LEA.HI.X R21, R7, R0, R14, 0x1, P6 ;  /* 0x000000000715c211 */ /* 0x010fe400030f0c0e */
[----:B------:R-:W-:Y:S02]  /*f6b0*/  @!P2 LEA R26, P6, R13, R2, 0x1 ;  /* 0x000000020d1aa211 */ /* 0x000fe400078c08ff */
[----:B------:R-:W-:Y:S01]  /*f6c0*/  @!P3 LEA.HI.X R25, R9, R0, R10, 0x1, P5 ;  /* 0x000000000919b211 */ /* 0x000fe200028f0c0a */
[----:B------:R3:W-:Y:S01]  /*f6d0*/  @!P4 ST.E.128 desc[UR8][R20.64], RZ ;  /* 0x000000ff1400c985 */ /* 0x0007e2000c101d08 */
[----:B------:R-:W-:-:S02]  /*f6e0*/  @!P1 LEA R2, P5, R15, R2, 0x1 ;  /* 0x000000020f029211 */ /* 0x000fc400078a08ff */
[-C--:B------:R-:W-:Y:S01]  /*f6f0*/  @!P2 LEA.HI.X R27, R13, R0.reuse, R8, 0x1, P6 ;  /* 0x000000000d1ba211 */ /* 0x080fe200030f0c08 */
[----:B------:R3:W-:Y:S01]  /*f700*/  @!P3 ST.E.128 desc[UR8][R24.64], RZ ;  /* 0x000000ff1800b985 */ /* 0x0007e2000c101d08 */
[----:B------:R-:W-:-:S03]  /*f710*/  @!P1 LEA.HI.X R3, R15, R0, R12, 0x1, P5 ;  /* 0x000000000f039211 */ /* 0x000fc600028f0c0c */
[----:B------:R3:W-:Y:S04]  /*f720*/  @!P2 ST.E.128 desc[UR8][R26.64], RZ ;  /* 0x000000ff1a00a985 */ /* 0x0007e8000c101d08 */
[----:B------:R3:W-:Y:S02]  /*f730*/  @!P1 ST.E.128 desc[UR8][R2.64], RZ ;  /* 0x000000ff02009985 */ /* 0x0007e4000c101d08 */
.L_x_227:
[----:B------:R-:W-:Y:S05]  /*f740*/  BSYNC B1 ;  /* 0x0000000000017941 */ /* 0x000fea0003800000 */
.L_x_226:
[----:B----4-:R4:W0:Y:S01]  /*f750*/  SHFL.IDX PT, R0, R4, 0x2, 0x181f ;  /* 0x00581f0004007f89 */ /* 0x01082200000e0000 */
        /* <DEDUP_REMOVED lines=10> */
[-C--:B------:R-:W-:Y:S02]  /*f800*/  @!P2 LEA R24, P5, R9, R2.reuse, 0x1 ;  /* 0x000000020918a211 */ /* 0x080fe400078a08ff */
[----:B------:R-:W-:Y:S02]  /*f810*/  @!P1 LEA R26, P4, R13, R2, 0x1 ;  /* 0x000000020d1a9211 */ /* 0x000fe400078808ff */
[----:B0-----:R-:W-:Y:S02]  /*f820*/  @!P3 LEA.HI.X R21, R7, R0, R14, 0x1, P6 ;  /* 0x000000000715b211 */ /* 0x001fe400030f0c0e */
[----:B------:R-:W-:Y:S02]  /*f830*/  @!P0 LEA R2, P6, R15, R2, 0x1 ;  /* 0x000000020f028211 */ /* 0x000fe400078c08ff */
[-C--:B------:R-:W-:Y:S01]  /*f840*/  @!P2 LEA.HI.X R25, R9, R0.reuse, R10, 0x1, P5 ;  /* 0x000000000919a211 */ /* 0x080fe200028f0c0a */
[----:B------:R3:W-:Y:S01]  /*f850*/  @!P3 ST.E.128 desc[UR8][R20.64], RZ ;  /* 0x000000ff1400b985 */ /* 0x0007e2000c101d08 */
[----:B------:R-:W-:-:S02]  /*f860*/  @!P1 LEA.HI.X R27, R13, R0, R8, 0x1, P4 ;  /* 0x000000000d1b9211 */ /* 0x000fc400020f0c08 */
[----:B------:R-:W-:Y:S01]  /*f870*/  @!P0 LEA.HI.X R3, R15, R0, R12, 0x1, P6 ;  /* 0x000000000f038211 */ /* 0x000fe200030f0c0c */
[----:B------:R3:W-:Y:S04]  /*f880*/  @!P2 ST.E.128 desc[UR8][R24.64], RZ ;  /* 0x000000ff1800a985 */ /* 0x0007e8000c101d08 */
[----:B------:R3:W-:Y:S04]  /*f890*/  @!P1 ST.E.128 desc[UR8][R26.64], RZ ;  /* 0x000000ff1a009985 */ /* 0x0007e8000c101d08 */
[----:B------:R3:W-:Y:S02]  /*f8a0*/  @!P0 ST.E.128 desc[UR8][R2.64], RZ ;  /* 0x000000ff02008985 */ /* 0x0007e4000c101d08 */
.L_x_229:
[----:B------:R-:W-:Y:S05]  /*f8b0*/  BSYNC B1 ;  /* 0x0000000000017941 */ /* 0x000fea0003800000 */
.L_x_228:
[----:B0-----:R-:W-:Y:S01]  /*f8c0*/  VIADD R0, R6, 0x60 ;  /* 0x0000006006007836 */ /* 0x001fe20000000000 */
[----:B--2-4-:R-:W0:Y:S04]  /*f8d0*/  SHFL.IDX PT, R4, R4, 0x3, 0x181f ;  /* 0x00781f0004047f89 */ /* 0x014e2800000e0000 */
[----:B------:R-:W-:Y:S01]  /*f8e0*/  ISETP.GE.AND P0, PT, R0, R11, PT ;  /* 0x0000000b0000720c */ /* 0x000fe20003f06270 */
[----:B-1-3--:R1:W2:-:S12]  /*f8f0*/  SHFL.IDX PT, R2, R5, 0x3, 0x181f ;  /* 0x00781f0005027f89 */ /* 0x00a29800000e0000 */
[----:B-1----:R-:W-:Y:S05]  /*f900*/  @P0 BRA `(.L_x_218) ;  /* 0x0000000000480947 */ /* 0x002fea0003800000 */
[----:B------:R-:W-:Y:S01]  /*f910*/  ULDC UR4, c[0x0][0xac8] ;  /* 0x0002b20000047ab9 */ /* 0x000fe20000000800 */
[----:B------:R-:W-:Y:S01]  /*f920*/  ULDC.64 UR8, c[0x0][0x208] ;  /* 0x0000820000087ab9 */ /* 0x000fe20000000a00 */
[----:B------:R-:W-:Y:S02]  /*f930*/  ISETP.GE.AND P3, PT, R7, UR4, PT ;  /* 0x0000000407007c0c */ /* 0x000fe4000bf66270 */
[----:B------:R-:W-:Y:S02]  /*f940*/  ISETP.GE.AND P2, PT, R9, UR4, PT ;  /* 0x0000000409007c0c */ /* 0x000fe4000bf46270 */
[----:B------:R-:W-:Y:S02]  /*f950*/  ISETP.GE.AND P1, PT, R13, UR4, PT ;  /* 0x000000040d007c0c */ /* 0x000fe4000bf26270 */
[----:B------:R-:W-:-:S07]  /*f960*/  ISETP.GE.AND P0, PT, R15, UR4, PT ;  /* 0x000000040f007c0c */ /* 0x000fce000bf06270 */
[----:B--2---:R-:W-:-:S04]  /*f970*/  @!P3 LEA R6, P4, R7, R2, 0x1 ;  /* 0x000000020706b211 */ /* 0x004fc800078808ff */
[----:B0-----:R-:W-:Y:S02]  /*f980*/  @!P3 LEA.HI.X R7, R7, R4, R14, 0x1, P4 ;  /* 0x000000040707b211 */ /* 0x001fe400020f0c0e */
[-C--:B------:R-:W-:Y:S02]  /*f990*/  @!P2 LEA R20, P4, R9, R2.reuse, 0x1 ;  /* 0x000000020914a211 */ /* 0x080fe400078808ff */
[-C--:B------:R-:W-:Y:S01]  /*f9a0*/  @!P1 LEA R24, P5, R13, R2.reuse, 0x1 ;  /* 0x000000020d189211 */ /* 0x080fe200078a08ff */
[----:B------:R0:W-:Y:S01]  /*f9b0*/  @!P3 ST.E.128 desc[UR8][R6.64], RZ ;  /* 0x000000ff0600b985 */ /* 0x0001e2000c101d08 */
[----:B------:R-:W-:Y:S02]  /*f9c0*/  @!P0 LEA R2, P6, R15, R2, 0x1 ;  /* 0x000000020f028211 */ /* 0x000fe400078c08ff */
[-C--:B------:R-:W-:Y:S02]  /*f9d0*/  @!P2 LEA.HI.X R21, R9, R4.reuse, R10, 0x1, P4 ;  /* 0x000000040915a211 */ /* 0x080fe400020f0c0a */
[----:B------:R-:W-:-:S02]  /*f9e0*/  @!P1 LEA.HI.X R25, R13, R4, R8, 0x1, P5 ;  /* 0x000000040d199211 */ /* 0x000fc400028f0c08 */
[----:B------:R-:W-:Y:S01]  /*f9f0*/  @!P0 LEA.HI.X R3, R15, R4, R12, 0x1, P6 ;  /* 0x000000040f038211 */ /* 0x000fe200030f0c0c */
[----:B------:R0:W-:Y:S04]  /*fa00*/  @!P2 ST.E.128 desc[UR8][R20.64], RZ ;  /* 0x000000ff1400a985 */ /* 0x0001e8000c101d08 */
[----:B------:R0:W-:Y:S04]  /*fa10*/  @!P1 ST.E.128 desc[UR8][R24.64], RZ ;  /* 0x000000ff18009985 */ /* 0x0001e8000c101d08 */
[----:B------:R0:W-:Y:S02]  /*fa20*/  @!P0 ST.E.128 desc[UR8][R2.64], RZ ;  /* 0x000000ff02008985 */ /* 0x0001e4000c101d08 */
.L_x_218:
[----:B------:R-:W-:Y:S05]  /*fa30*/  BSYNC B0 ;  /* 0x0000000000007941 */ /* 0x000fea0003800000 */
.L_x_208:
[----:B------:R-:W-:Y:S02]  /*fa40*/  ULDC UR4, c[0x0][0xc3c] ;  /* 0x00030f0000047ab9 */ /* 0x000fe40000000800 */
[----:B------:R-:W-:-:S06]  /*fa50*/  UISETP.GE.AND UP0, UPT, UR7, UR4, UPT ;  /* 0x000000040700728c */ /* 0x000fcc000bf06270 */
[----:B------:R-:W-:-:S13]  /*fa60*/  PLOP3.LUT P0, PT, PT, PT, UP0, 0x80, 0x0 ;  /* 0x000000000000781c */ /* 0x000fda0003f0f008 */
[----:B------:R-:W-:Y:S05]  /*fa70*/  @!P0 BRA `(.L_x_230) ;  /* 0xffffff1400b48947 */ /* 0x000fea000383ffff */
[----:B------:R-:W-:Y:S05]  /*fa80*/  EXIT ;  /* 0x000000000000794d */ /* 0x000fea0003800000 */
.L_x_182:
[----:B------:R-:W-:-:S08]  /*fa90*/  NOP ;  /* 0x0000000000007918 */ /* 0x000fd00000000000 */
[----:B0-----:R-:W0:-:S00]  /*faa0*/  USETMAXREG.DEALLOC.CTAPOOL 0x18 ;  /* 0x00000018000079c8 */ /* 0x001e0000080e0500 */
[----:B0-----:R-:W-:Y:S01]  /*fab0*/  LOP3.LUT R0, R0, 0x3, RZ, 0xc0, !PT ;  /* 0x0000000300007812 */ /* 0x001fe200078ec0ff */
[----:B------:R-:W-:-:S05]  /*fac0*/  IMAD.MOV.U32 R7, RZ, RZ, RZ ;  /* 0x000000ffff077224 */ /* 0x000fca00078e00ff */
[----:B------:R-:W0:Y:S02]  /*fad0*/  SHFL.IDX PT, R0, R0, RZ, 0x1f ;  /* 0x00001fff00007589 */ /* 0x000e2400000e0000 */
[----:B0-----:R-:W-:-:S04]  /*fae0*/  ISETP.NE.AND P0, PT, R0, RZ, PT ;  /* 0x000000ff0000720c */ /* 0x001fc80003f05270 */
[----:B------:R-:W-:-:S05]  /*faf0*/  P2R R0, PR, RZ, 0x1 ;  /* 0x00000001ff007803 */ /* 0x000fca0000000000 */
[----:B------:R0:W-:Y:S04]  /*fb00*/  STL [R1+0x5c], R0 ;  /* 0x00005c0001007387 */ /* 0x0001e80000100800 */
[----:B------:R-:W-:Y:S05]  /*fb10*/  @!P0 BRA `(.L_x_231) ;  /* 0x0000000000248947 */ /* 0x000fea0003800000 */
[----:B------:R-:W1:Y:S08]  /*fb20*/  S2UR UR5, SR_CgaCtaId ;  /* 0x00000000000579c3 */ /* 0x000e700000008800 */
[----:B------:R-:W-:Y:S06]  /*fb30*/  BAR.SYNC.DEFER_BLOCKING 0x5, 0x180 ;  /* 0x0146000000007b1d */ /* 0x000fec0000010000 */
[----:B------:R-:W-:-:S02]  /*fb40*/  UMOV UR4, 0x400 ;  /* 0x0000040000047882 */ /* 0x000fc40000000000 */
[----:B-1----:R-:W-:-:S09]  /*fb50*/  ULEA UR4, UR5, UR4, 0x18 ;  /* 0x0000000405047291 */ /* 0x002fd2000f8ec03f */
[----:B------:R-:W1:Y:S04]  /*fb60*/  LDS.128 R8, [UR4+0x388d0] ;  /* 0x0388d004ff087984 */ /* 0x000e680008000c00 */
[----:B-1----:R2:W-:Y:S04]  /*fb70*/  STL.64 [R1], R8 ;  /* 0x0000000801007387 */ /* 0x0025e80000100a00 */
[----:B------:R2:W-:Y:S01]  /*fb80*/  STL.64 [R1+0x8], R10 ;  /* 0x0000080a01007387 */ /* 0x0005e20000100a00 */
[----:B------:R-:W-:Y:S06]  /*fb90*/  BAR.ARV 0x4, 0x180 ;  /* 0x0106000000007b1d */ /* 0x000fec0000002000 */
[----:B------:R-:W-:Y:S05]  /*fba0*/  BRA `(.L_x_232) ;  /* 0x0000000800ac7947 */ /* 0x000fea0003800000 */
.L_x_231:
[----:B0-----:R-:W-:Y:S01]  /*fbb0*/  LOP3.LUT R0, R6, 0x1f, RZ, 0xc0, !PT ;  /* 0x0000001f06007812 */ /* 0x001fe200078ec0ff */
[----:B------:R-:W-:Y:S01]  /*fbc0*/  ULDC UR4, c[0x0][0xc3c] ;  /* 0x00030f0000047ab9 */ /* 0x000fe20000000800 */
[----:B------:R-:W-:Y:S01]  /*fbd0*/  ULDC.64 UR6, c[0x0][0x208] ;  /* 0x0000820000067ab9 */ /* 0x000fe20000000a00 */
[----:B------:R-:W-:Y:S01]  /*fbe0*/  IMAD.MOV.U32 R10, RZ, RZ, RZ ;  /* 0x000000ffff0a7224 */ /* 0x000fe200078e00ff */
[----:B------:R-:W-:Y:S01]  /*fbf0*/  ISETP.NE.AND P0, PT, R0, 0x1f, PT ;  /* 0x0000001f0000780c */ /* 0x000fe20003f05270 */
[----:B------:R-:W-:-:S03]  /*fc00*/  ULDC UR5, c[0x0][0xc38] ;  /* 0x00030e0000057ab9 */ /* 0x000fc60000000800 */
[----:B------:R-:W-:-:S13]  /*fc10*/  ISETP.GE.OR P1, PT, R0, UR4, !P0 ;  /* 0x0000000400007c0c */ /* 0x000fda000c726670 */
[----:B------:R-:W0:Y:S08]  /*fc20*/  @!P1 LDC.64 R2, c[0x0][0xc80] ;  /* 0x00032000ff029b82 */ /* 0x000e300000000a00 */
[----:B------:R-:W1:Y:S01]  /*fc30*/  @!P1 LDC.64 R4, c[0x0][0xc78] ;  /* 0x00031e00ff049b82 */ /* 0x000e620000000a00 */
[----:B0-----:R-:W-:-:S05]  /*fc40*/  @!P1 IMAD.WIDE.U32 R2, R0, 0x4, R2 ;  /* 0x0000000400029825 */ /* 0x001fca00078e0002 */
[----:B------:R1:W2:Y:S02]  /*fc50*/  @!P1 LDG.E R7, desc[UR6][R2.64] ;  /* 0x0000000602079981 */ /* 0x0002a4000c1e1900 */
[----:B-1----:R-:W-:-:S05]  /*fc60*/  @!P1 IMAD.WIDE.U32 R2, R0, 0x4, R4 ;  /* 0x0000000400029825 */ /* 0x002fca00078e0004 */
[----:B------:R-:W2:Y:S01]  /*fc70*/  @!P1 LDG.E R10, desc[UR6][R2.64] ;  /* 0x00000006020a9981 */ /* 0x000ea2000c1e1900 */
[C---:B------:R-:W-:Y:S01]  /*fc80*/  ISETP.NE.AND P1, PT, R0.reuse, RZ, PT ;  /* 0x000000ff0000720c */ /* 0x040fe20003f25270 */
[----:B------:R-:W0:Y:S01]  /*fc90*/  S2UR UR6, SR_CTAID.X ;  /* 0x00000000000679c3 */ /* 0x000e220000002500 */
[C---:B------:R-:W-:Y:S01]  /*fca0*/  ISETP.GE.U32.AND P2, PT, R0.reuse, 0x2, PT ;  /* 0x000000020000780c */ /* 0x040fe20003f46070 */
[----:B------:R-:W-:Y:S01]  /*fcb0*/  UMOV UR4, URZ ;  /* 0x0000003f00047c82 */ /* 0x000fe20008000000 */
[C---:B------:R-:W-:Y:S02]  /*fcc0*/  ISETP.GE.U32.AND P3, PT, R0.reuse, 0x4, PT ;  /* 0x000000040000780c */ /* 0x040fe40003f66070 */
[C---:B------:R-:W-:Y:S02]  /*fcd0*/  ISETP.GE.U32.AND P4, PT, R0.reuse, 0x8, PT ;  /* 0x000000080000780c */ /* 0x040fe40003f86070 */
[----:B------:R-:W-:Y:S01]  /*fce0*/  ISETP.GE.U32.AND P5, PT, R0, 0x10, PT ;  /* 0x000000100000780c */ /* 0x000fe20003fa6070 */
[----:B--2---:R-:W-:-:S05]  /*fcf0*/  IMAD R4, R7, R10, RZ ;  /* 0x0000000a07047224 */ /* 0x004fca00078e02ff */
[----:B------:R-:W1:Y:S02]  /*fd00*/  SHFL.UP PT, R5, R4, 0x1, RZ ;  /* 0x0420000004057989 */ /* 0x000e6400000e00ff */
[----:B-1----:R-:W-:-:S05]  /*fd10*/  SEL R5, R5, RZ, P1 ;  /* 0x000000ff05057207 */ /* 0x002fca0000800000 */
[----:B------:R-:W-:-:S05]  /*fd20*/  IMAD.IADD R5, R4, 0x1, R5 ;  /* 0x0000000104057824 */ /* 0x000fca00078e0205 */
        /* <DEDUP_REMOVED lines=12> */
[----:B------:R-:W1:Y:S02]  /*fdf0*/  SHFL.IDX PT, R8, R2, 0x1f, 0x1f ;  /* 0x03e01f0002087f89 */ /* 0x000e6400000e0000 */
[----:B-1----:R-:W-:-:S04]  /*fe00*/  IMAD R8, R8, UR5, RZ ;  /* 0x0000000508087c24 */ /* 0x002fc8000f8e02ff */
[----:B------:R-:W-:Y:S01]  /*fe10*/  IMAD.MOV.U32 R11, RZ, RZ, R8 ;  /* 0x000000ffff0b7224 */ /* 0x000fe200078e0008 */
[----:B0-----:R-:W-:-:S13]  /*fe20*/  ISETP.GT.AND P6, PT, R8, UR6, PT ;  /* 0x0000000608007c0c */ /* 0x001fda000bfc4270 */
[----:B------:R-:W-:Y:S05]  /*fe30*/  @P6 BRA `(.L_x_233) ;  /* 0x0000000000a86947 */ /* 0x000fea0003800000 */
[----:B------:R-:W-:Y:S01]  /*fe40*/  IMAD.MOV.U32 R8, RZ, RZ, R11 ;  /* 0x000000ffff087224 */ /* 0x000fe200078e000b */
[----:B------:R-:W-:Y:S01]  /*fe50*/  UMOV UR4, URZ ;  /* 0x0000003f00047c82 */ /* 0x000fe20008000000 */
[----:B------:R-:W-:-:S05]  /*fe60*/  ULDC UR5, c[0x0][0xc38] ;  /* 0x00030e0000057ab9 */ /* 0x000fca0000000800 */
.L_x_235:
[----:B------:R-:W0:Y:S01]  /*fe70*/  LDC R2, c[0x0][0xc3c] ;  /* 0x00030f00ff027b82 */ /* 0x000e220000000800 */
[----:B------:R-:W-:Y:S01]  /*fe80*/  ULDC UR7, c[0x0][0xc3c] ;  /* 0x00030f0000077ab9 */ /* 0x000fe20000000800 */
[----:B------:R-:W-:Y:S01]  /*fe90*/  UIADD3 UR4, UR4, 0x1f, URZ ;  /* 0x0000001f04047890 */ /* 0x000fe2000fffe03f */
[----:B------:R-:W-:-:S05]  /*fea0*/  IMAD.U32 R3, RZ, RZ, UR7 ;  /* 0x00000007ff037e24 */ /* 0x000fca000f8e00ff */
[----:B------:R1:W-:Y:S01]  /*feb0*/  STL [R1+0xc], R3 ;  /* 0x00000c0301007387 */ /* 0x0003e20000100800 */
[----:B0-----:R-:W-:-:S13]  /*fec0*/  ISETP.LE.AND P6, PT, R2, UR4, PT ;  /* 0x0000000402007c0c */ /* 0x001fda000bfc3270 */
[----:B-1----:R-:W-:Y:S05]  /*fed0*/  @P6 BRA `(.L_x_234) ;  /* 0x0000000400a86947 */ /* 0x002fea0003800000 */
[----:B------:R-:W-:Y:S01]  /*fee0*/  VIADD R9, R0, UR4 ;  /* 0x0000000400097c36 */ /* 0x000fe20008000000 */
[----:B------:R-:W-:Y:S01]  /*fef0*/  ULDC.64 UR8, c[0x0][0x208] ;  /* 0x0000820000087ab9 */ /* 0x000fe20000000a00 */
[----:B------:R-:W-:-:S03]  /*ff00*/  IMAD.MOV.U32 R7, RZ, RZ, RZ ;  /* 0x000000ffff077224 */ /* 0x000fc600078e00ff */
[----:B------:R-:W-:-:S13]  /*ff10*/  ISETP.GE.OR P6, PT, R9, R2, !P0 ;  /* 0x000000020900720c */ /* 0x000fda00047c6670 */
[----:B------:R-:W0:Y:S08]  /*ff20*/  @!P6 LDC.64 R2, c[0x0][0xc80] ;  /* 0x00032000ff02eb82 */ /* 0x000e300000000a00 */
[----:B------:R-:W1:Y:S01]  /*ff30*/  @!P6 LDC.64 R4, c[0x0][0xc78] ;  /* 0x00031e00ff04eb82 */ /* 0x000e620000000a00 */
[----:B------:R-:W-:Y:S02]  /*ff40*/  IMAD.MOV.U32 R10, RZ, RZ, RZ ;  /* 0x000000ffff0a7224 */ /* 0x000fe400078e00ff */
[----:B0-----:R-:W-:-:S05]  /*ff50*/  @!P6 IMAD.WIDE R2, R9, 0x4, R2 ;  /* 0x000000040902e825 */ /* 0x001fca00078e0202 */
[----:B------:R1:W2:Y:S02]  /*ff60*/  @!P6 LDG.E R7, desc[UR8][R2.64] ;  /* 0x000000080207e981 */ /* 0x0002a4000c1e1900 */
[----:B-1----:R-:W-:-:S05]  /*ff70*/  @!P6 IMAD.WIDE R2, R9, 0x4, R4 ;  /* 0x000000040902e825 */ /* 0x002fca00078e0204 */
[----:B------:R-:W2:Y:S02]  /*ff80*/  @!P6 LDG.E R10, desc[UR8][R2.64] ;  /* 0x00000008020ae981 */ /* 0x000ea4000c1e1900 */
[----:B--2---:R-:W-:-:S05]  /*ff90*/  IMAD R11, R7, R10, RZ ;  /* 0x0000000a070b7224 */ /* 0x004fca00078e02ff */
[----:B------:R-:W0:Y:S02]  /*ffa0*/  SHFL.UP PT, R4, R11, 0x1, RZ ;  /* 0x042000000b047989 */ /* 0x000e2400000e00ff */
[----:B0-----:R-:W-:-:S05]  /*ffb0*/  SEL R4, R4, RZ, P1 ;  /* 0x000000ff04047207 */ /* 0x001fca0000800000 */
[----:B------:R-:W-:-:S05]  /*ffc0*/  IMAD.IADD R4, R11, 0x1, R4 ;  /* 0x000000010b047824 */ /* 0x000fca00078e0204 */
        /* <DEDUP_REMOVED lines=12> */
[----:B------:R-:W0:Y:S02]  /*10090*/  SHFL.IDX PT, R4, R2, 0x1f, 0x1f ;  /* 0x03e01f0002047f89 */ /* 0x000e2400000e0000 */
[----:B0-----:R-:W-:-:S04]  /*100a0*/  IMAD R11, R4, UR5, RZ ;  /* 0x00000005040b7c24 */ /* 0x001fc8000f8e02ff */
[----:B------:R-:W-:-:S05]  /*100b0*/  IMAD.IADD R8, R11, 0x1, R8 ;  /* 0x000000010b087824 */ /* 0x000fca00078e0208 */
[----:B------:R-:W-:-:S13]  /*100c0*/  ISETP.GT.AND P6, PT, R8, UR6, PT ;  /* 0x0000000608007c0c */ /* 0x000fda000bfc4270 */
[----:B------:R-:W-:Y:S05]  /*100d0*/  @!P6 BRA `(.L_x_235) ;  /* 0xfffffffc0064e947 */ /* 0x000fea000383ffff */
.L_x_233:
[----:B------:R-:W-:Y:S02]  /*100e0*/  IMAD.IADD R11, R8, 0x1, -R11 ;  /* 0x00000001080b7824 */ /* 0x000fe400078e0a0b */
[----:B------:R-:W-:Y:S02]  /*100f0*/  IMAD.MOV.U32 R14, RZ, RZ, RZ ;  /* 0x000000ffff0e7224 */ /* 0x000fe400078e00ff */
[----:B------:R-:W-:-:S05]  /*10100*/  IMAD R3, R2, UR5, R11 ;  /* 0x0000000502037c24 */ /* 0x000fca000f8e020b */
[----:B------:R-:W-:-:S13]  /*10110*/  ISETP.GT.AND P0, PT, R3, UR6, PT ;  /* 0x0000000603007c0c */ /* 0x000fda000bf04270 */
[----:B------:R-:W-:-:S04]  /*10120*/  VOTE.ANY R12, PT, !P0 ;  /* 0x00000000000c7806 */ /* 0x000fc800040e0100 */
[----:B------:R-:W0:Y:S01]  /*10130*/  POPC R4, R12 ;  /* 0x0000000c00047309 */ /* 0x000e220000000000 */
[----:B------:R-:W-:Y:S01]  /*10140*/  ISETP.NE.AND P0, PT, R12, RZ, PT ;  /* 0x000000ff0c00720c */ /* 0x000fe20003f05270 */
[----:B0-----:R-:W0:Y:S04]  /*10150*/  SHFL.IDX PT, R7, R7, R4, 0x1f ;  /* 0x00001f0407077589 */ /* 0x001e2800000e0000 */
[----:B------:R-:W1:Y:S01]  /*10160*/  SHFL.IDX PT, R9, R10, R4, 0x1f ;  /* 0x00001f040a097589 */ /* 0x000e6200000e0000 */
[----:B0-----:R-:W-:-:S04]  /*10170*/  IABS R5, R7 ;  /* 0x0000000700057213 */ /* 0x001fc80000000000 */
[----:B------:R-:W0:Y:S01]  /*10180*/  I2F.RP R13, R5 ;  /* 0x00000005000d7306 */ /* 0x000e220000209400 */
[----:B-1----:R-:W-:-:S07]  /*10190*/  IABS R8, R9 ;  /* 0x0000000900087213 */ /* 0x002fce0000000000 */
[----:B------:R-:W-:Y:S08]  /*101a0*/  I2F.RP R12, R8 ;  /* 0x00000008000c7306 */ /* 0x000ff00000209400 */
[----:B0-----:R-:W0:Y:S02]  /*101b0*/  MUFU.RCP R13, R13 ;  /* 0x0000000d000d7308 */ /* 0x001e240000001000 */
[----:B0-----:R-:W-:-:S06]  /*101c0*/  VIADD R3, R13, 0xffffffe ;  /* 0x0ffffffe0d037836 */ /* 0x001fcc0000000000 */
[----:B------:R-:W0:Y:S02]  /*101d0*/  F2I.FTZ.U32.TRUNC.NTZ R3, R3 ;  /* 0x0000000300037305 */ /* 0x000e24000021f000 */
[----:B0-----:R-:W-:Y:S01]  /*101e0*/  IMAD.MOV R16, RZ, RZ, -R3 ;  /* 0x000000ffff107224 */ /* 0x001fe200078e0a03 */
[----:B------:R-:W-:Y:S06]  /*101f0*/  @!P0 BRA `(.L_x_236) ;  /* 0x0000000000088947 */ /* 0x000fec0003800000 */
[----:B------:R-:W-:-:S05]  /*10200*/  VIADD R13, R4, 0xffffffff ;  /* 0xffffffff040d7836 */ /* 0x000fca0000000000 */
[----:B------:R0:W1:Y:S02]  /*10210*/  SHFL.IDX PT, R14, R2, R13, 0x1f ;  /* 0x00001f0d020e7589 */ /* 0x00006400000e0000 */
.L_x_236:
[----:B-1----:R-:W-:Y:S01]  /*10220*/  IMAD R10, R14, UR5, R11 ;  /* 0x000000050e0a7c24 */ /* 0x002fe2000f8e020b */
[----:B------:R-:W1:Y:S01]  /*10230*/  MUFU.RCP R12, R12 ;  /* 0x0000000c000c7308 */ /* 0x000e620000001000 */
[----:B------:R-:W-:Y:S02]  /*10240*/  IMAD R11, R16, R5, RZ ;  /* 0x00000005100b7224 */ /* 0x000fe400078e02ff */
[----:B0-----:R-:W-:Y:S01]  /*10250*/  IMAD.MOV.U32 R2, RZ, RZ, RZ ;  /* 0x000000ffff027224 */ /* 0x001fe200078e00ff */
[----:B------:R0:W-:Y:S03]  /*10260*/  STL [R1], R10 ;  /* 0x0000000a01007387 */ /* 0x0001e60000100800 */
[----:B------:R-:W-:Y:S01]  /*10270*/  IMAD.HI.U32 R2, R3, R11, R2 ;  /* 0x0000000b03027227 */ /* 0x000fe200078e0002 */
[----:B------:R-:W-:-:S05]  /*10280*/  IABS R11, R7 ;  /* 0x00000007000b7213 */ /* 0x000fca0000000000 */
[----:B------:R-:W-:Y:S01]  /*10290*/  IMAD.MOV R14, RZ, RZ, -R11 ;  /* 0x000000ffff0e7224 */ /* 0x000fe200078e0a0b */
[----:B0-----:R-:W-:-:S04]  /*102a0*/  IADD3 R10, -R10, UR6, RZ ;  /* 0x000000060a0a7c10 */ /* 0x001fc8000fffe1ff */
[----:B------:R-:W-:-:S05]  /*102b0*/  IABS R3, R10 ;  /* 0x0000000a00037213 */ /* 0x000fca0000000000 */
[----:B------:R-:W-:-:S04]  /*102c0*/  IMAD.HI.U32 R11, R2, R3, RZ ;  /* 0x00000003020b7227 */ /* 0x000fc800078e00ff */
[----:B------:R-:W-:Y:S02]  /*102d0*/  IMAD R2, R11, R14, R3 ;  /* 0x0000000e0b027224 */ /* 0x000fe400078e0203 */
[----:B-1----:R-:W-:-:S03]  /*102e0*/  VIADD R3, R12, 0xffffffe ;  /* 0x0ffffffe0c037836 */ /* 0x002fc60000000000 */
[----:B------:R-:W-:-:S03]  /*102f0*/  ISETP.GT.U32.AND P1, PT, R5, R2, PT ;  /* 0x000000020500720c */ /* 0x000fc60003f24070 */
[----:B------:R-:W0:Y:S10]  /*10300*/  F2I.FTZ.U32.TRUNC.NTZ R3, R3 ;  /* 0x0000000300037305 */ /* 0x000e34000021f000 */
[----:B------:R-:W-:-:S02]  /*10310*/  @!P1 IMAD.IADD R2, R2, 0x1, -R5 ;  /* 0x0000000102029824 */ /* 0x000fc400078e0a05 */
[----:B------:R-:W-:Y:S01]  /*10320*/  @!P1 VIADD R11, R11, 0x1 ;  /* 0x000000010b0b9836 */ /* 0x000fe20000000000 */
[----:B------:R-:W-:Y:S02]  /*10330*/  ISETP.NE.AND P1, PT, R7, RZ, PT ;  /* 0x000000ff0700720c */ /* 0x000fe40003f25270 */
[----:B------:R-:W-:Y:S01]  /*10340*/  ISETP.GE.U32.AND P0, PT, R2, R5, PT ;  /* 0x000000050200720c */ /* 0x000fe20003f06070 */
[----:B0-----:R-:W-:Y:S02]  /*10350*/  IMAD.MOV R5, RZ, RZ, -R3 ;  /* 0x000000ffff057224 */ /* 0x001fe400078e0a03 */
[----:B------:R-:W-:Y:S02]  /*10360*/  IMAD.MOV.U32 R2, RZ, RZ, RZ ;  /* 0x000000ffff027224 */ /* 0x000fe400078e00ff */
[----:B------:R-:W-:-:S04]  /*10370*/  IMAD R5, R5, R8, RZ ;  /* 0x0000000805057224 */ /* 0x000fc800078e02ff */
[----:B------:R-:W-:Y:S01]  /*10380*/  IMAD.HI.U32 R5, R3, R5, R2 ;  /* 0x0000000503057227 */ /* 0x000fe200078e0002 */
[----:B------:R-:W-:Y:S02]  /*10390*/  LOP3.LUT R2, R10, R7, RZ, 0x3c, !PT ;  /* 0x000000070a027212 */ /* 0x000fe400078e3cff */
[----:B------:R-:W-:Y:S01]  /*103a0*/  IABS R3, R9 ;  /* 0x0000000900037213 */ /* 0x000fe20000000000 */
[----:B------:R-:W-:Y:S01]  /*103b0*/  @P0 VIADD R11, R11, 0x1 ;  /* 0x000000010b0b0836 */ /* 0x000fe20000000000 */
[----:B------:R-:W-:-:S03]  /*103c0*/  ISETP.GE.AND P2, PT, R2, RZ, PT ;  /* 0x000000ff0200720c */ /* 0x000fc60003f46270 */
[----:B------:R-:W-:-:S10]  /*103d0*/  IMAD.MOV R3, RZ, RZ, -R3 ;  /* 0x000000ffff037224 */ /* 0x000fd400078e0a03 */
[----:B------:R-:W-:Y:S01]  /*103e0*/  @!P2 IMAD.MOV R11, RZ, RZ, -R11 ;  /* 0x000000ffff0ba224 */ /* 0x000fe200078e0a0b */
[----:B------:R-:W-:-:S04]  /*103f0*/  @!P1 LOP3.LUT R11, RZ, R7, RZ, 0x33, !PT ;  /* 0x00000007ff0b9212 */ /* 0x000fc800078e33ff */
[-C--:B------:R-:W-:Y:S01]  /*10400*/  IABS R2, R11.reuse ;  /* 0x0000000b00027213 */ /* 0x080fe20000000000 */
[----:B------:R-:W-:-:S04]  /*10410*/  IMAD R7, R7, R11, RZ ;  /* 0x0000000b07077224 */ /* 0x000fc800078e02ff */
[----:B------:R-:W-:-:S04]  /*10420*/  IMAD.HI.U32 R5, R5, R2, RZ ;  /* 0x0000000205057227 */ /* 0x000fc800078e00ff */
[----:B------:R-:W-:Y:S01]  /*10430*/  IMAD R3, R5, R3, R2 ;  /* 0x0000000305037224 */ /* 0x000fe200078e0202 */
[----:B------:R-:W-:-:S04]  /*10440*/  LOP3.LUT R2, R11, R9, RZ, 0x3c, !PT ;  /* 0x000000090b027212 */ /* 0x000fc800078e3cff */
[----:B------:R-:W-:Y:S02]  /*10450*/  ISETP.GT.U32.AND P1, PT, R8, R3, PT ;  /* 0x000000030800720c */ /* 0x000fe40003f24070 */
[----:B------:R-:W-:-:S11]  /*10460*/  ISETP.GE.AND P2, PT, R2, RZ, PT ;  /* 0x000000ff0200720c */ /* 0x000fd60003f46270 */
[----:B------:R-:W-:Y:S02]  /*10470*/  @!P1 IMAD.IADD R3, R3, 0x1, -R8 ;  /* 0x0000000103039824 */ /* 0x000fe400078e0a08 */
[----:B------:R-:W-:Y:S01]  /*10480*/  @!P1 VIADD R5, R5, 0x1 ;  /* 0x0000000105059836 */ /* 0x000fe20000000000 */
[----:B------:R-:W-:Y:S02]  /*10490*/  ISETP.NE.AND P1, PT, R9, RZ, PT ;  /* 0x000000ff0900720c */ /* 0x000fe40003f25270 */
[----:B------:R-:W-:-:S13]  /*104a0*/  ISETP.GE.U32.AND P0, PT, R3, R8, PT ;  /* 0x000000080300720c */ /* 0x000fda0003f06070 */
[----:B------:R-:W-:-:S04]  /*104b0*/  @P0 VIADD R5, R5, 0x1 ;  /* 0x0000000105050836 */ /* 0x000fc80000000000 */
[----:B------:R-:W-:Y:S01]  /*104c0*/  @!P2 IMAD.MOV R5, RZ, RZ, -R5 ;  /* 0x000000ffff05a224 */ /* 0x000fe200078e0a05 */
[----:B------:R-:W-:-:S05]  /*104d0*/  @!P1 LOP3.LUT R5, RZ, R9, RZ, 0x33, !PT ;  /* 0x00000009ff059212 */ /* 0x000fca00078e33ff */
[----:B------:R-:W-:-:S04]  /*104e0*/  IMAD.MOV R2, RZ, RZ, -R5 ;  /* 0x000000ffff027224 */ /* 0x000fc800078e0a05 */
[C---:B------:R-:W-:Y:S02]  /*104f0*/  IMAD R11, R9.reuse, R2, R11 ;  /* 0x00000002090b7224 */ /* 0x040fe400078e020b */
[----:B------:R-:W-:Y:S02]  /*10500*/  IMAD R2, R9, 0x1000000, R5 ;  /* 0x0100000009027824 */ /* 0x000fe400078e0205 */
[----:B------:R-:W-:Y:S02]  /*10510*/  IMAD.IADD R5, R10, 0x1, -R7 ;  /* 0x000000010a057824 */ /* 0x000fe400078e0a07 */
[----:B------:R-:W-:Y:S02]  /*10520*/  IMAD R3, R11, 0x10000, R2 ;  /* 0x000100000b037824 */ /* 0x000fe400078e0202 */
[----:B------:R-:W-:Y:S01]  /*10530*/  VIADD R2, R4, UR4 ;  /* 0x0000000404027c36 */ /* 0x000fe20008000000 */
[----:B------:R1:W-:Y:S04]  /*10540*/  STL [R1+0x4], R5 ;  /* 0x0000040501007387 */ /* 0x0003e80000100800 */
[----:B------:R1:W-:Y:S04]  /*10550*/  STL [R1+0xc], R2 ;  /* 0x00000c0201007387 */ /* 0x0003e80000100800 */
[----:B------:R1:W-:Y:S01]  /*10560*/  STL [R1+0x8], R3 ;  /* 0x0000080301007387 */ /* 0x0003e20000100800 */
[----:B------:R-:W-:Y:S05]  /*10570*/  BRA `(.L_x_237) ;  /* 0x0000000000107947 */ /* 0x000fea0003800000 */
.L_x_234:
[----:B------:R-:W-:Y:S01]  /*10580*/  IMAD.U32 R2, RZ, RZ, UR6 ;  /* 0x00000006ff027e24 */ /* 0x000fe2000f8e00ff */
[----:B------:R0:W-:Y:S04]  /*10590*/  STL [R1+0x4], RZ ;  /* 0x000004ff01007387 */ /* 0x0001e80000100800 */
[----:B------:R0:W-:Y:S04]  /*105a0*/  STL [R1+0x8], RZ ;  /* 0x000008ff01007387 */ /* 0x0001e80000100800 */
[----:B------:R0:W-:Y:S02]  /*105b0*/  STL [R1], R2 ;  /* 0x0000000201007387 */ /* 0x0001e40000100800 */
.L_x_237:
[----:B------:R-:W2:Y:S04]  /*105c0*/  LDL R8, [R1] ;  /* 0x0000000001087983 */ /* 0x000ea80000100800 */
[----:B------:R-:W2:Y:S04]  /*105d0*/  LDL R9, [R1+0x4] ;  /* 0x0000040001097983 */ /* 0x000ea80000100800 */
[----:B------:R-:W2:Y:S04]  /*105e0*/  LDL R10, [R1+0x8] ;  /* 0x00000800010a7983 */ /* 0x000ea80000100800 */
[----:B------:R-:W2:Y:S01]  /*105f0*/  LDL R11, [R1+0xc] ;  /* 0x00000c00010b7983 */ /* 0x000ea20000100800 */
[----:B------:R-:W-:-:S13]  /*10600*/  ISETP.NE.AND P0, PT, R0, RZ, PT ;  /* 0x000000ff0000720c */ /* 0x000fda0003f05270 */
[----:B-1----:R-:W1:Y:S01]  /*10610*/  @!P0 S2R R3, SR_CgaCtaId ;  /* 0x0000000000038919 */ /* 0x002e620000008800 */
[----:B------:R-:W-:-:S04]  /*10620*/  @!P0 MOV R0, 0x400 ;  /* 0x0000040000008802 */ /* 0x000fc80000000f00 */
[----:B-1----:R-:W-:-:S05]  /*10630*/  @!P0 LEA R0, R3, R0, 0x18 ;  /* 0x0000000003008211 */ /* 0x002fca00078ec0ff */
[----:B--2---:R1:W-:Y:S01]  /*10640*/  @!P0 STS.128 [R0+0x388d0], R8 ;  /* 0x0388d00800008388 */ /* 0x0043e20000000c00 */
[----:B------:R-:W-:Y:S06]  /*10650*/  BAR.ARV 0x5, 0x180 ;  /* 0x0146000000007b1d */ /* 0x000fec0000002000 */
.L_x_232:
[----:B01----:R-:W3:Y:S01]  /*10660*/  LDL R0, [R1+0xc] ;  /* 0x00000c0001007983 */ /* 0x003ee20000100800 */
[----:B------:R-:W-:Y:S01]  /*10670*/  ULDC UR4, c[0x0][0xc3c] ;  /* 0x00030f0000047ab9 */ /* 0x000fe20000000800 */
[----:B------:R-:W-:Y:S02]  /*10680*/  IMAD.MOV.U32 R19, RZ, RZ, RZ ;  /* 0x000000ffff137224 */ /* 0x000fe400078e00ff */
[----:B------:R0:W-:Y:S01]  /*10690*/  STL [R1+0x48], RZ ;  /* 0x000048ff01007387 */ /* 0x0001e20000100800 */
[----:B---3--:R-:W-:Y:S01]  /*106a0*/  ISETP.GE.AND P0, PT, R0, UR4, PT ;  /* 0x0000000400007c0c */ /* 0x008fe2000bf06270 */
[----:B------:R-:W-:-:S05]  /*106b0*/  IMAD.MOV.U32 R0, RZ, RZ, 0x1 ;  /* 0x00000001ff007424 */ /* 0x000fca00078e00ff */
[----:B------:R0:W-:Y:S07]  /*106c0*/  STL [R1+0x14], R0 ;  /* 0x0000140001007387 */ /* 0x0001ee0000100800 */
[----:B------:R-:W-:Y:S05]  /*106d0*/  @P0 BRA `(.L_x_238) ;  /* 0x0000006400100947 */ /* 0x000fea0003800000 */
[----:B------:R-:W1:Y:S01]  /*106e0*/  S2UR UR5, SR_CgaCtaId ;  /* 0x00000000000579c3 */ /* 0x000e620000008800 */
[C---:B0-----:R-:W-:Y:S01]  /*106f0*/  IMAD.SHL.U32 R0, R6.reuse, 0x8, RZ ;  /* 0x0000000806007824 */ /* 0x041fe200078e00ff */
[----:B------:R-:W-:Y:S01]  /*10700*/  LOP3.LUT R4, R6, 0x7f, RZ, 0xc0, !PT ;  /* 0x0000007f06047812 */ /* 0x000fe200078ec0ff */
[----:B------:R-:W-:Y:S01]  /*10710*/  UMOV UR4, 0x400 ;  /* 0x0000040000047882 */ /* 0x000fe20000000000 */
[----:B------:R-:W-:Y:S01]  /*10720*/  BSSY B8, `(.L_x_238) ;  /* 0x000063f000087945 */ /* 0x000fe20003800000 */
[----:B------:R-:W-:Y:S01]  /*10730*/  IMAD.MOV.U32 R19, RZ, RZ, RZ ;  /* 0x000000ffff137224 */ /* 0x000fe200078e00ff */
[----:B------:R-:W-:Y:S01]  /*10740*/  LOP3.LUT R3, R0, 0x1f8, RZ, 0xc0, !PT ;  /* 0x000001f800037812 */ /* 0x000fe200078ec0ff */
[----:B------:R-:W-:Y:S01]  /*10750*/  IMAD.SHL.U32 R2, R4, 0x8, RZ ;  /* 0x0000000804027824 */ /* 0x000fe200078e00ff */
[----:B------:R-:W-:Y:S01]  /*10760*/  LOP3.LUT R0, R0, 0x38, RZ, 0xc0, !PT ;  /* 0x0000003800007812 */ /* 0x000fe200078ec0ff */
[----:B------:R-:W-:Y:S01]  /*10770*/  ULDC UR38, c[0x0][0xc] ;  /* 0x0000030000267ab9 */ /* 0x000fe20000000800 */
[----:B------:R-:W-:Y:S01]  /*10780*/  LOP3.LUT R3, R3, 0x38, R6, 0x78, !PT ;  /* 0x0000003803037812 */ /* 0x000fe200078e7806 */
[----:B------:R-:W-:Y:S01]  /*10790*/  IMAD.SHL.U32 R6, R6, 0x10, RZ ;  /* 0x0000001006067824 */ /* 0x000fe200078e00ff */
[----:B------:R-:W-:-:S02]  /*107a0*/  ULDC.64 UR36, c[0x0][0x198] ;  /* 0x0000660000247ab9 */ /* 0x000fc40000000a00 */
[----:B------:R-:W-:Y:S02]  /*107b0*/  LOP3.LUT R3, R3, 0x200, R2, 0xf8, !PT ;  /* 0x0000020003037812 */ /* 0x000fe400078ef802 */
[----:B------:R-:W-:-:S04]  /*107c0*/  SHF.R.U32.HI R2, RZ, 0x3, R4 ;  /* 0x00000003ff027819 */ /* 0x000fc80000011604 */
[----:B------:R-:W-:Y:S01]  /*107d0*/  LOP3.LUT R4, R2, 0x70, R6, 0xf8, !PT ;  /* 0x0000007002047812 */ /* 0x000fe200078ef806 */
[----:B------:R-:W-:Y:S01]  /*107e0*/  IMAD.MOV.U32 R2, RZ, RZ, 0x1 ;  /* 0x00000001ff027424 */ /* 0x000fe200078e00ff */
[----:B-1----:R-:W-:-:S06]  /*107f0*/  ULEA UR4, UR5, UR4, 0x18 ;  /* 0x0000000405047291 */ /* 0x002fcc000f8ec03f */
[----:B------:R-:W-:-:S04]  /*10800*/  IMAD.U32 R18, RZ, RZ, UR4 ;  /* 0x00000004ff127e24 */ /* 0x000fc8000f8e00ff */
[----:B------:R-:W-:-:S05]  /*10810*/  IMAD R3, R3, 0x2, R18 ;  /* 0x0000000203037824 */ /* 0x000fca00078e0212 */
[----:B------:R0:W-:Y:S04]  /*10820*/  STL [R1+0x24], R3 ;  /* 0x0000240301007387 */ /* 0x0001e80000100800 */
[----:B------:R1:W-:Y:S04]  /*10830*/  STL [R1+0x14], R2 ;  /* 0x0000140201007387 */ /* 0x0003e80000100800 */
[----:B------:R3:W-:Y:S01]  /*10840*/  STL [R1+0x48], RZ ;  /* 0x000048ff01007387 */ /* 0x0007e20000100800 */
[C---:B0-----:R-:W-:Y:S02]  /*10850*/  LOP3.LUT R3, R0.reuse, 0x40, RZ, 0xfc, !PT ;  /* 0x0000004000037812 */ /* 0x041fe400078efcff */
[----:B-1----:R-:W-:-:S02]  /*10860*/  LOP3.LUT R2, R0, 0x80, RZ, 0xfc, !PT ;  /* 0x0000008000027812 */ /* 0x002fc400078efcff */
[----:B---3--:R-:W-:-:S07]  /*10870*/  LOP3.LUT R0, R0, 0xc0, RZ, 0xfc, !PT ;  /* 0x000000c000007812 */ /* 0x008fce00078efcff */
.L_x_351:
[----:B------:R-:W3:Y:S01]  /*10880*/  LDL R0, [R1+0xc] ;  /* 0x00000c0001007983 */ /* 0x000ee20000100800 */
[----:B------:R-:W3:Y:S01]  /*10890*/  LDC.64 R2, c[0x0][0xc88] ;  /* 0x00032200ff027b82 */ /* 0x000ee20000000a00 */
[----:B------:R-:W-:Y:S01]  /*108a0*/  ULDC.64 UR4, c[0x0][0x208] ;  /* 0x0000820000047ab9 */ /* 0x000fe20000000a00 */
[----:B---3--:R-:W-:-:S05]  /*108b0*/  IMAD.WIDE R2, R0, 0x4, R2 ;  /* 0x0000000400027825 */ /* 0x008fca00078e0202 */
[----:B--2---:R-:W2:Y:S01]  /*108c0*/  LDG.E R10, desc[UR4][R2.64] ;  /* 0x00000004020a7981 */ /* 0x004ea2000c1e1900 */
[----:B------:R-:W-:Y:S05]  /*108d0*/  YIELD ;  /* 0x0000000000007946 */ /* 0x000fea0003800000 */
[----:B------:R-:W-:Y:S01]  /*108e0*/  ULDC.64 UR4, c[0x0][0xa28] ;  /* 0x00028a0000047ab9 */ /* 0x000fe20000000a00 */
[----:B------:R-:W-:Y:S01]  /*108f0*/  IMAD.MOV.U32 R0, RZ, RZ, RZ ;  /* 0x000000ffff007224 */ /* 0x000fe200078e00ff */
[----:B------:R-:W-:Y:S01]  /*10900*/  ISETP.NE.U32.AND P0, PT, RZ, UR4, PT ;  /* 0x00000004ff007c0c */ /* 0x000fe2000bf05070 */
[----:B------:R-:W-:Y:S01]  /*10910*/  ULDC.64 UR10, c[0x0][0x208] ;  /* 0x00008200000a7ab9 */ /* 0x000fe20000000a00 */
[----:B-1----:R-:W-:Y:S01]  /*10920*/  IMAD.MOV.U32 R6, RZ, RZ, RZ ;  /* 0x000000ffff067224 */ /* 0x002fe200078e00ff */
[----:B------:R-:W-:Y:S01]  /*10930*/  ULDC.64 UR6, c[0x0][0xa18] ;  /* 0x0002860000067ab9 */ /* 0x000fe20000000a00 */
[----:B------:R-:W-:Y:S01]  /*10940*/  ISETP.NE.AND.EX P0, PT, RZ, UR5, PT, P0 ;  /* 0x00000005ff007c0c */ /* 0x000fe2000bf05300 */
[----:B------:R-:W-:Y:S01]  /*10950*/  ULDC.64 UR8, c[0x0][0xa08] ;  /* 0x0002820000087ab9 */ /* 0x000fe20000000a00 */
[----:B--2---:R-:W-:Y:S01]  /*10960*/  SHF.R.S32.HI R4, RZ, 0x1f, R10 ;  /* 0x0000001fff047819 */ /* 0x004fe2000001140a */
[----:B------:R-:W-:-:S10]  /*10970*/  IMAD.SHL.U32 R17, R10, 0x4, RZ ;  /* 0x000000040a117824 */ /* 0x000fd400078e00ff */
[C---:B------:R-:W-:Y:S01]  /*10980*/  @P0 LEA R2, P1, R10.reuse, UR4, 0x2 ;  /* 0x000000040a020c11 */ /* 0x040fe2000f8210ff */
[----:B------:R-:W-:Y:S03]  /*10990*/  STL [R1+0x2c], R10 ;  /* 0x00002c0a01007387 */ /* 0x000fe60000100800 */
[C-C-:B------:R-:W-:Y:S01]  /*109a0*/  @P0 LEA.HI.X R3, R10.reuse, UR5, R4.reuse, 0x2, P1 ;  /* 0x000000050a030c11 */ /* 0x140fe200088f1404 */
[----:B------:R-:W-:Y:S01]  /*109b0*/  ULDC.64 UR4, c[0x0][0xa00] ;  /* 0x0002800000047ab9 */ /* 0x000fe20000000a00 */
[----:B------:R-:W-:Y:S01]  /*109c0*/  SHF.L.U64.HI R9, R10, 0x2, R4 ;  /* 0x000000020a097819 */ /* 0x000fe20000010204 */
[----:B0-----:R0:W-:Y:S01]  /*109d0*/  STL [R1+0x3c], R4 ;  /* 0x00003c0401007387 */ /* 0x0011e20000100800 */
[----:B------:R-:W-:-:S03]  /*109e0*/  ISETP.NE.U32.AND P1, PT, RZ, UR4, PT ;  /* 0x00000004ff007c0c */ /* 0x000fc6000bf25070 */
[----:B------:R1:W5:Y:S01]  /*109f0*/  @P0 LDG.E R0, desc[UR10][R2.64] ;  /* 0x0000000a02000981 */ /* 0x000362000c1e1900 */
[----:B------:R-:W-:Y:S01]  /*10a00*/  ISETP.NE.AND.EX P1, PT, RZ, UR5, PT, P1 ;  /* 0x00000005ff007c0c */ /* 0x000fe2000bf25310 */
[----:B------:R-:W-:Y:S01]  /*10a10*/  IMAD.MOV.U32 R8, RZ, RZ, RZ ;  /* 0x000000ffff087224 */ /* 0x000fe200078e00ff */
[----:B------:R-:W-:Y:S01]  /*10a20*/  ISETP.NE.U32.AND P2, PT, RZ, UR6, PT ;  /* 0x00000006ff007c0c */ /* 0x000fe2000bf45070 */
[----:B------:R-:W-:Y:S01]  /*10a30*/  STL [R1+0x1c], R9 ;  /* 0x00001c0901007387 */ /* 0x000fe20000100800 */
[----:B------:R-:W-:Y:S02]  /*10a40*/  ISETP.NE.U32.AND P0, PT, RZ, UR8, PT ;  /* 0x00000008ff007c0c */ /* 0x000fe4000bf05070 */
[C---:B0-----:R-:W-:Y:S02]  /*10a50*/  IADD3 R4, P4, R17.reuse, UR8, RZ ;  /* 0x0000000811047c10 */ /* 0x041fe4000ff9e0ff */
[----:B-1----:R-:W-:Y:S02]  /*10a60*/  IADD3 R2, P3, R17, UR4, RZ ;  /* 0x0000000411027c10 */ /* 0x002fe4000ff7e0ff */
[----:B------:R-:W-:-:S02]  /*10a70*/  ISETP.NE.AND.EX P2, PT, RZ, UR7, PT, P2 ;  /* 0x00000007ff007c0c */ /* 0x000fc4000bf45320 */
[C---:B------:R-:W-:Y:S02]  /*10a80*/  IADD3.X R3, R9.reuse, UR5, RZ, P3, !PT ;  /* 0x0000000509037c10 */ /* 0x040fe40009ffe4ff */
[----:B------:R-:W-:Y:S02]  /*10a90*/  ISETP.NE.AND.EX P0, PT, RZ, UR9, PT, P0 ;  /* 0x00000009ff007c0c */ /* 0x000fe4000bf05300 */
[----:B------:R-:W-:Y:S01]  /*10aa0*/  IADD3.X R5, R9, UR9, RZ, P4, !PT ;  /* 0x0000000909057c10 */ /* 0x000fe2000a7fe4ff */
[----:B------:R-:W2:Y:S01]  /*10ab0*/  @P1 LDG.E R6, desc[UR10][R2.64] ;  /* 0x0000000a02061981 */ /* 0x000ea2000c1e1900 */
[----:B------:R-:W-:Y:S02]  /*10ac0*/  ULDC UR4, c[0x0][0x288] ;  /* 0x0000a20000047ab9 */ /* 0x000fe40000000800 */
[----:B------:R-:W-:Y:S01]  /*10ad0*/  IMAD.U32 R11, RZ, RZ, UR4 ;  /* 0x00000004ff0b7e24 */ /* 0x000fe2000f8e00ff */
[----:B------:R-:W-:-:S06]  /*10ae0*/  ULDC.64 UR4, c[0x0][0x418] ;  /* 0x0001060000047ab9 */ /* 0x000fcc0000000a00 */
[----:B------:R-:W5:Y:S04]  /*10af0*/  @P0 LDG.E R8, desc[UR10][R4.64] ;  /* 0x0000000a04080981 */ /* 0x000f68000c1e1900 */
[----:B--2---:R0:W-:Y:S02]  /*10b00*/  STL [R1+0x30], R6 ;  /* 0x0000300601007387 */ /* 0x0041e40000100800 */
[----:B0-----:R-:W-:-:S04]  /*10b10*/  @P2 IADD3 R6, P3, R17, UR6, RZ ;  /* 0x0000000611062c10 */ /* 0x001fc8000ff7e0ff */
[----:B------:R-:W-:-:S05]  /*10b20*/  @P2 IADD3.X R7, R9, UR7, RZ, P3, !PT ;  /* 0x0000000709072c10 */ /* 0x000fca0009ffe4ff */
[----:B------:R0:W2:Y:S01]  /*10b30*/  @P2 LDG.E R11, desc[UR10][R6.64] ;  /* 0x0000000a060b2981 */ /* 0x0000a2000c1e1900 */
[----:B------:R-:W-:-:S03]  /*10b40*/  UISETP.NE.U32.AND UP0, UPT, UR4, URZ, UPT ;  /* 0x0000003f0400728c */ /* 0x000fc6000bf05070 */
[----:B------:R-:W-:Y:S01]  /*10b50*/  ULDC UR4, c[0x0][0x424] ;  /* 0x0001090000047ab9 */ /* 0x000fe20000000800 */
[----:B------:R-:W-:-:S03]  /*10b60*/  UISETP.NE.AND.EX UP0, UPT, UR5, URZ, UPT, UP0 ;  /* 0x0000003f0500728c */ /* 0x000fc6000bf05300 */
[----:B------:R-:W-:Y:S01]  /*10b70*/  ULDC UR5, c[0x0][0x2f0] ;  /* 0x0000bc0000057ab9 */ /* 0x000fe20000000800 */
[----:B------:R-:W-:-:S04]  /*10b80*/  USEL UR4, UR4, 0x1, UP0 ;  /* 0x0000000104047887 */ /* 0x000fc80008000000 */
[----:B------:R-:W-:-:S06]  /*10b90*/  UIMAD UR4, UR4, UR5, URZ ;  /* 0x00000005040472a4 */ /* 0x000fcc000f8e023f */
[----:B0-----:R-:W-:Y:S01]  /*10ba0*/  IMAD.U32 R6, RZ, RZ, UR4 ;  /* 0x00000004ff067e24 */ /* 0x001fe2000f8e00ff */
[----:B--2---:R0:W-:Y:S01]  /*10bb0*/  STL [R1+0x40], R11 ;  /* 0x0000400b01007387 */ /* 0x0041e20000100800 */
[----:B------:R-:W-:Y:S05]  /*10bc0*/  @P2 BRA `(.L_x_239) ;  /* 0x0000000000182947 */ /* 0x000fea0003800000 */
[----:B------:R-:W-:Y:S05]  /*10bd0*/  @!P1 BRA `(.L_x_239) ;  /* 0x0000000000149947 */ /* 0x000fea0003800000 */
[----:B------:R-:W-:Y:S02]  /*10be0*/  ULDC.64 UR4, c[0x0][0x208] ;  /* 0x0000820000047ab9 */ /* 0x000fe40000000a00 */
[----:B------:R-:W2:Y:S04]  /*10bf0*/  LDG.E R7, desc[UR4][R2.64] ;  /* 0x0000000402077981 */ /* 0x000ea8000c1e1900 */
[----:B------:R-:W2:Y:S02]  /*10c00*/  LDG.E R2, desc[UR4][R2.64+0x4] ;  /* 0x0000040402027981 */ /* 0x000ea4000c1e1900 */
[----:B--2---:R-:W-:-:S05]  /*10c10*/  IMAD.IADD R2, R2, 0x1, -R7 ;  /* 0x0000000102027824 */ /* 0x004fca00078e0a07 */
[----:B------:R1:W-:Y:S02]  /*10c20*/  STL [R1+0x40], R2 ;  /* 0x0000400201007387 */ /* 0x0003e40000100800 */
.L_x_239:
[----:B------:R-:W1:Y:S01]  /*10c30*/  LDL.LU R7, [R1+0x8] ;  /* 0x0000080001077983 */ /* 0x000e620000300800 */
[----:B------:R-:W-:Y:S02]  /*10c40*/  ULDC.64 UR4, c[0x0][0xa20] ;  /* 0x0002880000047ab9 */ /* 0x000fe40000000a00 */
[----:B------:R-:W-:-:S04]  /*10c50*/  ISETP.NE.U32.AND P1, PT, RZ, UR4, PT ;  /* 0x00000004ff007c0c */ /* 0x000fc8000bf25070 */
[----:B------:R-:W-:Y:S02]  /*10c60*/  ISETP.NE.AND.EX P1, PT, RZ, UR5, PT, P1 ;  /* 0x00000005ff007c0c */ /* 0x000fe4000bf25310 */
[C---:B-1----:R-:W-:Y:S02]  /*10c70*/  LOP3.LUT R2, R7.reuse, 0xff000000, RZ, 0xc0, !PT ;  /* 0xff00000007027812 */ /* 0x042fe400078ec0ff */
[C---:B------:R-:W-:Y:S02]  /*10c80*/  LOP3.LUT R3, R7.reuse, 0xff0000, RZ, 0xc0, !PT ;  /* 0x00ff000007037812 */ /* 0x040fe400078ec0ff */
[----:B------:R-:W-:Y:S02]  /*10c90*/  SHF.R.U32.HI R2, RZ, 0x8, R2 ;  /* 0x00000008ff027819 */ /* 0x000fe40000011602 */
[----:B------:R-:W-:Y:S01]  /*10ca0*/  LOP3.LUT R16, R7, 0xffff, RZ, 0xc0, !PT ;  /* 0x0000ffff07107812 */ /* 0x000fe200078ec0ff */
[----:B-----5:R-:W-:Y:S01]  /*10cb0*/  IMAD.IADD R7, R8, 0x1, R0 ;  /* 0x0000000108077824 */ /* 0x020fe200078e0200 */
[----:B------:R-:W-:Y:S01]  /*10cc0*/  LEA.HI R2, R3, R2, RZ, 0x10 ;  /* 0x0000000203027211 */ /* 0x000fe200078f80ff */
[----:B------:R-:W-:-:S05]  /*10cd0*/  IMAD.MOV.U32 R3, RZ, RZ, R10 ;  /* 0x000000ffff037224 */ /* 0x000fca00078e000a */
[----:B------:R1:W-:Y:S04]  /*10ce0*/  STL [R1+0x10], R3 ;  /* 0x0000100301007387 */ /* 0x0003e80000100800 */
[----:B------:R1:W-:Y:S01]  /*10cf0*/  STL [R1+0x18], R7 ;  /* 0x0000180701007387 */ /* 0x0003e20000100800 */
[----:B------:R-:W-:Y:S05]  /*10d00*/  @!P1 BRA `(.L_x_240) ;  /* 0x0000000000149947 */ /* 0x000fea0003800000 */
[----:B------:R-:W-:Y:S01]  /*10d10*/  IADD3 R6, P0, R17, UR4, RZ ;  /* 0x0000000411067c10 */ /* 0x000fe2000ff1e0ff */
[----:B------:R-:W-:-:S03]  /*10d20*/  ULDC.64 UR6, c[0x0][0x208] ;  /* 0x0000820000067ab9 */ /* 0x000fc60000000a00 */
[----:B-1----:R-:W-:-:S05]  /*10d30*/  IADD3.X R7, R9, UR5, RZ, P0, !PT ;  /* 0x0000000509077c10 */ /* 0x002fca00087fe4ff */
[----:B------:R2:W5:Y:S01]  /*10d40*/  LDG.E R6, desc[UR6][R6.64] ;  /* 0x0000000606067981 */ /* 0x000562000c1e1900 */
[----:B------:R-:W-:Y:S05]  /*10d50*/  BRA `(.L_x_241) ;  /* 0x0000000000147947 */ /* 0x000fea0003800000 */
.L_x_240:
[----:B------:R-:W-:Y:S05]  /*10d60*/  @!P0 BRA `(.L_x_241) ;  /* 0x0000000000108947 */ /* 0x000fea0003800000 */
[----:B------:R-:W-:Y:S02]  /*10d70*/  ULDC.64 UR4, c[0x0][0x208] ;  /* 0x0000820000047ab9 */ /* 0x000fe40000000a00 */
[----:B------:R-:W2:Y:S04]  /*10d80*/  LDG.E R6, desc[UR4][R4.64] ;  /* 0x0000000404067981 */ /* 0x000ea8000c1e1900 */
[----:B------:R-:W2:Y:S02]  /*10d90*/  LDG.E R4, desc[UR4][R4.64+0x4] ;  /* 0x0000040404047981 */ /* 0x000ea4000c1e1900 */
[----:B--2---:R-:W-:-:S07]  /*10da0*/  IMAD.IADD R6, R4, 0x1, -R6 ;  /* 0x0000000104067824 */ /* 0x004fce00078e0a06 */
.L_x_241:
[----:B-----5:R-:W-:Y:S01]  /*10db0*/  IMAD.IADD R6, R6, 0x1, -R0 ;  /* 0x0000000106067824 */ /* 0x020fe200078e0a00 */
[----:B------:R-:W-:Y:S01]  /*10dc0*/  LOP3.LUT R9, R2, 0xff, RZ, 0xc0, !PT ;  /* 0x000000ff02097812 */ /* 0x000fe200078ec0ff */
[----:B------:R-:W-:Y:S01]  /*10dd0*/  IMAD.MOV.U32 R4, RZ, RZ, RZ ;  /* 0x000000ffff047224 */ /* 0x000fe200078e00ff */
[----:B------:R-:W-:Y:S01]  /*10de0*/  BSSY B0, `(.L_x_242) ;  /* 0x000002a000007945 */ /* 0x000fe20003800000 */
[C---:B------:R-:W-:Y:S01]  /*10df0*/  VIADD R0, R6.reuse, 0x4f ;  /* 0x0000004f06007836 */ /* 0x040fe20000000000 */
[----:B------:R-:W-:Y:S01]  /*10e00*/  ISETP.GE.AND P0, PT, R6, 0x1, PT ;  /* 0x000000010600780c */ /* 0x000fe20003f06270 */
[----:B------:R-:W-:Y:S01]  /*10e10*/  IMAD.MOV.U32 R10, RZ, RZ, R4 ;  /* 0x000000ffff0a7224 */ /* 0x000fe200078e0004 */
[----:B------:R3:W-:Y:S01]  /*10e20*/  STL [R1+0x34], R4 ;  /* 0x0000340401007387 */ /* 0x0007e20000100800 */
[----:B------:R-:W-:-:S05]  /*10e30*/  IMAD.HI R0, R0, 0x66666667, RZ ;  /* 0x6666666700007827 */ /* 0x000fca00078e02ff */
[----:B-1----:R-:W-:-:S04]  /*10e40*/  SHF.R.U32.HI R3, RZ, 0x1f, R0 ;  /* 0x0000001fff037819 */ /* 0x002fc80000011600 */
[----:B------:R-:W-:-:S05]  /*10e50*/  LEA.HI.SX32 R8, R0, R3, 0x1b ;  /* 0x0000000300087211 */ /* 0x000fca00078fdaff */
[----:B------:R3:W-:Y:S04]  /*10e60*/  STL [R1+0x44], R8 ;  /* 0x0000440801007387 */ /* 0x0007e80000100800 */
[----:B------:R3:W-:Y:S01]  /*10e70*/  STL [R1+0x58], R9 ;  /* 0x0000580901007387 */ /* 0x0007e20000100800 */
[----:B------:R-:W-:Y:S05]  /*10e80*/  @!P0 BRA `(.L_x_243) ;  /* 0x00000000007c8947 */ /* 0x000fea0003800000 */
[----:B------:R-:W-:-:S04]  /*10e90*/  SHF.R.U32.HI R0, RZ, 0x10, R2 ;  /* 0x00000010ff007819 */ /* 0x000fc80000011602 */
[----:B------:R-:W-:-:S13]  /*10ea0*/  ISETP.NE.AND P0, PT, R0, RZ, PT ;  /* 0x000000ff0000720c */ /* 0x000fda0003f05270 */
[----:B------:R-:W3:Y:S02]  /*10eb0*/  @!P0 LDC R0, c[0x0][0x9f0] ;  /* 0x00027c00ff008b82 */ /* 0x000ee40000000800 */
[----:B---3--:R-:W-:-:S04]  /*10ec0*/  IABS R4, R0 ;  /* 0x0000000000047213 */ /* 0x008fc80000000000 */
[----:B------:R-:W1:Y:S08]  /*10ed0*/  I2F.RP R2, R4 ;  /* 0x0000000400027306 */ /* 0x000e700000209400 */
[----:B-1----:R-:W1:Y:S02]  /*10ee0*/  MUFU.RCP R2, R2 ;  /* 0x0000000200027308 */ /* 0x002e640000001000 */
[----:B-1----:R-:W-:-:S06]  /*10ef0*/  VIADD R2, R2, 0xffffffe ;  /* 0x0ffffffe02027836 */ /* 0x002fcc0000000000 */
[----:B------:R-:W1:Y:S02]  /*10f00*/  F2I.FTZ.U32.TRUNC.NTZ R3, R2 ;  /* 0x0000000200037305 */ /* 0x000e64000021f000 */
[----:B-1----:R-:W-:-:S04]  /*10f10*/  IMAD.MOV R2, RZ, RZ, -R3 ;  /* 0x000000ffff027224 */ /* 0x002fc800078e0a03 */
[----:B------:R-:W-:Y:S02]  /*10f20*/  IMAD R5, R2, R4, RZ ;  /* 0x0000000402057224 */ /* 0x000fe400078e02ff */
[----:B------:R-:W-:-:S04]  /*10f30*/  IMAD.MOV.U32 R2, RZ, RZ, RZ ;  /* 0x000000ffff027224 */ /* 0x000fc800078e00ff */
[----:B--2---:R-:W-:Y:S01]  /*10f40*/  IMAD.HI.U32 R7, R3, R5, R2 ;  /* 0x0000000503077227 */ /* 0x004fe200078e0002 */
[----:B------:R-:W-:Y:S02]  /*10f50*/  IABS R2, R0 ;  /* 0x0000000000027213 */ /* 0x000fe40000000000 */
[----:B------:R-:W-:-:S03]  /*10f60*/  IADD3 R5, R0, -0x1, R8 ;  /* 0xffffffff00057810 */ /* 0x000fc60007ffe008 */
[----:B------:R-:W-:Y:S01]  /*10f70*/  IMAD.MOV R2, RZ, RZ, -R2 ;  /* 0x000000ffff027224 */ /* 0x000fe200078e0a02 */
[----:B------:R-:W-:Y:S02]  /*10f80*/  IABS R3, R5 ;  /* 0x0000000500037213 */ /* 0x000fe40000000000 */
[----:B------:R-:W-:Y:S01]  /*10f90*/  LOP3.LUT R5, R5, R0, RZ, 0x3c, !PT ;  /* 0x0000000005057212 */ /* 0x000fe200078e3cff */
[----:B------:R-:W-:Y:S02]  /*10fa0*/  IMAD.MOV.U32 R6, RZ, RZ, R2 ;  /* 0x000000ffff067224 */ /* 0x000fe400078e0002 */
[----:B------:R-:W-:Y:S01]  /*10fb0*/  IMAD.HI.U32 R2, R7, R3, RZ ;  /* 0x0000000307027227 */ /* 0x000fe200078e00ff */
[----:B------:R-:W-:-:S03]  /*10fc0*/  ISETP.GE.AND P2, PT, R5, RZ, PT ;  /* 0x000000ff0500720c */ /* 0x000fc60003f46270 */
[----:B------:R-:W-:-:S05]  /*10fd0*/  IMAD R3, R2, R6, R3 ;  /* 0x0000000602037224 */ /* 0x000fca00078e0203 */
[----:B------:R-:W-:-:S13]  /*10fe0*/  ISETP.GT.U32.AND P1, PT, R4, R3, PT ;  /* 0x000000030400720c */ /* 0x000fda0003f24070 */
[----:B------:R-:W-:Y:S02]  /*10ff0*/  @!P1 IMAD.IADD R3, R3, 0x1, -R4 ;  /* 0x0000000103039824 */ /* 0x000fe400078e0a04 */
[----:B------:R-:W-:Y:S01]  /*11000*/  @!P1 VIADD R2, R2, 0x1 ;  /* 0x0000000102029836 */ /* 0x000fe20000000000 */
[----:B------:R-:W-:Y:S02]  /*11010*/  ISETP.NE.AND P1, PT, R0, RZ, PT ;  /* 0x000000ff0000720c */ /* 0x000fe40003f25270 */
[----:B------:R-:W-:-:S13]  /*11020*/  ISETP.GE.U32.AND P0, PT, R3, R4, PT ;  /* 0x000000040300720c */ /* 0x000fda0003f06070 */
[----:B------:R-:W-:-:S04]  /*11030*/  @P0 VIADD R2, R2, 0x1 ;  /* 0x0000000102020836 */ /* 0x000fc80000000000 */
[----:B------:R-:W-:Y:S01]  /*11040*/  @!P2 IMAD.MOV R2, RZ, RZ, -R2 ;  /* 0x000000ffff02a224 */ /* 0x000fe200078e0a02 */
[----:B------:R-:W-:-:S05]  /*11050*/  @!P1 LOP3.LUT R2, RZ, R0, RZ, 0x33, !PT ;  /* 0x00000000ff029212 */ /* 0x000fca00078e33ff */
[----:B------:R-:W-:-:S05]  /*11060*/  IMAD.MOV.U32 R10, RZ, RZ, R2 ;  /* 0x000000ffff0a7224 */ /* 0x000fca00078e0002 */
[----:B------:R1:W-:Y:S02]  /*11070*/  STL [R1+0x34], R10 ;  /* 0x0000340a01007387 */ /* 0x0003e40000100800 */
.L_x_243:
[----:B------:R-:W-:Y:S05]  /*11080*/  BSYNC B0 ;  /* 0x0000000000007941 */ /* 0x000fea0003800000 */
.L_x_242:
[----:B------:R-:W-:Y:S01]  /*11090*/  IMAD.MOV.U32 R0, RZ, RZ, R10 ;  /* 0x000000ffff007224 */ /* 0x000fe200078e000a */
[----:B------:R-:W-:Y:S03]  /*110a0*/  BSSY B7, `(.L_x_244) ;  /* 0x00004ca000077945 */ /* 0x000fe60003800000 */
[----:B------:R-:W-:-:S05]  /*110b0*/  IMAD R2, R9, R0, RZ ;  /* 0x0000000009027224 */ /* 0x000fca00078e02ff */
[----:B------:R-:W-:Y:S01]  /*110c0*/  VIADDMNMX R0, R2, R0, R8, PT ;  /* 0x0000000002007246 */ /* 0x000fe20003800108 */
[----:B------:R4:W-:Y:S03]  /*110d0*/  STL [R1+0x28], R2 ;  /* 0x0000280201007387 */ /* 0x0009e60000100800 */
[----:B------:R-:W-:Y:S01]  /*110e0*/  ISETP.GT.AND P0, PT, R0, R2, PT ;  /* 0x000000020000720c */ /* 0x000fe20003f04270 */
[----:B------:R4:W-:-:S12]  /*110f0*/  STL [R1+0x38], R0 ;  /* 0x0000380001007387 */ /* 0x0009d80000100800 */
[----:B----4-:R-:W-:Y:S05]  /*11100*/  @P0 BRA `(.L_x_245) ;  /* 0x00000000004c0947 */ /* 0x010fea0003800000 */
[----:B------:R-:W4:Y:S02]  /*11110*/  S2R R0, SR_TID.X ;  /* 0x0000000000007919 */ /* 0x000f240000002100 */
[----:B----4-:R-:W-:-:S04]  /*11120*/  LOP3.LUT R0, R0, 0x7f, RZ, 0xc0, !PT ;  /* 0x0000007f00007812 */ /* 0x010fc800078ec0ff */
[----:B------:R-:W-:-:S13]  /*11130*/  ISETP.NE.AND P0, PT, R0, RZ, PT ;  /* 0x000000ff0000720c */ /* 0x000fda0003f05270 */
[----:B------:R-:W-:Y:S05]  /*11140*/  @P0 BRA `(.L_x_246) ;  /* 0x0000004800fc0947 */ /* 0x000fea0003800000 */
[----:B------:R-:W4:Y:S01]  /*11150*/  S2R R3, SR_LANEID ;  /* 0x0000000000037919 */ /* 0x000f220000000000 */
[----:B------:R-:W-:Y:S01]  /*11160*/  VOTEU.ANY UR4, UPT, PT ;  /* 0x0000000000047886 */ /* 0x000fe200038e0100 */
[----:B------:R-:W-:Y:S01]  /*11170*/  ULDC.64 UR6, c[0x0][0x208] ;  /* 0x0000820000067ab9 */ /* 0x000fe20000000a00 */
[----:B------:R-:W4:Y:S08]  /*11180*/  FLO.U32 R0, UR4 ;  /* 0x0000000400007d00 */ /* 0x000f3000080e0000 */
[----:B------:R-:W5:Y:S01]  /*11190*/  POPC R5, UR4 ;  /* 0x0000000400057d09 */ /* 0x000f620008000000 */
[----:B----4-:R-:W-:-:S02]  /*111a0*/  ISETP.EQ.U32.AND P0, PT, R0, R3, PT ;  /* 0x000000030000720c */ /* 0x010fc40003f02070 */
[----:B------:R-:W5:Y:S11]  /*111b0*/  LDC.64 R2, c[0x0][0xc60] ;  /* 0x00031800ff027b82 */ /* 0x000f760000000a00 */
[----:B-----5:R-:W4:Y:S01]  /*111c0*/  @P0 ATOMG.E.ADD.STRONG.GPU PT, R3, desc[UR6][R2.64], R5 ;  /* 0x00000005020309a8 */ /* 0x020f2200081ee1c6 */
[----:B---3--:R-:W3:Y:S02]  /*111d0*/  S2R R4, SR_LTMASK ;  /* 0x0000000000047919 */ /* 0x008ee40000003900 */
[----:B---3--:R-:W-:-:S04]  /*111e0*/  LOP3.LUT R4, R4, UR4, RZ, 0xc0, !PT ;  /* 0x0000000404047c12 */ /* 0x008fc8000f8ec0ff */
[----:B--2---:R-:W2:Y:S01]  /*111f0*/  POPC R7, R4 ;  /* 0x0000000400077309 */ /* 0x004ea20000000000 */
[----:B----4-:R-:W2:Y:S02]  /*11200*/  SHFL.IDX PT, R0, R3, R0, 0x1f ;  /* 0x00001f0003007589 */ /* 0x010ea400000e0000 */
[----:B--2---:R-:W-:-:S05]  /*11210*/  IADD3 R0, R0, UR38, R7 ;  /* 0x0000002600007c10 */ /* 0x004fca000fffe007 */
[----:B------:R4:W-:Y:S01]  /*11220*/  STL [R1], R0 ;  /* 0x0000000001007387 */ /* 0x0009e20000100800 */
[----:B------:R-:W-:Y:S05]  /*11230*/  BRA `(.L_x_246) ;  /* 0x0000004800c07947 */ /* 0x000fea0003800000 */
.L_x_245:
[----:B------:R-:W-:Y:S01]  /*11240*/  VIADD R0, R18, 0x24400 ;  /* 0x0002440012007836 */ /* 0x000fe20000000000 */
[----:B------:R-:W-:Y:S04]  /*11250*/  BSSY B6, `(.L_x_247) ;  /* 0x0000013000067945 */ /* 0x000fe80003800000 */
[----:B------:R-:W-:-:S13]  /*11260*/  LOP3.LUT P0, RZ, R0, 0x3ff, RZ, 0xc0, !PT ;  /* 0x000003ff00ff7812 */ /* 0x000fda000780c0ff */
[----:B------:R-:W-:Y:S05]  /*11270*/  @!P0 BRA `(.L_x_248) ;  /* 0x0000000000408947 */ /* 0x000fea0003800000 */
[----:B------:R-:W-:Y:S01]  /*11280*/  MOV R2, 0x0 ;  /* 0x0000000000027802 */ /* 0x000fe20000000f00 */
[----:B------:R-:W-:Y:S01]  /*11290*/  ULDC.64 UR6, c[0x4][0x1b8] ;  /* 0x01006e0000067ab9 */ /* 0x000fe20000000a00 */
[----:B------:R-:W-:Y:S01]  /*112a0*/  ULDC.64 UR8, c[0x4][0x1c0] ;  /* 0x0100700000087ab9 */ /* 0x000fe20000000a00 */
[----:B------:R-:W-:Y:S01]  /*112b0*/  ULDC.64 UR4, c[0x4][0x118] ;  /* 0x0100460000047ab9 */ /* 0x000fe20000000a00 */
[----:B---3--:R-:W-:Y:S02]  /*112c0*/  IMAD.U32 R4, RZ, RZ, UR6 ;  /* 0x00000006ff047e24 */ /* 0x008fe4000f8e00ff */
[----:B------:R-:W3:Y:S01]  /*112d0*/  LDC.64 R2, c[0x4][R2] ;  /* 0x0100000002027b82 */ /* 0x000ee20000000a00 */
[----:B------:R-:W-:Y:S02]  /*112e0*/  IMAD.U32 R5, RZ, RZ, UR7 ;  /* 0x00000007ff057e24 */ /* 0x000fe4000f8e00ff */
[----:B------:R-:W-:Y:S02]  /*112f0*/  IMAD.U32 R6, RZ, RZ, UR8 ;  /* 0x00000008ff067e24 */ /* 0x000fe4000f8e00ff */
[----:B--2---:R-:W-:-:S02]  /*11300*/  IMAD.U32 R7, RZ, RZ, UR9 ;  /* 0x00000009ff077e24 */ /* 0x004fc4000f8e00ff */
[----:B-1----:R-:W-:Y:S02]  /*11310*/  IMAD.U32 R10, RZ, RZ, UR4 ;  /* 0x00000004ff0a7e24 */ /* 0x002fe4000f8e00ff */
[----:B0-----:R-:W-:Y:S02]  /*11320*/  IMAD.U32 R11, RZ, RZ, UR5 ;  /* 0x00000005ff0b7e24 */ /* 0x001fe4000f8e00ff */
[----:B------:R-:W-:Y:S02]  /*11330*/  IMAD.MOV.U32 R8, RZ, RZ, 0x70 ;  /* 0x00000070ff087424 */ /* 0x000fe400078e00ff */
[----:B------:R-:W-:Y:S02]  /*11340*/  IMAD.MOV.U32 R12, RZ, RZ, 0x1 ;  /* 0x00000001ff0c7424 */ /* 0x000fe400078e00ff */
[----:B------:R-:W-:-:S07]  /*11350*/  IMAD.MOV.U32 R13, RZ, RZ, RZ ;  /* 0x000000ffff0d7224 */ /* 0x000fce00078e00ff */
[----:B------:R-:W-:-:S07]  /*11360*/  LEPC R20, `(.L_x_248) ;  /* 0x000000001014794e */ /* 0x000fce0000000000 */
[----:B---3--:R-:W-:Y:S05]  /*11370*/  CALL.ABS.NOINC R2 ;  /* 0x0000000002007343 */ /* 0x008fea0003c00000 */
.L_x_248:
[----:B------:R-:W-:Y:S05]  /*11380*/  BSYNC B6 ;  /* 0x0000000000067941 */ /* 0x000fea0003800000 */
.L_x_247:
        /* <DEDUP_REMOVED lines=8> */
[----:B------:R4:W4:Y:S01]  /*11410*/  LDC.64 R2, c[0x4][R0] ;  /* 0x0100000000027b82 */ /* 0x0009220000000a00 */
[----:B---3--:R-:W-:Y:S02]  /*11420*/  IMAD.U32 R4, RZ, RZ, UR6 ;  /* 0x00000006ff047e24 */ /* 0x008fe4000f8e00ff */
        /* <DEDUP_REMOVED lines=9> */
[----:B----4-:R-:W-:Y:S05]  /*114c0*/  CALL.ABS.NOINC R2 ;  /* 0x0000000002007343 */ /* 0x010fea0003c00000 */
.L_x_251:
[----:B------:R-:W-:Y:S01]  /*114d0*/  MOV R2, 0x0 ;  /* 0x0000000000027802 */ /* 0x000fe20000000f00 */
[----:B------:R-:W-:Y:S01]  /*114e0*/  ULDC.64 UR6, c[0x4][0x1b8] ;  /* 0x01006e0000067ab9 */ /* 0x000fe20000000a00 */
[----:B------:R-:W-:Y:S01]  /*114f0*/  ULDC.64 UR8, c[0x4][0x1c0] ;  /* 0x0100700000087ab9 */ /* 0x000fe20000000a00 */
[----:B------:R-:W-:Y:S01]  /*11500*/  ULDC.64 UR4, c[0x4][0x128] ;  /* 0x01004a0000047ab9 */ /* 0x000fe20000000a00 */
[----:B------:R-:W-:Y:S02]  /*11510*/  IMAD.U32 R4, RZ, RZ, UR6 ;  /* 0x00000006ff047e24 */ /* 0x000fe4000f8e00ff */
[----:B------:R-:W0:Y:S01]  /*11520*/  LDC.64 R2, c[0x4][R2] ;  /* 0x0100000002027b82 */ /* 0x000e220000000a00 */
[----:B------:R-:W-:Y:S02]  /*11530*/  IMAD.U32 R5, RZ, RZ, UR7 ;  /* 0x00000007ff057e24 */ /* 0x000fe4000f8e00ff */
[----:B------:R-:W-:Y:S02]  /*11540*/  IMAD.U32 R6, RZ, RZ, UR8 ;  /* 0x00000008ff067e24 */ /* 0x000fe4000f8e00ff */
[----:B------:R-:W-:-:S02]  /*11550*/  IMAD.U32 R7, RZ, RZ, UR9 ;  /* 0x00000009ff077e24 */ /* 0x000fc4000f8e00ff */
[----:B------:R-:W-:Y:S02]  /*11560*/  IMAD.U32 R10, RZ, RZ, UR4 ;  /* 0x00000004ff0a7e24 */ /* 0x000fe4000f8e00ff */
[----:B------:R-:W-:Y:S02]  /*11570*/  IMAD.U32 R11, RZ, RZ, UR5 ;  /* 0x00000005ff0b7e24 */ /* 0x000fe4000f8e00ff */
[----:B------:R-:W-:Y:S02]  /*11580*/  IMAD.MOV.U32 R8, RZ, RZ, 0x70 ;  /* 0x00000070ff087424 */ /* 0x000fe400078e00ff */
[----:B------:R-:W-:Y:S02]  /*11590*/  IMAD.MOV.U32 R12, RZ, RZ, 0x1 ;  /* 0x00000001ff0c7424 */ /* 0x000fe400078e00ff */
[----:B------:R-:W-:-:S07]  /*115a0*/  IMAD.MOV.U32 R13, RZ, RZ, RZ ;  /* 0x000000ffff0d7224 */ /* 0x000fce00078e00ff */
[----:B------:R-:W-:-:S07]  /*115b0*/  LEPC R20, `(.L_x_250) ;  /* 0x000000001014794e */ /* 0x000fce0000000000 */
[----:B0-----:R-:W-:Y:S05]  /*115c0*/  CALL.ABS.NOINC R2 ;  /* 0x0000000002007343 */ /* 0x001fea0003c00000 */
.L_x_250:
[----:B------:R-:W-:Y:S05]  /*115d0*/  BSYNC B6 ;  /* 0x0000000000067941 */ /* 0x000fea0003800000 */
.L_x_249:
[----:B---3--:R-:W3:Y:S01]  /*115e0*/  LDL.LU R4, [R1+0x1c] ;  /* 0x00001c0001047983 */ /* 0x008ee20000300800 */
[----:B------:R-:W-:-:S03]  /*115f0*/  ULDC.64 UR4, c[0x0][0x9f8] ;  /* 0x00027e0000047ab9 */ /* 0x000fc60000000a00 */
[----:B--2---:R-:W2:Y:S01]  /*11600*/  LDL R7, [R1+0x10] ;  /* 0x0000100001077983 */ /* 0x004ea20000100800 */
[----:B------:R-:W-:Y:S01]  /*11610*/  ISETP.NE.U32.AND P0, PT, RZ, UR4, PT ;  /* 0x00000004ff007c0c */ /* 0x000fe2000bf05070 */
[----:B------:R-:W-:Y:S02]  /*11620*/  ULDC.64 UR6, c[0x0][0x208] ;  /* 0x0000820000067ab9 */ /* 0x000fe40000000a00 */
[----:B------:R-:W4:Y:S01]  /*11630*/  LDL R0, [R1+0x38] ;  /* 0x0000380001007983 */ /* 0x000f220000100800 */
[----:B------:R-:W-:-:S13]  /*11640*/  ISETP.NE.AND.EX P0, PT, RZ, UR5, PT, P0 ;  /* 0x00000005ff007c0c */ /* 0x000fda000bf05300 */
[----:B------:R-:W-:-:S04]  /*11650*/  @P0 IADD3 R2, P1, R17, UR4, RZ ;  /* 0x0000000411020c10 */ /* 0x000fc8000ff3e0ff */
[----:B---3--:R-:W-:Y:S01]  /*11660*/  @P0 IADD3.X R3, R4, UR5, RZ, P1, !PT ;  /* 0x0000000504030c10 */ /* 0x008fe20008ffe4ff */
[----:B------:R-:W-:-:S04]  /*11670*/  ULDC.64 UR4, c[0x0][0xa08] ;  /* 0x0002820000047ab9 */ /* 0x000fc80000000a00 */
[----:B--2---:R2:W3:Y:S02]  /*11680*/  @P0 LDG.E R7, desc[UR6][R2.64] ;  /* 0x0000000602070981 */ /* 0x0044e4000c1e1900 */
[----:B--2---:R-:W2:Y:S01]  /*11690*/  LDC.64 R2, c[0x0][0x418] ;  /* 0x00010600ff027b82 */ /* 0x004ea20000000a00 */
[----:B----4-:R-:W-:Y:S01]  /*116a0*/  VIADD R0, R0, 0xffffffff ;  /* 0xffffffff00007836 */ /* 0x010fe20000000000 */
[----:B---3--:R-:W-:Y:S01]  /*116b0*/  SHF.R.S32.HI R8, RZ, 0x1f, R7 ;  /* 0x0000001fff087819 */ /* 0x008fe20000011407 */
[----:B------:R3:W-:Y:S04]  /*116c0*/  @P0 STL [R1+0x10], R7 ;  /* 0x0000100701000387 */ /* 0x0007e80000100800 */
[----:B------:R3:W-:Y:S01]  /*116d0*/  STL [R1+0x1c], R8 ;  /* 0x00001c0801007387 */ /* 0x0007e20000100800 */
[----:B--2---:R-:W-:Y:S01]  /*116e0*/  LOP3.LUT P0, RZ, R2, UR4, RZ, 0xfc, !PT ;  /* 0x0000000402ff7c12 */ /* 0x004fe2000f80fcff */
[----:B------:R-:W-:-:S03]  /*116f0*/  UMOV UR4, 0xffffffff ;  /* 0xffffffff00047882 */ /* 0x000fc60000000000 */
[----:B------:R-:W-:-:S04]  /*11700*/  LOP3.LUT P0, RZ, R3, UR5, RZ, 0xfc, P0 ;  /* 0x0000000503ff7c12 */ /* 0x000fc8000800fcff */
[----:B------:R-:W-:Y:S01]  /*11710*/  SEL R17, R7, RZ, !P0 ;  /* 0x000000ff07117207 */ /* 0x000fe20004000000 */
[----:B---3--:R-:W-:Y:S08]  /*11720*/  BRA.DIV UR4, `(.L_x_252) ;  /* 0x0000005a04587947 */ /* 0x008ff0000b800000 */
[----:B------:R-:W2:Y:S02]  /*11730*/  S2R R4, SR_TID.X ;  /* 0x0000000000047919 */ /* 0x000ea40000002100 */
[----:B--2---:R-:W-:-:S04]  /*11740*/  SHF.R.U32.HI R4, RZ, 0x5, R4 ;  /* 0x00000005ff047819 */ /* 0x004fc80000011604 */
[----:B------:R-:W-:-:S05]  /*11750*/  LOP3.LUT R4, R4, 0x3, RZ, 0xc0, !PT ;  /* 0x0000000304047812 */ /* 0x000fca00078ec0ff */
[----:B------:R2:W3:Y:S02]  /*11760*/  SHFL.IDX PT, R14, R4, RZ, 0x1f ;  /* 0x00001fff040e7589 */ /* 0x0004e400000e0000 */
.L_x_367:
[----:B------:R-:W-:Y:S01]  /*11770*/  PLOP3.LUT P1, PT, PT, PT, PT, 0x8, 0x0 ;  /* 0x000000000000781c */ /* 0x000fe20003f2e170 */
[----:B------:R4:W-:Y:S01]  /*11780*/  STL [R1+0x8], R0 ;  /* 0x0000080001007387 */ /* 0x0009e20000100800 */
[----:B---3--:R-:W-:Y:S02]  /*11790*/  ISETP.NE.AND P0, PT, R14, RZ, PT ;  /* 0x000000ff0e00720c */ /* 0x008fe40003f05270 */
[----:B--2---:R-:W-:-:S05]  /*117a0*/  P2R R4, PR, RZ, 0x2 ;  /* 0x00000002ff047803 */ /* 0x004fca0000000000 */
[----:B------:R4:W-:Y:S06]  /*117b0*/  STL [R1+0x20], R4 ;  /* 0x0000200401007387 */ /* 0x0009ec0000100800 */
[----:B------:R-:W-:Y:S05]  /*117c0*/  @P0 BRA `(.L_x_253) ;  /* 0x0000000400440947 */ /* 0x000fea0003800000 */
[----:B------:R-:W-:-:S03]  /*117d0*/  UMOV UR4, 0xffffffff ;  /* 0xffffffff00047882 */ /* 0x000fc60000000000 */
[----:B------:R-:W-:Y:S05]  /*117e0*/  BRA.DIV UR4, `(.L_x_254) ;  /* 0x0000005a045c7947 */ /* 0x000fea000b800000 */
[----:B------:R-:W-:-:S13]  /*117f0*/  ELECT P6, URZ, PT ;  /* 0x00000000003f782f */ /* 0x000fda00038c0000 */
.L_x_370:
[----:B------:R-:W-:Y:S05]  /*11800*/  @!P6 BRA `(.L_x_253) ;  /* 0x000000040034e947 */ /* 0x000fea0003800000 */
[----:B------:R-:W-:-:S04]  /*11810*/  ISETP.NE.U32.AND P0, PT, R2, RZ, PT ;  /* 0x000000ff0200720c */ /* 0x000fc80003f05070 */
[----:B------:R-:W-:-:S13]  /*11820*/  ISETP.NE.AND.EX P0, PT, R3, RZ, PT, P0 ;  /* 0x000000ff0300720c */ /* 0x000fda0003f05300 */
[----:B------:R-:W-:Y:S05]  /*11830*/  @!P0 BRA `(.L_x_255) ;  /* 0x0000000000548947 */ /* 0x000fea0003800000 */
[----:B------:R-:W2:Y:S01]  /*11840*/  LDC R6, c[0x0][0x43c] ;  /* 0x00010f00ff067b82 */ /* 0x000ea20000000800 */
[----:B------:R-:W-:Y:S01]  /*11850*/  IMAD.MOV.U32 R9, RZ, RZ, R0 ;  /* 0x000000ffff097224 */ /* 0x000fe200078e0000 */
[----:B------:R-:W-:Y:S01]  /*11860*/  ULDC.64 UR4, c[0x0][0x428] ;  /* 0x00010a0000047ab9 */ /* 0x000fe20000000a00 */
[----:B------:R-:W-:Y:S02]  /*11870*/  ULDC.64 UR6, c[0x0][0x208] ;  /* 0x0000820000067ab9 */ /* 0x000fe40000000a00 */
[----:B----4-:R-:W-:Y:S01]  /*11880*/  IMAD.MOV.U32 R0, RZ, RZ, R9 ;  /* 0x000000ffff007224 */ /* 0x010fe200078e0009 */
[----:B--2---:R-:W-:-:S13]  /*11890*/  ISETP.NE.AND P0, PT, R6, 0x1, PT ;  /* 0x000000010600780c */ /* 0x004fda0003f05270 */
[----:B------:R-:W2:Y:S02]  /*118a0*/  @P0 LDC.64 R4, c[0x0][0x440] ;  /* 0x00011000ff040b82 */ /* 0x000ea40000000a00 */
[----:B--2---:R-:W-:-:S05]  /*118b0*/  @P0 IMAD.HI.U32 R4, R9, R4, RZ ;  /* 0x0000000409040227 */ /* 0x004fca00078e00ff */
[----:B------:R-:W-:-:S04]  /*118c0*/  @P0 SHF.R.U32.HI R0, RZ, R5, R4 ;  /* 0x00000005ff000219 */ /* 0x000fc80000011604 */
[--C-:B------:R-:W-:Y:S01]  /*118d0*/  SHF.R.S32.HI R5, RZ, 0x1f, R0.reuse ;  /* 0x0000001fff057819 */ /* 0x100fe20000011400 */
[----:B------:R-:W-:-:S04]  /*118e0*/  IMAD.MOV R4, RZ, RZ, -R0 ;  /* 0x000000ffff047224 */ /* 0x000fc800078e0a00 */
[----:B------:R-:W-:Y:S02]  /*118f0*/  IMAD R9, R6, R4, R9 ;  /* 0x0000000406097224 */ /* 0x000fe400078e0209 */
[----:B------:R-:W-:Y:S02]  /*11900*/  IMAD R6, R8, UR4, RZ ;  /* 0x0000000408067c24 */ /* 0x000fe4000f8e02ff */
[----:B------:R-:W-:Y:S01]  /*11910*/  IMAD.MOV.U32 R4, RZ, RZ, R0 ;  /* 0x000000ffff047224 */ /* 0x000fe200078e0000 */
[----:B------:R2:W-:Y:S01]  /*11920*/  STL [R1+0x8], R9 ;  /* 0x0000080901007387 */ /* 0x0005e20000100800 */
[C---:B------:R-:W-:Y:S02]  /*11930*/  IMAD R0, R7.reuse, UR5, R6 ;  /* 0x0000000507007c24 */ /* 0x040fe4000f8e0206 */
[----:B------:R-:W-:-:S04]  /*11940*/  IMAD.WIDE.U32 R4, R7, UR4, R4 ;  /* 0x0000000407047c25 */ /* 0x000fc8000f8e0004 */
[----:B------:R-:W-:Y:S01]  /*11950*/  IMAD.IADD R0, R5, 0x1, R0 ;  /* 0x0000000105007824 */ /* 0x000fe200078e0200 */
[----:B------:R-:W-:-:S04]  /*11960*/  LEA R2, P0, R4, R2, 0x2 ;  /* 0x0000000204027211 */ /* 0x000fc800078010ff */
[----:B------:R-:W-:-:S05]  /*11970*/  LEA.HI.X R3, R4, R3, R0, 0x2, P0 ;  /* 0x0000000304037211 */ /* 0x000fca00000f1400 */
[----:B------:R2:W5:Y:S04]  /*11980*/  LDG.E R17, desc[UR6][R2.64] ;  /* 0x0000000602117981 */ /* 0x000568000c1e1900 */
.L_x_255:
[----:B--2---:R-:W2:Y:S01]  /*11990*/  LDL R2, [R1+0x14] ;  /* 0x0000140001027983 */ /* 0x004ea20000100800 */
[----:B----4-:R-:W-:Y:S01]  /*119a0*/  IMAD R0, R19, 0x8, R18 ;  /* 0x0000000813007824 */ /* 0x010fe200078e0212 */
[----:B--2---:R-:W-:-:S04]  /*119b0*/  SHF.L.U32 R2, R2, 0x1f, RZ ;  /* 0x0000001f02027819 */ /* 0x004fc800000006ff */
[----:B------:R-:W2:Y:S02]  /*119c0*/  SYNCS.PHASECHK.TRANS64.TRYWAIT P0, [R0+URZ+0x38840], R2 ;  /* 0x03884002000075a7 */ /* 0x000ea4000800017f */
[----:B--2---:R-:W-:Y:S05]  /*119d0*/  @!P0 BRA `(.L_x_256) ;  /* 0x0000005800008947 */ /* 0x004fea0003800000 */
.L_x_371:
[----:B------:R-:W3:Y:S02]  /*119e0*/  S2R R3, SR_TID.X ;  /* 0x0000000000037919 */ /* 0x000ee40000002100 */
[----:B---3--:R-:W-:-:S04]  /*119f0*/  LOP3.LUT R3, R3, 0x7f, RZ, 0xc0, !PT ;  /* 0x0000007f03037812 */ /* 0x008fc800078ec0ff */
[----:B------:R-:W-:-:S13]  /*11a00*/  ISETP.NE.AND P0, PT, R3, RZ, PT ;  /* 0x000000ff0300720c */ /* 0x000fda0003f05270 */
[----:B------:R-:W-:Y:S05]  /*11a10*/  @P0 BRA `(.L_x_257) ;  /* 0x00000000001c0947 */ /* 0x000fea0003800000 */
[----:B------:R-:W3:Y:S01]  /*11a20*/  S2R R3, SR_TID.X ;  /* 0x0000000000037919 */ /* 0x000ee20000002100 */
[----:B--2---:R-:W-:-:S04]  /*11a30*/  IMAD.MOV.U32 R2, RZ, RZ, 0xa000 ;  /* 0x0000a000ff027424 */ /* 0x004fc800078e00ff */
[----:B------:R4:W-:Y:S01]  /*11a40*/  SYNCS.ARRIVE.TRANS64 RZ, [R0+URZ+0x38830], R2 ;  /* 0x0388300200ff79a7 */ /* 0x0009e2000800003f */
[----:B---3--:R-:W-:-:S04]  /*11a50*/  LOP3.LUT R3, R3, 0x1f, RZ, 0xc0, !PT ;  /* 0x0000001f03037812 */ /* 0x008fc800078ec0ff */
[----:B------:R-:W-:-:S13]  /*11a60*/  ISETP.NE.AND P0, PT, R3, RZ, PT ;  /* 0x000000ff0300720c */ /* 0x000fda0003f05270 */
[----:B----4-:R-:W-:Y:S05]  /*11a70*/  @!P0 BRA `(.L_x_257) ;  /* 0x0000000000048947 */ /* 0x010fea0003800000 */
[----:B------:R-:W-:Y:S01]  /*11a80*/  BPT.TRAP 0x1 ;  /* 0x000000040000795c */ /* 0x000fe20000300000 */
.L_x_257:
[----:B------:R-:W3:Y:S04]  /*11a90*/  LDL R3, [R1+0x8] ;  /* 0x0000080001037983 */ /* 0x000ee80000100800 */
[----:B--2---:R-:W2:Y:S01]  /*11aa0*/  LDL R2, [R1+0x18] ;  /* 0x0000180001027983 */ /* 0x004ea20000100800 */
[----:B------:R-:W-:Y:S01]  /*11ab0*/  R2UR UR9, R0 ;  /* 0x00000000000972ca */ /* 0x000fe200000e0000 */
[----:B------:R-:W-:Y:S01]  /*11ac0*/  IMAD R0, R19, 0xa000, R18 ;  /* 0x0000a00013007824 */ /* 0x000fe200078e0212 */
[----:B------:R-:W-:Y:S01]  /*11ad0*/  UIADD3 UR4, UP0, UR36, 0x370, URZ ;  /* 0x0000037024047890 */ /* 0x000fe2000ff1e03f */
[----:B------:R-:W-:Y:S01]  /*11ae0*/  R2UR UR12, R16 ;  /* 0x00000000100c72ca */ /* 0x000fe200000e0000 */
[----:B------:R-:W-:Y:S01]  /*11af0*/  UMOV UR10, URZ ;  /* 0x0000003f000a7c82 */ /* 0x000fe20008000000 */
[----:B-----5:R-:W-:Y:S01]  /*11b00*/  R2UR UR13, R17 ;  /* 0x00000000110d72ca */ /* 0x020fe200000e0000 */
[----:B------:R-:W-:Y:S01]  /*11b10*/  UMOV UR6, 0x0 ;  /* 0x0000000000067882 */ /* 0x000fe20000000000 */
[----:B------:R-:W-:Y:S01]  /*11b20*/  R2UR UR14, R0 ;  /* 0x00000000000e72ca */ /* 0x000fe200000e0000 */
[----:B------:R-:W-:Y:S01]  /*11b30*/  UMOV UR7, 0x14f00000 ;  /* 0x14f0000000077882 */ /* 0x000fe20000000000 */
[----:B------:R-:W-:Y:S01]  /*11b40*/  UMOV UR16, 0x40 ;  /* 0x0000004000107882 */ /* 0x000fe20000000000 */
[----:B------:R-:W-:-:S03]  /*11b50*/  PLOP3.LUT P0, PT, PT, PT, PT, 0x80, 0x0 ;  /* 0x000000000000781c */ /* 0x000fc60003f0f070 */
[----:B------:R-:W-:Y:S01]  /*11b60*/  UIADD3 UR9, UR9, 0x38830, URZ ;  /* 0x0003883009097890 */ /* 0x000fe2000fffe03f */
[----:B------:R-:W-:-:S05]  /*11b70*/  P2R R0, PR, RZ, 0x1 ;  /* 0x00000001ff007803 */ /* 0x000fca0000000000 */
[----:B------:R4:W-:Y:S01]  /*11b80*/  STL [R1+0x20], R0 ;  /* 0x0000200001007387 */ /* 0x0009e20000100800 */
[----:B------:R-:W-:Y:S02]  /*11b90*/  UIADD3 UR8, UR14, 0x24400, URZ ;  /* 0x000244000e087890 */ /* 0x000fe4000fffe03f */
[----:B------:R-:W-:Y:S02]  /*11ba0*/  UIADD3 UR15, UR14, 0x26c00, URZ ;  /* 0x00026c000e0f7890 */ /* 0x000fe4000fffe03f */
[----:B------:R-:W-:Y:S02]  /*11bb0*/  UIADD3 UR17, UR14, 0x29400, URZ ;  /* 0x000294000e117890 */ /* 0x000fe4000fffe03f */
[----:B------:R-:W-:-:S03]  /*11bc0*/  UIADD3 UR18, UR14, 0x2bc00, URZ ;  /* 0x0002bc000e127890 */ /* 0x000fc6000fffe03f */
[----:B------:R-:W-:Y:S01]  /*11bd0*/  UMOV UR14, 0x80 ;  /* 0x00000080000e7882 */ /* 0x000fe20000000000 */
[----:B---3--:R-:W-:Y:S02]  /*11be0*/  R2UR UR11, R3 ;  /* 0x00000000030b72ca */ /* 0x008fe400000e0000 */
[----:B--2---:R-:W-:-:S13]  /*11bf0*/  R2UR UR5, R2 ;  /* 0x00000000020572ca */ /* 0x004fda00000e0000 */
[----:B------:R-:W-:Y:S02]  /*11c00*/  UIMAD UR11, UR11, 0x50, UR5 ;  /* 0x000000500b0b78a4 */ /* 0x000fe4000f8e0205 */
[----:B------:R-:W-:-:S09]  /*11c10*/  UIADD3.X UR5, URZ, UR37, URZ, UP0, !UPT ;  /* 0x000000253f057290 */ /* 0x000fd200087fe43f */
[----:B------:R2:W-:Y:S02]  /*11c20*/  UTMALDG.4D [UR8], [UR4], desc[UR6] ;  /* 0x00000608040075b4 */ /* 0x0005e40008019000 */
[----:B--2---:R-:W-:Y:S01]  /*11c30*/  UMOV UR8, UR15 ;  /* 0x0000000f00087c82 */ /* 0x004fe20008000000 */
[----:B------:R-:W-:Y:S02]  /*11c40*/  UMOV UR10, UR16 ;  /* 0x00000010000a7c82 */ /* 0x000fe40008000000 */
[----:B------:R2:W-:Y:S02]  /*11c50*/  UTMALDG.4D [UR8], [UR4], desc[UR6] ;  /* 0x00000608040075b4 */ /* 0x0005e40008019000 */
[----:B--2---:R-:W-:Y:S01]  /*11c60*/  UMOV UR8, UR17 ;  /* 0x0000001100087c82 */ /* 0x004fe20008000000 */
[----:B------:R-:W-:Y:S01]  /*11c70*/  UMOV UR10, UR14 ;  /* 0x0000000e000a7c82 */ /* 0x000fe20008000000 */
[----:B------:R-:W-:Y:S01]  /*11c80*/  UMOV UR14, 0xc0 ;  /* 0x000000c0000e7882 */ /* 0x000fe20000000000 */
[----:B------:R2:W-:Y:S02]  /*11c90*/  UTMALDG.4D [UR8], [UR4], desc[UR6] ;  /* 0x00000608040075b4 */ /* 0x0005e40008019000 */
[----:B--2---:R-:W-:Y:S01]  /*11ca0*/  UMOV UR8, UR18 ;  /* 0x0000001200087c82 */ /* 0x004fe20008000000 */
[----:B------:R-:W-:-:S02]  /*11cb0*/  UMOV UR10, UR14 ;  /* 0x0000000e000a7c82 */ /* 0x000fc40008000000 */
[----:B------:R4:W-:Y:S02]  /*11cc0*/  UTMALDG.4D [UR8], [UR4], desc[UR6] ;  /* 0x00000608040075b4 */ /* 0x0009e40008019000 */
[----:B----4-:R-:W-:Y:S01]  /*11cd0*/  NOP ;  /* 0x0000000000007918 */ /* 0x010fe20000000000 */
.L_x_253:
[----:B------:R-:W2:Y:S04]  /*11ce0*/  LDL.LU R3, [R1+0x30] ;  /* 0x0000300001037983 */ /* 0x000ea80000300800 */
[----:B------:R-:W3:Y:S04]  /*11cf0*/  LDL.LU R5, [R1+0x2c] ;  /* 0x00002c0001057983 */ /* 0x000ee80000300800 */
[----:B----4-:R-:W4:Y:S01]  /*11d00*/  LDL.LU R4, [R1+0x3c] ;  /* 0x00003c0001047983 */ /* 0x010f220000300800 */
[----:B------:R-:W-:Y:S05]  /*11d10*/  WARPSYNC.ALL ;  /* 0x0000000000007948 */ /* 0x000fea0003800000 */
[----:B------:R-:W-:Y:S01]  /*11d20*/  ULDC.64 UR6, c[0x0][0xa00] ;  /* 0x0002800000067ab9 */ /* 0x000fe20000000a00 */
[----:B------:R-:W-:Y:S01]  /*11d30*/  ULDC.64 UR4, c[0x0][0x298] ;  /* 0x0000a60000047ab9 */ /* 0x000fe20000000a00 */
[----:B------:R-:W-:Y:S01]  /*11d40*/  BAR.SYNC.DEFER_BLOCKING 0x8, 0x180 ;  /* 0x0206000000007b1d */ /* 0x000fe20000010000 */
[----:B------:R-:W-:Y:S01]  /*11d50*/  ISETP.NE.U32.AND P0, PT, RZ, UR6, PT ;  /* 0x00000006ff007c0c */ /* 0x000fe2000bf05070 */
[----:B------:R-:W-:-:S03]  /*11d60*/  VIADD R2, R18, 0x14400 ;  /* 0x0001440012027836 */ /* 0x000fc60000000000 */
[----:B------:R-:W-:Y:S01]  /*11d70*/  ISETP.NE.AND.EX P0, PT, RZ, UR7, PT, P0 ;  /* 0x00000007ff007c0c */ /* 0x000fe2000bf05300 */
[----:B------:R-:W-:Y:S01]  /*11d80*/  BSSY B6, `(.L_x_258) ;  /* 0x000001e000067945 */ /* 0x000fe20003800000 */
[----:B------:R-:W-:Y:S02]  /*11d90*/  LOP3.LUT P1, RZ, R2, 0x3ff, RZ, 0xc0, !PT ;  /* 0x000003ff02ff7812 */ /* 0x000fe4000782c0ff */
[----:B--2---:R-:W-:Y:S02]  /*11da0*/  SHF.R.S32.HI R0, RZ, 0x1f, R3 ;  /* 0x0000001fff007819 */ /* 0x004fe40000011403 */
[----:B---3--:R-:W-:-:S03]  /*11db0*/  SEL R5, R5, RZ, !P0 ;  /* 0x000000ff05057207 */ /* 0x008fc60004000000 */
[----:B------:R-:W-:Y:S01]  /*11dc0*/  IMAD R0, R0, UR4, RZ ;  /* 0x0000000400007c24 */ /* 0x000fe2000f8e02ff */
[----:B----4-:R-:W-:-:S03]  /*11dd0*/  SEL R4, R4, RZ, !P0 ;  /* 0x000000ff04047207 */ /* 0x010fc60004000000 */
[C---:B------:R-:W-:Y:S02]  /*11de0*/  IMAD R0, R3.reuse, UR5, R0 ;  /* 0x0000000503007c24 */ /* 0x040fe4000f8e0200 */
[----:B------:R-:W-:-:S04]  /*11df0*/  IMAD.WIDE.U32 R2, R3, UR4, RZ ;  /* 0x0000000403027c25 */ /* 0x000fc8000f8e00ff */
[----:B------:R-:W-:Y:S01]  /*11e00*/  IMAD.IADD R0, R3, 0x1, R0 ;  /* 0x0000000103007824 */ /* 0x000fe200078e0200 */
[----:B------:R2:W-:Y:S04]  /*11e10*/  STL.64 [R1+0x50], R2 ;  /* 0x0000500201007387 */ /* 0x0005e80000100a00 */
[----:B------:R2:W-:Y:S04]  /*11e20*/  STL [R1+0x2c], R5 ;  /* 0x00002c0501007387 */ /* 0x0005e80000100800 */
[----:B------:R2:W-:Y:S04]  /*11e30*/  STL [R1+0x3c], R4 ;  /* 0x00003c0401007387 */ /* 0x0005e80000100800 */
[----:B------:R2:W-:Y:S01]  /*11e40*/  STL [R1+0x30], R0 ;  /* 0x0000300001007387 */ /* 0x0005e20000100800 */
[----:B------:R-:W-:Y:S05]  /*11e50*/  @!P1 BRA `(.L_x_259) ;  /* 0x0000000000409947 */ /* 0x000fea0003800000 */
[----:B--2---:R-:W-:Y:S01]  /*11e60*/  MOV R2, 0x0 ;  /* 0x0000000000027802 */ /* 0x004fe20000000f00 */
[----:B------:R-:W-:Y:S01]  /*11e70*/  ULDC.64 UR6, c[0x4][0x1b8] ;  /* 0x01006e0000067ab9 */ /* 0x000fe20000000a00 */
[----:B------:R-:W-:Y:S01]  /*11e80*/  ULDC.64 UR8, c[0x4][0x1c0] ;  /* 0x0100700000087ab9 */ /* 0x000fe20000000a00 */
[----:B------:R-:W-:Y:S01]  /*11e90*/  ULDC.64 UR4, c[0x4][0x130] ;  /* 0x01004c0000047ab9 */ /* 0x000fe20000000a00 */
[----:B------:R-:W-:Y:S02]  /*11ea0*/  IMAD.U32 R4, RZ, RZ, UR6 ;  /* 0x00000006ff047e24 */ /* 0x000fe4000f8e00ff */
[----:B------:R-:W2:Y:S01]  /*11eb0*/  LDC.64 R2, c[0x4][R2] ;  /* 0x0100000002027b82 */ /* 0x000ea20000000a00 */
[----:B------:R-:W-:Y:S02]  /*11ec0*/  IMAD.U32 R5, RZ, RZ, UR7 ;  /* 0x00000007ff057e24 */ /* 0x000fe4000f8e00ff */
[----:B------:R-:W-:Y:S02]  /*11ed0*/  IMAD.U32 R6, RZ, RZ, UR8 ;  /* 0x00000008ff067e24 */ /* 0x000fe4000f8e00ff */
[----:B------:R-:W-:-:S02]  /*11ee0*/  IMAD.U32 R7, RZ, RZ, UR9 ;  /* 0x00000009ff077e24 */ /* 0x000fc4000f8e00ff */
[----:B-1----:R-:W-:Y:S02]  /*11ef0*/  IMAD.U32 R10, RZ, RZ, UR4 ;  /* 0x00000004ff0a7e24 */ /* 0x002fe4000f8e00ff */
[----:B0-----:R-:W-:Y:S02]  /*11f00*/  IMAD.U32 R11, RZ, RZ, UR5 ;  /* 0x00000005ff0b7e24 */ /* 0x001fe4000f8e00ff */
[----:B------:R-:W-:Y:S02]  /*11f10*/  IMAD.MOV.U32 R8, RZ, RZ, 0x70 ;  /* 0x00000070ff087424 */ /* 0x000fe400078e00ff */
[----:B------:R-:W-:Y:S02]  /*11f20*/  IMAD.MOV.U32 R12, RZ, RZ, 0x1 ;  /* 0x00000001ff0c7424 */ /* 0x000fe400078e00ff */
[----:B------:R-:W-:-:S07]  /*11f30*/  IMAD.MOV.U32 R13, RZ, RZ, RZ ;  /* 0x000000ffff0d7224 */ /* 0x000fce00078e00ff */
[----:B------:R-:W-:-:S07]  /*11f40*/  LEPC R20, `(.L_x_259) ;  /* 0x000000001014794e */ /* 0x000fce0000000000 */
[----:B--2---:R-:W-:Y:S05]  /*11f50*/  CALL.ABS.NOINC R2 ;  /* 0x0000000002007343 */ /* 0x004fea0003c00000 */
.L_x_259:
[----:B------:R-:W-:Y:S05]  /*11f60*/  BSYNC B6 ;  /* 0x0000000000067941 */ /* 0x000fea0003800000 */
.L_x_258:
[----:B--2---:R-:W2:Y:S01]  /*11f70*/  LDL.LU R0, [R1+0x3c] ;  /* 0x00003c0001007983 */ /* 0x004ea20000300800 */
[----:B------:R-:W-:Y:S01]  /*11f80*/  ULDC.64 UR4, c[0x0][0x2d8] ;  /* 0x0000b60000047ab9 */ /* 0x000fe20000000a00 */
[----:B------:R-:W3:Y:S01]  /*11f90*/  LDC R8, c[0x0][0x448] ;  /* 0x00011200ff087b82 */ /* 0x000ee20000000800 */
[----:B------:R-:W-:Y:S01]  /*11fa0*/  ULDC.64 UR6, c[0x0][0x280] ;  /* 0x0000a00000067ab9 */ /* 0x000fe20000000a00 */
[----:B------:R-:W4:Y:S04]  /*11fb0*/  LDL.LU R5, [R1+0x30] ;  /* 0x0000300001057983 */ /* 0x000f280000300800 */
[----:B------:R-:W4:Y:S04]  /*11fc0*/  LDL.LU.64 R2, [R1+0x50] ;  /* 0x0000500001027983 */ /* 0x000f280000300a00 */
[----:B------:R-:W2:Y:S01]  /*11fd0*/  LDL.LU R4, [R1+0x2c] ;  /* 0x00002c0001047983 */ /* 0x000ea20000300800 */
[----:B---3--:R-:W-:Y:S01]  /*11fe0*/  ISETP.NE.AND P0, PT, R8, 0x1, PT ;  /* 0x000000010800780c */ /* 0x008fe20003f05270 */
[----:B------:R-:W3:-:S12]  /*11ff0*/  S2R R9, SR_TID.X ;  /* 0x0000000000097919 */ /* 0x000ed80000002100 */
[----:B------:R-:W0:Y:S01]  /*12000*/  @P0 LDC R7, c[0x0][0x450] ;  /* 0x00011400ff070b82 */ /* 0x000e220000000800 */
[----:B----4-:R-:W-:Y:S02]  /*12010*/  IMAD.MOV.U32 R3, RZ, RZ, R5 ;  /* 0x000000ffff037224 */ /* 0x010fe400078e0005 */
[----:B------:R-:W4:Y:S01]  /*12020*/  LDL.LU R5, [R1+0x4] ;  /* 0x0000040001057983 */ /* 0x000f220000300800 */
[----:B---3--:R-:W-:Y:S02]  /*12030*/  IMAD.SHL.U32 R9, R9, 0x8, RZ ;  /* 0x0000000809097824 */ /* 0x008fe400078e00ff */
[C---:B------:R-:W-:Y:S01]  /*12040*/  IMAD.WIDE.U32 R2, R16.reuse, UR4, R2 ;  /* 0x0000000410027c25 */ /* 0x040fe2000f8e0002 */
[----:B-1----:R-:W1:Y:S02]  /*12050*/  S2R R10, SR_TID.X ;  /* 0x00000000000a7919 */ /* 0x002e640000002100 */
[----:B------:R-:W-:Y:S01]  /*12060*/  LOP3.LUT R9, R9, 0x38, RZ, 0xc0, !PT ;  /* 0x0000003809097812 */ /* 0x000fe200078ec0ff */
[----:B------:R-:W-:Y:S01]  /*12070*/  IMAD R3, R16, UR5, R3 ;  /* 0x0000000510037c24 */ /* 0x000fe2000f8e0203 */
[----:B------:R-:W-:-:S02]  /*12080*/  ULDC.64 UR4, c[0x0][0x2e0] ;  /* 0x0000b80000047ab9 */ /* 0x000fc40000000a00 */
[----:B--2---:R-:W-:Y:S01]  /*12090*/  IMAD R0, R0, UR4, RZ ;  /* 0x0000000400007c24 */ /* 0x004fe2000f8e02ff */
[C---:B------:R-:W-:Y:S01]  /*120a0*/  LOP3.LUT R12, R9.reuse, 0x40, RZ, 0xfc, !PT ;  /* 0x00000040090c7812 */ /* 0x040fe200078efcff */
[C---:B------:R-:W-:Y:S01]  /*120b0*/  IMAD.WIDE.U32 R2, R4.reuse, UR4, R2 ;  /* 0x0000000404027c25 */ /* 0x040fe2000f8e0002 */
[C---:B0-----:R-:W-:Y:S02]  /*120c0*/  LOP3.LUT R11, R9.reuse, 0x80, RZ, 0xfc, !PT ;  /* 0x00000080090b7812 */ /* 0x041fe400078efcff */
[----:B------:R-:W-:Y:S01]  /*120d0*/  LOP3.LUT R9, R9, 0xc0, RZ, 0xfc, !PT ;  /* 0x000000c009097812 */ /* 0x000fe200078efcff */
[----:B------:R-:W-:Y:S01]  /*120e0*/  IMAD R0, R4, UR5, R0 ;  /* 0x0000000504007c24 */ /* 0x000fe2000f8e0200 */
[----:B------:R-:W-:Y:S01]  /*120f0*/  ULDC.64 UR4, c[0x0][0x2d0] ;  /* 0x0000b40000047ab9 */ /* 0x000fe20000000a00 */
[----:B------:R-:W0:Y:S02]  /*12100*/  S2R R4, SR_TID.X ;  /* 0x0000000000047919 */ /* 0x000e240000002100 */
[----:B------:R-:W-:-:S02]  /*12110*/  IMAD.IADD R3, R3, 0x1, R0 ;  /* 0x0000000103037824 */ /* 0x000fc400078e0200 */
[----:B-1----:R-:W-:-:S05]  /*12120*/  IMAD.SHL.U32 R10, R10, 0x8, RZ ;  /* 0x000000080a0a7824 */ /* 0x002fca00078e00ff */
[----:B------:R-:W-:Y:S02]  /*12130*/  LOP3.LUT R10, R10, 0x38, RZ, 0xc0, !PT ;  /* 0x000000380a0a7812 */ /* 0x000fe400078ec0ff */
[----:B0-----:R-:W-:-:S04]  /*12140*/  LOP3.LUT R4, R4, 0x7f, RZ, 0xc0, !PT ;  /* 0x0000007f04047812 */ /* 0x001fc800078ec0ff */
[----:B------:R-:W-:Y:S02]  /*12150*/  SHF.R.U32.HI R6, RZ, 0x3, R4 ;  /* 0x00000003ff067819 */ /* 0x000fe40000011604 */
[----:B------:R-:W0:Y:S02]  /*12160*/  S2R R4, SR_TID.X ;  /* 0x0000000000047919 */ /* 0x000e240000002100 */
[----:B0-----:R-:W-:-:S05]  /*12170*/  IMAD.SHL.U32 R4, R4, 0x10, RZ ;  /* 0x0000001004047824 */ /* 0x001fca00078e00ff */
[----:B------:R-:W-:Y:S02]  /*12180*/  LOP3.LUT R4, R6, 0x70, R4, 0xf8, !PT ;  /* 0x0000007006047812 */ /* 0x000fe400078ef804 */
[----:B------:R-:W0:Y:S01]  /*12190*/  @P0 LDC R6, c[0x0][0x44c] ;  /* 0x00011300ff060b82 */ /* 0x000e220000000800 */
[----:B----4-:R-:W-:-:S05]  /*121a0*/  IMAD.SHL.U32 R5, R5, 0x80, RZ ;  /* 0x0000008005057824 */ /* 0x010fca00078e00ff */
[----:B------:R-:W-:-:S05]  /*121b0*/  LOP3.LUT R0, R4, R5, RZ, 0xfc, !PT ;  /* 0x0000000504007212 */ /* 0x000fca00078efcff */
[----:B0-----:R-:W-:-:S04]  /*121c0*/  @P0 IMAD.HI.U32 R6, R0, R6, RZ ;  /* 0x0000000600060227 */ /* 0x001fc800078e00ff */
[----:B------:R-:W-:Y:S01]  /*121d0*/  IMAD.MOV.U32 R4, RZ, RZ, R0 ;  /* 0x000000ffff047224 */ /* 0x000fe200078e0000 */
[----:B------:R-:W-:-:S05]  /*121e0*/  @P0 SHF.R.U32.HI R4, RZ, R7, R6 ;  /* 0x00000007ff040219 */ /* 0x000fca0000011606 */
[----:B------:R-:W-:Y:S02]  /*121f0*/  IMAD.MOV R6, RZ, RZ, -R4 ;  /* 0x000000ffff067224 */ /* 0x000fe400078e0a04 */
[----:B------:R-:W-:-:S04]  /*12200*/  IMAD.WIDE.U32 R2, R4, UR4, R2 ;  /* 0x0000000404027c25 */ /* 0x000fc8000f8e0002 */
[----:B------:R-:W-:Y:S01]  /*12210*/  IMAD R0, R8, R6, R0 ;  /* 0x0000000608007224 */ /* 0x000fe200078e0200 */
[----:B------:R-:W-:-:S05]  /*12220*/  SHF.R.S32.HI R6, RZ, 0x1f, R4 ;  /* 0x0000001fff067819 */ /* 0x000fca0000011404 */
[----:B------:R-:W-:-:S04]  /*12230*/  IMAD R6, R6, UR4, RZ ;  /* 0x0000000406067c24 */ /* 0x000fc8000f8e02ff */
[----:B------:R-:W-:Y:S01]  /*12240*/  IMAD R4, R4, UR5, R6 ;  /* 0x0000000504047c24 */ /* 0x000fe2000f8e0206 */
[----:B------:R-:W-:-:S03]  /*12250*/  ULDC.64 UR4, c[0x0][0x2c8] ;  /* 0x0000b20000047ab9 */ /* 0x000fc60000000a00 */
[----:B------:R-:W-:Y:S01]  /*12260*/  IMAD.IADD R3, R3, 0x1, R4 ;  /* 0x0000000103037824 */ /* 0x000fe200078e0204 */
[----:B------:R-:W-:Y:S01]  /*12270*/  SHF.R.S32.HI R4, RZ, 0x1f, R0 ;  /* 0x0000001fff047819 */ /* 0x000fe20000011400 */
[----:B------:R-:W-:-:S04]  /*12280*/  IMAD.WIDE.U32 R2, R0, UR4, R2 ;  /* 0x0000000400027c25 */ /* 0x000fc8000f8e0002 */
[----:B------:R-:W-:Y:S01]  /*12290*/  IMAD R4, R4, UR4, RZ ;  /* 0x0000000404047c24 */ /* 0x000fe2000f8e02ff */
[----:B------:R-:W-:Y:S02]  /*122a0*/  ULDC UR4, c[0x0][0x2b8] ;  /* 0x0000ae0000047ab9 */ /* 0x000fe40000000800 */
[----:B------:R-:W-:Y:S01]  /*122b0*/  ISETP.GE.AND P3, PT, R9, UR4, PT ;  /* 0x0000000409007c0c */ /* 0x000fe2000bf66270 */
[----:B------:R-:W-:Y:S01]  /*122c0*/  IMAD R0, R0, UR5, R4 ;  /* 0x0000000500007c24 */ /* 0x000fe2000f8e0204 */
[----:B------:R0:W5:Y:S01]  /*122d0*/  LDL R9, [R1+0x24] ;  /* 0x0000240001097983 */ /* 0x0001620000100800 */
[----:B------:R-:W-:Y:S02]  /*122e0*/  LEA R4, P4, R2, UR6, 0x1 ;  /* 0x0000000602047c11 */ /* 0x000fe4000f8808ff */
[----:B------:R-:W-:Y:S01]  /*122f0*/  IMAD.IADD R0, R3, 0x1, R0 ;  /* 0x0000000103007824 */ /* 0x000fe200078e0200 */
[----:B------:R-:W-:Y:S02]  /*12300*/  ISETP.GE.AND P0, PT, R10, UR4, PT ;  /* 0x000000040a007c0c */ /* 0x000fe4000bf06270 */
[----:B------:R-:W-:-:S02]  /*12310*/  ISETP.GE.AND P1, PT, R12, UR4, PT ;  /* 0x000000040c007c0c */ /* 0x000fc4000bf26270 */
[----:B------:R-:W-:Y:S01]  /*12320*/  ISETP.GE.AND P2, PT, R11, UR4, PT ;  /* 0x000000040b007c0c */ /* 0x000fe2000bf46270 */
[----:B------:R-:W-:Y:S01]  /*12330*/  UMOV UR4, 0xffffffff ;  /* 0xffffffff00047882 */ /* 0x000fe20000000000 */
[----:B------:R-:W-:Y:S02]  /*12340*/  LEA.HI.X R3, R2, UR7, R0, 0x1, P4 ;  /* 0x0000000702037c11 */ /* 0x000fe4000a0f0c00 */
[----:B0-----:R-:W-:Y:S09]  /*12350*/  BRA.DIV UR4, `(.L_x_260) ;  /* 0x0000004e04b47947 */ /* 0x001ff2000b800000 */
[----:B------:R-:W2:Y:S01]  /*12360*/  LDL.LU R6, [R1+0x40] ;  /* 0x0000400001067983 */ /* 0x000ea20000300800 */
[----:B------:R-:W0:Y:S02]  /*12370*/  S2R R7, SR_TID.X ;  /* 0x0000000000077919 */ /* 0x000e240000002100 */
[----:B0-----:R-:W-:-:S04]  /*12380*/  LOP3.LUT R7, R7, 0x7f, RZ, 0xc0, !PT ;  /* 0x0000007f07077812 */ /* 0x001fc800078ec0ff */
[----:B------:R-:W-:Y:S02]  /*12390*/  SHF.R.U32.HI R11, RZ, 0x3, R7 ;  /* 0x00000003ff0b7819 */ /* 0x000fe40000011607 */
[----:B------:R-:W0:Y:S03]  /*123a0*/  SHFL.IDX PT, R7, R4, RZ, 0x181f ;  /* 0x00181fff04077589 */ /* 0x000e2600000e0000 */
[----:B------:R-:W-:Y:S01]  /*123b0*/  IMAD.IADD R0, R11, 0x1, R5 ;  /* 0x000000010b007824 */ /* 0x000fe200078e0205 */
[----:B------:R-:W-:-:S03]  /*123c0*/  ULDC.64 UR4, c[0x0][0x208] ;  /* 0x0000820000047ab9 */ /* 0x000fc60000000a00 */
[----:B------:R-:W-:Y:S02]  /*123d0*/  VIADD R5, R0, 0x10 ;  /* 0x0000001000057836 */ /* 0x000fe40000000000 */
[----:B--2---:R-:W-:Y:S02]  /*123e0*/  IMAD R2, R6, R8, RZ ;  /* 0x0000000806027224 */ /* 0x004fe400078e02ff */
[----:B------:R-:W1:Y:S03]  /*123f0*/  SHFL.IDX PT, R6, R3, RZ, 0x181f ;  /* 0x00181fff03067589 */ /* 0x000e6600000e0000 */
[----:B------:R-:W-:-:S13]  /*12400*/  ISETP.GE.AND P5, PT, R0, R2, PT ;  /* 0x000000020000720c */ /* 0x000fda0003fa6270 */
[----:B0-----:R-:W-:-:S05]  /*12410*/  @!P5 LEA R7, P4, R10, R7, 0x1 ;  /* 0x000000070a07d211 */ /* 0x001fca00078808ff */
[----:B-1----:R-:W-:-:S05]  /*12420*/  @!P5 IMAD.X R6, RZ, RZ, R6, P4 ;  /* 0x000000ffff06d224 */ /* 0x002fca00020e0606 */
[----:B------:R-:W-:-:S04]  /*12430*/  @!P5 LOP3.LUT R7, R7, R6, RZ, 0x3c, !PT ;  /* 0x000000060707d212 */ /* 0x000fc800078e3cff */
[----:B------:R-:W-:-:S04]  /*12440*/  @!P5 LOP3.LUT R6, R7, R6, RZ, 0x3c, !PT ;  /* 0x000000060706d212 */ /* 0x000fc800078e3cff */
[----:B------:R-:W-:-:S05]  /*12450*/  @!P5 LOP3.LUT R7, R7, R6, RZ, 0x3c, !PT ;  /* 0x000000060707d212 */ /* 0x000fca00078e3cff */
[----:B------:R-:W-:Y:S01]  /*12460*/  @!PT LDS RZ, [RZ] ;  /* 0x00000000fffff984 */ /* 0x000fe20000000800 */
[----:B-----5:R-:W-:Y:S04]  /*12470*/  @!P5 LDGSTS.E.BYPASS.LTC128B.128 [R9+0x14400], desc[UR4][R6.64], !P0 ;  /* 0x144000000609dfae */ /* 0x020fe8000c101d44 */
[----:B------:R-:W-:Y:S04]  /*12480*/  @!P5 LDGSTS.E.BYPASS.LTC128B.128 [R9+0x18400], desc[UR4][R6.64+0x80], !P1 ;  /* 0x184000800609dfae */ /* 0x000fe8000c901d44 */
[----:B------:R-:W-:Y:S04]  /*12490*/  @!P5 LDGSTS.E.BYPASS.LTC128B.128 [R9+0x1c400], desc[UR4][R6.64+0x100], !P2 ;  /* 0x1c4001000609dfae */ /* 0x000fe8000d101d44 */
[----:B------:R0:W-:Y:S01]  /*124a0*/  @!P5 LDGSTS.E.BYPASS.LTC128B.128 [R9+0x20400], desc[UR4][R6.64+0x180], !P3 ;  /* 0x204001800609dfae */ /* 0x0001e2000d901d44 */
[----:B------:R-:W-:-:S03]  /*124b0*/  ISETP.GE.AND P5, PT, R5, R2, PT ;  /* 0x000000020500720c */ /* 0x000fc60003fa6270 */
[----:B------:R-:W1:Y:S04]  /*124c0*/  SHFL.IDX PT, R5, R4, 0x1, 0x181f ;  /* 0x00381f0004057f89 */ /* 0x000e6800000e0000 */
[----:B0-----:R-:W0:Y:S06]  /*124d0*/  SHFL.IDX PT, R6, R3, 0x1, 0x181f ;  /* 0x00381f0003067f89 */ /* 0x001e2c00000e0000 */
[----:B-1----:R-:W-:-:S05]  /*124e0*/  @!P5 LEA R5, P4, R10, R5, 0x1 ;  /* 0x000000050a05d211 */ /* 0x002fca00078808ff */
[----:B0-----:R-:W-:-:S04]  /*124f0*/  @!P5 IMAD.X R6, RZ, RZ, R6, P4 ;  /* 0x000000ffff06d224 */ /* 0x001fc800020e0606 */
[----:B------:R-:W-:Y:S02]  /*12500*/  @!P5 IMAD.MOV.U32 R7, RZ, RZ, R6 ;  /* 0x000000ffff07d224 */ /* 0x000fe400078e0006 */
[----:B------:R-:W-:Y:S02]  /*12510*/  @!P5 IMAD.MOV.U32 R6, RZ, RZ, R5 ;  /* 0x000000ffff06d224 */ /* 0x000fe400078e0005 */
[----:B------:R-:W-:-:S03]  /*12520*/  VIADD R5, R0, 0x20 ;  /* 0x0000002000057836 */ /* 0x000fc60000000000 */
[----:B------:R-:W-:Y:S04]  /*12530*/  @!P5 LDGSTS.E.BYPASS.LTC128B.128 [R9+0x14c00], desc[UR4][R6.64], !P0 ;  /* 0x14c000000609dfae */ /* 0x000fe8000c101d44 */
        /* <DEDUP_REMOVED lines=53> */
[----:B------:R-:W0:Y:S06]  /*12890*/  SHFL.IDX PT, R8, R3, 0x6, 0x181f ;  /* 0x00d81f0003087f89 */ /* 0x000e2c00000e0000 */
[----:B-1----:R-:W-:-:S05]  /*128a0*/  @!P5 LEA R5, P4, R10, R5, 0x1 ;  /* 0x000000050a05d211 */ /* 0x002fca00078808ff */
[----:B0-----:R-:W-:-:S04]  /*128b0*/  @!P5 IMAD.X R6, RZ, RZ, R8, P4 ;  /* 0x000000ffff06d224 */ /* 0x001fc800020e0608 */
[----:B------:R-:W-:Y:S02]  /*128c0*/  @!P5 IMAD.MOV.U32 R7, RZ, RZ, R6 ;  /* 0x000000ffff07d224 */ /* 0x000fe400078e0006 */
[----:B------:R-:W-:Y:S02]  /*128d0*/  @!P5 IMAD.MOV.U32 R6, RZ, RZ, R5 ;  /* 0x000000ffff06d224 */ /* 0x000fe400078e0005 */
[----:B------:R0:W1:Y:S04]  /*128e0*/  SHFL.IDX PT, R5, R3, 0x7, 0x181f ;  /* 0x00f81f0003057f89 */ /* 0x00006800000e0000 */
[----:B------:R0:W-:Y:S04]  /*128f0*/  @!P5 LDGSTS.E.BYPASS.LTC128B.128 [R9+0x17400], desc[UR4][R6.64], !P0 ;  /* 0x174000000609dfae */ /* 0x0001e8000c101d44 */
[----:B------:R0:W-:Y:S04]  /*12900*/  @!P5 LDGSTS.E.BYPASS.LTC128B.128 [R9+0x1b400], desc[UR4][R6.64+0x80], !P1 ;  /* 0x1b4000800609dfae */ /* 0x0001e8000c901d44 */
[----:B------:R0:W-:Y:S04]  /*12910*/  @!P5 LDGSTS.E.BYPASS.LTC128B.128 [R9+0x1f400], desc[UR4][R6.64+0x100], !P2 ;  /* 0x1f4001000609dfae */ /* 0x0001e8000d101d44 */
[----:B------:R0:W-:Y:S04]  /*12920*/  @!P5 LDGSTS.E.BYPASS.LTC128B.128 [R9+0x23400], desc[UR4][R6.64+0x180], !P3 ;  /* 0x234001800609dfae */ /* 0x0001e8000d901d44 */
[----:B------:R0:W2:Y:S02]  /*12930*/  SHFL.IDX PT, R3, R4, 0x7, 0x181f ;  /* 0x00f81f0004037f89 */ /* 0x0000a400000e0000 */
.L_x_388:
[----:B------:R-:W-:Y:S01]  /*12940*/  VIADD R0, R0, 0x70 ;  /* 0x0000007000007836 */ /* 0x000fe20000000000 */
[----:B------:R-:W-:Y:S04]  /*12950*/  BSSY B0, `(.L_x_261) ;  /* 0x000000d000007945 */ /* 0x000fe80003800000 */
[----:B------:R-:W-:-:S13]  /*12960*/  ISETP.GE.AND P4, PT, R0, R2, PT ;  /* 0x000000020000720c */ /* 0x000fda0003f86270 */
[----:B------:R-:W-:Y:S05]  /*12970*/  @P4 BRA `(.L_x_262) ;  /* 0x0000000000284947 */ /* 0x000fea0003800000 */
[----:B--2---:R-:W-:Y:S01]  /*12980*/  LEA R2, P4, R10, R3, 0x1 ;  /* 0x000000030a027211 */ /* 0x004fe200078808ff */
[----:B------:R-:W-:-:S04]  /*12990*/  ULDC.64 UR4, c[0x0][0x208] ;  /* 0x0000820000047ab9 */ /* 0x000fc80000000a00 */
[----:B01----:R-:W-:-:S05]  /*129a0*/  IMAD.X R3, RZ, RZ, R5, P4 ;  /* 0x000000ffff037224 */ /* 0x003fca00020e0605 */
[----:B------:R-:W-:Y:S01]  /*129b0*/  @!PT LDS RZ, [RZ] ;  /* 0x00000000fffff984 */ /* 0x000fe20000000800 */
[----:B------:R-:W-:Y:S01]  /*129c0*/  @!PT LDS RZ, [RZ] ;  /* 0x00000000fffff984 */ /* 0x000fe20000000800 */
[----:B------:R-:W-:Y:S01]  /*129d0*/  @!PT LDS RZ, [RZ] ;  /* 0x00000000fffff984 */ /* 0x000fe20000000800 */
[----:B------:R3:W-:Y:S04]  /*129e0*/  LDGSTS.E.BYPASS.LTC128B.128 [R9+0x17c00], desc[UR4][R2.64], !P0 ;  /* 0x17c0000002097fae */ /* 0x0007e8000c101d44 */
[----:B------:R3:W-:Y:S04]  /*129f0*/  LDGSTS.E.BYPASS.LTC128B.128 [R9+0x1bc00], desc[UR4][R2.64+0x80], !P1 ;  /* 0x1bc0008002097fae */ /* 0x0007e8000c901d44 */
[----:B------:R3:W-:Y:S04]  /*12a00*/  LDGSTS.E.BYPASS.LTC128B.128 [R9+0x1fc00], desc[UR4][R2.64+0x100], !P2 ;  /* 0x1fc0010002097fae */ /* 0x0007e8000d101d44 */
[----:B------:R3:W-:Y:S02]  /*12a10*/  LDGSTS.E.BYPASS.LTC128B.128 [R9+0x23c00], desc[UR4][R2.64+0x180], !P3 ;  /* 0x23c0018002097fae */ /* 0x0007e4000d901d44 */
.L_x_262:
[----:B------:R-:W-:Y:S05]  /*12a20*/  BSYNC B0 ;  /* 0x0000000000007941 */ /* 0x000fea0003800000 */
.L_x_261:
[----:B------:R-:W-:Y:S01]  /*12a30*/  NOP ;  /* 0x0000000000007918 */ /* 0x000fe20000000000 */
[----:B------:R-:W-:Y:S01]  /*12a40*/  PLOP3.LUT P0, PT, PT, PT, PT, 0x80, 0x0 ;  /* 0x000000000000781c */ /* 0x000fe20003f0f070 */
[----:B0-----:R-:W-:-:S12]  /*12a50*/  VIADD R6, R18, 0x38800 ;  /* 0x0003880012067836 */ /* 0x001fd80000000000 */
.L_x_263:
[----:B------:R-:W-:Y:S02]  /*12a60*/  PLOP3.LUT P1, PT, P1, P0, PT, 0xa2, 0x0 ;  /* 0x000000000000781c */ /* 0x000fe40000f21472 */
[----:B------:R-:W-:-:S08]  /*12a70*/  @P0 R2UR P1, UR4, R18 ;  /* 0x00000000120402ca */ /* 0x000fd00000020000 */
[----:B------:R-:W-:-:S05]  /*12a80*/  @P0 PLOP3.LUT P0, PT, P1, PT, PT, 0x80, 0x0 ;  /* 0x000000000000081c */ /* 0x000fca0000f0f070 */
[----:B------:R-:W-:Y:S01]  /*12a90*/  @!P1 SYNCS.ARRIVE.TRANS64.RED.A0T1 RZ, [UR4+0x38800], RZ ;  /* 0x038800ffffff99a7 */ /* 0x000fe20008200404 */
[----:B------:R-:W-:Y:S07]  /*12aa0*/  @!P1 ARRIVES.LDGSTSBAR.64.TRANSCNT [UR4+0x38800] ;  /* 0x03880000ff0099b0 */ /* 0x000fee0008000a84 */
[----:B------:R-:W-:Y:S05]  /*12ab0*/  @P0 BRA.U.ANY `(.L_x_263) ;  /* 0xfffffffd00e80947 */ /* 0x000fea000393ffff */
[----:B---3--:R-:W3:Y:S02]  /*12ac0*/  LDL.LU R2, [R1+0x48] ;  /* 0x0000480001027983 */ /* 0x008ee40000300800 */
[----:B---3--:R-:W-:-:S05]  /*12ad0*/  VIADD R2, R2, 0x1 ;  /* 0x0000000102027836 */ /* 0x008fca0000000000 */
[----:B------:R0:W-:Y:S01]  /*12ae0*/  STL [R1+0x48], R2 ;  /* 0x0000480201007387 */ /* 0x0001e20000100800 */
[----:B------:R-:W-:-:S04]  /*12af0*/  LEA.HI R0, R2, R2, RZ, 0x1 ;  /* 0x0000000202007211 */ /* 0x000fc800078f08ff */
[----:B------:R-:W-:-:S05]  /*12b00*/  LOP3.LUT R0, R0, 0xfffffffe, RZ, 0xc0, !PT ;  /* 0xfffffffe00007812 */ /* 0x000fca00078ec0ff */
[----:B------:R-:W-:-:S05]  /*12b10*/  IMAD.IADD R0, R2, 0x1, -R0 ;  /* 0x0000000102007824 */ /* 0x000fca00078e0a00 */
[----:B------:R-:W-:Y:S01]  /*12b20*/  SHF.L.U32 R0, R0, 0x1f, RZ ;  /* 0x0000001f00007819 */ /* 0x000fe200000006ff */
[----:B------:R-:W-:Y:S01]  /*12b30*/  NOP ;  /* 0x0000000000007918 */ /* 0x000fe20000000000 */
[----:B------:R0:W-:Y:S01]  /*12b40*/  SYNCS.ARRIVE.TRANS64.A1T0 RZ, [R18+URZ+0x38800], RZ ;  /* 0x038800ff12ff79a7 */ /* 0x0001e2000810003f */
[----:B------:R-:W-:Y:S01]  /*12b50*/  BSSY B0, `(.L_x_264) ;  /* 0x0000003000007945 */ /* 0x000fe20003800000 */
[----:B------:R-:W3:Y:S03]  /*12b60*/  SYNCS.PHASECHK.TRANS64.TRYWAIT P0, [R18+URZ+0x38820], R0 ;  /* 0x03882000120075a7 */ /* 0x000ee6000800017f */
[----:B0--3--:R-:W-:Y:S05]  /*12b70*/  @!P0 BRA `(.L_x_265) ;  /* 0x0000005000b88947 */ /* 0x009fea0003800000 */
.L_x_389:
[----:B------:R-:W-:Y:S05]  /*12b80*/  BSYNC B0 ;  /* 0x0000000000007941 */ /* 0x000fea0003800000 */
.L_x_264:
[----:B------:R-:W0:Y:S04]  /*12b90*/  LDL R2, [R1+0x38] ;  /* 0x0000380001027983 */ /* 0x000e280000100800 */
[----:B--2---:R-:W2:Y:S01]  /*12ba0*/  LDL R3, [R1+0x28] ;  /* 0x0000280001037983 */ /* 0x004ea20000100800 */
[----:B------:R-:W-:Y:S01]  /*12bb0*/  BSSY B0, `(.L_x_266) ;  /* 0x00002a3000007945 */ /* 0x000fe20003800000 */
[----:B0-----:R-:W-:-:S05]  /*12bc0*/  VIADD R0, R2, 0xfffffffe ;  /* 0xfffffffe02007836 */ /* 0x001fca0000000000 */
[----:B--2---:R-:W-:-:S13]  /*12bd0*/  ISETP.GE.AND P0, PT, R0, R3, PT ;  /* 0x000000030000720c */ /* 0x004fda0003f06270 */
[----:B------:R-:W-:Y:S05]  /*12be0*/  @!P0 BRA `(.L_x_267) ;  /* 0x00000028007c8947 */ /* 0x000fea0003800000 */
[----:B------:R-:W2:Y:S04]  /*12bf0*/  LDL.LU R2, [R1+0x58] ;  /* 0x0000580001027983 */ /* 0x000ea80000300800 */
[----:B-1----:R-:W3:Y:S04]  /*12c00*/  LDL.LU R5, [R1+0x34] ;  /* 0x0000340001057983 */ /* 0x002ee80000300800 */
[----:B------:R-:W4:Y:S01]  /*12c10*/  LDL.LU R4, [R1+0x44] ;  /* 0x0000440001047983 */ /* 0x000f220000300800 */
[----:B------:R-:W-:Y:S01]  /*12c20*/  LOP3.LUT R10, RZ, R3, RZ, 0x33, !PT ;  /* 0x00000003ff0a7212 */ /* 0x000fe200078e33ff */
[----:B------:R-:W-:Y:S01]  /*12c30*/  BSSY B2, `(.L_x_268) ;  /* 0x00000e5000027945 */ /* 0x000fe20003800000 */
[----:B--2---:R-:W-:-:S04]  /*12c40*/  VIADD R2, R2, 0x1 ;  /* 0x0000000102027836 */ /* 0x004fc80000000000 */
[----:B---3--:R-:W-:-:S05]  /*12c50*/  IMAD R2, R2, R5, RZ ;  /* 0x0000000502027224 */ /* 0x008fca00078e02ff */
[----:B----4-:R-:W-:-:S05]  /*12c60*/  VIMNMX R8, R4, R2, PT ;  /* 0x0000000204087248 */ /* 0x010fca0003fe0100 */
[----:B------:R-:W-:-:S05]  /*12c70*/  IMAD.MOV R2, RZ, RZ, -R8 ;  /* 0x000000ffff027224 */ /* 0x000fca00078e0a08 */
[----:B------:R-:W-:-:S05]  /*12c80*/  VIADDMNMX R10, R2, 0x1, R10, !PT ;  /* 0x00000001020a7846 */ /* 0x000fca000780010a */
[----:B------:R-:W-:-:S05]  /*12c90*/  IMAD.IADD R2, R8, 0x1, R10 ;  /* 0x0000000108027824 */ /* 0x000fca00078e020a */
[----:B------:R-:W-:-:S04]  /*12ca0*/  LOP3.LUT R2, R2, 0x1, RZ, 0xc0, !PT ;  /* 0x0000000102027812 */ /* 0x000fc800078ec0ff */
[----:B------:R-:W-:-:S13]  /*12cb0*/  ISETP.NE.U32.AND P0, PT, R2, 0x1, PT ;  /* 0x000000010200780c */ /* 0x000fda0003f05070 */
[----:B------:R-:W-:Y:S05]  /*12cc0*/  @P0 BRA `(.L_x_269) ;  /* 0x0000000c006c0947 */ /* 0x000fea0003800000 */
[----:B------:R-:W2:Y:S04]  /*12cd0*/  LDL R4, [R1+0x20] ;  /* 0x0000200001047983 */ /* 0x000ea80000100800 */
[----:B------:R-:W3:Y:S01]  /*12ce0*/  LDL R3, [R1+0x14] ;  /* 0x0000140001037983 */ /* 0x000ee20000100800 */
[----:B------:R-:W-:Y:S01]  /*12cf0*/  VIADD R9, R19, 0x1 ;  /* 0x0000000113097836 */ /* 0x000fe20000000000 */
[----:B------:R-:W-:Y:S04]  /*12d00*/  BSSY B1, `(.L_x_270) ;  /* 0x00000d3000017945 */ /* 0x000fe80003800000 */
[----:B------:R-:W-:-:S04]  /*12d10*/  ISETP.NE.AND P0, PT, R9, 0x2, PT ;  /* 0x000000020900780c */ /* 0x000fc80003f05270 */
[----:B------:R-:W-:Y:S02]  /*12d20*/  SEL R11, RZ, 0x1, P0 ;  /* 0x00000001ff0b7807 */ /* 0x000fe40000000000 */
[----:B------:R-:W-:Y:S02]  /*12d30*/  SEL R9, R9, RZ, P0 ;  /* 0x000000ff09097207 */ /* 0x000fe40000000000 */
[----:B--2---:R-:W-:Y:S02]  /*12d40*/  ISETP.NE.AND P1, PT, R4, RZ, PT ;  /* 0x000000ff0400720c */ /* 0x004fe40003f25270 */
[----:B---3--:R-:W-:-:S11]  /*12d50*/  LOP3.LUT R11, R3, R11, RZ, 0x3c, !PT ;  /* 0x0000000b030b7212 */ /* 0x008fd600078e3cff */
[----:B------:R-:W-:Y:S05]  /*12d60*/  @!P1 BRA `(.L_x_271) ;  /* 0x0000000c00309947 */ /* 0x000fea0003800000 */
[----:B------:R-:W-:Y:S01]  /*12d70*/  ULDC.64 UR4, c[0x0][0x418] ;  /* 0x0001060000047ab9 */ /* 0x000fe20000000a00 */
[----:B------:R-:W-:Y:S01]  /*12d80*/  IMAD.MOV.U32 R5, RZ, RZ, R17 ;  /* 0x000000ffff057224 */ /* 0x000fe200078e0011 */
[----:B------:R-:W-:-:S04]  /*12d90*/  ISETP.NE.U32.AND P0, PT, RZ, UR4, PT ;  /* 0x00000004ff007c0c */ /* 0x000fc8000bf05070 */
[----:B------:R-:W-:-:S13]  /*12da0*/  ISETP.NE.AND.EX P0, PT, RZ, UR5, PT, P0 ;  /* 0x00000005ff007c0c */ /* 0x000fda000bf05300 */
[----:B------:R-:W-:Y:S05]  /*12db0*/  @!P0 BRA `(.L_x_272) ;  /* 0x0000000000508947 */ /* 0x000fea0003800000 */
[----:B------:R-:W2:Y:S01]  /*12dc0*/  LDL R12, [R1+0x1c] ;  /* 0x00001c00010c7983 */ /* 0x000ea20000100800 */
[----:B------:R-:W0:Y:S01]  /*12dd0*/  LDC R5, c[0x0][0x43c] ;  /* 0x00010f00ff057b82 */ /* 0x000e220000000800 */
[----:B------:R-:W-:Y:S02]  /*12de0*/  ULDC.64 UR6, c[0x0][0x428] ;  /* 0x00010a0000067ab9 */ /* 0x000fe40000000a00 */
[----:B------:R-:W3:Y:S01]  /*12df0*/  LDL R7, [R1+0x10] ;  /* 0x0000100001077983 */ /* 0x000ee20000100800 */
        /* <DEDUP_REMOVED lines=9> */
[----:B--2---:R-:W-:-:S04]  /*12e90*/  IMAD R4, R12, UR6, RZ ;  /* 0x000000060c047c24 */ /* 0x004fc8000f8e02ff */
[C---:B---3--:R-:W-:Y:S02]  /*12ea0*/  IMAD R4, R7.reuse, UR7, R4 ;  /* 0x0000000707047c24 */ /* 0x048fe4000f8e0204 */
[----:B------:R-:W-:-:S04]  /*12eb0*/  IMAD.WIDE.U32 R2, R7, UR6, R2 ;  /* 0x0000000607027c25 */ /* 0x000fc8000f8e0002 */
[----:B------:R-:W-:Y:S01]  /*12ec0*/  IMAD.IADD R3, R4, 0x1, R3 ;  /* 0x0000000104037824 */ /* 0x000fe200078e0203 */
[----:B------:R-:W-:-:S04]  /*12ed0*/  LEA R4, P0, R2, UR4, 0x2 ;  /* 0x0000000402047c11 */ /* 0x000fc8000f8010ff */
[----:B------:R-:W-:-:S06]  /*12ee0*/  LEA.HI.X R5, R2, UR5, R3, 0x2, P0 ;  /* 0x0000000502057c11 */ /* 0x000fcc00080f1403 */
[----:B------:R0:W5:Y:S03]  /*12ef0*/  LDG.E R5, desc[UR8][R4.64] ;  /* 0x0000000804057981 */ /* 0x000166000c1e1900 */
.L_x_272:
[----:B------:R-:W-:Y:S01]  /*12f00*/  IMAD R3, R9, 0x8, R18 ;  /* 0x0000000809037824 */ /* 0x000fe200078e0212 */
[----:B------:R-:W-:Y:S01]  /*12f10*/  SHF.L.U32 R2, R11, 0x1f, RZ ;  /* 0x0000001f0b027819 */ /* 0x000fe200000006ff */
[----:B------:R-:W-:Y:S03]  /*12f20*/  BSSY B3, `(.L_x_273) ;  /* 0x0000003000037945 */ /* 0x000fe60003800000 */
[----:B------:R-:W1:Y:S02]  /*12f30*/  SYNCS.PHASECHK.TRANS64.TRYWAIT P0, [R3+URZ+0x38840], R2 ;  /* 0x03884002030075a7 */ /* 0x000e64000800017f */
[----:B-1----:R-:W-:Y:S05]  /*12f40*/  @!P0 BRA `(.L_x_274) ;  /* 0x0000004c00d88947 */ /* 0x002fea0003800000 */
.L_x_390:
[----:B------:R-:W-:Y:S05]  /*12f50*/  BSYNC B3 ;  /* 0x0000000000037941 */ /* 0x000fea0003800000 */
.L_x_273:
[----:B0-----:R-:W0:Y:S01]  /*12f60*/  S2R R4, SR_TID.X ;  /* 0x0000000000047919 */ /* 0x001e220000002100 */
[----:B------:R-:W-:Y:S01]  /*12f70*/  BSSY B3, `(.L_x_275) ;  /* 0x000000b000037945 */ /* 0x000fe20003800000 */
[----:B0-----:R-:W-:-:S04]  /*12f80*/  LOP3.LUT R4, R4, 0x7f, RZ, 0xc0, !PT ;  /* 0x0000007f04047812 */ /* 0x001fc800078ec0ff */
[----:B------:R-:W-:-:S13]  /*12f90*/  ISETP.NE.AND P1, PT, R4, RZ, PT ;  /* 0x000000ff0400720c */ /* 0x000fda0003f25270 */
[----:B------:R-:W-:Y:S05]  /*12fa0*/  @P1 BRA `(.L_x_276) ;  /* 0x00000000001c1947 */ /* 0x000fea0003800000 */
[----:B------:R-:W0:Y:S01]  /*12fb0*/  S2R R4, SR_TID.X ;  /* 0x0000000000047919 */ /* 0x000e220000002100 */
[----:B-1----:R-:W-:-:S04]  /*12fc0*/  IMAD.MOV.U32 R2, RZ, RZ, 0xa000 ;  /* 0x0000a000ff027424 */ /* 0x002fc800078e00ff */
[----:B------:R2:W-:Y:S01]  /*12fd0*/  SYNCS.ARRIVE.TRANS64 RZ, [R3+URZ+0x38830], R2 ;  /* 0x0388300203ff79a7 */ /* 0x0005e2000800003f */
[----:B0-----:R-:W-:-:S04]  /*12fe0*/  LOP3.LUT R4, R4, 0x1f, RZ, 0xc0, !PT ;  /* 0x0000001f04047812 */ /* 0x001fc800078ec0ff */
[----:B------:R-:W-:-:S13]  /*12ff0*/  ISETP.NE.AND P0, PT, R4, RZ, PT ;  /* 0x000000ff0400720c */ /* 0x000fda0003f05270 */
[----:B--2---:R-:W-:Y:S05]  /*13000*/  @!P0 BRA `(.L_x_276) ;  /* 0x0000000000048947 */ /* 0x004fea0003800000 */
[----:B------:R-:W-:Y:S01]  /*13010*/  BPT.TRAP 0x1 ;  /* 0x000000040000795c */ /* 0x000fe20000300000 */
.L_x_276:
[----:B------:R-:W-:Y:S05]  /*13020*/  BSYNC B3 ;  /* 0x0000000000037941 */ /* 0x000fea0003800000 */
.L_x_275:
[----:B-1----:R-:W2:Y:S01]  /*13030*/  LDL R2, [R1+0x18] ;  /* 0x0000180001027983 */ /* 0x002ea20000100800 */
[----:B------:R-:W-:Y:S01]  /*13040*/  IMAD.MOV.U32 R14, RZ, RZ, RZ ;  /* 0x000000ffff0e7224 */ /* 0x000fe200078e00ff */
[----:B------:R-:W-:Y:S01]  /*13050*/  UIADD3 UR4, UP0, UR36, 0x370, URZ ;  /* 0x0000037024047890 */ /* 0x000fe2000ff1e03f */
[----:B------:R-:W-:Y:S01]  /*13060*/  IMAD R4, R9, 0xa000, R18 ;  /* 0x0000a00009047824 */ /* 0x000fe200078e0212 */
[----:B------:R-:W-:Y:S01]  /*13070*/  PLOP3.LUT P0, PT, PT, PT, PT, 0x80, 0x0 ;  /* 0x000000000000781c */ /* 0x000fe20003f0f070 */
[----:B------:R-:W-:Y:S01]  /*13080*/  VIADD R3, R3, 0x38830 ;  /* 0x0003883003037836 */ /* 0x000fe20000000000 */
[----:B------:R-:W-:Y:S01]  /*13090*/  R2UR UR10, R14 ;  /* 0x000000000e0a72ca */ /* 0x000fe200000e0000 */
[----:B------:R-:W-:Y:S01]  /*130a0*/  VIADD R7, R4, 0x24400 ;  /* 0x0002440004077836 */ /* 0x000fe20000000000 */
[----:B------:R-:W-:Y:S01]  /*130b0*/  UIADD3.X UR5, URZ, UR37, URZ, UP0, !UPT ;  /* 0x000000253f057290 */ /* 0x000fe200087fe43f */
[----:B------:R-:W-:Y:S01]  /*130c0*/  UMOV UR6, 0x0 ;  /* 0x0000000000067882 */ /* 0x000fe20000000000 */
[----:B------:R-:W-:Y:S01]  /*130d0*/  UMOV UR7, 0x14f00000 ;  /* 0x14f0000000077882 */ /* 0x000fe20000000000 */
[----:B--2---:R-:W-:-:S10]  /*130e0*/  IMAD R2, R0, 0x50, R2 ;  /* 0x0000005000027824 */ /* 0x004fd400078e0202 */
.L_x_277:
[----:B------:R-:W-:-:S13]  /*130f0*/  @P0 ELECT P2, URZ, PT ;  /* 0x00000000003f082f */ /* 0x000fda0003840000 */
[----:B-----5:R-:W-:Y:S02]  /*13100*/  @P2 R2UR UR13, R5 ;  /* 0x00000000050d22ca */ /* 0x020fe400000e0000 */
[----:B------:R-:W-:Y:S02]  /*13110*/  @P2 R2UR UR12, R16 ;  /* 0x00000000100c22ca */ /* 0x000fe400000e0000 */
[----:B------:R-:W-:Y:S02]  /*13120*/  @P2 R2UR UR11, R2 ;  /* 0x00000000020b22ca */ /* 0x000fe400000e0000 */
[----:B------:R-:W-:Y:S02]  /*13130*/  @P2 R2UR UR9, R3 ;  /* 0x00000000030922ca */ /* 0x000fe400000e0000 */
[----:B------:R-:W-:Y:S02]  /*13140*/  @P2 R2UR UR8, R7 ;  /* 0x00000000070822ca */ /* 0x000fe400000e0000 */
[----:B------:R-:W-:-:S02]  /*13150*/  @P2 PLOP3.LUT P0, PT, P2, PT, PT, 0x8, 0x0 ;  /* 0x000000000000281c */ /* 0x000fc4000170e170 */
[----:B------:R-:W-:-:S09]  /*13160*/  PLOP3.LUT P2, PT, PT, PT, PT, 0x8, 0x0 ;  /* 0x000000000000781c */ /* 0x000fd20003f4e170 */
[----:B------:R0:W-:Y:S02]  /*13170*/  UTMALDG.4D [UR8], [UR4], desc[UR6] ;  /* 0x00000608040075b4 */ /* 0x0001e40008019000 */
[----:B0-----:R-:W-:Y:S05]  /*13180*/  @P0 BRA.U.ANY `(.L_x_277) ;  /* 0xfffffffd00d80947 */ /* 0x001fea000393ffff */
[----:B------:R-:W-:Y:S01]  /*13190*/  IMAD.MOV.U32 R21, RZ, RZ, 0x40 ;  /* 0x00000040ff157424 */ /* 0x000fe200078e00ff */
[----:B------:R-:W-:Y:S01]  /*131a0*/  PLOP3.LUT P0, PT, PT, PT, PT, 0x80, 0x0 ;  /* 0x000000000000781c */ /* 0x000fe20003f0f070 */
[----:B------:R-:W-:Y:S01]  /*131b0*/  VIADD R7, R4, 0x26c00 ;  /* 0x00026c0004077836 */ /* 0x000fe20000000000 */
[----:B------:R-:W-:Y:S01]  /*131c0*/  UMOV UR6, 0x0 ;  /* 0x0000000000067882 */ /* 0x000fe20000000000 */
[----:B------:R-:W-:Y:S01]  /*131d0*/  UMOV UR7, 0x14f00000 ;  /* 0x14f0000000077882 */ /* 0x000fe20000000000 */
[----:B------:R-:W-:-:S15]  /*131e0*/  R2UR UR10, R21 ;  /* 0x00000000150a72ca */ /* 0x000fde00000e0000 */
.L_x_278:
[----:B------:R-:W-:-:S13]  /*131f0*/  @P0 ELECT P2, URZ, PT ;  /* 0x00000000003f082f */ /* 0x000fda0003840000 */
[----:B------:R-:W-:Y:S02]  /*13200*/  @P2 R2UR UR13, R5 ;  /* 0x00000000050d22ca */ /* 0x000fe400000e0000 */
        /* <DEDUP_REMOVED lines=14> */
.L_x_279:
        /* <DEDUP_REMOVED lines=16> */
.L_x_280:
        /* <DEDUP_REMOVED lines=10> */
[----:B------:R-:W2:Y:S01]  /*13490*/  LDL.LU R7, [R1+0x14] ;  /* 0x0000140001077983 */ /* 0x000ea20000300800 */
[----:B------:R-:W-:Y:S01]  /*134a0*/  IMAD R3, R19, 0x8, R6 ;  /* 0x0000000813037824 */ /* 0x000fe200078e0206 */
[----:B------:R-:W-:Y:S01]  /*134b0*/  BSSY B3, `(.L_x_281) ;  /* 0x0000004000037945 */ /* 0x000fe20003800000 */
[----:B--2---:R-:W-:-:S04]  /*134c0*/  SHF.L.U32 R2, R7, 0x1f, RZ ;  /* 0x0000001f07027819 */ /* 0x004fc800000006ff */
[----:B------:R-:W0:Y:S02]  /*134d0*/  SYNCS.PHASECHK.TRANS64.TRYWAIT P0, [R3+URZ+0x60], R2 ;  /* 0x00006002030075a7 */ /* 0x000e24000800017f */
[----:B0-----:R-:W-:Y:S05]  /*134e0*/  @!P0 BRA `(.L_x_282) ;  /* 0x0000004800848947 */ /* 0x001fea0003800000 */
.L_x_391:
[----:B------:R-:W-:Y:S05]  /*134f0*/  BSYNC B3 ;  /* 0x0000000000037941 */ /* 0x000fea0003800000 */
.L_x_281:
[----:B------:R-:W-:Y:S01]  /*13500*/  BSSY B3, `(.L_x_283) ;  /* 0x000000c000037945 */ /* 0x000fe20003800000 */
[----:B------:R-:W-:Y:S02]  /*13510*/  IMAD.MOV.U32 R12, RZ, RZ, 0x0 ;  /* 0x00000000ff0c7424 */ /* 0x000fe400078e00ff */
[----:B------:R-:W-:Y:S01]  /*13520*/  IMAD.MOV.U32 R13, RZ, RZ, 0x14f00000 ;  /* 0x14f00000ff0d7424 */ /* 0x000fe200078e00ff */
[----:B------:R-:W-:Y:S06]  /*13530*/  @P1 BRA `(.L_x_284) ;  /* 0x0000000000201947 */ /* 0x000fec0003800000 */
[----:B------:R-:W1:Y:S01]  /*13540*/  S2R R4, SR_TID.X ;  /* 0x0000000000047919 */ /* 0x000e620000002100 */
[----:B0-----:R-:W-:Y:S02]  /*13550*/  IMAD R2, R19, 0x8, R18 ;  /* 0x0000000813027824 */ /* 0x001fe400078e0212 */
[----:B------:R-:W-:-:S04]  /*13560*/  IMAD.MOV.U32 R3, RZ, RZ, 0xa000 ;  /* 0x0000a000ff037424 */ /* 0x000fc800078e00ff */
[----:B------:R2:W-:Y:S01]  /*13570*/  SYNCS.ARRIVE.TRANS64 RZ, [R2+URZ+0x38850], R3 ;  /* 0x0388500302ff79a7 */ /* 0x0005e2000800003f */
[----:B-1----:R-:W-:-:S04]  /*13580*/  LOP3.LUT R4, R4, 0x1f, RZ, 0xc0, !PT ;  /* 0x0000001f04047812 */ /* 0x002fc800078ec0ff */
[----:B------:R-:W-:-:S13]  /*13590*/  ISETP.NE.AND P0, PT, R4, RZ, PT ;  /* 0x000000ff0400720c */ /* 0x000fda0003f05270 */
[----:B--2---:R-:W-:Y:S05]  /*135a0*/  @!P0 BRA `(.L_x_284) ;  /* 0x0000000000048947 */ /* 0x004fea0003800000 */
[----:B------:R-:W-:Y:S01]  /*135b0*/  BPT.TRAP 0x1 ;  /* 0x000000040000795c */ /* 0x000fe20000300000 */
.L_x_284:
[----:B------:R-:W-:Y:S05]  /*135c0*/  BSYNC B3 ;  /* 0x0000000000037941 */ /* 0x000fea0003800000 */
.L_x_283:
[----:B------:R-:W2:Y:S04]  /*135d0*/  LDL R7, [R1+0x18] ;  /* 0x0000180001077983 */ /* 0x000ea80000100800 */
[----:B------:R-:W2:Y:S01]  /*135e0*/  LDL.LU R4, [R1+0x8] ;  /* 0x0000080001047983 */ /* 0x000ea20000300800 */
[----:B------:R-:W-:Y:S01]  /*135f0*/  R2UR UR10, R14 ;  /* 0x000000000e0a72ca */ /* 0x000fe200000e0000 */
[C-C-:B0-----:R-:W-:Y:S01]  /*13600*/  IMAD R3, R19.reuse, 0x8, R18.reuse ;  /* 0x0000000813037824 */ /* 0x141fe200078e0212 */
[----:B------:R-:W-:Y:S01]  /*13610*/  R2UR UR6, R12 ;  /* 0x000000000c0672ca */ /* 0x000fe200000e0000 */
[----:B------:R-:W-:Y:S01]  /*13620*/  IMAD R2, R19, 0xa000, R18 ;  /* 0x0000a00013027824 */ /* 0x000fe200078e0212 */
[----:B------:R-:W-:Y:S01]  /*13630*/  R2UR UR7, R13 ;  /* 0x000000000d0772ca */ /* 0x000fe200000e0000 */
[----:B------:R-:W-:Y:S01]  /*13640*/  UIADD3 UR4, UP0, UR36, 0x470, URZ ;  /* 0x0000047024047890 */ /* 0x000fe2000ff1e03f */
[----:B------:R-:W-:Y:S01]  /*13650*/  PLOP3.LUT P0, PT, PT, PT, PT, 0x80, 0x0 ;  /* 0x000000000000781c */ /* 0x000fe20003f0f070 */
[----:B------:R-:W-:-:S02]  /*13660*/  VIADD R3, R3, 0x38850 ;  /* 0x0003885003037836 */ /* 0x000fc40000000000 */
[----:B------:R-:W-:Y:S01]  /*13670*/  UIADD3.X UR5, URZ, UR37, URZ, UP0, !UPT ;  /* 0x000000253f057290 */ /* 0x000fe200087fe43f */
[----:B--2---:R-:W-:Y:S02]  /*13680*/  IMAD R4, R4, 0x50, R7 ;  /* 0x0000005004047824 */ /* 0x004fe400078e0207 */
[----:B------:R-:W-:-:S09]  /*13690*/  VIADD R7, R2, 0x400 ;  /* 0x0000040002077836 */ /* 0x000fd20000000000 */
.L_x_285:
        /* <DEDUP_REMOVED lines=10> */
[----:B------:R-:W-:Y:S01]  /*13740*/  R2UR UR10, R21 ;  /* 0x00000000150a72ca */ /* 0x000fe200000e0000 */
[----:B------:R-:W-:Y:S01]  /*13750*/  VIADD R7, R2, 0x2c00 ;  /* 0x00002c0002077836 */ /* 0x000fe20000000000 */
[----:B------:R-:W-:Y:S02]  /*13760*/  R2UR UR6, R12 ;  /* 0x000000000c0672ca */ /* 0x000fe400000e0000 */
[----:B------:R-:W-:Y:S02]  /*13770*/  R2UR UR7, R13 ;  /* 0x000000000d0772ca */ /* 0x000fe400000e0000 */
[----:B------:R-:W-:-:S13]  /*13780*/  PLOP3.LUT P0, PT, PT, PT, PT, 0x80, 0x0 ;  /* 0x000000000000781c */ /* 0x000fda0003f0f070 */
.L_x_286:
        /* <DEDUP_REMOVED lines=15> */
.L_x_287:
        /* <DEDUP_REMOVED lines=15> */
.L_x_288:
        /* <DEDUP_REMOVED lines=10> */
[----:B------:R0:W-:Y:S01]  /*13a10*/  STL [R1+0x8], R0 ;  /* 0x0000080001007387 */ /* 0x0001e20000100800 */
[----:B------:R-:W-:-:S07]  /*13a20*/  IMAD.MOV.U32 R17, RZ, RZ, R5 ;  /* 0x000000ffff117224 */ /* 0x000fce00078e0005 */
.L_x_271:
[----:B------:R-:W-:Y:S05]  /*13a30*/  BSYNC B1 ;  /* 0x0000000000017941 */ /* 0x000fea0003800000 */
.L_x_270:
[----:B0-----:R-:W2:Y:S01]  /*13a40*/  LDL.LU R0, [R1+0x38] ;  /* 0x0000380001007983 */ /* 0x001ea20000300800 */
[----:B------:R-:W-:-:S03]  /*13a50*/  IMAD.MOV.U32 R19, RZ, RZ, R9 ;  /* 0x000000ffff137224 */ /* 0x000fc600078e0009 */
[----:B------:R0:W-:Y:S02]  /*13a60*/  STL [R1+0x14], R11 ;  /* 0x0000140b01007387 */ /* 0x0001e40000100800 */
[----:B0-2---:R-:W-:-:S07]  /*13a70*/  VIADD R0, R0, 0xfffffffd ;  /* 0xfffffffd00007836 */ /* 0x005fce0000000000 */
.L_x_269:
[----:B------:R-:W-:Y:S05]  /*13a80*/  BSYNC B2 ;  /* 0x0000000000027941 */ /* 0x000fea0003800000 */
.L_x_268:
[----:B------:R-:W-:Y:S01]  /*13a90*/  VIADD R10, R10, 0xfffffffe ;  /* 0xfffffffe0a0a7836 */ /* 0x000fe20000000000 */
[----:B------:R-:W-:-:S04]  /*13aa0*/  LOP3.LUT R8, RZ, R8, RZ, 0x33, !PT ;  /* 0x00000008ff087212 */ /* 0x000fc800078e33ff */
[----:B------:R-:W-:-:S13]  /*13ab0*/  ISETP.NE.AND P0, PT, R10, R8, PT ;  /* 0x000000080a00720c */ /* 0x000fda0003f05270 */
[----:B------:R-:W-:Y:S05]  /*13ac0*/  @!P0 BRA `(.L_x_267) ;  /* 0x0000001800c48947 */ /* 0x000fea0003800000 */
[----:B------:R-:W-:-:S07]  /*13ad0*/  IMAD.MOV.U32 R9, RZ, RZ, R17 ;  /* 0x000000ffff097224 */ /* 0x000fce00078e0011 */
.L_x_327:
[----:B------:R-:W2:Y:S04]  /*13ae0*/  LDL R3, [R1+0x20] ;  /* 0x0000200001037983 */ /* 0x000ea80000100800 */
[----:B------:R-:W3:Y:S01]  /*13af0*/  LDL R2, [R1+0x14] ;  /* 0x0000140001027983 */ /* 0x000ee20000100800 */
[----:B------:R-:W-:Y:S01]  /*13b00*/  VIADD R4, R19, 0x1 ;  /* 0x0000000113047836 */ /* 0x000fe20000000000 */
[----:B------:R-:W-:Y:S05]  /*13b10*/  YIELD ;  /* 0x0000000000007946 */ /* 0x000fea0003800000 */
[----:B------:R-:W-:Y:S01]  /*13b20*/  ISETP.NE.AND P0, PT, R4, 0x2, PT ;  /* 0x000000020400780c */ /* 0x000fe20003f05270 */
[----:B------:R-:W-:Y:S03]  /*13b30*/  BSSY B1, `(.L_x_289) ;  /* 0x00000d0000017945 */ /* 0x000fe60003800000 */
[----:B------:R-:W-:-:S02]  /*13b40*/  SEL R5, RZ, 0x1, P0 ;  /* 0x00000001ff057807 */ /* 0x000fc40000000000 */
[----:B------:R-:W-:Y:S02]  /*13b50*/  SEL R4, R4, RZ, P0 ;  /* 0x000000ff04047207 */ /* 0x000fe40000000000 */
[----:B--2---:R-:W-:Y:S02]  /*13b60*/  ISETP.NE.AND P1, PT, R3, RZ, PT ;  /* 0x000000ff0300720c */ /* 0x004fe40003f25270 */
[----:B---3--:R-:W-:-:S11]  /*13b70*/  LOP3.LUT R5, R2, R5, RZ, 0x3c, !PT ;  /* 0x0000000502057212 */ /* 0x008fd600078e3cff */
[----:B01----:R-:W-:Y:S05]  /*13b80*/  @!P1 BRA `(.L_x_290) ;  /* 0x0000000c00289947 */ /* 0x003fea0003800000 */
        /* <DEDUP_REMOVED lines=14> */
[----:B------:R-:W-:-:S04]  /*13c70*/  @P0 SHF.R.U32.HI R2, RZ, R3, R7 ;  /* 0x00000003ff020219 */ /* 0x000fc80000011607 */
[--C-:B------:R-:W-:Y:S01]  /*13c80*/  SHF.R.S32.HI R3, RZ, 0x1f, R2.reuse ;  /* 0x0000001fff037819 */ /* 0x100fe20000011402 */
[----:B------:R-:W-:-:S04]  /*13c90*/  IMAD.MOV R7, RZ, RZ, -R2 ;  /* 0x000000ffff077224 */ /* 0x000fc800078e0a02 */
[----:B------:R-:W-:Y:S02]  /*13ca0*/  IMAD R7, R8, R7, R0 ;  /* 0x0000000708077224 */ /* 0x000fe400078e0200 */
[----:B--2---:R-:W-:-:S04]  /*13cb0*/  IMAD R8, R11, UR6, RZ ;  /* 0x000000060b087c24 */ /* 0x004fc8000f8e02ff */
[C---:B---3--:R-:W-:Y:S02]  /*13cc0*/  IMAD R8, R10.reuse, UR7, R8 ;  /* 0x000000070a087c24 */ /* 0x048fe4000f8e0208 */
[----:B------:R-:W-:-:S04]  /*13cd0*/  IMAD.WIDE.U32 R2, R10, UR6, R2 ;  /* 0x000000060a027c25 */ /* 0x000fc8000f8e0002 */
[----:B------:R-:W-:Y:S01]  /*13ce0*/  IMAD.IADD R3, R8, 0x1, R3 ;  /* 0x0000000108037824 */ /* 0x000fe200078e0203 */
[----:B------:R-:W-:-:S04]  /*13cf0*/  LEA R8, P0, R2, UR4, 0x2 ;  /* 0x0000000402087c11 */ /* 0x000fc8000f8010ff */
[----:B------:R-:W-:-:S06]  /*13d00*/  LEA.HI.X R9, R2, UR5, R3, 0x2, P0 ;  /* 0x0000000502097c11 */ /* 0x000fcc00080f1403 */
[----:B------:R0:W5:Y:S03]  /*13d10*/  LDG.E R9, desc[UR8][R8.64] ;  /* 0x0000000808097981 */ /* 0x000166000c1e1900 */
.L_x_291:
[----:B------:R-:W-:Y:S01]  /*13d20*/  IMAD R3, R4, 0x8, R18 ;  /* 0x0000000804037824 */ /* 0x000fe200078e0212 */
[----:B------:R-:W-:Y:S01]  /*13d30*/  SHF.L.U32 R2, R5, 0x1f, RZ ;  /* 0x0000001f05027819 */ /* 0x000fe200000006ff */
[----:B------:R-:W-:Y:S03]  /*13d40*/  BSSY B2, `(.L_x_292) ;  /* 0x0000003000027945 */ /* 0x000fe60003800000 */
[----:B------:R-:W1:Y:S02]  /*13d50*/  SYNCS.PHASECHK.TRANS64.TRYWAIT P0, [R3+URZ+0x38840], R2 ;  /* 0x03884002030075a7 */ /* 0x000e64000800017f */
[----:B-1----:R-:W-:Y:S05]  /*13d60*/  @!P0 BRA `(.L_x_293) ;  /* 0x0000004000788947 */ /* 0x002fea0003800000 */
.L_x_392:
[----:B------:R-:W-:Y:S05]  /*13d70*/  BSYNC B2 ;  /* 0x0000000000027941 */ /* 0x000fea0003800000 */
.L_x_292:
        /* <DEDUP_REMOVED lines=12> */
.L_x_295:
[----:B------:R-:W-:Y:S05]  /*13e40*/  BSYNC B2 ;  /* 0x0000000000027941 */ /* 0x000fea0003800000 */
.L_x_294:
        /* <DEDUP_REMOVED lines=12> */
.L_x_296:
        /* <DEDUP_REMOVED lines=16> */
.L_x_297:
        /* <DEDUP_REMOVED lines=16> */
.L_x_298:
        /* <DEDUP_REMOVED lines=16> */
.L_x_299:
        /* <DEDUP_REMOVED lines=16> */
.L_x_393:
[----:B------:R-:W-:Y:S05]  /*14310*/  BSYNC B2 ;  /* 0x0000000000027941 */ /* 0x000fea0003800000 */
.L_x_300:
[----:B------:R-:W-:Y:S01]  /*14320*/  BSSY B2, `(.L_x_302) ;  /* 0x000000b000027945 */ /* 0x000fe20003800000 */
[----:B------:R-:W-:Y:S02]  /*14330*/  IMAD.MOV.U32 R10, RZ, RZ, 0x0 ;  /* 0x00000000ff0a7424 */ /* 0x000fe400078e00ff */
[----:B------:R-:W-:Y:S01]  /*14340*/  IMAD.MOV.U32 R11, RZ, RZ, 0x14f00000 ;  /* 0x14f00000ff0b7424 */ /* 0x000fe200078e00ff */
[----:B------:R-:W-:Y:S06]  /*14350*/  @P1 BRA `(.L_x_303) ;  /* 0x00000000001c1947 */ /* 0x000fec0003800000 */
[----:B------:R-:W1:Y:S01]  /*14360*/  S2R R8, SR_TID.X ;  /* 0x0000000000087919 */ /* 0x000e620000002100 */
[----:B0-----:R-:W-:-:S04]  /*14370*/  IMAD.MOV.U32 R3, RZ, RZ, 0xa000 ;  /* 0x0000a000ff037424 */ /* 0x001fc800078e00ff */
[----:B------:R2:W-:Y:S01]  /*14380*/  SYNCS.ARRIVE.TRANS64 RZ, [R2+URZ+0x50], R3 ;  /* 0x0000500302ff79a7 */ /* 0x0005e2000800003f */
[----:B-1----:R-:W-:-:S04]  /*14390*/  LOP3.LUT R8, R8, 0x1f, RZ, 0xc0, !PT ;  /* 0x0000001f08087812 */ /* 0x002fc800078ec0ff */
[----:B------:R-:W-:-:S13]  /*143a0*/  ISETP.NE.AND P0, PT, R8, RZ, PT ;  /* 0x000000ff0800720c */ /* 0x000fda0003f05270 */
[----:B--2---:R-:W-:Y:S05]  /*143b0*/  @!P0 BRA `(.L_x_303) ;  /* 0x0000000000048947 */ /* 0x004fea0003800000 */
[----:B------:R-:W-:Y:S01]  /*143c0*/  BPT.TRAP 0x1 ;  /* 0x000000040000795c */ /* 0x000fe20000300000 */
.L_x_303:
[----:B------:R-:W-:Y:S05]  /*143d0*/  BSYNC B2 ;  /* 0x0000000000027941 */ /* 0x000fea0003800000 */
.L_x_302:
[----:B------:R-:W2:Y:S04]  /*143e0*/  LDL R8, [R1+0x18] ;  /* 0x0000180001087983 */ /* 0x000ea80000100800 */
[----:B0-----:R-:W2:Y:S01]  /*143f0*/  LDL.LU R3, [R1+0x8] ;  /* 0x0000080001037983 */ /* 0x001ea20000300800 */
[----:B------:R-:W-:Y:S01]  /*14400*/  R2UR UR10, R12 ;  /* 0x000000000c0a72ca */ /* 0x000fe200000e0000 */
[----:B------:R-:W-:Y:S01]  /*14410*/  IMAD R19, R19, 0xa000, R18 ;  /* 0x0000a00013137824 */ /* 0x000fe200078e0212 */
[----:B------:R-:W-:Y:S01]  /*14420*/  R2UR UR6, R10 ;  /* 0x000000000a0672ca */ /* 0x000fe200000e0000 */
[----:B------:R-:W-:Y:S01]  /*14430*/  UIADD3 UR4, UP0, UR36, 0x470, URZ ;  /* 0x0000047024047890 */ /* 0x000fe2000ff1e03f */
[----:B------:R-:W-:Y:S01]  /*14440*/  R2UR UR7, R11 ;  /* 0x000000000b0772ca */ /* 0x000fe200000e0000 */
[----:B------:R-:W-:Y:S01]  /*14450*/  VIADD R2, R2, 0x50 ;  /* 0x0000005002027836 */ /* 0x000fe20000000000 */
[----:B------:R-:W-:Y:S01]  /*14460*/  PLOP3.LUT P0, PT, PT, PT, PT, 0x80, 0x0 ;  /* 0x000000000000781c */ /* 0x000fe20003f0f070 */
[----:B------:R-:W-:Y:S01]  /*14470*/  UIADD3.X UR5, URZ, UR37, URZ, UP0, !UPT ;  /* 0x000000253f057290 */ /* 0x000fe200087fe43f */
[----:B--2---:R-:W-:-:S02]  /*14480*/  IMAD R3, R3, 0x50, R8 ;  /* 0x0000005003037824 */ /* 0x004fc400078e0208 */
[----:B------:R-:W-:-:S09]  /*14490*/  VIADD R8, R19, 0x400 ;  /* 0x0000040013087836 */ /* 0x000fd20000000000 */
.L_x_304:
        /* <DEDUP_REMOVED lines=15> */
.L_x_305:
        /* <DEDUP_REMOVED lines=15> */
.L_x_306:
        /* <DEDUP_REMOVED lines=15> */
.L_x_307:
        /* <DEDUP_REMOVED lines=12> */
.L_x_290:
[----:B------:R-:W-:Y:S05]  /*14830*/  BSYNC B1 ;  /* 0x0000000000017941 */ /* 0x000fea0003800000 */
.L_x_289:
[----:B------:R-:W2:Y:S01]  /*14840*/  LDL R2, [R1+0x20] ;  /* 0x0000200001027983 */ /* 0x000ea20000100800 */
[----:B------:R-:W-:Y:S01]  /*14850*/  VIADD R19, R4, 0x1 ;  /* 0x0000000104137836 */ /* 0x000fe20000000000 */
[----:B------:R-:W-:Y:S01]  /*14860*/  BSSY B1, `(.L_x_308) ;  /* 0x00000d3000017945 */ /* 0x000fe20003800000 */
[----:B0-----:R-:W-:-:S03]  /*14870*/  VIADD R7, R0, 0xffffffff ;  /* 0xffffffff00077836 */ /* 0x001fc60000000000 */
[----:B------:R-:W-:-:S04]  /*14880*/  ISETP.NE.AND P0, PT, R19, 0x2, PT ;  /* 0x000000021300780c */ /* 0x000fc80003f05270 */
[----:B------:R-:W-:Y:S02]  /*14890*/  SEL R19, R19, RZ, P0 ;  /* 0x000000ff13137207 */ /* 0x000fe40000000000 */
[----:B--2---:R-:W-:Y:S02]  /*148a0*/  ISETP.NE.AND P1, PT, R2, RZ, PT ;  /* 0x000000ff0200720c */ /* 0x004fe40003f25270 */
[----:B------:R-:W-:-:S04]  /*148b0*/  SEL R2, RZ, 0x1, P0 ;  /* 0x00000001ff027807 */ /* 0x000fc80000000000 */
[----:B------:R-:W-:-:S05]  /*148c0*/  LOP3.LUT R12, R5, R2, RZ, 0x3c, !PT ;  /* 0x00000002050c7212 */ /* 0x000fca00078e3cff */
[----:B------:R0:W-:Y:S02]  /*148d0*/  STL [R1+0x14], R12 ;  /* 0x0000140c01007387 */ /* 0x0001e40000100800 */
[----:B------:R-:W-:Y:S05]  /*148e0*/  @!P1 BRA `(.L_x_309) ;  /* 0x0000000c00289947 */ /* 0x000fea0003800000 */
[----:B------:R-:W-:Y:S01]  /*148f0*/  ULDC.64 UR4, c[0x0][0x418] ;  /* 0x0001060000047ab9 */ /* 0x000fe20000000a00 */
[----:B------:R-:W-:Y:S01]  /*14900*/  IMAD.MOV.U32 R8, RZ, RZ, R7 ;  /* 0x000000ffff087224 */ /* 0x000fe200078e0007 */
[----:B------:R-:W-:-:S04]  /*14910*/  ISETP.NE.U32.AND P0, PT, RZ, UR4, PT ;  /* 0x00000004ff007c0c */ /* 0x000fc8000bf05070 */
[----:B------:R-:W-:-:S13]  /*14920*/  ISETP.NE.AND.EX P0, PT, RZ, UR5, PT, P0 ;  /* 0x00000005ff007c0c */ /* 0x000fda000bf05300 */
[----:B------:R-:W-:Y:S05]  /*14930*/  @!P0 BRA `(.L_x_310) ;  /* 0x0000000000508947 */ /* 0x000fea0003800000 */
[----:B------:R-:W2:Y:S01]  /*14940*/  LDL R11, [R1+0x1c] ;  /* 0x00001c00010b7983 */ /* 0x000ea20000100800 */
[----:B------:R-:W1:Y:S01]  /*14950*/  LDC R9, c[0x0][0x43c] ;  /* 0x00010f00ff097b82 */ /* 0x000e620000000800 */
[----:B------:R-:W-:Y:S02]  /*14960*/  ULDC.64 UR6, c[0x0][0x428] ;  /* 0x00010a0000067ab9 */ /* 0x000fe40000000a00 */
[----:B------:R-:W3:Y:S01]  /*14970*/  LDL R10, [R1+0x10] ;  /* 0x00001000010a7983 */ /* 0x000ee20000100800 */
[----:B------:R-:W-:Y:S01]  /*14980*/  ULDC.64 UR8, c[0x0][0x208] ;  /* 0x0000820000087ab9 */ /* 0x000fe20000000a00 */
[----:B-1----:R-:W-:-:S13]  /*14990*/  ISETP.NE.AND P0, PT, R9, 0x1, PT ;  /* 0x000000010900780c */ /* 0x002fda0003f05270 */
[----:B------:R-:W1:Y:S02]  /*149a0*/  @P0 LDC.64 R2, c[0x0][0x440] ;  /* 0x00011000ff020b82 */ /* 0x000e640000000a00 */
[----:B-1----:R-:W-:-:S04]  /*149b0*/  @P0 IMAD.HI.U32 R8, R7, R2, RZ ;  /* 0x0000000207080227 */ /* 0x002fc800078e00ff */
        /* <DEDUP_REMOVED lines=10> */
[----:B------:R-:W-:-:S05]  /*14a60*/  LEA.HI.X R11, R2, UR5, R9, 0x2, P0 ;  /* 0x00000005020b7c11 */ /* 0x000fca00080f1409 */
[----:B------:R1:W5:Y:S04]  /*14a70*/  LDG.E R9, desc[UR8][R10.64] ;  /* 0x000000080a097981 */ /* 0x000368000c1e1900 */
.L_x_310:
[----:B------:R-:W-:Y:S01]  /*14a80*/  IMAD R2, R19, 0x8, R18 ;  /* 0x0000000813027824 */ /* 0x000fe200078e0212 */
[----:B------:R-:W-:Y:S01]  /*14a90*/  SHF.L.U32 R3, R12, 0x1f, RZ ;  /* 0x0000001f0c037819 */ /* 0x000fe200000006ff */
[----:B------:R-:W-:Y:S03]  /*14aa0*/  BSSY B2, `(.L_x_311) ;  /* 0x0000003000027945 */ /* 0x000fe60003800000 */
[----:B------:R-:W2:Y:S02]  /*14ab0*/  SYNCS.PHASECHK.TRANS64.TRYWAIT P0, [R2+URZ+0x38840], R3 ;  /* 0x03884003020075a7 */ /* 0x000ea4000800017f */
[----:B--2---:R-:W-:Y:S05]  /*14ac0*/  @!P0 BRA `(.L_x_312) ;  /* 0x0000003400488947 */ /* 0x004fea0003800000 */
.L_x_394:
[----:B------:R-:W-:Y:S05]  /*14ad0*/  BSYNC B2 ;  /* 0x0000000000027941 */ /* 0x000fea0003800000 */
.L_x_311:
[----:B-1----:R-:W1:Y:S01]  /*14ae0*/  S2R R10, SR_TID.X ;  /* 0x00000000000a7919 */ /* 0x002e620000002100 */
[----:B------:R-:W-:Y:S01]  /*14af0*/  BSSY B2, `(.L_x_313) ;  /* 0x000000b000027945 */ /* 0x000fe20003800000 */
[----:B-1----:R-:W-:-:S04]  /*14b00*/  LOP3.LUT R10, R10, 0x7f, RZ, 0xc0, !PT ;  /* 0x0000007f0a0a7812 */ /* 0x002fc800078ec0ff */
[----:B------:R-:W-:-:S13]  /*14b10*/  ISETP.NE.AND P1, PT, R10, RZ, PT ;  /* 0x000000ff0a00720c */ /* 0x000fda0003f25270 */
[----:B------:R-:W-:Y:S05]  /*14b20*/  @P1 BRA `(.L_x_314) ;  /* 0x00000000001c1947 */ /* 0x000fea0003800000 */
[----:B------:R-:W1:Y:S01]  /*14b30*/  S2R R10, SR_TID.X ;  /* 0x00000000000a7919 */ /* 0x000e620000002100 */
[----:B--2---:R-:W-:-:S04]  /*14b40*/  IMAD.MOV.U32 R3, RZ, RZ, 0xa000 ;  /* 0x0000a000ff037424 */ /* 0x004fc800078e00ff */
[----:B------:R3:W-:Y:S01]  /*14b50*/  SYNCS.ARRIVE.TRANS64 RZ, [R2+URZ+0x38830], R3 ;  /* 0x0388300302ff79a7 */ /* 0x0007e2000800003f */
[----:B-1----:R-:W-:-:S04]  /*14b60*/  LOP3.LUT R10, R10, 0x1f, RZ, 0xc0, !PT ;  /* 0x0000001f0a0a7812 */ /* 0x002fc800078ec0ff */
[----:B------:R-:W-:-:S13]  /*14b70*/  ISETP.NE.AND P0, PT, R10, RZ, PT ;  /* 0x000000ff0a00720c */ /* 0x000fda0003f05270 */
[----:B---3--:R-:W-:Y:S05]  /*14b80*/  @!P0 BRA `(.L_x_314) ;  /* 0x0000000000048947 */ /* 0x008fea0003800000 */
[----:B------:R-:W-:Y:S01]  /*14b90*/  BPT.TRAP 0x1 ;  /* 0x000000040000795c */ /* 0x000fe20000300000 */
.L_x_314:
[----:B------:R-:W-:Y:S05]  /*14ba0*/  BSYNC B2 ;  /* 0x0000000000027941 */ /* 0x000fea0003800000 */
.L_x_313:
[----:B--2---:R-:W2:Y:S01]  /*14bb0*/  LDL R2, [R1+0x18] ;  /* 0x0000180001027983 */ /* 0x004ea20000100800 */
[----:B0-----:R-:W-:Y:S01]  /*14bc0*/  IMAD.MOV.U32 R12, RZ, RZ, RZ ;  /* 0x000000ffff0c7224 */ /* 0x001fe200078e00ff */
[----:B------:R-:W-:Y:S01]  /*14bd0*/  UIADD3 UR4, UP0, UR36, 0x370, URZ ;  /* 0x0000037024047890 */ /* 0x000fe2000ff1e03f */
[C---:B------:R-:W-:Y:S01]  /*14be0*/  IMAD R3, R19.reuse, 0x8, R6 ;  /* 0x0000000813037824 */ /* 0x040fe200078e0206 */
[----:B------:R-:W-:Y:S01]  /*14bf0*/  PLOP3.LUT P0, PT, PT, PT, PT, 0x80, 0x0 ;  /* 0x000000000000781c */ /* 0x000fe20003f0f070 */
[----:B------:R-:W-:Y:S01]  /*14c00*/  IMAD R10, R19, 0xa000, R18 ;  /* 0x0000a000130a7824 */ /* 0x000fe200078e0212 */
[----:B------:R-:W-:Y:S01]  /*14c10*/  R2UR UR10, R12 ;  /* 0x000000000c0a72ca */ /* 0x000fe200000e0000 */
[----:B------:R-:W-:Y:S01]  /*14c20*/  VIADD R3, R3, 0x30 ;  /* 0x0000003003037836 */ /* 0x000fe20000000000 */
[----:B------:R-:W-:Y:S01]  /*14c30*/  UIADD3.X UR5, URZ, UR37, URZ, UP0, !UPT ;  /* 0x000000253f057290 */ /* 0x000fe200087fe43f */
[----:B------:R-:W-:Y:S01]  /*14c40*/  VIADD R11, R10, 0x24400 ;  /* 0x000244000a0b7836 */ /* 0x000fe20000000000 */
[----:B------:R-:W-:Y:S01]  /*14c50*/  UMOV UR6, 0x0 ;  /* 0x0000000000067882 */ /* 0x000fe20000000000 */
[----:B------:R-:W-:Y:S01]  /*14c60*/  UMOV UR7, 0x14f00000 ;  /* 0x14f0000000077882 */ /* 0x000fe20000000000 */
[----:B--2---:R-:W-:-:S09]  /*14c70*/  IMAD R2, R8, 0x50, R2 ;  /* 0x0000005008027824 */ /* 0x004fd200078e0202 */
.L_x_315:
        /* <DEDUP_REMOVED lines=16> */
.L_x_316:
        /* <DEDUP_REMOVED lines=16> */
.L_x_317:
        /* <DEDUP_REMOVED lines=16> */
.L_x_318:
        /* <DEDUP_REMOVED lines=10> */
[----:B------:R-:W-:Y:S01]  /*15020*/  SHF.L.U32 R5, R5, 0x1f, RZ ;  /* 0x0000001f05057819 */ /* 0x000fe200000006ff */
[----:B------:R-:W-:Y:S01]  /*15030*/  IMAD R2, R4, 0x8, R6 ;  /* 0x0000000804027824 */ /* 0x000fe200078e0206 */
[----:B------:R-:W-:Y:S03]  /*15040*/  BSSY B2, `(.L_x_319) ;  /* 0x0000003000027945 */ /* 0x000fe60003800000 */
[----:B------:R-:W0:Y:S02]  /*15050*/  SYNCS.PHASECHK.TRANS64.TRYWAIT P0, [R2+URZ+0x60], R5 ;  /* 0x00006005020075a7 */ /* 0x000e24000800017f */
[----:B0-----:R-:W-:Y:S05]  /*15060*/  @!P0 BRA `(.L_x_320) ;  /* 0x0000002c00f48947 */ /* 0x001fea0003800000 */
.L_x_395:
[----:B------:R-:W-:Y:S05]  /*15070*/  BSYNC B2 ;  /* 0x0000000000027941 */ /* 0x000fea0003800000 */
.L_x_319:
[----:B------:R-:W-:Y:S01]  /*15080*/  BSSY B2, `(.L_x_321) ;  /* 0x000000b000027945 */ /* 0x000fe20003800000 */
[----:B------:R-:W-:Y:S02]  /*15090*/  IMAD.MOV.U32 R10, RZ, RZ, 0x0 ;  /* 0x00000000ff0a7424 */ /* 0x000fe400078e00ff */
[----:B------:R-:W-:Y:S01]  /*150a0*/  IMAD.MOV.U32 R11, RZ, RZ, 0x14f00000 ;  /* 0x14f00000ff0b7424 */ /* 0x000fe200078e00ff */
[----:B------:R-:W-:Y:S06]  /*150b0*/  @P1 BRA `(.L_x_322) ;  /* 0x00000000001c1947 */ /* 0x000fec0003800000 */
[----:B0-----:R-:W0:Y:S01]  /*150c0*/  S2R R5, SR_TID.X ;  /* 0x0000000000057919 */ /* 0x001e220000002100 */
[----:B------:R-:W-:-:S04]  /*150d0*/  IMAD.MOV.U32 R3, RZ, RZ, 0xa000 ;  /* 0x0000a000ff037424 */ /* 0x000fc800078e00ff */
[----:B------:R1:W-:Y:S01]  /*150e0*/  SYNCS.ARRIVE.TRANS64 RZ, [R2+URZ+0x50], R3 ;  /* 0x0000500302ff79a7 */ /* 0x0003e2000800003f */
[----:B0-----:R-:W-:-:S04]  /*150f0*/  LOP3.LUT R5, R5, 0x1f, RZ, 0xc0, !PT ;  /* 0x0000001f05057812 */ /* 0x001fc800078ec0ff */
[----:B------:R-:W-:-:S13]  /*15100*/  ISETP.NE.AND P0, PT, R5, RZ, PT ;  /* 0x000000ff0500720c */ /* 0x000fda0003f05270 */
[----:B-1----:R-:W-:Y:S05]  /*15110*/  @!P0 BRA `(.L_x_322) ;  /* 0x0000000000048947 */ /* 0x002fea0003800000 */
[----:B------:R-:W-:Y:S01]  /*15120*/  BPT.TRAP 0x1 ;  /* 0x000000040000795c */ /* 0x000fe20000300000 */
.L_x_322:
[----:B------:R-:W-:Y:S05]  /*15130*/  BSYNC B2 ;  /* 0x0000000000027941 */ /* 0x000fea0003800000 */
.L_x_321:
[----:B0-----:R-:W2:Y:S04]  /*15140*/  LDL R5, [R1+0x18] ;  /* 0x0000180001057983 */ /* 0x001ea80000100800 */
[----:B------:R-:W2:Y:S01]  /*15150*/  LDL.LU R3, [R1+0x8] ;  /* 0x0000080001037983 */ /* 0x000ea20000300800 */
        /* <DEDUP_REMOVED lines=10> */
.L_x_323:
        /* <DEDUP_REMOVED lines=15> */
.L_x_324:
        /* <DEDUP_REMOVED lines=15> */
.L_x_325:
        /* <DEDUP_REMOVED lines=15> */
.L_x_326:
        /* <DEDUP_REMOVED lines=12> */
.L_x_309:
[----:B------:R-:W-:Y:S05]  /*15590*/  BSYNC B1 ;  /* 0x0000000000017941 */ /* 0x000fea0003800000 */
.L_x_308:
[----:B------:R-:W2:Y:S01]  /*155a0*/  LDL R2, [R1+0x28] ;  /* 0x0000280001027983 */ /* 0x000ea20000100800 */
[----:B------:R-:W-:Y:S01]  /*155b0*/  VIADD R0, R0, 0xfffffffe ;  /* 0xfffffffe00007836 */ /* 0x000fe20000000000 */
[----:B--2---:R-:W-:-:S13]  /*155c0*/  ISETP.GT.AND P0, PT, R7, R2, PT ;  /* 0x000000020700720c */ /* 0x004fda0003f04270 */
[----:B------:R-:W-:Y:S05]  /*155d0*/  @P0 BRA `(.L_x_327) ;  /* 0xffffffe400400947 */ /* 0x000fea000383ffff */
.L_x_267:
[----:B------:R-:W-:Y:S05]  /*155e0*/  BSYNC B0 ;  /* 0x0000000000007941 */ /* 0x000fea0003800000 */
.L_x_266:
[----:B------:R-:W2:Y:S01]  /*155f0*/  S2R R3, SR_TID.X ;  /* 0x0000000000037919 */ /* 0x000ea20000002100 */
[----:B------:R-:W-:Y:S01]  /*15600*/  BSSY B0, `(.L_x_328) ;  /* 0x0000012000007945 */ /* 0x000fe20003800000 */
[----:B--2---:R-:W-:-:S04]  /*15610*/  LOP3.LUT R3, R3, 0x7f, RZ, 0xc0, !PT ;  /* 0x0000007f03037812 */ /* 0x004fc800078ec0ff */
[----:B------:R-:W-:-:S13]  /*15620*/  ISETP.NE.AND P0, PT, R3, RZ, PT ;  /* 0x000000ff0300720c */ /* 0x000fda0003f05270 */
[----:B------:R-:W-:Y:S05]  /*15630*/  @P0 BRA `(.L_x_329) ;  /* 0x0000000000380947 */ /* 0x000fea0003800000 */
[----:B------:R-:W2:Y:S01]  /*15640*/  S2R R2, SR_LANEID ;  /* 0x0000000000027919 */ /* 0x000ea20000000000 */
[----:B------:R-:W-:Y:S01]  /*15650*/  VOTEU.ANY UR4, UPT, PT ;  /* 0x0000000000047886 */ /* 0x000fe200038e0100 */
[----:B-1----:R-:W1:Y:S01]  /*15660*/  LDC.64 R4, c[0x0][0xc60] ;  /* 0x00031800ff047b82 */ /* 0x002e620000000a00 */
[----:B------:R-:W2:Y:S01]  /*15670*/  FLO.U32 R0, UR4 ;  /* 0x0000000400007d00 */ /* 0x000ea200080e0000 */
[----:B------:R-:W-:Y:S01]  /*15680*/  ULDC.64 UR6, c[0x0][0x208] ;  /* 0x0000820000067ab9 */ /* 0x000fe20000000a00 */
[----:B--2---:R-:W-:-:S06]  /*15690*/  ISETP.EQ.U32.AND P0, PT, R0, R2, PT ;  /* 0x000000020000720c */ /* 0x004fcc0003f02070 */
[----:B------:R-:W1:Y:S07]  /*156a0*/  POPC R2, UR4 ;  /* 0x0000000400027d09 */ /* 0x000e6e0008000000 */
[----:B-1----:R-:W2:Y:S04]  /*156b0*/  @P0 ATOMG.E.ADD.STRONG.GPU PT, R2, desc[UR6][R4.64], R2 ;  /* 0x00000002040209a8 */ /* 0x002ea800081ee1c6 */
[----:B--2---:R1:W2:Y:S02]  /*156c0*/  SHFL.IDX PT, R2, R2, R0, 0x1f ;  /* 0x00001f0002027589 */ /* 0x0042a400000e0000 */
[----:B-1----:R-:W1:Y:S02]  /*156d0*/  S2R R0, SR_LTMASK ;  /* 0x0000000000007919 */ /* 0x002e640000003900 */
[----:B-1----:R-:W-:-:S06]  /*156e0*/  LOP3.LUT R0, R0, UR4, RZ, 0xc0, !PT ;  /* 0x0000000400007c12 */ /* 0x002fcc000f8ec0ff */
[----:B------:R-:W2:Y:S02]  /*156f0*/  POPC R0, R0 ;  /* 0x0000000000007309 */ /* 0x000ea40000000000 */
[----:B--2---:R-:W-:-:S05]  /*15700*/  IADD3 R0, R2, UR38, R0 ;  /* 0x0000002602007c10 */ /* 0x004fca000fffe000 */
[----:B------:R2:W-:Y:S02]  /*15710*/  STL [R1], R0 ;  /* 0x0000000001007387 */ /* 0x0005e40000100800 */
.L_x_329:
[----:B------:R-:W-:Y:S05]  /*15720*/  BSYNC B0 ;  /* 0x0000000000007941 */ /* 0x000fea0003800000 */
.L_x_328:
[----:B--2---:R-:W2:Y:S01]  /*15730*/  LDL.LU R0, [R1+0x20] ;  /* 0x0000200001007983 */ /* 0x004ea20000300800 */
[----:B------:R-:W-:Y:S01]  /*15740*/  BSSY B0, `(.L_x_330) ;  /* 0x0000058000007945 */ /* 0x000fe20003800000 */
[----:B--2---:R-:W-:-:S13]  /*15750*/  ISETP.NE.AND P0, PT, R0, RZ, PT ;  /* 0x000000ff0000720c */ /* 0x004fda0003f05270 */
[----:B------:R-:W-:Y:S05]  /*15760*/  @!P0 BRA `(.L_x_331) ;  /* 0x0000000400548947 */ /* 0x000fea0003800000 */
[----:B------:R-:W2:Y:S01]  /*15770*/  LDL R2, [R1+0x14] ;  /* 0x0000140001027983 */ /* 0x000ea20000100800 */
[----:B------:R-:W-:Y:S01]  /*15780*/  IMAD R0, R19, 0x8, R18 ;  /* 0x0000000813007824 */ /* 0x000fe200078e0212 */
[----:B------:R-:W-:Y:S01]  /*15790*/  BSSY B1, `(.L_x_332) ;  /* 0x0000005000017945 */ /* 0x000fe20003800000 */
[----:B------:R-:W-:Y:S02]  /*157a0*/  ISETP.NE.AND P1, PT, R3, RZ, PT ;  /* 0x000000ff0300720c */ /* 0x000fe40003f25270 */
[----:B--2---:R-:W-:-:S04]  /*157b0*/  SHF.L.U32 R2, R2, 0x1f, RZ ;  /* 0x0000001f02027819 */ /* 0x004fc800000006ff */
[----:B------:R-:W2:Y:S02]  /*157c0*/  SYNCS.PHASECHK.TRANS64.TRYWAIT P0, [R0+URZ+0x38860], R2 ;  /* 0x03886002000075a7 */ /* 0x000ea4000800017f */
[----:B--2---:R-:W-:Y:S05]  /*157d0*/  @!P0 BRA `(.L_x_333) ;  /* 0x00000028002c8947 */ /* 0x004fea0003800000 */
.L_x_396:
[----:B------:R-:W-:Y:S05]  /*157e0*/  BSYNC B1 ;  /* 0x0000000000017941 */ /* 0x000fea0003800000 */
.L_x_332:
[----:B------:R-:W-:Y:S04]  /*157f0*/  BSSY B1, `(.L_x_334) ;  /* 0x0000009000017945 */ /* 0x000fe80003800000 */
        /* <DEDUP_REMOVED lines=8> */
.L_x_335:
[----:B------:R-:W-:Y:S05]  /*15880*/  BSYNC B1 ;  /* 0x0000000000017941 */ /* 0x000fea0003800000 */
.L_x_334:
[----:B------:R-:W3:Y:S04]  /*15890*/  LDL.LU R3, [R1+0x18] ;  /* 0x0000180001037983 */ /* 0x000ee80000300800 */
[----:B--2---:R-:W3:Y:S01]  /*158a0*/  LDL.LU R2, [R1+0x8] ;  /* 0x0000080001027983 */ /* 0x004ee20000300800 */
[----:B------:R-:W-:Y:S01]  /*158b0*/  UIADD3 UR4, UP0, UR36, 0x470, URZ ;  /* 0x0000047024047890 */ /* 0x000fe2000ff1e03f */
[----:B------:R-:W-:Y:S01]  /*158c0*/  PLOP3.LUT P0, PT, PT, PT, PT, 0x80, 0x0 ;  /* 0x000000000000781c */ /* 0x000fe20003f0f070 */
[----:B------:R-:W-:Y:S01]  /*158d0*/  VIADD R0, R0, 0x38850 ;  /* 0x0003885000007836 */ /* 0x000fe20000000000 */
[----:B------:R-:W-:Y:S01]  /*158e0*/  UMOV UR6, 0x0 ;  /* 0x0000000000067882 */ /* 0x000fe20000000000 */
[----:B------:R-:W-:Y:S01]  /*158f0*/  UIADD3.X UR5, URZ, UR37, URZ, UP0, !UPT ;  /* 0x000000253f057290 */ /* 0x000fe200087fe43f */
[----:B------:R-:W-:Y:S01]  /*15900*/  UMOV UR7, 0x14f00000 ;  /* 0x14f0000000077882 */ /* 0x000fe20000000000 */
[----:B------:R-:W-:Y:S01]  /*15910*/  UMOV UR10, URZ ;  /* 0x0000003f000a7c82 */ /* 0x000fe20008000000 */
[----:B---3--:R-:W-:-:S02]  /*15920*/  IMAD R3, R2, 0x50, R3 ;  /* 0x0000005002037824 */ /* 0x008fc400078e0203 */
[----:B------:R-:W-:-:S04]  /*15930*/  IMAD R2, R19, 0xa000, R18 ;  /* 0x0000a00013027824 */ /* 0x000fc800078e0212 */
[----:B------:R-:W-:-:S07]  /*15940*/  VIADD R4, R2, 0x400 ;  /* 0x0000040002047836 */ /* 0x000fce0000000000 */
.L_x_336:
        /* <DEDUP_REMOVED lines=9> */
[----:B--2---:R-:W-:Y:S05]  /*159e0*/  @P0 BRA.U.ANY `(.L_x_336) ;  /* 0xfffffffd00d80947 */ /* 0x004fea000393ffff */
[----:B------:R-:W-:Y:S01]  /*159f0*/  PLOP3.LUT P0, PT, PT, PT, PT, 0x80, 0x0 ;  /* 0x000000000000781c */ /* 0x000fe20003f0f070 */
[----:B------:R-:W-:Y:S01]  /*15a00*/  VIADD R4, R2, 0x2c00 ;  /* 0x00002c0002047836 */ /* 0x000fe20000000000 */
[----:B------:R-:W-:Y:S01]  /*15a10*/  UMOV UR6, 0x0 ;  /* 0x0000000000067882 */ /* 0x000fe20000000000 */
[----:B------:R-:W-:Y:S01]  /*15a20*/  UMOV UR7, 0x14f00000 ;  /* 0x14f0000000077882 */ /* 0x000fe20000000000 */
[----:B------:R-:W-:-:S09]  /*15a30*/  UMOV UR10, 0x40 ;  /* 0x00000040000a7882 */ /* 0x000fd20000000000 */
.L_x_337:
        /* <DEDUP_REMOVED lines=15> */
.L_x_338:
        /* <DEDUP_REMOVED lines=15> */
.L_x_339:
        /* <DEDUP_REMOVED lines=10> */
.L_x_331:
[----:B------:R-:W-:Y:S05]  /*15cc0*/  BSYNC B0 ;  /* 0x0000000000007941 */ /* 0x000fea0003800000 */
.L_x_330:
[----:B------:R-:W2:Y:S01]  /*15cd0*/  LDL.LU R4, [R1+0x14] ;  /* 0x0000140001047983 */ /* 0x000ea20000300800 */
[----:B------:R-:W-:-:S05]  /*15ce0*/  VIADD R19, R19, 0x1 ;  /* 0x0000000113137836 */ /* 0x000fca0000000000 */
[----:B------:R-:W-:-:S04]  /*15cf0*/  ISETP.NE.AND P0, PT, R19, 0x2, PT ;  /* 0x000000021300780c */ /* 0x000fc80003f05270 */
[----:B------:R-:W-:Y:S02]  /*15d00*/  SEL R0, RZ, 0x1, P0 ;  /* 0x00000001ff007807 */ /* 0x000fe40000000000 */
[----:B------:R-:W-:Y:S02]  /*15d10*/  SEL R19, R19, RZ, P0 ;  /* 0x000000ff13137207 */ /* 0x000fe40000000000 */
[----:B--2---:R-:W-:-:S05]  /*15d20*/  LOP3.LUT R4, R4, R0, RZ, 0x3c, !PT ;  /* 0x0000000004047212 */ /* 0x004fca00078e3cff */
[----:B------:R2:W-:Y:S02]  /*15d30*/  STL [R1+0x14], R4 ;  /* 0x0000140401007387 */ /* 0x0005e40000100800 */
.L_x_246:
[----:B------:R-:W-:Y:S05]  /*15d40*/  BSYNC B7 ;  /* 0x0000000000077941 */ /* 0x000fea0003800000 */
.L_x_244:
[----:B----4-:R-:W4:Y:S02]  /*15d50*/  LDL R0, [R1+0x5c] ;  /* 0x00005c0001007983 */ /* 0x010f240000100800 */
[----:B----4-:R-:W-:-:S13]  /*15d60*/  ISETP.NE.AND P0, PT, R0, RZ, PT ;  /* 0x000000ff0000720c */ /* 0x010fda0003f05270 */
[----:B------:R-:W-:Y:S05]  /*15d70*/  @!P0 BRA `(.L_x_340) ;  /* 0x00000000002c8947 */ /* 0x000fea0003800000 */
[----:B------:R-:W-:Y:S05]  /*15d80*/  WARPSYNC.ALL ;  /* 0x0000000000007948 */ /* 0x000fea0003800000 */
[----:B------:R-:W4:Y:S08]  /*15d90*/  S2UR UR5, SR_CgaCtaId ;  /* 0x00000000000579c3 */ /* 0x000f300000008800 */
[----:B------:R-:W-:Y:S06]  /*15da0*/  BAR.SYNC.DEFER_BLOCKING 0x5, 0x180 ;  /* 0x0146000000007b1d */ /* 0x000fec0000010000 */
[----:B------:R-:W-:-:S02]  /*15db0*/  UMOV UR4, 0x400 ;  /* 0x0000040000047882 */ /* 0x000fc40000000000 */
[----:B----4-:R-:W-:-:S06]  /*15dc0*/  ULEA UR4, UR5, UR4, 0x18 ;  /* 0x0000000405047291 */ /* 0x010fcc000f8ec03f */
[----:B------:R-:W-:-:S05]  /*15dd0*/  IMAD.U32 R18, RZ, RZ, UR4 ;  /* 0x00000004ff127e24 */ /* 0x000fca000f8e00ff */
[----:B-123--:R-:W1:Y:S04]  /*15de0*/  LDS.128 R4, [R18+0x388d0] ;  /* 0x0388d00012047984 */ /* 0x00ee680000000c00 */
[----:B-1----:R1:W-:Y:S04]  /*15df0*/  STL.64 [R1], R4 ;  /* 0x0000000401007387 */ /* 0x0023e80000100a00 */
[----:B------:R1:W-:Y:S01]  /*15e00*/  STL.64 [R1+0x8], R6 ;  /* 0x0000080601007387 */ /* 0x0003e20000100a00 */
[----:B------:R-:W-:Y:S06]  /*15e10*/  BAR.ARV 0x4, 0x180 ;  /* 0x0106000000007b1d */ /* 0x000fec0000002000 */
[----:B------:R-:W-:Y:S05]  /*15e20*/  BRA `(.L_x_341) ;  /* 0x0000000c00287947 */ /* 0x000fea0003800000 */
.L_x_340:
[----:B------:R-:W4:Y:S01]  /*15e30*/  S2R R16, SR_TID.X ;  /* 0x0000000000107919 */ /* 0x000f220000002100 */
[----:B------:R-:W-:Y:S01]  /*15e40*/  UMOV UR4, 0xffffffff ;  /* 0xffffffff00047882 */ /* 0x000fe20000000000 */
[----:B----4-:R-:W-:-:S04]  /*15e50*/  LOP3.LUT R16, R16, 0x1f, RZ, 0xc0, !PT ;  /* 0x0000001f10107812 */ /* 0x010fc800078ec0ff */
[----:B------:R-:W-:Y:S01]  /*15e60*/  ISETP.NE.AND P0, PT, R16, 0x1f, PT ;  /* 0x0000001f1000780c */ /* 0x000fe20003f05270 */
[----:B------:R-:W-:-:S12]  /*15e70*/  BRA.DIV UR4, `(.L_x_342) ;  /* 0x0000002204987947 */ /* 0x000fd8000b800000 */
[----:B------:R-:W4:Y:S01]  /*15e80*/  LDL.LU R3, [R1] ;  /* 0x0000000001037983 */ /* 0x000f220000300800 */
[----:B------:R-:W-:-:S03]  /*15e90*/  ULDC UR4, c[0x0][0xc3c] ;  /* 0x00030f0000047ab9 */ /* 0x000fc60000000800 */
[----:B-1----:R-:W5:Y:S01]  /*15ea0*/  LDL R5, [R1+0xc] ;  /* 0x00000c0001057983 */ /* 0x002f620000100800 */
[----:B------:R-:W-:Y:S01]  /*15eb0*/  ULDC.64 UR6, c[0x0][0x208] ;  /* 0x0000820000067ab9 */ /* 0x000fe20000000a00 */
[----:B----4-:R-:W-:Y:S02]  /*15ec0*/  IMAD.MOV.U32 R10, RZ, RZ, R3 ;  /* 0x000000ffff0a7224 */ /* 0x010fe400078e0003 */
[----:B-----5:R-:W-:-:S05]  /*15ed0*/  IMAD.IADD R0, R5, 0x1, R16 ;  /* 0x0000000105007824 */ /* 0x020fca00078e0210 */
[----:B------:R-:W-:-:S13]  /*15ee0*/  ISETP.GE.OR P1, PT, R0, UR4, !P0 ;  /* 0x0000000400007c0c */ /* 0x000fda000c726670 */
[----:B------:R-:W1:Y:S08]  /*15ef0*/  @!P1 LDC.64 R2, c[0x0][0xc80] ;  /* 0x00032000ff029b82 */ /* 0x000e700000000a00 */
[----:B--23--:R-:W2:Y:S01]  /*15f00*/  @!P1 LDC.64 R4, c[0x0][0xc78] ;  /* 0x00031e00ff049b82 */ /* 0x00cea20000000a00 */
[----:B-1----:R-:W-:-:S05]  /*15f10*/  @!P1 IMAD.WIDE R2, R0, 0x4, R2 ;  /* 0x0000000400029825 */ /* 0x002fca00078e0202 */
[----:B------:R2:W3:Y:S02]  /*15f20*/  @!P1 LDG.E R7, desc[UR6][R2.64] ;  /* 0x0000000602079981 */ /* 0x0004e4000c1e1900 */
[----:B--2---:R-:W-:-:S06]  /*15f30*/  @!P1 IMAD.WIDE R2, R0, 0x4, R4 ;  /* 0x0000000400029825 */ /* 0x004fcc00078e0204 */
[----:B------:R-:W2:Y:S01]  /*15f40*/  @!P1 LDG.E R2, desc[UR6][R2.64] ;  /* 0x0000000602029981 */ /* 0x000ea2000c1e1900 */
[----:B------:R-:W-:Y:S01]  /*15f50*/  IMAD.MOV.U32 R6, RZ, RZ, RZ ;  /* 0x000000ffff067224 */ /* 0x000fe200078e00ff */
[C---:B------:R-:W-:Y:S01]  /*15f60*/  ISETP.GE.U32.AND P2, PT, R16.reuse, 0x2, PT ;  /* 0x000000021000780c */ /* 0x040fe20003f46070 */
[----:B------:R-:W-:Y:S01]  /*15f70*/  IMAD.MOV.U32 R4, RZ, RZ, RZ ;  /* 0x000000ffff047224 */ /* 0x000fe200078e00ff */
[C---:B------:R-:W-:Y:S01]  /*15f80*/  ISETP.GE.U32.AND P3, PT, R16.reuse, 0x4, PT ;  /* 0x000000041000780c */ /* 0x040fe20003f66070 */
[----:B------:R-:W-:Y:S01]  /*15f90*/  SHFL.IDX PT, R0, R10, RZ, 0x1f ;  /* 0x00001fff0a007589 */ /* 0x000fe200000e0000 */
[C---:B------:R-:W-:Y:S02]  /*15fa0*/  ISETP.GE.U32.AND P4, PT, R16.reuse, 0x8, PT ;  /* 0x000000081000780c */ /* 0x040fe40003f86070 */
[----:B------:R-:W-:Y:S01]  /*15fb0*/  ISETP.GE.U32.AND P5, PT, R16, 0x10, PT ;  /* 0x000000101000780c */ /* 0x000fe20003fa6070 */
[----:B------:R-:W-:Y:S01]  /*15fc0*/  SHFL.IDX PT, R8, R10, 0x1, 0x1f ;  /* 0x00201f000a087f89 */ /* 0x000fe200000e0000 */
[----:B---3--:R-:W-:-:S02]  /*15fd0*/  @!P1 IMAD.MOV.U32 R6, RZ, RZ, R7 ;  /* 0x000000ffff069224 */ /* 0x008fc400078e0007 */
[----:B------:R-:W-:Y:S02]  /*15fe0*/  IMAD.MOV.U32 R7, RZ, RZ, RZ ;  /* 0x000000ffff077224 */ /* 0x000fe400078e00ff */
[----:B--2---:R-:W-:Y:S01]  /*15ff0*/  @!P1 IMAD.MOV.U32 R7, RZ, RZ, R2 ;  /* 0x000000ffff079224 */ /* 0x004fe200078e0002 */
[----:B------:R-:W-:-:S03]  /*16000*/  ISETP.NE.AND P1, PT, R16, RZ, PT ;  /* 0x000000ff1000720c */ /* 0x000fc60003f25270 */
[----:B------:R-:W-:-:S05]  /*16010*/  IMAD R2, R7, R6, RZ ;  /* 0x0000000607027224 */ /* 0x000fca00078e02ff */
        /* <DEDUP_REMOVED lines=15> */
[----:B------:R1:W2:Y:S02]  /*16110*/  SHFL.IDX PT, R9, R2, 0x1f, 0x1f ;  /* 0x03e01f0002097f89 */ /* 0x0002a400000e0000 */
.L_x_406:
[----:B------:R-:W-:Y:S02]  /*16120*/  ULDC UR4, c[0x0][0xc38] ;  /* 0x00030e0000047ab9 */ /* 0x000fe40000000800 */
[----:B------:R-:W-:-:S04]  /*16130*/  IMAD.U32 R3, RZ, RZ, UR4 ;  /* 0x00000004ff037e24 */ /* 0x000fc8000f8e00ff */
[----:B--2---:R-:W-:-:S04]  /*16140*/  IMAD R9, R9, R3, RZ ;  /* 0x0000000309097224 */ /* 0x004fc800078e02ff */
[----:B------:R-:W-:-:S05]  /*16150*/  IMAD.IADD R5, R8, 0x1, R9 ;  /* 0x0000000108057824 */ /* 0x000fca00078e0209 */
[----:B------:R-:W-:-:S13]  /*16160*/  ISETP.GT.AND P6, PT, R5, R0, PT ;  /* 0x000000000500720c */ /* 0x000fda0003fc4270 */
[----:B------:R-:W-:Y:S05]  /*16170*/  @P6 BRA `(.L_x_343) ;  /* 0x0000000000b06947 */ /* 0x000fea0003800000 */
.L_x_346:
[----:B------:R-:W2:Y:S01]  /*16180*/  LDL.LU R3, [R1+0xc] ;  /* 0x00000c0001037983 */ /* 0x000ea20000300800 */
[----:B-1----:R-:W1:Y:S01]  /*16190*/  LDC R2, c[0x0][0xc3c] ;  /* 0x00030f00ff027b82 */ /* 0x002e620000000800 */
[----:B--2---:R-:W-:-:S05]  /*161a0*/  VIADD R3, R3, 0x1f ;  /* 0x0000001f03037836 */ /* 0x004fca0000000000 */
[----:B-1----:R-:W-:-:S13]  /*161b0*/  ISETP.GE.AND P6, PT, R3, R2, PT ;  /* 0x000000020300720c */ /* 0x002fda0003fc6270 */
[----:B------:R-:W-:Y:S05]  /*161c0*/  @P6 BRA `(.L_x_344) ;  /* 0x0000000400d86947 */ /* 0x000fea0003800000 */
[----:B------:R-:W1:Y:S01]  /*161d0*/  S2R R6, SR_TID.X ;  /* 0x0000000000067919 */ /* 0x000e620000002100 */
[----:B------:R-:W-:Y:S01]  /*161e0*/  ULDC.64 UR4, c[0x0][0x208] ;  /* 0x0000820000047ab9 */ /* 0x000fe20000000a00 */
[----:B------:R2:W-:Y:S01]  /*161f0*/  STL [R1+0xc], R3 ;  /* 0x00000c0301007387 */ /* 0x0005e20000100800 */
[----:B-1----:R-:W-:-:S05]  /*16200*/  LOP3.LUT R6, R6, 0x1f, RZ, 0xc0, !PT ;  /* 0x0000001f06067812 */ /* 0x002fca00078ec0ff */
[----:B------:R-:W-:Y:S02]  /*16210*/  IMAD.IADD R7, R3, 0x1, R6 ;  /* 0x0000000103077824 */ /* 0x000fe400078e0206 */
[----:B------:R-:W-:-:S03]  /*16220*/  IMAD.MOV.U32 R6, RZ, RZ, RZ ;  /* 0x000000ffff067224 */ /* 0x000fc600078e00ff */
[----:B------:R-:W-:-:S13]  /*16230*/  ISETP.GE.OR P6, PT, R7, R2, !P0 ;  /* 0x000000020700720c */ /* 0x000fda00047c6670 */
[----:B--2---:R-:W1:Y:S02]  /*16240*/  @!P6 LDC.64 R2, c[0x0][0xc80] ;  /* 0x00032000ff02eb82 */ /* 0x004e640000000a00 */
[----:B-1----:R-:W-:-:S05]  /*16250*/  @!P6 IMAD.WIDE R2, R7, 0x4, R2 ;  /* 0x000000040702e825 */ /* 0x002fca00078e0202 */
[----:B------:R1:W2:Y:S02]  /*16260*/  @!P6 LDG.E R6, desc[UR4][R2.64] ;  /* 0x000000040206e981 */ /* 0x0002a4000c1e1900 */
[----:B-1----:R-:W1:Y:S02]  /*16270*/  @!P6 LDC.64 R2, c[0x0][0xc78] ;  /* 0x00031e00ff02eb82 */ /* 0x002e640000000a00 */
[----:B-1----:R-:W-:-:S04]  /*16280*/  @!P6 IMAD.WIDE R2, R7, 0x4, R2 ;  /* 0x000000040702e825 */ /* 0x002fc800078e0202 */
[----:B------:R-:W-:-:S06]  /*16290*/  IMAD.MOV.U32 R7, RZ, RZ, RZ ;  /* 0x000000ffff077224 */ /* 0x000fcc00078e00ff */
[----:B------:R-:W2:Y:S01]  /*162a0*/  @!P6 LDG.E R7, desc[UR4][R2.64] ;  /* 0x000000040207e981 */ /* 0x000ea2000c1e1900 */
[----:B------:R-:W-:Y:S01]  /*162b0*/  UMOV UR4, 0xffffffff ;  /* 0xffffffff00047882 */ /* 0x000fe20000000000 */
[----:B--2---:R-:W-:Y:S02]  /*162c0*/  IMAD R2, R7, R6, RZ ;  /* 0x0000000607027224 */ /* 0x004fe400078e02ff */
[----:B------:R-:W-:Y:S05]  /*162d0*/  BRA.DIV UR4, `(.L_x_345) ;  /* 0x0000002204e47947 */ /* 0x000fea000b800000 */
        /* <DEDUP_REMOVED lines=16> */
.L_x_414:
[----:B------:R-:W-:Y:S02]  /*163e0*/  ULDC UR4, c[0x0][0xc38] ;  /* 0x00030e0000047ab9 */ /* 0x000fe40000000800 */
[----:B------:R-:W-:-:S04]  /*163f0*/  IMAD.U32 R3, RZ, RZ, UR4 ;  /* 0x00000004ff037e24 */ /* 0x000fc8000f8e00ff */
[----:B--2---:R-:W-:-:S04]  /*16400*/  IMAD R9, R9, R3, RZ ;  /* 0x0000000309097224 */ /* 0x004fc800078e02ff */
[----:B------:R-:W-:-:S05]  /*16410*/  IMAD.IADD R5, R9, 0x1, R5 ;  /* 0x0000000109057824 */ /* 0x000fca00078e0205 */
[----:B------:R-:W-:-:S13]  /*16420*/  ISETP.GT.AND P6, PT, R5, R0, PT ;  /* 0x000000000500720c */ /* 0x000fda0003fc4270 */
[----:B------:R-:W-:Y:S05]  /*16430*/  @!P6 BRA `(.L_x_346) ;  /* 0xfffffffc0050e947 */ /* 0x000fea000383ffff */
.L_x_343:
[----:B------:R-:W-:Y:S01]  /*16440*/  IMAD.IADD R9, R5, 0x1, -R9 ;  /* 0x0000000105097824 */ /* 0x000fe200078e0a09 */
[----:B------:R-:W-:-:S03]  /*16450*/  UMOV UR4, 0xffffffff ;  /* 0xffffffff00047882 */ /* 0x000fc60000000000 */
[----:B------:R-:W-:-:S05]  /*16460*/  IMAD R5, R2, R3, R9 ;  /* 0x0000000302057224 */ /* 0x000fca00078e0209 */
[----:B------:R-:W-:Y:S01]  /*16470*/  ISETP.GT.AND P6, PT, R5, R0, PT ;  /* 0x000000000500720c */ /* 0x000fe20003fc4270 */
[----:B------:R-:W-:-:S12]  /*16480*/  BRA.DIV UR4, `(.L_x_347) ;  /* 0x0000002604507947 */ /* 0x000fd8000b800000 */
[----:B------:R-:W-:-:S04]  /*16490*/  VOTE.ANY R8, PT, !P6 ;  /* 0x0000000000087806 */ /* 0x000fc800070e0100 */
[----:B------:R-:W2:Y:S02]  /*164a0*/  POPC R5, R8 ;  /* 0x0000000800057309 */ /* 0x000ea40000000000 */
[----:B--2---:R2:W3:Y:S04]  /*164b0*/  SHFL.IDX PT, R6, R6, R5, 0x1f ;  /* 0x00001f0506067589 */ /* 0x0044e800000e0000 */
[----:B------:R2:W4:Y:S02]  /*164c0*/  SHFL.IDX PT, R7, R7, R5, 0x1f ;  /* 0x00001f0507077589 */ /* 0x00052400000e0000 */
.L_x_419:
[----:B------:R-:W-:-:S13]  /*164d0*/  ISETP.NE.AND P0, PT, R8, RZ, PT ;  /* 0x000000ff0800720c */ /* 0x000fda0003f05270 */
[----:B------:R-:W-:Y:S05]  /*164e0*/  @!P0 BRA `(.L_x_348) ;  /* 0x0000000000148947 */ /* 0x000fea0003800000 */
[----:B------:R-:W-:Y:S01]  /*164f0*/  UMOV UR4, 0xffffffff ;  /* 0xffffffff00047882 */ /* 0x000fe20000000000 */
[----:B0-----:R-:W-:Y:S02]  /*16500*/  VIADD R12, R5, 0xffffffff ;  /* 0xffffffff050c7836 */ /* 0x001fe40000000000 */
[----:B------:R-:W-:Y:S05]  /*16510*/  BRA.DIV UR4, `(.L_x_349) ;  /* 0x0000002604887947 */ /* 0x000fea000b800000 */
[----:B-1----:R0:W1:Y:S02]  /*16520*/  SHFL.IDX PT, R2, R2, R12, 0x1f ;  /* 0x00001f0c02027589 */ /* 0x00206400000e0000 */
.L_x_422:
[----:B-1----:R-:W-:-:S07]  /*16530*/  IMAD.MOV.U32 R4, RZ, RZ, R2 ;  /* 0x000000ffff047224 */ /* 0x002fce00078e0002 */
.L_x_348:
[----:B------:R-:W5:Y:S01]  /*16540*/  LDL.LU R10, [R1+0xc] ;  /* 0x00000c00010a7983 */ /* 0x000f620000300800 */
[----:B------:R-:W-:Y:S01]  /*16550*/  IMAD R9, R4, R3, R9 ;  /* 0x0000000304097224 */ /* 0x000fe200078e0209 */
[----:B---3--:R-:W-:-:S03]  /*16560*/  IABS R4, R6 ;  /* 0x0000000600047213 */ /* 0x008fc60000000000 */
[----:B------:R-:W-:Y:S01]  /*16570*/  IMAD.IADD R0, R0, 0x1, -R9 ;  /* 0x0000000100007824 */ /* 0x000fe200078e0a09 */
[----:B-1----:R-:W1:Y:S01]  /*16580*/  I2F.RP R2, R4 ;  /* 0x0000000400027306 */ /* 0x002e620000209400 */
[----:B------:R3:W-:Y:S02]  /*16590*/  STL [R1], R9 ;  /* 0x0000000901007387 */ /* 0x0007e40000100800 */
[----:B---3--:R-:W-:-:S05]  /*165a0*/  IABS R9, R6 ;  /* 0x0000000600097213 */ /* 0x008fca0000000000 */
[----:B-1----:R-:W1:Y:S01]  /*165b0*/  MUFU.RCP R2, R2 ;  /* 0x0000000200027308 */ /* 0x002e620000001000 */
[----:B------:R-:W-:Y:S02]  /*165c0*/  IMAD.MOV R9, RZ, RZ, -R9 ;  /* 0x000000ffff097224 */ /* 0x000fe400078e0a09 */
[----:B-1----:R-:W-:-:S05]  /*165d0*/  VIADD R2, R2, 0xffffffe ;  /* 0x0ffffffe02027836 */ /* 0x002fca0000000000 */
[----:B------:R-:W1:Y:S02]  /*165e0*/  F2I.FTZ.U32.TRUNC.NTZ R3, R2 ;  /* 0x0000000200037305 */ /* 0x000e64000021f000 */
[----:B-1----:R-:W-:-:S04]  /*165f0*/  IMAD.MOV R2, RZ, RZ, -R3 ;  /* 0x000000ffff027224 */ /* 0x002fc800078e0a03 */
[----:B------:R-:W-:Y:S02]  /*16600*/  IMAD R8, R2, R4, RZ ;  /* 0x0000000402087224 */ /* 0x000fe400078e02ff */
[----:B------:R-:W-:-:S04]  /*16610*/  IMAD.MOV.U32 R2, RZ, RZ, RZ ;  /* 0x000000ffff027224 */ /* 0x000fc800078e00ff */
[----:B------:R-:W-:Y:S01]  /*16620*/  IMAD.HI.U32 R2, R3, R8, R2 ;  /* 0x0000000803027227 */ /* 0x000fe200078e0002 */
[----:B------:R-:W-:-:S05]  /*16630*/  IABS R3, R0 ;  /* 0x0000000000037213 */ /* 0x000fca0000000000 */
[----:B------:R-:W-:-:S04]  /*16640*/  IMAD.HI.U32 R8, R2, R3, RZ ;  /* 0x0000000302087227 */ /* 0x000fc800078e00ff */
[----:B------:R-:W-:-:S05]  /*16650*/  IMAD R3, R8, R9, R3 ;  /* 0x0000000908037224 */ /* 0x000fca00078e0203 */
[----:B------:R-:W-:-:S13]  /*16660*/  ISETP.GT.U32.AND P1, PT, R4, R3, PT ;  /* 0x000000030400720c */ /* 0x000fda0003f24070 */
[----:B------:R-:W-:Y:S02]  /*16670*/  @!P1 IMAD.IADD R3, R3, 0x1, -R4 ;  /* 0x0000000103039824 */ /* 0x000fe400078e0a04 */
[----:B------:R-:W-:Y:S01]  /*16680*/  @!P1 VIADD R8, R8, 0x1 ;  /* 0x0000000108089836 */ /* 0x000fe20000000000 */
[----:B------:R-:W-:Y:S02]  /*16690*/  ISETP.NE.AND P1, PT, R6, RZ, PT ;  /* 0x000000ff0600720c */ /* 0x000fe40003f25270 */
[----:B------:R-:W-:Y:S02]  /*166a0*/  ISETP.GE.U32.AND P0, PT, R3, R4, PT ;  /* 0x000000040300720c */ /* 0x000fe40003f06070 */
[----:B----4-:R-:W-:-:S04]  /*166b0*/  IABS R4, R7 ;  /* 0x0000000700047213 */ /* 0x010fc80000000000 */
[----:B------:R-:W1:Y:S07]  /*166c0*/  I2F.RP R2, R4 ;  /* 0x0000000400027306 */ /* 0x000e6e0000209400 */
[----:B------:R-:W-:Y:S01]  /*166d0*/  @P0 VIADD R8, R8, 0x1 ;  /* 0x0000000108080836 */ /* 0x000fe20000000000 */
[----:B-1----:R-:W1:Y:S02]  /*166e0*/  MUFU.RCP R2, R2 ;  /* 0x0000000200027308 */ /* 0x002e640000001000 */
[----:B-1----:R-:W-:-:S06]  /*166f0*/  VIADD R2, R2, 0xffffffe ;  /* 0x0ffffffe02027836 */ /* 0x002fcc0000000000 */
[----:B------:R-:W1:Y:S02]  /*16700*/  F2I.FTZ.U32.TRUNC.NTZ R3, R2 ;  /* 0x0000000200037305 */ /* 0x000e64000021f000 */
[----:B-1----:R-:W-:-:S04]  /*16710*/  IMAD.MOV R2, RZ, RZ, -R3 ;  /* 0x000000ffff027224 */ /* 0x002fc800078e0a03 */
[----:B------:R-:W-:Y:S02]  /*16720*/  IMAD R9, R2, R4, RZ ;  /* 0x0000000402097224 */ /* 0x000fe400078e02ff */
[----:B------:R-:W-:-:S04]  /*16730*/  IMAD.MOV.U32 R2, RZ, RZ, RZ ;  /* 0x000000ffff027224 */ /* 0x000fc800078e00ff */
[----:B------:R-:W-:Y:S01]  /*16740*/  IMAD.HI.U32 R2, R3, R9, R2 ;  /* 0x0000000903027227 */ /* 0x000fe200078e0002 */
[----:B------:R-:W-:Y:S02]  /*16750*/  LOP3.LUT R3, R0, R6, RZ, 0x3c, !PT ;  /* 0x0000000600037212 */ /* 0x000fe400078e3cff */
[----:B------:R-:W-:Y:S02]  /*16760*/  IABS R9, R7 ;  /* 0x0000000700097213 */ /* 0x000fe40000000000 */
[----:B------:R-:W-:-:S03]  /*16770*/  ISETP.GE.AND P2, PT, R3, RZ, PT ;  /* 0x000000ff0300720c */ /* 0x000fc60003f46270 */
[----:B------:R-:W-:-:S10]  /*16780*/  IMAD.MOV R9, RZ, RZ, -R9 ;  /* 0x000000ffff097224 */ /* 0x000fd400078e0a09 */
[----:B------:R-:W-:Y:S01]  /*16790*/  @!P2 IMAD.MOV R8, RZ, RZ, -R8 ;  /* 0x000000ffff08a224 */ /* 0x000fe200078e0a08 */
[----:B------:R-:W-:-:S04]  /*167a0*/  @!P1 LOP3.LUT R8, RZ, R6, RZ, 0x33, !PT ;  /* 0x00000006ff089212 */ /* 0x000fc800078e33ff */
[-C--:B------:R-:W-:Y:S01]  /*167b0*/  IABS R3, R8.reuse ;  /* 0x0000000800037213 */ /* 0x080fe20000000000 */
[----:B------:R-:W-:-:S04]  /*167c0*/  IMAD R6, R6, R8, RZ ;  /* 0x0000000806067224 */ /* 0x000fc800078e02ff */
[----:B------:R-:W-:-:S04]  /*167d0*/  IMAD.HI.U32 R2, R2, R3, RZ ;  /* 0x0000000302027227 */ /* 0x000fc800078e00ff */
[----:B------:R-:W-:-:S05]  /*167e0*/  IMAD R3, R2, R9, R3 ;  /* 0x0000000902037224 */ /* 0x000fca00078e0203 */
[----:B------:R-:W-:-:S13]  /*167f0*/  ISETP.GT.U32.AND P1, PT, R4, R3, PT ;  /* 0x000000030400720c */ /* 0x000fda0003f24070 */
[----:B------:R-:W-:Y:S02]  /*16800*/  @!P1 IMAD.IADD R3, R3, 0x1, -R4 ;  /* 0x0000000103039824 */ /* 0x000fe400078e0a04 */
[----:B------:R-:W-:Y:S01]  /*16810*/  @!P1 VIADD R2, R2, 0x1 ;  /* 0x0000000102029836 */ /* 0x000fe20000000000 */
[----:B------:R-:W-:Y:S02]  /*16820*/  ISETP.NE.AND P1, PT, R7, RZ, PT ;  /* 0x000000ff0700720c */ /* 0x000fe40003f25270 */
[----:B------:R-:W-:Y:S01]  /*16830*/  ISETP.GE.U32.AND P0, PT, R3, R4, PT ;  /* 0x000000040300720c */ /* 0x000fe20003f06070 */
[----:B------:R-:W-:Y:S01]  /*16840*/  IMAD.IADD R4, R0, 0x1, -R6 ;  /* 0x0000000100047824 */ /* 0x000fe200078e0a06 */
[----:B------:R-:W-:-:S04]  /*16850*/  LOP3.LUT R3, R8, R7, RZ, 0x3c, !PT ;  /* 0x0000000708037212 */ /* 0x000fc800078e3cff */
[----:B------:R-:W-:-:S07]  /*16860*/  ISETP.GE.AND P2, PT, R3, RZ, PT ;  /* 0x000000ff0300720c */ /* 0x000fce0003f46270 */
[----:B------:R-:W-:-:S06]  /*16870*/  @P0 VIADD R2, R2, 0x1 ;  /* 0x0000000102020836 */ /* 0x000fcc0000000000 */
[----:B------:R-:W-:Y:S01]  /*16880*/  @!P2 IMAD.MOV R2, RZ, RZ, -R2 ;  /* 0x000000ffff02a224 */ /* 0x000fe200078e0a02 */
[----:B------:R-:W-:-:S05]  /*16890*/  @!P1 LOP3.LUT R2, RZ, R7, RZ, 0x33, !PT ;  /* 0x00000007ff029212 */ /* 0x000fca00078e33ff */
[--C-:B------:R-:W-:Y:S02]  /*168a0*/  IMAD.MOV R3, RZ, RZ, -R2.reuse ;  /* 0x000000ffff037224 */ /* 0x100fe400078e0a02 */
[C---:B------:R-:W-:Y:S02]  /*168b0*/  IMAD R2, R7.reuse, 0x1000000, R2 ;  /* 0x0100000007027824 */ /* 0x040fe400078e0202 */
[----:B------:R-:W-:-:S04]  /*168c0*/  IMAD R3, R7, R3, R8 ;  /* 0x0000000307037224 */ /* 0x000fc800078e0208 */
[----:B------:R-:W-:-:S05]  /*168d0*/  IMAD R0, R3, 0x10000, R2 ;  /* 0x0001000003007824 */ /* 0x000fca00078e0202 */
[----:B------:R1:W-:Y:S01]  /*168e0*/  STL [R1+0x8], R0 ;  /* 0x0000080001007387 */ /* 0x0003e20000100800 */
[----:B-----5:R-:W-:-:S05]  /*168f0*/  IMAD.IADD R10, R5, 0x1, R10 ;  /* 0x00000001050a7824 */ /* 0x020fca00078e020a */
[----:B------:R1:W-:Y:S04]  /*16900*/  STL [R1+0xc], R10 ;  /* 0x00000c0a01007387 */ /* 0x0003e80000100800 */
[----:B------:R1:W-:Y:S01]  /*16910*/  STL [R1+0x4], R4 ;  /* 0x0000040401007387 */ /* 0x0003e20000100800 */
[----:B------:R-:W-:Y:S05]  /*16920*/  BRA `(.L_x_350) ;  /* 0x0000000000287947 */ /* 0x000fea0003800000 */
.L_x_344:
[----:B------:R-:W-:Y:S01]  /*16930*/  UMOV UR4, URZ ;  /* 0x0000003f00047c82 */ /* 0x000fe20008000000 */
[----:B------:R-:W-:Y:S01]  /*16940*/  ULDC UR6, c[0x0][0xc3c] ;  /* 0x00030f0000067ab9 */ /* 0x000fe20000000800 */
[----:B------:R-:W-:Y:S01]  /*16950*/  UMOV UR5, URZ ;  /* 0x0000003f00057c82 */ /* 0x000fe20008000000 */
[----:B------:R1:W-:Y:S01]  /*16960*/  STL [R1], R0 ;  /* 0x0000000001007387 */ /* 0x0003e20000100800 */
[----:B------:R-:W-:Y:S02]  /*16970*/  IMAD.U32 R3, RZ, RZ, UR4 ;  /* 0x00000004ff037e24 */ /* 0x000fe4000f8e00ff */
[----:B------:R-:W-:-:S03]  /*16980*/  IMAD.U32 R2, RZ, RZ, UR5 ;  /* 0x00000005ff027e24 */ /* 0x000fc6000f8e00ff */
[----:B------:R2:W-:Y:S01]  /*16990*/  STL [R1+0x4], R3 ;  /* 0x0000040301007387 */ /* 0x0005e20000100800 */
[----:B-1----:R-:W-:-:S05]  /*169a0*/  IMAD.U32 R0, RZ, RZ, UR6 ;  /* 0x00000006ff007e24 */ /* 0x002fca000f8e00ff */
[----:B------:R2:W-:Y:S04]  /*169b0*/  STL [R1+0xc], R0 ;  /* 0x00000c0001007387 */ /* 0x0005e80000100800 */
[----:B------:R2:W-:Y:S02]  /*169c0*/  STL [R1+0x8], R2 ;  /* 0x0000080201007387 */ /* 0x0005e40000100800 */
.L_x_350:
[----:B--2---:R-:W2:Y:S04]  /*169d0*/  LDL R2, [R1+0xc] ;  /* 0x00000c0001027983 */ /* 0x004ea80000100800 */
[----:B------:R-:W3:Y:S04]  /*169e0*/  LDL R3, [R1+0x8] ;  /* 0x0000080001037983 */ /* 0x000ee80000100800 */
[----:B------:R-:W4:Y:S04]  /*169f0*/  LDL R5, [R1+0x4] ;  /* 0x0000040001057983 */ /* 0x000f280000100800 */
[----:B-1----:R-:W4:Y:S01]  /*16a00*/  LDL R4, [R1] ;  /* 0x0000000001047983 */ /* 0x002f220000100800 */
[----:B------:R-:W1:Y:S01]  /*16a10*/  S2R R0, SR_TID.X ;  /* 0x0000000000007919 */ /* 0x000e620000002100 */
[----:B------:R-:W-:Y:S05]  /*16a20*/  WARPSYNC.ALL ;  /* 0x0000000000007948 */ /* 0x000fea0003800000 */
[----:B-1----:R-:W-:Y:S01]  /*16a30*/  LOP3.LUT R0, R0, 0x1f, RZ, 0xc0, !PT ;  /* 0x0000001f00007812 */ /* 0x002fe200078ec0ff */
[----:B------:R-:W-:Y:S03]  /*16a40*/  BAR.SYNC.DEFER_BLOCKING 0x4, 0x180 ;  /* 0x0106000000007b1d */ /* 0x000fe60000010000 */
[----:B------:R-:W-:-:S13]  /*16a50*/  ISETP.NE.AND P0, PT, R0, RZ, PT ;  /* 0x000000ff0000720c */ /* 0x000fda0003f05270 */
[----:B------:R-:W1:Y:S01]  /*16a60*/  @!P0 S2R R0, SR_CgaCtaId ;  /* 0x0000000000008919 */ /* 0x000e620000008800 */
[----:B--2---:R-:W-:Y:S01]  /*16a70*/  IMAD.MOV.U32 R7, RZ, RZ, R2 ;  /* 0x000000ffff077224 */ /* 0x004fe200078e0002 */
[----:B------:R-:W-:Y:S01]  /*16a80*/  @!P0 MOV R2, 0x400 ;  /* 0x0000040000028802 */ /* 0x000fe20000000f00 */
[----:B---3--:R-:W-:-:S03]  /*16a90*/  IMAD.MOV.U32 R6, RZ, RZ, R3 ;  /* 0x000000ffff067224 */ /* 0x008fc600078e0003 */
[----:B-1----:R-:W-:-:S05]  /*16aa0*/  @!P0 LEA R18, R0, R2, 0x18 ;  /* 0x0000000200128211 */ /* 0x002fca00078ec0ff */
[----:B----4-:R2:W-:Y:S01]  /*16ab0*/  @!P0 STS.128 [R18+0x388d0], R4 ;  /* 0x0388d00412008388 */ /* 0x0105e20000000c00 */
[----:B------:R-:W-:Y:S06]  /*16ac0*/  BAR.ARV 0x5, 0x180 ;  /* 0x0146000000007b1d */ /* 0x000fec0000002000 */
.L_x_341:
[----:B------:R-:W3:Y:S01]  /*16ad0*/  LDL R0, [R1+0xc] ;  /* 0x00000c0001007983 */ /* 0x000ee20000100800 */
[----:B------:R-:W-:Y:S02]  /*16ae0*/  ULDC UR4, c[0x0][0xc3c] ;  /* 0x00030f0000047ab9 */ /* 0x000fe40000000800 */
[----:B---3--:R-:W-:-:S13]  /*16af0*/  ISETP.GE.AND P0, PT, R0, UR4, PT ;  /* 0x0000000400007c0c */ /* 0x008fda000bf06270 */
[----:B------:R-:W-:Y:S05]  /*16b00*/  @!P0 BRA `(.L_x_351) ;  /* 0xffffff9c005c8947 */ /* 0x000fea000383ffff */
[----:B------:R-:W-:Y:S05]  /*16b10*/  BSYNC B8 ;  /* 0x0000000000087941 */ /* 0x000fea0003800000 */
.L_x_238:
[----:B0-----:R-:W3:Y:S01]  /*16b20*/  LDL.LU R0, [R1+0x48] ;  /* 0x0000480001007983 */ /* 0x001ee20000300800 */
[----:B------:R-:W-:Y:S01]  /*16b30*/  BSSY B0, `(.L_x_352) ;  /* 0x000000b000007945 */ /* 0x000fe20003800000 */
[----:B-12---:R-:W0:Y:S01]  /*16b40*/  S2R R5, SR_CgaCtaId ;  /* 0x0000000000057919 */ /* 0x006e220000008800 */
[----:B---3--:R-:W-:-:S05]  /*16b50*/  VIADD R0, R0, 0x1 ;  /* 0x0000000100007836 */ /* 0x008fca0000000000 */
[----:B------:R-:W-:-:S04]  /*16b60*/  LEA.HI R2, R0, R0, RZ, 0x1 ;  /* 0x0000000000027211 */ /* 0x000fc800078f08ff */
[----:B------:R-:W-:-:S05]  /*16b70*/  LOP3.LUT R3, R2, 0xfffffffe, RZ, 0xc0, !PT ;  /* 0xfffffffe02037812 */ /* 0x000fca00078ec0ff */
[----:B------:R-:W-:Y:S01]  /*16b80*/  IMAD.IADD R3, R0, 0x1, -R3 ;  /* 0x0000000100037824 */ /* 0x000fe200078e0a03 */
[----:B------:R-:W-:-:S04]  /*16b90*/  MOV R0, 0x400 ;  /* 0x0000040000007802 */ /* 0x000fc80000000f00 */
[----:B0-----:R-:W-:Y:S02]  /*16ba0*/  LEA R0, R5, R0, 0x18 ;  /* 0x0000000005007211 */ /* 0x001fe400078ec0ff */
[----:B------:R-:W-:-:S04]  /*16bb0*/  SHF.L.U32 R3, R3, 0x1f, RZ ;  /* 0x0000001f03037819 */ /* 0x000fc800000006ff */
[----:B------:R-:W0:Y:S02]  /*16bc0*/  SYNCS.PHASECHK.TRANS64.TRYWAIT P0, [R0+URZ+0x38820], R3 ;  /* 0x03882003000075a7 */ /* 0x000e24000800017f */
[----:B0-----:R-:W-:Y:S05]  /*16bd0*/  @!P0 BRA `(.L_x_353) ;  /* 0x0000002000008947 */ /* 0x001fea0003800000 */
.L_x_423:
[----:B------:R-:W-:Y:S05]  /*16be0*/  BSYNC B0 ;  /* 0x0000000000007941 */ /* 0x000fea0003800000 */
.L_x_352:
[----:B------:R-:W-:-:S03]  /*16bf0*/  UMOV UR4, 0xffffffff ;  /* 0xffffffff00047882 */ /* 0x000fc60000000000 */
[----:B------:R-:W-:Y:S05]  /*16c00*/  BRA.DIV UR4, `(.L_x_354) ;  /* 0x0000002204087947 */ /* 0x000fea000b800000 */
[----:B------:R-:W1:Y:S02]  /*16c10*/  S2R R2, SR_TID.X ;  /* 0x0000000000027919 */ /* 0x000e640000002100 */
[----:B-1----:R-:W-:-:S04]  /*16c20*/  SHF.R.U32.HI R2, RZ, 0x5, R2 ;  /* 0x00000005ff027819 */ /* 0x002fc80000011602 */
[----:B------:R-:W-:-:S05]  /*16c30*/  LOP3.LUT R2, R2, 0x3, RZ, 0xc0, !PT ;  /* 0x0000000302027812 */ /* 0x000fca00078ec0ff */
[----:B------:R1:W2:Y:S02]  /*16c40*/  SHFL.IDX PT, R14, R2, RZ, 0x1f ;  /* 0x00001fff020e7589 */ /* 0x0002a400000e0000 */
.L_x_426:
[----:B--2---:R-:W-:Y:S01]  /*16c50*/  ISETP.NE.AND P0, PT, R14, RZ, PT ;  /* 0x000000ff0e00720c */ /* 0x004fe20003f05270 */
[----:B------:R-:W-:-:S12]  /*16c60*/  BSSY B0, `(.L_x_355) ;  /* 0x0000027000007945 */ /* 0x000fd80003800000 */
[----:B------:R-:W-:Y:S05]  /*16c70*/  @P0 BRA `(.L_x_356) ;  /* 0x0000000000940947 */ /* 0x000fea0003800000 */
[----:B------:R-:W-:-:S03]  /*16c80*/  UMOV UR4, 0xffffffff ;  /* 0xffffffff00047882 */ /* 0x000fc60000000000 */
[----:B------:R-:W-:Y:S05]  /*16c90*/  BRA.DIV UR4, `(.L_x_357) ;  /* 0x0000002204187947 */ /* 0x000fea000b800000 */
[----:B------:R-:W-:-:S13]  /*16ca0*/  ELECT P6, URZ, PT ;  /* 0x00000000003f782f */ /* 0x000fda00038c0000 */
.L_x_429:
[----:B------:R-:W-:Y:S05]  /*16cb0*/  @!P6 BRA `(.L_x_356) ;  /* 0x000000000084e947 */ /* 0x000fea0003800000 */
[----:B-1----:R-:W2:Y:S02]  /*16cc0*/  LDL R2, [R1+0x70] ;  /* 0x0000700001027983 */ /* 0x002ea40000100800 */
[----:B--2---:R-:W-:-:S13]  /*16cd0*/  R2UR UR4, R2 ;  /* 0x00000000020472ca */ /* 0x004fda00000e0000 */
[----:B------:R-:W-:-:S06]  /*16ce0*/  ULOP3.LUT UR4, UR4, 0x2, URZ, 0xfc, !UPT ;  /* 0x0000000204047892 */ /* 0x000fcc000f8efc3f */
[----:B------:R-:W-:-:S05]  /*16cf0*/  IMAD.U32 R2, RZ, RZ, UR4 ;  /* 0x00000004ff027e24 */ /* 0x000fca000f8e00ff */
[----:B------:R-:W-:-:S13]  /*16d00*/  ISETP.NE.AND P2, PT, R2, 0x3, PT ;  /* 0x000000030200780c */ /* 0x000fda0003f45270 */
[----:B------:R-:W-:Y:S05]  /*16d10*/  @!P2 BRA `(.L_x_358) ;  /* 0x000000000004a947 */ /* 0x000fea0003800000 */
[----:B------:R-:W-:Y:S01]  /*16d20*/  BPT.TRAP 0x1 ;  /* 0x000000040000795c */ /* 0x000fe20000300000 */
.L_x_358:
[----:B------:R-:W2:Y:S01]  /*16d30*/  LDL.LU R7, [R1+0x14] ;  /* 0x0000140001077983 */ /* 0x000ea20000300800 */
[----:B------:R-:W-:Y:S02]  /*16d40*/  VIADD R2, R0, 0x38840 ;  /* 0x0003884000027836 */ /* 0x000fe40000000000 */
[C---:B0-----:R-:W-:Y:S02]  /*16d50*/  VIADD R3, R19.reuse, 0x1 ;  /* 0x0000000113037836 */ /* 0x041fe40000000000 */
[----:B------:R-:W-:-:S03]  /*16d60*/  IMAD R6, R19, 0x8, R2 ;  /* 0x0000000813067824 */ /* 0x000fc600078e0202 */
[----:B------:R-:W-:-:S04]  /*16d70*/  ISETP.NE.AND P1, PT, R3, 0x2, PT ;  /* 0x000000020300780c */ /* 0x000fc80003f25270 */
[----:B------:R-:W-:Y:S02]  /*16d80*/  SEL R4, RZ, 0x1, P1 ;  /* 0x00000001ff047807 */ /* 0x000fe40000800000 */
[----:B------:R-:W-:Y:S02]  /*16d90*/  SEL R3, R3, RZ, P1 ;  /* 0x000000ff03037207 */ /* 0x000fe40000800000 */
[C---:B--2---:R-:W-:Y:S02]  /*16da0*/  SHF.L.U32 R5, R7.reuse, 0x1f, RZ ;  /* 0x0000001f07057819 */ /* 0x044fe400000006ff */
[----:B------:R-:W-:Y:S01]  /*16db0*/  LOP3.LUT R4, R7, R4, RZ, 0x3c, !PT ;  /* 0x0000000407047212 */ /* 0x000fe200078e3cff */
[----:B------:R-:W-:Y:S01]  /*16dc0*/  IMAD R7, R3, 0x8, R2 ;  /* 0x0000000803077824 */ /* 0x000fe200078e0202 */
[----:B------:R-:W0:Y:S02]  /*16dd0*/  SYNCS.PHASECHK.TRANS64.TRYWAIT P0, [R6+URZ], R5 ;  /* 0x00000005060075a7 */ /* 0x000e24000800017f */
[----:B------:R-:W-:Y:S01]  /*16de0*/  SHF.L.U32 R2, R4, 0x1f, RZ ;  /* 0x0000001f04027819 */ /* 0x000fe200000006ff */
[----:B0-----:R-:W-:Y:S06]  /*16df0*/  @!P0 BRA `(.L_x_359) ;  /* 0x0000001c00e08947 */ /* 0x001fec0003800000 */
.L_x_430:
[----:B------:R-:W1:Y:S02]  /*16e00*/  SYNCS.PHASECHK.TRANS64.TRYWAIT P0, [R7+URZ], R2 ;  /* 0x00000002070075a7 */ /* 0x000e64000800017f */
[----:B-1----:R-:W-:Y:S05]  /*16e10*/  @!P0 BRA `(.L_x_360) ;  /* 0x0000001c00ec8947 */ /* 0x002fea0003800000 */
.L_x_431:
[----:B------:R-:W-:Y:S05]  /*16e20*/  @!P2 BRA `(.L_x_361) ;  /* 0x000000000004a947 */ /* 0x000fea0003800000 */
[----:B------:R-:W-:Y:S01]  /*16e30*/  BPT.TRAP 0x1 ;  /* 0x000000040000795c */ /* 0x000fe20000300000 */
.L_x_361:
[----:B------:R-:W-:-:S04]  /*16e40*/  VIADD R0, R0, 0x38860 ;  /* 0x0003886000007836 */ /* 0x000fc80000000000 */
[----:B------:R-:W-:-:S04]  /*16e50*/  IMAD R4, R19, 0x8, R0 ;  /* 0x0000000813047824 */ /* 0x000fc800078e0200 */
[----:B------:R-:W2:Y:S02]  /*16e60*/  SYNCS.PHASECHK.TRANS64.TRYWAIT P0, [R4+URZ], R5 ;  /* 0x00000005040075a7 */ /* 0x000ea4000800017f */
[----:B--2---:R-:W-:Y:S05]  /*16e70*/  @!P0 BRA `(.L_x_362) ;  /* 0x0000001c00e88947 */ /* 0x004fea0003800000 */
.L_x_432:
[----:B------:R-:W-:-:S07]  /*16e80*/  IMAD R3, R3, 0x8, R0 ;  /* 0x0000000803037824 */ /* 0x000fce00078e0200 */
.L_x_363:
[----:B---3--:R3:W4:Y:S02]  /*16e90*/  SYNCS.PHASECHK.TRANS64.TRYWAIT P0, [R3+URZ], R2 ;  /* 0x00000002030075a7 */ /* 0x008724000800017f */
[----:B----4-:R-:W-:Y:S05]  /*16ea0*/  @!P0 NANOSLEEP.SYNCS 0x989680 ;  /* 0x009896800000895d */ /* 0x010fea0003900000 */
[----:B------:R-:W4:Y:S02]  /*16eb0*/  @!P0 SYNCS.PHASECHK.TRANS64 P0, [R3+URZ], R2 ;  /* 0x00000002030085a7 */ /* 0x000f24000800007f */
[----:B----4-:R-:W-:Y:S05]  /*16ec0*/  @!P0 BRA `(.L_x_363) ;  /* 0xfffffffc00f08947 */ /* 0x010fea000383ffff */
.L_x_356:
[----:B------:R-:W-:Y:S05]  /*16ed0*/  BSYNC B0 ;  /* 0x0000000000007941 */ /* 0x000fea0003800000 */
.L_x_355:
[----:B------:R-:W-:Y:S05]  /*16ee0*/  EXIT ;  /* 0x000000000000794d */ /* 0x000fea0003800000 */
.L_x_189:
[----:B0-----:R0:W1:Y:S02]  /*16ef0*/  SYNCS.PHASECHK.TRANS64.TRYWAIT P1, [R5+URZ+0x38800], R0 ;  /* 0x03880000050075a7 */ /* 0x001064000802017f */
[----:B-1----:R-:W-:Y:S05]  /*16f00*/  @!P1 NANOSLEEP.SYNCS 0x989680 ;  /* 0x009896800000995d */ /* 0x002fea0003900000 */
[----:B------:R-:W1:Y:S02]  /*16f10*/  @!P1 SYNCS.PHASECHK.TRANS64 P1, [R5+URZ+0x38800], R0 ;  /* 0x03880000050095a7 */ /* 0x000e64000802007f */
[----:B-1----:R-:W-:Y:S05]  /*16f20*/  @!P1 BRA `(.L_x_189) ;  /* 0xfffffffc00f09947 */ /* 0x002fea000383ffff */
[----:B------:R-:W-:Y:S05]  /*16f30*/  BRA `(.L_x_364) ;  /* 0xfffffeb000507947 */ /* 0x000fea000383ffff */
.L_x_193:
[----:B-1----:R1:W2:Y:S02]  /*16f40*/  SYNCS.PHASECHK.TRANS64.TRYWAIT P2, [R0+URZ+0x38830], R3 ;  /* 0x03883003000075a7 */ /* 0x0022a4000804017f */
[----:B--2---:R-:W-:Y:S05]  /*16f50*/  @!P2 NANOSLEEP.SYNCS 0x989680 ;  /* 0x009896800000a95d */ /* 0x004fea0003900000 */
[----:B------:R-:W2:Y:S02]  /*16f60*/  @!P2 SYNCS.PHASECHK.TRANS64 P2, [R0+URZ+0x38830], R3 ;  /* 0x038830030000a5a7 */ /* 0x000ea4000804007f */
[----:B--2---:R-:W-:Y:S05]  /*16f70*/  @!P2 BRA `(.L_x_193) ;  /* 0xfffffffc00f0a947 */ /* 0x004fea000383ffff */
[----:B------:R-:W-:Y:S05]  /*16f80*/  BRA `(.L_x_192) ;  /* 0xfffffeb000787947 */ /* 0x000fea000383ffff */
.L_x_198:
[----:B-1----:R-:W-:-:S04]  /*16f90*/  IMAD.U32 R4, RZ, RZ, UR60 ;  /* 0x0000003cff047e24 */ /* 0x002fc8000f8e00ff */
[----:B------:R1:W2:Y:S03]  /*16fa0*/  SYNCS.PHASECHK.TRANS64.TRYWAIT P2, [R4+URZ+0x38830], R3 ;  /* 0x03883003040075a7 */ /* 0x0002a6000804017f */
[----:B--2---:R-:W-:Y:S05]  /*16fb0*/  @!P2 NANOSLEEP.SYNCS 0x989680 ;  /* 0x009896800000a95d */ /* 0x004fea0003900000 */
[----:B------:R-:W2:Y:S02]  /*16fc0*/  @!P2 SYNCS.PHASECHK.TRANS64 P2, [R4+URZ+0x38830], R3 ;  /* 0x038830030400a5a7 */ /* 0x000ea4000804007f */
[----:B--2---:R-:W-:Y:S05]  /*16fd0*/  @!P2 BRA `(.L_x_198) ;  /* 0xfffffffc00eca947 */ /* 0x004fea000383ffff */
[----:B------:R-:W-:Y:S05]  /*16fe0*/  BRA `(.L_x_197) ;  /* 0xfffffeec00f87947 */ /* 0x000fea000383ffff */
.L_x_202:
[----:B-1----:R1:W2:Y:S02]  /*16ff0*/  SYNCS.PHASECHK.TRANS64.TRYWAIT P2, [R21+URZ+0x38850], R0 ;  /* 0x03885000150075a7 */ /* 0x0022a4000804017f */
[----:B--2---:R-:W-:Y:S05]  /*17000*/  @!P2 NANOSLEEP.SYNCS 0x989680 ;  /* 0x009896800000a95d */ /* 0x004fea0003900000 */
[----:B------:R-:W2:Y:S02]  /*17010*/  @!P2 SYNCS.PHASECHK.TRANS64 P2, [R21+URZ+0x38850], R0 ;  /* 0x038850001500a5a7 */ /* 0x000ea4000804007f */
[----:B--2---:R-:W-:Y:S05]  /*17020*/  @!P2 BRA `(.L_x_202) ;  /* 0xfffffffc00f0a947 */ /* 0x004fea000383ffff */
[----:B------:R-:W-:Y:S05]  /*17030*/  BRA `(.L_x_201) ;  /* 0xffffff1800347947 */ /* 0x000fea000383ffff */
.L_x_207:
[----:B-1----:R1:W2:Y:S02]  /*17040*/  SYNCS.PHASECHK.TRANS64.TRYWAIT P0, [R0+URZ+0x38850], R7 ;  /* 0x03885007000075a7 */ /* 0x0022a4000800017f */
[----:B--2---:R-:W-:Y:S05]  /*17050*/  @!P0 NANOSLEEP.SYNCS 0x989680 ;  /* 0x009896800000895d */ /* 0x004fea0003900000 */
[----:B------:R-:W2:Y:S02]  /*17060*/  @!P0 SYNCS.PHASECHK.TRANS64 P0, [R0+URZ+0x38850], R7 ;  /* 0x03885007000085a7 */ /* 0x000ea4000800007f */
[----:B--2---:R-:W-:Y:S05]  /*17070*/  @!P0 BRA `(.L_x_207) ;  /* 0xfffffffc00f08947 */ /* 0x004fea000383ffff */
[----:B------:R-:W-:Y:S05]  /*17080*/  BRA `(.L_x_206) ;  /* 0xffffff30002c7947 */ /* 0x000fea000383ffff */
.L_x_252:
[----:B------:R-:W2:Y:S01]  /*17090*/  S2R R4, SR_TID.X ;  /* 0x0000000000047919 */ /* 0x000ea20000002100 */
[----:B------:R-:W-:Y:S01]  /*170a0*/  BSSY B0, `(.L_x_365) ;  /* 0x000000a000007945 */ /* 0x000fe20003800000 */
[----:B------:R-:W-:Y:S02]  /*170b0*/  IMAD.MOV.U32 R12, RZ, RZ, RZ ;  /* 0x000000ffff0c7224 */ /* 0x000fe400078e00ff */
[----:B0-----:R-:W-:Y:S02]  /*170c0*/  IMAD.MOV.U32 R11, RZ, RZ, 0x1f ;  /* 0x0000001fff0b7424 */ /* 0x001fe400078e00ff */
[----:B------:R-:W-:Y:S01]  /*170d0*/  IMAD.MOV.U32 R15, RZ, RZ, -0x1 ;  /* 0xffffffffff0f7424 */ /* 0x000fe200078e00ff */
[----:B--2---:R-:W-:-:S04]  /*170e0*/  SHF.R.U32.HI R4, RZ, 0x5, R4 ;  /* 0x00000005ff047819 */ /* 0x004fc80000011604 */
[----:B------:R-:W-:-:S05]  /*170f0*/  LOP3.LUT R4, R4, 0x3, RZ, 0xc0, !PT ;  /* 0x0000000304047812 */ /* 0x000fca00078ec0ff */
[----:B------:R-:W-:-:S07]  /*17100*/  IMAD.MOV.U32 R13, RZ, RZ, R4 ;  /* 0x000000ffff0d7224 */ /* 0x000fce00078e0004 */
[----:B-1----:R-:W-:Y:S05]  /*17110*/  WARPSYNC.COLLECTIVE R15, `(.L_x_366) ;  /* 0x000000000f087348 */ /* 0x002fea0003c00000 */
[----:B------:R0:W2:Y:S02]  /*17120*/  SHFL.IDX P6, R14, R13, R12, R11 ;  /* 0x0000000c0d0e7389 */ /* 0x0000a400000c000b */
[----:B012---:R-:W-:Y:S01]  /*17130*/  ENDCOLLECTIVE ;  /* 0x000000000000791b */ /* 0x007fe20003800000 */
.L_x_366:
[----:B------:R-:W-:Y:S05]  /*17140*/  BSYNC B0 ;  /* 0x0000000000007941 */ /* 0x000fea0003800000 */
.L_x_365:
[----:B------:R-:W-:Y:S05]  /*17150*/  BRA `(.L_x_367) ;  /* 0xffffffa400847947 */ /* 0x000fea000383ffff */
.L_x_254:
[----:B------:R-:W-:Y:S01]  /*17160*/  BSSY B0, `(.L_x_368) ;  /* 0x0000006000007945 */ /* 0x000fe20003800000 */
[----:B------:R-:W-:-:S07]  /*17170*/  IMAD.MOV.U32 R15, RZ, RZ, -0x1 ;  /* 0xffffffffff0f7424 */ /* 0x000fce00078e00ff */
[----:B01--4-:R-:W-:Y:S05]  /*17180*/  WARPSYNC.COLLECTIVE R15, `(.L_x_369) ;  /* 0x000000000f0c7348 */ /* 0x013fea0003c00000 */
[----:B------:R-:W-:Y:S02]  /*17190*/  ELECT P6, UR62, PT ;  /* 0x00000000003e782f */ /* 0x000fe400038c0000 */
[----:B------:R-:W-:Y:S01]  /*171a0*/  MOV R14, UR62 ;  /* 0x0000003e000e7c02 */ /* 0x000fe20008000f00 */
[----:B01--4-:R-:W-:Y:S10]  /*171b0*/  ENDCOLLECTIVE ;  /* 0x000000000000791b */ /* 0x013ff40003800000 */
.L_x_369:
[----:B------:R-:W-:Y:S05]  /*171c0*/  BSYNC B0 ;  /* 0x0000000000007941 */ /* 0x000fea0003800000 */
.L_x_368:
[----:B------:R-:W-:Y:S05]  /*171d0*/  BRA `(.L_x_370) ;  /* 0xffffffa400887947 */ /* 0x000fea000383ffff */
.L_x_256:
[----:B--2---:R2:W3:Y:S02]  /*171e0*/  SYNCS.PHASECHK.TRANS64.TRYWAIT P0, [R0+URZ+0x38840], R2 ;  /* 0x03884002000075a7 */ /* 0x0044e4000800017f */
[----:B---3--:R-:W-:Y:S05]  /*171f0*/  @!P0 NANOSLEEP.SYNCS 0x989680 ;  /* 0x009896800000895d */ /* 0x008fea0003900000 */
[----:B------:R-:W3:Y:S02]  /*17200*/  @!P0 SYNCS.PHASECHK.TRANS64 P0, [R0+URZ+0x38840], R2 ;  /* 0x03884002000085a7 */ /* 0x000ee4000800007f */
[----:B---3--:R-:W-:Y:S05]  /*17210*/  @!P0 BRA `(.L_x_256) ;  /* 0xfffffffc00f08947 */ /* 0x008fea000383ffff */
[----:B------:R-:W-:Y:S05]  /*17220*/  BRA `(.L_x_371) ;  /* 0xffffffa400ec7947 */ /* 0x000fea000383ffff */
.L_x_260:
[----:B------:R-:W2:Y:S01]  /*17230*/  LDL.LU R11, [R1+0x40] ;  /* 0x00004000010b7983 */ /* 0x000ea20000300800 */
[----:B------:R-:W-:Y:S02]  /*17240*/  IMAD.MOV.U32 R13, RZ, RZ, R3 ;  /* 0x000000ffff0d7224 */ /* 0x000fe400078e0003 */
[----:B------:R-:W-:Y:S01]  /*17250*/  IMAD.MOV.U32 R12, RZ, RZ, RZ ;  /* 0x000000ffff0c7224 */ /* 0x000fe200078e00ff */
[----:B------:R-:W0:Y:S01]  /*17260*/  S2R R7, SR_TID.X ;  /* 0x0000000000077919 */ /* 0x000e220000002100 */
[----:B------:R-:W-:Y:S01]  /*17270*/  IMAD.MOV.U32 R15, RZ, RZ, -0x1 ;  /* 0xffffffffff0f7424 */ /* 0x000fe200078e00ff */
[----:B0-----:R-:W-:-:S04]  /*17280*/  LOP3.LUT R7, R7, 0x7f, RZ, 0xc0, !PT ;  /* 0x0000007f07077812 */ /* 0x001fc800078ec0ff */
[----:B------:R-:W-:-:S05]  /*17290*/  SHF.R.U32.HI R0, RZ, 0x3, R7 ;  /* 0x00000003ff007819 */ /* 0x000fca0000011607 */
[----:B------:R-:W-:-:S04]  /*172a0*/  IMAD.IADD R0, R0, 0x1, R5 ;  /* 0x0000000100007824 */ /* 0x000fc800078e0205 */
[----:B------:R-:W-:Y:S02]  /*172b0*/  VIADD R5, R0, 0x10 ;  /* 0x0000001000057836 */ /* 0x000fe40000000000 */
[----:B--2---:R-:W-:Y:S02]  /*172c0*/  IMAD R2, R11, R8, RZ ;  /* 0x000000080b027224 */ /* 0x004fe400078e02ff */
[----:B------:R-:W-:-:S03]  /*172d0*/  IMAD.MOV.U32 R11, RZ, RZ, 0x181f ;  /* 0x0000181fff0b7424 */ /* 0x000fc600078e00ff */
[----:B------:R-:W-:-:S13]  /*172e0*/  ISETP.GE.AND P5, PT, R0, R2, PT ;  /* 0x000000020000720c */ /* 0x000fda0003fa6270 */
[----:B-----5:R-:W-:Y:S05]  /*172f0*/  WARPSYNC.COLLECTIVE R15, `(.L_x_372) ;  /* 0x000000000f087348 */ /* 0x020fea0003c00000 */
[----:B------:R0:W1:Y:S02]  /*17300*/  SHFL.IDX P6, R14, R13, R12, R11 ;  /* 0x0000000c0d0e7389 */ /* 0x00006400000c000b */
[----:B01---5:R-:W-:Y:S01]  /*17310*/  ENDCOLLECTIVE ;  /* 0x000000000000791b */ /* 0x023fe20003800000 */
.L_x_372:
[----:B------:R-:W-:Y:S02]  /*17320*/  IMAD.MOV.U32 R13, RZ, RZ, R4 ;  /* 0x000000ffff0d7224 */ /* 0x000fe400078e0004 */
[----:B------:R-:W-:-:S07]  /*17330*/  IMAD.MOV.U32 R6, RZ, RZ, R14 ;  /* 0x000000ffff067224 */ /* 0x000fce00078e000e */
[----:B------:R-:W-:Y:S05]  /*17340*/  WARPSYNC.COLLECTIVE R15, `(.L_x_373) ;  /* 0x000000000f087348 */ /* 0x000fea0003c00000 */
[----:B------:R0:W1:Y:S02]  /*17350*/  SHFL.IDX P6, R14, R13, R12, R11 ;  /* 0x0000000c0d0e7389 */ /* 0x00006400000c000b */
[----:B01----:R-:W-:Y:S01]  /*17360*/  ENDCOLLECTIVE ;  /* 0x000000000000791b */ /* 0x003fe20003800000 */
.L_x_373:
[----:B------:R-:W-:Y:S01]  /*17370*/  ULDC.64 UR4, c[0x0][0x208] ;  /* 0x0000820000047ab9 */ /* 0x000fe20000000a00 */
[----:B------:R-:W-:Y:S02]  /*17380*/  IMAD.MOV.U32 R13, RZ, RZ, R3 ;  /* 0x000000ffff0d7224 */ /* 0x000fe400078e0003 */
[----:B------:R-:W-:Y:S02]  /*17390*/  IMAD.MOV.U32 R12, RZ, RZ, 0x1 ;  /* 0x00000001ff0c7424 */ /* 0x000fe400078e00ff */
[----:B------:R-:W-:-:S05]  /*173a0*/  IMAD.MOV.U32 R7, RZ, RZ, R14 ;  /* 0x000000ffff077224 */ /* 0x000fca00078e000e */
[----:B------:R-:W-:-:S05]  /*173b0*/  @!P5 LEA R7, P4, R10, R7, 0x1 ;  /* 0x000000070a07d211 */ /* 0x000fca00078808ff */
[----:B------:R-:W-:-:S05]  /*173c0*/  @!P5 IMAD.X R6, RZ, RZ, R6, P4 ;  /* 0x000000ffff06d224 */ /* 0x000fca00020e0606 */
[----:B------:R-:W-:-:S04]  /*173d0*/  @!P5 LOP3.LUT R7, R7, R6, RZ, 0x3c, !PT ;  /* 0x000000060707d212 */ /* 0x000fc800078e3cff */
[----:B------:R-:W-:-:S04]  /*173e0*/  @!P5 LOP3.LUT R6, R7, R6, RZ, 0x3c, !PT ;  /* 0x000000060706d212 */ /* 0x000fc800078e3cff */
[----:B------:R-:W-:-:S05]  /*173f0*/  @!P5 LOP3.LUT R7, R7, R6, RZ, 0x3c, !PT ;  /* 0x000000060707d212 */ /* 0x000fca00078e3cff */
        /* <DEDUP_REMOVED lines=11> */
.L_x_374:
[----:B------:R-:W-:Y:S02]  /*174b0*/  IMAD.MOV.U32 R13, RZ, RZ, R4 ;  /* 0x000000ffff0d7224 */ /* 0x000fe400078e0004 */
[----:B------:R-:W-:-:S07]  /*174c0*/  IMAD.MOV.U32 R6, RZ, RZ, R14 ;  /* 0x000000ffff067224 */ /* 0x000fce00078e000e */
[----:B------:R-:W-:Y:S05]  /*174d0*/  WARPSYNC.COLLECTIVE R15, `(.L_x_375) ;  /* 0x000000000f087348 */ /* 0x000fea0003c00000 */
[----:B------:R0:W1:Y:S02]  /*174e0*/  SHFL.IDX P6, R14, R13, R12, R11 ;  /* 0x0000000c0d0e7389 */ /* 0x00006400000c000b */
[----:B01----:R-:W-:Y:S01]  /*174f0*/  ENDCOLLECTIVE ;  /* 0x000000000000791b */ /* 0x003fe20003800000 */
.L_x_375:
[----:B------:R-:W-:Y:S01]  /*17500*/  ULDC.64 UR4, c[0x0][0x208] ;  /* 0x0000820000047ab9 */ /* 0x000fe20000000a00 */
[----:B------:R-:W-:Y:S02]  /*17510*/  IMAD.MOV.U32 R13, RZ, RZ, R3 ;  /* 0x000000ffff0d7224 */ /* 0x000fe400078e0003 */
[----:B------:R-:W-:Y:S02]  /*17520*/  IMAD.MOV.U32 R12, RZ, RZ, 0x2 ;  /* 0x00000002ff0c7424 */ /* 0x000fe400078e00ff */
[----:B------:R-:W-:-:S05]  /*17530*/  IMAD.MOV.U32 R5, RZ, RZ, R14 ;  /* 0x000000ffff057224 */ /* 0x000fca00078e000e */
[----:B------:R-:W-:-:S05]  /*17540*/  @!P5 LEA R5, P4, R10, R5, 0x1 ;  /* 0x000000050a05d211 */ /* 0x000fca00078808ff */
[----:B------:R-:W-:-:S04]  /*17550*/  @!P5 IMAD.X R6, RZ, RZ, R6, P4 ;  /* 0x000000ffff06d224 */ /* 0x000fc800020e0606 */
[----:B------:R-:W-:Y:S02]  /*17560*/  @!P5 IMAD.MOV.U32 R7, RZ, RZ, R6 ;  /* 0x000000ffff07d224 */ /* 0x000fe400078e0006 */
[----:B------:R-:W-:Y:S02]  /*17570*/  @!P5 IMAD.MOV.U32 R6, RZ, RZ, R5 ;  /* 0x000000ffff06d224 */ /* 0x000fe400078e0005 */
[----:B------:R-:W-:-:S03]  /*17580*/  VIADD R5, R0, 0x20 ;  /* 0x0000002000057836 */ /* 0x000fc60000000000 */
        /* <DEDUP_REMOVED lines=11> */
.L_x_376:
[----:B------:R-:W-:Y:S02]  /*17640*/  IMAD.MOV.U32 R13, RZ, RZ, R4 ;  /* 0x000000ffff0d7224 */ /* 0x000fe400078e0004 */
[----:B------:R-:W-:-:S07]  /*17650*/  IMAD.MOV.U32 R6, RZ, RZ, R14 ;  /* 0x000000ffff067224 */ /* 0x000fce00078e000e */
[----:B------:R-:W-:Y:S05]  /*17660*/  WARPSYNC.COLLECTIVE R15, `(.L_x_377) ;  /* 0x000000000f087348 */ /* 0x000fea0003c00000 */
[----:B------:R0:W1:Y:S02]  /*17670*/  SHFL.IDX P6, R14, R13, R12, R11 ;  /* 0x0000000c0d0e7389 */ /* 0x00006400000c000b */
[----:B01----:R-:W-:Y:S01]  /*17680*/  ENDCOLLECTIVE ;  /* 0x000000000000791b */ /* 0x003fe20003800000 */
.L_x_377:
        /* <DEDUP_REMOVED lines=20> */
.L_x_378:
[----:B------:R-:W-:Y:S02]  /*177d0*/  IMAD.MOV.U32 R13, RZ, RZ, R4 ;  /* 0x000000ffff0d7224 */ /* 0x000fe400078e0004 */
[----:B------:R-:W-:-:S07]  /*177e0*/  IMAD.MOV.U32 R6, RZ, RZ, R14 ;  /* 0x000000ffff067224 */ /* 0x000fce00078e000e */
[----:B------:R-:W-:Y:S05]  /*177f0*/  WARPSYNC.COLLECTIVE R15, `(.L_x_379) ;  /* 0x000000000f087348 */ /* 0x000fea0003c00000 */
[----:B------:R0:W1:Y:S02]  /*17800*/  SHFL.IDX P6, R14, R13, R12, R11 ;  /* 0x0000000c0d0e7389 */ /* 0x00006400000c000b */
[----:B01----:R-:W-:Y:S01]  /*17810*/  ENDCOLLECTIVE ;  /* 0x000000000000791b */ /* 0x003fe20003800000 */
.L_x_379:
        /* <DEDUP_REMOVED lines=20> */
.L_x_380:
[----:B------:R-:W-:Y:S02]  /*17960*/  IMAD.MOV.U32 R13, RZ, RZ, R4 ;  /* 0x000000ffff0d7224 */ /* 0x000fe400078e0004 */
[----:B------:R-:W-:-:S07]  /*17970*/  IMAD.MOV.U32 R6, RZ, RZ, R14 ;  /* 0x000000ffff067224 */ /* 0x000fce00078e000e */
[----:B------:R-:W-:Y:S05]  /*17980*/  WARPSYNC.COLLECTIVE R15, `(.L_x_381) ;  /* 0x000000000f087348 */ /* 0x000fea0003c00000 */
[----:B------:R0:W1:Y:S02]  /*17990*/  SHFL.IDX P6, R14, R13, R12, R11 ;  /* 0x0000000c0d0e7389 */ /* 0x00006400000c000b */
[----:B01----:R-:W-:Y:S01]  /*179a0*/  ENDCOLLECTIVE ;  /* 0x000000000000791b */ /* 0x003fe20003800000 */
.L_x_381:
        /* <DEDUP_REMOVED lines=20> */
.L_x_382:
[----:B------:R-:W-:Y:S02]  /*17af0*/  IMAD.MOV.U32 R13, RZ, RZ, R4 ;  /* 0x000000ffff0d7224 */ /* 0x000fe400078e0004 */
[----:B------:R-:W-:-:S07]  /*17b00*/  IMAD.MOV.U32 R6, RZ, RZ, R14 ;  /* 0x000000ffff067224 */ /* 0x000fce00078e000e */
[----:B------:R-:W-:Y:S05]  /*17b10*/  WARPSYNC.COLLECTIVE R15, `(.L_x_383) ;  /* 0x000000000f087348 */ /* 0x000fea0003c00000 */
[----:B------:R0:W1:Y:S02]  /*17b20*/  SHFL.IDX P6, R14, R13, R12, R11 ;  /* 0x0000000c0d0e7389 */ /* 0x00006400000c000b */
[----:B01----:R-:W-:Y:S01]  /*17b30*/  ENDCOLLECTIVE ;  /* 0x000000000000791b */ /* 0x003fe20003800000 */
.L_x_383:
[----:B------:R-:W-:Y:S01]  /*17b40*/  ULDC.64 UR4, c[0x0][0x208] ;  /* 0x0000820000047ab9 */ /* 0x000fe20000000a00 */
[----:B------:R-:W-:Y:S02]  /*17b50*/  IMAD.MOV.U32 R13, RZ, RZ, R3 ;  /* 0x000000ffff0d7224 */ /* 0x000fe400078e0003 */
[----:B------:R-:W-:Y:S02]  /*17b60*/  IMAD.MOV.U32 R12, RZ, RZ, 0x6 ;  /* 0x00000006ff0c7424 */ /* 0x000fe400078e00ff */
[----:B------:R-:W-:-:S05]  /*17b70*/  IMAD.MOV.U32 R5, RZ, RZ, R14 ;  /* 0x000000ffff057224 */ /* 0x000fca00078e000e */
[----:B------:R-:W-:-:S05]  /*17b80*/  @!P5 LEA R5, P4, R10, R5, 0x1 ;  /* 0x000000050a05d211 */ /* 0x000fca00078808ff */
[----:B------:R-:W-:-:S04]  /*17b90*/  @!P5 IMAD.X R6, RZ, RZ, R6, P4 ;  /* 0x000000ffff06d224 */ /* 0x000fc800020e0606 */
[----:B------:R-:W-:Y:S02]  /*17ba0*/  @!P5 IMAD.MOV.U32 R7, RZ, RZ, R6 ;  /* 0x000000ffff07d224 */ /* 0x000fe400078e0006 */
[----:B------:R-:W-:-:S05]  /*17bb0*/  @!P5 IMAD.MOV.U32 R6, RZ, RZ, R5 ;  /* 0x000000ffff06d224 */ /* 0x000fca00078e0005 */
        /* <DEDUP_REMOVED lines=10> */
.L_x_384:
[----:B------:R-:W-:-:S05]  /*17c60*/  VIADD R7, R0, 0x60 ;  /* 0x0000006000077836 */ /* 0x000fca0000000000 */
[----:B------:R-:W-:Y:S01]  /*17c70*/  ISETP.GE.AND P5, PT, R7, R2, PT ;  /* 0x000000020700720c */ /* 0x000fe20003fa6270 */
[----:B------:R-:W-:Y:S02]  /*17c80*/  IMAD.MOV.U32 R13, RZ, RZ, R4 ;  /* 0x000000ffff0d7224 */ /* 0x000fe400078e0004 */
[----:B------:R-:W-:-:S10]  /*17c90*/  IMAD.MOV.U32 R8, RZ, RZ, R14 ;  /* 0x000000ffff087224 */ /* 0x000fd400078e000e */
[----:B------:R-:W-:Y:S05]  /*17ca0*/  WARPSYNC.COLLECTIVE R15, `(.L_x_385) ;  /* 0x000000000f087348 */ /* 0x000fea0003c00000 */
[----:B------:R0:W1:Y:S02]  /*17cb0*/  SHFL.IDX P6, R14, R13, R12, R11 ;  /* 0x0000000c0d0e7389 */ /* 0x00006400000c000b */
[----:B01----:R-:W-:Y:S01]  /*17cc0*/  ENDCOLLECTIVE ;  /* 0x000000000000791b */ /* 0x003fe20003800000 */
.L_x_385:
        /* <DEDUP_REMOVED lines=18> */
.L_x_386:
[----:B------:R-:W-:Y:S02]  /*17df0*/  IMAD.MOV.U32 R13, RZ, RZ, R4 ;  /* 0x000000ffff0d7224 */ /* 0x000fe400078e0004 */
[----:B------:R-:W-:-:S07]  /*17e00*/  IMAD.MOV.U32 R5, RZ, RZ, R14 ;  /* 0x000000ffff057224 */ /* 0x000fce00078e000e */
[----:B------:R-:W-:Y:S05]  /*17e10*/  WARPSYNC.COLLECTIVE R15, `(.L_x_387) ;  /* 0x000000000f087348 */ /* 0x000fea0003c00000 */
[----:B------:R0:W1:Y:S02]  /*17e20*/  SHFL.IDX P6, R14, R13, R12, R11 ;  /* 0x0000000c0d0e7389 */ /* 0x00006400000c000b */
[----:B01----:R-:W-:Y:S01]  /*17e30*/  ENDCOLLECTIVE ;  /* 0x000000000000791b */ /* 0x003fe20003800000 */
.L_x_387:
[----:B------:R-:W-:Y:S01]  /*17e40*/  IMAD.MOV.U32 R3, RZ, RZ, R14 ;  /* 0x000000ffff037224 */ /* 0x000fe200078e000e */
[----:B------:R-:W-:Y:S06]  /*17e50*/  BRA `(.L_x_388) ;  /* 0xffffffa800b87947 */ /* 0x000fec000383ffff */
.L_x_265:
[----:B0-----:R0:W3:Y:S02]  /*17e60*/  SYNCS.PHASECHK.TRANS64.TRYWAIT P0, [R18+URZ+0x38820], R0 ;  /* 0x03882000120075a7 */ /* 0x0010e4000800017f */
[----:B---3--:R-:W-:Y:S05]  /*17e70*/  @!P0 NANOSLEEP.SYNCS 0x989680 ;  /* 0x009896800000895d */ /* 0x008fea0003900000 */
[----:B------:R-:W3:Y:S02]  /*17e80*/  @!P0 SYNCS.PHASECHK.TRANS64 P0, [R18+URZ+0x38820], R0 ;  /* 0x03882000120085a7 */ /* 0x000ee4000800007f */
[----:B---3--:R-:W-:Y:S05]  /*17e90*/  @!P0 BRA `(.L_x_265) ;  /* 0xfffffffc00f08947 */ /* 0x008fea000383ffff */
[----:B------:R-:W-:Y:S05]  /*17ea0*/  BRA `(.L_x_389) ;  /* 0xffffffac00347947 */ /* 0x000fea000383ffff */
.L_x_274:
[----:B-1----:R1:W2:Y:S02]  /*17eb0*/  SYNCS.PHASECHK.TRANS64.TRYWAIT P0, [R3+URZ+0x38840], R2 ;  /* 0x03884002030075a7 */ /* 0x0022a4000800017f */
[----:B--2---:R-:W-:Y:S05]  /*17ec0*/  @!P0 NANOSLEEP.SYNCS 0x989680 ;  /* 0x009896800000895d */ /* 0x004fea0003900000 */
[----:B------:R-:W2:Y:S02]  /*17ed0*/  @!P0 SYNCS.PHASECHK.TRANS64 P0, [R3+URZ+0x38840], R2 ;  /* 0x03884002030085a7 */ /* 0x000ea4000800007f */
[----:B--2---:R-:W-:Y:S05]  /*17ee0*/  @!P0 BRA `(.L_x_274) ;  /* 0xfffffffc00f08947 */ /* 0x004fea000383ffff */
[----:B------:R-:W-:Y:S05]  /*17ef0*/  BRA `(.L_x_390) ;  /* 0xffffffb000147947 */ /* 0x000fea000383ffff */
.L_x_282:
[----:B0-----:R0:W1:Y:S02]  /*17f00*/  SYNCS.PHASECHK.TRANS64.TRYWAIT P0, [R3+URZ+0x60], R2 ;  /* 0x00006002030075a7 */ /* 0x001064000800017f */
[----:B-1----:R-:W-:Y:S05]  /*17f10*/  @!P0 NANOSLEEP.SYNCS 0x989680 ;  /* 0x009896800000895d */ /* 0x002fea0003900000 */
[----:B------:R-:W1:Y:S02]  /*17f20*/  @!P0 SYNCS.PHASECHK.TRANS64 P0, [R3+URZ+0x60], R2 ;  /* 0x00006002030085a7 */ /* 0x000e64000800007f */
[----:B-1----:R-:W-:Y:S05]  /*17f30*/  @!P0 BRA `(.L_x_282) ;  /* 0xfffffffc00f08947 */ /* 0x002fea000383ffff */
[----:B------:R-:W-:Y:S05]  /*17f40*/  BRA `(.L_x_391) ;  /* 0xffffffb400687947 */ /* 0x000fea000383ffff */
.L_x_293:
[----:B-1----:R1:W2:Y:S02]  /*17f50*/  SYNCS.PHASECHK.TRANS64.TRYWAIT P0, [R3+URZ+0x38840], R2 ;  /* 0x03884002030075a7 */ /* 0x0022a4000800017f */
[----:B--2---:R-:W-:Y:S05]  /*17f60*/  @!P0 NANOSLEEP.SYNCS 0x989680 ;  /* 0x009896800000895d */ /* 0x004fea0003900000 */
[----:B------:R-:W2:Y:S02]  /*17f70*/  @!P0 SYNCS.PHASECHK.TRANS64 P0, [R3+URZ+0x38840], R2 ;  /* 0x03884002030085a7 */ /* 0x000ea4000800007f */
[----:B--2---:R-:W-:Y:S05]  /*17f80*/  @!P0 BRA `(.L_x_293) ;  /* 0xfffffffc00f08947 */ /* 0x004fea000383ffff */
[----:B------:R-:W-:Y:S05]  /*17f90*/  BRA `(.L_x_392) ;  /* 0xffffffbc00747947 */ /* 0x000fea000383ffff */
.L_x_301:
[----:B0-----:R0:W1:Y:S02]  /*17fa0*/  SYNCS.PHASECHK.TRANS64.TRYWAIT P0, [R2+URZ+0x60], R3 ;  /* 0x00006003020075a7 */ /* 0x001064000800017f */
[----:B-1----:R-:W-:Y:S05]  /*17fb0*/  @!P0 NANOSLEEP.SYNCS 0x989680 ;  /* 0x009896800000895d */ /* 0x002fea0003900000 */
[----:B------:R-:W1:Y:S02]  /*17fc0*/  @!P0 SYNCS.PHASECHK.TRANS64 P0, [R2+URZ+0x60], R3 ;  /* 0x00006003020085a7 */ /* 0x000e64000800007f */
[----:B-1----:R-:W-:Y:S05]  /*17fd0*/  @!P0 BRA `(.L_x_301) ;  /* 0xfffffffc00f08947 */ /* 0x002fea000383ffff */
[----:B------:R-:W-:Y:S05]  /*17fe0*/  BRA `(.L_x_393) ;  /* 0xffffffc000c87947 */ /* 0x000fea000383ffff */
.L_x_312:
[----:B--2---:R2:W3:Y:S02]  /*17ff0*/  SYNCS.PHASECHK.TRANS64.TRYWAIT P0, [R2+URZ+0x38840], R3 ;  /* 0x03884003020075a7 */ /* 0x0044e4000800017f */
[----:B---3--:R-:W-:Y:S05]  /*18000*/  @!P0 NANOSLEEP.SYNCS 0x989680 ;  /* 0x009896800000895d */ /* 0x008fea0003900000 */
[----:B------:R-:W3:Y:S02]  /*18010*/  @!P0 SYNCS.PHASECHK.TRANS64 P0, [R2+URZ+0x38840], R3 ;  /* 0x03884003020085a7 */ /* 0x000ee4000800007f */
[----:B---3--:R-:W-:Y:S05]  /*18020*/  @!P0 BRA `(.L_x_312) ;  /* 0xfffffffc00f08947 */ /* 0x008fea000383ffff */
[----:B------:R-:W-:Y:S05]  /*18030*/  BRA `(.L_x_394) ;  /* 0xffffffc800a47947 */ /* 0x000fea000383ffff */
.L_x_320:
[----:B0-----:R0:W1:Y:S02]  /*18040*/  SYNCS.PHASECHK.TRANS64.TRYWAIT P0, [R2+URZ+0x60], R5 ;  /* 0x00006005020075a7 */ /* 0x001064000800017f */
[----:B-1----:R-:W-:Y:S05]  /*18050*/  @!P0 NANOSLEEP.SYNCS 0x989680 ;  /* 0x009896800000895d */ /* 0x002fea0003900000 */
[----:B------:R-:W1:Y:S02]  /*18060*/  @!P0 SYNCS.PHASECHK.TRANS64 P0, [R2+URZ+0x60], R5 ;  /* 0x00006005020085a7 */ /* 0x000e64000800007f */
[----:B-1----:R-:W-:Y:S05]  /*18070*/  @!P0 BRA `(.L_x_320) ;  /* 0xfffffffc00f08947 */ /* 0x002fea000383ffff */
[----:B------:R-:W-:Y:S05]  /*18080*/  BRA `(.L_x_395) ;  /* 0xffffffcc00f87947 */ /* 0x000fea000383ffff */
.L_x_333:
[----:B--2---:R2:W3:Y:S02]  /*18090*/  SYNCS.PHASECHK.TRANS64.TRYWAIT P0, [R0+URZ+0x38860], R2 ;  /* 0x03886002000075a7 */ /* 0x0044e4000800017f */
[----:B---3--:R-:W-:Y:S05]  /*180a0*/  @!P0 NANOSLEEP.SYNCS 0x989680 ;  /* 0x009896800000895d */ /* 0x008fea0003900000 */
[----:B------:R-:W3:Y:S02]  /*180b0*/  @!P0 SYNCS.PHASECHK.TRANS64 P0, [R0+URZ+0x38860], R2 ;  /* 0x03886002000085a7 */ /* 0x000ee4000800007f */
[----:B---3--:R-:W-:Y:S05]  /*180c0*/  @!P0 BRA `(.L_x_333) ;  /* 0xfffffffc00f08947 */ /* 0x008fea000383ffff */
[----:B------:R-:W-:Y:S05]  /*180d0*/  BRA `(.L_x_396) ;  /* 0xffffffd400c07947 */ /* 0x000fea000383ffff */
.L_x_342:
[----:B------:R-:W4:Y:S01]  /*180e0*/  LDL R3, [R1] ;  /* 0x0000000001037983 */ /* 0x000f220000100800 */
[----:B------:R-:W-:Y:S01]  /*180f0*/  BSSY B0, `(.L_x_397) ;  /* 0x0000008000007945 */ /* 0x000fe20003800000 */
[----:B0-----:R-:W-:Y:S02]  /*18100*/  IMAD.MOV.U32 R12, RZ, RZ, RZ ;  /* 0x000000ffff0c7224 */ /* 0x001fe400078e00ff */
[----:B------:R-:W-:Y:S02]  /*18110*/  IMAD.MOV.U32 R11, RZ, RZ, 0x1f ;  /* 0x0000001fff0b7424 */ /* 0x000fe400078e00ff */
[----:B------:R-:W-:Y:S02]  /*18120*/  IMAD.MOV.U32 R15, RZ, RZ, -0x1 ;  /* 0xffffffffff0f7424 */ /* 0x000fe400078e00ff */
[----:B----4-:R-:W-:-:S07]  /*18130*/  IMAD.MOV.U32 R13, RZ, RZ, R3 ;  /* 0x000000ffff0d7224 */ /* 0x010fce00078e0003 */
[----:B-123--:R-:W-:Y:S05]  /*18140*/  WARPSYNC.COLLECTIVE R15, `(.L_x_398) ;  /* 0x000000000f087348 */ /* 0x00efea0003c00000 */
[----:B------:R0:W4:Y:S02]  /*18150*/  SHFL.IDX P6, R14, R13, R12, R11 ;  /* 0x0000000c0d0e7389 */ /* 0x00012400000c000b */
[----:B01234-:R-:W-:Y:S01]  /*18160*/  ENDCOLLECTIVE ;  /* 0x000000000000791b */ /* 0x01ffe20003800000 */
.L_x_398:
[----:B------:R-:W-:Y:S05]  /*18170*/  BSYNC B0 ;  /* 0x0000000000007941 */ /* 0x000fea0003800000 */
.L_x_397:
[----:B------:R0:W5:Y:S01]  /*18180*/  LDL R2, [R1+0xc] ;  /* 0x00000c0001027983 */ /* 0x0001620000100800 */
[----:B------:R-:W-:Y:S02]  /*18190*/  IMAD.MOV.U32 R13, RZ, RZ, R3 ;  /* 0x000000ffff0d7224 */ /* 0x000fe400078e0003 */
[----:B------:R-:W-:Y:S02]  /*181a0*/  IMAD.MOV.U32 R12, RZ, RZ, 0x1 ;  /* 0x00000001ff0c7424 */ /* 0x000fe400078e00ff */
[----:B------:R-:W-:Y:S02]  /*181b0*/  IMAD.MOV.U32 R11, RZ, RZ, 0x1f ;  /* 0x0000001fff0b7424 */ /* 0x000fe400078e00ff */
[----:B------:R-:W-:Y:S02]  /*181c0*/  IMAD.MOV.U32 R15, RZ, RZ, -0x1 ;  /* 0xffffffffff0f7424 */ /* 0x000fe400078e00ff */
[----:B0-----:R-:W-:-:S07]  /*181d0*/  IMAD.MOV.U32 R0, RZ, RZ, R14 ;  /* 0x000000ffff007224 */ /* 0x001fce00078e000e */
[----:B-----5:R-:W-:Y:S05]  /*181e0*/  WARPSYNC.COLLECTIVE R15, `(.L_x_399) ;  /* 0x000000000f087348 */ /* 0x020fea0003c00000 */
[----:B------:R0:W1:Y:S02]  /*181f0*/  SHFL.IDX P6, R14, R13, R12, R11 ;  /* 0x0000000c0d0e7389 */ /* 0x00006400000c000b */
[----:B01---5:R-:W-:Y:S01]  /*18200*/  ENDCOLLECTIVE ;  /* 0x000000000000791b */ /* 0x023fe20003800000 */
.L_x_399:
[----:B------:R-:W-:Y:S01]  /*18210*/  ULDC UR4, c[0x0][0xc3c] ;  /* 0x00030f0000047ab9 */ /* 0x000fe20000000800 */
[----:B------:R-:W-:Y:S01]  /*18220*/  ULDC.64 UR6, c[0x0][0x208] ;  /* 0x0000820000067ab9 */ /* 0x000fe20000000a00 */
[----:B------:R-:W-:Y:S02]  /*18230*/  IMAD.IADD R6, R2, 0x1, R16 ;  /* 0x0000000102067824 */ /* 0x000fe400078e0210 */
[----:B------:R-:W-:Y:S02]  /*18240*/  IMAD.MOV.U32 R11, RZ, RZ, RZ ;  /* 0x000000ffff0b7224 */ /* 0x000fe400078e00ff */
[----:B------:R-:W-:Y:S01]  /*18250*/  IMAD.MOV.U32 R8, RZ, RZ, R14 ;  /* 0x000000ffff087224 */ /* 0x000fe200078e000e */
[----:B------:R-:W-:-:S13]  /*18260*/  ISETP.GE.OR P1, PT, R6, UR4, !P0 ;  /* 0x0000000406007c0c */ /* 0x000fda000c726670 */
[----:B------:R-:W0:Y:S08]  /*18270*/  @!P1 LDC.64 R2, c[0x0][0xc80] ;  /* 0x00032000ff029b82 */ /* 0x000e300000000a00 */
[----:B------:R-:W1:Y:S01]  /*18280*/  @!P1 LDC.64 R4, c[0x0][0xc78] ;  /* 0x00031e00ff049b82 */ /* 0x000e620000000a00 */
[----:B0-----:R-:W-:-:S05]  /*18290*/  @!P1 IMAD.WIDE R2, R6, 0x4, R2 ;  /* 0x0000000406029825 */ /* 0x001fca00078e0202 */
[----:B------:R1:W2:Y:S02]  /*182a0*/  @!P1 LDG.E R7, desc[UR6][R2.64] ;  /* 0x0000000602079981 */ /* 0x0002a4000c1e1900 */
[----:B-1----:R-:W-:-:S06]  /*182b0*/  @!P1 IMAD.WIDE R2, R6, 0x4, R4 ;  /* 0x0000000406029825 */ /* 0x002fcc00078e0204 */
[----:B------:R-:W3:Y:S01]  /*182c0*/  @!P1 LDG.E R2, desc[UR6][R2.64] ;  /* 0x0000000602029981 */ /* 0x000ee2000c1e1900 */
[----:B------:R-:W-:Y:S01]  /*182d0*/  IMAD.MOV.U32 R6, RZ, RZ, RZ ;  /* 0x000000ffff067224 */ /* 0x000fe200078e00ff */
[C---:B------:R-:W-:Y:S01]  /*182e0*/  ISETP.GE.U32.AND P2, PT, R16.reuse, 0x2, PT ;  /* 0x000000021000780c */ /* 0x040fe20003f46070 */
[----:B------:R-:W-:Y:S01]  /*182f0*/  IMAD.MOV.U32 R4, RZ, RZ, RZ ;  /* 0x000000ffff047224 */ /* 0x000fe200078e00ff */
[C---:B------:R-:W-:Y:S02]  /*18300*/  ISETP.GE.U32.AND P3, PT, R16.reuse, 0x4, PT ;  /* 0x000000041000780c */ /* 0x040fe40003f66070 */
[C---:B------:R-:W-:Y:S02]  /*18310*/  ISETP.GE.U32.AND P4, PT, R16.reuse, 0x8, PT ;  /* 0x000000081000780c */ /* 0x040fe40003f86070 */
[----:B------:R-:W-:Y:S01]  /*18320*/  ISETP.GE.U32.AND P5, PT, R16, 0x10, PT ;  /* 0x000000101000780c */ /* 0x000fe20003fa6070 */
[----:B--2---:R-:W-:Y:S02]  /*18330*/  @!P1 IMAD.MOV.U32 R6, RZ, RZ, R7 ;  /* 0x000000ffff069224 */ /* 0x004fe400078e0007 */
[----:B------:R-:W-:-:S02]  /*18340*/  IMAD.MOV.U32 R7, RZ, RZ, RZ ;  /* 0x000000ffff077224 */ /* 0x000fc400078e00ff */
[----:B---3--:R-:W-:Y:S01]  /*18350*/  @!P1 IMAD.MOV.U32 R7, RZ, RZ, R2 ;  /* 0x000000ffff079224 */ /* 0x008fe200078e0002 */
[----:B------:R-:W-:-:S03]  /*18360*/  ISETP.NE.AND P1, PT, R16, RZ, PT ;  /* 0x000000ff1000720c */ /* 0x000fc60003f25270 */
[----:B------:R-:W-:-:S04]  /*18370*/  IMAD R2, R7, R6, RZ ;  /* 0x0000000607027224 */ /* 0x000fc800078e02ff */
[----:B------:R-:W-:-:S07]  /*18380*/  IMAD.MOV.U32 R13, RZ, RZ, R2 ;  /* 0x000000ffff0d7224 */ /* 0x000fce00078e0002 */
[----:B------:R-:W-:Y:S05]  /*18390*/  WARPSYNC.COLLECTIVE R15, `(.L_x_400) ;  /* 0x000000000f087348 */ /* 0x000fea0003c00000 */
[----:B------:R0:W1:Y:S02]  /*183a0*/  SHFL.UP P6, R14, R13, R12, R11 ;  /* 0x0400000c0d0e7389 */ /* 0x00006400000c000b */
[----:B01----:R-:W-:Y:S01]  /*183b0*/  ENDCOLLECTIVE ;  /* 0x000000000000791b */ /* 0x003fe20003800000 */
.L_x_400:
[----:B------:R-:W-:Y:S02]  /*183c0*/  IMAD.MOV.U32 R12, RZ, RZ, 0x2 ;  /* 0x00000002ff0c7424 */ /* 0x000fe400078e00ff */
[----:B------:R-:W-:-:S05]  /*183d0*/  IMAD.MOV.U32 R3, RZ, RZ, R14 ;  /* 0x000000ffff037224 */ /* 0x000fca00078e000e */
[----:B------:R-:W-:-:S05]  /*183e0*/  SEL R3, R3, RZ, P1 ;  /* 0x000000ff03037207 */ /* 0x000fca0000800000 */
[----:B------:R-:W-:-:S04]  /*183f0*/  IMAD.IADD R2, R2, 0x1, R3 ;  /* 0x0000000102027824 */ /* 0x000fc800078e0203 */
[----:B------:R-:W-:-:S07]  /*18400*/  IMAD.MOV.U32 R13, RZ, RZ, R2 ;  /* 0x000000ffff0d7224 */ /* 0x000fce00078e0002 */
[----:B------:R-:W-:Y:S05]  /*18410*/  WARPSYNC.COLLECTIVE R15, `(.L_x_401) ;  /* 0x000000000f087348 */ /* 0x000fea0003c00000 */
[----:B------:R0:W1:Y:S02]  /*18420*/  SHFL.UP P6, R14, R13, R12, R11 ;  /* 0x0400000c0d0e7389 */ /* 0x00006400000c000b */
[----:B01----:R-:W-:Y:S01]  /*18430*/  ENDCOLLECTIVE ;  /* 0x000000000000791b */ /* 0x003fe20003800000 */
.L_x_401:
        /* <DEDUP_REMOVED lines=8> */
.L_x_402:
        /* <DEDUP_REMOVED lines=8> */
.L_x_403:
        /* <DEDUP_REMOVED lines=8> */
.L_x_404:
[----:B------:R-:W-:Y:S02]  /*185c0*/  IMAD.MOV.U32 R12, RZ, RZ, 0x1f ;  /* 0x0000001fff0c7424 */ /* 0x000fe400078e00ff */
[----:B------:R-:W-:Y:S02]  /*185d0*/  IMAD.MOV.U32 R11, RZ, RZ, 0x1f ;  /* 0x0000001fff0b7424 */ /* 0x000fe400078e00ff */
[----:B------:R-:W-:-:S05]  /*185e0*/  IMAD.MOV.U32 R3, RZ, RZ, R14 ;  /* 0x000000ffff037224 */ /* 0x000fca00078e000e */
[----:B------:R-:W-:-:S05]  /*185f0*/  SEL R3, R3, RZ, P5 ;  /* 0x000000ff03037207 */ /* 0x000fca0002800000 */
[----:B------:R-:W-:-:S04]  /*18600*/  IMAD.IADD R2, R2, 0x1, R3 ;  /* 0x0000000102027824 */ /* 0x000fc800078e0203 */
[----:B------:R-:W-:-:S07]  /*18610*/  IMAD.MOV.U32 R13, RZ, RZ, R2 ;  /* 0x000000ffff0d7224 */ /* 0x000fce00078e0002 */
[----:B------:R-:W-:Y:S05]  /*18620*/  WARPSYNC.COLLECTIVE R15, `(.L_x_405) ;  /* 0x000000000f087348 */ /* 0x000fea0003c00000 */
[----:B------:R0:W1:Y:S02]  /*18630*/  SHFL.IDX P6, R14, R13, R12, R11 ;  /* 0x0000000c0d0e7389 */ /* 0x00006400000c000b */
[----:B01----:R-:W-:Y:S01]  /*18640*/  ENDCOLLECTIVE ;  /* 0x000000000000791b */ /* 0x003fe20003800000 */
.L_x_405:
[----:B------:R-:W-:Y:S01]  /*18650*/  IMAD.MOV.U32 R9, RZ, RZ, R14 ;  /* 0x000000ffff097224 */ /* 0x000fe200078e000e */
[----:B------:R-:W-:Y:S06]  /*18660*/  BRA `(.L_x_406) ;  /* 0xffffffd800ac7947 */ /* 0x000fec000383ffff */
.L_x_345:
[----:B------:R-:W-:Y:S01]  /*18670*/  BSSY B0, `(.L_x_407) ;  /* 0x0000008000007945 */ /* 0x000fe20003800000 */
[----:B------:R-:W-:Y:S02]  /*18680*/  IMAD.MOV.U32 R13, RZ, RZ, R2 ;  /* 0x000000ffff0d7224 */ /* 0x000fe400078e0002 */
[----:B0-----:R-:W-:Y:S02]  /*18690*/  IMAD.MOV.U32 R12, RZ, RZ, 0x1 ;  /* 0x00000001ff0c7424 */ /* 0x001fe400078e00ff */
[----:B------:R-:W-:Y:S02]  /*186a0*/  IMAD.MOV.U32 R11, RZ, RZ, RZ ;  /* 0x000000ffff0b7224 */ /* 0x000fe400078e00ff */
[----:B------:R-:W-:-:S07]  /*186b0*/  IMAD.MOV.U32 R15, RZ, RZ, -0x1 ;  /* 0xffffffffff0f7424 */ /* 0x000fce00078e00ff */
[----:B------:R-:W-:Y:S05]  /*186c0*/  WARPSYNC.COLLECTIVE R15, `(.L_x_408) ;  /* 0x000000000f087348 */ /* 0x000fea0003c00000 */
[----:B------:R0:W1:Y:S02]  /*186d0*/  SHFL.UP P6, R14, R13, R12, R11 ;  /* 0x0400000c0d0e7389 */ /* 0x00006400000c000b */
[----:B01----:R-:W-:Y:S01]  /*186e0*/  ENDCOLLECTIVE ;  /* 0x000000000000791b */ /* 0x003fe20003800000 */
.L_x_408:
[----:B------:R-:W-:Y:S05]  /*186f0*/  BSYNC B0 ;  /* 0x0000000000007941 */ /* 0x000fea0003800000 */
.L_x_407:
[----:B------:R-:W-:Y:S02]  /*18700*/  IMAD.MOV.U32 R3, RZ, RZ, R14 ;  /* 0x000000ffff037224 */ /* 0x000fe400078e000e */
[----:B------:R-:W-:Y:S02]  /*18710*/  IMAD.MOV.U32 R12, RZ, RZ, 0x2 ;  /* 0x00000002ff0c7424 */ /* 0x000fe400078e00ff */
[----:B------:R-:W-:Y:S01]  /*18720*/  IMAD.MOV.U32 R11, RZ, RZ, RZ ;  /* 0x000000ffff0b7224 */ /* 0x000fe200078e00ff */
[----:B------:R-:W-:Y:S01]  /*18730*/  SEL R3, R3, RZ, P1 ;  /* 0x000000ff03037207 */ /* 0x000fe20000800000 */
[----:B------:R-:W-:-:S04]  /*18740*/  IMAD.MOV.U32 R15, RZ, RZ, -0x1 ;  /* 0xffffffffff0f7424 */ /* 0x000fc800078e00ff */
[----:B------:R-:W-:-:S04]  /*18750*/  IMAD.IADD R2, R2, 0x1, R3 ;  /* 0x0000000102027824 */ /* 0x000fc800078e0203 */
[----:B------:R-:W-:-:S07]  /*18760*/  IMAD.MOV.U32 R13, RZ, RZ, R2 ;  /* 0x000000ffff0d7224 */ /* 0x000fce00078e0002 */
[----:B------:R-:W-:Y:S05]  /*18770*/  WARPSYNC.COLLECTIVE R15, `(.L_x_409) ;  /* 0x000000000f087348 */ /* 0x000fea0003c00000 */
[----:B------:R0:W1:Y:S02]  /*18780*/  SHFL.UP P6, R14, R13, R12, R11 ;  /* 0x0400000c0d0e7389 */ /* 0x00006400000c000b */
[----:B01----:R-:W-:Y:S01]  /*18790*/  ENDCOLLECTIVE ;  /* 0x000000000000791b */ /* 0x003fe20003800000 */
.L_x_409:
        /* <DEDUP_REMOVED lines=8> */
.L_x_410:
        /* <DEDUP_REMOVED lines=8> */
.L_x_411:
        /* <DEDUP_REMOVED lines=8> */
.L_x_412:
        /* <DEDUP_REMOVED lines=9> */
.L_x_413:
[----:B------:R-:W-:Y:S01]  /*189b0*/  IMAD.MOV.U32 R9, RZ, RZ, R14 ;  /* 0x000000ffff097224 */ /* 0x000fe200078e000e */
[----:B------:R-:W-:Y:S06]  /*189c0*/  BRA `(.L_x_414) ;  /* 0xffffffd800847947 */ /* 0x000fec000383ffff */
.L_x_347:
[----:B------:R-:W-:Y:S01]  /*189d0*/  BSSY B0, `(.L_x_415) ;  /* 0x0000006000007945 */ /* 0x000fe20003800000 */
[----:B------:R-:W-:Y:S01]  /*189e0*/  PLOP3.LUT P6, PT, P6, PT, PT, 0x8, 0x0 ;  /* 0x000000000000781c */ /* 0x000fe200037ce170 */
[----:B------:R-:W-:-:S12]  /*189f0*/  IMAD.MOV.U32 R15, RZ, RZ, -0x1 ;  /* 0xffffffffff0f7424 */ /* 0x000fd800078e00ff */
[----:B01----:R-:W-:Y:S05]  /*18a00*/  WARPSYNC.COLLECTIVE R15, `(.L_x_416) ;  /* 0x000000000f087348 */ /* 0x003fea0003c00000 */
[----:B------:R-:W-:Y:S01]  /*18a10*/  VOTE.ANY R14, PT, P6 ;  /* 0x00000000000e7806 */ /* 0x000fe200030e0100 */
[----:B01----:R-:W-:Y:S06]  /*18a20*/  ENDCOLLECTIVE ;  /* 0x000000000000791b */ /* 0x003fec0003800000 */
.L_x_416:
[----:B------:R-:W-:Y:S05]  /*18a30*/  BSYNC B0 ;  /* 0x0000000000007941 */ /* 0x000fea0003800000 */
.L_x_415:
[----:B------:R-:W-:Y:S02]  /*18a40*/  IMAD.MOV.U32 R8, RZ, RZ, R14 ;  /* 0x000000ffff087224 */ /* 0x000fe400078e000e */
[----:B------:R-:W-:Y:S02]  /*18a50*/  IMAD.MOV.U32 R13, RZ, RZ, R6 ;  /* 0x000000ffff0d7224 */ /* 0x000fe400078e0006 */
[----:B------:R-:W0:Y:S01]  /*18a60*/  POPC R5, R8 ;  /* 0x0000000800057309 */ /* 0x000e220000000000 */
[----:B------:R-:W-:Y:S02]  /*18a70*/  IMAD.MOV.U32 R11, RZ, RZ, 0x1f ;  /* 0x0000001fff0b7424 */ /* 0x000fe400078e00ff */
[----:B------:R-:W-:Y:S02]  /*18a80*/  IMAD.MOV.U32 R15, RZ, RZ, -0x1 ;  /* 0xffffffffff0f7424 */ /* 0x000fe400078e00ff */
[----:B0-----:R-:W-:-:S07]  /*18a90*/  IMAD.MOV.U32 R12, RZ, RZ, R5 ;  /* 0x000000ffff0c7224 */ /* 0x001fce00078e0005 */
[----:B------:R-:W-:Y:S05]  /*18aa0*/  WARPSYNC.COLLECTIVE R15, `(.L_x_417) ;  /* 0x000000000f087348 */ /* 0x000fea0003c00000 */
[----:B------:R0:W1:Y:S02]  /*18ab0*/  SHFL.IDX P6, R14, R13, R12, R11 ;  /* 0x0000000c0d0e7389 */ /* 0x00006400000c000b */
[----:B01----:R-:W-:Y:S01]  /*18ac0*/  ENDCOLLECTIVE ;  /* 0x000000000000791b */ /* 0x003fe20003800000 */
.L_x_417:
[----:B------:R-:W-:Y:S02]  /*18ad0*/  IMAD.MOV.U32 R13, RZ, RZ, R7 ;  /* 0x000000ffff0d7224 */ /* 0x000fe400078e0007 */
[----:B------:R-:W-:-:S07]  /*18ae0*/  IMAD.MOV.U32 R6, RZ, RZ, R14 ;  /* 0x000000ffff067224 */ /* 0x000fce00078e000e */
[----:B------:R-:W-:Y:S05]  /*18af0*/  WARPSYNC.COLLECTIVE R15, `(.L_x_418) ;  /* 0x000000000f087348 */ /* 0x000fea0003c00000 */
[----:B------:R0:W1:Y:S02]  /*18b00*/  SHFL.IDX P6, R14, R13, R12, R11 ;  /* 0x0000000c0d0e7389 */ /* 0x00006400000c000b */
[----:B01----:R-:W-:Y:S01]  /*18b10*/  ENDCOLLECTIVE ;  /* 0x000000000000791b */ /* 0x003fe20003800000 */
.L_x_418:
[----:B------:R-:W-:Y:S01]  /*18b20*/  IMAD.MOV.U32 R7, RZ, RZ, R14 ;  /* 0x000000ffff077224 */ /* 0x000fe200078e000e */
[----:B------:R-:W-:Y:S06]  /*18b30*/  BRA `(.L_x_419) ;  /* 0xffffffd800647947 */ /* 0x000fec000383ffff */
.L_x_349:
[----:B------:R-:W-:Y:S01]  /*18b40*/  BSSY B0, `(.L_x_420) ;  /* 0x0000007000007945 */ /* 0x000fe20003800000 */
[----:B------:R-:W-:Y:S02]  /*18b50*/  IMAD.MOV.U32 R13, RZ, RZ, R2 ;  /* 0x000000ffff0d7224 */ /* 0x000fe400078e0002 */
[----:B------:R-:W-:Y:S02]  /*18b60*/  IMAD.MOV.U32 R11, RZ, RZ, 0x1f ;  /* 0x0000001fff0b7424 */ /* 0x000fe400078e00ff */
[----:B------:R-:W-:-:S07]  /*18b70*/  IMAD.MOV.U32 R15, RZ, RZ, -0x1 ;  /* 0xffffffffff0f7424 */ /* 0x000fce00078e00ff */
[----:B-1234-:R-:W-:Y:S05]  /*18b80*/  WARPSYNC.COLLECTIVE R15, `(.L_x_421) ;  /* 0x000000000f087348 */ /* 0x01efea0003c00000 */
[----:B------:R0:W0:Y:S02]  /*18b90*/  SHFL.IDX P6, R14, R13, R12, R11 ;  /* 0x0000000c0d0e7389 */ /* 0x00002400000c000b */
[----:B01234-:R-:W-:Y:S01]  /*18ba0*/  ENDCOLLECTIVE ;  /* 0x000000000000791b */ /* 0x01ffe20003800000 */
.L_x_421:
[----:B------:R-:W-:Y:S05]  /*18bb0*/  BSYNC B0 ;  /* 0x0000000000007941 */ /* 0x000fea0003800000 */
.L_x_420:
[----:B------:R-:W-:Y:S01]  /*18bc0*/  IMAD.MOV.U32 R2, RZ, RZ, R14 ;  /* 0x000000ffff027224 */ /* 0x000fe200078e000e */
[----:B------:R-:W-:Y:S06]  /*18bd0*/  BRA `(.L_x_422) ;  /* 0xffffffd800547947 */ /* 0x000fec000383ffff */
.L_x_353:
[----:B0-----:R0:W1:Y:S02]  /*18be0*/  SYNCS.PHASECHK.TRANS64.TRYWAIT P0, [R0+URZ+0x38820], R3 ;  /* 0x03882003000075a7 */ /* 0x001064000800017f */
[----:B-1----:R-:W-:Y:S05]  /*18bf0*/  @!P0 NANOSLEEP.SYNCS 0x989680 ;  /* 0x009896800000895d */ /* 0x002fea0003900000 */
[----:B------:R-:W1:Y:S02]  /*18c00*/  @!P0 SYNCS.PHASECHK.TRANS64 P0, [R0+URZ+0x38820], R3 ;  /* 0x03882003000085a7 */ /* 0x000e64000800007f */
[----:B-1----:R-:W-:Y:S05]  /*18c10*/  @!P0 BRA `(.L_x_353) ;  /* 0xfffffffc00f08947 */ /* 0x002fea000383ffff */
[----:B------:R-:W-:Y:S05]  /*18c20*/  BRA `(.L_x_423) ;  /* 0xffffffdc00ec7947 */ /* 0x000fea000383ffff */
.L_x_354:
[----:B------:R-:W1:Y:S01]  /*18c30*/  S2R R2, SR_TID.X ;  /* 0x0000000000027919 */ /* 0x000e620000002100 */
[----:B------:R-:W-:Y:S01]  /*18c40*/  BSSY B0, `(.L_x_424) ;  /* 0x000000a000007945 */ /* 0x000fe20003800000 */
[----:B------:R-:W-:Y:S02]  /*18c50*/  IMAD.MOV.U32 R12, RZ, RZ, RZ ;  /* 0x000000ffff0c7224 */ /* 0x000fe400078e00ff */
[----:B------:R-:W-:Y:S02]  /*18c60*/  IMAD.MOV.U32 R11, RZ, RZ, 0x1f ;  /* 0x0000001fff0b7424 */ /* 0x000fe400078e00ff */
[----:B------:R-:W-:Y:S01]  /*18c70*/  IMAD.MOV.U32 R15, RZ, RZ, -0x1 ;  /* 0xffffffffff0f7424 */ /* 0x000fe200078e00ff */
[----:B-1----:R-:W-:-:S04]  /*18c80*/  SHF.R.U32.HI R2, RZ, 0x5, R2 ;  /* 0x00000005ff027819 */ /* 0x002fc80000011602 */
[----:B------:R-:W-:-:S05]  /*18c90*/  LOP3.LUT R2, R2, 0x3, RZ, 0xc0, !PT ;  /* 0x0000000302027812 */ /* 0x000fca00078ec0ff */
[----:B------:R-:W-:-:S07]  /*18ca0*/  IMAD.MOV.U32 R13, RZ, RZ, R2 ;  /* 0x000000ffff0d7224 */ /* 0x000fce00078e0002 */
[----:B0-----:R-:W-:Y:S05]  /*18cb0*/  WARPSYNC.COLLECTIVE R15, `(.L_x_425) ;  /* 0x000000000f087348 */ /* 0x001fea0003c00000 */
[----:B------:R1:W2:Y:S02]  /*18cc0*/  SHFL.IDX P6, R14, R13, R12, R11 ;  /* 0x0000000c0d0e7389 */ /* 0x0002a400000c000b */
[----:B012---:R-:W-:Y:S01]  /*18cd0*/  ENDCOLLECTIVE ;  /* 0x000000000000791b */ /* 0x007fe20003800000 */
.L_x_425:
[----:B------:R-:W-:Y:S05]  /*18ce0*/  BSYNC B0 ;  /* 0x0000000000007941 */ /* 0x000fea0003800000 */
.L_x_424:
[----:B------:R-:W-:Y:S05]  /*18cf0*/  BRA `(.L_x_426) ;  /* 0xffffffdc00d47947 */ /* 0x000fea000383ffff */
.L_x_357:
[----:B------:R-:W-:Y:S01]  /*18d00*/  BSSY B1, `(.L_x_427) ;  /* 0x0000006000017945 */ /* 0x000fe20003800000 */
[----:B------:R-:W-:-:S07]  /*18d10*/  IMAD.MOV.U32 R15, RZ, RZ, -0x1 ;  /* 0xffffffffff0f7424 */ /* 0x000fce00078e00ff */
[----:B01----:R-:W-:Y:S05]  /*18d20*/  WARPSYNC.COLLECTIVE R15, `(.L_x_428) ;  /* 0x000000000f0c7348 */ /* 0x003fea0003c00000 */
[----:B------:R-:W-:Y:S02]  /*18d30*/  ELECT P6, UR62, PT ;  /* 0x00000000003e782f */ /* 0x000fe400038c0000 */
[----:B------:R-:W-:Y:S01]  /*18d40*/  MOV R14, UR62 ;  /* 0x0000003e000e7c02 */ /* 0x000fe20008000f00 */
[----:B01----:R-:W-:Y:S10]  /*18d50*/  ENDCOLLECTIVE ;  /* 0x000000000000791b */ /* 0x003ff40003800000 */
.L_x_428:
[----:B------:R-:W-:Y:S05]  /*18d60*/  BSYNC B1 ;  /* 0x0000000000017941 */ /* 0x000fea0003800000 */
.L_x_427:
[----:B------:R-:W-:Y:S05]  /*18d70*/  BRA `(.L_x_429) ;  /* 0xffffffdc00cc7947 */ /* 0x000fea000383ffff */
.L_x_359:
[----:B0-----:R0:W1:Y:S02]  /*18d80*/  SYNCS.PHASECHK.TRANS64.TRYWAIT P0, [R6+URZ], R5 ;  /* 0x00000005060075a7 */ /* 0x001064000800017f */
[----:B-1----:R-:W-:Y:S05]  /*18d90*/  @!P0 NANOSLEEP.SYNCS 0x989680 ;  /* 0x009896800000895d */ /* 0x002fea0003900000 */
[----:B------:R-:W1:Y:S02]  /*18da0*/  @!P0 SYNCS.PHASECHK.TRANS64 P0, [R6+URZ], R5 ;  /* 0x00000005060085a7 */ /* 0x000e64000800007f */
[----:B-1----:R-:W-:Y:S05]  /*18db0*/  @!P0 BRA `(.L_x_359) ;  /* 0xfffffffc00f08947 */ /* 0x002fea000383ffff */
[----:B------:R-:W-:Y:S05]  /*18dc0*/  BRA `(.L_x_430) ;  /* 0xffffffe0000c7947 */ /* 0x000fea000383ffff */
.L_x_360:
[----:B-1----:R1:W2:Y:S02]  /*18dd0*/  SYNCS.PHASECHK.TRANS64.TRYWAIT P0, [R7+URZ], R2 ;  /* 0x00000002070075a7 */ /* 0x0022a4000800017f */
[----:B--2---:R-:W-:Y:S05]  /*18de0*/  @!P0 NANOSLEEP.SYNCS 0x989680 ;  /* 0x009896800000895d */ /* 0x004fea0003900000 */
[----:B------:R-:W2:Y:S02]  /*18df0*/  @!P0 SYNCS.PHASECHK.TRANS64 P0, [R7+URZ], R2 ;  /* 0x00000002070085a7 */ /* 0x000ea4000800007f */
[----:B--2---:R-:W-:Y:S05]  /*18e00*/  @!P0 BRA `(.L_x_360) ;  /* 0xfffffffc00f08947 */ /* 0x004fea000383ffff */
[----:B------:R-:W-:Y:S05]  /*18e10*/  BRA `(.L_x_431) ;  /* 0xffffffe000007947 */ /* 0x000fea000383ffff */
.L_x_362:
[----:B--2---:R2:W3:Y:S02]  /*18e20*/  SYNCS.PHASECHK.TRANS64.TRYWAIT P0, [R4+URZ], R5 ;  /* 0x00000005040075a7 */ /* 0x0044e4000800017f */
[----:B---3--:R-:W-:Y:S05]  /*18e30*/  @!P0 NANOSLEEP.SYNCS 0x989680 ;  /* 0x009896800000895d */ /* 0x008fea0003900000 */
[----:B------:R-:W3:Y:S02]  /*18e40*/  @!P0 SYNCS.PHASECHK.TRANS64 P0, [R4+URZ], R5 ;  /* 0x00000005040085a7 */ /* 0x000ee4000800007f */
[----:B---3--:R-:W-:Y:S05]  /*18e50*/  @!P0 BRA `(.L_x_362) ;  /* 0xfffffffc00f08947 */ /* 0x008fea000383ffff */
[----:B------:R-:W-:Y:S05]  /*18e60*/  BRA `(.L_x_432) ;  /* 0xffffffe000047947 */ /* 0x000fea000383ffff */
.L_x_433:
        /* <DEDUP_REMOVED lines=9> */
.L_x_14840:


//--------------------- .text._ZN7cutlass13device_kernelIN5flash11enable_sm90INS1_16FlashAttnFwdSm90INS1_25CollectiveMainloopFwdSm90ILi2EN4cute5tupleIJNS5_1CILi1EEES8_S8_EEENS6_IJNS7_ILi128EEENS7_ILi80EEENS7_ILi256EEEEEELi256ENS_6half_tEfNS_4arch4Sm90ELb0ELb0ELb0ELb1ELb0ELb1ELb0ELb1ELb1ELb1ELb1ELb0EEENS1_21CollectiveEpilogueFwdINS6_IJSA_SC_SB_EEES9_SE_SG_Li256ELb1ELb1ELb1ELb0EEENS1_36VarlenDynamicPersistentTileSchedulerILi128ELi80ELi256ELi128ELb1ELb1ELb1ELb0ELb1ELb1EEEEEEEEEvNT_6ParamsE --------------------------
	.section	.text._ZN7cutlass13device_kernelIN5flash11enable_sm90INS1_16FlashAttnFwdSm90INS1_25CollectiveMainloopFwdSm90ILi2EN4cute5tupleIJNS5_1CILi1EEES8_S8_EEENS6_IJNS7_ILi128EEENS7_ILi80EEENS7_ILi256EEEEEELi256ENS_6half_tEfNS_4arch4Sm90ELb0ELb0ELb0ELb1ELb0ELb1ELb0ELb1ELb1ELb1ELb1ELb0EEENS1_21CollectiveEpilogueFwdINS6_IJSA_SC_SB_EEES9_SE_SG_Li256ELb1ELb1ELb1ELb0EEENS1_36VarlenDynamicPersistentTileSchedulerILi128ELi80ELi256ELi128ELb1ELb1ELb1ELb0ELb1ELb1EEEEEEEEEvNT_6ParamsE,"ax",@progbits
	.align	128
.text._ZN7cutlass13device_kernelIN5flash11enable_sm90INS1_16FlashAttnFwdSm90INS1_25CollectiveMainloopFwdSm90ILi2EN4cute5tupleIJNS5_1CILi1EEES8_S8_EEENS6_IJNS7_ILi128EEENS7_ILi80EEENS7_ILi256EEEEEELi256ENS_6half_tEfNS_4arch4Sm90ELb0ELb0ELb0ELb1ELb0ELb1ELb0ELb1ELb1ELb1ELb1ELb0EEENS1_21CollectiveEpilogueFwdINS6_IJSA_SC_SB_EEES9_SE_SG_Li256ELb1ELb1ELb1ELb0EEENS1_36VarlenDynamicPersistentTileSchedulerILi128ELi80ELi256ELi128ELb1ELb1ELb1ELb0ELb1ELb1EEEEEEEEEvNT_6ParamsE:
        .type           _ZN7cutlass13device_kernelIN5flash11enable_sm90INS1_16FlashAttnFwdSm90INS1_25CollectiveMainloopFwdSm90ILi2EN4cute5tupleIJNS5_1CILi1EEES8_S8_EEENS6_IJNS7_ILi128EEENS7_ILi80EEENS7_ILi256EEEEEELi256ENS_6half_tEfNS_4arch4Sm90ELb0ELb0ELb0ELb1ELb0ELb1ELb0ELb1ELb1ELb1ELb1ELb0EEENS1_21CollectiveEpilogueFwdINS6_IJSA_SC_SB_EEES9_SE_SG_Li256ELb1ELb1ELb1ELb0EEENS1_36VarlenDynamicPersistentTileSchedulerILi128ELi80ELi256ELi128ELb1ELb1ELb1ELb0ELb1ELb1EEEEEEEEEvNT_6ParamsE,@function
        .size           _ZN7cutlass13device_kernelIN5flash11enable_sm90INS1_16FlashAttnFwdSm90INS1_25CollectiveMainloopFwdSm90ILi2EN4cute5tupleIJNS5_1CILi1EEES8_S8_EEENS6_IJNS7_ILi128EEENS7_ILi80EEENS7_ILi256EEEEEELi256ENS_6half_tEfNS_4arch4Sm90ELb0ELb0ELb0ELb1ELb0ELb1ELb0ELb1ELb1ELb1ELb1ELb0EEENS1_21CollectiveEpilogueFwdINS6_IJSA_SC_SB_EEES9_SE_SG_Li256ELb1ELb1ELb1ELb0EEENS1_36VarlenDynamicPersistentTileSchedulerILi128ELi80ELi256ELi128ELb1ELb1ELb1ELb0ELb1ELb1EEEEEEEEEvNT_6ParamsE,(.L_x_14841 - _ZN7cutlass13device_kernelIN5flash11enable_sm90INS1_16FlashAttnFwdSm90INS1_25CollectiveMainloopFwdSm90ILi2EN4cute5tupleIJNS5_1CILi1EEES8_S8_EEENS6_IJNS7_ILi128EEENS7_ILi80EEENS7_ILi256EEEEEELi256ENS_6half_tEfNS_4arch4Sm90ELb0ELb0ELb0ELb1ELb0ELb1ELb0ELb1ELb1ELb1ELb1ELb0EEENS1_21CollectiveEpilogueFwdINS6_IJSA_SC_SB_EEES9_SE_SG_Li256ELb1ELb1ELb1ELb0EEENS1_36VarlenDynamicPersistentTileSchedulerILi128ELi80ELi256ELi128ELb1ELb1ELb1ELb0ELb1ELb1EEEEEEEEEvNT_6ParamsE)
        .other          _ZN7cutlass13device_kernelIN5flash11enable_sm90INS1_16FlashAttnFwdSm90INS1_25CollectiveMainloopFwdSm90ILi2EN4cute5tupleIJNS5_1CILi1EEES8_S8_EEENS6_IJNS7_ILi128EEENS7_ILi80EEENS7_ILi256EEEEEELi256ENS_6half_tEfNS_4arch4Sm90ELb0ELb0ELb0ELb1ELb0ELb1ELb0ELb1ELb1ELb1ELb1ELb0EEENS1_21CollectiveEpilogueFwdINS6_IJSA_SC_SB_EEES9_SE_SG_Li256ELb1ELb1ELb1ELb0EEENS1_36VarlenDynamicPersistentTileSchedulerILi128ELi80ELi256ELi128ELb1ELb1ELb1ELb0ELb1ELb1EEEEEEEEEvNT_6ParamsE,@"STO_CUDA_ENTRY STV_DEFAULT"
_ZN7cutlass13device_kernelIN5flash11enable_sm90INS1_16FlashAttnFwdSm90INS1_25CollectiveMainloopFwdSm90ILi2EN4cute5tupleIJNS5_1CILi1EEES8_S8_EEENS6_IJNS7_ILi128EEENS7_ILi80EEENS7_ILi256EEEEEELi256ENS_6half_tEfNS_4arch4Sm90ELb0ELb0ELb0ELb1ELb0ELb1ELb0ELb1ELb1ELb1ELb1ELb0EEENS1_21CollectiveEpilogueFwdINS6_IJSA_SC_SB_EEES9_SE_SG_Li256ELb1ELb1ELb1ELb0EEENS1_36VarlenDynamicPersistentTileSchedulerILi128ELi80ELi256ELi128ELb1ELb1ELb1ELb0ELb1ELb1EEEEEEEEEvNT_6ParamsE:
        /* <DEDUP_REMOVED lines=13> */
[----:B------:R-:W-:Y:S02]  /*00d0*/  UIADD3 UR10, UP2, UR4, 0x570, URZ ;  /* 0x00000570040a7890 */ /* 0x000fe4000ff5e03f */
[----:B------:R-:W-:Y:S02]  /*00e0*/  UIADD3 UR4, UP3, UR4, 0x670, URZ ;  /* 0x0000067004047890 */ /* 0x000fe4000ff7e03f */
[----:B------:R-:W-:-:S02]  /*00f0*/  UIADD3.X UR7, URZ, UR5, URZ, UP0, !UPT ;  /* 0x000000053f077290 */ /* 0x000fc400087fe43f */
[----:B------:R-:W-:Y:S02]  /*0100*/  UIADD3.X UR9, URZ, UR5, URZ, UP1, !UPT ;  /* 0x000000053f097290 */ /* 0x000fe40008ffe43f */
[----:B------:R-:W-:Y:S02]  /*0110*/  UIADD3.X UR11, URZ, UR5, URZ, UP2, !UPT ;  /* 0x000000053f0b7290 */ /* 0x000fe400097fe43f */
[----:B------:R-:W-:-:S03]  /*0120*/  UIADD3.X UR5, URZ, UR5, URZ, UP3, !UPT ;  /* 0x000000053f057290 */ /* 0x000fc60009ffe43f */
[----:B------:R0:W-:Y:S02]  /*0130*/  UTMACCTL.PF [UR6] ;  /* 0x00000000060079b9 */ /* 0x0001e40008040000 */
[----:B------:R0:W-:Y:S02]  /*0140*/  UTMACCTL.PF [UR8] ;  /* 0x00000000080079b9 */ /* 0x0001e40008040000 */
[----:B------:R0:W-:Y:S02]  /*0150*/  UTMACCTL.PF [UR10] ;  /* 0x000000000a0079b9 */ /* 0x0001e40008040000 */
[----:B------:R0:W-:Y:S02]  /*0160*/  UTMACCTL.PF [UR4] ;  /* 0x00000000040079b9 */ /* 0x0001e40008040000 */
[----:B0-----:R-:W-:Y:S01]  /*0170*/  NOP ;  /* 0x0000000000007918 */ /* 0x001fe20000000000 */
.L_x_435:
[----:B------:R-:W-:Y:S05]  /*0180*/  BSYNC B0 ;  /* 0x0000000000007941 */ /* 0x000fea0003800000 */
.L_x_434:
        /* <DEDUP_REMOVED lines=41> */
.L_x_436:
        /* <DEDUP_REMOVED lines=22> */
.L_x_437:
        /* <DEDUP_REMOVED lines=18> */
.L_x_438:
        /* <DEDUP_REMOVED lines=22> */
.L_x_439:
        /* <DEDUP_REMOVED lines=22> */
.L_x_440:
[----:B------:R-:W-:Y:S01]  /*0960*/  PLOP3.LUT P0, PT, PT, PT, UP0, 0x80, 0x0 ;  /* 0x000000000000781c */ /* 0x000fe20003f0f008 */
[----:B------:R-:W-:Y:S01]  /*0970*/  UMOV UR60, 0x1 ;  /* 0x00000001003c7882 */ /* 0x000fe20000000000 */
[----:B------:R-:W-:Y:S01]  /*0980*/  NOP ;  /* 0x0000000000007918 */ /* 0x000fe20000000000 */
[----:B------:R-:W-:Y:S01]  /*0990*/  USEL UR60, UR60, 0x2, !UP0 ;  /* 0x000000023c3c7887 */ /* 0x000fe2000c000000 */
[----:B------:R-:W-:Y:S01]  /*09a0*/  BSSY B9, `(.L_x_441) ;  /* 0x0002ab2000097945 */ /* 0x000fe20003800000 */
[----:B012-4-:R-:W-:Y:S08]  /*09b0*/  BAR.SYNC.DEFER_BLOCKING 0x0 ;  /* 0x0000000000007b1d */ /* 0x017ff00000010000 */
[----:B------:R-:W-:Y:S05]  /*09c0*/  @!P0 BRA `(.L_x_442) ;  /* 0x0000021800008947 */ /* 0x000fea0003800000 */
.L_x_443:
[----:B------:R-:W-:-:S08]  /*09d0*/  NOP ;  /* 0x0000000000007918 */ /* 0x000fd00000000000 */
[----:B------:R-:W0:Y:S02]  /*09e0*/  USETMAXREG.TRY_ALLOC.CTAPOOL UP0, 0xf0 ;  /* 0x000000f0000079c8 */ /* 0x000e240008000600 */
[----:B0-----:R-:W-:-:S13]  /*09f0*/  PLOP3.LUT P0, PT, PT, PT, UP0, 0x80, 0x0 ;  /* 0x000000000000781c */ /* 0x001fda0003f0f008 */
[----:B------:R-:W-:Y:S05]  /*0a00*/  @!P0 BRA `(.L_x_443) ;  /* 0xfffffffc00f08947 */ /* 0x000fea000383ffff */
[----:B------:R-:W0:Y:S08]  /*0a10*/  S2UR UR5, SR_CgaCtaId ;  /* 0x00000000000579c3 */ /* 0x000e300000008800 */
[----:B------:R-:W-:Y:S06]  /*0a20*/  BAR.ARV 0x8, 0x180 ;  /* 0x0206000000007b1d */ /* 0x000fec0000002000 */
[----:B------:R-:W-:-:S02]  /*0a30*/  UMOV UR4, 0x400 ;  /* 0x0000040000047882 */ /* 0x000fc40000000000 */
[----:B------:R-:W-:Y:S01]  /*0a40*/  BAR.SYNC.DEFER_BLOCKING 0x5, 0x180 ;  /* 0x0146000000007b1d */ /* 0x000fe20000010000 */
[----:B0-----:R-:W-:-:S06]  /*0a50*/  ULEA UR4, UR5, UR4, 0x18 ;  /* 0x0000000405047291 */ /* 0x001fcc000f8ec03f */
[----:B------:R-:W-:Y:S01]  /*0a60*/  IMAD.U32 R18, RZ, RZ, UR4 ;  /* 0x00000004ff127e24 */ /* 0x000fe2000f8e00ff */
[----:B------:R-:W-:-:S04]  /*0a70*/  ULDC UR4, c[0x0][0xc3c] ;  /* 0x00030f0000047ab9 */ /* 0x000fc80000000800 */
[----:B------:R-:W0:Y:S01]  /*0a80*/  LDS.128 R140, [R18+0x388d0] ;  /* 0x0388d000128c7984 */ /* 0x000e220000000c00 */
[----:B------:R-:W-:Y:S06]  /*0a90*/  BAR.ARV 0x4, 0x180 ;  /* 0x0106000000007b1d */ /* 0x000fec0000002000 */
[----:B0-----:R-:W-:-:S13]  /*0aa0*/  ISETP.GE.AND P0, PT, R143, UR4, PT ;  /* 0x000000048f007c0c */ /* 0x001fda000bf06270 */
[----:B------:R-:W-:Y:S05]  /*0ab0*/  @P0 BRA `(.L_x_444) ;  /* 0x000002a800800947 */ /* 0x000fea0003800000 */
[----:B------:R-:W-:Y:S01]  /*0ac0*/  VIADD R6, R6, 0xffffff80 ;  /* 0xffffff8006067836 */ /* 0x000fe20000000000 */
[----:B------:R-:W-:Y:S01]  /*0ad0*/  R2UR UR4, R18 ;  /* 0x00000000120472ca */ /* 0x000fe200000e0000 */
[----:B------:R-:W-:Y:S01]  /*0ae0*/  ULOP3.LUT UR5, UR60, 0x1, URZ, 0xfc, !UPT ;  /* 0x000000013c057892 */ /* 0x000fe2000f8efc3f */
[----:B------:R-:W-:Y:S01]  /*0af0*/  MOV R19, RZ ;  /* 0x000000ff00137202 */ /* 0x000fe20000000f00 */
[----:B------:R-:W-:Y:S01]  /*0b00*/  IMAD.MOV.U32 R217, RZ, RZ, RZ ;  /* 0x000000ffffd97224 */ /* 0x000fe200078e00ff */
[----:B------:R-:W-:Y:S02]  /*0b10*/  SHF.R.S32.HI R3, RZ, 0x1f, R6 ;  /* 0x0000001fff037819 */ /* 0x000fe40000011406 */
[----:B------:R-:W-:Y:S02]  /*0b20*/  CS2R R220, SRZ ;  /* 0x0000000000dc7805 */ /* 0x000fe4000001ff00 */
[CC--:B------:R-:W-:Y:S02]  /*0b30*/  LEA.HI R0, R3.reuse, R6.reuse, RZ, 0x7 ;  /* 0x0000000603007211 */ /* 0x0c0fe400078f38ff */
[----:B------:R-:W-:-:S02]  /*0b40*/  LEA.HI R212, R3, R6, RZ, 0x3 ;  /* 0x0000000603d47211 */ /* 0x000fc400078f18ff */
[----:B------:R-:W-:Y:S01]  /*0b50*/  LOP3.LUT R5, R0, 0xffffff80, RZ, 0xc0, !PT ;  /* 0xffffff8000057812 */ /* 0x000fe200078ec0ff */
[----:B------:R-:W-:Y:S01]  /*0b60*/  UIADD3 UR4, UR4, 0x14400, URZ ;  /* 0x0001440004047890 */ /* 0x000fe2000fffe03f */
[CC--:B------:R-:W-:Y:S02]  /*0b70*/  LEA.HI R4, R3.reuse, R6.reuse, RZ, 0x5 ;  /* 0x0000000603047211 */ /* 0x0c0fe400078f28ff */
[CC--:B------:R-:W-:Y:S02]  /*0b80*/  LEA.HI R2, R3.reuse, R6.reuse, RZ, 0x4 ;  /* 0x0000000603027211 */ /* 0x0c0fe400078f20ff */
[CC--:B------:R-:W-:Y:S01]  /*0b90*/  LEA.HI R7, R3.reuse, R6.reuse, RZ, 0x2 ;  /* 0x0000000603077211 */ /* 0x0c0fe200078f10ff */
[----:B------:R-:W-:Y:S01]  /*0ba0*/  IMAD.SHL.U32 R4, R4, 0x20, RZ ;  /* 0x0000002004047824 */ /* 0x000fe200078e00ff */
[----:B------:R-:W-:Y:S02]  /*0bb0*/  LEA.HI R8, R3, R6, RZ, 0x6 ;  /* 0x0000000603087211 */ /* 0x000fe400078f30ff */
[----:B------:R-:W-:-:S02]  /*0bc0*/  IADD3 R14, R6, -R5, RZ ;  /* 0x80000005060e7210 */ /* 0x000fc40007ffe0ff */
[----:B------:R-:W-:Y:S01]  /*0bd0*/  LOP3.LUT R233, R212, 0xfffffff8, RZ, 0xc0, !PT ;  /* 0xfffffff8d4e97812 */ /* 0x000fe200078ec0ff */
[----:B------:R-:W-:Y:S01]  /*0be0*/  IMAD.SHL.U32 R8, R8, 0x8, RZ ;  /* 0x0000000808087824 */ /* 0x000fe200078e00ff */
[----:B------:R-:W-:Y:S01]  /*0bf0*/  LOP3.LUT R3, R2, 0x3fffff0, RZ, 0xc0, !PT ;  /* 0x03fffff002037812 */ /* 0x000fe200078ec0ff */
[----:B------:R-:W-:Y:S01]  /*0c00*/  STL [R1+0x10c], R14 ;  /* 0x00010c0e01007387 */ /* 0x000fe20000100800 */
[----:B------:R-:W-:Y:S01]  /*0c10*/  SHF.R.S32.HI R212, RZ, 0x3, R212 ;  /* 0x00000003ffd47819 */ /* 0x000fe200000114d4 */
[C---:B------:R-:W-:Y:S01]  /*0c20*/  IMAD.IADD R233, R6.reuse, 0x1, -R233 ;  /* 0x0000000106e97824 */ /* 0x040fe200078e0ae9 */
[----:B------:R-:W-:Y:S01]  /*0c30*/  LOP3.LUT R7, R7, 0xfffffffc, RZ, 0xc0, !PT ;  /* 0xfffffffc07077812 */ /* 0x000fe200078ec0ff */
[----:B------:R-:W-:Y:S01]  /*0c40*/  IMAD.IADD R3, R6, 0x1, -R3 ;  /* 0x0000000106037824 */ /* 0x000fe200078e0a03 */
[----:B------:R-:W-:Y:S01]  /*0c50*/  SHF.R.S32.HI R9, RZ, 0x1f, R14 ;  /* 0x0000001fff097819 */ /* 0x000fe2000001140e */
[----:B------:R-:W-:Y:S01]  /*0c60*/  VIADD R12, R212, 0x60 ;  /* 0x00000060d40c7836 */ /* 0x000fe20000000000 */
[----:B------:R-:W-:Y:S01]  /*0c70*/  SHF.R.S32.HI R5, RZ, 0x4, R2 ;  /* 0x00000004ff057819 */ /* 0x000fe20000011402 */
[----:B------:R-:W-:Y:S01]  /*0c80*/  IMAD.IADD R10, R6, 0x1, -R7 ;  /* 0x00000001060a7824 */ /* 0x000fe200078e0a07 */
[----:B------:R-:W-:Y:S01]  /*0c90*/  LOP3.LUT R4, R4, 0xfffffc00, RZ, 0xc0, !PT ;  /* 0xfffffc0004047812 */ /* 0x000fe200078ec0ff */
[----:B------:R-:W-:Y:S01]  /*0ca0*/  IMAD.SHL.U32 R16, R233, 0x8, RZ ;  /* 0x00000008e9107824 */ /* 0x000fe200078e00ff */
[----:B------:R-:W-:-:S02]  /*0cb0*/  LEA.HI R6, R9, R14, RZ, 0x2 ;  /* 0x0000000e09067211 */ /* 0x000fc400078f10ff */
[----:B------:R-:W-:Y:S01]  /*0cc0*/  LEA.HI R2, R2, R5, RZ, 0x1 ;  /* 0x0000000502027211 */ /* 0x000fe200078f08ff */
[C---:B------:R-:W-:Y:S01]  /*0cd0*/  VIADD R218, R16.reuse, 0x80 ;  /* 0x0000008010da7836 */ /* 0x040fe20000000000 */
[----:B------:R-:W-:Y:S01]  /*0ce0*/  LEA R7, R3, R4, 0x6 ;  /* 0x0000000403077211 */ /* 0x000fe200078e30ff */
[----:B------:R-:W-:Y:S01]  /*0cf0*/  VIADD R219, R16, 0xc0 ;  /* 0x000000c010db7836 */ /* 0x000fe20000000000 */
[----:B------:R-:W-:Y:S02]  /*0d00*/  SHF.R.S32.HI R13, RZ, 0x1f, R12 ;  /* 0x0000001fff0d7819 */ /* 0x000fe4000001140c */
[--C-:B------:R-:W-:Y:S02]  /*0d10*/  SHF.R.S32.HI R4, RZ, 0x2, R6.reuse ;  /* 0x00000002ff047819 */ /* 0x100fe40000011406 */
[----:B------:R-:W-:Y:S02]  /*0d20*/  SHF.R.S32.HI R11, RZ, 0x1f, R6 ;  /* 0x0000001fff0b7819 */ /* 0x000fe40000011406 */
[----:B------:R-:W-:-:S02]  /*0d30*/  LOP3.LUT R2, R2, 0x1ffffffe, RZ, 0xc0, !PT ;  /* 0x1ffffffe02027812 */ /* 0x000fc400078ec0ff */
[----:B------:R-:W-:Y:S01]  /*0d40*/  LEA.HI R13, R13, R12, RZ, 0x3 ;  /* 0x0000000c0d0d7211 */ /* 0x000fe200078f18ff */
[----:B------:R-:W-:Y:S01]  /*0d50*/  IMAD.SHL.U32 R12, R12, 0x40, RZ ;  /* 0x000000400c0c7824 */ /* 0x000fe200078e00ff */
[----:B------:R-:W-:Y:S01]  /*0d60*/  LEA.HI R11, R11, R4, RZ, 0x3 ;  /* 0x000000040b0b7211 */ /* 0x000fe200078f18ff */
[----:B------:R-:W-:Y:S01]  /*0d70*/  IMAD.IADD R2, R5, 0x1, -R2 ;  /* 0x0000000105027824 */ /* 0x000fe200078e0a02 */
[----:B------:R-:W-:Y:S01]  /*0d80*/  SHF.R.S32.HI R3, RZ, 0x7, R0 ;  /* 0x00000007ff037819 */ /* 0x000fe20000011400 */
[----:B------:R-:W-:Y:S01]  /*0d90*/  IMAD.SHL.U32 R13, R13, 0x40, RZ ;  /* 0x000000400d0d7824 */ /* 0x000fe200078e00ff */
[----:B------:R-:W-:Y:S02]  /*0da0*/  LOP3.LUT R11, R11, 0xfffffff8, RZ, 0xc0, !PT ;  /* 0xfffffff80b0b7812 */ /* 0x000fe400078ec0ff */
[----:B------:R-:W-:Y:S02]  /*0db0*/  LEA.HI R0, R0, R3, RZ, 0x1 ;  /* 0x0000000300007211 */ /* 0x000fe400078f08ff */
[----:B------:R-:W-:-:S02]  /*0dc0*/  LEA.HI R9, R9, R14, RZ, 0x5 ;  /* 0x0000000e09097211 */ /* 0x000fc400078f28ff */
[----:B------:R-:W-:Y:S02]  /*0dd0*/  LOP3.LUT R15, R12, 0x1c0, RZ, 0xc0, !PT ;  /* 0x000001c00c0f7812 */ /* 0x000fe400078ec0ff */
[----:B------:R-:W-:Y:S02]  /*0de0*/  IADD3 R4, R4, -R11, RZ ;  /* 0x8000000b04047210 */ /* 0x000fe40007ffe0ff */
[----:B------:R-:W-:Y:S01]  /*0df0*/  LEA R2, R2, R7, 0x3 ;  /* 0x0000000702027211 */ /* 0x000fe200078e18ff */
[----:B------:R-:W-:Y:S01]  /*0e00*/  IMAD.SHL.U32 R7, R212, 0x40, RZ ;  /* 0x00000040d4077824 */ /* 0x000fe200078e00ff */
[----:B------:R-:W-:Y:S02]  /*0e10*/  LOP3.LUT R0, R0, 0x3fffffe, RZ, 0xc0, !PT ;  /* 0x03fffffe00007812 */ /* 0x000fe400078ec0ff */
[----:B------:R-:W-:Y:S01]  /*0e20*/  SHF.R.S32.HI R9, RZ, 0x5, R9 ;  /* 0x00000005ff097819 */ /* 0x000fe20000011409 */
[----:B------:R0:W-:Y:S01]  /*0e30*/  STL [R1+0x1ac], R2 ;  /* 0x0001ac0201007387 */ /* 0x0001e20000100800 */
[----:B------:R-:W-:Y:S01]  /*0e40*/  LOP3.LUT R11, R13, 0xfffffe00, RZ, 0xc0, !PT ;  /* 0xfffffe000d0b7812 */ /* 0x000fe200078ec0ff */
[----:B------:R-:W-:Y:S01]  /*0e50*/  IMAD.IADD R0, R3, 0x1, -R0 ;  /* 0x0000000103007824 */ /* 0x000fe200078e0a00 */
[----:B------:R-:W-:Y:S01]  /*0e60*/  SHF.R.U32.HI R5, RZ, 0x3, R15 ;  /* 0x00000003ff057819 */ /* 0x000fe2000001160f */
[----:B------:R-:W-:Y:S01]  /*0e70*/  IMAD R9, R9, 0x10, R4 ;  /* 0x0000001009097824 */ /* 0x000fe200078e0204 */
[----:B------:R-:W-:Y:S01]  /*0e80*/  LOP3.LUT R12, R15, 0x38, R16, 0xf8, !PT ;  /* 0x000000380f0c7812 */ /* 0x000fe200078ef810 */
[----:B------:R1:W-:Y:S01]  /*0e90*/  STL [R1+0x104], R11 ;  /* 0x0001040b01007387 */ /* 0x0003e20000100800 */
[----:B------:R-:W-:Y:S01]  /*0ea0*/  SHF.L.U32 R22, R233, 0x2, RZ ;  /* 0x00000002e9167819 */ /* 0x000fe200000006ff */
[----:B------:R-:W-:Y:S01]  /*0eb0*/  VIADD R4, R212, 0x40 ;  /* 0x00000040d4047836 */ /* 0x000fe20000000000 */
[----:B------:R-:W-:-:S02]  /*0ec0*/  LOP3.LUT R12, R11, R12, R5, 0xf6, !PT ;  /* 0x0000000c0b0c7212 */ /* 0x000fc400078ef605 */
[----:B------:R-:W-:Y:S01]  /*0ed0*/  LEA R9, R0, R9, 0x6 ;  /* 0x0000000900097211 */ /* 0x000fe200078e30ff */
[----:B------:R-:W-:Y:S01]  /*0ee0*/  VIADD R214, R22, 0x40 ;  /* 0x0000004016d67836 */ /* 0x000fe20000000000 */
[----:B0-----:R-:W-:Y:S01]  /*0ef0*/  SHF.R.S32.HI R2, RZ, 0x1f, R4 ;  /* 0x0000001fff027819 */ /* 0x001fe20000011404 */
[----:B------:R-:W-:Y:S01]  /*0f00*/  IMAD.SHL.U32 R222, R4, 0x40, RZ ;  /* 0x0000004004de7824 */ /* 0x000fe200078e00ff */
[----:B------:R-:W-:Y:S01]  /*0f10*/  LEA.HI R3, R10, R10, RZ, 0x1 ;  /* 0x0000000a0a037211 */ /* 0x000fe200078f08ff */
[----:B-1----:R-:W-:Y:S01]  /*0f20*/  VIADD R11, R212, 0x20 ;  /* 0x00000020d40b7836 */ /* 0x002fe20000000000 */
[----:B------:R-:W-:Y:S01]  /*0f30*/  IADD3 R213, R22, R214, RZ ;  /* 0x000000d616d57210 */ /* 0x000fe20007ffe0ff */
[----:B------:R-:W-:Y:S01]  /*0f40*/  STL [R1+0x1a4], R9 ;  /* 0x0001a40901007387 */ /* 0x000fe20000100800 */
[----:B------:R-:W-:Y:S01]  /*0f50*/  LEA.HI R2, R2, R4, RZ, 0x3 ;  /* 0x0000000402027211 */ /* 0x000fe200078f18ff */
[----:B------:R-:W-:Y:S01]  /*0f60*/  IMAD.SHL.U32 R223, R11, 0x40, RZ ;  /* 0x000000400bdf7824 */ /* 0x000fe200078e00ff */
[----:B------:R-:W-:Y:S01]  /*0f70*/  SHF.R.S32.HI R0, RZ, 0x1f, R11 ;  /* 0x0000001fff007819 */ /* 0x000fe2000001140b */
[----:B------:R-:W-:Y:S01]  /*0f80*/  STL [R1+0x60], RZ ;  /* 0x000060ff01007387 */ /* 0x000fe20000100800 */
[----:B------:R-:W-:Y:S01]  /*0f90*/  SHF.R.S32.HI R4, RZ, 0x1f, R213 ;  /* 0x0000001fff047819 */ /* 0x000fe200000114d5 */
[----:B------:R-:W-:Y:S01]  /*0fa0*/  IMAD.SHL.U32 R2, R2, 0x40, RZ ;  /* 0x0000004002027824 */ /* 0x000fe200078e00ff */
[----:B------:R-:W-:Y:S01]  /*0fb0*/  LEA.HI R0, R0, R11, RZ, 0x3 ;  /* 0x0000000b00007211 */ /* 0x000fe200078f18ff */
[----:B------:R-:W-:Y:S01]  /*0fc0*/  VIADD R216, R22, 0x60 ;  /* 0x0000006016d87836 */ /* 0x000fe20000000000 */
[----:B------:R-:W-:-:S02]  /*0fd0*/  LEA.HI R5, R4, R213, RZ, 0x3 ;  /* 0x000000d504057211 */ /* 0x000fc400078f18ff */
[----:B------:R-:W-:Y:S01]  /*0fe0*/  LEA.HI R4, R4, R213, RZ, 0x6 ;  /* 0x000000d504047211 */ /* 0x000fe200078f30ff */
[----:B------:R-:W-:Y:S01]  /*0ff0*/  IMAD.SHL.U32 R0, R0, 0x40, RZ ;  /* 0x0000004000007824 */ /* 0x000fe200078e00ff */
[----:B------:R-:W-:Y:S02]  /*1000*/  LOP3.LUT R3, R3, 0x1ffffffe, RZ, 0xc0, !PT ;  /* 0x1ffffffe03037812 */ /* 0x000fe400078ec0ff */
[----:B------:R-:W-:Y:S01]  /*1010*/  LOP3.LUT R223, R223, 0x1c0, RZ, 0xc0, !PT ;  /* 0x000001c0dfdf7812 */ /* 0x000fe200078ec0ff */
[----:B------:R-:W-:Y:S01]  /*1020*/  IMAD.SHL.U32 R4, R4, 0x80, RZ ;  /* 0x0000008004047824 */ /* 0x000fe200078e00ff */
[----:B------:R-:W-:Y:S01]  /*1030*/  LOP3.LUT R227, R0, 0xfffffe00, RZ, 0xc0, !PT ;  /* 0xfffffe0000e37812 */ /* 0x000fe200078ec0ff */
[----:B------:R-:W-:Y:S01]  /*1040*/  IMAD.IADD R10, R10, 0x1, -R3 ;  /* 0x000000010a0a7824 */ /* 0x000fe200078e0a03 */
[----:B------:R-:W-:Y:S02]  /*1050*/  LOP3.LUT R226, R2, 0xfffffe00, RZ, 0xc0, !PT ;  /* 0xfffffe0002e27812 */ /* 0x000fe400078ec0ff */
[----:B------:R-:W-:-:S02]  /*1060*/  LOP3.LUT R0, R5, 0x38, RZ, 0xc0, !PT ;  /* 0x0000003805007812 */ /* 0x000fc400078ec0ff */
[----:B------:R-:W-:Y:S02]  /*1070*/  SHF.R.U32.HI R13, RZ, 0x3, R223 ;  /* 0x00000003ff0d7819 */ /* 0x000fe400000116df */
[----:B------:R-:W-:Y:S02]  /*1080*/  LOP3.LUT R2, R223, 0x38, R5, 0xf8, !PT ;  /* 0x00000038df027812 */ /* 0x000fe400078ef805 */
[----:B------:R-:W-:Y:S02]  /*1090*/  LOP3.LUT R3, R7, 0x1c0, RZ, 0xc0, !PT ;  /* 0x000001c007037812 */ /* 0x000fe400078ec0ff */
[----:B------:R-:W-:Y:S02]  /*10a0*/  LOP3.LUT R222, R222, 0x1c0, RZ, 0xc0, !PT ;  /* 0x000001c0dede7812 */ /* 0x000fe400078ec0ff */
[----:B------:R-:W-:Y:S02]  /*10b0*/  LOP3.LUT R0, R0, 0x1c0, R7, 0xf8, !PT ;  /* 0x000001c000007812 */ /* 0x000fe400078ef807 */
[----:B------:R-:W-:-:S02]  /*10c0*/  LOP3.LUT R7, R4, 0xffffe000, RZ, 0xc0, !PT ;  /* 0xffffe00004077812 */ /* 0x000fc400078ec0ff */
[----:B------:R-:W-:Y:S02]  /*10d0*/  LOP3.LUT R2, R2, R13, RZ, 0x3c, !PT ;  /* 0x0000000d02027212 */ /* 0x000fe400078e3cff */
[----:B------:R-:W-:Y:S02]  /*10e0*/  LOP3.LUT R228, R8, 0xfffffe00, RZ, 0xc0, !PT ;  /* 0xfffffe0008e47812 */ /* 0x000fe400078ec0ff */
[----:B------:R-:W-:Y:S02]  /*10f0*/  SHF.R.U32.HI R229, RZ, 0x3, R3 ;  /* 0x00000003ffe57819 */ /* 0x000fe40000011603 */
[----:B------:R-:W-:Y:S02]  /*1100*/  SHF.R.U32.HI R11, RZ, 0x3, R222 ;  /* 0x00000003ff0b7819 */ /* 0x000fe400000116de */
[----:B------:R-:W-:Y:S02]  /*1110*/  LOP3.LUT R8, R222, 0x38, R5, 0xf8, !PT ;  /* 0x00000038de087812 */ /* 0x000fe400078ef805 */
[----:B------:R-:W-:-:S02]  /*1120*/  LOP3.LUT R6, R6, 0x7ffffffc, RZ, 0xc0, !PT ;  /* 0x7ffffffc06067812 */ /* 0x000fc400078ec0ff */
[----:B------:R-:W-:Y:S01]  /*1130*/  IADD3 R4, R2, R7, R227 ;  /* 0x0000000702047210 */ /* 0x000fe20007ffe0e3 */
[----:B------:R-:W-:Y:S01]  /*1140*/  IMAD.U32 R2, RZ, RZ, UR5 ;  /* 0x00000005ff027e24 */ /* 0x000fe2000f8e00ff */
[----:B------:R-:W-:Y:S02]  /*1150*/  LOP3.LUT R8, R8, R11, RZ, 0x3c, !PT ;  /* 0x0000000b08087212 */ /* 0x000fe400078e3cff */
[----:B------:R-:W-:Y:S02]  /*1160*/  LOP3.LUT R0, R0, R229, RZ, 0x3c, !PT ;  /* 0x000000e500007212 */ /* 0x000fe400078e3cff */
[----:B------:R-:W-:Y:S01]  /*1170*/  SHF.R.S32.HI R2, RZ, 0x1f, R212 ;  /* 0x0000001fff027819 */ /* 0x000fe200000114d4 */
[----:B------:R-:W-:Y:S01]  /*1180*/  IMAD.U32 R2, RZ, RZ, UR4 ;  /* 0x00000004ff027e24 */ /* 0x000fe2000f8e00ff */
[----:B------:R-:W-:Y:S02]  /*1190*/  IADD3 R6, R14, -R6, RZ ;  /* 0x800000060e067210 */ /* 0x000fe40007ffe0ff */
[----:B------:R-:W-:-:S02]  /*11a0*/  IADD3 R8, R8, R7, R226 ;  /* 0x0000000708087210 */ /* 0x000fc40007ffe0e2 */
[----:B------:R-:W-:Y:S01]  /*11b0*/  IADD3 R0, R0, R7, R228 ;  /* 0x0000000700007210 */ /* 0x000fe20007ffe0e4 */
[----:B------:R0:W-:Y:S01]  /*11c0*/  STL [R1+0x108], R2 ;  /* 0x0001080201007387 */ /* 0x0001e20000100800 */
[----:B------:R-:W-:Y:S01]  /*11d0*/  SHF.R.S32.HI R14, RZ, 0x1f, R218 ;  /* 0x0000001fff0e7819 */ /* 0x000fe200000114da */
[----:B------:R-:W-:Y:S01]  /*11e0*/  IMAD.SHL.U32 R45, R6, 0x2, RZ ;  /* 0x00000002062d7824 */ /* 0x000fe200078e00ff */
[----:B------:R-:W-:Y:S02]  /*11f0*/  SHF.R.S32.HI R7, RZ, 0x1f, R219 ;  /* 0x0000001fff077819 */ /* 0x000fe400000114db */
[--C-:B------:R-:W-:Y:S01]  /*1200*/  LOP3.LUT R231, R3, 0x38, R16.reuse, 0xf8, !PT ;  /* 0x0000003803e77812 */ /* 0x100fe200078ef810 */
[----:B------:R-:W-:Y:S01]  /*1210*/  STL [R1+0x70], R14 ;  /* 0x0000700e01007387 */ /* 0x000fe20000100800 */
[----:B------:R-:W-:Y:S01]  /*1220*/  SHF.R.S32.HI R6, RZ, 0x3, R5 ;  /* 0x00000003ff067819 */ /* 0x000fe20000011405 */
[----:B------:R-:W-:Y:S01]  /*1230*/  VIADD R44, R45, 0x8 ;  /* 0x000000082d2c7836 */ /* 0x000fe20000000000 */
[--C-:B------:R-:W-:Y:S01]  /*1240*/  LOP3.LUT R3, R222, 0x38, R16.reuse, 0xf8, !PT ;  /* 0x00000038de037812 */ /* 0x100fe200078ef810 */
[----:B------:R-:W-:Y:S01]  /*1250*/  STL [R1+0x6c], R7 ;  /* 0x00006c0701007387 */ /* 0x000fe20000100800 */
[----:B0-----:R-:W-:Y:S01]  /*1260*/  LOP3.LUT R2, R223, 0x38, R16, 0xf8, !PT ;  /* 0x00000038df027812 */ /* 0x001fe200078ef810 */
[----:B------:R-:W-:Y:S01]  /*1270*/  VIADD R42, R45, 0x10 ;  /* 0x000000102d2a7836 */ /* 0x000fe20000000000 */
[----:B------:R-:W-:Y:S01]  /*1280*/  LOP3.LUT R3, R226, R3, R11, 0xf6, !PT ;  /* 0x00000003e2037212 */ /* 0x000fe200078ef60b */
[----:B------:R-:W-:Y:S01]  /*1290*/  STL [R1+0x7c], R45 ;  /* 0x00007c2d01007387 */ /* 0x000fe20000100800 */
[----:B------:R-:W-:Y:S01]  /*12a0*/  LOP3.LUT R2, R227, R2, R13, 0xf6, !PT ;  /* 0x00000002e3027212 */ /* 0x000fe200078ef60d */
[----:B------:R-:W-:Y:S01]  /*12b0*/  VIADD R40, R45, 0x20 ;  /* 0x000000202d287836 */ /* 0x000fe20000000000 */
[----:B------:R-:W-:Y:S01]  /*12c0*/  LOP3.LUT R43, R5, 0xfffffff8, RZ, 0xc0, !PT ;  /* 0xfffffff8052b7812 */ /* 0x000fe200078ec0ff */
[----:B------:R0:W-:Y:S01]  /*12d0*/  STL [R1+0x14], R6 ;  /* 0x0000140601007387 */ /* 0x0001e20000100800 */
[----:B------:R-:W-:Y:S01]  /*12e0*/  LEA R5, R2, UR4, 0x1 ;  /* 0x0000000402057c11 */ /* 0x000fe2000f8e08ff */
[----:B------:R-:W-:Y:S01]  /*12f0*/  VIADD R39, R45, 0x28 ;  /* 0x000000282d277836 */ /* 0x000fe20000000000 */
[----:B------:R-:W-:Y:S01]  /*1300*/  LEA R2, R3, UR4, 0x1 ;  /* 0x0000000403027c11 */ /* 0x000fe2000f8e08ff */
[C---:B------:R-:W-:Y:S01]  /*1310*/  VIADD R38, R45.reuse, 0x30 ;  /* 0x000000302d267836 */ /* 0x040fe20000000000 */
[C---:B------:R-:W-:Y:S01]  /*1320*/  IADD3 R41, R45.reuse, 0x18, RZ ;  /* 0x000000182d297810 */ /* 0x040fe20007ffe0ff */
[C---:B------:R-:W-:Y:S01]  /*1330*/  VIADD R36, R45.reuse, 0x40 ;  /* 0x000000402d247836 */ /* 0x040fe20000000000 */
[C---:B------:R-:W-:Y:S01]  /*1340*/  IADD3 R37, R45.reuse, 0x38, RZ ;  /* 0x000000382d257810 */ /* 0x040fe20007ffe0ff */
[C---:B------:R-:W-:Y:S01]  /*1350*/  VIADD R35, R45.reuse, 0x48 ;  /* 0x000000482d237836 */ /* 0x040fe20000000000 */
[C---:B------:R-:W-:Y:S01]  /*1360*/  IADD3 R33, R45.reuse, 0x58, RZ ;  /* 0x000000582d217810 */ /* 0x040fe20007ffe0ff */
[C---:B------:R-:W-:Y:S01]  /*1370*/  VIADD R34, R45.reuse, 0x50 ;  /* 0x000000502d227836 */ /* 0x040fe20000000000 */
[----:B0-----:R-:W-:Y:S01]  /*1380*/  LEA R6, R12, UR4, 0x1 ;  /* 0x000000040c067c11 */ /* 0x001fe2000f8e08ff */
[C---:B------:R-:W-:Y:S01]  /*1390*/  VIADD R32, R45.reuse, 0x60 ;  /* 0x000000602d207836 */ /* 0x040fe20000000000 */
[C---:B------:R-:W-:Y:S01]  /*13a0*/  IADD3 R29, R45.reuse, 0x78, RZ ;  /* 0x000000782d1d7810 */ /* 0x040fe20007ffe0ff */
[C---:B------:R-:W-:Y:S01]  /*13b0*/  VIADD R31, R45.reuse, 0x68 ;  /* 0x000000682d1f7836 */ /* 0x040fe20000000000 */
[C---:B------:R-:W-:Y:S01]  /*13c0*/  IADD3 R25, R45.reuse, 0x98, RZ ;  /* 0x000000982d197810 */ /* 0x040fe20007ffe0ff */
[----:B------:R-:W-:Y:S01]  /*13d0*/  STL [R1+0x18c], R6 ;  /* 0x00018c0601007387 */ /* 0x000fe20000100800 */
[C---:B------:R-:W-:Y:S01]  /*13e0*/  VIADD R30, R45.reuse, 0x70 ;  /* 0x000000702d1e7836 */ /* 0x040fe20000000000 */
[C---:B------:R-:W-:Y:S01]  /*13f0*/  IADD3 R15, R45.reuse, 0xb8, RZ ;  /* 0x000000b82d0f7810 */ /* 0x040fe20007ffe0ff */
[C---:B------:R-:W-:Y:S01]  /*1400*/  VIADD R28, R45.reuse, 0x80 ;  /* 0x000000802d1c7836 */ /* 0x040fe20000000000 */
[----:B------:R-:W-:Y:S01]  /*1410*/  STL [R1+0x68], R43 ;  /* 0x0000682b01007387 */ /* 0x000fe20000100800 */
[C---:B------:R-:W-:Y:S01]  /*1420*/  VIADD R27, R45.reuse, 0x88 ;  /* 0x000000882d1b7836 */ /* 0x040fe20000000000 */
[C---:B------:R-:W-:Y:S01]  /*1430*/  IADD3 R11, R45.reuse, 0xd8, RZ ;  /* 0x000000d82d0b7810 */ /* 0x040fe20007ffe0ff */
[C---:B------:R-:W-:Y:S01]  /*1440*/  VIADD R26, R45.reuse, 0x90 ;  /* 0x000000902d1a7836 */ /* 0x040fe20000000000 */
[----:B------:R-:W-:Y:S01]  /*1450*/  STL [R1+0x19c], R5 ;  /* 0x00019c0501007387 */ /* 0x000fe20000100800 */
[C---:B------:R-:W-:Y:S01]  /*1460*/  VIADD R24, R45.reuse, 0xa0 ;  /* 0x000000a02d187836 */ /* 0x040fe20000000000 */
[----:B------:R-:W-:Y:S01]  /*1470*/  SHF.R.S32.HI R3, RZ, 0x1f, R43 ;  /* 0x0000001fff037819 */ /* 0x000fe2000001142b */
[C---:B------:R-:W-:Y:S01]  /*1480*/  VIADD R21, R45.reuse, 0xa8 ;  /* 0x000000a82d157836 */ /* 0x040fe20000000000 */
[----:B------:R0:W-:Y:S01]  /*1490*/  STL [R1+0x194], R2 ;  /* 0x0001940201007387 */ /* 0x0001e20000100800 */
[C---:B------:R-:W-:Y:S01]  /*14a0*/  VIADD R20, R45.reuse, 0xb0 ;  /* 0x000000b02d147836 */ /* 0x040fe20000000000 */
[----:B------:R-:W-:Y:S01]  /*14b0*/  LEA R0, R0, UR4, 0x1 ;  /* 0x0000000400007c11 */ /* 0x000fe2000f8e08ff */
[C---:B------:R-:W-:Y:S01]  /*14c0*/  VIADD R14, R45.reuse, 0xc0 ;  /* 0x000000c02d0e7836 */ /* 0x040fe20000000000 */
[----:B------:R1:W-:Y:S01]  /*14d0*/  STL [R1+0xf8], R44 ;  /* 0x0000f82c01007387 */ /* 0x0003e20000100800 */
[C---:B------:R-:W-:Y:S01]  /*14e0*/  VIADD R13, R45.reuse, 0xc8 ;  /* 0x000000c82d0d7836 */ /* 0x040fe20000000000 */
[----:B------:R-:W-:Y:S01]  /*14f0*/  LOP3.LUT R231, R228, R231, R229, 0xf6, !PT ;  /* 0x000000e7e4e77212 */ /* 0x000fe200078ef6e5 */
[C---:B------:R-:W-:Y:S01]  /*1500*/  VIADD R12, R45.reuse, 0xd0 ;  /* 0x000000d02d0c7836 */ /* 0x040fe20000000000 */
[----:B------:R2:W-:Y:S01]  /*1510*/  STL [R1+0xf4], R42 ;  /* 0x0000f42a01007387 */ /* 0x0005e20000100800 */
[C---:B------:R-:W-:Y:S01]  /*1520*/  VIADD R7, R45.reuse, 0xe0 ;  /* 0x000000e02d077836 */ /* 0x040fe20000000000 */
[C---:B0-----:R-:W-:Y:S01]  /*1530*/  IADD3 R2, R45.reuse, 0xf8, RZ ;  /* 0x000000f82d027810 */ /* 0x041fe20007ffe0ff */
[C---:B------:R-:W-:Y:S01]  /*1540*/  VIADD R6, R45.reuse, 0xe8 ;  /* 0x000000e82d067836 */ /* 0x040fe20000000000 */
[----:B------:R-:W-:Y:S01]  /*1550*/  STL [R1+0xf0], R41 ;  /* 0x0000f02901007387 */ /* 0x000fe20000100800 */
[----:B------:R-:W-:Y:S01]  /*1560*/  VIADD R5, R45, 0xf0 ;  /* 0x000000f02d057836 */ /* 0x000fe20000000000 */
[----:B-1----:R-:W-:-:S02]  /*1570*/  SHF.R.S32.HI R44, RZ, 0x1f, R44 ;  /* 0x0000001fff2c7819 */ /* 0x002fc4000001142c */
[----:B------:R0:W-:Y:S01]  /*1580*/  STL [R1+0xec], R40 ;  /* 0x0000ec2801007387 */ /* 0x0001e20000100800 */
[----:B------:R-:W-:Y:S02]  /*1590*/  SHF.R.S32.HI R17, RZ, 0x1f, R16 ;  /* 0x0000001fff117819 */ /* 0x000fe40000011410 */
[----:B--2---:R-:W-:Y:S01]  /*15a0*/  SHF.R.S32.HI R42, RZ, 0x1f, R42 ;  /* 0x0000001fff2a7819 */ /* 0x004fe2000001142a */
[----:B------:R1:W-:Y:S01]  /*15b0*/  STL [R1+0xe8], R39 ;  /* 0x0000e82701007387 */ /* 0x0003e20000100800 */
[----:B------:R-:W-:Y:S02]  /*15c0*/  IADD3 R215, R22, 0x20, RZ ;  /* 0x0000002016d77810 */ /* 0x000fe40007ffe0ff */
[----:B------:R-:W-:Y:S01]  /*15d0*/  LEA R230, R231, UR4, 0x1 ;  /* 0x00000004e7e67c11 */ /* 0x000fe2000f8e08ff */
[----:B------:R-:W-:Y:S01]  /*15e0*/  STL [R1+0xe4], R38 ;  /* 0x0000e42601007387 */ /* 0x000fe20000100800 */
[----:B0-----:R-:W-:-:S03]  /*15f0*/  SHF.R.S32.HI R40, RZ, 0x1f, R40 ;  /* 0x0000001fff287819 */ /* 0x001fc60000011428 */
[----:B------:R0:W-:Y:S01]  /*1600*/  STL [R1+0xe0], R37 ;  /* 0x0000e02501007387 */ /* 0x0001e20000100800 */
[----:B-1----:R-:W-:-:S03]  /*1610*/  SHF.R.S32.HI R39, RZ, 0x1f, R39 ;  /* 0x0000001fff277819 */ /* 0x002fc60000011427 */
[----:B------:R1:W-:Y:S04]  /*1620*/  STL [R1+0xdc], R36 ;  /* 0x0000dc2401007387 */ /* 0x0003e80000100800 */
        /* <DEDUP_REMOVED lines=37> */
[----:B------:R-:W-:Y:S01]  /*1880*/  STL [R1+0x84], R5 ;  /* 0x0000840501007387 */ /* 0x000fe20000100800 */
[----:B-1----:R-:W-:-:S03]  /*1890*/  SHF.R.S32.HI R6, RZ, 0x1f, R6 ;  /* 0x0000001fff067819 */ /* 0x002fc60000011406 */
[----:B------:R0:W-:Y:S04]  /*18a0*/  STL [R1+0x100], R3 ;  /* 0x0001000301007387 */ /* 0x0001e80000100800 */
[----:B------:R1:W-:Y:S04]  /*18b0*/  STL [R1+0x80], R2 ;  /* 0x0000800201007387 */ /* 0x0003e80000100800 */
[----:B------:R-:W-:Y:S01]  /*18c0*/  STL [R1+0x184], R42 ;  /* 0x0001842a01007387 */ /* 0x000fe20000100800 */
[----:B0-----:R-:W-:Y:S02]  /*18d0*/  SHF.R.S32.HI R3, RZ, 0x1f, R41 ;  /* 0x0000001fff037819 */ /* 0x001fe40000011429 */
[----:B-1----:R-:W-:-:S03]  /*18e0*/  SHF.R.S32.HI R2, RZ, 0x1f, R2 ;  /* 0x0000001fff027819 */ /* 0x002fc60000011402 */
[----:B------:R0:W-:Y:S04]  /*18f0*/  STL [R1+0x180], R3 ;  /* 0x0001800301007387 */ /* 0x0001e80000100800 */
[----:B------:R-:W-:Y:S04]  /*1900*/  STL [R1+0x17c], R40 ;  /* 0x00017c2801007387 */ /* 0x000fe80000100800 */
[----:B------:R-:W-:Y:S01]  /*1910*/  STL [R1+0x178], R39 ;  /* 0x0001782701007387 */ /* 0x000fe20000100800 */
[----:B0-----:R-:W-:-:S05]  /*1920*/  SHF.R.S32.HI R3, RZ, 0x1f, R38 ;  /* 0x0000001fff037819 */ /* 0x001fca0000011426 */
        /* <DEDUP_REMOVED lines=31> */
[----:B0-----:R-:W-:Y:S01]  /*1b20*/  SHF.R.S32.HI R3, RZ, 0x1f, R5 ;  /* 0x0000001fff037819 */ /* 0x001fe20000011405 */
[----:B------:R-:W-:-:S04]  /*1b30*/  IMAD R5, R10, 0x8, R9 ;  /* 0x000000080a057824 */ /* 0x000fc800078e0209 */
[----:B------:R0:W-:Y:S04]  /*1b40*/  STL [R1+0x114], R3 ;  /* 0x0001140301007387 */ /* 0x0001e80000100800 */
[----:B------:R1:W-:Y:S04]  /*1b50*/  STL [R1+0x110], R2 ;  /* 0x0001100201007387 */ /* 0x0003e80000100800 */
[----:B------:R2:W-:Y:S01]  /*1b60*/  STL [R1+0x1a8], R5 ;  /* 0x0001a80501007387 */ /* 0x0005e20000100800 */
[----:B0-----:R-:W-:Y:S02]  /*1b70*/  LEA R3, R4, UR4, 0x1 ;  /* 0x0000000404037c11 */ /* 0x001fe4000f8e08ff */
[----:B-1----:R-:W-:-:S03]  /*1b80*/  LEA R2, R8, UR4, 0x1 ;  /* 0x0000000408027c11 */ /* 0x002fc6000f8e08ff */
[----:B------:R2:W-:Y:S04]  /*1b90*/  STL [R1+0x198], R3 ;  /* 0x0001980301007387 */ /* 0x0005e80000100800 */
[----:B------:R2:W-:Y:S04]  /*1ba0*/  STL [R1+0x1a0], R0 ;  /* 0x0001a00001007387 */ /* 0x0005e80000100800 */
[----:B------:R2:W-:Y:S02]  /*1bb0*/  STL [R1+0x190], R2 ;  /* 0x0001900201007387 */ /* 0x0005e40000100800 */
.L_x_676:
[----:B0-234-:R-:W0:Y:S01]  /*1bc0*/  LDC.64 R2, c[0x0][0xc88] ;  /* 0x00032200ff027b82 */ /* 0x01de220000000a00 */
[----:B------:R-:W-:Y:S01]  /*1bd0*/  ULDC.64 UR10, c[0x0][0x208] ;  /* 0x00008200000a7ab9 */ /* 0x000fe20000000a00 */
[----:B------:R-:W-:Y:S01]  /*1be0*/  ULDC.64 UR4, c[0x0][0xa28] ;  /* 0x00028a0000047ab9 */ /* 0x000fe20000000a00 */
[----:B------:R-:W-:Y:S01]  /*1bf0*/  ULDC.64 UR8, c[0x0][0xa18] ;  /* 0x0002860000087ab9 */ /* 0x000fe20000000a00 */
[----:B------:R-:W-:Y:S01]  /*1c00*/  ULDC.64 UR6, c[0x0][0xa08] ;  /* 0x0002820000067ab9 */ /* 0x000fe20000000a00 */
[----:B0-----:R-:W-:-:S05]  /*1c10*/  IMAD.WIDE R2, R143, 0x4, R2 ;  /* 0x000000048f027825 */ /* 0x001fca00078e0202 */
[----:B------:R-:W2:Y:S01]  /*1c20*/  LDG.E R235, desc[UR10][R2.64] ;  /* 0x0000000a02eb7981 */ /* 0x000ea2000c1e1900 */
[----:B------:R-:W-:Y:S01]  /*1c30*/  ISETP.NE.U32.AND P2, PT, RZ, UR4, PT ;  /* 0x00000004ff007c0c */ /* 0x000fe2000bf45070 */
[----:B------:R-:W-:Y:S01]  /*1c40*/  IMAD.MOV.U32 R7, RZ, RZ, RZ ;  /* 0x000000ffff077224 */ /* 0x000fe200078e00ff */
[----:B------:R-:W-:Y:S02]  /*1c50*/  ISETP.NE.U32.AND P1, PT, RZ, UR8, PT ;  /* 0x00000008ff007c0c */ /* 0x000fe4000bf25070 */
[----:B------:R-:W-:Y:S02]  /*1c60*/  ISETP.NE.AND.EX P2, PT, RZ, UR5, PT, P2 ;  /* 0x00000005ff007c0c */ /* 0x000fe4000bf45320 */
[----:B------:R-:W-:Y:S02]  /*1c70*/  ISETP.NE.AND.EX P1, PT, RZ, UR9, PT, P1 ;  /* 0x00000009ff007c0c */ /* 0x000fe4000bf25310 */
[----:B------:R-:W-:Y:S02]  /*1c80*/  ISETP.NE.U32.AND P0, PT, RZ, UR6, PT ;  /* 0x00000006ff007c0c */ /* 0x000fe4000bf05070 */
[----:B------:R-:W-:-:S02]  /*1c90*/  MOV R113, RZ ;  /* 0x000000ff00717202 */ /* 0x000fc40000000f00 */
[----:B------:R-:W-:Y:S02]  /*1ca0*/  ISETP.NE.AND.EX P0, PT, RZ, UR7, PT, P0 ;  /* 0x00000007ff007c0c */ /* 0x000fe4000bf05300 */
[C---:B------:R-:W-:Y:S02]  /*1cb0*/  LOP3.LUT R6, R142.reuse, 0xff000000, RZ, 0xc0, !PT ;  /* 0xff0000008e067812 */ /* 0x040fe400078ec0ff */
[----:B------:R-:W-:Y:S02]  /*1cc0*/  LOP3.LUT R232, R142, 0xffff, RZ, 0xc0, !PT ;  /* 0x0000ffff8ee87812 */ /* 0x000fe400078ec0ff */
[----:B--2---:R-:W-:Y:S01]  /*1cd0*/  SHF.R.S32.HI R0, RZ, 0x1f, R235 ;  /* 0x0000001fff007819 */ /* 0x004fe200000114eb */
[C---:B------:R-:W-:Y:S01]  /*1ce0*/  IMAD.SHL.U32 R236, R235.reuse, 0x4, RZ ;  /* 0x00000004ebec7824 */ /* 0x040fe200078e00ff */
[C---:B------:R-:W-:Y:S01]  /*1cf0*/  @P2 LEA R4, P3, R235.reuse, UR4, 0x2 ;  /* 0x00000004eb042c11 */ /* 0x040fe2000f8610ff */
[----:B------:R-:W-:Y:S01]  /*1d00*/  ULDC UR4, c[0x0][0x288] ;  /* 0x0000a20000047ab9 */ /* 0x000fe20000000800 */
[C-C-:B------:R-:W-:Y:S01]  /*1d10*/  SHF.L.U64.HI R237, R235.reuse, 0x2, R0.reuse ;  /* 0x00000002ebed7819 */ /* 0x140fe20000010200 */
[----:B------:R0:W-:Y:S01]  /*1d20*/  STL [R1+0xfc], R0 ;  /* 0x0000fc0001007387 */ /* 0x0001e20000100800 */
[----:B------:R-:W-:Y:S01]  /*1d30*/  @P2 LEA.HI.X R5, R235, UR5, R0, 0x2, P3 ;  /* 0x00000005eb052c11 */ /* 0x000fe200098f1400 */
[----:B-----5:R-:W-:Y:S01]  /*1d40*/  IMAD.U32 R146, RZ, RZ, UR4 ;  /* 0x00000004ff927e24 */ /* 0x020fe2000f8e00ff */
[----:B------:R-:W-:Y:S01]  /*1d50*/  ULDC.64 UR4, c[0x0][0x418] ;  /* 0x0001060000047ab9 */ /* 0x000fe20000000a00 */
[----:B------:R1:W-:Y:S01]  /*1d60*/  STL [R1+0x74], R141 ;  /* 0x0000748d01007387 */ /* 0x0003e20000100800 */
[----:B------:R-:W-:Y:S01]  /*1d70*/  UISETP.NE.U32.AND UP0, UPT, UR4, URZ, UPT ;  /* 0x0000003f0400728c */ /* 0x000fe2000bf05070 */
[----:B------:R-:W-:-:S02]  /*1d80*/  IADD3 R2, P4, R236, UR6, RZ ;  /* 0x00000006ec027c10 */ /* 0x000fc4000ff9e0ff */
[----:B------:R2:W5:Y:S01]  /*1d90*/  @P2 LDG.E R7, desc[UR10][R4.64] ;  /* 0x0000000a04072981 */ /* 0x000562000c1e1900 */
[----:B------:R-:W-:Y:S01]  /*1da0*/  UISETP.NE.AND.EX UP0, UPT, UR5, URZ, UPT, UP0 ;  /* 0x0000003f0500728c */ /* 0x000fe2000bf05300 */
[C---:B------:R-:W-:Y:S01]  /*1db0*/  IADD3.X R3, R237.reuse, UR7, RZ, P4, !PT ;  /* 0x00000007ed037c10 */ /* 0x040fe2000a7fe4ff */
[----:B------:R-:W-:Y:S01]  /*1dc0*/  ULDC UR4, c[0x0][0x424] ;  /* 0x0001090000047ab9 */ /* 0x000fe20000000800 */
[----:B------:R-:W-:Y:S01]  /*1dd0*/  ULDC.64 UR6, c[0x0][0xa20] ;  /* 0x0002880000067ab9 */ /* 0x000fe20000000a00 */
[----:B--2---:R-:W-:Y:S01]  /*1de0*/  @P1 IADD3 R4, P2, R236, UR8, RZ ;  /* 0x00000008ec041c10 */ /* 0x004fe2000ff5e0ff */
[----:B------:R-:W-:Y:S01]  /*1df0*/  USEL UR4, UR4, 0x1, UP0 ;  /* 0x0000000104047887 */ /* 0x000fe20008000000 */
[----:B0-----:R-:W-:Y:S01]  /*1e00*/  LOP3.LUT R0, R142, 0xff0000, RZ, 0xc0, !PT ;  /* 0x00ff00008e007812 */ /* 0x001fe200078ec0ff */
[----:B------:R-:W-:Y:S01]  /*1e10*/  ULDC UR5, c[0x0][0x2f0] ;  /* 0x0000bc0000057ab9 */ /* 0x000fe20000000800 */
[----:B------:R-:W-:Y:S01]  /*1e20*/  @P1 IADD3.X R5, R237, UR9, RZ, P2, !PT ;  /* 0x00000009ed051c10 */ /* 0x000fe200097fe4ff */
[----:B------:R-:W5:Y:S01]  /*1e30*/  @P0 LDG.E R113, desc[UR10][R2.64] ;  /* 0x0000000a02710981 */ /* 0x000f62000c1e1900 */
[----:B------:R-:W-:Y:S01]  /*1e40*/  ISETP.NE.U32.AND P2, PT, RZ, UR6, PT ;  /* 0x00000006ff007c0c */ /* 0x000fe2000bf45070 */
[----:B------:R-:W-:-:S02]  /*1e50*/  UIMAD UR4, UR4, UR5, URZ ;  /* 0x00000005040472a4 */ /* 0x000fc4000f8e023f */
[----:B------:R0:W5:Y:S01]  /*1e60*/  @P1 LDG.E R146, desc[UR10][R4.64] ;  /* 0x0000000a04921981 */ /* 0x000162000c1e1900 */
[----:B------:R-:W-:Y:S01]  /*1e70*/  ISETP.NE.AND.EX P2, PT, RZ, UR7, PT, P2 ;  /* 0x00000007ff007c0c */ /* 0x000fe2000bf45320 */
[----:B------:R-:W-:Y:S01]  /*1e80*/  ULDC UR5, c[0x0][0x348] ;  /* 0x0000d20000057ab9 */ /* 0x000fe20000000800 */
[----:B0-----:R-:W-:-:S04]  /*1e90*/  SHF.R.U32.HI R5, RZ, 0x8, R6 ;  /* 0x00000008ff057819 */ /* 0x001fc80000011606 */
[----:B------:R-:W-:Y:S01]  /*1ea0*/  LEA.HI R234, R0, R5, RZ, 0x10 ;  /* 0x0000000500ea7211 */ /* 0x000fe200078f80ff */
[----:B-1----:R-:W-:Y:S06]  /*1eb0*/  @P1 BRA `(.L_x_445) ;  /* 0x0000000000281947 */ /* 0x002fec0003800000 */
[----:B------:R-:W-:Y:S02]  /*1ec0*/  ULDC.64 UR8, c[0x0][0xa00] ;  /* 0x0002800000087ab9 */ /* 0x000fe40000000a00 */
[----:B------:R-:W-:-:S04]  /*1ed0*/  ISETP.NE.U32.AND P1, PT, RZ, UR8, PT ;  /* 0x00000008ff007c0c */ /* 0x000fc8000bf25070 */
[----:B------:R-:W-:-:S13]  /*1ee0*/  ISETP.NE.AND.EX P1, PT, RZ, UR9, PT, P1 ;  /* 0x00000009ff007c0c */ /* 0x000fda000bf25310 */
[----:B------:R-:W-:Y:S05]  /*1ef0*/  @!P1 BRA `(.L_x_445) ;  /* 0x0000000000189947 */ /* 0x000fea0003800000 */
[----:B------:R-:W0:Y:S01]  /*1f00*/  LDC.64 R4, c[0x0][0xa00] ;  /* 0x00028000ff047b82 */ /* 0x000e220000000a00 */
[----:B------:R-:W-:Y:S01]  /*1f10*/  ULDC.64 UR8, c[0x0][0x208] ;  /* 0x0000820000087ab9 */ /* 0x000fe20000000a00 */
[----:B0-----:R-:W-:-:S05]  /*1f20*/  IMAD.WIDE R4, R235, 0x4, R4 ;  /* 0x00000004eb047825 */ /* 0x001fca00078e0204 */
[----:B-----5:R-:W2:Y:S04]  /*1f30*/  LDG.E R146, desc[UR8][R4.64] ;  /* 0x0000000804927981 */ /* 0x020ea8000c1e1900 */
[----:B------:R-:W2:Y:S02]  /*1f40*/  LDG.E R9, desc[UR8][R4.64+0x4] ;  /* 0x0000040804097981 */ /* 0x000ea4000c1e1900 */
[----:B--2---:R-:W-:-:S07]  /*1f50*/  IMAD.IADD R146, R9, 0x1, -R146 ;  /* 0x0000000109927824 */ /* 0x004fce00078e0a92 */
.L_x_445:
[----:B------:R-:W-:Y:S01]  /*1f60*/  IMAD.U32 R24, RZ, RZ, UR5 ;  /* 0x00000005ff187e24 */ /* 0x000fe2000f8e00ff */
[----:B------:R-:W-:Y:S01]  /*1f70*/  MOV R26, UR4 ;  /* 0x00000004001a7c02 */ /* 0x000fe20008000f00 */
[----:B------:R-:W-:Y:S06]  /*1f80*/  @!P2 BRA `(.L_x_446) ;  /* 0x000000000014a947 */ /* 0x000fec0003800000 */
[----:B------:R-:W-:Y:S01]  /*1f90*/  IADD3 R2, P0, R236, UR6, RZ ;  /* 0x00000006ec027c10 */ /* 0x000fe2000ff1e0ff */
[----:B------:R-:W-:-:S03]  /*1fa0*/  ULDC.64 UR4, c[0x0][0x208] ;  /* 0x0000820000047ab9 */ /* 0x000fc60000000a00 */
[----:B------:R-:W-:-:S05]  /*1fb0*/  IADD3.X R3, R237, UR7, RZ, P0, !PT ;  /* 0x00000007ed037c10 */ /* 0x000fca00087fe4ff */
[----:B------:R0:W5:Y:S01]  /*1fc0*/  LDG.E R26, desc[UR4][R2.64] ;  /* 0x00000004021a7981 */ /* 0x000162000c1e1900 */
[----:B------:R-:W-:Y:S05]  /*1fd0*/  BRA `(.L_x_447) ;  /* 0x0000000000147947 */ /* 0x000fea0003800000 */
.L_x_446:
[----:B------:R-:W-:Y:S05]  /*1fe0*/  @!P0 BRA `(.L_x_447) ;  /* 0x0000000000108947 */ /* 0x000fea0003800000 */
[----:B------:R-:W-:Y:S02]  /*1ff0*/  ULDC.64 UR4, c[0x0][0x208] ;  /* 0x0000820000047ab9 */ /* 0x000fe40000000a00 */
[----:B------:R-:W2:Y:S04]  /*2000*/  LDG.E R5, desc[UR4][R2.64] ;  /* 0x0000000402057981 */ /* 0x000ea8000c1e1900 */
[----:B------:R-:W2:Y:S02]  /*2010*/  LDG.E R26, desc[UR4][R2.64+0x4] ;  /* 0x00000404021a7981 */ /* 0x000ea4000c1e1900 */
[----:B--2---:R-:W-:-:S07]  /*2020*/  IMAD.IADD R26, R26, 0x1, -R5 ;  /* 0x000000011a1a7824 */ /* 0x004fce00078e0a05 */
.L_x_447:
[----:B------:R-:W-:Y:S01]  /*2030*/  ULDC.64 UR4, c[0x0][0xa10] ;  /* 0x0002840000047ab9 */ /* 0x000fe20000000a00 */
[----:B------:R-:W2:Y:S01]  /*2040*/  LDL.LU R4, [R1+0x10] ;  /* 0x0000100001047983 */ /* 0x000ea20000300800 */
[----:B------:R-:W-:Y:S01]  /*2050*/  ISETP.NE.U32.AND P0, PT, RZ, UR4, PT ;  /* 0x00000004ff007c0c */ /* 0x000fe2000bf05070 */
[----:B------:R-:W-:-:S03]  /*2060*/  ULDC.64 UR6, c[0x0][0x208] ;  /* 0x0000820000067ab9 */ /* 0x000fc60000000a00 */
[----:B------:R-:W-:Y:S01]  /*2070*/  ISETP.NE.AND.EX P0, PT, RZ, UR5, PT, P0 ;  /* 0x00000005ff007c0c */ /* 0x000fe2000bf05300 */
[----:B-----5:R-:W-:Y:S01]  /*2080*/  IMAD.IADD R9, R26, 0x1, -R7 ;  /* 0x000000011a097824 */ /* 0x020fe200078e0a07 */
[----:B------:R-:W-:-:S11]  /*2090*/  ULDC.64 UR4, c[0x0][0xa30] ;  /* 0x00028c0000047ab9 */ /* 0x000fd60000000a00 */
[----:B0-----:R-:W0:Y:S02]  /*20a0*/  @P0 LDC.64 R2, c[0x0][0xa10] ;  /* 0x00028400ff020b82 */ /* 0x001e240000000a00 */
[----:B0-----:R-:W-:-:S05]  /*20b0*/  @P0 IMAD.WIDE R2, R235, 0x4, R2 ;  /* 0x00000004eb020825 */ /* 0x001fca00078e0202 */
[----:B------:R-:W3:Y:S04]  /*20c0*/  @P0 LDG.E R0, desc[UR6][R2.64] ;  /* 0x0000000602000981 */ /* 0x000ee8000c1e1900 */
[----:B------:R0:W3:Y:S01]  /*20d0*/  @P0 LDG.E R5, desc[UR6][R2.64+0x4] ;  /* 0x0000040602050981 */ /* 0x0000e2000c1e1900 */
[----:B------:R-:W-:Y:S01]  /*20e0*/  ISETP.NE.U32.AND P1, PT, RZ, UR4, PT ;  /* 0x00000004ff007c0c */ /* 0x000fe2000bf25070 */
[----:B------:R-:W-:Y:S01]  /*20f0*/  IMAD.MOV.U32 R139, RZ, RZ, R26 ;  /* 0x000000ffff8b7224 */ /* 0x000fe200078e001a */
[----:B------:R-:W-:Y:S02]  /*2100*/  LOP3.LUT R10, R234, 0xff, RZ, 0xc0, !PT ;  /* 0x000000ffea0a7812 */ /* 0x000fe400078ec0ff */
[----:B------:R-:W-:-:S03]  /*2110*/  ISETP.NE.AND.EX P1, PT, RZ, UR5, PT, P1 ;  /* 0x00000005ff007c0c */ /* 0x000fc6000bf25310 */
[----:B------:R1:W-:Y:S01]  /*2120*/  STL [R1+0x78], R10 ;  /* 0x0000780a01007387 */ /* 0x0003e20000100800 */
[----:B------:R-:W-:Y:S09]  /*2130*/  BSSY B0, `(.L_x_448) ;  /* 0x000002e000007945 */ /* 0x000ff20003800000 */
[----:B0-----:R-:W-:-:S04]  /*2140*/  @P1 IADD3 R2, P2, R236, UR4, RZ ;  /* 0x00000004ec021c10 */ /* 0x001fc8000ff5e0ff */
[----:B------:R-:W-:Y:S02]  /*2150*/  @P1 IADD3.X R3, R237, UR5, RZ, P2, !PT ;  /* 0x00000005ed031c10 */ /* 0x000fe400097fe4ff */
[----:B------:R-:W-:-:S03]  /*2160*/  SHF.R.U32.HI R234, RZ, 0x10, R234 ;  /* 0x00000010ffea7819 */ /* 0x000fc600000116ea */
[----:B------:R0:W5:Y:S02]  /*2170*/  @P1 LDG.E R139, desc[UR6][R2.64] ;  /* 0x00000006028b1981 */ /* 0x000164000c1e1900 */
[----:B0-----:R-:W-:Y:S01]  /*2180*/  IMAD.MOV.U32 R3, RZ, RZ, RZ ;  /* 0x000000ffff037224 */ /* 0x001fe200078e00ff */
[----:B--2---:R-:W-:Y:S02]  /*2190*/  LOP3.LUT R4, R4, 0xfffffffb, RZ, 0xc0, !PT ;  /* 0xfffffffb04047812 */ /* 0x004fe400078ec0ff */
[----:B---3--:R-:W-:-:S05]  /*21a0*/  @P0 IADD3 R24, -R0, R5, RZ ;  /* 0x0000000500180210 */ /* 0x008fca0007ffe1ff */
[----:B------:R-:W-:-:S04]  /*21b0*/  IMAD.IADD R147, R9, 0x1, R24 ;  /* 0x0000000109937824 */ /* 0x000fc800078e0218 */
[C---:B------:R-:W-:Y:S01]  /*21c0*/  VIADD R0, R147.reuse, 0x4f ;  /* 0x0000004f93007836 */ /* 0x040fe20000000000 */
[----:B------:R-:W-:-:S03]  /*21d0*/  ISETP.GE.AND P3, PT, R147, 0x1, PT ;  /* 0x000000019300780c */ /* 0x000fc60003f66270 */
[----:B------:R-:W-:-:S05]  /*21e0*/  IMAD.HI R0, R0, 0x66666667, RZ ;  /* 0x6666666700007827 */ /* 0x000fca00078e02ff */
[----:B------:R-:W-:-:S04]  /*21f0*/  SHF.R.U32.HI R5, RZ, 0x1f, R0 ;  /* 0x0000001fff057819 */ /* 0x000fc80000011600 */
[----:B------:R-:W-:Y:S02]  /*2200*/  LEA.HI.SX32 R144, R0, R5, 0x1b ;  /* 0x0000000500907211 */ /* 0x000fe400078fdaff */
[----:B------:R-:W-:-:S05]  /*2210*/  @P3 LOP3.LUT R4, R4, 0x4, RZ, 0xfc, !PT ;  /* 0x0000000404043812 */ /* 0x000fca00078efcff */
[----:B------:R1:W-:Y:S01]  /*2220*/  STL [R1+0x10], R4 ;  /* 0x0000100401007387 */ /* 0x0003e20000100800 */
[----:B------:R-:W-:Y:S05]  /*2230*/  @!P3 BRA `(.L_x_449) ;  /* 0x000000000074b947 */ /* 0x000fea0003800000 */
[----:B------:R-:W-:Y:S01]  /*2240*/  ISETP.NE.AND P0, PT, R234, RZ, PT ;  /* 0x000000ffea00720c */ /* 0x000fe20003f05270 */
[----:B------:R-:W-:-:S03]  /*2250*/  ULDC UR4, c[0x0][0x9f0] ;  /* 0x00027c0000047ab9 */ /* 0x000fc60000000800 */
[----:B------:R-:W-:-:S04]  /*2260*/  SEL R11, R234, UR4, P0 ;  /* 0x00000004ea0b7c07 */ /* 0x000fc80008000000 */
[-C--:B------:R-:W-:Y:S02]  /*2270*/  IABS R5, R11.reuse ;  /* 0x0000000b00057213 */ /* 0x080fe40000000000 */
[----:B------:R-:W-:Y:S02]  /*2280*/  IABS R8, R11 ;  /* 0x0000000b00087213 */ /* 0x000fe40000000000 */
[----:B-1----:R-:W0:Y:S01]  /*2290*/  I2F.RP R4, R5 ;  /* 0x0000000500047306 */ /* 0x002e220000209400 */
[----:B------:R-:W-:Y:S02]  /*22a0*/  IADD3 R0, R144, -0x1, R11 ;  /* 0xffffffff90007810 */ /* 0x000fe40007ffe00b */
[----:B------:R-:W-:-:S05]  /*22b0*/  IMAD.MOV R8, RZ, RZ, -R8 ;  /* 0x000000ffff087224 */ /* 0x000fca00078e0a08 */
        /* <DEDUP_REMOVED lines=9> */
[----:B------:R-:W-:Y:S01]  /*2350*/  IMAD.HI.U32 R3, R3, R7, R2 ;  /* 0x0000000703037227 */ /* 0x000fe200078e0002 */
[----:B------:R-:W-:-:S05]  /*2360*/  MOV R2, R8 ;  /* 0x0000000800027202 */ /* 0x000fca0000000f00 */
[----:B------:R-:W-:-:S04]  /*2370*/  IMAD.HI.U32 R3, R3, R4, RZ ;  /* 0x0000000403037227 */ /* 0x000fc800078e00ff */
[----:B------:R-:W-:-:S05]  /*2380*/  IMAD R2, R3, R2, R4 ;  /* 0x0000000203027224 */ /* 0x000fca00078e0204 */
[----:B------:R-:W-:-:S13]  /*2390*/  ISETP.GT.U32.AND P1, PT, R5, R2, PT ;  /* 0x000000020500720c */ /* 0x000fda0003f24070 */
[----:B------:R-:W-:Y:S02]  /*23a0*/  @!P1 IMAD.IADD R2, R2, 0x1, -R5 ;  /* 0x0000000102029824 */ /* 0x000fe400078e0a05 */
[----:B------:R-:W-:Y:S01]  /*23b0*/  @!P1 VIADD R3, R3, 0x1 ;  /* 0x0000000103039836 */ /* 0x000fe20000000000 */
[----:B------:R-:W-:Y:S02]  /*23c0*/  ISETP.NE.AND P1, PT, R11, RZ, PT ;  /* 0x000000ff0b00720c */ /* 0x000fe40003f25270 */
[----:B------:R-:W-:-:S13]  /*23d0*/  ISETP.GE.U32.AND P0, PT, R2, R5, PT ;  /* 0x000000050200720c */ /* 0x000fda0003f06070 */
[----:B------:R-:W-:-:S05]  /*23e0*/  @P0 VIADD R3, R3, 0x1 ;  /* 0x0000000103030836 */ /* 0x000fca0000000000 */
[----:B------:R-:W-:Y:S02]  /*23f0*/  @!P2 IADD3 R3, -R3, RZ, RZ ;  /* 0x000000ff0303a210 */ /* 0x000fe40007ffe1ff */
[----:B------:R-:W-:-:S07]  /*2400*/  @!P1 LOP3.LUT R3, RZ, R11, RZ, 0x33, !PT ;  /* 0x0000000bff039212 */ /* 0x000fce00078e33ff */
.L_x_449:
[----:B------:R-:W-:Y:S05]  /*2410*/  BSYNC B0 ;  /* 0x0000000000007941 */ /* 0x000fea0003800000 */
.L_x_448:
[----:B------:R-:W-:Y:S01]  /*2420*/  IMAD R0, R10, R3, RZ ;  /* 0x000000030a007224 */ /* 0x000fe200078e02ff */
[----:B------:R-:W-:-:S04]  /*2430*/  PLOP3.LUT P2, PT, PT, PT, PT, 0x80, 0x0 ;  /* 0x000000000000781c */ /* 0x000fc80003f4f070 */
[C---:B------:R-:W-:Y:S01]  /*2440*/  VIADDMNMX R3, R0.reuse, R3, R144, PT ;  /* 0x0000000300037246 */ /* 0x040fe20003800190 */
[----:B------:R-:W-:-:S04]  /*2450*/  IMAD R0, R0, 0x50, -R9 ;  /* 0x0000005000007824 */ /* 0x000fc800078e0a09 */
[----:B------:R-:W-:Y:S01]  /*2460*/  IMAD R3, R3, 0x50, -R9 ;  /* 0x0000005003037824 */ /* 0x000fe200078e0a09 */
[----:B------:R-:W-:-:S04]  /*2470*/  VIMNMX R0, RZ, R0, !PT ;  /* 0x00000000ff007248 */ /* 0x000fc80007fe0100 */
[----:B------:R-:W-:Y:S01]  /*2480*/  VIMNMX R3, R3, R24, PT ;  /* 0x0000001803037248 */ /* 0x000fe20003fe0100 */
[----:B------:R-:W-:-:S03]  /*2490*/  IMAD.WIDE.U32 R118, R0, -0x33333333, RZ ;  /* 0xcccccccd00767825 */ /* 0x000fc600078e00ff */
[----:B------:R-:W-:Y:S02]  /*24a0*/  ISETP.GT.AND P0, PT, R3, R0, PT ;  /* 0x000000000300720c */ /* 0x000fe40003f04270 */
[----:B------:R-:W-:-:S05]  /*24b0*/  SHF.R.U32.HI R118, RZ, 0x6, R119 ;  /* 0x00000006ff767819 */ /* 0x000fca0000011677 */
[----:B------:R-:W-:-:S06]  /*24c0*/  IMAD.MOV.U32 R2, RZ, RZ, R118 ;  /* 0x000000ffff027224 */ /* 0x000fcc00078e0076 */
[----:B------:R-:W-:-:S04]  /*24d0*/  @P0 VIADD R0, R3, 0x4f ;  /* 0x0000004f03000836 */ /* 0x000fc80000000000 */
[----:B------:R-:W-:-:S05]  /*24e0*/  @P0 IMAD.HI R0, R0, 0x66666667, RZ ;  /* 0x6666666700000827 */ /* 0x000fca00078e02ff */
[----:B------:R-:W-:-:S04]  /*24f0*/  @P0 SHF.R.U32.HI R3, RZ, 0x1f, R0 ;  /* 0x0000001fff030819 */ /* 0x000fc80000011600 */
[----:B------:R-:W-:-:S04]  /*2500*/  @P0 LEA.HI.SX32 R2, R0, R3, 0x1b ;  /* 0x0000000300020211 */ /* 0x000fc800078fdaff */
[----:B------:R-:W-:-:S13]  /*2510*/  ISETP.GT.AND P0, PT, R2, R118, PT ;  /* 0x000000760200720c */ /* 0x000fda0003f04270 */
[----:B------:R-:W-:Y:S05]  /*2520*/  @!P0 BRA `(.L_x_450) ;  /* 0x0000009000608947 */ /* 0x000fea0003800000 */
[----:B------:R-:W-:Y:S01]  /*2530*/  VIADD R0, R18, 0x24400 ;  /* 0x0002440012007836 */ /* 0x000fe20000000000 */
[----:B------:R-:W-:Y:S04]  /*2540*/  BSSY B6, `(.L_x_451) ;  /* 0x0000013000067945 */ /* 0x000fe80003800000 */
[----:B------:R-:W-:-:S13]  /*2550*/  LOP3.LUT P0, RZ, R0, 0x3ff, RZ, 0xc0, !PT ;  /* 0x000003ff00ff7812 */ /* 0x000fda000780c0ff */
[----:B------:R-:W-:Y:S05]  /*2560*/  @!P0 BRA `(.L_x_452) ;  /* 0x0000000000408947 */ /* 0x000fea0003800000 */
[----:B------:R-:W-:Y:S01]  /*2570*/  MOV R14, 0x0 ;  /* 0x00000000000e7802 */ /* 0x000fe20000000f00 */
[----:B------:R-:W-:Y:S01]  /*2580*/  ULDC.64 UR4, c[0x4][0x1b8] ;  /* 0x01006e0000047ab9 */ /* 0x000fe20000000a00 */
[----:B------:R-:W-:Y:S01]  /*2590*/  ULDC.64 UR6, c[0x4][0x128] ;  /* 0x01004a0000067ab9 */ /* 0x000fe20000000a00 */
[----:B-1----:R-:W-:Y:S01]  /*25a0*/  MOV R4, UR4 ;  /* 0x0000000400047c02 */ /* 0x002fe20008000f00 */
[----:B------:R-:W-:Y:S01]  /*25b0*/  IMAD.U32 R5, RZ, RZ, UR5 ;  /* 0x00000005ff057e24 */ /* 0x000fe2000f8e00ff */
[----:B------:R-:W-:Y:S01]  /*25c0*/  ULDC.64 UR4, c[0x4][0x1c0] ;  /* 0x0100700000047ab9 */ /* 0x000fe20000000a00 */
[----:B------:R-:W0:Y:S01]  /*25d0*/  LDC.64 R14, c[0x4][R14] ;  /* 0x010000000e0e7b82 */ /* 0x000e220000000a00 */
[----:B------:R-:W-:Y:S01]  /*25e0*/  IMAD.U32 R6, RZ, RZ, UR4 ;  /* 0x00000004ff067e24 */ /* 0x000fe2000f8e00ff */
[----:B------:R-:W-:Y:S01]  /*25f0*/  MOV R10, UR6 ;  /* 0x00000006000a7c02 */ /* 0x000fe20008000f00 */
[----:B------:R-:W-:Y:S01]  /*2600*/  IMAD.U32 R7, RZ, RZ, UR5 ;  /* 0x00000005ff077e24 */ /* 0x000fe2000f8e00ff */
[----:B------:R-:W-:Y:S01]  /*2610*/  MOV R13, RZ ;  /* 0x000000ff000d7202 */ /* 0x000fe20000000f00 */
[----:B------:R-:W-:-:S02]  /*2620*/  IMAD.U32 R11, RZ, RZ, UR7 ;  /* 0x00000007ff0b7e24 */ /* 0x000fc4000f8e00ff */
[----:B------:R-:W-:Y:S02]  /*2630*/  IMAD.MOV.U32 R8, RZ, RZ, 0x70 ;  /* 0x00000070ff087424 */ /* 0x000fe400078e00ff */
[----:B------:R-:W-:-:S07]  /*2640*/  IMAD.MOV.U32 R12, RZ, RZ, 0x1 ;  /* 0x00000001ff0c7424 */ /* 0x000fce00078e00ff */
[----:B------:R-:W-:-:S07]  /*2650*/  LEPC R20, `(.L_x_452) ;  /* 0x000000001014794e */ /* 0x000fce0000000000 */
[----:B0----5:R-:W-:Y:S05]  /*2660*/  CALL.ABS.NOINC R14 ;  /* 0x000000000e007343 */ /* 0x021fea0003c00000 */
.L_x_452:
[----:B------:R-:W-:Y:S05]  /*2670*/  BSYNC B6 ;  /* 0x0000000000067941 */ /* 0x000fea0003800000 */
.L_x_451:
[----:B------:R-:W-:Y:S01]  /*2680*/  VIADD R0, R18, 0x400 ;  /* 0x0000040012007836 */ /* 0x000fe20000000000 */
[----:B------:R-:W-:Y:S04]  /*2690*/  BSSY B6, `(.L_x_453) ;  /* 0x0000013000067945 */ /* 0x000fe80003800000 */
[----:B------:R-:W-:-:S13]  /*26a0*/  LOP3.LUT P0, RZ, R0, 0x3ff, RZ, 0xc0, !PT ;  /* 0x000003ff00ff7812 */ /* 0x000fda000780c0ff */
[----:B------:R-:W-:Y:S05]  /*26b0*/  @!P0 BRA `(.L_x_454) ;  /* 0x0000000000408947 */ /* 0x000fea0003800000 */
[----:B------:R-:W-:Y:S01]  /*26c0*/  MOV R14, 0x0 ;  /* 0x00000000000e7802 */ /* 0x000fe20000000f00 */
[----:B------:R-:W-:Y:S01]  /*26d0*/  ULDC.64 UR4, c[0x4][0x1b8] ;  /* 0x01006e0000047ab9 */ /* 0x000fe20000000a00 */
[----:B------:R-:W-:Y:S01]  /*26e0*/  ULDC.64 UR6, c[0x4][0x128] ;  /* 0x01004a0000067ab9 */ /* 0x000fe20000000a00 */
[----:B-1----:R-:W-:Y:S01]  /*26f0*/  IMAD.U32 R4, RZ, RZ, UR4 ;  /* 0x00000004ff047e24 */ /* 0x002fe2000f8e00ff */
[----:B------:R-:W-:Y:S01]  /*2700*/  MOV R8, 0x70 ;  /* 0x0000007000087802 */ /* 0x000fe20000000f00 */
[----:B------:R-:W-:Y:S01]  /*2710*/  IMAD.U32 R5, RZ, RZ, UR5 ;  /* 0x00000005ff057e24 */ /* 0x000fe2000f8e00ff */
[----:B------:R-:W0:Y:S01]  /*2720*/  LDC.64 R14, c[0x4][R14] ;  /* 0x010000000e0e7b82 */ /* 0x000e220000000a00 */
[----:B------:R-:W-:Y:S01]  /*2730*/  ULDC.64 UR4, c[0x4][0x1c0] ;  /* 0x0100700000047ab9 */ /* 0x000fe20000000a00 */
[----:B------:R-:W-:Y:S01]  /*2740*/  IMAD.U32 R10, RZ, RZ, UR6 ;  /* 0x00000006ff0a7e24 */ /* 0x000fe2000f8e00ff */
[----:B------:R-:W-:Y:S01]  /*2750*/  MOV R6, UR4 ;  /* 0x0000000400067c02 */ /* 0x000fe20008000f00 */
[----:B------:R-:W-:-:S02]  /*2760*/  IMAD.U32 R7, RZ, RZ, UR5 ;  /* 0x00000005ff077e24 */ /* 0x000fc4000f8e00ff */
[----:B------:R-:W-:Y:S02]  /*2770*/  IMAD.U32 R11, RZ, RZ, UR7 ;  /* 0x00000007ff0b7e24 */ /* 0x000fe4000f8e00ff */
[----:B------:R-:W-:Y:S02]  /*2780*/  IMAD.MOV.U32 R12, RZ, RZ, 0x1 ;  /* 0x00000001ff0c7424 */ /* 0x000fe400078e00ff */
[----:B------:R-:W-:-:S07]  /*2790*/  IMAD.MOV.U32 R13, RZ, RZ, RZ ;  /* 0x000000ffff0d7224 */ /* 0x000fce00078e00ff */
[----:B------:R-:W-:-:S07]  /*27a0*/  LEPC R20, `(.L_x_454) ;  /* 0x000000001014794e */ /* 0x000fce0000000000 */
[----:B0----5:R-:W-:Y:S05]  /*27b0*/  CALL.ABS.NOINC R14 ;  /* 0x000000000e007343 */ /* 0x021fea0003c00000 */
.L_x_454:
[----:B------:R-:W-:Y:S05]  /*27c0*/  BSYNC B6 ;  /* 0x0000000000067941 */ /* 0x000fea0003800000 */
.L_x_453:
[----:B------:R-:W-:Y:S01]  /*27d0*/  ULDC.64 UR4, c[0x0][0x9f8] ;  /* 0x00027e0000047ab9 */ /* 0x000fe20000000a00 */
[----:B------:R-:W-:Y:S01]  /*27e0*/  IMAD.MOV.U32 R0, RZ, RZ, R235 ;  /* 0x000000ffff007224 */ /* 0x000fe200078e00eb */
[----:B------:R-:W-:Y:S01]  /*27f0*/  ISETP.NE.U32.AND P0, PT, RZ, UR4, PT ;  /* 0x00000004ff007c0c */ /* 0x000fe2000bf05070 */
[----:B------:R-:W-:Y:S01]  /*2800*/  ULDC.64 UR6, c[0x0][0x208] ;  /* 0x0000820000067ab9 */ /* 0x000fe20000000a00 */
[----:B------:R-:W0:Y:S01]  /*2810*/  LDC.64 R98, c[0x0][0x300] ;  /* 0x0000c000ff627b82 */ /* 0x000e220000000a00 */
[----:B------:R-:W-:Y:S01]  /*2820*/  IADD3 R113, R113, R26, RZ ;  /* 0x0000001a71717210 */ /* 0x000fe20007ffe0ff */
[----:B------:R-:W-:Y:S01]  /*2830*/  ULDC.64 UR8, c[0x0][0xa08] ;  /* 0x0002820000087ab9 */ /* 0x000fe20000000a00 */
[----:B------:R-:W-:-:S05]  /*2840*/  ISETP.NE.AND.EX P0, PT, RZ, UR5, PT, P0 ;  /* 0x00000005ff007c0c */ /* 0x000fca000bf05300 */
[----:B------:R-:W2:Y:S08]  /*2850*/  LDC R115, c[0x0][0x3f4] ;  /* 0x0000fd00ff737b82 */ /* 0x000eb00000000800 */
[----:B-1----:R-:W-:Y:S01]  /*2860*/  @P0 IADD3 R4, P1, R236, UR4, RZ ;  /* 0x00000004ec040c10 */ /* 0x002fe2000ff3e0ff */
[----:B------:R-:W1:Y:S03]  /*2870*/  LDC.64 R104, c[0x0][0x3f8] ;  /* 0x0000fe00ff687b82 */ /* 0x000e660000000a00 */
[----:B------:R-:W-:Y:S01]  /*2880*/  @P0 IADD3.X R5, R237, UR5, RZ, P1, !PT ;  /* 0x00000005ed050c10 */ /* 0x000fe20008ffe4ff */
[----:B------:R-:W-:-:S04]  /*2890*/  ULDC.64 UR4, c[0x0][0x330] ;  /* 0x0000cc0000047ab9 */ /* 0x000fc80000000a00 */
[----:B------:R3:W4:Y:S01]  /*28a0*/  @P0 LDG.E R0, desc[UR6][R4.64] ;  /* 0x0000000604000981 */ /* 0x000722000c1e1900 */
[----:B------:R-:W-:Y:S01]  /*28b0*/  ULDC UR6, c[0x0][0x2f4] ;  /* 0x0000bd0000067ab9 */ /* 0x000fe20000000800 */
[----:B------:R-:W-:Y:S01]  /*28c0*/  SHF.R.S32.HI R3, RZ, 0x1f, R113 ;  /* 0x0000001fff037819 */ /* 0x000fe20000011471 */
[-C--:B0-----:R-:W-:Y:S01]  /*28d0*/  IMAD.WIDE.U32 R96, R113, R98.reuse, RZ ;  /* 0x0000006271607225 */ /* 0x081fe200078e00ff */
[----:B------:R-:W-:Y:S01]  /*28e0*/  ISETP.GE.AND P1, PT, R213, UR6, PT ;  /* 0x00000006d5007c0c */ /* 0x000fe2000bf26270 */
[----:B------:R-:W0:Y:S01]  /*28f0*/  LDC.64 R110, c[0x0][0x408] ;  /* 0x00010200ff6e7b82 */ /* 0x000e220000000a00 */
[----:B------:R-:W-:Y:S01]  /*2900*/  ISETP.GE.AND P0, PT, R16, UR6, PT ;  /* 0x0000000610007c0c */ /* 0x000fe2000bf06270 */
[-C--:B------:R-:W-:Y:S01]  /*2910*/  IMAD R6, R3, R98.reuse, RZ ;  /* 0x0000006203067224 */ /* 0x080fe200078e02ff */
[----:B------:R-:W-:Y:S01]  /*2920*/  SHF.R.S32.HI R20, RZ, 0x1f, R212 ;  /* 0x0000001fff147819 */ /* 0x000fe200000114d4 */
[----:B------:R-:W-:Y:S01]  /*2930*/  IMAD.WIDE.U32 R94, R232, UR4, R16 ;  /* 0x00000004e85e7c25 */ /* 0x000fe2000f8e0010 */
[----:B---3--:R-:W-:Y:S01]  /*2940*/  SEL R5, RZ, 0xffffffff, P1 ;  /* 0xffffffffff057807 */ /* 0x008fe20000800000 */
[----:B------:R-:W3:Y:S01]  /*2950*/  S2R R174, SR_TID.X ;  /* 0x0000000000ae7919 */ /* 0x000ee20000002100 */
[----:B------:R-:W-:Y:S01]  /*2960*/  SEL R4, RZ, 0x1, P0 ;  /* 0x00000001ff047807 */ /* 0x000fe20000000000 */
[----:B------:R-:W-:Y:S01]  /*2970*/  IMAD R7, R113, R99, R6 ;  /* 0x0000006371077224 */ /* 0x000fe200078e0206 */
[----:B------:R-:W-:Y:S01]  /*2980*/  ISETP.GE.AND P1, PT, R218, UR6, PT ;  /* 0x00000006da007c0c */ /* 0x000fe2000bf26270 */
[----:B------:R-:W-:Y:S01]  /*2990*/  IMAD.SHL.U32 R5, R5, 0x2, RZ ;  /* 0x0000000205057824 */ /* 0x000fe200078e00ff */
[----:B------:R-:W-:Y:S01]  /*29a0*/  ISETP.NE.U32.AND P0, PT, RZ, UR8, PT ;  /* 0x00000008ff007c0c */ /* 0x000fe2000bf05070 */
[----:B------:R-:W-:Y:S01]  /*29b0*/  IMAD.IADD R97, R97, 0x1, R7 ;  /* 0x0000000161617824 */ /* 0x000fe200078e0207 */
[----:B------:R-:W-:Y:S01]  /*29c0*/  SEL R27, RZ, 0x4, P1 ;  /* 0x00000004ff1b7807 */ /* 0x000fe20000800000 */
[C---:B------:R-:W-:Y:S01]  /*29d0*/  IMAD R95, R232.reuse, UR5, R95 ;  /* 0x00000005e85f7c24 */ /* 0x040fe2000f8e025f */
[----:B------:R-:W-:Y:S01]  /*29e0*/  LOP3.LUT R4, R5, 0x2, R4, 0xe2, !PT ;  /* 0x0000000205047812 */ /* 0x000fe200078ee204 */
[----:B------:R-:W-:Y:S01]  /*29f0*/  ULDC.64 UR4, c[0x0][0x308] ;  /* 0x0000c20000047ab9 */ /* 0x000fe20000000a00 */
[----:B------:R-:W-:Y:S01]  /*2a00*/  ISETP.NE.AND.EX P0, PT, RZ, UR9, PT, P0 ;  /* 0x00000009ff007c0c */ /* 0x000fe2000bf05300 */
[----:B------:R-:W-:Y:S01]  /*2a10*/  IMAD.WIDE.U32 R96, R232, UR4, R96 ;  /* 0x00000004e8607c25 */ /* 0x000fe2000f8e0060 */
[----:B------:R-:W-:Y:S01]  /*2a20*/  LOP3.LUT R27, R4, R27, RZ, 0xfc, !PT ;  /* 0x0000001b041b7212 */ /* 0x000fe200078efcff */
[----:B------:R-:W-:Y:S01]  /*2a30*/  ULDC.64 UR8, c[0x0][0x338] ;  /* 0x0000ce0000087ab9 */ /* 0x000fe20000000a00 */
[--C-:B------:R-:W-:Y:S01]  /*2a40*/  SHF.R.S32.HI R23, RZ, 0x1f, R22.reuse ;  /* 0x0000001fff177819 */ /* 0x100fe20000011416 */
[----:B------:R-:W-:Y:S01]  /*2a50*/  IMAD R97, R232, UR5, R97 ;  /* 0x00000005e8617c24 */ /* 0x000fe2000f8e0261 */
[----:B------:R-:W-:Y:S01]  /*2a60*/  ULDC.64 UR4, c[0x0][0x310] ;  /* 0x0000c40000047ab9 */ /* 0x000fe20000000a00 */
[----:B------:R-:W-:Y:S01]  /*2a70*/  IMAD R7, R20, R98, RZ ;  /* 0x0000006214077224 */ /* 0x000fe200078e02ff */
[----:B------:R-:W-:Y:S01]  /*2a80*/  SHF.R.U32.HI R25, RZ, 0x3, R223 ;  /* 0x00000003ff197819 */ /* 0x000fe200000116df */
[C---:B-1----:R-:W-:Y:S01]  /*2a90*/  IMAD.WIDE.U32 R100, R212.reuse, R104, R22 ;  /* 0x00000068d4647225 */ /* 0x042fe200078e0016 */
[----:B------:R-:W-:-:S02]  /*2aa0*/  SHF.L.U32 R28, R212, 0x6, RZ ;  /* 0x00000006d41c7819 */ /* 0x000fc400000006ff */
[----:B------:R-:W-:Y:S01]  /*2ab0*/  SHF.R.U32.HI R21, RZ, 0x3, R222 ;  /* 0x00000003ff157819 */ /* 0x000fe200000116de */
[C---:B------:R-:W-:Y:S01]  /*2ac0*/  IMAD R92, R212.reuse, R99, R7 ;  /* 0x00000063d45c7224 */ /* 0x040fe200078e0207 */
[----:B------:R-:W-:Y:S01]  /*2ad0*/  ISETP.GE.AND P2, PT, R219, UR6, PT ;  /* 0x00000006db007c0c */ /* 0x000fe2000bf46270 */
[C---:B------:R-:W-:Y:S01]  /*2ae0*/  IMAD.WIDE.U32 R102, R212.reuse, R104, R16 ;  /* 0x00000068d4667225 */ /* 0x040fe200078e0010 */
[----:B------:R-:W-:Y:S02]  /*2af0*/  IADD3 R112, P3, R212, R113, RZ ;  /* 0x00000071d4707210 */ /* 0x000fe40007f7e0ff */
[----:B------:R-:W-:Y:S01]  /*2b00*/  SHF.L.U64.HI R35, R104, 0x5, R105 ;  /* 0x0000000568237819 */ /* 0x000fe20000010269 */
[-C--:B0-----:R-:W-:Y:S01]  /*2b10*/  IMAD.WIDE.U32 R108, R212, R110.reuse, R16 ;  /* 0x0000006ed46c7225 */ /* 0x081fe200078e0010 */
[C---:B------:R-:W-:Y:S02]  /*2b20*/  SHF.L.U64.HI R34, R104.reuse, 0x6, R105 ;  /* 0x0000000668227819 */ /* 0x040fe40000010269 */
[----:B------:R-:W-:Y:S01]  /*2b30*/  SHF.L.U32 R32, R104, 0x6, RZ ;  /* 0x0000000668207819 */ /* 0x000fe200000006ff */
[----:B------:R-:W-:Y:S01]  /*2b40*/  IMAD.WIDE.U32 R106, R212, R110, R22 ;  /* 0x0000006ed46a7225 */ /* 0x000fe200078e0016 */
[----:B------:R-:W-:-:S02]  /*2b50*/  SHF.L.U64.HI R127, R98, 0x5, R99 ;  /* 0x00000005627f7819 */ /* 0x000fc40000010263 */
[----:B------:R-:W-:Y:S01]  /*2b60*/  SHF.L.U64.HI R129, R98, 0x6, R99 ;  /* 0x0000000662817819 */ /* 0x000fe20000010263 */
[----:B------:R-:W-:Y:S01]  /*2b70*/  VIADD R13, R212, 0x20 ;  /* 0x00000020d40d7836 */ /* 0x000fe20000000000 */
[C-C-:B------:R-:W-:Y:S01]  /*2b80*/  SHF.L.U64.HI R31, R110.reuse, 0x5, R111.reuse ;  /* 0x000000056e1f7819 */ /* 0x140fe2000001026f */
[----:B------:R-:W-:Y:S01]  /*2b90*/  IMAD R121, R105, 0x50, RZ ;  /* 0x0000005069797824 */ /* 0x000fe200078e02ff */
[----:B------:R-:W-:Y:S01]  /*2ba0*/  SHF.L.U64.HI R30, R110, 0x6, R111 ;  /* 0x000000066e1e7819 */ /* 0x000fe2000001026f */
[----:B------:R-:W-:Y:S01]  /*2bb0*/  IMAD.SHL.U32 R33, R104, 0x20, RZ ;  /* 0x0000002068217824 */ /* 0x000fe200078e00ff */
[----:B------:R-:W-:Y:S01]  /*2bc0*/  SHF.R.S32.HI R142, RZ, 0x1f, R13 ;  /* 0x0000001fff8e7819 */ /* 0x000fe2000001140d */
[----:B------:R-:W-:Y:S01]  /*2bd0*/  IMAD R119, R99, 0x50, RZ ;  /* 0x0000005063777824 */ /* 0x000fe200078e02ff */
[----:B---3--:R-:W-:Y:S01]  /*2be0*/  LEA.HI R174, R174, 0x8, RZ, 0x19 ;  /* 0x00000008aeae7811 */ /* 0x008fe200078fc8ff */
[C---:B------:R-:W-:Y:S02]  /*2bf0*/  IMAD.SHL.U32 R128, R98.reuse, 0x20, RZ ;  /* 0x0000002062807824 */ /* 0x040fe400078e00ff */
[----:B------:R-:W-:-:S02]  /*2c00*/  IMAD.SHL.U32 R130, R98, 0x40, RZ ;  /* 0x0000004062827824 */ /* 0x000fc400078e00ff */
[----:B------:R-:W-:Y:S02]  /*2c10*/  IMAD.SHL.U32 R29, R110, 0x20, RZ ;  /* 0x000000206e1d7824 */ /* 0x000fe400078e00ff */
[----:B------:R-:W-:Y:S01]  /*2c20*/  IMAD.X R113, R20, 0x1, R3, P3 ;  /* 0x0000000114717824 */ /* 0x000fe200018e0603 */
[----:B----4-:R-:W-:-:S04]  /*2c30*/  SHF.R.S32.HI R5, RZ, 0x1f, R0 ;  /* 0x0000001fff057819 */ /* 0x010fc80000011400 */
[----:B------:R-:W-:Y:S02]  /*2c40*/  SEL R4, R5, RZ, !P0 ;  /* 0x000000ff05047207 */ /* 0x000fe40004000000 */
[----:B------:R-:W-:Y:S01]  /*2c50*/  SEL R5, R0, RZ, !P0 ;  /* 0x000000ff00057207 */ /* 0x000fe20004000000 */
[----:B------:R-:W-:Y:S01]  /*2c60*/  IMAD R0, R20, R104, RZ ;  /* 0x0000006814007224 */ /* 0x000fe200078e02ff */
[----:B--2---:R-:W-:Y:S01]  /*2c70*/  ISETP.GE.AND P0, PT, R16, R115, PT ;  /* 0x000000731000720c */ /* 0x004fe20003f06270 */
[C---:B------:R-:W-:Y:S02]  /*2c80*/  IMAD R6, R4.reuse, UR8, RZ ;  /* 0x0000000804067c24 */ /* 0x040fe4000f8e02ff */
[----:B------:R-:W-:Y:S02]  /*2c90*/  IMAD R4, R4, UR4, RZ ;  /* 0x0000000404047c24 */ /* 0x000fe4000f8e02ff */
[----:B------:R-:W-:-:S04]  /*2ca0*/  IMAD.WIDE.U32 R94, R5, UR8, R94 ;  /* 0x00000008055e7c25 */ /* 0x000fc8000f8e005e */
[C---:B------:R-:W-:Y:S02]  /*2cb0*/  IMAD R6, R5.reuse, UR9, R6 ;  /* 0x0000000905067c24 */ /* 0x040fe4000f8e0206 */
[C---:B------:R-:W-:Y:S02]  /*2cc0*/  IMAD R93, R5.reuse, UR5, R4 ;  /* 0x00000005055d7c24 */ /* 0x040fe4000f8e0204 */
[----:B------:R-:W-:-:S04]  /*2cd0*/  IMAD.WIDE.U32 R96, R5, UR4, R96 ;  /* 0x0000000405607c25 */ /* 0x000fc8000f8e0060 */
[----:B------:R-:W-:-:S04]  /*2ce0*/  IMAD.WIDE.U32 R4, R212, R98, R16 ;  /* 0x00000062d4047225 */ /* 0x000fc800078e0010 */
[----:B------:R-:W-:Y:S01]  /*2cf0*/  IMAD.IADD R93, R97, 0x1, R93 ;  /* 0x00000001615d7824 */ /* 0x000fe200078e025d */
[----:B------:R-:W-:Y:S01]  /*2d00*/  IADD3 R114, P1, R96, R4, RZ ;  /* 0x0000000460727210 */ /* 0x000fe20007f3e0ff */
[----:B------:R-:W-:Y:S02]  /*2d10*/  IMAD R7, R212, R105, R0 ;  /* 0x00000069d4077224 */ /* 0x000fe400078e0200 */
[----:B------:R-:W-:Y:S01]  /*2d20*/  IMAD R0, R20, R110, RZ ;  /* 0x0000006e14007224 */ /* 0x000fe200078e02ff */
[----:B------:R-:W-:Y:S01]  /*2d30*/  IADD3.X R92, R93, R5, R92, P1, !PT ;  /* 0x000000055d5c7210 */ /* 0x000fe20000ffe45c */
[----:B------:R-:W-:Y:S01]  /*2d40*/  IMAD.IADD R103, R7, 0x1, R103 ;  /* 0x0000000107677824 */ /* 0x000fe200078e0267 */
[----:B------:R-:W-:Y:S01]  /*2d50*/  SEL R5, R115, RZ, P0 ;  /* 0x000000ff73057207 */ /* 0x000fe20000000000 */
[----:B------:R-:W-:Y:S01]  /*2d60*/  IMAD.WIDE.U32 R98, R98, 0x50, RZ ;  /* 0x0000005062627825 */ /* 0x000fe200078e00ff */
[----:B------:R-:W-:Y:S02]  /*2d70*/  ISETP.GE.AND P1, PT, R213, R115, PT ;  /* 0x00000073d500720c */ /* 0x000fe40003f26270 */
[----:B------:R-:W-:Y:S01]  /*2d80*/  IADD3 R101, R101, R7, RZ ;  /* 0x0000000765657210 */ /* 0x000fe20007ffe0ff */
[----:B------:R-:W-:Y:S01]  /*2d90*/  IMAD.IADD R5, R16, 0x1, R5 ;  /* 0x0000000110057824 */ /* 0x000fe200078e0205 */
[----:B------:R-:W-:Y:S01]  /*2da0*/  SEL R4, R115, RZ, P1 ;  /* 0x000000ff73047207 */ /* 0x000fe20000800000 */
[----:B------:R-:W-:-:S02]  /*2db0*/  IMAD R7, R212, R111, R0 ;  /* 0x0000006fd4077224 */ /* 0x000fc400078e0200 */
[-C--:B-----5:R-:W-:Y:S01]  /*2dc0*/  IMAD.WIDE.U32 R100, R139, R104.reuse, R100 ;  /* 0x000000688b647225 */ /* 0x0a0fe200078e0064 */
[----:B------:R-:W-:Y:S02]  /*2dd0*/  SHF.R.S32.HI R0, RZ, 0x1f, R5 ;  /* 0x0000001fff007819 */ /* 0x000fe40000011405 */
[----:B------:R-:W-:Y:S01]  /*2de0*/  IADD3 R109, R7, R109, RZ ;  /* 0x0000006d076d7210 */ /* 0x000fe20007ffe0ff */
[----:B------:R-:W-:Y:S01]  /*2df0*/  IMAD.IADD R4, R213, 0x1, R4 ;  /* 0x00000001d5047824 */ /* 0x000fe200078e0204 */
[CC--:B------:R-:W-:Y:S01]  /*2e00*/  LEA.HI R14, R0.reuse, R5.reuse, RZ, 0x3 ;  /* 0x00000005000e7211 */ /* 0x0c0fe200078f18ff */
[----:B------:R-:W-:Y:S01]  /*2e10*/  IMAD.IADD R107, R107, 0x1, R7 ;  /* 0x000000016b6b7824 */ /* 0x000fe200078e0207 */
[----:B------:R-:W-:Y:S01]  /*2e20*/  LEA.HI R0, R0, R5, RZ, 0x6 ;  /* 0x0000000500007211 */ /* 0x000fe200078f30ff */
[C---:B------:R-:W-:Y:S01]  /*2e30*/  IMAD.WIDE.U32 R102, R139.reuse, R104, R102 ;  /* 0x000000688b667225 */ /* 0x040fe200078e0066 */
[----:B------:R-:W-:Y:S02]  /*2e40*/  SHF.R.S32.HI R7, RZ, 0x1f, R4 ;  /* 0x0000001fff077819 */ /* 0x000fe40000011404 */
[----:B------:R-:W-:Y:S01]  /*2e50*/  SHF.R.S32.HI R5, RZ, 0x6, R0 ;  /* 0x00000006ff057819 */ /* 0x000fe20000011400 */
[----:B------:R-:W-:Y:S01]  /*2e60*/  IMAD.WIDE.U32 R106, R139, R110, R106 ;  /* 0x0000006e8b6a7225 */ /* 0x000fe200078e006a */
[----:B------:R-:W-:-:S02]  /*2e70*/  LOP3.LUT R0, R223, 0x38, R14, 0xf8, !PT ;  /* 0x00000038df007812 */ /* 0x000fc400078ef80e */
[-C--:B------:R-:W-:Y:S01]  /*2e80*/  LEA.HI R12, R7, R4.reuse, RZ, 0x3 ;  /* 0x00000004070c7211 */ /* 0x080fe200078f18ff */
[C---:B------:R-:W-:Y:S01]  /*2e90*/  IMAD R136, R5.reuse, 0x1400, R227 ;  /* 0x0000140005887824 */ /* 0x040fe200078e02e3 */
[----:B------:R-:W-:Y:S01]  /*2ea0*/  LOP3.LUT R9, R0, R25, RZ, 0x3c, !PT ;  /* 0x0000001900097212 */ /* 0x000fe200078e3cff */
[----:B------:R-:W-:Y:S01]  /*2eb0*/  IMAD R132, R5, 0x1400, R226 ;  /* 0x0000140005847824 */ /* 0x000fe200078e02e2 */
[----:B------:R-:W-:Y:S01]  /*2ec0*/  LEA.HI R0, R7, R4, RZ, 0x6 ;  /* 0x0000000407007211 */ /* 0x000fe200078f30ff */
[----:B------:R-:W-:Y:S01]  /*2ed0*/  IMAD R138, R5, 0x1400, R228 ;  /* 0x00001400058a7824 */ /* 0x000fe200078e02e4 */
[----:B------:R-:W-:Y:S01]  /*2ee0*/  LOP3.LUT R8, R222, 0x38, R14, 0xf8, !PT ;  /* 0x00000038de087812 */ /* 0x000fe200078ef80e */
[----:B------:R-:W-:Y:S01]  /*2ef0*/  IMAD.IADD R136, R136, 0x1, R9 ;  /* 0x0000000188887824 */ /* 0x000fe200078e0209 */
[----:B------:R-:W-:Y:S01]  /*2f00*/  SHF.R.S32.HI R7, RZ, 0x6, R0 ;  /* 0x00000006ff077819 */ /* 0x000fe20000011400 */
[----:B------:R-:W-:Y:S01]  /*2f10*/  IMAD.WIDE.U32 R108, R139, R110, R108 ;  /* 0x0000006e8b6c7225 */ /* 0x000fe200078e006c */
[----:B------:R-:W-:-:S02]  /*2f20*/  LOP3.LUT R0, R14, 0x38, RZ, 0xc0, !PT ;  /* 0x000000380e007812 */ /* 0x000fc400078ec0ff */
[----:B------:R-:W-:Y:S01]  /*2f30*/  LOP3.LUT R11, R8, R21, RZ, 0x3c, !PT ;  /* 0x00000015080b7212 */ /* 0x000fe200078e3cff */
[C---:B------:R-:W-:Y:S01]  /*2f40*/  IMAD R137, R7.reuse, 0x1400, R228 ;  /* 0x0000140007897824 */ /* 0x040fe200078e02e4 */
[----:B------:R-:W-:Y:S01]  /*2f50*/  LOP3.LUT R0, R0, 0x1c0, R28, 0xf8, !PT ;  /* 0x000001c000007812 */ /* 0x000fe200078ef81c */
[----:B------:R-:W-:Y:S01]  /*2f60*/  IMAD R133, R7, 0x1400, R227 ;  /* 0x0000140007857824 */ /* 0x000fe200078e02e3 */
[----:B------:R-:W-:Y:S01]  /*2f70*/  LOP3.LUT R8, R223, 0x38, R12, 0xf8, !PT ;  /* 0x00000038df087812 */ /* 0x000fe200078ef80c */
[----:B------:R-:W-:Y:S01]  /*2f80*/  IMAD R131, R7, 0x1400, R226 ;  /* 0x0000140007837824 */ /* 0x000fe200078e02e2 */
[----:B------:R-:W-:Y:S01]  /*2f90*/  LOP3.LUT R5, R0, R229, RZ, 0x3c, !PT ;  /* 0x000000e500057212 */ /* 0x000fe200078e3cff */
[----:B------:R-:W-:Y:S01]  /*2fa0*/  IMAD.IADD R132, R132, 0x1, R11 ;  /* 0x0000000184847824 */ /* 0x000fe200078e020b */
[----:B------:R-:W-:Y:S01]  /*2fb0*/  LOP3.LUT R8, R8, R25, RZ, 0x3c, !PT ;  /* 0x0000001908087212 */ /* 0x000fe200078e3cff */
[----:B------:R-:W-:Y:S01]  /*2fc0*/  IMAD.SHL.U32 R115, R115, 0x2, RZ ;  /* 0x0000000273737824 */ /* 0x000fe200078e00ff */
[----:B------:R-:W-:Y:S01]  /*2fd0*/  LOP3.LUT R4, R12, 0x38, RZ, 0xc0, !PT ;  /* 0x000000380c047812 */ /* 0x000fe200078ec0ff */
[----:B------:R-:W-:Y:S01]  /*2fe0*/  IMAD.IADD R138, R138, 0x1, R5 ;  /* 0x000000018a8a7824 */ /* 0x000fe200078e0205 */
[----:B------:R-:W-:Y:S01]  /*2ff0*/  SHF.R.S32.HI R5, RZ, 0x1f, R139 ;  /* 0x0000001fff057819 */ /* 0x000fe2000001148b */
[----:B------:R-:W-:Y:S01]  /*3000*/  IMAD.IADD R133, R133, 0x1, R8 ;  /* 0x0000000185857824 */ /* 0x000fe200078e0208 */
[----:B------:R-:W-:Y:S01]  /*3010*/  LOP3.LUT R9, R222, 0x38, R12, 0xf8, !PT ;  /* 0x00000038de097812 */ /* 0x000fe200078ef80c */
[----:B------:R-:W-:Y:S01]  /*3020*/  IMAD.IADD R119, R99, 0x1, R119 ;  /* 0x0000000163777824 */ /* 0x000fe200078e0277 */
[----:B------:R-:W-:Y:S01]  /*3030*/  LOP3.LUT R4, R4, 0x1c0, R28, 0xf8, !PT ;  /* 0x000001c004047812 */ /* 0x000fe200078ef81c */
[----:B------:R-:W-:Y:S01]  /*3040*/  IMAD R0, R5, R104, RZ ;  /* 0x0000006805007224 */ /* 0x000fe200078e02ff */
[----:B------:R-:W-:Y:S01]  /*3050*/  LOP3.LUT R10, R9, R21, RZ, 0x3c, !PT ;  /* 0x00000015090a7212 */ /* 0x000fe200078e3cff */
[----:B------:R-:W-:Y:S01]  /*3060*/  IMAD.SHL.U32 R28, R110, 0x40, RZ ;  /* 0x000000406e1c7824 */ /* 0x000fe200078e00ff */
[----:B------:R-:W-:Y:S01]  /*3070*/  IADD3 R11, R212, 0x40, RZ ;  /* 0x00000040d40b7810 */ /* 0x000fe20007ffe0ff */
[----:B------:R-:W-:Y:S01]  /*3080*/  IMAD R25, R139, R105, R0 ;  /* 0x000000698b197224 */ /* 0x000fe200078e0200 */
[----:B------:R-:W-:Y:S01]  /*3090*/  SHF.R.S32.HI R15, RZ, 0x3, R14 ;  /* 0x00000003ff0f7819 */ /* 0x000fe2000001140e */
[----:B------:R-:W-:Y:S01]  /*30a0*/  IMAD R0, R5, R110, RZ ;  /* 0x0000006e05007224 */ /* 0x000fe200078e02ff */
[----:B------:R-:W-:Y:S01]  /*30b0*/  SHF.R.S32.HI R13, RZ, 0x3, R12 ;  /* 0x00000003ff0d7819 */ /* 0x000fe2000001140c */
[----:B------:R-:W-:Y:S01]  /*30c0*/  IMAD.WIDE.U32 R104, R104, 0x50, RZ ;  /* 0x0000005068687825 */ /* 0x000fe200078e00ff */
[----:B------:R-:W-:-:S02]  /*30d0*/  LOP3.LUT R4, R4, R229, RZ, 0x3c, !PT ;  /* 0x000000e504047212 */ /* 0x000fc400078e3cff */
[----:B------:R-:W-:Y:S01]  /*30e0*/  LOP3.LUT R14, R14, 0xfffffff8, RZ, 0xc0, !PT ;  /* 0xfffffff80e0e7812 */ /* 0x000fe200078ec0ff */
[----:B------:R-:W-:Y:S01]  /*30f0*/  IMAD R7, R139, R111, R0 ;  /* 0x0000006f8b077224 */ /* 0x000fe200078e0200 */
[----:B------:R-:W-:Y:S01]  /*3100*/  SEL R0, RZ, 0x8, P2 ;  /* 0x00000008ff007807 */ /* 0x000fe20001000000 */
[----:B------:R-:W-:Y:S01]  /*3110*/  IMAD R5, R111, 0x50, RZ ;  /* 0x000000506f057824 */ /* 0x000fe200078e02ff */
[----:B------:R-:W-:Y:S01]  /*3120*/  LOP3.LUT R12, R12, 0xfffffff8, RZ, 0xc0, !PT ;  /* 0xfffffff80c0c7812 */ /* 0x000fe200078ec0ff */
[----:B------:R-:W-:Y:S01]  /*3130*/  IMAD.WIDE.U32 R110, R110, 0x50, RZ ;  /* 0x000000506e6e7825 */ /* 0x000fe200078e00ff */
[----:B------:R-:W-:Y:S02]  /*3140*/  LOP3.LUT R0, R27, R0, RZ, 0xfc, !PT ;  /* 0x000000001b007212 */ /* 0x000fe400078efcff */
[----:B------:R-:W-:Y:S01]  /*3150*/  SHF.R.S32.HI R140, RZ, 0x1f, R11 ;  /* 0x0000001fff8c7819 */ /* 0x000fe2000001140b */
[----:B------:R-:W-:Y:S01]  /*3160*/  IMAD.IADD R131, R131, 0x1, R10 ;  /* 0x0000000183837824 */ /* 0x000fe200078e020a */
[----:B------:R-:W-:Y:S01]  /*3170*/  IADD3 R21, R107, R7, RZ ;  /* 0x000000076b157210 */ /* 0x000fe20007ffe0ff */
[----:B------:R-:W-:Y:S01]  /*3180*/  IMAD.IADD R26, R101, 0x1, R25 ;  /* 0x00000001651a7824 */ /* 0x000fe200078e0219 */
[----:B------:R-:W-:Y:S01]  /*3190*/  IADD3 R137, R137, R4, RZ ;  /* 0x0000000489897210 */ /* 0x000fe20007ffe0ff */
[----:B------:R-:W-:Y:S01]  /*31a0*/  IMAD.IADD R20, R7, 0x1, R109 ;  /* 0x0000000107147824 */ /* 0x000fe200078e026d */
[----:B------:R-:W-:Y:S01]  /*31b0*/  IADD3 R121, R105, R121, RZ ;  /* 0x0000007969797210 */ /* 0x000fe20007ffe0ff */
[----:B------:R-:W-:Y:S01]  /*31c0*/  IMAD.IADD R126, R111, 0x1, R5 ;  /* 0x000000016f7e7824 */ /* 0x000fe200078e0205 */
[----:B------:R-:W-:Y:S01]  /*31d0*/  LOP3.LUT R27, R27, 0x1, RZ, 0xc0, !PT ;  /* 0x000000011b1b7812 */ /* 0x000fe200078ec0ff */
[----:B------:R-:W-:Y:S01]  /*31e0*/  IMAD.IADD R25, R25, 0x1, R103 ;  /* 0x0000000119197824 */ /* 0x000fe200078e0267 */
[C---:B------:R-:W-:Y:S01]  /*31f0*/  LOP3.LUT R11, R0.reuse, 0x2, RZ, 0xc0, !PT ;  /* 0x00000002000b7812 */ /* 0x040fe200078ec0ff */
[----:B------:R-:W-:Y:S01]  /*3200*/  IMAD.IADD R6, R95, 0x1, R6 ;  /* 0x000000015f067824 */ /* 0x000fe200078e0206 */
[----:B------:R-:W-:-:S02]  /*3210*/  LOP3.LUT R10, R0, 0x4, RZ, 0xc0, !PT ;  /* 0x00000004000a7812 */ /* 0x000fc400078ec0ff */
[----:B------:R-:W-:Y:S02]  /*3220*/  LOP3.LUT R9, R0, 0x8, RZ, 0xc0, !PT ;  /* 0x0000000800097812 */ /* 0x000fe400078ec0ff */
[----:B------:R-:W-:Y:S02]  /*3230*/  SHF.R.S32.HI R8, RZ, 0x1f, R14 ;  /* 0x0000001fff087819 */ /* 0x000fe4000001140e */
[----:B------:R-:W-:-:S07]  /*3240*/  SHF.R.S32.HI R7, RZ, 0x1f, R12 ;  /* 0x0000001fff077819 */ /* 0x000fce000001140c */
.L_x_562:
[----:B--234-:R-:W2:Y:S01]  /*3250*/  LDL.LU R39, [R1+0x10] ;  /* 0x0000100001277983 */ /* 0x01cea20000300800 */
[----:B------:R-:W-:Y:S01]  /*3260*/  VIADD R2, R2, 0xffffffff ;  /* 0xffffffff02027836 */ /* 0x000fe20000000000 */
[----:B0-----:R-:W0:Y:S01]  /*3270*/  LDC.64 R116, c[0x0][0x2e8] ;  /* 0x0000ba00ff747b82 */ /* 0x001e220000000a00 */
[----:B------:R-:W-:Y:S05]  /*3280*/  YIELD ;  /* 0x0000000000007946 */ /* 0x000fea0003800000 */
[----:B------:R-:W-:Y:S01]  /*3290*/  SHF.R.S32.HI R3, RZ, 0x1f, R2 ;  /* 0x0000001fff037819 */ /* 0x000fe20000011402 */
[-C--:B------:R-:W-:Y:S01]  /*32a0*/  IMAD R0, R119, R2.reuse, RZ ;  /* 0x0000000277007224 */ /* 0x080fe200078e02ff */
[----:B------:R-:W1:Y:S01]  /*32b0*/  LDC R120, c[0x0][0x3f4] ;  /* 0x0000fd00ff787b82 */ /* 0x000e620000000800 */
[----:B------:R-:W-:Y:S01]  /*32c0*/  IMAD.WIDE.U32 R122, R98, R2, RZ ;  /* 0x00000002627a7225 */ /* 0x000fe200078e00ff */
[----:B------:R-:W-:Y:S03]  /*32d0*/  BSSY B0, `(.L_x_455) ;  /* 0x00007bf000007945 */ /* 0x000fe60003800000 */
[----:B------:R-:W-:Y:S01]  /*32e0*/  IMAD R37, R3, R98, R0 ;  /* 0x0000006203257224 */ /* 0x000fe200078e0200 */
[----:B------:R-:W-:-:S04]  /*32f0*/  IADD3 R5, P2, P3, R114, R122, R128 ;  /* 0x0000007a72057210 */ /* 0x000fc80007b5e080 */
[----:B------:R-:W-:Y:S02]  /*3300*/  IADD3 R88, R123, R37, RZ ;  /* 0x000000257b587210 */ /* 0x000fe40007ffe0ff */
[----:B------:R-:W-:Y:S02]  /*3310*/  IADD3 R37, P5, R114, R122, RZ ;  /* 0x0000007a72257210 */ /* 0x000fe40007fbe0ff */
[----:B------:R-:W-:Y:S02]  /*3320*/  IADD3.X R36, R92, R88, R127, P2, P3 ;  /* 0x000000585c247210 */ /* 0x000fe400017e647f */
[----:B------:R-:W-:Y:S01]  /*3330*/  IADD3 R0, P3, P4, R114, R122, R130 ;  /* 0x0000007a72007210 */ /* 0x000fe20007c7e082 */
[----:B------:R-:W-:Y:S01]  /*3340*/  IMAD.X R38, R88, 0x1, R92, P5 ;  /* 0x0000000158267824 */ /* 0x000fe200028e065c */
[----:B0-----:R-:W-:Y:S02]  /*3350*/  LEA R60, P2, R37, R116, 0x1 ;  /* 0x00000074253c7211 */ /* 0x001fe400078408ff */
[----:B------:R-:W-:-:S02]  /*3360*/  IADD3.X R4, R92, R88, R129, P3, P4 ;  /* 0x000000585c047210 */ /* 0x000fc40001fe8481 */
[C---:B------:R-:W-:Y:S02]  /*3370*/  LEA R44, P3, R0.reuse, R116, 0x1 ;  /* 0x00000074002c7211 */ /* 0x040fe400078608ff */
[-C--:B------:R-:W-:Y:S02]  /*3380*/  LEA.HI.X R61, R37, R117.reuse, R38, 0x1, P2 ;  /* 0x00000075253d7211 */ /* 0x080fe400010f0c26 */
[----:B------:R-:W-:Y:S02]  /*3390*/  LEA.HI.X R45, R0, R117, R4, 0x1, P3 ;  /* 0x00000075002d7211 */ /* 0x000fe400018f0c04 */
[----:B------:R-:W-:Y:S02]  /*33a0*/  ISETP.GT.AND P3, PT, R2, R118, PT ;  /* 0x000000760200720c */ /* 0x000fe40003f64270 */
[----:B-1----:R-:W-:Y:S02]  /*33b0*/  ISETP.GE.AND P2, PT, R120, 0x1, PT ;  /* 0x000000017800780c */ /* 0x002fe40003f46270 */
[----:B------:R-:W-:-:S04]  /*33c0*/  LEA R46, P5, R5, R116, 0x1 ;  /* 0x00000074052e7211 */ /* 0x000fc800078a08ff */
[----:B------:R-:W-:Y:S01]  /*33d0*/  LEA.HI.X R47, R5, R117, R36, 0x1, P5 ;  /* 0x00000075052f7211 */ /* 0x000fe200028f0c24 */
[----:B------:R-:W-:-:S04]  /*33e0*/  IMAD R5, R19, 0x5000, R231 ;  /* 0x0000500013057824 */ /* 0x000fc800078e02e7 */
[----:B------:R-:W-:Y:S01]  /*33f0*/  IMAD R5, R5, 0x2, R18 ;  /* 0x0000000205057824 */ /* 0x000fe200078e0212 */
[----:B--2---:R-:W-:-:S04]  /*3400*/  LOP3.LUT R39, R39, 0xfffffffd, RZ, 0xc0, !PT ;  /* 0xfffffffd27277812 */ /* 0x004fc800078ec0ff */
[----:B------:R-:W-:-:S05]  /*3410*/  @P3 LOP3.LUT R39, R39, 0x2, RZ, 0xfc, !PT ;  /* 0x0000000227273812 */ /* 0x000fca00078efcff */
[----:B------:R0:W-:Y:S01]  /*3420*/  STL [R1+0x10], R39 ;  /* 0x0000102701007387 */ /* 0x0001e20000100800 */
[----:B------:R-:W-:Y:S05]  /*3430*/  @!P2 BRA `(.L_x_456) ;  /* 0x0000007400a0a947 */ /* 0x000fea0003800000 */
[----:B------:R-:W-:Y:S01]  /*3440*/  ULDC.U8 UR4, c[0x0][0x410] ;  /* 0x0001040000047ab9 */ /* 0x000fe20000000000 */
[-C--:B------:R-:W-:Y:S01]  /*3450*/  IMAD R37, R121, R2.reuse, RZ ;  /* 0x0000000279257224 */ /* 0x080fe200078e02ff */
[----:B------:R-:W-:Y:S01]  /*3460*/  ISETP.NE.AND P2, PT, RZ, UR4, PT ;  /* 0x00000004ff007c0c */ /* 0x000fe2000bf45270 */
[----:B------:R-:W-:Y:S02]  /*3470*/  IMAD R0, R126, R2, RZ ;  /* 0x000000027e007224 */ /* 0x000fe400078e02ff */
[C---:B------:R-:W-:Y:S02]  /*3480*/  IMAD R37, R3.reuse, R104, R37 ;  /* 0x0000006803257224 */ /* 0x040fe400078e0225 */
[----:B------:R-:W-:Y:S02]  /*3490*/  IMAD R3, R3, R110, R0 ;  /* 0x0000006e03037224 */ /* 0x000fe400078e0200 */
[----:B------:R-:W-:Y:S02]  /*34a0*/  IMAD R4, R2, -0x50, R24 ;  /* 0xffffffb002047824 */ /* 0x000fe400078e0218 */
[----:B------:R-:W-:-:S03]  /*34b0*/  IMAD.WIDE.U32 R84, R110, R2, RZ ;  /* 0x000000026e547225 */ /* 0x000fc600078e00ff */
[----:B------:R-:W-:Y:S01]  /*34c0*/  VIMNMX R4, R4, 0x50, PT ;  /* 0x0000005004047848 */ /* 0x000fe20003fe0100 */
[----:B------:R-:W-:Y:S01]  /*34d0*/  IMAD.WIDE.U32 R86, R104, R2, RZ ;  /* 0x0000000268567225 */ /* 0x000fe200078e00ff */
[----:B------:R-:W-:-:S03]  /*34e0*/  IADD3 R3, R85, R3, RZ ;  /* 0x0000000355037210 */ /* 0x000fc60007ffe0ff */
[----:B------:R-:W-:Y:S01]  /*34f0*/  IMAD.IADD R0, R87, 0x1, R37 ;  /* 0x0000000157007824 */ /* 0x000fe200078e0225 */
[----:B------:R-:W-:Y:S06]  /*3500*/  @!P2 BRA `(.L_x_457) ;  /* 0x0000003400b4a947 */ /* 0x000fec0003800000 */
[----:B------:R-:W-:Y:S01]  /*3510*/  ISETP.GE.AND P3, PT, R212, R4, PT ;  /* 0x00000004d400720c */ /* 0x000fe20003f66270 */
[----:B------:R-:W-:Y:S01]  /*3520*/  BSSY B1, `(.L_x_458) ;  /* 0x000002a000017945 */ /* 0x000fe20003800000 */
        /* <DEDUP_REMOVED lines=8> */
[----:B------:R-:W-:Y:S01]  /*35b0*/  CS2R R124, SRZ ;  /* 0x00000000007c7805 */ /* 0x000fe2000001ff00 */
[----:B------:R-:W-:Y:S06]  /*35c0*/  @P3 BRA `(.L_x_459) ;  /* 0x00000000007c3947 */ /* 0x000fec0003800000 */
[----:B------:R-:W-:Y:S01]  /*35d0*/  IADD3 R36, P4, R100, R86, RZ ;  /* 0x0000005664247210 */ /* 0x000fe20007f9e0ff */
[----:B------:R-:W-:Y:S01]  /*35e0*/  ULDC.64 UR4, c[0x0][0x3e8] ;  /* 0x0000fa0000047ab9 */ /* 0x000fe20000000a00 */
[----:B------:R-:W-:Y:S01]  /*35f0*/  IADD3 R37, P2, R106, R84, RZ ;  /* 0x000000546a257210 */ /* 0x000fe20007f5e0ff */
[----:B------:R-:W-:Y:S01]  /*3600*/  ULDC.64 UR6, c[0x0][0x400] ;  /* 0x0001000000067ab9 */ /* 0x000fe20000000a00 */
[----:B------:R-:W-:Y:S01]  /*3610*/  CS2R R122, SRZ ;  /* 0x00000000007a7805 */ /* 0x000fe2000001ff00 */
[----:B0-----:R-:W-:Y:S01]  /*3620*/  IMAD.X R39, R0, 0x1, R26, P4 ;  /* 0x0000000100277824 */ /* 0x001fe200020e061a */
[----:B------:R-:W-:Y:S01]  /*3630*/  LEA R38, P4, R36, UR4, 0x1 ;  /* 0x0000000424267c11 */ /* 0x000fe2000f8808ff */
[----:B------:R-:W-:Y:S01]  /*3640*/  IMAD.X R40, R3, 0x1, R21, P2 ;  /* 0x0000000103287824 */ /* 0x000fe200010e0615 */
[----:B------:R-:W-:Y:S02]  /*3650*/  CS2R R90, SRZ ;  /* 0x00000000005a7805 */ /* 0x000fe4000001ff00 */
[----:B------:R-:W-:-:S02]  /*3660*/  CS2R R124, SRZ ;  /* 0x00000000007c7805 */ /* 0x000fc4000001ff00 */
[----:B------:R-:W-:Y:S02]  /*3670*/  LEA.HI.X R39, R36, UR5, R39, 0x1, P4 ;  /* 0x0000000524277c11 */ /* 0x000fe4000a0f0c27 */
[----:B------:R-:W-:Y:S02]  /*3680*/  CS2R R116, SRZ ;  /* 0x0000000000747805 */ /* 0x000fe4000001ff00 */
[C---:B------:R-:W-:Y:S01]  /*3690*/  LEA R36, P2, R37.reuse, UR6, 0x1 ;  /* 0x0000000625247c11 */ /* 0x040fe2000f8408ff */
[----:B------:R-:W-:Y:S01]  /*36a0*/  ULDC.64 UR8, c[0x0][0x208] ;  /* 0x0000820000087ab9 */ /* 0x000fe20000000a00 */
[-C--:B------:R-:W-:Y:S02]  /*36b0*/  ISETP.GE.AND P4, PT, R22, R120.reuse, PT ;  /* 0x000000781600720c */ /* 0x080fe40003f86270 */
[----:B------:R-:W-:Y:S02]  /*36c0*/  LEA.HI.X R37, R37, UR7, R40, 0x1, P2 ;  /* 0x0000000725257c11 */ /* 0x000fe400090f0c28 */
[----:B------:R-:W-:-:S02]  /*36d0*/  ISETP.GE.AND P2, PT, R215, R120, PT ;  /* 0x00000078d700720c */ /* 0x000fc40003f46270 */
[----:B------:R-:W-:-:S07]  /*36e0*/  CS2R R82, SRZ ;  /* 0x0000000000527805 */ /* 0x000fce000001ff00 */
[----:B------:R1:W5:Y:S04]  /*36f0*/  @!P4 LDG.E.64 R122, desc[UR8][R38.64] ;  /* 0x00000008267ac981 */ /* 0x000368000c1e1b00 */
[----:B------:R1:W5:Y:S01]  /*3700*/  @!P4 LDG.E.64 R124, desc[UR8][R36.64] ;  /* 0x00000008247cc981 */ /* 0x000362000c1e1b00 */
[----:B------:R-:W-:-:S03]  /*3710*/  ISETP.GE.AND P4, PT, R214, R120, PT ;  /* 0x00000078d600720c */ /* 0x000fc60003f86270 */
[----:B------:R1:W5:Y:S04]  /*3720*/  @!P2 LDG.E.64 R90, desc[UR8][R38.64+0x40] ;  /* 0x00004008265aa981 */ /* 0x000368000c1e1b00 */
[----:B------:R1:W5:Y:S01]  /*3730*/  @!P2 LDG.E.64 R116, desc[UR8][R36.64+0x40] ;  /* 0x000040082474a981 */ /* 0x000362000c1e1b00 */
[----:B------:R-:W-:Y:S02]  /*3740*/  ISETP.GE.AND P2, PT, R216, R120, PT ;  /* 0x00000078d800720c */ /* 0x000fe40003f46270 */
[----:B------:R-:W-:Y:S02]  /*3750*/  CS2R R78, SRZ ;  /* 0x00000000004e7805 */ /* 0x000fe4000001ff00 */
[----:B------:R-:W-:Y:S02]  /*3760*/  CS2R R88, SRZ ;  /* 0x0000000000587805 */ /* 0x000fe4000001ff00 */
[----:B------:R-:W-:Y:S01]  /*3770*/  CS2R R80, SRZ ;  /* 0x0000000000507805 */ /* 0x000fe2000001ff00 */
[----:B------:R1:W5:Y:S04]  /*3780*/  @!P4 LDG.E.64 R82, desc[UR8][R38.64+0x80] ;  /* 0x000080082652c981 */ /* 0x000368000c1e1b00 */
[----:B------:R1:W5:Y:S04]  /*3790*/  @!P4 LDG.E.64 R88, desc[UR8][R36.64+0x80] ;  /* 0x000080082458c981 */ /* 0x000368000c1e1b00 */
[----:B------:R1:W5:Y:S04]  /*37a0*/  @!P2 LDG.E.64 R78, desc[UR8][R38.64+0xc0] ;  /* 0x0000c008264ea981 */ /* 0x000368000c1e1b00 */
[----:B------:R1:W5:Y:S02]  /*37b0*/  @!P2 LDG.E.64 R80, desc[UR8][R36.64+0xc0] ;  /* 0x0000c0082450a981 */ /* 0x000364000c1e1b00 */
.L_x_459:
[----:B------:R-:W-:Y:S05]  /*37c0*/  BSYNC B1 ;  /* 0x0000000000017941 */ /* 0x000fea0003800000 */
.L_x_458:
[----:B-1---5:R-:W-:Y:S01]  /*37d0*/  IMAD.MOV.U32 R37, RZ, RZ, R78 ;  /* 0x000000ffff257224 */ /* 0x022fe200078e004e */
[----:B------:R-:W-:Y:S01]  /*37e0*/  MOV R36, R79 ;  /* 0x0000004f00247202 */ /* 0x000fe20000000f00 */
[----:B------:R-:W-:Y:S01]  /*37f0*/  VIADD R40, R212, 0x20 ;  /* 0x00000020d4287836 */ /* 0x000fe20000000000 */
[----:B------:R-:W-:Y:S01]  /*3800*/  BSSY B1, `(.L_x_460) ;  /* 0x0000042000017945 */ /* 0x000fe20003800000 */
[----:B0-----:R-:W-:Y:S01]  /*3810*/  IMAD.MOV.U32 R39, RZ, RZ, R82 ;  /* 0x000000ffff277224 */ /* 0x001fe200078e0052 */
[----:B------:R-:W-:Y:S01]  /*3820*/  PRMT R160, R36, 0x7610, R160 ;  /* 0x0000761024a07816 */ /* 0x000fe200000000a0 */
[----:B------:R-:W-:Y:S01]  /*3830*/  IMAD.MOV.U32 R38, RZ, RZ, R83 ;  /* 0x000000ffff267224 */ /* 0x000fe200078e0053 */
[----:B------:R-:W-:Y:S01]  /*3840*/  PRMT R161, R37, 0x7610, R161 ;  /* 0x0000761025a17816 */ /* 0x000fe200000000a1 */
[----:B------:R-:W-:Y:S01]  /*3850*/  IMAD.MOV.U32 R36, RZ, RZ, R90 ;  /* 0x000000ffff247224 */ /* 0x000fe200078e005a */
[----:B------:R-:W-:Y:S02]  /*3860*/  MOV R37, R91 ;  /* 0x0000005b00257202 */ /* 0x000fe40000000f00 */
[----:B------:R-:W-:-:S02]  /*3870*/  CS2R R66, SRZ ;  /* 0x0000000000427805 */ /* 0x000fc4000001ff00 */
[----:B------:R-:W-:Y:S02]  /*3880*/  ISETP.GE.AND P4, PT, R40, R4, PT ;  /* 0x000000042800720c */ /* 0x000fe40003f86270 */
[----:B------:R-:W-:Y:S02]  /*3890*/  CS2R R70, SRZ ;  /* 0x0000000000467805 */ /* 0x000fe4000001ff00 */
[----:B------:R-:W-:Y:S01]  /*38a0*/  PRMT R163, R39, 0x7610, R163 ;  /* 0x0000761027a37816 */ /* 0x000fe200000000a3 */
[----:B------:R-:W-:Y:S01]  /*38b0*/  IMAD.MOV.U32 R39, RZ, RZ, R80 ;  /* 0x000000ffff277224 */ /* 0x000fe200078e0050 */
[----:B------:R-:W-:Y:S01]  /*38c0*/  PRMT R162, R38, 0x7610, R162 ;  /* 0x0000761026a27816 */ /* 0x000fe200000000a2 */
[----:B------:R-:W-:Y:S01]  /*38d0*/  IMAD.MOV.U32 R38, RZ, RZ, R123 ;  /* 0x000000ffff267224 */ /* 0x000fe200078e007b */
[----:B------:R-:W-:Y:S01]  /*38e0*/  PRMT R164, R36, 0x5410, R37 ;  /* 0x0000541024a47816 */ /* 0x000fe20000000025 */
[----:B------:R-:W-:Y:S01]  /*38f0*/  IMAD.MOV.U32 R37, RZ, RZ, R122 ;  /* 0x000000ffff257224 */ /* 0x000fe200078e007a */
[----:B------:R-:W-:-:S02]  /*3900*/  MOV R36, R81 ;  /* 0x0000005100247202 */ /* 0x000fc40000000f00 */
[----:B------:R-:W-:Y:S02]  /*3910*/  CS2R R74, SRZ ;  /* 0x00000000004a7805 */ /* 0x000fe4000001ff00 */
[----:B------:R-:W-:Y:S01]  /*3920*/  PRMT R161, R161, 0x5410, R39 ;  /* 0x00005410a1a17816 */ /* 0x000fe20000000027 */
[----:B------:R-:W-:Y:S01]  /*3930*/  IMAD.MOV.U32 R39, RZ, RZ, R88 ;  /* 0x000000ffff277224 */ /* 0x000fe200078e0058 */
[----:B------:R-:W-:Y:S01]  /*3940*/  PRMT R165, R37, 0x5410, R38 ;  /* 0x0000541025a57816 */ /* 0x000fe20000000026 */
[----:B------:R-:W-:Y:S01]  /*3950*/  IMAD.MOV.U32 R38, RZ, RZ, R89 ;  /* 0x000000ffff267224 */ /* 0x000fe200078e0059 */
[----:B------:R-:W-:Y:S01]  /*3960*/  PRMT R160, R160, 0x5410, R36 ;  /* 0x00005410a0a07816 */ /* 0x000fe20000000024 */
[----:B------:R-:W-:Y:S01]  /*3970*/  IMAD.MOV.U32 R36, RZ, RZ, R116 ;  /* 0x000000ffff247224 */ /* 0x000fe200078e0074 */
[----:B------:R-:W-:Y:S02]  /*3980*/  MOV R37, R117 ;  /* 0x0000007500257202 */ /* 0x000fe40000000f00 */
[----:B------:R-:W-:-:S02]  /*3990*/  CS2R R64, SRZ ;  /* 0x0000000000407805 */ /* 0x000fc4000001ff00 */
[----:B------:R-:W-:Y:S02]  /*39a0*/  PRMT R163, R163, 0x5410, R39 ;  /* 0x00005410a3a37816 */ /* 0x000fe40000000027 */
[----:B------:R-:W-:Y:S02]  /*39b0*/  CS2R R68, SRZ ;  /* 0x0000000000447805 */ /* 0x000fe4000001ff00 */
[----:B------:R-:W-:Y:S02]  /*39c0*/  PRMT R162, R162, 0x5410, R38 ;  /* 0x00005410a2a27816 */ /* 0x000fe40000000026 */
[----:B------:R-:W-:Y:S02]  /*39d0*/  CS2R R72, SRZ ;  /* 0x0000000000487805 */ /* 0x000fe4000001ff00 */
[----:B------:R-:W-:Y:S01]  /*39e0*/  PRMT R166, R36, 0x5410, R37 ;  /* 0x0000541024a67816 */ /* 0x000fe20000000025 */
[----:B------:R-:W-:Y:S01]  /*39f0*/  IMAD.MOV.U32 R40, RZ, RZ, R124 ;  /* 0x000000ffff287224 */ /* 0x000fe200078e007c */
[----:B------:R-:W-:Y:S01]  /*3a00*/  CS2R R76, SRZ ;  /* 0x00000000004c7805 */ /* 0x000fe2000001ff00 */
[----:B------:R-:W-:Y:S01]  /*3a10*/  IMAD.MOV.U32 R41, RZ, RZ, R125 ;  /* 0x000000ffff297224 */ /* 0x000fe200078e007d */
[----:B------:R-:W-:Y:S06]  /*3a20*/  @P4 BRA `(.L_x_461) ;  /* 0x00000000007c4947 */ /* 0x000fec0003800000 */
[----:B------:R-:W-:Y:S01]  /*3a30*/  IADD3 R36, P2, P5, R100, R86, R33 ;  /* 0x0000005664247210 */ /* 0x000fe20007d5e021 */
[----:B------:R-:W-:Y:S01]  /*3a40*/  ULDC.64 UR4, c[0x0][0x3e8] ;  /* 0x0000fa0000047ab9 */ /* 0x000fe20000000a00 */
[----:B------:R-:W-:Y:S01]  /*3a50*/  ULDC.64 UR6, c[0x0][0x400] ;  /* 0x0001000000067ab9 */ /* 0x000fe20000000a00 */
[----:B------:R-:W-:Y:S02]  /*3a60*/  CS2R R74, SRZ ;  /* 0x00000000004a7805 */ /* 0x000fe4000001ff00 */
[----:B------:R-:W-:Y:S02]  /*3a70*/  IADD3.X R39, R26, R0, R35, P2, P5 ;  /* 0x000000001a277210 */ /* 0x000fe400017ea423 */
[----:B------:R-:W-:Y:S02]  /*3a80*/  CS2R R76, SRZ ;  /* 0x00000000004c7805 */ /* 0x000fe4000001ff00 */
[----:B------:R-:W-:Y:S01]  /*3a90*/  IADD3 R37, P2, P5, R106, R84, R29 ;  /* 0x000000546a257210 */ /* 0x000fe20007d5e01d */
[----:B------:R-:W-:-:S03]  /*3aa0*/  ULDC.64 UR8, c[0x0][0x208] ;  /* 0x0000820000087ab9 */ /* 0x000fc60000000a00 */
[----:B------:R-:W-:Y:S02]  /*3ab0*/  IADD3.X R42, R21, R3, R31, P2, P5 ;  /* 0x00000003152a7210 */ /* 0x000fe400017ea41f */
[----:B------:R-:W-:-:S04]  /*3ac0*/  LEA R38, P2, R36, UR4, 0x1 ;  /* 0x0000000424267c11 */ /* 0x000fc8000f8408ff */
[----:B------:R-:W-:Y:S02]  /*3ad0*/  LEA.HI.X R39, R36, UR5, R39, 0x1, P2 ;  /* 0x0000000524277c11 */ /* 0x000fe400090f0c27 */
[----:B------:R-:W-:-:S04]  /*3ae0*/  LEA R36, P2, R37, UR6, 0x1 ;  /* 0x0000000625247c11 */ /* 0x000fc8000f8408ff */
[----:B------:R-:W-:Y:S02]  /*3af0*/  LEA.HI.X R37, R37, UR7, R42, 0x1, P2 ;  /* 0x0000000725257c11 */ /* 0x000fe400090f0c2a */
[----:B------:R-:W-:Y:S02]  /*3b00*/  ISETP.GE.AND P2, PT, R22, R120, PT ;  /* 0x000000781600720c */ /* 0x000fe40003f46270 */
[----:B------:R-:W-:Y:S02]  /*3b10*/  CS2R R70, SRZ ;  /* 0x0000000000467805 */ /* 0x000fe4000001ff00 */
[----:B------:R-:W-:-:S09]  /*3b20*/  CS2R R72, SRZ ;  /* 0x0000000000487805 */ /* 0x000fd2000001ff00 */
[----:B------:R0:W5:Y:S04]  /*3b30*/  @!P2 LDG.E.64 R74, desc[UR8][R38.64] ;  /* 0x00000008264aa981 */ /* 0x000168000c1e1b00 */
[----:B------:R0:W5:Y:S01]  /*3b40*/  @!P2 LDG.E.64 R76, desc[UR8][R36.64] ;  /* 0x00000008244ca981 */ /* 0x000162000c1e1b00 */
        /* <DEDUP_REMOVED lines=10> */
[----:B------:R-:W-:-:S13]  /*3bf0*/  ISETP.GE.AND P2, PT, R216, R120, PT ;  /* 0x00000078d800720c */ /* 0x000fda0003f46270 */
[----:B------:R0:W5:Y:S04]  /*3c00*/  @!P2 LDG.E.64 R62, desc[UR8][R38.64+0xc0] ;  /* 0x0000c008263ea981 */ /* 0x000168000c1e1b00 */
[----:B------:R0:W5:Y:S02]  /*3c10*/  @!P2 LDG.E.64 R64, desc[UR8][R36.64+0xc0] ;  /* 0x0000c0082440a981 */ /* 0x000164000c1e1b00 */
.L_x_461:
[----:B------:R-:W-:Y:S05]  /*3c20*/  BSYNC B1 ;  /* 0x0000000000017941 */ /* 0x000fea0003800000 */
.L_x_460:
[----:B0----5:R-:W-:Y:S01]  /*3c30*/  IMAD.MOV.U32 R36, RZ, RZ, R63 ;  /* 0x000000ffff247224 */ /* 0x021fe200078e003f */
[----:B------:R-:W-:Y:S01]  /*3c40*/  MOV R37, R62 ;  /* 0x0000003e00257202 */ /* 0x000fe20000000f00 */
[----:B------:R-:W-:Y:S01]  /*3c50*/  VIADD R42, R212, 0x40 ;  /* 0x00000040d42a7836 */ /* 0x000fe20000000000 */
[----:B------:R-:W-:Y:S01]  /*3c60*/  BSSY B1, `(.L_x_462) ;  /* 0x0000043000017945 */ /* 0x000fe20003800000 */
[----:B------:R-:W-:Y:S01]  /*3c70*/  IMAD.MOV.U32 R39, RZ, RZ, R66 ;  /* 0x000000ffff277224 */ /* 0x000fe200078e0042 */
[----:B------:R-:W-:Y:S01]  /*3c80*/  PRMT R148, R36, 0x5410, R37 ;  /* 0x0000541024947816 */ /* 0x000fe20000000025 */
[----:B------:R-:W-:Y:S01]  /*3c90*/  IMAD.MOV.U32 R36, RZ, RZ, R71 ;  /* 0x000000ffff247224 */ /* 0x000fe200078e0047 */
[----:B------:R-:W-:Y:S01]  /*3ca0*/  MOV R37, R70 ;  /* 0x0000004600257202 */ /* 0x000fe20000000f00 */
[----:B------:R-:W-:Y:S01]  /*3cb0*/  IMAD.MOV.U32 R38, RZ, RZ, R67 ;  /* 0x000000ffff267224 */ /* 0x000fe200078e0043 */
[----:B------:R-:W-:Y:S02]  /*3cc0*/  ISETP.GE.AND P5, PT, R42, R4, PT ;  /* 0x000000042a00720c */ /* 0x000fe40003fa6270 */
[----:B------:R-:W-:-:S02]  /*3cd0*/  CS2R R42, SRZ ;  /* 0x00000000002a7805 */ /* 0x000fc4000001ff00 */
[----:B------:R-:W-:Y:S01]  /*3ce0*/  PRMT R154, R36, 0x7610, R154 ;  /* 0x00007610249a7816 */ /* 0x000fe2000000009a */
[----:B------:R-:W-:Y:S01]  /*3cf0*/  IMAD.MOV.U32 R36, RZ, RZ, R65 ;  /* 0x000000ffff247224 */ /* 0x000fe200078e0041 */
[----:B------:R-:W-:Y:S02]  /*3d00*/  PRMT R153, R153, 0x5410, R37 ;  /* 0x0000541099997816 */ /* 0x000fe40000000025 */
[----:B------:R-:W-:Y:S02]  /*3d10*/  CS2R R48, SRZ ;  /* 0x0000000000307805 */ /* 0x000fe4000001ff00 */
[----:B------:R-:W-:Y:S02]  /*3d20*/  MOV R37, R64 ;  /* 0x0000004000257202 */ /* 0x000fe40000000f00 */
[----:B------:R-:W-:Y:S02]  /*3d30*/  CS2R R54, SRZ ;  /* 0x0000000000367805 */ /* 0x000fe4000001ff00 */
[----:B------:R-:W-:Y:S01]  /*3d40*/  PRMT R151, R39, 0x5410, R38 ;  /* 0x0000541027977816 */ /* 0x000fe20000000026 */
[----:B------:R-:W-:Y:S01]  /*3d50*/  IMAD.MOV.U32 R39, RZ, RZ, R74 ;  /* 0x000000ffff277224 */ /* 0x000fe200078e004a */
[----:B------:R-:W-:Y:S01]  /*3d60*/  PRMT R149, R37, 0x5410, R36 ;  /* 0x0000541025957816 */ /* 0x000fe20000000024 */
[----:B------:R-:W-:Y:S01]  /*3d70*/  IMAD.MOV.U32 R37, RZ, RZ, R68 ;  /* 0x000000ffff257224 */ /* 0x000fe200078e0044 */
[----:B------:R-:W-:Y:S01]  /*3d80*/  PRMT R167, R40, 0x5410, R41 ;  /* 0x0000541028a77816 */ /* 0x000fe20000000029 */
[----:B------:R-:W-:Y:S01]  /*3d90*/  IMAD.MOV.U32 R36, RZ, RZ, R69 ;  /* 0x000000ffff247224 */ /* 0x000fe200078e0045 */
[----:B------:R-:W-:Y:S01]  /*3da0*/  CS2R R56, SRZ ;  /* 0x0000000000387805 */ /* 0x000fe2000001ff00 */
[----:B------:R-:W-:Y:S01]  /*3db0*/  IMAD.MOV.U32 R38, RZ, RZ, R75 ;  /* 0x000000ffff267224 */ /* 0x000fe200078e004b */
[----:B------:R-:W-:-:S02]  /*3dc0*/  CS2R R40, SRZ ;  /* 0x0000000000287805 */ /* 0x000fc4000001ff00 */
[----:B------:R-:W-:Y:S02]  /*3dd0*/  CS2R R50, SRZ ;  /* 0x0000000000327805 */ /* 0x000fe4000001ff00 */
[----:B------:R-:W-:Y:S01]  /*3de0*/  PRMT R152, R37, 0x5410, R36 ;  /* 0x0000541025987816 */ /* 0x000fe20000000024 */
[----:B------:R-:W-:Y:S01]  /*3df0*/  IMAD.MOV.U32 R36, RZ, RZ, R73 ;  /* 0x000000ffff247224 */ /* 0x000fe200078e0049 */
[----:B------:R-:W-:Y:S02]  /*3e00*/  MOV R37, R72 ;  /* 0x0000004800257202 */ /* 0x000fe40000000f00 */
[----:B------:R-:W-:Y:S02]  /*3e10*/  CS2R R52, SRZ ;  /* 0x0000000000347805 */ /* 0x000fe4000001ff00 */
[----:B------:R-:W-:Y:S02]  /*3e20*/  PRMT R158, R38, 0x5410, R39 ;  /* 0x00005410269e7816 */ /* 0x000fe40000000027 */
[----:B------:R-:W-:-:S02]  /*3e30*/  CS2R R58, SRZ ;  /* 0x00000000003a7805 */ /* 0x000fc4000001ff00 */
[----:B------:R-:W-:Y:S01]  /*3e40*/  PRMT R154, R154, 0x5410, R37 ;  /* 0x000054109a9a7816 */ /* 0x000fe20000000025 */
[----:B------:R-:W-:Y:S01]  /*3e50*/  IMAD.MOV.U32 R37, RZ, RZ, R76 ;  /* 0x000000ffff257224 */ /* 0x000fe200078e004c */
[----:B------:R-:W-:Y:S02]  /*3e60*/  PRMT R155, R36, 0x7610, R155 ;  /* 0x00007610249b7816 */ /* 0x000fe4000000009b */
[----:B------:R-:W-:-:S04]  /*3e70*/  MOV R36, R77 ;  /* 0x0000004d00247202 */ /* 0x000fc80000000f00 */
[----:B------:R-:W-:Y:S01]  /*3e80*/  PRMT R157, R36, 0x5410, R37 ;  /* 0x00005410249d7816 */ /* 0x000fe20000000025 */
[----:B------:R-:W-:Y:S06]  /*3e90*/  @P5 BRA `(.L_x_463) ;  /* 0x00000000007c5947 */ /* 0x000fec0003800000 */
[----:B------:R-:W-:Y:S01]  /*3ea0*/  IADD3 R86, P2, P6, R100, R32, R86 ;  /* 0x0000002064567210 */ /* 0x000fe20007e5e056 */
[----:B------:R-:W-:Y:S01]  /*3eb0*/  ULDC.64 UR4, c[0x0][0x3e8] ;  /* 0x0000fa0000047ab9 */ /* 0x000fe20000000a00 */
[----:B------:R-:W-:Y:S02]  /*3ec0*/  CS2R R56, SRZ ;  /* 0x0000000000387805 */ /* 0x000fe4000001ff00 */
[----:B------:R-:W-:Y:S02]  /*3ed0*/  CS2R R58, SRZ ;  /* 0x00000000003a7805 */ /* 0x000fe4000001ff00 */
[----:B------:R-:W-:Y:S01]  /*3ee0*/  IADD3.X R0, R26, R34, R0, P2, P6 ;  /* 0x000000221a007210 */ /* 0x000fe200017ec400 */
[----:B------:R-:W-:Y:S01]  /*3ef0*/  ULDC.64 UR6, c[0x0][0x208] ;  /* 0x0000820000067ab9 */ /* 0x000fe20000000a00 */
[----:B------:R-:W-:-:S04]  /*3f00*/  IADD3 R84, P2, P6, R106, R28, R84 ;  /* 0x0000001c6a547210 */ /* 0x000fc80007e5e054 */
[----:B------:R-:W-:Y:S02]  /*3f10*/  IADD3.X R3, R21, R30, R3, P2, P6 ;  /* 0x0000001e15037210 */ /* 0x000fe400017ec403 */
[----:B------:R-:W-:-:S04]  /*3f20*/  LEA R38, P2, R86, UR4, 0x1 ;  /* 0x0000000456267c11 */ /* 0x000fc8000f8408ff */
[----:B------:R-:W-:Y:S01]  /*3f30*/  LEA.HI.X R39, R86, UR5, R0, 0x1, P2 ;  /* 0x0000000556277c11 */ /* 0x000fe200090f0c00 */
[----:B------:R-:W-:Y:S02]  /*3f40*/  ULDC.64 UR4, c[0x0][0x400] ;  /* 0x0001000000047ab9 */ /* 0x000fe40000000a00 */
        /* <DEDUP_REMOVED lines=20> */
.L_x_463:
[----:B------:R-:W-:Y:S05]  /*4090*/  BSYNC B1 ;  /* 0x0000000000017941 */ /* 0x000fea0003800000 */
.L_x_462:
[----:B-----5:R-:W-:Y:S01]  /*40a0*/  IMAD.MOV.U32 R3, RZ, RZ, R42 ;  /* 0x000000ffff037224 */ /* 0x020fe200078e002a */
[----:B------:R-:W-:Y:S01]  /*40b0*/  ULOP3.LUT UR4, UR60, 0x1, URZ, 0xfc, !UPT ;  /* 0x000000013c047892 */ /* 0x000fe2000f8efc3f */
[----:B------:R-:W-:-:S03]  /*40c0*/  IMAD.MOV.U32 R0, RZ, RZ, R43 ;  /* 0x000000ffff007224 */ /* 0x000fc600078e002b */
[----:B------:R-:W-:Y:S02]  /*40d0*/  UISETP.NE.AND UP0, UPT, UR4, 0x3, UPT ;  /* 0x000000030400788c */ /* 0x000fe4000bf05270 */
[----:B------:R-:W-:Y:S01]  /*40e0*/  PRMT R134, R3, 0x5410, R0 ;  /* 0x0000541003867816 */ /* 0x000fe20000000000 */
[----:B------:R-:W-:Y:S01]  /*40f0*/  IMAD.MOV.U32 R3, RZ, RZ, R48 ;  /* 0x000000ffff037224 */ /* 0x000fe200078e0030 */
[----:B------:R-:W-:Y:S02]  /*4100*/  MOV R0, R49 ;  /* 0x0000003100007202 */ /* 0x000fe40000000f00 */
[----:B------:R-:W-:Y:S02]  /*4110*/  PLOP3.LUT P2, PT, PT, PT, UP0, 0x80, 0x0 ;  /* 0x000000000000781c */ /* 0x000fe40003f4f008 */
[----:B------:R-:W-:Y:S01]  /*4120*/  PRMT R143, R3, 0x5410, R0 ;  /* 0x00005410038f7816 */ /* 0x000fe20000000000 */
[----:B------:R-:W-:Y:S02]  /*4130*/  IMAD.MOV.U32 R3, RZ, RZ, R54 ;  /* 0x000000ffff037224 */ /* 0x000fe400078e0036 */
[----:B------:R-:W-:-:S05]  /*4140*/  IMAD.MOV.U32 R0, RZ, RZ, R55 ;  /* 0x000000ffff007224 */ /* 0x000fca00078e0037 */
[----:B------:R-:W-:Y:S01]  /*4150*/  PRMT R150, R3, 0x5410, R0 ;  /* 0x0000541003967816 */ /* 0x000fe20000000000 */
[----:B------:R-:W-:Y:S01]  /*4160*/  IMAD.MOV.U32 R3, RZ, RZ, R56 ;  /* 0x000000ffff037224 */ /* 0x000fe200078e0038 */
[----:B------:R-:W-:-:S04]  /*4170*/  MOV R0, R57 ;  /* 0x0000003900007202 */ /* 0x000fc80000000f00 */
[----:B------:R-:W-:Y:S01]  /*4180*/  PRMT R153, R3, 0x7610, R153 ;  /* 0x0000761003997816 */ /* 0x000fe20000000099 */
[----:B------:R-:W-:Y:S01]  /*4190*/  IMAD.MOV.U32 R3, RZ, RZ, R40 ;  /* 0x000000ffff037224 */ /* 0x000fe200078e0028 */
[----:B------:R-:W-:Y:S01]  /*41a0*/  PRMT R155, R155, 0x5410, R0 ;  /* 0x000054109b9b7816 */ /* 0x000fe20000000000 */
[----:B------:R-:W-:-:S05]  /*41b0*/  IMAD.MOV.U32 R0, RZ, RZ, R41 ;  /* 0x000000ffff007224 */ /* 0x000fca00078e0029 */
[----:B------:R-:W-:Y:S01]  /*41c0*/  PRMT R135, R3, 0x5410, R0 ;  /* 0x0000541003877816 */ /* 0x000fe20000000000 */
[----:B------:R-:W-:-:S05]  /*41d0*/  IMAD.MOV.U32 R0, RZ, RZ, R50 ;  /* 0x000000ffff007224 */ /* 0x000fca00078e0032 */
[----:B------:R-:W-:Y:S02]  /*41e0*/  PRMT R145, R0, 0x7610, R145 ;  /* 0x0000761000917816 */ /* 0x000fe40000000091 */
[----:B------:R-:W-:-:S04]  /*41f0*/  MOV R0, R51 ;  /* 0x0000003300007202 */ /* 0x000fc80000000f00 */
[----:B------:R-:W-:Y:S01]  /*4200*/  PRMT R145, R145, 0x5410, R0 ;  /* 0x0000541091917816 */ /* 0x000fe20000000000 */
[----:B------:R-:W-:-:S05]  /*4210*/  IMAD.MOV.U32 R0, RZ, RZ, R52 ;  /* 0x000000ffff007224 */ /* 0x000fca00078e0034 */
[----:B------:R-:W-:Y:S01]  /*4220*/  PRMT R156, R0, 0x7610, R156 ;  /* 0x00007610009c7816 */ /* 0x000fe2000000009c */
[----:B------:R-:W-:-:S05]  /*4230*/  IMAD.MOV.U32 R0, RZ, RZ, R53 ;  /* 0x000000ffff007224 */ /* 0x000fca00078e0035 */
[----:B------:R-:W-:Y:S01]  /*4240*/  PRMT R156, R156, 0x5410, R0 ;  /* 0x000054109c9c7816 */ /* 0x000fe20000000000 */
[----:B------:R-:W-:-:S05]  /*4250*/  IMAD.MOV.U32 R0, RZ, RZ, R58 ;  /* 0x000000ffff007224 */ /* 0x000fca00078e003a */
[----:B------:R-:W-:Y:S02]  /*4260*/  PRMT R159, R0, 0x7610, R159 ;  /* 0x00007610009f7816 */ /* 0x000fe4000000009f */
[----:B------:R-:W-:-:S04]  /*4270*/  MOV R0, R59 ;  /* 0x0000003b00007202 */ /* 0x000fc80000000f00 */
[----:B------:R-:W-:Y:S01]  /*4280*/  PRMT R159, R159, 0x5410, R0 ;  /* 0x000054109f9f7816 */ /* 0x000fe20000000000 */
[----:B------:R-:W-:Y:S06]  /*4290*/  @!P2 BRA `(.L_x_464) ;  /* 0x000000000004a947 */ /* 0x000fec0003800000 */
[----:B------:R-:W-:Y:S01]  /*42a0*/  BPT.TRAP 0x1 ;  /* 0x000000040000795c */ /* 0x000fe20000300000 */
.L_x_464:
[----:B------:R-:W-:Y:S01]  /*42b0*/  IMAD R3, R19, 0x8, R18 ;  /* 0x0000000813037824 */ /* 0x000fe200078e0212 */
[----:B------:R-:W-:Y:S01]  /*42c0*/  SHF.L.U32 R0, R217, 0x1f, RZ ;  /* 0x0000001fd9007819 */ /* 0x000fe200000006ff */
[----:B------:R-:W-:Y:S03]  /*42d0*/  BSSY B1, `(.L_x_465) ;  /* 0x0000003000017945 */ /* 0x000fe60003800000 */
[----:B------:R-:W1:Y:S02]  /*42e0*/  SYNCS.PHASECHK.TRANS64.TRYWAIT P6, [R3+URZ+0x38890], R0 ;  /* 0x03889000030075a7 */ /* 0x000e6400080c017f */
[----:B-1----:R-:W-:Y:S05]  /*42f0*/  @!P6 BRA `(.L_x_466) ;  /* 0x000002700078e947 */ /* 0x002fea0003800000 */
.L_x_858:
[----:B------:R-:W-:Y:S05]  /*4300*/  BSYNC B1 ;  /* 0x0000000000017941 */ /* 0x000fea0003800000 */
.L_x_465:
[----:B------:R-:W-:Y:S04]  /*4310*/  BSSY B1, `(.L_x_467) ;  /* 0x00000d4000017945 */ /* 0x000fe80003800000 */
[----:B------:R-:W-:Y:S05]  /*4320*/  @P3 BRA `(.L_x_468) ;  /* 0x0000000c00483947 */ /* 0x000fea0003800000 */
[----:B------:R-:W-:Y:S01]  /*4330*/  ISETP.NE.AND P3, PT, R27, RZ, PT ;  /* 0x000000ff1b00720c */ /* 0x000fe20003f65270 */
[----:B------:R-:W-:-:S12]  /*4340*/  BSSY B2, `(.L_x_469) ;  /* 0x0000033000027945 */ /* 0x000fd80003800000 */
[----:B------:R-:W-:Y:S05]  /*4350*/  @!P3 BRA `(.L_x_470) ;  /* 0x0000000000c4b947 */ /* 0x000fea0003800000 */
[----:B0-----:R0:W2:Y:S01]  /*4360*/  LDS.128 R36, [R5+0x24400] ;  /* 0x0244000005247984 */ /* 0x0010a20000000c00 */
[----:B------:R-:W-:Y:S01]  /*4370*/  ISETP.GE.AND P3, PT, R22, R120, PT ;  /* 0x000000781600720c */ /* 0x000fe20003f66270 */
[----:B------:R-:W-:-:S12]  /*4380*/  BSSY B3, `(.L_x_471) ;  /* 0x000002c000037945 */ /* 0x000fd80003800000 */
[----:B0-----:R-:W-:Y:S05]  /*4390*/  @P3 BRA `(.L_x_472) ;  /* 0x0000000000a83947 */ /* 0x001fea0003800000 */
[----:B------:R-:W-:Y:S01]  /*43a0*/  SHF.R.U64 R85, R124, 0x10, R125 ;  /* 0x000000107c557819 */ /* 0x000fe2000000127d */
[--C-:B--2---:R-:W-:Y:S01]  /*43b0*/  HADD2.F32 R86, -RZ, R37.reuse.H1_H1 ;  /* 0x30000025ff567230 */ /* 0x104fe20000004100 */
[----:B------:R-:W-:Y:S01]  /*43c0*/  SHF.R.U64 R84, R122, 0x10, R123 ;  /* 0x000000107a547819 */ /* 0x000fe2000000127b */
[----:B------:R-:W-:Y:S01]  /*43d0*/  HADD2.F32 R87, -RZ, R37.H0_H0 ;  /* 0x20000025ff577230 */ /* 0x000fe20000004100 */
[----:B------:R-:W-:Y:S01]  /*43e0*/  SHF.R.U32.HI R124, RZ, 0x10, R125 ;  /* 0x00000010ff7c7819 */ /* 0x000fe2000001167d */
[----:B------:R-:W-:Y:S01]  /*43f0*/  HADD2.F32 R85, -RZ, R85.H0_H0 ;  /* 0x20000055ff557230 */ /* 0x000fe20000004100 */
[----:B------:R-:W-:Y:S01]  /*4400*/  SHF.R.U32.HI R122, RZ, 0x10, R123 ;  /* 0x00000010ff7a7819 */ /* 0x000fe2000001167b */
[----:B------:R-:W-:Y:S02]  /*4410*/  HADD2.F32 R84, -RZ, R84.H0_H0 ;  /* 0x20000054ff547230 */ /* 0x000fe40000004100 */
[----:B------:R-:W-:Y:S02]  /*4420*/  HADD2.F32 R124, -RZ, R124.H0_H0 ;  /* 0x2000007cff7c7230 */ /* 0x000fe40000004100 */
[-C--:B------:R-:W-:Y:S01]  /*4430*/  FMUL.FTZ R37, R86, R85.reuse ;  /* 0x0000005556257220 */ /* 0x080fe20000410000 */
[----:B------:R-:W-:Y:S01]  /*4440*/  FMUL.FTZ R85, R87, R85 ;  /* 0x0000005557557220 */ /* 0x000fe20000410000 */
[----:B------:R-:W-:-:S02]  /*4450*/  HADD2.F32 R122, -RZ, R122.H0_H0 ;  /* 0x2000007aff7a7230 */ /* 0x000fc40000004100 */
[-C--:B------:R-:W-:Y:S01]  /*4460*/  FFMA.FTZ R37, R87, R84.reuse, -R37 ;  /* 0x0000005457257223 */ /* 0x080fe20000010825 */
[----:B------:R-:W-:Y:S01]  /*4470*/  FFMA.FTZ R84, R86, R84, R85 ;  /* 0x0000005456547223 */ /* 0x000fe20000010055 */
[--C-:B------:R-:W-:Y:S02]  /*4480*/  HADD2.F32 R85, -RZ, R39.reuse.H1_H1 ;  /* 0x30000027ff557230 */ /* 0x100fe40000004100 */
[----:B------:R-:W-:Y:S02]  /*4490*/  HADD2.F32 R86, -RZ, R39.H0_H0 ;  /* 0x20000027ff567230 */ /* 0x000fe40000004100 */
[----:B------:R-:W-:Y:S02]  /*44a0*/  HADD2.F32 R87, -RZ, R165.H0_H0 ;  /* 0x200000a5ff577230 */ /* 0x000fe40000004100 */
[----:B------:R-:W-:Y:S01]  /*44b0*/  FMUL.FTZ R39, R85, R124 ;  /* 0x0000007c55277220 */ /* 0x000fe20000410000 */
[----:B------:R-:W-:Y:S01]  /*44c0*/  HADD2.F32 R123, -RZ, R36.H0_H0 ;  /* 0x20000024ff7b7230 */ /* 0x000fe20000004100 */
[----:B------:R-:W-:-:S02]  /*44d0*/  F2FP.F16.F32.PACK_AB R37, R84, R37 ;  /* 0x000000255425723e */ /* 0x000fc400000000ff */
[C---:B------:R-:W-:Y:S01]  /*44e0*/  FFMA.FTZ R39, R86.reuse, R122, -R39 ;  /* 0x0000007a56277223 */ /* 0x040fe20000010827 */
[----:B------:R-:W-:-:S04]  /*44f0*/  FMUL.FTZ R86, R86, R124 ;  /* 0x0000007c56567220 */ /* 0x000fc80000410000 */
[----:B------:R-:W-:Y:S01]  /*4500*/  FFMA.FTZ R85, R85, R122, R86 ;  /* 0x0000007a55557223 */ /* 0x000fe20000010056 */
[----:B------:R-:W-:Y:S02]  /*4510*/  HADD2.F32 R122, -RZ, R167.H0_H0 ;  /* 0x200000a7ff7a7230 */ /* 0x000fe40000004100 */
[----:B------:R-:W-:Y:S02]  /*4520*/  HADD2.F32 R86, -RZ, R36.H1_H1 ;  /* 0x30000024ff567230 */ /* 0x000fe40000004100 */
[----:B------:R-:W-:-:S03]  /*4530*/  F2FP.F16.F32.PACK_AB R39, R85, R39 ;  /* 0x000000275527723e */ /* 0x000fc600000000ff */
[----:B------:R-:W-:-:S04]  /*4540*/  FMUL.FTZ R36, R86, R122 ;  /* 0x0000007a56247220 */ /* 0x000fc80000410000 */
[C---:B------:R-:W-:Y:S01]  /*4550*/  FFMA.FTZ R36, R123.reuse, R87, -R36 ;  /* 0x000000577b247223 */ /* 0x040fe20000010824 */
[----:B------:R-:W-:Y:S01]  /*4560*/  FMUL.FTZ R123, R123, R122 ;  /* 0x0000007a7b7b7220 */ /* 0x000fe20000410000 */
[----:B------:R-:W-:-:S03]  /*4570*/  IMAD.MOV.U32 R122, RZ, RZ, R38 ;  /* 0x000000ffff7a7224 */ /* 0x000fc600078e0026 */
[----:B------:R-:W-:Y:S01]  /*4580*/  FFMA.FTZ R86, R86, R87, R123 ;  /* 0x0000005756567223 */ /* 0x000fe2000001007b */
[----:B------:R-:W-:Y:S02]  /*4590*/  HADD2.F32 R123, -RZ, R167.H1_H1 ;  /* 0x300000a7ff7b7230 */ /* 0x000fe40000004100 */
[--C-:B------:R-:W-:Y:S02]  /*45a0*/  HADD2.F32 R38, -RZ, R122.reuse.H1_H1 ;  /* 0x3000007aff267230 */ /* 0x100fe40000004100 */
[----:B------:R-:W-:Y:S01]  /*45b0*/  HADD2.F32 R124, -RZ, R122.H0_H0 ;  /* 0x2000007aff7c7230 */ /* 0x000fe20000004100 */
[----:B------:R-:W-:Y:S01]  /*45c0*/  F2FP.F16.F32.PACK_AB R36, R86, R36 ;  /* 0x000000245624723e */ /* 0x000fe200000000ff */
[----:B------:R-:W-:Y:S02]  /*45d0*/  HADD2.F32 R87, -RZ, R165.H1_H1 ;  /* 0x300000a5ff577230 */ /* 0x000fe40000004100 */
[-C--:B------:R-:W-:Y:S01]  /*45e0*/  FMUL.FTZ R122, R38, R123.reuse ;  /* 0x0000007b267a7220 */ /* 0x080fe20000410000 */
[----:B------:R-:W-:-:S03]  /*45f0*/  FMUL.FTZ R123, R124, R123 ;  /* 0x0000007b7c7b7220 */ /* 0x000fc60000410000 */
[-C--:B------:R-:W-:Y:S01]  /*4600*/  FFMA.FTZ R122, R124, R87.reuse, -R122 ;  /* 0x000000577c7a7223 */ /* 0x080fe2000001087a */
[----:B------:R-:W-:-:S05]  /*4610*/  FFMA.FTZ R123, R38, R87, R123 ;  /* 0x00000057267b7223 */ /* 0x000fca000001007b */
[----:B------:R-:W-:-:S05]  /*4620*/  F2FP.F16.F32.PACK_AB R122, R123, R122 ;  /* 0x0000007a7b7a723e */ /* 0x000fca00000000ff */
[----:B------:R-:W-:-:S07]  /*4630*/  IMAD.MOV.U32 R38, RZ, RZ, R122 ;  /* 0x000000ffff267224 */ /* 0x000fce00078e007a */
.L_x_472:
[----:B------:R-:W-:Y:S05]  /*4640*/  BSYNC B3 ;  /* 0x0000000000037941 */ /* 0x000fea0003800000 */
.L_x_471:
[----:B------:R-:W-:Y:S02]  /*4650*/  ULDC.64 UR4, c[0x0][0x208] ;  /* 0x0000820000047ab9 */ /* 0x000fe40000000a00 */
[----:B--2---:R2:W-:Y:S03]  /*4660*/  STG.E.128 desc[UR4][R60.64], R36 ;  /* 0x000000243c007986 */ /* 0x0045e6000c101d04 */
.L_x_470:
[----:B------:R-:W-:Y:S05]  /*4670*/  BSYNC B2 ;  /* 0x0000000000027941 */ /* 0x000fea0003800000 */
.L_x_469:
[----:B------:R-:W-:Y:S01]  /*4680*/  ISETP.NE.AND P3, PT, R11, RZ, PT ;  /* 0x000000ff0b00720c */ /* 0x000fe20003f65270 */
[----:B------:R-:W-:-:S12]  /*4690*/  BSSY B2, `(.L_x_473) ;  /* 0x0000031000027945 */ /* 0x000fd80003800000 */
[----:B------:R-:W-:Y:S05]  /*46a0*/  @!P3 BRA `(.L_x_474) ;  /* 0x0000000000bcb947 */ /* 0x000fea0003800000 */
[----:B0-2---:R0:W2:Y:S01]  /*46b0*/  LDS.128 R36, [R5+0x26c00] ;  /* 0x026c000005247984 */ /* 0x0050a20000000c00 */
        /* <DEDUP_REMOVED lines=29> */
[-C--:B------:R-:W-:Y:S01]  /*4890*/  FMUL.FTZ R36, R86, R90.reuse ;  /* 0x0000005a56247220 */ /* 0x080fe20000410000 */
[----:B------:R-:W-:-:S03]  /*48a0*/  FMUL.FTZ R90, R91, R90 ;  /* 0x0000005a5b5a7220 */ /* 0x000fc60000410000 */
[-C--:B------:R-:W-:Y:S01]  /*48b0*/  FFMA.FTZ R36, R91, R87.reuse, -R36 ;  /* 0x000000575b247223 */ /* 0x080fe20000010824 */
[----:B------:R-:W-:Y:S01]  /*48c0*/  FFMA.FTZ R86, R86, R87, R90 ;  /* 0x0000005756567223 */ /* 0x000fe2000001005a */
[----:B------:R-:W-:Y:S02]  /*48d0*/  HADD2.F32 R87, -RZ, R166.H1_H1 ;  /* 0x300000a6ff577230 */ /* 0x000fe40000004100 */
[----:B------:R-:W-:Y:S02]  /*48e0*/  HADD2.F32 R90, -RZ, R38.H1_H1 ;  /* 0x30000026ff5a7230 */ /* 0x000fe40000004100 */
[----:B------:R-:W-:Y:S01]  /*48f0*/  HADD2.F32 R91, -RZ, R164.H1_H1 ;  /* 0x300000a4ff5b7230 */ /* 0x000fe20000004100 */
[----:B------:R-:W-:Y:S01]  /*4900*/  F2FP.F16.F32.PACK_AB R36, R86, R36 ;  /* 0x000000245624723e */ /* 0x000fe200000000ff */
[----:B------:R-:W-:Y:S02]  /*4910*/  HADD2.F32 R38, -RZ, R38.H0_H0 ;  /* 0x20000026ff267230 */ /* 0x000fe40000004100 */
[----:B------:R-:W-:-:S04]  /*4920*/  FMUL.FTZ R116, R90, R87 ;  /* 0x000000575a747220 */ /* 0x000fc80000410000 */
[C---:B------:R-:W-:Y:S01]  /*4930*/  FFMA.FTZ R116, R38.reuse, R91, -R116 ;  /* 0x0000005b26747223 */ /* 0x040fe20000010874 */
[----:B------:R-:W-:-:S04]  /*4940*/  FMUL.FTZ R38, R38, R87 ;  /* 0x0000005726267220 */ /* 0x000fc80000410000 */
[----:B------:R-:W-:-:S05]  /*4950*/  FFMA.FTZ R38, R90, R91, R38 ;  /* 0x0000005b5a267223 */ /* 0x000fca0000010026 */
[----:B------:R-:W-:-:S07]  /*4960*/  F2FP.F16.F32.PACK_AB R38, R38, R116 ;  /* 0x000000742626723e */ /* 0x000fce00000000ff */
.L_x_476:
[----:B------:R-:W-:Y:S05]  /*4970*/  BSYNC B3 ;  /* 0x0000000000037941 */ /* 0x000fea0003800000 */
.L_x_475:
[----:B------:R-:W-:Y:S02]  /*4980*/  ULDC.64 UR4, c[0x0][0x208] ;  /* 0x0000820000047ab9 */ /* 0x000fe40000000a00 */
[----:B--2---:R3:W-:Y:S03]  /*4990*/  STG.E.128 desc[UR4][R60.64+0x80], R36 ;  /* 0x000080243c007986 */ /* 0x0047e6000c101d04 */
.L_x_474:
[----:B------:R-:W-:Y:S05]  /*49a0*/  BSYNC B2 ;  /* 0x0000000000027941 */ /* 0x000fea0003800000 */
.L_x_473:
[----:B------:R-:W-:Y:S01]  /*49b0*/  ISETP.NE.AND P3, PT, R10, RZ, PT ;  /* 0x000000ff0a00720c */ /* 0x000fe20003f65270 */
[----:B------:R-:W-:-:S12]  /*49c0*/  BSSY B2, `(.L_x_477) ;  /* 0x0000034000027945 */ /* 0x000fd80003800000 */
[----:B------:R-:W-:Y:S05]  /*49d0*/  @!P3 BRA `(.L_x_478) ;  /* 0x0000000000c8b947 */ /* 0x000fea0003800000 */
[----:B0-23--:R0:W2:Y:S01]  /*49e0*/  LDS.128 R36, [R5+0x29400] ;  /* 0x0294000005247984 */ /* 0x00d0a20000000c00 */
[----:B------:R-:W-:Y:S01]  /*49f0*/  ISETP.GE.AND P3, PT, R214, R120, PT ;  /* 0x00000078d600720c */ /* 0x000fe20003f66270 */
[----:B------:R-:W-:-:S12]  /*4a00*/  BSSY B3, `(.L_x_479) ;  /* 0x000002d000037945 */ /* 0x000fd80003800000 */
[----:B0-----:R-:W-:Y:S05]  /*4a10*/  @P3 BRA `(.L_x_480) ;  /* 0x0000000000ac3947 */ /* 0x001fea0003800000 */
[--C-:B------:R-:W-:Y:S01]  /*4a20*/  SHF.R.U64 R84, R82, 0x10, R83.reuse ;  /* 0x0000001052547819 */ /* 0x100fe20000001253 */
[----:B--2---:R-:W-:Y:S01]  /*4a30*/  IMAD.MOV.U32 R87, RZ, RZ, R36 ;  /* 0x000000ffff577224 */ /* 0x004fe200078e0024 */
[----:B------:R-:W-:Y:S02]  /*4a40*/  SHF.R.U32.HI R82, RZ, 0x10, R83 ;  /* 0x00000010ff527819 */ /* 0x000fe40000011653 */
[--C-:B------:R-:W-:Y:S01]  /*4a50*/  SHF.R.U64 R85, R88, 0x10, R89.reuse ;  /* 0x0000001058557819 */ /* 0x100fe20000001259 */
[----:B------:R-:W-:Y:S01]  /*4a60*/  HADD2.F32 R84, -RZ, R84.H0_H0 ;  /* 0x20000054ff547230 */ /* 0x000fe20000004100 */
[----:B------:R-:W-:Y:S01]  /*4a70*/  MOV R83, R37 ;  /* 0x0000002500537202 */ /* 0x000fe20000000f00 */
[----:B------:R-:W-:Y:S01]  /*4a80*/  HADD2.F32 R36, -RZ, R87.H1_H1 ;  /* 0x30000057ff247230 */ /* 0x000fe20000004100 */
[----:B------:R-:W-:Y:S01]  /*4a90*/  SHF.R.U32.HI R88, RZ, 0x10, R89 ;  /* 0x00000010ff587819 */ /* 0x000fe20000011659 */
[----:B------:R-:W-:Y:S02]  /*4aa0*/  HADD2.F32 R37, -RZ, R85.H0_H0 ;  /* 0x20000055ff257230 */ /* 0x000fe40000004100 */
[----:B------:R-:W-:-:S02]  /*4ab0*/  HADD2.F32 R85, -RZ, R83.H1_H1 ;  /* 0x30000053ff557230 */ /* 0x000fc40000004100 */
[----:B------:R-:W-:Y:S02]  /*4ac0*/  HADD2.F32 R86, -RZ, R83.H0_H0 ;  /* 0x20000053ff567230 */ /* 0x000fe40000004100 */
[----:B------:R-:W-:Y:S02]  /*4ad0*/  HADD2.F32 R88, -RZ, R88.H0_H0 ;  /* 0x20000058ff587230 */ /* 0x000fe40000004100 */
[CC--:B------:R-:W-:Y:S01]  /*4ae0*/  FMUL.FTZ R83, R85.reuse, R37.reuse ;  /* 0x0000002555537220 */ /* 0x0c0fe20000410000 */
[----:B------:R-:W-:Y:S02]  /*4af0*/  HADD2.F32 R87, -RZ, R87.H0_H0 ;  /* 0x20000057ff577230 */ /* 0x000fe40000004100 */
[C---:B------:R-:W-:Y:S01]  /*4b00*/  FMUL.FTZ R37, R86.reuse, R37 ;  /* 0x0000002556257220 */ /* 0x040fe20000410000 */
[-C--:B------:R-:W-:Y:S01]  /*4b10*/  FFMA.FTZ R83, R86, R84.reuse, -R83 ;  /* 0x0000005456537223 */ /* 0x080fe20000010853 */
[----:B------:R-:W-:Y:S02]  /*4b20*/  HADD2.F32 R86, -RZ, R163.H1_H1 ;  /* 0x300000a3ff567230 */ /* 0x000fe40000004100 */
[----:B------:R-:W-:Y:S01]  /*4b30*/  FFMA.FTZ R37, R85, R84, R37 ;  /* 0x0000005455257223 */ /* 0x000fe20000010025 */
[----:B------:R-:W-:-:S02]  /*4b40*/  IMAD.MOV.U32 R84, RZ, RZ, R39 ;  /* 0x000000ffff547224 */ /* 0x000fc400078e0027 */
[----:B------:R-:W-:Y:S02]  /*4b50*/  HADD2.F32 R85, -RZ, R82.H0_H0 ;  /* 0x20000052ff557230 */ /* 0x000fe40000004100 */
[----:B------:R-:W-:Y:S01]  /*4b60*/  F2FP.F16.F32.PACK_AB R37, R37, R83 ;  /* 0x000000532525723e */ /* 0x000fe200000000ff */
[--C-:B------:R-:W-:Y:S02]  /*4b70*/  HADD2.F32 R39, -RZ, R84.reuse.H1_H1 ;  /* 0x30000054ff277230 */ /* 0x100fe40000004100 */
[----:B------:R-:W-:-:S03]  /*4b80*/  HADD2.F32 R84, -RZ, R84.H0_H0 ;  /* 0x20000054ff547230 */ /* 0x000fc60000004100 */
[----:B------:R-:W-:-:S04]  /*4b90*/  FMUL.FTZ R82, R39, R88 ;  /* 0x0000005827527220 */ /* 0x000fc80000410000 */
[C---:B------:R-:W-:Y:S01]  /*4ba0*/  FFMA.FTZ R82, R84.reuse, R85, -R82 ;  /* 0x0000005554527223 */ /* 0x040fe20000010852 */
[----:B------:R-:W-:-:S04]  /*4bb0*/  FMUL.FTZ R84, R84, R88 ;  /* 0x0000005854547220 */ /* 0x000fc80000410000 */
[----:B------:R-:W-:Y:S01]  /*4bc0*/  FFMA.FTZ R39, R39, R85, R84 ;  /* 0x0000005527277223 */ /* 0x000fe20000010054 */
[----:B------:R-:W-:Y:S02]  /*4bd0*/  HADD2.F32 R84, -RZ, R163.H0_H0 ;  /* 0x200000a3ff547230 */ /* 0x000fe40000004100 */
[CC--:B------:R-:W-:Y:S01]  /*4be0*/  FMUL.FTZ R85, R36.reuse, R86.reuse ;  /* 0x0000005624557220 */ /* 0x0c0fe20000410000 */
[----:B------:R-:W-:Y:S01]  /*4bf0*/  FMUL.FTZ R86, R87, R86 ;  /* 0x0000005657567220 */ /* 0x000fe20000410000 */
[----:B------:R-:W-:Y:S02]  /*4c00*/  F2FP.F16.F32.PACK_AB R39, R39, R82 ;  /* 0x000000522727723e */ /* 0x000fe400000000ff */
[-C--:B------:R-:W-:Y:S01]  /*4c10*/  FFMA.FTZ R85, R87, R84.reuse, -R85 ;  /* 0x0000005457557223 */ /* 0x080fe20000010855 */
[----:B------:R-:W-:Y:S01]  /*4c20*/  FFMA.FTZ R36, R36, R84, R86 ;  /* 0x0000005424247223 */ /* 0x000fe20000010056 */
[----:B------:R-:W-:Y:S02]  /*4c30*/  HADD2.F32 R84, -RZ, R162.H1_H1 ;  /* 0x300000a2ff547230 */ /* 0x000fe40000004100 */
[----:B------:R-:W-:-:S02]  /*4c40*/  HADD2.F32 R86, -RZ, R38.H1_H1 ;  /* 0x30000026ff567230 */ /* 0x000fc40000004100 */
[----:B------:R-:W-:Y:S01]  /*4c50*/  HADD2.F32 R87, -RZ, R162.H0_H0 ;  /* 0x200000a2ff577230 */ /* 0x000fe20000004100 */
[----:B------:R-:W-:Y:S01]  /*4c60*/  F2FP.F16.F32.PACK_AB R36, R36, R85 ;  /* 0x000000552424723e */ /* 0x000fe200000000ff */
[----:B------:R-:W-:Y:S02]  /*4c70*/  HADD2.F32 R38, -RZ, R38.H0_H0 ;  /* 0x20000026ff267230 */ /* 0x000fe40000004100 */
[----:B------:R-:W-:-:S04]  /*4c80*/  FMUL.FTZ R88, R86, R84 ;  /* 0x0000005456587220 */ /* 0x000fc80000410000 */
[C---:B------:R-:W-:Y:S01]  /*4c90*/  FFMA.FTZ R88, R38.reuse, R87, -R88 ;  /* 0x0000005726587223 */ /* 0x040fe20000010858 */
[----:B------:R-:W-:-:S04]  /*4ca0*/  FMUL.FTZ R38, R38, R84 ;  /* 0x0000005426267220 */ /* 0x000fc80000410000 */
[----:B------:R-:W-:-:S05]  /*4cb0*/  FFMA.FTZ R38, R86, R87, R38 ;  /* 0x0000005756267223 */ /* 0x000fca0000010026 */
[----:B------:R-:W-:-:S07]  /*4cc0*/  F2FP.F16.F32.PACK_AB R38, R38, R88 ;  /* 0x000000582626723e */ /* 0x000fce00000000ff */
.L_x_480:
[----:B------:R-:W-:Y:S05]  /*4cd0*/  BSYNC B3 ;  /* 0x0000000000037941 */ /* 0x000fea0003800000 */
.L_x_479:
[----:B------:R-:W-:Y:S02]  /*4ce0*/  ULDC.64 UR4, c[0x0][0x208] ;  /* 0x0000820000047ab9 */ /* 0x000fe40000000a00 */
[----:B--2---:R4:W-:Y:S03]  /*4cf0*/  STG.E.128 desc[UR4][R60.64+0x100], R36 ;  /* 0x000100243c007986 */ /* 0x0049e6000c101d04 */
.L_x_478:
[----:B------:R-:W-:Y:S05]  /*4d00*/  BSYNC B2 ;  /* 0x0000000000027941 */ /* 0x000fea0003800000 */
.L_x_477:
[----:B------:R-:W-:-:S13]  /*4d10*/  ISETP.NE.AND P3, PT, R9, RZ, PT ;  /* 0x000000ff0900720c */ /* 0x000fda0003f65270 */
[----:B------:R-:W-:Y:S05]  /*4d20*/  @!P3 BRA `(.L_x_468) ;  /* 0x0000000000c8b947 */ /* 0x000fea0003800000 */
[----:B0-234-:R0:W2:Y:S01]  /*4d30*/  LDS.128 R36, [R5+0x2bc00] ;  /* 0x02bc000005247984 */ /* 0x01d0a20000000c00 */
[----:B------:R-:W-:Y:S01]  /*4d40*/  ISETP.GE.AND P3, PT, R216, R120, PT ;  /* 0x00000078d800720c */ /* 0x000fe20003f66270 */
[----:B------:R-:W-:-:S12]  /*4d50*/  BSSY B2, `(.L_x_481) ;  /* 0x000002d000027945 */ /* 0x000fd80003800000 */
[----:B0-----:R-:W-:Y:S05]  /*4d60*/  @P3 BRA `(.L_x_482) ;  /* 0x0000000000ac3947 */ /* 0x001fea0003800000 */
[--C-:B------:R-:W-:Y:S02]  /*4d70*/  SHF.R.U64 R82, R78, 0x10, R79.reuse ;  /* 0x000000104e527819 */ /* 0x100fe4000000124f */
[----:B------:R-:W-:Y:S01]  /*4d80*/  SHF.R.U32.HI R78, RZ, 0x10, R79 ;  /* 0x00000010ff4e7819 */ /* 0x000fe2000001164f */
[----:B--2---:R-:W-:Y:S01]  /*4d90*/  IMAD.MOV.U32 R79, RZ, RZ, R37 ;  /* 0x000000ffff4f7224 */ /* 0x004fe200078e0025 */
[--C-:B------:R-:W-:Y:S01]  /*4da0*/  SHF.R.U64 R83, R80, 0x10, R81.reuse ;  /* 0x0000001050537819 */ /* 0x100fe20000001251 */
[----:B------:R-:W-:Y:S01]  /*4db0*/  HADD2.F32 R82, -RZ, R82.H0_H0 ;  /* 0x20000052ff527230 */ /* 0x000fe20000004100 */
[----:B------:R-:W-:Y:S02]  /*4dc0*/  SHF.R.U32.HI R80, RZ, 0x10, R81 ;  /* 0x00000010ff507819 */ /* 0x000fe40000011651 */
[----:B------:R-:W-:Y:S02]  /*4dd0*/  HADD2.F32 R81, -RZ, R79.H1_H1 ;  /* 0x3000004fff517230 */ /* 0x000fe40000004100 */
[----:B------:R-:W-:-:S02]  /*4de0*/  HADD2.F32 R37, -RZ, R83.H0_H0 ;  /* 0x20000053ff257230 */ /* 0x000fc40000004100 */
[----:B------:R-:W-:Y:S02]  /*4df0*/  HADD2.F32 R83, -RZ, R79.H0_H0 ;  /* 0x2000004fff537230 */ /* 0x000fe40000004100 */
[----:B------:R-:W-:Y:S02]  /*4e00*/  HADD2.F32 R80, -RZ, R80.H0_H0 ;  /* 0x20000050ff507230 */ /* 0x000fe40000004100 */
[-C--:B------:R-:W-:Y:S01]  /*4e10*/  FMUL.FTZ R79, R81, R37.reuse ;  /* 0x00000025514f7220 */ /* 0x080fe20000410000 */
[----:B------:R-:W-:-:S03]  /*4e20*/  FMUL.FTZ R37, R83, R37 ;  /* 0x0000002553257220 */ /* 0x000fc60000410000 */
[-C--:B------:R-:W-:Y:S01]  /*4e30*/  FFMA.FTZ R79, R83, R82.reuse, -R79 ;  /* 0x00000052534f7223 */ /* 0x080fe2000001084f */
[----:B------:R-:W-:Y:S02]  /*4e40*/  IMAD.MOV.U32 R83, RZ, RZ, R36 ;  /* 0x000000ffff537224 */ /* 0x000fe400078e0024 */
[----:B------:R-:W-:Y:S01]  /*4e50*/  FFMA.FTZ R37, R81, R82, R37 ;  /* 0x0000005251257223 */ /* 0x000fe20000010025 */
[----:B------:R-:W-:Y:S01]  /*4e60*/  MOV R81, R39 ;  /* 0x0000002700517202 */ /* 0x000fe20000000f00 */
[----:B------:R-:W-:Y:S02]  /*4e70*/  HADD2.F32 R82, -RZ, R78.H0_H0 ;  /* 0x2000004eff527230 */ /* 0x000fe40000004100 */
[----:B------:R-:W-:Y:S01]  /*4e80*/  HADD2.F32 R36, -RZ, R83.H1_H1 ;  /* 0x30000053ff247230 */ /* 0x000fe20000004100 */
[----:B------:R-:W-:Y:S01]  /*4e90*/  F2FP.F16.F32.PACK_AB R37, R37, R79 ;  /* 0x0000004f2525723e */ /* 0x000fe200000000ff */
[--C-:B------:R-:W-:Y:S02]  /*4ea0*/  HADD2.F32 R39, -RZ, R81.reuse.H1_H1 ;  /* 0x30000051ff277230 */ /* 0x100fe40000004100 */
[----:B------:R-:W-:-:S02]  /*4eb0*/  HADD2.F32 R81, -RZ, R81.H0_H0 ;  /* 0x20000051ff517230 */ /* 0x000fc40000004100 */
[----:B------:R-:W-:Y:S02]  /*4ec0*/  HADD2.F32 R83, -RZ, R83.H0_H0 ;  /* 0x20000053ff537230 */ /* 0x000fe40000004100 */
[-C--:B------:R-:W-:Y:S01]  /*4ed0*/  FMUL.FTZ R78, R39, R80.reuse ;  /* 0x00000050274e7220 */ /* 0x080fe20000410000 */
[----:B------:R-:W-:-:S03]  /*4ee0*/  FMUL.FTZ R80, R81, R80 ;  /* 0x0000005051507220 */ /* 0x000fc60000410000 */
[-C--:B------:R-:W-:Y:S01]  /*4ef0*/  FFMA.FTZ R78, R81, R82.reuse, -R78 ;  /* 0x00000052514e7223 */ /* 0x080fe2000001084e */
[----:B------:R-:W-:Y:S01]  /*4f00*/  FFMA.FTZ R39, R39, R82, R80 ;  /* 0x0000005227277223 */ /* 0x000fe20000010050 */
[--C-:B------:R-:W-:Y:S02]  /*4f10*/  HADD2.F32 R82, -RZ, R161.reuse.H1_H1 ;  /* 0x300000a1ff527230 */ /* 0x100fe40000004100 */
[----:B------:R-:W-:Y:S02]  /*4f20*/  HADD2.F32 R80, -RZ, R161.H0_H0 ;  /* 0x200000a1ff507230 */ /* 0x000fe40000004100 */
[----:B------:R-:W-:Y:S01]  /*4f30*/  F2FP.F16.F32.PACK_AB R39, R39, R78 ;  /* 0x0000004e2727723e */ /* 0x000fe200000000ff */
[-C--:B------:R-:W-:Y:S01]  /*4f40*/  FMUL.FTZ R81, R36, R82.reuse ;  /* 0x0000005224517220 */ /* 0x080fe20000410000 */
[----:B------:R-:W-:-:S03]  /*4f50*/  FMUL.FTZ R82, R83, R82 ;  /* 0x0000005253527220 */ /* 0x000fc60000410000 */
[-C--:B------:R-:W-:Y:S01]  /*4f60*/  FFMA.FTZ R81, R83, R80.reuse, -R81 ;  /* 0x0000005053517223 */ /* 0x080fe20000010851 */
[----:B------:R-:W-:Y:S01]  /*4f70*/  FFMA.FTZ R36, R36, R80, R82 ;  /* 0x0000005024247223 */ /* 0x000fe20000010052 */
[----:B------:R-:W-:Y:S02]  /*4f80*/  HADD2.F32 R80, -RZ, R160.H1_H1 ;  /* 0x300000a0ff507230 */ /* 0x000fe40000004100 */
[----:B------:R-:W-:Y:S02]  /*4f90*/  HADD2.F32 R82, -RZ, R38.H1_H1 ;  /* 0x30000026ff527230 */ /* 0x000fe40000004100 */
        /* <DEDUP_REMOVED lines=8> */
.L_x_482:
[----:B------:R-:W-:Y:S05]  /*5020*/  BSYNC B2 ;  /* 0x0000000000027941 */ /* 0x000fea0003800000 */
.L_x_481:
[----:B------:R-:W-:Y:S02]  /*5030*/  ULDC.64 UR4, c[0x0][0x208] ;  /* 0x0000820000047ab9 */ /* 0x000fe40000000a00 */
[----:B--2---:R0:W-:Y:S03]  /*5040*/  STG.E.128 desc[UR4][R60.64+0x180], R36 ;  /* 0x000180243c007986 */ /* 0x0041e6000c101d04 */
.L_x_468:
[----:B------:R-:W-:Y:S05]  /*5050*/  BSYNC B1 ;  /* 0x0000000000017941 */ /* 0x000fea0003800000 */
.L_x_467:
[----:B------:R-:W-:Y:S04]  /*5060*/  BSSY B1, `(.L_x_483) ;  /* 0x00000dc000017945 */ /* 0x000fe80003800000 */
[----:B------:R-:W-:Y:S05]  /*5070*/  @P4 BRA `(.L_x_484) ;  /* 0x0000000c00684947 */ /* 0x000fea0003800000 */
[----:B------:R-:W-:Y:S01]  /*5080*/  ISETP.NE.AND P3, PT, R27, RZ, PT ;  /* 0x000000ff1b00720c */ /* 0x000fe20003f65270 */
[----:B------:R-:W-:-:S12]  /*5090*/  BSSY B2, `(.L_x_485) ;  /* 0x0000035000027945 */ /* 0x000fd80003800000 */
        /* <DEDUP_REMOVED lines=10> */
[----:B------:R-:W-:Y:S01]  /*5140*/  SHF.R.U32.HI R76, RZ, 0x10, R77 ;  /* 0x00000010ff4c7819 */ /* 0x000fe2000001164d */
[----:B------:R-:W-:Y:S02]  /*5150*/  HADD2.F32 R74, -RZ, R74.H0_H0 ;  /* 0x2000004aff4a7230 */ /* 0x000fe40000004100 */
[----:B------:R-:W-:Y:S02]  /*5160*/  HADD2.F32 R37, -RZ, R61.H0_H0 ;  /* 0x2000003dff257230 */ /* 0x000fe40000004100 */
[----:B------:R-:W-:-:S02]  /*5170*/  HADD2.F32 R61, -RZ, R75.H1_H1 ;  /* 0x3000004bff3d7230 */ /* 0x000fc40000004100 */
[----:B------:R-:W-:Y:S02]  /*5180*/  HADD2.F32 R75, -RZ, R75.H0_H0 ;  /* 0x2000004bff4b7230 */ /* 0x000fe40000004100 */
[----:B------:R-:W-:Y:S02]  /*5190*/  HADD2.F32 R76, -RZ, R76.H0_H0 ;  /* 0x2000004cff4c7230 */ /* 0x000fe40000004100 */
[-C--:B------:R-:W-:Y:S01]  /*51a0*/  FMUL.FTZ R77, R61, R37.reuse ;  /* 0x000000253d4d7220 */ /* 0x080fe20000410000 */
[----:B------:R-:W-:-:S03]  /*51b0*/  FMUL.FTZ R37, R75, R37 ;  /* 0x000000254b257220 */ /* 0x000fc60000410000 */
[-C--:B------:R-:W-:Y:S01]  /*51c0*/  FFMA.FTZ R77, R75, R60.reuse, -R77 ;  /* 0x0000003c4b4d7223 */ /* 0x080fe2000001084d */
[--C-:B------:R-:W-:Y:S02]  /*51d0*/  HADD2.F32 R75, -RZ, R158.reuse.H1_H1 ;  /* 0x3000009eff4b7230 */ /* 0x100fe40000004100 */
[----:B------:R-:W-:Y:S01]  /*51e0*/  FFMA.FTZ R60, R61, R60, R37 ;  /* 0x0000003c3d3c7223 */ /* 0x000fe20000010025 */
[----:B------:R-:W-:Y:S02]  /*51f0*/  IMAD.MOV.U32 R37, RZ, RZ, R39 ;  /* 0x000000ffff257224 */ /* 0x000fe400078e0027 */
        /* <DEDUP_REMOVED lines=8> */
[--C-:B------:R-:W-:Y:S02]  /*5280*/  HADD2.F32 R39, -RZ, R157.reuse.H1_H1 ;  /* 0x3000009dff277230 */ /* 0x100fe40000004100 */
[--C-:B------:R-:W-:Y:S02]  /*5290*/  HADD2.F32 R74, -RZ, R36.reuse.H1_H1 ;  /* 0x30000024ff4a7230 */ /* 0x100fe40000004100 */
[----:B------:R-:W-:Y:S01]  /*52a0*/  HADD2.F32 R36, -RZ, R36.H0_H0 ;  /* 0x20000024ff247230 */ /* 0x000fe20000004100 */
[----:B------:R-:W-:Y:S01]  /*52b0*/  F2FP.F16.F32.PACK_AB R61, R37, R61 ;  /* 0x0000003d253d723e */ /* 0x000fe200000000ff */
[----:B------:R-:W-:Y:S02]  /*52c0*/  HADD2.F32 R157, -RZ, R157.H0_H0 ;  /* 0x2000009dff9d7230 */ /* 0x000fe40000004100 */
[----:B------:R-:W-:Y:S01]  /*52d0*/  FMUL.FTZ R76, R74, R39 ;  /* 0x000000274a4c7220 */ /* 0x000fe20000410000 */
[----:B------:R-:W-:-:S03]  /*52e0*/  MOV R37, R60 ;  /* 0x0000003c00257202 */ /* 0x000fc60000000f00 */
[C---:B------:R-:W-:Y:S01]  /*52f0*/  FFMA.FTZ R76, R36.reuse, R75, -R76 ;  /* 0x0000004b244c7223 */ /* 0x040fe2000001084c */
[----:B------:R-:W-:Y:S01]  /*5300*/  FMUL.FTZ R36, R36, R39 ;  /* 0x0000002724247220 */ /* 0x000fe20000410000 */
[--C-:B------:R-:W-:Y:S02]  /*5310*/  HADD2.F32 R39, -RZ, R38.reuse.H1_H1 ;  /* 0x30000026ff277230 */ /* 0x100fe40000004100 */
[----:B------:R-:W-:Y:S02]  /*5320*/  HADD2.F32 R38, -RZ, R38.H0_H0 ;  /* 0x20000026ff267230 */ /* 0x000fe40000004100 */
[----:B------:R-:W-:Y:S01]  /*5330*/  FFMA.FTZ R36, R74, R75, R36 ;  /* 0x0000004b4a247223 */ /* 0x000fe20000010024 */
[----:B------:R-:W-:-:S04]  /*5340*/  FMUL.FTZ R74, R39, R157 ;  /* 0x0000009d274a7220 */ /* 0x000fc80000410000 */
[----:B------:R-:W-:Y:S01]  /*5350*/  F2FP.F16.F32.PACK_AB R36, R36, R76 ;  /* 0x0000004c2424723e */ /* 0x000fe200000000ff */
[C---:B------:R-:W-:Y:S01]  /*5360*/  FFMA.FTZ R74, R38.reuse, R158, -R74 ;  /* 0x0000009e264a7223 */ /* 0x040fe2000001084a */
[----:B------:R-:W-:-:S04]  /*5370*/  FMUL.FTZ R38, R38, R157 ;  /* 0x0000009d26267220 */ /* 0x000fc80000410000 */
[----:B------:R-:W-:Y:S01]  /*5380*/  FFMA.FTZ R38, R39, R158, R38 ;  /* 0x0000009e27267223 */ /* 0x000fe20000010026 */
[----:B------:R-:W-:-:S04]  /*5390*/  IMAD.MOV.U32 R39, RZ, RZ, R61 ;  /* 0x000000ffff277224 */ /* 0x000fc800078e003d */
[----:B------:R-:W-:-:S07]  /*53a0*/  F2FP.F16.F32.PACK_AB R38, R38, R74 ;  /* 0x0000004a2626723e */ /* 0x000fce00000000ff */
.L_x_488:
[----:B------:R-:W-:Y:S05]  /*53b0*/  BSYNC B3 ;  /* 0x0000000000037941 */ /* 0x000fea0003800000 */
.L_x_487:
[----:B------:R-:W-:Y:S02]  /*53c0*/  ULDC.64 UR4, c[0x0][0x208] ;  /* 0x0000820000047ab9 */ /* 0x000fe40000000a00 */
[----:B--2---:R0:W-:Y:S03]  /*53d0*/  STG.E.128 desc[UR4][R46.64], R36 ;  /* 0x000000242e007986 */ /* 0x0041e6000c101d04 */
.L_x_486:
[----:B------:R-:W-:Y:S05]  /*53e0*/  BSYNC B2 ;  /* 0x0000000000027941 */ /* 0x000fea0003800000 */
.L_x_485:
        /* <DEDUP_REMOVED lines=21> */
[----:B------:R-:W-:Y:S02]  /*5540*/  HADD2.F32 R71, -RZ, R153.H1_H1 ;  /* 0x30000099ff477230 */ /* 0x000fe40000004100 */
[----:B------:R-:W-:Y:S01]  /*5550*/  FFMA.FTZ R60, R61, R60, R37 ;  /* 0x0000003c3d3c7223 */ /* 0x000fe20000010025 */
[----:B------:R-:W-:-:S04]  /*5560*/  IMAD.MOV.U32 R37, RZ, RZ, R39 ;  /* 0x000000ffff257224 */ /* 0x000fc800078e0027 */
[----:B------:R-:W-:Y:S01]  /*5570*/  F2FP.F16.F32.PACK_AB R60, R60, R73 ;  /* 0x000000493c3c723e */ /* 0x000fe200000000ff */
[--C-:B------:R-:W-:Y:S02]  /*5580*/  HADD2.F32 R39, -RZ, R37.reuse.H1_H1 ;  /* 0x30000025ff277230 */ /* 0x100fe40000004100 */
[----:B------:R-:W-:-:S03]  /*5590*/  HADD2.F32 R37, -RZ, R37.H0_H0 ;  /* 0x20000025ff257230 */ /* 0x000fc60000004100 */
[----:B------:R-:W-:-:S04]  /*55a0*/  FMUL.FTZ R61, R39, R72 ;  /* 0x00000048273d7220 */ /* 0x000fc80000410000 */
[C---:B------:R-:W-:Y:S01]  /*55b0*/  FFMA.FTZ R61, R37.reuse, R70, -R61 ;  /* 0x00000046253d7223 */ /* 0x040fe2000001083d */
[----:B------:R-:W-:-:S04]  /*55c0*/  FMUL.FTZ R37, R37, R72 ;  /* 0x0000004825257220 */ /* 0x000fc80000410000 */
[----:B------:R-:W-:Y:S01]  /*55d0*/  FFMA.FTZ R37, R39, R70, R37 ;  /* 0x0000004627257223 */ /* 0x000fe20000010025 */
[----:B------:R-:W-:Y:S02]  /*55e0*/  HADD2.F32 R39, -RZ, R154.H1_H1 ;  /* 0x3000009aff277230 */ /* 0x000fe40000004100 */
        /* <DEDUP_REMOVED lines=8> */
[----:B------:R-:W-:-:S03]  /*5670*/  HADD2.F32 R39, -RZ, R155.H0_H0 ;  /* 0x2000009bff277230 */ /* 0x000fc60000004100 */
[----:B------:R-:W-:Y:S01]  /*5680*/  FFMA.FTZ R36, R70, R71, R36 ;  /* 0x0000004746247223 */ /* 0x000fe20000010024 */
[--C-:B------:R-:W-:Y:S02]  /*5690*/  HADD2.F32 R70, -RZ, R38.reuse.H1_H1 ;  /* 0x30000026ff467230 */ /* 0x100fe40000004100 */
[----:B------:R-:W-:Y:S02]  /*56a0*/  HADD2.F32 R38, -RZ, R38.H0_H0 ;  /* 0x20000026ff267230 */ /* 0x000fe40000004100 */
[----:B------:R-:W-:Y:S01]  /*56b0*/  F2FP.F16.F32.PACK_AB R36, R36, R72 ;  /* 0x000000482424723e */ /* 0x000fe200000000ff */
[----:B------:R-:W-:-:S04]  /*56c0*/  FMUL.FTZ R71, R70, R39 ;  /* 0x0000002746477220 */ /* 0x000fc80000410000 */
[C---:B------:R-:W-:Y:S01]  /*56d0*/  FFMA.FTZ R71, R38.reuse, R154, -R71 ;  /* 0x0000009a26477223 */ /* 0x040fe20000010847 */
[----:B------:R-:W-:Y:S01]  /*56e0*/  FMUL.FTZ R38, R38, R39 ;  /* 0x0000002726267220 */ /* 0x000fe20000410000 */
[----:B------:R-:W-:-:S03]  /*56f0*/  IMAD.MOV.U32 R39, RZ, RZ, R61 ;  /* 0x000000ffff277224 */ /* 0x000fc600078e003d */
[----:B------:R-:W-:-:S05]  /*5700*/  FFMA.FTZ R38, R70, R154, R38 ;  /* 0x0000009a46267223 */ /* 0x000fca0000010026 */
[----:B------:R-:W-:-:S07]  /*5710*/  F2FP.F16.F32.PACK_AB R38, R38, R71 ;  /* 0x000000472626723e */ /* 0x000fce00000000ff */
.L_x_492:
[----:B------:R-:W-:Y:S05]  /*5720*/  BSYNC B3 ;  /* 0x0000000000037941 */ /* 0x000fea0003800000 */
.L_x_491:
[----:B------:R-:W-:Y:S02]  /*5730*/  ULDC.64 UR4, c[0x0][0x208] ;  /* 0x0000820000047ab9 */ /* 0x000fe40000000a00 */
[----:B--2---:R0:W-:Y:S03]  /*5740*/  STG.E.128 desc[UR4][R46.64+0x80], R36 ;  /* 0x000080242e007986 */ /* 0x0041e6000c101d04 */
.L_x_490:
[----:B------:R-:W-:Y:S05]  /*5750*/  BSYNC B2 ;  /* 0x0000000000027941 */ /* 0x000fea0003800000 */
.L_x_489:
        /* <DEDUP_REMOVED lines=21> */
[--C-:B------:R-:W-:Y:S02]  /*58b0*/  HADD2.F32 R67, -RZ, R151.reuse.H0_H0 ;  /* 0x20000097ff437230 */ /* 0x100fe40000004100 */
[----:B------:R-:W-:Y:S01]  /*58c0*/  FFMA.FTZ R60, R61, R60, R37 ;  /* 0x0000003c3d3c7223 */ /* 0x000fe20000010025 */
[----:B------:R-:W-:Y:S02]  /*58d0*/  IMAD.MOV.U32 R37, RZ, RZ, R39 ;  /* 0x000000ffff257224 */ /* 0x000fe400078e0027 */
[----:B------:R-:W-:Y:S02]  /*58e0*/  HADD2.F32 R151, -RZ, R151.H1_H1 ;  /* 0x30000097ff977230 */ /* 0x000fe40000004100 */
        /* <DEDUP_REMOVED lines=8> */
[--C-:B------:R-:W-:Y:S02]  /*5970*/  HADD2.F32 R66, -RZ, R36.reuse.H1_H1 ;  /* 0x30000024ff427230 */ /* 0x100fe40000004100 */
[----:B------:R-:W-:Y:S01]  /*5980*/  HADD2.F32 R36, -RZ, R36.H0_H0 ;  /* 0x20000024ff247230 */ /* 0x000fe20000004100 */
[----:B------:R-:W-:Y:S01]  /*5990*/  F2FP.F16.F32.PACK_AB R61, R37, R61 ;  /* 0x0000003d253d723e */ /* 0x000fe200000000ff */
[----:B------:R-:W-:Y:S02]  /*59a0*/  HADD2.F32 R152, -RZ, R152.H1_H1 ;  /* 0x30000098ff987230 */ /* 0x000fe40000004100 */
        /* <DEDUP_REMOVED lines=14> */
.L_x_496:
[----:B------:R-:W-:Y:S05]  /*5a90*/  BSYNC B3 ;  /* 0x0000000000037941 */ /* 0x000fea0003800000 */
.L_x_495:
[----:B------:R-:W-:Y:S02]  /*5aa0*/  ULDC.64 UR4, c[0x0][0x208] ;  /* 0x0000820000047ab9 */ /* 0x000fe40000000a00 */
[----:B--2---:R0:W-:Y:S03]  /*5ab0*/  STG.E.128 desc[UR4][R46.64+0x100], R36 ;  /* 0x000100242e007986 */ /* 0x0041e6000c101d04 */
.L_x_494:
[----:B------:R-:W-:Y:S05]  /*5ac0*/  BSYNC B2 ;  /* 0x0000000000027941 */ /* 0x000fea0003800000 */
.L_x_493:
        /* <DEDUP_REMOVED lines=31> */
[--C-:B------:R-:W-:Y:S02]  /*5cc0*/  HADD2.F32 R39, -RZ, R149.reuse.H0_H0 ;  /* 0x20000095ff277230 */ /* 0x100fe40000004100 */
        /* <DEDUP_REMOVED lines=18> */
.L_x_498:
[----:B------:R-:W-:Y:S05]  /*5df0*/  BSYNC B2 ;  /* 0x0000000000027941 */ /* 0x000fea0003800000 */
.L_x_497:
[----:B------:R-:W-:Y:S02]  /*5e00*/  ULDC.64 UR4, c[0x0][0x208] ;  /* 0x0000820000047ab9 */ /* 0x000fe40000000a00 */
[----:B--2---:R0:W-:Y:S03]  /*5e10*/  STG.E.128 desc[UR4][R46.64+0x180], R36 ;  /* 0x000180242e007986 */ /* 0x0041e6000c101d04 */
.L_x_484:
[----:B------:R-:W-:Y:S05]  /*5e20*/  BSYNC B1 ;  /* 0x0000000000017941 */ /* 0x000fea0003800000 */
.L_x_483:
        /* <DEDUP_REMOVED lines=8> */
[----:B------:R-:W-:Y:S01]  /*5eb0*/  SHF.R.U64 R58, R58, 0x10, R59 ;  /* 0x000000103a3a7819 */ /* 0x000fe2000000123b */
[----:B--2---:R-:W-:Y:S01]  /*5ec0*/  IMAD.MOV.U32 R47, RZ, RZ, R37 ;  /* 0x000000ffff2f7224 */ /* 0x004fe200078e0025 */
[--C-:B------:R-:W-:Y:S01]  /*5ed0*/  SHF.R.U64 R46, R56, 0x10, R57.reuse ;  /* 0x00000010382e7819 */ /* 0x100fe20000001239 */
[----:B------:R-:W-:Y:S01]  /*5ee0*/  HADD2.F32 R153, -RZ, R153.H0_H0 ;  /* 0x20000099ff997230 */ /* 0x000fe20000004100 */
[----:B------:R-:W-:Y:S01]  /*5ef0*/  SHF.R.U32.HI R57, RZ, 0x10, R57 ;  /* 0x00000010ff397819 */ /* 0x000fe20000011639 */
[----:B------:R-:W-:Y:S02]  /*5f00*/  HADD2.F32 R58, -RZ, R58.H0_H0 ;  /* 0x2000003aff3a7230 */ /* 0x000fe40000004100 */
[--C-:B------:R-:W-:Y:S02]  /*5f10*/  HADD2.F32 R37, -RZ, R47.reuse.H1_H1 ;  /* 0x3000002fff257230 */ /* 0x100fe40000004100 */
[----:B------:R-:W-:Y:S02]  /*5f20*/  HADD2.F32 R47, -RZ, R47.H0_H0 ;  /* 0x2000002fff2f7230 */ /* 0x000fe40000004100 */
[----:B------:R-:W-:-:S02]  /*5f30*/  HADD2.F32 R46, -RZ, R46.H0_H0 ;  /* 0x2000002eff2e7230 */ /* 0x000fc40000004100 */
[-C--:B------:R-:W-:Y:S01]  /*5f40*/  FMUL.FTZ R56, R37, R58.reuse ;  /* 0x0000003a25387220 */ /* 0x080fe20000410000 */
[----:B------:R-:W-:Y:S02]  /*5f50*/  HADD2.F32 R57, -RZ, R57.H0_H0 ;  /* 0x20000039ff397230 */ /* 0x000fe40000004100 */
[C---:B------:R-:W-:Y:S01]  /*5f60*/  FMUL.FTZ R58, R47.reuse, R58 ;  /* 0x0000003a2f3a7220 */ /* 0x040fe20000410000 */
[----:B------:R-:W-:Y:S02]  /*5f70*/  HADD2.F32 R155, -RZ, R155.H1_H1 ;  /* 0x3000009bff9b7230 */ /* 0x000fe40000004100 */
[-C--:B------:R-:W-:Y:S01]  /*5f80*/  FFMA.FTZ R56, R47, R46.reuse, -R56 ;  /* 0x0000002e2f387223 */ /* 0x080fe20000010838 */
[----:B------:R-:W-:Y:S01]  /*5f90*/  FFMA.FTZ R58, R37, R46, R58 ;  /* 0x0000002e253a7223 */ /* 0x000fe2000001003a */
[----:B------:R-:W-:Y:S01]  /*5fa0*/  SHF.R.U32.HI R46, RZ, 0x10, R59 ;  /* 0x00000010ff2e7819 */ /* 0x000fe2000001163b */
[--C-:B------:R-:W-:Y:S02]  /*5fb0*/  HADD2.F32 R37, -RZ, R39.reuse.H1_H1 ;  /* 0x30000027ff257230 */ /* 0x100fe40000004100 */
[----:B------:R-:W-:Y:S01]  /*5fc0*/  HADD2.F32 R39, -RZ, R39.H0_H0 ;  /* 0x20000027ff277230 */ /* 0x000fe20000004100 */
[----:B------:R-:W-:Y:S01]  /*5fd0*/  F2FP.F16.F32.PACK_AB R56, R58, R56 ;  /* 0x000000383a38723e */ /* 0x000fe200000000ff */
[----:B------:R-:W-:-:S05]  /*5fe0*/  HADD2.F32 R46, -RZ, R46.H0_H0 ;  /* 0x2000002eff2e7230 */ /* 0x000fca0000004100 */
[-C--:B------:R-:W-:Y:S01]  /*5ff0*/  FMUL.FTZ R47, R37, R46.reuse ;  /* 0x0000002e252f7220 */ /* 0x080fe20000410000 */
[----:B------:R-:W-:-:S03]  /*6000*/  FMUL.FTZ R46, R39, R46 ;  /* 0x0000002e272e7220 */ /* 0x000fc60000410000 */
[-C--:B------:R-:W-:Y:S01]  /*6010*/  FFMA.FTZ R47, R39, R57.reuse, -R47 ;  /* 0x00000039272f7223 */ /* 0x080fe2000001082f */
[----:B------:R-:W-:Y:S01]  /*6020*/  FFMA.FTZ R46, R37, R57, R46 ;  /* 0x00000039252e7223 */ /* 0x000fe2000001002e */
[--C-:B------:R-:W-:Y:S02]  /*6030*/  HADD2.F32 R37, -RZ, R36.reuse.H0_H0 ;  /* 0x20000024ff257230 */ /* 0x100fe40000004100 */
[----:B------:R-:W-:Y:S02]  /*6040*/  HADD2.F32 R36, -RZ, R36.H1_H1 ;  /* 0x30000024ff247230 */ /* 0x000fe40000004100 */
[--C-:B------:R-:W-:Y:S01]  /*6050*/  HADD2.F32 R39, -RZ, R159.reuse.H0_H0 ;  /* 0x2000009fff277230 */ /* 0x100fe20000004100 */
[----:B------:R-:W-:Y:S01]  /*6060*/  F2FP.F16.F32.PACK_AB R46, R46, R47 ;  /* 0x0000002f2e2e723e */ /* 0x000fe200000000ff */
[----:B------:R-:W-:-:S03]  /*6070*/  HADD2.F32 R159, -RZ, R159.H1_H1 ;  /* 0x3000009fff9f7230 */ /* 0x000fc60000004100 */
[-C--:B------:R-:W-:Y:S01]  /*6080*/  FMUL.FTZ R57, R36, R39.reuse ;  /* 0x0000002724397220 */ /* 0x080fe20000410000 */
[----:B------:R-:W-:-:S03]  /*6090*/  FMUL.FTZ R39, R37, R39 ;  /* 0x0000002725277220 */ /* 0x000fc60000410000 */
[-C--:B------:R-:W-:Y:S01]  /*60a0*/  FFMA.FTZ R57, R37, R153.reuse, -R57 ;  /* 0x0000009925397223 */ /* 0x080fe20000010839 */
[----:B------:R-:W-:Y:S01]  /*60b0*/  FFMA.FTZ R39, R36, R153, R39 ;  /* 0x0000009924277223 */ /* 0x000fe20000010027 */
[--C-:B------:R-:W-:Y:S02]  /*60c0*/  HADD2.F32 R36, -RZ, R38.reuse.H0_H0 ;  /* 0x20000026ff247230 */ /* 0x100fe40000004100 */
[----:B------:R-:W-:Y:S02]  /*60d0*/  HADD2.F32 R38, -RZ, R38.H1_H1 ;  /* 0x30000026ff267230 */ /* 0x000fe40000004100 */
[----:B------:R-:W-:-:S03]  /*60e0*/  F2FP.F16.F32.PACK_AB R39, R39, R57 ;  /* 0x000000392727723e */ /* 0x000fc600000000ff */
[-C--:B------:R-:W-:Y:S01]  /*60f0*/  FMUL.FTZ R37, R38, R159.reuse ;  /* 0x0000009f26257220 */ /* 0x080fe20000410000 */
[----:B------:R-:W-:-:S03]  /*6100*/  FMUL.FTZ R159, R36, R159 ;  /* 0x0000009f249f7220 */ /* 0x000fc60000410000 */
[-C--:B------:R-:W-:Y:S01]  /*6110*/  FFMA.FTZ R37, R36, R155.reuse, -R37 ;  /* 0x0000009b24257223 */ /* 0x080fe20000010825 */
[----:B------:R-:W-:Y:S01]  /*6120*/  FFMA.FTZ R159, R38, R155, R159 ;  /* 0x0000009b269f7223 */ /* 0x000fe2000001009f */
[----:B------:R-:W-:Y:S02]  /*6130*/  IMAD.MOV.U32 R36, RZ, RZ, R39 ;  /* 0x000000ffff247224 */ /* 0x000fe400078e0027 */
[----:B------:R-:W-:Y:S02]  /*6140*/  IMAD.MOV.U32 R39, RZ, RZ, R46 ;  /* 0x000000ffff277224 */ /* 0x000fe400078e002e */
[----:B------:R-:W-:Y:S02]  /*6150*/  F2FP.F16.F32.PACK_AB R159, R159, R37 ;  /* 0x000000259f9f723e */ /* 0x000fe400000000ff */
[----:B------:R-:W-:-:S03]  /*6160*/  MOV R37, R56 ;  /* 0x0000003800257202 */ /* 0x000fc60000000f00 */
[----:B------:R-:W-:-:S07]  /*6170*/  IMAD.MOV.U32 R38, RZ, RZ, R159 ;  /* 0x000000ffff267224 */ /* 0x000fce00078e009f */
.L_x_503:
[----:B------:R-:W-:Y:S05]  /*6180*/  BSYNC B2 ;  /* 0x0000000000027941 */ /* 0x000fea0003800000 */
.L_x_502:
[----:B------:R-:W-:Y:S02]  /*6190*/  ULDC.64 UR4, c[0x0][0x208] ;  /* 0x0000820000047ab9 */ /* 0x000fe40000000a00 */
[----:B--2---:R0:W-:Y:S03]  /*61a0*/  STG.E.128 desc[UR4][R44.64], R36 ;  /* 0x000000242c007986 */ /* 0x0041e6000c101d04 */
.L_x_501:
[----:B------:R-:W-:Y:S05]  /*61b0*/  BSYNC B1 ;  /* 0x0000000000017941 */ /* 0x000fea0003800000 */
.L_x_500:
        /* <DEDUP_REMOVED lines=9> */
[--C-:B------:R-:W-:Y:S02]  /*6250*/  SHF.R.U64 R46, R54, 0x10, R55.reuse ;  /* 0x00000010362e7819 */ /* 0x100fe40000001237 */
        /* <DEDUP_REMOVED lines=8> */
[----:B------:R-:W-:-:S03]  /*62e0*/  FFMA.FTZ R52, R47, R46, -R52 ;  /* 0x0000002e2f347223 */ /* 0x000fc60000010834 */
[----:B------:R-:W-:Y:S01]  /*62f0*/  FFMA.FTZ R56, R37, R46, R56 ;  /* 0x0000002e25387223 */ /* 0x000fe20000010038 */
[----:B------:R-:W-:Y:S01]  /*6300*/  SHF.R.U32.HI R46, RZ, 0x10, R53 ;  /* 0x00000010ff2e7819 */ /* 0x000fe20000011635 */
[--C-:B------:R-:W-:Y:S02]  /*6310*/  HADD2.F32 R37, -RZ, R39.reuse.H1_H1 ;  /* 0x30000027ff257230 */ /* 0x100fe40000004100 */
[----:B------:R-:W-:Y:S01]  /*6320*/  HADD2.F32 R39, -RZ, R39.H0_H0 ;  /* 0x20000027ff277230 */ /* 0x000fe20000004100 */
[----:B------:R-:W-:Y:S01]  /*6330*/  F2FP.F16.F32.PACK_AB R52, R56, R52 ;  /* 0x000000343834723e */ /* 0x000fe200000000ff */
[----:B------:R-:W-:Y:S02]  /*6340*/  HADD2.F32 R46, -RZ, R46.H0_H0 ;  /* 0x2000002eff2e7230 */ /* 0x000fe40000004100 */
[--C-:B------:R-:W-:Y:S02]  /*6350*/  HADD2.F32 R53, -RZ, R150.reuse.H0_H0 ;  /* 0x20000096ff357230 */ /* 0x100fe40000004100 */
[----:B------:R-:W-:-:S02]  /*6360*/  HADD2.F32 R150, -RZ, R150.H1_H1 ;  /* 0x30000096ff967230 */ /* 0x000fc40000004100 */
[-C--:B------:R-:W-:Y:S01]  /*6370*/  FMUL.FTZ R47, R37, R46.reuse ;  /* 0x0000002e252f7220 */ /* 0x080fe20000410000 */
[----:B------:R-:W-:-:S03]  /*6380*/  FMUL.FTZ R46, R39, R46 ;  /* 0x0000002e272e7220 */ /* 0x000fc60000410000 */
[-C--:B------:R-:W-:Y:S01]  /*6390*/  FFMA.FTZ R47, R39, R54.reuse, -R47 ;  /* 0x00000036272f7223 */ /* 0x080fe2000001082f */
[----:B------:R-:W-:Y:S01]  /*63a0*/  FFMA.FTZ R46, R37, R54, R46 ;  /* 0x00000036252e7223 */ /* 0x000fe2000001002e */
[----:B------:R-:W-:Y:S02]  /*63b0*/  HADD2.F32 R37, -RZ, R156.H0_H0 ;  /* 0x2000009cff257230 */ /* 0x000fe40000004100 */
[--C-:B------:R-:W-:Y:S02]  /*63c0*/  HADD2.F32 R39, -RZ, R36.reuse.H1_H1 ;  /* 0x30000024ff277230 */ /* 0x100fe40000004100 */
[----:B------:R-:W-:Y:S01]  /*63d0*/  HADD2.F32 R36, -RZ, R36.H0_H0 ;  /* 0x20000024ff247230 */ /* 0x000fe20000004100 */
[----:B------:R-:W-:Y:S01]  /*63e0*/  F2FP.F16.F32.PACK_AB R46, R46, R47 ;  /* 0x0000002f2e2e723e */ /* 0x000fe200000000ff */
[----:B------:R-:W-:Y:S02]  /*63f0*/  HADD2.F32 R156, -RZ, R156.H1_H1 ;  /* 0x3000009cff9c7230 */ /* 0x000fe40000004100 */
[-C--:B------:R-:W-:Y:S01]  /*6400*/  FMUL.FTZ R54, R39, R37.reuse ;  /* 0x0000002527367220 */ /* 0x080fe20000410000 */
[----:B------:R-:W-:-:S03]  /*6410*/  FMUL.FTZ R37, R36, R37 ;  /* 0x0000002524257220 */ /* 0x000fc60000410000 */
[-C--:B------:R-:W-:Y:S01]  /*6420*/  FFMA.FTZ R54, R36, R53.reuse, -R54 ;  /* 0x0000003524367223 */ /* 0x080fe20000010836 */
[--C-:B------:R-:W-:Y:S02]  /*6430*/  HADD2.F32 R36, -RZ, R38.reuse.H1_H1 ;  /* 0x30000026ff247230 */ /* 0x100fe40000004100 */
[----:B------:R-:W-:Y:S01]  /*6440*/  FFMA.FTZ R37, R39, R53, R37 ;  /* 0x0000003527257223 */ /* 0x000fe20000010025 */
[----:B------:R-:W-:Y:S02]  /*6450*/  HADD2.F32 R38, -RZ, R38.H0_H0 ;  /* 0x20000026ff267230 */ /* 0x000fe40000004100 */
[----:B------:R-:W-:Y:S02]  /*6460*/  FMUL.FTZ R39, R36, R156 ;  /* 0x0000009c24277220 */ /* 0x000fe40000410000 */
[----:B------:R-:W-:Y:S01]  /*6470*/  F2FP.F16.F32.PACK_AB R37, R37, R54 ;  /* 0x000000362525723e */ /* 0x000fe200000000ff */
[C---:B------:R-:W-:Y:S01]  /*6480*/  FMUL.FTZ R156, R38.reuse, R156 ;  /* 0x0000009c269c7220 */ /* 0x040fe20000410000 */
[----:B------:R-:W-:-:S03]  /*6490*/  FFMA.FTZ R39, R38, R150, -R39 ;  /* 0x0000009626277223 */ /* 0x000fc60000010827 */
[----:B------:R-:W-:Y:S01]  /*64a0*/  FFMA.FTZ R156, R36, R150, R156 ;  /* 0x00000096249c7223 */ /* 0x000fe2000001009c */
[----:B------:R-:W-:Y:S01]  /*64b0*/  MOV R36, R37 ;  /* 0x0000002500247202 */ /* 0x000fe20000000f00 */
[----:B------:R-:W-:-:S03]  /*64c0*/  IMAD.MOV.U32 R37, RZ, RZ, R52 ;  /* 0x000000ffff257224 */ /* 0x000fc600078e0034 */
[----:B------:R-:W-:-:S05]  /*64d0*/  F2FP.F16.F32.PACK_AB R39, R156, R39 ;  /* 0x000000279c27723e */ /* 0x000fca00000000ff */
[----:B------:R-:W-:Y:S02]  /*64e0*/  IMAD.MOV.U32 R38, RZ, RZ, R39 ;  /* 0x000000ffff267224 */ /* 0x000fe400078e0027 */
[----:B------:R-:W-:-:S07]  /*64f0*/  IMAD.MOV.U32 R39, RZ, RZ, R46 ;  /* 0x000000ffff277224 */ /* 0x000fce00078e002e */
.L_x_507:
[----:B------:R-:W-:Y:S05]  /*6500*/  BSYNC B2 ;  /* 0x0000000000027941 */ /* 0x000fea0003800000 */
.L_x_506:
[----:B------:R-:W-:Y:S02]  /*6510*/  ULDC.64 UR4, c[0x0][0x208] ;  /* 0x0000820000047ab9 */ /* 0x000fe40000000a00 */
[----:B--2---:R0:W-:Y:S03]  /*6520*/  STG.E.128 desc[UR4][R44.64+0x80], R36 ;  /* 0x000080242c007986 */ /* 0x0041e6000c101d04 */
.L_x_505:
[----:B------:R-:W-:Y:S05]  /*6530*/  BSYNC B1 ;  /* 0x0000000000017941 */ /* 0x000fea0003800000 */
.L_x_504:
        /* <DEDUP_REMOVED lines=9> */
[----:B--2---:R-:W-:Y:S01]  /*65d0*/  HADD2.F32 R51, -RZ, R39.H1_H1 ;  /* 0x30000027ff337230 */ /* 0x004fe20000004100 */
[--C-:B------:R-:W-:Y:S01]  /*65e0*/  SHF.R.U64 R46, R48, 0x10, R49.reuse ;  /* 0x00000010302e7819 */ /* 0x100fe20000001231 */
[----:B------:R-:W-:Y:S01]  /*65f0*/  HADD2.F32 R47, -RZ, R47.H0_H0 ;  /* 0x2000002fff2f7230 */ /* 0x000fe20000004100 */
[----:B------:R-:W-:Y:S01]  /*6600*/  SHF.R.U32.HI R48, RZ, 0x10, R49 ;  /* 0x00000010ff307819 */ /* 0x000fe20000011631 */
[--C-:B------:R-:W-:Y:S02]  /*6610*/  HADD2.F32 R49, -RZ, R37.reuse.H1_H1 ;  /* 0x30000025ff317230 */ /* 0x100fe40000004100 */
[----:B------:R-:W-:Y:S02]  /*6620*/  HADD2.F32 R37, -RZ, R37.H0_H0 ;  /* 0x20000025ff257230 */ /* 0x000fe40000004100 */
[----:B------:R-:W-:-:S02]  /*6630*/  HADD2.F32 R50, -RZ, R50.H0_H0 ;  /* 0x20000032ff327230 */ /* 0x000fc40000004100 */
[----:B------:R-:W-:Y:S02]  /*6640*/  HADD2.F32 R46, -RZ, R46.H0_H0 ;  /* 0x2000002eff2e7230 */ /* 0x000fe40000004100 */
[-C--:B------:R-:W-:Y:S01]  /*6650*/  FMUL.FTZ R53, R37, R47.reuse ;  /* 0x0000002f25357220 */ /* 0x080fe20000410000 */
[----:B------:R-:W-:Y:S02]  /*6660*/  HADD2.F32 R52, -RZ, R48.H0_H0 ;  /* 0x20000030ff347230 */ /* 0x000fe40000004100 */
[----:B------:R-:W-:Y:S01]  /*6670*/  FMUL.FTZ R48, R49, R47 ;  /* 0x0000002f31307220 */ /* 0x000fe20000410000 */
[----:B------:R-:W-:Y:S02]  /*6680*/  HADD2.F32 R39, -RZ, R39.H0_H0 ;  /* 0x20000027ff277230 */ /* 0x000fe40000004100 */
[----:B------:R-:W-:Y:S01]  /*6690*/  FMUL.FTZ R47, R51, R50 ;  /* 0x00000032332f7220 */ /* 0x000fe20000410000 */
[-C--:B------:R-:W-:Y:S01]  /*66a0*/  FFMA.FTZ R53, R49, R46.reuse, R53 ;  /* 0x0000002e31357223 */ /* 0x080fe20000010035 */
[----:B------:R-:W-:Y:S01]  /*66b0*/  FFMA.FTZ R48, R37, R46, -R48 ;  /* 0x0000002e25307223 */ /* 0x000fe20000010830 */
[----:B------:R-:W-:-:S02]  /*66c0*/  HADD2.F32 R46, -RZ, R36.H1_H1 ;  /* 0x30000024ff2e7230 */ /* 0x000fc40000004100 */
[C---:B------:R-:W-:Y:S01]  /*66d0*/  FMUL.FTZ R50, R39.reuse, R50 ;  /* 0x0000003227327220 */ /* 0x040fe20000410000 */
[----:B------:R-:W-:Y:S01]  /*66e0*/  FFMA.FTZ R47, R39, R52, -R47 ;  /* 0x00000034272f7223 */ /* 0x000fe2000001082f */
[--C-:B------:R-:W-:Y:S01]  /*66f0*/  HADD2.F32 R39, -RZ, R145.reuse.H0_H0 ;  /* 0x20000091ff277230 */ /* 0x100fe20000004100 */
[----:B------:R-:W-:Y:S01]  /*6700*/  F2FP.F16.F32.PACK_AB R48, R53, R48 ;  /* 0x000000303530723e */ /* 0x000fe200000000ff */
[----:B------:R-:W-:Y:S02]  /*6710*/  HADD2.F32 R36, -RZ, R36.H0_H0 ;  /* 0x20000024ff247230 */ /* 0x000fe40000004100 */
[----:B------:R-:W-:Y:S01]  /*6720*/  FFMA.FTZ R50, R51, R52, R50 ;  /* 0x0000003433327223 */ /* 0x000fe20000010032 */
[----:B------:R-:W-:Y:S02]  /*6730*/  HADD2.F32 R145, -RZ, R145.H1_H1 ;  /* 0x30000091ff917230 */ /* 0x000fe40000004100 */
[----:B------:R-:W-:Y:S01]  /*6740*/  FMUL.FTZ R51, R46, R39 ;  /* 0x000000272e337220 */ /* 0x000fe20000410000 */
[----:B------:R-:W-:-:S02]  /*6750*/  HADD2.F32 R49, -RZ, R38.H1_H1 ;  /* 0x30000026ff317230 */ /* 0x000fc40000004100 */
[----:B------:R-:W-:Y:S01]  /*6760*/  FMUL.FTZ R52, R36, R39 ;  /* 0x0000002724347220 */ /* 0x000fe20000410000 */
[----:B------:R-:W-:Y:S01]  /*6770*/  HADD2.F32 R38, -RZ, R38.H0_H0 ;  /* 0x20000026ff267230 */ /* 0x000fe20000004100 */
[----:B------:R-:W-:Y:S01]  /*6780*/  F2FP.F16.F32.PACK_AB R47, R50, R47 ;  /* 0x0000002f322f723e */ /* 0x000fe200000000ff */
[--C-:B------:R-:W-:Y:S02]  /*6790*/  HADD2.F32 R37, -RZ, R143.reuse.H0_H0 ;  /* 0x2000008fff257230 */ /* 0x100fe40000004100 */
[CC--:B------:R-:W-:Y:S01]  /*67a0*/  FMUL.FTZ R39, R49.reuse, R145.reuse ;  /* 0x0000009131277220 */ /* 0x0c0fe20000410000 */
[----:B------:R-:W-:Y:S02]  /*67b0*/  HADD2.F32 R143, -RZ, R143.H1_H1 ;  /* 0x3000008fff8f7230 */ /* 0x000fe40000004100 */
[----:B------:R-:W-:Y:S01]  /*67c0*/  FMUL.FTZ R145, R38, R145 ;  /* 0x0000009126917220 */ /* 0x000fe20000410000 */
[-C--:B------:R-:W-:Y:S01]  /*67d0*/  FFMA.FTZ R51, R36, R37.reuse, -R51 ;  /* 0x0000002524337223 */ /* 0x080fe20000010833 */
[----:B------:R-:W-:Y:S01]  /*67e0*/  FFMA.FTZ R52, R46, R37, R52 ;  /* 0x000000252e347223 */ /* 0x000fe20000010034 */
[-C--:B------:R-:W-:Y:S01]  /*67f0*/  FFMA.FTZ R39, R38, R143.reuse, -R39 ;  /* 0x0000008f26277223 */ /* 0x080fe20000010827 */
[----:B------:R-:W-:Y:S01]  /*6800*/  FFMA.FTZ R145, R49, R143, R145 ;  /* 0x0000008f31917223 */ /* 0x000fe20000010091 */
[----:B------:R-:W-:-:S02]  /*6810*/  IMAD.MOV.U32 R37, RZ, RZ, R48 ;  /* 0x000000ffff257224 */ /* 0x000fc400078e0030 */
[----:B------:R-:W-:Y:S02]  /*6820*/  F2FP.F16.F32.PACK_AB R51, R52, R51 ;  /* 0x000000333433723e */ /* 0x000fe400000000ff */
[----:B------:R-:W-:Y:S02]  /*6830*/  F2FP.F16.F32.PACK_AB R39, R145, R39 ;  /* 0x000000279127723e */ /* 0x000fe400000000ff */
[----:B------:R-:W-:-:S03]  /*6840*/  MOV R36, R51 ;  /* 0x0000003300247202 */ /* 0x000fc60000000f00 */
[----:B------:R-:W-:Y:S02]  /*6850*/  IMAD.MOV.U32 R38, RZ, RZ, R39 ;  /* 0x000000ffff267224 */ /* 0x000fe400078e0027 */
[----:B------:R-:W-:-:S07]  /*6860*/  IMAD.MOV.U32 R39, RZ, RZ, R47 ;  /* 0x000000ffff277224 */ /* 0x000fce00078e002f */
.L_x_511:
[----:B------:R-:W-:Y:S05]  /*6870*/  BSYNC B2 ;  /* 0x0000000000027941 */ /* 0x000fea0003800000 */
.L_x_510:
[----:B------:R-:W-:Y:S02]  /*6880*/  ULDC.64 UR4, c[0x0][0x208] ;  /* 0x0000820000047ab9 */ /* 0x000fe40000000a00 */
[----:B--2---:R0:W-:Y:S03]  /*6890*/  STG.E.128 desc[UR4][R44.64+0x100], R36 ;  /* 0x000100242c007986 */ /* 0x0041e6000c101d04 */
.L_x_509:
[----:B------:R-:W-:Y:S05]  /*68a0*/  BSYNC B1 ;  /* 0x0000000000017941 */ /* 0x000fea0003800000 */
.L_x_508:
[----:B------:R-:W-:-:S13]  /*68b0*/  ISETP.NE.AND P3, PT, R9, RZ, PT ;  /* 0x000000ff0900720c */ /* 0x000fda0003f65270 */
[----:B------:R-:W-:Y:S05]  /*68c0*/  @!P3 BRA `(.L_x_499) ;  /* 0x00000044007cb947 */ /* 0x000fea0003800000 */
[----:B0-234-:R0:W2:Y:S01]  /*68d0*/  LDS.128 R36, [R5+0x2dc00] ;  /* 0x02dc000005247984 */ /* 0x01d0a20000000c00 */
[----:B------:R-:W-:Y:S01]  /*68e0*/  ISETP.GE.AND P3, PT, R216, R120, PT ;  /* 0x00000078d800720c */ /* 0x000fe20003f66270 */
[----:B------:R-:W-:-:S12]  /*68f0*/  BSSY B1, `(.L_x_512) ;  /* 0x000002b000017945 */ /* 0x000fd80003800000 */
[----:B0-----:R-:W-:Y:S05]  /*6900*/  @P3 BRA `(.L_x_513) ;  /* 0x0000000000a43947 */ /* 0x001fea0003800000 */
[--C-:B------:R-:W-:Y:S01]  /*6910*/  SHF.R.U64 R40, R40, 0x10, R41.reuse ;  /* 0x0000001028287819 */ /* 0x100fe20000001229 */
[--C-:B--2---:R-:W-:Y:S01]  /*6920*/  HADD2.F32 R46, -RZ, R37.reuse.H1_H1 ;  /* 0x30000025ff2e7230 */ /* 0x104fe20000004100 */
[----:B------:R-:W-:Y:S01]  /*6930*/  SHF.R.U32.HI R41, RZ, 0x10, R41 ;  /* 0x00000010ff297819 */ /* 0x000fe20000011629 */
[----:B------:R-:W-:Y:S01]  /*6940*/  HADD2.F32 R37, -RZ, R37.H0_H0 ;  /* 0x20000025ff257230 */ /* 0x000fe20000004100 */
[--C-:B------:R-:W-:Y:S01]  /*6950*/  SHF.R.U64 R42, R42, 0x10, R43.reuse ;  /* 0x000000102a2a7819 */ /* 0x100fe2000000122b */
[----:B------:R-:W-:Y:S01]  /*6960*/  HADD2.F32 R40, -RZ, R40.H0_H0 ;  /* 0x20000028ff287230 */ /* 0x000fe20000004100 */
[----:B------:R-:W-:Y:S01]  /*6970*/  SHF.R.U32.HI R43, RZ, 0x10, R43 ;  /* 0x00000010ff2b7819 */ /* 0x000fe2000001162b */
[----:B------:R-:W-:Y:S02]  /*6980*/  HADD2.F32 R41, -RZ, R41.H0_H0 ;  /* 0x20000029ff297230 */ /* 0x000fe40000004100 */
[--C-:B------:R-:W-:Y:S02]  /*6990*/  HADD2.F32 R47, -RZ, R39.reuse.H1_H1 ;  /* 0x30000027ff2f7230 */ /* 0x100fe40000004100 */
[----:B------:R-:W-:Y:S01]  /*69a0*/  FMUL.FTZ R49, R37, R40 ;  /* 0x0000002825317220 */ /* 0x000fe20000410000 */
[----:B------:R-:W-:-:S02]  /*69b0*/  HADD2.F32 R39, -RZ, R39.H0_H0 ;  /* 0x20000027ff277230 */ /* 0x000fc40000004100 */
[----:B------:R-:W-:Y:S02]  /*69c0*/  HADD2.F32 R42, -RZ, R42.H0_H0 ;  /* 0x2000002aff2a7230 */ /* 0x000fe40000004100 */
[----:B------:R-:W-:Y:S02]  /*69d0*/  HADD2.F32 R48, -RZ, R43.H0_H0 ;  /* 0x2000002bff307230 */ /* 0x000fe40000004100 */
[C---:B------:R-:W-:Y:S01]  /*69e0*/  FMUL.FTZ R43, R46.reuse, R40 ;  /* 0x000000282e2b7220 */ /* 0x040fe20000410000 */
[-C--:B------:R-:W-:Y:S01]  /*69f0*/  FMUL.FTZ R40, R47, R41.reuse ;  /* 0x000000292f287220 */ /* 0x080fe20000410000 */
[----:B------:R-:W-:Y:S02]  /*6a00*/  FMUL.FTZ R41, R39, R41 ;  /* 0x0000002927297220 */ /* 0x000fe40000410000 */
[-C--:B------:R-:W-:Y:S01]  /*6a10*/  FFMA.FTZ R43, R37, R42.reuse, -R43 ;  /* 0x0000002a252b7223 */ /* 0x080fe2000001082b */
[----:B------:R-:W-:Y:S01]  /*6a20*/  FFMA.FTZ R42, R46, R42, R49 ;  /* 0x0000002a2e2a7223 */ /* 0x000fe20000010031 */
[----:B------:R-:W-:Y:S01]  /*6a30*/  FFMA.FTZ R40, R39, R48, -R40 ;  /* 0x0000003027287223 */ /* 0x000fe20000010828 */
[----:B------:R-:W-:-:S02]  /*6a40*/  HADD2.F32 R46, -RZ, R36.H1_H1 ;  /* 0x30000024ff2e7230 */ /* 0x000fc40000004100 */
[----:B------:R-:W-:Y:S01]  /*6a50*/  FFMA.FTZ R41, R47, R48, R41 ;  /* 0x000000302f297223 */ /* 0x000fe20000010029 */
[--C-:B------:R-:W-:Y:S02]  /*6a60*/  HADD2.F32 R39, -RZ, R135.reuse.H0_H0 ;  /* 0x20000087ff277230 */ /* 0x100fe40000004100 */
[----:B------:R-:W-:Y:S02]  /*6a70*/  HADD2.F32 R36, -RZ, R36.H0_H0 ;  /* 0x20000024ff247230 */ /* 0x000fe40000004100 */
[----:B------:R-:W-:Y:S02]  /*6a80*/  HADD2.F32 R135, -RZ, R135.H1_H1 ;  /* 0x30000087ff877230 */ /* 0x000fe40000004100 */
[-C--:B------:R-:W-:Y:S01]  /*6a90*/  FMUL.FTZ R47, R46, R39.reuse ;  /* 0x000000272e2f7220 */ /* 0x080fe20000410000 */
[--C-:B------:R-:W-:Y:S02]  /*6aa0*/  HADD2.F32 R48, -RZ, R38.reuse.H1_H1 ;  /* 0x30000026ff307230 */ /* 0x100fe40000004100 */
[----:B------:R-:W-:Y:S01]  /*6ab0*/  FMUL.FTZ R51, R36, R39 ;  /* 0x0000002724337220 */ /* 0x000fe20000410000 */
[----:B------:R-:W-:Y:S01]  /*6ac0*/  HADD2.F32 R38, -RZ, R38.H0_H0 ;  /* 0x20000026ff267230 */ /* 0x000fe20000004100 */
[----:B------:R-:W-:Y:S01]  /*6ad0*/  F2FP.F16.F32.PACK_AB R40, R41, R40 ;  /* 0x000000282928723e */ /* 0x000fe200000000ff */
[----:B------:R-:W-:-:S02]  /*6ae0*/  HADD2.F32 R49, -RZ, R134.H1_H1 ;  /* 0x30000086ff317230 */ /* 0x000fc40000004100 */
[-C--:B------:R-:W-:Y:S01]  /*6af0*/  FMUL.FTZ R39, R48, R135.reuse ;  /* 0x0000008730277220 */ /* 0x080fe20000410000 */
[----:B------:R-:W-:Y:S02]  /*6b00*/  HADD2.F32 R37, -RZ, R134.H0_H0 ;  /* 0x20000086ff257230 */ /* 0x000fe40000004100 */
[C---:B------:R-:W-:Y:S01]  /*6b10*/  FMUL.FTZ R135, R38.reuse, R135 ;  /* 0x0000008726877220 */ /* 0x040fe20000410000 */
[----:B------:R-:W-:-:S03]  /*6b20*/  FFMA.FTZ R39, R38, R49, -R39 ;  /* 0x0000003126277223 */ /* 0x000fc60000010827 */
[----:B------:R-:W-:Y:S01]  /*6b30*/  FFMA.FTZ R48, R48, R49, R135 ;  /* 0x0000003130307223 */ /* 0x000fe20000010087 */
[-C--:B------:R-:W-:Y:S01]  /*6b40*/  FFMA.FTZ R47, R36, R37.reuse, -R47 ;  /* 0x00000025242f7223 */ /* 0x080fe2000001082f */
[----:B------:R-:W-:Y:S01]  /*6b50*/  FFMA.FTZ R46, R46, R37, R51 ;  /* 0x000000252e2e7223 */ /* 0x000fe20000010033 */
[----:B------:R-:W-:Y:S02]  /*6b60*/  F2FP.F16.F32.PACK_AB R37, R42, R43 ;  /* 0x0000002b2a25723e */ /* 0x000fe400000000ff */
[----:B------:R-:W-:Y:S02]  /*6b70*/  F2FP.F16.F32.PACK_AB R38, R48, R39 ;  /* 0x000000273026723e */ /* 0x000fe400000000ff */
[----:B------:R-:W-:Y:S02]  /*6b80*/  F2FP.F16.F32.PACK_AB R36, R46, R47 ;  /* 0x0000002f2e24723e */ /* 0x000fe400000000ff */
[----:B------:R-:W-:-:S07]  /*6b90*/  MOV R39, R40 ;  /* 0x0000002800277202 */ /* 0x000fce0000000f00 */
.L_x_513:
[----:B------:R-:W-:Y:S05]  /*6ba0*/  BSYNC B1 ;  /* 0x0000000000017941 */ /* 0x000fea0003800000 */
.L_x_512:
[----:B------:R-:W-:Y:S02]  /*6bb0*/  ULDC.64 UR4, c[0x0][0x208] ;  /* 0x0000820000047ab9 */ /* 0x000fe40000000a00 */
[----:B--2---:R0:W-:Y:S01]  /*6bc0*/  STG.E.128 desc[UR4][R44.64+0x180], R36 ;  /* 0x000180242c007986 */ /* 0x0041e2000c101d04 */
[----:B------:R-:W-:Y:S05]  /*6bd0*/  BRA `(.L_x_499) ;  /* 0x0000004000b87947 */ /* 0x000fea0003800000 */
.L_x_457:
[----:B------:R-:W-:Y:S01]  /*6be0*/  ISETP.GE.AND P4, PT, R212, R4, PT ;  /* 0x00000004d400720c */ /* 0x000fe20003f86270 */
[----:B------:R-:W-:Y:S01]  /*6bf0*/  BSSY B1, `(.L_x_514) ;  /* 0x0000024000017945 */ /* 0x000fe20003800000 */
[----:B------:R-:W-:Y:S02]  /*6c00*/  CS2R R54, SRZ ;  /* 0x0000000000367805 */ /* 0x000fe4000001ff00 */
[----:B0-----:R-:W-:Y:S02]  /*6c10*/  CS2R R38, SRZ ;  /* 0x0000000000267805 */ /* 0x001fe4000001ff00 */
        /* <DEDUP_REMOVED lines=13> */
[----:B------:R-:W-:Y:S01]  /*6cf0*/  IMAD.X R39, R0, 0x1, R25, P3 ;  /* 0x0000000100277824 */ /* 0x000fe200018e0619 */
[----:B------:R-:W-:Y:S01]  /*6d00*/  LEA R44, P3, R38, UR4, 0x1 ;  /* 0x00000004262c7c11 */ /* 0x000fe2000f8608ff */
[----:B------:R-:W-:Y:S01]  /*6d10*/  IMAD.X R37, R3, 0x1, R20, P2 ;  /* 0x0000000103257824 */ /* 0x000fe200010e0614 */
[----:B------:R-:W-:Y:S02]  /*6d20*/  ISETP.GE.AND P2, PT, R16, R120, PT ;  /* 0x000000781000720c */ /* 0x000fe40003f46270 */
[----:B------:R-:W-:-:S02]  /*6d30*/  CS2R R40, SRZ ;  /* 0x0000000000287805 */ /* 0x000fc4000001ff00 */
[----:B------:R-:W-:Y:S02]  /*6d40*/  LEA.HI.X R45, R38, UR5, R39, 0x1, P3 ;  /* 0x00000005262d7c11 */ /* 0x000fe400098f0c27 */
[----:B------:R-:W-:Y:S02]  /*6d50*/  CS2R R38, SRZ ;  /* 0x0000000000267805 */ /* 0x000fe4000001ff00 */
[----:B------:R-:W-:Y:S01]  /*6d60*/  LEA R52, P3, R36, UR6, 0x1 ;  /* 0x0000000624347c11 */ /* 0x000fe2000f8608ff */
[----:B------:R-:W-:-:S03]  /*6d70*/  ULDC.64 UR8, c[0x0][0x208] ;  /* 0x0000820000087ab9 */ /* 0x000fc60000000a00 */
[----:B------:R-:W-:Y:S02]  /*6d80*/  LEA.HI.X R53, R36, UR7, R37, 0x1, P3 ;  /* 0x0000000724357c11 */ /* 0x000fe400098f0c25 */
[----:B------:R-:W-:Y:S02]  /*6d90*/  CS2R R36, SRZ ;  /* 0x0000000000247805 */ /* 0x000fe4000001ff00 */
[----:B------:R-:W-:Y:S02]  /*6da0*/  ISETP.GE.AND P3, PT, R213, R120, PT ;  /* 0x00000078d500720c */ /* 0x000fe40003f66270 */
[----:B------:R-:W-:Y:S02]  /*6db0*/  CS2R R50, SRZ ;  /* 0x0000000000327805 */ /* 0x000fe4000001ff00 */
[----:B------:R-:W-:Y:S01]  /*6dc0*/  CS2R R48, SRZ ;  /* 0x0000000000307805 */ /* 0x000fe2000001ff00 */
[----:B------:R-:W5:Y:S01]  /*6dd0*/  @!P2 LDG.E.128 R40, desc[UR8][R44.64] ;  /* 0x000000082c28a981 */ /* 0x000f62000c1e1d00 */
[----:B------:R-:W-:-:S04]  /*6de0*/  CS2R R46, SRZ ;  /* 0x00000000002e7805 */ /* 0x000fc8000001ff00 */
[----:B------:R-:W5:Y:S04]  /*6df0*/  @!P2 LDG.E.128 R48, desc[UR8][R52.64] ;  /* 0x000000083430a981 */ /* 0x000f68000c1e1d00 */
[----:B------:R0:W5:Y:S02]  /*6e00*/  @!P3 LDG.E.128 R36, desc[UR8][R44.64+0x80] ;  /* 0x000080082c24b981 */ /* 0x000164000c1e1d00 */
[----:B0-----:R-:W-:-:S06]  /*6e10*/  CS2R R44, SRZ ;  /* 0x00000000002c7805 */ /* 0x001fcc000001ff00 */
[----:B------:R0:W5:Y:S02]  /*6e20*/  @!P3 LDG.E.128 R44, desc[UR8][R52.64+0x80] ;  /* 0x00008008342cb981 */ /* 0x000164000c1e1d00 */
.L_x_515:
[----:B------:R-:W-:Y:S05]  /*6e30*/  BSYNC B1 ;  /* 0x0000000000017941 */ /* 0x000fea0003800000 */
.L_x_514:
[----:B------:R-:W2:Y:S01]  /*6e40*/  LDL.LU R60, [R1+0x10] ;  /* 0x00001000013c7983 */ /* 0x000ea20000300800 */
[----:B------:R-:W-:Y:S01]  /*6e50*/  VIADD R58, R212, 0x20 ;  /* 0x00000020d43a7836 */ /* 0x000fe20000000000 */
[----:B0----5:R-:W-:Y:S01]  /*6e60*/  MOV R52, R39 ;  /* 0x0000002700347202 */ /* 0x021fe20000000f00 */
[----:B------:R-:W-:Y:S01]  /*6e70*/  IMAD.MOV.U32 R53, RZ, RZ, R38 ;  /* 0x000000ffff357224 */ /* 0x000fe200078e0026 */
[----:B------:R-:W-:Y:S01]  /*6e80*/  BSSY B1, `(.L_x_516) ;  /* 0x0000042000017945 */ /* 0x000fe20003800000 */
[----:B------:R-:W-:Y:S01]  /*6e90*/  IMAD.MOV.U32 R57, RZ, RZ, R36 ;  /* 0x000000ffff397224 */ /* 0x000fe200078e0024 */
[----:B------:R-:W-:Y:S01]  /*6ea0*/  ISETP.GE.AND P2, PT, R58, R4, PT ;  /* 0x000000043a00720c */ /* 0x000fe20003f46270 */
[----:B------:R-:W-:Y:S01]  /*6eb0*/  IMAD.MOV.U32 R56, RZ, RZ, R37 ;  /* 0x000000ffff387224 */ /* 0x000fe200078e0025 */
[----:B------:R-:W-:Y:S01]  /*6ec0*/  PRMT R173, R52, 0x7610, R173 ;  /* 0x0000761034ad7816 */ /* 0x000fe200000000ad */
[----:B------:R-:W-:Y:S01]  /*6ed0*/  IMAD.MOV.U32 R52, RZ, RZ, R42 ;  /* 0x000000ffff347224 */ /* 0x000fe200078e002a */
[----:B------:R-:W-:-:S02]  /*6ee0*/  PRMT R171, R53, 0x7610, R171 ;  /* 0x0000761035ab7816 */ /* 0x000fc400000000ab */
[----:B------:R-:W-:Y:S02]  /*6ef0*/  CS2R R58, SRZ ;  /* 0x00000000003a7805 */ /* 0x000fe4000001ff00 */
[----:B------:R-:W-:Y:S02]  /*6f00*/  MOV R53, R43 ;  /* 0x0000002b00357202 */ /* 0x000fe40000000f00 */
[----:B------:R-:W-:Y:S02]  /*6f10*/  CS2R R62, SRZ ;  /* 0x00000000003e7805 */ /* 0x000fe4000001ff00 */
[----:B------:R-:W-:Y:S01]  /*6f20*/  PRMT R172, R57, 0x7610, R172 ;  /* 0x0000761039ac7816 */ /* 0x000fe200000000ac */
[----:B------:R-:W-:Y:S01]  /*6f30*/  IMAD.MOV.U32 R57, RZ, RZ, R46 ;  /* 0x000000ffff397224 */ /* 0x000fe200078e002e */
[----:B------:R-:W-:Y:S01]  /*6f40*/  PRMT R175, R56, 0x7610, R175 ;  /* 0x0000761038af7816 */ /* 0x000fe200000000af */
[----:B------:R-:W-:Y:S01]  /*6f50*/  IMAD.MOV.U32 R56, RZ, RZ, R41 ;  /* 0x000000ffff387224 */ /* 0x000fe200078e0029 */
[----:B------:R-:W-:-:S02]  /*6f60*/  PRMT R176, R52, 0x7610, R176 ;  /* 0x0000761034b07816 */ /* 0x000fc400000000b0 */
[----:B------:R-:W-:Y:S02]  /*6f70*/  CS2R R66, SRZ ;  /* 0x0000000000427805 */ /* 0x000fe4000001ff00 */
[----:B------:R-:W-:Y:S01]  /*6f80*/  PRMT R177, R53, 0x7610, R177 ;  /* 0x0000761035b17816 */ /* 0x000fe200000000b1 */
[----:B------:R-:W-:Y:S01]  /*6f90*/  IMAD.MOV.U32 R53, RZ, RZ, R40 ;  /* 0x000000ffff357224 */ /* 0x000fe200078e0028 */
[----:B------:R-:W-:Y:S01]  /*6fa0*/  MOV R52, R47 ;  /* 0x0000002f00347202 */ /* 0x000fe20000000f00 */
[----:B------:R-:W-:Y:S01]  /*6fb0*/  IMAD.MOV.U32 R70, RZ, RZ, R48 ;  /* 0x000000ffff467224 */ /* 0x000fe200078e0030 */
[----:B------:R-:W-:Y:S01]  /*6fc0*/  PRMT R152, R56, 0x7610, R152 ;  /* 0x0000761038987816 */ /* 0x000fe20000000098 */
[----:B------:R-:W-:Y:S01]  /*6fd0*/  IMAD.MOV.U32 R56, RZ, RZ, R45 ;  /* 0x000000ffff387224 */ /* 0x000fe200078e002d */
        /* <DEDUP_REMOVED lines=8> */
[----:B------:R-:W-:Y:S02]  /*7060*/  PRMT R172, R172, 0x5410, R57 ;  /* 0x00005410acac7816 */ /* 0x000fe40000000039 */
[----:B------:R-:W-:Y:S02]  /*7070*/  PRMT R175, R175, 0x5410, R56 ;  /* 0x00005410afaf7816 */ /* 0x000fe40000000038 */
[----:B------:R-:W-:Y:S02]  /*7080*/  CS2R R56, SRZ ;  /* 0x0000000000387805 */ /* 0x000fe4000001ff00 */
[----:B------:R-:W-:Y:S02]  /*7090*/  PRMT R176, R176, 0x5410, R52 ;  /* 0x00005410b0b07816 */ /* 0x000fe40000000034 */
[----:B------:R-:W-:-:S02]  /*70a0*/  PRMT R178, R53, 0x7610, R178 ;  /* 0x0000761035b27816 */ /* 0x000fc400000000b2 */
[----:B------:R-:W-:Y:S02]  /*70b0*/  CS2R R52, SRZ ;  /* 0x0000000000347805 */ /* 0x000fe4000001ff00 */
[----:B--2---:R-:W-:-:S04]  /*70c0*/  LOP3.LUT R60, R60, 0xfffffffe, RZ, 0xc0, !PT ;  /* 0xfffffffe3c3c7812 */ /* 0x004fc800078ec0ff */
[----:B------:R-:W-:-:S05]  /*70d0*/  @P2 LOP3.LUT R60, R60, 0x1, RZ, 0xfc, !PT ;  /* 0x000000013c3c2812 */ /* 0x000fca00078efcff */
[----:B------:R0:W-:Y:S02]  /*70e0*/  STL [R1+0x10], R60 ;  /* 0x0000103c01007387 */ /* 0x0001e40000100800 */
[----:B0-----:R-:W-:Y:S01]  /*70f0*/  CS2R R60, SRZ ;  /* 0x00000000003c7805 */ /* 0x001fe2000001ff00 */
[----:B------:R-:W-:Y:S06]  /*7100*/  @P2 BRA `(.L_x_517) ;  /* 0x0000000000642947 */ /* 0x000fec0003800000 */
[----:B------:R-:W-:Y:S01]  /*7110*/  IADD3 R54, P2, P3, R102, R86, R33 ;  /* 0x0000005666367210 */ /* 0x000fe20007b5e021 */
[----:B------:R-:W-:Y:S01]  /*7120*/  ULDC.64 UR4, c[0x0][0x3e8] ;  /* 0x0000fa0000047ab9 */ /* 0x000fe20000000a00 */
[----:B------:R-:W-:Y:S02]  /*7130*/  CS2R R58, SRZ ;  /* 0x00000000003a7805 */ /* 0x000fe4000001ff00 */
[----:B------:R-:W-:Y:S02]  /*7140*/  CS2R R56, SRZ ;  /* 0x0000000000387805 */ /* 0x000fe4000001ff00 */
[----:B------:R-:W-:Y:S02]  /*7150*/  IADD3.X R55, R25, R0, R35, P2, P3 ;  /* 0x0000000019377210 */ /* 0x000fe400017e6423 */
[----:B------:R-:W-:Y:S02]  /*7160*/  CS2R R66, SRZ ;  /* 0x0000000000427805 */ /* 0x000fe4000001ff00 */
[----:B------:R-:W-:-:S02]  /*7170*/  IADD3 R52, P2, P3, R108, R84, R29 ;  /* 0x000000546c347210 */ /* 0x000fc40007b5e01d */
[----:B------:R-:W-:Y:S01]  /*7180*/  CS2R R64, SRZ ;  /* 0x0000000000407805 */ /* 0x000fe2000001ff00 */
[----:B------:R-:W-:Y:S01]  /*7190*/  ULDC.64 UR6, c[0x0][0x208] ;  /* 0x0000820000067ab9 */ /* 0x000fe20000000a00 */
        /* <DEDUP_REMOVED lines=9> */
[----:B------:R-:W5:Y:S04]  /*7230*/  @!P2 LDG.E.128 R56, desc[UR6][R60.64] ;  /* 0x000000063c38a981 */ /* 0x000f68000c1e1d00 */
[----:B------:R-:W5:Y:S01]  /*7240*/  @!P2 LDG.E.128 R64, desc[UR6][R68.64] ;  /* 0x000000064440a981 */ /* 0x000f62000c1e1d00 */
[----:B------:R-:W-:Y:S02]  /*7250*/  ISETP.GE.AND P2, PT, R213, R120, PT ;  /* 0x00000078d500720c */ /* 0x000fe40003f46270 */
[----:B------:R-:W-:-:S11]  /*7260*/  CS2R R62, SRZ ;  /* 0x00000000003e7805 */ /* 0x000fd6000001ff00 */
[----:B------:R0:W5:Y:S02]  /*7270*/  @!P2 LDG.E.128 R52, desc[UR6][R60.64+0x80] ;  /* 0x000080063c34a981 */ /* 0x000164000c1e1d00 */
[----:B0-----:R-:W-:-:S06]  /*7280*/  CS2R R60, SRZ ;  /* 0x00000000003c7805 */ /* 0x001fcc000001ff00 */
[----:B------:R0:W5:Y:S02]  /*7290*/  @!P2 LDG.E.128 R60, desc[UR6][R68.64+0x80] ;  /* 0x00008006443ca981 */ /* 0x000164000c1e1d00 */
.L_x_517:
[----:B------:R-:W-:Y:S05]  /*72a0*/  BSYNC B1 ;  /* 0x0000000000017941 */ /* 0x000fea0003800000 */
.L_x_516:
[----:B0----5:R-:W-:Y:S01]  /*72b0*/  IMAD.MOV.U32 R68, RZ, RZ, R55 ;  /* 0x000000ffff447224 */ /* 0x021fe200078e0037 */
[----:B------:R-:W-:Y:S01]  /*72c0*/  MOV R69, R54 ;  /* 0x0000003600457202 */ /* 0x000fe20000000f00 */
[----:B------:R-:W-:Y:S01]  /*72d0*/  VIADD R72, R212, 0x40 ;  /* 0x00000040d4487836 */ /* 0x000fe20000000000 */
[----:B------:R-:W-:Y:S01]  /*72e0*/  PRMT R178, R178, 0x5410, R70 ;  /* 0x00005410b2b27816 */ /* 0x000fe20000000046 */
[----:B------:R-:W-:Y:S01]  /*72f0*/  IMAD.MOV.U32 R70, RZ, RZ, R53 ;  /* 0x000000ffff467224 */ /* 0x000fe200078e0035 */
[----:B------:R-:W-:Y:S01]  /*7300*/  PRMT R163, R69, 0x5410, R68 ;  /* 0x0000541045a37816 */ /* 0x000fe20000000044 */
[----:B------:R-:W-:Y:S01]  /*7310*/  IMAD.MOV.U32 R68, RZ, RZ, R59 ;  /* 0x000000ffff447224 */ /* 0x000fe200078e003b */
[----:B------:R-:W-:Y:S01]  /*7320*/  MOV R69, R58 ;  /* 0x0000003a00457202 */ /* 0x000fe20000000f00 */
[----:B------:R-:W-:Y:S01]  /*7330*/  BSSY B1, `(.L_x_518) ;  /* 0x0000033000017945 */ /* 0x000fe20003800000 */
[----:B------:R-:W-:Y:S02]  /*7340*/  ISETP.GE.AND P3, PT, R72, R4, PT ;  /* 0x000000044800720c */ /* 0x000fe40003f66270 */
[----:B------:R-:W-:-:S02]  /*7350*/  CS2R R74, SRZ ;  /* 0x00000000004a7805 */ /* 0x000fc4000001ff00 */
[----:B------:R-:W-:Y:S01]  /*7360*/  PRMT R167, R69, 0x5410, R68 ;  /* 0x0000541045a77816 */ /* 0x000fe20000000044 */
[----:B------:R-:W-:Y:S01]  /*7370*/  IMAD.MOV.U32 R68, RZ, RZ, R63 ;  /* 0x000000ffff447224 */ /* 0x000fe200078e003f */
[----:B------:R-:W-:Y:S02]  /*7380*/  MOV R69, R62 ;  /* 0x0000003e00457202 */ /* 0x000fe40000000f00 */
[----:B------:R-:W-:Y:S02]  /*7390*/  CS2R R72, SRZ ;  /* 0x0000000000487805 */ /* 0x000fe4000001ff00 */
[----:B------:R-:W-:Y:S01]  /*73a0*/  PRMT R153, R71, 0x7610, R153 ;  /* 0x0000761047997816 */ /* 0x000fe20000000099 */
[----:B------:R-:W-:Y:S01]  /*73b0*/  IMAD.MOV.U32 R71, RZ, RZ, R52 ;  /* 0x000000ffff477224 */ /* 0x000fe200078e0034 */
[----:B------:R-:W-:Y:S01]  /*73c0*/  PRMT R165, R69, 0x5410, R68 ;  /* 0x0000541045a57816 */ /* 0x000fe20000000044 */
[----:B------:R-:W-:Y:S01]  /*73d0*/  IMAD.MOV.U32 R69, RZ, RZ, R60 ;  /* 0x000000ffff457224 */ /* 0x000fe200078e003c */
[----:B------:R-:W-:Y:S01]  /*73e0*/  CS2R R78, SRZ ;  /* 0x00000000004e7805 */ /* 0x000fe2000001ff00 */
[----:B------:R-:W-:Y:S01]  /*73f0*/  IMAD.MOV.U32 R68, RZ, RZ, R61 ;  /* 0x000000ffff447224 */ /* 0x000fe200078e003d */
[----:B------:R-:W-:Y:S01]  /*7400*/  PRMT R164, R71, 0x5410, R70 ;  /* 0x0000541047a47816 */ /* 0x000fe20000000046 */
[----:B------:R-:W-:Y:S01]  /*7410*/  IMAD.MOV.U32 R71, RZ, RZ, R56 ;  /* 0x000000ffff477224 */ /* 0x000fe200078e0038 */
[----:B------:R-:W-:Y:S01]  /*7420*/  CS2R R76, SRZ ;  /* 0x00000000004c7805 */ /* 0x000fe2000001ff00 */
[----:B------:R-:W-:Y:S01]  /*7430*/  IMAD.MOV.U32 R70, RZ, RZ, R57 ;  /* 0x000000ffff467224 */ /* 0x000fe200078e0039 */
[----:B------:R-:W-:Y:S01]  /*7440*/  PRMT R166, R69, 0x5410, R68 ;  /* 0x0000541045a67816 */ /* 0x000fe20000000044 */
[----:B------:R-:W-:Y:S01]  /*7450*/  IMAD.MOV.U32 R68, RZ, RZ, R67 ;  /* 0x000000ffff447224 */ /* 0x000fe200078e0043 */
[----:B------:R-:W-:-:S02]  /*7460*/  MOV R69, R66 ;  /* 0x0000004200457202 */ /* 0x000fc40000000f00 */
[----:B------:R-:W-:Y:S02]  /*7470*/  CS2R R82, SRZ ;  /* 0x0000000000527805 */ /* 0x000fe4000001ff00 */
[----:B------:R-:W-:Y:S02]  /*7480*/  PRMT R168, R71, 0x5410, R70 ;  /* 0x0000541047a87816 */ /* 0x000fe40000000046 */
[----:B------:R-:W-:Y:S02]  /*7490*/  CS2R R70, SRZ ;  /* 0x0000000000467805 */ /* 0x000fe4000001ff00 */
[----:B------:R-:W-:Y:S01]  /*74a0*/  PRMT R169, R69, 0x5410, R68 ;  /* 0x0000541045a97816 */ /* 0x000fe20000000044 */
[----:B------:R-:W-:Y:S01]  /*74b0*/  IMAD.MOV.U32 R69, RZ, RZ, R64 ;  /* 0x000000ffff457224 */ /* 0x000fe200078e0040 */
[----:B------:R-:W-:Y:S02]  /*74c0*/  MOV R68, R65 ;  /* 0x0000004100447202 */ /* 0x000fe40000000f00 */
[----:B------:R-:W-:-:S02]  /*74d0*/  CS2R R80, SRZ ;  /* 0x0000000000507805 */ /* 0x000fc4000001ff00 */
[----:B------:R-:W-:Y:S02]  /*74e0*/  PRMT R170, R69, 0x5410, R68 ;  /* 0x0000541045aa7816 */ /* 0x000fe40000000044 */
[----:B------:R-:W-:Y:S01]  /*74f0*/  CS2R R68, SRZ ;  /* 0x0000000000447805 */ /* 0x000fe2000001ff00 */
[----:B------:R-:W-:Y:S06]  /*7500*/  @P3 BRA `(.L_x_519) ;  /* 0x0000000000543947 */ /* 0x000fec0003800000 */
[----:B------:R-:W-:Y:S01]  /*7510*/  IADD3 R86, P2, P5, R102, R32, R86 ;  /* 0x0000002066567210 */ /* 0x000fe20007d5e056 */
[----:B------:R-:W-:Y:S01]  /*7520*/  ULDC.64 UR4, c[0x0][0x3e8] ;  /* 0x0000fa0000047ab9 */ /* 0x000fe20000000a00 */
[----:B------:R-:W-:Y:S02]  /*7530*/  ULDC.64 UR6, c[0x0][0x208] ;  /* 0x0000820000067ab9 */ /* 0x000fe40000000a00 */
[----:B------:R-:W-:Y:S02]  /*7540*/  IADD3.X R0, R25, R34, R0, P2, P5 ;  /* 0x0000002219007210 */ /* 0x000fe400017ea400 */
        /* <DEDUP_REMOVED lines=17> */
.L_x_519:
[----:B------:R-:W-:Y:S05]  /*7660*/  BSYNC B1 ;  /* 0x0000000000017941 */ /* 0x000fea0003800000 */
.L_x_518:
        /* <DEDUP_REMOVED lines=15> */
[----:B------:R-:W-:Y:S02]  /*7760*/  IMAD.MOV.U32 R3, RZ, RZ, R78 ;  /* 0x000000ffff037224 */ /* 0x000fe400078e004e */
        /* <DEDUP_REMOVED lines=16> */
.L_x_520:
[----:B------:R-:W-:Y:S01]  /*7870*/  IMAD R3, R19, 0x8, R18 ;  /* 0x0000000813037824 */ /* 0x000fe200078e0212 */
[----:B------:R-:W-:Y:S01]  /*7880*/  SHF.L.U32 R0, R217, 0x1f, RZ ;  /* 0x0000001fd9007819 */ /* 0x000fe200000006ff */
[----:B------:R-:W1:Y:S01]  /*7890*/  LDC R143, c[0x0][0x2f4] ;  /* 0x0000bd00ff8f7b82 */ /* 0x000e620000000800 */
[----:B------:R-:W-:Y:S01]  /*78a0*/  BSSY B1, `(.L_x_521) ;  /* 0x0000004000017945 */ /* 0x000fe20003800000 */
[----:B------:R-:W-:Y:S01]  /*78b0*/  IMAD.MOV.U32 R123, RZ, RZ, R88 ;  /* 0x000000ffff7b7224 */ /* 0x000fe200078e0058 */
[----:B------:R-:W2:Y:S02]  /*78c0*/  SYNCS.PHASECHK.TRANS64.TRYWAIT P5, [R3+URZ+0x38890], R0 ;  /* 0x03889000030075a7 */ /* 0x000ea400080a017f */
[----:B--2---:R-:W-:Y:S05]  /*78d0*/  @!P5 BRA `(.L_x_522) ;  /* 0x0000023c0014d947 */ /* 0x004fea0003800000 */
.L_x_859:
[----:B------:R-:W-:Y:S05]  /*78e0*/  BSYNC B1 ;  /* 0x0000000000017941 */ /* 0x000fea0003800000 */
.L_x_521:
[----:B------:R-:W3:Y:S01]  /*78f0*/  LDC.64 R124, c[0x0][0x300] ;  /* 0x0000c000ff7c7b82 */ /* 0x000ee20000000a00 */
[----:B------:R-:W-:Y:S01]  /*7900*/  BSSY B1, `(.L_x_523) ;  /* 0x000010c000017945 */ /* 0x000fe20003800000 */
[----:B-1----:R-:W-:-:S03]  /*7910*/  IMAD.IADD R145, R143, 0x1, -R115 ;  /* 0x000000018f917824 */ /* 0x002fc600078e0a73 */
[----:B------:R-:W-:Y:S05]  /*7920*/  @P4 BRA `(.L_x_524) ;  /* 0x0000001000244947 */ /* 0x000fea0003800000 */
[----:B------:R-:W-:Y:S01]  /*7930*/  ISETP.NE.AND P4, PT, R27, RZ, PT ;  /* 0x000000ff1b00720c */ /* 0x000fe20003f85270 */
[-C--:B---3--:R-:W-:Y:S01]  /*7940*/  IMAD.WIDE.U32 R134, R212, R124.reuse, R122 ;  /* 0x0000007cd4867225 */ /* 0x088fe200078e007a */
[----:B0-----:R-:W-:Y:S01]  /*7950*/  SHF.R.S32.HI R84, RZ, 0x1f, R212 ;  /* 0x0000001fff547819 */ /* 0x001fe200000114d4 */
[----:B------:R-:W-:Y:S04]  /*7960*/  BSSY B2, `(.L_x_525) ;  /* 0x0000084000027945 */ /* 0x000fe80003800000 */
[----:B------:R-:W-:-:S04]  /*7970*/  IMAD R148, R84, R124, RZ ;  /* 0x0000007c54947224 */ /* 0x000fc800078e02ff */
[----:B------:R-:W-:-:S05]  /*7980*/  IMAD R148, R212, R125, R148 ;  /* 0x0000007dd4947224 */ /* 0x000fca00078e0294 */
[----:B------:R-:W-:Y:S01]  /*7990*/  IADD3 R148, R148, R135, RZ ;  /* 0x0000008794947210 */ /* 0x000fe20007ffe0ff */
[----:B------:R-:W-:Y:S06]  /*79a0*/  @!P4 BRA `(.L_x_526) ;  /* 0x0000000400fcc947 */ /* 0x000fec0003800000 */
[----:B------:R-:W-:Y:S01]  /*79b0*/  SEL R84, R115, R145, !P0 ;  /* 0x0000009173547207 */ /* 0x000fe20004000000 */
[----:B------:R-:W-:Y:S01]  /*79c0*/  IMAD.SHL.U32 R86, R212, 0x40, RZ ;  /* 0x00000040d4567824 */ /* 0x000fe200078e00ff */
[----:B------:R-:W-:Y:S01]  /*79d0*/  ISETP.GE.AND P4, PT, R16, R120, PT ;  /* 0x000000781000720c */ /* 0x000fe20003f86270 */
[----:B------:R-:W-:Y:S01]  /*79e0*/  BSSY B3, `(.L_x_527) ;  /* 0x000006e000037945 */ /* 0x000fe20003800000 */
[----:B------:R-:W-:-:S04]  /*79f0*/  SHF.R.S32.HI R85, RZ, 0x1f, R84 ;  /* 0x0000001fff557819 */ /* 0x000fc80000011454 */
[----:B------:R-:W-:-:S04]  /*7a00*/  LEA.HI R84, R85, R84, RZ, 0x4 ;  /* 0x0000005455547211 */ /* 0x000fc800078f20ff */
[----:B------:R-:W-:-:S04]  /*7a10*/  LEA.HI.SX32 R84, R84, R15, 0x1c ;  /* 0x0000000f54547211 */ /* 0x000fc800078fe2ff */
[----:B------:R-:W-:Y:S01]  /*7a20*/  SHF.R.S32.HI R85, RZ, 0x1f, R84 ;  /* 0x0000001fff557819 */ /* 0x000fe20000011454 */
[----:B------:R-:W-:-:S03]  /*7a30*/  IMAD.SHL.U32 R149, R84, 0x8, RZ ;  /* 0x0000000854957824 */ /* 0x000fc600078e00ff */
[----:B------:R-:W-:Y:S02]  /*7a40*/  LEA.HI R84, R85, R84, RZ, 0x3 ;  /* 0x0000005455547211 */ /* 0x000fe400078f18ff */
[----:B------:R-:W-:Y:S02]  /*7a50*/  LOP3.LUT R85, R149, 0x38, RZ, 0xc0, !PT ;  /* 0x0000003895557812 */ /* 0x000fe400078ec0ff */
[----:B------:R-:W-:Y:S02]  /*7a60*/  SHF.R.S32.HI R84, RZ, 0x3, R84 ;  /* 0x00000003ff547819 */ /* 0x000fe40000011454 */
[----:B------:R-:W-:-:S03]  /*7a70*/  LOP3.LUT R85, R85, 0x1c0, R86, 0xf8, !PT ;  /* 0x000001c055557812 */ /* 0x000fc600078ef856 */
[----:B------:R-:W-:Y:S01]  /*7a80*/  IMAD R84, R84, 0x1400, R228 ;  /* 0x0000140054547824 */ /* 0x000fe200078e02e4 */
[----:B------:R-:W-:-:S05]  /*7a90*/  LOP3.LUT R85, R85, R229, RZ, 0x3c, !PT ;  /* 0x000000e555557212 */ /* 0x000fca00078e3cff */
[----:B------:R-:W-:-:S04]  /*7aa0*/  IMAD.IADD R84, R84, 0x1, R85 ;  /* 0x0000000154547824 */ /* 0x000fc800078e0255 */
[C---:B------:R-:W-:Y:S02]  /*7ab0*/  IMAD R88, R19.reuse, 0x5000, R84 ;  /* 0x0000500013587824 */ /* 0x040fe400078e0254 */
[----:B------:R-:W-:Y:S02]  /*7ac0*/  IMAD R84, R19, 0x5000, R138 ;  /* 0x0000500013547824 */ /* 0x000fe400078e028a */
[----:B------:R-:W-:-:S03]  /*7ad0*/  IMAD R88, R88, 0x2, R18 ;  /* 0x0000000258587824 */ /* 0x000fc600078e0212 */
[----:B------:R-:W-:-:S03]  /*7ae0*/  LEA R84, R84, R18, 0x1 ;  /* 0x0000001254547211 */ /* 0x000fc600078e08ff */
[----:B------:R-:W0:Y:S04]  /*7af0*/  LDS.128 R88, [R88+0x24400] ;  /* 0x0244000058587984 */ /* 0x000e280000000c00 */
[----:B------:R-:W1:Y:S01]  /*7b00*/  LDS.128 R84, [R84+0x24400] ;  /* 0x0244000054547984 */ /* 0x000e620000000c00 */
[----:B------:R-:W-:Y:S05]  /*7b10*/  @P4 BRA `(.L_x_528) ;  /* 0x0000000400684947 */ /* 0x000fea0003800000 */
[----:B0-----:R-:W-:Y:S01]  /*7b20*/  IMAD.MOV.U32 R151, RZ, RZ, R89 ;  /* 0x000000ffff977224 */ /* 0x001fe200078e0059 */
[----:B------:R-:W-:Y:S01]  /*7b30*/  SHF.R.U64 R40, R40, 0x10, R41 ;  /* 0x0000001028287819 */ /* 0x000fe20000001229 */
[----:B-1----:R-:W-:Y:S01]  /*7b40*/  IMAD.MOV.U32 R150, RZ, RZ, R85 ;  /* 0x000000ffff967224 */ /* 0x002fe200078e0055 */
[----:B------:R-:W-:Y:S01]  /*7b50*/  SHF.R.U32.HI R41, RZ, 0x10, R41 ;  /* 0x00000010ff297819 */ /* 0x000fe20000011629 */
[----:B------:R-:W-:Y:S01]  /*7b60*/  HADD2.F32 R153, -RZ, R153.H0_H0 ;  /* 0x20000099ff997230 */ /* 0x000fe20000004100 */
[----:B------:R-:W-:Y:S01]  /*7b70*/  SHF.R.U64 R48, R48, 0x10, R49 ;  /* 0x0000001030307819 */ /* 0x000fe20000001231 */
[----:B------:R-:W-:Y:S01]  /*7b80*/  HADD2.F32 R85, -RZ, R151.H0_H0 ;  /* 0x20000097ff557230 */ /* 0x000fe20000004100 */
[----:B------:R-:W-:Y:S01]  /*7b90*/  SHF.R.U64 R42, R42, 0x10, R43 ;  /* 0x000000102a2a7819 */ /* 0x000fe2000000122b */
[----:B------:R-:W-:Y:S02]  /*7ba0*/  HADD2.F32 R154, -RZ, R150.H0_H0 ;  /* 0x20000096ff9a7230 */ /* 0x000fe40000004100 */
[----:B------:R-:W-:-:S02]  /*7bb0*/  HADD2.F32 R152, -RZ, R152.H0_H0 ;  /* 0x20000098ff987230 */ /* 0x000fc40000004100 */
[CC--:B------:R-:W-:Y:S01]  /*7bc0*/  FMUL.FTZ R89, R85.reuse, R153.reuse ;  /* 0x0000009955597220 */ /* 0x0c0fe20000410000 */
[----:B------:R-:W-:Y:S02]  /*7bd0*/  HADD2.F32 R150, -RZ, R150.H1_H1 ;  /* 0x30000096ff967230 */ /* 0x000fe40000004100 */
[C---:B------:R-:W-:Y:S01]  /*7be0*/  FMUL.FTZ R153, R154.reuse, R153 ;  /* 0x000000999a997220 */ /* 0x040fe20000410000 */
[----:B------:R-:W-:Y:S02]  /*7bf0*/  HADD2.F32 R48, -RZ, R48.H0_H0 ;  /* 0x20000030ff307230 */ /* 0x000fe40000004100 */
[-C--:B------:R-:W-:Y:S01]  /*7c00*/  FFMA.FTZ R89, R154, R152.reuse, -R89 ;  /* 0x000000989a597223 */ /* 0x080fe20000010859 */
[----:B------:R-:W-:Y:S02]  /*7c10*/  HADD2.F32 R42, -RZ, R42.H0_H0 ;  /* 0x2000002aff2a7230 */ /* 0x000fe40000004100 */
[----:B------:R-:W-:Y:S01]  /*7c20*/  FFMA.FTZ R85, R85, R152, R153 ;  /* 0x0000009855557223 */ /* 0x000fe20000010099 */
[----:B------:R-:W-:Y:S01]  /*7c30*/  SHF.R.U32.HI R152, RZ, 0x10, R49 ;  /* 0x00000010ff987819 */ /* 0x000fe20000011631 */
[----:B------:R-:W-:-:S02]  /*7c40*/  HADD2.F32 R49, -RZ, R151.H1_H1 ;  /* 0x30000097ff317230 */ /* 0x000fc40000004100 */
[----:B------:R-:W-:Y:S02]  /*7c50*/  HADD2.F32 R151, -RZ, R41.H0_H0 ;  /* 0x20000029ff977230 */ /* 0x000fe40000004100 */
[----:B------:R-:W-:Y:S02]  /*7c60*/  HADD2.F32 R152, -RZ, R152.H0_H0 ;  /* 0x20000098ff987230 */ /* 0x000fe40000004100 */
[----:B------:R-:W-:-:S03]  /*7c70*/  HADD2.F32 R153, -RZ, R178.H0_H0 ;  /* 0x200000b2ff997230 */ /* 0x000fc60000004100 */
[-C--:B------:R-:W-:Y:S01]  /*7c80*/  FMUL.FTZ R41, R49, R152.reuse ;  /* 0x0000009831297220 */ /* 0x080fe20000410000 */
[----:B------:R-:W-:-:S03]  /*7c90*/  FMUL.FTZ R152, R150, R152 ;  /* 0x0000009896987220 */ /* 0x000fc60000410000 */
[-C--:B------:R-:W-:Y:S01]  /*7ca0*/  FFMA.FTZ R41, R150, R151.reuse, -R41 ;  /* 0x0000009796297223 */ /* 0x080fe20000010829 */
[----:B------:R-:W-:Y:S01]  /*7cb0*/  FFMA.FTZ R49, R49, R151, R152 ;  /* 0x0000009731317223 */ /* 0x000fe20000010098 */
[----:B------:R-:W-:Y:S01]  /*7cc0*/  MOV R151, R91 ;  /* 0x0000005b00977202 */ /* 0x000fe20000000f00 */
[----:B------:R-:W-:Y:S02]  /*7cd0*/  IMAD.MOV.U32 R150, RZ, RZ, R87 ;  /* 0x000000ffff967224 */ /* 0x000fe400078e0057 */
[----:B------:R-:W-:Y:S01]  /*7ce0*/  HADD2.F32 R152, -RZ, R177.H0_H0 ;  /* 0x200000b1ff987230 */ /* 0x000fe20000004100 */
[----:B------:R-:W-:Y:S01]  /*7cf0*/  F2FP.F16.F32.PACK_AB R41, R41, R89 ;  /* 0x000000592929723e */ /* 0x000fe200000000ff */
[----:B------:R-:W-:Y:S01]  /*7d00*/  HADD2.F32 R91, -RZ, R151.H0_H0 ;  /* 0x20000097ff5b7230 */ /* 0x000fe20000004100 */
[----:B------:R-:W-:Y:S01]  /*7d10*/  F2FP.F16.F32.PACK_AB R49, R49, R85 ;  /* 0x000000553131723e */ /* 0x000fe200000000ff */
[--C-:B------:R-:W-:Y:S02]  /*7d20*/  HADD2.F32 R154, -RZ, R150.reuse.H0_H0 ;  /* 0x20000096ff9a7230 */ /* 0x100fe40000004100 */
[----:B------:R-:W-:-:S02]  /*7d30*/  HADD2.F32 R150, -RZ, R150.H1_H1 ;  /* 0x30000096ff967230 */ /* 0x000fc40000004100 */
[CC--:B------:R-:W-:Y:S01]  /*7d40*/  FMUL.FTZ R87, R91.reuse, R153.reuse ;  /* 0x000000995b577220 */ /* 0x0c0fe20000410000 */
[----:B------:R-:W-:Y:S02]  /*7d50*/  IMAD.MOV.U32 R85, RZ, RZ, R41 ;  /* 0x000000ffff557224 */ /* 0x000fe400078e0029 */
[C---:B------:R-:W-:Y:S01]  /*7d60*/  FMUL.FTZ R153, R154.reuse, R153 ;  /* 0x000000999a997220 */ /* 0x040fe20000410000 */
[----:B------:R-:W-:Y:S02]  /*7d70*/  IMAD.MOV.U32 R89, RZ, RZ, R49 ;  /* 0x000000ffff597224 */ /* 0x000fe400078e0031 */
[-C--:B------:R-:W-:Y:S01]  /*7d80*/  FFMA.FTZ R87, R154, R152.reuse, -R87 ;  /* 0x000000989a577223 */ /* 0x080fe20000010857 */
[----:B------:R-:W-:Y:S02]  /*7d90*/  HADD2.F32 R154, -RZ, R178.H1_H1 ;  /* 0x300000b2ff9a7230 */ /* 0x000fe40000004100 */
[----:B------:R-:W-:Y:S01]  /*7da0*/  FFMA.FTZ R91, R91, R152, R153 ;  /* 0x000000985b5b7223 */ /* 0x000fe20000010099 */
[----:B------:R-:W-:-:S02]  /*7db0*/  SHF.R.U32.HI R152, RZ, 0x10, R43 ;  /* 0x00000010ff987819 */ /* 0x000fc4000001162b */
[--C-:B------:R-:W-:Y:S02]  /*7dc0*/  SHF.R.U64 R43, R50, 0x10, R51.reuse ;  /* 0x00000010322b7819 */ /* 0x100fe40000001233 */
[----:B------:R-:W-:Y:S01]  /*7dd0*/  SHF.R.U32.HI R50, RZ, 0x10, R51 ;  /* 0x00000010ff327819 */ /* 0x000fe20000011633 */
[----:B------:R-:W-:Y:S02]  /*7de0*/  HADD2.F32 R51, -RZ, R151.H1_H1 ;  /* 0x30000097ff337230 */ /* 0x000fe40000004100 */
[----:B------:R-:W-:Y:S02]  /*7df0*/  HADD2.F32 R152, -RZ, R152.H0_H0 ;  /* 0x20000098ff987230 */ /* 0x000fe40000004100 */
[----:B------:R-:W-:Y:S02]  /*7e00*/  HADD2.F32 R151, -RZ, R50.H0_H0 ;  /* 0x20000032ff977230 */ /* 0x000fe40000004100 */
[----:B------:R-:W-:-:S03]  /*7e10*/  HADD2.F32 R43, -RZ, R43.H0_H0 ;  /* 0x2000002bff2b7230 */ /* 0x000fc60000004100 */
[----:B------:R-:W-:-:S04]  /*7e20*/  FMUL.FTZ R50, R51, R151 ;  /* 0x0000009733327220 */ /* 0x000fc80000410000 */
[CC--:B------:R-:W-:Y:S01]  /*7e30*/  FFMA.FTZ R50, R150.reuse, R152.reuse, -R50 ;  /* 0x0000009896327223 */ /* 0x0c0fe20000010832 */
[----:B------:R-:W-:Y:S01]  /*7e40*/  FMUL.FTZ R150, R150, R151 ;  /* 0x0000009796967220 */ /* 0x000fe20000410000 */
[--C-:B------:R-:W-:Y:S02]  /*7e50*/  HADD2.F32 R151, -RZ, R88.reuse.H0_H0 ;  /* 0x20000058ff977230 */ /* 0x100fe40000004100 */
[----:B------:R-:W-:Y:S02]  /*7e60*/  HADD2.F32 R88, -RZ, R88.H1_H1 ;  /* 0x30000058ff587230 */ /* 0x000fe40000004100 */
[----:B------:R-:W-:Y:S01]  /*7e70*/  FFMA.FTZ R51, R51, R152, R150 ;  /* 0x0000009833337223 */ /* 0x000fe20000010096 */
[----:B------:R-:W-:Y:S02]  /*7e80*/  HADD2.F32 R150, -RZ, R84.H0_H0 ;  /* 0x20000054ff967230 */ /* 0x000fe40000004100 */
[-C--:B------:R-:W-:Y:S01]  /*7e90*/  FMUL.FTZ R153, R151, R154.reuse ;  /* 0x0000009a97997220 */ /* 0x080fe20000410000 */
[----:B------:R-:W-:Y:S01]  /*7ea0*/  HADD2.F32 R152, -RZ, R177.H1_H1 ;  /* 0x300000b1ff987230 */ /* 0x000fe20000004100 */
[----:B------:R-:W-:Y:S01]  /*7eb0*/  F2FP.F16.F32.PACK_AB R87, R50, R87 ;  /* 0x000000573257723e */ /* 0x000fe200000000ff */
[----:B------:R-:W-:Y:S01]  /*7ec0*/  FMUL.FTZ R154, R150, R154 ;  /* 0x0000009a969a7220 */ /* 0x000fe20000410000 */
[----:B------:R-:W-:-:S02]  /*7ed0*/  F2FP.F16.F32.PACK_AB R91, R51, R91 ;  /* 0x0000005b335b723e */ /* 0x000fc400000000ff */
[-C--:B------:R-:W-:Y:S01]  /*7ee0*/  FFMA.FTZ R150, R150, R152.reuse, -R153 ;  /* 0x0000009896967223 */ /* 0x080fe20000010899 */
[----:B------:R-:W-:Y:S01]  /*7ef0*/  FFMA.FTZ R151, R151, R152, R154 ;  /* 0x0000009897977223 */ /* 0x000fe2000001009a */
[----:B------:R-:W-:Y:S02]  /*7f00*/  HADD2.F32 R152, -RZ, R84.H1_H1 ;  /* 0x30000054ff987230 */ /* 0x000fe40000004100 */
[----:B------:R-:W-:Y:S02]  /*7f10*/  HADD2.F32 R84, -RZ, R40.H0_H0 ;  /* 0x20000028ff547230 */ /* 0x000fe40000004100 */
[-C--:B------:R-:W-:Y:S01]  /*7f20*/  FMUL.FTZ R40, R88, R48.reuse ;  /* 0x0000003058287220 */ /* 0x080fe20000410000 */
[--C-:B------:R-:W-:Y:S02]  /*7f30*/  HADD2.F32 R154, -RZ, R176.reuse.H1_H1 ;  /* 0x300000b0ff9a7230 */ /* 0x100fe40000004100 */
[C---:B------:R-:W-:Y:S01]  /*7f40*/  FMUL.FTZ R48, R152.reuse, R48 ;  /* 0x0000003098307220 */ /* 0x040fe20000410000 */
[----:B------:R-:W-:Y:S01]  /*7f50*/  FFMA.FTZ R40, R152, R84, -R40 ;  /* 0x0000005498287223 */ /* 0x000fe20000010828 */
[----:B------:R-:W-:-:S02]  /*7f60*/  HADD2.F32 R152, -RZ, R176.H0_H0 ;  /* 0x200000b0ff987230 */ /* 0x000fc40000004100 */
[----:B------:R-:W-:Y:S01]  /*7f70*/  FFMA.FTZ R48, R88, R84, R48 ;  /* 0x0000005458307223 */ /* 0x000fe20000010030 */
[----:B------:R-:W-:Y:S02]  /*7f80*/  HADD2.F32 R84, -RZ, R90.H0_H0 ;  /* 0x2000005aff547230 */ /* 0x000fe40000004100 */
[----:B------:R-:W-:Y:S01]  /*7f90*/  HADD2.F32 R88, -RZ, R86.H0_H0 ;  /* 0x20000056ff587230 */ /* 0x000fe20000004100 */
[----:B------:R-:W-:Y:S01]  /*7fa0*/  F2FP.F16.F32.PACK_AB R40, R40, R150 ;  /* 0x000000962828723e */ /* 0x000fe200000000ff */
[----:B------:R-:W-:Y:S02]  /*7fb0*/  HADD2.F32 R90, -RZ, R90.H1_H1 ;  /* 0x3000005aff5a7230 */ /* 0x000fe40000004100 */
[-C--:B------:R-:W-:Y:S01]  /*7fc0*/  FMUL.FTZ R153, R84, R154.reuse ;  /* 0x0000009a54997220 */ /* 0x080fe20000410000 */
[----:B------:R-:W-:Y:S02]  /*7fd0*/  HADD2.F32 R86, -RZ, R86.H1_H1 ;  /* 0x30000056ff567230 */ /* 0x000fe40000004100 */
[----:B------:R-:W-:Y:S01]  /*7fe0*/  FMUL.FTZ R154, R88, R154 ;  /* 0x0000009a589a7220 */ /* 0x000fe20000410000 */
[----:B------:R-:W-:Y:S01]  /*7ff0*/  F2FP.F16.F32.PACK_AB R48, R48, R151 ;  /* 0x000000973030723e */ /* 0x000fe200000000ff */
[----:B------:R-:W-:-:S02]  /*8000*/  FFMA.FTZ R153, R88, R152, -R153 ;  /* 0x0000009858997223 */ /* 0x000fc40000010899 */
[----:B------:R-:W-:Y:S01]  /*8010*/  FFMA.FTZ R154, R84, R152, R154 ;  /* 0x00000098549a7223 */ /* 0x000fe2000001009a */
[-C--:B------:R-:W-:Y:S01]  /*8020*/  FMUL.FTZ R84, R90, R43.reuse ;  /* 0x0000002b5a547220 */ /* 0x080fe20000410000 */
[C---:B------:R-:W-:Y:S01]  /*8030*/  FMUL.FTZ R43, R86.reuse, R43 ;  /* 0x0000002b562b7220 */ /* 0x040fe20000410000 */
[----:B------:R-:W-:Y:S02]  /*8040*/  MOV R88, R48 ;  /* 0x0000003000587202 */ /* 0x000fe40000000f00 */
[-C--:B------:R-:W-:Y:S01]  /*8050*/  FFMA.FTZ R84, R86, R42.reuse, -R84 ;  /* 0x0000002a56547223 */ /* 0x080fe20000010854 */
[----:B------:R-:W-:-:S04]  /*8060*/  FFMA.FTZ R43, R90, R42, R43 ;  /* 0x0000002a5a2b7223 */ /* 0x000fc8000001002b */
[----:B------:R-:W-:Y:S01]  /*8070*/  F2FP.F16.F32.PACK_AB R153, R84, R153 ;  /* 0x000000995499723e */ /* 0x000fe200000000ff */
[----:B------:R-:W-:Y:S01]  /*8080*/  IMAD.MOV.U32 R84, RZ, RZ, R40 ;  /* 0x000000ffff547224 */ /* 0x000fe200078e0028 */
[----:B------:R-:W-:-:S03]  /*8090*/  F2FP.F16.F32.PACK_AB R43, R43, R154 ;  /* 0x0000009a2b2b723e */ /* 0x000fc600000000ff */
[----:B------:R-:W-:Y:S02]  /*80a0*/  IMAD.MOV.U32 R86, RZ, RZ, R153 ;  /* 0x000000ffff567224 */ /* 0x000fe400078e0099 */
[----:B------:R-:W-:-:S07]  /*80b0*/  IMAD.MOV.U32 R90, RZ, RZ, R43 ;  /* 0x000000ffff5a7224 */ /* 0x000fce00078e002b */
.L_x_528:
[----:B------:R-:W-:Y:S05]  /*80c0*/  BSYNC B3 ;  /* 0x0000000000037941 */ /* 0x000fea0003800000 */
.L_x_527:
[----:B------:R-:W-:Y:S01]  /*80d0*/  ISETP.GE.AND P4, PT, R149, R143, PT ;  /* 0x0000008f9500720c */ /* 0x000fe20003f86270 */
[----:B------:R-:W-:-:S12]  /*80e0*/  ULDC.64 UR4, c[0x0][0x208] ;  /* 0x0000820000047ab9 */ /* 0x000fd80000000a00 */
[--C-:B------:R-:W-:Y:S02]  /*80f0*/  @!P4 SHF.R.S32.HI R43, RZ, 0x1f, R149.reuse ;  /* 0x0000001fff2bc819 */ /* 0x100fe40000011495 */
[----:B------:R-:W-:-:S04]  /*8100*/  @!P4 IADD3 R149, P5, P6, R96, R134, R149 ;  /* 0x000000866095c210 */ /* 0x000fc80007ebe095 */
[----:B------:R-:W-:Y:S02]  /*8110*/  @!P4 IADD3.X R43, R93, R148, R43, P5, P6 ;  /* 0x000000945d2bc210 */ /* 0x000fe40002fec42b */
[----:B------:R-:W-:-:S04]  /*8120*/  IADD3 R41, P5, P6, R96, R134, R14 ;  /* 0x0000008660297210 */ /* 0x000fc80007ebe00e */
[----:B------:R-:W-:Y:S02]  /*8130*/  IADD3.X R42, R93, R148, R8, P5, P6 ;  /* 0x000000945d2a7210 */ /* 0x000fe40002fec408 */
[----:B------:R-:W-:-:S04]  /*8140*/  LEA R40, P5, R41, R116, 0x1 ;  /* 0x0000007429287211 */ /* 0x000fc800078a08ff */
[----:B------:R-:W-:Y:S02]  /*8150*/  LEA.HI.X R41, R41, R117, R42, 0x1, P5 ;  /* 0x0000007529297211 */ /* 0x000fe400028f0c2a */
[----:B------:R-:W-:-:S03]  /*8160*/  @!P4 LEA R42, P5, R149, R116, 0x1 ;  /* 0x00000074952ac211 */ /* 0x000fc600078a08ff */
[----:B-1----:R1:W-:Y:S01]  /*8170*/  STG.E.128 desc[UR4][R40.64], R84 ;  /* 0x0000005428007986 */ /* 0x0023e2000c101d04 */
[----:B------:R-:W-:-:S05]  /*8180*/  @!P4 LEA.HI.X R43, R149, R117, R43, 0x1, P5 ;  /* 0x00000075952bc211 */ /* 0x000fca00028f0c2b */
[----:B0-----:R1:W-:Y:S04]  /*8190*/  @!P4 STG.E.128 desc[UR4][R42.64], R88 ;  /* 0x000000582a00c986 */ /* 0x0013e8000c101d04 */
.L_x_526:
[----:B------:R-:W-:Y:S05]  /*81a0*/  BSYNC B2 ;  /* 0x0000000000027941 */ /* 0x000fea0003800000 */
.L_x_525:
[----:B------:R-:W-:-:S13]  /*81b0*/  ISETP.NE.AND P4, PT, R11, RZ, PT ;  /* 0x000000ff0b00720c */ /* 0x000fda0003f85270 */
[----:B------:R-:W-:Y:S05]  /*81c0*/  @!P4 BRA `(.L_x_524) ;  /* 0x0000000400fcc947 */ /* 0x000fea0003800000 */
[----:B-1----:R-:W-:Y:S01]  /*81d0*/  SEL R40, R115, R145, !P1 ;  /* 0x0000009173287207 */ /* 0x002fe20004800000 */
[----:B------:R-:W-:Y:S01]  /*81e0*/  IMAD.SHL.U32 R42, R212, 0x40, RZ ;  /* 0x00000040d42a7824 */ /* 0x000fe200078e00ff */
[----:B------:R-:W-:Y:S01]  /*81f0*/  ISETP.GE.AND P4, PT, R213, R120, PT ;  /* 0x00000078d500720c */ /* 0x000fe20003f86270 */
[----:B------:R-:W-:Y:S01]  /*8200*/  BSSY B2, `(.L_x_529) ;  /* 0x000006e000027945 */ /* 0x000fe20003800000 */
[----:B------:R-:W-:-:S04]  /*8210*/  SHF.R.S32.HI R41, RZ, 0x1f, R40 ;  /* 0x0000001fff297819 */ /* 0x000fc80000011428 */
[----:B------:R-:W-:-:S04]  /*8220*/  LEA.HI R40, R41, R40, RZ, 0x4 ;  /* 0x0000002829287211 */ /* 0x000fc800078f20ff */
[----:B------:R-:W-:-:S04]  /*8230*/  LEA.HI.SX32 R40, R40, R13, 0x1c ;  /* 0x0000000d28287211 */ /* 0x000fc800078fe2ff */
[----:B------:R-:W-:Y:S02]  /*8240*/  SHF.R.S32.HI R41, RZ, 0x1f, R40 ;  /* 0x0000001fff297819 */ /* 0x000fe40000011428 */
[----:B------:R-:W-:Y:S02]  /*8250*/  SHF.L.U32 R84, R40, 0x3, RZ ;  /* 0x0000000328547819 */ /* 0x000fe400000006ff */
        /* <DEDUP_REMOVED lines=8> */
[----:B------:R-:W-:-:S03]  /*82e0*/  IMAD R40, R19, 0x5000, R137 ;  /* 0x0000500013287824 */ /* 0x000fc600078e0289 */
[----:B------:R-:W-:Y:S01]  /*82f0*/  LEA R48, R48, R18, 0x1 ;  /* 0x0000001230307211 */ /* 0x000fe200078e08ff */
[----:B------:R-:W-:-:S05]  /*8300*/  IMAD R40, R40, 0x2, R18 ;  /* 0x0000000228287824 */ /* 0x000fca00078e0212 */
[----:B------:R-:W0:Y:S04]  /*8310*/  LDS.128 R48, [R48+0x24400] ;  /* 0x0244000030307984 */ /* 0x000e280000000c00 */
[----:B------:R-:W1:Y:S01]  /*8320*/  LDS.128 R40, [R40+0x24400] ;  /* 0x0244000028287984 */ /* 0x000e620000000c00 */
[----:B------:R-:W-:Y:S05]  /*8330*/  @P4 BRA `(.L_x_530) ;  /* 0x0000000400684947 */ /* 0x000fea0003800000 */
[----:B0-----:R-:W-:Y:S01]  /*8340*/  IMAD.MOV.U32 R86, RZ, RZ, R49 ;  /* 0x000000ffff567224 */ /* 0x001fe200078e0031 */
[----:B------:R-:W-:Y:S01]  /*8350*/  SHF.R.U64 R36, R36, 0x10, R37 ;  /* 0x0000001024247819 */ /* 0x000fe20000001225 */
[----:B-1----:R-:W-:Y:S01]  /*8360*/  IMAD.MOV.U32 R85, RZ, RZ, R41 ;  /* 0x000000ffff557224 */ /* 0x002fe200078e0029 */
[----:B------:R-:W-:Y:S01]  /*8370*/  SHF.R.U32.HI R37, RZ, 0x10, R37 ;  /* 0x00000010ff257819 */ /* 0x000fe20000011625 */
[----:B------:R-:W-:Y:S01]  /*8380*/  HADD2.F32 R87, -RZ, R175.H1_H1 ;  /* 0x300000afff577230 */ /* 0x000fe20000004100 */
[----:B------:R-:W-:Y:S01]  /*8390*/  SHF.R.U64 R38, R38, 0x10, R39 ;  /* 0x0000001026267819 */ /* 0x000fe20000001227 */
[----:B------:R-:W-:Y:S02]  /*83a0*/  HADD2.F32 R41, -RZ, R86.H0_H0 ;  /* 0x20000056ff297230 */ /* 0x000fe40000004100 */
[----:B------:R-:W-:Y:S02]  /*83b0*/  HADD2.F32 R89, -RZ, R85.H0_H0 ;  /* 0x20000055ff597230 */ /* 0x000fe40000004100 */
[----:B------:R-:W-:-:S02]  /*83c0*/  HADD2.F32 R88, -RZ, R175.H0_H0 ;  /* 0x200000afff587230 */ /* 0x000fc40000004100 */
[-C--:B------:R-:W-:Y:S01]  /*83d0*/  FMUL.FTZ R49, R41, R87.reuse ;  /* 0x0000005729317220 */ /* 0x080fe20000410000 */
[----:B------:R-:W-:Y:S02]  /*83e0*/  HADD2.F32 R86, -RZ, R86.H1_H1 ;  /* 0x30000056ff567230 */ /* 0x000fe40000004100 */
[C---:B------:R-:W-:Y:S01]  /*83f0*/  FMUL.FTZ R87, R89.reuse, R87 ;  /* 0x0000005759577220 */ /* 0x040fe20000410000 */
[----:B------:R-:W-:Y:S02]  /*8400*/  HADD2.F32 R37, -RZ, R37.H0_H0 ;  /* 0x20000025ff257230 */ /* 0x000fe40000004100 */
[-C--:B------:R-:W-:Y:S01]  /*8410*/  FFMA.FTZ R49, R89, R88.reuse, -R49 ;  /* 0x0000005859317223 */ /* 0x080fe20000010831 */
[----:B------:R-:W-:Y:S02]  /*8420*/  HADD2.F32 R38, -RZ, R38.H0_H0 ;  /* 0x20000026ff267230 */ /* 0x000fe40000004100 */
[----:B------:R-:W-:Y:S01]  /*8430*/  FFMA.FTZ R41, R41, R88, R87 ;  /* 0x0000005829297223 */ /* 0x000fe20000010057 */
[--C-:B------:R-:W-:Y:S01]  /*8440*/  SHF.R.U32.HI R87, RZ, 0x10, R45.reuse ;  /* 0x00000010ff577819 */ /* 0x100fe2000001162d */
[----:B------:R-:W-:Y:S01]  /*8450*/  HADD2.F32 R88, -RZ, R173.H1_H1 ;  /* 0x300000adff587230 */ /* 0x000fe20000004100 */
[----:B------:R-:W-:Y:S01]  /*8460*/  SHF.R.U64 R45, R44, 0x10, R45 ;  /* 0x000000102c2d7819 */ /* 0x000fe2000000122d */
[----:B------:R-:W-:-:S02]  /*8470*/  HADD2.F32 R44, -RZ, R85.H1_H1 ;  /* 0x30000055ff2c7230 */ /* 0x000fc40000004100 */
[----:B------:R-:W-:Y:S02]  /*8480*/  HADD2.F32 R87, -RZ, R87.H0_H0 ;  /* 0x20000057ff577230 */ /* 0x000fe40000004100 */
[----:B------:R-:W-:-:S03]  /*8490*/  HADD2.F32 R45, -RZ, R45.H0_H0 ;  /* 0x2000002dff2d7230 */ /* 0x000fc60000004100 */
[-C--:B------:R-:W-:Y:S01]  /*84a0*/  FMUL.FTZ R85, R86, R87.reuse ;  /* 0x0000005756557220 */ /* 0x080fe20000410000 */
[----:B------:R-:W-:-:S03]  /*84b0*/  FMUL.FTZ R87, R44, R87 ;  /* 0x000000572c577220 */ /* 0x000fc60000410000 */
[-C--:B------:R-:W-:Y:S01]  /*84c0*/  FFMA.FTZ R44, R44, R37.reuse, -R85 ;  /* 0x000000252c2c7223 */ /* 0x080fe20000010855 */
[----:B------:R-:W-:Y:S02]  /*84d0*/  HADD2.F32 R85, -RZ, R51.H0_H0 ;  /* 0x20000033ff557230 */ /* 0x000fe40000004100 */
[----:B------:R-:W-:Y:S01]  /*84e0*/  FFMA.FTZ R37, R86, R37, R87 ;  /* 0x0000002556257223 */ /* 0x000fe20000010057 */
[----:B------:R-:W-:Y:S02]  /*84f0*/  HADD2.F32 R86, -RZ, R173.H0_H0 ;  /* 0x200000adff567230 */ /* 0x000fe40000004100 */
[--C-:B------:R-:W-:Y:S02]  /*8500*/  HADD2.F32 R87, -RZ, R43.reuse.H0_H0 ;  /* 0x2000002bff577230 */ /* 0x100fe40000004100 */
[----:B------:R-:W-:Y:S01]  /*8510*/  FMUL.FTZ R89, R85, R88 ;  /* 0x0000005855597220 */ /* 0x000fe20000410000 */
[----:B------:R-:W-:Y:S01]  /*8520*/  HADD2.F32 R43, -RZ, R43.H1_H1 ;  /* 0x3000002bff2b7230 */ /* 0x000fe20000004100 */
[----:B------:R-:W-:-:S02]  /*8530*/  F2FP.F16.F32.PACK_AB R37, R37, R41 ;  /* 0x000000292525723e */ /* 0x000fc400000000ff */
[C---:B------:R-:W-:Y:S01]  /*8540*/  FFMA.FTZ R89, R87.reuse, R86, -R89 ;  /* 0x0000005657597223 */ /* 0x040fe20000010859 */
[----:B------:R-:W-:Y:S01]  /*8550*/  FMUL.FTZ R87, R87, R88 ;  /* 0x0000005857577220 */ /* 0x000fe20000410000 */
[----:B------:R-:W-:Y:S01]  /*8560*/  HADD2.F32 R88, -RZ, R172.H1_H1 ;  /* 0x300000acff587230 */ /* 0x000fe20000004100 */
[----:B------:R-:W-:Y:S01]  /*8570*/  F2FP.F16.F32.PACK_AB R44, R44, R49 ;  /* 0x000000312c2c723e */ /* 0x000fe200000000ff */
[----:B------:R-:W-:Y:S02]  /*8580*/  IMAD.MOV.U32 R49, RZ, RZ, R37 ;  /* 0x000000ffff317224 */ /* 0x000fe400078e0025 */
[----:B------:R-:W-:Y:S01]  /*8590*/  FFMA.FTZ R87, R85, R86, R87 ;  /* 0x0000005655577223 */ /* 0x000fe20000010057 */
[----:B------:R-:W-:Y:S02]  /*85a0*/  SHF.R.U32.HI R85, RZ, 0x10, R39 ;  /* 0x00000010ff557819 */ /* 0x000fe40000011627 */
[--C-:B------:R-:W-:Y:S01]  /*85b0*/  SHF.R.U64 R39, R46, 0x10, R47.reuse ;  /* 0x000000102e277819 */ /* 0x100fe2000000122f */
[----:B------:R-:W-:Y:S01]  /*85c0*/  HADD2.F32 R46, -RZ, R51.H1_H1 ;  /* 0x30000033ff2e7230 */ /* 0x000fe20000004100 */
[----:B------:R-:W-:Y:S01]  /*85d0*/  SHF.R.U32.HI R47, RZ, 0x10, R47 ;  /* 0x00000010ff2f7819 */ /* 0x000fe2000001162f */
[----:B------:R-:W-:Y:S01]  /*85e0*/  HADD2.F32 R85, -RZ, R85.H0_H0 ;  /* 0x20000055ff557230 */ /* 0x000fe20000004100 */
[----:B------:R-:W-:Y:S01]  /*85f0*/  MOV R41, R44 ;  /* 0x0000002c00297202 */ /* 0x000fe20000000f00 */
[----:B------:R-:W-:-:S02]  /*8600*/  HADD2.F32 R39, -RZ, R39.H0_H0 ;  /* 0x20000027ff277230 */ /* 0x000fc40000004100 */
[----:B------:R-:W-:-:S05]  /*8610*/  HADD2.F32 R47, -RZ, R47.H0_H0 ;  /* 0x2000002fff2f7230 */ /* 0x000fca0000004100 */
[----:B------:R-:W-:-:S04]  /*8620*/  FMUL.FTZ R51, R46, R47 ;  /* 0x0000002f2e337220 */ /* 0x000fc80000410000 */
[C---:B------:R-:W-:Y:S01]  /*8630*/  FFMA.FTZ R51, R43.reuse, R85, -R51 ;  /* 0x000000552b337223 */ /* 0x040fe20000010833 */
[----:B------:R-:W-:Y:S01]  /*8640*/  FMUL.FTZ R43, R43, R47 ;  /* 0x0000002f2b2b7220 */ /* 0x000fe20000410000 */
[----:B------:R-:W-:-:S03]  /*8650*/  HADD2.F32 R47, -RZ, R172.H0_H0 ;  /* 0x200000acff2f7230 */ /* 0x000fc60000004100 */
[----:B------:R-:W-:Y:S01]  /*8660*/  FFMA.FTZ R43, R46, R85, R43 ;  /* 0x000000552e2b7223 */ /* 0x000fe2000001002b */
[----:B------:R-:W-:Y:S01]  /*8670*/  HADD2.F32 R46, -RZ, R48.H0_H0 ;  /* 0x20000030ff2e7230 */ /* 0x000fe20000004100 */
[----:B------:R-:W-:Y:S01]  /*8680*/  F2FP.F16.F32.PACK_AB R51, R51, R89 ;  /* 0x000000593333723e */ /* 0x000fe200000000ff */
[----:B------:R-:W-:Y:S02]  /*8690*/  HADD2.F32 R85, -RZ, R40.H0_H0 ;  /* 0x20000028ff557230 */ /* 0x000fe40000004100 */
[----:B------:R-:W-:Y:S02]  /*86a0*/  HADD2.F32 R48, -RZ, R48.H1_H1 ;  /* 0x30000030ff307230 */ /* 0x000fe40000004100 */
[-C--:B------:R-:W-:Y:S01]  /*86b0*/  FMUL.FTZ R86, R46, R88.reuse ;  /* 0x000000582e567220 */ /* 0x080fe20000410000 */
[----:B------:R-:W-:Y:S01]  /*86c0*/  F2FP.F16.F32.PACK_AB R87, R43, R87 ;  /* 0x000000572b57723e */ /* 0x000fe200000000ff */
[C---:B------:R-:W-:Y:S01]  /*86d0*/  FMUL.FTZ R88, R85.reuse, R88 ;  /* 0x0000005855587220 */ /* 0x040fe20000410000 */
[----:B------:R-:W-:Y:S01]  /*86e0*/  MOV R43, R51 ;  /* 0x00000033002b7202 */ /* 0x000fe20000000f00 */
[----:B------:R-:W-:Y:S01]  /*86f0*/  FFMA.FTZ R86, R85, R47, -R86 ;  /* 0x0000002f55567223 */ /* 0x000fe20000010856 */
[----:B------:R-:W-:-:S02]  /*8700*/  HADD2.F32 R85, -RZ, R171.H1_H1 ;  /* 0x300000abff557230 */ /* 0x000fc40000004100 */
[----:B------:R-:W-:Y:S01]  /*8710*/  FFMA.FTZ R88, R46, R47, R88 ;  /* 0x0000002f2e587223 */ /* 0x000fe20000010058 */
[----:B------:R-:W-:Y:S02]  /*8720*/  HADD2.F32 R46, -RZ, R40.H1_H1 ;  /* 0x30000028ff2e7230 */ /* 0x000fe40000004100 */
[----:B------:R-:W-:Y:S02]  /*8730*/  HADD2.F32 R40, -RZ, R36.H0_H0 ;  /* 0x20000024ff287230 */ /* 0x000fe40000004100 */
[-C--:B------:R-:W-:Y:S01]  /*8740*/  FMUL.FTZ R36, R48, R45.reuse ;  /* 0x0000002d30247220 */ /* 0x080fe20000410000 */
[--C-:B------:R-:W-:Y:S02]  /*8750*/  HADD2.F32 R47, -RZ, R42.reuse.H0_H0 ;  /* 0x2000002aff2f7230 */ /* 0x100fe40000004100 */
[C---:B------:R-:W-:Y:S01]  /*8760*/  FMUL.FTZ R45, R46.reuse, R45 ;  /* 0x0000002d2e2d7220 */ /* 0x040fe20000410000 */
[----:B------:R-:W-:Y:S02]  /*8770*/  HADD2.F32 R42, -RZ, R42.H1_H1 ;  /* 0x3000002aff2a7230 */ /* 0x000fe40000004100 */
[----:B------:R-:W-:Y:S01]  /*8780*/  FFMA.FTZ R36, R46, R40, -R36 ;  /* 0x000000282e247223 */ /* 0x000fe20000010824 */
[----:B------:R-:W-:-:S02]  /*8790*/  HADD2.F32 R46, -RZ, R171.H0_H0 ;  /* 0x200000abff2e7230 */ /* 0x000fc40000004100 */
[----:B------:R-:W-:Y:S01]  /*87a0*/  FFMA.FTZ R40, R48, R40, R45 ;  /* 0x0000002830287223 */ /* 0x000fe2000001002d */
[--C-:B------:R-:W-:Y:S02]  /*87b0*/  HADD2.F32 R45, -RZ, R50.reuse.H0_H0 ;  /* 0x20000032ff2d7230 */ /* 0x100fe40000004100 */
[----:B------:R-:W-:Y:S01]  /*87c0*/  HADD2.F32 R50, -RZ, R50.H1_H1 ;  /* 0x30000032ff327230 */ /* 0x000fe20000004100 */
[----:B------:R-:W-:Y:S01]  /*87d0*/  F2FP.F16.F32.PACK_AB R36, R36, R86 ;  /* 0x000000562424723e */ /* 0x000fe200000000ff */
[----:B------:R-:W-:Y:S02]  /*87e0*/  IMAD.MOV.U32 R51, RZ, RZ, R87 ;  /* 0x000000ffff337224 */ /* 0x000fe400078e0057 */
[-C--:B------:R-:W-:Y:S01]  /*87f0*/  FMUL.FTZ R48, R45, R85.reuse ;  /* 0x000000552d307220 */ /* 0x080fe20000410000 */
[----:B------:R-:W-:Y:S01]  /*8800*/  FMUL.FTZ R85, R47, R85 ;  /* 0x000000552f557220 */ /* 0x000fe20000410000 */
[----:B------:R-:W-:Y:S01]  /*8810*/  F2FP.F16.F32.PACK_AB R88, R40, R88 ;  /* 0x000000582858723e */ /* 0x000fe200000000ff */
[----:B------:R-:W-:-:S02]  /*8820*/  IMAD.MOV.U32 R40, RZ, RZ, R36 ;  /* 0x000000ffff287224 */ /* 0x000fc400078e0024 */
[-C--:B------:R-:W-:Y:S01]  /*8830*/  FFMA.FTZ R48, R47, R46.reuse, -R48 ;  /* 0x0000002e2f307223 */ /* 0x080fe20000010830 */
[----:B------:R-:W-:Y:S01]  /*8840*/  FFMA.FTZ R85, R45, R46, R85 ;  /* 0x0000002e2d557223 */ /* 0x000fe20000010055 */
[-C--:B------:R-:W-:Y:S01]  /*8850*/  FMUL.FTZ R45, R50, R39.reuse ;  /* 0x00000027322d7220 */ /* 0x080fe20000410000 */
[----:B------:R-:W-:-:S03]  /*8860*/  FMUL.FTZ R39, R42, R39 ;  /* 0x000000272a277220 */ /* 0x000fc60000410000 */
[-C--:B------:R-:W-:Y:S01]  /*8870*/  FFMA.FTZ R45, R42, R38.reuse, -R45 ;  /* 0x000000262a2d7223 */ /* 0x080fe2000001082d */
[----:B------:R-:W-:-:S04]  /*8880*/  FFMA.FTZ R39, R50, R38, R39 ;  /* 0x0000002632277223 */ /* 0x000fc80000010027 */
[----:B------:R-:W-:Y:S01]  /*8890*/  F2FP.F16.F32.PACK_AB R45, R45, R48 ;  /* 0x000000302d2d723e */ /* 0x000fe200000000ff */
[----:B------:R-:W-:Y:S01]  /*88a0*/  IMAD.MOV.U32 R48, RZ, RZ, R88 ;  /* 0x000000ffff307224 */ /* 0x000fe200078e0058 */
[----:B------:R-:W-:-:S03]  /*88b0*/  F2FP.F16.F32.PACK_AB R39, R39, R85 ;  /* 0x000000552727723e */ /* 0x000fc600000000ff */
[----:B------:R-:W-:Y:S02]  /*88c0*/  IMAD.MOV.U32 R42, RZ, RZ, R45 ;  /* 0x000000ffff2a7224 */ /* 0x000fe400078e002d */
[----:B------:R-:W-:-:S07]  /*88d0*/  IMAD.MOV.U32 R50, RZ, RZ, R39 ;  /* 0x000000ffff327224 */ /* 0x000fce00078e0027 */
.L_x_530:
[----:B------:R-:W-:Y:S05]  /*88e0*/  BSYNC B2 ;  /* 0x0000000000027941 */ /* 0x000fea0003800000 */
.L_x_529:
        /* <DEDUP_REMOVED lines=13> */
.L_x_524:
[----:B------:R-:W-:Y:S05]  /*89c0*/  BSYNC B1 ;  /* 0x0000000000017941 */ /* 0x000fea0003800000 */
.L_x_523:
[----:B----4-:R-:W4:Y:S01]  /*89d0*/  LDL R36, [R1+0x10] ;  /* 0x0000100001247983 */ /* 0x010f220000100800 */
[----:B------:R-:W-:Y:S01]  /*89e0*/  BSSY B1, `(.L_x_531) ;  /* 0x0000106000017945 */ /* 0x000fe20003800000 */
[----:B----4-:R-:W-:-:S13]  /*89f0*/  LOP3.LUT P4, RZ, R36, 0x1, RZ, 0xc0, !PT ;  /* 0x0000000124ff7812 */ /* 0x010fda000788c0ff */
[----:B------:R-:W-:Y:S05]  /*8a00*/  @P4 BRA `(.L_x_532) ;  /* 0x00000010000c4947 */ /* 0x000fea0003800000 */
[----:B------:R-:W-:Y:S01]  /*8a10*/  ISETP.NE.AND P4, PT, R27, RZ, PT ;  /* 0x000000ff1b00720c */ /* 0x000fe20003f85270 */
[----:B------:R-:W-:Y:S01]  /*8a20*/  VIADD R36, R212, 0x20 ;  /* 0x00000020d4247836 */ /* 0x000fe20000000000 */
[----:B------:R-:W-:Y:S01]  /*8a30*/  BSSY B2, `(.L_x_533) ;  /* 0x0000082000027945 */ /* 0x000fe20003800000 */
[-C--:B---3--:R-:W-:Y:S02]  /*8a40*/  IMAD R50, R142, R124.reuse, RZ ;  /* 0x0000007c8e327224 */ /* 0x088fe400078e02ff */
[----:B------:R-:W-:-:S04]  /*8a50*/  IMAD.WIDE.U32 R44, R36, R124, R122 ;  /* 0x0000007c242c7225 */ /* 0x000fc800078e007a */
[----:B------:R-:W-:-:S05]  /*8a60*/  IMAD R50, R36, R125, R50 ;  /* 0x0000007d24327224 */ /* 0x000fca00078e0232 */
[----:B------:R-:W-:Y:S01]  /*8a70*/  IADD3 R50, R45, R50, RZ ;  /* 0x000000322d327210 */ /* 0x000fe20007ffe0ff */
[----:B------:R-:W-:Y:S06]  /*8a80*/  @!P4 BRA `(.L_x_534) ;  /* 0x0000000400f0c947 */ /* 0x000fec0003800000 */
[----:B------:R-:W-:Y:S01]  /*8a90*/  SEL R36, R115, R145, !P0 ;  /* 0x0000009173247207 */ /* 0x000fe20004000000 */
[----:B------:R-:W-:Y:S01]  /*8aa0*/  BSSY B3, `(.L_x_535) ;  /* 0x000006d000037945 */ /* 0x000fe20003800000 */
[----:B------:R-:W-:Y:S02]  /*8ab0*/  SHF.R.U32.HI R38, RZ, 0x3, R223 ;  /* 0x00000003ff267819 */ /* 0x000fe400000116df */
[----:B------:R-:W-:Y:S02]  /*8ac0*/  SHF.R.S32.HI R37, RZ, 0x1f, R36 ;  /* 0x0000001fff257819 */ /* 0x000fe40000011424 */
[----:B------:R-:W-:Y:S02]  /*8ad0*/  ISETP.GE.AND P4, PT, R16, R120, PT ;  /* 0x000000781000720c */ /* 0x000fe40003f86270 */
[----:B------:R-:W-:-:S04]  /*8ae0*/  LEA.HI R37, R37, R36, RZ, 0x4 ;  /* 0x0000002425257211 */ /* 0x000fc800078f20ff */
[----:B------:R-:W-:-:S04]  /*8af0*/  LEA.HI.SX32 R46, R37, R15, 0x1c ;  /* 0x0000000f252e7211 */ /* 0x000fc800078fe2ff */
[----:B------:R-:W-:-:S04]  /*8b00*/  SHF.R.S32.HI R37, RZ, 0x1f, R46 ;  /* 0x0000001fff257819 */ /* 0x000fc8000001142e */
[----:B------:R-:W-:Y:S01]  /*8b10*/  LEA.HI R37, R37, R46, RZ, 0x3 ;  /* 0x0000002e25257211 */ /* 0x000fe200078f18ff */
[----:B------:R-:W-:-:S03]  /*8b20*/  IMAD.SHL.U32 R46, R46, 0x8, RZ ;  /* 0x000000082e2e7824 */ /* 0x000fc600078e00ff */
[----:B------:R-:W-:Y:S02]  /*8b30*/  SHF.R.S32.HI R37, RZ, 0x3, R37 ;  /* 0x00000003ff257819 */ /* 0x000fe40000011425 */
[----:B------:R-:W-:-:S03]  /*8b40*/  LOP3.LUT R36, R223, 0x38, R46, 0xf8, !PT ;  /* 0x00000038df247812 */ /* 0x000fc600078ef82e */
[----:B------:R-:W-:Y:S01]  /*8b50*/  IMAD R37, R37, 0x1400, R227 ;  /* 0x0000140025257824 */ /* 0x000fe200078e02e3 */
[----:B------:R-:W-:-:S05]  /*8b60*/  LOP3.LUT R36, R36, R38, RZ, 0x3c, !PT ;  /* 0x0000002624247212 */ /* 0x000fca00078e3cff */
[----:B------:R-:W-:-:S04]  /*8b70*/  IMAD.IADD R36, R37, 0x1, R36 ;  /* 0x0000000125247824 */ /* 0x000fc800078e0224 */
[C---:B-1----:R-:W-:Y:S02]  /*8b80*/  IMAD R40, R19.reuse, 0x5000, R36 ;  /* 0x0000500013287824 */ /* 0x042fe400078e0224 */
[----:B------:R-:W-:-:S03]  /*8b90*/  IMAD R36, R19, 0x5000, R136 ;  /* 0x0000500013247824 */ /* 0x000fc600078e0288 */
[----:B------:R-:W-:Y:S01]  /*8ba0*/  LEA R40, R40, R18, 0x1 ;  /* 0x0000001228287211 */ /* 0x000fe200078e08ff */
[----:B------:R-:W-:-:S05]  /*8bb0*/  IMAD R36, R36, 0x2, R18 ;  /* 0x0000000224247824 */ /* 0x000fca00078e0212 */
[----:B------:R-:W1:Y:S04]  /*8bc0*/  LDS.128 R40, [R40+0x24400] ;  /* 0x0244000028287984 */ /* 0x000e680000000c00 */
[----:B------:R-:W3:Y:S01]  /*8bd0*/  LDS.128 R36, [R36+0x24400] ;  /* 0x0244000024247984 */ /* 0x000ee20000000c00 */
[----:B------:R-:W-:Y:S05]  /*8be0*/  @P4 BRA `(.L_x_536) ;  /* 0x0000000400604947 */ /* 0x000fea0003800000 */
[----:B------:R-:W-:Y:S01]  /*8bf0*/  HADD2.F32 R48, -RZ, R170.H1_H1 ;  /* 0x300000aaff307230 */ /* 0x000fe20000004100 */
[----:B------:R-:W-:Y:S01]  /*8c00*/  SHF.R.U64 R64, R64, 0x10, R65 ;  /* 0x0000001040407819 */ /* 0x000fe20000001241 */
[----:B-1----:R-:W-:Y:S02]  /*8c10*/  HADD2.F32 R47, -RZ, R41.H0_H0 ;  /* 0x20000029ff2f7230 */ /* 0x002fe40000004100 */
[----:B---3--:R-:W-:Y:S02]  /*8c20*/  HADD2.F32 R51, -RZ, R37.H0_H0 ;  /* 0x20000025ff337230 */ /* 0x008fe40000004100 */
[----:B------:R-:W-:Y:S02]  /*8c30*/  HADD2.F32 R49, -RZ, R168.H1_H1 ;  /* 0x300000a8ff317230 */ /* 0x000fe40000004100 */
[-C--:B0-----:R-:W-:Y:S01]  /*8c40*/  FMUL.FTZ R84, R47, R48.reuse ;  /* 0x000000302f547220 */ /* 0x081fe20000410000 */
[----:B------:R-:W-:Y:S02]  /*8c50*/  HADD2.F32 R170, -RZ, R170.H0_H0 ;  /* 0x200000aaffaa7230 */ /* 0x000fe40000004100 */
[----:B------:R-:W-:Y:S01]  /*8c60*/  FMUL.FTZ R48, R51, R48 ;  /* 0x0000003033307220 */ /* 0x000fe20000410000 */
[----:B------:R-:W-:-:S02]  /*8c70*/  HADD2.F32 R168, -RZ, R168.H0_H0 ;  /* 0x200000a8ffa87230 */ /* 0x000fc40000004100 */
[-C--:B------:R-:W-:Y:S01]  /*8c80*/  FFMA.FTZ R84, R51, R49.reuse, -R84 ;  /* 0x0000003133547223 */ /* 0x080fe20000010854 */
[----:B------:R-:W-:Y:S02]  /*8c90*/  HADD2.F32 R51, -RZ, R41.H1_H1 ;  /* 0x30000029ff337230 */ /* 0x000fe40000004100 */
[----:B------:R-:W-:Y:S01]  /*8ca0*/  FFMA.FTZ R47, R47, R49, R48 ;  /* 0x000000312f2f7223 */ /* 0x000fe20000010030 */
[----:B------:R-:W-:Y:S01]  /*8cb0*/  SHF.R.U32.HI R49, RZ, 0x10, R65 ;  /* 0x00000010ff317819 */ /* 0x000fe20000011641 */
[----:B------:R-:W-:Y:S01]  /*8cc0*/  HADD2.F32 R41, -RZ, R37.H1_H1 ;  /* 0x30000025ff297230 */ /* 0x000fe20000004100 */
[--C-:B------:R-:W-:Y:S01]  /*8cd0*/  SHF.R.U64 R48, R56, 0x10, R57.reuse ;  /* 0x0000001038307819 */ /* 0x100fe20000001239 */
[----:B------:R-:W-:Y:S01]  /*8ce0*/  HADD2.F32 R64, -RZ, R64.H0_H0 ;  /* 0x20000040ff407230 */ /* 0x000fe20000004100 */
[----:B------:R-:W-:Y:S01]  /*8cf0*/  SHF.R.U32.HI R56, RZ, 0x10, R57 ;  /* 0x00000010ff387819 */ /* 0x000fe20000011639 */
[----:B------:R-:W-:Y:S02]  /*8d00*/  HADD2.F32 R49, -RZ, R49.H0_H0 ;  /* 0x20000031ff317230 */ /* 0x000fe40000004100 */
[----:B------:R-:W-:-:S02]  /*8d10*/  HADD2.F32 R57, -RZ, R39.H0_H0 ;  /* 0x20000027ff397230 */ /* 0x000fc40000004100 */
[----:B------:R-:W-:Y:S02]  /*8d20*/  HADD2.F32 R56, -RZ, R56.H0_H0 ;  /* 0x20000038ff387230 */ /* 0x000fe40000004100 */
[-C--:B------:R-:W-:Y:S01]  /*8d30*/  FMUL.FTZ R37, R51, R49.reuse ;  /* 0x0000003133257220 */ /* 0x080fe20000410000 */
[C---:B------:R-:W-:Y:S01]  /*8d40*/  FMUL.FTZ R49, R41.reuse, R49 ;  /* 0x0000003129317220 */ /* 0x040fe20000410000 */
[----:B------:R-:W-:Y:S02]  /*8d50*/  HADD2.F32 R39, -RZ, R39.H1_H1 ;  /* 0x30000027ff277230 */ /* 0x000fe40000004100 */
[-C--:B------:R-:W-:Y:S01]  /*8d60*/  FFMA.FTZ R41, R41, R56.reuse, -R37 ;  /* 0x0000003829297223 */ /* 0x080fe20000010825 */
[----:B------:R-:W-:Y:S01]  /*8d70*/  FFMA.FTZ R37, R51, R56, R49 ;  /* 0x0000003833257223 */ /* 0x000fe20000010031 */
[----:B------:R-:W-:Y:S02]  /*8d80*/  HADD2.F32 R49, -RZ, R169.H1_H1 ;  /* 0x300000a9ff317230 */ /* 0x000fe40000004100 */
[----:B------:R-:W-:Y:S01]  /*8d90*/  HADD2.F32 R51, -RZ, R43.H0_H0 ;  /* 0x2000002bff337230 */ /* 0x000fe20000004100 */
[----:B------:R-:W-:Y:S01]  /*8da0*/  F2FP.F16.F32.PACK_AB R41, R41, R84 ;  /* 0x000000542929723e */ /* 0x000fe200000000ff */
[----:B------:R-:W-:Y:S01]  /*8db0*/  HADD2.F32 R56, -RZ, R167.H1_H1 ;  /* 0x300000a7ff387230 */ /* 0x000fe20000004100 */
[----:B------:R-:W-:Y:S01]  /*8dc0*/  F2FP.F16.F32.PACK_AB R47, R37, R47 ;  /* 0x0000002f252f723e */ /* 0x000fe200000000ff */
[----:B------:R-:W-:-:S02]  /*8dd0*/  HADD2.F32 R43, -RZ, R43.H1_H1 ;  /* 0x3000002bff2b7230 */ /* 0x000fc40000004100 */
[-C--:B------:R-:W-:Y:S01]  /*8de0*/  FMUL.FTZ R65, R51, R49.reuse ;  /* 0x0000003133417220 */ /* 0x080fe20000410000 */
[C---:B------:R-:W-:Y:S01]  /*8df0*/  FMUL.FTZ R49, R57.reuse, R49 ;  /* 0x0000003139317220 */ /* 0x040fe20000410000 */
[----:B------:R-:W-:Y:S02]  /*8e00*/  HADD2.F32 R48, -RZ, R48.H0_H0 ;  /* 0x20000030ff307230 */ /* 0x000fe40000004100 */
[-C--:B------:R-:W-:Y:S01]  /*8e10*/  FFMA.FTZ R65, R57, R56.reuse, -R65 ;  /* 0x0000003839417223 */ /* 0x080fe20000010841 */
[----:B------:R-:W-:Y:S01]  /*8e20*/  FFMA.FTZ R49, R51, R56, R49 ;  /* 0x0000003833317223 */ /* 0x000fe20000010031 */
[--C-:B------:R-:W-:Y:S01]  /*8e30*/  SHF.R.U64 R56, R66, 0x10, R67.reuse ;  /* 0x0000001042387819 */ /* 0x100fe20000001243 */
[----:B------:R-:W-:Y:S01]  /*8e40*/  HADD2.F32 R169, -RZ, R169.H0_H0 ;  /* 0x200000a9ffa97230 */ /* 0x000fe20000004100 */
[----:B------:R-:W-:Y:S01]  /*8e50*/  SHF.R.U32.HI R66, RZ, 0x10, R67 ;  /* 0x00000010ff427819 */ /* 0x000fe20000011643 */
[----:B------:R-:W-:Y:S01]  /*8e60*/  HADD2.F32 R167, -RZ, R167.H0_H0 ;  /* 0x200000a7ffa77230 */ /* 0x000fe20000004100 */
[--C-:B------:R-:W-:Y:S01]  /*8e70*/  SHF.R.U64 R51, R58, 0x10, R59.reuse ;  /* 0x000000103a337819 */ /* 0x100fe2000000123b */
[----:B------:R-:W-:Y:S01]  /*8e80*/  HADD2.F32 R56, -RZ, R56.H0_H0 ;  /* 0x20000038ff387230 */ /* 0x000fe20000004100 */
[----:B------:R-:W-:Y:S01]  /*8e90*/  SHF.R.U32.HI R58, RZ, 0x10, R59 ;  /* 0x00000010ff3a7819 */ /* 0x000fe2000001163b */
[----:B------:R-:W-:-:S02]  /*8ea0*/  HADD2.F32 R66, -RZ, R66.H0_H0 ;  /* 0x20000042ff427230 */ /* 0x000fc40000004100 */
[----:B------:R-:W-:Y:S02]  /*8eb0*/  HADD2.F32 R51, -RZ, R51.H0_H0 ;  /* 0x20000033ff337230 */ /* 0x000fe40000004100 */
[----:B------:R-:W-:Y:S02]  /*8ec0*/  HADD2.F32 R58, -RZ, R58.H0_H0 ;  /* 0x2000003aff3a7230 */ /* 0x000fe40000004100 */
[----:B------:R-:W-:Y:S01]  /*8ed0*/  FMUL.FTZ R57, R43, R66 ;  /* 0x000000422b397220 */ /* 0x000fe20000410000 */
[----:B------:R-:W-:Y:S01]  /*8ee0*/  IMAD.MOV.U32 R37, RZ, RZ, R41 ;  /* 0x000000ffff257224 */ /* 0x000fe200078e0029 */
[----:B------:R-:W-:Y:S02]  /*8ef0*/  MOV R41, R47 ;  /* 0x0000002f00297202 */ /* 0x000fe40000000f00 */
[C---:B------:R-:W-:Y:S01]  /*8f00*/  FFMA.FTZ R57, R39.reuse, R58, -R57 ;  /* 0x0000003a27397223 */ /* 0x040fe20000010839 */
[----:B------:R-:W-:-:S04]  /*8f10*/  FMUL.FTZ R39, R39, R66 ;  /* 0x0000004227277220 */ /* 0x000fc80000410000 */
[----:B------:R-:W-:Y:S01]  /*8f20*/  FFMA.FTZ R39, R43, R58, R39 ;  /* 0x0000003a2b277223 */ /* 0x000fe20000010027 */
[----:B------:R-:W-:Y:S01]  /*8f30*/  HADD2.F32 R43, -RZ, R40.H0_H0 ;  /* 0x20000028ff2b7230 */ /* 0x000fe20000004100 */
[----:B------:R-:W-:Y:S01]  /*8f40*/  F2FP.F16.F32.PACK_AB R57, R57, R65 ;  /* 0x000000413939723e */ /* 0x000fe200000000ff */
[----:B------:R-:W-:Y:S02]  /*8f50*/  HADD2.F32 R58, -RZ, R36.H0_H0 ;  /* 0x20000024ff3a7230 */ /* 0x000fe40000004100 */
[----:B------:R-:W-:Y:S02]  /*8f60*/  HADD2.F32 R40, -RZ, R40.H1_H1 ;  /* 0x30000028ff287230 */ /* 0x000fe40000004100 */
[-C--:B------:R-:W-:Y:S01]  /*8f70*/  FMUL.FTZ R59, R43, R170.reuse ;  /* 0x000000aa2b3b7220 */ /* 0x080fe20000410000 */
[----:B------:R-:W-:Y:S02]  /*8f80*/  HADD2.F32 R36, -RZ, R36.H1_H1 ;  /* 0x30000024ff247230 */ /* 0x000fe40000004100 */
[C---:B------:R-:W-:Y:S01]  /*8f90*/  FMUL.FTZ R170, R58.reuse, R170 ;  /* 0x000000aa3aaa7220 */ /* 0x040fe20000410000 */
[----:B------:R-:W-:Y:S01]  /*8fa0*/  F2FP.F16.F32.PACK_AB R49, R39, R49 ;  /* 0x000000312731723e */ /* 0x000fe200000000ff */
[----:B------:R-:W-:Y:S01]  /*8fb0*/  FFMA.FTZ R59, R58, R168, -R59 ;  /* 0x000000a83a3b7223 */ /* 0x000fe2000001083b */
[----:B------:R-:W-:-:S02]  /*8fc0*/  IMAD.MOV.U32 R39, RZ, RZ, R57 ;  /* 0x000000ffff277224 */ /* 0x000fc400078e0039 */
[----:B------:R-:W-:Y:S01]  /*8fd0*/  FFMA.FTZ R170, R43, R168, R170 ;  /* 0x000000a82baa7223 */ /* 0x000fe200000100aa */
[-C--:B------:R-:W-:Y:S01]  /*8fe0*/  FMUL.FTZ R43, R40, R64.reuse ;  /* 0x00000040282b7220 */ /* 0x080fe20000410000 */
[----:B------:R-:W-:-:S03]  /*8ff0*/  FMUL.FTZ R64, R36, R64 ;  /* 0x0000004024407220 */ /* 0x000fc60000410000 */
[-C--:B------:R-:W-:Y:S01]  /*9000*/  FFMA.FTZ R43, R36, R48.reuse, -R43 ;  /* 0x00000030242b7223 */ /* 0x080fe2000001082b */
        /* <DEDUP_REMOVED lines=13> */
[----:B------:R-:W-:Y:S02]  /*90e0*/  IMAD.MOV.U32 R40, RZ, RZ, R64 ;  /* 0x000000ffff287224 */ /* 0x000fe400078e0040 */
[-C--:B------:R-:W-:Y:S01]  /*90f0*/  FFMA.FTZ R36, R38, R51.reuse, -R36 ;  /* 0x0000003326247223 */ /* 0x080fe20000010824 */
[----:B------:R-:W-:-:S04]  /*9100*/  FFMA.FTZ R56, R42, R51, R56 ;  /* 0x000000332a387223 */ /* 0x000fc80000010038 */
[----:B------:R-:W-:Y:S01]  /*9110*/  F2FP.F16.F32.PACK_AB R48, R36, R48 ;  /* 0x000000302430723e */ /* 0x000fe200000000ff */
[----:B------:R-:W-:Y:S01]  /*9120*/  IMAD.MOV.U32 R36, RZ, RZ, R43 ;  /* 0x000000ffff247224 */ /* 0x000fe200078e002b */
[----:B------:R-:W-:Y:S02]  /*9130*/  F2FP.F16.F32.PACK_AB R56, R56, R169 ;  /* 0x000000a93838723e */ /* 0x000fe400000000ff */
[----:B------:R-:W-:Y:S01]  /*9140*/  MOV R43, R49 ;  /* 0x00000031002b7202 */ /* 0x000fe20000000f00 */
[----:B------:R-:W-:Y:S02]  /*9150*/  IMAD.MOV.U32 R38, RZ, RZ, R48 ;  /* 0x000000ffff267224 */ /* 0x000fe400078e0030 */
[----:B------:R-:W-:-:S07]  /*9160*/  IMAD.MOV.U32 R42, RZ, RZ, R56 ;  /* 0x000000ffff2a7224 */ /* 0x000fce00078e0038 */
.L_x_536:
[----:B------:R-:W-:Y:S05]  /*9170*/  BSYNC B3 ;  /* 0x0000000000037941 */ /* 0x000fea0003800000 */
.L_x_535:
        /* <DEDUP_REMOVED lines=10> */
[----:B---3--:R3:W-:Y:S01]  /*9220*/  STG.E.128 desc[UR4][R46.64], R36 ;  /* 0x000000242e007986 */ /* 0x0087e2000c101d04 */
[----:B------:R-:W-:-:S05]  /*9230*/  @!P4 LEA.HI.X R49, R51, R117, R49, 0x1, P5 ;  /* 0x000000753331c211 */ /* 0x000fca00028f0c31 */
[----:B-1----:R3:W-:Y:S04]  /*9240*/  @!P4 STG.E.128 desc[UR4][R48.64], R40 ;  /* 0x000000283000c986 */ /* 0x0027e8000c101d04 */
.L_x_534:
[----:B------:R-:W-:Y:S05]  /*9250*/  BSYNC B2 ;  /* 0x0000000000027941 */ /* 0x000fea0003800000 */
.L_x_533:
[----:B------:R-:W-:-:S13]  /*9260*/  ISETP.NE.AND P4, PT, R11, RZ, PT ;  /* 0x000000ff0b00720c */ /* 0x000fda0003f85270 */
[----:B------:R-:W-:Y:S05]  /*9270*/  @!P4 BRA `(.L_x_532) ;  /* 0x0000000400f0c947 */ /* 0x000fea0003800000 */
[----:B---3--:R-:W-:Y:S01]  /*9280*/  SEL R36, R115, R145, !P1 ;  /* 0x0000009173247207 */ /* 0x008fe20004800000 */
        /* <DEDUP_REMOVED lines=26> */
[-C--:B------:R-:W-:Y:S01]  /*9430*/  FMUL.FTZ R56, R47, R48.reuse ;  /* 0x000000302f387220 */ /* 0x080fe20000410000 */
        /* <DEDUP_REMOVED lines=82> */
.L_x_538:
[----:B------:R-:W-:Y:S05]  /*9960*/  BSYNC B2 ;  /* 0x0000000000027941 */ /* 0x000fea0003800000 */
.L_x_537:
        /* <DEDUP_REMOVED lines=13> */
.L_x_532:
[----:B------:R-:W-:Y:S05]  /*9a40*/  BSYNC B1 ;  /* 0x0000000000017941 */ /* 0x000fea0003800000 */
.L_x_531:
[----:B---34-:R-:W-:Y:S02]  /*9a50*/  VIADD R37, R212, 0x40 ;  /* 0x00000040d4257836 */ /* 0x018fe40000000000 */
[-C--:B------:R-:W-:Y:S02]  /*9a60*/  IMAD R36, R140, R124.reuse, RZ ;  /* 0x0000007c8c247224 */ /* 0x080fe400078e02ff */
[----:B------:R-:W-:-:S04]  /*9a70*/  IMAD.WIDE.U32 R122, R37, R124, R122 ;  /* 0x0000007c257a7225 */ /* 0x000fc800078e007a */
[----:B------:R-:W-:Y:S01]  /*9a80*/  IMAD R36, R37, R125, R36 ;  /* 0x0000007d25247224 */ /* 0x000fe200078e0224 */
[----:B------:R-:W-:Y:S06]  /*9a90*/  @P3 BRA `(.L_x_499) ;  /* 0x0000001400083947 */ /* 0x000fec0003800000 */
[----:B------:R-:W-:Y:S01]  /*9aa0*/  ISETP.NE.AND P3, PT, R27, RZ, PT ;  /* 0x000000ff1b00720c */ /* 0x000fe20003f65270 */
[----:B------:R-:W-:Y:S01]  /*9ab0*/  BSSY B1, `(.L_x_539) ;  /* 0x000007f000017945 */ /* 0x000fe20003800000 */
[----:B------:R-:W-:-:S11]  /*9ac0*/  IMAD.IADD R46, R123, 0x1, R36 ;  /* 0x000000017b2e7824 */ /* 0x000fd600078e0224 */
[----:B------:R-:W-:Y:S05]  /*9ad0*/  @!P3 BRA `(.L_x_540) ;  /* 0x0000000400f0b947 */ /* 0x000fea0003800000 */
        /* <DEDUP_REMOVED lines=13> */
[----:B------:R-:W-:-:S04]  /*9bb0*/  LOP3.LUT R36, R36, R38, RZ, 0x3c, !PT ;  /* 0x0000002624247212 */ /* 0x000fc800078e3cff */
[----:B------:R-:W-:-:S05]  /*9bc0*/  IADD3 R36, R37, R36, RZ ;  /* 0x0000002425247210 */ /* 0x000fca0007ffe0ff */
[C---:B-1----:R-:W-:Y:S02]  /*9bd0*/  IMAD R40, R19.reuse, 0x5000, R36 ;  /* 0x0000500013287824 */ /* 0x042fe400078e0224 */
[----:B------:R-:W-:Y:S02]  /*9be0*/  IMAD R36, R19, 0x5000, R132 ;  /* 0x0000500013247824 */ /* 0x000fe400078e0284 */
[--C-:B------:R-:W-:Y:S02]  /*9bf0*/  IMAD R40, R40, 0x2, R18.reuse ;  /* 0x0000000228287824 */ /* 0x100fe400078e0212 */
[----:B------:R-:W-:-:S04]  /*9c00*/  IMAD R36, R36, 0x2, R18 ;  /* 0x0000000224247824 */ /* 0x000fc800078e0212 */
        /* <DEDUP_REMOVED lines=11> */
[----:B------:R-:W-:-:S02]  /*9cc0*/  HADD2.F32 R51, -RZ, R159.H1_H1 ;  /* 0x3000009fff337230 */ /* 0x000fc40000004100 */
[-C--:B------:R-:W-:Y:S01]  /*9cd0*/  FFMA.FTZ R50, R49, R48.reuse, -R50 ;  /* 0x0000003031327223 */ /* 0x080fe20000010832 */
[----:B------:R-:W-:Y:S02]  /*9ce0*/  HADD2.F32 R49, -RZ, R41.H1_H1 ;  /* 0x30000029ff317230 */ /* 0x000fe40000004100 */
[----:B------:R-:W-:Y:S01]  /*9cf0*/  FFMA.FTZ R45, R45, R48, R47 ;  /* 0x000000302d2d7223 */ /* 0x000fe2000001002f */
[----:B------:R-:W-:Y:S01]  /*9d00*/  SHF.R.U32.HI R48, RZ, 0x10, R81 ;  /* 0x00000010ff307819 */ /* 0x000fe20000011651 */
[----:B------:R-:W-:Y:S01]  /*9d10*/  HADD2.F32 R41, -RZ, R37.H1_H1 ;  /* 0x30000025ff297230 */ /* 0x000fe20000004100 */
[--C-:B------:R-:W-:Y:S01]  /*9d20*/  SHF.R.U64 R47, R72, 0x10, R73.reuse ;  /* 0x00000010482f7819 */ /* 0x100fe20000001249 */
[----:B------:R-:W-:Y:S01]  /*9d30*/  HADD2.F32 R39, -RZ, R39.H1_H1 ;  /* 0x30000027ff277230 */ /* 0x000fe20000004100 */
[----:B------:R-:W-:Y:S01]  /*9d40*/  SHF.R.U32.HI R72, RZ, 0x10, R73 ;  /* 0x00000010ff487819 */ /* 0x000fe20000011649 */
[----:B------:R-:W-:Y:S02]  /*9d50*/  HADD2.F32 R48, -RZ, R48.H0_H0 ;  /* 0x20000030ff307230 */ /* 0x000fe40000004100 */
[----:B------:R-:W-:-:S02]  /*9d60*/  HADD2.F32 R162, -RZ, R162.H0_H0 ;  /* 0x200000a2ffa27230 */ /* 0x000fc40000004100 */
[----:B------:R-:W-:Y:S02]  /*9d70*/  HADD2.F32 R72, -RZ, R72.H0_H0 ;  /* 0x20000048ff487230 */ /* 0x000fe40000004100 */
[-C--:B------:R-:W-:Y:S01]  /*9d80*/  FMUL.FTZ R37, R49, R48.reuse ;  /* 0x0000003031257220 */ /* 0x080fe20000410000 */
[C---:B------:R-:W-:Y:S01]  /*9d90*/  FMUL.FTZ R48, R41.reuse, R48 ;  /* 0x0000003029307220 */ /* 0x040fe20000410000 */
[----:B------:R-:W-:Y:S02]  /*9da0*/  HADD2.F32 R54, -RZ, R36.H0_H0 ;  /* 0x20000024ff367230 */ /* 0x000fe40000004100 */
[-C--:B------:R-:W-:Y:S01]  /*9db0*/  FFMA.FTZ R41, R41, R72.reuse, -R37 ;  /* 0x0000004829297223 */ /* 0x080fe20000010825 */
[----:B------:R-:W-:Y:S01]  /*9dc0*/  FFMA.FTZ R37, R49, R72, R48 ;  /* 0x0000004831257223 */ /* 0x000fe20000010030 */
[----:B------:R-:W-:Y:S02]  /*9dd0*/  HADD2.F32 R48, -RZ, R161.H1_H1 ;  /* 0x300000a1ff307230 */ /* 0x000fe40000004100 */
[--C-:B------:R-:W-:Y:S01]  /*9de0*/  HADD2.F32 R49, -RZ, R43.reuse.H0_H0 ;  /* 0x2000002bff317230 */ /* 0x100fe20000004100 */
[----:B------:R-:W-:Y:S01]  /*9df0*/  F2FP.F16.F32.PACK_AB R41, R41, R50 ;  /* 0x000000322929723e */ /* 0x000fe200000000ff */
[----:B------:R-:W-:Y:S01]  /*9e00*/  HADD2.F32 R43, -RZ, R43.H1_H1 ;  /* 0x3000002bff2b7230 */ /* 0x000fe20000004100 */
[----:B------:R-:W-:Y:S01]  /*9e10*/  F2FP.F16.F32.PACK_AB R45, R37, R45 ;  /* 0x0000002d252d723e */ /* 0x000fe200000000ff */
[----:B------:R-:W-:-:S02]  /*9e20*/  HADD2.F32 R160, -RZ, R160.H0_H0 ;  /* 0x200000a0ffa07230 */ /* 0x000fc40000004100 */
[CC--:B------:R-:W-:Y:S01]  /*9e30*/  FMUL.FTZ R53, R49.reuse, R48.reuse ;  /* 0x0000003031357220 */ /* 0x0c0fe20000410000 */
[C---:B------:R-:W-:Y:S01]  /*9e40*/  FMUL.FTZ R48, R52.reuse, R48 ;  /* 0x0000003034307220 */ /* 0x040fe20000410000 */
[----:B------:R-:W-:Y:S01]  /*9e50*/  HADD2.F32 R80, -RZ, R80.H0_H0 ;  /* 0x20000050ff507230 */ /* 0x000fe20000004100 */
[----:B------:R-:W-:Y:S01]  /*9e60*/  MOV R37, R41 ;  /* 0x0000002900257202 */ /* 0x000fe20000000f00 */
[-C--:B------:R-:W-:Y:S01]  /*9e70*/  FFMA.FTZ R53, R52, R51.reuse, -R53 ;  /* 0x0000003334357223 */ /* 0x080fe20000010835 */
[----:B------:R-:W-:Y:S01]  /*9e80*/  FFMA.FTZ R48, R49, R51, R48 ;  /* 0x0000003331307223 */ /* 0x000fe20000010030 */
[--C-:B------:R-:W-:Y:S01]  /*9e90*/  SHF.R.U64 R51, R82, 0x10, R83.reuse ;  /* 0x0000001052337819 */ /* 0x100fe20000001253 */
[----:B------:R-:W-:Y:S01]  /*9ea0*/  HADD2.F32 R36, -RZ, R36.H1_H1 ;  /* 0x30000024ff247230 */ /* 0x000fe20000004100 */
        /* <DEDUP_REMOVED lines=9> */
[----:B------:R-:W-:Y:S02]  /*9f40*/  HADD2.F32 R51, -RZ, R51.H0_H0 ;  /* 0x20000033ff337230 */ /* 0x000fe40000004100 */
[----:B------:R-:W-:Y:S02]  /*9f50*/  HADD2.F32 R49, -RZ, R49.H0_H0 ;  /* 0x20000031ff317230 */ /* 0x000fe40000004100 */
[C---:B------:R-:W-:Y:S01]  /*9f60*/  FFMA.FTZ R52, R39.reuse, R74, -R52 ;  /* 0x0000004a27347223 */ /* 0x040fe20000010834 */
[----:B------:R-:W-:Y:S01]  /*9f70*/  FMUL.FTZ R39, R39, R82 ;  /* 0x0000005227277220 */ /* 0x000fe20000410000 */
[----:B------:R-:W-:-:S03]  /*9f80*/  IMAD.MOV.U32 R41, RZ, RZ, R45 ;  /* 0x000000ffff297224 */ /* 0x000fc600078e002d */
[----:B------:R-:W-:Y:S01]  /*9f90*/  FFMA.FTZ R39, R43, R74, R39 ;  /* 0x0000004a2b277223 */ /* 0x000fe20000010027 */
[--C-:B------:R-:W-:Y:S01]  /*9fa0*/  HADD2.F32 R43, -RZ, R40.reuse.H0_H0 ;  /* 0x20000028ff2b7230 */ /* 0x100fe20000004100 */
[----:B------:R-:W-:Y:S01]  /*9fb0*/  F2FP.F16.F32.PACK_AB R52, R52, R53 ;  /* 0x000000353434723e */ /* 0x000fe200000000ff */
[----:B------:R-:W-:Y:S02]  /*9fc0*/  HADD2.F32 R40, -RZ, R40.H1_H1 ;  /* 0x30000028ff287230 */ /* 0x000fe40000004100 */
[----:B------:R-:W-:Y:S01]  /*9fd0*/  F2FP.F16.F32.PACK_AB R48, R39, R48 ;  /* 0x000000302730723e */ /* 0x000fe200000000ff */
[CC--:B------:R-:W-:Y:S01]  /*9fe0*/  FMUL.FTZ R55, R43.reuse, R162.reuse ;  /* 0x000000a22b377220 */ /* 0x0c0fe20000410000 */
[C---:B------:R-:W-:Y:S01]  /*9ff0*/  FMUL.FTZ R162, R54.reuse, R162 ;  /* 0x000000a236a27220 */ /* 0x040fe20000410000 */
[----:B------:R-:W-:Y:S02]  /*a000*/  MOV R39, R52 ;  /* 0x0000003400277202 */ /* 0x000fe40000000f00 */
[-C--:B------:R-:W-:Y:S01]  /*a010*/  FFMA.FTZ R55, R54, R160.reuse, -R55 ;  /* 0x000000a036377223 */ /* 0x080fe20000010837 */
        /* <DEDUP_REMOVED lines=22> */
[----:B------:R-:W-:Y:S01]  /*a180*/  F2FP.F16.F32.PACK_AB R51, R51, R161 ;  /* 0x000000a13333723e */ /* 0x000fe200000000ff */
[----:B------:R-:W-:Y:S02]  /*a190*/  IMAD.MOV.U32 R43, RZ, RZ, R48 ;  /* 0x000000ffff2b7224 */ /* 0x000fe400078e0030 */
[----:B------:R-:W-:Y:S02]  /*a1a0*/  IMAD.MOV.U32 R38, RZ, RZ, R47 ;  /* 0x000000ffff267224 */ /* 0x000fe400078e002f */
[----:B------:R-:W-:-:S07]  /*a1b0*/  IMAD.MOV.U32 R42, RZ, RZ, R51 ;  /* 0x000000ffff2a7224 */ /* 0x000fce00078e0033 */
.L_x_542:
[----:B------:R-:W-:Y:S05]  /*a1c0*/  BSYNC B2 ;  /* 0x0000000000027941 */ /* 0x000fea0003800000 */
.L_x_541:
        /* <DEDUP_REMOVED lines=8> */
[----:B------:R-:W-:-:S05]  /*a250*/  LEA.HI.X R45, R45, R117, R49, 0x1, P4 ;  /* 0x000000752d2d7211 */ /* 0x000fca00020f0c31 */
[----:B---3--:R3:W-:Y:S02]  /*a260*/  STG.E.128 desc[UR4][R44.64], R36 ;  /* 0x000000242c007986 */ /* 0x0087e4000c101d04 */
[----:B---3--:R-:W-:-:S04]  /*a270*/  @!P3 LEA R36, P4, R48, R116, 0x1 ;  /* 0x000000743024b211 */ /* 0x008fc800078808ff */
[----:B------:R-:W-:-:S05]  /*a280*/  @!P3 LEA.HI.X R37, R48, R117, R47, 0x1, P4 ;  /* 0x000000753025b211 */ /* 0x000fca00020f0c2f */
[----:B-1----:R3:W-:Y:S04]  /*a290*/  @!P3 STG.E.128 desc[UR4][R36.64], R40 ;  /* 0x000000282400b986 */ /* 0x0027e8000c101d04 */
.L_x_540:
[----:B------:R-:W-:Y:S05]  /*a2a0*/  BSYNC B1 ;  /* 0x0000000000017941 */ /* 0x000fea0003800000 */
.L_x_539:
[----:B------:R-:W-:-:S13]  /*a2b0*/  ISETP.NE.AND P3, PT, R11, RZ, PT ;  /* 0x000000ff0b00720c */ /* 0x000fda0003f65270 */
[----:B------:R-:W-:Y:S05]  /*a2c0*/  @!P3 BRA `(.L_x_499) ;  /* 0x0000000800fcb947 */ /* 0x000fea0003800000 */
[----:B------:R-:W-:Y:S01]  /*a2d0*/  SEL R145, R115, R145, !P1 ;  /* 0x0000009173917207 */ /* 0x000fe20004800000 */
[----:B------:R-:W-:Y:S01]  /*a2e0*/  BSSY B1, `(.L_x_543) ;  /* 0x000006d000017945 */ /* 0x000fe20003800000 */
[----:B------:R-:W-:Y:S02]  /*a2f0*/  SHF.R.U32.HI R38, RZ, 0x3, R222 ;  /* 0x00000003ff267819 */ /* 0x000fe400000116de */
[----:B---3--:R-:W-:Y:S02]  /*a300*/  SHF.R.S32.HI R36, RZ, 0x1f, R145 ;  /* 0x0000001fff247819 */ /* 0x008fe40000011491 */
        /* <DEDUP_REMOVED lines=10> */
[----:B------:R-:W-:Y:S01]  /*a3b0*/  IADD3 R37, R37, R36, RZ ;  /* 0x0000002425257210 */ /* 0x000fe20007ffe0ff */
[----:B------:R-:W-:-:S04]  /*a3c0*/  IMAD R36, R19, 0x5000, R131 ;  /* 0x0000500013247824 */ /* 0x000fc800078e0283 */
[----:B-1----:R-:W-:Y:S02]  /*a3d0*/  IMAD R40, R19, 0x5000, R37 ;  /* 0x0000500013287824 */ /* 0x002fe400078e0225 */
[--C-:B------:R-:W-:Y:S02]  /*a3e0*/  IMAD R36, R36, 0x2, R18.reuse ;  /* 0x0000000224247824 */ /* 0x100fe400078e0212 */
[----:B------:R-:W-:-:S04]  /*a3f0*/  IMAD R40, R40, 0x2, R18 ;  /* 0x0000000228287824 */ /* 0x000fc800078e0212 */
[----:B------:R-:W1:Y:S04]  /*a400*/  LDS.128 R36, [R36+0x24400] ;  /* 0x0244000024247984 */ /* 0x000e680000000c00 */
[----:B------:R-:W3:Y:S01]  /*a410*/  LDS.128 R40, [R40+0x24400] ;  /* 0x0244000028287984 */ /* 0x000ee20000000c00 */
[----:B------:R-:W-:Y:S05]  /*a420*/  @P3 BRA `(.L_x_544) ;  /* 0x0000000400603947 */ /* 0x000fea0003800000 */
[----:B------:R-:W-:Y:S01]  /*a430*/  HADD2.F32 R49, -RZ, R158.H1_H1 ;  /* 0x3000009eff317230 */ /* 0x000fe20000004100 */
[----:B------:R-:W-:Y:S01]  /*a440*/  SHF.R.U64 R76, R76, 0x10, R77 ;  /* 0x000000104c4c7819 */ /* 0x000fe2000000124d */
[----:B---3--:R-:W-:Y:S01]  /*a450*/  HADD2.F32 R44, -RZ, R41.H0_H0 ;  /* 0x20000029ff2c7230 */ /* 0x008fe20000004100 */
[----:B------:R-:W-:Y:S01]  /*a460*/  SHF.R.U64 R68, R68, 0x10, R69 ;  /* 0x0000001044447819 */ /* 0x000fe20000001245 */
[----:B-1----:R-:W-:Y:S01]  /*a470*/  HADD2.F32 R45, -RZ, R37.H0_H0 ;  /* 0x20000025ff2d7230 */ /* 0x002fe20000004100 */
[----:B------:R-:W-:Y:S01]  /*a480*/  SHF.R.U64 R78, R78, 0x10, R79 ;  /* 0x000000104e4e7819 */ /* 0x000fe2000000124f */
[----:B------:R-:W-:Y:S02]  /*a490*/  HADD2.F32 R48, -RZ, R156.H1_H1 ;  /* 0x3000009cff307230 */ /* 0x000fe40000004100 */
[-C--:B------:R-:W-:Y:S01]  /*a4a0*/  FMUL.FTZ R50, R44, R49.reuse ;  /* 0x000000312c327220 */ /* 0x080fe20000410000 */
[----:B------:R-:W-:Y:S02]  /*a4b0*/  HADD2.F32 R158, -RZ, R158.H0_H0 ;  /* 0x2000009eff9e7230 */ /* 0x000fe40000004100 */
[----:B------:R-:W-:Y:S01]  /*a4c0*/  FMUL.FTZ R49, R45, R49 ;  /* 0x000000312d317220 */ /* 0x000fe20000410000 */
[----:B------:R-:W-:-:S02]  /*a4d0*/  HADD2.F32 R156, -RZ, R156.H0_H0 ;  /* 0x2000009cff9c7230 */ /* 0x000fc40000004100 */
[-C--:B------:R-:W-:Y:S01]  /*a4e0*/  FFMA.FTZ R45, R45, R48.reuse, -R50 ;  /* 0x000000302d2d7223 */ /* 0x080fe20000010832 */
[----:B------:R-:W-:Y:S01]  /*a4f0*/  SHF.R.U32.HI R50, RZ, 0x10, R69 ;  /* 0x00000010ff327819 */ /* 0x000fe20000011645 */
[----:B------:R-:W-:Y:S01]  /*a500*/  FFMA.FTZ R44, R44, R48, R49 ;  /* 0x000000302c2c7223 */ /* 0x000fe20000010031 */
[----:B------:R-:W-:Y:S01]  /*a510*/  SHF.R.U32.HI R49, RZ, 0x10, R77 ;  /* 0x00000010ff317819 */ /* 0x000fe2000001164d */
[----:B------:R-:W-:Y:S01]  /*a520*/  HADD2.F32 R48, -RZ, R41.H1_H1 ;  /* 0x30000029ff307230 */ /* 0x000fe20000004100 */
[----:B------:R-:W-:Y:S01]  /*a530*/  SHF.R.U64 R70, R70, 0x10, R71 ;  /* 0x0000001046467819 */ /* 0x000fe20000001247 */
[----:B------:R-:W-:Y:S02]  /*a540*/  HADD2.F32 R76, -RZ, R76.H0_H0 ;  /* 0x2000004cff4c7230 */ /* 0x000fe40000004100 */
[----:B------:R-:W-:Y:S02]  /*a550*/  HADD2.F32 R41, -RZ, R49.H0_H0 ;  /* 0x20000031ff297230 */ /* 0x000fe40000004100 */
[----:B------:R-:W-:-:S02]  /*a560*/  HADD2.F32 R49, -RZ, R37.H1_H1 ;  /* 0x30000025ff317230 */ /* 0x000fc40000004100 */
[----:B------:R-:W-:Y:S02]  /*a570*/  HADD2.F32 R37, -RZ, R50.H0_H0 ;  /* 0x20000032ff257230 */ /* 0x000fe40000004100 */
[CC--:B------:R-:W-:Y:S01]  /*a580*/  FMUL.FTZ R50, R48.reuse, R41.reuse ;  /* 0x0000002930327220 */ /* 0x0c0fe20000410000 */
[----:B------:R-:W-:Y:S02]  /*a590*/  HADD2.F32 R68, -RZ, R68.H0_H0 ;  /* 0x20000044ff447230 */ /* 0x000fe40000004100 */
[C---:B------:R-:W-:Y:S01]  /*a5a0*/  FMUL.FTZ R51, R49.reuse, R41 ;  /* 0x0000002931337220 */ /* 0x040fe20000410000 */
[----:B------:R-:W-:Y:S02]  /*a5b0*/  HADD2.F32 R78, -RZ, R78.H0_H0 ;  /* 0x2000004eff4e7230 */ /* 0x000fe40000004100 */
[-C--:B------:R-:W-:Y:S01]  /*a5c0*/  FFMA.FTZ R41, R49, R37.reuse, -R50 ;  /* 0x0000002531297223 */ /* 0x080fe20000010832 */
[----:B------:R-:W-:Y:S02]  /*a5d0*/  HADD2.F32 R50, -RZ, R157.H1_H1 ;  /* 0x3000009dff327230 */ /* 0x000fe40000004100 */
[----:B------:R-:W-:Y:S01]  /*a5e0*/  FFMA.FTZ R37, R48, R37, R51 ;  /* 0x0000002530257223 */ /* 0x000fe20000010033 */
[----:B------:R-:W-:-:S02]  /*a5f0*/  HADD2.F32 R48, -RZ, R43.H0_H0 ;  /* 0x2000002bff307230 */ /* 0x000fc40000004100 */
[----:B------:R-:W-:Y:S01]  /*a600*/  HADD2.F32 R49, -RZ, R39.H0_H0 ;  /* 0x20000027ff317230 */ /* 0x000fe20000004100 */
[----:B------:R-:W-:Y:S01]  /*a610*/  F2FP.F16.F32.PACK_AB R41, R41, R45 ;  /* 0x0000002d2929723e */ /* 0x000fe200000000ff */
[----:B------:R-:W-:Y:S02]  /*a620*/  HADD2.F32 R51, -RZ, R155.H1_H1 ;  /* 0x3000009bff337230 */ /* 0x000fe40000004100 */
[CC--:B------:R-:W-:Y:S01]  /*a630*/  FMUL.FTZ R52, R48.reuse, R50.reuse ;  /* 0x0000003230347220 */ /* 0x0c0fe20000410000 */
[----:B------:R-:W-:Y:S02]  /*a640*/  HADD2.F32 R43, -RZ, R43.H1_H1 ;  /* 0x3000002bff2b7230 */ /* 0x000fe40000004100 */
[C---:B------:R-:W-:Y:S01]  /*a650*/  FMUL.FTZ R50, R49.reuse, R50 ;  /* 0x0000003231327220 */ /* 0x040fe20000410000 */
[----:B------:R-:W-:Y:S02]  /*a660*/  HADD2.F32 R39, -RZ, R39.H1_H1 ;  /* 0x30000027ff277230 */ /* 0x000fe40000004100 */
[-C--:B------:R-:W-:Y:S01]  /*a670*/  FFMA.FTZ R52, R49, R51.reuse, -R52 ;  /* 0x0000003331347223 */ /* 0x080fe20000010834 */
[----:B------:R-:W-:Y:S01]  /*a680*/  SHF.R.U32.HI R49, RZ, 0x10, R71 ;  /* 0x00000010ff317819 */ /* 0x000fe20000011647 */
[----:B------:R-:W-:Y:S01]  /*a690*/  FFMA.FTZ R50, R48, R51, R50 ;  /* 0x0000003330327223 */ /* 0x000fe20000010032 */
[----:B------:R-:W-:Y:S01]  /*a6a0*/  SHF.R.U32.HI R48, RZ, 0x10, R79 ;  /* 0x00000010ff307819 */ /* 0x000fe2000001164f */
[----:B------:R-:W-:Y:S01]  /*a6b0*/  HADD2.F32 R157, -RZ, R157.H0_H0 ;  /* 0x2000009dff9d7230 */ /* 0x000fe20000004100 */
[----:B------:R-:W-:Y:S01]  /*a6c0*/  F2FP.F16.F32.PACK_AB R44, R37, R44 ;  /* 0x0000002c252c723e */ /* 0x000fe200000000ff */
[----:B------:R-:W-:Y:S01]  /*a6d0*/  HADD2.F32 R49, -RZ, R49.H0_H0 ;  /* 0x20000031ff317230 */ /* 0x000fe20000004100 */
[----:B------:R-:W-:Y:S01]  /*a6e0*/  MOV R37, R41 ;  /* 0x0000002900257202 */ /* 0x000fe20000000f00 */
[----:B------:R-:W-:-:S02]  /*a6f0*/  HADD2.F32 R48, -RZ, R48.H0_H0 ;  /* 0x20000030ff307230 */ /* 0x000fc40000004100 */
[----:B------:R-:W-:Y:S02]  /*a700*/  HADD2.F32 R155, -RZ, R155.H0_H0 ;  /* 0x2000009bff9b7230 */ /* 0x000fe40000004100 */
[----:B------:R-:W-:Y:S02]  /*a710*/  HADD2.F32 R70, -RZ, R70.H0_H0 ;  /* 0x20000046ff467230 */ /* 0x000fe40000004100 */
[-C--:B------:R-:W-:Y:S01]  /*a720*/  FMUL.FTZ R51, R43, R48.reuse ;  /* 0x000000302b337220 */ /* 0x080fe20000410000 */
[C---:B------:R-:W-:Y:S01]  /*a730*/  FMUL.FTZ R48, R39.reuse, R48 ;  /* 0x0000003027307220 */ /* 0x040fe20000410000 */
[----:B------:R-:W-:Y:S02]  /*a740*/  IMAD.MOV.U32 R41, RZ, RZ, R44 ;  /* 0x000000ffff297224 */ /* 0x000fe400078e002c */
[-C--:B------:R-:W-:Y:S01]  /*a750*/  FFMA.FTZ R51, R39, R49.reuse, -R51 ;  /* 0x0000003127337223 */ /* 0x080fe20000010833 */
[----:B------:R-:W-:Y:S01]  /*a760*/  FFMA.FTZ R48, R43, R49, R48 ;  /* 0x000000312b307223 */ /* 0x000fe20000010030 */
[----:B------:R-:W-:-:S02]  /*a770*/  HADD2.F32 R39, -RZ, R40.H0_H0 ;  /* 0x20000028ff277230 */ /* 0x000fc40000004100 */
[----:B------:R-:W-:Y:S01]  /*a780*/  HADD2.F32 R43, -RZ, R36.H0_H0 ;  /* 0x20000024ff2b7230 */ /* 0x000fe20000004100 */
[----:B------:R-:W-:Y:S01]  /*a790*/  F2FP.F16.F32.PACK_AB R51, R51, R52 ;  /* 0x000000343333723e */ /* 0x000fe200000000ff */
[----:B------:R-:W-:Y:S02]  /*a7a0*/  HADD2.F32 R40, -RZ, R40.H1_H1 ;  /* 0x30000028ff287230 */ /* 0x000fe40000004100 */
[-C--:B------:R-:W-:Y:S01]  /*a7b0*/  FMUL.FTZ R49, R39, R158.reuse ;  /* 0x0000009e27317220 */ /* 0x080fe20000410000 */
[----:B------:R-:W-:Y:S02]  /*a7c0*/  HADD2.F32 R36, -RZ, R36.H1_H1 ;  /* 0x30000024ff247230 */ /* 0x000fe40000004100 */
[C---:B------:R-:W-:Y:S01]  /*a7d0*/  FMUL.FTZ R158, R43.reuse, R158 ;  /* 0x0000009e2b9e7220 */ /* 0x040fe20000410000 */
[----:B------:R-:W-:Y:S01]  /*a7e0*/  F2FP.F16.F32.PACK_AB R48, R48, R50 ;  /* 0x000000323030723e */ /* 0x000fe200000000ff */
[-C--:B------:R-:W-:Y:S02]  /*a7f0*/  FFMA.FTZ R49, R43, R156.reuse, -R49 ;  /* 0x0000009c2b317223 */ /* 0x080fe40000010831 */
        /* <DEDUP_REMOVED lines=25> */
[----:B------:R-:W-:Y:S02]  /*a990*/  IMAD.MOV.U32 R42, RZ, RZ, R78 ;  /* 0x000000ffff2a7224 */ /* 0x000fe400078e004e */
[----:B------:R-:W-:-:S07]  /*a9a0*/  IMAD.MOV.U32 R43, RZ, RZ, R48 ;  /* 0x000000ffff2b7224 */ /* 0x000fce00078e0030 */
.L_x_544:
[----:B------:R-:W-:Y:S05]  /*a9b0*/  BSYNC B1 ;  /* 0x0000000000017941 */ /* 0x000fea0003800000 */
.L_x_543:
[----:B------:R-:W-:Y:S01]  /*a9c0*/  IADD3 R45, P3, P4, R96, R122, R12 ;  /* 0x0000007a602d7210 */ /* 0x000fe20007c7e00c */
[----:B------:R-:W-:-:S03]  /*a9d0*/  ULDC.64 UR4, c[0x0][0x208] ;  /* 0x0000820000047ab9 */ /* 0x000fc60000000a00 */
[----:B------:R-:W-:Y:S02]  /*a9e0*/  IADD3.X R48, R93, R46, R7, P3, P4 ;  /* 0x0000002e5d307210 */ /* 0x000fe40001fe8407 */
[----:B------:R-:W-:-:S04]  /*a9f0*/  LEA R44, P3, R45, R116, 0x1 ;  /* 0x000000742d2c7211 */ /* 0x000fc800078608ff */
[----:B------:R-:W-:Y:S02]  /*aa00*/  LEA.HI.X R45, R45, R117, R48, 0x1, P3 ;  /* 0x000000752d2d7211 */ /* 0x000fe400018f0c30 */
[----:B------:R-:W-:-:S03]  /*aa10*/  ISETP.GE.AND P3, PT, R47, R143, PT ;  /* 0x0000008f2f00720c */ /* 0x000fc60003f66270 */
[----:B-1----:R4:W-:Y:S10]  /*aa20*/  STG.E.128 desc[UR4][R44.64], R36 ;  /* 0x000000242c007986 */ /* 0x0029f4000c101d04 */
[----:B------:R-:W-:Y:S05]  /*aa30*/  @P3 BRA `(.L_x_499) ;  /* 0x0000000400203947 */ /* 0x000fea0003800000 */
[--C-:B------:R-:W-:Y:S01]  /*aa40*/  IADD3 R122, P3, P4, R96, R122, R47.reuse ;  /* 0x0000007a607a7210 */ /* 0x100fe20007c7e02f */
[----:B------:R-:W-:Y:S01]  /*aa50*/  ULDC.64 UR4, c[0x0][0x208] ;  /* 0x0000820000047ab9 */ /* 0x000fe20000000a00 */
[----:B------:R-:W-:-:S04]  /*aa60*/  SHF.R.S32.HI R47, RZ, 0x1f, R47 ;  /* 0x0000001fff2f7819 */ /* 0x000fc8000001142f */
[----:B------:R-:W-:Y:S02]  /*aa70*/  IADD3.X R46, R93, R46, R47, P3, P4 ;  /* 0x0000002e5d2e7210 */ /* 0x000fe40001fe842f */
[----:B------:R-:W-:-:S04]  /*aa80*/  LEA R116, P3, R122, R116, 0x1 ;  /* 0x000000747a747211 */ /* 0x000fc800078608ff */
[----:B------:R-:W-:-:S05]  /*aa90*/  LEA.HI.X R117, R122, R117, R46, 0x1, P3 ;  /* 0x000000757a757211 */ /* 0x000fca00018f0c2e */
[----:B---3--:R1:W-:Y:S01]  /*aaa0*/  STG.E.128 desc[UR4][R116.64], R40 ;  /* 0x0000002874007986 */ /* 0x0083e2000c101d04 */
[----:B------:R-:W-:Y:S05]  /*aab0*/  BRA `(.L_x_499) ;  /* 0x0000000400007947 */ /* 0x000fea0003800000 */
.L_x_456:
[----:B------:R-:W-:-:S04]  /*aac0*/  ULOP3.LUT UR4, UR60, 0x1, URZ, 0xfc, !UPT ;  /* 0x000000013c047892 */ /* 0x000fc8000f8efc3f */
[----:B------:R-:W-:-:S06]  /*aad0*/  UISETP.NE.AND UP0, UPT, UR4, 0x3, UPT ;  /* 0x000000030400788c */ /* 0x000fcc000bf05270 */
[----:B------:R-:W-:-:S13]  /*aae0*/  PLOP3.LUT P2, PT, PT, PT, UP0, 0x80, 0x0 ;  /* 0x000000000000781c */ /* 0x000fda0003f4f008 */
[----:B------:R-:W-:Y:S05]  /*aaf0*/  @!P2 BRA `(.L_x_545) ;  /* 0x000000000004a947 */ /* 0x000fea0003800000 */
[----:B------:R-:W-:Y:S01]  /*ab00*/  BPT.TRAP 0x1 ;  /* 0x000000040000795c */ /* 0x000fe20000300000 */
.L_x_545:
[----:B------:R-:W-:Y:S01]  /*ab10*/  IMAD R3, R19, 0x8, R18 ;  /* 0x0000000813037824 */ /* 0x000fe200078e0212 */
[----:B------:R-:W-:Y:S01]  /*ab20*/  SHF.L.U32 R0, R217, 0x1f, RZ ;  /* 0x0000001fd9007819 */ /* 0x000fe200000006ff */
[----:B------:R-:W-:Y:S01]  /*ab30*/  IMAD R4, R2, -0x50, R24 ;  /* 0xffffffb002047824 */ /* 0x000fe200078e0218 */
[----:B------:R-:W-:Y:S02]  /*ab40*/  BSSY B1, `(.L_x_546) ;  /* 0x0000005000017945 */ /* 0x000fe40003800000 */
[----:B------:R-:W1:Y:S02]  /*ab50*/  SYNCS.PHASECHK.TRANS64.TRYWAIT P4, [R3+URZ+0x38890], R0 ;  /* 0x03889000030075a7 */ /* 0x000e64000808017f */
[----:B------:R-:W-:-:S04]  /*ab60*/  VIMNMX R4, R4, 0x50, PT ;  /* 0x0000005004047848 */ /* 0x000fc80003fe0100 */
[----:B------:R-:W-:Y:S01]  /*ab70*/  ISETP.GE.AND P3, PT, R212, R4, PT ;  /* 0x00000004d400720c */ /* 0x000fe20003f66270 */
[----:B-1----:R-:W-:-:S12]  /*ab80*/  @!P4 BRA `(.L_x_547) ;  /* 0x00000208007cc947 */ /* 0x002fd80003800000 */
.L_x_860:
[----:B------:R-:W-:Y:S05]  /*ab90*/  BSYNC B1 ;  /* 0x0000000000017941 */ /* 0x000fea0003800000 */
.L_x_546:
[----:B------:R-:W-:Y:S04]  /*aba0*/  BSSY B1, `(.L_x_548) ;  /* 0x000000f000017945 */ /* 0x000fe80003800000 */
[----:B------:R-:W-:Y:S05]  /*abb0*/  @P3 BRA `(.L_x_549) ;  /* 0x0000000000343947 */ /* 0x000fea0003800000 */
[----:B------:R-:W-:Y:S01]  /*abc0*/  ISETP.NE.AND P4, PT, R27, RZ, PT ;  /* 0x000000ff1b00720c */ /* 0x000fe20003f85270 */
[----:B------:R-:W-:Y:S01]  /*abd0*/  ULDC.64 UR4, c[0x0][0x208] ;  /* 0x0000820000047ab9 */ /* 0x000fe20000000a00 */
[----:B------:R-:W-:-:S11]  /*abe0*/  ISETP.NE.AND P3, PT, R11, RZ, PT ;  /* 0x000000ff0b00720c */ /* 0x000fd60003f65270 */
[----:B0-----:R-:W0:Y:S04]  /*abf0*/  @P4 LDS.128 R36, [R5+0x24400] ;  /* 0x0244000005244984 */ /* 0x001e280000000c00 */
[----:B------:R-:W2:Y:S04]  /*ac00*/  @P3 LDS.128 R40, [R5+0x26c00] ;  /* 0x026c000005283984 */ /* 0x000ea80000000c00 */
[----:B0-----:R-:W-:Y:S01]  /*ac10*/  @P4 STG.E.128 desc[UR4][R60.64], R36 ;  /* 0x000000243c004986 */ /* 0x001fe2000c101d04 */
[----:B------:R-:W-:-:S03]  /*ac20*/  ISETP.NE.AND P4, PT, R10, RZ, PT ;  /* 0x000000ff0a00720c */ /* 0x000fc60003f85270 */
[----:B--2---:R-:W-:Y:S01]  /*ac30*/  @P3 STG.E.128 desc[UR4][R60.64+0x80], R40 ;  /* 0x000080283c003986 */ /* 0x004fe2000c101d04 */
[----:B------:R-:W-:-:S09]  /*ac40*/  ISETP.NE.AND P3, PT, R9, RZ, PT ;  /* 0x000000ff0900720c */ /* 0x000fd20003f65270 */
[----:B------:R-:W0:Y:S04]  /*ac50*/  @P4 LDS.128 R36, [R5+0x29400] ;  /* 0x0294000005244984 */ /* 0x000e280000000c00 */
[----:B------:R-:W2:Y:S04]  /*ac60*/  @P3 LDS.128 R40, [R5+0x2bc00] ;  /* 0x02bc000005283984 */ /* 0x000ea80000000c00 */
[----:B0-----:R3:W-:Y:S04]  /*ac70*/  @P4 STG.E.128 desc[UR4][R60.64+0x100], R36 ;  /* 0x000100243c004986 */ /* 0x0017e8000c101d04 */
[----:B--2---:R3:W-:Y:S02]  /*ac80*/  @P3 STG.E.128 desc[UR4][R60.64+0x180], R40 ;  /* 0x000180283c003986 */ /* 0x0047e4000c101d04 */
.L_x_549:
[----:B------:R-:W-:Y:S05]  /*ac90*/  BSYNC B1 ;  /* 0x0000000000017941 */ /* 0x000fea0003800000 */
.L_x_548:
[----:B---3--:R-:W-:Y:S01]  /*aca0*/  IADD3 R36, R212, 0x20, RZ ;  /* 0x00000020d4247810 */ /* 0x008fe20007ffe0ff */
[----:B------:R-:W-:Y:S03]  /*acb0*/  BSSY B1, `(.L_x_550) ;  /* 0x0000010000017945 */ /* 0x000fe60003800000 */
[----:B------:R-:W-:-:S13]  /*acc0*/  ISETP.GE.AND P3, PT, R36, R4, PT ;  /* 0x000000042400720c */ /* 0x000fda0003f66270 */
        /* <DEDUP_REMOVED lines=14> */
.L_x_551:
[----:B------:R-:W-:Y:S05]  /*adb0*/  BSYNC B1 ;  /* 0x0000000000017941 */ /* 0x000fea0003800000 */
.L_x_550:
[----:B---3--:R-:W-:-:S05]  /*adc0*/  VIADD R36, R212, 0x40 ;  /* 0x00000040d4247836 */ /* 0x008fca0000000000 */
        /* <DEDUP_REMOVED lines=15> */
.L_x_499:
[----:B------:R-:W-:Y:S05]  /*aec0*/  BSYNC B0 ;  /* 0x0000000000007941 */ /* 0x000fea0003800000 */
.L_x_455:
[----:B0-234-:R-:W0:Y:S01]  /*aed0*/  S2R R36, SR_TID.X ;  /* 0x0000000000247919 */ /* 0x01de220000002100 */
[----:B------:R-:W-:Y:S01]  /*aee0*/  @!PT LDS RZ, [RZ] ;  /* 0x00000000fffff984 */ /* 0x000fe20000000800 */
[----:B------:R-:W-:Y:S01]  /*aef0*/  @!PT LDS RZ, [RZ] ;  /* 0x00000000fffff984 */ /* 0x000fe20000000800 */
[----:B------:R-:W-:Y:S01]  /*af00*/  @!PT LDS RZ, [RZ] ;  /* 0x00000000fffff984 */ /* 0x000fe20000000800 */
[----:B------:R-:W-:Y:S01]  /*af10*/  @!PT LDS RZ, [RZ] ;  /* 0x00000000fffff984 */ /* 0x000fe20000000800 */
[----:B------:R2:W-:Y:S06]  /*af20*/  MEMBAR.ALL.CTA ;  /* 0x0000000000007992 */ /* 0x0005ec0000008000 */
[----:B--2---:R-:W2:Y:S01]  /*af30*/  FENCE.VIEW.ASYNC.S ;  /* 0x00000000000073c6 */ /* 0x004ea20000000000 */
[----:B------:R-:W-:Y:S05]  /*af40*/  WARPSYNC.ALL ;  /* 0x0000000000007948 */ /* 0x000fea0003800000 */
[----:B------:R-:W-:Y:S01]  /*af50*/  BSSY B0, `(.L_x_552) ;  /* 0x0000009000007945 */ /* 0x000fe20003800000 */
[----:B0-----:R-:W-:Y:S01]  /*af60*/  LOP3.LUT R36, R36, 0x7f, RZ, 0xc0, !PT ;  /* 0x0000007f24247812 */ /* 0x001fe200078ec0ff */
[----:B--2---:R0:W-:Y:S03]  /*af70*/  BAR.SYNC.DEFER_BLOCKING R174, 0x80 ;  /* 0x000200ae0000751d */ /* 0x0041e60000010000 */
[----:B------:R-:W-:-:S13]  /*af80*/  ISETP.NE.AND P3, PT, R36, RZ, PT ;  /* 0x000000ff2400720c */ /* 0x000fda0003f65270 */
[----:B------:R-:W-:-:S05]  /*af90*/  @!P3 VIADD R36, R3, 0x388a0 ;  /* 0x000388a00324b836 */ /* 0x000fca0000000000 */
[----:B------:R-:W-:-:S04]  /*afa0*/  @!P3 PRMT R36, RZ, 0x654, R36 ;  /* 0x00000654ff24b816 */ /* 0x000fc80000000024 */
[----:B------:R0:W-:Y:S01]  /*afb0*/  @!P3 SYNCS.ARRIVE.TRANS64.RED.A1T0 RZ, [R36+URZ], RZ ;  /* 0x000000ff24ffb9a7 */ /* 0x0001e2000810043f */
[----:B------:R-:W-:Y:S05]  /*afc0*/  @!P2 BRA `(.L_x_553) ;  /* 0x000000000004a947 */ /* 0x000fea0003800000 */
[----:B------:R-:W-:Y:S01]  /*afd0*/  BPT.TRAP 0x1 ;  /* 0x000000040000795c */ /* 0x000fe20000300000 */
.L_x_553:
[----:B------:R-:W-:Y:S05]  /*afe0*/  BSYNC B0 ;  /* 0x0000000000007941 */ /* 0x000fea0003800000 */
.L_x_552:
[----:B------:R-:W2:Y:S01]  /*aff0*/  SYNCS.PHASECHK.TRANS64.TRYWAIT P4, [R3+URZ+0x388b0], R0 ;  /* 0x0388b000030075a7 */ /* 0x000ea2000808017f */
[----:B------:R-:W-:Y:S01]  /*b000*/  ULDC UR61, c[0x0][0x2f4] ;  /* 0x0000bd00003d7ab9 */ /* 0x000fe20000000800 */
[----:B------:R-:W-:Y:S01]  /*b010*/  ULDC.64 UR56, c[0x0][0x328] ;  /* 0x0000ca0000387ab9 */ /* 0x000fe20000000a00 */
[----:B------:R-:W-:Y:S01]  /*b020*/  ULDC.64 UR58, c[0x0][0x318] ;  /* 0x0000c600003a7ab9 */ /* 0x000fe20000000a00 */
[----:B------:R-:W-:Y:S01]  /*b030*/  BSSY B0, `(.L_x_554) ;  /* 0x0000004000007945 */ /* 0x000fe20003800000 */
[----:B------:R-:W-:Y:S01]  /*b040*/  ISETP.GE.AND P2, PT, R212, R4, PT ;  /* 0x00000004d400720c */ /* 0x000fe20003f46270 */
[----:B------:R-:W-:Y:S02]  /*b050*/  IMAD.WIDE R44, R2, 0x50, R112 ;  /* 0x00000050022c7825 */ /* 0x000fe400078e0270 */
[----:B--2---:R-:W-:Y:S10]  /*b060*/  @!P4 BRA `(.L_x_555) ;  /* 0x000002040058c947 */ /* 0x004ff40003800000 */
.L_x_861:
[----:B------:R-:W-:Y:S05]  /*b070*/  BSYNC B0 ;  /* 0x0000000000007941 */ /* 0x000fea0003800000 */
.L_x_554:
[----:B------:R-:W-:Y:S04]  /*b080*/  BSSY B0, `(.L_x_556) ;  /* 0x0000017000007945 */ /* 0x000fe80003800000 */
[----:B------:R-:W-:Y:S05]  /*b090*/  @P2 BRA `(.L_x_557) ;  /* 0x0000000000542947 */ /* 0x000fea0003800000 */
[----:B------:R-:W-:Y:S01]  /*b0a0*/  MOV R37, R6 ;  /* 0x0000000600257202 */ /* 0x000fe20000000f00 */
[----:B------:R-:W-:Y:S01]  /*b0b0*/  IMAD R39, R45, UR56, RZ ;  /* 0x000000382d277c24 */ /* 0x000fe2000f8e02ff */
[----:B------:R-:W-:Y:S01]  /*b0c0*/  ISETP.GE.AND P4, PT, R16, UR61, PT ;  /* 0x0000003d10007c0c */ /* 0x000fe2000bf86270 */
[----:B0-----:R-:W-:Y:S01]  /*b0d0*/  IMAD.MOV.U32 R36, RZ, RZ, R94 ;  /* 0x000000ffff247224 */ /* 0x001fe200078e005e */
[----:B------:R-:W-:Y:S01]  /*b0e0*/  ULDC.64 UR4, c[0x0][0x208] ;  /* 0x0000820000047ab9 */ /* 0x000fe20000000a00 */
[C---:B------:R-:W-:Y:S02]  /*b0f0*/  IMAD R39, R44.reuse, UR57, R39 ;  /* 0x000000392c277c24 */ /* 0x040fe4000f8e0227 */
[----:B------:R-:W-:-:S04]  /*b100*/  IMAD.WIDE.U32 R36, R44, UR56, R36 ;  /* 0x000000382c247c25 */ /* 0x000fc8000f8e0024 */
[----:B------:R-:W-:Y:S01]  /*b110*/  IMAD.IADD R37, R37, 0x1, R39 ;  /* 0x0000000125257824 */ /* 0x000fe200078e0227 */
[----:B------:R-:W-:-:S04]  /*b120*/  LEA R46, P2, R36, UR58, 0x1 ;  /* 0x0000003a242e7c11 */ /* 0x000fc8000f8408ff */
[----:B------:R-:W-:Y:S02]  /*b130*/  LEA.HI.X R47, R36, UR59, R37, 0x1, P2 ;  /* 0x0000003b242f7c11 */ /* 0x000fe400090f0c25 */
[----:B------:R-:W-:Y:S01]  /*b140*/  ISETP.GE.AND P2, PT, R213, UR61, PT ;  /* 0x0000003dd5007c0c */ /* 0x000fe2000bf46270 */
[----:B------:R-:W0:-:S12]  /*b150*/  @!P4 LDS.128 R36, [R5+0x400] ;  /* 0x000400000524c984 */ /* 0x000e180000000c00 */
[----:B-1----:R-:W1:Y:S04]  /*b160*/  @!P2 LDS.128 R40, [R5+0x2c00] ;  /* 0x002c00000528a984 */ /* 0x002e680000000c00 */
[----:B0-----:R-:W-:Y:S01]  /*b170*/  @!P4 STG.E.128 desc[UR4][R46.64], R36 ;  /* 0x000000242e00c986 */ /* 0x001fe2000c101d04 */
[----:B------:R-:W-:-:S03]  /*b180*/  ISETP.GE.AND P4, PT, R218, UR61, PT ;  /* 0x0000003dda007c0c */ /* 0x000fc6000bf86270 */
[----:B-1----:R-:W-:Y:S01]  /*b190*/  @!P2 STG.E.128 desc[UR4][R46.64+0x80], R40 ;  /* 0x000080282e00a986 */ /* 0x002fe2000c101d04 */
[----:B------:R-:W-:-:S09]  /*b1a0*/  ISETP.GE.AND P2, PT, R219, UR61, PT ;  /* 0x0000003ddb007c0c */ /* 0x000fd2000bf46270 */
[----:B------:R-:W0:Y:S04]  /*b1b0*/  @!P4 LDS.128 R36, [R5+0x5400] ;  /* 0x005400000524c984 */ /* 0x000e280000000c00 */
[----:B------:R-:W1:Y:S04]  /*b1c0*/  @!P2 LDS.128 R40, [R5+0x7c00] ;  /* 0x007c00000528a984 */ /* 0x000e680000000c00 */
[----:B0-----:R3:W-:Y:S04]  /*b1d0*/  @!P4 STG.E.128 desc[UR4][R46.64+0x100], R36 ;  /* 0x000100242e00c986 */ /* 0x0017e8000c101d04 */
[----:B-1----:R3:W-:Y:S02]  /*b1e0*/  @!P2 STG.E.128 desc[UR4][R46.64+0x180], R40 ;  /* 0x000180282e00a986 */ /* 0x0027e4000c101d04 */
.L_x_557:
[----:B------:R-:W-:Y:S05]  /*b1f0*/  BSYNC B0 ;  /* 0x0000000000007941 */ /* 0x000fea0003800000 */
.L_x_556:
[----:B-12---:R-:W-:Y:S01]  /*b200*/  VIADD R0, R212, 0x20 ;  /* 0x00000020d4007836 */ /* 0x006fe20000000000 */
[----:B------:R-:W-:Y:S04]  /*b210*/  BSSY B0, `(.L_x_558) ;  /* 0x000001a000007945 */ /* 0x000fe80003800000 */
[----:B------:R-:W-:-:S13]  /*b220*/  ISETP.GE.AND P2, PT, R0, R4, PT ;  /* 0x000000040000720c */ /* 0x000fda0003f46270 */
[----:B------:R-:W-:Y:S05]  /*b230*/  @P2 BRA `(.L_x_559) ;  /* 0x00000000005c2947 */ /* 0x000fea0003800000 */
[----:B---3--:R-:W-:Y:S01]  /*b240*/  IADD3 R39, P2, R44, 0x20, RZ ;  /* 0x000000202c277810 */ /* 0x008fe20007f5e0ff */
[----:B------:R-:W-:Y:S01]  /*b250*/  IMAD.MOV.U32 R37, RZ, RZ, R6 ;  /* 0x000000ffff257224 */ /* 0x000fe200078e0006 */
[----:B0-----:R-:W-:Y:S01]  /*b260*/  MOV R36, R94 ;  /* 0x0000005e00247202 */ /* 0x001fe20000000f00 */
[----:B------:R-:W-:Y:S01]  /*b270*/  ULDC.64 UR4, c[0x0][0x208] ;  /* 0x0000820000047ab9 */ /* 0x000fe20000000a00 */
[----:B------:R-:W-:Y:S01]  /*b280*/  ISETP.GE.AND P4, PT, R16, UR61, PT ;  /* 0x0000003d10007c0c */ /* 0x000fe2000bf86270 */
[----:B------:R-:W-:Y:S02]  /*b290*/  IMAD.X R0, RZ, RZ, R45, P2 ;  /* 0x000000ffff007224 */ /* 0x000fe400010e062d */
[----:B------:R-:W-:-:S04]  /*b2a0*/  IMAD.WIDE.U32 R36, R39, UR56, R36 ;  /* 0x0000003827247c25 */ /* 0x000fc8000f8e0024 */
[----:B------:R-:W-:Y:S01]  /*b2b0*/  IMAD R0, R0, UR56, RZ ;  /* 0x0000003800007c24 */ /* 0x000fe2000f8e02ff */
[----:B------:R-:W-:-:S03]  /*b2c0*/  LEA R46, P2, R36, UR58, 0x1 ;  /* 0x0000003a242e7c11 */ /* 0x000fc6000f8408ff */
[----:B------:R-:W-:-:S04]  /*b2d0*/  IMAD R39, R39, UR57, R0 ;  /* 0x0000003927277c24 */ /* 0x000fc8000f8e0200 */
[----:B------:R-:W-:-:S05]  /*b2e0*/  IMAD.IADD R37, R37, 0x1, R39 ;  /* 0x0000000125257824 */ /* 0x000fca00078e0227 */
[----:B------:R-:W-:Y:S02]  /*b2f0*/  LEA.HI.X R47, R36, UR59, R37, 0x1, P2 ;  /* 0x0000003b242f7c11 */ /* 0x000fe400090f0c25 */
[----:B------:R-:W-:Y:S01]  /*b300*/  ISETP.GE.AND P2, PT, R213, UR61, PT ;  /* 0x0000003dd5007c0c */ /* 0x000fe2000bf46270 */
[----:B------:R-:W0:-:S12]  /*b310*/  @!P4 LDS.128 R36, [R5+0x1400] ;  /* 0x001400000524c984 */ /* 0x000e180000000c00 */
[----:B------:R-:W1:Y:S04]  /*b320*/  @!P2 LDS.128 R40, [R5+0x3c00] ;  /* 0x003c00000528a984 */ /* 0x000e680000000c00 */
        /* <DEDUP_REMOVED lines=8> */
.L_x_559:
[----:B------:R-:W-:Y:S05]  /*b3b0*/  BSYNC B0 ;  /* 0x0000000000007941 */ /* 0x000fea0003800000 */
.L_x_558:
[----:B------:R-:W-:Y:S01]  /*b3c0*/  VIADD R0, R212, 0x40 ;  /* 0x00000040d4007836 */ /* 0x000fe20000000000 */
[----:B------:R-:W-:Y:S04]  /*b3d0*/  BSSY B0, `(.L_x_560) ;  /* 0x000001a000007945 */ /* 0x000fe80003800000 */
[----:B------:R-:W-:-:S13]  /*b3e0*/  ISETP.GE.AND P2, PT, R0, R4, PT ;  /* 0x000000040000720c */ /* 0x000fda0003f46270 */
[----:B------:R-:W-:Y:S05]  /*b3f0*/  @P2 BRA `(.L_x_561) ;  /* 0x00000000005c2947 */ /* 0x000fea0003800000 */
[----:B--23--:R-:W-:Y:S01]  /*b400*/  IADD3 R39, P2, R44, 0x40, RZ ;  /* 0x000000402c277810 */ /* 0x00cfe20007f5e0ff */
[----:B0-----:R-:W-:Y:S01]  /*b410*/  IMAD.MOV.U32 R36, RZ, RZ, R94 ;  /* 0x000000ffff247224 */ /* 0x001fe200078e005e */
[----:B------:R-:W-:Y:S01]  /*b420*/  ISETP.GE.AND P4, PT, R16, UR61, PT ;  /* 0x0000003d10007c0c */ /* 0x000fe2000bf86270 */
[----:B------:R-:W-:Y:S01]  /*b430*/  IMAD.MOV.U32 R37, RZ, RZ, R6 ;  /* 0x000000ffff257224 */ /* 0x000fe200078e0006 */
[----:B------:R-:W-:Y:S01]  /*b440*/  IADD3.X R44, RZ, R45, RZ, P2, !PT ;  /* 0x0000002dff2c7210 */ /* 0x000fe200017fe4ff */
[----:B------:R-:W-:Y:S01]  /*b450*/  ULDC.64 UR4, c[0x0][0x208] ;  /* 0x0000820000047ab9 */ /* 0x000fe20000000a00 */
[----:B------:R-:W-:-:S04]  /*b460*/  IMAD.WIDE.U32 R36, R39, UR56, R36 ;  /* 0x0000003827247c25 */ /* 0x000fc8000f8e0024 */
[----:B------:R-:W-:-:S04]  /*b470*/  IMAD R44, R44, UR56, RZ ;  /* 0x000000382c2c7c24 */ /* 0x000fc8000f8e02ff */
[----:B------:R-:W-:Y:S01]  /*b480*/  IMAD R39, R39, UR57, R44 ;  /* 0x0000003927277c24 */ /* 0x000fe2000f8e022c */
[----:B------:R-:W-:-:S03]  /*b490*/  LEA R44, P2, R36, UR58, 0x1 ;  /* 0x0000003a242c7c11 */ /* 0x000fc6000f8408ff */
        /* <DEDUP_REMOVED lines=13> */
.L_x_561:
[----:B------:R-:W-:Y:S05]  /*b570*/  BSYNC B0 ;  /* 0x0000000000007941 */ /* 0x000fea0003800000 */
.L_x_560:
[----:B------:R-:W5:Y:S01]  /*b580*/  LDL R0, [R1+0x10] ;  /* 0x0000100001007983 */ /* 0x000f620000100800 */
[----:B------:R-:W-:Y:S01]  /*b590*/  @!P3 IADD3 R3, R3, 0x388c0, RZ ;  /* 0x000388c00303b810 */ /* 0x000fe20007ffe0ff */
[----:B------:R-:W-:Y:S01]  /*b5a0*/  VIADD R19, R19, 0x1 ;  /* 0x0000000113137836 */ /* 0x000fe20000000000 */
[----:B------:R-:W-:Y:S01]  /*b5b0*/  PLOP3.LUT P2, PT, PT, PT, PT, 0x8, 0x0 ;  /* 0x000000000000781c */ /* 0x000fe20003f4e170 */
[----:B------:R-:W-:Y:S01]  /*b5c0*/  @!PT LDS RZ, [RZ] ;  /* 0x00000000fffff984 */ /* 0x000fe20000000800 */
[----:B------:R-:W-:Y:S01]  /*b5d0*/  @!PT LDS RZ, [RZ] ;  /* 0x00000000fffff984 */ /* 0x000fe20000000800 */
[----:B------:R-:W-:Y:S01]  /*b5e0*/  @!PT LDS RZ, [RZ] ;  /* 0x00000000fffff984 */ /* 0x000fe20000000800 */
[----:B------:R-:W-:Y:S01]  /*b5f0*/  @!PT LDS RZ, [RZ] ;  /* 0x00000000fffff984 */ /* 0x000fe20000000800 */
[----:B------:R1:W-:Y:S06]  /*b600*/  MEMBAR.ALL.CTA ;  /* 0x0000000000007992 */ /* 0x0003ec0000008000 */
[----:B-1----:R-:W1:Y:S01]  /*b610*/  FENCE.VIEW.ASYNC.S ;  /* 0x00000000000073c6 */ /* 0x002e620000000000 */
[----:B------:R-:W-:Y:S01]  /*b620*/  @!P3 PRMT R3, RZ, 0x654, R3 ;  /* 0x00000654ff03b816 */ /* 0x000fe20000000003 */
[----:B-1----:R1:W-:Y:S06]  /*b630*/  BAR.SYNC.DEFER_BLOCKING R174, 0x80 ;  /* 0x000200ae0000751d */ /* 0x0023ec0000010000 */
[----:B------:R1:W-:Y:S01]  /*b640*/  @!P3 SYNCS.ARRIVE.TRANS64.RED.A1T0 RZ, [R3+URZ], RZ ;  /* 0x000000ff03ffb9a7 */ /* 0x0003e2000810043f */
[----:B------:R-:W-:-:S04]  /*b650*/  ISETP.NE.AND P3, PT, R19, 0x2, PT ;  /* 0x000000021300780c */ /* 0x000fc80003f65270 */
[----:B------:R-:W-:Y:S02]  /*b660*/  SEL R19, R19, RZ, P3 ;  /* 0x000000ff13137207 */ /* 0x000fe40001800000 */
[----:B-----5:R-:W-:Y:S02]  /*b670*/  LOP3.LUT P4, RZ, R0, 0x2, RZ, 0xc0, !PT ;  /* 0x0000000200ff7812 */ /* 0x020fe4000788c0ff */
[----:B------:R-:W-:-:S04]  /*b680*/  SEL R0, RZ, 0x1, P3 ;  /* 0x00000001ff007807 */ /* 0x000fc80001800000 */
[----:B------:R-:W-:-:S07]  /*b690*/  LOP3.LUT R217, R217, R0, RZ, 0x3c, !PT ;  /* 0x00000000d9d97212 */ /* 0x000fce00078e3cff */
[----:B-1----:R-:W-:Y:S05]  /*b6a0*/  @P4 BRA `(.L_x_562) ;  /* 0xffffff7800e84947 */ /* 0x002fea000383ffff */
.L_x_450:
[----:B------:R-:W-:Y:S01]  /*b6b0*/  BSSY B0, `(.L_x_563) ;  /* 0x0000005000007945 */ /* 0x000fe20003800000 */
[----:B------:R-:W-:-:S03]  /*b6c0*/  IMAD.MOV.U32 R92, RZ, RZ, RZ ;  /* 0x000000ffff5c7224 */ /* 0x000fc600078e00ff */
[----:B------:R-:W-:Y:S05]  /*b6d0*/  @P2 BRA `(.L_x_564) ;  /* 0x0000000000082947 */ /* 0x000fea0003800000 */
[----:B------:R-:W0:Y:S02]  /*b6e0*/  FENCE.VIEW.ASYNC.G ;  /* 0x00000000000073c6 */ /* 0x000e240000000100 */
[----:B0-----:R-:W-:Y:S06]  /*b6f0*/  BAR.ARV 0xc, 0x180 ;  /* 0x0306000000007b1d */ /* 0x001fec0000002000 */
.L_x_564:
[----:B------:R-:W-:Y:S05]  /*b700*/  BSYNC B0 ;  /* 0x0000000000007941 */ /* 0x000fea0003800000 */
.L_x_563:
[----:B------:R-:W2:Y:S01]  /*b710*/  LDL R0, [R1+0x10] ;  /* 0x0000100001007983 */ /* 0x000ea20000100800 */
[----:B------:R-:W-:Y:S01]  /*b720*/  BSSY B0, `(.L_x_565) ;  /* 0x0000021000007945 */ /* 0x000fe20003800000 */
[----:B--2---:R-:W-:-:S13]  /*b730*/  LOP3.LUT P0, RZ, R0, 0x4, RZ, 0xc0, !PT ;  /* 0x0000000400ff7812 */ /* 0x004fda000780c0ff */
[----:B------:R-:W-:Y:S05]  /*b740*/  @!P0 BRA `(.L_x_566) ;  /* 0x0000000000788947 */ /* 0x000fea0003800000 */
[----:B------:R-:W-:Y:S01]  /*b750*/  ISETP.NE.AND P0, PT, R234, RZ, PT ;  /* 0x000000ffea00720c */ /* 0x000fe20003f05270 */
[----:B------:R-:W-:-:S03]  /*b760*/  ULDC UR4, c[0x0][0x9f0] ;  /* 0x00027c0000047ab9 */ /* 0x000fc60000000800 */
[----:B------:R-:W-:-:S04]  /*b770*/  SEL R9, R234, UR4, P0 ;  /* 0x00000004ea097c07 */ /* 0x000fc80008000000 */
[-C--:B------:R-:W-:Y:S02]  /*b780*/  IABS R5, R9.reuse ;  /* 0x0000000900057213 */ /* 0x080fe40000000000 */
[----:B------:R-:W-:Y:S02]  /*b790*/  IADD3 R0, R144, -0x1, R9 ;  /* 0xffffffff90007810 */ /* 0x000fe40007ffe009 */
[----:B-1----:R-:W1:Y:S01]  /*b7a0*/  I2F.RP R4, R5 ;  /* 0x0000000500047306 */ /* 0x002e620000209400 */
[----:B------:R-:W-:-:S05]  /*b7b0*/  IABS R8, R9 ;  /* 0x0000000900087213 */ /* 0x000fca0000000000 */
[----:B------:R-:W-:Y:S02]  /*b7c0*/  IMAD.MOV R8, RZ, RZ, -R8 ;  /* 0x000000ffff087224 */ /* 0x000fe400078e0a08 */
[----:B-1----:R-:W1:Y:S02]  /*b7d0*/  MUFU.RCP R4, R4 ;  /* 0x0000000400047308 */ /* 0x002e640000001000 */
[----:B-1----:R-:W-:Y:S01]  /*b7e0*/  VIADD R2, R4, 0xffffffe ;  /* 0x0ffffffe04027836 */ /* 0x002fe20000000000 */
[----:B------:R-:W-:Y:S02]  /*b7f0*/  IABS R4, R0 ;  /* 0x0000000000047213 */ /* 0x000fe40000000000 */
[----:B------:R-:W-:-:S03]  /*b800*/  LOP3.LUT R0, R0, R9, RZ, 0x3c, !PT ;  /* 0x0000000900007212 */ /* 0x000fc600078e3cff */
[----:B------:R1:W2:Y:S01]  /*b810*/  F2I.FTZ.U32.TRUNC.NTZ R3, R2 ;  /* 0x0000000200037305 */ /* 0x0002a2000021f000 */
[----:B------:R-:W-:Y:S01]  /*b820*/  ISETP.GE.AND P2, PT, R0, RZ, PT ;  /* 0x000000ff0000720c */ /* 0x000fe20003f46270 */
[----:B-1----:R-:W-:Y:S01]  /*b830*/  IMAD.MOV.U32 R2, RZ, RZ, RZ ;  /* 0x000000ffff027224 */ /* 0x002fe200078e00ff */
[----:B--2---:R-:W-:-:S05]  /*b840*/  IADD3 R6, RZ, -R3, RZ ;  /* 0x80000003ff067210 */ /* 0x004fca0007ffe0ff */
[----:B------:R-:W-:-:S04]  /*b850*/  IMAD R7, R6, R5, RZ ;  /* 0x0000000506077224 */ /* 0x000fc800078e02ff */
[----:B------:R-:W-:-:S04]  /*b860*/  IMAD.HI.U32 R3, R3, R7, R2 ;  /* 0x0000000703037227 */ /* 0x000fc800078e0002 */
[----:B------:R-:W-:Y:S02]  /*b870*/  IMAD.MOV.U32 R2, RZ, RZ, R8 ;  /* 0x000000ffff027224 */ /* 0x000fe400078e0008 */
[----:B------:R-:W-:-:S04]  /*b880*/  IMAD.HI.U32 R3, R3, R4, RZ ;  /* 0x0000000403037227 */ /* 0x000fc800078e00ff */
[----:B------:R-:W-:-:S05]  /*b890*/  IMAD R2, R3, R2, R4 ;  /* 0x0000000203027224 */ /* 0x000fca00078e0204 */
[----:B------:R-:W-:-:S13]  /*b8a0*/  ISETP.GT.U32.AND P1, PT, R5, R2, PT ;  /* 0x000000020500720c */ /* 0x000fda0003f24070 */
[-C--:B------:R-:W-:Y:S01]  /*b8b0*/  @!P1 IADD3 R2, R2, -R5.reuse, RZ ;  /* 0x8000000502029210 */ /* 0x080fe20007ffe0ff */
[----:B------:R-:W-:Y:S01]  /*b8c0*/  @!P1 VIADD R3, R3, 0x1 ;  /* 0x0000000103039836 */ /* 0x000fe20000000000 */
[----:B------:R-:W-:Y:S02]  /*b8d0*/  ISETP.NE.AND P1, PT, R9, RZ, PT ;  /* 0x000000ff0900720c */ /* 0x000fe40003f25270 */
[----:B------:R-:W-:-:S13]  /*b8e0*/  ISETP.GE.U32.AND P0, PT, R2, R5, PT ;  /* 0x000000050200720c */ /* 0x000fda0003f06070 */
[----:B------:R-:W-:-:S04]  /*b8f0*/  @P0 VIADD R3, R3, 0x1 ;  /* 0x0000000103030836 */ /* 0x000fc80000000000 */
[----:B------:R-:W-:Y:S01]  /*b900*/  @!P2 IMAD.MOV R3, RZ, RZ, -R3 ;  /* 0x000000ffff03a224 */ /* 0x000fe200078e0a03 */
[----:B------:R-:W-:-:S04]  /*b910*/  @!P1 LOP3.LUT R3, RZ, R9, RZ, 0x33, !PT ;  /* 0x00000009ff039212 */ /* 0x000fc800078e33ff */
[----:B------:R-:W-:-:S07]  /*b920*/  MOV R92, R3 ;  /* 0x00000003005c7202 */ /* 0x000fce0000000f00 */
.L_x_566:
[----:B------:R-:W-:Y:S05]  /*b930*/  BSYNC B0 ;  /* 0x0000000000007941 */ /* 0x000fea0003800000 */
.L_x_565:
[----:B------:R-:W2:Y:S01]  /*b940*/  LDL R0, [R1+0x78] ;  /* 0x0000780001007983 */ /* 0x000ea20000100800 */
[----:B------:R-:W-:Y:S02]  /*b950*/  PLOP3.LUT P0, PT, PT, PT, PT, 0x80, 0x0 ;  /* 0x000000000000781c */ /* 0x000fe40003f0f070 */
        /* <DEDUP_REMOVED lines=24> */
[----:B----4-:R-:W-:Y:S02]  /*bae0*/  CS2R R44, SRZ ;  /* 0x00000000002c7805 */ /* 0x010fe4000001ff00 */
[----:B------:R-:W-:Y:S02]  /*baf0*/  CS2R R102, SRZ ;  /* 0x0000000000667805 */ /* 0x000fe4000001ff00 */
[----:B---3--:R-:W-:Y:S02]  /*bb00*/  CS2R R40, SRZ ;  /* 0x0000000000287805 */ /* 0x008fe4000001ff00 */
[----:B------:R-:W-:Y:S02]  /*bb10*/  CS2R R104, SRZ ;  /* 0x0000000000687805 */ /* 0x000fe4000001ff00 */
[----:B0-----:R-:W-:-:S02]  /*bb20*/  CS2R R36, SRZ ;  /* 0x0000000000247805 */ /* 0x001fc4000001ff00 */
        /* <DEDUP_REMOVED lines=13> */
[----:B-1----:R-:W-:Y:S02]  /*bc00*/  CS2R R10, SRZ ;  /* 0x00000000000a7805 */ /* 0x002fe4000001ff00 */
        /* <DEDUP_REMOVED lines=22> */
[----:B--2---:R-:W-:-:S05]  /*bd70*/  IMAD R225, R0, R92, RZ ;  /* 0x0000005c00e17224 */ /* 0x004fca00078e02ff */
[----:B------:R-:W-:-:S04]  /*bd80*/  VIADDMNMX R92, R225, R92, R144, PT ;  /* 0x0000005ce15c7246 */ /* 0x000fc80003800190 */
[----:B------:R-:W-:-:S13]  /*bd90*/  ISETP.GT.AND P1, PT, R92, R225, PT ;  /* 0x000000e15c00720c */ /* 0x000fda0003f24270 */
[----:B------:R-:W-:Y:S05]  /*bda0*/  @!P1 BRA `(.L_x_567) ;  /* 0x0000011c00209947 */ /* 0x000fea0003800000 */
[----:B------:R-:W2:Y:S02]  /*bdb0*/  LDL R0, [R1+0x108] ;  /* 0x0001080001007983 */ /* 0x000ea40000100800 */
[----:B--2---:R-:W-:Y:S02]  /*bdc0*/  R2UR UR4, R0 ;  /* 0x00000000000472ca */ /* 0x004fe400000e0000 */
[----:B------:R-:W0:Y:S11]  /*bdd0*/  S2R R0, SR_TID.X ;  /* 0x0000000000007919 */ /* 0x000e360000002100 */
[----:B------:R-:W-:-:S06]  /*bde0*/  ULOP3.LUT UP0, URZ, UR4, 0x9f, URZ, 0xc0, !UPT ;  /* 0x0000009f043f7892 */ /* 0x000fcc000f80c03f */
[----:B------:R-:W-:Y:S01]  /*bdf0*/  PLOP3.LUT P0, PT, PT, PT, UP0, 0x80, 0x0 ;  /* 0x000000000000781c */ /* 0x000fe20003f0f008 */
[----:B0-----:R-:W-:-:S05]  /*be00*/  VIADD R0, R0, 0xffffff80 ;  /* 0xffffff8000007836 */ /* 0x001fca0000000000 */
[----:B------:R-:W-:-:S04]  /*be10*/  SHF.R.S32.HI R3, RZ, 0x1f, R0 ;  /* 0x0000001fff037819 */ /* 0x000fc80000011400 */
[----:B------:R-:W-:-:S04]  /*be20*/  LEA.HI R3, R3, R0, RZ, 0x7 ;  /* 0x0000000003037211 */ /* 0x000fc800078f38ff */
[----:B------:R-:W-:-:S06]  /*be30*/  SHF.R.S32.HI R0, RZ, 0x7, R3 ;  /* 0x00000007ff007819 */ /* 0x000fcc0000011403 */
[----:B------:R-:W0:Y:S02]  /*be40*/  SHFL.IDX PT, R0, R0, RZ, 0x1f ;  /* 0x00001fff00007589 */ /* 0x000e2400000e0000 */
[----:B0-----:R-:W-:-:S04]  /*be50*/  LEA.HI R2, R0, R0, RZ, 0x1 ;  /* 0x0000000000027211 */ /* 0x001fc800078f08ff */
[----:B------:R-:W-:-:S05]  /*be60*/  LOP3.LUT R3, R2, 0x1e, RZ, 0xc0, !PT ;  /* 0x0000001e02037812 */ /* 0x000fca00078ec0ff */
[----:B------:R-:W-:-:S05]  /*be70*/  IMAD.IADD R3, R0, 0x1, -R3 ;  /* 0x0000000100037824 */ /* 0x000fca00078e0a03 */
[----:B------:R-:W-:-:S04]  /*be80*/  LEA R3, R3, UR4, 0xd ;  /* 0x0000000403037c11 */ /* 0x000fc8000f8e68ff */
[----:B------:R-:W-:-:S04]  /*be90*/  SHF.R.U32.HI R2, RZ, 0x4, R3 ;  /* 0x00000004ff027819 */ /* 0x000fc80000011603 */
[----:B------:R-:W-:Y:S01]  /*bea0*/  LOP3.LUT R2, R2, 0x3fff, RZ, 0xc0, !PT ;  /* 0x00003fff02027812 */ /* 0x000fe200078ec0ff */
[----:B------:R-:W-:Y:S06]  /*beb0*/  @!P0 BRA `(.L_x_568) ;  /* 0x0000000000408947 */ /* 0x000fec0003800000 */
[----:B------:R-:W-:Y:S01]  /*bec0*/  MOV R14, 0x0 ;  /* 0x00000000000e7802 */ /* 0x000fe20000000f00 */
[----:B------:R-:W-:Y:S01]  /*bed0*/  ULDC.64 UR4, c[0x4][0x1b8] ;  /* 0x01006e0000047ab9 */ /* 0x000fe20000000a00 */
[----:B------:R-:W-:Y:S01]  /*bee0*/  ULDC.64 UR6, c[0x4][0x1c0] ;  /* 0x0100700000067ab9 */ /* 0x000fe20000000a00 */
[----:B------:R-:W-:Y:S01]  /*bef0*/  IMAD.U32 R4, RZ, RZ, UR4 ;  /* 0x00000004ff047e24 */ /* 0x000fe2000f8e00ff */
[----:B------:R-:W-:Y:S01]  /*bf00*/  MOV R5, UR5 ;  /* 0x0000000500057c02 */ /* 0x000fe20008000f00 */
[----:B------:R-:W-:Y:S01]  /*bf10*/  ULDC.64 UR4, c[0x4][0x138] ;  /* 0x01004e0000047ab9 */ /* 0x000fe20000000a00 */
[----:B------:R-:W0:Y:S01]  /*bf20*/  LDC.64 R14, c[0x4][R14] ;  /* 0x010000000e0e7b82 */ /* 0x000e220000000a00 */
[----:B------:R-:W-:Y:S01]  /*bf30*/  IMAD.U32 R6, RZ, RZ, UR6 ;  /* 0x00000006ff067e24 */ /* 0x000fe2000f8e00ff */
[----:B------:R-:W-:Y:S01]  /*bf40*/  MOV R11, UR5 ;  /* 0x00000005000b7c02 */ /* 0x000fe20008000f00 */
[----:B------:R-:W-:Y:S02]  /*bf50*/  IMAD.U32 R7, RZ, RZ, UR7 ;  /* 0x00000007ff077e24 */ /* 0x000fe4000f8e00ff */
[----:B------:R-:W-:-:S02]  /*bf60*/  IMAD.U32 R10, RZ, RZ, UR4 ;  /* 0x00000004ff0a7e24 */ /* 0x000fc4000f8e00ff */
[----:B------:R-:W-:Y:S02]  /*bf70*/  IMAD.MOV.U32 R8, RZ, RZ, 0x70 ;  /* 0x00000070ff087424 */ /* 0x000fe400078e00ff */
[----:B------:R-:W-:Y:S02]  /*bf80*/  IMAD.MOV.U32 R12, RZ, RZ, 0x1 ;  /* 0x00000001ff0c7424 */ /* 0x000fe400078e00ff */
[----:B------:R-:W-:-:S07]  /*bf90*/  IMAD.MOV.U32 R13, RZ, RZ, RZ ;  /* 0x000000ffff0d7224 */ /* 0x000fce00078e00ff */
[----:B------:R-:W-:-:S07]  /*bfa0*/  LEPC R20, `(.L_x_568) ;  /* 0x000000001014794e */ /* 0x000fce0000000000 */
[----:B0----5:R-:W-:Y:S05]  /*bfb0*/  CALL.ABS.NOINC R14 ;  /* 0x000000000e007343 */ /* 0x021fea0003c00000 */
.L_x_568:
[----:B------:R-:W-:Y:S02]  /*bfc0*/  ULDC UR4, c[0x0][0x3f4] ;  /* 0x0000fd0000047ab9 */ /* 0x000fe40000000800 */
[----:B------:R-:W-:-:S13]  /*bfd0*/  ISETP.LT.AND P0, PT, RZ, UR4, PT ;  /* 0x00000004ff007c0c */ /* 0x000fda000bf01270 */
[----:B------:R-:W-:Y:S05]  /*bfe0*/  @P0 BRA `(.L_x_569) ;  /* 0x0000000000400947 */ /* 0x000fea0003800000 */
[----:B------:R-:W2:Y:S02]  /*bff0*/  LDL R20, [R1+0x60] ;  /* 0x0000600001147983 */ /* 0x000ea40000100800 */
[----:B--2---:R-:W-:-:S04]  /*c000*/  LEA.HI R0, R20, R20, RZ, 0x1 ;  /* 0x0000001414007211 */ /* 0x004fc800078f08ff */
[----:B------:R-:W-:-:S04]  /*c010*/  LOP3.LUT R0, R0, 0xfffffffe, RZ, 0xc0, !PT ;  /* 0xfffffffe00007812 */ /* 0x000fc800078ec0ff */
[----:B------:R-:W-:-:S04]  /*c020*/  IADD3 R0, R20, -R0, RZ ;  /* 0x8000000014007210 */ /* 0x000fc80007ffe0ff */
[----:B------:R-:W-:-:S04]  /*c030*/  SHF.L.U32 R3, R0, 0x1f, RZ ;  /* 0x0000001f00037819 */ /* 0x000fc800000006ff */
[----:B------:R0:W1:Y:S03]  /*c040*/  SYNCS.PHASECHK.TRANS64.TRYWAIT P0, [R18+URZ+0x38800], R3 ;  /* 0x03880003120075a7 */ /* 0x000066000800017f */
[----:B-1----:R-:W-:Y:S05]  /*c050*/  @!P0 NANOSLEEP.SYNCS 0x989680 ;  /* 0x009896800000895d */ /* 0x002fea0003900000 */
[----:B------:R-:W1:Y:S01]  /*c060*/  @!P0 SYNCS.PHASECHK.TRANS64 P0, [R18+URZ+0x38800], R3 ;  /* 0x03880003120085a7 */ /* 0x000e62000800007f */
[----:B------:R-:W-:Y:S04]  /*c070*/  BSSY B0, `(.L_x_570) ;  /* 0x0000006000007945 */ /* 0x000fe80003800000 */
[----:B-1----:R-:W-:Y:S05]  /*c080*/  @P0 BRA `(.L_x_571) ;  /* 0x0000000000100947 */ /* 0x002fea0003800000 */
.L_x_572:
[----:B-1----:R1:W2:Y:S02]  /*c090*/  SYNCS.PHASECHK.TRANS64.TRYWAIT P0, [R18+URZ+0x38800], R3 ;  /* 0x03880003120075a7 */ /* 0x0022a4000800017f */
[----:B--2---:R-:W-:Y:S05]  /*c0a0*/  @!P0 NANOSLEEP.SYNCS 0x989680 ;  /* 0x009896800000895d */ /* 0x004fea0003900000 */
[----:B------:R-:W2:Y:S02]  /*c0b0*/  @!P0 SYNCS.PHASECHK.TRANS64 P0, [R18+URZ+0x38800], R3 ;  /* 0x03880003120085a7 */ /* 0x000ea4000800007f */
[----:B--2---:R-:W-:Y:S05]  /*c0c0*/  @!P0 BRA `(.L_x_572) ;  /* 0xfffffffc00f08947 */ /* 0x004fea000383ffff */
.L_x_571:
[----:B------:R-:W-:Y:S05]  /*c0d0*/  BSYNC B0 ;  /* 0x0000000000007941 */ /* 0x000fea0003800000 */
.L_x_570:
[----:B------:R-:W-:Y:S05]  /*c0e0*/  BRA `(.L_x_573) ;  /* 0x0000006c00347947 */ /* 0x000fea0003800000 */
.L_x_569:
[----:B------:R-:W2:Y:S01]  /*c0f0*/  LDL R0, [R1+0x108] ;  /* 0x0001080001007983 */ /* 0x000ea20000100800 */
[----:B------:R-:W-:Y:S01]  /*c100*/  ULDC.64 UR4, c[0x0][0x3f8] ;  /* 0x0000fe0000047ab9 */ /* 0x000fe20000000a00 */
[----:B------:R-:W-:Y:S01]  /*c110*/  ULDC.64 UR6, c[0x0][0x408] ;  /* 0x0001020000067ab9 */ /* 0x000fe20000000a00 */
[----:B-----5:R-:W-:Y:S01]  /*c120*/  IMAD.WIDE.U32 R4, R139, UR4, RZ ;  /* 0x000000048b047c25 */ /* 0x020fe2000f8e00ff */
[----:B--2---:R-:W-:Y:S02]  /*c130*/  R2UR UR8, R0 ;  /* 0x00000000000872ca */ /* 0x004fe400000e0000 */
[----:B------:R-:W-:-:S05]  /*c140*/  SHF.R.S32.HI R0, RZ, 0x1f, R139 ;  /* 0x0000001fff007819 */ /* 0x000fca000001148b */
[C---:B------:R-:W-:Y:S02]  /*c150*/  IMAD R6, R0.reuse, UR4, RZ ;  /* 0x0000000400067c24 */ /* 0x040fe4000f8e02ff */
[----:B------:R-:W-:Y:S02]  /*c160*/  IMAD R0, R0, UR6, RZ ;  /* 0x0000000600007c24 */ /* 0x000fe4000f8e02ff */
[C---:B------:R-:W-:Y:S01]  /*c170*/  IMAD R25, R139.reuse, UR5, R6 ;  /* 0x000000058b197c24 */ /* 0x040fe2000f8e0206 */
[----:B------:R-:W-:Y:S01]  /*c180*/  ULDC.64 UR4, c[0x0][0x3e8] ;  /* 0x0000fa0000047ab9 */ /* 0x000fe20000000a00 */
[----:B------:R-:W-:Y:S01]  /*c190*/  ULOP3.LUT UP0, URZ, UR8, 0x3ff, URZ, 0xc0, !UPT ;  /* 0x000003ff083f7892 */ /* 0x000fe2000f80c03f */
[C---:B------:R-:W-:Y:S01]  /*c1a0*/  IMAD R29, R139.reuse, UR7, R0 ;  /* 0x000000078b1d7c24 */ /* 0x040fe2000f8e0200 */
[----:B------:R-:W-:Y:S01]  /*c1b0*/  LEA R24, P0, R4, UR4, 0x1 ;  /* 0x0000000404187c11 */ /* 0x000fe2000f8008ff */
[----:B------:R-:W-:Y:S01]  /*c1c0*/  IMAD.WIDE.U32 R6, R139, UR6, RZ ;  /* 0x000000068b067c25 */ /* 0x000fe2000f8e00ff */
[----:B------:R-:W-:-:S02]  /*c1d0*/  ULDC.64 UR6, c[0x0][0x400] ;  /* 0x0001000000067ab9 */ /* 0x000fc40000000a00 */
[----:B------:R-:W-:Y:S01]  /*c1e0*/  PLOP3.LUT P2, PT, PT, PT, UP0, 0x80, 0x0 ;  /* 0x000000000000781c */ /* 0x000fe20003f4f008 */
[----:B------:R-:W-:Y:S01]  /*c1f0*/  IMAD.IADD R25, R25, 0x1, R5 ;  /* 0x0000000119197824 */ /* 0x000fe200078e0205 */
[----:B------:R-:W-:Y:S01]  /*c200*/  LEA R30, P1, R6, UR6, 0x1 ;  /* 0x00000006061e7c11 */ /* 0x000fe2000f8208ff */
[----:B------:R-:W-:-:S03]  /*c210*/  IMAD.IADD R29, R29, 0x1, R7 ;  /* 0x000000011d1d7824 */ /* 0x000fc600078e0207 */
[----:B------:R-:W-:Y:S02]  /*c220*/  LEA.HI.X R25, R4, UR5, R25, 0x1, P0 ;  /* 0x0000000504197c11 */ /* 0x000fe400080f0c19 */
[----:B------:R-:W-:-:S05]  /*c230*/  LEA.HI.X R29, R6, UR7, R29, 0x1, P1 ;  /* 0x00000007061d7c11 */ /* 0x000fca00088f0c1d */
[----:B------:R-:W-:Y:S05]  /*c240*/  @!P2 BRA `(.L_x_574) ;  /* 0x000000000040a947 */ /* 0x000fea0003800000 */
        /* <DEDUP_REMOVED lines=15> */
[----:B0-----:R-:W-:Y:S05]  /*c340*/  CALL.ABS.NOINC R14 ;  /* 0x000000000e007343 */ /* 0x001fea0003c00000 */
.L_x_574:
[----:B------:R-:W-:Y:S01]  /*c350*/  ULDC.U8 UR4, c[0x0][0x410] ;  /* 0x0001040000047ab9 */ /* 0x000fe20000000000 */
[----:B------:R-:W-:Y:S01]  /*c360*/  BSSY B0, `(.L_x_575) ;  /* 0x000069d000007945 */ /* 0x000fe20003800000 */
[----:B------:R-:W-:Y:S02]  /*c370*/  ISETP.NE.AND P0, PT, RZ, UR4, PT ;  /* 0x00000004ff007c0c */ /* 0x000fe4000bf05270 */
[----:B------:R-:W-:-:S11]  /*c380*/  LEA R6, R141, R212, 0x7 ;  /* 0x000000d48d067211 */ /* 0x000fd600078e38ff */
[----:B------:R-:W-:Y:S05]  /*c390*/  @!P0 BRA `(.L_x_576) ;  /* 0x0000003000b88947 */ /* 0x000fea0003800000 */
[----:B------:R-:W-:-:S03]  /*c3a0*/  UMOV UR4, 0xffffffff ;  /* 0xffffffff00047882 */ /* 0x000fc60000000000 */
[----:B------:R-:W-:Y:S05]  /*c3b0*/  BRA.DIV UR4, `(.L_x_577) ;  /* 0x000001f204987947 */ /* 0x000fea000b800000 */
[----:B------:R0:W1:Y:S04]  /*c3c0*/  SHFL.IDX PT, R0, R25, RZ, 0x181f ;  /* 0x00181fff19007589 */ /* 0x00006800000e0000 */
[----:B------:R0:W2:Y:S04]  /*c3d0*/  SHFL.IDX PT, R3, R24, RZ, 0x181f ;  /* 0x00181fff18037589 */ /* 0x0000a800000e0000 */
[----:B------:R-:W3:Y:S04]  /*c3e0*/  SHFL.IDX PT, R29, R29, RZ, 0x181f ;  /* 0x00181fff1d1d7589 */ /* 0x000ee800000e0000 */
[----:B------:R0:W4:Y:S02]  /*c3f0*/  SHFL.IDX PT, R32, R30, RZ, 0x181f ;  /* 0x00181fff1e207589 */ /* 0x00012400000e0000 */
.L_x_867:
[----:B------:R-:W-:Y:S01]  /*c400*/  ULDC UR4, c[0x0][0x448] ;  /* 0x0001120000047ab9 */ /* 0x000fe20000000800 */
[----:B------:R-:W-:Y:S01]  /*c410*/  BSSY B1, `(.L_x_578) ;  /* 0x000003e000017945 */ /* 0x000fe20003800000 */
[----:B------:R-:W-:Y:S01]  /*c420*/  IMAD R33, R146, UR4, RZ ;  /* 0x0000000492217c24 */ /* 0x000fe2000f8e02ff */
[----:B------:R-:W-:Y:S02]  /*c430*/  CS2R R4, SRZ ;  /* 0x0000000000047805 */ /* 0x000fe4000001ff00 */
[----:B------:R-:W-:Y:S02]  /*c440*/  CS2R R10, SRZ ;  /* 0x00000000000a7805 */ /* 0x000fe4000001ff00 */
[----:B------:R-:W-:Y:S02]  /*c450*/  CS2R R12, SRZ ;  /* 0x00000000000c7805 */ /* 0x000fe4000001ff00 */
[----:B------:R-:W-:Y:S02]  /*c460*/  CS2R R20, SRZ ;  /* 0x0000000000147805 */ /* 0x000fe4000001ff00 */
[----:B------:R-:W-:Y:S01]  /*c470*/  ISETP.GE.AND P0, PT, R6, R33, PT ;  /* 0x000000210600720c */ /* 0x000fe20003f06270 */
[----:B------:R-:W-:Y:S01]  /*c480*/  IMAD R33, R141, -0x80, R33 ;  /* 0xffffff808d217824 */ /* 0x000fe200078e0221 */
[----:B0-----:R-:W-:-:S02]  /*c490*/  CS2R R30, SRZ ;  /* 0x00000000001e7805 */ /* 0x001fc4000001ff00 */
[----:B------:R-:W-:Y:S02]  /*c4a0*/  CS2R R6, SRZ ;  /* 0x0000000000067805 */ /* 0x000fe4000001ff00 */
[----:B------:R-:W-:Y:S02]  /*c4b0*/  CS2R R8, SRZ ;  /* 0x0000000000087805 */ /* 0x000fe4000001ff00 */
[----:B------:R-:W-:-:S05]  /*c4c0*/  CS2R R14, SRZ ;  /* 0x00000000000e7805 */ /* 0x000fca000001ff00 */
[----:B------:R-:W-:Y:S05]  /*c4d0*/  @P0 BRA `(.L_x_579) ;  /* 0x0000000000c40947 */ /* 0x000fea0003800000 */
[----:B------:R-:W-:Y:S01]  /*c4e0*/  ULDC UR4, c[0x0][0x3f4] ;  /* 0x0000fd0000047ab9 */ /* 0x000fe20000000800 */
[----:B------:R-:W-:Y:S01]  /*c4f0*/  SHF.R.S32.HI R9, RZ, 0x1f, R214 ;  /* 0x0000001fff097819 */ /* 0x000fe200000114d6 */
[C---:B------:R-:W-:Y:S01]  /*c500*/  IMAD.SHL.U32 R6, R215.reuse, 0x2, RZ ;  /* 0x00000002d7067824 */ /* 0x040fe200078e00ff */
[----:B------:R-:W-:Y:S01]  /*c510*/  ISETP.GE.AND P3, PT, R22, UR4, PT ;  /* 0x0000000416007c0c */ /* 0x000fe2000bf66270 */
[C---:B------:R-:W-:Y:S01]  /*c520*/  IMAD.SHL.U32 R24, R214.reuse, 0x2, RZ ;  /* 0x00000002d6187824 */ /* 0x040fe200078e00ff */
[----:B------:R-:W-:Y:S02]  /*c530*/  ISETP.GE.AND P2, PT, R215, UR4, PT ;  /* 0x00000004d7007c0c */ /* 0x000fe4000bf46270 */
[----:B------:R-:W-:Y:S02]  /*c540*/  CS2R R20, SRZ ;  /* 0x0000000000147805 */ /* 0x000fe4000001ff00 */
[----:B------:R-:W-:Y:S01]  /*c550*/  ISETP.GE.AND P1, PT, R214, UR4, PT ;  /* 0x00000004d6007c0c */ /* 0x000fe2000bf26270 */
[----:B------:R-:W-:Y:S01]  /*c560*/  IMAD.SHL.U32 R28, R216, 0x2, RZ ;  /* 0x00000002d81c7824 */ /* 0x000fe200078e00ff */
[----:B------:R-:W-:Y:S01]  /*c570*/  SHF.R.S32.HI R4, RZ, 0x1f, R215 ;  /* 0x0000001fff047819 */ /* 0x000fe200000114d7 */
[----:B------:R-:W-:Y:S01]  /*c580*/  ULDC.64 UR6, c[0x0][0x208] ;  /* 0x0000820000067ab9 */ /* 0x000fe20000000a00 */
[----:B------:R-:W-:-:S02]  /*c590*/  SHF.L.U64.HI R25, R214, 0x1, R9 ;  /* 0x00000001d6197819 */ /* 0x000fc40000010209 */
[----:B------:R-:W-:Y:S02]  /*c5a0*/  CS2R R14, SRZ ;  /* 0x00000000000e7805 */ /* 0x000fe4000001ff00 */
[----:B------:R-:W-:Y:S02]  /*c5b0*/  ISETP.GE.AND P0, PT, R216, UR4, PT ;  /* 0x00000004d8007c0c */ /* 0x000fe4000bf06270 */
[----:B------:R-:W-:Y:S01]  /*c5c0*/  SHF.L.U64.HI R5, R215, 0x1, R4 ;  /* 0x00000001d7057819 */ /* 0x000fe20000010204 */
[----:B----4-:R-:W-:Y:S01]  /*c5d0*/  @!P3 IMAD.MOV.U32 R12, RZ, RZ, R32 ;  /* 0x000000ffff0cb224 */ /* 0x010fe200078e0020 */
[----:B-1----:R-:W-:Y:S01]  /*c5e0*/  @!P3 MOV R9, R0 ;  /* 0x000000000009b202 */ /* 0x002fe20000000f00 */
[----:B---3--:R-:W-:Y:S01]  /*c5f0*/  @!P3 IMAD.MOV.U32 R13, RZ, RZ, R29 ;  /* 0x000000ffff0db224 */ /* 0x008fe200078e001d */
[----:B--2---:R-:W-:Y:S01]  /*c600*/  @!P2 IADD3 R10, P4, R3, R6, RZ ;  /* 0x00000006030aa210 */ /* 0x004fe20007f9e0ff */
[----:B------:R-:W-:Y:S01]  /*c610*/  @!P3 IMAD.MOV.U32 R8, RZ, RZ, R3 ;  /* 0x000000ffff08b224 */ /* 0x000fe200078e0003 */
[----:B------:R-:W-:Y:S01]  /*c620*/  SHF.R.S32.HI R7, RZ, 0x1f, R216 ;  /* 0x0000001fff077819 */ /* 0x000fe200000114d8 */
[----:B------:R-:W-:Y:S01]  /*c630*/  @!P3 IMAD.WIDE R30, R22, 0x2, R12 ;  /* 0x00000002161eb825 */ /* 0x000fe200078e020c */
[----:B------:R-:W-:-:S02]  /*c640*/  CS2R R12, SRZ ;  /* 0x00000000000c7805 */ /* 0x000fc4000001ff00 */
[----:B------:R-:W-:Y:S01]  /*c650*/  @!P2 IADD3.X R11, R0, R5, RZ, P4, !PT ;  /* 0x00000005000ba210 */ /* 0x000fe200027fe4ff */
[----:B------:R-:W-:Y:S01]  /*c660*/  @!P3 IMAD.WIDE R8, R22, 0x2, R8 ;  /* 0x000000021608b825 */ /* 0x000fe200078e0208 */
[----:B------:R-:W-:Y:S01]  /*c670*/  @!P2 IADD3 R6, P6, R32, R6, RZ ;  /* 0x000000062006a210 */ /* 0x000fe20007fde0ff */
[----:B------:R0:W5:Y:S01]  /*c680*/  @!P3 LD.E.64 R14, desc[UR6][R30.64] ;  /* 0x000000061e0eb980 */ /* 0x000162000c101b00 */
[-C--:B------:R-:W-:Y:S02]  /*c690*/  @!P1 IADD3 R4, P5, R3, R24.reuse, RZ ;  /* 0x0000001803049210 */ /* 0x080fe40007fbe0ff */
[----:B------:R-:W-:Y:S01]  /*c6a0*/  SHF.L.U64.HI R34, R216, 0x1, R7 ;  /* 0x00000001d8227819 */ /* 0x000fe20000010207 */
[----:B------:R1:W5:Y:S01]  /*c6b0*/  @!P3 LD.E.64 R20, desc[UR6][R8.64] ;  /* 0x000000060814b980 */ /* 0x000362000c101b00 */
[----:B------:R-:W-:Y:S01]  /*c6c0*/  @!P2 IMAD.X R7, R29, 0x1, R5, P6 ;  /* 0x000000011d07a824 */ /* 0x000fe200030e0605 */
[----:B------:R-:W-:Y:S01]  /*c6d0*/  @!P1 IADD3 R24, P4, R32, R24, RZ ;  /* 0x0000001820189210 */ /* 0x000fe20007f9e0ff */
[----:B------:R-:W-:Y:S01]  /*c6e0*/  @!P1 IMAD.X R5, R0, 0x1, R25, P5 ;  /* 0x0000000100059824 */ /* 0x000fe200028e0619 */
[----:B------:R2:W5:Y:S01]  /*c6f0*/  @!P2 LD.E.64 R12, desc[UR6][R10.64] ;  /* 0x000000060a0ca980 */ /* 0x000562000c101b00 */
[----:B------:R-:W-:-:S02]  /*c700*/  @!P0 IADD3 R26, P6, R3, R28, RZ ;  /* 0x0000001c031a8210 */ /* 0x000fc40007fde0ff */
[----:B------:R-:W-:Y:S01]  /*c710*/  @!P0 IADD3 R28, P5, R32, R28, RZ ;  /* 0x0000001c201c8210 */ /* 0x000fe20007fbe0ff */
[C---:B------:R-:W-:Y:S01]  /*c720*/  @!P1 IMAD.X R25, R29.reuse, 0x1, R25, P4 ;  /* 0x000000011d199824 */ /* 0x040fe200020e0619 */
[----:B0-----:R-:W-:Y:S02]  /*c730*/  CS2R R30, SRZ ;  /* 0x00000000001e7805 */ /* 0x001fe4000001ff00 */
[----:B-1----:R-:W-:Y:S02]  /*c740*/  CS2R R8, SRZ ;  /* 0x0000000000087805 */ /* 0x002fe4000001ff00 */
[----:B------:R-:W-:Y:S01]  /*c750*/  @!P0 IADD3.X R27, R0, R34, RZ, P6, !PT ;  /* 0x00000022001b8210 */ /* 0x000fe200037fe4ff */
[----:B------:R-:W-:Y:S01]  /*c760*/  @!P0 IMAD.X R29, R29, 0x1, R34, P5 ;  /* 0x000000011d1d8824 */ /* 0x000fe200028e0622 */
[----:B--2---:R-:W-:Y:S02]  /*c770*/  CS2R R10, SRZ ;  /* 0x00000000000a7805 */ /* 0x004fe4000001ff00 */
[----:B------:R0:W5:Y:S04]  /*c780*/  @!P2 LD.E.64 R8, desc[UR6][R6.64] ;  /* 0x000000060608a980 */ /* 0x000168000c101b00 */
[----:B------:R1:W5:Y:S04]  /*c790*/  @!P1 LD.E.64 R10, desc[UR6][R4.64] ;  /* 0x00000006040a9980 */ /* 0x000368000c101b00 */
[----:B------:R2:W5:Y:S01]  /*c7a0*/  @!P0 LD.E.64 R30, desc[UR6][R28.64] ;  /* 0x000000061c1e8980 */ /* 0x000562000c101b00 */
[----:B0-----:R-:W-:-:S02]  /*c7b0*/  CS2R R6, SRZ ;  /* 0x0000000000067805 */ /* 0x001fc4000001ff00 */
[----:B-1----:R-:W-:-:S04]  /*c7c0*/  CS2R R4, SRZ ;  /* 0x0000000000047805 */ /* 0x002fc8000001ff00 */
[----:B------:R2:W5:Y:S04]  /*c7d0*/  @!P1 LD.E.64 R6, desc[UR6][R24.64] ;  /* 0x0000000618069980 */ /* 0x000568000c101b00 */
[----:B------:R2:W5:Y:S02]  /*c7e0*/  @!P0 LD.E.64 R4, desc[UR6][R26.64] ;  /* 0x000000061a048980 */ /* 0x000564000c101b00 */
.L_x_579:
[----:B------:R-:W-:Y:S05]  /*c7f0*/  BSYNC B1 ;  /* 0x0000000000017941 */ /* 0x000fea0003800000 */
.L_x_578:
[----:B--23--:R-:W1:Y:S01]  /*c800*/  LDL R29, [R1+0x60] ;  /* 0x00006000011d7983 */ /* 0x00ce620000100800 */
[----:B-----5:R-:W-:Y:S01]  /*c810*/  IMAD.MOV.U32 R25, RZ, RZ, R20 ;  /* 0x000000ffff197224 */ /* 0x020fe200078e0014 */
[--C-:B------:R-:W-:Y:S01]  /*c820*/  SHF.R.U64 R26, R20, 0x10, R21.reuse ;  /* 0x00000010141a7819 */ /* 0x100fe20000001215 */
[----:B------:R-:W-:Y:S01]  /*c830*/  IMAD.MOV.U32 R24, RZ, RZ, R21 ;  /* 0x000000ffff187224 */ /* 0x000fe200078e0015 */
[----:B------:R-:W-:Y:S01]  /*c840*/  MOV R20, R12 ;  /* 0x0000000c00147202 */ /* 0x000fe20000000f00 */
[----:B------:R-:W-:Y:S01]  /*c850*/  IMAD.MOV.U32 R27, RZ, RZ, R14 ;  /* 0x000000ffff1b7224 */ /* 0x000fe200078e000e */
[----:B------:R-:W-:Y:S01]  /*c860*/  SHF.R.U64 R36, R12, 0x10, R13 ;  /* 0x000000100c247819 */ /* 0x000fe2000000120d */
[----:B------:R-:W-:Y:S01]  /*c870*/  IMAD.MOV.U32 R12, RZ, RZ, R10 ;  /* 0x000000ffff0c7224 */ /* 0x000fe200078e000a */
[----:B------:R-:W-:Y:S01]  /*c880*/  SHF.R.U64 R38, R10, 0x10, R11 ;  /* 0x000000100a267819 */ /* 0x000fe2000000120b */
[--C-:B------:R-:W-:Y:S01]  /*c890*/  IMAD.MOV.U32 R10, RZ, RZ, R5.reuse ;  /* 0x000000ffff0a7224 */ /* 0x100fe200078e0005 */
[----:B------:R-:W-:Y:S01]  /*c8a0*/  SHF.R.U64 R40, R4, 0x10, R5 ;  /* 0x0000001004287819 */ /* 0x000fe20000001205 */
[----:B------:R-:W-:Y:S01]  /*c8b0*/  IMAD.MOV.U32 R28, RZ, RZ, R15 ;  /* 0x000000ffff1c7224 */ /* 0x000fe200078e000f */
[----:B------:R-:W-:Y:S01]  /*c8c0*/  SHF.R.U32.HI R41, RZ, 0x10, R5 ;  /* 0x00000010ff297819 */ /* 0x000fe20000011605 */
[----:B------:R-:W-:Y:S01]  /*c8d0*/  IMAD.MOV.U32 R34, RZ, RZ, R9 ;  /* 0x000000ffff227224 */ /* 0x000fe200078e0009 */
[----:B------:R-:W-:Y:S01]  /*c8e0*/  SHF.R.U32.HI R35, RZ, 0x10, R21 ;  /* 0x00000010ff237819 */ /* 0x000fe20000011615 */
[--C-:B------:R-:W-:Y:S01]  /*c8f0*/  IMAD.MOV.U32 R21, RZ, RZ, R13.reuse ;  /* 0x000000ffff157224 */ /* 0x100fe200078e000d */
[----:B------:R-:W-:Y:S01]  /*c900*/  SHF.R.U32.HI R37, RZ, 0x10, R13 ;  /* 0x00000010ff257819 */ /* 0x000fe2000001160d */
[----:B------:R-:W-:Y:S01]  /*c910*/  IMAD.MOV.U32 R13, RZ, RZ, R11 ;  /* 0x000000ffff0d7224 */ /* 0x000fe200078e000b */
[----:B------:R-:W-:Y:S01]  /*c920*/  SHF.R.U64 R42, R14, 0x10, R15 ;  /* 0x000000100e2a7819 */ /* 0x000fe2000000120f */
[----:B------:R-:W-:Y:S01]  /*c930*/  IMAD.MOV.U32 R14, RZ, RZ, R6 ;  /* 0x000000ffff0e7224 */ /* 0x000fe200078e0006 */
[----:B------:R-:W-:Y:S01]  /*c940*/  MOV R3, R4 ;  /* 0x0000000400037202 */ /* 0x000fe20000000f00 */
[----:B----4-:R-:W-:Y:S01]  /*c950*/  IMAD.MOV.U32 R32, RZ, RZ, R8 ;  /* 0x000000ffff207224 */ /* 0x010fe200078e0008 */
[----:B------:R-:W-:Y:S01]  /*c960*/  SHF.R.U64 R44, R8, 0x10, R9 ;  /* 0x00000010082c7819 */ /* 0x000fe20000001209 */
[----:B------:R-:W-:Y:S01]  /*c970*/  IMAD.MOV.U32 R4, RZ, RZ, R31 ;  /* 0x000000ffff047224 */ /* 0x000fe200078e001f */
[----:B------:R-:W-:Y:S01]  /*c980*/  SHF.R.U32.HI R45, RZ, 0x10, R9 ;  /* 0x00000010ff2d7819 */ /* 0x000fe20000011609 */
[----:B------:R-:W-:Y:S01]  /*c990*/  IMAD.MOV.U32 R9, RZ, RZ, R30 ;  /* 0x000000ffff097224 */ /* 0x000fe200078e001e */
[----:B------:R-:W-:Y:S01]  /*c9a0*/  SHF.R.U64 R6, R6, 0x10, R7 ;  /* 0x0000001006067819 */ /* 0x000fe20000001207 */
[----:B------:R-:W-:Y:S01]  /*c9b0*/  BSSY B1, `(.L_x_580) ;  /* 0x000001e000017945 */ /* 0x000fe20003800000 */
[----:B------:R-:W-:-:S02]  /*c9c0*/  SHF.R.U32.HI R39, RZ, 0x10, R11 ;  /* 0x00000010ff277819 */ /* 0x000fc4000001160b */
[----:B------:R-:W-:Y:S02]  /*c9d0*/  SHF.R.U32.HI R43, RZ, 0x10, R15 ;  /* 0x00000010ff2b7819 */ /* 0x000fe4000001160f */
[----:B------:R-:W-:Y:S02]  /*c9e0*/  PRMT R11, R12, 0x5410, R13 ;  /* 0x000054100c0b7816 */ /* 0x000fe4000000000d */
[----:B------:R-:W-:Y:S02]  /*c9f0*/  SHF.R.U64 R30, R30, 0x10, R31 ;  /* 0x000000101e1e7819 */ /* 0x000fe4000000121f */
[----:B------:R-:W-:Y:S02]  /*ca00*/  PRMT R25, R25, 0x5410, R24 ;  /* 0x0000541019197816 */ /* 0x000fe40000000018 */
[----:B------:R-:W-:Y:S02]  /*ca10*/  PRMT R15, R20, 0x5410, R21 ;  /* 0x00005410140f7816 */ /* 0x000fe40000000015 */
[----:B------:R-:W-:-:S02]  /*ca20*/  PRMT R27, R27, 0x5410, R28 ;  /* 0x000054101b1b7816 */ /* 0x000fc4000000001c */
[----:B------:R-:W-:Y:S02]  /*ca30*/  SHF.R.U32.HI R31, RZ, 0x10, R31 ;  /* 0x00000010ff1f7819 */ /* 0x000fe4000001161f */
[----:B------:R-:W-:Y:S02]  /*ca40*/  PRMT R26, R26, 0x5410, R35 ;  /* 0x000054101a1a7816 */ /* 0x000fe40000000023 */
[----:B------:R-:W-:Y:S02]  /*ca50*/  PRMT R20, R36, 0x5410, R37 ;  /* 0x0000541024147816 */ /* 0x000fe40000000025 */
[----:B------:R-:W-:Y:S02]  /*ca60*/  PRMT R12, R38, 0x5410, R39 ;  /* 0x00005410260c7816 */ /* 0x000fe40000000027 */
[----:B------:R-:W-:Y:S02]  /*ca70*/  PRMT R3, R3, 0x5410, R10 ;  /* 0x0000541003037816 */ /* 0x000fe4000000000a */
[----:B------:R-:W-:-:S02]  /*ca80*/  PRMT R8, R40, 0x5410, R41 ;  /* 0x0000541028087816 */ /* 0x000fc40000000029 */
[----:B------:R-:W-:Y:S02]  /*ca90*/  PRMT R28, R42, 0x5410, R43 ;  /* 0x000054102a1c7816 */ /* 0x000fe4000000002b */
[----:B------:R-:W-:Y:S02]  /*caa0*/  PRMT R21, R32, 0x5410, R34 ;  /* 0x0000541020157816 */ /* 0x000fe40000000022 */
[----:B------:R-:W-:Y:S02]  /*cab0*/  PRMT R24, R44, 0x5410, R45 ;  /* 0x000054102c187816 */ /* 0x000fe4000000002d */
[----:B------:R-:W-:Y:S02]  /*cac0*/  PRMT R9, R9, 0x5410, R4 ;  /* 0x0000541009097816 */ /* 0x000fe40000000004 */
[----:B-1----:R-:W-:-:S04]  /*cad0*/  LEA.HI R0, R29, R29, RZ, 0x1 ;  /* 0x0000001d1d007211 */ /* 0x002fc800078f08ff */
[----:B------:R-:W-:-:S04]  /*cae0*/  LOP3.LUT R0, R0, 0xfffffffe, RZ, 0xc0, !PT ;  /* 0xfffffffe00007812 */ /* 0x000fc800078ec0ff */
[----:B------:R-:W-:Y:S02]  /*caf0*/  IADD3 R0, R29, -R0, RZ ;  /* 0x800000001d007210 */ /* 0x000fe40007ffe0ff */
[----:B------:R-:W-:Y:S02]  /*cb00*/  MOV R29, R7 ;  /* 0x00000007001d7202 */ /* 0x000fe40000000f00 */
[----:B------:R-:W-:Y:S02]  /*cb10*/  SHF.L.U32 R5, R0, 0x1f, RZ ;  /* 0x0000001f00057819 */ /* 0x000fe400000006ff */
[----:B------:R-:W-:Y:S02]  /*cb20*/  SHF.R.U32.HI R7, RZ, 0x10, R7 ;  /* 0x00000010ff077819 */ /* 0x000fe40000011607 */
[----:B------:R-:W0:Y:S01]  /*cb30*/  SYNCS.PHASECHK.TRANS64.TRYWAIT P0, [R18+URZ+0x38800], R5 ;  /* 0x03880005120075a7 */ /* 0x000e22000800017f */
[----:B------:R-:W-:Y:S02]  /*cb40*/  VIMNMX R0, R33, 0x80, PT ;  /* 0x0000008021007848 */ /* 0x000fe40003fe0100 */
[----:B------:R-:W-:-:S02]  /*cb50*/  PRMT R13, R14, 0x5410, R29 ;  /* 0x000054100e0d7816 */ /* 0x000fc4000000001d */
[----:B------:R-:W-:Y:S02]  /*cb60*/  ISETP.GE.AND P1, PT, R212, R0, PT ;  /* 0x00000000d400720c */ /* 0x000fe40003f26270 */
[----:B------:R-:W-:Y:S01]  /*cb70*/  PRMT R14, R6, 0x5410, R7 ;  /* 0x00005410060e7816 */ /* 0x000fe20000000007 */
[----:B0-----:R-:W-:Y:S10]  /*cb80*/  @!P0 BRA `(.L_x_581) ;  /* 0x000001ec00188947 */ /* 0x001ff40003800000 */
.L_x_868:
[----:B------:R-:W-:Y:S05]  /*cb90*/  BSYNC B1 ;  /* 0x0000000000017941 */ /* 0x000fea0003800000 */
.L_x_580:
[----:B------:R-:W-:Y:S01]  /*cba0*/  BSSY B1, `(.L_x_582) ;  /* 0x00000aa000017945 */ /* 0x000fe20003800000 */
[----:B------:R-:W-:-:S03]  /*cbb0*/  PRMT R10, R30, 0x5410, R31 ;  /* 0x000054101e0a7816 */ /* 0x000fc6000000001f */
[----:B------:R-:W-:Y:S05]  /*cbc0*/  @P1 BRA `(.L_x_583) ;  /* 0x00000008009c1947 */ /* 0x000fea0003800000 */
[----:B0-----:R-:W0:Y:S01]  /*cbd0*/  LDC R5, c[0x0][0x3f4] ;  /* 0x0000fd00ff057b82 */ /* 0x001e220000000800 */
[----:B------:R-:W-:Y:S01]  /*cbe0*/  BSSY B2, `(.L_x_584) ;  /* 0x000002c000027945 */ /* 0x000fe20003800000 */
[-C--:B0-----:R-:W-:Y:S02]  /*cbf0*/  ISETP.GE.AND P0, PT, R22, R5.reuse, PT ;  /* 0x000000051600720c */ /* 0x081fe40003f06270 */
[-C--:B------:R-:W-:Y:S02]  /*cc00*/  ISETP.GE.AND P1, PT, R215, R5.reuse, PT ;  /* 0x00000005d700720c */ /* 0x080fe40003f26270 */
[-C--:B------:R-:W-:Y:S02]  /*cc10*/  ISETP.GE.AND P2, PT, R214, R5.reuse, PT ;  /* 0x00000005d600720c */ /* 0x080fe40003f46270 */
[----:B------:R-:W-:-:S07]  /*cc20*/  ISETP.GE.AND P3, PT, R216, R5, PT ;  /* 0x00000005d800720c */ /* 0x000fce0003f66270 */
[----:B------:R-:W-:Y:S06]  /*cc30*/  @P0 BRA `(.L_x_585) ;  /* 0x0000000000980947 */ /* 0x000fec0003800000 */
[----:B------:R-:W0:Y:S01]  /*cc40*/  LDS.128 R4, [R230] ;  /* 0x00000000e6047984 */ /* 0x000e220000000c00 */
[----:B------:R-:W-:Y:S02]  /*cc50*/  HADD2.F32 R35, -RZ, R27.H0_H0 ;  /* 0x2000001bff237230 */ /* 0x000fe40000004100 */
[----:B------:R-:W-:Y:S02]  /*cc60*/  HADD2.F32 R33, -RZ, R25.H0_H0 ;  /* 0x20000019ff217230 */ /* 0x000fe40000004100 */
[----:B------:R-:W-:Y:S02]  /*cc70*/  HADD2.F32 R34, -RZ, R26.H0_H0 ;  /* 0x2000001aff227230 */ /* 0x000fe40000004100 */
[----:B------:R-:W-:Y:S02]  /*cc80*/  HADD2.F32 R36, -RZ, R28.H0_H0 ;  /* 0x2000001cff247230 */ /* 0x000fe40000004100 */
[--C-:B0-----:R-:W-:Y:S02]  /*cc90*/  HADD2.F32 R29, -RZ, R4.reuse.H0_H0 ;  /* 0x20000004ff1d7230 */ /* 0x101fe40000004100 */
[----:B------:R-:W-:-:S02]  /*cca0*/  HADD2.F32 R4, -RZ, R4.H1_H1 ;  /* 0x30000004ff047230 */ /* 0x000fc40000004100 */
[--C-:B------:R-:W-:Y:S02]  /*ccb0*/  HADD2.F32 R30, -RZ, R5.reuse.H0_H0 ;  /* 0x20000005ff1e7230 */ /* 0x100fe40000004100 */
[----:B------:R-:W-:Y:S02]  /*ccc0*/  HADD2.F32 R5, -RZ, R5.H1_H1 ;  /* 0x30000005ff057230 */ /* 0x000fe40000004100 */
[C---:B------:R-:W-:Y:S01]  /*ccd0*/  FMUL.FTZ R38, R4.reuse, R35 ;  /* 0x0000002304267220 */ /* 0x040fe20000410000 */
[-C--:B------:R-:W-:Y:S01]  /*cce0*/  FMUL.FTZ R4, R4, R33.reuse ;  /* 0x0000002104047220 */ /* 0x080fe20000410000 */
[--C-:B------:R-:W-:Y:S02]  /*ccf0*/  HADD2.F32 R31, -RZ, R6.reuse.H0_H0 ;  /* 0x20000006ff1f7230 */ /* 0x100fe40000004100 */
[----:B------:R-:W-:Y:S02]  /*cd00*/  HADD2.F32 R32, -RZ, R7.H0_H0 ;  /* 0x20000007ff207230 */ /* 0x000fe40000004100 */
[----:B------:R-:W-:Y:S01]  /*cd10*/  FMUL.FTZ R37, R5, R36 ;  /* 0x0000002405257220 */ /* 0x000fe20000410000 */
[C---:B------:R-:W-:Y:S01]  /*cd20*/  FFMA.FTZ R38, R29.reuse, R33, -R38 ;  /* 0x000000211d267223 */ /* 0x040fe20000010826 */
[----:B------:R-:W-:Y:S01]  /*cd30*/  FFMA.FTZ R35, R29, R35, R4 ;  /* 0x000000231d237223 */ /* 0x000fe20000010004 */
[----:B------:R-:W-:Y:S01]  /*cd40*/  FMUL.FTZ R39, R5, R34 ;  /* 0x0000002205277220 */ /* 0x000fe20000410000 */
[----:B------:R-:W-:-:S02]  /*cd50*/  HADD2.F32 R6, -RZ, R6.H1_H1 ;  /* 0x30000006ff067230 */ /* 0x000fc40000004100 */
[C---:B------:R-:W-:Y:S01]  /*cd60*/  FFMA.FTZ R37, R30.reuse, R34, -R37 ;  /* 0x000000221e257223 */ /* 0x040fe20000010825 */
[----:B------:R-:W-:Y:S02]  /*cd70*/  HADD2.F32 R7, -RZ, R7.H1_H1 ;  /* 0x30000007ff077230 */ /* 0x000fe40000004100 */
[----:B------:R-:W-:Y:S01]  /*cd80*/  FFMA.FTZ R30, R30, R36, R39 ;  /* 0x000000241e1e7223 */ /* 0x000fe20000010027 */
[----:B------:R-:W-:Y:S02]  /*cd90*/  HADD2.F32 R29, -RZ, R27.H1_H1 ;  /* 0x3000001bff1d7230 */ /* 0x000fe40000004100 */
[----:B------:R-:W-:Y:S02]  /*cda0*/  HADD2.F32 R4, -RZ, R25.H1_H1 ;  /* 0x30000019ff047230 */ /* 0x000fe40000004100 */
[----:B------:R-:W-:Y:S02]  /*cdb0*/  HADD2.F32 R33, -RZ, R28.H1_H1 ;  /* 0x3000001cff217230 */ /* 0x000fe40000004100 */
[----:B------:R-:W-:Y:S01]  /*cdc0*/  FMUL.FTZ R34, R6, R29 ;  /* 0x0000001d06227220 */ /* 0x000fe20000410000 */
[----:B------:R-:W-:-:S02]  /*cdd0*/  HADD2.F32 R5, -RZ, R26.H1_H1 ;  /* 0x3000001aff057230 */ /* 0x000fc40000004100 */
[-C--:B------:R-:W-:Y:S01]  /*cde0*/  FMUL.FTZ R36, R6, R4.reuse ;  /* 0x0000000406247220 */ /* 0x080fe20000410000 */
[----:B------:R-:W-:Y:S01]  /*cdf0*/  FMUL.FTZ R39, R7, R33 ;  /* 0x0000002107277220 */ /* 0x000fe20000410000 */
[----:B------:R-:W-:Y:S01]  /*ce00*/  FFMA.FTZ R6, R31, R4, -R34 ;  /* 0x000000041f067223 */ /* 0x000fe20000010822 */
[----:B------:R-:W-:Y:S01]  /*ce10*/  FMUL.FTZ R40, R7, R5 ;  /* 0x0000000507287220 */ /* 0x000fe20000410000 */
[----:B------:R-:W-:Y:S01]  /*ce20*/  FFMA.FTZ R29, R31, R29, R36 ;  /* 0x0000001d1f1d7223 */ /* 0x000fe20000010024 */
[C---:B------:R-:W-:Y:S01]  /*ce30*/  FFMA.FTZ R7, R32.reuse, R5, -R39 ;  /* 0x0000000520077223 */ /* 0x040fe20000010827 */
[----:B------:R-:W-:Y:S01]  /*ce40*/  F2FP.F16.F32.PACK_AB R4, R35, R38 ;  /* 0x000000262304723e */ /* 0x000fe200000000ff */
[----:B------:R-:W-:Y:S01]  /*ce50*/  FFMA.FTZ R40, R32, R33, R40 ;  /* 0x0000002120287223 */ /* 0x000fe20000010028 */
[----:B------:R-:W-:Y:S02]  /*ce60*/  F2FP.F16.F32.PACK_AB R5, R30, R37 ;  /* 0x000000251e05723e */ /* 0x000fe400000000ff */
[----:B------:R-:W-:-:S02]  /*ce70*/  F2FP.F16.F32.PACK_AB R6, R29, R6 ;  /* 0x000000061d06723e */ /* 0x000fc400000000ff */
[----:B------:R-:W-:-:S05]  /*ce80*/  F2FP.F16.F32.PACK_AB R7, R40, R7 ;  /* 0x000000072807723e */ /* 0x000fca00000000ff */
[----:B------:R0:W-:Y:S02]  /*ce90*/  STS.128 [R230], R4 ;  /* 0x00000004e6007388 */ /* 0x0001e40000000c00 */
.L_x_585:
[----:B------:R-:W-:Y:S05]  /*cea0*/  BSYNC B2 ;  /* 0x0000000000027941 */ /* 0x000fea0003800000 */
.L_x_584:
[----:B------:R-:W-:Y:S04]  /*ceb0*/  BSSY B2, `(.L_x_586) ;  /* 0x0000028000027945 */ /* 0x000fe80003800000 */
[----:B------:R-:W-:Y:S05]  /*cec0*/  @P1 BRA `(.L_x_587) ;  /* 0x0000000000981947 */ /* 0x000fea0003800000 */
[----:B0-----:R-:W0:Y:S01]  /*ced0*/  LDS.128 R4, [R230+0x4000] ;  /* 0x00400000e6047984 */ /* 0x001e220000000c00 */
        /* <DEDUP_REMOVED lines=36> */
[----:B------:R1:W-:Y:S02]  /*d120*/  STS.128 [R230+0x4000], R4 ;  /* 0x00400004e6007388 */ /* 0x0003e40000000c00 */
.L_x_587:
[----:B------:R-:W-:Y:S05]  /*d130*/  BSYNC B2 ;  /* 0x0000000000027941 */ /* 0x000fea0003800000 */
.L_x_586:
[----:B------:R-:W-:Y:S04]  /*d140*/  BSSY B2, `(.L_x_588) ;  /* 0x0000028000027945 */ /* 0x000fe80003800000 */
[----:B------:R-:W-:Y:S05]  /*d150*/  @P2 BRA `(.L_x_589) ;  /* 0x0000000000982947 */ /* 0x000fea0003800000 */
[----:B01----:R-:W0:Y:S01]  /*d160*/  LDS.128 R4, [R230+0x8000] ;  /* 0x00800000e6047984 */ /* 0x003e220000000c00 */
        /* <DEDUP_REMOVED lines=37> */
.L_x_589:
[----:B------:R-:W-:Y:S05]  /*d3c0*/  BSYNC B2 ;  /* 0x0000000000027941 */ /* 0x000fea0003800000 */
.L_x_588:
[----:B------:R-:W-:Y:S05]  /*d3d0*/  @P3 BRA `(.L_x_583) ;  /* 0x0000000000983947 */ /* 0x000fea0003800000 */
[----:B012---:R-:W0:Y:S01]  /*d3e0*/  LDS.128 R4, [R230+0xc000] ;  /* 0x00c00000e6047984 */ /* 0x007e220000000c00 */
        /* <DEDUP_REMOVED lines=37> */
.L_x_583:
[----:B------:R-:W-:Y:S05]  /*d640*/  BSYNC B1 ;  /* 0x0000000000017941 */ /* 0x000fea0003800000 */
.L_x_582:
[----:B0123--:R-:W-:Y:S01]  /*d650*/  VIADD R4, R212, 0x20 ;  /* 0x00000020d4047836 */ /* 0x00ffe20000000000 */
[----:B------:R-:W-:Y:S04]  /*d660*/  BSSY B1, `(.L_x_590) ;  /* 0x00000aa000017945 */ /* 0x000fe80003800000 */
[----:B------:R-:W-:-:S13]  /*d670*/  ISETP.GE.AND P0, PT, R4, R0, PT ;  /* 0x000000000400720c */ /* 0x000fda0003f06270 */
[----:B------:R-:W-:Y:S05]  /*d680*/  @P0 BRA `(.L_x_591) ;  /* 0x00000008009c0947 */ /* 0x000fea0003800000 */
[----:B------:R-:W0:Y:S01]  /*d690*/  LDC R5, c[0x0][0x3f4] ;  /* 0x0000fd00ff057b82 */ /* 0x000e220000000800 */
[----:B------:R-:W-:Y:S01]  /*d6a0*/  BSSY B2, `(.L_x_592) ;  /* 0x000002c000027945 */ /* 0x000fe20003800000 */
[-C--:B0-----:R-:W-:Y:S02]  /*d6b0*/  ISETP.GE.AND P0, PT, R22, R5.reuse, PT ;  /* 0x000000051600720c */ /* 0x081fe40003f06270 */
[-C--:B------:R-:W-:Y:S02]  /*d6c0*/  ISETP.GE.AND P1, PT, R215, R5.reuse, PT ;  /* 0x00000005d700720c */ /* 0x080fe40003f26270 */
[-C--:B------:R-:W-:Y:S02]  /*d6d0*/  ISETP.GE.AND P2, PT, R214, R5.reuse, PT ;  /* 0x00000005d600720c */ /* 0x080fe40003f46270 */
[----:B------:R-:W-:-:S07]  /*d6e0*/  ISETP.GE.AND P3, PT, R216, R5, PT ;  /* 0x00000005d800720c */ /* 0x000fce0003f66270 */
[----:B------:R-:W-:Y:S06]  /*d6f0*/  @P0 BRA `(.L_x_593) ;  /* 0x0000000000980947 */ /* 0x000fec0003800000 */
[----:B------:R-:W0:Y:S01]  /*d700*/  LDS.128 R4, [R230+0x1000] ;  /* 0x00100000e6047984 */ /* 0x000e220000000c00 */
[----:B------:R-:W-:Y:S02]  /*d710*/  HADD2.F32 R37, -RZ, R27.H0_H0 ;  /* 0x2000001bff257230 */ /* 0x000fe40000004100 */
[----:B------:R-:W-:Y:S02]  /*d720*/  HADD2.F32 R35, -RZ, R25.H0_H0 ;  /* 0x20000019ff237230 */ /* 0x000fe40000004100 */
[----:B------:R-:W-:Y:S02]  /*d730*/  HADD2.F32 R40, -RZ, R28.H0_H0 ;  /* 0x2000001cff287230 */ /* 0x000fe40000004100 */
[----:B------:R-:W-:Y:S02]  /*d740*/  HADD2.F32 R38, -RZ, R26.H0_H0 ;  /* 0x2000001aff267230 */ /* 0x000fe40000004100 */
[----:B------:R-:W-:Y:S02]  /*d750*/  HADD2.F32 R39, -RZ, R27.H1_H1 ;  /* 0x3000001bff277230 */ /* 0x000fe40000004100 */
[----:B------:R-:W-:-:S02]  /*d760*/  HADD2.F32 R42, -RZ, R28.H1_H1 ;  /* 0x3000001cff2a7230 */ /* 0x000fc40000004100 */
[--C-:B0-----:R-:W-:Y:S02]  /*d770*/  HADD2.F32 R29, -RZ, R4.reuse.H0_H0 ;  /* 0x20000004ff1d7230 */ /* 0x101fe40000004100 */
[----:B------:R-:W-:Y:S02]  /*d780*/  HADD2.F32 R4, -RZ, R4.H1_H1 ;  /* 0x30000004ff047230 */ /* 0x000fe40000004100 */
[--C-:B------:R-:W-:Y:S02]  /*d790*/  HADD2.F32 R30, -RZ, R5.reuse.H0_H0 ;  /* 0x20000005ff1e7230 */ /* 0x100fe40000004100 */
[----:B------:R-:W-:Y:S02]  /*d7a0*/  HADD2.F32 R5, -RZ, R5.H1_H1 ;  /* 0x30000005ff057230 */ /* 0x000fe40000004100 */
[-C--:B------:R-:W-:Y:S01]  /*d7b0*/  FMUL.FTZ R34, R37, R4.reuse ;  /* 0x0000000425227220 */ /* 0x080fe20000410000 */
[----:B------:R-:W-:Y:S01]  /*d7c0*/  FMUL.FTZ R36, R35, R4 ;  /* 0x0000000423247220 */ /* 0x000fe20000410000 */
[----:B------:R-:W-:-:S02]  /*d7d0*/  HADD2.F32 R31, -RZ, R6.H0_H0 ;  /* 0x20000006ff1f7230 */ /* 0x000fc40000004100 */
[----:B------:R-:W-:Y:S01]  /*d7e0*/  FMUL.FTZ R33, R40, R5 ;  /* 0x0000000528217220 */ /* 0x000fe20000410000 */
[----:B------:R-:W-:Y:S01]  /*d7f0*/  FFMA.FTZ R4, R35, R29, -R34 ;  /* 0x0000001d23047223 */ /* 0x000fe20000010822 */
[--C-:B------:R-:W-:Y:S02]  /*d800*/  HADD2.F32 R32, -RZ, R7.reuse.H0_H0 ;  /* 0x20000007ff207230 */ /* 0x100fe40000004100 */
[C---:B------:R-:W-:Y:S01]  /*d810*/  FMUL.FTZ R35, R38.reuse, R5 ;  /* 0x0000000526237220 */ /* 0x040fe20000410000 */
[----:B------:R-:W-:Y:S02]  /*d820*/  HADD2.F32 R6, -RZ, R6.H1_H1 ;  /* 0x30000006ff067230 */ /* 0x000fe40000004100 */
[----:B------:R-:W-:Y:S01]  /*d830*/  FFMA.FTZ R29, R37, R29, R36 ;  /* 0x0000001d251d7223 */ /* 0x000fe20000010024 */
[----:B------:R-:W-:Y:S02]  /*d840*/  HADD2.F32 R7, -RZ, R7.H1_H1 ;  /* 0x30000007ff077230 */ /* 0x000fe40000004100 */
[----:B------:R-:W-:Y:S01]  /*d850*/  FFMA.FTZ R5, R38, R30, -R33 ;  /* 0x0000001e26057223 */ /* 0x000fe20000010821 */
[----:B------:R-:W-:-:S02]  /*d860*/  HADD2.F32 R37, -RZ, R25.H1_H1 ;  /* 0x30000019ff257230 */ /* 0x000fc40000004100 */
[----:B------:R-:W-:Y:S01]  /*d870*/  FFMA.FTZ R30, R40, R30, R35 ;  /* 0x0000001e281e7223 */ /* 0x000fe20000010023 */
[----:B------:R-:W-:Y:S02]  /*d880*/  HADD2.F32 R38, -RZ, R26.H1_H1 ;  /* 0x3000001aff267230 */ /* 0x000fe40000004100 */
[-C--:B------:R-:W-:Y:S01]  /*d890*/  FMUL.FTZ R34, R39, R6.reuse ;  /* 0x0000000627227220 */ /* 0x080fe20000410000 */
[-C--:B------:R-:W-:Y:S01]  /*d8a0*/  FMUL.FTZ R33, R42, R7.reuse ;  /* 0x000000072a217220 */ /* 0x080fe20000410000 */
[----:B------:R-:W-:Y:S01]  /*d8b0*/  FMUL.FTZ R36, R37, R6 ;  /* 0x0000000625247220 */ /* 0x000fe20000410000 */
[----:B------:R-:W-:Y:S01]  /*d8c0*/  F2FP.F16.F32.PACK_AB R4, R29, R4 ;  /* 0x000000041d04723e */ /* 0x000fe200000000ff */
[C---:B------:R-:W-:Y:S01]  /*d8d0*/  FMUL.FTZ R35, R38.reuse, R7 ;  /* 0x0000000726237220 */ /* 0x040fe20000410000 */
[-C--:B------:R-:W-:Y:S01]  /*d8e0*/  FFMA.FTZ R6, R37, R31.reuse, -R34 ;  /* 0x0000001f25067223 */ /* 0x080fe20000010822 */
[-C--:B------:R-:W-:Y:S01]  /*d8f0*/  FFMA.FTZ R7, R38, R32.reuse, -R33 ;  /* 0x0000002026077223 */ /* 0x080fe20000010821 */
[----:B------:R-:W-:Y:S01]  /*d900*/  FFMA.FTZ R31, R39, R31, R36 ;  /* 0x0000001f271f7223 */ /* 0x000fe20000010024 */
[----:B------:R-:W-:Y:S01]  /*d910*/  FFMA.FTZ R32, R42, R32, R35 ;  /* 0x000000202a207223 */ /* 0x000fe20000010023 */
[----:B------:R-:W-:-:S03]  /*d920*/  F2FP.F16.F32.PACK_AB R5, R30, R5 ;  /* 0x000000051e05723e */ /* 0x000fc600000000ff */
[----:B------:R-:W-:Y:S02]  /*d930*/  F2FP.F16.F32.PACK_AB R6, R31, R6 ;  /* 0x000000061f06723e */ /* 0x000fe400000000ff */
[----:B------:R-:W-:-:S05]  /*d940*/  F2FP.F16.F32.PACK_AB R7, R32, R7 ;  /* 0x000000072007723e */ /* 0x000fca00000000ff */
[----:B------:R0:W-:Y:S02]  /*d950*/  STS.128 [R230+0x1000], R4 ;  /* 0x00100004e6007388 */ /* 0x0001e40000000c00 */
.L_x_593:
[----:B------:R-:W-:Y:S05]  /*d960*/  BSYNC B2 ;  /* 0x0000000000027941 */ /* 0x000fea0003800000 */
.L_x_592:
[----:B------:R-:W-:Y:S04]  /*d970*/  BSSY B2, `(.L_x_594) ;  /* 0x0000028000027945 */ /* 0x000fe80003800000 */
[----:B------:R-:W-:Y:S05]  /*d980*/  @P1 BRA `(.L_x_595) ;  /* 0x0000000000981947 */ /* 0x000fea0003800000 */
[----:B0-----:R-:W0:Y:S01]  /*d990*/  LDS.128 R4, [R230+0x5000] ;  /* 0x00500000e6047984 */ /* 0x001e220000000c00 */
        /* <DEDUP_REMOVED lines=37> */
.L_x_595:
[----:B------:R-:W-:Y:S05]  /*dbf0*/  BSYNC B2 ;  /* 0x0000000000027941 */ /* 0x000fea0003800000 */
.L_x_594:
[----:B------:R-:W-:Y:S04]  /*dc00*/  BSSY B2, `(.L_x_596) ;  /* 0x0000028000027945 */ /* 0x000fe80003800000 */
[----:B------:R-:W-:Y:S05]  /*dc10*/  @P2 BRA `(.L_x_597) ;  /* 0x0000000000982947 */ /* 0x000fea0003800000 */
[----:B01----:R-:W0:Y:S01]  /*dc20*/  LDS.128 R4, [R230+0x9000] ;  /* 0x00900000e6047984 */ /* 0x003e220000000c00 */
        /* <DEDUP_REMOVED lines=37> */
.L_x_597:
[----:B------:R-:W-:Y:S05]  /*de80*/  BSYNC B2 ;  /* 0x0000000000027941 */ /* 0x000fea0003800000 */
.L_x_596:
[----:B------:R-:W-:Y:S05]  /*de90*/  @P3 BRA `(.L_x_591) ;  /* 0x0000000000983947 */ /* 0x000fea0003800000 */
[----:B012---:R-:W0:Y:S01]  /*dea0*/  LDS.128 R4, [R230+0xd000] ;  /* 0x00d00000e6047984 */ /* 0x007e220000000c00 */
        /* <DEDUP_REMOVED lines=37> */
.L_x_591:
[----:B------:R-:W-:Y:S05]  /*e100*/  BSYNC B1 ;  /* 0x0000000000017941 */ /* 0x000fea0003800000 */
.L_x_590:
[----:B0123--:R-:W-:Y:S01]  /*e110*/  IADD3 R4, R212, 0x40, RZ ;  /* 0x00000040d4047810 */ /* 0x00ffe20007ffe0ff */
[----:B------:R-:W-:Y:S03]  /*e120*/  BSSY B1, `(.L_x_598) ;  /* 0x00000aa000017945 */ /* 0x000fe60003800000 */
        /* <DEDUP_REMOVED lines=47> */
.L_x_601:
[----:B------:R-:W-:Y:S05]  /*e420*/  BSYNC B2 ;  /* 0x0000000000027941 */ /* 0x000fea0003800000 */
.L_x_600:
        /* <DEDUP_REMOVED lines=40> */
.L_x_603:
[----:B------:R-:W-:Y:S05]  /*e6b0*/  BSYNC B2 ;  /* 0x0000000000027941 */ /* 0x000fea0003800000 */
.L_x_602:
        /* <DEDUP_REMOVED lines=40> */
.L_x_605:
[----:B------:R-:W-:Y:S05]  /*e940*/  BSYNC B2 ;  /* 0x0000000000027941 */ /* 0x000fea0003800000 */
.L_x_604:
        /* <DEDUP_REMOVED lines=39> */
.L_x_599:
[----:B------:R-:W-:Y:S05]  /*ebc0*/  BSYNC B1 ;  /* 0x0000000000017941 */ /* 0x000fea0003800000 */
.L_x_598:
[----:B0123--:R-:W-:-:S05]  /*ebd0*/  VIADD R5, R212, 0x60 ;  /* 0x00000060d4057836 */ /* 0x00ffca0000000000 */
        /* <DEDUP_REMOVED lines=18> */
[-C--:B------:R-:W-:Y:S01]  /*ed00*/  FMUL.FTZ R33, R36, R4.reuse ;  /* 0x0000000424217220 */ /* 0x080fe20000410000 */
[C---:B------:R-:W-:Y:S01]  /*ed10*/  FMUL.FTZ R35, R34.reuse, R4 ;  /* 0x0000000422237220 */ /* 0x040fe20000410000 */
[----:B------:R-:W-:Y:S02]  /*ed20*/  HADD2.F32 R30, -RZ, R6.H0_H0 ;  /* 0x20000006ff1e7230 */ /* 0x000fe40000004100 */
[-C--:B------:R-:W-:Y:S01]  /*ed30*/  FMUL.FTZ R32, R39, R5.reuse ;  /* 0x0000000527207220 */ /* 0x080fe20000410000 */
[-C--:B------:R-:W-:Y:S01]  /*ed40*/  FFMA.FTZ R4, R34, R0.reuse, -R33 ;  /* 0x0000000022047223 */ /* 0x080fe20000010821 */
[----:B------:R-:W-:Y:S01]  /*ed50*/  FFMA.FTZ R35, R36, R0, R35 ;  /* 0x0000000024237223 */ /* 0x000fe20000010023 */
[----:B------:R-:W-:Y:S01]  /*ed60*/  FMUL.FTZ R0, R37, R5 ;  /* 0x0000000525007220 */ /* 0x000fe20000410000 */
[----:B------:R-:W-:-:S02]  /*ed70*/  HADD2.F32 R31, -RZ, R7.H0_H0 ;  /* 0x20000007ff1f7230 */ /* 0x000fc40000004100 */
[-C--:B------:R-:W-:Y:S01]  /*ed80*/  FFMA.FTZ R5, R37, R29.reuse, -R32 ;  /* 0x0000001d25057223 */ /* 0x080fe20000010820 */
[----:B------:R-:W-:Y:S02]  /*ed90*/  HADD2.F32 R6, -RZ, R6.H1_H1 ;  /* 0x30000006ff067230 */ /* 0x000fe40000004100 */
[----:B------:R-:W-:Y:S01]  /*eda0*/  FFMA.FTZ R0, R39, R29, R0 ;  /* 0x0000001d27007223 */ /* 0x000fe20000010000 */
[----:B------:R-:W-:Y:S01]  /*edb0*/  HADD2.F32 R7, -RZ, R7.H1_H1 ;  /* 0x30000007ff077230 */ /* 0x000fe20000004100 */
[----:B------:R-:W-:Y:S01]  /*edc0*/  F2FP.F16.F32.PACK_AB R4, R35, R4 ;  /* 0x000000042304723e */ /* 0x000fe200000000ff */
[----:B------:R-:W-:Y:S02]  /*edd0*/  HADD2.F32 R34, -RZ, R27.H1_H1 ;  /* 0x3000001bff227230 */ /* 0x000fe40000004100 */
[----:B------:R-:W-:Y:S01]  /*ede0*/  HADD2.F32 R32, -RZ, R25.H1_H1 ;  /* 0x30000019ff207230 */ /* 0x000fe20000004100 */
[----:B------:R-:W-:Y:S01]  /*edf0*/  F2FP.F16.F32.PACK_AB R5, R0, R5 ;  /* 0x000000050005723e */ /* 0x000fe200000000ff */
[----:B------:R-:W-:-:S02]  /*ee00*/  HADD2.F32 R37, -RZ, R28.H1_H1 ;  /* 0x3000001cff257230 */ /* 0x000fc40000004100 */
[-C--:B------:R-:W-:Y:S01]  /*ee10*/  FMUL.FTZ R25, R34, R6.reuse ;  /* 0x0000000622197220 */ /* 0x080fe20000410000 */
[----:B------:R-:W-:Y:S02]  /*ee20*/  HADD2.F32 R33, -RZ, R26.H1_H1 ;  /* 0x3000001aff217230 */ /* 0x000fe40000004100 */
[C---:B------:R-:W-:Y:S01]  /*ee30*/  FMUL.FTZ R27, R32.reuse, R6 ;  /* 0x00000006201b7220 */ /* 0x040fe20000410000 */
[-C--:B------:R-:W-:Y:S01]  /*ee40*/  FMUL.FTZ R26, R37, R7.reuse ;  /* 0x00000007251a7220 */ /* 0x080fe20000410000 */
[-C--:B------:R-:W-:Y:S01]  /*ee50*/  FFMA.FTZ R6, R32, R30.reuse, -R25 ;  /* 0x0000001e20067223 */ /* 0x080fe20000010819 */
[C---:B------:R-:W-:Y:S01]  /*ee60*/  FMUL.FTZ R28, R33.reuse, R7 ;  /* 0x00000007211c7220 */ /* 0x040fe20000410000 */
[----:B------:R-:W-:Y:S01]  /*ee70*/  FFMA.FTZ R27, R34, R30, R27 ;  /* 0x0000001e221b7223 */ /* 0x000fe2000001001b */
[-C--:B------:R-:W-:Y:S02]  /*ee80*/  FFMA.FTZ R7, R33, R31.reuse, -R26 ;  /* 0x0000001f21077223 */ /* 0x080fe4000001081a */
[----:B------:R-:W-:-:S02]  /*ee90*/  FFMA.FTZ R28, R37, R31, R28 ;  /* 0x0000001f251c7223 */ /* 0x000fc4000001001c */
[----:B------:R-:W-:-:S03]  /*eea0*/  F2FP.F16.F32.PACK_AB R6, R27, R6 ;  /* 0x000000061b06723e */ /* 0x000fc600000000ff */
[----:B------:R-:W-:-:S05]  /*eeb0*/  F2FP.F16.F32.PACK_AB R7, R28, R7 ;  /* 0x000000071c07723e */ /* 0x000fca00000000ff */
[----:B------:R0:W-:Y:S02]  /*eec0*/  STS.128 [R230+0x3000], R4 ;  /* 0x00300004e6007388 */ /* 0x0001e40000000c00 */
.L_x_608:
[----:B------:R-:W-:Y:S05]  /*eed0*/  BSYNC B1 ;  /* 0x0000000000017941 */ /* 0x000fea0003800000 */
.L_x_607:
        /* <DEDUP_REMOVED lines=40> */
.L_x_610:
[----:B------:R-:W-:Y:S05]  /*f160*/  BSYNC B1 ;  /* 0x0000000000017941 */ /* 0x000fea0003800000 */
.L_x_609:
        /* <DEDUP_REMOVED lines=40> */
.L_x_612:
[----:B------:R-:W-:Y:S05]  /*f3f0*/  BSYNC B1 ;  /* 0x0000000000017941 */ /* 0x000fea0003800000 */
.L_x_611:
        /* <DEDUP_REMOVED lines=38> */
[----:B------:R3:W-:Y:S01]  /*f660*/  STS.128 [R230+0xf000], R4 ;  /* 0x00f00004e6007388 */ /* 0x0007e20000000c00 */
[----:B------:R-:W-:Y:S05]  /*f670*/  BRA `(.L_x_606) ;  /* 0x0000003400ac7947 */ /* 0x000fea0003800000 */
.L_x_576:
[----:B------:R-:W-:-:S03]  /*f680*/  UMOV UR4, 0xffffffff ;  /* 0xffffffff00047882 */ /* 0x000fc60000000000 */
[----:B------:R-:W-:Y:S05]  /*f690*/  BRA.DIV UR4, `(.L_x_613) ;  /* 0x000001c204687947 */ /* 0x000fea000b800000 */
[----:B------:R0:W1:Y:S04]  /*f6a0*/  SHFL.IDX PT, R0, R25, RZ, 0x181f ;  /* 0x00181fff19007589 */ /* 0x00006800000e0000 */
[----:B------:R0:W2:Y:S04]  /*f6b0*/  SHFL.IDX PT, R3, R24, RZ, 0x181f ;  /* 0x00181fff18037589 */ /* 0x0000a800000e0000 */
[----:B------:R-:W3:Y:S04]  /*f6c0*/  SHFL.IDX PT, R29, R29, RZ, 0x181f ;  /* 0x00181fff1d1d7589 */ /* 0x000ee800000e0000 */
[----:B0-----:R-:W4:Y:S02]  /*f6d0*/  SHFL.IDX PT, R30, R30, RZ, 0x181f ;  /* 0x00181fff1e1e7589 */ /* 0x001f2400000e0000 */
.L_x_874:
        /* <DEDUP_REMOVED lines=9> */
[----:B------:R-:W-:-:S02]  /*f770*/  CS2R R6, SRZ ;  /* 0x0000000000067805 */ /* 0x000fc4000001ff00 */
[----:B------:R-:W-:Y:S02]  /*f780*/  CS2R R14, SRZ ;  /* 0x00000000000e7805 */ /* 0x000fe4000001ff00 */
[----:B------:R-:W-:Y:S02]  /*f790*/  CS2R R24, SRZ ;  /* 0x0000000000187805 */ /* 0x000fe4000001ff00 */
[----:B------:R-:W-:-:S05]  /*f7a0*/  CS2R R26, SRZ ;  /* 0x00000000001a7805 */ /* 0x000fca000001ff00 */
[----:B------:R-:W-:Y:S05]  /*f7b0*/  @P0 BRA `(.L_x_615) ;  /* 0x0000000000780947 */ /* 0x000fea0003800000 */
[----:B------:R-:W3:Y:S01]  /*f7c0*/  LDL R20, [R1+0x14] ;  /* 0x0000140001147983 */ /* 0x000ee20000100800 */
[----:B------:R-:W-:Y:S01]  /*f7d0*/  ULDC UR4, c[0x0][0x3f4] ;  /* 0x0000fd0000047ab9 */ /* 0x000fe20000000800 */
[----:B--2---:R-:W-:Y:S01]  /*f7e0*/  IMAD.MOV.U32 R4, RZ, RZ, R3 ;  /* 0x000000ffff047224 */ /* 0x004fe200078e0003 */
[----:B------:R-:W-:Y:S01]  /*f7f0*/  ISETP.GE.AND P2, PT, R16, UR4, PT ;  /* 0x0000000410007c0c */ /* 0x000fe2000bf46270 */
[----:B-1----:R-:W-:Y:S01]  /*f800*/  IMAD.MOV.U32 R5, RZ, RZ, R0 ;  /* 0x000000ffff057224 */ /* 0x002fe200078e0000 */
[----:B------:R-:W-:Y:S02]  /*f810*/  ISETP.GE.AND P3, PT, R213, UR4, PT ;  /* 0x00000004d5007c0c */ /* 0x000fe4000bf66270 */
[----:B------:R-:W-:Y:S02]  /*f820*/  CS2R R24, SRZ ;  /* 0x0000000000187805 */ /* 0x000fe4000001ff00 */
[----:B------:R-:W-:Y:S01]  /*f830*/  CS2R R26, SRZ ;  /* 0x00000000001a7805 */ /* 0x000fe2000001ff00 */
[----:B----4-:R-:W-:Y:S01]  /*f840*/  IMAD.MOV.U32 R6, RZ, RZ, R30 ;  /* 0x000000ffff067224 */ /* 0x010fe200078e001e */
[----:B------:R-:W-:Y:S01]  /*f850*/  ULDC.64 UR6, c[0x0][0x208] ;  /* 0x0000820000067ab9 */ /* 0x000fe20000000a00 */
[----:B---3--:R-:W-:-:S04]  /*f860*/  IMAD.MOV.U32 R7, RZ, RZ, R29 ;  /* 0x000000ffff077224 */ /* 0x008fc800078e001d */
[C---:B------:R-:W-:Y:S02]  /*f870*/  @!P2 SHF.L.U32 R28, R16.reuse, 0x1, RZ ;  /* 0x00000001101ca819 */ /* 0x040fe400000006ff */
[----:B------:R-:W-:Y:S02]  /*f880*/  @!P2 SHF.L.U64.HI R8, R16, 0x1, R17 ;  /* 0x000000011008a819 */ /* 0x000fe40000010211 */
[----:B------:R-:W-:Y:S02]  /*f890*/  CS2R R10, SRZ ;  /* 0x00000000000a7805 */ /* 0x000fe4000001ff00 */
[----:B------:R-:W-:Y:S02]  /*f8a0*/  CS2R R12, SRZ ;  /* 0x00000000000c7805 */ /* 0x000fe4000001ff00 */
[----:B------:R-:W-:Y:S01]  /*f8b0*/  CS2R R14, SRZ ;  /* 0x00000000000e7805 */ /* 0x000fe2000001ff00 */
[----:B------:R-:W-:Y:S01]  /*f8c0*/  @!P3 IMAD.SHL.U32 R31, R20, 0x8, RZ ;  /* 0x00000008141fb824 */ /* 0x000fe200078e00ff */
[----:B------:R-:W-:-:S02]  /*f8d0*/  @!P2 IADD3 R20, P0, R3, R28, RZ ;  /* 0x0000001c0314a210 */ /* 0x000fc40007f1e0ff */
[----:B------:R-:W-:Y:S01]  /*f8e0*/  @!P2 IADD3 R28, P1, R30, R28, RZ ;  /* 0x0000001c1e1ca210 */ /* 0x000fe20007f3e0ff */
[----:B------:R-:W-:Y:S01]  /*f8f0*/  @!P3 IMAD.WIDE R4, R31, 0x2, R4 ;  /* 0x000000021f04b825 */ /* 0x000fe200078e0204 */
[----:B------:R-:W-:-:S03]  /*f900*/  @!P2 IADD3.X R21, R0, R8, RZ, P0, !PT ;  /* 0x000000080015a210 */ /* 0x000fc600007fe4ff */
[----:B------:R-:W-:Y:S01]  /*f910*/  @!P3 IMAD.WIDE R30, R31, 0x2, R6 ;  /* 0x000000021f1eb825 */ /* 0x000fe200078e0206 */
[----:B------:R0:W5:Y:S01]  /*f920*/  @!P3 LD.E.128 R24, desc[UR6][R4.64] ;  /* 0x000000060418b980 */ /* 0x000162000c101d00 */
[----:B------:R-:W-:Y:S02]  /*f930*/  CS2R R6, SRZ ;  /* 0x0000000000067805 */ /* 0x000fe4000001ff00 */
[----:B------:R-:W-:Y:S01]  /*f940*/  @!P2 IMAD.X R29, R29, 0x1, R8, P1 ;  /* 0x000000011d1da824 */ /* 0x000fe200008e0608 */
[----:B------:R-:W-:Y:S01]  /*f950*/  CS2R R8, SRZ ;  /* 0x0000000000087805 */ /* 0x000fe2000001ff00 */
[----:B------:R1:W5:Y:S01]  /*f960*/  @!P2 LD.E.128 R12, desc[UR6][R20.64] ;  /* 0x00000006140ca980 */ /* 0x000362000c101d00 */
[----:B0-----:R-:W-:-:S04]  /*f970*/  CS2R R4, SRZ ;  /* 0x0000000000047805 */ /* 0x001fc8000001ff00 */
[----:B------:R1:W5:Y:S04]  /*f980*/  @!P3 LD.E.128 R8, desc[UR6][R30.64] ;  /* 0x000000061e08b980 */ /* 0x000368000c101d00 */
[----:B------:R1:W5:Y:S02]  /*f990*/  @!P2 LD.E.128 R4, desc[UR6][R28.64] ;  /* 0x000000061c04a980 */ /* 0x000364000c101d00 */
.L_x_615:
[----:B------:R-:W-:Y:S05]  /*f9a0*/  BSYNC B1 ;  /* 0x0000000000017941 */ /* 0x000fea0003800000 */
.L_x_614:
[----:B-1----:R-:W4:Y:S01]  /*f9b0*/  LDL R21, [R1+0x60] ;  /* 0x0000600001157983 */ /* 0x002f220000100800 */
[--C-:B-----5:R-:W-:Y:S01]  /*f9c0*/  IMAD.MOV.U32 R20, RZ, RZ, R13.reuse ;  /* 0x000000ffff147224 */ /* 0x120fe200078e000d */
[--C-:B------:R-:W-:Y:S01]  /*f9d0*/  SHF.R.U64 R28, R12, 0x10, R13.reuse ;  /* 0x000000100c1c7819 */ /* 0x100fe2000000120d */
[----:B--2---:R-:W-:Y:S01]  /*f9e0*/  IMAD.MOV.U32 R3, RZ, RZ, R12 ;  /* 0x000000ffff037224 */ /* 0x004fe200078e000c */
[----:B------:R-:W-:Y:S01]  /*f9f0*/  SHF.R.U32.HI R34, RZ, 0x10, R13 ;  /* 0x00000010ff227819 */ /* 0x000fe2000001160d */
[--C-:B------:R-:W-:Y:S01]  /*fa00*/  IMAD.MOV.U32 R13, RZ, RZ, R15.reuse ;  /* 0x000000ffff0d7224 */ /* 0x100fe200078e000f */
[--C-:B------:R-:W-:Y:S01]  /*fa10*/  SHF.R.U64 R35, R14, 0x10, R15.reuse ;  /* 0x000000100e237819 */ /* 0x100fe2000000120f */
[----:B---3--:R-:W-:Y:S01]  /*fa20*/  IMAD.MOV.U32 R29, RZ, RZ, R4 ;  /* 0x000000ffff1d7224 */ /* 0x008fe200078e0004 */
[----:B------:R-:W-:Y:S01]  /*fa30*/  SHF.R.U32.HI R36, RZ, 0x10, R15 ;  /* 0x00000010ff247819 */ /* 0x000fe2000001160f */
[--C-:B------:R-:W-:Y:S01]  /*fa40*/  IMAD.MOV.U32 R15, RZ, RZ, R5.reuse ;  /* 0x000000ffff0f7224 */ /* 0x100fe200078e0005 */
[--C-:B------:R-:W-:Y:S01]  /*fa50*/  SHF.R.U64 R41, R4, 0x10, R5.reuse ;  /* 0x0000001004297819 */ /* 0x100fe20000001205 */
[----:B------:R-:W-:Y:S01]  /*fa60*/  IMAD.MOV.U32 R31, RZ, RZ, R6 ;  /* 0x000000ffff1f7224 */ /* 0x000fe200078e0006 */
[----:B------:R-:W-:Y:S01]  /*fa70*/  SHF.R.U32.HI R42, RZ, 0x10, R5 ;  /* 0x00000010ff2a7819 */ /* 0x000fe20000011605 */
[----:B----4-:R-:W-:Y:S01]  /*fa80*/  IMAD.MOV.U32 R30, RZ, RZ, R25 ;  /* 0x000000ffff1e7224 */ /* 0x010fe200078e0019 */
[----:B------:R-:W-:Y:S01]  /*fa90*/  MOV R12, R14 ;  /* 0x0000000e000c7202 */ /* 0x000fe20000000f00 */
[----:B------:R-:W-:Y:S01]  /*faa0*/  IMAD.MOV.U32 R14, RZ, RZ, R24 ;  /* 0x000000ffff0e7224 */ /* 0x000fe200078e0018 */
[--C-:B------:R-:W-:Y:S01]  /*fab0*/  SHF.R.U64 R43, R6, 0x10, R7.reuse ;  /* 0x00000010062b7819 */ /* 0x100fe20000001207 */
[--C-:B------:R-:W-:Y:S01]  /*fac0*/  IMAD.MOV.U32 R4, RZ, RZ, R7.reuse ;  /* 0x000000ffff047224 */ /* 0x100fe200078e0007 */
[----:B------:R-:W-:Y:S01]  /*fad0*/  SHF.R.U32.HI R44, RZ, 0x10, R7 ;  /* 0x00000010ff2c7819 */ /* 0x000fe20000011607 */
[----:B------:R-:W-:Y:S01]  /*fae0*/  IMAD.MOV.U32 R6, RZ, RZ, R8 ;  /* 0x000000ffff067224 */ /* 0x000fe200078e0008 */
[----:B------:R-:W-:Y:S01]  /*faf0*/  SHF.R.U64 R45, R8, 0x10, R9 ;  /* 0x00000010082d7819 */ /* 0x000fe20000001209 */
[----:B------:R-:W-:Y:S01]  /*fb00*/  IMAD.MOV.U32 R33, RZ, RZ, R27 ;  /* 0x000000ffff217224 */ /* 0x000fe200078e001b */
[----:B------:R-:W-:Y:S01]  /*fb10*/  SHF.R.U64 R37, R24, 0x10, R25 ;  /* 0x0000001018257819 */ /* 0x000fe20000001219 */
[----:B------:R-:W-:Y:S01]  /*fb20*/  IMAD.MOV.U32 R8, RZ, RZ, R11 ;  /* 0x000000ffff087224 */ /* 0x000fe200078e000b */
[----:B------:R-:W-:Y:S01]  /*fb30*/  MOV R7, R9 ;  /* 0x0000000900077202 */ /* 0x000fe20000000f00 */
[----:B------:R-:W-:Y:S01]  /*fb40*/  BSSY B1, `(.L_x_616) ;  /* 0x0000020000017945 */ /* 0x000fe20003800000 */
[----:B------:R-:W-:-:S02]  /*fb50*/  SHF.R.U32.HI R38, RZ, 0x10, R25 ;  /* 0x00000010ff267819 */ /* 0x000fc40000011619 */
[----:B------:R-:W-:Y:S02]  /*fb60*/  MOV R24, R26 ;  /* 0x0000001a00187202 */ /* 0x000fe40000000f00 */
[--C-:B------:R-:W-:Y:S02]  /*fb70*/  SHF.R.U64 R39, R26, 0x10, R27.reuse ;  /* 0x000000101a277819 */ /* 0x100fe4000000121b */
[----:B------:R-:W-:Y:S02]  /*fb80*/  SHF.R.U32.HI R40, RZ, 0x10, R27 ;  /* 0x00000010ff287819 */ /* 0x000fe4000001161b */
[----:B------:R-:W-:Y:S02]  /*fb90*/  SHF.R.U32.HI R9, RZ, 0x10, R9 ;  /* 0x00000010ff097819 */ /* 0x000fe40000011609 */
[----:B------:R-:W-:Y:S02]  /*fba0*/  PRMT R25, R3, 0x5410, R20 ;  /* 0x0000541003197816 */ /* 0x000fe40000000014 */
[----:B------:R-:W-:-:S02]  /*fbb0*/  PRMT R26, R28, 0x5410, R34 ;  /* 0x000054101c1a7816 */ /* 0x000fc40000000022 */
[----:B------:R-:W-:Y:S02]  /*fbc0*/  PRMT R27, R12, 0x5410, R13 ;  /* 0x000054100c1b7816 */ /* 0x000fe4000000000d */
        /* <DEDUP_REMOVED lines=9> */
[----:B------:R-:W-:Y:S02]  /*fc60*/  PRMT R20, R45, 0x5410, R9 ;  /* 0x000054102d147816 */ /* 0x000fe40000000009 */
[----:B------:R-:W-:-:S04]  /*fc70*/  LEA.HI R0, R21, R21, RZ, 0x1 ;  /* 0x0000001515007211 */ /* 0x000fc800078f08ff */
[----:B------:R-:W-:-:S04]  /*fc80*/  LOP3.LUT R0, R0, 0xfffffffe, RZ, 0xc0, !PT ;  /* 0xfffffffe00007812 */ /* 0x000fc800078ec0ff */
[----:B------:R-:W-:Y:S01]  /*fc90*/  IADD3 R0, R21, -R0, RZ ;  /* 0x8000000015007210 */ /* 0x000fe20007ffe0ff */
[----:B------:R-:W-:Y:S01]  /*fca0*/  IMAD.MOV.U32 R21, RZ, RZ, R10 ;  /* 0x000000ffff157224 */ /* 0x000fe200078e000a */
[--C-:B------:R-:W-:Y:S02]  /*fcb0*/  SHF.R.U64 R10, R10, 0x10, R11.reuse ;  /* 0x000000100a0a7819 */ /* 0x100fe4000000120b */
[----:B------:R-:W-:Y:S02]  /*fcc0*/  SHF.L.U32 R5, R0, 0x1f, RZ ;  /* 0x0000001f00057819 */ /* 0x000fe400000006ff */
[----:B------:R-:W-:Y:S02]  /*fcd0*/  VIMNMX R0, R32, 0x80, PT ;  /* 0x0000008020007848 */ /* 0x000fe40003fe0100 */
[----:B------:R-:W0:Y:S01]  /*fce0*/  SYNCS.PHASECHK.TRANS64.TRYWAIT P0, [R18+URZ+0x38800], R5 ;  /* 0x03880005120075a7 */ /* 0x000e22000800017f */
[----:B------:R-:W-:Y:S02]  /*fcf0*/  SHF.R.U32.HI R11, RZ, 0x10, R11 ;  /* 0x00000010ff0b7819 */ /* 0x000fe4000001160b */
[----:B------:R-:W-:-:S02]  /*fd00*/  PRMT R32, R43, 0x5410, R44 ;  /* 0x000054102b207816 */ /* 0x000fc4000000002c */
[----:B------:R-:W-:Y:S02]  /*fd10*/  ISETP.GE.AND P1, PT, R212, R0, PT ;  /* 0x00000000d400720c */ /* 0x000fe40003f26270 */
[----:B------:R-:W-:Y:S01]  /*fd20*/  PRMT R21, R21, 0x5410, R8 ;  /* 0x0000541015157816 */ /* 0x000fe20000000008 */
[----:B0-----:R-:W-:Y:S10]  /*fd30*/  @!P0 BRA `(.L_x_617) ;  /* 0x000001bc00348947 */ /* 0x001ff40003800000 */
.L_x_875:
[----:B------:R-:W-:Y:S05]  /*fd40*/  BSYNC B1 ;  /* 0x0000000000017941 */ /* 0x000fea0003800000 */
.L_x_616:
[----:B------:R-:W-:Y:S01]  /*fd50*/  BSSY B1, `(.L_x_618) ;  /* 0x00000bb000017945 */ /* 0x000fe20003800000 */
[----:B------:R-:W-:-:S03]  /*fd60*/  PRMT R24, R10, 0x5410, R11 ;  /* 0x000054100a187816 */ /* 0x000fc6000000000b */
[----:B------:R-:W-:Y:S05]  /*fd70*/  @P1 BRA `(.L_x_619) ;  /* 0x0000000800e01947 */ /* 0x000fea0003800000 */
[----:B------:R-:W1:Y:S01]  /*fd80*/  LDC R34, c[0x0][0x3f4] ;  /* 0x0000fd00ff227b82 */ /* 0x000e620000000800 */
[----:B------:R-:W-:Y:S01]  /*fd90*/  BSSY B2, `(.L_x_620) ;  /* 0x000005c000027945 */ /* 0x000fe20003800000 */
[----:B------:R-:W-:Y:S01]  /*fda0*/  IMAD.SHL.U32 R51, R212, 0x40, RZ ;  /* 0x00000040d4337824 */ /* 0x000fe200078e00ff */
[-C--:B-1----:R-:W-:Y:S02]  /*fdb0*/  ISETP.GE.AND P0, PT, R16, R34.reuse, PT ;  /* 0x000000221000720c */ /* 0x082fe40003f06270 */
[----:B------:R-:W-:-:S11]  /*fdc0*/  ISETP.GE.AND P1, PT, R213, R34, PT ;  /* 0x00000022d500720c */ /* 0x000fd60003f26270 */
[----:B------:R-:W-:Y:S05]  /*fdd0*/  @P0 BRA `(.L_x_621) ;  /* 0x00000004005c0947 */ /* 0x000fea0003800000 */
[----:B------:R-:W-:Y:S01]  /*fde0*/  LEA.HI R4, R34, R233, RZ, 0x1d ;  /* 0x000000e922047211 */ /* 0x000fe200078fe8ff */
[----:B------:R-:W-:Y:S02]  /*fdf0*/  HADD2.F32 R46, -RZ, R29.H0_H0 ;  /* 0x2000001dff2e7230 */ /* 0x000fe40000004100 */
[----:B------:R-:W-:Y:S01]  /*fe00*/  HADD2.F32 R45, -RZ, R25.H0_H0 ;  /* 0x20000019ff2d7230 */ /* 0x000fe20000004100 */
[----:B------:R-:W-:Y:S01]  /*fe10*/  SHF.R.S32.HI R7, RZ, 0x1f, R4 ;  /* 0x0000001fff077819 */ /* 0x000fe20000011404 */
[----:B------:R-:W-:Y:S01]  /*fe20*/  HADD2.F32 R47, -RZ, R30.H0_H0 ;  /* 0x2000001eff2f7230 */ /* 0x000fe20000004100 */
[----:B0-----:R-:W-:Y:S02]  /*fe30*/  SHF.L.U32 R5, R4, 0x3, RZ ;  /* 0x0000000304057819 */ /* 0x001fe400000006ff */
[----:B------:R-:W-:Y:S02]  /*fe40*/  LEA.HI R7, R7, R4, RZ, 0x3 ;  /* 0x0000000407077211 */ /* 0x000fe400078f18ff */
[----:B------:R-:W-:-:S03]  /*fe50*/  LOP3.LUT R5, R5, 0x38, RZ, 0xc0, !PT ;  /* 0x0000003805057812 */ /* 0x000fc600078ec0ff */
[----:B------:R-:W-:Y:S01]  /*fe60*/  IMAD.SHL.U32 R7, R7, 0x400, RZ ;  /* 0x0000040007077824 */ /* 0x000fe200078e00ff */
[----:B------:R-:W-:-:S04]  /*fe70*/  LOP3.LUT R4, R5, 0x1c0, R51, 0xf8, !PT ;  /* 0x000001c005047812 */ /* 0x000fc800078ef833 */
[----:B------:R-:W-:Y:S02]  /*fe80*/  LOP3.LUT R8, R4, R229, RZ, 0x3c, !PT ;  /* 0x000000e504087212 */ /* 0x000fe400078e3cff */
[----:B------:R-:W-:Y:S02]  /*fe90*/  LOP3.LUT R9, R7, 0x7fffe000, RZ, 0xc0, !PT ;  /* 0x7fffe00007097812 */ /* 0x000fe400078ec0ff */
[----:B------:R-:W0:Y:S02]  /*fea0*/  LDS.128 R4, [R230] ;  /* 0x00000000e6047984 */ /* 0x000e240000000c00 */
[----:B------:R-:W-:-:S05]  /*feb0*/  IADD3 R9, R8, R9, R228 ;  /* 0x0000000908097210 */ /* 0x000fca0007ffe0e4 */
[----:B------:R-:W-:-:S05]  /*fec0*/  IMAD R33, R9, 0x2, R18 ;  /* 0x0000000209217824 */ /* 0x000fca00078e0212 */
[----:B------:R-:W1:Y:S01]  /*fed0*/  LDS.128 R8, [R33+0x14400] ;  /* 0x0144000021087984 */ /* 0x000e620000000c00 */
[--C-:B0-----:R-:W-:Y:S02]  /*fee0*/  HADD2.F32 R35, -RZ, R4.reuse.H0_H0 ;  /* 0x20000004ff237230 */ /* 0x101fe40000004100 */
[--C-:B------:R-:W-:Y:S02]  /*fef0*/  HADD2.F32 R38, -RZ, R5.reuse.H0_H0 ;  /* 0x20000005ff267230 */ /* 0x100fe40000004100 */
[----:B------:R-:W-:Y:S02]  /*ff00*/  HADD2.F32 R37, -RZ, R4.H1_H1 ;  /* 0x30000004ff257230 */ /* 0x000fe40000004100 */
[----:B------:R-:W-:Y:S02]  /*ff10*/  HADD2.F32 R39, -RZ, R5.H1_H1 ;  /* 0x30000005ff277230 */ /* 0x000fe40000004100 */
[--C-:B------:R-:W-:Y:S02]  /*ff20*/  HADD2.F32 R5, -RZ, R6.reuse.H0_H0 ;  /* 0x20000006ff057230 */ /* 0x100fe40000004100 */
[----:B------:R-:W-:-:S02]  /*ff30*/  HADD2.F32 R6, -RZ, R6.H1_H1 ;  /* 0x30000006ff067230 */ /* 0x000fc40000004100 */
[----:B-1----:R-:W-:Y:S02]  /*ff40*/  HADD2.F32 R36, -RZ, R8.H0_H0 ;  /* 0x20000008ff247230 */ /* 0x002fe40000004100 */
[--C-:B------:R-:W-:Y:S02]  /*ff50*/  HADD2.F32 R43, -RZ, R10.reuse.H0_H0 ;  /* 0x2000000aff2b7230 */ /* 0x100fe40000004100 */
[----:B------:R-:W-:Y:S02]  /*ff60*/  HADD2.F32 R44, -RZ, R10.H1_H1 ;  /* 0x3000000aff2c7230 */ /* 0x000fe40000004100 */
[C---:B------:R-:W-:Y:S01]  /*ff70*/  FMUL.FTZ R10, R36.reuse, R46 ;  /* 0x0000002e240a7220 */ /* 0x040fe20000410000 */
[--C-:B------:R-:W-:Y:S02]  /*ff80*/  HADD2.F32 R41, -RZ, R9.reuse.H0_H0 ;  /* 0x20000009ff297230 */ /* 0x100fe40000004100 */
[----:B------:R-:W-:Y:S01]  /*ff90*/  FMUL.FTZ R48, R36, R45 ;  /* 0x0000002d24307220 */ /* 0x000fe20000410000 */
[----:B------:R-:W-:-:S02]  /*ffa0*/  HADD2.F32 R42, -RZ, R9.H1_H1 ;  /* 0x30000009ff2a7230 */ /* 0x000fc40000004100 */
[C---:B------:R-:W-:Y:S01]  /*ffb0*/  FFMA.FTZ R9, R35.reuse, R45, -R10 ;  /* 0x0000002d23097223 */ /* 0x040fe2000001080a */
[----:B------:R-:W-:Y:S02]  /*ffc0*/  HADD2.F32 R40, -RZ, R8.H1_H1 ;  /* 0x30000008ff287230 */ /* 0x000fe40000004100 */
[----:B------:R-:W-:Y:S01]  /*ffd0*/  FFMA.FTZ R10, R35, R46, R48 ;  /* 0x0000002e230a7223 */ /* 0x000fe20000010030 */
[----:B------:R-:W-:Y:S02]  /*ffe0*/  HADD2.F32 R36, -RZ, R26.H0_H0 ;  /* 0x2000001aff247230 */ /* 0x000fe40000004100 */
[----:B------:R-:W-:Y:S02]  /*fff0*/  HADD2.F32 R45, -RZ, R29.H1_H1 ;  /* 0x3000001dff2d7230 */ /* 0x000fe40000004100 */
[C---:B------:R-:W-:Y:S01]  /*10000*/  FMUL.FTZ R50, R40.reuse, R47 ;  /* 0x0000002f28327220 */ /* 0x040fe20000410000 */
[----:B------:R-:W-:Y:S02]  /*10010*/  HADD2.F32 R35, -RZ, R25.H1_H1 ;  /* 0x30000019ff237230 */ /* 0x000fe40000004100 */
[----:B------:R-:W-:Y:S01]  /*10020*/  FMUL.FTZ R46, R40, R36 ;  /* 0x00000024282e7220 */ /* 0x000fe20000410000 */
[----:B------:R-:W-:-:S02]  /*10030*/  HADD2.F32 R40, -RZ, R30.H1_H1 ;  /* 0x3000001eff287230 */ /* 0x000fc40000004100 */
[----:B------:R-:W-:Y:S01]  /*10040*/  FMUL.FTZ R49, R41, R45 ;  /* 0x0000002d29317220 */ /* 0x000fe20000410000 */
[----:B------:R-:W-:Y:S01]  /*10050*/  FFMA.FTZ R36, R37, R36, -R50 ;  /* 0x0000002425247223 */ /* 0x000fe20000010832 */
[----:B------:R-:W-:Y:S01]  /*10060*/  FMUL.FTZ R48, R41, R35 ;  /* 0x0000002329307220 */ /* 0x000fe20000410000 */
[----:B------:R-:W-:Y:S01]  /*10070*/  FFMA.FTZ R47, R37, R47, R46 ;  /* 0x0000002f252f7223 */ /* 0x000fe2000001002e */
[----:B------:R-:W-:Y:S01]  /*10080*/  FFMA.FTZ R49, R38, R35, -R49 ;  /* 0x0000002326317223 */ /* 0x000fe20000010831 */
[----:B------:R-:W-:Y:S02]  /*10090*/  HADD2.F32 R35, -RZ, R26.H1_H1 ;  /* 0x3000001aff237230 */ /* 0x000fe40000004100 */
[----:B------:R-:W-:Y:S01]  /*100a0*/  FMUL.FTZ R50, R42, R40 ;  /* 0x000000282a327220 */ /* 0x000fe20000410000 */
[----:B------:R-:W-:Y:S01]  /*100b0*/  FFMA.FTZ R48, R38, R45, R48 ;  /* 0x0000002d26307223 */ /* 0x000fe20000010030 */
[----:B------:R-:W-:Y:S02]  /*100c0*/  HADD2.F32 R46, -RZ, R31.H0_H0 ;  /* 0x2000001fff2e7230 */ /* 0x000fe40000004100 */
[----:B------:R-:W-:-:S02]  /*100d0*/  HADD2.F32 R37, -RZ, R32.H0_H0 ;  /* 0x20000020ff257230 */ /* 0x000fc40000004100 */
[-C--:B------:R-:W-:Y:S01]  /*100e0*/  FMUL.FTZ R42, R42, R35.reuse ;  /* 0x000000232a2a7220 */ /* 0x080fe20000410000 */
[----:B------:R-:W-:Y:S02]  /*100f0*/  HADD2.F32 R38, -RZ, R27.H0_H0 ;  /* 0x2000001bff267230 */ /* 0x000fe40000004100 */
[----:B------:R-:W-:Y:S01]  /*10100*/  FFMA.FTZ R50, R39, R35, -R50 ;  /* 0x0000002327327223 */ /* 0x000fe20000010832 */
[----:B------:R-:W-:Y:S02]  /*10110*/  HADD2.F32 R35, -RZ, R28.H0_H0 ;  /* 0x2000001cff237230 */ /* 0x000fe40000004100 */
[C---:B------:R-:W-:Y:S01]  /*10120*/  FMUL.FTZ R52, R43.reuse, R46 ;  /* 0x0000002e2b347220 */ /* 0x040fe20000410000 */
[C---:B------:R-:W-:Y:S01]  /*10130*/  FMUL.FTZ R41, R44.reuse, R37 ;  /* 0x000000252c297220 */ /* 0x040fe20000410000 */
[----:B------:R-:W-:Y:S01]  /*10140*/  FMUL.FTZ R43, R43, R38 ;  /* 0x000000262b2b7220 */ /* 0x000fe20000410000 */
[--C-:B------:R-:W-:Y:S02]  /*10150*/  HADD2.F32 R8, -RZ, R11.reuse.H0_H0 ;  /* 0x2000000bff087230 */ /* 0x100fe40000004100 */
[----:B------:R-:W-:Y:S01]  /*10160*/  FFMA.FTZ R39, R39, R40, R42 ;  /* 0x0000002827277223 */ /* 0x000fe2000001002a */
[-C--:B------:R-:W-:Y:S01]  /*10170*/  FMUL.FTZ R45, R44, R35.reuse ;  /* 0x000000232c2d7220 */ /* 0x080fe20000410000 */
[----:B------:R-:W-:Y:S01]  /*10180*/  FFMA.FTZ R41, R6, R35, -R41 ;  /* 0x0000002306297223 */ /* 0x000fe20000010829 */
[----:B------:R-:W-:-:S02]  /*10190*/  HADD2.F32 R11, -RZ, R11.H1_H1 ;  /* 0x3000000bff0b7230 */ /* 0x000fc40000004100 */
[C---:B------:R-:W-:Y:S01]  /*101a0*/  FFMA.FTZ R52, R5.reuse, R38, -R52 ;  /* 0x0000002605347223 */ /* 0x040fe20000010834 */
[----:B------:R-:W-:Y:S01]  /*101b0*/  FFMA.FTZ R43, R5, R46, R43 ;  /* 0x0000002e052b7223 */ /* 0x000fe2000001002b */
[----:B------:R-:W-:Y:S02]  /*101c0*/  HADD2.F32 R35, -RZ, R31.H1_H1 ;  /* 0x3000001fff237230 */ /* 0x000fe40000004100 */
[----:B------:R-:W-:Y:S01]  /*101d0*/  FFMA.FTZ R42, R6, R37, R45 ;  /* 0x00000025062a7223 */ /* 0x000fe2000001002d */
[----:B------:R-:W-:Y:S02]  /*101e0*/  HADD2.F32 R40, -RZ, R32.H1_H1 ;  /* 0x30000020ff287230 */ /* 0x000fe40000004100 */
[----:B------:R-:W-:Y:S02]  /*101f0*/  HADD2.F32 R5, -RZ, R27.H1_H1 ;  /* 0x3000001bff057230 */ /* 0x000fe40000004100 */
[----:B------:R-:W-:Y:S01]  /*10200*/  FMUL.FTZ R37, R8, R35 ;  /* 0x0000002308257220 */ /* 0x000fe20000410000 */
[----:B------:R-:W-:-:S02]  /*10210*/  HADD2.F32 R38, -RZ, R28.H1_H1 ;  /* 0x3000001cff267230 */ /* 0x000fc40000004100 */
[C---:B------:R-:W-:Y:S01]  /*10220*/  FMUL.FTZ R6, R11.reuse, R40 ;  /* 0x000000280b067220 */ /* 0x040fe20000410000 */
[--C-:B------:R-:W-:Y:S02]  /*10230*/  HADD2.F32 R4, -RZ, R7.reuse.H0_H0 ;  /* 0x20000007ff047230 */ /* 0x100fe40000004100 */
[-C--:B------:R-:W-:Y:S01]  /*10240*/  FMUL.FTZ R8, R8, R5.reuse ;  /* 0x0000000508087220 */ /* 0x080fe20000410000 */
[----:B------:R-:W-:Y:S02]  /*10250*/  HADD2.F32 R7, -RZ, R7.H1_H1 ;  /* 0x30000007ff077230 */ /* 0x000fe40000004100 */
[-C--:B------:R-:W-:Y:S01]  /*10260*/  FMUL.FTZ R45, R11, R38.reuse ;  /* 0x000000260b2d7220 */ /* 0x080fe20000410000 */
[C---:B------:R-:W-:Y:S01]  /*10270*/  FFMA.FTZ R37, R4.reuse, R5, -R37 ;  /* 0x0000000504257223 */ /* 0x040fe20000010825 */
[----:B------:R-:W-:Y:S01]  /*10280*/  FFMA.FTZ R11, R4, R35, R8 ;  /* 0x00000023040b7223 */ /* 0x000fe20000010008 */
[C---:B------:R-:W-:Y:S01]  /*10290*/  FFMA.FTZ R38, R7.reuse, R38, -R6 ;  /* 0x0000002607267223 */ /* 0x040fe20000010806 */
[----:B------:R-:W-:Y:S01]  /*102a0*/  FFMA.FTZ R40, R7, R40, R45 ;  /* 0x0000002807287223 */ /* 0x000fe2000001002d */
[----:B------:R-:W-:-:S02]  /*102b0*/  F2FP.F16.F32.PACK_AB R4, R36, R9 ;  /* 0x000000092404723e */ /* 0x000fc400000000ff */
[----:B------:R-:W-:Y:S02]  /*102c0*/  F2FP.F16.F32.PACK_AB R8, R47, R10 ;  /* 0x0000000a2f08723e */ /* 0x000fe400000000ff */
[----:B------:R-:W-:Y:S02]  /*102d0*/  F2FP.F16.F32.PACK_AB R5, R50, R49 ;  /* 0x000000313205723e */ /* 0x000fe400000000ff */
[----:B------:R-:W-:Y:S02]  /*102e0*/  F2FP.F16.F32.PACK_AB R6, R41, R52 ;  /* 0x000000342906723e */ /* 0x000fe400000000ff */
[----:B------:R-:W-:Y:S02]  /*102f0*/  F2FP.F16.F32.PACK_AB R7, R38, R37 ;  /* 0x000000252607723e */ /* 0x000fe400000000ff */
[----:B------:R-:W-:Y:S02]  /*10300*/  F2FP.F16.F32.PACK_AB R9, R39, R48 ;  /* 0x000000302709723e */ /* 0x000fe400000000ff */
[----:B------:R-:W-:Y:S01]  /*10310*/  F2FP.F16.F32.PACK_AB R10, R42, R43 ;  /* 0x0000002b2a0a723e */ /* 0x000fe200000000ff */
[----:B------:R1:W-:Y:S01]  /*10320*/  STS.128 [R230], R4 ;  /* 0x00000004e6007388 */ /* 0x0003e20000000c00 */
[----:B------:R-:W-:-:S05]  /*10330*/  F2FP.F16.F32.PACK_AB R11, R40, R11 ;  /* 0x0000000b280b723e */ /* 0x000fca00000000ff */
[----:B------:R1:W-:Y:S02]  /*10340*/  STS.128 [R33+0x14400], R8 ;  /* 0x0144000821007388 */ /* 0x0003e40000000c00 */
.L_x_621:
[----:B------:R-:W-:Y:S05]  /*10350*/  BSYNC B2 ;  /* 0x0000000000027941 */ /* 0x000fea0003800000 */
.L_x_620:
[----:B------:R-:W-:Y:S05]  /*10360*/  @P1 BRA `(.L_x_619) ;  /* 0x0000000400641947 */ /* 0x000fea0003800000 */
[----:B-1----:R-:W2:Y:S04]  /*10370*/  LDL R4, [R1+0x14] ;  /* 0x0000140001047983 */ /* 0x002ea80000100800 */
[----:B------:R-:W3:Y:S01]  /*10380*/  LDL R52, [R1+0x1a0] ;  /* 0x0001a00001347983 */ /* 0x000ee20000100800 */
[----:B------:R-:W-:Y:S02]  /*10390*/  HADD2.F32 R46, -RZ, R15.H0_H0 ;  /* 0x2000000fff2e7230 */ /* 0x000fe40000004100 */
[----:B------:R-:W-:Y:S02]  /*103a0*/  HADD2.F32 R44, -RZ, R3.H0_H0 ;  /* 0x20000003ff2c7230 */ /* 0x000fe40000004100 */
[----:B------:R-:W-:Y:S02]  /*103b0*/  HADD2.F32 R45, -RZ, R20.H0_H0 ;  /* 0x20000014ff2d7230 */ /* 0x000fe40000004100 */
[----:B------:R-:W-:Y:S01]  /*103c0*/  HADD2.F32 R48, -RZ, R15.H1_H1 ;  /* 0x3000000fff307230 */ /* 0x000fe20000004100 */
[----:B--2---:R-:W-:-:S04]  /*103d0*/  LEA.HI R34, R34, R4, RZ, 0x1d ;  /* 0x0000000422227211 */ /* 0x004fc800078fe8ff */
[----:B0-----:R-:W-:Y:S01]  /*103e0*/  SHF.R.S32.HI R5, RZ, 0x1f, R34 ;  /* 0x0000001fff057819 */ /* 0x001fe20000011422 */
[----:B------:R-:W-:-:S03]  /*103f0*/  IMAD.SHL.U32 R4, R34, 0x8, RZ ;  /* 0x0000000822047824 */ /* 0x000fc600078e00ff */
[----:B------:R-:W-:Y:S02]  /*10400*/  LEA.HI R5, R5, R34, RZ, 0x3 ;  /* 0x0000002205057211 */ /* 0x000fe400078f18ff */
[----:B------:R-:W-:Y:S02]  /*10410*/  LOP3.LUT R4, R4, 0x38, RZ, 0xc0, !PT ;  /* 0x0000003804047812 */ /* 0x000fe400078ec0ff */
[----:B------:R-:W-:Y:S02]  /*10420*/  SHF.L.U32 R5, R5, 0xa, RZ ;  /* 0x0000000a05057819 */ /* 0x000fe400000006ff */
[----:B------:R-:W-:Y:S02]  /*10430*/  LOP3.LUT R4, R4, 0x1c0, R51, 0xf8, !PT ;  /* 0x000001c004047812 */ /* 0x000fe400078ef833 */
[----:B------:R-:W-:Y:S02]  /*10440*/  LOP3.LUT R9, R5, 0x7fffe000, RZ, 0xc0, !PT ;  /* 0x7fffe00005097812 */ /* 0x000fe400078ec0ff */
[----:B------:R-:W-:-:S02]  /*10450*/  LOP3.LUT R8, R4, R229, RZ, 0x3c, !PT ;  /* 0x000000e504087212 */ /* 0x000fc400078e3cff */
[----:B---3--:R-:W0:Y:S02]  /*10460*/  LDS.128 R4, [R52] ;  /* 0x0000000034047984 */ /* 0x008e240000000c00 */
[----:B------:R-:W-:-:S05]  /*10470*/  IADD3 R9, R8, R9, R228 ;  /* 0x0000000908097210 */ /* 0x000fca0007ffe0e4 */
[----:B------:R-:W-:-:S05]  /*10480*/  IMAD R33, R9, 0x2, R18 ;  /* 0x0000000209217824 */ /* 0x000fca00078e0212 */
[----:B------:R-:W1:Y:S01]  /*10490*/  LDS.128 R8, [R33+0x14400] ;  /* 0x0144000021087984 */ /* 0x000e620000000c00 */
[--C-:B0-----:R-:W-:Y:S02]  /*104a0*/  HADD2.F32 R35, -RZ, R4.reuse.H0_H0 ;  /* 0x20000004ff237230 */ /* 0x101fe40000004100 */
[----:B------:R-:W-:Y:S02]  /*104b0*/  HADD2.F32 R36, -RZ, R4.H1_H1 ;  /* 0x30000004ff247230 */ /* 0x000fe40000004100 */
[--C-:B------:R-:W-:Y:S02]  /*104c0*/  HADD2.F32 R37, -RZ, R5.reuse.H0_H0 ;  /* 0x20000005ff257230 */ /* 0x100fe40000004100 */
[----:B------:R-:W-:Y:S02]  /*104d0*/  HADD2.F32 R38, -RZ, R5.H1_H1 ;  /* 0x30000005ff267230 */ /* 0x000fe40000004100 */
[--C-:B------:R-:W-:Y:S02]  /*104e0*/  HADD2.F32 R34, -RZ, R6.reuse.H0_H0 ;  /* 0x20000006ff227230 */ /* 0x100fe40000004100 */
[----:B------:R-:W-:-:S02]  /*104f0*/  HADD2.F32 R6, -RZ, R6.H1_H1 ;  /* 0x30000006ff067230 */ /* 0x000fc40000004100 */
[--C-:B-1----:R-:W-:Y:S02]  /*10500*/  HADD2.F32 R39, -RZ, R8.reuse.H0_H0 ;  /* 0x20000008ff277230 */ /* 0x102fe40000004100 */
[----:B------:R-:W-:Y:S02]  /*10510*/  HADD2.F32 R40, -RZ, R8.H1_H1 ;  /* 0x30000008ff287230 */ /* 0x000fe40000004100 */
[----:B------:R-:W-:Y:S02]  /*10520*/  HADD2.F32 R41, -RZ, R9.H0_H0 ;  /* 0x20000009ff297230 */ /* 0x000fe40000004100 */
[C---:B------:R-:W-:Y:S01]  /*10530*/  FMUL.FTZ R8, R39.reuse, R46 ;  /* 0x0000002e27087220 */ /* 0x040fe20000410000 */
[-C--:B------:R-:W-:Y:S01]  /*10540*/  FMUL.FTZ R50, R39, R44.reuse ;  /* 0x0000002c27327220 */ /* 0x080fe20000410000 */
[----:B------:R-:W-:Y:S02]  /*10550*/  HADD2.F32 R39, -RZ, R12.H0_H0 ;  /* 0x2000000cff277230 */ /* 0x000fe40000004100 */
[----:B------:R-:W-:Y:S01]  /*10560*/  FMUL.FTZ R47, R40, R45 ;  /* 0x0000002d282f7220 */ /* 0x000fe20000410000 */
[----:B------:R-:W-:Y:S01]  /*10570*/  FFMA.FTZ R8, R35, R44, -R8 ;  /* 0x0000002c23087223 */ /* 0x000fe20000010808 */
[----:B------:R-:W-:-:S02]  /*10580*/  HADD2.F32 R44, -RZ, R3.H1_H1 ;  /* 0x30000003ff2c7230 */ /* 0x000fc40000004100 */
[----:B------:R-:W-:Y:S02]  /*10590*/  HADD2.F32 R42, -RZ, R9.H1_H1 ;  /* 0x30000009ff2a7230 */ /* 0x000fe40000004100 */
[----:B------:R-:W-:Y:S01]  /*105a0*/  FFMA.FTZ R9, R35, R46, R50 ;  /* 0x0000002e23097223 */ /* 0x000fe20000010032 */
[-C--:B------:R-:W-:Y:S01]  /*105b0*/  FMUL.FTZ R49, R40, R39.reuse ;  /* 0x0000002728317220 */ /* 0x080fe20000410000 */
[----:B------:R-:W-:Y:S01]  /*105c0*/  FFMA.FTZ R35, R36, R39, -R47 ;  /* 0x0000002724237223 */ /* 0x000fe2000001082f */
[C---:B------:R-:W-:Y:S01]  /*105d0*/  FMUL.FTZ R40, R41.reuse, R48 ;  /* 0x0000003029287220 */ /* 0x040fe20000410000 */
[----:B------:R-:W-:Y:S02]  /*105e0*/  HADD2.F32 R47, -RZ, R20.H1_H1 ;  /* 0x30000014ff2f7230 */ /* 0x000fe40000004100 */
[-C--:B------:R-:W-:Y:S01]  /*105f0*/  FMUL.FTZ R41, R41, R44.reuse ;  /* 0x0000002c29297220 */ /* 0x080fe20000410000 */
[----:B------:R-:W-:Y:S02]  /*10600*/  HADD2.F32 R39, -RZ, R12.H1_H1 ;  /* 0x3000000cff277230 */ /* 0x000fe40000004100 */
[----:B------:R-:W-:Y:S01]  /*10610*/  FFMA.FTZ R44, R37, R44, -R40 ;  /* 0x0000002c252c7223 */ /* 0x000fe20000010828 */
[----:B------:R-:W-:-:S02]  /*10620*/  HADD2.F32 R43, -RZ, R10.H0_H0 ;  /* 0x2000000aff2b7230 */ /* 0x000fc40000004100 */
[----:B------:R-:W-:Y:S01]  /*10630*/  FFMA.FTZ R41, R37, R48, R41 ;  /* 0x0000003025297223 */ /* 0x000fe20000010029 */
[----:B------:R-:W-:Y:S01]  /*10640*/  FFMA.FTZ R46, R36, R45, R49 ;  /* 0x0000002d242e7223 */ /* 0x000fe20000010031 */
[C---:B------:R-:W-:Y:S01]  /*10650*/  FMUL.FTZ R37, R42.reuse, R47 ;  /* 0x0000002f2a257220 */ /* 0x040fe20000410000 */
[----:B------:R-:W-:Y:S02]  /*10660*/  HADD2.F32 R40, -RZ, R21.H0_H0 ;  /* 0x20000015ff287230 */ /* 0x000fe40000004100 */
[-C--:B------:R-:W-:Y:S01]  /*10670*/  FMUL.FTZ R49, R42, R39.reuse ;  /* 0x000000272a317220 */ /* 0x080fe20000410000 */
[----:B------:R-:W-:Y:S02]  /*10680*/  HADD2.F32 R36, -RZ, R13.H0_H0 ;  /* 0x2000000dff247230 */ /* 0x000fe40000004100 */
[----:B------:R-:W-:Y:S01]  /*10690*/  FFMA.FTZ R45, R38, R39, -R37 ;  /* 0x00000027262d7223 */ /* 0x000fe20000010825 */
[----:B------:R-:W-:Y:S02]  /*106a0*/  HADD2.F32 R10, -RZ, R10.H1_H1 ;  /* 0x3000000aff0a7230 */ /* 0x000fe40000004100 */
[----:B------:R-:W-:Y:S01]  /*106b0*/  FMUL.FTZ R51, R43, R40 ;  /* 0x000000282b337220 */ /* 0x000fe20000410000 */
[----:B------:R-:W-:-:S02]  /*106c0*/  HADD2.F32 R39, -RZ, R24.H0_H0 ;  /* 0x20000018ff277230 */ /* 0x000fc40000004100 */
[-C--:B------:R-:W-:Y:S01]  /*106d0*/  FMUL.FTZ R43, R43, R36.reuse ;  /* 0x000000242b2b7220 */ /* 0x080fe20000410000 */
[----:B------:R-:W-:Y:S02]  /*106e0*/  HADD2.F32 R37, -RZ, R14.H0_H0 ;  /* 0x2000000eff257230 */ /* 0x000fe40000004100 */
[----:B------:R-:W-:Y:S01]  /*106f0*/  FFMA.FTZ R42, R38, R47, R49 ;  /* 0x0000002f262a7223 */ /* 0x000fe20000010031 */
[--C-:B------:R-:W-:Y:S02]  /*10700*/  HADD2.F32 R5, -RZ, R11.reuse.H0_H0 ;  /* 0x2000000bff057230 */ /* 0x100fe40000004100 */
[----:B------:R-:W-:Y:S01]  /*10710*/  FFMA.FTZ R51, R34, R36, -R51 ;  /* 0x0000002422337223 */ /* 0x000fe20000010833 */
[----:B------:R-:W-:Y:S02]  /*10720*/  HADD2.F32 R11, -RZ, R11.H1_H1 ;  /* 0x3000000bff0b7230 */ /* 0x000fe40000004100 */
[----:B------:R-:W-:Y:S01]  /*10730*/  FMUL.FTZ R47, R10, R39 ;  /* 0x000000270a2f7220 */ /* 0x000fe20000410000 */
[----:B------:R-:W-:Y:S01]  /*10740*/  FFMA.FTZ R43, R34, R40, R43 ;  /* 0x00000028222b7223 */ /* 0x000fe2000001002b */
[----:B------:R-:W-:Y:S01]  /*10750*/  FMUL.FTZ R49, R10, R37 ;  /* 0x000000250a317220 */ /* 0x000fe20000410000 */
[----:B------:R-:W-:-:S02]  /*10760*/  HADD2.F32 R36, -RZ, R21.H1_H1 ;  /* 0x30000015ff247230 */ /* 0x000fc40000004100 */
[C---:B------:R-:W-:Y:S01]  /*10770*/  FFMA.FTZ R40, R6.reuse, R37, -R47 ;  /* 0x0000002506287223 */ /* 0x040fe2000001082f */
[----:B------:R-:W-:Y:S02]  /*10780*/  HADD2.F32 R38, -RZ, R24.H1_H1 ;  /* 0x30000018ff267230 */ /* 0x000fe40000004100 */
[----:B------:R-:W-:Y:S01]  /*10790*/  FFMA.FTZ R48, R6, R39, R49 ;  /* 0x0000002706307223 */ /* 0x000fe20000010031 */
[----:B------:R-:W-:Y:S02]  /*107a0*/  HADD2.F32 R10, -RZ, R13.H1_H1 ;  /* 0x3000000dff0a7230 */ /* 0x000fe40000004100 */
[----:B------:R-:W-:Y:S01]  /*107b0*/  FMUL.FTZ R37, R5, R36 ;  /* 0x0000002405257220 */ /* 0x000fe20000410000 */
[----:B------:R-:W-:Y:S02]  /*107c0*/  HADD2.F32 R34, -RZ, R14.H1_H1 ;  /* 0x3000000eff227230 */ /* 0x000fe40000004100 */
[----:B------:R-:W-:Y:S01]  /*107d0*/  FMUL.FTZ R6, R11, R38 ;  /* 0x000000260b067220 */ /* 0x000fe20000410000 */
[----:B------:R-:W-:-:S02]  /*107e0*/  HADD2.F32 R4, -RZ, R7.H0_H0 ;  /* 0x20000007ff047230 */ /* 0x000fc40000004100 */
[----:B------:R-:W-:Y:S01]  /*107f0*/  FMUL.FTZ R5, R5, R10 ;  /* 0x0000000a05057220 */ /* 0x000fe20000410000 */
[----:B------:R-:W-:Y:S02]  /*10800*/  HADD2.F32 R7, -RZ, R7.H1_H1 ;  /* 0x30000007ff077230 */ /* 0x000fe40000004100 */
[----:B------:R-:W-:Y:S01]  /*10810*/  FMUL.FTZ R39, R11, R34 ;  /* 0x000000220b277220 */ /* 0x000fe20000410000 */
[C---:B------:R-:W-:Y:S01]  /*10820*/  FFMA.FTZ R37, R4.reuse, R10, -R37 ;  /* 0x0000000a04257223 */ /* 0x040fe20000010825 */
[----:B------:R-:W-:Y:S01]  /*10830*/  FFMA.FTZ R11, R4, R36, R5 ;  /* 0x00000024040b7223 */ /* 0x000fe20000010005 */
[C---:B------:R-:W-:Y:S01]  /*10840*/  FFMA.FTZ R34, R7.reuse, R34, -R6 ;  /* 0x0000002207227223 */ /* 0x040fe20000010806 */
[----:B------:R-:W-:Y:S01]  /*10850*/  FFMA.FTZ R38, R7, R38, R39 ;  /* 0x0000002607267223 */ /* 0x000fe20000010027 */
[----:B------:R-:W-:Y:S02]  /*10860*/  F2FP.F16.F32.PACK_AB R4, R35, R8 ;  /* 0x000000082304723e */ /* 0x000fe400000000ff */
[----:B------:R-:W-:-:S02]  /*10870*/  F2FP.F16.F32.PACK_AB R8, R46, R9 ;  /* 0x000000092e08723e */ /* 0x000fc400000000ff */
        /* <DEDUP_REMOVED lines=8> */
.L_x_619:
[----:B------:R-:W-:Y:S05]  /*10900*/  BSYNC B1 ;  /* 0x0000000000017941 */ /* 0x000fea0003800000 */
.L_x_618:
[----:B-12---:R-:W-:Y:S01]  /*10910*/  VIADD R4, R212, 0x20 ;  /* 0x00000020d4047836 */ /* 0x006fe20000000000 */
[----:B------:R-:W-:Y:S04]  /*10920*/  BSSY B1, `(.L_x_622) ;  /* 0x00000ba000017945 */ /* 0x000fe80003800000 */
[----:B------:R-:W-:-:S13]  /*10930*/  ISETP.GE.AND P0, PT, R4, R0, PT ;  /* 0x000000000400720c */ /* 0x000fda0003f06270 */
[----:B------:R-:W-:Y:S05]  /*10940*/  @P0 BRA `(.L_x_623) ;  /* 0x0000000800dc0947 */ /* 0x000fea0003800000 */
[----:B------:R-:W1:Y:S01]  /*10950*/  LDC R34, c[0x0][0x3f4] ;  /* 0x0000fd00ff227b82 */ /* 0x000e620000000800 */
[----:B------:R-:W-:Y:S01]  /*10960*/  BSSY B2, `(.L_x_624) ;  /* 0x000005c000027945 */ /* 0x000fe20003800000 */
[----:B------:R-:W-:Y:S02]  /*10970*/  SHF.R.U32.HI R52, RZ, 0x3, R223 ;  /* 0x00000003ff347819 */ /* 0x000fe400000116df */
[-C--:B-1----:R-:W-:Y:S02]  /*10980*/  ISETP.GE.AND P0, PT, R16, R34.reuse, PT ;  /* 0x000000221000720c */ /* 0x082fe40003f06270 */
[----:B------:R-:W-:-:S11]  /*10990*/  ISETP.GE.AND P1, PT, R213, R34, PT ;  /* 0x00000022d500720c */ /* 0x000fd60003f26270 */
[----:B------:R-:W-:Y:S05]  /*109a0*/  @P0 BRA `(.L_x_625) ;  /* 0x00000004005c0947 */ /* 0x000fea0003800000 */
[----:B------:R-:W2:Y:S01]  /*109b0*/  LDL R54, [R1+0x19c] ;  /* 0x00019c0001367983 */ /* 0x000ea20000100800 */
[----:B------:R-:W-:Y:S01]  /*109c0*/  LEA.HI R4, R34, R233, RZ, 0x1d ;  /* 0x000000e922047211 */ /* 0x000fe200078fe8ff */
[----:B------:R-:W-:Y:S02]  /*109d0*/  HADD2.F32 R48, -RZ, R29.H0_H0 ;  /* 0x2000001dff307230 */ /* 0x000fe40000004100 */
[----:B------:R-:W-:Y:S01]  /*109e0*/  HADD2.F32 R46, -RZ, R25.H0_H0 ;  /* 0x20000019ff2e7230 */ /* 0x000fe20000004100 */
[----:B0-----:R-:W-:Y:S01]  /*109f0*/  SHF.R.S32.HI R5, RZ, 0x1f, R4 ;  /* 0x0000001fff057819 */ /* 0x001fe20000011404 */
[----:B------:R-:W-:Y:S02]  /*10a00*/  IMAD.SHL.U32 R6, R4, 0x8, RZ ;  /* 0x0000000804067824 */ /* 0x000fe400078e00ff */
[--C-:B------:R-:W-:Y:S01]  /*10a10*/  HADD2.F32 R49, -RZ, R30.reuse.H0_H0 ;  /* 0x2000001eff317230 */ /* 0x100fe20000004100 */
[----:B------:R-:W-:Y:S01]  /*10a20*/  LEA.HI R5, R5, R4, RZ, 0x3 ;  /* 0x0000000405057211 */ /* 0x000fe200078f18ff */
[----:B------:R-:W-:Y:S01]  /*10a30*/  HADD2.F32 R51, -RZ, R30.H1_H1 ;  /* 0x3000001eff337230 */ /* 0x000fe20000004100 */
[----:B------:R-:W-:Y:S01]  /*10a40*/  LOP3.LUT R4, R223, 0x38, R6, 0xf8, !PT ;  /* 0x00000038df047812 */ /* 0x000fe200078ef806 */
[--C-:B------:R-:W-:Y:S01]  /*10a50*/  HADD2.F32 R53, -RZ, R31.reuse.H0_H0 ;  /* 0x2000001fff357230 */ /* 0x100fe20000004100 */
[----:B------:R-:W-:Y:S01]  /*10a60*/  SHF.L.U32 R5, R5, 0xa, RZ ;  /* 0x0000000a05057819 */ /* 0x000fe200000006ff */
[----:B------:R-:W-:Y:S01]  /*10a70*/  HADD2.F32 R50, -RZ, R31.H1_H1 ;  /* 0x3000001fff327230 */ /* 0x000fe20000004100 */
[----:B------:R-:W-:-:S02]  /*10a80*/  LOP3.LUT R8, R4, R52, RZ, 0x3c, !PT ;  /* 0x0000003404087212 */ /* 0x000fc400078e3cff */
[----:B------:R-:W-:-:S04]  /*10a90*/  LOP3.LUT R33, R5, 0x7fffe000, RZ, 0xc0, !PT ;  /* 0x7fffe00005217812 */ /* 0x000fc800078ec0ff */
[----:B------:R-:W-:-:S05]  /*10aa0*/  IADD3 R33, R8, R33, R227 ;  /* 0x0000002108217210 */ /* 0x000fca0007ffe0e3 */
[----:B------:R-:W-:-:S05]  /*10ab0*/  IMAD R33, R33, 0x2, R18 ;  /* 0x0000000221217824 */ /* 0x000fca00078e0212 */
[----:B------:R-:W0:Y:S02]  /*10ac0*/  LDS.128 R8, [R33+0x14400] ;  /* 0x0144000021087984 */ /* 0x000e240000000c00 */
[----:B0-----:R-:W-:Y:S02]  /*10ad0*/  HADD2.F32 R40, -RZ, R8.H1_H1 ;  /* 0x30000008ff287230 */ /* 0x001fe40000004100 */
[--C-:B------:R-:W-:Y:S02]  /*10ae0*/  HADD2.F32 R43, -RZ, R10.reuse.H0_H0 ;  /* 0x2000000aff2b7230 */ /* 0x100fe40000004100 */
[----:B------:R-:W-:Y:S02]  /*10af0*/  HADD2.F32 R44, -RZ, R10.H1_H1 ;  /* 0x3000000aff2c7230 */ /* 0x000fe40000004100 */
[----:B------:R-:W-:Y:S01]  /*10b00*/  FMUL.FTZ R10, R49, R40 ;  /* 0x00000028310a7220 */ /* 0x000fe20000410000 */
[--C-:B------:R-:W-:Y:S02]  /*10b10*/  HADD2.F32 R41, -RZ, R9.reuse.H0_H0 ;  /* 0x20000009ff297230 */ /* 0x100fe40000004100 */
[----:B------:R-:W-:-:S02]  /*10b20*/  HADD2.F32 R42, -RZ, R9.H1_H1 ;  /* 0x30000009ff2a7230 */ /* 0x000fc40000004100 */
[--C-:B------:R-:W-:Y:S02]  /*10b30*/  HADD2.F32 R9, -RZ, R11.reuse.H0_H0 ;  /* 0x2000000bff097230 */ /* 0x100fe40000004100 */
[----:B------:R-:W-:Y:S01]  /*10b40*/  HADD2.F32 R11, -RZ, R11.H1_H1 ;  /* 0x3000000bff0b7230 */ /* 0x000fe20000004100 */
[----:B--2---:R-:W0:Y:S02]  /*10b50*/  LDS.128 R4, [R54] ;  /* 0x0000000036047984 */ /* 0x004e240000000c00 */
[--C-:B0-----:R-:W-:Y:S02]  /*10b60*/  HADD2.F32 R38, -RZ, R5.reuse.H0_H0 ;  /* 0x20000005ff267230 */ /* 0x101fe40000004100 */
[----:B------:R-:W-:Y:S02]  /*10b70*/  HADD2.F32 R39, -RZ, R5.H1_H1 ;  /* 0x30000005ff277230 */ /* 0x000fe40000004100 */
[----:B------:R-:W-:Y:S02]  /*10b80*/  HADD2.F32 R5, -RZ, R8.H0_H0 ;  /* 0x20000008ff057230 */ /* 0x000fe40000004100 */
[----:B------:R-:W-:-:S02]  /*10b90*/  HADD2.F32 R36, -RZ, R4.H0_H0 ;  /* 0x20000004ff247230 */ /* 0x000fc40000004100 */
[----:B------:R-:W-:Y:S02]  /*10ba0*/  HADD2.F32 R37, -RZ, R4.H1_H1 ;  /* 0x30000004ff257230 */ /* 0x000fe40000004100 */
[-C--:B------:R-:W-:Y:S01]  /*10bb0*/  FMUL.FTZ R45, R48, R5.reuse ;  /* 0x00000005302d7220 */ /* 0x080fe20000410000 */
[C---:B------:R-:W-:Y:S01]  /*10bc0*/  FMUL.FTZ R47, R46.reuse, R5 ;  /* 0x000000052e2f7220 */ /* 0x040fe20000410000 */
[----:B------:R-:W-:Y:S02]  /*10bd0*/  HADD2.F32 R35, -RZ, R6.H0_H0 ;  /* 0x20000006ff237230 */ /* 0x000fe40000004100 */
[-C--:B------:R-:W-:Y:S01]  /*10be0*/  FFMA.FTZ R5, R46, R36.reuse, -R45 ;  /* 0x000000242e057223 */ /* 0x080fe2000001082d */
[----:B------:R-:W-:Y:S02]  /*10bf0*/  HADD2.F32 R45, -RZ, R26.H0_H0 ;  /* 0x2000001aff2d7230 */ /* 0x000fe40000004100 */
[----:B------:R-:W-:Y:S01]  /*10c00*/  FFMA.FTZ R8, R48, R36, R47 ;  /* 0x0000002430087223 */ /* 0x000fe2000001002f */
[----:B------:R-:W-:-:S02]  /*10c10*/  HADD2.F32 R46, -RZ, R29.H1_H1 ;  /* 0x3000001dff2e7230 */ /* 0x000fc40000004100 */
[----:B------:R-:W-:Y:S02]  /*10c20*/  HADD2.F32 R36, -RZ, R25.H1_H1 ;  /* 0x30000019ff247230 */ /* 0x000fe40000004100 */
[C---:B------:R-:W-:Y:S01]  /*10c30*/  FMUL.FTZ R40, R45.reuse, R40 ;  /* 0x000000282d287220 */ /* 0x040fe20000410000 */
[----:B------:R-:W-:Y:S01]  /*10c40*/  FFMA.FTZ R10, R45, R37, -R10 ;  /* 0x000000252d0a7223 */ /* 0x000fe2000001080a */
[----:B------:R-:W-:Y:S01]  /*10c50*/  FMUL.FTZ R45, R46, R41 ;  /* 0x000000292e2d7220 */ /* 0x000fe20000410000 */
[----:B------:R-:W-:Y:S02]  /*10c60*/  HADD2.F32 R47, -RZ, R26.H1_H1 ;  /* 0x3000001aff2f7230 */ /* 0x000fe40000004100 */
[----:B------:R-:W-:Y:S01]  /*10c70*/  FFMA.FTZ R37, R49, R37, R40 ;  /* 0x0000002531257223 */ /* 0x000fe20000010028 */
[C---:B------:R-:W-:Y:S01]  /*10c80*/  FMUL.FTZ R41, R36.reuse, R41 ;  /* 0x0000002924297220 */ /* 0x040fe20000410000 */
[----:B------:R-:W-:Y:S02]  /*10c90*/  HADD2.F32 R49, -RZ, R27.H0_H0 ;  /* 0x2000001bff317230 */ /* 0x000fe40000004100 */
[----:B------:R-:W-:Y:S01]  /*10ca0*/  FFMA.FTZ R45, R36, R38, -R45 ;  /* 0x00000026242d7223 */ /* 0x000fe2000001082d */
[----:B------:R-:W-:Y:S01]  /*10cb0*/  FMUL.FTZ R36, R51, R42 ;  /* 0x0000002a33247220 */ /* 0x000fe20000410000 */
[----:B------:R-:W-:Y:S01]  /*10cc0*/  FFMA.FTZ R41, R46, R38, R41 ;  /* 0x000000262e297223 */ /* 0x000fe20000010029 */
[----:B------:R-:W-:Y:S01]  /*10cd0*/  FMUL.FTZ R42, R47, R42 ;  /* 0x0000002a2f2a7220 */ /* 0x000fe20000410000 */
[----:B------:R-:W-:-:S02]  /*10ce0*/  HADD2.F32 R48, -RZ, R32.H0_H0 ;  /* 0x20000020ff307230 */ /* 0x000fc40000004100 */
[-C--:B------:R-:W-:Y:S01]  /*10cf0*/  FMUL.FTZ R38, R53, R43.reuse ;  /* 0x0000002b35267220 */ /* 0x080fe20000410000 */
[----:B------:R-:W-:Y:S02]  /*10d00*/  HADD2.F32 R46, -RZ, R28.H0_H0 ;  /* 0x2000001cff2e7230 */ /* 0x000fe40000004100 */
[----:B------:R-:W-:Y:S01]  /*10d10*/  FMUL.FTZ R40, R49, R43 ;  /* 0x0000002b31287220 */ /* 0x000fe20000410000 */
[----:B------:R-:W-:Y:S02]  /*10d20*/  HADD2.F32 R6, -RZ, R6.H1_H1 ;  /* 0x30000006ff067230 */ /* 0x000fe40000004100 */
[-C--:B------:R-:W-:Y:S01]  /*10d30*/  FFMA.FTZ R36, R47, R39.reuse, -R36 ;  /* 0x000000272f247223 */ /* 0x080fe20000010824 */
[----:B------:R-:W-:Y:S01]  /*10d40*/  FFMA.FTZ R42, R51, R39, R42 ;  /* 0x00000027332a7223 */ /* 0x000fe2000001002a */
[-C--:B------:R-:W-:Y:S01]  /*10d50*/  FFMA.FTZ R38, R49, R35.reuse, -R38 ;  /* 0x0000002331267223 */ /* 0x080fe20000010826 */
[----:B------:R-:W-:Y:S01]  /*10d60*/  FFMA.FTZ R40, R53, R35, R40 ;  /* 0x0000002335287223 */ /* 0x000fe20000010028 */
[-C--:B------:R-:W-:Y:S01]  /*10d70*/  FMUL.FTZ R39, R48, R44.reuse ;  /* 0x0000002c30277220 */ /* 0x080fe20000410000 */
[----:B------:R-:W-:Y:S01]  /*10d80*/  FMUL.FTZ R35, R46, R44 ;  /* 0x0000002c2e237220 */ /* 0x000fe20000410000 */
[----:B------:R-:W-:-:S02]  /*10d90*/  HADD2.F32 R49, -RZ, R32.H1_H1 ;  /* 0x30000020ff317230 */ /* 0x000fc40000004100 */
[----:B------:R-:W-:Y:S01]  /*10da0*/  FMUL.FTZ R43, R50, R9 ;  /* 0x00000009322b7220 */ /* 0x000fe20000410000 */
[----:B------:R-:W-:Y:S02]  /*10db0*/  HADD2.F32 R44, -RZ, R27.H1_H1 ;  /* 0x3000001bff2c7230 */ /* 0x000fe40000004100 */
[-C--:B------:R-:W-:Y:S01]  /*10dc0*/  FFMA.FTZ R39, R46, R6.reuse, -R39 ;  /* 0x000000062e277223 */ /* 0x080fe20000010827 */
[----:B------:R-:W-:Y:S02]  /*10dd0*/  HADD2.F32 R47, -RZ, R28.H1_H1 ;  /* 0x3000001cff2f7230 */ /* 0x000fe40000004100 */
[----:B------:R-:W-:Y:S01]  /*10de0*/  FFMA.FTZ R35, R48, R6, R35 ;  /* 0x0000000630237223 */ /* 0x000fe20000010023 */
[--C-:B------:R-:W-:Y:S02]  /*10df0*/  HADD2.F32 R4, -RZ, R7.reuse.H0_H0 ;  /* 0x20000007ff047230 */ /* 0x100fe40000004100 */
[----:B------:R-:W-:Y:S01]  /*10e00*/  FMUL.FTZ R6, R49, R11 ;  /* 0x0000000b31067220 */ /* 0x000fe20000410000 */
[----:B------:R-:W-:-:S02]  /*10e10*/  HADD2.F32 R7, -RZ, R7.H1_H1 ;  /* 0x30000007ff077230 */ /* 0x000fc40000004100 */
[C---:B------:R-:W-:Y:S01]  /*10e20*/  FMUL.FTZ R9, R44.reuse, R9 ;  /* 0x000000092c097220 */ /* 0x040fe20000410000 */
[----:B------:R-:W-:Y:S01]  /*10e30*/  FMUL.FTZ R46, R47, R11 ;  /* 0x0000000b2f2e7220 */ /* 0x000fe20000410000 */
[----:B------:R-:W-:Y:S01]  /*10e40*/  FFMA.FTZ R43, R44, R4, -R43 ;  /* 0x000000042c2b7223 */ /* 0x000fe2000001082b */
[----:B------:R-:W-:Y:S01]  /*10e50*/  F2FP.F16.F32.PACK_AB R8, R37, R8 ;  /* 0x000000082508723e */ /* 0x000fe200000000ff */
[-C--:B------:R-:W-:Y:S01]  /*10e60*/  FFMA.FTZ R44, R47, R7.reuse, -R6 ;  /* 0x000000072f2c7223 */ /* 0x080fe20000010806 */
[----:B------:R-:W-:Y:S01]  /*10e70*/  FFMA.FTZ R11, R50, R4, R9 ;  /* 0x00000004320b7223 */ /* 0x000fe20000010009 */
[----:B------:R-:W-:Y:S01]  /*10e80*/  FFMA.FTZ R46, R49, R7, R46 ;  /* 0x00000007312e7223 */ /* 0x000fe2000001002e */
[----:B------:R-:W-:Y:S02]  /*10e90*/  F2FP.F16.F32.PACK_AB R4, R10, R5 ;  /* 0x000000050a04723e */ /* 0x000fe400000000ff */
[----:B------:R-:W-:Y:S02]  /*10ea0*/  F2FP.F16.F32.PACK_AB R5, R36, R45 ;  /* 0x0000002d2405723e */ /* 0x000fe400000000ff */
[----:B------:R-:W-:-:S02]  /*10eb0*/  F2FP.F16.F32.PACK_AB R6, R39, R38 ;  /* 0x000000262706723e */ /* 0x000fc400000000ff */
[----:B------:R-:W-:Y:S02]  /*10ec0*/  F2FP.F16.F32.PACK_AB R7, R44, R43 ;  /* 0x0000002b2c07723e */ /* 0x000fe400000000ff */
[----:B------:R-:W-:Y:S02]  /*10ed0*/  F2FP.F16.F32.PACK_AB R9, R42, R41 ;  /* 0x000000292a09723e */ /* 0x000fe400000000ff */
[----:B------:R-:W-:Y:S01]  /*10ee0*/  F2FP.F16.F32.PACK_AB R10, R35, R40 ;  /* 0x00000028230a723e */ /* 0x000fe200000000ff */
[----:B------:R1:W-:Y:S01]  /*10ef0*/  STS.128 [R54], R4 ;  /* 0x0000000436007388 */ /* 0x0003e20000000c00 */
[----:B------:R-:W-:-:S05]  /*10f00*/  F2FP.F16.F32.PACK_AB R11, R46, R11 ;  /* 0x0000000b2e0b723e */ /* 0x000fca00000000ff */
[----:B------:R1:W-:Y:S02]  /*10f10*/  STS.128 [R33+0x14400], R8 ;  /* 0x0144000821007388 */ /* 0x0003e40000000c00 */
.L_x_625:
[----:B------:R-:W-:Y:S05]  /*10f20*/  BSYNC B2 ;  /* 0x0000000000027941 */ /* 0x000fea0003800000 */
.L_x_624:
[----:B------:R-:W-:Y:S05]  /*10f30*/  @P1 BRA `(.L_x_623) ;  /* 0x0000000400601947 */ /* 0x000fea0003800000 */
[----:B-1----:R-:W2:Y:S04]  /*10f40*/  LDL R4, [R1+0x14] ;  /* 0x0000140001047983 */ /* 0x002ea80000100800 */
[----:B------:R-:W3:Y:S01]  /*10f50*/  LDL R51, [R1+0x198] ;  /* 0x0001980001337983 */ /* 0x000ee20000100800 */
[----:B------:R-:W-:Y:S02]  /*10f60*/  HADD2.F32 R47, -RZ, R15.H0_H0 ;  /* 0x2000000fff2f7230 */ /* 0x000fe40000004100 */
[----:B------:R-:W-:Y:S02]  /*10f70*/  HADD2.F32 R45, -RZ, R3.H0_H0 ;  /* 0x20000003ff2d7230 */ /* 0x000fe40000004100 */
[----:B------:R-:W-:Y:S02]  /*10f80*/  HADD2.F32 R46, -RZ, R20.H0_H0 ;  /* 0x20000014ff2e7230 */ /* 0x000fe40000004100 */
[----:B------:R-:W-:-:S02]  /*10f90*/  HADD2.F32 R44, -RZ, R12.H0_H0 ;  /* 0x2000000cff2c7230 */ /* 0x000fc40000004100 */
[----:B------:R-:W-:Y:S02]  /*10fa0*/  HADD2.F32 R49, -RZ, R15.H1_H1 ;  /* 0x3000000fff317230 */ /* 0x000fe40000004100 */
[----:B------:R-:W-:Y:S02]  /*10fb0*/  HADD2.F32 R48, -RZ, R20.H1_H1 ;  /* 0x30000014ff307230 */ /* 0x000fe40000004100 */
[----:B------:R-:W-:Y:S01]  /*10fc0*/  HADD2.F32 R50, -RZ, R21.H0_H0 ;  /* 0x20000015ff327230 */ /* 0x000fe20000004100 */
[----:B--2---:R-:W-:-:S04]  /*10fd0*/  LEA.HI R34, R34, R4, RZ, 0x1d ;  /* 0x0000000422227211 */ /* 0x004fc800078fe8ff */
[----:B0-----:R-:W-:Y:S01]  /*10fe0*/  SHF.R.S32.HI R5, RZ, 0x1f, R34 ;  /* 0x0000001fff057819 */ /* 0x001fe20000011422 */
[----:B------:R-:W-:-:S03]  /*10ff0*/  IMAD.SHL.U32 R4, R34, 0x8, RZ ;  /* 0x0000000822047824 */ /* 0x000fc600078e00ff */
[----:B------:R-:W-:Y:S02]  /*11000*/  LEA.HI R5, R5, R34, RZ, 0x3 ;  /* 0x0000002205057211 */ /* 0x000fe400078f18ff */
[----:B------:R-:W-:-:S03]  /*11010*/  LOP3.LUT R4, R223, 0x38, R4, 0xf8, !PT ;  /* 0x00000038df047812 */ /* 0x000fc600078ef804 */
[----:B------:R-:W-:Y:S01]  /*11020*/  IMAD.SHL.U32 R5, R5, 0x400, RZ ;  /* 0x0000040005057824 */ /* 0x000fe200078e00ff */
[----:B------:R-:W-:Y:S01]  /*11030*/  LOP3.LUT R8, R4, R52, RZ, 0x3c, !PT ;  /* 0x0000003404087212 */ /* 0x000fe200078e3cff */
[----:B------:R-:W-:-:S03]  /*11040*/  HADD2.F32 R52, -RZ, R24.H0_H0 ;  /* 0x20000018ff347230 */ /* 0x000fc60000004100 */
[----:B------:R-:W-:Y:S02]  /*11050*/  LOP3.LUT R33, R5, 0x7fffe000, RZ, 0xc0, !PT ;  /* 0x7fffe00005217812 */ /* 0x000fe400078ec0ff */
[----:B---3--:R-:W0:Y:S02]  /*11060*/  LDS.128 R4, [R51] ;  /* 0x0000000033047984 */ /* 0x008e240000000c00 */
[----:B------:R-:W-:-:S04]  /*11070*/  IADD3 R33, R8, R33, R227 ;  /* 0x0000002108217210 */ /* 0x000fc80007ffe0e3 */
[----:B------:R-:W-:-:S05]  /*11080*/  LEA R33, R33, R18, 0x1 ;  /* 0x0000001221217211 */ /* 0x000fca00078e08ff */
        /* <DEDUP_REMOVED lines=9> */
[--C-:B------:R-:W-:Y:S02]  /*11120*/  HADD2.F32 R42, -RZ, R10.reuse.H0_H0 ;  /* 0x2000000aff2a7230 */ /* 0x100fe40000004100 */
[-C--:B------:R-:W-:Y:S01]  /*11130*/  FMUL.FTZ R8, R47, R5.reuse ;  /* 0x000000052f087220 */ /* 0x080fe20000410000 */
[----:B------:R-:W-:Y:S02]  /*11140*/  HADD2.F32 R43, -RZ, R10.H1_H1 ;  /* 0x3000000aff2b7230 */ /* 0x000fe40000004100 */
[----:B------:R-:W-:Y:S01]  /*11150*/  FMUL.FTZ R10, R45, R5 ;  /* 0x000000052d0a7220 */ /* 0x000fe20000410000 */
[----:B------:R-:W-:-:S02]  /*11160*/  HADD2.F32 R40, -RZ, R9.H0_H0 ;  /* 0x20000009ff287230 */ /* 0x000fc40000004100 */
[----:B------:R-:W-:Y:S01]  /*11170*/  FFMA.FTZ R5, R45, R35, -R8 ;  /* 0x000000232d057223 */ /* 0x000fe20000010808 */
[----:B------:R-:W-:Y:S01]  /*11180*/  FMUL.FTZ R45, R46, R39 ;  /* 0x000000272e2d7220 */ /* 0x000fe20000410000 */
[----:B------:R-:W-:Y:S01]  /*11190*/  FFMA.FTZ R8, R47, R35, R10 ;  /* 0x000000232f087223 */ /* 0x000fe2000001000a */
[----:B------:R-:W-:Y:S02]  /*111a0*/  HADD2.F32 R35, -RZ, R3.H1_H1 ;  /* 0x30000003ff237230 */ /* 0x000fe40000004100 */
[C---:B------:R-:W-:Y:S01]  /*111b0*/  FMUL.FTZ R39, R44.reuse, R39 ;  /* 0x000000272c277220 */ /* 0x040fe20000410000 */
[----:B------:R-:W-:Y:S01]  /*111c0*/  FFMA.FTZ R10, R44, R36, -R45 ;  /* 0x000000242c0a7223 */ /* 0x000fe2000001082d */
[----:B------:R-:W-:Y:S02]  /*111d0*/  HADD2.F32 R41, -RZ, R9.H1_H1 ;  /* 0x30000009ff297230 */ /* 0x000fe40000004100 */
[----:B------:R-:W-:Y:S01]  /*111e0*/  FMUL.FTZ R44, R49, R40 ;  /* 0x00000028312c7220 */ /* 0x000fe20000410000 */
[----:B------:R-:W-:Y:S01]  /*111f0*/  FFMA.FTZ R39, R46, R36, R39 ;  /* 0x000000242e277223 */ /* 0x000fe20000010027 */
[----:B------:R-:W-:Y:S01]  /*11200*/  FMUL.FTZ R40, R35, R40 ;  /* 0x0000002823287220 */ /* 0x000fe20000410000 */
[----:B------:R-:W-:-:S02]  /*11210*/  HADD2.F32 R36, -RZ, R12.H1_H1 ;  /* 0x3000000cff247230 */ /* 0x000fc40000004100 */
[----:B------:R-:W-:Y:S01]  /*11220*/  FFMA.FTZ R44, R35, R37, -R44 ;  /* 0x00000025232c7223 */ /* 0x000fe2000001082c */
[----:B------:R-:W-:Y:S01]  /*11230*/  FMUL.FTZ R35, R48, R41 ;  /* 0x0000002930237220 */ /* 0x000fe20000410000 */
[----:B------:R-:W-:Y:S02]  /*11240*/  HADD2.F32 R46, -RZ, R13.H0_H0 ;  /* 0x2000000dff2e7230 */ /* 0x000fe40000004100 */
[----:B------:R-:W-:Y:S01]  /*11250*/  FFMA.FTZ R40, R49, R37, R40 ;  /* 0x0000002531287223 */ /* 0x000fe20000010028 */
[C---:B------:R-:W-:Y:S01]  /*11260*/  FMUL.FTZ R41, R36.reuse, R41 ;  /* 0x0000002924297220 */ /* 0x040fe20000410000 */
[----:B------:R-:W-:Y:S01]  /*11270*/  FFMA.FTZ R35, R36, R38, -R35 ;  /* 0x0000002624237223 */ /* 0x000fe20000010823 */
[----:B------:R-:W-:Y:S02]  /*11280*/  HADD2.F32 R36, -RZ, R14.H0_H0 ;  /* 0x2000000eff247230 */ /* 0x000fe40000004100 */
[-C--:B------:R-:W-:Y:S01]  /*11290*/  FMUL.FTZ R37, R50, R42.reuse ;  /* 0x0000002a32257220 */ /* 0x080fe20000410000 */
[----:B------:R-:W-:Y:S01]  /*112a0*/  FMUL.FTZ R45, R46, R42 ;  /* 0x0000002a2e2d7220 */ /* 0x000fe20000410000 */
[----:B------:R-:W-:Y:S01]  /*112b0*/  FMUL.FTZ R47, R52, R43 ;  /* 0x0000002b342f7220 */ /* 0x000fe20000410000 */
[----:B------:R-:W-:-:S02]  /*112c0*/  HADD2.F32 R9, -RZ, R11.H0_H0 ;  /* 0x2000000bff097230 */ /* 0x000fc40000004100 */
[-C--:B------:R-:W-:Y:S01]  /*112d0*/  FFMA.FTZ R37, R46, R34.reuse, -R37 ;  /* 0x000000222e257223 */ /* 0x080fe20000010825 */
[----:B------:R-:W-:Y:S01]  /*112e0*/  FFMA.FTZ R45, R50, R34, R45 ;  /* 0x00000022322d7223 */ /* 0x000fe2000001002d */
[----:B------:R-:W-:Y:S01]  /*112f0*/  FMUL.FTZ R43, R36, R43 ;  /* 0x0000002b242b7220 */ /* 0x000fe20000410000 */
[----:B------:R-:W-:Y:S02]  /*11300*/  HADD2.F32 R46, -RZ, R21.H1_H1 ;  /* 0x30000015ff2e7230 */ /* 0x000fe40000004100 */
[----:B------:R-:W-:Y:S01]  /*11310*/  FFMA.FTZ R41, R48, R38, R41 ;  /* 0x0000002630297223 */ /* 0x000fe20000010029 */
[----:B------:R-:W-:Y:S02]  /*11320*/  HADD2.F32 R11, -RZ, R11.H1_H1 ;  /* 0x3000000bff0b7230 */ /* 0x000fe40000004100 */
[-C--:B------:R-:W-:Y:S01]  /*11330*/  FFMA.FTZ R34, R36, R6.reuse, -R47 ;  /* 0x0000000624227223 */ /* 0x080fe2000001082f */
[----:B------:R-:W-:Y:S02]  /*11340*/  HADD2.F32 R49, -RZ, R24.H1_H1 ;  /* 0x30000018ff317230 */ /* 0x000fe40000004100 */
[----:B------:R-:W-:Y:S01]  /*11350*/  FFMA.FTZ R36, R52, R6, R43 ;  /* 0x0000000634247223 */ /* 0x000fe2000001002b */
[----:B------:R-:W-:-:S02]  /*11360*/  HADD2.F32 R38, -RZ, R13.H1_H1 ;  /* 0x3000000dff267230 */ /* 0x000fc40000004100 */
[----:B------:R-:W-:Y:S01]  /*11370*/  FMUL.FTZ R43, R46, R9 ;  /* 0x000000092e2b7220 */ /* 0x000fe20000410000 */
[----:B------:R-:W-:Y:S02]  /*11380*/  HADD2.F32 R47, -RZ, R14.H1_H1 ;  /* 0x3000000eff2f7230 */ /* 0x000fe40000004100 */
[----:B------:R-:W-:Y:S01]  /*11390*/  FMUL.FTZ R6, R49, R11 ;  /* 0x0000000b31067220 */ /* 0x000fe20000410000 */
[--C-:B------:R-:W-:Y:S02]  /*113a0*/  HADD2.F32 R4, -RZ, R7.reuse.H0_H0 ;  /* 0x20000007ff047230 */ /* 0x100fe40000004100 */
[C---:B------:R-:W-:Y:S01]  /*113b0*/  FMUL.FTZ R9, R38.reuse, R9 ;  /* 0x0000000926097220 */ /* 0x040fe20000410000 */
[----:B------:R-:W-:Y:S02]  /*113c0*/  HADD2.F32 R7, -RZ, R7.H1_H1 ;  /* 0x30000007ff077230 */ /* 0x000fe40000004100 */
[----:B------:R-:W-:Y:S01]  /*113d0*/  FMUL.FTZ R42, R47, R11 ;  /* 0x0000000b2f2a7220 */ /* 0x000fe20000410000 */
[----:B------:R-:W-:Y:S01]  /*113e0*/  F2FP.F16.F32.PACK_AB R8, R39, R8 ;  /* 0x000000082708723e */ /* 0x000fe200000000ff */
[-C--:B------:R-:W-:Y:S01]  /*113f0*/  FFMA.FTZ R43, R38, R4.reuse, -R43 ;  /* 0x00000004262b7223 */ /* 0x080fe2000001082b */
[----:B------:R-:W-:Y:S01]  /*11400*/  FFMA.FTZ R11, R46, R4, R9 ;  /* 0x000000042e0b7223 */ /* 0x000fe20000010009 */
[-C--:B------:R-:W-:Y:S01]  /*11410*/  FFMA.FTZ R38, R47, R7.reuse, -R6 ;  /* 0x000000072f267223 */ /* 0x080fe20000010806 */
[----:B------:R-:W-:Y:S01]  /*11420*/  FFMA.FTZ R42, R49, R7, R42 ;  /* 0x00000007312a7223 */ /* 0x000fe2000001002a */
        /* <DEDUP_REMOVED lines=9> */
.L_x_623:
[----:B------:R-:W-:Y:S05]  /*114c0*/  BSYNC B1 ;  /* 0x0000000000017941 */ /* 0x000fea0003800000 */
.L_x_622:
        /* <DEDUP_REMOVED lines=14> */
[----:B------:R-:W-:Y:S01]  /*115b0*/  SHF.R.S32.HI R7, RZ, 0x1f, R4 ;  /* 0x0000001fff077819 */ /* 0x000fe20000011404 */
[----:B0-----:R-:W-:Y:S02]  /*115c0*/  IMAD.SHL.U32 R5, R4, 0x8, RZ ;  /* 0x0000000804057824 */ /* 0x001fe400078e00ff */
[--C-:B------:R-:W-:Y:S01]  /*115d0*/  HADD2.F32 R49, -RZ, R30.reuse.H0_H0 ;  /* 0x2000001eff317230 */ /* 0x100fe20000004100 */
[----:B------:R-:W-:Y:S01]  /*115e0*/  LEA.HI R7, R7, R4, RZ, 0x3 ;  /* 0x0000000407077211 */ /* 0x000fe200078f18ff */
[----:B------:R-:W-:Y:S01]  /*115f0*/  HADD2.F32 R51, -RZ, R30.H1_H1 ;  /* 0x3000001eff337230 */ /* 0x000fe20000004100 */
[----:B------:R-:W-:Y:S01]  /*11600*/  LOP3.LUT R4, R222, 0x38, R5, 0xf8, !PT ;  /* 0x00000038de047812 */ /* 0x000fe200078ef805 */
[----:B------:R-:W-:-:S02]  /*11610*/  HADD2.F32 R53, -RZ, R31.H0_H0 ;  /* 0x2000001fff357230 */ /* 0x000fc40000004100 */
[----:B------:R-:W-:Y:S01]  /*11620*/  IMAD.SHL.U32 R7, R7, 0x400, RZ ;  /* 0x0000040007077824 */ /* 0x000fe200078e00ff */
[----:B------:R-:W-:Y:S01]  /*11630*/  LOP3.LUT R9, R4, R52, RZ, 0x3c, !PT ;  /* 0x0000003404097212 */ /* 0x000fe200078e3cff */
[----:B------:R-:W-:-:S03]  /*11640*/  HADD2.F32 R50, -RZ, R31.H1_H1 ;  /* 0x3000001fff327230 */ /* 0x000fc60000004100 */
[----:B------:R-:W-:-:S04]  /*11650*/  LOP3.LUT R8, R7, 0x7fffe000, RZ, 0xc0, !PT ;  /* 0x7fffe00007087812 */ /* 0x000fc800078ec0ff */
[----:B------:R-:W-:-:S04]  /*11660*/  IADD3 R9, R9, R8, R226 ;  /* 0x0000000809097210 */ /* 0x000fc80007ffe0e2 */
[----:B------:R-:W-:-:S05]  /*11670*/  LEA R33, R9, R18, 0x1 ;  /* 0x0000001209217211 */ /* 0x000fca00078e08ff */
        /* <DEDUP_REMOVED lines=70> */
.L_x_629:
[----:B------:R-:W-:Y:S05]  /*11ae0*/  BSYNC B2 ;  /* 0x0000000000027941 */ /* 0x000fea0003800000 */
.L_x_628:
        /* <DEDUP_REMOVED lines=11> */
[----:B------:R-:W-:Y:S01]  /*11ba0*/  SHF.R.S32.HI R7, RZ, 0x1f, R34 ;  /* 0x0000001fff077819 */ /* 0x000fe20000011422 */
[----:B0-----:R-:W-:-:S03]  /*11bb0*/  IMAD.SHL.U32 R5, R34, 0x8, RZ ;  /* 0x0000000822057824 */ /* 0x001fc600078e00ff */
[----:B------:R-:W-:Y:S02]  /*11bc0*/  LEA.HI R7, R7, R34, RZ, 0x3 ;  /* 0x0000002207077211 */ /* 0x000fe400078f18ff */
[----:B------:R-:W-:-:S03]  /*11bd0*/  LOP3.LUT R4, R222, 0x38, R5, 0xf8, !PT ;  /* 0x00000038de047812 */ /* 0x000fc600078ef805 */
[----:B------:R-:W-:Y:S01]  /*11be0*/  IMAD.SHL.U32 R7, R7, 0x400, RZ ;  /* 0x0000040007077824 */ /* 0x000fe200078e00ff */
[----:B------:R-:W-:Y:S01]  /*11bf0*/  LOP3.LUT R9, R4, R52, RZ, 0x3c, !PT ;  /* 0x0000003404097212 */ /* 0x000fe200078e3cff */
[----:B------:R-:W-:-:S03]  /*11c00*/  HADD2.F32 R52, -RZ, R24.H0_H0 ;  /* 0x20000018ff347230 */ /* 0x000fc60000004100 */
[----:B------:R-:W-:Y:S02]  /*11c10*/  LOP3.LUT R8, R7, 0x7fffe000, RZ, 0xc0, !PT ;  /* 0x7fffe00007087812 */ /* 0x000fe400078ec0ff */
        /* <DEDUP_REMOVED lines=70> */
.L_x_627:
[----:B------:R-:W-:Y:S05]  /*12080*/  BSYNC B1 ;  /* 0x0000000000017941 */ /* 0x000fea0003800000 */
.L_x_626:
[----:B012---:R-:W-:-:S04]  /*12090*/  IADD3 R5, R212, 0x60, RZ ;  /* 0x00000060d4057810 */ /* 0x007fc80007ffe0ff */
[----:B------:R-:W-:-:S13]  /*120a0*/  ISETP.GE.AND P0, PT, R5, R0, PT ;  /* 0x000000000500720c */ /* 0x000fda0003f06270 */
[----:B------:R-:W-:Y:S05]  /*120b0*/  @P0 BRA `(.L_x_606) ;  /* 0x0000000c001c0947 */ /* 0x000fea0003800000 */
[----:B------:R0:W5:Y:S01]  /*120c0*/  LDL R47, [R1+0x104] ;  /* 0x00010400012f7983 */ /* 0x0001620000100800 */
[----:B------:R-:W1:Y:S01]  /*120d0*/  LDC R0, c[0x0][0x3f4] ;  /* 0x0000fd00ff007b82 */ /* 0x000e620000000800 */
[----:B------:R-:W-:Y:S01]  /*120e0*/  VIADD R49, R212, 0x60 ;  /* 0x00000060d4317836 */ /* 0x000fe20000000000 */
[----:B------:R-:W-:Y:S03]  /*120f0*/  BSSY B1, `(.L_x_630) ;  /* 0x000005e000017945 */ /* 0x000fe60003800000 */
[----:B------:R-:W-:-:S05]  /*12100*/  IMAD.SHL.U32 R49, R49, 0x40, RZ ;  /* 0x0000004031317824 */ /* 0x000fca00078e00ff */
[----:B------:R-:W-:Y:S02]  /*12110*/  LOP3.LUT R49, R49, 0x1c0, RZ, 0xc0, !PT ;  /* 0x000001c031317812 */ /* 0x000fe400078ec0ff */
[-C--:B-1----:R-:W-:Y:S02]  /*12120*/  ISETP.GE.AND P0, PT, R16, R0.reuse, PT ;  /* 0x000000001000720c */ /* 0x082fe40003f06270 */
[----:B------:R-:W-:-:S11]  /*12130*/  ISETP.GE.AND P1, PT, R213, R0, PT ;  /* 0x00000000d500720c */ /* 0x000fd60003f26270 */
[----:B0-----:R-:W-:Y:S05]  /*12140*/  @P0 BRA `(.L_x_631) ;  /* 0x0000000400600947 */ /* 0x001fea0003800000 */
[----:B------:R-:W2:Y:S01]  /*12150*/  LDL R51, [R1+0x18c] ;  /* 0x00018c0001337983 */ /* 0x000ea20000100800 */
[----:B------:R-:W-:Y:S01]  /*12160*/  LEA.HI R4, R0, R233, RZ, 0x1d ;  /* 0x000000e900047211 */ /* 0x000fe200078fe8ff */
[----:B------:R-:W-:Y:S01]  /*12170*/  HADD2.F32 R45, -RZ, R29.H0_H0 ;  /* 0x2000001dff2d7230 */ /* 0x000fe20000004100 */
[----:B------:R-:W-:Y:S01]  /*12180*/  SHF.R.U32.HI R9, RZ, 0x3, R49 ;  /* 0x00000003ff097819 */ /* 0x000fe20000011631 */
[--C-:B------:R-:W-:Y:S01]  /*12190*/  HADD2.F32 R43, -RZ, R25.reuse.H0_H0 ;  /* 0x20000019ff2b7230 */ /* 0x100fe20000004100 */
[----:B------:R-:W-:Y:S01]  /*121a0*/  SHF.R.S32.HI R7, RZ, 0x1f, R4 ;  /* 0x0000001fff077819 */ /* 0x000fe20000011404 */
[----:B------:R-:W-:Y:S02]  /*121b0*/  IMAD.SHL.U32 R5, R4, 0x8, RZ ;  /* 0x0000000804057824 */ /* 0x000fe400078e00ff */
[--C-:B------:R-:W-:Y:S01]  /*121c0*/  HADD2.F32 R48, -RZ, R30.reuse.H0_H0 ;  /* 0x2000001eff307230 */ /* 0x100fe20000004100 */
[----:B------:R-:W-:Y:S01]  /*121d0*/  LEA.HI R7, R7, R4, RZ, 0x3 ;  /* 0x0000000407077211 */ /* 0x000fe200078f18ff */
[----:B------:R-:W-:Y:S01]  /*121e0*/  HADD2.F32 R25, -RZ, R25.H1_H1 ;  /* 0x30000019ff197230 */ /* 0x000fe20000004100 */
[----:B------:R-:W-:Y:S01]  /*121f0*/  LOP3.LUT R4, R49, 0x38, R5, 0xf8, !PT ;  /* 0x0000003831047812 */ /* 0x000fe200078ef805 */
[----:B------:R-:W-:Y:S01]  /*12200*/  HADD2.F32 R50, -RZ, R30.H1_H1 ;  /* 0x3000001eff327230 */ /* 0x000fe20000004100 */
[----:B------:R-:W-:Y:S01]  /*12210*/  SHF.L.U32 R7, R7, 0xa, RZ ;  /* 0x0000000a07077819 */ /* 0x000fe200000006ff */
[----:B------:R-:W-:Y:S01]  /*12220*/  HADD2.F32 R30, -RZ, R27.H0_H0 ;  /* 0x2000001bff1e7230 */ /* 0x000fe20000004100 */
[----:B------:R-:W-:Y:S01]  /*12230*/  LOP3.LUT R8, R4, R9, RZ, 0x3c, !PT ;  /* 0x0000000904087212 */ /* 0x000fe200078e3cff */
[----:B------:R-:W-:Y:S01]  /*12240*/  HADD2.F32 R52, -RZ, R32.H0_H0 ;  /* 0x20000020ff347230 */ /* 0x000fe20000004100 */
[----:B------:R-:W-:-:S04]  /*12250*/  LOP3.LUT R33, R7, 0x7fffe000, RZ, 0xc0, !PT ;  /* 0x7fffe00007217812 */ /* 0x000fc800078ec0ff */
[----:B-----5:R-:W-:-:S05]  /*12260*/  IADD3 R33, R8, R33, R47 ;  /* 0x0000002108217210 */ /* 0x020fca0007ffe02f */
[----:B------:R-:W-:-:S05]  /*12270*/  IMAD R33, R33, 0x2, R18 ;  /* 0x0000000221217824 */ /* 0x000fca00078e0212 */
[----:B------:R-:W0:Y:S02]  /*12280*/  LDS.128 R8, [R33+0x14400] ;  /* 0x0144000021087984 */ /* 0x000e240000000c00 */
[----:B0-----:R-:W-:Y:S02]  /*12290*/  HADD2.F32 R39, -RZ, R8.H1_H1 ;  /* 0x30000008ff277230 */ /* 0x001fe40000004100 */
[--C-:B------:R-:W-:Y:S02]  /*122a0*/  HADD2.F32 R40, -RZ, R9.reuse.H0_H0 ;  /* 0x20000009ff287230 */ /* 0x100fe40000004100 */
[----:B------:R-:W-:Y:S02]  /*122b0*/  HADD2.F32 R41, -RZ, R9.H1_H1 ;  /* 0x30000009ff297230 */ /* 0x000fe40000004100 */
[--C-:B------:R-:W-:Y:S02]  /*122c0*/  HADD2.F32 R42, -RZ, R10.reuse.H0_H0 ;  /* 0x2000000aff2a7230 */ /* 0x100fe40000004100 */
[----:B------:R-:W-:Y:S01]  /*122d0*/  HADD2.F32 R10, -RZ, R10.H1_H1 ;  /* 0x3000000aff0a7230 */ /* 0x000fe20000004100 */
[----:B--2---:R-:W0:Y:S02]  /*122e0*/  LDS.128 R4, [R51] ;  /* 0x0000000033047984 */ /* 0x004e240000000c00 */
[----:B0-----:R-:W-:-:S02]  /*122f0*/  HADD2.F32 R37, -RZ, R5.H0_H0 ;  /* 0x20000005ff257230 */ /* 0x001fc40000004100 */
[----:B------:R-:W-:Y:S02]  /*12300*/  HADD2.F32 R38, -RZ, R5.H1_H1 ;  /* 0x30000005ff267230 */ /* 0x000fe40000004100 */
[----:B------:R-:W-:Y:S02]  /*12310*/  HADD2.F32 R5, -RZ, R8.H0_H0 ;  /* 0x20000008ff057230 */ /* 0x000fe40000004100 */
[--C-:B------:R-:W-:Y:S02]  /*12320*/  HADD2.F32 R35, -RZ, R4.reuse.H0_H0 ;  /* 0x20000004ff237230 */ /* 0x100fe40000004100 */
[----:B------:R-:W-:Y:S02]  /*12330*/  HADD2.F32 R36, -RZ, R4.H1_H1 ;  /* 0x30000004ff247230 */ /* 0x000fe40000004100 */
[-C--:B------:R-:W-:Y:S01]  /*12340*/  FMUL.FTZ R44, R45, R5.reuse ;  /* 0x000000052d2c7220 */ /* 0x080fe20000410000 */
[----:B------:R-:W-:Y:S01]  /*12350*/  FMUL.FTZ R46, R43, R5 ;  /* 0x000000052b2e7220 */ /* 0x000fe20000410000 */
[----:B------:R-:W-:-:S02]  /*12360*/  HADD2.F32 R34, -RZ, R6.H0_H0 ;  /* 0x20000006ff227230 */ /* 0x000fc40000004100 */
[-C--:B------:R-:W-:Y:S01]  /*12370*/  FFMA.FTZ R5, R43, R35.reuse, -R44 ;  /* 0x000000232b057223 */ /* 0x080fe2000001082c */
[----:B------:R-:W-:Y:S02]  /*12380*/  HADD2.F32 R43, -RZ, R29.H1_H1 ;  /* 0x3000001dff2b7230 */ /* 0x000fe40000004100 */
[----:B------:R-:W-:Y:S01]  /*12390*/  FFMA.FTZ R9, R45, R35, R46 ;  /* 0x000000232d097223 */ /* 0x000fe2000001002e */
[--C-:B------:R-:W-:Y:S02]  /*123a0*/  HADD2.F32 R44, -RZ, R26.reuse.H0_H0 ;  /* 0x2000001aff2c7230 */ /* 0x100fe40000004100 */
[-C--:B------:R-:W-:Y:S01]  /*123b0*/  FMUL.FTZ R29, R48, R39.reuse ;  /* 0x00000027301d7220 */ /* 0x080fe20000410000 */
[----:B------:R-:W-:Y:S02]  /*123c0*/  HADD2.F32 R26, -RZ, R26.H1_H1 ;  /* 0x3000001aff1a7230 */ /* 0x000fe40000004100 */
[-C--:B------:R-:W-:Y:S01]  /*123d0*/  FMUL.FTZ R46, R43, R40.reuse ;  /* 0x000000282b2e7220 */ /* 0x080fe20000410000 */
[C---:B------:R-:W-:Y:S01]  /*123e0*/  FMUL.FTZ R40, R25.reuse, R40 ;  /* 0x0000002819287220 */ /* 0x040fe20000410000 */
[C---:B------:R-:W-:Y:S01]  /*123f0*/  FMUL.FTZ R39, R44.reuse, R39 ;  /* 0x000000272c277220 */ /* 0x040fe20000410000 */
[-C--:B------:R-:W-:Y:S01]  /*12400*/  FFMA.FTZ R44, R44, R36.reuse, -R29 ;  /* 0x000000242c2c7223 */ /* 0x080fe2000001081d */
[----:B------:R-:W-:Y:S01]  /*12410*/  FFMA.FTZ R46, R25, R37, -R46 ;  /* 0x00000025192e7223 */ /* 0x000fe2000001082e */
[----:B------:R-:W-:Y:S01]  /*12420*/  FMUL.FTZ R25, R50, R41 ;  /* 0x0000002932197220 */ /* 0x000fe20000410000 */
[----:B------:R-:W-:Y:S01]  /*12430*/  FFMA.FTZ R36, R48, R36, R39 ;  /* 0x0000002430247223 */ /* 0x000fe20000010027 */
[----:B------:R-:W-:-:S02]  /*12440*/  HADD2.F32 R48, -RZ, R31.H0_H0 ;  /* 0x2000001fff307230 */ /* 0x000fc40000004100 */
[C---:B------:R-:W-:Y:S01]  /*12450*/  FMUL.FTZ R41, R26.reuse, R41 ;  /* 0x000000291a297220 */ /* 0x040fe20000410000 */
[----:B------:R-:W-:Y:S01]  /*12460*/  FFMA.FTZ R25, R26, R38, -R25 ;  /* 0x000000261a197223 */ /* 0x000fe20000010819 */
[----:B------:R-:W-:Y:S02]  /*12470*/  HADD2.F32 R26, -RZ, R28.H0_H0 ;  /* 0x2000001cff1a7230 */ /* 0x000fe40000004100 */
[----:B------:R-:W-:Y:S01]  /*12480*/  FFMA.FTZ R40, R43, R37, R40 ;  /* 0x000000252b287223 */ /* 0x000fe20000010028 */
[----:B------:R-:W-:Y:S02]  /*12490*/  HADD2.F32 R6, -RZ, R6.H1_H1 ;  /* 0x30000006ff067230 */ /* 0x000fe40000004100 */
[-C--:B------:R-:W-:Y:S01]  /*124a0*/  FMUL.FTZ R29, R48, R42.reuse ;  /* 0x0000002a301d7220 */ /* 0x080fe20000410000 */
[----:B------:R-:W-:Y:S01]  /*124b0*/  FMUL.FTZ R35, R30, R42 ;  /* 0x0000002a1e237220 */ /* 0x000fe20000410000 */
[----:B------:R-:W-:Y:S01]  /*124c0*/  FMUL.FTZ R37, R52, R10 ;  /* 0x0000000a34257220 */ /* 0x000fe20000410000 */
[----:B------:R-:W-:-:S02]  /*124d0*/  HADD2.F32 R8, -RZ, R11.H0_H0 ;  /* 0x2000000bff087230 */ /* 0x000fc40000004100 */
[-C--:B------:R-:W-:Y:S01]  /*124e0*/  FFMA.FTZ R29, R30, R34.reuse, -R29 ;  /* 0x000000221e1d7223 */ /* 0x080fe2000001081d */
[----:B------:R-:W-:Y:S01]  /*124f0*/  FFMA.FTZ R35, R48, R34, R35 ;  /* 0x0000002230237223 */ /* 0x000fe20000010023 */
[C---:B------:R-:W-:Y:S01]  /*12500*/  FMUL.FTZ R39, R26.reuse, R10 ;  /* 0x0000000a1a277220 */ /* 0x040fe20000410000 */
[----:B------:R-:W-:Y:S02]  /*12510*/  HADD2.F32 R11, -RZ, R11.H1_H1 ;  /* 0x3000000bff0b7230 */ /* 0x000fe40000004100 */
[-C--:B------:R-:W-:Y:S01]  /*12520*/  FFMA.FTZ R10, R26, R6.reuse, -R37 ;  /* 0x000000061a0a7223 */ /* 0x080fe20000010825 */
[----:B------:R-:W-:Y:S02]  /*12530*/  HADD2.F32 R34, -RZ, R31.H1_H1 ;  /* 0x3000001fff227230 */ /* 0x000fe40000004100 */
[----:B------:R-:W-:Y:S01]  /*12540*/  FFMA.FTZ R26, R52, R6, R39 ;  /* 0x00000006341a7223 */ /* 0x000fe20000010027 */
[----:B------:R-:W-:Y:S02]  /*12550*/  HADD2.F32 R30, -RZ, R27.H1_H1 ;  /* 0x3000001bff1e7230 */ /* 0x000fe40000004100 */
[----:B------:R-:W-:Y:S01]  /*12560*/  FFMA.FTZ R41, R50, R38, R41 ;  /* 0x0000002632297223 */ /* 0x000fe20000010029 */
[----:B------:R-:W-:-:S02]  /*12570*/  HADD2.F32 R43, -RZ, R32.H1_H1 ;  /* 0x30000020ff2b7230 */ /* 0x000fc40000004100 */
[-C--:B------:R-:W-:Y:S01]  /*12580*/  FMUL.FTZ R27, R34, R8.reuse ;  /* 0x00000008221b7220 */ /* 0x080fe20000410000 */
[----:B------:R-:W-:Y:S02]  /*12590*/  HADD2.F32 R37, -RZ, R28.H1_H1 ;  /* 0x3000001cff257230 */ /* 0x000fe40000004100 */
[C---:B------:R-:W-:Y:S01]  /*125a0*/  FMUL.FTZ R31, R30.reuse, R8 ;  /* 0x000000081e1f7220 */ /* 0x040fe20000410000 */
[--C-:B------:R-:W-:Y:S02]  /*125b0*/  HADD2.F32 R4, -RZ, R7.reuse.H0_H0 ;  /* 0x20000007ff047230 */ /* 0x100fe40000004100 */
[-C--:B------:R-:W-:Y:S01]  /*125c0*/  FMUL.FTZ R6, R43, R11.reuse ;  /* 0x0000000b2b067220 */ /* 0x080fe20000410000 */
[----:B------:R-:W-:Y:S02]  /*125d0*/  HADD2.F32 R7, -RZ, R7.H1_H1 ;  /* 0x30000007ff077230 */ /* 0x000fe40000004100 */
[C---:B------:R-:W-:Y:S01]  /*125e0*/  FMUL.FTZ R8, R37.reuse, R11 ;  /* 0x0000000b25087220 */ /* 0x040fe20000410000 */
        /* <DEDUP_REMOVED lines=14> */
.L_x_631:
[----:B------:R-:W-:Y:S05]  /*126d0*/  BSYNC B1 ;  /* 0x0000000000017941 */ /* 0x000fea0003800000 */
.L_x_630:
[----:B------:R-:W-:Y:S05]  /*126e0*/  @P1 BRA `(.L_x_606) ;  /* 0x0000000400901947 */ /* 0x000fea0003800000 */
[----:B0-----:R-:W2:Y:S04]  /*126f0*/  LDL R4, [R1+0x108] ;  /* 0x0001080001047983 */ /* 0x001ea80000100800 */
[----:B------:R-:W3:Y:S01]  /*12700*/  LDL R5, [R1+0x14] ;  /* 0x0000140001057983 */ /* 0x000ee20000100800 */
[----:B------:R-:W-:Y:S01]  /*12710*/  SHF.R.U32.HI R7, RZ, 0x3, R49 ;  /* 0x00000003ff077819 */ /* 0x000fe20000011631 */
[----:B------:R-:W-:Y:S02]  /*12720*/  HADD2.F32 R34, -RZ, R3.H0_H0 ;  /* 0x20000003ff227230 */ /* 0x000fe40000004100 */
[----:B------:R-:W-:Y:S02]  /*12730*/  HADD2.F32 R36, -RZ, R15.H0_H0 ;  /* 0x2000000fff247230 */ /* 0x000fe40000004100 */
[----:B------:R-:W-:-:S02]  /*12740*/  HADD2.F32 R38, -RZ, R20.H0_H0 ;  /* 0x20000014ff267230 */ /* 0x000fc40000004100 */
[----:B------:R-:W-:Y:S02]  /*12750*/  HADD2.F32 R39, -RZ, R3.H1_H1 ;  /* 0x30000003ff277230 */ /* 0x000fe40000004100 */
[----:B------:R-:W-:Y:S02]  /*12760*/  HADD2.F32 R41, -RZ, R15.H1_H1 ;  /* 0x3000000fff297230 */ /* 0x000fe40000004100 */
[----:B------:R-:W-:Y:S01]  /*12770*/  HADD2.F32 R43, -RZ, R20.H1_H1 ;  /* 0x30000014ff2b7230 */ /* 0x000fe20000004100 */
[----:B--2---:R-:W-:Y:S02]  /*12780*/  R2UR UR4, R4 ;  /* 0x00000000040472ca */ /* 0x004fe400000e0000 */
[----:B------:R-:W-:Y:S01]  /*12790*/  SHF.R.S32.HI R4, RZ, 0x1f, R213 ;  /* 0x0000001fff047819 */ /* 0x000fe200000114d5 */
[----:B---3--:R-:W-:-:S03]  /*127a0*/  IMAD.MOV.U32 R6, RZ, RZ, R5 ;  /* 0x000000ffff067224 */ /* 0x008fc600078e0005 */
[CC--:B------:R-:W-:Y:S02]  /*127b0*/  LEA.HI R5, R4.reuse, R213.reuse, RZ, 0x6 ;  /* 0x000000d504057211 */ /* 0x0c0fe400078f30ff */
[----:B------:R-:W-:Y:S02]  /*127c0*/  LEA.HI R4, R4, R213, RZ, 0x3 ;  /* 0x000000d504047211 */ /* 0x000fe400078f18ff */
[----:B------:R-:W-:Y:S01]  /*127d0*/  LEA.HI R0, R0, R6, RZ, 0x1d ;  /* 0x0000000600007211 */ /* 0x000fe200078fe8ff */
[----:B------:R-:W-:Y:S01]  /*127e0*/  IMAD.SHL.U32 R6, R5, 0x80, RZ ;  /* 0x0000008005067824 */ /* 0x000fe200078e00ff */
[----:B------:R-:W-:Y:S02]  /*127f0*/  LOP3.LUT R4, R49, 0x38, R4, 0xf8, !PT ;  /* 0x0000003831047812 */ /* 0x000fe400078ef804 */
[----:B------:R-:W-:Y:S02]  /*12800*/  SHF.R.S32.HI R5, RZ, 0x1f, R0 ;  /* 0x0000001fff057819 */ /* 0x000fe40000011400 */
[----:B------:R-:W-:-:S02]  /*12810*/  LOP3.LUT R9, R4, R7, RZ, 0x3c, !PT ;  /* 0x0000000704097212 */ /* 0x000fc400078e3cff */
[----:B------:R-:W-:Y:S02]  /*12820*/  LEA.HI R5, R5, R0, RZ, 0x3 ;  /* 0x0000000005057211 */ /* 0x000fe400078f18ff */
[----:B------:R-:W-:-:S03]  /*12830*/  SHF.L.U32 R4, R0, 0x3, RZ ;  /* 0x0000000300047819 */ /* 0x000fc600000006ff */
[----:B------:R-:W-:Y:S01]  /*12840*/  IMAD.SHL.U32 R5, R5, 0x400, RZ ;  /* 0x0000040005057824 */ /* 0x000fe200078e00ff */
[----:B------:R-:W-:-:S04]  /*12850*/  LOP3.LUT R4, R49, 0x38, R4, 0xf8, !PT ;  /* 0x0000003831047812 */ /* 0x000fc800078ef804 */
[----:B------:R-:W-:Y:S02]  /*12860*/  LOP3.LUT R8, R4, R7, RZ, 0x3c, !PT ;  /* 0x0000000704087212 */ /* 0x000fe400078e3cff */
[----:B------:R-:W-:-:S04]  /*12870*/  LOP3.LUT R25, R5, 0x7fffe000, RZ, 0xc0, !PT ;  /* 0x7fffe00005197812 */ /* 0x000fc800078ec0ff */
[----:B-----5:R-:W-:Y:S02]  /*12880*/  IADD3 R25, R8, R25, R47 ;  /* 0x0000001908197210 */ /* 0x020fe40007ffe02f */
[----:B------:R-:W-:-:S03]  /*12890*/  LOP3.LUT R6, R6, 0xffffe000, RZ, 0xc0, !PT ;  /* 0xffffe00006067812 */ /* 0x000fc600078ec0ff */
[----:B------:R-:W-:Y:S01]  /*128a0*/  IMAD R25, R25, 0x2, R18 ;  /* 0x0000000219197824 */ /* 0x000fe200078e0212 */
[----:B------:R-:W-:-:S04]  /*128b0*/  IADD3 R0, R9, R6, R47 ;  /* 0x0000000609007210 */ /* 0x000fc80007ffe02f */
[----:B------:R-:W0:Y:S01]  /*128c0*/  LDS.128 R8, [R25+0x14400] ;  /* 0x0144000019087984 */ /* 0x000e220000000c00 */
[----:B------:R-:W-:-:S05]  /*128d0*/  LEA R0, R0, UR4, 0x1 ;  /* 0x0000000400007c11 */ /* 0x000fca000f8e08ff */
[----:B------:R-:W1:Y:S01]  /*128e0*/  LDS.128 R4, [R0] ;  /* 0x0000000000047984 */ /* 0x000e620000000c00 */
[--C-:B0-----:R-:W-:Y:S02]  /*128f0*/  HADD2.F32 R30, -RZ, R8.reuse.H0_H0 ;  /* 0x20000008ff1e7230 */ /* 0x101fe40000004100 */
[----:B------:R-:W-:-:S03]  /*12900*/  HADD2.F32 R8, -RZ, R8.H1_H1 ;  /* 0x30000008ff087230 */ /* 0x000fc60000004100 */
[-C--:B------:R-:W-:Y:S01]  /*12910*/  FMUL.FTZ R35, R36, R30.reuse ;  /* 0x0000001e24237220 */ /* 0x080fe20000410000 */
[----:B------:R-:W-:Y:S01]  /*12920*/  FMUL.FTZ R37, R34, R30 ;  /* 0x0000001e22257220 */ /* 0x000fe20000410000 */
[----:B------:R-:W-:Y:S02]  /*12930*/  HADD2.F32 R30, -RZ, R12.H0_H0 ;  /* 0x2000000cff1e7230 */ /* 0x000fe40000004100 */
[--C-:B-1----:R-:W-:Y:S02]  /*12940*/  HADD2.F32 R26, -RZ, R4.reuse.H0_H0 ;  /* 0x20000004ff1a7230 */ /* 0x102fe40000004100 */
[----:B------:R-:W-:Y:S02]  /*12950*/  HADD2.F32 R4, -RZ, R4.H1_H1 ;  /* 0x30000004ff047230 */ /* 0x000fe40000004100 */
[-C--:B------:R-:W-:Y:S01]  /*12960*/  FMUL.FTZ R3, R30, R8.reuse ;  /* 0x000000081e037220 */ /* 0x080fe20000410000 */
[--C-:B------:R-:W-:Y:S02]  /*12970*/  HADD2.F32 R31, -RZ, R9.reuse.H0_H0 ;  /* 0x20000009ff1f7230 */ /* 0x100fe40000004100 */
[----:B------:R-:W-:Y:S01]  /*12980*/  FMUL.FTZ R15, R38, R8 ;  /* 0x00000008260f7220 */ /* 0x000fe20000410000 */
[----:B------:R-:W-:-:S02]  /*12990*/  HADD2.F32 R9, -RZ, R9.H1_H1 ;  /* 0x30000009ff097230 */ /* 0x000fc40000004100 */
[-C--:B------:R-:W-:Y:S01]  /*129a0*/  FFMA.FTZ R20, R38, R4.reuse, R3 ;  /* 0x0000000426147223 */ /* 0x080fe20000010003 */
[----:B------:R-:W-:Y:S02]  /*129b0*/  HADD2.F32 R3, -RZ, R12.H1_H1 ;  /* 0x3000000cff037230 */ /* 0x000fe40000004100 */
[----:B------:R-:W-:Y:S01]  /*129c0*/  FFMA.FTZ R8, R30, R4, -R15 ;  /* 0x000000041e087223 */ /* 0x000fe2000001080f */
[--C-:B------:R-:W-:Y:S02]  /*129d0*/  HADD2.F32 R27, -RZ, R5.reuse.H0_H0 ;  /* 0x20000005ff1b7230 */ /* 0x100fe40000004100 */
[-C--:B------:R-:W-:Y:S01]  /*129e0*/  FMUL.FTZ R4, R43, R9.reuse ;  /* 0x000000092b047220 */ /* 0x080fe20000410000 */
[----:B------:R-:W-:Y:S02]  /*129f0*/  HADD2.F32 R5, -RZ, R5.H1_H1 ;  /* 0x30000005ff057230 */ /* 0x000fe40000004100 */
[----:B------:R-:W-:Y:S01]  /*12a00*/  FMUL.FTZ R12, R3, R9 ;  /* 0x00000009030c7220 */ /* 0x000fe20000410000 */
[----:B------:R-:W-:-:S02]  /*12a10*/  HADD2.F32 R32, -RZ, R10.H0_H0 ;  /* 0x2000000aff207230 */ /* 0x000fc40000004100 */
[----:B------:R-:W-:Y:S02]  /*12a20*/  HADD2.F32 R10, -RZ, R10.H1_H1 ;  /* 0x3000000aff0a7230 */ /* 0x000fe40000004100 */
[----:B------:R-:W-:Y:S02]  /*12a30*/  HADD2.F32 R38, -RZ, R24.H0_H0 ;  /* 0x20000018ff267230 */ /* 0x000fe40000004100 */
[----:B------:R-:W-:Y:S01]  /*12a40*/  FFMA.FTZ R3, R3, R5, -R4 ;  /* 0x0000000503037223 */ /* 0x000fe20000010804 */
[----:B------:R-:W-:Y:S02]  /*12a50*/  HADD2.F32 R28, -RZ, R6.H0_H0 ;  /* 0x20000006ff1c7230 */ /* 0x000fe40000004100 */
[-C--:B------:R-:W-:Y:S01]  /*12a60*/  FFMA.FTZ R35, R34, R26.reuse, -R35 ;  /* 0x0000001a22237223 */ /* 0x080fe20000010823 */
[----:B------:R-:W-:Y:S01]  /*12a70*/  FFMA.FTZ R37, R36, R26, R37 ;  /* 0x0000001a24257223 */ /* 0x000fe20000010025 */
[----:B------:R-:W-:Y:S02]  /*12a80*/  HADD2.F32 R4, -RZ, R14.H0_H0 ;  /* 0x2000000eff047230 */ /* 0x000fe40000004100 */
[----:B------:R-:W-:Y:S01]  /*12a90*/  FMUL.FTZ R26, R41, R31 ;  /* 0x0000001f291a7220 */ /* 0x000fe20000410000 */
[----:B------:R-:W-:-:S02]  /*12aa0*/  HADD2.F32 R6, -RZ, R6.H1_H1 ;  /* 0x30000006ff067230 */ /* 0x000fc40000004100 */
[----:B------:R-:W-:Y:S01]  /*12ab0*/  FFMA.FTZ R9, R43, R5, R12 ;  /* 0x000000052b097223 */ /* 0x000fe2000001000c */
[-C--:B------:R-:W-:Y:S01]  /*12ac0*/  FMUL.FTZ R5, R38, R10.reuse ;  /* 0x0000000a26057220 */ /* 0x080fe20000410000 */
[C---:B------:R-:W-:Y:S01]  /*12ad0*/  FMUL.FTZ R30, R39.reuse, R31 ;  /* 0x0000001f271e7220 */ /* 0x040fe20000410000 */
[----:B------:R-:W-:Y:S02]  /*12ae0*/  HADD2.F32 R33, -RZ, R11.H0_H0 ;  /* 0x2000000bff217230 */ /* 0x000fe40000004100 */
[----:B------:R-:W-:Y:S01]  /*12af0*/  FFMA.FTZ R26, R39, R27, -R26 ;  /* 0x0000001b271a7223 */ /* 0x000fe2000001081a */
[----:B------:R-:W-:Y:S02]  /*12b00*/  HADD2.F32 R36, -RZ, R21.H0_H0 ;  /* 0x20000015ff247230 */ /* 0x000fe40000004100 */
[C---:B------:R-:W-:Y:S01]  /*12b10*/  FMUL.FTZ R31, R4.reuse, R10 ;  /* 0x0000000a041f7220 */ /* 0x040fe20000410000 */
[----:B------:R-:W-:Y:S02]  /*12b20*/  HADD2.F32 R11, -RZ, R11.H1_H1 ;  /* 0x3000000bff0b7230 */ /* 0x000fe40000004100 */
[----:B------:R-:W-:Y:S01]  /*12b30*/  FFMA.FTZ R10, R4, R6, -R5 ;  /* 0x00000006040a7223 */ /* 0x000fe20000010805 */
[----:B------:R-:W-:-:S02]  /*12b40*/  HADD2.F32 R34, -RZ, R13.H0_H0 ;  /* 0x2000000dff227230 */ /* 0x000fc40000004100 */
[----:B------:R-:W-:Y:S02]  /*12b50*/  HADD2.F32 R21, -RZ, R21.H1_H1 ;  /* 0x30000015ff157230 */ /* 0x000fe40000004100 */
[----:B------:R-:W-:Y:S02]  /*12b60*/  HADD2.F32 R39, -RZ, R24.H1_H1 ;  /* 0x30000018ff277230 */ /* 0x000fe40000004100 */
[----:B------:R-:W-:Y:S02]  /*12b70*/  HADD2.F32 R13, -RZ, R13.H1_H1 ;  /* 0x3000000dff0d7230 */ /* 0x000fe40000004100 */
[----:B------:R-:W-:Y:S02]  /*12b80*/  HADD2.F32 R5, -RZ, R14.H1_H1 ;  /* 0x3000000eff057230 */ /* 0x000fe40000004100 */
[--C-:B------:R-:W-:Y:S02]  /*12b90*/  HADD2.F32 R29, -RZ, R7.reuse.H0_H0 ;  /* 0x20000007ff1d7230 */ /* 0x100fe40000004100 */
[----:B------:R-:W-:Y:S01]  /*12ba0*/  FFMA.FTZ R30, R41, R27, R30 ;  /* 0x0000001b291e7223 */ /* 0x000fe2000001001e */
[----:B------:R-:W-:-:S02]  /*12bb0*/  HADD2.F32 R7, -RZ, R7.H1_H1 ;  /* 0x30000007ff077230 */ /* 0x000fc40000004100 */
[----:B------:R-:W-:Y:S01]  /*12bc0*/  FMUL.FTZ R15, R36, R32 ;  /* 0x00000020240f7220 */ /* 0x000fe20000410000 */
[----:B------:R-:W-:Y:S01]  /*12bd0*/  FFMA.FTZ R12, R38, R6, R31 ;  /* 0x00000006260c7223 */ /* 0x000fe2000001001f */
[----:B------:R-:W-:Y:S01]  /*12be0*/  FMUL.FTZ R4, R21, R33 ;  /* 0x0000002115047220 */ /* 0x000fe20000410000 */
[----:B------:R-:W-:Y:S01]  /*12bf0*/  FMUL.FTZ R14, R39, R11 ;  /* 0x0000000b270e7220 */ /* 0x000fe20000410000 */
[C---:B------:R-:W-:Y:S01]  /*12c00*/  FMUL.FTZ R27, R34.reuse, R32 ;  /* 0x00000020221b7220 */ /* 0x040fe20000410000 */
[----:B------:R-:W-:Y:S01]  /*12c10*/  FMUL.FTZ R6, R13, R33 ;  /* 0x000000210d067220 */ /* 0x000fe20000410000 */
[----:B------:R-:W-:Y:S01]  /*12c20*/  FMUL.FTZ R24, R5, R11 ;  /* 0x0000000b05187220 */ /* 0x000fe20000410000 */
[-C--:B------:R-:W-:Y:S01]  /*12c30*/  FFMA.FTZ R15, R34, R28.reuse, -R15 ;  /* 0x0000001c220f7223 */ /* 0x080fe2000001080f */
[----:B------:R-:W-:Y:S01]  /*12c40*/  FFMA.FTZ R11, R13, R29, -R4 ;  /* 0x0000001d0d0b7223 */ /* 0x000fe20000010804 */
[----:B------:R-:W-:Y:S01]  /*12c50*/  FFMA.FTZ R14, R5, R7, -R14 ;  /* 0x00000007050e7223 */ /* 0x000fe2000001080e */
[----:B------:R-:W-:Y:S01]  /*12c60*/  FFMA.FTZ R27, R36, R28, R27 ;  /* 0x0000001c241b7223 */ /* 0x000fe2000001001b */
[----:B------:R-:W-:Y:S01]  /*12c70*/  FFMA.FTZ R29, R21, R29, R6 ;  /* 0x0000001d151d7223 */ /* 0x000fe20000010006 */
[----:B------:R-:W-:Y:S01]  /*12c80*/  FFMA.FTZ R24, R39, R7, R24 ;  /* 0x0000000727187223 */ /* 0x000fe20000010018 */
[----:B------:R-:W-:-:S02]  /*12c90*/  F2FP.F16.F32.PACK_AB R4, R8, R35 ;  /* 0x000000230804723e */ /* 0x000fc400000000ff */
[----:B------:R-:W-:Y:S02]  /*12ca0*/  F2FP.F16.F32.PACK_AB R5, R3, R26 ;  /* 0x0000001a0305723e */ /* 0x000fe400000000ff */
[----:B------:R-:W-:Y:S02]  /*12cb0*/  F2FP.F16.F32.PACK_AB R6, R10, R15 ;  /* 0x0000000f0a06723e */ /* 0x000fe400000000ff */
[----:B------:R-:W-:Y:S02]  /*12cc0*/  F2FP.F16.F32.PACK_AB R7, R14, R11 ;  /* 0x0000000b0e07723e */ /* 0x000fe400000000ff */
[----:B------:R-:W-:Y:S02]  /*12cd0*/  F2FP.F16.F32.PACK_AB R8, R20, R37 ;  /* 0x000000251408723e */ /* 0x000fe400000000ff */
[----:B------:R-:W-:Y:S02]  /*12ce0*/  F2FP.F16.F32.PACK_AB R9, R9, R30 ;  /* 0x0000001e0909723e */ /* 0x000fe400000000ff */
[----:B------:R-:W-:-:S02]  /*12cf0*/  F2FP.F16.F32.PACK_AB R10, R12, R27 ;  /* 0x0000001b0c0a723e */ /* 0x000fc400000000ff */
[----:B------:R-:W-:Y:S01]  /*12d00*/  F2FP.F16.F32.PACK_AB R11, R24, R29 ;  /* 0x0000001d180b723e */ /* 0x000fe200000000ff */
[----:B------:R1:W-:Y:S04]  /*12d10*/  STS.128 [R0], R4 ;  /* 0x0000000400007388 */ /* 0x0003e80000000c00 */
[----:B------:R1:W-:Y:S02]  /*12d20*/  STS.128 [R25+0x14400], R8 ;  /* 0x0144000819007388 */ /* 0x0003e40000000c00 */
.L_x_606:
[----:B------:R-:W-:Y:S05]  /*12d30*/  BSYNC B0 ;  /* 0x0000000000007941 */ /* 0x000fea0003800000 */
.L_x_575:
[----:B------:R-:W-:Y:S01]  /*12d40*/  @!PT LDS RZ, [RZ] ;  /* 0x00000000fffff984 */ /* 0x000fe20000000800 */
[----:B------:R-:W-:Y:S01]  /*12d50*/  @!PT LDS RZ, [RZ] ;  /* 0x00000000fffff984 */ /* 0x000fe20000000800 */
[----:B------:R-:W-:Y:S01]  /*12d60*/  @!PT LDS RZ, [RZ] ;  /* 0x00000000fffff984 */ /* 0x000fe20000000800 */
[----:B------:R-:W-:Y:S01]  /*12d70*/  @!PT LDS RZ, [RZ] ;  /* 0x00000000fffff984 */ /* 0x000fe20000000800 */
[----:B------:R4:W-:Y:S06]  /*12d80*/  MEMBAR.ALL.CTA ;  /* 0x0000000000007992 */ /* 0x0009ec0000008000 */
[----:B----4-:R-:W4:Y:S01]  /*12d90*/  FENCE.VIEW.ASYNC.S ;  /* 0x00000000000073c6 */ /* 0x010f220000000000 */
[----:B------:R-:W-:Y:S05]  /*12da0*/  WARPSYNC.ALL ;  /* 0x0000000000007948 */ /* 0x000fea0003800000 */
[----:B----4-:R-:W-:Y:S06]  /*12db0*/  BAR.SYNC.DEFER_BLOCKING 0xd, 0x100 ;  /* 0x0344000000007b1d */ /* 0x010fec0000010000 */
.L_x_573:
[----:B------:R-:W-:-:S06]  /*12dc0*/  ULOP3.LUT UR4, UR60, 0x1, URZ, 0xfc, !UPT ;  /* 0x000000013c047892 */ /* 0x000fcc000f8efc3f */
[----:B-1----:R-:W-:-:S05]  /*12dd0*/  IMAD.U32 R0, RZ, RZ, UR4 ;  /* 0x00000004ff007e24 */ /* 0x002fca000f8e00ff */
[----:B------:R-:W-:-:S13]  /*12de0*/  ISETP.NE.AND P0, PT, R0, 0x3, PT ;  /* 0x000000030000780c */ /* 0x000fda0003f05270 */
[----:B------:R-:W-:Y:S05]  /*12df0*/  @!P0 BRA `(.L_x_632) ;  /* 0x0000000000048947 */ /* 0x000fea0003800000 */
[----:B------:R-:W-:Y:S01]  /*12e00*/  BPT.TRAP 0x1 ;  /* 0x000000040000795c */ /* 0x000fe20000300000 */
.L_x_632:
[----:B------:R-:W-:Y:S02]  /*12e10*/  LEA R0, R220, R18, 0x3 ;  /* 0x00000012dc007211 */ /* 0x000fe400078e18ff */
[----:B0-----:R-:W-:-:S04]  /*12e20*/  SHF.L.U32 R3, R221, 0x1f, RZ ;  /* 0x0000001fdd037819 */ /* 0x001fc800000006ff */
[----:B------:R0:W1:Y:S01]  /*12e30*/  SYNCS.PHASECHK.TRANS64.TRYWAIT P2, [R0+URZ+0x38830], R3 ;  /* 0x03883003000075a7 */ /* 0x000062000804017f */
[----:B------:R-:W-:Y:S05]  /*12e40*/  @!P0 BRA `(.L_x_633) ;  /* 0x0000000000048947 */ /* 0x000fea0003800000 */
[----:B------:R-:W-:Y:S01]  /*12e50*/  BPT.TRAP 0x1 ;  /* 0x000000040000795c */ /* 0x000fe20000300000 */
.L_x_633:
[----:B--23--:R-:W2:Y:S01]  /*12e60*/  S2R R4, SR_TID.X ;  /* 0x0000000000047919 */ /* 0x00cea20000002100 */
[----:B------:R-:W-:Y:S01]  /*12e70*/  IMAD.MOV.U32 R151, RZ, RZ, RZ ;  /* 0x000000ffff977224 */ /* 0x000fe200078e00ff */
[----:B--2---:R-:W-:-:S04]  /*12e80*/  LOP3.LUT R4, R4, 0x7f, RZ, 0xc0, !PT ;  /* 0x0000007f04047812 */ /* 0x004fc800078ec0ff */
[----:B------:R-:W-:Y:S01]  /*12e90*/  ISETP.NE.AND P1, PT, R4, RZ, PT ;  /* 0x000000ff0400720c */ /* 0x000fe20003f25270 */
[----:B-1----:R-:W-:-:S12]  /*12ea0*/  @P2 BRA `(.L_x_634) ;  /* 0x0000000000082947 */ /* 0x002fd80003800000 */
[----:B------:R-:W1:Y:S02]  /*12eb0*/  SYNCS.PHASECHK.TRANS64.TRYWAIT P2, [R0+URZ+0x38830], R3 ;  /* 0x03883003000075a7 */ /* 0x000e64000804017f */
[----:B-1----:R-:W-:Y:S05]  /*12ec0*/  @!P2 BRA `(.L_x_635) ;  /* 0x0000018800e4a947 */ /* 0x002fea0003800000 */
.L_x_634:
[----:B------:R-:W-:Y:S05]  /*12ed0*/  WARPSYNC.ALL ;  /* 0x0000000000007948 */ /* 0x000fea0003800000 */
[----:B01----:R-:W-:Y:S01]  /*12ee0*/  VIADD R3, R18, 0x24400 ;  /* 0x0002440012037836 */ /* 0x003fe20000000000 */
[----:B------:R-:W-:Y:S01]  /*12ef0*/  R2UR UR12, R2 ;  /* 0x00000000020c72ca */ /* 0x000fe200000e0000 */
[----:B------:R-:W-:Y:S01]  /*12f00*/  WARPGROUP.ARRIVE ;  /* 0x00000000000079c5 */ /* 0x000fe20000000000 */
[----:B------:R-:W-:Y:S01]  /*12f10*/  UMOV UR9, 0x40000040 ;  /* 0x4000004000097882 */ /* 0x000fe20000000000 */
[----:B------:R-:W-:Y:S01]  /*12f20*/  IMAD.MOV.U32 R5, RZ, RZ, 0x40000040 ;  /* 0x40000040ff057424 */ /* 0x000fe200078e00ff */
[----:B------:R-:W-:Y:S01]  /*12f30*/  SHF.R.U32.HI R3, RZ, 0x4, R3 ;  /* 0x00000004ff037819 */ /* 0x000fe20000011603 */
[----:B------:R-:W-:Y:S01]  /*12f40*/  UMOV UR5, UR9 ;  /* 0x0000000900057c82 */ /* 0x000fe20008000000 */
[----:B------:R-:W-:Y:S01]  /*12f50*/  MOV R7, 0x40000040 ;  /* 0x4000004000077802 */ /* 0x000fe20000000f00 */
[----:B------:R-:W-:Y:S01]  /*12f60*/  UMOV UR17, 0x40000040 ;  /* 0x4000004000117882 */ /* 0x000fe20000000000 */
[----:B------:R-:W-:Y:S01]  /*12f70*/  LOP3.LUT R3, R3, 0x3fff, RZ, 0xc0, !PT ;  /* 0x00003fff03037812 */ /* 0x000fe200078ec0ff */
[----:B------:R-:W-:Y:S01]  /*12f80*/  IMAD.U32 R11, RZ, RZ, UR9 ;  /* 0x00000009ff0b7e24 */ /* 0x000fe2000f8e00ff */
[----:B------:R-:W-:Y:S01]  /*12f90*/  R2UR UR7, R5 ;  /* 0x00000000050772ca */ /* 0x000fe200000e0000 */
[----:B------:R-:W-:Y:S01]  /*12fa0*/  IMAD.MOV.U32 R5, RZ, RZ, 0x40000040 ;  /* 0x40000040ff057424 */ /* 0x000fe200078e00ff */
[----:B------:R-:W-:Y:S01]  /*12fb0*/  LOP3.LUT R224, R3, 0x10000, RZ, 0xfc, !PT ;  /* 0x0001000003e07812 */ /* 0x000fe200078efcff */
[----:B------:R-:W-:Y:S01]  /*12fc0*/  IMAD.MOV.U32 R3, RZ, RZ, 0x40000040 ;  /* 0x40000040ff037424 */ /* 0x000fe200078e00ff */
[----:B------:R-:W-:Y:S01]  /*12fd0*/  ULOP3.LUT UR12, UR12, 0x10000, URZ, 0xfc, !UPT ;  /* 0x000100000c0c7892 */ /* 0x000fe2000f8efc3f */
[----:B------:R-:W-:-:S02]  /*12fe0*/  P2R R8, PR, RZ, 0x1 ;  /* 0x00000001ff087803 */ /* 0x000fc40000000000 */
[----:B------:R-:W-:Y:S01]  /*12ff0*/  IMAD R2, R220, 0xa00, R224 ;  /* 0x00000a00dc027824 */ /* 0x000fe200078e02e0 */
[----:B------:R-:W-:-:S03]  /*13000*/  R2UR UR11, R3 ;  /* 0x00000000030b72ca */ /* 0x000fc600000e0000 */
[----:B------:R-:W-:Y:S01]  /*13010*/  UMOV UR8, UR12 ;  /* 0x0000000c00087c82 */ /* 0x000fe20008000000 */
[C---:B------:R-:W-:Y:S01]  /*13020*/  R2UR UR10, R2.reuse ;  /* 0x00000000020a72ca */ /* 0x040fe200000e0000 */
[----:B------:R-:W-:Y:S01]  /*13030*/  UMOV UR4, UR8 ;  /* 0x0000000800047c82 */ /* 0x000fe20008000000 */
[C---:B------:R-:W-:Y:S01]  /*13040*/  IADD3 R4, R2.reuse, 0x80, RZ ;  /* 0x0000008002047810 */ /* 0x040fe20007ffe0ff */
[----:B------:R-:W-:Y:S02]  /*13050*/  VIADD R6, R2, 0x180 ;  /* 0x0000018002067836 */ /* 0x000fe40000000000 */
[----:B------:R-:W-:Y:S01]  /*13060*/  IMAD.U32 R10, RZ, RZ, UR8 ;  /* 0x00000008ff0a7e24 */ /* 0x000fe2000f8e00ff */
[----:B------:R-:W-:Y:S02]  /*13070*/  R2UR UR6, R4 ;  /* 0x00000000040672ca */ /* 0x000fe400000e0000 */
[----:B------:R-:W-:Y:S02]  /*13080*/  IADD3 R4, R2, 0x100, RZ ;  /* 0x0000010002047810 */ /* 0x000fe40007ffe0ff */
[----:B------:R0:W-:Y:S03]  /*13090*/  STL.64 [R1+0x58], R10 ;  /* 0x0000580a01007387 */ /* 0x0001e60000100a00 */
[----:B------:R-:W-:Y:S01]  /*130a0*/  HGMMA.64x16x16.F32 R56, gdesc[UR8], RZ, !UPT, gsb0 ;  /* 0x00200000083879f0 */ /* 0x000fe2000c0008ff */
[----:B0-----:R-:W-:-:S02]  /*130b0*/  IMAD.U32 R11, RZ, RZ, UR17 ;  /* 0x00000011ff0b7e24 */ /* 0x001fc4000f8e00ff */
[----:B------:R-:W-:Y:S02]  /*130c0*/  WARPGROUP.DEPBAR.LE gsb0, 0x0 ;  /* 0x00008000000079c5 */ /* 0x000fe40000010000 */
[----:B------:R-:W-:-:S06]  /*130d0*/  WARPGROUP.ARRIVE ;  /* 0x00000000000079c5 */ /* 0x000fcc0000000000 */
[----:B------:R-:W-:Y:S01]  /*130e0*/  HGMMA.64x16x16.F32 R48, gdesc[UR4], RZ, !UPT, gsb0 ;  /* 0x00200000043079f0 */ /* 0x000fe2000c0008ff */
[----:B------:R-:W-:Y:S01]  /*130f0*/  R2UR UR6, R4 ;  /* 0x00000000040672ca */ /* 0x000fe200000e0000 */
[----:B------:R-:W-:Y:S01]  /*13100*/  UMOV UR4, UR8 ;  /* 0x0000000800047c82 */ /* 0x000fe20008000000 */
[----:B------:R-:W-:Y:S01]  /*13110*/  R2UR UR7, R5 ;  /* 0x00000000050772ca */ /* 0x000fe200000e0000 */
[----:B------:R-:W-:Y:S01]  /*13120*/  UMOV UR5, UR9 ;  /* 0x0000000900057c82 */ /* 0x000fe20008000000 */
[----:B------:R-:W-:Y:S02]  /*13130*/  VIADD R4, R2, 0x200 ;  /* 0x0000020002047836 */ /* 0x000fe40000000000 */
[----:B------:R-:W-:-:S03]  /*13140*/  IMAD.MOV.U32 R5, RZ, RZ, 0x40000040 ;  /* 0x40000040ff057424 */ /* 0x000fc600078e00ff */
[----:B------:R-:W-:Y:S02]  /*13150*/  R2UR UR10, R4 ;  /* 0x00000000040a72ca */ /* 0x000fe400000e0000 */
[----:B------:R-:W-:Y:S01]  /*13160*/  R2UR UR11, R5 ;  /* 0x00000000050b72ca */ /* 0x000fe200000e0000 */
[----:B------:R-:W-:Y:S01]  /*13170*/  IMAD.MOV.U32 R5, RZ, RZ, 0x40000040 ;  /* 0x40000040ff057424 */ /* 0x000fe200078e00ff */
[----:B------:R-:W-:Y:S01]  /*13180*/  IADD3 R4, R2, 0x82, RZ ;  /* 0x0000008202047810 */ /* 0x000fe20007ffe0ff */
[----:B------:R-:W-:Y:S02]  /*13190*/  WARPGROUP.DEPBAR.LE gsb0, 0x0 ;  /* 0x00008000000079c5 */ /* 0x000fe40000010000 */
[----:B-----5:R-:W-:-:S06]  /*131a0*/  WARPGROUP.ARRIVE ;  /* 0x00000000000079c5 */ /* 0x020fcc0000000000 */
[----:B------:R-:W-:Y:S01]  /*131b0*/  HGMMA.64x16x16.F32 R40, gdesc[UR4], RZ, !UPT, gsb0 ;  /* 0x00200000042879f0 */ /* 0x000fe2000c0008ff */
[----:B------:R-:W-:Y:S01]  /*131c0*/  R2UR UR6, R6 ;  /* 0x00000000060672ca */ /* 0x000fe200000e0000 */
[----:B------:R-:W-:Y:S01]  /*131d0*/  UMOV UR4, UR8 ;  /* 0x0000000800047c82 */ /* 0x000fe20008000000 */
[----:B------:R-:W-:Y:S01]  /*131e0*/  R2UR UR7, R7 ;  /* 0x00000000070772ca */ /* 0x000fe200000e0000 */
[----:B------:R-:W-:Y:S01]  /*131f0*/  UMOV UR5, UR9 ;  /* 0x0000000900057c82 */ /* 0x000fe20008000000 */
[----:B------:R-:W-:Y:S02]  /*13200*/  VIADD R6, R2, 0x2 ;  /* 0x0000000202067836 */ /* 0x000fe40000000000 */
[----:B------:R-:W-:-:S03]  /*13210*/  IMAD.MOV.U32 R7, RZ, RZ, 0x40000040 ;  /* 0x40000040ff077424 */ /* 0x000fc600078e00ff */
[----:B------:R-:W-:Y:S01]  /*13220*/  R2UR UR18, R6 ;  /* 0x00000000061272ca */ /* 0x000fe200000e0000 */
[----:B------:R-:W-:Y:S01]  /*13230*/  VIADD R6, R2, 0x182 ;  /* 0x0000018202067836 */ /* 0x000fe20000000000 */
[----:B------:R-:W-:Y:S02]  /*13240*/  R2UR UR19, R7 ;  /* 0x00000000071372ca */ /* 0x000fe400000e0000 */
[----:B------:R-:W-:Y:S01]  /*13250*/  MOV R7, 0x40000040 ;  /* 0x4000004000077802 */ /* 0x000fe20000000f00 */
[----:B------:R-:W-:Y:S02]  /*13260*/  WARPGROUP.DEPBAR.LE gsb0, 0x0 ;  /* 0x00008000000079c5 */ /* 0x000fe40000010000 */
[----:B------:R-:W-:-:S06]  /*13270*/  WARPGROUP.ARRIVE ;  /* 0x00000000000079c5 */ /* 0x000fcc0000000000 */
[----:B------:R-:W-:Y:S01]  /*13280*/  HGMMA.64x16x16.F32 R32, gdesc[UR4], RZ, !UPT, gsb0 ;  /* 0x00200000042079f0 */ /* 0x000fe2000c0008ff */
[----:B------:R-:W-:Y:S01]  /*13290*/  UIADD3 UR4, UR12, 0x2, URZ ;  /* 0x000000020c047890 */ /* 0x000fe2000fffe03f */
[----:B------:R-:W-:Y:S02]  /*132a0*/  R2UR UR6, R4 ;  /* 0x00000000040672ca */ /* 0x000fe400000e0000 */
[----:B------:R-:W-:Y:S01]  /*132b0*/  R2UR UR7, R5 ;  /* 0x00000000050772ca */ /* 0x000fe200000e0000 */
[----:B------:R-:W-:Y:S01]  /*132c0*/  IMAD.MOV.U32 R5, RZ, RZ, 0x40000040 ;  /* 0x40000040ff057424 */ /* 0x000fe200078e00ff */
[----:B------:R-:W-:Y:S02]  /*132d0*/  IADD3 R4, R2, 0x102, RZ ;  /* 0x0000010202047810 */ /* 0x000fe40007ffe0ff */
[----:B------:R-:W-:Y:S02]  /*132e0*/  UMOV UR16, UR4 ;  /* 0x0000000400107c82 */ /* 0x000fe40008000000 */
[----:B------:R-:W-:-:S05]  /*132f0*/  IMAD.U32 R10, RZ, RZ, UR16 ;  /* 0x00000010ff0a7e24 */ /* 0x000fca000f8e00ff */
[----:B------:R0:W-:Y:S01]  /*13300*/  STL.64 [R1+0x50], R10 ;  /* 0x0000500a01007387 */ /* 0x0001e20000100a00 */
[----:B------:R-:W-:Y:S02]  /*13310*/  WARPGROUP.DEPBAR.LE gsb0, 0x0 ;  /* 0x00008000000079c5 */ /* 0x000fe40000010000 */
[----:B------:R-:W-:-:S06]  /*13320*/  WARPGROUP.ARRIVE ;  /* 0x00000000000079c5 */ /* 0x000fcc0000000000 */
[----:B------:R-:W-:Y:S01]  /*13330*/  HGMMA.64x16x16.F32 R24, gdesc[UR8], RZ, !UPT, gsb0 ;  /* 0x00200000081879f0 */ /* 0x000fe2000c0008ff */
[----:B------:R-:W-:Y:S01]  /*13340*/  UMOV UR8, UR16 ;  /* 0x0000001000087c82 */ /* 0x000fe20008000000 */
[----:B------:R-:W-:Y:S01]  /*13350*/  UMOV UR9, UR17 ;  /* 0x0000001100097c82 */ /* 0x000fe20008000000 */
[----:B------:R-:W-:Y:S01]  /*13360*/  UMOV UR4, UR8 ;  /* 0x0000000800047c82 */ /* 0x000fe20008000000 */
[----:B------:R-:W-:Y:S01]  /*13370*/  UMOV UR5, UR9 ;  /* 0x0000000900057c82 */ /* 0x000fe20008000000 */
[----:B------:R-:W-:Y:S02]  /*13380*/  WARPGROUP.DEPBAR.LE gsb0, 0x0 ;  /* 0x00008000000079c5 */ /* 0x000fe40000010000 */
[----:B------:R-:W-:-:S06]  /*13390*/  WARPGROUP.ARRIVE ;  /* 0x00000000000079c5 */ /* 0x000fcc0000000000 */
[----:B------:R-:W-:Y:S01]  /*133a0*/  HGMMA.64x16x16.F32 R56, gdesc[UR16], R56, gsb0 ;  /* 0x00200000103879f0 */ /* 0x000fe20008000838 */
[----:B------:R-:W-:Y:S02]  /*133b0*/  UMOV UR17, 0x40000040 ;  /* 0x4000004000117882 */ /* 0x000fe40000000000 */
[----:B0-----:R-:W-:Y:S01]  /*133c0*/  IMAD.U32 R11, RZ, RZ, UR17 ;  /* 0x00000011ff0b7e24 */ /* 0x001fe2000f8e00ff */
[----:B------:R-:W-:Y:S02]  /*133d0*/  WARPGROUP.DEPBAR.LE gsb0, 0x0 ;  /* 0x00008000000079c5 */ /* 0x000fe40000010000 */
[----:B------:R-:W-:-:S06]  /*133e0*/  WARPGROUP.ARRIVE ;  /* 0x00000000000079c5 */ /* 0x000fcc0000000000 */
[----:B------:R-:W-:Y:S01]  /*133f0*/  HGMMA.64x16x16.F32 R48, gdesc[UR4], R48, gsb0 ;  /* 0x00200000043079f0 */ /* 0x000fe20008000830 */
        /* <DEDUP_REMOVED lines=25> */
[----:B------:R-:W-:Y:S01]  /*13590*/  HGMMA.64x16x16.F32 R32, gdesc[UR4], R32, gsb0 ;  /* 0x00200000042079f0 */ /* 0x000fe20008000820 */
        /* <DEDUP_REMOVED lines=10> */
[----:B------:R-:W-:Y:S01]  /*13640*/  HGMMA.64x16x16.F32 R24, gdesc[UR8], R24, gsb0 ;  /* 0x00200000081879f0 */ /* 0x000fe20008000818 */
        /* <DEDUP_REMOVED lines=8> */
[----:B------:R-:W-:Y:S01]  /*136d0*/  UMOV UR15, UR17 ;  /* 0x00000011000f7c82 */ /* 0x000fe20008000000 */
        /* <DEDUP_REMOVED lines=31> */
[----:B------:R-:W-:Y:S01]  /*138d0*/  R2UR UR6, R4 ;  /* 0x00000000040672ca */ /* 0x000fe200000e0000 */
[----:B------:R-:W-:Y:S01]  /*138e0*/  UMOV UR5, UR15 ;  /* 0x0000000f00057c82 */ /* 0x000fe20008000000 */
[----:B------:R-:W-:Y:S01]  /*138f0*/  R2UR UR7, R5 ;  /* 0x00000000050772ca */ /* 0x000fe200000e0000 */
[----:B------:R-:W-:Y:S01]  /*13900*/  IMAD.MOV.U32 R5, RZ, RZ, 0x40000040 ;  /* 0x40000040ff057424 */ /* 0x000fe200078e00ff */
[----:B------:R-:W-:Y:S02]  /*13910*/  IADD3 R4, R2, 0x106, RZ ;  /* 0x0000010602047810 */ /* 0x000fe40007ffe0ff */
[----:B------:R-:W-:Y:S02]  /*13920*/  UMOV UR16, UR4 ;  /* 0x0000000400107c82 */ /* 0x000fe40008000000 */
[----:B------:R-:W-:Y:S01]  /*13930*/  UMOV UR14, UR16 ;  /* 0x00000010000e7c82 */ /* 0x000fe20008000000 */
[----:B------:R-:W-:Y:S01]  /*13940*/  IMAD.U32 R10, RZ, RZ, UR16 ;  /* 0x00000010ff0a7e24 */ /* 0x000fe2000f8e00ff */
[----:B------:R-:W-:-:S04]  /*13950*/  UMOV UR4, UR14 ;  /* 0x0000000e00047c82 */ /* 0x000fc80008000000 */
[----:B------:R0:W-:Y:S01]  /*13960*/  STL.64 [R1+0x40], R10 ;  /* 0x0000400a01007387 */ /* 0x0001e20000100a00 */
        /* <DEDUP_REMOVED lines=8> */
[----:B------:R-:W-:Y:S01]  /*139f0*/  IMAD.MOV.U32 R7, RZ, RZ, 0x40000040 ;  /* 0x40000040ff077424 */ /* 0x000fe200078e00ff */
[----:B------:R-:W-:Y:S02]  /*13a00*/  WARPGROUP.DEPBAR.LE gsb0, 0x0 ;  /* 0x00008000000079c5 */ /* 0x000fe40000010000 */
[----:B------:R-:W-:-:S06]  /*13a10*/  WARPGROUP.ARRIVE ;  /* 0x00000000000079c5 */ /* 0x000fcc0000000000 */
[----:B------:R-:W-:Y:S01]  /*13a20*/  HGMMA.64x16x16.F32 R56, gdesc[UR16], R56, gsb0 ;  /* 0x00200000103879f0 */ /* 0x000fe20008000838 */
[----:B------:R-:W-:Y:S01]  /*13a30*/  R2UR UR18, R6 ;  /* 0x00000000061272ca */ /* 0x000fe200000e0000 */
[----:B------:R-:W-:Y:S01]  /*13a40*/  UMOV UR17, 0x40000040 ;  /* 0x4000004000117882 */ /* 0x000fe20000000000 */
[----:B------:R-:W-:Y:S01]  /*13a50*/  R2UR UR19, R7 ;  /* 0x00000000071372ca */ /* 0x000fe200000e0000 */
[----:B------:R-:W-:Y:S01]  /*13a60*/  VIADD R6, R2, 0x400 ;  /* 0x0000040002067836 */ /* 0x000fe20000000000 */
[----:B------:R-:W-:Y:S01]  /*13a70*/  MOV R7, 0x40000040 ;  /* 0x4000004000077802 */ /* 0x000fe20000000f00 */
        /* <DEDUP_REMOVED lines=14> */
[----:B------:R-:W-:Y:S01]  /*13b60*/  UMOV UR4, UR14 ;  /* 0x0000000e00047c82 */ /* 0x000fe20008000000 */
[----:B------:R-:W-:Y:S01]  /*13b70*/  R2UR UR7, R5 ;  /* 0x00000000050772ca */ /* 0x000fe200000e0000 */
[----:B------:R-:W-:Y:S01]  /*13b80*/  UMOV UR5, UR15 ;  /* 0x0000000f00057c82 */ /* 0x000fe20008000000 */
[----:B------:R-:W-:Y:S01]  /*13b90*/  IMAD.MOV.U32 R5, RZ, RZ, 0x40000040 ;  /* 0x40000040ff057424 */ /* 0x000fe200078e00ff */
[----:B------:R-:W-:Y:S01]  /*13ba0*/  IADD3 R4, R2, 0x300, RZ ;  /* 0x0000030002047810 */ /* 0x000fe20007ffe0ff */
[----:B------:R-:W-:Y:S02]  /*13bb0*/  WARPGROUP.DEPBAR.LE gsb0, 0x0 ;  /* 0x00008000000079c5 */ /* 0x000fe40000010000 */
[----:B------:R-:W-:-:S06]  /*13bc0*/  WARPGROUP.ARRIVE ;  /* 0x00000000000079c5 */ /* 0x000fcc0000000000 */
[----:B------:R-:W-:Y:S01]  /*13bd0*/  HGMMA.64x16x16.F32 R32, gdesc[UR8], R32, gsb0 ;  /* 0x00200000082079f0 */ /* 0x000fe20008000820 */
[----:B------:R-:W-:Y:S01]  /*13be0*/  UIADD3 UR8, UR12, 0x400, URZ ;  /* 0x000004000c087890 */ /* 0x000fe2000fffe03f */
[----:B------:R-:W-:-:S06]  /*13bf0*/  UMOV UR9, UR17 ;  /* 0x0000001100097c82 */ /* 0x000fcc0008000000 */
[----:B------:R-:W-:Y:S02]  /*13c00*/  UMOV UR16, UR8 ;  /* 0x0000000800107c82 */ /* 0x000fe40008000000 */
[----:B------:R-:W-:Y:S01]  /*13c10*/  UMOV UR8, UR16 ;  /* 0x0000001000087c82 */ /* 0x000fe20008000000 */
[----:B------:R-:W-:-:S05]  /*13c20*/  IMAD.U32 R10, RZ, RZ, UR16 ;  /* 0x00000010ff0a7e24 */ /* 0x000fca000f8e00ff */
        /* <DEDUP_REMOVED lines=246> */
[----:B------:R-:W-:Y:S01]  /*14b90*/  IMAD.U32 R10, RZ, RZ, UR16 ;  /* 0x00000010ff0a7e24 */ /* 0x000fe2000f8e00ff */
[----:B------:R-:W-:Y:S01]  /*14ba0*/  UIADD3 UR52, UR12, 0x806, URZ ;  /* 0x000008060c347890 */ /* 0x000fe2000fffe03f */
[----:B------:R-:W-:Y:S01]  /*14bb0*/  UMOV UR53, 0x40000040 ;  /* 0x4000004000357882 */ /* 0x000fe20000000000 */
[----:B------:R-:W-:-:S02]  /*14bc0*/  UIADD3 UR48, UR12, 0xc00, URZ ;  /* 0x00000c000c307890 */ /* 0x000fc4000fffe03f */
[----:B------:R0:W-:Y:S01]  /*14bd0*/  STL.64 [R1+0x8], R10 ;  /* 0x0000080a01007387 */ /* 0x0001e20000100a00 */
[----:B------:R-:W-:Y:S01]  /*14be0*/  UMOV UR49, 0x40000040 ;  /* 0x4000004000317882 */ /* 0x000fe20000000000 */
[----:B------:R-:W-:Y:S01]  /*14bf0*/  UIADD3 UR44, UR12, 0xc02, URZ ;  /* 0x00000c020c2c7890 */ /* 0x000fe2000fffe03f */
[----:B------:R-:W-:Y:S01]  /*14c00*/  UMOV UR45, 0x40000040 ;  /* 0x40000040002d7882 */ /* 0x000fe20000000000 */
[----:B------:R-:W-:Y:S01]  /*14c10*/  UIADD3 UR40, UR12, 0xc04, URZ ;  /* 0x00000c040c287890 */ /* 0x000fe2000fffe03f */
[----:B------:R-:W2:Y:S01]  /*14c20*/  LDL R9, [R1+0x7c] ;  /* 0x00007c0001097983 */ /* 0x000ea20000100800 */
        /* <DEDUP_REMOVED lines=11> */
[----:B------:R-:W-:Y:S02]  /*14ce0*/  WARPGROUP.DEPBAR.LE gsb0, 0x0 ;  /* 0x00008000000079c5 */ /* 0x000fe40000010000 */
[----:B------:R-:W-:Y:S01]  /*14cf0*/  WARPGROUP.ARRIVE ;  /* 0x00000000000079c5 */ /* 0x000fe20000000000 */
[----:B------:R-:W-:Y:S01]  /*14d00*/  UMOV UR15, UR17 ;  /* 0x00000011000f7c82 */ /* 0x000fe20008000000 */
[----:B------:R-:W-:Y:S01]  /*14d10*/  UMOV UR41, 0x40000040 ;  /* 0x4000004000297882 */ /* 0x000fe20000000000 */
[----:B------:R-:W-:Y:S01]  /*14d20*/  UIADD3 UR36, UR12, 0xc06, URZ ;  /* 0x00000c060c247890 */ /* 0x000fe2000fffe03f */
[----:B------:R-:W-:Y:S02]  /*14d30*/  UMOV UR37, 0x40000040 ;  /* 0x4000004000257882 */ /* 0x000fe40000000000 */
[----:B------:R-:W-:Y:S01]  /*14d40*/  HGMMA.64x16x16.F32 R48, gdesc[UR4], R48, gsb0 ;  /* 0x00200000043079f0 */ /* 0x000fe20008000830 */
[----:B------:R-:W-:Y:S01]  /*14d50*/  R2UR UR6, R4 ;  /* 0x00000000040672ca */ /* 0x000fe200000e0000 */
[----:B------:R-:W-:Y:S01]  /*14d60*/  UMOV UR4, UR8 ;  /* 0x0000000800047c82 */ /* 0x000fe20008000000 */
[----:B------:R-:W-:Y:S01]  /*14d70*/  R2UR UR7, R5 ;  /* 0x00000000050772ca */ /* 0x000fe200000e0000 */
[----:B------:R-:W-:Y:S01]  /*14d80*/  UMOV UR5, UR9 ;  /* 0x0000000900057c82 */ /* 0x000fe20008000000 */
[----:B------:R-:W-:-:S02]  /*14d90*/  VIADD R4, R2, 0x702 ;  /* 0x0000070202047836 */ /* 0x000fc40000000000 */
[----:B------:R-:W-:Y:S02]  /*14da0*/  IMAD.MOV.U32 R5, RZ, RZ, 0x40000040 ;  /* 0x40000040ff057424 */ /* 0x000fe400078e00ff */
[----:B------:R-:W-:Y:S01]  /*14db0*/  IMAD.MOV.U32 R3, RZ, RZ, 0x40000040 ;  /* 0x40000040ff037424 */ /* 0x000fe200078e00ff */
[----:B------:R-:W-:Y:S01]  /*14dc0*/  R2UR UR10, R4 ;  /* 0x00000000040a72ca */ /* 0x000fe200000e0000 */
[----:B0-----:R-:W-:Y:S01]  /*14dd0*/  IMAD.U32 R11, RZ, RZ, UR17 ;  /* 0x00000011ff0b7e24 */ /* 0x001fe2000f8e00ff */
        /* <DEDUP_REMOVED lines=14> */
[----:B------:R-:W-:Y:S02]  /*14ec0*/  WARPGROUP.DEPBAR.LE gsb0, 0x0 ;  /* 0x00008000000079c5 */ /* 0x000fe40000010000 */
[----:B------:R-:W-:-:S06]  /*14ed0*/  WARPGROUP.ARRIVE ;  /* 0x00000000000079c5 */ /* 0x000fcc0000000000 */
[----:B------:R-:W-:Y:S01]  /*14ee0*/  HGMMA.64x16x16.F32 R32, gdesc[UR4], R32, gsb0 ;  /* 0x00200000042079f0 */ /* 0x000fe20008000820 */
[----:B------:R-:W-:Y:S01]  /*14ef0*/  UIADD3 UR4, UR12, 0x804, URZ ;  /* 0x000008040c047890 */ /* 0x000fe2000fffe03f */
[----:B------:R-:W-:Y:S02]  /*14f00*/  R2UR UR6, R4 ;  /* 0x00000000040672ca */ /* 0x000fe400000e0000 */
[----:B------:R-:W-:-:S04]  /*14f10*/  R2UR UR7, R5 ;  /* 0x00000000050772ca */ /* 0x000fc800000e0000 */
[----:B------:R-:W-:Y:S01]  /*14f20*/  UMOV UR16, UR4 ;  /* 0x0000000400107c82 */ /* 0x000fe20008000000 */
[----:B------:R-:W-:Y:S02]  /*14f30*/  WARPGROUP.DEPBAR.LE gsb0, 0x0 ;  /* 0x00008000000079c5 */ /* 0x000fe40000010000 */
[----:B------:R-:W-:Y:S01]  /*14f40*/  WARPGROUP.ARRIVE ;  /* 0x00000000000079c5 */ /* 0x000fe20000000000 */
[----:B------:R-:W-:Y:S01]  /*14f50*/  UMOV UR14, UR16 ;  /* 0x00000010000e7c82 */ /* 0x000fe20008000000 */
[----:B------:R-:W-:Y:S01]  /*14f60*/  UMOV UR5, UR15 ;  /* 0x0000000f00057c82 */ /* 0x000fe20008000000 */
[----:B------:R-:W-:Y:S01]  /*14f70*/  IMAD.MOV.U32 R5, RZ, RZ, 0x40000040 ;  /* 0x40000040ff057424 */ /* 0x000fe200078e00ff */
[C---:B------:R-:W-:Y:S01]  /*14f80*/  IADD3 R4, R2.reuse, 0x604, RZ ;  /* 0x0000060402047810 */ /* 0x040fe20007ffe0ff */
[----:B------:R-:W-:Y:S01]  /*14f90*/  VIADD R6, R2, 0x684 ;  /* 0x0000068402067836 */ /* 0x000fe20000000000 */
[----:B------:R-:W-:Y:S01]  /*14fa0*/  HGMMA.64x16x16.F32 R24, gdesc[UR8], R24, gsb0 ;  /* 0x00200000081879f0 */ /* 0x000fe20008000818 */
[----:B------:R-:W-:Y:S01]  /*14fb0*/  MOV R7, 0x40000040 ;  /* 0x4000004000077802 */ /* 0x000fe20000000f00 */
[----:B------:R-:W-:Y:S01]  /*14fc0*/  IMAD.U32 R10, RZ, RZ, UR16 ;  /* 0x00000010ff0a7e24 */ /* 0x000fe2000f8e00ff */
[----:B------:R-:W-:-:S02]  /*14fd0*/  WARPGROUP.DEPBAR.LE gsb0, 0x0 ;  /* 0x00008000000079c5 */ /* 0x000fc40000010000 */
[----:B------:R-:W-:-:S06]  /*14fe0*/  WARPGROUP.ARRIVE ;  /* 0x00000000000079c5 */ /* 0x000fcc0000000000 */
[----:B------:R-:W-:Y:S01]  /*14ff0*/  HGMMA.64x16x16.F32 R56, gdesc[UR16], R56, gsb0 ;  /* 0x00200000103879f0 */ /* 0x000fe20008000838 */
[----:B------:R-:W-:Y:S02]  /*15000*/  UMOV UR4, UR14 ;  /* 0x0000000e00047c82 */ /* 0x000fe40008000000 */
[----:B------:R-:W-:Y:S02]  /*15010*/  WARPGROUP.DEPBAR.LE gsb0, 0x0 ;  /* 0x00008000000079c5 */ /* 0x000fe40000010000 */
[----:B------:R-:W-:-:S06]  /*15020*/  WARPGROUP.ARRIVE ;  /* 0x00000000000079c5 */ /* 0x000fcc0000000000 */
[----:B------:R-:W-:Y:S01]  /*15030*/  HGMMA.64x16x16.F32 R48, gdesc[UR4], R48, gsb0 ;  /* 0x00200000043079f0 */ /* 0x000fe20008000830 */
[----:B------:R-:W-:Y:S02]  /*15040*/  R2UR UR6, R4 ;  /* 0x00000000040672ca */ /* 0x000fe400000e0000 */
[----:B------:R-:W-:Y:S01]  /*15050*/  R2UR UR7, R5 ;  /* 0x00000000050772ca */ /* 0x000fe200000e0000 */
[----:B------:R-:W-:Y:S01]  /*15060*/  UMOV UR4, UR14 ;  /* 0x0000000e00047c82 */ /* 0x000fe20008000000 */
[----:B------:R-:W-:Y:S01]  /*15070*/  UMOV UR5, UR15 ;  /* 0x0000000f00057c82 */ /* 0x000fe20008000000 */
[----:B------:R-:W-:Y:S02]  /*15080*/  WARPGROUP.DEPBAR.LE gsb0, 0x0 ;  /* 0x00008000000079c5 */ /* 0x000fe40000010000 */
[----:B------:R-:W-:-:S08]  /*15090*/  WARPGROUP.ARRIVE ;  /* 0x00000000000079c5 */ /* 0x000fd00000000000 */
        /* <DEDUP_REMOVED lines=8> */
[----:B------:R-:W-:Y:S02]  /*15120*/  VIADD R4, R2, 0x704 ;  /* 0x0000070402047836 */ /* 0x000fe40000000000 */
[----:B------:R-:W-:-:S03]  /*15130*/  IMAD.MOV.U32 R5, RZ, RZ, 0x40000040 ;  /* 0x40000040ff057424 */ /* 0x000fc600078e00ff */
        /* <DEDUP_REMOVED lines=11> */
[----:B------:R-:W-:Y:S02]  /*151f0*/  WARPGROUP.DEPBAR.LE gsb0, 0x0 ;  /* 0x00008000000079c5 */ /* 0x000fe40000010000 */
[----:B------:R-:W-:-:S10]  /*15200*/  WARPGROUP.ARRIVE ;  /* 0x00000000000079c5 */ /* 0x000fd40000000000 */
[----:B------:R-:W-:Y:S01]  /*15210*/  HGMMA.64x16x16.F32 R56, gdesc[UR52], R56, gsb0 ;  /* 0x00200000343879f0 */ /* 0x000fe20008000838 */
[----:B------:R-:W-:Y:S01]  /*15220*/  IMAD.MOV.U32 R5, RZ, RZ, 0x40000040 ;  /* 0x40000040ff057424 */ /* 0x000fe200078e00ff */
[----:B------:R-:W-:-:S04]  /*15230*/  IADD3 R4, R2, 0x586, RZ ;  /* 0x0000058602047810 */ /* 0x000fc80007ffe0ff */
        /* <DEDUP_REMOVED lines=25> */
[----:B------:R-:W-:Y:S01]  /*153d0*/  VIADD R4, R2, 0x706 ;  /* 0x0000070602047836 */ /* 0x000fe20000000000 */
[----:B------:R-:W-:-:S04]  /*153e0*/  MOV R5, 0x40000040 ;  /* 0x4000004000057802 */ /* 0x000fc80000000f00 */
        /* <DEDUP_REMOVED lines=144> */
[----:B------:R-:W-:Y:S01]  /*15cf0*/  IADD3 R4, R2, 0x806, RZ ;  /* 0x0000080602047810 */ /* 0x000fe20007ffe0ff */
[----:B------:R-:W-:Y:S01]  /*15d00*/  UMOV UR4, UR36 ;  /* 0x0000002400047c82 */ /* 0x000fe20008000000 */
[----:B------:R-:W-:Y:S01]  /*15d10*/  UMOV UR5, UR37 ;  /* 0x0000002500057c82 */ /* 0x000fe20008000000 */
[----:B--2---:R-:W-:Y:S01]  /*15d20*/  IADD3 R147, R147, 0x50, -R9 ;  /* 0x0000005093937810 */ /* 0x004fe20007ffe809 */
[----:B------:R0:W-:Y:S01]  /*15d30*/  STL.64 [R1], R10 ;  /* 0x0000000a01007387 */ /* 0x0001e20000100a00 */
[----:B------:R-:W-:Y:S01]  /*15d40*/  R2UR UR6, R4 ;  /* 0x00000000040672ca */ /* 0x000fe200000e0000 */
[----:B------:R-:W-:Y:S01]  /*15d50*/  @!P1 VIADD R0, R0, 0x38840 ;  /* 0x0003884000009836 */ /* 0x000fe20000000000 */
[----:B------:R-:W-:Y:S01]  /*15d60*/  R2UR UR7, R5 ;  /* 0x00000000050772ca */ /* 0x000fe200000e0000 */
[----:B------:R-:W-:Y:S01]  /*15d70*/  ULDC UR38, c[0x0][0x988] ;  /* 0x0002620000267ab9 */ /* 0x000fe20000000800 */
[----:B------:R-:W-:-:S02]  /*15d80*/  WARPGROUP.DEPBAR.LE gsb0, 0x0 ;  /* 0x00008000000079c5 */ /* 0x000fc40000010000 */
[----:B------:R-:W-:-:S09]  /*15d90*/  WARPGROUP.ARRIVE ;  /* 0x00000000000079c5 */ /* 0x000fd20000000000 */
        /* <DEDUP_REMOVED lines=20> */
[----:B------:R-:W-:Y:S01]  /*15ee0*/  IMAD R4, R92, -0x50, R147 ;  /* 0xffffffb05c047824 */ /* 0x000fe200078e0293 */
[----:B------:R-:W-:Y:S02]  /*15ef0*/  R2UR UR7, R3 ;  /* 0x00000000030772ca */ /* 0x000fe400000e0000 */
[----:B------:R-:W-:Y:S02]  /*15f00*/  R2UR UR6, R2 ;  /* 0x00000000020672ca */ /* 0x000fe400000e0000 */
[C---:B------:R-:W-:Y:S02]  /*15f10*/  ISETP.GT.AND P6, PT, R4.reuse, RZ, PT ;  /* 0x000000ff0400720c */ /* 0x040fe40003fc4270 */
[----:B------:R-:W-:-:S02]  /*15f20*/  ISETP.GT.AND P5, PT, R4, 0x1, PT ;  /* 0x000000010400780c */ /* 0x000fc40003fa4270 */
[----:B------:R-:W-:Y:S02]  /*15f30*/  ISETP.GT.AND P4, PT, R4, 0x8, PT ;  /* 0x000000080400780c */ /* 0x000fe40003f84270 */
[----:B------:R-:W-:Y:S02]  /*15f40*/  FSEL R56, R56, -INF , P6 ;  /* 0xff80000038387808 */ /* 0x000fe40003000000 */
[----:B------:R-:W-:Y:S02]  /*15f50*/  FSEL R57, R57, -INF , P5 ;  /* 0xff80000039397808 */ /* 0x000fe40002800000 */
[----:B------:R-:W-:Y:S02]  /*15f60*/  ISETP.GT.AND P3, PT, R4, 0x9, PT ;  /* 0x000000090400780c */ /* 0x000fe40003f64270 */
[----:B------:R-:W-:Y:S02]  /*15f70*/  FSEL R67, R60, -INF , P4 ;  /* 0xff8000003c437808 */ /* 0x000fe40002000000 */
[----:B------:R-:W-:Y:S01]  /*15f80*/  FMNMX.FTZ R2, R56, R57, !PT ;  /* 0x0000003938027209 */ /* 0x000fe20007810000 */
[----:B------:R-:W-:Y:S01]  /*15f90*/  UMOV UR4, UR36 ;  /* 0x0000002400047c82 */ /* 0x000fe20008000000 */
[----:B------:R-:W-:Y:S01]  /*15fa0*/  UMOV UR5, UR37 ;  /* 0x0000002500057c82 */ /* 0x000fe20008000000 */
[----:B------:R-:W-:-:S02]  /*15fb0*/  ISETP.GT.AND P2, PT, R4, 0x10, PT ;  /* 0x000000100400780c */ /* 0x000fc40003f44270 */
[----:B------:R-:W-:Y:S02]  /*15fc0*/  FSEL R65, R61, -INF , P3 ;  /* 0xff8000003d417808 */ /* 0x000fe40001800000 */
[----:B------:R-:W-:Y:S02]  /*15fd0*/  FMNMX.FTZ R2, R67, R2, !PT ;  /* 0x0000000243027209 */ /* 0x000fe40007810000 */
[----:B------:R-:W-:Y:S02]  /*15fe0*/  FSEL R3, R58, -INF , P6 ;  /* 0xff8000003a037808 */ /* 0x000fe40003000000 */
[----:B------:R-:W-:Y:S02]  /*15ff0*/  ISETP.GT.AND P6, PT, R4, 0x11, PT ;  /* 0x000000110400780c */ /* 0x000fe40003fc4270 */
[----:B------:R-:W-:Y:S02]  /*16000*/  FSEL R61, R48, -INF , P2 ;  /* 0xff800000303d7808 */ /* 0x000fe40001000000 */
[----:B------:R-:W-:Y:S01]  /*16010*/  FMNMX.FTZ R2, R65, R2, !PT ;  /* 0x0000000241027209 */ /* 0x000fe20007810000 */
[----:B------:R-:W-:-:S02]  /*16020*/  WARPGROUP.DEPBAR.LE gsb0, 0x0 ;  /* 0x00008000000079c5 */ /* 0x000fc40000010000 */
[----:B------:R-:W-:-:S06]  /*16030*/  WARPGROUP.ARRIVE ;  /* 0x00000000000079c5 */ /* 0x000fcc0000000000 */
[----:B------:R-:W-:Y:S01]  /*16040*/  HGMMA.64x16x16.F32 R24, gdesc[UR4], R24, gsb0 ;  /* 0x00200000041879f0 */ /* 0x000fe20008000818 */
[----:B------:R-:W-:Y:S01]  /*16050*/  FSEL R59, R59, -INF , P5 ;  /* 0xff8000003b3b7808 */ /* 0x000fe20002800000 */
[----:B------:R-:W-:Y:S01]  /*16060*/  ULDC UR4, c[0x0][0x988] ;  /* 0x0002620000047ab9 */ /* 0x000fe20000000800 */
[----:B------:R-:W-:Y:S02]  /*16070*/  ISETP.GT.AND P5, PT, R4, 0x18, PT ;  /* 0x000000180400780c */ /* 0x000fe40003fa4270 */
[----:B------:R-:W-:Y:S02]  /*16080*/  FSEL R49, R49, -INF , P6 ;  /* 0xff80000031317808 */ /* 0x000fe40003000000 */
[----:B------:R-:W-:Y:S02]  /*16090*/  FMNMX.FTZ R2, R61, R2, !PT ;  /* 0x000000023d027209 */ /* 0x000fe40007810000 */
[----:B------:R-:W-:Y:S02]  /*160a0*/  FSEL R7, R62, -INF , P4 ;  /* 0xff8000003e077808 */ /* 0x000fe40002000000 */
[----:B------:R-:W-:-:S02]  /*160b0*/  ISETP.GT.AND P4, PT, R4, 0x19, PT ;  /* 0x000000190400780c */ /* 0x000fc40003f84270 */
[----:B------:R-:W-:Y:S02]  /*160c0*/  FSEL R69, R52, -INF , P5 ;  /* 0xff80000034457808 */ /* 0x000fe40002800000 */
[----:B------:R-:W-:Y:S02]  /*160d0*/  FMNMX.FTZ R2, R49, R2, !PT ;  /* 0x0000000231027209 */ /* 0x000fe40007810000 */
[----:B------:R-:W-:Y:S02]  /*160e0*/  FSEL R63, R63, -INF , P3 ;  /* 0xff8000003f3f7808 */ /* 0x000fe40001800000 */
[----:B------:R-:W-:Y:S02]  /*160f0*/  ISETP.GT.AND P3, PT, R4, 0x20, PT ;  /* 0x000000200400780c */ /* 0x000fe40003f64270 */
[----:B------:R-:W-:Y:S02]  /*16100*/  FSEL R53, R53, -INF , P4 ;  /* 0xff80000035357808 */ /* 0x000fe40002000000 */
[----:B------:R-:W-:-:S02]  /*16110*/  FMNMX.FTZ R2, R69, R2, !PT ;  /* 0x0000000245027209 */ /* 0x000fc40007810000 */
[----:B------:R-:W-:Y:S02]  /*16120*/  FSEL R9, R50, -INF , P2 ;  /* 0xff80000032097808 */ /* 0x000fe40001000000 */
[----:B------:R-:W-:Y:S02]  /*16130*/  ISETP.GT.AND P2, PT, R4, 0x21, PT ;  /* 0x000000210400780c */ /* 0x000fe40003f44270 */
[----:B------:R-:W-:Y:S02]  /*16140*/  FSEL R71, R40, -INF , P3 ;  /* 0xff80000028477808 */ /* 0x000fe40001800000 */
[----:B------:R-:W-:Y:S02]  /*16150*/  FMNMX.FTZ R2, R53, R2, !PT ;  /* 0x0000000235027209 */ /* 0x000fe40007810000 */
[----:B------:R-:W-:Y:S02]  /*16160*/  FSEL R51, R51, -INF , P6 ;  /* 0xff80000033337808 */ /* 0x000fe40003000000 */
[----:B------:R-:W-:-:S02]  /*16170*/  ISETP.GT.AND P6, PT, R4, 0x28, PT ;  /* 0x000000280400780c */ /* 0x000fc40003fc4270 */
[----:B------:R-:W-:Y:S02]  /*16180*/  FSEL R41, R41, -INF , P2 ;  /* 0xff80000029297808 */ /* 0x000fe40001000000 */
[----:B------:R-:W-:Y:S02]  /*16190*/  FMNMX.FTZ R2, R71, R2, !PT ;  /* 0x0000000247027209 */ /* 0x000fe40007810000 */
[----:B0-----:R-:W-:Y:S02]  /*161a0*/  FSEL R11, R54, -INF , P5 ;  /* 0xff800000360b7808 */ /* 0x001fe40002800000 */
        /* <DEDUP_REMOVED lines=22> */
[----:B------:R-:W-:Y:S01]  /*16310*/  FMNMX.FTZ R2, R77, R2, !PT ;  /* 0x000000024d027209 */ /* 0x000fe20007810000 */
[----:B------:R-:W-:Y:S02]  /*16320*/  WARPGROUP.DEPBAR.LE gsb0, 0x0 ;  /* 0x00008000000079c5 */ /* 0x000fe40000010000 */
        /* <DEDUP_REMOVED lines=13> */
[----:B------:R-:W-:-:S04]  /*16400*/  FMNMX.FTZ R2, R83, R2, !PT ;  /* 0x0000000253027209 */ /* 0x000fc80007810000 */
[----:B------:R-:W-:-:S05]  /*16410*/  FMNMX.FTZ R10, R85, R2, !PT ;  /* 0x00000002550a7209 */ /* 0x000fca0007810000 */
[----:B------:R-:W0:Y:S01]  /*16420*/  SHFL.BFLY PT, R5, R10, 0x2, 0x1f ;  /* 0x0c401f000a057f89 */ /* 0x000e2200000e0000 */
[----:B------:R-:W-:-:S04]  /*16430*/  FMNMX.FTZ R4, R3, R59, !PT ;  /* 0x0000003b03047209 */ /* 0x000fc80007810000 */
[----:B------:R-:W-:-:S04]  /*16440*/  FMNMX.FTZ R4, R7, R4, !PT ;  /* 0x0000000407047209 */ /* 0x000fc80007810000 */
[----:B------:R-:W-:-:S04]  /*16450*/  FMNMX.FTZ R4, R63, R4, !PT ;  /* 0x000000043f047209 */ /* 0x000fc80007810000 */
[----:B------:R-:W-:Y:S02]  /*16460*/  FMNMX.FTZ R4, R9, R4, !PT ;  /* 0x0000000409047209 */ /* 0x000fe40007810000 */
[----:B0-----:R-:W-:-:S05]  /*16470*/  FMNMX.FTZ R12, R10, R5, !PT ;  /* 0x000000050a0c7209 */ /* 0x001fca0007810000 */
[----:B------:R-:W0:Y:S01]  /*16480*/  SHFL.BFLY PT, R5, R12, 0x1, 0x1f ;  /* 0x0c201f000c057f89 */ /* 0x000e2200000e0000 */
[----:B------:R-:W-:-:S04]  /*16490*/  FMNMX.FTZ R4, R51, R4, !PT ;  /* 0x0000000433047209 */ /* 0x000fc80007810000 */
[----:B------:R-:W-:-:S04]  /*164a0*/  FMNMX.FTZ R4, R11, R4, !PT ;  /* 0x000000040b047209 */ /* 0x000fc80007810000 */
[----:B------:R-:W-:-:S04]  /*164b0*/  FMNMX.FTZ R4, R55, R4, !PT ;  /* 0x0000000437047209 */ /* 0x000fc80007810000 */
[----:B------:R-:W-:-:S04]  /*164c0*/  FMNMX.FTZ R4, R13, R4, !PT ;  /* 0x000000040d047209 */ /* 0x000fc80007810000 */
[----:B------:R-:W-:Y:S02]  /*164d0*/  FMNMX.FTZ R4, R43, R4, !PT ;  /* 0x000000042b047209 */ /* 0x000fe40007810000 */
[----:B------:R-:W-:Y:S02]  /*164e0*/  MOV R2, UR4 ;  /* 0x0000000400027c02 */ /* 0x000fe40008000f00 */
[----:B------:R-:W-:Y:S02]  /*164f0*/  FMNMX.FTZ R4, R15, R4, !PT ;  /* 0x000000040f047209 */ /* 0x000fe40007810000 */
[----:B0-----:R-:W-:Y:S02]  /*16500*/  FMNMX.FTZ R5, R12, R5, !PT ;  /* 0x000000050c057209 */ /* 0x001fe40007810000 */
[----:B------:R-:W-:Y:S02]  /*16510*/  FMNMX.FTZ R4, R47, R4, !PT ;  /* 0x000000042f047209 */ /* 0x000fe40007810000 */
[C---:B------:R-:W-:Y:S01]  /*16520*/  FSETP.NEU.FTZ.AND P0, PT, R5.reuse, -INF , PT ;  /* 0xff8000000500780b */ /* 0x040fe20003f1d000 */
[----:B------:R-:W-:Y:S01]  /*16530*/  FMUL.FTZ R6, R5, R2 ;  /* 0x0000000205067220 */ /* 0x000fe20000410000 */
[----:B------:R-:W-:-:S04]  /*16540*/  FMNMX.FTZ R4, R21, R4, !PT ;  /* 0x0000000415047209 */ /* 0x000fc80007810000 */
[----:B------:R-:W-:Y:S02]  /*16550*/  FSEL R6, R6, RZ, P0 ;  /* 0x000000ff06067208 */ /* 0x000fe40000000000 */
[----:B------:R-:W-:-:S03]  /*16560*/  FMNMX.FTZ R4, R35, R4, !PT ;  /* 0x0000000423047209 */ /* 0x000fc60007810000 */
[--C-:B------:R-:W-:Y:S01]  /*16570*/  FFMA.FTZ R29, R57, R2, -R6.reuse ;  /* 0x00000002391d7223 */ /* 0x100fe20000010806 */
[----:B------:R-:W-:Y:S02]  /*16580*/  FSEL R57, R39, -INF , P6 ;  /* 0xff80000027397808 */ /* 0x000fe40003000000 */
[----:B------:R-:W-:Y:S02]  /*16590*/  FMNMX.FTZ R4, R25, R4, !PT ;  /* 0x0000000419047209 */ /* 0x000fe40007810000 */
[----:B------:R-:W-:Y:S01]  /*165a0*/  ISETP.NE.AND P0, PT, R8, RZ, PT ;  /* 0x000000ff0800720c */ /* 0x000fe20003f05270 */
[----:B------:R-:W-:Y:S01]  /*165b0*/  FFMA.FTZ R8, R65, R2, -R6 ;  /* 0x0000000241087223 */ /* 0x000fe20000010806 */
[----:B------:R-:W-:Y:S02]  /*165c0*/  FSEL R65, R26, -INF , P5 ;  /* 0xff8000001a417808 */ /* 0x000fe40002800000 */
[----:B------:R-:W-:Y:S02]  /*165d0*/  FMNMX.FTZ R4, R57, R4, !PT ;  /* 0x0000000439047209 */ /* 0x000fe40007810000 */
[----:B------:R-:W-:-:S02]  /*165e0*/  FSEL R27, R27, -INF , P4 ;  /* 0xff8000001b1b7808 */ /* 0x000fc40002000000 */
[----:B------:R-:W-:Y:S01]  /*165f0*/  FMNMX.FTZ R4, R65, R4, !PT ;  /* 0x0000000441047209 */ /* 0x000fe20007810000 */
[--C-:B------:R-:W-:Y:S01]  /*16600*/  FFMA.FTZ R204, R61, R2, -R6.reuse ;  /* 0x000000023dcc7223 */ /* 0x100fe20000010806 */
[----:B------:R-:W-:Y:S02]  /*16610*/  FSEL R61, R30, -INF , P3 ;  /* 0xff8000001e3d7808 */ /* 0x000fe40001800000 */
[----:B------:R-:W-:Y:S01]  /*16620*/  FMNMX.FTZ R4, R27, R4, !PT ;  /* 0x000000041b047209 */ /* 0x000fe20007810000 */
[----:B------:R-:W-:Y:S01]  /*16630*/  FFMA.FTZ R10, R49, R2, -R6 ;  /* 0x00000002310a7223 */ /* 0x000fe20000010806 */
[----:B------:R-:W-:Y:S02]  /*16640*/  FSEL R49, R31, -INF , P2 ;  /* 0xff8000001f317808 */ /* 0x000fe40001000000 */
[----:B------:R-:W-:-:S04]  /*16650*/  FMNMX.FTZ R4, R61, R4, !PT ;  /* 0x000000043d047209 */ /* 0x000fc80007810000 */
[----:B------:R-:W-:Y:S01]  /*16660*/  FMNMX.FTZ R4, R49, R4, !PT ;  /* 0x0000000431047209 */ /* 0x000fe20007810000 */
[----:B------:R-:W-:-:S04]  /*16670*/  FFMA.FTZ R210, R67, R2, -R6 ;  /* 0x0000000243d27223 */ /* 0x000fc80000010806 */
[----:B------:R-:W0:Y:S02]  /*16680*/  SHFL.BFLY PT, R67, R4, 0x2, 0x1f ;  /* 0x0c401f0004437f89 */ /* 0x000e2400000e0000 */
[----:B0-----:R-:W-:-:S05]  /*16690*/  FMNMX.FTZ R67, R4, R67, !PT ;  /* 0x0000004304437209 */ /* 0x001fca0007810000 */
[----:B------:R-:W0:Y:S01]  /*166a0*/  SHFL.BFLY PT, R4, R67, 0x1, 0x1f ;  /* 0x0c201f0043047f89 */ /* 0x000e2200000e0000 */
[-CC-:B------:R-:W-:Y:S01]  /*166b0*/  FFMA.FTZ R208, R56, R2.reuse, -R6.reuse ;  /* 0x0000000238d07223 */ /* 0x180fe20000010806 */
[----:B------:R-:W-:Y:S01]  /*166c0*/  MUFU.EX2 R29, R29 ;  /* 0x0000001d001d7308 */ /* 0x000fe20000000800 */
[-CC-:B------:R-:W-:Y:S01]  /*166d0*/  FFMA.FTZ R206, R69, R2.reuse, -R6.reuse ;  /* 0x0000000245ce7223 */ /* 0x180fe20000010806 */
[-CC-:B------:R-:W-:Y:S01]  /*166e0*/  FFMA.FTZ R53, R53, R2.reuse, -R6.reuse ;  /* 0x0000000235357223 */ /* 0x180fe20000010806 */
[-CC-:B------:R-:W-:Y:S01]  /*166f0*/  FFMA.FTZ R200, R71, R2.reuse, -R6.reuse ;  /* 0x0000000247c87223 */ /* 0x180fe20000010806 */
[-CC-:B------:R-:W-:Y:S01]  /*16700*/  FFMA.FTZ R41, R41, R2.reuse, -R6.reuse ;  /* 0x0000000229297223 */ /* 0x180fe20000010806 */
[-CC-:B------:R-:W-:Y:S01]  /*16710*/  FFMA.FTZ R202, R73, R2.reuse, -R6.reuse ;  /* 0x0000000249ca7223 */ /* 0x180fe20000010806 */
[----:B------:R-:W-:Y:S02]  /*16720*/  FFMA.FTZ R45, R45, R2, -R6 ;  /* 0x000000022d2d7223 */ /* 0x000fe40000010806 */
[----:B------:R-:W1:Y:S01]  /*16730*/  MUFU.EX2 R208, R208 ;  /* 0x000000d000d07308 */ /* 0x000e620000000800 */
[----:B0-----:R-:W-:-:S04]  /*16740*/  FMNMX.FTZ R4, R67, R4, !PT ;  /* 0x0000000443047209 */ /* 0x001fc80007810000 */
[C---:B------:R-:W-:Y:S01]  /*16750*/  FSETP.NEU.FTZ.AND P2, PT, R4.reuse, -INF , PT ;  /* 0xff8000000400780b */ /* 0x040fe20003f5d000 */
[-C--:B------:R-:W-:Y:S01]  /*16760*/  FMUL.FTZ R14, R4, R2.reuse ;  /* 0x00000002040e7220 */ /* 0x080fe20000410000 */
[----:B------:R-:W-:-:S04]  /*16770*/  FFMA.FTZ R196, R75, R2, -R6 ;  /* 0x000000024bc47223 */ /* 0x000fc80000010806 */
[----:B------:R-:W-:Y:S01]  /*16780*/  FSEL R14, R14, RZ, P2 ;  /* 0x000000ff0e0e7208 */ /* 0x000fe20001000000 */
[-CC-:B------:R-:W-:Y:S01]  /*16790*/  FFMA.FTZ R33, R33, R2.reuse, -R6.reuse ;  /* 0x0000000221217223 */ /* 0x180fe20000010806 */
[-CC-:B------:R-:W-:Y:S01]  /*167a0*/  FFMA.FTZ R198, R77, R2.reuse, -R6.reuse ;  /* 0x000000024dc67223 */ /* 0x180fe20000010806 */
[-CC-:B------:R-:W-:Y:S01]  /*167b0*/  FFMA.FTZ R37, R37, R2.reuse, -R6.reuse ;  /* 0x0000000225257223 */ /* 0x180fe20000010806 */
[-CC-:B------:R-:W-:Y:S01]  /*167c0*/  FFMA.FTZ R192, R79, R2.reuse, -R6.reuse ;  /* 0x000000024fc07223 */ /* 0x180fe20000010806 */
[-CC-:B------:R-:W-:Y:S01]  /*167d0*/  FFMA.FTZ R81, R81, R2.reuse, -R6.reuse ;  /* 0x0000000251517223 */ /* 0x180fe20000010806 */
[-CC-:B------:R-:W-:Y:S01]  /*167e0*/  FFMA.FTZ R194, R83, R2.reuse, -R6.reuse ;  /* 0x0000000253c27223 */ /* 0x180fe20000010806 */
[-C--:B------:R-:W-:Y:S01]  /*167f0*/  FFMA.FTZ R69, R85, R2.reuse, -R6 ;  /* 0x0000000255457223 */ /* 0x080fe20000010806 */
[-CC-:B------:R-:W-:Y:S01]  /*16800*/  FFMA.FTZ R209, R3, R2.reuse, -R14.reuse ;  /* 0x0000000203d17223 */ /* 0x180fe2000001080e */
[-CC-:B------:R-:W-:Y:S01]  /*16810*/  FFMA.FTZ R6, R59, R2.reuse, -R14.reuse ;  /* 0x000000023b067223 */ /* 0x180fe2000001080e */
[----:B------:R-:W0:Y:S01]  /*16820*/  MUFU.EX2 R210, R210 ;  /* 0x000000d200d27308 */ /* 0x000e220000000800 */
[----:B------:R-:W-:-:S07]  /*16830*/  FFMA.FTZ R211, R7, R2, -R14 ;  /* 0x0000000207d37223 */ /* 0x000fce000001080e */
[----:B------:R2:W3:Y:S01]  /*16840*/  MUFU.EX2 R39, R8 ;  /* 0x0000000800277308 */ /* 0x0004e20000000800 */
[----:B------:R-:W-:-:S07]  /*16850*/  FFMA.FTZ R205, R9, R2, -R14 ;  /* 0x0000000209cd7223 */ /* 0x000fce000001080e */
[----:B------:R-:W-:Y:S01]  /*16860*/  MUFU.EX2 R209, R209 ;  /* 0x000000d100d17308 */ /* 0x000fe20000000800 */
[----:B--2---:R-:W-:-:S07]  /*16870*/  FFMA.FTZ R8, R63, R2, -R14 ;  /* 0x000000023f087223 */ /* 0x004fce000001080e */
[----:B------:R-:W2:Y:S01]  /*16880*/  MUFU.EX2 R6, R6 ;  /* 0x0000000600067308 */ /* 0x000ea20000000800 */
[----:B-1----:R-:W-:-:S07]  /*16890*/  FADD.FTZ R3, R208, R29 ;  /* 0x0000001dd0037221 */ /* 0x002fce0000010000 */
[----:B------:R-:W1:Y:S08]  /*168a0*/  MUFU.EX2 R204, R204 ;  /* 0x000000cc00cc7308 */ /* 0x000e700000000800 */
[----:B------:R-:W4:Y:S01]  /*168b0*/  MUFU.EX2 R211, R211 ;  /* 0x000000d300d37308 */ /* 0x000f220000000800 */
[----:B0-----:R-:W-:-:S07]  /*168c0*/  FADD.FTZ R26, R210, R3 ;  /* 0x00000003d21a7221 */ /* 0x001fce0000010000 */
[----:B------:R0:W4:Y:S01]  /*168d0*/  MUFU.EX2 R31, R10 ;  /* 0x0000000a001f7308 */ /* 0x0001220000000800 */
[----:B------:R-:W-:-:S07]  /*168e0*/  FFMA.FTZ R207, R11, R2, -R14 ;  /* 0x000000020bcf7223 */ /* 0x000fce000001080e */
[----:B------:R-:W4:Y:S01]  /*168f0*/  MUFU.EX2 R8, R8 ;  /* 0x0000000800087308 */ /* 0x000f220000000800 */
[----:B0-----:R-:W-:Y:S01]  /*16900*/  FFMA.FTZ R10, R51, R2, -R14 ;  /* 0x00000002330a7223 */ /* 0x001fe2000001080e */
[----:B---3--:R-:W-:-:S06]  /*16910*/  FADD.FTZ R3, R39, R26 ;  /* 0x0000001a27037221 */ /* 0x008fcc0000010000 */
[----:B------:R-:W0:Y:S01]  /*16920*/  MUFU.EX2 R206, R206 ;  /* 0x000000ce00ce7308 */ /* 0x000e220000000800 */
[----:B--2---:R-:W-:Y:S01]  /*16930*/  FADD.FTZ R28, R209, R6 ;  /* 0x00000006d11c7221 */ /* 0x004fe20000010000 */
[----:B------:R-:W-:-:S06]  /*16940*/  FFMA.FTZ R12, R55, R2, -R14 ;  /* 0x00000002370c7223 */ /* 0x000fcc000001080e */
[----:B------:R-:W2:Y:S01]  /*16950*/  MUFU.EX2 R205, R205 ;  /* 0x000000cd00cd7308 */ /* 0x000ea20000000800 */
[----:B-1----:R-:W-:Y:S01]  /*16960*/  FADD.FTZ R26, R204, R3 ;  /* 0x00000003cc1a7221 */ /* 0x002fe20000010000 */
[----:B----4-:R-:W-:-:S06]  /*16970*/  FADD.FTZ R3, R211, R28 ;  /* 0x0000001cd3037221 */ /* 0x010fcc0000010000 */
[----:B------:R-:W1:Y:S01]  /*16980*/  MUFU.EX2 R53, R53 ;  /* 0x0000003500357308 */ /* 0x000e620000000800 */
[----:B------:R-:W-:-:S07]  /*16990*/  FFMA.FTZ R201, R13, R2, -R14 ;  /* 0x000000020dc97223 */ /* 0x000fce000001080e */
[----:B------:R-:W3:Y:S01]  /*169a0*/  MUFU.EX2 R10, R10 ;  /* 0x0000000a000a7308 */ /* 0x000ee20000000800 */
[----:B------:R-:W-:Y:S01]  /*169b0*/  FADD.FTZ R7, R31, R26 ;  /* 0x0000001a1f077221 */ /* 0x000fe20000010000 */
[----:B------:R-:W-:-:S06]  /*169c0*/  FADD.FTZ R28, R8, R3 ;  /* 0x00000003081c7221 */ /* 0x000fcc0000010000 */
[----:B------:R-:W4:Y:S01]  /*169d0*/  MUFU.EX2 R200, R200 ;  /* 0x000000c800c87308 */ /* 0x000f220000000800 */
[----:B------:R-:W-:-:S07]  /*169e0*/  FFMA.FTZ R20, R43, R2, -R14 ;  /* 0x000000022b147223 */ /* 0x000fce000001080e */
[----:B------:R-:W4:Y:S01]  /*169f0*/  MUFU.EX2 R207, R207 ;  /* 0x000000cf00cf7308 */ /* 0x000f220000000800 */
[----:B0-----:R-:W-:Y:S01]  /*16a00*/  FADD.FTZ R30, R206, R7 ;  /* 0x00000007ce1e7221 */ /* 0x001fe20000010000 */
[----:B--2---:R-:W-:-:S06]  /*16a10*/  FADD.FTZ R3, R205, R28 ;  /* 0x0000001ccd037221 */ /* 0x004fcc0000010000 */
[----:B------:R-:W0:Y:S01]  /*16a20*/  MUFU.EX2 R41, R41 ;  /* 0x0000002900297308 */ /* 0x000e220000000800 */
[----:B------:R-:W-:-:S07]  /*16a30*/  FFMA.FTZ R203, R15, R2, -R14 ;  /* 0x000000020fcb7223 */ /* 0x000fce000001080e */
[----:B------:R-:W2:Y:S01]  /*16a40*/  MUFU.EX2 R12, R12 ;  /* 0x0000000c000c7308 */ /* 0x000ea20000000800 */
[----:B-1----:R-:W-:Y:S01]  /*16a50*/  FADD.FTZ R7, R53, R30 ;  /* 0x0000001e35077221 */ /* 0x002fe20000010000 */
[----:B---3--:R-:W-:-:S06]  /*16a60*/  FADD.FTZ R28, R10, R3 ;  /* 0x000000030a1c7221 */ /* 0x008fcc0000010000 */
[----:B------:R-:W1:Y:S01]  /*16a70*/  MUFU.EX2 R202, R202 ;  /* 0x000000ca00ca7308 */ /* 0x000e620000000800 */
[----:B------:R-:W-:-:S07]  /*16a80*/  FFMA.FTZ R24, R47, R2, -R14 ;  /* 0x000000022f187223 */ /* 0x000fce000001080e */
[----:B------:R-:W3:Y:S01]  /*16a90*/  MUFU.EX2 R201, R201 ;  /* 0x000000c900c97308 */ /* 0x000ee20000000800 */
[----:B----4-:R-:W-:Y:S01]  /*16aa0*/  FADD.FTZ R30, R200, R7 ;  /* 0x00000007c81e7221 */ /* 0x010fe20000010000 */
        /* <DEDUP_REMOVED lines=17> */
[----:B------:R-:W-:-:S07]  /*16bc0*/  @!P1 PRMT R0, RZ, 0x654, R0 ;  /* 0x00000654ff009816 */ /* 0x000fce0000000000 */
[----:B------:R-:W4:Y:S01]  /*16bd0*/  MUFU.EX2 R197, R197 ;  /* 0x000000c500c57308 */ /* 0x000f220000000800 */
[----:B------:R-:W-:Y:S01]  /*16be0*/  FFMA.FTZ R57, R57, R2, -R14 ;  /* 0x0000000239397223 */ /* 0x000fe2000001080e */
[----:B0-----:R-:W-:-:S06]  /*16bf0*/  FADD.FTZ R30, R196, R7 ;  /* 0x00000007c41e7221 */ /* 0x001fcc0000010000 */
[----:B------:R-:W0:Y:S01]  /*16c00*/  MUFU.EX2 R37, R37 ;  /* 0x0000002500257308 */ /* 0x000e220000000800 */
[----:B--2---:R-:W-:Y:S01]  /*16c10*/  FADD.FTZ R3, R203, R28 ;  /* 0x0000001ccb037221 */ /* 0x004fe20000010000 */
[----:B------:R-:W-:Y:S01]  /*16c20*/  FFMA.FTZ R65, R65, R2, -R14 ;  /* 0x0000000241417223 */ /* 0x000fe2000001080e */
[----:B------:R2:W-:Y:S05]  /*16c30*/  @!P1 SYNCS.ARRIVE.TRANS64.RED.A1T0 RZ, [R0+URZ], RZ ;  /* 0x000000ff00ff99a7 */ /* 0x0005ea000810043f */
[----:B------:R-:W0:Y:S01]  /*16c40*/  MUFU.EX2 R26, R26 ;  /* 0x0000001a001a7308 */ /* 0x000e220000000800 */
[----:B-1----:R-:W-:Y:S01]  /*16c50*/  FADD.FTZ R7, R33, R30 ;  /* 0x0000001e21077221 */ /* 0x002fe20000010000 */
[----:B---3--:R-:W-:-:S06]  /*16c60*/  FADD.FTZ R28, R24, R3 ;  /* 0x00000003181c7221 */ /* 0x008fcc0000010000 */
[----:B------:R-:W1:Y:S08]  /*16c70*/  MUFU.EX2 R192, R192 ;  /* 0x000000c000c07308 */ /* 0x000e700000000800 */
[----:B------:R-:W3:Y:S01]  /*16c80*/  MUFU.EX2 R199, R199 ;  /* 0x000000c700c77308 */ /* 0x000ee20000000800 */
[----:B------:R-:W-:Y:S01]  /*16c90*/  FFMA.FTZ R27, R27, R2, -R14 ;  /* 0x000000021b1b7223 */ /* 0x000fe2000001080e */
[----:B----4-:R-:W-:-:S06]  /*16ca0*/  FADD.FTZ R30, R198, R7 ;  /* 0x00000007c61e7221 */ /* 0x010fcc0000010000 */
[----:B------:R-:W4:Y:S01]  /*16cb0*/  MUFU.EX2 R67, R81 ;  /* 0x0000005100437308 */ /* 0x000f220000000800 */
[----:B------:R-:W-:Y:S01]  /*16cc0*/  FADD.FTZ R3, R197, R28 ;  /* 0x0000001cc5037221 */ /* 0x000fe20000010000 */
[----:B------:R-:W-:-:S06]  /*16cd0*/  FFMA.FTZ R61, R61, R2, -R14 ;  /* 0x000000023d3d7223 */ /* 0x000fcc000001080e */
[----:B--2---:R-:W2:Y:S01]  /*16ce0*/  MUFU.EX2 R0, R57 ;  /* 0x0000003900007308 */ /* 0x004ea20000000800 */
[----:B------:R-:W-:Y:S01]  /*16cf0*/  FFMA.FTZ R49, R49, R2, -R14 ;  /* 0x0000000231317223 */ /* 0x000fe2000001080e */
[----:B0-----:R-:W-:Y:S01]  /*16d00*/  FADD.FTZ R7, R37, R30 ;  /* 0x0000001e25077221 */ /* 0x001fe20000010000 */
[----:B------:R-:W-:-:S05]  /*16d10*/  FADD.FTZ R28, R26, R3 ;  /* 0x000000031a1c7221 */ /* 0x000fca0000010000 */
[----:B------:R-:W0:Y:S01]  /*16d20*/  MUFU.EX2 R65, R65 ;  /* 0x0000004100417308 */ /* 0x000e220000000800 */
[----:B-1----:R-:W-:Y:S01]  /*16d30*/  FADD.FTZ R30, R192, R7 ;  /* 0x00000007c01e7221 */ /* 0x002fe20000010000 */
[----:B---3--:R-:W-:-:S06]  /*16d40*/  FADD.FTZ R3, R199, R28 ;  /* 0x0000001cc7037221 */ /* 0x008fcc0000010000 */
[----:B------:R-:W1:Y:S01]  /*16d50*/  MUFU.EX2 R14, R27 ;  /* 0x0000001b000e7308 */ /* 0x000e620000000800 */
[----:B----4-:R-:W-:Y:S01]  /*16d60*/  FADD.FTZ R7, R67, R30 ;  /* 0x0000001e43077221 */ /* 0x010fe20000010000 */
[----:B--2---:R-:W-:-:S06]  /*16d70*/  FADD.FTZ R30, R0, R3 ;  /* 0x00000003001e7221 */ /* 0x004fcc0000010000 */
[----:B------:R-:W2:Y:S01]  /*16d80*/  MUFU.EX2 R61, R61 ;  /* 0x0000003d003d7308 */ /* 0x000ea20000000800 */
[----:B0-----:R-:W-:Y:S01]  /*16d90*/  FADD.FTZ R3, R65, R30 ;  /* 0x0000001e41037221 */ /* 0x001fe20000010000 */
[----:B------:R-:W-:-:S03]  /*16da0*/  F2FP.F16.F32.PACK_AB R209, R6, R209 ;  /* 0x000000d106d1723e */ /* 0x000fc600000000ff */
[----:B-1----:R-:W-:-:S03]  /*16db0*/  FADD.FTZ R6, R14, R3 ;  /* 0x000000030e067221 */ /* 0x002fc60000010000 */
[----:B------:R-:W0:Y:S01]  /*16dc0*/  MUFU.EX2 R194, R194 ;  /* 0x000000c200c27308 */ /* 0x000e220000000800 */
[----:B--2---:R-:W-:Y:S01]  /*16dd0*/  FADD.FTZ R3, R61, R6 ;  /* 0x000000063d037221 */ /* 0x004fe20000010000 */
[----:B------:R-:W-:-:S06]  /*16de0*/  VIADD R6, R92, 0xfffffffe ;  /* 0xfffffffe5c067836 */ /* 0x000fcc0000000000 */
[----:B------:R-:W1:Y:S01]  /*16df0*/  MUFU.EX2 R69, R69 ;  /* 0x0000004500457308 */ /* 0x000e620000000800 */
[----:B------:R-:W-:-:S07]  /*16e00*/  ISETP.GE.AND P2, PT, R6, R225, PT ;  /* 0x000000e10600720c */ /* 0x000fce0003f46270 */
[----:B------:R-:W2:Y:S01]  /*16e10*/  MUFU.EX2 R28, R49 ;  /* 0x00000031001c7308 */ /* 0x000ea20000000800 */
[----:B0-----:R-:W-:Y:S01]  /*16e20*/  FADD.FTZ R32, R194, R7 ;  /* 0x00000007c2207221 */ /* 0x001fe20000010000 */
[----:B------:R-:W-:Y:S01]  /*16e30*/  BSSY B0, `(.L_x_636) ;  /* 0x0000564000007945 */ /* 0x000fe20003800000 */
[----:B------:R-:W-:Y:S01]  /*16e40*/  F2FP.F16.F32.PACK_AB R207, R12, R207 ;  /* 0x000000cf0ccf723e */ /* 0x000fe200000000ff */
[--C-:B------:R-:W-:Y:S01]  /*16e50*/  IMAD.MOV.U32 R150, RZ, RZ, R151.reuse ;  /* 0x000000ffff967224 */ /* 0x100fe200078e0097 */
[----:B------:R-:W-:Y:S01]  /*16e60*/  F2FP.F16.F32.PACK_AB R208, R29, R208 ;  /* 0x000000d01dd0723e */ /* 0x000fe200000000ff */
[--C-:B------:R-:W-:Y:S01]  /*16e70*/  IMAD.MOV.U32 R149, RZ, RZ, R151.reuse ;  /* 0x000000ffff957224 */ /* 0x100fe200078e0097 */
[----:B------:R-:W-:Y:S01]  /*16e80*/  F2FP.F16.F32.PACK_AB R210, R39, R210 ;  /* 0x000000d227d2723e */ /* 0x000fe200000000ff */
[--C-:B------:R-:W-:Y:S01]  /*16e90*/  IMAD.MOV.U32 R148, RZ, RZ, R151.reuse ;  /* 0x000000ffff947224 */ /* 0x100fe200078e0097 */
[----:B------:R-:W-:Y:S01]  /*16ea0*/  F2FP.F16.F32.PACK_AB R204, R31, R204 ;  /* 0x000000cc1fcc723e */ /* 0x000fe200000000ff */
[----:B-1----:R-:W-:Y:S01]  /*16eb0*/  FADD.FTZ R13, R69, R32 ;  /* 0x00000020450d7221 */ /* 0x002fe20000010000 */
[----:B------:R-:W-:Y:S01]  /*16ec0*/  F2FP.F16.F32.PACK_AB R206, R53, R206 ;  /* 0x000000ce35ce723e */ /* 0x000fe200000000ff */
[--C-:B------:R-:W-:Y:S01]  /*16ed0*/  IMAD.MOV.U32 R146, RZ, RZ, R151.reuse ;  /* 0x000000ffff927224 */ /* 0x100fe200078e0097 */
[----:B------:R-:W-:Y:S01]  /*16ee0*/  F2FP.F16.F32.PACK_AB R200, R41, R200 ;  /* 0x000000c829c8723e */ /* 0x000fe200000000ff */
[--C-:B------:R-:W-:Y:S01]  /*16ef0*/  IMAD.MOV.U32 R145, RZ, RZ, R151.reuse ;  /* 0x000000ffff917224 */ /* 0x100fe200078e0097 */
[----:B------:R-:W-:Y:S01]  /*16f00*/  F2FP.F16.F32.PACK_AB R202, R45, R202 ;  /* 0x000000ca2dca723e */ /* 0x000fe200000000ff */
[----:B------:R-:W-:Y:S01]  /*16f10*/  IMAD.MOV.U32 R144, RZ, RZ, R151 ;  /* 0x000000ffff907224 */ /* 0x000fe200078e0097 */
[----:B------:R-:W-:Y:S01]  /*16f20*/  F2FP.F16.F32.PACK_AB R196, R33, R196 ;  /* 0x000000c421c4723e */ /* 0x000fe200000000ff */
[----:B--2---:R-:W-:Y:S01]  /*16f30*/  FADD.FTZ R12, R28, R3 ;  /* 0x000000031c0c7221 */ /* 0x004fe20000010000 */
[----:B------:R-:W-:Y:S01]  /*16f40*/  F2FP.F16.F32.PACK_AB R198, R37, R198 ;  /* 0x000000c625c6723e */ /* 0x000fe200000000ff */
[--C-:B------:R-:W-:Y:S01]  /*16f50*/  IMAD.MOV.U32 R142, RZ, RZ, R151.reuse ;  /* 0x000000ffff8e7224 */ /* 0x100fe200078e0097 */
        /* <DEDUP_REMOVED lines=9> */
[----:B------:R-:W-:Y:S01]  /*16ff0*/  IMAD.MOV.U32 R0, RZ, RZ, 0x3f800000 ;  /* 0x3f800000ff007424 */ /* 0x000fe200078e00ff */
        /* <DEDUP_REMOVED lines=10> */
[----:B------:R-:W-:Y:S01]  /*170a0*/  MOV R3, 0x3f800000 ;  /* 0x3f80000000037802 */ /* 0x000fe20000000f00 */
        /* <DEDUP_REMOVED lines=111> */
[----:B------:R-:W-:Y:S06]  /*177a0*/  @!P2 BRA `(.L_x_637) ;  /* 0x0000004c0030a947 */ /* 0x000fec0003800000 */
[----:B------:R-:W-:Y:S01]  /*177b0*/  MOV R7, R4 ;  /* 0x0000000400077202 */ /* 0x000fe20000000f00 */
[----:B------:R-:W-:Y:S01]  /*177c0*/  IMAD.MOV.U32 R8, RZ, RZ, R5 ;  /* 0x000000ffff087224 */ /* 0x000fe200078e0005 */
[----:B------:R-:W-:Y:S01]  /*177d0*/  MOV R0, 0x3f800000 ;  /* 0x3f80000000007802 */ /* 0x000fe20000000f00 */
[----:B------:R-:W-:Y:S01]  /*177e0*/  IMAD.MOV.U32 R9, RZ, RZ, R221 ;  /* 0x000000ffff097224 */ /* 0x000fe200078e00dd */
[----:B------:R-:W-:Y:S01]  /*177f0*/  CS2R R150, SRZ ;  /* 0x0000000000967805 */ /* 0x000fe2000001ff00 */
[----:B------:R-:W-:Y:S01]  /*17800*/  IMAD.MOV.U32 R10, RZ, RZ, R220 ;  /* 0x000000ffff0a7224 */ /* 0x000fe200078e00dc */
        /* <DEDUP_REMOVED lines=62> */
[----:B------:R-:W-:-:S07]  /*17bf0*/  CS2R R24, SRZ ;  /* 0x0000000000187805 */ /* 0x000fce000001ff00 */
.L_x_648:
[----:B------:R-:W-:-:S05]  /*17c00*/  VIADD R2, R10, 0x1 ;  /* 0x000000010a027836 */ /* 0x000fca0000000000 */
[----:B------:R-:W-:-:S04]  /*17c10*/  ISETP.NE.AND P2, PT, R2, 0x2, PT ;  /* 0x000000020200780c */ /* 0x000fc80003f45270 */
[----:B------:R-:W-:Y:S02]  /*17c20*/  SEL R2, R2, RZ, P2 ;  /* 0x000000ff02027207 */ /* 0x000fe40001000000 */
[----:B------:R-:W-:-:S03]  /*17c30*/  SEL R221, RZ, 0x1, P2 ;  /* 0x00000001ffdd7807 */ /* 0x000fc60001000000 */
[----:B------:R-:W-:Y:S01]  /*17c40*/  IMAD.MOV.U32 R220, RZ, RZ, R2 ;  /* 0x000000ffffdc7224 */ /* 0x000fe200078e0002 */
[----:B------:R-:W-:Y:S01]  /*17c50*/  LOP3.LUT R221, R9, R221, RZ, 0x3c, !PT ;  /* 0x000000dd09dd7212 */ /* 0x000fe200078e3cff */
[----:B------:R-:W-:Y:S06]  /*17c60*/  @!P0 BRA `(.L_x_638) ;  /* 0x0000000000048947 */ /* 0x000fec0003800000 */
[----:B------:R-:W-:Y:S01]  /*17c70*/  BPT.TRAP 0x1 ;  /* 0x000000040000795c */ /* 0x000fe20000300000 */
.L_x_638:
[----:B------:R-:W-:Y:S01]  /*17c80*/  IMAD R11, R2, 0x8, R18 ;  /* 0x00000008020b7824 */ /* 0x000fe200078e0212 */
[----:B------:R-:W-:-:S04]  /*17c90*/  SHF.L.U32 R4, R221, 0x1f, RZ ;  /* 0x0000001fdd047819 */ /* 0x000fc800000006ff */
[----:B------:R0:W1:Y:S01]  /*17ca0*/  SYNCS.PHASECHK.TRANS64.TRYWAIT P2, [R11+URZ+0x38830], R4 ;  /* 0x038830040b0075a7 */ /* 0x000062000804017f */
[----:B------:R-:W-:Y:S05]  /*17cb0*/  @!P0 BRA `(.L_x_639) ;  /* 0x0000000000048947 */ /* 0x000fea0003800000 */
[----:B------:R-:W-:Y:S01]  /*17cc0*/  BPT.TRAP 0x1 ;  /* 0x000000040000795c */ /* 0x000fe20000300000 */
.L_x_639:
[----:B------:R-:W-:Y:S01]  /*17cd0*/  IMAD R2, R220, 0xa00, R224 ;  /* 0x00000a00dc027824 */ /* 0x000fe200078e02e0 */
[----:B------:R-:W-:Y:S03]  /*17ce0*/  BSSY B1, `(.L_x_640) ;  /* 0x0000006000017945 */ /* 0x000fe60003800000 */
[C---:B------:R-:W-:Y:S01]  /*17cf0*/  VIADD R20, R2.reuse, 0x100 ;  /* 0x0000010002147836 */ /* 0x040fe20000000000 */
[----:B------:R-:W-:Y:S01]  /*17d00*/  IADD3 R15, R2, 0x80, RZ ;  /* 0x00000080020f7810 */ /* 0x000fe20007ffe0ff */
[----:B-1----:R-:W-:Y:S06]  /*17d10*/  @P2 BRA `(.L_x_641) ;  /* 0x0000000000082947 */ /* 0x002fec0003800000 */
[----:B------:R-:W1:Y:S02]  /*17d20*/  SYNCS.PHASECHK.TRANS64.TRYWAIT P2, [R11+URZ+0x38830], R4 ;  /* 0x038830040b0075a7 */ /* 0x000e64000804017f */
[----:B-1----:R-:W-:Y:S05]  /*17d30*/  @!P2 BRA `(.L_x_642) ;  /* 0x0000013c005ca947 */ /* 0x002fea0003800000 */
.L_x_641:
[----:B------:R-:W-:Y:S05]  /*17d40*/  BSYNC B1 ;  /* 0x0000000000017941 */ /* 0x000fea0003800000 */
.L_x_640:
[----:B------:R-:W2:Y:S04]  /*17d50*/  LDL.64 R152, [R1+0x50] ;  /* 0x0000500001987983 */ /* 0x000ea80000100a00 */
[----:B------:R-:W3:Y:S01]  /*17d60*/  LDL.64 R154, [R1+0x58] ;  /* 0x00005800019a7983 */ /* 0x000ee20000100a00 */
[----:B01----:R-:W-:Y:S02]  /*17d70*/  IMAD.MOV.U32 R4, RZ, RZ, R2 ;  /* 0x000000ffff047224 */ /* 0x003fe400078e0002 */
[----:B------:R-:W-:-:S03]  /*17d80*/  IMAD.MOV.U32 R5, RZ, RZ, 0x40000040 ;  /* 0x40000040ff057424 */ /* 0x000fc600078e00ff */
[----:B------:R-:W-:Y:S02]  /*17d90*/  R2UR UR14, R4 ;  /* 0x00000000040e72ca */ /* 0x000fe400000e0000 */
[C---:B------:R-:W-:Y:S01]  /*17da0*/  R2UR UR15, R5.reuse ;  /* 0x00000000050f72ca */ /* 0x040fe200000e0000 */
[----:B------:R-:W-:Y:S01]  /*17db0*/  WARPGROUP.ARRIVE ;  /* 0x00000000000079c5 */ /* 0x000fe20000000000 */
[----:B------:R-:W-:Y:S01]  /*17dc0*/  IMAD.MOV.U32 R4, RZ, RZ, R15 ;  /* 0x000000ffff047224 */ /* 0x000fe200078e000f */
[----:B------:R-:W-:-:S04]  /*17dd0*/  R2UR UR11, R5 ;  /* 0x00000000050b72ca */ /* 0x000fc800000e0000 */
[----:B------:R-:W-:Y:S01]  /*17de0*/  R2UR UR10, R4 ;  /* 0x00000000040a72ca */ /* 0x000fe200000e0000 */
[----:B------:R-:W-:Y:S01]  /*17df0*/  IMAD.MOV.U32 R21, RZ, RZ, 0x40000040 ;  /* 0x40000040ff157424 */ /* 0x000fe200078e00ff */
[----:B------:R-:W-:-:S04]  /*17e00*/  R2UR UR6, R20 ;  /* 0x00000000140672ca */ /* 0x000fc800000e0000 */
[----:B------:R-:W-:Y:S02]  /*17e10*/  R2UR UR7, R21 ;  /* 0x00000000150772ca */ /* 0x000fe400000e0000 */
[----:B------:R-:W-:Y:S02]  /*17e20*/  IADD3 R14, R2, 0x180, RZ ;  /* 0x00000180020e7810 */ /* 0x000fe40007ffe0ff */
[----:B------:R-:W-:Y:S02]  /*17e30*/  MOV R15, 0x40000040 ;  /* 0x40000040000f7802 */ /* 0x000fe40000000f00 */
[----:B--2---:R-:W-:Y:S02]  /*17e40*/  R2UR UR30, R152 ;  /* 0x00000000981e72ca */ /* 0x004fe400000e0000 */
[----:B------:R-:W-:Y:S02]  /*17e50*/  R2UR UR31, R153 ;  /* 0x00000000991f72ca */ /* 0x000fe400000e0000 */
[----:B---3--:R-:W-:Y:S01]  /*17e60*/  R2UR UR16, R154 ;  /* 0x000000009a1072ca */ /* 0x008fe200000e0000 */
[----:B------:R-:W2:Y:S01]  /*17e70*/  LDL.64 R152, [R1+0x48] ;  /* 0x0000480001987983 */ /* 0x000ea20000100a00 */
[----:B------:R-:W-:Y:S01]  /*17e80*/  R2UR UR17, R155 ;  /* 0x000000009b1172ca */ /* 0x000fe200000e0000 */
[----:B------:R-:W-:Y:S01]  /*17e90*/  VIADD R4, R2, 0x200 ;  /* 0x0000020002047836 */ /* 0x000fe20000000000 */
[----:B------:R-:W-:Y:S01]  /*17ea0*/  R2UR UR19, R5 ;  /* 0x00000000051372ca */ /* 0x000fe200000e0000 */
[----:B------:R-:W3:Y:S08]  /*17eb0*/  LDL.64 R20, [R1+0x40] ;  /* 0x0000400001147983 */ /* 0x000ef00000100a00 */
[----:B------:R-:W-:-:S02]  /*17ec0*/  UMOV UR12, UR16 ;  /* 0x00000010000c7c82 */ /* 0x000fc40008000000 */
[----:B------:R-:W-:Y:S02]  /*17ed0*/  UMOV UR13, UR17 ;  /* 0x00000011000d7c82 */ /* 0x000fe40008000000 */
[----:B------:R-:W-:Y:S01]  /*17ee0*/  HGMMA.64x16x16.F32 R184, gdesc[UR12], RZ, !UPT, gsb0 ;  /* 0x002000000cb879f0 */ /* 0x000fe2000c0008ff */
[----:B------:R-:W-:Y:S01]  /*17ef0*/  UMOV UR8, UR16 ;  /* 0x0000001000087c82 */ /* 0x000fe20008000000 */
[----:B------:R-:W-:Y:S01]  /*17f00*/  UMOV UR9, UR17 ;  /* 0x0000001100097c82 */ /* 0x000fe20008000000 */
[----:B------:R-:W-:Y:S02]  /*17f10*/  WARPGROUP.DEPBAR.LE gsb0, 0x0 ;  /* 0x00008000000079c5 */ /* 0x000fe40000010000 */
[----:B------:R-:W-:-:S06]  /*17f20*/  WARPGROUP.ARRIVE ;  /* 0x00000000000079c5 */ /* 0x000fcc0000000000 */
[----:B------:R-:W-:Y:S01]  /*17f30*/  HGMMA.64x16x16.F32 R176, gdesc[UR8], RZ, !UPT, gsb0 ;  /* 0x0020000008b079f0 */ /* 0x000fe2000c0008ff */
[----:B------:R-:W-:Y:S01]  /*17f40*/  UMOV UR4, UR16 ;  /* 0x0000001000047c82 */ /* 0x000fe20008000000 */
[----:B------:R-:W-:Y:S01]  /*17f50*/  UMOV UR5, UR17 ;  /* 0x0000001100057c82 */ /* 0x000fe20008000000 */
[----:B------:R-:W-:Y:S02]  /*17f60*/  WARPGROUP.DEPBAR.LE gsb0, 0x0 ;  /* 0x00008000000079c5 */ /* 0x000fe40000010000 */
[----:B------:R-:W-:-:S06]  /*17f70*/  WARPGROUP.ARRIVE ;  /* 0x00000000000079c5 */ /* 0x000fcc0000000000 */
[----:B------:R-:W-:Y:S01]  /*17f80*/  HGMMA.64x16x16.F32 R168, gdesc[UR4], RZ, !UPT, gsb0 ;  /* 0x0020000004a879f0 */ /* 0x000fe2000c0008ff */
[----:B------:R-:W-:Y:S02]  /*17f90*/  R2UR UR22, R14 ;  /* 0x000000000e1672ca */ /* 0x000fe400000e0000 */
[----:B------:R-:W-:Y:S01]  /*17fa0*/  R2UR UR23, R15 ;  /* 0x000000000f1772ca */ /* 0x000fe200000e0000 */
[----:B------:R-:W-:Y:S01]  /*17fb0*/  UMOV UR20, UR16 ;  /* 0x0000001000147c82 */ /* 0x000fe20008000000 */
[----:B------:R-:W-:Y:S01]  /*17fc0*/  UMOV UR21, UR17 ;  /* 0x0000001100157c82 */ /* 0x000fe20008000000 */
[----:B------:R-:W-:Y:S02]  /*17fd0*/  WARPGROUP.DEPBAR.LE gsb0, 0x0 ;  /* 0x00008000000079c5 */ /* 0x000fe40000010000 */
[----:B------:R-:W-:-:S08]  /*17fe0*/  WARPGROUP.ARRIVE ;  /* 0x00000000000079c5 */ /* 0x000fd00000000000 */
[----:B------:R-:W-:Y:S01]  /*17ff0*/  HGMMA.64x16x16.F32 R160, gdesc[UR20], RZ, !UPT, gsb0 ;  /* 0x0020000014a079f0 */ /* 0x000fe2000c0008ff */
[----:B------:R-:W-:Y:S01]  /*18000*/  R2UR UR18, R4 ;  /* 0x00000000041272ca */ /* 0x000fe200000e0000 */
[----:B------:R-:W-:Y:S02]  /*18010*/  VIADD R14, R2, 0x2 ;  /* 0x00000002020e7836 */ /* 0x000fe40000000000 */
[----:B------:R-:W-:Y:S01]  /*18020*/  IMAD.MOV.U32 R15, RZ, RZ, 0x40000040 ;  /* 0x40000040ff0f7424 */ /* 0x000fe200078e00ff */
[----:B------:R-:W-:Y:S02]  /*18030*/  WARPGROUP.DEPBAR.LE gsb0, 0x0 ;  /* 0x00008000000079c5 */ /* 0x000fe40000010000 */
[----:B--2---:R-:W-:Y:S02]  /*18040*/  R2UR UR28, R152 ;  /* 0x00000000981c72ca */ /* 0x004fe400000e0000 */
[----:B------:R-:W-:Y:S02]  /*18050*/  R2UR UR29, R153 ;  /* 0x00000000991d72ca */ /* 0x000fe400000e0000 */
        /* <DEDUP_REMOVED lines=24> */
[----:B------:R-:W-:Y:S01]  /*181e0*/  VIADD R4, R2, 0x182 ;  /* 0x0000018202047836 */ /* 0x000fe20000000000 */
[----:B------:R-:W-:Y:S01]  /*181f0*/  MOV R5, 0x40000040 ;  /* 0x4000004000057802 */ /* 0x000fe20000000f00 */
[----:B------:R-:W-:Y:S01]  /*18200*/  UMOV UR4, UR30 ;  /* 0x0000001e00047c82 */ /* 0x000fe20008000000 */
[----:B------:R-:W-:Y:S01]  /*18210*/  UMOV UR5, UR31 ;  /* 0x0000001f00057c82 */ /* 0x000fe20008000000 */
[----:B------:R-:W-:Y:S01]  /*18220*/  UMOV UR20, UR30 ;  /* 0x0000001e00147c82 */ /* 0x000fe20008000000 */
[----:B------:R-:W-:-:S02]  /*18230*/  WARPGROUP.DEPBAR.LE gsb0, 0x0 ;  /* 0x00008000000079c5 */ /* 0x000fc40000010000 */
[----:B------:R-:W-:Y:S01]  /*18240*/  WARPGROUP.ARRIVE ;  /* 0x00000000000079c5 */ /* 0x000fe20000000000 */
[----:B------:R-:W-:Y:S01]  /*18250*/  UMOV UR21, UR31 ;  /* 0x0000001f00157c82 */ /* 0x000fe20008000000 */
[----:B------:R-:W-:Y:S01]  /*18260*/  UMOV UR16, UR28 ;  /* 0x0000001c00107c82 */ /* 0x000fe20008000000 */
[----:B------:R-:W-:Y:S01]  /*18270*/  UMOV UR17, UR29 ;  /* 0x0000001d00117c82 */ /* 0x000fe20008000000 */
[----:B------:R-:W-:Y:S01]  /*18280*/  UMOV UR12, UR28 ;  /* 0x0000001c000c7c82 */ /* 0x000fe20008000000 */
[----:B------:R-:W-:Y:S01]  /*18290*/  UMOV UR13, UR29 ;  /* 0x0000001d000d7c82 */ /* 0x000fe20008000000 */
[----:B------:R-:W-:Y:S01]  /*182a0*/  HGMMA.64x16x16.F32 R168, gdesc[UR8], R168, gsb0 ;  /* 0x0020000008a879f0 */ /* 0x000fe200080008a8 */
[----:B------:R-:W-:Y:S01]  /*182b0*/  R2UR UR6, R4 ;  /* 0x00000000040672ca */ /* 0x000fe200000e0000 */
[----:B------:R-:W-:Y:S01]  /*182c0*/  UMOV UR24, UR28 ;  /* 0x0000001c00187c82 */ /* 0x000fe20008000000 */
[----:B------:R-:W-:Y:S01]  /*182d0*/  R2UR UR7, R5 ;  /* 0x00000000050772ca */ /* 0x000fe200000e0000 */
[----:B------:R-:W-:Y:S01]  /*182e0*/  VIADD R4, R2, 0x202 ;  /* 0x0000020202047836 */ /* 0x000fe20000000000 */
[----:B------:R-:W-:Y:S01]  /*182f0*/  UMOV UR25, UR29 ;  /* 0x0000001d00197c82 */ /* 0x000fe20008000000 */
[----:B------:R-:W2:Y:S01]  /*18300*/  LDL.64 R14, [R1+0x38] ;  /* 0x00003800010e7983 */ /* 0x000ea20000100a00 */
[----:B------:R-:W-:-:S02]  /*18310*/  WARPGROUP.DEPBAR.LE gsb0, 0x0 ;  /* 0x00008000000079c5 */ /* 0x000fc40000010000 */
[----:B------:R-:W-:-:S07]  /*18320*/  WARPGROUP.ARRIVE ;  /* 0x00000000000079c5 */ /* 0x000fce0000000000 */
[----:B------:R-:W-:Y:S01]  /*18330*/  HGMMA.64x16x16.F32 R160, gdesc[UR4], R160, gsb0 ;  /* 0x0020000004a079f0 */ /* 0x000fe200080008a0 */
[----:B------:R-:W-:Y:S01]  /*18340*/  IMAD.MOV.U32 R5, RZ, RZ, 0x40000040 ;  /* 0x40000040ff057424 */ /* 0x000fe200078e00ff */
[----:B------:R-:W-:-:S04]  /*18350*/  R2UR UR22, R4 ;  /* 0x00000000041672ca */ /* 0x000fc800000e0000 */
[----:B------:R-:W-:Y:S01]  /*18360*/  R2UR UR23, R5 ;  /* 0x00000000051772ca */ /* 0x000fe200000e0000 */
[----:B------:R-:W-:Y:S02]  /*18370*/  WARPGROUP.DEPBAR.LE gsb0, 0x0 ;  /* 0x00008000000079c5 */ /* 0x000fe40000010000 */
[----:B------:R-:W-:-:S10]  /*18380*/  WARPGROUP.ARRIVE ;  /* 0x00000000000079c5 */ /* 0x000fd40000000000 */
[----:B------:R-:W-:Y:S01]  /*18390*/  HGMMA.64x16x16.F32 R152, gdesc[UR20], R152, gsb0 ;  /* 0x00200000149879f0 */ /* 0x000fe20008000898 */
[----:B------:R-:W-:Y:S01]  /*183a0*/  VIADD R4, R2, 0x4 ;  /* 0x0000000402047836 */ /* 0x000fe20000000000 */
[----:B------:R-:W-:-:S04]  /*183b0*/  MOV R5, 0x40000040 ;  /* 0x4000004000057802 */ /* 0x000fc80000000f00 */
        /* <DEDUP_REMOVED lines=38> */
[----:B------:R-:W-:Y:S01]  /*18620*/  IMAD.MOV.U32 R5, RZ, RZ, 0x40000040 ;  /* 0x40000040ff057424 */ /* 0x000fe200078e00ff */
[----:B---3--:R-:W-:Y:S02]  /*18630*/  R2UR UR30, R20 ;  /* 0x00000000141e72ca */ /* 0x008fe400000e0000 */
[----:B------:R-:W-:Y:S02]  /*18640*/  R2UR UR31, R21 ;  /* 0x00000000151f72ca */ /* 0x000fe400000e0000 */
[----:B------:R-:W-:Y:S01]  /*18650*/  R2UR UR22, R4 ;  /* 0x00000000041672ca */ /* 0x000fe200000e0000 */
[----:B------:R-:W3:Y:S01]  /*18660*/  LDL.64 R20, [R1+0x30] ;  /* 0x0000300001147983 */ /* 0x000ee20000100a00 */
[----:B------:R-:W-:-:S07]  /*18670*/  R2UR UR23, R5 ;  /* 0x00000000051772ca */ /* 0x000fce00000e0000 */
[----:B------:R-:W-:Y:S02]  /*18680*/  UMOV UR20, UR30 ;  /* 0x0000001e00147c82 */ /* 0x000fe40008000000 */
[----:B------:R-:W-:Y:S01]  /*18690*/  UMOV UR21, UR31 ;  /* 0x0000001f00157c82 */ /* 0x000fe20008000000 */
[----:B------:R-:W-:Y:S02]  /*186a0*/  WARPGROUP.DEPBAR.LE gsb0, 0x0 ;  /* 0x00008000000079c5 */ /* 0x000fe40000010000 */
[----:B------:R-:W-:-:S06]  /*186b0*/  WARPGROUP.ARRIVE ;  /* 0x00000000000079c5 */ /* 0x000fcc0000000000 */
        /* <DEDUP_REMOVED lines=38> */
[----:B------:R-:W-:Y:S02]  /*18920*/  MOV R5, 0x40000040 ;  /* 0x4000004000057802 */ /* 0x000fe40000000f00 */
[----:B--2---:R-:W-:Y:S02]  /*18930*/  R2UR UR28, R14 ;  /* 0x000000000e1c72ca */ /* 0x004fe400000e0000 */
[----:B------:R-:W-:Y:S02]  /*18940*/  R2UR UR29, R15 ;  /* 0x000000000f1d72ca */ /* 0x000fe400000e0000 */
[----:B------:R-:W-:Y:S01]  /*18950*/  R2UR UR26, R4 ;  /* 0x00000000041a72ca */ /* 0x000fe200000e0000 */
[----:B------:R-:W2:Y:S01]  /*18960*/  LDL.64 R14, [R1+0x28] ;  /* 0x00002800010e7983 */ /* 0x000ea20000100a00 */
[----:B------:R-:W-:-:S07]  /*18970*/  R2UR UR27, R5 ;  /* 0x00000000051b72ca */ /* 0x000fce00000e0000 */
[----:B------:R-:W-:Y:S02]  /*18980*/  UMOV UR24, UR28 ;  /* 0x0000001c00187c82 */ /* 0x000fe40008000000 */
[----:B------:R-:W-:Y:S01]  /*18990*/  UMOV UR25, UR29 ;  /* 0x0000001d00197c82 */ /* 0x000fe20008000000 */
[----:B------:R-:W-:Y:S02]  /*189a0*/  WARPGROUP.DEPBAR.LE gsb0, 0x0 ;  /* 0x00008000000079c5 */ /* 0x000fe40000010000 */
[----:B------:R-:W-:-:S06]  /*189b0*/  WARPGROUP.ARRIVE ;  /* 0x00000000000079c5 */ /* 0x000fcc0000000000 */
        /* <DEDUP_REMOVED lines=186> */
[----:B------:R-:W2:Y:S01]  /*19560*/  LDL.64 R14, [R1] ;  /* 0x00000000010e7983 */ /* 0x000ea20000100a00 */
        /* <DEDUP_REMOVED lines=46> */
[----:B------:R-:W-:Y:S02]  /*19850*/  R2UR UR14, R4 ;  /* 0x00000000040e72ca */ /* 0x000fe400000e0000 */
        /* <DEDUP_REMOVED lines=445> */
.L_x_643:
[----:B------:R-:W-:Y:S01]  /*1b430*/  SHF.L.U32 R0, R9, 0x1f, RZ ;  /* 0x0000001f09007819 */ /* 0x000fe200000006ff */
[----:B------:R-:W-:-:S04]  /*1b440*/  IMAD R9, R10, 0x8, R18 ;  /* 0x000000080a097824 */ /* 0x000fc800078e0212 */
[----:B------:R0:W1:Y:S01]  /*1b450*/  SYNCS.PHASECHK.TRANS64.TRYWAIT P2, [R9+URZ+0x38850], R0 ;  /* 0x03885000090075a7 */ /* 0x000062000804017f */
[----:B------:R-:W-:Y:S05]  /*1b460*/  @!P0 BRA `(.L_x_644) ;  /* 0x0000000000048947 */ /* 0x000fea0003800000 */
[----:B------:R-:W-:Y:S01]  /*1b470*/  BPT.TRAP 0x1 ;  /* 0x000000040000795c */ /* 0x000fe20000300000 */
.L_x_644:
[----:B------:R-:W-:Y:S04]  /*1b480*/  BSSY B1, `(.L_x_645) ;  /* 0x0000004000017945 */ /* 0x000fe80003800000 */
[----:B-1----:R-:W-:Y:S05]  /*1b490*/  @P2 BRA `(.L_x_646) ;  /* 0x0000000000082947 */ /* 0x002fea0003800000 */
[----:B------:R-:W1:Y:S02]  /*1b4a0*/  SYNCS.PHASECHK.TRANS64.TRYWAIT P2, [R9+URZ+0x38850], R0 ;  /* 0x03885000090075a7 */ /* 0x000e64000804017f */
[----:B-1----:R-:W-:Y:S05]  /*1b4b0*/  @!P2 BRA `(.L_x_647) ;  /* 0x000001040090a947 */ /* 0x002fea0003800000 */
.L_x_646:
[----:B------:R-:W-:Y:S05]  /*1b4c0*/  BSYNC B1 ;  /* 0x0000000000017941 */ /* 0x000fea0003800000 */
.L_x_645:
[----:B01----:R-:W-:Y:S01]  /*1b4d0*/  IADD3 R0, R18, 0x400, RZ ;  /* 0x0000040012007810 */ /* 0x003fe20007ffe0ff */
[----:B------:R-:W-:Y:S01]  /*1b4e0*/  IMAD.MOV.U32 R3, RZ, RZ, 0x40000040 ;  /* 0x40000040ff037424 */ /* 0x000fe200078e00ff */
[----:B------:R-:W-:Y:S01]  /*1b4f0*/  WARPGROUP.ARRIVE ;  /* 0x00000000000079c5 */ /* 0x000fe20000000000 */
[----:B------:R-:W-:Y:S01]  /*1b500*/  IMAD.MOV.U32 R5, RZ, RZ, 0x40000040 ;  /* 0x40000040ff057424 */ /* 0x000fe200078e00ff */
[----:B------:R-:W-:Y:S02]  /*1b510*/  SHF.R.U32.HI R0, RZ, 0x4, R0 ;  /* 0x00000004ff007819 */ /* 0x000fe40000011600 */
[----:B------:R-:W-:Y:S01]  /*1b520*/  R2UR UR7, R3 ;  /* 0x00000000030772ca */ /* 0x000fe200000e0000 */
[----:B------:R-:W-:Y:S01]  /*1b530*/  IMAD.MOV.U32 R3, RZ, RZ, 0x40000040 ;  /* 0x40000040ff037424 */ /* 0x000fe200078e00ff */
[----:B------:R-:W-:Y:S02]  /*1b540*/  LOP3.LUT R0, R0, 0x3fff, RZ, 0xc0, !PT ;  /* 0x00003fff00007812 */ /* 0x000fe400078ec0ff */
[----:B------:R-:W-:-:S02]  /*1b550*/  @!P1 IADD3 R9, R9, 0x38860, RZ ;  /* 0x0003886009099810 */ /* 0x000fc40007ffe0ff */
[----:B------:R-:W-:Y:S02]  /*1b560*/  LOP3.LUT R0, R0, 0x2800000, RZ, 0xfc, !PT ;  /* 0x0280000000007812 */ /* 0x000fe400078efcff */
[C---:B------:R-:W-:Y:S01]  /*1b570*/  ISETP.GT.AND P2, PT, R6.reuse, R225, PT ;  /* 0x000000e10600720c */ /* 0x040fe20003f44270 */
[----:B------:R-:W-:Y:S02]  /*1b580*/  VIADD R6, R6, 0xffffffff ;  /* 0xffffffff06067836 */ /* 0x000fe40000000000 */
[----:B------:R-:W-:Y:S01]  /*1b590*/  IMAD R2, R10, 0xa00, R0 ;  /* 0x00000a000a027824 */ /* 0x000fe200078e0200 */
[----:B------:R-:W-:-:S03]  /*1b5a0*/  FMNMX.FTZ R0, R184, R8, !PT ;  /* 0x00000008b8007209 */ /* 0x000fc60007810000 */
[C---:B------:R-:W-:Y:S01]  /*1b5b0*/  VIADD R4, R2.reuse, 0x80 ;  /* 0x0000008002047836 */ /* 0x040fe20000000000 */
[----:B------:R-:W-:Y:S02]  /*1b5c0*/  R2UR UR6, R2 ;  /* 0x00000000020672ca */ /* 0x000fe400000e0000 */
[----:B------:R-:W-:-:S04]  /*1b5d0*/  FMNMX.FTZ R0, R185, R0, !PT ;  /* 0x00000000b9007209 */ /* 0x000fc80007810000 */
[----:B------:R-:W-:-:S04]  /*1b5e0*/  FMNMX.FTZ R0, R188, R0, !PT ;  /* 0x00000000bc007209 */ /* 0x000fc80007810000 */
[----:B------:R-:W-:-:S03]  /*1b5f0*/  FMNMX.FTZ R0, R189, R0, !PT ;  /* 0x00000000bd007209 */ /* 0x000fc60007810000 */
[----:B------:R-:W-:Y:S01]  /*1b600*/  HGMMA.64x256x16.F32 R24, R208, gdesc[UR4].tnspB, R24, gsb0 ;  /* 0x43e00004d0187df0 */ /* 0x000fe20008000818 */
[----:B------:R-:W-:Y:S02]  /*1b610*/  R2UR UR6, R4 ;  /* 0x00000000040672ca */ /* 0x000fe400000e0000 */
[----:B------:R-:W-:Y:S01]  /*1b620*/  R2UR UR7, R5 ;  /* 0x00000000050772ca */ /* 0x000fe200000e0000 */
[----:B------:R-:W-:Y:S01]  /*1b630*/  IMAD.MOV.U32 R5, RZ, RZ, 0x40000040 ;  /* 0x40000040ff057424 */ /* 0x000fe200078e00ff */
[----:B------:R-:W-:Y:S02]  /*1b640*/  IADD3 R4, R2, 0x100, RZ ;  /* 0x0000010002047810 */ /* 0x000fe40007ffe0ff */
        /* <DEDUP_REMOVED lines=18> */
[----:B------:R-:W-:Y:S01]  /*1b770*/  R2UR UR6, R4 ;  /* 0x00000000040672ca */ /* 0x000fe200000e0000 */
[C---:B------:R-:W-:Y:S01]  /*1b780*/  VIADD R4, R2.reuse, 0x180 ;  /* 0x0000018002047836 */ /* 0x040fe20000000000 */
[----:B------:R-:W-:Y:S01]  /*1b790*/  R2UR UR7, R5 ;  /* 0x00000000050772ca */ /* 0x000fe200000e0000 */
[----:B------:R-:W-:Y:S01]  /*1b7a0*/  IMAD.MOV.U32 R5, RZ, RZ, 0x40000040 ;  /* 0x40000040ff057424 */ /* 0x000fe200078e00ff */
[----:B------:R-:W-:Y:S01]  /*1b7b0*/  IADD3 R2, R2, 0x200, RZ ;  /* 0x0000020002027810 */ /* 0x000fe20007ffe0ff */
[----:B------:R-:W-:Y:S02]  /*1b7c0*/  WARPGROUP.DEPBAR.LE gsb0, 0x0 ;  /* 0x00008000000079c5 */ /* 0x000fe40000010000 */
[----:B------:R-:W-:-:S15]  /*1b7d0*/  WARPGROUP.ARRIVE ;  /* 0x00000000000079c5 */ /* 0x000fde0000000000 */
[----:B------:R-:W-:-:S05]  /*1b7e0*/  NOP ;  /* 0x0000000000007918 */ /* 0x000fca0000000000 */
[----:B------:R-:W-:Y:S01]  /*1b7f0*/  HGMMA.64x256x16.F32 R24, R200, gdesc[UR4].tnspB, R24, gsb0 ;  /* 0x43e00004c8187df0 */ /* 0x000fe20008000818 */
[----:B------:R-:W-:Y:S02]  /*1b800*/  R2UR UR6, R4 ;  /* 0x00000000040672ca */ /* 0x000fe400000e0000 */
[----:B------:R-:W-:Y:S02]  /*1b810*/  R2UR UR7, R5 ;  /* 0x00000000050772ca */ /* 0x000fe400000e0000 */
[----:B------:R-:W-:-:S05]  /*1b820*/  FMNMX.FTZ R5, R157, R0, !PT ;  /* 0x000000009d057209 */ /* 0x000fca0007810000 */
[----:B------:R-:W0:Y:S02]  /*1b830*/  SHFL.BFLY PT, R0, R5, 0x2, 0x1f ;  /* 0x0c401f0005007f89 */ /* 0x000e2400000e0000 */
[----:B0-----:R-:W-:-:S05]  /*1b840*/  FMNMX.FTZ R5, R5, R0, !PT ;  /* 0x0000000005057209 */ /* 0x001fca0007810000 */
[----:B------:R-:W0:Y:S02]  /*1b850*/  SHFL.BFLY PT, R0, R5, 0x1, 0x1f ;  /* 0x0c201f0005007f89 */ /* 0x000e2400000e0000 */
[----:B0-----:R-:W-:Y:S02]  /*1b860*/  FMNMX.FTZ R5, R5, R0, !PT ;  /* 0x0000000005057209 */ /* 0x001fe40007810000 */
        /* <DEDUP_REMOVED lines=21> */
[----:B0-----:R-:W-:-:S05]  /*1b9c0*/  FMNMX.FTZ R0, R0, R4, !PT ;  /* 0x0000000400007209 */ /* 0x001fca0007810000 */
[----:B------:R-:W0:Y:S02]  /*1b9d0*/  SHFL.BFLY PT, R4, R0, 0x1, 0x1f ;  /* 0x0c201f0000047f89 */ /* 0x000e2400000e0000 */
[----:B0-----:R-:W-:-:S05]  /*1b9e0*/  FMNMX.FTZ R4, R0, R4, !PT ;  /* 0x0000000400047209 */ /* 0x001fca0007810000 */
[----:B------:R-:W-:Y:S01]  /*1b9f0*/  FADD.FTZ R0, -R4, R7 ;  /* 0x0000000704007221 */ /* 0x000fe20000010100 */
[----:B------:R-:W-:Y:S02]  /*1ba00*/  WARPGROUP.DEPBAR.LE gsb0, 0x0 ;  /* 0x00008000000079c5 */ /* 0x000fe40000010000 */
[----:B------:R-:W-:-:S06]  /*1ba10*/  WARPGROUP.ARRIVE ;  /* 0x00000000000079c5 */ /* 0x000fcc0000000000 */
[----:B------:R-:W-:Y:S01]  /*1ba20*/  HGMMA.64x256x16.F32 R24, R196, gdesc[UR4].tnspB, R24, gsb0 ;  /* 0x43e00004c4187df0 */ /* 0x000fe20008000818 */
[----:B------:R-:W-:Y:S01]  /*1ba30*/  R2UR UR6, R2 ;  /* 0x00000000020672ca */ /* 0x000fe200000e0000 */
[----:B------:R-:W-:Y:S01]  /*1ba40*/  IMAD.U32 R2, RZ, RZ, UR38 ;  /* 0x00000026ff027e24 */ /* 0x000fe2000f8e00ff */
[----:B------:R-:W-:Y:S01]  /*1ba50*/  R2UR UR7, R3 ;  /* 0x00000000030772ca */ /* 0x000fe200000e0000 */
[C---:B------:R-:W-:Y:S02]  /*1ba60*/  FADD.FTZ R3, -R5.reuse, R8 ;  /* 0x0000000805037221 */ /* 0x040fe40000010100 */
[-C--:B------:R-:W-:Y:S01]  /*1ba70*/  FMUL.FTZ R15, R5, R2.reuse ;  /* 0x00000002050f7220 */ /* 0x080fe20000410000 */
[-C--:B------:R-:W-:Y:S01]  /*1ba80*/  FMUL.FTZ R0, R0, R2.reuse ;  /* 0x0000000200007220 */ /* 0x080fe20000410000 */
[-C--:B------:R-:W-:Y:S02]  /*1ba90*/  FMUL.FTZ R3, R3, R2.reuse ;  /* 0x0000000203037220 */ /* 0x080fe40000410000 */
[-CC-:B------:R-:W-:Y:S01]  /*1baa0*/  FFMA.FTZ R208, R184, R2.reuse, -R15.reuse ;  /* 0x00000002b8d07223 */ /* 0x180fe2000001080f */
        /* <DEDUP_REMOVED lines=10> */
[----:B------:R-:W-:Y:S01]  /*1bb50*/  FFMA.FTZ R21, R173, R2, -R15 ;  /* 0x00000002ad157223 */ /* 0x000fe2000001080f */
[----:B------:R-:W-:Y:S08]  /*1bb60*/  MUFU.EX2 R3, R3 ;  /* 0x0000000300037308 */ /* 0x000ff00000000800 */
[----:B------:R-:W0:Y:S08]  /*1bb70*/  MUFU.EX2 R208, R208 ;  /* 0x000000d000d07308 */ /* 0x000e300000000800 */
[----:B------:R-:W-:Y:S08]  /*1bb80*/  MUFU.EX2 R0, R0 ;  /* 0x0000000000007308 */ /* 0x000ff00000000800 */
[----:B------:R-:W1:Y:S01]  /*1bb90*/  MUFU.EX2 R8, R8 ;  /* 0x0000000800087308 */ /* 0x000e620000000800 */
[----:B0-----:R-:W-:-:S07]  /*1bba0*/  FFMA.FTZ R13, R3, R13, R208 ;  /* 0x0000000d030d7223 */ /* 0x001fce00000100d0 */
[----:B------:R-:W0:Y:S08]  /*1bbb0*/  MUFU.EX2 R210, R210 ;  /* 0x000000d200d27308 */ /* 0x000e300000000800 */
[----:B------:R-:W-:Y:S01]  /*1bbc0*/  MUFU.EX2 R184, R184 ;  /* 0x000000b800b87308 */ /* 0x000fe20000000800 */
[C---:B-1----:R-:W-:Y:S01]  /*1bbd0*/  FADD.FTZ R13, R8.reuse, R13 ;  /* 0x0000000d080d7221 */ /* 0x042fe20000010000 */
[----:B------:R-:W-:-:S06]  /*1bbe0*/  F2FP.F16.F32.PACK_AB R208, R8, R208 ;  /* 0x000000d008d0723e */ /* 0x000fcc00000000ff */
        /* <DEDUP_REMOVED lines=9> */
[----:B------:R-:W-:Y:S01]  /*1bc80*/  WARPGROUP.ARRIVE ;  /* 0x00000000000079c5 */ /* 0x000fe20000000000 */
[-CC-:B------:R-:W-:Y:S01]  /*1bc90*/  FFMA.FTZ R196, R160, R2.reuse, -R15.reuse ;  /* 0x00000002a0c47223 */ /* 0x180fe2000001080f */
[-CC-:B------:R-:W-:Y:S01]  /*1bca0*/  FFMA.FTZ R160, R161, R2.reuse, -R15.reuse ;  /* 0x00000002a1a07223 */ /* 0x180fe2000001080f */
[-CC-:B------:R-:W-:Y:S01]  /*1bcb0*/  FFMA.FTZ R198, R164, R2.reuse, -R15.reuse ;  /* 0x00000002a4c67223 */ /* 0x180fe2000001080f */
[----:B------:R-:W-:Y:S01]  /*1bcc0*/  FFMA.FTZ R161, R165, R2, -R15 ;  /* 0x00000002a5a17223 */ /* 0x000fe2000001080f */
[----:B------:R-:W-:Y:S01]  /*1bcd0*/  @!P1 VIADD R164, R11, 0x38840 ;  /* 0x000388400ba49836 */ /* 0x000fe20000000000 */
[----:B------:R-:W-:Y:S01]  /*1bce0*/  HGMMA.64x256x16.F32 R24, R192, gdesc[UR4].tnspB, R24, gsb0 ;  /* 0x43e00004c0187df0 */ /* 0x000fe20008000818 */
[----:B------:R-:W-:Y:S03]  /*1bcf0*/  MUFU.EX2 R196, R196 ;  /* 0x000000c400c47308 */ /* 0x000fe60000000800 */
[----:B------:R-:W-:-:S05]  /*1bd00*/  @!P1 PRMT R164, RZ, 0x654, R164 ;  /* 0x00000654ffa49816 */ /* 0x000fca00000000a4 */
[----:B------:R-:W-:Y:S08]  /*1bd10*/  MUFU.EX2 R160, R160 ;  /* 0x000000a000a07308 */ /* 0x000ff00000000800 */
[----:B------:R-:W-:Y:S08]  /*1bd20*/  MUFU.EX2 R198, R198 ;  /* 0x000000c600c67308 */ /* 0x000ff00000000800 */
[----:B------:R-:W-:Y:S01]  /*1bd30*/  MUFU.EX2 R161, R161 ;  /* 0x000000a100a17308 */ /* 0x000fe20000000800 */
[----:B------:R-:W-:-:S02]  /*1bd40*/  WARPGROUP.DEPBAR.LE gsb0, 0x0 ;  /* 0x00008000000079c5 */ /* 0x000fc40000010000 */
[-CC-:B------:R-:W-:Y:S01]  /*1bd50*/  FFMA.FTZ R192, R152, R2.reuse, -R15.reuse ;  /* 0x0000000298c07223 */ /* 0x180fe2000001080f */
[-CC-:B------:R-:W-:Y:S01]  /*1bd60*/  FFMA.FTZ R152, R153, R2.reuse, -R15.reuse ;  /* 0x0000000299987223 */ /* 0x180fe2000001080f */
[-C--:B------:R-:W-:Y:S01]  /*1bd70*/  FMUL.FTZ R153, R4, R2.reuse ;  /* 0x0000000204997220 */ /* 0x080fe20000410000 */
[-CC-:B------:R-:W-:Y:S01]  /*1bd80*/  FFMA.FTZ R194, R156, R2.reuse, -R15.reuse ;  /* 0x000000029cc27223 */ /* 0x180fe2000001080f */
[-C--:B------:R-:W-:Y:S01]  /*1bd90*/  FFMA.FTZ R15, R157, R2.reuse, -R15 ;  /* 0x000000029d0f7223 */ /* 0x080fe2000001080f */
[----:B------:R1:W-:Y:S01]  /*1bda0*/  @!P1 SYNCS.ARRIVE.TRANS64.RED.A1T0 RZ, [R164+URZ], RZ ;  /* 0x000000ffa4ff99a7 */ /* 0x0003e2000810043f */
[-CC-:B------:R-:W-:Y:S01]  /*1bdb0*/  FFMA.FTZ R209, R186, R2.reuse, -R153.reuse ;  /* 0x00000002bad17223 */ /* 0x180fe20000010899 */
[-CC-:B------:R-:W-:Y:S01]  /*1bdc0*/  FFMA.FTZ R211, R190, R2.reuse, -R153.reuse ;  /* 0x00000002bed37223 */ /* 0x180fe20000010899 */
[----:B------:R2:W-:Y:S01]  /*1bdd0*/  MUFU.EX2 R7, R15 ;  /* 0x0000000f00077308 */ /* 0x0005e20000000800 */
[-CC-:B------:R-:W-:Y:S01]  /*1bde0*/  FFMA.FTZ R156, R191, R2.reuse, -R153.reuse ;  /* 0x00000002bf9c7223 */ /* 0x180fe20000010899 */
[-CC-:B------:R-:W-:Y:S01]  /*1bdf0*/  FFMA.FTZ R205, R178, R2.reuse, -R153.reuse ;  /* 0x00000002b2cd7223 */ /* 0x180fe20000010899 */
[-CC-:B------:R-:W-:Y:S01]  /*1be00*/  FFMA.FTZ R157, R179, R2.reuse, -R153.reuse ;  /* 0x00000002b39d7223 */ /* 0x180fe20000010899 */
[-CC-:B------:R-:W-:Y:S01]  /*1be10*/  FFMA.FTZ R207, R182, R2.reuse, -R153.reuse ;  /* 0x00000002b6cf7223 */ /* 0x180fe20000010899 */
[-CC-:B------:R-:W-:Y:S01]  /*1be20*/  FFMA.FTZ R197, R162, R2.reuse, -R153.reuse ;  /* 0x00000002a2c57223 */ /* 0x180fe20000010899 */
[-CC-:B------:R-:W-:Y:S01]  /*1be30*/  FFMA.FTZ R183, R183, R2.reuse, -R153.reuse ;  /* 0x00000002b7b77223 */ /* 0x180fe20000010899 */
[-CC-:B------:R-:W-:Y:S01]  /*1be40*/  FFMA.FTZ R201, R170, R2.reuse, -R153.reuse ;  /* 0x00000002aac97223 */ /* 0x180fe20000010899 */
[----:B------:R-:W3:Y:S01]  /*1be50*/  MUFU.EX2 R209, R209 ;  /* 0x000000d100d17308 */ /* 0x000ee20000000800 */
[-CC-:B--2---:R-:W-:Y:S01]  /*1be60*/  FFMA.FTZ R15, R187, R2.reuse, -R153.reuse ;  /* 0x00000002bb0f7223 */ /* 0x184fe20000010899 */
[-CC-:B------:R-:W-:Y:S01]  /*1be70*/  FFMA.FTZ R171, R171, R2.reuse, -R153.reuse ;  /* 0x00000002abab7223 */ /* 0x180fe20000010899 */
        /* <DEDUP_REMOVED lines=8> */
[-CC-:B------:R-:W-:Y:S01]  /*1bf00*/  FFMA.FTZ R158, R158, R2.reuse, -R153.reuse ;  /* 0x000000029e9e7223 */ /* 0x180fe20000010899 */
[----:B------:R-:W-:Y:S01]  /*1bf10*/  FFMA.FTZ R153, R159, R2, -R153 ;  /* 0x000000029f997223 */ /* 0x000fe20000010899 */
[----:B0-----:R-:W-:Y:S01]  /*1bf20*/  FADD.FTZ R159, R210, R13 ;  /* 0x0000000dd29f7221 */ /* 0x001fe20000010000 */
[----:B-1----:R-:W-:-:S02]  /*1bf30*/  @!P1 PRMT R164, RZ, 0x654, R9 ;  /* 0x00000654ffa49816 */ /* 0x002fc40000000009 */
[----:B------:R-:W0:Y:S01]  /*1bf40*/  MUFU.EX2 R211, R211 ;  /* 0x000000d300d37308 */ /* 0x000e220000000800 */
[----:B---3--:R-:W-:Y:S01]  /*1bf50*/  FFMA.FTZ R12, R0, R12, R209 ;  /* 0x0000000c000c7223 */ /* 0x008fe200000100d1 */
[C---:B------:R-:W-:Y:S01]  /*1bf60*/  FADD.FTZ R159, R184.reuse, R159 ;  /* 0x0000009fb89f7221 */ /* 0x040fe20000010000 */
[----:B------:R1:W-:Y:S01]  /*1bf70*/  @!P1 SYNCS.ARRIVE.TRANS64.RED.A1T0 RZ, [R164+URZ], RZ ;  /* 0x000000ffa4ff99a7 */ /* 0x0003e2000810043f */
[----:B------:R-:W-:-:S04]  /*1bf80*/  F2FP.F16.F32.PACK_AB R210, R184, R210 ;  /* 0x000000d2b8d2723e */ /* 0x000fc800000000ff */
[----:B------:R-:W3:Y:S01]  /*1bf90*/  MUFU.EX2 R156, R156 ;  /* 0x0000009c009c7308 */ /* 0x000ee20000000800 */
[C---:B--2---:R-:W-:Y:S01]  /*1bfa0*/  FADD.FTZ R12, R15.reuse, R12 ;  /* 0x0000000c0f0c7221 */ /* 0x044fe20000010000 */
[----:B------:R-:W-:-:S06]  /*1bfb0*/  F2FP.F16.F32.PACK_AB R209, R15, R209 ;  /* 0x000000d10fd1723e */ /* 0x000fcc00000000ff */
[----:B------:R-:W2:Y:S01]  /*1bfc0*/  MUFU.EX2 R205, R205 ;  /* 0x000000cd00cd7308 */ /* 0x000ea20000000800 */
[----:B0-----:R-:W-:-:S07]  /*1bfd0*/  FADD.FTZ R13, R211, R12 ;  /* 0x0000000cd30d7221 */ /* 0x001fce0000010000 */
[----:B------:R-:W0:Y:S01]  /*1bfe0*/  MUFU.EX2 R157, R157 ;  /* 0x0000009d009d7308 */ /* 0x000e220000000800 */
[C---:B---3--:R-:W-:Y:S01]  /*1bff0*/  FADD.FTZ R13, R156.reuse, R13 ;  /* 0x0000000d9c0d7221 */ /* 0x048fe20000010000 */
[----:B------:R-:W-:-:S06]  /*1c000*/  F2FP.F16.F32.PACK_AB R211, R156, R211 ;  /* 0x000000d39cd3723e */ /* 0x000fcc00000000ff */
[----:B------:R-:W3:Y:S08]  /*1c010*/  MUFU.EX2 R207, R207 ;  /* 0x000000cf00cf7308 */ /* 0x000ef00000000800 */
[----:B------:R-:W4:Y:S08]  /*1c020*/  MUFU.EX2 R11, R183 ;  /* 0x000000b7000b7308 */ /* 0x000f300000000800 */
[----:B------:R5:W-:Y:S08]  /*1c030*/  MUFU.EX2 R12, R163 ;  /* 0x000000a3000c7308 */ /* 0x000bf00000000800 */
[----:B------:R-:W1:Y:S01]  /*1c040*/  MUFU.EX2 R201, R201 ;  /* 0x000000c900c97308 */ /* 0x000e620000000800 */
[----:B-----5:R-:W-:Y:S01]  /*1c050*/  FADD.FTZ R163, R204, R159 ;  /* 0x0000009fcca37221 */ /* 0x020fe20000010000 */
[----:B--2---:R-:W-:Y:S01]  /*1c060*/  FADD.FTZ R159, R205, R13 ;  /* 0x0000000dcd9f7221 */ /* 0x004fe20000010000 */
[----:B------:R-:W-:-:S02]  /*1c070*/  F2FP.F16.F32.PACK_AB R204, R10, R204 ;  /* 0x000000cc0acc723e */ /* 0x000fc400000000ff */
[----:B------:R-:W-:Y:S01]  /*1c080*/  FADD.FTZ R13, R10, R163 ;  /* 0x000000a30a0d7221 */ /* 0x000fe20000010000 */
[C---:B0-----:R-:W-:Y:S01]  /*1c090*/  FADD.FTZ R159, R157.reuse, R159 ;  /* 0x0000009f9d9f7221 */ /* 0x041fe20000010000 */
[----:B------:R-:W-:Y:S01]  /*1c0a0*/  F2FP.F16.F32.PACK_AB R205, R157, R205 ;  /* 0x000000cd9dcd723e */ /* 0x000fe200000000ff */
[----:B------:R-:W0:Y:S01]  /*1c0b0*/  MUFU.EX2 R9, R171 ;  /* 0x000000ab00097308 */ /* 0x000e220000000800 */
[----:B------:R-:W-:Y:S01]  /*1c0c0*/  FADD.FTZ R13, R206, R13 ;  /* 0x0000000dce0d7221 */ /* 0x000fe20000010000 */
[----:B---3--:R-:W-:Y:S01]  /*1c0d0*/  FADD.FTZ R159, R207, R159 ;  /* 0x0000009fcf9f7221 */ /* 0x008fe20000010000 */
[C---:B------:R-:W-:Y:S01]  /*1c0e0*/  F2FP.F16.F32.PACK_AB R206, R14.reuse, R206 ;  /* 0x000000ce0ece723e */ /* 0x040fe200000000ff */
[----:B------:R-:W-:Y:S02]  /*1c0f0*/  IMAD.MOV.U32 R10, RZ, RZ, R220 ;  /* 0x000000ffff0a7224 */ /* 0x000fe400078e00dc */
[----:B------:R-:W-:Y:S01]  /*1c100*/  FADD.FTZ R13, R14, R13 ;  /* 0x0000000d0e0d7221 */ /* 0x000fe20000010000 */
[C---:B----4-:R-:W-:Y:S01]  /*1c110*/  FADD.FTZ R159, R11.reuse, R159 ;  /* 0x0000009f0b9f7221 */ /* 0x050fe20000010000 */
[----:B------:R-:W-:Y:S01]  /*1c120*/  F2FP.F16.F32.PACK_AB R207, R11, R207 ;  /* 0x000000cf0bcf723e */ /* 0x000fe200000000ff */
[----:B------:R-:W2:Y:S01]  /*1c130*/  MUFU.EX2 R203, R203 ;  /* 0x000000cb00cb7308 */ /* 0x000ea20000000800 */
[----:B------:R-:W-:Y:S01]  /*1c140*/  FADD.FTZ R13, R200, R13 ;  /* 0x0000000dc80d7221 */ /* 0x000fe20000010000 */
[----:B-1----:R-:W-:Y:S01]  /*1c150*/  FADD.FTZ R159, R201, R159 ;  /* 0x0000009fc99f7221 */ /* 0x002fe20000010000 */
[----:B------:R-:W-:-:S02]  /*1c160*/  F2FP.F16.F32.PACK_AB R200, R20, R200 ;  /* 0x000000c814c8723e */ /* 0x000fc400000000ff */
[----:B------:R-:W-:-:S03]  /*1c170*/  FADD.FTZ R13, R20, R13 ;  /* 0x0000000d140d7221 */ /* 0x000fc60000010000 */
[----:B------:R-:W1:Y:S01]  /*1c180*/  MUFU.EX2 R154, R175 ;  /* 0x000000af009a7308 */ /* 0x000e620000000800 */
[C---:B0-----:R-:W-:Y:S01]  /*1c190*/  FADD.FTZ R159, R9.reuse, R159 ;  /* 0x0000009f099f7221 */ /* 0x041fe20000010000 */
[----:B------:R-:W-:Y:S01]  /*1c1a0*/  FADD.FTZ R13, R202, R13 ;  /* 0x0000000dca0d7221 */ /* 0x000fe20000010000 */
[----:B------:R-:W-:Y:S01]  /*1c1b0*/  F2FP.F16.F32.PACK_AB R201, R9, R201 ;  /* 0x000000c909c9723e */ /* 0x000fe200000000ff */
[----:B------:R-:W-:Y:S01]  /*1c1c0*/  IMAD.MOV.U32 R9, RZ, RZ, R221 ;  /* 0x000000ffff097224 */ /* 0x000fe200078e00dd */
[C---:B------:R-:W-:Y:S01]  /*1c1d0*/  F2FP.F16.F32.PACK_AB R202, R21.reuse, R202 ;  /* 0x000000ca15ca723e */ /* 0x040fe200000000ff */
[----:B------:R-:W-:Y:S02]  /*1c1e0*/  FADD.FTZ R13, R21, R13 ;  /* 0x0000000d150d7221 */ /* 0x000fe40000010000 */
[----:B------:R-:W0:Y:S01]  /*1c1f0*/  MUFU.EX2 R197, R197 ;  /* 0x000000c500c57308 */ /* 0x000e220000000800 */
[----:B--2---:R-:W-:Y:S01]  /*1c200*/  FADD.FTZ R159, R203, R159 ;  /* 0x0000009fcb9f7221 */ /* 0x004fe20000010000 */
[----:B------:R-:W-:Y:S01]  /*1c210*/  FADD.FTZ R13, R196, R13 ;  /* 0x0000000dc40d7221 */ /* 0x000fe20000010000 */
[----:B------:R-:W-:-:S03]  /*1c220*/  F2FP.F16.F32.PACK_AB R196, R160, R196 ;  /* 0x000000c4a0c4723e */ /* 0x000fc600000000ff */
[----:B------:R-:W-:Y:S02]  /*1c230*/  FADD.FTZ R13, R160, R13 ;  /* 0x0000000da00d7221 */ /* 0x000fe40000010000 */
[----:B------:R-:W2:Y:S01]  /*1c240*/  MUFU.EX2 R199, R199 ;  /* 0x000000c700c77308 */ /* 0x000ea20000000800 */
[----:B-1----:R-:W-:Y:S01]  /*1c250*/  FADD.FTZ R159, R154, R159 ;  /* 0x0000009f9a9f7221 */ /* 0x002fe20000010000 */
[----:B------:R-:W-:Y:S01]  /*1c260*/  FADD.FTZ R13, R198, R13 ;  /* 0x0000000dc60d7221 */ /* 0x000fe20000010000 */
[----:B------:R-:W-:Y:S02]  /*1c270*/  F2FP.F16.F32.PACK_AB R203, R154, R203 ;  /* 0x000000cb9acb723e */ /* 0x000fe400000000ff */
[C---:B------:R-:W-:Y:S01]  /*1c280*/  F2FP.F16.F32.PACK_AB R198, R161.reuse, R198 ;  /* 0x000000c6a1c6723e */ /* 0x040fe200000000ff */
[----:B------:R-:W-:Y:S02]  /*1c290*/  FADD.FTZ R13, R161, R13 ;  /* 0x0000000da10d7221 */ /* 0x000fe40000010000 */
[----:B------:R-:W1:Y:S01]  /*1c2a0*/  MUFU.EX2 R8, R167 ;  /* 0x000000a700087308 */ /* 0x000e620000000800 */
[----:B0-----:R-:W-:Y:S01]  /*1c2b0*/  FADD.FTZ R159, R197, R159 ;  /* 0x0000009fc59f7221 */ /* 0x001fe20000010000 */
[----:B------:R-:W-:-:S03]  /*1c2c0*/  F2FP.F16.F32.PACK_AB R197, R12, R197 ;  /* 0x000000c50cc5723e */ /* 0x000fc600000000ff */
[----:B------:R-:W-:-:S03]  /*1c2d0*/  FADD.FTZ R159, R12, R159 ;  /* 0x0000009f0c9f7221 */ /* 0x000fc60000010000 */
[----:B------:R-:W0:Y:S01]  /*1c2e0*/  MUFU.EX2 R192, R192 ;  /* 0x000000c000c07308 */ /* 0x000e220000000800 */
[----:B--2---:R-:W-:-:S07]  /*1c2f0*/  FADD.FTZ R159, R199, R159 ;  /* 0x0000009fc79f7221 */ /* 0x004fce0000010000 */
[----:B------:R-:W2:Y:S01]  /*1c300*/  MUFU.EX2 R162, R162 ;  /* 0x000000a200a27308 */ /* 0x000ea20000000800 */
[C---:B-1----:R-:W-:Y:S01]  /*1c310*/  FADD.FTZ R159, R8.reuse, R159 ;  /* 0x0000009f089f7221 */ /* 0x042fe20000010000 */
[----:B------:R-:W-:Y:S01]  /*1c320*/  F2FP.F16.F32.PACK_AB R199, R8, R199 ;  /* 0x000000c708c7723e */ /* 0x000fe200000000ff */
[----:B------:R-:W-:-:S05]  /*1c330*/  IMAD.MOV.U32 R8, RZ, RZ, R5 ;  /* 0x000000ffff087224 */ /* 0x000fca00078e0005 */
[----:B------:R-:W1:Y:S01]  /*1c340*/  MUFU.EX2 R152, R152 ;  /* 0x0000009800987308 */ /* 0x000e620000000800 */
[----:B0-----:R-:W-:-:S07]  /*1c350*/  FADD.FTZ R13, R192, R13 ;  /* 0x0000000dc00d7221 */ /* 0x001fce0000010000 */
[----:B------:R-:W0:Y:S01]  /*1c360*/  MUFU.EX2 R155, R155 ;  /* 0x0000009b009b7308 */ /* 0x000e220000000800 */
[----:B--2---:R-:W-:-:S07]  /*1c370*/  FADD.FTZ R159, R162, R159 ;  /* 0x0000009fa29f7221 */ /* 0x004fce0000010000 */
[----:B------:R-:W2:Y:S01]  /*1c380*/  MUFU.EX2 R194, R194 ;  /* 0x000000c200c27308 */ /* 0x000ea20000000800 */
[C---:B-1----:R-:W-:Y:S01]  /*1c390*/  FADD.FTZ R13, R152.reuse, R13 ;  /* 0x0000000d980d7221 */ /* 0x042fe20000010000 */
[----:B------:R-:W-:-:S06]  /*1c3a0*/  F2FP.F16.F32.PACK_AB R192, R152, R192 ;  /* 0x000000c098c0723e */ /* 0x000fcc00000000ff */
[----:B------:R-:W1:Y:S01]  /*1c3b0*/  MUFU.EX2 R158, R158 ;  /* 0x0000009e009e7308 */ /* 0x000e620000000800 */
[C---:B0-----:R-:W-:Y:S01]  /*1c3c0*/  FADD.FTZ R159, R155.reuse, R159 ;  /* 0x0000009f9b9f7221 */ /* 0x041fe20000010000 */
[----:B------:R-:W-:-:S06]  /*1c3d0*/  F2FP.F16.F32.PACK_AB R193, R155, R162 ;  /* 0x000000a29bc1723e */ /* 0x000fcc00000000ff */
[----:B------:R-:W0:Y:S01]  /*1c3e0*/  MUFU.EX2 R153, R153 ;  /* 0x0000009900997308 */ /* 0x000e220000000800 */
[----:B--2---:R-:W-:Y:S01]  /*1c3f0*/  FADD.FTZ R13, R194, R13 ;  /* 0x0000000dc20d7221 */ /* 0x004fe20000010000 */
[----:B------:R-:W-:-:S03]  /*1c400*/  F2FP.F16.F32.PACK_AB R194, R7, R194 ;  /* 0x000000c207c2723e */ /* 0x000fc600000000ff */
[----:B------:R-:W-:Y:S01]  /*1c410*/  FADD.FTZ R13, R7, R13 ;  /* 0x0000000d070d7221 */ /* 0x000fe20000010000 */
[----:B------:R-:W-:Y:S01]  /*1c420*/  MOV R7, R4 ;  /* 0x0000000400077202 */ /* 0x000fe20000000f00 */
[----:B-1----:R-:W-:-:S04]  /*1c430*/  FADD.FTZ R159, R158, R159 ;  /* 0x0000009f9e9f7221 */ /* 0x002fc80000010000 */
[C---:B0-----:R-:W-:Y:S01]  /*1c440*/  FADD.FTZ R12, R153.reuse, R159 ;  /* 0x0000009f990c7221 */ /* 0x041fe20000010000 */
[----:B------:R-:W-:Y:S01]  /*1c450*/  F2FP.F16.F32.PACK_AB R195, R153, R158 ;  /* 0x0000009e99c3723e */ /* 0x000fe200000000ff */
[----:B------:R-:W-:Y:S06]  /*1c460*/  @P2 BRA `(.L_x_648) ;  /* 0xffffffb400e42947 */ /* 0x000fec000383ffff */
.L_x_637:
[----:B------:R-:W-:Y:S05]  /*1c470*/  BSYNC B0 ;  /* 0x0000000000007941 */ /* 0x000fea0003800000 */
.L_x_636:
        /* <DEDUP_REMOVED lines=131> */
.L_x_649:
[----:B------:R-:W-:Y:S01]  /*1ccb0*/  IMAD R3, R220, 0x8, R18 ;  /* 0x00000008dc037824 */ /* 0x000fe200078e0212 */
[----:B------:R-:W-:-:S04]  /*1ccc0*/  SHF.L.U32 R0, R221, 0x1f, RZ ;  /* 0x0000001fdd007819 */ /* 0x000fc800000006ff */
[----:B------:R0:W1:Y:S01]  /*1ccd0*/  SYNCS.PHASECHK.TRANS64.TRYWAIT P2, [R3+URZ+0x38850], R0 ;  /* 0x03885000030075a7 */ /* 0x000062000804017f */
[----:B------:R-:W-:Y:S05]  /*1cce0*/  @!P0 BRA `(.L_x_650) ;  /* 0x0000000000048947 */ /* 0x000fea0003800000 */
[----:B------:R-:W-:Y:S01]  /*1ccf0*/  BPT.TRAP 0x1 ;  /* 0x000000040000795c */ /* 0x000fe20000300000 */
.L_x_650:
[----:B------:R-:W-:Y:S04]  /*1cd00*/  BSSY B0, `(.L_x_651) ;  /* 0x0000004000007945 */ /* 0x000fe80003800000 */
[----:B-1----:R-:W-:Y:S05]  /*1cd10*/  @P2 BRA `(.L_x_652) ;  /* 0x0000000000082947 */ /* 0x002fea0003800000 */
[----:B------:R-:W1:Y:S02]  /*1cd20*/  SYNCS.PHASECHK.TRANS64.TRYWAIT P0, [R3+URZ+0x38850], R0 ;  /* 0x03885000030075a7 */ /* 0x000e64000800017f */
[----:B-1----:R-:W-:Y:S05]  /*1cd30*/  @!P0 BRA `(.L_x_653) ;  /* 0x000000ec00848947 */ /* 0x002fea0003800000 */
.L_x_652:
[----:B------:R-:W-:Y:S05]  /*1cd40*/  BSYNC B0 ;  /* 0x0000000000007941 */ /* 0x000fea0003800000 */
.L_x_651:
[----:B------:R-:W-:Y:S01]  /*1cd50*/  VIADD R18, R18, 0x400 ;  /* 0x0000040012127836 */ /* 0x000fe20000000000 */
[----:B------:R-:W2:Y:S01]  /*1cd60*/  LDL.LU R168, [R1+0x60] ;  /* 0x0000600001a87983 */ /* 0x000ea20000300800 */
[----:B------:R-:W-:Y:S01]  /*1cd70*/  MOV R7, 0x40000040 ;  /* 0x4000004000077802 */ /* 0x000fe20000000f00 */
[----:B------:R-:W-:Y:S01]  /*1cd80*/  WARPGROUP.ARRIVE ;  /* 0x00000000000079c5 */ /* 0x000fe20000000000 */
[----:B------:R-:W-:Y:S01]  /*1cd90*/  IMAD.MOV.U32 R9, RZ, RZ, 0x40000040 ;  /* 0x40000040ff097424 */ /* 0x000fe200078e00ff */
[----:B------:R-:W-:Y:S01]  /*1cda0*/  SHF.R.U32.HI R18, RZ, 0x4, R18 ;  /* 0x00000004ff127819 */ /* 0x000fe20000011612 */
[----:B01----:R-:W0:Y:S01]  /*1cdb0*/  SHFL.BFLY PT, R0, R13, 0x2, 0x1f ;  /* 0x0c401f000d007f89 */ /* 0x003e2200000e0000 */
[----:B------:R-:W-:Y:S01]  /*1cdc0*/  R2UR UR7, R7 ;  /* 0x00000000070772ca */ /* 0x000fe200000e0000 */
[----:B------:R-:W-:Y:S01]  /*1cdd0*/  IMAD.MOV.U32 R166, RZ, RZ, -0x800000 ;  /* 0xff800000ffa67424 */ /* 0x000fe200078e00ff */
[----:B------:R-:W-:Y:S01]  /*1cde0*/  LOP3.LUT R18, R18, 0x3fff, RZ, 0xc0, !PT ;  /* 0x00003fff12127812 */ /* 0x000fe200078ec0ff */
[----:B------:R-:W-:Y:S01]  /*1cdf0*/  @!P1 VIADD R3, R3, 0x38860 ;  /* 0x0003886003039836 */ /* 0x000fe20000000000 */
[----:B------:R-:W-:Y:S01]  /*1ce00*/  MOV R7, 0x40000040 ;  /* 0x4000004000077802 */ /* 0x000fe20000000f00 */
[----:B------:R-:W-:Y:S01]  /*1ce10*/  IMAD.MOV.U32 R167, RZ, RZ, -0x800000 ;  /* 0xff800000ffa77424 */ /* 0x000fe200078e00ff */
[----:B------:R-:W-:-:S02]  /*1ce20*/  LOP3.LUT R18, R18, 0x2800000, RZ, 0xfc, !PT ;  /* 0x0280000012127812 */ /* 0x000fc400078efcff */
[----:B------:R-:W-:-:S03]  /*1ce30*/  @!P1 PRMT R3, RZ, 0x654, R3 ;  /* 0x00000654ff039816 */ /* 0x000fc60000000003 */
[C---:B------:R-:W-:Y:S01]  /*1ce40*/  IMAD R6, R220.reuse, 0xa00, R18 ;  /* 0x00000a00dc067824 */ /* 0x040fe200078e0212 */
[----:B------:R-:W-:Y:S01]  /*1ce50*/  IADD3 R220, R220, 0x1, RZ ;  /* 0x00000001dcdc7810 */ /* 0x000fe20007ffe0ff */
[----:B------:R-:W-:Y:S02]  /*1ce60*/  IMAD.MOV.U32 R18, RZ, RZ, RZ ;  /* 0x000000ffff127224 */ /* 0x000fe400078e00ff */
[C---:B------:R-:W-:Y:S01]  /*1ce70*/  VIADD R8, R6.reuse, 0x80 ;  /* 0x0000008006087836 */ /* 0x040fe20000000000 */
[----:B------:R-:W-:Y:S02]  /*1ce80*/  R2UR UR6, R6 ;  /* 0x00000000060672ca */ /* 0x000fe400000e0000 */
[----:B------:R-:W-:-:S04]  /*1ce90*/  ISETP.NE.AND P2, PT, R220, 0x2, PT ;  /* 0x00000002dc00780c */ /* 0x000fc80003f45270 */
[----:B------:R-:W-:Y:S01]  /*1cea0*/  SEL R220, R220, RZ, P2 ;  /* 0x000000ffdcdc7207 */ /* 0x000fe20001000000 */
[----:B0-----:R-:W-:-:S06]  /*1ceb0*/  FADD.FTZ R0, R0, R13 ;  /* 0x0000000d00007221 */ /* 0x001fcc0000010000 */
[----:B------:R-:W-:Y:S01]  /*1cec0*/  HGMMA.64x256x16.F32 R24, R208, gdesc[UR4].tnspB, R24, gsb0 ;  /* 0x43e00004d0187df0 */ /* 0x000fe20008000818 */
[----:B------:R-:W-:Y:S01]  /*1ced0*/  R2UR UR6, R8 ;  /* 0x00000000080672ca */ /* 0x000fe200000e0000 */
[----:B------:R-:W-:Y:S01]  /*1cee0*/  VIADD R8, R6, 0x100 ;  /* 0x0000010006087836 */ /* 0x000fe20000000000 */
[----:B------:R-:W-:Y:S02]  /*1cef0*/  R2UR UR7, R9 ;  /* 0x00000000090772ca */ /* 0x000fe400000e0000 */
[----:B------:R-:W-:Y:S01]  /*1cf00*/  MOV R9, 0x40000040 ;  /* 0x4000004000097802 */ /* 0x000fe20000000f00 */
        /* <DEDUP_REMOVED lines=23> */
[----:B------:R-:W0:Y:S04]  /*1d080*/  SHFL.BFLY PT, R6, R12, 0x2, 0x1f ;  /* 0x0c401f000c067f89 */ /* 0x000e2800000e0000 */
[----:B------:R-:W1:Y:S01]  /*1d090*/  SHFL.BFLY PT, R7, R0, 0x1, 0x1f ;  /* 0x0c201f0000077f89 */ /* 0x000e6200000e0000 */
[----:B0-----:R-:W-:Y:S01]  /*1d0a0*/  FADD.FTZ R6, R6, R12 ;  /* 0x0000000c06067221 */ /* 0x001fe20000010000 */
[----:B-1----:R-:W-:-:S04]  /*1d0b0*/  FADD.FTZ R0, R0, R7 ;  /* 0x0000000700007221 */ /* 0x002fc80000010000 */
[----:B------:R-:W0:Y:S01]  /*1d0c0*/  SHFL.BFLY PT, R8, R6, 0x1, 0x1f ;  /* 0x0c201f0006087f89 */ /* 0x000e2200000e0000 */
[----:B------:R-:W-:-:S13]  /*1d0d0*/  FSETP.NE.FTZ.AND P0, PT, R0, RZ, PT ;  /* 0x000000ff0000720b */ /* 0x000fda0003f15000 */
[----:B------:R-:W1:Y:S01]  /*1d0e0*/  @P0 MUFU.LG2 R7, R0 ;  /* 0x0000000000070308 */ /* 0x000e620000000c00 */
[----:B0-----:R-:W-:Y:S01]  /*1d0f0*/  FADD.FTZ R6, R6, R8 ;  /* 0x0000000806067221 */ /* 0x001fe20000010000 */
[----:B------:R-:W-:-:S06]  /*1d100*/  @P0 FMUL.FTZ R8, R2, 0.69314718246459960938 ;  /* 0x3f31721802080820 */ /* 0x000fcc0000410000 */
[----:B------:R0:W-:Y:S01]  /*1d110*/  @P0 MUFU.RCP R18, R0 ;  /* 0x0000000000120308 */ /* 0x0001e20000001000 */
[----:B------:R-:W-:Y:S01]  /*1d120*/  FSETP.NE.FTZ.AND P3, PT, R6, RZ, PT ;  /* 0x000000ff0600720b */ /* 0x000fe20003f75000 */
[----:B-1----:R-:W-:Y:S01]  /*1d130*/  @P0 FMUL.FTZ R7, R7, 0.69314718246459960938 ;  /* 0x3f31721807070820 */ /* 0x002fe20000410000 */
[----:B0-----:R-:W-:-:S03]  /*1d140*/  IMAD.MOV.U32 R0, RZ, RZ, RZ ;  /* 0x000000ffff007224 */ /* 0x001fc600078e00ff */
[----:B------:R-:W-:Y:S01]  /*1d150*/  @P0 FFMA.FTZ R166, R8, R5, R7 ;  /* 0x0000000508a60223 */ /* 0x000fe20000010007 */
[----:B------:R-:W-:-:S07]  /*1d160*/  PLOP3.LUT P0, PT, PT, PT, PT, 0x8, 0x0 ;  /* 0x000000000000781c */ /* 0x000fce0003f0e170 */
[----:B------:R-:W0:Y:S08]  /*1d170*/  @P3 MUFU.LG2 R5, R6 ;  /* 0x0000000600053308 */ /* 0x000e300000000c00 */
[----:B------:R1:W2:Y:S02]  /*1d180*/  @P3 MUFU.RCP R0, R6 ;  /* 0x0000000600003308 */ /* 0x0002a40000001000 */
[----:B-1----:R-:W-:Y:S01]  /*1d190*/  @P3 FMUL.FTZ R6, R2, 0.69314718246459960938 ;  /* 0x3f31721802063820 */ /* 0x002fe20000410000 */
[----:B------:R-:W-:Y:S01]  /*1d1a0*/  SEL R2, RZ, 0x1, P2 ;  /* 0x00000001ff027807 */ /* 0x000fe20001000000 */
[----:B0-----:R-:W-:-:S03]  /*1d1b0*/  @P3 FMUL.FTZ R5, R5, 0.69314718246459960938 ;  /* 0x3f31721805053820 */ /* 0x001fc60000410000 */
[----:B------:R-:W-:Y:S01]  /*1d1c0*/  LOP3.LUT R221, R221, R2, RZ, 0x3c, !PT ;  /* 0x00000002dddd7212 */ /* 0x000fe200078e3cff */
[----:B------:R-:W-:Y:S01]  /*1d1d0*/  @P3 FFMA.FTZ R167, R6, R4, R5 ;  /* 0x0000000406a73223 */ /* 0x000fe20000010005 */
[----:B------:R-:W-:Y:S02]  /*1d1e0*/  WARPGROUP.DEPBAR.LE gsb0, 0x0 ;  /* 0x00008000000079c5 */ /* 0x000fe40000010000 */
[----:B------:R-:W-:-:S06]  /*1d1f0*/  WARPGROUP.ARRIVE ;  /* 0x00000000000079c5 */ /* 0x000fcc0000000000 */
[----:B------:R-:W-:Y:S03]  /*1d200*/  HGMMA.64x256x16.F32 R24, R192, gdesc[UR4].tnspB, R24, gsb0 ;  /* 0x43e00004c0187df0 */ /* 0x000fe60008000818 */
[----:B------:R-:W-:Y:S02]  /*1d210*/  WARPGROUP.DEPBAR.LE gsb0, 0x0 ;  /* 0x00008000000079c5 */ /* 0x000fe40000010000 */
[----:B------:R0:W-:Y:S01]  /*1d220*/  @!P1 SYNCS.ARRIVE.TRANS64.RED.A1T0 RZ, [R3+URZ], RZ ;  /* 0x000000ff03ff99a7 */ /* 0x0001e2000810043f */
[-C--:B------:R-:W-:Y:S01]  /*1d230*/  FMUL.FTZ R152, R48, R18.reuse ;  /* 0x0000001230987220 */ /* 0x080fe20000410000 */
[-C--:B------:R-:W-:Y:S01]  /*1d240*/  FMUL.FTZ R153, R49, R18.reuse ;  /* 0x0000001231997220 */ /* 0x080fe20000410000 */
[-C--:B------:R-:W-:Y:S01]  /*1d250*/  FMUL.FTZ R2, R52, R18.reuse ;  /* 0x0000001234027220 */ /* 0x080fe20000410000 */
[-C--:B------:R-:W-:Y:S01]  /*1d260*/  FMUL.FTZ R4, R56, R18.reuse ;  /* 0x0000001238047220 */ /* 0x080fe20000410000 */
[-C--:B------:R-:W-:Y:S01]  /*1d270*/  FMUL.FTZ R5, R57, R18.reuse ;  /* 0x0000001239057220 */ /* 0x080fe20000410000 */
[-C--:B------:R-:W-:Y:S01]  /*1d280*/  FMUL.FTZ R48, R108, R18.reuse ;  /* 0x000000126c307220 */ /* 0x080fe20000410000 */
[-C--:B------:R-:W-:Y:S01]  /*1d290*/  FMUL.FTZ R49, R109, R18.reuse ;  /* 0x000000126d317220 */ /* 0x080fe20000410000 */
        /* <DEDUP_REMOVED lines=120> */
[----:B------:R-:W-:-:S07]  /*1da20*/  FMUL.FTZ R129, R151, R0 ;  /* 0x0000000097817220 */ /* 0x000fce0000410000 */
.L_x_567:
[----:B------:R-:W0:Y:S08]  /*1da30*/  S2UR UR5, SR_CgaCtaId ;  /* 0x00000000000579c3 */ /* 0x000e300000008800 */
[----:B------:R-:W-:Y:S06]  /*1da40*/  BAR.SYNC.DEFER_BLOCKING 0x5, 0x180 ;  /* 0x0146000000007b1d */ /* 0x000fec0000010000 */
[----:B------:R-:W-:Y:S01]  /*1da50*/  UMOV UR4, 0x400 ;  /* 0x0000040000047882 */ /* 0x000fe20000000000 */
[----:B------:R-:W-:Y:S01]  /*1da60*/  BSSY B0, `(.L_x_654) ;  /* 0x0000472000007945 */ /* 0x000fe20003800000 */
[----:B0-----:R-:W-:-:S06]  /*1da70*/  ULEA UR4, UR5, UR4, 0x18 ;  /* 0x0000000405047291 */ /* 0x001fcc000f8ec03f */
[----:B------:R-:W-:-:S05]  /*1da80*/  MOV R18, UR4 ;  /* 0x0000000400127c02 */ /* 0x000fca0008000f00 */
[----:B------:R0:W1:Y:S01]  /*1da90*/  LDS.128 R140, [R18+0x388d0] ;  /* 0x0388d000128c7984 */ /* 0x0000620000000c00 */
[----:B------:R-:W-:Y:S06]  /*1daa0*/  BAR.ARV 0x4, 0x180 ;  /* 0x0106000000007b1d */ /* 0x000fec0000002000 */
[----:B------:R-:W-:Y:S05]  /*1dab0*/  @P0 BRA `(.L_x_655) ;  /* 0x0000003800180947 */ /* 0x000fea0003800000 */
[----:B------:R-:W2:Y:S01]  /*1dac0*/  LDL R92, [R1+0x1ac] ;  /* 0x0001ac00015c7983 */ /* 0x000ea20000100800 */
[----:B------:R-:W-:Y:S01]  /*1dad0*/  F2FP.F16.F32.PACK_AB R94, R163, R162 ;  /* 0x000000a2a35e723e */ /* 0x000fe200000000ff */
[----:B------:R-:W-:Y:S01]  /*1dae0*/  ULDC.64 UR6, c[0x0][0xc00] ;  /* 0x0003000000067ab9 */ /* 0x000fe20000000a00 */
[----:B------:R-:W-:Y:S01]  /*1daf0*/  F2FP.F16.F32.PACK_AB R95, R31, R30 ;  /* 0x0000001e1f5f723e */ /* 0x000fe200000000ff */
[----:B------:R-:W3:Y:S01]  /*1db00*/  S2R R0, SR_SWINHI ;  /* 0x0000000000007919 */ /* 0x000ee20000002f00 */
[----:B------:R-:W-:Y:S01]  /*1db10*/  F2FP.F16.F32.PACK_AB R96, R161, R160 ;  /* 0x000000a0a160723e */ /* 0x000fe200000000ff */
[----:B------:R-:W-:Y:S01]  /*1db20*/  ULDC.64 UR4, c[0x0][0xc08] ;  /* 0x0003020000047ab9 */ /* 0x000fe20000000a00 */
[----:B------:R-:W-:Y:S01]  /*1db30*/  F2FP.F16.F32.PACK_AB R97, R35, R34 ;  /* 0x000000222361723e */ /* 0x000fe200000000ff */
[----:B------:R-:W-:Y:S01]  /*1db40*/  ULDC.64 UR8, c[0x0][0x208] ;  /* 0x0000820000087ab9 */ /* 0x000fe20000000a00 */
[----:B------:R-:W-:Y:S02]  /*1db50*/  F2FP.F16.F32.PACK_AB R98, R159, R158 ;  /* 0x0000009e9f62723e */ /* 0x000fe400000000ff */
[----:B------:R-:W-:Y:S01]  /*1db60*/  F2FP.F16.F32.PACK_AB R99, R39, R38 ;  /* 0x000000262763723e */ /* 0x000fe200000000ff */
[----:B------:R-:W-:Y:S01]  /*1db70*/  BAR.SYNC.DEFER_BLOCKING 0x1, 0x100 ;  /* 0x0044000000007b1d */ /* 0x000fe20000010000 */
[----:B------:R-:W-:-:S04]  /*1db80*/  ISETP.NE.U32.AND P1, PT, RZ, UR6, PT ;  /* 0x00000006ff007c0c */ /* 0x000fc8000bf25070 */
[----:B------:R-:W-:Y:S02]  /*1db90*/  ISETP.NE.AND.EX P1, PT, RZ, UR7, PT, P1 ;  /* 0x00000007ff007c0c */ /* 0x000fe4000bf25310 */
[----:B------:R-:W-:Y:S02]  /*1dba0*/  MOV R130, R18 ;  /* 0x0000001200827202 */ /* 0x000fe40000000f00 */
[----:B---3--:R-:W-:-:S03]  /*1dbb0*/  MOV R131, R0 ;  /* 0x0000000000837202 */ /* 0x008fc60000000f00 */
[----:B--2---:R-:W-:-:S04]  /*1dbc0*/  IMAD.WIDE R132, R92, 0x2, R130 ;  /* 0x000000025c847825 */ /* 0x004fc800078e0282 */
[----:B------:R-:W-:Y:S01]  /*1dbd0*/  IMAD.MOV.U32 R93, RZ, RZ, R133 ;  /* 0x000000ffff5d7224 */ /* 0x000fe200078e0085 */
[----:B------:R-:W-:-:S04]  /*1dbe0*/  LOP3.LUT R0, R132, 0x380, RZ, 0xc0, !PT ;  /* 0x0000038084007812 */ /* 0x000fc800078ec0ff */
[----:B------:R-:W-:-:S04]  /*1dbf0*/  SHF.R.U64 R0, R0, 0x3, RZ ;  /* 0x0000000300007819 */ /* 0x000fc800000012ff */
[----:B------:R-:W-:-:S04]  /*1dc00*/  LOP3.LUT R92, R0, R132, RZ, 0x3c, !PT ;  /* 0x00000084005c7212 */ /* 0x000fc800078e3cff */
[----:B------:R-:W-:Y:S02]  /*1dc10*/  MOV R0, R92 ;  /* 0x0000005c00007202 */ /* 0x000fe40000000f00 */
[----:B------:R-:W-:Y:S02]  /*1dc20*/  F2FP.F16.F32.PACK_AB R92, R165, R164 ;  /* 0x000000a4a55c723e */ /* 0x000fe400000000ff */
[----:B------:R-:W-:-:S05]  /*1dc30*/  F2FP.F16.F32.PACK_AB R93, R27, R26 ;  /* 0x0000001a1b5d723e */ /* 0x000fca00000000ff */
[----:B------:R2:W-:Y:S02]  /*1dc40*/  STSM.16.M88.4 [R0], R92 ;  /* 0x0000005c00007844 */ /* 0x0005e40000000200 */
[----:B--2---:R-:W-:Y:S02]  /*1dc50*/  IADD3 R92, P0, R132, 0x20, RZ ;  /* 0x00000020845c7810 */ /* 0x004fe40007f1e0ff */
[----:B------:R-:W-:Y:S02]  /*1dc60*/  F2FP.F16.F32.PACK_AB R94, R155, R154 ;  /* 0x0000009a9b5e723e */ /* 0x000fe400000000ff */
[----:B------:R-:W-:Y:S01]  /*1dc70*/  LOP3.LUT R0, R92, 0x380, RZ, 0xc0, !PT ;  /* 0x000003805c007812 */ /* 0x000fe200078ec0ff */
[----:B------:R-:W-:Y:S01]  /*1dc80*/  IMAD.X R93, RZ, RZ, R133, P0 ;  /* 0x000000ffff5d7224 */ /* 0x000fe200000e0685 */
[----:B------:R-:W-:Y:S02]  /*1dc90*/  F2FP.F16.F32.PACK_AB R95, R47, R46 ;  /* 0x0000002e2f5f723e */ /* 0x000fe400000000ff */
[----:B------:R-:W-:-:S04]  /*1dca0*/  SHF.R.U64 R0, R0, 0x3, RZ ;  /* 0x0000000300007819 */ /* 0x000fc800000012ff */
[----:B------:R-:W-:-:S04]  /*1dcb0*/  LOP3.LUT R92, R0, R92, RZ, 0x3c, !PT ;  /* 0x0000005c005c7212 */ /* 0x000fc800078e3cff */
[----:B------:R-:W-:-:S05]  /*1dcc0*/  MOV R92, R92 ;  /* 0x0000005c005c7202 */ /* 0x000fca0000000f00 */
[----:B------:R2:W-:Y:S02]  /*1dcd0*/  STSM.16.M88.4 [R92], R96 ;  /* 0x000000605c007844 */ /* 0x0005e40000000200 */
[----:B--2---:R-:W-:Y:S02]  /*1dce0*/  IADD3 R92, P0, R132, 0x40, RZ ;  /* 0x00000040845c7810 */ /* 0x004fe40007f1e0ff */
[----:B------:R-:W-:Y:S02]  /*1dcf0*/  F2FP.F16.F32.PACK_AB R96, R153, R152 ;  /* 0x000000989960723e */ /* 0x000fe400000000ff */
[----:B------:R-:W-:Y:S01]  /*1dd00*/  LOP3.LUT R0, R92, 0x380, RZ, 0xc0, !PT ;  /* 0x000003805c007812 */ /* 0x000fe200078ec0ff */
[----:B------:R-:W-:Y:S01]  /*1dd10*/  IMAD.X R93, RZ, RZ, R133, P0 ;  /* 0x000000ffff5d7224 */ /* 0x000fe200000e0685 */
[----:B------:R-:W-:Y:S02]  /*1dd20*/  F2FP.F16.F32.PACK_AB R97, R51, R50 ;  /* 0x000000323361723e */ /* 0x000fe400000000ff */
[----:B------:R-:W-:-:S02]  /*1dd30*/  SHF.R.U64 R0, R0, 0x3, RZ ;  /* 0x0000000300007819 */ /* 0x000fc400000012ff */
[----:B------:R-:W-:Y:S02]  /*1dd40*/  F2FP.F16.F32.PACK_AB R98, R3, R2 ;  /* 0x000000020362723e */ /* 0x000fe400000000ff */
[----:B------:R-:W-:Y:S02]  /*1dd50*/  LOP3.LUT R92, R0, R92, RZ, 0x3c, !PT ;  /* 0x0000005c005c7212 */ /* 0x000fe400078e3cff */
[----:B------:R-:W-:Y:S02]  /*1dd60*/  F2FP.F16.F32.PACK_AB R99, R55, R54 ;  /* 0x000000363763723e */ /* 0x000fe400000000ff */
[----:B------:R-:W-:Y:S02]  /*1dd70*/  MOV R0, R92 ;  /* 0x0000005c00007202 */ /* 0x000fe40000000f00 */
[----:B------:R-:W-:Y:S02]  /*1dd80*/  F2FP.F16.F32.PACK_AB R92, R157, R156 ;  /* 0x0000009c9d5c723e */ /* 0x000fe400000000ff */
[----:B------:R-:W-:-:S05]  /*1dd90*/  F2FP.F16.F32.PACK_AB R93, R43, R42 ;  /* 0x0000002a2b5d723e */ /* 0x000fca00000000ff */
[----:B------:R2:W-:Y:S02]  /*1dda0*/  STSM.16.M88.4 [R0], R92 ;  /* 0x0000005c00007844 */ /* 0x0005e40000000200 */
[----:B--2---:R-:W-:Y:S02]  /*1ddb0*/  IADD3 R92, P0, R132, 0x60, RZ ;  /* 0x00000060845c7810 */ /* 0x004fe40007f1e0ff */
[----:B------:R-:W-:Y:S02]  /*1ddc0*/  F2FP.F16.F32.PACK_AB R94, R7, R6 ;  /* 0x00000006075e723e */ /* 0x000fe400000000ff */
[----:B------:R-:W-:Y:S02]  /*1ddd0*/  LOP3.LUT R0, R92, 0x380, RZ, 0xc0, !PT ;  /* 0x000003805c007812 */ /* 0x000fe400078ec0ff */
[----:B------:R-:W-:Y:S02]  /*1dde0*/  IADD3.X R93, RZ, R133, RZ, P0, !PT ;  /* 0x00000085ff5d7210 */ /* 0x000fe400007fe4ff */
[----:B------:R-:W-:-:S02]  /*1ddf0*/  SHF.R.U64 R0, R0, 0x3, RZ ;  /* 0x0000000300007819 */ /* 0x000fc400000012ff */
[----:B------:R-:W-:Y:S02]  /*1de00*/  F2FP.F16.F32.PACK_AB R95, R63, R62 ;  /* 0x0000003e3f5f723e */ /* 0x000fe400000000ff */
        /* <DEDUP_REMOVED lines=126> */
[----:B--2---:R-:W-:-:S04]  /*1e5f0*/  IADD3 R0, P0, R132, 0xc060, RZ ;  /* 0x0000c06084007810 */ /* 0x004fc80007f1e0ff */
[----:B------:R-:W-:Y:S02]  /*1e600*/  LOP3.LUT R92, R0, 0x380, RZ, 0xc0, !PT ;  /* 0x00000380005c7812 */ /* 0x000fe400078ec0ff */
[----:B------:R-:W-:Y:S02]  /*1e610*/  IADD3.X R133, RZ, R133, RZ, P0, !PT ;  /* 0x00000085ff857210 */ /* 0x000fe400007fe4ff */
[----:B------:R-:W-:-:S04]  /*1e620*/  SHF.R.U64 R92, R92, 0x3, RZ ;  /* 0x000000035c5c7819 */ /* 0x000fc800000012ff */
[----:B------:R-:W-:Y:S01]  /*1e630*/  LOP3.LUT R132, R92, R0, RZ, 0x3c, !PT ;  /* 0x000000005c847212 */ /* 0x000fe200078e3cff */
[----:B------:R-:W-:Y:S01]  /*1e640*/  IMAD.MOV.U32 R0, RZ, RZ, RZ ;  /* 0x000000ffff007224 */ /* 0x000fe200078e00ff */
[----:B------:R-:W-:Y:S02]  /*1e650*/  IADD3 R92, P0, R236, UR6, RZ ;  /* 0x00000006ec5c7c10 */ /* 0x000fe4000ff1e0ff */
[----:B------:R-:W-:Y:S02]  /*1e660*/  MOV R132, R132 ;  /* 0x0000008400847202 */ /* 0x000fe40000000f00 */
[----:B------:R-:W-:Y:S02]  /*1e670*/  IADD3.X R93, R237, UR7, RZ, P0, !PT ;  /* 0x00000007ed5d7c10 */ /* 0x000fe400087fe4ff */
[----:B------:R-:W-:Y:S01]  /*1e680*/  ISETP.NE.U32.AND P0, PT, RZ, UR4, PT ;  /* 0x00000004ff007c0c */ /* 0x000fe2000bf05070 */
[----:B------:R2:W-:Y:S01]  /*1e690*/  STSM.16.M88.4 [R132], R96 ;  /* 0x0000006084007844 */ /* 0x0005e20000000200 */
[----:B------:R-:W-:Y:S02]  /*1e6a0*/  BAR.SYNC.DEFER_BLOCKING 0x1, 0x100 ;  /* 0x0044000000007b1d */ /* 0x000fe40000010000 */
[----:B------:R-:W-:-:S13]  /*1e6b0*/  ISETP.NE.AND.EX P0, PT, RZ, UR5, PT, P0 ;  /* 0x00000005ff007c0c */ /* 0x000fda000bf05300 */
[----:B------:R-:W-:Y:S01]  /*1e6c0*/  @P0 IADD3 R236, P2, R236, UR4, RZ ;  /* 0x00000004ecec0c10 */ /* 0x000fe2000ff5e0ff */
[----:B------:R-:W-:-:S03]  /*1e6d0*/  ULDC UR4, c[0x0][0xa88] ;  /* 0x0002a20000047ab9 */ /* 0x000fc60000000800 */
[----:B------:R-:W-:Y:S01]  /*1e6e0*/  @P0 IADD3.X R237, R237, UR5, RZ, P2, !PT ;  /* 0x00000005eded0c10 */ /* 0x000fe200097fe4ff */
[----:B--2---:R-:W-:Y:S01]  /*1e6f0*/  IMAD.U32 R132, RZ, RZ, UR4 ;  /* 0x00000004ff847e24 */ /* 0x004fe2000f8e00ff */
[----:B------:R-:W-:Y:S01]  /*1e700*/  ISETP.NE.AND P2, PT, R234, RZ, PT ;  /* 0x000000ffea00720c */ /* 0x000fe20003f45270 */
[----:B------:R-:W-:-:S03]  /*1e710*/  ULDC UR4, c[0x0][0xad4] ;  /* 0x0002b50000047ab9 */ /* 0x000fc60000000800 */
[----:B------:R-:W-:Y:S01]  /*1e720*/  SEL R234, R234, UR4, P2 ;  /* 0x00000004eaea7c07 */ /* 0x000fe20009000000 */
[----:B------:R-:W-:Y:S01]  /*1e730*/  IMAD.MOV.U32 R98, RZ, RZ, 0x9b8 ;  /* 0x000009b8ff627424 */ /* 0x000fe200078e00ff */
[----:B------:R2:W5:Y:S02]  /*1e740*/  @P1 LDG.E R0, desc[UR8][R92.64] ;  /* 0x000000085c001981 */ /* 0x000564000c1e1900 */
[----:B------:R-:W-:Y:S02]  /*1e750*/  ISETP.GT.AND P2, PT, R234, 0x1, PT ;  /* 0x00000001ea00780c */ /* 0x000fe40003f44270 */
[----:B------:R2:W5:Y:S02]  /*1e760*/  @P0 LDG.E R132, desc[UR8][R236.64] ;  /* 0x00000008ec840981 */ /* 0x000564000c1e1900 */
[----:B------:R-:W-:-:S04]  /*1e770*/  SEL R98, R98, 0x978, P2 ;  /* 0x0000097862627807 */ /* 0x000fc80001000000 */
[----:B------:R2:W3:Y:S08]  /*1e780*/  LDC.64 R96, c[0x0][R98+0x220] ;  /* 0x0000880062607b82 */ /* 0x0004f00000000a00 */
[----:B------:R2:W4:Y:S01]  /*1e790*/  LDC.64 R94, c[0x0][R98+0x218] ;  /* 0x00008600625e7b82 */ /* 0x0005220000000a00 */
[----:B------:R-:W-:Y:S05]  /*1e7a0*/  @P0 BRA `(.L_x_656) ;  /* 0x0000000000140947 */ /* 0x000fea0003800000 */
[----:B------:R-:W-:Y:S05]  /*1e7b0*/  @!P1 BRA `(.L_x_656) ;  /* 0x0000000000109947 */ /* 0x000fea0003800000 */
[----:B------:R-:W-:Y:S02]  /*1e7c0*/  ULDC.64 UR4, c[0x0][0x208] ;  /* 0x0000820000047ab9 */ /* 0x000fe40000000a00 */
[----:B-----5:R-:W3:Y:S04]  /*1e7d0*/  LDG.E R132, desc[UR4][R92.64] ;  /* 0x000000045c847981 */ /* 0x020ee8000c1e1900 */
[----:B--2---:R-:W3:Y:S02]  /*1e7e0*/  LDG.E R92, desc[UR4][R92.64+0x4] ;  /* 0x000004045c5c7981 */ /* 0x004ee4000c1e1900 */
[----:B---3--:R-:W-:-:S07]  /*1e7f0*/  IADD3 R132, -R132, R92, RZ ;  /* 0x0000005c84847210 */ /* 0x008fce0007ffe1ff */
.L_x_656:
[----:B------:R-:W3:Y:S01]  /*1e800*/  LDL.LU R99, [R1+0xfc] ;  /* 0x0000fc0001637983 */ /* 0x000ee20000300800 */
[----:B------:R-:W0:Y:S03]  /*1e810*/  LDC R136, c[0x0][0xbe8] ;  /* 0x0002fa00ff887b82 */ /* 0x000e260000000800 */
[----:B------:R-:W3:Y:S04]  /*1e820*/  LDL R137, [R1+0x78] ;  /* 0x0000780001897983 */ /* 0x000ee80000100800 */
[----:B------:R-:W3:Y:S04]  /*1e830*/  LDL R144, [R1+0x1a8] ;  /* 0x0001a80001907983 */ /* 0x000ee80000100800 */
[----:B------:R-:W3:Y:S04]  /*1e840*/  LDL R138, [R1+0x74] ;  /* 0x00007400018a7983 */ /* 0x000ee80000100800 */
[----:B-1----:R-:W3:Y:S04]  /*1e850*/  LDL R140, [R1+0x1a4] ;  /* 0x0001a400018c7983 */ /* 0x002ee80000100800 */
[----:B-----5:R-:W3:Y:S01]  /*1e860*/  LDL R139, [R1+0x10c] ;  /* 0x00010c00018b7983 */ /* 0x020ee20000100800 */
[----:B--2---:R-:W1:Y:S01]  /*1e870*/  LDC.64 R92, c[0x0][R98+0x228] ;  /* 0x00008a00625c7b82 */ /* 0x004e620000000a00 */
[----:B------:R-:W-:-:S04]  /*1e880*/  ISETP.NE.U32.AND P0, PT, RZ, UR6, PT ;  /* 0x00000006ff007c0c */ /* 0x000fc8000bf05070 */
[----:B------:R-:W-:Y:S02]  /*1e890*/  ISETP.NE.AND.EX P0, PT, RZ, UR7, PT, P0 ;  /* 0x00000007ff007c0c */ /* 0x000fe4000bf05300 */
[----:B0-----:R-:W-:Y:S02]  /*1e8a0*/  ISETP.NE.AND P1, PT, R136, 0x1, PT ;  /* 0x000000018800780c */ /* 0x001fe40003f25270 */
[----:B------:R-:W-:Y:S01]  /*1e8b0*/  SEL R235, R235, RZ, !P0 ;  /* 0x000000ffebeb7207 */ /* 0x000fe20004000000 */
[-C--:B----4-:R-:W-:Y:S02]  /*1e8c0*/  IMAD R134, R95, R232.reuse, RZ ;  /* 0x000000e85f867224 */ /* 0x090fe400078e02ff */
[----:B------:R-:W-:-:S04]  /*1e8d0*/  IMAD.WIDE.U32 R94, R94, R232, RZ ;  /* 0x000000e85e5e7225 */ /* 0x000fc800078e00ff */
[----:B---3--:R-:W-:Y:S02]  /*1e8e0*/  IMAD R97, R97, R235, RZ ;  /* 0x000000eb61617224 */ /* 0x008fe400078e02ff */
[----:B------:R-:W-:Y:S02]  /*1e8f0*/  IMAD.IADD R135, R95, 0x1, R134 ;  /* 0x000000015f877824 */ /* 0x000fe400078e0286 */
[----:B------:R-:W0:Y:S01]  /*1e900*/  @P1 LDC R95, c[0x0][0xbec] ;  /* 0x0002fb00ff5f1b82 */ /* 0x000e220000000800 */
[----:B------:R-:W-:Y:S01]  /*1e910*/  ULDC.64 UR4, c[0x0][0x208] ;  /* 0x0000820000047ab9 */ /* 0x000fe20000000a00 */
[----:B------:R-:W-:-:S05]  /*1e920*/  SEL R133, R99, RZ, !P0 ;  /* 0x000000ff63857207 */ /* 0x000fca0004000000 */
[C---:B------:R-:W-:Y:S02]  /*1e930*/  IMAD R133, R96.reuse, R133, R97 ;  /* 0x0000008560857224 */ /* 0x040fe400078e0261 */
[----:B------:R-:W-:-:S03]  /*1e940*/  IMAD.WIDE.U32 R96, R96, R235, RZ ;  /* 0x000000eb60607225 */ /* 0x000fc600078e00ff */
[----:B------:R-:W-:Y:S02]  /*1e950*/  IADD3 R99, P0, P3, R96, R94, R0 ;  /* 0x0000005e60637210 */ /* 0x000fe40007b1e000 */
[----:B------:R-:W2:Y:S01]  /*1e960*/  @P1 LDC R94, c[0x0][0xbf0] ;  /* 0x0002fc00ff5e1b82 */ /* 0x000ea20000000800 */
[----:B------:R-:W-:Y:S01]  /*1e970*/  SEL R96, R137, RZ, P2 ;  /* 0x000000ff89607207 */ /* 0x000fe20001000000 */
[----:B------:R-:W-:-:S04]  /*1e980*/  IMAD.IADD R133, R97, 0x1, R133 ;  /* 0x0000000161857824 */ /* 0x000fc800078e0285 */
[-C--:B-1----:R-:W-:Y:S01]  /*1e990*/  IMAD R134, R93, R96.reuse, RZ ;  /* 0x000000605d867224 */ /* 0x082fe200078e02ff */
[----:B------:R-:W-:Y:S01]  /*1e9a0*/  SHF.R.S32.HI R93, RZ, 0x1f, R0 ;  /* 0x0000001fff5d7819 */ /* 0x000fe20000011400 */
[----:B------:R-:W-:-:S03]  /*1e9b0*/  IMAD.WIDE.U32 R96, R92, R96, RZ ;  /* 0x000000605c607225 */ /* 0x000fc600078e00ff */
[----:B------:R-:W-:Y:S01]  /*1e9c0*/  IADD3.X R92, R133, R135, R93, P0, P3 ;  /* 0x00000087855c7210 */ /* 0x000fe200007e645d */
[----:B------:R-:W-:-:S04]  /*1e9d0*/  IMAD R133, R138, 0x80, R144 ;  /* 0x000000808a857824 */ /* 0x000fc800078e0290 */
[----:B0-----:R-:W-:Y:S01]  /*1e9e0*/  @P1 IMAD.HI.U32 R95, R133, R95, RZ ;  /* 0x0000005f855f1227 */ /* 0x001fe200078e00ff */
[----:B------:R-:W-:-:S04]  /*1e9f0*/  MOV R135, R133 ;  /* 0x0000008500877202 */ /* 0x000fc80000000f00 */
[----:B--2---:R-:W-:Y:S02]  /*1ea00*/  @P1 SHF.R.U32.HI R135, RZ, R94, R95 ;  /* 0x0000005eff871219 */ /* 0x004fe4000001165f */
[----:B------:R0:W1:Y:S02]  /*1ea10*/  LDC.64 R94, c[0x0][R98+0x210] ;  /* 0x00008400625e7b82 */ /* 0x0000640000000a00 */
[----:B------:R-:W-:-:S06]  /*1ea20*/  IADD3 R96, P0, P3, R135, R99, R96 ;  /* 0x0000006387607210 */ /* 0x000fcc0007b1e060 */
[----:B0-----:R-:W0:Y:S01]  /*1ea30*/  LDC.64 R98, c[0x0][0xba8] ;  /* 0x0002ea00ff627b82 */ /* 0x001e220000000a00 */
[----:B------:R-:W-:Y:S01]  /*1ea40*/  IMAD.IADD R134, R97, 0x1, R134 ;  /* 0x0000000161867824 */ /* 0x000fe200078e0286 */
[----:B------:R-:W-:-:S04]  /*1ea50*/  SHF.R.S32.HI R97, RZ, 0x1f, R135 ;  /* 0x0000001fff617819 */ /* 0x000fc80000011487 */
[----:B------:R-:W-:Y:S01]  /*1ea60*/  IADD3.X R97, R97, R92, R134, P0, P3 ;  /* 0x0000005c61617210 */ /* 0x000fe200007e6486 */
[----:B------:R-:W-:-:S04]  /*1ea70*/  IMAD.MOV R134, RZ, RZ, -R135 ;  /* 0x000000ffff867224 */ /* 0x000fc800078e0a87 */
[----:B------:R-:W-:Y:S01]  /*1ea80*/  IMAD R134, R136, R134, R133 ;  /* 0x0000008688867224 */ /* 0x000fe200078e0285 */
[----:B0-----:R-:W0:Y:S08]  /*1ea90*/  @!P2 LDC R98, c[0x0][0xb50] ;  /* 0x0002d400ff62ab82 */ /* 0x001e300000000800 */
[----:B------:R-:W2:Y:S01]  /*1eaa0*/  @!P2 LDC R99, c[0x0][0xb54] ;  /* 0x0002d500ff63ab82 */ /* 0x000ea20000000800 */
[----:B------:R-:W-:Y:S01]  /*1eab0*/  SHF.R.S32.HI R92, RZ, 0x1f, R134 ;  /* 0x0000001fff5c7819 */ /* 0x000fe20000011486 */
[----:B-1----:R-:W-:-:S02]  /*1eac0*/  IMAD R95, R95, R134, RZ ;  /* 0x000000865f5f7224 */ /* 0x002fc400078e02ff */
[----:B------:R-:W-:-:S04]  /*1ead0*/  IMAD.WIDE.U32 R96, R94, R134, R96 ;  /* 0x000000865e607225 */ /* 0x000fc800078e0060 */
[----:B------:R-:W-:Y:S01]  /*1eae0*/  IMAD R92, R94, R92, R95 ;  /* 0x0000005c5e5c7224 */ /* 0x000fe200078e025f */
[----:B0-----:R-:W-:-:S03]  /*1eaf0*/  LEA R98, P0, R96, R98, 0x2 ;  /* 0x0000006260627211 */ /* 0x001fc600078010ff */
[----:B------:R-:W-:-:S05]  /*1eb00*/  IMAD.IADD R92, R97, 0x1, R92 ;  /* 0x00000001615c7824 */ /* 0x000fca00078e025c */
[----:B--2---:R-:W-:Y:S01]  /*1eb10*/  LEA.HI.X R92, R96, R99, R92, 0x2, P0 ;  /* 0x00000063605c7211 */ /* 0x004fe200000f145c */
[----:B------:R-:W-:Y:S01]  /*1eb20*/  SHFL.IDX PT, R94, R98, RZ, 0x1c1f ;  /* 0x001c1fff625e7589 */ /* 0x000fe200000e0000 */
[----:B------:R-:W-:-:S03]  /*1eb30*/  LEA R99, R138, R140, 0x7 ;  /* 0x0000008c8a637211 */ /* 0x000fc600078e38ff */
[----:B------:R-:W0:Y:S04]  /*1eb40*/  SHFL.IDX PT, R95, R92, RZ, 0x1c1f ;  /* 0x001c1fff5c5f7589 */ /* 0x000e2800000e0000 */
[----:B------:R1:W-:Y:S04]  /*1eb50*/  SHFL.IDX PT, R96, R98, 0x1, 0x1c1f ;  /* 0x003c1f0062607f89 */ /* 0x0003e800000e0000 */
[----:B------:R2:W3:Y:S01]  /*1eb60*/  SHFL.IDX PT, R97, R92, 0x1, 0x1c1f ;  /* 0x003c1f005c617f89 */ /* 0x0004e200000e0000 */
[----:B------:R-:W-:Y:S01]  /*1eb70*/  LOP3.LUT P0, RZ, R139, 0x3, RZ, 0xc0, !PT ;  /* 0x000000038bff7812 */ /* 0x000fe2000780c0ff */
[----:B-1----:R-:W-:-:S02]  /*1eb80*/  VIADD R98, R99, 0x8 ;  /* 0x0000000863627836 */ /* 0x002fc40000000000 */
[----:B--2---:R-:W-:-:S05]  /*1eb90*/  IMAD R92, R132, R136, RZ ;  /* 0x00000088845c7224 */ /* 0x004fca00078e02ff */
[-C--:B------:R-:W-:Y:S02]  /*1eba0*/  ISETP.GE.OR P3, PT, R99, R92.reuse, P0 ;  /* 0x0000005c6300720c */ /* 0x080fe40000766670 */
[----:B------:R-:W-:-:S11]  /*1ebb0*/  ISETP.GE.OR P0, PT, R98, R92, P0 ;  /* 0x0000005c6200720c */ /* 0x000fd60000706670 */
[----:B0-----:R0:W-:Y:S04]  /*1ebc0*/  @!P3 ST.E desc[UR4][R94.64], R166 ;  /* 0x000000a65e00b985 */ /* 0x0011e8000c101904 */
[----:B---3--:R0:W-:Y:S01]  /*1ebd0*/  @!P0 ST.E desc[UR4][R96.64], R167 ;  /* 0x000000a760008985 */ /* 0x0081e2000c101904 */
[----:B------:R-:W-:Y:S05]  /*1ebe0*/  @P2 BRA `(.L_x_657) ;  /* 0x0000000c00ec2947 */ /* 0x000fea0003800000 */
[----:B------:R1:W5:Y:S01]  /*1ebf0*/  LDL R86, [R1+0x100] ;  /* 0x0001000001567983 */ /* 0x0003620000100800 */
[----:B------:R-:W-:Y:S01]  /*1ec00*/  IMAD.SHL.U32 R139, R212, 0x40, RZ ;  /* 0x00000040d48b7824 */ /* 0x000fe200078e00ff */
[----:B------:R-:W2:Y:S01]  /*1ec10*/  @P1 LDC R21, c[0x0][0xbec] ;  /* 0x0002fb00ff151b82 */ /* 0x000ea20000000800 */
[----:B------:R-:W-:Y:S01]  /*1ec20*/  ULDC.64 UR4, c[0x0][0x208] ;  /* 0x0000820000047ab9 */ /* 0x000fe20000000a00 */
[----:B------:R1:W5:Y:S01]  /*1ec30*/  LDL R85, [R1+0x68] ;  /* 0x0000680001557983 */ /* 0x0003620000100800 */
[----:B------:R-:W-:-:S03]  /*1ec40*/  IMAD R3, R233, 0x8, R139 ;  /* 0x00000008e9037824 */ /* 0x000fc600078e028b */
[----:B------:R1:W5:Y:S01]  /*1ec50*/  LDL R84, [R1+0x70] ;  /* 0x0000700001547983 */ /* 0x0003620000100800 */
[----:B------:R-:W-:Y:S01]  /*1ec60*/  IMAD.WIDE R130, R3, 0x2, R130 ;  /* 0x0000000203827825 */ /* 0x000fe200078e0282 */
[----:B------:R-:W3:Y:S02]  /*1ec70*/  @P1 LDC R77, c[0x0][0xbf0] ;  /* 0x0002fc00ff4d1b82 */ /* 0x000ee40000000800 */
[----:B------:R1:W5:Y:S01]  /*1ec80*/  LDL R82, [R1+0x6c] ;  /* 0x00006c0001527983 */ /* 0x0003620000100800 */
[C---:B------:R-:W-:Y:S02]  /*1ec90*/  IADD3 R9, P4, R130.reuse, 0x1000, RZ ;  /* 0x0000100082097810 */ /* 0x040fe40007f9e0ff */
[C---:B------:R-:W-:Y:S02]  /*1eca0*/  IADD3 R13, P3, R130.reuse, 0x2000, RZ ;  /* 0x00002000820d7810 */ /* 0x040fe40007f7e0ff */
[----:B------:R-:W-:Y:S02]  /*1ecb0*/  IADD3 R25, P2, R130, 0x3000, RZ ;  /* 0x0000300082197810 */ /* 0x000fe40007f5e0ff */
[----:B------:R-:W-:-:S02]  /*1ecc0*/  LOP3.LUT R8, R9, 0x380, RZ, 0xc0, !PT ;  /* 0x0000038009087812 */ /* 0x000fc400078ec0ff */
[----:B------:R-:W-:Y:S02]  /*1ecd0*/  LOP3.LUT R12, R13, 0x380, RZ, 0xc0, !PT ;  /* 0x000003800d0c7812 */ /* 0x000fe400078ec0ff */
[----:B------:R-:W-:Y:S02]  /*1ece0*/  LOP3.LUT R24, R25, 0x380, RZ, 0xc0, !PT ;  /* 0x0000038019187812 */ /* 0x000fe400078ec0ff */
[----:B------:R-:W-:Y:S02]  /*1ecf0*/  SHF.R.U64 R8, R8, 0x3, RZ ;  /* 0x0000000308087819 */ /* 0x000fe400000012ff */
[----:B------:R-:W-:Y:S02]  /*1ed00*/  SHF.R.U64 R12, R12, 0x3, RZ ;  /* 0x000000030c0c7819 */ /* 0x000fe400000012ff */
[----:B------:R-:W-:Y:S02]  /*1ed10*/  SHF.R.U64 R24, R24, 0x3, RZ ;  /* 0x0000000318187819 */ /* 0x000fe400000012ff */
[----:B------:R-:W-:-:S02]  /*1ed20*/  LOP3.LUT R8, R8, R9, RZ, 0x3c, !PT ;  /* 0x0000000908087212 */ /* 0x000fc400078e3cff */
[----:B------:R-:W-:Y:S01]  /*1ed30*/  LOP3.LUT R12, R12, R13, RZ, 0x3c, !PT ;  /* 0x0000000d0c0c7212 */ /* 0x000fe200078e3cff */
[--C-:B------:R-:W-:Y:S01]  /*1ed40*/  IMAD.X R13, RZ, RZ, R131.reuse, P3 ;  /* 0x000000ffff0d7224 */ /* 0x100fe200018e0683 */
[----:B------:R-:W-:Y:S01]  /*1ed50*/  LOP3.LUT R24, R24, R25, RZ, 0x3c, !PT ;  /* 0x0000001918187212 */ /* 0x000fe200078e3cff */
[----:B------:R-:W-:Y:S01]  /*1ed60*/  IMAD.X R25, RZ, RZ, R131, P2 ;  /* 0x000000ffff197224 */ /* 0x000fe200010e0683 */
[----:B------:R-:W-:Y:S02]  /*1ed70*/  IADD3.X R9, RZ, R131, RZ, P4, !PT ;  /* 0x00000083ff097210 */ /* 0x000fe400027fe4ff */
[C---:B------:R-:W-:Y:S01]  /*1ed80*/  IADD3 R29, P0, R130.reuse, 0x4000, RZ ;  /* 0x00004000821d7810 */ /* 0x040fe20007f1e0ff */
[----:B------:R-:W5:Y:S01]  /*1ed90*/  LD.E.128 R12, desc[UR4][R12.64] ;  /* 0x000000040c0c7980 */ /* 0x000f62000c101d00 */
[C---:B------:R-:W-:Y:S02]  /*1eda0*/  IADD3 R33, P6, R130.reuse, 0x5000, RZ ;  /* 0x0000500082217810 */ /* 0x040fe40007fde0ff */
[C---:B------:R-:W-:Y:S01]  /*1edb0*/  IADD3 R37, P5, R130.reuse, 0x6000, RZ ;  /* 0x0000600082257810 */ /* 0x040fe20007fbe0ff */
[----:B------:R-:W5:Y:S01]  /*1edc0*/  LD.E.128 R8, desc[UR4][R8.64] ;  /* 0x0000000408087980 */ /* 0x000f62000c101d00 */
[----:B------:R-:W-:-:S02]  /*1edd0*/  IADD3 R41, P4, R130, 0x7000, RZ ;  /* 0x0000700082297810 */ /* 0x000fc40007f9e0ff */
[C---:B------:R-:W-:Y:S01]  /*1ede0*/  IADD3 R45, P3, R130.reuse, 0x8000, RZ ;  /* 0x00008000822d7810 */ /* 0x040fe20007f7e0ff */
[----:B------:R-:W5:Y:S01]  /*1edf0*/  LD.E.128 R24, desc[UR4][R24.64] ;  /* 0x0000000418187980 */ /* 0x000f62000c101d00 */
[----:B------:R-:W-:Y:S02]  /*1ee00*/  IADD3 R49, P2, R130, 0x9000, RZ ;  /* 0x0000900082317810 */ /* 0x000fe40007f5e0ff */
[----:B------:R-:W-:Y:S02]  /*1ee10*/  LOP3.LUT R28, R29, 0x380, RZ, 0xc0, !PT ;  /* 0x000003801d1c7812 */ /* 0x000fe400078ec0ff */
[----:B------:R-:W-:Y:S02]  /*1ee20*/  LOP3.LUT R32, R33, 0x380, RZ, 0xc0, !PT ;  /* 0x0000038021207812 */ /* 0x000fe400078ec0ff */
[----:B------:R-:W-:Y:S02]  /*1ee30*/  LOP3.LUT R36, R37, 0x380, RZ, 0xc0, !PT ;  /* 0x0000038025247812 */ /* 0x000fe400078ec0ff */
[----:B------:R-:W-:-:S02]  /*1ee40*/  LOP3.LUT R40, R41, 0x380, RZ, 0xc0, !PT ;  /* 0x0000038029287812 */ /* 0x000fc400078ec0ff */
[----:B------:R-:W-:Y:S02]  /*1ee50*/  LOP3.LUT R44, R45, 0x380, RZ, 0xc0, !PT ;  /* 0x000003802d2c7812 */ /* 0x000fe400078ec0ff */
[----:B------:R-:W-:Y:S02]  /*1ee60*/  LOP3.LUT R48, R49, 0x380, RZ, 0xc0, !PT ;  /* 0x0000038031307812 */ /* 0x000fe400078ec0ff */
[----:B------:R-:W-:Y:S02]  /*1ee70*/  SHF.R.U64 R28, R28, 0x3, RZ ;  /* 0x000000031c1c7819 */ /* 0x000fe400000012ff */
[----:B------:R-:W-:Y:S02]  /*1ee80*/  SHF.R.U64 R32, R32, 0x3, RZ ;  /* 0x0000000320207819 */ /* 0x000fe400000012ff */
[----:B------:R-:W-:Y:S02]  /*1ee90*/  SHF.R.U64 R36, R36, 0x3, RZ ;  /* 0x0000000324247819 */ /* 0x000fe400000012ff */
[----:B------:R-:W-:-:S02]  /*1eea0*/  SHF.R.U64 R40, R40, 0x3, RZ ;  /* 0x0000000328287819 */ /* 0x000fc400000012ff */
[----:B------:R-:W-:Y:S02]  /*1eeb0*/  SHF.R.U64 R44, R44, 0x3, RZ ;  /* 0x000000032c2c7819 */ /* 0x000fe400000012ff */
[----:B------:R-:W-:Y:S02]  /*1eec0*/  SHF.R.U64 R48, R48, 0x3, RZ ;  /* 0x0000000330307819 */ /* 0x000fe400000012ff */
[----:B------:R-:W-:Y:S01]  /*1eed0*/  LOP3.LUT R28, R28, R29, RZ, 0x3c, !PT ;  /* 0x0000001d1c1c7212 */ /* 0x000fe200078e3cff */
[--C-:B------:R-:W-:Y:S01]  /*1eee0*/  IMAD.X R29, RZ, RZ, R131.reuse, P0 ;  /* 0x000000ffff1d7224 */ /* 0x100fe200000e0683 */
[----:B------:R-:W-:Y:S02]  /*1eef0*/  LOP3.LUT R32, R32, R33, RZ, 0x3c, !PT ;  /* 0x0000002120207212 */ /* 0x000fe400078e3cff */
        /* <DEDUP_REMOVED lines=8> */
[----:B------:R-:W-:-:S02]  /*1ef80*/  IADD3.X R33, RZ, R131, RZ, P6, !PT ;  /* 0x00000083ff217210 */ /* 0x000fc400037fe4ff */
[C---:B------:R-:W-:Y:S01]  /*1ef90*/  IADD3 R53, P0, R130.reuse, 0xa000, RZ ;  /* 0x0000a00082357810 */ /* 0x040fe20007f1e0ff */
[----:B------:R-:W5:Y:S01]  /*1efa0*/  LD.E.128 R36, desc[UR4][R36.64] ;  /* 0x0000000424247980 */ /* 0x000f62000c101d00 */
[C---:B------:R-:W-:Y:S02]  /*1efb0*/  IADD3 R57, P6, R130.reuse, 0xb000, RZ ;  /* 0x0000b00082397810 */ /* 0x040fe40007fde0ff */
[C---:B------:R-:W-:Y:S01]  /*1efc0*/  IADD3 R61, P5, R130.reuse, 0xc000, RZ ;  /* 0x0000c000823d7810 */ /* 0x040fe20007fbe0ff */
[----:B------:R-:W5:Y:S01]  /*1efd0*/  LD.E.128 R32, desc[UR4][R32.64] ;  /* 0x0000000420207980 */ /* 0x000f62000c101d00 */
[C---:B------:R-:W-:Y:S02]  /*1efe0*/  IADD3 R65, P4, R130.reuse, 0xd000, RZ ;  /* 0x0000d00082417810 */ /* 0x040fe40007f9e0ff */
[----:B------:R-:W-:Y:S01]  /*1eff0*/  IADD3 R69, P3, R130, 0xe000, RZ ;  /* 0x0000e00082457810 */ /* 0x000fe20007f7e0ff */
[----:B------:R-:W5:Y:S01]  /*1f000*/  LD.E.128 R40, desc[UR4][R40.64] ;  /* 0x0000000428287980 */ /* 0x000f62000c101d00 */
[----:B------:R-:W-:-:S02]  /*1f010*/  IADD3.X R49, RZ, R131, RZ, P2, !PT ;  /* 0x00000083ff317210 */ /* 0x000fc400017fe4ff */
[----:B------:R-:W-:Y:S01]  /*1f020*/  IADD3 R3, P2, R130, 0xf000, RZ ;  /* 0x0000f00082037810 */ /* 0x000fe20007f5e0ff */
[----:B------:R-:W5:Y:S01]  /*1f030*/  LD.E.128 R44, desc[UR4][R44.64] ;  /* 0x000000042c2c7980 */ /* 0x000f62000c101d00 */
[----:B------:R-:W-:Y:S02]  /*1f040*/  LOP3.LUT R52, R53, 0x380, RZ, 0xc0, !PT ;  /* 0x0000038035347812 */ /* 0x000fe400078ec0ff */
[----:B------:R-:W-:Y:S01]  /*1f050*/  LOP3.LUT R56, R57, 0x380, RZ, 0xc0, !PT ;  /* 0x0000038039387812 */ /* 0x000fe200078ec0ff */
[----:B------:R-:W-:Y:S01]  /*1f060*/  IMAD.X R73, RZ, RZ, R131, P2 ;  /* 0x000000ffff497224 */ /* 0x000fe200010e0683 */
[----:B------:R-:W-:Y:S01]  /*1f070*/  LOP3.LUT R60, R61, 0x380, RZ, 0xc0, !PT ;  /* 0x000003803d3c7812 */ /* 0x000fe200078ec0ff */
[----:B------:R-:W5:Y:S01]  /*1f080*/  LD.E.128 R48, desc[UR4][R48.64] ;  /* 0x0000000430307980 */ /* 0x000f62000c101d00 */
        /* <DEDUP_REMOVED lines=18> */
[----:B------:R-:W5:Y:S01]  /*1f1b0*/  LD.E.128 R52, desc[UR4][R52.64] ;  /* 0x0000000434347980 */ /* 0x000f62000c101d00 */
[----:B------:R-:W-:Y:S01]  /*1f1c0*/  LOP3.LUT R68, R68, R69, RZ, 0x3c, !PT ;  /* 0x0000004544447212 */ /* 0x000fe200078e3cff */
[--C-:B------:R-:W-:Y:S01]  /*1f1d0*/  IMAD.X R69, RZ, RZ, R131.reuse, P3 ;  /* 0x000000ffff457224 */ /* 0x100fe200018e0683 */
[----:B------:R-:W-:Y:S01]  /*1f1e0*/  LOP3.LUT R4, R5, R130, RZ, 0x3c, !PT ;  /* 0x0000008205047212 */ /* 0x000fe200078e3cff */
[----:B------:R-:W-:Y:S01]  /*1f1f0*/  IMAD.MOV.U32 R5, RZ, RZ, R131 ;  /* 0x000000ffff057224 */ /* 0x000fe200078e0083 */
[----:B------:R-:W-:Y:S01]  /*1f200*/  IADD3.X R65, RZ, R131, RZ, P4, !PT ;  /* 0x00000083ff417210 */ /* 0x000fe200027fe4ff */
[----:B------:R-:W5:Y:S01]  /*1f210*/  LD.E.128 R56, desc[UR4][R56.64] ;  /* 0x0000000438387980 */ /* 0x000f62000c101d00 */
[----:B------:R-:W-:-:S03]  /*1f220*/  LOP3.LUT R72, R2, R3, RZ, 0x3c, !PT ;  /* 0x0000000302487212 */ /* 0x000fc600078e3cff */
[----:B------:R-:W5:Y:S04]  /*1f230*/  LD.E.128 R4, desc[UR4][R4.64] ;  /* 0x0000000404047980 */ /* 0x000f68000c101d00 */
[----:B------:R-:W5:Y:S04]  /*1f240*/  LD.E.128 R60, desc[UR4][R60.64] ;  /* 0x000000043c3c7980 */ /* 0x000f68000c101d00 */
[----:B------:R-:W5:Y:S04]  /*1f250*/  LD.E.128 R64, desc[UR4][R64.64] ;  /* 0x0000000440407980 */ /* 0x000f68000c101d00 */
[----:B------:R-:W5:Y:S04]  /*1f260*/  LD.E.128 R68, desc[UR4][R68.64] ;  /* 0x0000000444447980 */ /* 0x000f68000c101d00 */
[----:B------:R-:W5:Y:S01]  /*1f270*/  LD.E.128 R72, desc[UR4][R72.64] ;  /* 0x0000000448487980 */ /* 0x000f62000c101d00 */
[----:B------:R-:W-:-:S02]  /*1f280*/  ULDC.64 UR4, c[0x0][0xaa0] ;  /* 0x0002a80000047ab9 */ /* 0x000fc40000000a00 */
[----:B------:R-:W-:Y:S01]  /*1f290*/  IMAD R93, R93, UR4, RZ ;  /* 0x000000045d5d7c24 */ /* 0x000fe2000f8e02ff */
[----:B------:R-:W-:Y:S01]  /*1f2a0*/  SHF.R.S32.HI R20, RZ, 0x1f, R235 ;  /* 0x0000001fff147819 */ /* 0x000fe200000114eb */
[C---:B------:R-:W-:Y:S01]  /*1f2b0*/  IMAD.WIDE.U32 R2, R0.reuse, UR4, RZ ;  /* 0x0000000400027c25 */ /* 0x040fe2000f8e00ff */
[----:B------:R-:W-:Y:S01]  /*1f2c0*/  @!PT LDS RZ, [RZ] ;  /* 0x00000000fffff984 */ /* 0x000fe20000000800 */
[----:B------:R-:W-:Y:S01]  /*1f2d0*/  @!PT LDS RZ, [RZ] ;  /* 0x00000000fffff984 */ /* 0x000fe20000000800 */
[----:B------:R-:W-:Y:S01]  /*1f2e0*/  @!PT LDS RZ, [RZ] ;  /* 0x00000000fffff984 */ /* 0x000fe20000000800 */
[----:B------:R-:W-:Y:S01]  /*1f2f0*/  @!PT LDS RZ, [RZ] ;  /* 0x00000000fffff984 */ /* 0x000fe20000000800 */
[----:B------:R4:W-:Y:S06]  /*1f300*/  MEMBAR.ALL.CTA ;  /* 0x0000000000007992 */ /* 0x0009ec0000008000 */
[----:B----4-:R-:W4:Y:S01]  /*1f310*/  FENCE.VIEW.ASYNC.S ;  /* 0x00000000000073c6 */ /* 0x010f220000000000 */
[----:B------:R-:W-:Y:S01]  /*1f320*/  IMAD R93, R0, UR5, R93 ;  /* 0x00000005005d7c24 */ /* 0x000fe2000f8e025d */
[----:B------:R-:W-:Y:S01]  /*1f330*/  ULDC.64 UR4, c[0x0][0xae8] ;  /* 0x0002ba0000047ab9 */ /* 0x000fe20000000a00 */
[----:B------:R-:W-:-:S03]  /*1f340*/  IMAD R0, R233, 0x20, R212 ;  /* 0x00000020e9007824 */ /* 0x000fc600078e02d4 */
[----:B------:R-:W-:Y:S01]  /*1f350*/  IADD3 R3, R3, R93, RZ ;  /* 0x0000005d03037210 */ /* 0x000fe20007ffe0ff */
[----:B------:R-:W-:Y:S02]  /*1f360*/  IMAD R76, R138, 0x80, R0 ;  /* 0x000000808a4c7824 */ /* 0x000fe400078e0200 */
[----:B------:R-:W-:-:S04]  /*1f370*/  IMAD.WIDE.U32 R2, R232, UR4, R2 ;  /* 0x00000004e8027c25 */ /* 0x000fc8000f8e0002 */
[----:B--2---:R-:W-:-:S04]  /*1f380*/  @P1 IMAD.HI.U32 R0, R76, R21, RZ ;  /* 0x000000154c001227 */ /* 0x004fc800078e00ff */
[----:B------:R-:W-:Y:S01]  /*1f390*/  IMAD R3, R232, UR5, R3 ;  /* 0x00000005e8037c24 */ /* 0x000fe2000f8e0203 */
[----:B------:R-:W-:Y:S01]  /*1f3a0*/  ULDC.64 UR4, c[0x0][0xaf0] ;  /* 0x0002bc0000047ab9 */ /* 0x000fe20000000a00 */
[----:B------:R-:W-:Y:S01]  /*1f3b0*/  IMAD.MOV.U32 R21, RZ, RZ, R76 ;  /* 0x000000ffff157224 */ /* 0x000fe200078e004c */
[----:B---3--:R-:W-:Y:S01]  /*1f3c0*/  @P1 SHF.R.U32.HI R21, RZ, R77, R0 ;  /* 0x0000004dff151219 */ /* 0x008fe20000011600 */
[----:B------:R-:W-:Y:S02]  /*1f3d0*/  IMAD R20, R20, UR4, RZ ;  /* 0x0000000414147c24 */ /* 0x000fe4000f8e02ff */
[----:B------:R-:W-:Y:S01]  /*1f3e0*/  IMAD.WIDE.U32 R2, R235, UR4, R2 ;  /* 0x00000004eb027c25 */ /* 0x000fe2000f8e0002 */
[----:B------:R-:W-:Y:S02]  /*1f3f0*/  SHF.R.S32.HI R0, RZ, 0x1f, R21 ;  /* 0x0000001fff007819 */ /* 0x000fe40000011415 */
[----:B------:R-:W-:Y:S01]  /*1f400*/  IADD3 R79, -R21, RZ, RZ ;  /* 0x000000ff154f7210 */ /* 0x000fe20007ffe1ff */
[----:B------:R-:W-:Y:S01]  /*1f410*/  IMAD R77, R235, UR5, R20 ;  /* 0x00000005eb4d7c24 */ /* 0x000fe2000f8e0214 */
[----:B------:R-:W-:-:S02]  /*1f420*/  ULDC.64 UR4, c[0x0][0xae0] ;  /* 0x0002b80000047ab9 */ /* 0x000fc40000000a00 */
[----:B------:R-:W-:Y:S02]  /*1f430*/  IMAD R0, R0, UR4, RZ ;  /* 0x0000000400007c24 */ /* 0x000fe4000f8e02ff */
[----:B------:R-:W-:Y:S02]  /*1f440*/  IMAD.IADD R3, R3, 0x1, R77 ;  /* 0x0000000103037824 */ /* 0x000fe400078e024d */
[----:B------:R-:W-:Y:S02]  /*1f450*/  IMAD R77, R136, R79, R76 ;  /* 0x0000004f884d7224 */ /* 0x000fe400078e024c */
[C---:B------:R-:W-:Y:S02]  /*1f460*/  IMAD R79, R21.reuse, UR5, R0 ;  /* 0x00000005154f7c24 */ /* 0x040fe4000f8e0200 */
[----:B------:R-:W-:Y:S01]  /*1f470*/  IMAD.WIDE.U32 R2, R21, UR4, R2 ;  /* 0x0000000415027c25 */ /* 0x000fe2000f8e0002 */
[----:B------:R-:W-:Y:S01]  /*1f480*/  SHF.R.S32.HI R0, RZ, 0x1f, R77 ;  /* 0x0000001fff007819 */ /* 0x000fe2000001144d */
[----:B------:R-:W-:-:S02]  /*1f490*/  ULDC.64 UR4, c[0x0][0xad8] ;  /* 0x0002b60000047ab9 */ /* 0x000fc40000000a00 */
[----:B------:R-:W-:Y:S02]  /*1f4a0*/  IMAD.IADD R3, R3, 0x1, R79 ;  /* 0x0000000103037824 */ /* 0x000fe400078e024f */
[----:B------:R-:W-:Y:S02]  /*1f4b0*/  IMAD R0, R0, UR4, RZ ;  /* 0x0000000400007c24 */ /* 0x000fe4000f8e02ff */
[----:B------:R-:W-:Y:S02]  /*1f4c0*/  IMAD R81, R138, 0x80, R212 ;  /* 0x000000808a517824 */ /* 0x000fe400078e02d4 */
[C---:B------:R-:W-:Y:S02]  /*1f4d0*/  IMAD R79, R77.reuse, UR5, R0 ;  /* 0x000000054d4f7c24 */ /* 0x040fe4000f8e0200 */
[----:B------:R-:W-:Y:S01]  /*1f4e0*/  IMAD.WIDE.U32 R2, R77, UR4, R2 ;  /* 0x000000044d027c25 */ /* 0x000fe2000f8e0002 */
[----:B------:R-:W-:Y:S01]  /*1f4f0*/  ISETP.GE.AND P2, PT, R81, R92, PT ;  /* 0x0000005c5100720c */ /* 0x000fe20003f46270 */
[----:B------:R-:W-:-:S02]  /*1f500*/  ULDC.64 UR4, c[0x0][0xa80] ;  /* 0x0002a00000047ab9 */ /* 0x000fc40000000a00 */
[----:B------:R-:W-:Y:S01]  /*1f510*/  IMAD.IADD R3, R3, 0x1, R79 ;  /* 0x0000000103037824 */ /* 0x000fe200078e024f */
[----:B------:R-:W-:Y:S01]  /*1f520*/  LEA R0, P3, R2, UR4, 0x1 ;  /* 0x0000000402007c11 */ /* 0x000fe2000f8608ff */
[----:B------:R-:W-:Y:S01]  /*1f530*/  VIADD R20, R18, 0x38820 ;  /* 0x0003882012147836 */ /* 0x000fe20000000000 */
[----:B------:R-:W-:Y:S02]  /*1f540*/  IADD3 R21, R81, 0x20, RZ ;  /* 0x0000002051157810 */ /* 0x000fe40007ffe0ff */
[----:B------:R-:W-:Y:S02]  /*1f550*/  LEA.HI.X R80, R2, UR5, R3, 0x1, P3 ;  /* 0x0000000502507c11 */ /* 0x000fe400098f0c03 */
[----:B------:R-:W-:Y:S02]  /*1f560*/  PRMT R20, RZ, 0x654, R20 ;  /* 0x00000654ff147816 */ /* 0x000fe40000000014 */
[-C--:B------:R-:W-:Y:S01]  /*1f570*/  ISETP.GE.AND P1, PT, R21, R92.reuse, PT ;  /* 0x0000005c1500720c */ /* 0x080fe20003f26270 */
[----:B------:R-:W-:Y:S01]  /*1f580*/  VIADD R21, R81, 0x40 ;  /* 0x0000004051157836 */ /* 0x000fe20000000000 */
[----:B----4-:R1:W-:Y:S01]  /*1f590*/  SYNCS.ARRIVE.TRANS64.RED.A1T0 RZ, [R20+URZ], RZ ;  /* 0x000000ff14ff79a7 */ /* 0x0103e2000810043f */
[----:B------:R1:W2:Y:S01]  /*1f5a0*/  SHFL.IDX PT, R83, R0, RZ, 0x181f ;  /* 0x00181fff00537589 */ /* 0x0002a200000e0000 */
[----:B------:R-:W-:Y:S03]  /*1f5b0*/  BSSY B1, `(.L_x_658) ;  /* 0x0000016000017945 */ /* 0x000fe60003800000 */
[----:B------:R1:W3:Y:S01]  /*1f5c0*/  SHFL.IDX PT, R79, R80, RZ, 0x181f ;  /* 0x00181fff504f7589 */ /* 0x0002e200000e0000 */
[----:B------:R-:W-:Y:S01]  /*1f5d0*/  ISETP.GE.AND P0, PT, R21, R92, PT ;  /* 0x0000005c1500720c */ /* 0x000fe20003f06270 */
[----:B------:R-:W-:-:S12]  /*1f5e0*/  @P2 BRA `(.L_x_659) ;  /* 0x0000000000482947 */ /* 0x000fd80003800000 */
[----:B------:R-:W-:Y:S01]  /*1f5f0*/  ULDC UR4, c[0x0][0xac8] ;  /* 0x0002b20000047ab9 */ /* 0x000fe20000000800 */
[----:B------:R-:W-:Y:S01]  /*1f600*/  ULDC.64 UR6, c[0x0][0x208] ;  /* 0x0000820000067ab9 */ /* 0x000fe20000000a00 */
[----:B------:R-:W-:Y:S02]  /*1f610*/  ISETP.GE.AND P5, PT, R16, UR4, PT ;  /* 0x0000000410007c0c */ /* 0x000fe4000bfa6270 */
[----:B------:R-:W-:Y:S02]  /*1f620*/  ISETP.GE.AND P4, PT, R213, UR4, PT ;  /* 0x00000004d5007c0c */ /* 0x000fe4000bf86270 */
[----:B------:R-:W-:Y:S02]  /*1f630*/  ISETP.GE.AND P3, PT, R218, UR4, PT ;  /* 0x00000004da007c0c */ /* 0x000fe4000bf66270 */
[----:B------:R-:W-:-:S07]  /*1f640*/  ISETP.GE.AND P2, PT, R219, UR4, PT ;  /* 0x00000004db007c0c */ /* 0x000fce000bf46270 */
[----:B--2---:R-:W-:-:S04]  /*1f650*/  @!P5 LEA R2, P6, R16, R83, 0x1 ;  /* 0x000000531002d211 */ /* 0x004fc800078c08ff */
[----:B---3--:R-:W-:Y:S02]  /*1f660*/  @!P5 LEA.HI.X R3, R16, R79, R17, 0x1, P6 ;  /* 0x0000004f1003d211 */ /* 0x008fe400030f0c11 */
[----:B-1---5:R-:W-:-:S03]  /*1f670*/  @!P4 LEA R20, P6, R85, R83, 0x1 ;  /* 0x000000535514c211 */ /* 0x022fc600078c08ff */
[----:B------:R4:W-:Y:S01]  /*1f680*/  @!P5 ST.E.128 desc[UR6][R2.64], R4 ;  /* 0x000000040200d985 */ /* 0x0009e2000c101d06 */
        /* <DEDUP_REMOVED lines=8> */
.L_x_659:
[----:B------:R-:W-:Y:S05]  /*1f710*/  BSYNC B1 ;  /* 0x0000000000017941 */ /* 0x000fea0003800000 */
.L_x_658:
[----:B----4-:R4:W0:Y:S01]  /*1f720*/  SHFL.IDX PT, R21, R80, 0x1, 0x181f ;  /* 0x00381f0050157f89 */ /* 0x01082200000e0000 */
[----:B------:R-:W-:Y:S03]  /*1f730*/  BSSY B1, `(.L_x_660) ;  /* 0x0000015000017945 */ /* 0x000fe60003800000 */
[----:B-----5:R4:W0:Y:S01]  /*1f740*/  SHFL.IDX PT, R7, R0, 0x1, 0x181f ;  /* 0x00381f0000077f89 */ /* 0x02082200000e0000 */
[----:B------:R-:W-:Y:S05]  /*1f750*/  @P1 BRA `(.L_x_661) ;  /* 0x0000000000481947 */ /* 0x000fea0003800000 */
[----:B------:R-:W-:Y:S01]  /*1f760*/  ULDC UR4, c[0x0][0xac8] ;  /* 0x0002b20000047ab9 */ /* 0x000fe20000000800 */
[----:B------:R-:W-:Y:S01]  /*1f770*/  ULDC.64 UR6, c[0x0][0x208] ;  /* 0x0000820000067ab9 */ /* 0x000fe20000000a00 */
[----:B------:R-:W-:Y:S02]  /*1f780*/  ISETP.GE.AND P4, PT, R16, UR4, PT ;  /* 0x0000000410007c0c */ /* 0x000fe4000bf86270 */
[----:B------:R-:W-:Y:S02]  /*1f790*/  ISETP.GE.AND P3, PT, R213, UR4, PT ;  /* 0x00000004d5007c0c */ /* 0x000fe4000bf66270 */
[----:B------:R-:W-:Y:S02]  /*1f7a0*/  ISETP.GE.AND P2, PT, R218, UR4, PT ;  /* 0x00000004da007c0c */ /* 0x000fe4000bf46270 */
[----:B------:R-:W-:-:S07]  /*1f7b0*/  ISETP.GE.AND P1, PT, R219, UR4, PT ;  /* 0x00000004db007c0c */ /* 0x000fce000bf26270 */
[CC--:B0-----:R-:W-:Y:S02]  /*1f7c0*/  @!P4 LEA R2, P6, R16.reuse, R7.reuse, 0x1 ;  /* 0x000000071002c211 */ /* 0x0c1fe400078c08ff */
[C---:B------:R-:W-:Y:S02]  /*1f7d0*/  @!P3 LEA R4, P5, R85.reuse, R7, 0x1 ;  /* 0x000000075504b211 */ /* 0x040fe400078a08ff */
[----:B------:R-:W-:Y:S02]  /*1f7e0*/  @!P4 LEA.HI.X R3, R16, R21, R17, 0x1, P6 ;  /* 0x000000151003c211 */ /* 0x000fe400030f0c11 */
[----:B------:R-:W-:Y:S02]  /*1f7f0*/  @!P2 LEA R6, P6, R218, R7, 0x1 ;  /* 0x00000007da06a211 */ /* 0x000fe400078c08ff */
[----:B------:R-:W-:Y:S01]  /*1f800*/  @!P3 LEA.HI.X R5, R85, R21, R86, 0x1, P5 ;  /* 0x000000155505b211 */ /* 0x000fe200028f0c56 */
[----:B------:R0:W-:Y:S01]  /*1f810*/  @!P4 ST.E.128 desc[UR6][R2.64], R8 ;  /* 0x000000080200c985 */ /* 0x0001e2000c101d06 */
[----:B-1----:R-:W-:-:S02]  /*1f820*/  @!P1 LEA R20, P5, R219, R7, 0x1 ;  /* 0x00000007db149211 */ /* 0x002fc400078a08ff */
[-C--:B------:R-:W-:Y:S01]  /*1f830*/  @!P2 LEA.HI.X R7, R218, R21.reuse, R84, 0x1, P6 ;  /* 0x00000015da07a211 */ /* 0x080fe200030f0c54 */
[----:B------:R0:W-:Y:S01]  /*1f840*/  @!P3 ST.E.128 desc[UR6][R4.64], R32 ;  /* 0x000000200400b985 */ /* 0x0001e2000c101d06 */
[----:B------:R-:W-:-:S03]  /*1f850*/  @!P1 LEA.HI.X R21, R219, R21, R82, 0x1, P5 ;  /* 0x00000015db159211 */ /* 0x000fc600028f0c52 */
[----:B------:R0:W-:Y:S04]  /*1f860*/  @!P2 ST.E.128 desc[UR6][R6.64], R48 ;  /* 0x000000300600a985 */ /* 0x0001e8000c101d06 */
[----:B------:R0:W-:Y:S02]  /*1f870*/  @!P1 ST.E.128 desc[UR6][R20.64], R64 ;  /* 0x0000004014009985 */ /* 0x0001e4000c101d06 */
.L_x_661:
[----:B------:R-:W-:Y:S05]  /*1f880*/  BSYNC B1 ;  /* 0x0000000000017941 */ /* 0x000fea0003800000 */
.L_x_660:
[----:B0-----:R0:W0:Y:S01]  /*1f890*/  SHFL.IDX PT, R9, R80, 0x2, 0x181f ;  /* 0x00581f0050097f89 */ /* 0x00102200000e0000 */
        /* <DEDUP_REMOVED lines=16> */
[----:B------:R-:W-:-:S02]  /*1f9a0*/  @!P1 LEA.HI.X R7, R218, R9, R84, 0x1, P4 ;  /* 0x00000009da079211 */ /* 0x000fc400020f0c54 */
[----:B------:R-:W-:Y:S01]  /*1f9b0*/  @!P0 LEA.HI.X R9, R219, R9, R82, 0x1, P6 ;  /* 0x00000009db098211 */ /* 0x000fe200030f0c52 */
[----:B------:R0:W-:Y:S04]  /*1f9c0*/  @!P2 ST.E.128 desc[UR6][R4.64], R36 ;  /* 0x000000240400a985 */ /* 0x0001e8000c101d06 */
[----:B------:R0:W-:Y:S04]  /*1f9d0*/  @!P1 ST.E.128 desc[UR6][R6.64], R52 ;  /* 0x0000003406009985 */ /* 0x0001e8000c101d06 */
[----:B------:R0:W-:Y:S02]  /*1f9e0*/  @!P0 ST.E.128 desc[UR6][R8.64], R68 ;  /* 0x0000004408008985 */ /* 0x0001e4000c101d06 */
.L_x_663:
[----:B------:R-:W-:Y:S05]  /*1f9f0*/  BSYNC B1 ;  /* 0x0000000000017941 */ /* 0x000fea0003800000 */
.L_x_662:
[----:B------:R-:W-:Y:S01]  /*1fa00*/  IADD3 R81, R81, 0x60, RZ ;  /* 0x0000006051517810 */ /* 0x000fe20007ffe0ff */
[----:B0-----:R0:W0:Y:S03]  /*1fa10*/  SHFL.IDX PT, R9, R80, 0x3, 0x181f ;  /* 0x00781f0050097f89 */ /* 0x00102600000e0000 */
[----:B------:R-:W-:Y:S01]  /*1fa20*/  ISETP.GE.AND P0, PT, R81, R92, PT ;  /* 0x0000005c5100720c */ /* 0x000fe20003f06270 */
[----:B------:R0:W0:-:S12]  /*1fa30*/  SHFL.IDX PT, R11, R0, 0x3, 0x181f ;  /* 0x00781f00000b7f89 */ /* 0x00001800000e0000 */
[----:B------:R-:W-:Y:S05]  /*1fa40*/  @P0 BRA `(.L_x_664) ;  /* 0x0000002400cc0947 */ /* 0x000fea0003800000 */
[----:B------:R-:W-:Y:S01]  /*1fa50*/  ULDC UR4, c[0x0][0xac8] ;  /* 0x0002b20000047ab9 */ /* 0x000fe20000000800 */
[----:B------:R-:W-:Y:S01]  /*1fa60*/  ULDC.64 UR6, c[0x0][0x208] ;  /* 0x0000820000067ab9 */ /* 0x000fe20000000a00 */
[----:B------:R-:W-:Y:S02]  /*1fa70*/  ISETP.GE.AND P3, PT, R16, UR4, PT ;  /* 0x0000000410007c0c */ /* 0x000fe4000bf66270 */
[----:B------:R-:W-:Y:S02]  /*1fa80*/  ISETP.GE.AND P4, PT, R213, UR4, PT ;  /* 0x00000004d5007c0c */ /* 0x000fe4000bf86270 */
[----:B------:R-:W-:-:S09]  /*1fa90*/  ISETP.GE.AND P5, PT, R218, UR4, PT ;  /* 0x00000004da007c0c */ /* 0x000fd2000bfa6270 */
[CC--:B0-----:R-:W-:Y:S02]  /*1faa0*/  @!P3 LEA R2, P0, R16.reuse, R11.reuse, 0x1 ;  /* 0x0000000b1002b211 */ /* 0x0c1fe400078008ff */
[----:B------:R-:W-:Y:S02]  /*1fab0*/  @!P4 LEA R4, P1, R85, R11, 0x1 ;  /* 0x0000000b5504c211 */ /* 0x000fe400078208ff */
[----:B------:R-:W-:Y:S02]  /*1fac0*/  @!P3 LEA.HI.X R3, R16, R9, R17, 0x1, P0 ;  /* 0x000000091003b211 */ /* 0x000fe400000f0c11 */
[----:B------:R-:W-:Y:S02]  /*1fad0*/  ISETP.GE.AND P0, PT, R219, UR4, PT ;  /* 0x00000004db007c0c */ /* 0x000fe4000bf06270 */
[----:B------:R-:W-:Y:S01]  /*1fae0*/  @!P5 LEA R6, P2, R218, R11, 0x1 ;  /* 0x0000000bda06d211 */ /* 0x000fe200078408ff */
[----:B------:R0:W-:Y:S01]  /*1faf0*/  @!P3 ST.E.128 desc[UR6][R2.64], R24 ;  /* 0x000000180200b985 */ /* 0x0001e2000c101d06 */
[----:B------:R-:W-:-:S02]  /*1fb00*/  @!P4 LEA.HI.X R5, R85, R9, R86, 0x1, P1 ;  /* 0x000000095505c211 */ /* 0x000fc400008f0c56 */
[----:B------:R-:W-:-:S03]  /*1fb10*/  @!P5 LEA.HI.X R7, R218, R9, R84, 0x1, P2 ;  /* 0x00000009da07d211 */ /* 0x000fc600010f0c54 */
        /* <DEDUP_REMOVED lines=8> */
.L_x_657:
[----:B0-----:R-:W0:Y:S01]  /*1fba0*/  @P1 LDC R95, c[0x0][0xbec] ;  /* 0x0002fb00ff5f1b82 */ /* 0x001e220000000800 */
[----:B------:R-:W-:Y:S01]  /*1fbb0*/  ULDC.64 UR4, c[0x0][0xb08] ;  /* 0x0002c20000047ab9 */ /* 0x000fe20000000a00 */
[----:B------:R-:W-:Y:S01]  /*1fbc0*/  IMAD.MOV.U32 R96, RZ, RZ, R133 ;  /* 0x000000ffff607224 */ /* 0x000fe200078e0085 */
[----:B------:R1:W5:Y:S01]  /*1fbd0*/  LDL R209, [R1+0x7c] ;  /* 0x00007c0001d17983 */ /* 0x0003620000100800 */
[----:B------:R-:W-:-:S03]  /*1fbe0*/  IMAD R93, R93, UR4, RZ ;  /* 0x000000045d5d7c24 */ /* 0x000fc6000f8e02ff */
[----:B------:R1:W5:Y:S01]  /*1fbf0*/  LDL R208, [R1+0x188] ;  /* 0x0001880001d07983 */ /* 0x0003620000100800 */
[----:B------:R-:W2:Y:S01]  /*1fc00*/  @P1 LDC R94, c[0x0][0xbf0] ;  /* 0x0002fc00ff5e1b82 */ /* 0x000ea20000000800 */
[----:B------:R-:W-:Y:S02]  /*1fc10*/  IMAD R93, R0, UR5, R93 ;  /* 0x00000005005d7c24 */ /* 0x000fe4000f8e025d */
[----:B------:R1:W5:Y:S04]  /*1fc20*/  LDL R207, [R1+0xf8] ;  /* 0x0000f80001cf7983 */ /* 0x0003680000100800 */
[----:B------:R1:W5:Y:S04]  /*1fc30*/  LDL R206, [R1+0x184] ;  /* 0x0001840001ce7983 */ /* 0x0003680000100800 */
[----:B------:R1:W5:Y:S04]  /*1fc40*/  LDL R205, [R1+0xf4] ;  /* 0x0000f40001cd7983 */ /* 0x0003680000100800 */
[----:B------:R1:W5:Y:S01]  /*1fc50*/  LDL R204, [R1+0x180] ;  /* 0x0001800001cc7983 */ /* 0x0003620000100800 */
[----:B0-----:R-:W-:-:S03]  /*1fc60*/  @P1 IMAD.HI.U32 R95, R133, R95, RZ ;  /* 0x0000005f855f1227 */ /* 0x001fc600078e00ff */
[----:B------:R1:W5:Y:S04]  /*1fc70*/  LDL R203, [R1+0xf0] ;  /* 0x0000f00001cb7983 */ /* 0x0003680000100800 */
[----:B------:R1:W5:Y:S01]  /*1fc80*/  LDL R202, [R1+0x17c] ;  /* 0x00017c0001ca7983 */ /* 0x0003620000100800 */
[----:B--2---:R-:W-:Y:S01]  /*1fc90*/  @P1 SHF.R.U32.HI R96, RZ, R94, R95 ;  /* 0x0000005eff601219 */ /* 0x004fe2000001165f */
[----:B------:R-:W-:Y:S01]  /*1fca0*/  IMAD.WIDE.U32 R94, R0, UR4, RZ ;  /* 0x00000004005e7c25 */ /* 0x000fe2000f8e00ff */
[----:B------:R-:W-:Y:S01]  /*1fcb0*/  ULDC.64 UR4, c[0x0][0xb38] ;  /* 0x0002ce0000047ab9 */ /* 0x000fe20000000a00 */
[----:B------:R-:W-:Y:S01]  /*1fcc0*/  SHF.R.S32.HI R0, RZ, 0x1f, R235 ;  /* 0x0000001fff007819 */ /* 0x000fe200000114eb */
[----:B------:R1:W5:Y:S01]  /*1fcd0*/  LDL R201, [R1+0xec] ;  /* 0x0000ec0001c97983 */ /* 0x0003620000100800 */
[----:B------:R-:W-:Y:S01]  /*1fce0*/  IMAD.IADD R95, R95, 0x1, R93 ;  /* 0x000000015f5f7824 */ /* 0x000fe200078e025d */
[----:B------:R-:W-:-:S02]  /*1fcf0*/  SHF.R.S32.HI R93, RZ, 0x1f, R96 ;  /* 0x0000001fff5d7819 */ /* 0x000fc40000011460 */
[----:B------:R1:W5:Y:S01]  /*1fd00*/  LDL R200, [R1+0x178] ;  /* 0x0001780001c87983 */ /* 0x0003620000100800 */
[----:B------:R-:W-:-:S03]  /*1fd10*/  IMAD.WIDE.U32 R94, R232, UR4, R94 ;  /* 0x00000004e85e7c25 */ /* 0x000fc6000f8e005e */
[----:B------:R1:W5:Y:S01]  /*1fd20*/  LDL R199, [R1+0xe8] ;  /* 0x0000e80001c77983 */ /* 0x0003620000100800 */
[----:B------:R-:W-:Y:S01]  /*1fd30*/  IMAD R95, R232, UR5, R95 ;  /* 0x00000005e85f7c24 */ /* 0x000fe2000f8e025f */
[----:B------:R-:W-:Y:S02]  /*1fd40*/  ULDC.64 UR4, c[0x0][0xb40] ;  /* 0x0002d00000047ab9 */ /* 0x000fe40000000a00 */
[----:B------:R-:W-:Y:S01]  /*1fd50*/  IMAD R0, R0, UR4, RZ ;  /* 0x0000000400007c24 */ /* 0x000fe2000f8e02ff */
[----:B------:R1:W5:Y:S01]  /*1fd60*/  LDL R198, [R1+0x174] ;  /* 0x0001740001c67983 */ /* 0x0003620000100800 */
[----:B------:R-:W-:-:S03]  /*1fd70*/  IMAD.WIDE.U32 R94, R235, UR4, R94 ;  /* 0x00000004eb5e7c25 */ /* 0x000fc6000f8e005e */
[----:B------:R1:W5:Y:S01]  /*1fd80*/  LDL R197, [R1+0xe4] ;  /* 0x0000e40001c57983 */ /* 0x0003620000100800 */
[----:B------:R-:W-:Y:S01]  /*1fd90*/  IMAD R0, R235, UR5, R0 ;  /* 0x00000005eb007c24 */ /* 0x000fe2000f8e0200 */
[----:B------:R-:W-:Y:S02]  /*1fda0*/  ULDC.64 UR4, c[0x0][0xb48] ;  /* 0x0002d20000047ab9 */ /* 0x000fe40000000a00 */
[----:B------:R1:W5:Y:S01]  /*1fdb0*/  LDL R196, [R1+0x170] ;  /* 0x0001700001c47983 */ /* 0x0003620000100800 */
[----:B------:R-:W-:Y:S01]  /*1fdc0*/  IMAD.IADD R95, R95, 0x1, R0 ;  /* 0x000000015f5f7824 */ /* 0x000fe200078e0200 */
[----:B------:R-:W-:Y:S02]  /*1fdd0*/  IADD3 R0, -R96, RZ, RZ ;  /* 0x000000ff60007210 */ /* 0x000fe40007ffe1ff */
[----:B------:R1:W5:Y:S01]  /*1fde0*/  LDL R195, [R1+0xe0] ;  /* 0x0000e00001c37983 */ /* 0x0003620000100800 */
[----:B------:R-:W-:-:S03]  /*1fdf0*/  IMAD.WIDE.U32 R94, R137, UR4, R94 ;  /* 0x00000004895e7c25 */ /* 0x000fc6000f8e005e */
[----:B------:R1:W5:Y:S01]  /*1fe00*/  LDL R194, [R1+0x16c] ;  /* 0x00016c0001c27983 */ /* 0x0003620000100800 */
[----:B------:R-:W-:Y:S02]  /*1fe10*/  IMAD R0, R136, R0, R133 ;  /* 0x0000000088007224 */ /* 0x000fe400078e0285 */
[----:B------:R-:W-:Y:S01]  /*1fe20*/  IMAD R95, R137, UR5, R95 ;  /* 0x00000005895f7c24 */ /* 0x000fe2000f8e025f */
[----:B------:R1:W5:Y:S01]  /*1fe30*/  LDL R193, [R1+0xdc] ;  /* 0x0000dc0001c17983 */ /* 0x0003620000100800 */
[----:B------:R-:W-:-:S03]  /*1fe40*/  ULDC.64 UR4, c[0x0][0xb30] ;  /* 0x0002cc0000047ab9 */ /* 0x000fc60000000a00 */
[----:B------:R1:W5:Y:S04]  /*1fe50*/  LDL R192, [R1+0x168] ;  /* 0x0001680001c07983 */ /* 0x0003680000100800 */
        /* <DEDUP_REMOVED lines=44> */
[----:B------:R1:W5:Y:S01]  /*20120*/  LDL R130, [R1+0x80] ;  /* 0x0000800001827983 */ /* 0x0003620000100800 */
[----:B------:R-:W-:-:S02]  /*20130*/  IMAD R93, R93, UR4, RZ ;  /* 0x000000045d5d7c24 */ /* 0x000fc4000f8e02ff */
[----:B------:R-:W-:-:S04]  /*20140*/  IMAD.WIDE.U32 R94, R96, UR4, R94 ;  /* 0x00000004605e7c25 */ /* 0x000fc8000f8e005e */
[----:B------:R-:W-:Y:S01]  /*20150*/  IMAD R93, R96, UR5, R93 ;  /* 0x00000005605d7c24 */ /* 0x000fe2000f8e025d */
[----:B------:R-:W-:Y:S01]  /*20160*/  SHF.R.S32.HI R96, RZ, 0x1f, R0 ;  /* 0x0000001fff607819 */ /* 0x000fe20000011400 */
[----:B------:R-:W-:Y:S02]  /*20170*/  ULDC.64 UR4, c[0x0][0xb28] ;  /* 0x0002ca0000047ab9 */ /* 0x000fe40000000a00 */
[----:B------:R-:W-:Y:S02]  /*20180*/  IMAD.IADD R95, R95, 0x1, R93 ;  /* 0x000000015f5f7824 */ /* 0x000fe400078e025d */
[----:B------:R-:W-:Y:S02]  /*20190*/  IMAD R96, R96, UR4, RZ ;  /* 0x0000000460607c24 */ /* 0x000fe4000f8e02ff */
[----:B------:R-:W-:-:S04]  /*201a0*/  IMAD.WIDE.U32 R94, R0, UR4, R94 ;  /* 0x00000004005e7c25 */ /* 0x000fc8000f8e005e */
[----:B------:R-:W-:Y:S01]  /*201b0*/  IMAD R96, R0, UR5, R96 ;  /* 0x0000000500607c24 */ /* 0x000fe2000f8e0260 */
[----:B------:R-:W-:Y:S02]  /*201c0*/  ULDC.64 UR4, c[0x0][0xb00] ;  /* 0x0002c00000047ab9 */ /* 0x000fe40000000a00 */
[----:B------:R-:W-:Y:S01]  /*201d0*/  LEA R0, P0, R94, UR4, 0x2 ;  /* 0x000000045e007c11 */ /* 0x000fe2000f8010ff */
[----:B------:R-:W-:-:S05]  /*201e0*/  IMAD.IADD R93, R95, 0x1, R96 ;  /* 0x000000015f5d7824 */ /* 0x000fca00078e0260 */
[----:B------:R-:W-:Y:S01]  /*201f0*/  LEA.HI.X R93, R94, UR5, R93, 0x2, P0 ;  /* 0x000000055e5d7c11 */ /* 0x000fe200080f145d */
[----:B------:R-:W-:Y:S01]  /*20200*/  VIADD R94, R18, 0x38820 ;  /* 0x00038820125e7836 */ /* 0x000fe20000000000 */
[----:B------:R-:W-:-:S04]  /*20210*/  ISETP.GE.AND P0, PT, R99, R92, PT ;  /* 0x0000005c6300720c */ /* 0x000fc80003f06270 */
[----:B------:R-:W-:Y:S01]  /*20220*/  PRMT R94, RZ, 0x654, R94 ;  /* 0x00000654ff5e7816 */ /* 0x000fe2000000005e */
[----:B------:R1:W0:Y:S01]  /*20230*/  SHFL.IDX PT, R95, R93, RZ, 0x1c1f ;  /* 0x001c1fff5d5f7589 */ /* 0x00022200000e0000 */
[----:B------:R-:W-:Y:S02]  /*20240*/  BSSY B1, `(.L_x_665) ;  /* 0x0000085000017945 */ /* 0x000fe40003800000 */
[----:B------:R2:W-:Y:S02]  /*20250*/  SYNCS.ARRIVE.TRANS64.RED.A1T0 RZ, [R94+URZ], RZ ;  /* 0x000000ff5eff79a7 */ /* 0x0005e4000810043f */
[----:B--2---:R1:W2:Y:S03]  /*20260*/  SHFL.IDX PT, R94, R0, RZ, 0x1c1f ;  /* 0x001c1fff005e7589 */ /* 0x0042a600000e0000 */
[----:B------:R-:W-:Y:S05]  /*20270*/  @P0 BRA `(.L_x_666) ;  /* 0x0000000800040947 */ /* 0x000fea0003800000 */
[----:B------:R-:W-:Y:S01]  /*20280*/  ULDC UR4, c[0x0][0xac8] ;  /* 0x0002b20000047ab9 */ /* 0x000fe20000000800 */
[----:B------:R-:W-:Y:S01]  /*20290*/  ULDC.64 UR6, c[0x0][0x208] ;  /* 0x0000820000067ab9 */ /* 0x000fe20000000a00 */
[----:B-----5:R-:W-:Y:S02]  /*202a0*/  ISETP.GE.AND P0, PT, R209, UR4, PT ;  /* 0x00000004d1007c0c */ /* 0x020fe4000bf06270 */
[----:B------:R-:W-:Y:S02]  /*202b0*/  ISETP.GE.AND P5, PT, R187, UR4, PT ;  /* 0x00000004bb007c0c */ /* 0x000fe4000bfa6270 */
[----:B------:R-:W-:Y:S02]  /*202c0*/  ISETP.GE.AND P4, PT, R185, UR4, PT ;  /* 0x00000004b9007c0c */ /* 0x000fe4000bf86270 */
[----:B------:R-:W-:-:S07]  /*202d0*/  ISETP.GE.AND P3, PT, R183, UR4, PT ;  /* 0x00000004b7007c0c */ /* 0x000fce000bf66270 */
[----:B0-2---:R-:W-:-:S05]  /*202e0*/  @!P0 IMAD.WIDE R96, R209, 0x4, R94 ;  /* 0x00000004d1608825 */ /* 0x005fca00078e025e */
[----:B------:R0:W-:Y:S01]  /*202f0*/  @!P0 ST.E.64 desc[UR6][R96.64], R164 ;  /* 0x000000a460008985 */ /* 0x0001e2000c101b06 */
[----:B------:R-:W-:-:S13]  /*20300*/  ISETP.GE.AND P0, PT, R207, UR4, PT ;  /* 0x00000004cf007c0c */ /* 0x000fda000bf06270 */
[----:B0-----:R-:W-:-:S04]  /*20310*/  @!P0 LEA R96, P1, R207, R94, 0x2 ;  /* 0x0000005ecf608211 */ /* 0x001fc800078210ff */
[----:B------:R-:W-:Y:S02]  /*20320*/  @!P0 LEA.HI.X R97, R207, R95, R208, 0x2, P1 ;  /* 0x0000005fcf618211 */ /* 0x000fe400008f14d0 */
[----:B------:R-:W-:-:S03]  /*20330*/  ISETP.GE.AND P1, PT, R203, UR4, PT ;  /* 0x00000004cb007c0c */ /* 0x000fc6000bf26270 */
[----:B------:R0:W-:Y:S01]  /*20340*/  @!P0 ST.E.64 desc[UR6][R96.64], R162 ;  /* 0x000000a260008985 */ /* 0x0001e2000c101b06 */
[----:B------:R-:W-:-:S13]  /*20350*/  ISETP.GE.AND P0, PT, R205, UR4, PT ;  /* 0x00000004cd007c0c */ /* 0x000fda000bf06270 */
[----:B0-----:R-:W-:-:S04]  /*20360*/  @!P0 LEA R96, P2, R205, R94, 0x2 ;  /* 0x0000005ecd608211 */ /* 0x001fc800078410ff */
[----:B------:R-:W-:-:S05]  /*20370*/  @!P0 LEA.HI.X R97, R205, R95, R206, 0x2, P2 ;  /* 0x0000005fcd618211 */ /* 0x000fca00010f14ce */
[----:B------:R0:W-:Y:S01]  /*20380*/  @!P0 ST.E.64 desc[UR6][R96.64], R160 ;  /* 0x000000a060008985 */ /* 0x0001e2000c101b06 */
[----:B------:R-:W-:Y:S02]  /*20390*/  ISETP.GE.AND P0, PT, R201, UR4, PT ;  /* 0x00000004c9007c0c */ /* 0x000fe4000bf06270 */
        /* <DEDUP_REMOVED lines=25> */
[----:B------:R-:W-:Y:S02]  /*20530*/  @!P1 LEA.HI.X R3, R191, R95, R192, 0x2, P2 ;  /* 0x0000005fbf039211 */ /* 0x000fe400010f14c0 */
[----:B------:R-:W-:-:S03]  /*20540*/  @!P4 LEA R4, P2, R185, R94, 0x2 ;  /* 0x0000005eb904c211 */ /* 0x000fc600078410ff */
[----:B------:R0:W-:Y:S01]  /*20550*/  @!P1 ST.E.64 desc[UR6][R2.64], R6 ;  /* 0x0000000602009985 */ /* 0x0001e2000c101b06 */
[----:B------:R-:W-:Y:S02]  /*20560*/  @!P4 LEA.HI.X R5, R185, R95, R186, 0x2, P2 ;  /* 0x0000005fb905c211 */ /* 0x000fe400010f14ba */
[----:B------:R-:W-:Y:S02]  /*20570*/  ISETP.GE.AND P2, PT, R177, UR4, PT ;  /* 0x00000004b1007c0c */ /* 0x000fe4000bf46270 */
[----:B0-----:R-:W-:-:S04]  /*20580*/  @!P0 LEA R2, P1, R189, R94, 0x2 ;  /* 0x0000005ebd028211 */ /* 0x001fc800078210ff */
[----:B------:R-:W-:Y:S02]  /*20590*/  @!P0 LEA.HI.X R3, R189, R95, R190, 0x2, P1 ;  /* 0x0000005fbd038211 */ /* 0x000fe400008f14be */
[----:B------:R-:W-:-:S03]  /*205a0*/  ISETP.GE.AND P1, PT, R179, UR4, PT ;  /* 0x00000004b3007c0c */ /* 0x000fc6000bf26270 */
[----:B------:R0:W-:Y:S01]  /*205b0*/  @!P0 ST.E.64 desc[UR6][R2.64], R8 ;  /* 0x0000000802008985 */ /* 0x0001e2000c101b06 */
[----:B------:R-:W-:Y:S02]  /*205c0*/  ISETP.GE.AND P0, PT, R181, UR4, PT ;  /* 0x00000004b5007c0c */ /* 0x000fe4000bf06270 */
[----:B0-----:R-:W-:-:S04]  /*205d0*/  @!P5 LEA R2, P6, R187, R94, 0x2 ;  /* 0x0000005ebb02d211 */ /* 0x001fc800078c10ff */
[----:B------:R-:W-:Y:S02]  /*205e0*/  @!P5 LEA.HI.X R3, R187, R95, R188, 0x2, P6 ;  /* 0x0000005fbb03d211 */ /* 0x000fe400030f14bc */
[----:B------:R-:W-:-:S03]  /*205f0*/  @!P3 LEA R6, P6, R183, R94, 0x2 ;  /* 0x0000005eb706b211 */ /* 0x000fc600078c10ff */
[----:B------:R0:W-:Y:S01]  /*20600*/  @!P5 ST.E.64 desc[UR6][R2.64], R10 ;  /* 0x0000000a0200d985 */ /* 0x0001e2000c101b06 */
[----:B------:R-:W-:-:S03]  /*20610*/  @!P3 LEA.HI.X R7, R183, R95, R184, 0x2, P6 ;  /* 0x0000005fb707b211 */ /* 0x000fc600030f14b8 */
[----:B------:R2:W-:Y:S04]  /*20620*/  @!P4 ST.E.64 desc[UR6][R4.64], R12 ;  /* 0x0000000c0400c985 */ /* 0x0005e8000c101b06 */
[----:B------:R3:W-:Y:S01]  /*20630*/  @!P3 ST.E.64 desc[UR6][R6.64], R14 ;  /* 0x0000000e0600b985 */ /* 0x0007e2000c101b06 */
[----:B------:R-:W-:Y:S02]  /*20640*/  ISETP.GE.AND P3, PT, R175, UR4, PT ;  /* 0x00000004af007c0c */ /* 0x000fe4000bf66270 */
[----:B0-----:R-:W-:-:S04]  /*20650*/  @!P0 LEA R2, P4, R181, R94, 0x2 ;  /* 0x0000005eb5028211 */ /* 0x001fc800078810ff */
[-C--:B------:R-:W-:Y:S02]  /*20660*/  @!P0 LEA.HI.X R3, R181, R95.reuse, R182, 0x2, P4 ;  /* 0x0000005fb5038211 */ /* 0x080fe400020f14b6 */
[----:B------:R-:W-:Y:S02]  /*20670*/  ISETP.GE.AND P4, PT, R173, UR4, PT ;  /* 0x00000004ad007c0c */ /* 0x000fe4000bf86270 */
[-C--:B--2---:R-:W-:Y:S01]  /*20680*/  @!P1 LEA R4, P5, R179, R94.reuse, 0x2 ;  /* 0x0000005eb3049211 */ /* 0x084fe200078a10ff */
[----:B------:R0:W-:Y:S01]  /*20690*/  @!P0 ST.E.64 desc[UR6][R2.64], R20 ;  /* 0x0000001402008985 */ /* 0x0001e2000c101b06 */
[----:B---3--:R-:W-:Y:S02]  /*206a0*/  @!P2 LEA R6, P6, R177, R94, 0x2 ;  /* 0x0000005eb106a211 */ /* 0x008fe400078c10ff */
[----:B------:R-:W-:Y:S02]  /*206b0*/  @!P1 LEA.HI.X R5, R179, R95, R180, 0x2, P5 ;  /* 0x0000005fb3059211 */ /* 0x000fe400028f14b4 */
[----:B------:R-:W-:-:S02]  /*206c0*/  ISETP.GE.AND P5, PT, R171, UR4, PT ;  /* 0x00000004ab007c0c */ /* 0x000fc4000bfa6270 */
[----:B------:R-:W-:Y:S01]  /*206d0*/  @!P2 LEA.HI.X R7, R177, R95, R178, 0x2, P6 ;  /* 0x0000005fb107a211 */ /* 0x000fe200030f14b2 */
[----:B------:R2:W-:Y:S01]  /*206e0*/  @!P1 ST.E.64 desc[UR6][R4.64], R24 ;  /* 0x0000001804009985 */ /* 0x0005e2000c101b06 */
[----:B------:R-:W-:-:S03]  /*206f0*/  ISETP.GE.AND P1, PT, R167, UR4, PT ;  /* 0x00000004a7007c0c */ /* 0x000fc6000bf26270 */
[----:B------:R3:W-:Y:S01]  /*20700*/  @!P2 ST.E.64 desc[UR6][R6.64], R28 ;  /* 0x0000001c0600a985 */ /* 0x0007e2000c101b06 */
[----:B------:R-:W-:Y:S02]  /*20710*/  ISETP.GE.AND P2, PT, R169, UR4, PT ;  /* 0x00000004a9007c0c */ /* 0x000fe4000bf46270 */
[----:B0-----:R-:W-:-:S04]  /*20720*/  @!P3 LEA R2, P6, R175, R94, 0x2 ;  /* 0x0000005eaf02b211 */ /* 0x001fc800078c10ff */
[----:B------:R-:W-:Y:S02]  /*20730*/  @!P3 LEA.HI.X R3, R175, R95, R176, 0x2, P6 ;  /* 0x0000005faf03b211 */ /* 0x000fe400030f14b0 */
[----:B--2---:R-:W-:-:S03]  /*20740*/  @!P4 LEA R4, P0, R173, R94, 0x2 ;  /* 0x0000005ead04c211 */ /* 0x004fc600078010ff */
[----:B------:R0:W-:Y:S01]  /*20750*/  @!P3 ST.E.64 desc[UR6][R2.64], R32 ;  /* 0x000000200200b985 */ /* 0x0001e2000c101b06 */
[-C--:B------:R-:W-:Y:S02]  /*20760*/  @!P4 LEA.HI.X R5, R173, R95.reuse, R174, 0x2, P0 ;  /* 0x0000005fad05c211 */ /* 0x080fe400000f14ae */
[----:B------:R-:W-:Y:S02]  /*20770*/  ISETP.GE.AND P0, PT, R151, UR4, PT ;  /* 0x0000000497007c0c */ /* 0x000fe4000bf06270 */
[-C--:B---3--:R-:W-:Y:S01]  /*20780*/  @!P5 LEA R6, P6, R171, R94.reuse, 0x2 ;  /* 0x0000005eab06d211 */ /* 0x088fe200078c10ff */
[----:B------:R2:W-:Y:S01]  /*20790*/  @!P4 ST.E.64 desc[UR6][R4.64], R36 ;  /* 0x000000240400c985 */ /* 0x0005e2000c101b06 */
[----:B------:R-:W-:Y:S02]  /*207a0*/  ISETP.GE.AND P4, PT, R147, UR4, PT ;  /* 0x0000000493007c0c */ /* 0x000fe4000bf86270 */
[----:B------:R-:W-:Y:S02]  /*207b0*/  @!P5 LEA.HI.X R7, R171, R95, R172, 0x2, P6 ;  /* 0x0000005fab07d211 */ /* 0x000fe400030f14ac */
[----:B0-----:R-:W-:-:S03]  /*207c0*/  @!P2 LEA R2, P6, R169, R94, 0x2 ;  /* 0x0000005ea902a211 */ /* 0x001fc600078c10ff */
[----:B------:R0:W-:Y:S01]  /*207d0*/  @!P5 ST.E.64 desc[UR6][R6.64], R40 ;  /* 0x000000280600d985 */ /* 0x0001e2000c101b06 */
[----:B------:R-:W-:Y:S02]  /*207e0*/  ISETP.GE.AND P5, PT, R149, UR4, PT ;  /* 0x0000000495007c0c */ /* 0x000fe4000bfa6270 */
[----:B------:R-:W-:Y:S02]  /*207f0*/  @!P2 LEA.HI.X R3, R169, R95, R170, 0x2, P6 ;  /* 0x0000005fa903a211 */ /* 0x000fe400030f14aa */
[----:B--2---:R-:W-:-:S03]  /*20800*/  @!P1 LEA R4, P3, R167, R94, 0x2 ;  /* 0x0000005ea7049211 */ /* 0x004fc600078610ff */
[----:B------:R2:W-:Y:S01]  /*20810*/  @!P2 ST.E.64 desc[UR6][R2.64], R44 ;  /* 0x0000002c0200a985 */ /* 0x0005e2000c101b06 */
[-C--:B------:R-:W-:Y:S02]  /*20820*/  @!P1 LEA.HI.X R5, R167, R95.reuse, R168, 0x2, P3 ;  /* 0x0000005fa7059211 */ /* 0x080fe400018f14a8 */
[----:B------:R-:W-:Y:S02]  /*20830*/  ISETP.GE.AND P3, PT, R145, UR4, PT ;  /* 0x0000000491007c0c */ /* 0x000fe4000bf66270 */
[CC--:B0-----:R-:W-:Y:S01]  /*20840*/  @!P0 LEA R6, P6, R151.reuse, R94.reuse, 0x2 ;  /* 0x0000005e97068211 */ /* 0x0c1fe200078c10ff */
[----:B------:R0:W-:Y:S03]  /*20850*/  @!P1 ST.E.64 desc[UR6][R4.64], R48 ;  /* 0x0000003004009985 */ /* 0x0001e6000c101b06 */
[----:B------:R-:W-:Y:S02]  /*20860*/  @!P0 LEA.HI.X R7, R151, R95, R166, 0x2, P6 ;  /* 0x0000005f97078211 */ /* 0x000fe400030f14a6 */
[----:B--2---:R-:W-:-:S03]  /*20870*/  @!P5 LEA R2, P1, R149, R94, 0x2 ;  /* 0x0000005e9502d211 */ /* 0x004fc600078210ff */
[----:B------:R2:W-:Y:S01]  /*20880*/  @!P0 ST.E.64 desc[UR6][R6.64], R52 ;  /* 0x0000003406008985 */ /* 0x0005e2000c101b06 */
[----:B------:R-:W-:Y:S02]  /*20890*/  ISETP.GE.AND P0, PT, R140, UR4, PT ;  /* 0x000000048c007c0c */ /* 0x000fe4000bf06270 */
[-C--:B------:R-:W-:Y:S02]  /*208a0*/  @!P5 LEA.HI.X R3, R149, R95.reuse, R150, 0x2, P1 ;  /* 0x0000005f9503d211 */ /* 0x080fe400008f1496 */
[----:B------:R-:W-:Y:S02]  /*208b0*/  ISETP.GE.AND P1, PT, R138, UR4, PT ;  /* 0x000000048a007c0c */ /* 0x000fe4000bf26270 */
[C---:B0-----:R-:W-:Y:S01]  /*208c0*/  @!P4 LEA R4, P2, R147.reuse, R94, 0x2 ;  /* 0x0000005e9304c211 */ /* 0x041fe200078410ff */
[----:B------:R0:W-:Y:S03]  /*208d0*/  @!P5 ST.E.64 desc[UR6][R2.64], R56 ;  /* 0x000000380200d985 */ /* 0x0001e6000c101b06 */
[----:B------:R-:W-:-:S02]  /*208e0*/  @!P4 LEA.HI.X R5, R147, R95, R148, 0x2, P2 ;  /* 0x0000005f9305c211 */ /* 0x000fc400010f1494 */
[----:B------:R-:W-:Y:S02]  /*208f0*/  ISETP.GE.AND P2, PT, R132, UR4, PT ;  /* 0x0000000484007c0c */ /* 0x000fe4000bf46270 */
[CC--:B--2---:R-:W-:Y:S01]  /*20900*/  @!P3 LEA R6, P6, R145.reuse, R94.reuse, 0x2 ;  /* 0x0000005e9106b211 */ /* 0x0c4fe200078c10ff */
[----:B------:R2:W-:Y:S01]  /*20910*/  @!P4 ST.E.64 desc[UR6][R4.64], R60 ;  /* 0x0000003c0400c985 */ /* 0x0005e2000c101b06 */
[----:B------:R-:W-:Y:S02]  /*20920*/  ISETP.GE.AND P4, PT, R136, UR4, PT ;  /* 0x0000000488007c0c */ /* 0x000fe4000bf86270 */
[----:B------:R-:W-:Y:S02]  /*20930*/  @!P3 LEA.HI.X R7, R145, R95, R146, 0x2, P6 ;  /* 0x0000005f9107b211 */ /* 0x000fe400030f1492 */
[----:B0-----:R-:W-:-:S03]  /*20940*/  @!P0 LEA R2, P5, R140, R94, 0x2 ;  /* 0x0000005e8c028211 */ /* 0x001fc600078a10ff */
[----:B------:R0:W-:Y:S01]  /*20950*/  @!P3 ST.E.64 desc[UR6][R6.64], R64 ;  /* 0x000000400600b985 */ /* 0x0001e2000c101b06 */
[----:B------:R-:W-:Y:S02]  /*20960*/  ISETP.GE.AND P3, PT, R134, UR4, PT ;  /* 0x0000000486007c0c */ /* 0x000fe4000bf66270 */
[-C--:B------:R-:W-:Y:S02]  /*20970*/  @!P0 LEA.HI.X R3, R140, R95.reuse, R144, 0x2, P5 ;  /* 0x0000005f8c038211 */ /* 0x080fe400028f1490 */
[----:B------:R-:W-:Y:S02]  /*20980*/  ISETP.GE.AND P5, PT, R130, UR4, PT ;  /* 0x0000000482007c0c */ /* 0x000fe4000bfa6270 */
[C---:B--2---:R-:W-:Y:S01]  /*20990*/  @!P1 LEA R4, P6, R138.reuse, R94, 0x2 ;  /* 0x0000005e8a049211 */ /* 0x044fe200078c10ff */
[----:B------:R2:W-:Y:S03]  /*209a0*/  @!P0 ST.E.64 desc[UR6][R2.64], R68 ;  /* 0x0000004402008985 */ /* 0x0005e6000c101b06 */
[----:B------:R-:W-:-:S03]  /*209b0*/  @!P1 LEA.HI.X R5, R138, R95, R139, 0x2, P6 ;  /* 0x0000005f8a059211 */ /* 0x000fc600030f148b */
[CC--:B0-----:R-:W-:Y:S02]  /*209c0*/  @!P3 LEA R6, P6, R134.reuse, R94.reuse, 0x2 ;  /* 0x0000005e8606b211 */ /* 0x0c1fe400078c10ff */
[----:B------:R0:W-:Y:S02]  /*209d0*/  @!P1 ST.E.64 desc[UR6][R4.64], R72 ;  /* 0x0000004804009985 */ /* 0x0001e4000c101b06 */
[----:B------:R-:W-:Y:S02]  /*209e0*/  @!P3 LEA.HI.X R7, R134, R95, R135, 0x2, P6 ;  /* 0x0000005f8607b211 */ /* 0x000fe400030f1487 */
[----:B--2---:R-:W-:-:S04]  /*209f0*/  @!P4 LEA R2, P0, R136, R94, 0x2 ;  /* 0x0000005e8802c211 */ /* 0x004fc800078010ff */
[-C--:B------:R-:W-:Y:S02]  /*20a00*/  @!P4 LEA.HI.X R3, R136, R95.reuse, R137, 0x2, P0 ;  /* 0x0000005f8803c211 */ /* 0x080fe400000f1489 */
[-C--:B------:R-:W-:Y:S02]  /*20a10*/  @!P5 LEA R8, P0, R130, R94.reuse, 0x2 ;  /* 0x0000005e8208d211 */ /* 0x080fe400078010ff */
[----:B0-----:R-:W-:Y:S01]  /*20a20*/  @!P2 LEA R4, P1, R132, R94, 0x2 ;  /* 0x0000005e8404a211 */ /* 0x001fe200078210ff */
[----:B------:R3:W-:Y:S01]  /*20a30*/  @!P4 ST.E.64 desc[UR6][R2.64], R76 ;  /* 0x0000004c0200c985 */ /* 0x0007e2000c101b06 */
[-C--:B------:R-:W-:Y:S02]  /*20a40*/  @!P5 LEA.HI.X R9, R130, R95.reuse, R131, 0x2, P0 ;  /* 0x0000005f8209d211 */ /* 0x080fe400000f1483 */
[----:B------:R-:W-:Y:S01]  /*20a50*/  @!P2 LEA.HI.X R5, R132, R95, R133, 0x2, P1 ;  /* 0x0000005f8405a211 */ /* 0x000fe200008f1485 */
[----:B------:R3:W-:Y:S04]  /*20a60*/  @!P3 ST.E.64 desc[UR6][R6.64], R80 ;  /* 0x000000500600b985 */ /* 0x0007e8000c101b06 */
[----:B------:R3:W-:Y:S04]  /*20a70*/  @!P2 ST.E.64 desc[UR6][R4.64], R84 ;  /* 0x000000540400a985 */ /* 0x0007e8000c101b06 */
[----:B------:R3:W-:Y:S02]  /*20a80*/  @!P5 ST.E.64 desc[UR6][R8.64], R88 ;  /* 0x000000580800d985 */ /* 0x0007e4000c101b06 */
.L_x_666:
[----:B------:R-:W-:Y:S05]  /*20a90*/  BSYNC B1 ;  /* 0x0000000000017941 */ /* 0x000fea0003800000 */
.L_x_665:
[----:B------:R-:W-:Y:S01]  /*20aa0*/  ISETP.GE.AND P0, PT, R98, R92, PT ;  /* 0x0000005c6200720c */ /* 0x000fe20003f06270 */
[----:B---3--:R3:W4:Y:S04]  /*20ab0*/  SHFL.IDX PT, R3, R93, 0x1, 0x1c1f ;  /* 0x003c1f005d037f89 */ /* 0x00872800000e0000 */
[----:B------:R3:W0:Y:S08]  /*20ac0*/  SHFL.IDX PT, R2, R0, 0x1, 0x1c1f ;  /* 0x003c1f0000027f89 */ /* 0x00063000000e0000 */
[----:B---3--:R-:W-:Y:S05]  /*20ad0*/  @P0 BRA `(.L_x_664) ;  /* 0x0000001400a80947 */ /* 0x008fea0003800000 */
[----:B------:R-:W-:Y:S01]  /*20ae0*/  ULDC UR4, c[0x0][0xac8] ;  /* 0x0002b20000047ab9 */ /* 0x000fe20000000800 */
[----:B------:R-:W-:Y:S01]  /*20af0*/  ULDC.64 UR6, c[0x0][0x208] ;  /* 0x0000820000067ab9 */ /* 0x000fe20000000a00 */
[----:B-----5:R-:W-:Y:S02]  /*20b00*/  ISETP.GE.AND P3, PT, R209, UR4, PT ;  /* 0x00000004d1007c0c */ /* 0x020fe4000bf66270 */
[----:B------:R-:W-:Y:S02]  /*20b10*/  ISETP.GE.AND P2, PT, R207, UR4, PT ;  /* 0x00000004cf007c0c */ /* 0x000fe4000bf46270 */
[----:B------:R-:W-:Y:S02]  /*20b20*/  ISETP.GE.AND P1, PT, R205, UR4, PT ;  /* 0x00000004cd007c0c */ /* 0x000fe4000bf26270 */
[----:B------:R-:W-:Y:S02]  /*20b30*/  ISETP.GE.AND P0, PT, R203, UR4, PT ;  /* 0x00000004cb007c0c */ /* 0x000fe4000bf06270 */
[----:B------:R-:W-:-:S05]  /*20b40*/  ISETP.GE.AND P4, PT, R199, UR4, PT ;  /* 0x00000004c7007c0c */ /* 0x000fca000bf86270 */
[----:B0---4-:R-:W-:-:S04]  /*20b50*/  @!P3 IMAD.WIDE R4, R209, 0x4, R2 ;  /* 0x00000004d104b825 */ /* 0x011fc800078e0202 */
[-C--:B------:R-:W-:Y:S01]  /*20b60*/  @!P1 LEA R6, P5, R205, R2.reuse, 0x2 ;  /* 0x00000002cd069211 */ /* 0x080fe200078a10ff */
[----:B------:R0:W-:Y:S01]  /*20b70*/  @!P3 ST.E.64 desc[UR6][R4.64], R26 ;  /* 0x0000001a0400b985 */ /* 0x0001e2000c101b06 */
[----:B------:R-:W-:Y:S02]  /*20b80*/  ISETP.GE.AND P3, PT, R201, UR4, PT ;  /* 0x00000004c9007c0c */ /* 0x000fe4000bf66270 */
[----:B------:R-:W-:Y:S02]  /*20b90*/  @!P1 LEA.HI.X R7, R205, R3, R206, 0x2, P5 ;  /* 0x00000003cd079211 */ /* 0x000fe400028f14ce */
        /* <DEDUP_REMOVED lines=9> */
[-C--:B0-----:R-:W-:Y:S02]  /*20c30*/  @!P3 LEA R4, P1, R201, R2.reuse, 0x2 ;  /* 0x00000002c904b211 */ /* 0x081fe400078210ff */
[----:B---3--:R-:W-:Y:S02]  /*20c40*/  @!P4 LEA R6, P2, R199, R2, 0x2 ;  /* 0x00000002c706c211 */ /* 0x008fe400078410ff */
[----:B------:R-:W-:-:S02]  /*20c50*/  @!P3 LEA.HI.X R5, R201, R3, R202, 0x2, P1 ;  /* 0x00000003c905b211 */ /* 0x000fc400008f14ca */
[----:B------:R-:W-:Y:S02]  /*20c60*/  ISETP.GE.AND P1, PT, R193, UR4, PT ;  /* 0x00000004c1007c0c */ /* 0x000fe4000bf26270 */
[-C--:B------:R-:W-:Y:S01]  /*20c70*/  @!P4 LEA.HI.X R7, R199, R3.reuse, R200, 0x2, P2 ;  /* 0x00000003c707c211 */ /* 0x080fe200010f14c8 */
[----:B------:R0:W-:Y:S01]  /*20c80*/  @!P3 ST.E.64 desc[UR6][R4.64], R42 ;  /* 0x0000002a0400b985 */ /* 0x0001e2000c101b06 */
[----:B------:R-:W-:Y:S02]  /*20c90*/  ISETP.GE.AND P2, PT, R191, UR4, PT ;  /* 0x00000004bf007c0c */ /* 0x000fe4000bf46270 */
[----:B----4-:R-:W-:Y:S01]  /*20ca0*/  @!P5 LEA R8, P6, R197, R2, 0x2 ;  /* 0x00000002c508d211 */ /* 0x010fe200078c10ff */
[----:B------:R3:W-:Y:S01]  /*20cb0*/  @!P4 ST.E.64 desc[UR6][R6.64], R46 ;  /* 0x0000002e0600c985 */ /* 0x0007e2000c101b06 */
[----:B------:R-:W-:Y:S02]  /*20cc0*/  ISETP.GE.AND P3, PT, R189, UR4, PT ;  /* 0x00000004bd007c0c */ /* 0x000fe4000bf66270 */
[----:B------:R-:W-:-:S02]  /*20cd0*/  @!P5 LEA.HI.X R9, R197, R3, R198, 0x2, P6 ;  /* 0x00000003c509d211 */ /* 0x000fc400030f14c6 */
[----:B------:R-:W-:-:S03]  /*20ce0*/  ISETP.GE.AND P4, PT, R187, UR4, PT ;  /* 0x00000004bb007c0c */ /* 0x000fc6000bf86270 */
[----:B------:R4:W-:Y:S01]  /*20cf0*/  @!P5 ST.E.64 desc[UR6][R8.64], R50 ;  /* 0x000000320800d985 */ /* 0x0009e2000c101b06 */
[-C--:B0-----:R-:W-:Y:S02]  /*20d00*/  @!P0 LEA R4, P6, R195, R2.reuse, 0x2 ;  /* 0x00000002c3048211 */ /* 0x081fe400078c10ff */
[-C--:B---3--:R-:W-:Y:S02]  /*20d10*/  @!P1 LEA R6, P5, R193, R2.reuse, 0x2 ;  /* 0x00000002c1069211 */ /* 0x088fe400078a10ff */
[-C--:B------:R-:W-:Y:S02]  /*20d20*/  @!P0 LEA.HI.X R5, R195, R3.reuse, R196, 0x2, P6 ;  /* 0x00000003c3058211 */ /* 0x080fe400030f14c4 */
[----:B------:R-:W-:Y:S02]  /*20d30*/  @!P1 LEA.HI.X R7, R193, R3, R194, 0x2, P5 ;  /* 0x00000003c1079211 */ /* 0x000fe400028f14c2 */
[----:B------:R-:W-:Y:S01]  /*20d40*/  ISETP.GE.AND P5, PT, R185, UR4, PT ;  /* 0x00000004b9007c0c */ /* 0x000fe2000bfa6270 */
[----:B------:R0:W-:Y:S01]  /*20d50*/  @!P0 ST.E.64 desc[UR6][R4.64], R54 ;  /* 0x0000003604008985 */ /* 0x0001e2000c101b06 */
[----:B----4-:R-:W-:-:S02]  /*20d60*/  @!P2 LEA R8, P6, R191, R2, 0x2 ;  /* 0x00000002bf08a211 */ /* 0x010fc400078c10ff */
[----:B------:R-:W-:Y:S01]  /*20d70*/  ISETP.GE.AND P0, PT, R183, UR4, PT ;  /* 0x00000004b7007c0c */ /* 0x000fe2000bf06270 */
[----:B------:R3:W-:Y:S01]  /*20d80*/  @!P1 ST.E.64 desc[UR6][R6.64], R58 ;  /* 0x0000003a06009985 */ /* 0x0007e2000c101b06 */
[----:B------:R-:W-:Y:S02]  /*20d90*/  @!P2 LEA.HI.X R9, R191, R3, R192, 0x2, P6 ;  /* 0x00000003bf09a211 */ /* 0x000fe400030f14c0 */
        /* <DEDUP_REMOVED lines=8> */
[----:B----4-:R-:W-:-:S03]  /*20e20*/  @!P5 LEA R8, P6, R185, R2, 0x2 ;  /* 0x00000002b908d211 */ /* 0x010fc600078c10ff */
[----:B------:R3:W-:Y:S01]  /*20e30*/  @!P4 ST.E.64 desc[UR6][R6.64], R70 ;  /* 0x000000460600c985 */ /* 0x0007e2000c101b06 */
[----:B------:R-:W-:-:S05]  /*20e40*/  @!P5 LEA.HI.X R9, R185, R3, R186, 0x2, P6 ;  /* 0x00000003b909d211 */ /* 0x000fca00030f14ba */
[----:B------:R4:W-:Y:S01]  /*20e50*/  @!P5 ST.E.64 desc[UR6][R8.64], R74 ;  /* 0x0000004a0800d985 */ /* 0x0009e2000c101b06 */
[----:B------:R-:W-:Y:S02]  /*20e60*/  ISETP.GE.AND P5, PT, R177, UR4, PT ;  /* 0x00000004b1007c0c */ /* 0x000fe4000bfa6270 */
[----:B0-----:R-:W-:-:S04]  /*20e70*/  @!P0 LEA R4, P4, R183, R2, 0x2 ;  /* 0x00000002b7048211 */ /* 0x001fc800078810ff */
[-C--:B------:R-:W-:Y:S02]  /*20e80*/  @!P0 LEA.HI.X R5, R183, R3.reuse, R184, 0x2, P4 ;  /* 0x00000003b7058211 */ /* 0x080fe400020f14b8 */
[----:B------:R-:W-:Y:S02]  /*20e90*/  ISETP.GE.AND P4, PT, R175, UR4, PT ;  /* 0x00000004af007c0c */ /* 0x000fe4000bf86270 */
[-C--:B---3--:R-:W-:Y:S01]  /*20ea0*/  @!P1 LEA R6, P3, R181, R2.reuse, 0x2 ;  /* 0x00000002b5069211 */ /* 0x088fe200078610ff */
[----:B------:R0:W-:Y:S01]  /*20eb0*/  @!P0 ST.E.64 desc[UR6][R4.64], R78 ;  /* 0x0000004e04008985 */ /* 0x0001e2000c101b06 */
[----:B----4-:R-:W-:Y:S02]  /*20ec0*/  @!P2 LEA R8, P6, R179, R2, 0x2 ;  /* 0x00000002b308a211 */ /* 0x010fe400078c10ff */
        /* <DEDUP_REMOVED lines=9> */
[----:B---3--:R-:W-:-:S03]  /*20f60*/  @!P4 LEA R6, P0, R175, R2, 0x2 ;  /* 0x00000002af06c211 */ /* 0x008fc600078010ff */
[----:B------:R0:W-:Y:S01]  /*20f70*/  @!P5 ST.E.64 desc[UR6][R4.64], R90 ;  /* 0x0000005a0400d985 */ /* 0x0001e2000c101b06 */
[----:B------:R-:W-:Y:S02]  /*20f80*/  ISETP.GE.AND P5, PT, R151, UR4, PT ;  /* 0x0000000497007c0c */ /* 0x000fe4000bfa6270 */
[-C--:B------:R-:W-:Y:S02]  /*20f90*/  @!P4 LEA.HI.X R7, R175, R3.reuse, R176, 0x2, P0 ;  /* 0x00000003af07c211 */ /* 0x080fe400000f14b0 */
[----:B------:R-:W-:Y:S02]  /*20fa0*/  ISETP.GE.AND P0, PT, R167, UR4, PT ;  /* 0x00000004a7007c0c */ /* 0x000fe4000bf06270 */
[----:B----4-:R-:W-:Y:S01]  /*20fb0*/  @!P3 LEA R8, P6, R173, R2, 0x2 ;  /* 0x00000002ad08b211 */ /* 0x010fe200078c10ff */
[----:B------:R3:W-:Y:S01]  /*20fc0*/  @!P4 ST.E.64 desc[UR6][R6.64], R100 ;  /* 0x000000640600c985 */ /* 0x0007e2000c101b06 */
[----:B------:R-:W-:Y:S02]  /*20fd0*/  ISETP.GE.AND P4, PT, R149, UR4, PT ;  /* 0x0000000495007c0c */ /* 0x000fe4000bf86270 */
[----:B------:R-:W-:-:S02]  /*20fe0*/  @!P3 LEA.HI.X R9, R173, R3, R174, 0x2, P6 ;  /* 0x00000003ad09b211 */ /* 0x000fc400030f14ae */
[----:B0-----:R-:W-:-:S03]  /*20ff0*/  @!P2 LEA R4, P6, R171, R2, 0x2 ;  /* 0x00000002ab04a211 */ /* 0x001fc600078c10ff */
[----:B------:R0:W-:Y:S01]  /*21000*/  @!P3 ST.E.64 desc[UR6][R8.64], R104 ;  /* 0x000000680800b985 */ /* 0x0001e2000c101b06 */
[----:B------:R-:W-:Y:S02]  /*21010*/  @!P2 LEA.HI.X R5, R171, R3, R172, 0x2, P6 ;  /* 0x00000003ab05a211 */ /* 0x000fe400030f14ac */
[----:B---3--:R-:W-:-:S03]  /*21020*/  @!P1 LEA R6, P3, R169, R2, 0x2 ;  /* 0x00000002a9069211 */ /* 0x008fc600078610ff */
[----:B------:R3:W-:Y:S01]  /*21030*/  @!P2 ST.E.64 desc[UR6][R4.64], R102 ;  /* 0x000000660400a985 */ /* 0x0007e2000c101b06 */
[-C--:B------:R-:W-:Y:S02]  /*21040*/  @!P1 LEA.HI.X R7, R169, R3.reuse, R170, 0x2, P3 ;  /* 0x00000003a9079211 */ /* 0x080fe400018f14aa */
[----:B------:R-:W-:Y:S02]  /*21050*/  ISETP.GE.AND P3, PT, R147, UR4, PT ;  /* 0x0000000493007c0c */ /* 0x000fe4000bf66270 */
[CC--:B0-----:R-:W-:Y:S01]  /*21060*/  @!P0 LEA R8, P6, R167.reuse, R2.reuse, 0x2 ;  /* 0x00000002a7088211 */ /* 0x0c1fe200078c10ff */
[----:B------:R0:W-:Y:S03]  /*21070*/  @!P1 ST.E.64 desc[UR6][R6.64], R106 ;  /* 0x0000006a06009985 */ /* 0x0001e6000c101b06 */
[----:B------:R-:W-:Y:S02]  /*21080*/  @!P0 LEA.HI.X R9, R167, R3, R168, 0x2, P6 ;  /* 0x00000003a7098211 */ /* 0x000fe400030f14a8 */
[----:B---3--:R-:W-:-:S03]  /*21090*/  @!P5 LEA R4, P1, R151, R2, 0x2 ;  /* 0x000000029704d211 */ /* 0x008fc600078210ff */
        /* <DEDUP_REMOVED lines=8> */
[CC--:B---3--:R-:W-:Y:S01]  /*21120*/  @!P3 LEA R8, P6, R147.reuse, R2.reuse, 0x2 ;  /* 0x000000029308b211 */ /* 0x0c8fe200078c10ff */
[----:B------:R3:W-:Y:S01]  /*21130*/  @!P4 ST.E.64 desc[UR6][R6.64], R112 ;  /* 0x000000700600c985 */ /* 0x0007e2000c101b06 */
[----:B------:R-:W-:Y:S02]  /*21140*/  ISETP.GE.AND P4, PT, R138, UR4, PT ;  /* 0x000000048a007c0c */ /* 0x000fe4000bf86270 */
[----:B------:R-:W-:Y:S02]  /*21150*/  @!P3 LEA.HI.X R9, R147, R3, R148, 0x2, P6 ;  /* 0x000000039309b211 */ /* 0x000fe400030f1494 */
[----:B0-----:R-:W-:-:S03]  /*21160*/  @!P1 LEA R4, P6, R140, R2, 0x2 ;  /* 0x000000028c049211 */ /* 0x001fc600078c10ff */
[----:B------:R0:W-:Y:S01]  /*21170*/  @!P3 ST.E.64 desc[UR6][R8.64], R114 ;  /* 0x000000720800b985 */ /* 0x0001e2000c101b06 */
[----:B------:R-:W-:Y:S02]  /*21180*/  ISETP.GE.AND P3, PT, R136, UR4, PT ;  /* 0x0000000488007c0c */ /* 0x000fe4000bf66270 */
[----:B------:R-:W-:Y:S02]  /*21190*/  @!P1 LEA.HI.X R5, R140, R3, R144, 0x2, P6 ;  /* 0x000000038c059211 */ /* 0x000fe400030f1490 */
[----:B---3--:R-:W-:-:S04]  /*211a0*/  @!P0 LEA R6, P5, R145, R2, 0x2 ;  /* 0x0000000291068211 */ /* 0x008fc800078a10ff */
[----:B------:R-:W-:Y:S02]  /*211b0*/  @!P0 LEA.HI.X R7, R145, R3, R146, 0x2, P5 ;  /* 0x0000000391078211 */ /* 0x000fe400028f1492 */
[----:B------:R-:W-:-:S03]  /*211c0*/  ISETP.GE.AND P5, PT, R132, UR4, PT ;  /* 0x0000000484007c0c */ /* 0x000fc6000bfa6270 */
[----:B------:R3:W-:Y:S04]  /*211d0*/  @!P0 ST.E.64 desc[UR6][R6.64], R116 ;  /* 0x0000007406008985 */ /* 0x0007e8000c101b06 */
[----:B------:R4:W-:Y:S01]  /*211e0*/  @!P1 ST.E.64 desc[UR6][R4.64], R118 ;  /* 0x0000007604009985 */ /* 0x0009e2000c101b06 */
[----:B0-----:R-:W-:-:S04]  /*211f0*/  @!P2 LEA R8, P1, R134, R2, 0x2 ;  /* 0x000000028608a211 */ /* 0x001fc800078210ff */
[----:B------:R-:W-:Y:S02]  /*21200*/  @!P2 LEA.HI.X R9, R134, R3, R135, 0x2, P1 ;  /* 0x000000038609a211 */ /* 0x000fe400008f1487 */
[----:B---3--:R-:W-:-:S04]  /*21210*/  @!P4 LEA R6, P0, R138, R2, 0x2 ;  /* 0x000000028a06c211 */ /* 0x008fc800078010ff */
[-C--:B------:R-:W-:Y:S02]  /*21220*/  @!P4 LEA.HI.X R7, R138, R3.reuse, R139, 0x2, P0 ;  /* 0x000000038a07c211 */ /* 0x080fe400000f148b */
[-C--:B------:R-:W-:Y:S02]  /*21230*/  @!P5 LEA R10, P0, R132, R2.reuse, 0x2 ;  /* 0x00000002840ad211 */ /* 0x080fe400078010ff */
[----:B----4-:R-:W-:Y:S01]  /*21240*/  @!P3 LEA R4, P6, R136, R2, 0x2 ;  /* 0x000000028804b211 */ /* 0x010fe200078c10ff */
[----:B------:R0:W-:Y:S01]  /*21250*/  @!P4 ST.E.64 desc[UR6][R6.64], R120 ;  /* 0x000000780600c985 */ /* 0x0001e2000c101b06 */
[-C--:B------:R-:W-:Y:S02]  /*21260*/  @!P5 LEA.HI.X R11, R132, R3.reuse, R133, 0x2, P0 ;  /* 0x00000003840bd211 */ /* 0x080fe400000f1485 */
[----:B------:R-:W-:Y:S02]  /*21270*/  ISETP.GE.AND P0, PT, R130, UR4, PT ;  /* 0x0000000482007c0c */ /* 0x000fe4000bf06270 */
[----:B------:R-:W-:-:S05]  /*21280*/  @!P3 LEA.HI.X R5, R136, R3, R137, 0x2, P6 ;  /* 0x000000038805b211 */ /* 0x000fca00030f1489 */
[----:B------:R0:W-:Y:S04]  /*21290*/  @!P3 ST.E.64 desc[UR6][R4.64], R122 ;  /* 0x0000007a0400b985 */ /* 0x0001e8000c101b06 */
[----:B------:R0:W-:Y:S04]  /*212a0*/  @!P2 ST.E.64 desc[UR6][R8.64], R124 ;  /* 0x0000007c0800a985 */ /* 0x0001e8000c101b06 */
[----:B------:R0:W-:Y:S01]  /*212b0*/  @!P5 ST.E.64 desc[UR6][R10.64], R126 ;  /* 0x0000007e0a00d985 */ /* 0x0001e2000c101b06 */
[----:B------:R-:W-:Y:S05]  /*212c0*/  @P0 BRA `(.L_x_664) ;  /* 0x0000000c00ac0947 */ /* 0x000fea0003800000 */
[----:B------:R-:W-:Y:S01]  /*212d0*/  LEA R2, P0, R130, R2, 0x2 ;  /* 0x0000000282027211 */ /* 0x000fe200078010ff */
[----:B------:R-:W-:-:S03]  /*212e0*/  ULDC.64 UR4, c[0x0][0x208] ;  /* 0x0000820000047ab9 */ /* 0x000fc60000000a00 */
[----:B------:R-:W-:-:S05]  /*212f0*/  LEA.HI.X R3, R130, R3, R131, 0x2, P0 ;  /* 0x0000000382037211 */ /* 0x000fca00000f1483 */
[----:B------:R3:W-:Y:S01]  /*21300*/  ST.E.64 desc[UR4][R2.64], R128 ;  /* 0x0000008002007985 */ /* 0x0007e2000c101b04 */
[----:B------:R-:W-:Y:S05]  /*21310*/  BRA `(.L_x_664) ;  /* 0x0000000c00987947 */ /* 0x000fea0003800000 */
.L_x_655:
[----:B------:R-:W-:Y:S01]  /*21320*/  ULDC.64 UR6, c[0x0][0xc08] ;  /* 0x0003020000067ab9 */ /* 0x000fe20000000a00 */
[----:B------:R-:W-:Y:S01]  /*21330*/  ULDC.64 UR4, c[0x0][0xc00] ;  /* 0x0003000000047ab9 */ /* 0x000fe20000000a00 */
[----:B------:R-:W-:Y:S01]  /*21340*/  ISETP.NE.U32.AND P1, PT, RZ, UR6, PT ;  /* 0x00000006ff007c0c */ /* 0x000fe2000bf25070 */
[----:B------:R-:W-:Y:S01]  /*21350*/  ULDC.64 UR8, c[0x0][0x208] ;  /* 0x0000820000087ab9 */ /* 0x000fe20000000a00 */
[----:B------:R-:W-:Y:S02]  /*21360*/  IADD3 R2, P2, R236, UR4, RZ ;  /* 0x00000004ec027c10 */ /* 0x000fe4000ff5e0ff */
[----:B------:R-:W-:Y:S02]  /*21370*/  ISETP.NE.AND.EX P1, PT, RZ, UR7, PT, P1 ;  /* 0x00000007ff007c0c */ /* 0x000fe4000bf25310 */
[----:B------:R-:W-:Y:S01]  /*21380*/  IADD3.X R3, R237, UR5, RZ, P2, !PT ;  /* 0x00000005ed037c10 */ /* 0x000fe200097fe4ff */
[----:B------:R-:W2:Y:S01]  /*21390*/  S2R R4, SR_TID.X ;  /* 0x0000000000047919 */ /* 0x000ea20000002100 */
[----:B------:R-:W-:-:S02]  /*213a0*/  ISETP.NE.U32.AND P0, PT, RZ, UR4, PT ;  /* 0x00000004ff007c0c */ /* 0x000fc4000bf05070 */
[----:B------:R-:W-:Y:S02]  /*213b0*/  MOV R15, RZ ;  /* 0x000000ff000f7202 */ /* 0x000fe40000000f00 */
[----:B------:R-:W-:-:S05]  /*213c0*/  ISETP.NE.AND.EX P0, PT, RZ, UR5, PT, P0 ;  /* 0x00000005ff007c0c */ /* 0x000fca000bf05300 */
[----:B------:R-:W-:-:S04]  /*213d0*/  @P1 IADD3 R236, P2, R236, UR6, RZ ;  /* 0x00000006ecec1c10 */ /* 0x000fc8000ff5e0ff */
[----:B------:R-:W-:Y:S02]  /*213e0*/  @P1 IADD3.X R237, R237, UR7, RZ, P2, !PT ;  /* 0x00000007eded1c10 */ /* 0x000fe400097fe4ff */
[----:B------:R-:W-:Y:S01]  /*213f0*/  ISETP.NE.AND P2, PT, R234, RZ, PT ;  /* 0x000000ffea00720c */ /* 0x000fe20003f45270 */
[----:B------:R-:W-:Y:S01]  /*21400*/  ULDC UR4, c[0x0][0xa88] ;  /* 0x0002a20000047ab9 */ /* 0x000fe20000000800 */
[----:B------:R3:W5:Y:S01]  /*21410*/  @P0 LDG.E R15, desc[UR8][R2.64] ;  /* 0x00000008020f0981 */ /* 0x000762000c1e1900 */
[----:B------:R-:W-:-:S06]  /*21420*/  IMAD.U32 R0, RZ, RZ, UR4 ;  /* 0x00000004ff007e24 */ /* 0x000fcc000f8e00ff */
[----:B------:R3:W5:Y:S04]  /*21430*/  @P1 LDG.E R0, desc[UR8][R236.64] ;  /* 0x00000008ec001981 */ /* 0x000768000c1e1900 */
[----:B------:R-:W4:Y:S01]  /*21440*/  @!P2 LDC R234, c[0x0][0xad4] ;  /* 0x0002b500ffeaab82 */ /* 0x000f220000000800 */
[----:B--2---:R-:W-:-:S05]  /*21450*/  VIADD R5, R4, 0xffffff80 ;  /* 0xffffff8004057836 */ /* 0x004fca0000000000 */
[----:B------:R-:W-:Y:S02]  /*21460*/  ISETP.GT.AND P3, PT, R5, 0x7f, PT ;  /* 0x0000007f0500780c */ /* 0x000fe40003f64270 */
[----:B----4-:R-:W-:Y:S01]  /*21470*/  ISETP.GT.AND P2, PT, R234, 0x1, PT ;  /* 0x00000001ea00780c */ /* 0x010fe20003f44270 */
[----:B---3--:R-:W-:-:S12]  /*21480*/  @P1 BRA `(.L_x_667) ;  /* 0x0000000000141947 */ /* 0x008fd80003800000 */
[----:B------:R-:W-:Y:S05]  /*21490*/  @!P0 BRA `(.L_x_667) ;  /* 0x0000000000108947 */ /* 0x000fea0003800000 */
[----:B------:R-:W-:Y:S02]  /*214a0*/  ULDC.64 UR4, c[0x0][0x208] ;  /* 0x0000820000047ab9 */ /* 0x000fe40000000a00 */
[----:B------:R-:W2:Y:S04]  /*214b0*/  LDG.E R5, desc[UR4][R2.64] ;  /* 0x0000000402057981 */ /* 0x000ea8000c1e1900 */
[----:B-----5:R-:W2:Y:S02]  /*214c0*/  LDG.E R0, desc[UR4][R2.64+0x4] ;  /* 0x0000040402007981 */ /* 0x020ea4000c1e1900 */
[----:B--2---:R-:W-:-:S07]  /*214d0*/  IMAD.IADD R0, R0, 0x1, -R5 ;  /* 0x0000000100007824 */ /* 0x004fce00078e0a05 */
.L_x_667:
[----:B------:R-:W2:Y:S01]  /*214e0*/  LDL.LU R2, [R1+0xfc] ;  /* 0x0000fc0001027983 */ /* 0x000ea20000300800 */
[----:B------:R-:W-:Y:S01]  /*214f0*/  BSSY B1, `(.L_x_668) ;  /* 0x0000039000017945 */ /* 0x000fe20003800000 */
[----:B------:R-:W-:Y:S02]  /*21500*/  SEL R235, R235, RZ, !P0 ;  /* 0x000000ffebeb7207 */ /* 0x000fe40004000000 */
[----:B-----5:R-:W-:Y:S02]  /*21510*/  SHF.R.S32.HI R24, RZ, 0x1f, R15 ;  /* 0x0000001fff187819 */ /* 0x020fe4000001140f */
[----:B--2---:R-:W-:Y:S01]  /*21520*/  SEL R26, R2, RZ, !P0 ;  /* 0x000000ff021a7207 */ /* 0x004fe20004000000 */
[----:B------:R-:W-:Y:S06]  /*21530*/  @P3 BRA `(.L_x_669) ;  /* 0x0000000000d03947 */ /* 0x000fec0003800000 */
[----:B------:R-:W2:Y:S01]  /*21540*/  LDL R2, [R1+0x74] ;  /* 0x0000740001027983 */ /* 0x000ea20000100800 */
[----:B------:R-:W3:Y:S02]  /*21550*/  LDC R29, c[0x0][0xbe8] ;  /* 0x0002fa00ff1d7b82 */ /* 0x000ee40000000800 */
[----:B---3--:R-:W-:Y:S01]  /*21560*/  IMAD R3, R0, R29, RZ ;  /* 0x0000001d00037224 */ /* 0x008fe200078e02ff */
[----:B--2---:R-:W-:-:S05]  /*21570*/  LEA R2, R2, R4, 0x7 ;  /* 0x0000000402027211 */ /* 0x004fca00078e38ff */
[----:B------:R-:W-:-:S05]  /*21580*/  VIADD R28, R2, 0xffffff80 ;  /* 0xffffff80021c7836 */ /* 0x000fca0000000000 */
[----:B------:R-:W-:-:S13]  /*21590*/  ISETP.GE.AND P0, PT, R28, R3, PT ;  /* 0x000000031c00720c */ /* 0x000fda0003f06270 */
[----:B------:R-:W-:Y:S05]  /*215a0*/  @P0 BRA `(.L_x_669) ;  /* 0x0000000000b40947 */ /* 0x000fea0003800000 */
[----:B------:R-:W2:Y:S01]  /*215b0*/  LDL.LU R30, [R1+0x78] ;  /* 0x00007800011e7983 */ /* 0x000ea20000300800 */
[----:B------:R-:W-:Y:S01]  /*215c0*/  IMAD.MOV.U32 R20, RZ, RZ, 0x9b8 ;  /* 0x000009b8ff147424 */ /* 0x000fe200078e00ff */
[----:B------:R-:W-:Y:S01]  /*215d0*/  ISETP.GT.AND P0, PT, R234, 0x1, PT ;  /* 0x00000001ea00780c */ /* 0x000fe20003f04270 */
[----:B------:R-:W3:Y:S01]  /*215e0*/  LDC.64 R8, c[0x0][0xba8] ;  /* 0x0002ea00ff087b82 */ /* 0x000ee20000000a00 */
[----:B------:R-:W-:Y:S01]  /*215f0*/  ISETP.NE.AND P1, PT, R29, 0x1, PT ;  /* 0x000000011d00780c */ /* 0x000fe20003f25270 */
[----:B------:R-:W-:Y:S01]  /*21600*/  IMAD.MOV.U32 R21, RZ, RZ, R28 ;  /* 0x000000ffff157224 */ /* 0x000fe200078e001c */
[----:B------:R-:W-:Y:S01]  /*21610*/  SEL R20, R20, 0x978, P0 ;  /* 0x0000097814147807 */ /* 0x000fe20000000000 */
[----:B------:R-:W-:-:S04]  /*21620*/  ULDC.64 UR4, c[0x0][0x208] ;  /* 0x0000820000047ab9 */ /* 0x000fc80000000a00 */
[----:B------:R-:W4:Y:S08]  /*21630*/  LDC.64 R2, c[0x0][R20+0x220] ;  /* 0x0000880014027b82 */ /* 0x000f300000000a00 */
[----:B------:R-:W5:Y:S08]  /*21640*/  LDC.64 R10, c[0x0][R20+0x218] ;  /* 0x00008600140a7b82 */ /* 0x000f700000000a00 */
[----:B------:R-:W0:Y:S08]  /*21650*/  LDC.64 R4, c[0x0][R20+0x228] ;  /* 0x00008a0014047b82 */ /* 0x000e300000000a00 */
[----:B------:R-:W1:Y:S08]  /*21660*/  @P1 LDC R13, c[0x0][0xbec] ;  /* 0x0002fb00ff0d1b82 */ /* 0x000e700000000800 */
[----:B------:R-:W0:Y:S08]  /*21670*/  LDC.64 R6, c[0x0][R20+0x210] ;  /* 0x0000840014067b82 */ /* 0x000e300000000a00 */
[----:B------:R-:W0:Y:S01]  /*21680*/  @P1 LDC R27, c[0x0][0xbf0] ;  /* 0x0002fc00ff1b1b82 */ /* 0x000e220000000800 */
[----:B-1----:R-:W-:-:S07]  /*21690*/  @P1 IMAD.HI.U32 R14, R28, R13, RZ ;  /* 0x0000000d1c0e1227 */ /* 0x002fce00078e00ff */
[----:B---3--:R-:W1:Y:S01]  /*216a0*/  @!P0 LDC R8, c[0x0][0xb50] ;  /* 0x0002d400ff088b82 */ /* 0x008e620000000800 */
[-C--:B----4-:R-:W-:Y:S02]  /*216b0*/  IMAD R3, R3, R235.reuse, RZ ;  /* 0x000000eb03037224 */ /* 0x090fe400078e02ff */
[----:B------:R-:W-:-:S05]  /*216c0*/  IMAD.WIDE.U32 R12, R2, R235, RZ ;  /* 0x000000eb020c7225 */ /* 0x000fca00078e00ff */
[----:B------:R-:W3:Y:S01]  /*216d0*/  @!P0 LDC R9, c[0x0][0xb54] ;  /* 0x0002d500ff098b82 */ /* 0x000ee20000000800 */
[-C--:B-----5:R-:W-:Y:S02]  /*216e0*/  IMAD R25, R11, R232.reuse, RZ ;  /* 0x000000e80b197224 */ /* 0x0a0fe400078e02ff */
[----:B------:R-:W-:Y:S01]  /*216f0*/  IMAD.WIDE.U32 R10, R10, R232, RZ ;  /* 0x000000e80a0a7225 */ /* 0x000fe200078e00ff */
[----:B0-----:R-:W-:-:S03]  /*21700*/  @P1 SHF.R.U32.HI R21, RZ, R27, R14 ;  /* 0x0000001bff151219 */ /* 0x001fc6000001160e */
[----:B------:R-:W-:Y:S01]  /*21710*/  IMAD R27, R2, R26, R3 ;  /* 0x0000001a021b7224 */ /* 0x000fe200078e0203 */
[----:B------:R-:W-:Y:S02]  /*21720*/  IADD3 R25, R11, R25, RZ ;  /* 0x000000190b197210 */ /* 0x000fe40007ffe0ff */
[----:B------:R-:W-:Y:S01]  /*21730*/  IADD3 R10, P1, P3, R12, R10, R15 ;  /* 0x0000000a0c0a7210 */ /* 0x000fe20007b3e00f */
[----:B------:R-:W-:Y:S02]  /*21740*/  IMAD.MOV R2, RZ, RZ, -R21 ;  /* 0x000000ffff027224 */ /* 0x000fe400078e0a15 */
[----:B------:R-:W-:Y:S01]  /*21750*/  IMAD.IADD R27, R13, 0x1, R27 ;  /* 0x000000010d1b7824 */ /* 0x000fe200078e021b */
[----:B--2---:R-:W-:-:S05]  /*21760*/  SEL R3, R30, RZ, P0 ;  /* 0x000000ff1e037207 */ /* 0x004fca0000000000 */
[-C--:B------:R-:W-:Y:S02]  /*21770*/  IMAD R11, R5, R3.reuse, RZ ;  /* 0x00000003050b7224 */ /* 0x080fe400078e02ff */
[----:B------:R-:W-:-:S04]  /*21780*/  IMAD.WIDE.U32 R4, R4, R3, RZ ;  /* 0x0000000304047225 */ /* 0x000fc800078e00ff */
[----:B------:R-:W-:Y:S01]  /*21790*/  IMAD R3, R29, R2, R28 ;  /* 0x000000021d037224 */ /* 0x000fe200078e021c */
[----:B------:R-:W-:Y:S01]  /*217a0*/  IADD3.X R2, R27, R25, R24, P1, P3 ;  /* 0x000000191b027210 */ /* 0x000fe20000fe6418 */
[----:B------:R-:W-:Y:S01]  /*217b0*/  IMAD.IADD R11, R5, 0x1, R11 ;  /* 0x00000001050b7824 */ /* 0x000fe200078e020b */
[----:B------:R-:W-:Y:S02]  /*217c0*/  IADD3 R4, P0, P1, R21, R10, R4 ;  /* 0x0000000a15047210 */ /* 0x000fe4000791e004 */
[----:B------:R-:W-:-:S04]  /*217d0*/  SHF.R.S32.HI R21, RZ, 0x1f, R21 ;  /* 0x0000001fff157819 */ /* 0x000fc80000011415 */
[----:B------:R-:W-:Y:S01]  /*217e0*/  IADD3.X R5, R21, R2, R11, P0, P1 ;  /* 0x0000000215057210 */ /* 0x000fe200007e240b */
[-C--:B------:R-:W-:Y:S01]  /*217f0*/  IMAD R2, R7, R3.reuse, RZ ;  /* 0x0000000307027224 */ /* 0x080fe200078e02ff */
[----:B------:R-:W-:Y:S01]  /*21800*/  SHF.R.S32.HI R11, RZ, 0x1f, R3 ;  /* 0x0000001fff0b7819 */ /* 0x000fe20000011403 */
[----:B------:R-:W-:-:S04]  /*21810*/  IMAD.WIDE.U32 R4, R6, R3, R4 ;  /* 0x0000000306047225 */ /* 0x000fc800078e0004 */
[----:B------:R-:W-:Y:S01]  /*21820*/  IMAD R11, R6, R11, R2 ;  /* 0x0000000b060b7224 */ /* 0x000fe200078e0202 */
[----:B-1----:R-:W-:Y:S01]  /*21830*/  LEA R8, P0, R4, R8, 0x2 ;  /* 0x0000000804087211 */ /* 0x002fe200078010ff */
[----:B------:R-:W-:-:S03]  /*21840*/  IMAD.MOV.U32 R3, RZ, RZ, -0x800000 ;  /* 0xff800000ff037424 */ /* 0x000fc600078e00ff */
[----:B------:R-:W-:-:S04]  /*21850*/  IADD3 R2, R5, R11, RZ ;  /* 0x0000000b05027210 */ /* 0x000fc80007ffe0ff */
[----:B---3--:R-:W-:-:S05]  /*21860*/  LEA.HI.X R9, R4, R9, R2, 0x2, P0 ;  /* 0x0000000904097211 */ /* 0x008fca00000f1402 */
[----:B------:R2:W-:Y:S02]  /*21870*/  STG.E desc[UR4][R8.64], R3 ;  /* 0x0000000308007986 */ /* 0x0005e4000c101904 */
.L_x_669:
[----:B------:R-:W-:Y:S05]  /*21880*/  BSYNC B1 ;  /* 0x0000000000017941 */ /* 0x000fea0003800000 */
.L_x_668:
[----:B------:R-:W-:Y:S05]  /*21890*/  @P2 BRA `(.L_x_664) ;  /* 0x0000000800382947 */ /* 0x000fea0003800000 */
[----:B--2---:R-:W2:Y:S01]  /*218a0*/  LDL.LU R8, [R1+0x74] ;  /* 0x0000740001087983 */ /* 0x004ea20000300800 */
[----:B------:R-:W3:Y:S01]  /*218b0*/  LDC R11, c[0x0][0xbe8] ;  /* 0x0002fa00ff0b7b82 */ /* 0x000ee20000000800 */
[----:B------:R-:W-:Y:S01]  /*218c0*/  ULDC.64 UR4, c[0x0][0xaa0] ;  /* 0x0002a80000047ab9 */ /* 0x000fe20000000a00 */
[----:B------:R-:W-:Y:S01]  /*218d0*/  IMAD R4, R233, 0x20, R212 ;  /* 0x00000020e9047824 */ /* 0x000fe200078e02d4 */
[----:B------:R4:W5:Y:S01]  /*218e0*/  LDL R21, [R1+0x14] ;  /* 0x0000140001157983 */ /* 0x0009620000100800 */
[----:B------:R-:W-:-:S03]  /*218f0*/  ULDC.64 UR6, c[0x0][0xaf0] ;  /* 0x0002bc0000067ab9 */ /* 0x000fc60000000a00 */
[----:B------:R4:W5:Y:S01]  /*21900*/  LDL R20, [R1+0x70] ;  /* 0x0000700001147983 */ /* 0x0009620000100800 */
[----:B------:R-:W-:-:S03]  /*21910*/  IMAD R2, R24, UR4, RZ ;  /* 0x0000000418027c24 */ /* 0x000fc6000f8e02ff */
[----:B------:R4:W5:Y:S01]  /*21920*/  LDL R14, [R1+0x6c] ;  /* 0x00006c00010e7983 */ /* 0x0009620000100800 */
[C---:B------:R-:W-:Y:S02]  /*21930*/  IMAD R5, R15.reuse, UR5, R2 ;  /* 0x000000050f057c24 */ /* 0x040fe4000f8e0202 */
[----:B------:R-:W-:Y:S01]  /*21940*/  IMAD.WIDE.U32 R2, R15, UR4, RZ ;  /* 0x000000040f027c25 */ /* 0x000fe2000f8e00ff */
[----:B------:R-:W-:-:S03]  /*21950*/  ULDC.64 UR4, c[0x0][0xae8] ;  /* 0x0002ba0000047ab9 */ /* 0x000fc60000000a00 */
[----:B------:R-:W-:Y:S02]  /*21960*/  IMAD.IADD R3, R3, 0x1, R5 ;  /* 0x0000000103037824 */ /* 0x000fe400078e0205 */
[----:B------:R-:W-:Y:S01]  /*21970*/  IMAD.WIDE.U32 R2, R232, UR4, R2 ;  /* 0x00000004e8027c25 */ /* 0x000fe2000f8e0002 */
[----:B---3--:R-:W-:-:S03]  /*21980*/  ISETP.NE.AND P0, PT, R11, 0x1, PT ;  /* 0x000000010b00780c */ /* 0x008fc60003f05270 */
[----:B------:R-:W-:Y:S01]  /*21990*/  IMAD R3, R232, UR5, R3 ;  /* 0x00000005e8037c24 */ /* 0x000fe2000f8e0203 */
[----:B------:R-:W-:Y:S01]  /*219a0*/  ULDC.64 UR4, c[0x0][0xae0] ;  /* 0x0002b80000047ab9 */ /* 0x000fe20000000a00 */
[----:B------:R-:W-:-:S08]  /*219b0*/  IMAD.WIDE.U32 R2, R235, UR6, R2 ;  /* 0x00000006eb027c25 */ /* 0x000fd0000f8e0002 */
[----:B------:R-:W3:Y:S08]  /*219c0*/  @P0 LDC R6, c[0x0][0xbec] ;  /* 0x0002fb00ff060b82 */ /* 0x000ef00000000800 */
[----:B------:R-:W0:Y:S01]  /*219d0*/  @P0 LDC R7, c[0x0][0xbf0] ;  /* 0x0002fc00ff070b82 */ /* 0x000e220000000800 */
[----:B------:R-:W-:Y:S01]  /*219e0*/  IMAD R13, R0, R11, RZ ;  /* 0x0000000b000d7224 */ /* 0x000fe200078e02ff */
[----:B------:R-:W-:Y:S01]  /*219f0*/  BSSY B1, `(.L_x_670) ;  /* 0x0000033000017945 */ /* 0x000fe20003800000 */
[C---:B--2---:R-:W-:Y:S01]  /*21a00*/  LEA R9, R8.reuse, R4, 0x7 ;  /* 0x0000000408097211 */ /* 0x044fe200078e38ff */
[----:B------:R-:W-:-:S04]  /*21a10*/  IMAD R12, R8, 0x80, R212 ;  /* 0x00000080080c7824 */ /* 0x000fc800078e02d4 */
[----:B---3--:R-:W-:-:S04]  /*21a20*/  @P0 IMAD.HI.U32 R4, R9, R6, RZ ;  /* 0x0000000609040227 */ /* 0x008fc800078e00ff */
[----:B------:R-:W-:Y:S01]  /*21a30*/  IMAD.MOV.U32 R5, RZ, RZ, R9 ;  /* 0x000000ffff057224 */ /* 0x000fe200078e0009 */
[----:B0-----:R-:W-:Y:S01]  /*21a40*/  @P0 SHF.R.U32.HI R5, RZ, R7, R4 ;  /* 0x00000007ff050219 */ /* 0x001fe20000011604 */
[----:B------:R-:W-:-:S03]  /*21a50*/  IMAD R6, R26, UR6, RZ ;  /* 0x000000061a067c24 */ /* 0x000fc6000f8e02ff */
[--C-:B------:R-:W-:Y:S01]  /*21a60*/  SHF.R.S32.HI R4, RZ, 0x1f, R5.reuse ;  /* 0x0000001fff047819 */ /* 0x100fe20000011405 */
[----:B------:R-:W-:Y:S02]  /*21a70*/  IMAD R7, R235, UR7, R6 ;  /* 0x00000007eb077c24 */ /* 0x000fe4000f8e0206 */
[----:B------:R-:W-:Y:S02]  /*21a80*/  IMAD.MOV R6, RZ, RZ, -R5 ;  /* 0x000000ffff067224 */ /* 0x000fe400078e0a05 */
[----:B------:R-:W-:Y:S02]  /*21a90*/  IMAD.IADD R3, R3, 0x1, R7 ;  /* 0x0000000103037824 */ /* 0x000fe400078e0207 */
[----:B------:R-:W-:Y:S02]  /*21aa0*/  IMAD R4, R4, UR4, RZ ;  /* 0x0000000404047c24 */ /* 0x000fe4000f8e02ff */
[----:B------:R-:W-:Y:S02]  /*21ab0*/  IMAD R7, R11, R6, R9 ;  /* 0x000000060b077224 */ /* 0x000fe400078e0209 */
[----:B------:R-:W-:-:S02]  /*21ac0*/  IMAD R9, R5, UR5, R4 ;  /* 0x0000000505097c24 */ /* 0x000fc4000f8e0204 */
[----:B------:R-:W-:Y:S01]  /*21ad0*/  IMAD.WIDE.U32 R2, R5, UR4, R2 ;  /* 0x0000000405027c25 */ /* 0x000fe2000f8e0002 */
[----:B------:R-:W-:Y:S01]  /*21ae0*/  SHF.R.S32.HI R4, RZ, 0x1f, R7 ;  /* 0x0000001fff047819 */ /* 0x000fe20000011407 */
[----:B------:R-:W-:-:S03]  /*21af0*/  ULDC.64 UR4, c[0x0][0xad8] ;  /* 0x0002b60000047ab9 */ /* 0x000fc60000000a00 */
[----:B------:R-:W-:Y:S01]  /*21b00*/  IADD3 R3, R3, R9, RZ ;  /* 0x0000000903037210 */ /* 0x000fe20007ffe0ff */
[----:B------:R-:W-:Y:S01]  /*21b10*/  IMAD R4, R4, UR4, RZ ;  /* 0x0000000404047c24 */ /* 0x000fe2000f8e02ff */
[----:B------:R-:W-:-:S03]  /*21b20*/  ISETP.GE.AND P2, PT, R12, R13, PT ;  /* 0x0000000d0c00720c */ /* 0x000fc60003f46270 */
[C---:B------:R-:W-:Y:S02]  /*21b30*/  IMAD R5, R7.reuse, UR5, R4 ;  /* 0x0000000507057c24 */ /* 0x040fe4000f8e0204 */
[----:B------:R-:W-:Y:S01]  /*21b40*/  IMAD.WIDE.U32 R2, R7, UR4, R2 ;  /* 0x0000000407027c25 */ /* 0x000fe2000f8e0002 */
[----:B------:R-:W-:-:S03]  /*21b50*/  ULDC.64 UR4, c[0x0][0xa80] ;  /* 0x0002a00000047ab9 */ /* 0x000fc60000000a00 */
[----:B------:R-:W-:Y:S01]  /*21b60*/  VIADD R0, R12, 0x20 ;  /* 0x000000200c007836 */ /* 0x000fe20000000000 */
[----:B------:R-:W-:Y:S02]  /*21b70*/  IADD3 R3, R3, R5, RZ ;  /* 0x0000000503037210 */ /* 0x000fe40007ffe0ff */
[----:B------:R-:W-:Y:S02]  /*21b80*/  LEA R10, P3, R2, UR4, 0x1 ;  /* 0x00000004020a7c11 */ /* 0x000fe4000f8608ff */
[-C--:B------:R-:W-:Y:S02]  /*21b90*/  ISETP.GE.AND P1, PT, R0, R13.reuse, PT ;  /* 0x0000000d0000720c */ /* 0x080fe40003f26270 */
[----:B------:R-:W-:Y:S01]  /*21ba0*/  LEA.HI.X R11, R2, UR5, R3, 0x1, P3 ;  /* 0x00000005020b7c11 */ /* 0x000fe200098f0c03 */
[----:B------:R-:W-:Y:S01]  /*21bb0*/  VIADD R0, R12, 0x40 ;  /* 0x000000400c007836 */ /* 0x000fe20000000000 */
[----:B------:R4:W0:Y:S04]  /*21bc0*/  SHFL.IDX PT, R8, R10, RZ, 0x181f ;  /* 0x00181fff0a087589 */ /* 0x00082800000e0000 */
[----:B------:R4:W2:Y:S01]  /*21bd0*/  SHFL.IDX PT, R9, R11, RZ, 0x181f ;  /* 0x00181fff0b097589 */ /* 0x0008a200000e0000 */
        /* <DEDUP_REMOVED lines=8> */
[----:B0-----:R-:W-:-:S04]  /*21c60*/  @!P5 LEA R6, P6, R16, R8, 0x1 ;  /* 0x000000081006d211 */ /* 0x001fc800078c08ff */
[-C--:B--2---:R-:W-:Y:S02]  /*21c70*/  @!P5 LEA.HI.X R7, R16, R9.reuse, R17, 0x1, P6 ;  /* 0x000000091007d211 */ /* 0x084fe400030f0c11 */
[CC--:B------:R-:W-:Y:S01]  /*21c80*/  @!P3 LEA R4, P6, R218.reuse, R8.reuse, 0x1 ;  /* 0x00000008da04b211 */ /* 0x0c0fe200078c08ff */
[----:B-----5:R-:W-:Y:S02]  /*21c90*/  @!P4 IMAD.SHL.U32 R15, R21, 0x8, RZ ;  /* 0x00000008150fc824 */ /* 0x020fe400078e00ff */
[----:B------:R3:W-:Y:S01]  /*21ca0*/  @!P5 ST.E.128 desc[UR6][R6.64], RZ ;  /* 0x000000ff0600d985 */ /* 0x0007e2000c101d06 */
[----:B------:R-:W-:Y:S02]  /*21cb0*/  @!P3 LEA.HI.X R5, R218, R9, R20, 0x1, P6 ;  /* 0x00000009da05b211 */ /* 0x000fe400030f0c14 */
[----:B------:R-:W-:-:S04]  /*21cc0*/  @!P2 LEA R2, P6, R219, R8, 0x1 ;  /* 0x00000008db02a211 */ /* 0x000fc800078c08ff */
[----:B------:R-:W-:Y:S01]  /*21cd0*/  @!P2 LEA.HI.X R3, R219, R9, R14, 0x1, P6 ;  /* 0x00000009db03a211 */ /* 0x000fe200030f0c0e */
[----:B------:R-:W-:-:S05]  /*21ce0*/  @!P4 IMAD.WIDE R8, R15, 0x2, R8 ;  /* 0x000000020f08c825 */ /* 0x000fca00078e0208 */
[----:B------:R3:W-:Y:S04]  /*21cf0*/  @!P4 ST.E.128 desc[UR6][R8.64], RZ ;  /* 0x000000ff0800c985 */ /* 0x0007e8000c101d06 */
[----:B------:R3:W-:Y:S04]  /*21d00*/  @!P3 ST.E.128 desc[UR6][R4.64], RZ ;  /* 0x000000ff0400b985 */ /* 0x0007e8000c101d06 */
[----:B------:R3:W-:Y:S02]  /*21d10*/  @!P2 ST.E.128 desc[UR6][R2.64], RZ ;  /* 0x000000ff0200a985 */ /* 0x0007e4000c101d06 */
.L_x_671:
[----:B------:R-:W-:Y:S05]  /*21d20*/  BSYNC B1 ;  /* 0x0000000000017941 */ /* 0x000fea0003800000 */
.L_x_670:
[----:B--23--:R2:W3:Y:S01]  /*21d30*/  SHFL.IDX PT, R9, R11, 0x1, 0x181f ;  /* 0x00381f000b097f89 */ /* 0x00c4e200000e0000 */
[----:B------:R-:W-:Y:S03]  /*21d40*/  BSSY B1, `(.L_x_672) ;  /* 0x0000015000017945 */ /* 0x000fe60003800000 */
[----:B0-----:R2:W0:Y:S01]  /*21d50*/  SHFL.IDX PT, R8, R10, 0x1, 0x181f ;  /* 0x00381f000a087f89 */ /* 0x00142200000e0000 */
        /* <DEDUP_REMOVED lines=9> */
[-C--:B---3--:R-:W-:Y:S02]  /*21df0*/  @!P4 LEA.HI.X R7, R16, R9.reuse, R17, 0x1, P6 ;  /* 0x000000091007c211 */ /* 0x088fe400030f0c11 */
[----:B------:R-:W-:Y:S01]  /*21e00*/  @!P1 LEA R2, P6, R219, R8, 0x1 ;  /* 0x00000008db029211 */ /* 0x000fe200078c08ff */
[----:B-----5:R-:W-:Y:S01]  /*21e10*/  @!P3 IMAD.SHL.U32 R15, R21, 0x8, RZ ;  /* 0x00000008150fb824 */ /* 0x020fe200078e00ff */
[-C--:B------:R-:W-:Y:S01]  /*21e20*/  @!P2 LEA.HI.X R5, R218, R9.reuse, R20, 0x1, P5 ;  /* 0x00000009da05a211 */ /* 0x080fe200028f0c14 */
[----:B------:R0:W-:Y:S01]  /*21e30*/  @!P4 ST.E.128 desc[UR6][R6.64], RZ ;  /* 0x000000ff0600c985 */ /* 0x0001e2000c101d06 */
[----:B------:R-:W-:Y:S01]  /*21e40*/  @!P1 LEA.HI.X R3, R219, R9, R14, 0x1, P6 ;  /* 0x00000009db039211 */ /* 0x000fe200030f0c0e */
[----:B------:R-:W-:-:S05]  /*21e50*/  @!P3 IMAD.WIDE R8, R15, 0x2, R8 ;  /* 0x000000020f08b825 */ /* 0x000fca00078e0208 */
[----:B------:R0:W-:Y:S04]  /*21e60*/  @!P3 ST.E.128 desc[UR6][R8.64], RZ ;  /* 0x000000ff0800b985 */ /* 0x0001e8000c101d06 */
[----:B------:R0:W-:Y:S04]  /*21e70*/  @!P2 ST.E.128 desc[UR6][R4.64], RZ ;  /* 0x000000ff0400a985 */ /* 0x0001e8000c101d06 */
[----:B------:R0:W-:Y:S02]  /*21e80*/  @!P1 ST.E.128 desc[UR6][R2.64], RZ ;  /* 0x000000ff02009985 */ /* 0x0001e4000c101d06 */
.L_x_673:
[----:B------:R-:W-:Y:S05]  /*21e90*/  BSYNC B1 ;  /* 0x0000000000017941 */ /* 0x000fea0003800000 */
.L_x_672:
[----:B0--3--:R0:W3:Y:S01]  /*21ea0*/  SHFL.IDX PT, R9, R11, 0x2, 0x181f ;  /* 0x00581f000b097f89 */ /* 0x0090e200000e0000 */
        /* <DEDUP_REMOVED lines=12> */
[----:B-----5:R-:W-:Y:S01]  /*21f70*/  @!P4 IMAD.SHL.U32 R15, R21, 0x8, RZ ;  /* 0x00000008150fc824 */ /* 0x020fe200078e00ff */
[-C--:B---3--:R-:W-:Y:S02]  /*21f80*/  @!P3 LEA.HI.X R7, R16, R9.reuse, R17, 0x1, P0 ;  /* 0x000000091007b211 */ /* 0x088fe400000f0c11 */
[-C--:B------:R-:W-:Y:S02]  /*21f90*/  @!P5 LEA.HI.X R5, R218, R9.reuse, R20, 0x1, P1 ;  /* 0x00000009da05d211 */ /* 0x080fe400008f0c14 */
[----:B------:R-:W-:Y:S01]  /*21fa0*/  @!P6 LEA.HI.X R3, R219, R9, R14, 0x1, P2 ;  /* 0x00000009db03e211 */ /* 0x000fe200010f0c0e */
[----:B------:R-:W-:Y:S01]  /*21fb0*/  @!P4 IMAD.WIDE R8, R15, 0x2, R8 ;  /* 0x000000020f08c825 */ /* 0x000fe200078e0208 */
[----:B------:R0:W-:Y:S04]  /*21fc0*/  @!P3 ST.E.128 desc[UR6][R6.64], RZ ;  /* 0x000000ff0600b985 */ /* 0x0001e8000c101d06 */
[----:B------:R0:W-:Y:S04]  /*21fd0*/  @!P4 ST.E.128 desc[UR6][R8.64], RZ ;  /* 0x000000ff0800c985 */ /* 0x0001e8000c101d06 */
[----:B------:R0:W-:Y:S04]  /*21fe0*/  @!P5 ST.E.128 desc[UR6][R4.64], RZ ;  /* 0x000000ff0400d985 */ /* 0x0001e8000c101d06 */
[----:B------:R0:W-:Y:S02]  /*21ff0*/  @!P6 ST.E.128 desc[UR6][R2.64], RZ ;  /* 0x000000ff0200e985 */ /* 0x0001e4000c101d06 */
.L_x_675:
[----:B------:R-:W-:Y:S05]  /*22000*/  BSYNC B1 ;  /* 0x0000000000017941 */ /* 0x000fea0003800000 */
.L_x_674:
[----:B------:R-:W-:Y:S01]  /*22010*/  IADD3 R0, R12, 0x60, RZ ;  /* 0x000000600c007810 */ /* 0x000fe20007ffe0ff */
[----:B0--3--:R3:W0:Y:S03]  /*22020*/  SHFL.IDX PT, R9, R11, 0x3, 0x181f ;  /* 0x00781f000b097f89 */ /* 0x00962600000e0000 */
[----:B------:R-:W-:Y:S01]  /*22030*/  ISETP.GE.AND P0, PT, R0, R13, PT ;  /* 0x0000000d0000720c */ /* 0x000fe20003f06270 */
[----:B------:R3:W0:-:S12]  /*22040*/  SHFL.IDX PT, R8, R10, 0x3, 0x181f ;  /* 0x00781f000a087f89 */ /* 0x00061800000e0000 */
[----:B---3--:R-:W-:Y:S05]  /*22050*/  @P0 BRA `(.L_x_664) ;  /* 0x0000000000480947 */ /* 0x008fea0003800000 */
        /* <DEDUP_REMOVED lines=9> */
[----:B--2-45:R-:W-:Y:S01]  /*220f0*/  @!P4 IMAD.SHL.U32 R11, R21, 0x8, RZ ;  /* 0x00000008150bc824 */ /* 0x034fe200078e00ff */
[-C--:B------:R-:W-:Y:S02]  /*22100*/  @!P3 LEA.HI.X R7, R16, R9.reuse, R17, 0x1, P0 ;  /* 0x000000091007b211 */ /* 0x080fe400000f0c11 */
[-C--:B------:R-:W-:Y:S02]  /*22110*/  @!P5 LEA.HI.X R5, R218, R9.reuse, R20, 0x1, P1 ;  /* 0x00000009da05d211 */ /* 0x080fe400008f0c14 */
[----:B------:R-:W-:Y:S01]  /*22120*/  @!P6 LEA.HI.X R3, R219, R9, R14, 0x1, P2 ;  /* 0x00000009db03e211 */ /* 0x000fe200010f0c0e */
[----:B------:R-:W-:Y:S01]  /*22130*/  @!P4 IMAD.WIDE R8, R11, 0x2, R8 ;  /* 0x000000020b08c825 */ /* 0x000fe200078e0208 */
[----:B------:R3:W-:Y:S04]  /*22140*/  @!P3 ST.E.128 desc[UR6][R6.64], RZ ;  /* 0x000000ff0600b985 */ /* 0x0007e8000c101d06 */
[----:B------:R3:W-:Y:S04]  /*22150*/  @!P4 ST.E.128 desc[UR6][R8.64], RZ ;  /* 0x000000ff0800c985 */ /* 0x0007e8000c101d06 */
[----:B------:R3:W-:Y:S04]  /*22160*/  @!P5 ST.E.128 desc[UR6][R4.64], RZ ;  /* 0x000000ff0400d985 */ /* 0x0007e8000c101d06 */
[----:B------:R3:W-:Y:S02]  /*22170*/  @!P6 ST.E.128 desc[UR6][R2.64], RZ ;  /* 0x000000ff0200e985 */ /* 0x0007e4000c101d06 */
.L_x_664:
[----:B------:R-:W-:Y:S05]  /*22180*/  BSYNC B0 ;  /* 0x0000000000007941 */ /* 0x000fea0003800000 */
.L_x_654:
[----:B------:R-:W-:Y:S02]  /*22190*/  ULDC UR4, c[0x0][0xc3c] ;  /* 0x00030f0000047ab9 */ /* 0x000fe40000000800 */
[----:B-1----:R-:W-:-:S13]  /*221a0*/  ISETP.GE.AND P0, PT, R143, UR4, PT ;  /* 0x000000048f007c0c */ /* 0x002fda000bf06270 */
[----:B------:R-:W-:Y:S05]  /*221b0*/  @!P0 BRA `(.L_x_676) ;  /* 0xfffffdf800808947 */ /* 0x000fea000383ffff */
[----:B------:R-:W-:Y:S05]  /*221c0*/  BRA `(.L_x_444) ;  /* 0x0000009000bc7947 */ /* 0x000fea0003800000 */
.L_x_442:
[----:B------:R-:W-:-:S08]  /*221d0*/  NOP ;  /* 0x0000000000007918 */ /* 0x000fd00000000000 */
[----:B------:R-:W0:-:S00]  /*221e0*/  USETMAXREG.DEALLOC.CTAPOOL 0x18 ;  /* 0x00000018000079c8 */ /* 0x000e0000080e0500 */
[----:B0-----:R-:W2:Y:S01]  /*221f0*/  LDL.LU R2, [R1+0x10] ;  /* 0x0000100001027983 */ /* 0x001ea20000300800 */
[----:B------:R-:W-:Y:S01]  /*22200*/  LOP3.LUT R0, R0, 0x3, RZ, 0xc0, !PT ;  /* 0x0000000300007812 */ /* 0x000fe200078ec0ff */
[----:B------:R-:W-:-:S05]  /*22210*/  IMAD.MOV.U32 R7, RZ, RZ, RZ ;  /* 0x000000ffff077224 */ /* 0x000fca00078e00ff */
[----:B------:R-:W0:Y:S02]  /*22220*/  SHFL.IDX PT, R0, R0, RZ, 0x1f ;  /* 0x00001fff00007589 */ /* 0x000e2400000e0000 */
[----:B0-----:R-:W-:Y:S02]  /*22230*/  ISETP.NE.AND P0, PT, R0, RZ, PT ;  /* 0x000000ff0000720c */ /* 0x001fe40003f05270 */
[----:B--2---:R-:W-:-:S11]  /*22240*/  LOP3.LUT R2, R2, 0xffffffef, RZ, 0xc0, !PT ;  /* 0xffffffef02027812 */ /* 0x004fd600078ec0ff */
[----:B------:R-:W-:-:S05]  /*22250*/  @P0 LOP3.LUT R2, R2, 0x10, RZ, 0xfc, !PT ;  /* 0x0000001002020812 */ /* 0x000fca00078efcff */
[----:B------:R0:W-:Y:S01]  /*22260*/  STL [R1+0x10], R2 ;  /* 0x0000100201007387 */ /* 0x0001e20000100800 */
        /* <DEDUP_REMOVED lines=10> */
.L_x_677:
[----:B------:R-:W-:Y:S01]  /*22310*/  LOP3.LUT R0, R6, 0x1f, RZ, 0xc0, !PT ;  /* 0x0000001f06007812 */ /* 0x000fe200078ec0ff */
[----:B------:R-:W-:Y:S01]  /*22320*/  ULDC UR4, c[0x0][0xc3c] ;  /* 0x00030f0000047ab9 */ /* 0x000fe20000000800 */
[----:B------:R-:W-:Y:S01]  /*22330*/  ULDC.64 UR6, c[0x0][0x208] ;  /* 0x0000820000067ab9 */ /* 0x000fe20000000a00 */
[----:B------:R-:W-:Y:S01]  /*22340*/  IMAD.MOV.U32 R10, RZ, RZ, RZ ;  /* 0x000000ffff0a7224 */ /* 0x000fe200078e00ff */
[----:B------:R-:W-:Y:S01]  /*22350*/  ISETP.NE.AND P0, PT, R0, 0x1f, PT ;  /* 0x0000001f0000780c */ /* 0x000fe20003f05270 */
[----:B------:R-:W-:-:S03]  /*22360*/  ULDC UR5, c[0x0][0xc38] ;  /* 0x00030e0000057ab9 */ /* 0x000fc60000000800 */
[----:B------:R-:W-:-:S13]  /*22370*/  ISETP.GE.OR P1, PT, R0, UR4, !P0 ;  /* 0x0000000400007c0c */ /* 0x000fda000c726670 */
[----:B0-----:R-:W0:Y:S08]  /*22380*/  @!P1 LDC.64 R2, c[0x0][0xc80] ;  /* 0x00032000ff029b82 */ /* 0x001e300000000a00 */
        /* <DEDUP_REMOVED lines=14> */
[----:B-1----:R-:W-:-:S04]  /*22470*/  SEL R5, R5, RZ, P1 ;  /* 0x000000ff05057207 */ /* 0x002fc80000800000 */
[----:B------:R-:W-:-:S05]  /*22480*/  IADD3 R5, R4, R5, RZ ;  /* 0x0000000504057210 */ /* 0x000fca0007ffe0ff */
        /* <DEDUP_REMOVED lines=10> */
[----:B-1----:R-:W-:-:S04]  /*22530*/  SEL R2, R2, RZ, P5 ;  /* 0x000000ff02027207 */ /* 0x002fc80002800000 */
[----:B------:R-:W-:-:S05]  /*22540*/  IADD3 R2, R3, R2, RZ ;  /* 0x0000000203027210 */ /* 0x000fca0007ffe0ff */
        /* <DEDUP_REMOVED lines=8> */
.L_x_681:
[----:B------:R-:W0:Y:S01]  /*225d0*/  LDC R2, c[0x0][0xc3c] ;  /* 0x00030f00ff027b82 */ /* 0x000e220000000800 */
[----:B------:R-:W-:Y:S01]  /*225e0*/  ULDC UR7, c[0x0][0xc3c] ;  /* 0x00030f0000077ab9 */ /* 0x000fe20000000800 */
[----:B------:R-:W-:Y:S01]  /*225f0*/  UIADD3 UR4, UR4, 0x1f, URZ ;  /* 0x0000001f04047890 */ /* 0x000fe2000fffe03f */
[----:B------:R-:W-:-:S05]  /*22600*/  IMAD.U32 R3, RZ, RZ, UR7 ;  /* 0x00000007ff037e24 */ /* 0x000fca000f8e00ff */
[----:B------:R1:W-:Y:S01]  /*22610*/  STL [R1+0xc], R3 ;  /* 0x00000c0301007387 */ /* 0x0003e20000100800 */
[----:B0-----:R-:W-:-:S13]  /*22620*/  ISETP.LE.AND P6, PT, R2, UR4, PT ;  /* 0x0000000402007c0c */ /* 0x001fda000bfc3270 */
[----:B-1----:R-:W-:Y:S05]  /*22630*/  @P6 BRA `(.L_x_680) ;  /* 0x0000000400a86947 */ /* 0x002fea0003800000 */
[----:B------:R-:W-:Y:S01]  /*22640*/  IADD3 R9, R0, UR4, RZ ;  /* 0x0000000400097c10 */ /* 0x000fe2000fffe0ff */
[----:B------:R-:W-:Y:S01]  /*22650*/  IMAD.MOV.U32 R7, RZ, RZ, RZ ;  /* 0x000000ffff077224 */ /* 0x000fe200078e00ff */
[----:B------:R-:W-:Y:S02]  /*22660*/  ULDC.64 UR8, c[0x0][0x208] ;  /* 0x0000820000087ab9 */ /* 0x000fe40000000a00 */
        /* <DEDUP_REMOVED lines=13> */
[----:B0-----:R-:W-:-:S04]  /*22740*/  SEL R5, R5, RZ, P2 ;  /* 0x000000ff05057207 */ /* 0x001fc80001000000 */
[----:B------:R-:W-:-:S05]  /*22750*/  IADD3 R5, R4, R5, RZ ;  /* 0x0000000504057210 */ /* 0x000fca0007ffe0ff */
        /* <DEDUP_REMOVED lines=10> */
[----:B0-----:R-:W-:-:S05]  /*22800*/  IMAD R11, R4, UR5, RZ ;  /* 0x00000005040b7c24 */ /* 0x001fca000f8e02ff */
[----:B------:R-:W-:-:S04]  /*22810*/  IADD3 R8, R11, R8, RZ ;  /* 0x000000080b087210 */ /* 0x000fc80007ffe0ff */
[----:B------:R-:W-:-:S13]  /*22820*/  ISETP.GT.AND P6, PT, R8, UR6, PT ;  /* 0x0000000608007c0c */ /* 0x000fda000bfc4270 */
[----:B------:R-:W-:Y:S05]  /*22830*/  @!P6 BRA `(.L_x_681) ;  /* 0xfffffffc0064e947 */ /* 0x000fea000383ffff */
.L_x_679:
[----:B------:R-:W-:Y:S01]  /*22840*/  IMAD.IADD R11, R8, 0x1, -R11 ;  /* 0x00000001080b7824 */ /* 0x000fe200078e0a0b */
[----:B------:R-:W-:-:S03]  /*22850*/  MOV R14, RZ ;  /* 0x000000ff000e7202 */ /* 0x000fc60000000f00 */
        /* <DEDUP_REMOVED lines=18> */
.L_x_682:
        /* <DEDUP_REMOVED lines=11> */
[----:B------:R-:W-:Y:S01]  /*22a30*/  IMAD R2, R11, R14, R3 ;  /* 0x0000000e0b027224 */ /* 0x000fe200078e0203 */
[----:B-1----:R-:W-:-:S04]  /*22a40*/  IADD3 R3, R12, 0xffffffe, RZ ;  /* 0x0ffffffe0c037810 */ /* 0x002fc80007ffe0ff */
[----:B------:R-:W-:Y:S02]  /*22a50*/  ISETP.GT.U32.AND P1, PT, R5, R2, PT ;  /* 0x000000020500720c */ /* 0x000fe40003f24070 */
[----:B------:R-:W0:Y:S11]  /*22a60*/  F2I.FTZ.U32.TRUNC.NTZ R3, R3 ;  /* 0x0000000300037305 */ /* 0x000e36000021f000 */
[----:B------:R-:W-:Y:S01]  /*22a70*/  @!P1 IMAD.IADD R2, R2, 0x1, -R5 ;  /* 0x0000000102029824 */ /* 0x000fe200078e0a05 */
[----:B------:R-:W-:-:S02]  /*22a80*/  @!P1 IADD3 R11, R11, 0x1, RZ ;  /* 0x000000010b0b9810 */ /* 0x000fc40007ffe0ff */
        /* <DEDUP_REMOVED lines=20> */
[-C--:B------:R-:W-:Y:S01]  /*22bd0*/  @!P1 IADD3 R3, R3, -R8.reuse, RZ ;  /* 0x8000000803039210 */ /* 0x080fe20007ffe0ff */
[----:B------:R-:W-:Y:S01]  /*22be0*/  @!P1 VIADD R5, R5, 0x1 ;  /* 0x0000000105059836 */ /* 0x000fe20000000000 */
[----:B------:R-:W-:Y:S02]  /*22bf0*/  ISETP.NE.AND P1, PT, R9, RZ, PT ;  /* 0x000000ff0900720c */ /* 0x000fe40003f25270 */
[----:B------:R-:W-:-:S13]  /*22c00*/  ISETP.GE.U32.AND P0, PT, R3, R8, PT ;  /* 0x000000080300720c */ /* 0x000fda0003f06070 */
[----:B------:R-:W-:-:S04]  /*22c10*/  @P0 VIADD R5, R5, 0x1 ;  /* 0x0000000105050836 */ /* 0x000fc80000000000 */
[----:B------:R-:W-:Y:S01]  /*22c20*/  @!P2 IMAD.MOV R5, RZ, RZ, -R5 ;  /* 0x000000ffff05a224 */ /* 0x000fe200078e0a05 */
[----:B------:R-:W-:-:S04]  /*22c30*/  @!P1 LOP3.LUT R5, RZ, R9, RZ, 0x33, !PT ;  /* 0x00000009ff059212 */ /* 0x000fc800078e33ff */
[----:B------:R-:W-:-:S05]  /*22c40*/  IADD3 R2, -R5, RZ, RZ ;  /* 0x000000ff05027210 */ /* 0x000fca0007ffe1ff */
[C---:B------:R-:W-:Y:S02]  /*22c50*/  IMAD R11, R9.reuse, R2, R11 ;  /* 0x00000002090b7224 */ /* 0x040fe400078e020b */
[----:B------:R-:W-:Y:S02]  /*22c60*/  IMAD R2, R9, 0x1000000, R5 ;  /* 0x0100000009027824 */ /* 0x000fe400078e0205 */
[----:B------:R-:W-:Y:S02]  /*22c70*/  IMAD.IADD R5, R10, 0x1, -R7 ;  /* 0x000000010a057824 */ /* 0x000fe400078e0a07 */
[----:B------:R-:W-:Y:S01]  /*22c80*/  IMAD R3, R11, 0x10000, R2 ;  /* 0x000100000b037824 */ /* 0x000fe200078e0202 */
[----:B------:R-:W-:Y:S02]  /*22c90*/  IADD3 R2, R4, UR4, RZ ;  /* 0x0000000404027c10 */ /* 0x000fe4000fffe0ff */
[----:B------:R1:W-:Y:S04]  /*22ca0*/  STL [R1+0x4], R5 ;  /* 0x0000040501007387 */ /* 0x0003e80000100800 */
[----:B------:R1:W-:Y:S04]  /*22cb0*/  STL [R1+0xc], R2 ;  /* 0x00000c0201007387 */ /* 0x0003e80000100800 */
[----:B------:R1:W-:Y:S01]  /*22cc0*/  STL [R1+0x8], R3 ;  /* 0x0000080301007387 */ /* 0x0003e20000100800 */
[----:B------:R-:W-:Y:S05]  /*22cd0*/  BRA `(.L_x_683) ;  /* 0x0000000000107947 */ /* 0x000fea0003800000 */
.L_x_680:
[----:B------:R-:W-:Y:S01]  /*22ce0*/  IMAD.U32 R2, RZ, RZ, UR6 ;  /* 0x00000006ff027e24 */ /* 0x000fe2000f8e00ff */
[----:B------:R0:W-:Y:S04]  /*22cf0*/  STL [R1+0x4], RZ ;  /* 0x000004ff01007387 */ /* 0x0001e80000100800 */
[----:B------:R0:W-:Y:S04]  /*22d00*/  STL [R1+0x8], RZ ;  /* 0x000008ff01007387 */ /* 0x0001e80000100800 */
[----:B------:R0:W-:Y:S02]  /*22d10*/  STL [R1], R2 ;  /* 0x0000000201007387 */ /* 0x0001e40000100800 */
.L_x_683:
        /* <DEDUP_REMOVED lines=10> */
.L_x_678:
[----:B-1----:R-:W3:Y:S01]  /*22dc0*/  LDL R0, [R1+0xc] ;  /* 0x00000c0001007983 */ /* 0x002ee20000100800 */
[----:B------:R-:W-:Y:S01]  /*22dd0*/  ULDC UR4, c[0x0][0xc3c] ;  /* 0x00030f0000047ab9 */ /* 0x000fe20000000800 */
[----:B------:R-:W-:Y:S01]  /*22de0*/  IMAD.MOV.U32 R19, RZ, RZ, RZ ;  /* 0x000000ffff137224 */ /* 0x000fe200078e00ff */
[----:B---3--:R-:W-:Y:S01]  /*22df0*/  ISETP.GE.AND P0, PT, R0, UR4, PT ;  /* 0x0000000400007c0c */ /* 0x008fe2000bf06270 */
[----:B------:R-:W-:-:S05]  /*22e00*/  IMAD.MOV.U32 R0, RZ, RZ, 0x1 ;  /* 0x00000001ff007424 */ /* 0x000fca00078e00ff */
[----:B------:R1:W-:Y:S04]  /*22e10*/  STL [R1+0x18], R0 ;  /* 0x0000180001007387 */ /* 0x0003e80000100800 */
[----:B------:R1:W-:Y:S03]  /*22e20*/  STL [R1+0x64], RZ ;  /* 0x000064ff01007387 */ /* 0x0003e60000100800 */
[----:B------:R-:W-:Y:S05]  /*22e30*/  @P0 BRA `(.L_x_684) ;  /* 0x0000008000c00947 */ /* 0x000fea0003800000 */
[----:B------:R-:W3:Y:S01]  /*22e40*/  LDL.LU R4, [R1+0x10] ;  /* 0x0000100001047983 */ /* 0x000ee20000300800 */
[C---:B-1----:R-:W-:Y:S01]  /*22e50*/  SHF.L.U32 R0, R6.reuse, 0x3, RZ ;  /* 0x0000000306007819 */ /* 0x042fe200000006ff */
[----:B------:R-:W1:Y:S01]  /*22e60*/  S2UR UR5, SR_CgaCtaId ;  /* 0x00000000000579c3 */ /* 0x000e620000008800 */
[----:B------:R-:W-:Y:S01]  /*22e70*/  LOP3.LUT R5, R6, 0x7f, RZ, 0xc0, !PT ;  /* 0x0000007f06057812 */ /* 0x000fe200078ec0ff */
[----:B------:R-:W-:Y:S01]  /*22e80*/  UMOV UR4, 0x400 ;  /* 0x0000040000047882 */ /* 0x000fe20000000000 */
[C---:B------:R-:W-:Y:S01]  /*22e90*/  LOP3.LUT R3, R0.reuse, 0x1f8, RZ, 0xc0, !PT ;  /* 0x000001f800037812 */ /* 0x040fe200078ec0ff */
[----:B------:R-:W-:Y:S01]  /*22ea0*/  BSSY B8, `(.L_x_684) ;  /* 0x0000829000087945 */ /* 0x000fe20003800000 */
[C---:B------:R-:W-:Y:S01]  /*22eb0*/  ISETP.NE.AND P1, PT, R5.reuse, RZ, PT ;  /* 0x000000ff0500720c */ /* 0x040fe20003f25270 */
[----:B0-----:R-:W-:Y:S01]  /*22ec0*/  IMAD.SHL.U32 R2, R5, 0x8, RZ ;  /* 0x0000000805027824 */ /* 0x001fe200078e00ff */
[----:B------:R-:W-:Y:S01]  /*22ed0*/  LOP3.LUT R3, R3, 0x38, R6, 0x78, !PT ;  /* 0x0000003803037812 */ /* 0x000fe200078e7806 */
[----:B------:R-:W-:Y:S01]  /*22ee0*/  IMAD.MOV.U32 R19, RZ, RZ, RZ ;  /* 0x000000ffff137224 */ /* 0x000fe200078e00ff */
[----:B------:R-:W-:Y:S01]  /*22ef0*/  LOP3.LUT R0, R0, 0x38, RZ, 0xc0, !PT ;  /* 0x0000003800007812 */ /* 0x000fe200078ec0ff */
[----:B------:R-:W-:Y:S01]  /*22f00*/  ULDC.64 UR38, c[0x0][0x198] ;  /* 0x0000660000267ab9 */ /* 0x000fe20000000a00 */
[----:B------:R-:W-:Y:S01]  /*22f10*/  LOP3.LUT R3, R3, 0x200, R2, 0xf8, !PT ;  /* 0x0000020003037812 */ /* 0x000fe200078ef802 */
[----:B------:R-:W-:Y:S01]  /*22f20*/  ULOP3.LUT UR37, UR60, 0x2, URZ, 0xfc, !UPT ;  /* 0x000000023c257892 */ /* 0x000fe2000f8efc3f */
[C---:B------:R-:W-:Y:S01]  /*22f30*/  LOP3.LUT P0, R2, R6.reuse, 0x1f, RZ, 0xc0, !PT ;  /* 0x0000001f06027812 */ /* 0x040fe2000780c0ff */
[----:B------:R-:W-:Y:S01]  /*22f40*/  IMAD.SHL.U32 R6, R6, 0x10, RZ ;  /* 0x0000001006067824 */ /* 0x000fe200078e00ff */
[----:B------:R-:W-:-:S03]  /*22f50*/  ULDC UR36, c[0x0][0xc] ;  /* 0x0000030000247ab9 */ /* 0x000fc60000000800 */
[----:B------:R0:W-:Y:S01]  /*22f60*/  STL [R1+0x30], R2 ;  /* 0x0000300201007387 */ /* 0x0001e20000100800 */
[----:B-1----:R-:W-:Y:S01]  /*22f70*/  ULEA UR4, UR5, UR4, 0x18 ;  /* 0x0000000405047291 */ /* 0x002fe2000f8ec03f */
[----:B0-----:R-:W-:-:S05]  /*22f80*/  SHF.R.U32.HI R2, RZ, 0x3, R5 ;  /* 0x00000003ff027819 */ /* 0x001fca0000011605 */
[----:B------:R-:W-:Y:S01]  /*22f90*/  IMAD.U32 R18, RZ, RZ, UR4 ;  /* 0x00000004ff127e24 */ /* 0x000fe2000f8e00ff */
[----:B---3--:R-:W-:-:S04]  /*22fa0*/  LOP3.LUT R4, R4, 0xfffffffd, RZ, 0xc0, !PT ;  /* 0xfffffffd04047812 */ /* 0x008fc800078ec0ff */
[----:B------:R-:W-:-:S04]  /*22fb0*/  @P1 LOP3.LUT R4, R4, 0x2, RZ, 0xfc, !PT ;  /* 0x0000000204041812 */ /* 0x000fc800078efcff */
[----:B------:R-:W-:-:S04]  /*22fc0*/  LOP3.LUT R4, R4, 0xfffffffe, RZ, 0xc0, !PT ;  /* 0xfffffffe04047812 */ /* 0x000fc800078ec0ff */
[----:B------:R-:W-:Y:S02]  /*22fd0*/  @P0 LOP3.LUT R4, R4, 0x1, RZ, 0xfc, !PT ;  /* 0x0000000104040812 */ /* 0x000fe400078efcff */
[----:B------:R-:W-:Y:S02]  /*22fe0*/  ISETP.NE.OR P0, PT, R5, RZ, !P0 ;  /* 0x000000ff0500720c */ /* 0x000fe40004705670 */
[----:B------:R-:W-:Y:S02]  /*22ff0*/  LOP3.LUT R4, R4, 0xfffffff7, RZ, 0xc0, !PT ;  /* 0xfffffff704047812 */ /* 0x000fe400078ec0ff */
[----:B------:R-:W-:Y:S02]  /*23000*/  LOP3.LUT R5, R2, 0x70, R6, 0xf8, !PT ;  /* 0x0000007002057812 */ /* 0x000fe400078ef806 */
[----:B------:R-:W-:Y:S02]  /*23010*/  LEA R2, R3, R18, 0x1 ;  /* 0x0000001203027211 */ /* 0x000fe400078e08ff */
[----:B------:R-:W-:-:S03]  /*23020*/  LOP3.LUT R3, R0, 0x40, RZ, 0xfc, !PT ;  /* 0x0000004000037812 */ /* 0x000fc600078efcff */
[----:B------:R0:W-:Y:S02]  /*23030*/  STL [R1+0x2c], R2 ;  /* 0x00002c0201007387 */ /* 0x0001e40000100800 */
[----:B------:R-:W-:Y:S02]  /*23040*/  @P0 LOP3.LUT R4, R4, 0x8, RZ, 0xfc, !PT ;  /* 0x0000000804040812 */ /* 0x000fe400078efcff */
[----:B------:R-:W-:Y:S04]  /*23050*/  STL [R1+0x64], RZ ;  /* 0x000064ff01007387 */ /* 0x000fe80000100800 */
[----:B------:R1:W-:Y:S01]  /*23060*/  STL [R1+0x10], R4 ;  /* 0x0000100401007387 */ /* 0x0003e20000100800 */
[----:B0-----:R-:W-:-:S05]  /*23070*/  IMAD.MOV.U32 R2, RZ, RZ, 0x1 ;  /* 0x00000001ff027424 */ /* 0x001fca00078e00ff */
[----:B------:R0:W-:Y:S01]  /*23080*/  STL [R1+0x24], R2 ;  /* 0x0000240201007387 */ /* 0x0001e20000100800 */
[----:B-1----:R-:W-:-:S03]  /*23090*/  IMAD.MOV.U32 R4, RZ, RZ, 0x1 ;  /* 0x00000001ff047424 */ /* 0x002fc600078e00ff */
[----:B------:R1:W-:Y:S04]  /*230a0*/  STL [R1+0x20], RZ ;  /* 0x000020ff01007387 */ /* 0x0003e80000100800 */
[----:B------:R1:W-:Y:S01]  /*230b0*/  STL [R1+0x18], R4 ;  /* 0x0000180401007387 */ /* 0x0003e20000100800 */
[C---:B0-----:R-:W-:Y:S02]  /*230c0*/  LOP3.LUT R2, R0.reuse, 0x80, RZ, 0xfc, !PT ;  /* 0x0000008000027812 */ /* 0x041fe400078efcff */
[----:B------:R-:W-:-:S07]  /*230d0*/  LOP3.LUT R0, R0, 0xc0, RZ, 0xfc, !PT ;  /* 0x000000c000007812 */ /* 0x000fce00078efcff */
.L_x_847:
[----:B------:R-:W3:Y:S01]  /*230e0*/  LDL R0, [R1+0xc] ;  /* 0x00000c0001007983 */ /* 0x000ee20000100800 */
[----:B------:R-:W3:Y:S01]  /*230f0*/  LDC.64 R2, c[0x0][0xc88] ;  /* 0x00032200ff027b82 */ /* 0x000ee20000000a00 */
[----:B------:R-:W-:Y:S01]  /*23100*/  ULDC.64 UR4, c[0x0][0x208] ;  /* 0x0000820000047ab9 */ /* 0x000fe20000000a00 */
[----:B---3--:R-:W-:-:S05]  /*23110*/  IMAD.WIDE R2, R0, 0x4, R2 ;  /* 0x0000000400027825 */ /* 0x008fca00078e0202 */
[----:B-1----:R-:W1:Y:S01]  /*23120*/  LDG.E R15, desc[UR4][R2.64] ;  /* 0x00000004020f7981 */ /* 0x002e62000c1e1900 */
[----:B------:R-:W-:Y:S05]  /*23130*/  YIELD ;  /* 0x0000000000007946 */ /* 0x000fea0003800000 */
[----:B------:R-:W-:Y:S01]  /*23140*/  ULDC.64 UR4, c[0x0][0xa28] ;  /* 0x00028a0000047ab9 */ /* 0x000fe20000000a00 */
[----:B------:R-:W-:Y:S01]  /*23150*/  ULDC.64 UR10, c[0x0][0xa18] ;  /* 0x00028600000a7ab9 */ /* 0x000fe20000000a00 */
[----:B------:R-:W-:Y:S01]  /*23160*/  ISETP.NE.U32.AND P0, PT, RZ, UR4, PT ;  /* 0x00000004ff007c0c */ /* 0x000fe2000bf05070 */
[----:B------:R-:W-:Y:S01]  /*23170*/  ULDC.64 UR6, c[0x0][0xa08] ;  /* 0x0002820000067ab9 */ /* 0x000fe20000000a00 */
[----:B------:R-:W-:Y:S01]  /*23180*/  ISETP.NE.U32.AND P3, PT, RZ, UR10, PT ;  /* 0x0000000aff007c0c */ /* 0x000fe2000bf65070 */
[----:B------:R-:W-:Y:S01]  /*23190*/  ULDC.64 UR12, c[0x0][0x208] ;  /* 0x00008200000c7ab9 */ /* 0x000fe20000000a00 */
[----:B------:R-:W-:Y:S01]  /*231a0*/  ISETP.NE.AND.EX P0, PT, RZ, UR5, PT, P0 ;  /* 0x00000005ff007c0c */ /* 0x000fe2000bf05300 */
[----:B------:R-:W-:Y:S01]  /*231b0*/  IMAD.MOV.U32 R12, RZ, RZ, RZ ;  /* 0x000000ffff0c7224 */ /* 0x000fe200078e00ff */
[----:B------:R-:W-:Y:S01]  /*231c0*/  ISETP.NE.AND.EX P3, PT, RZ, UR11, PT, P3 ;  /* 0x0000000bff007c0c */ /* 0x000fe2000bf65330 */
[----:B------:R-:W-:Y:S01]  /*231d0*/  ULDC.64 UR8, c[0x0][0xa10] ;  /* 0x0002840000087ab9 */ /* 0x000fe20000000a00 */
[----:B------:R-:W-:-:S02]  /*231e0*/  MOV R0, RZ ;  /* 0x000000ff00007202 */ /* 0x000fc40000000f00 */
[----:B-1----:R-:W-:Y:S01]  /*231f0*/  SHF.R.S32.HI R4, RZ, 0x1f, R15 ;  /* 0x0000001fff047819 */ /* 0x002fe2000001140f */
[----:B------:R-:W-:-:S06]  /*23200*/  IMAD.SHL.U32 R14, R15, 0x4, RZ ;  /* 0x000000040f0e7824 */ /* 0x000fcc00078e00ff */
[C---:B------:R-:W-:Y:S01]  /*23210*/  @P0 LEA R2, P1, R15.reuse, UR4, 0x2 ;  /* 0x000000040f020c11 */ /* 0x040fe2000f8210ff */
[----:B------:R-:W-:Y:S01]  /*23220*/  STL [R1+0x38], R15 ;  /* 0x0000380f01007387 */ /* 0x000fe20000100800 */
[C-C-:B------:R-:W-:Y:S02]  /*23230*/  SHF.L.U64.HI R13, R15.reuse, 0x2, R4.reuse ;  /* 0x000000020f0d7819 */ /* 0x140fe40000010204 */
[----:B------:R-:W-:Y:S01]  /*23240*/  @P0 LEA.HI.X R3, R15, UR5, R4, 0x2, P1 ;  /* 0x000000050f030c11 */ /* 0x000fe200088f1404 */
[----:B------:R-:W-:Y:S01]  /*23250*/  ULDC.64 UR4, c[0x0][0xa00] ;  /* 0x0002800000047ab9 */ /* 0x000fe20000000a00 */
[C---:B--2---:R-:W-:Y:S01]  /*23260*/  @P3 IADD3 R8, P1, R14.reuse, UR10, RZ ;  /* 0x0000000a0e083c10 */ /* 0x044fe2000ff3e0ff */
[----:B------:R0:W-:Y:S03]  /*23270*/  STL [R1+0x58], R4 ;  /* 0x0000580401007387 */ /* 0x0001e60000100800 */
[----:B------:R-:W-:Y:S01]  /*23280*/  @P3 IADD3.X R9, R13, UR11, RZ, P1, !PT ;  /* 0x0000000b0d093c10 */ /* 0x000fe20008ffe4ff */
[----:B------:R1:W5:Y:S01]  /*23290*/  @P0 LDG.E R0, desc[UR12][R2.64] ;  /* 0x0000000c02000981 */ /* 0x000362000c1e1900 */
[----:B------:R-:W-:-:S02]  /*232a0*/  IADD3 R6, P1, R14, UR6, RZ ;  /* 0x000000060e067c10 */ /* 0x000fc4000ff3e0ff */
[----:B------:R-:W-:Y:S02]  /*232b0*/  CS2R R10, SRZ ;  /* 0x00000000000a7805 */ /* 0x000fe4000001ff00 */
[----:B------:R-:W-:Y:S01]  /*232c0*/  ISETP.NE.U32.AND P2, PT, RZ, UR6, PT ;  /* 0x00000006ff007c0c */ /* 0x000fe2000bf45070 */
[----:B------:R-:W-:Y:S01]  /*232d0*/  STL [R1+0x28], R14 ;  /* 0x0000280e01007387 */ /* 0x000fe20000100800 */
[----:B------:R-:W-:Y:S02]  /*232e0*/  IADD3.X R7, R13, UR7, RZ, P1, !PT ;  /* 0x000000070d077c10 */ /* 0x000fe40008ffe4ff */
[----:B------:R-:W-:Y:S01]  /*232f0*/  ISETP.NE.U32.AND P1, PT, RZ, UR4, PT ;  /* 0x00000004ff007c0c */ /* 0x000fe2000bf25070 */
[----:B------:R-:W-:Y:S01]  /*23300*/  STL [R1+0x3c], R13 ;  /* 0x00003c0d01007387 */ /* 0x000fe20000100800 */
[----:B------:R-:W-:Y:S02]  /*23310*/  ISETP.NE.AND.EX P2, PT, RZ, UR7, PT, P2 ;  /* 0x00000007ff007c0c */ /* 0x000fe4000bf45320 */
[----:B------:R-:W-:-:S02]  /*23320*/  ISETP.NE.AND.EX P1, PT, RZ, UR5, PT, P1 ;  /* 0x00000005ff007c0c */ /* 0x000fc4000bf25310 */
[----:B-1----:R-:W-:-:S04]  /*23330*/  IADD3 R2, P0, R14, UR4, RZ ;  /* 0x000000040e027c10 */ /* 0x002fc8000ff1e0ff */
[----:B------:R-:W-:Y:S01]  /*23340*/  IADD3.X R3, R13, UR5, RZ, P0, !PT ;  /* 0x000000050d037c10 */ /* 0x000fe200087fe4ff */
[----:B------:R-:W-:Y:S01]  /*23350*/  ULDC UR4, c[0x0][0x288] ;  /* 0x0000a20000047ab9 */ /* 0x000fe20000000800 */
[----:B0-----:R-:W-:-:S03]  /*23360*/  IADD3 R4, P0, R14, UR8, RZ ;  /* 0x000000080e047c10 */ /* 0x001fc6000ff1e0ff */
[----:B------:R-:W5:Y:S01]  /*23370*/  @P2 LDG.E R11, desc[UR12][R6.64] ;  /* 0x0000000c060b2981 */ /* 0x000f62000c1e1900 */
[----:B------:R-:W-:Y:S02]  /*23380*/  IADD3.X R5, R13, UR9, RZ, P0, !PT ;  /* 0x000000090d057c10 */ /* 0x000fe400087fe4ff */
[----:B------:R-:W-:Y:S01]  /*23390*/  ISETP.NE.U32.AND P0, PT, RZ, UR8, PT ;  /* 0x00000008ff007c0c */ /* 0x000fe2000bf05070 */
[----:B------:R-:W2:Y:S03]  /*233a0*/  @P1 LDG.E R12, desc[UR12][R2.64] ;  /* 0x0000000c020c1981 */ /* 0x000ea6000c1e1900 */
[----:B------:R-:W-:-:S13]  /*233b0*/  ISETP.NE.AND.EX P0, PT, RZ, UR9, PT, P0 ;  /* 0x00000009ff007c0c */ /* 0x000fda000bf05300 */
[----:B------:R-:W5:Y:S04]  /*233c0*/  @P0 LDG.E R10, desc[UR12][R4.64] ;  /* 0x0000000c040a0981 */ /* 0x000f68000c1e1900 */
[----:B--2---:R0:W-:Y:S02]  /*233d0*/  STL [R1+0x4c], R12 ;  /* 0x00004c0c01007387 */ /* 0x0041e40000100800 */
[----:B0-----:R-:W-:Y:S01]  /*233e0*/  IMAD.U32 R12, RZ, RZ, UR4 ;  /* 0x00000004ff0c7e24 */ /* 0x001fe2000f8e00ff */
[----:B------:R-:W-:-:S05]  /*233f0*/  ULDC.64 UR4, c[0x0][0x418] ;  /* 0x0001060000047ab9 */ /* 0x000fca0000000a00 */
[----:B------:R0:W2:Y:S01]  /*23400*/  @P3 LDG.E R12, desc[UR12][R8.64] ;  /* 0x0000000c080c3981 */ /* 0x0000a2000c1e1900 */
[----:B------:R-:W-:-:S03]  /*23410*/  UISETP.NE.U32.AND UP0, UPT, UR4, URZ, UPT ;  /* 0x0000003f0400728c */ /* 0x000fc6000bf05070 */
[----:B------:R-:W-:Y:S01]  /*23420*/  ULDC UR4, c[0x0][0x424] ;  /* 0x0001090000047ab9 */ /* 0x000fe20000000800 */
[----:B------:R-:W-:-:S03]  /*23430*/  UISETP.NE.AND.EX UP0, UPT, UR5, URZ, UPT, UP0 ;  /* 0x0000003f0500728c */ /* 0x000fc6000bf05300 */
[----:B------:R-:W-:Y:S01]  /*23440*/  ULDC UR5, c[0x0][0x2f0] ;  /* 0x0000bc0000057ab9 */ /* 0x000fe20000000800 */
[----:B------:R-:W-:-:S04]  /*23450*/  USEL UR4, UR4, 0x1, UP0 ;  /* 0x0000000104047887 */ /* 0x000fc80008000000 */
[----:B------:R-:W-:-:S03]  /*23460*/  UIMAD UR4, UR4, UR5, URZ ;  /* 0x00000005040472a4 */ /* 0x000fc6000f8e023f */
[----:B------:R-:W-:Y:S02]  /*23470*/  ULDC UR5, c[0x0][0x348] ;  /* 0x0000d20000057ab9 */ /* 0x000fe40000000800 */
[----:B0-----:R-:W-:Y:S01]  /*23480*/  MOV R9, UR5 ;  /* 0x0000000500097c02 */ /* 0x001fe20008000f00 */
[----:B------:R-:W-:Y:S01]  /*23490*/  IMAD.U32 R8, RZ, RZ, UR4 ;  /* 0x00000004ff087e24 */ /* 0x000fe2000f8e00ff */
[----:B--2---:R0:W-:Y:S01]  /*234a0*/  STL [R1+0x5c], R12 ;  /* 0x00005c0c01007387 */ /* 0x0041e20000100800 */
[----:B------:R-:W-:Y:S05]  /*234b0*/  @P3 BRA `(.L_x_685) ;  /* 0x0000000000183947 */ /* 0x000fea0003800000 */
[----:B------:R-:W-:Y:S05]  /*234c0*/  @!P1 BRA `(.L_x_685) ;  /* 0x0000000000149947 */ /* 0x000fea0003800000 */
[----:B------:R-:W-:Y:S02]  /*234d0*/  ULDC.64 UR4, c[0x0][0x208] ;  /* 0x0000820000047ab9 */ /* 0x000fe40000000a00 */
[----:B0-----:R-:W2:Y:S04]  /*234e0*/  LDG.E R12, desc[UR4][R2.64] ;  /* 0x00000004020c7981 */ /* 0x001ea8000c1e1900 */
[----:B------:R-:W2:Y:S02]  /*234f0*/  LDG.E R2, desc[UR4][R2.64+0x4] ;  /* 0x0000040402027981 */ /* 0x000ea4000c1e1900 */
[----:B--2---:R-:W-:-:S05]  /*23500*/  IMAD.IADD R2, R2, 0x1, -R12 ;  /* 0x0000000102027824 */ /* 0x004fca00078e0a0c */
[----:B------:R1:W-:Y:S02]  /*23510*/  STL [R1+0x5c], R2 ;  /* 0x00005c0201007387 */ /* 0x0003e40000100800 */
.L_x_685:
[----:B------:R-:W2:Y:S01]  /*23520*/  LDL.LU R3, [R1+0x8] ;  /* 0x0000080001037983 */ /* 0x000ea20000300800 */
[----:B0-----:R-:W-:Y:S01]  /*23530*/  MOV R12, R15 ;  /* 0x0000000f000c7202 */ /* 0x001fe20000000f00 */
[----:B------:R-:W-:Y:S02]  /*23540*/  ULDC.64 UR4, c[0x0][0xa20] ;  /* 0x0002880000047ab9 */ /* 0x000fe40000000a00 */
[----:B------:R-:W-:Y:S02]  /*23550*/  ISETP.NE.U32.AND P1, PT, RZ, UR4, PT ;  /* 0x00000004ff007c0c */ /* 0x000fe4000bf25070 */
[----:B------:R0:W-:Y:S02]  /*23560*/  STL [R1+0x14], R12 ;  /* 0x0000140c01007387 */ /* 0x0001e40000100800 */
[----:B------:R-:W-:Y:S02]  /*23570*/  ISETP.NE.AND.EX P1, PT, RZ, UR5, PT, P1 ;  /* 0x00000005ff007c0c */ /* 0x000fe4000bf25310 */
[----:B--2---:R-:W-:-:S02]  /*23580*/  LOP3.LUT R17, R3, 0xff000000, RZ, 0xc0, !PT ;  /* 0xff00000003117812 */ /* 0x004fc400078ec0ff */
[C---:B-1----:R-:W-:Y:S02]  /*23590*/  LOP3.LUT R2, R3.reuse, 0xff0000, RZ, 0xc0, !PT ;  /* 0x00ff000003027812 */ /* 0x042fe400078ec0ff */
[----:B------:R-:W-:Y:S02]  /*235a0*/  SHF.R.U32.HI R17, RZ, 0x8, R17 ;  /* 0x00000008ff117819 */ /* 0x000fe40000011611 */
[----:B------:R-:W-:Y:S02]  /*235b0*/  LOP3.LUT R16, R3, 0xffff, RZ, 0xc0, !PT ;  /* 0x0000ffff03107812 */ /* 0x000fe400078ec0ff */
[----:B------:R-:W-:Y:S01]  /*235c0*/  LEA.HI R17, R2, R17, RZ, 0x10 ;  /* 0x0000001102117211 */ /* 0x000fe200078f80ff */
[----:B-----5:R-:W-:-:S05]  /*235d0*/  IMAD.IADD R2, R11, 0x1, R0 ;  /* 0x000000010b027824 */ /* 0x020fca00078e0200 */
[----:B------:R0:W-:Y:S01]  /*235e0*/  STL [R1+0x1c], R2 ;  /* 0x00001c0201007387 */ /* 0x0001e20000100800 */
[----:B------:R-:W-:Y:S05]  /*235f0*/  @!P1 BRA `(.L_x_686) ;  /* 0x0000000000149947 */ /* 0x000fea0003800000 */
[----:B0-----:R-:W-:Y:S01]  /*23600*/  IADD3 R2, P1, R14, UR4, RZ ;  /* 0x000000040e027c10 */ /* 0x001fe2000ff3e0ff */
[----:B------:R-:W-:-:S03]  /*23610*/  ULDC.64 UR6, c[0x0][0x208] ;  /* 0x0000820000067ab9 */ /* 0x000fc60000000a00 */
[----:B------:R-:W-:-:S05]  /*23620*/  IADD3.X R3, R13, UR5, RZ, P1, !PT ;  /* 0x000000050d037c10 */ /* 0x000fca0008ffe4ff */
[----:B------:R1:W5:Y:S01]  /*23630*/  LDG.E R8, desc[UR6][R2.64] ;  /* 0x0000000602087981 */ /* 0x000362000c1e1900 */
[----:B------:R-:W-:Y:S05]  /*23640*/  BRA `(.L_x_687) ;  /* 0x0000000000147947 */ /* 0x000fea0003800000 */
.L_x_686:
[----:B------:R-:W-:Y:S05]  /*23650*/  @!P2 BRA `(.L_x_687) ;  /* 0x000000000010a947 */ /* 0x000fea0003800000 */
[----:B------:R-:W-:Y:S02]  /*23660*/  ULDC.64 UR4, c[0x0][0x208] ;  /* 0x0000820000047ab9 */ /* 0x000fe40000000a00 */
[----:B------:R-:W2:Y:S04]  /*23670*/  LDG.E R8, desc[UR4][R6.64] ;  /* 0x0000000406087981 */ /* 0x000ea8000c1e1900 */
[----:B------:R-:W2:Y:S02]  /*23680*/  LDG.E R6, desc[UR4][R6.64+0x4] ;  /* 0x0000040406067981 */ /* 0x000ea4000c1e1900 */
[----:B--2---:R-:W-:-:S07]  /*23690*/  IMAD.IADD R8, R6, 0x1, -R8 ;  /* 0x0000000106087824 */ /* 0x004fce00078e0a08 */
.L_x_687:
[----:B------:R-:W-:Y:S01]  /*236a0*/  ULDC.64 UR4, c[0x0][0x208] ;  /* 0x0000820000047ab9 */ /* 0x000fe20000000a00 */
[----:B-----5:R-:W-:Y:S01]  /*236b0*/  IMAD.IADD R6, R8, 0x1, -R0 ;  /* 0x0000000108067824 */ /* 0x020fe200078e0a00 */
[----:B-1----:R-:W2:Y:S04]  /*236c0*/  LDL.LU R3, [R1+0x10] ;  /* 0x0000100001037983 */ /* 0x002ea80000300800 */
[----:B------:R-:W3:Y:S04]  /*236d0*/  @P0 LDG.E R0, desc[UR4][R4.64] ;  /* 0x0000000404000981 */ /* 0x000ee8000c1e1900 */
[----:B------:R-:W3:Y:S01]  /*236e0*/  @P0 LDG.E R4, desc[UR4][R4.64+0x4] ;  /* 0x0000040404040981 */ /* 0x000ee2000c1e1900 */
[----:B------:R-:W-:Y:S01]  /*236f0*/  LOP3.LUT R13, R17, 0xff, RZ, 0xc0, !PT ;  /* 0x000000ff110d7812 */ /* 0x000fe200078ec0ff */
[----:B------:R-:W-:Y:S01]  /*23700*/  BSSY B0, `(.L_x_688) ;  /* 0x000002d000007945 */ /* 0x000fe20003800000 */
[----:B------:R-:W-:-:S02]  /*23710*/  SHF.R.U32.HI R17, RZ, 0x10, R17 ;  /* 0x00000010ff117819 */ /* 0x000fc40000011611 */
[----:B--2---:R-:W-:Y:S01]  /*23720*/  LOP3.LUT R3, R3, 0xfffffffb, RZ, 0xc0, !PT ;  /* 0xfffffffb03037812 */ /* 0x004fe200078ec0ff */
[----:B---3--:R-:W-:-:S05]  /*23730*/  @P0 IMAD.IADD R9, R4, 0x1, -R0 ;  /* 0x0000000104090824 */ /* 0x008fca00078e0a00 */
[----:B0-----:R-:W-:-:S04]  /*23740*/  IADD3 R2, R6, R9, RZ ;  /* 0x0000000906027210 */ /* 0x001fc80007ffe0ff */
[C---:B------:R-:W-:Y:S01]  /*23750*/  ISETP.GE.AND P1, PT, R2.reuse, 0x1, PT ;  /* 0x000000010200780c */ /* 0x040fe20003f26270 */
[----:B------:R-:W-:-:S04]  /*23760*/  VIADD R0, R2, 0x4f ;  /* 0x0000004f02007836 */ /* 0x000fc80000000000 */
[----:B------:R-:W-:-:S05]  /*23770*/  IMAD.HI R0, R0, 0x66666667, RZ ;  /* 0x6666666700007827 */ /* 0x000fca00078e02ff */
[----:B------:R-:W-:-:S03]  /*23780*/  SHF.R.U32.HI R2, RZ, 0x1f, R0 ;  /* 0x0000001fff027819 */ /* 0x000fc60000011600 */
[----:B------:R-:W-:Y:S02]  /*23790*/  @P1 LOP3.LUT R3, R3, 0x4, RZ, 0xfc, !PT ;  /* 0x0000000403031812 */ /* 0x000fe400078efcff */
[----:B------:R-:W-:Y:S01]  /*237a0*/  LEA.HI.SX32 R11, R0, R2, 0x1b ;  /* 0x00000002000b7211 */ /* 0x000fe200078fdaff */
[----:B------:R-:W-:-:S04]  /*237b0*/  IMAD.MOV.U32 R0, RZ, RZ, RZ ;  /* 0x000000ffff007224 */ /* 0x000fc800078e00ff */
[----:B------:R0:W-:Y:S04]  /*237c0*/  STL [R1+0x40], R11 ;  /* 0x0000400b01007387 */ /* 0x0001e80000100800 */
[----:B------:R0:W-:Y:S04]  /*237d0*/  STL [R1+0x60], R13 ;  /* 0x0000600d01007387 */ /* 0x0001e80000100800 */
[----:B------:R0:W-:Y:S01]  /*237e0*/  STL [R1+0x10], R3 ;  /* 0x0000100301007387 */ /* 0x0001e20000100800 */
[----:B------:R-:W-:Y:S05]  /*237f0*/  @!P1 BRA `(.L_x_689) ;  /* 0x0000000000749947 */ /* 0x000fea0003800000 */
[----:B------:R-:W-:Y:S01]  /*23800*/  ISETP.NE.AND P1, PT, R17, RZ, PT ;  /* 0x000000ff1100720c */ /* 0x000fe20003f25270 */
[----:B------:R-:W-:-:S03]  /*23810*/  ULDC UR4, c[0x0][0x9f0] ;  /* 0x00027c0000047ab9 */ /* 0x000fc60000000800 */
[----:B------:R-:W-:-:S04]  /*23820*/  SEL R2, R17, UR4, P1 ;  /* 0x0000000411027c07 */ /* 0x000fc80008800000 */
[----:B0-----:R-:W-:-:S04]  /*23830*/  IABS R3, R2 ;  /* 0x0000000200037213 */ /* 0x001fc80000000000 */
[----:B------:R-:W0:Y:S08]  /*23840*/  I2F.RP R4, R3 ;  /* 0x0000000300047306 */ /* 0x000e300000209400 */
[----:B0-----:R-:W0:Y:S02]  /*23850*/  MUFU.RCP R4, R4 ;  /* 0x0000000400047308 */ /* 0x001e240000001000 */
[----:B0-----:R-:W-:-:S06]  /*23860*/  VIADD R4, R4, 0xffffffe ;  /* 0x0ffffffe04047836 */ /* 0x001fcc0000000000 */
[----:B------:R0:W1:Y:S02]  /*23870*/  F2I.FTZ.U32.TRUNC.NTZ R5, R4 ;  /* 0x0000000400057305 */ /* 0x000064000021f000 */
[----:B0-----:R-:W-:Y:S01]  /*23880*/  IMAD.MOV.U32 R4, RZ, RZ, RZ ;  /* 0x000000ffff047224 */ /* 0x001fe200078e00ff */
[----:B-1----:R-:W-:-:S05]  /*23890*/  IADD3 R0, RZ, -R5, RZ ;  /* 0x80000005ff007210 */ /* 0x002fca0007ffe0ff */
[----:B------:R-:W-:-:S04]  /*238a0*/  IMAD R0, R0, R3, RZ ;  /* 0x0000000300007224 */ /* 0x000fc800078e02ff */
[----:B------:R-:W-:Y:S01]  /*238b0*/  IMAD.HI.U32 R8, R5, R0, R4 ;  /* 0x0000000005087227 */ /* 0x000fe200078e0004 */
[----:B------:R-:W-:Y:S02]  /*238c0*/  IABS R0, R2 ;  /* 0x0000000200007213 */ /* 0x000fe40000000000 */
[----:B------:R-:W-:-:S03]  /*238d0*/  IADD3 R5, R2, -0x1, R11 ;  /* 0xffffffff02057810 */ /* 0x000fc60007ffe00b */
[----:B------:R-:W-:Y:S01]  /*238e0*/  IMAD.MOV R0, RZ, RZ, -R0 ;  /* 0x000000ffff007224 */ /* 0x000fe200078e0a00 */
[----:B------:R-:W-:Y:S02]  /*238f0*/  IABS R4, R5 ;  /* 0x0000000500047213 */ /* 0x000fe40000000000 */
[----:B------:R-:W-:Y:S01]  /*23900*/  LOP3.LUT R5, R5, R2, RZ, 0x3c, !PT ;  /* 0x0000000205057212 */ /* 0x000fe200078e3cff */
[----:B------:R-:W-:Y:S02]  /*23910*/  IMAD.MOV.U32 R7, RZ, RZ, R0 ;  /* 0x000000ffff077224 */ /* 0x000fe400078e0000 */
[----:B------:R-:W-:-:S04]  /*23920*/  IMAD.HI.U32 R0, R8, R4, RZ ;  /* 0x0000000408007227 */ /* 0x000fc800078e00ff */
[----:B------:R-:W-:-:S05]  /*23930*/  IMAD R4, R0, R7, R4 ;  /* 0x0000000700047224 */ /* 0x000fca00078e0204 */
[----:B------:R-:W-:-:S13]  /*23940*/  ISETP.GT.U32.AND P1, PT, R3, R4, PT ;  /* 0x000000040300720c */ /* 0x000fda0003f24070 */
[----:B------:R-:W-:Y:S01]  /*23950*/  @!P1 IADD3 R4, R4, -R3, RZ ;  /* 0x8000000304049210 */ /* 0x000fe20007ffe0ff */
[----:B------:R-:W-:-:S03]  /*23960*/  @!P1 VIADD R0, R0, 0x1 ;  /* 0x0000000100009836 */ /* 0x000fc60000000000 */
[----:B------:R-:W-:-:S13]  /*23970*/  ISETP.GE.U32.AND P1, PT, R4, R3, PT ;  /* 0x000000030400720c */ /* 0x000fda0003f26070 */
[----:B------:R-:W-:Y:S01]  /*23980*/  @P1 VIADD R0, R0, 0x1 ;  /* 0x0000000100001836 */ /* 0x000fe20000000000 */
[----:B------:R-:W-:-:S13]  /*23990*/  ISETP.GE.AND P1, PT, R5, RZ, PT ;  /* 0x000000ff0500720c */ /* 0x000fda0003f26270 */
[----:B------:R-:W-:Y:S01]  /*239a0*/  @!P1 IMAD.MOV R0, RZ, RZ, -R0 ;  /* 0x000000ffff009224 */ /* 0x000fe200078e0a00 */
[----:B------:R-:W-:-:S13]  /*239b0*/  ISETP.NE.AND P1, PT, R2, RZ, PT ;  /* 0x000000ff0200720c */ /* 0x000fda0003f25270 */
[----:B------:R-:W-:-:S07]  /*239c0*/  @!P1 LOP3.LUT R0, RZ, R2, RZ, 0x33, !PT ;  /* 0x00000002ff009212 */ /* 0x000fce00078e33ff */
.L_x_689:
[----:B------:R-:W-:Y:S05]  /*239d0*/  BSYNC B0 ;  /* 0x0000000000007941 */ /* 0x000fea0003800000 */
.L_x_688:
[----:B------:R-:W-:Y:S01]  /*239e0*/  IMAD R2, R13, R0, RZ ;  /* 0x000000000d027224 */ /* 0x000fe200078e02ff */
[----:B------:R-:W-:Y:S01]  /*239f0*/  BSSY B0, `(.L_x_690) ;  /* 0x0000199000007945 */ /* 0x000fe20003800000 */
[----:B------:R-:W-:-:S03]  /*23a00*/  PLOP3.LUT P5, PT, PT, PT, PT, 0x80, 0x0 ;  /* 0x000000000000781c */ /* 0x000fc60003faf070 */
[C---:B------:R-:W-:Y:S01]  /*23a10*/  VIADDMNMX R0, R2.reuse, R0, R11, PT ;  /* 0x0000000002007246 */ /* 0x040fe2000380010b */
[----:B------:R-:W-:-:S04]  /*23a20*/  IMAD R2, R2, 0x50, -R6 ;  /* 0x0000005002027824 */ /* 0x000fc800078e0a06 */
[----:B------:R-:W-:Y:S01]  /*23a30*/  IMAD R6, R0, 0x50, -R6 ;  /* 0x0000005000067824 */ /* 0x000fe200078e0a06 */
[----:B------:R-:W-:-:S04]  /*23a40*/  VIMNMX R0, RZ, R2, !PT ;  /* 0x00000002ff007248 */ /* 0x000fc80007fe0100 */
[----:B------:R-:W-:Y:S01]  /*23a50*/  VIMNMX R9, R6, R9, PT ;  /* 0x0000000906097248 */ /* 0x000fe20003fe0100 */
[----:B0-----:R-:W-:-:S03]  /*23a60*/  IMAD.WIDE.U32 R2, R0, -0x33333333, RZ ;  /* 0xcccccccd00027825 */ /* 0x001fc600078e00ff */
[----:B------:R-:W-:-:S13]  /*23a70*/  ISETP.GT.AND P1, PT, R9, R0, PT ;  /* 0x000000000900720c */ /* 0x000fda0003f24270 */
[----:B------:R-:W-:Y:S02]  /*23a80*/  @P1 IADD3 R4, R9, 0x4f, RZ ;  /* 0x0000004f09041810 */ /* 0x000fe40007ffe0ff */
[----:B------:R-:W-:-:S03]  /*23a90*/  SHF.R.U32.HI R9, RZ, 0x6, R3 ;  /* 0x00000006ff097819 */ /* 0x000fc60000011603 */
[----:B------:R-:W-:-:S04]  /*23aa0*/  @P1 IMAD.HI R0, R4, 0x66666667, RZ ;  /* 0x6666666704001827 */ /* 0x000fc800078e02ff */
[----:B------:R-:W-:Y:S01]  /*23ab0*/  IMAD.MOV.U32 R7, RZ, RZ, R9 ;  /* 0x000000ffff077224 */ /* 0x000fe200078e0009 */
[----:B------:R-:W-:-:S04]  /*23ac0*/  @P1 SHF.R.U32.HI R2, RZ, 0x1f, R0 ;  /* 0x0000001fff021819 */ /* 0x000fc80000011600 */
[----:B------:R-:W-:-:S04]  /*23ad0*/  @P1 LEA.HI.SX32 R7, R0, R2, 0x1b ;  /* 0x0000000200071211 */ /* 0x000fc800078fdaff */
[----:B------:R-:W-:-:S13]  /*23ae0*/  ISETP.GT.AND P1, PT, R7, R9, PT ;  /* 0x000000090700720c */ /* 0x000fda0003f24270 */
[----:B------:R-:W-:Y:S05]  /*23af0*/  @!P1 BRA `(.L_x_691) ;  /* 0x0000001800209947 */ /* 0x000fea0003800000 */
[----:B------:R-:W-:Y:S01]  /*23b00*/  UMOV UR4, 0xffffffff ;  /* 0xffffffff00047882 */ /* 0x000fe20000000000 */
[----:B------:R-:W-:Y:S02]  /*23b10*/  SEL R0, R12, RZ, !P0 ;  /* 0x000000ff0c007207 */ /* 0x000fe40004000000 */
[----:B------:R-:W-:Y:S05]  /*23b20*/  BRA.DIV UR4, `(.L_x_692) ;  /* 0x00000082041c7947 */ /* 0x000fea000b800000 */
[----:B------:R-:W0:Y:S02]  /*23b30*/  S2R R2, SR_TID.X ;  /* 0x0000000000027919 */ /* 0x000e240000002100 */
[----:B0-----:R-:W-:-:S04]  /*23b40*/  SHF.R.U32.HI R2, RZ, 0x5, R2 ;  /* 0x00000005ff027819 */ /* 0x001fc80000011602 */
[----:B------:R-:W-:-:S05]  /*23b50*/  LOP3.LUT R2, R2, 0x3, RZ, 0xc0, !PT ;  /* 0x0000000302027812 */ /* 0x000fca00078ec0ff */
[----:B------:R0:W1:Y:S02]  /*23b60*/  SHFL.IDX PT, R14, R2, RZ, 0x1f ;  /* 0x00001fff020e7589 */ /* 0x00006400000e0000 */
.L_x_878:
[----:B-1----:R-:W-:Y:S02]  /*23b70*/  ISETP.NE.AND P0, PT, R14, RZ, PT ;  /* 0x000000ff0e00720c */ /* 0x002fe40003f05270 */
[----:B------:R-:W-:-:S11]  /*23b80*/  PLOP3.LUT P2, PT, PT, PT, PT, 0x8, 0x0 ;  /* 0x000000000000781c */ /* 0x000fd60003f4e170 */
[----:B------:R-:W-:Y:S05]  /*23b90*/  @P0 BRA `(.L_x_693) ;  /* 0x00000000000c0947 */ /* 0x000fea0003800000 */
[----:B------:R-:W-:-:S03]  /*23ba0*/  UMOV UR4, 0xffffffff ;  /* 0xffffffff00047882 */ /* 0x000fc60000000000 */
[----:B------:R-:W-:Y:S05]  /*23bb0*/  BRA.DIV UR4, `(.L_x_694) ;  /* 0x00000082042c7947 */ /* 0x000fea000b800000 */
[----:B------:R-:W-:-:S13]  /*23bc0*/  ELECT P2, URZ, PT ;  /* 0x00000000003f782f */ /* 0x000fda0003840000 */
.L_x_693:
[----:B0-----:R-:W2:Y:S01]  /*23bd0*/  LDL R2, [R1+0x64] ;  /* 0x0000640001027983 */ /* 0x001ea20000100800 */
[----:B------:R-:W-:Y:S01]  /*23be0*/  BSSY B1, `(.L_x_695) ;  /* 0x0000008000017945 */ /* 0x000fe20003800000 */
[----:B--2---:R-:W-:-:S05]  /*23bf0*/  VIADD R2, R2, 0x1 ;  /* 0x0000000102027836 */ /* 0x004fca0000000000 */
[----:B------:R-:W-:-:S04]  /*23c00*/  LEA.HI R3, R2, R2, RZ, 0x1 ;  /* 0x0000000202037211 */ /* 0x000fc800078f08ff */
[----:B------:R-:W-:-:S05]  /*23c10*/  LOP3.LUT R3, R3, 0xfffffffe, RZ, 0xc0, !PT ;  /* 0xfffffffe03037812 */ /* 0x000fca00078ec0ff */
[----:B------:R-:W-:-:S05]  /*23c20*/  IMAD.IADD R2, R2, 0x1, -R3 ;  /* 0x0000000102027824 */ /* 0x000fca00078e0a03 */
[----:B------:R-:W-:-:S04]  /*23c30*/  SHF.L.U32 R2, R2, 0x1f, RZ ;  /* 0x0000001f02027819 */ /* 0x000fc800000006ff */
[----:B------:R-:W0:Y:S02]  /*23c40*/  SYNCS.PHASECHK.TRANS64.TRYWAIT P0, [R18+URZ+0x38820], R2 ;  /* 0x03882002120075a7 */ /* 0x000e24000800017f */
[----:B0-----:R-:W-:Y:S05]  /*23c50*/  @!P0 BRA `(.L_x_696) ;  /* 0x0000008000288947 */ /* 0x001fea0003800000 */
.L_x_881:
[----:B------:R-:W-:Y:S05]  /*23c60*/  BSYNC B1 ;  /* 0x0000000000017941 */ /* 0x000fea0003800000 */
.L_x_695:
[----:B------:R-:W-:Y:S04]  /*23c70*/  BSSY B1, `(.L_x_697) ;  /* 0x00000ab000017945 */ /* 0x000fe80003800000 */
[----:B------:R-:W-:Y:S05]  /*23c80*/  @!P2 BRA `(.L_x_698) ;  /* 0x0000000800a4a947 */ /* 0x000fea0003800000 */
[----:B------:R-:W2:Y:S04]  /*23c90*/  LDL R5, [R1+0x20] ;  /* 0x0000200001057983 */ /* 0x000ea80000100800 */
[----:B------:R-:W3:Y:S01]  /*23ca0*/  LDL R4, [R1+0x24] ;  /* 0x0000240001047983 */ /* 0x000ee20000100800 */
[----:B------:R-:W-:Y:S01]  /*23cb0*/  BSSY B2, `(.L_x_699) ;  /* 0x0000008000027945 */ /* 0x000fe20003800000 */
[----:B------:R-:W1:Y:S02]  /*23cc0*/  S2R R3, SR_TID.X ;  /* 0x0000000000037919 */ /* 0x000e640000002100 */
[----:B-1----:R-:W-:-:S04]  /*23cd0*/  LOP3.LUT R3, R3, 0x7f, RZ, 0xc0, !PT ;  /* 0x0000007f03037812 */ /* 0x002fc800078ec0ff */
[----:B------:R-:W-:Y:S02]  /*23ce0*/  ISETP.NE.AND P4, PT, R3, RZ, PT ;  /* 0x000000ff0300720c */ /* 0x000fe40003f85270 */
[----:B--2---:R-:W-:Y:S02]  /*23cf0*/  LEA R6, R5, R18, 0x3 ;  /* 0x0000001205067211 */ /* 0x004fe400078e18ff */
[----:B---3--:R-:W-:-:S04]  /*23d00*/  SHF.L.U32 R8, R4, 0x1f, RZ ;  /* 0x0000001f04087819 */ /* 0x008fc800000006ff */
[----:B------:R-:W1:Y:S02]  /*23d10*/  SYNCS.PHASECHK.TRANS64.TRYWAIT P0, [R6+URZ+0x388a0], R8 ;  /* 0x0388a008060075a7 */ /* 0x000e64000800017f */
[----:B-1----:R-:W-:Y:S05]  /*23d20*/  @!P0 BRA `(.L_x_700) ;  /* 0x0000008000088947 */ /* 0x002fea0003800000 */
.L_x_882:
[----:B------:R-:W-:Y:S05]  /*23d30*/  BSYNC B2 ;  /* 0x0000000000027941 */ /* 0x000fea0003800000 */
.L_x_699:
[----:B------:R-:W-:Y:S04]  /*23d40*/  BSSY B2, `(.L_x_701) ;  /* 0x0000008000027945 */ /* 0x000fe80003800000 */
[----:B------:R-:W-:Y:S05]  /*23d50*/  @P4 BRA `(.L_x_702) ;  /* 0x0000000000184947 */ /* 0x000fea0003800000 */
[----:B0-----:R-:W2:Y:S02]  /*23d60*/  LDL R2, [R1+0x10] ;  /* 0x0000100001027983 */ /* 0x001ea40000100800 */
[----:B--2---:R-:W-:Y:S01]  /*23d70*/  LOP3.LUT P0, RZ, R2, 0x1, RZ, 0xc0, !PT ;  /* 0x0000000102ff7812 */ /* 0x004fe2000780c0ff */
[----:B------:R-:W-:-:S04]  /*23d80*/  IMAD.MOV.U32 R2, RZ, RZ, 0xa000 ;  /* 0x0000a000ff027424 */ /* 0x000fc800078e00ff */
[----:B------:R2:W-:Y:S08]  /*23d90*/  SYNCS.ARRIVE.TRANS64 RZ, [R6+URZ+0x38890], R2 ;  /* 0x0388900206ff79a7 */ /* 0x0005f0000800003f */
[----:B------:R-:W-:Y:S05]  /*23da0*/  @!P0 BRA `(.L_x_702) ;  /* 0x0000000000048947 */ /* 0x000fea0003800000 */
[----:B------:R-:W-:Y:S01]  /*23db0*/  BPT.TRAP 0x1 ;  /* 0x000000040000795c */ /* 0x000fe20000300000 */
.L_x_702:
[----:B------:R-:W-:Y:S05]  /*23dc0*/  BSYNC B2 ;  /* 0x0000000000027941 */ /* 0x000fea0003800000 */
.L_x_701:
[----:B0-2---:R-:W2:Y:S01]  /*23dd0*/  LDL R2, [R1+0x20] ;  /* 0x0000200001027983 */ /* 0x005ea20000100800 */
[----:B------:R-:W-:Y:S01]  /*23de0*/  IMAD.MOV.U32 R11, RZ, RZ, RZ ;  /* 0x000000ffff0b7224 */ /* 0x000fe200078e00ff */
[----:B------:R-:W-:Y:S01]  /*23df0*/  UIADD3 UR4, UP0, UR38, 0x570, URZ ;  /* 0x0000057026047890 */ /* 0x000fe2000ff1e03f */
[----:B------:R-:W-:Y:S01]  /*23e00*/  IMAD R3, R7, 0x50, R10 ;  /* 0x0000005007037824 */ /* 0x000fe200078e020a */
[----:B------:R-:W-:Y:S01]  /*23e10*/  PLOP3.LUT P0, PT, PT, PT, PT, 0x80, 0x0 ;  /* 0x000000000000781c */ /* 0x000fe20003f0f070 */
[----:B------:R-:W-:Y:S01]  /*23e20*/  UMOV UR6, 0x0 ;  /* 0x0000000000067882 */ /* 0x000fe20000000000 */
[----:B------:R-:W-:Y:S01]  /*23e30*/  R2UR UR10, R11 ;  /* 0x000000000b0a72ca */ /* 0x000fe200000e0000 */
[----:B------:R-:W-:Y:S01]  /*23e40*/  VIADD R3, R3, 0xffffffb0 ;  /* 0xffffffb003037836 */ /* 0x000fe20000000000 */
[----:B------:R-:W-:Y:S01]  /*23e50*/  UMOV UR7, 0x12f00000 ;  /* 0x12f0000000077882 */ /* 0x000fe20000000000 */
[----:B------:R-:W-:Y:S01]  /*23e60*/  UIADD3.X UR5, URZ, UR39, URZ, UP0, !UPT ;  /* 0x000000273f057290 */ /* 0x000fe200087fe43f */
[----:B--2---:R-:W-:Y:S01]  /*23e70*/  IMAD R5, R2, 0xa000, R18 ;  /* 0x0000a00002057824 */ /* 0x004fe200078e0212 */
[----:B------:R-:W-:-:S03]  /*23e80*/  IADD3 R2, R6, 0x38890, RZ ;  /* 0x0003889006027810 */ /* 0x000fc60007ffe0ff */
[----:B------:R-:W-:-:S07]  /*23e90*/  VIADD R4, R5, 0x24400 ;  /* 0x0002440005047836 */ /* 0x000fce0000000000 */
.L_x_703:
        /* <DEDUP_REMOVED lines=16> */
.L_x_704:
        /* <DEDUP_REMOVED lines=10> */
[----:B------:R-:W-:Y:S01]  /*24040*/  MOV R15, 0x80 ;  /* 0x00000080000f7802 */ /* 0x000fe20000000f00 */
[----:B------:R-:W-:Y:S01]  /*24050*/  VIADD R4, R5, 0x29400 ;  /* 0x0002940005047836 */ /* 0x000fe20000000000 */
[----:B------:R-:W-:Y:S01]  /*24060*/  PLOP3.LUT P0, PT, PT, PT, PT, 0x80, 0x0 ;  /* 0x000000000000781c */ /* 0x000fe20003f0f070 */
[----:B------:R-:W-:Y:S01]  /*24070*/  UMOV UR6, 0x0 ;  /* 0x0000000000067882 */ /* 0x000fe20000000000 */
[----:B------:R-:W-:Y:S01]  /*24080*/  R2UR UR10, R15 ;  /* 0x000000000f0a72ca */ /* 0x000fe200000e0000 */
[----:B------:R-:W-:-:S14]  /*24090*/  UMOV UR7, 0x12f00000 ;  /* 0x12f0000000077882 */ /* 0x000fdc0000000000 */
.L_x_705:
        /* <DEDUP_REMOVED lines=16> */
.L_x_706:
        /* <DEDUP_REMOVED lines=10> */
[----:B------:R-:W0:Y:S01]  /*24240*/  SYNCS.PHASECHK.TRANS64.TRYWAIT P0, [R6+URZ+0x388c0], R8 ;  /* 0x0388c008060075a7 */ /* 0x000e22000800017f */
[----:B------:R-:W-:Y:S04]  /*24250*/  BSSY B2, `(.L_x_707) ;  /* 0x0000002000027945 */ /* 0x000fe80003800000 */
[----:B0-----:R-:W-:Y:S05]  /*24260*/  @!P0 BRA `(.L_x_708) ;  /* 0x0000007800cc8947 */ /* 0x001fea0003800000 */
.L_x_883:
[----:B------:R-:W-:Y:S05]  /*24270*/  BSYNC B2 ;  /* 0x0000000000027941 */ /* 0x000fea0003800000 */
.L_x_707:
[----:B------:R-:W-:Y:S01]  /*24280*/  BSSY B2, `(.L_x_709) ;  /* 0x000000a000027945 */ /* 0x000fe20003800000 */
[----:B------:R-:W-:Y:S01]  /*24290*/  MOV R12, 0x0 ;  /* 0x00000000000c7802 */ /* 0x000fe20000000f00 */
[----:B------:R-:W-:Y:S02]  /*242a0*/  IMAD.MOV.U32 R13, RZ, RZ, 0x12f00000 ;  /* 0x12f00000ff0d7424 */ /* 0x000fe400078e00ff */
[----:B------:R-:W-:Y:S05]  /*242b0*/  @P4 BRA `(.L_x_710) ;  /* 0x0000000000184947 */ /* 0x000fea0003800000 */
[----:B------:R-:W2:Y:S02]  /*242c0*/  LDL R2, [R1+0x10] ;  /* 0x0000100001027983 */ /* 0x000ea40000100800 */
[----:B--2---:R-:W-:Y:S01]  /*242d0*/  LOP3.LUT P0, RZ, R2, 0x1, RZ, 0xc0, !PT ;  /* 0x0000000102ff7812 */ /* 0x004fe2000780c0ff */
[----:B------:R-:W-:-:S04]  /*242e0*/  IMAD.MOV.U32 R2, RZ, RZ, 0xa000 ;  /* 0x0000a000ff027424 */ /* 0x000fc800078e00ff */
[----:B------:R2:W-:Y:S08]  /*242f0*/  SYNCS.ARRIVE.TRANS64 RZ, [R6+URZ+0x388b0], R2 ;  /* 0x0388b00206ff79a7 */ /* 0x0005f0000800003f */
[----:B------:R-:W-:Y:S05]  /*24300*/  @!P0 BRA `(.L_x_710) ;  /* 0x0000000000048947 */ /* 0x000fea0003800000 */
[----:B------:R-:W-:Y:S01]  /*24310*/  BPT.TRAP 0x1 ;  /* 0x000000040000795c */ /* 0x000fe20000300000 */
.L_x_710:
[----:B------:R-:W-:Y:S05]  /*24320*/  BSYNC B2 ;  /* 0x0000000000027941 */ /* 0x000fea0003800000 */
.L_x_709:
[----:B------:R-:W-:Y:S01]  /*24330*/  R2UR UR10, R11 ;  /* 0x000000000b0a72ca */ /* 0x000fe200000e0000 */
[----:B------:R-:W-:Y:S01]  /*24340*/  UIADD3 UR4, UP0, UR38, 0x670, URZ ;  /* 0x0000067026047890 */ /* 0x000fe2000ff1e03f */
[----:B------:R-:W-:Y:S01]  /*24350*/  R2UR UR6, R12 ;  /* 0x000000000c0672ca */ /* 0x000fe200000e0000 */
[----:B--2---:R-:W-:Y:S01]  /*24360*/  VIADD R2, R6, 0x388b0 ;  /* 0x000388b006027836 */ /* 0x004fe20000000000 */
[----:B------:R-:W-:Y:S01]  /*24370*/  R2UR UR7, R13 ;  /* 0x000000000d0772ca */ /* 0x000fe200000e0000 */
[----:B------:R-:W-:Y:S01]  /*24380*/  UIADD3.X UR5, URZ, UR39, URZ, UP0, !UPT ;  /* 0x000000273f057290 */ /* 0x000fe200087fe43f */
[----:B------:R-:W-:Y:S02]  /*24390*/  PLOP3.LUT P0, PT, PT, PT, PT, 0x80, 0x0 ;  /* 0x000000000000781c */ /* 0x000fe40003f0f070 */
[----:B------:R-:W-:-:S11]  /*243a0*/  IADD3 R4, R5, 0x400, RZ ;  /* 0x0000040005047810 */ /* 0x000fd60007ffe0ff */
.L_x_711:
        /* <DEDUP_REMOVED lines=10> */
[----:B------:R-:W-:Y:S01]  /*24450*/  R2UR UR10, R20 ;  /* 0x00000000140a72ca */ /* 0x000fe200000e0000 */
[----:B------:R-:W-:Y:S01]  /*24460*/  VIADD R4, R5, 0x2c00 ;  /* 0x00002c0005047836 */ /* 0x000fe20000000000 */
[----:B------:R-:W-:Y:S02]  /*24470*/  R2UR UR6, R12 ;  /* 0x000000000c0672ca */ /* 0x000fe400000e0000 */
[----:B------:R-:W-:Y:S02]  /*24480*/  R2UR UR7, R13 ;  /* 0x000000000d0772ca */ /* 0x000fe400000e0000 */
[----:B------:R-:W-:-:S13]  /*24490*/  PLOP3.LUT P0, PT, PT, PT, PT, 0x80, 0x0 ;  /* 0x000000000000781c */ /* 0x000fda0003f0f070 */
.L_x_712:
        /* <DEDUP_REMOVED lines=15> */
.L_x_713:
        /* <DEDUP_REMOVED lines=15> */
.L_x_714:
        /* <DEDUP_REMOVED lines=10> */
.L_x_698:
[----:B------:R-:W-:Y:S05]  /*24720*/  BSYNC B1 ;  /* 0x0000000000017941 */ /* 0x000fea0003800000 */
.L_x_697:
[----:B01----:R-:W2:Y:S04]  /*24730*/  LDL.LU R6, [R1+0x20] ;  /* 0x0000200001067983 */ /* 0x003ea80000300800 */
[----:B------:R-:W3:Y:S01]  /*24740*/  LDL.LU R4, [R1+0x24] ;  /* 0x0000240001047983 */ /* 0x000ee20000300800 */
[----:B------:R-:W-:Y:S01]  /*24750*/  VIADD R7, R7, 0xfffffffe ;  /* 0xfffffffe07077836 */ /* 0x000fe20000000000 */
[----:B------:R-:W-:Y:S02]  /*24760*/  PLOP3.LUT P5, PT, PT, PT, PT, 0x8, 0x0 ;  /* 0x000000000000781c */ /* 0x000fe40003fae170 */
[----:B--2---:R-:W-:-:S04]  /*24770*/  IADD3 R2, R6, 0x1, RZ ;  /* 0x0000000106027810 */ /* 0x004fc80007ffe0ff */
[----:B------:R-:W-:-:S04]  /*24780*/  ISETP.NE.AND P0, PT, R2, 0x2, PT ;  /* 0x000000020200780c */ /* 0x000fc80003f05270 */
[----:B------:R-:W-:Y:S02]  /*24790*/  SEL R3, RZ, 0x1, P0 ;  /* 0x00000001ff037807 */ /* 0x000fe40000000000 */
[----:B------:R-:W-:Y:S02]  /*247a0*/  SEL R2, R2, RZ, P0 ;  /* 0x000000ff02027207 */ /* 0x000fe40000000000 */
[----:B---3--:R-:W-:Y:S02]  /*247b0*/  LOP3.LUT R4, R4, R3, RZ, 0x3c, !PT ;  /* 0x0000000304047212 */ /* 0x008fe400078e3cff */
[----:B------:R-:W-:-:S03]  /*247c0*/  ISETP.GE.AND P0, PT, R7, R9, PT ;  /* 0x000000090700720c */ /* 0x000fc60003f06270 */
[----:B------:R0:W-:Y:S04]  /*247d0*/  STL [R1+0x24], R4 ;  /* 0x0000240401007387 */ /* 0x0001e80000100800 */
[----:B------:R0:W-:Y:S06]  /*247e0*/  STL [R1+0x20], R2 ;  /* 0x0000200201007387 */ /* 0x0001ec0000100800 */
[----:B------:R-:W-:Y:S05]  /*247f0*/  @!P0 BRA `(.L_x_691) ;  /* 0x0000000800e08947 */ /* 0x000fea0003800000 */
.L_x_733:
[----:B------:R-:W-:Y:S05]  /*24800*/  YIELD ;  /* 0x0000000000007946 */ /* 0x000fea0003800000 */
[----:B------:R-:W-:Y:S04]  /*24810*/  BSSY B1, `(.L_x_715) ;  /* 0x00000aa000017945 */ /* 0x000fe80003800000 */
[----:B-1----:R-:W-:Y:S05]  /*24820*/  @!P2 BRA `(.L_x_716) ;  /* 0x0000000800a0a947 */ /* 0x002fea0003800000 */
[----:B------:R-:W2:Y:S04]  /*24830*/  LDL R3, [R1+0x20] ;  /* 0x0000200001037983 */ /* 0x000ea80000100800 */
[----:B0-----:R-:W3:Y:S01]  /*24840*/  LDL R2, [R1+0x24] ;  /* 0x0000240001027983 */ /* 0x001ee20000100800 */
[----:B------:R-:W-:Y:S01]  /*24850*/  BSSY B2, `(.L_x_717) ;  /* 0x0000005000027945 */ /* 0x000fe20003800000 */
[----:B--2---:R-:W-:Y:S01]  /*24860*/  IMAD R6, R3, 0x8, R18 ;  /* 0x0000000803067824 */ /* 0x004fe200078e0212 */
[----:B---3--:R-:W-:-:S04]  /*24870*/  SHF.L.U32 R5, R2, 0x1f, RZ ;  /* 0x0000001f02057819 */ /* 0x008fc800000006ff */
[----:B------:R-:W0:Y:S02]  /*24880*/  SYNCS.PHASECHK.TRANS64.TRYWAIT P0, [R6+URZ+0x388a0], R5 ;  /* 0x0388a005060075a7 */ /* 0x000e24000800017f */
[----:B0-----:R-:W-:Y:S05]  /*24890*/  @!P0 BRA `(.L_x_718) ;  /* 0x0000007400548947 */ /* 0x001fea0003800000 */
.L_x_884:
[----:B------:R-:W-:Y:S05]  /*248a0*/  BSYNC B2 ;  /* 0x0000000000027941 */ /* 0x000fea0003800000 */
.L_x_717:
[----:B------:R-:W1:Y:S01]  /*248b0*/  S2R R2, SR_TID.X ;  /* 0x0000000000027919 */ /* 0x000e620000002100 */
[----:B------:R-:W-:Y:S01]  /*248c0*/  BSSY B2, `(.L_x_719) ;  /* 0x000000a000027945 */ /* 0x000fe20003800000 */
[----:B-1----:R-:W-:-:S04]  /*248d0*/  LOP3.LUT R2, R2, 0x7f, RZ, 0xc0, !PT ;  /* 0x0000007f02027812 */ /* 0x002fc800078ec0ff */
[----:B------:R-:W-:-:S13]  /*248e0*/  ISETP.NE.AND P1, PT, R2, RZ, PT ;  /* 0x000000ff0200720c */ /* 0x000fda0003f25270 */
[----:B------:R-:W-:Y:S05]  /*248f0*/  @P1 BRA `(.L_x_720) ;  /* 0x0000000000181947 */ /* 0x000fea0003800000 */
[----:B------:R-:W2:Y:S02]  /*24900*/  LDL R2, [R1+0x10] ;  /* 0x0000100001027983 */ /* 0x000ea40000100800 */
[----:B--2---:R-:W-:Y:S01]  /*24910*/  LOP3.LUT P0, RZ, R2, 0x1, RZ, 0xc0, !PT ;  /* 0x0000000102ff7812 */ /* 0x004fe2000780c0ff */
[----:B------:R-:W-:-:S04]  /*24920*/  IMAD.MOV.U32 R2, RZ, RZ, 0xa000 ;  /* 0x0000a000ff027424 */ /* 0x000fc800078e00ff */
[----:B------:R1:W-:Y:S08]  /*24930*/  SYNCS.ARRIVE.TRANS64 RZ, [R6+URZ+0x38890], R2 ;  /* 0x0388900206ff79a7 */ /* 0x0003f0000800003f */
[----:B------:R-:W-:Y:S05]  /*24940*/  @!P0 BRA `(.L_x_720) ;  /* 0x0000000000048947 */ /* 0x000fea0003800000 */
[----:B------:R-:W-:Y:S01]  /*24950*/  BPT.TRAP 0x1 ;  /* 0x000000040000795c */ /* 0x000fe20000300000 */
.L_x_720:
[----:B------:R-:W-:Y:S05]  /*24960*/  BSYNC B2 ;  /* 0x0000000000027941 */ /* 0x000fea0003800000 */
.L_x_719:
[----:B-1----:R-:W2:Y:S01]  /*24970*/  LDL R2, [R1+0x20] ;  /* 0x0000200001027983 */ /* 0x002ea20000100800 */
[----:B------:R-:W-:Y:S01]  /*24980*/  MOV R11, RZ ;  /* 0x000000ff000b7202 */ /* 0x000fe20000000f00 */
[----:B------:R-:W-:Y:S01]  /*24990*/  UIADD3 UR4, UP0, UR38, 0x570, URZ ;  /* 0x0000057026047890 */ /* 0x000fe2000ff1e03f */
[----:B------:R-:W-:Y:S01]  /*249a0*/  IMAD R3, R7, 0x50, R10 ;  /* 0x0000005007037824 */ /* 0x000fe200078e020a */
[----:B------:R-:W-:Y:S01]  /*249b0*/  PLOP3.LUT P0, PT, PT, PT, PT, 0x80, 0x0 ;  /* 0x000000000000781c */ /* 0x000fe20003f0f070 */
[----:B------:R-:W-:Y:S01]  /*249c0*/  UMOV UR6, 0x0 ;  /* 0x0000000000067882 */ /* 0x000fe20000000000 */
[----:B------:R-:W-:Y:S01]  /*249d0*/  R2UR UR10, R11 ;  /* 0x000000000b0a72ca */ /* 0x000fe200000e0000 */
[----:B------:R-:W-:Y:S01]  /*249e0*/  UIADD3.X UR5, URZ, UR39, URZ, UP0, !UPT ;  /* 0x000000273f057290 */ /* 0x000fe200087fe43f */
[----:B------:R-:W-:Y:S01]  /*249f0*/  UMOV UR7, 0x12f00000 ;  /* 0x12f0000000077882 */ /* 0x000fe20000000000 */
[----:B--2---:R-:W-:Y:S02]  /*24a00*/  IMAD R4, R2, 0xa000, R18 ;  /* 0x0000a00002047824 */ /* 0x004fe400078e0212 */
[----:B------:R-:W-:-:S02]  /*24a10*/  VIADD R2, R6, 0x38890 ;  /* 0x0003889006027836 */ /* 0x000fc40000000000 */
[----:B------:R-:W-:-:S08]  /*24a20*/  VIADD R8, R4, 0x24400 ;  /* 0x0002440004087836 */ /* 0x000fd00000000000 */
.L_x_721:
        /* <DEDUP_REMOVED lines=9> */
[----:B-1----:R-:W-:Y:S05]  /*24ac0*/  @P0 BRA.U.ANY `(.L_x_721) ;  /* 0xfffffffd00d80947 */ /* 0x002fea000393ffff */
[----:B------:R-:W-:Y:S01]  /*24ad0*/  IMAD.MOV.U32 R20, RZ, RZ, 0x40 ;  /* 0x00000040ff147424 */ /* 0x000fe200078e00ff */
[----:B------:R-:W-:Y:S01]  /*24ae0*/  IADD3 R8, R4, 0x26c00, RZ ;  /* 0x00026c0004087810 */ /* 0x000fe20007ffe0ff */
[----:B------:R-:W-:Y:S01]  /*24af0*/  UMOV UR6, 0x0 ;  /* 0x0000000000067882 */ /* 0x000fe20000000000 */
[----:B------:R-:W-:Y:S01]  /*24b00*/  PLOP3.LUT P0, PT, PT, PT, PT, 0x80, 0x0 ;  /* 0x000000000000781c */ /* 0x000fe20003f0f070 */
[----:B------:R-:W-:Y:S01]  /*24b10*/  UMOV UR7, 0x12f00000 ;  /* 0x12f0000000077882 */ /* 0x000fe20000000000 */
[----:B------:R-:W-:-:S15]  /*24b20*/  R2UR UR10, R20 ;  /* 0x00000000140a72ca */ /* 0x000fde00000e0000 */
.L_x_722:
        /* <DEDUP_REMOVED lines=11> */
[----:B------:R-:W-:Y:S01]  /*24be0*/  PLOP3.LUT P0, PT, PT, PT, PT, 0x80, 0x0 ;  /* 0x000000000000781c */ /* 0x000fe20003f0f070 */
[----:B------:R-:W-:Y:S01]  /*24bf0*/  VIADD R8, R4, 0x29400 ;  /* 0x0002940004087836 */ /* 0x000fe20000000000 */
[----:B------:R-:W-:Y:S01]  /*24c00*/  UMOV UR6, 0x0 ;  /* 0x0000000000067882 */ /* 0x000fe20000000000 */
[----:B------:R-:W-:Y:S01]  /*24c10*/  UMOV UR7, 0x12f00000 ;  /* 0x12f0000000077882 */ /* 0x000fe20000000000 */
[----:B------:R-:W-:-:S15]  /*24c20*/  R2UR UR10, R15 ;  /* 0x000000000f0a72ca */ /* 0x000fde00000e0000 */
.L_x_723:
        /* <DEDUP_REMOVED lines=16> */
.L_x_724:
        /* <DEDUP_REMOVED lines=10> */
[----:B------:R-:W1:Y:S01]  /*24dd0*/  SYNCS.PHASECHK.TRANS64.TRYWAIT P0, [R6+URZ+0x388c0], R5 ;  /* 0x0388c005060075a7 */ /* 0x000e62000800017f */
[----:B------:R-:W-:Y:S04]  /*24de0*/  BSSY B2, `(.L_x_725) ;  /* 0x0000002000027945 */ /* 0x000fe80003800000 */
[----:B-1----:R-:W-:Y:S05]  /*24df0*/  @!P0 BRA `(.L_x_726) ;  /* 0x0000007000108947 */ /* 0x002fea0003800000 */
.L_x_885:
[----:B------:R-:W-:Y:S05]  /*24e00*/  BSYNC B2 ;  /* 0x0000000000027941 */ /* 0x000fea0003800000 */
.L_x_725:
[----:B------:R-:W-:Y:S01]  /*24e10*/  BSSY B2, `(.L_x_727) ;  /* 0x000000a000027945 */ /* 0x000fe20003800000 */
[----:B------:R-:W-:Y:S02]  /*24e20*/  IMAD.MOV.U32 R12, RZ, RZ, 0x0 ;  /* 0x00000000ff0c7424 */ /* 0x000fe400078e00ff */
[----:B------:R-:W-:Y:S01]  /*24e30*/  IMAD.MOV.U32 R13, RZ, RZ, 0x12f00000 ;  /* 0x12f00000ff0d7424 */ /* 0x000fe200078e00ff */
[----:B------:R-:W-:Y:S06]  /*24e40*/  @P1 BRA `(.L_x_728) ;  /* 0x0000000000181947 */ /* 0x000fec0003800000 */
[----:B------:R-:W2:Y:S02]  /*24e50*/  LDL R2, [R1+0x10] ;  /* 0x0000100001027983 */ /* 0x000ea40000100800 */
[----:B--2---:R-:W-:Y:S01]  /*24e60*/  LOP3.LUT P0, RZ, R2, 0x1, RZ, 0xc0, !PT ;  /* 0x0000000102ff7812 */ /* 0x004fe2000780c0ff */
[----:B------:R-:W-:-:S04]  /*24e70*/  IMAD.MOV.U32 R2, RZ, RZ, 0xa000 ;  /* 0x0000a000ff027424 */ /* 0x000fc800078e00ff */
[----:B------:R2:W-:Y:S08]  /*24e80*/  SYNCS.ARRIVE.TRANS64 RZ, [R6+URZ+0x388b0], R2 ;  /* 0x0388b00206ff79a7 */ /* 0x0005f0000800003f */
[----:B------:R-:W-:Y:S05]  /*24e90*/  @!P0 BRA `(.L_x_728) ;  /* 0x0000000000048947 */ /* 0x000fea0003800000 */
[----:B------:R-:W-:Y:S01]  /*24ea0*/  BPT.TRAP 0x1 ;  /* 0x000000040000795c */ /* 0x000fe20000300000 */
.L_x_728:
[----:B------:R-:W-:Y:S05]  /*24eb0*/  BSYNC B2 ;  /* 0x0000000000027941 */ /* 0x000fea0003800000 */
.L_x_727:
[----:B------:R-:W-:Y:S01]  /*24ec0*/  R2UR UR10, R11 ;  /* 0x000000000b0a72ca */ /* 0x000fe200000e0000 */
[----:B------:R-:W-:Y:S01]  /*24ed0*/  UIADD3 UR4, UP0, UR38, 0x670, URZ ;  /* 0x0000067026047890 */ /* 0x000fe2000ff1e03f */
[----:B------:R-:W-:Y:S01]  /*24ee0*/  R2UR UR6, R12 ;  /* 0x000000000c0672ca */ /* 0x000fe200000e0000 */
[----:B--2---:R-:W-:Y:S01]  /*24ef0*/  VIADD R2, R4, 0x400 ;  /* 0x0000040004027836 */ /* 0x004fe20000000000 */
[----:B------:R-:W-:Y:S01]  /*24f00*/  R2UR UR7, R13 ;  /* 0x000000000d0772ca */ /* 0x000fe200000e0000 */
[----:B------:R-:W-:Y:S01]  /*24f10*/  UIADD3.X UR5, URZ, UR39, URZ, UP0, !UPT ;  /* 0x000000273f057290 */ /* 0x000fe200087fe43f */
[----:B01----:R-:W-:Y:S02]  /*24f20*/  IADD3 R6, R6, 0x388b0, RZ ;  /* 0x000388b006067810 */ /* 0x003fe40007ffe0ff */
[----:B------:R-:W-:-:S13]  /*24f30*/  PLOP3.LUT P0, PT, PT, PT, PT, 0x80, 0x0 ;  /* 0x000000000000781c */ /* 0x000fda0003f0f070 */
.L_x_729:
        /* <DEDUP_REMOVED lines=15> */
.L_x_730:
        /* <DEDUP_REMOVED lines=15> */
.L_x_731:
        /* <DEDUP_REMOVED lines=10> */
[----:B------:R-:W-:Y:S02]  /*251c0*/  R2UR UR10, R14 ;  /* 0x000000000e0a72ca */ /* 0x000fe400000e0000 */
[----:B------:R-:W-:Y:S02]  /*251d0*/  R2UR UR6, R12 ;  /* 0x000000000c0672ca */ /* 0x000fe400000e0000 */
[----:B------:R-:W-:Y:S02]  /*251e0*/  R2UR UR7, R13 ;  /* 0x000000000d0772ca */ /* 0x000fe400000e0000 */
[----:B------:R-:W-:Y:S02]  /*251f0*/  IADD3 R4, R4, 0x7c00, RZ ;  /* 0x00007c0004047810 */ /* 0x000fe40007ffe0ff */
[----:B------:R-:W-:-:S13]  /*25200*/  PLOP3.LUT P0, PT, PT, PT, PT, 0x80, 0x0 ;  /* 0x000000000000781c */ /* 0x000fda0003f0f070 */
.L_x_732:
        /* <DEDUP_REMOVED lines=10> */
.L_x_716:
[----:B------:R-:W-:Y:S05]  /*252b0*/  BSYNC B1 ;  /* 0x0000000000017941 */ /* 0x000fea0003800000 */
.L_x_715:
[----:B0-----:R-:W2:Y:S04]  /*252c0*/  LDL.LU R2, [R1+0x20] ;  /* 0x0000200001027983 */ /* 0x001ea80000300800 */
[----:B------:R-:W3:Y:S01]  /*252d0*/  LDL.LU R5, [R1+0x24] ;  /* 0x0000240001057983 */ /* 0x000ee20000300800 */
[----:B--2---:R-:W-:-:S05]  /*252e0*/  VIADD R2, R2, 0x1 ;  /* 0x0000000102027836 */ /* 0x004fca0000000000 */
[----:B------:R-:W-:-:S04]  /*252f0*/  ISETP.NE.AND P0, PT, R2, 0x2, PT ;  /* 0x000000020200780c */ /* 0x000fc80003f05270 */
[----:B------:R-:W-:Y:S02]  /*25300*/  SEL R3, RZ, 0x1, P0 ;  /* 0x00000001ff037807 */ /* 0x000fe40000000000 */
[----:B------:R-:W-:Y:S02]  /*25310*/  SEL R2, R2, RZ, P0 ;  /* 0x000000ff02027207 */ /* 0x000fe40000000000 */
[----:B---3--:R-:W-:Y:S02]  /*25320*/  LOP3.LUT R5, R5, R3, RZ, 0x3c, !PT ;  /* 0x0000000305057212 */ /* 0x008fe400078e3cff */
[C---:B------:R-:W-:Y:S01]  /*25330*/  ISETP.GT.AND P0, PT, R7.reuse, R9, PT ;  /* 0x000000090700720c */ /* 0x040fe20003f04270 */
[----:B------:R-:W-:Y:S02]  /*25340*/  VIADD R7, R7, 0xffffffff ;  /* 0xffffffff07077836 */ /* 0x000fe40000000000 */
[----:B------:R1:W-:Y:S04]  /*25350*/  STL [R1+0x24], R5 ;  /* 0x0000240501007387 */ /* 0x0003e80000100800 */
[----:B------:R1:W-:Y:S06]  /*25360*/  STL [R1+0x20], R2 ;  /* 0x0000200201007387 */ /* 0x0003ec0000100800 */
[----:B------:R-:W-:Y:S05]  /*25370*/  @P0 BRA `(.L_x_733) ;  /* 0xfffffff400200947 */ /* 0x000fea000383ffff */
.L_x_691:
[----:B------:R-:W-:Y:S05]  /*25380*/  BSYNC B0 ;  /* 0x0000000000007941 */ /* 0x000fea0003800000 */
.L_x_690:
[----:B01----:R-:W2:Y:S04]  /*25390*/  LDL R2, [R1+0x10] ;  /* 0x0000100001027983 */ /* 0x003ea80000100800 */
[----:B------:R0:W5:Y:S01]  /*253a0*/  LDL R8, [R1+0x40] ;  /* 0x0000400001087983 */ /* 0x0001620000100800 */
[----:B------:R-:W-:Y:S05]  /*253b0*/  @!P5 WARPSYNC.ALL ;  /* 0x000000000000d948 */ /* 0x000fea0003800000 */
[----:B------:R0:W-:Y:S01]  /*253c0*/  STL [R1+0x44], RZ ;  /* 0x000044ff01007387 */ /* 0x0001e20000100800 */
[----:B------:R-:W-:Y:S01]  /*253d0*/  BSSY B0, `(.L_x_734) ;  /* 0x0000021000007945 */ /* 0x000fe20003800000 */
[----:B------:R-:W-:Y:S01]  /*253e0*/  @!P5 BAR.SYNC.DEFER_BLOCKING 0xc, 0x180 ;  /* 0x030600000000db1d */ /* 0x000fe20000010000 */
[----:B--2---:R-:W-:-:S13]  /*253f0*/  LOP3.LUT P0, RZ, R2, 0x4, RZ, 0xc0, !PT ;  /* 0x0000000402ff7812 */ /* 0x004fda000780c0ff */
[----:B0-----:R-:W-:Y:S05]  /*25400*/  @!P0 BRA `(.L_x_735) ;  /* 0x0000000000748947 */ /* 0x001fea0003800000 */
[----:B------:R-:W-:-:S13]  /*25410*/  ISETP.NE.AND P0, PT, R17, RZ, PT ;  /* 0x000000ff1100720c */ /* 0x000fda0003f05270 */
[----:B------:R-:W0:Y:S02]  /*25420*/  @!P0 LDC R17, c[0x0][0x9f0] ;  /* 0x00027c00ff118b82 */ /* 0x000e240000000800 */
[----:B0-----:R-:W-:-:S04]  /*25430*/  IABS R0, R17 ;  /* 0x0000001100007213 */ /* 0x001fc80000000000 */
[----:B------:R-:W0:Y:S08]  /*25440*/  I2F.RP R2, R0 ;  /* 0x0000000000027306 */ /* 0x000e300000209400 */
[----:B0-----:R-:W0:Y:S02]  /*25450*/  MUFU.RCP R2, R2 ;  /* 0x0000000200027308 */ /* 0x001e240000001000 */
[----:B0-----:R-:W-:-:S06]  /*25460*/  VIADD R2, R2, 0xffffffe ;  /* 0x0ffffffe02027836 */ /* 0x001fcc0000000000 */
[----:B------:R-:W0:Y:S02]  /*25470*/  F2I.FTZ.U32.TRUNC.NTZ R3, R2 ;  /* 0x0000000200037305 */ /* 0x000e24000021f000 */
[----:B0-----:R-:W-:-:S05]  /*25480*/  IADD3 R2, RZ, -R3, RZ ;  /* 0x80000003ff027210 */ /* 0x001fca0007ffe0ff */
[----:B------:R-:W-:Y:S02]  /*25490*/  IMAD R4, R2, R0, RZ ;  /* 0x0000000002047224 */ /* 0x000fe400078e02ff */
[----:B------:R-:W-:-:S04]  /*254a0*/  IMAD.MOV.U32 R2, RZ, RZ, RZ ;  /* 0x000000ffff027224 */ /* 0x000fc800078e00ff */
[----:B------:R-:W-:Y:S01]  /*254b0*/  IMAD.HI.U32 R6, R3, R4, R2 ;  /* 0x0000000403067227 */ /* 0x000fe200078e0002 */
[----:B------:R-:W-:Y:S02]  /*254c0*/  IABS R2, R17 ;  /* 0x0000001100027213 */ /* 0x000fe40000000000 */
[----:B-----5:R-:W-:-:S03]  /*254d0*/  IADD3 R4, R8, -0x1, R17 ;  /* 0xffffffff08047810 */ /* 0x020fc60007ffe011 */
        /* <DEDUP_REMOVED lines=14> */
[----:B------:R-:W-:-:S05]  /*255c0*/  @!P2 LOP3.LUT R2, RZ, R17, RZ, 0x33, !PT ;  /* 0x00000011ff02a212 */ /* 0x000fca00078e33ff */
[----:B------:R0:W-:Y:S02]  /*255d0*/  STL [R1+0x44], R2 ;  /* 0x0000440201007387 */ /* 0x0001e40000100800 */
.L_x_735:
[----:B------:R-:W-:Y:S05]  /*255e0*/  BSYNC B0 ;  /* 0x0000000000007941 */ /* 0x000fea0003800000 */
.L_x_734:
[----:B------:R-:W2:Y:S04]  /*255f0*/  LDL R0, [R1+0x44] ;  /* 0x0000440001007983 */ /* 0x000ea80000100800 */
[----:B0-----:R-:W2:Y:S01]  /*25600*/  LDL R2, [R1+0x60] ;  /* 0x0000600001027983 */ /* 0x001ea20000100800 */
[----:B------:R-:W-:Y:S01]  /*25610*/  BSSY B7, `(.L_x_736) ;  /* 0x00004d6000077945 */ /* 0x000fe20003800000 */
[----:B--2---:R-:W-:-:S05]  /*25620*/  IMAD R2, R2, R0, RZ ;  /* 0x0000000002027224 */ /* 0x004fca00078e02ff */
[----:B-----5:R-:W-:Y:S01]  /*25630*/  VIADDMNMX R0, R2, R0, R8, PT ;  /* 0x0000000002007246 */ /* 0x020fe20003800108 */
[----:B------:R0:W-:Y:S03]  /*25640*/  STL [R1+0x34], R2 ;  /* 0x0000340201007387 */ /* 0x0001e60000100800 */
[----:B------:R-:W-:Y:S01]  /*25650*/  ISETP.GT.AND P0, PT, R0, R2, PT ;  /* 0x000000020000720c */ /* 0x000fe20003f04270 */
[----:B------:R0:W-:-:S12]  /*25660*/  STL [R1+0x48], R0 ;  /* 0x0000480001007387 */ /* 0x0001d80000100800 */
[----:B0-----:R-:W-:Y:S05]  /*25670*/  @P0 BRA `(.L_x_737) ;  /* 0x00000000004c0947 */ /* 0x001fea0003800000 */
[----:B------:R-:W0:Y:S02]  /*25680*/  S2R R0, SR_TID.X ;  /* 0x0000000000007919 */ /* 0x000e240000002100 */
[----:B0-----:R-:W-:-:S04]  /*25690*/  LOP3.LUT R0, R0, 0x7f, RZ, 0xc0, !PT ;  /* 0x0000007f00007812 */ /* 0x001fc800078ec0ff */
[----:B------:R-:W-:-:S13]  /*256a0*/  ISETP.NE.AND P1, PT, R0, RZ, PT ;  /* 0x000000ff0000720c */ /* 0x000fda0003f25270 */
[----:B------:R-:W-:Y:S05]  /*256b0*/  @P1 BRA `(.L_x_738) ;  /* 0x0000004c002c1947 */ /* 0x000fea0003800000 */
[----:B------:R-:W0:Y:S01]  /*256c0*/  S2R R3, SR_LANEID ;  /* 0x0000000000037919 */ /* 0x000e220000000000 */
[----:B------:R-:W-:Y:S01]  /*256d0*/  VOTEU.ANY UR4, UPT, PT ;  /* 0x0000000000047886 */ /* 0x000fe200038e0100 */
[----:B------:R-:W1:Y:S01]  /*256e0*/  LDC.64 R4, c[0x0][0xc60] ;  /* 0x00031800ff047b82 */ /* 0x000e620000000a00 */
[----:B------:R-:W0:Y:S01]  /*256f0*/  FLO.U32 R0, UR4 ;  /* 0x0000000400007d00 */ /* 0x000e2200080e0000 */
[----:B------:R-:W-:-:S07]  /*25700*/  ULDC.64 UR6, c[0x0][0x208] ;  /* 0x0000820000067ab9 */ /* 0x000fce0000000a00 */
[----:B------:R-:W1:Y:S01]  /*25710*/  POPC R2, UR4 ;  /* 0x0000000400027d09 */ /* 0x000e620008000000 */
[----:B0-----:R-:W-:-:S13]  /*25720*/  ISETP.EQ.U32.AND P0, PT, R0, R3, PT ;  /* 0x000000030000720c */ /* 0x001fda0003f02070 */
[----:B-1----:R-:W2:Y:S01]  /*25730*/  @P0 ATOMG.E.ADD.STRONG.GPU PT, R5, desc[UR6][R4.64], R2 ;  /* 0x00000002040509a8 */ /* 0x002ea200081ee1c6 */
[----:B------:R-:W0:Y:S02]  /*25740*/  S2R R3, SR_LTMASK ;  /* 0x0000000000037919 */ /* 0x000e240000003900 */
[----:B0-----:R-:W-:-:S06]  /*25750*/  LOP3.LUT R3, R3, UR4, RZ, 0xc0, !PT ;  /* 0x0000000403037c12 */ /* 0x001fcc000f8ec0ff */
[----:B------:R-:W0:Y:S01]  /*25760*/  POPC R3, R3 ;  /* 0x0000000300037309 */ /* 0x000e220000000000 */
[----:B--2---:R-:W0:Y:S02]  /*25770*/  SHFL.IDX PT, R0, R5, R0, 0x1f ;  /* 0x00001f0005007589 */ /* 0x004e2400000e0000 */
[----:B0-----:R-:W-:-:S05]  /*25780*/  IADD3 R0, R0, UR36, R3 ;  /* 0x0000002400007c10 */ /* 0x001fca000fffe003 */
[----:B------:R0:W-:Y:S01]  /*25790*/  STL [R1], R0 ;  /* 0x0000000001007387 */ /* 0x0001e20000100800 */
[----:B------:R-:W-:Y:S05]  /*257a0*/  BRA `(.L_x_738) ;  /* 0x0000004800f07947 */ /* 0x000fea0003800000 */
.L_x_737:
[----:B------:R-:W-:Y:S01]  /*257b0*/  IADD3 R0, R18, 0x24400, RZ ;  /* 0x0002440012007810 */ /* 0x000fe20007ffe0ff */
[----:B------:R-:W-:Y:S03]  /*257c0*/  BSSY B6, `(.L_x_739) ;  /* 0x0000013000067945 */ /* 0x000fe60003800000 */
[----:B------:R-:W-:-:S13]  /*257d0*/  LOP3.LUT P0, RZ, R0, 0x3ff, RZ, 0xc0, !PT ;  /* 0x000003ff00ff7812 */ /* 0x000fda000780c0ff */
        /* <DEDUP_REMOVED lines=8> */
[----:B------:R-:W-:Y:S01]  /*25860*/  IMAD.U32 R5, RZ, RZ, UR7 ;  /* 0x00000007ff057e24 */ /* 0x000fe2000f8e00ff */
[----:B------:R-:W-:Y:S01]  /*25870*/  MOV R12, 0x1 ;  /* 0x00000001000c7802 */ /* 0x000fe20000000f00 */
[----:B------:R-:W-:Y:S02]  /*25880*/  IMAD.U32 R6, RZ, RZ, UR8 ;  /* 0x00000008ff067e24 */ /* 0x000fe4000f8e00ff */
[----:B------:R-:W-:-:S02]  /*25890*/  IMAD.U32 R10, RZ, RZ, UR4 ;  /* 0x00000004ff0a7e24 */ /* 0x000fc4000f8e00ff */
[----:B------:R-:W-:Y:S02]  /*258a0*/  IMAD.U32 R11, RZ, RZ, UR5 ;  /* 0x00000005ff0b7e24 */ /* 0x000fe4000f8e00ff */
[----:B------:R-:W-:Y:S02]  /*258b0*/  IMAD.MOV.U32 R8, RZ, RZ, 0x70 ;  /* 0x00000070ff087424 */ /* 0x000fe400078e00ff */
[----:B------:R-:W-:-:S07]  /*258c0*/  IMAD.MOV.U32 R13, RZ, RZ, RZ ;  /* 0x000000ffff0d7224 */ /* 0x000fce00078e00ff */
[----:B------:R-:W-:-:S07]  /*258d0*/  LEPC R20, `(.L_x_740) ;  /* 0x000000001014794e */ /* 0x000fce0000000000 */
[----:B0-----:R-:W-:Y:S05]  /*258e0*/  CALL.ABS.NOINC R2 ;  /* 0x0000000002007343 */ /* 0x001fea0003c00000 */
.L_x_740:
[----:B------:R-:W-:Y:S05]  /*258f0*/  BSYNC B6 ;  /* 0x0000000000067941 */ /* 0x000fea0003800000 */
.L_x_739:
        /* <DEDUP_REMOVED lines=8> */
[----:B------:R0:W1:Y:S01]  /*25980*/  LDC.64 R2, c[0x4][R17] ;  /* 0x0100000011027b82 */ /* 0x0000620000000a00 */
[----:B------:R-:W-:Y:S01]  /*25990*/  IMAD.U32 R4, RZ, RZ, UR6 ;  /* 0x00000006ff047e24 */ /* 0x000fe2000f8e00ff */
[----:B------:R-:W-:Y:S01]  /*259a0*/  MOV R5, UR7 ;  /* 0x0000000700057c02 */ /* 0x000fe20008000f00 */
[----:B------:R-:W-:Y:S01]  /*259b0*/  IMAD.U32 R6, RZ, RZ, UR8 ;  /* 0x00000008ff067e24 */ /* 0x000fe2000f8e00ff */
[----:B------:R-:W-:Y:S01]  /*259c0*/  MOV R11, UR5 ;  /* 0x00000005000b7c02 */ /* 0x000fe20008000f00 */
[----:B------:R-:W-:Y:S02]  /*259d0*/  IMAD.U32 R7, RZ, RZ, UR9 ;  /* 0x00000009ff077e24 */ /* 0x000fe4000f8e00ff */
[----:B------:R-:W-:-:S02]  /*259e0*/  IMAD.U32 R10, RZ, RZ, UR4 ;  /* 0x00000004ff0a7e24 */ /* 0x000fc4000f8e00ff */
[----:B------:R-:W-:Y:S02]  /*259f0*/  IMAD.MOV.U32 R8, RZ, RZ, 0x70 ;  /* 0x00000070ff087424 */ /* 0x000fe400078e00ff */
[----:B------:R-:W-:Y:S02]  /*25a00*/  IMAD.MOV.U32 R12, RZ, RZ, 0x1 ;  /* 0x00000001ff0c7424 */ /* 0x000fe400078e00ff */
[----:B0-----:R-:W-:-:S07]  /*25a10*/  IMAD.MOV.U32 R13, RZ, RZ, RZ ;  /* 0x000000ffff0d7224 */ /* 0x001fce00078e00ff */
[----:B------:R-:W-:-:S07]  /*25a20*/  LEPC R20, `(.L_x_743) ;  /* 0x000000001014794e */ /* 0x000fce0000000000 */
[----:B-1----:R-:W-:Y:S05]  /*25a30*/  CALL.ABS.NOINC R2 ;  /* 0x0000000002007343 */ /* 0x002fea0003c00000 */
.L_x_743:
[----:B------:R0:W1:Y:S01]  /*25a40*/  LDC.64 R2, c[0x4][R17] ;  /* 0x0100000011027b82 */ /* 0x0000620000000a00 */
[----:B------:R-:W-:Y:S01]  /*25a50*/  ULDC.64 UR4, c[0x4][0x1b8] ;  /* 0x01006e0000047ab9 */ /* 0x000fe20000000a00 */
[----:B------:R-:W-:Y:S01]  /*25a60*/  ULDC.64 UR6, c[0x4][0x1c0] ;  /* 0x0100700000067ab9 */ /* 0x000fe20000000a00 */
[----:B------:R-:W-:Y:S01]  /*25a70*/  ULDC.64 UR8, c[0x4][0x128] ;  /* 0x01004a0000087ab9 */ /* 0x000fe20000000a00 */
[----:B------:R-:W-:Y:S01]  /*25a80*/  MOV R4, UR4 ;  /* 0x0000000400047c02 */ /* 0x000fe20008000f00 */
[----:B------:R-:W-:Y:S01]  /*25a90*/  IMAD.U32 R5, RZ, RZ, UR5 ;  /* 0x00000005ff057e24 */ /* 0x000fe2000f8e00ff */
[----:B------:R-:W-:Y:S01]  /*25aa0*/  MOV R10, UR8 ;  /* 0x00000008000a7c02 */ /* 0x000fe20008000f00 */
[----:B------:R-:W-:Y:S01]  /*25ab0*/  IMAD.U32 R6, RZ, RZ, UR6 ;  /* 0x00000006ff067e24 */ /* 0x000fe2000f8e00ff */
[----:B------:R-:W-:Y:S01]  /*25ac0*/  MOV R13, RZ ;  /* 0x000000ff000d7202 */ /* 0x000fe20000000f00 */
[----:B------:R-:W-:Y:S02]  /*25ad0*/  IMAD.U32 R7, RZ, RZ, UR7 ;  /* 0x00000007ff077e24 */ /* 0x000fe4000f8e00ff */
[----:B------:R-:W-:-:S02]  /*25ae0*/  IMAD.U32 R11, RZ, RZ, UR9 ;  /* 0x00000009ff0b7e24 */ /* 0x000fc4000f8e00ff */
[----:B------:R-:W-:Y:S02]  /*25af0*/  IMAD.MOV.U32 R8, RZ, RZ, 0x70 ;  /* 0x00000070ff087424 */ /* 0x000fe400078e00ff */
[----:B0-----:R-:W-:-:S07]  /*25b00*/  IMAD.MOV.U32 R12, RZ, RZ, 0x1 ;  /* 0x00000001ff0c7424 */ /* 0x001fce00078e00ff */
[----:B------:R-:W-:-:S07]  /*25b10*/  LEPC R20, `(.L_x_742) ;  /* 0x000000001014794e */ /* 0x000fce0000000000 */
[----:B-1----:R-:W-:Y:S05]  /*25b20*/  CALL.ABS.NOINC R2 ;  /* 0x0000000002007343 */ /* 0x002fea0003c00000 */
.L_x_742:
[----:B------:R-:W-:Y:S05]  /*25b30*/  BSYNC B6 ;  /* 0x0000000000067941 */ /* 0x000fea0003800000 */
.L_x_741:
[----:B------:R-:W2:Y:S01]  /*25b40*/  LDL.LU R2, [R1+0x28] ;  /* 0x0000280001027983 */ /* 0x000ea20000300800 */
[----:B------:R-:W-:-:S03]  /*25b50*/  ULDC.64 UR4, c[0x0][0x9f8] ;  /* 0x00027e0000047ab9 */ /* 0x000fc60000000a00 */
[----:B------:R-:W3:Y:S04]  /*25b60*/  LDL.LU R0, [R1+0x3c] ;  /* 0x00003c0001007983 */ /* 0x000ee80000300800 */
[----:B------:R-:W4:Y:S01]  /*25b70*/  LDL R7, [R1+0x14] ;  /* 0x0000140001077983 */ /* 0x000f220000100800 */
[----:B------:R-:W-:Y:S01]  /*25b80*/  ISETP.NE.U32.AND P0, PT, RZ, UR4, PT ;  /* 0x00000004ff007c0c */ /* 0x000fe2000bf05070 */
[----:B------:R-:W-:Y:S02]  /*25b90*/  ULDC.64 UR6, c[0x0][0x208] ;  /* 0x0000820000067ab9 */ /* 0x000fe40000000a00 */
[----:B------:R-:W5:Y:S01]  /*25ba0*/  LDL R17, [R1+0x48] ;  /* 0x0000480001117983 */ /* 0x000f620000100800 */
[----:B------:R-:W-:-:S13]  /*25bb0*/  ISETP.NE.AND.EX P0, PT, RZ, UR5, PT, P0 ;  /* 0x00000005ff007c0c */ /* 0x000fda000bf05300 */
[----:B--2---:R-:W-:-:S04]  /*25bc0*/  @P0 IADD3 R2, P1, R2, UR4, RZ ;  /* 0x0000000402020c10 */ /* 0x004fc8000ff3e0ff */
[----:B---3--:R-:W-:Y:S01]  /*25bd0*/  @P0 IADD3.X R3, R0, UR5, RZ, P1, !PT ;  /* 0x0000000500030c10 */ /* 0x008fe20008ffe4ff */
[----:B------:R-:W-:-:S04]  /*25be0*/  ULDC.64 UR4, c[0x0][0xa08] ;  /* 0x0002820000047ab9 */ /* 0x000fc80000000a00 */
[----:B----4-:R0:W2:Y:S02]  /*25bf0*/  @P0 LDG.E R7, desc[UR6][R2.64] ;  /* 0x0000000602070981 */ /* 0x0100a4000c1e1900 */
[----:B0-----:R-:W0:Y:S01]  /*25c00*/  LDC.64 R2, c[0x0][0x418] ;  /* 0x00010600ff027b82 */ /* 0x001e220000000a00 */
[----:B-----5:R-:W-:Y:S01]  /*25c10*/  VIADD R0, R17, 0xffffffff ;  /* 0xffffffff11007836 */ /* 0x020fe20000000000 */
[----:B--2---:R-:W-:Y:S01]  /*25c20*/  SHF.R.S32.HI R8, RZ, 0x1f, R7 ;  /* 0x0000001fff087819 */ /* 0x004fe20000011407 */
[----:B------:R1:W-:Y:S04]  /*25c30*/  @P0 STL [R1+0x14], R7 ;  /* 0x0000140701000387 */ /* 0x0003e80000100800 */
[----:B------:R1:W-:Y:S01]  /*25c40*/  STL [R1+0x28], R8 ;  /* 0x0000280801007387 */ /* 0x0003e20000100800 */
[----:B0-----:R-:W-:Y:S01]  /*25c50*/  LOP3.LUT P0, RZ, R2, UR4, RZ, 0xfc, !PT ;  /* 0x0000000402ff7c12 */ /* 0x001fe2000f80fcff */
[----:B------:R-:W-:-:S03]  /*25c60*/  UMOV UR4, 0xffffffff ;  /* 0xffffffff00047882 */ /* 0x000fc60000000000 */
[----:B------:R-:W-:-:S04]  /*25c70*/  LOP3.LUT P0, RZ, R3, UR5, RZ, 0xfc, P0 ;  /* 0x0000000503ff7c12 */ /* 0x000fc8000800fcff */
[----:B------:R-:W-:Y:S01]  /*25c80*/  SEL R17, R7, RZ, !P0 ;  /* 0x000000ff07117207 */ /* 0x000fe20004000000 */
[----:B-1----:R-:W-:Y:S08]  /*25c90*/  BRA.DIV UR4, `(.L_x_744) ;  /* 0x00000062047c7947 */ /* 0x002ff0000b800000 */
[----:B------:R-:W0:Y:S02]  /*25ca0*/  S2R R4, SR_TID.X ;  /* 0x0000000000047919 */ /* 0x000e240000002100 */
[----:B0-----:R-:W-:-:S04]  /*25cb0*/  SHF.R.U32.HI R4, RZ, 0x5, R4 ;  /* 0x00000005ff047819 */ /* 0x001fc80000011604 */
[----:B------:R-:W-:-:S05]  /*25cc0*/  LOP3.LUT R4, R4, 0x3, RZ, 0xc0, !PT ;  /* 0x0000000304047812 */ /* 0x000fca00078ec0ff */
[----:B------:R0:W1:Y:S02]  /*25cd0*/  SHFL.IDX PT, R14, R4, RZ, 0x1f ;  /* 0x00001fff040e7589 */ /* 0x00006400000e0000 */
.L_x_888:
[----:B0-----:R-:W2:Y:S01]  /*25ce0*/  LDL.LU R4, [R1+0x10] ;  /* 0x0000100001047983 */ /* 0x001ea20000300800 */
[----:B------:R-:W-:Y:S02]  /*25cf0*/  PLOP3.LUT P1, PT, PT, PT, PT, 0x8, 0x0 ;  /* 0x000000000000781c */ /* 0x000fe40003f2e170 */
[----:B-1----:R-:W-:Y:S01]  /*25d00*/  ISETP.NE.AND P0, PT, R14, RZ, PT ;  /* 0x000000ff0e00720c */ /* 0x002fe20003f05270 */
[----:B------:R0:W-:Y:S01]  /*25d10*/  STL [R1+0x8], R0 ;  /* 0x0000080001007387 */ /* 0x0001e20000100800 */
[----:B--2---:R-:W-:-:S09]  /*25d20*/  LOP3.LUT R4, R4, 0xfffffffb, RZ, 0xc0, !PT ;  /* 0xfffffffb04047812 */ /* 0x004fd200078ec0ff */
[----:B------:R-:W-:-:S05]  /*25d30*/  @P1 LOP3.LUT R4, R4, 0x4, RZ, 0xfc, !PT ;  /* 0x0000000404041812 */ /* 0x000fca00078efcff */
[----:B------:R0:W-:Y:S01]  /*25d40*/  STL [R1+0x10], R4 ;  /* 0x0000100401007387 */ /* 0x0001e20000100800 */
[----:B------:R-:W-:Y:S05]  /*25d50*/  @P0 BRA `(.L_x_745) ;  /* 0x0000000400440947 */ /* 0x000fea0003800000 */
[----:B------:R-:W-:-:S03]  /*25d60*/  UMOV UR4, 0xffffffff ;  /* 0xffffffff00047882 */ /* 0x000fc60000000000 */
[----:B------:R-:W-:Y:S05]  /*25d70*/  BRA.DIV UR4, `(.L_x_746) ;  /* 0x0000006204787947 */ /* 0x000fea000b800000 */
[----:B------:R-:W-:-:S13]  /*25d80*/  ELECT P6, URZ, PT ;  /* 0x00000000003f782f */ /* 0x000fda00038c0000 */
.L_x_891:
[----:B------:R-:W-:Y:S05]  /*25d90*/  @!P6 BRA `(.L_x_745) ;  /* 0x000000040034e947 */ /* 0x000fea0003800000 */
[----:B------:R-:W-:-:S04]  /*25da0*/  ISETP.NE.U32.AND P0, PT, R2, RZ, PT ;  /* 0x000000ff0200720c */ /* 0x000fc80003f05070 */
[----:B------:R-:W-:-:S13]  /*25db0*/  ISETP.NE.AND.EX P0, PT, R3, RZ, PT, P0 ;  /* 0x000000ff0300720c */ /* 0x000fda0003f05300 */
[----:B------:R-:W-:Y:S05]  /*25dc0*/  @!P0 BRA `(.L_x_747) ;  /* 0x0000000000548947 */ /* 0x000fea0003800000 */
[----:B------:R-:W1:Y:S01]  /*25dd0*/  LDC R6, c[0x0][0x43c] ;  /* 0x00010f00ff067b82 */ /* 0x000e620000000800 */
[----:B------:R-:W-:Y:S01]  /*25de0*/  IMAD.MOV.U32 R9, RZ, RZ, R0 ;  /* 0x000000ffff097224 */ /* 0x000fe200078e0000 */
[----:B------:R-:W-:Y:S01]  /*25df0*/  ULDC.64 UR4, c[0x0][0x428] ;  /* 0x00010a0000047ab9 */ /* 0x000fe20000000a00 */
[----:B------:R-:W-:Y:S02]  /*25e00*/  ULDC.64 UR6, c[0x0][0x208] ;  /* 0x0000820000067ab9 */ /* 0x000fe40000000a00 */
[----:B0-----:R-:W-:Y:S01]  /*25e10*/  IMAD.MOV.U32 R0, RZ, RZ, R9 ;  /* 0x000000ffff007224 */ /* 0x001fe200078e0009 */
[----:B-1----:R-:W-:-:S13]  /*25e20*/  ISETP.NE.AND P0, PT, R6, 0x1, PT ;  /* 0x000000010600780c */ /* 0x002fda0003f05270 */
[----:B------:R-:W0:Y:S02]  /*25e30*/  @P0 LDC.64 R4, c[0x0][0x440] ;  /* 0x00011000ff040b82 */ /* 0x000e240000000a00 */
[----:B0-----:R-:W-:-:S05]  /*25e40*/  @P0 IMAD.HI.U32 R4, R9, R4, RZ ;  /* 0x0000000409040227 */ /* 0x001fca00078e00ff */
[----:B------:R-:W-:-:S04]  /*25e50*/  @P0 SHF.R.U32.HI R0, RZ, R5, R4 ;  /* 0x00000005ff000219 */ /* 0x000fc80000011604 */
[----:B------:R-:W-:Y:S02]  /*25e60*/  IADD3 R4, -R0, RZ, RZ ;  /* 0x000000ff00047210 */ /* 0x000fe40007ffe1ff */
[----:B------:R-:W-:-:S03]  /*25e70*/  SHF.R.S32.HI R5, RZ, 0x1f, R0 ;  /* 0x0000001fff057819 */ /* 0x000fc60000011400 */
        /* <DEDUP_REMOVED lines=10> */
.L_x_747:
[----:B-1----:R-:W2:Y:S01]  /*25f20*/  LDL R2, [R1+0x18] ;  /* 0x0000180001027983 */ /* 0x002ea20000100800 */
[----:B0-----:R-:W-:Y:S01]  /*25f30*/  IMAD R0, R19, 0x8, R18 ;  /* 0x0000000813007824 */ /* 0x001fe200078e0212 */
[----:B--2---:R-:W-:-:S04]  /*25f40*/  SHF.L.U32 R2, R2, 0x1f, RZ ;  /* 0x0000001f02027819 */ /* 0x004fc800000006ff */
[----:B------:R-:W0:Y:S02]  /*25f50*/  SYNCS.PHASECHK.TRANS64.TRYWAIT P0, [R0+URZ+0x38840], R2 ;  /* 0x03884002000075a7 */ /* 0x000e24000800017f */
[----:B0-----:R-:W-:Y:S05]  /*25f60*/  @!P0 BRA `(.L_x_748) ;  /* 0x00000060001c8947 */ /* 0x001fea0003800000 */
.L_x_892:
[----:B------:R1:W5:Y:S01]  /*25f70*/  LDL R3, [R1+0x10] ;  /* 0x0000100001037983 */ /* 0x0003620000100800 */
[----:B------:R-:W2:Y:S02]  /*25f80*/  S2R R4, SR_TID.X ;  /* 0x0000000000047919 */ /* 0x000ea40000002100 */
[----:B--2---:R-:W-:-:S04]  /*25f90*/  LOP3.LUT R4, R4, 0x7f, RZ, 0xc0, !PT ;  /* 0x0000007f04047812 */ /* 0x004fc800078ec0ff */
[----:B------:R-:W-:-:S13]  /*25fa0*/  ISETP.NE.AND P0, PT, R4, RZ, PT ;  /* 0x000000ff0400720c */ /* 0x000fda0003f05270 */
[----:B-1----:R-:W-:Y:S05]  /*25fb0*/  @P0 BRA `(.L_x_749) ;  /* 0x0000000000140947 */ /* 0x002fea0003800000 */
[----:B-----5:R-:W-:Y:S02]  /*25fc0*/  LOP3.LUT P1, RZ, R3, 0x1, RZ, 0xc0, !PT ;  /* 0x0000000103ff7812 */ /* 0x020fe4000782c0ff */
[----:B0-----:R-:W-:-:S04]  /*25fd0*/  MOV R2, 0xa000 ;  /* 0x0000a00000027802 */ /* 0x001fc80000000f00 */
[----:B------:R1:W-:Y:S07]  /*25fe0*/  SYNCS.ARRIVE.TRANS64 RZ, [R0+URZ+0x38830], R2 ;  /* 0x0388300200ff79a7 */ /* 0x0003ee000800003f */
[----:B------:R-:W-:Y:S05]  /*25ff0*/  @!P1 BRA `(.L_x_749) ;  /* 0x0000000000049947 */ /* 0x000fea0003800000 */
[----:B------:R-:W-:Y:S01]  /*26000*/  BPT.TRAP 0x1 ;  /* 0x000000040000795c */ /* 0x000fe20000300000 */
.L_x_749:
[----:B------:R-:W2:Y:S04]  /*26010*/  LDL R4, [R1+0x8] ;  /* 0x0000080001047983 */ /* 0x000ea80000100800 */
[----:B01----:R-:W3:Y:S01]  /*26020*/  LDL R2, [R1+0x1c] ;  /* 0x00001c0001027983 */ /* 0x003ee20000100800 */
        /* <DEDUP_REMOVED lines=9> */
[----:B------:R-:W-:Y:S01]  /*260c0*/  PLOP3.LUT P0, PT, PT, PT, PT, 0x80, 0x0 ;  /* 0x000000000000781c */ /* 0x000fe20003f0f070 */
[----:B------:R-:W-:Y:S01]  /*260d0*/  UMOV UR17, 0x40 ;  /* 0x0000004000117882 */ /* 0x000fe20000000000 */
[----:B------:R-:W-:-:S02]  /*260e0*/  LOP3.LUT R3, R3, 0xfffffffb, RZ, 0xc0, !PT ;  /* 0xfffffffb03037812 */ /* 0x000fc400078ec0ff */
[----:B------:R-:W-:-:S07]  /*260f0*/  UIADD3 UR9, UR9, 0x38830, URZ ;  /* 0x0003883009097890 */ /* 0x000fce000fffe03f */
[----:B------:R-:W-:Y:S02]  /*26100*/  UIADD3 UR8, UR14, 0x24400, URZ ;  /* 0x000244000e087890 */ /* 0x000fe4000fffe03f */
[----:B------:R-:W-:Y:S01]  /*26110*/  UIADD3 UR15, UR14, 0x26c00, URZ ;  /* 0x00026c000e0f7890 */ /* 0x000fe2000fffe03f */
[----:B------:R-:W-:Y:S01]  /*26120*/  @P0 LOP3.LUT R3, R3, 0x4, RZ, 0xfc, !PT ;  /* 0x0000000403030812 */ /* 0x000fe200078efcff */
[----:B------:R-:W-:Y:S02]  /*26130*/  UIADD3 UR16, UR14, 0x29400, URZ ;  /* 0x000294000e107890 */ /* 0x000fe4000fffe03f */
[----:B------:R-:W-:Y:S02]  /*26140*/  UIADD3 UR14, UR14, 0x2bc00, URZ ;  /* 0x0002bc000e0e7890 */ /* 0x000fe4000fffe03f */
[----:B------:R1:W-:Y:S01]  /*26150*/  STL [R1+0x10], R3 ;  /* 0x0000100301007387 */ /* 0x0003e20000100800 */
[----:B--2---:R-:W-:Y:S02]  /*26160*/  R2UR UR11, R4 ;  /* 0x00000000040b72ca */ /* 0x004fe400000e0000 */
[----:B---3--:R-:W-:-:S13]  /*26170*/  R2UR UR5, R2 ;  /* 0x00000000020572ca */ /* 0x008fda00000e0000 */
[----:B------:R-:W-:Y:S02]  /*26180*/  UIMAD UR11, UR11, 0x50, UR5 ;  /* 0x000000500b0b78a4 */ /* 0x000fe4000f8e0205 */
[----:B------:R-:W-:-:S09]  /*26190*/  UIADD3.X UR5, URZ, UR39, URZ, UP0, !UPT ;  /* 0x000000273f057290 */ /* 0x000fd200087fe43f */
[----:B------:R0:W-:Y:S02]  /*261a0*/  UTMALDG.4D [UR8], [UR4], desc[UR6] ;  /* 0x00000608040075b4 */ /* 0x0001e40008019000 */
[----:B0-----:R-:W-:Y:S01]  /*261b0*/  UMOV UR8, UR15 ;  /* 0x0000000f00087c82 */ /* 0x001fe20008000000 */
[----:B------:R-:W-:Y:S01]  /*261c0*/  UMOV UR10, UR17 ;  /* 0x00000011000a7c82 */ /* 0x000fe20008000000 */
[----:B------:R-:W-:Y:S01]  /*261d0*/  UMOV UR15, 0x80 ;  /* 0x00000080000f7882 */ /* 0x000fe20000000000 */
[----:B------:R0:W-:Y:S02]  /*261e0*/  UTMALDG.4D [UR8], [UR4], desc[UR6] ;  /* 0x00000608040075b4 */ /* 0x0001e40008019000 */
[----:B0-----:R-:W-:Y:S01]  /*261f0*/  UMOV UR8, UR16 ;  /* 0x0000001000087c82 */ /* 0x001fe20008000000 */
[----:B------:R-:W-:Y:S01]  /*26200*/  UMOV UR10, UR15 ;  /* 0x0000000f000a7c82 */ /* 0x000fe20008000000 */
[----:B------:R-:W-:Y:S01]  /*26210*/  UMOV UR15, 0xc0 ;  /* 0x000000c0000f7882 */ /* 0x000fe20000000000 */
[----:B------:R0:W-:Y:S02]  /*26220*/  UTMALDG.4D [UR8], [UR4], desc[UR6] ;  /* 0x00000608040075b4 */ /* 0x0001e40008019000 */
[----:B0-----:R-:W-:Y:S01]  /*26230*/  UMOV UR8, UR14 ;  /* 0x0000000e00087c82 */ /* 0x001fe20008000000 */
[----:B------:R-:W-:-:S02]  /*26240*/  UMOV UR10, UR15 ;  /* 0x0000000f000a7c82 */ /* 0x000fc40008000000 */
[----:B------:R1:W-:Y:S02]  /*26250*/  UTMALDG.4D [UR8], [UR4], desc[UR6] ;  /* 0x00000608040075b4 */ /* 0x0003e40008019000 */
[----:B-1----:R-:W-:Y:S01]  /*26260*/  NOP ;  /* 0x0000000000007918 */ /* 0x002fe20000000000 */
.L_x_745:
[----:B------:R-:W2:Y:S04]  /*26270*/  LDL.LU R3, [R1+0x4c] ;  /* 0x00004c0001037983 */ /* 0x000ea80000300800 */
[----:B------:R-:W3:Y:S04]  /*26280*/  LDL.LU R5, [R1+0x38] ;  /* 0x0000380001057983 */ /* 0x000ee80000300800 */
[----:B0-----:R-:W4:Y:S01]  /*26290*/  LDL.LU R4, [R1+0x58] ;  /* 0x0000580001047983 */ /* 0x001f220000300800 */
        /* <DEDUP_REMOVED lines=21> */
[----:B0-----:R-:W-:Y:S01]  /*263f0*/  MOV R2, 0x0 ;  /* 0x0000000000027802 */ /* 0x001fe20000000f00 */
[----:B------:R-:W-:Y:S01]  /*26400*/  ULDC.64 UR4, c[0x4][0x1b8] ;  /* 0x01006e0000047ab9 */ /* 0x000fe20000000a00 */
[----:B------:R-:W-:Y:S01]  /*26410*/  ULDC.64 UR6, c[0x4][0x1c0] ;  /* 0x0100700000067ab9 */ /* 0x000fe20000000a00 */
[----:B------:R-:W-:Y:S01]  /*26420*/  ULDC.64 UR8, c[0x4][0x130] ;  /* 0x01004c0000087ab9 */ /* 0x000fe20000000a00 */
[----:B------:R-:W-:Y:S01]  /*26430*/  IMAD.U32 R4, RZ, RZ, UR4 ;  /* 0x00000004ff047e24 */ /* 0x000fe2000f8e00ff */
[----:B------:R-:W-:Y:S01]  /*26440*/  MOV R5, UR5 ;  /* 0x0000000500057c02 */ /* 0x000fe20008000f00 */
        /* <DEDUP_REMOVED lines=10> */
.L_x_751:
[----:B------:R-:W-:Y:S05]  /*264f0*/  BSYNC B6 ;  /* 0x0000000000067941 */ /* 0x000fea0003800000 */
.L_x_750:
[----:B0-----:R-:W2:Y:S01]  /*26500*/  LDL.LU R0, [R1+0x4c] ;  /* 0x00004c0001007983 */ /* 0x001ea20000300800 */
[----:B------:R-:W-:Y:S01]  /*26510*/  ULDC.64 UR4, c[0x0][0x2d8] ;  /* 0x0000b60000047ab9 */ /* 0x000fe20000000a00 */
[----:B------:R-:W0:Y:S02]  /*26520*/  LDC R8, c[0x0][0x448] ;  /* 0x00011200ff087b82 */ /* 0x000e240000000800 */
[----:B------:R-:W3:Y:S04]  /*26530*/  LDL.LU R5, [R1+0x3c] ;  /* 0x00003c0001057983 */ /* 0x000ee80000300800 */
[----:B------:R-:W3:Y:S04]  /*26540*/  LDL.LU.64 R2, [R1+0x50] ;  /* 0x0000500001027983 */ /* 0x000ee80000300a00 */
[----:B------:R-:W4:Y:S01]  /*26550*/  LDL.LU R4, [R1+0x38] ;  /* 0x0000380001047983 */ /* 0x000f220000300800 */
[----:B0-----:R-:W-:-:S13]  /*26560*/  ISETP.NE.AND P0, PT, R8, 0x1, PT ;  /* 0x000000010800780c */ /* 0x001fda0003f05270 */
[----:B------:R-:W0:Y:S01]  /*26570*/  @P0 LDC R7, c[0x0][0x450] ;  /* 0x00011400ff070b82 */ /* 0x000e220000000800 */
[----:B---3--:R-:W-:Y:S02]  /*26580*/  MOV R3, R5 ;  /* 0x0000000500037202 */ /* 0x008fe40000000f00 */
[----:B------:R-:W3:Y:S01]  /*26590*/  LDL.LU R5, [R1+0x4] ;  /* 0x0000040001057983 */ /* 0x000ee20000300800 */
[C---:B------:R-:W-:Y:S01]  /*265a0*/  IMAD.WIDE.U32 R2, R16.reuse, UR4, R2 ;  /* 0x0000000410027c25 */ /* 0x040fe2000f8e0002 */
[----:B------:R-:W1:Y:S03]  /*265b0*/  S2R R10, SR_TID.X ;  /* 0x00000000000a7919 */ /* 0x000e660000002100 */
[----:B------:R-:W-:Y:S01]  /*265c0*/  IMAD R3, R16, UR5, R3 ;  /* 0x0000000510037c24 */ /* 0x000fe2000f8e0203 */
[----:B------:R-:W-:Y:S01]  /*265d0*/  ULDC.64 UR4, c[0x0][0x2e0] ;  /* 0x0000b80000047ab9 */ /* 0x000fe20000000a00 */
[----:B------:R-:W5:Y:S01]  /*265e0*/  S2R R9, SR_TID.X ;  /* 0x0000000000097919 */ /* 0x000f620000002100 */
[----:B--2---:R-:W-:-:S02]  /*265f0*/  IMAD R0, R0, UR4, RZ ;  /* 0x0000000400007c24 */ /* 0x004fc4000f8e02ff */
[----:B----4-:R-:W-:-:S04]  /*26600*/  IMAD.WIDE.U32 R2, R4, UR4, R2 ;  /* 0x0000000404027c25 */ /* 0x010fc8000f8e0002 */
[----:B------:R-:W-:Y:S01]  /*26610*/  IMAD R0, R4, UR5, R0 ;  /* 0x0000000504007c24 */ /* 0x000fe2000f8e0200 */
[----:B------:R-:W-:Y:S01]  /*26620*/  ULDC.64 UR4, c[0x0][0x2d0] ;  /* 0x0000b40000047ab9 */ /* 0x000fe20000000a00 */
[----:B------:R-:W2:Y:S02]  /*26630*/  S2R R4, SR_TID.X ;  /* 0x0000000000047919 */ /* 0x000ea40000002100 */
[----:B------:R-:W-:Y:S02]  /*26640*/  IMAD.IADD R3, R3, 0x1, R0 ;  /* 0x0000000103037824 */ /* 0x000fe400078e0200 */
[----:B-1----:R-:W-:-:S05]  /*26650*/  IMAD.SHL.U32 R10, R10, 0x8, RZ ;  /* 0x000000080a0a7824 */ /* 0x002fca00078e00ff */
[----:B------:R-:W-:Y:S02]  /*26660*/  LOP3.LUT R10, R10, 0x38, RZ, 0xc0, !PT ;  /* 0x000000380a0a7812 */ /* 0x000fe400078ec0ff */
[----:B-----5:R-:W-:Y:S02]  /*26670*/  SHF.L.U32 R9, R9, 0x3, RZ ;  /* 0x0000000309097819 */ /* 0x020fe400000006ff */
[C---:B------:R-:W-:Y:S02]  /*26680*/  LOP3.LUT R12, R10.reuse, 0x40, RZ, 0xfc, !PT ;  /* 0x000000400a0c7812 */ /* 0x040fe400078efcff */
[----:B------:R-:W-:Y:S02]  /*26690*/  LOP3.LUT R11, R10, 0x80, RZ, 0xfc, !PT ;  /* 0x000000800a0b7812 */ /* 0x000fe400078efcff */
[----:B------:R-:W-:Y:S02]  /*266a0*/  LOP3.LUT R9, R9, 0x38, RZ, 0xc0, !PT ;  /* 0x0000003809097812 */ /* 0x000fe400078ec0ff */
[----:B--2---:R-:W-:-:S02]  /*266b0*/  LOP3.LUT R4, R4, 0x7f, RZ, 0xc0, !PT ;  /* 0x0000007f04047812 */ /* 0x004fc400078ec0ff */
[----:B------:R-:W-:Y:S02]  /*266c0*/  LOP3.LUT R10, R10, 0xc0, RZ, 0xfc, !PT ;  /* 0x000000c00a0a7812 */ /* 0x000fe400078efcff */
[----:B------:R-:W-:Y:S02]  /*266d0*/  SHF.R.U32.HI R6, RZ, 0x3, R4 ;  /* 0x00000003ff067819 */ /* 0x000fe40000011604 */
[----:B------:R-:W1:Y:S02]  /*266e0*/  S2R R4, SR_TID.X ;  /* 0x0000000000047919 */ /* 0x000e640000002100 */
[----:B-1----:R-:W-:-:S05]  /*266f0*/  IMAD.SHL.U32 R4, R4, 0x10, RZ ;  /* 0x0000001004047824 */ /* 0x002fca00078e00ff */
[----:B------:R-:W-:Y:S02]  /*26700*/  LOP3.LUT R4, R6, 0x70, R4, 0xf8, !PT ;  /* 0x0000007006047812 */ /* 0x000fe400078ef804 */
[----:B------:R-:W1:Y:S01]  /*26710*/  @P0 LDC R6, c[0x0][0x44c] ;  /* 0x00011300ff060b82 */ /* 0x000e620000000800 */
[----:B---3--:R-:W-:-:S05]  /*26720*/  IMAD.SHL.U32 R5, R5, 0x80, RZ ;  /* 0x0000008005057824 */ /* 0x008fca00078e00ff */
[----:B------:R-:W-:-:S04]  /*26730*/  LOP3.LUT R4, R4, R5, RZ, 0xfc, !PT ;  /* 0x0000000504047212 */ /* 0x000fc800078efcff */
[----:B------:R-:W-:Y:S01]  /*26740*/  MOV R0, R4 ;  /* 0x0000000400007202 */ /* 0x000fe20000000f00 */
[----:B-1----:R-:W-:-:S05]  /*26750*/  @P0 IMAD.HI.U32 R6, R4, R6, RZ ;  /* 0x0000000604060227 */ /* 0x002fca00078e00ff */
[----:B0-----:R-:W-:-:S05]  /*26760*/  @P0 SHF.R.U32.HI R0, RZ, R7, R6 ;  /* 0x00000007ff000219 */ /* 0x001fca0000011606 */
        /* <DEDUP_REMOVED lines=10> */
[----:B------:R-:W-:-:S04]  /*26810*/  IMAD R0, R0, UR4, RZ ;  /* 0x0000000400007c24 */ /* 0x000fc8000f8e02ff */
[----:B------:R-:W-:Y:S01]  /*26820*/  IMAD R4, R4, UR5, R0 ;  /* 0x0000000504047c24 */ /* 0x000fe2000f8e0200 */
[----:B------:R-:W-:-:S03]  /*26830*/  ULDC.64 UR4, c[0x0][0x280] ;  /* 0x0000a00000047ab9 */ /* 0x000fc60000000a00 */
[----:B------:R-:W-:Y:S01]  /*26840*/  IMAD.IADD R3, R3, 0x1, R4 ;  /* 0x0000000103037824 */ /* 0x000fe200078e0204 */
[C---:B------:R-:W-:Y:S01]  /*26850*/  LEA R4, P0, R2.reuse, UR4, 0x1 ;  /* 0x0000000402047c11 */ /* 0x040fe2000f8008ff */
[----:B------:R-:W-:Y:S02]  /*26860*/  ULDC UR4, c[0x0][0x2b8] ;  /* 0x0000ae0000047ab9 */ /* 0x000fe40000000800 */
[----:B------:R-:W-:Y:S02]  /*26870*/  ISETP.GE.AND P4, PT, R9, UR4, PT ;  /* 0x0000000409007c0c */ /* 0x000fe4000bf86270 */
[----:B------:R-:W-:Y:S01]  /*26880*/  LEA.HI.X R3, R2, UR5, R3, 0x1, P0 ;  /* 0x0000000502037c11 */ /* 0x000fe200080f0c03 */
[----:B------:R-:W-:Y:S01]  /*26890*/  UMOV UR5, 0xffffffff ;  /* 0xffffffff00057882 */ /* 0x000fe20000000000 */
[----:B------:R-:W-:Y:S02]  /*268a0*/  ISETP.GE.AND P3, PT, R12, UR4, PT ;  /* 0x000000040c007c0c */ /* 0x000fe4000bf66270 */
[----:B------:R-:W-:-:S02]  /*268b0*/  ISETP.GE.AND P0, PT, R11, UR4, PT ;  /* 0x000000040b007c0c */ /* 0x000fc4000bf06270 */
[----:B------:R-:W-:Y:S01]  /*268c0*/  ISETP.GE.AND P1, PT, R10, UR4, PT ;  /* 0x000000040a007c0c */ /* 0x000fe2000bf26270 */
[----:B------:R-:W-:-:S12]  /*268d0*/  BRA.DIV UR5, `(.L_x_752) ;  /* 0x0000005605d47947 */ /* 0x000fd8000b800000 */
[----:B------:R-:W2:Y:S04]  /*268e0*/  LDL.LU R6, [R1+0x5c] ;  /* 0x00005c0001067983 */ /* 0x000ea80000300800 */
[----:B------:R-:W3:Y:S01]  /*268f0*/  LDL R10, [R1+0x2c] ;  /* 0x00002c00010a7983 */ /* 0x000ee20000100800 */
[----:B------:R-:W0:Y:S02]  /*26900*/  S2R R7, SR_TID.X ;  /* 0x0000000000077919 */ /* 0x000e240000002100 */
[----:B0-----:R-:W-:-:S04]  /*26910*/  LOP3.LUT R7, R7, 0x7f, RZ, 0xc0, !PT ;  /* 0x0000007f07077812 */ /* 0x001fc800078ec0ff */
[----:B------:R-:W-:Y:S02]  /*26920*/  SHF.R.U32.HI R11, RZ, 0x3, R7 ;  /* 0x00000003ff0b7819 */ /* 0x000fe40000011607 */
[----:B------:R-:W0:Y:S03]  /*26930*/  SHFL.IDX PT, R7, R4, RZ, 0x181f ;  /* 0x00181fff04077589 */ /* 0x000e2600000e0000 */
[----:B------:R-:W-:Y:S01]  /*26940*/  IMAD.IADD R0, R11, 0x1, R5 ;  /* 0x000000010b007824 */ /* 0x000fe200078e0205 */
[----:B------:R-:W-:Y:S01]  /*26950*/  ULDC.64 UR4, c[0x0][0x208] ;  /* 0x0000820000047ab9 */ /* 0x000fe20000000a00 */
[----:B------:R-:W-:Y:S01]  /*26960*/  SHFL.IDX PT, R5, R4, 0x1, 0x181f ;  /* 0x00381f0004057f89 */ /* 0x000fe200000e0000 */
[----:B--2---:R-:W-:-:S03]  /*26970*/  IMAD R2, R6, R8, RZ ;  /* 0x0000000806027224 */ /* 0x004fc600078e02ff */
[----:B------:R-:W1:Y:S02]  /*26980*/  SHFL.IDX PT, R6, R3, RZ, 0x181f ;  /* 0x00181fff03067589 */ /* 0x000e6400000e0000 */
[----:B------:R-:W-:-:S13]  /*26990*/  ISETP.GE.AND P2, PT, R0, R2, PT ;  /* 0x000000020000720c */ /* 0x000fda0003f46270 */
[----:B0-----:R-:W-:-:S05]  /*269a0*/  @!P2 LEA R7, P5, R9, R7, 0x1 ;  /* 0x000000070907a211 */ /* 0x001fca00078a08ff */
[----:B-1----:R-:W-:-:S05]  /*269b0*/  @!P2 IMAD.X R6, RZ, RZ, R6, P5 ;  /* 0x000000ffff06a224 */ /* 0x002fca00028e0606 */
[----:B------:R-:W-:-:S04]  /*269c0*/  @!P2 LOP3.LUT R7, R7, R6, RZ, 0x3c, !PT ;  /* 0x000000060707a212 */ /* 0x000fc800078e3cff */
[----:B------:R-:W-:-:S04]  /*269d0*/  @!P2 LOP3.LUT R6, R7, R6, RZ, 0x3c, !PT ;  /* 0x000000060706a212 */ /* 0x000fc800078e3cff */
[----:B------:R-:W-:-:S05]  /*269e0*/  @!P2 LOP3.LUT R7, R7, R6, RZ, 0x3c, !PT ;  /* 0x000000060707a212 */ /* 0x000fca00078e3cff */
[----:B---3--:R-:W-:Y:S04]  /*269f0*/  @!P2 LDGSTS.E.BYPASS.LTC128B.128 [R10+0x14400], desc[UR4][R6.64], !P4 ;  /* 0x14400000060aafae */ /* 0x008fe8000e101d44 */
[----:B------:R-:W-:Y:S04]  /*26a00*/  @!P2 LDGSTS.E.BYPASS.LTC128B.128 [R10+0x18400], desc[UR4][R6.64+0x80], !P3 ;  /* 0x18400080060aafae */ /* 0x000fe8000d901d44 */
[----:B------:R-:W-:Y:S04]  /*26a10*/  @!P2 LDGSTS.E.BYPASS.LTC128B.128 [R10+0x1c400], desc[UR4][R6.64+0x100], !P0 ;  /* 0x1c400100060aafae */ /* 0x000fe8000c101d44 */
[----:B------:R0:W-:Y:S04]  /*26a20*/  @!P2 LDGSTS.E.BYPASS.LTC128B.128 [R10+0x20400], desc[UR4][R6.64+0x180], !P1 ;  /* 0x20400180060aafae */ /* 0x0001e8000c901d44 */
[----:B0-----:R-:W0:Y:S01]  /*26a30*/  SHFL.IDX PT, R7, R3, 0x1, 0x181f ;  /* 0x00381f0003077f89 */ /* 0x001e2200000e0000 */
[----:B------:R-:W-:-:S04]  /*26a40*/  IADD3 R6, R0, 0x10, RZ ;  /* 0x0000001000067810 */ /* 0x000fc80007ffe0ff */
[----:B------:R-:W-:-:S13]  /*26a50*/  ISETP.GE.AND P2, PT, R6, R2, PT ;  /* 0x000000020600720c */ /* 0x000fda0003f46270 */
[----:B------:R-:W-:-:S05]  /*26a60*/  @!P2 LEA R5, P5, R9, R5, 0x1 ;  /* 0x000000050905a211 */ /* 0x000fca00078a08ff */
[----:B0-----:R-:W-:-:S04]  /*26a70*/  @!P2 IMAD.X R6, RZ, RZ, R7, P5 ;  /* 0x000000ffff06a224 */ /* 0x001fc800028e0607 */
[----:B------:R-:W-:Y:S02]  /*26a80*/  @!P2 IMAD.MOV.U32 R7, RZ, RZ, R6 ;  /* 0x000000ffff07a224 */ /* 0x000fe400078e0006 */
[----:B------:R-:W-:Y:S02]  /*26a90*/  @!P2 IMAD.MOV.U32 R6, RZ, RZ, R5 ;  /* 0x000000ffff06a224 */ /* 0x000fe400078e0005 */
[----:B------:R-:W0:Y:S04]  /*26aa0*/  SHFL.IDX PT, R5, R4, 0x2, 0x181f ;  /* 0x00581f0004057f89 */ /* 0x000e2800000e0000 */
[----:B------:R-:W-:Y:S04]  /*26ab0*/  @!P2 LDGSTS.E.BYPASS.LTC128B.128 [R10+0x14c00], desc[UR4][R6.64], !P4 ;  /* 0x14c00000060aafae */ /* 0x000fe8000e101d44 */
[----:B------:R-:W-:Y:S04]  /*26ac0*/  @!P2 LDGSTS.E.BYPASS.LTC128B.128 [R10+0x18c00], desc[UR4][R6.64+0x80], !P3 ;  /* 0x18c00080060aafae */ /* 0x000fe8000d901d44 */
[----:B------:R-:W-:Y:S04]  /*26ad0*/  @!P2 LDGSTS.E.BYPASS.LTC128B.128 [R10+0x1cc00], desc[UR4][R6.64+0x100], !P0 ;  /* 0x1cc00100060aafae */ /* 0x000fe8000c101d44 */
[----:B------:R1:W-:Y:S04]  /*26ae0*/  @!P2 LDGSTS.E.BYPASS.LTC128B.128 [R10+0x20c00], desc[UR4][R6.64+0x180], !P1 ;  /* 0x20c00180060aafae */ /* 0x0003e8000c901d44 */
[----:B-1----:R-:W1:Y:S01]  /*26af0*/  SHFL.IDX PT, R7, R3, 0x2, 0x181f ;  /* 0x00581f0003077f89 */ /* 0x002e6200000e0000 */
[----:B------:R-:W-:-:S04]  /*26b00*/  IADD3 R6, R0, 0x20, RZ ;  /* 0x0000002000067810 */ /* 0x000fc80007ffe0ff */
[----:B------:R-:W-:-:S13]  /*26b10*/  ISETP.GE.AND P2, PT, R6, R2, PT ;  /* 0x000000020600720c */ /* 0x000fda0003f46270 */
[----:B0-----:R-:W-:-:S05]  /*26b20*/  @!P2 LEA R5, P5, R9, R5, 0x1 ;  /* 0x000000050905a211 */ /* 0x001fca00078a08ff */
[----:B-1----:R-:W-:-:S04]  /*26b30*/  @!P2 IMAD.X R6, RZ, RZ, R7, P5 ;  /* 0x000000ffff06a224 */ /* 0x002fc800028e0607 */
        /* <DEDUP_REMOVED lines=56> */
.L_x_909:
[----:B------:R-:W-:Y:S01]  /*26ec0*/  IADD3 R0, R0, 0x70, RZ ;  /* 0x0000007000007810 */ /* 0x000fe20007ffe0ff */
[----:B------:R-:W-:Y:S03]  /*26ed0*/  BSSY B0, `(.L_x_753) ;  /* 0x000000e000007945 */ /* 0x000fe60003800000 */
[----:B------:R-:W-:-:S13]  /*26ee0*/  ISETP.GE.AND P2, PT, R0, R2, PT ;  /* 0x000000020000720c */ /* 0x000fda0003f46270 */
[----:B------:R-:W-:Y:S05]  /*26ef0*/  @P2 BRA `(.L_x_754) ;  /* 0x00000000002c2947 */ /* 0x000fea0003800000 */
[----:B0-----:R-:W3:Y:S01]  /*26f00*/  LDL R4, [R1+0x2c] ;  /* 0x00002c0001047983 */ /* 0x001ee20000100800 */
[----:B--2---:R-:W-:Y:S01]  /*26f10*/  LEA R2, P2, R9, R3, 0x1 ;  /* 0x0000000309027211 */ /* 0x004fe200078408ff */
[----:B------:R-:W-:-:S04]  /*26f20*/  ULDC.64 UR4, c[0x0][0x208] ;  /* 0x0000820000047ab9 */ /* 0x000fc80000000a00 */
[----:B-1----:R-:W-:-:S05]  /*26f30*/  IMAD.X R3, RZ, RZ, R5, P2 ;  /* 0x000000ffff037224 */ /* 0x002fca00010e0605 */
[----:B------:R-:W-:Y:S01]  /*26f40*/  @!PT LDS RZ, [RZ] ;  /* 0x00000000fffff984 */ /* 0x000fe20000000800 */
[----:B------:R-:W-:Y:S01]  /*26f50*/  @!PT LDS RZ, [RZ] ;  /* 0x00000000fffff984 */ /* 0x000fe20000000800 */
[----:B------:R-:W-:Y:S01]  /*26f60*/  @!PT LDS RZ, [RZ] ;  /* 0x00000000fffff984 */ /* 0x000fe20000000800 */
[----:B---3--:R3:W-:Y:S04]  /*26f70*/  LDGSTS.E.BYPASS.LTC128B.128 [R4+0x17c00], desc[UR4][R2.64], !P4 ;  /* 0x17c0000002047fae */ /* 0x0087e8000e101d44 */
[----:B------:R3:W-:Y:S04]  /*26f80*/  LDGSTS.E.BYPASS.LTC128B.128 [R4+0x1bc00], desc[UR4][R2.64+0x80], !P3 ;  /* 0x1bc0008002047fae */ /* 0x0007e8000d901d44 */
[----:B------:R3:W-:Y:S04]  /*26f90*/  LDGSTS.E.BYPASS.LTC128B.128 [R4+0x1fc00], desc[UR4][R2.64+0x100], !P0 ;  /* 0x1fc0010002047fae */ /* 0x0007e8000c101d44 */
[----:B------:R3:W-:Y:S02]  /*26fa0*/  LDGSTS.E.BYPASS.LTC128B.128 [R4+0x23c00], desc[UR4][R2.64+0x180], !P1 ;  /* 0x23c0018002047fae */ /* 0x0007e4000c901d44 */
.L_x_754:
[----:B------:R-:W-:Y:S05]  /*26fb0*/  BSYNC B0 ;  /* 0x0000000000007941 */ /* 0x000fea0003800000 */
.L_x_753:
[----:B------:R-:W-:Y:S01]  /*26fc0*/  NOP ;  /* 0x0000000000007918 */ /* 0x000fe20000000000 */
[----:B------:R-:W-:-:S13]  /*26fd0*/  PLOP3.LUT P0, PT, PT, PT, PT, 0x80, 0x0 ;  /* 0x000000000000781c */ /* 0x000fda0003f0f070 */
.L_x_755:
        /* <DEDUP_REMOVED lines=16> */
[----:B------:R-:W4:Y:S03]  /*270e0*/  SYNCS.PHASECHK.TRANS64.TRYWAIT P0, [R18+URZ+0x38820], R0 ;  /* 0x03882000120075a7 */ /* 0x000f26000800017f */
[----:B---34-:R-:W-:Y:S05]  /*270f0*/  @!P0 BRA `(.L_x_757) ;  /* 0x0000005800dc8947 */ /* 0x018fea0003800000 */
.L_x_910:
[----:B------:R-:W-:Y:S05]  /*27100*/  BSYNC B0 ;  /* 0x0000000000007941 */ /* 0x000fea0003800000 */
.L_x_756:
[----:B------:R-:W3:Y:S04]  /*27110*/  LDL R2, [R1+0x48] ;  /* 0x0000480001027983 */ /* 0x000ee80000100800 */
[----:B0-2---:R-:W2:Y:S01]  /*27120*/  LDL R3, [R1+0x34] ;  /* 0x0000340001037983 */ /* 0x005ea20000100800 */
[----:B------:R-:W-:Y:S01]  /*27130*/  BSSY B0, `(.L_x_758) ;  /* 0x00002a9000007945 */ /* 0x000fe20003800000 */
[----:B---3--:R-:W-:-:S04]  /*27140*/  IADD3 R0, R2, -0x2, RZ ;  /* 0xfffffffe02007810 */ /* 0x008fc80007ffe0ff */
[----:B--2---:R-:W-:-:S13]  /*27150*/  ISETP.GE.AND P0, PT, R0, R3, PT ;  /* 0x000000030000720c */ /* 0x004fda0003f06270 */
[----:B------:R-:W-:Y:S05]  /*27160*/  @!P0 BRA `(.L_x_759) ;  /* 0x0000002800948947 */ /* 0x000fea0003800000 */
[----:B------:R-:W2:Y:S04]  /*27170*/  LDL.LU R2, [R1+0x60] ;  /* 0x0000600001027983 */ /* 0x000ea80000300800 */
[----:B-1----:R-:W3:Y:S04]  /*27180*/  LDL.LU R5, [R1+0x44] ;  /* 0x0000440001057983 */ /* 0x002ee80000300800 */
[----:B------:R-:W4:Y:S01]  /*27190*/  LDL.LU R4, [R1+0x40] ;  /* 0x0000400001047983 */ /* 0x000f220000300800 */
[----:B------:R-:W-:Y:S01]  /*271a0*/  BSSY B2, `(.L_x_760) ;  /* 0x00000e7000027945 */ /* 0x000fe20003800000 */
[----:B--2---:R-:W-:-:S04]  /*271b0*/  VIADD R2, R2, 0x1 ;  /* 0x0000000102027836 */ /* 0x004fc80000000000 */
[----:B---3--:R-:W-:-:S05]  /*271c0*/  IMAD R2, R2, R5, RZ ;  /* 0x0000000502027224 */ /* 0x008fca00078e02ff */
[----:B----4-:R-:W-:Y:S02]  /*271d0*/  VIMNMX R7, R4, R2, PT ;  /* 0x0000000204077248 */ /* 0x010fe40003fe0100 */
[----:B------:R-:W-:-:S03]  /*271e0*/  LOP3.LUT R2, RZ, R3, RZ, 0x33, !PT ;  /* 0x00000003ff027212 */ /* 0x000fc600078e33ff */
        /* <DEDUP_REMOVED lines=8> */
[----:B------:R-:W-:Y:S01]  /*27270*/  IADD3 R8, R19, 0x1, RZ ;  /* 0x0000000113087810 */ /* 0x000fe20007ffe0ff */
[----:B------:R-:W-:Y:S03]  /*27280*/  BSSY B1, `(.L_x_762) ;  /* 0x00000d4000017945 */ /* 0x000fe60003800000 */
[----:B------:R-:W-:-:S04]  /*27290*/  ISETP.NE.AND P0, PT, R8, 0x2, PT ;  /* 0x000000020800780c */ /* 0x000fc80003f05270 */
[----:B------:R-:W-:Y:S02]  /*272a0*/  SEL R10, RZ, 0x1, P0 ;  /* 0x00000001ff0a7807 */ /* 0x000fe40000000000 */
[----:B------:R-:W-:Y:S02]  /*272b0*/  SEL R8, R8, RZ, P0 ;  /* 0x000000ff08087207 */ /* 0x000fe40000000000 */
[----:B--2---:R-:W-:Y:S02]  /*272c0*/  LOP3.LUT P1, RZ, R4, 0x4, RZ, 0xc0, !PT ;  /* 0x0000000404ff7812 */ /* 0x004fe4000782c0ff */
        /* <DEDUP_REMOVED lines=22> */
[----:B------:R-:W-:-:S05]  /*27430*/  IMAD.WIDE.U32 R2, R6, UR6, R2 ;  /* 0x0000000606027c25 */ /* 0x000fca000f8e0002 */
[----:B------:R-:W-:Y:S02]  /*27440*/  IADD3 R3, R4, R3, RZ ;  /* 0x0000000304037210 */ /* 0x000fe40007ffe0ff */
[----:B------:R-:W-:-:S04]  /*27450*/  LEA R4, P0, R2, UR4, 0x2 ;  /* 0x0000000402047c11 */ /* 0x000fc8000f8010ff */
[----:B------:R-:W-:-:S05]  /*27460*/  LEA.HI.X R5, R2, UR5, R3, 0x2, P0 ;  /* 0x0000000502057c11 */ /* 0x000fca00080f1403 */
[----:B------:R0:W5:Y:S04]  /*27470*/  LDG.E R4, desc[UR8][R4.64] ;  /* 0x0000000804047981 */ /* 0x000168000c1e1900 */
.L_x_764:
[----:B------:R-:W-:Y:S01]  /*27480*/  IMAD R3, R8, 0x8, R18 ;  /* 0x0000000808037824 */ /* 0x000fe200078e0212 */
[----:B------:R-:W-:Y:S01]  /*27490*/  SHF.L.U32 R2, R10, 0x1f, RZ ;  /* 0x0000001f0a027819 */ /* 0x000fe200000006ff */
[----:B------:R-:W-:Y:S03]  /*274a0*/  BSSY B3, `(.L_x_765) ;  /* 0x0000003000037945 */ /* 0x000fe60003800000 */
[----:B------:R-:W1:Y:S02]  /*274b0*/  SYNCS.PHASECHK.TRANS64.TRYWAIT P0, [R3+URZ+0x38840], R2 ;  /* 0x03884002030075a7 */ /* 0x000e64000800017f */
[----:B-1----:R-:W-:Y:S05]  /*274c0*/  @!P0 BRA `(.L_x_766) ;  /* 0x0000005400fc8947 */ /* 0x002fea0003800000 */
.L_x_911:
[----:B------:R-:W-:Y:S05]  /*274d0*/  BSYNC B3 ;  /* 0x0000000000037941 */ /* 0x000fea0003800000 */
.L_x_765:
[----:B0-----:R-:W0:Y:S01]  /*274e0*/  S2R R5, SR_TID.X ;  /* 0x0000000000057919 */ /* 0x001e220000002100 */
[----:B------:R-:W-:Y:S01]  /*274f0*/  BSSY B3, `(.L_x_767) ;  /* 0x000000a000037945 */ /* 0x000fe20003800000 */
[----:B0-----:R-:W-:-:S04]  /*27500*/  LOP3.LUT R5, R5, 0x7f, RZ, 0xc0, !PT ;  /* 0x0000007f05057812 */ /* 0x001fc800078ec0ff */
[----:B------:R-:W-:-:S13]  /*27510*/  ISETP.NE.AND P0, PT, R5, RZ, PT ;  /* 0x000000ff0500720c */ /* 0x000fda0003f05270 */
[----:B------:R-:W-:Y:S05]  /*27520*/  @P0 BRA `(.L_x_768) ;  /* 0x0000000000180947 */ /* 0x000fea0003800000 */
[----:B------:R-:W2:Y:S01]  /*27530*/  LDL R5, [R1+0x10] ;  /* 0x0000100001057983 */ /* 0x000ea20000100800 */
[----:B-1----:R-:W-:-:S04]  /*27540*/  IMAD.MOV.U32 R2, RZ, RZ, 0xa000 ;  /* 0x0000a000ff027424 */ /* 0x002fc800078e00ff */
[----:B------:R0:W-:Y:S01]  /*27550*/  SYNCS.ARRIVE.TRANS64 RZ, [R3+URZ+0x38830], R2 ;  /* 0x0388300203ff79a7 */ /* 0x0001e2000800003f */
[----:B--2---:R-:W-:-:S13]  /*27560*/  LOP3.LUT P1, RZ, R5, 0x1, RZ, 0xc0, !PT ;  /* 0x0000000105ff7812 */ /* 0x004fda000782c0ff */
[----:B0-----:R-:W-:Y:S05]  /*27570*/  @!P1 BRA `(.L_x_768) ;  /* 0x0000000000049947 */ /* 0x001fea0003800000 */
[----:B------:R-:W-:Y:S01]  /*27580*/  BPT.TRAP 0x1 ;  /* 0x000000040000795c */ /* 0x000fe20000300000 */
.L_x_768:
[----:B------:R-:W-:Y:S05]  /*27590*/  BSYNC B3 ;  /* 0x0000000000037941 */ /* 0x000fea0003800000 */
.L_x_767:
[----:B-1----:R-:W2:Y:S01]  /*275a0*/  LDL R2, [R1+0x1c] ;  /* 0x00001c0001027983 */ /* 0x002ea20000100800 */
[----:B------:R-:W-:Y:S01]  /*275b0*/  IMAD.MOV.U32 R11, RZ, RZ, RZ ;  /* 0x000000ffff0b7224 */ /* 0x000fe200078e00ff */
[----:B------:R-:W-:Y:S01]  /*275c0*/  UIADD3 UR4, UP0, UR38, 0x370, URZ ;  /* 0x0000037026047890 */ /* 0x000fe2000ff1e03f */
[----:B------:R-:W-:Y:S01]  /*275d0*/  IMAD R6, R8, 0xa000, R18 ;  /* 0x0000a00008067824 */ /* 0x000fe200078e0212 */
[----:B------:R-:W-:Y:S01]  /*275e0*/  PLOP3.LUT P0, PT, PT, PT, PT, 0x80, 0x0 ;  /* 0x000000000000781c */ /* 0x000fe20003f0f070 */
[----:B------:R-:W-:Y:S01]  /*275f0*/  UMOV UR6, 0x0 ;  /* 0x0000000000067882 */ /* 0x000fe20000000000 */
[----:B------:R-:W-:Y:S01]  /*27600*/  R2UR UR10, R11 ;  /* 0x000000000b0a72ca */ /* 0x000fe200000e0000 */
[----:B------:R-:W-:Y:S01]  /*27610*/  VIADD R5, R6, 0x24400 ;  /* 0x0002440006057836 */ /* 0x000fe20000000000 */
[----:B------:R-:W-:Y:S01]  /*27620*/  IADD3 R3, R3, 0x38830, RZ ;  /* 0x0003883003037810 */ /* 0x000fe20007ffe0ff */
[----:B------:R-:W-:Y:S01]  /*27630*/  UIADD3.X UR5, URZ, UR39, URZ, UP0, !UPT ;  /* 0x000000273f057290 */ /* 0x000fe200087fe43f */
[----:B------:R-:W-:Y:S01]  /*27640*/  UMOV UR7, 0x14f00000 ;  /* 0x14f0000000077882 */ /* 0x000fe20000000000 */
[----:B--2---:R-:W-:-:S10]  /*27650*/  IMAD R2, R0, 0x50, R2 ;  /* 0x0000005000027824 */ /* 0x004fd400078e0202 */
.L_x_769:
        /* <DEDUP_REMOVED lines=16> */
.L_x_770:
        /* <DEDUP_REMOVED lines=16> */
.L_x_771:
        /* <DEDUP_REMOVED lines=16> */
.L_x_772:
        /* <DEDUP_REMOVED lines=11> */
[----:B------:R-:W-:Y:S01]  /*27a10*/  LEA R2, R19, R18, 0x3 ;  /* 0x0000001213027211 */ /* 0x000fe200078e18ff */
[----:B------:R-:W-:Y:S01]  /*27a20*/  BSSY B3, `(.L_x_773) ;  /* 0x0000004000037945 */ /* 0x000fe20003800000 */
[----:B--2---:R-:W-:-:S04]  /*27a30*/  SHF.L.U32 R3, R6, 0x1f, RZ ;  /* 0x0000001f06037819 */ /* 0x004fc800000006ff */
[----:B------:R-:W0:Y:S02]  /*27a40*/  SYNCS.PHASECHK.TRANS64.TRYWAIT P0, [R2+URZ+0x38860], R3 ;  /* 0x03886003020075a7 */ /* 0x000e24000800017f */
[----:B0-----:R-:W-:Y:S05]  /*27a50*/  @!P0 BRA `(.L_x_774) ;  /* 0x0000005000ac8947 */ /* 0x001fea0003800000 */
.L_x_912:
[----:B------:R-:W-:Y:S05]  /*27a60*/  BSYNC B3 ;  /* 0x0000000000037941 */ /* 0x000fea0003800000 */
.L_x_773:
[----:B------:R-:W1:Y:S01]  /*27a70*/  S2R R5, SR_TID.X ;  /* 0x0000000000057919 */ /* 0x000e620000002100 */
[----:B------:R-:W-:-:S04]  /*27a80*/  UPRMT UR4, UR37, 0x9910, URZ ;  /* 0x0000991025047896 */ /* 0x000fc8000800003f */
[----:B------:R-:W-:Y:S01]  /*27a90*/  UISETP.NE.AND UP0, UPT, UR4, 0x2, UPT ;  /* 0x000000020400788c */ /* 0x000fe2000bf05270 */
[----:B-1----:R-:W-:-:S04]  /*27aa0*/  LOP3.LUT R5, R5, 0x7f, RZ, 0xc0, !PT ;  /* 0x0000007f05057812 */ /* 0x002fc800078ec0ff */
[----:B------:R-:W-:-:S13]  /*27ab0*/  ISETP.NE.AND P0, PT, R5, RZ, PT ;  /* 0x000000ff0500720c */ /* 0x000fda0003f05270 */
[----:B0-----:R-:W-:-:S04]  /*27ac0*/  @!P0 IMAD.MOV.U32 R3, RZ, RZ, 0xa000 ;  /* 0x0000a000ff038424 */ /* 0x001fc800078e00ff */
[----:B------:R0:W-:Y:S01]  /*27ad0*/  @!P0 SYNCS.ARRIVE.TRANS64 RZ, [R2+URZ+0x38850], R3 ;  /* 0x0388500302ff89a7 */ /* 0x0001e2000800003f */
[----:B------:R-:W-:-:S13]  /*27ae0*/  PLOP3.LUT P0, PT, PT, PT, UP0, 0x80, 0x0 ;  /* 0x000000000000781c */ /* 0x000fda0003f0f008 */
[----:B0-----:R-:W-:Y:S05]  /*27af0*/  @P0 BRA `(.L_x_775) ;  /* 0x0000000000040947 */ /* 0x001fea0003800000 */
[----:B------:R-:W-:Y:S01]  /*27b00*/  BPT.TRAP 0x1 ;  /* 0x000000040000795c */ /* 0x000fe20000300000 */
.L_x_775:
[----:B------:R-:W2:Y:S01]  /*27b10*/  LDL R3, [R1+0x10] ;  /* 0x0000100001037983 */ /* 0x000ea20000100800 */
[----:B------:R-:W-:Y:S01]  /*27b20*/  BSSY B3, `(.L_x_776) ;  /* 0x0000004000037945 */ /* 0x000fe20003800000 */
[----:B--2---:R-:W-:-:S13]  /*27b30*/  LOP3.LUT P0, RZ, R3, 0x8, RZ, 0xc0, !PT ;  /* 0x0000000803ff7812 */ /* 0x004fda000780c0ff */
[----:B------:R-:W-:Y:S05]  /*27b40*/  @P0 BRA `(.L_x_777) ;  /* 0x0000000000040947 */ /* 0x000fea0003800000 */
[----:B------:R-:W-:Y:S01]  /*27b50*/  BPT.TRAP 0x1 ;  /* 0x000000040000795c */ /* 0x000fe20000300000 */
.L_x_777:
[----:B------:R-:W-:Y:S05]  /*27b60*/  BSYNC B3 ;  /* 0x0000000000037941 */ /* 0x000fea0003800000 */
.L_x_776:
[----:B------:R-:W2:Y:S04]  /*27b70*/  LDL R6, [R1+0x1c] ;  /* 0x00001c0001067983 */ /* 0x000ea80000100800 */
[----:B------:R-:W2:Y:S01]  /*27b80*/  LDL.LU R5, [R1+0x8] ;  /* 0x0000080001057983 */ /* 0x000ea20000300800 */
[----:B------:R-:W-:Y:S01]  /*27b90*/  R2UR UR10, R11 ;  /* 0x000000000b0a72ca */ /* 0x000fe200000e0000 */
[----:B------:R-:W-:Y:S01]  /*27ba0*/  IMAD R3, R19, 0xa000, R18 ;  /* 0x0000a00013037824 */ /* 0x000fe200078e0212 */
[----:B------:R-:W-:Y:S01]  /*27bb0*/  UIADD3 UR4, UP0, UR38, 0x470, URZ ;  /* 0x0000047026047890 */ /* 0x000fe2000ff1e03f */
[----:B------:R-:W-:Y:S01]  /*27bc0*/  PLOP3.LUT P0, PT, PT, PT, PT, 0x80, 0x0 ;  /* 0x000000000000781c */ /* 0x000fe20003f0f070 */
[----:B------:R-:W-:Y:S01]  /*27bd0*/  VIADD R2, R2, 0x38850 ;  /* 0x0003885002027836 */ /* 0x000fe20000000000 */
[----:B------:R-:W-:Y:S01]  /*27be0*/  UMOV UR6, 0x0 ;  /* 0x0000000000067882 */ /* 0x000fe20000000000 */
[----:B------:R-:W-:Y:S01]  /*27bf0*/  UIADD3.X UR5, URZ, UR39, URZ, UP0, !UPT ;  /* 0x000000273f057290 */ /* 0x000fe200087fe43f */
[----:B------:R-:W-:Y:S01]  /*27c00*/  UMOV UR7, 0x14f00000 ;  /* 0x14f0000000077882 */ /* 0x000fe20000000000 */
[----:B--2---:R-:W-:-:S02]  /*27c10*/  IMAD R5, R5, 0x50, R6 ;  /* 0x0000005005057824 */ /* 0x004fc400078e0206 */
[----:B------:R-:W-:-:S08]  /*27c20*/  VIADD R6, R3, 0x400 ;  /* 0x0000040003067836 */ /* 0x000fd00000000000 */
.L_x_778:
        /* <DEDUP_REMOVED lines=11> */
[----:B------:R-:W-:Y:S01]  /*27ce0*/  UMOV UR6, 0x0 ;  /* 0x0000000000067882 */ /* 0x000fe20000000000 */
[----:B------:R-:W-:Y:S01]  /*27cf0*/  PLOP3.LUT P0, PT, PT, PT, PT, 0x80, 0x0 ;  /* 0x000000000000781c */ /* 0x000fe20003f0f070 */
[----:B------:R-:W-:Y:S01]  /*27d00*/  UMOV UR7, 0x14f00000 ;  /* 0x14f0000000077882 */ /* 0x000fe20000000000 */
[----:B------:R-:W-:-:S11]  /*27d10*/  IADD3 R6, R3, 0x2c00, RZ ;  /* 0x00002c0003067810 */ /* 0x000fd60007ffe0ff */
.L_x_779:
        /* <DEDUP_REMOVED lines=12> */
[----:B------:R-:W-:Y:S01]  /*27de0*/  PLOP3.LUT P0, PT, PT, PT, PT, 0x80, 0x0 ;  /* 0x000000000000781c */ /* 0x000fe20003f0f070 */
[----:B------:R-:W-:Y:S01]  /*27df0*/  UMOV UR6, 0x0 ;  /* 0x0000000000067882 */ /* 0x000fe20000000000 */
[----:B------:R-:W-:-:S11]  /*27e00*/  UMOV UR7, 0x14f00000 ;  /* 0x14f0000000077882 */ /* 0x000fd60000000000 */
.L_x_780:
        /* <DEDUP_REMOVED lines=15> */
.L_x_781:
        /* <DEDUP_REMOVED lines=12> */
.L_x_763:
[----:B------:R-:W-:Y:S05]  /*27fc0*/  BSYNC B1 ;  /* 0x0000000000017941 */ /* 0x000fea0003800000 */
.L_x_762:
[----:B0-----:R-:W2:Y:S01]  /*27fd0*/  LDL.LU R0, [R1+0x48] ;  /* 0x0000480001007983 */ /* 0x001ea20000300800 */
[----:B------:R-:W-:-:S03]  /*27fe0*/  IMAD.MOV.U32 R19, RZ, RZ, R8 ;  /* 0x000000ffff137224 */ /* 0x000fc600078e0008 */
[----:B------:R0:W-:Y:S02]  /*27ff0*/  STL [R1+0x18], R10 ;  /* 0x0000180a01007387 */ /* 0x0001e40000100800 */
[----:B0-2---:R-:W-:-:S07]  /*28000*/  IADD3 R0, R0, -0x3, RZ ;  /* 0xfffffffd00007810 */ /* 0x005fce0007ffe0ff */
.L_x_761:
[----:B------:R-:W-:Y:S05]  /*28010*/  BSYNC B2 ;  /* 0x0000000000027941 */ /* 0x000fea0003800000 */
.L_x_760:
[----:B------:R-:W-:Y:S01]  /*28020*/  VIADD R9, R9, 0xfffffffe ;  /* 0xfffffffe09097836 */ /* 0x000fe20000000000 */
[----:B------:R-:W-:-:S04]  /*28030*/  LOP3.LUT R7, RZ, R7, RZ, 0x33, !PT ;  /* 0x00000007ff077212 */ /* 0x000fc800078e33ff */
[----:B------:R-:W-:-:S13]  /*28040*/  ISETP.NE.AND P0, PT, R9, R7, PT ;  /* 0x000000070900720c */ /* 0x000fda0003f05270 */
[----:B------:R-:W-:Y:S05]  /*28050*/  @!P0 BRA `(.L_x_759) ;  /* 0x0000001800d88947 */ /* 0x000fea0003800000 */
[----:B------:R-:W-:-:S07]  /*28060*/  IMAD.MOV.U32 R9, RZ, RZ, R17 ;  /* 0x000000ffff097224 */ /* 0x000fce00078e0011 */
.L_x_822:
[----:B------:R-:W2:Y:S04]  /*28070*/  LDL R3, [R1+0x10] ;  /* 0x0000100001037983 */ /* 0x000ea80000100800 */
[----:B------:R-:W3:Y:S01]  /*28080*/  LDL R2, [R1+0x18] ;  /* 0x0000180001027983 */ /* 0x000ee20000100800 */
[----:B------:R-:W-:Y:S01]  /*28090*/  IADD3 R4, R19, 0x1, RZ ;  /* 0x0000000113047810 */ /* 0x000fe20007ffe0ff */
[----:B------:R-:W-:Y:S05]  /*280a0*/  YIELD ;  /* 0x0000000000007946 */ /* 0x000fea0003800000 */
[----:B------:R-:W-:Y:S01]  /*280b0*/  ISETP.NE.AND P0, PT, R4, 0x2, PT ;  /* 0x000000020400780c */ /* 0x000fe20003f05270 */
[----:B------:R-:W-:Y:S03]  /*280c0*/  BSSY B1, `(.L_x_782) ;  /* 0x00000d3000017945 */ /* 0x000fe60003800000 */
[----:B------:R-:W-:-:S02]  /*280d0*/  SEL R5, RZ, 0x1, P0 ;  /* 0x00000001ff057807 */ /* 0x000fc40000000000 */
[----:B------:R-:W-:Y:S02]  /*280e0*/  SEL R4, R4, RZ, P0 ;  /* 0x000000ff04047207 */ /* 0x000fe40000000000 */
[----:B--2---:R-:W-:Y:S02]  /*280f0*/  LOP3.LUT P1, RZ, R3, 0x4, RZ, 0xc0, !PT ;  /* 0x0000000403ff7812 */ /* 0x004fe4000782c0ff */
        /* <DEDUP_REMOVED lines=22> */
[----:B------:R-:W-:-:S05]  /*28260*/  IMAD.WIDE.U32 R2, R8, UR6, R2 ;  /* 0x0000000608027c25 */ /* 0x000fca000f8e0002 */
[----:B------:R-:W-:Y:S02]  /*28270*/  IADD3 R3, R7, R3, RZ ;  /* 0x0000000307037210 */ /* 0x000fe40007ffe0ff */
[----:B------:R-:W-:-:S04]  /*28280*/  LEA R8, P0, R2, UR4, 0x2 ;  /* 0x0000000402087c11 */ /* 0x000fc8000f8010ff */
[----:B------:R-:W-:-:S06]  /*28290*/  LEA.HI.X R9, R2, UR5, R3, 0x2, P0 ;  /* 0x0000000502097c11 */ /* 0x000fcc00080f1403 */
[----:B------:R0:W5:Y:S03]  /*282a0*/  LDG.E R9, desc[UR8][R8.64] ;  /* 0x0000000808097981 */ /* 0x000166000c1e1900 */
.L_x_784:
[----:B------:R-:W-:Y:S01]  /*282b0*/  IMAD R3, R4, 0x8, R18 ;  /* 0x0000000804037824 */ /* 0x000fe200078e0212 */
[----:B------:R-:W-:Y:S01]  /*282c0*/  SHF.L.U32 R2, R5, 0x1f, RZ ;  /* 0x0000001f05027819 */ /* 0x000fe200000006ff */
[----:B------:R-:W-:Y:S03]  /*282d0*/  BSSY B2, `(.L_x_785) ;  /* 0x0000003000027945 */ /* 0x000fe60003800000 */
[----:B------:R-:W1:Y:S02]  /*282e0*/  SYNCS.PHASECHK.TRANS64.TRYWAIT P0, [R3+URZ+0x38840], R2 ;  /* 0x03884002030075a7 */ /* 0x000e64000800017f */
[----:B-1----:R-:W-:Y:S05]  /*282f0*/  @!P0 BRA `(.L_x_786) ;  /* 0x0000004800988947 */ /* 0x002fea0003800000 */
.L_x_913:
[----:B------:R-:W-:Y:S05]  /*28300*/  BSYNC B2 ;  /* 0x0000000000027941 */ /* 0x000fea0003800000 */
.L_x_785:
[----:B------:R-:W2:Y:S01]  /*28310*/  S2R R7, SR_TID.X ;  /* 0x0000000000077919 */ /* 0x000ea20000002100 */
[----:B------:R-:W-:Y:S01]  /*28320*/  BSSY B2, `(.L_x_787) ;  /* 0x000000a000027945 */ /* 0x000fe20003800000 */
[----:B--2---:R-:W-:-:S04]  /*28330*/  LOP3.LUT R7, R7, 0x7f, RZ, 0xc0, !PT ;  /* 0x0000007f07077812 */ /* 0x004fc800078ec0ff */
[----:B------:R-:W-:-:S13]  /*28340*/  ISETP.NE.AND P0, PT, R7, RZ, PT ;  /* 0x000000ff0700720c */ /* 0x000fda0003f05270 */
[----:B------:R-:W-:Y:S05]  /*28350*/  @P0 BRA `(.L_x_788) ;  /* 0x0000000000180947 */ /* 0x000fea0003800000 */
[----:B------:R-:W2:Y:S01]  /*28360*/  LDL R7, [R1+0x10] ;  /* 0x0000100001077983 */ /* 0x000ea20000100800 */
[----:B-1----:R-:W-:-:S04]  /*28370*/  IMAD.MOV.U32 R2, RZ, RZ, 0xa000 ;  /* 0x0000a000ff027424 */ /* 0x002fc800078e00ff */
[----:B------:R3:W-:Y:S01]  /*28380*/  SYNCS.ARRIVE.TRANS64 RZ, [R3+URZ+0x38830], R2 ;  /* 0x0388300203ff79a7 */ /* 0x0007e2000800003f */
[----:B--2---:R-:W-:-:S13]  /*28390*/  LOP3.LUT P1, RZ, R7, 0x1, RZ, 0xc0, !PT ;  /* 0x0000000107ff7812 */ /* 0x004fda000782c0ff */
[----:B---3--:R-:W-:Y:S05]  /*283a0*/  @!P1 BRA `(.L_x_788) ;  /* 0x0000000000049947 */ /* 0x008fea0003800000 */
[----:B------:R-:W-:Y:S01]  /*283b0*/  BPT.TRAP 0x1 ;  /* 0x000000040000795c */ /* 0x000fe20000300000 */
.L_x_788:
[----:B------:R-:W-:Y:S05]  /*283c0*/  BSYNC B2 ;  /* 0x0000000000027941 */ /* 0x000fea0003800000 */
.L_x_787:
[----:B-1----:R-:W2:Y:S01]  /*283d0*/  LDL R2, [R1+0x1c] ;  /* 0x00001c0001027983 */ /* 0x002ea20000100800 */
[----:B------:R-:W-:Y:S01]  /*283e0*/  IMAD.MOV.U32 R10, RZ, RZ, RZ ;  /* 0x000000ffff0a7224 */ /* 0x000fe200078e00ff */
[----:B------:R-:W-:Y:S01]  /*283f0*/  UIADD3 UR4, UP0, UR38, 0x370, URZ ;  /* 0x0000037026047890 */ /* 0x000fe2000ff1e03f */
[----:B------:R-:W-:Y:S01]  /*28400*/  IMAD R7, R4, 0xa000, R18 ;  /* 0x0000a00004077824 */ /* 0x000fe200078e0212 */
[----:B------:R-:W-:Y:S01]  /*28410*/  PLOP3.LUT P0, PT, PT, PT, PT, 0x80, 0x0 ;  /* 0x000000000000781c */ /* 0x000fe20003f0f070 */
[----:B------:R-:W-:Y:S01]  /*28420*/  UMOV UR6, 0x0 ;  /* 0x0000000000067882 */ /* 0x000fe20000000000 */
[----:B------:R-:W-:Y:S01]  /*28430*/  R2UR UR10, R10 ;  /* 0x000000000a0a72ca */ /* 0x000fe200000e0000 */
[----:B0-----:R-:W-:Y:S01]  /*28440*/  VIADD R8, R7, 0x24400 ;  /* 0x0002440007087836 */ /* 0x001fe20000000000 */
[----:B------:R-:W-:Y:S01]  /*28450*/  IADD3 R3, R3, 0x38830, RZ ;  /* 0x0003883003037810 */ /* 0x000fe20007ffe0ff */
[----:B------:R-:W-:Y:S01]  /*28460*/  UIADD3.X UR5, URZ, UR39, URZ, UP0, !UPT ;  /* 0x000000273f057290 */ /* 0x000fe200087fe43f */
[----:B------:R-:W-:Y:S01]  /*28470*/  UMOV UR7, 0x14f00000 ;  /* 0x14f0000000077882 */ /* 0x000fe20000000000 */
[----:B--2---:R-:W-:-:S10]  /*28480*/  IMAD R2, R6, 0x50, R2 ;  /* 0x0000005006027824 */ /* 0x004fd400078e0202 */
.L_x_789:
        /* <DEDUP_REMOVED lines=16> */
.L_x_790:
        /* <DEDUP_REMOVED lines=16> */
.L_x_791:
        /* <DEDUP_REMOVED lines=16> */
.L_x_792:
        /* <DEDUP_REMOVED lines=16> */
.L_x_914:
[----:B------:R-:W-:Y:S05]  /*28890*/  BSYNC B2 ;  /* 0x0000000000027941 */ /* 0x000fea0003800000 */
.L_x_793:
        /* <DEDUP_REMOVED lines=10> */
.L_x_795:
[----:B------:R-:W2:Y:S01]  /*28940*/  LDL R3, [R1+0x10] ;  /* 0x0000100001037983 */ /* 0x000ea20000100800 */
[----:B------:R-:W-:Y:S01]  /*28950*/  BSSY B2, `(.L_x_796) ;  /* 0x0000004000027945 */ /* 0x000fe20003800000 */
[----:B--2---:R-:W-:-:S13]  /*28960*/  LOP3.LUT P0, RZ, R3, 0x8, RZ, 0xc0, !PT ;  /* 0x0000000803ff7812 */ /* 0x004fda000780c0ff */
[----:B------:R-:W-:Y:S05]  /*28970*/  @P0 BRA `(.L_x_797) ;  /* 0x0000000000040947 */ /* 0x000fea0003800000 */
[----:B------:R-:W-:Y:S01]  /*28980*/  BPT.TRAP 0x1 ;  /* 0x000000040000795c */ /* 0x000fe20000300000 */
.L_x_797:
[----:B------:R-:W-:Y:S05]  /*28990*/  BSYNC B2 ;  /* 0x0000000000027941 */ /* 0x000fea0003800000 */
.L_x_796:
        /* <DEDUP_REMOVED lines=12> */
.L_x_798:
        /* <DEDUP_REMOVED lines=15> */
.L_x_799:
        /* <DEDUP_REMOVED lines=15> */
.L_x_800:
        /* <DEDUP_REMOVED lines=15> */
.L_x_801:
        /* <DEDUP_REMOVED lines=12> */
.L_x_783:
[----:B------:R-:W-:Y:S05]  /*28df0*/  BSYNC B1 ;  /* 0x0000000000017941 */ /* 0x000fea0003800000 */
.L_x_782:
[----:B------:R-:W2:Y:S01]  /*28e00*/  LDL R2, [R1+0x10] ;  /* 0x0000100001027983 */ /* 0x000ea20000100800 */
[----:B------:R-:W-:Y:S01]  /*28e10*/  IADD3 R19, R4, 0x1, RZ ;  /* 0x0000000104137810 */ /* 0x000fe20007ffe0ff */
[----:B------:R-:W-:Y:S01]  /*28e20*/  BSSY B1, `(.L_x_802) ;  /* 0x00000d5000017945 */ /* 0x000fe20003800000 */
[----:B0-----:R-:W-:Y:S02]  /*28e30*/  VIADD R6, R0, 0xffffffff ;  /* 0xffffffff00067836 */ /* 0x001fe40000000000 */
[----:B------:R-:W-:-:S04]  /*28e40*/  ISETP.NE.AND P0, PT, R19, 0x2, PT ;  /* 0x000000021300780c */ /* 0x000fc80003f05270 */
[----:B------:R-:W-:Y:S02]  /*28e50*/  SEL R19, R19, RZ, P0 ;  /* 0x000000ff13137207 */ /* 0x000fe40000000000 */
[----:B--2---:R-:W-:Y:S02]  /*28e60*/  LOP3.LUT P1, RZ, R2, 0x4, RZ, 0xc0, !PT ;  /* 0x0000000402ff7812 */ /* 0x004fe4000782c0ff */
        /* <DEDUP_REMOVED lines=19> */
[----:B------:R-:W-:Y:S02]  /*28fa0*/  IADD3 R7, -R2, RZ, RZ ;  /* 0x000000ff02077210 */ /* 0x000fe40007ffe1ff */
[----:B------:R-:W-:-:S03]  /*28fb0*/  SHF.R.S32.HI R3, RZ, 0x1f, R2 ;  /* 0x0000001fff037819 */ /* 0x000fc60000011402 */
        /* <DEDUP_REMOVED lines=8> */
.L_x_804:
[----:B------:R-:W-:Y:S01]  /*29040*/  IMAD R3, R19, 0x8, R18 ;  /* 0x0000000813037824 */ /* 0x000fe200078e0212 */
[----:B------:R-:W-:Y:S01]  /*29050*/  SHF.L.U32 R2, R10, 0x1f, RZ ;  /* 0x0000001f0a027819 */ /* 0x000fe200000006ff */
[----:B------:R-:W-:Y:S03]  /*29060*/  BSSY B2, `(.L_x_805) ;  /* 0x0000003000027945 */ /* 0x000fe60003800000 */
[----:B------:R-:W2:Y:S02]  /*29070*/  SYNCS.PHASECHK.TRANS64.TRYWAIT P0, [R3+URZ+0x38840], R2 ;  /* 0x03884002030075a7 */ /* 0x000ea4000800017f */
[----:B--2---:R-:W-:Y:S05]  /*29080*/  @!P0 BRA `(.L_x_806) ;  /* 0x0000003c005c8947 */ /* 0x004fea0003800000 */
.L_x_915:
[----:B------:R-:W-:Y:S05]  /*29090*/  BSYNC B2 ;  /* 0x0000000000027941 */ /* 0x000fea0003800000 */
.L_x_805:
[----:B-1----:R-:W1:Y:S01]  /*290a0*/  S2R R8, SR_TID.X ;  /* 0x0000000000087919 */ /* 0x002e620000002100 */
[----:B------:R-:W-:Y:S01]  /*290b0*/  BSSY B2, `(.L_x_807) ;  /* 0x000000a000027945 */ /* 0x000fe20003800000 */
[----:B-1----:R-:W-:-:S04]  /*290c0*/  LOP3.LUT R8, R8, 0x7f, RZ, 0xc0, !PT ;  /* 0x0000007f08087812 */ /* 0x002fc800078ec0ff */
[----:B------:R-:W-:-:S13]  /*290d0*/  ISETP.NE.AND P0, PT, R8, RZ, PT ;  /* 0x000000ff0800720c */ /* 0x000fda0003f05270 */
[----:B------:R-:W-:Y:S05]  /*290e0*/  @P0 BRA `(.L_x_808) ;  /* 0x0000000000180947 */ /* 0x000fea0003800000 */
[----:B------:R-:W3:Y:S01]  /*290f0*/  LDL R8, [R1+0x10] ;  /* 0x0000100001087983 */ /* 0x000ee20000100800 */
[----:B--2---:R-:W-:-:S04]  /*29100*/  IMAD.MOV.U32 R2, RZ, RZ, 0xa000 ;  /* 0x0000a000ff027424 */ /* 0x004fc800078e00ff */
[----:B------:R1:W-:Y:S01]  /*29110*/  SYNCS.ARRIVE.TRANS64 RZ, [R3+URZ+0x38830], R2 ;  /* 0x0388300203ff79a7 */ /* 0x0003e2000800003f */
[----:B---3--:R-:W-:-:S13]  /*29120*/  LOP3.LUT P1, RZ, R8, 0x1, RZ, 0xc0, !PT ;  /* 0x0000000108ff7812 */ /* 0x008fda000782c0ff */
[----:B-1----:R-:W-:Y:S05]  /*29130*/  @!P1 BRA `(.L_x_808) ;  /* 0x0000000000049947 */ /* 0x002fea0003800000 */
[----:B------:R-:W-:Y:S01]  /*29140*/  BPT.TRAP 0x1 ;  /* 0x000000040000795c */ /* 0x000fe20000300000 */
.L_x_808:
[----:B------:R-:W-:Y:S05]  /*29150*/  BSYNC B2 ;  /* 0x0000000000027941 */ /* 0x000fea0003800000 */
.L_x_807:
[----:B--2---:R-:W2:Y:S01]  /*29160*/  LDL R2, [R1+0x1c] ;  /* 0x00001c0001027983 */ /* 0x004ea20000100800 */
[----:B------:R-:W-:Y:S01]  /*29170*/  MOV R11, RZ ;  /* 0x000000ff000b7202 */ /* 0x000fe20000000f00 */
[----:B------:R-:W-:Y:S01]  /*29180*/  IMAD R8, R19, 0xa000, R18 ;  /* 0x0000a00013087824 */ /* 0x000fe200078e0212 */
[----:B------:R-:W-:Y:S01]  /*29190*/  UIADD3 UR4, UP0, UR38, 0x370, URZ ;  /* 0x0000037026047890 */ /* 0x000fe2000ff1e03f */
[----:B------:R-:W-:Y:S01]  /*291a0*/  PLOP3.LUT P0, PT, PT, PT, PT, 0x80, 0x0 ;  /* 0x000000000000781c */ /* 0x000fe20003f0f070 */
[----:B------:R-:W-:Y:S01]  /*291b0*/  VIADD R3, R3, 0x38830 ;  /* 0x0003883003037836 */ /* 0x000fe20000000000 */
[----:B------:R-:W-:Y:S01]  /*291c0*/  R2UR UR10, R11 ;  /* 0x000000000b0a72ca */ /* 0x000fe200000e0000 */
[----:B0-----:R-:W-:Y:S01]  /*291d0*/  VIADD R10, R8, 0x24400 ;  /* 0x00024400080a7836 */ /* 0x001fe20000000000 */
[----:B------:R-:W-:Y:S01]  /*291e0*/  UIADD3.X UR5, URZ, UR39, URZ, UP0, !UPT ;  /* 0x000000273f057290 */ /* 0x000fe200087fe43f */
[----:B------:R-:W-:Y:S01]  /*291f0*/  UMOV UR6, 0x0 ;  /* 0x0000000000067882 */ /* 0x000fe20000000000 */
[----:B------:R-:W-:Y:S01]  /*29200*/  UMOV UR7, 0x14f00000 ;  /* 0x14f0000000077882 */ /* 0x000fe20000000000 */
[----:B--2---:R-:W-:-:S10]  /*29210*/  IMAD R2, R7, 0x50, R2 ;  /* 0x0000005007027824 */ /* 0x004fd400078e0202 */
.L_x_809:
        /* <DEDUP_REMOVED lines=12> */
[----:B------:R-:W-:Y:S01]  /*292e0*/  UMOV UR6, 0x0 ;  /* 0x0000000000067882 */ /* 0x000fe20000000000 */
[----:B------:R-:W-:Y:S01]  /*292f0*/  IADD3 R10, R8, 0x26c00, RZ ;  /* 0x00026c00080a7810 */ /* 0x000fe20007ffe0ff */
[----:B------:R-:W-:Y:S01]  /*29300*/  UMOV UR7, 0x14f00000 ;  /* 0x14f0000000077882 */ /* 0x000fe20000000000 */
[----:B------:R-:W-:-:S15]  /*29310*/  R2UR UR10, R13 ;  /* 0x000000000d0a72ca */ /* 0x000fde00000e0000 */
.L_x_810:
        /* <DEDUP_REMOVED lines=16> */
.L_x_811:
        /* <DEDUP_REMOVED lines=16> */
.L_x_812:
        /* <DEDUP_REMOVED lines=15> */
.L_x_916:
[----:B------:R-:W-:Y:S05]  /*29610*/  BSYNC B2 ;  /* 0x0000000000027941 */ /* 0x000fea0003800000 */
.L_x_813:
[----:B------:R-:W1:Y:S01]  /*29620*/  S2R R3, SR_TID.X ;  /* 0x0000000000037919 */ /* 0x000e620000002100 */
[----:B------:R-:W-:-:S04]  /*29630*/  UPRMT UR4, UR37, 0x9910, URZ ;  /* 0x0000991025047896 */ /* 0x000fc8000800003f */
[----:B------:R-:W-:Y:S01]  /*29640*/  UISETP.NE.AND UP0, UPT, UR4, 0x2, UPT ;  /* 0x000000020400788c */ /* 0x000fe2000bf05270 */
[----:B-1----:R-:W-:-:S04]  /*29650*/  LOP3.LUT R3, R3, 0x7f, RZ, 0xc0, !PT ;  /* 0x0000007f03037812 */ /* 0x002fc800078ec0ff */
[----:B------:R-:W-:-:S13]  /*29660*/  ISETP.NE.AND P0, PT, R3, RZ, PT ;  /* 0x000000ff0300720c */ /* 0x000fda0003f05270 */
[----:B------:R-:W-:-:S04]  /*29670*/  @!P0 IMAD.MOV.U32 R3, RZ, RZ, 0xa000 ;  /* 0x0000a000ff038424 */ /* 0x000fc800078e00ff */
[----:B------:R1:W-:Y:S01]  /*29680*/  @!P0 SYNCS.ARRIVE.TRANS64 RZ, [R2+URZ+0x38850], R3 ;  /* 0x0388500302ff89a7 */ /* 0x0003e2000800003f */
[----:B------:R-:W-:-:S13]  /*29690*/  PLOP3.LUT P0, PT, PT, PT, UP0, 0x80, 0x0 ;  /* 0x000000000000781c */ /* 0x000fda0003f0f008 */
[----:B-1----:R-:W-:Y:S05]  /*296a0*/  @P0 BRA `(.L_x_815) ;  /* 0x0000000000040947 */ /* 0x002fea0003800000 */
[----:B------:R-:W-:Y:S01]  /*296b0*/  BPT.TRAP 0x1 ;  /* 0x000000040000795c */ /* 0x000fe20000300000 */
.L_x_815:
[----:B------:R-:W2:Y:S01]  /*296c0*/  LDL R3, [R1+0x10] ;  /* 0x0000100001037983 */ /* 0x000ea20000100800 */
[----:B------:R-:W-:Y:S01]  /*296d0*/  BSSY B2, `(.L_x_816) ;  /* 0x0000004000027945 */ /* 0x000fe20003800000 */
[----:B--2---:R-:W-:-:S13]  /*296e0*/  LOP3.LUT P0, RZ, R3, 0x8, RZ, 0xc0, !PT ;  /* 0x0000000803ff7812 */ /* 0x004fda000780c0ff */
[----:B------:R-:W-:Y:S05]  /*296f0*/  @P0 BRA `(.L_x_817) ;  /* 0x0000000000040947 */ /* 0x000fea0003800000 */
[----:B------:R-:W-:Y:S01]  /*29700*/  BPT.TRAP 0x1 ;  /* 0x000000040000795c */ /* 0x000fe20000300000 */
.L_x_817:
[----:B------:R-:W-:Y:S05]  /*29710*/  BSYNC B2 ;  /* 0x0000000000027941 */ /* 0x000fea0003800000 */
.L_x_816:
[----:B0-----:R-:W2:Y:S04]  /*29720*/  LDL R5, [R1+0x1c] ;  /* 0x00001c0001057983 */ /* 0x001ea80000100800 */
        /* <DEDUP_REMOVED lines=9> */
[----:B--2---:R-:W-:Y:S01]  /*297c0*/  IMAD R3, R3, 0x50, R5 ;  /* 0x0000005003037824 */ /* 0x004fe200078e0205 */
[----:B------:R-:W-:-:S09]  /*297d0*/  IADD3 R5, R4, 0x400, RZ ;  /* 0x0000040004057810 */ /* 0x000fd20007ffe0ff */
.L_x_818:
        /* <DEDUP_REMOVED lines=15> */
.L_x_819:
        /* <DEDUP_REMOVED lines=15> */
.L_x_820:
        /* <DEDUP_REMOVED lines=15> */
.L_x_821:
        /* <DEDUP_REMOVED lines=11> */
[----:B------:R-:W-:-:S07]  /*29b60*/  MOV R17, R9 ;  /* 0x0000000900117202 */ /* 0x000fce0000000f00 */
.L_x_803:
[----:B------:R-:W-:Y:S05]  /*29b70*/  BSYNC B1 ;  /* 0x0000000000017941 */ /* 0x000fea0003800000 */
.L_x_802:
[----:B------:R-:W2:Y:S01]  /*29b80*/  LDL R2, [R1+0x34] ;  /* 0x0000340001027983 */ /* 0x000ea20000100800 */
[----:B------:R-:W-:Y:S01]  /*29b90*/  VIADD R0, R0, 0xfffffffe ;  /* 0xfffffffe00007836 */ /* 0x000fe20000000000 */
[----:B--2---:R-:W-:-:S13]  /*29ba0*/  ISETP.GT.AND P0, PT, R6, R2, PT ;  /* 0x000000020600720c */ /* 0x004fda0003f04270 */
[----:B------:R-:W-:Y:S05]  /*29bb0*/  @P0 BRA `(.L_x_822) ;  /* 0xffffffe4002c0947 */ /* 0x000fea000383ffff */
.L_x_759:
[----:B------:R-:W-:Y:S05]  /*29bc0*/  BSYNC B0 ;  /* 0x0000000000007941 */ /* 0x000fea0003800000 */
.L_x_758:
        /* <DEDUP_REMOVED lines=19> */
.L_x_824:
[----:B------:R-:W-:Y:S05]  /*29d00*/  BSYNC B0 ;  /* 0x0000000000007941 */ /* 0x000fea0003800000 */
.L_x_823:
[----:B--2---:R-:W2:Y:S01]  /*29d10*/  LDL R0, [R1+0x10] ;  /* 0x0000100001007983 */ /* 0x004ea20000100800 */
[----:B------:R-:W-:Y:S01]  /*29d20*/  BSSY B0, `(.L_x_825) ;  /* 0x000005d000007945 */ /* 0x000fe20003800000 */
[----:B--2---:R-:W-:-:S13]  /*29d30*/  LOP3.LUT P0, RZ, R0, 0x4, RZ, 0xc0, !PT ;  /* 0x0000000400ff7812 */ /* 0x004fda000780c0ff */
[----:B------:R-:W-:Y:S05]  /*29d40*/  @!P0 BRA `(.L_x_826) ;  /* 0x0000000400688947 */ /* 0x000fea0003800000 */
[----:B------:R-:W2:Y:S01]  /*29d50*/  LDL R2, [R1+0x18] ;  /* 0x0000180001027983 */ /* 0x000ea20000100800 */
[----:B------:R-:W-:Y:S01]  /*29d60*/  IMAD R0, R19, 0x8, R18 ;  /* 0x0000000813007824 */ /* 0x000fe200078e0212 */
[----:B------:R-:W-:Y:S01]  /*29d70*/  BSSY B1, `(.L_x_827) ;  /* 0x0000004000017945 */ /* 0x000fe20003800000 */
[----:B--2---:R-:W-:-:S04]  /*29d80*/  SHF.L.U32 R2, R2, 0x1f, RZ ;  /* 0x0000001f02027819 */ /* 0x004fc800000006ff */
[----:B------:R-:W2:Y:S02]  /*29d90*/  SYNCS.PHASECHK.TRANS64.TRYWAIT P0, [R0+URZ+0x38860], R2 ;  /* 0x03886002000075a7 */ /* 0x000ea4000800017f */
[----:B--2---:R-:W-:Y:S05]  /*29da0*/  @!P0 BRA `(.L_x_828) ;  /* 0x00000030003c8947 */ /* 0x004fea0003800000 */
.L_x_917:
[----:B------:R-:W-:Y:S05]  /*29db0*/  BSYNC B1 ;  /* 0x0000000000017941 */ /* 0x000fea0003800000 */
.L_x_827:
[----:B------:R-:W3:Y:S01]  /*29dc0*/  S2R R3, SR_TID.X ;  /* 0x0000000000037919 */ /* 0x000ee20000002100 */
[----:B------:R-:W-:-:S04]  /*29dd0*/  UPRMT UR4, UR37, 0x9910, URZ ;  /* 0x0000991025047896 */ /* 0x000fc8000800003f */
[----:B------:R-:W-:Y:S01]  /*29de0*/  UISETP.NE.AND UP0, UPT, UR4, 0x2, UPT ;  /* 0x000000020400788c */ /* 0x000fe2000bf05270 */
[----:B---3--:R-:W-:-:S04]  /*29df0*/  LOP3.LUT R3, R3, 0x7f, RZ, 0xc0, !PT ;  /* 0x0000007f03037812 */ /* 0x008fc800078ec0ff */
[----:B------:R-:W-:-:S13]  /*29e00*/  ISETP.NE.AND P0, PT, R3, RZ, PT ;  /* 0x000000ff0300720c */ /* 0x000fda0003f05270 */
[----:B--2---:R-:W-:-:S04]  /*29e10*/  @!P0 IMAD.MOV.U32 R2, RZ, RZ, 0xa000 ;  /* 0x0000a000ff028424 */ /* 0x004fc800078e00ff */
[----:B------:R2:W-:Y:S01]  /*29e20*/  @!P0 SYNCS.ARRIVE.TRANS64 RZ, [R0+URZ+0x38850], R2 ;  /* 0x0388500200ff89a7 */ /* 0x0005e2000800003f */
[----:B------:R-:W-:-:S13]  /*29e30*/  PLOP3.LUT P0, PT, PT, PT, UP0, 0x80, 0x0 ;  /* 0x000000000000781c */ /* 0x000fda0003f0f008 */
[----:B--2---:R-:W-:Y:S05]  /*29e40*/  @P0 BRA `(.L_x_829) ;  /* 0x0000000000040947 */ /* 0x004fea0003800000 */
[----:B------:R-:W-:Y:S01]  /*29e50*/  BPT.TRAP 0x1 ;  /* 0x000000040000795c */ /* 0x000fe20000300000 */
.L_x_829:
[----:B------:R-:W2:Y:S01]  /*29e60*/  LDL R2, [R1+0x10] ;  /* 0x0000100001027983 */ /* 0x000ea20000100800 */
[----:B------:R-:W-:Y:S01]  /*29e70*/  BSSY B1, `(.L_x_830) ;  /* 0x0000004000017945 */ /* 0x000fe20003800000 */
[----:B--2---:R-:W-:-:S13]  /*29e80*/  LOP3.LUT P0, RZ, R2, 0x8, RZ, 0xc0, !PT ;  /* 0x0000000802ff7812 */ /* 0x004fda000780c0ff */
[----:B------:R-:W-:Y:S05]  /*29e90*/  @P0 BRA `(.L_x_831) ;  /* 0x0000000000040947 */ /* 0x000fea0003800000 */
[----:B------:R-:W-:Y:S01]  /*29ea0*/  BPT.TRAP 0x1 ;  /* 0x000000040000795c */ /* 0x000fe20000300000 */
.L_x_831:
[----:B------:R-:W-:Y:S05]  /*29eb0*/  BSYNC B1 ;  /* 0x0000000000017941 */ /* 0x000fea0003800000 */
.L_x_830:
[----:B------:R-:W2:Y:S04]  /*29ec0*/  LDL.LU R3, [R1+0x1c] ;  /* 0x00001c0001037983 */ /* 0x000ea80000300800 */
[----:B------:R-:W2:Y:S01]  /*29ed0*/  LDL.LU R2, [R1+0x8] ;  /* 0x0000080001027983 */ /* 0x000ea20000300800 */
[----:B------:R-:W-:Y:S01]  /*29ee0*/  UIADD3 UR4, UP0, UR38, 0x470, URZ ;  /* 0x0000047026047890 */ /* 0x000fe2000ff1e03f */
[----:B------:R-:W-:Y:S01]  /*29ef0*/  PLOP3.LUT P0, PT, PT, PT, PT, 0x80, 0x0 ;  /* 0x000000000000781c */ /* 0x000fe20003f0f070 */
[----:B------:R-:W-:Y:S01]  /*29f00*/  UMOV UR6, 0x0 ;  /* 0x0000000000067882 */ /* 0x000fe20000000000 */
[----:B------:R-:W-:Y:S01]  /*29f10*/  IADD3 R0, R0, 0x38850, RZ ;  /* 0x0003885000007810 */ /* 0x000fe20007ffe0ff */
[----:B------:R-:W-:Y:S01]  /*29f20*/  UIADD3.X UR5, URZ, UR39, URZ, UP0, !UPT ;  /* 0x000000273f057290 */ /* 0x000fe200087fe43f */
[----:B------:R-:W-:Y:S01]  /*29f30*/  UMOV UR7, 0x14f00000 ;  /* 0x14f0000000077882 */ /* 0x000fe20000000000 */
[----:B------:R-:W-:Y:S01]  /*29f40*/  UMOV UR10, URZ ;  /* 0x0000003f000a7c82 */ /* 0x000fe20008000000 */
[----:B--2---:R-:W-:-:S02]  /*29f50*/  IMAD R3, R2, 0x50, R3 ;  /* 0x0000005002037824 */ /* 0x004fc400078e0203 */
[----:B------:R-:W-:-:S04]  /*29f60*/  IMAD R2, R19, 0xa000, R18 ;  /* 0x0000a00013027824 */ /* 0x000fc800078e0212 */
[----:B------:R-:W-:-:S07]  /*29f70*/  VIADD R4, R2, 0x400 ;  /* 0x0000040002047836 */ /* 0x000fce0000000000 */
.L_x_832:
        /* <DEDUP_REMOVED lines=15> */
.L_x_833:
        /* <DEDUP_REMOVED lines=15> */
.L_x_834:
        /* <DEDUP_REMOVED lines=11> */
[----:B------:R-:W-:Y:S01]  /*2a210*/  UMOV UR6, 0x0 ;  /* 0x0000000000067882 */ /* 0x000fe20000000000 */
[----:B------:R-:W-:Y:S01]  /*2a220*/  IADD3 R2, R2, 0x7c00, RZ ;  /* 0x00007c0002027810 */ /* 0x000fe20007ffe0ff */
[----:B------:R-:W-:Y:S01]  /*2a230*/  UMOV UR7, 0x14f00000 ;  /* 0x14f0000000077882 */ /* 0x000fe20000000000 */
[----:B------:R-:W-:-:S09]  /*2a240*/  UMOV UR10, 0xc0 ;  /* 0x000000c0000a7882 */ /* 0x000fd20000000000 */
.L_x_835:
        /* <DEDUP_REMOVED lines=10> */
.L_x_826:
[----:B------:R-:W-:Y:S05]  /*2a2f0*/  BSYNC B0 ;  /* 0x0000000000007941 */ /* 0x000fea0003800000 */
.L_x_825:
[----:B------:R-:W2:Y:S01]  /*2a300*/  LDL.LU R4, [R1+0x18] ;  /* 0x0000180001047983 */ /* 0x000ea20000300800 */
[----:B------:R-:W-:-:S05]  /*2a310*/  VIADD R19, R19, 0x1 ;  /* 0x0000000113137836 */ /* 0x000fca0000000000 */
[----:B------:R-:W-:-:S04]  /*2a320*/  ISETP.NE.AND P0, PT, R19, 0x2, PT ;  /* 0x000000021300780c */ /* 0x000fc80003f05270 */
[----:B------:R-:W-:Y:S02]  /*2a330*/  SEL R0, RZ, 0x1, P0 ;  /* 0x00000001ff007807 */ /* 0x000fe40000000000 */
[----:B------:R-:W-:Y:S02]  /*2a340*/  SEL R19, R19, RZ, P0 ;  /* 0x000000ff13137207 */ /* 0x000fe40000000000 */
[----:B--2---:R-:W-:-:S05]  /*2a350*/  LOP3.LUT R4, R4, R0, RZ, 0x3c, !PT ;  /* 0x0000000004047212 */ /* 0x004fca00078e3cff */
[----:B------:R2:W-:Y:S02]  /*2a360*/  STL [R1+0x18], R4 ;  /* 0x0000180401007387 */ /* 0x0005e40000100800 */
.L_x_738:
[----:B------:R-:W-:Y:S05]  /*2a370*/  BSYNC B7 ;  /* 0x0000000000077941 */ /* 0x000fea0003800000 */
.L_x_736:
[----:B------:R-:W3:Y:S02]  /*2a380*/  LDL R9, [R1+0x10] ;  /* 0x0000100001097983 */ /* 0x000ee40000100800 */
[----:B---3--:R-:W-:-:S13]  /*2a390*/  LOP3.LUT P0, RZ, R9, 0x10, RZ, 0xc0, !PT ;  /* 0x0000001009ff7812 */ /* 0x008fda000780c0ff */
[----:B------:R-:W-:Y:S05]  /*2a3a0*/  @!P0 BRA `(.L_x_836) ;  /* 0x00000000002c8947 */ /* 0x000fea0003800000 */
[----:B------:R-:W-:Y:S05]  /*2a3b0*/  WARPSYNC.ALL ;  /* 0x0000000000007948 */ /* 0x000fea0003800000 */
[----:B------:R-:W3:Y:S08]  /*2a3c0*/  S2UR UR5, SR_CgaCtaId ;  /* 0x00000000000579c3 */ /* 0x000ef00000008800 */
[----:B------:R-:W-:Y:S06]  /*2a3d0*/  BAR.SYNC.DEFER_BLOCKING 0x5, 0x180 ;  /* 0x0146000000007b1d */ /* 0x000fec0000010000 */
[----:B------:R-:W-:-:S02]  /*2a3e0*/  UMOV UR4, 0x400 ;  /* 0x0000040000047882 */ /* 0x000fc40000000000 */
[----:B---3--:R-:W-:-:S06]  /*2a3f0*/  ULEA UR4, UR5, UR4, 0x18 ;  /* 0x0000000405047291 */ /* 0x008fcc000f8ec03f */
[----:B------:R-:W-:-:S05]  /*2a400*/  IMAD.U32 R18, RZ, RZ, UR4 ;  /* 0x00000004ff127e24 */ /* 0x000fca000f8e00ff */
[----:B-12---:R-:W1:Y:S04]  /*2a410*/  LDS.128 R4, [R18+0x388d0] ;  /* 0x0388d00012047984 */ /* 0x006e680000000c00 */
[----:B-1----:R1:W-:Y:S04]  /*2a420*/  STL.64 [R1], R4 ;  /* 0x0000000401007387 */ /* 0x0023e80000100a00 */
[----:B------:R1:W-:Y:S01]  /*2a430*/  STL.64 [R1+0x8], R6 ;  /* 0x0000080601007387 */ /* 0x0003e20000100a00 */
[----:B------:R-:W-:Y:S06]  /*2a440*/  BAR.ARV 0x4, 0x180 ;  /* 0x0106000000007b1d */ /* 0x000fec0000002000 */
[----:B------:R-:W-:Y:S05]  /*2a450*/  BRA `(.L_x_837) ;  /* 0x0000000c00247947 */ /* 0x000fea0003800000 */
.L_x_836:
[----:B------:R-:W3:Y:S01]  /*2a460*/  LDL R17, [R1+0x30] ;  /* 0x0000300001117983 */ /* 0x000ee20000100800 */
[----:B------:R-:W-:Y:S01]  /*2a470*/  UMOV UR4, 0xffffffff ;  /* 0xffffffff00047882 */ /* 0x000fe20000000000 */
[----:B---3--:R-:W-:Y:S02]  /*2a480*/  ISETP.NE.AND P5, PT, R17, 0x1f, PT ;  /* 0x0000001f1100780c */ /* 0x008fe40003fa5270 */
[----:B------:R-:W-:Y:S11]  /*2a490*/  BRA.DIV UR4, `(.L_x_838) ;  /* 0x0000002a04947947 */ /* 0x000ff6000b800000 */
[----:B------:R-:W0:Y:S01]  /*2a4a0*/  LDL R3, [R1+0xc] ;  /* 0x00000c0001037983 */ /* 0x000e220000100800 */
[----:B------:R-:W-:-:S03]  /*2a4b0*/  ULDC UR4, c[0x0][0xc3c] ;  /* 0x00030f0000047ab9 */ /* 0x000fc60000000800 */
[----:B------:R-:W3:Y:S01]  /*2a4c0*/  LDL.LU R2, [R1] ;  /* 0x0000000001027983 */ /* 0x000ee20000300800 */
[----:B------:R-:W-:Y:S01]  /*2a4d0*/  LOP3.LUT P4, RZ, R9, 0x1, RZ, 0xc0, !PT ;  /* 0x0000000109ff7812 */ /* 0x000fe2000788c0ff */
[----:B------:R-:W-:Y:S01]  /*2a4e0*/  ULDC.64 UR6, c[0x0][0x208] ;  /* 0x0000820000067ab9 */ /* 0x000fe20000000a00 */
[----:B0-----:R-:W-:Y:S01]  /*2a4f0*/  IMAD.IADD R0, R3, 0x1, R17 ;  /* 0x0000000103007824 */ /* 0x001fe200078e0211 */
[----:B---3--:R-:W-:-:S04]  /*2a500*/  MOV R9, R2 ;  /* 0x0000000200097202 */ /* 0x008fc80000000f00 */
[----:B------:R-:W-:-:S13]  /*2a510*/  ISETP.GE.OR P0, PT, R0, UR4, !P5 ;  /* 0x0000000400007c0c */ /* 0x000fda000ef06670 */
[----:B------:R-:W0:Y:S08]  /*2a520*/  @!P0 LDC.64 R2, c[0x0][0xc80] ;  /* 0x00032000ff028b82 */ /* 0x000e300000000a00 */
[----:B-1----:R-:W1:Y:S01]  /*2a530*/  @!P0 LDC.64 R6, c[0x0][0xc78] ;  /* 0x00031e00ff068b82 */ /* 0x002e620000000a00 */
[----:B0-----:R-:W-:-:S05]  /*2a540*/  @!P0 IMAD.WIDE R2, R0, 0x4, R2 ;  /* 0x0000000400028825 */ /* 0x001fca00078e0202 */
[----:B------:R1:W3:Y:S02]  /*2a550*/  @!P0 LDG.E R8, desc[UR6][R2.64] ;  /* 0x0000000602088981 */ /* 0x0002e4000c1e1900 */
[----:B-1----:R-:W-:-:S06]  /*2a560*/  @!P0 IMAD.WIDE R2, R0, 0x4, R6 ;  /* 0x0000000400028825 */ /* 0x002fcc00078e0206 */
[----:B------:R-:W4:Y:S01]  /*2a570*/  @!P0 LDG.E R2, desc[UR6][R2.64] ;  /* 0x0000000602028981 */ /* 0x000f22000c1e1900 */
[----:B------:R-:W-:Y:S01]  /*2a580*/  IMAD.MOV.U32 R6, RZ, RZ, RZ ;  /* 0x000000ffff067224 */ /* 0x000fe200078e00ff */
[C---:B------:R-:W-:Y:S01]  /*2a590*/  ISETP.GE.U32.AND P1, PT, R17.reuse, 0x4, PT ;  /* 0x000000041100780c */ /* 0x040fe20003f26070 */
[----:B--2---:R-:W-:Y:S01]  /*2a5a0*/  IMAD.MOV.U32 R4, RZ, RZ, RZ ;  /* 0x000000ffff047224 */ /* 0x004fe200078e00ff */
[C---:B------:R-:W-:Y:S01]  /*2a5b0*/  ISETP.GE.U32.AND P2, PT, R17.reuse, 0x8, PT ;  /* 0x000000081100780c */ /* 0x040fe20003f46070 */
[----:B------:R-:W-:Y:S01]  /*2a5c0*/  SHFL.IDX PT, R5, R9, RZ, 0x1f ;  /* 0x00001fff09057589 */ /* 0x000fe200000e0000 */
[----:B------:R-:W-:Y:S01]  /*2a5d0*/  ISETP.GE.U32.AND P3, PT, R17, 0x10, PT ;  /* 0x000000101100780c */ /* 0x000fe20003f66070 */
[----:B------:R-:W-:Y:S02]  /*2a5e0*/  IMAD.MOV.U32 R10, RZ, RZ, RZ ;  /* 0x000000ffff0a7224 */ /* 0x000fe400078e00ff */
[----:B------:R-:W-:Y:S01]  /*2a5f0*/  SHFL.IDX PT, R0, R9, 0x1, 0x1f ;  /* 0x00201f0009007f89 */ /* 0x000fe200000e0000 */
[----:B---3--:R-:W-:Y:S01]  /*2a600*/  @!P0 IMAD.MOV.U32 R4, RZ, RZ, R8 ;  /* 0x000000ffff048224 */ /* 0x008fe200078e0008 */
[----:B----4-:R-:W-:-:S02]  /*2a610*/  @!P0 MOV R6, R2 ;  /* 0x0000000200068202 */ /* 0x010fc40000000f00 */
[----:B------:R-:W-:-:S03]  /*2a620*/  ISETP.GE.U32.AND P0, PT, R17, 0x2, PT ;  /* 0x000000021100780c */ /* 0x000fc60003f06070 */
[----:B------:R-:W-:-:S05]  /*2a630*/  IMAD R2, R6, R4, RZ ;  /* 0x0000000406027224 */ /* 0x000fca00078e02ff */
        /* <DEDUP_REMOVED lines=15> */
[----:B------:R0:W1:Y:S02]  /*2a730*/  SHFL.IDX PT, R16, R7, 0x1f, 0x1f ;  /* 0x03e01f0007107f89 */ /* 0x00006400000e0000 */
.L_x_927:
[----:B------:R-:W-:Y:S02]  /*2a740*/  ULDC UR4, c[0x0][0xc38] ;  /* 0x00030e0000047ab9 */ /* 0x000fe40000000800 */
[----:B------:R-:W-:-:S04]  /*2a750*/  IMAD.U32 R2, RZ, RZ, UR4 ;  /* 0x00000004ff027e24 */ /* 0x000fc8000f8e00ff */
[----:B-1----:R-:W-:-:S05]  /*2a760*/  IMAD R16, R16, R2, RZ ;  /* 0x0000000210107224 */ /* 0x002fca00078e02ff */
[----:B------:R-:W-:-:S04]  /*2a770*/  IADD3 R0, R0, R16, RZ ;  /* 0x0000001000007210 */ /* 0x000fc80007ffe0ff */
[----:B------:R-:W-:-:S13]  /*2a780*/  ISETP.GT.AND P4, PT, R0, R5, PT ;  /* 0x000000050000720c */ /* 0x000fda0003f84270 */
[----:B------:R-:W-:Y:S05]  /*2a790*/  @P4 BRA `(.L_x_839) ;  /* 0x0000000000b44947 */ /* 0x000fea0003800000 */
.L_x_842:
[----:B------:R-:W2:Y:S01]  /*2a7a0*/  LDL.LU R3, [R1+0xc] ;  /* 0x00000c0001037983 */ /* 0x000ea20000300800 */
[----:B------:R-:W1:Y:S01]  /*2a7b0*/  LDC R2, c[0x0][0xc3c] ;  /* 0x00030f00ff027b82 */ /* 0x000e620000000800 */
[----:B--2---:R-:W-:-:S05]  /*2a7c0*/  VIADD R3, R3, 0x1f ;  /* 0x0000001f03037836 */ /* 0x004fca0000000000 */
[----:B-1----:R-:W-:-:S13]  /*2a7d0*/  ISETP.GE.AND P4, PT, R3, R2, PT ;  /* 0x000000020300720c */ /* 0x002fda0003f86270 */
[----:B------:R-:W-:Y:S05]  /*2a7e0*/  @P4 BRA `(.L_x_840) ;  /* 0x0000000400dc4947 */ /* 0x000fea0003800000 */
[----:B------:R-:W2:Y:S01]  /*2a7f0*/  LDL R4, [R1+0x30] ;  /* 0x0000300001047983 */ /* 0x000ea20000100800 */
[----:B------:R-:W-:-:S03]  /*2a800*/  ULDC.64 UR4, c[0x0][0x208] ;  /* 0x0000820000047ab9 */ /* 0x000fc60000000a00 */
[----:B------:R1:W-:Y:S01]  /*2a810*/  STL [R1+0xc], R3 ;  /* 0x00000c0301007387 */ /* 0x0003e20000100800 */
[----:B--2---:R-:W-:Y:S02]  /*2a820*/  IMAD.IADD R6, R3, 0x1, R4 ;  /* 0x0000000103067824 */ /* 0x004fe400078e0204 */
[----:B------:R-:W-:-:S03]  /*2a830*/  IMAD.MOV.U32 R4, RZ, RZ, RZ ;  /* 0x000000ffff047224 */ /* 0x000fc600078e00ff */
[----:B------:R-:W-:-:S13]  /*2a840*/  ISETP.GE.OR P4, PT, R6, R2, !P5 ;  /* 0x000000020600720c */ /* 0x000fda0006f86670 */
[----:B-1----:R-:W1:Y:S02]  /*2a850*/  @!P4 LDC.64 R2, c[0x0][0xc80] ;  /* 0x00032000ff02cb82 */ /* 0x002e640000000a00 */
[----:B-1----:R-:W-:-:S05]  /*2a860*/  @!P4 IMAD.WIDE R2, R6, 0x4, R2 ;  /* 0x000000040602c825 */ /* 0x002fca00078e0202 */
[----:B------:R1:W2:Y:S02]  /*2a870*/  @!P4 LDG.E R4, desc[UR4][R2.64] ;  /* 0x000000040204c981 */ /* 0x0002a4000c1e1900 */
[----:B-1----:R-:W1:Y:S02]  /*2a880*/  @!P4 LDC.64 R2, c[0x0][0xc78] ;  /* 0x00031e00ff02cb82 */ /* 0x002e640000000a00 */
[----:B-1----:R-:W-:Y:S01]  /*2a890*/  @!P4 IMAD.WIDE R2, R6, 0x4, R2 ;  /* 0x000000040602c825 */ /* 0x002fe200078e0202 */
[----:B------:R-:W-:-:S06]  /*2a8a0*/  MOV R6, RZ ;  /* 0x000000ff00067202 */ /* 0x000fcc0000000f00 */
[----:B------:R-:W2:Y:S01]  /*2a8b0*/  @!P4 LDG.E R6, desc[UR4][R2.64] ;  /* 0x000000040206c981 */ /* 0x000ea2000c1e1900 */
[----:B------:R-:W-:Y:S01]  /*2a8c0*/  UMOV UR4, 0xffffffff ;  /* 0xffffffff00047882 */ /* 0x000fe20000000000 */
[----:B--2---:R-:W-:Y:S02]  /*2a8d0*/  IMAD R2, R6, R4, RZ ;  /* 0x0000000406027224 */ /* 0x004fe400078e02ff */
[----:B------:R-:W-:Y:S05]  /*2a8e0*/  BRA.DIV UR4, `(.L_x_841) ;  /* 0x0000002a04e07947 */ /* 0x000fea000b800000 */
[----:B------:R-:W2:Y:S02]  /*2a8f0*/  LDL R3, [R1+0x10] ;  /* 0x0000100001037983 */ /* 0x000ea40000100800 */
[----:B--2---:R-:W-:Y:S02]  /*2a900*/  LOP3.LUT P4, RZ, R3, 0x1, RZ, 0xc0, !PT ;  /* 0x0000000103ff7812 */ /* 0x004fe4000788c0ff */
        /* <DEDUP_REMOVED lines=12> */
[----:B------:R-:W1:Y:S02]  /*2a9d0*/  SHFL.UP PT, R3, R2, 0x10, RZ ;  /* 0x0600000002037989 */ /* 0x000e6400000e00ff */
[----:B-1----:R-:W-:-:S05]  /*2a9e0*/  SEL R3, R3, RZ, P3 ;  /* 0x000000ff03037207 */ /* 0x002fca0001800000 */
[----:B0-----:R-:W-:-:S05]  /*2a9f0*/  IMAD.IADD R7, R2, 0x1, R3 ;  /* 0x0000000102077824 */ /* 0x001fca00078e0203 */
[----:B------:R0:W1:Y:S02]  /*2aa00*/  SHFL.IDX PT, R16, R7, 0x1f, 0x1f ;  /* 0x03e01f0007107f89 */ /* 0x00006400000e0000 */
.L_x_935:
[----:B------:R-:W-:Y:S02]  /*2aa10*/  ULDC UR4, c[0x0][0xc38] ;  /* 0x00030e0000047ab9 */ /* 0x000fe40000000800 */
[----:B------:R-:W-:-:S04]  /*2aa20*/  IMAD.U32 R2, RZ, RZ, UR4 ;  /* 0x00000004ff027e24 */ /* 0x000fc8000f8e00ff */
[----:B-1----:R-:W-:-:S04]  /*2aa30*/  IMAD R16, R16, R2, RZ ;  /* 0x0000000210107224 */ /* 0x002fc800078e02ff */
[----:B------:R-:W-:-:S05]  /*2aa40*/  IMAD.IADD R0, R16, 0x1, R0 ;  /* 0x0000000110007824 */ /* 0x000fca00078e0200 */
[----:B------:R-:W-:-:S13]  /*2aa50*/  ISETP.GT.AND P4, PT, R0, R5, PT ;  /* 0x000000050000720c */ /* 0x000fda0003f84270 */
[----:B------:R-:W-:Y:S05]  /*2aa60*/  @!P4 BRA `(.L_x_842) ;  /* 0xfffffffc004cc947 */ /* 0x000fea000383ffff */
.L_x_839:
[----:B------:R-:W-:Y:S01]  /*2aa70*/  IADD3 R16, -R16, R0, RZ ;  /* 0x0000000010107210 */ /* 0x000fe20007ffe1ff */
[----:B------:R-:W-:-:S04]  /*2aa80*/  UMOV UR4, 0xffffffff ;  /* 0xffffffff00047882 */ /* 0x000fc80000000000 */
[----:B------:R-:W-:-:S05]  /*2aa90*/  IMAD R0, R7, R2, R16 ;  /* 0x0000000207007224 */ /* 0x000fca00078e0210 */
[----:B------:R-:W-:Y:S01]  /*2aaa0*/  ISETP.GT.AND P6, PT, R0, R5, PT ;  /* 0x000000050000720c */ /* 0x000fe20003fc4270 */
[----:B------:R-:W-:-:S12]  /*2aab0*/  BRA.DIV UR4, `(.L_x_843) ;  /* 0x0000002e044c7947 */ /* 0x000fd8000b800000 */
[----:B------:R-:W-:-:S04]  /*2aac0*/  VOTE.ANY R3, PT, !P6 ;  /* 0x0000000000037806 */ /* 0x000fc800070e0100 */
[----:B------:R-:W1:Y:S02]  /*2aad0*/  POPC R0, R3 ;  /* 0x0000000300007309 */ /* 0x000e640000000000 */
[----:B-1----:R1:W2:Y:S04]  /*2aae0*/  SHFL.IDX PT, R4, R4, R0, 0x1f ;  /* 0x00001f0004047589 */ /* 0x0022a800000e0000 */
[----:B------:R1:W3:Y:S02]  /*2aaf0*/  SHFL.IDX PT, R6, R6, R0, 0x1f ;  /* 0x00001f0006067589 */ /* 0x0002e400000e0000 */
.L_x_940:
[----:B------:R-:W-:-:S13]  /*2ab00*/  ISETP.NE.AND P0, PT, R3, RZ, PT ;  /* 0x000000ff0300720c */ /* 0x000fda0003f05270 */
[----:B------:R-:W-:Y:S05]  /*2ab10*/  @!P0 BRA `(.L_x_844) ;  /* 0x0000000000148947 */ /* 0x000fea0003800000 */
[----:B------:R-:W-:Y:S01]  /*2ab20*/  UMOV UR4, 0xffffffff ;  /* 0xffffffff00047882 */ /* 0x000fe20000000000 */
[----:B------:R-:W-:Y:S02]  /*2ab30*/  VIADD R12, R0, 0xffffffff ;  /* 0xffffffff000c7836 */ /* 0x000fe40000000000 */
[----:B------:R-:W-:Y:S05]  /*2ab40*/  BRA.DIV UR4, `(.L_x_845) ;  /* 0x0000002e04847947 */ /* 0x000fea000b800000 */
[----:B0-----:R0:W4:Y:S02]  /*2ab50*/  SHFL.IDX PT, R7, R7, R12, 0x1f ;  /* 0x00001f0c07077589 */ /* 0x00112400000e0000 */
.L_x_943:
[----:B----4-:R-:W-:-:S07]  /*2ab60*/  IMAD.MOV.U32 R10, RZ, RZ, R7 ;  /* 0x000000ffff0a7224 */ /* 0x010fce00078e0007 */
.L_x_844:
[----:B------:R-:W4:Y:S01]  /*2ab70*/  LDL.LU R11, [R1+0xc] ;  /* 0x00000c00010b7983 */ /* 0x000f220000300800 */
[----:B--2---:R-:W-:Y:S01]  /*2ab80*/  IABS R3, R4 ;  /* 0x0000000400037213 */ /* 0x004fe20000000000 */
[----:B------:R-:W-:Y:S02]  /*2ab90*/  IMAD R2, R10, R2, R16 ;  /* 0x000000020a027224 */ /* 0x000fe400078e0210 */
[----:B------:R-:W-:Y:S01]  /*2aba0*/  IMAD.MOV.U32 R8, RZ, RZ, RZ ;  /* 0x000000ffff087224 */ /* 0x000fe200078e00ff */
[----:B0-----:R-:W0:Y:S01]  /*2abb0*/  I2F.RP R7, R3 ;  /* 0x0000000300077306 */ /* 0x001e220000209400 */
[----:B------:R-:W-:Y:S01]  /*2abc0*/  IMAD.IADD R5, R5, 0x1, -R2 ;  /* 0x0000000105057824 */ /* 0x000fe200078e0a02 */
[----:B------:R2:W-:Y:S04]  /*2abd0*/  STL [R1], R2 ;  /* 0x0000000201007387 */ /* 0x0005e80000100800 */
[----:B--2---:R-:W-:-:S02]  /*2abe0*/  IABS R2, R5 ;  /* 0x0000000500027213 */ /* 0x004fc40000000000 */
[----:B0-----:R-:W0:Y:S02]  /*2abf0*/  MUFU.RCP R7, R7 ;  /* 0x0000000700077308 */ /* 0x001e240000001000 */
[----:B0-----:R-:W-:-:S06]  /*2ac00*/  VIADD R7, R7, 0xffffffe ;  /* 0x0ffffffe07077836 */ /* 0x001fcc0000000000 */
[----:B------:R-:W0:Y:S02]  /*2ac10*/  F2I.FTZ.U32.TRUNC.NTZ R9, R7 ;  /* 0x0000000700097305 */ /* 0x000e24000021f000 */
[----:B0-----:R-:W-:-:S05]  /*2ac20*/  IADD3 R7, RZ, -R9, RZ ;  /* 0x80000009ff077210 */ /* 0x001fca0007ffe0ff */
[----:B------:R-:W-:-:S04]  /*2ac30*/  IMAD R7, R7, R3, RZ ;  /* 0x0000000307077224 */ /* 0x000fc800078e02ff */
[----:B------:R-:W-:Y:S01]  /*2ac40*/  IMAD.HI.U32 R7, R9, R7, R8 ;  /* 0x0000000709077227 */ /* 0x000fe200078e0008 */
[----:B------:R-:W-:-:S05]  /*2ac50*/  IABS R8, R4 ;  /* 0x0000000400087213 */ /* 0x000fca0000000000 */
[----:B------:R-:W-:Y:S02]  /*2ac60*/  IMAD.MOV R8, RZ, RZ, -R8 ;  /* 0x000000ffff087224 */ /* 0x000fe400078e0a08 */
[----:B------:R-:W-:-:S04]  /*2ac70*/  IMAD.HI.U32 R7, R7, R2, RZ ;  /* 0x0000000207077227 */ /* 0x000fc800078e00ff */
[----:B------:R-:W-:Y:S01]  /*2ac80*/  IMAD R2, R7, R8, R2 ;  /* 0x0000000807027224 */ /* 0x000fe200078e0202 */
[----:B---3--:R-:W-:-:S04]  /*2ac90*/  IABS R8, R6 ;  /* 0x0000000600087213 */ /* 0x008fc80000000000 */
[----:B------:R-:W-:-:S13]  /*2aca0*/  ISETP.GT.U32.AND P2, PT, R3, R2, PT ;  /* 0x000000020300720c */ /* 0x000fda0003f44070 */
[-C--:B------:R-:W-:Y:S02]  /*2acb0*/  @!P2 IADD3 R2, R2, -R3.reuse, RZ ;  /* 0x800000030202a210 */ /* 0x080fe40007ffe0ff */
[----:B------:R-:W-:Y:S02]  /*2acc0*/  @!P2 IADD3 R7, R7, 0x1, RZ ;  /* 0x000000010707a810 */ /* 0x000fe40007ffe0ff */
[----:B------:R-:W-:Y:S02]  /*2acd0*/  ISETP.GE.U32.AND P0, PT, R2, R3, PT ;  /* 0x000000030200720c */ /* 0x000fe40003f06070 */
[----:B------:R-:W0:Y:S01]  /*2ace0*/  I2F.RP R2, R8 ;  /* 0x0000000800027306 */ /* 0x000e220000209400 */
[----:B------:R-:W-:-:S10]  /*2acf0*/  ISETP.NE.AND P2, PT, R4, RZ, PT ;  /* 0x000000ff0400720c */ /* 0x000fd40003f45270 */
[----:B------:R-:W-:Y:S01]  /*2ad00*/  @P0 VIADD R7, R7, 0x1 ;  /* 0x0000000107070836 */ /* 0x000fe20000000000 */
[----:B0-----:R-:W0:Y:S02]  /*2ad10*/  MUFU.RCP R2, R2 ;  /* 0x0000000200027308 */ /* 0x001e240000001000 */
[----:B0-----:R-:W-:-:S06]  /*2ad20*/  VIADD R2, R2, 0xffffffe ;  /* 0x0ffffffe02027836 */ /* 0x001fcc0000000000 */
[----:B------:R-:W0:Y:S02]  /*2ad30*/  F2I.FTZ.U32.TRUNC.NTZ R3, R2 ;  /* 0x0000000200037305 */ /* 0x000e24000021f000 */
[----:B0-----:R-:W-:-:S04]  /*2ad40*/  IMAD.MOV R2, RZ, RZ, -R3 ;  /* 0x000000ffff027224 */ /* 0x001fc800078e0a03 */
        /* <DEDUP_REMOVED lines=12> */
[----:B------:R-:W-:Y:S02]  /*2ae10*/  IMAD R3, R2, R9, R3 ;  /* 0x0000000902037224 */ /* 0x000fe400078e0203 */
[----:B------:R-:W-:-:S03]  /*2ae20*/  IMAD.IADD R4, R5, 0x1, -R4 ;  /* 0x0000000105047824 */ /* 0x000fc600078e0a04 */
[----:B------:R-:W-:-:S13]  /*2ae30*/  ISETP.GT.U32.AND P2, PT, R8, R3, PT ;  /* 0x000000030800720c */ /* 0x000fda0003f44070 */
[-C--:B------:R-:W-:Y:S01]  /*2ae40*/  @!P2 IADD3 R3, R3, -R8.reuse, RZ ;  /* 0x800000080303a210 */ /* 0x080fe20007ffe0ff */
[----:B------:R-:W-:Y:S01]  /*2ae50*/  @!P2 VIADD R2, R2, 0x1 ;  /* 0x000000010202a836 */ /* 0x000fe20000000000 */
[----:B------:R-:W-:Y:S02]  /*2ae60*/  ISETP.NE.AND P2, PT, R6, RZ, PT ;  /* 0x000000ff0600720c */ /* 0x000fe40003f45270 */
[----:B------:R-:W-:Y:S02]  /*2ae70*/  ISETP.GE.U32.AND P0, PT, R3, R8, PT ;  /* 0x000000080300720c */ /* 0x000fe40003f06070 */
[----:B------:R-:W-:-:S04]  /*2ae80*/  LOP3.LUT R3, R7, R6, RZ, 0x3c, !PT ;  /* 0x0000000607037212 */ /* 0x000fc800078e3cff */
[----:B------:R-:W-:-:S07]  /*2ae90*/  ISETP.GE.AND P1, PT, R3, RZ, PT ;  /* 0x000000ff0300720c */ /* 0x000fce0003f26270 */
[----:B------:R-:W-:-:S06]  /*2aea0*/  @P0 VIADD R2, R2, 0x1 ;  /* 0x0000000102020836 */ /* 0x000fcc0000000000 */
[----:B------:R-:W-:Y:S01]  /*2aeb0*/  @!P1 IMAD.MOV R2, RZ, RZ, -R2 ;  /* 0x000000ffff029224 */ /* 0x000fe200078e0a02 */
[----:B------:R-:W-:-:S04]  /*2aec0*/  @!P2 LOP3.LUT R2, RZ, R6, RZ, 0x33, !PT ;  /* 0x00000006ff02a212 */ /* 0x000fc800078e33ff */
[----:B------:R-:W-:Y:S01]  /*2aed0*/  IADD3 R3, -R2, RZ, RZ ;  /* 0x000000ff02037210 */ /* 0x000fe20007ffe1ff */
[----:B------:R-:W-:-:S04]  /*2aee0*/  IMAD R2, R6, 0x1000000, R2 ;  /* 0x0100000006027824 */ /* 0x000fc800078e0202 */
[----:B------:R-:W-:Y:S02]  /*2aef0*/  IMAD R3, R6, R3, R7 ;  /* 0x0000000306037224 */ /* 0x000fe400078e0207 */
[----:B----4-:R-:W-:-:S03]  /*2af00*/  IMAD.IADD R11, R0, 0x1, R11 ;  /* 0x00000001000b7824 */ /* 0x010fc600078e020b */
[----:B-1----:R-:W-:-:S05]  /*2af10*/  LEA R0, R3, R2, 0x10 ;  /* 0x0000000203007211 */ /* 0x002fca00078e80ff */
[----:B------:R2:W-:Y:S04]  /*2af20*/  STL [R1+0x8], R0 ;  /* 0x0000080001007387 */ /* 0x0005e80000100800 */
[----:B------:R2:W-:Y:S04]  /*2af30*/  STL [R1+0xc], R11 ;  /* 0x00000c0b01007387 */ /* 0x0005e80000100800 */
[----:B------:R2:W-:Y:S01]  /*2af40*/  STL [R1+0x4], R4 ;  /* 0x0000040401007387 */ /* 0x0005e20000100800 */
[----:B------:R-:W-:Y:S05]  /*2af50*/  BRA `(.L_x_846) ;  /* 0x0000000000287947 */ /* 0x000fea0003800000 */
.L_x_840:
[----:B------:R-:W-:Y:S01]  /*2af60*/  UMOV UR4, URZ ;  /* 0x0000003f00047c82 */ /* 0x000fe20008000000 */
[----:B------:R-:W-:Y:S01]  /*2af70*/  ULDC UR6, c[0x0][0xc3c] ;  /* 0x00030f0000067ab9 */ /* 0x000fe20000000800 */
[----:B------:R-:W-:Y:S01]  /*2af80*/  UMOV UR5, URZ ;  /* 0x0000003f00057c82 */ /* 0x000fe20008000000 */
[----:B------:R-:W-:Y:S01]  /*2af90*/  IMAD.U32 R3, RZ, RZ, UR4 ;  /* 0x00000004ff037e24 */ /* 0x000fe2000f8e00ff */
[----:B------:R1:W-:Y:S01]  /*2afa0*/  STL [R1], R5 ;  /* 0x0000000501007387 */ /* 0x0003e20000100800 */
[----:B------:R-:W-:Y:S02]  /*2afb0*/  IMAD.U32 R0, RZ, RZ, UR6 ;  /* 0x00000006ff007e24 */ /* 0x000fe4000f8e00ff */
[----:B------:R-:W-:Y:S01]  /*2afc0*/  IMAD.U32 R2, RZ, RZ, UR5 ;  /* 0x00000005ff027e24 */ /* 0x000fe2000f8e00ff */
[----:B------:R1:W-:Y:S04]  /*2afd0*/  STL [R1+0x4], R3 ;  /* 0x0000040301007387 */ /* 0x0003e80000100800 */
[----:B------:R1:W-:Y:S04]  /*2afe0*/  STL [R1+0xc], R0 ;  /* 0x00000c0001007387 */ /* 0x0003e80000100800 */
[----:B------:R1:W-:Y:S02]  /*2aff0*/  STL [R1+0x8], R2 ;  /* 0x0000080201007387 */ /* 0x0003e40000100800 */
.L_x_846:
[----:B-12---:R-:W2:Y:S04]  /*2b000*/  LDL R0, [R1+0x30] ;  /* 0x0000300001007983 */ /* 0x006ea80000100800 */
[----:B------:R-:W0:Y:S04]  /*2b010*/  LDL R2, [R1+0xc] ;  /* 0x00000c0001027983 */ /* 0x000e280000100800 */
[----:B------:R-:W3:Y:S04]  /*2b020*/  LDL R3, [R1+0x8] ;  /* 0x0000080001037983 */ /* 0x000ee80000100800 */
[----:B------:R-:W4:Y:S04]  /*2b030*/  LDL R4, [R1] ;  /* 0x0000000001047983 */ /* 0x000f280000100800 */
[----:B------:R-:W4:Y:S01]  /*2b040*/  LDL R5, [R1+0x4] ;  /* 0x0000040001057983 */ /* 0x000f220000100800 */
[----:B------:R-:W-:Y:S05]  /*2b050*/  WARPSYNC.ALL ;  /* 0x0000000000007948 */ /* 0x000fea0003800000 */
[----:B------:R-:W-:Y:S01]  /*2b060*/  BAR.SYNC.DEFER_BLOCKING 0x4, 0x180 ;  /* 0x0106000000007b1d */ /* 0x000fe20000010000 */
[----:B--2---:R-:W-:-:S13]  /*2b070*/  ISETP.NE.AND P0, PT, R0, RZ, PT ;  /* 0x000000ff0000720c */ /* 0x004fda0003f05270 */
[----:B------:R-:W1:Y:S01]  /*2b080*/  @!P0 S2R R0, SR_CgaCtaId ;  /* 0x0000000000008919 */ /* 0x000e620000008800 */
[----:B0-----:R-:W-:Y:S01]  /*2b090*/  IMAD.MOV.U32 R7, RZ, RZ, R2 ;  /* 0x000000ffff077224 */ /* 0x001fe200078e0002 */
[----:B------:R-:W-:Y:S02]  /*2b0a0*/  @!P0 MOV R2, 0x400 ;  /* 0x0000040000028802 */ /* 0x000fe40000000f00 */
[----:B---3--:R-:W-:Y:S02]  /*2b0b0*/  MOV R6, R3 ;  /* 0x0000000300067202 */ /* 0x008fe40000000f00 */
[----:B-1----:R-:W-:-:S05]  /*2b0c0*/  @!P0 LEA R18, R0, R2, 0x18 ;  /* 0x0000000200128211 */ /* 0x002fca00078ec0ff */
[----:B----4-:R0:W-:Y:S01]  /*2b0d0*/  @!P0 STS.128 [R18+0x388d0], R4 ;  /* 0x0388d00412008388 */ /* 0x0101e20000000c00 */
[----:B------:R-:W-:Y:S06]  /*2b0e0*/  BAR.ARV 0x5, 0x180 ;  /* 0x0146000000007b1d */ /* 0x000fec0000002000 */
.L_x_837:
[----:B0-----:R-:W2:Y:S01]  /*2b0f0*/  LDL R0, [R1+0xc] ;  /* 0x00000c0001007983 */ /* 0x001ea20000100800 */
[----:B------:R-:W-:Y:S02]  /*2b100*/  ULDC UR4, c[0x0][0xc3c] ;  /* 0x00030f0000047ab9 */ /* 0x000fe40000000800 */
[----:B--2---:R-:W-:-:S13]  /*2b110*/  ISETP.GE.AND P0, PT, R0, UR4, PT ;  /* 0x0000000400007c0c */ /* 0x004fda000bf06270 */
[----:B------:R-:W-:Y:S05]  /*2b120*/  @!P0 BRA `(.L_x_847) ;  /* 0xffffff7c00ec8947 */ /* 0x000fea000383ffff */
[----:B------:R-:W-:Y:S05]  /*2b130*/  BSYNC B8 ;  /* 0x0000000000087941 */ /* 0x000fea0003800000 */
.L_x_684:
[----:B-1----:R-:W3:Y:S01]  /*2b140*/  LDL.LU R0, [R1+0x64] ;  /* 0x0000640001007983 */ /* 0x002ee20000300800 */
[----:B------:R-:W-:Y:S01]  /*2b150*/  BSSY B0, `(.L_x_848) ;  /* 0x000000b000007945 */ /* 0x000fe20003800000 */
[----:B------:R-:W1:Y:S01]  /*2b160*/  S2R R5, SR_CgaCtaId ;  /* 0x0000000000057919 */ /* 0x000e620000008800 */
[----:B---3--:R-:W-:-:S05]  /*2b170*/  VIADD R0, R0, 0x1 ;  /* 0x0000000100007836 */ /* 0x008fca0000000000 */
[----:B0-----:R-:W-:-:S04]  /*2b180*/  LEA.HI R2, R0, R0, RZ, 0x1 ;  /* 0x0000000000027211 */ /* 0x001fc800078f08ff */
[----:B------:R-:W-:-:S05]  /*2b190*/  LOP3.LUT R3, R2, 0xfffffffe, RZ, 0xc0, !PT ;  /* 0xfffffffe02037812 */ /* 0x000fca00078ec0ff */
[----:B------:R-:W-:Y:S01]  /*2b1a0*/  IMAD.IADD R3, R0, 0x1, -R3 ;  /* 0x0000000100037824 */ /* 0x000fe200078e0a03 */
[----:B------:R-:W-:-:S04]  /*2b1b0*/  MOV R0, 0x400 ;  /* 0x0000040000007802 */ /* 0x000fc80000000f00 */
[----:B-1----:R-:W-:Y:S02]  /*2b1c0*/  LEA R0, R5, R0, 0x18 ;  /* 0x0000000005007211 */ /* 0x002fe400078ec0ff */
[----:B------:R-:W-:-:S04]  /*2b1d0*/  SHF.L.U32 R3, R3, 0x1f, RZ ;  /* 0x0000001f03037819 */ /* 0x000fc800000006ff */
[----:B------:R-:W0:Y:S02]  /*2b1e0*/  SYNCS.PHASECHK.TRANS64.TRYWAIT P0, [R0+URZ+0x38820], R3 ;  /* 0x03882003000075a7 */ /* 0x000e24000800017f */
[----:B0-----:R-:W-:Y:S05]  /*2b1f0*/  @!P0 BRA `(.L_x_849) ;  /* 0x0000002800008947 */ /* 0x001fea0003800000 */
.L_x_944:
[----:B------:R-:W-:Y:S05]  /*2b200*/  BSYNC B0 ;  /* 0x0000000000007941 */ /* 0x000fea0003800000 */
.L_x_848:
[----:B------:R-:W-:-:S03]  /*2b210*/  UMOV UR4, 0xffffffff ;  /* 0xffffffff00047882 */ /* 0x000fc60000000000 */
[----:B------:R-:W-:Y:S05]  /*2b220*/  BRA.DIV UR4, `(.L_x_850) ;  /* 0x0000002a04087947 */ /* 0x000fea000b800000 */
[----:B------:R-:W1:Y:S02]  /*2b230*/  S2R R2, SR_TID.X ;  /* 0x0000000000027919 */ /* 0x000e640000002100 */
[----:B-1----:R-:W-:-:S04]  /*2b240*/  SHF.R.U32.HI R2, RZ, 0x5, R2 ;  /* 0x00000005ff027819 */ /* 0x002fc80000011602 */
[----:B------:R-:W-:-:S05]  /*2b250*/  LOP3.LUT R2, R2, 0x3, RZ, 0xc0, !PT ;  /* 0x0000000302027812 */ /* 0x000fca00078ec0ff */
[----:B------:R1:W3:Y:S02]  /*2b260*/  SHFL.IDX PT, R14, R2, RZ, 0x1f ;  /* 0x00001fff020e7589 */ /* 0x0002e400000e0000 */
.L_x_947:
[----:B---3--:R-:W-:-:S13]  /*2b270*/  ISETP.NE.AND P0, PT, R14, RZ, PT ;  /* 0x000000ff0e00720c */ /* 0x008fda0003f05270 */
[----:B------:R-:W-:Y:S05]  /*2b280*/  @P0 BRA `(.L_x_444) ;  /* 0x00000000008c0947 */ /* 0x000fea0003800000 */
[----:B------:R-:W-:-:S03]  /*2b290*/  UMOV UR4, 0xffffffff ;  /* 0xffffffff00047882 */ /* 0x000fc60000000000 */
[----:B------:R-:W-:Y:S05]  /*2b2a0*/  BRA.DIV UR4, `(.L_x_851) ;  /* 0x0000002a041c7947 */ /* 0x000fea000b800000 */
[----:B------:R-:W-:-:S13]  /*2b2b0*/  ELECT P6, URZ, PT ;  /* 0x00000000003f782f */ /* 0x000fda00038c0000 */
.L_x_950:
[----:B------:R-:W-:Y:S05]  /*2b2c0*/  @!P6 BRA `(.L_x_444) ;  /* 0x00000000007ce947 */ /* 0x000fea0003800000 */
[----:B------:R-:W-:-:S06]  /*2b2d0*/  ULOP3.LUT UR4, UR60, 0x2, URZ, 0xfc, !UPT ;  /* 0x000000023c047892 */ /* 0x000fcc000f8efc3f */
[----:B-1----:R-:W-:-:S04]  /*2b2e0*/  MOV R2, UR4 ;  /* 0x0000000400027c02 */ /* 0x002fc80008000f00 */
[----:B------:R-:W-:-:S13]  /*2b2f0*/  ISETP.NE.AND P2, PT, R2, 0x3, PT ;  /* 0x000000030200780c */ /* 0x000fda0003f45270 */
[----:B------:R-:W-:Y:S05]  /*2b300*/  @!P2 BRA `(.L_x_852) ;  /* 0x000000000004a947 */ /* 0x000fea0003800000 */
[----:B------:R-:W-:Y:S01]  /*2b310*/  BPT.TRAP 0x1 ;  /* 0x000000040000795c */ /* 0x000fe20000300000 */
.L_x_852:
[----:B------:R-:W3:Y:S01]  /*2b320*/  LDL.LU R7, [R1+0x18] ;  /* 0x0000180001077983 */ /* 0x000ee20000300800 */
[----:B------:R-:W-:Y:S02]  /*2b330*/  VIADD R2, R0, 0x38840 ;  /* 0x0003884000027836 */ /* 0x000fe40000000000 */
[C---:B0-----:R-:W-:Y:S02]  /*2b340*/  VIADD R3, R19.reuse, 0x1 ;  /* 0x0000000113037836 */ /* 0x041fe40000000000 */
[----:B------:R-:W-:-:S03]  /*2b350*/  IMAD R6, R19, 0x8, R2 ;  /* 0x0000000813067824 */ /* 0x000fc600078e0202 */
[----:B------:R-:W-:-:S04]  /*2b360*/  ISETP.NE.AND P1, PT, R3, 0x2, PT ;  /* 0x000000020300780c */ /* 0x000fc80003f25270 */
[----:B------:R-:W-:Y:S02]  /*2b370*/  SEL R4, RZ, 0x1, P1 ;  /* 0x00000001ff047807 */ /* 0x000fe40000800000 */
[----:B------:R-:W-:Y:S02]  /*2b380*/  SEL R3, R3, RZ, P1 ;  /* 0x000000ff03037207 */ /* 0x000fe40000800000 */
[C---:B---3--:R-:W-:Y:S02]  /*2b390*/  SHF.L.U32 R5, R7.reuse, 0x1f, RZ ;  /* 0x0000001f07057819 */ /* 0x048fe400000006ff */
[----:B------:R-:W-:Y:S02]  /*2b3a0*/  LOP3.LUT R4, R7, R4, RZ, 0x3c, !PT ;  /* 0x0000000407047212 */ /* 0x000fe400078e3cff */
[----:B------:R-:W0:Y:S01]  /*2b3b0*/  SYNCS.PHASECHK.TRANS64.TRYWAIT P0, [R6+URZ], R5 ;  /* 0x00000005060075a7 */ /* 0x000e22000800017f */
[----:B------:R-:W-:Y:S02]  /*2b3c0*/  LEA R7, R3, R2, 0x3 ;  /* 0x0000000203077211 */ /* 0x000fe400078e18ff */
[----:B------:R-:W-:Y:S01]  /*2b3d0*/  SHF.L.U32 R2, R4, 0x1f, RZ ;  /* 0x0000001f04027819 */ /* 0x000fe200000006ff */
[----:B0-----:R-:W-:Y:S06]  /*2b3e0*/  @!P0 BRA `(.L_x_853) ;  /* 0x0000002400ec8947 */ /* 0x001fec0003800000 */
.L_x_951:
[----:B------:R-:W1:Y:S02]  /*2b3f0*/  SYNCS.PHASECHK.TRANS64.TRYWAIT P0, [R7+URZ], R2 ;  /* 0x00000002070075a7 */ /* 0x000e64000800017f */
[----:B-1----:R-:W-:Y:S05]  /*2b400*/  @!P0 BRA `(.L_x_854) ;  /* 0x0000002400f88947 */ /* 0x002fea0003800000 */
.L_x_952:
[----:B------:R-:W-:Y:S05]  /*2b410*/  @!P2 BRA `(.L_x_855) ;  /* 0x000000000004a947 */ /* 0x000fea0003800000 */
[----:B------:R-:W-:Y:S01]  /*2b420*/  BPT.TRAP 0x1 ;  /* 0x000000040000795c */ /* 0x000fe20000300000 */
.L_x_855:
[----:B------:R-:W-:-:S04]  /*2b430*/  VIADD R0, R0, 0x38860 ;  /* 0x0003886000007836 */ /* 0x000fc80000000000 */
[----:B------:R-:W-:-:S04]  /*2b440*/  IMAD R4, R19, 0x8, R0 ;  /* 0x0000000813047824 */ /* 0x000fc800078e0200 */
[----:B------:R-:W3:Y:S02]  /*2b450*/  SYNCS.PHASECHK.TRANS64.TRYWAIT P0, [R4+URZ], R5 ;  /* 0x00000005040075a7 */ /* 0x000ee4000800017f */
[----:B---3--:R-:W-:Y:S05]  /*2b460*/  @!P0 BRA `(.L_x_856) ;  /* 0x0000002400f48947 */ /* 0x008fea0003800000 */
.L_x_953:
[----:B------:R-:W-:-:S07]  /*2b470*/  IMAD R3, R3, 0x8, R0 ;  /* 0x0000000803037824 */ /* 0x000fce00078e0200 */
.L_x_857:
[----:B----4-:R4:W0:Y:S02]  /*2b480*/  SYNCS.PHASECHK.TRANS64.TRYWAIT P0, [R3+URZ], R2 ;  /* 0x00000002030075a7 */ /* 0x010824000800017f */
[----:B0-----:R-:W-:Y:S05]  /*2b490*/  @!P0 NANOSLEEP.SYNCS 0x989680 ;  /* 0x009896800000895d */ /* 0x001fea0003900000 */
[----:B------:R-:W0:Y:S02]  /*2b4a0*/  @!P0 SYNCS.PHASECHK.TRANS64 P0, [R3+URZ], R2 ;  /* 0x00000002030085a7 */ /* 0x000e24000800007f */
[----:B0-----:R-:W-:Y:S05]  /*2b4b0*/  @!P0 BRA `(.L_x_857) ;  /* 0xfffffffc00f08947 */ /* 0x001fea000383ffff */
.L_x_444:
[----:B------:R-:W-:Y:S05]  /*2b4c0*/  BSYNC B9 ;  /* 0x0000000000097941 */ /* 0x000fea0003800000 */
.L_x_441:
[----:B------:R-:W-:Y:S05]  /*2b4d0*/  EXIT ;  /* 0x000000000000794d */ /* 0x000fea0003800000 */
.L_x_466:
[----:B-1----:R1:W2:Y:S02]  /*2b4e0*/  SYNCS.PHASECHK.TRANS64.TRYWAIT P6, [R3+URZ+0x38890], R0 ;  /* 0x03889000030075a7 */ /* 0x0022a400080c017f */
[----:B--2---:R-:W-:Y:S05]  /*2b4f0*/  @!P6 NANOSLEEP.SYNCS 0x989680 ;  /* 0x009896800000e95d */ /* 0x004fea0003900000 */
[----:B------:R-:W2:Y:S02]  /*2b500*/  @!P6 SYNCS.PHASECHK.TRANS64 P6, [R3+URZ+0x38890], R0 ;  /* 0x038890000300e5a7 */ /* 0x000ea400080c007f */
[----:B--2---:R-:W-:Y:S05]  /*2b510*/  @!P6 BRA `(.L_x_466) ;  /* 0xfffffffc00f0e947 */ /* 0x004fea000383ffff */
[----:B------:R-:W-:Y:S05]  /*2b520*/  BRA `(.L_x_858) ;  /* 0xfffffd8c00747947 */ /* 0x000fea000383ffff */
.L_x_522:
[----:B--2---:R2:W3:Y:S02]  /*2b530*/  SYNCS.PHASECHK.TRANS64.TRYWAIT P5, [R3+URZ+0x38890], R0 ;  /* 0x03889000030075a7 */ /* 0x0044e400080a017f */
[----:B---3--:R-:W-:Y:S05]  /*2b540*/  @!P5 NANOSLEEP.SYNCS 0x989680 ;  /* 0x009896800000d95d */ /* 0x008fea0003900000 */
[----:B------:R-:W3:Y:S02]  /*2b550*/  @!P5 SYNCS.PHASECHK.TRANS64 P5, [R3+URZ+0x38890], R0 ;  /* 0x038890000300d5a7 */ /* 0x000ee400080a007f */
[----:B---3--:R-:W-:Y:S05]  /*2b560*/  @!P5 BRA `(.L_x_522) ;  /* 0xfffffffc00f0d947 */ /* 0x008fea000383ffff */
[----:B------:R-:W-:Y:S05]  /*2b570*/  BRA `(.L_x_859) ;  /* 0xfffffdc000d87947 */ /* 0x000fea000383ffff */
.L_x_547:
[----:B-1----:R1:W2:Y:S02]  /*2b580*/  SYNCS.PHASECHK.TRANS64.TRYWAIT P4, [R3+URZ+0x38890], R0 ;  /* 0x03889000030075a7 */ /* 0x0022a4000808017f */
[----:B--2---:R-:W-:Y:S05]  /*2b590*/  @!P4 NANOSLEEP.SYNCS 0x989680 ;  /* 0x009896800000c95d */ /* 0x004fea0003900000 */
[----:B------:R-:W2:Y:S02]  /*2b5a0*/  @!P4 SYNCS.PHASECHK.TRANS64 P4, [R3+URZ+0x38890], R0 ;  /* 0x038890000300c5a7 */ /* 0x000ea4000808007f */
[----:B--2---:R-:W-:Y:S05]  /*2b5b0*/  @!P4 BRA `(.L_x_547) ;  /* 0xfffffffc00f0c947 */ /* 0x004fea000383ffff */
[----:B------:R-:W-:Y:S05]  /*2b5c0*/  BRA `(.L_x_860) ;  /* 0xfffffdf400707947 */ /* 0x000fea000383ffff */
.L_x_555:
[----:B--2---:R2:W3:Y:S02]  /*2b5d0*/  SYNCS.PHASECHK.TRANS64.TRYWAIT P4, [R3+URZ+0x388b0], R0 ;  /* 0x0388b000030075a7 */ /* 0x0044e4000808017f */
[----:B---3--:R-:W-:Y:S05]  /*2b5e0*/  @!P4 NANOSLEEP.SYNCS 0x989680 ;  /* 0x009896800000c95d */ /* 0x008fea0003900000 */
[----:B------:R-:W3:Y:S02]  /*2b5f0*/  @!P4 SYNCS.PHASECHK.TRANS64 P4, [R3+URZ+0x388b0], R0 ;  /* 0x0388b0000300c5a7 */ /* 0x000ee4000808007f */
[----:B---3--:R-:W-:Y:S05]  /*2b600*/  @!P4 BRA `(.L_x_555) ;  /* 0xfffffffc00f0c947 */ /* 0x008fea000383ffff */
[----:B------:R-:W-:Y:S05]  /*2b610*/  BRA `(.L_x_861) ;  /* 0xfffffdf800947947 */ /* 0x000fea000383ffff */
.L_x_577:
[----:B------:R-:W-:Y:S01]  /*2b620*/  BSSY B1, `(.L_x_862) ;  /* 0x0000008000017945 */ /* 0x000fe20003800000 */
[----:B------:R-:W-:Y:S01]  /*2b630*/  MOV R13, R25 ;  /* 0x00000019000d7202 */ /* 0x000fe20000000f00 */
[----:B------:R-:W-:Y:S02]  /*2b640*/  IMAD.MOV.U32 R12, RZ, RZ, RZ ;  /* 0x000000ffff0c7224 */ /* 0x000fe400078e00ff */
[----:B------:R-:W-:Y:S02]  /*2b650*/  IMAD.MOV.U32 R11, RZ, RZ, 0x181f ;  /* 0x0000181fff0b7424 */ /* 0x000fe400078e00ff */
[----:B------:R-:W-:-:S07]  /*2b660*/  IMAD.MOV.U32 R15, RZ, RZ, -0x1 ;  /* 0xffffffffff0f7424 */ /* 0x000fce00078e00ff */
[----:B------:R-:W-:Y:S05]  /*2b670*/  WARPSYNC.COLLECTIVE R15, `(.L_x_863) ;  /* 0x000000000f087348 */ /* 0x000fea0003c00000 */
[----:B------:R0:W1:Y:S02]  /*2b680*/  SHFL.IDX P6, R14, R13, R12, R11 ;  /* 0x0000000c0d0e7389 */ /* 0x00006400000c000b */
[----:B01----:R-:W-:Y:S01]  /*2b690*/  ENDCOLLECTIVE ;  /* 0x000000000000791b */ /* 0x003fe20003800000 */
.L_x_863:
[----:B------:R-:W-:Y:S05]  /*2b6a0*/  BSYNC B1 ;  /* 0x0000000000017941 */ /* 0x000fea0003800000 */
.L_x_862:
[----:B------:R-:W-:Y:S01]  /*2b6b0*/  IMAD.MOV.U32 R13, RZ, RZ, R24 ;  /* 0x000000ffff0d7224 */ /* 0x000fe200078e0018 */
[----:B------:R-:W-:Y:S01]  /*2b6c0*/  MOV R15, 0xffffffff ;  /* 0xffffffff000f7802 */ /* 0x000fe20000000f00 */
[----:B------:R-:W-:Y:S01]  /*2b6d0*/  IMAD.MOV.U32 R12, RZ, RZ, RZ ;  /* 0x000000ffff0c7224 */ /* 0x000fe200078e00ff */
[----:B------:R-:W-:Y:S01]  /*2b6e0*/  MOV R0, R14 ;  /* 0x0000000e00007202 */ /* 0x000fe20000000f00 */
[----:B------:R-:W-:-:S07]  /*2b6f0*/  IMAD.MOV.U32 R11, RZ, RZ, 0x181f ;  /* 0x0000181fff0b7424 */ /* 0x000fce00078e00ff */
[----:B------:R-:W-:Y:S05]  /*2b700*/  WARPSYNC.COLLECTIVE R15, `(.L_x_864) ;  /* 0x000000000f087348 */ /* 0x000fea0003c00000 */
[----:B------:R0:W1:Y:S02]  /*2b710*/  SHFL.IDX P6, R14, R13, R12, R11 ;  /* 0x0000000c0d0e7389 */ /* 0x00006400000c000b */
[----:B01----:R-:W-:Y:S01]  /*2b720*/  ENDCOLLECTIVE ;  /* 0x000000000000791b */ /* 0x003fe20003800000 */
.L_x_864:
[----:B------:R-:W-:Y:S02]  /*2b730*/  IMAD.MOV.U32 R13, RZ, RZ, R29 ;  /* 0x000000ffff0d7224 */ /* 0x000fe400078e001d */
[----:B------:R-:W-:-:S07]  /*2b740*/  IMAD.MOV.U32 R3, RZ, RZ, R14 ;  /* 0x000000ffff037224 */ /* 0x000fce00078e000e */
[----:B------:R-:W-:Y:S05]  /*2b750*/  WARPSYNC.COLLECTIVE R15, `(.L_x_865) ;  /* 0x000000000f087348 */ /* 0x000fea0003c00000 */
[----:B------:R0:W1:Y:S02]  /*2b760*/  SHFL.IDX P6, R14, R13, R12, R11 ;  /* 0x0000000c0d0e7389 */ /* 0x00006400000c000b */
[----:B01----:R-:W-:Y:S01]  /*2b770*/  ENDCOLLECTIVE ;  /* 0x000000000000791b */ /* 0x003fe20003800000 */
.L_x_865:
[----:B------:R-:W-:Y:S01]  /*2b780*/  MOV R13, R30 ;  /* 0x0000001e000d7202 */ /* 0x000fe20000000f00 */
[----:B------:R-:W-:-:S07]  /*2b790*/  IMAD.MOV.U32 R29, RZ, RZ, R14 ;  /* 0x000000ffff1d7224 */ /* 0x000fce00078e000e */
[----:B------:R-:W-:Y:S05]  /*2b7a0*/  WARPSYNC.COLLECTIVE R15, `(.L_x_866) ;  /* 0x000000000f087348 */ /* 0x000fea0003c00000 */
[----:B------:R0:W1:Y:S02]  /*2b7b0*/  SHFL.IDX P6, R14, R13, R12, R11 ;  /* 0x0000000c0d0e7389 */ /* 0x00006400000c000b */
[----:B01----:R-:W-:Y:S01]  /*2b7c0*/  ENDCOLLECTIVE ;  /* 0x000000000000791b */ /* 0x003fe20003800000 */
.L_x_866:
[----:B------:R-:W-:Y:S01]  /*2b7d0*/  IMAD.MOV.U32 R32, RZ, RZ, R14 ;  /* 0x000000ffff207224 */ /* 0x000fe200078e000e */
[----:B------:R-:W-:Y:S06]  /*2b7e0*/  BRA `(.L_x_867) ;  /* 0xfffffe0c00047947 */ /* 0x000fec000383ffff */
.L_x_581:
[----:B0-----:R0:W1:Y:S02]  /*2b7f0*/  SYNCS.PHASECHK.TRANS64.TRYWAIT P0, [R18+URZ+0x38800], R5 ;  /* 0x03880005120075a7 */ /* 0x001064000800017f */
[----:B-1----:R-:W-:Y:S05]  /*2b800*/  @!P0 NANOSLEEP.SYNCS 0x989680 ;  /* 0x009896800000895d */ /* 0x002fea0003900000 */
[----:B------:R-:W1:Y:S02]  /*2b810*/  @!P0 SYNCS.PHASECHK.TRANS64 P0, [R18+URZ+0x38800], R5 ;  /* 0x03880005120085a7 */ /* 0x000e64000800007f */
[----:B-1----:R-:W-:Y:S05]  /*2b820*/  @!P0 BRA `(.L_x_581) ;  /* 0xfffffffc00f08947 */ /* 0x002fea000383ffff */
[----:B------:R-:W-:Y:S05]  /*2b830*/  BRA `(.L_x_868) ;  /* 0xfffffe1000d47947 */ /* 0x000fea000383ffff */
.L_x_613:
[----:B------:R-:W-:Y:S01]  /*2b840*/  BSSY B1, `(.L_x_869) ;  /* 0x0000008000017945 */ /* 0x000fe20003800000 */
[----:B------:R-:W-:Y:S01]  /*2b850*/  IMAD.MOV.U32 R13, RZ, RZ, R25 ;  /* 0x000000ffff0d7224 */ /* 0x000fe200078e0019 */
[----:B------:R-:W-:Y:S01]  /*2b860*/  MOV R11, 0x181f ;  /* 0x0000181f000b7802 */ /* 0x000fe20000000f00 */
[----:B------:R-:W-:Y:S02]  /*2b870*/  IMAD.MOV.U32 R12, RZ, RZ, RZ ;  /* 0x000000ffff0c7224 */ /* 0x000fe400078e00ff */
[----:B------:R-:W-:-:S07]  /*2b880*/  IMAD.MOV.U32 R15, RZ, RZ, -0x1 ;  /* 0xffffffffff0f7424 */ /* 0x000fce00078e00ff */
[----:B------:R-:W-:Y:S05]  /*2b890*/  WARPSYNC.COLLECTIVE R15, `(.L_x_870) ;  /* 0x000000000f087348 */ /* 0x000fea0003c00000 */
[----:B------:R0:W1:Y:S02]  /*2b8a0*/  SHFL.IDX P6, R14, R13, R12, R11 ;  /* 0x0000000c0d0e7389 */ /* 0x00006400000c000b */
[----:B01----:R-:W-:Y:S01]  /*2b8b0*/  ENDCOLLECTIVE ;  /* 0x000000000000791b */ /* 0x003fe20003800000 */
.L_x_870:
[----:B------:R-:W-:Y:S05]  /*2b8c0*/  BSYNC B1 ;  /* 0x0000000000017941 */ /* 0x000fea0003800000 */
.L_x_869:
[----:B------:R-:W-:Y:S01]  /*2b8d0*/  IMAD.MOV.U32 R13, RZ, RZ, R24 ;  /* 0x000000ffff0d7224 */ /* 0x000fe200078e0018 */
[----:B------:R-:W-:Y:S01]  /*2b8e0*/  MOV R12, RZ ;  /* 0x000000ff000c7202 */ /* 0x000fe20000000f00 */
[----:B------:R-:W-:Y:S02]  /*2b8f0*/  IMAD.MOV.U32 R11, RZ, RZ, 0x181f ;  /* 0x0000181fff0b7424 */ /* 0x000fe400078e00ff */
[----:B------:R-:W-:Y:S02]  /*2b900*/  IMAD.MOV.U32 R15, RZ, RZ, -0x1 ;  /* 0xffffffffff0f7424 */ /* 0x000fe400078e00ff */
[----:B------:R-:W-:-:S07]  /*2b910*/  IMAD.MOV.U32 R0, RZ, RZ, R14 ;  /* 0x000000ffff007224 */ /* 0x000fce00078e000e */
[----:B------:R-:W-:Y:S05]  /*2b920*/  WARPSYNC.COLLECTIVE R15, `(.L_x_871) ;  /* 0x000000000f087348 */ /* 0x000fea0003c00000 */
[----:B------:R0:W1:Y:S02]  /*2b930*/  SHFL.IDX P6, R14, R13, R12, R11 ;  /* 0x0000000c0d0e7389 */ /* 0x00006400000c000b */
[----:B01----:R-:W-:Y:S01]  /*2b940*/  ENDCOLLECTIVE ;  /* 0x000000000000791b */ /* 0x003fe20003800000 */
.L_x_871:
[----:B------:R-:W-:Y:S01]  /*2b950*/  MOV R13, R29 ;  /* 0x0000001d000d7202 */ /* 0x000fe20000000f00 */
[----:B------:R-:W-:-:S07]  /*2b960*/  IMAD.MOV.U32 R3, RZ, RZ, R14 ;  /* 0x000000ffff037224 */ /* 0x000fce00078e000e */
[----:B------:R-:W-:Y:S05]  /*2b970*/  WARPSYNC.COLLECTIVE R15, `(.L_x_872) ;  /* 0x000000000f087348 */ /* 0x000fea0003c00000 */
[----:B------:R0:W1:Y:S02]  /*2b980*/  SHFL.IDX P6, R14, R13, R12, R11 ;  /* 0x0000000c0d0e7389 */ /* 0x00006400000c000b */
[----:B01----:R-:W-:Y:S01]  /*2b990*/  ENDCOLLECTIVE ;  /* 0x000000000000791b */ /* 0x003fe20003800000 */
.L_x_872:
[----:B------:R-:W-:Y:S02]  /*2b9a0*/  IMAD.MOV.U32 R13, RZ, RZ, R30 ;  /* 0x000000ffff0d7224 */ /* 0x000fe400078e001e */
[----:B------:R-:W-:-:S07]  /*2b9b0*/  IMAD.MOV.U32 R29, RZ, RZ, R14 ;  /* 0x000000ffff1d7224 */ /* 0x000fce00078e000e */
[----:B------:R-:W-:Y:S05]  /*2b9c0*/  WARPSYNC.COLLECTIVE R15, `(.L_x_873) ;  /* 0x000000000f087348 */ /* 0x000fea0003c00000 */
[----:B------:R0:W1:Y:S02]  /*2b9d0*/  SHFL.IDX P6, R14, R13, R12, R11 ;  /* 0x0000000c0d0e7389 */ /* 0x00006400000c000b */
[----:B01----:R-:W-:Y:S01]  /*2b9e0*/  ENDCOLLECTIVE ;  /* 0x000000000000791b */ /* 0x003fe20003800000 */
.L_x_873:
[----:B------:R-:W-:Y:S01]  /*2b9f0*/  IMAD.MOV.U32 R30, RZ, RZ, R14 ;  /* 0x000000ffff1e7224 */ /* 0x000fe200078e000e */
[----:B------:R-:W-:Y:S06]  /*2ba00*/  BRA `(.L_x_874) ;  /* 0xfffffe3c00347947 */ /* 0x000fec000383ffff */
.L_x_617:
[----:B0-----:R0:W1:Y:S02]  /*2ba10*/  SYNCS.PHASECHK.TRANS64.TRYWAIT P0, [R18+URZ+0x38800], R5 ;  /* 0x03880005120075a7 */ /* 0x001064000800017f */
[----:B-1----:R-:W-:Y:S05]  /*2ba20*/  @!P0 NANOSLEEP.SYNCS 0x989680 ;  /* 0x009896800000895d */ /* 0x002fea0003900000 */
[----:B------:R-:W1:Y:S02]  /*2ba30*/  @!P0 SYNCS.PHASECHK.TRANS64 P0, [R18+URZ+0x38800], R5 ;  /* 0x03880005120085a7 */ /* 0x000e64000800007f */
[----:B-1----:R-:W-:Y:S05]  /*2ba40*/  @!P0 BRA `(.L_x_617) ;  /* 0xfffffffc00f08947 */ /* 0x002fea000383ffff */
[----:B------:R-:W-:Y:S05]  /*2ba50*/  BRA `(.L_x_875) ;  /* 0xfffffe4000b87947 */ /* 0x000fea000383ffff */
.L_x_635:
[----:B-1----:R1:W2:Y:S02]  /*2ba60*/  SYNCS.PHASECHK.TRANS64.TRYWAIT P2, [R0+URZ+0x38830], R3 ;  /* 0x03883003000075a7 */ /* 0x0022a4000804017f */
[----:B--2---:R-:W-:Y:S05]  /*2ba70*/  @!P2 NANOSLEEP.SYNCS 0x989680 ;  /* 0x009896800000a95d */ /* 0x004fea0003900000 */
[----:B------:R-:W2:Y:S02]  /*2ba80*/  @!P2 SYNCS.PHASECHK.TRANS64 P2, [R0+URZ+0x38830], R3 ;  /* 0x038830030000a5a7 */ /* 0x000ea4000804007f */
[----:B--2---:R-:W-:Y:S05]  /*2ba90*/  @!P2 BRA `(.L_x_635) ;  /* 0xfffffffc00f0a947 */ /* 0x004fea000383ffff */
[----:B------:R-:W-:Y:S05]  /*2baa0*/  BRA `(.L_x_634) ;  /* 0xfffffe7400087947 */ /* 0x000fea000383ffff */
.L_x_642:
[----:B-1----:R1:W2:Y:S02]  /*2bab0*/  SYNCS.PHASECHK.TRANS64.TRYWAIT P2, [R11+URZ+0x38830], R4 ;  /* 0x038830040b0075a7 */ /* 0x0022a4000804017f */
[----:B--2---:R-:W-:Y:S05]  /*2bac0*/  @!P2 NANOSLEEP.SYNCS 0x989680 ;  /* 0x009896800000a95d */ /* 0x004fea0003900000 */
[----:B------:R-:W2:Y:S02]  /*2bad0*/  @!P2 SYNCS.PHASECHK.TRANS64 P2, [R11+URZ+0x38830], R4 ;  /* 0x038830040b00a5a7 */ /* 0x000ea4000804007f */
[----:B--2---:R-:W-:Y:S05]  /*2bae0*/  @!P2 BRA `(.L_x_642) ;  /* 0xfffffffc00f0a947 */ /* 0x004fea000383ffff */
[----:B------:R-:W-:Y:S05]  /*2baf0*/  BRA `(.L_x_641) ;  /* 0xfffffec000907947 */ /* 0x000fea000383ffff */
.L_x_647:
[----:B-1----:R1:W2:Y:S02]  /*2bb00*/  SYNCS.PHASECHK.TRANS64.TRYWAIT P2, [R9+URZ+0x38850], R0 ;  /* 0x03885000090075a7 */ /* 0x0022a4000804017f */
[----:B--2---:R-:W-:Y:S05]  /*2bb10*/  @!P2 NANOSLEEP.SYNCS 0x989680 ;  /* 0x009896800000a95d */ /* 0x004fea0003900000 */
[----:B------:R-:W2:Y:S02]  /*2bb20*/  @!P2 SYNCS.PHASECHK.TRANS64 P2, [R9+URZ+0x38850], R0 ;  /* 0x038850000900a5a7 */ /* 0x000ea4000804007f */
[----:B--2---:R-:W-:Y:S05]  /*2bb30*/  @!P2 BRA `(.L_x_647) ;  /* 0xfffffffc00f0a947 */ /* 0x004fea000383ffff */
[----:B------:R-:W-:Y:S05]  /*2bb40*/  BRA `(.L_x_646) ;  /* 0xfffffef8005c7947 */ /* 0x000fea000383ffff */
.L_x_653:
[----:B-1----:R1:W2:Y:S02]  /*2bb50*/  SYNCS.PHASECHK.TRANS64.TRYWAIT P0, [R3+URZ+0x38850], R0 ;  /* 0x03885000030075a7 */ /* 0x0022a4000800017f */
[----:B--2---:R-:W-:Y:S05]  /*2bb60*/  @!P0 NANOSLEEP.SYNCS 0x989680 ;  /* 0x009896800000895d */ /* 0x004fea0003900000 */
[----:B------:R-:W2:Y:S02]  /*2bb70*/  @!P0 SYNCS.PHASECHK.TRANS64 P0, [R3+URZ+0x38850], R0 ;  /* 0x03885000030085a7 */ /* 0x000ea4000800007f */
[----:B--2---:R-:W-:Y:S05]  /*2bb80*/  @!P0 BRA `(.L_x_653) ;  /* 0xfffffffc00f08947 */ /* 0x004fea000383ffff */
[----:B------:R-:W-:Y:S05]  /*2bb90*/  BRA `(.L_x_652) ;  /* 0xffffff1000687947 */ /* 0x000fea000383ffff */
.L_x_692:
[----:B------:R-:W0:Y:S01]  /*2bba0*/  S2R R5, SR_TID.X ;  /* 0x0000000000057919 */ /* 0x000e220000002100 */
[----:B------:R-:W-:Y:S01]  /*2bbb0*/  BSSY B1, `(.L_x_876) ;  /* 0x000000a000017945 */ /* 0x000fe20003800000 */
[----:B------:R-:W-:Y:S02]  /*2bbc0*/  IMAD.MOV.U32 R12, RZ, RZ, RZ ;  /* 0x000000ffff0c7224 */ /* 0x000fe400078e00ff */
[----:B------:R-:W-:Y:S02]  /*2bbd0*/  IMAD.MOV.U32 R11, RZ, RZ, 0x1f ;  /* 0x0000001fff0b7424 */ /* 0x000fe400078e00ff */
[----:B------:R-:W-:Y:S01]  /*2bbe0*/  IMAD.MOV.U32 R15, RZ, RZ, -0x1 ;  /* 0xffffffffff0f7424 */ /* 0x000fe200078e00ff */
[----:B0-----:R-:W-:-:S04]  /*2bbf0*/  SHF.R.U32.HI R5, RZ, 0x5, R5 ;  /* 0x00000005ff057819 */ /* 0x001fc80000011605 */
[----:B------:R-:W-:-:S04]  /*2bc00*/  LOP3.LUT R5, R5, 0x3, RZ, 0xc0, !PT ;  /* 0x0000000305057812 */ /* 0x000fc800078ec0ff */
[----:B------:R-:W-:-:S07]  /*2bc10*/  MOV R13, R5 ;  /* 0x00000005000d7202 */ /* 0x000fce0000000f00 */
[----:B------:R-:W-:Y:S05]  /*2bc20*/  WARPSYNC.COLLECTIVE R15, `(.L_x_877) ;  /* 0x000000000f087348 */ /* 0x000fea0003c00000 */
[----:B------:R0:W1:Y:S02]  /*2bc30*/  SHFL.IDX P6, R14, R13, R12, R11 ;  /* 0x0000000c0d0e7389 */ /* 0x00006400000c000b */
[----:B01----:R-:W-:Y:S01]  /*2bc40*/  ENDCOLLECTIVE ;  /* 0x000000000000791b */ /* 0x003fe20003800000 */
.L_x_877:
[----:B------:R-:W-:Y:S05]  /*2bc50*/  BSYNC B1 ;  /* 0x0000000000017941 */ /* 0x000fea0003800000 */
.L_x_876:
[----:B------:R-:W-:Y:S05]  /*2bc60*/  BRA `(.L_x_878) ;  /* 0xffffff7c00c07947 */ /* 0x000fea000383ffff */
.L_x_694:
[----:B------:R-:W-:Y:S01]  /*2bc70*/  BSSY B1, `(.L_x_879) ;  /* 0x0000006000017945 */ /* 0x000fe20003800000 */
[----:B------:R-:W-:-:S07]  /*2bc80*/  MOV R15, 0xffffffff ;  /* 0xffffffff000f7802 */ /* 0x000fce0000000f00 */
[----:B0-----:R-:W-:Y:S05]  /*2bc90*/  WARPSYNC.COLLECTIVE R15, `(.L_x_880) ;  /* 0x000000000f0c7348 */ /* 0x001fea0003c00000 */
[----:B------:R-:W-:Y:S02]  /*2bca0*/  ELECT P6, UR62, PT ;  /* 0x00000000003e782f */ /* 0x000fe400038c0000 */
[----:B------:R-:W-:Y:S01]  /*2bcb0*/  MOV R14, UR62 ;  /* 0x0000003e000e7c02 */ /* 0x000fe20008000f00 */
[----:B0-----:R-:W-:Y:S10]  /*2bcc0*/  ENDCOLLECTIVE ;  /* 0x000000000000791b */ /* 0x001ff40003800000 */
.L_x_880:
[----:B------:R-:W-:Y:S05]  /*2bcd0*/  BSYNC B1 ;  /* 0x0000000000017941 */ /* 0x000fea0003800000 */
.L_x_879:
[----:B------:R-:W-:Y:S01]  /*2bce0*/  PLOP3.LUT P2, PT, P6, PT, PT, 0x80, 0x0 ;  /* 0x000000000000781c */ /* 0x000fe2000374f070 */
[----:B------:R-:W-:-:S12]  /*2bcf0*/  BRA `(.L_x_693) ;  /* 0xffffff7c00b47947 */ /* 0x000fd8000383ffff */
.L_x_696:
[----:B0-----:R0:W1:Y:S02]  /*2bd00*/  SYNCS.PHASECHK.TRANS64.TRYWAIT P0, [R18+URZ+0x38820], R2 ;  /* 0x03882002120075a7 */ /* 0x001064000800017f */
[----:B-1----:R-:W-:Y:S05]  /*2bd10*/  @!P0 NANOSLEEP.SYNCS 0x989680 ;  /* 0x009896800000895d */ /* 0x002fea0003900000 */
[----:B------:R-:W1:Y:S02]  /*2bd20*/  @!P0 SYNCS.PHASECHK.TRANS64 P0, [R18+URZ+0x38820], R2 ;  /* 0x03882002120085a7 */ /* 0x000e64000800007f */
[----:B-1----:R-:W-:Y:S05]  /*2bd30*/  @!P0 BRA `(.L_x_696) ;  /* 0xfffffffc00f08947 */ /* 0x002fea000383ffff */
[----:B------:R-:W-:Y:S05]  /*2bd40*/  BRA `(.L_x_881) ;  /* 0xffffff7c00c47947 */ /* 0x000fea000383ffff */
.L_x_700:
[----:B-1----:R1:W2:Y:S02]  /*2bd50*/  SYNCS.PHASECHK.TRANS64.TRYWAIT P0, [R6+URZ+0x388a0], R8 ;  /* 0x0388a008060075a7 */ /* 0x0022a4000800017f */
[----:B--2---:R-:W-:Y:S05]  /*2bd60*/  @!P0 NANOSLEEP.SYNCS 0x989680 ;  /* 0x009896800000895d */ /* 0x004fea0003900000 */
[----:B------:R-:W2:Y:S02]  /*2bd70*/  @!P0 SYNCS.PHASECHK.TRANS64 P0, [R6+URZ+0x388a0], R8 ;  /* 0x0388a008060085a7 */ /* 0x000ea4000800007f */
[----:B--2---:R-:W-:Y:S05]  /*2bd80*/  @!P0 BRA `(.L_x_700) ;  /* 0xfffffffc00f08947 */ /* 0x004fea000383ffff */
[----:B------:R-:W-:Y:S05]  /*2bd90*/  BRA `(.L_x_882) ;  /* 0xffffff7c00e47947 */ /* 0x000fea000383ffff */
.L_x_708:
[----:B0-----:R0:W2:Y:S02]  /*2bda0*/  SYNCS.PHASECHK.TRANS64.TRYWAIT P0, [R6+URZ+0x388c0], R8 ;  /* 0x0388c008060075a7 */ /* 0x0010a4000800017f */
[----:B--2---:R-:W-:Y:S05]  /*2bdb0*/  @!P0 NANOSLEEP.SYNCS 0x989680 ;  /* 0x009896800000895d */ /* 0x004fea0003900000 */
[----:B------:R-:W2:Y:S02]  /*2bdc0*/  @!P0 SYNCS.PHASECHK.TRANS64 P0, [R6+URZ+0x388c0], R8 ;  /* 0x0388c008060085a7 */ /* 0x000ea4000800007f */
[----:B--2---:R-:W-:Y:S05]  /*2bdd0*/  @!P0 BRA `(.L_x_708) ;  /* 0xfffffffc00f08947 */ /* 0x004fea000383ffff */
[----:B------:R-:W-:Y:S05]  /*2bde0*/  BRA `(.L_x_883) ;  /* 0xffffff8400207947 */ /* 0x000fea000383ffff */
.L_x_718:
[----:B0-----:R0:W1:Y:S02]  /*2bdf0*/  SYNCS.PHASECHK.TRANS64.TRYWAIT P0, [R6+URZ+0x388a0], R5 ;  /* 0x0388a005060075a7 */ /* 0x001064000800017f */
[----:B-1----:R-:W-:Y:S05]  /*2be00*/  @!P0 NANOSLEEP.SYNCS 0x989680 ;  /* 0x009896800000895d */ /* 0x002fea0003900000 */
[----:B------:R-:W1:Y:S02]  /*2be10*/  @!P0 SYNCS.PHASECHK.TRANS64 P0, [R6+URZ+0x388a0], R5 ;  /* 0x0388a005060085a7 */ /* 0x000e64000800007f */
[----:B-1----:R-:W-:Y:S05]  /*2be20*/  @!P0 BRA `(.L_x_718) ;  /* 0xfffffffc00f08947 */ /* 0x002fea000383ffff */
[----:B------:R-:W-:Y:S05]  /*2be30*/  BRA `(.L_x_884) ;  /* 0xffffff8800987947 */ /* 0x000fea000383ffff */
.L_x_726:
[----:B-1----:R1:W2:Y:S02]  /*2be40*/  SYNCS.PHASECHK.TRANS64.TRYWAIT P0, [R6+URZ+0x388c0], R5 ;  /* 0x0388c005060075a7 */ /* 0x0022a4000800017f */
[----:B--2---:R-:W-:Y:S05]  /*2be50*/  @!P0 NANOSLEEP.SYNCS 0x989680 ;  /* 0x009896800000895d */ /* 0x004fea0003900000 */
[----:B------:R-:W2:Y:S02]  /*2be60*/  @!P0 SYNCS.PHASECHK.TRANS64 P0, [R6+URZ+0x388c0], R5 ;  /* 0x0388c005060085a7 */ /* 0x000ea4000800007f */
[----:B--2---:R-:W-:Y:S05]  /*2be70*/  @!P0 BRA `(.L_x_726) ;  /* 0xfffffffc00f08947 */ /* 0x004fea000383ffff */
[----:B------:R-:W-:Y:S05]  /*2be80*/  BRA `(.L_x_885) ;  /* 0xffffff8c00dc7947 */ /* 0x000fea000383ffff */
.L_x_744:
[----:B------:R-:W0:Y:S01]  /*2be90*/  S2R R4, SR_TID.X ;  /* 0x0000000000047919 */ /* 0x000e220000002100 */
[----:B------:R-:W-:Y:S01]  /*2bea0*/  BSSY B0, `(.L_x_886) ;  /* 0x000000a000007945 */ /* 0x000fe20003800000 */
[----:B------:R-:W-:Y:S01]  /*2beb0*/  IMAD.MOV.U32 R12, RZ, RZ, RZ ;  /* 0x000000ffff0c7224 */ /* 0x000fe200078e00ff */
[----:B------:R-:W-:Y:S01]  /*2bec0*/  MOV R15, 0xffffffff ;  /* 0xffffffff000f7802 */ /* 0x000fe20000000f00 */
[----:B------:R-:W-:Y:S01]  /*2bed0*/  IMAD.MOV.U32 R11, RZ, RZ, 0x1f ;  /* 0x0000001fff0b7424 */ /* 0x000fe200078e00ff */
[----:B0-----:R-:W-:-:S04]  /*2bee0*/  SHF.R.U32.HI R4, RZ, 0x5, R4 ;  /* 0x00000005ff047819 */ /* 0x001fc80000011604 */
[----:B------:R-:W-:-:S05]  /*2bef0*/  LOP3.LUT R4, R4, 0x3, RZ, 0xc0, !PT ;  /* 0x0000000304047812 */ /* 0x000fca00078ec0ff */
[----:B------:R-:W-:-:S07]  /*2bf00*/  IMAD.MOV.U32 R13, RZ, RZ, R4 ;  /* 0x000000ffff0d7224 */ /* 0x000fce00078e0004 */
[----:B------:R-:W-:Y:S05]  /*2bf10*/  WARPSYNC.COLLECTIVE R15, `(.L_x_887) ;  /* 0x000000000f087348 */ /* 0x000fea0003c00000 */
[----:B------:R0:W1:Y:S02]  /*2bf20*/  SHFL.IDX P6, R14, R13, R12, R11 ;  /* 0x0000000c0d0e7389 */ /* 0x00006400000c000b */
[----:B01----:R-:W-:Y:S01]  /*2bf30*/  ENDCOLLECTIVE ;  /* 0x000000000000791b */ /* 0x003fe20003800000 */
.L_x_887:
[----:B------:R-:W-:Y:S05]  /*2bf40*/  BSYNC B0 ;  /* 0x0000000000007941 */ /* 0x000fea0003800000 */
.L_x_886:
[----:B------:R-:W-:Y:S05]  /*2bf50*/  BRA `(.L_x_888) ;  /* 0xffffff9c00607947 */ /* 0x000fea000383ffff */
.L_x_746:
[----:B------:R-:W-:Y:S01]  /*2bf60*/  BSSY B0, `(.L_x_889) ;  /* 0x0000006000007945 */ /* 0x000fe20003800000 */
[----:B------:R-:W-:-:S07]  /*2bf70*/  IMAD.MOV.U32 R15, RZ, RZ, -0x1 ;  /* 0xffffffffff0f7424 */ /* 0x000fce00078e00ff */
[----:B0-----:R-:W-:Y:S05]  /*2bf80*/  WARPSYNC.COLLECTIVE R15, `(.L_x_890) ;  /* 0x000000000f0c7348 */ /* 0x001fea0003c00000 */
[----:B------:R-:W-:Y:S02]  /*2bf90*/  ELECT P6, UR62, PT ;  /* 0x00000000003e782f */ /* 0x000fe400038c0000 */
[----:B------:R-:W-:Y:S01]  /*2bfa0*/  MOV R14, UR62 ;  /* 0x0000003e000e7c02 */ /* 0x000fe20008000f00 */
[----:B0-----:R-:W-:Y:S10]  /*2bfb0*/  ENDCOLLECTIVE ;  /* 0x000000000000791b */ /* 0x001ff40003800000 */
.L_x_890:
[----:B------:R-:W-:Y:S05]  /*2bfc0*/  BSYNC B0 ;  /* 0x0000000000007941 */ /* 0x000fea0003800000 */
.L_x_889:
[----:B------:R-:W-:Y:S05]  /*2bfd0*/  BRA `(.L_x_891) ;  /* 0xffffff9c006c7947 */ /* 0x000fea000383ffff */
.L_x_748:
[----:B0-----:R0:W1:Y:S02]  /*2bfe0*/  SYNCS.PHASECHK.TRANS64.TRYWAIT P0, [R0+URZ+0x38840], R2 ;  /* 0x03884002000075a7 */ /* 0x001064000800017f */
[----:B-1----:R-:W-:Y:S05]  /*2bff0*/  @!P0 NANOSLEEP.SYNCS 0x989680 ;  /* 0x009896800000895d */ /* 0x002fea0003900000 */
[----:B------:R-:W1:Y:S02]  /*2c000*/  @!P0 SYNCS.PHASECHK.TRANS64 P0, [R0+URZ+0x38840], R2 ;  /* 0x03884002000085a7 */ /* 0x000e64000800007f */
[----:B-1----:R-:W-:Y:S05]  /*2c010*/  @!P0 BRA `(.L_x_748) ;  /* 0xfffffffc00f08947 */ /* 0x002fea000383ffff */
[----:B------:R-:W-:Y:S05]  /*2c020*/  BRA `(.L_x_892) ;  /* 0xffffff9c00d07947 */ /* 0x000fea000383ffff */
.L_x_752:
[----:B------:R0:W5:Y:S01]  /*2c030*/  LDL.LU R10, [R1+0x5c] ;  /* 0x00005c00010a7983 */ /* 0x0001620000300800 */
[----:B------:R-:W-:Y:S01]  /*2c040*/  IMAD.MOV.U32 R13, RZ, RZ, R3 ;  /* 0x000000ffff0d7224 */ /* 0x000fe200078e0003 */
[----:B------:R-:W-:Y:S01]  /*2c050*/  MOV R11, 0x181f ;  /* 0x0000181f000b7802 */ /* 0x000fe20000000f00 */
[----:B------:R-:W-:Y:S01]  /*2c060*/  IMAD.MOV.U32 R12, RZ, RZ, RZ ;  /* 0x000000ffff0c7224 */ /* 0x000fe200078e00ff */
[----:B------:R-:W1:Y:S01]  /*2c070*/  S2R R7, SR_TID.X ;  /* 0x0000000000077919 */ /* 0x000e620000002100 */
[----:B------:R-:W-:-:S07]  /*2c080*/  IMAD.MOV.U32 R15, RZ, RZ, -0x1 ;  /* 0xffffffffff0f7424 */ /* 0x000fce00078e00ff */
[----:B01---5:R-:W-:Y:S05]  /*2c090*/  WARPSYNC.COLLECTIVE R15, `(.L_x_893) ;  /* 0x000000000f087348 */ /* 0x023fea0003c00000 */
[----:B------:R2:W3:Y:S02]  /*2c0a0*/  SHFL.IDX P6, R14, R13, R12, R11 ;  /* 0x0000000c0d0e7389 */ /* 0x0004e400000c000b */
[----:B0123-5:R-:W-:Y:S01]  /*2c0b0*/  ENDCOLLECTIVE ;  /* 0x000000000000791b */ /* 0x02ffe20003800000 */
.L_x_893:
[----:B------:R-:W-:Y:S02]  /*2c0c0*/  IMAD.MOV.U32 R13, RZ, RZ, R4 ;  /* 0x000000ffff0d7224 */ /* 0x000fe400078e0004 */
[----:B------:R-:W-:-:S07]  /*2c0d0*/  IMAD.MOV.U32 R6, RZ, RZ, R14 ;  /* 0x000000ffff067224 */ /* 0x000fce00078e000e */
[----:B------:R-:W-:Y:S05]  /*2c0e0*/  WARPSYNC.COLLECTIVE R15, `(.L_x_894) ;  /* 0x000000000f087348 */ /* 0x000fea0003c00000 */
[----:B------:R0:W1:Y:S02]  /*2c0f0*/  SHFL.IDX P6, R14, R13, R12, R11 ;  /* 0x0000000c0d0e7389 */ /* 0x00006400000c000b */
[----:B01----:R-:W-:Y:S01]  /*2c100*/  ENDCOLLECTIVE ;  /* 0x000000000000791b */ /* 0x003fe20003800000 */
.L_x_894:
[----:B------:R-:W-:-:S04]  /*2c110*/  LOP3.LUT R7, R7, 0x7f, RZ, 0xc0, !PT ;  /* 0x0000007f07077812 */ /* 0x000fc800078ec0ff */
[----:B------:R-:W-:Y:S01]  /*2c120*/  SHF.R.U32.HI R0, RZ, 0x3, R7 ;  /* 0x00000003ff007819 */ /* 0x000fe20000011607 */
[----:B------:R-:W-:Y:S02]  /*2c130*/  IMAD R2, R10, R8, RZ ;  /* 0x000000080a027224 */ /* 0x000fe400078e02ff */
[----:B------:R-:W2:Y:S02]  /*2c140*/  LDL R10, [R1+0x2c] ;  /* 0x00002c00010a7983 */ /* 0x000ea40000100800 */
[----:B------:R-:W-:Y:S01]  /*2c150*/  IMAD.IADD R0, R0, 0x1, R5 ;  /* 0x0000000100007824 */ /* 0x000fe200078e0205 */
[----:B------:R-:W-:Y:S01]  /*2c160*/  MOV R7, R14 ;  /* 0x0000000e00077202 */ /* 0x000fe20000000f00 */
[----:B------:R-:W-:Y:S01]  /*2c170*/  ULDC.64 UR4, c[0x0][0x208] ;  /* 0x0000820000047ab9 */ /* 0x000fe20000000a00 */
[----:B------:R-:W-:Y:S01]  /*2c180*/  MOV R13, R3 ;  /* 0x00000003000d7202 */ /* 0x000fe20000000f00 */
[----:B------:R-:W-:Y:S01]  /*2c190*/  IMAD.MOV.U32 R12, RZ, RZ, 0x1 ;  /* 0x00000001ff0c7424 */ /* 0x000fe200078e00ff */
[C---:B------:R-:W-:Y:S01]  /*2c1a0*/  ISETP.GE.AND P2, PT, R0.reuse, R2, PT ;  /* 0x000000020000720c */ /* 0x040fe20003f46270 */
[----:B------:R-:W-:-:S12]  /*2c1b0*/  VIADD R5, R0, 0x10 ;  /* 0x0000001000057836 */ /* 0x000fd80000000000 */
        /* <DEDUP_REMOVED lines=8> */
[----:B--2---:R0:W-:Y:S04]  /*2c240*/  @!P2 LDGSTS.E.BYPASS.LTC128B.128 [R10+0x14400], desc[UR4][R6.64], !P4 ;  /* 0x14400000060aafae */ /* 0x0041e8000e101d44 */
[----:B------:R0:W-:Y:S04]  /*2c250*/  @!P2 LDGSTS.E.BYPASS.LTC128B.128 [R10+0x18400], desc[UR4][R6.64+0x80], !P3 ;  /* 0x18400080060aafae */ /* 0x0001e8000d901d44 */
[----:B------:R0:W-:Y:S04]  /*2c260*/  @!P2 LDGSTS.E.BYPASS.LTC128B.128 [R10+0x1c400], desc[UR4][R6.64+0x100], !P0 ;  /* 0x1c400100060aafae */ /* 0x0001e8000c101d44 */
[----:B------:R0:W-:Y:S01]  /*2c270*/  @!P2 LDGSTS.E.BYPASS.LTC128B.128 [R10+0x20400], desc[UR4][R6.64+0x180], !P1 ;  /* 0x20400180060aafae */ /* 0x0001e2000c901d44 */
[----:B------:R-:W-:-:S13]  /*2c280*/  ISETP.GE.AND P2, PT, R5, R2, PT ;  /* 0x000000020500720c */ /* 0x000fda0003f46270 */
[----:B0-----:R-:W-:Y:S05]  /*2c290*/  WARPSYNC.COLLECTIVE R15, `(.L_x_895) ;  /* 0x000000000f087348 */ /* 0x001fea0003c00000 */
[----:B------:R1:W2:Y:S02]  /*2c2a0*/  SHFL.IDX P6, R14, R13, R12, R11 ;  /* 0x0000000c0d0e7389 */ /* 0x0002a400000c000b */
[----:B012---:R-:W-:Y:S01]  /*2c2b0*/  ENDCOLLECTIVE ;  /* 0x000000000000791b */ /* 0x007fe20003800000 */
.L_x_895:
[----:B------:R-:W-:Y:S02]  /*2c2c0*/  IMAD.MOV.U32 R13, RZ, RZ, R4 ;  /* 0x000000ffff0d7224 */ /* 0x000fe400078e0004 */
[----:B------:R-:W-:-:S07]  /*2c2d0*/  IMAD.MOV.U32 R7, RZ, RZ, R14 ;  /* 0x000000ffff077224 */ /* 0x000fce00078e000e */
[----:B------:R-:W-:Y:S05]  /*2c2e0*/  WARPSYNC.COLLECTIVE R15, `(.L_x_896) ;  /* 0x000000000f087348 */ /* 0x000fea0003c00000 */
[----:B------:R0:W1:Y:S02]  /*2c2f0*/  SHFL.IDX P6, R14, R13, R12, R11 ;  /* 0x0000000c0d0e7389 */ /* 0x00006400000c000b */
[----:B01----:R-:W-:Y:S01]  /*2c300*/  ENDCOLLECTIVE ;  /* 0x000000000000791b */ /* 0x003fe20003800000 */
.L_x_896:
[----:B------:R-:W-:Y:S01]  /*2c310*/  ULDC.64 UR4, c[0x0][0x208] ;  /* 0x0000820000047ab9 */ /* 0x000fe20000000a00 */
[----:B------:R-:W-:Y:S02]  /*2c320*/  IMAD.MOV.U32 R13, RZ, RZ, R3 ;  /* 0x000000ffff0d7224 */ /* 0x000fe400078e0003 */
[----:B------:R-:W-:Y:S01]  /*2c330*/  IMAD.MOV.U32 R12, RZ, RZ, 0x2 ;  /* 0x00000002ff0c7424 */ /* 0x000fe200078e00ff */
[----:B------:R-:W-:-:S04]  /*2c340*/  MOV R5, R14 ;  /* 0x0000000e00057202 */ /* 0x000fc80000000f00 */
[----:B------:R-:W-:-:S05]  /*2c350*/  @!P2 LEA R5, P5, R9, R5, 0x1 ;  /* 0x000000050905a211 */ /* 0x000fca00078a08ff */
[----:B------:R-:W-:-:S04]  /*2c360*/  @!P2 IMAD.X R6, RZ, RZ, R7, P5 ;  /* 0x000000ffff06a224 */ /* 0x000fc800028e0607 */
[----:B------:R-:W-:Y:S02]  /*2c370*/  @!P2 IMAD.MOV.U32 R7, RZ, RZ, R6 ;  /* 0x000000ffff07a224 */ /* 0x000fe400078e0006 */
[----:B------:R-:W-:Y:S01]  /*2c380*/  @!P2 IMAD.MOV.U32 R6, RZ, RZ, R5 ;  /* 0x000000ffff06a224 */ /* 0x000fe200078e0005 */
[----:B------:R-:W-:-:S04]  /*2c390*/  IADD3 R5, R0, 0x20, RZ ;  /* 0x0000002000057810 */ /* 0x000fc80007ffe0ff */
        /* <DEDUP_REMOVED lines=11> */
.L_x_897:
[----:B------:R-:W-:Y:S01]  /*2c450*/  MOV R13, R4 ;  /* 0x00000004000d7202 */ /* 0x000fe20000000f00 */
[----:B------:R-:W-:-:S07]  /*2c460*/  IMAD.MOV.U32 R7, RZ, RZ, R14 ;  /* 0x000000ffff077224 */ /* 0x000fce00078e000e */
[----:B------:R-:W-:Y:S05]  /*2c470*/  WARPSYNC.COLLECTIVE R15, `(.L_x_898) ;  /* 0x000000000f087348 */ /* 0x000fea0003c00000 */
[----:B------:R0:W1:Y:S02]  /*2c480*/  SHFL.IDX P6, R14, R13, R12, R11 ;  /* 0x0000000c0d0e7389 */ /* 0x00006400000c000b */
[----:B01----:R-:W-:Y:S01]  /*2c490*/  ENDCOLLECTIVE ;  /* 0x000000000000791b */ /* 0x003fe20003800000 */
.L_x_898:
[----:B------:R-:W-:Y:S01]  /*2c4a0*/  ULDC.64 UR4, c[0x0][0x208] ;  /* 0x0000820000047ab9 */ /* 0x000fe20000000a00 */
[----:B------:R-:W-:Y:S02]  /*2c4b0*/  IMAD.MOV.U32 R13, RZ, RZ, R3 ;  /* 0x000000ffff0d7224 */ /* 0x000fe400078e0003 */
[----:B------:R-:W-:Y:S02]  /*2c4c0*/  IMAD.MOV.U32 R12, RZ, RZ, 0x3 ;  /* 0x00000003ff0c7424 */ /* 0x000fe400078e00ff */
[----:B------:R-:W-:-:S05]  /*2c4d0*/  IMAD.MOV.U32 R5, RZ, RZ, R14 ;  /* 0x000000ffff057224 */ /* 0x000fca00078e000e */
[----:B------:R-:W-:-:S05]  /*2c4e0*/  @!P2 LEA R5, P5, R9, R5, 0x1 ;  /* 0x000000050905a211 */ /* 0x000fca00078a08ff */
[----:B------:R-:W-:-:S04]  /*2c4f0*/  @!P2 IMAD.X R6, RZ, RZ, R7, P5 ;  /* 0x000000ffff06a224 */ /* 0x000fc800028e0607 */
[----:B------:R-:W-:Y:S01]  /*2c500*/  @!P2 IMAD.MOV.U32 R7, RZ, RZ, R6 ;  /* 0x000000ffff07a224 */ /* 0x000fe200078e0006 */
[----:B------:R-:W-:Y:S01]  /*2c510*/  @!P2 MOV R6, R5 ;  /* 0x000000050006a202 */ /* 0x000fe20000000f00 */
[----:B------:R-:W-:-:S04]  /*2c520*/  VIADD R5, R0, 0x30 ;  /* 0x0000003000057836 */ /* 0x000fc80000000000 */
        /* <DEDUP_REMOVED lines=11> */
.L_x_899:
[----:B------:R-:W-:Y:S01]  /*2c5e0*/  IMAD.MOV.U32 R13, RZ, RZ, R4 ;  /* 0x000000ffff0d7224 */ /* 0x000fe200078e0004 */
[----:B------:R-:W-:-:S07]  /*2c5f0*/  MOV R7, R14 ;  /* 0x0000000e00077202 */ /* 0x000fce0000000f00 */
[----:B------:R-:W-:Y:S05]  /*2c600*/  WARPSYNC.COLLECTIVE R15, `(.L_x_900) ;  /* 0x000000000f087348 */ /* 0x000fea0003c00000 */
[----:B------:R0:W1:Y:S02]  /*2c610*/  SHFL.IDX P6, R14, R13, R12, R11 ;  /* 0x0000000c0d0e7389 */ /* 0x00006400000c000b */
[----:B01----:R-:W-:Y:S01]  /*2c620*/  ENDCOLLECTIVE ;  /* 0x000000000000791b */ /* 0x003fe20003800000 */
.L_x_900:
[----:B------:R-:W-:Y:S01]  /*2c630*/  ULDC.64 UR4, c[0x0][0x208] ;  /* 0x0000820000047ab9 */ /* 0x000fe20000000a00 */
[----:B------:R-:W-:Y:S01]  /*2c640*/  IMAD.MOV.U32 R13, RZ, RZ, R3 ;  /* 0x000000ffff0d7224 */ /* 0x000fe200078e0003 */
[----:B------:R-:W-:Y:S01]  /*2c650*/  MOV R12, 0x4 ;  /* 0x00000004000c7802 */ /* 0x000fe20000000f00 */
[----:B------:R-:W-:-:S05]  /*2c660*/  IMAD.MOV.U32 R5, RZ, RZ, R14 ;  /* 0x000000ffff057224 */ /* 0x000fca00078e000e */
[----:B------:R-:W-:-:S05]  /*2c670*/  @!P2 LEA R5, P5, R9, R5, 0x1 ;  /* 0x000000050905a211 */ /* 0x000fca00078a08ff */
[----:B------:R-:W-:-:S05]  /*2c680*/  @!P2 IMAD.X R6, RZ, RZ, R7, P5 ;  /* 0x000000ffff06a224 */ /* 0x000fca00028e0607 */
[----:B------:R-:W-:Y:S01]  /*2c690*/  @!P2 MOV R7, R6 ;  /* 0x000000060007a202 */ /* 0x000fe20000000f00 */
        /* <DEDUP_REMOVED lines=13> */
.L_x_901:
[----:B------:R-:W-:Y:S02]  /*2c770*/  IMAD.MOV.U32 R13, RZ, RZ, R4 ;  /* 0x000000ffff0d7224 */ /* 0x000fe400078e0004 */
[----:B------:R-:W-:-:S07]  /*2c780*/  IMAD.MOV.U32 R7, RZ, RZ, R14 ;  /* 0x000000ffff077224 */ /* 0x000fce00078e000e */
[----:B------:R-:W-:Y:S05]  /*2c790*/  WARPSYNC.COLLECTIVE R15, `(.L_x_902) ;  /* 0x000000000f087348 */ /* 0x000fea0003c00000 */
[----:B------:R0:W1:Y:S02]  /*2c7a0*/  SHFL.IDX P6, R14, R13, R12, R11 ;  /* 0x0000000c0d0e7389 */ /* 0x00006400000c000b */
[----:B01----:R-:W-:Y:S01]  /*2c7b0*/  ENDCOLLECTIVE ;  /* 0x000000000000791b */ /* 0x003fe20003800000 */
.L_x_902:
[----:B------:R-:W-:Y:S01]  /*2c7c0*/  ULDC.64 UR4, c[0x0][0x208] ;  /* 0x0000820000047ab9 */ /* 0x000fe20000000a00 */
[----:B------:R-:W-:Y:S01]  /*2c7d0*/  MOV R13, R3 ;  /* 0x00000003000d7202 */ /* 0x000fe20000000f00 */
[----:B------:R-:W-:Y:S02]  /*2c7e0*/  IMAD.MOV.U32 R12, RZ, RZ, 0x5 ;  /* 0x00000005ff0c7424 */ /* 0x000fe400078e00ff */
[----:B------:R-:W-:-:S05]  /*2c7f0*/  IMAD.MOV.U32 R5, RZ, RZ, R14 ;  /* 0x000000ffff057224 */ /* 0x000fca00078e000e */
[----:B------:R-:W-:-:S04]  /*2c800*/  @!P2 LEA R5, P5, R9, R5, 0x1 ;  /* 0x000000050905a211 */ /* 0x000fc800078a08ff */
[----:B------:R-:W-:-:S05]  /*2c810*/  @!P2 IADD3.X R6, RZ, R7, RZ, P5, !PT ;  /* 0x00000007ff06a210 */ /* 0x000fca0002ffe4ff */
        /* <DEDUP_REMOVED lines=14> */
.L_x_903:
[----:B------:R-:W-:Y:S02]  /*2c900*/  IMAD.MOV.U32 R13, RZ, RZ, R4 ;  /* 0x000000ffff0d7224 */ /* 0x000fe400078e0004 */
[----:B------:R-:W-:-:S07]  /*2c910*/  IMAD.MOV.U32 R7, RZ, RZ, R14 ;  /* 0x000000ffff077224 */ /* 0x000fce00078e000e */
[----:B------:R-:W-:Y:S05]  /*2c920*/  WARPSYNC.COLLECTIVE R15, `(.L_x_904) ;  /* 0x000000000f087348 */ /* 0x000fea0003c00000 */
[----:B------:R0:W1:Y:S02]  /*2c930*/  SHFL.IDX P6, R14, R13, R12, R11 ;  /* 0x0000000c0d0e7389 */ /* 0x00006400000c000b */
[----:B01----:R-:W-:Y:S01]  /*2c940*/  ENDCOLLECTIVE ;  /* 0x000000000000791b */ /* 0x003fe20003800000 */
.L_x_904:
        /* <DEDUP_REMOVED lines=20> */
.L_x_905:
[----:B------:R-:W-:Y:S01]  /*2ca90*/  MOV R13, R4 ;  /* 0x00000004000d7202 */ /* 0x000fe20000000f00 */
[----:B------:R-:W-:-:S07]  /*2caa0*/  IMAD.MOV.U32 R7, RZ, RZ, R14 ;  /* 0x000000ffff077224 */ /* 0x000fce00078e000e */
[----:B------:R-:W-:Y:S05]  /*2cab0*/  WARPSYNC.COLLECTIVE R15, `(.L_x_906) ;  /* 0x000000000f087348 */ /* 0x000fea0003c00000 */
[----:B------:R0:W1:Y:S02]  /*2cac0*/  SHFL.IDX P6, R14, R13, R12, R11 ;  /* 0x0000000c0d0e7389 */ /* 0x00006400000c000b */
[----:B01----:R-:W-:Y:S01]  /*2cad0*/  ENDCOLLECTIVE ;  /* 0x000000000000791b */ /* 0x003fe20003800000 */
.L_x_906:
[----:B------:R-:W-:Y:S01]  /*2cae0*/  ULDC.64 UR4, c[0x0][0x208] ;  /* 0x0000820000047ab9 */ /* 0x000fe20000000a00 */
[----:B------:R-:W-:Y:S02]  /*2caf0*/  IMAD.MOV.U32 R13, RZ, RZ, R3 ;  /* 0x000000ffff0d7224 */ /* 0x000fe400078e0003 */
[----:B------:R-:W-:Y:S02]  /*2cb00*/  IMAD.MOV.U32 R12, RZ, RZ, 0x7 ;  /* 0x00000007ff0c7424 */ /* 0x000fe400078e00ff */
[----:B------:R-:W-:-:S05]  /*2cb10*/  IMAD.MOV.U32 R5, RZ, RZ, R14 ;  /* 0x000000ffff057224 */ /* 0x000fca00078e000e */
[----:B------:R-:W-:-:S05]  /*2cb20*/  @!P2 LEA R5, P5, R9, R5, 0x1 ;  /* 0x000000050905a211 */ /* 0x000fca00078a08ff */
[----:B------:R-:W-:-:S04]  /*2cb30*/  @!P2 IMAD.X R6, RZ, RZ, R7, P5 ;  /* 0x000000ffff06a224 */ /* 0x000fc800028e0607 */
[----:B------:R-:W-:Y:S01]  /*2cb40*/  @!P2 IMAD.MOV.U32 R7, RZ, RZ, R6 ;  /* 0x000000ffff07a224 */ /* 0x000fe200078e0006 */
[----:B------:R-:W-:-:S05]  /*2cb50*/  @!P2 MOV R6, R5 ;  /* 0x000000050006a202 */ /* 0x000fca0000000f00 */
        /* <DEDUP_REMOVED lines=10> */
.L_x_907:
[----:B------:R-:W-:Y:S01]  /*2cc00*/  MOV R13, R4 ;  /* 0x00000004000d7202 */ /* 0x000fe20000000f00 */
[----:B------:R-:W-:-:S07]  /*2cc10*/  IMAD.MOV.U32 R5, RZ, RZ, R14 ;  /* 0x000000ffff057224 */ /* 0x000fce00078e000e */
[----:B------:R-:W-:Y:S05]  /*2cc20*/  WARPSYNC.COLLECTIVE R15, `(.L_x_908) ;  /* 0x000000000f087348 */ /* 0x000fea0003c00000 */
[----:B------:R0:W1:Y:S02]  /*2cc30*/  SHFL.IDX P6, R14, R13, R12, R11 ;  /* 0x0000000c0d0e7389 */ /* 0x00006400000c000b */
[----:B01----:R-:W-:Y:S01]  /*2cc40*/  ENDCOLLECTIVE ;  /* 0x000000000000791b */ /* 0x003fe20003800000 */
.L_x_908:
[----:B------:R-:W-:Y:S01]  /*2cc50*/  IMAD.MOV.U32 R3, RZ, RZ, R14 ;  /* 0x000000ffff037224 */ /* 0x000fe200078e000e */
[----:B------:R-:W-:Y:S06]  /*2cc60*/  BRA `(.L_x_909) ;  /* 0xffffffa000947947 */ /* 0x000fec000383ffff */
.L_x_757:
[----:B---3--:R3:W4:Y:S02]  /*2cc70*/  SYNCS.PHASECHK.TRANS64.TRYWAIT P0, [R18+URZ+0x38820], R0 ;  /* 0x03882000120075a7 */ /* 0x008724000800017f */
[----:B----4-:R-:W-:Y:S05]  /*2cc80*/  @!P0 NANOSLEEP.SYNCS 0x989680 ;  /* 0x009896800000895d */ /* 0x010fea0003900000 */
[----:B------:R-:W4:Y:S02]  /*2cc90*/  @!P0 SYNCS.PHASECHK.TRANS64 P0, [R18+URZ+0x38820], R0 ;  /* 0x03882000120085a7 */ /* 0x000f24000800007f */
[----:B----4-:R-:W-:Y:S05]  /*2cca0*/  @!P0 BRA `(.L_x_757) ;  /* 0xfffffffc00f08947 */ /* 0x010fea000383ffff */
[----:B------:R-:W-:Y:S05]  /*2ccb0*/  BRA `(.L_x_910) ;  /* 0xffffffa400107947 */ /* 0x000fea000383ffff */
.L_x_766:
[----:B-1----:R1:W2:Y:S02]  /*2ccc0*/  SYNCS.PHASECHK.TRANS64.TRYWAIT P0, [R3+URZ+0x38840], R2 ;  /* 0x03884002030075a7 */ /* 0x0022a4000800017f */
[----:B--2---:R-:W-:Y:S05]  /*2ccd0*/  @!P0 NANOSLEEP.SYNCS 0x989680 ;  /* 0x009896800000895d */ /* 0x004fea0003900000 */
[----:B------:R-:W2:Y:S02]  /*2cce0*/  @!P0 SYNCS.PHASECHK.TRANS64 P0, [R3+URZ+0x38840], R2 ;  /* 0x03884002030085a7 */ /* 0x000ea4000800007f */
[----:B--2---:R-:W-:Y:S05]  /*2ccf0*/  @!P0 BRA `(.L_x_766) ;  /* 0xfffffffc00f08947 */ /* 0x004fea000383ffff */
[----:B------:R-:W-:Y:S05]  /*2cd00*/  BRA `(.L_x_911) ;  /* 0xffffffa400f07947 */ /* 0x000fea000383ffff */
.L_x_774:
[----:B0-----:R0:W1:Y:S02]  /*2cd10*/  SYNCS.PHASECHK.TRANS64.TRYWAIT P0, [R2+URZ+0x38860], R3 ;  /* 0x03886003020075a7 */ /* 0x001064000800017f */
[----:B-1----:R-:W-:Y:S05]  /*2cd20*/  @!P0 NANOSLEEP.SYNCS 0x989680 ;  /* 0x009896800000895d */ /* 0x002fea0003900000 */
[----:B------:R-:W1:Y:S02]  /*2cd30*/  @!P0 SYNCS.PHASECHK.TRANS64 P0, [R2+URZ+0x38860], R3 ;  /* 0x03886003020085a7 */ /* 0x000e64000800007f */
[----:B-1----:R-:W-:Y:S05]  /*2cd40*/  @!P0 BRA `(.L_x_774) ;  /* 0xfffffffc00f08947 */ /* 0x002fea000383ffff */
[----:B------:R-:W-:Y:S05]  /*2cd50*/  BRA `(.L_x_912) ;  /* 0xffffffac00407947 */ /* 0x000fea000383ffff */
.L_x_786:
[----:B-1----:R1:W2:Y:S02]  /*2cd60*/  SYNCS.PHASECHK.TRANS64.TRYWAIT P0, [R3+URZ+0x38840], R2 ;  /* 0x03884002030075a7 */ /* 0x0022a4000800017f */
[----:B--2---:R-:W-:Y:S05]  /*2cd70*/  @!P0 NANOSLEEP.SYNCS 0x989680 ;  /* 0x009896800000895d */ /* 0x004fea0003900000 */
[----:B------:R-:W2:Y:S02]  /*2cd80*/  @!P0 SYNCS.PHASECHK.TRANS64 P0, [R3+URZ+0x38840], R2 ;  /* 0x03884002030085a7 */ /* 0x000ea4000800007f */
[----:B--2---:R-:W-:Y:S05]  /*2cd90*/  @!P0 BRA `(.L_x_786) ;  /* 0xfffffffc00f08947 */ /* 0x004fea000383ffff */
[----:B------:R-:W-:Y:S05]  /*2cda0*/  BRA `(.L_x_913) ;  /* 0xffffffb400547947 */ /* 0x000fea000383ffff */
.L_x_794:
[----:B0-----:R0:W1:Y:S02]  /*2cdb0*/  SYNCS.PHASECHK.TRANS64.TRYWAIT P0, [R2+URZ+0x38860], R3 ;  /* 0x03886003020075a7 */ /* 0x001064000800017f */
[----:B-1----:R-:W-:Y:S05]  /*2cdc0*/  @!P0 NANOSLEEP.SYNCS 0x989680 ;  /* 0x009896800000895d */ /* 0x002fea0003900000 */
[----:B------:R-:W1:Y:S02]  /*2cdd0*/  @!P0 SYNCS.PHASECHK.TRANS64 P0, [R2+URZ+0x38860], R3 ;  /* 0x03886003020085a7 */ /* 0x000e64000800007f */
[----:B-1----:R-:W-:Y:S05]  /*2cde0*/  @!P0 BRA `(.L_x_794) ;  /* 0xfffffffc00f08947 */ /* 0x002fea000383ffff */
[----:B------:R-:W-:Y:S05]  /*2cdf0*/  BRA `(.L_x_914) ;  /* 0xffffffb800a47947 */ /* 0x000fea000383ffff */
.L_x_806:
[----:B--2---:R2:W3:Y:S02]  /*2ce00*/  SYNCS.PHASECHK.TRANS64.TRYWAIT P0, [R3+URZ+0x38840], R2 ;  /* 0x03884002030075a7 */ /* 0x0044e4000800017f */
[----:B---3--:R-:W-:Y:S05]  /*2ce10*/  @!P0 NANOSLEEP.SYNCS 0x989680 ;  /* 0x009896800000895d */ /* 0x008fea0003900000 */
[----:B------:R-:W3:Y:S02]  /*2ce20*/  @!P0 SYNCS.PHASECHK.TRANS64 P0, [R3+URZ+0x38840], R2 ;  /* 0x03884002030085a7 */ /* 0x000ee4000800007f */
[----:B---3--:R-:W-:Y:S05]  /*2ce30*/  @!P0 BRA `(.L_x_806) ;  /* 0xfffffffc00f08947 */ /* 0x008fea000383ffff */
[----:B------:R-:W-:Y:S05]  /*2ce40*/  BRA `(.L_x_915) ;  /* 0xffffffc000907947 */ /* 0x000fea000383ffff */
.L_x_814:
[----:B0-----:R0:W1:Y:S02]  /*2ce50*/  SYNCS.PHASECHK.TRANS64.TRYWAIT P0, [R2+URZ+0x38860], R5 ;  /* 0x03886005020075a7 */ /* 0x001064000800017f */
[----:B-1----:R-:W-:Y:S05]  /*2ce60*/  @!P0 NANOSLEEP.SYNCS 0x989680 ;  /* 0x009896800000895d */ /* 0x002fea0003900000 */
[----:B------:R-:W1:Y:S02]  /*2ce70*/  @!P0 SYNCS.PHASECHK.TRANS64 P0, [R2+URZ+0x38860], R5 ;  /* 0x03886005020085a7 */ /* 0x000e64000800007f */
[----:B-1----:R-:W-:Y:S05]  /*2ce80*/  @!P0 BRA `(.L_x_814) ;  /* 0xfffffffc00f08947 */ /* 0x002fea000383ffff */
[----:B------:R-:W-:Y:S05]  /*2ce90*/  BRA `(.L_x_916) ;  /* 0xffffffc400dc7947 */ /* 0x000fea000383ffff */
.L_x_828:
[----:B--2---:R2:W3:Y:S02]  /*2cea0*/  SYNCS.PHASECHK.TRANS64.TRYWAIT P0, [R0+URZ+0x38860], R2 ;  /* 0x03886002000075a7 */ /* 0x0044e4000800017f */
[----:B---3--:R-:W-:Y:S05]  /*2ceb0*/  @!P0 NANOSLEEP.SYNCS 0x989680 ;  /* 0x009896800000895d */ /* 0x008fea0003900000 */
[----:B------:R-:W3:Y:S02]  /*2cec0*/  @!P0 SYNCS.PHASECHK.TRANS64 P0, [R0+URZ+0x38860], R2 ;  /* 0x03886002000085a7 */ /* 0x000ee4000800007f */
[----:B---3--:R-:W-:Y:S05]  /*2ced0*/  @!P0 BRA `(.L_x_828) ;  /* 0xfffffffc00f08947 */ /* 0x008fea000383ffff */
[----:B------:R-:W-:Y:S05]  /*2cee0*/  BRA `(.L_x_917) ;  /* 0xffffffcc00b07947 */ /* 0x000fea000383ffff */
.L_x_838:
[----:B0-----:R-:W3:Y:S01]  /*2cef0*/  LDL R0, [R1] ;  /* 0x0000000001007983 */ /* 0x001ee20000100800 */
[----:B------:R-:W-:Y:S01]  /*2cf00*/  BSSY B0, `(.L_x_918) ;  /* 0x0000008000007945 */ /* 0x000fe20003800000 */
[----:B------:R-:W-:Y:S01]  /*2cf10*/  IMAD.MOV.U32 R12, RZ, RZ, RZ ;  /* 0x000000ffff0c7224 */ /* 0x000fe200078e00ff */
[----:B------:R-:W-:Y:S01]  /*2cf20*/  MOV R11, 0x1f ;  /* 0x0000001f000b7802 */ /* 0x000fe20000000f00 */
[----:B------:R-:W-:Y:S02]  /*2cf30*/  IMAD.MOV.U32 R15, RZ, RZ, -0x1 ;  /* 0xffffffffff0f7424 */ /* 0x000fe400078e00ff */
[----:B---3--:R-:W-:-:S07]  /*2cf40*/  IMAD.MOV.U32 R13, RZ, RZ, R0 ;  /* 0x000000ffff0d7224 */ /* 0x008fce00078e0000 */
[----:B-12---:R-:W-:Y:S05]  /*2cf50*/  WARPSYNC.COLLECTIVE R15, `(.L_x_919) ;  /* 0x000000000f087348 */ /* 0x006fea0003c00000 */
[----:B------:R0:W3:Y:S02]  /*2cf60*/  SHFL.IDX P6, R14, R13, R12, R11 ;  /* 0x0000000c0d0e7389 */ /* 0x0000e400000c000b */
[----:B0123--:R-:W-:Y:S01]  /*2cf70*/  ENDCOLLECTIVE ;  /* 0x000000000000791b */ /* 0x00ffe20003800000 */
.L_x_919:
[----:B------:R-:W-:Y:S05]  /*2cf80*/  BSYNC B0 ;  /* 0x0000000000007941 */ /* 0x000fea0003800000 */
.L_x_918:
[----:B------:R0:W5:Y:S01]  /*2cf90*/  LDL R2, [R1+0xc] ;  /* 0x00000c0001027983 */ /* 0x0001620000100800 */
[----:B------:R-:W-:Y:S01]  /*2cfa0*/  IMAD.MOV.U32 R13, RZ, RZ, R0 ;  /* 0x000000ffff0d7224 */ /* 0x000fe200078e0000 */
[----:B------:R-:W-:Y:S01]  /*2cfb0*/  MOV R12, 0x1 ;  /* 0x00000001000c7802 */ /* 0x000fe20000000f00 */
[----:B------:R-:W-:Y:S01]  /*2cfc0*/  IMAD.MOV.U32 R11, RZ, RZ, 0x1f ;  /* 0x0000001fff0b7424 */ /* 0x000fe200078e00ff */
[----:B------:R-:W-:Y:S01]  /*2cfd0*/  LOP3.LUT P1, RZ, R9, 0x1, RZ, 0xc0, !PT ;  /* 0x0000000109ff7812 */ /* 0x000fe2000782c0ff */
[----:B------:R-:W-:Y:S02]  /*2cfe0*/  IMAD.MOV.U32 R15, RZ, RZ, -0x1 ;  /* 0xffffffffff0f7424 */ /* 0x000fe400078e00ff */
[----:B------:R-:W-:-:S10]  /*2cff0*/  IMAD.MOV.U32 R5, RZ, RZ, R14 ;  /* 0x000000ffff057224 */ /* 0x000fd400078e000e */
[----:B0----5:R-:W-:Y:S05]  /*2d000*/  WARPSYNC.COLLECTIVE R15, `(.L_x_920) ;  /* 0x000000000f087348 */ /* 0x021fea0003c00000 */
[----:B------:R1:W2:Y:S02]  /*2d010*/  SHFL.IDX P6, R14, R13, R12, R11 ;  /* 0x0000000c0d0e7389 */ /* 0x0002a400000c000b */
[----:B012--5:R-:W-:Y:S01]  /*2d020*/  ENDCOLLECTIVE ;  /* 0x000000000000791b */ /* 0x027fe20003800000 */
.L_x_920:
[----:B------:R-:W-:Y:S01]  /*2d030*/  ULDC UR4, c[0x0][0xc3c] ;  /* 0x00030f0000047ab9 */ /* 0x000fe20000000800 */
[----:B------:R-:W-:Y:S01]  /*2d040*/  ULDC.64 UR6, c[0x0][0x208] ;  /* 0x0000820000067ab9 */ /* 0x000fe20000000a00 */
[----:B------:R-:W-:Y:S02]  /*2d050*/  IADD3 R4, R2, R17, RZ ;  /* 0x0000001102047210 */ /* 0x000fe40007ffe0ff */
[----:B------:R-:W-:Y:S01]  /*2d060*/  CS2R R10, SRZ ;  /* 0x00000000000a7805 */ /* 0x000fe2000001ff00 */
        /* <DEDUP_REMOVED lines=11> */
[C---:B------:R-:W-:Y:S01]  /*2d120*/  ISETP.GE.U32.AND P3, PT, R17.reuse, 0x10, PT ;  /* 0x000000101100780c */ /* 0x040fe20003f66070 */
[----:B--2---:R-:W-:Y:S01]  /*2d130*/  @!P0 IMAD.MOV.U32 R4, RZ, RZ, R8 ;  /* 0x000000ffff048224 */ /* 0x004fe200078e0008 */
[----:B---3--:R-:W-:Y:S02]  /*2d140*/  @!P0 MOV R6, R2 ;  /* 0x0000000200068202 */ /* 0x008fe40000000f00 */
[----:B------:R-:W-:-:S03]  /*2d150*/  ISETP.GE.U32.AND P0, PT, R17, 0x2, PT ;  /* 0x000000021100780c */ /* 0x000fc60003f06070 */
[----:B------:R-:W-:-:S04]  /*2d160*/  IMAD R2, R6, R4, RZ ;  /* 0x0000000406027224 */ /* 0x000fc800078e02ff */
[----:B------:R-:W-:-:S07]  /*2d170*/  IMAD.MOV.U32 R13, RZ, RZ, R2 ;  /* 0x000000ffff0d7224 */ /* 0x000fce00078e0002 */
[----:B------:R-:W-:Y:S05]  /*2d180*/  WARPSYNC.COLLECTIVE R15, `(.L_x_921) ;  /* 0x000000000f087348 */ /* 0x000fea0003c00000 */
[----:B------:R0:W1:Y:S02]  /*2d190*/  SHFL.UP P6, R14, R13, R12, R11 ;  /* 0x0400000c0d0e7389 */ /* 0x00006400000c000b */
[----:B01----:R-:W-:Y:S01]  /*2d1a0*/  ENDCOLLECTIVE ;  /* 0x000000000000791b */ /* 0x003fe20003800000 */
.L_x_921:
[----:B------:R-:W-:Y:S02]  /*2d1b0*/  IMAD.MOV.U32 R12, RZ, RZ, 0x2 ;  /* 0x00000002ff0c7424 */ /* 0x000fe400078e00ff */
[----:B------:R-:W-:-:S05]  /*2d1c0*/  IMAD.MOV.U32 R3, RZ, RZ, R14 ;  /* 0x000000ffff037224 */ /* 0x000fca00078e000e */
[----:B------:R-:W-:Y:S02]  /*2d1d0*/  SEL R3, R3, RZ, P1 ;  /* 0x000000ff03037207 */ /* 0x000fe40000800000 */
[----:B------:R-:W-:-:S03]  /*2d1e0*/  ISETP.GE.U32.AND P1, PT, R17, 0x4, PT ;  /* 0x000000041100780c */ /* 0x000fc60003f26070 */
[----:B------:R-:W-:-:S05]  /*2d1f0*/  IMAD.IADD R2, R2, 0x1, R3 ;  /* 0x0000000102027824 */ /* 0x000fca00078e0203 */
[----:B------:R-:W-:-:S07]  /*2d200*/  MOV R13, R2 ;  /* 0x00000002000d7202 */ /* 0x000fce0000000f00 */
[----:B------:R-:W-:Y:S05]  /*2d210*/  WARPSYNC.COLLECTIVE R15, `(.L_x_922) ;  /* 0x000000000f087348 */ /* 0x000fea0003c00000 */
[----:B------:R0:W1:Y:S02]  /*2d220*/  SHFL.UP P6, R14, R13, R12, R11 ;  /* 0x0400000c0d0e7389 */ /* 0x00006400000c000b */
[----:B01----:R-:W-:Y:S01]  /*2d230*/  ENDCOLLECTIVE ;  /* 0x000000000000791b */ /* 0x003fe20003800000 */
.L_x_922:
[----:B------:R-:W-:Y:S02]  /*2d240*/  IMAD.MOV.U32 R12, RZ, RZ, 0x4 ;  /* 0x00000004ff0c7424 */ /* 0x000fe400078e00ff */
[----:B------:R-:W-:-:S05]  /*2d250*/  IMAD.MOV.U32 R3, RZ, RZ, R14 ;  /* 0x000000ffff037224 */ /* 0x000fca00078e000e */
[----:B------:R-:W-:-:S05]  /*2d260*/  SEL R3, R3, RZ, P0 ;  /* 0x000000ff03037207 */ /* 0x000fca0000000000 */
[----:B------:R-:W-:-:S05]  /*2d270*/  IMAD.IADD R2, R2, 0x1, R3 ;  /* 0x0000000102027824 */ /* 0x000fca00078e0203 */
[----:B------:R-:W-:-:S07]  /*2d280*/  MOV R13, R2 ;  /* 0x00000002000d7202 */ /* 0x000fce0000000f00 */
[----:B------:R-:W-:Y:S05]  /*2d290*/  WARPSYNC.COLLECTIVE R15, `(.L_x_923) ;  /* 0x000000000f087348 */ /* 0x000fea0003c00000 */
[----:B------:R0:W1:Y:S02]  /*2d2a0*/  SHFL.UP P6, R14, R13, R12, R11 ;  /* 0x0400000c0d0e7389 */ /* 0x00006400000c000b */
[----:B01----:R-:W-:Y:S01]  /*2d2b0*/  ENDCOLLECTIVE ;  /* 0x000000000000791b */ /* 0x003fe20003800000 */
.L_x_923:
        /* <DEDUP_REMOVED lines=8> */
.L_x_924:
        /* <DEDUP_REMOVED lines=8> */
.L_x_925:
[----:B------:R-:W-:Y:S02]  /*2d3c0*/  IMAD.MOV.U32 R12, RZ, RZ, 0x1f ;  /* 0x0000001fff0c7424 */ /* 0x000fe400078e00ff */
[----:B------:R-:W-:Y:S02]  /*2d3d0*/  IMAD.MOV.U32 R11, RZ, RZ, 0x1f ;  /* 0x0000001fff0b7424 */ /* 0x000fe400078e00ff */
[----:B------:R-:W-:-:S05]  /*2d3e0*/  IMAD.MOV.U32 R3, RZ, RZ, R14 ;  /* 0x000000ffff037224 */ /* 0x000fca00078e000e */
[----:B------:R-:W-:-:S05]  /*2d3f0*/  SEL R3, R3, RZ, P3 ;  /* 0x000000ff03037207 */ /* 0x000fca0001800000 */
[----:B------:R-:W-:-:S05]  /*2d400*/  IMAD.IADD R7, R2, 0x1, R3 ;  /* 0x0000000102077824 */ /* 0x000fca00078e0203 */
[----:B------:R-:W-:-:S07]  /*2d410*/  MOV R13, R7 ;  /* 0x00000007000d7202 */ /* 0x000fce0000000f00 */
[----:B------:R-:W-:Y:S05]  /*2d420*/  WARPSYNC.COLLECTIVE R15, `(.L_x_926) ;  /* 0x000000000f087348 */ /* 0x000fea0003c00000 */
[----:B------:R0:W1:Y:S02]  /*2d430*/  SHFL.IDX P6, R14, R13, R12, R11 ;  /* 0x0000000c0d0e7389 */ /* 0x00006400000c000b */
[----:B01----:R-:W-:Y:S01]  /*2d440*/  ENDCOLLECTIVE ;  /* 0x000000000000791b */ /* 0x003fe20003800000 */
.L_x_926:
[----:B------:R-:W-:Y:S01]  /*2d450*/  IMAD.MOV.U32 R16, RZ, RZ, R14 ;  /* 0x000000ffff107224 */ /* 0x000fe200078e000e */
[----:B------:R-:W-:Y:S06]  /*2d460*/  BRA `(.L_x_927) ;  /* 0xffffffd000b47947 */ /* 0x000fec000383ffff */
.L_x_841:
[----:B------:R-:W-:Y:S01]  /*2d470*/  BSSY B0, `(.L_x_928) ;  /* 0x0000008000007945 */ /* 0x000fe20003800000 */
[----:B------:R-:W-:Y:S01]  /*2d480*/  MOV R13, R2 ;  /* 0x00000002000d7202 */ /* 0x000fe20000000f00 */
[----:B------:R-:W-:Y:S02]  /*2d490*/  IMAD.MOV.U32 R12, RZ, RZ, 0x1 ;  /* 0x00000001ff0c7424 */ /* 0x000fe400078e00ff */
[----:B------:R-:W-:Y:S02]  /*2d4a0*/  IMAD.MOV.U32 R11, RZ, RZ, RZ ;  /* 0x000000ffff0b7224 */ /* 0x000fe400078e00ff */
[----:B------:R-:W-:-:S07]  /*2d4b0*/  IMAD.MOV.U32 R15, RZ, RZ, -0x1 ;  /* 0xffffffffff0f7424 */ /* 0x000fce00078e00ff */
[----:B0-----:R-:W-:Y:S05]  /*2d4c0*/  WARPSYNC.COLLECTIVE R15, `(.L_x_929) ;  /* 0x000000000f087348 */ /* 0x001fea0003c00000 */
[----:B------:R1:W2:Y:S02]  /*2d4d0*/  SHFL.UP P6, R14, R13, R12, R11 ;  /* 0x0400000c0d0e7389 */ /* 0x0002a400000c000b */
[----:B012---:R-:W-:Y:S01]  /*2d4e0*/  ENDCOLLECTIVE ;  /* 0x000000000000791b */ /* 0x007fe20003800000 */
.L_x_929:
[----:B------:R-:W-:Y:S05]  /*2d4f0*/  BSYNC B0 ;  /* 0x0000000000007941 */ /* 0x000fea0003800000 */
.L_x_928:
[----:B------:R-:W2:Y:S01]  /*2d500*/  LDL R7, [R1+0x10] ;  /* 0x0000100001077983 */ /* 0x000ea20000100800 */
[----:B------:R-:W-:Y:S01]  /*2d510*/  MOV R3, R14 ;  /* 0x0000000e00037202 */ /* 0x000fe20000000f00 */
[----:B------:R-:W-:Y:S01]  /*2d520*/  IMAD.MOV.U32 R12, RZ, RZ, 0x2 ;  /* 0x00000002ff0c7424 */ /* 0x000fe200078e00ff */
[----:B------:R-:W-:Y:S01]  /*2d530*/  MOV R11, RZ ;  /* 0x000000ff000b7202 */ /* 0x000fe20000000f00 */
[----:B------:R-:W-:Y:S01]  /*2d540*/  IMAD.MOV.U32 R15, RZ, RZ, -0x1 ;  /* 0xffffffffff0f7424 */ /* 0x000fe200078e00ff */
[----:B--2---:R-:W-:-:S04]  /*2d550*/  LOP3.LUT P4, RZ, R7, 0x1, RZ, 0xc0, !PT ;  /* 0x0000000107ff7812 */ /* 0x004fc8000788c0ff */
[----:B------:R-:W-:-:S05]  /*2d560*/  SEL R3, R3, RZ, P4 ;  /* 0x000000ff03037207 */ /* 0x000fca0002000000 */
[----:B------:R-:W-:-:S04]  /*2d570*/  IMAD.IADD R2, R2, 0x1, R3 ;  /* 0x0000000102027824 */ /* 0x000fc800078e0203 */
[----:B------:R-:W-:-:S07]  /*2d580*/  IMAD.MOV.U32 R13, RZ, RZ, R2 ;  /* 0x000000ffff0d7224 */ /* 0x000fce00078e0002 */
[----:B------:R-:W-:Y:S05]  /*2d590*/  WARPSYNC.COLLECTIVE R15, `(.L_x_930) ;  /* 0x000000000f087348 */ /* 0x000fea0003c00000 */
[----:B------:R0:W1:Y:S02]  /*2d5a0*/  SHFL.UP P6, R14, R13, R12, R11 ;  /* 0x0400000c0d0e7389 */ /* 0x00006400000c000b */
[----:B01----:R-:W-:Y:S01]  /*2d5b0*/  ENDCOLLECTIVE ;  /* 0x000000000000791b */ /* 0x003fe20003800000 */
.L_x_930:
        /* <DEDUP_REMOVED lines=8> */
.L_x_931:
        /* <DEDUP_REMOVED lines=8> */
.L_x_932:
        /* <DEDUP_REMOVED lines=8> */
.L_x_933:
        /* <DEDUP_REMOVED lines=9> */
.L_x_934:
[----:B------:R-:W-:Y:S01]  /*2d7d0*/  IMAD.MOV.U32 R16, RZ, RZ, R14 ;  /* 0x000000ffff107224 */ /* 0x000fe200078e000e */
[----:B------:R-:W-:Y:S06]  /*2d7e0*/  BRA `(.L_x_935) ;  /* 0xffffffd000887947 */ /* 0x000fec000383ffff */
.L_x_843:
[----:B------:R-:W-:Y:S01]  /*2d7f0*/  BSSY B0, `(.L_x_936) ;  /* 0x0000006000007945 */ /* 0x000fe20003800000 */
[----:B------:R-:W-:Y:S02]  /*2d800*/  PLOP3.LUT P6, PT, P6, PT, PT, 0x8, 0x0 ;  /* 0x000000000000781c */ /* 0x000fe400037ce170 */
[----:B------:R-:W-:-:S11]  /*2d810*/  MOV R15, 0xffffffff ;  /* 0xffffffff000f7802 */ /* 0x000fd60000000f00 */
[----:B0-----:R-:W-:Y:S05]  /*2d820*/  WARPSYNC.COLLECTIVE R15, `(.L_x_937) ;  /* 0x000000000f087348 */ /* 0x001fea0003c00000 */
[----:B------:R-:W-:Y:S01]  /*2d830*/  VOTE.ANY R14, PT, P6 ;  /* 0x00000000000e7806 */ /* 0x000fe200030e0100 */
[----:B0-----:R-:W-:Y:S06]  /*2d840*/  ENDCOLLECTIVE ;  /* 0x000000000000791b */ /* 0x001fec0003800000 */
.L_x_937:
[----:B------:R-:W-:Y:S05]  /*2d850*/  BSYNC B0 ;  /* 0x0000000000007941 */ /* 0x000fea0003800000 */
.L_x_936:
[----:B------:R-:W-:Y:S01]  /*2d860*/  IMAD.MOV.U32 R3, RZ, RZ, R14 ;  /* 0x000000ffff037224 */ /* 0x000fe200078e000e */
[----:B------:R-:W-:Y:S01]  /*2d870*/  MOV R11, 0x1f ;  /* 0x0000001f000b7802 */ /* 0x000fe20000000f00 */
[----:B------:R-:W-:Y:S02]  /*2d880*/  IMAD.MOV.U32 R13, RZ, RZ, R4 ;  /* 0x000000ffff0d7224 */ /* 0x000fe400078e0004 */
[----:B------:R-:W0:Y:S01]  /*2d890*/  POPC R0, R3 ;  /* 0x0000000300007309 */ /* 0x000e220000000000 */
[----:B------:R-:W-:Y:S02]  /*2d8a0*/  IMAD.MOV.U32 R15, RZ, RZ, -0x1 ;  /* 0xffffffffff0f7424 */ /* 0x000fe400078e00ff */
[----:B0-----:R-:W-:-:S07]  /*2d8b0*/  IMAD.MOV.U32 R12, RZ, RZ, R0 ;  /* 0x000000ffff0c7224 */ /* 0x001fce00078e0000 */
[----:B------:R-:W-:Y:S05]  /*2d8c0*/  WARPSYNC.COLLECTIVE R15, `(.L_x_938) ;  /* 0x000000000f087348 */ /* 0x000fea0003c00000 */
[----:B------:R0:W1:Y:S02]  /*2d8d0*/  SHFL.IDX P6, R14, R13, R12, R11 ;  /* 0x0000000c0d0e7389 */ /* 0x00006400000c000b */
[----:B01----:R-:W-:Y:S01]  /*2d8e0*/  ENDCOLLECTIVE ;  /* 0x000000000000791b */ /* 0x003fe20003800000 */
.L_x_938:
[----:B------:R-:W-:Y:S02]  /*2d8f0*/  IMAD.MOV.U32 R13, RZ, RZ, R6 ;  /* 0x000000ffff0d7224 */ /* 0x000fe400078e0006 */
[----:B------:R-:W-:-:S07]  /*2d900*/  IMAD.MOV.U32 R4, RZ, RZ, R14 ;  /* 0x000000ffff047224 */ /* 0x000fce00078e000e */
[----:B------:R-:W-:Y:S05]  /*2d910*/  WARPSYNC.COLLECTIVE R15, `(.L_x_939) ;  /* 0x000000000f087348 */ /* 0x000fea0003c00000 */
[----:B------:R0:W1:Y:S02]  /*2d920*/  SHFL.IDX P6, R14, R13, R12, R11 ;  /* 0x0000000c0d0e7389 */ /* 0x00006400000c000b */
[----:B01----:R-:W-:Y:S01]  /*2d930*/  ENDCOLLECTIVE ;  /* 0x000000000000791b */ /* 0x003fe20003800000 */
.L_x_939:
[----:B------:R-:W-:Y:S01]  /*2d940*/  MOV R6, R14 ;  /* 0x0000000e00067202 */ /* 0x000fe20000000f00 */
[----:B------:R-:W-:Y:S06]  /*2d950*/  BRA `(.L_x_940) ;  /* 0xffffffd000687947 */ /* 0x000fec000383ffff */
.L_x_845:
[----:B------:R-:W-:Y:S01]  /*2d960*/  BSSY B0, `(.L_x_941) ;  /* 0x0000007000007945 */ /* 0x000fe20003800000 */
[----:B------:R-:W-:Y:S02]  /*2d970*/  IMAD.MOV.U32 R13, RZ, RZ, R7 ;  /* 0x000000ffff0d7224 */ /* 0x000fe400078e0007 */
[----:B------:R-:W-:Y:S02]  /*2d980*/  IMAD.MOV.U32 R11, RZ, RZ, 0x1f ;  /* 0x0000001fff0b7424 */ /* 0x000fe400078e00ff */
[----:B------:R-:W-:-:S07]  /*2d990*/  IMAD.MOV.U32 R15, RZ, RZ, -0x1 ;  /* 0xffffffffff0f7424 */ /* 0x000fce00078e00ff */
[----:B0123--:R-:W-:Y:S05]  /*2d9a0*/  WARPSYNC.COLLECTIVE R15, `(.L_x_942) ;  /* 0x000000000f087348 */ /* 0x00ffea0003c00000 */
[----:B------:R4:W0:Y:S02]  /*2d9b0*/  SHFL.IDX P6, R14, R13, R12, R11 ;  /* 0x0000000c0d0e7389 */ /* 0x00082400000c000b */
[----:B01234-:R-:W-:Y:S01]  /*2d9c0*/  ENDCOLLECTIVE ;  /* 0x000000000000791b */ /* 0x01ffe20003800000 */
.L_x_942:
[----:B------:R-:W-:Y:S05]  /*2d9d0*/  BSYNC B0 ;  /* 0x0000000000007941 */ /* 0x000fea0003800000 */
.L_x_941:
[----:B------:R-:W-:Y:S01]  /*2d9e0*/  MOV R7, R14 ;  /* 0x0000000e00077202 */ /* 0x000fe20000000f00 */
[----:B------:R-:W-:Y:S06]  /*2d9f0*/  BRA `(.L_x_943) ;  /* 0xffffffd000587947 */ /* 0x000fec000383ffff */
.L_x_849:
[----:B0-----:R0:W1:Y:S02]  /*2da00*/  SYNCS.PHASECHK.TRANS64.TRYWAIT P0, [R0+URZ+0x38820], R3 ;  /* 0x03882003000075a7 */ /* 0x001064000800017f */
[----:B-1----:R-:W-:Y:S05]  /*2da10*/  @!P0 NANOSLEEP.SYNCS 0x989680 ;  /* 0x009896800000895d */ /* 0x002fea0003900000 */
[----:B------:R-:W1:Y:S02]  /*2da20*/  @!P0 SYNCS.PHASECHK.TRANS64 P0, [R0+URZ+0x38820], R3 ;  /* 0x03882003000085a7 */ /* 0x000e64000800007f */
[----:B-1----:R-:W-:Y:S05]  /*2da30*/  @!P0 BRA `(.L_x_849) ;  /* 0xfffffffc00f08947 */ /* 0x002fea000383ffff */
[----:B------:R-:W-:Y:S05]  /*2da40*/  BRA `(.L_x_944) ;  /* 0xffffffd400ec7947 */ /* 0x000fea000383ffff */
.L_x_850:
[----:B------:R-:W1:Y:S01]  /*2da50*/  S2R R2, SR_TID.X ;  /* 0x0000000000027919 */ /* 0x000e620000002100 */
[----:B------:R-:W-:Y:S01]  /*2da60*/  BSSY B0, `(.L_x_945) ;  /* 0x000000a000007945 */ /* 0x000fe20003800000 */
[----:B------:R-:W-:Y:S01]  /*2da70*/  IMAD.MOV.U32 R12, RZ, RZ, RZ ;  /* 0x000000ffff0c7224 */ /* 0x000fe200078e00ff */
[----:B------:R-:W-:Y:S01]  /*2da80*/  MOV R15, 0xffffffff ;  /* 0xffffffff000f7802 */ /* 0x000fe20000000f00 */
[----:B--2---:R-:W-:Y:S01]  /*2da90*/  IMAD.MOV.U32 R11, RZ, RZ, 0x1f ;  /* 0x0000001fff0b7424 */ /* 0x004fe200078e00ff */
[----:B-1----:R-:W-:-:S04]  /*2daa0*/  SHF.R.U32.HI R2, RZ, 0x5, R2 ;  /* 0x00000005ff027819 */ /* 0x002fc80000011602 */
[----:B------:R-:W-:-:S05]  /*2dab0*/  LOP3.LUT R2, R2, 0x3, RZ, 0xc0, !PT ;  /* 0x0000000302027812 */ /* 0x000fca00078ec0ff */
[----:B------:R-:W-:-:S07]  /*2dac0*/  IMAD.MOV.U32 R13, RZ, RZ, R2 ;  /* 0x000000ffff0d7224 */ /* 0x000fce00078e0002 */
[----:B0-----:R-:W-:Y:S05]  /*2dad0*/  WARPSYNC.COLLECTIVE R15, `(.L_x_946) ;  /* 0x000000000f087348 */ /* 0x001fea0003c00000 */
[----:B------:R1:W2:Y:S02]  /*2dae0*/  SHFL.IDX P6, R14, R13, R12, R11 ;  /* 0x0000000c0d0e7389 */ /* 0x0002a400000c000b */
[----:B012---:R-:W-:Y:S01]  /*2daf0*/  ENDCOLLECTIVE ;  /* 0x000000000000791b */ /* 0x007fe20003800000 */
.L_x_946:
[----:B------:R-:W-:Y:S05]  /*2db00*/  BSYNC B0 ;  /* 0x0000000000007941 */ /* 0x000fea0003800000 */
.L_x_945:
[----:B------:R-:W-:Y:S05]  /*2db10*/  BRA `(.L_x_947) ;  /* 0xffffffd400d47947 */ /* 0x000fea000383ffff */
.L_x_851:
[----:B------:R-:W-:Y:S01]  /*2db20*/  BSSY B0, `(.L_x_948) ;  /* 0x0000006000007945 */ /* 0x000fe20003800000 */
[----:B------:R-:W-:-:S07]  /*2db30*/  IMAD.MOV.U32 R15, RZ, RZ, -0x1 ;  /* 0xffffffffff0f7424 */ /* 0x000fce00078e00ff */
[----:B012---:R-:W-:Y:S05]  /*2db40*/  WARPSYNC.COLLECTIVE R15, `(.L_x_949) ;  /* 0x000000000f0c7348 */ /* 0x007fea0003c00000 */
[----:B------:R-:W-:Y:S02]  /*2db50*/  ELECT P6, UR62, PT ;  /* 0x00000000003e782f */ /* 0x000fe400038c0000 */
[----:B------:R-:W-:Y:S01]  /*2db60*/  MOV R14, UR62 ;  /* 0x0000003e000e7c02 */ /* 0x000fe20008000f00 */
[----:B012---:R-:W-:Y:S10]  /*2db70*/  ENDCOLLECTIVE ;  /* 0x000000000000791b */ /* 0x007ff40003800000 */
.L_x_949:
[----:B------:R-:W-:Y:S05]  /*2db80*/  BSYNC B0 ;  /* 0x0000000000007941 */ /* 0x000fea0003800000 */
.L_x_948:
[----:B------:R-:W-:Y:S05]  /*2db90*/  BRA `(.L_x_950) ;  /* 0xffffffd400c87947 */ /* 0x000fea000383ffff */
.L_x_853:
[----:B0-----:R0:W1:Y:S02]  /*2dba0*/  SYNCS.PHASECHK.TRANS64.TRYWAIT P0, [R6+URZ], R5 ;  /* 0x00000005060075a7 */ /* 0x001064000800017f */
[----:B-1----:R-:W-:Y:S05]  /*2dbb0*/  @!P0 NANOSLEEP.SYNCS 0x989680 ;  /* 0x009896800000895d */ /* 0x002fea0003900000 */
[----:B------:R-:W1:Y:S02]  /*2dbc0*/  @!P0 SYNCS.PHASECHK.TRANS64 P0, [R6+URZ], R5 ;  /* 0x00000005060085a7 */ /* 0x000e64000800007f */
[----:B-1----:R-:W-:Y:S05]  /*2dbd0*/  @!P0 BRA `(.L_x_853) ;  /* 0xfffffffc00f08947 */ /* 0x002fea000383ffff */
[----:B------:R-:W-:Y:S05]  /*2dbe0*/  BRA `(.L_x_951) ;  /* 0xffffffd800007947 */ /* 0x000fea000383ffff */
.L_x_854:
[----:B-1----:R1:W3:Y:S02]  /*2dbf0*/  SYNCS.PHASECHK.TRANS64.TRYWAIT P0, [R7+URZ], R2 ;  /* 0x00000002070075a7 */ /* 0x0022e4000800017f */
[----:B---3--:R-:W-:Y:S05]  /*2dc00*/  @!P0 NANOSLEEP.SYNCS 0x989680 ;  /* 0x009896800000895d */ /* 0x008fea0003900000 */
[----:B------:R-:W3:Y:S02]  /*2dc10*/  @!P0 SYNCS.PHASECHK.TRANS64 P0, [R7+URZ], R2 ;  /* 0x00000002070085a7 */ /* 0x000ee4000800007f */
[----:B---3--:R-:W-:Y:S05]  /*2dc20*/  @!P0 BRA `(.L_x_854) ;  /* 0xfffffffc00f08947 */ /* 0x008fea000383ffff */
[----:B------:R-:W-:Y:S05]  /*2dc30*/  BRA `(.L_x_952) ;  /* 0xffffffd400f47947 */ /* 0x000fea000383ffff */
.L_x_856:
[----:B---3--:R3:W4:Y:S02]  /*2dc40*/  SYNCS.PHASECHK.TRANS64.TRYWAIT P0, [R4+URZ], R5 ;  /* 0x00000005040075a7 */ /* 0x008724000800017f */
[----:B----4-:R-:W-:Y:S05]  /*2dc50*/  @!P0 NANOSLEEP.SYNCS 0x989680 ;  /* 0x009896800000895d */ /* 0x010fea0003900000 */
[----:B------:R-:W4:Y:S02]  /*2dc60*/  @!P0 SYNCS.PHASECHK.TRANS64 P0, [R4+URZ], R5 ;  /* 0x00000005040085a7 */ /* 0x000f24000800007f */
[----:B----4-:R-:W-:Y:S05]  /*2dc70*/  @!P0 BRA `(.L_x_856) ;  /* 0xfffffffc00f08947 */ /* 0x010fea000383ffff */
[----:B------:R-:W-:Y:S05]  /*2dc80*/  BRA `(.L_x_953) ;  /* 0xffffffd400f87947 */ /* 0x000fea000383ffff */
.L_x_954:
        /* <DEDUP_REMOVED lines=15> */
.L_x_14841:


//--------------------- .text._ZN7cutlass13device_kernelIN5flash11enable_sm90INS1_16FlashAttnFwdSm90INS1_25CollectiveMainloopFwdSm90ILi2EN4cute5tupleIJNS5_1CILi1EEES8_S8_EEENS6_IJNS7_ILi128EEENS7_ILi64EEENS7_ILi256EEEEEELi256ENS_6half_tEfNS_4arch4Sm90ELb0ELb1ELb0ELb0ELb0ELb0ELb0ELb1ELb1ELb1ELb1ELb0EEENS1_21CollectiveEpilogueFwdINS6_IJSA_SC_SB_EEES9_SE_SG_Li256ELb0ELb1ELb1ELb0EEENS1_19SingleTileSchedulerILb0ELb1ELb1ELi128EEEEEEEEEvNT_6ParamsE --------------------------
	.section	.text._ZN7cutlass13device_kernelIN5flash11enable_sm90INS1_16FlashAttnFwdSm90INS1_25CollectiveMainloopFwdSm90ILi2EN4cute5tupleIJNS5_1CILi1EEES8_S8_EEENS6_IJNS7_ILi128EEENS7_ILi64EEENS7_ILi256EEEEEELi256ENS_6half_tEfNS_4arch4Sm90ELb0ELb1ELb0ELb0ELb0ELb0ELb0ELb1ELb1ELb1ELb1ELb0EEENS1_21CollectiveEpilogueFwdINS6_IJSA_SC_SB_EEES9_SE_SG_Li256ELb0ELb1ELb1ELb0EEENS1_19SingleTileSchedulerILb0ELb1ELb1ELi128EEEEEEEEEvNT_6ParamsE,"ax",@progbits
	.align	128
.text._ZN7cutlass13device_kernelIN5flash11enable_sm90INS1_16FlashAttnFwdSm90INS1_25CollectiveMainloopFwdSm90ILi2EN4cute5tupleIJNS5_1CILi1EEES8_S8_EEENS6_IJNS7_ILi128EEENS7_ILi64EEENS7_ILi256EEEEEELi256ENS_6half_tEfNS_4arch4Sm90ELb0ELb1ELb0ELb0ELb0ELb0ELb0ELb1ELb1ELb1ELb1ELb0EEENS1_21CollectiveEpilogueFwdINS6_IJSA_SC_SB_EEES9_SE_SG_Li256ELb0ELb1ELb1ELb0EEENS1_19SingleTileSchedulerILb0ELb1ELb1ELi128EEEEEEEEEvNT_6ParamsE:
        .type           _ZN7cutlass13device_kernelIN5flash11enable_sm90INS1_16FlashAttnFwdSm90INS1_25CollectiveMainloopFwdSm90ILi2EN4cute5tupleIJNS5_1CILi1EEES8_S8_EEENS6_IJNS7_ILi128EEENS7_ILi64EEENS7_ILi256EEEEEELi256ENS_6half_tEfNS_4arch4Sm90ELb0ELb1ELb0ELb0ELb0ELb0ELb0ELb1ELb1ELb1ELb1ELb0EEENS1_21CollectiveEpilogueFwdINS6_IJSA_SC_SB_EEES9_SE_SG_Li256ELb0ELb1ELb1ELb0EEENS1_19SingleTileSchedulerILb0ELb1ELb1ELi128EEEEEEEEEvNT_6ParamsE,@function
        .size           _ZN7cutlass13device_kernelIN5flash11enable_sm90INS1_16FlashAttnFwdSm90INS1_25CollectiveMainloopFwdSm90ILi2EN4cute5tupleIJNS5_1CILi1EEES8_S8_EEENS6_IJNS7_ILi128EEENS7_ILi64EEENS7_ILi256EEEEEELi256ENS_6half_tEfNS_4arch4Sm90ELb0ELb1ELb0ELb0ELb0ELb0ELb0ELb1ELb1ELb1ELb1ELb0EEENS1_21CollectiveEpilogueFwdINS6_IJSA_SC_SB_EEES9_SE_SG_Li256ELb0ELb1ELb1ELb0EEENS1_19SingleTileSchedulerILb0ELb1ELb1ELi128EEEEEEEEEvNT_6ParamsE,(.L_x_14842 - _ZN7cutlass13device_kernelIN5flash11enable_sm90INS1_16FlashAttnFwdSm90INS1_25CollectiveMainloopFwdSm90ILi2EN4cute5tupleIJNS5_1CILi1EEES8_S8_EEENS6_IJNS7_ILi128EEENS7_ILi64EEENS7_ILi256EEEEEELi256ENS_6half_tEfNS_4arch4Sm90ELb0ELb1ELb0ELb0ELb0ELb0ELb0ELb1ELb1ELb1ELb1ELb0EEENS1_21CollectiveEpilogueFwdINS6_IJSA_SC_SB_EEES9_SE_SG_Li256ELb0ELb1ELb1ELb0EEENS1_19SingleTileSchedulerILb0ELb1ELb1ELi128EEEEEEEEEvNT_6ParamsE)
        .other          _ZN7cutlass13device_kernelIN5flash11enable_sm90INS1_16FlashAttnFwdSm90INS1_25CollectiveMainloopFwdSm90ILi2EN4cute5tupleIJNS5_1CILi1EEES8_S8_EEENS6_IJNS7_ILi128EEENS7_ILi64EEENS7_ILi256EEEEEELi256ENS_6half_tEfNS_4arch4Sm90ELb0ELb1ELb0ELb0ELb0ELb0ELb0ELb1ELb1ELb1ELb1ELb0EEENS1_21CollectiveEpilogueFwdINS6_IJSA_SC_SB_EEES9_SE_SG_Li256ELb0ELb1ELb1ELb0EEENS1_19SingleTileSchedulerILb0ELb1ELb1ELi128EEEEEEEEEvNT_6ParamsE,@"STO_CUDA_ENTRY STV_DEFAULT"
_ZN7cutlass13device_kernelIN5flash11enable_sm90INS1_16FlashAttnFwdSm90INS1_25CollectiveMainloopFwdSm90ILi2EN4cute5tupleIJNS5_1CILi1EEES8_S8_EEENS6_IJNS7_ILi128EEENS7_ILi64EEENS7_ILi256EEEEEELi256ENS_6half_tEfNS_4arch4Sm90ELb0ELb1ELb0ELb0ELb0ELb0ELb0ELb1ELb1ELb1ELb1ELb0EEENS1_21CollectiveEpilogueFwdINS6_IJSA_SC_SB_EEES9_SE_SG_Li256ELb0ELb1ELb1ELb0EEENS1_19SingleTileSchedulerILb0ELb1ELb1ELi128EEEEEEEEEvNT_6ParamsE:
        /* <DEDUP_REMOVED lines=18> */
.L_x_956:
[----:B------:R-:W-:Y:S05]  /*0120*/  BSYNC B0 ;  /* 0x0000000000007941 */ /* 0x000fea0003800000 */
.L_x_955:
        /* <DEDUP_REMOVED lines=41> */
.L_x_957:
        /* <DEDUP_REMOVED lines=22> */
.L_x_958:
        /* <DEDUP_REMOVED lines=18> */
.L_x_959:
        /* <DEDUP_REMOVED lines=22> */
.L_x_960:
        /* <DEDUP_REMOVED lines=22> */
.L_x_961:
[----:B0-----:R-:W-:Y:S01]  /*0900*/  UMOV UR4, 0x1 ;  /* 0x0000000100047882 */ /* 0x001fe20000000000 */
[----:B------:R-:W-:Y:S01]  /*0910*/  PLOP3.LUT P0, PT, PT, PT, UP0, 0x80, 0x0 ;  /* 0x000000000000781c */ /* 0x000fe20003f0f008 */
[----:B------:R-:W-:Y:S01]  /*0920*/  USEL UR4, UR4, 0x2, !UP0 ;  /* 0x0000000204047887 */ /* 0x000fe2000c000000 */
[----:B------:R-:W-:Y:S01]  /*0930*/  NOP ;  /* 0x0000000000007918 */ /* 0x000fe20000000000 */
[----:B------:R-:W-:Y:S04]  /*0940*/  BSSY B6, `(.L_x_962) ;  /* 0x0001366000067945 */ /* 0x000fe80003800000 */
[----:B------:R-:W-:-:S05]  /*0950*/  IMAD.U32 R2, RZ, RZ, UR4 ;  /* 0x00000004ff027e24 */ /* 0x000fca000f8e00ff */
[----:B------:R0:W-:Y:S01]  /*0960*/  STL [R1+0xc], R2 ;  /* 0x00000c0201007387 */ /* 0x0001e20000100800 */
[----:B-12-4-:R-:W-:Y:S06]  /*0970*/  BAR.SYNC.DEFER_BLOCKING 0x0 ;  /* 0x0000000000007b1d */ /* 0x016fec0000010000 */
[----:B------:R-:W-:Y:S05]  /*0980*/  @!P0 BRA `(.L_x_963) ;  /* 0x000000e800588947 */ /* 0x000fea0003800000 */
.L_x_964:
[----:B------:R-:W-:-:S08]  /*0990*/  NOP ;  /* 0x0000000000007918 */ /* 0x000fd00000000000 */
[----:B------:R-:W1:Y:S02]  /*09a0*/  USETMAXREG.TRY_ALLOC.CTAPOOL UP0, 0xf0 ;  /* 0x000000f0000079c8 */ /* 0x000e640008000600 */
[----:B-1----:R-:W-:-:S13]  /*09b0*/  PLOP3.LUT P0, PT, PT, PT, UP0, 0x80, 0x0 ;  /* 0x000000000000781c */ /* 0x002fda0003f0f008 */
[----:B------:R-:W-:Y:S05]  /*09c0*/  @!P0 BRA `(.L_x_964) ;  /* 0xfffffffc00f08947 */ /* 0x000fea000383ffff */
[----:B------:R-:W1:Y:S01]  /*09d0*/  S2UR UR6, SR_CTAID.Y ;  /* 0x00000000000679c3 */ /* 0x000e620000002600 */
[----:B------:R-:W-:Y:S02]  /*09e0*/  ULDC UR7, c[0x0][0xc50] ;  /* 0x0003140000077ab9 */ /* 0x000fe40000000800 */
[----:B------:R-:W-:-:S05]  /*09f0*/  UISETP.NE.AND UP0, UPT, UR7, 0x1, UPT ;  /* 0x000000010700788c */ /* 0x000fca000bf05270 */
[----:B------:R-:W2:Y:S06]  /*0a00*/  S2UR UR8, SR_CTAID.Z ;  /* 0x00000000000879c3 */ /* 0x000eac0000002700 */
[----:B------:R-:W-:Y:S01]  /*0a10*/  @UP0 ULDC UR4, c[0x0][0xc54] ;  /* 0x0003150000040ab9 */ /* 0x000fe20000000800 */
[----:B------:R-:W-:Y:S01]  /*0a20*/  @UP0 ULDC UR9, c[0x0][0xc58] ;  /* 0x0003160000090ab9 */ /* 0x000fe20000000800 */
[----:B-1----:R-:W-:Y:S02]  /*0a30*/  UIMAD.WIDE.U32 UR4, UR6, UR4, URZ ;  /* 0x00000004060472a5 */ /* 0x002fe4000f8e003f */
[----:B------:R-:W-:-:S02]  /*0a40*/  UMOV UR10, UR6 ;  /* 0x00000006000a7c82 */ /* 0x000fc40008000000 */
[----:B------:R-:W-:Y:S01]  /*0a50*/  @UP0 USHF.R.U32.HI UR10, URZ, UR9, UR5 ;  /* 0x000000093f0a0299 */ /* 0x000fe20008011605 */
[----:B------:R-:W-:Y:S06]  /*0a60*/  BAR.ARV 0x8, 0x180 ;  /* 0x0206000000007b1d */ /* 0x000fec0000002000 */
[----:B------:R-:W-:Y:S01]  /*0a70*/  IMAD.U32 R0, RZ, RZ, UR10 ;  /* 0x0000000aff007e24 */ /* 0x000fe2000f8e00ff */
[----:B--2---:R-:W-:Y:S01]  /*0a80*/  ISETP.LE.AND P0, PT, RZ, UR8, PT ;  /* 0x00000008ff007c0c */ /* 0x004fe2000bf03270 */
[----:B------:R-:W-:-:S03]  /*0a90*/  UIADD3 UR4, -UR10, URZ, URZ ;  /* 0x0000003f0a047290 */ /* 0x000fc6000fffe13f */
[----:B------:R3:W-:Y:S01]  /*0aa0*/  STL [R1], R0 ;  /* 0x0000000001007387 */ /* 0x0007e20000100800 */
[----:B------:R-:W-:-:S08]  /*0ab0*/  UIMAD UR6, UR7, UR4, UR6 ;  /* 0x00000004070672a4 */ /* 0x000fd0000f8e0206 */
[----:B------:R-:W-:Y:S05]  /*0ac0*/  @!P0 BRA `(.L_x_965) ;  /* 0x0000013400348947 */ /* 0x000fea0003800000 */
[----:B------:R-:W1:Y:S01]  /*0ad0*/  S2UR UR38, SR_CTAID.X ;  /* 0x00000000002679c3 */ /* 0x000e620000002500 */
[----:B------:R-:W-:Y:S01]  /*0ae0*/  ULDC UR7, c[0x0][0x448] ;  /* 0x0001120000077ab9 */ /* 0x000fe20000000800 */
[----:B------:R-:W-:Y:S01]  /*0af0*/  ULDC.64 UR4, c[0x0][0x418] ;  /* 0x0001060000047ab9 */ /* 0x000fe20000000a00 */
[----:B---3--:R-:W2:Y:S01]  /*0b00*/  S2R R0, SR_TID.X ;  /* 0x0000000000007919 */ /* 0x008ea20000002100 */
[----:B------:R-:W-:Y:S02]  /*0b10*/  UISETP.NE.AND UP1, UPT, UR7, 0x1, UPT ;  /* 0x000000010700788c */ /* 0x000fe4000bf25270 */
[----:B------:R-:W-:Y:S01]  /*0b20*/  UISETP.NE.U32.AND UP0, UPT, UR4, URZ, UPT ;  /* 0x0000003f0400728c */ /* 0x000fe2000bf05070 */
[----:B------:R-:W-:Y:S01]  /*0b30*/  ULDC UR7, c[0x0][0x424] ;  /* 0x0001090000077ab9 */ /* 0x000fe20000000800 */
[----:B------:R-:W-:Y:S02]  /*0b40*/  ULDC UR42, c[0x0][0x288] ;  /* 0x0000a200002a7ab9 */ /* 0x000fe40000000800 */
[----:B------:R-:W-:-:S02]  /*0b50*/  UISETP.NE.AND.EX UP0, UPT, UR5, URZ, UPT, UP0 ;  /* 0x0000003f0500728c */ /* 0x000fc4000bf05300 */
[----:B------:R-:W-:Y:S01]  /*0b60*/  UIADD3 UR10, -UR42, 0x1, URZ ;  /* 0x000000012a0a7890 */ /* 0x000fe2000fffe13f */
[----:B------:R-:W-:Y:S01]  /*0b70*/  ULDC.64 UR4, c[0x0][0x9e0] ;  /* 0x0002780000047ab9 */ /* 0x000fe20000000a00 */
[----:B------:R-:W-:Y:S02]  /*0b80*/  USEL UR12, UR7, 0x1, UP0 ;  /* 0x00000001070c7887 */ /* 0x000fe40008000000 */
[----:B------:R-:W-:Y:S01]  /*0b90*/  UISETP.GE.AND UP0, UPT, UR5, 0x1, UPT ;  /* 0x000000010500788c */ /* 0x000fe2000bf06270 */
[----:B------:R-:W-:Y:S01]  /*0ba0*/  @UP1 ULDC UR9, c[0x0][0x44c] ;  /* 0x0001130000091ab9 */ /* 0x000fe20000000800 */
[----:B------:R-:W-:Y:S01]  /*0bb0*/  ULDC UR13, c[0x0][0x2f0] ;  /* 0x0000bc00000d7ab9 */ /* 0x000fe20000000800 */
[----:B------:R-:W-:Y:S01]  /*0bc0*/  @UP1 ULDC UR11, c[0x0][0x450] ;  /* 0x00011400000b1ab9 */ /* 0x000fe20000000800 */
[----:B------:R-:W-:Y:S02]  /*0bd0*/  UIMAD UR10, UR12, UR13, UR10 ;  /* 0x0000000d0c0a72a4 */ /* 0x000fe4000f8e020a */
[----:B------:R-:W-:Y:S01]  /*0be0*/  PLOP3.LUT P1, PT, PT, PT, UP0, 0x80, 0x0 ;  /* 0x000000000000781c */ /* 0x000fe20003f2f008 */
[----:B-1----:R-:W-:Y:S01]  /*0bf0*/  USHF.L.U32 UR38, UR38, 0x7, URZ ;  /* 0x0000000726267899 */ /* 0x002fe2000800063f */
[----:B------:R-:W-:-:S03]  /*0c00*/  IMAD.U32 R17, RZ, RZ, UR12 ;  /* 0x0000000cff117e24 */ /* 0x000fc6000f8e00ff */
[----:B------:R-:W-:Y:S02]  /*0c10*/  @UP1 UIADD3 UR8, UR38, 0x7f, URZ ;  /* 0x0000007f26081890 */ /* 0x000fe4000fffe03f */
[----:B------:R-:W-:Y:S02]  /*0c20*/  UIADD3 UR7, UR38, 0x7f, URZ ;  /* 0x0000007f26077890 */ /* 0x000fe4000fffe03f */
[----:B------:R-:W-:Y:S01]  /*0c30*/  UIMAD.WIDE.U32 UR8, UR8, UR9, URZ ;  /* 0x00000009080872a5 */ /* 0x000fe2000f8e003f */
[----:B--2---:R-:W-:-:S03]  /*0c40*/  VIADD R18, R0, 0xffffff80 ;  /* 0xffffff8000127836 */ /* 0x004fc60000000000 */
[----:B------:R-:W-:-:S04]  /*0c50*/  @UP1 USHF.R.U32.HI UR7, URZ, UR11, UR9 ;  /* 0x0000000b3f071299 */ /* 0x000fc80008011609 */
[----:B------:R-:W-:-:S04]  /*0c60*/  UIADD3 UR10, UR10, UR7, URZ ;  /* 0x000000070a0a7290 */ /* 0x000fc8000fffe03f */
[----:B------:R-:W-:Y:S01]  /*0c70*/  UIADD3 UR4, UR10, UR4, URZ ;  /* 0x000000040a047290 */ /* 0x000fe2000fffe03f */
[----:B------:R-:W-:Y:S11]  /*0c80*/  @!P1 BRA `(.L_x_966) ;  /* 0x0000000000449947 */ /* 0x000ff60003800000 */
[----:B------:R-:W-:Y:S01]  /*0c90*/  ISETP.LT.AND P0, PT, RZ, UR10, PT ;  /* 0x0000000aff007c0c */ /* 0x000fe2000bf01270 */
[----:B------:R-:W-:-:S12]  /*0ca0*/  UIADD3 UR7, UR10, -0x1, URZ ;  /* 0xffffffff0a077890 */ /* 0x000fd8000fffe03f */
[----:B------:R-:W-:Y:S05]  /*0cb0*/  @P0 BRA `(.L_x_967) ;  /* 0x00000000001c0947 */ /* 0x000fea0003800000 */
[----:B------:R-:W-:Y:S02]  /*0cc0*/  UISETP.NE.AND UP0, UPT, UR5, 0x1, UPT ;  /* 0x000000010500788c */ /* 0x000fe4000bf05270 */
[----:B------:R-:W-:-:S09]  /*0cd0*/  UIADD3 UR7, -UR10, URZ, URZ ;  /* 0x0000003f0a077290 */ /* 0x000fd2000fffe13f */
[----:B------:R-:W-:Y:S02]  /*0ce0*/  @UP0 ULDC.64 UR10, c[0x0][0x9e8] ;  /* 0x00027a00000a0ab9 */ /* 0x000fe40000000a00 */
[----:B------:R-:W-:-:S04]  /*0cf0*/  UIMAD.WIDE.U32 UR8, UR7, UR10, URZ ;  /* 0x0000000a070872a5 */ /* 0x000fc8000f8e003f */
[----:B------:R-:W-:-:S04]  /*0d00*/  @UP0 USHF.R.U32.HI UR7, URZ, UR11, UR9 ;  /* 0x0000000b3f070299 */ /* 0x000fc80008011609 */
[----:B------:R-:W-:Y:S01]  /*0d10*/  ULOP3.LUT UR7, URZ, UR7, URZ, 0x33, !UPT ;  /* 0x000000073f077292 */ /* 0x000fe2000f8e333f */
[----:B------:R-:W-:Y:S11]  /*0d20*/  BRA `(.L_x_968) ;  /* 0x0000000000107947 */ /* 0x000ff60003800000 */
.L_x_967:
[----:B------:R-:W-:-:S11]  /*0d30*/  UISETP.NE.AND UP0, UPT, UR5, 0x1, UPT ;  /* 0x000000010500788c */ /* 0x000fd6000bf05270 */
[----:B------:R-:W-:Y:S02]  /*0d40*/  @UP0 ULDC.64 UR10, c[0x0][0x9e8] ;  /* 0x00027a00000a0ab9 */ /* 0x000fe40000000a00 */
[----:B------:R-:W-:-:S04]  /*0d50*/  UIMAD.WIDE.U32 UR8, UR7, UR10, URZ ;  /* 0x0000000a070872a5 */ /* 0x000fc8000f8e003f */
[----:B------:R-:W-:-:S12]  /*0d60*/  @UP0 USHF.R.U32.HI UR7, URZ, UR11, UR9 ;  /* 0x0000000b3f070299 */ /* 0x000fd80008011609 */
.L_x_968:
[----:B------:R-:W-:-:S04]  /*0d70*/  UIMAD UR7, UR7, UR5, UR5 ;  /* 0x00000005070772a4 */ /* 0x000fc8000f8e0205 */
[----:B------:R-:W-:-:S04]  /*0d80*/  UISETP.LT.AND UP0, UPT, UR4, UR7, UPT ;  /* 0x000000070400728c */ /* 0x000fc8000bf01270 */
[----:B------:R-:W-:-:S12]  /*0d90*/  USEL UR4, UR4, UR7, UP0 ;  /* 0x0000000704047287 */ /* 0x000fd80008000000 */
.L_x_966:
[----:B------:R-:W-:Y:S01]  /*0da0*/  R2UR UR15, R17 ;  /* 0x00000000110f72ca */ /* 0x000fe200000e0000 */
[----:B------:R-:W-:Y:S01]  /*0db0*/  UIADD3 UR10, UR4, 0x3f, URZ ;  /* 0x0000003f040a7890 */ /* 0x000fe2000fffe03f */
[----:B------:R-:W-:Y:S01]  /*0dc0*/  @UP1 ULDC UR8, c[0x0][0x44c] ;  /* 0x0001130000081ab9 */ /* 0x000fe20000000800 */
[----:B------:R-:W-:Y:S02]  /*0dd0*/  @UP1 ULDC UR14, c[0x0][0x450] ;  /* 0x00011400000e1ab9 */ /* 0x000fe40000000800 */
[----:B------:R-:W-:Y:S02]  /*0de0*/  USHF.R.S32.HI UR11, URZ, 0x1f, UR10 ;  /* 0x0000001f3f0b7899 */ /* 0x000fe4000801140a */
[----:B------:R-:W-:Y:S02]  /*0df0*/  UIMAD.WIDE.U32 UR8, UR38, UR8, URZ ;  /* 0x00000008260872a5 */ /* 0x000fe4000f8e003f */
[----:B------:R-:W-:Y:S01]  /*0e00*/  ULEA.HI UR11, UR11, UR10, URZ, 0x6 ;  /* 0x0000000a0b0b7291 */ /* 0x000fe2000f8f303f */
[----:B------:R-:W-:Y:S01]  /*0e10*/  UMOV UR12, UR38 ;  /* 0x00000026000c7c82 */ /* 0x000fe20008000000 */
[----:B------:R-:W-:-:S02]  /*0e20*/  @UP1 USHF.R.U32.HI UR12, URZ, UR14, UR9 ;  /* 0x0000000e3f0c1299 */ /* 0x000fc40008011609 */
[----:B------:R-:W-:Y:S02]  /*0e30*/  UIMAD UR7, UR15, UR13, 0x3f ;  /* 0x0000003f0f0774a4 */ /* 0x000fe4000f8e020d */
[----:B------:R-:W-:Y:S02]  /*0e40*/  USHF.R.S32.HI UR11, URZ, 0x6, UR11 ;  /* 0x000000063f0b7899 */ /* 0x000fe4000801140b */
[----:B------:R-:W-:Y:S02]  /*0e50*/  USHF.R.S32.HI UR4, URZ, 0x1f, UR7 ;  /* 0x0000001f3f047899 */ /* 0x000fe40008011407 */
[----:B------:R-:W-:Y:S02]  /*0e60*/  UIMAD UR42, UR15, UR13, -UR42 ;  /* 0x0000000d0f2a72a4 */ /* 0x000fe4000f8e0a2a */
[----:B------:R-:W-:Y:S02]  /*0e70*/  ULEA.HI UR4, UR4, UR7, URZ, 0x6 ;  /* 0x0000000704047291 */ /* 0x000fe4000f8f303f */
[----:B------:R-:W-:-:S02]  /*0e80*/  UIADD3 UR7, UR42, UR12, URZ ;  /* 0x0000000c2a077290 */ /* 0x000fc4000fffe03f */
[----:B------:R-:W-:Y:S01]  /*0e90*/  USHF.R.S32.HI UR4, URZ, 0x6, UR4 ;  /* 0x000000063f047899 */ /* 0x000fe20008011404 */
[----:B------:R-:W-:-:S03]  /*0ea0*/  ULDC UR8, c[0x0][0x9dc] ;  /* 0x0002770000087ab9 */ /* 0x000fc60000000800 */
[----:B------:R-:W-:-:S04]  /*0eb0*/  UISETP.LT.AND UP0, UPT, UR4, UR11, UPT ;  /* 0x0000000b0400728c */ /* 0x000fc8000bf01270 */
[----:B------:R-:W-:Y:S02]  /*0ec0*/  USEL UR11, UR4, UR11, UP0 ;  /* 0x0000000b040b7287 */ /* 0x000fe40008000000 */
[----:B------:R-:W-:Y:S01]  /*0ed0*/  UIADD3 UR4, UR7, -UR8, URZ ;  /* 0x8000000807047290 */ /* 0x000fe2000fffe03f */
[----:B------:R-:W-:Y:S11]  /*0ee0*/  @!P1 BRA `(.L_x_969) ;  /* 0x0000000000449947 */ /* 0x000ff60003800000 */
[----:B------:R-:W-:-:S06]  /*0ef0*/  UISETP.GT.AND UP0, UPT, UR7, -0x1, UPT ;  /* 0xffffffff0700788c */ /* 0x000fcc000bf04270 */
[----:B------:R-:W-:-:S13]  /*0f00*/  PLOP3.LUT P0, PT, PT, PT, UP0, 0x80, 0x0 ;  /* 0x000000000000781c */ /* 0x000fda0003f0f008 */
[----:B------:R-:W-:Y:S05]  /*0f10*/  @P0 BRA `(.L_x_970) ;  /* 0x00000000001c0947 */ /* 0x000fea0003800000 */
[----:B------:R-:W-:Y:S02]  /*0f20*/  UISETP.NE.AND UP0, UPT, UR5, 0x1, UPT ;  /* 0x000000010500788c */ /* 0x000fe4000bf05270 */
[----:B------:R-:W-:-:S09]  /*0f30*/  ULOP3.LUT UR7, URZ, UR7, URZ, 0x33, !UPT ;  /* 0x000000073f077292 */ /* 0x000fd2000f8e333f */
[----:B------:R-:W-:Y:S02]  /*0f40*/  @UP0 ULDC.64 UR12, c[0x0][0x9e8] ;  /* 0x00027a00000c0ab9 */ /* 0x000fe40000000a00 */
[----:B------:R-:W-:-:S04]  /*0f50*/  UIMAD.WIDE.U32 UR8, UR7, UR12, URZ ;  /* 0x0000000c070872a5 */ /* 0x000fc8000f8e003f */
[----:B------:R-:W-:-:S04]  /*0f60*/  @UP0 USHF.R.U32.HI UR7, URZ, UR13, UR9 ;  /* 0x0000000d3f070299 */ /* 0x000fc80008011609 */
[----:B------:R-:W-:Y:S01]  /*0f70*/  ULOP3.LUT UR7, URZ, UR7, URZ, 0x33, !UPT ;  /* 0x000000073f077292 */ /* 0x000fe2000f8e333f */
[----:B------:R-:W-:Y:S11]  /*0f80*/  BRA `(.L_x_971) ;  /* 0x0000000000107947 */ /* 0x000ff60003800000 */
.L_x_970:
[----:B------:R-:W-:-:S11]  /*0f90*/  UISETP.NE.AND UP0, UPT, UR5, 0x1, UPT ;  /* 0x000000010500788c */ /* 0x000fd6000bf05270 */
[----:B------:R-:W-:Y:S02]  /*0fa0*/  @UP0 ULDC.64 UR12, c[0x0][0x9e8] ;  /* 0x00027a00000c0ab9 */ /* 0x000fe40000000a00 */
[----:B------:R-:W-:-:S04]  /*0fb0*/  UIMAD.WIDE.U32 UR8, UR7, UR12, URZ ;  /* 0x0000000c070872a5 */ /* 0x000fc8000f8e003f */
[----:B------:R-:W-:-:S12]  /*0fc0*/  @UP0 USHF.R.U32.HI UR7, URZ, UR13, UR9 ;  /* 0x0000000d3f070299 */ /* 0x000fd80008011609 */
.L_x_971:
[----:B------:R-:W-:-:S04]  /*0fd0*/  UIMAD UR5, UR7, UR5, URZ ;  /* 0x00000005070572a4 */ /* 0x000fc8000f8e023f */
[----:B------:R-:W-:-:S04]  /*0fe0*/  UISETP.LT.AND UP0, UPT, UR4, UR5, UPT ;  /* 0x000000050400728c */ /* 0x000fc8000bf01270 */
[----:B------:R-:W-:-:S12]  /*0ff0*/  USEL UR4, UR4, UR5, !UP0 ;  /* 0x0000000504047287 */ /* 0x000fd8000c000000 */
.L_x_969:
[----:B------:R-:W-:Y:S02]  /*1000*/  USHF.R.S32.HI UR5, URZ, 0x1f, UR4 ;  /* 0x0000001f3f057899 */ /* 0x000fe40008011404 */
[----:B------:R-:W-:Y:S02]  /*1010*/  USHF.R.U32.HI UR12, URZ, 0x10, UR6 ;  /* 0x000000103f0c7899 */ /* 0x000fe40008011606 */
[----:B------:R-:W-:Y:S02]  /*1020*/  ULEA.HI UR5, UR5, UR4, URZ, 0x6 ;  /* 0x0000000405057291 */ /* 0x000fe4000f8f303f */
[----:B------:R-:W-:Y:S02]  /*1030*/  ULOP3.LUT UR7, UR6, 0xffff, URZ, 0xc0, !UPT ;  /* 0x0000ffff06077892 */ /* 0x000fe4000f8ec03f */
[----:B------:R-:W-:Y:S01]  /*1040*/  USHF.R.S32.HI UR5, URZ, 0x6, UR5 ;  /* 0x000000063f057899 */ /* 0x000fe20008011405 */
[----:B------:R-:W-:-:S03]  /*1050*/  UMOV UR4, URZ ;  /* 0x0000003f00047c82 */ /* 0x000fc60008000000 */
[----:B------:R-:W-:-:S04]  /*1060*/  UISETP.LT.AND UP0, UPT, URZ, UR5, UPT ;  /* 0x000000053f00728c */ /* 0x000fc8000bf01270 */
[----:B------:R-:W-:Y:S02]  /*1070*/  USEL UR10, URZ, UR5, !UP0 ;  /* 0x000000053f0a7287 */ /* 0x000fe4000c000000 */
[----:B------:R-:W-:Y:S02]  /*1080*/  UISETP.NE.AND UP0, UPT, UR12, URZ, UPT ;  /* 0x0000003f0c00728c */ /* 0x000fe4000bf05270 */
[----:B------:R-:W-:-:S06]  /*1090*/  UISETP.GT.AND UP1, UPT, UR11, UR10, UPT ;  /* 0x0000000a0b00728c */ /* 0x000fcc000bf24270 */
[----:B------:R-:W-:-:S03]  /*10a0*/  PLOP3.LUT P0, PT, PT, PT, UP1, 0x80, 0x0 ;  /* 0x000000000000781c */ /* 0x000fc60003f0f018 */
[----:B------:R-:W-:-:S10]  /*10b0*/  @!UP0 ULDC UR12, c[0x0][0x9f0] ;  /* 0x00027c00000c8ab9 */ /* 0x000fd40000000800 */
[----:B------:R-:W-:Y:S05]  /*10c0*/  @!P0 BRA `(.L_x_972) ;  /* 0x0000000000888947 */ /* 0x000fea0003800000 */
[----:B------:R-:W-:Y:S01]  /*10d0*/  IMAD.U32 R3, RZ, RZ, UR12 ;  /* 0x0000000cff037e24 */ /* 0x000fe2000f8e00ff */
[----:B------:R-:W-:-:S04]  /*10e0*/  UIADD3 UR4, UR12, -0x1, UR11 ;  /* 0xffffffff0c047890 */ /* 0x000fc8000fffe00b */
[-C--:B------:R-:W-:Y:S01]  /*10f0*/  IABS R0, R3.reuse ;  /* 0x0000000300007213 */ /* 0x080fe20000000000 */
[----:B------:R-:W-:Y:S01]  /*1100*/  UIADD3 UR6, -UR10, UR4, URZ ;  /* 0x000000040a067290 */ /* 0x000fe2000fffe13f */
[----:B------:R-:W-:Y:S02]  /*1110*/  IABS R5, R3 ;  /* 0x0000000300057213 */ /* 0x000fe40000000000 */
[----:B------:R-:W-:Y:S01]  /*1120*/  R2UR UR13, R0 ;  /* 0x00000000000d72ca */ /* 0x000fe200000e0000 */
[----:B------:R-:W-:Y:S02]  /*1130*/  UMOV UR4, URZ ;  /* 0x0000003f00047c82 */ /* 0x000fe40008000000 */
[----:B------:R-:W-:Y:S01]  /*1140*/  IMAD.U32 R4, RZ, RZ, UR6 ;  /* 0x00000006ff047e24 */ /* 0x000fe2000f8e00ff */
[----:B------:R-:W-:-:S04]  /*1150*/  ULOP3.LUT UR6, UR6, UR12, URZ, 0x3c, !UPT ;  /* 0x0000000c06067292 */ /* 0x000fc8000f8e3c3f */
[----:B------:R-:W-:-:S05]  /*1160*/  IABS R4, R4 ;  /* 0x0000000400047213 */ /* 0x000fca0000000000 */
[----:B------:R-:W1:Y:S01]  /*1170*/  I2F.RP R0, UR13 ;  /* 0x0000000d00007d06 */ /* 0x000e620008209400 */
[----:B------:R-:W-:-:S05]  /*1180*/  IMAD.MOV.U32 R3, RZ, RZ, R4 ;  /* 0x000000ffff037224 */ /* 0x000fca00078e0004 */
[----:B------:R-:W-:Y:S02]  /*1190*/  R2UR UR9, R3 ;  /* 0x00000000030972ca */ /* 0x000fe400000e0000 */
[----:B-1----:R-:W0:Y:S02]  /*11a0*/  MUFU.RCP R0, R0 ;  /* 0x0000000000007308 */ /* 0x002e240000001000 */
[----:B0-----:R-:W-:Y:S02]  /*11b0*/  VIADD R2, R0, 0xffffffe ;  /* 0x0ffffffe00027836 */ /* 0x001fe40000000000 */
        /* <DEDUP_REMOVED lines=19> */
.L_x_972:
[----:B------:R-:W-:Y:S01]  /*12f0*/  UIMAD UR5, UR7, UR4, UR10 ;  /* 0x00000004070572a4 */ /* 0x000fe2000f8e020a */
[----:B------:R-:W-:Y:S01]  /*1300*/  IMAD.U32 R0, RZ, RZ, UR11 ;  /* 0x0000000bff007e24 */ /* 0x000fe2000f8e00ff */
[----:B------:R-:W-:Y:S01]  /*1310*/  PLOP3.LUT P0, PT, PT, PT, PT, 0x80, 0x0 ;  /* 0x000000000000781c */ /* 0x000fe20003f0f070 */
[----:B------:R-:W-:Y:S01]  /*1320*/  IMAD.U32 R3, RZ, RZ, UR4 ;  /* 0x00000004ff037e24 */ /* 0x000fe2000f8e00ff */
[----:B------:R-:W-:Y:S01]  /*1330*/  CS2R R150, SRZ ;  /* 0x0000000000967805 */ /* 0x000fe2000001ff00 */
[----:B0-----:R-:W-:Y:S01]  /*1340*/  IMAD.MOV.U32 R2, RZ, RZ, RZ ;  /* 0x000000ffff027224 */ /* 0x001fe200078e00ff */
[----:B------:R-:W-:Y:S01]  /*1350*/  CS2R R148, SRZ ;  /* 0x0000000000947805 */ /* 0x000fe2000001ff00 */
[----:B------:R-:W-:Y:S01]  /*1360*/  IMAD.U32 R22, RZ, RZ, UR5 ;  /* 0x00000005ff167e24 */ /* 0x000fe2000f8e00ff */
[----:B------:R-:W-:Y:S02]  /*1370*/  VIADDMNMX R0, R3, UR5, R0, PT ;  /* 0x0000000503007c46 */ /* 0x000fe4000b800100 */
[----:B------:R-:W-:-:S02]  /*1380*/  CS2R R146, SRZ ;  /* 0x0000000000927805 */ /* 0x000fc4000001ff00 */
[----:B------:R-:W-:Y:S02]  /*1390*/  CS2R R144, SRZ ;  /* 0x0000000000907805 */ /* 0x000fe4000001ff00 */
[----:B------:R-:W-:Y:S02]  /*13a0*/  CS2R R142, SRZ ;  /* 0x00000000008e7805 */ /* 0x000fe4000001ff00 */
[----:B------:R-:W-:Y:S01]  /*13b0*/  R2UR UR39, R0 ;  /* 0x00000000002772ca */ /* 0x000fe200000e0000 */
[----:B------:R-:W-:Y:S01]  /*13c0*/  IMAD.MOV.U32 R0, RZ, RZ, RZ ;  /* 0x000000ffff007224 */ /* 0x000fe200078e00ff */
        /* <DEDUP_REMOVED lines=11> */
[----:B------:R-:W-:Y:S01]  /*1480*/  UISETP.GT.AND UP0, UPT, UR39, UR5, UPT ;  /* 0x000000052700728c */ /* 0x000fe2000bf04270 */
[----:B------:R-:W-:Y:S02]  /*1490*/  CS2R R118, SRZ ;  /* 0x0000000000767805 */ /* 0x000fe4000001ff00 */
[----:B------:R-:W-:Y:S02]  /*14a0*/  CS2R R116, SRZ ;  /* 0x0000000000747805 */ /* 0x000fe4000001ff00 */
[----:B------:R-:W-:Y:S02]  /*14b0*/  CS2R R114, SRZ ;  /* 0x0000000000727805 */ /* 0x000fe4000001ff00 */
[----:B------:R-:W-:-:S02]  /*14c0*/  CS2R R112, SRZ ;  /* 0x0000000000707805 */ /* 0x000fc4000001ff00 */
[----:B------:R-:W-:Y:S02]  /*14d0*/  CS2R R110, SRZ ;  /* 0x00000000006e7805 */ /* 0x000fe4000001ff00 */
[----:B------:R-:W-:Y:S02]  /*14e0*/  PLOP3.LUT P1, PT, PT, PT, UP0, 0x80, 0x0 ;  /* 0x000000000000781c */ /* 0x000fe40003f2f008 */
        /* <DEDUP_REMOVED lines=42> */
[----:B------:R-:W-:Y:S01]  /*1790*/  CS2R R24, SRZ ;  /* 0x0000000000187805 */ /* 0x000fe2000001ff00 */
[----:B------:R-:W-:Y:S06]  /*17a0*/  @!P1 BRA `(.L_x_973) ;  /* 0x000000b4006c9947 */ /* 0x000fec0003800000 */
[----:B------:R-:W-:Y:S01]  /*17b0*/  SHF.R.S32.HI R23, RZ, 0x1f, R18 ;  /* 0x0000001fff177819 */ /* 0x000fe20000011412 */
[----:B------:R-:W0:Y:S01]  /*17c0*/  S2UR UR7, SR_CgaCtaId ;  /* 0x00000000000779c3 */ /* 0x000e220000008800 */
[----:B------:R-:W-:Y:S02]  /*17d0*/  UMOV UR6, 0x400 ;  /* 0x0000040000067882 */ /* 0x000fe40000000000 */
[----:B------:R-:W-:-:S04]  /*17e0*/  LEA.HI R56, R23, R18, RZ, 0x7 ;  /* 0x0000001217387211 */ /* 0x000fc800078f38ff */
[----:B------:R-:W-:-:S05]  /*17f0*/  SHF.R.S32.HI R57, RZ, 0x7, R56 ;  /* 0x00000007ff397819 */ /* 0x000fca0000011438 */
        /* <DEDUP_REMOVED lines=30> */
.L_x_974:
[----:B------:R-:W-:Y:S02]  /*19e0*/  R2UR UR4, R16 ;  /* 0x00000000100472ca */ /* 0x000fe400000e0000 */
[----:B------:R-:W-:-:S11]  /*19f0*/  SHF.L.U32 R0, RZ, 0x1f, RZ ;  /* 0x0000001fff007819 */ /* 0x000fd600000006ff */
[----:B------:R-:W0:Y:S02]  /*1a00*/  SYNCS.PHASECHK.TRANS64.TRYWAIT P0, [UR4+0x30800], R0 ;  /* 0x03080000ff0075a7 */ /* 0x000e240008000144 */
[----:B0-----:R-:W-:Y:S05]  /*1a10*/  @!P0 BRA `(.L_x_975) ;  /* 0x0000012400688947 */ /* 0x001fea0003800000 */
.L_x_1149:
[----:B------:R-:W2:Y:S02]  /*1a20*/  LDL R2, [R1+0xc] ;  /* 0x00000c0001027983 */ /* 0x000ea40000100800 */
[----:B--2---:R-:W-:-:S13]  /*1a30*/  R2UR UR4, R2 ;  /* 0x00000000020472ca */ /* 0x004fda00000e0000 */
[----:B------:R-:W-:-:S06]  /*1a40*/  ULOP3.LUT UR4, UR4, 0x1, URZ, 0xfc, !UPT ;  /* 0x0000000104047892 */ /* 0x000fcc000f8efc3f */
[----:B------:R-:W-:-:S05]  /*1a50*/  IMAD.U32 R2, RZ, RZ, UR4 ;  /* 0x00000004ff027e24 */ /* 0x000fca000f8e00ff */
[----:B------:R-:W-:-:S13]  /*1a60*/  ISETP.NE.AND P4, PT, R2, 0x3, PT ;  /* 0x000000030200780c */ /* 0x000fda0003f85270 */
[----:B------:R-:W-:Y:S05]  /*1a70*/  @!P4 BRA `(.L_x_976) ;  /* 0x000000000004c947 */ /* 0x000fea0003800000 */
[----:B------:R-:W-:Y:S01]  /*1a80*/  BPT.TRAP 0x1 ;  /* 0x000000040000795c */ /* 0x000fe20000300000 */
.L_x_976:
[----:B------:R-:W-:-:S13]  /*1a90*/  R2UR UR4, R16 ;  /* 0x00000000100472ca */ /* 0x000fda00000e0000 */
[----:B------:R1:W2:Y:S01]  /*1aa0*/  SYNCS.PHASECHK.TRANS64.TRYWAIT P0, [UR4+0x30830], R0 ;  /* 0x03083000ff0075a7 */ /* 0x0002a20008000144 */
[----:B------:R-:W-:Y:S05]  /*1ab0*/  @!P4 BRA `(.L_x_977) ;  /* 0x000000000004c947 */ /* 0x000fea0003800000 */
[----:B------:R-:W-:Y:S01]  /*1ac0*/  BPT.TRAP 0x1 ;  /* 0x000000040000795c */ /* 0x000fe20000300000 */
.L_x_977:
[----:B------:R-:W3:Y:S01]  /*1ad0*/  S2R R2, SR_TID.X ;  /* 0x0000000000027919 */ /* 0x000ee20000002100 */
[----:B------:R-:W-:-:S05]  /*1ae0*/  IMAD.U32 R6, RZ, RZ, UR36 ;  /* 0x00000024ff067e24 */ /* 0x000fca000f8e00ff */
[----:B------:R-:W-:Y:S02]  /*1af0*/  LOP3.LUT R6, R6, 0x10000, RZ, 0xfc, !PT ;  /* 0x0001000006067812 */ /* 0x000fe400078efcff */
[----:B---3--:R-:W-:-:S04]  /*1b00*/  LOP3.LUT R2, R2, 0x7f, RZ, 0xc0, !PT ;  /* 0x0000007f02027812 */ /* 0x008fc800078ec0ff */
[----:B------:R-:W-:Y:S01]  /*1b10*/  ISETP.NE.AND P5, PT, R2, RZ, PT ;  /* 0x000000ff0200720c */ /* 0x000fe20003fa5270 */
[----:B--2---:R-:W-:-:S12]  /*1b20*/  @P0 BRA `(.L_x_978) ;  /* 0x00000000000c0947 */ /* 0x004fd80003800000 */
[----:B------:R-:W-:-:S13]  /*1b30*/  R2UR UR4, R16 ;  /* 0x00000000100472ca */ /* 0x000fda00000e0000 */
[----:B------:R-:W2:Y:S02]  /*1b40*/  SYNCS.PHASECHK.TRANS64.TRYWAIT P0, [UR4+0x30830], R0 ;  /* 0x03083000ff0075a7 */ /* 0x000ea40008000144 */
[----:B--2---:R-:W-:Y:S05]  /*1b50*/  @!P0 BRA `(.L_x_979) ;  /* 0x0000012400348947 */ /* 0x004fea0003800000 */
.L_x_978:
[----:B------:R-:W-:Y:S05]  /*1b60*/  WARPSYNC.ALL ;  /* 0x0000000000007948 */ /* 0x000fea0003800000 */
[----:B------:R-:W-:Y:S01]  /*1b70*/  IMAD.MOV.U32 R7, RZ, RZ, 0x40000040 ;  /* 0x40000040ff077424 */ /* 0x000fe200078e00ff */
[----:B------:R-:W-:Y:S01]  /*1b80*/  R2UR UR14, R16 ;  /* 0x00000000100e72ca */ /* 0x000fe200000e0000 */
[----:B------:R-:W-:Y:S01]  /*1b90*/  WARPGROUP.ARRIVE ;  /* 0x00000000000079c5 */ /* 0x000fe20000000000 */
[----:B------:R-:W-:Y:S01]  /*1ba0*/  R2UR UR8, R6 ;  /* 0x00000000060872ca */ /* 0x000fe200000e0000 */
[----:B------:R-:W-:Y:S01]  /*1bb0*/  UMOV UR11, 0x40000040 ;  /* 0x40000040000b7882 */ /* 0x000fe20000000000 */
[----:B------:R-:W-:Y:S01]  /*1bc0*/  R2UR UR9, R7 ;  /* 0x00000000070972ca */ /* 0x000fe200000e0000 */
[----:B------:R-:W-:Y:S01]  /*1bd0*/  UMOV UR13, 0x40000040 ;  /* 0x40000040000d7882 */ /* 0x000fe20000000000 */
[----:B------:R-:W-:Y:S01]  /*1be0*/  UMOV UR7, 0x40000040 ;  /* 0x4000004000077882 */ /* 0x000fe20000000000 */
[----:B------:R-:W-:Y:S01]  /*1bf0*/  UMOV UR5, UR13 ;  /* 0x0000000d00057c82 */ /* 0x000fe20008000000 */
[----:B------:R-:W-:Y:S01]  /*1c00*/  IMAD.U32 R9, RZ, RZ, UR13 ;  /* 0x0000000dff097e24 */ /* 0x000fe2000f8e00ff */
[----:B------:R-:W-:Y:S01]  /*1c10*/  UMOV UR13, 0x40000040 ;  /* 0x40000040000d7882 */ /* 0x000fe20000000000 */
[----:B------:R-:W-:Y:S01]  /*1c20*/  UMOV UR17, 0x40000040 ;  /* 0x4000004000117882 */ /* 0x000fe20000000000 */
[----:B------:R-:W-:Y:S01]  /*1c30*/  UMOV UR21, 0x40000040 ;  /* 0x4000004000157882 */ /* 0x000fe20000000000 */
[----:B------:R-:W-:Y:S01]  /*1c40*/  UMOV UR25, 0x40000040 ;  /* 0x4000004000197882 */ /* 0x000fe20000000000 */
[----:B------:R-:W-:Y:S01]  /*1c50*/  UIADD3 UR4, UR14, 0x20400, URZ ;  /* 0x000204000e047890 */ /* 0x000fe2000fffe03f */
[----:B0-----:R-:W-:Y:S01]  /*1c60*/  LOP3.LUT R3, R56, 0xffffff80, RZ, 0xc0, !PT ;  /* 0xffffff8038037812 */ /* 0x001fe200078ec0ff */
[----:B------:R-:W-:Y:S01]  /*1c70*/  UMOV UR29, 0x40000040 ;  /* 0x40000040001d7882 */ /* 0x000fe20000000000 */
[----:B------:R-:W-:Y:S01]  /*1c80*/  UMOV UR33, 0x40000040 ;  /* 0x4000004000217882 */ /* 0x000fe20000000000 */
[----:B------:R-:W-:Y:S01]  /*1c90*/  USHF.R.U32.HI UR4, URZ, 0x4, UR4 ;  /* 0x000000043f047899 */ /* 0x000fe20008011604 */
[----:B------:R-:W-:Y:S01]  /*1ca0*/  LEA.HI R23, R23, R18, RZ, 0x2 ;  /* 0x0000001217177211 */ /* 0x000fe200078f10ff */
[----:B------:R-:W-:Y:S01]  /*1cb0*/  UMOV UR37, 0x40000040 ;  /* 0x4000004000257882 */ /* 0x000fe20000000000 */
[----:B------:R-:W-:Y:S01]  /*1cc0*/  UMOV UR41, 0x40000040 ;  /* 0x4000004000297882 */ /* 0x000fe20000000000 */
[----:B------:R-:W-:Y:S01]  /*1cd0*/  ULOP3.LUT UR4, UR4, 0x3fff, URZ, 0xc0, !UPT ;  /* 0x00003fff04047892 */ /* 0x000fe2000f8ec03f */
[C---:B------:R-:W-:Y:S01]  /*1ce0*/  IMAD.IADD R3, R18.reuse, 0x1, -R3 ;  /* 0x0000000112037824 */ /* 0x040fe200078e0a03 */
[----:B------:R-:W-:Y:S01]  /*1cf0*/  UMOV UR45, 0x40000040 ;  /* 0x40000040002d7882 */ /* 0x000fe20000000000 */
[----:B------:R-:W-:Y:S01]  /*1d00*/  UMOV UR49, 0x40000040 ;  /* 0x4000004000317882 */ /* 0x000fe20000000000 */
[----:B------:R-:W-:Y:S01]  /*1d10*/  ULOP3.LUT UR15, UR4, 0x10000, URZ, 0xfc, !UPT ;  /* 0x00010000040f7892 */ /* 0x000fe2000f8efc3f */
[----:B------:R-:W-:Y:S01]  /*1d20*/  LOP3.LUT R23, R23, 0xfffffffc, RZ, 0xc0, !PT ;  /* 0xfffffffc17177812 */ /* 0x000fe200078ec0ff */
[----:B------:R-:W-:Y:S01]  /*1d30*/  UMOV UR53, 0x40000040 ;  /* 0x4000004000357882 */ /* 0x000fe20000000000 */
[----:B-1----:R-:W-:Y:S01]  /*1d40*/  SHF.R.S32.HI R0, RZ, 0x1f, R3 ;  /* 0x0000001fff007819 */ /* 0x002fe20000011403 */
[----:B------:R-:W-:Y:S01]  /*1d50*/  UIADD3 UR6, UR15, 0x2, URZ ;  /* 0x000000020f067890 */ /* 0x000fe2000fffe03f */
[----:B------:R-:W-:Y:S01]  /*1d60*/  LEA.HI R14, R57, R57, RZ, 0x1 ;  /* 0x00000039390e7211 */ /* 0x000fe200078f08ff */
[----:B------:R-:W-:Y:S01]  /*1d70*/  IMAD.IADD R23, R18, 0x1, -R23 ;  /* 0x0000000112177824 */ /* 0x000fe200078e0a17 */
[----:B------:R-:W-:Y:S01]  /*1d80*/  UMOV UR10, UR15 ;  /* 0x0000000f000a7c82 */ /* 0x000fe20008000000 */
[-C--:B------:R-:W-:Y:S01]  /*1d90*/  LEA.HI R2, R0, R3.reuse, RZ, 0x2 ;  /* 0x0000000300027211 */ /* 0x080fe200078f10ff */
[----:B------:R-:W-:Y:S01]  /*1da0*/  HGMMA.64x64x16.F32 R24, gdesc[UR8], RZ, !UPT, gsb0 ;  /* 0x00e00000081879f0 */ /* 0x000fe2000c0008ff */
[----:B------:R-:W-:Y:S01]  /*1db0*/  R2UR UR10, R6 ;  /* 0x00000000060a72ca */ /* 0x000fe200000e0000 */
[----:B------:R-:W-:Y:S01]  /*1dc0*/  UMOV UR9, 0x40000040 ;  /* 0x4000004000097882 */ /* 0x000fe20000000000 */
[----:B------:R-:W-:Y:S01]  /*1dd0*/  LEA.HI R4, R0, R3, RZ, 0x5 ;  /* 0x0000000300047211 */ /* 0x000fe200078f28ff */
[----:B------:R-:W-:Y:S01]  /*1de0*/  IMAD.U32 R13, RZ, RZ, UR9 ;  /* 0x00000009ff0d7e24 */ /* 0x000fe2000f8e00ff */
[--C-:B------:R-:W-:Y:S01]  /*1df0*/  SHF.R.S32.HI R0, RZ, 0x2, R2.reuse ;  /* 0x00000002ff007819 */ /* 0x100fe20000011402 */
[----:B------:R-:W-:Y:S01]  /*1e00*/  IMAD.U32 R19, RZ, RZ, UR15 ;  /* 0x0000000fff137e24 */ /* 0x000fe2000f8e00ff */
[----:B------:R-:W-:Y:S01]  /*1e10*/  SHF.R.S32.HI R5, RZ, 0x1f, R2 ;  /* 0x0000001fff057819 */ /* 0x000fe20000011402 */
[----:B------:R-:W-:Y:S01]  /*1e20*/  ULEA UR27, UR39, 0xffffffc0, 0x6 ;  /* 0xffffffc0271b7891 */ /* 0x000fe2000f8e303f */
[----:B------:R-:W-:-:S02]  /*1e30*/  SHF.R.S32.HI R4, RZ, 0x5, R4 ;  /* 0x00000005ff047819 */ /* 0x000fc40000011404 */
[-C--:B------:R-:W-:Y:S02]  /*1e40*/  LEA.HI R5, R5, R0.reuse, RZ, 0x3 ;  /* 0x0000000005057211 */ /* 0x080fe400078f18ff */
[----:B------:R-:W-:Y:S01]  /*1e50*/  LOP3.LUT R14, R14, 0x3fffffe, RZ, 0xc0, !PT ;  /* 0x03fffffe0e0e7812 */ /* 0x000fe200078ec0ff */
[----:B------:R-:W-:Y:S01]  /*1e60*/  UIADD3 UR4, UR10, 0x2, URZ ;  /* 0x000000020a047890 */ /* 0x000fe2000fffe03f */
[----:B------:R-:W-:Y:S01]  /*1e70*/  LEA.HI R15, R23, R23, RZ, 0x1 ;  /* 0x00000017170f7211 */ /* 0x000fe200078f08ff */
[----:B------:R-:W-:Y:S01]  /*1e80*/  UIADD3 UR16, UR10, 0x402, URZ ;  /* 0x000004020a107890 */ /* 0x000fe2000fffe03f */
[----:B------:R-:W-:Y:S01]  /*1e90*/  LEA R18, R4, UR38, 0x4 ;  /* 0x0000002604127c11 */ /* 0x000fe2000f8e20ff */
[----:B------:R-:W-:Y:S01]  /*1ea0*/  UIADD3 UR20, UR10, 0x404, URZ ;  /* 0x000004040a147890 */ /* 0x000fe2000fffe03f */
[----:B------:R-:W-:Y:S01]  /*1eb0*/  LOP3.LUT R5, R5, 0xfffffff8, RZ, 0xc0, !PT ;  /* 0xfffffff805057812 */ /* 0x000fe200078ec0ff */
[----:B------:R-:W-:Y:S01]  /*1ec0*/  UIADD3 UR24, UR10, 0x406, URZ ;  /* 0x000004060a187890 */ /* 0x000fe2000fffe03f */
[----:B------:R-:W-:Y:S01]  /*1ed0*/  LOP3.LUT R4, R15, 0x1ffffffe, RZ, 0xc0, !PT ;  /* 0x1ffffffe0f047812 */ /* 0x000fe200078ec0ff */
[----:B------:R-:W-:Y:S01]  /*1ee0*/  UMOV UR12, UR4 ;  /* 0x00000004000c7c82 */ /* 0x000fe20008000000 */
[----:B------:R-:W-:Y:S01]  /*1ef0*/  UIADD3 UR28, UR10, 0x800, URZ ;  /* 0x000008000a1c7890 */ /* 0x000fe2000fffe03f */
[----:B------:R-:W-:Y:S01]  /*1f00*/  IMAD.U32 R8, RZ, RZ, UR12 ;  /* 0x0000000cff087e24 */ /* 0x000fe2000f8e00ff */
[----:B------:R-:W-:Y:S01]  /*1f10*/  UMOV UR4, UR12 ;  /* 0x0000000c00047c82 */ /* 0x000fe20008000000 */
[----:B------:R-:W-:Y:S01]  /*1f20*/  UIADD3 UR12, UR10, 0x400, URZ ;  /* 0x000004000a0c7890 */ /* 0x000fe2000fffe03f */
[----:B------:R-:W-:Y:S01]  /*1f30*/  IADD3 R5, R18, R0, -R5 ;  /* 0x0000000012057210 */ /* 0x000fe20007ffe805 */
[----:B------:R-:W-:Y:S01]  /*1f40*/  UIADD3 UR32, UR10, 0x802, URZ ;  /* 0x000008020a207890 */ /* 0x000fe2000fffe03f */
[----:B------:R-:W-:Y:S01]  /*1f50*/  IMAD.IADD R14, R57, 0x1, -R14 ;  /* 0x00000001390e7824 */ /* 0x000fe200078e0a0e */
[----:B------:R-:W-:Y:S01]  /*1f60*/  UIADD3 UR36, UR10, 0x804, URZ ;  /* 0x000008040a247890 */ /* 0x000fe2000fffe03f */
[----:B------:R-:W-:Y:S01]  /*1f70*/  IADD3 R4, R23, -R4, RZ ;  /* 0x8000000417047210 */ /* 0x000fe20007ffe0ff */
[----:B------:R-:W-:Y:S01]  /*1f80*/  UIADD3 UR40, UR10, 0x806, URZ ;  /* 0x000008060a287890 */ /* 0x000fe2000fffe03f */
[----:B------:R-:W-:Y:S01]  /*1f90*/  IMAD R5, R14, 0x40, R5 ;  /* 0x000000400e057824 */ /* 0x000fe200078e0205 */
[----:B------:R-:W-:Y:S01]  /*1fa0*/  UIADD3 UR44, UR10, 0xc00, URZ ;  /* 0x00000c000a2c7890 */ /* 0x000fe2000fffe03f */
[----:B------:R-:W0:Y:S01]  /*1fb0*/  LDC.64 R56, c[0x0][0x9e0] ;  /* 0x00027800ff387b82 */ /* 0x000e220000000a00 */
[----:B------:R-:W-:Y:S01]  /*1fc0*/  UIADD3 UR48, UR10, 0xc02, URZ ;  /* 0x00000c020a307890 */ /* 0x000fe2000fffe03f */
[----:B------:R-:W-:Y:S01]  /*1fd0*/  IMAD R18, R4, 0x8, R5 ;  /* 0x0000000804127824 */ /* 0x000fe200078e0205 */
[----:B------:R-:W-:Y:S01]  /*1fe0*/  UIADD3 UR52, UR10, 0xc04, URZ ;  /* 0x00000c040a347890 */ /* 0x000fe2000fffe03f */
[----:B------:R-:W-:Y:S01]  /*1ff0*/  R2UR UR11, R17 ;  /* 0x00000000110b72ca */ /* 0x000fe200000e0000 */
[----:B------:R-:W-:Y:S01]  /*2000*/  IMAD.U32 R0, RZ, RZ, UR14 ;  /* 0x0000000eff007e24 */ /* 0x000fe2000f8e00ff */
[----:B------:R-:W-:Y:S01]  /*2010*/  LOP3.LUT R2, R2, 0x7ffffffc, RZ, 0xc0, !PT ;  /* 0x7ffffffc02027812 */ /* 0x000fe200078ec0ff */
[----:B------:R-:W-:-:S02]  /*2020*/  IMAD.MOV.U32 R4, RZ, RZ, R18 ;  /* 0x000000ffff047224 */ /* 0x000fc400078e0012 */
[----:B------:R-:W-:-:S05]  /*2030*/  @!P5 VIADD R0, R0, 0x30840 ;  /* 0x000308400000d836 */ /* 0x000fca0000000000 */
[----:B------:R-:W-:Y:S02]  /*2040*/  @!P5 PRMT R0, RZ, 0x654, R0 ;  /* 0x00000654ff00d816 */ /* 0x000fe40000000000 */
[----:B0-----:R-:W-:Y:S01]  /*2050*/  ISETP.GE.AND P6, PT, R57, 0x1, PT ;  /* 0x000000013900780c */ /* 0x001fe20003fc6270 */
[----:B------:R-:W-:Y:S02]  /*2060*/  WARPGROUP.DEPBAR.LE gsb0, 0x0 ;  /* 0x00008000000079c5 */ /* 0x000fe40000010000 */
[----:B------:R-:W-:-:S06]  /*2070*/  WARPGROUP.ARRIVE ;  /* 0x00000000000079c5 */ /* 0x000fcc0000000000 */
[----:B------:R-:W-:Y:S01]  /*2080*/  HGMMA.64x64x16.F32 R24, gdesc[UR4], R24, gsb0 ;  /* 0x00e00000041879f0 */ /* 0x000fe20008000818 */
[----:B------:R-:W-:Y:S02]  /*2090*/  UIADD3 UR4, UR10, 0x4, URZ ;  /* 0x000000040a047890 */ /* 0x000fe4000fffe03f */
[----:B------:R-:W-:Y:S01]  /*20a0*/  UIADD3 UR6, UR15, 0x4, URZ ;  /* 0x000000040f067890 */ /* 0x000fe2000fffe03f */
[----:B------:R-:W-:Y:S01]  /*20b0*/  UMOV UR5, UR9 ;  /* 0x0000000900057c82 */ /* 0x000fe20008000000 */
[----:B------:R-:W-:Y:S01]  /*20c0*/  UMOV UR7, 0x40000040 ;  /* 0x4000004000077882 */ /* 0x000fe20000000000 */
[----:B------:R-:W-:Y:S02]  /*20d0*/  UMOV UR9, 0x40000040 ;  /* 0x4000004000097882 */ /* 0x000fe40000000000 */
[----:B------:R-:W-:Y:S02]  /*20e0*/  UMOV UR8, UR4 ;  /* 0x0000000400087c82 */ /* 0x000fe40008000000 */
[----:B------:R-:W-:Y:S01]  /*20f0*/  UMOV UR4, UR8 ;  /* 0x0000000800047c82 */ /* 0x000fe20008000000 */
[----:B------:R-:W-:Y:S01]  /*2100*/  IMAD.U32 R12, RZ, RZ, UR8 ;  /* 0x00000008ff0c7e24 */ /* 0x000fe2000f8e00ff */
[----:B------:R-:W-:-:S02]  /*2110*/  UIADD3 UR8, UR10, 0x6, URZ ;  /* 0x000000060a087890 */ /* 0x000fc4000fffe03f */
[----:B------:R-:W-:Y:S01]  /*2120*/  UIADD3 UR10, UR10, 0xc06, URZ ;  /* 0x00000c060a0a7890 */ /* 0x000fe2000fffe03f */
[----:B------:R-:W-:Y:S02]  /*2130*/  WARPGROUP.DEPBAR.LE gsb0, 0x0 ;  /* 0x00008000000079c5 */ /* 0x000fe40000010000 */
[----:B------:R-:W-:-:S06]  /*2140*/  WARPGROUP.ARRIVE ;  /* 0x00000000000079c5 */ /* 0x000fcc0000000000 */
[----:B------:R-:W-:Y:S01]  /*2150*/  HGMMA.64x64x16.F32 R24, gdesc[UR4], R24, gsb0 ;  /* 0x00e00000041879f0 */ /* 0x000fe20008000818 */
[----:B------:R-:W-:Y:S01]  /*2160*/  UIADD3 UR6, UR15, 0x6, URZ ;  /* 0x000000060f067890 */ /* 0x000fe2000fffe03f */
[----:B------:R-:W-:Y:S01]  /*2170*/  UMOV UR4, UR8 ;  /* 0x0000000800047c82 */ /* 0x000fe20008000000 */
[----:B------:R-:W-:Y:S01]  /*2180*/  UMOV UR5, UR9 ;  /* 0x0000000900057c82 */ /* 0x000fe20008000000 */
[----:B------:R-:W-:Y:S01]  /*2190*/  UMOV UR7, 0x40000040 ;  /* 0x4000004000077882 */ /* 0x000fe20000000000 */
        /* <DEDUP_REMOVED lines=82> */
[----:B------:R-:W-:Y:S01]  /*26c0*/  UMOV UR5, 0x40000040 ;  /* 0x4000004000057882 */ /* 0x000fe20000000000 */
[----:B------:R-:W-:Y:S01]  /*26d0*/  UMOV UR7, 0x40000040 ;  /* 0x4000004000077882 */ /* 0x000fe20000000000 */
[----:B------:R-:W-:Y:S01]  /*26e0*/  IMAD.U32 R10, RZ, RZ, UR4 ;  /* 0x00000004ff0a7e24 */ /* 0x000fe2000f8e00ff */
[----:B------:R-:W-:Y:S01]  /*26f0*/  ULDC UR10, c[0x0][0x2f0] ;  /* 0x0000bc00000a7ab9 */ /* 0x000fe20000000800 */
[----:B------:R-:W-:Y:S01]  /*2700*/  IMAD.U32 R11, RZ, RZ, UR5 ;  /* 0x00000005ff0b7e24 */ /* 0x000fe2000f8e00ff */
[----:B------:R-:W-:Y:S02]  /*2710*/  WARPGROUP.DEPBAR.LE gsb0, 0x0 ;  /* 0x00008000000079c5 */ /* 0x000fe40000010000 */
[----:B------:R-:W-:-:S06]  /*2720*/  WARPGROUP.ARRIVE ;  /* 0x00000000000079c5 */ /* 0x000fcc0000000000 */
[----:B------:R-:W-:Y:S01]  /*2730*/  HGMMA.64x64x16.F32 R24, gdesc[UR4], R24, gsb0 ;  /* 0x00e00000041879f0 */ /* 0x000fe20008000818 */
[----:B------:R-:W-:Y:S02]  /*2740*/  ULDC UR4, c[0x0][0x448] ;  /* 0x0001120000047ab9 */ /* 0x000fe40000000800 */
[----:B------:R-:W-:-:S03]  /*2750*/  UISETP.NE.AND UP0, UPT, UR4, 0x1, UPT ;  /* 0x000000010400788c */ /* 0x000fc6000bf05270 */
[----:B------:R-:W-:Y:S02]  /*2760*/  UMOV UR4, 0xffffffc0 ;  /* 0xffffffc000047882 */ /* 0x000fe40000000000 */
[----:B------:R-:W-:Y:S01]  /*2770*/  UIMAD UR4, UR39, UR4, 0x40 ;  /* 0x00000040270474a4 */ /* 0x000fe2000f8e0204 */
[----:B------:R-:W-:Y:S02]  /*2780*/  PLOP3.LUT P0, PT, PT, PT, UP0, 0x80, 0x0 ;  /* 0x000000000000781c */ /* 0x000fe40003f0f008 */
[----:B------:R-:W-:-:S03]  /*2790*/  PLOP3.LUT P1, PT, PT, PT, UP0, 0x80, 0x0 ;  /* 0x000000000000781c */ /* 0x000fc60003f2f008 */
[----:B------:R-:W-:Y:S01]  /*27a0*/  @UP0 ULDC UR5, c[0x0][0x44c] ;  /* 0x0001130000050ab9 */ /* 0x000fe20000000800 */
[----:B------:R-:W-:-:S07]  /*27b0*/  @UP0 ULDC UR6, c[0x0][0x450] ;  /* 0x0001140000060ab9 */ /* 0x000fce0000000800 */
[----:B------:R-:W-:Y:S01]  /*27c0*/  @P0 IMAD.HI.U32 R5, R18, UR5, RZ ;  /* 0x0000000512050c27 */ /* 0x000fe2000f8e00ff */
[----:B------:R-:W-:-:S04]  /*27d0*/  UIADD3 UR5, UR4, 0x1, URZ ;  /* 0x0000000104057890 */ /* 0x000fc8000fffe03f */
[----:B------:R-:W-:Y:S01]  /*27e0*/  @P1 SHF.R.U32.HI R4, RZ, UR6, R5 ;  /* 0x00000006ff041c19 */ /* 0x000fe20008011605 */
[----:B------:R-:W-:Y:S01]  /*27f0*/  IMAD.IADD R5, R3, 0x1, -R2 ;  /* 0x0000000103057824 */ /* 0x000fe200078e0a02 */
[----:B------:R-:W-:Y:S01]  /*2800*/  UIMAD UR6, UR11, UR10, UR4 ;  /* 0x0000000a0b0672a4 */ /* 0x000fe2000f8e0204 */
[----:B------:R-:W-:Y:S01]  /*2810*/  IMAD.U32 R2, RZ, RZ, UR5 ;  /* 0x00000005ff027e24 */ /* 0x000fe2000f8e00ff */
[----:B------:R-:W-:Y:S01]  /*2820*/  ULDC UR5, c[0x0][0x9dc] ;  /* 0x0002770000057ab9 */ /* 0x000fe20000000800 */
[----:B------:R-:W0:Y:S01]  /*2830*/  SHFL.IDX PT, R14, R4, RZ, 0x1c1f ;  /* 0x001c1fff040e7589 */ /* 0x000e2200000e0000 */
[----:B------:R-:W-:Y:S01]  /*2840*/  IMAD.U32 R3, RZ, RZ, UR10 ;  /* 0x0000000aff037e24 */ /* 0x000fe2000f8e00ff */
[----:B------:R-:W-:Y:S01]  /*2850*/  ULOP3.LUT UR7, URZ, UR5, URZ, 0x33, !UPT ;  /* 0x000000053f077292 */ /* 0x000fe2000f8e333f */
[----:B------:R-:W-:-:S04]  /*2860*/  IMAD R2, R5, -0x2, R2 ;  /* 0xfffffffe05027824 */ /* 0x000fc800078e0202 */
[----:B------:R-:W-:Y:S01]  /*2870*/  IMAD R2, R3, UR11, R2 ;  /* 0x0000000b03027c24 */ /* 0x000fe2000f8e0202 */
[----:B------:R-:W-:Y:S01]  /*2880*/  ULDC UR11, c[0x0][0x288] ;  /* 0x0000a200000b7ab9 */ /* 0x000fe20000000800 */
[----:B------:R-:W-:Y:S02]  /*2890*/  IMAD.U32 R20, RZ, RZ, UR7 ;  /* 0x00000007ff147e24 */ /* 0x000fe4000f8e00ff */
[----:B------:R-:W-:-:S04]  /*28a0*/  VIADD R3, R2, -UR11 ;  /* 0x8000000b02037c36 */ /* 0x000fc80008000000 */
[C---:B------:R-:W-:Y:S02]  /*28b0*/  IMAD.IADD R58, R3.reuse, 0x1, R56 ;  /* 0x00000001033a7824 */ /* 0x040fe400078e0238 */
[----:B------:R-:W-:-:S04]  /*28c0*/  VIADD R21, R3, UR7 ;  /* 0x0000000703157c36 */ /* 0x000fc80008000000 */
[----:B0-----:R-:W-:Y:S01]  /*28d0*/  IMAD.IADD R2, R21, 0x1, R14 ;  /* 0x0000000115027824 */ /* 0x001fe200078e020e */
[----:B------:R-:W-:Y:S02]  /*28e0*/  WARPGROUP.DEPBAR.LE gsb0, 0x0 ;  /* 0x00008000000079c5 */ /* 0x000fe40000010000 */
[----:B------:R0:W-:Y:S02]  /*28f0*/  @!P5 SYNCS.ARRIVE.TRANS64.RED.A1T0 RZ, [R0+URZ], RZ ;  /* 0x000000ff00ffd9a7 */ /* 0x0001e4000810043f */
[----:B0-----:R-:W-:-:S04]  /*2900*/  IMAD.U32 R0, RZ, RZ, UR6 ;  /* 0x00000006ff007e24 */ /* 0x001fc8000f8e00ff */
[----:B------:R-:W-:-:S05]  /*2910*/  IMAD R15, R5, -0x2, R0 ;  /* 0xfffffffe050f7824 */ /* 0x000fca00078e0200 */
[----:B------:R-:W-:Y:S01]  /*2920*/  VIADDMNMX R0, R14, R58, R15, PT ;  /* 0x0000003a0e007246 */ /* 0x000fe2000380010f */
[----:B------:R-:W-:Y:S06]  /*2930*/  @!P6 BRA `(.L_x_980) ;  /* 0x00000000005ce947 */ /* 0x000fec0003800000 */
[----:B------:R-:W-:Y:S01]  /*2940*/  R2UR UR5, R17 ;  /* 0x00000000110572ca */ /* 0x000fe200000e0000 */
[----:B------:R-:W-:Y:S01]  /*2950*/  IMAD.U32 R3, RZ, RZ, UR10 ;  /* 0x0000000aff037e24 */ /* 0x000fe2000f8e00ff */
[----:B------:R-:W-:Y:S11]  /*2960*/  BSSY B0, `(.L_x_981) ;  /* 0x0000010000007945 */ /* 0x000ff60003800000 */
[----:B------:R-:W-:-:S04]  /*2970*/  IMAD R3, R3, UR5, R14 ;  /* 0x0000000503037c24 */ /* 0x000fc8000f8e020e */
[----:B------:R-:W-:-:S05]  /*2980*/  VIADD R3, R3, -UR11 ;  /* 0x8000000b03037c36 */ /* 0x000fca0008000000 */
[----:B------:R-:W-:-:S13]  /*2990*/  ISETP.GT.AND P0, PT, R3, -0x1, PT ;  /* 0xffffffff0300780c */ /* 0x000fda0003f04270 */
[----:B------:R-:W-:Y:S05]  /*29a0*/  @P0 BRA `(.L_x_982) ;  /* 0x00000000001c0947 */ /* 0x000fea0003800000 */
[----:B------:R-:W-:Y:S02]  /*29b0*/  ISETP.NE.AND P0, PT, R57, 0x1, PT ;  /* 0x000000013900780c */ /* 0x000fe40003f05270 */
[----:B------:R-:W-:-:S11]  /*29c0*/  LOP3.LUT R3, RZ, R3, RZ, 0x33, !PT ;  /* 0x00000003ff037212 */ /* 0x000fd600078e33ff */
[----:B------:R-:W0:Y:S02]  /*29d0*/  @P0 LDC.64 R60, c[0x0][0x9e8] ;  /* 0x00027a00ff3c0b82 */ /* 0x000e240000000a00 */
[----:B0-----:R-:W-:-:S05]  /*29e0*/  @P0 IMAD.HI.U32 R14, R3, R60, RZ ;  /* 0x0000003c030e0227 */ /* 0x001fca00078e00ff */
[----:B------:R-:W-:-:S04]  /*29f0*/  @P0 SHF.R.U32.HI R3, RZ, R61, R14 ;  /* 0x0000003dff030219 */ /* 0x000fc8000001160e */
[----:B------:R-:W-:Y:S01]  /*2a00*/  LOP3.LUT R3, RZ, R3, RZ, 0x33, !PT ;  /* 0x00000003ff037212 */ /* 0x000fe200078e33ff */
[----:B------:R-:W-:Y:S06]  /*2a10*/  BRA `(.L_x_983) ;  /* 0x0000000000107947 */ /* 0x000fec0003800000 */
.L_x_982:
[----:B------:R-:W-:-:S13]  /*2a20*/  ISETP.NE.AND P0, PT, R57, 0x1, PT ;  /* 0x000000013900780c */ /* 0x000fda0003f05270 */
[----:B------:R-:W0:Y:S02]  /*2a30*/  @P0 LDC.64 R60, c[0x0][0x9e8] ;  /* 0x00027a00ff3c0b82 */ /* 0x000e240000000a00 */
[----:B0-----:R-:W-:-:S05]  /*2a40*/  @P0 IMAD.HI.U32 R14, R3, R60, RZ ;  /* 0x0000003c030e0227 */ /* 0x001fca00078e00ff */
[----:B------:R-:W-:-:S07]  /*2a50*/  @P0 SHF.R.U32.HI R3, RZ, R61, R14 ;  /* 0x0000003dff030219 */ /* 0x000fce000001160e */
.L_x_983:
[----:B------:R-:W-:Y:S05]  /*2a60*/  BSYNC B0 ;  /* 0x0000000000007941 */ /* 0x000fea0003800000 */
.L_x_981:
[----:B------:R-:W-:-:S04]  /*2a70*/  IMAD R14, R3, R57, -UR27 ;  /* 0x8000001b030e7e24 */ /* 0x000fc8000f8e0239 */
[----:B------:R-:W-:-:S05]  /*2a80*/  IMAD R3, R5, -0x2, R14 ;  /* 0xfffffffe05037824 */ /* 0x000fca00078e020e */
[----:B------:R-:W-:Y:S02]  /*2a90*/  VIMNMX R2, R2, R3, !PT ;  /* 0x0000000302027248 */ /* 0x000fe40007fe0100 */
[----:B------:R-:W-:-:S07]  /*2aa0*/  VIADDMNMX R0, R3, R57, R0, PT ;  /* 0x0000003903007246 */ /* 0x000fce0003800100 */
.L_x_980:
[----:B------:R-:W-:Y:S01]  /*2ab0*/  UISETP.GE.AND UP1, UPT, UR4, 0x2, UPT ;  /* 0x000000020400788c */ /* 0x000fe2000bf26270 */
[----:B------:R-:W0:Y:S01]  /*2ac0*/  SHFL.IDX PT, R4, R4, 0x1, 0x1c1f ;  /* 0x003c1f0004047f89 */ /* 0x000e2200000e0000 */
[----:B------:R-:W-:Y:S02]  /*2ad0*/  UISETP.GE.AND UP4, UPT, UR4, 0x9, UPT ;  /* 0x000000090400788c */ /* 0x000fe4000bf86270 */
[----:B------:R-:W-:Y:S02]  /*2ae0*/  UISETP.GE.AND UP2, UPT, UR4, 0x1, UPT ;  /* 0x000000010400788c */ /* 0x000fe4000bf46270 */
[----:B------:R-:W-:Y:S01]  /*2af0*/  PLOP3.LUT P1, PT, PT, PT, UP1, 0x40, 0x0 ;  /* 0x000000000000781c */ /* 0x000fe20003f2e818 */
[----:B------:R-:W-:Y:S01]  /*2b00*/  UP2UR UR26, UPR, URZ, 0x2 ;  /* 0x000000023f1a7883 */ /* 0x000fe20008000000 */
[----:B------:R-:W-:Y:S01]  /*2b10*/  PLOP3.LUT P0, PT, PT, PT, UP4, 0x40, 0x0 ;  /* 0x000000000000781c */ /* 0x000fe20003f0e848 */
[----:B------:R-:W-:Y:S01]  /*2b20*/  UISETP.GE.AND UP1, UPT, UR4, 0x12, UPT ;  /* 0x000000120400788c */ /* 0x000fe2000bf26270 */
[----:B------:R-:W-:Y:S01]  /*2b30*/  ISETP.GT.AND P1, PT, R2, 0x1, P1 ;  /* 0x000000010200780c */ /* 0x000fe20000f24270 */
[----:B------:R-:W-:Y:S01]  /*2b40*/  UISETP.GE.AND UP3, UPT, UR4, 0xa, UPT ;  /* 0x0000000a0400788c */ /* 0x000fe2000bf66270 */
[----:B------:R-:W-:Y:S01]  /*2b50*/  PLOP3.LUT P2, PT, PT, PT, UP2, 0x40, 0x0 ;  /* 0x000000000000781c */ /* 0x000fe20003f4e828 */
[----:B------:R-:W-:Y:S01]  /*2b60*/  UP2UR UR18, UPR, URZ, 0x2 ;  /* 0x000000023f127883 */ /* 0x000fe20008000000 */
[----:B------:R-:W-:Y:S01]  /*2b70*/  ISETP.LT.OR P1, PT, R0, 0x2, P1 ;  /* 0x000000020000780c */ /* 0x000fe20000f21670 */
[----:B------:R-:W-:Y:S01]  /*2b80*/  UP2UR UR23, UPR, URZ, 0x4 ;  /* 0x000000043f177883 */ /* 0x000fe20008000000 */
[C---:B------:R-:W-:Y:S01]  /*2b90*/  ISETP.GT.AND P0, PT, R2.reuse, 0x8, P0 ;  /* 0x000000080200780c */ /* 0x040fe20000704270 */
[----:B------:R-:W-:Y:S01]  /*2ba0*/  UISETP.GE.AND UP2, UPT, UR4, 0x11, UPT ;  /* 0x000000110400788c */ /* 0x000fe2000bf46270 */
[----:B------:R-:W-:Y:S01]  /*2bb0*/  ISETP.GT.AND P2, PT, R2, RZ, P2 ;  /* 0x000000ff0200720c */ /* 0x000fe20001744270 */
[----:B------:R-:W-:Y:S01]  /*2bc0*/  UP2UR UR22, UPR, URZ, 0x10 ;  /* 0x000000103f167883 */ /* 0x000fe20008000000 */
[----:B------:R-:W-:Y:S01]  /*2bd0*/  FSEL R60, R25, -INF , !P1 ;  /* 0xff800000193c7808 */ /* 0x000fe20004800000 */
[----:B------:R-:W-:Y:S01]  /*2be0*/  UP2UR UR15, UPR, URZ, 0x4 ;  /* 0x000000043f0f7883 */ /* 0x000fe20008000000 */
[----:B------:R-:W-:Y:S01]  /*2bf0*/  PLOP3.LUT P1, PT, PT, PT, UP1, 0x40, 0x0 ;  /* 0x000000000000781c */ /* 0x000fe20003f2e818 */
[----:B------:R-:W-:Y:S01]  /*2c00*/  UISETP.GE.AND UP1, UPT, UR4, 0x19, UPT ;  /* 0x000000190400788c */ /* 0x000fe2000bf26270 */
[----:B------:R-:W-:Y:S01]  /*2c10*/  PLOP3.LUT P3, PT, PT, PT, UP3, 0x40, 0x0 ;  /* 0x000000000000781c */ /* 0x000fe20003f6e838 */
[----:B------:R-:W-:Y:S01]  /*2c20*/  UP2UR UR5, UPR, URZ, 0x8 ;  /* 0x000000083f057883 */ /* 0x000fe20008000000 */
[C---:B------:R-:W-:Y:S01]  /*2c30*/  ISETP.LT.OR P0, PT, R0.reuse, 0x9, P0 ;  /* 0x000000090000780c */ /* 0x040fe20000701670 */
[----:B------:R-:W-:Y:S01]  /*2c40*/  UP2UR UR19, UPR, URZ, 0x2 ;  /* 0x000000023f137883 */ /* 0x000fe20008000000 */
[----:B------:R-:W-:Y:S01]  /*2c50*/  ISETP.LT.OR P2, PT, R0, 0x1, P2 ;  /* 0x000000010000780c */ /* 0x000fe20001741670 */
[----:B------:R-:W-:Y:S01]  /*2c60*/  UISETP.GE.AND UP3, UPT, UR4, 0x31, UPT ;  /* 0x000000310400788c */ /* 0x000fe2000bf66270 */
[----:B------:R-:W-:Y:S01]  /*2c70*/  ISETP.GT.AND P3, PT, R2, 0x9, P3 ;  /* 0x000000090200780c */ /* 0x000fe20001f64270 */
[----:B------:R-:W-:Y:S01]  /*2c80*/  UISETP.GE.AND UP4, UPT, UR4, 0x32, UPT ;  /* 0x000000320400788c */ /* 0x000fe2000bf86270 */
[----:B------:R-:W-:Y:S01]  /*2c90*/  FSEL R28, R28, -INF , !P0 ;  /* 0xff8000001c1c7808 */ /* 0x000fe20004000000 */
[----:B------:R-:W-:Y:S01]  /*2ca0*/  UISETP.GE.AND UP5, UPT, UR4, 0x39, UPT ;  /* 0x000000390400788c */ /* 0x000fe2000bfa6270 */
[----:B------:R-:W-:Y:S01]  /*2cb0*/  FSEL R24, R24, -INF , !P2 ;  /* 0xff80000018187808 */ /* 0x000fe20005000000 */
[----:B------:R-:W-:Y:S01]  /*2cc0*/  UISETP.GE.AND UP6, UPT, UR4, 0x3a, UPT ;  /* 0x0000003a0400788c */ /* 0x000fe2000bfc6270 */
[----:B------:R-:W-:Y:S01]  /*2cd0*/  PLOP3.LUT P0, PT, PT, PT, UP1, 0x40, 0x0 ;  /* 0x000000000000781c */ /* 0x000fe20003f0e818 */
[----:B------:R-:W-:Y:S01]  /*2ce0*/  UISETP.GE.AND UP1, UPT, UR4, 0x1a, UPT ;  /* 0x0000001a0400788c */ /* 0x000fe2000bf26270 */
[----:B------:R-:W-:Y:S01]  /*2cf0*/  PLOP3.LUT P2, PT, PT, PT, UP2, 0x40, 0x0 ;  /* 0x000000000000781c */ /* 0x000fe20003f4e828 */
[----:B------:R-:W-:Y:S01]  /*2d00*/  UISETP.GE.AND UP2, UPT, UR4, 0x2a, UPT ;  /* 0x0000002a0400788c */ /* 0x000fe2000bf46270 */
[----:B------:R-:W-:Y:S01]  /*2d10*/  ISETP.LT.OR P3, PT, R0, 0xa, P3 ;  /* 0x0000000a0000780c */ /* 0x000fe20001f61670 */
[----:B------:R-:W-:Y:S01]  /*2d20*/  UP2UR UR6, UPR, URZ, 0x2 ;  /* 0x000000023f067883 */ /* 0x000fe20008000000 */
[----:B------:R-:W-:-:S02]  /*2d30*/  ISETP.GT.AND P2, PT, R2, 0x10, P2 ;  /* 0x000000100200780c */ /* 0x000fc40001744270 */
[----:B------:R-:W-:Y:S02]  /*2d40*/  FSEL R62, R29, -INF , !P3 ;  /* 0xff8000001d3e7808 */ /* 0x000fe40005800000 */
[----:B------:R-:W-:Y:S01]  /*2d50*/  PLOP3.LUT P3, PT, PT, PT, UP1, 0x40, 0x0 ;  /* 0x000000000000781c */ /* 0x000fe20003f6e818 */
[----:B------:R-:W-:Y:S01]  /*2d60*/  UISETP.GE.AND UP1, UPT, UR4, 0x21, UPT ;  /* 0x000000210400788c */ /* 0x000fe2000bf26270 */
[----:B------:R-:W-:Y:S02]  /*2d70*/  ISETP.LT.OR P2, PT, R0, 0x11, P2 ;  /* 0x000000110000780c */ /* 0x000fe40001741670 */
[----:B------:R-:W-:Y:S01]  /*2d80*/  ISETP.GT.AND P1, PT, R2, 0x11, P1 ;  /* 0x000000110200780c */ /* 0x000fe20000f24270 */
[----:B------:R-:W-:Y:S01]  /*2d90*/  UP2UR UR14, UPR, URZ, 0x2 ;  /* 0x000000023f0e7883 */ /* 0x000fe20008000000 */
[----:B------:R-:W-:Y:S02]  /*2da0*/  FSEL R32, R32, -INF , !P2 ;  /* 0xff80000020207808 */ /* 0x000fe40005000000 */
[----:B------:R-:W-:Y:S01]  /*2db0*/  PLOP3.LUT P2, PT, PT, PT, UP1, 0x40, 0x0 ;  /* 0x000000000000781c */ /* 0x000fe20003f4e818 */
[----:B------:R-:W-:Y:S01]  /*2dc0*/  UISETP.GE.AND UP1, UPT, UR4, 0x22, UPT ;  /* 0x000000220400788c */ /* 0x000fe2000bf26270 */
[----:B------:R-:W-:-:S02]  /*2dd0*/  ISETP.LT.OR P1, PT, R0, 0x12, P1 ;  /* 0x000000120000780c */ /* 0x000fc40000f21670 */
[C---:B------:R-:W-:Y:S01]  /*2de0*/  ISETP.GT.AND P0, PT, R2.reuse, 0x18, P0 ;  /* 0x000000180200780c */ /* 0x040fe20000704270 */
[----:B------:R-:W-:Y:S01]  /*2df0*/  UP2UR UR7, UPR, URZ, 0x2 ;  /* 0x000000023f077883 */ /* 0x000fe20008000000 */
[----:B------:R-:W-:Y:S02]  /*2e00*/  ISETP.GT.AND P3, PT, R2, 0x19, P3 ;  /* 0x000000190200780c */ /* 0x000fe40001f64270 */
[----:B------:R-:W-:Y:S02]  /*2e10*/  FSEL R64, R33, -INF , !P1 ;  /* 0xff80000021407808 */ /* 0x000fe40004800000 */
[----:B------:R-:W-:Y:S01]  /*2e20*/  PLOP3.LUT P1, PT, PT, PT, UP1, 0x40, 0x0 ;  /* 0x000000000000781c */ /* 0x000fe20003f2e818 */
[----:B------:R-:W-:Y:S01]  /*2e30*/  UISETP.GE.AND UP1, UPT, UR4, 0x29, UPT ;  /* 0x000000290400788c */ /* 0x000fe2000bf26270 */
[C---:B------:R-:W-:Y:S02]  /*2e40*/  ISETP.LT.OR P0, PT, R0.reuse, 0x19, P0 ;  /* 0x000000190000780c */ /* 0x040fe40000701670 */
[----:B------:R-:W-:-:S02]  /*2e50*/  ISETP.LT.OR P3, PT, R0, 0x1a, P3 ;  /* 0x0000001a0000780c */ /* 0x000fc40001f61670 */
[----:B------:R-:W-:Y:S02]  /*2e60*/  FSEL R36, R36, -INF , !P0 ;  /* 0xff80000024247808 */ /* 0x000fe40004000000 */
[----:B------:R-:W-:Y:S02]  /*2e70*/  FSEL R66, R37, -INF , !P3 ;  /* 0xff80000025427808 */ /* 0x000fe40005800000 */
[----:B------:R-:W-:Y:S02]  /*2e80*/  PLOP3.LUT P0, PT, PT, PT, UP1, 0x40, 0x0 ;  /* 0x000000000000781c */ /* 0x000fe40003f0e818 */
[----:B------:R-:W-:Y:S02]  /*2e90*/  PLOP3.LUT P3, PT, PT, PT, UP2, 0x40, 0x0 ;  /* 0x000000000000781c */ /* 0x000fe40003f6e828 */
[C---:B------:R-:W-:Y:S02]  /*2ea0*/  ISETP.GT.AND P2, PT, R2.reuse, 0x20, P2 ;  /* 0x000000200200780c */ /* 0x040fe40001744270 */
[----:B------:R-:W-:-:S02]  /*2eb0*/  ISETP.GT.AND P1, PT, R2, 0x21, P1 ;  /* 0x000000210200780c */ /* 0x000fc40000f24270 */
[C---:B------:R-:W-:Y:S02]  /*2ec0*/  ISETP.GT.AND P0, PT, R2.reuse, 0x28, P0 ;  /* 0x000000280200780c */ /* 0x040fe40000704270 */
[----:B------:R-:W-:Y:S02]  /*2ed0*/  ISETP.GT.AND P3, PT, R2, 0x29, P3 ;  /* 0x000000290200780c */ /* 0x000fe40001f64270 */
[C---:B------:R-:W-:Y:S02]  /*2ee0*/  ISETP.LT.OR P2, PT, R0.reuse, 0x21, P2 ;  /* 0x000000210000780c */ /* 0x040fe40001741670 */
[C---:B------:R-:W-:Y:S02]  /*2ef0*/  ISETP.LT.OR P1, PT, R0.reuse, 0x22, P1 ;  /* 0x000000220000780c */ /* 0x040fe40000f21670 */
[C---:B------:R-:W-:Y:S02]  /*2f00*/  ISETP.LT.OR P0, PT, R0.reuse, 0x29, P0 ;  /* 0x000000290000780c */ /* 0x040fe40000701670 */
[----:B------:R-:W-:-:S02]  /*2f10*/  ISETP.LT.OR P3, PT, R0, 0x2a, P3 ;  /* 0x0000002a0000780c */ /* 0x000fc40001f61670 */
[----:B------:R-:W-:Y:S02]  /*2f20*/  FSEL R40, R40, -INF , !P2 ;  /* 0xff80000028287808 */ /* 0x000fe40005000000 */
[----:B------:R-:W-:Y:S02]  /*2f30*/  FSEL R68, R41, -INF , !P1 ;  /* 0xff80000029447808 */ /* 0x000fe40004800000 */
[----:B------:R-:W-:Y:S02]  /*2f40*/  FSEL R44, R44, -INF , !P0 ;  /* 0xff8000002c2c7808 */ /* 0x000fe40004000000 */
[----:B------:R-:W-:Y:S02]  /*2f50*/  FSEL R70, R45, -INF , !P3 ;  /* 0xff8000002d467808 */ /* 0x000fe40005800000 */
[----:B------:R-:W-:Y:S02]  /*2f60*/  PLOP3.LUT P2, PT, PT, PT, UP3, 0x40, 0x0 ;  /* 0x000000000000781c */ /* 0x000fe40003f4e838 */
[----:B------:R-:W-:-:S02]  /*2f70*/  PLOP3.LUT P1, PT, PT, PT, UP4, 0x40, 0x0 ;  /* 0x000000000000781c */ /* 0x000fc40003f2e848 */
[----:B------:R-:W-:Y:S02]  /*2f80*/  PLOP3.LUT P0, PT, PT, PT, UP5, 0x40, 0x0 ;  /* 0x000000000000781c */ /* 0x000fe40003f0e858 */
[----:B------:R-:W-:Y:S02]  /*2f90*/  PLOP3.LUT P3, PT, PT, PT, UP6, 0x40, 0x0 ;  /* 0x000000000000781c */ /* 0x000fe40003f6e868 */
[C---:B------:R-:W-:Y:S02]  /*2fa0*/  ISETP.GT.AND P2, PT, R2.reuse, 0x30, P2 ;  /* 0x000000300200780c */ /* 0x040fe40001744270 */
[C---:B------:R-:W-:Y:S02]  /*2fb0*/  ISETP.GT.AND P1, PT, R2.reuse, 0x31, P1 ;  /* 0x000000310200780c */ /* 0x040fe40000f24270 */
[C---:B------:R-:W-:Y:S02]  /*2fc0*/  ISETP.GT.AND P0, PT, R2.reuse, 0x38, P0 ;  /* 0x000000380200780c */ /* 0x040fe40000704270 */
[----:B------:R-:W-:Y:S01]  /*2fd0*/  ISETP.GT.AND P3, PT, R2, 0x39, P3 ;  /* 0x000000390200780c */ /* 0x000fe20001f64270 */
[----:B0-----:R-:W-:Y:S01]  /*2fe0*/  IMAD.IADD R2, R21, 0x1, R4 ;  /* 0x0000000115027824 */ /* 0x001fe200078e0204 */
[----:B------:R-:W-:-:S02]  /*2ff0*/  ISETP.LT.OR P2, PT, R0, 0x31, P2 ;  /* 0x000000310000780c */ /* 0x000fc40001741670 */
[C---:B------:R-:W-:Y:S02]  /*3000*/  ISETP.LT.OR P1, PT, R0.reuse, 0x32, P1 ;  /* 0x000000320000780c */ /* 0x040fe40000f21670 */
[C---:B------:R-:W-:Y:S02]  /*3010*/  ISETP.LT.OR P0, PT, R0.reuse, 0x39, P0 ;  /* 0x000000390000780c */ /* 0x040fe40000701670 */
[----:B------:R-:W-:Y:S02]  /*3020*/  ISETP.LT.OR P3, PT, R0, 0x3a, P3 ;  /* 0x0000003a0000780c */ /* 0x000fe40001f61670 */
[----:B------:R-:W-:Y:S02]  /*3030*/  VIADDMNMX R0, R4, R58, R15, PT ;  /* 0x0000003a04007246 */ /* 0x000fe4000380010f */
[----:B------:R-:W-:Y:S02]  /*3040*/  FSEL R48, R48, -INF , !P2 ;  /* 0xff80000030307808 */ /* 0x000fe40005000000 */
[----:B------:R-:W-:-:S02]  /*3050*/  FSEL R58, R49, -INF , !P1 ;  /* 0xff800000313a7808 */ /* 0x000fc40004800000 */
[----:B------:R-:W-:Y:S02]  /*3060*/  FSEL R52, R52, -INF , !P0 ;  /* 0xff80000034347808 */ /* 0x000fe40004000000 */
[----:B------:R-:W-:Y:S01]  /*3070*/  FSEL R72, R53, -INF , !P3 ;  /* 0xff80000035487808 */ /* 0x000fe20005800000 */
[----:B------:R-:W-:Y:S06]  /*3080*/  @!P6 BRA `(.L_x_984) ;  /* 0x00000000005ce947 */ /* 0x000fec0003800000 */
[----:B------:R-:W-:Y:S01]  /*3090*/  R2UR UR4, R17 ;  /* 0x00000000110472ca */ /* 0x000fe200000e0000 */
[----:B------:R-:W-:Y:S01]  /*30a0*/  IMAD.U32 R3, RZ, RZ, UR10 ;  /* 0x0000000aff037e24 */ /* 0x000fe2000f8e00ff */
[----:B------:R-:W-:Y:S11]  /*30b0*/  BSSY B0, `(.L_x_985) ;  /* 0x0000010000007945 */ /* 0x000ff60003800000 */
[----:B------:R-:W-:-:S05]  /*30c0*/  IMAD R3, R3, UR4, R4 ;  /* 0x0000000403037c24 */ /* 0x000fca000f8e0204 */
[----:B------:R-:W-:-:S04]  /*30d0*/  IADD3 R3, R3, -UR11, RZ ;  /* 0x8000000b03037c10 */ /* 0x000fc8000fffe0ff */
        /* <DEDUP_REMOVED lines=9> */
.L_x_986:
[----:B------:R-:W-:-:S13]  /*3170*/  ISETP.NE.AND P0, PT, R57, 0x1, PT ;  /* 0x000000013900780c */ /* 0x000fda0003f05270 */
[----:B------:R-:W0:Y:S02]  /*3180*/  @P0 LDC.64 R14, c[0x0][0x9e8] ;  /* 0x00027a00ff0e0b82 */ /* 0x000e240000000a00 */
[----:B0-----:R-:W-:-:S05]  /*3190*/  @P0 IMAD.HI.U32 R4, R3, R14, RZ ;  /* 0x0000000e03040227 */ /* 0x001fca00078e00ff */
[----:B------:R-:W-:-:S07]  /*31a0*/  @P0 SHF.R.U32.HI R3, RZ, R15, R4 ;  /* 0x0000000fff030219 */ /* 0x000fce0000011604 */
.L_x_987:
[----:B------:R-:W-:Y:S05]  /*31b0*/  BSYNC B0 ;  /* 0x0000000000007941 */ /* 0x000fea0003800000 */
.L_x_985:
[----:B------:R-:W-:-:S04]  /*31c0*/  IMAD R4, R3, R57, -UR27 ;  /* 0x8000001b03047e24 */ /* 0x000fc8000f8e0239 */
[----:B------:R-:W-:-:S05]  /*31d0*/  IMAD R3, R5, -0x2, R4 ;  /* 0xfffffffe05037824 */ /* 0x000fca00078e0204 */
[----:B------:R-:W-:Y:S02]  /*31e0*/  VIMNMX R2, R2, R3, !PT ;  /* 0x0000000302027248 */ /* 0x000fe40007fe0100 */
[----:B------:R-:W-:-:S07]  /*31f0*/  VIADDMNMX R0, R3, R57, R0, PT ;  /* 0x0000003903007246 */ /* 0x000fce0003800100 */
.L_x_984:
[----:B------:R-:W-:Y:S01]  /*3200*/  FMNMX.FTZ R3, R24, R60, !PT ;  /* 0x0000003c18037209 */ /* 0x000fe20007810000 */
[----:B------:R-:W-:Y:S02]  /*3210*/  UP2UR UR4, UPR, URZ, 0x8 ;  /* 0x000000083f047883 */ /* 0x000fe40008000000 */
[----:B------:R-:W-:Y:S01]  /*3220*/  UISETP.NE.AND UP3, UPT, UR22, URZ, UPT ;  /* 0x0000003f1600728c */ /* 0x000fe2000bf65270 */
[----:B------:R-:W-:Y:S01]  /*3230*/  FMNMX.FTZ R3, R28, R3, !PT ;  /* 0x000000031c037209 */ /* 0x000fe20007810000 */
[----:B------:R-:W-:Y:S02]  /*3240*/  UP2UR UR22, UPR, URZ, 0x10 ;  /* 0x000000103f167883 */ /* 0x000fe40008000000 */
[----:B------:R-:W-:Y:S01]  /*3250*/  UISETP.NE.AND UP4, UPT, UR26, URZ, UPT ;  /* 0x0000003f1a00728c */ /* 0x000fe2000bf85270 */
[----:B------:R-:W-:Y:S01]  /*3260*/  FMNMX.FTZ R3, R62, R3, !PT ;  /* 0x000000033e037209 */ /* 0x000fe20007810000 */
[----:B------:R-:W-:Y:S01]  /*3270*/  UP2UR UR26, UPR, URZ, 0x20 ;  /* 0x000000203f1a7883 */ /* 0x000fe20008000000 */
[----:B------:R-:W-:Y:S01]  /*3280*/  PLOP3.LUT P2, PT, PT, PT, UP3, 0x40, 0x0 ;  /* 0x000000000000781c */ /* 0x000fe20003f4e838 */
[----:B------:R-:W-:Y:S01]  /*3290*/  UISETP.NE.AND UP5, UPT, UR23, URZ, UPT ;  /* 0x0000003f1700728c */ /* 0x000fe2000bfa5270 */
[----:B------:R-:W-:Y:S01]  /*32a0*/  FMNMX.FTZ R3, R32, R3, !PT ;  /* 0x0000000320037209 */ /* 0x000fe20007810000 */
[----:B------:R-:W-:Y:S01]  /*32b0*/  UP2UR UR27, UPR, URZ, 0x1 ;  /* 0x000000013f1b7883 */ /* 0x000fe20008000000 */
[----:B------:R-:W-:Y:S01]  /*32c0*/  PLOP3.LUT P1, PT, PT, PT, UP4, 0x40, 0x0 ;  /* 0x000000000000781c */ /* 0x000fe20003f2e848 */
[----:B------:R-:W-:Y:S01]  /*32d0*/  UISETP.NE.AND UP0, UPT, UR15, URZ, UPT ;  /* 0x0000003f0f00728c */ /* 0x000fe2000bf05270 */
[----:B------:R-:W-:Y:S01]  /*32e0*/  FMNMX.FTZ R3, R64, R3, !PT ;  /* 0x0000000340037209 */ /* 0x000fe20007810000 */
[----:B------:R-:W-:Y:S01]  /*32f0*/  UISETP.NE.AND UP3, UPT, UR18, URZ, UPT ;  /* 0x0000003f1200728c */ /* 0x000fe2000bf65270 */
[----:B------:R-:W-:Y:S01]  /*3300*/  PLOP3.LUT P3, PT, PT, PT, UP5, 0x40, 0x0 ;  /* 0x000000000000781c */ /* 0x000fe20003f6e858 */
[----:B------:R-:W-:Y:S01]  /*3310*/  UISETP.NE.AND UP5, UPT, UR5, URZ, UPT ;  /* 0x0000003f0500728c */ /* 0x000fe2000bfa5270 */
[----:B------:R-:W-:Y:S01]  /*3320*/  FMNMX.FTZ R3, R36, R3, !PT ;  /* 0x0000000324037209 */ /* 0x000fe20007810000 */
[----:B------:R-:W-:Y:S01]  /*3330*/  UISETP.NE.AND UP4, UPT, UR19, URZ, UPT ;  /* 0x0000003f1300728c */ /* 0x000fe2000bf85270 */
[----:B------:R-:W-:Y:S01]  /*3340*/  ISETP.GT.AND P3, PT, R2, RZ, P3 ;  /* 0x000000ff0200720c */ /* 0x000fe20001f64270 */
[----:B------:R-:W-:Y:S01]  /*3350*/  ULDC UR5, c[0x0][0x988] ;  /* 0x0002620000057ab9 */ /* 0x000fe20000000800 */
[----:B------:R-:W-:Y:S01]  /*3360*/  FMNMX.FTZ R3, R66, R3, !PT ;  /* 0x0000000342037209 */ /* 0x000fe20007810000 */
[----:B------:R-:W-:Y:S01]  /*3370*/  UP2UR UR23, UPR, URZ, 0x40 ;  /* 0x000000403f177883 */ /* 0x000fe20008000000 */
[----:B------:R-:W-:Y:S01]  /*3380*/  ISETP.GT.AND P1, PT, R2, 0x1, P1 ;  /* 0x000000010200780c */ /* 0x000fe20000f24270 */
[----:B------:R-:W-:Y:S01]  /*3390*/  UISETP.NE.AND UP6, UPT, UR14, URZ, UPT ;  /* 0x0000003f0e00728c */ /* 0x000fe2000bfc5270 */
[----:B------:R-:W-:-:S02]  /*33a0*/  FMNMX.FTZ R3, R40, R3, !PT ;  /* 0x0000000328037209 */ /* 0x000fc40007810000 */
[----:B------:R-:W-:Y:S02]  /*33b0*/  ISETP.LT.OR P3, PT, R0, 0x1, P3 ;  /* 0x000000010000780c */ /* 0x000fe40001f61670 */
[----:B------:R-:W-:Y:S02]  /*33c0*/  FMNMX.FTZ R3, R68, R3, !PT ;  /* 0x0000000344037209 */ /* 0x000fe40007810000 */
[----:B------:R-:W-:Y:S02]  /*33d0*/  ISETP.LT.OR P1, PT, R0, 0x2, P1 ;  /* 0x000000020000780c */ /* 0x000fe40000f21670 */
[----:B------:R-:W-:Y:S02]  /*33e0*/  FMNMX.FTZ R3, R44, R3, !PT ;  /* 0x000000032c037209 */ /* 0x000fe40007810000 */
[----:B------:R-:W-:Y:S02]  /*33f0*/  ISETP.GT.AND P2, PT, R2, 0x8, P2 ;  /* 0x000000080200780c */ /* 0x000fe40001744270 */
[----:B------:R-:W-:-:S02]  /*3400*/  FMNMX.FTZ R3, R70, R3, !PT ;  /* 0x0000000346037209 */ /* 0x000fc40007810000 */
[----:B------:R-:W-:Y:S02]  /*3410*/  FSEL R26, R26, -INF , !P3 ;  /* 0xff8000001a1a7808 */ /* 0x000fe40005800000 */
[----:B------:R-:W-:Y:S02]  /*3420*/  FMNMX.FTZ R3, R48, R3, !PT ;  /* 0x0000000330037209 */ /* 0x000fe40007810000 */
[----:B------:R-:W-:Y:S01]  /*3430*/  PLOP3.LUT P3, PT, PT, PT, UP0, 0x40, 0x0 ;  /* 0x000000000000781c */ /* 0x000fe20003f6e808 */
[----:B------:R-:W-:Y:S01]  /*3440*/  UISETP.NE.AND UP0, UPT, UR7, URZ, UPT ;  /* 0x0000003f0700728c */ /* 0x000fe2000bf05270 */
[----:B------:R-:W-:Y:S02]  /*3450*/  FMNMX.FTZ R3, R58, R3, !PT ;  /* 0x000000033a037209 */ /* 0x000fe40007810000 */
[----:B------:R-:W-:Y:S02]  /*3460*/  FSEL R27, R27, -INF , !P1 ;  /* 0xff8000001b1b7808 */ /* 0x000fe40004800000 */
[----:B------:R-:W-:-:S02]  /*3470*/  FMNMX.FTZ R3, R52, R3, !PT ;  /* 0x0000000334037209 */ /* 0x000fc40007810000 */
[----:B------:R-:W-:Y:S02]  /*3480*/  ISETP.LT.OR P2, PT, R0, 0x9, P2 ;  /* 0x000000090000780c */ /* 0x000fe40001741670 */
[----:B------:R-:W-:Y:S02]  /*3490*/  FMNMX.FTZ R3, R72, R3, !PT ;  /* 0x0000000348037209 */ /* 0x000fe40007810000 */
[----:B------:R-:W-:Y:S01]  /*34a0*/  PLOP3.LUT P1, PT, PT, PT, UP3, 0x40, 0x0 ;  /* 0x000000000000781c */ /* 0x000fe20003f2e838 */
[----:B------:R-:W-:Y:S01]  /*34b0*/  UISETP.NE.AND UP3, UPT, UR4, URZ, UPT ;  /* 0x0000003f0400728c */ /* 0x000fe2000bf65270 */
[----:B------:R-:W-:Y:S01]  /*34c0*/  FSEL R30, R30, -INF , !P2 ;  /* 0xff8000001e1e7808 */ /* 0x000fe20005000000 */
[----:B------:R-:W0:Y:S01]  /*34d0*/  SHFL.BFLY PT, R4, R3, 0x2, 0x1f ;  /* 0x0c401f0003047f89 */ /* 0x000e2200000e0000 */
[----:B------:R-:W-:Y:S02]  /*34e0*/  ISETP.GT.AND P3, PT, R2, 0x10, P3 ;  /* 0x000000100200780c */ /* 0x000fe40001f64270 */
[----:B------:R-:W-:Y:S01]  /*34f0*/  PLOP3.LUT P2, PT, PT, PT, UP4, 0x40, 0x0 ;  /* 0x000000000000781c */ /* 0x000fe20003f4e848 */
[----:B------:R-:W-:Y:S01]  /*3500*/  UISETP.NE.AND UP4, UPT, UR22, URZ, UPT ;  /* 0x0000003f1600728c */ /* 0x000fe2000bf85270 */
[----:B------:R-:W-:-:S02]  /*3510*/  ISETP.LT.OR P3, PT, R0, 0x11, P3 ;  /* 0x000000110000780c */ /* 0x000fc40001f61670 */
[----:B------:R-:W-:Y:S02]  /*3520*/  ISETP.GT.AND P1, PT, R2, 0x11, P1 ;  /* 0x000000110200780c */ /* 0x000fe40000f24270 */
[----:B------:R-:W-:Y:S02]  /*3530*/  FSEL R34, R34, -INF , !P3 ;  /* 0xff80000022227808 */ /* 0x000fe40005800000 */
[----:B------:R-:W-:Y:S02]  /*3540*/  ISETP.LT.OR P1, PT, R0, 0x12, P1 ;  /* 0x000000120000780c */ /* 0x000fe40000f21670 */
[----:B------:R-:W-:Y:S02]  /*3550*/  ISETP.GT.AND P2, PT, R2, 0x18, P2 ;  /* 0x000000180200780c */ /* 0x000fe40001744270 */
[----:B------:R-:W-:Y:S01]  /*3560*/  PLOP3.LUT P3, PT, PT, PT, UP6, 0x40, 0x0 ;  /* 0x000000000000781c */ /* 0x000fe20003f6e868 */
[----:B------:R-:W-:Y:S01]  /*3570*/  UISETP.NE.AND UP6, UPT, UR23, URZ, UPT ;  /* 0x0000003f1700728c */ /* 0x000fe2000bfc5270 */
[----:B------:R-:W-:-:S02]  /*3580*/  FSEL R35, R35, -INF , !P1 ;  /* 0xff80000023237808 */ /* 0x000fc40004800000 */
[----:B------:R-:W-:Y:S02]  /*3590*/  ISETP.LT.OR P2, PT, R0, 0x19, P2 ;  /* 0x000000190000780c */ /* 0x000fe40001741670 */
[----:B------:R-:W-:Y:S01]  /*35a0*/  PLOP3.LUT P1, PT, PT, PT, UP0, 0x40, 0x0 ;  /* 0x000000000000781c */ /* 0x000fe20003f2e808 */
[----:B------:R-:W-:Y:S01]  /*35b0*/  UISETP.NE.AND UP0, UPT, UR27, URZ, UPT ;  /* 0x0000003f1b00728c */ /* 0x000fe2000bf05270 */
[----:B------:R-:W-:Y:S02]  /*35c0*/  ISETP.GT.AND P3, PT, R2, 0x20, P3 ;  /* 0x000000200200780c */ /* 0x000fe40001f64270 */
[----:B0-----:R-:W-:Y:S02]  /*35d0*/  FMNMX.FTZ R14, R3, R4, !PT ;  /* 0x00000004030e7209 */ /* 0x001fe40007810000 */
[----:B------:R-:W-:Y:S02]  /*35e0*/  FMNMX.FTZ R3, R26, R27, !PT ;  /* 0x0000001b1a037209 */ /* 0x000fe40007810000 */
[----:B------:R-:W-:Y:S01]  /*35f0*/  FSEL R38, R38, -INF , !P2 ;  /* 0xff80000026267808 */ /* 0x000fe20005000000 */
[----:B------:R-:W0:Y:S01]  /*3600*/  SHFL.BFLY PT, R15, R14, 0x1, 0x1f ;  /* 0x0c201f000e0f7f89 */ /* 0x000e2200000e0000 */
[----:B------:R-:W-:-:S02]  /*3610*/  PLOP3.LUT P2, PT, PT, PT, UP1, 0x40, 0x0 ;  /* 0x000000000000781c */ /* 0x000fc40003f4e818 */
[----:B------:R-:W-:Y:S01]  /*3620*/  ISETP.LT.OR P3, PT, R0, 0x21, P3 ;  /* 0x000000210000780c */ /* 0x000fe20001f61670 */
[----:B------:R-:W-:Y:S01]  /*3630*/  @UP0 ULDC UR4, c[0x0][0x450] ;  /* 0x0001140000040ab9 */ /* 0x000fe20000000800 */
[C---:B------:R-:W-:Y:S02]  /*3640*/  ISETP.GT.AND P1, PT, R2.reuse, 0x21, P1 ;  /* 0x000000210200780c */ /* 0x040fe40000f24270 */
[----:B------:R-:W-:Y:S02]  /*3650*/  ISETP.GT.AND P2, PT, R2, 0x28, P2 ;  /* 0x000000280200780c */ /* 0x000fe40001744270 */
[----:B------:R-:W-:Y:S02]  /*3660*/  FSEL R42, R42, -INF , !P3 ;  /* 0xff8000002a2a7808 */ /* 0x000fe40005800000 */
[C---:B------:R-:W-:Y:S02]  /*3670*/  ISETP.LT.OR P1, PT, R0.reuse, 0x22, P1 ;  /* 0x000000220000780c */ /* 0x040fe40000f21670 */
[----:B------:R-:W-:-:S02]  /*3680*/  ISETP.LT.OR P2, PT, R0, 0x29, P2 ;  /* 0x000000290000780c */ /* 0x000fc40001741670 */
[----:B------:R-:W-:Y:S02]  /*3690*/  PLOP3.LUT P3, PT, PT, PT, UP3, 0x40, 0x0 ;  /* 0x000000000000781c */ /* 0x000fe40003f6e838 */
[----:B------:R-:W-:Y:S02]  /*36a0*/  FSEL R43, R43, -INF , !P1 ;  /* 0xff8000002b2b7808 */ /* 0x000fe40004800000 */
[----:B------:R-:W-:Y:S02]  /*36b0*/  FSEL R46, R46, -INF , !P2 ;  /* 0xff8000002e2e7808 */ /* 0x000fe40005000000 */
[----:B------:R-:W-:Y:S02]  /*36c0*/  PLOP3.LUT P1, PT, PT, PT, UP4, 0x40, 0x0 ;  /* 0x000000000000781c */ /* 0x000fe40003f2e848 */
[----:B------:R-:W-:Y:S02]  /*36d0*/  ISETP.GT.AND P3, PT, R2, 0x30, P3 ;  /* 0x000000300200780c */ /* 0x000fe40001f64270 */
[----:B0-----:R-:W-:-:S02]  /*36e0*/  FMNMX.FTZ R4, R14, R15, !PT ;  /* 0x0000000f0e047209 */ /* 0x001fc40007810000 */
[----:B------:R-:W-:Y:S02]  /*36f0*/  FMNMX.FTZ R14, R30, R3, !PT ;  /* 0x000000031e0e7209 */ /* 0x000fe40007810000 */
[C---:B------:R-:W-:Y:S01]  /*3700*/  FSETP.NEU.FTZ.AND P0, PT, R4.reuse, -INF , PT ;  /* 0xff8000000400780b */ /* 0x040fe20003f1d000 */
[----:B------:R-:W-:Y:S01]  /*3710*/  FMUL.FTZ R15, R4, UR5 ;  /* 0x00000005040f7c20 */ /* 0x000fe20008410000 */
[----:B------:R-:W-:Y:S02]  /*3720*/  ISETP.GT.AND P1, PT, R2, 0x31, P1 ;  /* 0x000000310200780c */ /* 0x000fe40000f24270 */
[C---:B------:R-:W-:Y:S02]  /*3730*/  ISETP.LT.OR P3, PT, R0.reuse, 0x31, P3 ;  /* 0x000000310000780c */ /* 0x040fe40001f61670 */
[----:B------:R-:W-:Y:S02]  /*3740*/  FSEL R15, R15, RZ, P0 ;  /* 0x000000ff0f0f7208 */ /* 0x000fe40000000000 */
[----:B------:R-:W-:Y:S01]  /*3750*/  PLOP3.LUT P0, PT, PT, PT, UP5, 0x40, 0x0 ;  /* 0x000000000000781c */ /* 0x000fe20003f0e858 */
[----:B------:R-:W-:Y:S01]  /*3760*/  UISETP.NE.AND UP5, UPT, UR6, URZ, UPT ;  /* 0x0000003f0600728c */ /* 0x000fe2000bfa5270 */
[----:B------:R-:W-:Y:S01]  /*3770*/  ISETP.LT.OR P1, PT, R0, 0x32, P1 ;  /* 0x000000320000780c */ /* 0x000fe20000f21670 */
[--C-:B------:R-:W-:Y:S01]  /*3780*/  FFMA.FTZ R21, R60, UR5, -R15.reuse ;  /* 0x000000053c157c23 */ /* 0x100fe2000801080f */
[----:B------:R-:W-:Y:S01]  /*3790*/  ISETP.GT.AND P0, PT, R2, 0x9, P0 ;  /* 0x000000090200780c */ /* 0x000fe20000704270 */
[--C-:B------:R-:W-:Y:S01]  /*37a0*/  FFMA.FTZ R23, R62, UR5, -R15.reuse ;  /* 0x000000053e177c23 */ /* 0x100fe2000801080f */
[----:B------:R-:W-:Y:S01]  /*37b0*/  FSEL R50, R50, -INF , !P3 ;  /* 0xff80000032327808 */ /* 0x000fe20005800000 */
[--C-:B------:R-:W-:Y:S01]  /*37c0*/  FFMA.FTZ R25, R64, UR5, -R15.reuse ;  /* 0x0000000540197c23 */ /* 0x100fe2000801080f */
[----:B------:R-:W-:Y:S01]  /*37d0*/  ISETP.LT.OR P0, PT, R0, 0xa, P0 ;  /* 0x0000000a0000780c */ /* 0x000fe20000701670 */
[----:B------:R-:W-:Y:S01]  /*37e0*/  MUFU.EX2 R21, R21 ;  /* 0x0000001500157308 */ /* 0x000fe20000000800 */
[----:B------:R-:W-:Y:S01]  /*37f0*/  FSEL R51, R51, -INF , !P1 ;  /* 0xff80000033337808 */ /* 0x000fe20004800000 */
[--C-:B------:R-:W-:Y:S01]  /*3800*/  FFMA.FTZ R29, R66, UR5, -R15.reuse ;  /* 0x00000005421d7c23 */ /* 0x100fe2000801080f */
[----:B------:R-:W-:Y:S01]  /*3810*/  FSEL R31, R31, -INF , !P0 ;  /* 0xff8000001f1f7808 */ /* 0x000fe20004000000 */
[--C-:B------:R-:W-:Y:S01]  /*3820*/  FFMA.FTZ R37, R70, UR5, -R15.reuse ;  /* 0x0000000546257c23 */ /* 0x100fe2000801080f */
[----:B------:R-:W-:Y:S01]  /*3830*/  PLOP3.LUT P0, PT, PT, PT, UP5, 0x40, 0x0 ;  /* 0x000000000000781c */ /* 0x000fe20003f0e858 */
[----:B------:R-:W-:Y:S01]  /*3840*/  UISETP.NE.AND UP5, UPT, UR26, URZ, UPT ;  /* 0x0000003f1a00728c */ /* 0x000fe2000bfa5270 */
[----:B------:R-:W-:Y:S01]  /*3850*/  FMNMX.FTZ R3, R31, R14, !PT ;  /* 0x0000000e1f037209 */ /* 0x000fe20007810000 */
[----:B------:R-:W-:Y:S01]  /*3860*/  MUFU.EX2 R23, R23 ;  /* 0x0000001700177308 */ /* 0x000fe20000000800 */
[----:B------:R-:W-:Y:S01]  /*3870*/  ISETP.GT.AND P0, PT, R2, 0x19, P0 ;  /* 0x000000190200780c */ /* 0x000fe20000704270 */
[----:B------:R-:W-:Y:S01]  /*3880*/  FFMA.FTZ R41, R58, UR5, -R15 ;  /* 0x000000053a297c23 */ /* 0x000fe2000801080f */
[----:B------:R-:W-:Y:S01]  /*3890*/  FMNMX.FTZ R14, R34, R3, !PT ;  /* 0x00000003220e7209 */ /* 0x000fe20007810000 */
[----:B------:R-:W-:Y:S01]  /*38a0*/  @UP0 ULDC UR6, c[0x0][0x44c] ;  /* 0x0001130000060ab9 */ /* 0x000fe20000000800 */
[----:B------:R-:W-:Y:S01]  /*38b0*/  ISETP.LT.OR P0, PT, R0, 0x1a, P0 ;  /* 0x0000001a0000780c */ /* 0x000fe20000701670 */
[----:B------:R-:W-:Y:S01]  /*38c0*/  UIMAD.WIDE.U32 UR6, UR38, UR6, URZ ;  /* 0x00000006260672a5 */ /* 0x000fe2000f8e003f */
[----:B------:R-:W-:Y:S01]  /*38d0*/  FMNMX.FTZ R3, R35, R14, !PT ;  /* 0x0000000e23037209 */ /* 0x000fe20007810000 */
[----:B------:R-:W-:Y:S01]  /*38e0*/  MUFU.EX2 R25, R25 ;  /* 0x0000001900197308 */ /* 0x000fe20000000800 */
[----:B------:R-:W-:Y:S01]  /*38f0*/  FSEL R39, R39, -INF , !P0 ;  /* 0xff80000027277808 */ /* 0x000fe20004000000 */
[----:B------:R-:W-:Y:S01]  /*3900*/  @UP0 USHF.R.U32.HI UR38, URZ, UR4, UR7 ;  /* 0x000000043f260299 */ /* 0x000fe20008011607 */
[----:B------:R-:W-:Y:S01]  /*3910*/  PLOP3.LUT P0, PT, PT, PT, UP2, 0x40, 0x0 ;  /* 0x000000000000781c */ /* 0x000fe20003f0e828 */
[----:B------:R-:W-:Y:S01]  /*3920*/  UIADD3 UR6, UR39, -0x2, URZ ;  /* 0xfffffffe27067890 */ /* 0x000fe2000fffe03f */
[----:B------:R-:W-:Y:S01]  /*3930*/  FMNMX.FTZ R14, R38, R3, !PT ;  /* 0x00000003260e7209 */ /* 0x000fe20007810000 */
[----:B------:R-:W-:Y:S01]  /*3940*/  UIADD3 UR38, UR42, UR38, URZ ;  /* 0x000000262a267290 */ /* 0x000fe2000fffe03f */
[----:B------:R-:W-:Y:S01]  /*3950*/  ISETP.GT.AND P0, PT, R2, 0x29, P0 ;  /* 0x000000290200780c */ /* 0x000fe20000704270 */
[----:B------:R-:W-:Y:S01]  /*3960*/  MUFU.EX2 R29, R29 ;  /* 0x0000001d001d7308 */ /* 0x000fe20000000800 */
[----:B------:R-:W-:-:S02]  /*3970*/  FMNMX.FTZ R3, R39, R14, !PT ;  /* 0x0000000e27037209 */ /* 0x000fc40007810000 */
[----:B------:R-:W-:Y:S01]  /*3980*/  ISETP.LT.OR P0, PT, R0, 0x2a, P0 ;  /* 0x0000002a0000780c */ /* 0x000fe20000701670 */
[----:B------:R-:W-:Y:S01]  /*3990*/  VIADD R56, R56, UR38 ;  /* 0x0000002638387c36 */ /* 0x000fe20008000000 */
[----:B------:R-:W-:Y:S02]  /*39a0*/  FMNMX.FTZ R14, R42, R3, !PT ;  /* 0x000000032a0e7209 */ /* 0x000fe40007810000 */
[----:B------:R-:W-:Y:S01]  /*39b0*/  FSEL R47, R47, -INF , !P0 ;  /* 0xff8000002f2f7808 */ /* 0x000fe20004000000 */
[----:B------:R-:W-:Y:S01]  /*39c0*/  MUFU.EX2 R37, R37 ;  /* 0x0000002500257308 */ /* 0x000fe20000000800 */
[----:B------:R-:W-:Y:S02]  /*39d0*/  PLOP3.LUT P2, PT, PT, PT, UP5, 0x40, 0x0 ;  /* 0x000000000000781c */ /* 0x000fe40003f4e858 */
[----:B------:R-:W-:Y:S02]  /*39e0*/  PLOP3.LUT P0, PT, PT, PT, UP6, 0x40, 0x0 ;  /* 0x000000000000781c */ /* 0x000fe40003f0e868 */
[----:B------:R-:W-:Y:S01]  /*39f0*/  FMNMX.FTZ R3, R43, R14, !PT ;  /* 0x0000000e2b037209 */ /* 0x000fe20007810000 */
[--C-:B------:R-:W-:Y:S01]  /*3a00*/  FFMA.FTZ R14, R24, UR5, -R15.reuse ;  /* 0x00000005180e7c23 */ /* 0x100fe2000801080f */
[----:B------:R-:W-:Y:S01]  /*3a10*/  ISETP.GT.AND P2, PT, R2, 0x38, P2 ;  /* 0x000000380200780c */ /* 0x000fe20001744270 */
[--C-:B------:R-:W-:Y:S01]  /*3a20*/  FFMA.FTZ R24, R32, UR5, -R15.reuse ;  /* 0x0000000520187c23 */ /* 0x100fe2000801080f */
[----:B------:R-:W-:Y:S01]  /*3a30*/  ISETP.GT.AND P0, PT, R2, 0x39, P0 ;  /* 0x000000390200780c */ /* 0x000fe20000704270 */
[--C-:B------:R-:W-:Y:S01]  /*3a40*/  FFMA.FTZ R32, R40, UR5, -R15.reuse ;  /* 0x0000000528207c23 */ /* 0x100fe2000801080f */
[----:B------:R-:W-:Y:S01]  /*3a50*/  FMNMX.FTZ R2, R46, R3, !PT ;  /* 0x000000032e027209 */ /* 0x000fe20007810000 */
[----:B------:R-:W0:Y:S01]  /*3a60*/  MUFU.EX2 R14, R14 ;  /* 0x0000000e000e7308 */ /* 0x000e220000000800 */
[----:B------:R-:W-:Y:S01]  /*3a70*/  ISETP.LT.OR P2, PT, R0, 0x39, P2 ;  /* 0x000000390000780c */ /* 0x000fe20001741670 */
[----:B------:R-:W-:Y:S01]  /*3a80*/  FFMA.FTZ R40, R48, UR5, -R15 ;  /* 0x0000000530287c23 */ /* 0x000fe2000801080f */
[----:B------:R-:W-:-:S02]  /*3a90*/  FMNMX.FTZ R3, R47, R2, !PT ;  /* 0x000000022f037209 */ /* 0x000fc40007810000 */
[----:B------:R-:W-:Y:S02]  /*3aa0*/  ISETP.LT.OR P0, PT, R0, 0x3a, P0 ;  /* 0x0000003a0000780c */ /* 0x000fe40000701670 */
[----:B------:R-:W-:Y:S01]  /*3ab0*/  FMNMX.FTZ R2, R50, R3, !PT ;  /* 0x0000000332027209 */ /* 0x000fe20007810000 */
[----:B------:R-:W1:Y:S01]  /*3ac0*/  MUFU.EX2 R24, R24 ;  /* 0x0000001800187308 */ /* 0x000e620000000800 */
[----:B------:R-:W-:Y:S02]  /*3ad0*/  FSEL R54, R54, -INF , !P2 ;  /* 0xff80000036367808 */ /* 0x000fe40005000000 */
[----:B------:R-:W-:Y:S01]  /*3ae0*/  FMNMX.FTZ R3, R51, R2, !PT ;  /* 0x0000000233037209 */ /* 0x000fe20007810000 */
[--C-:B------:R-:W-:Y:S01]  /*3af0*/  FFMA.FTZ R2, R28, UR5, -R15.reuse ;  /* 0x000000051c027c23 */ /* 0x100fe2000801080f */
[----:B------:R-:W-:Y:S01]  /*3b00*/  FSEL R55, R55, -INF , !P0 ;  /* 0xff80000037377808 */ /* 0x000fe20004000000 */
[--C-:B------:R-:W-:Y:S01]  /*3b10*/  FFMA.FTZ R28, R36, UR5, -R15.reuse ;  /* 0x00000005241c7c23 */ /* 0x100fe2000801080f */
[----:B------:R-:W-:Y:S01]  /*3b20*/  FMNMX.FTZ R0, R54, R3, !PT ;  /* 0x0000000336007209 */ /* 0x000fe20007810000 */
[----:B------:R-:W-:Y:S01]  /*3b30*/  MUFU.EX2 R198, R2 ;  /* 0x0000000200c67308 */ /* 0x000fe20000000800 */
[----:B------:R-:W-:Y:S01]  /*3b40*/  FFMA.FTZ R36, R44, UR5, -R15 ;  /* 0x000000052c247c23 */ /* 0x000fe2000801080f */
[----:B0-----:R-:W-:-:S02]  /*3b50*/  F2FP.F16.F32.PACK_AB R196, R21, R14 ;  /* 0x0000000e15c4723e */ /* 0x001fc400000000ff */
[----:B------:R-:W-:-:S04]  /*3b60*/  FMNMX.FTZ R0, R55, R0, !PT ;  /* 0x0000000037007209 */ /* 0x000fc80007810000 */
[----:B------:R-:W0:Y:S01]  /*3b70*/  MUFU.EX2 R28, R28 ;  /* 0x0000001c001c7308 */ /* 0x000e220000000800 */
[----:B------:R-:W2:Y:S01]  /*3b80*/  SHFL.BFLY PT, R3, R0, 0x2, 0x1f ;  /* 0x0c401f0000037f89 */ /* 0x000ea200000e0000 */
[----:B-1----:R-:W-:-:S06]  /*3b90*/  F2FP.F16.F32.PACK_AB R192, R25, R24 ;  /* 0x0000001819c0723e */ /* 0x002fcc00000000ff */
[----:B------:R-:W-:Y:S08]  /*3ba0*/  MUFU.EX2 R32, R32 ;  /* 0x0000002000207308 */ /* 0x000ff00000000800 */
[----:B------:R-:W1:Y:S01]  /*3bb0*/  MUFU.EX2 R36, R36 ;  /* 0x0000002400247308 */ /* 0x000e620000000800 */
[----:B0-----:R-:W-:-:S07]  /*3bc0*/  F2FP.F16.F32.PACK_AB R194, R29, R28 ;  /* 0x0000001c1dc2723e */ /* 0x001fce00000000ff */
[----:B------:R-:W-:Y:S01]  /*3bd0*/  MUFU.EX2 R40, R40 ;  /* 0x0000002800287308 */ /* 0x000fe20000000800 */
[----:B--2---:R-:W-:Y:S01]  /*3be0*/  FMNMX.FTZ R2, R0, R3, !PT ;  /* 0x0000000300027209 */ /* 0x004fe20007810000 */
[----:B------:R-:W-:-:S04]  /*3bf0*/  FFMA.FTZ R0, R68, UR5, -R15 ;  /* 0x0000000544007c23 */ /* 0x000fc8000801080f */
[----:B------:R-:W0:Y:S02]  /*3c00*/  SHFL.BFLY PT, R3, R2, 0x1, 0x1f ;  /* 0x0c201f0002037f89 */ /* 0x000e2400000e0000 */
[----:B------:R-:W2:Y:S01]  /*3c10*/  MUFU.EX2 R33, R0 ;  /* 0x0000000000217308 */ /* 0x000ea20000000800 */
[----:B-1----:R-:W-:-:S07]  /*3c20*/  F2FP.F16.F32.PACK_AB R190, R37, R36 ;  /* 0x0000002425be723e */ /* 0x002fce00000000ff */
[----:B------:R-:W1:Y:S01]  /*3c30*/  MUFU.EX2 R41, R41 ;  /* 0x0000002900297308 */ /* 0x000e620000000800 */
[----:B--2---:R-:W-:Y:S02]  /*3c40*/  F2FP.F16.F32.PACK_AB R188, R33, R32 ;  /* 0x0000002021bc723e */ /* 0x004fe400000000ff */
[----:B0-----:R-:W-:Y:S01]  /*3c50*/  FMNMX.FTZ R3, R2, R3, !PT ;  /* 0x0000000302037209 */ /* 0x001fe20007810000 */
[--C-:B------:R-:W-:Y:S01]  /*3c60*/  FFMA.FTZ R2, R52, UR5, -R15.reuse ;  /* 0x0000000534027c23 */ /* 0x100fe2000801080f */
[----:B------:R-:W-:Y:S01]  /*3c70*/  FFMA.FTZ R15, R72, UR5, -R15 ;  /* 0x00000005480f7c23 */ /* 0x000fe2000801080f */
[----:B-1----:R-:W-:Y:S02]  /*3c80*/  F2FP.F16.F32.PACK_AB R184, R41, R40 ;  /* 0x0000002829b8723e */ /* 0x002fe400000000ff */
[C---:B------:R-:W-:Y:S01]  /*3c90*/  FMUL.FTZ R0, R3.reuse, UR5 ;  /* 0x0000000503007c20 */ /* 0x040fe20008410000 */
[----:B------:R-:W-:Y:S01]  /*3ca0*/  FSETP.NEU.FTZ.AND P0, PT, R3, -INF , PT ;  /* 0xff8000000300780b */ /* 0x000fe20003f1d000 */
[----:B------:R0:W-:Y:S03]  /*3cb0*/  MUFU.EX2 R45, R15 ;  /* 0x0000000f002d7308 */ /* 0x0001e60000000800 */
[----:B------:R-:W-:-:S05]  /*3cc0*/  FSEL R0, R0, RZ, P0 ;  /* 0x000000ff00007208 */ /* 0x000fca0000000000 */
[--C-:B------:R-:W-:Y:S01]  /*3cd0*/  FFMA.FTZ R26, R26, UR5, -R0.reuse ;  /* 0x000000051a1a7c23 */ /* 0x100fe20008010800 */
[--C-:B------:R-:W-:Y:S01]  /*3ce0*/  FFMA.FTZ R27, R27, UR5, -R0.reuse ;  /* 0x000000051b1b7c23 */ /* 0x100fe20008010800 */
[--C-:B------:R-:W-:Y:S01]  /*3cf0*/  FFMA.FTZ R30, R30, UR5, -R0.reuse ;  /* 0x000000051e1e7c23 */ /* 0x100fe20008010800 */
[--C-:B------:R-:W-:Y:S01]  /*3d00*/  FFMA.FTZ R31, R31, UR5, -R0.reuse ;  /* 0x000000051f1f7c23 */ /* 0x100fe20008010800 */
[----:B0-----:R-:W-:Y:S01]  /*3d10*/  FADD.FTZ R15, R14, R21 ;  /* 0x000000150e0f7221 */ /* 0x001fe20000010000 */
[--C-:B------:R-:W-:Y:S01]  /*3d20*/  FFMA.FTZ R34, R34, UR5, -R0.reuse ;  /* 0x0000000522227c23 */ /* 0x100fe20008010800 */
[----:B------:R-:W-:Y:S01]  /*3d30*/  MUFU.EX2 R26, R26 ;  /* 0x0000001a001a7308 */ /* 0x000fe20000000800 */
[--C-:B------:R-:W-:Y:S01]  /*3d40*/  FFMA.FTZ R35, R35, UR5, -R0.reuse ;  /* 0x0000000523237c23 */ /* 0x100fe20008010800 */
[----:B------:R-:W-:Y:S01]  /*3d50*/  FADD.FTZ R44, R198, R15 ;  /* 0x0000000fc62c7221 */ /* 0x000fe20000010000 */
[--C-:B------:R-:W-:Y:S01]  /*3d60*/  FFMA.FTZ R38, R38, UR5, -R0.reuse ;  /* 0x0000000526267c23 */ /* 0x100fe20008010800 */
[--C-:B------:R-:W-:Y:S01]  /*3d70*/  FFMA.FTZ R39, R39, UR5, -R0.reuse ;  /* 0x0000000527277c23 */ /* 0x100fe20008010800 */
[----:B------:R-:W-:Y:S01]  /*3d80*/  FFMA.FTZ R42, R42, UR5, -R0 ;  /* 0x000000052a2a7c23 */ /* 0x000fe20008010800 */
[----:B------:R-:W-:Y:S01]  /*3d90*/  FADD.FTZ R15, R23, R44 ;  /* 0x0000002c170f7221 */ /* 0x000fe20000010000 */
[--C-:B------:R-:W-:Y:S01]  /*3da0*/  FFMA.FTZ R43, R43, UR5, -R0.reuse ;  /* 0x000000052b2b7c23 */ /* 0x100fe20008010800 */
[----:B------:R-:W0:Y:S01]  /*3db0*/  MUFU.EX2 R27, R27 ;  /* 0x0000001b001b7308 */ /* 0x000e220000000800 */
[--C-:B------:R-:W-:Y:S01]  /*3dc0*/  FFMA.FTZ R46, R46, UR5, -R0.reuse ;  /* 0x000000052e2e7c23 */ /* 0x100fe20008010800 */
[----:B------:R-:W-:Y:S01]  /*3dd0*/  FADD.FTZ R44, R24, R15 ;  /* 0x0000000f182c7221 */ /* 0x000fe20000010000 */
[--C-:B------:R-:W-:Y:S01]  /*3de0*/  FFMA.FTZ R47, R47, UR5, -R0.reuse ;  /* 0x000000052f2f7c23 */ /* 0x100fe20008010800 */
[--C-:B------:R-:W-:Y:S01]  /*3df0*/  FFMA.FTZ R50, R50, UR5, -R0.reuse ;  /* 0x0000000532327c23 */ /* 0x100fe20008010800 */
[----:B------:R-:W-:Y:S01]  /*3e00*/  FFMA.FTZ R51, R51, UR5, -R0 ;  /* 0x0000000533337c23 */ /* 0x000fe20008010800 */
[----:B------:R-:W-:Y:S01]  /*3e10*/  FADD.FTZ R49, R25, R44 ;  /* 0x0000002c19317221 */ /* 0x000fe20000010000 */
[--C-:B------:R-:W-:Y:S01]  /*3e20*/  FFMA.FTZ R54, R54, UR5, -R0.reuse ;  /* 0x0000000536367c23 */ /* 0x100fe20008010800 */
[----:B------:R-:W1:Y:S01]  /*3e30*/  MUFU.EX2 R30, R30 ;  /* 0x0000001e001e7308 */ /* 0x000e620000000800 */
[----:B------:R-:W-:Y:S01]  /*3e40*/  FFMA.FTZ R0, R55, UR5, -R0 ;  /* 0x0000000537007c23 */ /* 0x000fe20008010800 */
[----:B------:R-:W-:Y:S01]  /*3e50*/  FADD.FTZ R48, R28, R49 ;  /* 0x000000311c307221 */ /* 0x000fe20000010000 */
[----:B------:R-:W-:-:S03]  /*3e60*/  F2FP.F16.F32.PACK_AB R198, R23, R198 ;  /* 0x000000c617c6723e */ /* 0x000fc600000000ff */
[----:B------:R-:W-:Y:S02]  /*3e70*/  FADD.FTZ R49, R29, R48 ;  /* 0x000000301d317221 */ /* 0x000fe40000010000 */
[----:B------:R-:W2:Y:S01]  /*3e80*/  MUFU.EX2 R31, R31 ;  /* 0x0000001f001f7308 */ /* 0x000ea20000000800 */
[----:B0-----:R-:W-:Y:S01]  /*3e90*/  FADD.FTZ R15, R26, R27 ;  /* 0x0000001b1a0f7221 */ /* 0x001fe20000010000 */
[----:B------:R-:W-:Y:S01]  /*3ea0*/  FADD.FTZ R48, R32, R49 ;  /* 0x0000003120307221 */ /* 0x000fe20000010000 */
[----:B------:R-:W-:-:S03]  /*3eb0*/  F2FP.F16.F32.PACK_AB R197, R27, R26 ;  /* 0x0000001a1bc5723e */ /* 0x000fc600000000ff */
[----:B------:R-:W-:Y:S02]  /*3ec0*/  FADD.FTZ R49, R33, R48 ;  /* 0x0000003021317221 */ /* 0x000fe40000010000 */
        /* <DEDUP_REMOVED lines=9> */
[----:B------:R-:W-:Y:S01]  /*3f60*/  FADD.FTZ R44, R36, R49 ;  /* 0x00000031242c7221 */ /* 0x000fe20000010000 */
[----:B------:R-:W-:-:S03]  /*3f70*/  F2FP.F16.F32.PACK_AB R193, R35, R34 ;  /* 0x0000002223c1723e */ /* 0x000fc600000000ff */
[----:B------:R-:W-:Y:S02]  /*3f80*/  FADD.FTZ R21, R37, R44 ;  /* 0x0000002c25157221 */ /* 0x000fe40000010000 */
[----:B------:R-:W1:Y:S01]  /*3f90*/  MUFU.EX2 R42, R42 ;  /* 0x0000002a002a7308 */ /* 0x000e620000000800 */
[----:B--2---:R-:W-:Y:S01]  /*3fa0*/  FADD.FTZ R14, R38, R15 ;  /* 0x0000000f260e7221 */ /* 0x004fe20000010000 */
[----:B------:R-:W-:-:S04]  /*3fb0*/  FADD.FTZ R24, R40, R21 ;  /* 0x0000001528187221 */ /* 0x000fc80000010000 */
[----:B------:R-:W-:Y:S02]  /*3fc0*/  FADD.FTZ R21, R41, R24 ;  /* 0x0000001829157221 */ /* 0x000fe40000010000 */
        /* <DEDUP_REMOVED lines=11> */
[----:B-1----:R-:W-:Y:S01]  /*4080*/  FADD.FTZ R24, R2, R21 ;  /* 0x0000001502187221 */ /* 0x002fe20000010000 */
[----:B------:R-:W-:-:S03]  /*4090*/  F2FP.F16.F32.PACK_AB R186, R45, R2 ;  /* 0x000000022dba723e */ /* 0x000fc600000000ff */
[----:B------:R-:W-:-:S03]  /*40a0*/  FADD.FTZ R15, R45, R24 ;  /* 0x000000182d0f7221 */ /* 0x000fc60000010000 */
[----:B------:R-:W1:Y:S01]  /*40b0*/  MUFU.EX2 R51, R51 ;  /* 0x0000003300337308 */ /* 0x000e620000000800 */
[C---:B--2---:R-:W-:Y:S01]  /*40c0*/  FADD.FTZ R21, R47.reuse, R14 ;  /* 0x0000000e2f157221 */ /* 0x044fe20000010000 */
[----:B------:R-:W-:-:S06]  /*40d0*/  F2FP.F16.F32.PACK_AB R191, R47, R46 ;  /* 0x0000002e2fbf723e */ /* 0x000fcc00000000ff */
[----:B------:R-:W2:Y:S01]  /*40e0*/  MUFU.EX2 R54, R54 ;  /* 0x0000003600367308 */ /* 0x000ea20000000800 */
[----:B0-----:R-:W-:-:S07]  /*40f0*/  FADD.FTZ R2, R50, R21 ;  /* 0x0000001532027221 */ /* 0x001fce0000010000 */
[----:B------:R-:W0:Y:S01]  /*4100*/  MUFU.EX2 R187, R0 ;  /* 0x0000000000bb7308 */ /* 0x000e220000000800 */
[C---:B-1----:R-:W-:Y:S01]  /*4110*/  FADD.FTZ R21, R51.reuse, R2 ;  /* 0x0000000233157221 */ /* 0x042fe20000010000 */
[----:B------:R-:W-:-:S03]  /*4120*/  F2FP.F16.F32.PACK_AB R185, R51, R50 ;  /* 0x0000003233b9723e */ /* 0x000fc600000000ff */
[----:B--2---:R-:W-:-:S04]  /*4130*/  FADD.FTZ R14, R54, R21 ;  /* 0x00000015360e7221 */ /* 0x004fc80000010000 */
[C---:B0-----:R-:W-:Y:S01]  /*4140*/  FADD.FTZ R14, R187.reuse, R14 ;  /* 0x0000000ebb0e7221 */ /* 0x041fe20000010000 */
[----:B------:R-:W-:Y:S01]  /*4150*/  F2FP.F16.F32.PACK_AB R187, R187, R54 ;  /* 0x00000036bbbb723e */ /* 0x000fe200000000ff */
[----:B------:R-:W-:Y:S06]  /*4160*/  @!P6 BRA `(.L_x_988) ;  /* 0x000000000044e947 */ /* 0x000fec0003800000 */
[----:B------:R-:W-:Y:S01]  /*4170*/  ISETP.LT.AND P0, PT, RZ, UR38, PT ;  /* 0x00000026ff007c0c */ /* 0x000fe2000bf01270 */
[----:B------:R-:W-:-:S06]  /*4180*/  UIADD3 UR4, UR38, -0x1, URZ ;  /* 0xffffffff26047890 */ /* 0x000fcc000fffe03f */
[----:B------:R-:W-:-:S06]  /*4190*/  IMAD.U32 R0, RZ, RZ, UR4 ;  /* 0x00000004ff007e24 */ /* 0x000fcc000f8e00ff */
[----:B------:R-:W-:Y:S05]  /*41a0*/  @P0 BRA `(.L_x_989) ;  /* 0x00000000001c0947 */ /* 0x000fea0003800000 */
[----:B------:R-:W-:Y:S01]  /*41b0*/  ISETP.NE.AND P0, PT, R57, 0x1, PT ;  /* 0x000000013900780c */ /* 0x000fe20003f05270 */
[----:B------:R-:W-:-:S12]  /*41c0*/  IMAD R21, RZ, RZ, -UR38 ;  /* 0x80000026ff157e24 */ /* 0x000fd8000f8e02ff */
[----:B------:R-:W0:Y:S02]  /*41d0*/  @P0 LDC.64 R24, c[0x0][0x9e8] ;  /* 0x00027a00ff180b82 */ /* 0x000e240000000a00 */
[----:B0-----:R-:W-:-:S05]  /*41e0*/  @P0 IMAD.HI.U32 R0, R21, R24, RZ ;  /* 0x0000001815000227 */ /* 0x001fca00078e00ff */
[----:B------:R-:W-:-:S04]  /*41f0*/  @P0 SHF.R.U32.HI R21, RZ, R25, R0 ;  /* 0x00000019ff150219 */ /* 0x000fc80000011600 */
[----:B------:R-:W-:Y:S01]  /*4200*/  LOP3.LUT R0, RZ, R21, RZ, 0x33, !PT ;  /* 0x00000015ff007212 */ /* 0x000fe200078e33ff */
[----:B------:R-:W-:Y:S06]  /*4210*/  BRA `(.L_x_990) ;  /* 0x0000000000107947 */ /* 0x000fec0003800000 */
.L_x_989:
[----:B------:R-:W-:-:S13]  /*4220*/  ISETP.NE.AND P0, PT, R57, 0x1, PT ;  /* 0x000000013900780c */ /* 0x000fda0003f05270 */
[----:B------:R-:W0:Y:S02]  /*4230*/  @P0 LDC.64 R24, c[0x0][0x9e8] ;  /* 0x00027a00ff180b82 */ /* 0x000e240000000a00 */
[----:B0-----:R-:W-:-:S05]  /*4240*/  @P0 IMAD.HI.U32 R2, R0, R24, RZ ;  /* 0x0000001800020227 */ /* 0x001fca00078e00ff */
[----:B------:R-:W-:-:S07]  /*4250*/  @P0 SHF.R.U32.HI R0, RZ, R25, R2 ;  /* 0x00000019ff000219 */ /* 0x000fce0000011602 */
.L_x_990:
[----:B------:R-:W-:-:S05]  /*4260*/  IMAD R57, R0, R57, R57 ;  /* 0x0000003900397224 */ /* 0x000fca00078e0239 */
[----:B------:R-:W-:-:S07]  /*4270*/  VIMNMX R56, R56, R57, PT ;  /* 0x0000003938387248 */ /* 0x000fce0003fe0100 */
.L_x_988:
[----:B------:R-:W-:Y:S01]  /*4280*/  R2UR UR4, R22 ;  /* 0x00000000160472ca */ /* 0x000fe200000e0000 */
[----:B------:R-:W-:Y:S01]  /*4290*/  UMOV UR61, URZ ;  /* 0x0000003f003d7c82 */ /* 0x000fe20008000000 */
[----:B------:R-:W-:Y:S01]  /*42a0*/  SHF.R.S32.HI R21, RZ, 0x1f, R56 ;  /* 0x0000001fff157819 */ /* 0x000fe20000011438 */
[----:B------:R-:W-:Y:S01]  /*42b0*/  IMAD.MOV.U32 R0, RZ, RZ, 0x3f800000 ;  /* 0x3f800000ff007424 */ /* 0x000fe200078e00ff */
[----:B------:R-:W-:Y:S01]  /*42c0*/  CS2R R150, SRZ ;  /* 0x0000000000967805 */ /* 0x000fe2000001ff00 */
[----:B------:R-:W-:Y:S01]  /*42d0*/  IMAD.MOV.U32 R2, RZ, RZ, 0x3f800000 ;  /* 0x3f800000ff027424 */ /* 0x000fe200078e00ff */
[----:B------:R-:W-:Y:S02]  /*42e0*/  LEA.HI R21, R21, R56, RZ, 0x6 ;  /* 0x0000003815157211 */ /* 0x000fe400078f30ff */
[----:B------:R-:W-:Y:S02]  /*42f0*/  CS2R R148, SRZ ;  /* 0x0000000000947805 */ /* 0x000fe4000001ff00 */
[----:B------:R-:W-:-:S02]  /*4300*/  CS2R R146, SRZ ;  /* 0x0000000000927805 */ /* 0x000fc4000001ff00 */
[----:B------:R-:W-:Y:S02]  /*4310*/  CS2R R144, SRZ ;  /* 0x0000000000907805 */ /* 0x000fe4000001ff00 */
[----:B------:R-:W-:Y:S02]  /*4320*/  SHF.R.S32.HI R21, RZ, 0x6, R21 ;  /* 0x00000006ff157819 */ /* 0x000fe40000011415 */
[----:B------:R-:W-:Y:S02]  /*4330*/  CS2R R142, SRZ ;  /* 0x00000000008e7805 */ /* 0x000fe4000001ff00 */
[----:B------:R-:W-:Y:S02]  /*4340*/  CS2R R140, SRZ ;  /* 0x00000000008c7805 */ /* 0x000fe4000001ff00 */
[----:B------:R-:W-:Y:S02]  /*4350*/  CS2R R138, SRZ ;  /* 0x00000000008a7805 */ /* 0x000fe4000001ff00 */
[----:B------:R-:W-:Y:S01]  /*4360*/  VIMNMX R21, R21, UR4, !PT ;  /* 0x0000000415157c48 */ /* 0x000fe2000ffe0100 */
[----:B------:R-:W-:Y:S01]  /*4370*/  UMOV UR4, URZ ;  /* 0x0000003f00047c82 */ /* 0x000fe20008000000 */
[----:B------:R-:W-:-:S02]  /*4380*/  CS2R R136, SRZ ;  /* 0x0000000000887805 */ /* 0x000fc4000001ff00 */
[----:B------:R-:W-:Y:S02]  /*4390*/  CS2R R134, SRZ ;  /* 0x0000000000867805 */ /* 0x000fe4000001ff00 */
[----:B------:R-:W-:Y:S02]  /*43a0*/  ISETP.LE.AND P0, PT, R21, UR6, PT ;  /* 0x0000000615007c0c */ /* 0x000fe4000bf03270 */
        /* <DEDUP_REMOVED lines=56> */
[----:B------:R-:W-:Y:S01]  /*4730*/  UMOV UR4, URZ ;  /* 0x0000003f00047c82 */ /* 0x000fe20008000000 */
[----:B------:R-:W-:Y:S01]  /*4740*/  IMAD.MOV.U32 R2, RZ, RZ, 0x3f800000 ;  /* 0x3f800000ff027424 */ /* 0x000fe200078e00ff */
[----:B------:R-:W-:Y:S01]  /*4750*/  UMOV UR7, URZ ;  /* 0x0000003f00077c82 */ /* 0x000fe20008000000 */
[----:B------:R-:W-:Y:S02]  /*4760*/  IMAD.U32 R201, RZ, RZ, UR4 ;  /* 0x00000004ffc97e24 */ /* 0x000fe4000f8e00ff */
[----:B------:R-:W-:Y:S02]  /*4770*/  IMAD.MOV.U32 R0, RZ, RZ, 0x3f800000 ;  /* 0x3f800000ff007424 */ /* 0x000fe400078e00ff */
[----:B------:R-:W-:-:S07]  /*4780*/  IMAD.MOV.U32 R151, RZ, RZ, RZ ;  /* 0x000000ffff977224 */ /* 0x000fce00078e00ff */
.L_x_1008:
[----:B------:R-:W-:Y:S01]  /*4790*/  R2UR UR5, R201 ;  /* 0x00000000c90572ca */ /* 0x000fe200000e0000 */
[----:B------:R-:W-:-:S04]  /*47a0*/  UIADD3 UR4, UR7, 0x1, URZ ;  /* 0x0000000107047890 */ /* 0x000fc8000fffe03f */
[----:B------:R-:W-:-:S04]  /*47b0*/  UISETP.NE.AND UP1, UPT, UR4, 0x2, UPT ;  /* 0x000000020400788c */ /* 0x000fc8000bf25270 */
[----:B------:R-:W-:Y:S02]  /*47c0*/  USEL UR61, URZ, 0x1, UP1 ;  /* 0x000000013f3d7887 */ /* 0x000fe40008800000 */
[----:B------:R-:W-:Y:S02]  /*47d0*/  USEL UR4, UR4, URZ, UP1 ;  /* 0x0000003f04047287 */ /* 0x000fe40008800000 */
[----:B------:R-:W-:Y:S01]  /*47e0*/  ULOP3.LUT UR61, UR5, UR61, URZ, 0x3c, !UPT ;  /* 0x0000003d053d7292 */ /* 0x000fe2000f8e3c3f */
[----:B------:R-:W-:Y:S11]  /*47f0*/  @!P4 BRA `(.L_x_992) ;  /* 0x000000000004c947 */ /* 0x000ff60003800000 */
[----:B------:R-:W-:Y:S01]  /*4800*/  BPT.TRAP 0x1 ;  /* 0x000000040000795c */ /* 0x000fe20000300000 */
.L_x_992:
[----:B------:R-:W-:Y:S01]  /*4810*/  R2UR UR5, R16 ;  /* 0x00000000100572ca */ /* 0x000fe200000e0000 */
[----:B------:R-:W-:-:S05]  /*4820*/  IMAD.U32 R23, RZ, RZ, UR61 ;  /* 0x0000003dff177e24 */ /* 0x000fca000f8e00ff */
[----:B------:R-:W-:-:S07]  /*4830*/  SHF.L.U32 R23, R23, 0x1f, RZ ;  /* 0x0000001f17177819 */ /* 0x000fce00000006ff */
[----:B------:R-:W-:-:S09]  /*4840*/  ULEA UR60, UR4, UR5, 0x3 ;  /* 0x00000005043c7291 */ /* 0x000fd2000f8e183f */
[----:B------:R0:W1:Y:S01]  /*4850*/  SYNCS.PHASECHK.TRANS64.TRYWAIT P0, [UR60+0x30830], R23 ;  /* 0x03083017ff0075a7 */ /* 0x000062000800017c */
[----:B------:R-:W-:Y:S05]  /*4860*/  @!P4 BRA `(.L_x_993) ;  /* 0x000000000004c947 */ /* 0x000fea0003800000 */
[----:B------:R-:W-:Y:S01]  /*4870*/  BPT.TRAP 0x1 ;  /* 0x000000040000795c */ /* 0x000fe20000300000 */
.L_x_993:
[----:B-1----:R-:W-:Y:S05]  /*4880*/  @P0 BRA `(.L_x_994) ;  /* 0x0000000000080947 */ /* 0x002fea0003800000 */
[----:B------:R-:W1:Y:S02]  /*4890*/  SYNCS.PHASECHK.TRANS64.TRYWAIT P0, [UR60+0x30830], R23 ;  /* 0x03083017ff0075a7 */ /* 0x000e64000800017c */
[----:B-1----:R-:W-:Y:S05]  /*48a0*/  @!P0 BRA `(.L_x_995) ;  /* 0x000000f400fc8947 */ /* 0x002fea0003800000 */
.L_x_994:
[----:B------:R-:W-:Y:S01]  /*48b0*/  R2UR UR5, R19 ;  /* 0x00000000130572ca */ /* 0x000fe200000e0000 */
[----:B-1----:R-:W-:Y:S01]  /*48c0*/  WARPGROUP.ARRIVE ;  /* 0x00000000000079c5 */ /* 0x002fe20000000000 */
[----:B------:R-:W-:Y:S01]  /*48d0*/  R2UR UR56, R6 ;  /* 0x00000000063872ca */ /* 0x000fe200000e0000 */
[----:B------:R-:W-:Y:S01]  /*48e0*/  UMOV UR59, 0x40000040 ;  /* 0x40000040003b7882 */ /* 0x000fe20000000000 */
[----:B------:R-:W-:Y:S01]  /*48f0*/  R2UR UR57, R7 ;  /* 0x00000000073972ca */ /* 0x000fe200000e0000 */
[----:B------:R-:W-:Y:S01]  /*4900*/  UMOV UR55, 0x40000040 ;  /* 0x4000004000377882 */ /* 0x000fe20000000000 */
[----:B0-----:R-:W-:Y:S01]  /*4910*/  MOV R23, UR53 ;  /* 0x0000003500177c02 */ /* 0x001fe20008000f00 */
[----:B------:R-:W-:Y:S01]  /*4920*/  UMOV UR11, 0x40000040 ;  /* 0x40000040000b7882 */ /* 0x000fe20000000000 */
[----:B------:R-:W-:Y:S01]  /*4930*/  MOV R200, UR52 ;  /* 0x0000003400c87c02 */ /* 0x000fe20008000f00 */
[----:B------:R-:W-:Y:S01]  /*4940*/  UMOV UR15, 0x40000040 ;  /* 0x40000040000f7882 */ /* 0x000fe20000000000 */
[----:B------:R-:W-:Y:S01]  /*4950*/  R2UR UR52, R8 ;  /* 0x00000000083472ca */ /* 0x000fe200000e0000 */
[----:B------:R-:W-:Y:S01]  /*4960*/  UMOV UR19, 0x40000040 ;  /* 0x4000004000137882 */ /* 0x000fe20000000000 */
[----:B------:R-:W-:Y:S01]  /*4970*/  R2UR UR53, R9 ;  /* 0x00000000093572ca */ /* 0x000fe200000e0000 */
[----:B------:R-:W-:Y:S01]  /*4980*/  ULEA UR5, UR4, UR5, 0xb ;  /* 0x0000000504057291 */ /* 0x000fe2000f8e583f */
[-C--:B------:R-:W-:Y:S01]  /*4990*/  FMUL.FTZ R24, R24, R0.reuse ;  /* 0x0000000018187220 */ /* 0x080fe20000410000 */
[----:B------:R-:W-:Y:S01]  /*49a0*/  UMOV UR23, 0x40000040 ;  /* 0x4000004000177882 */ /* 0x000fe20000000000 */
[----:B------:R-:W-:Y:S01]  /*49b0*/  UMOV UR27, 0x40000040 ;  /* 0x40000040001b7882 */ /* 0x000fe20000000000 */
[----:B------:R-:W-:Y:S01]  /*49c0*/  UIADD3 UR10, UR5, 0x2, URZ ;  /* 0x00000002050a7890 */ /* 0x000fe2000fffe03f */
[-C--:B------:R-:W-:Y:S01]  /*49d0*/  FMUL.FTZ R25, R25, R0.reuse ;  /* 0x0000000019197220 */ /* 0x080fe20000410000 */
[----:B------:R-:W-:Y:S01]  /*49e0*/  UIADD3 UR14, UR5, 0x200, URZ ;  /* 0x00000200050e7890 */ /* 0x000fe2000fffe03f */
[-C--:B------:R-:W-:Y:S01]  /*49f0*/  FMUL.FTZ R28, R28, R0.reuse ;  /* 0x000000001c1c7220 */ /* 0x080fe20000410000 */
[----:B------:R-:W-:Y:S01]  /*4a00*/  UMOV UR58, UR5 ;  /* 0x00000005003a7c82 */ /* 0x000fe20008000000 */
[----:B------:R-:W-:Y:S01]  /*4a10*/  UIADD3 UR18, UR5, 0x202, URZ ;  /* 0x0000020205127890 */ /* 0x000fe2000fffe03f */
[----:B------:R-:W-:Y:S01]  /*4a20*/  HGMMA.64x64x16.F32 R152, gdesc[UR56], RZ, !UPT, gsb0 ;  /* 0x00e00000389879f0 */ /* 0x000fe2000c0008ff */
[----:B------:R-:W-:Y:S01]  /*4a30*/  UMOV UR54, UR10 ;  /* 0x0000000a00367c82 */ /* 0x000fe20008000000 */
[----:B------:R-:W-:Y:S01]  /*4a40*/  R2UR UR56, R12 ;  /* 0x000000000c3872ca */ /* 0x000fe200000e0000 */
[----:B------:R-:W-:Y:S01]  /*4a50*/  UIADD3 UR10, UR5, 0x4, URZ ;  /* 0x00000004050a7890 */ /* 0x000fe2000fffe03f */
[----:B------:R-:W-:Y:S01]  /*4a60*/  R2UR UR57, R13 ;  /* 0x000000000d3972ca */ /* 0x000fe200000e0000 */
[----:B------:R-:W-:Y:S01]  /*4a70*/  UMOV UR59, 0x40000040 ;  /* 0x40000040003b7882 */ /* 0x000fe20000000000 */
[----:B------:R-:W-:Y:S01]  /*4a80*/  UIADD3 UR22, UR5, 0x204, URZ ;  /* 0x0000020405167890 */ /* 0x000fe2000fffe03f */
[-C--:B------:R-:W-:Y:S01]  /*4a90*/  FMUL.FTZ R29, R29, R0.reuse ;  /* 0x000000001d1d7220 */ /* 0x080fe20000410000 */
[----:B------:R-:W-:Y:S01]  /*4aa0*/  UIADD3 UR26, UR5, 0x206, URZ ;  /* 0x00000206051a7890 */ /* 0x000fe2000fffe03f */
[-C--:B------:R-:W-:Y:S01]  /*4ab0*/  FMUL.FTZ R32, R32, R0.reuse ;  /* 0x0000000020207220 */ /* 0x080fe20000410000 */
        /* <DEDUP_REMOVED lines=73> */
[----:B------:R-:W-:Y:S01]  /*4f50*/  HGMMA.64x64x16.F32 R152, gdesc[UR52], R152, gsb0 ;  /* 0x00e00000349879f0 */ /* 0x000fe20008000898 */
[----:B------:R-:W-:Y:S01]  /*4f60*/  R2UR UR53, R23 ;  /* 0x00000000173572ca */ /* 0x000fe200000e0000 */
[----:B------:R-:W-:Y:S01]  /*4f70*/  UIADD3 UR54, UR5, 0x604, URZ ;  /* 0x0000060405367890 */ /* 0x000fe2000fffe03f */
[----:B------:R-:W-:Y:S01]  /*4f80*/  R2UR UR52, R200 ;  /* 0x00000000c83472ca */ /* 0x000fe200000e0000 */
[----:B------:R-:W-:Y:S01]  /*4f90*/  UMOV UR55, 0x40000040 ;  /* 0x4000004000377882 */ /* 0x000fe20000000000 */
[----:B------:R-:W-:Y:S01]  /*4fa0*/  UIADD3 UR5, UR5, 0x606, URZ ;  /* 0x0000060605057890 */ /* 0x000fe2000fffe03f */
        /* <DEDUP_REMOVED lines=68> */
[----:B------:R-:W-:Y:S01]  /*53f0*/  HGMMA.64x64x16.F32 R152, gdesc[UR56], R152, gsb0 ;  /* 0x00e00000389879f0 */ /* 0x000fe20008000898 */
[----:B------:R-:W-:Y:S01]  /*5400*/  R2UR UR56, R10 ;  /* 0x000000000a3872ca */ /* 0x000fe200000e0000 */
[----:B------:R-:W-:Y:S01]  /*5410*/  UMOV UR58, UR5 ;  /* 0x00000005003a7c82 */ /* 0x000fe20008000000 */
[----:B------:R-:W-:Y:S01]  /*5420*/  R2UR UR57, R11 ;  /* 0x000000000b3972ca */ /* 0x000fe200000e0000 */
[----:B------:R-:W-:Y:S01]  /*5430*/  UMOV UR59, 0x40000040 ;  /* 0x40000040003b7882 */ /* 0x000fe20000000000 */
[----:B------:R-:W-:Y:S02]  /*5440*/  WARPGROUP.DEPBAR.LE gsb0, 0x0 ;  /* 0x00008000000079c5 */ /* 0x000fe40000010000 */
[----:B------:R-:W-:-:S06]  /*5450*/  WARPGROUP.ARRIVE ;  /* 0x00000000000079c5 */ /* 0x000fcc0000000000 */
[----:B------:R-:W-:Y:S03]  /*5460*/  HGMMA.64x64x16.F32 R152, gdesc[UR8], R152, gsb0 ;  /* 0x00e00000089879f0 */ /* 0x000fe60008000898 */
        /* <DEDUP_REMOVED lines=37> */
[----:B------:R-:W-:Y:S05]  /*56c0*/  @!P4 BRA `(.L_x_996) ;  /* 0x000000000004c947 */ /* 0x000fea0003800000 */
[----:B------:R-:W-:Y:S01]  /*56d0*/  BPT.TRAP 0x1 ;  /* 0x000000040000795c */ /* 0x000fe20000300000 */
.L_x_996:
[----:B------:R-:W-:Y:S02]  /*56e0*/  R2UR UR10, R16 ;  /* 0x00000000100a72ca */ /* 0x000fe400000e0000 */
[----:B------:R-:W-:-:S11]  /*56f0*/  R2UR UR5, R201 ;  /* 0x00000000c90572ca */ /* 0x000fd600000e0000 */
[----:B------:R-:W-:Y:S02]  /*5700*/  ULEA UR14, UR7, UR10, 0x3 ;  /* 0x0000000a070e7291 */ /* 0x000fe4000f8e183f */
[----:B------:R-:W-:-:S05]  /*5710*/  IMAD.U32 R0, RZ, RZ, UR5 ;  /* 0x00000005ff007e24 */ /* 0x000fca000f8e00ff */
[----:B------:R-:W-:-:S04]  /*5720*/  SHF.L.U32 R0, R0, 0x1f, RZ ;  /* 0x0000001f00007819 */ /* 0x000fc800000006ff */
[----:B------:R0:W1:Y:S01]  /*5730*/  SYNCS.PHASECHK.TRANS64.TRYWAIT P0, [UR14+0x30850], R0 ;  /* 0x03085000ff0075a7 */ /* 0x000062000800014e */
[----:B------:R-:W-:Y:S05]  /*5740*/  @!P4 BRA `(.L_x_997) ;  /* 0x000000000004c947 */ /* 0x000fea0003800000 */
[----:B------:R-:W-:Y:S01]  /*5750*/  BPT.TRAP 0x1 ;  /* 0x000000040000795c */ /* 0x000fe20000300000 */
.L_x_997:
[----:B-1----:R-:W-:Y:S05]  /*5760*/  @P0 BRA `(.L_x_998) ;  /* 0x0000000000080947 */ /* 0x002fea0003800000 */
[----:B------:R-:W1:Y:S02]  /*5770*/  SYNCS.PHASECHK.TRANS64.TRYWAIT P0, [UR14+0x30850], R0 ;  /* 0x03085000ff0075a7 */ /* 0x000e64000800014e */
[----:B-1----:R-:W-:Y:S05]  /*5780*/  @!P0 BRA `(.L_x_999) ;  /* 0x000000e8005c8947 */ /* 0x002fea0003800000 */
.L_x_998:
[----:B------:R-:W-:Y:S01]  /*5790*/  R2UR UR5, R16 ;  /* 0x00000000100572ca */ /* 0x000fe200000e0000 */
[----:B------:R-:W-:Y:S01]  /*57a0*/  WARPGROUP.ARRIVE ;  /* 0x00000000000079c5 */ /* 0x000fe20000000000 */
[----:B------:R-:W-:Y:S01]  /*57b0*/  UMOV UR11, 0x40000040 ;  /* 0x40000040000b7882 */ /* 0x000fe20000000000 */
[----:B------:R-:W-:Y:S01]  /*57c0*/  PLOP3.LUT P0, PT, PT, PT, UP0, 0x80, 0x0 ;  /* 0x000000000000781c */ /* 0x000fe20003f0f008 */
[----:B------:R-:W-:Y:S01]  /*57d0*/  IMAD.MOV.U32 R2, RZ, RZ, R18 ;  /* 0x000000ffff027224 */ /* 0x000fe200078e0012 */
[----:B------:R-:W-:Y:S01]  /*57e0*/  PLOP3.LUT P1, PT, PT, PT, UP0, 0x80, 0x0 ;  /* 0x000000000000781c */ /* 0x000fe20003f2f008 */
[----:B------:R-:W-:Y:S01]  /*57f0*/  ULDC UR18, c[0x0][0x2f0] ;  /* 0x0000bc0000127ab9 */ /* 0x000fe20000000800 */
[----:B------:R-:W-:Y:S01]  /*5800*/  R2UR UR22, R17 ;  /* 0x00000000111672ca */ /* 0x000fe200000e0000 */
[----:B------:R-:W-:Y:S01]  /*5810*/  ULDC UR19, c[0x0][0x288] ;  /* 0x0000a20000137ab9 */ /* 0x000fe20000000800 */
[----:B------:R-:W-:-:S04]  /*5820*/  R2UR UR15, R20 ;  /* 0x00000000140f72ca */ /* 0x000fc800000e0000 */
[----:B------:R-:W-:-:S04]  /*5830*/  UIADD3 UR5, UR5, 0x400, URZ ;  /* 0x0000040005057890 */ /* 0x000fc8000fffe03f */
[----:B------:R-:W-:-:S04]  /*5840*/  USHF.R.U32.HI UR5, URZ, 0x4, UR5 ;  /* 0x000000043f057899 */ /* 0x000fc80008011605 */
[----:B------:R-:W-:-:S04]  /*5850*/  ULOP3.LUT UR5, UR5, 0x3fff, URZ, 0xc0, !UPT ;  /* 0x00003fff05057892 */ /* 0x000fc8000f8ec03f */
[----:B------:R-:W-:-:S04]  /*5860*/  ULOP3.LUT UR5, UR5, 0x2000000, URZ, 0xfc, !UPT ;  /* 0x0200000005057892 */ /* 0x000fc8000f8efc3f */
[----:B------:R-:W-:Y:S02]  /*5870*/  ULEA UR5, UR7, UR5, 0xb ;  /* 0x0000000507057291 */ /* 0x000fe4000f8e583f */
[----:B------:R-:W-:-:S05]  /*5880*/  USHF.L.U32 UR7, UR6, 0x6, URZ ;  /* 0x0000000606077899 */ /* 0x000fca000800063f */
[----:B------:R-:W-:Y:S02]  /*5890*/  UMOV UR10, UR5 ;  /* 0x00000005000a7c82 */ /* 0x000fe40008000000 */
        /* <DEDUP_REMOVED lines=14> */
[----:B------:R-:W-:Y:S02]  /*5980*/  UMOV UR11, 0x40000040 ;  /* 0x40000040000b7882 */ /* 0x000fe40000000000 */
[----:B------:R-:W-:Y:S02]  /*5990*/  @UP0 ULDC UR5, c[0x0][0x44c] ;  /* 0x0001130000050ab9 */ /* 0x000fe40000000800 */
[----:B01----:R-:W-:Y:S01]  /*59a0*/  @P0 IMAD.HI.U32 R0, R18, UR5, RZ ;  /* 0x0000000512000c27 */ /* 0x003fe2000f8e00ff */
[----:B------:R-:W-:-:S04]  /*59b0*/  @UP0 ULDC UR5, c[0x0][0x450] ;  /* 0x0001140000050ab9 */ /* 0x000fc80000000800 */
[----:B------:R-:W-:Y:S01]  /*59c0*/  @P1 SHF.R.U32.HI R2, RZ, UR5, R0 ;  /* 0x00000005ff021c19 */ /* 0x000fe20008011600 */
[----:B------:R-:W-:Y:S01]  /*59d0*/  UIADD3 UR5, -UR7, 0x1, URZ ;  /* 0x0000000107057890 */ /* 0x000fe2000fffe13f */
[----:B------:R-:W-:-:S04]  /*59e0*/  IMAD.U32 R0, RZ, RZ, UR60 ;  /* 0x0000003cff007e24 */ /* 0x000fc8000f8e00ff */
[----:B------:R-:W-:-:S05]  /*59f0*/  @!P5 VIADD R0, R0, 0x30840 ;  /* 0x000308400000d836 */ /* 0x000fca0000000000 */
[----:B------:R-:W-:Y:S01]  /*5a00*/  @!P5 PRMT R0, RZ, 0x654, R0 ;  /* 0x00000654ff00d816 */ /* 0x000fe20000000000 */
[----:B------:R-:W-:Y:S02]  /*5a10*/  WARPGROUP.DEPBAR.LE gsb0, 0x0 ;  /* 0x00008000000079c5 */ /* 0x000fe40000010000 */
[----:B------:R-:W-:-:S06]  /*5a20*/  WARPGROUP.ARRIVE ;  /* 0x00000000000079c5 */ /* 0x000fcc0000000000 */
[----:B------:R-:W-:Y:S01]  /*5a30*/  HGMMA.64x256x16.F32 R24, R184, gdesc[UR8].tnspB, R24, gsb0 ;  /* 0x43e00008b8187df0 */ /* 0x000fe20008000818 */
[----:B------:R-:W-:Y:S01]  /*5a40*/  UMOV UR10, UR18 ;  /* 0x00000012000a7c82 */ /* 0x000fe20008000000 */
[----:B------:R-:W-:Y:S01]  /*5a50*/  UMOV UR11, UR19 ;  /* 0x00000013000b7c82 */ /* 0x000fe20008000000 */
[----:B------:R-:W-:Y:S01]  /*5a60*/  IMAD.U32 R188, RZ, RZ, UR10 ;  /* 0x0000000affbc7e24 */ /* 0x000fe2000f8e00ff */
[----:B------:R-:W-:Y:S01]  /*5a70*/  ULDC UR18, c[0x0][0x9e0] ;  /* 0x0002780000127ab9 */ /* 0x000fe20000000800 */
[----:B------:R-:W-:Y:S02]  /*5a80*/  WARPGROUP.DEPBAR.LE gsb0, 0x0 ;  /* 0x00008000000079c5 */ /* 0x000fe40000010000 */
[----:B------:R-:W0:Y:S01]  /*5a90*/  SHFL.IDX PT, R184, R2, RZ, 0x1c1f ;  /* 0x001c1fff02b87589 */ /* 0x000e2200000e0000 */
[----:B------:R-:W-:Y:S01]  /*5aa0*/  IMAD.U32 R186, RZ, RZ, UR5 ;  /* 0x00000005ffba7e24 */ /* 0x000fe2000f8e00ff */
[----:B------:R0:W-:Y:S03]  /*5ab0*/  @!P5 SYNCS.ARRIVE.TRANS64.RED.A1T0 RZ, [R0+URZ], RZ ;  /* 0x000000ff00ffd9a7 */ /* 0x0001e6000810043f */
[----:B------:R-:W-:-:S04]  /*5ac0*/  IMAD R23, R5, -0x2, R186 ;  /* 0xfffffffe05177824 */ /* 0x000fc800078e02ba */
[----:B------:R-:W-:-:S04]  /*5ad0*/  IMAD R23, R188, UR22, R23 ;  /* 0x00000016bc177c24 */ /* 0x000fc8000f8e0217 */
[----:B------:R-:W-:-:S04]  /*5ae0*/  VIADD R23, R23, -UR11 ;  /* 0x8000000b17177c36 */ /* 0x000fc80008000000 */
[C---:B------:R-:W-:Y:S01]  /*5af0*/  VIADD R186, R23.reuse, UR18 ;  /* 0x0000001217ba7c36 */ /* 0x040fe20008000000 */
[----:B------:R-:W-:-:S03]  /*5b00*/  IADD3 R187, R23, UR15, RZ ;  /* 0x0000000f17bb7c10 */ /* 0x000fc6000fffe0ff */
[--C-:B0-----:R-:W-:Y:S02]  /*5b10*/  IMAD.IADD R0, R186, 0x1, R184.reuse ;  /* 0x00000001ba007824 */ /* 0x101fe400078e02b8 */
[----:B------:R-:W-:Y:S01]  /*5b20*/  IMAD.IADD R23, R187, 0x1, R184 ;  /* 0x00000001bb177824 */ /* 0x000fe200078e02b8 */
        /* <DEDUP_REMOVED lines=8> */
[----:B------:R-:W-:Y:S01]  /*5bb0*/  ULDC UR5, c[0x0][0x9e4] ;  /* 0x0002790000057ab9 */ /* 0x000fe20000000800 */
[----:B------:R-:W-:Y:S01]  /*5bc0*/  LOP3.LUT R185, RZ, R185, RZ, 0x33, !PT ;  /* 0x000000b9ffb97212 */ /* 0x000fe200078e33ff */
[----:B------:R-:W-:-:S05]  /*5bd0*/  IMAD.U32 R189, RZ, RZ, UR5 ;  /* 0x00000005ffbd7e24 */ /* 0x000fca000f8e00ff */
[----:B------:R-:W-:-:S13]  /*5be0*/  ISETP.NE.AND P0, PT, R189, 0x1, PT ;  /* 0x00000001bd00780c */ /* 0x000fda0003f05270 */
[----:B------:R-:W0:Y:S02]  /*5bf0*/  @P0 LDC.64 R190, c[0x0][0x9e8] ;  /* 0x00027a00ffbe0b82 */ /* 0x000e240000000a00 */
[----:B0-----:R-:W-:-:S05]  /*5c00*/  @P0 IMAD.HI.U32 R184, R185, R190, RZ ;  /* 0x000000beb9b80227 */ /* 0x001fca00078e00ff */
[----:B------:R-:W-:-:S04]  /*5c10*/  @P0 SHF.R.U32.HI R185, RZ, R191, R184 ;  /* 0x000000bfffb90219 */ /* 0x000fc800000116b8 */
[----:B------:R-:W-:Y:S01]  /*5c20*/  LOP3.LUT R185, RZ, R185, RZ, 0x33, !PT ;  /* 0x000000b9ffb97212 */ /* 0x000fe200078e33ff */
[----:B------:R-:W-:Y:S06]  /*5c30*/  BRA `(.L_x_1003) ;  /* 0x0000000000187947 */ /* 0x000fec0003800000 */
.L_x_1002:
[----:B------:R-:W-:Y:S02]  /*5c40*/  ULDC UR5, c[0x0][0x9e4] ;  /* 0x0002790000057ab9 */ /* 0x000fe40000000800 */
[----:B------:R-:W-:-:S05]  /*5c50*/  IMAD.U32 R189, RZ, RZ, UR5 ;  /* 0x00000005ffbd7e24 */ /* 0x000fca000f8e00ff */
[----:B------:R-:W-:-:S13]  /*5c60*/  ISETP.NE.AND P0, PT, R189, 0x1, PT ;  /* 0x00000001bd00780c */ /* 0x000fda0003f05270 */
[----:B------:R-:W0:Y:S02]  /*5c70*/  @P0 LDC.64 R190, c[0x0][0x9e8] ;  /* 0x00027a00ffbe0b82 */ /* 0x000e240000000a00 */
[----:B0-----:R-:W-:-:S05]  /*5c80*/  @P0 IMAD.HI.U32 R184, R185, R190, RZ ;  /* 0x000000beb9b80227 */ /* 0x001fca00078e00ff */
[----:B------:R-:W-:-:S07]  /*5c90*/  @P0 SHF.R.U32.HI R185, RZ, R191, R184 ;  /* 0x000000bfffb90219 */ /* 0x000fce00000116b8 */
.L_x_1003:
[----:B------:R-:W-:Y:S05]  /*5ca0*/  BSYNC B0 ;  /* 0x0000000000007941 */ /* 0x000fea0003800000 */
.L_x_1001:
[----:B------:R-:W-:-:S04]  /*5cb0*/  IMAD R184, R185, R189, -UR7 ;  /* 0x80000007b9b87e24 */ /* 0x000fc8000f8e02bd */
[----:B------:R-:W-:-:S05]  /*5cc0*/  IMAD R184, R5, -0x2, R184 ;  /* 0xfffffffe05b87824 */ /* 0x000fca00078e02b8 */
[----:B------:R-:W-:Y:S02]  /*5cd0*/  VIADDMNMX R0, R184, R189, R0, PT ;  /* 0x000000bdb8007246 */ /* 0x000fe40003800100 */
[----:B------:R-:W-:-:S07]  /*5ce0*/  VIMNMX R23, R23, R184, !PT ;  /* 0x000000b817177248 */ /* 0x000fce0007fe0100 */
.L_x_1000:
[----:B------:R-:W-:-:S06]  /*5cf0*/  UISETP.GT.AND UP1, UPT, UR6, -0x1, UPT ;  /* 0xffffffff0600788c */ /* 0x000fcc000bf24270 */
[----:B------:R-:W-:-:S04]  /*5d00*/  PLOP3.LUT P0, PT, PT, PT, UP1, 0x80, 0x0 ;  /* 0x000000000000781c */ /* 0x000fc80003f0f018 */
[C---:B------:R-:W-:Y:S02]  /*5d10*/  ISETP.GT.AND P1, PT, R23.reuse, RZ, P0 ;  /* 0x000000ff1700720c */ /* 0x040fe40000724270 */
[C---:B------:R-:W-:Y:S02]  /*5d20*/  ISETP.GT.AND P3, PT, R23.reuse, 0x1, P0 ;  /* 0x000000011700780c */ /* 0x040fe40000764270 */
[----:B------:R-:W-:Y:S02]  /*5d30*/  ISETP.LT.OR P2, PT, R0, 0x1, P1 ;  /* 0x000000010000780c */ /* 0x000fe40000f41670 */
[C---:B------:R-:W-:Y:S02]  /*5d40*/  ISETP.GT.AND P1, PT, R23.reuse, 0x8, P0 ;  /* 0x000000081700780c */ /* 0x040fe40000724270 */
[----:B------:R-:W-:Y:S02]  /*5d50*/  FSEL R185, R152, -INF , !P2 ;  /* 0xff80000098b97808 */ /* 0x000fe40005000000 */
[----:B------:R-:W-:Y:S01]  /*5d60*/  ISETP.GT.AND P2, PT, R23, 0x9, P0 ;  /* 0x000000091700780c */ /* 0x000fe20000744270 */
[----:B------:R-:W0:Y:S01]  /*5d70*/  SHFL.IDX PT, R152, R2, 0x1, 0x1c1f ;  /* 0x003c1f0002987f89 */ /* 0x000e2200000e0000 */
[----:B------:R-:W-:-:S02]  /*5d80*/  ISETP.LT.OR P3, PT, R0, 0x2, P3 ;  /* 0x000000020000780c */ /* 0x000fc40001f61670 */
[C---:B------:R-:W-:Y:S02]  /*5d90*/  ISETP.LT.OR P1, PT, R0.reuse, 0x9, P1 ;  /* 0x000000090000780c */ /* 0x040fe40000f21670 */
[----:B------:R-:W-:Y:S02]  /*5da0*/  ISETP.LT.OR P2, PT, R0, 0xa, P2 ;  /* 0x0000000a0000780c */ /* 0x000fe40001741670 */
[----:B------:R-:W-:Y:S02]  /*5db0*/  FSEL R153, R153, -INF , !P3 ;  /* 0xff80000099997808 */ /* 0x000fe40005800000 */
[----:B------:R-:W-:Y:S02]  /*5dc0*/  FSEL R156, R156, -INF , !P1 ;  /* 0xff8000009c9c7808 */ /* 0x000fe40004800000 */
[----:B------:R-:W-:Y:S02]  /*5dd0*/  FSEL R157, R157, -INF , !P2 ;  /* 0xff8000009d9d7808 */ /* 0x000fe40005000000 */
[----:B------:R-:W-:-:S02]  /*5de0*/  ISETP.GT.AND P3, PT, R23, 0x10, P0 ;  /* 0x000000101700780c */ /* 0x000fc40000764270 */
[C---:B------:R-:W-:Y:S02]  /*5df0*/  ISETP.GT.AND P1, PT, R23.reuse, 0x11, P0 ;  /* 0x000000111700780c */ /* 0x040fe40000724270 */
[----:B------:R-:W-:Y:S02]  /*5e00*/  ISETP.GT.AND P2, PT, R23, 0x18, P0 ;  /* 0x000000181700780c */ /* 0x000fe40000744270 */
[C---:B------:R-:W-:Y:S02]  /*5e10*/  ISETP.LT.OR P3, PT, R0.reuse, 0x11, P3 ;  /* 0x000000110000780c */ /* 0x040fe40001f61670 */
[C---:B------:R-:W-:Y:S02]  /*5e20*/  ISETP.LT.OR P1, PT, R0.reuse, 0x12, P1 ;  /* 0x000000120000780c */ /* 0x040fe40000f21670 */
[----:B------:R-:W-:Y:S01]  /*5e30*/  ISETP.LT.OR P2, PT, R0, 0x19, P2 ;  /* 0x000000190000780c */ /* 0x000fe20001741670 */
[----:B0-----:R-:W-:Y:S01]  /*5e40*/  IMAD.IADD R2, R187, 0x1, R152 ;  /* 0x00000001bb027824 */ /* 0x001fe200078e0298 */
[----:B------:R-:W-:-:S02]  /*5e50*/  FSEL R160, R160, -INF , !P3 ;  /* 0xff800000a0a07808 */ /* 0x000fc40005800000 */
[----:B------:R-:W-:Y:S02]  /*5e60*/  FSEL R161, R161, -INF , !P1 ;  /* 0xff800000a1a17808 */ /* 0x000fe40004800000 */
[----:B------:R-:W-:Y:S02]  /*5e70*/  FSEL R164, R164, -INF , !P2 ;  /* 0xff800000a4a47808 */ /* 0x000fe40005000000 */
[C---:B------:R-:W-:Y:S02]  /*5e80*/  ISETP.GT.AND P3, PT, R23.reuse, 0x19, P0 ;  /* 0x000000191700780c */ /* 0x040fe40000764270 */
[C---:B------:R-:W-:Y:S02]  /*5e90*/  ISETP.GT.AND P1, PT, R23.reuse, 0x20, P0 ;  /* 0x000000201700780c */ /* 0x040fe40000724270 */
[----:B------:R-:W-:Y:S02]  /*5ea0*/  ISETP.GT.AND P2, PT, R23, 0x21, P0 ;  /* 0x000000211700780c */ /* 0x000fe40000744270 */
        /* <DEDUP_REMOVED lines=11> */
[----:B------:R-:W-:Y:S02]  /*5f60*/  ISETP.LT.OR P2, PT, R0, 0x31, P2 ;  /* 0x000000310000780c */ /* 0x000fe40001741670 */
        /* <DEDUP_REMOVED lines=8> */
[----:B------:R-:W-:Y:S01]  /*5ff0*/  ISETP.LT.OR P2, PT, R0, 0x3a, P2 ;  /* 0x0000003a0000780c */ /* 0x000fe20001741670 */
[----:B------:R-:W-:Y:S01]  /*6000*/  IMAD.IADD R0, R186, 0x1, R152 ;  /* 0x00000001ba007824 */ /* 0x000fe200078e0298 */
[----:B------:R-:W-:Y:S02]  /*6010*/  FSEL R177, R177, -INF , !P3 ;  /* 0xff800000b1b17808 */ /* 0x000fe40005800000 */
[----:B------:R-:W-:Y:S02]  /*6020*/  FSEL R180, R180, -INF , !P1 ;  /* 0xff800000b4b47808 */ /* 0x000fe40004800000 */
[----:B------:R-:W-:Y:S01]  /*6030*/  FSEL R181, R181, -INF , !P2 ;  /* 0xff800000b5b57808 */ /* 0x000fe20005000000 */
        /* <DEDUP_REMOVED lines=17> */
.L_x_1006:
[----:B------:R-:W-:Y:S02]  /*6150*/  ULDC UR5, c[0x0][0x9e4] ;  /* 0x0002790000057ab9 */ /* 0x000fe40000000800 */
[----:B------:R-:W-:-:S05]  /*6160*/  IMAD.U32 R184, RZ, RZ, UR5 ;  /* 0x00000005ffb87e24 */ /* 0x000fca000f8e00ff */
[----:B------:R-:W-:-:S13]  /*6170*/  ISETP.NE.AND P1, PT, R184, 0x1, PT ;  /* 0x00000001b800780c */ /* 0x000fda0003f25270 */
[----:B------:R-:W0:Y:S02]  /*6180*/  @P1 LDC.64 R186, c[0x0][0x9e8] ;  /* 0x00027a00ffba1b82 */ /* 0x000e240000000a00 */
[----:B0-----:R-:W-:-:S05]  /*6190*/  @P1 IMAD.HI.U32 R152, R23, R186, RZ ;  /* 0x000000ba17981227 */ /* 0x001fca00078e00ff */
[----:B------:R-:W-:-:S07]  /*61a0*/  @P1 SHF.R.U32.HI R23, RZ, R187, R152 ;  /* 0x000000bbff171219 */ /* 0x000fce0000011698 */
.L_x_1007:
[----:B------:R-:W-:Y:S05]  /*61b0*/  BSYNC B0 ;  /* 0x0000000000007941 */ /* 0x000fea0003800000 */
.L_x_1005:
[----:B------:R-:W-:-:S04]  /*61c0*/  IMAD R152, R23, R184, -UR7 ;  /* 0x8000000717987e24 */ /* 0x000fc8000f8e02b8 */
[----:B------:R-:W-:-:S05]  /*61d0*/  IMAD R23, R5, -0x2, R152 ;  /* 0xfffffffe05177824 */ /* 0x000fca00078e0298 */
[----:B------:R-:W-:Y:S02]  /*61e0*/  VIADDMNMX R0, R23, R184, R0, PT ;  /* 0x000000b817007246 */ /* 0x000fe40003800100 */
[----:B------:R-:W-:-:S07]  /*61f0*/  VIMNMX R2, R2, R23, !PT ;  /* 0x0000001702027248 */ /* 0x000fce0007fe0100 */
.L_x_1004:
[----:B------:R-:W-:Y:S01]  /*6200*/  FMNMX.FTZ R152, R185, R4, !PT ;  /* 0x00000004b9987209 */ /* 0x000fe20007810000 */
[----:B------:R-:W-:Y:S01]  /*6210*/  ULDC UR5, c[0x0][0x988] ;  /* 0x0002620000057ab9 */ /* 0x000fe20000000800 */
[----:B------:R-:W-:Y:S01]  /*6220*/  ISETP.GT.AND P1, PT, R2, 0x1, P0 ;  /* 0x000000010200780c */ /* 0x000fe20000724270 */
[----:B------:R-:W-:Y:S01]  /*6230*/  UMOV UR7, UR4 ;  /* 0x0000000400077c82 */ /* 0x000fe20008000000 */
[----:B------:R-:W-:Y:S01]  /*6240*/  FMNMX.FTZ R23, R153, R152, !PT ;  /* 0x0000009899177209 */ /* 0x000fe20007810000 */
[----:B------:R-:W-:Y:S01]  /*6250*/  IMAD.U32 R201, RZ, RZ, UR61 ;  /* 0x0000003dffc97e24 */ /* 0x000fe2000f8e00ff */
[----:B------:R-:W-:Y:S02]  /*6260*/  ISETP.LT.OR P1, PT, R0, 0x2, P1 ;  /* 0x000000020000780c */ /* 0x000fe40000f21670 */
[----:B------:R-:W-:Y:S02]  /*6270*/  FMNMX.FTZ R152, R156, R23, !PT ;  /* 0x000000179c987209 */ /* 0x000fe40007810000 */
[----:B------:R-:W-:-:S02]  /*6280*/  FSEL R155, R155, -INF , !P1 ;  /* 0xff8000009b9b7808 */ /* 0x000fc40004800000 */
[----:B------:R-:W-:Y:S02]  /*6290*/  FMNMX.FTZ R23, R157, R152, !PT ;  /* 0x000000989d177209 */ /* 0x000fe40007810000 */
[----:B------:R-:W-:Y:S02]  /*62a0*/  ISETP.GT.AND P1, PT, R2, RZ, P0 ;  /* 0x000000ff0200720c */ /* 0x000fe40000724270 */
[----:B------:R-:W-:Y:S02]  /*62b0*/  FMNMX.FTZ R152, R160, R23, !PT ;  /* 0x00000017a0987209 */ /* 0x000fe40007810000 */
[----:B------:R-:W-:Y:S02]  /*62c0*/  ISETP.LT.OR P1, PT, R0, 0x1, P1 ;  /* 0x000000010000780c */ /* 0x000fe40000f21670 */
[----:B------:R-:W-:Y:S02]  /*62d0*/  FMNMX.FTZ R23, R161, R152, !PT ;  /* 0x00000098a1177209 */ /* 0x000fe40007810000 */
[----:B------:R-:W-:-:S02]  /*62e0*/  ISETP.GT.AND P2, PT, R2, 0x8, P0 ;  /* 0x000000080200780c */ /* 0x000fc40000744270 */
[----:B------:R-:W-:Y:S02]  /*62f0*/  FMNMX.FTZ R152, R164, R23, !PT ;  /* 0x00000017a4987209 */ /* 0x000fe40007810000 */
[----:B------:R-:W-:Y:S02]  /*6300*/  FSEL R154, R154, -INF , !P1 ;  /* 0xff8000009a9a7808 */ /* 0x000fe40004800000 */
        /* <DEDUP_REMOVED lines=18> */
[----:B------:R-:W-:Y:S01]  /*6430*/  ISETP.GT.AND P1, PT, R2, 0x18, P0 ;  /* 0x000000180200780c */ /* 0x000fe20000724270 */
[----:B------:R-:W0:Y:S01]  /*6440*/  SHFL.BFLY PT, R23, R152, 0x2, 0x1f ;  /* 0x0c401f0098177f89 */ /* 0x000e2200000e0000 */
[----:B------:R-:W-:Y:S02]  /*6450*/  ISETP.LT.OR P3, PT, R0, 0x12, P3 ;  /* 0x000000120000780c */ /* 0x000fe40001f61670 */
[----:B------:R-:W-:Y:S02]  /*6460*/  ISETP.GT.AND P2, PT, R2, 0x19, P0 ;  /* 0x000000190200780c */ /* 0x000fe40000744270 */
[----:B------:R-:W-:-:S02]  /*6470*/  ISETP.LT.OR P1, PT, R0, 0x19, P1 ;  /* 0x000000190000780c */ /* 0x000fc40000f21670 */
[----:B------:R-:W-:Y:S02]  /*6480*/  FSEL R163, R163, -INF , !P3 ;  /* 0xff800000a3a37808 */ /* 0x000fe40005800000 */
[----:B------:R-:W-:Y:S02]  /*6490*/  ISETP.GT.AND P3, PT, R2, 0x20, P0 ;  /* 0x000000200200780c */ /* 0x000fe40000764270 */
[----:B------:R-:W-:Y:S02]  /*64a0*/  ISETP.LT.OR P2, PT, R0, 0x1a, P2 ;  /* 0x0000001a0000780c */ /* 0x000fe40001741670 */
[----:B------:R-:W-:Y:S02]  /*64b0*/  FSEL R166, R166, -INF , !P1 ;  /* 0xff800000a6a67808 */ /* 0x000fe40004800000 */
[----:B------:R-:W-:Y:S02]  /*64c0*/  ISETP.LT.OR P3, PT, R0, 0x21, P3 ;  /* 0x000000210000780c */ /* 0x000fe40001f61670 */
[----:B------:R-:W-:-:S02]  /*64d0*/  ISETP.GT.AND P1, PT, R2, 0x21, P0 ;  /* 0x000000210200780c */ /* 0x000fc40000724270 */
[----:B------:R-:W-:Y:S02]  /*64e0*/  FSEL R167, R167, -INF , !P2 ;  /* 0xff800000a7a77808 */ /* 0x000fe40005000000 */
[----:B------:R-:W-:Y:S02]  /*64f0*/  FSEL R170, R170, -INF , !P3 ;  /* 0xff800000aaaa7808 */ /* 0x000fe40005800000 */
[----:B------:R-:W-:Y:S02]  /*6500*/  ISETP.GT.AND P2, PT, R2, 0x28, P0 ;  /* 0x000000280200780c */ /* 0x000fe40000744270 */
[----:B0-----:R-:W-:Y:S02]  /*6510*/  FMNMX.FTZ R184, R152, R23, !PT ;  /* 0x0000001798b87209 */ /* 0x001fe40007810000 */
[----:B------:R-:W-:Y:S02]  /*6520*/  FMNMX.FTZ R152, R154, R3, !PT ;  /* 0x000000039a987209 */ /* 0x000fe40007810000 */
[----:B------:R-:W-:Y:S01]  /*6530*/  ISETP.LT.OR P1, PT, R0, 0x22, P1 ;  /* 0x000000220000780c */ /* 0x000fe20000f21670 */
[----:B------:R-:W0:Y:S01]  /*6540*/  SHFL.BFLY PT, R23, R184, 0x1, 0x1f ;  /* 0x0c201f00b8177f89 */ /* 0x000e2200000e0000 */
[----:B------:R-:W-:-:S02]  /*6550*/  FMNMX.FTZ R187, R155, R152, !PT ;  /* 0x000000989bbb7209 */ /* 0x000fc40007810000 */
[----:B------:R-:W-:Y:S02]  /*6560*/  ISETP.LT.OR P2, PT, R0, 0x29, P2 ;  /* 0x000000290000780c */ /* 0x000fe40001741670 */
[----:B------:R-:W-:Y:S02]  /*6570*/  FMNMX.FTZ R152, R158, R187, !PT ;  /* 0x000000bb9e987209 */ /* 0x000fe40007810000 */
[----:B------:R-:W-:Y:S02]  /*6580*/  FSEL R171, R171, -INF , !P1 ;  /* 0xff800000abab7808 */ /* 0x000fe40004800000 */
[----:B------:R-:W-:Y:S02]  /*6590*/  FMNMX.FTZ R187, R159, R152, !PT ;  /* 0x000000989fbb7209 */ /* 0x000fe40007810000 */
[----:B------:R-:W-:Y:S02]  /*65a0*/  ISETP.GT.AND P1, PT, R2, 0x29, P0 ;  /* 0x000000290200780c */ /* 0x000fe40000724270 */
[----:B------:R-:W-:-:S02]  /*65b0*/  FMNMX.FTZ R152, R162, R187, !PT ;  /* 0x000000bba2987209 */ /* 0x000fc40007810000 */
[----:B------:R-:W-:Y:S02]  /*65c0*/  FSEL R174, R174, -INF , !P2 ;  /* 0xff800000aeae7808 */ /* 0x000fe40005000000 */
[----:B------:R-:W-:Y:S02]  /*65d0*/  FMNMX.FTZ R187, R163, R152, !PT ;  /* 0x00000098a3bb7209 */ /* 0x000fe40007810000 */
[----:B------:R-:W-:Y:S02]  /*65e0*/  ISETP.GT.AND P2, PT, R2, 0x30, P0 ;  /* 0x000000300200780c */ /* 0x000fe40000744270 */
[----:B------:R-:W-:Y:S02]  /*65f0*/  FMNMX.FTZ R152, R166, R187, !PT ;  /* 0x000000bba6987209 */ /* 0x000fe40007810000 */
[----:B------:R-:W-:Y:S02]  /*6600*/  ISETP.LT.OR P1, PT, R0, 0x2a, P1 ;  /* 0x0000002a0000780c */ /* 0x000fe40000f21670 */
[----:B0-----:R-:W-:-:S02]  /*6610*/  FMNMX.FTZ R23, R184, R23, !PT ;  /* 0x00000017b8177209 */ /* 0x001fc40007810000 */
[----:B------:R-:W-:Y:S02]  /*6620*/  FMNMX.FTZ R187, R167, R152, !PT ;  /* 0x00000098a7bb7209 */ /* 0x000fe40007810000 */
[C---:B------:R-:W-:Y:S01]  /*6630*/  FSETP.NEU.FTZ.AND P3, PT, R23.reuse, -INF , PT ;  /* 0xff8000001700780b */ /* 0x040fe20003f7d000 */
[----:B------:R-:W-:Y:S01]  /*6640*/  FMUL.FTZ R184, R23, UR5 ;  /* 0x0000000517b87c20 */ /* 0x000fe20008410000 */
[----:B------:R-:W-:Y:S02]  /*6650*/  FMNMX.FTZ R152, R170, R187, !PT ;  /* 0x000000bbaa987209 */ /* 0x000fe40007810000 */
[----:B------:R-:W-:Y:S02]  /*6660*/  ISETP.LT.OR P2, PT, R0, 0x31, P2 ;  /* 0x000000310000780c */ /* 0x000fe40001741670 */
[----:B------:R-:W-:Y:S02]  /*6670*/  FSEL R200, R184, RZ, P3 ;  /* 0x000000ffb8c87208 */ /* 0x000fe40001800000 */
[----:B------:R-:W-:-:S02]  /*6680*/  FSEL R175, R175, -INF , !P1 ;  /* 0xff800000afaf7808 */ /* 0x000fc40004800000 */
[----:B------:R-:W-:Y:S01]  /*6690*/  ISETP.GT.AND P1, PT, R2, 0x31, P0 ;  /* 0x000000310200780c */ /* 0x000fe20000724270 */
[--C-:B------:R-:W-:Y:S01]  /*66a0*/  FFMA.FTZ R196, R153, UR5, -R200.reuse ;  /* 0x0000000599c47c23 */ /* 0x100fe200080108c8 */
[----:B------:R-:W-:Y:S01]  /*66b0*/  FMNMX.FTZ R153, R171, R152, !PT ;  /* 0x00000098ab997209 */ /* 0x000fe20007810000 */
[--C-:B------:R-:W-:Y:S01]  /*66c0*/  FFMA.FTZ R194, R164, UR5, -R200.reuse ;  /* 0x00000005a4c27c23 */ /* 0x100fe200080108c8 */
[----:B------:R-:W-:Y:S01]  /*66d0*/  FSEL R178, R178, -INF , !P2 ;  /* 0xff800000b2b27808 */ /* 0x000fe20005000000 */
[--C-:B------:R-:W-:Y:S01]  /*66e0*/  FFMA.FTZ R185, R185, UR5, -R200.reuse ;  /* 0x00000005b9b97c23 */ /* 0x100fe200080108c8 */
[----:B------:R-:W-:Y:S01]  /*66f0*/  FMNMX.FTZ R152, R174, R153, !PT ;  /* 0x00000099ae987209 */ /* 0x000fe20007810000 */
[--C-:B------:R-:W-:Y:S01]  /*6700*/  FFMA.FTZ R198, R156, UR5, -R200.reuse ;  /* 0x000000059cc67c23 */ /* 0x100fe200080108c8 */
[----:B------:R-:W-:Y:S01]  /*6710*/  ISETP.GT.AND P2, PT, R2, 0x38, P0 ;  /* 0x000000380200780c */ /* 0x000fe20000744270 */
[----:B------:R-:W-:Y:S01]  /*6720*/  MUFU.EX2 R196, R196 ;  /* 0x000000c400c47308 */ /* 0x000fe20000000800 */
[----:B------:R-:W-:Y:S01]  /*6730*/  ISETP.LT.OR P1, PT, R0, 0x32, P1 ;  /* 0x000000320000780c */ /* 0x000fe20000f21670 */
[--C-:B------:R-:W-:Y:S01]  /*6740*/  FFMA.FTZ R192, R160, UR5, -R200.reuse ;  /* 0x00000005a0c07c23 */ /* 0x100fe200080108c8 */
[----:B------:R-:W-:Y:S01]  /*6750*/  FMNMX.FTZ R153, R175, R152, !PT ;  /* 0x00000098af997209 */ /* 0x000fe20007810000 */
[--C-:B------:R-:W-:Y:S01]  /*6760*/  FFMA.FTZ R188, R168, UR5, -R200.reuse ;  /* 0x00000005a8bc7c23 */ /* 0x100fe200080108c8 */
[----:B------:R-:W-:Y:S01]  /*6770*/  ISETP.GT.AND P0, PT, R2, 0x39, P0 ;  /* 0x000000390200780c */ /* 0x000fe20000704270 */
[--C-:B------:R-:W-:Y:S01]  /*6780*/  FFMA.FTZ R190, R172, UR5, -R200.reuse ;  /* 0x00000005acbe7c23 */ /* 0x100fe200080108c8 */
[----:B------:R-:W-:Y:S01]  /*6790*/  ISETP.LT.OR P2, PT, R0, 0x39, P2 ;  /* 0x000000390000780c */ /* 0x000fe20001741670 */
[----:B------:R-:W-:Y:S01]  /*67a0*/  MUFU.EX2 R185, R185 ;  /* 0x000000b900b97308 */ /* 0x000fe20000000800 */
[----:B------:R-:W-:Y:S01]  /*67b0*/  FSEL R179, R179, -INF , !P1 ;  /* 0xff800000b3b37808 */ /* 0x000fe20004800000 */
[--C-:B------:R-:W-:Y:S01]  /*67c0*/  FFMA.FTZ R184, R176, UR5, -R200.reuse ;  /* 0x00000005b0b87c23 */ /* 0x100fe200080108c8 */
[----:B------:R-:W-:Y:S01]  /*67d0*/  FMNMX.FTZ R2, R178, R153, !PT ;  /* 0x00000099b2027209 */ /* 0x000fe20007810000 */
[--C-:B------:R-:W-:Y:S01]  /*67e0*/  FFMA.FTZ R153, R157, UR5, -R200.reuse ;  /* 0x000000059d997c23 */ /* 0x100fe200080108c8 */
[----:B------:R-:W-:Y:S01]  /*67f0*/  ISETP.LT.OR P0, PT, R0, 0x3a, P0 ;  /* 0x0000003a0000780c */ /* 0x000fe20000701670 */
[--C-:B------:R-:W-:Y:S01]  /*6800*/  FFMA.FTZ R186, R180, UR5, -R200.reuse ;  /* 0x00000005b4ba7c23 */ /* 0x100fe200080108c8 */
[----:B------:R-:W-:Y:S01]  /*6810*/  FSEL R182, R182, -INF , !P2 ;  /* 0xff800000b6b67808 */ /* 0x000fe20005000000 */
[----:B------:R-:W-:Y:S01]  /*6820*/  MUFU.EX2 R198, R198 ;  /* 0x000000c600c67308 */ /* 0x000fe20000000800 */
[----:B------:R-:W-:Y:S01]  /*6830*/  FMNMX.FTZ R157, R179, R2, !PT ;  /* 0x00000002b39d7209 */ /* 0x000fe20007810000 */
[----:B------:R-:W-:Y:S01]  /*6840*/  FFMA.FTZ R181, R181, UR5, -R200 ;  /* 0x00000005b5b57c23 */ /* 0x000fe200080108c8 */
[----:B------:R-:W-:-:S02]  /*6850*/  FSEL R183, R183, -INF , !P0 ;  /* 0xff800000b7b77808 */ /* 0x000fc40004000000 */
[----:B------:R-:W-:Y:S01]  /*6860*/  FMNMX.FTZ R0, R182, R157, !PT ;  /* 0x0000009db6007209 */ /* 0x000fe20007810000 */
[--C-:B------:R-:W-:Y:S01]  /*6870*/  FFMA.FTZ R157, R161, UR5, -R200.reuse ;  /* 0x00000005a19d7c23 */ /* 0x100fe200080108c8 */
[--C-:B------:R-:W-:Y:S01]  /*6880*/  FFMA.FTZ R161, R165, UR5, -R200.reuse ;  /* 0x00000005a5a17c23 */ /* 0x100fe200080108c8 */
[--C-:B------:R-:W-:Y:S01]  /*6890*/  FFMA.FTZ R165, R169, UR5, -R200.reuse ;  /* 0x00000005a9a57c23 */ /* 0x100fe200080108c8 */
[----:B------:R-:W-:Y:S01]  /*68a0*/  FMNMX.FTZ R0, R183, R0, !PT ;  /* 0x00000000b7007209 */ /* 0x000fe20007810000 */
[--C-:B------:R-:W-:Y:S01]  /*68b0*/  FFMA.FTZ R169, R173, UR5, -R200.reuse ;  /* 0x00000005ada97c23 */ /* 0x100fe200080108c8 */
[----:B------:R-:W-:Y:S01]  /*68c0*/  FFMA.FTZ R173, R177, UR5, -R200 ;  /* 0x00000005b1ad7c23 */ /* 0x000fe200080108c8 */
[----:B------:R-:W-:Y:S01]  /*68d0*/  FSEL R177, R23, RZ, P3 ;  /* 0x000000ff17b17208 */ /* 0x000fe20001800000 */
[----:B------:R-:W-:Y:S01]  /*68e0*/  MUFU.EX2 R153, R153 ;  /* 0x0000009900997308 */ /* 0x000fe20000000800 */
[----:B------:R-:W0:Y:S07]  /*68f0*/  SHFL.BFLY PT, R187, R0, 0x2, 0x1f ;  /* 0x0c401f0000bb7f89 */ /* 0x000e2e00000e0000 */
[----:B------:R-:W-:Y:S08]  /*6900*/  MUFU.EX2 R192, R192 ;  /* 0x000000c000c07308 */ /* 0x000ff00000000800 */
[----:B------:R-:W-:Y:S08]  /*6910*/  MUFU.EX2 R157, R157 ;  /* 0x0000009d009d7308 */ /* 0x000ff00000000800 */
[----:B------:R-:W-:Y:S01]  /*6920*/  MUFU.EX2 R194, R194 ;  /* 0x000000c200c27308 */ /* 0x000fe20000000800 */
[----:B0-----:R-:W-:Y:S01]  /*6930*/  FMNMX.FTZ R187, R0, R187, !PT ;  /* 0x000000bb00bb7209 */ /* 0x001fe20007810000 */
[----:B------:R-:W-:-:S04]  /*6940*/  FADD.FTZ R0, -R177, R4 ;  /* 0x00000004b1007221 */ /* 0x000fc80000010100 */
[----:B------:R-:W0:Y:S01]  /*6950*/  SHFL.BFLY PT, R152, R187, 0x1, 0x1f ;  /* 0x0c201f00bb987f89 */ /* 0x000e2200000e0000 */
[----:B------:R-:W-:Y:S01]  /*6960*/  FMUL.FTZ R0, R0, UR5 ;  /* 0x0000000500007c20 */ /* 0x000fe20008410000 */
[----:B------:R-:W-:Y:S08]  /*6970*/  MUFU.EX2 R161, R161 ;  /* 0x000000a100a17308 */ /* 0x000ff00000000800 */
[----:B------:R-:W1:Y:S08]  /*6980*/  MUFU.EX2 R0, R0 ;  /* 0x0000000000007308 */ /* 0x000e700000000800 */
[----:B------:R-:W-:Y:S01]  /*6990*/  MUFU.EX2 R188, R188 ;  /* 0x000000bc00bc7308 */ /* 0x000fe20000000800 */
[----:B0-----:R-:W-:-:S07]  /*69a0*/  FMNMX.FTZ R152, R187, R152, !PT ;  /* 0x00000098bb987209 */ /* 0x001fce0007810000 */
[----:B------:R-:W-:Y:S01]  /*69b0*/  MUFU.EX2 R165, R165 ;  /* 0x000000a500a57308 */ /* 0x000fe20000000800 */
[----:B-1----:R-:W-:Y:S01]  /*69c0*/  FFMA.FTZ R15, R0, R15, R185 ;  /* 0x0000000f000f7223 */ /* 0x002fe200000100b9 */
[C---:B------:R-:W-:Y:S01]  /*69d0*/  FSETP.NEU.FTZ.AND P0, PT, R152.reuse, -INF , PT ;  /* 0xff8000009800780b */ /* 0x040fe20003f1d000 */
[----:B------:R-:W-:Y:S02]  /*69e0*/  FMUL.FTZ R164, R152, UR5 ;  /* 0x0000000598a47c20 */ /* 0x000fe40008410000 */
[----:B------:R-:W-:Y:S01]  /*69f0*/  FADD.FTZ R15, R196, R15 ;  /* 0x0000000fc40f7221 */ /* 0x000fe20000010000 */
[----:B------:R-:W-:Y:S02]  /*6a00*/  FSEL R2, R152, RZ, P0 ;  /* 0x000000ff98027208 */ /* 0x000fe40000000000 */
[----:B------:R-:W-:Y:S01]  /*6a10*/  FSEL R164, R164, RZ, P0 ;  /* 0x000000ffa4a47208 */ /* 0x000fe20000000000 */
[----:B------:R-:W-:Y:S01]  /*6a20*/  MUFU.EX2 R190, R190 ;  /* 0x000000be00be7308 */ /* 0x000fe20000000800 */
[----:B------:R-:W-:Y:S01]  /*6a30*/  ISETP.LT.AND P0, PT, R21, UR6, PT ;  /* 0x0000000615007c0c */ /* 0x000fe2000bf01270 */
[----:B------:R-:W-:Y:S01]  /*6a40*/  FADD.FTZ R2, -R2, R3 ;  /* 0x0000000302027221 */ /* 0x000fe20000010100 */
[----:B------:R-:W-:Y:S01]  /*6a50*/  UIADD3 UR6, UR6, -0x1, URZ ;  /* 0xffffffff06067890 */ /* 0x000fe2000fffe03f */
[--C-:B------:R-:W-:Y:S01]  /*6a60*/  FFMA.FTZ R197, R154, UR5, -R164.reuse ;  /* 0x000000059ac57c23 */ /* 0x100fe200080108a4 */
[--C-:B------:R-:W-:Y:S01]  /*6a70*/  FFMA.FTZ R4, R155, UR5, -R164.reuse ;  /* 0x000000059b047c23 */ /* 0x100fe200080108a4 */
[----:B------:R-:W-:Y:S01]  /*6a80*/  FMUL.FTZ R2, R2, UR5 ;  /* 0x0000000502027c20 */ /* 0x000fe20008410000 */
[--C-:B------:R-:W-:Y:S01]  /*6a90*/  FFMA.FTZ R199, R158, UR5, -R164.reuse ;  /* 0x000000059ec77c23 */ /* 0x100fe200080108a4 */
[--C-:B------:R-:W-:Y:S01]  /*6aa0*/  FFMA.FTZ R154, R159, UR5, -R164.reuse ;  /* 0x000000059f9a7c23 */ /* 0x100fe200080108a4 */
[--C-:B------:R-:W-:Y:S01]  /*6ab0*/  FFMA.FTZ R193, R162, UR5, -R164.reuse ;  /* 0x00000005a2c17c23 */ /* 0x100fe200080108a4 */
[----:B------:R-:W-:Y:S01]  /*6ac0*/  MUFU.EX2 R197, R197 ;  /* 0x000000c500c57308 */ /* 0x000fe20000000800 */
[--C-:B------:R-:W-:Y:S01]  /*6ad0*/  FFMA.FTZ R156, R163, UR5, -R164.reuse ;  /* 0x00000005a39c7c23 */ /* 0x100fe200080108a4 */
[--C-:B------:R-:W-:Y:S01]  /*6ae0*/  FFMA.FTZ R195, R166, UR5, -R164.reuse ;  /* 0x00000005a6c37c23 */ /* 0x100fe200080108a4 */
[--C-:B------:R-:W-:Y:S01]  /*6af0*/  FFMA.FTZ R158, R167, UR5, -R164.reuse ;  /* 0x00000005a79e7c23 */ /* 0x100fe200080108a4 */
[----:B------:R-:W-:Y:S01]  /*6b00*/  FADD.FTZ R162, R198, R15 ;  /* 0x0000000fc6a27221 */ /* 0x000fe20000010000 */
[--C-:B------:R-:W-:Y:S01]  /*6b10*/  FFMA.FTZ R189, R170, UR5, -R164.reuse ;  /* 0x00000005aabd7c23 */ /* 0x100fe200080108a4 */
[--C-:B------:R-:W-:Y:S01]  /*6b20*/  FFMA.FTZ R160, R171, UR5, -R164.reuse ;  /* 0x00000005aba07c23 */ /* 0x100fe200080108a4 */
[----:B------:R-:W-:Y:S01]  /*6b30*/  FFMA.FTZ R174, R174, UR5, -R164 ;  /* 0x00000005aeae7c23 */ /* 0x000fe200080108a4 */
[----:B------:R-:W0:Y:S01]  /*6b40*/  MUFU.EX2 R2, R2 ;  /* 0x0000000200027308 */ /* 0x000e220000000800 */
[----:B------:R-:W-:Y:S01]  /*6b50*/  FADD.FTZ R15, R153, R162 ;  /* 0x000000a2990f7221 */ /* 0x000fe20000010000 */
[--C-:B------:R-:W-:Y:S01]  /*6b60*/  FFMA.FTZ R175, R175, UR5, -R164.reuse ;  /* 0x00000005afaf7c23 */ /* 0x100fe200080108a4 */
[--C-:B------:R-:W-:Y:S01]  /*6b70*/  FFMA.FTZ R178, R178, UR5, -R164.reuse ;  /* 0x00000005b2b27c23 */ /* 0x100fe200080108a4 */
[--C-:B------:R-:W-:Y:S01]  /*6b80*/  FFMA.FTZ R179, R179, UR5, -R164.reuse ;  /* 0x00000005b3b37c23 */ /* 0x100fe200080108a4 */
[----:B------:R-:W-:Y:S01]  /*6b90*/  FADD.FTZ R162, R192, R15 ;  /* 0x0000000fc0a27221 */ /* 0x000fe20000010000 */
[--C-:B------:R-:W-:Y:S01]  /*6ba0*/  FFMA.FTZ R182, R182, UR5, -R164.reuse ;  /* 0x00000005b6b67c23 */ /* 0x100fe200080108a4 */
[----:B------:R-:W-:Y:S01]  /*6bb0*/  FFMA.FTZ R164, R183, UR5, -R164 ;  /* 0x00000005b7a47c23 */ /* 0x000fe200080108a4 */
[----:B------:R-:W1:Y:S01]  /*6bc0*/  MUFU.EX2 R4, R4 ;  /* 0x0000000400047308 */ /* 0x000e620000000800 */
[----:B------:R-:W-:Y:S01]  /*6bd0*/  FADD.FTZ R15, R157, R162 ;  /* 0x000000a29d0f7221 */ /* 0x000fe20000010000 */
[----:B------:R-:W-:Y:S01]  /*6be0*/  IMAD.U32 R155, RZ, RZ, UR14 ;  /* 0x0000000eff9b7e24 */ /* 0x000fe2000f8e00ff */
[----:B------:R-:W-:-:S02]  /*6bf0*/  F2FP.F16.F32.PACK_AB R196, R196, R185 ;  /* 0x000000b9c4c4723e */ /* 0x000fc400000000ff */
[----:B------:R-:W-:Y:S01]  /*6c00*/  FADD.FTZ R162, R194, R15 ;  /* 0x0000000fc2a27221 */ /* 0x000fe20000010000 */
[----:B------:R-:W-:Y:S01]  /*6c10*/  @!P5 VIADD R155, R155, 0x30860 ;  /* 0x000308609b9bd836 */ /* 0x000fe20000000000 */
[----:B------:R-:W-:Y:S01]  /*6c20*/  F2FP.F16.F32.PACK_AB R198, R153, R198 ;  /* 0x000000c699c6723e */ /* 0x000fe200000000ff */
[----:B------:R-:W2:Y:S01]  /*6c30*/  MUFU.EX2 R199, R199 ;  /* 0x000000c700c77308 */ /* 0x000ea20000000800 */
[----:B0-----:R-:W-:Y:S01]  /*6c40*/  FFMA.FTZ R3, R2, R14, R197 ;  /* 0x0000000e02037223 */ /* 0x001fe200000100c5 */
[----:B------:R-:W-:Y:S01]  /*6c50*/  FADD.FTZ R15, R161, R162 ;  /* 0x000000a2a10f7221 */ /* 0x000fe20000010000 */
[----:B------:R-:W-:Y:S02]  /*6c60*/  @!P5 PRMT R155, RZ, 0x654, R155 ;  /* 0x00000654ff9bd816 */ /* 0x000fe4000000009b */
[----:B------:R-:W-:Y:S01]  /*6c70*/  F2FP.F16.F32.PACK_AB R192, R157, R192 ;  /* 0x000000c09dc0723e */ /* 0x000fe200000000ff */
[----:B------:R-:W-:Y:S01]  /*6c80*/  FADD.FTZ R162, R188, R15 ;  /* 0x0000000fbca27221 */ /* 0x000fe20000010000 */
[----:B------:R0:W-:Y:S01]  /*6c90*/  @!P5 SYNCS.ARRIVE.TRANS64.RED.A1T0 RZ, [R155+URZ], RZ ;  /* 0x000000ff9bffd9a7 */ /* 0x0001e2000810043f */
[----:B------:R-:W3:Y:S01]  /*6ca0*/  MUFU.EX2 R154, R154 ;  /* 0x0000009a009a7308 */ /* 0x000ee20000000800 */
[C---:B-1----:R-:W-:Y:S01]  /*6cb0*/  FADD.FTZ R14, R4.reuse, R3 ;  /* 0x00000003040e7221 */ /* 0x042fe20000010000 */
[----:B------:R-:W-:Y:S01]  /*6cc0*/  FADD.FTZ R15, R165, R162 ;  /* 0x000000a2a50f7221 */ /* 0x000fe20000010000 */
[----:B------:R-:W-:Y:S01]  /*6cd0*/  F2FP.F16.F32.PACK_AB R197, R4, R197 ;  /* 0x000000c504c5723e */ /* 0x000fe200000000ff */
[----:B------:R-:W-:Y:S01]  /*6ce0*/  IMAD.MOV.U32 R4, RZ, RZ, R23 ;  /* 0x000000ffff047224 */ /* 0x000fe200078e0017 */
[----:B------:R-:W-:Y:S01]  /*6cf0*/  F2FP.F16.F32.PACK_AB R194, R161, R194 ;  /* 0x000000c2a1c2723e */ /* 0x000fe200000000ff */
[----:B------:R-:W-:Y:S01]  /*6d00*/  FADD.FTZ R162, R190, R15 ;  /* 0x0000000fbea27221 */ /* 0x000fe20000010000 */
[----:B------:R-:W-:Y:S01]  /*6d10*/  F2FP.F16.F32.PACK_AB R188, R165, R188 ;  /* 0x000000bca5bc723e */ /* 0x000fe200000000ff */
        /* <DEDUP_REMOVED lines=26> */
[C---:B---3--:R-:W-:Y:S01]  /*6ec0*/  FADD.FTZ R3, R175.reuse, R3 ;  /* 0x00000003af037221 */ /* 0x048fe20000010000 */
[----:B------:R-:W-:-:S06]  /*6ed0*/  F2FP.F16.F32.PACK_AB R191, R175, R174 ;  /* 0x000000aeafbf723e */ /* 0x000fcc00000000ff */
[----:B------:R-:W3:Y:S01]  /*6ee0*/  MUFU.EX2 R173, R173 ;  /* 0x000000ad00ad7308 */ /* 0x000ee20000000800 */
[----:B-1----:R-:W-:-:S07]  /*6ef0*/  FADD.FTZ R14, R184, R15 ;  /* 0x0000000fb80e7221 */ /* 0x002fce0000010000 */
[----:B------:R-:W1:Y:S01]  /*6f00*/  MUFU.EX2 R179, R179 ;  /* 0x000000b300b37308 */ /* 0x000e620000000800 */
[----:B--2---:R-:W-:-:S07]  /*6f10*/  FADD.FTZ R3, R178, R3 ;  /* 0x00000003b2037221 */ /* 0x004fce0000010000 */
[----:B------:R-:W2:Y:S01]  /*6f20*/  MUFU.EX2 R186, R186 ;  /* 0x000000ba00ba7308 */ /* 0x000ea20000000800 */
[C---:B---3--:R-:W-:Y:S01]  /*6f30*/  FADD.FTZ R15, R173.reuse, R14 ;  /* 0x0000000ead0f7221 */ /* 0x048fe20000010000 */
[----:B------:R-:W-:-:S06]  /*6f40*/  F2FP.F16.F32.PACK_AB R184, R173, R184 ;  /* 0x000000b8adb8723e */ /* 0x000fcc00000000ff */
[----:B------:R-:W3:Y:S01]  /*6f50*/  MUFU.EX2 R182, R182 ;  /* 0x000000b600b67308 */ /* 0x000ee20000000800 */
[C---:B-1----:R-:W-:Y:S01]  /*6f60*/  FADD.FTZ R3, R179.reuse, R3 ;  /* 0x00000003b3037221 */ /* 0x042fe20000010000 */
[----:B------:R-:W-:-:S06]  /*6f70*/  F2FP.F16.F32.PACK_AB R185, R179, R178 ;  /* 0x000000b2b3b9723e */ /* 0x000fcc00000000ff */
[----:B------:R-:W1:Y:S01]  /*6f80*/  MUFU.EX2 R177, R181 ;  /* 0x000000b500b17308 */ /* 0x000e620000000800 */
[----:B--2---:R-:W-:-:S07]  /*6f90*/  FADD.FTZ R14, R186, R15 ;  /* 0x0000000fba0e7221 */ /* 0x004fce0000010000 */
[----:B------:R-:W2:Y:S01]  /*6fa0*/  MUFU.EX2 R164, R164 ;  /* 0x000000a400a47308 */ /* 0x000ea20000000800 */
[----:B---3--:R-:W-:Y:S01]  /*6fb0*/  FADD.FTZ R3, R182, R3 ;  /* 0x00000003b6037221 */ /* 0x008fe20000010000 */
[C---:B-1----:R-:W-:Y:S01]  /*6fc0*/  FADD.FTZ R15, R177.reuse, R14 ;  /* 0x0000000eb10f7221 */ /* 0x042fe20000010000 */
[----:B------:R-:W-:Y:S02]  /*6fd0*/  F2FP.F16.F32.PACK_AB R186, R177, R186 ;  /* 0x000000bab1ba723e */ /* 0x000fe400000000ff */
[C---:B--2---:R-:W-:Y:S01]  /*6fe0*/  FADD.FTZ R14, R164.reuse, R3 ;  /* 0x00000003a40e7221 */ /* 0x044fe20000010000 */
[----:B------:R-:W-:Y:S01]  /*6ff0*/  F2FP.F16.F32.PACK_AB R187, R164, R182 ;  /* 0x000000b6a4bb723e */ /* 0x000fe200000000ff */
[----:B------:R-:W-:Y:S01]  /*7000*/  IMAD.MOV.U32 R3, RZ, RZ, R152 ;  /* 0x000000ffff037224 */ /* 0x000fe200078e0098 */
[----:B0-----:R-:W-:Y:S06]  /*7010*/  @P0 BRA `(.L_x_1008) ;  /* 0xffffffd400dc0947 */ /* 0x001fec000383ffff */
[----:B------:R-:W-:Y:S01]  /*7020*/  IMAD.MOV.U32 R3, RZ, RZ, R152 ;  /* 0x000000ffff037224 */ /* 0x000fe200078e0098 */
[----:B------:R-:W-:-:S07]  /*7030*/  MOV R4, R23 ;  /* 0x0000001700047202 */ /* 0x000fce0000000f00 */
.L_x_991:
[----:B------:R-:W0:Y:S01]  /*7040*/  S2UR UR7, SR_CTAID.X ;  /* 0x00000000000779c3 */ /* 0x000e220000002500 */
[----:B------:R-:W-:Y:S01]  /*7050*/  ULDC UR14, c[0x0][0x448] ;  /* 0x00011200000e7ab9 */ /* 0x000fe20000000800 */
[----:B------:R-:W-:Y:S01]  /*7060*/  R2UR UR19, R17 ;  /* 0x00000000111372ca */ /* 0x000fe200000e0000 */
[----:B------:R-:W-:Y:S02]  /*7070*/  UISETP.NE.AND UP0, UPT, UR14, 0x1, UPT ;  /* 0x000000010e00788c */ /* 0x000fe4000bf05270 */
[----:B------:R-:W-:-:S09]  /*7080*/  UIADD3 UR11, -UR11, 0x1, URZ ;  /* 0x000000010b0b7890 */ /* 0x000fd2000fffe13f */
[----:B------:R-:W-:Y:S01]  /*7090*/  @UP0 ULDC UR14, c[0x0][0x44c] ;  /* 0x00011300000e0ab9 */ /* 0x000fe20000000800 */
[----:B------:R-:W-:Y:S02]  /*70a0*/  UIMAD UR11, UR19, UR10, UR11 ;  /* 0x0000000a130b72a4 */ /* 0x000fe4000f8e020b */
[----:B0-----:R-:W-:-:S03]  /*70b0*/  ULEA UR18, UR7, 0x7f, 0x7 ;  /* 0x0000007f07127891 */ /* 0x001fc6000f8e383f */
[----:B------:R-:W-:Y:S01]  /*70c0*/  ULDC UR7, c[0x0][0x9e4] ;  /* 0x0002790000077ab9 */ /* 0x000fe20000000800 */
[----:B------:R-:W-:Y:S02]  /*70d0*/  UIMAD.WIDE.U32 UR14, UR18, UR14, URZ ;  /* 0x0000000e120e72a5 */ /* 0x000fe4000f8e003f */
[----:B------:R-:W-:Y:S01]  /*70e0*/  UISETP.GE.AND UP1, UPT, UR7, 0x1, UPT ;  /* 0x000000010700788c */ /* 0x000fe2000bf26270 */
[----:B------:R-:W-:Y:S01]  /*70f0*/  UMOV UR10, UR18 ;  /* 0x00000012000a7c82 */ /* 0x000fe20008000000 */
[----:B------:R-:W-:Y:S02]  /*7100*/  @UP0 ULDC UR18, c[0x0][0x450] ;  /* 0x0001140000120ab9 */ /* 0x000fe40000000800 */
[----:B------:R-:W-:Y:S02]  /*7110*/  @UP0 USHF.R.U32.HI UR10, URZ, UR18, UR15 ;  /* 0x000000123f0a0299 */ /* 0x000fe4000801160f */
[----:B------:R-:W-:Y:S01]  /*7120*/  PLOP3.LUT P6, PT, PT, PT, UP1, 0x80, 0x0 ;  /* 0x000000000000781c */ /* 0x000fe20003fcf018 */
[----:B------:R-:W-:Y:S01]  /*7130*/  ULDC UR18, c[0x0][0x9dc] ;  /* 0x0002770000127ab9 */ /* 0x000fe20000000800 */
[----:B------:R-:W-:-:S04]  /*7140*/  UIADD3 UR10, UR11, UR10, URZ ;  /* 0x0000000a0b0a7290 */ /* 0x000fc8000fffe03f */
[----:B------:R-:W-:-:S07]  /*7150*/  UIADD3 UR18, UR10, -UR18, URZ ;  /* 0x800000120a127290 */ /* 0x000fce000fffe03f */
[----:B------:R-:W-:Y:S05]  /*7160*/  @!P6 BRA `(.L_x_1009) ;  /* 0x000000000048e947 */ /* 0x000fea0003800000 */
[----:B------:R-:W-:Y:S02]  /*7170*/  UMOV UR19, UR10 ;  /* 0x0000000a00137c82 */ /* 0x000fe40008000000 */
        /* <DEDUP_REMOVED lines=10> */
.L_x_1010:
[----:B------:R-:W-:-:S11]  /*7220*/  UISETP.NE.AND UP1, UPT, UR7, 0x1, UPT ;  /* 0x000000010700788c */ /* 0x000fd6000bf25270 */
[----:B------:R-:W-:Y:S02]  /*7230*/  @UP1 ULDC.64 UR10, c[0x0][0x9e8] ;  /* 0x00027a00000a1ab9 */ /* 0x000fe40000000a00 */
[----:B------:R-:W-:-:S04]  /*7240*/  UIMAD.WIDE.U32 UR14, UR19, UR10, URZ ;  /* 0x0000000a130e72a5 */ /* 0x000fc8000f8e003f */
[----:B------:R-:W-:-:S12]  /*7250*/  @UP1 USHF.R.U32.HI UR19, URZ, UR11, UR15 ;  /* 0x0000000b3f131299 */ /* 0x000fd8000801160f */
.L_x_1011:
[----:B------:R-:W-:-:S04]  /*7260*/  UIMAD UR7, UR19, UR7, URZ ;  /* 0x00000007130772a4 */ /* 0x000fc8000f8e023f */
[----:B------:R-:W-:-:S04]  /*7270*/  UISETP.LT.AND UP1, UPT, UR18, UR7, UPT ;  /* 0x000000071200728c */ /* 0x000fc8000bf21270 */
[----:B------:R-:W-:-:S12]  /*7280*/  USEL UR18, UR18, UR7, !UP1 ;  /* 0x0000000712127287 */ /* 0x000fd8000c800000 */
.L_x_1009:
[----:B------:R-:W-:Y:S01]  /*7290*/  UIADD3 UR18, UR18, 0x3f, URZ ;  /* 0x0000003f12127890 */ /* 0x000fe2000fffe03f */
[----:B------:R-:W-:-:S03]  /*72a0*/  R2UR UR10, R22 ;  /* 0x00000000160a72ca */ /* 0x000fc600000e0000 */
[----:B------:R-:W-:-:S04]  /*72b0*/  USHF.R.S32.HI UR7, URZ, 0x1f, UR18 ;  /* 0x0000001f3f077899 */ /* 0x000fc80008011412 */
[----:B------:R-:W-:-:S04]  /*72c0*/  ULEA.HI UR7, UR7, UR18, URZ, 0x6 ;  /* 0x0000001207077291 */ /* 0x000fc8000f8f303f */
[----:B------:R-:W-:-:S04]  /*72d0*/  USHF.R.S32.HI UR7, URZ, 0x6, UR7 ;  /* 0x000000063f077899 */ /* 0x000fc80008011407 */
[----:B------:R-:W-:-:S04]  /*72e0*/  UISETP.LT.AND UP1, UPT, UR10, UR7, UPT ;  /* 0x000000070a00728c */ /* 0x000fc8000bf21270 */
[----:B------:R-:W-:-:S04]  /*72f0*/  USEL UR10, UR10, UR7, !UP1 ;  /* 0x000000070a0a7287 */ /* 0x000fc8000c800000 */
[----:B------:R-:W-:Y:S02]  /*7300*/  UISETP.GE.AND UP1, UPT, UR6, UR10, UPT ;  /* 0x0000000a0600728c */ /* 0x000fe4000bf26270 */
[----:B------:R-:W-:-:S04]  /*7310*/  IMAD.U32 R200, RZ, RZ, UR10 ;  /* 0x0000000affc87e24 */ /* 0x000fc8000f8e00ff */
[----:B------:R-:W-:-:S13]  /*7320*/  PLOP3.LUT P0, PT, PT, PT, UP1, 0x80, 0x0 ;  /* 0x000000000000781c */ /* 0x000fda0003f0f018 */
[----:B------:R-:W-:Y:S05]  /*7330*/  @!P0 BRA `(.L_x_1012) ;  /* 0x0000001c00388947 */ /* 0x000fea0003800000 */
[----:B------:R-:W-:Y:S01]  /*7340*/  IMAD.MOV.U32 R21, RZ, RZ, R3 ;  /* 0x000000ffff157224 */ /* 0x000fe200078e0003 */
[----:B------:R-:W-:Y:S01]  /*7350*/  UMOV UR60, UR61 ;  /* 0x0000003d003c7c82 */ /* 0x000fe20008000000 */
[----:B------:R-:W-:Y:S02]  /*7360*/  IMAD.MOV.U32 R23, RZ, RZ, R4 ;  /* 0x000000ffff177224 */ /* 0x000fe400078e0004 */
[----:B------:R-:W-:Y:S01]  /*7370*/  IMAD.U32 R201, RZ, RZ, UR6 ;  /* 0x00000006ffc97e24 */ /* 0x000fe2000f8e00ff */
[----:B------:R-:W-:-:S06]  /*7380*/  UMOV UR6, UR4 ;  /* 0x0000000400067c82 */ /* 0x000fcc0008000000 */
.L_x_1021:
[----:B------:R-:W-:-:S04]  /*7390*/  UIADD3 UR4, UR6, 0x1, URZ ;  /* 0x0000000106047890 */ /* 0x000fc8000fffe03f */
[----:B------:R-:W-:-:S04]  /*73a0*/  UISETP.NE.AND UP1, UPT, UR4, 0x2, UPT ;  /* 0x000000020400788c */ /* 0x000fc8000bf25270 */
[----:B------:R-:W-:Y:S02]  /*73b0*/  USEL UR61, URZ, 0x1, UP1 ;  /* 0x000000013f3d7887 */ /* 0x000fe40008800000 */
[----:B------:R-:W-:Y:S02]  /*73c0*/  USEL UR4, UR4, URZ, UP1 ;  /* 0x0000003f04047287 */ /* 0x000fe40008800000 */
[----:B------:R-:W-:Y:S01]  /*73d0*/  ULOP3.LUT UR61, UR60, UR61, URZ, 0x3c, !UPT ;  /* 0x0000003d3c3d7292 */ /* 0x000fe2000f8e3c3f */
[----:B------:R-:W-:Y:S11]  /*73e0*/  @!P4 BRA `(.L_x_1013) ;  /* 0x000000000004c947 */ /* 0x000ff60003800000 */
[----:B------:R-:W-:Y:S01]  /*73f0*/  BPT.TRAP 0x1 ;  /* 0x000000040000795c */ /* 0x000fe20000300000 */
.L_x_1013:
[----:B------:R-:W-:Y:S01]  /*7400*/  R2UR UR5, R16 ;  /* 0x00000000100572ca */ /* 0x000fe200000e0000 */
[----:B------:R-:W-:-:S05]  /*7410*/  IMAD.U32 R3, RZ, RZ, UR61 ;  /* 0x0000003dff037e24 */ /* 0x000fca000f8e00ff */
[----:B------:R-:W-:-:S07]  /*7420*/  SHF.L.U32 R3, R3, 0x1f, RZ ;  /* 0x0000001f03037819 */ /* 0x000fce00000006ff */
[----:B------:R-:W-:-:S09]  /*7430*/  ULEA UR7, UR4, UR5, 0x3 ;  /* 0x0000000504077291 */ /* 0x000fd2000f8e183f */
[----:B------:R0:W1:Y:S01]  /*7440*/  SYNCS.PHASECHK.TRANS64.TRYWAIT P0, [UR7+0x30830], R3 ;  /* 0x03083003ff0075a7 */ /* 0x0000620008000147 */
[----:B------:R-:W-:Y:S05]  /*7450*/  @!P4 BRA `(.L_x_1014) ;  /* 0x000000000004c947 */ /* 0x000fea0003800000 */
[----:B------:R-:W-:Y:S01]  /*7460*/  BPT.TRAP 0x1 ;  /* 0x000000040000795c */ /* 0x000fe20000300000 */
.L_x_1014:
[----:B-1----:R-:W-:Y:S05]  /*7470*/  @P0 BRA `(.L_x_1015) ;  /* 0x0000000000080947 */ /* 0x002fea0003800000 */
[----:B------:R-:W1:Y:S02]  /*7480*/  SYNCS.PHASECHK.TRANS64.TRYWAIT P0, [UR7+0x30830], R3 ;  /* 0x03083003ff0075a7 */ /* 0x000e640008000147 */
[----:B-1----:R-:W-:Y:S05]  /*7490*/  @!P0 BRA `(.L_x_1016) ;  /* 0x000000cc00308947 */ /* 0x002fea0003800000 */
.L_x_1015:
[----:B------:R-:W-:Y:S01]  /*74a0*/  R2UR UR5, R19 ;  /* 0x00000000130572ca */ /* 0x000fe200000e0000 */
[----:B------:R-:W-:Y:S01]  /*74b0*/  WARPGROUP.ARRIVE ;  /* 0x00000000000079c5 */ /* 0x000fe20000000000 */
[----:B------:R-:W-:Y:S01]  /*74c0*/  R2UR UR56, R6 ;  /* 0x00000000063872ca */ /* 0x000fe200000e0000 */
[----:B------:R-:W-:Y:S01]  /*74d0*/  UMOV UR59, 0x40000040 ;  /* 0x40000040003b7882 */ /* 0x000fe20000000000 */
[----:B------:R-:W-:Y:S01]  /*74e0*/  R2UR UR57, R7 ;  /* 0x00000000073972ca */ /* 0x000fe200000e0000 */
[----:B------:R-:W-:Y:S01]  /*74f0*/  UMOV UR11, 0x40000040 ;  /* 0x40000040000b7882 */ /* 0x000fe20000000000 */
[----:B------:R-:W-:Y:S01]  /*7500*/  UMOV UR15, 0x40000040 ;  /* 0x40000040000f7882 */ /* 0x000fe20000000000 */
[----:B------:R-:W-:Y:S01]  /*7510*/  UMOV UR19, 0x40000040 ;  /* 0x4000004000137882 */ /* 0x000fe20000000000 */
[----:B------:R-:W-:Y:S01]  /*7520*/  UMOV UR23, 0x40000040 ;  /* 0x4000004000177882 */ /* 0x000fe20000000000 */
[----:B------:R-:W-:Y:S01]  /*7530*/  UMOV UR27, 0x40000040 ;  /* 0x40000040001b7882 */ /* 0x000fe20000000000 */
[----:B------:R-:W-:Y:S01]  /*7540*/  UMOV UR31, 0x40000040 ;  /* 0x40000040001f7882 */ /* 0x000fe20000000000 */
[----:B------:R-:W-:Y:S01]  /*7550*/  UMOV UR35, 0x40000040 ;  /* 0x4000004000237882 */ /* 0x000fe20000000000 */
[----:B------:R-:W-:Y:S01]  /*7560*/  UMOV UR39, 0x40000040 ;  /* 0x4000004000277882 */ /* 0x000fe20000000000 */
        /* <DEDUP_REMOVED lines=88> */
[----:B------:R-:W-:Y:S01]  /*7af0*/  FMUL.FTZ R149, R149, R0 ;  /* 0x0000000095957220 */ /* 0x000fe20000410000 */
        /* <DEDUP_REMOVED lines=73> */
[----:B------:R-:W-:Y:S01]  /*7f90*/  UIADD3 UR58, UR5, 0x606, URZ ;  /* 0x00000606053a7890 */ /* 0x000fe2000fffe03f */
        /* <DEDUP_REMOVED lines=44> */
.L_x_1017:
[----:B------:R-:W-:Y:S01]  /*8260*/  R2UR UR5, R16 ;  /* 0x00000000100572ca */ /* 0x000fe200000e0000 */
[----:B------:R-:W-:-:S05]  /*8270*/  IMAD.U32 R0, RZ, RZ, UR60 ;  /* 0x0000003cff007e24 */ /* 0x000fca000f8e00ff */
[----:B------:R-:W-:-:S07]  /*8280*/  SHF.L.U32 R0, R0, 0x1f, RZ ;  /* 0x0000001f00007819 */ /* 0x000fce00000006ff */
[----:B------:R-:W-:-:S09]  /*8290*/  ULEA UR14, UR6, UR5, 0x3 ;  /* 0x00000005060e7291 */ /* 0x000fd2000f8e183f */
[----:B------:R2:W3:Y:S01]  /*82a0*/  SYNCS.PHASECHK.TRANS64.TRYWAIT P0, [UR14+0x30850], R0 ;  /* 0x03085000ff0075a7 */ /* 0x0004e2000800014e */
[----:B------:R-:W-:Y:S05]  /*82b0*/  @!P4 BRA `(.L_x_1018) ;  /* 0x000000000004c947 */ /* 0x000fea0003800000 */
[----:B------:R-:W-:Y:S01]  /*82c0*/  BPT.TRAP 0x1 ;  /* 0x000000040000795c */ /* 0x000fe20000300000 */
.L_x_1018:
[----:B---3--:R-:W-:Y:S05]  /*82d0*/  @P0 BRA `(.L_x_1019) ;  /* 0x0000000000080947 */ /* 0x008fea0003800000 */
[----:B------:R-:W3:Y:S02]  /*82e0*/  SYNCS.PHASECHK.TRANS64.TRYWAIT P0, [UR14+0x30850], R0 ;  /* 0x03085000ff0075a7 */ /* 0x000ee4000800014e */
[----:B---3--:R-:W-:Y:S05]  /*82f0*/  @!P0 BRA `(.L_x_1020) ;  /* 0x000000bc00b08947 */ /* 0x008fea0003800000 */
.L_x_1019:
[----:B------:R-:W-:Y:S01]  /*8300*/  R2UR UR5, R16 ;  /* 0x00000000100572ca */ /* 0x000fe200000e0000 */
[----:B------:R-:W-:Y:S01]  /*8310*/  WARPGROUP.ARRIVE ;  /* 0x00000000000079c5 */ /* 0x000fe20000000000 */
[----:B------:R-:W-:Y:S01]  /*8320*/  UMOV UR11, 0x40000040 ;  /* 0x40000040000b7882 */ /* 0x000fe20000000000 */
[----:B0-2---:R-:W-:Y:S01]  /*8330*/  FMNMX.FTZ R0, R152, R23, !PT ;  /* 0x0000001798007209 */ /* 0x005fe20007810000 */
[----:B------:R-:W-:Y:S01]  /*8340*/  ULDC UR15, c[0x0][0x988] ;  /* 0x00026200000f7ab9 */ /* 0x000fe20000000800 */
[----:B------:R-:W-:Y:S01]  /*8350*/  R2UR UR18, R200 ;  /* 0x00000000c81272ca */ /* 0x000fe200000e0000 */
[----:B------:R-:W-:Y:S01]  /*8360*/  UMOV UR60, UR61 ;  /* 0x0000003d003c7c82 */ /* 0x000fe20008000000 */
[----:B-1----:R-:W-:-:S04]  /*8370*/  FMNMX.FTZ R3, R153, R0, !PT ;  /* 0x0000000099037209 */ /* 0x002fc80007810000 */
[----:B------:R-:W-:Y:S02]  /*8380*/  FMNMX.FTZ R0, R156, R3, !PT ;  /* 0x000000039c007209 */ /* 0x000fe40007810000 */
[----:B------:R-:W-:Y:S02]  /*8390*/  UIADD3 UR5, UR5, 0x400, URZ ;  /* 0x0000040005057890 */ /* 0x000fe4000fffe03f */
[----:B------:R-:W-:Y:S02]  /*83a0*/  FMNMX.FTZ R3, R157, R0, !PT ;  /* 0x000000009d037209 */ /* 0x000fe40007810000 */
[----:B------:R-:W-:Y:S02]  /*83b0*/  USHF.R.U32.HI UR5, URZ, 0x4, UR5 ;  /* 0x000000043f057899 */ /* 0x000fe40008011605 */
[----:B------:R-:W-:Y:S02]  /*83c0*/  FMNMX.FTZ R0, R160, R3, !PT ;  /* 0x00000003a0007209 */ /* 0x000fe40007810000 */
[----:B------:R-:W-:-:S02]  /*83d0*/  ULOP3.LUT UR5, UR5, 0x3fff, URZ, 0xc0, !UPT ;  /* 0x00003fff05057892 */ /* 0x000fc4000f8ec03f */
[----:B------:R-:W-:Y:S02]  /*83e0*/  FMNMX.FTZ R3, R161, R0, !PT ;  /* 0x00000000a1037209 */ /* 0x000fe40007810000 */
[----:B------:R-:W-:Y:S02]  /*83f0*/  ULOP3.LUT UR5, UR5, 0x2000000, URZ, 0xfc, !UPT ;  /* 0x0200000005057892 */ /* 0x000fe4000f8efc3f */
[----:B------:R-:W-:Y:S02]  /*8400*/  FMNMX.FTZ R0, R164, R3, !PT ;  /* 0x00000003a4007209 */ /* 0x000fe40007810000 */
[----:B------:R-:W-:Y:S02]  /*8410*/  ULEA UR6, UR6, UR5, 0xb ;  /* 0x0000000506067291 */ /* 0x000fe4000f8e583f */
[----:B------:R-:W-:Y:S01]  /*8420*/  FMNMX.FTZ R3, R165, R0, !PT ;  /* 0x00000000a5037209 */ /* 0x000fe20007810000 */
[----:B------:R-:W-:Y:S01]  /*8430*/  UMOV UR5, UR15 ;  /* 0x0000000f00057c82 */ /* 0x000fe20008000000 */
[----:B------:R-:W-:-:S02]  /*8440*/  R2UR UR15, R201 ;  /* 0x00000000c90f72ca */ /* 0x000fc400000e0000 */
[----:B------:R-:W-:Y:S01]  /*8450*/  FMNMX.FTZ R0, R168, R3, !PT ;  /* 0x00000003a8007209 */ /* 0x000fe20007810000 */
[----:B------:R-:W-:Y:S02]  /*8460*/  UMOV UR10, UR6 ;  /* 0x00000006000a7c82 */ /* 0x000fe40008000000 */
[----:B------:R-:W-:Y:S01]  /*8470*/  HGMMA.64x256x16.F32 R24, R196, gdesc[UR8].tnspB, R24, gsb0 ;  /* 0x43e00008c4187df0 */ /* 0x000fe20008000818 */
[----:B------:R-:W-:Y:S01]  /*8480*/  UIADD3 UR10, UR6, 0x80, URZ ;  /* 0x00000080060a7890 */ /* 0x000fe2000fffe03f */
[----:B------:R-:W-:Y:S01]  /*8490*/  FMNMX.FTZ R3, R169, R0, !PT ;  /* 0x00000000a9037209 */ /* 0x000fe20007810000 */
[----:B------:R-:W-:-:S03]  /*84a0*/  UMOV UR11, 0x40000040 ;  /* 0x40000040000b7882 */ /* 0x000fc60000000000 */
[----:B------:R-:W-:Y:S02]  /*84b0*/  FMNMX.FTZ R0, R172, R3, !PT ;  /* 0x00000003ac007209 */ /* 0x000fe40007810000 */
[----:B------:R-:W-:Y:S02]  /*84c0*/  UISETP.GT.AND UP1, UPT, UR15, UR18, UPT ;  /* 0x000000120f00728c */ /* 0x000fe4000bf24270 */
[----:B------:R-:W-:-:S04]  /*84d0*/  FMNMX.FTZ R3, R173, R0, !PT ;  /* 0x00000000ad037209 */ /* 0x000fc80007810000 */
[----:B------:R-:W-:Y:S02]  /*84e0*/  FMNMX.FTZ R0, R176, R3, !PT ;  /* 0x00000003b0007209 */ /* 0x000fe40007810000 */
[----:B------:R-:W-:Y:S02]  /*84f0*/  PLOP3.LUT P0, PT, PT, PT, UP1, 0x80, 0x0 ;  /* 0x000000000000781c */ /* 0x000fe40003f0f018 */
[----:B------:R-:W-:-:S04]  /*8500*/  FMNMX.FTZ R3, R177, R0, !PT ;  /* 0x00000000b1037209 */ /* 0x000fc80007810000 */
[----:B------:R-:W-:-:S04]  /*8510*/  FMNMX.FTZ R0, R180, R3, !PT ;  /* 0x00000003b4007209 */ /* 0x000fc80007810000 */
[----:B------:R-:W-:Y:S02]  /*8520*/  FMNMX.FTZ R2, R181, R0, !PT ;  /* 0x00000000b5027209 */ /* 0x000fe40007810000 */
[----:B------:R-:W-:-:S03]  /*8530*/  FMNMX.FTZ R0, R154, R21, !PT ;  /* 0x000000159a007209 */ /* 0x000fc60007810000 */
[----:B------:R-:W0:Y:S01]  /*8540*/  SHFL.BFLY PT, R3, R2, 0x2, 0x1f ;  /* 0x0c401f0002037f89 */ /* 0x000e2200000e0000 */
        /* <DEDUP_REMOVED lines=11> */
[----:B------:R-:W-:Y:S01]  /*8600*/  UMOV UR6, UR4 ;  /* 0x0000000400067c82 */ /* 0x000fe20008000000 */
[----:B------:R-:W-:Y:S02]  /*8610*/  WARPGROUP.DEPBAR.LE gsb0, 0x0 ;  /* 0x00008000000079c5 */ /* 0x000fe40000010000 */
[----:B------:R-:W-:Y:S01]  /*8620*/  WARPGROUP.ARRIVE ;  /* 0x00000000000079c5 */ /* 0x000fe20000000000 */
[----:B0-----:R-:W-:Y:S02]  /*8630*/  FMNMX.FTZ R188, R2, R3, !PT ;  /* 0x0000000302bc7209 */ /* 0x001fe40007810000 */
[----:B------:R-:W-:-:S15]  /*8640*/  FMNMX.FTZ R3, R155, R0, !PT ;  /* 0x000000009b037209 */ /* 0x000fde0007810000 */
[----:B------:R-:W-:-:S03]  /*8650*/  NOP ;  /* 0x0000000000007918 */ /* 0x000fc60000000000 */
[----:B------:R-:W-:Y:S01]  /*8660*/  HGMMA.64x256x16.F32 R24, R184, gdesc[UR8].tnspB, R24, gsb0 ;  /* 0x43e00008b8187df0 */ /* 0x000fe20008000818 */
[----:B------:R-:W-:Y:S01]  /*8670*/  FMNMX.FTZ R0, R158, R3, !PT ;  /* 0x000000039e007209 */ /* 0x000fe20007810000 */
[----:B------:R-:W0:Y:S03]  /*8680*/  SHFL.BFLY PT, R189, R188, 0x1, 0x1f ;  /* 0x0c201f00bcbd7f89 */ /* 0x000e2600000e0000 */
        /* <DEDUP_REMOVED lines=8> */
[----:B------:R-:W-:Y:S01]  /*8710*/  FMUL.FTZ R189, R4, UR5 ;  /* 0x0000000504bd7c20 */ /* 0x000fe20008410000 */
[----:B------:R-:W-:Y:S01]  /*8720*/  FMNMX.FTZ R2, R174, R3, !PT ;  /* 0x00000003ae027209 */ /* 0x000fe20007810000 */
[----:B------:R-:W-:Y:S02]  /*8730*/  FADD.FTZ R23, -R4, R23 ;  /* 0x0000001704177221 */ /* 0x000fe40000010100 */
[--C-:B------:R-:W-:Y:S01]  /*8740*/  FFMA.FTZ R198, R156, UR5, -R189.reuse ;  /* 0x000000059cc67c23 */ /* 0x100fe200080108bd */
[----:B------:R-:W-:Y:S01]  /*8750*/  FMNMX.FTZ R3, R175, R2, !PT ;  /* 0x00000002af037209 */ /* 0x000fe20007810000 */
[----:B------:R-:W-:Y:S01]  /*8760*/  FMUL.FTZ R188, R23, UR5 ;  /* 0x0000000517bc7c20 */ /* 0x000fe20008410000 */
[--C-:B------:R-:W-:Y:S01]  /*8770*/  FFMA.FTZ R23, R152, UR5, -R189.reuse ;  /* 0x0000000598177c23 */ /* 0x100fe200080108bd */
[--C-:B------:R-:W-:Y:S01]  /*8780*/  FFMA.FTZ R196, R153, UR5, -R189.reuse ;  /* 0x0000000599c47c23 */ /* 0x100fe200080108bd */
[----:B------:R-:W-:Y:S01]  /*8790*/  FMNMX.FTZ R2, R178, R3, !PT ;  /* 0x00000003b2027209 */ /* 0x000fe20007810000 */
[----:B------:R0:W-:Y:S01]  /*87a0*/  MUFU.EX2 R0, R188 ;  /* 0x000000bc00007308 */ /* 0x0001e20000000800 */
[--C-:B------:R-:W-:Y:S01]  /*87b0*/  FFMA.FTZ R153, R157, UR5, -R189.reuse ;  /* 0x000000059d997c23 */ /* 0x100fe200080108bd */
[----:B------:R-:W-:Y:S01]  /*87c0*/  FFMA.FTZ R192, R160, UR5, -R189 ;  /* 0x00000005a0c07c23 */ /* 0x000fe200080108bd */
[----:B------:R-:W-:Y:S01]  /*87d0*/  FMNMX.FTZ R3, R179, R2, !PT ;  /* 0x00000002b3037209 */ /* 0x000fe20007810000 */
[----:B------:R-:W-:-:S02]  /*87e0*/  IMAD.U32 R152, RZ, RZ, UR7 ;  /* 0x00000007ff987e24 */ /* 0x000fc4000f8e00ff */
[--C-:B------:R-:W-:Y:S01]  /*87f0*/  FFMA.FTZ R157, R161, UR5, -R189.reuse ;  /* 0x00000005a19d7c23 */ /* 0x100fe200080108bd */
[--C-:B------:R-:W-:Y:S01]  /*8800*/  FFMA.FTZ R194, R164, UR5, -R189.reuse ;  /* 0x00000005a4c27c23 */ /* 0x100fe200080108bd */
[----:B------:R-:W-:Y:S01]  /*8810*/  FMNMX.FTZ R2, R182, R3, !PT ;  /* 0x00000003b6027209 */ /* 0x000fe20007810000 */
[----:B------:R-:W1:Y:S01]  /*8820*/  MUFU.EX2 R23, R23 ;  /* 0x0000001700177308 */ /* 0x000e620000000800 */
[----:B------:R-:W-:Y:S02]  /*8830*/  @!P5 VIADD R152, R152, 0x30840 ;  /* 0x000308409898d836 */ /* 0x000fe40000000000 */
[--C-:B------:R-:W-:Y:S01]  /*8840*/  FFMA.FTZ R161, R165, UR5, -R189.reuse ;  /* 0x00000005a5a17c23 */ /* 0x100fe200080108bd */
[----:B------:R-:W-:Y:S01]  /*8850*/  FMNMX.FTZ R2, R183, R2, !PT ;  /* 0x00000002b7027209 */ /* 0x000fe20007810000 */
[--C-:B0-----:R-:W-:Y:S01]  /*8860*/  FFMA.FTZ R188, R168, UR5, -R189.reuse ;  /* 0x00000005a8bc7c23 */ /* 0x101fe200080108bd */
[--C-:B------:R-:W-:Y:S01]  /*8870*/  FFMA.FTZ R165, R169, UR5, -R189.reuse ;  /* 0x00000005a9a57c23 */ /* 0x100fe200080108bd */
[----:B------:R-:W-:Y:S01]  /*8880*/  @!P5 PRMT R152, RZ, 0x654, R152 ;  /* 0x00000654ff98d816 */ /* 0x000fe20000000098 */
[--C-:B------:R-:W-:Y:S01]  /*8890*/  FFMA.FTZ R169, R173, UR5, -R189.reuse ;  /* 0x00000005ada97c23 */ /* 0x100fe200080108bd */
[----:B------:R-:W0:Y:S01]  /*88a0*/  SHFL.BFLY PT, R3, R2, 0x2, 0x1f ;  /* 0x0c401f0002037f89 */ /* 0x000e2200000e0000 */
[----:B------:R-:W2:Y:S01]  /*88b0*/  MUFU.EX2 R196, R196 ;  /* 0x000000c400c47308 */ /* 0x000ea20000000800 */
[--C-:B------:R-:W-:Y:S01]  /*88c0*/  FFMA.FTZ R190, R172, UR5, -R189.reuse ;  /* 0x00000005acbe7c23 */ /* 0x100fe200080108bd */
[--C-:B------:R-:W-:Y:S01]  /*88d0*/  FFMA.FTZ R173, R177, UR5, -R189.reuse ;  /* 0x00000005b1ad7c23 */ /* 0x100fe200080108bd */
[----:B------:R-:W-:Y:S01]  /*88e0*/  FFMA.FTZ R181, R181, UR5, -R189 ;  /* 0x00000005b5b57c23 */ /* 0x000fe200080108bd */
[----:B------:R-:W-:-:S04]  /*88f0*/  UIADD3 UR7, UR15, -0x1, URZ ;  /* 0xffffffff0f077890 */ /* 0x000fc8000fffe03f */
[----:B------:R-:W-:Y:S01]  /*8900*/  MUFU.EX2 R198, R198 ;  /* 0x000000c600c67308 */ /* 0x000fe20000000800 */
[----:B-1----:R-:W-:Y:S01]  /*8910*/  FFMA.FTZ R15, R0, R15, R23 ;  /* 0x0000000f000f7223 */ /* 0x002fe20000010017 */
[----:B------:R-:W-:-:S06]  /*8920*/  IMAD.U32 R201, RZ, RZ, UR7 ;  /* 0x00000007ffc97e24 */ /* 0x000fcc000f8e00ff */
[----:B------:R-:W-:Y:S01]  /*8930*/  MUFU.EX2 R153, R153 ;  /* 0x0000009900997308 */ /* 0x000fe20000000800 */
[C---:B--2---:R-:W-:Y:S01]  /*8940*/  FADD.FTZ R15, R196.reuse, R15 ;  /* 0x0000000fc40f7221 */ /* 0x044fe20000010000 */
[----:B------:R-:W-:Y:S01]  /*8950*/  F2FP.F16.F32.PACK_AB R196, R196, R23 ;  /* 0x00000017c4c4723e */ /* 0x000fe200000000ff */
[----:B------:R-:W-:Y:S01]  /*8960*/  IMAD.MOV.U32 R23, RZ, RZ, R4 ;  /* 0x000000ffff177224 */ /* 0x000fe200078e0004 */
[----:B0-----:R-:W-:-:S04]  /*8970*/  FMNMX.FTZ R3, R2, R3, !PT ;  /* 0x0000000302037209 */ /* 0x001fc80007810000 */
[----:B------:R-:W-:Y:S01]  /*8980*/  MUFU.EX2 R192, R192 ;  /* 0x000000c000c07308 */ /* 0x000fe20000000800 */
[----:B------:R-:W0:Y:S07]  /*8990*/  SHFL.BFLY PT, R2, R3, 0x1, 0x1f ;  /* 0x0c201f0003027f89 */ /* 0x000e2e00000e0000 */
[----:B------:R-:W-:Y:S08]  /*89a0*/  MUFU.EX2 R157, R157 ;  /* 0x0000009d009d7308 */ /* 0x000ff00000000800 */
[----:B------:R-:W-:Y:S08]  /*89b0*/  MUFU.EX2 R194, R194 ;  /* 0x000000c200c27308 */ /* 0x000ff00000000800 */
[----:B------:R-:W-:Y:S01]  /*89c0*/  MUFU.EX2 R161, R161 ;  /* 0x000000a100a17308 */ /* 0x000fe20000000800 */
[----:B0-----:R-:W-:-:S07]  /*89d0*/  FMNMX.FTZ R3, R3, R2, !PT ;  /* 0x0000000203037209 */ /* 0x001fce0007810000 */
[----:B------:R-:W-:Y:S01]  /*89e0*/  MUFU.EX2 R188, R188 ;  /* 0x000000bc00bc7308 */ /* 0x000fe20000000800 */
[C---:B------:R-:W-:Y:S01]  /*89f0*/  FADD.FTZ R2, -R3.reuse, R21 ;  /* 0x0000001503027221 */ /* 0x040fe20000010100 */
[----:B------:R-:W-:-:S03]  /*8a00*/  FMUL.FTZ R156, R3, UR5 ;  /* 0x00000005039c7c20 */ /* 0x000fc60008410000 */
[----:B------:R-:W-:Y:S01]  /*8a10*/  FMUL.FTZ R2, R2, UR5 ;  /* 0x0000000502027c20 */ /* 0x000fe20008410000 */
[--C-:B------:R-:W-:Y:S01]  /*8a20*/  FFMA.FTZ R154, R154, UR5, -R156.reuse ;  /* 0x000000059a9a7c23 */ /* 0x100fe2000801089c */
[--C-:B------:R-:W-:Y:S01]  /*8a30*/  FFMA.FTZ R155, R155, UR5, -R156.reuse ;  /* 0x000000059b9b7c23 */ /* 0x100fe2000801089c */
[--C-:B------:R-:W-:Y:S01]  /*8a40*/  FFMA.FTZ R158, R158, UR5, -R156.reuse ;  /* 0x000000059e9e7c23 */ /* 0x100fe2000801089c */
[--C-:B------:R-:W-:Y:S01]  /*8a50*/  FFMA.FTZ R159, R159, UR5, -R156.reuse ;  /* 0x000000059f9f7c23 */ /* 0x100fe2000801089c */
[----:B------:R0:W-:Y:S01]  /*8a60*/  MUFU.EX2 R197, R154 ;  /* 0x0000009a00c57308 */ /* 0x0001e20000000800 */
        /* <DEDUP_REMOVED lines=12> */
[----:B------:R-:W-:Y:S01]  /*8b30*/  FFMA.FTZ R156, R183, UR5, -R156 ;  /* 0x00000005b79c7c23 */ /* 0x000fe2000801089c */
[----:B0-----:R-:W-:-:S02]  /*8b40*/  IMAD.U32 R154, RZ, RZ, UR14 ;  /* 0x0000000eff9a7e24 */ /* 0x001fc4000f8e00ff */
[----:B------:R-:W0:Y:S02]  /*8b50*/  MUFU.EX2 R155, R155 ;  /* 0x0000009b009b7308 */ /* 0x000e240000000800 */
[----:B------:R-:W-:-:S05]  /*8b60*/  @!P5 VIADD R154, R154, 0x30860 ;  /* 0x000308609a9ad836 */ /* 0x000fca0000000000 */
[----:B------:R-:W-:Y:S01]  /*8b70*/  @!P5 PRMT R154, RZ, 0x654, R154 ;  /* 0x00000654ff9ad816 */ /* 0x000fe2000000009a */
[----:B------:R-:W2:Y:S01]  /*8b80*/  MUFU.EX2 R199, R158 ;  /* 0x0000009e00c77308 */ /* 0x000ea20000000800 */
[----:B-1----:R-:W-:-:S07]  /*8b90*/  FFMA.FTZ R14, R2, R14, R197 ;  /* 0x0000000e020e7223 */ /* 0x002fce00000100c5 */
[----:B------:R-:W1:Y:S01]  /*8ba0*/  MUFU.EX2 R159, R159 ;  /* 0x0000009f009f7308 */ /* 0x000e620000000800 */
[C---:B0-----:R-:W-:Y:S01]  /*8bb0*/  FADD.FTZ R14, R155.reuse, R14 ;  /* 0x0000000e9b0e7221 */ /* 0x041fe20000010000 */
[----:B------:R-:W-:-:S06]  /*8bc0*/  F2FP.F16.F32.PACK_AB R197, R155, R197 ;  /* 0x000000c59bc5723e */ /* 0x000fcc00000000ff */
[----:B------:R-:W0:Y:S01]  /*8bd0*/  MUFU.EX2 R193, R162 ;  /* 0x000000a200c17308 */ /* 0x000e220000000800 */
[----:B--2---:R-:W-:-:S07]  /*8be0*/  FADD.FTZ R14, R199, R14 ;  /* 0x0000000ec70e7221 */ /* 0x004fce0000010000 */
[----:B------:R-:W2:Y:S01]  /*8bf0*/  MUFU.EX2 R163, R163 ;  /* 0x000000a300a37308 */ /* 0x000ea20000000800 */
[C---:B-1----:R-:W-:Y:S01]  /*8c00*/  FADD.FTZ R14, R159.reuse, R14 ;  /* 0x0000000e9f0e7221 */ /* 0x042fe20000010000 */
[----:B------:R-:W-:-:S06]  /*8c10*/  F2FP.F16.F32.PACK_AB R199, R159, R199 ;  /* 0x000000c79fc7723e */ /* 0x000fcc00000000ff */
[----:B------:R-:W1:Y:S01]  /*8c20*/  MUFU.EX2 R195, R166 ;  /* 0x000000a600c37308 */ /* 0x000e620000000800 */
[----:B0-----:R-:W-:-:S07]  /*8c30*/  FADD.FTZ R14, R193, R14 ;  /* 0x0000000ec10e7221 */ /* 0x001fce0000010000 */
[----:B------:R-:W0:Y:S01]  /*8c40*/  MUFU.EX2 R167, R167 ;  /* 0x000000a700a77308 */ /* 0x000e220000000800 */
[C---:B--2---:R-:W-:Y:S01]  /*8c50*/  FADD.FTZ R14, R163.reuse, R14 ;  /* 0x0000000ea30e7221 */ /* 0x044fe20000010000 */
[----:B------:R-:W-:-:S06]  /*8c60*/  F2FP.F16.F32.PACK_AB R193, R163, R193 ;  /* 0x000000c1a3c1723e */ /* 0x000fcc00000000ff */
[----:B------:R-:W-:Y:S01]  /*8c70*/  MUFU.EX2 R165, R165 ;  /* 0x000000a500a57308 */ /* 0x000fe20000000800 */
[----:B-1----:R-:W-:-:S07]  /*8c80*/  FADD.FTZ R14, R195, R14 ;  /* 0x0000000ec30e7221 */ /* 0x002fce0000010000 */
[----:B------:R-:W-:Y:S01]  /*8c90*/  MUFU.EX2 R171, R171 ;  /* 0x000000ab00ab7308 */ /* 0x000fe20000000800 */
[C---:B0-----:R-:W-:Y:S01]  /*8ca0*/  FADD.FTZ R14, R167.reuse, R14 ;  /* 0x0000000ea70e7221 */ /* 0x041fe20000010000 */
        /* <DEDUP_REMOVED lines=10> */
[----:B------:R0:W-:Y:S01]  /*8d50*/  @!P5 SYNCS.ARRIVE.TRANS64.RED.A1T0 RZ, [R152+URZ], RZ ;  /* 0x000000ff98ffd9a7 */ /* 0x0001e2000810043f */
[--C-:B------:R-:W-:Y:S01]  /*8d60*/  FFMA.FTZ R184, R176, UR5, -R189.reuse ;  /* 0x00000005b0b87c23 */ /* 0x100fe200080108bd */
[----:B------:R-:W-:-:S03]  /*8d70*/  FFMA.FTZ R186, R180, UR5, -R189 ;  /* 0x00000005b4ba7c23 */ /* 0x000fc600080108bd */
[----:B------:R-:W1:Y:S01]  /*8d80*/  MUFU.EX2 R189, R170 ;  /* 0x000000aa00bd7308 */ /* 0x000e620000000800 */
[----:B0-----:R-:W-:Y:S01]  /*8d90*/  FADD.FTZ R152, R198, R15 ;  /* 0x0000000fc6987221 */ /* 0x001fe20000010000 */
[----:B------:R0:W-:Y:S01]  /*8da0*/  @!P5 SYNCS.ARRIVE.TRANS64.RED.A1T0 RZ, [R154+URZ], RZ ;  /* 0x000000ff9affd9a7 */ /* 0x0001e2000810043f */
[C---:B------:R-:W-:Y:S02]  /*8db0*/  F2FP.F16.F32.PACK_AB R198, R153.reuse, R198 ;  /* 0x000000c699c6723e */ /* 0x040fe400000000ff */
[----:B------:R-:W-:-:S03]  /*8dc0*/  FADD.FTZ R15, R153, R152 ;  /* 0x00000098990f7221 */ /* 0x000fc60000010000 */
[----:B------:R-:W-:Y:S01]  /*8dd0*/  MUFU.EX2 R184, R184 ;  /* 0x000000b800b87308 */ /* 0x000fe20000000800 */
[----:B------:R-:W-:Y:S01]  /*8de0*/  FADD.FTZ R152, R192, R15 ;  /* 0x0000000fc0987221 */ /* 0x000fe20000010000 */
[----:B------:R-:W-:-:S03]  /*8df0*/  F2FP.F16.F32.PACK_AB R192, R157, R192 ;  /* 0x000000c09dc0723e */ /* 0x000fc600000000ff */
[----:B------:R-:W-:-:S03]  /*8e00*/  FADD.FTZ R15, R157, R152 ;  /* 0x000000989d0f7221 */ /* 0x000fc60000010000 */
[----:B------:R-:W2:Y:S01]  /*8e10*/  MUFU.EX2 R185, R178 ;  /* 0x000000b200b97308 */ /* 0x000ea20000000800 */
[----:B-1----:R-:W-:Y:S01]  /*8e20*/  FADD.FTZ R14, R189, R14 ;  /* 0x0000000ebd0e7221 */ /* 0x002fe20000010000 */
[----:B------:R-:W-:Y:S01]  /*8e30*/  F2FP.F16.F32.PACK_AB R189, R171, R189 ;  /* 0x000000bdabbd723e */ /* 0x000fe200000000ff */
[----:B------:R-:W-:Y:S01]  /*8e40*/  FADD.FTZ R152, R194, R15 ;  /* 0x0000000fc2987221 */ /* 0x000fe20000010000 */
[----:B------:R-:W-:Y:S01]  /*8e50*/  F2FP.F16.F32.PACK_AB R194, R161, R194 ;  /* 0x000000c2a1c2723e */ /* 0x000fe200000000ff */
[----:B------:R-:W-:Y:S02]  /*8e60*/  FADD.FTZ R14, R171, R14 ;  /* 0x0000000eab0e7221 */ /* 0x000fe40000010000 */
[----:B------:R-:W-:Y:S01]  /*8e70*/  FADD.FTZ R15, R161, R152 ;  /* 0x00000098a10f7221 */ /* 0x000fe20000010000 */
[----:B------:R-:W-:Y:S01]  /*8e80*/  MUFU.EX2 R186, R186 ;  /* 0x000000ba00ba7308 */ /* 0x000fe20000000800 */
[----:B------:R-:W-:Y:S01]  /*8e90*/  FADD.FTZ R14, R191, R14 ;  /* 0x0000000ebf0e7221 */ /* 0x000fe20000010000 */
[----:B------:R-:W-:Y:S01]  /*8ea0*/  F2FP.F16.F32.PACK_AB R191, R175, R191 ;  /* 0x000000bfafbf723e */ /* 0x000fe200000000ff */
[----:B------:R-:W-:Y:S01]  /*8eb0*/  FADD.FTZ R152, R188, R15 ;  /* 0x0000000fbc987221 */ /* 0x000fe20000010000 */
[----:B------:R-:W-:Y:S01]  /*8ec0*/  F2FP.F16.F32.PACK_AB R188, R165, R188 ;  /* 0x000000bca5bc723e */ /* 0x000fe200000000ff */
[----:B------:R-:W-:-:S02]  /*8ed0*/  FADD.FTZ R14, R175, R14 ;  /* 0x0000000eaf0e7221 */ /* 0x000fc40000010000 */
[----:B------:R-:W-:Y:S01]  /*8ee0*/  FADD.FTZ R15, R165, R152 ;  /* 0x00000098a50f7221 */ /* 0x000fe20000010000 */
[----:B------:R-:W1:Y:S01]  /*8ef0*/  MUFU.EX2 R187, R182 ;  /* 0x000000b600bb7308 */ /* 0x000e620000000800 */
[----:B--2---:R-:W-:Y:S01]  /*8f00*/  FADD.FTZ R14, R185, R14 ;  /* 0x0000000eb90e7221 */ /* 0x004fe20000010000 */
[----:B------:R-:W-:Y:S01]  /*8f10*/  F2FP.F16.F32.PACK_AB R185, R179, R185 ;  /* 0x000000b9b3b9723e */ /* 0x000fe200000000ff */
[----:B------:R-:W-:Y:S01]  /*8f20*/  FADD.FTZ R152, R190, R15 ;  /* 0x0000000fbe987221 */ /* 0x000fe20000010000 */
[----:B------:R-:W-:Y:S01]  /*8f30*/  F2FP.F16.F32.PACK_AB R190, R169, R190 ;  /* 0x000000bea9be723e */ /* 0x000fe200000000ff */
[----:B------:R-:W-:Y:S02]  /*8f40*/  FADD.FTZ R14, R179, R14 ;  /* 0x0000000eb30e7221 */ /* 0x000fe40000010000 */
[----:B------:R-:W-:-:S04]  /*8f50*/  FADD.FTZ R15, R169, R152 ;  /* 0x00000098a90f7221 */ /* 0x000fc80000010000 */
[----:B------:R-:W-:Y:S01]  /*8f60*/  FADD.FTZ R152, R184, R15 ;  /* 0x0000000fb8987221 */ /* 0x000fe20000010000 */
[----:B------:R-:W-:-:S03]  /*8f70*/  F2FP.F16.F32.PACK_AB R184, R173, R184 ;  /* 0x000000b8adb8723e */ /* 0x000fc600000000ff */
[----:B------:R-:W-:Y:S01]  /*8f80*/  FADD.FTZ R15, R173, R152 ;  /* 0x00000098ad0f7221 */ /* 0x000fe20000010000 */
[----:B-1----:R-:W-:Y:S01]  /*8f90*/  FADD.FTZ R14, R187, R14 ;  /* 0x0000000ebb0e7221 */ /* 0x002fe20000010000 */
[----:B------:R-:W-:Y:S02]  /*8fa0*/  F2FP.F16.F32.PACK_AB R187, R156, R187 ;  /* 0x000000bb9cbb723e */ /* 0x000fe400000000ff */
[----:B------:R-:W-:Y:S01]  /*8fb0*/  FADD.FTZ R152, R186, R15 ;  /* 0x0000000fba987221 */ /* 0x000fe20000010000 */
[C---:B------:R-:W-:Y:S01]  /*8fc0*/  F2FP.F16.F32.PACK_AB R186, R21.reuse, R186 ;  /* 0x000000ba15ba723e */ /* 0x040fe200000000ff */
[----:B------:R-:W-:Y:S02]  /*8fd0*/  FADD.FTZ R14, R156, R14 ;  /* 0x0000000e9c0e7221 */ /* 0x000fe40000010000 */
[----:B------:R-:W-:Y:S01]  /*8fe0*/  FADD.FTZ R15, R21, R152 ;  /* 0x00000098150f7221 */ /* 0x000fe20000010000 */
[----:B------:R-:W-:Y:S01]  /*8ff0*/  IMAD.MOV.U32 R21, RZ, RZ, R3 ;  /* 0x000000ffff157224 */ /* 0x000fe200078e0003 */
[----:B0-----:R-:W-:Y:S06]  /*9000*/  @P0 BRA `(.L_x_1021) ;  /* 0xffffffe000e00947 */ /* 0x001fec000383ffff */
[----:B------:R-:W-:-:S05]  /*9010*/  UMOV UR6, UR7 ;  /* 0x0000000700067c82 */ /* 0x000fca0008000000 */
.L_x_1012:
[----:B------:R-:W-:-:S13]  /*9020*/  R2UR UR7, R22 ;  /* 0x00000000160772ca */ /* 0x000fda00000e0000 */
[----:B------:R-:W-:-:S06]  /*9030*/  UISETP.GE.AND UP1, UPT, UR6, UR7, UPT ;  /* 0x000000070600728c */ /* 0x000fcc000bf26270 */
[----:B------:R-:W-:-:S13]  /*9040*/  PLOP3.LUT P0, PT, PT, PT, UP1, 0x80, 0x0 ;  /* 0x000000000000781c */ /* 0x000fda0003f0f018 */
[----:B------:R-:W-:Y:S05]  /*9050*/  @!P0 BRA `(.L_x_1022) ;  /* 0x0000002800148947 */ /* 0x000fea0003800000 */
[----:B------:R-:W-:Y:S01]  /*9060*/  IMAD.MOV.U32 R23, RZ, RZ, R3 ;  /* 0x000000ffff177224 */ /* 0x000fe200078e0003 */
[----:B------:R-:W-:Y:S01]  /*9070*/  UMOV UR7, UR4 ;  /* 0x0000000400077c82 */ /* 0x000fe20008000000 */
[----:B------:R-:W-:Y:S02]  /*9080*/  IMAD.MOV.U32 R21, RZ, RZ, R4 ;  /* 0x000000ffff157224 */ /* 0x000fe400078e0004 */
[----:B------:R-:W-:-:S07]  /*9090*/  IMAD.U32 R200, RZ, RZ, UR61 ;  /* 0x0000003dffc87e24 */ /* 0x000fce000f8e00ff */
.L_x_1039:
        /* <DEDUP_REMOVED lines=8> */
.L_x_1023:
[----:B------:R-:W-:Y:S01]  /*9120*/  R2UR UR5, R16 ;  /* 0x00000000100572ca */ /* 0x000fe200000e0000 */
[----:B------:R-:W-:-:S05]  /*9130*/  IMAD.U32 R3, RZ, RZ, UR61 ;  /* 0x0000003dff037e24 */ /* 0x000fca000f8e00ff */
[----:B------:R-:W-:-:S07]  /*9140*/  SHF.L.U32 R3, R3, 0x1f, RZ ;  /* 0x0000001f03037819 */ /* 0x000fce00000006ff */
[----:B------:R-:W-:-:S09]  /*9150*/  ULEA UR60, UR4, UR5, 0x3 ;  /* 0x00000005043c7291 */ /* 0x000fd2000f8e183f */
[----:B------:R0:W1:Y:S01]  /*9160*/  SYNCS.PHASECHK.TRANS64.TRYWAIT P0, [UR60+0x30830], R3 ;  /* 0x03083003ff0075a7 */ /* 0x000062000800017c */
[----:B------:R-:W-:Y:S05]  /*9170*/  @!P4 BRA `(.L_x_1024) ;  /* 0x000000000004c947 */ /* 0x000fea0003800000 */
[----:B------:R-:W-:Y:S01]  /*9180*/  BPT.TRAP 0x1 ;  /* 0x000000040000795c */ /* 0x000fe20000300000 */
.L_x_1024:
[----:B-1----:R-:W-:Y:S05]  /*9190*/  @P0 BRA `(.L_x_1025) ;  /* 0x0000000000080947 */ /* 0x002fea0003800000 */
[----:B------:R-:W1:Y:S02]  /*91a0*/  SYNCS.PHASECHK.TRANS64.TRYWAIT P0, [UR60+0x30830], R3 ;  /* 0x03083003ff0075a7 */ /* 0x000e64000800017c */
[----:B-1----:R-:W-:Y:S05]  /*91b0*/  @!P0 BRA `(.L_x_1026) ;  /* 0x000000b000188947 */ /* 0x002fea0003800000 */
.L_x_1025:
        /* <DEDUP_REMOVED lines=220> */
.L_x_1027:
[----:B------:R-:W-:Y:S02]  /*9f80*/  R2UR UR10, R16 ;  /* 0x00000000100a72ca */ /* 0x000fe400000e0000 */
[----:B------:R-:W-:-:S11]  /*9f90*/  R2UR UR5, R200 ;  /* 0x00000000c80572ca */ /* 0x000fd600000e0000 */
[----:B------:R-:W-:Y:S02]  /*9fa0*/  ULEA UR14, UR7, UR10, 0x3 ;  /* 0x0000000a070e7291 */ /* 0x000fe4000f8e183f */
[----:B------:R-:W-:-:S05]  /*9fb0*/  IMAD.U32 R0, RZ, RZ, UR5 ;  /* 0x00000005ff007e24 */ /* 0x000fca000f8e00ff */
[----:B------:R-:W-:-:S04]  /*9fc0*/  SHF.L.U32 R0, R0, 0x1f, RZ ;  /* 0x0000001f00007819 */ /* 0x000fc800000006ff */
[----:B------:R2:W3:Y:S01]  /*9fd0*/  SYNCS.PHASECHK.TRANS64.TRYWAIT P0, [UR14+0x30850], R0 ;  /* 0x03085000ff0075a7 */ /* 0x0004e2000800014e */
[----:B------:R-:W-:Y:S05]  /*9fe0*/  @!P4 BRA `(.L_x_1028) ;  /* 0x000000000004c947 */ /* 0x000fea0003800000 */
[----:B------:R-:W-:Y:S01]  /*9ff0*/  BPT.TRAP 0x1 ;  /* 0x000000040000795c */ /* 0x000fe20000300000 */
.L_x_1028:
[----:B---3--:R-:W-:Y:S05]  /*a000*/  @P0 BRA `(.L_x_1029) ;  /* 0x0000000000080947 */ /* 0x008fea0003800000 */
[----:B------:R-:W3:Y:S02]  /*a010*/  SYNCS.PHASECHK.TRANS64.TRYWAIT P0, [UR14+0x30850], R0 ;  /* 0x03085000ff0075a7 */ /* 0x000ee4000800014e */
[----:B---3--:R-:W-:Y:S05]  /*a020*/  @!P0 BRA `(.L_x_1030) ;  /* 0x000000a000948947 */ /* 0x008fea0003800000 */
.L_x_1029:
[----:B------:R-:W-:Y:S01]  /*a030*/  R2UR UR5, R16 ;  /* 0x00000000100572ca */ /* 0x000fe200000e0000 */
[----:B------:R-:W-:Y:S01]  /*a040*/  WARPGROUP.ARRIVE ;  /* 0x00000000000079c5 */ /* 0x000fe20000000000 */
[----:B------:R-:W-:Y:S01]  /*a050*/  UMOV UR11, 0x40000040 ;  /* 0x40000040000b7882 */ /* 0x000fe20000000000 */
[----:B------:R-:W-:Y:S01]  /*a060*/  PLOP3.LUT P0, PT, PT, PT, UP0, 0x80, 0x0 ;  /* 0x000000000000781c */ /* 0x000fe20003f0f008 */
[----:B------:R-:W-:Y:S01]  /*a070*/  ULDC UR18, c[0x0][0x2f0] ;  /* 0x0000bc0000127ab9 */ /* 0x000fe20000000800 */
[----:B------:R-:W-:Y:S01]  /*a080*/  MOV R2, R18 ;  /* 0x0000001200027202 */ /* 0x000fe20000000f00 */
[----:B------:R-:W-:Y:S01]  /*a090*/  ULDC UR19, c[0x0][0x288] ;  /* 0x0000a20000137ab9 */ /* 0x000fe20000000800 */
[----:B------:R-:W-:Y:S02]  /*a0a0*/  R2UR UR22, R17 ;  /* 0x00000000111672ca */ /* 0x000fe400000e0000 */
        /* <DEDUP_REMOVED lines=24> */
[----:B0-2---:R-:W-:Y:S01]  /*a230*/  @P0 IMAD.HI.U32 R0, R18, UR5, RZ ;  /* 0x0000000512000c27 */ /* 0x005fe2000f8e00ff */
[----:B------:R-:W-:-:S04]  /*a240*/  @UP0 ULDC UR5, c[0x0][0x450] ;  /* 0x0001140000050ab9 */ /* 0x000fc80000000800 */
[----:B------:R-:W-:Y:S01]  /*a250*/  @P0 SHF.R.U32.HI R2, RZ, UR5, R0 ;  /* 0x00000005ff020c19 */ /* 0x000fe20008011600 */
[----:B------:R-:W-:Y:S01]  /*a260*/  UIADD3 UR5, -UR7, 0x1, URZ ;  /* 0x0000000107057890 */ /* 0x000fe2000fffe13f */
[----:B------:R-:W-:-:S04]  /*a270*/  IMAD.U32 R0, RZ, RZ, UR60 ;  /* 0x0000003cff007e24 */ /* 0x000fc8000f8e00ff */
[----:B------:R-:W-:Y:S02]  /*a280*/  @!P5 VIADD R0, R0, 0x30840 ;  /* 0x000308400000d836 */ /* 0x000fe40000000000 */
[----:B-1----:R-:W-:-:S03]  /*a290*/  IMAD.U32 R4, RZ, RZ, UR5 ;  /* 0x00000005ff047e24 */ /* 0x002fc6000f8e00ff */
[----:B------:R-:W-:Y:S01]  /*a2a0*/  @!P5 PRMT R0, RZ, 0x654, R0 ;  /* 0x00000654ff00d816 */ /* 0x000fe20000000000 */
[----:B------:R-:W-:Y:S01]  /*a2b0*/  IMAD R3, R5, -0x2, R4 ;  /* 0xfffffffe05037824 */ /* 0x000fe200078e0204 */
[----:B------:R-:W-:Y:S02]  /*a2c0*/  WARPGROUP.DEPBAR.LE gsb0, 0x0 ;  /* 0x00008000000079c5 */ /* 0x000fe40000010000 */
[----:B------:R-:W-:Y:S01]  /*a2d0*/  WARPGROUP.ARRIVE ;  /* 0x00000000000079c5 */ /* 0x000fe20000000000 */
[----:B------:R-:W-:Y:S01]  /*a2e0*/  IMAD.U32 R190, RZ, RZ, UR18 ;  /* 0x00000012ffbe7e24 */ /* 0x000fe2000f8e00ff */
[----:B------:R-:W-:-:S03]  /*a2f0*/  ULDC UR18, c[0x0][0x9e0] ;  /* 0x0002780000127ab9 */ /* 0x000fc60000000800 */
[----:B------:R-:W-:Y:S01]  /*a300*/  IMAD R3, R190, UR22, R3 ;  /* 0x00000016be037c24 */ /* 0x000fe2000f8e0203 */
[----:B------:R-:W-:Y:S03]  /*a310*/  HGMMA.64x256x16.F32 R24, R184, gdesc[UR8].tnspB, R24, gsb0 ;  /* 0x43e00008b8187df0 */ /* 0x000fe60008000818 */
[----:B------:R-:W-:Y:S01]  /*a320*/  VIADD R3, R3, -UR19 ;  /* 0x8000001303037c36 */ /* 0x000fe20008000000 */
[----:B------:R-:W-:Y:S02]  /*a330*/  WARPGROUP.DEPBAR.LE gsb0, 0x0 ;  /* 0x00008000000079c5 */ /* 0x000fe40000010000 */
[----:B------:R-:W0:Y:S01]  /*a340*/  SHFL.IDX PT, R185, R2, RZ, 0x1c1f ;  /* 0x001c1fff02b97589 */ /* 0x000e2200000e0000 */
[C---:B------:R-:W-:Y:S01]  /*a350*/  VIADD R184, R3.reuse, UR18 ;  /* 0x0000001203b87c36 */ /* 0x040fe20008000000 */
[----:B------:R0:W-:Y:S01]  /*a360*/  @!P5 SYNCS.ARRIVE.TRANS64.RED.A1T0 RZ, [R0+URZ], RZ ;  /* 0x000000ff00ffd9a7 */ /* 0x0001e2000810043f */
[----:B------:R-:W-:-:S02]  /*a370*/  VIADD R186, R3, UR15 ;  /* 0x0000000f03ba7c36 */ /* 0x000fc40008000000 */
[--C-:B0-----:R-:W-:Y:S02]  /*a380*/  IMAD.IADD R0, R184, 0x1, R185.reuse ;  /* 0x00000001b8007824 */ /* 0x101fe400078e02b9 */
[----:B------:R-:W-:Y:S01]  /*a390*/  IMAD.IADD R3, R186, 0x1, R185 ;  /* 0x00000001ba037824 */ /* 0x000fe200078e02b9 */
[----:B------:R-:W-:Y:S06]  /*a3a0*/  @!P6 BRA `(.L_x_1031) ;  /* 0x00000000006ce947 */ /* 0x000fec0003800000 */
[----:B------:R-:W-:Y:S01]  /*a3b0*/  R2UR UR10, R17 ;  /* 0x00000000110a72ca */ /* 0x000fe200000e0000 */
[----:B------:R-:W-:Y:S01]  /*a3c0*/  ULDC UR5, c[0x0][0x288] ;  /* 0x0000a20000057ab9 */ /* 0x000fe20000000800 */
        /* <DEDUP_REMOVED lines=14> */
.L_x_1033:
[----:B------:R-:W-:Y:S02]  /*a4b0*/  ULDC UR5, c[0x0][0x9e4] ;  /* 0x0002790000057ab9 */ /* 0x000fe40000000800 */
[----:B------:R-:W-:-:S05]  /*a4c0*/  IMAD.U32 R187, RZ, RZ, UR5 ;  /* 0x00000005ffbb7e24 */ /* 0x000fca000f8e00ff */
[----:B------:R-:W-:-:S13]  /*a4d0*/  ISETP.NE.AND P0, PT, R187, 0x1, PT ;  /* 0x00000001bb00780c */ /* 0x000fda0003f05270 */
[----:B------:R-:W0:Y:S02]  /*a4e0*/  @P0 LDC.64 R188, c[0x0][0x9e8] ;  /* 0x00027a00ffbc0b82 */ /* 0x000e240000000a00 */
[----:B0-----:R-:W-:-:S05]  /*a4f0*/  @P0 IMAD.HI.U32 R4, R185, R188, RZ ;  /* 0x000000bcb9040227 */ /* 0x001fca00078e00ff */
[----:B------:R-:W-:-:S07]  /*a500*/  @P0 SHF.R.U32.HI R185, RZ, R189, R4 ;  /* 0x000000bdffb90219 */ /* 0x000fce0000011604 */
.L_x_1034:
[----:B------:R-:W-:Y:S05]  /*a510*/  BSYNC B0 ;  /* 0x0000000000007941 */ /* 0x000fea0003800000 */
.L_x_1032:
[----:B------:R-:W-:-:S04]  /*a520*/  IMAD R4, R185, R187, -UR7 ;  /* 0x80000007b9047e24 */ /* 0x000fc8000f8e02bb */
[----:B------:R-:W-:-:S05]  /*a530*/  IMAD R4, R5, -0x2, R4 ;  /* 0xfffffffe05047824 */ /* 0x000fca00078e0204 */
[----:B------:R-:W-:Y:S02]  /*a540*/  VIADDMNMX R0, R4, R187, R0, PT ;  /* 0x000000bb04007246 */ /* 0x000fe40003800100 */
[----:B------:R-:W-:-:S07]  /*a550*/  VIMNMX R3, R3, R4, !PT ;  /* 0x0000000403037248 */ /* 0x000fce0007fe0100 */
.L_x_1031:
[----:B------:R-:W-:Y:S01]  /*a560*/  UISETP.GT.AND UP1, UPT, UR6, -0x1, UPT ;  /* 0xffffffff0600788c */ /* 0x000fe2000bf24270 */
[----:B------:R-:W0:Y:S05]  /*a570*/  SHFL.IDX PT, R185, R2, 0x1, 0x1c1f ;  /* 0x003c1f0002b97f89 */ /* 0x000e2a00000e0000 */
[----:B------:R-:W-:-:S04]  /*a580*/  PLOP3.LUT P0, PT, PT, PT, UP1, 0x80, 0x0 ;  /* 0x000000000000781c */ /* 0x000fc80003f0f018 */
[C---:B------:R-:W-:Y:S02]  /*a590*/  ISETP.GT.AND P1, PT, R3.reuse, RZ, P0 ;  /* 0x000000ff0300720c */ /* 0x040fe40000724270 */
[C---:B------:R-:W-:Y:S02]  /*a5a0*/  ISETP.GT.AND P3, PT, R3.reuse, 0x1, P0 ;  /* 0x000000010300780c */ /* 0x040fe40000764270 */
[----:B------:R-:W-:Y:S02]  /*a5b0*/  ISETP.LT.OR P2, PT, R0, 0x1, P1 ;  /* 0x000000010000780c */ /* 0x000fe40000f41670 */
[C---:B------:R-:W-:Y:S02]  /*a5c0*/  ISETP.GT.AND P1, PT, R3.reuse, 0x8, P0 ;  /* 0x000000080300780c */ /* 0x040fe40000724270 */
[----:B------:R-:W-:Y:S02]  /*a5d0*/  FSEL R152, R152, -INF , !P2 ;  /* 0xff80000098987808 */ /* 0x000fe40005000000 */
[----:B------:R-:W-:-:S02]  /*a5e0*/  ISETP.GT.AND P2, PT, R3, 0x9, P0 ;  /* 0x000000090300780c */ /* 0x000fc40000744270 */
[C---:B------:R-:W-:Y:S02]  /*a5f0*/  ISETP.LT.OR P3, PT, R0.reuse, 0x2, P3 ;  /* 0x000000020000780c */ /* 0x040fe40001f61670 */
[----:B------:R-:W-:Y:S01]  /*a600*/  ISETP.LT.OR P1, PT, R0, 0x9, P1 ;  /* 0x000000090000780c */ /* 0x000fe20000f21670 */
[----:B0-----:R-:W-:Y:S01]  /*a610*/  IMAD.IADD R2, R186, 0x1, R185 ;  /* 0x00000001ba027824 */ /* 0x001fe200078e02b9 */
[----:B------:R-:W-:Y:S02]  /*a620*/  ISETP.LT.OR P2, PT, R0, 0xa, P2 ;  /* 0x0000000a0000780c */ /* 0x000fe40001741670 */
[----:B------:R-:W-:Y:S02]  /*a630*/  FSEL R153, R153, -INF , !P3 ;  /* 0xff80000099997808 */ /* 0x000fe40005800000 */
[----:B------:R-:W-:Y:S02]  /*a640*/  FSEL R156, R156, -INF , !P1 ;  /* 0xff8000009c9c7808 */ /* 0x000fe40004800000 */
[----:B------:R-:W-:-:S02]  /*a650*/  FSEL R157, R157, -INF , !P2 ;  /* 0xff8000009d9d7808 */ /* 0x000fc40005000000 */
[C---:B------:R-:W-:Y:S02]  /*a660*/  ISETP.GT.AND P3, PT, R3.reuse, 0x10, P0 ;  /* 0x000000100300780c */ /* 0x040fe40000764270 */
[C---:B------:R-:W-:Y:S02]  /*a670*/  ISETP.GT.AND P1, PT, R3.reuse, 0x11, P0 ;  /* 0x000000110300780c */ /* 0x040fe40000724270 */
[----:B------:R-:W-:Y:S02]  /*a680*/  ISETP.GT.AND P2, PT, R3, 0x18, P0 ;  /* 0x000000180300780c */ /* 0x000fe40000744270 */
[C---:B------:R-:W-:Y:S02]  /*a690*/  ISETP.LT.OR P3, PT, R0.reuse, 0x11, P3 ;  /* 0x000000110000780c */ /* 0x040fe40001f61670 */
[C---:B------:R-:W-:Y:S02]  /*a6a0*/  ISETP.LT.OR P1, PT, R0.reuse, 0x12, P1 ;  /* 0x000000120000780c */ /* 0x040fe40000f21670 */
[----:B------:R-:W-:-:S02]  /*a6b0*/  ISETP.LT.OR P2, PT, R0, 0x19, P2 ;  /* 0x000000190000780c */ /* 0x000fc40001741670 */
[----:B------:R-:W-:Y:S02]  /*a6c0*/  FSEL R160, R160, -INF , !P3 ;  /* 0xff800000a0a07808 */ /* 0x000fe40005800000 */
[----:B------:R-:W-:Y:S02]  /*a6d0*/  FSEL R161, R161, -INF , !P1 ;  /* 0xff800000a1a17808 */ /* 0x000fe40004800000 */
[----:B------:R-:W-:Y:S02]  /*a6e0*/  FSEL R164, R164, -INF , !P2 ;  /* 0xff800000a4a47808 */ /* 0x000fe40005000000 */
[C---:B------:R-:W-:Y:S02]  /*a6f0*/  ISETP.GT.AND P3, PT, R3.reuse, 0x19, P0 ;  /* 0x000000190300780c */ /* 0x040fe40000764270 */
[C---:B------:R-:W-:Y:S02]  /*a700*/  ISETP.GT.AND P1, PT, R3.reuse, 0x20, P0 ;  /* 0x000000200300780c */ /* 0x040fe40000724270 */
[----:B------:R-:W-:-:S02]  /*a710*/  ISETP.GT.AND P2, PT, R3, 0x21, P0 ;  /* 0x000000210300780c */ /* 0x000fc40000744270 */
[C---:B------:R-:W-:Y:S02]  /*a720*/  ISETP.LT.OR P3, PT, R0.reuse, 0x1a, P3 ;  /* 0x0000001a0000780c */ /* 0x040fe40001f61670 */
[C---:B------:R-:W-:Y:S02]  /*a730*/  ISETP.LT.OR P1, PT, R0.reuse, 0x21, P1 ;  /* 0x000000210000780c */ /* 0x040fe40000f21670 */
        /* <DEDUP_REMOVED lines=40> */
.L_x_1037:
[----:B------:R-:W-:Y:S02]  /*a9c0*/  ULDC UR5, c[0x0][0x9e4] ;  /* 0x0002790000057ab9 */ /* 0x000fe40000000800 */
[----:B------:R-:W-:-:S05]  /*a9d0*/  IMAD.U32 R184, RZ, RZ, UR5 ;  /* 0x00000005ffb87e24 */ /* 0x000fca000f8e00ff */
[----:B------:R-:W-:-:S13]  /*a9e0*/  ISETP.NE.AND P1, PT, R184, 0x1, PT ;  /* 0x00000001b800780c */ /* 0x000fda0003f25270 */
[----:B------:R-:W0:Y:S02]  /*a9f0*/  @P1 LDC.64 R186, c[0x0][0x9e8] ;  /* 0x00027a00ffba1b82 */ /* 0x000e240000000a00 */
[----:B0-----:R-:W-:-:S05]  /*aa00*/  @P1 IMAD.HI.U32 R4, R3, R186, RZ ;  /* 0x000000ba03041227 */ /* 0x001fca00078e00ff */
[----:B------:R-:W-:-:S07]  /*aa10*/  @P1 SHF.R.U32.HI R3, RZ, R187, R4 ;  /* 0x000000bbff031219 */ /* 0x000fce0000011604 */
.L_x_1038:
[----:B------:R-:W-:Y:S05]  /*aa20*/  BSYNC B0 ;  /* 0x0000000000007941 */ /* 0x000fea0003800000 */
.L_x_1036:
[----:B------:R-:W-:-:S04]  /*aa30*/  IMAD R4, R3, R184, -UR7 ;  /* 0x8000000703047e24 */ /* 0x000fc8000f8e02b8 */
[----:B------:R-:W-:-:S05]  /*aa40*/  IMAD R3, R5, -0x2, R4 ;  /* 0xfffffffe05037824 */ /* 0x000fca00078e0204 */
[----:B------:R-:W-:Y:S02]  /*aa50*/  VIADDMNMX R0, R3, R184, R0, PT ;  /* 0x000000b803007246 */ /* 0x000fe40003800100 */
[----:B------:R-:W-:-:S07]  /*aa60*/  VIMNMX R2, R2, R3, !PT ;  /* 0x0000000302027248 */ /* 0x000fce0007fe0100 */
.L_x_1035:
[----:B------:R-:W-:Y:S01]  /*aa70*/  FMNMX.FTZ R4, R152, R21, !PT ;  /* 0x0000001598047209 */ /* 0x000fe20007810000 */
[----:B------:R-:W-:Y:S01]  /*aa80*/  ULDC UR5, c[0x0][0x988] ;  /* 0x0002620000057ab9 */ /* 0x000fe20000000800 */
[----:B------:R-:W-:Y:S01]  /*aa90*/  ISETP.GT.AND P1, PT, R2, 0x1, P0 ;  /* 0x000000010200780c */ /* 0x000fe20000724270 */
[----:B------:R-:W-:Y:S01]  /*aaa0*/  IMAD.U32 R200, RZ, RZ, UR61 ;  /* 0x0000003dffc87e24 */ /* 0x000fe2000f8e00ff */
[----:B------:R-:W-:Y:S02]  /*aab0*/  FMNMX.FTZ R3, R153, R4, !PT ;  /* 0x0000000499037209 */ /* 0x000fe40007810000 */
        /* <DEDUP_REMOVED lines=10> */
[----:B------:R-:W-:Y:S02]  /*ab60*/  ISETP.GT.AND P3, PT, R2, 0x9, P0 ;  /* 0x000000090200780c */ /* 0x000fe40000764270 */
[----:B------:R-:W-:Y:S02]  /*ab70*/  FMNMX.FTZ R3, R165, R4, !PT ;  /* 0x00000004a5037209 */ /* 0x000fe40007810000 */
[----:B------:R-:W-:Y:S02]  /*ab80*/  FSEL R154, R154, -INF , !P1 ;  /* 0xff8000009a9a7808 */ /* 0x000fe40004800000 */
[----:B------:R-:W-:Y:S02]  /*ab90*/  FMNMX.FTZ R4, R168, R3, !PT ;  /* 0x00000003a8047209 */ /* 0x000fe40007810000 */
[----:B------:R-:W-:-:S02]  /*aba0*/  ISETP.LT.OR P2, PT, R0, 0x9, P2 ;  /* 0x000000090000780c */ /* 0x000fc40001741670 */
[----:B------:R-:W-:Y:S02]  /*abb0*/  FMNMX.FTZ R3, R169, R4, !PT ;  /* 0x00000004a9037209 */ /* 0x000fe40007810000 */
[----:B------:R-:W-:Y:S02]  /*abc0*/  ISETP.LT.OR P3, PT, R0, 0xa, P3 ;  /* 0x0000000a0000780c */ /* 0x000fe40001f61670 */
[----:B------:R-:W-:Y:S02]  /*abd0*/  FMNMX.FTZ R4, R172, R3, !PT ;  /* 0x00000003ac047209 */ /* 0x000fe40007810000 */
[----:B------:R-:W-:Y:S02]  /*abe0*/  FSEL R158, R158, -INF , !P2 ;  /* 0xff8000009e9e7808 */ /* 0x000fe40005000000 */
[----:B------:R-:W-:Y:S02]  /*abf0*/  FMNMX.FTZ R3, R173, R4, !PT ;  /* 0x00000004ad037209 */ /* 0x000fe40007810000 */
[----:B------:R-:W-:-:S02]  /*ac00*/  FSEL R159, R159, -INF , !P3 ;  /* 0xff8000009f9f7808 */ /* 0x000fc40005800000 */
[----:B------:R-:W-:Y:S02]  /*ac10*/  FMNMX.FTZ R4, R176, R3, !PT ;  /* 0x00000003b0047209 */ /* 0x000fe40007810000 */
[C---:B------:R-:W-:Y:S02]  /*ac20*/  ISETP.GT.AND P2, PT, R2.reuse, 0x10, P0 ;  /* 0x000000100200780c */ /* 0x040fe40000744270 */
[----:B------:R-:W-:Y:S02]  /*ac30*/  FMNMX.FTZ R3, R177, R4, !PT ;  /* 0x00000004b1037209 */ /* 0x000fe40007810000 */
[----:B------:R-:W-:Y:S02]  /*ac40*/  ISETP.GT.AND P3, PT, R2, 0x11, P0 ;  /* 0x000000110200780c */ /* 0x000fe40000764270 */
[----:B------:R-:W-:Y:S02]  /*ac50*/  FMNMX.FTZ R4, R180, R3, !PT ;  /* 0x00000003b4047209 */ /* 0x000fe40007810000 */
[----:B------:R-:W-:-:S02]  /*ac60*/  ISETP.LT.OR P2, PT, R0, 0x11, P2 ;  /* 0x000000110000780c */ /* 0x000fc40001741670 */
[----:B------:R-:W-:Y:S02]  /*ac70*/  FMNMX.FTZ R3, R181, R4, !PT ;  /* 0x00000004b5037209 */ /* 0x000fe40007810000 */
[----:B------:R-:W-:Y:S02]  /*ac80*/  ISETP.LT.OR P3, PT, R0, 0x12, P3 ;  /* 0x000000120000780c */ /* 0x000fe40001f61670 */
[----:B------:R-:W-:Y:S01]  /*ac90*/  FSEL R162, R162, -INF , !P2 ;  /* 0xff800000a2a27808 */ /* 0x000fe20005000000 */
[----:B------:R-:W0:Y:S01]  /*aca0*/  SHFL.BFLY PT, R4, R3, 0x2, 0x1f ;  /* 0x0c401f0003047f89 */ /* 0x000e2200000e0000 */
[C---:B------:R-:W-:Y:S02]  /*acb0*/  ISETP.GT.AND P1, PT, R2.reuse, 0x18, P0 ;  /* 0x000000180200780c */ /* 0x040fe40000724270 */
[----:B------:R-:W-:Y:S02]  /*acc0*/  FSEL R163, R163, -INF , !P3 ;  /* 0xff800000a3a37808 */ /* 0x000fe40005800000 */
[----:B------:R-:W-:-:S02]  /*acd0*/  ISETP.GT.AND P3, PT, R2, 0x20, P0 ;  /* 0x000000200200780c */ /* 0x000fc40000764270 */
[----:B------:R-:W-:Y:S02]  /*ace0*/  ISETP.GT.AND P2, PT, R2, 0x19, P0 ;  /* 0x000000190200780c */ /* 0x000fe40000744270 */
[C---:B------:R-:W-:Y:S02]  /*acf0*/  ISETP.LT.OR P1, PT, R0.reuse, 0x19, P1 ;  /* 0x000000190000780c */ /* 0x040fe40000f21670 */
[C---:B------:R-:W-:Y:S02]  /*ad00*/  ISETP.LT.OR P3, PT, R0.reuse, 0x21, P3 ;  /* 0x000000210000780c */ /* 0x040fe40001f61670 */
[----:B------:R-:W-:Y:S02]  /*ad10*/  ISETP.LT.OR P2, PT, R0, 0x1a, P2 ;  /* 0x0000001a0000780c */ /* 0x000fe40001741670 */
[----:B------:R-:W-:Y:S02]  /*ad20*/  FSEL R166, R166, -INF , !P1 ;  /* 0xff800000a6a67808 */ /* 0x000fe40004800000 */
[----:B------:R-:W-:-:S02]  /*ad30*/  FSEL R170, R170, -INF , !P3 ;  /* 0xff800000aaaa7808 */ /* 0x000fc40005800000 */
[C---:B------:R-:W-:Y:S02]  /*ad40*/  ISETP.GT.AND P1, PT, R2.reuse, 0x21, P0 ;  /* 0x000000210200780c */ /* 0x040fe40000724270 */
[----:B------:R-:W-:Y:S02]  /*ad50*/  FSEL R167, R167, -INF , !P2 ;  /* 0xff800000a7a77808 */ /* 0x000fe40005000000 */
[----:B------:R-:W-:Y:S02]  /*ad60*/  ISETP.GT.AND P2, PT, R2, 0x28, P0 ;  /* 0x000000280200780c */ /* 0x000fe40000744270 */
[----:B0-----:R-:W-:Y:S02]  /*ad70*/  FMNMX.FTZ R184, R3, R4, !PT ;  /* 0x0000000403b87209 */ /* 0x001fe40007810000 */
[C---:B------:R-:W-:Y:S02]  /*ad80*/  ISETP.LT.OR P1, PT, R0.reuse, 0x22, P1 ;  /* 0x000000220000780c */ /* 0x040fe40000f21670 */
[----:B------:R-:W-:Y:S01]  /*ad90*/  ISETP.LT.OR P2, PT, R0, 0x29, P2 ;  /* 0x000000290000780c */ /* 0x000fe20001741670 */
[----:B------:R-:W0:Y:S01]  /*ada0*/  SHFL.BFLY PT, R185, R184, 0x1, 0x1f ;  /* 0x0c201f00b8b97f89 */ /* 0x000e2200000e0000 */
[----:B------:R-:W-:-:S02]  /*adb0*/  FSEL R171, R171, -INF , !P1 ;  /* 0xff800000abab7808 */ /* 0x000fc40004800000 */
[----:B------:R-:W-:Y:S02]  /*adc0*/  ISETP.GT.AND P1, PT, R2, 0x29, P0 ;  /* 0x000000290200780c */ /* 0x000fe40000724270 */
[----:B------:R-:W-:Y:S02]  /*add0*/  FSEL R174, R174, -INF , !P2 ;  /* 0xff800000aeae7808 */ /* 0x000fe40005000000 */
[----:B------:R-:W-:Y:S02]  /*ade0*/  ISETP.GT.AND P2, PT, R2, 0x30, P0 ;  /* 0x000000300200780c */ /* 0x000fe40000744270 */
[C---:B------:R-:W-:Y:S02]  /*adf0*/  ISETP.LT.OR P1, PT, R0.reuse, 0x2a, P1 ;  /* 0x0000002a0000780c */ /* 0x040fe40000f21670 */
[----:B------:R-:W-:Y:S02]  /*ae00*/  ISETP.LT.OR P2, PT, R0, 0x31, P2 ;  /* 0x000000310000780c */ /* 0x000fe40001741670 */
[----:B------:R-:W-:-:S02]  /*ae10*/  FSEL R175, R175, -INF , !P1 ;  /* 0xff800000afaf7808 */ /* 0x000fc40004800000 */
[----:B------:R-:W-:Y:S02]  /*ae20*/  ISETP.GT.AND P1, PT, R2, 0x31, P0 ;  /* 0x000000310200780c */ /* 0x000fe40000724270 */
[----:B------:R-:W-:Y:S02]  /*ae30*/  FSEL R178, R178, -INF , !P2 ;  /* 0xff800000b2b27808 */ /* 0x000fe40005000000 */
[----:B------:R-:W-:Y:S02]  /*ae40*/  ISETP.GT.AND P2, PT, R2, 0x38, P0 ;  /* 0x000000380200780c */ /* 0x000fe40000744270 */
[----:B------:R-:W-:Y:S02]  /*ae50*/  ISETP.LT.OR P1, PT, R0, 0x32, P1 ;  /* 0x000000320000780c */ /* 0x000fe40000f21670 */
[----:B------:R-:W-:Y:S02]  /*ae60*/  ISETP.GT.AND P0, PT, R2, 0x39, P0 ;  /* 0x000000390200780c */ /* 0x000fe40000704270 */
[----:B0-----:R-:W-:-:S02]  /*ae70*/  FMNMX.FTZ R4, R184, R185, !PT ;  /* 0x000000b9b8047209 */ /* 0x001fc40007810000 */
[----:B------:R-:W-:Y:S02]  /*ae80*/  FMNMX.FTZ R184, R154, R23, !PT ;  /* 0x000000179ab87209 */ /* 0x000fe40007810000 */
[C---:B------:R-:W-:Y:S01]  /*ae90*/  FSETP.NEU.FTZ.AND P3, PT, R4.reuse, -INF , PT ;  /* 0xff8000000400780b */ /* 0x040fe20003f7d000 */
[----:B------:R-:W-:Y:S01]  /*aea0*/  FMUL.FTZ R185, R4, UR5 ;  /* 0x0000000504b97c20 */ /* 0x000fe20008410000 */
[----:B------:R-:W-:Y:S02]  /*aeb0*/  FMNMX.FTZ R3, R155, R184, !PT ;  /* 0x000000b89b037209 */ /* 0x000fe40007810000 */
[----:B------:R-:W-:Y:S02]  /*aec0*/  ISETP.LT.OR P2, PT, R0, 0x39, P2 ;  /* 0x000000390000780c */ /* 0x000fe40001741670 */
[----:B------:R-:W-:Y:S02]  /*aed0*/  FMNMX.FTZ R184, R158, R3, !PT ;  /* 0x000000039eb87209 */ /* 0x000fe40007810000 */
[----:B------:R-:W-:-:S02]  /*aee0*/  FSEL R187, R185, RZ, P3 ;  /* 0x000000ffb9bb7208 */ /* 0x000fc40001800000 */
[----:B------:R-:W-:Y:S02]  /*aef0*/  FMNMX.FTZ R3, R159, R184, !PT ;  /* 0x000000b89f037209 */ /* 0x000fe40007810000 */
[----:B------:R-:W-:Y:S01]  /*af00*/  FSEL R179, R179, -INF , !P1 ;  /* 0xff800000b3b37808 */ /* 0x000fe20004800000 */
[--C-:B------:R-:W-:Y:S01]  /*af10*/  FFMA.FTZ R185, R152, UR5, -R187.reuse ;  /* 0x0000000598b97c23 */ /* 0x100fe200080108bb */
[----:B------:R-:W-:Y:S01]  /*af20*/  FMNMX.FTZ R184, R162, R3, !PT ;  /* 0x00000003a2b87209 */ /* 0x000fe20007810000 */
[--C-:B------:R-:W-:Y:S01]  /*af30*/  FFMA.FTZ R194, R164, UR5, -R187.reuse ;  /* 0x00000005a4c27c23 */ /* 0x100fe200080108bb */
[----:B------:R-:W-:Y:S01]  /*af40*/  ISETP.LT.OR P0, PT, R0, 0x3a, P0 ;  /* 0x0000003a0000780c */ /* 0x000fe20000701670 */
[--C-:B------:R-:W-:Y:S01]  /*af50*/  FFMA.FTZ R196, R153, UR5, -R187.reuse ;  /* 0x0000000599c47c23 */ /* 0x100fe200080108bb */
[----:B------:R-:W-:Y:S01]  /*af60*/  FMNMX.FTZ R3, R163, R184, !PT ;  /* 0x000000b8a3037209 */ /* 0x000fe20007810000 */
[----:B------:R-:W-:Y:S01]  /*af70*/  MUFU.EX2 R185, R185 ;  /* 0x000000b900b97308 */ /* 0x000fe20000000800 */
[----:B------:R-:W-:Y:S01]  /*af80*/  FSEL R182, R182, -INF , !P2 ;  /* 0xff800000b6b67808 */ /* 0x000fe20005000000 */
[--C-:B------:R-:W-:Y:S01]  /*af90*/  FFMA.FTZ R198, R156, UR5, -R187.reuse ;  /* 0x000000059cc67c23 */ /* 0x100fe200080108bb */
[----:B------:R-:W-:Y:S01]  /*afa0*/  FMNMX.FTZ R184, R166, R3, !PT ;  /* 0x00000003a6b87209 */ /* 0x000fe20007810000 */
[--C-:B------:R-:W-:Y:S01]  /*afb0*/  FFMA.FTZ R153, R157, UR5, -R187.reuse ;  /* 0x000000059d997c23 */ /* 0x100fe200080108bb */
[----:B------:R-:W-:Y:S01]  /*afc0*/  FSEL R183, R183, -INF , !P0 ;  /* 0xff800000b7b77808 */ /* 0x000fe20004000000 */
        /* <DEDUP_REMOVED lines=15> */
[----:B------:R-:W-:Y:S01]  /*b0c0*/  R2UR UR7, R22 ;  /* 0x00000000160772ca */ /* 0x000fe200000e0000 */
[--C-:B------:R-:W-:Y:S01]  /*b0d0*/  FFMA.FTZ R186, R180, UR5, -R187.reuse ;  /* 0x00000005b4ba7c23 */ /* 0x100fe200080108bb */
[----:B------:R-:W-:Y:S01]  /*b0e0*/  FMNMX.FTZ R3, R175, R152, !PT ;  /* 0x00000098af037209 */ /* 0x000fe20007810000 */
[----:B------:R-:W-:Y:S01]  /*b0f0*/  MUFU.EX2 R153, R153 ;  /* 0x0000009900997308 */ /* 0x000fe20000000800 */
[----:B------:R-:W-:-:S02]  /*b100*/  FFMA.FTZ R181, R181, UR5, -R187 ;  /* 0x00000005b5b57c23 */ /* 0x000fc400080108bb */
[----:B------:R-:W-:-:S04]  /*b110*/  FMNMX.FTZ R2, R178, R3, !PT ;  /* 0x00000003b2027209 */ /* 0x000fc80007810000 */
[----:B------:R-:W-:Y:S01]  /*b120*/  FMNMX.FTZ R3, R179, R2, !PT ;  /* 0x00000002b3037209 */ /* 0x000fe20007810000 */
[----:B------:R-:W-:Y:S01]  /*b130*/  MUFU.EX2 R192, R192 ;  /* 0x000000c000c07308 */ /* 0x000fe20000000800 */
[----:B------:R-:W-:Y:S01]  /*b140*/  FSEL R2, R4, RZ, P3 ;  /* 0x000000ff04027208 */ /* 0x000fe20001800000 */
[----:B------:R-:W-:Y:S01]  /*b150*/  UISETP.GT.AND UP1, UPT, UR6, UR7, UPT ;  /* 0x000000070600728c */ /* 0x000fe2000bf24270 */
[----:B------:R-:W-:Y:S01]  /*b160*/  FMNMX.FTZ R0, R182, R3, !PT ;  /* 0x00000003b6007209 */ /* 0x000fe20007810000 */
[----:B------:R-:W-:Y:S02]  /*b170*/  UIADD3 UR6, UR6, -0x1, URZ ;  /* 0xffffffff06067890 */ /* 0x000fe4000fffe03f */
[----:B------:R-:W-:Y:S01]  /*b180*/  FADD.FTZ R2, -R2, R21 ;  /* 0x0000001502027221 */ /* 0x000fe20000010100 */
[----:B------:R-:W-:Y:S01]  /*b190*/  FMNMX.FTZ R0, R183, R0, !PT ;  /* 0x00000000b7007209 */ /* 0x000fe20007810000 */
[----:B------:R-:W-:Y:S01]  /*b1a0*/  MUFU.EX2 R157, R157 ;  /* 0x0000009d009d7308 */ /* 0x000fe20000000800 */
[----:B------:R-:W-:Y:S01]  /*b1b0*/  UMOV UR7, UR4 ;  /* 0x0000000400077c82 */ /* 0x000fe20008000000 */
[----:B------:R-:W-:-:S02]  /*b1c0*/  FMUL.FTZ R2, R2, UR5 ;  /* 0x0000000502027c20 */ /* 0x000fc40008410000 */
[----:B------:R-:W0:Y:S04]  /*b1d0*/  SHFL.BFLY PT, R3, R0, 0x2, 0x1f ;  /* 0x0c401f0000037f89 */ /* 0x000e2800000e0000 */
[----:B------:R-:W-:Y:S08]  /*b1e0*/  MUFU.EX2 R194, R194 ;  /* 0x000000c200c27308 */ /* 0x000ff00000000800 */
[----:B------:R-:W-:Y:S08]  /*b1f0*/  MUFU.EX2 R161, R161 ;  /* 0x000000a100a17308 */ /* 0x000ff00000000800 */
[----:B------:R-:W-:Y:S01]  /*b200*/  MUFU.EX2 R188, R188 ;  /* 0x000000bc00bc7308 */ /* 0x000fe20000000800 */
[----:B0-----:R-:W-:-:S07]  /*b210*/  FMNMX.FTZ R3, R0, R3, !PT ;  /* 0x0000000300037209 */ /* 0x001fce0007810000 */
[----:B------:R-:W-:Y:S01]  /*b220*/  MUFU.EX2 R165, R165 ;  /* 0x000000a500a57308 */ /* 0x000fe20000000800 */
[----:B------:R-:W0:Y:S07]  /*b230*/  SHFL.BFLY PT, R0, R3, 0x1, 0x1f ;  /* 0x0c201f0003007f89 */ /* 0x000e2e00000e0000 */
[----:B------:R-:W-:Y:S08]  /*b240*/  MUFU.EX2 R190, R190 ;  /* 0x000000be00be7308 */ /* 0x000ff00000000800 */
[----:B------:R-:W-:Y:S08]  /*b250*/  MUFU.EX2 R169, R169 ;  /* 0x000000a900a97308 */ /* 0x000ff00000000800 */
[----:B------:R-:W-:Y:S01]  /*b260*/  MUFU.EX2 R184, R184 ;  /* 0x000000b800b87308 */ /* 0x000fe20000000800 */
[----:B0-----:R-:W-:-:S04]  /*b270*/  FMNMX.FTZ R3, R3, R0, !PT ;  /* 0x0000000003037209 */ /* 0x001fc80007810000 */
[C---:B------:R-:W-:Y:S01]  /*b280*/  FSETP.NEU.FTZ.AND P0, PT, R3.reuse, -INF , PT ;  /* 0xff8000000300780b */ /* 0x040fe20003f1d000 */
[----:B------:R-:W-:Y:S02]  /*b290*/  FMUL.FTZ R0, R3, UR5 ;  /* 0x0000000503007c20 */ /* 0x000fe40008410000 */
[----:B------:R-:W-:Y:S03]  /*b2a0*/  MUFU.EX2 R173, R173 ;  /* 0x000000ad00ad7308 */ /* 0x000fe60000000800 */
[----:B------:R-:W-:-:S05]  /*b2b0*/  FSEL R164, R0, RZ, P0 ;  /* 0x000000ff00a47208 */ /* 0x000fca0000000000 */
[----:B------:R0:W1:Y:S01]  /*b2c0*/  MUFU.EX2 R0, R2 ;  /* 0x0000000200007308 */ /* 0x0000620000000800 */
[--C-:B------:R-:W-:Y:S01]  /*b2d0*/  FFMA.FTZ R197, R154, UR5, -R164.reuse ;  /* 0x000000059ac57c23 */ /* 0x100fe200080108a4 */
[--C-:B------:R-:W-:Y:S01]  /*b2e0*/  FFMA.FTZ R152, R155, UR5, -R164.reuse ;  /* 0x000000059b987c23 */ /* 0x100fe200080108a4 */
[--C-:B------:R-:W-:Y:S01]  /*b2f0*/  FFMA.FTZ R199, R158, UR5, -R164.reuse ;  /* 0x000000059ec77c23 */ /* 0x100fe200080108a4 */
[--C-:B------:R-:W-:Y:S01]  /*b300*/  FFMA.FTZ R154, R159, UR5, -R164.reuse ;  /* 0x000000059f9a7c23 */ /* 0x100fe200080108a4 */
[--C-:B------:R-:W-:Y:S01]  /*b310*/  FFMA.FTZ R193, R162, UR5, -R164.reuse ;  /* 0x00000005a2c17c23 */ /* 0x100fe200080108a4 */
[--C-:B------:R-:W-:Y:S01]  /*b320*/  FFMA.FTZ R156, R163, UR5, -R164.reuse ;  /* 0x00000005a39c7c23 */ /* 0x100fe200080108a4 */
[--C-:B------:R-:W-:Y:S01]  /*b330*/  FFMA.FTZ R195, R166, UR5, -R164.reuse ;  /* 0x00000005a6c37c23 */ /* 0x100fe200080108a4 */
[----:B------:R-:W-:Y:S01]  /*b340*/  MUFU.EX2 R197, R197 ;  /* 0x000000c500c57308 */ /* 0x000fe20000000800 */
[----:B0-----:R-:W-:Y:S01]  /*b350*/  FSEL R2, R3, RZ, P0 ;  /* 0x000000ff03027208 */ /* 0x001fe20000000000 */
[--C-:B------:R-:W-:Y:S01]  /*b360*/  FFMA.FTZ R158, R167, UR5, -R164.reuse ;  /* 0x00000005a79e7c23 */ /* 0x100fe200080108a4 */
[--C-:B------:R-:W-:Y:S01]  /*b370*/  FFMA.FTZ R189, R170, UR5, -R164.reuse ;  /* 0x00000005aabd7c23 */ /* 0x100fe200080108a4 */
[----:B------:R-:W-:Y:S01]  /*b380*/  FFMA.FTZ R160, R171, UR5, -R164 ;  /* 0x00000005aba07c23 */ /* 0x000fe200080108a4 */
[----:B------:R-:W-:-:S02]  /*b390*/  IMAD.U32 R155, RZ, RZ, UR14 ;  /* 0x0000000eff9b7e24 */ /* 0x000fc4000f8e00ff */
[----:B------:R-:W-:Y:S01]  /*b3a0*/  FADD.FTZ R2, -R2, R23 ;  /* 0x0000001702027221 */ /* 0x000fe20000010100 */
[--C-:B------:R-:W-:Y:S01]  /*b3b0*/  FFMA.FTZ R174, R174, UR5, -R164.reuse ;  /* 0x00000005aeae7c23 */ /* 0x100fe200080108a4 */
[----:B------:R-:W-:Y:S01]  /*b3c0*/  MUFU.EX2 R152, R152 ;  /* 0x0000009800987308 */ /* 0x000fe20000000800 */
[----:B-1----:R-:W-:Y:S01]  /*b3d0*/  FFMA.FTZ R15, R0, R15, R185 ;  /* 0x0000000f000f7223 */ /* 0x002fe200000100b9 */
[----:B------:R-:W-:Y:S01]  /*b3e0*/  FMUL.FTZ R2, R2, UR5 ;  /* 0x0000000502027c20 */ /* 0x000fe20008410000 */
[----:B------:R-:W-:Y:S01]  /*b3f0*/  @!P5 IADD3 R155, R155, 0x30860, RZ ;  /* 0x000308609b9bd810 */ /* 0x000fe20007ffe0ff */
[--C-:B------:R-:W-:Y:S01]  /*b400*/  FFMA.FTZ R175, R175, UR5, -R164.reuse ;  /* 0x00000005afaf7c23 */ /* 0x100fe200080108a4 */
[----:B------:R-:W-:Y:S01]  /*b410*/  FADD.FTZ R15, R196, R15 ;  /* 0x0000000fc40f7221 */ /* 0x000fe20000010000 */
[--C-:B------:R-:W-:Y:S01]  /*b420*/  FFMA.FTZ R178, R178, UR5, -R164.reuse ;  /* 0x00000005b2b27c23 */ /* 0x100fe200080108a4 */
[----:B------:R-:W-:Y:S01]  /*b430*/  @!P5 PRMT R155, RZ, 0x654, R155 ;  /* 0x00000654ff9bd816 */ /* 0x000fe2000000009b */
[----:B------:R-:W0:Y:S01]  /*b440*/  MUFU.EX2 R2, R2 ;  /* 0x0000000200027308 */ /* 0x000e220000000800 */
[----:B------:R-:W-:Y:S01]  /*b450*/  FADD.FTZ R162, R198, R15 ;  /* 0x0000000fc6a27221 */ /* 0x000fe20000010000 */
[--C-:B------:R-:W-:Y:S01]  /*b460*/  FFMA.FTZ R179, R179, UR5, -R164.reuse ;  /* 0x00000005b3b37c23 */ /* 0x100fe200080108a4 */
[----:B------:R1:W-:Y:S01]  /*b470*/  @!P5 SYNCS.ARRIVE.TRANS64.RED.A1T0 RZ, [R155+URZ], RZ ;  /* 0x000000ff9bffd9a7 */ /* 0x0003e2000810043f */
[----:B------:R-:W-:Y:S01]  /*b480*/  FFMA.FTZ R182, R182, UR5, -R164 ;  /* 0x00000005b6b67c23 */ /* 0x000fe200080108a4 */
[----:B------:R-:W-:Y:S01]  /*b490*/  FADD.FTZ R23, R153, R162 ;  /* 0x000000a299177221 */ /* 0x000fe20000010000 */
[----:B------:R-:W-:Y:S01]  /*b4a0*/  FFMA.FTZ R164, R183, UR5, -R164 ;  /* 0x00000005b7a47c23 */ /* 0x000fe200080108a4 */
[----:B------:R-:W-:Y:S01]  /*b4b0*/  PLOP3.LUT P0, PT, PT, PT, UP1, 0x80, 0x0 ;  /* 0x000000000000781c */ /* 0x000fe20003f0f018 */
[----:B------:R-:W2:Y:S01]  /*b4c0*/  MUFU.EX2 R199, R199 ;  /* 0x000000c700c77308 */ /* 0x000ea20000000800 */
[----:B------:R-:W-:Y:S01]  /*b4d0*/  FADD.FTZ R162, R192, R23 ;  /* 0x00000017c0a27221 */ /* 0x000fe20000010000 */
[----:B------:R-:W-:-:S02]  /*b4e0*/  F2FP.F16.F32.PACK_AB R196, R196, R185 ;  /* 0x000000b9c4c4723e */ /* 0x000fc400000000ff */
[----:B------:R-:W-:Y:S01]  /*b4f0*/  F2FP.F16.F32.PACK_AB R198, R153, R198 ;  /* 0x000000c699c6723e */ /* 0x000fe200000000ff */
[C---:B------:R-:W-:Y:S01]  /*b500*/  FADD.FTZ R23, R157.reuse, R162 ;  /* 0x000000a29d177221 */ /* 0x040fe20000010000 */
[----:B------:R-:W-:Y:S02]  /*b510*/  F2FP.F16.F32.PACK_AB R192, R157, R192 ;  /* 0x000000c09dc0723e */ /* 0x000fe400000000ff */
[----:B------:R-:W3:Y:S01]  /*b520*/  MUFU.EX2 R154, R154 ;  /* 0x0000009a009a7308 */ /* 0x000ee20000000800 */
[----:B0-----:R-:W-:Y:S01]  /*b530*/  FFMA.FTZ R15, R2, R14, R197 ;  /* 0x0000000e020f7223 */ /* 0x001fe200000100c5 */
[----:B------:R-:W-:Y:S01]  /*b540*/  FADD.FTZ R162, R194, R23 ;  /* 0x00000017c2a27221 */ /* 0x000fe20000010000 */
[C---:B------:R-:W-:Y:S02]  /*b550*/  F2FP.F16.F32.PACK_AB R194, R161.reuse, R194 ;  /* 0x000000c2a1c2723e */ /* 0x040fe400000000ff */
[C---:B------:R-:W-:Y:S01]  /*b560*/  FADD.FTZ R14, R152.reuse, R15 ;  /* 0x0000000f980e7221 */ /* 0x040fe20000010000 */
[----:B------:R-:W-:Y:S01]  /*b570*/  FADD.FTZ R23, R161, R162 ;  /* 0x000000a2a1177221 */ /* 0x000fe20000010000 */
[----:B------:R-:W-:Y:S01]  /*b580*/  F2FP.F16.F32.PACK_AB R197, R152, R197 ;  /* 0x000000c598c5723e */ /* 0x000fe200000000ff */
[----:B------:R-:W0:Y:S01]  /*b590*/  MUFU.EX2 R193, R193 ;  /* 0x000000c100c17308 */ /* 0x000e220000000800 */
[----:B--2---:R-:W-:Y:S01]  /*b5a0*/  FADD.FTZ R15, R199, R14 ;  /* 0x0000000ec70f7221 */ /* 0x004fe20000010000 */
[----:B------:R-:W-:Y:S01]  /*b5b0*/  FADD.FTZ R162, R188, R23 ;  /* 0x00000017bca27221 */ /* 0x000fe20000010000 */
[----:B------:R-:W-:-:S03]  /*b5c0*/  F2FP.F16.F32.PACK_AB R188, R165, R188 ;  /* 0x000000bca5bc723e */ /* 0x000fc600000000ff */
[----:B------:R-:W-:Y:S02]  /*b5d0*/  FADD.FTZ R23, R165, R162 ;  /* 0x000000a2a5177221 */ /* 0x000fe40000010000 */
[----:B------:R-:W2:Y:S01]  /*b5e0*/  MUFU.EX2 R156, R156 ;  /* 0x0000009c009c7308 */ /* 0x000ea20000000800 */
[----:B---3--:R-:W-:Y:S01]  /*b5f0*/  FADD.FTZ R14, R154, R15 ;  /* 0x0000000f9a0e7221 */ /* 0x008fe20000010000 */
[----:B------:R-:W-:Y:S01]  /*b600*/  FADD.FTZ R162, R190, R23 ;  /* 0x00000017bea27221 */ /* 0x000fe20000010000 */
[C---:B------:R-:W-:Y:S02]  /*b610*/  F2FP.F16.F32.PACK_AB R190, R169.reuse, R190 ;  /* 0x000000bea9be723e */ /* 0x040fe400000000ff */
[----:B------:R-:W-:Y:S01]  /*b620*/  F2FP.F16.F32.PACK_AB R199, R154, R199 ;  /* 0x000000c79ac7723e */ /* 0x000fe200000000ff */
[----:B------:R-:W-:Y:S02]  /*b630*/  FADD.FTZ R23, R169, R162 ;  /* 0x000000a2a9177221 */ /* 0x000fe40000010000 */
[----:B------:R-:W3:Y:S01]  /*b640*/  MUFU.EX2 R195, R195 ;  /* 0x000000c300c37308 */ /* 0x000ee20000000800 */
[----:B0-----:R-:W-:-:S07]  /*b650*/  FADD.FTZ R15, R193, R14 ;  /* 0x0000000ec10f7221 */ /* 0x001fce0000010000 */
[----:B------:R-:W0:Y:S01]  /*b660*/  MUFU.EX2 R158, R158 ;  /* 0x0000009e009e7308 */ /* 0x000e220000000800 */
[C---:B--2---:R-:W-:Y:S01]  /*b670*/  FADD.FTZ R14, R156.reuse, R15 ;  /* 0x0000000f9c0e7221 */ /* 0x044fe20000010000 */
[----:B------:R-:W-:-:S06]  /*b680*/  F2FP.F16.F32.PACK_AB R193, R156, R193 ;  /* 0x000000c19cc1723e */ /* 0x000fcc00000000ff */
[----:B------:R-:W2:Y:S01]  /*b690*/  MUFU.EX2 R189, R189 ;  /* 0x000000bd00bd7308 */ /* 0x000ea20000000800 */
[----:B---3--:R-:W-:-:S07]  /*b6a0*/  FADD.FTZ R15, R195, R14 ;  /* 0x0000000ec30f7221 */ /* 0x008fce0000010000 */
[----:B------:R-:W3:Y:S01]  /*b6b0*/  MUFU.EX2 R160, R160 ;  /* 0x000000a000a07308 */ /* 0x000ee20000000800 */
[C---:B0-----:R-:W-:Y:S01]  /*b6c0*/  FADD.FTZ R14, R158.reuse, R15 ;  /* 0x0000000f9e0e7221 */ /* 0x041fe20000010000 */
[----:B------:R-:W-:-:S06]  /*b6d0*/  F2FP.F16.F32.PACK_AB R195, R158, R195 ;  /* 0x000000c39ec3723e */ /* 0x000fcc00000000ff */
[----:B------:R-:W0:Y:S01]  /*b6e0*/  MUFU.EX2 R174, R174 ;  /* 0x000000ae00ae7308 */ /* 0x000e220000000800 */
[----:B--2---:R-:W-:Y:S01]  /*b6f0*/  FADD.FTZ R15, R189, R14 ;  /* 0x0000000ebd0f7221 */ /* 0x004fe20000010000 */
[----:B------:R-:W-:Y:S01]  /*b700*/  FADD.FTZ R14, R184, R23 ;  /* 0x00000017b80e7221 */ /* 0x000fe20000010000 */
[----:B------:R-:W-:-:S03]  /*b710*/  F2FP.F16.F32.PACK_AB R184, R173, R184 ;  /* 0x000000b8adb8723e */ /* 0x000fc600000000ff */
[----:B------:R-:W-:Y:S02]  /*b720*/  FADD.FTZ R23, R173, R14 ;  /* 0x0000000ead177221 */ /* 0x000fe40000010000 */
[----:B------:R-:W2:Y:S01]  /*b730*/  MUFU.EX2 R175, R175 ;  /* 0x000000af00af7308 */ /* 0x000ea20000000800 */
[C---:B---3--:R-:W-:Y:S01]  /*b740*/  FADD.FTZ R15, R160.reuse, R15 ;  /* 0x0000000fa00f7221 */ /* 0x048fe20000010000 */
[----:B------:R-:W-:-:S06]  /*b750*/  F2FP.F16.F32.PACK_AB R189, R160, R189 ;  /* 0x000000bda0bd723e */ /* 0x000fcc00000000ff */
[----:B-1----:R-:W1:Y:S01]  /*b760*/  MUFU.EX2 R155, R178 ;  /* 0x000000b2009b7308 */ /* 0x002e620000000800 */
[----:B0-----:R-:W-:-:S07]  /*b770*/  FADD.FTZ R15, R174, R15 ;  /* 0x0000000fae0f7221 */ /* 0x001fce0000010000 */
[----:B------:R-:W0:Y:S01]  /*b780*/  MUFU.EX2 R179, R179 ;  /* 0x000000b300b37308 */ /* 0x000e220000000800 */
[C---:B--2---:R-:W-:Y:S01]  /*b790*/  FADD.FTZ R14, R175.reuse, R15 ;  /* 0x0000000faf0e7221 */ /* 0x044fe20000010000 */
[----:B------:R-:W-:-:S06]  /*b7a0*/  F2FP.F16.F32.PACK_AB R191, R175, R174 ;  /* 0x000000aeafbf723e */ /* 0x000fcc00000000ff */
[----:B------:R-:W2:Y:S01]  /*b7b0*/  MUFU.EX2 R186, R186 ;  /* 0x000000ba00ba7308 */ /* 0x000ea20000000800 */
[----:B-1----:R-:W-:-:S07]  /*b7c0*/  FADD.FTZ R14, R155, R14 ;  /* 0x0000000e9b0e7221 */ /* 0x002fce0000010000 */
[----:B------:R-:W1:Y:S01]  /*b7d0*/  MUFU.EX2 R187, R182 ;  /* 0x000000b600bb7308 */ /* 0x000e620000000800 */
[C---:B0-----:R-:W-:Y:S01]  /*b7e0*/  FADD.FTZ R14, R179.reuse, R14 ;  /* 0x0000000eb30e7221 */ /* 0x041fe20000010000 */
[----:B------:R-:W-:-:S06]  /*b7f0*/  F2FP.F16.F32.PACK_AB R185, R179, R155 ;  /* 0x0000009bb3b9723e */ /* 0x000fcc00000000ff */
[----:B------:R-:W0:Y:S01]  /*b800*/  MUFU.EX2 R21, R181 ;  /* 0x000000b500157308 */ /* 0x000e220000000800 */
[----:B--2---:R-:W-:Y:S01]  /*b810*/  FADD.FTZ R162, R186, R23 ;  /* 0x00000017baa27221 */ /* 0x004fe20000010000 */
[----:B------:R-:W-:-:S06]  /*b820*/  IMAD.MOV.U32 R23, RZ, RZ, R3 ;  /* 0x000000ffff177224 */ /* 0x000fcc00078e0003 */
[----:B------:R-:W2:Y:S01]  /*b830*/  MUFU.EX2 R164, R164 ;  /* 0x000000a400a47308 */ /* 0x000ea20000000800 */
[----:B-1----:R-:W-:Y:S01]  /*b840*/  FADD.FTZ R14, R187, R14 ;  /* 0x0000000ebb0e7221 */ /* 0x002fe20000010000 */
[C---:B0-----:R-:W-:Y:S01]  /*b850*/  FADD.FTZ R15, R21.reuse, R162 ;  /* 0x000000a2150f7221 */ /* 0x041fe20000010000 */
[----:B------:R-:W-:Y:S01]  /*b860*/  F2FP.F16.F32.PACK_AB R186, R21, R186 ;  /* 0x000000ba15ba723e */ /* 0x000fe200000000ff */
[----:B------:R-:W-:Y:S02]  /*b870*/  IMAD.MOV.U32 R21, RZ, RZ, R4 ;  /* 0x000000ffff157224 */ /* 0x000fe400078e0004 */
[C---:B--2---:R-:W-:Y:S01]  /*b880*/  FADD.FTZ R14, R164.reuse, R14 ;  /* 0x0000000ea40e7221 */ /* 0x044fe20000010000 */
[----:B------:R-:W-:Y:S01]  /*b890*/  F2FP.F16.F32.PACK_AB R187, R164, R187 ;  /* 0x000000bba4bb723e */ /* 0x000fe200000000ff */
[----:B------:R-:W-:Y:S06]  /*b8a0*/  @P0 BRA `(.L_x_1039) ;  /* 0xffffffd400fc0947 */ /* 0x000fec000383ffff */
.L_x_1022:
        /* <DEDUP_REMOVED lines=131> */
.L_x_1040:
[----:B------:R-:W-:Y:S01]  /*c0e0*/  R2UR UR6, R16 ;  /* 0x00000000100672ca */ /* 0x000fe200000e0000 */
[----:B------:R-:W-:-:S05]  /*c0f0*/  IMAD.U32 R0, RZ, RZ, UR61 ;  /* 0x0000003dff007e24 */ /* 0x000fca000f8e00ff */
[----:B------:R-:W-:-:S07]  /*c100*/  SHF.L.U32 R0, R0, 0x1f, RZ ;  /* 0x0000001f00007819 */ /* 0x000fce00000006ff */
[----:B------:R-:W-:-:S09]  /*c110*/  ULEA UR7, UR4, UR6, 0x3 ;  /* 0x0000000604077291 */ /* 0x000fd2000f8e183f */
[----:B------:R0:W1:Y:S01]  /*c120*/  SYNCS.PHASECHK.TRANS64.TRYWAIT P0, [UR7+0x30850], R0 ;  /* 0x03085000ff0075a7 */ /* 0x0000620008000147 */
[----:B------:R-:W-:Y:S05]  /*c130*/  @!P4 BRA `(.L_x_1041) ;  /* 0x000000000004c947 */ /* 0x000fea0003800000 */
[----:B------:R-:W-:Y:S01]  /*c140*/  BPT.TRAP 0x1 ;  /* 0x000000040000795c */ /* 0x000fe20000300000 */
.L_x_1041:
[----:B-1----:R-:W-:Y:S05]  /*c150*/  @P0 BRA `(.L_x_1042) ;  /* 0x0000000000080947 */ /* 0x002fea0003800000 */
[----:B------:R-:W1:Y:S02]  /*c160*/  SYNCS.PHASECHK.TRANS64.TRYWAIT P0, [UR7+0x30850], R0 ;  /* 0x03085000ff0075a7 */ /* 0x000e640008000147 */
[----:B-1----:R-:W-:Y:S05]  /*c170*/  @!P0 BRA `(.L_x_1043) ;  /* 0x0000008000588947 */ /* 0x002fea0003800000 */
.L_x_1042:
[----:B------:R-:W-:Y:S01]  /*c180*/  R2UR UR6, R16 ;  /* 0x00000000100672ca */ /* 0x000fe200000e0000 */
[----:B------:R-:W-:Y:S01]  /*c190*/  WARPGROUP.ARRIVE ;  /* 0x00000000000079c5 */ /* 0x000fe20000000000 */
[----:B------:R-:W-:Y:S01]  /*c1a0*/  UMOV UR11, 0x40000040 ;  /* 0x40000040000b7882 */ /* 0x000fe20000000000 */
[----:B01----:R-:W0:Y:S01]  /*c1b0*/  SHFL.BFLY PT, R0, R15, 0x2, 0x1f ;  /* 0x0c401f000f007f89 */ /* 0x003e2200000e0000 */
[----:B------:R-:W-:Y:S02]  /*c1c0*/  IMAD.U32 R11, RZ, RZ, UR7 ;  /* 0x00000007ff0b7e24 */ /* 0x000fe4000f8e00ff */
[----:B------:R-:W-:Y:S01]  /*c1d0*/  IMAD.MOV.U32 R6, RZ, RZ, RZ ;  /* 0x000000ffff067224 */ /* 0x000fe200078e00ff */
[----:B------:R-:W1:Y:S01]  /*c1e0*/  SHFL.BFLY PT, R5, R14, 0x2, 0x1f ;  /* 0x0c401f000e057f89 */ /* 0x000e6200000e0000 */
[----:B------:R-:W-:Y:S02]  /*c1f0*/  @!P5 VIADD R11, R11, 0x30860 ;  /* 0x000308600b0bd836 */ /* 0x000fe40000000000 */
[----:B------:R-:W-:-:S03]  /*c200*/  IMAD.U32 R13, RZ, RZ, UR5 ;  /* 0x00000005ff0d7e24 */ /* 0x000fc6000f8e00ff */
[----:B------:R-:W-:Y:S01]  /*c210*/  UIADD3 UR6, UR6, 0x400, URZ ;  /* 0x0000040006067890 */ /* 0x000fe2000fffe03f */
[----:B------:R-:W-:-:S03]  /*c220*/  @!P5 PRMT R11, RZ, 0x654, R11 ;  /* 0x00000654ff0bd816 */ /* 0x000fc6000000000b */
[----:B------:R-:W-:-:S04]  /*c230*/  USHF.R.U32.HI UR6, URZ, 0x4, UR6 ;  /* 0x000000043f067899 */ /* 0x000fc80008011606 */
[----:B------:R-:W-:-:S04]  /*c240*/  ULOP3.LUT UR6, UR6, 0x3fff, URZ, 0xc0, !UPT ;  /* 0x00003fff06067892 */ /* 0x000fc8000f8ec03f */
[----:B------:R-:W-:Y:S01]  /*c250*/  ULOP3.LUT UR6, UR6, 0x2000000, URZ, 0xfc, !UPT ;  /* 0x0200000006067892 */ /* 0x000fe2000f8efc3f */
[----:B0-----:R-:W-:-:S03]  /*c260*/  FADD.FTZ R0, R0, R15 ;  /* 0x0000000f00007221 */ /* 0x001fc60000010000 */
[----:B------:R-:W-:Y:S01]  /*c270*/  ULEA UR4, UR4, UR6, 0xb ;  /* 0x0000000604047291 */ /* 0x000fe2000f8e583f */
[----:B-1----:R-:W-:-:S03]  /*c280*/  FADD.FTZ R2, R5, R14 ;  /* 0x0000000e05027221 */ /* 0x002fc60000010000 */
[----:B------:R-:W-:Y:S01]  /*c290*/  UIADD3 UR6, UR4, 0x80, URZ ;  /* 0x0000008004067890 */ /* 0x000fe2000fffe03f */
[----:B------:R-:W0:Y:S02]  /*c2a0*/  SHFL.BFLY PT, R5, R0, 0x1, 0x1f ;  /* 0x0c201f0000057f89 */ /* 0x000e2400000e0000 */
[----:B------:R-:W-:Y:S02]  /*c2b0*/  UMOV UR10, UR4 ;  /* 0x00000004000a7c82 */ /* 0x000fe40008000000 */
[----:B------:R-:W-:Y:S01]  /*c2c0*/  HGMMA.64x256x16.F32 R24, R196, gdesc[UR8].tnspB, R24, gsb0 ;  /* 0x43e00008c4187df0 */ /* 0x000fe20008000818 */
[----:B------:R-:W-:Y:S01]  /*c2d0*/  UMOV UR11, 0x40000040 ;  /* 0x40000040000b7882 */ /* 0x000fe20000000000 */
[----:B------:R-:W-:Y:S01]  /*c2e0*/  UMOV UR10, UR6 ;  /* 0x00000006000a7c82 */ /* 0x000fe20008000000 */
[----:B------:R-:W-:Y:S01]  /*c2f0*/  UIADD3 UR6, UR4, 0x100, URZ ;  /* 0x0000010004067890 */ /* 0x000fe2000fffe03f */
[----:B------:R-:W1:Y:S01]  /*c300*/  SHFL.BFLY PT, R7, R2, 0x1, 0x1f ;  /* 0x0c201f0002077f89 */ /* 0x000e6200000e0000 */
[----:B------:R-:W-:Y:S01]  /*c310*/  UIADD3 UR4, UR4, 0x180, URZ ;  /* 0x0000018004047890 */ /* 0x000fe2000fffe03f */
[----:B0-----:R-:W-:Y:S01]  /*c320*/  FADD.FTZ R10, R0, R5 ;  /* 0x00000005000a7221 */ /* 0x001fe20000010000 */
[----:B------:R-:W-:-:S02]  /*c330*/  IMAD.MOV.U32 R5, RZ, RZ, RZ ;  /* 0x000000ffff057224 */ /* 0x000fc400078e00ff */
[----:B------:R-:W-:Y:S02]  /*c340*/  IMAD.MOV.U32 R0, RZ, RZ, -0x800000 ;  /* 0xff800000ff007424 */ /* 0x000fe400078e00ff */
[----:B------:R-:W-:Y:S01]  /*c350*/  FSETP.NE.FTZ.AND P0, PT, R10, RZ, PT ;  /* 0x000000ff0a00720b */ /* 0x000fe20003f15000 */
[----:B-1----:R-:W-:Y:S01]  /*c360*/  FADD.FTZ R12, R2, R7 ;  /* 0x00000007020c7221 */ /* 0x002fe20000010000 */
[----:B------:R-:W-:Y:S02]  /*c370*/  IMAD.U32 R7, RZ, RZ, UR5 ;  /* 0x00000005ff077e24 */ /* 0x000fe4000f8e00ff */
[----:B------:R-:W-:Y:S02]  /*c380*/  IMAD.MOV.U32 R2, RZ, RZ, -0x800000 ;  /* 0xff800000ff027424 */ /* 0x000fe400078e00ff */
[----:B------:R-:W-:-:S07]  /*c390*/  FSETP.NE.FTZ.AND P1, PT, R12, RZ, PT ;  /* 0x000000ff0c00720b */ /* 0x000fce0003f35000 */
[----:B------:R-:W0:Y:S01]  /*c3a0*/  @P0 MUFU.LG2 R8, R10 ;  /* 0x0000000a00080308 */ /* 0x000e220000000c00 */
[----:B------:R-:W-:-:S07]  /*c3b0*/  @P0 FMUL.FTZ R7, R7, 0.69314718246459960938 ;  /* 0x3f31721807070820 */ /* 0x000fce0000410000 */
[----:B------:R-:W1:Y:S01]  /*c3c0*/  @P1 MUFU.LG2 R9, R12 ;  /* 0x0000000c00091308 */ /* 0x000e620000000c00 */
[----:B------:R-:W-:-:S07]  /*c3d0*/  @P1 FMUL.FTZ R13, R13, 0.69314718246459960938 ;  /* 0x3f3172180d0d1820 */ /* 0x000fce0000410000 */
        /* <DEDUP_REMOVED lines=9> */
[----:B------:R-:W-:Y:S01]  /*c470*/  HGMMA.64x256x16.F32 R24, R192, gdesc[UR8].tnspB, R24, gsb0 ;  /* 0x43e00008c0187df0 */ /* 0x000fe20008000818 */
[----:B------:R-:W-:Y:S01]  /*c480*/  UMOV UR10, UR6 ;  /* 0x00000006000a7c82 */ /* 0x000fe20008000000 */
[----:B------:R-:W-:Y:S01]  /*c490*/  UMOV UR11, 0x40000040 ;  /* 0x40000040000b7882 */ /* 0x000fe20000000000 */
[----:B------:R-:W-:Y:S02]  /*c4a0*/  WARPGROUP.DEPBAR.LE gsb0, 0x0 ;  /* 0x00008000000079c5 */ /* 0x000fe40000010000 */
[----:B------:R-:W-:-:S15]  /*c4b0*/  WARPGROUP.ARRIVE ;  /* 0x00000000000079c5 */ /* 0x000fde0000000000 */
[----:B------:R-:W-:-:S08]  /*c4c0*/  NOP ;  /* 0x0000000000007918 */ /* 0x000fd00000000000 */
        /* <DEDUP_REMOVED lines=137> */
.L_x_973:
[----:B------:R-:W-:Y:S05]  /*cd60*/  @P0 BRA `(.L_x_1044) ;  /* 0x0000002000640947 */ /* 0x000fea0003800000 */
[----:B------:R-:W2:Y:S01]  /*cd70*/  LDL R3, [R1] ;  /* 0x0000000001037983 */ /* 0x000ea20000100800 */
[----:B------:R-:W0:Y:S01]  /*cd80*/  S2UR UR12, SR_CTAID.Z ;  /* 0x00000000000c79c3 */ /* 0x000e220000002700 */
[----:B------:R-:W-:Y:S01]  /*cd90*/  ULDC.64 UR8, c[0x0][0xbd0] ;  /* 0x0002f40000087ab9 */ /* 0x000fe20000000a00 */
[----:B------:R-:W-:Y:S01]  /*cda0*/  ULDC.64 UR14, c[0x0][0x208] ;  /* 0x00008200000e7ab9 */ /* 0x000fe20000000a00 */
[----:B------:R-:W1:Y:S01]  /*cdb0*/  S2R R22, SR_CTAID.X ;  /* 0x0000000000167919 */ /* 0x000e620000002500 */
[----:B------:R-:W-:Y:S04]  /*cdc0*/  BSSY B0, `(.L_x_1045) ;  /* 0x000014d000007945 */ /* 0x000fe80003800000 */
[----:B------:R-:W3:Y:S08]  /*cdd0*/  LDC.64 R18, c[0x0][0xbd8] ;  /* 0x0002f600ff127b82 */ /* 0x000ef00000000a00 */
[----:B------:R-:W4:Y:S08]  /*cde0*/  S2UR UR11, SR_CTAID.Y ;  /* 0x00000000000b79c3 */ /* 0x000f300000002600 */
[----:B------:R-:W4:Y:S01]  /*cdf0*/  LDC R23, c[0x0][0xc50] ;  /* 0x00031400ff177b82 */ /* 0x000f220000000800 */
[----:B0-----:R-:W-:-:S07]  /*ce00*/  USHF.R.S32.HI UR10, URZ, 0x1f, UR12 ;  /* 0x0000001f3f0a7899 */ /* 0x001fce000801140c */
[----:B------:R-:W0:Y:S08]  /*ce10*/  LDC.64 R20, c[0x0][0xb40] ;  /* 0x0002d000ff147b82 */ /* 0x000e300000000a00 */
[----:B------:R-:W-:Y:S01]  /*ce20*/  BAR.SYNC.DEFER_BLOCKING 0x1, 0x100 ;  /* 0x0044000000007b1d */ /* 0x000fe20000010000 */
[----:B--2---:R-:W-:-:S05]  /*ce30*/  R2UR UR13, R3 ;  /* 0x00000000030d72ca */ /* 0x004fca00000e0000 */
[----:B------:R-:W2:Y:S08]  /*ce40*/  S2R R3, SR_TID.X ;  /* 0x0000000000037919 */ /* 0x000eb00000002100 */
[----:B------:R-:W-:Y:S02]  /*ce50*/  USHF.R.S32.HI UR7, URZ, 0x1f, UR13 ;  /* 0x0000001f3f077899 */ /* 0x000fe4000801140d */
[----:B------:R-:W-:-:S02]  /*ce60*/  UIMAD.WIDE.U32 UR4, UR13, UR8, URZ ;  /* 0x000000080d0472a5 */ /* 0x000fc4000f8e003f */
[----:B------:R-:W-:-:S04]  /*ce70*/  UIMAD UR6, UR7, UR8, URZ ;  /* 0x00000008070672a4 */ /* 0x000fc8000f8e023f */
[----:B------:R-:W-:-:S03]  /*ce80*/  UIMAD UR6, UR13, UR9, UR6 ;  /* 0x000000090d0672a4 */ /* 0x000fc6000f8e0206 */
[----:B------:R-:W-:Y:S01]  /*ce90*/  ULDC.64 UR8, c[0x0][0xb38] ;  /* 0x0002ce0000087ab9 */ /* 0x000fe20000000a00 */
[----:B------:R-:W-:Y:S02]  /*cea0*/  UIADD3 UR6, UR5, UR6, URZ ;  /* 0x0000000605067290 */ /* 0x000fe4000fffe03f */
[----:B------:R-:W-:Y:S01]  /*ceb0*/  UIMAD UR7, UR7, UR8, URZ ;  /* 0x00000008070772a4 */ /* 0x000fe2000f8e023f */
[----:B--2---:R-:W-:-:S05]  /*cec0*/  VIADD R5, R3, 0xffffff80 ;  /* 0xffffff8003057836 */ /* 0x004fca0000000000 */
[----:B------:R-:W-:-:S04]  /*ced0*/  SHF.R.S32.HI R4, RZ, 0x1f, R5 ;  /* 0x0000001fff047819 */ /* 0x000fc80000011405 */
[CC--:B------:R-:W-:Y:S02]  /*cee0*/  LEA.HI R6, R4.reuse, R5.reuse, RZ, 0x7 ;  /* 0x0000000504067211 */ /* 0x0c0fe400078f38ff */
[----:B------:R-:W-:Y:S02]  /*cef0*/  LEA.HI R11, R4, R5, RZ, 0x2 ;  /* 0x00000005040b7211 */ /* 0x000fe400078f10ff */
[----:B------:R-:W-:Y:S02]  /*cf00*/  LOP3.LUT R8, R6, 0xffffff80, RZ, 0xc0, !PT ;  /* 0xffffff8006087812 */ /* 0x000fe400078ec0ff */
[----:B------:R-:W-:-:S03]  /*cf10*/  SHF.R.S32.HI R7, RZ, 0x7, R6 ;  /* 0x00000007ff077819 */ /* 0x000fc60000011406 */
[----:B------:R-:W-:Y:S01]  /*cf20*/  IMAD.IADD R3, R5, 0x1, -R8 ;  /* 0x0000000105037824 */ /* 0x000fe200078e0a08 */
[----:B------:R-:W-:Y:S01]  /*cf30*/  LEA.HI R4, R6, R7, RZ, 0x1 ;  /* 0x0000000706047211 */ /* 0x000fe200078f08ff */
[----:B------:R-:W2:Y:S01]  /*cf40*/  LDC R8, c[0x0][0xbe8] ;  /* 0x0002fa00ff087b82 */ /* 0x000ea20000000800 */
[----:B------:R-:W-:Y:S02]  /*cf50*/  LOP3.LUT R6, R11, 0xfffffffc, RZ, 0xc0, !PT ;  /* 0xfffffffc0b067812 */ /* 0x000fe400078ec0ff */
[----:B------:R-:W-:Y:S02]  /*cf60*/  SHF.R.S32.HI R12, RZ, 0x1f, R3 ;  /* 0x0000001fff0c7819 */ /* 0x000fe40000011403 */
[----:B------:R-:W-:Y:S01]  /*cf70*/  LOP3.LUT R4, R4, 0x3fffffe, RZ, 0xc0, !PT ;  /* 0x03fffffe04047812 */ /* 0x000fe200078ec0ff */
[----:B------:R-:W-:Y:S01]  /*cf80*/  IMAD.IADD R5, R5, 0x1, -R6 ;  /* 0x0000000105057824 */ /* 0x000fe200078e0a06 */
[CC--:B------:R-:W-:Y:S02]  /*cf90*/  LEA.HI R10, R12.reuse, R3.reuse, RZ, 0x2 ;  /* 0x000000030c0a7211 */ /* 0x0c0fe400078f10ff */
[----:B------:R-:W-:Y:S01]  /*cfa0*/  LEA.HI R12, R12, R3, RZ, 0x5 ;  /* 0x000000030c0c7211 */ /* 0x000fe200078f28ff */
[----:B------:R-:W-:Y:S01]  /*cfb0*/  IMAD.IADD R6, R7, 0x1, -R4 ;  /* 0x0000000107067824 */ /* 0x000fe200078e0a04 */
[----:B------:R-:W-:-:S02]  /*cfc0*/  SHF.R.S32.HI R9, RZ, 0x2, R10 ;  /* 0x00000002ff097819 */ /* 0x000fc4000001140a */
[----:B------:R-:W-:Y:S02]  /*cfd0*/  SHF.R.S32.HI R14, RZ, 0x1f, R10 ;  /* 0x0000001fff0e7819 */ /* 0x000fe4000001140a */
[----:B------:R-:W-:Y:S02]  /*cfe0*/  LEA.HI R7, R5, R5, RZ, 0x1 ;  /* 0x0000000505077211 */ /* 0x000fe400078f08ff */
[----:B------:R-:W-:Y:S02]  /*cff0*/  LEA.HI R14, R14, R9, RZ, 0x3 ;  /* 0x000000090e0e7211 */ /* 0x000fe400078f18ff */
[----:B------:R-:W-:Y:S02]  /*d000*/  LOP3.LUT R10, R10, 0x7ffffffc, RZ, 0xc0, !PT ;  /* 0x7ffffffc0a0a7812 */ /* 0x000fe400078ec0ff */
[----:B------:R-:W-:Y:S02]  /*d010*/  LOP3.LUT R14, R14, 0xfffffff8, RZ, 0xc0, !PT ;  /* 0xfffffff80e0e7812 */ /* 0x000fe400078ec0ff */
[----:B--2---:R-:W-:-:S03]  /*d020*/  ISETP.NE.AND P0, PT, R8, 0x1, PT ;  /* 0x000000010800780c */ /* 0x004fc60003f05270 */
[----:B------:R-:W-:Y:S01]  /*d030*/  IMAD.IADD R4, R9, 0x1, -R14 ;  /* 0x0000000109047824 */ /* 0x000fe200078e0a0e */
[----:B------:R-:W-:Y:S02]  /*d040*/  LOP3.LUT R14, R7, 0x1ffffffe, RZ, 0xc0, !PT ;  /* 0x1ffffffe070e7812 */ /* 0x000fe400078ec0ff */
[----:B------:R-:W-:Y:S01]  /*d050*/  SHF.R.S32.HI R7, RZ, 0x5, R12 ;  /* 0x00000005ff077819 */ /* 0x000fe2000001140c */
[----:B---3--:R-:W-:Y:S02]  /*d060*/  IMAD R12, R18, UR10, RZ ;  /* 0x0000000a120c7c24 */ /* 0x008fe4000f8e02ff */
[----:B------:R-:W-:Y:S01]  /*d070*/  IMAD.IADD R16, R5, 0x1, -R14 ;  /* 0x0000000105107824 */ /* 0x000fe200078e0a0e */
[----:B------:R-:W-:Y:S01]  /*d080*/  LEA R7, R7, R4, 0x4 ;  /* 0x0000000407077211 */ /* 0x000fe200078e20ff */
[----:B------:R-:W-:Y:S02]  /*d090*/  IMAD.U32 R5, RZ, RZ, UR5 ;  /* 0x00000005ff057e24 */ /* 0x000fe4000f8e00ff */
[----:B------:R-:W-:Y:S01]  /*d0a0*/  IMAD.U32 R4, RZ, RZ, UR4 ;  /* 0x00000004ff047e24 */ /* 0x000fe2000f8e00ff */
[----:B------:R-:W2:Y:S01]  /*d0b0*/  @P0 LDC R14, c[0x0][0xbec] ;  /* 0x0002fb00ff0e0b82 */ /* 0x000ea20000000800 */
[----:B------:R-:W-:Y:S01]  /*d0c0*/  IMAD R9, R6, 0x40, R7 ;  /* 0x0000004006097824 */ /* 0x000fe200078e0207 */
[----:B------:R-:W-:Y:S01]  /*d0d0*/  UIMAD.WIDE.U32 UR4, UR13, UR8, URZ ;  /* 0x000000080d0472a5 */ /* 0x000fe2000f8e003f */
[----:B------:R-:W-:Y:S01]  /*d0e0*/  IMAD.U32 R5, RZ, RZ, UR6 ;  /* 0x00000006ff057e24 */ /* 0x000fe2000f8e00ff */
[----:B------:R-:W-:Y:S01]  /*d0f0*/  UIMAD UR6, UR13, UR9, UR7 ;  /* 0x000000090d0672a4 */ /* 0x000fe2000f8e0207 */
[----:B------:R-:W-:-:S02]  /*d100*/  IMAD R6, R16, 0x8, R9 ;  /* 0x0000000810067824 */ /* 0x000fc400078e0209 */
[----:B------:R-:W-:Y:S01]  /*d110*/  IMAD R16, RZ, RZ, -UR13 ;  /* 0x8000000dff107e24 */ /* 0x000fe2000f8e02ff */
[----:B------:R-:W3:Y:S01]  /*d120*/  @P0 LDC R152, c[0x0][0xbec] ;  /* 0x0002fb00ff980b82 */ /* 0x000ee20000000800 */
[----:B------:R-:W-:Y:S01]  /*d130*/  UIADD3 UR6, UR5, UR6, URZ ;  /* 0x0000000605067290 */ /* 0x000fe2000fffe03f */
[----:B-1----:R-:W-:Y:S01]  /*d140*/  IMAD R11, R22, 0x80, R6 ;  /* 0x00000080160b7824 */ /* 0x002fe200078e0206 */
[----:B------:R-:W-:Y:S01]  /*d150*/  ULDC.64 UR8, c[0x0][0xb28] ;  /* 0x0002ca0000087ab9 */ /* 0x000fe20000000a00 */
[----:B----4-:R-:W-:Y:S02]  /*d160*/  IMAD R23, R23, R16, UR11 ;  /* 0x0000000b17177e24 */ /* 0x010fe4000f8e0210 */
[----:B------:R-:W-:Y:S02]  /*d170*/  IMAD R15, R19, UR12, R12 ;  /* 0x0000000c130f7c24 */ /* 0x000fe4000f8e020c */
[----:B------:R-:W1:Y:S01]  /*d180*/  @P0 LDC R17, c[0x0][0xbf0] ;  /* 0x0002fc00ff110b82 */ /* 0x000e620000000800 */
[----:B------:R-:W-:Y:S01]  /*d190*/  IMAD.WIDE.U32 R4, R18, UR12, R4 ;  /* 0x0000000c12047c25 */ /* 0x000fe2000f8e0004 */
[----:B------:R-:W-:-:S03]  /*d1a0*/  SHF.R.S32.HI R16, RZ, 0x1f, R23 ;  /* 0x0000001fff107819 */ /* 0x000fc60000011417 */
[----:B------:R-:W-:Y:S02]  /*d1b0*/  IMAD.U32 R7, RZ, RZ, UR5 ;  /* 0x00000005ff077e24 */ /* 0x000fe4000f8e00ff */
[----:B------:R-:W-:Y:S01]  /*d1c0*/  IMAD.U32 R6, RZ, RZ, UR4 ;  /* 0x00000004ff067e24 */ /* 0x000fe2000f8e00ff */
[----:B------:R-:W4:Y:S01]  /*d1d0*/  @P0 LDC R153, c[0x0][0xbf0] ;  /* 0x0002fc00ff990b82 */ /* 0x000f220000000800 */
[----:B--2---:R-:W-:Y:S01]  /*d1e0*/  @P0 IMAD.HI.U32 R12, R11, R14, RZ ;  /* 0x0000000e0b0c0227 */ /* 0x004fe200078e00ff */
[----:B------:R-:W-:-:S03]  /*d1f0*/  ULDC.64 UR4, c[0x0][0xbe0] ;  /* 0x0002f80000047ab9 */ /* 0x000fc60000000a00 */
[----:B------:R-:W-:Y:S01]  /*d200*/  IMAD.U32 R7, RZ, RZ, UR6 ;  /* 0x00000006ff077e24 */ /* 0x000fe2000f8e00ff */
[----:B------:R-:W-:Y:S01]  /*d210*/  ULDC.64 UR6, c[0x0][0xb48] ;  /* 0x0002d20000067ab9 */ /* 0x000fe20000000a00 */
[----:B------:R-:W-:Y:S02]  /*d220*/  IMAD.IADD R5, R5, 0x1, R15 ;  /* 0x0000000105057824 */ /* 0x000fe400078e020f */
[----:B0-----:R-:W-:Y:S02]  /*d230*/  IMAD R14, R20, UR10, RZ ;  /* 0x0000000a140e7c24 */ /* 0x001fe4000f8e02ff */
[----:B---3--:R-:W-:-:S04]  /*d240*/  @P0 IMAD.HI.U32 R152, R11, R152, RZ ;  /* 0x000000980b980227 */ /* 0x008fc800078e00ff */
[----:B------:R-:W-:Y:S01]  /*d250*/  IMAD.MOV.U32 R13, RZ, RZ, R11 ;  /* 0x000000ffff0d7224 */ /* 0x000fe200078e000b */
[----:B-1----:R-:W-:Y:S01]  /*d260*/  @P0 SHF.R.U32.HI R13, RZ, R17, R12 ;  /* 0x00000011ff0d0219 */ /* 0x002fe2000001160c */
[----:B------:R-:W-:Y:S02]  /*d270*/  IMAD R17, R21, UR12, R14 ;  /* 0x0000000c15117c24 */ /* 0x000fe4000f8e020e */
[----:B------:R-:W-:-:S04]  /*d280*/  IMAD.WIDE.U32 R6, R20, UR12, R6 ;  /* 0x0000000c14067c25 */ /* 0x000fc8000f8e0006 */
[----:B------:R-:W-:Y:S01]  /*d290*/  IMAD.MOV.U32 R15, RZ, RZ, R11 ;  /* 0x000000ffff0f7224 */ /* 0x000fe200078e000b */
[----:B----4-:R-:W-:Y:S01]  /*d2a0*/  @P0 SHF.R.U32.HI R15, RZ, R153, R152 ;  /* 0x00000099ff0f0219 */ /* 0x010fe20000011698 */
[----:B------:R-:W-:Y:S02]  /*d2b0*/  IMAD R12, R16, UR4, RZ ;  /* 0x00000004100c7c24 */ /* 0x000fe4000f8e02ff */
[----:B------:R-:W-:-:S04]  /*d2c0*/  IMAD.WIDE.U32 R4, R23, UR4, R4 ;  /* 0x0000000417047c25 */ /* 0x000fc8000f8e0004 */
[----:B------:R-:W-:Y:S01]  /*d2d0*/  IMAD.IADD R7, R7, 0x1, R17 ;  /* 0x0000000107077824 */ /* 0x000fe200078e0211 */
[----:B------:R-:W-:Y:S01]  /*d2e0*/  SHF.R.S32.HI R17, RZ, 0x1f, R13 ;  /* 0x0000001fff117819 */ /* 0x000fe2000001140d */
[----:B------:R-:W-:Y:S01]  /*d2f0*/  IMAD R14, R23, UR5, R12 ;  /* 0x00000005170e7c24 */ /* 0x000fe2000f8e020c */
[----:B------:R-:W-:Y:S01]  /*d300*/  IADD3 R4, P0, R13, R4, RZ ;  /* 0x000000040d047210 */ /* 0x000fe20007f1e0ff */
[----:B------:R-:W-:Y:S01]  /*d310*/  IMAD R16, R16, UR6, RZ ;  /* 0x0000000610107c24 */ /* 0x000fe2000f8e02ff */
[----:B------:R-:W-:Y:S01]  /*d320*/  SHF.R.S32.HI R12, RZ, 0x1f, R15 ;  /* 0x0000001fff0c7819 */ /* 0x000fe2000001140f */
[----:B------:R-:W-:Y:S01]  /*d330*/  IMAD.MOV R13, RZ, RZ, -R13 ;  /* 0x000000ffff0d7224 */ /* 0x000fe200078e0a0d */
[----:B------:R-:W-:Y:S01]  /*d340*/  ULDC.64 UR4, c[0x0][0xb30] ;  /* 0x0002cc0000047ab9 */ /* 0x000fe20000000a00 */
[----:B------:R-:W-:Y:S01]  /*d350*/  IMAD R19, R23, UR7, R16 ;  /* 0x0000000717137c24 */ /* 0x000fe2000f8e0210 */
[----:B------:R-:W-:Y:S01]  /*d360*/  IADD3.X R5, R17, R5, R14, P0, !PT ;  /* 0x0000000511057210 */ /* 0x000fe200007fe40e */
[----:B------:R-:W-:-:S02]  /*d370*/  IMAD.MOV R16, RZ, RZ, -R15 ;  /* 0x000000ffff107224 */ /* 0x000fc400078e0a0f */
[----:B------:R-:W-:Y:S02]  /*d380*/  IMAD R12, R12, UR4, RZ ;  /* 0x000000040c0c7c24 */ /* 0x000fe4000f8e02ff */
[----:B------:R-:W-:Y:S02]  /*d390*/  IMAD R13, R8, R13, R11 ;  /* 0x0000000d080d7224 */ /* 0x000fe400078e020b */
        /* <DEDUP_REMOVED lines=35> */
[-C--:B------:R-:W-:Y:S01]  /*d5d0*/  ISETP.GE.OR P1, PT, R11, R8.reuse, P0 ;  /* 0x000000080b00720c */ /* 0x080fe20000726670 */
[----:B------:R-:W-:Y:S01]  /*d5e0*/  IMAD.IADD R3, R3, 0x1, -R10 ;  /* 0x0000000103037824 */ /* 0x000fe200078e0a0a */
[----:B------:R-:W1:Y:S01]  /*d5f0*/  SHFL.IDX PT, R15, R17, 0x1, 0x1c1f ;  /* 0x003c1f00110f7f89 */ /* 0x000e6200000e0000 */
[-C--:B------:R-:W-:Y:S01]  /*d600*/  ISETP.GE.OR P0, PT, R9, R8.reuse, P0 ;  /* 0x000000080900720c */ /* 0x080fe20000706670 */
[----:B------:R-:W-:Y:S01]  /*d610*/  UPRMT UR4, URZ, 0x654, UR4 ;  /* 0x000006543f047896 */ /* 0x000fe20008000004 */
[----:B------:R-:W-:Y:S01]  /*d620*/  ISETP.GE.AND P2, PT, R11, R8, PT ;  /* 0x000000080b00720c */ /* 0x000fe20003f46270 */
[----:B------:R2:W3:Y:S01]  /*d630*/  SHFL.IDX PT, R4, R6, RZ, 0x1c1f ;  /* 0x001c1fff06047589 */ /* 0x0004e200000e0000 */
[----:B------:R-:W-:-:S03]  /*d640*/  IMAD.SHL.U32 R3, R3, 0x2, RZ ;  /* 0x0000000203037824 */ /* 0x000fc600078e00ff */
[----:B------:R2:W4:Y:S03]  /*d650*/  SHFL.IDX PT, R5, R7, RZ, 0x1c1f ;  /* 0x001c1fff07057589 */ /* 0x00052600000e0000 */
[----:B------:R-:W-:Y:S01]  /*d660*/  SYNCS.ARRIVE.TRANS64.RED.A1T0 RZ, [UR4], RZ ;  /* 0x000000ffffff79a7 */ /* 0x000fe20008100404 */
[----:B0-----:R2:W-:Y:S04]  /*d670*/  @!P1 ST.E desc[UR14][R12.64], R0 ;  /* 0x000000000c009985 */ /* 0x0015e8000c10190e */
[----:B-1----:R2:W-:Y:S01]  /*d680*/  @!P0 ST.E desc[UR14][R14.64], R2 ;  /* 0x000000020e008985 */ /* 0x0025e2000c10190e */
[----:B------:R-:W-:Y:S05]  /*d690*/  @P2 BRA `(.L_x_1046) ;  /* 0x0000000800fc2947 */ /* 0x000fea0003800000 */
[C---:B--2---:R-:W-:Y:S01]  /*d6a0*/  VIADD R0, R3.reuse, 0x8 ;  /* 0x0000000803007836 */ /* 0x044fe20000000000 */
[----:B------:R-:W-:Y:S01]  /*d6b0*/  ULDC UR4, c[0x0][0xac8] ;  /* 0x0002b20000047ab9 */ /* 0x000fe20000000800 */
[C---:B------:R-:W-:Y:S01]  /*d6c0*/  VIADD R2, R3.reuse, 0x10 ;  /* 0x0000001003027836 */ /* 0x040fe20000000000 */
[C---:B------:R-:W-:Y:S01]  /*d6d0*/  ISETP.GE.AND P2, PT, R3.reuse, UR4, PT ;  /* 0x0000000403007c0c */ /* 0x040fe2000bf46270 */
[C---:B------:R-:W-:Y:S01]  /*d6e0*/  VIADD R10, R3.reuse, 0x18 ;  /* 0x00000018030a7836 */ /* 0x040fe20000000000 */
[----:B------:R-:W-:Y:S01]  /*d6f0*/  ISETP.GE.AND P3, PT, R0, UR4, PT ;  /* 0x0000000400007c0c */ /* 0x000fe2000bf66270 */
[C---:B------:R-:W-:Y:S01]  /*d700*/  VIADD R18, R3.reuse, 0x20 ;  /* 0x0000002003127836 */ /* 0x040fe20000000000 */
[----:B------:R-:W-:Y:S01]  /*d710*/  ISETP.GE.AND P4, PT, R2, UR4, PT ;  /* 0x0000000402007c0c */ /* 0x000fe2000bf86270 */
[C---:B------:R-:W-:Y:S01]  /*d720*/  VIADD R19, R3.reuse, 0x28 ;  /* 0x0000002803137836 */ /* 0x040fe20000000000 */
[----:B------:R-:W-:Y:S01]  /*d730*/  ISETP.GE.AND P5, PT, R10, UR4, PT ;  /* 0x000000040a007c0c */ /* 0x000fe2000bfa6270 */
[----:B------:R-:W-:Y:S01]  /*d740*/  ULDC.64 UR6, c[0x0][0x208] ;  /* 0x0000820000067ab9 */ /* 0x000fe20000000a00 */
[----:B------:R-:W-:Y:S01]  /*d750*/  ISETP.GE.AND P0, PT, R18, UR4, PT ;  /* 0x0000000412007c0c */ /* 0x000fe2000bf06270 */
[----:B------:R-:W-:Y:S01]  /*d760*/  VIADD R20, R3, 0x40 ;  /* 0x0000004003147836 */ /* 0x000fe20000000000 */
[----:B------:R-:W-:Y:S01]  /*d770*/  ISETP.GE.AND P1, PT, R19, UR4, PT ;  /* 0x0000000413007c0c */ /* 0x000fe2000bf26270 */
[----:B------:R-:W-:-:S02]  /*d780*/  VIADD R21, R3, 0x48 ;  /* 0x0000004803157836 */ /* 0x000fc40000000000 */
[C---:B------:R-:W-:Y:S02]  /*d790*/  VIADD R22, R3.reuse, 0x50 ;  /* 0x0000005003167836 */ /* 0x040fe40000000000 */
[----:B------:R-:W-:Y:S02]  /*d7a0*/  @!P3 LEA.HI R0, R0, R0, RZ, 0x1 ;  /* 0x000000000000b211 */ /* 0x000fe400078f08ff */
[----:B------:R-:W-:Y:S02]  /*d7b0*/  @!P4 LEA.HI R2, R2, R2, RZ, 0x1 ;  /* 0x000000020202c211 */ /* 0x000fe400078f08ff */
[----:B------:R-:W-:Y:S02]  /*d7c0*/  @!P5 LEA.HI R10, R10, R10, RZ, 0x1 ;  /* 0x0000000a0a0ad211 */ /* 0x000fe400078f08ff */
[----:B------:R-:W-:Y:S01]  /*d7d0*/  @!P3 LOP3.LUT R13, R0, 0xfffffffe, RZ, 0xc0, !PT ;  /* 0xfffffffe000db812 */ /* 0x000fe200078ec0ff */
[C---:B------:R-:W-:Y:S01]  /*d7e0*/  VIADD R0, R3.reuse, 0x30 ;  /* 0x0000003003007836 */ /* 0x040fe20000000000 */
[----:B------:R-:W-:Y:S01]  /*d7f0*/  @!P4 LOP3.LUT R15, R2, 0xfffffffe, RZ, 0xc0, !PT ;  /* 0xfffffffe020fc812 */ /* 0x000fe200078ec0ff */
[C---:B------:R-:W-:Y:S01]  /*d800*/  VIADD R2, R3.reuse, 0x38 ;  /* 0x0000003803027836 */ /* 0x040fe20000000000 */
[----:B------:R-:W-:Y:S01]  /*d810*/  @!P5 LOP3.LUT R17, R10, 0xfffffffe, RZ, 0xc0, !PT ;  /* 0xfffffffe0a11d812 */ /* 0x000fe200078ec0ff */
[----:B---34-:R-:W-:Y:S01]  /*d820*/  @!P2 IMAD.WIDE R10, R3, 0x4, R4 ;  /* 0x00000004030aa825 */ /* 0x018fe200078e0204 */
[----:B------:R-:W-:-:S02]  /*d830*/  ISETP.GE.AND P6, PT, R22, UR4, PT ;  /* 0x0000000416007c0c */ /* 0x000fc4000bfc6270 */
[----:B------:R-:W-:Y:S01]  /*d840*/  @!P0 LEA.HI R18, R18, R18, RZ, 0x1 ;  /* 0x0000001212128211 */ /* 0x000fe200078f08ff */
[--C-:B------:R-:W-:Y:S01]  /*d850*/  @!P3 IMAD.WIDE R12, R13, 0x4, R4.reuse ;  /* 0x000000040d0cb825 */ /* 0x100fe200078e0204 */
[----:B------:R0:W-:Y:S01]  /*d860*/  @!P2 ST.E.64 desc[UR6][R10.64], R24 ;  /* 0x000000180a00a985 */ /* 0x0001e2000c101b06 */
[----:B------:R-:W-:Y:S02]  /*d870*/  ISETP.GE.AND P2, PT, R0, UR4, PT ;  /* 0x0000000400007c0c */ /* 0x000fe4000bf46270 */
[--C-:B------:R-:W-:Y:S01]  /*d880*/  @!P4 IMAD.WIDE R14, R15, 0x4, R4.reuse ;  /* 0x000000040f0ec825 */ /* 0x100fe200078e0204 */
[----:B------:R1:W-:Y:S01]  /*d890*/  @!P3 ST.E.64 desc[UR6][R12.64], R28 ;  /* 0x0000001c0c00b985 */ /* 0x0003e2000c101b06 */
[----:B------:R-:W-:Y:S02]  /*d8a0*/  ISETP.GE.AND P3, PT, R2, UR4, PT ;  /* 0x0000000402007c0c */ /* 0x000fe4000bf66270 */
[----:B------:R-:W-:Y:S01]  /*d8b0*/  @!P5 IMAD.WIDE R16, R17, 0x4, R4 ;  /* 0x000000041110d825 */ /* 0x000fe200078e0204 */
[----:B------:R2:W-:Y:S01]  /*d8c0*/  @!P4 ST.E.64 desc[UR6][R14.64], R32 ;  /* 0x000000200e00c985 */ /* 0x0005e2000c101b06 */
[----:B------:R-:W-:-:S02]  /*d8d0*/  ISETP.GE.AND P4, PT, R20, UR4, PT ;  /* 0x0000000414007c0c */ /* 0x000fc4000bf86270 */
[----:B------:R-:W-:Y:S01]  /*d8e0*/  @!P1 LEA.HI R19, R19, R19, RZ, 0x1 ;  /* 0x0000001313139211 */ /* 0x000fe200078f08ff */
[----:B------:R3:W-:Y:S01]  /*d8f0*/  @!P5 ST.E.64 desc[UR6][R16.64], R36 ;  /* 0x000000241000d985 */ /* 0x0007e2000c101b06 */
[----:B------:R-:W-:Y:S01]  /*d900*/  ISETP.GE.AND P5, PT, R21, UR4, PT ;  /* 0x0000000415007c0c */ /* 0x000fe2000bfa6270 */
[C---:B0-----:R-:W-:Y:S01]  /*d910*/  VIADD R24, R3.reuse, 0x58 ;  /* 0x0000005803187836 */ /* 0x041fe20000000000 */
[----:B------:R-:W-:Y:S01]  /*d920*/  @!P0 LOP3.LUT R11, R18, 0xfffffffe, RZ, 0xc0, !PT ;  /* 0xfffffffe120b8812 */ /* 0x000fe200078ec0ff */
[----:B------:R-:W-:Y:S01]  /*d930*/  VIADD R25, R3, 0x60 ;  /* 0x0000006003197836 */ /* 0x000fe20000000000 */
[----:B------:R-:W-:Y:S02]  /*d940*/  @!P2 LEA.HI R0, R0, R0, RZ, 0x1 ;  /* 0x000000000000a211 */ /* 0x000fe400078f08ff */
[----:B-1----:R-:W-:Y:S01]  /*d950*/  @!P1 LOP3.LUT R13, R19, 0xfffffffe, RZ, 0xc0, !PT ;  /* 0xfffffffe130d9812 */ /* 0x002fe200078ec0ff */
[----:B------:R-:W-:Y:S01]  /*d960*/  @!P0 IMAD.WIDE R10, R11, 0x4, R4 ;  /* 0x000000040b0a8825 */ /* 0x000fe200078e0204 */
[----:B------:R-:W-:-:S02]  /*d970*/  @!P3 LEA.HI R2, R2, R2, RZ, 0x1 ;  /* 0x000000020202b211 */ /* 0x000fc400078f08ff */
[----:B------:R-:W-:Y:S01]  /*d980*/  @!P4 LEA.HI R20, R20, R20, RZ, 0x1 ;  /* 0x000000141414c211 */ /* 0x000fe200078f08ff */
[----:B------:R-:W-:Y:S01]  /*d990*/  @!P1 IMAD.WIDE R12, R13, 0x4, R4 ;  /* 0x000000040d0c9825 */ /* 0x000fe200078e0204 */
[----:B------:R-:W-:Y:S01]  /*d9a0*/  @!P6 LEA.HI R22, R22, R22, RZ, 0x1 ;  /* 0x000000161616e211 */ /* 0x000fe200078f08ff */
[----:B------:R0:W-:Y:S01]  /*d9b0*/  @!P0 ST.E.64 desc[UR6][R10.64], R40 ;  /* 0x000000280a008985 */ /* 0x0001e2000c101b06 */
[----:B------:R-:W-:Y:S02]  /*d9c0*/  @!P5 LEA.HI R21, R21, R21, RZ, 0x1 ;  /* 0x000000151515d211 */ /* 0x000fe400078f08ff */
[----:B--2---:R-:W-:Y:S01]  /*d9d0*/  @!P2 LOP3.LUT R15, R0, 0xfffffffe, RZ, 0xc0, !PT ;  /* 0xfffffffe000fa812 */ /* 0x004fe200078ec0ff */
[----:B------:R1:W-:Y:S01]  /*d9e0*/  @!P1 ST.E.64 desc[UR6][R12.64], R44 ;  /* 0x0000002c0c009985 */ /* 0x0003e2000c101b06 */
[----:B---3--:R-:W-:Y:S01]  /*d9f0*/  @!P3 LOP3.LUT R17, R2, 0xfffffffe, RZ, 0xc0, !PT ;  /* 0xfffffffe0211b812 */ /* 0x008fe200078ec0ff */
[C---:B------:R-:W-:Y:S01]  /*da00*/  VIADD R0, R3.reuse, 0x68 ;  /* 0x0000006803007836 */ /* 0x040fe20000000000 */
[----:B------:R-:W-:Y:S01]  /*da10*/  @!P4 LOP3.LUT R19, R20, 0xfffffffe, RZ, 0xc0, !PT ;  /* 0xfffffffe1413c812 */ /* 0x000fe200078ec0ff */
[----:B------:R-:W-:Y:S01]  /*da20*/  VIADD R20, R3, 0x78 ;  /* 0x0000007803147836 */ /* 0x000fe20000000000 */
[----:B------:R-:W-:-:S02]  /*da30*/  @!P5 LOP3.LUT R21, R21, 0xfffffffe, RZ, 0xc0, !PT ;  /* 0xfffffffe1515d812 */ /* 0x000fc400078ec0ff */
[----:B------:R-:W-:Y:S01]  /*da40*/  @!P6 LOP3.LUT R23, R22, 0xfffffffe, RZ, 0xc0, !PT ;  /* 0xfffffffe1617e812 */ /* 0x000fe200078ec0ff */
        /* <DEDUP_REMOVED lines=23> */
[----:B------:R-:W-:Y:S01]  /*dbc0*/  VIADD R24, R3, 0x90 ;  /* 0x0000009003187836 */ /* 0x000fe20000000000 */
[----:B-1----:R-:W-:Y:S01]  /*dbd0*/  @!P0 LOP3.LUT R13, R25, 0xfffffffe, RZ, 0xc0, !PT ;  /* 0xfffffffe190d8812 */ /* 0x002fe200078ec0ff */
[----:B------:R-:W-:Y:S01]  /*dbe0*/  VIADD R25, R3, 0x98 ;  /* 0x0000009803197836 */ /* 0x000fe20000000000 */
[----:B------:R-:W-:Y:S01]  /*dbf0*/  @!P2 LEA.HI R0, R0, R0, RZ, 0x1 ;  /* 0x000000000000a211 */ /* 0x000fe200078f08ff */
[----:B------:R-:W-:Y:S01]  /*dc00*/  @!P1 IMAD.WIDE R10, R11, 0x4, R4 ;  /* 0x000000040b0a9825 */ /* 0x000fe200078e0204 */
[----:B------:R-:W-:-:S02]  /*dc10*/  @!P5 LEA.HI R20, R20, R20, RZ, 0x1 ;  /* 0x000000141414d211 */ /* 0x000fc400078f08ff */
[----:B------:R-:W-:Y:S01]  /*dc20*/  @!P6 LEA.HI R2, R2, R2, RZ, 0x1 ;  /* 0x000000020202e211 */ /* 0x000fe200078f08ff */
[--C-:B------:R-:W-:Y:S01]  /*dc30*/  @!P0 IMAD.WIDE R12, R13, 0x4, R4.reuse ;  /* 0x000000040d0c8825 */ /* 0x100fe200078e0204 */
[----:B------:R-:W-:Y:S01]  /*dc40*/  @!P3 LEA.HI R22, R22, R22, RZ, 0x1 ;  /* 0x000000161616b211 */ /* 0x000fe200078f08ff */
[----:B------:R0:W-:Y:S01]  /*dc50*/  @!P1 ST.E.64 desc[UR6][R10.64], R68 ;  /* 0x000000440a009985 */ /* 0x0001e2000c101b06 */
[----:B------:R-:W-:Y:S02]  /*dc60*/  @!P4 LEA.HI R21, R21, R21, RZ, 0x1 ;  /* 0x000000151515c211 */ /* 0x000fe400078f08ff */
[----:B--2---:R-:W-:Y:S01]  /*dc70*/  @!P2 LOP3.LUT R15, R0, 0xfffffffe, RZ, 0xc0, !PT ;  /* 0xfffffffe000fa812 */ /* 0x004fe200078ec0ff */
[----:B------:R1:W-:Y:S01]  /*dc80*/  @!P0 ST.E.64 desc[UR6][R12.64], R72 ;  /* 0x000000480c008985 */ /* 0x0003e2000c101b06 */
[----:B---3--:R-:W-:Y:S01]  /*dc90*/  @!P6 LOP3.LUT R17, R2, 0xfffffffe, RZ, 0xc0, !PT ;  /* 0xfffffffe0211e812 */ /* 0x008fe200078ec0ff */
[C---:B------:R-:W-:Y:S01]  /*dca0*/  VIADD R0, R3.reuse, 0xa0 ;  /* 0x000000a003007836 */ /* 0x040fe20000000000 */
[----:B----4-:R-:W-:Y:S01]  /*dcb0*/  @!P5 LOP3.LUT R19, R20, 0xfffffffe, RZ, 0xc0, !PT ;  /* 0xfffffffe1413d812 */ /* 0x010fe200078ec0ff */
[----:B------:R-:W-:Y:S01]  /*dcc0*/  VIADD R2, R3, 0xa8 ;  /* 0x000000a803027836 */ /* 0x000fe20000000000 */
[----:B------:R-:W-:Y:S01]  /*dcd0*/  @!P4 LOP3.LUT R21, R21, 0xfffffffe, RZ, 0xc0, !PT ;  /* 0xfffffffe1515c812 */ /* 0x000fe200078ec0ff */
[C---:B------:R-:W-:Y:S01]  /*dce0*/  VIADD R20, R3.reuse, 0xb0 ;  /* 0x000000b003147836 */ /* 0x040fe20000000000 */
        /* <DEDUP_REMOVED lines=13> */
[----:B------:R-:W-:-:S02]  /*ddc0*/  @!P0 LEA.HI R24, R24, R24, RZ, 0x1 ;  /* 0x0000001818188211 */ /* 0x000fc400078f08ff */
        /* <DEDUP_REMOVED lines=8> */
[----:B0-----:R-:W-:Y:S02]  /*de50*/  @!P0 LOP3.LUT R11, R24, 0xfffffffe, RZ, 0xc0, !PT ;  /* 0xfffffffe180b8812 */ /* 0x001fe400078ec0ff */
[----:B------:R-:W-:Y:S02]  /*de60*/  @!P2 LEA.HI R0, R0, R0, RZ, 0x1 ;  /* 0x000000000000a211 */ /* 0x000fe400078f08ff */
[----:B-1----:R-:W-:Y:S01]  /*de70*/  @!P1 LOP3.LUT R13, R25, 0xfffffffe, RZ, 0xc0, !PT ;  /* 0xfffffffe190d9812 */ /* 0x002fe200078ec0ff */
[--C-:B------:R-:W-:Y:S01]  /*de80*/  @!P0 IMAD.WIDE R10, R11, 0x4, R4.reuse ;  /* 0x000000040b0a8825 */ /* 0x100fe200078e0204 */
[----:B------:R-:W-:Y:S02]  /*de90*/  @!P4 LEA.HI R20, R20, R20, RZ, 0x1 ;  /* 0x000000141414c211 */ /* 0x000fe400078f08ff */
[----:B------:R-:W-:Y:S01]  /*dea0*/  @!P3 LEA.HI R2, R2, R2, RZ, 0x1 ;  /* 0x000000020202b211 */ /* 0x000fe200078f08ff */
[--C-:B------:R-:W-:Y:S01]  /*deb0*/  @!P1 IMAD.WIDE R12, R13, 0x4, R4.reuse ;  /* 0x000000040d0c9825 */ /* 0x100fe200078e0204 */
[----:B--2---:R-:W-:Y:S01]  /*dec0*/  @!P2 LOP3.LUT R15, R0, 0xfffffffe, RZ, 0xc0, !PT ;  /* 0xfffffffe000fa812 */ /* 0x004fe200078ec0ff */
[----:B------:R0:W-:Y:S01]  /*ded0*/  @!P0 ST.E.64 desc[UR6][R10.64], R96 ;  /* 0x000000600a008985 */ /* 0x0001e2000c101b06 */
[----:B------:R-:W-:Y:S01]  /*dee0*/  @!P5 LEA.HI R21, R21, R21, RZ, 0x1 ;  /* 0x000000151515d211 */ /* 0x000fe200078f08ff */
[----:B------:R-:W-:Y:S01]  /*def0*/  VIADD R0, R3, 0xc8 ;  /* 0x000000c803007836 */ /* 0x000fe20000000000 */
[----:B---3--:R-:W-:Y:S01]  /*df00*/  @!P3 LOP3.LUT R17, R2, 0xfffffffe, RZ, 0xc0, !PT ;  /* 0xfffffffe0211b812 */ /* 0x008fe200078ec0ff */
[--C-:B------:R-:W-:Y:S01]  /*df10*/  @!P2 IMAD.WIDE R14, R15, 0x4, R4.reuse ;  /* 0x000000040f0ea825 */ /* 0x100fe200078e0204 */
[----:B------:R-:W-:Y:S01]  /*df20*/  @!P6 LEA.HI R22, R22, R22, RZ, 0x1 ;  /* 0x000000161616e211 */ /* 0x000fe200078f08ff */
[----:B------:R1:W-:Y:S01]  /*df30*/  @!P1 ST.E.64 desc[UR6][R12.64], R100 ;  /* 0x000000640c009985 */ /* 0x0003e2000c101b06 */
[----:B----4-:R-:W-:Y:S01]  /*df40*/  @!P4 LOP3.LUT R19, R20, 0xfffffffe, RZ, 0xc0, !PT ;  /* 0xfffffffe1413c812 */ /* 0x010fe200078ec0ff */
[----:B------:R-:W-:Y:S01]  /*df50*/  VIADD R2, R3, 0xd0 ;  /* 0x000000d003027836 */ /* 0x000fe20000000000 */
[----:B------:R-:W-:Y:S01]  /*df60*/  @!P5 LOP3.LUT R21, R21, 0xfffffffe, RZ, 0xc0, !PT ;  /* 0xfffffffe1515d812 */ /* 0x000fe200078ec0ff */
[----:B------:R2:W-:Y:S01]  /*df70*/  @!P2 ST.E.64 desc[UR6][R14.64], R104 ;  /* 0x000000680e00a985 */ /* 0x0005e2000c101b06 */
[----:B------:R-:W-:Y:S01]  /*df80*/  @!P6 LOP3.LUT R23, R22, 0xfffffffe, RZ, 0xc0, !PT ;  /* 0xfffffffe1617e812 */ /* 0x000fe200078ec0ff */
[----:B------:R-:W-:Y:S01]  /*df90*/  VIADD R20, R3, 0xd8 ;  /* 0x000000d803147836 */ /* 0x000fe20000000000 */
[----:B------:R-:W-:Y:S01]  /*dfa0*/  ISETP.GE.AND P0, PT, R0, UR4, PT ;  /* 0x0000000400007c0c */ /* 0x000fe2000bf06270 */
[----:B0-----:R-:W-:Y:S01]  /*dfb0*/  @!P3 IMAD.WIDE R10, R17, 0x4, R4 ;  /* 0x00000004110ab825 */ /* 0x001fe200078e0204 */
[----:B------:R-:W-:-:S02]  /*dfc0*/  ISETP.GE.AND P1, PT, R2, UR4, PT ;  /* 0x0000000402007c0c */ /* 0x000fc4000bf26270 */
[----:B------:R-:W-:Y:S01]  /*dfd0*/  ISETP.GE.AND P2, PT, R20, UR4, PT ;  /* 0x0000000414007c0c */ /* 0x000fe2000bf46270 */
[--C-:B------:R-:W-:Y:S01]  /*dfe0*/  @!P5 IMAD.WIDE R16, R21, 0x4, R4.reuse ;  /* 0x000000041510d825 */ /* 0x100fe200078e0204 */
[----:B------:R0:W-:Y:S03]  /*dff0*/  @!P3 ST.E.64 desc[UR6][R10.64], R108 ;  /* 0x0000006c0a00b985 */ /* 0x0001e6000c101b06 */
[----:B-1----:R-:W-:-:S04]  /*e000*/  @!P4 IMAD.WIDE R12, R19, 0x4, R4 ;  /* 0x00000004130cc825 */ /* 0x002fc800078e0204 */
[----:B------:R-:W-:Y:S01]  /*e010*/  @!P6 IMAD.WIDE R18, R23, 0x4, R4 ;  /* 0x000000041712e825 */ /* 0x000fe200078e0204 */
[----:B------:R1:W-:Y:S01]  /*e020*/  @!P4 ST.E.64 desc[UR6][R12.64], R112 ;  /* 0x000000700c00c985 */ /* 0x0003e2000c101b06 */
[----:B------:R-:W-:Y:S02]  /*e030*/  @!P0 LEA.HI R0, R0, R0, RZ, 0x1 ;  /* 0x0000000000008211 */ /* 0x000fe400078f08ff */
[C---:B------:R-:W-:Y:S01]  /*e040*/  VIADD R21, R3.reuse, 0xe0 ;  /* 0x000000e003157836 */ /* 0x040fe20000000000 */
[----:B------:R3:W-:Y:S01]  /*e050*/  @!P5 ST.E.64 desc[UR6][R16.64], R116 ;  /* 0x000000741000d985 */ /* 0x0007e2000c101b06 */
[C---:B--2---:R-:W-:Y:S01]  /*e060*/  VIADD R14, R3.reuse, 0xe8 ;  /* 0x000000e8030e7836 */ /* 0x044fe20000000000 */
[----:B------:R-:W-:Y:S01]  /*e070*/  @!P1 LEA.HI R2, R2, R2, RZ, 0x1 ;  /* 0x0000000202029211 */ /* 0x000fe200078f08ff */
[C---:B0-----:R-:W-:Y:S01]  /*e080*/  VIADD R11, R3.reuse, 0xf8 ;  /* 0x000000f8030b7836 */ /* 0x041fe20000000000 */
[----:B------:R0:W-:Y:S01]  /*e090*/  @!P6 ST.E.64 desc[UR6][R18.64], R120 ;  /* 0x000000781200e985 */ /* 0x0001e2000c101b06 */
[----:B------:R-:W-:Y:S01]  /*e0a0*/  VIADD R15, R3, 0xf0 ;  /* 0x000000f0030f7836 */ /* 0x000fe20000000000 */
[----:B------:R-:W-:-:S02]  /*e0b0*/  ISETP.GE.AND P3, PT, R21, UR4, PT ;  /* 0x0000000415007c0c */ /* 0x000fc4000bf66270 */
[----:B------:R-:W-:Y:S02]  /*e0c0*/  ISETP.GE.AND P6, PT, R11, UR4, PT ;  /* 0x000000040b007c0c */ /* 0x000fe4000bfc6270 */
[----:B------:R-:W-:Y:S02]  /*e0d0*/  ISETP.GE.AND P4, PT, R14, UR4, PT ;  /* 0x000000040e007c0c */ /* 0x000fe4000bf86270 */
[----:B------:R-:W-:Y:S02]  /*e0e0*/  ISETP.GE.AND P5, PT, R15, UR4, PT ;  /* 0x000000040f007c0c */ /* 0x000fe4000bfa6270 */
[----:B------:R-:W-:Y:S02]  /*e0f0*/  @!P2 LEA.HI R20, R20, R20, RZ, 0x1 ;  /* 0x000000141414a211 */ /* 0x000fe400078f08ff */
[----:B-1----:R-:W-:-:S03]  /*e100*/  @!P1 LOP3.LUT R13, R2, 0xfffffffe, RZ, 0xc0, !PT ;  /* 0xfffffffe020d9812 */ /* 0x002fc600078ec0ff */
[----:B------:R-:W-:Y:S02]  /*e110*/  @!P3 LEA.HI R21, R21, R21, RZ, 0x1 ;  /* 0x000000151515b211 */ /* 0x000fe400078f08ff */
[----:B------:R-:W-:Y:S02]  /*e120*/  @!P6 LEA.HI R12, R11, R11, RZ, 0x1 ;  /* 0x0000000b0b0ce211 */ /* 0x000fe400078f08ff */
[----:B------:R-:W-:Y:S02]  /*e130*/  @!P4 LEA.HI R14, R14, R14, RZ, 0x1 ;  /* 0x0000000e0e0ec211 */ /* 0x000fe400078f08ff */
[----:B------:R-:W-:Y:S02]  /*e140*/  @!P5 LEA.HI R10, R15, R15, RZ, 0x1 ;  /* 0x0000000f0f0ad211 */ /* 0x000fe400078f08ff */
[----:B------:R-:W-:Y:S02]  /*e150*/  @!P0 LOP3.LUT R11, R0, 0xfffffffe, RZ, 0xc0, !PT ;  /* 0xfffffffe000b8812 */ /* 0x000fe400078ec0ff */
[----:B------:R-:W-:-:S02]  /*e160*/  @!P2 LOP3.LUT R15, R20, 0xfffffffe, RZ, 0xc0, !PT ;  /* 0xfffffffe140fa812 */ /* 0x000fc400078ec0ff */
[----:B---3--:R-:W-:Y:S02]  /*e170*/  @!P3 LOP3.LUT R17, R21, 0xfffffffe, RZ, 0xc0, !PT ;  /* 0xfffffffe1511b812 */ /* 0x008fe400078ec0ff */
[----:B0-----:R-:W-:Y:S01]  /*e180*/  @!P4 LOP3.LUT R19, R14, 0xfffffffe, RZ, 0xc0, !PT ;  /* 0xfffffffe0e13c812 */ /* 0x001fe200078ec0ff */
[--C-:B------:R-:W-:Y:S01]  /*e190*/  @!P2 IMAD.WIDE R14, R15, 0x4, R4.reuse ;  /* 0x000000040f0ea825 */ /* 0x100fe200078e0204 */
[----:B------:R-:W-:Y:S02]  /*e1a0*/  @!P5 LOP3.LUT R21, R10, 0xfffffffe, RZ, 0xc0, !PT ;  /* 0xfffffffe0a15d812 */ /* 0x000fe400078ec0ff */
        /* <DEDUP_REMOVED lines=14> */
.L_x_1046:
[----:B------:R-:W-:Y:S05]  /*e290*/  BSYNC B0 ;  /* 0x0000000000007941 */ /* 0x000fea0003800000 */
.L_x_1045:
[----:B------:R-:W-:Y:S01]  /*e2a0*/  ISETP.GE.AND P0, PT, R9, R8, PT ;  /* 0x000000080900720c */ /* 0x000fe20003f06270 */
[----:B0---4-:R0:W1:Y:S04]  /*e2b0*/  SHFL.IDX PT, R5, R7, 0x1, 0x1c1f ;  /* 0x003c1f0007057f89 */ /* 0x01106800000e0000 */
[----:B---3--:R0:W3:Y:S08]  /*e2c0*/  SHFL.IDX PT, R4, R6, 0x1, 0x1c1f ;  /* 0x003c1f0006047f89 */ /* 0x0080f000000e0000 */
[----:B0-----:R-:W-:Y:S05]  /*e2d0*/  @P0 BRA `(.L_x_965) ;  /* 0x0000005c00300947 */ /* 0x001fea0003800000 */
[C---:B--2---:R-:W-:Y:S01]  /*e2e0*/  VIADD R0, R3.reuse, 0x8 ;  /* 0x0000000803007836 */ /* 0x044fe20000000000 */
[C---:B------:R-:W-:Y:S01]  /*e2f0*/  IADD3 R2, R3.reuse, 0x10, RZ ;  /* 0x0000001003027810 */ /* 0x040fe20007ffe0ff */
[----:B------:R-:W-:Y:S01]  /*e300*/  ULDC UR4, c[0x0][0xac8] ;  /* 0x0002b20000047ab9 */ /* 0x000fe20000000800 */
[C---:B------:R-:W-:Y:S01]  /*e310*/  VIADD R12, R3.reuse, 0x18 ;  /* 0x00000018030c7836 */ /* 0x040fe20000000000 */
[C---:B------:R-:W-:Y:S01]  /*e320*/  ISETP.GE.AND P0, PT, R3.reuse, UR4, PT ;  /* 0x0000000403007c0c */ /* 0x040fe2000bf06270 */
[C---:B------:R-:W-:Y:S01]  /*e330*/  VIADD R13, R3.reuse, 0x20 ;  /* 0x00000020030d7836 */ /* 0x040fe20000000000 */
[----:B------:R-:W-:Y:S01]  /*e340*/  ISETP.GE.AND P1, PT, R0, UR4, PT ;  /* 0x0000000400007c0c */ /* 0x000fe2000bf26270 */
[----:B------:R-:W-:Y:S01]  /*e350*/  ULDC.64 UR6, c[0x0][0x208] ;  /* 0x0000820000067ab9 */ /* 0x000fe20000000a00 */
[----:B------:R-:W-:Y:S01]  /*e360*/  ISETP.GE.AND P2, PT, R2, UR4, PT ;  /* 0x0000000402007c0c */ /* 0x000fe2000bf46270 */
[C---:B------:R-:W-:Y:S01]  /*e370*/  VIADD R14, R3.reuse, 0x38 ;  /* 0x00000038030e7836 */ /* 0x040fe20000000000 */
[----:B------:R-:W-:Y:S01]  /*e380*/  ISETP.GE.AND P5, PT, R12, UR4, PT ;  /* 0x000000040c007c0c */ /* 0x000fe2000bfa6270 */
[----:B------:R-:W-:Y:S01]  /*e390*/  VIADD R15, R3, 0x40 ;  /* 0x00000040030f7836 */ /* 0x000fe20000000000 */
[----:B------:R-:W-:Y:S01]  /*e3a0*/  ISETP.GE.AND P6, PT, R13, UR4, PT ;  /* 0x000000040d007c0c */ /* 0x000fe2000bfc6270 */
[----:B------:R-:W-:-:S02]  /*e3b0*/  VIADD R16, R3, 0x48 ;  /* 0x0000004803107836 */ /* 0x000fc40000000000 */
[----:B------:R-:W-:Y:S01]  /*e3c0*/  VIADD R18, R3, 0x50 ;  /* 0x0000005003127836 */ /* 0x000fe20000000000 */
[----:B------:R-:W-:Y:S01]  /*e3d0*/  ISETP.GE.AND P3, PT, R15, UR4, PT ;  /* 0x000000040f007c0c */ /* 0x000fe2000bf66270 */
[C-C-:B-1-3--:R-:W-:Y:S01]  /*e3e0*/  @!P0 IMAD.WIDE R6, R3.reuse, 0x4, R4.reuse ;  /* 0x0000000403068825 */ /* 0x14afe200078e0204 */
[----:B------:R-:W-:Y:S02]  /*e3f0*/  ISETP.GE.AND P4, PT, R16, UR4, PT ;  /* 0x0000000410007c0c */ /* 0x000fe4000bf86270 */
[----:B------:R-:W-:Y:S01]  /*e400*/  @!P1 LEA.HI R0, R0, R0, RZ, 0x1 ;  /* 0x0000000000009211 */ /* 0x000fe200078f08ff */
[C---:B------:R-:W-:Y:S01]  /*e410*/  VIADD R20, R3.reuse, 0x58 ;  /* 0x0000005803147836 */ /* 0x040fe20000000000 */
[----:B------:R-:W-:Y:S01]  /*e420*/  @!P2 LEA.HI R2, R2, R2, RZ, 0x1 ;  /* 0x000000020202a211 */ /* 0x000fe200078f08ff */
[----:B------:R0:W-:Y:S01]  /*e430*/  @!P0 ST.E.64 desc[UR6][R6.64], R26 ;  /* 0x0000001a06008985 */ /* 0x0001e2000c101b06 */
[----:B------:R-:W-:Y:S01]  /*e440*/  @!P1 LOP3.LUT R9, R0, 0xfffffffe, RZ, 0xc0, !PT ;  /* 0xfffffffe00099812 */ /* 0x000fe200078ec0ff */
[C---:B------:R-:W-:Y:S01]  /*e450*/  VIADD R0, R3.reuse, 0x28 ;  /* 0x0000002803007836 */ /* 0x040fe20000000000 */
[----:B------:R-:W-:Y:S01]  /*e460*/  @!P2 LOP3.LUT R11, R2, 0xfffffffe, RZ, 0xc0, !PT ;  /* 0xfffffffe020ba812 */ /* 0x000fe200078ec0ff */
[----:B------:R-:W-:Y:S01]  /*e470*/  VIADD R2, R3, 0x30 ;  /* 0x0000003003027836 */ /* 0x000fe20000000000 */
[----:B------:R-:W-:Y:S01]  /*e480*/  @!P5 LEA.HI R12, R12, R12, RZ, 0x1 ;  /* 0x0000000c0c0cd211 */ /* 0x000fe200078f08ff */
[----:B------:R-:W-:Y:S01]  /*e490*/  @!P1 IMAD.WIDE R8, R9, 0x4, R4 ;  /* 0x0000000409089825 */ /* 0x000fe200078e0204 */
[----:B------:R-:W-:-:S02]  /*e4a0*/  ISETP.GE.AND P0, PT, R0, UR4, PT ;  /* 0x0000000400007c0c */ /* 0x000fc4000bf06270 */
[----:B------:R-:W-:Y:S01]  /*e4b0*/  @!P6 LEA.HI R13, R13, R13, RZ, 0x1 ;  /* 0x0000000d0d0de211 */ /* 0x000fe200078f08ff */
[--C-:B------:R-:W-:Y:S01]  /*e4c0*/  @!P2 IMAD.WIDE R10, R11, 0x4, R4.reuse ;  /* 0x000000040b0aa825 */ /* 0x100fe200078e0204 */
[----:B------:R1:W-:Y:S01]  /*e4d0*/  @!P1 ST.E.64 desc[UR6][R8.64], R30 ;  /* 0x0000001e08009985 */ /* 0x0003e2000c101b06 */
[----:B------:R-:W-:Y:S02]  /*e4e0*/  ISETP.GE.AND P1, PT, R2, UR4, PT ;  /* 0x0000000402007c0c */ /* 0x000fe4000bf26270 */
[----:B0-----:R-:W-:Y:S01]  /*e4f0*/  @!P5 LOP3.LUT R7, R12, 0xfffffffe, RZ, 0xc0, !PT ;  /* 0xfffffffe0c07d812 */ /* 0x001fe200078ec0ff */
[----:B------:R0:W-:Y:S01]  /*e500*/  @!P2 ST.E.64 desc[UR6][R10.64], R34 ;  /* 0x000000220a00a985 */ /* 0x0001e2000c101b06 */
[----:B------:R-:W-:Y:S02]  /*e510*/  ISETP.GE.AND P2, PT, R14, UR4, PT ;  /* 0x000000040e007c0c */ /* 0x000fe4000bf46270 */
[----:B------:R-:W-:Y:S01]  /*e520*/  @!P4 LEA.HI R16, R16, R16, RZ, 0x1 ;  /* 0x000000101010c211 */ /* 0x000fe200078f08ff */
[----:B------:R-:W-:Y:S01]  /*e530*/  @!P5 IMAD.WIDE R6, R7, 0x4, R4 ;  /* 0x000000040706d825 */ /* 0x000fe200078e0204 */
[----:B------:R-:W-:-:S02]  /*e540*/  @!P0 LEA.HI R0, R0, R0, RZ, 0x1 ;  /* 0x0000000000008211 */ /* 0x000fc400078f08ff */
[----:B------:R-:W-:Y:S01]  /*e550*/  @!P4 LOP3.LUT R19, R16, 0xfffffffe, RZ, 0xc0, !PT ;  /* 0xfffffffe1013c812 */ /* 0x000fe200078ec0ff */
[----:B------:R-:W-:Y:S01]  /*e560*/  VIADD R16, R3, 0x70 ;  /* 0x0000007003107836 */ /* 0x000fe20000000000 */
[----:B------:R2:W-:Y:S01]  /*e570*/  @!P5 ST.E.64 desc[UR6][R6.64], R38 ;  /* 0x000000260600d985 */ /* 0x0005e2000c101b06 */
[----:B-1----:R-:W-:Y:S02]  /*e580*/  @!P6 LOP3.LUT R9, R13, 0xfffffffe, RZ, 0xc0, !PT ;  /* 0xfffffffe0d09e812 */ /* 0x002fe400078ec0ff */
[----:B------:R-:W-:Y:S02]  /*e590*/  @!P1 LEA.HI R2, R2, R2, RZ, 0x1 ;  /* 0x0000000202029211 */ /* 0x000fe400078f08ff */
[----:B------:R-:W-:Y:S01]  /*e5a0*/  @!P2 LEA.HI R14, R14, R14, RZ, 0x1 ;  /* 0x0000000e0e0ea211 */ /* 0x000fe200078f08ff */
[--C-:B------:R-:W-:Y:S01]  /*e5b0*/  @!P6 IMAD.WIDE R8, R9, 0x4, R4.reuse ;  /* 0x000000040908e825 */ /* 0x100fe200078e0204 */
[----:B0-----:R-:W-:Y:S02]  /*e5c0*/  @!P3 LEA.HI R10, R15, R15, RZ, 0x1 ;  /* 0x0000000f0f0ab211 */ /* 0x001fe400078f08ff */
[----:B------:R-:W-:Y:S01]  /*e5d0*/  @!P0 LOP3.LUT R11, R0, 0xfffffffe, RZ, 0xc0, !PT ;  /* 0xfffffffe000b8812 */ /* 0x000fe200078ec0ff */
[----:B------:R-:W-:Y:S01]  /*e5e0*/  VIADD R0, R3, 0x60 ;  /* 0x0000006003007836 */ /* 0x000fe20000000000 */
[----:B------:R-:W-:Y:S01]  /*e5f0*/  @!P1 LOP3.LUT R13, R2, 0xfffffffe, RZ, 0xc0, !PT ;  /* 0xfffffffe020d9812 */ /* 0x000fe200078ec0ff */
[----:B------:R0:W-:Y:S01]  /*e600*/  @!P6 ST.E.64 desc[UR6][R8.64], R42 ;  /* 0x0000002a0800e985 */ /* 0x0001e2000c101b06 */
[----:B------:R-:W-:Y:S01]  /*e610*/  @!P2 LOP3.LUT R15, R14, 0xfffffffe, RZ, 0xc0, !PT ;  /* 0xfffffffe0e0fa812 */ /* 0x000fe200078ec0ff */
[----:B--2---:R-:W-:Y:S01]  /*e620*/  @!P0 IMAD.WIDE R6, R11, 0x4, R4 ;  /* 0x000000040b068825 */ /* 0x004fe200078e0204 */
[----:B------:R-:W-:-:S02]  /*e630*/  @!P3 LOP3.LUT R17, R10, 0xfffffffe, RZ, 0xc0, !PT ;  /* 0xfffffffe0a11b812 */ /* 0x000fc400078ec0ff */
[----:B------:R-:W-:Y:S01]  /*e640*/  ISETP.GE.AND P5, PT, R18, UR4, PT ;  /* 0x0000000412007c0c */ /* 0x000fe2000bfa6270 */
[--C-:B------:R-:W-:Y:S01]  /*e650*/  @!P2 IMAD.WIDE R10, R15, 0x4, R4.reuse ;  /* 0x000000040f0aa825 */ /* 0x100fe200078e0204 */
[----:B------:R-:W-:Y:S01]  /*e660*/  ISETP.GE.AND P6, PT, R20, UR4, PT ;  /* 0x0000000414007c0c */ /* 0x000fe2000bfc6270 */
[----:B------:R1:W-:Y:S02]  /*e670*/  @!P0 ST.E.64 desc[UR6][R6.64], R46 ;  /* 0x0000002e06008985 */ /* 0x0003e4000c101b06 */
[----:B------:R-:W-:-:S04]  /*e680*/  @!P4 IMAD.WIDE R14, R19, 0x4, R4 ;  /* 0x00000004130ec825 */ /* 0x000fc800078e0204 */
[----:B0-----:R-:W-:-:S04]  /*e690*/  @!P1 IMAD.WIDE R8, R13, 0x4, R4 ;  /* 0x000000040d089825 */ /* 0x001fc800078e0204 */
[----:B------:R-:W-:Y:S01]  /*e6a0*/  @!P3 IMAD.WIDE R12, R17, 0x4, R4 ;  /* 0x00000004110cb825 */ /* 0x000fe200078e0204 */
[----:B------:R0:W-:Y:S01]  /*e6b0*/  @!P1 ST.E.64 desc[UR6][R8.64], R50 ;  /* 0x0000003208009985 */ /* 0x0001e2000c101b06 */
[----:B------:R-:W-:Y:S02]  /*e6c0*/  @!P5 LEA.HI R18, R18, R18, RZ, 0x1 ;  /* 0x000000121212d211 */ /* 0x000fe400078f08ff */
[C---:B------:R-:W-:Y:S01]  /*e6d0*/  VIADD R2, R3.reuse, 0x68 ;  /* 0x0000006803027836 */ /* 0x040fe20000000000 */
[----:B------:R2:W-:Y:S01]  /*e6e0*/  @!P2 ST.E.64 desc[UR6][R10.64], R54 ;  /* 0x000000360a00a985 */ /* 0x0005e2000c101b06 */
[C---:B------:R-:W-:Y:S01]  /*e6f0*/  VIADD R17, R3.reuse, 0x78 ;  /* 0x0000007803117836 */ /* 0x040fe20000000000 */
[----:B------:R-:W-:Y:S01]  /*e700*/  ISETP.GE.AND P2, PT, R16, UR4, PT ;  /* 0x0000000410007c0c */ /* 0x000fe2000bf46270 */
[----:B------:R-:W-:Y:S01]  /*e710*/  VIADD R19, R3, 0x80 ;  /* 0x0000008003137836 */ /* 0x000fe20000000000 */
[----:B------:R3:W-:Y:S01]  /*e720*/  @!P3 ST.E.64 desc[UR6][R12.64], R58 ;  /* 0x0000003a0c00b985 */ /* 0x0007e2000c101b06 */
[----:B------:R-:W-:-:S02]  /*e730*/  ISETP.GE.AND P3, PT, R2, UR4, PT ;  /* 0x0000000402007c0c */ /* 0x000fc4000bf66270 */
[----:B------:R-:W-:Y:S01]  /*e740*/  ISETP.GE.AND P1, PT, R17, UR4, PT ;  /* 0x0000000411007c0c */ /* 0x000fe2000bf26270 */
[----:B------:R4:W-:Y:S01]  /*e750*/  @!P4 ST.E.64 desc[UR6][R14.64], R62 ;  /* 0x0000003e0e00c985 */ /* 0x0009e2000c101b06 */
[----:B------:R-:W-:Y:S02]  /*e760*/  ISETP.GE.AND P4, PT, R0, UR4, PT ;  /* 0x0000000400007c0c */ /* 0x000fe4000bf86270 */
[----:B------:R-:W-:Y:S02]  /*e770*/  ISETP.GE.AND P0, PT, R19, UR4, PT ;  /* 0x0000000413007c0c */ /* 0x000fe4000bf06270 */
[----:B------:R-:W-:Y:S02]  /*e780*/  @!P6 LEA.HI R20, R20, R20, RZ, 0x1 ;  /* 0x000000141414e211 */ /* 0x000fe400078f08ff */
[----:B-1----:R-:W-:Y:S01]  /*e790*/  @!P5 LOP3.LUT R7, R18, 0xfffffffe, RZ, 0xc0, !PT ;  /* 0xfffffffe1207d812 */ /* 0x002fe200078ec0ff */
[C---:B------:R-:W-:Y:S01]  /*e7a0*/  VIADD R18, R3.reuse, 0x88 ;  /* 0x0000008803127836 */ /* 0x040fe20000000000 */
[----:B0-----:R-:W-:Y:S01]  /*e7b0*/  @!P6 LOP3.LUT R9, R20, 0xfffffffe, RZ, 0xc0, !PT ;  /* 0xfffffffe1409e812 */ /* 0x001fe200078ec0ff */
[----:B------:R-:W-:Y:S01]  /*e7c0*/  VIADD R20, R3, 0x90 ;  /* 0x0000009003147836 */ /* 0x000fe20000000000 */
[----:B------:R-:W-:Y:S01]  /*e7d0*/  @!P3 LEA.HI R2, R2, R2, RZ, 0x1 ;  /* 0x000000020202b211 */ /* 0x000fe200078f08ff */
        /* <DEDUP_REMOVED lines=13> */
[----:B------:R-:W-:-:S02]  /*e8b0*/  @!P1 LOP3.LUT R17, R17, 0xfffffffe, RZ, 0xc0, !PT ;  /* 0xfffffffe11119812 */ /* 0x000fc400078ec0ff */
[----:B------:R-:W-:Y:S02]  /*e8c0*/  @!P0 LOP3.LUT R19, R19, 0xfffffffe, RZ, 0xc0, !PT ;  /* 0xfffffffe13138812 */ /* 0x000fe400078ec0ff */
        /* <DEDUP_REMOVED lines=15> */
[----:B------:R-:W-:Y:S02]  /*e9c0*/  @!P5 LEA.HI R20, R20, R20, RZ, 0x1 ;  /* 0x000000141414d211 */ /* 0x000fe400078f08ff */
[C---:B------:R-:W-:Y:S01]  /*e9d0*/  VIADD R17, R3.reuse, 0xb0 ;  /* 0x000000b003117836 */ /* 0x040fe20000000000 */
[----:B------:R-:W-:Y:S01]  /*e9e0*/  @!P0 ST.E.64 desc[UR6][R14.64], R90 ;  /* 0x0000005a0e008985 */ /* 0x000fe2000c101b06 */
[----:B------:R-:W-:Y:S01]  /*e9f0*/  ISETP.GE.AND P0, PT, R0, UR4, PT ;  /* 0x0000000400007c0c */ /* 0x000fe2000bf06270 */
[C---:B------:R-:W-:Y:S01]  /*ea00*/  VIADD R19, R3.reuse, 0xb8 ;  /* 0x000000b803137836 */ /* 0x040fe20000000000 */
[----:B0-----:R-:W-:Y:S01]  /*ea10*/  @!P6 LOP3.LUT R7, R18, 0xfffffffe, RZ, 0xc0, !PT ;  /* 0xfffffffe1207e812 */ /* 0x001fe200078ec0ff */
[----:B------:R-:W-:Y:S01]  /*ea20*/  VIADD R18, R3, 0xc0 ;  /* 0x000000c003127836 */ /* 0x000fe20000000000 */
[----:B------:R-:W-:-:S02]  /*ea30*/  ISETP.GE.AND P2, PT, R17, UR4, PT ;  /* 0x0000000411007c0c */ /* 0x000fc4000bf46270 */
[----:B------:R-:W-:Y:S01]  /*ea40*/  ISETP.GE.AND P1, PT, R19, UR4, PT ;  /* 0x0000000413007c0c */ /* 0x000fe2000bf26270 */
[--C-:B------:R-:W-:Y:S01]  /*ea50*/  @!P6 IMAD.WIDE R6, R7, 0x4, R4.reuse ;  /* 0x000000040706e825 */ /* 0x100fe200078e0204 */
[----:B-1----:R-:W-:Y:S02]  /*ea60*/  @!P5 LOP3.LUT R9, R20, 0xfffffffe, RZ, 0xc0, !PT ;  /* 0xfffffffe1409d812 */ /* 0x002fe400078ec0ff */
[----:B------:R-:W-:Y:S01]  /*ea70*/  @!P4 LEA.HI R2, R2, R2, RZ, 0x1 ;  /* 0x000000020202c211 */ /* 0x000fe200078f08ff */
[----:B------:R-:W-:Y:S01]  /*ea80*/  VIADD R20, R3, 0xc8 ;  /* 0x000000c803147836 */ /* 0x000fe20000000000 */
[----:B------:R0:W-:Y:S01]  /*ea90*/  @!P6 ST.E.64 desc[UR6][R6.64], R94 ;  /* 0x0000005e0600e985 */ /* 0x0001e2000c101b06 */
[----:B------:R-:W-:Y:S01]  /*eaa0*/  @!P0 LEA.HI R0, R0, R0, RZ, 0x1 ;  /* 0x0000000000008211 */ /* 0x000fe200078f08ff */
[----:B------:R-:W-:Y:S01]  /*eab0*/  @!P5 IMAD.WIDE R8, R9, 0x4, R4 ;  /* 0x000000040908d825 */ /* 0x000fe200078e0204 */
[----:B------:R-:W-:Y:S02]  /*eac0*/  @!P3 LEA.HI R16, R16, R16, RZ, 0x1 ;  /* 0x000000101010b211 */ /* 0x000fe400078f08ff */
[----:B--2---:R-:W-:Y:S01]  /*ead0*/  @!P0 LOP3.LUT R11, R0, 0xfffffffe, RZ, 0xc0, !PT ;  /* 0xfffffffe000b8812 */ /* 0x004fe200078ec0ff */
[----:B------:R-:W-:Y:S01]  /*eae0*/  VIADD R0, R3, 0xd0 ;  /* 0x000000d003007836 */ /* 0x000fe20000000000 */
[----:B------:R1:W-:Y:S01]  /*eaf0*/  @!P5 ST.E.64 desc[UR6][R8.64], R98 ;  /* 0x000000620800d985 */ /* 0x0003e2000c101b06 */
[----:B------:R-:W-:-:S02]  /*eb00*/  ISETP.GE.AND P5, PT, R18, UR4, PT ;  /* 0x0000000412007c0c */ /* 0x000fc4000bfa6270 */
[----:B------:R-:W-:Y:S02]  /*eb10*/  @!P2 LEA.HI R17, R17, R17, RZ, 0x1 ;  /* 0x000000111111a211 */ /* 0x000fe400078f08ff */
[----:B------:R-:W-:Y:S01]  /*eb20*/  @!P1 LEA.HI R19, R19, R19, RZ, 0x1 ;  /* 0x0000001313139211 */ /* 0x000fe200078f08ff */
[--C-:B0-----:R-:W-:Y:S01]  /*eb30*/  @!P0 IMAD.WIDE R6, R11, 0x4, R4.reuse ;  /* 0x000000040b068825 */ /* 0x101fe200078e0204 */
[----:B------:R-:W-:Y:S02]  /*eb40*/  @!P4 LOP3.LUT R13, R2, 0xfffffffe, RZ, 0xc0, !PT ;  /* 0xfffffffe020dc812 */ /* 0x000fe400078ec0ff */
[----:B------:R-:W-:Y:S01]  /*eb50*/  @!P3 LOP3.LUT R15, R16, 0xfffffffe, RZ, 0xc0, !PT ;  /* 0xfffffffe100fb812 */ /* 0x000fe200078ec0ff */
[----:B------:R-:W-:Y:S01]  /*eb60*/  VIADD R2, R3, 0xd8 ;  /* 0x000000d803027836 */ /* 0x000fe20000000000 */
[----:B------:R-:W-:Y:S01]  /*eb70*/  @!P2 LOP3.LUT R17, R17, 0xfffffffe, RZ, 0xc0, !PT ;  /* 0xfffffffe1111a812 */ /* 0x000fe200078ec0ff */
[----:B------:R0:W-:Y:S01]  /*eb80*/  @!P0 ST.E.64 desc[UR6][R6.64], R102 ;  /* 0x0000006606008985 */ /* 0x0001e2000c101b06 */
[----:B------:R-:W-:Y:S01]  /*eb90*/  ISETP.GE.AND P6, PT, R20, UR4, PT ;  /* 0x0000000414007c0c */ /* 0x000fe2000bfc6270 */
[----:B-1----:R-:W-:Y:S01]  /*eba0*/  @!P4 IMAD.WIDE R8, R13, 0x4, R4 ;  /* 0x000000040d08c825 */ /* 0x002fe200078e0204 */
[----:B------:R-:W-:-:S02]  /*ebb0*/  @!P1 LOP3.LUT R19, R19, 0xfffffffe, RZ, 0xc0, !PT ;  /* 0xfffffffe13139812 */ /* 0x000fc400078ec0ff */
[----:B------:R-:W-:Y:S01]  /*ebc0*/  ISETP.GE.AND P0, PT, R0, UR4, PT ;  /* 0x0000000400007c0c */ /* 0x000fe2000bf06270 */
[--C-:B------:R-:W-:Y:S01]  /*ebd0*/  @!P3 IMAD.WIDE R10, R15, 0x4, R4.reuse ;  /* 0x000000040f0ab825 */ /* 0x100fe200078e0204 */
[----:B------:R1:W-:Y:S01]  /*ebe0*/  @!P4 ST.E.64 desc[UR6][R8.64], R106 ;  /* 0x0000006a0800c985 */ /* 0x0003e2000c101b06 */
[----:B------:R-:W-:Y:S02]  /*ebf0*/  @!P5 LEA.HI R18, R18, R18, RZ, 0x1 ;  /* 0x000000121212d211 */ /* 0x000fe400078f08ff */
[--C-:B------:R-:W-:Y:S01]  /*ec00*/  @!P2 IMAD.WIDE R12, R17, 0x4, R4.reuse ;  /* 0x00000004110ca825 */ /* 0x100fe200078e0204 */
[----:B------:R2:W-:Y:S03]  /*ec10*/  @!P3 ST.E.64 desc[UR6][R10.64], R110 ;  /* 0x0000006e0a00b985 */ /* 0x0005e6000c101b06 */
[----:B------:R-:W-:Y:S01]  /*ec20*/  @!P1 IMAD.WIDE R14, R19, 0x4, R4 ;  /* 0x00000004130e9825 */ /* 0x000fe200078e0204 */
[----:B------:R-:W-:Y:S01]  /*ec30*/  @!P2 ST.E.64 desc[UR6][R12.64], R114 ;  /* 0x000000720c00a985 */ /* 0x000fe2000c101b06 */
[----:B0-----:R-:W-:-:S02]  /*ec40*/  @!P5 LOP3.LUT R7, R18, 0xfffffffe, RZ, 0xc0, !PT ;  /* 0xfffffffe1207d812 */ /* 0x001fc400078ec0ff */
[C---:B------:R-:W-:Y:S01]  /*ec50*/  VIADD R16, R3.reuse, 0xe0 ;  /* 0x000000e003107836 */ /* 0x040fe20000000000 */
[----:B------:R-:W-:Y:S01]  /*ec60*/  @!P1 ST.E.64 desc[UR6][R14.64], R118 ;  /* 0x000000760e009985 */ /* 0x000fe2000c101b06 */
[C---:B------:R-:W-:Y:S01]  /*ec70*/  VIADD R17, R3.reuse, 0xe8 ;  /* 0x000000e803117836 */ /* 0x040fe20000000000 */
[----:B------:R-:W-:Y:S01]  /*ec80*/  ISETP.GE.AND P1, PT, R2, UR4, PT ;  /* 0x0000000402007c0c */ /* 0x000fe2000bf26270 */
[----:B------:R-:W-:Y:S01]  /*ec90*/  VIADD R19, R3, 0xf0 ;  /* 0x000000f003137836 */ /* 0x000fe20000000000 */
[----:B------:R-:W-:Y:S01]  /*eca0*/  ISETP.GE.AND P2, PT, R16, UR4, PT ;  /* 0x0000000410007c0c */ /* 0x000fe2000bf46270 */
[----:B------:R-:W-:Y:S01]  /*ecb0*/  @!P5 IMAD.WIDE R6, R7, 0x4, R4 ;  /* 0x000000040706d825 */ /* 0x000fe200078e0204 */
[----:B------:R-:W-:Y:S02]  /*ecc0*/  @!P6 LEA.HI R20, R20, R20, RZ, 0x1 ;  /* 0x000000141414e211 */ /* 0x000fe400078f08ff */
[----:B------:R-:W-:Y:S01]  /*ecd0*/  ISETP.GE.AND P3, PT, R17, UR4, PT ;  /* 0x0000000411007c0c */ /* 0x000fe2000bf66270 */
[----:B------:R-:W-:Y:S01]  /*ece0*/  VIADD R3, R3, 0xf8 ;  /* 0x000000f803037836 */ /* 0x000fe20000000000 */
[----:B------:R-:W-:Y:S01]  /*ecf0*/  ISETP.GE.AND P4, PT, R19, UR4, PT ;  /* 0x0000000413007c0c */ /* 0x000fe2000bf86270 */
[----:B------:R0:W-:Y:S01]  /*ed00*/  @!P5 ST.E.64 desc[UR6][R6.64], R122 ;  /* 0x0000007a0600d985 */ /* 0x0001e2000c101b06 */
[----:B------:R-:W-:-:S02]  /*ed10*/  @!P0 LEA.HI R0, R0, R0, RZ, 0x1 ;  /* 0x0000000000008211 */ /* 0x000fc400078f08ff */
[----:B-1----:R-:W-:Y:S02]  /*ed20*/  @!P6 LOP3.LUT R9, R20, 0xfffffffe, RZ, 0xc0, !PT ;  /* 0xfffffffe1409e812 */ /* 0x002fe400078ec0ff */
[----:B--2---:R-:W-:Y:S02]  /*ed30*/  @!P0 LOP3.LUT R11, R0, 0xfffffffe, RZ, 0xc0, !PT ;  /* 0xfffffffe000b8812 */ /* 0x004fe400078ec0ff */
[----:B------:R-:W-:Y:S01]  /*ed40*/  @!P1 LEA.HI R2, R2, R2, RZ, 0x1 ;  /* 0x0000000202029211 */ /* 0x000fe200078f08ff */
[--C-:B------:R-:W-:Y:S01]  /*ed50*/  @!P6 IMAD.WIDE R8, R9, 0x4, R4.reuse ;  /* 0x000000040908e825 */ /* 0x100fe200078e0204 */
[----:B------:R-:W-:Y:S02]  /*ed60*/  @!P2 LEA.HI R16, R16, R16, RZ, 0x1 ;  /* 0x000000101010a211 */ /* 0x000fe400078f08ff */
[----:B------:R-:W-:Y:S02]  /*ed70*/  @!P3 LEA.HI R17, R17, R17, RZ, 0x1 ;  /* 0x000000111111b211 */ /* 0x000fe400078f08ff */
[----:B------:R1:W-:Y:S01]  /*ed80*/  @!P6 ST.E.64 desc[UR6][R8.64], R126 ;  /* 0x0000007e0800e985 */ /* 0x0003e2000c101b06 */
[----:B0-----:R-:W-:Y:S01]  /*ed90*/  @!P0 IMAD.WIDE R6, R11, 0x4, R4 ;  /* 0x000000040b068825 */ /* 0x001fe200078e0204 */
[----:B------:R-:W-:-:S02]  /*eda0*/  @!P4 LEA.HI R19, R19, R19, RZ, 0x1 ;  /* 0x000000131313c211 */ /* 0x000fc400078f08ff */
[----:B------:R-:W-:Y:S02]  /*edb0*/  @!P1 LOP3.LUT R13, R2, 0xfffffffe, RZ, 0xc0, !PT ;  /* 0xfffffffe020d9812 */ /* 0x000fe400078ec0ff */
[----:B------:R0:W-:Y:S01]  /*edc0*/  @!P0 ST.E.64 desc[UR6][R6.64], R130 ;  /* 0x0000008206008985 */ /* 0x0001e2000c101b06 */
[----:B------:R-:W-:Y:S02]  /*edd0*/  @!P2 LOP3.LUT R15, R16, 0xfffffffe, RZ, 0xc0, !PT ;  /* 0xfffffffe100fa812 */ /* 0x000fe400078ec0ff */
[----:B------:R-:W-:Y:S02]  /*ede0*/  ISETP.GE.AND P0, PT, R3, UR4, PT ;  /* 0x0000000403007c0c */ /* 0x000fe4000bf06270 */
[----:B------:R-:W-:Y:S01]  /*edf0*/  @!P3 LOP3.LUT R17, R17, 0xfffffffe, RZ, 0xc0, !PT ;  /* 0xfffffffe1111b812 */ /* 0x000fe200078ec0ff */
[----:B------:R-:W-:Y:S01]  /*ee00*/  @!P2 IMAD.WIDE R10, R15, 0x4, R4 ;  /* 0x000000040f0aa825 */ /* 0x000fe200078e0204 */
[----:B------:R-:W-:-:S03]  /*ee10*/  @!P4 LOP3.LUT R19, R19, 0xfffffffe, RZ, 0xc0, !PT ;  /* 0xfffffffe1313c812 */ /* 0x000fc600078ec0ff */
[----:B-1----:R-:W-:-:S04]  /*ee20*/  @!P1 IMAD.WIDE R8, R13, 0x4, R4 ;  /* 0x000000040d089825 */ /* 0x002fc800078e0204 */
[--C-:B------:R-:W-:Y:S01]  /*ee30*/  @!P3 IMAD.WIDE R12, R17, 0x4, R4.reuse ;  /* 0x00000004110cb825 */ /* 0x100fe200078e0204 */
[----:B------:R0:W-:Y:S03]  /*ee40*/  @!P1 ST.E.64 desc[UR6][R8.64], R134 ;  /* 0x0000008608009985 */ /* 0x0001e6000c101b06 */
[----:B------:R-:W-:Y:S01]  /*ee50*/  @!P4 IMAD.WIDE R14, R19, 0x4, R4 ;  /* 0x00000004130ec825 */ /* 0x000fe200078e0204 */
[----:B------:R0:W-:Y:S04]  /*ee60*/  @!P2 ST.E.64 desc[UR6][R10.64], R138 ;  /* 0x0000008a0a00a985 */ /* 0x0001e8000c101b06 */
        /* <DEDUP_REMOVED lines=9> */
.L_x_1044:
        /* <DEDUP_REMOVED lines=8> */
[----:B-1----:R-:W-:Y:S02]  /*ef80*/  IMAD R3, R6, UR4, RZ ;  /* 0x0000000406037c24 */ /* 0x002fe4000f8e02ff */
[----:B------:R-:W-:-:S05]  /*ef90*/  VIADD R0, R0, 0xffffff80 ;  /* 0xffffff8000007836 */ /* 0x000fca0000000000 */
[----:B------:R-:W-:-:S13]  /*efa0*/  ISETP.GE.AND P0, PT, R0, R3, PT ;  /* 0x000000030000720c */ /* 0x000fda0003f06270 */
[----:B------:R-:W-:Y:S05]  /*efb0*/  @P0 BRA `(.L_x_965) ;  /* 0x0000004c00f80947 */ /* 0x000fea0003800000 */
[----:B------:R-:W2:Y:S01]  /*efc0*/  LDL R4, [R1] ;  /* 0x0000000001047983 */ /* 0x000ea20000100800 */
[----:B------:R-:W-:Y:S01]  /*efd0*/  ISETP.NE.AND P0, PT, R6, 0x1, PT ;  /* 0x000000010600780c */ /* 0x000fe20003f05270 */
[----:B------:R-:W-:Y:S01]  /*efe0*/  S2UR UR7, SR_CTAID.Z ;  /* 0x00000000000779c3 */ /* 0x000fe20000002700 */
[----:B------:R-:W-:Y:S01]  /*eff0*/  ULDC.64 UR8, c[0x0][0xbd0] ;  /* 0x0002f40000087ab9 */ /* 0x000fe20000000a00 */
[----:B------:R-:W-:Y:S01]  /*f000*/  IMAD.MOV.U32 R5, RZ, RZ, R0 ;  /* 0x000000ffff057224 */ /* 0x000fe200078e0000 */
[----:B------:R-:W-:-:S05]  /*f010*/  ULDC.64 UR12, c[0x0][0x208] ;  /* 0x00008200000c7ab9 */ /* 0x000fca0000000a00 */
[----:B------:R-:W0:Y:S08]  /*f020*/  LDC.64 R10, c[0x0][0xbd8] ;  /* 0x0002f600ff0a7b82 */ /* 0x000e300000000a00 */
[----:B------:R-:W1:Y:S08]  /*f030*/  @P0 LDC R7, c[0x0][0xbec] ;  /* 0x0002fb00ff070b82 */ /* 0x000e700000000800 */
[----:B------:R-:W3:Y:S08]  /*f040*/  @P0 LDC R9, c[0x0][0xbf0] ;  /* 0x0002fc00ff090b82 */ /* 0x000ef00000000800 */
[----:B------:R-:W4:Y:S08]  /*f050*/  S2UR UR10, SR_CTAID.Y ;  /* 0x00000000000a79c3 */ /* 0x000f300000002600 */
[----:B------:R-:W4:Y:S01]  /*f060*/  LDC R8, c[0x0][0xc50] ;  /* 0x00031400ff087b82 */ /* 0x000f220000000800 */
[----:B--2---:R-:W-:Y:S01]  /*f070*/  R2UR UR11, R4 ;  /* 0x00000000040b72ca */ /* 0x004fe200000e0000 */
[----:B-1----:R-:W-:-:S05]  /*f080*/  @P0 IMAD.HI.U32 R4, R0, R7, RZ ;  /* 0x0000000700040227 */ /* 0x002fca00078e00ff */
[----:B---3--:R-:W-:-:S07]  /*f090*/  @P0 SHF.R.U32.HI R5, RZ, R9, R4 ;  /* 0x00000009ff050219 */ /* 0x008fce0000011604 */
[----:B------:R-:W-:Y:S02]  /*f0a0*/  USHF.R.S32.HI UR6, URZ, 0x1f, UR11 ;  /* 0x0000001f3f067899 */ /* 0x000fe4000801140b */
[----:B------:R-:W-:Y:S01]  /*f0b0*/  IMAD R7, RZ, RZ, -UR11 ;  /* 0x8000000bff077e24 */ /* 0x000fe2000f8e02ff */
[----:B------:R-:W-:Y:S02]  /*f0c0*/  UIMAD.WIDE.U32 UR4, UR11, UR8, URZ ;  /* 0x000000080b0472a5 */ /* 0x000fe4000f8e003f */
[----:B------:R-:W-:Y:S01]  /*f0d0*/  UIMAD UR6, UR6, UR8, URZ ;  /* 0x00000008060672a4 */ /* 0x000fe2000f8e023f */
[----:B----4-:R-:W-:Y:S01]  /*f0e0*/  IMAD R9, R8, R7, UR10 ;  /* 0x0000000a08097e24 */ /* 0x010fe2000f8e0207 */
[----:B------:R-:W-:Y:S01]  /*f0f0*/  USHF.R.S32.HI UR8, URZ, 0x1f, UR7 ;  /* 0x0000001f3f087899 */ /* 0x000fe20008011407 */
[----:B------:R-:W-:Y:S01]  /*f100*/  IADD3 R7, -R5, RZ, RZ ;  /* 0x000000ff05077210 */ /* 0x000fe20007ffe1ff */
[----:B------:R-:W-:Y:S01]  /*f110*/  UIMAD UR6, UR11, UR9, UR6 ;  /* 0x000000090b0672a4 */ /* 0x000fe2000f8e0206 */
[----:B------:R-:W-:Y:S01]  /*f120*/  IMAD.U32 R3, RZ, RZ, UR5 ;  /* 0x00000005ff037e24 */ /* 0x000fe2000f8e00ff */
[----:B------:R-:W-:Y:S01]  /*f130*/  SHF.R.S32.HI R4, RZ, 0x1f, R9 ;  /* 0x0000001fff047819 */ /* 0x000fe20000011409 */
[----:B------:R-:W-:Y:S01]  /*f140*/  IMAD.U32 R2, RZ, RZ, UR4 ;  /* 0x00000004ff027e24 */ /* 0x000fe2000f8e00ff */
[----:B------:R-:W-:Y:S01]  /*f150*/  UIADD3 UR6, UR5, UR6, URZ ;  /* 0x0000000605067290 */ /* 0x000fe2000fffe03f */
[----:B0-----:R-:W-:-:S02]  /*f160*/  IMAD R12, R10, UR8, RZ ;  /* 0x000000080a0c7c24 */ /* 0x001fc4000f8e02ff */
[----:B------:R-:W-:Y:S01]  /*f170*/  ULDC.64 UR4, c[0x0][0xbe0] ;  /* 0x0002f80000047ab9 */ /* 0x000fe20000000a00 */
[----:B------:R-:W-:Y:S02]  /*f180*/  IMAD R7, R6, R7, R0 ;  /* 0x0000000706077224 */ /* 0x000fe400078e0200 */
[----:B------:R-:W-:Y:S02]  /*f190*/  IMAD.U32 R3, RZ, RZ, UR6 ;  /* 0x00000006ff037e24 */ /* 0x000fe4000f8e00ff */
[----:B------:R-:W-:Y:S01]  /*f1a0*/  IMAD R11, R11, UR7, R12 ;  /* 0x000000070b0b7c24 */ /* 0x000fe2000f8e020c */
[----:B------:R-:W-:Y:S01]  /*f1b0*/  SHF.R.S32.HI R0, RZ, 0x1f, R7 ;  /* 0x0000001fff007819 */ /* 0x000fe20000011407 */
[----:B------:R-:W-:-:S04]  /*f1c0*/  IMAD.WIDE.U32 R2, R10, UR7, R2 ;  /* 0x000000070a027c25 */ /* 0x000fc8000f8e0002 */
[----:B------:R-:W-:Y:S02]  /*f1d0*/  IMAD.IADD R3, R11, 0x1, R3 ;  /* 0x000000010b037824 */ /* 0x000fe400078e0203 */
[----:B------:R-:W-:Y:S02]  /*f1e0*/  IMAD R4, R4, UR4, RZ ;  /* 0x0000000404047c24 */ /* 0x000fe4000f8e02ff */
[----:B------:R-:W-:-:S04]  /*f1f0*/  IMAD.WIDE.U32 R2, R9, UR4, R2 ;  /* 0x0000000409027c25 */ /* 0x000fc8000f8e0002 */
[----:B------:R-:W-:Y:S01]  /*f200*/  IMAD R4, R9, UR5, R4 ;  /* 0x0000000509047c24 */ /* 0x000fe2000f8e0204 */
[----:B------:R-:W-:Y:S01]  /*f210*/  SHF.R.S32.HI R9, RZ, 0x1f, R5 ;  /* 0x0000001fff097819 */ /* 0x000fe20000011405 */
[----:B------:R-:W-:Y:S01]  /*f220*/  ULDC.64 UR4, c[0x0][0xbc8] ;  /* 0x0002f20000047ab9 */ /* 0x000fe20000000a00 */
[----:B------:R-:W-:Y:S01]  /*f230*/  IADD3 R2, P0, R5, R2, RZ ;  /* 0x0000000205027210 */ /* 0x000fe20007f1e0ff */
[----:B------:R-:W-:-:S03]  /*f240*/  IMAD R0, R0, UR4, RZ ;  /* 0x0000000400007c24 */ /* 0x000fc6000f8e02ff */
[----:B------:R-:W-:Y:S01]  /*f250*/  IADD3.X R3, R9, R3, R4, P0, !PT ;  /* 0x0000000309037210 */ /* 0x000fe200007fe404 */
[C---:B------:R-:W-:Y:S02]  /*f260*/  IMAD R5, R7.reuse, UR5, R0 ;  /* 0x0000000507057c24 */ /* 0x040fe4000f8e0200 */
[----:B------:R-:W-:Y:S01]  /*f270*/  IMAD.WIDE.U32 R2, R7, UR4, R2 ;  /* 0x0000000407027c25 */ /* 0x000fe2000f8e0002 */
[----:B------:R-:W-:-:S03]  /*f280*/  ULDC.64 UR4, c[0x0][0xba8] ;  /* 0x0002ea0000047ab9 */ /* 0x000fc60000000a00 */
[----:B------:R-:W-:Y:S01]  /*f290*/  IMAD.IADD R3, R3, 0x1, R5 ;  /* 0x0000000103037824 */ /* 0x000fe200078e0205 */
[----:B------:R-:W-:-:S04]  /*f2a0*/  LEA R4, P0, R2, UR4, 0x2 ;  /* 0x0000000402047c11 */ /* 0x000fc8000f8010ff */
[----:B------:R-:W-:Y:S01]  /*f2b0*/  LEA.HI.X R5, R2, UR5, R3, 0x2, P0 ;  /* 0x0000000502057c11 */ /* 0x000fe200080f1403 */
[----:B------:R-:W-:-:S05]  /*f2c0*/  IMAD.MOV.U32 R3, RZ, RZ, -0x800000 ;  /* 0xff800000ff037424 */ /* 0x000fca00078e00ff */
[----:B------:R4:W-:Y:S01]  /*f2d0*/  STG.E desc[UR12][R4.64], R3 ;  /* 0x0000000304007986 */ /* 0x0009e2000c10190c */
[----:B------:R-:W-:Y:S05]  /*f2e0*/  BRA `(.L_x_965) ;  /* 0x0000004c002c7947 */ /* 0x000fea0003800000 */
.L_x_963:
        /* <DEDUP_REMOVED lines=18> */
.L_x_1047:
[----:B------:R-:W-:Y:S01]  /*f410*/  ULDC UR7, c[0x0][0xc50] ;  /* 0x0003140000077ab9 */ /* 0x000fe20000000800 */
[----:B------:R-:W-:Y:S01]  /*f420*/  UMOV UR36, UR6 ;  /* 0x0000000600247c82 */ /* 0x000fe20008000000 */
[----:B------:R-:W-:-:S11]  /*f430*/  UISETP.NE.AND UP0, UPT, UR7, 0x1, UPT ;  /* 0x000000010700788c */ /* 0x000fd6000bf05270 */
[----:B------:R-:W-:Y:S01]  /*f440*/  @UP0 ULDC UR4, c[0x0][0xc54] ;  /* 0x0003150000040ab9 */ /* 0x000fe20000000800 */
[----:B------:R-:W-:Y:S01]  /*f450*/  @UP0 ULDC UR8, c[0x0][0xc58] ;  /* 0x0003160000080ab9 */ /* 0x000fe20000000800 */
[----:B------:R-:W-:-:S04]  /*f460*/  UIMAD.WIDE.U32 UR4, UR6, UR4, URZ ;  /* 0x00000004060472a5 */ /* 0x000fc8000f8e003f */
[----:B------:R-:W-:-:S12]  /*f470*/  @UP0 USHF.R.U32.HI UR36, URZ, UR8, UR5 ;  /* 0x000000083f240299 */ /* 0x000fd80008011605 */
.L_x_1048:
[----:B------:R-:W-:Y:S01]  /*f480*/  ISETP.GE.AND P0, PT, R18, RZ, PT ;  /* 0x000000ff1200720c */ /* 0x000fe20003f06270 */
[----:B------:R-:W-:Y:S01]  /*f490*/  UIADD3 UR44, -UR36, URZ, URZ ;  /* 0x0000003f242c7290 */ /* 0x000fe2000fffe13f */
[----:B------:R-:W-:Y:S02]  /*f4a0*/  IMAD.MOV.U32 R9, RZ, RZ, 0x1 ;  /* 0x00000001ff097424 */ /* 0x000fe400078e00ff */
[----:B------:R-:W-:Y:S01]  /*f4b0*/  IMAD.MOV.U32 R0, RZ, RZ, RZ ;  /* 0x000000ffff007224 */ /* 0x000fe200078e00ff */
[----:B------:R-:W-:Y:S01]  /*f4c0*/  UIMAD UR44, UR7, UR44, UR6 ;  /* 0x0000002c072c72a4 */ /* 0x000fe2000f8e0206 */
[----:B------:R-:W-:-:S07]  /*f4d0*/  IMAD.MOV.U32 R3, RZ, RZ, 0x1 ;  /* 0x00000001ff037424 */ /* 0x000fce00078e00ff */
[----:B------:R-:W-:Y:S05]  /*f4e0*/  @!P0 BRA `(.L_x_1049) ;  /* 0x0000004400e48947 */ /* 0x000fea0003800000 */
[----:B------:R-:W0:Y:S01]  /*f4f0*/  S2UR UR45, SR_CTAID.X ;  /* 0x00000000002d79c3 */ /* 0x000e220000002500 */
[----:B------:R-:W-:Y:S01]  /*f500*/  ULDC.64 UR4, c[0x0][0x418] ;  /* 0x0001060000047ab9 */ /* 0x000fe20000000a00 */
[----:B------:R-:W-:Y:S01]  /*f510*/  ULDC UR6, c[0x0][0x448] ;  /* 0x0001120000067ab9 */ /* 0x000fe20000000800 */
[----:B------:R-:W-:Y:S02]  /*f520*/  UISETP.NE.U32.AND UP0, UPT, UR4, URZ, UPT ;  /* 0x0000003f0400728c */ /* 0x000fe4000bf05070 */
[----:B------:R-:W-:Y:S02]  /*f530*/  UISETP.NE.AND UP1, UPT, UR6, 0x1, UPT ;  /* 0x000000010600788c */ /* 0x000fe4000bf25270 */
[----:B------:R-:W-:Y:S01]  /*f540*/  UISETP.NE.AND.EX UP0, UPT, UR5, URZ, UPT, UP0 ;  /* 0x0000003f0500728c */ /* 0x000fe2000bf05300 */
[----:B------:R-:W-:Y:S02]  /*f550*/  ULDC UR6, c[0x0][0x424] ;  /* 0x0001090000067ab9 */ /* 0x000fe40000000800 */
[----:B------:R-:W-:Y:S01]  /*f560*/  ULDC.64 UR4, c[0x0][0x9e0] ;  /* 0x0002780000047ab9 */ /* 0x000fe20000000a00 */
[----:B------:R-:W-:-:S02]  /*f570*/  USEL UR9, UR6, 0x1, UP0 ;  /* 0x0000000106097887 */ /* 0x000fc40008000000 */
[----:B------:R-:W-:Y:S01]  /*f580*/  UISETP.GE.AND UP0, UPT, UR5, 0x1, UPT ;  /* 0x000000010500788c */ /* 0x000fe2000bf06270 */
[----:B------:R-:W-:Y:S02]  /*f590*/  ULDC UR10, c[0x0][0x288] ;  /* 0x0000a200000a7ab9 */ /* 0x000fe40000000800 */
[----:B------:R-:W-:Y:S01]  /*f5a0*/  @UP1 ULDC UR7, c[0x0][0x44c] ;  /* 0x0001130000071ab9 */ /* 0x000fe20000000800 */
[----:B------:R-:W-:Y:S01]  /*f5b0*/  ULDC UR12, c[0x0][0x2f0] ;  /* 0x0000bc00000c7ab9 */ /* 0x000fe20000000800 */
[----:B------:R-:W-:Y:S01]  /*f5c0*/  UIADD3 UR11, -UR10, 0x1, URZ ;  /* 0x000000010a0b7890 */ /* 0x000fe2000fffe13f */
[----:B------:R-:W-:Y:S01]  /*f5d0*/  PLOP3.LUT P1, PT, PT, PT, UP0, 0x80, 0x0 ;  /* 0x000000000000781c */ /* 0x000fe20003f2f008 */
[----:B------:R-:W-:Y:S01]  /*f5e0*/  UIMAD UR13, UR9, UR12, 0x3f ;  /* 0x0000003f090d74a4 */ /* 0x000fe2000f8e020c */
[----:B------:R-:W-:Y:S01]  /*f5f0*/  @UP1 ULDC UR14, c[0x0][0x450] ;  /* 0x00011400000e1ab9 */ /* 0x000fe20000000800 */
[----:B------:R-:W-:Y:S02]  /*f600*/  UIMAD UR11, UR9, UR12, UR11 ;  /* 0x0000000c090b72a4 */ /* 0x000fe4000f8e020b */
[----:B0-----:R-:W-:-:S04]  /*f610*/  USHF.L.U32 UR45, UR45, 0x7, URZ ;  /* 0x000000072d2d7899 */ /* 0x001fc8000800063f */
[----:B------:R-:W-:-:S04]  /*f620*/  UIADD3 UR8, UR45, 0x7f, URZ ;  /* 0x0000007f2d087890 */ /* 0x000fc8000fffe03f */
[----:B------:R-:W-:-:S04]  /*f630*/  UIMAD.WIDE.U32 UR6, UR8, UR7, URZ ;  /* 0x00000007080672a5 */ /* 0x000fc8000f8e003f */
[----:B------:R-:W-:Y:S02]  /*f640*/  @UP1 USHF.R.U32.HI UR8, URZ, UR14, UR7 ;  /* 0x0000000e3f081299 */ /* 0x000fe40008011607 */
[----:B------:R-:W-:Y:S02]  /*f650*/  USHF.R.S32.HI UR7, URZ, 0x1f, UR13 ;  /* 0x0000001f3f077899 */ /* 0x000fe4000801140d */
[----:B------:R-:W-:Y:S02]  /*f660*/  UIADD3 UR6, UR11, UR8, URZ ;  /* 0x000000080b067290 */ /* 0x000fe4000fffe03f */
[----:B------:R-:W-:Y:S02]  /*f670*/  ULEA.HI UR7, UR7, UR13, URZ, 0x6 ;  /* 0x0000000d07077291 */ /* 0x000fe4000f8f303f */
[----:B------:R-:W-:Y:S02]  /*f680*/  UIADD3 UR4, UR6, UR4, URZ ;  /* 0x0000000406047290 */ /* 0x000fe4000fffe03f */
[----:B------:R-:W-:Y:S01]  /*f690*/  USHF.R.S32.HI UR43, URZ, 0x6, UR7 ;  /* 0x000000063f2b7899 */ /* 0x000fe20008011407 */
        /* <DEDUP_REMOVED lines=11> */
.L_x_1051:
[----:B------:R-:W-:-:S11]  /*f750*/  UISETP.NE.AND UP0, UPT, UR5, 0x1, UPT ;  /* 0x000000010500788c */ /* 0x000fd6000bf05270 */
[----:B------:R-:W-:Y:S02]  /*f760*/  @UP0 ULDC.64 UR14, c[0x0][0x9e8] ;  /* 0x00027a00000e0ab9 */ /* 0x000fe40000000a00 */
[----:B------:R-:W-:-:S04]  /*f770*/  UIMAD.WIDE.U32 UR6, UR8, UR14, URZ ;  /* 0x0000000e080672a5 */ /* 0x000fc8000f8e003f */
[----:B------:R-:W-:-:S12]  /*f780*/  @UP0 USHF.R.U32.HI UR8, URZ, UR15, UR7 ;  /* 0x0000000f3f080299 */ /* 0x000fd80008011607 */
.L_x_1052:
[----:B------:R-:W-:-:S04]  /*f790*/  UIMAD UR8, UR8, UR5, UR5 ;  /* 0x00000005080872a4 */ /* 0x000fc8000f8e0205 */
[----:B------:R-:W-:-:S04]  /*f7a0*/  UISETP.LT.AND UP0, UPT, UR4, UR8, UPT ;  /* 0x000000080400728c */ /* 0x000fc8000bf01270 */
[----:B------:R-:W-:-:S12]  /*f7b0*/  USEL UR4, UR4, UR8, UP0 ;  /* 0x0000000804047287 */ /* 0x000fd80008000000 */
.L_x_1050:
[----:B------:R-:W-:Y:S01]  /*f7c0*/  UIADD3 UR4, UR4, 0x3f, URZ ;  /* 0x0000003f04047890 */ /* 0x000fe2000fffe03f */
[----:B------:R-:W-:Y:S01]  /*f7d0*/  @UP1 ULDC UR6, c[0x0][0x44c] ;  /* 0x0001130000061ab9 */ /* 0x000fe20000000800 */
[----:B------:R-:W-:Y:S02]  /*f7e0*/  @UP1 ULDC UR11, c[0x0][0x450] ;  /* 0x00011400000b1ab9 */ /* 0x000fe40000000800 */
[----:B------:R-:W-:Y:S02]  /*f7f0*/  USHF.R.S32.HI UR8, URZ, 0x1f, UR4 ;  /* 0x0000001f3f087899 */ /* 0x000fe40008011404 */
[----:B------:R-:W-:Y:S02]  /*f800*/  UIMAD.WIDE.U32 UR6, UR45, UR6, URZ ;  /* 0x000000062d0672a5 */ /* 0x000fe4000f8e003f */
[----:B------:R-:W-:Y:S02]  /*f810*/  ULEA.HI UR8, UR8, UR4, URZ, 0x6 ;  /* 0x0000000408087291 */ /* 0x000fe4000f8f303f */
[----:B------:R-:W-:Y:S01]  /*f820*/  UIMAD UR9, UR9, UR12, -UR10 ;  /* 0x0000000c090972a4 */ /* 0x000fe2000f8e0a0a */
[----:B------:R-:W-:Y:S01]  /*f830*/  UMOV UR4, UR45 ;  /* 0x0000002d00047c82 */ /* 0x000fe20008000000 */
[----:B------:R-:W-:-:S02]  /*f840*/  USHF.R.S32.HI UR42, URZ, 0x6, UR8 ;  /* 0x000000063f2a7899 */ /* 0x000fc40008011408 */
[----:B------:R-:W-:Y:S02]  /*f850*/  @UP1 USHF.R.U32.HI UR4, URZ, UR11, UR7 ;  /* 0x0000000b3f041299 */ /* 0x000fe40008011607 */
[----:B------:R-:W-:Y:S02]  /*f860*/  UISETP.LT.AND UP0, UPT, UR43, UR42, UPT ;  /* 0x0000002a2b00728c */ /* 0x000fe4000bf01270 */
[----:B------:R-:W-:Y:S01]  /*f870*/  UIADD3 UR4, UR9, UR4, URZ ;  /* 0x0000000409047290 */ /* 0x000fe2000fffe03f */
[----:B------:R-:W-:Y:S01]  /*f880*/  ULDC UR8, c[0x0][0x9dc] ;  /* 0x0002770000087ab9 */ /* 0x000fe20000000800 */
        /* <DEDUP_REMOVED lines=13> */
.L_x_1054:
[----:B------:R-:W-:-:S11]  /*f960*/  UISETP.NE.AND UP0, UPT, UR5, 0x1, UPT ;  /* 0x000000010500788c */ /* 0x000fd6000bf05270 */
[----:B------:R-:W-:Y:S02]  /*f970*/  @UP0 ULDC.64 UR10, c[0x0][0x9e8] ;  /* 0x00027a00000a0ab9 */ /* 0x000fe40000000a00 */
[----:B------:R-:W-:-:S04]  /*f980*/  UIMAD.WIDE.U32 UR6, UR4, UR10, URZ ;  /* 0x0000000a040672a5 */ /* 0x000fc8000f8e003f */
[----:B------:R-:W-:-:S12]  /*f990*/  @UP0 USHF.R.U32.HI UR4, URZ, UR11, UR7 ;  /* 0x0000000b3f040299 */ /* 0x000fd80008011607 */
.L_x_1055:
[----:B------:R-:W-:-:S04]  /*f9a0*/  UIMAD UR4, UR4, UR5, URZ ;  /* 0x00000005040472a4 */ /* 0x000fc8000f8e023f */
[----:B------:R-:W-:-:S04]  /*f9b0*/  UISETP.LT.AND UP0, UPT, UR8, UR4, UPT ;  /* 0x000000040800728c */ /* 0x000fc8000bf01270 */
[----:B------:R-:W-:-:S12]  /*f9c0*/  USEL UR8, UR8, UR4, !UP0 ;  /* 0x0000000408087287 */ /* 0x000fd8000c000000 */
.L_x_1053:
        /* <DEDUP_REMOVED lines=20> */
[----:B------:R-:W-:-:S05]  /*fb10*/  IMAD.MOV R3, RZ, RZ, -R3 ;  /* 0x000000ffff037224 */ /* 0x000fca00078e0a03 */
[----:B------:R-:W-:-:S05]  /*fb20*/  R2UR UR9, R3 ;  /* 0x00000000030972ca */ /* 0x000fca00000e0000 */
[----:B------:R-:W0:Y:S08]  /*fb30*/  I2F.RP R0, UR11 ;  /* 0x0000000b00007d06 */ /* 0x000e300008209400 */
[----:B0-----:R-:W0:Y:S02]  /*fb40*/  MUFU.RCP R0, R0 ;  /* 0x0000000000007308 */ /* 0x001e240000001000 */
[----:B0-----:R-:W-:Y:S01]  /*fb50*/  VIADD R2, R0, 0xffffffe ;  /* 0x0ffffffe00027836 */ /* 0x001fe20000000000 */
[----:B------:R-:W-:Y:S01]  /*fb60*/  IABS R0, UR6 ;  /* 0x0000000600007c13 */ /* 0x000fe20008000000 */
[----:B------:R-:W-:-:S03]  /*fb70*/  ULOP3.LUT UR6, UR6, UR10, URZ, 0x3c, !UPT ;  /* 0x0000000a06067292 */ /* 0x000fc6000f8e3c3f */
[----:B------:R-:W-:Y:S01]  /*fb80*/  R2UR UR8, R0 ;  /* 0x00000000000872ca */ /* 0x000fe200000e0000 */
[----:B------:R-:W0:Y:S02]  /*fb90*/  F2I.FTZ.U32.TRUNC.NTZ R2, R2 ;  /* 0x0000000200027305 */ /* 0x000e24000021f000 */
[----:B0-----:R-:W-:-:S13]  /*fba0*/  R2UR UR5, R2 ;  /* 0x00000000020572ca */ /* 0x001fda00000e0000 */
[----:B------:R-:W-:-:S04]  /*fbb0*/  UIADD3 UR7, URZ, -UR5, URZ ;  /* 0x800000053f077290 */ /* 0x000fc8000fffe03f */
[----:B------:R-:W-:-:S04]  /*fbc0*/  UIMAD UR7, UR7, UR11, URZ ;  /* 0x0000000b070772a4 */ /* 0x000fc8000f8e023f */
[----:B------:R-:W-:-:S04]  /*fbd0*/  UIMAD.WIDE.U32 UR4, UR5, UR7, UR4 ;  /* 0x00000007050472a5 */ /* 0x000fc8000f8e0004 */
[----:B------:R-:W-:-:S04]  /*fbe0*/  UIMAD.WIDE.U32 UR4, UR5, UR8, URZ ;  /* 0x00000008050472a5 */ /* 0x000fc8000f8e003f */
[----:B------:R-:W-:-:S04]  /*fbf0*/  UIMAD UR4, UR5, UR9, UR8 ;  /* 0x00000009050472a4 */ /* 0x000fc8000f8e0208 */
[----:B------:R-:W-:-:S11]  /*fc00*/  UISETP.GT.U32.AND UP1, UPT, UR11, UR4, UPT ;  /* 0x000000040b00728c */ /* 0x000fd6000bf24070 */
[----:B------:R-:W-:Y:S02]  /*fc10*/  @!UP1 UIADD3 UR4, UR4, -UR11, URZ ;  /* 0x8000000b04049290 */ /* 0x000fe4000fffe03f */
[----:B------:R-:W-:Y:S02]  /*fc20*/  @!UP1 UIADD3 UR5, UR5, 0x1, URZ ;  /* 0x0000000105059890 */ /* 0x000fe4000fffe03f */
[----:B------:R-:W-:Y:S02]  /*fc30*/  UISETP.GE.U32.AND UP0, UPT, UR4, UR11, UPT ;  /* 0x0000000b0400728c */ /* 0x000fe4000bf06070 */
[----:B------:R-:W-:-:S09]  /*fc40*/  UISETP.GE.AND UP1, UPT, UR6, URZ, UPT ;  /* 0x0000003f0600728c */ /* 0x000fd2000bf26270 */
[----:B------:R-:W-:Y:S02]  /*fc50*/  @UP0 UIADD3 UR5, UR5, 0x1, URZ ;  /* 0x0000000105050890 */ /* 0x000fe4000fffe03f */
[----:B------:R-:W-:Y:S02]  /*fc60*/  UISETP.NE.AND UP0, UPT, UR10, URZ, UPT ;  /* 0x0000003f0a00728c */ /* 0x000fe4000bf05270 */
[----:B------:R-:W-:-:S09]  /*fc70*/  @!UP1 UIADD3 UR5, -UR5, URZ, URZ ;  /* 0x0000003f05059290 */ /* 0x000fd2000fffe13f */
[----:B------:R-:W-:-:S07]  /*fc80*/  @!UP0 ULOP3.LUT UR5, URZ, UR10, URZ, 0x33, !UPT ;  /* 0x0000000a3f058292 */ /* 0x000fce000f8e333f */
[----:B------:R-:W-:-:S05]  /*fc90*/  UMOV UR41, UR5 ;  /* 0x0000000500297c82 */ /* 0x000fca0008000000 */
.L_x_1056:
[----:B------:R-:W-:Y:S01]  /*fca0*/  UIMAD UR39, UR44, UR41, UR40 ;  /* 0x000000292c2772a4 */ /* 0x000fe2000f8e0228 */
[----:B------:R-:W-:Y:S02]  /*fcb0*/  IMAD.U32 R0, RZ, RZ, UR12 ;  /* 0x0000000cff007e24 */ /* 0x000fe4000f8e00ff */
[----:B------:R-:W-:-:S03]  /*fcc0*/  IMAD.MOV.U32 R9, RZ, RZ, 0x1 ;  /* 0x00000001ff097424 */ /* 0x000fc600078e00ff */
[----:B------:R-:W-:-:S05]  /*fcd0*/  IMAD.U32 R3, RZ, RZ, UR39 ;  /* 0x00000027ff037e24 */ /* 0x000fca000f8e00ff */
[----:B------:R-:W-:Y:S01]  /*fce0*/  VIADDMNMX R17, R3, UR41, R0, PT ;  /* 0x0000002903117c46 */ /* 0x000fe2000b800100 */
[----:B------:R-:W-:Y:S02]  /*fcf0*/  IMAD.MOV.U32 R0, RZ, RZ, RZ ;  /* 0x000000ffff007224 */ /* 0x000fe400078e00ff */
[----:B------:R-:W-:Y:S01]  /*fd00*/  IMAD.MOV.U32 R3, RZ, RZ, 0x1 ;  /* 0x00000001ff037424 */ /* 0x000fe200078e00ff */
[----:B------:R-:W-:Y:S01]  /*fd10*/  ISETP.GT.AND P0, PT, R17, UR39, PT ;  /* 0x0000002711007c0c */ /* 0x000fe2000bf04270 */
[----:B------:R0:W-:-:S12]  /*fd20*/  STL [R1+0x8], R17 ;  /* 0x0000081101007387 */ /* 0x0001d80000100800 */
[----:B0-----:R-:W-:Y:S05]  /*fd30*/  @!P0 BRA `(.L_x_1049) ;  /* 0x0000003c00d08947 */ /* 0x001fea0003800000 */
        /* <DEDUP_REMOVED lines=23> */
.L_x_1057:
        /* <DEDUP_REMOVED lines=9> */
[----:B------:R-:W-:Y:S02]  /*ff40*/  IMAD.U32 R4, RZ, RZ, UR6 ;  /* 0x00000006ff047e24 */ /* 0x000fe4000f8e00ff */
[----:B------:R-:W-:Y:S02]  /*ff50*/  IMAD.U32 R5, RZ, RZ, UR7 ;  /* 0x00000007ff057e24 */ /* 0x000fe4000f8e00ff */
[----:B------:R-:W-:Y:S02]  /*ff60*/  IMAD.U32 R6, RZ, RZ, UR8 ;  /* 0x00000008ff067e24 */ /* 0x000fe4000f8e00ff */
[----:B------:R-:W-:-:S02]  /*ff70*/  IMAD.U32 R7, RZ, RZ, UR9 ;  /* 0x00000009ff077e24 */ /* 0x000fc4000f8e00ff */
[----:B------:R-:W-:Y:S02]  /*ff80*/  IMAD.U32 R10, RZ, RZ, UR4 ;  /* 0x00000004ff0a7e24 */ /* 0x000fe4000f8e00ff */
[----:B------:R-:W-:Y:S02]  /*ff90*/  IMAD.U32 R11, RZ, RZ, UR5 ;  /* 0x00000005ff0b7e24 */ /* 0x000fe4000f8e00ff */
[----:B------:R-:W-:Y:S02]  /*ffa0*/  IMAD.MOV.U32 R8, RZ, RZ, 0x70 ;  /* 0x00000070ff087424 */ /* 0x000fe400078e00ff */
[----:B------:R-:W-:Y:S02]  /*ffb0*/  IMAD.MOV.U32 R12, RZ, RZ, 0x1 ;  /* 0x00000001ff0c7424 */ /* 0x000fe400078e00ff */
[----:B0-----:R-:W-:-:S07]  /*ffc0*/  IMAD.MOV.U32 R13, RZ, RZ, RZ ;  /* 0x000000ffff0d7224 */ /* 0x001fce00078e00ff */
[----:B------:R-:W-:-:S07]  /*ffd0*/  LEPC R20, `(.L_x_1059) ;  /* 0x000000001014794e */ /* 0x000fce0000000000 */
[----:B-1----:R-:W-:Y:S05]  /*ffe0*/  CALL.ABS.NOINC R2 ;  /* 0x0000000002007343 */ /* 0x002fea0003c00000 */
.L_x_1059:
        /* <DEDUP_REMOVED lines=15> */
.L_x_1058:
        /* <DEDUP_REMOVED lines=8> */
[----:B------:R-:W-:Y:S01]  /*10160*/  VIADD R17, R17, 0xffffffff ;  /* 0xffffffff11117836 */ /* 0x000fe20000000000 */
        /* <DEDUP_REMOVED lines=12> */
.L_x_1151:
        /* <DEDUP_REMOVED lines=8> */
.L_x_1154:
[----:B------:R-:W-:Y:S05]  /*102b0*/  @!P6 BRA `(.L_x_1061) ;  /* 0x000000040020e947 */ /* 0x000fea0003800000 */
[----:B------:R-:W-:Y:S01]  /*102c0*/  IMAD.MOV.U32 R16, RZ, RZ, R18 ;  /* 0x000000ffff107224 */ /* 0x000fe200078e0012 */
[----:B------:R-:W-:Y:S06]  /*102d0*/  @!P1 BRA `(.L_x_1063) ;  /* 0x00000000004c9947 */ /* 0x000fec0003800000 */
[----:B------:R-:W1:Y:S01]  /*102e0*/  LDC R6, c[0x0][0x43c] ;  /* 0x00010f00ff067b82 */ /* 0x000e620000000800 */
[----:B0-----:R-:W-:Y:S01]  /*102f0*/  IMAD.MOV.U32 R0, RZ, RZ, R17 ;  /* 0x000000ffff007224 */ /* 0x001fe200078e0011 */
[----:B------:R-:W-:Y:S01]  /*10300*/  ULDC.64 UR4, c[0x0][0x428] ;  /* 0x00010a0000047ab9 */ /* 0x000fe20000000a00 */
[----:B------:R-:W-:Y:S01]  /*10310*/  ULDC.64 UR6, c[0x0][0x208] ;  /* 0x0000820000067ab9 */ /* 0x000fe20000000a00 */
[----:B------:R-:W-:-:S04]  /*10320*/  IMAD R7, R19, UR4, RZ ;  /* 0x0000000413077c24 */ /* 0x000fc8000f8e02ff */
[----:B------:R-:W-:Y:S01]  /*10330*/  IMAD R7, R18, UR5, R7 ;  /* 0x0000000512077c24 */ /* 0x000fe2000f8e0207 */
[----:B-1----:R-:W-:-:S13]  /*10340*/  ISETP.NE.AND P0, PT, R6, 0x1, PT ;  /* 0x000000010600780c */ /* 0x002fda0003f05270 */
[----:B------:R-:W0:Y:S02]  /*10350*/  @P0 LDC.64 R4, c[0x0][0x440] ;  /* 0x00011000ff040b82 */ /* 0x000e240000000a00 */
[----:B0-----:R-:W-:-:S05]  /*10360*/  @P0 IMAD.HI.U32 R4, R17, R4, RZ ;  /* 0x0000000411040227 */ /* 0x001fca00078e00ff */
[----:B------:R-:W-:-:S04]  /*10370*/  @P0 SHF.R.U32.HI R0, RZ, R5, R4 ;  /* 0x00000005ff000219 */ /* 0x000fc80000011604 */
[--C-:B------:R-:W-:Y:S01]  /*10380*/  SHF.R.S32.HI R5, RZ, 0x1f, R0.reuse ;  /* 0x0000001fff057819 */ /* 0x100fe20000011400 */
[----:B------:R-:W-:-:S04]  /*10390*/  IMAD.MOV.U32 R4, RZ, RZ, R0 ;  /* 0x000000ffff047224 */ /* 0x000fc800078e0000 */
[----:B------:R-:W-:-:S04]  /*103a0*/  IMAD.WIDE.U32 R4, R18, UR4, R4 ;  /* 0x0000000412047c25 */ /* 0x000fc8000f8e0004 */
[----:B------:R-:W-:Y:S01]  /*103b0*/  IMAD.IADD R5, R5, 0x1, R7 ;  /* 0x0000000105057824 */ /* 0x000fe200078e0207 */
[----:B------:R-:W-:-:S04]  /*103c0*/  LEA R2, P0, R4, R2, 0x2 ;  /* 0x0000000204027211 */ /* 0x000fc800078010ff */
[----:B------:R-:W-:-:S05]  /*103d0*/  LEA.HI.X R3, R4, R3, R5, 0x2, P0 ;  /* 0x0000000304037211 */ /* 0x000fca00000f1405 */
[----:B------:R1:W5:Y:S01]  /*103e0*/  LDG.E R16, desc[UR6][R2.64] ;  /* 0x0000000602107981 */ /* 0x000362000c1e1900 */
[----:B------:R-:W-:-:S04]  /*103f0*/  IMAD.MOV R0, RZ, RZ, -R0 ;  /* 0x000000ffff007224 */ /* 0x000fc800078e0a00 */
[----:B------:R-:W-:-:S07]  /*10400*/  IMAD R17, R6, R0, R17 ;  /* 0x0000000006117224 */ /* 0x000fce00078e0211 */
.L_x_1063:
[----:B0-----:R-:W-:Y:S01]  /*10410*/  IMAD.MOV.U32 R0, RZ, RZ, 0x1 ;  /* 0x00000001ff007424 */ /* 0x001fe200078e00ff */
[----:B------:R-:W1:Y:S04]  /*10420*/  S2R R8, SR_TID.X ;  /* 0x0000000000087919 */ /* 0x000e680000002100 */
[----:B------:R-:W-:-:S04]  /*10430*/  SHF.L.U32 R0, R0, 0x1f, RZ ;  /* 0x0000001f00007819 */ /* 0x000fc800000006ff */
[----:B------:R-:W0:Y:S01]  /*10440*/  SYNCS.PHASECHK.TRANS64.TRYWAIT P0, [UR38+0x30840], R0 ;  /* 0x03084000ff0075a7 */ /* 0x000e220008000166 */
[----:B-1----:R-:W-:-:S04]  /*10450*/  LOP3.LUT R2, R8, 0x7f, RZ, 0xc0, !PT ;  /* 0x0000007f08027812 */ /* 0x002fc800078ec0ff */
[----:B------:R-:W-:Y:S01]  /*10460*/  ISETP.NE.AND P1, PT, R2, RZ, PT ;  /* 0x000000ff0200720c */ /* 0x000fe20003f25270 */
[----:B0-----:R-:W-:-:S12]  /*10470*/  @!P0 BRA `(.L_x_1064) ;  /* 0x0000003c00f08947 */ /* 0x001fd80003800000 */
.L_x_1155:
[----:B------:R-:W-:Y:S05]  /*10480*/  @P1 BRA `(.L_x_1065) ;  /* 0x0000000000181947 */ /* 0x000fea0003800000 */
[----:B------:R-:W1:Y:S01]  /*10490*/  S2R R2, SR_TID.X ;  /* 0x0000000000027919 */ /* 0x000e620000002100 */
[----:B0-----:R-:W-:-:S04]  /*104a0*/  IMAD.MOV.U32 R0, RZ, RZ, 0x8000 ;  /* 0x00008000ff007424 */ /* 0x001fc800078e00ff */
[----:B------:R2:W-:Y:S01]  /*104b0*/  SYNCS.ARRIVE.TRANS64 RZ, [UR38+0x30830], R0 ;  /* 0x03083000ffff79a7 */ /* 0x0005e20008000026 */
[----:B-1----:R-:W-:-:S13]  /*104c0*/  LOP3.LUT P0, RZ, R2, 0x1f, RZ, 0xc0, !PT ;  /* 0x0000001f02ff7812 */ /* 0x002fda000780c0ff */
[----:B--2---:R-:W-:Y:S05]  /*104d0*/  @!P0 BRA `(.L_x_1065) ;  /* 0x0000000000048947 */ /* 0x004fea0003800000 */
[----:B------:R-:W-:Y:S01]  /*104e0*/  BPT.TRAP 0x1 ;  /* 0x000000040000795c */ /* 0x000fe20000300000 */
.L_x_1065:
        /* <DEDUP_REMOVED lines=10> */
[----:B------:R-:W-:Y:S01]  /*10590*/  USHF.L.U32 UR11, UR11, 0x6, URZ ;  /* 0x000000060b0b7899 */ /* 0x000fe2000800063f */
        /* <DEDUP_REMOVED lines=26> */
.L_x_1061:
        /* <DEDUP_REMOVED lines=22> */
.L_x_1066:
[----:B------:R-:W1:Y:S01]  /*108a0*/  LDC R6, c[0x0][0x448] ;  /* 0x00011200ff067b82 */ /* 0x000e620000000800 */
[----:B------:R-:W2:Y:S01]  /*108b0*/  S2R R11, SR_TID.X ;  /* 0x00000000000b7919 */ /* 0x000ea20000002100 */
[----:B------:R-:W-:Y:S01]  /*108c0*/  USHF.R.S32.HI UR4, URZ, 0x1f, UR36 ;  /* 0x0000001f3f047899 */ /* 0x000fe20008011424 */
[----:B------:R-:W-:Y:S01]  /*108d0*/  ULDC.64 UR8, c[0x0][0x2d8] ;  /* 0x0000b60000087ab9 */ /* 0x000fe20000000a00 */
[----:B------:R-:W3:Y:S02]  /*108e0*/  S2R R10, SR_CTAID.Z ;  /* 0x00000000000a7919 */ /* 0x000ee40000002700 */
[----:B------:R-:W-:Y:S02]  /*108f0*/  UIMAD UR6, UR4, UR8, URZ ;  /* 0x00000008040672a4 */ /* 0x000fe4000f8e023f */
[----:B------:R-:W-:Y:S02]  /*10900*/  UIMAD.WIDE.U32 UR4, UR36, UR8, URZ ;  /* 0x00000008240472a5 */ /* 0x000fe4000f8e003f */
[----:B------:R-:W-:-:S04]  /*10910*/  UIMAD UR6, UR36, UR9, UR6 ;  /* 0x00000009240672a4 */ /* 0x000fc8000f8e0206 */
[----:B------:R-:W-:Y:S01]  /*10920*/  UIADD3 UR5, UR5, UR6, URZ ;  /* 0x0000000605057290 */ /* 0x000fe2000fffe03f */
[----:B-1----:R-:W-:Y:S02]  /*10930*/  ISETP.NE.AND P0, PT, R6, 0x1, PT ;  /* 0x000000010600780c */ /* 0x002fe40003f05270 */
[C---:B--2---:R-:W-:Y:S01]  /*10940*/  LOP3.LUT R9, R11.reuse, 0x7f, RZ, 0xc0, !PT ;  /* 0x0000007f0b097812 */ /* 0x044fe200078ec0ff */
[----:B------:R-:W-:-:S10]  /*10950*/  IMAD.SHL.U32 R3, R11, 0x10, RZ ;  /* 0x000000100b037824 */ /* 0x000fd400078e00ff */
[----:B------:R-:W1:Y:S01]  /*10960*/  @P0 LDC R5, c[0x0][0x44c] ;  /* 0x00011300ff050b82 */ /* 0x000e620000000800 */
[----:B0-----:R-:W-:Y:S01]  /*10970*/  SHF.R.U32.HI R0, RZ, 0x3, R9 ;  /* 0x00000003ff007819 */ /* 0x001fe20000011609 */
[----:B------:R-:W-:-:S03]  /*10980*/  IMAD.SHL.U32 R9, R9, 0x8, RZ ;  /* 0x0000000809097824 */ /* 0x000fc600078e00ff */
[----:B------:R-:W-:-:S03]  /*10990*/  LOP3.LUT R3, R0, 0x70, R3, 0xf8, !PT ;  /* 0x0000007000037812 */ /* 0x000fc600078ef803 */
[----:B------:R-:W0:Y:S02]  /*109a0*/  @P0 LDC R7, c[0x0][0x450] ;  /* 0x00011400ff070b82 */ /* 0x000e240000000800 */
[----:B------:R-:W-:-:S06]  /*109b0*/  VIADD R4, R3, UR45 ;  /* 0x0000002d03047c36 */ /* 0x000fcc0008000000 */
[----:B------:R-:W2:Y:S01]  /*109c0*/  LDC.64 R2, c[0x0][0x2e0] ;  /* 0x0000b800ff027b82 */ /* 0x000ea20000000a00 */
[----:B-1----:R-:W-:-:S04]  /*109d0*/  @P0 IMAD.HI.U32 R8, R4, R5, RZ ;  /* 0x0000000504080227 */ /* 0x002fc800078e00ff */
[----:B------:R-:W-:Y:S01]  /*109e0*/  IMAD.MOV.U32 R5, RZ, RZ, R4 ;  /* 0x000000ffff057224 */ /* 0x000fe200078e0004 */
[----:B0-----:R-:W-:Y:S02]  /*109f0*/  @P0 SHF.R.U32.HI R5, RZ, R7, R8 ;  /* 0x00000007ff050219 */ /* 0x001fe40000011608 */
[----:B---3--:R-:W-:-:S05]  /*10a00*/  SHF.R.S32.HI R7, RZ, 0x1f, R10 ;  /* 0x0000001fff077819 */ /* 0x008fca000001140a */
[----:B--2---:R-:W-:-:S04]  /*10a10*/  IMAD R8, R7, R2, RZ ;  /* 0x0000000207087224 */ /* 0x004fc800078e02ff */
[C---:B------:R-:W-:Y:S01]  /*10a20*/  IMAD R7, R10.reuse, R3, R8 ;  /* 0x000000030a077224 */ /* 0x040fe200078e0208 */
[----:B------:R-:W-:Y:S01]  /*10a30*/  SHF.R.S32.HI R8, RZ, 0x1f, R5 ;  /* 0x0000001fff087819 */ /* 0x000fe20000011405 */
[----:B------:R-:W-:Y:S01]  /*10a40*/  IMAD.WIDE.U32 R2, R10, R2, UR4 ;  /* 0x000000040a027e25 */ /* 0x000fe2000f8e0002 */
[----:B------:R-:W-:-:S03]  /*10a50*/  ULDC.64 UR4, c[0x0][0x2d0] ;  /* 0x0000b40000047ab9 */ /* 0x000fc60000000a00 */
[----:B------:R-:W-:Y:S02]  /*10a60*/  IMAD.IADD R3, R3, 0x1, R7 ;  /* 0x0000000103037824 */ /* 0x000fe400078e0207 */
[----:B------:R-:W-:Y:S02]  /*10a70*/  IMAD.MOV R7, RZ, RZ, -R5 ;  /* 0x000000ffff077224 */ /* 0x000fe400078e0a05 */
[----:B------:R-:W-:Y:S02]  /*10a80*/  IMAD R8, R8, UR4, RZ ;  /* 0x0000000408087c24 */ /* 0x000fe4000f8e02ff */
[----:B------:R-:W-:Y:S02]  /*10a90*/  IMAD R4, R6, R7, R4 ;  /* 0x0000000706047224 */ /* 0x000fe400078e0204 */
[C---:B------:R-:W-:Y:S02]  /*10aa0*/  IMAD R7, R5.reuse, UR5, R8 ;  /* 0x0000000505077c24 */ /* 0x040fe4000f8e0208 */
[----:B------:R-:W-:Y:S01]  /*10ab0*/  IMAD.WIDE.U32 R2, R5, UR4, R2 ;  /* 0x0000000405027c25 */ /* 0x000fe2000f8e0002 */
[----:B------:R-:W-:Y:S01]  /*10ac0*/  SHF.R.S32.HI R5, RZ, 0x1f, R4 ;  /* 0x0000001fff057819 */ /* 0x000fe20000011404 */
[----:B------:R-:W-:-:S02]  /*10ad0*/  ULDC.64 UR4, c[0x0][0x2c8] ;  /* 0x0000b20000047ab9 */ /* 0x000fc40000000a00 */
[----:B------:R-:W-:Y:S02]  /*10ae0*/  IMAD.IADD R3, R3, 0x1, R7 ;  /* 0x0000000103037824 */ /* 0x000fe400078e0207 */
[----:B------:R-:W-:Y:S02]  /*10af0*/  IMAD R5, R5, UR4, RZ ;  /* 0x0000000405057c24 */ /* 0x000fe4000f8e02ff */
[----:B------:R-:W-:-:S04]  /*10b00*/  IMAD.WIDE.U32 R2, R4, UR4, R2 ;  /* 0x0000000404027c25 */ /* 0x000fc8000f8e0002 */
[----:B------:R-:W-:Y:S01]  /*10b10*/  IMAD R5, R4, UR5, R5 ;  /* 0x0000000504057c24 */ /* 0x000fe2000f8e0205 */
[----:B------:R-:W-:Y:S02]  /*10b20*/  ULDC.64 UR4, c[0x0][0x280] ;  /* 0x0000a00000047ab9 */ /* 0x000fe40000000a00 */
[----:B------:R-:W-:Y:S01]  /*10b30*/  LEA R8, P0, R2, UR4, 0x1 ;  /* 0x0000000402087c11 */ /* 0x000fe2000f8008ff */
[----:B------:R-:W-:Y:S01]  /*10b40*/  IMAD.IADD R7, R3, 0x1, R5 ;  /* 0x0000000103077824 */ /* 0x000fe200078e0205 */
[----:B------:R-:W-:-:S04]  /*10b50*/  ULDC UR4, c[0x0][0x2b8] ;  /* 0x0000ae0000047ab9 */ /* 0x000fc80000000800 */
[----:B------:R-:W-:Y:S01]  /*10b60*/  LEA.HI.X R7, R2, UR5, R7, 0x1, P0 ;  /* 0x0000000502077c11 */ /* 0x000fe200080f0c07 */
[----:B------:R-:W-:-:S05]  /*10b70*/  IMAD.SHL.U32 R2, R11, 0x8, RZ ;  /* 0x000000080b027824 */ /* 0x000fca00078e00ff */
[C---:B------:R-:W-:Y:S02]  /*10b80*/  LOP3.LUT R3, R2.reuse, 0x1c0, RZ, 0xc0, !PT ;  /* 0x000001c002037812 */ /* 0x040fe400078ec0ff */
[----:B------:R-:W-:Y:S02]  /*10b90*/  LOP3.LUT R10, R2, 0x38, RZ, 0xc0, !PT ;  /* 0x00000038020a7812 */ /* 0x000fe400078ec0ff */
[----:B------:R-:W-:Y:S02]  /*10ba0*/  LOP3.LUT R3, R3, 0x38, R2, 0xf8, !PT ;  /* 0x0000003803037812 */ /* 0x000fe400078ef802 */
[C---:B------:R-:W-:Y:S02]  /*10bb0*/  LOP3.LUT R2, R10.reuse, 0x40, RZ, 0xfc, !PT ;  /* 0x000000400a027812 */ /* 0x040fe400078efcff */
[----:B------:R-:W-:Y:S02]  /*10bc0*/  ISETP.GE.AND P4, PT, R10, UR4, PT ;  /* 0x000000040a007c0c */ /* 0x000fe4000bf86270 */
[----:B------:R-:W-:-:S02]  /*10bd0*/  ISETP.GE.AND P2, PT, R2, UR4, PT ;  /* 0x0000000402007c0c */ /* 0x000fc4000bf46270 */
[----:B------:R-:W-:-:S04]  /*10be0*/  LOP3.LUT R2, R10, 0x80, RZ, 0xfc, !PT ;  /* 0x000000800a027812 */ /* 0x000fc800078efcff */
[----:B------:R-:W-:Y:S02]  /*10bf0*/  ISETP.GE.AND P1, PT, R2, UR4, PT ;  /* 0x0000000402007c0c */ /* 0x000fe4000bf26270 */
[----:B------:R-:W-:-:S04]  /*10c00*/  LOP3.LUT R2, R10, 0xc0, RZ, 0xfc, !PT ;  /* 0x000000c00a027812 */ /* 0x000fc800078efcff */
[----:B------:R-:W-:Y:S01]  /*10c10*/  ISETP.GE.AND P0, PT, R2, UR4, PT ;  /* 0x0000000402007c0c */ /* 0x000fe2000bf06270 */
[----:B------:R-:W-:Y:S01]  /*10c20*/  UMOV UR4, 0xffffffff ;  /* 0xffffffff00047882 */ /* 0x000fe20000000000 */
[----:B------:R-:W-:-:S04]  /*10c30*/  LOP3.LUT R2, R3, 0x38, R11, 0x78, !PT ;  /* 0x0000003803027812 */ /* 0x000fc800078e780b */
[----:B------:R-:W-:Y:S01]  /*10c40*/  LOP3.LUT R9, R2, 0x200, R9, 0xf8, !PT ;  /* 0x0000020002097812 */ /* 0x000fe200078ef809 */
[----:B------:R-:W-:Y:S06]  /*10c50*/  BRA.DIV UR4, `(.L_x_1067) ;  /* 0x0000003a04107947 */ /* 0x000fec000b800000 */
[----:B------:R-:W0:Y:S01]  /*10c60*/  SHFL.IDX PT, R2, R7, RZ, 0x181f ;  /* 0x00181fff07027589 */ /* 0x000e2200000e0000 */
[----:B------:R-:W-:Y:S01]  /*10c70*/  ULDC UR4, c[0x0][0x288] ;  /* 0x0000a20000047ab9 */ /* 0x000fe20000000800 */
[----:B------:R-:W-:Y:S01]  /*10c80*/  VIADD R0, R0, UR45 ;  /* 0x0000002d00007c36 */ /* 0x000fe20008000000 */
[----:B------:R-:W-:Y:S01]  /*10c90*/  ULDC.64 UR6, c[0x0][0x208] ;  /* 0x0000820000067ab9 */ /* 0x000fe20000000a00 */
[----:B------:R-:W1:Y:S01]  /*10ca0*/  SHFL.IDX PT, R14, R8, RZ, 0x181f ;  /* 0x00181fff080e7589 */ /* 0x000e6200000e0000 */
[----:B------:R-:W-:Y:S02]  /*10cb0*/  IMAD R6, R6, UR4, RZ ;  /* 0x0000000406067c24 */ /* 0x000fe4000f8e02ff */
[C---:B------:R-:W-:Y:S01]  /*10cc0*/  VIADD R11, R0.reuse, 0x10 ;  /* 0x00000010000b7836 */ /* 0x040fe20000000000 */
[----:B------:R-:W-:Y:S02]  /*10cd0*/  SHFL.IDX PT, R5, R7, 0x1, 0x181f ;  /* 0x00381f0007057f89 */ /* 0x000fe400000e0000 */
[----:B------:R-:W-:-:S02]  /*10ce0*/  ISETP.GE.AND P3, PT, R0, R6, PT ;  /* 0x000000060000720c */ /* 0x000fc40003f66270 */
[----:B------:R-:W2:Y:S11]  /*10cf0*/  SHFL.IDX PT, R4, R8, 0x1, 0x181f ;  /* 0x00381f0008047f89 */ /* 0x000eb600000e0000 */
[----:B------:R-:W-:Y:S01]  /*10d00*/  @!P3 LEA R21, R9, UR38, 0x1 ;  /* 0x000000260915bc11 */ /* 0x000fe2000f8e08ff */
[----:B0-----:R-:W-:-:S02]  /*10d10*/  IMAD.MOV.U32 R3, RZ, RZ, R2 ;  /* 0x000000ffff037224 */ /* 0x001fc400078e0002 */
[----:B-1----:R-:W-:Y:S02]  /*10d20*/  IMAD.MOV.U32 R2, RZ, RZ, R14 ;  /* 0x000000ffff027224 */ /* 0x002fe400078e000e */
[----:B------:R-:W-:Y:S02]  /*10d30*/  SHFL.IDX PT, R14, R8, 0x7, 0x181f ;  /* 0x00f81f00080e7f89 */ /* 0x000fe400000e0000 */
[----:B------:R-:W-:-:S05]  /*10d40*/  @!P3 IMAD.WIDE.U32 R2, R10, 0x2, R2 ;  /* 0x000000020a02b825 */ /* 0x000fca00078e0002 */
[----:B------:R-:W-:Y:S04]  /*10d50*/  @!P3 LDGSTS.E.BYPASS.LTC128B.128 [R21+0x10400], desc[UR6][R2.64], !P4 ;  /* 0x104000000215bfae */ /* 0x000fe8000e101d46 */
[----:B------:R-:W-:Y:S04]  /*10d60*/  @!P3 LDGSTS.E.BYPASS.LTC128B.128 [R21+0x14400], desc[UR6][R2.64+0x80], !P2 ;  /* 0x144000800215bfae */ /* 0x000fe8000d101d46 */
[----:B------:R-:W-:Y:S04]  /*10d70*/  @!P3 LDGSTS.E.BYPASS.LTC128B.128 [R21+0x18400], desc[UR6][R2.64+0x100], !P1 ;  /* 0x184001000215bfae */ /* 0x000fe8000c901d46 */
[----:B------:R0:W-:Y:S01]  /*10d80*/  @!P3 LDGSTS.E.BYPASS.LTC128B.128 [R21+0x1c400], desc[UR6][R2.64+0x180], !P0 ;  /* 0x1c4001800215bfae */ /* 0x0001e2000c101d46 */
[----:B------:R-:W-:-:S02]  /*10d90*/  ISETP.GE.AND P3, PT, R11, R6, PT ;  /* 0x000000060b00720c */ /* 0x000fc40003f66270 */
[----:B------:R-:W-:Y:S01]  /*10da0*/  IADD3 R11, R0, 0x20, RZ ;  /* 0x00000020000b7810 */ /* 0x000fe20007ffe0ff */
[----:B0-----:R-:W-:Y:S10]  /*10db0*/  SHFL.IDX PT, R3, R7, 0x2, 0x181f ;  /* 0x00581f0007037f89 */ /* 0x001ff400000e0000 */
[----:B--2---:R-:W-:Y:S01]  /*10dc0*/  @!P3 IMAD.WIDE.U32 R4, R10, 0x2, R4 ;  /* 0x000000020a04b825 */ /* 0x004fe200078e0004 */
[----:B------:R-:W-:Y:S01]  /*10dd0*/  @!P3 LEA R20, R9, UR38, 0x1 ;  /* 0x000000260914bc11 */ /* 0x000fe2000f8e08ff */
[----:B------:R-:W0:Y:S04]  /*10de0*/  SHFL.IDX PT, R2, R8, 0x2, 0x181f ;  /* 0x00581f0008027f89 */ /* 0x000e2800000e0000 */
[----:B------:R-:W-:Y:S04]  /*10df0*/  @!P3 LDGSTS.E.BYPASS.LTC128B.128 [R20+0x10c00], desc[UR6][R4.64], !P4 ;  /* 0x10c000000414bfae */ /* 0x000fe8000e101d46 */
[----:B------:R-:W-:Y:S04]  /*10e00*/  @!P3 LDGSTS.E.BYPASS.LTC128B.128 [R20+0x14c00], desc[UR6][R4.64+0x80], !P2 ;  /* 0x14c000800414bfae */ /* 0x000fe8000d101d46 */
[----:B------:R-:W-:Y:S04]  /*10e10*/  @!P3 LDGSTS.E.BYPASS.LTC128B.128 [R20+0x18c00], desc[UR6][R4.64+0x100], !P1 ;  /* 0x18c001000414bfae */ /* 0x000fe8000c901d46 */
[----:B------:R1:W-:Y:S01]  /*10e20*/  @!P3 LDGSTS.E.BYPASS.LTC128B.128 [R20+0x1cc00], desc[UR6][R4.64+0x180], !P0 ;  /* 0x1cc001800414bfae */ /* 0x0003e2000c101d46 */
[----:B------:R-:W-:Y:S01]  /*10e30*/  ISETP.GE.AND P3, PT, R11, R6, PT ;  /* 0x000000060b00720c */ /* 0x000fe20003f66270 */
[----:B------:R-:W-:-:S02]  /*10e40*/  VIADD R11, R0, 0x30 ;  /* 0x00000030000b7836 */ /* 0x000fc40000000000 */
[----:B-1----:R-:W-:Y:S10]  /*10e50*/  SHFL.IDX PT, R5, R7, 0x3, 0x181f ;  /* 0x00781f0007057f89 */ /* 0x002ff400000e0000 */
[----:B0-----:R-:W-:Y:S01]  /*10e60*/  @!P3 IMAD.WIDE.U32 R2, R10, 0x2, R2 ;  /* 0x000000020a02b825 */ /* 0x001fe200078e0002 */
        /* <DEDUP_REMOVED lines=32> */
[----:B------:R1:W-:Y:S04]  /*11070*/  @!P3 LDGSTS.E.BYPASS.LTC128B.128 [R20+0x12c00], desc[UR6][R4.64], !P4 ;  /* 0x12c000000414bfae */ /* 0x0003e8000e101d46 */
[----:B------:R1:W-:Y:S04]  /*11080*/  @!P3 LDGSTS.E.BYPASS.LTC128B.128 [R20+0x16c00], desc[UR6][R4.64+0x80], !P2 ;  /* 0x16c000800414bfae */ /* 0x0003e8000d101d46 */
[----:B------:R1:W-:Y:S04]  /*11090*/  @!P3 LDGSTS.E.BYPASS.LTC128B.128 [R20+0x1ac00], desc[UR6][R4.64+0x100], !P1 ;  /* 0x1ac001000414bfae */ /* 0x0003e8000c901d46 */
[----:B------:R1:W-:Y:S01]  /*110a0*/  @!P3 LDGSTS.E.BYPASS.LTC128B.128 [R20+0x1ec00], desc[UR6][R4.64+0x180], !P0 ;  /* 0x1ec001800414bfae */ /* 0x0003e2000c101d46 */
[----:B------:R-:W-:-:S03]  /*110b0*/  ISETP.GE.AND P3, PT, R11, R6, PT ;  /* 0x000000060b00720c */ /* 0x000fc60003f66270 */
[----:B------:R-:W2:Y:S10]  /*110c0*/  SHFL.IDX PT, R7, R7, 0x7, 0x181f ;  /* 0x00f81f0007077f89 */ /* 0x000eb400000e0000 */
[----:B0-----:R-:W-:Y:S01]  /*110d0*/  @!P3 IMAD.WIDE.U32 R2, R10, 0x2, R2 ;  /* 0x000000020a02b825 */ /* 0x001fe200078e0002 */
[----:B------:R-:W-:-:S05]  /*110e0*/  @!P3 LEA R21, R9, UR38, 0x1 ;  /* 0x000000260915bc11 */ /* 0x000fca000f8e08ff */
[----:B------:R1:W-:Y:S04]  /*110f0*/  @!P3 LDGSTS.E.BYPASS.LTC128B.128 [R21+0x13400], desc[UR6][R2.64], !P4 ;  /* 0x134000000215bfae */ /* 0x0003e8000e101d46 */
[----:B------:R1:W-:Y:S04]  /*11100*/  @!P3 LDGSTS.E.BYPASS.LTC128B.128 [R21+0x17400], desc[UR6][R2.64+0x80], !P2 ;  /* 0x174000800215bfae */ /* 0x0003e8000d101d46 */
[----:B------:R1:W-:Y:S04]  /*11110*/  @!P3 LDGSTS.E.BYPASS.LTC128B.128 [R21+0x1b400], desc[UR6][R2.64+0x100], !P1 ;  /* 0x1b4001000215bfae */ /* 0x0003e8000c901d46 */
[----:B--2---:R1:W-:Y:S02]  /*11120*/  @!P3 LDGSTS.E.BYPASS.LTC128B.128 [R21+0x1f400], desc[UR6][R2.64+0x180], !P0 ;  /* 0x1f4001800215bfae */ /* 0x0043e4000c101d46 */
.L_x_1172:
[----:B-1----:R-:W-:Y:S01]  /*11130*/  VIADD R3, R0, 0x70 ;  /* 0x0000007000037836 */ /* 0x002fe20000000000 */
        /* <DEDUP_REMOVED lines=15> */
.L_x_1069:
[----:B------:R-:W-:Y:S05]  /*11230*/  BSYNC B0 ;  /* 0x0000000000007941 */ /* 0x000fea0003800000 */
.L_x_1068:
[----:B------:R-:W-:Y:S01]  /*11240*/  NOP ;  /* 0x0000000000007918 */ /* 0x000fe20000000000 */
[----:B------:R-:W-:Y:S01]  /*11250*/  SYNCS.ARRIVE.TRANS64.RED.A0T1 RZ, [UR38+0x30800], RZ ;  /* 0x030800ffffff79a7 */ /* 0x000fe20008200426 */
[----:B------:R-:W-:Y:S01]  /*11260*/  IMAD.MOV.U32 R2, RZ, RZ, 0x1 ;  /* 0x00000001ff027424 */ /* 0x000fe200078e00ff */
[----:B------:R-:W-:Y:S04]  /*11270*/  ARRIVES.LDGSTSBAR.64.TRANSCNT [UR38+0x30800] ;  /* 0x03080000ff0079b0 */ /* 0x000fe80008000aa6 */
[----:B------:R-:W-:Y:S01]  /*11280*/  SHF.L.U32 R2, R2, 0x1f, RZ ;  /* 0x0000001f02027819 */ /* 0x000fe200000006ff */
[----:B------:R-:W-:Y:S01]  /*11290*/  NOP ;  /* 0x0000000000007918 */ /* 0x000fe20000000000 */
[----:B------:R-:W2:Y:S01]  /*112a0*/  LDL.LU R3, [R1+0x8] ;  /* 0x0000080001037983 */ /* 0x000ea20000300800 */
[----:B------:R-:W-:Y:S01]  /*112b0*/  SYNCS.ARRIVE.TRANS64.A1T0 RZ, [UR38+0x30800], RZ ;  /* 0x030800ffffff79a7 */ /* 0x000fe20008100026 */
[----:B------:R-:W1:Y:S01]  /*112c0*/  SYNCS.PHASECHK.TRANS64.TRYWAIT P0, [UR38+0x30820], R2 ;  /* 0x03082002ff0075a7 */ /* 0x000e620008000166 */
[----:B--2---:R-:W-:-:S05]  /*112d0*/  VIADD R0, R3, 0xfffffffe ;  /* 0xfffffffe03007836 */ /* 0x004fca0000000000 */
[----:B------:R-:W-:Y:S01]  /*112e0*/  ISETP.GE.AND P1, PT, R0, UR39, PT ;  /* 0x0000002700007c0c */ /* 0x000fe2000bf26270 */
[----:B-1----:R-:W-:-:S12]  /*112f0*/  @!P0 BRA `(.L_x_1070) ;  /* 0x0000003c002c8947 */ /* 0x002fd80003800000 */
.L_x_1173:
[----:B0-----:R-:W-:Y:S02]  /*11300*/  IMAD.MOV.U32 R9, RZ, RZ, 0x1 ;  /* 0x00000001ff097424 */ /* 0x001fe400078e00ff */
[----:B------:R-:W-:Y:S01]  /*11310*/  IMAD.MOV.U32 R8, RZ, RZ, RZ ;  /* 0x000000ffff087224 */ /* 0x000fe200078e00ff */
[----:B------:R-:W-:Y:S06]  /*11320*/  @!P1 BRA `(.L_x_1071) ;  /* 0x0000002000f09947 */ /* 0x000fec0003800000 */
[----:B------:R-:W-:Y:S01]  /*11330*/  UIADD3 UR4, UR44, 0x1, URZ ;  /* 0x000000012c047890 */ /* 0x000fe2000fffe03f */
[----:B------:R-:W0:Y:S01]  /*11340*/  S2R R4, SR_TID.X ;  /* 0x0000000000047919 */ /* 0x000e220000002100 */
[----:B------:R-:W-:Y:S01]  /*11350*/  ULOP3.LUT UR5, URZ, UR42, URZ, 0x33, !UPT ;  /* 0x0000002a3f057292 */ /* 0x000fe2000f8e333f */
[----:B------:R-:W-:Y:S01]  /*11360*/  IMAD.MOV.U32 R9, RZ, RZ, 0x1 ;  /* 0x00000001ff097424 */ /* 0x000fe200078e00ff */
[----:B------:R-:W-:-:S04]  /*11370*/  UIMAD UR4, UR4, UR41, URZ ;  /* 0x00000029040472a4 */ /* 0x000fc8000f8e023f */
[----:B-1----:R-:W-:Y:S01]  /*11380*/  IMAD.U32 R3, RZ, RZ, UR5 ;  /* 0x00000005ff037e24 */ /* 0x002fe2000f8e00ff */
[----:B------:R-:W-:Y:S01]  /*11390*/  ULOP3.LUT UR5, URZ, UR39, URZ, 0x33, !UPT ;  /* 0x000000273f057292 */ /* 0x000fe2000f8e333f */
[----:B------:R-:W-:Y:S01]  /*113a0*/  LOP3.LUT R2, RZ, UR4, RZ, 0x33, !PT ;  /* 0x00000004ff027c12 */ /* 0x000fe2000f8e33ff */
[----:B------:R-:W-:-:S03]  /*113b0*/  ULOP3.LUT UR4, URZ, UR43, URZ, 0x33, !UPT ;  /* 0x0000002b3f047292 */ /* 0x000fc6000f8e333f */
[----:B------:R-:W-:Y:S01]  /*113c0*/  VIADDMNMX R2, R2, -UR40, R3, !PT ;  /* 0x8000002802027c46 */ /* 0x000fe2000f800103 */
[----:B------:R-:W-:-:S03]  /*113d0*/  IMAD.MOV.U32 R3, RZ, RZ, 0x2 ;  /* 0x00000002ff037424 */ /* 0x000fc600078e00ff */
[----:B------:R-:W-:-:S04]  /*113e0*/  VIMNMX R2, R2, UR4, !PT ;  /* 0x0000000402027c48 */ /* 0x000fc8000ffe0100 */
[----:B------:R-:W-:-:S05]  /*113f0*/  VIADDMNMX R3, R2, R3, UR5, !PT ;  /* 0x0000000502037e46 */ /* 0x000fca000f800103 */
[----:B------:R-:W-:-:S05]  /*11400*/  VIADD R5, R3, 0xfffffffe ;  /* 0xfffffffe03057836 */ /* 0x000fca0000000000 */
[-C--:B------:R-:W-:Y:S02]  /*11410*/  ISETP.NE.AND P0, PT, R5, R2.reuse, PT ;  /* 0x000000020500720c */ /* 0x080fe40003f05270 */
[----:B------:R-:W-:Y:S02]  /*11420*/  LOP3.LUT R2, RZ, R2, RZ, 0x33, !PT ;  /* 0x00000002ff027212 */ /* 0x000fe400078e33ff */
[----:B0-----:R-:W-:Y:S01]  /*11430*/  LOP3.LUT R10, R4, 0x1f, RZ, 0xc0, !PT ;  /* 0x0000001f040a7812 */ /* 0x001fe200078ec0ff */
[----:B------:R-:W-:Y:S02]  /*11440*/  IMAD.MOV.U32 R4, RZ, RZ, R16 ;  /* 0x000000ffff047224 */ /* 0x000fe400078e0010 */
[----:B------:R-:W-:-:S05]  /*11450*/  IMAD.IADD R3, R3, 0x1, R2 ;  /* 0x0000000103037824 */ /* 0x000fca00078e0202 */
[----:B------:R-:W-:Y:S01]  /*11460*/  LOP3.LUT R12, R3, 0x1, RZ, 0xc0, !PT ;  /* 0x00000001030c7812 */ /* 0x000fe200078ec0ff */
[----:B------:R-:W-:Y:S06]  /*11470*/  @!P0 BRA `(.L_x_1072) ;  /* 0x0000001400c88947 */ /* 0x000fec0003800000 */
[----:B------:R-:W-:Y:S01]  /*11480*/  BSSY B0, `(.L_x_1072) ;  /* 0x0000171000007945 */ /* 0x000fe20003800000 */
[----:B------:R-:W-:Y:S01]  /*11490*/  IADD3 R6, R3, -R12, RZ ;  /* 0x8000000c03067210 */ /* 0x000fe20007ffe0ff */
[----:B------:R-:W-:Y:S02]  /*114a0*/  IMAD.MOV.U32 R7, RZ, RZ, 0x1 ;  /* 0x00000001ff077424 */ /* 0x000fe400078e00ff */
[----:B------:R-:W-:-:S07]  /*114b0*/  IMAD.MOV.U32 R4, RZ, RZ, R16 ;  /* 0x000000ffff047224 */ /* 0x000fce00078e0010 */
.L_x_1111:
[----:B------:R-:W2:Y:S01]  /*114c0*/  LDL R2, [R1] ;  /* 0x0000000001027983 */ /* 0x000ea20000100800 */
[----:B------:R-:W-:Y:S01]  /*114d0*/  VIADD R6, R6, 0xfffffffe ;  /* 0xfffffffe06067836 */ /* 0x000fe20000000000 */
[----:B------:R-:W-:Y:S04]  /*114e0*/  BSSY B1, `(.L_x_1073) ;  /* 0x00000b3000017945 */ /* 0x000fe80003800000 */
[----:B------:R-:W-:Y:S02]  /*114f0*/  ISETP.NE.AND P2, PT, R6, RZ, PT ;  /* 0x000000ff0600720c */ /* 0x000fe40003f45270 */
[----:B--2---:R-:W-:-:S13]  /*11500*/  ISETP.NE.AND P0, PT, R2, RZ, PT ;  /* 0x000000ff0200720c */ /* 0x004fda0003f05270 */
[----:B------:R-:W-:Y:S05]  /*11510*/  @!P0 BRA `(.L_x_1074) ;  /* 0x0000000800bc8947 */ /* 0x000fea0003800000 */
[----:B------:R-:W2:Y:S01]  /*11520*/  LDL R2, [R1+0x4] ;  /* 0x0000040001027983 */ /* 0x000ea20000100800 */
[----:B------:R-:W-:Y:S01]  /*11530*/  IMAD.MOV.U32 R9, RZ, RZ, R0 ;  /* 0x000000ffff097224 */ /* 0x000fe200078e0000 */
        /* <DEDUP_REMOVED lines=11> */
[----:B------:R-:W-:-:S03]  /*115f0*/  IMAD R4, R18, UR5, R5 ;  /* 0x0000000512047c24 */ /* 0x000fc6000f8e0205 */
[--C-:B------:R-:W-:Y:S01]  /*11600*/  SHF.R.S32.HI R3, RZ, 0x1f, R2.reuse ;  /* 0x0000001fff037819 */ /* 0x100fe20000011402 */
[--C-:B------:R-:W-:Y:S02]  /*11610*/  IMAD.MOV R5, RZ, RZ, -R2.reuse ;  /* 0x000000ffff057224 */ /* 0x100fe400078e0a02 */
[----:B------:R-:W-:Y:S01]  /*11620*/  IMAD.WIDE.U32 R2, R18, UR4, R2 ;  /* 0x0000000412027c25 */ /* 0x000fe2000f8e0002 */
[----:B------:R-:W-:-:S03]  /*11630*/  ULDC.64 UR4, c[0x0][0x418] ;  /* 0x0001060000047ab9 */ /* 0x000fc60000000a00 */
[----:B------:R-:W-:Y:S01]  /*11640*/  IMAD.IADD R3, R4, 0x1, R3 ;  /* 0x0000000104037824 */ /* 0x000fe200078e0203 */
[----:B------:R-:W-:Y:S01]  /*11650*/  LEA R4, P0, R2, UR4, 0x2 ;  /* 0x0000000402047c11 */ /* 0x000fe2000f8010ff */
[----:B------:R-:W-:-:S03]  /*11660*/  IMAD R9, R9, R5, R0 ;  /* 0x0000000509097224 */ /* 0x000fc600078e0200 */
[----:B------:R-:W-:-:S05]  /*11670*/  LEA.HI.X R5, R2, UR5, R3, 0x2, P0 ;  /* 0x0000000502057c11 */ /* 0x000fca00080f1403 */
[----:B------:R0:W5:Y:S04]  /*11680*/  LDG.E R4, desc[UR6][R4.64] ;  /* 0x0000000604047981 */ /* 0x000168000c1e1900 */
.L_x_1075:
[----:B------:R-:W1:Y:S01]  /*11690*/  S2R R2, SR_TID.X ;  /* 0x0000000000027919 */ /* 0x000e620000002100 */
[----:B------:R-:W-:Y:S01]  /*116a0*/  BSSY B2, `(.L_x_1076) ;  /* 0x0000006000027945 */ /* 0x000fe20003800000 */
[----:B-1----:R-:W-:Y:S02]  /*116b0*/  LOP3.LUT R3, R2, 0x7f, RZ, 0xc0, !PT ;  /* 0x0000007f02037812 */ /* 0x002fe400078ec0ff */
[----:B------:R-:W-:Y:S02]  /*116c0*/  SHF.L.U32 R2, R7, 0x1f, RZ ;  /* 0x0000001f07027819 */ /* 0x000fe400000006ff */
[----:B------:R-:W-:Y:S02]  /*116d0*/  ISETP.NE.AND P1, PT, R3, RZ, PT ;  /* 0x000000ff0300720c */ /* 0x000fe40003f25270 */
[----:B------:R-:W1:Y:S02]  /*116e0*/  SYNCS.PHASECHK.TRANS64.TRYWAIT P0, [UR38+0x30848], R2 ;  /* 0x03084802ff0075a7 */ /* 0x000e640008000166 */
[----:B-1----:R-:W-:Y:S09]  /*116f0*/  @!P0 BRA `(.L_x_1077) ;  /* 0x0000003800448947 */ /* 0x002ff20003800000 */
.L_x_1174:
[----:B------:R-:W-:Y:S05]  /*11700*/  BSYNC B2 ;  /* 0x0000000000027941 */ /* 0x000fea0003800000 */
.L_x_1076:
[----:B------:R-:W-:Y:S04]  /*11710*/  BSSY B2, `(.L_x_1078) ;  /* 0x0000007000027945 */ /* 0x000fe80003800000 */
[----:B------:R-:W-:Y:S05]  /*11720*/  @P1 BRA `(.L_x_1079) ;  /* 0x0000000000141947 */ /* 0x000fea0003800000 */
[----:B------:R-:W-:Y:S01]  /*11730*/  ISETP.NE.AND P0, PT, R10, RZ, PT ;  /* 0x000000ff0a00720c */ /* 0x000fe20003f05270 */
[----:B-1----:R-:W-:-:S04]  /*11740*/  IMAD.MOV.U32 R3, RZ, RZ, 0x8000 ;  /* 0x00008000ff037424 */ /* 0x002fc800078e00ff */
[----:B------:R2:W-:Y:S08]  /*11750*/  SYNCS.ARRIVE.TRANS64 RZ, [UR38+0x30838], R3 ;  /* 0x03083803ffff79a7 */ /* 0x0005f00008000026 */
[----:B--2---:R-:W-:Y:S05]  /*11760*/  @!P0 BRA `(.L_x_1079) ;  /* 0x0000000000048947 */ /* 0x004fea0003800000 */
[----:B------:R-:W-:Y:S01]  /*11770*/  BPT.TRAP 0x1 ;  /* 0x000000040000795c */ /* 0x000fe20000300000 */
.L_x_1079:
[----:B------:R-:W-:Y:S05]  /*11780*/  BSYNC B2 ;  /* 0x0000000000027941 */ /* 0x000fea0003800000 */
.L_x_1078:
[----:B------:R-:W-:Y:S01]  /*11790*/  IMAD.MOV.U32 R14, RZ, RZ, RZ ;  /* 0x000000ffff0e7224 */ /* 0x000fe200078e00ff */
[----:B------:R-:W-:Y:S01]  /*117a0*/  ULDC.64 UR4, c[0x0][0x198] ;  /* 0x0000660000047ab9 */ /* 0x000fe20000000a00 */
[----:B------:R-:W-:Y:S01]  /*117b0*/  PLOP3.LUT P0, PT, PT, PT, PT, 0x80, 0x0 ;  /* 0x000000000000781c */ /* 0x000fe20003f0f070 */
[----:B------:R-:W-:Y:S01]  /*117c0*/  UIADD3 UR4, UP0, UR4, 0x370, URZ ;  /* 0x0000037004047890 */ /* 0x000fe2000ff1e03f */
[----:B-1----:R-:W-:Y:S01]  /*117d0*/  IMAD.SHL.U32 R3, R9, 0x40, RZ ;  /* 0x0000004009037824 */ /* 0x002fe200078e00ff */
[----:B------:R-:W-:Y:S01]  /*117e0*/  R2UR UR34, R14 ;  /* 0x000000000e2272ca */ /* 0x000fe200000e0000 */
[----:B------:R-:W-:Y:S02]  /*117f0*/  UIADD3 UR32, UR38, 0x28400, URZ ;  /* 0x0002840026207890 */ /* 0x000fe4000fffe03f */
[----:B------:R-:W-:Y:S02]  /*11800*/  UIADD3 UR33, UR38, 0x30838, URZ ;  /* 0x0003083826217890 */ /* 0x000fe4000fffe03f */
[----:B------:R-:W-:Y:S01]  /*11810*/  UIADD3.X UR5, URZ, UR5, URZ, UP0, !UPT ;  /* 0x000000053f057290 */ /* 0x000fe200087fe43f */
[----:B------:R-:W-:Y:S01]  /*11820*/  UMOV UR6, 0x0 ;  /* 0x0000000000067882 */ /* 0x000fe20000000000 */
[----:B------:R-:W-:-:S10]  /*11830*/  UMOV UR7, 0x14f00000 ;  /* 0x14f0000000077882 */ /* 0x000fd40000000000 */
.L_x_1080:
[----:B------:R-:W-:-:S13]  /*11840*/  @P0 ELECT P3, URZ, PT ;  /* 0x00000000003f082f */ /* 0x000fda0003860000 */
[----:B-----5:R-:W-:Y:S02]  /*11850*/  @P3 R2UR UR37, R4 ;  /* 0x00000000042532ca */ /* 0x020fe400000e0000 */
        /* <DEDUP_REMOVED lines=11> */
.L_x_1081:
        /* <DEDUP_REMOVED lines=15> */
.L_x_1082:
        /* <DEDUP_REMOVED lines=15> */
.L_x_1083:
        /* <DEDUP_REMOVED lines=12> */
.L_x_1175:
[----:B------:R-:W-:Y:S05]  /*11bb0*/  BSYNC B2 ;  /* 0x0000000000027941 */ /* 0x000fea0003800000 */
.L_x_1084:
        /* <DEDUP_REMOVED lines=9> */
.L_x_1087:
[----:B------:R-:W-:Y:S05]  /*11c50*/  BSYNC B2 ;  /* 0x0000000000027941 */ /* 0x000fea0003800000 */
.L_x_1086:
[----:B------:R-:W-:Y:S01]  /*11c60*/  R2UR UR6, R2 ;  /* 0x00000000020672ca */ /* 0x000fe200000e0000 */
[----:B------:R-:W-:Y:S01]  /*11c70*/  ULDC.64 UR4, c[0x0][0x198] ;  /* 0x0000660000047ab9 */ /* 0x000fe20000000a00 */
[----:B------:R-:W-:Y:S01]  /*11c80*/  R2UR UR7, R3 ;  /* 0x00000000030772ca */ /* 0x000fe200000e0000 */
[----:B------:R-:W-:Y:S01]  /*11c90*/  UIADD3 UR4, UP0, UR4, 0x470, URZ ;  /* 0x0000047004047890 */ /* 0x000fe2000ff1e03f */
[----:B------:R-:W-:Y:S01]  /*11ca0*/  R2UR UR10, R14 ;  /* 0x000000000e0a72ca */ /* 0x000fe200000e0000 */
[----:B------:R-:W-:Y:S01]  /*11cb0*/  IMAD.SHL.U32 R14, R17, 0x40, RZ ;  /* 0x00000040110e7824 */ /* 0x000fe200078e00ff */
[----:B------:R-:W-:Y:S01]  /*11cc0*/  PLOP3.LUT P0, PT, PT, PT, PT, 0x80, 0x0 ;  /* 0x000000000000781c */ /* 0x000fe20003f0f070 */
[----:B------:R-:W-:Y:S02]  /*11cd0*/  UIADD3 UR8, UR38, 0x400, URZ ;  /* 0x0000040026087890 */ /* 0x000fe4000fffe03f */
[----:B------:R-:W-:Y:S02]  /*11ce0*/  UIADD3 UR9, UR38, 0x30850, URZ ;  /* 0x0003085026097890 */ /* 0x000fe4000fffe03f */
[----:B------:R-:W-:-:S12]  /*11cf0*/  UIADD3.X UR5, URZ, UR5, URZ, UP0, !UPT ;  /* 0x000000053f057290 */ /* 0x000fd800087fe43f */
.L_x_1088:
        /* <DEDUP_REMOVED lines=13> */
.L_x_1089:
        /* <DEDUP_REMOVED lines=13> */
.L_x_1090:
        /* <DEDUP_REMOVED lines=13> */
.L_x_1091:
        /* <DEDUP_REMOVED lines=10> */
.L_x_1074:
[----:B------:R-:W-:Y:S05]  /*12010*/  BSYNC B1 ;  /* 0x0000000000017941 */ /* 0x000fea0003800000 */
.L_x_1073:
        /* <DEDUP_REMOVED lines=28> */
.L_x_1094:
[----:B------:R-:W1:Y:S01]  /*121e0*/  S2R R2, SR_TID.X ;  /* 0x0000000000027919 */ /* 0x000e620000002100 */
[----:B------:R-:W-:Y:S01]  /*121f0*/  BSSY B2, `(.L_x_1095) ;  /* 0x0000006000027945 */ /* 0x000fe20003800000 */
[----:B-1----:R-:W-:Y:S02]  /*12200*/  LOP3.LUT R3, R2, 0x7f, RZ, 0xc0, !PT ;  /* 0x0000007f02037812 */ /* 0x002fe400078ec0ff */
[----:B------:R-:W-:Y:S02]  /*12210*/  SHF.L.U32 R2, R9, 0x1f, RZ ;  /* 0x0000001f09027819 */ /* 0x000fe400000006ff */
[----:B------:R-:W-:Y:S02]  /*12220*/  ISETP.NE.AND P1, PT, R3, RZ, PT ;  /* 0x000000ff0300720c */ /* 0x000fe40003f25270 */
[----:B------:R-:W1:Y:S02]  /*12230*/  SYNCS.PHASECHK.TRANS64.TRYWAIT P0, [UR38+0x30840], R2 ;  /* 0x03084002ff0075a7 */ /* 0x000e640008000166 */
[----:B-1----:R-:W-:Y:S09]  /*12240*/  @!P0 BRA `(.L_x_1096) ;  /* 0x0000002c00a08947 */ /* 0x002ff20003800000 */
.L_x_1176:
[----:B------:R-:W-:Y:S05]  /*12250*/  BSYNC B2 ;  /* 0x0000000000027941 */ /* 0x000fea0003800000 */
.L_x_1095:
[----:B------:R-:W-:Y:S04]  /*12260*/  BSSY B2, `(.L_x_1097) ;  /* 0x0000007000027945 */ /* 0x000fe80003800000 */
[----:B------:R-:W-:Y:S05]  /*12270*/  @P1 BRA `(.L_x_1098) ;  /* 0x0000000000141947 */ /* 0x000fea0003800000 */
[----:B------:R-:W-:Y:S01]  /*12280*/  ISETP.NE.AND P0, PT, R10, RZ, PT ;  /* 0x000000ff0a00720c */ /* 0x000fe20003f05270 */
[----:B-1----:R-:W-:-:S04]  /*12290*/  IMAD.MOV.U32 R2, RZ, RZ, 0x8000 ;  /* 0x00008000ff027424 */ /* 0x002fc800078e00ff */
[----:B------:R2:W-:Y:S08]  /*122a0*/  SYNCS.ARRIVE.TRANS64 RZ, [UR38+0x30830], R2 ;  /* 0x03083002ffff79a7 */ /* 0x0005f00008000026 */
[----:B--2---:R-:W-:Y:S05]  /*122b0*/  @!P0 BRA `(.L_x_1098) ;  /* 0x0000000000048947 */ /* 0x004fea0003800000 */
[----:B------:R-:W-:Y:S01]  /*122c0*/  BPT.TRAP 0x1 ;  /* 0x000000040000795c */ /* 0x000fe20000300000 */
.L_x_1098:
[----:B------:R-:W-:Y:S05]  /*122d0*/  BSYNC B2 ;  /* 0x0000000000027941 */ /* 0x000fea0003800000 */
.L_x_1097:
        /* <DEDUP_REMOVED lines=11> */
.L_x_1099:
        /* <DEDUP_REMOVED lines=14> */
.L_x_1100:
        /* <DEDUP_REMOVED lines=14> */
.L_x_1101:
        /* <DEDUP_REMOVED lines=14> */
.L_x_1102:
        /* <DEDUP_REMOVED lines=12> */
.L_x_1177:
[----:B------:R-:W-:Y:S05]  /*126f0*/  BSYNC B2 ;  /* 0x0000000000027941 */ /* 0x000fea0003800000 */
.L_x_1103:
        /* <DEDUP_REMOVED lines=9> */
.L_x_1106:
[----:B------:R-:W-:Y:S05]  /*12790*/  BSYNC B2 ;  /* 0x0000000000027941 */ /* 0x000fea0003800000 */
.L_x_1105:
        /* <DEDUP_REMOVED lines=10> */
.L_x_1107:
        /* <DEDUP_REMOVED lines=13> */
.L_x_1108:
        /* <DEDUP_REMOVED lines=13> */
.L_x_1109:
        /* <DEDUP_REMOVED lines=13> */
.L_x_1110:
        /* <DEDUP_REMOVED lines=10> */
.L_x_1093:
[----:B------:R-:W-:Y:S05]  /*12b50*/  BSYNC B1 ;  /* 0x0000000000017941 */ /* 0x000fea0003800000 */
.L_x_1092:
[----:B------:R-:W-:Y:S01]  /*12b60*/  IADD3 R0, R0, -0x2, RZ ;  /* 0xfffffffe00007810 */ /* 0x000fe20007ffe0ff */
[----:B------:R-:W-:Y:S01]  /*12b70*/  IMAD.MOV.U32 R7, RZ, RZ, R9 ;  /* 0x000000ffff077224 */ /* 0x000fe200078e0009 */
[----:B------:R-:W-:Y:S06]  /*12b80*/  @P2 BRA `(.L_x_1111) ;  /* 0xffffffe8004c2947 */ /* 0x000fec000383ffff */
[----:B------:R-:W-:Y:S05]  /*12b90*/  BSYNC B0 ;  /* 0x0000000000007941 */ /* 0x000fea0003800000 */
.L_x_1072:
[----:B------:R-:W-:Y:S01]  /*12ba0*/  ISETP.NE.AND P0, PT, R12, RZ, PT ;  /* 0x000000ff0c00720c */ /* 0x000fe20003f05270 */
[----:B------:R-:W-:-:S12]  /*12bb0*/  BSSY B0, `(.L_x_1071) ;  /* 0x00000b3000007945 */ /* 0x000fd80003800000 */
[----:B------:R-:W-:Y:S05]  /*12bc0*/  @!P0 BRA `(.L_x_1112) ;  /* 0x0000000800c48947 */ /* 0x000fea0003800000 */
[----:B------:R-:W2:Y:S01]  /*12bd0*/  LDL R2, [R1] ;  /* 0x0000000001027983 */ /* 0x000ea20000100800 */
[----:B------:R-:W-:Y:S01]  /*12be0*/  IMAD.MOV.U32 R8, RZ, RZ, 0x1 ;  /* 0x00000001ff087424 */ /* 0x000fe200078e00ff */
        /* <DEDUP_REMOVED lines=25> */
.L_x_1113:
[----:B------:R-:W1:Y:S01]  /*12d80*/  S2R R2, SR_TID.X ;  /* 0x0000000000027919 */ /* 0x000e620000002100 */
[----:B------:R-:W-:Y:S01]  /*12d90*/  BSSY B1, `(.L_x_1114) ;  /* 0x0000006000017945 */ /* 0x000fe20003800000 */
[----:B-1----:R-:W-:Y:S02]  /*12da0*/  LOP3.LUT R3, R2, 0x7f, RZ, 0xc0, !PT ;  /* 0x0000007f02037812 */ /* 0x002fe400078ec0ff */
[----:B------:R-:W-:Y:S02]  /*12db0*/  SHF.L.U32 R2, R9, 0x1f, RZ ;  /* 0x0000001f09027819 */ /* 0x000fe400000006ff */
[----:B------:R-:W-:Y:S02]  /*12dc0*/  ISETP.NE.AND P1, PT, R3, RZ, PT ;  /* 0x000000ff0300720c */ /* 0x000fe40003f25270 */
[----:B------:R-:W1:Y:S02]  /*12dd0*/  SYNCS.PHASECHK.TRANS64.TRYWAIT P0, [UR38+0x30848], R2 ;  /* 0x03084802ff0075a7 */ /* 0x000e640008000166 */
[----:B-1----:R-:W-:Y:S09]  /*12de0*/  @!P0 BRA `(.L_x_1115) ;  /* 0x0000002000e88947 */ /* 0x002ff20003800000 */
.L_x_1178:
[----:B------:R-:W-:Y:S05]  /*12df0*/  BSYNC B1 ;  /* 0x0000000000017941 */ /* 0x000fea0003800000 */
.L_x_1114:
[----:B------:R-:W-:Y:S04]  /*12e00*/  BSSY B1, `(.L_x_1116) ;  /* 0x0000007000017945 */ /* 0x000fe80003800000 */
[----:B------:R-:W-:Y:S05]  /*12e10*/  @P1 BRA `(.L_x_1117) ;  /* 0x0000000000141947 */ /* 0x000fea0003800000 */
[----:B------:R-:W-:Y:S01]  /*12e20*/  ISETP.NE.AND P0, PT, R10, RZ, PT ;  /* 0x000000ff0a00720c */ /* 0x000fe20003f05270 */
[----:B-1----:R-:W-:-:S04]  /*12e30*/  IMAD.MOV.U32 R3, RZ, RZ, 0x8000 ;  /* 0x00008000ff037424 */ /* 0x002fc800078e00ff */
[----:B------:R2:W-:Y:S08]  /*12e40*/  SYNCS.ARRIVE.TRANS64 RZ, [UR38+0x30838], R3 ;  /* 0x03083803ffff79a7 */ /* 0x0005f00008000026 */
[----:B--2---:R-:W-:Y:S05]  /*12e50*/  @!P0 BRA `(.L_x_1117) ;  /* 0x0000000000048947 */ /* 0x004fea0003800000 */
[----:B------:R-:W-:Y:S01]  /*12e60*/  BPT.TRAP 0x1 ;  /* 0x000000040000795c */ /* 0x000fe20000300000 */
.L_x_1117:
[----:B------:R-:W-:Y:S05]  /*12e70*/  BSYNC B1 ;  /* 0x0000000000017941 */ /* 0x000fea0003800000 */
.L_x_1116:
[----:B0-----:R-:W-:Y:S01]  /*12e80*/  IMAD.MOV.U32 R5, RZ, RZ, RZ ;  /* 0x000000ffff057224 */ /* 0x001fe200078e00ff */
        /* <DEDUP_REMOVED lines=10> */
.L_x_1118:
        /* <DEDUP_REMOVED lines=14> */
.L_x_1119:
        /* <DEDUP_REMOVED lines=14> */
.L_x_1120:
        /* <DEDUP_REMOVED lines=14> */
.L_x_1121:
        /* <DEDUP_REMOVED lines=11> */
.L_x_1179:
[----:B------:R-:W-:Y:S05]  /*13280*/  BSYNC B1 ;  /* 0x0000000000017941 */ /* 0x000fea0003800000 */
.L_x_1122:
        /* <DEDUP_REMOVED lines=9> */
.L_x_1125:
[----:B------:R-:W-:Y:S05]  /*13320*/  BSYNC B1 ;  /* 0x0000000000017941 */ /* 0x000fea0003800000 */
.L_x_1124:
        /* <DEDUP_REMOVED lines=10> */
.L_x_1126:
        /* <DEDUP_REMOVED lines=13> */
.L_x_1127:
        /* <DEDUP_REMOVED lines=13> */
.L_x_1128:
        /* <DEDUP_REMOVED lines=13> */
.L_x_1129:
        /* <DEDUP_REMOVED lines=8> */
[----:B------:R-:W-:Y:S01]  /*136c0*/  IMAD.MOV.U32 R17, RZ, RZ, R0 ;  /* 0x000000ffff117224 */ /* 0x000fe200078e0000 */
[----:B------:R-:W-:-:S07]  /*136d0*/  MOV R16, R4 ;  /* 0x0000000400107202 */ /* 0x000fce0000000f00 */
.L_x_1112:
[----:B------:R-:W-:Y:S05]  /*136e0*/  BSYNC B0 ;  /* 0x0000000000007941 */ /* 0x000fea0003800000 */
.L_x_1071:
[----:B------:R-:W2:Y:S01]  /*136f0*/  LDL.LU R0, [R1] ;  /* 0x0000000001007983 */ /* 0x000ea20000300800 */
[----:B------:R-:W-:Y:S01]  /*13700*/  BSSY B0, `(.L_x_1130) ;  /* 0x0000051000007945 */ /* 0x000fe20003800000 */
[----:B--2---:R-:W-:-:S13]  /*13710*/  ISETP.NE.AND P0, PT, R0, RZ, PT ;  /* 0x000000ff0000720c */ /* 0x004fda0003f05270 */
[----:B------:R-:W-:Y:S05]  /*13720*/  @!P0 BRA `(.L_x_1131) ;  /* 0x0000000400388947 */ /* 0x000fea0003800000 */
[----:B------:R-:W0:Y:S01]  /*13730*/  S2R R0, SR_TID.X ;  /* 0x0000000000007919 */ /* 0x000e220000002100 */
[----:B-1----:R-:W-:Y:S01]  /*13740*/  LEA R3, R8, UR38, 0x3 ;  /* 0x0000002608037c11 */ /* 0x002fe2000f8e18ff */
[----:B------:R-:W-:Y:S01]  /*13750*/  BSSY B1, `(.L_x_1132) ;  /* 0x0000006000017945 */ /* 0x000fe20003800000 */
[----:B0-----:R-:W-:Y:S02]  /*13760*/  LOP3.LUT R2, R0, 0x7f, RZ, 0xc0, !PT ;  /* 0x0000007f00027812 */ /* 0x001fe400078ec0ff */
[----:B------:R-:W-:Y:S02]  /*13770*/  SHF.L.U32 R0, R9, 0x1f, RZ ;  /* 0x0000001f09007819 */ /* 0x000fe400000006ff */
[----:B------:R-:W-:Y:S02]  /*13780*/  ISETP.NE.AND P1, PT, R2, RZ, PT ;  /* 0x000000ff0200720c */ /* 0x000fe40003f25270 */
[----:B------:R-:W0:Y:S02]  /*13790*/  SYNCS.PHASECHK.TRANS64.TRYWAIT P0, [R3+URZ+0x30860], R0 ;  /* 0x03086000030075a7 */ /* 0x000e24000800017f */
[----:B0-----:R-:W-:Y:S09]  /*137a0*/  @!P0 BRA `(.L_x_1133) ;  /* 0x0000001800a88947 */ /* 0x001ff20003800000 */
.L_x_1180:
[----:B------:R-:W-:Y:S05]  /*137b0*/  BSYNC B1 ;  /* 0x0000000000017941 */ /* 0x000fea0003800000 */
.L_x_1132:
[----:B------:R-:W-:Y:S04]  /*137c0*/  BSSY B1, `(.L_x_1134) ;  /* 0x0000008000017945 */ /* 0x000fe80003800000 */
[----:B------:R-:W-:Y:S05]  /*137d0*/  @P1 BRA `(.L_x_1135) ;  /* 0x0000000000181947 */ /* 0x000fea0003800000 */
[----:B------:R-:W1:Y:S01]  /*137e0*/  S2R R2, SR_TID.X ;  /* 0x0000000000027919 */ /* 0x000e620000002100 */
[----:B0-----:R-:W-:-:S04]  /*137f0*/  IMAD.MOV.U32 R0, RZ, RZ, 0x8000 ;  /* 0x00008000ff007424 */ /* 0x001fc800078e00ff */
[----:B------:R2:W-:Y:S01]  /*13800*/  SYNCS.ARRIVE.TRANS64 RZ, [R3+URZ+0x30850], R0 ;  /* 0x0308500003ff79a7 */ /* 0x0005e2000800003f */
[----:B-1----:R-:W-:-:S13]  /*13810*/  LOP3.LUT P0, RZ, R2, 0x1f, RZ, 0xc0, !PT ;  /* 0x0000001f02ff7812 */ /* 0x002fda000780c0ff */
[----:B--2---:R-:W-:Y:S05]  /*13820*/  @!P0 BRA `(.L_x_1135) ;  /* 0x0000000000048947 */ /* 0x004fea0003800000 */
[----:B------:R-:W-:Y:S01]  /*13830*/  BPT.TRAP 0x1 ;  /* 0x000000040000795c */ /* 0x000fe20000300000 */
.L_x_1135:
[----:B------:R-:W-:Y:S05]  /*13840*/  BSYNC B1 ;  /* 0x0000000000017941 */ /* 0x000fea0003800000 */
.L_x_1134:
[----:B------:R-:W-:Y:S01]  /*13850*/  R2UR UR4, R8 ;  /* 0x00000000080472ca */ /* 0x000fe200000e0000 */
[----:B------:R-:W-:Y:S01]  /*13860*/  ULDC.64 UR6, c[0x0][0x198] ;  /* 0x0000660000067ab9 */ /* 0x000fe20000000a00 */
[----:B------:R-:W-:Y:S01]  /*13870*/  R2UR UR9, R3 ;  /* 0x00000000030972ca */ /* 0x000fe200000e0000 */
[----:B------:R-:W-:Y:S01]  /*13880*/  UIADD3 UR6, UP0, UR6, 0x470, URZ ;  /* 0x0000047006067890 */ /* 0x000fe2000ff1e03f */
[----:B------:R-:W-:Y:S01]  /*13890*/  PLOP3.LUT P0, PT, PT, PT, PT, 0x80, 0x0 ;  /* 0x000000000000781c */ /* 0x000fe20003f0f070 */
[----:B------:R-:W-:Y:S01]  /*138a0*/  IMAD.SHL.U32 R17, R17, 0x40, RZ ;  /* 0x0000004011117824 */ /* 0x000fe200078e00ff */
[----:B------:R-:W-:Y:S01]  /*138b0*/  UMOV UR14, 0x0 ;  /* 0x00000000000e7882 */ /* 0x000fe20000000000 */
[----:B------:R-:W-:Y:S01]  /*138c0*/  UIADD3.X UR7, URZ, UR7, URZ, UP0, !UPT ;  /* 0x000000073f077290 */ /* 0x000fe200087fe43f */
[----:B------:R-:W-:Y:S01]  /*138d0*/  UMOV UR15, 0x14f00000 ;  /* 0x14f00000000f7882 */ /* 0x000fe20000000000 */
[----:B------:R-:W-:-:S04]  /*138e0*/  UMOV UR10, URZ ;  /* 0x0000003f000a7c82 */ /* 0x000fc80008000000 */
[----:B------:R-:W-:Y:S02]  /*138f0*/  ULEA UR4, UR4, UR38, 0xf ;  /* 0x0000002604047291 */ /* 0x000fe4000f8e783f */
[----:B------:R-:W-:Y:S02]  /*13900*/  UIADD3 UR9, UR9, 0x30850, URZ ;  /* 0x0003085009097890 */ /* 0x000fe4000fffe03f */
[----:B------:R-:W-:-:S12]  /*13910*/  UIADD3 UR8, UR4, 0x400, URZ ;  /* 0x0000040004087890 */ /* 0x000fd8000fffe03f */
.L_x_1136:
        /* <DEDUP_REMOVED lines=8> */
[----:B------:R-:W-:Y:S01]  /*139a0*/  PLOP3.LUT P0, PT, PT, PT, PT, 0x80, 0x0 ;  /* 0x000000000000781c */ /* 0x000fe20003f0f070 */
[----:B------:R-:W-:Y:S01]  /*139b0*/  UIADD3 UR8, UR4, 0x2400, URZ ;  /* 0x0000240004087890 */ /* 0x000fe2000fffe03f */
[----:B------:R-:W-:Y:S01]  /*139c0*/  UMOV UR14, 0x0 ;  /* 0x00000000000e7882 */ /* 0x000fe20000000000 */
[----:B------:R-:W-:Y:S01]  /*139d0*/  UMOV UR15, 0x14f00000 ;  /* 0x14f00000000f7882 */ /* 0x000fe20000000000 */
[----:B------:R-:W-:-:S09]  /*139e0*/  UMOV UR10, 0x40 ;  /* 0x00000040000a7882 */ /* 0x000fd20000000000 */
.L_x_1137:
        /* <DEDUP_REMOVED lines=13> */
.L_x_1138:
        /* <DEDUP_REMOVED lines=10> */
[----:B------:R-:W-:Y:S02]  /*13b60*/  UMOV UR5, 0x14f00000 ;  /* 0x14f0000000057882 */ /* 0x000fe40000000000 */
[----:B------:R-:W-:Y:S01]  /*13b70*/  UMOV UR4, 0x0 ;  /* 0x0000000000047882 */ /* 0x000fe20000000000 */
[----:B------:R-:W-:-:S08]  /*13b80*/  UMOV UR10, 0xc0 ;  /* 0x000000c0000a7882 */ /* 0x000fd00000000000 */
.L_x_1139:
        /* <DEDUP_REMOVED lines=8> */
.L_x_1131:
[----:B------:R-:W-:Y:S05]  /*13c10*/  BSYNC B0 ;  /* 0x0000000000007941 */ /* 0x000fea0003800000 */
.L_x_1130:
[----:B0-----:R-:W-:Y:S02]  /*13c20*/  VIADD R0, R8, 0x1 ;  /* 0x0000000108007836 */ /* 0x001fe40000000000 */
[----:B-1----:R-:W-:-:S03]  /*13c30*/  IMAD.MOV.U32 R3, RZ, RZ, RZ ;  /* 0x000000ffff037224 */ /* 0x002fc600078e00ff */
[----:B------:R-:W-:-:S04]  /*13c40*/  ISETP.NE.AND P0, PT, R0, 0x2, PT ;  /* 0x000000020000780c */ /* 0x000fc80003f05270 */
[----:B------:R-:W-:Y:S02]  /*13c50*/  SEL R2, RZ, 0x1, P0 ;  /* 0x00000001ff027807 */ /* 0x000fe40000000000 */
[----:B------:R-:W-:Y:S02]  /*13c60*/  SEL R0, R0, RZ, P0 ;  /* 0x000000ff00007207 */ /* 0x000fe40000000000 */
[----:B------:R-:W-:-:S07]  /*13c70*/  LOP3.LUT R9, R9, R2, RZ, 0x3c, !PT ;  /* 0x0000000209097212 */ /* 0x000fce00078e3cff */
.L_x_1049:
[----:B------:R-:W0:Y:S01]  /*13c80*/  S2R R5, SR_CgaCtaId ;  /* 0x0000000000057919 */ /* 0x000e220000008800 */
[----:B------:R-:W-:Y:S02]  /*13c90*/  MOV R2, 0x400 ;  /* 0x0000040000027802 */ /* 0x000fe40000000f00 */
[----:B------:R-:W-:Y:S02]  /*13ca0*/  SHF.L.U32 R3, R3, 0x1f, RZ ;  /* 0x0000001f03037819 */ /* 0x000fe400000006ff */
[----:B0-----:R-:W-:-:S04]  /*13cb0*/  LEA R2, R5, R2, 0x18 ;  /* 0x0000000205027211 */ /* 0x001fc800078ec0ff */
[----:B------:R-:W0:Y:S02]  /*13cc0*/  SYNCS.PHASECHK.TRANS64.TRYWAIT P0, [R2+URZ+0x30820], R3 ;  /* 0x03082003020075a7 */ /* 0x000e24000800017f */
[----:B0-----:R-:W-:Y:S05]  /*13cd0*/  @!P0 BRA `(.L_x_1140) ;  /* 0x0000001400708947 */ /* 0x001fea0003800000 */
.L_x_1181:
[----:B------:R-:W-:-:S03]  /*13ce0*/  UMOV UR4, 0xffffffff ;  /* 0xffffffff00047882 */ /* 0x000fc60000000000 */
[----:B------:R-:W-:Y:S05]  /*13cf0*/  BRA.DIV UR4, `(.L_x_1141) ;  /* 0x00000016047c7947 */ /* 0x000fea000b800000 */
[----:B0-----:R-:W0:Y:S02]  /*13d00*/  S2R R3, SR_TID.X ;  /* 0x0000000000037919 */ /* 0x001e240000002100 */
[----:B0-----:R-:W-:-:S04]  /*13d10*/  SHF.R.U32.HI R3, RZ, 0x5, R3 ;  /* 0x00000005ff037819 */ /* 0x001fc80000011603 */
[----:B------:R-:W-:-:S05]  /*13d20*/  LOP3.LUT R3, R3, 0x3, RZ, 0xc0, !PT ;  /* 0x0000000303037812 */ /* 0x000fca00078ec0ff */
[----:B------:R0:W1:Y:S02]  /*13d30*/  SHFL.IDX PT, R14, R3, RZ, 0x1f ;  /* 0x00001fff030e7589 */ /* 0x00006400000e0000 */
.L_x_1184:
[----:B-1----:R-:W-:-:S13]  /*13d40*/  ISETP.NE.AND P0, PT, R14, RZ, PT ;  /* 0x000000ff0e00720c */ /* 0x002fda0003f05270 */
[----:B------:R-:W-:Y:S05]  /*13d50*/  @P0 BRA `(.L_x_965) ;  /* 0x0000000000900947 */ /* 0x000fea0003800000 */
[----:B------:R-:W-:-:S03]  /*13d60*/  UMOV UR4, 0xffffffff ;  /* 0xffffffff00047882 */ /* 0x000fc60000000000 */
[----:B------:R-:W-:Y:S05]  /*13d70*/  BRA.DIV UR4, `(.L_x_1142) ;  /* 0x0000001604907947 */ /* 0x000fea000b800000 */
[----:B------:R-:W-:-:S13]  /*13d80*/  ELECT P6, URZ, PT ;  /* 0x00000000003f782f */ /* 0x000fda00038c0000 */
.L_x_1187:
[----:B------:R-:W-:Y:S05]  /*13d90*/  @!P6 BRA `(.L_x_965) ;  /* 0x000000000080e947 */ /* 0x000fea0003800000 */
[----:B0-----:R-:W2:Y:S02]  /*13da0*/  LDL R3, [R1+0xc] ;  /* 0x00000c0001037983 */ /* 0x001ea40000100800 */
[----:B--2---:R-:W-:-:S13]  /*13db0*/  R2UR UR4, R3 ;  /* 0x00000000030472ca */ /* 0x004fda00000e0000 */
[----:B------:R-:W-:-:S06]  /*13dc0*/  ULOP3.LUT UR4, UR4, 0x2, URZ, 0xfc, !UPT ;  /* 0x0000000204047892 */ /* 0x000fcc000f8efc3f */
[----:B------:R-:W-:-:S05]  /*13dd0*/  IMAD.U32 R3, RZ, RZ, UR4 ;  /* 0x00000004ff037e24 */ /* 0x000fca000f8e00ff */
[----:B------:R-:W-:-:S13]  /*13de0*/  ISETP.NE.AND P2, PT, R3, 0x3, PT ;  /* 0x000000030300780c */ /* 0x000fda0003f45270 */
[----:B------:R-:W-:Y:S05]  /*13df0*/  @!P2 BRA `(.L_x_1143) ;  /* 0x000000000004a947 */ /* 0x000fea0003800000 */
[----:B------:R-:W-:Y:S01]  /*13e00*/  BPT.TRAP 0x1 ;  /* 0x000000040000795c */ /* 0x000fe20000300000 */
.L_x_1143:
[----:B------:R-:W-:Y:S01]  /*13e10*/  VIADD R7, R2, 0x30840 ;  /* 0x0003084002077836 */ /* 0x000fe20000000000 */
[----:B------:R-:W-:Y:S01]  /*13e20*/  SHF.L.U32 R5, R9, 0x1f, RZ ;  /* 0x0000001f09057819 */ /* 0x000fe200000006ff */
[C---:B------:R-:W-:Y:S02]  /*13e30*/  VIADD R3, R0.reuse, 0x1 ;  /* 0x0000000100037836 */ /* 0x040fe40000000000 */
[----:B------:R-:W-:-:S03]  /*13e40*/  IMAD R6, R0, 0x8, R7 ;  /* 0x0000000800067824 */ /* 0x000fc600078e0207 */
[C---:B------:R-:W-:Y:S01]  /*13e50*/  ISETP.NE.AND P1, PT, R3.reuse, 0x2, PT ;  /* 0x000000020300780c */ /* 0x040fe20003f25270 */
[----:B------:R-:W0:Y:S03]  /*13e60*/  SYNCS.PHASECHK.TRANS64.TRYWAIT P0, [R6+URZ], R5 ;  /* 0x00000005060075a7 */ /* 0x000e26000800017f */
[----:B------:R-:W-:Y:S02]  /*13e70*/  SEL R4, RZ, 0x1, P1 ;  /* 0x00000001ff047807 */ /* 0x000fe40000800000 */
[----:B------:R-:W-:Y:S02]  /*13e80*/  SEL R8, R3, RZ, P1 ;  /* 0x000000ff03087207 */ /* 0x000fe40000800000 */
[----:B------:R-:W-:-:S03]  /*13e90*/  LOP3.LUT R4, R9, R4, RZ, 0x3c, !PT ;  /* 0x0000000409047212 */ /* 0x000fc600078e3cff */
[----:B------:R-:W-:Y:S01]  /*13ea0*/  IMAD R3, R8, 0x8, R7 ;  /* 0x0000000808037824 */ /* 0x000fe200078e0207 */
[----:B------:R-:W-:Y:S01]  /*13eb0*/  SHF.L.U32 R4, R4, 0x1f, RZ ;  /* 0x0000001f04047819 */ /* 0x000fe200000006ff */
[----:B0-----:R-:W-:Y:S06]  /*13ec0*/  @!P0 BRA `(.L_x_1144) ;  /* 0x00000014005c8947 */ /* 0x001fec0003800000 */
.L_x_1188:
[----:B------:R-:W1:Y:S02]  /*13ed0*/  SYNCS.PHASECHK.TRANS64.TRYWAIT P0, [R3+URZ], R4 ;  /* 0x00000004030075a7 */ /* 0x000e64000800017f */
[----:B-1----:R-:W-:Y:S05]  /*13ee0*/  @!P0 BRA `(.L_x_1145) ;  /* 0x0000001400688947 */ /* 0x002fea0003800000 */
.L_x_1189:
[----:B------:R-:W-:Y:S05]  /*13ef0*/  @!P2 BRA `(.L_x_1146) ;  /* 0x000000000004a947 */ /* 0x000fea0003800000 */
[----:B------:R-:W-:Y:S01]  /*13f00*/  BPT.TRAP 0x1 ;  /* 0x000000040000795c */ /* 0x000fe20000300000 */
.L_x_1146:
[----:B-1----:R-:W-:-:S04]  /*13f10*/  VIADD R3, R2, 0x30860 ;  /* 0x0003086002037836 */ /* 0x002fc80000000000 */
[----:B------:R-:W-:-:S04]  /*13f20*/  IMAD R0, R0, 0x8, R3 ;  /* 0x0000000800007824 */ /* 0x000fc800078e0203 */
[----:B------:R-:W1:Y:S02]  /*13f30*/  SYNCS.PHASECHK.TRANS64.TRYWAIT P0, [R0+URZ], R5 ;  /* 0x00000005000075a7 */ /* 0x000e64000800017f */
[----:B-1----:R-:W-:Y:S05]  /*13f40*/  @!P0 BRA `(.L_x_1147) ;  /* 0x0000001400648947 */ /* 0x002fea0003800000 */
.L_x_1190:
[----:B------:R-:W-:-:S07]  /*13f50*/  IMAD R3, R8, 0x8, R3 ;  /* 0x0000000808037824 */ /* 0x000fce00078e0203 */
.L_x_1148:
[----:B--2---:R2:W3:Y:S02]  /*13f60*/  SYNCS.PHASECHK.TRANS64.TRYWAIT P0, [R3+URZ], R4 ;  /* 0x00000004030075a7 */ /* 0x0044e4000800017f */
[----:B---3--:R-:W-:Y:S05]  /*13f70*/  @!P0 NANOSLEEP.SYNCS 0x989680 ;  /* 0x009896800000895d */ /* 0x008fea0003900000 */
[----:B------:R-:W3:Y:S02]  /*13f80*/  @!P0 SYNCS.PHASECHK.TRANS64 P0, [R3+URZ], R4 ;  /* 0x00000004030085a7 */ /* 0x000ee4000800007f */
[----:B---3--:R-:W-:Y:S05]  /*13f90*/  @!P0 BRA `(.L_x_1148) ;  /* 0xfffffffc00f08947 */ /* 0x008fea000383ffff */
.L_x_965:
[----:B------:R-:W-:Y:S05]  /*13fa0*/  BSYNC B6 ;  /* 0x0000000000067941 */ /* 0x000fea0003800000 */
.L_x_962:
[----:B------:R-:W-:Y:S05]  /*13fb0*/  EXIT ;  /* 0x000000000000794d */ /* 0x000fea0003800000 */
.L_x_975:
[----:B------:R-:W-:-:S13]  /*13fc0*/  R2UR UR4, R16 ;  /* 0x00000000100472ca */ /* 0x000fda00000e0000 */
[----:B0-----:R-:W-:-:S04]  /*13fd0*/  IMAD.U32 R3, RZ, RZ, UR4 ;  /* 0x00000004ff037e24 */ /* 0x001fc8000f8e00ff */
[----:B------:R0:W1:Y:S03]  /*13fe0*/  SYNCS.PHASECHK.TRANS64.TRYWAIT P0, [R3+URZ+0x30800], R0 ;  /* 0x03080000030075a7 */ /* 0x000066000800017f */
[----:B-1----:R-:W-:Y:S05]  /*13ff0*/  @!P0 NANOSLEEP.SYNCS 0x989680 ;  /* 0x009896800000895d */ /* 0x002fea0003900000 */
[----:B------:R-:W1:Y:S02]  /*14000*/  @!P0 SYNCS.PHASECHK.TRANS64 P0, [R3+URZ+0x30800], R0 ;  /* 0x03080000030085a7 */ /* 0x000e64000800007f */
[----:B-1----:R-:W-:Y:S05]  /*14010*/  @!P0 BRA `(.L_x_975) ;  /* 0xfffffffc00e88947 */ /* 0x002fea000383ffff */
[----:B------:R-:W-:Y:S05]  /*14020*/  BRA `(.L_x_1149) ;  /* 0xfffffed8007c7947 */ /* 0x000fea000383ffff */
.L_x_979:
[----:B------:R-:W-:-:S13]  /*14030*/  R2UR UR4, R16 ;  /* 0x00000000100472ca */ /* 0x000fda00000e0000 */
[----:B0-----:R-:W-:-:S04]  /*14040*/  IMAD.U32 R3, RZ, RZ, UR4 ;  /* 0x00000004ff037e24 */ /* 0x001fc8000f8e00ff */
[----:B------:R0:W2:Y:S03]  /*14050*/  SYNCS.PHASECHK.TRANS64.TRYWAIT P0, [R3+URZ+0x30830], R0 ;  /* 0x03083000030075a7 */ /* 0x0000a6000800017f */
[----:B--2---:R-:W-:Y:S05]  /*14060*/  @!P0 NANOSLEEP.SYNCS 0x989680 ;  /* 0x009896800000895d */ /* 0x004fea0003900000 */
[----:B------:R-:W2:Y:S02]  /*14070*/  @!P0 SYNCS.PHASECHK.TRANS64 P0, [R3+URZ+0x30830], R0 ;  /* 0x03083000030085a7 */ /* 0x000ea4000800007f */
[----:B--2---:R-:W-:Y:S05]  /*14080*/  @!P0 BRA `(.L_x_979) ;  /* 0xfffffffc00e88947 */ /* 0x004fea000383ffff */
[----:B------:R-:W-:Y:S05]  /*14090*/  BRA `(.L_x_978) ;  /* 0xfffffed800b07947 */ /* 0x000fea000383ffff */
.L_x_995:
[----:B-1----:R-:W-:-:S04]  /*140a0*/  IMAD.U32 R152, RZ, RZ, UR60 ;  /* 0x0000003cff987e24 */ /* 0x002fc8000f8e00ff */
[----:B------:R1:W2:Y:S03]  /*140b0*/  SYNCS.PHASECHK.TRANS64.TRYWAIT P0, [R152+URZ+0x30830], R23 ;  /* 0x03083017980075a7 */ /* 0x0002a6000800017f */
[----:B--2---:R-:W-:Y:S05]  /*140c0*/  @!P0 NANOSLEEP.SYNCS 0x989680 ;  /* 0x009896800000895d */ /* 0x004fea0003900000 */
[----:B------:R-:W2:Y:S02]  /*140d0*/  @!P0 SYNCS.PHASECHK.TRANS64 P0, [R152+URZ+0x30830], R23 ;  /* 0x03083017980085a7 */ /* 0x000ea4000800007f */
[----:B--2---:R-:W-:Y:S05]  /*140e0*/  @!P0 BRA `(.L_x_995) ;  /* 0xfffffffc00ec8947 */ /* 0x004fea000383ffff */
[----:B------:R-:W-:Y:S05]  /*140f0*/  BRA `(.L_x_994) ;  /* 0xffffff0400ec7947 */ /* 0x000fea000383ffff */
.L_x_999:
[----:B-1----:R-:W-:-:S04]  /*14100*/  IMAD.U32 R23, RZ, RZ, UR14 ;  /* 0x0000000eff177e24 */ /* 0x002fc8000f8e00ff */
[----:B------:R1:W2:Y:S03]  /*14110*/  SYNCS.PHASECHK.TRANS64.TRYWAIT P0, [R23+URZ+0x30850], R0 ;  /* 0x03085000170075a7 */ /* 0x0002a6000800017f */
[----:B--2---:R-:W-:Y:S05]  /*14120*/  @!P0 NANOSLEEP.SYNCS 0x989680 ;  /* 0x009896800000895d */ /* 0x004fea0003900000 */
[----:B------:R-:W2:Y:S02]  /*14130*/  @!P0 SYNCS.PHASECHK.TRANS64 P0, [R23+URZ+0x30850], R0 ;  /* 0x03085000170085a7 */ /* 0x000ea4000800007f */
[----:B--2---:R-:W-:Y:S05]  /*14140*/  @!P0 BRA `(.L_x_999) ;  /* 0xfffffffc00ec8947 */ /* 0x004fea000383ffff */
[----:B------:R-:W-:Y:S05]  /*14150*/  BRA `(.L_x_998) ;  /* 0xffffff14008c7947 */ /* 0x000fea000383ffff */
.L_x_1016:
[----:B-1----:R-:W-:-:S04]  /*14160*/  IMAD.U32 R4, RZ, RZ, UR7 ;  /* 0x00000007ff047e24 */ /* 0x002fc8000f8e00ff */
[----:B------:R1:W2:Y:S03]  /*14170*/  SYNCS.PHASECHK.TRANS64.TRYWAIT P0, [R4+URZ+0x30830], R3 ;  /* 0x03083003040075a7 */ /* 0x0002a6000800017f */
[----:B--2---:R-:W-:Y:S05]  /*14180*/  @!P0 NANOSLEEP.SYNCS 0x989680 ;  /* 0x009896800000895d */ /* 0x004fea0003900000 */
[----:B------:R-:W2:Y:S02]  /*14190*/  @!P0 SYNCS.PHASECHK.TRANS64 P0, [R4+URZ+0x30830], R3 ;  /* 0x03083003040085a7 */ /* 0x000ea4000800007f */
[----:B--2---:R-:W-:Y:S05]  /*141a0*/  @!P0 BRA `(.L_x_1016) ;  /* 0xfffffffc00ec8947 */ /* 0x004fea000383ffff */
[----:B------:R-:W-:Y:S05]  /*141b0*/  BRA `(.L_x_1015) ;  /* 0xffffff3000b87947 */ /* 0x000fea000383ffff */
.L_x_1020:
[----:B01----:R-:W-:-:S04]  /*141c0*/  MOV R3, UR14 ;  /* 0x0000000e00037c02 */ /* 0x003fc80008000f00 */
[----:B------:R0:W1:Y:S03]  /*141d0*/  SYNCS.PHASECHK.TRANS64.TRYWAIT P0, [R3+URZ+0x30850], R0 ;  /* 0x03085000030075a7 */ /* 0x000066000800017f */
[----:B-1----:R-:W-:Y:S05]  /*141e0*/  @!P0 NANOSLEEP.SYNCS 0x989680 ;  /* 0x009896800000895d */ /* 0x002fea0003900000 */
[----:B------:R-:W1:Y:S02]  /*141f0*/  @!P0 SYNCS.PHASECHK.TRANS64 P0, [R3+URZ+0x30850], R0 ;  /* 0x03085000030085a7 */ /* 0x000e64000800007f */
[----:B-1----:R-:W-:Y:S05]  /*14200*/  @!P0 BRA `(.L_x_1020) ;  /* 0xfffffffc00ec8947 */ /* 0x002fea000383ffff */
[----:B------:R-:W-:Y:S05]  /*14210*/  BRA `(.L_x_1019) ;  /* 0xffffff4000387947 */ /* 0x000fea000383ffff */
.L_x_1026:
[----:B-1----:R-:W-:-:S04]  /*14220*/  IMAD.U32 R4, RZ, RZ, UR60 ;  /* 0x0000003cff047e24 */ /* 0x002fc8000f8e00ff */
[----:B------:R1:W2:Y:S03]  /*14230*/  SYNCS.PHASECHK.TRANS64.TRYWAIT P0, [R4+URZ+0x30830], R3 ;  /* 0x03083003040075a7 */ /* 0x0002a6000800017f */
[----:B--2---:R-:W-:Y:S05]  /*14240*/  @!P0 NANOSLEEP.SYNCS 0x989680 ;  /* 0x009896800000895d */ /* 0x004fea0003900000 */
[----:B------:R-:W2:Y:S02]  /*14250*/  @!P0 SYNCS.PHASECHK.TRANS64 P0, [R4+URZ+0x30830], R3 ;  /* 0x03083003040085a7 */ /* 0x000ea4000800007f */
[----:B--2---:R-:W-:Y:S05]  /*14260*/  @!P0 BRA `(.L_x_1026) ;  /* 0xfffffffc00ec8947 */ /* 0x004fea000383ffff */
[----:B------:R-:W-:Y:S05]  /*14270*/  BRA `(.L_x_1025) ;  /* 0xffffff4c00d07947 */ /* 0x000fea000383ffff */
.L_x_1030:
[----:B01----:R-:W-:-:S04]  /*14280*/  IMAD.U32 R3, RZ, RZ, UR14 ;  /* 0x0000000eff037e24 */ /* 0x003fc8000f8e00ff */
[----:B------:R0:W1:Y:S03]  /*14290*/  SYNCS.PHASECHK.TRANS64.TRYWAIT P0, [R3+URZ+0x30850], R0 ;  /* 0x03085000030075a7 */ /* 0x000066000800017f */
[----:B-1----:R-:W-:Y:S05]  /*142a0*/  @!P0 NANOSLEEP.SYNCS 0x989680 ;  /* 0x009896800000895d */ /* 0x002fea0003900000 */
[----:B------:R-:W1:Y:S02]  /*142b0*/  @!P0 SYNCS.PHASECHK.TRANS64 P0, [R3+URZ+0x30850], R0 ;  /* 0x03085000030085a7 */ /* 0x000e64000800007f */
[----:B-1----:R-:W-:Y:S05]  /*142c0*/  @!P0 BRA `(.L_x_1030) ;  /* 0xfffffffc00ec8947 */ /* 0x002fea000383ffff */
[----:B------:R-:W-:Y:S05]  /*142d0*/  BRA `(.L_x_1029) ;  /* 0xffffff5c00547947 */ /* 0x000fea000383ffff */
.L_x_1043:
[----:B-1----:R-:W-:-:S04]  /*142e0*/  IMAD.U32 R5, RZ, RZ, UR7 ;  /* 0x00000007ff057e24 */ /* 0x002fc8000f8e00ff */
[----:B------:R1:W2:Y:S03]  /*142f0*/  SYNCS.PHASECHK.TRANS64.TRYWAIT P0, [R5+URZ+0x30850], R0 ;  /* 0x03085000050075a7 */ /* 0x0002a6000800017f */
[----:B--2---:R-:W-:Y:S05]  /*14300*/  @!P0 NANOSLEEP.SYNCS 0x989680 ;  /* 0x009896800000895d */ /* 0x004fea0003900000 */
[----:B------:R-:W2:Y:S02]  /*14310*/  @!P0 SYNCS.PHASECHK.TRANS64 P0, [R5+URZ+0x30850], R0 ;  /* 0x03085000050085a7 */ /* 0x000ea4000800007f */
[----:B--2---:R-:W-:Y:S05]  /*14320*/  @!P0 BRA `(.L_x_1043) ;  /* 0xfffffffc00ec8947 */ /* 0x004fea000383ffff */
[----:B------:R-:W-:Y:S05]  /*14330*/  BRA `(.L_x_1042) ;  /* 0xffffff7c00907947 */ /* 0x000fea000383ffff */
.L_x_1060:
[----:B------:R-:W-:Y:S02]  /*14340*/  IMAD.MOV.U32 R13, RZ, RZ, R0 ;  /* 0x000000ffff0d7224 */ /* 0x000fe400078e0000 */
[----:B------:R-:W-:Y:S02]  /*14350*/  IMAD.MOV.U32 R12, RZ, RZ, RZ ;  /* 0x000000ffff0c7224 */ /* 0x000fe400078e00ff */
[----:B------:R-:W-:Y:S02]  /*14360*/  IMAD.MOV.U32 R11, RZ, RZ, 0x1f ;  /* 0x0000001fff0b7424 */ /* 0x000fe400078e00ff */
[----:B------:R-:W-:-:S07]  /*14370*/  IMAD.MOV.U32 R15, RZ, RZ, -0x1 ;  /* 0xffffffffff0f7424 */ /* 0x000fce00078e00ff */
[----:B------:R-:W-:Y:S05]  /*14380*/  WARPSYNC.COLLECTIVE R15, `(.L_x_1150) ;  /* 0x000000000f087348 */ /* 0x000fea0003c00000 */
[----:B------:R0:W1:Y:S02]  /*14390*/  SHFL.IDX P6, R14, R13, R12, R11 ;  /* 0x0000000c0d0e7389 */ /* 0x00006400000c000b */
[----:B01----:R-:W-:Y:S01]  /*143a0*/  ENDCOLLECTIVE ;  /* 0x000000000000791b */ /* 0x003fe20003800000 */
.L_x_1150:
[----:B------:R-:W-:Y:S05]  /*143b0*/  BRA `(.L_x_1151) ;  /* 0xffffffbc009c7947 */ /* 0x000fea000383ffff */
.L_x_1062:
[----:B------:R-:W-:Y:S01]  /*143c0*/  BSSY B0, `(.L_x_1152) ;  /* 0x0000006000007945 */ /* 0x000fe20003800000 */
[----:B------:R-:W-:-:S07]  /*143d0*/  IMAD.MOV.U32 R15, RZ, RZ, -0x1 ;  /* 0xffffffffff0f7424 */ /* 0x000fce00078e00ff */
[----:B0-----:R-:W-:Y:S05]  /*143e0*/  WARPSYNC.COLLECTIVE R15, `(.L_x_1153) ;  /* 0x000000000f0c7348 */ /* 0x001fea0003c00000 */
[----:B------:R-:W-:Y:S02]  /*143f0*/  ELECT P6, UR62, PT ;  /* 0x00000000003e782f */ /* 0x000fe400038c0000 */
[----:B------:R-:W-:Y:S01]  /*14400*/  MOV R14, UR62 ;  /* 0x0000003e000e7c02 */ /* 0x000fe20008000f00 */
[----:B0-----:R-:W-:Y:S10]  /*14410*/  ENDCOLLECTIVE ;  /* 0x000000000000791b */ /* 0x001ff40003800000 */
.L_x_1153:
[----:B------:R-:W-:Y:S05]  /*14420*/  BSYNC B0 ;  /* 0x0000000000007941 */ /* 0x000fea0003800000 */
.L_x_1152:
[----:B------:R-:W-:Y:S05]  /*14430*/  BRA `(.L_x_1154) ;  /* 0xffffffbc009c7947 */ /* 0x000fea000383ffff */
.L_x_1064:
[----:B0-----:R-:W-:-:S04]  /*14440*/  IMAD.U32 R3, RZ, RZ, UR38 ;  /* 0x00000026ff037e24 */ /* 0x001fc8000f8e00ff */
[----:B------:R0:W1:Y:S03]  /*14450*/  SYNCS.PHASECHK.TRANS64.TRYWAIT P0, [R3+URZ+0x30840], R0 ;  /* 0x03084000030075a7 */ /* 0x000066000800017f */
[----:B-1----:R-:W-:Y:S05]  /*14460*/  @!P0 NANOSLEEP.SYNCS 0x989680 ;  /* 0x009896800000895d */ /* 0x002fea0003900000 */
[----:B------:R-:W1:Y:S02]  /*14470*/  @!P0 SYNCS.PHASECHK.TRANS64 P0, [R3+URZ+0x30840], R0 ;  /* 0x03084000030085a7 */ /* 0x000e64000800007f */
[----:B-1----:R-:W-:Y:S05]  /*14480*/  @!P0 BRA `(.L_x_1064) ;  /* 0xfffffffc00ec8947 */ /* 0x002fea000383ffff */
[----:B------:R-:W-:Y:S05]  /*14490*/  BRA `(.L_x_1155) ;  /* 0xffffffbc00f87947 */ /* 0x000fea000383ffff */
.L_x_1067:
[----:B------:R-:W-:Y:S02]  /*144a0*/  IMAD.MOV.U32 R13, RZ, RZ, R7 ;  /* 0x000000ffff0d7224 */ /* 0x000fe400078e0007 */
[----:B------:R-:W-:Y:S02]  /*144b0*/  IMAD.MOV.U32 R12, RZ, RZ, RZ ;  /* 0x000000ffff0c7224 */ /* 0x000fe400078e00ff */
[----:B------:R-:W-:Y:S02]  /*144c0*/  IMAD.MOV.U32 R11, RZ, RZ, 0x181f ;  /* 0x0000181fff0b7424 */ /* 0x000fe400078e00ff */
[----:B------:R-:W-:Y:S02]  /*144d0*/  IMAD.MOV.U32 R15, RZ, RZ, -0x1 ;  /* 0xffffffffff0f7424 */ /* 0x000fe400078e00ff */
[----:B------:R-:W-:-:S07]  /*144e0*/  VIADD R0, R0, UR45 ;  /* 0x0000002d00007c36 */ /* 0x000fce0008000000 */
[----:B------:R-:W-:Y:S05]  /*144f0*/  WARPSYNC.COLLECTIVE R15, `(.L_x_1156) ;  /* 0x000000000f087348 */ /* 0x000fea0003c00000 */
[----:B------:R0:W1:Y:S02]  /*14500*/  SHFL.IDX P6, R14, R13, R12, R11 ;  /* 0x0000000c0d0e7389 */ /* 0x00006400000c000b */
[----:B01----:R-:W-:Y:S01]  /*14510*/  ENDCOLLECTIVE ;  /* 0x000000000000791b */ /* 0x003fe20003800000 */
.L_x_1156:
[----:B------:R-:W-:Y:S02]  /*14520*/  VIADD R5, R0, 0x10 ;  /* 0x0000001000057836 */ /* 0x000fe40000000000 */
[----:B------:R-:W-:Y:S02]  /*14530*/  IMAD.MOV.U32 R13, RZ, RZ, R8 ;  /* 0x000000ffff0d7224 */ /* 0x000fe400078e0008 */
[----:B------:R-:W-:-:S07]  /*14540*/  IMAD.MOV.U32 R2, RZ, RZ, R14 ;  /* 0x000000ffff027224 */ /* 0x000fce00078e000e */
[----:B------:R-:W-:Y:S05]  /*14550*/  WARPSYNC.COLLECTIVE R15, `(.L_x_1157) ;  /* 0x000000000f087348 */ /* 0x000fea0003c00000 */
[----:B------:R0:W1:Y:S02]  /*14560*/  SHFL.IDX P6, R14, R13, R12, R11 ;  /* 0x0000000c0d0e7389 */ /* 0x00006400000c000b */
[----:B01----:R-:W-:Y:S01]  /*14570*/  ENDCOLLECTIVE ;  /* 0x000000000000791b */ /* 0x003fe20003800000 */
.L_x_1157:
[----:B------:R-:W-:Y:S01]  /*14580*/  ULDC UR4, c[0x0][0x288] ;  /* 0x0000a20000047ab9 */ /* 0x000fe20000000800 */
[----:B------:R-:W-:Y:S01]  /*14590*/  IMAD.MOV.U32 R3, RZ, RZ, R2 ;  /* 0x000000ffff037224 */ /* 0x000fe200078e0002 */
[----:B------:R-:W-:Y:S01]  /*145a0*/  ULDC.64 UR6, c[0x0][0x208] ;  /* 0x0000820000067ab9 */ /* 0x000fe20000000a00 */
[----:B------:R-:W-:-:S05]  /*145b0*/  IMAD R6, R6, UR4, RZ ;  /* 0x0000000406067c24 */ /* 0x000fca000f8e02ff */
[----:B------:R-:W-:Y:S01]  /*145c0*/  ISETP.GE.AND P3, PT, R0, R6, PT ;  /* 0x000000060000720c */ /* 0x000fe20003f66270 */
[----:B------:R-:W-:Y:S02]  /*145d0*/  IMAD.MOV.U32 R13, RZ, RZ, R7 ;  /* 0x000000ffff0d7224 */ /* 0x000fe400078e0007 */
[----:B------:R-:W-:-:S10]  /*145e0*/  IMAD.MOV.U32 R12, RZ, RZ, 0x1 ;  /* 0x00000001ff0c7424 */ /* 0x000fd400078e00ff */
[----:B------:R-:W-:Y:S02]  /*145f0*/  @!P3 LEA R21, R9, UR38, 0x1 ;  /* 0x000000260915bc11 */ /* 0x000fe4000f8e08ff */
        /* <DEDUP_REMOVED lines=13> */
.L_x_1158:
[----:B------:R-:W-:Y:S01]  /*146d0*/  VIADD R3, R0, 0x20 ;  /* 0x0000002000037836 */ /* 0x000fe20000000000 */
[----:B------:R-:W-:Y:S01]  /*146e0*/  @!P3 LEA R20, R9, UR38, 0x1 ;  /* 0x000000260914bc11 */ /* 0x000fe2000f8e08ff */
[----:B------:R-:W-:Y:S02]  /*146f0*/  IMAD.MOV.U32 R13, RZ, RZ, R8 ;  /* 0x000000ffff0d7224 */ /* 0x000fe400078e0008 */
[----:B------:R-:W-:-:S07]  /*14700*/  IMAD.MOV.U32 R5, RZ, RZ, R14 ;  /* 0x000000ffff057224 */ /* 0x000fce00078e000e */
[----:B------:R-:W-:Y:S05]  /*14710*/  WARPSYNC.COLLECTIVE R15, `(.L_x_1159) ;  /* 0x000000000f087348 */ /* 0x000fea0003c00000 */
[----:B------:R0:W1:Y:S02]  /*14720*/  SHFL.IDX P6, R14, R13, R12, R11 ;  /* 0x0000000c0d0e7389 */ /* 0x00006400000c000b */
[----:B01----:R-:W-:Y:S01]  /*14730*/  ENDCOLLECTIVE ;  /* 0x000000000000791b */ /* 0x003fe20003800000 */
.L_x_1159:
[----:B------:R-:W-:Y:S01]  /*14740*/  ULDC.64 UR4, c[0x0][0x208] ;  /* 0x0000820000047ab9 */ /* 0x000fe20000000a00 */
[----:B------:R-:W-:Y:S02]  /*14750*/  IMAD.MOV.U32 R13, RZ, RZ, R7 ;  /* 0x000000ffff0d7224 */ /* 0x000fe400078e0007 */
[----:B------:R-:W-:Y:S02]  /*14760*/  IMAD.MOV.U32 R12, RZ, RZ, 0x2 ;  /* 0x00000002ff0c7424 */ /* 0x000fe400078e00ff */
[----:B------:R-:W-:-:S04]  /*14770*/  IMAD.MOV.U32 R4, RZ, RZ, R14 ;  /* 0x000000ffff047224 */ /* 0x000fc800078e000e */
        /* <DEDUP_REMOVED lines=12> */
.L_x_1160:
[----:B------:R-:W-:Y:S01]  /*14840*/  VIADD R5, R0, 0x30 ;  /* 0x0000003000057836 */ /* 0x000fe20000000000 */
[----:B------:R-:W-:Y:S01]  /*14850*/  @!P3 LEA R21, R9, UR38, 0x1 ;  /* 0x000000260915bc11 */ /* 0x000fe2000f8e08ff */
[----:B------:R-:W-:Y:S02]  /*14860*/  IMAD.MOV.U32 R13, RZ, RZ, R8 ;  /* 0x000000ffff0d7224 */ /* 0x000fe400078e0008 */
[----:B------:R-:W-:-:S07]  /*14870*/  IMAD.MOV.U32 R3, RZ, RZ, R14 ;  /* 0x000000ffff037224 */ /* 0x000fce00078e000e */
[----:B------:R-:W-:Y:S05]  /*14880*/  WARPSYNC.COLLECTIVE R15, `(.L_x_1161) ;  /* 0x000000000f087348 */ /* 0x000fea0003c00000 */
[----:B------:R0:W1:Y:S02]  /*14890*/  SHFL.IDX P6, R14, R13, R12, R11 ;  /* 0x0000000c0d0e7389 */ /* 0x00006400000c000b */
[----:B01----:R-:W-:Y:S01]  /*148a0*/  ENDCOLLECTIVE ;  /* 0x000000000000791b */ /* 0x003fe20003800000 */
.L_x_1161:
        /* <DEDUP_REMOVED lines=16> */
.L_x_1162:
[----:B------:R-:W-:Y:S01]  /*149b0*/  VIADD R3, R0, 0x40 ;  /* 0x0000004000037836 */ /* 0x000fe20000000000 */
[----:B------:R-:W-:Y:S01]  /*149c0*/  @!P3 LEA R20, R9, UR38, 0x1 ;  /* 0x000000260914bc11 */ /* 0x000fe2000f8e08ff */
[----:B------:R-:W-:Y:S02]  /*149d0*/  IMAD.MOV.U32 R13, RZ, RZ, R8 ;  /* 0x000000ffff0d7224 */ /* 0x000fe400078e0008 */
[----:B------:R-:W-:-:S07]  /*149e0*/  IMAD.MOV.U32 R5, RZ, RZ, R14 ;  /* 0x000000ffff057224 */ /* 0x000fce00078e000e */
[----:B------:R-:W-:Y:S05]  /*149f0*/  WARPSYNC.COLLECTIVE R15, `(.L_x_1163) ;  /* 0x000000000f087348 */ /* 0x000fea0003c00000 */
[----:B------:R0:W1:Y:S02]  /*14a00*/  SHFL.IDX P6, R14, R13, R12, R11 ;  /* 0x0000000c0d0e7389 */ /* 0x00006400000c000b */
[----:B01----:R-:W-:Y:S01]  /*14a10*/  ENDCOLLECTIVE ;  /* 0x000000000000791b */ /* 0x003fe20003800000 */
.L_x_1163:
        /* <DEDUP_REMOVED lines=16> */
.L_x_1164:
[----:B------:R-:W-:Y:S01]  /*14b20*/  VIADD R5, R0, 0x50 ;  /* 0x0000005000057836 */ /* 0x000fe20000000000 */
[----:B------:R-:W-:Y:S01]  /*14b30*/  @!P3 LEA R21, R9, UR38, 0x1 ;  /* 0x000000260915bc11 */ /* 0x000fe2000f8e08ff */
[----:B------:R-:W-:Y:S02]  /*14b40*/  IMAD.MOV.U32 R13, RZ, RZ, R8 ;  /* 0x000000ffff0d7224 */ /* 0x000fe400078e0008 */
[----:B------:R-:W-:-:S07]  /*14b50*/  IMAD.MOV.U32 R3, RZ, RZ, R14 ;  /* 0x000000ffff037224 */ /* 0x000fce00078e000e */
[----:B------:R-:W-:Y:S05]  /*14b60*/  WARPSYNC.COLLECTIVE R15, `(.L_x_1165) ;  /* 0x000000000f087348 */ /* 0x000fea0003c00000 */
[----:B------:R0:W1:Y:S02]  /*14b70*/  SHFL.IDX P6, R14, R13, R12, R11 ;  /* 0x0000000c0d0e7389 */ /* 0x00006400000c000b */
[----:B01----:R-:W-:Y:S01]  /*14b80*/  ENDCOLLECTIVE ;  /* 0x000000000000791b */ /* 0x003fe20003800000 */
.L_x_1165:
        /* <DEDUP_REMOVED lines=16> */
.L_x_1166:
[----:B------:R-:W-:Y:S01]  /*14c90*/  VIADD R3, R0, 0x60 ;  /* 0x0000006000037836 */ /* 0x000fe20000000000 */
[----:B------:R-:W-:Y:S01]  /*14ca0*/  @!P3 LEA R20, R9, UR38, 0x1 ;  /* 0x000000260914bc11 */ /* 0x000fe2000f8e08ff */
[----:B------:R-:W-:Y:S02]  /*14cb0*/  IMAD.MOV.U32 R13, RZ, RZ, R8 ;  /* 0x000000ffff0d7224 */ /* 0x000fe400078e0008 */
[----:B------:R-:W-:-:S07]  /*14cc0*/  IMAD.MOV.U32 R5, RZ, RZ, R14 ;  /* 0x000000ffff057224 */ /* 0x000fce00078e000e */
[----:B------:R-:W-:Y:S05]  /*14cd0*/  WARPSYNC.COLLECTIVE R15, `(.L_x_1167) ;  /* 0x000000000f087348 */ /* 0x000fea0003c00000 */
[----:B------:R0:W1:Y:S02]  /*14ce0*/  SHFL.IDX P6, R14, R13, R12, R11 ;  /* 0x0000000c0d0e7389 */ /* 0x00006400000c000b */
[----:B01----:R-:W-:Y:S01]  /*14cf0*/  ENDCOLLECTIVE ;  /* 0x000000000000791b */ /* 0x003fe20003800000 */
.L_x_1167:
        /* <DEDUP_REMOVED lines=16> */
.L_x_1168:
[----:B------:R-:W-:Y:S01]  /*14e00*/  @!P3 LEA R21, R9, UR38, 0x1 ;  /* 0x000000260915bc11 */ /* 0x000fe2000f8e08ff */
[----:B------:R-:W-:Y:S02]  /*14e10*/  IMAD.MOV.U32 R13, RZ, RZ, R8 ;  /* 0x000000ffff0d7224 */ /* 0x000fe400078e0008 */
[----:B------:R-:W-:-:S07]  /*14e20*/  IMAD.MOV.U32 R3, RZ, RZ, R14 ;  /* 0x000000ffff037224 */ /* 0x000fce00078e000e */
[----:B------:R-:W-:Y:S05]  /*14e30*/  WARPSYNC.COLLECTIVE R15, `(.L_x_1169) ;  /* 0x000000000f087348 */ /* 0x000fea0003c00000 */
[----:B------:R0:W1:Y:S02]  /*14e40*/  SHFL.IDX P6, R14, R13, R12, R11 ;  /* 0x0000000c0d0e7389 */ /* 0x00006400000c000b */
[----:B01----:R-:W-:Y:S01]  /*14e50*/  ENDCOLLECTIVE ;  /* 0x000000000000791b */ /* 0x003fe20003800000 */
.L_x_1169:
        /* <DEDUP_REMOVED lines=15> */
.L_x_1170:
[----:B------:R-:W-:Y:S02]  /*14f50*/  IMAD.MOV.U32 R13, RZ, RZ, R8 ;  /* 0x000000ffff0d7224 */ /* 0x000fe400078e0008 */
[----:B------:R-:W-:-:S07]  /*14f60*/  IMAD.MOV.U32 R7, RZ, RZ, R14 ;  /* 0x000000ffff077224 */ /* 0x000fce00078e000e */
[----:B------:R-:W-:Y:S05]  /*14f70*/  WARPSYNC.COLLECTIVE R15, `(.L_x_1171) ;  /* 0x000000000f087348 */ /* 0x000fea0003c00000 */
[----:B------:R0:W1:Y:S02]  /*14f80*/  SHFL.IDX P6, R14, R13, R12, R11 ;  /* 0x0000000c0d0e7389 */ /* 0x00006400000c000b */
[----:B01----:R-:W-:Y:S01]  /*14f90*/  ENDCOLLECTIVE ;  /* 0x000000000000791b */ /* 0x003fe20003800000 */
.L_x_1171:
[----:B------:R-:W-:Y:S05]  /*14fa0*/  BRA `(.L_x_1172) ;  /* 0xffffffc000607947 */ /* 0x000fea000383ffff */
.L_x_1070:
[----:B-1----:R-:W-:-:S04]  /*14fb0*/  IMAD.U32 R3, RZ, RZ, UR38 ;  /* 0x00000026ff037e24 */ /* 0x002fc8000f8e00ff */
[----:B------:R1:W2:Y:S03]  /*14fc0*/  SYNCS.PHASECHK.TRANS64.TRYWAIT P0, [R3+URZ+0x30820], R2 ;  /* 0x03082002030075a7 */ /* 0x0002a6000800017f */
[----:B--2---:R-:W-:Y:S05]  /*14fd0*/  @!P0 NANOSLEEP.SYNCS 0x989680 ;  /* 0x009896800000895d */ /* 0x004fea0003900000 */
[----:B------:R-:W2:Y:S02]  /*14fe0*/  @!P0 SYNCS.PHASECHK.TRANS64 P0, [R3+URZ+0x30820], R2 ;  /* 0x03082002030085a7 */ /* 0x000ea4000800007f */
[----:B--2---:R-:W-:Y:S05]  /*14ff0*/  @!P0 BRA `(.L_x_1070) ;  /* 0xfffffffc00ec8947 */ /* 0x004fea000383ffff */
[----:B------:R-:W-:Y:S05]  /*15000*/  BRA `(.L_x_1173) ;  /* 0xffffffc000bc7947 */ /* 0x000fea000383ffff */
.L_x_1077:
[----:B-1----:R-:W-:-:S04]  /*15010*/  IMAD.U32 R3, RZ, RZ, UR38 ;  /* 0x00000026ff037e24 */ /* 0x002fc8000f8e00ff */
[----:B------:R1:W2:Y:S03]  /*15020*/  SYNCS.PHASECHK.TRANS64.TRYWAIT P0, [R3+URZ+0x30848], R2 ;  /* 0x03084802030075a7 */ /* 0x0002a6000800017f */
[----:B--2---:R-:W-:Y:S05]  /*15030*/  @!P0 NANOSLEEP.SYNCS 0x989680 ;  /* 0x009896800000895d */ /* 0x004fea0003900000 */
[----:B------:R-:W2:Y:S02]  /*15040*/  @!P0 SYNCS.PHASECHK.TRANS64 P0, [R3+URZ+0x30848], R2 ;  /* 0x03084802030085a7 */ /* 0x000ea4000800007f */
[----:B--2---:R-:W-:Y:S05]  /*15050*/  @!P0 BRA `(.L_x_1077) ;  /* 0xfffffffc00ec8947 */ /* 0x004fea000383ffff */
[----:B------:R-:W-:Y:S05]  /*15060*/  BRA `(.L_x_1174) ;  /* 0xffffffc400a47947 */ /* 0x000fea000383ffff */
.L_x_1085:
[----:B0-----:R-:W-:-:S04]  /*15070*/  IMAD.U32 R3, RZ, RZ, UR38 ;  /* 0x00000026ff037e24 */ /* 0x001fc8000f8e00ff */
[----:B------:R0:W1:Y:S03]  /*15080*/  SYNCS.PHASECHK.TRANS64.TRYWAIT P0, [R3+URZ+0x30860], R2 ;  /* 0x03086002030075a7 */ /* 0x000066000800017f */
[----:B-1----:R-:W-:Y:S05]  /*15090*/  @!P0 NANOSLEEP.SYNCS 0x989680 ;  /* 0x009896800000895d */ /* 0x002fea0003900000 */
[----:B------:R-:W1:Y:S02]  /*150a0*/  @!P0 SYNCS.PHASECHK.TRANS64 P0, [R3+URZ+0x30860], R2 ;  /* 0x03086002030085a7 */ /* 0x000e64000800007f */
[----:B-1----:R-:W-:Y:S05]  /*150b0*/  @!P0 BRA `(.L_x_1085) ;  /* 0xfffffffc00ec8947 */ /* 0x002fea000383ffff */
[----:B------:R-:W-:Y:S05]  /*150c0*/  BRA `(.L_x_1175) ;  /* 0xffffffc800b87947 */ /* 0x000fea000383ffff */
.L_x_1096:
[----:B-1----:R-:W-:-:S04]  /*150d0*/  IMAD.U32 R3, RZ, RZ, UR38 ;  /* 0x00000026ff037e24 */ /* 0x002fc8000f8e00ff */
[----:B------:R1:W2:Y:S03]  /*150e0*/  SYNCS.PHASECHK.TRANS64.TRYWAIT P0, [R3+URZ+0x30840], R2 ;  /* 0x03084002030075a7 */ /* 0x0002a6000800017f */
[----:B--2---:R-:W-:Y:S05]  /*150f0*/  @!P0 NANOSLEEP.SYNCS 0x989680 ;  /* 0x009896800000895d */ /* 0x004fea0003900000 */
[----:B------:R-:W2:Y:S02]  /*15100*/  @!P0 SYNCS.PHASECHK.TRANS64 P0, [R3+URZ+0x30840], R2 ;  /* 0x03084002030085a7 */ /* 0x000ea4000800007f */
[----:B--2---:R-:W-:Y:S05]  /*15110*/  @!P0 BRA `(.L_x_1096) ;  /* 0xfffffffc00ec8947 */ /* 0x004fea000383ffff */
[----:B------:R-:W-:Y:S05]  /*15120*/  BRA `(.L_x_1176) ;  /* 0xffffffd000487947 */ /* 0x000fea000383ffff */
.L_x_1104:
[----:B0-----:R-:W-:-:S04]  /*15130*/  IMAD.U32 R3, RZ, RZ, UR38 ;  /* 0x00000026ff037e24 */ /* 0x001fc8000f8e00ff */
[----:B------:R0:W1:Y:S03]  /*15140*/  SYNCS.PHASECHK.TRANS64.TRYWAIT P0, [R3+URZ+0x30868], R2 ;  /* 0x03086802030075a7 */ /* 0x000066000800017f */
[----:B-1----:R-:W-:Y:S05]  /*15150*/  @!P0 NANOSLEEP.SYNCS 0x989680 ;  /* 0x009896800000895d */ /* 0x002fea0003900000 */
[----:B------:R-:W1:Y:S02]  /*15160*/  @!P0 SYNCS.PHASECHK.TRANS64 P0, [R3+URZ+0x30868], R2 ;  /* 0x03086802030085a7 */ /* 0x000e64000800007f */
[----:B-1----:R-:W-:Y:S05]  /*15170*/  @!P0 BRA `(.L_x_1104) ;  /* 0xfffffffc00ec8947 */ /* 0x002fea000383ffff */
[----:B------:R-:W-:Y:S05]  /*15180*/  BRA `(.L_x_1177) ;  /* 0xffffffd400587947 */ /* 0x000fea000383ffff */
.L_x_1115:
[----:B-1----:R-:W-:-:S04]  /*15190*/  IMAD.U32 R3, RZ, RZ, UR38 ;  /* 0x00000026ff037e24 */ /* 0x002fc8000f8e00ff */
[----:B------:R1:W2:Y:S03]  /*151a0*/  SYNCS.PHASECHK.TRANS64.TRYWAIT P0, [R3+URZ+0x30848], R2 ;  /* 0x03084802030075a7 */ /* 0x0002a6000800017f */
[----:B--2---:R-:W-:Y:S05]  /*151b0*/  @!P0 NANOSLEEP.SYNCS 0x989680 ;  /* 0x009896800000895d */ /* 0x004fea0003900000 */
[----:B------:R-:W2:Y:S02]  /*151c0*/  @!P0 SYNCS.PHASECHK.TRANS64 P0, [R3+URZ+0x30848], R2 ;  /* 0x03084802030085a7 */ /* 0x000ea4000800007f */
[----:B--2---:R-:W-:Y:S05]  /*151d0*/  @!P0 BRA `(.L_x_1115) ;  /* 0xfffffffc00ec8947 */ /* 0x004fea000383ffff */
[----:B------:R-:W-:Y:S05]  /*151e0*/  BRA `(.L_x_1178) ;  /* 0xffffffdc00007947 */ /* 0x000fea000383ffff */
.L_x_1123:
[----:B0-----:R-:W-:-:S04]  /*151f0*/  IMAD.U32 R3, RZ, RZ, UR38 ;  /* 0x00000026ff037e24 */ /* 0x001fc8000f8e00ff */
[----:B------:R0:W1:Y:S03]  /*15200*/  SYNCS.PHASECHK.TRANS64.TRYWAIT P0, [R3+URZ+0x30860], R2 ;  /* 0x03086002030075a7 */ /* 0x000066000800017f */
[----:B-1----:R-:W-:Y:S05]  /*15210*/  @!P0 NANOSLEEP.SYNCS 0x989680 ;  /* 0x009896800000895d */ /* 0x002fea0003900000 */
[----:B------:R-:W1:Y:S02]  /*15220*/  @!P0 SYNCS.PHASECHK.TRANS64 P0, [R3+URZ+0x30860], R2 ;  /* 0x03086002030085a7 */ /* 0x000e64000800007f */
[----:B-1----:R-:W-:Y:S05]  /*15230*/  @!P0 BRA `(.L_x_1123) ;  /* 0xfffffffc00ec8947 */ /* 0x002fea000383ffff */
[----:B------:R-:W-:Y:S05]  /*15240*/  BRA `(.L_x_1179) ;  /* 0xffffffe0000c7947 */ /* 0x000fea000383ffff */
.L_x_1133:
[----:B0-----:R0:W1:Y:S02]  /*15250*/  SYNCS.PHASECHK.TRANS64.TRYWAIT P0, [R3+URZ+0x30860], R0 ;  /* 0x03086000030075a7 */ /* 0x001064000800017f */
[----:B-1----:R-:W-:Y:S05]  /*15260*/  @!P0 NANOSLEEP.SYNCS 0x989680 ;  /* 0x009896800000895d */ /* 0x002fea0003900000 */
[----:B------:R-:W1:Y:S02]  /*15270*/  @!P0 SYNCS.PHASECHK.TRANS64 P0, [R3+URZ+0x30860], R0 ;  /* 0x03086000030085a7 */ /* 0x000e64000800007f */
[----:B-1----:R-:W-:Y:S05]  /*15280*/  @!P0 BRA `(.L_x_1133) ;  /* 0xfffffffc00f08947 */ /* 0x002fea000383ffff */
[----:B------:R-:W-:Y:S05]  /*15290*/  BRA `(.L_x_1180) ;  /* 0xffffffe400447947 */ /* 0x000fea000383ffff */
.L_x_1140:
[----:B0-----:R0:W1:Y:S02]  /*152a0*/  SYNCS.PHASECHK.TRANS64.TRYWAIT P0, [R2+URZ+0x30820], R3 ;  /* 0x03082003020075a7 */ /* 0x001064000800017f */
[----:B-1----:R-:W-:Y:S05]  /*152b0*/  @!P0 NANOSLEEP.SYNCS 0x989680 ;  /* 0x009896800000895d */ /* 0x002fea0003900000 */
[----:B------:R-:W1:Y:S02]  /*152c0*/  @!P0 SYNCS.PHASECHK.TRANS64 P0, [R2+URZ+0x30820], R3 ;  /* 0x03082003020085a7 */ /* 0x000e64000800007f */
[----:B-1----:R-:W-:Y:S05]  /*152d0*/  @!P0 BRA `(.L_x_1140) ;  /* 0xfffffffc00f08947 */ /* 0x002fea000383ffff */
[----:B------:R-:W-:Y:S05]  /*152e0*/  BRA `(.L_x_1181) ;  /* 0xffffffe8007c7947 */ /* 0x000fea000383ffff */
.L_x_1141:
        /* <DEDUP_REMOVED lines=11> */
.L_x_1183:
[----:B------:R-:W-:Y:S05]  /*153a0*/  BSYNC B0 ;  /* 0x0000000000007941 */ /* 0x000fea0003800000 */
.L_x_1182:
[----:B------:R-:W-:Y:S05]  /*153b0*/  BRA `(.L_x_1184) ;  /* 0xffffffe800607947 */ /* 0x000fea000383ffff */
.L_x_1142:
[----:B------:R-:W-:Y:S01]  /*153c0*/  BSSY B0, `(.L_x_1185) ;  /* 0x0000006000007945 */ /* 0x000fe20003800000 */
[----:B------:R-:W-:-:S07]  /*153d0*/  IMAD.MOV.U32 R15, RZ, RZ, -0x1 ;  /* 0xffffffffff0f7424 */ /* 0x000fce00078e00ff */
[----:B0-----:R-:W-:Y:S05]  /*153e0*/  WARPSYNC.COLLECTIVE R15, `(.L_x_1186) ;  /* 0x000000000f0c7348 */ /* 0x001fea0003c00000 */
[----:B------:R-:W-:Y:S02]  /*153f0*/  ELECT P6, UR62, PT ;  /* 0x00000000003e782f */ /* 0x000fe400038c0000 */
[----:B------:R-:W-:Y:S01]  /*15400*/  MOV R14, UR62 ;  /* 0x0000003e000e7c02 */ /* 0x000fe20008000f00 */
[----:B0-----:R-:W-:Y:S10]  /*15410*/  ENDCOLLECTIVE ;  /* 0x000000000000791b */ /* 0x001ff40003800000 */
.L_x_1186:
[----:B------:R-:W-:Y:S05]  /*15420*/  BSYNC B0 ;  /* 0x0000000000007941 */ /* 0x000fea0003800000 */
.L_x_1185:
[----:B------:R-:W-:Y:S05]  /*15430*/  BRA `(.L_x_1187) ;  /* 0xffffffe800547947 */ /* 0x000fea000383ffff */
.L_x_1144:
[----:B0-----:R0:W1:Y:S02]  /*15440*/  SYNCS.PHASECHK.TRANS64.TRYWAIT P0, [R6+URZ], R5 ;  /* 0x00000005060075a7 */ /* 0x001064000800017f */
[----:B-1----:R-:W-:Y:S05]  /*15450*/  @!P0 NANOSLEEP.SYNCS 0x989680 ;  /* 0x009896800000895d */ /* 0x002fea0003900000 */
[----:B------:R-:W1:Y:S02]  /*15460*/  @!P0 SYNCS.PHASECHK.TRANS64 P0, [R6+URZ], R5 ;  /* 0x00000005060085a7 */ /* 0x000e64000800007f */
[----:B-1----:R-:W-:Y:S05]  /*15470*/  @!P0 BRA `(.L_x_1144) ;  /* 0xfffffffc00f08947 */ /* 0x002fea000383ffff */
[----:B------:R-:W-:Y:S05]  /*15480*/  BRA `(.L_x_1188) ;  /* 0xffffffe800907947 */ /* 0x000fea000383ffff */
.L_x_1145:
[----:B-1----:R1:W2:Y:S02]  /*15490*/  SYNCS.PHASECHK.TRANS64.TRYWAIT P0, [R3+URZ], R4 ;  /* 0x00000004030075a7 */ /* 0x0022a4000800017f */
[----:B--2---:R-:W-:Y:S05]  /*154a0*/  @!P0 NANOSLEEP.SYNCS 0x989680 ;  /* 0x009896800000895d */ /* 0x004fea0003900000 */
[----:B------:R-:W2:Y:S02]  /*154b0*/  @!P0 SYNCS.PHASECHK.TRANS64 P0, [R3+URZ], R4 ;  /* 0x00000004030085a7 */ /* 0x000ea4000800007f */
[----:B--2---:R-:W-:Y:S05]  /*154c0*/  @!P0 BRA `(.L_x_1145) ;  /* 0xfffffffc00f08947 */ /* 0x004fea000383ffff */
[----:B------:R-:W-:Y:S05]  /*154d0*/  BRA `(.L_x_1189) ;  /* 0xffffffe800847947 */ /* 0x000fea000383ffff */
.L_x_1147:
[----:B-1----:R1:W2:Y:S02]  /*154e0*/  SYNCS.PHASECHK.TRANS64.TRYWAIT P0, [R0+URZ], R5 ;  /* 0x00000005000075a7 */ /* 0x0022a4000800017f */
[----:B--2---:R-:W-:Y:S05]  /*154f0*/  @!P0 NANOSLEEP.SYNCS 0x989680 ;  /* 0x009896800000895d */ /* 0x004fea0003900000 */
[----:B------:R-:W2:Y:S02]  /*15500*/  @!P0 SYNCS.PHASECHK.TRANS64 P0, [R0+URZ], R5 ;  /* 0x00000005000085a7 */ /* 0x000ea4000800007f */
[----:B--2---:R-:W-:Y:S05]  /*15510*/  @!P0 BRA `(.L_x_1147) ;  /* 0xfffffffc00f08947 */ /* 0x004fea000383ffff */
[----:B------:R-:W-:Y:S05]  /*15520*/  BRA `(.L_x_1190) ;  /* 0xffffffe800887947 */ /* 0x000fea000383ffff */
.L_x_1191:
        /* <DEDUP_REMOVED lines=13> */
.L_x_14842:


//--------------------- .text._ZN7cutlass13device_kernelIN5flash11enable_sm90INS1_16FlashAttnFwdSm90INS1_25CollectiveMainloopFwdSm90ILi2EN4cute5tupleIJNS5_1CILi1EEES8_S8_EEENS6_IJNS7_ILi128EEENS7_ILi64EEENS7_ILi256EEEEEELi256ENS_6half_tEfNS_4arch4Sm90ELb0ELb1ELb0ELb1ELb0ELb0ELb0ELb1ELb1ELb1ELb1ELb0EEENS1_21CollectiveEpilogueFwdINS6_IJSA_SC_SB_EEES9_SE_SG_Li256ELb1ELb1ELb1ELb0EEENS1_36VarlenDynamicPersistentTileSchedulerILi128ELi64ELi256ELi128ELb1ELb1ELb1ELb1ELb0ELb1EEEEEEEEEvNT_6ParamsE --------------------------
	.section	.text._ZN7cutlass13device_kernelIN5flash11enable_sm90INS1_16FlashAttnFwdSm90INS1_25CollectiveMainloopFwdSm90ILi2EN4cute5tupleIJNS5_1CILi1EEES8_S8_EEENS6_IJNS7_ILi128EEENS7_ILi64EEENS7_ILi256EEEEEELi256ENS_6half_tEfNS_4arch4Sm90ELb0ELb1ELb0ELb1ELb0ELb0ELb0ELb1ELb1ELb1ELb1ELb0EEENS1_21CollectiveEpilogueFwdINS6_IJSA_SC_SB_EEES9_SE_SG_Li256ELb1ELb1ELb1ELb0EEENS1_36VarlenDynamicPersistentTileSchedulerILi128ELi64ELi256ELi128ELb1ELb1ELb1ELb1ELb0ELb1EEEEEEEEEvNT_6ParamsE,"ax",@progbits
	.align	128
.text._ZN7cutlass13device_kernelIN5flash11enable_sm90INS1_16FlashAttnFwdSm90INS1_25CollectiveMainloopFwdSm90ILi2EN4cute5tupleIJNS5_1CILi1EEES8_S8_EEENS6_IJNS7_ILi128EEENS7_ILi64EEENS7_ILi256EEEEEELi256ENS_6half_tEfNS_4arch4Sm90ELb0ELb1ELb0ELb1ELb0ELb0ELb0ELb1ELb1ELb1ELb1ELb0EEENS1_21CollectiveEpilogueFwdINS6_IJSA_SC_SB_EEES9_SE_SG_Li256ELb1ELb1ELb1ELb0EEENS1_36VarlenDynamicPersistentTileSchedulerILi128ELi64ELi256ELi128ELb1ELb1ELb1ELb1ELb0ELb1EEEEEEEEEvNT_6ParamsE:
        .type           _ZN7cutlass13device_kernelIN5flash11enable_sm90INS1_16FlashAttnFwdSm90INS1_25CollectiveMainloopFwdSm90ILi2EN4cute5tupleIJNS5_1CILi1EEES8_S8_EEENS6_IJNS7_ILi128EEENS7_ILi64EEENS7_ILi256EEEEEELi256ENS_6half_tEfNS_4arch4Sm90ELb0ELb1ELb0ELb1ELb0ELb0ELb0ELb1ELb1ELb1ELb1ELb0EEENS1_21CollectiveEpilogueFwdINS6_IJSA_SC_SB_EEES9_SE_SG_Li256ELb1ELb1ELb1ELb0EEENS1_36VarlenDynamicPersistentTileSchedulerILi128ELi64ELi256ELi128ELb1ELb1ELb1ELb1ELb0ELb1EEEEEEEEEvNT_6ParamsE,@function
        .size           _ZN7cutlass13device_kernelIN5flash11enable_sm90INS1_16FlashAttnFwdSm90INS1_25CollectiveMainloopFwdSm90ILi2EN4cute5tupleIJNS5_1CILi1EEES8_S8_EEENS6_IJNS7_ILi128EEENS7_ILi64EEENS7_ILi256EEEEEELi256ENS_6half_tEfNS_4arch4Sm90ELb0ELb1ELb0ELb1ELb0ELb0ELb0ELb1ELb1ELb1ELb1ELb0EEENS1_21CollectiveEpilogueFwdINS6_IJSA_SC_SB_EEES9_SE_SG_Li256ELb1ELb1ELb1ELb0EEENS1_36VarlenDynamicPersistentTileSchedulerILi128ELi64ELi256ELi128ELb1ELb1ELb1ELb1ELb0ELb1EEEEEEEEEvNT_6ParamsE,(.L_x_14843 - _ZN7cutlass13device_kernelIN5flash11enable_sm90INS1_16FlashAttnFwdSm90INS1_25CollectiveMainloopFwdSm90ILi2EN4cute5tupleIJNS5_1CILi1EEES8_S8_EEENS6_IJNS7_ILi128EEENS7_ILi64EEENS7_ILi256EEEEEELi256ENS_6half_tEfNS_4arch4Sm90ELb0ELb1ELb0ELb1ELb0ELb0ELb0ELb1ELb1ELb1ELb1ELb0EEENS1_21CollectiveEpilogueFwdINS6_IJSA_SC_SB_EEES9_SE_SG_Li256ELb1ELb1ELb1ELb0EEENS1_36VarlenDynamicPersistentTileSchedulerILi128ELi64ELi256ELi128ELb1ELb1ELb1ELb1ELb0ELb1EEEEEEEEEvNT_6ParamsE)
        .other          _ZN7cutlass13device_kernelIN5flash11enable_sm90INS1_16FlashAttnFwdSm90INS1_25CollectiveMainloopFwdSm90ILi2EN4cute5tupleIJNS5_1CILi1EEES8_S8_EEENS6_IJNS7_ILi128EEENS7_ILi64EEENS7_ILi256EEEEEELi256ENS_6half_tEfNS_4arch4Sm90ELb0ELb1ELb0ELb1ELb0ELb0ELb0ELb1ELb1ELb1ELb1ELb0EEENS1_21CollectiveEpilogueFwdINS6_IJSA_SC_SB_EEES9_SE_SG_Li256ELb1ELb1ELb1ELb0EEENS1_36VarlenDynamicPersistentTileSchedulerILi128ELi64ELi256ELi128ELb1ELb1ELb1ELb1ELb0ELb1EEEEEEEEEvNT_6ParamsE,@"STO_CUDA_ENTRY STV_DEFAULT"
_ZN7cutlass13device_kernelIN5flash11enable_sm90INS1_16FlashAttnFwdSm90INS1_25CollectiveMainloopFwdSm90ILi2EN4cute5tupleIJNS5_1CILi1EEES8_S8_EEENS6_IJNS7_ILi128EEENS7_ILi64EEENS7_ILi256EEEEEELi256ENS_6half_tEfNS_4arch4Sm90ELb0ELb1ELb0ELb1ELb0ELb0ELb0ELb1ELb1ELb1ELb1ELb0EEENS1_21CollectiveEpilogueFwdINS6_IJSA_SC_SB_EEES9_SE_SG_Li256ELb1ELb1ELb1ELb0EEENS1_36VarlenDynamicPersistentTileSchedulerILi128ELi64ELi256ELi128ELb1ELb1ELb1ELb1ELb0ELb1EEEEEEEEEvNT_6ParamsE:
        /* <DEDUP_REMOVED lines=18> */
.L_x_1193:
[----:B------:R-:W-:Y:S05]  /*0120*/  BSYNC B0 ;  /* 0x0000000000007941 */ /* 0x000fea0003800000 */
.L_x_1192:
        /* <DEDUP_REMOVED lines=41> */
.L_x_1194:
        /* <DEDUP_REMOVED lines=22> */
.L_x_1195:
        /* <DEDUP_REMOVED lines=18> */
.L_x_1196:
        /* <DEDUP_REMOVED lines=22> */
.L_x_1197:
        /* <DEDUP_REMOVED lines=22> */
.L_x_1198:
        /* <DEDUP_REMOVED lines=8> */
.L_x_1200:
        /* <DEDUP_REMOVED lines=16> */
[----:B------:R-:W-:Y:S01]  /*0a80*/  R2UR UR5, R9 ;  /* 0x00000000090572ca */ /* 0x000fe200000e0000 */
[----:B------:R-:W-:Y:S01]  /*0a90*/  UMOV UR38, URZ ;  /* 0x0000003f00267c82 */ /* 0x000fe20008000000 */
[----:B------:R-:W-:Y:S01]  /*0aa0*/  R2UR UR7, R10 ;  /* 0x000000000a0772ca */ /* 0x000fe200000e0000 */
[----:B------:R-:W-:Y:S01]  /*0ab0*/  UMOV UR36, URZ ;  /* 0x0000003f00247c82 */ /* 0x000fe20008000000 */
[----:B------:R-:W-:Y:S02]  /*0ac0*/  SHF.R.S32.HI R3, RZ, 0x1f, R6 ;  /* 0x0000001fff037819 */ /* 0x000fe40000011406 */
[----:B------:R-:W-:Y:S02]  /*0ad0*/  R2UR UR6, R11 ;  /* 0x000000000b0672ca */ /* 0x000fe400000e0000 */
[----:B0-----:R-:W-:-:S02]  /*0ae0*/  LEA.HI R2, R3, R6, RZ, 0x5 ;  /* 0x0000000603027211 */ /* 0x001fc400078f28ff */
[----:B------:R-:W-:-:S03]  /*0af0*/  LEA.HI R4, R3, R6, RZ, 0x2 ;  /* 0x0000000603047211 */ /* 0x000fc600078f10ff */
[----:B------:R-:W-:Y:S01]  /*0b00*/  IMAD.SHL.U32 R7, R2, 0x20, RZ ;  /* 0x0000002002077824 */ /* 0x000fe200078e00ff */
[----:B------:R-:W-:-:S05]  /*0b10*/  LOP3.LUT R13, R4, 0xfffffffc, RZ, 0xc0, !PT ;  /* 0xfffffffc040d7812 */ /* 0x000fca00078ec0ff */
[----:B------:R-:W-:Y:S01]  /*0b20*/  IMAD.IADD R13, R6, 0x1, -R13 ;  /* 0x00000001060d7824 */ /* 0x000fe200078e0a0d */
[----:B--2---:R-:W-:Y:S02]  /*0b30*/  R2UR UR4, R0 ;  /* 0x00000000000472ca */ /* 0x004fe400000e0000 */
[CC--:B------:R-:W-:Y:S02]  /*0b40*/  LEA.HI R0, R3.reuse, R6.reuse, RZ, 0x7 ;  /* 0x0000000603007211 */ /* 0x0c0fe400078f38ff */
[----:B------:R-:W-:Y:S02]  /*0b50*/  LEA.HI R3, R3, R6, RZ, 0x4 ;  /* 0x0000000603037211 */ /* 0x000fe400078f20ff */
[----:B------:R-:W-:Y:S02]  /*0b60*/  LOP3.LUT R233, R0, 0xffffff80, RZ, 0xc0, !PT ;  /* 0xffffff8000e97812 */ /* 0x000fe400078ec0ff */
[----:B------:R-:W-:Y:S02]  /*0b70*/  SHF.R.S32.HI R2, RZ, 0x4, R3 ;  /* 0x00000004ff027819 */ /* 0x000fe40000011403 */
[C---:B------:R-:W-:Y:S01]  /*0b80*/  LOP3.LUT R5, R3.reuse, 0x3fffff0, RZ, 0xc0, !PT ;  /* 0x03fffff003057812 */ /* 0x040fe200078ec0ff */
[C---:B------:R-:W-:Y:S01]  /*0b90*/  IMAD.IADD R233, R6.reuse, 0x1, -R233 ;  /* 0x0000000106e97824 */ /* 0x040fe200078e0ae9 */
[----:B------:R-:W-:Y:S01]  /*0ba0*/  LEA.HI R4, R3, R2, RZ, 0x1 ;  /* 0x0000000203047211 */ /* 0x000fe200078f08ff */
[----:B------:R-:W-:Y:S01]  /*0bb0*/  ULOP3.LUT UR8, UR4, 0x1, URZ, 0xfc, !UPT ;  /* 0x0000000104087892 */ /* 0x000fe2000f8efc3f */
[----:B------:R-:W-:Y:S01]  /*0bc0*/  SHF.R.S32.HI R3, RZ, 0x7, R0 ;  /* 0x00000007ff037819 */ /* 0x000fe20000011400 */
[----:B------:R-:W-:Y:S01]  /*0bd0*/  IMAD.IADD R5, R6, 0x1, -R5 ;  /* 0x0000000106057824 */ /* 0x000fe200078e0a05 */
[----:B------:R-:W-:Y:S01]  /*0be0*/  SHF.R.S32.HI R8, RZ, 0x1f, R233 ;  /* 0x0000001fff087819 */ /* 0x000fe200000114e9 */
[----:B------:R-:W-:Y:S01]  /*0bf0*/  UMOV UR4, URZ ;  /* 0x0000003f00047c82 */ /* 0x000fe20008000000 */
[----:B------:R-:W-:Y:S01]  /*0c00*/  LOP3.LUT R6, R7, 0xfffffc00, RZ, 0xc0, !PT ;  /* 0xfffffc0007067812 */ /* 0x000fe200078ec0ff */
[----:B------:R-:W-:Y:S01]  /*0c10*/  IMAD.U32 R232, RZ, RZ, UR4 ;  /* 0x00000004ffe87e24 */ /* 0x000fe2000f8e00ff */
[----:B------:R-:W-:-:S02]  /*0c20*/  LEA.HI R9, R8, R233, RZ, 0x2 ;  /* 0x000000e908097211 */ /* 0x000fc400078f10ff */
[----:B------:R-:W-:Y:S01]  /*0c30*/  LEA.HI R0, R0, R3, RZ, 0x1 ;  /* 0x0000000300007211 */ /* 0x000fe200078f08ff */
[----:B------:R-:W-:Y:S01]  /*0c40*/  IMAD R6, R5, 0x40, R6 ;  /* 0x0000004005067824 */ /* 0x000fe200078e0206 */
[--C-:B------:R-:W-:Y:S02]  /*0c50*/  SHF.R.S32.HI R10, RZ, 0x2, R9.reuse ;  /* 0x00000002ff0a7819 */ /* 0x100fe40000011409 */
[----:B------:R-:W-:Y:S02]  /*0c60*/  SHF.R.S32.HI R11, RZ, 0x1f, R9 ;  /* 0x0000001fff0b7819 */ /* 0x000fe40000011409 */
[----:B------:R-:W-:Y:S02]  /*0c70*/  LOP3.LUT R7, R4, 0x1ffffffe, RZ, 0xc0, !PT ;  /* 0x1ffffffe04077812 */ /* 0x000fe400078ec0ff */
[----:B------:R-:W-:Y:S02]  /*0c80*/  LEA.HI R11, R11, R10, RZ, 0x3 ;  /* 0x0000000a0b0b7211 */ /* 0x000fe400078f18ff */
[----:B------:R-:W-:Y:S01]  /*0c90*/  LEA.HI R8, R8, R233, RZ, 0x5 ;  /* 0x000000e908087211 */ /* 0x000fe200078f28ff */
[----:B------:R-:W-:Y:S01]  /*0ca0*/  IMAD.IADD R7, R2, 0x1, -R7 ;  /* 0x0000000102077824 */ /* 0x000fe200078e0a07 */
[----:B------:R-:W-:-:S02]  /*0cb0*/  LOP3.LUT R11, R11, 0xfffffff8, RZ, 0xc0, !PT ;  /* 0xfffffff80b0b7812 */ /* 0x000fc400078ec0ff */
[----:B------:R-:W-:Y:S02]  /*0cc0*/  LOP3.LUT R0, R0, 0x3fffffe, RZ, 0xc0, !PT ;  /* 0x03fffffe00007812 */ /* 0x000fe400078ec0ff */
[----:B------:R-:W-:Y:S01]  /*0cd0*/  LOP3.LUT R4, R9, 0x7ffffffc, RZ, 0xc0, !PT ;  /* 0x7ffffffc09047812 */ /* 0x000fe200078ec0ff */
[----:B------:R-:W-:Y:S01]  /*0ce0*/  IMAD.IADD R11, R10, 0x1, -R11 ;  /* 0x000000010a0b7824 */ /* 0x000fe200078e0a0b */
[----:B------:R-:W-:Y:S01]  /*0cf0*/  SHF.R.S32.HI R8, RZ, 0x5, R8 ;  /* 0x00000005ff087819 */ /* 0x000fe20000011408 */
[----:B------:R-:W-:Y:S01]  /*0d00*/  IMAD.IADD R0, R3, 0x1, -R0 ;  /* 0x0000000103007824 */ /* 0x000fe200078e0a00 */
[----:B------:R-:W-:Y:S01]  /*0d10*/  LEA.HI R2, R13, R13, RZ, 0x1 ;  /* 0x0000000d0d027211 */ /* 0x000fe200078f08ff */
[----:B------:R-:W-:Y:S02]  /*0d20*/  IMAD.IADD R4, R233, 0x1, -R4 ;  /* 0x00000001e9047824 */ /* 0x000fe400078e0a04 */
[----:B------:R-:W-:Y:S01]  /*0d30*/  IMAD R3, R7, 0x8, R6 ;  /* 0x0000000807037824 */ /* 0x000fe200078e0206 */
[----:B------:R-:W-:Y:S01]  /*0d40*/  LOP3.LUT R2, R2, 0x1ffffffe, RZ, 0xc0, !PT ;  /* 0x1ffffffe02027812 */ /* 0x000fe200078ec0ff */
[----:B------:R-:W-:-:S02]  /*0d50*/  IMAD R11, R8, 0x10, R11 ;  /* 0x00000010080b7824 */ /* 0x000fc400078e020b */
[----:B------:R-:W-:Y:S01]  /*0d60*/  IMAD.SHL.U32 R16, R4, 0x2, RZ ;  /* 0x0000000204107824 */ /* 0x000fe200078e00ff */
[----:B------:R0:W-:Y:S01]  /*0d70*/  STL [R1+0x60], R3 ;  /* 0x0000600301007387 */ /* 0x0001e20000100800 */
[----:B------:R-:W-:Y:S02]  /*0d80*/  IMAD R0, R0, 0x40, R11 ;  /* 0x0000004000007824 */ /* 0x000fe400078e020b */
[C---:B------:R-:W-:Y:S01]  /*0d90*/  VIADD R229, R16.reuse, 0x8 ;  /* 0x0000000810e57836 */ /* 0x040fe20000000000 */
[----:B------:R-:W-:Y:S01]  /*0da0*/  SHF.R.S32.HI R4, RZ, 0x1f, R16 ;  /* 0x0000001fff047819 */ /* 0x000fe20000011410 */
[C---:B------:R-:W-:Y:S01]  /*0db0*/  VIADD R228, R16.reuse, 0x10 ;  /* 0x0000001010e47836 */ /* 0x040fe20000000000 */
[----:B------:R-:W-:Y:S01]  /*0dc0*/  STL [R1+0x5c], R0 ;  /* 0x00005c0001007387 */ /* 0x000fe20000100800 */
[C---:B------:R-:W-:Y:S01]  /*0dd0*/  VIADD R227, R16.reuse, 0x18 ;  /* 0x0000001810e37836 */ /* 0x040fe20000000000 */
[----:B------:R-:W-:Y:S01]  /*0de0*/  SHF.R.S32.HI R4, RZ, 0x1f, R229 ;  /* 0x0000001fff047819 */ /* 0x000fe200000114e5 */
[----:B------:R-:W-:-:S02]  /*0df0*/  VIADD R226, R16, 0x20 ;  /* 0x0000002010e27836 */ /* 0x000fc40000000000 */
[----:B0-----:R-:W-:Y:S01]  /*0e00*/  IMAD.U32 R3, RZ, RZ, UR8 ;  /* 0x00000008ff037e24 */ /* 0x001fe2000f8e00ff */
[----:B------:R-:W-:Y:S01]  /*0e10*/  SHF.R.S32.HI R5, RZ, 0x1f, R227 ;  /* 0x0000001fff057819 */ /* 0x000fe200000114e3 */
[C---:B------:R-:W-:Y:S01]  /*0e20*/  VIADD R225, R16.reuse, 0x28 ;  /* 0x0000002810e17836 */ /* 0x040fe20000000000 */
[----:B------:R-:W-:Y:S01]  /*0e30*/  SHF.R.S32.HI R4, RZ, 0x1f, R226 ;  /* 0x0000001fff047819 */ /* 0x000fe200000114e2 */
[C---:B------:R-:W-:Y:S01]  /*0e40*/  VIADD R224, R16.reuse, 0x30 ;  /* 0x0000003010e07836 */ /* 0x040fe20000000000 */
[----:B------:R0:W-:Y:S01]  /*0e50*/  STL [R1+0x64], R3 ;  /* 0x0000640301007387 */ /* 0x0001e20000100800 */
[C---:B------:R-:W-:Y:S02]  /*0e60*/  VIADD R223, R16.reuse, 0x38 ;  /* 0x0000003810df7836 */ /* 0x040fe40000000000 */
[C---:B------:R-:W-:Y:S01]  /*0e70*/  VIADD R222, R16.reuse, 0x40 ;  /* 0x0000004010de7836 */ /* 0x040fe20000000000 */
[----:B------:R-:W-:Y:S01]  /*0e80*/  SHF.R.S32.HI R5, RZ, 0x1f, R224 ;  /* 0x0000001fff057819 */ /* 0x000fe200000114e0 */
[C---:B------:R-:W-:Y:S01]  /*0e90*/  VIADD R221, R16.reuse, 0x48 ;  /* 0x0000004810dd7836 */ /* 0x040fe20000000000 */
[----:B------:R-:W-:Y:S01]  /*0ea0*/  SHF.R.S32.HI R4, RZ, 0x1f, R223 ;  /* 0x0000001fff047819 */ /* 0x000fe200000114df */
[----:B------:R-:W-:-:S02]  /*0eb0*/  VIADD R220, R16, 0x50 ;  /* 0x0000005010dc7836 */ /* 0x000fc40000000000 */
[C---:B------:R-:W-:Y:S01]  /*0ec0*/  VIADD R219, R16.reuse, 0x58 ;  /* 0x0000005810db7836 */ /* 0x040fe20000000000 */
[----:B0-----:R-:W-:Y:S01]  /*0ed0*/  SHF.R.S32.HI R3, RZ, 0x1f, R228 ;  /* 0x0000001fff037819 */ /* 0x001fe200000114e4 */
        /* <DEDUP_REMOVED lines=32> */
[----:B------:R-:W-:Y:S01]  /*10e0*/  IMAD.IADD R2, R13, 0x1, -R2 ;  /* 0x000000010d027824 */ /* 0x000fe200078e0a02 */
[----:B------:R-:W-:Y:S01]  /*10f0*/  SHF.R.S32.HI R3, RZ, 0x1f, R207 ;  /* 0x0000001fff037819 */ /* 0x000fe200000114cf */
[----:B------:R-:W-:Y:S01]  /*1100*/  VIADD R200, R16, 0xe0 ;  /* 0x000000e010c87836 */ /* 0x000fe20000000000 */
[----:B------:R-:W-:Y:S01]  /*1110*/  SHF.R.S32.HI R237, RZ, 0x1f, R206 ;  /* 0x0000001fffed7819 */ /* 0x000fe200000114ce */
[----:B------:R-:W-:Y:S01]  /*1120*/  IMAD R19, R2, 0x8, R0 ;  /* 0x0000000802137824 */ /* 0x000fe200078e0200 */
[----:B------:R-:W-:-:S02]  /*1130*/  SHF.R.S32.HI R236, RZ, 0x1f, R205 ;  /* 0x0000001fffec7819 */ /* 0x000fc400000114cd */
[----:B------:R-:W-:Y:S02]  /*1140*/  SHF.R.S32.HI R235, RZ, 0x1f, R204 ;  /* 0x0000001fffeb7819 */ /* 0x000fe400000114cc */
[----:B------:R-:W-:-:S07]  /*1150*/  SHF.R.S32.HI R234, RZ, 0x1f, R203 ;  /* 0x0000001fffea7819 */ /* 0x000fce00000114cb */
.L_x_1304:
[----:B------:R-:W-:Y:S01]  /*1160*/  ULDC.64 UR8, c[0x0][0xa28] ;  /* 0x00028a0000087ab9 */ /* 0x000fe20000000a00 */
[----:B------:R-:W-:Y:S01]  /*1170*/  ULDC.64 UR12, c[0x0][0x208] ;  /* 0x00008200000c7ab9 */ /* 0x000fe20000000a00 */
[----:B------:R-:W-:-:S04]  /*1180*/  UISETP.NE.U32.AND UP0, UPT, UR8, URZ, UPT ;  /* 0x0000003f0800728c */ /* 0x000fc8000bf05070 */
[----:B------:R-:W-:-:S03]  /*1190*/  UISETP.NE.AND.EX UP0, UPT, UR9, URZ, UPT, UP0 ;  /* 0x0000003f0900728c */ /* 0x000fc6000bf05300 */
[----:B------:R-:W-:Y:S02]  /*11a0*/  ULDC.64 UR8, c[0x0][0xa18] ;  /* 0x0002860000087ab9 */ /* 0x000fe40000000a00 */
[----:B------:R-:W-:Y:S01]  /*11b0*/  UISETP.NE.U32.AND UP1, UPT, UR8, URZ, UPT ;  /* 0x0000003f0800728c */ /* 0x000fe2000bf25070 */
[----:B------:R-:W-:-:S03]  /*11c0*/  PLOP3.LUT P0, PT, PT, PT, UP0, 0x80, 0x0 ;  /* 0x000000000000781c */ /* 0x000fc60003f0f008 */
[----:B------:R-:W-:-:S03]  /*11d0*/  UISETP.NE.AND.EX UP1, UPT, UR9, URZ, UPT, UP1 ;  /* 0x0000003f0900728c */ /* 0x000fc6000bf25310 */
[----:B------:R-:W-:Y:S02]  /*11e0*/  @UP0 ULDC.64 UR8, c[0x0][0xa28] ;  /* 0x00028a0000080ab9 */ /* 0x000fe40000000a00 */
[----:B------:R-:W-:Y:S01]  /*11f0*/  @UP0 UIMAD.WIDE UR8, UR6, 0x4, UR8 ;  /* 0x00000004060808a5 */ /* 0x000fe2000f8e0208 */
[----:B------:R-:W-:-:S05]  /*1200*/  PLOP3.LUT P2, PT, PT, PT, UP1, 0x80, 0x0 ;  /* 0x000000000000781c */ /* 0x000fca0003f4f018 */
[----:B------:R-:W-:Y:S01]  /*1210*/  @UP1 ULDC.64 UR10, c[0x0][0xa18] ;  /* 0x00028600000a1ab9 */ /* 0x000fe20000000a00 */
[----:B01-3--:R-:W-:Y:S02]  /*1220*/  IMAD.U32 R2, RZ, RZ, UR8 ;  /* 0x00000008ff027e24 */ /* 0x00bfe4000f8e00ff */
[----:B------:R-:W-:Y:S01]  /*1230*/  IMAD.U32 R3, RZ, RZ, UR9 ;  /* 0x00000009ff037e24 */ /* 0x000fe2000f8e00ff */
[----:B------:R-:W-:Y:S02]  /*1240*/  @UP1 UIMAD.WIDE UR8, UR6, 0x4, UR10 ;  /* 0x00000004060818a5 */ /* 0x000fe4000f8e020a */
[----:B------:R-:W-:Y:S02]  /*1250*/  ULOP3.LUT UR4, UR7, 0xff0000, URZ, 0xc0, !UPT ;  /* 0x00ff000007047892 */ /* 0x000fe4000f8ec03f */
[----:B--2---:R-:W2:Y:S01]  /*1260*/  @P0 LDG.E R2, desc[UR12][R2.64] ;  /* 0x0000000c02020981 */ /* 0x004ea2000c1e1900 */
[----:B------:R-:W-:Y:S01]  /*1270*/  ULDC UR10, c[0x0][0x2f0] ;  /* 0x0000bc00000a7ab9 */ /* 0x000fe20000000800 */
[----:B------:R-:W-:-:S02]  /*1280*/  IMAD.U32 R4, RZ, RZ, UR8 ;  /* 0x00000008ff047e24 */ /* 0x000fc4000f8e00ff */
[----:B------:R-:W-:Y:S01]  /*1290*/  IMAD.U32 R5, RZ, RZ, UR9 ;  /* 0x00000009ff057e24 */ /* 0x000fe2000f8e00ff */
[----:B------:R-:W-:-:S04]  /*12a0*/  ULDC.64 UR8, c[0x0][0x418] ;  /* 0x0001060000087ab9 */ /* 0x000fc80000000a00 */
[----:B------:R-:W3:Y:S01]  /*12b0*/  @P2 LDG.E R4, desc[UR12][R4.64] ;  /* 0x0000000c04042981 */ /* 0x000ee2000c1e1900 */
[----:B------:R-:W-:Y:S02]  /*12c0*/  UISETP.NE.U32.AND UP0, UPT, UR8, URZ, UPT ;  /* 0x0000003f0800728c */ /* 0x000fe4000bf05070 */
[----:B------:R-:W-:Y:S02]  /*12d0*/  ULOP3.LUT UR8, UR7, 0xff000000, URZ, 0xc0, !UPT ;  /* 0xff00000007087892 */ /* 0x000fe4000f8ec03f */
[----:B------:R-:W-:Y:S01]  /*12e0*/  UISETP.NE.AND.EX UP0, UPT, UR9, URZ, UPT, UP0 ;  /* 0x0000003f0900728c */ /* 0x000fe2000bf05300 */
[----:B------:R-:W-:Y:S02]  /*12f0*/  ULDC.64 UR12, c[0x0][0xa20] ;  /* 0x00028800000c7ab9 */ /* 0x000fe40000000a00 */
[----:B------:R-:W-:Y:S01]  /*1300*/  ULDC UR9, c[0x0][0x424] ;  /* 0x0001090000097ab9 */ /* 0x000fe20000000800 */
[----:B------:R-:W-:Y:S01]  /*1310*/  ULOP3.LUT UR7, UR7, 0xffff, URZ, 0xc0, !UPT ;  /* 0x0000ffff07077892 */ /* 0x000fe2000f8ec03f */
[----:B------:R-:W-:Y:S01]  /*1320*/  ISETP.NE.U32.AND P1, PT, RZ, UR12, PT ;  /* 0x0000000cff007c0c */ /* 0x000fe2000bf25070 */
[----:B------:R-:W-:-:S02]  /*1330*/  USHF.R.U32.HI UR8, URZ, 0x8, UR8 ;  /* 0x000000083f087899 */ /* 0x000fc40008011608 */
[----:B------:R-:W-:Y:S01]  /*1340*/  USEL UR9, UR9, 0x1, UP0 ;  /* 0x0000000109097887 */ /* 0x000fe20008000000 */
[----:B------:R-:W-:Y:S01]  /*1350*/  ISETP.NE.AND.EX P1, PT, RZ, UR13, PT, P1 ;  /* 0x0000000dff007c0c */ /* 0x000fe2000bf25310 */
[----:B------:R-:W-:Y:S01]  /*1360*/  UMOV UR60, URZ ;  /* 0x0000003f003c7c82 */ /* 0x000fe20008000000 */
[----:B------:R-:W-:Y:S01]  /*1370*/  ULDC UR39, c[0x0][0x288] ;  /* 0x0000a20000277ab9 */ /* 0x000fe20000000800 */
[----:B------:R-:W-:Y:S01]  /*1380*/  ULEA.HI UR4, UR4, UR8, URZ, 0x10 ;  /* 0x0000000804047291 */ /* 0x000fe2000f8f803f */
[----:B------:R-:W-:Y:S01]  /*1390*/  IMAD.U32 R202, RZ, RZ, UR7 ;  /* 0x00000007ffca7e24 */ /* 0x000fe2000f8e00ff */
[----:B------:R-:W-:Y:S01]  /*13a0*/  UIMAD UR10, UR9, UR10, URZ ;  /* 0x0000000a090a72a4 */ /* 0x000fe2000f8e023f */
[----:B--2---:R-:W-:Y:S02]  /*13b0*/  @P0 R2UR UR60, R2 ;  /* 0x00000000023c02ca */ /* 0x004fe400000e0000 */
[----:B---3--:R-:W-:Y:S01]  /*13c0*/  @P2 R2UR UR39, R4 ;  /* 0x00000000042722ca */ /* 0x008fe200000e0000 */
[----:B----45:R-:W-:-:S14]  /*13d0*/  @P2 BRA `(.L_x_1201) ;  /* 0x0000000000382947 */ /* 0x030fdc0003800000 */
[----:B------:R-:W-:Y:S02]  /*13e0*/  ULDC.64 UR8, c[0x0][0xa00] ;  /* 0x0002800000087ab9 */ /* 0x000fe40000000a00 */
[----:B------:R-:W-:-:S04]  /*13f0*/  ISETP.NE.U32.AND P0, PT, RZ, UR8, PT ;  /* 0x00000008ff007c0c */ /* 0x000fc8000bf05070 */
[----:B------:R-:W-:-:S13]  /*1400*/  ISETP.NE.AND.EX P0, PT, RZ, UR9, PT, P0 ;  /* 0x00000009ff007c0c */ /* 0x000fda000bf05300 */
[----:B------:R-:W-:Y:S05]  /*1410*/  @!P0 BRA `(.L_x_1201) ;  /* 0x0000000000288947 */ /* 0x000fea0003800000 */
[----:B------:R-:W-:Y:S01]  /*1420*/  ULDC.64 UR8, c[0x0][0xa00] ;  /* 0x0002800000087ab9 */ /* 0x000fe20000000a00 */
[----:B------:R-:W-:Y:S01]  /*1430*/  ULDC.64 UR12, c[0x0][0x208] ;  /* 0x00008200000c7ab9 */ /* 0x000fe20000000a00 */
        /* <DEDUP_REMOVED lines=8> */
.L_x_1201:
[----:B------:R-:W-:Y:S01]  /*14c0*/  IMAD.U32 R231, RZ, RZ, UR6 ;  /* 0x00000006ffe77e24 */ /* 0x000fe2000f8e00ff */
[----:B------:R-:W-:Y:S06]  /*14d0*/  @!P1 BRA `(.L_x_1202) ;  /* 0x0000000000209947 */ /* 0x000fec0003800000 */
[----:B------:R-:W-:Y:S01]  /*14e0*/  ULDC.64 UR8, c[0x0][0xa20] ;  /* 0x0002880000087ab9 */ /* 0x000fe20000000a00 */
[----:B------:R-:W-:Y:S01]  /*14f0*/  ULDC.64 UR10, c[0x0][0x208] ;  /* 0x00008200000a7ab9 */ /* 0x000fe20000000a00 */
[----:B------:R-:W-:-:S06]  /*1500*/  UIMAD.WIDE UR6, UR6, 0x4, UR8 ;  /* 0x00000004060678a5 */ /* 0x000fcc000f8e0208 */
[----:B------:R-:W-:Y:S02]  /*1510*/  IMAD.U32 R2, RZ, RZ, UR6 ;  /* 0x00000006ff027e24 */ /* 0x000fe4000f8e00ff */
[----:B------:R-:W-:-:S05]  /*1520*/  IMAD.U32 R3, RZ, RZ, UR7 ;  /* 0x00000007ff037e24 */ /* 0x000fca000f8e00ff */
[----:B------:R-:W2:Y:S02]  /*1530*/  LDG.E R2, desc[UR10][R2.64] ;  /* 0x0000000a02027981 */ /* 0x000ea4000c1e1900 */
[----:B--2---:R-:W-:Y:S01]  /*1540*/  R2UR UR10, R2 ;  /* 0x00000000020a72ca */ /* 0x004fe200000e0000 */
[----:B------:R-:W-:-:S14]  /*1550*/  BRA `(.L_x_1203) ;  /* 0x0000000000387947 */ /* 0x000fdc0003800000 */
.L_x_1202:
        /* <DEDUP_REMOVED lines=14> */
.L_x_1203:
[----:B------:R-:W-:Y:S01]  /*1640*/  ULDC UR6, c[0x0][0x448] ;  /* 0x0001120000067ab9 */ /* 0x000fe20000000800 */
[----:B------:R-:W-:Y:S02]  /*1650*/  USHF.L.U32 UR61, UR5, 0x7, URZ ;  /* 0x00000007053d7899 */ /* 0x000fe4000800063f */
[----:B------:R-:W-:Y:S02]  /*1660*/  UISETP.NE.AND UP0, UPT, UR6, 0x1, UPT ;  /* 0x000000010600788c */ /* 0x000fe4000bf05270 */
[----:B------:R-:W-:Y:S01]  /*1670*/  UIADD3 UR5, UR61, 0x7f, URZ ;  /* 0x0000007f3d057890 */ /* 0x000fe2000fffe03f */
[----:B------:R-:W-:Y:S01]  /*1680*/  ULDC.64 UR6, c[0x0][0x9e0] ;  /* 0x0002780000067ab9 */ /* 0x000fe20000000a00 */
[----:B------:R-:W-:Y:S02]  /*1690*/  UIADD3 UR60, -UR60, UR10, URZ ;  /* 0x0000000a3c3c7290 */ /* 0x000fe4000fffe13f */
[----:B------:R-:W-:Y:S02]  /*16a0*/  UISETP.GE.AND UP1, UPT, UR7, 0x1, UPT ;  /* 0x000000010700788c */ /* 0x000fe4000bf26270 */
[----:B------:R-:W-:-:S03]  /*16b0*/  UIADD3 UR10, UR60, 0x1, -UR39 ;  /* 0x000000013c0a7890 */ /* 0x000fc6000fffe827 */
[----:B------:R-:W-:Y:S01]  /*16c0*/  @UP0 ULDC UR8, c[0x0][0x44c] ;  /* 0x0001130000080ab9 */ /* 0x000fe20000000800 */
[----:B------:R-:W-:Y:S01]  /*16d0*/  @UP0 ULDC UR11, c[0x0][0x450] ;  /* 0x00011400000b0ab9 */ /* 0x000fe20000000800 */
[----:B------:R-:W-:Y:S01]  /*16e0*/  UIMAD.WIDE.U32 UR8, UR5, UR8, URZ ;  /* 0x00000008050872a5 */ /* 0x000fe2000f8e003f */
[----:B------:R-:W-:-:S03]  /*16f0*/  PLOP3.LUT P1, PT, PT, PT, UP1, 0x80, 0x0 ;  /* 0x000000000000781c */ /* 0x000fc60003f2f018 */
[----:B------:R-:W-:-:S04]  /*1700*/  @UP0 USHF.R.U32.HI UR5, URZ, UR11, UR9 ;  /* 0x0000000b3f050299 */ /* 0x000fc80008011609 */
[----:B------:R-:W-:-:S04]  /*1710*/  UIADD3 UR10, UR10, UR5, URZ ;  /* 0x000000050a0a7290 */ /* 0x000fc8000fffe03f */
[----:B------:R-:W-:Y:S02]  /*1720*/  UIADD3 UR6, UR10, UR6, URZ ;  /* 0x000000060a067290 */ /* 0x000fe4000fffe03f */
[----:B------:R-:W-:Y:S10]  /*1730*/  @!P1 BRA `(.L_x_1204) ;  /* 0x0000000000449947 */ /* 0x000ff40003800000 */
        /* <DEDUP_REMOVED lines=10> */
.L_x_1205:
[----:B------:R-:W-:-:S11]  /*17e0*/  UISETP.NE.AND UP1, UPT, UR7, 0x1, UPT ;  /* 0x000000010700788c */ /* 0x000fd6000bf25270 */
[----:B------:R-:W-:Y:S02]  /*17f0*/  @UP1 ULDC.64 UR10, c[0x0][0x9e8] ;  /* 0x00027a00000a1ab9 */ /* 0x000fe40000000a00 */
[----:B------:R-:W-:-:S04]  /*1800*/  UIMAD.WIDE.U32 UR8, UR5, UR10, URZ ;  /* 0x0000000a050872a5 */ /* 0x000fc8000f8e003f */
[----:B------:R-:W-:-:S12]  /*1810*/  @UP1 USHF.R.U32.HI UR5, URZ, UR11, UR9 ;  /* 0x0000000b3f051299 */ /* 0x000fd80008011609 */
.L_x_1206:
[----:B------:R-:W-:-:S04]  /*1820*/  UIMAD UR5, UR5, UR7, UR7 ;  /* 0x00000007050572a4 */ /* 0x000fc8000f8e0207 */
[----:B------:R-:W-:-:S04]  /*1830*/  UISETP.LT.AND UP1, UPT, UR6, UR5, UPT ;  /* 0x000000050600728c */ /* 0x000fc8000bf21270 */
[----:B------:R-:W-:-:S12]  /*1840*/  USEL UR6, UR6, UR5, UP1 ;  /* 0x0000000506067287 */ /* 0x000fd80008800000 */
.L_x_1204:
[----:B------:R-:W-:Y:S02]  /*1850*/  UIADD3 UR5, UR60, 0x3f, URZ ;  /* 0x0000003f3c057890 */ /* 0x000fe4000fffe03f */
[----:B------:R-:W-:Y:S02]  /*1860*/  UIADD3 UR10, UR6, 0x3f, URZ ;  /* 0x0000003f060a7890 */ /* 0x000fe4000fffe03f */
[----:B------:R-:W-:Y:S02]  /*1870*/  USHF.R.S32.HI UR6, URZ, 0x1f, UR5 ;  /* 0x0000001f3f067899 */ /* 0x000fe40008011405 */
[----:B------:R-:W-:Y:S01]  /*1880*/  USHF.R.S32.HI UR11, URZ, 0x1f, UR10 ;  /* 0x0000001f3f0b7899 */ /* 0x000fe2000801140a */
[----:B------:R-:W-:Y:S01]  /*1890*/  @UP0 ULDC UR8, c[0x0][0x44c] ;  /* 0x0001130000080ab9 */ /* 0x000fe20000000800 */
[----:B------:R-:W-:Y:S02]  /*18a0*/  ULEA.HI UR6, UR6, UR5, URZ, 0x6 ;  /* 0x0000000506067291 */ /* 0x000fe4000f8f303f */
[----:B------:R-:W-:-:S02]  /*18b0*/  UIMAD.WIDE.U32 UR8, UR61, UR8, URZ ;  /* 0x000000083d0872a5 */ /* 0x000fc4000f8e003f */
[----:B------:R-:W-:Y:S01]  /*18c0*/  ULEA.HI UR11, UR11, UR10, URZ, 0x6 ;  /* 0x0000000a0b0b7291 */ /* 0x000fe2000f8f303f */
[----:B------:R-:W-:Y:S01]  /*18d0*/  @UP0 ULDC UR13, c[0x0][0x450] ;  /* 0x00011400000d0ab9 */ /* 0x000fe20000000800 */
[----:B------:R-:W-:Y:S01]  /*18e0*/  UMOV UR12, UR61 ;  /* 0x0000003d000c7c82 */ /* 0x000fe20008000000 */
[----:B------:R-:W-:Y:S02]  /*18f0*/  UIADD3 UR52, UR60, -UR39, URZ ;  /* 0x800000273c347290 */ /* 0x000fe4000fffe03f */
[----:B------:R-:W-:Y:S02]  /*1900*/  USHF.R.S32.HI UR6, URZ, 0x6, UR6 ;  /* 0x000000063f067899 */ /* 0x000fe40008011406 */
[----:B------:R-:W-:Y:S02]  /*1910*/  USHF.R.S32.HI UR11, URZ, 0x6, UR11 ;  /* 0x000000063f0b7899 */ /* 0x000fe4000801140b */
[----:B------:R-:W-:Y:S02]  /*1920*/  @UP0 USHF.R.U32.HI UR12, URZ, UR13, UR9 ;  /* 0x0000000d3f0c0299 */ /* 0x000fe40008011609 */
[----:B------:R-:W-:-:S02]  /*1930*/  UISETP.LT.AND UP0, UPT, UR6, UR11, UPT ;  /* 0x0000000b0600728c */ /* 0x000fc4000bf01270 */
        /* <DEDUP_REMOVED lines=15> */
.L_x_1208:
[----:B------:R-:W-:-:S11]  /*1a30*/  UISETP.NE.AND UP0, UPT, UR7, 0x1, UPT ;  /* 0x000000010700788c */ /* 0x000fd6000bf05270 */
[----:B------:R-:W-:Y:S02]  /*1a40*/  @UP0 ULDC.64 UR12, c[0x0][0x9e8] ;  /* 0x00027a00000c0ab9 */ /* 0x000fe40000000a00 */
[----:B------:R-:W-:-:S04]  /*1a50*/  UIMAD.WIDE.U32 UR8, UR5, UR12, URZ ;  /* 0x0000000c050872a5 */ /* 0x000fc8000f8e003f */
[----:B------:R-:W-:-:S12]  /*1a60*/  @UP0 USHF.R.U32.HI UR5, URZ, UR13, UR9 ;  /* 0x0000000d3f050299 */ /* 0x000fd80008011609 */
.L_x_1209:
[----:B------:R-:W-:-:S04]  /*1a70*/  UIMAD UR5, UR5, UR7, URZ ;  /* 0x00000007050572a4 */ /* 0x000fc8000f8e023f */
[----:B------:R-:W-:-:S04]  /*1a80*/  UISETP.LT.AND UP0, UPT, UR10, UR5, UPT ;  /* 0x000000050a00728c */ /* 0x000fc8000bf01270 */
[----:B------:R-:W-:-:S12]  /*1a90*/  USEL UR10, UR10, UR5, !UP0 ;  /* 0x000000050a0a7287 */ /* 0x000fd8000c000000 */
.L_x_1207:
[----:B------:R-:W-:Y:S02]  /*1aa0*/  USHF.R.S32.HI UR5, URZ, 0x1f, UR10 ;  /* 0x0000001f3f057899 */ /* 0x000fe4000801140a */
[----:B------:R-:W-:Y:S02]  /*1ab0*/  ULOP3.LUT UR7, UR4, 0xff, URZ, 0xc0, !UPT ;  /* 0x000000ff04077892 */ /* 0x000fe4000f8ec03f */
[----:B------:R-:W-:-:S04]  /*1ac0*/  ULEA.HI UR5, UR5, UR10, URZ, 0x6 ;  /* 0x0000000a05057291 */ /* 0x000fc8000f8f303f */
[----:B------:R-:W-:Y:S01]  /*1ad0*/  USHF.R.S32.HI UR5, URZ, 0x6, UR5 ;  /* 0x000000063f057899 */ /* 0x000fe20008011405 */
[----:B------:R-:W-:-:S03]  /*1ae0*/  IMAD.U32 R201, RZ, RZ, UR7 ;  /* 0x00000007ffc97e24 */ /* 0x000fc6000f8e00ff */
[----:B------:R-:W-:-:S04]  /*1af0*/  UISETP.LT.AND UP0, UPT, URZ, UR5, UPT ;  /* 0x000000053f00728c */ /* 0x000fc8000bf01270 */
[----:B------:R-:W-:Y:S02]  /*1b00*/  USEL UR10, URZ, UR5, !UP0 ;  /* 0x000000053f0a7287 */ /* 0x000fe4000c000000 */
[----:B------:R-:W-:Y:S02]  /*1b10*/  USHF.R.U32.HI UR5, URZ, 0x10, UR4 ;  /* 0x000000103f057899 */ /* 0x000fe40008011604 */
[----:B------:R-:W-:Y:S01]  /*1b20*/  UISETP.GT.AND UP0, UPT, UR6, UR10, UPT ;  /* 0x0000000a0600728c */ /* 0x000fe2000bf04270 */
[----:B------:R-:W-:-:S03]  /*1b30*/  UMOV UR4, URZ ;  /* 0x0000003f00047c82 */ /* 0x000fc60008000000 */
[----:B------:R-:W-:Y:S02]  /*1b40*/  IMAD.U32 R23, RZ, RZ, UR5 ;  /* 0x00000005ff177e24 */ /* 0x000fe4000f8e00ff */
[----:B------:R-:W-:-:S13]  /*1b50*/  PLOP3.LUT P0, PT, PT, PT, UP0, 0x80, 0x0 ;  /* 0x000000000000781c */ /* 0x000fda0003f0f008 */
[----:B------:R-:W-:Y:S05]  /*1b60*/  @!P0 BRA `(.L_x_1210) ;  /* 0x0000000000988947 */ /* 0x000fea0003800000 */
[----:B------:R-:W-:Y:S01]  /*1b70*/  R2UR UR5, R23 ;  /* 0x00000000170572ca */ /* 0x000fe200000e0000 */
[----:B------:R-:W-:-:S12]  /*1b80*/  ULDC UR4, c[0x0][0x9f0] ;  /* 0x00027c0000047ab9 */ /* 0x000fd80000000800 */
[----:B------:R-:W-:-:S04]  /*1b90*/  UISETP.NE.AND UP0, UPT, UR5, URZ, UPT ;  /* 0x0000003f0500728c */ /* 0x000fc8000bf05270 */
[----:B------:R-:W-:-:S04]  /*1ba0*/  USEL UR11, UR5, UR4, UP0 ;  /* 0x00000004050b7287 */ /* 0x000fc80008000000 */
[----:B------:R-:W-:Y:S02]  /*1bb0*/  UIADD3 UR4, UR11, -0x1, UR6 ;  /* 0xffffffff0b047890 */ /* 0x000fe4000fffe006 */
[----:B------:R-:W-:Y:S02]  /*1bc0*/  IMAD.U32 R3, RZ, RZ, UR11 ;  /* 0x0000000bff037e24 */ /* 0x000fe4000f8e00ff */
[----:B------:R-:W-:-:S03]  /*1bd0*/  UIADD3 UR7, -UR10, UR4, URZ ;  /* 0x000000040a077290 */ /* 0x000fc6000fffe13f */
[-C--:B------:R-:W-:Y:S01]  /*1be0*/  IABS R0, R3.reuse ;  /* 0x0000000300007213 */ /* 0x080fe20000000000 */
[----:B------:R-:W-:Y:S01]  /*1bf0*/  UMOV UR4, URZ ;  /* 0x0000003f00047c82 */ /* 0x000fe20008000000 */
[----:B------:R-:W-:Y:S01]  /*1c00*/  IABS R5, R3 ;  /* 0x0000000300057213 */ /* 0x000fe20000000000 */
[----:B------:R-:W-:Y:S01]  /*1c10*/  IMAD.U32 R4, RZ, RZ, UR7 ;  /* 0x00000007ff047e24 */ /* 0x000fe2000f8e00ff */
[----:B------:R-:W-:Y:S01]  /*1c20*/  R2UR UR12, R0 ;  /* 0x00000000000c72ca */ /* 0x000fe200000e0000 */
[----:B------:R-:W-:-:S03]  /*1c30*/  ULOP3.LUT UR7, UR7, UR11, URZ, 0x3c, !UPT ;  /* 0x0000000b07077292 */ /* 0x000fc6000f8e3c3f */
[----:B------:R-:W-:-:S05]  /*1c40*/  IABS R4, R4 ;  /* 0x0000000400047213 */ /* 0x000fca0000000000 */
[----:B------:R-:W-:-:S04]  /*1c50*/  IMAD.MOV.U32 R3, RZ, RZ, R4 ;  /* 0x000000ffff037224 */ /* 0x000fc800078e0004 */
[----:B------:R-:W0:Y:S01]  /*1c60*/  I2F.RP R0, UR12 ;  /* 0x0000000c00007d06 */ /* 0x000e220008209400 */
[----:B------:R-:W-:-:S07]  /*1c70*/  R2UR UR9, R3 ;  /* 0x00000000030972ca */ /* 0x000fce00000e0000 */
[----:B0-----:R-:W0:Y:S02]  /*1c80*/  MUFU.RCP R0, R0 ;  /* 0x0000000000007308 */ /* 0x001e240000001000 */
        /* <DEDUP_REMOVED lines=20> */
.L_x_1210:
[----:B------:R-:W-:Y:S01]  /*1dd0*/  R2UR UR5, R201 ;  /* 0x00000000c90572ca */ /* 0x000fe200000e0000 */
[----:B------:R-:W-:Y:S01]  /*1de0*/  IMAD.U32 R152, RZ, RZ, UR6 ;  /* 0x00000006ff987e24 */ /* 0x000fe2000f8e00ff */
[----:B------:R-:W-:Y:S01]  /*1df0*/  PLOP3.LUT P0, PT, PT, PT, PT, 0x80, 0x0 ;  /* 0x000000000000781c */ /* 0x000fe20003f0f070 */
[----:B------:R-:W-:Y:S01]  /*1e00*/  IMAD.U32 R3, RZ, RZ, UR4 ;  /* 0x00000004ff037e24 */ /* 0x000fe2000f8e00ff */
[----:B------:R-:W-:Y:S01]  /*1e10*/  CS2R R150, SRZ ;  /* 0x0000000000967805 */ /* 0x000fe2000001ff00 */
[----:B------:R-:W-:Y:S01]  /*1e20*/  IMAD.MOV.U32 R0, RZ, RZ, RZ ;  /* 0x000000ffff007224 */ /* 0x000fe200078e00ff */
[----:B------:R-:W-:Y:S01]  /*1e30*/  CS2R R148, SRZ ;  /* 0x0000000000947805 */ /* 0x000fe2000001ff00 */
[----:B------:R-:W-:Y:S01]  /*1e40*/  IMAD.MOV.U32 R2, RZ, RZ, RZ ;  /* 0x000000ffff027224 */ /* 0x000fe200078e00ff */
[----:B------:R-:W-:Y:S02]  /*1e50*/  CS2R R146, SRZ ;  /* 0x0000000000927805 */ /* 0x000fe4000001ff00 */
[----:B------:R-:W-:-:S02]  /*1e60*/  CS2R R144, SRZ ;  /* 0x0000000000907805 */ /* 0x000fc4000001ff00 */
[----:B------:R-:W-:Y:S02]  /*1e70*/  CS2R R142, SRZ ;  /* 0x00000000008e7805 */ /* 0x000fe4000001ff00 */
[----:B------:R-:W-:Y:S02]  /*1e80*/  CS2R R140, SRZ ;  /* 0x00000000008c7805 */ /* 0x000fe4000001ff00 */
[----:B------:R-:W-:Y:S01]  /*1e90*/  CS2R R138, SRZ ;  /* 0x00000000008a7805 */ /* 0x000fe2000001ff00 */
[----:B------:R-:W-:Y:S01]  /*1ea0*/  UIMAD UR5, UR5, UR4, UR10 ;  /* 0x00000004050572a4 */ /* 0x000fe2000f8e020a */
[----:B------:R-:W-:Y:S02]  /*1eb0*/  CS2R R136, SRZ ;  /* 0x0000000000887805 */ /* 0x000fe4000001ff00 */
[----:B------:R-:W-:Y:S02]  /*1ec0*/  CS2R R134, SRZ ;  /* 0x0000000000867805 */ /* 0x000fe4000001ff00 */
[----:B------:R-:W-:-:S02]  /*1ed0*/  CS2R R132, SRZ ;  /* 0x0000000000847805 */ /* 0x000fc4000001ff00 */
[----:B------:R-:W-:Y:S02]  /*1ee0*/  CS2R R130, SRZ ;  /* 0x0000000000827805 */ /* 0x000fe4000001ff00 */
[----:B------:R-:W-:Y:S02]  /*1ef0*/  CS2R R128, SRZ ;  /* 0x0000000000807805 */ /* 0x000fe4000001ff00 */
[----:B------:R-:W-:Y:S01]  /*1f00*/  VIADDMNMX R152, R3, UR5, R152, PT ;  /* 0x0000000503987c46 */ /* 0x000fe2000b800198 */
[----:B------:R-:W-:Y:S01]  /*1f10*/  IMAD.U32 R22, RZ, RZ, UR5 ;  /* 0x00000005ff167e24 */ /* 0x000fe2000f8e00ff */
[----:B------:R-:W-:Y:S02]  /*1f20*/  CS2R R126, SRZ ;  /* 0x00000000007e7805 */ /* 0x000fe4000001ff00 */
[----:B------:R-:W-:Y:S02]  /*1f30*/  CS2R R124, SRZ ;  /* 0x00000000007c7805 */ /* 0x000fe4000001ff00 */
[----:B------:R-:W-:-:S02]  /*1f40*/  ISETP.GT.AND P1, PT, R152, UR5, PT ;  /* 0x0000000598007c0c */ /* 0x000fc4000bf24270 */
        /* <DEDUP_REMOVED lines=87> */
.L_x_1212:
[----:B------:R-:W2:Y:S01]  /*24c0*/  LDL R2, [R1+0x64] ;  /* 0x0000640001027983 */ /* 0x000ea20000100800 */
[----:B------:R-:W-:-:S13]  /*24d0*/  R2UR UR6, R232 ;  /* 0x00000000e80672ca */ /* 0x000fda00000e0000 */
[----:B------:R-:W-:-:S04]  /*24e0*/  ULEA.HI UR4, UR6, UR6, URZ, 0x1 ;  /* 0x0000000606047291 */ /* 0x000fc8000f8f083f */
[----:B------:R-:W-:-:S04]  /*24f0*/  ULOP3.LUT UR4, UR4, 0xfffffffe, URZ, 0xc0, !UPT ;  /* 0xfffffffe04047892 */ /* 0x000fc8000f8ec03f */
[----:B------:R-:W-:-:S06]  /*2500*/  UIADD3 UR4, UR6, -UR4, URZ ;  /* 0x8000000406047290 */ /* 0x000fcc000fffe03f */
[----:B------:R-:W-:-:S05]  /*2510*/  IMAD.U32 R0, RZ, RZ, UR4 ;  /* 0x00000004ff007e24 */ /* 0x000fca000f8e00ff */
[----:B------:R-:W-:-:S04]  /*2520*/  SHF.L.U32 R0, R0, 0x1f, RZ ;  /* 0x0000001f00007819 */ /* 0x000fc800000006ff */
[----:B------:R-:W0:Y:S01]  /*2530*/  SYNCS.PHASECHK.TRANS64.TRYWAIT P1, [UR37+0x30800], R0 ;  /* 0x03080000ff0075a7 */ /* 0x000e220008020165 */
[----:B--2---:R-:W-:-:S13]  /*2540*/  R2UR UR5, R2 ;  /* 0x00000000020572ca */ /* 0x004fda00000e0000 */
[----:B------:R-:W-:-:S05]  /*2550*/  IMAD.U32 R2, RZ, RZ, UR5 ;  /* 0x00000005ff027e24 */ /* 0x000fca000f8e00ff */
[----:B------:R-:W-:Y:S01]  /*2560*/  ISETP.NE.AND P0, PT, R2, 0x3, PT ;  /* 0x000000030200780c */ /* 0x000fe20003f05270 */
[----:B0-----:R-:W-:-:S12]  /*2570*/  @!P1 BRA `(.L_x_1213) ;  /* 0x0000017400a49947 */ /* 0x001fd80003800000 */
.L_x_1450:
[----:B------:R-:W-:Y:S05]  /*2580*/  @!P0 BRA `(.L_x_1214) ;  /* 0x0000000000048947 */ /* 0x000fea0003800000 */
[----:B------:R-:W-:Y:S01]  /*2590*/  BPT.TRAP 0x1 ;  /* 0x000000040000795c */ /* 0x000fe20000300000 */
.L_x_1214:
[----:B0-----:R-:W-:Y:S02]  /*25a0*/  IMAD.U32 R3, RZ, RZ, UR36 ;  /* 0x00000024ff037e24 */ /* 0x001fe4000f8e00ff */
[----:B------:R-:W-:-:S03]  /*25b0*/  IMAD.U32 R0, RZ, RZ, UR38 ;  /* 0x00000026ff007e24 */ /* 0x000fc6000f8e00ff */
[----:B------:R-:W-:Y:S02]  /*25c0*/  LEA R3, R3, UR37, 0x3 ;  /* 0x0000002503037c11 */ /* 0x000fe4000f8e18ff */
[----:B------:R-:W-:-:S04]  /*25d0*/  SHF.L.U32 R0, R0, 0x1f, RZ ;  /* 0x0000001f00007819 */ /* 0x000fc800000006ff */
[----:B------:R0:W1:Y:S01]  /*25e0*/  SYNCS.PHASECHK.TRANS64.TRYWAIT P2, [R3+URZ+0x30830], R0 ;  /* 0x03083000030075a7 */ /* 0x000062000804017f */
[----:B------:R-:W-:Y:S05]  /*25f0*/  @!P0 BRA `(.L_x_1215) ;  /* 0x0000000000048947 */ /* 0x000fea0003800000 */
[----:B------:R-:W-:Y:S01]  /*2600*/  BPT.TRAP 0x1 ;  /* 0x000000040000795c */ /* 0x000fe20000300000 */
.L_x_1215:
[----:B------:R-:W2:Y:S02]  /*2610*/  S2R R2, SR_TID.X ;  /* 0x0000000000027919 */ /* 0x000ea40000002100 */
[----:B--2---:R-:W-:-:S04]  /*2620*/  LOP3.LUT R2, R2, 0x7f, RZ, 0xc0, !PT ;  /* 0x0000007f02027812 */ /* 0x004fc800078ec0ff */
[----:B------:R-:W-:Y:S01]  /*2630*/  ISETP.NE.AND P1, PT, R2, RZ, PT ;  /* 0x000000ff0200720c */ /* 0x000fe20003f25270 */
[----:B-1----:R-:W-:-:S12]  /*2640*/  @P2 BRA `(.L_x_1216) ;  /* 0x0000000000082947 */ /* 0x002fd80003800000 */
[----:B------:R-:W1:Y:S02]  /*2650*/  SYNCS.PHASECHK.TRANS64.TRYWAIT P2, [R3+URZ+0x30830], R0 ;  /* 0x03083000030075a7 */ /* 0x000e64000804017f */
[----:B-1----:R-:W-:Y:S05]  /*2660*/  @!P2 BRA `(.L_x_1217) ;  /* 0x000001740080a947 */ /* 0x002fea0003800000 */
.L_x_1216:
[----:B------:R-:W-:Y:S05]  /*2670*/  WARPSYNC.ALL ;  /* 0x0000000000007948 */ /* 0x000fea0003800000 */
[----:B------:R-:W-:Y:S01]  /*2680*/  UIADD3 UR4, UR37, 0x20400, URZ ;  /* 0x0002040025047890 */ /* 0x000fe2000fffe03f */
[----:B------:R-:W-:Y:S01]  /*2690*/  WARPGROUP.ARRIVE ;  /* 0x00000000000079c5 */ /* 0x000fe20000000000 */
[----:B------:R-:W-:Y:S01]  /*26a0*/  UMOV UR9, 0x40000040 ;  /* 0x4000004000097882 */ /* 0x000fe20000000000 */
[----:B------:R-:W-:Y:S01]  /*26b0*/  UMOV UR11, 0x40000040 ;  /* 0x40000040000b7882 */ /* 0x000fe20000000000 */
[----:B------:R-:W-:Y:S01]  /*26c0*/  USHF.R.U32.HI UR4, URZ, 0x4, UR4 ;  /* 0x000000043f047899 */ /* 0x000fe20008011604 */
[----:B------:R-:W-:Y:S01]  /*26d0*/  IMAD.U32 R15, RZ, RZ, UR9 ;  /* 0x00000009ff0f7e24 */ /* 0x000fe2000f8e00ff */
[----:B------:R-:W-:Y:S01]  /*26e0*/  UMOV UR13, 0x40000040 ;  /* 0x40000040000d7882 */ /* 0x000fe20000000000 */
[----:B------:R-:W-:Y:S01]  /*26f0*/  UMOV UR15, 0x40000040 ;  /* 0x40000040000f7882 */ /* 0x000fe20000000000 */
[----:B------:R-:W-:Y:S01]  /*2700*/  ULOP3.LUT UR4, UR4, 0x3fff, URZ, 0xc0, !UPT ;  /* 0x00003fff04047892 */ /* 0x000fe2000f8ec03f */
[----:B01----:R-:W-:Y:S01]  /*2710*/  VIADD R0, R19, UR61 ;  /* 0x0000003d13007c36 */ /* 0x003fe20008000000 */
[----:B------:R-:W-:Y:S01]  /*2720*/  UMOV UR17, 0x40000040 ;  /* 0x4000004000117882 */ /* 0x000fe20000000000 */
[----:B------:R-:W-:Y:S01]  /*2730*/  UMOV UR19, 0x40000040 ;  /* 0x4000004000137882 */ /* 0x000fe20000000000 */
[----:B------:R-:W-:Y:S01]  /*2740*/  ULOP3.LUT UR5, UR4, 0x10000, URZ, 0xfc, !UPT ;  /* 0x0001000004057892 */ /* 0x000fe2000f8efc3f */
[----:B------:R-:W-:Y:S01]  /*2750*/  IMAD.MOV.U32 R2, RZ, RZ, R0 ;  /* 0x000000ffff027224 */ /* 0x000fe200078e0000 */
[----:B------:R-:W-:Y:S01]  /*2760*/  ULOP3.LUT UR4, UR40, 0x10000, URZ, 0xfc, !UPT ;  /* 0x0001000028047892 */ /* 0x000fe2000f8efc3f */
[----:B------:R-:W-:Y:S01]  /*2770*/  LEA R17, R152, 0xffffffc0, 0x6 ;  /* 0xffffffc098117811 */ /* 0x000fe200078e30ff */
[----:B------:R-:W-:Y:S01]  /*2780*/  UMOV UR21, 0x40000040 ;  /* 0x4000004000157882 */ /* 0x000fe20000000000 */
[----:B------:R-:W-:Y:S01]  /*2790*/  UMOV UR23, 0x40000040 ;  /* 0x4000004000177882 */ /* 0x000fe20000000000 */
[----:B------:R-:W-:Y:S01]  /*27a0*/  IMAD.U32 R18, RZ, RZ, UR5 ;  /* 0x00000005ff127e24 */ /* 0x000fe2000f8e00ff */
[----:B------:R-:W-:-:S02]  /*27b0*/  ULEA UR5, UR36, UR5, 0xb ;  /* 0x0000000524057291 */ /* 0x000fc4000f8e583f */
[----:B------:R-:W-:Y:S01]  /*27c0*/  UMOV UR8, UR4 ;  /* 0x0000000400087c82 */ /* 0x000fe20008000000 */
[----:B------:R-:W-:Y:S01]  /*27d0*/  UIADD3 UR6, UR4, 0x2, URZ ;  /* 0x0000000204067890 */ /* 0x000fe2000fffe03f */
[----:B------:R-:W-:Y:S01]  /*27e0*/  IMAD.U32 R14, RZ, RZ, UR8 ;  /* 0x00000008ff0e7e24 */ /* 0x000fe2000f8e00ff */
[----:B------:R-:W-:Y:S02]  /*27f0*/  UIADD3 UR7, UR5, 0x2, URZ ;  /* 0x0000000205077890 */ /* 0x000fe4000fffe03f */
[----:B------:R-:W-:Y:S01]  /*2800*/  UMOV UR10, UR5 ;  /* 0x00000005000a7c82 */ /* 0x000fe20008000000 */
[----:B------:R-:W-:Y:S01]  /*2810*/  UIADD3 UR12, UR4, 0x404, URZ ;  /* 0x00000404040c7890 */ /* 0x000fe2000fffe03f */
[----:B------:R-:W-:Y:S01]  /*2820*/  HGMMA.64x64x16.F32 R24, gdesc[UR8], RZ, !UPT, gsb0 ;  /* 0x00e00000081879f0 */ /* 0x000fe2000c0008ff */
        /* <DEDUP_REMOVED lines=8> */
[----:B------:R-:W-:-:S02]  /*28b0*/  UIADD3 UR14, UR5, 0x204, URZ ;  /* 0x00000204050e7890 */ /* 0x000fc4000fffe03f */
[----:B------:R-:W-:Y:S02]  /*28c0*/  UIADD3 UR16, UR4, 0x406, URZ ;  /* 0x0000040604107890 */ /* 0x000fe4000fffe03f */
[----:B------:R-:W-:Y:S02]  /*28d0*/  UIADD3 UR18, UR5, 0x206, URZ ;  /* 0x0000020605127890 */ /* 0x000fe4000fffe03f */
[----:B------:R-:W-:Y:S02]  /*28e0*/  UIADD3 UR20, UR4, 0x800, URZ ;  /* 0x0000080004147890 */ /* 0x000fe4000fffe03f */
[----:B------:R-:W-:Y:S02]  /*28f0*/  UIADD3 UR22, UR5, 0x400, URZ ;  /* 0x0000040005167890 */ /* 0x000fe4000fffe03f */
[----:B------:R-:W-:Y:S02]  /*2900*/  UIADD3 UR24, UR4, 0x802, URZ ;  /* 0x0000080204187890 */ /* 0x000fe4000fffe03f */
[----:B------:R-:W-:Y:S01]  /*2910*/  UIADD3 UR26, UR5, 0x402, URZ ;  /* 0x00000402051a7890 */ /* 0x000fe2000fffe03f */
[----:B------:R-:W-:Y:S01]  /*2920*/  UMOV UR25, 0x40000040 ;  /* 0x4000004000197882 */ /* 0x000fe20000000000 */
[----:B------:R-:W-:Y:S01]  /*2930*/  UMOV UR27, 0x40000040 ;  /* 0x40000040001b7882 */ /* 0x000fe20000000000 */
[----:B------:R-:W-:-:S02]  /*2940*/  UIADD3 UR28, UR4, 0x804, URZ ;  /* 0x00000804041c7890 */ /* 0x000fc4000fffe03f */
[----:B------:R-:W-:Y:S01]  /*2950*/  UIADD3 UR30, UR5, 0x404, URZ ;  /* 0x00000404051e7890 */ /* 0x000fe2000fffe03f */
[----:B------:R-:W-:Y:S01]  /*2960*/  UMOV UR29, 0x40000040 ;  /* 0x40000040001d7882 */ /* 0x000fe20000000000 */
[----:B------:R-:W-:Y:S01]  /*2970*/  UMOV UR31, 0x40000040 ;  /* 0x40000040001f7882 */ /* 0x000fe20000000000 */
[----:B------:R-:W-:Y:S02]  /*2980*/  UIADD3 UR32, UR4, 0x806, URZ ;  /* 0x0000080604207890 */ /* 0x000fe4000fffe03f */
[----:B------:R-:W-:Y:S01]  /*2990*/  UIADD3 UR34, UR5, 0x406, URZ ;  /* 0x0000040605227890 */ /* 0x000fe2000fffe03f */
[----:B------:R-:W-:Y:S01]  /*29a0*/  UMOV UR33, 0x40000040 ;  /* 0x4000004000217882 */ /* 0x000fe20000000000 */
[----:B------:R-:W-:Y:S01]  /*29b0*/  UMOV UR35, 0x40000040 ;  /* 0x4000004000237882 */ /* 0x000fe20000000000 */
        /* <DEDUP_REMOVED lines=16> */
[----:B------:R-:W-:-:S02]  /*2ac0*/  WARPGROUP.DEPBAR.LE gsb0, 0x0 ;  /* 0x00008000000079c5 */ /* 0x000fc40000010000 */
[----:B------:R-:W-:-:S06]  /*2ad0*/  WARPGROUP.ARRIVE ;  /* 0x00000000000079c5 */ /* 0x000fcc0000000000 */
[----:B------:R-:W-:Y:S01]  /*2ae0*/  HGMMA.64x64x16.F32 R24, gdesc[UR8], R24, gsb0 ;  /* 0x00e00000081879f0 */ /* 0x000fe20008000818 */
        /* <DEDUP_REMOVED lines=8> */
[----:B------:R-:W-:Y:S02]  /*2b70*/  WARPGROUP.DEPBAR.LE gsb0, 0x0 ;  /* 0x00008000000079c5 */ /* 0x000fe40000010000 */
        /* <DEDUP_REMOVED lines=17> */
[----:B------:R-:W-:Y:S01]  /*2c90*/  IMAD.U32 R6, RZ, RZ, UR8 ;  /* 0x00000008ff067e24 */ /* 0x000fe2000f8e00ff */
[----:B------:R-:W-:Y:S01]  /*2ca0*/  ULDC.64 UR6, c[0x0][0x9e0] ;  /* 0x0002780000067ab9 */ /* 0x000fe20000000a00 */
[----:B------:R-:W-:Y:S01]  /*2cb0*/  IMAD.U32 R7, RZ, RZ, UR9 ;  /* 0x00000009ff077e24 */ /* 0x000fe2000f8e00ff */
[----:B------:R-:W-:Y:S01]  /*2cc0*/  UISETP.GE.AND UP1, UPT, UR7, 0x1, UPT ;  /* 0x000000010700788c */ /* 0x000fe2000bf26270 */
[----:B------:R-:W-:Y:S02]  /*2cd0*/  WARPGROUP.DEPBAR.LE gsb0, 0x0 ;  /* 0x00008000000079c5 */ /* 0x000fe40000010000 */
[----:B------:R-:W-:-:S06]  /*2ce0*/  WARPGROUP.ARRIVE ;  /* 0x00000000000079c5 */ /* 0x000fcc0000000000 */
[----:B------:R-:W-:Y:S01]  /*2cf0*/  HGMMA.64x64x16.F32 R24, gdesc[UR8], R24, gsb0 ;  /* 0x00e00000081879f0 */ /* 0x000fe20008000818 */
[----:B------:R-:W-:Y:S02]  /*2d00*/  UIADD3 UR8, UR4, 0x402, URZ ;  /* 0x0000040204087890 */ /* 0x000fe4000fffe03f */
[----:B------:R-:W-:Y:S01]  /*2d10*/  UIADD3 UR10, UR5, 0x202, URZ ;  /* 0x00000202050a7890 */ /* 0x000fe2000fffe03f */
[----:B------:R-:W-:Y:S01]  /*2d20*/  UMOV UR9, 0x40000040 ;  /* 0x4000004000097882 */ /* 0x000fe20000000000 */
[----:B------:R-:W-:Y:S01]  /*2d30*/  UMOV UR11, 0x40000040 ;  /* 0x40000040000b7882 */ /* 0x000fe20000000000 */
[----:B------:R-:W-:Y:S02]  /*2d40*/  ULDC UR4, c[0x0][0x448] ;  /* 0x0001120000047ab9 */ /* 0x000fe40000000800 */
[----:B------:R-:W-:-:S06]  /*2d50*/  UISETP.NE.AND UP0, UPT, UR4, 0x1, UPT ;  /* 0x000000010400788c */ /* 0x000fcc000bf05270 */
[----:B------:R-:W-:Y:S02]  /*2d60*/  PLOP3.LUT P2, PT, PT, PT, UP0, 0x80, 0x0 ;  /* 0x000000000000781c */ /* 0x000fe40003f4f008 */
[----:B------:R-:W-:-:S03]  /*2d70*/  PLOP3.LUT P3, PT, PT, PT, UP0, 0x80, 0x0 ;  /* 0x000000000000781c */ /* 0x000fc60003f6f008 */
[----:B------:R-:W-:-:S08]  /*2d80*/  @UP0 ULDC UR4, c[0x0][0x44c] ;  /* 0x0001130000040ab9 */ /* 0x000fd00000000800 */
[----:B------:R-:W-:Y:S01]  /*2d90*/  @P2 IMAD.HI.U32 R4, R0, UR4, RZ ;  /* 0x0000000400042c27 */ /* 0x000fe2000f8e00ff */
[----:B------:R-:W-:Y:S01]  /*2da0*/  @UP0 ULDC UR4, c[0x0][0x450] ;  /* 0x0001140000040ab9 */ /* 0x000fe20000000800 */
[----:B------:R-:W-:Y:S02]  /*2db0*/  PLOP3.LUT P2, PT, PT, PT, UP1, 0x40, 0x0 ;  /* 0x000000000000781c */ /* 0x000fe40003f4e818 */
[----:B------:R-:W-:Y:S01]  /*2dc0*/  @!P1 VIADD R0, R3, 0x30840 ;  /* 0x0003084003009836 */ /* 0x000fe20000000000 */
[----:B------:R-:W-:Y:S01]  /*2dd0*/  @P3 SHF.R.U32.HI R2, RZ, UR4, R4 ;  /* 0x00000004ff023c19 */ /* 0x000fe20008011604 */
[----:B------:R-:W-:-:S03]  /*2de0*/  IMAD.MOV.U32 R3, RZ, RZ, -0x40 ;  /* 0xffffffc0ff037424 */ /* 0x000fc600078e00ff */
[----:B------:R-:W-:Y:S01]  /*2df0*/  @!P1 PRMT R0, RZ, 0x654, R0 ;  /* 0x00000654ff009816 */ /* 0x000fe20000000000 */
[----:B------:R-:W0:Y:S01]  /*2e00*/  SHFL.IDX PT, R5, R2, RZ, 0x1c1f ;  /* 0x001c1fff02057589 */ /* 0x000e2200000e0000 */
[----:B------:R-:W-:Y:S02]  /*2e10*/  IMAD R21, R152, R3, 0x40 ;  /* 0x0000004098157424 */ /* 0x000fe400078e0203 */
[----:B------:R-:W-:-:S03]  /*2e20*/  IMAD.U32 R3, RZ, RZ, UR39 ;  /* 0x00000027ff037e24 */ /* 0x000fc6000f8e00ff */
[----:B------:R-:W-:Y:S01]  /*2e30*/  IADD3 R20, -R16, UR60, R21 ;  /* 0x0000003c10147c10 */ /* 0x000fe2000fffe115 */
        /* <DEDUP_REMOVED lines=8> */
[----:B------:R-:W-:Y:S01]  /*2ec0*/  HGMMA.64x64x16.F32 R24, gdesc[UR16], R24, gsb0 ;  /* 0x00e00000101879f0 */ /* 0x000fe20008000818 */
[----:B------:R-:W-:Y:S02]  /*2ed0*/  ULDC UR18, c[0x0][0x9dc] ;  /* 0x0002770000127ab9 */ /* 0x000fe40000000800 */
[----:B------:R-:W-:Y:S01]  /*2ee0*/  ULOP3.LUT UR4, URZ, UR18, URZ, 0x33, !UPT ;  /* 0x000000123f047292 */ /* 0x000fe2000f8e333f */
        /* <DEDUP_REMOVED lines=25> */
[----:B------:R1:W-:Y:S02]  /*3080*/  @!P1 SYNCS.ARRIVE.TRANS64.RED.A1T0 RZ, [R0+URZ], RZ ;  /* 0x000000ff00ff99a7 */ /* 0x0003e4000810043f */
[----:B-1----:R-:W-:-:S04]  /*3090*/  IADD3 R0, -R16, 0x1, R21 ;  /* 0x0000000110007810 */ /* 0x002fc80007ffe115 */
[----:B------:R-:W-:-:S05]  /*30a0*/  IADD3 R0, -R3, UR60, R0 ;  /* 0x0000003c03007c10 */ /* 0x000fca000fffe100 */
[C---:B------:R-:W-:Y:S02]  /*30b0*/  VIADD R57, R0.reuse, UR6 ;  /* 0x0000000600397c36 */ /* 0x040fe40008000000 */
[----:B------:R-:W-:-:S03]  /*30c0*/  VIADD R56, R0, UR4 ;  /* 0x0000000400387c36 */ /* 0x000fc60008000000 */
[----:B0-----:R-:W-:Y:S01]  /*30d0*/  VIADDMNMX R0, R5, R57, R20, PT ;  /* 0x0000003905007246 */ /* 0x001fe20003800114 */
[----:B------:R-:W-:Y:S01]  /*30e0*/  IMAD.IADD R3, R56, 0x1, R5 ;  /* 0x0000000138037824 */ /* 0x000fe200078e0205 */
[----:B------:R-:W-:Y:S06]  /*30f0*/  @P2 BRA `(.L_x_1218) ;  /* 0x00000000005c2947 */ /* 0x000fec0003800000 */
[----:B------:R-:W-:Y:S01]  /*3100*/  IMAD.U32 R4, RZ, RZ, UR39 ;  /* 0x00000027ff047e24 */ /* 0x000fe2000f8e00ff */
[----:B------:R-:W-:Y:S04]  /*3110*/  BSSY B0, `(.L_x_1219) ;  /* 0x0000011000007945 */ /* 0x000fe80003800000 */
[----:B------:R-:W-:-:S04]  /*3120*/  IADD3 R4, -R4, UR60, R5 ;  /* 0x0000003c04047c10 */ /* 0x000fc8000fffe105 */
[----:B------:R-:W-:-:S13]  /*3130*/  ISETP.GT.AND P2, PT, R4, -0x1, PT ;  /* 0xffffffff0400780c */ /* 0x000fda0003f44270 */
[----:B------:R-:W-:Y:S05]  /*3140*/  @P2 BRA `(.L_x_1220) ;  /* 0x0000000000202947 */ /* 0x000fea0003800000 */
[----:B------:R-:W-:Y:S01]  /*3150*/  UISETP.NE.AND UP2, UPT, UR7, 0x1, UPT ;  /* 0x000000010700788c */ /* 0x000fe2000bf45270 */
[----:B------:R-:W-:-:S05]  /*3160*/  LOP3.LUT R4, RZ, R4, RZ, 0x33, !PT ;  /* 0x00000004ff047212 */ /* 0x000fca00078e33ff */
[----:B------:R-:W-:-:S05]  /*3170*/  PLOP3.LUT P2, PT, PT, PT, UP2, 0x80, 0x0 ;  /* 0x000000000000781c */ /* 0x000fca0003f4f028 */
[----:B------:R-:W-:-:S08]  /*3180*/  @UP2 ULDC.64 UR4, c[0x0][0x9e8] ;  /* 0x00027a0000042ab9 */ /* 0x000fd00000000a00 */
[----:B------:R-:W-:-:S05]  /*3190*/  @P2 IMAD.HI.U32 R5, R4, UR4, RZ ;  /* 0x0000000404052c27 */ /* 0x000fca000f8e00ff */
[----:B------:R-:W-:-:S04]  /*31a0*/  @P2 SHF.R.U32.HI R4, RZ, UR5, R5 ;  /* 0x00000005ff042c19 */ /* 0x000fc80008011605 */
[----:B------:R-:W-:Y:S01]  /*31b0*/  LOP3.LUT R4, RZ, R4, RZ, 0x33, !PT ;  /* 0x00000004ff047212 */ /* 0x000fe200078e33ff */
[----:B------:R-:W-:Y:S06]  /*31c0*/  BRA `(.L_x_1221) ;  /* 0x0000000000147947 */ /* 0x000fec0003800000 */
.L_x_1220:
[----:B------:R-:W-:-:S06]  /*31d0*/  UISETP.NE.AND UP2, UPT, UR7, 0x1, UPT ;  /* 0x000000010700788c */ /* 0x000fcc000bf45270 */
[----:B------:R-:W-:-:S05]  /*31e0*/  PLOP3.LUT P2, PT, PT, PT, UP2, 0x80, 0x0 ;  /* 0x000000000000781c */ /* 0x000fca0003f4f028 */
[----:B------:R-:W-:-:S08]  /*31f0*/  @UP2 ULDC.64 UR4, c[0x0][0x9e8] ;  /* 0x00027a0000042ab9 */ /* 0x000fd00000000a00 */
[----:B------:R-:W-:-:S05]  /*3200*/  @P2 IMAD.HI.U32 R5, R4, UR4, RZ ;  /* 0x0000000404052c27 */ /* 0x000fca000f8e00ff */
[----:B------:R-:W-:-:S07]  /*3210*/  @P2 SHF.R.U32.HI R4, RZ, UR5, R5 ;  /* 0x00000005ff042c19 */ /* 0x000fce0008011605 */
.L_x_1221:
[----:B------:R-:W-:Y:S05]  /*3220*/  BSYNC B0 ;  /* 0x0000000000007941 */ /* 0x000fea0003800000 */
.L_x_1219:
[----:B------:R-:W-:-:S04]  /*3230*/  IMAD R5, R4, UR7, -R17 ;  /* 0x0000000704057c24 */ /* 0x000fc8000f8e0a11 */
[----:B------:R-:W-:-:S05]  /*3240*/  IMAD.IADD R5, R5, 0x1, -R16 ;  /* 0x0000000105057824 */ /* 0x000fca00078e0a10 */
[----:B------:R-:W-:Y:S02]  /*3250*/  VIMNMX R3, R3, R5, !PT ;  /* 0x0000000503037248 */ /* 0x000fe40007fe0100 */
[----:B------:R-:W-:-:S07]  /*3260*/  VIADDMNMX R0, R5, UR7, R0, PT ;  /* 0x0000000705007c46 */ /* 0x000fce000b800100 */
.L_x_1218:
[C---:B------:R-:W-:Y:S01]  /*3270*/  ISETP.GE.AND P2, PT, R21.reuse, 0x2, PT ;  /* 0x000000021500780c */ /* 0x040fe20003f46270 */
[----:B------:R-:W0:Y:S01]  /*3280*/  SHFL.IDX PT, R5, R2, 0x1, 0x1c1f ;  /* 0x003c1f0002057f89 */ /* 0x000e2200000e0000 */
[----:B------:R-:W-:Y:S02]  /*3290*/  ISETP.GE.AND P6, PT, R21, 0xa, PT ;  /* 0x0000000a1500780c */ /* 0x000fe40003fc6270 */
[----:B------:R-:W-:Y:S02]  /*32a0*/  ISETP.GT.AND P4, PT, R3, 0x1, !P2 ;  /* 0x000000010300780c */ /* 0x000fe40005784270 */
[----:B------:R-:W-:Y:S02]  /*32b0*/  ISETP.GE.AND P3, PT, R21, 0x9, PT ;  /* 0x000000091500780c */ /* 0x000fe40003f66270 */
[----:B------:R-:W-:Y:S02]  /*32c0*/  ISETP.LT.OR P4, PT, R0, 0x2, P4 ;  /* 0x000000020000780c */ /* 0x000fe40002781670 */
[----:B------:R-:W-:-:S02]  /*32d0*/  ISETP.GT.AND P5, PT, R3, 0x8, !P3 ;  /* 0x000000080300780c */ /* 0x000fc40005fa4270 */
[----:B------:R-:W-:Y:S02]  /*32e0*/  FSEL R58, R25, -INF , !P4 ;  /* 0xff800000193a7808 */ /* 0x000fe40006000000 */
[----:B------:R-:W-:Y:S02]  /*32f0*/  ISETP.GT.AND P4, PT, R3, 0x9, !P6 ;  /* 0x000000090300780c */ /* 0x000fe40007784270 */
[----:B------:R-:W-:Y:S02]  /*3300*/  P2R R25, PR, RZ, 0x40 ;  /* 0x00000040ff197803 */ /* 0x000fe40000000000 */
[----:B------:R-:W-:Y:S02]  /*3310*/  ISETP.LT.OR P4, PT, R0, 0xa, P4 ;  /* 0x0000000a0000780c */ /* 0x000fe40002781670 */
[----:B------:R-:W-:Y:S02]  /*3320*/  ISETP.GE.AND P6, PT, R21, 0x11, PT ;  /* 0x000000111500780c */ /* 0x000fe40003fc6270 */
[----:B------:R-:W-:-:S02]  /*3330*/  FSEL R60, R29, -INF , !P4 ;  /* 0xff8000001d3c7808 */ /* 0x000fc40006000000 */
[----:B------:R-:W-:Y:S02]  /*3340*/  ISETP.LT.OR P5, PT, R0, 0x9, P5 ;  /* 0x000000090000780c */ /* 0x000fe40002fa1670 */
[----:B------:R-:W-:Y:S02]  /*3350*/  ISETP.GT.AND P4, PT, R3, 0x10, !P6 ;  /* 0x000000100300780c */ /* 0x000fe40007784270 */
[----:B------:R-:W-:Y:S02]  /*3360*/  FSEL R28, R28, -INF , !P5 ;  /* 0xff8000001c1c7808 */ /* 0x000fe40006800000 */
[----:B------:R-:W-:Y:S02]  /*3370*/  ISETP.LT.OR P4, PT, R0, 0x11, P4 ;  /* 0x000000110000780c */ /* 0x000fe40002781670 */
[----:B------:R-:W-:Y:S02]  /*3380*/  ISETP.GE.AND P5, PT, R21, 0x12, PT ;  /* 0x000000121500780c */ /* 0x000fe40003fa6270 */
[----:B------:R-:W-:-:S02]  /*3390*/  FSEL R32, R32, -INF , !P4 ;  /* 0xff80000020207808 */ /* 0x000fc40006000000 */
[----:B------:R-:W-:Y:S02]  /*33a0*/  ISETP.GT.AND P4, PT, R3, 0x11, !P5 ;  /* 0x000000110300780c */ /* 0x000fe40006f84270 */
[----:B------:R-:W-:Y:S02]  /*33b0*/  P2R R59, PR, RZ, 0x20 ;  /* 0x00000020ff3b7803 */ /* 0x000fe40000000000 */
[----:B------:R-:W-:Y:S02]  /*33c0*/  ISETP.LT.OR P4, PT, R0, 0x12, P4 ;  /* 0x000000120000780c */ /* 0x000fe40002781670 */
[----:B------:R-:W-:Y:S02]  /*33d0*/  ISETP.GE.AND P5, PT, R21, 0x19, PT ;  /* 0x000000191500780c */ /* 0x000fe40003fa6270 */
[----:B------:R-:W-:Y:S02]  /*33e0*/  FSEL R62, R33, -INF , !P4 ;  /* 0xff800000213e7808 */ /* 0x000fe40006000000 */
[----:B------:R-:W-:-:S02]  /*33f0*/  ISETP.GT.AND P4, PT, R3, 0x18, !P5 ;  /* 0x000000180300780c */ /* 0x000fc40006f84270 */
[----:B------:R-:W-:Y:S02]  /*3400*/  P2R R33, PR, RZ, 0x20 ;  /* 0x00000020ff217803 */ /* 0x000fe40000000000 */
[----:B------:R-:W-:Y:S02]  /*3410*/  ISETP.LT.OR P4, PT, R0, 0x19, P4 ;  /* 0x000000190000780c */ /* 0x000fe40002781670 */
[----:B------:R-:W-:Y:S02]  /*3420*/  ISETP.GE.AND P5, PT, R21, 0x1a, PT ;  /* 0x0000001a1500780c */ /* 0x000fe40003fa6270 */
[----:B------:R-:W-:Y:S02]  /*3430*/  FSEL R36, R36, -INF , !P4 ;  /* 0xff80000024247808 */ /* 0x000fe40006000000 */
[----:B------:R-:W-:Y:S02]  /*3440*/  ISETP.GT.AND P4, PT, R3, 0x19, !P5 ;  /* 0x000000190300780c */ /* 0x000fe40006f84270 */
[----:B------:R-:W-:-:S02]  /*3450*/  P2R R61, PR, RZ, 0x20 ;  /* 0x00000020ff3d7803 */ /* 0x000fc40000000000 */
[C---:B------:R-:W-:Y:S02]  /*3460*/  ISETP.LT.OR P4, PT, R0.reuse, 0x1a, P4 ;  /* 0x0000001a0000780c */ /* 0x040fe40002781670 */
[----:B------:R-:W-:Y:S02]  /*3470*/  ISETP.GE.AND P5, PT, R21, 0x21, PT ;  /* 0x000000211500780c */ /* 0x000fe40003fa6270 */
[----:B------:R-:W-:Y:S02]  /*3480*/  FSEL R64, R37, -INF , !P4 ;  /* 0xff80000025407808 */ /* 0x000fe40006000000 */
[----:B------:R-:W-:Y:S02]  /*3490*/  ISETP.GT.AND P4, PT, R3, 0x20, !P5 ;  /* 0x000000200300780c */ /* 0x000fe40006f84270 */
[----:B------:R-:W-:Y:S02]  /*34a0*/  P2R R37, PR, RZ, 0x20 ;  /* 0x00000020ff257803 */ /* 0x000fe40000000000 */
[----:B------:R-:W-:-:S02]  /*34b0*/  ISETP.LT.OR P4, PT, R0, 0x21, P4 ;  /* 0x000000210000780c */ /* 0x000fc40002781670 */
[----:B------:R-:W-:Y:S02]  /*34c0*/  ISETP.GE.AND P5, PT, R21, 0x22, PT ;  /* 0x000000221500780c */ /* 0x000fe40003fa6270 */
[----:B------:R-:W-:Y:S02]  /*34d0*/  FSEL R40, R40, -INF , !P4 ;  /* 0xff80000028287808 */ /* 0x000fe40006000000 */
[----:B------:R-:W-:Y:S02]  /*34e0*/  ISETP.GT.AND P4, PT, R3, 0x21, !P5 ;  /* 0x000000210300780c */ /* 0x000fe40006f84270 */
[----:B------:R-:W-:Y:S02]  /*34f0*/  P2R R63, PR, RZ, 0x20 ;  /* 0x00000020ff3f7803 */ /* 0x000fe40000000000 */
[----:B------:R-:W-:Y:S02]  /*3500*/  ISETP.LT.OR P4, PT, R0, 0x22, P4 ;  /* 0x000000220000780c */ /* 0x000fe40002781670 */
[----:B------:R-:W-:-:S02]  /*3510*/  ISETP.GE.AND P5, PT, R21, 0x29, PT ;  /* 0x000000291500780c */ /* 0x000fc40003fa6270 */
[----:B------:R-:W-:Y:S02]  /*3520*/  FSEL R66, R41, -INF , !P4 ;  /* 0xff80000029427808 */ /* 0x000fe40006000000 */
[----:B------:R-:W-:Y:S02]  /*3530*/  ISETP.GT.AND P4, PT, R3, 0x28, !P5 ;  /* 0x000000280300780c */ /* 0x000fe40006f84270 */
[----:B------:R-:W-:Y:S02]  /*3540*/  P2R R41, PR, RZ, 0x20 ;  /* 0x00000020ff297803 */ /* 0x000fe40000000000 */
        /* <DEDUP_REMOVED lines=11> */
[----:B------:R-:W-:Y:S02]  /*3600*/  P2R R29, PR, RZ, 0x40 ;  /* 0x00000040ff1d7803 */ /* 0x000fe40000000000 */
[----:B------:R-:W-:Y:S02]  /*3610*/  FSEL R48, R48, -INF , !P4 ;  /* 0xff80000030307808 */ /* 0x000fe40006000000 */
[----:B------:R-:W-:-:S04]  /*3620*/  ISETP.GE.AND P4, PT, R21, 0x32, PT ;  /* 0x000000321500780c */ /* 0x000fc80003f86270 */
[----:B------:R-:W-:-:S04]  /*3630*/  ISETP.GT.AND P5, PT, R3, 0x31, !P4 ;  /* 0x000000310300780c */ /* 0x000fc800067a4270 */
[----:B------:R-:W-:-:S04]  /*3640*/  ISETP.LT.OR P5, PT, R0, 0x32, P5 ;  /* 0x000000320000780c */ /* 0x000fc80002fa1670 */
[----:B------:R-:W-:Y:S02]  /*3650*/  FSEL R70, R49, -INF , !P5 ;  /* 0xff80000031467808 */ /* 0x000fe40006800000 */
[----:B------:R-:W-:-:S04]  /*3660*/  ISETP.GE.AND P5, PT, R21, 0x39, PT ;  /* 0x000000391500780c */ /* 0x000fc80003fa6270 */
[----:B------:R-:W-:-:S04]  /*3670*/  ISETP.GT.AND P6, PT, R3, 0x38, !P5 ;  /* 0x000000380300780c */ /* 0x000fc80006fc4270 */
[----:B------:R-:W-:-:S04]  /*3680*/  ISETP.LT.OR P6, PT, R0, 0x39, P6 ;  /* 0x000000390000780c */ /* 0x000fc800037c1670 */
[----:B------:R-:W-:Y:S02]  /*3690*/  FSEL R52, R52, -INF , !P6 ;  /* 0xff80000034347808 */ /* 0x000fe40007000000 */
[----:B------:R-:W-:-:S04]  /*36a0*/  ISETP.GE.AND P6, PT, R21, 0x1, PT ;  /* 0x000000011500780c */ /* 0x000fc80003fc6270 */
[----:B------:R-:W-:Y:S02]  /*36b0*/  P2R R4, PR, RZ, 0x40 ;  /* 0x00000040ff047803 */ /* 0x000fe40000000000 */
[----:B------:R-:W-:-:S04]  /*36c0*/  ISETP.GT.AND P6, PT, R3, RZ, !P6 ;  /* 0x000000ff0300720c */ /* 0x000fc800077c4270 */
[----:B------:R-:W-:-:S04]  /*36d0*/  ISETP.LT.OR P6, PT, R0, 0x1, P6 ;  /* 0x000000010000780c */ /* 0x000fc800037c1670 */
[----:B------:R-:W-:Y:S02]  /*36e0*/  FSEL R24, R24, -INF , !P6 ;  /* 0xff80000018187808 */ /* 0x000fe40007000000 */
[----:B------:R-:W-:-:S04]  /*36f0*/  ISETP.GE.AND P6, PT, R21, 0x3a, PT ;  /* 0x0000003a1500780c */ /* 0x000fc80003fc6270 */
[----:B------:R-:W-:Y:S02]  /*3700*/  P2R R21, PR, RZ, 0x40 ;  /* 0x00000040ff157803 */ /* 0x000fe40000000000 */
[----:B------:R-:W-:Y:S01]  /*3710*/  ISETP.GT.AND P6, PT, R3, 0x39, !P6 ;  /* 0x000000390300780c */ /* 0x000fe200077c4270 */
[----:B0-----:R-:W-:-:S03]  /*3720*/  IMAD.IADD R3, R56, 0x1, R5 ;  /* 0x0000000138037824 */ /* 0x001fc600078e0205 */
[----:B------:R-:W-:Y:S02]  /*3730*/  ISETP.LT.OR P6, PT, R0, 0x3a, P6 ;  /* 0x0000003a0000780c */ /* 0x000fe400037c1670 */
[----:B------:R-:W-:Y:S02]  /*3740*/  VIADDMNMX R0, R5, R57, R20, PT ;  /* 0x0000003905007246 */ /* 0x000fe40003800114 */
[----:B------:R-:W-:Y:S02]  /*3750*/  FSEL R72, R53, -INF , !P6 ;  /* 0xff80000035487808 */ /* 0x000fe40007000000 */
[----:B------:R-:W-:-:S13]  /*3760*/  PLOP3.LUT P6, PT, PT, PT, UP1, 0x40, 0x0 ;  /* 0x000000000000781c */ /* 0x000fda0003fce818 */
[----:B------:R-:W-:Y:S05]  /*3770*/  @P6 BRA `(.L_x_1222) ;  /* 0x0000000000646947 */ /* 0x000fea0003800000 */
        /* <DEDUP_REMOVED lines=9> */
[----:B------:R-:W-:Y:S01]  /*3810*/  @P6 IMAD.HI.U32 R5, R2, UR4, RZ ;  /* 0x0000000402056c27 */ /* 0x000fe2000f8e00ff */
[----:B------:R-:W-:-:S13]  /*3820*/  PLOP3.LUT P6, PT, PT, PT, UP2, 0x80, 0x0 ;  /* 0x000000000000781c */ /* 0x000fda0003fcf028 */
[----:B------:R-:W-:-:S04]  /*3830*/  @P6 SHF.R.U32.HI R2, RZ, UR5, R5 ;  /* 0x00000005ff026c19 */ /* 0x000fc80008011605 */
[----:B------:R-:W-:Y:S01]  /*3840*/  LOP3.LUT R2, RZ, R2, RZ, 0x33, !PT ;  /* 0x00000002ff027212 */ /* 0x000fe200078e33ff */
[----:B------:R-:W-:Y:S06]  /*3850*/  BRA `(.L_x_1225) ;  /* 0x0000000000187947 */ /* 0x000fec0003800000 */
.L_x_1224:
[----:B------:R-:W-:-:S06]  /*3860*/  UISETP.NE.AND UP2, UPT, UR7, 0x1, UPT ;  /* 0x000000010700788c */ /* 0x000fcc000bf45270 */
[----:B------:R-:W-:-:S05]  /*3870*/  PLOP3.LUT P6, PT, PT, PT, UP2, 0x80, 0x0 ;  /* 0x000000000000781c */ /* 0x000fca0003fcf028 */
[----:B------:R-:W-:-:S08]  /*3880*/  @UP2 ULDC.64 UR4, c[0x0][0x9e8] ;  /* 0x00027a0000042ab9 */ /* 0x000fd00000000a00 */
[----:B------:R-:W-:Y:S01]  /*3890*/  @P6 IMAD.HI.U32 R5, R2, UR4, RZ ;  /* 0x0000000402056c27 */ /* 0x000fe2000f8e00ff */
[----:B------:R-:W-:-:S13]  /*38a0*/  PLOP3.LUT P6, PT, PT, PT, UP2, 0x80, 0x0 ;  /* 0x000000000000781c */ /* 0x000fda0003fcf028 */
[----:B------:R-:W-:-:S07]  /*38b0*/  @P6 SHF.R.U32.HI R2, RZ, UR5, R5 ;  /* 0x00000005ff026c19 */ /* 0x000fce0008011605 */
.L_x_1225:
[----:B------:R-:W-:Y:S05]  /*38c0*/  BSYNC B0 ;  /* 0x0000000000007941 */ /* 0x000fea0003800000 */
.L_x_1223:
[----:B------:R-:W-:-:S04]  /*38d0*/  IMAD R5, R2, UR7, -R17 ;  /* 0x0000000702057c24 */ /* 0x000fc8000f8e0a11 */
[----:B------:R-:W-:-:S05]  /*38e0*/  IMAD.IADD R5, R5, 0x1, -R16 ;  /* 0x0000000105057824 */ /* 0x000fca00078e0a10 */
[----:B------:R-:W-:Y:S02]  /*38f0*/  VIMNMX R3, R3, R5, !PT ;  /* 0x0000000503037248 */ /* 0x000fe40007fe0100 */
[----:B------:R-:W-:-:S07]  /*3900*/  VIADDMNMX R0, R5, UR7, R0, PT ;  /* 0x0000000705007c46 */ /* 0x000fce000b800100 */
.L_x_1222:
[----:B------:R-:W-:Y:S01]  /*3910*/  ISETP.GT.AND P2, PT, R3, 0x1, !P2 ;  /* 0x000000010300780c */ /* 0x000fe20005744270 */
[----:B------:R-:W-:Y:S01]  /*3920*/  ULDC UR5, c[0x0][0x988] ;  /* 0x0002620000057ab9 */ /* 0x000fe20000000800 */
[----:B------:R-:W-:Y:S01]  /*3930*/  FMNMX.FTZ R2, R24, R58, !PT ;  /* 0x0000003a18027209 */ /* 0x000fe20007810000 */
[----:B------:R-:W-:Y:S01]  /*3940*/  @UP0 ULDC UR10, c[0x0][0x44c] ;  /* 0x00011300000a0ab9 */ /* 0x000fe20000000800 */
[----:B------:R-:W-:Y:S01]  /*3950*/  ISETP.LT.OR P2, PT, R0, 0x2, P2 ;  /* 0x000000020000780c */ /* 0x000fe20001741670 */
[----:B------:R-:W-:Y:S01]  /*3960*/  UIMAD.WIDE.U32 UR10, UR61, UR10, URZ ;  /* 0x0000000a3d0a72a5 */ /* 0x000fe2000f8e003f */
[----:B------:R-:W-:Y:S01]  /*3970*/  FMNMX.FTZ R2, R28, R2, !PT ;  /* 0x000000021c027209 */ /* 0x000fe20007810000 */
[----:B------:R-:W-:Y:S01]  /*3980*/  @UP0 ULDC UR14, c[0x0][0x450] ;  /* 0x00011400000e0ab9 */ /* 0x000fe20000000800 */
[----:B------:R-:W-:Y:S01]  /*3990*/  FSEL R27, R27, -INF , !P2 ;  /* 0xff8000001b1b7808 */ /* 0x000fe20005000000 */
[----:B------:R-:W-:Y:S01]  /*39a0*/  UMOV UR4, UR61 ;  /* 0x0000003d00047c82 */ /* 0x000fe20008000000 */
[----:B------:R-:W-:Y:S01]  /*39b0*/  ISETP.NE.AND P2, PT, R25, RZ, PT ;  /* 0x000000ff1900720c */ /* 0x000fe20003f45270 */
[----:B------:R-:W-:Y:S01]  /*39c0*/  @UP0 USHF.R.U32.HI UR4, URZ, UR14, UR11 ;  /* 0x0000000e3f040299 */ /* 0x000fe2000801160b */
[----:B------:R-:W-:-:S02]  /*39d0*/  FMNMX.FTZ R2, R60, R2, !PT ;  /* 0x000000023c027209 */ /* 0x000fc40007810000 */
[----:B------:R-:W-:Y:S01]  /*39e0*/  ISETP.GT.AND P2, PT, R3, 0x9, !P2 ;  /* 0x000000090300780c */ /* 0x000fe20005744270 */
[----:B------:R-:W-:Y:S01]  /*39f0*/  UIADD3 UR52, UR52, UR4, URZ ;  /* 0x0000000434347290 */ /* 0x000fe2000fffe03f */
[----:B------:R-:W-:Y:S02]  /*3a00*/  FMNMX.FTZ R2, R32, R2, !PT ;  /* 0x0000000220027209 */ /* 0x000fe40007810000 */
[----:B------:R-:W-:Y:S01]  /*3a10*/  ISETP.LT.OR P2, PT, R0, 0xa, P2 ;  /* 0x0000000a0000780c */ /* 0x000fe20001741670 */
[----:B------:R-:W-:Y:S01]  /*3a20*/  UIADD3 UR6, UR52, UR6, URZ ;  /* 0x0000000634067290 */ /* 0x000fe2000fffe03f */
[----:B------:R-:W-:Y:S02]  /*3a30*/  FMNMX.FTZ R2, R62, R2, !PT ;  /* 0x000000023e027209 */ /* 0x000fe40007810000 */
[----:B------:R-:W-:Y:S02]  /*3a40*/  FSEL R31, R31, -INF , !P2 ;  /* 0xff8000001f1f7808 */ /* 0x000fe40005000000 */
[----:B------:R-:W-:-:S02]  /*3a50*/  ISETP.NE.AND P2, PT, R29, RZ, PT ;  /* 0x000000ff1d00720c */ /* 0x000fc40003f45270 */
[----:B------:R-:W-:Y:S02]  /*3a60*/  FMNMX.FTZ R2, R36, R2, !PT ;  /* 0x0000000224027209 */ /* 0x000fe40007810000 */
[----:B------:R-:W-:Y:S02]  /*3a70*/  ISETP.GT.AND P2, PT, R3, 0x10, !P2 ;  /* 0x000000100300780c */ /* 0x000fe40005744270 */
[----:B------:R-:W-:Y:S02]  /*3a80*/  FMNMX.FTZ R2, R64, R2, !PT ;  /* 0x0000000240027209 */ /* 0x000fe40007810000 */
[----:B------:R-:W-:Y:S02]  /*3a90*/  ISETP.LT.OR P2, PT, R0, 0x11, P2 ;  /* 0x000000110000780c */ /* 0x000fe40001741670 */
[----:B------:R-:W-:Y:S02]  /*3aa0*/  FMNMX.FTZ R2, R40, R2, !PT ;  /* 0x0000000228027209 */ /* 0x000fe40007810000 */
[----:B------:R-:W-:-:S02]  /*3ab0*/  FSEL R34, R34, -INF , !P2 ;  /* 0xff80000022227808 */ /* 0x000fc40005000000 */
[----:B------:R-:W-:Y:S02]  /*3ac0*/  ISETP.NE.AND P2, PT, R59, RZ, PT ;  /* 0x000000ff3b00720c */ /* 0x000fe40003f45270 */
[----:B------:R-:W-:Y:S02]  /*3ad0*/  FMNMX.FTZ R2, R66, R2, !PT ;  /* 0x0000000242027209 */ /* 0x000fe40007810000 */
[----:B------:R-:W-:Y:S02]  /*3ae0*/  ISETP.GT.AND P2, PT, R3, 0x11, !P2 ;  /* 0x000000110300780c */ /* 0x000fe40005744270 */
[----:B------:R-:W-:Y:S02]  /*3af0*/  FMNMX.FTZ R2, R44, R2, !PT ;  /* 0x000000022c027209 */ /* 0x000fe40007810000 */
[----:B------:R-:W-:Y:S02]  /*3b00*/  ISETP.LT.OR P2, PT, R0, 0x12, P2 ;  /* 0x000000120000780c */ /* 0x000fe40001741670 */
[----:B------:R-:W-:-:S02]  /*3b10*/  FMNMX.FTZ R2, R68, R2, !PT ;  /* 0x0000000244027209 */ /* 0x000fc40007810000 */
[----:B------:R-:W-:Y:S02]  /*3b20*/  FSEL R35, R35, -INF , !P2 ;  /* 0xff80000023237808 */ /* 0x000fe40005000000 */
[----:B------:R-:W-:Y:S02]  /*3b30*/  ISETP.NE.AND P2, PT, R33, RZ, PT ;  /* 0x000000ff2100720c */ /* 0x000fe40003f45270 */
[----:B------:R-:W-:Y:S02]  /*3b40*/  FMNMX.FTZ R2, R48, R2, !PT ;  /* 0x0000000230027209 */ /* 0x000fe40007810000 */
[----:B------:R-:W-:Y:S02]  /*3b50*/  ISETP.GT.AND P2, PT, R3, 0x18, !P2 ;  /* 0x000000180300780c */ /* 0x000fe40005744270 */
[----:B------:R-:W-:Y:S02]  /*3b60*/  FMNMX.FTZ R2, R70, R2, !PT ;  /* 0x0000000246027209 */ /* 0x000fe40007810000 */
[----:B------:R-:W-:-:S02]  /*3b70*/  ISETP.LT.OR P2, PT, R0, 0x19, P2 ;  /* 0x000000190000780c */ /* 0x000fc40001741670 */
[----:B------:R-:W-:Y:S02]  /*3b80*/  ISETP.GT.AND P3, PT, R3, 0x8, !P3 ;  /* 0x000000080300780c */ /* 0x000fe40005f64270 */
[----:B------:R-:W-:Y:S02]  /*3b90*/  FSEL R38, R38, -INF , !P2 ;  /* 0xff80000026267808 */ /* 0x000fe40005000000 */
[----:B------:R-:W-:Y:S02]  /*3ba0*/  ISETP.NE.AND P2, PT, R61, RZ, PT ;  /* 0x000000ff3d00720c */ /* 0x000fe40003f45270 */
[----:B------:R-:W-:Y:S02]  /*3bb0*/  FMNMX.FTZ R2, R52, R2, !PT ;  /* 0x0000000234027209 */ /* 0x000fe40007810000 */
[----:B------:R-:W-:Y:S02]  /*3bc0*/  ISETP.GT.AND P2, PT, R3, 0x19, !P2 ;  /* 0x000000190300780c */ /* 0x000fe40005744270 */
[----:B------:R-:W-:-:S02]  /*3bd0*/  ISETP.LT.OR P3, PT, R0, 0x9, P3 ;  /* 0x000000090000780c */ /* 0x000fc40001f61670 */
[----:B------:R-:W-:Y:S02]  /*3be0*/  ISETP.LT.OR P2, PT, R0, 0x1a, P2 ;  /* 0x0000001a0000780c */ /* 0x000fe40001741670 */
[----:B------:R-:W-:Y:S02]  /*3bf0*/  FMNMX.FTZ R17, R72, R2, !PT ;  /* 0x0000000248117209 */ /* 0x000fe40007810000 */
[----:B------:R-:W-:Y:S02]  /*3c00*/  FSEL R39, R39, -INF , !P2 ;  /* 0xff80000027277808 */ /* 0x000fe40005000000 */
[----:B------:R-:W-:Y:S01]  /*3c10*/  ISETP.NE.AND P2, PT, R37, RZ, PT ;  /* 0x000000ff2500720c */ /* 0x000fe20003f45270 */
[----:B------:R-:W0:Y:S01]  /*3c20*/  SHFL.BFLY PT, R2, R17, 0x2, 0x1f ;  /* 0x0c401f0011027f89 */ /* 0x000e2200000e0000 */
[----:B------:R-:W-:Y:S02]  /*3c30*/  FSEL R30, R30, -INF , !P3 ;  /* 0xff8000001e1e7808 */ /* 0x000fe40005800000 */
[----:B------:R-:W-:-:S02]  /*3c40*/  ISETP.GT.AND P2, PT, R3, 0x20, !P2 ;  /* 0x000000200300780c */ /* 0x000fc40005744270 */
[----:B------:R-:W-:Y:S02]  /*3c50*/  ISETP.NE.AND P3, PT, R41, RZ, PT ;  /* 0x000000ff2900720c */ /* 0x000fe40003f65270 */
[----:B------:R-:W-:Y:S02]  /*3c60*/  ISETP.LT.OR P2, PT, R0, 0x21, P2 ;  /* 0x000000210000780c */ /* 0x000fe40001741670 */
[----:B------:R-:W-:Y:S02]  /*3c70*/  ISETP.NE.AND P6, PT, R4, RZ, PT ;  /* 0x000000ff0400720c */ /* 0x000fe40003fc5270 */
[----:B------:R-:W-:Y:S02]  /*3c80*/  FSEL R42, R42, -INF , !P2 ;  /* 0xff8000002a2a7808 */ /* 0x000fe40005000000 */
[----:B------:R-:W-:Y:S02]  /*3c90*/  ISETP.NE.AND P2, PT, R63, RZ, PT ;  /* 0x000000ff3f00720c */ /* 0x000fe40003f45270 */
[----:B------:R-:W-:-:S02]  /*3ca0*/  ISETP.GT.AND P4, PT, R3, 0x31, !P4 ;  /* 0x000000310300780c */ /* 0x000fc40006784270 */
[C---:B------:R-:W-:Y:S02]  /*3cb0*/  ISETP.GT.AND P2, PT, R3.reuse, 0x21, !P2 ;  /* 0x000000210300780c */ /* 0x040fe40005744270 */
[----:B------:R-:W-:Y:S02]  /*3cc0*/  ISETP.GT.AND P5, PT, R3, 0x38, !P5 ;  /* 0x000000380300780c */ /* 0x000fe40006fa4270 */
[C---:B------:R-:W-:Y:S02]  /*3cd0*/  ISETP.LT.OR P2, PT, R0.reuse, 0x22, P2 ;  /* 0x000000220000780c */ /* 0x040fe40001741670 */
[----:B------:R-:W-:Y:S02]  /*3ce0*/  ISETP.LT.OR P4, PT, R0, 0x32, P4 ;  /* 0x000000320000780c */ /* 0x000fe40002781670 */
[----:B------:R-:W-:Y:S02]  /*3cf0*/  FSEL R43, R43, -INF , !P2 ;  /* 0xff8000002b2b7808 */ /* 0x000fe40005000000 */
[----:B------:R-:W-:-:S02]  /*3d00*/  ISETP.GT.AND P2, PT, R3, 0x28, !P3 ;  /* 0x000000280300780c */ /* 0x000fc40005f44270 */
[----:B0-----:R-:W-:Y:S02]  /*3d10*/  FMNMX.FTZ R20, R17, R2, !PT ;  /* 0x0000000211147209 */ /* 0x001fe40007810000 */
[----:B------:R-:W-:Y:S02]  /*3d20*/  ISETP.LT.OR P2, PT, R0, 0x29, P2 ;  /* 0x000000290000780c */ /* 0x000fe40001741670 */
[----:B------:R-:W-:Y:S02]  /*3d30*/  ISETP.NE.AND P3, PT, R45, RZ, PT ;  /* 0x000000ff2d00720c */ /* 0x000fe40003f65270 */
[----:B------:R-:W-:Y:S02]  /*3d40*/  FSEL R46, R46, -INF , !P2 ;  /* 0xff8000002e2e7808 */ /* 0x000fe40005000000 */
[----:B------:R-:W-:Y:S02]  /*3d50*/  ISETP.GT.AND P2, PT, R3, RZ, !P6 ;  /* 0x000000ff0300720c */ /* 0x000fe40007744270 */
[----:B------:R-:W-:-:S02]  /*3d60*/  ISETP.NE.AND P6, PT, R21, RZ, PT ;  /* 0x000000ff1500720c */ /* 0x000fc40003fc5270 */
[----:B------:R-:W-:Y:S01]  /*3d70*/  ISETP.LT.OR P2, PT, R0, 0x1, P2 ;  /* 0x000000010000780c */ /* 0x000fe20001741670 */
[----:B------:R-:W0:Y:S01]  /*3d80*/  SHFL.BFLY PT, R21, R20, 0x1, 0x1f ;  /* 0x0c201f0014157f89 */ /* 0x000e2200000e0000 */
[----:B------:R-:W-:Y:S02]  /*3d90*/  ISETP.GT.AND P3, PT, R3, 0x30, !P3 ;  /* 0x000000300300780c */ /* 0x000fe40005f64270 */
[----:B------:R-:W-:Y:S02]  /*3da0*/  FSEL R26, R26, -INF , !P2 ;  /* 0xff8000001a1a7808 */ /* 0x000fe40005000000 */
[----:B------:R-:W-:Y:S02]  /*3db0*/  ISETP.NE.AND P2, PT, R65, RZ, PT ;  /* 0x000000ff4100720c */ /* 0x000fe40003f45270 */
[----:B------:R-:W-:Y:S02]  /*3dc0*/  FMNMX.FTZ R5, R26, R27, !PT ;  /* 0x0000001b1a057209 */ /* 0x000fe40007810000 */
[----:B------:R-:W-:-:S02]  /*3dd0*/  ISETP.GT.AND P2, PT, R3, 0x29, !P2 ;  /* 0x000000290300780c */ /* 0x000fc40005744270 */
[----:B------:R-:W-:Y:S02]  /*3de0*/  FMNMX.FTZ R2, R30, R5, !PT ;  /* 0x000000051e027209 */ /* 0x000fe40007810000 */
[----:B------:R-:W-:Y:S02]  /*3df0*/  ISETP.LT.OR P2, PT, R0, 0x2a, P2 ;  /* 0x0000002a0000780c */ /* 0x000fe40001741670 */
[----:B------:R-:W-:Y:S02]  /*3e00*/  FMNMX.FTZ R5, R31, R2, !PT ;  /* 0x000000021f057209 */ /* 0x000fe40007810000 */
[----:B------:R-:W-:Y:S02]  /*3e10*/  FSEL R47, R47, -INF , !P2 ;  /* 0xff8000002f2f7808 */ /* 0x000fe40005000000 */
[----:B------:R-:W-:Y:S02]  /*3e20*/  FMNMX.FTZ R2, R34, R5, !PT ;  /* 0x0000000522027209 */ /* 0x000fe40007810000 */
[----:B------:R-:W-:-:S02]  /*3e30*/  ISETP.LT.OR P3, PT, R0, 0x31, P3 ;  /* 0x000000310000780c */ /* 0x000fc40001f61670 */
[----:B------:R-:W-:Y:S02]  /*3e40*/  FMNMX.FTZ R5, R35, R2, !PT ;  /* 0x0000000223057209 */ /* 0x000fe40007810000 */
[----:B0-----:R-:W-:Y:S02]  /*3e50*/  FMNMX.FTZ R4, R20, R21, !PT ;  /* 0x0000001514047209 */ /* 0x001fe40007810000 */
[----:B------:R-:W-:Y:S02]  /*3e60*/  FMNMX.FTZ R2, R38, R5, !PT ;  /* 0x0000000526027209 */ /* 0x000fe40007810000 */
[C---:B------:R-:W-:Y:S01]  /*3e70*/  FSETP.NEU.FTZ.AND P2, PT, R4.reuse, -INF , PT ;  /* 0xff8000000400780b */ /* 0x040fe20003f5d000 */
[----:B------:R-:W-:Y:S01]  /*3e80*/  FMUL.FTZ R17, R4, UR5 ;  /* 0x0000000504117c20 */ /* 0x000fe20008410000 */
[----:B------:R-:W-:Y:S02]  /*3e90*/  FMNMX.FTZ R5, R39, R2, !PT ;  /* 0x0000000227057209 */ /* 0x000fe40007810000 */
[----:B------:R-:W-:-:S02]  /*3ea0*/  FSEL R50, R50, -INF , !P3 ;  /* 0xff80000032327808 */ /* 0x000fc40005800000 */
[----:B------:R-:W-:Y:S02]  /*3eb0*/  FMNMX.FTZ R2, R42, R5, !PT ;  /* 0x000000052a027209 */ /* 0x000fe40007810000 */
[----:B------:R-:W-:Y:S02]  /*3ec0*/  FSEL R17, R17, RZ, P2 ;  /* 0x000000ff11117208 */ /* 0x000fe40001000000 */
[----:B------:R-:W-:Y:S02]  /*3ed0*/  FMNMX.FTZ R5, R43, R2, !PT ;  /* 0x000000022b057209 */ /* 0x000fe40007810000 */
[----:B------:R-:W-:Y:S01]  /*3ee0*/  ISETP.GT.AND P2, PT, R3, 0x39, !P6 ;  /* 0x000000390300780c */ /* 0x000fe20007744270 */
        /* <DEDUP_REMOVED lines=14> */
[----:B------:R-:W0:Y:S01]  /*3fd0*/  MUFU.EX2 R5, R5 ;  /* 0x0000000500057308 */ /* 0x000e220000000800 */
[----:B------:R-:W-:Y:S01]  /*3fe0*/  FMNMX.FTZ R3, R51, R2, !PT ;  /* 0x0000000233037209 */ /* 0x000fe20007810000 */
[--C-:B------:R-:W-:Y:S01]  /*3ff0*/  FFMA.FTZ R2, R28, UR5, -R17.reuse ;  /* 0x000000051c027c23 */ /* 0x100fe20008010811 */
[----:B------:R-:W-:Y:S01]  /*4000*/  FSEL R55, R55, -INF , !P2 ;  /* 0xff80000037377808 */ /* 0x000fe20005000000 */
[--C-:B------:R-:W-:Y:S01]  /*4010*/  FFMA.FTZ R28, R36, UR5, -R17.reuse ;  /* 0x00000005241c7c23 */ /* 0x100fe20008010811 */
[----:B------:R-:W-:Y:S01]  /*4020*/  FMNMX.FTZ R0, R54, R3, !PT ;  /* 0x0000000336007209 */ /* 0x000fe20007810000 */
[--C-:B------:R-:W-:Y:S01]  /*4030*/  FFMA.FTZ R29, R64, UR5, -R17.reuse ;  /* 0x00000005401d7c23 */ /* 0x100fe20008010811 */
[--C-:B------:R-:W-:Y:S01]  /*4040*/  FFMA.FTZ R36, R44, UR5, -R17.reuse ;  /* 0x000000052c247c23 */ /* 0x100fe20008010811 */
[----:B------:R1:W-:Y:S01]  /*4050*/  MUFU.EX2 R198, R2 ;  /* 0x0000000200c67308 */ /* 0x0003e20000000800 */
[----:B------:R-:W-:Y:S01]  /*4060*/  FMNMX.FTZ R0, R55, R0, !PT ;  /* 0x0000000037007209 */ /* 0x000fe20007810000 */
[--C-:B------:R-:W-:Y:S01]  /*4070*/  FFMA.FTZ R37, R68, UR5, -R17.reuse ;  /* 0x0000000544257c23 */ /* 0x100fe20008010811 */
[--C-:B------:R-:W-:Y:S01]  /*4080*/  FFMA.FTZ R40, R48, UR5, -R17.reuse ;  /* 0x0000000530287c23 */ /* 0x100fe20008010811 */
[----:B------:R-:W-:-:S02]  /*4090*/  FFMA.FTZ R41, R70, UR5, -R17 ;  /* 0x0000000546297c23 */ /* 0x000fc40008010811 */
[----:B------:R-:W1:Y:S02]  /*40a0*/  SHFL.BFLY PT, R3, R0, 0x2, 0x1f ;  /* 0x0c401f0000037f89 */ /* 0x000e6400000e0000 */
[----:B------:R-:W-:Y:S01]  /*40b0*/  MUFU.EX2 R21, R21 ;  /* 0x0000001500157308 */ /* 0x000fe20000000800 */
[----:B0-----:R-:W-:-:S07]  /*40c0*/  F2FP.F16.F32.PACK_AB R196, R5, R20 ;  /* 0x0000001405c4723e */ /* 0x001fce00000000ff */
[----:B------:R-:W-:Y:S08]  /*40d0*/  MUFU.EX2 R24, R24 ;  /* 0x0000001800187308 */ /* 0x000ff00000000800 */
[----:B------:R-:W0:Y:S01]  /*40e0*/  MUFU.EX2 R25, R25 ;  /* 0x0000001900197308 */ /* 0x000e220000000800 */
[----:B-1----:R-:W-:Y:S01]  /*40f0*/  FMNMX.FTZ R2, R0, R3, !PT ;  /* 0x0000000300027209 */ /* 0x002fe20007810000 */
[----:B------:R-:W-:-:S06]  /*4100*/  FFMA.FTZ R0, R66, UR5, -R17 ;  /* 0x0000000542007c23 */ /* 0x000fcc0008010811 */
[----:B------:R-:W-:Y:S01]  /*4110*/  MUFU.EX2 R28, R28 ;  /* 0x0000001c001c7308 */ /* 0x000fe20000000800 */
[----:B------:R-:W1:Y:S07]  /*4120*/  SHFL.BFLY PT, R3, R2, 0x1, 0x1f ;  /* 0x0c201f0002037f89 */ /* 0x000e6e00000e0000 */
[----:B------:R2:W-:Y:S01]  /*4130*/  MUFU.EX2 R33, R0 ;  /* 0x0000000000217308 */ /* 0x0005e20000000800 */
[----:B0-----:R-:W-:-:S07]  /*4140*/  F2FP.F16.F32.PACK_AB R192, R25, R24 ;  /* 0x0000001819c0723e */ /* 0x001fce00000000ff */
[----:B------:R-:W0:Y:S08]  /*4150*/  MUFU.EX2 R29, R29 ;  /* 0x0000001d001d7308 */ /* 0x000e300000000800 */
[----:B------:R-:W3:Y:S01]  /*4160*/  MUFU.EX2 R32, R32 ;  /* 0x0000002000207308 */ /* 0x000ee20000000800 */
[----:B-1----:R-:W-:Y:S01]  /*4170*/  FMNMX.FTZ R3, R2, R3, !PT ;  /* 0x0000000302037209 */ /* 0x002fe20007810000 */
[--C-:B------:R-:W-:Y:S01]  /*4180*/  FFMA.FTZ R2, R52, UR5, -R17.reuse ;  /* 0x0000000534027c23 */ /* 0x100fe20008010811 */
[----:B------:R-:W-:-:S02]  /*4190*/  FFMA.FTZ R17, R72, UR5, -R17 ;  /* 0x0000000548117c23 */ /* 0x000fc40008010811 */
[C---:B------:R-:W-:Y:S01]  /*41a0*/  FSETP.NEU.FTZ.AND P2, PT, R3.reuse, -INF , PT ;  /* 0xff8000000300780b */ /* 0x040fe20003f5d000 */
[----:B--2---:R-:W-:Y:S02]  /*41b0*/  FMUL.FTZ R0, R3, UR5 ;  /* 0x0000000503007c20 */ /* 0x004fe40008410000 */
[----:B------:R1:W-:Y:S01]  /*41c0*/  MUFU.EX2 R45, R17 ;  /* 0x00000011002d7308 */ /* 0x0003e20000000800 */
[----:B0-----:R-:W-:Y:S02]  /*41d0*/  F2FP.F16.F32.PACK_AB R194, R29, R28 ;  /* 0x0000001c1dc2723e */ /* 0x001fe400000000ff */
[----:B------:R-:W-:Y:S02]  /*41e0*/  FSEL R0, R0, RZ, P2 ;  /* 0x000000ff00007208 */ /* 0x000fe40001000000 */
[----:B------:R-:W-:-:S03]  /*41f0*/  PLOP3.LUT P2, PT, PT, PT, UP1, 0x40, 0x0 ;  /* 0x000000000000781c */ /* 0x000fc60003f4e818 */
[----:B------:R-:W-:Y:S01]  /*4200*/  MUFU.EX2 R36, R36 ;  /* 0x0000002400247308 */ /* 0x000fe20000000800 */
[--C-:B------:R-:W-:Y:S01]  /*4210*/  FFMA.FTZ R26, R26, UR5, -R0.reuse ;  /* 0x000000051a1a7c23 */ /* 0x100fe20008010800 */
[--C-:B------:R-:W-:Y:S01]  /*4220*/  FFMA.FTZ R27, R27, UR5, -R0.reuse ;  /* 0x000000051b1b7c23 */ /* 0x100fe20008010800 */
[----:B-1----:R-:W-:Y:S01]  /*4230*/  FADD.FTZ R17, R20, R5 ;  /* 0x0000000514117221 */ /* 0x002fe20000010000 */
[--C-:B------:R-:W-:Y:S01]  /*4240*/  FFMA.FTZ R30, R30, UR5, -R0.reuse ;  /* 0x000000051e1e7c23 */ /* 0x100fe20008010800 */
[--C-:B------:R-:W-:Y:S01]  /*4250*/  FFMA.FTZ R31, R31, UR5, -R0.reuse ;  /* 0x000000051f1f7c23 */ /* 0x100fe20008010800 */
[--C-:B------:R-:W-:Y:S01]  /*4260*/  FFMA.FTZ R34, R34, UR5, -R0.reuse ;  /* 0x0000000522227c23 */ /* 0x100fe20008010800 */
[----:B------:R-:W-:Y:S01]  /*4270*/  FADD.FTZ R44, R198, R17 ;  /* 0x00000011c62c7221 */ /* 0x000fe20000010000 */
        /* <DEDUP_REMOVED lines=8> */
[----:B------:R-:W0:Y:S01]  /*4300*/  MUFU.EX2 R27, R27 ;  /* 0x0000001b001b7308 */ /* 0x000e220000000800 */
[--C-:B------:R-:W-:Y:S01]  /*4310*/  FFMA.FTZ R46, R46, UR5, -R0.reuse ;  /* 0x000000052e2e7c23 */ /* 0x100fe20008010800 */
[----:B------:R-:W-:Y:S01]  /*4320*/  FFMA.FTZ R47, R47, UR5, -R0 ;  /* 0x000000052f2f7c23 */ /* 0x000fe20008010800 */
[----:B------:R-:W-:Y:S01]  /*4330*/  FADD.FTZ R17, R25, R44 ;  /* 0x0000002c19117221 */ /* 0x000fe20000010000 */
[--C-:B------:R-:W-:Y:S01]  /*4340*/  FFMA.FTZ R50, R50, UR5, -R0.reuse ;  /* 0x0000000532327c23 */ /* 0x100fe20008010800 */
[--C-:B------:R-:W-:Y:S01]  /*4350*/  FFMA.FTZ R51, R51, UR5, -R0.reuse ;  /* 0x0000000533337c23 */ /* 0x100fe20008010800 */
[--C-:B------:R-:W-:Y:S01]  /*4360*/  FFMA.FTZ R54, R54, UR5, -R0.reuse ;  /* 0x0000000536367c23 */ /* 0x100fe20008010800 */
[----:B------:R-:W-:Y:S01]  /*4370*/  FADD.FTZ R44, R28, R17 ;  /* 0x000000111c2c7221 */ /* 0x000fe20000010000 */
[----:B------:R-:W1:Y:S01]  /*4380*/  MUFU.EX2 R30, R30 ;  /* 0x0000001e001e7308 */ /* 0x000e620000000800 */
[----:B------:R-:W-:Y:S01]  /*4390*/  FFMA.FTZ R0, R55, UR5, -R0 ;  /* 0x0000000537007c23 */ /* 0x000fe20008010800 */
[----:B------:R-:W-:Y:S01]  /*43a0*/  F2FP.F16.F32.PACK_AB R198, R21, R198 ;  /* 0x000000c615c6723e */ /* 0x000fe200000000ff */
[----:B------:R-:W-:Y:S01]  /*43b0*/  FADD.FTZ R49, R29, R44 ;  /* 0x0000002c1d317221 */ /* 0x000fe20000010000 */
[----:B---3--:R-:W-:-:S03]  /*43c0*/  F2FP.F16.F32.PACK_AB R188, R33, R32 ;  /* 0x0000002021bc723e */ /* 0x008fc600000000ff */
[----:B------:R-:W-:Y:S01]  /*43d0*/  FADD.FTZ R48, R32, R49 ;  /* 0x0000003120307221 */ /* 0x000fe20000010000 */
[----:B------:R-:W2:Y:S01]  /*43e0*/  MUFU.EX2 R31, R31 ;  /* 0x0000001f001f7308 */ /* 0x000ea20000000800 */
[----:B0-----:R-:W-:Y:S01]  /*43f0*/  FADD.FTZ R17, R26, R27 ;  /* 0x0000001b1a117221 */ /* 0x001fe20000010000 */
[----:B------:R-:W-:Y:S01]  /*4400*/  F2FP.F16.F32.PACK_AB R197, R27, R26 ;  /* 0x0000001a1bc5723e */ /* 0x000fe200000000ff */
[----:B------:R-:W-:-:S04]  /*4410*/  FADD.FTZ R49, R33, R48 ;  /* 0x0000003021317221 */ /* 0x000fc80000010000 */
[----:B------:R-:W-:Y:S01]  /*4420*/  FADD.FTZ R48, R36, R49 ;  /* 0x0000003124307221 */ /* 0x000fe20000010000 */
        /* <DEDUP_REMOVED lines=10> */
[----:B------:R-:W1:Y:S01]  /*44d0*/  MUFU.EX2 R39, R39 ;  /* 0x0000002700277308 */ /* 0x000e620000000800 */
[----:B--2---:R-:W-:-:S07]  /*44e0*/  FADD.FTZ R20, R38, R5 ;  /* 0x0000000526147221 */ /* 0x004fce0000010000 */
[----:B------:R-:W2:Y:S01]  /*44f0*/  MUFU.EX2 R40, R40 ;  /* 0x0000002800287308 */ /* 0x000ea20000000800 */
[C---:B0-----:R-:W-:Y:S01]  /*4500*/  FADD.FTZ R17, R37.reuse, R48 ;  /* 0x0000003025117221 */ /* 0x041fe20000010000 */
[----:B------:R-:W-:-:S06]  /*4510*/  F2FP.F16.F32.PACK_AB R190, R37, R36 ;  /* 0x0000002425be723e */ /* 0x000fcc00000000ff */
[----:B------:R-:W0:Y:S01]  /*4520*/  MUFU.EX2 R42, R42 ;  /* 0x0000002a002a7308 */ /* 0x000e220000000800 */
[C---:B-1----:R-:W-:Y:S01]  /*4530*/  FADD.FTZ R5, R39.reuse, R20 ;  /* 0x0000001427057221 */ /* 0x042fe20000010000 */
[----:B------:R-:W-:-:S06]  /*4540*/  F2FP.F16.F32.PACK_AB R195, R39, R38 ;  /* 0x0000002627c3723e */ /* 0x000fcc00000000ff */
[----:B------:R-:W1:Y:S01]  /*4550*/  MUFU.EX2 R41, R41 ;  /* 0x0000002900297308 */ /* 0x000e620000000800 */
[----:B--2---:R-:W-:-:S07]  /*4560*/  FADD.FTZ R24, R40, R17 ;  /* 0x0000001128187221 */ /* 0x004fce0000010000 */
[----:B------:R-:W2:Y:S01]  /*4570*/  MUFU.EX2 R43, R43 ;  /* 0x0000002b002b7308 */ /* 0x000ea20000000800 */
[----:B0-----:R-:W-:-:S07]  /*4580*/  FADD.FTZ R20, R42, R5 ;  /* 0x000000052a147221 */ /* 0x001fce0000010000 */
[----:B------:R-:W0:Y:S01]  /*4590*/  MUFU.EX2 R2, R2 ;  /* 0x0000000200027308 */ /* 0x000e220000000800 */
[C---:B-1----:R-:W-:Y:S01]  /*45a0*/  FADD.FTZ R17, R41.reuse, R24 ;  /* 0x0000001829117221 */ /* 0x042fe20000010000 */
[----:B------:R-:W-:-:S06]  /*45b0*/  F2FP.F16.F32.PACK_AB R184, R41, R40 ;  /* 0x0000002829b8723e */ /* 0x000fcc00000000ff */
[----:B------:R-:W1:Y:S01]  /*45c0*/  MUFU.EX2 R46, R46 ;  /* 0x0000002e002e7308 */ /* 0x000e620000000800 */
[C---:B--2---:R-:W-:Y:S01]  /*45d0*/  FADD.FTZ R5, R43.reuse, R20 ;  /* 0x000000142b057221 */ /* 0x044fe20000010000 */
[----:B------:R-:W-:Y:S01]  /*45e0*/  F2FP.F16.F32.PACK_AB R189, R43, R42 ;  /* 0x0000002a2bbd723e */ /* 0x000fe200000000ff */
[----:B------:R-:W-:-:S05]  /*45f0*/  VIADD R20, R152, 0xfffffffe ;  /* 0xfffffffe98147836 */ /* 0x000fca0000000000 */
[----:B------:R-:W2:Y:S01]  /*4600*/  MUFU.EX2 R47, R47 ;  /* 0x0000002f002f7308 */ /* 0x000ea20000000800 */
[----:B0-----:R-:W-:Y:S01]  /*4610*/  FADD.FTZ R24, R2, R17 ;  /* 0x0000001102187221 */ /* 0x001fe20000010000 */
[----:B------:R-:W-:-:S03]  /*4620*/  F2FP.F16.F32.PACK_AB R186, R45, R2 ;  /* 0x000000022dba723e */ /* 0x000fc600000000ff */
[----:B------:R-:W-:-:S03]  /*4630*/  FADD.FTZ R17, R45, R24 ;  /* 0x000000182d117221 */ /* 0x000fc60000010000 */
[----:B------:R-:W0:Y:S01]  /*4640*/  MUFU.EX2 R50, R50 ;  /* 0x0000003200327308 */ /* 0x000e220000000800 */
[----:B-1----:R-:W-:-:S07]  /*4650*/  FADD.FTZ R2, R46, R5 ;  /* 0x000000052e027221 */ /* 0x002fce0000010000 */
[----:B------:R-:W1:Y:S01]  /*4660*/  MUFU.EX2 R51, R51 ;  /* 0x0000003300337308 */ /* 0x000e620000000800 */
[C---:B--2---:R-:W-:Y:S01]  /*4670*/  FADD.FTZ R5, R47.reuse, R2 ;  /* 0x000000022f057221 */ /* 0x044fe20000010000 */
[----:B------:R-:W-:-:S06]  /*4680*/  F2FP.F16.F32.PACK_AB R191, R47, R46 ;  /* 0x0000002e2fbf723e */ /* 0x000fcc00000000ff */
[----:B------:R-:W2:Y:S01]  /*4690*/  MUFU.EX2 R54, R54 ;  /* 0x0000003600367308 */ /* 0x000ea20000000800 */
[----:B0-----:R-:W-:-:S07]  /*46a0*/  FADD.FTZ R2, R50, R5 ;  /* 0x0000000532027221 */ /* 0x001fce0000010000 */
[----:B------:R2:W0:Y:S01]  /*46b0*/  MUFU.EX2 R187, R0 ;  /* 0x0000000000bb7308 */ /* 0x0004220000000800 */
[C---:B-1----:R-:W-:Y:S01]  /*46c0*/  FADD.FTZ R5, R51.reuse, R2 ;  /* 0x0000000233057221 */ /* 0x042fe20000010000 */
[----:B------:R-:W-:-:S03]  /*46d0*/  F2FP.F16.F32.PACK_AB R185, R51, R50 ;  /* 0x0000003233b9723e */ /* 0x000fc600000000ff */
[----:B--2---:R-:W-:-:S04]  /*46e0*/  FADD.FTZ R0, R54, R5 ;  /* 0x0000000536007221 */ /* 0x004fc80000010000 */
[C---:B0-----:R-:W-:Y:S01]  /*46f0*/  FADD.FTZ R5, R187.reuse, R0 ;  /* 0x00000000bb057221 */ /* 0x041fe20000010000 */
[----:B------:R-:W-:Y:S01]  /*4700*/  F2FP.F16.F32.PACK_AB R187, R187, R54 ;  /* 0x00000036bbbb723e */ /* 0x000fe200000000ff */
[----:B------:R-:W-:Y:S06]  /*4710*/  @P2 BRA `(.L_x_1226) ;  /* 0x0000000000442947 */ /* 0x000fec0003800000 */
        /* <DEDUP_REMOVED lines=10> */
.L_x_1227:
[----:B------:R-:W-:-:S11]  /*47c0*/  UISETP.NE.AND UP2, UPT, UR7, 0x1, UPT ;  /* 0x000000010700788c */ /* 0x000fd6000bf45270 */
[----:B------:R-:W-:Y:S02]  /*47d0*/  @UP2 ULDC.64 UR10, c[0x0][0x9e8] ;  /* 0x00027a00000a2ab9 */ /* 0x000fe40000000a00 */
[----:B------:R-:W-:-:S04]  /*47e0*/  UIMAD.WIDE.U32 UR14, UR4, UR10, URZ ;  /* 0x0000000a040e72a5 */ /* 0x000fc8000f8e003f */
[----:B------:R-:W-:-:S12]  /*47f0*/  @UP2 USHF.R.U32.HI UR4, URZ, UR11, UR15 ;  /* 0x0000000b3f042299 */ /* 0x000fd8000801160f */
.L_x_1228:
[----:B------:R-:W-:-:S04]  /*4800*/  UIMAD UR4, UR4, UR7, UR7 ;  /* 0x00000007040472a4 */ /* 0x000fc8000f8e0207 */
[----:B------:R-:W-:-:S04]  /*4810*/  UISETP.LT.AND UP2, UPT, UR6, UR4, UPT ;  /* 0x000000040600728c */ /* 0x000fc8000bf41270 */
[----:B------:R-:W-:-:S12]  /*4820*/  USEL UR6, UR6, UR4, UP2 ;  /* 0x0000000406067287 */ /* 0x000fd80009000000 */
.L_x_1226:
[----:B------:R-:W-:Y:S01]  /*4830*/  R2UR UR7, R22 ;  /* 0x00000000160772ca */ /* 0x000fe200000e0000 */
[----:B------:R-:W-:Y:S01]  /*4840*/  USHF.R.S32.HI UR4, URZ, 0x1f, UR6 ;  /* 0x0000001f3f047899 */ /* 0x000fe20008011406 */
[----:B------:R-:W-:Y:S01]  /*4850*/  IMAD.MOV.U32 R0, RZ, RZ, 0x3f800000 ;  /* 0x3f800000ff007424 */ /* 0x000fe200078e00ff */
[----:B------:R-:W-:Y:S01]  /*4860*/  CS2R R150, SRZ ;  /* 0x0000000000967805 */ /* 0x000fe2000001ff00 */
[----:B------:R-:W-:Y:S01]  /*4870*/  IMAD.MOV.U32 R2, RZ, RZ, 0x3f800000 ;  /* 0x3f800000ff027424 */ /* 0x000fe200078e00ff */
[----:B------:R-:W-:Y:S01]  /*4880*/  ULEA.HI UR4, UR4, UR6, URZ, 0x6 ;  /* 0x0000000604047291 */ /* 0x000fe2000f8f303f */
[----:B------:R-:W-:Y:S02]  /*4890*/  CS2R R148, SRZ ;  /* 0x0000000000947805 */ /* 0x000fe4000001ff00 */
[----:B------:R-:W-:Y:S02]  /*48a0*/  CS2R R146, SRZ ;  /* 0x0000000000927805 */ /* 0x000fe4000001ff00 */
[----:B------:R-:W-:Y:S01]  /*48b0*/  CS2R R144, SRZ ;  /* 0x0000000000907805 */ /* 0x000fe2000001ff00 */
[----:B------:R-:W-:Y:S01]  /*48c0*/  USHF.R.S32.HI UR4, URZ, 0x6, UR4 ;  /* 0x000000063f047899 */ /* 0x000fe20008011404 */
[----:B------:R-:W-:-:S02]  /*48d0*/  CS2R R142, SRZ ;  /* 0x00000000008e7805 */ /* 0x000fc4000001ff00 */
[----:B------:R-:W-:Y:S02]  /*48e0*/  CS2R R140, SRZ ;  /* 0x00000000008c7805 */ /* 0x000fe4000001ff00 */
[----:B------:R-:W-:Y:S01]  /*48f0*/  CS2R R138, SRZ ;  /* 0x00000000008a7805 */ /* 0x000fe2000001ff00 */
[----:B------:R-:W-:Y:S01]  /*4900*/  UISETP.LT.AND UP2, UPT, UR7, UR4, UPT ;  /* 0x000000040700728c */ /* 0x000fe2000bf41270 */
[----:B------:R-:W-:Y:S02]  /*4910*/  CS2R R136, SRZ ;  /* 0x0000000000887805 */ /* 0x000fe4000001ff00 */
[----:B------:R-:W-:Y:S02]  /*4920*/  CS2R R134, SRZ ;  /* 0x0000000000867805 */ /* 0x000fe4000001ff00 */
[----:B------:R-:W-:Y:S01]  /*4930*/  CS2R R132, SRZ ;  /* 0x0000000000847805 */ /* 0x000fe2000001ff00 */
[----:B------:R-:W-:Y:S01]  /*4940*/  USEL UR58, UR7, UR4, !UP2 ;  /* 0x00000004073a7287 */ /* 0x000fe2000d000000 */
[----:B------:R-:W-:-:S02]  /*4950*/  CS2R R130, SRZ ;  /* 0x0000000000827805 */ /* 0x000fc4000001ff00 */
[----:B------:R-:W-:Y:S02]  /*4960*/  CS2R R128, SRZ ;  /* 0x0000000000807805 */ /* 0x000fe4000001ff00 */
[----:B------:R-:W-:Y:S02]  /*4970*/  CS2R R126, SRZ ;  /* 0x00000000007e7805 */ /* 0x000fe4000001ff00 */
[----:B------:R-:W-:Y:S02]  /*4980*/  CS2R R124, SRZ ;  /* 0x00000000007c7805 */ /* 0x000fe4000001ff00 */
[----:B------:R-:W-:Y:S02]  /*4990*/  CS2R R122, SRZ ;  /* 0x00000000007a7805 */ /* 0x000fe4000001ff00 */
[----:B------:R-:W-:Y:S02]  /*49a0*/  ISETP.GE.AND P2, PT, R20, UR58, PT ;  /* 0x0000003a14007c0c */ /* 0x000fe4000bf46270 */
        /* <DEDUP_REMOVED lines=49> */
[----:B------:R-:W-:Y:S06]  /*4cc0*/  @!P2 BRA `(.L_x_1229) ;  /* 0x0000002400f0a947 */ /* 0x000fec0003800000 */
[----:B------:R-:W-:Y:S01]  /*4cd0*/  IMAD.MOV.U32 R0, RZ, RZ, 0x3f800000 ;  /* 0x3f800000ff007424 */ /* 0x000fe200078e00ff */
[----:B------:R-:W-:Y:S01]  /*4ce0*/  ULDC UR59, c[0x0][0x9e4] ;  /* 0x00027900003b7ab9 */ /* 0x000fe20000000800 */
[----:B------:R-:W-:-:S07]  /*4cf0*/  IMAD.MOV.U32 R151, RZ, RZ, RZ ;  /* 0x000000ffff977224 */ /* 0x000fce00078e00ff */
.L_x_1246:
[----:B------:R-:W-:-:S04]  /*4d00*/  UIADD3 UR4, UR36, 0x1, URZ ;  /* 0x0000000124047890 */ /* 0x000fc8000fffe03f */
[----:B------:R-:W-:-:S04]  /*4d10*/  UISETP.NE.AND UP2, UPT, UR4, 0x2, UPT ;  /* 0x000000020400788c */ /* 0x000fc8000bf45270 */
[----:B------:R-:W-:Y:S02]  /*4d20*/  USEL UR7, URZ, 0x1, UP2 ;  /* 0x000000013f077887 */ /* 0x000fe40009000000 */
[----:B------:R-:W-:Y:S02]  /*4d30*/  USEL UR4, UR4, URZ, UP2 ;  /* 0x0000003f04047287 */ /* 0x000fe40009000000 */
[----:B------:R-:W-:Y:S01]  /*4d40*/  ULOP3.LUT UR7, UR38, UR7, URZ, 0x3c, !UPT ;  /* 0x0000000726077292 */ /* 0x000fe2000f8e3c3f */
[----:B------:R-:W-:Y:S11]  /*4d50*/  @!P0 BRA `(.L_x_1230) ;  /* 0x0000000000048947 */ /* 0x000ff60003800000 */
[----:B------:R-:W-:Y:S01]  /*4d60*/  BPT.TRAP 0x1 ;  /* 0x000000040000795c */ /* 0x000fe20000300000 */
.L_x_1230:
[----:B------:R-:W-:Y:S01]  /*4d70*/  ULEA UR6, UR4, UR37, 0x3 ;  /* 0x0000002504067291 */ /* 0x000fe2000f8e183f */
[----:B------:R-:W-:-:S05]  /*4d80*/  IMAD.U32 R21, RZ, RZ, UR7 ;  /* 0x00000007ff157e24 */ /* 0x000fca000f8e00ff */
[----:B------:R-:W-:-:S04]  /*4d90*/  SHF.L.U32 R21, R21, 0x1f, RZ ;  /* 0x0000001f15157819 */ /* 0x000fc800000006ff */
[----:B------:R0:W1:Y:S01]  /*4da0*/  SYNCS.PHASECHK.TRANS64.TRYWAIT P2, [UR6+0x30830], R21 ;  /* 0x03083015ff0075a7 */ /* 0x0000620008040146 */
[----:B------:R-:W-:Y:S05]  /*4db0*/  @!P0 BRA `(.L_x_1231) ;  /* 0x0000000000048947 */ /* 0x000fea0003800000 */
[----:B------:R-:W-:Y:S01]  /*4dc0*/  BPT.TRAP 0x1 ;  /* 0x000000040000795c */ /* 0x000fe20000300000 */
.L_x_1231:
[-C--:B------:R-:W-:Y:S01]  /*4dd0*/  FMUL.FTZ R24, R24, R2.reuse ;  /* 0x0000000218187220 */ /* 0x080fe20000410000 */
[----:B------:R-:W-:Y:S01]  /*4de0*/  FMUL.FTZ R25, R25, R2 ;  /* 0x0000000219197220 */ /* 0x000fe20000410000 */
[----:B-1----:R-:W-:Y:S06]  /*4df0*/  @P2 BRA `(.L_x_1232) ;  /* 0x0000000000082947 */ /* 0x002fec0003800000 */
[----:B------:R-:W1:Y:S02]  /*4e00*/  SYNCS.PHASECHK.TRANS64.TRYWAIT P2, [UR6+0x30830], R21 ;  /* 0x03083015ff0075a7 */ /* 0x000e640008040146 */
[----:B-1----:R-:W-:Y:S05]  /*4e10*/  @!P2 BRA `(.L_x_1233) ;  /* 0x0000014c00a8a947 */ /* 0x002fea0003800000 */
.L_x_1232:
[----:B------:R-:W-:Y:S01]  /*4e20*/  R2UR UR5, R18 ;  /* 0x00000000120572ca */ /* 0x000fe200000e0000 */
[----:B-1----:R-:W-:Y:S01]  /*4e30*/  WARPGROUP.ARRIVE ;  /* 0x00000000000079c5 */ /* 0x002fe20000000000 */
        /* <DEDUP_REMOVED lines=171> */
[----:B------:R-:W-:-:S09]  /*58f0*/  WARPGROUP.ARRIVE ;  /* 0x00000000000079c5 */ /* 0x000fd20000000000 */
        /* <DEDUP_REMOVED lines=8> */
[----:B------:R-:W-:Y:S01]  /*5980*/  UIADD3 UR54, UR5, 0x606, URZ ;  /* 0x0000060605367890 */ /* 0x000fe2000fffe03f */
[----:B------:R-:W-:Y:S01]  /*5990*/  UMOV UR52, UR56 ;  /* 0x0000003800347c82 */ /* 0x000fe20008000000 */
[----:B------:R-:W-:Y:S01]  /*59a0*/  UMOV UR53, UR57 ;  /* 0x0000003900357c82 */ /* 0x000fe20008000000 */
        /* <DEDUP_REMOVED lines=37> */
.L_x_1234:
[----:B------:R-:W-:Y:S01]  /*5c00*/  ULEA UR10, UR36, UR37, 0x3 ;  /* 0x00000025240a7291 */ /* 0x000fe2000f8e183f */
[----:B------:R-:W-:-:S05]  /*5c10*/  IMAD.U32 R0, RZ, RZ, UR38 ;  /* 0x00000026ff007e24 */ /* 0x000fca000f8e00ff */
[----:B------:R-:W-:-:S04]  /*5c20*/  SHF.L.U32 R0, R0, 0x1f, RZ ;  /* 0x0000001f00007819 */ /* 0x000fc800000006ff */
[----:B------:R1:W2:Y:S01]  /*5c30*/  SYNCS.PHASECHK.TRANS64.TRYWAIT P2, [UR10+0x30850], R0 ;  /* 0x03085000ff0075a7 */ /* 0x0002a2000804014a */
[----:B------:R-:W-:Y:S05]  /*5c40*/  @!P0 BRA `(.L_x_1235) ;  /* 0x0000000000048947 */ /* 0x000fea0003800000 */
[----:B------:R-:W-:Y:S01]  /*5c50*/  BPT.TRAP 0x1 ;  /* 0x000000040000795c */ /* 0x000fe20000300000 */
.L_x_1235:
[----:B--2---:R-:W-:Y:S05]  /*5c60*/  @P2 BRA `(.L_x_1236) ;  /* 0x0000000000082947 */ /* 0x004fea0003800000 */
[----:B------:R-:W2:Y:S02]  /*5c70*/  SYNCS.PHASECHK.TRANS64.TRYWAIT P2, [UR10+0x30850], R0 ;  /* 0x03085000ff0075a7 */ /* 0x000ea4000804014a */
[----:B--2---:R-:W-:Y:S05]  /*5c80*/  @!P2 BRA `(.L_x_1237) ;  /* 0x000001400024a947 */ /* 0x004fea0003800000 */
.L_x_1236:
[----:B------:R-:W-:Y:S01]  /*5c90*/  UIADD3 UR5, UR37, 0x400, URZ ;  /* 0x0000040025057890 */ /* 0x000fe2000fffe03f */
[----:B------:R-:W-:Y:S01]  /*5ca0*/  WARPGROUP.ARRIVE ;  /* 0x00000000000079c5 */ /* 0x000fe20000000000 */
[----:B------:R-:W-:Y:S01]  /*5cb0*/  UMOV UR15, 0x40000040 ;  /* 0x40000040000f7882 */ /* 0x000fe20000000000 */
[----:B------:R-:W-:Y:S01]  /*5cc0*/  PLOP3.LUT P2, PT, PT, PT, UP0, 0x80, 0x0 ;  /* 0x000000000000781c */ /* 0x000fe20003f4f008 */
[----:B------:R-:W-:Y:S01]  /*5cd0*/  USHF.R.U32.HI UR5, URZ, 0x4, UR5 ;  /* 0x000000043f057899 */ /* 0x000fe20008011605 */
[----:B------:R-:W-:Y:S01]  /*5ce0*/  PLOP3.LUT P3, PT, PT, PT, UP0, 0x80, 0x0 ;  /* 0x000000000000781c */ /* 0x000fe20003f6f008 */
[----:B-12---:R-:W-:Y:S01]  /*5cf0*/  IMAD.U32 R0, RZ, RZ, UR6 ;  /* 0x00000006ff007e24 */ /* 0x006fe2000f8e00ff */
[----:B------:R-:W-:Y:S01]  /*5d00*/  ULDC UR11, c[0x0][0x9dc] ;  /* 0x00027700000b7ab9 */ /* 0x000fe20000000800 */
[----:B------:R-:W-:Y:S02]  /*5d10*/  ULOP3.LUT UR5, UR5, 0x3fff, URZ, 0xc0, !UPT ;  /* 0x00003fff05057892 */ /* 0x000fe4000f8ec03f */
[----:B------:R-:W-:Y:S01]  /*5d20*/  @!P1 VIADD R0, R0, 0x30840 ;  /* 0x0003084000009836 */ /* 0x000fe20000000000 */
[----:B------:R-:W-:Y:S01]  /*5d30*/  UMOV UR18, UR11 ;  /* 0x0000000b00127c82 */ /* 0x000fe20008000000 */
[----:B------:R-:W-:Y:S01]  /*5d40*/  ULOP3.LUT UR5, UR5, 0x2000000, URZ, 0xfc, !UPT ;  /* 0x0200000005057892 */ /* 0x000fe2000f8efc3f */
[----:B------:R-:W-:-:S02]  /*5d50*/  ULDC UR6, c[0x0][0x9e0] ;  /* 0x0002780000067ab9 */ /* 0x000fc40000000800 */
[----:B------:R-:W-:Y:S01]  /*5d60*/  @!P1 PRMT R0, RZ, 0x654, R0 ;  /* 0x00000654ff009816 */ /* 0x000fe20000000000 */
[----:B------:R-:W-:-:S07]  /*5d70*/  ULEA UR5, UR36, UR5, 0xb ;  /* 0x0000000524057291 */ /* 0x000fce000f8e583f */
        /* <DEDUP_REMOVED lines=16> */
[----:B------:R-:W-:Y:S01]  /*5e80*/  @UP0 ULDC UR5, c[0x0][0x44c] ;  /* 0x0001130000050ab9 */ /* 0x000fe20000000800 */
[----:B------:R-:W-:Y:S02]  /*5e90*/  WARPGROUP.DEPBAR.LE gsb0, 0x0 ;  /* 0x00008000000079c5 */ /* 0x000fe40000010000 */
[----:B------:R-:W-:Y:S01]  /*5ea0*/  WARPGROUP.ARRIVE ;  /* 0x00000000000079c5 */ /* 0x000fe20000000000 */
[----:B------:R-:W-:-:S04]  /*5eb0*/  VIADD R188, R19, UR61 ;  /* 0x0000003d13bc7c36 */ /* 0x000fc80008000000 */
[----:B------:R-:W-:-:S15]  /*5ec0*/  @P2 IMAD.HI.U32 R2, R188, UR5, RZ ;  /* 0x00000005bc022c27 */ /* 0x000fde000f8e00ff */
[----:B------:R-:W-:-:S01]  /*5ed0*/  NOP ;  /* 0x0000000000007918 */ /* 0x000fc20000000000 */
[----:B------:R-:W-:Y:S01]  /*5ee0*/  HGMMA.64x256x16.F32 R24, R184, gdesc[UR12].tnspB, R24, gsb0 ;  /* 0x43e0000cb8187df0 */ /* 0x000fe20008000818 */
[----:B------:R-:W-:Y:S01]  /*5ef0*/  @UP0 ULDC UR5, c[0x0][0x450] ;  /* 0x0001140000050ab9 */ /* 0x000fe20000000800 */
[----:B------:R-:W-:Y:S02]  /*5f00*/  PLOP3.LUT P2, PT, PT, PT, UP1, 0x40, 0x0 ;  /* 0x000000000000781c */ /* 0x000fe40003f4e818 */
[----:B------:R-:W-:Y:S01]  /*5f10*/  @P3 SHF.R.U32.HI R188, RZ, UR5, R2 ;  /* 0x00000005ffbc3c19 */ /* 0x000fe20008011602 */
[----:B------:R-:W-:Y:S01]  /*5f20*/  IMAD.U32 R2, RZ, RZ, UR39 ;  /* 0x00000027ff027e24 */ /* 0x000fe2000f8e00ff */
[----:B------:R-:W-:-:S03]  /*5f30*/  ULOP3.LUT UR5, URZ, UR18, URZ, 0x33, !UPT ;  /* 0x000000123f057292 */ /* 0x000fc6000f8e333f */
[----:B------:R-:W1:Y:S01]  /*5f40*/  SHFL.IDX PT, R189, R188, RZ, 0x1c1f ;  /* 0x001c1fffbcbd7589 */ /* 0x000e6200000e0000 */
[----:B------:R-:W-:Y:S02]  /*5f50*/  WARPGROUP.DEPBAR.LE gsb0, 0x0 ;  /* 0x00008000000079c5 */ /* 0x000fe40000010000 */
[----:B------:R2:W-:Y:S02]  /*5f60*/  @!P1 SYNCS.ARRIVE.TRANS64.RED.A1T0 RZ, [R0+URZ], RZ ;  /* 0x000000ff00ff99a7 */ /* 0x0005e4000810043f */
[----:B--2---:R-:W-:-:S05]  /*5f70*/  IMAD.SHL.U32 R0, R20, 0x40, RZ ;  /* 0x0000004014007824 */ /* 0x004fca00078e00ff */
[----:B0-----:R-:W-:-:S04]  /*5f80*/  IADD3 R21, -R16, 0x1, -R0 ;  /* 0x0000000110157810 */ /* 0x001fc80007ffe900 */
[----:B------:R-:W-:-:S05]  /*5f90*/  IADD3 R2, -R2, UR60, R21 ;  /* 0x0000003c02027c10 */ /* 0x000fca000fffe115 */
[C---:B------:R-:W-:Y:S02]  /*5fa0*/  VIADD R187, R2.reuse, UR6 ;  /* 0x0000000602bb7c36 */ /* 0x040fe40008000000 */
[----:B------:R-:W-:Y:S02]  /*5fb0*/  VIADD R186, R2, UR5 ;  /* 0x0000000502ba7c36 */ /* 0x000fe40008000000 */
[--C-:B-1----:R-:W-:Y:S02]  /*5fc0*/  IMAD.IADD R21, R187, 0x1, R189.reuse ;  /* 0x00000001bb157824 */ /* 0x102fe400078e02bd */
[----:B------:R-:W-:Y:S01]  /*5fd0*/  IMAD.IADD R2, R186, 0x1, R189 ;  /* 0x00000001ba027824 */ /* 0x000fe200078e02bd */
[----:B------:R-:W-:Y:S06]  /*5fe0*/  @P2 BRA `(.L_x_1238) ;  /* 0x00000000005c2947 */ /* 0x000fec0003800000 */
[----:B------:R-:W-:Y:S01]  /*5ff0*/  IMAD.U32 R184, RZ, RZ, UR39 ;  /* 0x00000027ffb87e24 */ /* 0x000fe2000f8e00ff */
[----:B------:R-:W-:Y:S04]  /*6000*/  BSSY B0, `(.L_x_1239) ;  /* 0x0000011000007945 */ /* 0x000fe80003800000 */
[----:B------:R-:W-:-:S04]  /*6010*/  IADD3 R189, -R184, UR60, R189 ;  /* 0x0000003cb8bd7c10 */ /* 0x000fc8000fffe1bd */
[----:B------:R-:W-:-:S13]  /*6020*/  ISETP.GT.AND P2, PT, R189, -0x1, PT ;  /* 0xffffffffbd00780c */ /* 0x000fda0003f44270 */
[----:B------:R-:W-:Y:S05]  /*6030*/  @P2 BRA `(.L_x_1240) ;  /* 0x0000000000202947 */ /* 0x000fea0003800000 */
[----:B------:R-:W-:Y:S01]  /*6040*/  IMAD.U32 R190, RZ, RZ, UR59 ;  /* 0x0000003bffbe7e24 */ /* 0x000fe2000f8e00ff */
[----:B------:R-:W-:-:S04]  /*6050*/  LOP3.LUT R189, RZ, R189, RZ, 0x33, !PT ;  /* 0x000000bdffbd7212 */ /* 0x000fc800078e33ff */
[----:B------:R-:W-:-:S13]  /*6060*/  ISETP.NE.AND P2, PT, R190, 0x1, PT ;  /* 0x00000001be00780c */ /* 0x000fda0003f45270 */
[----:B------:R-:W0:Y:S02]  /*6070*/  @P2 LDC.64 R184, c[0x0][0x9e8] ;  /* 0x00027a00ffb82b82 */ /* 0x000e240000000a00 */
[----:B0-----:R-:W-:-:S05]  /*6080*/  @P2 IMAD.HI.U32 R184, R189, R184, RZ ;  /* 0x000000b8bdb82227 */ /* 0x001fca00078e00ff */
[----:B------:R-:W-:-:S04]  /*6090*/  @P2 SHF.R.U32.HI R189, RZ, R185, R184 ;  /* 0x000000b9ffbd2219 */ /* 0x000fc800000116b8 */
[----:B------:R-:W-:Y:S01]  /*60a0*/  LOP3.LUT R189, RZ, R189, RZ, 0x33, !PT ;  /* 0x000000bdffbd7212 */ /* 0x000fe200078e33ff */
[----:B------:R-:W-:Y:S06]  /*60b0*/  BRA `(.L_x_1241) ;  /* 0x0000000000147947 */ /* 0x000fec0003800000 */
.L_x_1240:
[----:B------:R-:W-:-:S05]  /*60c0*/  IMAD.U32 R190, RZ, RZ, UR59 ;  /* 0x0000003bffbe7e24 */ /* 0x000fca000f8e00ff */
[----:B------:R-:W-:-:S13]  /*60d0*/  ISETP.NE.AND P2, PT, R190, 0x1, PT ;  /* 0x00000001be00780c */ /* 0x000fda0003f45270 */
[----:B------:R-:W0:Y:S02]  /*60e0*/  @P2 LDC.64 R184, c[0x0][0x9e8] ;  /* 0x00027a00ffb82b82 */ /* 0x000e240000000a00 */
[----:B0-----:R-:W-:-:S05]  /*60f0*/  @P2 IMAD.HI.U32 R184, R189, R184, RZ ;  /* 0x000000b8bdb82227 */ /* 0x001fca00078e00ff */
[----:B------:R-:W-:-:S07]  /*6100*/  @P2 SHF.R.U32.HI R189, RZ, R185, R184 ;  /* 0x000000b9ffbd2219 */ /* 0x000fce00000116b8 */
.L_x_1241:
[----:B------:R-:W-:Y:S05]  /*6110*/  BSYNC B0 ;  /* 0x0000000000007941 */ /* 0x000fea0003800000 */
.L_x_1239:
[----:B------:R-:W-:-:S04]  /*6120*/  IMAD R189, R189, R190, -R0 ;  /* 0x000000bebdbd7224 */ /* 0x000fc800078e0a00 */
[----:B------:R-:W-:-:S05]  /*6130*/  IMAD.IADD R189, R189, 0x1, -R16 ;  /* 0x00000001bdbd7824 */ /* 0x000fca00078e0a10 */
[----:B------:R-:W-:Y:S02]  /*6140*/  VIADDMNMX R21, R189, R190, R21, PT ;  /* 0x000000bebd157246 */ /* 0x000fe40003800115 */
[----:B------:R-:W-:-:S07]  /*6150*/  VIMNMX R2, R2, R189, !PT ;  /* 0x000000bd02027248 */ /* 0x000fce0007fe0100 */
.L_x_1238:
[----:B------:R-:W-:Y:S01]  /*6160*/  ISETP.GT.AND P2, PT, R20, -0x1, PT ;  /* 0xffffffff1400780c */ /* 0x000fe20003f44270 */
[----:B------:R-:W0:Y:S03]  /*6170*/  SHFL.IDX PT, R188, R188, 0x1, 0x1c1f ;  /* 0x003c1f00bcbc7f89 */ /* 0x000e2600000e0000 */
[C---:B------:R-:W-:Y:S02]  /*6180*/  ISETP.GT.AND P5, PT, R2.reuse, RZ, P2 ;  /* 0x000000ff0200720c */ /* 0x040fe400017a4270 */
[C---:B------:R-:W-:Y:S02]  /*6190*/  ISETP.GT.AND P4, PT, R2.reuse, 0x1, P2 ;  /* 0x000000010200780c */ /* 0x040fe40001784270 */
[----:B------:R-:W-:Y:S02]  /*61a0*/  ISETP.LT.OR P5, PT, R21, 0x1, P5 ;  /* 0x000000011500780c */ /* 0x000fe40002fa1670 */
[----:B------:R-:W-:-:S02]  /*61b0*/  ISETP.GT.AND P6, PT, R2, 0x8, P2 ;  /* 0x000000080200780c */ /* 0x000fc400017c4270 */
[----:B------:R-:W-:Y:S02]  /*61c0*/  FSEL R184, R152, -INF , !P5 ;  /* 0xff80000098b87808 */ /* 0x000fe40006800000 */
[C---:B------:R-:W-:Y:S02]  /*61d0*/  ISETP.GT.AND P5, PT, R2.reuse, 0x10, P2 ;  /* 0x000000100200780c */ /* 0x040fe400017a4270 */
[----:B------:R-:W-:Y:S02]  /*61e0*/  ISETP.GT.AND P3, PT, R2, 0x9, P2 ;  /* 0x000000090200780c */ /* 0x000fe40001764270 */
[C---:B------:R-:W-:Y:S02]  /*61f0*/  ISETP.LT.OR P5, PT, R21.reuse, 0x11, P5 ;  /* 0x000000111500780c */ /* 0x040fe40002fa1670 */
[----:B------:R-:W-:Y:S02]  /*6200*/  ISETP.LT.OR P4, PT, R21, 0x2, P4 ;  /* 0x000000021500780c */ /* 0x000fe40002781670 */
[----:B------:R-:W-:-:S02]  /*6210*/  FSEL R160, R160, -INF , !P5 ;  /* 0xff800000a0a07808 */ /* 0x000fc40006800000 */
[----:B------:R-:W-:Y:S01]  /*6220*/  ISETP.GT.AND P5, PT, R2, 0x20, P2 ;  /* 0x000000200200780c */ /* 0x000fe200017a4270 */
[--C-:B0-----:R-:W-:Y:S01]  /*6230*/  IMAD.IADD R187, R187, 0x1, R188.reuse ;  /* 0x00000001bbbb7824 */ /* 0x101fe200078e02bc */
[C---:B------:R-:W-:Y:S01]  /*6240*/  ISETP.LT.OR P6, PT, R21.reuse, 0x9, P6 ;  /* 0x000000091500780c */ /* 0x040fe200037c1670 */
[----:B------:R-:W-:Y:S01]  /*6250*/  IMAD.IADD R186, R186, 0x1, R188 ;  /* 0x00000001baba7824 */ /* 0x000fe200078e02bc */
[C---:B------:R-:W-:Y:S02]  /*6260*/  ISETP.LT.OR P3, PT, R21.reuse, 0xa, P3 ;  /* 0x0000000a1500780c */ /* 0x040fe40001f61670 */
[----:B------:R-:W-:Y:S02]  /*6270*/  ISETP.LT.OR P5, PT, R21, 0x21, P5 ;  /* 0x000000211500780c */ /* 0x000fe40002fa1670 */
[----:B------:R-:W-:Y:S02]  /*6280*/  FSEL R185, R153, -INF , !P4 ;  /* 0xff80000099b97808 */ /* 0x000fe40006000000 */
[----:B------:R-:W-:-:S02]  /*6290*/  FSEL R156, R156, -INF , !P6 ;  /* 0xff8000009c9c7808 */ /* 0x000fc40007000000 */
[----:B------:R-:W-:Y:S02]  /*62a0*/  FSEL R157, R157, -INF , !P3 ;  /* 0xff8000009d9d7808 */ /* 0x000fe40005800000 */
[C---:B------:R-:W-:Y:S02]  /*62b0*/  ISETP.GT.AND P4, PT, R2.reuse, 0x11, P2 ;  /* 0x000000110200780c */ /* 0x040fe40001784270 */
[C---:B------:R-:W-:Y:S02]  /*62c0*/  ISETP.GT.AND P6, PT, R2.reuse, 0x18, P2 ;  /* 0x000000180200780c */ /* 0x040fe400017c4270 */
[----:B------:R-:W-:Y:S02]  /*62d0*/  ISETP.GT.AND P3, PT, R2, 0x19, P2 ;  /* 0x000000190200780c */ /* 0x000fe40001764270 */
[----:B------:R-:W-:Y:S02]  /*62e0*/  FSEL R168, R168, -INF , !P5 ;  /* 0xff800000a8a87808 */ /* 0x000fe40006800000 */
[----:B------:R-:W-:-:S02]  /*62f0*/  ISETP.GT.AND P5, PT, R2, 0x30, P2 ;  /* 0x000000300200780c */ /* 0x000fc400017a4270 */
[C---:B------:R-:W-:Y:S02]  /*6300*/  ISETP.LT.OR P4, PT, R21.reuse, 0x12, P4 ;  /* 0x000000121500780c */ /* 0x040fe40002781670 */
[C---:B------:R-:W-:Y:S02]  /*6310*/  ISETP.LT.OR P6, PT, R21.reuse, 0x19, P6 ;  /* 0x000000191500780c */ /* 0x040fe400037c1670 */
        /* <DEDUP_REMOVED lines=9> */
[----:B------:R-:W-:-:S02]  /*63b0*/  PLOP3.LUT P5, PT, PT, PT, UP1, 0x40, 0x0 ;  /* 0x000000000000781c */ /* 0x000fc40003fae818 */
        /* <DEDUP_REMOVED lines=14> */
[----:B------:R-:W-:Y:S01]  /*64a0*/  FSEL R181, R181, -INF , !P3 ;  /* 0xff800000b5b57808 */ /* 0x000fe20005800000 */
        /* <DEDUP_REMOVED lines=14> */
.L_x_1244:
[----:B------:R-:W-:-:S05]  /*6590*/  IMAD.U32 R2, RZ, RZ, UR59 ;  /* 0x0000003bff027e24 */ /* 0x000fca000f8e00ff */
[----:B------:R-:W-:-:S13]  /*65a0*/  ISETP.NE.AND P3, PT, R2, 0x1, PT ;  /* 0x000000010200780c */ /* 0x000fda0003f65270 */
[----:B------:R-:W0:Y:S02]  /*65b0*/  @P3 LDC.64 R152, c[0x0][0x9e8] ;  /* 0x00027a00ff983b82 */ /* 0x000e240000000a00 */
[----:B0-----:R-:W-:-:S05]  /*65c0*/  @P3 IMAD.HI.U32 R152, R188, R152, RZ ;  /* 0x00000098bc983227 */ /* 0x001fca00078e00ff */
[----:B------:R-:W-:-:S07]  /*65d0*/  @P3 SHF.R.U32.HI R188, RZ, R153, R152 ;  /* 0x00000099ffbc3219 */ /* 0x000fce0000011698 */
.L_x_1245:
[----:B------:R-:W-:Y:S05]  /*65e0*/  BSYNC B0 ;  /* 0x0000000000007941 */ /* 0x000fea0003800000 */
.L_x_1243:
[----:B------:R-:W-:-:S04]  /*65f0*/  IMAD R0, R188, R2, -R0 ;  /* 0x00000002bc007224 */ /* 0x000fc800078e0a00 */
[----:B------:R-:W-:-:S05]  /*6600*/  IMAD.IADD R0, R0, 0x1, -R16 ;  /* 0x0000000100007824 */ /* 0x000fca00078e0a10 */
[----:B------:R-:W-:Y:S02]  /*6610*/  VIADDMNMX R187, R0, R2, R187, PT ;  /* 0x0000000200bb7246 */ /* 0x000fe400038001bb */
[----:B------:R-:W-:-:S07]  /*6620*/  VIMNMX R186, R186, R0, !PT ;  /* 0x00000000baba7248 */ /* 0x000fce0007fe0100 */
.L_x_1242:
[----:B------:R-:W-:Y:S01]  /*6630*/  ISETP.GT.AND P4, PT, R186, 0x9, P2 ;  /* 0x00000009ba00780c */ /* 0x000fe20001784270 */
[----:B------:R-:W-:Y:S01]  /*6640*/  ULDC UR5, c[0x0][0x988] ;  /* 0x0002620000057ab9 */ /* 0x000fe20000000800 */
[----:B------:R-:W-:Y:S01]  /*6650*/  FMNMX.FTZ R0, R184, R4, !PT ;  /* 0x00000004b8007209 */ /* 0x000fe20007810000 */
[----:B------:R-:W-:Y:S01]  /*6660*/  UMOV UR38, UR7 ;  /* 0x0000000700267c82 */ /* 0x000fe20008000000 */
[----:B------:R-:W-:Y:S01]  /*6670*/  ISETP.LT.OR P4, PT, R187, 0xa, P4 ;  /* 0x0000000abb00780c */ /* 0x000fe20002781670 */
[----:B------:R-:W-:Y:S01]  /*6680*/  UMOV UR36, UR4 ;  /* 0x0000000400247c82 */ /* 0x000fe20008000000 */
[----:B------:R-:W-:Y:S02]  /*6690*/  FMNMX.FTZ R0, R185, R0, !PT ;  /* 0x00000000b9007209 */ /* 0x000fe40007810000 */
[----:B------:R-:W-:Y:S02]  /*66a0*/  FSEL R159, R159, -INF , !P4 ;  /* 0xff8000009f9f7808 */ /* 0x000fe40006000000 */
[----:B------:R-:W-:-:S02]  /*66b0*/  ISETP.GT.AND P4, PT, R186, 0x19, P2 ;  /* 0x00000019ba00780c */ /* 0x000fc40001784270 */
[----:B------:R-:W-:Y:S02]  /*66c0*/  FMNMX.FTZ R0, R156, R0, !PT ;  /* 0x000000009c007209 */ /* 0x000fe40007810000 */
[----:B------:R-:W-:Y:S02]  /*66d0*/  ISETP.LT.OR P4, PT, R187, 0x1a, P4 ;  /* 0x0000001abb00780c */ /* 0x000fe40002781670 */
[C---:B------:R-:W-:Y:S02]  /*66e0*/  ISETP.GT.AND P3, PT, R186.reuse, 0x1, P2 ;  /* 0x00000001ba00780c */ /* 0x040fe40001764270 */
[----:B------:R-:W-:Y:S02]  /*66f0*/  FSEL R167, R167, -INF , !P4 ;  /* 0xff800000a7a77808 */ /* 0x000fe40006000000 */
[----:B------:R-:W-:Y:S02]  /*6700*/  ISETP.GT.AND P4, PT, R186, RZ, P2 ;  /* 0x000000ffba00720c */ /* 0x000fe40001784270 */
[----:B------:R-:W-:-:S02]  /*6710*/  FMNMX.FTZ R0, R157, R0, !PT ;  /* 0x000000009d007209 */ /* 0x000fc40007810000 */
[C---:B------:R-:W-:Y:S02]  /*6720*/  ISETP.LT.OR P4, PT, R187.reuse, 0x1, P4 ;  /* 0x00000001bb00780c */ /* 0x040fe40002781670 */
[----:B------:R-:W-:Y:S02]  /*6730*/  ISETP.GT.AND P6, PT, R186, 0x8, P2 ;  /* 0x00000008ba00780c */ /* 0x000fe400017c4270 */
[C---:B------:R-:W-:Y:S02]  /*6740*/  ISETP.LT.OR P3, PT, R187.reuse, 0x2, P3 ;  /* 0x00000002bb00780c */ /* 0x040fe40001f61670 */
[----:B------:R-:W-:Y:S02]  /*6750*/  FSEL R154, R154, -INF , !P4 ;  /* 0xff8000009a9a7808 */ /* 0x000fe40006000000 */
[----:B------:R-:W-:Y:S02]  /*6760*/  FMNMX.FTZ R0, R160, R0, !PT ;  /* 0x00000000a0007209 */ /* 0x000fe40007810000 */
[----:B------:R-:W-:-:S02]  /*6770*/  ISETP.LT.OR P6, PT, R187, 0x9, P6 ;  /* 0x00000009bb00780c */ /* 0x000fc400037c1670 */
[----:B------:R-:W-:Y:S02]  /*6780*/  FSEL R155, R155, -INF , !P3 ;  /* 0xff8000009b9b7808 */ /* 0x000fe40005800000 */
[----:B------:R-:W-:Y:S02]  /*6790*/  FMNMX.FTZ R2, R154, R3, !PT ;  /* 0x000000039a027209 */ /* 0x000fe40007810000 */
[----:B------:R-:W-:Y:S02]  /*67a0*/  FMNMX.FTZ R0, R161, R0, !PT ;  /* 0x00000000a1007209 */ /* 0x000fe40007810000 */
[----:B------:R-:W-:Y:S02]  /*67b0*/  ISETP.GT.AND P5, PT, R186, 0x10, P2 ;  /* 0x00000010ba00780c */ /* 0x000fe400017a4270 */
[----:B------:R-:W-:Y:S02]  /*67c0*/  FSEL R158, R158, -INF , !P6 ;  /* 0xff8000009e9e7808 */ /* 0x000fe40007000000 */
[----:B------:R-:W-:-:S02]  /*67d0*/  FMNMX.FTZ R2, R155, R2, !PT ;  /* 0x000000029b027209 */ /* 0x000fc40007810000 */
[----:B------:R-:W-:Y:S02]  /*67e0*/  FMNMX.FTZ R0, R164, R0, !PT ;  /* 0x00000000a4007209 */ /* 0x000fe40007810000 */
[----:B------:R-:W-:Y:S02]  /*67f0*/  ISETP.GT.AND P3, PT, R186, 0x11, P2 ;  /* 0x00000011ba00780c */ /* 0x000fe40001764270 */
[----:B------:R-:W-:Y:S02]  /*6800*/  ISETP.LT.OR P5, PT, R187, 0x11, P5 ;  /* 0x00000011bb00780c */ /* 0x000fe40002fa1670 */
[----:B------:R-:W-:Y:S02]  /*6810*/  FMNMX.FTZ R2, R158, R2, !PT ;  /* 0x000000029e027209 */ /* 0x000fe40007810000 */
[----:B------:R-:W-:Y:S02]  /*6820*/  FMNMX.FTZ R0, R165, R0, !PT ;  /* 0x00000000a5007209 */ /* 0x000fe40007810000 */
[----:B------:R-:W-:-:S02]  /*6830*/  ISETP.GT.AND P6, PT, R186, 0x18, P2 ;  /* 0x00000018ba00780c */ /* 0x000fc400017c4270 */
[----:B------:R-:W-:Y:S02]  /*6840*/  ISETP.LT.OR P3, PT, R187, 0x12, P3 ;  /* 0x00000012bb00780c */ /* 0x000fe40001f61670 */
[----:B------:R-:W-:Y:S02]  /*6850*/  FSEL R162, R162, -INF , !P5 ;  /* 0xff800000a2a27808 */ /* 0x000fe40006800000 */
[----:B------:R-:W-:Y:S02]  /*6860*/  FMNMX.FTZ R2, R159, R2, !PT ;  /* 0x000000029f027209 */ /* 0x000fe40007810000 */
[----:B------:R-:W-:Y:S02]  /*6870*/  FMNMX.FTZ R0, R168, R0, !PT ;  /* 0x00000000a8007209 */ /* 0x000fe40007810000 */
[----:B------:R-:W-:Y:S02]  /*6880*/  ISETP.LT.OR P6, PT, R187, 0x19, P6 ;  /* 0x00000019bb00780c */ /* 0x000fe400037c1670 */
[----:B------:R-:W-:-:S02]  /*6890*/  FSEL R163, R163, -INF , !P3 ;  /* 0xff800000a3a37808 */ /* 0x000fc40005800000 */
[----:B------:R-:W-:Y:S02]  /*68a0*/  FMNMX.FTZ R2, R162, R2, !PT ;  /* 0x00000002a2027209 */ /* 0x000fe40007810000 */
[----:B------:R-:W-:Y:S02]  /*68b0*/  FMNMX.FTZ R0, R169, R0, !PT ;  /* 0x00000000a9007209 */ /* 0x000fe40007810000 */
[----:B------:R-:W-:Y:S02]  /*68c0*/  ISETP.GT.AND P5, PT, R186, 0x20, P2 ;  /* 0x00000020ba00780c */ /* 0x000fe400017a4270 */
[----:B------:R-:W-:Y:S02]  /*68d0*/  FSEL R166, R166, -INF , !P6 ;  /* 0xff800000a6a67808 */ /* 0x000fe40007000000 */
[----:B------:R-:W-:Y:S02]  /*68e0*/  FMNMX.FTZ R2, R163, R2, !PT ;  /* 0x00000002a3027209 */ /* 0x000fe40007810000 */
[----:B------:R-:W-:-:S02]  /*68f0*/  FMNMX.FTZ R0, R172, R0, !PT ;  /* 0x00000000ac007209 */ /* 0x000fc40007810000 */
[----:B------:R-:W-:Y:S02]  /*6900*/  ISETP.GT.AND P3, PT, R186, 0x21, P2 ;  /* 0x00000021ba00780c */ /* 0x000fe40001764270 */
[----:B------:R-:W-:Y:S02]  /*6910*/  ISETP.LT.OR P5, PT, R187, 0x21, P5 ;  /* 0x00000021bb00780c */ /* 0x000fe40002fa1670 */
[----:B------:R-:W-:Y:S02]  /*6920*/  FMNMX.FTZ R2, R166, R2, !PT ;  /* 0x00000002a6027209 */ /* 0x000fe40007810000 */
[----:B------:R-:W-:Y:S02]  /*6930*/  FMNMX.FTZ R0, R173, R0, !PT ;  /* 0x00000000ad007209 */ /* 0x000fe40007810000 */
[----:B------:R-:W-:Y:S02]  /*6940*/  ISETP.GT.AND P6, PT, R186, 0x28, P2 ;  /* 0x00000028ba00780c */ /* 0x000fe400017c4270 */
[----:B------:R-:W-:-:S02]  /*6950*/  FSEL R170, R170, -INF , !P5 ;  /* 0xff800000aaaa7808 */ /* 0x000fc40006800000 */
[----:B------:R-:W-:Y:S02]  /*6960*/  ISETP.LT.OR P3, PT, R187, 0x22, P3 ;  /* 0x00000022bb00780c */ /* 0x000fe40001f61670 */
[----:B------:R-:W-:Y:S02]  /*6970*/  FMNMX.FTZ R2, R167, R2, !PT ;  /* 0x00000002a7027209 */ /* 0x000fe40007810000 */
[----:B------:R-:W-:Y:S02]  /*6980*/  FMNMX.FTZ R0, R176, R0, !PT ;  /* 0x00000000b0007209 */ /* 0x000fe40007810000 */
[----:B------:R-:W-:Y:S02]  /*6990*/  ISETP.GT.AND P5, PT, R186, 0x29, P2 ;  /* 0x00000029ba00780c */ /* 0x000fe400017a4270 */
[----:B------:R-:W-:Y:S02]  /*69a0*/  ISETP.LT.OR P6, PT, R187, 0x29, P6 ;  /* 0x00000029bb00780c */ /* 0x000fe400037c1670 */
[----:B------:R-:W-:-:S02]  /*69b0*/  FSEL R171, R171, -INF , !P3 ;  /* 0xff800000abab7808 */ /* 0x000fc40005800000 */
[----:B------:R-:W-:Y:S02]  /*69c0*/  FMNMX.FTZ R2, R170, R2, !PT ;  /* 0x00000002aa027209 */ /* 0x000fe40007810000 */
[----:B------:R-:W-:Y:S02]  /*69d0*/  FMNMX.FTZ R0, R177, R0, !PT ;  /* 0x00000000b1007209 */ /* 0x000fe40007810000 */
[----:B------:R-:W-:Y:S02]  /*69e0*/  ISETP.GT.AND P3, PT, R186, 0x30, P2 ;  /* 0x00000030ba00780c */ /* 0x000fe40001764270 */
[----:B------:R-:W-:Y:S02]  /*69f0*/  FSEL R174, R174, -INF , !P6 ;  /* 0xff800000aeae7808 */ /* 0x000fe40007000000 */
[----:B------:R-:W-:Y:S02]  /*6a00*/  ISETP.LT.OR P5, PT, R187, 0x2a, P5 ;  /* 0x0000002abb00780c */ /* 0x000fe40002fa1670 */
[----:B------:R-:W-:-:S02]  /*6a10*/  FMNMX.FTZ R2, R171, R2, !PT ;  /* 0x00000002ab027209 */ /* 0x000fc40007810000 */
[----:B------:R-:W-:Y:S02]  /*6a20*/  FMNMX.FTZ R0, R180, R0, !PT ;  /* 0x00000000b4007209 */ /* 0x000fe40007810000 */
[----:B------:R-:W-:Y:S02]  /*6a30*/  ISETP.GT.AND P4, PT, R186, 0x31, P2 ;  /* 0x00000031ba00780c */ /* 0x000fe40001784270 */
[----:B------:R-:W-:Y:S02]  /*6a40*/  ISETP.LT.OR P3, PT, R187, 0x31, P3 ;  /* 0x00000031bb00780c */ /* 0x000fe40001f61670 */
[----:B------:R-:W-:Y:S02]  /*6a50*/  FSEL R175, R175, -INF , !P5 ;  /* 0xff800000afaf7808 */ /* 0x000fe40006800000 */
[----:B------:R-:W-:Y:S02]  /*6a60*/  FMNMX.FTZ R2, R174, R2, !PT ;  /* 0x00000002ae027209 */ /* 0x000fe40007810000 */
[----:B------:R-:W-:-:S02]  /*6a70*/  FMNMX.FTZ R21, R181, R0, !PT ;  /* 0x00000000b5157209 */ /* 0x000fc40007810000 */
[----:B------:R-:W-:Y:S02]  /*6a80*/  ISETP.GT.AND P6, PT, R186, 0x38, P2 ;  /* 0x00000038ba00780c */ /* 0x000fe400017c4270 */
[----:B------:R-:W-:Y:S01]  /*6a90*/  ISETP.LT.OR P4, PT, R187, 0x32, P4 ;  /* 0x00000032bb00780c */ /* 0x000fe20002781670 */
[----:B------:R-:W0:Y:S01]  /*6aa0*/  SHFL.BFLY PT, R0, R21, 0x2, 0x1f ;  /* 0x0c401f0015007f89 */ /* 0x000e2200000e0000 */
[----:B------:R-:W-:Y:S02]  /*6ab0*/  FSEL R178, R178, -INF , !P3 ;  /* 0xff800000b2b27808 */ /* 0x000fe40005800000 */
[----:B------:R-:W-:Y:S02]  /*6ac0*/  FMNMX.FTZ R2, R175, R2, !PT ;  /* 0x00000002af027209 */ /* 0x000fe40007810000 */
[----:B------:R-:W-:Y:S02]  /*6ad0*/  ISETP.GT.AND P2, PT, R186, 0x39, P2 ;  /* 0x00000039ba00780c */ /* 0x000fe40001744270 */
[----:B------:R-:W-:-:S02]  /*6ae0*/  ISETP.LT.OR P6, PT, R187, 0x39, P6 ;  /* 0x00000039bb00780c */ /* 0x000fc400037c1670 */
[----:B------:R-:W-:Y:S02]  /*6af0*/  FSEL R179, R179, -INF , !P4 ;  /* 0xff800000b3b37808 */ /* 0x000fe40006000000 */
[----:B------:R-:W-:Y:S02]  /*6b00*/  FMNMX.FTZ R2, R178, R2, !PT ;  /* 0x00000002b2027209 */ /* 0x000fe40007810000 */
[----:B------:R-:W-:Y:S02]  /*6b10*/  ISETP.LT.OR P2, PT, R187, 0x3a, P2 ;  /* 0x0000003abb00780c */ /* 0x000fe40001741670 */
[----:B------:R-:W-:Y:S02]  /*6b20*/  FSEL R182, R182, -INF , !P6 ;  /* 0xff800000b6b67808 */ /* 0x000fe40007000000 */
[----:B------:R-:W-:Y:S02]  /*6b30*/  FMNMX.FTZ R2, R179, R2, !PT ;  /* 0x00000002b3027209 */ /* 0x000fe40007810000 */
[----:B------:R-:W-:-:S02]  /*6b40*/  FSEL R183, R183, -INF , !P2 ;  /* 0xff800000b7b77808 */ /* 0x000fc40005000000 */
[----:B------:R-:W-:Y:S02]  /*6b50*/  FMNMX.FTZ R2, R182, R2, !PT ;  /* 0x00000002b6027209 */ /* 0x000fe40007810000 */
[----:B0-----:R-:W-:Y:S02]  /*6b60*/  FMNMX.FTZ R21, R21, R0, !PT ;  /* 0x0000000015157209 */ /* 0x001fe40007810000 */
[----:B------:R-:W-:-:S03]  /*6b70*/  FMNMX.FTZ R2, R183, R2, !PT ;  /* 0x00000002b7027209 */ /* 0x000fc60007810000 */
[----:B------:R-:W0:Y:S04]  /*6b80*/  SHFL.BFLY PT, R0, R21, 0x1, 0x1f ;  /* 0x0c201f0015007f89 */ /* 0x000e2800000e0000 */
[----:B------:R-:W1:Y:S01]  /*6b90*/  SHFL.BFLY PT, R153, R2, 0x2, 0x1f ;  /* 0x0c401f0002997f89 */ /* 0x000e6200000e0000 */
[----:B0-----:R-:W-:Y:S02]  /*6ba0*/  FMNMX.FTZ R21, R21, R0, !PT ;  /* 0x0000000015157209 */ /* 0x001fe40007810000 */
[----:B-1----:R-:W-:-:S03]  /*6bb0*/  FMNMX.FTZ R153, R2, R153, !PT ;  /* 0x0000009902997209 */ /* 0x002fc60007810000 */
[C---:B------:R-:W-:Y:S01]  /*6bc0*/  FMUL.FTZ R0, R21.reuse, UR5 ;  /* 0x0000000515007c20 */ /* 0x040fe20008410000 */
[----:B------:R-:W-:Y:S01]  /*6bd0*/  FSETP.NEU.FTZ.AND P5, PT, R21, -INF , PT ;  /* 0xff8000001500780b */ /* 0x000fe20003fbd000 */
[----:B------:R-:W0:Y:S03]  /*6be0*/  SHFL.BFLY PT, R2, R153, 0x1, 0x1f ;  /* 0x0c201f0099027f89 */ /* 0x000e2600000e0000 */
[----:B------:R-:W-:-:S05]  /*6bf0*/  FSEL R0, R0, RZ, P5 ;  /* 0x000000ff00007208 */ /* 0x000fca0002800000 */
        /* <DEDUP_REMOVED lines=17> */
[----:B0-----:R-:W-:-:S02]  /*6d10*/  FMNMX.FTZ R153, R153, R2, !PT ;  /* 0x0000000299997209 */ /* 0x001fc40007810000 */
[----:B------:R-:W-:Y:S02]  /*6d20*/  FSEL R2, R21, RZ, P5 ;  /* 0x000000ff15027208 */ /* 0x000fe40002800000 */
[----:B------:R-:W-:-:S03]  /*6d30*/  FSETP.NEU.FTZ.AND P2, PT, R153, -INF , PT ;  /* 0xff8000009900780b */ /* 0x000fc60003f5d000 */
[----:B------:R-:W-:Y:S01]  /*6d40*/  MUFU.EX2 R152, R152 ;  /* 0x0000009800987308 */ /* 0x000fe20000000800 */
[----:B------:R-:W-:-:S04]  /*6d50*/  FADD.FTZ R2, -R2, R4 ;  /* 0x0000000402027221 */ /* 0x000fc80000010100 */
[----:B------:R-:W-:-:S03]  /*6d60*/  FMUL.FTZ R2, R2, UR5 ;  /* 0x0000000502027c20 */ /* 0x000fc60008410000 */
[----:B------:R0:W-:Y:S08]  /*6d70*/  MUFU.EX2 R4, R0 ;  /* 0x0000000000047308 */ /* 0x0001f00000000800 */
[----:B------:R-:W1:Y:S01]  /*6d80*/  MUFU.EX2 R2, R2 ;  /* 0x0000000200027308 */ /* 0x000e620000000800 */
[----:B0-----:R-:W-:-:S05]  /*6d90*/  FMUL.FTZ R0, R153, UR5 ;  /* 0x0000000599007c20 */ /* 0x001fca0008410000 */
[----:B------:R-:W-:Y:S02]  /*6da0*/  FSEL R0, R0, RZ, P2 ;  /* 0x000000ff00007208 */ /* 0x000fe40001000000 */
[----:B------:R-:W0:Y:S03]  /*6db0*/  MUFU.EX2 R198, R198 ;  /* 0x000000c600c67308 */ /* 0x000e260000000800 */
[--C-:B------:R-:W-:Y:S01]  /*6dc0*/  FFMA.FTZ R197, R154, UR5, -R0.reuse ;  /* 0x000000059ac57c23 */ /* 0x100fe20008010800 */
[--C-:B------:R-:W-:Y:S01]  /*6dd0*/  FFMA.FTZ R154, R155, UR5, -R0.reuse ;  /* 0x000000059b9a7c23 */ /* 0x100fe20008010800 */
[--C-:B------:R-:W-:Y:S01]  /*6de0*/  FFMA.FTZ R155, R159, UR5, -R0.reuse ;  /* 0x000000059f9b7c23 */ /* 0x100fe20008010800 */
[----:B------:R-:W-:Y:S01]  /*6df0*/  FSEL R159, R153, RZ, P2 ;  /* 0x000000ff999f7208 */ /* 0x000fe20001000000 */
[--C-:B------:R-:W-:Y:S01]  /*6e00*/  FFMA.FTZ R199, R158, UR5, -R0.reuse ;  /* 0x000000059ec77c23 */ /* 0x100fe20008010800 */
[--C-:B------:R-:W-:Y:S01]  /*6e10*/  FFMA.FTZ R193, R162, UR5, -R0.reuse ;  /* 0x00000005a2c17c23 */ /* 0x100fe20008010800 */
[--C-:B------:R-:W-:Y:S01]  /*6e20*/  FFMA.FTZ R163, R163, UR5, -R0.reuse ;  /* 0x00000005a3a37c23 */ /* 0x100fe20008010800 */
[--C-:B------:R-:W-:Y:S01]  /*6e30*/  FFMA.FTZ R195, R166, UR5, -R0.reuse ;  /* 0x00000005a6c37c23 */ /* 0x100fe20008010800 */
[----:B------:R-:W-:Y:S01]  /*6e40*/  FADD.FTZ R159, -R159, R3 ;  /* 0x000000039f9f7221 */ /* 0x000fe20000010100 */
[--C-:B------:R-:W-:Y:S01]  /*6e50*/  FFMA.FTZ R3, R167, UR5, -R0.reuse ;  /* 0x00000005a7037c23 */ /* 0x100fe20008010800 */
[--C-:B------:R-:W-:Y:S01]  /*6e60*/  FFMA.FTZ R170, R170, UR5, -R0.reuse ;  /* 0x00000005aaaa7c23 */ /* 0x100fe20008010800 */
[--C-:B------:R-:W-:Y:S01]  /*6e70*/  FFMA.FTZ R171, R171, UR5, -R0.reuse ;  /* 0x00000005abab7c23 */ /* 0x100fe20008010800 */
[----:B------:R-:W-:Y:S01]  /*6e80*/  FMUL.FTZ R159, R159, UR5 ;  /* 0x000000059f9f7c20 */ /* 0x000fe20008410000 */
[--C-:B------:R-:W-:Y:S01]  /*6e90*/  FFMA.FTZ R174, R174, UR5, -R0.reuse ;  /* 0x00000005aeae7c23 */ /* 0x100fe20008010800 */
[--C-:B------:R-:W-:Y:S01]  /*6ea0*/  FFMA.FTZ R175, R175, UR5, -R0.reuse ;  /* 0x00000005afaf7c23 */ /* 0x100fe20008010800 */
[--C-:B------:R-:W-:Y:S01]  /*6eb0*/  FFMA.FTZ R178, R178, UR5, -R0.reuse ;  /* 0x00000005b2b27c23 */ /* 0x100fe20008010800 */
[--C-:B------:R-:W-:Y:S01]  /*6ec0*/  FFMA.FTZ R179, R179, UR5, -R0.reuse ;  /* 0x00000005b3b37c23 */ /* 0x100fe20008010800 */
[--C-:B------:R-:W-:Y:S01]  /*6ed0*/  FFMA.FTZ R182, R182, UR5, -R0.reuse ;  /* 0x00000005b6b67c23 */ /* 0x100fe20008010800 */
[----:B------:R-:W-:Y:S01]  /*6ee0*/  FFMA.FTZ R183, R183, UR5, -R0 ;  /* 0x00000005b7b77c23 */ /* 0x000fe20008010800 */
[----:B------:R-:W-:Y:S01]  /*6ef0*/  MUFU.EX2 R197, R197 ;  /* 0x000000c500c57308 */ /* 0x000fe20000000800 */
[----:B------:R-:W-:-:S02]  /*6f00*/  IMAD.U32 R158, RZ, RZ, UR10 ;  /* 0x0000000aff9e7e24 */ /* 0x000fc4000f8e00ff */
[----:B-1----:R-:W-:Y:S01]  /*6f10*/  FFMA.FTZ R17, R2, R17, R196 ;  /* 0x0000001102117223 */ /* 0x002fe200000100c4 */
[C---:B------:R-:W-:Y:S01]  /*6f20*/  ISETP.GT.AND P2, PT, R20.reuse, UR58, PT ;  /* 0x0000003a14007c0c */ /* 0x040fe2000bf44270 */
[----:B------:R-:W-:Y:S01]  /*6f30*/  VIADD R20, R20, 0xffffffff ;  /* 0xffffffff14147836 */ /* 0x000fe20000000000 */
[----:B------:R-:W-:Y:S01]  /*6f40*/  F2FP.F16.F32.PACK_AB R196, R152, R196 ;  /* 0x000000c498c4723e */ /* 0x000fe200000000ff */
[----:B------:R-:W-:Y:S02]  /*6f50*/  @!P1 VIADD R158, R158, 0x30860 ;  /* 0x000308609e9e9836 */ /* 0x000fe40000000000 */
[----:B------:R-:W-:Y:S01]  /*6f60*/  FADD.FTZ R17, R152, R17 ;  /* 0x0000001198117221 */ /* 0x000fe20000010000 */
[----:B------:R-:W1:Y:S02]  /*6f70*/  MUFU.EX2 R0, R159 ;  /* 0x0000009f00007308 */ /* 0x000e640000000800 */
[----:B------:R-:W-:Y:S01]  /*6f80*/  @!P1 PRMT R158, RZ, 0x654, R158 ;  /* 0x00000654ff9e9816 */ /* 0x000fe2000000009e */
[----:B0-----:R-:W-:-:S03]  /*6f90*/  FADD.FTZ R17, R198, R17 ;  /* 0x00000011c6117221 */ /* 0x001fc60000010000 */
[----:B------:R0:W-:Y:S02]  /*6fa0*/  @!P1 SYNCS.ARRIVE.TRANS64.RED.A1T0 RZ, [R158+URZ], RZ ;  /* 0x000000ff9eff99a7 */ /* 0x0001e4000810043f */
[----:B------:R-:W2:Y:S08]  /*6fb0*/  MUFU.EX2 R154, R154 ;  /* 0x0000009a009a7308 */ /* 0x000eb00000000800 */
[----:B------:R-:W3:Y:S01]  /*6fc0*/  MUFU.EX2 R156, R156 ;  /* 0x0000009c009c7308 */ /* 0x000ee20000000800 */
[----:B-1----:R-:W-:-:S07]  /*6fd0*/  FFMA.FTZ R5, R0, R5, R197 ;  /* 0x0000000500057223 */ /* 0x002fce00000100c5 */
        /* <DEDUP_REMOVED lines=16> */
[----:B0-----:R-:W0:Y:S01]  /*70e0*/  MUFU.EX2 R158, R163 ;  /* 0x000000a3009e7308 */ /* 0x001e220000000800 */
[----:B--2---:R-:W-:-:S07]  /*70f0*/  FADD.FTZ R5, R193, R5 ;  /* 0x00000005c1057221 */ /* 0x004fce0000010000 */
[----:B------:R-:W1:Y:S01]  /*7100*/  MUFU.EX2 R160, R160 ;  /* 0x000000a000a07308 */ /* 0x000e620000000800 */
[----:B---3--:R-:W-:-:S07]  /*7110*/  FADD.FTZ R17, R194, R17 ;  /* 0x00000011c2117221 */ /* 0x008fce0000010000 */
        /* <DEDUP_REMOVED lines=12> */
[----:B------:R-:W-:Y:S01]  /*71e0*/  F2FP.F16.F32.PACK_AB R195, R3, R195 ;  /* 0x000000c303c3723e */ /* 0x000fe200000000ff */
[----:B------:R-:W-:-:S05]  /*71f0*/  IMAD.MOV.U32 R3, RZ, RZ, R153 ;  /* 0x000000ffff037224 */ /* 0x000fca00078e0099 */
[----:B------:R-:W1:Y:S01]  /*7200*/  MUFU.EX2 R190, R190 ;  /* 0x000000be00be7308 */ /* 0x000e620000000800 */
[C---:B--2---:R-:W-:Y:S01]  /*7210*/  FADD.FTZ R17, R161.reuse, R17 ;  /* 0x00000011a1117221 */ /* 0x044fe20000010000 */
[----:B------:R-:W-:-:S06]  /*7220*/  F2FP.F16.F32.PACK_AB R188, R161, R188 ;  /* 0x000000bca1bc723e */ /* 0x000fcc00000000ff */
[----:B------:R-:W2:Y:S01]  /*7230*/  MUFU.EX2 R171, R171 ;  /* 0x000000ab00ab7308 */ /* 0x000ea20000000800 */
[----:B0-----:R-:W-:-:S07]  /*7240*/  FADD.FTZ R5, R170, R5 ;  /* 0x00000005aa057221 */ /* 0x001fce0000010000 */
[----:B------:R-:W0:Y:S01]  /*7250*/  MUFU.EX2 R164, R164 ;  /* 0x000000a400a47308 */ /* 0x000e220000000800 */
[----:B-1----:R-:W-:-:S07]  /*7260*/  FADD.FTZ R17, R190, R17 ;  /* 0x00000011be117221 */ /* 0x002fce0000010000 */
[----:B------:R-:W1:Y:S01]  /*7270*/  MUFU.EX2 R174, R174 ;  /* 0x000000ae00ae7308 */ /* 0x000e620000000800 */
[C---:B--2---:R-:W-:Y:S01]  /*7280*/  FADD.FTZ R5, R171.reuse, R5 ;  /* 0x00000005ab057221 */ /* 0x044fe20000010000 */
[----:B------:R-:W-:-:S06]  /*7290*/  F2FP.F16.F32.PACK_AB R189, R171, R170 ;  /* 0x000000aaabbd723e */ /* 0x000fcc00000000ff */
[----:B------:R-:W2:Y:S01]  /*72a0*/  MUFU.EX2 R184, R184 ;  /* 0x000000b800b87308 */ /* 0x000ea20000000800 */
[C---:B0-----:R-:W-:Y:S01]  /*72b0*/  FADD.FTZ R17, R164.reuse, R17 ;  /* 0x00000011a4117221 */ /* 0x041fe20000010000 */
[----:B------:R-:W-:-:S06]  /*72c0*/  F2FP.F16.F32.PACK_AB R190, R164, R190 ;  /* 0x000000bea4be723e */ /* 0x000fcc00000000ff */
[----:B------:R-:W0:Y:S01]  /*72d0*/  MUFU.EX2 R175, R175 ;  /* 0x000000af00af7308 */ /* 0x000e220000000800 */
[----:B-1----:R-:W-:-:S07]  /*72e0*/  FADD.FTZ R5, R174, R5 ;  /* 0x00000005ae057221 */ /* 0x002fce0000010000 */
        /* <DEDUP_REMOVED lines=11> */
[----:B0-----:R-:W-:Y:S01]  /*73a0*/  FADD.FTZ R17, R186, R17 ;  /* 0x00000011ba117221 */ /* 0x001fe20000010000 */
[----:B------:R-:W-:-:S03]  /*73b0*/  F2FP.F16.F32.PACK_AB R186, R4, R186 ;  /* 0x000000ba04ba723e */ /* 0x000fc600000000ff */
[----:B------:R-:W-:-:S03]  /*73c0*/  FADD.FTZ R17, R4, R17 ;  /* 0x0000001104117221 */ /* 0x000fc60000010000 */
[----:B------:R-:W0:Y:S01]  /*73d0*/  MUFU.EX2 R183, R183 ;  /* 0x000000b700b77308 */ /* 0x000e220000000800 */
[C---:B-1----:R-:W-:Y:S01]  /*73e0*/  FADD.FTZ R5, R179.reuse, R5 ;  /* 0x00000005b3057221 */ /* 0x042fe20000010000 */
[----:B------:R-:W-:-:S03]  /*73f0*/  F2FP.F16.F32.PACK_AB R185, R179, R178 ;  /* 0x000000b2b3b9723e */ /* 0x000fc600000000ff */
[----:B--2---:R-:W-:-:S04]  /*7400*/  FADD.FTZ R4, R182, R5 ;  /* 0x00000005b6047221 */ /* 0x004fc80000010000 */
[C---:B0-----:R-:W-:Y:S01]  /*7410*/  FADD.FTZ R5, R183.reuse, R4 ;  /* 0x00000004b7057221 */ /* 0x041fe20000010000 */
[----:B------:R-:W-:Y:S01]  /*7420*/  F2FP.F16.F32.PACK_AB R187, R183, R182 ;  /* 0x000000b6b7bb723e */ /* 0x000fe200000000ff */
[----:B------:R-:W-:Y:S01]  /*7430*/  IMAD.MOV.U32 R4, RZ, RZ, R21 ;  /* 0x000000ffff047224 */ /* 0x000fe200078e0015 */
[----:B------:R-:W-:Y:S06]  /*7440*/  @P2 BRA `(.L_x_1246) ;  /* 0xffffffd8002c2947 */ /* 0x000fec000383ffff */
[----:B------:R-:W-:Y:S01]  /*7450*/  IMAD.MOV.U32 R3, RZ, RZ, R153 ;  /* 0x000000ffff037224 */ /* 0x000fe200078e0099 */
[----:B------:R-:W-:Y:S01]  /*7460*/  UMOV UR36, UR4 ;  /* 0x0000000400247c82 */ /* 0x000fe20008000000 */
[----:B------:R-:W-:Y:S01]  /*7470*/  IMAD.MOV.U32 R4, RZ, RZ, R21 ;  /* 0x000000ffff047224 */ /* 0x000fe200078e0015 */
[----:B------:R-:W-:-:S06]  /*7480*/  UMOV UR38, UR7 ;  /* 0x0000000700267c82 */ /* 0x000fcc0008000000 */
.L_x_1229:
[----:B------:R-:W-:Y:S01]  /*7490*/  ULDC UR4, c[0x0][0x448] ;  /* 0x0001120000047ab9 */ /* 0x000fe20000000800 */
[----:B------:R-:W-:Y:S02]  /*74a0*/  UIADD3 UR11, UR61, 0x7f, URZ ;  /* 0x0000007f3d0b7890 */ /* 0x000fe4000fffe03f */
[----:B------:R-:W-:Y:S02]  /*74b0*/  UISETP.NE.AND UP0, UPT, UR4, 0x1, UPT ;  /* 0x000000010400788c */ /* 0x000fe4000bf05270 */
[----:B------:R-:W-:Y:S01]  /*74c0*/  UIADD3 UR10, UR60, 0x1, -UR39 ;  /* 0x000000013c0a7890 */ /* 0x000fe2000fffe827 */
[----:B------:R-:W-:Y:S02]  /*74d0*/  ULDC UR4, c[0x0][0x9e4] ;  /* 0x0002790000047ab9 */ /* 0x000fe40000000800 */
[----:B------:R-:W-:-:S06]  /*74e0*/  UISETP.GE.AND UP1, UPT, UR4, 0x1, UPT ;  /* 0x000000010400788c */ /* 0x000fcc000bf26270 */
[----:B------:R-:W-:Y:S01]  /*74f0*/  @UP0 ULDC UR6, c[0x0][0x44c] ;  /* 0x0001130000060ab9 */ /* 0x000fe20000000800 */
[----:B------:R-:W-:Y:S01]  /*7500*/  PLOP3.LUT P5, PT, PT, PT, UP1, 0x80, 0x0 ;  /* 0x000000000000781c */ /* 0x000fe20003faf018 */
[----:B------:R-:W-:Y:S01]  /*7510*/  UIMAD.WIDE.U32 UR6, UR11, UR6, URZ ;  /* 0x000000060b0672a5 */ /* 0x000fe2000f8e003f */
[----:B------:R-:W-:-:S03]  /*7520*/  @UP0 ULDC UR14, c[0x0][0x450] ;  /* 0x00011400000e0ab9 */ /* 0x000fc60000000800 */
[----:B------:R-:W-:-:S04]  /*7530*/  @UP0 USHF.R.U32.HI UR11, URZ, UR14, UR7 ;  /* 0x0000000e3f0b0299 */ /* 0x000fc80008011607 */
[----:B------:R-:W-:-:S04]  /*7540*/  UIADD3 UR10, UR10, UR11, URZ ;  /* 0x0000000b0a0a7290 */ /* 0x000fc8000fffe03f */
[----:B------:R-:W-:Y:S01]  /*7550*/  UIADD3 UR18, UR10, -UR18, URZ ;  /* 0x800000120a127290 */ /* 0x000fe2000fffe03f */
[----:B------:R-:W-:Y:S11]  /*7560*/  @!P5 BRA `(.L_x_1247) ;  /* 0x000000000048d947 */ /* 0x000ff60003800000 */
        /* <DEDUP_REMOVED lines=11> */
.L_x_1248:
[----:B------:R-:W-:-:S11]  /*7620*/  UISETP.NE.AND UP1, UPT, UR4, 0x1, UPT ;  /* 0x000000010400788c */ /* 0x000fd6000bf25270 */
[----:B------:R-:W-:Y:S02]  /*7630*/  @UP1 ULDC.64 UR6, c[0x0][0x9e8] ;  /* 0x00027a0000061ab9 */ /* 0x000fe40000000a00 */
[----:B------:R-:W-:-:S04]  /*7640*/  UIMAD.WIDE.U32 UR10, UR14, UR6, URZ ;  /* 0x000000060e0a72a5 */ /* 0x000fc8000f8e003f */
[----:B------:R-:W-:-:S12]  /*7650*/  @UP1 USHF.R.U32.HI UR14, URZ, UR7, UR11 ;  /* 0x000000073f0e1299 */ /* 0x000fd8000801160b */
.L_x_1249:
[----:B------:R-:W-:-:S04]  /*7660*/  UIMAD UR4, UR14, UR4, URZ ;  /* 0x000000040e0472a4 */ /* 0x000fc8000f8e023f */
[----:B------:R-:W-:-:S04]  /*7670*/  UISETP.LT.AND UP1, UPT, UR18, UR4, UPT ;  /* 0x000000041200728c */ /* 0x000fc8000bf21270 */
[----:B------:R-:W-:-:S12]  /*7680*/  USEL UR18, UR18, UR4, !UP1 ;  /* 0x0000000412127287 */ /* 0x000fd8000c800000 */
.L_x_1247:
[----:B------:R-:W-:Y:S01]  /*7690*/  UIADD3 UR18, UR18, 0x3f, URZ ;  /* 0x0000003f12127890 */ /* 0x000fe2000fffe03f */
[----:B------:R-:W-:-:S03]  /*76a0*/  R2UR UR6, R22 ;  /* 0x00000000160672ca */ /* 0x000fc600000e0000 */
[----:B------:R-:W-:-:S04]  /*76b0*/  USHF.R.S32.HI UR4, URZ, 0x1f, UR18 ;  /* 0x0000001f3f047899 */ /* 0x000fc80008011412 */
[----:B------:R-:W-:-:S04]  /*76c0*/  ULEA.HI UR4, UR4, UR18, URZ, 0x6 ;  /* 0x0000001204047291 */ /* 0x000fc8000f8f303f */
[----:B------:R-:W-:-:S04]  /*76d0*/  USHF.R.S32.HI UR4, URZ, 0x6, UR4 ;  /* 0x000000063f047899 */ /* 0x000fc80008011404 */
[----:B------:R-:W-:-:S04]  /*76e0*/  UISETP.LT.AND UP1, UPT, UR6, UR4, UPT ;  /* 0x000000040600728c */ /* 0x000fc8000bf21270 */
[----:B------:R-:W-:-:S06]  /*76f0*/  USEL UR58, UR6, UR4, !UP1 ;  /* 0x00000004063a7287 */ /* 0x000fcc000c800000 */
[----:B------:R-:W-:-:S13]  /*7700*/  ISETP.GE.AND P2, PT, R20, UR58, PT ;  /* 0x0000003a14007c0c */ /* 0x000fda000bf46270 */
[----:B------:R-:W-:Y:S05]  /*7710*/  @!P2 BRA `(.L_x_1250) ;  /* 0x0000001c0024a947 */ /* 0x000fea0003800000 */
[----:B------:R-:W-:Y:S01]  /*7720*/  IMAD.MOV.U32 R230, RZ, RZ, R3 ;  /* 0x000000ffffe67224 */ /* 0x000fe200078e0003 */
[----:B------:R-:W-:Y:S01]  /*7730*/  UMOV UR6, UR38 ;  /* 0x0000002600067c82 */ /* 0x000fe20008000000 */
[----:B------:R-:W-:Y:S01]  /*7740*/  IMAD.MOV.U32 R21, RZ, RZ, R4 ;  /* 0x000000ffff157224 */ /* 0x000fe200078e0004 */
[----:B------:R-:W-:Y:S01]  /*7750*/  UMOV UR4, UR36 ;  /* 0x0000002400047c82 */ /* 0x000fe20008000000 */
[----:B------:R-:W-:-:S05]  /*7760*/  ULDC UR59, c[0x0][0x988] ;  /* 0x00026200003b7ab9 */ /* 0x000fca0000000800 */
.L_x_1259:
[----:B------:R-:W-:-:S04]  /*7770*/  UIADD3 UR7, UR4, 0x1, URZ ;  /* 0x0000000104077890 */ /* 0x000fc8000fffe03f */
[----:B------:R-:W-:-:S04]  /*7780*/  UISETP.NE.AND UP1, UPT, UR7, 0x2, UPT ;  /* 0x000000020700788c */ /* 0x000fc8000bf25270 */
[----:B------:R-:W-:Y:S02]  /*7790*/  USEL UR7, UR7, URZ, UP1 ;  /* 0x0000003f07077287 */ /* 0x000fe40008800000 */
[----:B------:R-:W-:-:S04]  /*77a0*/  USEL UR38, URZ, 0x1, UP1 ;  /* 0x000000013f267887 */ /* 0x000fc80008800000 */
[----:B------:R-:W-:Y:S01]  /*77b0*/  ULOP3.LUT UR38, UR6, UR38, URZ, 0x3c, !UPT ;  /* 0x0000002606267292 */ /* 0x000fe2000f8e3c3f */
[----:B------:R-:W-:Y:S01]  /*77c0*/  UMOV UR36, UR7 ;  /* 0x0000000700247c82 */ /* 0x000fe20008000000 */
[----:B------:R-:W-:Y:S10]  /*77d0*/  @!P0 BRA `(.L_x_1251) ;  /* 0x0000000000048947 */ /* 0x000ff40003800000 */
[----:B------:R-:W-:Y:S01]  /*77e0*/  BPT.TRAP 0x1 ;  /* 0x000000040000795c */ /* 0x000fe20000300000 */
.L_x_1251:
[----:B------:R-:W-:Y:S01]  /*77f0*/  ULEA UR5, UR36, UR37, 0x3 ;  /* 0x0000002524057291 */ /* 0x000fe2000f8e183f */
[----:B------:R-:W-:-:S05]  /*7800*/  IMAD.U32 R3, RZ, RZ, UR38 ;  /* 0x00000026ff037e24 */ /* 0x000fca000f8e00ff */
[----:B------:R-:W-:-:S04]  /*7810*/  SHF.L.U32 R3, R3, 0x1f, RZ ;  /* 0x0000001f03037819 */ /* 0x000fc800000006ff */
[----:B------:R0:W1:Y:S01]  /*7820*/  SYNCS.PHASECHK.TRANS64.TRYWAIT P2, [UR5+0x30830], R3 ;  /* 0x03083003ff0075a7 */ /* 0x0000620008040145 */
[----:B------:R-:W-:Y:S05]  /*7830*/  @!P0 BRA `(.L_x_1252) ;  /* 0x0000000000048947 */ /* 0x000fea0003800000 */
[----:B------:R-:W-:Y:S01]  /*7840*/  BPT.TRAP 0x1 ;  /* 0x000000040000795c */ /* 0x000fe20000300000 */
.L_x_1252:
[-C--:B------:R-:W-:Y:S01]  /*7850*/  FMUL.FTZ R24, R24, R2.reuse ;  /* 0x0000000218187220 */ /* 0x080fe20000410000 */
[----:B------:R-:W-:Y:S01]  /*7860*/  FMUL.FTZ R25, R25, R2 ;  /* 0x0000000219197220 */ /* 0x000fe20000410000 */
[----:B-1----:R-:W-:Y:S06]  /*7870*/  @P2 BRA `(.L_x_1253) ;  /* 0x0000000000082947 */ /* 0x002fec0003800000 */
[----:B------:R-:W1:Y:S02]  /*7880*/  SYNCS.PHASECHK.TRANS64.TRYWAIT P2, [UR5+0x30830], R3 ;  /* 0x03083003ff0075a7 */ /* 0x000e640008040145 */
[----:B-1----:R-:W-:Y:S05]  /*7890*/  @!P2 BRA `(.L_x_1254) ;  /* 0x000001240038a947 */ /* 0x002fea0003800000 */
.L_x_1253:
        /* <DEDUP_REMOVED lines=222> */
.L_x_1255:
[----:B------:R-:W-:Y:S01]  /*8680*/  ULEA UR14, UR4, UR37, 0x3 ;  /* 0x00000025040e7291 */ /* 0x000fe2000f8e183f */
[----:B------:R-:W-:-:S05]  /*8690*/  IMAD.U32 R0, RZ, RZ, UR6 ;  /* 0x00000006ff007e24 */ /* 0x000fca000f8e00ff */
[----:B------:R-:W-:-:S04]  /*86a0*/  SHF.L.U32 R0, R0, 0x1f, RZ ;  /* 0x0000001f00007819 */ /* 0x000fc800000006ff */
[----:B------:R2:W3:Y:S01]  /*86b0*/  SYNCS.PHASECHK.TRANS64.TRYWAIT P2, [UR14+0x30850], R0 ;  /* 0x03085000ff0075a7 */ /* 0x0004e2000804014e */
[----:B------:R-:W-:Y:S05]  /*86c0*/  @!P0 BRA `(.L_x_1256) ;  /* 0x0000000000048947 */ /* 0x000fea0003800000 */
[----:B------:R-:W-:Y:S01]  /*86d0*/  BPT.TRAP 0x1 ;  /* 0x000000040000795c */ /* 0x000fe20000300000 */
.L_x_1256:
[----:B---3--:R-:W-:Y:S05]  /*86e0*/  @P2 BRA `(.L_x_1257) ;  /* 0x0000000000082947 */ /* 0x008fea0003800000 */
[----:B------:R-:W3:Y:S02]  /*86f0*/  SYNCS.PHASECHK.TRANS64.TRYWAIT P2, [UR14+0x30850], R0 ;  /* 0x03085000ff0075a7 */ /* 0x000ee4000804014e */
[----:B---3--:R-:W-:Y:S05]  /*8700*/  @!P2 BRA `(.L_x_1258) ;  /* 0x0000011400b4a947 */ /* 0x008fea0003800000 */
.L_x_1257:
[----:B------:R-:W-:Y:S01]  /*8710*/  UIADD3 UR5, UR37, 0x400, URZ ;  /* 0x0000040025057890 */ /* 0x000fe2000fffe03f */
[----:B------:R-:W-:Y:S01]  /*8720*/  WARPGROUP.ARRIVE ;  /* 0x00000000000079c5 */ /* 0x000fe20000000000 */
[----:B------:R-:W-:Y:S01]  /*8730*/  UMOV UR11, 0x40000040 ;  /* 0x40000040000b7882 */ /* 0x000fe20000000000 */
[----:B--23--:R-:W-:Y:S01]  /*8740*/  FMNMX.FTZ R0, R152, R21, !PT ;  /* 0x0000001598007209 */ /* 0x00cfe20007810000 */
[----:B------:R-:W-:Y:S01]  /*8750*/  USHF.R.U32.HI UR5, URZ, 0x4, UR5 ;  /* 0x000000043f057899 */ /* 0x000fe20008011605 */
[C---:B------:R-:W-:Y:S01]  /*8760*/  ISETP.GT.AND P2, PT, R20.reuse, UR58, PT ;  /* 0x0000003a14007c0c */ /* 0x040fe2000bf44270 */
[----:B------:R-:W-:Y:S01]  /*8770*/  UMOV UR6, UR38 ;  /* 0x0000002600067c82 */ /* 0x000fe20008000000 */
[----:B------:R-:W-:Y:S01]  /*8780*/  FMNMX.FTZ R0, R153, R0, !PT ;  /* 0x0000000099007209 */ /* 0x000fe20007810000 */
[----:B------:R-:W-:Y:S01]  /*8790*/  ULOP3.LUT UR5, UR5, 0x3fff, URZ, 0xc0, !UPT ;  /* 0x00003fff05057892 */ /* 0x000fe2000f8ec03f */
[----:B------:R-:W-:Y:S02]  /*87a0*/  VIADD R20, R20, 0xffffffff ;  /* 0xffffffff14147836 */ /* 0x000fe40000000000 */
[----:B------:R-:W-:Y:S01]  /*87b0*/  FMNMX.FTZ R0, R156, R0, !PT ;  /* 0x000000009c007209 */ /* 0x000fe20007810000 */
[----:B------:R-:W-:-:S03]  /*87c0*/  ULOP3.LUT UR5, UR5, 0x2000000, URZ, 0xfc, !UPT ;  /* 0x0200000005057892 */ /* 0x000fc6000f8efc3f */
[----:B------:R-:W-:Y:S01]  /*87d0*/  FMNMX.FTZ R0, R157, R0, !PT ;  /* 0x000000009d007209 */ /* 0x000fe20007810000 */
[----:B------:R-:W-:-:S03]  /*87e0*/  ULEA UR4, UR4, UR5, 0xb ;  /* 0x0000000504047291 */ /* 0x000fc6000f8e583f */
[----:B------:R-:W-:Y:S01]  /*87f0*/  FMNMX.FTZ R0, R160, R0, !PT ;  /* 0x00000000a0007209 */ /* 0x000fe20007810000 */
[----:B------:R-:W-:-:S03]  /*8800*/  UMOV UR5, UR59 ;  /* 0x0000003b00057c82 */ /* 0x000fc60008000000 */
        /* <DEDUP_REMOVED lines=15> */
[----:B------:R-:W2:Y:S02]  /*8900*/  SHFL.BFLY PT, R2, R0, 0x2, 0x1f ;  /* 0x0c401f0000027f89 */ /* 0x000ea400000e0000 */
[----:B--2---:R-:W-:Y:S02]  /*8910*/  FMNMX.FTZ R2, R0, R2, !PT ;  /* 0x0000000200027209 */ /* 0x004fe40007810000 */
[----:B------:R-:W-:-:S03]  /*8920*/  FMNMX.FTZ R0, R154, R230, !PT ;  /* 0x000000e69a007209 */ /* 0x000fc60007810000 */
[----:B-1----:R-:W1:Y:S01]  /*8930*/  SHFL.BFLY PT, R4, R2, 0x1, 0x1f ;  /* 0x0c201f0002047f89 */ /* 0x002e6200000e0000 */
[----:B------:R-:W-:-:S04]  /*8940*/  FMNMX.FTZ R0, R155, R0, !PT ;  /* 0x000000009b007209 */ /* 0x000fc80007810000 */
[----:B------:R-:W-:-:S04]  /*8950*/  FMNMX.FTZ R0, R158, R0, !PT ;  /* 0x000000009e007209 */ /* 0x000fc80007810000 */
[----:B------:R-:W-:-:S04]  /*8960*/  FMNMX.FTZ R0, R159, R0, !PT ;  /* 0x000000009f007209 */ /* 0x000fc80007810000 */
[----:B------:R-:W-:-:S04]  /*8970*/  FMNMX.FTZ R0, R162, R0, !PT ;  /* 0x00000000a2007209 */ /* 0x000fc80007810000 */
[----:B------:R-:W-:-:S04]  /*8980*/  FMNMX.FTZ R0, R163, R0, !PT ;  /* 0x00000000a3007209 */ /* 0x000fc80007810000 */
[----:B------:R-:W-:Y:S02]  /*8990*/  FMNMX.FTZ R0, R166, R0, !PT ;  /* 0x00000000a6007209 */ /* 0x000fe40007810000 */
[----:B-1----:R-:W-:Y:S02]  /*89a0*/  FMNMX.FTZ R4, R2, R4, !PT ;  /* 0x0000000402047209 */ /* 0x002fe40007810000 */
[----:B0-----:R-:W-:-:S03]  /*89b0*/  FMNMX.FTZ R3, R167, R0, !PT ;  /* 0x00000000a7037209 */ /* 0x001fc60007810000 */
[----:B------:R-:W-:Y:S01]  /*89c0*/  FMUL.FTZ R0, R4, UR5 ;  /* 0x0000000504007c20 */ /* 0x000fe20008410000 */
[----:B------:R-:W-:Y:S01]  /*89d0*/  FMNMX.FTZ R3, R170, R3, !PT ;  /* 0x00000003aa037209 */ /* 0x000fe20007810000 */
[----:B------:R-:W-:Y:S02]  /*89e0*/  FADD.FTZ R2, -R4, R21 ;  /* 0x0000001504027221 */ /* 0x000fe40000010100 */
[--C-:B------:R-:W-:Y:S01]  /*89f0*/  FFMA.FTZ R21, R153, UR5, -R0.reuse ;  /* 0x0000000599157c23 */ /* 0x100fe20008010800 */
[----:B------:R-:W-:Y:S01]  /*8a00*/  FMNMX.FTZ R3, R171, R3, !PT ;  /* 0x00000003ab037209 */ /* 0x000fe20007810000 */
[----:B------:R-:W-:Y:S01]  /*8a10*/  FMUL.FTZ R2, R2, UR5 ;  /* 0x0000000502027c20 */ /* 0x000fe20008410000 */
[----:B------:R-:W-:Y:S02]  /*8a20*/  FFMA.FTZ R153, R165, UR5, -R0 ;  /* 0x00000005a5997c23 */ /* 0x000fe40008010800 */
[----:B------:R-:W-:Y:S01]  /*8a30*/  FMNMX.FTZ R3, R174, R3, !PT ;  /* 0x00000003ae037209 */ /* 0x000fe20007810000 */
[----:B------:R-:W-:Y:S03]  /*8a40*/  MUFU.EX2 R21, R21 ;  /* 0x0000001500157308 */ /* 0x000fe60000000800 */
[----:B------:R-:W-:-:S04]  /*8a50*/  FMNMX.FTZ R3, R175, R3, !PT ;  /* 0x00000003af037209 */ /* 0x000fc80007810000 */
[----:B------:R-:W-:Y:S01]  /*8a60*/  FMNMX.FTZ R3, R178, R3, !PT ;  /* 0x00000003b2037209 */ /* 0x000fe20007810000 */
[----:B------:R-:W-:Y:S03]  /*8a70*/  MUFU.EX2 R2, R2 ;  /* 0x0000000200027308 */ /* 0x000fe60000000800 */
[----:B------:R-:W-:-:S04]  /*8a80*/  FMNMX.FTZ R3, R179, R3, !PT ;  /* 0x00000003b3037209 */ /* 0x000fc80007810000 */
[----:B------:R-:W-:Y:S01]  /*8a90*/  FMNMX.FTZ R3, R182, R3, !PT ;  /* 0x00000003b6037209 */ /* 0x000fe20007810000 */
[----:B------:R-:W-:Y:S03]  /*8aa0*/  MUFU.EX2 R153, R153 ;  /* 0x0000009900997308 */ /* 0x000fe60000000800 */
[----:B------:R-:W-:Y:S01]  /*8ab0*/  FMNMX.FTZ R3, R183, R3, !PT ;  /* 0x00000003b7037209 */ /* 0x000fe20007810000 */
[----:B------:R-:W-:Y:S02]  /*8ac0*/  WARPGROUP.DEPBAR.LE gsb0, 0x0 ;  /* 0x00008000000079c5 */ /* 0x000fe40000010000 */
[----:B------:R-:W-:Y:S01]  /*8ad0*/  WARPGROUP.ARRIVE ;  /* 0x00000000000079c5 */ /* 0x000fe20000000000 */
[--C-:B------:R-:W-:Y:S01]  /*8ae0*/  FFMA.FTZ R198, R156, UR5, -R0.reuse ;  /* 0x000000059cc67c23 */ /* 0x100fe20008010800 */
[--C-:B------:R-:W-:Y:S01]  /*8af0*/  FFMA.FTZ R196, R152, UR5, -R0.reuse ;  /* 0x0000000598c47c23 */ /* 0x100fe20008010800 */
[----:B------:R-:W0:Y:S01]  /*8b00*/  SHFL.BFLY PT, R156, R3, 0x2, 0x1f ;  /* 0x0c401f00039c7f89 */ /* 0x000e2200000e0000 */
[----:B------:R-:W-:-:S02]  /*8b10*/  FFMA.FTZ R152, R161, UR5, -R0 ;  /* 0x00000005a1987c23 */ /* 0x000fc40008010800 */
[----:B------:R-:W-:Y:S01]  /*8b20*/  HGMMA.64x256x16.F32 R24, R192, gdesc[UR8].tnspB, R24, gsb0 ;  /* 0x43e00008c0187df0 */ /* 0x000fe20008000818 */
[----:B------:R-:W-:Y:S01]  /*8b30*/  UIADD3 UR10, UR4, 0x100, URZ ;  /* 0x00000100040a7890 */ /* 0x000fe2000fffe03f */
[----:B------:R-:W1:Y:S01]  /*8b40*/  MUFU.EX2 R196, R196 ;  /* 0x000000c400c47308 */ /* 0x000e620000000800 */
[----:B------:R-:W-:-:S07]  /*8b50*/  UMOV UR11, 0x40000040 ;  /* 0x40000040000b7882 */ /* 0x000fce0000000000 */
[----:B------:R-:W2:Y:S08]  /*8b60*/  MUFU.EX2 R198, R198 ;  /* 0x000000c600c67308 */ /* 0x000eb00000000800 */
[----:B------:R-:W-:Y:S01]  /*8b70*/  MUFU.EX2 R152, R152 ;  /* 0x0000009800987308 */ /* 0x000fe20000000800 */
[----:B-1----:R-:W-:Y:S01]  /*8b80*/  FFMA.FTZ R17, R2, R17, R196 ;  /* 0x0000001102117223 */ /* 0x002fe200000100c4 */
[----:B------:R-:W-:-:S02]  /*8b90*/  F2FP.F16.F32.PACK_AB R196, R21, R196 ;  /* 0x000000c415c4723e */ /* 0x000fc400000000ff */
[----:B0-----:R-:W-:Y:S01]  /*8ba0*/  FMNMX.FTZ R3, R3, R156, !PT ;  /* 0x0000009c03037209 */ /* 0x001fe20007810000 */
[----:B------:R-:W-:Y:S01]  /*8bb0*/  FFMA.FTZ R156, R169, UR5, -R0 ;  /* 0x00000005a99c7c23 */ /* 0x000fe20008010800 */
[----:B------:R-:W-:-:S03]  /*8bc0*/  FADD.FTZ R17, R21, R17 ;  /* 0x0000001115117221 */ /* 0x000fc60000010000 */
[----:B------:R-:W0:Y:S01]  /*8bd0*/  SHFL.BFLY PT, R161, R3, 0x1, 0x1f ;  /* 0x0c201f0003a17f89 */ /* 0x000e2200000e0000 */
[----:B--2---:R-:W-:Y:S01]  /*8be0*/  FADD.FTZ R17, R198, R17 ;  /* 0x00000011c6117221 */ /* 0x004fe20000010000 */
[----:B------:R-:W-:Y:S01]  /*8bf0*/  MUFU.EX2 R156, R156 ;  /* 0x0000009c009c7308 */ /* 0x000fe20000000800 */
[----:B0-----:R-:W-:Y:S01]  /*8c00*/  FMNMX.FTZ R3, R3, R161, !PT ;  /* 0x000000a103037209 */ /* 0x001fe20007810000 */
[----:B------:R-:W-:-:S06]  /*8c10*/  FFMA.FTZ R161, R181, UR5, -R0 ;  /* 0x00000005b5a17c23 */ /* 0x000fcc0008010800 */
[----:B------:R-:W-:Y:S01]  /*8c20*/  MUFU.EX2 R161, R161 ;  /* 0x000000a100a17308 */ /* 0x000fe20000000800 */
[----:B------:R-:W-:Y:S02]  /*8c30*/  WARPGROUP.DEPBAR.LE gsb0, 0x0 ;  /* 0x00008000000079c5 */ /* 0x000fe40000010000 */
[----:B------:R-:W-:Y:S01]  /*8c40*/  WARPGROUP.ARRIVE ;  /* 0x00000000000079c5 */ /* 0x000fe20000000000 */
[--C-:B------:R-:W-:Y:S01]  /*8c50*/  FFMA.FTZ R194, R164, UR5, -R0.reuse ;  /* 0x00000005a4c27c23 */ /* 0x100fe20008010800 */
[----:B------:R-:W-:Y:S01]  /*8c60*/  FMUL.FTZ R164, R3, UR5 ;  /* 0x0000000503a47c20 */ /* 0x000fe20008410000 */
[--C-:B------:R-:W-:Y:S01]  /*8c70*/  FFMA.FTZ R192, R160, UR5, -R0.reuse ;  /* 0x00000005a0c07c23 */ /* 0x100fe20008010800 */
[----:B------:R-:W-:Y:S02]  /*8c80*/  FFMA.FTZ R160, R177, UR5, -R0 ;  /* 0x00000005b1a07c23 */ /* 0x000fe40008010800 */
[----:B------:R-:W-:Y:S01]  /*8c90*/  HGMMA.64x256x16.F32 R24, R188, gdesc[UR8].tnspB, R24, gsb0 ;  /* 0x43e00008bc187df0 */ /* 0x000fe20008000818 */
[----:B------:R-:W-:Y:S01]  /*8ca0*/  UIADD3 UR10, UR4, 0x180, URZ ;  /* 0x00000180040a7890 */ /* 0x000fe2000fffe03f */
[--C-:B------:R-:W-:Y:S01]  /*8cb0*/  FFMA.FTZ R197, R154, UR5, -R164.reuse ;  /* 0x000000059ac57c23 */ /* 0x100fe200080108a4 */
[----:B------:R-:W-:Y:S01]  /*8cc0*/  UMOV UR11, 0x40000040 ;  /* 0x40000040000b7882 */ /* 0x000fe20000000000 */
[----:B------:R-:W-:Y:S01]  /*8cd0*/  FFMA.FTZ R154, R155, UR5, -R164 ;  /* 0x000000059b9a7c23 */ /* 0x000fe200080108a4 */
[----:B------:R-:W-:-:S02]  /*8ce0*/  IMAD.U32 R155, RZ, RZ, UR7 ;  /* 0x00000007ff9b7e24 */ /* 0x000fc4000f8e00ff */
[--C-:B------:R-:W-:Y:S01]  /*8cf0*/  FFMA.FTZ R199, R158, UR5, -R164.reuse ;  /* 0x000000059ec77c23 */ /* 0x100fe200080108a4 */
[--C-:B------:R-:W-:Y:S01]  /*8d00*/  FFMA.FTZ R158, R159, UR5, -R164.reuse ;  /* 0x000000059f9e7c23 */ /* 0x100fe200080108a4 */
[----:B------:R-:W-:Y:S01]  /*8d10*/  MUFU.EX2 R197, R197 ;  /* 0x000000c500c57308 */ /* 0x000fe20000000800 */
[--C-:B------:R-:W-:Y:S01]  /*8d20*/  FFMA.FTZ R193, R162, UR5, -R164.reuse ;  /* 0x00000005a2c17c23 */ /* 0x100fe200080108a4 */
[----:B------:R-:W-:Y:S01]  /*8d30*/  @!P1 LEA R155, R155, UR37, 0x3 ;  /* 0x000000259b9b9c11 */ /* 0x000fe2000f8e18ff */
[--C-:B------:R-:W-:Y:S01]  /*8d40*/  FFMA.FTZ R163, R163, UR5, -R164.reuse ;  /* 0x00000005a3a37c23 */ /* 0x100fe200080108a4 */
[--C-:B------:R-:W-:Y:S01]  /*8d50*/  FFMA.FTZ R195, R166, UR5, -R164.reuse ;  /* 0x00000005a6c37c23 */ /* 0x100fe200080108a4 */
[--C-:B------:R-:W-:Y:S01]  /*8d60*/  FFMA.FTZ R170, R170, UR5, -R164.reuse ;  /* 0x00000005aaaa7c23 */ /* 0x100fe200080108a4 */
[--C-:B------:R-:W-:Y:S01]  /*8d70*/  FFMA.FTZ R171, R171, UR5, -R164.reuse ;  /* 0x00000005abab7c23 */ /* 0x100fe200080108a4 */
[----:B------:R-:W-:Y:S01]  /*8d80*/  @!P1 VIADD R155, R155, 0x30840 ;  /* 0x000308409b9b9836 */ /* 0x000fe20000000000 */
[----:B------:R-:W-:Y:S01]  /*8d90*/  MUFU.EX2 R154, R154 ;  /* 0x0000009a009a7308 */ /* 0x000fe20000000800 */
[--C-:B------:R-:W-:Y:S01]  /*8da0*/  FFMA.FTZ R174, R174, UR5, -R164.reuse ;  /* 0x00000005aeae7c23 */ /* 0x100fe200080108a4 */
[--C-:B------:R-:W-:Y:S01]  /*8db0*/  FFMA.FTZ R175, R175, UR5, -R164.reuse ;  /* 0x00000005afaf7c23 */ /* 0x100fe200080108a4 */
[--C-:B------:R-:W-:Y:S01]  /*8dc0*/  FFMA.FTZ R178, R178, UR5, -R164.reuse ;  /* 0x00000005b2b27c23 */ /* 0x100fe200080108a4 */
[----:B------:R-:W-:Y:S01]  /*8dd0*/  @!P1 PRMT R155, RZ, 0x654, R155 ;  /* 0x00000654ff9b9816 */ /* 0x000fe2000000009b */
[--C-:B------:R-:W-:Y:S01]  /*8de0*/  FFMA.FTZ R179, R179, UR5, -R164.reuse ;  /* 0x00000005b3b37c23 */ /* 0x100fe200080108a4 */
[----:B------:R-:W-:Y:S01]  /*8df0*/  FFMA.FTZ R182, R182, UR5, -R164 ;  /* 0x00000005b6b67c23 */ /* 0x000fe200080108a4 */
[----:B------:R-:W-:Y:S01]  /*8e00*/  UMOV UR4, UR36 ;  /* 0x0000002400047c82 */ /* 0x000fe20008000000 */
[----:B------:R-:W-:Y:S08]  /*8e10*/  MUFU.EX2 R199, R199 ;  /* 0x000000c700c77308 */ /* 0x000ff00000000800 */
[----:B------:R-:W-:Y:S08]  /*8e20*/  MUFU.EX2 R158, R158 ;  /* 0x0000009e009e7308 */ /* 0x000ff00000000800 */
[----:B------:R-:W-:Y:S08]  /*8e30*/  MUFU.EX2 R192, R192 ;  /* 0x000000c000c07308 */ /* 0x000ff00000000800 */
[----:B------:R-:W-:Y:S08]  /*8e40*/  MUFU.EX2 R193, R193 ;  /* 0x000000c100c17308 */ /* 0x000ff00000000800 */
[----:B------:R-:W-:Y:S08]  /*8e50*/  MUFU.EX2 R194, R194 ;  /* 0x000000c200c27308 */ /* 0x000ff00000000800 */
[----:B------:R-:W-:Y:S08]  /*8e60*/  MUFU.EX2 R195, R195 ;  /* 0x000000c300c37308 */ /* 0x000ff00000000800 */
[----:B------:R-:W-:Y:S08]  /*8e70*/  MUFU.EX2 R170, R170 ;  /* 0x000000aa00aa7308 */ /* 0x000ff00000000800 */
[----:B------:R-:W0:Y:S08]  /*8e80*/  MUFU.EX2 R171, R171 ;  /* 0x000000ab00ab7308 */ /* 0x000e300000000800 */
[----:B------:R-:W-:Y:S08]  /*8e90*/  MUFU.EX2 R174, R174 ;  /* 0x000000ae00ae7308 */ /* 0x000ff00000000800 */
[----:B------:R-:W1:Y:S08]  /*8ea0*/  MUFU.EX2 R175, R175 ;  /* 0x000000af00af7308 */ /* 0x000e700000000800 */
[----:B------:R-:W-:Y:S08]  /*8eb0*/  MUFU.EX2 R178, R178 ;  /* 0x000000b200b27308 */ /* 0x000ff00000000800 */
[----:B------:R-:W-:Y:S08]  /*8ec0*/  MUFU.EX2 R160, R160 ;  /* 0x000000a000a07308 */ /* 0x000ff00000000800 */
[----:B------:R-:W-:Y:S08]  /*8ed0*/  MUFU.EX2 R179, R179 ;  /* 0x000000b300b37308 */ /* 0x000ff00000000800 */
[----:B------:R-:W-:Y:S01]  /*8ee0*/  MUFU.EX2 R182, R182 ;  /* 0x000000b600b67308 */ /* 0x000fe20000000800 */
[----:B------:R-:W-:-:S02]  /*8ef0*/  WARPGROUP.DEPBAR.LE gsb0, 0x0 ;  /* 0x00008000000079c5 */ /* 0x000fc40000010000 */
[----:B------:R-:W-:Y:S01]  /*8f00*/  WARPGROUP.ARRIVE ;  /* 0x00000000000079c5 */ /* 0x000fe20000000000 */
[--C-:B------:R-:W-:Y:S01]  /*8f10*/  FFMA.FTZ R188, R168, UR5, -R0.reuse ;  /* 0x00000005a8bc7c23 */ /* 0x100fe20008010800 */
[----:B------:R-:W-:Y:S01]  /*8f20*/  FFMA.FTZ R190, R172, UR5, -R0 ;  /* 0x00000005acbe7c23 */ /* 0x000fe20008010800 */
[----:B0-----:R-:W-:Y:S02]  /*8f30*/  F2FP.F16.F32.PACK_AB R189, R171, R170 ;  /* 0x000000aaabbd723e */ /* 0x001fe400000000ff */
[----:B-1----:R-:W-:Y:S01]  /*8f40*/  F2FP.F16.F32.PACK_AB R191, R175, R174 ;  /* 0x000000aeafbf723e */ /* 0x002fe200000000ff */
[----:B------:R-:W-:Y:S01]  /*8f50*/  HGMMA.64x256x16.F32 R24, R184, gdesc[UR8].tnspB, R24, gsb0 ;  /* 0x43e00008b8187df0 */ /* 0x000fe20008000818 */
[----:B------:R-:W-:Y:S08]  /*8f60*/  MUFU.EX2 R188, R188 ;  /* 0x000000bc00bc7308 */ /* 0x000ff00000000800 */
[----:B------:R-:W-:Y:S01]  /*8f70*/  MUFU.EX2 R190, R190 ;  /* 0x000000be00be7308 */ /* 0x000fe20000000800 */
[----:B------:R-:W-:-:S02]  /*8f80*/  WARPGROUP.DEPBAR.LE gsb0, 0x0 ;  /* 0x00008000000079c5 */ /* 0x000fc40000010000 */
[--C-:B------:R-:W-:Y:S01]  /*8f90*/  FFMA.FTZ R185, R157, UR5, -R0.reuse ;  /* 0x000000059db97c23 */ /* 0x100fe20008010800 */
[--C-:B------:R-:W-:Y:S01]  /*8fa0*/  FFMA.FTZ R157, R173, UR5, -R0.reuse ;  /* 0x00000005ad9d7c23 */ /* 0x100fe20008010800 */
[--C-:B------:R-:W-:Y:S01]  /*8fb0*/  FFMA.FTZ R184, R176, UR5, -R0.reuse ;  /* 0x00000005b0b87c23 */ /* 0x100fe20008010800 */
[----:B------:R-:W-:Y:S01]  /*8fc0*/  FFMA.FTZ R186, R180, UR5, -R0 ;  /* 0x00000005b4ba7c23 */ /* 0x000fe20008010800 */
[----:B------:R-:W-:Y:S01]  /*8fd0*/  FADD.FTZ R0, -R3, R230 ;  /* 0x000000e603007221 */ /* 0x000fe20000010100 */
[----:B------:R0:W-:Y:S01]  /*8fe0*/  @!P1 SYNCS.ARRIVE.TRANS64.RED.A1T0 RZ, [R155+URZ], RZ ;  /* 0x000000ff9bff99a7 */ /* 0x0001e2000810043f */
[----:B------:R-:W1:Y:S01]  /*8ff0*/  MUFU.EX2 R185, R185 ;  /* 0x000000b900b97308 */ /* 0x000e620000000800 */
[----:B------:R-:W-:Y:S02]  /*9000*/  IMAD.MOV.U32 R230, RZ, RZ, R3 ;  /* 0x000000ffffe67224 */ /* 0x000fe400078e0003 */
[----:B------:R-:W-:Y:S01]  /*9010*/  FMUL.FTZ R0, R0, UR5 ;  /* 0x0000000500007c20 */ /* 0x000fe20008410000 */
[----:B0-----:R-:W-:-:S05]  /*9020*/  IMAD.U32 R155, RZ, RZ, UR14 ;  /* 0x0000000eff9b7e24 */ /* 0x001fca000f8e00ff */
[----:B------:R-:W0:Y:S01]  /*9030*/  MUFU.EX2 R0, R0 ;  /* 0x0000000000007308 */ /* 0x000e220000000800 */
[----:B------:R-:W-:-:S05]  /*9040*/  @!P1 VIADD R159, R155, 0x30860 ;  /* 0x000308609b9f9836 */ /* 0x000fca0000000000 */
[----:B------:R-:W-:Y:S02]  /*9050*/  @!P1 PRMT R159, RZ, 0x654, R159 ;  /* 0x00000654ff9f9816 */ /* 0x000fe4000000009f */
[----:B------:R-:W2:Y:S01]  /*9060*/  MUFU.EX2 R155, R163 ;  /* 0x000000a3009b7308 */ /* 0x000ea20000000800 */
[C---:B-1----:R-:W-:Y:S01]  /*9070*/  F2FP.F16.F32.PACK_AB R198, R185.reuse, R198 ;  /* 0x000000c6b9c6723e */ /* 0x042fe200000000ff */
[----:B------:R1:W-:Y:S01]  /*9080*/  @!P1 SYNCS.ARRIVE.TRANS64.RED.A1T0 RZ, [R159+URZ], RZ ;  /* 0x000000ff9fff99a7 */ /* 0x0003e2000810043f */
[----:B0-----:R-:W-:Y:S01]  /*9090*/  FFMA.FTZ R21, R0, R5, R197 ;  /* 0x0000000500157223 */ /* 0x001fe200000100c5 */
[----:B------:R-:W-:-:S04]  /*90a0*/  FADD.FTZ R5, R185, R17 ;  /* 0x00000011b9057221 */ /* 0x000fc80000010000 */
[----:B------:R-:W-:Y:S01]  /*90b0*/  MUFU.EX2 R157, R157 ;  /* 0x0000009d009d7308 */ /* 0x000fe20000000800 */
[--C-:B-1----:R-:W-:Y:S01]  /*90c0*/  FFMA.FTZ R159, R167, UR5, -R164.reuse ;  /* 0x00000005a79f7c23 */ /* 0x102fe200080108a4 */
[----:B------:R-:W-:Y:S01]  /*90d0*/  FADD.FTZ R21, R154, R21 ;  /* 0x000000159a157221 */ /* 0x000fe20000010000 */
[----:B------:R-:W-:Y:S01]  /*90e0*/  FADD.FTZ R5, R192, R5 ;  /* 0x00000005c0057221 */ /* 0x000fe20000010000 */
[----:B------:R-:W-:Y:S01]  /*90f0*/  FFMA.FTZ R164, R183, UR5, -R164 ;  /* 0x00000005b7a47c23 */ /* 0x000fe200080108a4 */
[C---:B------:R-:W-:Y:S01]  /*9100*/  F2FP.F16.F32.PACK_AB R192, R152.reuse, R192 ;  /* 0x000000c098c0723e */ /* 0x040fe200000000ff */
[----:B------:R-:W-:Y:S01]  /*9110*/  FADD.FTZ R21, R199, R21 ;  /* 0x00000015c7157221 */ /* 0x000fe20000010000 */
[----:B------:R-:W-:Y:S01]  /*9120*/  FADD.FTZ R5, R152, R5 ;  /* 0x0000000598057221 */ /* 0x000fe20000010000 */
[----:B------:R-:W0:Y:S01]  /*9130*/  MUFU.EX2 R159, R159 ;  /* 0x0000009f009f7308 */ /* 0x000e220000000800 */
[----:B------:R-:W-:Y:S01]  /*9140*/  F2FP.F16.F32.PACK_AB R197, R154, R197 ;  /* 0x000000c59ac5723e */ /* 0x000fe200000000ff */
[----:B------:R-:W-:Y:S01]  /*9150*/  FADD.FTZ R21, R158, R21 ;  /* 0x000000159e157221 */ /* 0x000fe20000010000 */
[----:B------:R-:W-:Y:S01]  /*9160*/  FADD.FTZ R17, R194, R5 ;  /* 0x00000005c2117221 */ /* 0x000fe20000010000 */
[----:B------:R-:W-:-:S02]  /*9170*/  F2FP.F16.F32.PACK_AB R199, R158, R199 ;  /* 0x000000c79ec7723e */ /* 0x000fc400000000ff */
[----:B------:R-:W-:Y:S01]  /*9180*/  FADD.FTZ R21, R193, R21 ;  /* 0x00000015c1157221 */ /* 0x000fe20000010000 */
[----:B------:R-:W-:Y:S01]  /*9190*/  FADD.FTZ R17, R153, R17 ;  /* 0x0000001199117221 */ /* 0x000fe20000010000 */
[----:B------:R-:W1:Y:S01]  /*91a0*/  MUFU.EX2 R184, R184 ;  /* 0x000000b800b87308 */ /* 0x000e620000000800 */
[C---:B--2---:R-:W-:Y:S01]  /*91b0*/  F2FP.F16.F32.PACK_AB R193, R155.reuse, R193 ;  /* 0x000000c19bc1723e */ /* 0x044fe200000000ff */
[----:B------:R-:W-:Y:S01]  /*91c0*/  FADD.FTZ R21, R155, R21 ;  /* 0x000000159b157221 */ /* 0x000fe20000010000 */
[----:B------:R-:W-:Y:S01]  /*91d0*/  FADD.FTZ R17, R188, R17 ;  /* 0x00000011bc117221 */ /* 0x000fe20000010000 */
[----:B------:R-:W-:Y:S02]  /*91e0*/  F2FP.F16.F32.PACK_AB R194, R153, R194 ;  /* 0x000000c299c2723e */ /* 0x000fe400000000ff */
[----:B------:R-:W-:Y:S01]  /*91f0*/  FADD.FTZ R5, R195, R21 ;  /* 0x00000015c3057221 */ /* 0x000fe20000010000 */
[----:B------:R-:W-:Y:S01]  /*9200*/  FADD.FTZ R17, R156, R17 ;  /* 0x000000119c117221 */ /* 0x000fe20000010000 */
[----:B------:R-:W2:Y:S01]  /*9210*/  MUFU.EX2 R186, R186 ;  /* 0x000000ba00ba7308 */ /* 0x000ea20000000800 */
[C---:B0-----:R-:W-:Y:S01]  /*9220*/  F2FP.F16.F32.PACK_AB R195, R159.reuse, R195 ;  /* 0x000000c39fc3723e */ /* 0x041fe200000000ff */
[----:B------:R-:W-:Y:S01]  /*9230*/  FADD.FTZ R5, R159, R5 ;  /* 0x000000059f057221 */ /* 0x000fe20000010000 */
[----:B------:R-:W-:Y:S01]  /*9240*/  FADD.FTZ R17, R190, R17 ;  /* 0x00000011be117221 */ /* 0x000fe20000010000 */
[----:B------:R-:W-:Y:S01]  /*9250*/  F2FP.F16.F32.PACK_AB R188, R156, R188 ;  /* 0x000000bc9cbc723e */ /* 0x000fe200000000ff */
[----:B------:R-:W-:-:S02]  /*9260*/  IMAD.MOV.U32 R21, RZ, RZ, R4 ;  /* 0x000000ffff157224 */ /* 0x000fc400078e0004 */
[----:B------:R-:W-:Y:S01]  /*9270*/  FADD.FTZ R5, R170, R5 ;  /* 0x00000005aa057221 */ /* 0x000fe20000010000 */
[C---:B------:R-:W-:Y:S01]  /*9280*/  FADD.FTZ R17, R157.reuse, R17 ;  /* 0x000000119d117221 */ /* 0x040fe20000010000 */
[----:B------:R-:W0:Y:S01]  /*9290*/  MUFU.EX2 R164, R164 ;  /* 0x000000a400a47308 */ /* 0x000e220000000800 */
[----:B------:R-:W-:Y:S01]  /*92a0*/  F2FP.F16.F32.PACK_AB R190, R157, R190 ;  /* 0x000000be9dbe723e */ /* 0x000fe200000000ff */
[----:B------:R-:W-:Y:S01]  /*92b0*/  FADD.FTZ R5, R171, R5 ;  /* 0x00000005ab057221 */ /* 0x000fe20000010000 */
[----:B-1----:R-:W-:Y:S01]  /*92c0*/  FADD.FTZ R17, R184, R17 ;  /* 0x00000011b8117221 */ /* 0x002fe20000010000 */
[----:B------:R-:W-:Y:S02]  /*92d0*/  F2FP.F16.F32.PACK_AB R184, R160, R184 ;  /* 0x000000b8a0b8723e */ /* 0x000fe400000000ff */
[----:B------:R-:W-:Y:S01]  /*92e0*/  FADD.FTZ R5, R174, R5 ;  /* 0x00000005ae057221 */ /* 0x000fe20000010000 */
[----:B------:R-:W-:Y:S01]  /*92f0*/  FADD.FTZ R17, R160, R17 ;  /* 0x00000011a0117221 */ /* 0x000fe20000010000 */
[----:B------:R-:W-:-:S02]  /*9300*/  F2FP.F16.F32.PACK_AB R185, R179, R178 ;  /* 0x000000b2b3b9723e */ /* 0x000fc400000000ff */
[----:B------:R-:W-:Y:S01]  /*9310*/  FADD.FTZ R5, R175, R5 ;  /* 0x00000005af057221 */ /* 0x000fe20000010000 */
[----:B--2---:R-:W-:Y:S01]  /*9320*/  FADD.FTZ R152, R186, R17 ;  /* 0x00000011ba987221 */ /* 0x004fe20000010000 */
[C---:B------:R-:W-:Y:S02]  /*9330*/  F2FP.F16.F32.PACK_AB R186, R161.reuse, R186 ;  /* 0x000000baa1ba723e */ /* 0x040fe400000000ff */
[----:B------:R-:W-:Y:S01]  /*9340*/  FADD.FTZ R5, R178, R5 ;  /* 0x00000005b2057221 */ /* 0x000fe20000010000 */
[----:B------:R-:W-:Y:S01]  /*9350*/  FADD.FTZ R17, R161, R152 ;  /* 0x00000098a1117221 */ /* 0x000fe20000010000 */
[----:B0-----:R-:W-:Y:S02]  /*9360*/  F2FP.F16.F32.PACK_AB R187, R164, R182 ;  /* 0x000000b6a4bb723e */ /* 0x001fe400000000ff */
[----:B------:R-:W-:-:S04]  /*9370*/  FADD.FTZ R5, R179, R5 ;  /* 0x00000005b3057221 */ /* 0x000fc80000010000 */
[----:B------:R-:W-:-:S04]  /*9380*/  FADD.FTZ R5, R182, R5 ;  /* 0x00000005b6057221 */ /* 0x000fc80000010000 */
[----:B------:R-:W-:Y:S01]  /*9390*/  FADD.FTZ R5, R164, R5 ;  /* 0x00000005a4057221 */ /* 0x000fe20000010000 */
[----:B------:R-:W-:Y:S06]  /*93a0*/  @P2 BRA `(.L_x_1259) ;  /* 0xffffffe000f02947 */ /* 0x000fec000383ffff */
.L_x_1250:
[----:B------:R-:W-:-:S13]  /*93b0*/  R2UR UR4, R22 ;  /* 0x00000000160472ca */ /* 0x000fda00000e0000 */
[----:B------:R-:W-:-:S13]  /*93c0*/  ISETP.GE.AND P2, PT, R20, UR4, PT ;  /* 0x0000000414007c0c */ /* 0x000fda000bf46270 */
[----:B------:R-:W-:Y:S05]  /*93d0*/  @!P2 BRA `(.L_x_1260) ;  /* 0x0000002400e8a947 */ /* 0x000fea0003800000 */
[----:B------:R-:W-:Y:S01]  /*93e0*/  IMAD.MOV.U32 R21, RZ, RZ, R3 ;  /* 0x000000ffff157224 */ /* 0x000fe200078e0003 */
[----:B------:R-:W-:Y:S01]  /*93f0*/  UMOV UR6, UR38 ;  /* 0x0000002600067c82 */ /* 0x000fe20008000000 */
[----:B------:R-:W-:Y:S01]  /*9400*/  IMAD.MOV.U32 R230, RZ, RZ, R4 ;  /* 0x000000ffffe67224 */ /* 0x000fe200078e0004 */
[----:B------:R-:W-:Y:S01]  /*9410*/  UMOV UR4, UR36 ;  /* 0x0000002400047c82 */ /* 0x000fe20008000000 */
[----:B------:R-:W-:Y:S01]  /*9420*/  ULDC UR58, c[0x0][0x9e4] ;  /* 0x00027900003a7ab9 */ /* 0x000fe20000000800 */
[----:B------:R-:W-:-:S05]  /*9430*/  ULDC UR59, c[0x0][0x9dc] ;  /* 0x00027700003b7ab9 */ /* 0x000fca0000000800 */
.L_x_1277:
        /* <DEDUP_REMOVED lines=8> */
.L_x_1261:
[----:B------:R-:W-:Y:S01]  /*94c0*/  ULEA UR5, UR36, UR37, 0x3 ;  /* 0x0000002524057291 */ /* 0x000fe2000f8e183f */
[----:B------:R-:W-:-:S05]  /*94d0*/  IMAD.U32 R3, RZ, RZ, UR38 ;  /* 0x00000026ff037e24 */ /* 0x000fca000f8e00ff */
[----:B------:R-:W-:-:S04]  /*94e0*/  SHF.L.U32 R3, R3, 0x1f, RZ ;  /* 0x0000001f03037819 */ /* 0x000fc800000006ff */
[----:B------:R0:W1:Y:S01]  /*94f0*/  SYNCS.PHASECHK.TRANS64.TRYWAIT P2, [UR5+0x30830], R3 ;  /* 0x03083003ff0075a7 */ /* 0x0000620008040145 */
[----:B------:R-:W-:Y:S05]  /*9500*/  @!P0 BRA `(.L_x_1262) ;  /* 0x0000000000048947 */ /* 0x000fea0003800000 */
[----:B------:R-:W-:Y:S01]  /*9510*/  BPT.TRAP 0x1 ;  /* 0x000000040000795c */ /* 0x000fe20000300000 */
.L_x_1262:
[-C--:B------:R-:W-:Y:S01]  /*9520*/  FMUL.FTZ R24, R24, R2.reuse ;  /* 0x0000000218187220 */ /* 0x080fe20000410000 */
[----:B------:R-:W-:Y:S01]  /*9530*/  FMUL.FTZ R25, R25, R2 ;  /* 0x0000000219197220 */ /* 0x000fe20000410000 */
[----:B-1----:R-:W-:Y:S06]  /*9540*/  @P2 BRA `(.L_x_1263) ;  /* 0x0000000000082947 */ /* 0x002fec0003800000 */
[----:B------:R-:W1:Y:S02]  /*9550*/  SYNCS.PHASECHK.TRANS64.TRYWAIT P2, [UR5+0x30830], R3 ;  /* 0x03083003ff0075a7 */ /* 0x000e640008040145 */
[----:B-1----:R-:W-:Y:S05]  /*9560*/  @!P2 BRA `(.L_x_1264) ;  /* 0x000001080034a947 */ /* 0x002fea0003800000 */
.L_x_1263:
        /* <DEDUP_REMOVED lines=222> */
.L_x_1265:
[----:B------:R-:W-:Y:S01]  /*a350*/  ULEA UR14, UR4, UR37, 0x3 ;  /* 0x00000025040e7291 */ /* 0x000fe2000f8e183f */
[----:B------:R-:W-:-:S05]  /*a360*/  IMAD.U32 R0, RZ, RZ, UR6 ;  /* 0x00000006ff007e24 */ /* 0x000fca000f8e00ff */
[----:B------:R-:W-:-:S04]  /*a370*/  SHF.L.U32 R0, R0, 0x1f, RZ ;  /* 0x0000001f00007819 */ /* 0x000fc800000006ff */
[----:B------:R2:W3:Y:S01]  /*a380*/  SYNCS.PHASECHK.TRANS64.TRYWAIT P2, [UR14+0x30850], R0 ;  /* 0x03085000ff0075a7 */ /* 0x0004e2000804014e */
[----:B------:R-:W-:Y:S05]  /*a390*/  @!P0 BRA `(.L_x_1266) ;  /* 0x0000000000048947 */ /* 0x000fea0003800000 */
[----:B------:R-:W-:Y:S01]  /*a3a0*/  BPT.TRAP 0x1 ;  /* 0x000000040000795c */ /* 0x000fe20000300000 */
.L_x_1266:
[----:B---3--:R-:W-:Y:S05]  /*a3b0*/  @P2 BRA `(.L_x_1267) ;  /* 0x0000000000082947 */ /* 0x008fea0003800000 */
[----:B------:R-:W3:Y:S02]  /*a3c0*/  SYNCS.PHASECHK.TRANS64.TRYWAIT P2, [UR14+0x30850], R0 ;  /* 0x03085000ff0075a7 */ /* 0x000ee4000804014e */
[----:B---3--:R-:W-:Y:S05]  /*a3d0*/  @!P2 BRA `(.L_x_1268) ;  /* 0x000000f800b0a947 */ /* 0x008fea0003800000 */
.L_x_1267:
[----:B------:R-:W-:Y:S01]  /*a3e0*/  UIADD3 UR5, UR37, 0x400, URZ ;  /* 0x0000040025057890 */ /* 0x000fe2000fffe03f */
[----:B------:R-:W-:Y:S01]  /*a3f0*/  WARPGROUP.ARRIVE ;  /* 0x00000000000079c5 */ /* 0x000fe20000000000 */
[----:B------:R-:W-:Y:S01]  /*a400*/  UMOV UR11, 0x40000040 ;  /* 0x40000040000b7882 */ /* 0x000fe20000000000 */
[----:B------:R-:W-:Y:S01]  /*a410*/  PLOP3.LUT P2, PT, PT, PT, UP0, 0x80, 0x0 ;  /* 0x000000000000781c */ /* 0x000fe20003f4f008 */
[----:B------:R-:W-:Y:S01]  /*a420*/  USHF.R.U32.HI UR5, URZ, 0x4, UR5 ;  /* 0x000000043f057899 */ /* 0x000fe20008011605 */
[----:B--23--:R-:W-:-:S03]  /*a430*/  IMAD.U32 R0, RZ, RZ, UR7 ;  /* 0x00000007ff007e24 */ /* 0x00cfc6000f8e00ff */
[----:B------:R-:W-:Y:S02]  /*a440*/  ULOP3.LUT UR5, UR5, 0x3fff, URZ, 0xc0, !UPT ;  /* 0x00003fff05057892 */ /* 0x000fe4000f8ec03f */
[----:B------:R-:W-:Y:S02]  /*a450*/  @!P1 LEA R0, R0, UR37, 0x3 ;  /* 0x0000002500009c11 */ /* 0x000fe4000f8e18ff */
[----:B------:R-:W-:-:S03]  /*a460*/  ULOP3.LUT UR5, UR5, 0x2000000, URZ, 0xfc, !UPT ;  /* 0x0200000005057892 */ /* 0x000fc6000f8efc3f */
[----:B------:R-:W-:Y:S01]  /*a470*/  @!P1 VIADD R0, R0, 0x30840 ;  /* 0x0003084000009836 */ /* 0x000fe20000000000 */
[----:B------:R-:W-:-:S03]  /*a480*/  ULEA UR4, UR4, UR5, 0xb ;  /* 0x0000000504047291 */ /* 0x000fc6000f8e583f */
[----:B------:R-:W-:Y:S01]  /*a490*/  ULDC UR5, c[0x0][0x9e0] ;  /* 0x0002780000057ab9 */ /* 0x000fe20000000800 */
[----:B------:R-:W-:-:S03]  /*a4a0*/  @!P1 PRMT R0, RZ, 0x654, R0 ;  /* 0x00000654ff009816 */ /* 0x000fc60000000000 */
        /* <DEDUP_REMOVED lines=18> */
[----:B------:R-:W-:-:S15]  /*a5d0*/  WARPGROUP.ARRIVE ;  /* 0x00000000000079c5 */ /* 0x000fde0000000000 */
[----:B------:R-:W-:-:S06]  /*a5e0*/  NOP ;  /* 0x0000000000007918 */ /* 0x000fcc0000000000 */
[----:B------:R-:W-:Y:S03]  /*a5f0*/  HGMMA.64x256x16.F32 R24, R184, gdesc[UR8].tnspB, R24, gsb0 ;  /* 0x43e00008b8187df0 */ /* 0x000fe60008000818 */
[----:B------:R-:W-:Y:S02]  /*a600*/  WARPGROUP.DEPBAR.LE gsb0, 0x0 ;  /* 0x00008000000079c5 */ /* 0x000fe40000010000 */
[----:B------:R-:W-:Y:S01]  /*a610*/  VIADD R187, R19, UR61 ;  /* 0x0000003d13bb7c36 */ /* 0x000fe20008000000 */
[----:B------:R2:W-:Y:S03]  /*a620*/  @!P1 SYNCS.ARRIVE.TRANS64.RED.A1T0 RZ, [R0+URZ], RZ ;  /* 0x000000ff00ff99a7 */ /* 0x0005e6000810043f */
[----:B------:R-:W-:Y:S01]  /*a630*/  @P2 IMAD.HI.U32 R2, R187, UR4, RZ ;  /* 0x00000004bb022c27 */ /* 0x000fe2000f8e00ff */
[----:B------:R-:W-:-:S04]  /*a640*/  @UP0 ULDC UR4, c[0x0][0x450] ;  /* 0x0001140000040ab9 */ /* 0x000fc80000000800 */
[----:B------:R-:W-:Y:S01]  /*a650*/  @P2 SHF.R.U32.HI R187, RZ, UR4, R2 ;  /* 0x00000004ffbb2c19 */ /* 0x000fe20008011602 */
[----:B--2---:R-:W-:Y:S01]  /*a660*/  IMAD.SHL.U32 R0, R20, 0x40, RZ ;  /* 0x0000004014007824 */ /* 0x004fe200078e00ff */
[----:B------:R-:W-:Y:S01]  /*a670*/  ULOP3.LUT UR4, URZ, UR59, URZ, 0x33, !UPT ;  /* 0x0000003b3f047292 */ /* 0x000fe2000f8e333f */
[----:B------:R-:W-:Y:S02]  /*a680*/  IMAD.U32 R2, RZ, RZ, UR39 ;  /* 0x00000027ff027e24 */ /* 0x000fe4000f8e00ff */
[----:B------:R-:W2:Y:S01]  /*a690*/  SHFL.IDX PT, R188, R187, RZ, 0x1c1f ;  /* 0x001c1fffbbbc7589 */ /* 0x000ea200000e0000 */
[----:B01----:R-:W-:-:S04]  /*a6a0*/  IADD3 R3, -R16, 0x1, -R0 ;  /* 0x0000000110037810 */ /* 0x003fc80007ffe900 */
[----:B------:R-:W-:-:S05]  /*a6b0*/  IADD3 R2, -R2, UR60, R3 ;  /* 0x0000003c02027c10 */ /* 0x000fca000fffe103 */
[C---:B------:R-:W-:Y:S02]  /*a6c0*/  VIADD R186, R2.reuse, UR5 ;  /* 0x0000000502ba7c36 */ /* 0x040fe40008000000 */
[----:B------:R-:W-:Y:S02]  /*a6d0*/  VIADD R185, R2, UR4 ;  /* 0x0000000402b97c36 */ /* 0x000fe40008000000 */
[--C-:B--2---:R-:W-:Y:S02]  /*a6e0*/  IMAD.IADD R184, R186, 0x1, R188.reuse ;  /* 0x00000001bab87824 */ /* 0x104fe400078e02bc */
[----:B------:R-:W-:Y:S01]  /*a6f0*/  IMAD.IADD R4, R185, 0x1, R188 ;  /* 0x00000001b9047824 */ /* 0x000fe200078e02bc */
[----:B------:R-:W-:Y:S06]  /*a700*/  @!P5 BRA `(.L_x_1269) ;  /* 0x00000000005cd947 */ /* 0x000fec0003800000 */
        /* <DEDUP_REMOVED lines=13> */
.L_x_1271:
[----:B------:R-:W-:-:S05]  /*a7e0*/  IMAD.U32 R189, RZ, RZ, UR58 ;  /* 0x0000003affbd7e24 */ /* 0x000fca000f8e00ff */
[----:B------:R-:W-:-:S13]  /*a7f0*/  ISETP.NE.AND P2, PT, R189, 0x1, PT ;  /* 0x00000001bd00780c */ /* 0x000fda0003f45270 */
[----:B------:R-:W0:Y:S02]  /*a800*/  @P2 LDC.64 R2, c[0x0][0x9e8] ;  /* 0x00027a00ff022b82 */ /* 0x000e240000000a00 */
[----:B0-----:R-:W-:-:S05]  /*a810*/  @P2 IMAD.HI.U32 R2, R188, R2, RZ ;  /* 0x00000002bc022227 */ /* 0x001fca00078e00ff */
[----:B------:R-:W-:-:S07]  /*a820*/  @P2 SHF.R.U32.HI R188, RZ, R3, R2 ;  /* 0x00000003ffbc2219 */ /* 0x000fce0000011602 */
.L_x_1272:
[----:B------:R-:W-:Y:S05]  /*a830*/  BSYNC B0 ;  /* 0x0000000000007941 */ /* 0x000fea0003800000 */
.L_x_1270:
[----:B------:R-:W-:-:S04]  /*a840*/  IMAD R188, R188, R189, -R0 ;  /* 0x000000bdbcbc7224 */ /* 0x000fc800078e0a00 */
[----:B------:R-:W-:-:S05]  /*a850*/  IMAD.IADD R188, R188, 0x1, -R16 ;  /* 0x00000001bcbc7824 */ /* 0x000fca00078e0a10 */
[----:B------:R-:W-:Y:S02]  /*a860*/  VIADDMNMX R184, R188, R189, R184, PT ;  /* 0x000000bdbcb87246 */ /* 0x000fe400038001b8 */
[----:B------:R-:W-:-:S07]  /*a870*/  VIMNMX R4, R4, R188, !PT ;  /* 0x000000bc04047248 */ /* 0x000fce0007fe0100 */
.L_x_1269:
[----:B------:R-:W-:Y:S01]  /*a880*/  ISETP.GT.AND P2, PT, R20, -0x1, PT ;  /* 0xffffffff1400780c */ /* 0x000fe20003f44270 */
[----:B------:R-:W0:Y:S03]  /*a890*/  SHFL.IDX PT, R187, R187, 0x1, 0x1c1f ;  /* 0x003c1f00bbbb7f89 */ /* 0x000e2600000e0000 */
[C---:B------:R-:W-:Y:S02]  /*a8a0*/  ISETP.GT.AND P3, PT, R4.reuse, RZ, P2 ;  /* 0x000000ff0400720c */ /* 0x040fe40001764270 */
[----:B------:R-:W-:Y:S02]  /*a8b0*/  ISETP.GT.AND P6, PT, R4, 0x1, P2 ;  /* 0x000000010400780c */ /* 0x000fe400017c4270 */
[----:B------:R-:W-:Y:S02]  /*a8c0*/  ISETP.LT.OR P4, PT, R184, 0x1, P3 ;  /* 0x00000001b800780c */ /* 0x000fe40001f81670 */
[----:B------:R-:W-:-:S02]  /*a8d0*/  ISETP.GT.AND P3, PT, R4, 0x8, P2 ;  /* 0x000000080400780c */ /* 0x000fc40001764270 */
[----:B------:R-:W-:Y:S02]  /*a8e0*/  FSEL R152, R152, -INF , !P4 ;  /* 0xff80000098987808 */ /* 0x000fe40006000000 */
[----:B------:R-:W-:Y:S02]  /*a8f0*/  ISETP.GT.AND P4, PT, R4, 0x9, P2 ;  /* 0x000000090400780c */ /* 0x000fe40001784270 */
[C---:B------:R-:W-:Y:S02]  /*a900*/  ISETP.LT.OR P6, PT, R184.reuse, 0x2, P6 ;  /* 0x00000002b800780c */ /* 0x040fe400037c1670 */
[C---:B------:R-:W-:Y:S02]  /*a910*/  ISETP.LT.OR P3, PT, R184.reuse, 0x9, P3 ;  /* 0x00000009b800780c */ /* 0x040fe40001f61670 */
[----:B------:R-:W-:Y:S02]  /*a920*/  ISETP.LT.OR P4, PT, R184, 0xa, P4 ;  /* 0x0000000ab800780c */ /* 0x000fe40002781670 */
[----:B------:R-:W-:-:S02]  /*a930*/  FSEL R153, R153, -INF , !P6 ;  /* 0xff80000099997808 */ /* 0x000fc40007000000 */
[----:B------:R-:W-:Y:S01]  /*a940*/  FSEL R156, R156, -INF , !P3 ;  /* 0xff8000009c9c7808 */ /* 0x000fe20005800000 */
[--C-:B0-----:R-:W-:Y:S01]  /*a950*/  IMAD.IADD R186, R186, 0x1, R187.reuse ;  /* 0x00000001baba7824 */ /* 0x101fe200078e02bb */
[----:B------:R-:W-:Y:S01]  /*a960*/  FSEL R157, R157, -INF , !P4 ;  /* 0xff8000009d9d7808 */ /* 0x000fe20006000000 */
[----:B------:R-:W-:Y:S01]  /*a970*/  IMAD.IADD R185, R185, 0x1, R187 ;  /* 0x00000001b9b97824 */ /* 0x000fe200078e02bb */
        /* <DEDUP_REMOVED lines=35> */
[----:B------:R-:W-:Y:S01]  /*abb0*/  FSEL R181, R181, -INF , !P4 ;  /* 0xff800000b5b57808 */ /* 0x000fe20006000000 */
        /* <DEDUP_REMOVED lines=14> */
.L_x_1275:
[----:B------:R-:W-:-:S05]  /*aca0*/  IMAD.U32 R4, RZ, RZ, UR58 ;  /* 0x0000003aff047e24 */ /* 0x000fca000f8e00ff */
[----:B------:R-:W-:-:S13]  /*acb0*/  ISETP.NE.AND P3, PT, R4, 0x1, PT ;  /* 0x000000010400780c */ /* 0x000fda0003f65270 */
[----:B------:R-:W0:Y:S02]  /*acc0*/  @P3 LDC.64 R2, c[0x0][0x9e8] ;  /* 0x00027a00ff023b82 */ /* 0x000e240000000a00 */
[----:B0-----:R-:W-:-:S05]  /*acd0*/  @P3 IMAD.HI.U32 R2, R187, R2, RZ ;  /* 0x00000002bb023227 */ /* 0x001fca00078e00ff */
[----:B------:R-:W-:-:S07]  /*ace0*/  @P3 SHF.R.U32.HI R187, RZ, R3, R2 ;  /* 0x00000003ffbb3219 */ /* 0x000fce0000011602 */
.L_x_1276:
[----:B------:R-:W-:Y:S05]  /*acf0*/  BSYNC B0 ;  /* 0x0000000000007941 */ /* 0x000fea0003800000 */
.L_x_1274:
[----:B------:R-:W-:-:S04]  /*ad00*/  IMAD R0, R187, R4, -R0 ;  /* 0x00000004bb007224 */ /* 0x000fc800078e0a00 */
[----:B------:R-:W-:-:S05]  /*ad10*/  IMAD.IADD R0, R0, 0x1, -R16 ;  /* 0x0000000100007824 */ /* 0x000fca00078e0a10 */
[----:B------:R-:W-:Y:S02]  /*ad20*/  VIADDMNMX R186, R0, R4, R186, PT ;  /* 0x0000000400ba7246 */ /* 0x000fe400038001ba */
[----:B------:R-:W-:-:S07]  /*ad30*/  VIMNMX R185, R185, R0, !PT ;  /* 0x00000000b9b97248 */ /* 0x000fce0007fe0100 */
.L_x_1273:
        /* <DEDUP_REMOVED lines=11> */
[----:B------:R-:W-:Y:S02]  /*adf0*/  FMNMX.FTZ R0, R157, R0, !PT ;  /* 0x000000009d007209 */ /* 0x000fe40007810000 */
[----:B------:R-:W-:Y:S02]  /*ae00*/  FSEL R166, R166, -INF , !P6 ;  /* 0xff800000a6a67808 */ /* 0x000fe40007000000 */
[C---:B------:R-:W-:Y:S02]  /*ae10*/  ISETP.GT.AND P6, PT, R185.reuse, 0x21, P2 ;  /* 0x00000021b900780c */ /* 0x040fe400017c4270 */
[----:B------:R-:W-:-:S02]  /*ae20*/  ISETP.GT.AND P4, PT, R185, 0x1, P2 ;  /* 0x00000001b900780c */ /* 0x000fc40001784270 */
[----:B------:R-:W-:Y:S02]  /*ae30*/  ISETP.LT.OR P6, PT, R186, 0x22, P6 ;  /* 0x00000022ba00780c */ /* 0x000fe400037c1670 */
[----:B------:R-:W-:Y:S02]  /*ae40*/  FMNMX.FTZ R0, R160, R0, !PT ;  /* 0x00000000a0007209 */ /* 0x000fe40007810000 */
[----:B------:R-:W-:Y:S02]  /*ae50*/  FSEL R171, R171, -INF , !P6 ;  /* 0xff800000abab7808 */ /* 0x000fe40007000000 */
[C---:B------:R-:W-:Y:S02]  /*ae60*/  ISETP.GT.AND P6, PT, R185.reuse, RZ, P2 ;  /* 0x000000ffb900720c */ /* 0x040fe400017c4270 */
[----:B------:R-:W-:Y:S02]  /*ae70*/  ISETP.GT.AND P3, PT, R185, 0x8, P2 ;  /* 0x00000008b900780c */ /* 0x000fe40001764270 */
[----:B------:R-:W-:-:S02]  /*ae80*/  ISETP.LT.OR P6, PT, R186, 0x1, P6 ;  /* 0x00000001ba00780c */ /* 0x000fc400037c1670 */
[----:B------:R-:W-:Y:S02]  /*ae90*/  ISETP.LT.OR P4, PT, R186, 0x2, P4 ;  /* 0x00000002ba00780c */ /* 0x000fe40002781670 */
[----:B------:R-:W-:Y:S02]  /*aea0*/  FSEL R154, R154, -INF , !P6 ;  /* 0xff8000009a9a7808 */ /* 0x000fe40007000000 */
[----:B------:R-:W-:Y:S02]  /*aeb0*/  FMNMX.FTZ R0, R161, R0, !PT ;  /* 0x00000000a1007209 */ /* 0x000fe40007810000 */
[----:B------:R-:W-:Y:S02]  /*aec0*/  ISETP.LT.OR P3, PT, R186, 0x9, P3 ;  /* 0x00000009ba00780c */ /* 0x000fe40001f61670 */
[----:B------:R-:W-:Y:S02]  /*aed0*/  FSEL R155, R155, -INF , !P4 ;  /* 0xff8000009b9b7808 */ /* 0x000fe40006000000 */
[----:B------:R-:W-:-:S02]  /*aee0*/  FMNMX.FTZ R2, R154, R21, !PT ;  /* 0x000000159a027209 */ /* 0x000fc40007810000 */
[----:B------:R-:W-:Y:S02]  /*aef0*/  FMNMX.FTZ R0, R164, R0, !PT ;  /* 0x00000000a4007209 */ /* 0x000fe40007810000 */
[----:B------:R-:W-:Y:S02]  /*af00*/  ISETP.GT.AND P4, PT, R185, 0x10, P2 ;  /* 0x00000010b900780c */ /* 0x000fe40001784270 */
[----:B------:R-:W-:Y:S02]  /*af10*/  FSEL R158, R158, -INF , !P3 ;  /* 0xff8000009e9e7808 */ /* 0x000fe40005800000 */
[----:B------:R-:W-:Y:S02]  /*af20*/  FMNMX.FTZ R2, R155, R2, !PT ;  /* 0x000000029b027209 */ /* 0x000fe40007810000 */
[----:B------:R-:W-:Y:S02]  /*af30*/  FMNMX.FTZ R0, R165, R0, !PT ;  /* 0x00000000a5007209 */ /* 0x000fe40007810000 */
[----:B------:R-:W-:-:S02]  /*af40*/  ISETP.GT.AND P3, PT, R185, 0x11, P2 ;  /* 0x00000011b900780c */ /* 0x000fc40001764270 */
[----:B------:R-:W-:Y:S02]  /*af50*/  ISETP.LT.OR P4, PT, R186, 0x11, P4 ;  /* 0x00000011ba00780c */ /* 0x000fe40002781670 */
[----:B------:R-:W-:Y:S02]  /*af60*/  FMNMX.FTZ R2, R158, R2, !PT ;  /* 0x000000029e027209 */ /* 0x000fe40007810000 */
        /* <DEDUP_REMOVED lines=10> */
[C---:B------:R-:W-:Y:S02]  /*b010*/  ISETP.LT.OR P4, PT, R186.reuse, 0x1a, P4 ;  /* 0x0000001aba00780c */ /* 0x040fe40002781670 */
[----:B------:R-:W-:Y:S02]  /*b020*/  FMNMX.FTZ R2, R163, R2, !PT ;  /* 0x00000002a3027209 */ /* 0x000fe40007810000 */
[----:B------:R-:W-:Y:S02]  /*b030*/  FMNMX.FTZ R0, R173, R0, !PT ;  /* 0x00000000ad007209 */ /* 0x000fe40007810000 */
[----:B------:R-:W-:Y:S02]  /*b040*/  ISETP.LT.OR P3, PT, R186, 0x21, P3 ;  /* 0x00000021ba00780c */ /* 0x000fe40001f61670 */
[----:B------:R-:W-:Y:S02]  /*b050*/  FSEL R167, R167, -INF , !P4 ;  /* 0xff800000a7a77808 */ /* 0x000fe40006000000 */
[----:B------:R-:W-:-:S02]  /*b060*/  FMNMX.FTZ R2, R166, R2, !PT ;  /* 0x00000002a6027209 */ /* 0x000fc40007810000 */
[----:B------:R-:W-:Y:S02]  /*b070*/  ISETP.GT.AND P4, PT, R185, 0x28, P2 ;  /* 0x00000028b900780c */ /* 0x000fe40001784270 */
[----:B------:R-:W-:Y:S02]  /*b080*/  FMNMX.FTZ R0, R176, R0, !PT ;  /* 0x00000000b0007209 */ /* 0x000fe40007810000 */
[----:B------:R-:W-:Y:S02]  /*b090*/  FSEL R170, R170, -INF , !P3 ;  /* 0xff800000aaaa7808 */ /* 0x000fe40005800000 */
[----:B------:R-:W-:Y:S02]  /*b0a0*/  FMNMX.FTZ R2, R167, R2, !PT ;  /* 0x00000002a7027209 */ /* 0x000fe40007810000 */
[----:B------:R-:W-:Y:S02]  /*b0b0*/  ISETP.LT.OR P4, PT, R186, 0x29, P4 ;  /* 0x00000029ba00780c */ /* 0x000fe40002781670 */
[----:B------:R-:W-:-:S02]  /*b0c0*/  FMNMX.FTZ R0, R177, R0, !PT ;  /* 0x00000000b1007209 */ /* 0x000fc40007810000 */
[C---:B------:R-:W-:Y:S02]  /*b0d0*/  ISETP.GT.AND P3, PT, R185.reuse, 0x29, P2 ;  /* 0x00000029b900780c */ /* 0x040fe40001764270 */
[----:B------:R-:W-:Y:S02]  /*b0e0*/  FMNMX.FTZ R2, R170, R2, !PT ;  /* 0x00000002aa027209 */ /* 0x000fe40007810000 */
[----:B------:R-:W-:Y:S02]  /*b0f0*/  FSEL R174, R174, -INF , !P4 ;  /* 0xff800000aeae7808 */ /* 0x000fe40006000000 */
[----:B------:R-:W-:Y:S02]  /*b100*/  FMNMX.FTZ R0, R180, R0, !PT ;  /* 0x00000000b4007209 */ /* 0x000fe40007810000 */
[----:B------:R-:W-:Y:S02]  /*b110*/  ISETP.LT.OR P3, PT, R186, 0x2a, P3 ;  /* 0x0000002aba00780c */ /* 0x000fe40001f61670 */
[----:B------:R-:W-:-:S02]  /*b120*/  ISETP.GT.AND P4, PT, R185, 0x30, P2 ;  /* 0x00000030b900780c */ /* 0x000fc40001784270 */
[----:B------:R-:W-:Y:S02]  /*b130*/  FMNMX.FTZ R2, R171, R2, !PT ;  /* 0x00000002ab027209 */ /* 0x000fe40007810000 */
[----:B------:R-:W-:Y:S02]  /*b140*/  FMNMX.FTZ R4, R181, R0, !PT ;  /* 0x00000000b5047209 */ /* 0x000fe40007810000 */
[----:B------:R-:W-:Y:S02]  /*b150*/  FSEL R175, R175, -INF , !P3 ;  /* 0xff800000afaf7808 */ /* 0x000fe40005800000 */
[----:B------:R-:W-:Y:S01]  /*b160*/  ISETP.GT.AND P6, PT, R185, 0x31, P2 ;  /* 0x00000031b900780c */ /* 0x000fe200017c4270 */
[----:B------:R-:W0:Y:S01]  /*b170*/  SHFL.BFLY PT, R0, R4, 0x2, 0x1f ;  /* 0x0c401f0004007f89 */ /* 0x000e2200000e0000 */
[----:B------:R-:W-:Y:S02]  /*b180*/  ISETP.LT.OR P4, PT, R186, 0x31, P4 ;  /* 0x00000031ba00780c */ /* 0x000fe40002781670 */
[----:B------:R-:W-:-:S02]  /*b190*/  FMNMX.FTZ R2, R174, R2, !PT ;  /* 0x00000002ae027209 */ /* 0x000fc40007810000 */
[----:B------:R-:W-:Y:S02]  /*b1a0*/  ISETP.GT.AND P3, PT, R185, 0x38, P2 ;  /* 0x00000038b900780c */ /* 0x000fe40001764270 */
[----:B------:R-:W-:Y:S02]  /*b1b0*/  ISETP.LT.OR P6, PT, R186, 0x32, P6 ;  /* 0x00000032ba00780c */ /* 0x000fe400037c1670 */
        /* <DEDUP_REMOVED lines=12> */
[----:B------:R-:W-:Y:S02]  /*b280*/  FMNMX.FTZ R2, R183, R2, !PT ;  /* 0x00000002b7027209 */ /* 0x000fe40007810000 */
[----:B------:R-:W-:Y:S01]  /*b290*/  R2UR UR4, R22 ;  /* 0x00000000160472ca */ /* 0x000fe200000e0000 */
[----:B------:R-:W0:Y:S04]  /*b2a0*/  SHFL.BFLY PT, R0, R4, 0x1, 0x1f ;  /* 0x0c201f0004007f89 */ /* 0x000e2800000e0000 */
[----:B------:R-:W1:Y:S01]  /*b2b0*/  SHFL.BFLY PT, R3, R2, 0x2, 0x1f ;  /* 0x0c401f0002037f89 */ /* 0x000e6200000e0000 */
[----:B0-----:R-:W-:-:S02]  /*b2c0*/  FMNMX.FTZ R4, R4, R0, !PT ;  /* 0x0000000004047209 */ /* 0x001fc40007810000 */
        /* <DEDUP_REMOVED lines=21> */
[----:B------:R-:W-:Y:S01]  /*b420*/  FSEL R0, R4, RZ, P4 ;  /* 0x000000ff04007208 */ /* 0x000fe20002000000 */
[----:B------:R-:W-:Y:S01]  /*b430*/  MUFU.EX2 R196, R196 ;  /* 0x000000c400c47308 */ /* 0x000fe20000000800 */
[----:B0-----:R-:W-:-:S03]  /*b440*/  FMNMX.FTZ R3, R3, R2, !PT ;  /* 0x0000000203037209 */ /* 0x001fc60007810000 */
[----:B------:R-:W-:Y:S01]  /*b450*/  FADD.FTZ R0, -R0, R230 ;  /* 0x000000e600007221 */ /* 0x000fe20000010100 */
[C---:B------:R-:W-:Y:S01]  /*b460*/  FSETP.NEU.FTZ.AND P2, PT, R3.reuse, -INF , PT ;  /* 0xff8000000300780b */ /* 0x040fe20003f5d000 */
[----:B------:R-:W-:Y:S01]  /*b470*/  FMUL.FTZ R2, R3, UR5 ;  /* 0x0000000503027c20 */ /* 0x000fe20008410000 */
[----:B------:R-:W-:Y:S02]  /*b480*/  IMAD.MOV.U32 R230, RZ, RZ, R4 ;  /* 0x000000ffffe67224 */ /* 0x000fe400078e0004 */
[----:B------:R-:W-:Y:S01]  /*b490*/  FMUL.FTZ R168, R0, UR5 ;  /* 0x0000000500a87c20 */ /* 0x000fe20008410000 */
[----:B------:R-:W-:Y:S01]  /*b4a0*/  MUFU.EX2 R152, R152 ;  /* 0x0000009800987308 */ /* 0x000fe20000000800 */
[----:B------:R-:W-:-:S05]  /*b4b0*/  FSEL R0, R2, RZ, P2 ;  /* 0x000000ff02007208 */ /* 0x000fca0001000000 */
        /* <DEDUP_REMOVED lines=19> */
[----:B------:R-:W0:Y:S01]  /*b5f0*/  MUFU.EX2 R2, R168 ;  /* 0x000000a800027308 */ /* 0x000e220000000800 */
[----:B------:R-:W-:Y:S01]  /*b600*/  IMAD.U32 R158, RZ, RZ, UR14 ;  /* 0x0000000eff9e7e24 */ /* 0x000fe2000f8e00ff */
[C---:B------:R-:W-:Y:S01]  /*b610*/  ISETP.GT.AND P2, PT, R20.reuse, UR4, PT ;  /* 0x0000000414007c0c */ /* 0x040fe2000bf44270 */
[----:B------:R-:W-:Y:S01]  /*b620*/  UMOV UR4, UR36 ;  /* 0x0000002400047c82 */ /* 0x000fe20008000000 */
[----:B------:R-:W-:-:S02]  /*b630*/  VIADD R20, R20, 0xffffffff ;  /* 0xffffffff14147836 */ /* 0x000fc40000000000 */
[----:B------:R-:W-:Y:S02]  /*b640*/  @!P1 VIADD R158, R158, 0x30860 ;  /* 0x000308609e9e9836 */ /* 0x000fe40000000000 */
[----:B------:R-:W-:Y:S03]  /*b650*/  MUFU.EX2 R197, R197 ;  /* 0x000000c500c57308 */ /* 0x000fe60000000800 */
[----:B------:R-:W-:-:S04]  /*b660*/  @!P1 PRMT R158, RZ, 0x654, R158 ;  /* 0x00000654ff9e9816 */ /* 0x000fc8000000009e */
[----:B------:R1:W-:Y:S01]  /*b670*/  @!P1 SYNCS.ARRIVE.TRANS64.RED.A1T0 RZ, [R158+URZ], RZ ;  /* 0x000000ff9eff99a7 */ /* 0x0003e2000810043f */
[----:B------:R-:W2:Y:S01]  /*b680*/  MUFU.EX2 R0, R159 ;  /* 0x0000009f00007308 */ /* 0x000ea20000000800 */
[----:B0-----:R-:W-:Y:S01]  /*b690*/  FFMA.FTZ R17, R2, R17, R196 ;  /* 0x0000001102117223 */ /* 0x001fe200000100c4 */
[----:B------:R-:W-:-:S03]  /*b6a0*/  F2FP.F16.F32.PACK_AB R196, R152, R196 ;  /* 0x000000c498c4723e */ /* 0x000fc600000000ff */
[----:B------:R-:W-:-:S03]  /*b6b0*/  FADD.FTZ R17, R152, R17 ;  /* 0x0000001198117221 */ /* 0x000fc60000010000 */
[----:B------:R-:W0:Y:S08]  /*b6c0*/  MUFU.EX2 R154, R154 ;  /* 0x0000009a009a7308 */ /* 0x000e300000000800 */
[----:B------:R-:W3:Y:S01]  /*b6d0*/  MUFU.EX2 R198, R198 ;  /* 0x000000c600c67308 */ /* 0x000ee20000000800 */
[----:B--2---:R-:W-:-:S07]  /*b6e0*/  FFMA.FTZ R5, R0, R5, R197 ;  /* 0x0000000500057223 */ /* 0x004fce00000100c5 */
[----:B------:R-:W2:Y:S01]  /*b6f0*/  MUFU.EX2 R199, R199 ;  /* 0x000000c700c77308 */ /* 0x000ea20000000800 */
[C---:B0-----:R-:W-:Y:S01]  /*b700*/  FADD.FTZ R5, R154.reuse, R5 ;  /* 0x000000059a057221 */ /* 0x041fe20000010000 */
[----:B------:R-:W-:-:S06]  /*b710*/  F2FP.F16.F32.PACK_AB R197, R154, R197 ;  /* 0x000000c59ac5723e */ /* 0x000fcc00000000ff */
[----:B------:R-:W0:Y:S01]  /*b720*/  MUFU.EX2 R153, R153 ;  /* 0x0000009900997308 */ /* 0x000e220000000800 */
[----:B---3--:R-:W-:-:S07]  /*b730*/  FADD.FTZ R17, R198, R17 ;  /* 0x00000011c6117221 */ /* 0x008fce0000010000 */
[----:B------:R-:W3:Y:S01]  /*b740*/  MUFU.EX2 R155, R155 ;  /* 0x0000009b009b7308 */ /* 0x000ee20000000800 */
[----:B--2---:R-:W-:-:S07]  /*b750*/  FADD.FTZ R5, R199, R5 ;  /* 0x00000005c7057221 */ /* 0x004fce0000010000 */
[----:B------:R-:W2:Y:S01]  /*b760*/  MUFU.EX2 R192, R192 ;  /* 0x000000c000c07308 */ /* 0x000ea20000000800 */
[C---:B0-----:R-:W-:Y:S01]  /*b770*/  FADD.FTZ R17, R153.reuse, R17 ;  /* 0x0000001199117221 */ /* 0x041fe20000010000 */
[----:B------:R-:W-:-:S06]  /*b780*/  F2FP.F16.F32.PACK_AB R198, R153, R198 ;  /* 0x000000c699c6723e */ /* 0x000fcc00000000ff */
[----:B------:R-:W0:Y:S01]  /*b790*/  MUFU.EX2 R193, R193 ;  /* 0x000000c100c17308 */ /* 0x000e220000000800 */
[C---:B---3--:R-:W-:Y:S01]  /*b7a0*/  FADD.FTZ R5, R155.reuse, R5 ;  /* 0x000000059b057221 */ /* 0x048fe20000010000 */
[----:B------:R-:W-:-:S06]  /*b7b0*/  F2FP.F16.F32.PACK_AB R199, R155, R199 ;  /* 0x000000c79bc7723e */ /* 0x000fcc00000000ff */
[----:B------:R-:W3:Y:S01]  /*b7c0*/  MUFU.EX2 R156, R156 ;  /* 0x0000009c009c7308 */ /* 0x000ee20000000800 */
[----:B--2---:R-:W-:-:S07]  /*b7d0*/  FADD.FTZ R17, R192, R17 ;  /* 0x00000011c0117221 */ /* 0x004fce0000010000 */
[----:B-1----:R-:W1:Y:S01]  /*b7e0*/  MUFU.EX2 R158, R163 ;  /* 0x000000a3009e7308 */ /* 0x002e620000000800 */
[----:B0-----:R-:W-:-:S07]  /*b7f0*/  FADD.FTZ R5, R193, R5 ;  /* 0x00000005c1057221 */ /* 0x001fce0000010000 */
[----:B------:R-:W0:Y:S01]  /*b800*/  MUFU.EX2 R194, R194 ;  /* 0x000000c200c27308 */ /* 0x000e220000000800 */
[C---:B---3--:R-:W-:Y:S01]  /*b810*/  FADD.FTZ R17, R156.reuse, R17 ;  /* 0x000000119c117221 */ /* 0x048fe20000010000 */
[----:B------:R-:W-:-:S06]  /*b820*/  F2FP.F16.F32.PACK_AB R192, R156, R192 ;  /* 0x000000c09cc0723e */ /* 0x000fcc00000000ff */
[----:B------:R-:W2:Y:S01]  /*b830*/  MUFU.EX2 R195, R195 ;  /* 0x000000c300c37308 */ /* 0x000ea20000000800 */
[C---:B-1----:R-:W-:Y:S01]  /*b840*/  FADD.FTZ R5, R158.reuse, R5 ;  /* 0x000000059e057221 */ /* 0x042fe20000010000 */
[----:B------:R-:W-:-:S06]  /*b850*/  F2FP.F16.F32.PACK_AB R193, R158, R193 ;  /* 0x000000c19ec1723e */ /* 0x000fcc00000000ff */
        /* <DEDUP_REMOVED lines=9> */
[----:B------:R-:W-:Y:S01]  /*b8f0*/  F2FP.F16.F32.PACK_AB R195, R21, R195 ;  /* 0x000000c315c3723e */ /* 0x000fe200000000ff */
[----:B------:R-:W-:-:S05]  /*b900*/  IMAD.MOV.U32 R21, RZ, RZ, R3 ;  /* 0x000000ffff157224 */ /* 0x000fca00078e0003 */
[----:B------:R-:W0:Y:S01]  /*b910*/  MUFU.EX2 R160, R160 ;  /* 0x000000a000a07308 */ /* 0x000e220000000800 */
[----:B--2---:R-:W-:-:S07]  /*b920*/  FADD.FTZ R17, R188, R17 ;  /* 0x00000011bc117221 */ /* 0x004fce0000010000 */
[----:B------:R-:W2:Y:S01]  /*b930*/  MUFU.EX2 R171, R171 ;  /* 0x000000ab00ab7308 */ /* 0x000ea20000000800 */
[----:B-1----:R-:W-:-:S07]  /*b940*/  FADD.FTZ R5, R170, R5 ;  /* 0x00000005aa057221 */ /* 0x002fce0000010000 */
[----:B------:R-:W1:Y:S01]  /*b950*/  MUFU.EX2 R190, R190 ;  /* 0x000000be00be7308 */ /* 0x000e620000000800 */
[C---:B0-----:R-:W-:Y:S01]  /*b960*/  FADD.FTZ R17, R160.reuse, R17 ;  /* 0x00000011a0117221 */ /* 0x041fe20000010000 */
[----:B------:R-:W-:-:S06]  /*b970*/  F2FP.F16.F32.PACK_AB R188, R160, R188 ;  /* 0x000000bca0bc723e */ /* 0x000fcc00000000ff */
[----:B------:R-:W0:Y:S01]  /*b980*/  MUFU.EX2 R174, R174 ;  /* 0x000000ae00ae7308 */ /* 0x000e220000000800 */
[C---:B--2---:R-:W-:Y:S01]  /*b990*/  FADD.FTZ R5, R171.reuse, R5 ;  /* 0x00000005ab057221 */ /* 0x044fe20000010000 */
[----:B------:R-:W-:-:S06]  /*b9a0*/  F2FP.F16.F32.PACK_AB R189, R171, R170 ;  /* 0x000000aaabbd723e */ /* 0x000fcc00000000ff */
[----:B------:R-:W2:Y:S01]  /*b9b0*/  MUFU.EX2 R161, R161 ;  /* 0x000000a100a17308 */ /* 0x000ea20000000800 */
[----:B-1----:R-:W-:-:S07]  /*b9c0*/  FADD.FTZ R17, R190, R17 ;  /* 0x00000011be117221 */ /* 0x002fce0000010000 */
[----:B------:R-:W1:Y:S01]  /*b9d0*/  MUFU.EX2 R175, R175 ;  /* 0x000000af00af7308 */ /* 0x000e620000000800 */
[----:B0-----:R-:W-:-:S07]  /*b9e0*/  FADD.FTZ R5, R174, R5 ;  /* 0x00000005ae057221 */ /* 0x001fce0000010000 */
[----:B------:R-:W0:Y:S01]  /*b9f0*/  MUFU.EX2 R184, R184 ;  /* 0x000000b800b87308 */ /* 0x000e220000000800 */
[C---:B--2---:R-:W-:Y:S01]  /*ba00*/  FADD.FTZ R17, R161.reuse, R17 ;  /* 0x00000011a1117221 */ /* 0x044fe20000010000 */
        /* <DEDUP_REMOVED lines=15> */
[----:B--2---:R-:W-:-:S07]  /*bb00*/  FADD.FTZ R17, R186, R17 ;  /* 0x00000011ba117221 */ /* 0x004fce0000010000 */
[----:B------:R-:W2:Y:S01]  /*bb10*/  MUFU.EX2 R183, R183 ;  /* 0x000000b700b77308 */ /* 0x000ea20000000800 */
[----:B-1----:R-:W-:Y:S01]  /*bb20*/  FADD.FTZ R152, R182, R5 ;  /* 0x00000005b6987221 */ /* 0x002fe20000010000 */
[C---:B0-----:R-:W-:Y:S01]  /*bb30*/  FADD.FTZ R17, R165.reuse, R17 ;  /* 0x00000011a5117221 */ /* 0x041fe20000010000 */
[----:B------:R-:W-:Y:S02]  /*bb40*/  F2FP.F16.F32.PACK_AB R186, R165, R186 ;  /* 0x000000baa5ba723e */ /* 0x000fe400000000ff */
[C---:B--2---:R-:W-:Y:S01]  /*bb50*/  FADD.FTZ R5, R183.reuse, R152 ;  /* 0x00000098b7057221 */ /* 0x044fe20000010000 */
[----:B------:R-:W-:Y:S01]  /*bb60*/  F2FP.F16.F32.PACK_AB R187, R183, R182 ;  /* 0x000000b6b7bb723e */ /* 0x000fe200000000ff */
[----:B------:R-:W-:Y:S06]  /*bb70*/  @P2 BRA `(.L_x_1277) ;  /* 0xffffffd800302947 */ /* 0x000fec000383ffff */
.L_x_1260:
        /* <DEDUP_REMOVED lines=131> */
.L_x_1278:
[----:B------:R-:W-:Y:S01]  /*c3b0*/  ULEA UR8, UR36, UR37, 0x3 ;  /* 0x0000002524087291 */ /* 0x000fe2000f8e183f */
[----:B------:R-:W-:-:S05]  /*c3c0*/  IMAD.U32 R0, RZ, RZ, UR38 ;  /* 0x00000026ff007e24 */ /* 0x000fca000f8e00ff */
[----:B------:R-:W-:-:S04]  /*c3d0*/  SHF.L.U32 R0, R0, 0x1f, RZ ;  /* 0x0000001f00007819 */ /* 0x000fc800000006ff */
[----:B------:R0:W1:Y:S01]  /*c3e0*/  SYNCS.PHASECHK.TRANS64.TRYWAIT P2, [UR8+0x30850], R0 ;  /* 0x03085000ff0075a7 */ /* 0x0000620008040148 */
[----:B------:R-:W-:Y:S05]  /*c3f0*/  @!P0 BRA `(.L_x_1279) ;  /* 0x0000000000048947 */ /* 0x000fea0003800000 */
[----:B------:R-:W-:Y:S01]  /*c400*/  BPT.TRAP 0x1 ;  /* 0x000000040000795c */ /* 0x000fe20000300000 */
.L_x_1279:
[----:B-1----:R-:W-:Y:S05]  /*c410*/  @P2 BRA `(.L_x_1280) ;  /* 0x0000000000082947 */ /* 0x002fea0003800000 */
[----:B------:R-:W1:Y:S02]  /*c420*/  SYNCS.PHASECHK.TRANS64.TRYWAIT P0, [UR8+0x30850], R0 ;  /* 0x03085000ff0075a7 */ /* 0x000e640008000148 */
[----:B-1----:R-:W-:Y:S05]  /*c430*/  @!P0 BRA `(.L_x_1281) ;  /* 0x000000d800b08947 */ /* 0x002fea0003800000 */
.L_x_1280:
[----:B------:R-:W-:Y:S01]  /*c440*/  UIADD3 UR37, UR37, 0x400, URZ ;  /* 0x0000040025257890 */ /* 0x000fe2000fffe03f */
[----:B------:R-:W-:Y:S01]  /*c450*/  WARPGROUP.ARRIVE ;  /* 0x00000000000079c5 */ /* 0x000fe20000000000 */
[----:B------:R-:W-:Y:S01]  /*c460*/  UMOV UR7, 0x40000040 ;  /* 0x4000004000077882 */ /* 0x000fe20000000000 */
[----:B01----:R-:W0:Y:S01]  /*c470*/  SHFL.BFLY PT, R0, R17, 0x2, 0x1f ;  /* 0x0c401f0011007f89 */ /* 0x003e2200000e0000 */
[----:B------:R-:W-:Y:S01]  /*c480*/  USHF.R.U32.HI UR37, URZ, 0x4, UR37 ;  /* 0x000000043f257899 */ /* 0x000fe20008011625 */
[----:B------:R-:W-:Y:S01]  /*c490*/  IMAD.U32 R11, RZ, RZ, UR8 ;  /* 0x00000008ff0b7e24 */ /* 0x000fe2000f8e00ff */
[----:B------:R-:W-:Y:S01]  /*c4a0*/  R2UR UR9, R232 ;  /* 0x00000000e80972ca */ /* 0x000fe200000e0000 */
[----:B------:R-:W1:Y:S01]  /*c4b0*/  SHFL.BFLY PT, R2, R5, 0x2, 0x1f ;  /* 0x0c401f0005027f89 */ /* 0x000e6200000e0000 */
[----:B------:R-:W-:Y:S01]  /*c4c0*/  ULOP3.LUT UR37, UR37, 0x3fff, URZ, 0xc0, !UPT ;  /* 0x00003fff25257892 */ /* 0x000fe2000f8ec03f */
[----:B------:R-:W-:Y:S02]  /*c4d0*/  @!P1 VIADD R11, R11, 0x30860 ;  /* 0x000308600b0b9836 */ /* 0x000fe40000000000 */
[----:B------:R-:W-:Y:S01]  /*c4e0*/  IMAD.MOV.U32 R6, RZ, RZ, RZ ;  /* 0x000000ffff067224 */ /* 0x000fe200078e00ff */
[----:B------:R-:W-:Y:S01]  /*c4f0*/  ULOP3.LUT UR4, UR37, 0x2000000, URZ, 0xfc, !UPT ;  /* 0x0200000025047892 */ /* 0x000fe2000f8efc3f */
[----:B------:R-:W-:Y:S01]  /*c500*/  IMAD.U32 R13, RZ, RZ, UR5 ;  /* 0x00000005ff0d7e24 */ /* 0x000fe2000f8e00ff */
[----:B------:R-:W-:-:S02]  /*c510*/  @!P1 PRMT R11, RZ, 0x654, R11 ;  /* 0x00000654ff0b9816 */ /* 0x000fc4000000000b */
[----:B------:R-:W-:Y:S02]  /*c520*/  ULEA UR4, UR36, UR4, 0xb ;  /* 0x0000000424047291 */ /* 0x000fe4000f8e583f */
[----:B------:R-:W-:Y:S02]  /*c530*/  UIADD3 UR36, UR36, 0x1, URZ ;  /* 0x0000000124247890 */ /* 0x000fe4000fffe03f */
[----:B------:R-:W-:Y:S02]  /*c540*/  UIADD3 UR9, UR9, 0x1, URZ ;  /* 0x0000000109097890 */ /* 0x000fe4000fffe03f */
[----:B------:R-:W-:Y:S01]  /*c550*/  UISETP.NE.AND UP0, UPT, UR36, 0x2, UPT ;  /* 0x000000022400788c */ /* 0x000fe2000bf05270 */
[----:B------:R-:W-:Y:S02]  /*c560*/  UMOV UR6, UR4 ;  /* 0x0000000400067c82 */ /* 0x000fe40008000000 */
[----:B------:R-:W-:Y:S01]  /*c570*/  HGMMA.64x256x16.F32 R24, R196, gdesc[UR4].tnspB, R24, gsb0 ;  /* 0x43e00004c4187df0 */ /* 0x000fe20008000818 */
[----:B------:R-:W-:Y:S01]  /*c580*/  UIADD3 UR6, UR4, 0x80, URZ ;  /* 0x0000008004067890 */ /* 0x000fe2000fffe03f */
[----:B0-----:R-:W-:Y:S01]  /*c590*/  FADD.FTZ R0, R0, R17 ;  /* 0x0000001100007221 */ /* 0x001fe20000010000 */
[----:B------:R-:W-:Y:S01]  /*c5a0*/  UMOV UR7, 0x40000040 ;  /* 0x4000004000077882 */ /* 0x000fe20000000000 */
[----:B------:R-:W-:-:S02]  /*c5b0*/  IMAD.U32 R232, RZ, RZ, UR9 ;  /* 0x00000009ffe87e24 */ /* 0x000fc4000f8e00ff */
[----:B-1----:R-:W-:Y:S01]  /*c5c0*/  FADD.FTZ R2, R2, R5 ;  /* 0x0000000502027221 */ /* 0x002fe20000010000 */
[----:B------:R-:W-:Y:S01]  /*c5d0*/  IMAD.MOV.U32 R5, RZ, RZ, RZ ;  /* 0x000000ffff057224 */ /* 0x000fe200078e00ff */
[----:B------:R-:W0:Y:S01]  /*c5e0*/  SHFL.BFLY PT, R7, R0, 0x1, 0x1f ;  /* 0x0c201f0000077f89 */ /* 0x000e2200000e0000 */
[----:B------:R-:W-:-:S03]  /*c5f0*/  USEL UR36, UR36, URZ, UP0 ;  /* 0x0000003f24247287 */ /* 0x000fc60008000000 */
[----:B------:R-:W1:Y:S01]  /*c600*/  SHFL.BFLY PT, R9, R2, 0x1, 0x1f ;  /* 0x0c201f0002097f89 */ /* 0x000e6200000e0000 */
[----:B0-----:R-:W-:Y:S01]  /*c610*/  FADD.FTZ R10, R0, R7 ;  /* 0x00000007000a7221 */ /* 0x001fe20000010000 */
[----:B------:R-:W-:Y:S02]  /*c620*/  IMAD.U32 R7, RZ, RZ, UR5 ;  /* 0x00000005ff077e24 */ /* 0x000fe4000f8e00ff */
[----:B------:R-:W-:Y:S02]  /*c630*/  IMAD.MOV.U32 R0, RZ, RZ, -0x800000 ;  /* 0xff800000ff007424 */ /* 0x000fe400078e00ff */
[----:B-1----:R-:W-:Y:S01]  /*c640*/  FADD.FTZ R12, R2, R9 ;  /* 0x00000009020c7221 */ /* 0x002fe20000010000 */
[----:B------:R-:W-:Y:S01]  /*c650*/  FSETP.NE.FTZ.AND P0, PT, R10, RZ, PT ;  /* 0x000000ff0a00720b */ /* 0x000fe20003f15000 */
[----:B------:R-:W-:-:S03]  /*c660*/  IMAD.MOV.U32 R2, RZ, RZ, -0x800000 ;  /* 0xff800000ff027424 */ /* 0x000fc600078e00ff */
[----:B------:R-:W-:-:S09]  /*c670*/  FSETP.NE.FTZ.AND P2, PT, R12, RZ, PT ;  /* 0x000000ff0c00720b */ /* 0x000fd20003f55000 */
        /* <DEDUP_REMOVED lines=23> */
[----:B------:R-:W-:-:S04]  /*c7f0*/  USEL UR4, URZ, 0x1, UP0 ;  /* 0x000000013f047887 */ /* 0x000fc80008000000 */
[----:B------:R-:W-:Y:S01]  /*c800*/  ULOP3.LUT UR38, UR38, UR4, URZ, 0x3c, !UPT ;  /* 0x0000000426267292 */ /* 0x000fe2000f8e3c3f */
[----:B------:R-:W-:Y:S02]  /*c810*/  WARPGROUP.DEPBAR.LE gsb0, 0x0 ;  /* 0x00008000000079c5 */ /* 0x000fe40000010000 */
[----:B------:R-:W-:-:S15]  /*c820*/  WARPGROUP.ARRIVE ;  /* 0x00000000000079c5 */ /* 0x000fde0000000000 */
[----:B------:R-:W-:-:S03]  /*c830*/  NOP ;  /* 0x0000000000007918 */ /* 0x000fc60000000000 */
        /* <DEDUP_REMOVED lines=131> */
.L_x_1211:
        /* <DEDUP_REMOVED lines=11> */
[----:B------:R-:W2:Y:S01]  /*d120*/  LDL R3, [R1+0x60] ;  /* 0x0000600001037983 */ /* 0x000ea20000100800 */
[----:B------:R-:W0:Y:S01]  /*d130*/  S2UR UR4, SR_SWINHI ;  /* 0x00000000000479c3 */ /* 0x000e220000002f00 */
[----:B------:R-:W-:Y:S01]  /*d140*/  IMAD.MOV.U32 R20, RZ, RZ, 0x2 ;  /* 0x00000002ff147424 */ /* 0x000fe200078e00ff */
[----:B------:R-:W-:Y:S01]  /*d150*/  R2UR UR19, R23 ;  /* 0x00000000171372ca */ /* 0x000fe200000e0000 */
[----:B------:R-:W-:Y:S01]  /*d160*/  ULDC.64 UR16, c[0x0][0xc00] ;  /* 0x0003000000107ab9 */ /* 0x000fe20000000a00 */
[----:B------:R-:W-:Y:S01]  /*d170*/  F2FP.F16.F32.PACK_AB R6, R29, R28 ;  /* 0x0000001c1d06723e */ /* 0x000fe200000000ff */
[----:B------:R-:W-:Y:S01]  /*d180*/  ULDC.64 UR12, c[0x0][0xc00] ;  /* 0x00030000000c7ab9 */ /* 0x000fe20000000a00 */
[----:B------:R-:W-:Y:S01]  /*d190*/  F2FP.F16.F32.PACK_AB R7, R31, R30 ;  /* 0x0000001e1f07723e */ /* 0x000fe200000000ff */
[----:B------:R-:W-:Y:S01]  /*d1a0*/  ULDC.64 UR20, c[0x0][0x208] ;  /* 0x0000820000147ab9 */ /* 0x000fe20000000a00 */
[----:B------:R-:W-:Y:S01]  /*d1b0*/  R2UR UR9, R231 ;  /* 0x00000000e70972ca */ /* 0x000fe200000e0000 */
[----:B------:R-:W-:Y:S01]  /*d1c0*/  ULDC.64 UR14, c[0x0][0xc08] ;  /* 0x00030200000e7ab9 */ /* 0x000fe20000000a00 */
[----:B------:R-:W-:Y:S01]  /*d1d0*/  ULDC UR22, c[0x0][0xbe8] ;  /* 0x0002fa0000167ab9 */ /* 0x000fe20000000800 */
[----:B------:R-:W-:-:S02]  /*d1e0*/  R2UR UR18, R201 ;  /* 0x00000000c91272ca */ /* 0x000fc400000e0000 */
[----:B------:R-:W-:-:S08]  /*d1f0*/  R2UR UR26, R202 ;  /* 0x00000000ca1a72ca */ /* 0x000fd000000e0000 */
[----:B------:R-:W-:Y:S01]  /*d200*/  UIMAD.WIDE UR12, UR9, 0x4, UR12 ;  /* 0x00000004090c78a5 */ /* 0x000fe2000f8e020c */
[----:B------:R-:W-:Y:S01]  /*d210*/  UMOV UR10, UR8 ;  /* 0x00000008000a7c82 */ /* 0x000fe20008000000 */
[----:B0-----:R-:W-:Y:S01]  /*d220*/  UMOV UR11, UR4 ;  /* 0x00000004000b7c82 */ /* 0x001fe20008000000 */
[----:B------:R-:W-:Y:S01]  /*d230*/  UISETP.NE.U32.AND UP0, UPT, UR14, URZ, UPT ;  /* 0x0000003f0e00728c */ /* 0x000fe2000bf05070 */
[----:B------:R-:W-:-:S03]  /*d240*/  ULDC UR4, c[0x0][0xad4] ;  /* 0x0002b50000047ab9 */ /* 0x000fc60000000800 */
[----:B------:R-:W-:-:S11]  /*d250*/  UISETP.NE.AND.EX UP0, UPT, UR15, URZ, UPT, UP0 ;  /* 0x0000003f0f00728c */ /* 0x000fd6000bf05300 */
[----:B------:R-:W-:Y:S02]  /*d260*/  @UP0 ULDC.64 UR14, c[0x0][0xc08] ;  /* 0x00030200000e0ab9 */ /* 0x000fe40000000a00 */
[----:B------:R-:W-:Y:S01]  /*d270*/  @UP0 UIMAD.WIDE UR14, UR9, 0x4, UR14 ;  /* 0x00000004090e08a5 */ /* 0x000fe2000f8e020e */
[----:B------:R-:W-:Y:S01]  /*d280*/  BAR.SYNC.DEFER_BLOCKING 0x1, 0x100 ;  /* 0x0044000000007b1d */ /* 0x000fe20000010000 */
[----:B--2---:R-:W-:-:S03]  /*d290*/  IMAD.WIDE R20, R3, R20, UR10 ;  /* 0x0000000a03147e25 */ /* 0x004fc6000f8e0214 */
[C---:B------:R-:W-:Y:S02]  /*d2a0*/  IADD3 R9, P1, R20.reuse, 0x20, RZ ;  /* 0x0000002014097810 */ /* 0x040fe40007f3e0ff */
[C---:B------:R-:W-:Y:S02]  /*d2b0*/  IADD3 R11, P0, R20.reuse, 0x40, RZ ;  /* 0x00000040140b7810 */ /* 0x040fe40007f1e0ff */
[----:B------:R-:W-:Y:S02]  /*d2c0*/  LOP3.LUT R8, R9, 0x380, RZ, 0xc0, !PT ;  /* 0x0000038009087812 */ /* 0x000fe400078ec0ff */
[----:B------:R-:W-:Y:S02]  /*d2d0*/  IADD3 R23, P4, R20, 0x60, RZ ;  /* 0x0000006014177810 */ /* 0x000fe40007f9e0ff */
[----:B------:R-:W-:Y:S02]  /*d2e0*/  LOP3.LUT R10, R11, 0x380, RZ, 0xc0, !PT ;  /* 0x000003800b0a7812 */ /* 0x000fe400078ec0ff */
[----:B------:R-:W-:-:S02]  /*d2f0*/  SHF.R.U64 R8, R8, 0x3, RZ ;  /* 0x0000000308087819 */ /* 0x000fc400000012ff */
[C---:B------:R-:W-:Y:S02]  /*d300*/  IADD3 R155, P6, R20.reuse, 0x4020, RZ ;  /* 0x00004020149b7810 */ /* 0x040fe40007fde0ff */
[----:B------:R-:W-:Y:S02]  /*d310*/  IADD3 R157, P5, R20, 0x4040, RZ ;  /* 0x00004040149d7810 */ /* 0x000fe40007fbe0ff */
[----:B------:R-:W-:Y:S02]  /*d320*/  LOP3.LUT R22, R23, 0x380, RZ, 0xc0, !PT ;  /* 0x0000038017167812 */ /* 0x000fe400078ec0ff */
[----:B------:R-:W-:Y:S02]  /*d330*/  SHF.R.U64 R10, R10, 0x3, RZ ;  /* 0x000000030a0a7819 */ /* 0x000fe400000012ff */
[----:B------:R-:W-:Y:S01]  /*d340*/  LOP3.LUT R8, R8, R9, RZ, 0x3c, !PT ;  /* 0x0000000908087212 */ /* 0x000fe200078e3cff */
[----:B------:R-:W-:Y:S01]  /*d350*/  IMAD.X R9, RZ, RZ, R21, P1 ;  /* 0x000000ffff097224 */ /* 0x000fe200008e0615 */
[----:B------:R-:W-:-:S02]  /*d360*/  LOP3.LUT R154, R155, 0x380, RZ, 0xc0, !PT ;  /* 0x000003809b9a7812 */ /* 0x000fc400078ec0ff */
[----:B------:R-:W-:Y:S02]  /*d370*/  LOP3.LUT R156, R157, 0x380, RZ, 0xc0, !PT ;  /* 0x000003809d9c7812 */ /* 0x000fe400078ec0ff */
[C---:B------:R-:W-:Y:S02]  /*d380*/  LOP3.LUT R5, R20.reuse, 0x380, RZ, 0xc0, !PT ;  /* 0x0000038014057812 */ /* 0x040fe400078ec0ff */
[C---:B------:R-:W-:Y:S02]  /*d390*/  IADD3 R153, P3, R20.reuse, 0x4000, RZ ;  /* 0x0000400014997810 */ /* 0x040fe40007f7e0ff */
[C---:B------:R-:W-:Y:S02]  /*d3a0*/  IADD3 R159, P2, R20.reuse, 0x4060, RZ ;  /* 0x00004060149f7810 */ /* 0x040fe40007f5e0ff */
[----:B------:R-:W-:Y:S02]  /*d3b0*/  IADD3 R161, P1, R20, 0x8000, RZ ;  /* 0x0000800014a17810 */ /* 0x000fe40007f3e0ff */
[----:B------:R-:W-:-:S02]  /*d3c0*/  SHF.R.U64 R22, R22, 0x3, RZ ;  /* 0x0000000316167819 */ /* 0x000fc400000012ff */
[----:B------:R-:W-:Y:S01]  /*d3d0*/  LOP3.LUT R10, R10, R11, RZ, 0x3c, !PT ;  /* 0x0000000b0a0a7212 */ /* 0x000fe200078e3cff */
[----:B------:R-:W-:Y:S01]  /*d3e0*/  IMAD.X R11, RZ, RZ, R21, P0 ;  /* 0x000000ffff0b7224 */ /* 0x000fe200000e0615 */
[----:B------:R-:W-:Y:S02]  /*d3f0*/  SHF.R.U64 R154, R154, 0x3, RZ ;  /* 0x000000039a9a7819 */ /* 0x000fe400000012ff */
[----:B------:R-:W-:Y:S02]  /*d400*/  SHF.R.U64 R156, R156, 0x3, RZ ;  /* 0x000000039c9c7819 */ /* 0x000fe400000012ff */
[----:B------:R-:W-:Y:S02]  /*d410*/  SHF.R.U64 R5, R5, 0x3, RZ ;  /* 0x0000000305057819 */ /* 0x000fe400000012ff */
[----:B------:R-:W-:Y:S02]  /*d420*/  LOP3.LUT R152, R153, 0x380, RZ, 0xc0, !PT ;  /* 0x0000038099987812 */ /* 0x000fe400078ec0ff */
[----:B------:R-:W-:-:S02]  /*d430*/  LOP3.LUT R158, R159, 0x380, RZ, 0xc0, !PT ;  /* 0x000003809f9e7812 */ /* 0x000fc400078ec0ff */
[----:B------:R-:W-:Y:S02]  /*d440*/  IADD3 R163, P0, R20, 0x8020, RZ ;  /* 0x0000802014a37810 */ /* 0x000fe40007f1e0ff */
[----:B------:R-:W-:Y:S02]  /*d450*/  LOP3.LUT R160, R161, 0x380, RZ, 0xc0, !PT ;  /* 0x00000380a1a07812 */ /* 0x000fe400078ec0ff */
[----:B------:R-:W-:Y:S01]  /*d460*/  LOP3.LUT R22, R22, R23, RZ, 0x3c, !PT ;  /* 0x0000001716167212 */ /* 0x000fe200078e3cff */
[--C-:B------:R-:W-:Y:S01]  /*d470*/  IMAD.X R23, RZ, RZ, R21.reuse, P4 ;  /* 0x000000ffff177224 */ /* 0x100fe200020e0615 */
[----:B------:R-:W-:Y:S01]  /*d480*/  LOP3.LUT R154, R154, R155, RZ, 0x3c, !PT ;  /* 0x0000009b9a9a7212 */ /* 0x000fe200078e3cff */
[--C-:B------:R-:W-:Y:S01]  /*d490*/  IMAD.X R155, RZ, RZ, R21.reuse, P6 ;  /* 0x000000ffff9b7224 */ /* 0x100fe200030e0615 */
[----:B------:R-:W-:Y:S01]  /*d4a0*/  LOP3.LUT R156, R156, R157, RZ, 0x3c, !PT ;  /* 0x0000009d9c9c7212 */ /* 0x000fe200078e3cff */
[----:B------:R-:W-:Y:S01]  /*d4b0*/  IMAD.X R157, RZ, RZ, R21, P5 ;  /* 0x000000ffff9d7224 */ /* 0x000fe200028e0615 */
[----:B------:R-:W-:-:S02]  /*d4c0*/  IADD3 R169, P4, R20, 0x8040, RZ ;  /* 0x0000804014a97810 */ /* 0x000fc40007f9e0ff */
[----:B------:R-:W-:Y:S01]  /*d4d0*/  LOP3.LUT R4, R5, R20, RZ, 0x3c, !PT ;  /* 0x0000001405047212 */ /* 0x000fe200078e3cff */
[----:B------:R-:W-:Y:S01]  /*d4e0*/  IMAD.MOV.U32 R5, RZ, RZ, R21 ;  /* 0x000000ffff057224 */ /* 0x000fe200078e0015 */
[----:B------:R-:W-:Y:S02]  /*d4f0*/  SHF.R.U64 R152, R152, 0x3, RZ ;  /* 0x0000000398987819 */ /* 0x000fe400000012ff */
[----:B------:R-:W-:Y:S02]  /*d500*/  SHF.R.U64 R158, R158, 0x3, RZ ;  /* 0x000000039e9e7819 */ /* 0x000fe400000012ff */
[----:B------:R-:W-:Y:S02]  /*d510*/  LOP3.LUT R162, R163, 0x380, RZ, 0xc0, !PT ;  /* 0x00000380a3a27812 */ /* 0x000fe400078ec0ff */
[----:B------:R-:W-:Y:S02]  /*d520*/  SHF.R.U64 R160, R160, 0x3, RZ ;  /* 0x00000003a0a07819 */ /* 0x000fe400000012ff */
[----:B------:R-:W-:-:S02]  /*d530*/  IADD3 R13, P6, R20, 0xc000, RZ ;  /* 0x0000c000140d7810 */ /* 0x000fc40007fde0ff */
[----:B------:R-:W-:Y:S02]  /*d540*/  IADD3 R15, P5, R20, 0xc020, RZ ;  /* 0x0000c020140f7810 */ /* 0x000fe40007fbe0ff */
[----:B------:R-:W-:Y:S02]  /*d550*/  LOP3.LUT R168, R169, 0x380, RZ, 0xc0, !PT ;  /* 0x00000380a9a87812 */ /* 0x000fe400078ec0ff */
[----:B------:R-:W-:Y:S01]  /*d560*/  LOP3.LUT R152, R152, R153, RZ, 0x3c, !PT ;  /* 0x0000009998987212 */ /* 0x000fe200078e3cff */
[--C-:B------:R-:W-:Y:S01]  /*d570*/  IMAD.X R153, RZ, RZ, R21.reuse, P3 ;  /* 0x000000ffff997224 */ /* 0x100fe200018e0615 */
[----:B------:R-:W-:Y:S01]  /*d580*/  LOP3.LUT R158, R158, R159, RZ, 0x3c, !PT ;  /* 0x0000009f9e9e7212 */ /* 0x000fe200078e3cff */
[--C-:B------:R-:W-:Y:S01]  /*d590*/  IMAD.X R159, RZ, RZ, R21.reuse, P2 ;  /* 0x000000ffff9f7224 */ /* 0x100fe200010e0615 */
[----:B------:R-:W-:Y:S02]  /*d5a0*/  SHF.R.U64 R162, R162, 0x3, RZ ;  /* 0x00000003a2a27819 */ /* 0x000fe400000012ff */
[----:B------:R-:W-:Y:S01]  /*d5b0*/  LOP3.LUT R160, R160, R161, RZ, 0x3c, !PT ;  /* 0x000000a1a0a07212 */ /* 0x000fe200078e3cff */
[----:B------:R-:W-:Y:S01]  /*d5c0*/  IMAD.X R161, RZ, RZ, R21, P1 ;  /* 0x000000ffffa17224 */ /* 0x000fe200008e0615 */
[----:B------:R-:W-:-:S02]  /*d5d0*/  LOP3.LUT R12, R13, 0x380, RZ, 0xc0, !PT ;  /* 0x000003800d0c7812 */ /* 0x000fc400078ec0ff */
[----:B------:R-:W-:Y:S02]  /*d5e0*/  LOP3.LUT R14, R15, 0x380, RZ, 0xc0, !PT ;  /* 0x000003800f0e7812 */ /* 0x000fe400078ec0ff */
[----:B------:R-:W-:Y:S02]  /*d5f0*/  MOV R3, R4 ;  /* 0x0000000400037202 */ /* 0x000fe40000000f00 */
[C---:B------:R-:W-:Y:S02]  /*d600*/  IADD3 R171, P3, R20.reuse, 0x8060, RZ ;  /* 0x0000806014ab7810 */ /* 0x040fe40007f7e0ff */
[----:B------:R-:W-:Y:S02]  /*d610*/  F2FP.F16.F32.PACK_AB R4, R25, R24 ;  /* 0x000000181904723e */ /* 0x000fe400000000ff */
[----:B------:R-:W-:Y:S02]  /*d620*/  F2FP.F16.F32.PACK_AB R5, R27, R26 ;  /* 0x0000001a1b05723e */ /* 0x000fe400000000ff */
[----:B------:R-:W-:-:S02]  /*d630*/  IADD3 R167, P2, R20, 0xc040, RZ ;  /* 0x0000c04014a77810 */ /* 0x000fc40007f5e0ff */
[----:B------:R-:W-:Y:S01]  /*d640*/  IADD3 R164, P1, R20, 0xc060, RZ ;  /* 0x0000c06014a47810 */ /* 0x000fe20007f3e0ff */
[----:B------:R0:W-:Y:S01]  /*d650*/  STSM.16.M88.4 [R3], R4 ;  /* 0x0000000403007844 */ /* 0x0001e20000000200 */
[----:B------:R-:W-:Y:S02]  /*d660*/  SHF.R.U64 R168, R168, 0x3, RZ ;  /* 0x00000003a8a87819 */ /* 0x000fe400000012ff */
[----:B------:R-:W-:Y:S01]  /*d670*/  LOP3.LUT R162, R162, R163, RZ, 0x3c, !PT ;  /* 0x000000a3a2a27212 */ /* 0x000fe200078e3cff */
[----:B------:R-:W-:Y:S01]  /*d680*/  IMAD.X R163, RZ, RZ, R21, P0 ;  /* 0x000000ffffa37224 */ /* 0x000fe200000e0615 */
[----:B------:R-:W-:Y:S02]  /*d690*/  SHF.R.U64 R12, R12, 0x3, RZ ;  /* 0x000000030c0c7819 */ /* 0x000fe400000012ff */
[----:B------:R-:W-:Y:S02]  /*d6a0*/  SHF.R.U64 R14, R14, 0x3, RZ ;  /* 0x000000030e0e7819 */ /* 0x000fe400000012ff */
[----:B------:R-:W-:-:S02]  /*d6b0*/  LOP3.LUT R170, R171, 0x380, RZ, 0xc0, !PT ;  /* 0x00000380abaa7812 */ /* 0x000fc400078ec0ff */
[----:B------:R-:W-:Y:S02]  /*d6c0*/  LOP3.LUT R166, R167, 0x380, RZ, 0xc0, !PT ;  /* 0x00000380a7a67812 */ /* 0x000fe400078ec0ff */
[----:B------:R-:W-:Y:S02]  /*d6d0*/  LOP3.LUT R165, R164, 0x380, RZ, 0xc0, !PT ;  /* 0x00000380a4a57812 */ /* 0x000fe400078ec0ff */
[----:B------:R-:W-:Y:S01]  /*d6e0*/  LOP3.LUT R168, R168, R169, RZ, 0x3c, !PT ;  /* 0x000000a9a8a87212 */ /* 0x000fe200078e3cff */
[--C-:B------:R-:W-:Y:S01]  /*d6f0*/  IMAD.X R169, RZ, RZ, R21.reuse, P4 ;  /* 0x000000ffffa97224 */ /* 0x100fe200020e0615 */
[----:B------:R-:W-:Y:S01]  /*d700*/  LOP3.LUT R12, R12, R13, RZ, 0x3c, !PT ;  /* 0x0000000d0c0c7212 */ /* 0x000fe200078e3cff */
[--C-:B------:R-:W-:Y:S01]  /*d710*/  IMAD.X R13, RZ, RZ, R21.reuse, P6 ;  /* 0x000000ffff0d7224 */ /* 0x100fe200030e0615 */
[----:B------:R-:W-:Y:S01]  /*d720*/  LOP3.LUT R14, R14, R15, RZ, 0x3c, !PT ;  /* 0x0000000f0e0e7212 */ /* 0x000fe200078e3cff */
[----:B------:R-:W-:Y:S01]  /*d730*/  IMAD.X R15, RZ, RZ, R21, P5 ;  /* 0x000000ffff0f7224 */ /* 0x000fe200028e0615 */
[----:B------:R-:W-:-:S02]  /*d740*/  MOV R18, R8 ;  /* 0x0000000800127202 */ /* 0x000fc40000000f00 */
[----:B------:R-:W-:Y:S02]  /*d750*/  MOV R20, R10 ;  /* 0x0000000a00147202 */ /* 0x000fe40000000f00 */
[----:B0-----:R-:W-:Y:S02]  /*d760*/  F2FP.F16.F32.PACK_AB R4, R33, R32 ;  /* 0x000000202104723e */ /* 0x001fe400000000ff */
[----:B------:R-:W-:Y:S02]  /*d770*/  F2FP.F16.F32.PACK_AB R5, R35, R34 ;  /* 0x000000222305723e */ /* 0x000fe400000000ff */
[----:B------:R-:W-:Y:S02]  /*d780*/  F2FP.F16.F32.PACK_AB R6, R37, R36 ;  /* 0x000000242506723e */ /* 0x000fe400000000ff */
[----:B------:R-:W-:Y:S02]  /*d790*/  F2FP.F16.F32.PACK_AB R7, R39, R38 ;  /* 0x000000262707723e */ /* 0x000fe400000000ff */
[----:B------:R-:W-:-:S02]  /*d7a0*/  MOV R173, R156 ;  /* 0x0000009c00ad7202 */ /* 0x000fc40000000f00 */
[----:B------:R-:W-:Y:S01]  /*d7b0*/  MOV R174, R158 ;  /* 0x0000009e00ae7202 */ /* 0x000fe20000000f00 */
[----:B------:R0:W-:Y:S01]  /*d7c0*/  STSM.16.M88.4 [R18], R4 ;  /* 0x0000000412007844 */ /* 0x0001e20000000200 */
[----:B------:R-:W-:Y:S02]  /*d7d0*/  F2FP.F16.F32.PACK_AB R8, R41, R40 ;  /* 0x000000282908723e */ /* 0x000fe400000000ff */
[----:B------:R-:W-:Y:S02]  /*d7e0*/  F2FP.F16.F32.PACK_AB R9, R43, R42 ;  /* 0x0000002a2b09723e */ /* 0x000fe400000000ff */
[----:B------:R-:W-:Y:S02]  /*d7f0*/  F2FP.F16.F32.PACK_AB R10, R45, R44 ;  /* 0x0000002c2d0a723e */ /* 0x000fe400000000ff */
[----:B------:R-:W-:Y:S02]  /*d800*/  F2FP.F16.F32.PACK_AB R11, R47, R46 ;  /* 0x0000002e2f0b723e */ /* 0x000fe400000000ff */
[----:B------:R-:W-:-:S02]  /*d810*/  SHF.R.U64 R170, R170, 0x3, RZ ;  /* 0x00000003aaaa7819 */ /* 0x000fc400000012ff */
[----:B------:R-:W-:Y:S01]  /*d820*/  SHF.R.U64 R166, R166, 0x3, RZ ;  /* 0x00000003a6a67819 */ /* 0x000fe200000012ff */
[----:B------:R1:W-:Y:S01]  /*d830*/  STSM.16.M88.4 [R20], R8 ;  /* 0x0000000814007844 */ /* 0x0003e20000000200 */
[----:B------:R-:W-:Y:S02]  /*d840*/  SHF.R.U64 R165, R165, 0x3, RZ ;  /* 0x00000003a5a57819 */ /* 0x000fe400000012ff */
[----:B------:R-:W-:Y:S02]  /*d850*/  MOV R22, R22 ;  /* 0x0000001600167202 */ /* 0x000fe40000000f00 */
[----:B------:R-:W-:Y:S02]  /*d860*/  MOV R3, R160 ;  /* 0x000000a000037202 */ /* 0x000fe40000000f00 */
[----:B------:R-:W-:Y:S02]  /*d870*/  MOV R17, R162 ;  /* 0x000000a200117202 */ /* 0x000fe40000000f00 */
[----:B------:R-:W-:-:S02]  /*d880*/  F2FP.F16.F32.PACK_AB R156, R49, R48 ;  /* 0x00000030319c723e */ /* 0x000fc400000000ff */
[----:B------:R-:W-:Y:S02]  /*d890*/  F2FP.F16.F32.PACK_AB R157, R51, R50 ;  /* 0x00000032339d723e */ /* 0x000fe400000000ff */
[----:B------:R-:W-:Y:S02]  /*d8a0*/  F2FP.F16.F32.PACK_AB R158, R53, R52 ;  /* 0x00000034359e723e */ /* 0x000fe400000000ff */
[----:B------:R-:W-:Y:S02]  /*d8b0*/  F2FP.F16.F32.PACK_AB R159, R55, R54 ;  /* 0x00000036379f723e */ /* 0x000fe400000000ff */
[----:B------:R-:W-:Y:S02]  /*d8c0*/  MOV R152, R152 ;  /* 0x0000009800987202 */ /* 0x000fe40000000f00 */
[----:B------:R-:W-:Y:S01]  /*d8d0*/  F2FP.F16.F32.PACK_AB R160, R57, R56 ;  /* 0x0000003839a0723e */ /* 0x000fe200000000ff */
[----:B------:R2:W-:Y:S01]  /*d8e0*/  STSM.16.M88.4 [R22], R156 ;  /* 0x0000009c16007844 */ /* 0x0005e20000000200 */
[----:B------:R-:W-:-:S02]  /*d8f0*/  F2FP.F16.F32.PACK_AB R161, R59, R58 ;  /* 0x0000003a3ba1723e */ /* 0x000fc400000000ff */
[----:B------:R-:W-:Y:S02]  /*d900*/  F2FP.F16.F32.PACK_AB R162, R61, R60 ;  /* 0x0000003c3da2723e */ /* 0x000fe400000000ff */
[----:B------:R-:W-:Y:S02]  /*d910*/  F2FP.F16.F32.PACK_AB R163, R63, R62 ;  /* 0x0000003e3fa3723e */ /* 0x000fe400000000ff */
[----:B------:R-:W-:Y:S02]  /*d920*/  MOV R169, R168 ;  /* 0x000000a800a97202 */ /* 0x000fe40000000f00 */
[----:B------:R-:W-:Y:S01]  /*d930*/  LOP3.LUT R170, R170, R171, RZ, 0x3c, !PT ;  /* 0x000000abaaaa7212 */ /* 0x000fe200078e3cff */
[--C-:B------:R-:W-:Y:S01]  /*d940*/  IMAD.X R171, RZ, RZ, R21.reuse, P3 ;  /* 0x000000ffffab7224 */ /* 0x100fe200018e0615 */
[----:B------:R-:W-:Y:S01]  /*d950*/  LOP3.LUT R166, R166, R167, RZ, 0x3c, !PT ;  /* 0x000000a7a6a67212 */ /* 0x000fe200078e3cff */
[--C-:B------:R-:W-:Y:S01]  /*d960*/  IMAD.X R167, RZ, RZ, R21.reuse, P2 ;  /* 0x000000ffffa77224 */ /* 0x100fe200010e0615 */
[----:B------:R-:W-:Y:S01]  /*d970*/  LOP3.LUT R164, R165, R164, RZ, 0x3c, !PT ;  /* 0x000000a4a5a47212 */ /* 0x000fe200078e3cff */
[----:B------:R-:W-:Y:S01]  /*d980*/  IMAD.X R165, RZ, RZ, R21, P1 ;  /* 0x000000ffffa57224 */ /* 0x000fe200008e0615 */
[----:B0-----:R-:W-:Y:S01]  /*d990*/  MOV R18, R12 ;  /* 0x0000000c00127202 */ /* 0x001fe20000000f00 */
[----:B------:R0:W-:Y:S01]  /*d9a0*/  STSM.16.M88.4 [R152], R160 ;  /* 0x000000a098007844 */ /* 0x0001e20000000200 */
[----:B------:R-:W-:-:S02]  /*d9b0*/  MOV R168, R14 ;  /* 0x0000000e00a87202 */ /* 0x000fc40000000f00 */
[----:B------:R-:W-:Y:S02]  /*d9c0*/  MOV R172, R154 ;  /* 0x0000009a00ac7202 */ /* 0x000fe40000000f00 */
[----:B------:R-:W-:Y:S02]  /*d9d0*/  F2FP.F16.F32.PACK_AB R12, R65, R64 ;  /* 0x00000040410c723e */ /* 0x000fe400000000ff */
[----:B------:R-:W-:Y:S02]  /*d9e0*/  F2FP.F16.F32.PACK_AB R13, R67, R66 ;  /* 0x00000042430d723e */ /* 0x000fe400000000ff */
[----:B------:R-:W-:Y:S02]  /*d9f0*/  F2FP.F16.F32.PACK_AB R14, R69, R68 ;  /* 0x00000044450e723e */ /* 0x000fe400000000ff */
[----:B------:R-:W-:Y:S02]  /*da00*/  F2FP.F16.F32.PACK_AB R15, R71, R70 ;  /* 0x00000046470f723e */ /* 0x000fe400000000ff */
[----:B-1----:R-:W-:-:S02]  /*da10*/  F2FP.F16.F32.PACK_AB R20, R73, R72 ;  /* 0x000000484914723e */ /* 0x002fc400000000ff */
[----:B------:R-:W-:Y:S01]  /*da20*/  F2FP.F16.F32.PACK_AB R21, R75, R74 ;  /* 0x0000004a4b15723e */ /* 0x000fe200000000ff */
[----:B------:R1:W-:Y:S01]  /*da30*/  STSM.16.M88.4 [R172], R12 ;  /* 0x0000000cac007844 */ /* 0x0003e20000000200 */
[----:B--2---:R-:W-:Y:S02]  /*da40*/  F2FP.F16.F32.PACK_AB R22, R77, R76 ;  /* 0x0000004c4d16723e */ /* 0x004fe400000000ff */
[----:B------:R-:W-:Y:S02]  /*da50*/  F2FP.F16.F32.PACK_AB R23, R79, R78 ;  /* 0x0000004e4f17723e */ /* 0x000fe400000000ff */
[----:B0-----:R-:W-:Y:S02]  /*da60*/  F2FP.F16.F32.PACK_AB R152, R81, R80 ;  /* 0x000000505198723e */ /* 0x001fe400000000ff */
[----:B------:R-:W-:Y:S01]  /*da70*/  F2FP.F16.F32.PACK_AB R153, R83, R82 ;  /* 0x000000525399723e */ /* 0x000fe200000000ff */
[----:B------:R0:W-:Y:S01]  /*da80*/  STSM.16.M88.4 [R173], R20 ;  /* 0x00000014ad007844 */ /* 0x0001e20000000200 */
[----:B------:R-:W-:-:S02]  /*da90*/  F2FP.F16.F32.PACK_AB R154, R85, R84 ;  /* 0x00000054559a723e */ /* 0x000fc400000000ff */
[----:B------:R-:W-:Y:S02]  /*daa0*/  F2FP.F16.F32.PACK_AB R155, R87, R86 ;  /* 0x00000056579b723e */ /* 0x000fe400000000ff */
[----:B------:R-:W-:Y:S02]  /*dab0*/  F2FP.F16.F32.PACK_AB R4, R89, R88 ;  /* 0x000000585904723e */ /* 0x000fe400000000ff */
[----:B------:R-:W-:Y:S01]  /*dac0*/  F2FP.F16.F32.PACK_AB R5, R91, R90 ;  /* 0x0000005a5b05723e */ /* 0x000fe200000000ff */
[----:B------:R2:W-:Y:S01]  /*dad0*/  STSM.16.M88.4 [R174], R152 ;  /* 0x00000098ae007844 */ /* 0x0005e20000000200 */
[----:B------:R-:W-:Y:S02]  /*dae0*/  F2FP.F16.F32.PACK_AB R6, R93, R92 ;  /* 0x0000005c5d06723e */ /* 0x000fe400000000ff */
[----:B------:R-:W-:Y:S02]  /*daf0*/  F2FP.F16.F32.PACK_AB R7, R95, R94 ;  /* 0x0000005e5f07723e */ /* 0x000fe400000000ff */
[----:B------:R-:W-:-:S02]  /*db00*/  F2FP.F16.F32.PACK_AB R8, R97, R96 ;  /* 0x000000606108723e */ /* 0x000fc400000000ff */
[----:B------:R-:W-:Y:S01]  /*db10*/  F2FP.F16.F32.PACK_AB R9, R99, R98 ;  /* 0x000000626309723e */ /* 0x000fe200000000ff */
[----:B------:R-:W-:Y:S01]  /*db20*/  STSM.16.M88.4 [R3], R4 ;  /* 0x0000000403007844 */ /* 0x000fe20000000200 */
[----:B------:R-:W-:Y:S02]  /*db30*/  F2FP.F16.F32.PACK_AB R10, R101, R100 ;  /* 0x00000064650a723e */ /* 0x000fe400000000ff */
[----:B------:R-:W-:Y:S02]  /*db40*/  F2FP.F16.F32.PACK_AB R11, R103, R102 ;  /* 0x00000066670b723e */ /* 0x000fe400000000ff */
[----:B-1----:R-:W-:Y:S02]  /*db50*/  F2FP.F16.F32.PACK_AB R12, R105, R104 ;  /* 0x00000068690c723e */ /* 0x002fe400000000ff */
[----:B------:R-:W-:Y:S01]  /*db60*/  F2FP.F16.F32.PACK_AB R13, R107, R106 ;  /* 0x0000006a6b0d723e */ /* 0x000fe200000000ff */
[----:B------:R-:W-:Y:S01]  /*db70*/  STSM.16.M88.4 [R17], R8 ;  /* 0x0000000811007844 */ /* 0x000fe20000000200 */
[----:B------:R-:W-:-:S02]  /*db80*/  F2FP.F16.F32.PACK_AB R14, R109, R108 ;  /* 0x0000006c6d0e723e */ /* 0x000fc400000000ff */
[----:B------:R-:W-:Y:S02]  /*db90*/  F2FP.F16.F32.PACK_AB R15, R111, R110 ;  /* 0x0000006e6f0f723e */ /* 0x000fe400000000ff */
[----:B------:R-:W-:Y:S02]  /*dba0*/  MOV R170, R170 ;  /* 0x000000aa00aa7202 */ /* 0x000fe40000000f00 */
[----:B0-----:R-:W-:Y:S01]  /*dbb0*/  F2FP.F16.F32.PACK_AB R20, R113, R112 ;  /* 0x000000707114723e */ /* 0x001fe200000000ff */
[----:B------:R0:W-:Y:S01]  /*dbc0*/  STSM.16.M88.4 [R169], R12 ;  /* 0x0000000ca9007844 */ /* 0x0001e20000000200 */
[----:B------:R-:W-:Y:S02]  /*dbd0*/  F2FP.F16.F32.PACK_AB R21, R115, R114 ;  /* 0x000000727315723e */ /* 0x000fe400000000ff */
[----:B------:R-:W-:Y:S02]  /*dbe0*/  F2FP.F16.F32.PACK_AB R22, R117, R116 ;  /* 0x000000747516723e */ /* 0x000fe400000000ff */
[----:B------:R-:W-:-:S02]  /*dbf0*/  F2FP.F16.F32.PACK_AB R23, R119, R118 ;  /* 0x000000767717723e */ /* 0x000fc400000000ff */
[----:B--2---:R-:W-:Y:S02]  /*dc00*/  F2FP.F16.F32.PACK_AB R152, R121, R120 ;  /* 0x000000787998723e */ /* 0x004fe400000000ff */
[----:B------:R-:W-:Y:S01]  /*dc10*/  F2FP.F16.F32.PACK_AB R153, R123, R122 ;  /* 0x0000007a7b99723e */ /* 0x000fe200000000ff */
[----:B------:R-:W-:Y:S01]  /*dc20*/  STSM.16.M88.4 [R170], R20 ;  /* 0x00000014aa007844 */ /* 0x000fe20000000200 */
[----:B------:R-:W-:Y:S02]  /*dc30*/  F2FP.F16.F32.PACK_AB R154, R125, R124 ;  /* 0x0000007c7d9a723e */ /* 0x000fe400000000ff */
[----:B------:R-:W-:Y:S02]  /*dc40*/  F2FP.F16.F32.PACK_AB R155, R127, R126 ;  /* 0x0000007e7f9b723e */ /* 0x000fe400000000ff */
[----:B------:R-:W-:Y:S01]  /*dc50*/  F2FP.F16.F32.PACK_AB R156, R129, R128 ;  /* 0x00000080819c723e */ /* 0x000fe200000000ff */
[----:B0-----:R-:W-:Y:S01]  /*dc60*/  IMAD.U32 R12, RZ, RZ, UR12 ;  /* 0x0000000cff0c7e24 */ /* 0x001fe2000f8e00ff */
[----:B------:R-:W-:Y:S01]  /*dc70*/  F2FP.F16.F32.PACK_AB R157, R131, R130 ;  /* 0x00000082839d723e */ /* 0x000fe200000000ff */
[----:B------:R-:W-:Y:S01]  /*dc80*/  STSM.16.M88.4 [R18], R152 ;  /* 0x0000009812007844 */ /* 0x000fe20000000200 */
[----:B------:R-:W-:Y:S01]  /*dc90*/  F2FP.F16.F32.PACK_AB R158, R133, R132 ;  /* 0x00000084859e723e */ /* 0x000fe200000000ff */
[----:B------:R-:W-:Y:S01]  /*dca0*/  IMAD.U32 R13, RZ, RZ, UR13 ;  /* 0x0000000dff0d7e24 */ /* 0x000fe2000f8e00ff */
[----:B------:R-:W-:-:S02]  /*dcb0*/  F2FP.F16.F32.PACK_AB R159, R135, R134 ;  /* 0x00000086879f723e */ /* 0x000fc400000000ff */
[----:B------:R-:W-:Y:S02]  /*dcc0*/  MOV R166, R166 ;  /* 0x000000a600a67202 */ /* 0x000fe40000000f00 */
[----:B------:R-:W-:Y:S01]  /*dcd0*/  F2FP.F16.F32.PACK_AB R4, R137, R136 ;  /* 0x000000888904723e */ /* 0x000fe200000000ff */
[----:B------:R-:W-:Y:S01]  /*dce0*/  STSM.16.M88.4 [R168], R156 ;  /* 0x0000009ca8007844 */ /* 0x000fe20000000200 */
[----:B------:R-:W-:Y:S02]  /*dcf0*/  F2FP.F16.F32.PACK_AB R5, R139, R138 ;  /* 0x0000008a8b05723e */ /* 0x000fe400000000ff */
[----:B------:R-:W-:Y:S02]  /*dd00*/  F2FP.F16.F32.PACK_AB R6, R141, R140 ;  /* 0x0000008c8d06723e */ /* 0x000fe400000000ff */
[----:B------:R-:W-:Y:S02]  /*dd10*/  F2FP.F16.F32.PACK_AB R7, R143, R142 ;  /* 0x0000008e8f07723e */ /* 0x000fe400000000ff */
[----:B------:R-:W-:-:S02]  /*dd20*/  MOV R164, R164 ;  /* 0x000000a400a47202 */ /* 0x000fc40000000f00 */
[----:B------:R-:W-:Y:S01]  /*dd30*/  F2FP.F16.F32.PACK_AB R8, R145, R144 ;  /* 0x000000909108723e */ /* 0x000fe200000000ff */
[----:B------:R0:W-:Y:S01]  /*dd40*/  STSM.16.M88.4 [R166], R4 ;  /* 0x00000004a6007844 */ /* 0x0001e20000000200 */
[----:B------:R-:W-:Y:S02]  /*dd50*/  F2FP.F16.F32.PACK_AB R9, R147, R146 ;  /* 0x000000929309723e */ /* 0x000fe400000000ff */
[----:B------:R-:W-:Y:S02]  /*dd60*/  F2FP.F16.F32.PACK_AB R10, R149, R148 ;  /* 0x00000094950a723e */ /* 0x000fe400000000ff */
[----:B------:R-:W-:Y:S02]  /*dd70*/  F2FP.F16.F32.PACK_AB R11, R151, R150 ;  /* 0x00000096970b723e */ /* 0x000fe400000000ff */
[----:B------:R-:W-:-:S03]  /*dd80*/  ISETP.NE.U32.AND P0, PT, RZ, UR16, PT ;  /* 0x00000010ff007c0c */ /* 0x000fc6000bf05070 */
[----:B------:R1:W-:Y:S01]  /*dd90*/  STSM.16.M88.4 [R164], R8 ;  /* 0x00000008a4007844 */ /* 0x0003e20000000200 */
[----:B------:R-:W-:Y:S01]  /*dda0*/  BAR.SYNC.DEFER_BLOCKING 0x1, 0x100 ;  /* 0x0044000000007b1d */ /* 0x000fe20000010000 */
[----:B------:R-:W-:-:S13]  /*ddb0*/  ISETP.NE.AND.EX P0, PT, RZ, UR17, PT, P0 ;  /* 0x00000011ff007c0c */ /* 0x000fda000bf05300 */
[----:B------:R-:W2:Y:S01]  /*ddc0*/  @P0 LDG.E R12, desc[UR20][R12.64] ;  /* 0x000000140c0c0981 */ /* 0x000ea2000c1e1900 */
[----:B------:R-:W-:Y:S01]  /*ddd0*/  PLOP3.LUT P4, PT, PT, PT, UP0, 0x80, 0x0 ;  /* 0x000000000000781c */ /* 0x000fe20003f8f008 */
[----:B0-----:R-:W-:Y:S02]  /*dde0*/  IMAD.U32 R4, RZ, RZ, UR14 ;  /* 0x0000000eff047e24 */ /* 0x001fe4000f8e00ff */
[----:B------:R-:W-:-:S10]  /*ddf0*/  IMAD.U32 R5, RZ, RZ, UR15 ;  /* 0x0000000fff057e24 */ /* 0x000fd4000f8e00ff */
[----:B------:R0:W3:Y:S01]  /*de00*/  @P4 LDG.E R3, desc[UR20][R4.64] ;  /* 0x0000001404034981 */ /* 0x0000e2000c1e1900 */
[----:B------:R-:W-:Y:S01]  /*de10*/  UISETP.NE.AND UP0, UPT, UR19, URZ, UPT ;  /* 0x0000003f1300728c */ /* 0x000fe2000bf05270 */
[----:B------:R-:W-:Y:S01]  /*de20*/  VIADD R14, R19, UR61 ;  /* 0x0000003d130e7c36 */ /* 0x000fe20008000000 */
[----:B------:R-:W-:Y:S02]  /*de30*/  UISETP.NE.AND UP1, UPT, UR22, 0x1, UPT ;  /* 0x000000011600788c */ /* 0x000fe4000bf25270 */
[----:B------:R-:W-:Y:S01]  /*de40*/  USEL UR4, UR19, UR4, UP0 ;  /* 0x0000000413047287 */ /* 0x000fe20008000000 */
[----:B------:R-:W-:Y:S01]  /*de50*/  UMOV UR25, 0x9b8 ;  /* 0x000009b800197882 */ /* 0x000fe20000000000 */
[----:B------:R-:W-:Y:S02]  /*de60*/  UISETP.NE.U32.AND UP0, UPT, UR16, URZ, UPT ;  /* 0x0000003f1000728c */ /* 0x000fe4000bf05070 */
[----:B------:R-:W-:Y:S01]  /*de70*/  PLOP3.LUT P1, PT, PT, PT, UP1, 0x80, 0x0 ;  /* 0x000000000000781c */ /* 0x000fe20003f2f018 */
[----:B------:R-:W-:Y:S01]  /*de80*/  UISETP.GT.AND UP2, UPT, UR4, 0x1, UPT ;  /* 0x000000010400788c */ /* 0x000fe2000bf44270 */
[----:B0-----:R-:W-:Y:S01]  /*de90*/  IMAD.MOV.U32 R5, RZ, RZ, R14 ;  /* 0x000000ffff057224 */ /* 0x001fe200078e000e */
[----:B------:R-:W-:-:S02]  /*dea0*/  UISETP.NE.AND.EX UP0, UPT, UR17, URZ, UPT, UP0 ;  /* 0x0000003f1100728c */ /* 0x000fc4000bf05300 */
[----:B------:R-:W-:Y:S01]  /*deb0*/  USEL UR25, UR25, 0x978, UP2 ;  /* 0x0000097819197887 */ /* 0x000fe20009000000 */
[----:B------:R-:W-:Y:S01]  /*dec0*/  UMOV UR4, URZ ;  /* 0x0000003f00047c82 */ /* 0x000fe20008000000 */
[----:B------:R-:W-:Y:S02]  /*ded0*/  USHF.R.S32.HI UR14, URZ, 0x1f, UR9 ;  /* 0x0000001f3f0e7899 */ /* 0x000fe40008011409 */
[----:B------:R-:W-:Y:S02]  /*dee0*/  USEL UR9, UR9, URZ, !UP0 ;  /* 0x0000003f09097287 */ /* 0x000fe4000c000000 */
[----:B------:R-:W-:Y:S01]  /*def0*/  USEL UR23, UR18, URZ, UP2 ;  /* 0x0000003f12177287 */ /* 0x000fe20009000000 */
[----:B------:R-:W-:Y:S01]  /*df00*/  @UP1 ULDC UR27, c[0x0][0xbec] ;  /* 0x0002fb00001b1ab9 */ /* 0x000fe20000000800 */
[----:B------:R-:W-:Y:S01]  /*df10*/  USEL UR24, UR14, URZ, !UP0 ;  /* 0x0000003f0e187287 */ /* 0x000fe2000c000000 */
[----:B------:R-:W-:-:S03]  /*df20*/  @P1 IMAD.HI.U32 R4, R14, UR27, RZ ;  /* 0x0000001b0e041c27 */ /* 0x000fc6000f8e00ff */
[----:B------:R-:W-:Y:S01]  /*df30*/  ULDC.64 UR18, c[0x0][UR25+0x220] ;  /* 0x0000880019127abb */ /* 0x000fe20008000a00 */
[----:B------:R-:W-:Y:S01]  /*df40*/  ULDC.64 UR16, c[0x0][UR25+0x218] ;  /* 0x0000860019107abb */ /* 0x000fe20008000a00 */
[----:B------:R-:W-:Y:S01]  /*df50*/  UIMAD UR19, UR19, UR9, URZ ;  /* 0x00000009131372a4 */ /* 0x000fe2000f8e023f */
[----:B------:R-:W-:Y:S01]  /*df60*/  ULDC.64 UR20, c[0x0][UR25+0x228] ;  /* 0x00008a0019147abb */ /* 0x000fe20008000a00 */
[----:B------:R-:W-:Y:S01]  /*df70*/  UIMAD.WIDE.U32 UR14, UR16, UR26, URZ ;  /* 0x0000001a100e72a5 */ /* 0x000fe2000f8e003f */
[----:B------:R-:W-:Y:S01]  /*df80*/  @UP1 ULDC UR30, c[0x0][0xbf0] ;  /* 0x0002fc00001e1ab9 */ /* 0x000fe20000000800 */
[----:B------:R-:W-:Y:S01]  /*df90*/  UIMAD UR26, UR17, UR26, URZ ;  /* 0x0000001a111a72a4 */ /* 0x000fe2000f8e023f */
[----:B------:R-:W-:Y:S01]  /*dfa0*/  @P1 SHF.R.U32.HI R5, RZ, UR30, R4 ;  /* 0x0000001eff051c19 */ /* 0x000fe20008011604 */
[----:B------:R-:W-:Y:S02]  /*dfb0*/  UIMAD.WIDE.U32 UR28, UR20, UR23, URZ ;  /* 0x00000017141c72a5 */ /* 0x000fe4000f8e003f */
[----:B------:R-:W-:-:S02]  /*dfc0*/  UIMAD.WIDE.U32 UR16, UR18, UR9, URZ ;  /* 0x00000009121072a5 */ /* 0x000fc4000f8e003f */
[----:B------:R-:W-:Y:S01]  /*dfd0*/  UIMAD UR20, UR21, UR23, URZ ;  /* 0x00000017151472a4 */ /* 0x000fe2000f8e023f */
[----:B------:R-:W-:Y:S01]  /*dfe0*/  IMAD.MOV R7, RZ, RZ, -R5 ;  /* 0x000000ffff077224 */ /* 0x000fe200078e0a05 */
[----:B------:R-:W-:Y:S01]  /*dff0*/  UIMAD UR19, UR18, UR24, UR19 ;  /* 0x00000018121372a4 */ /* 0x000fe2000f8e0213 */
[----:B------:R-:W-:Y:S01]  /*e000*/  IMAD.U32 R4, RZ, RZ, UR28 ;  /* 0x0000001cff047e24 */ /* 0x000fe2000f8e00ff */
[----:B------:R-:W-:Y:S01]  /*e010*/  UIADD3 UR20, UR29, UR20, URZ ;  /* 0x000000141d147290 */ /* 0x000fe2000fffe03f */
[----:B------:R-:W-:Y:S01]  /*e020*/  IMAD R7, R7, UR22, R14 ;  /* 0x0000001607077c24 */ /* 0x000fe2000f8e020e */
[----:B------:R-:W-:Y:S02]  /*e030*/  UIADD3 UR19, UR17, UR19, URZ ;  /* 0x0000001311137290 */ /* 0x000fe4000fffe03f */
[----:B------:R-:W-:Y:S02]  /*e040*/  UIADD3 UR26, UR15, UR26, URZ ;  /* 0x0000001a0f1a7290 */ /* 0x000fe4000fffe03f */
[----:B-1----:R-:W-:Y:S01]  /*e050*/  IMAD.U32 R8, RZ, RZ, UR20 ;  /* 0x00000014ff087e24 */ /* 0x002fe2000f8e00ff */
[----:B------:R-:W-:-:S02]  /*e060*/  SHF.R.S32.HI R6, RZ, 0x1f, R7 ;  /* 0x0000001fff067819 */ /* 0x000fc40000011407 */
[----:B--2---:R-:W-:-:S13]  /*e070*/  @P0 R2UR UR4, R12 ;  /* 0x000000000c0402ca */ /* 0x004fda00000e0000 */
[----:B------:R-:W-:Y:S02]  /*e080*/  UIADD3 UR14, UP0, UP3, UR16, UR14, UR4 ;  /* 0x0000000e100e7290 */ /* 0x000fe4000fb1e004 */
[----:B------:R-:W-:-:S04]  /*e090*/  USHF.R.S32.HI UR17, URZ, 0x1f, UR4 ;  /* 0x0000001f3f117899 */ /* 0x000fc80008011404 */
[----:B------:R-:W-:Y:S01]  /*e0a0*/  UIADD3.X UR16, UR19, UR26, UR17, UP0, UP3 ;  /* 0x0000001a13107290 */ /* 0x000fe200087e6411 */
[----:B------:R-:W-:Y:S01]  /*e0b0*/  IADD3 R4, P2, P3, R5, UR14, R4 ;  /* 0x0000000e05047c10 */ /* 0x000fe2000fb5e004 */
[----:B------:R-:W-:Y:S01]  /*e0c0*/  ULDC.64 UR14, c[0x0][UR25+0x210] ;  /* 0x00008400190e7abb */ /* 0x000fe20008000a00 */
[----:B------:R-:W-:Y:S01]  /*e0d0*/  SHF.R.S32.HI R5, RZ, 0x1f, R5 ;  /* 0x0000001fff057819 */ /* 0x000fe20000011405 */
[----:B------:R-:W-:Y:S01]  /*e0e0*/  IMAD R9, R7, UR15, RZ ;  /* 0x0000000f07097c24 */ /* 0x000fe2000f8e02ff */
[----:B------:R-:W-:Y:S01]  /*e0f0*/  ULDC.64 UR18, c[0x0][0xba8] ;  /* 0x0002ea0000127ab9 */ /* 0x000fe20000000a00 */
[----:B------:R-:W-:Y:S01]  /*e100*/  @!UP2 ULDC UR18, c[0x0][0xb50] ;  /* 0x0002d4000012aab9 */ /* 0x000fe20000000800 */
[----:B------:R-:W-:Y:S01]  /*e110*/  IADD3.X R5, R5, UR16, R8, P2, P3 ;  /* 0x0000001005057c10 */ /* 0x000fe200097e6408 */
[----:B------:R-:W-:Y:S01]  /*e120*/  IMAD R9, R6, UR14, R9 ;  /* 0x0000000e06097c24 */ /* 0x000fe2000f8e0209 */
[----:B------:R-:W-:Y:S01]  /*e130*/  @!UP2 ULDC UR19, c[0x0][0xb54] ;  /* 0x0002d5000013aab9 */ /* 0x000fe20000000800 */
[----:B------:R-:W-:Y:S01]  /*e140*/  IMAD.WIDE.U32 R4, R7, UR14, R4 ;  /* 0x0000000e07047c25 */ /* 0x000fe2000f8e0004 */
[----:B------:R-:W-:Y:S01]  /*e150*/  ULDC UR14, c[0x0][0xa88] ;  /* 0x0002a200000e7ab9 */ /* 0x000fe20000000800 */
[----:B---3--:R-:W-:-:S02]  /*e160*/  @P4 R2UR UR14, R3 ;  /* 0x00000000030e42ca */ /* 0x008fc400000e0000 */
[----:B------:R-:W-:Y:S01]  /*e170*/  IMAD.IADD R5, R5, 0x1, R9 ;  /* 0x0000000105057824 */ /* 0x000fe200078e0209 */
[----:B------:R-:W-:-:S04]  /*e180*/  LEA R9, P2, R4, UR18, 0x2 ;  /* 0x0000001204097c11 */ /* 0x000fc8000f8410ff */
[----:B------:R-:W-:Y:S01]  /*e190*/  LEA.HI.X R10, R4, UR19, R5, 0x2, P2 ;  /* 0x00000013040a7c11 */ /* 0x000fe200090f1405 */
[----:B------:R-:W-:Y:S08]  /*e1a0*/  @P4 BRA `(.L_x_1284) ;  /* 0x00000000002c4947 */ /* 0x000ff00003800000 */
[----:B------:R-:W-:Y:S05]  /*e1b0*/  @!P0 BRA `(.L_x_1284) ;  /* 0x0000000000288947 */ /* 0x000fea0003800000 */
[----:B------:R-:W-:Y:S01]  /*e1c0*/  IMAD.U32 R4, RZ, RZ, UR12 ;  /* 0x0000000cff047e24 */ /* 0x000fe2000f8e00ff */
[----:B------:R-:W-:Y:S01]  /*e1d0*/  ULDC.64 UR14, c[0x0][0x208] ;  /* 0x00008200000e7ab9 */ /* 0x000fe20000000a00 */
[----:B------:R-:W-:Y:S02]  /*e1e0*/  IMAD.U32 R6, RZ, RZ, UR12 ;  /* 0x0000000cff067e24 */ /* 0x000fe4000f8e00ff */
[----:B------:R-:W-:Y:S02]  /*e1f0*/  IMAD.U32 R5, RZ, RZ, UR13 ;  /* 0x0000000dff057e24 */ /* 0x000fe4000f8e00ff */
[----:B------:R-:W-:-:S03]  /*e200*/  IMAD.U32 R7, RZ, RZ, UR13 ;  /* 0x0000000dff077e24 */ /* 0x000fc6000f8e00ff */
[----:B------:R-:W2:Y:S04]  /*e210*/  LDG.E R4, desc[UR14][R4.64] ;  /* 0x0000000e04047981 */ /* 0x000ea8000c1e1900 */
[----:B------:R-:W3:Y:S01]  /*e220*/  LDG.E R6, desc[UR14][R6.64+0x4] ;  /* 0x0000040e06067981 */ /* 0x000ee2000c1e1900 */
[----:B--2---:R-:W-:Y:S02]  /*e230*/  R2UR UR12, R4 ;  /* 0x00000000040c72ca */ /* 0x004fe400000e0000 */
[----:B---3--:R-:W-:-:S13]  /*e240*/  R2UR UR14, R6 ;  /* 0x00000000060e72ca */ /* 0x008fda00000e0000 */
[----:B------:R-:W-:-:S12]  /*e250*/  UIADD3 UR14, -UR12, UR14, URZ ;  /* 0x0000000e0c0e7290 */ /* 0x000fd8000fffe13f */
.L_x_1284:
[----:B------:R-:W2:Y:S01]  /*e260*/  LDL R3, [R1+0x5c] ;  /* 0x00005c0001037983 */ /* 0x000ea20000100800 */
[----:B------:R-:W-:Y:S01]  /*e270*/  UIMAD UR12, UR14, UR22, URZ ;  /* 0x000000160e0c72a4 */ /* 0x000fe2000f8e023f */
[----:B------:R-:W-:Y:S01]  /*e280*/  LOP3.LUT P0, RZ, R233, 0x3, RZ, 0xc0, !PT ;  /* 0x00000003e9ff7812 */ /* 0x000fe2000780c0ff */
[----:B------:R-:W-:Y:S01]  /*e290*/  ULDC.64 UR18, c[0x0][0x208] ;  /* 0x0000820000127ab9 */ /* 0x000fe20000000a00 */
[----:B------:R-:W-:Y:S04]  /*e2a0*/  SHFL.IDX PT, R4, R9, RZ, 0x1c1f ;  /* 0x001c1fff09047589 */ /* 0x000fe800000e0000 */
[----:B------:R-:W0:Y:S04]  /*e2b0*/  SHFL.IDX PT, R5, R10, RZ, 0x1c1f ;  /* 0x001c1fff0a057589 */ /* 0x000e2800000e0000 */
[----:B------:R-:W-:Y:S04]  /*e2c0*/  SHFL.IDX PT, R6, R9, 0x1, 0x1c1f ;  /* 0x003c1f0009067f89 */ /* 0x000fe800000e0000 */
[----:B------:R-:W1:Y:S01]  /*e2d0*/  SHFL.IDX PT, R7, R10, 0x1, 0x1c1f ;  /* 0x003c1f000a077f89 */ /* 0x000e6200000e0000 */
[----:B--2---:R-:W-:-:S04]  /*e2e0*/  VIADD R11, R3, UR61 ;  /* 0x0000003d030b7c36 */ /* 0x004fc80008000000 */
        /* <DEDUP_REMOVED lines=116> */
[----:B0-----:R-:W-:Y:S01]  /*ea30*/  IMAD R2, R17, 0x20, R78 ;  /* 0x0000002011027824 */ /* 0x001fe200078e024e */
[----:B------:R-:W-:Y:S01]  /*ea40*/  UIMAD.WIDE.U32 UR10, UR4, UR14, URZ ;  /* 0x0000000e040a72a5 */ /* 0x000fe2000f8e003f */
[----:B------:R-:W-:Y:S01]  /*ea50*/  @!PT LDS RZ, [RZ] ;  /* 0x00000000fffff984 */ /* 0x000fe20000000800 */
[----:B------:R-:W-:Y:S01]  /*ea60*/  @!PT LDS RZ, [RZ] ;  /* 0x00000000fffff984 */ /* 0x000fe20000000800 */
[----:B------:R-:W-:Y:S01]  /*ea70*/  @!PT LDS RZ, [RZ] ;  /* 0x00000000fffff984 */ /* 0x000fe20000000800 */
[----:B------:R-:W-:Y:S01]  /*ea80*/  @!PT LDS RZ, [RZ] ;  /* 0x00000000fffff984 */ /* 0x000fe20000000800 */
[----:B------:R0:W-:Y:S06]  /*ea90*/  MEMBAR.ALL.CTA ;  /* 0x0000000000007992 */ /* 0x0001ec0000008000 */
[----:B0-----:R-:W0:Y:S01]  /*eaa0*/  FENCE.VIEW.ASYNC.S ;  /* 0x00000000000073c6 */ /* 0x001e220000000000 */
[----:B------:R-:W-:-:S03]  /*eab0*/  UIMAD UR13, UR4, UR15, UR13 ;  /* 0x0000000f040d72a4 */ /* 0x000fc6000f8e020d */
[----:B------:R-:W-:Y:S01]  /*eac0*/  ULDC.64 UR14, c[0x0][0xae8] ;  /* 0x0002ba00000e7ab9 */ /* 0x000fe20000000a00 */
[----:B------:R-:W-:Y:S02]  /*ead0*/  UIADD3 UR11, UR11, UR13, URZ ;  /* 0x0000000d0b0b7290 */ /* 0x000fe4000fffe03f */
[----:B------:R-:W-:Y:S02]  /*eae0*/  USHF.R.S32.HI UR4, URZ, 0x1f, UR9 ;  /* 0x0000001f3f047899 */ /* 0x000fe40008011409 */
[----:B------:R-:W-:Y:S01]  /*eaf0*/  UIMAD.WIDE.U32 UR10, UR16, UR14, UR10 ;  /* 0x0000000e100a72a5 */ /* 0x000fe2000f8e000a */
[----:B------:R-:W-:Y:S01]  /*eb00*/  VIADD R72, R2, UR61 ;  /* 0x0000003d02487c36 */ /* 0x000fe20008000000 */
        /* <DEDUP_REMOVED lines=25> */
[----:B------:R-:W-:Y:S02]  /*eca0*/  VIADD R78, R78, UR61 ;  /* 0x0000003d4e4e7c36 */ /* 0x000fe40008000000 */
[----:B------:R-:W-:-:S02]  /*ecb0*/  IMAD R17, R73, UR11, R18 ;  /* 0x0000000b49117c24 */ /* 0x000fc4000f8e0212 */
[----:B------:R-:W-:Y:S01]  /*ecc0*/  IMAD.WIDE.U32 R2, R73, UR10, R2 ;  /* 0x0000000a49027c25 */ /* 0x000fe2000f8e0002 */
[----:B------:R-:W-:-:S03]  /*ecd0*/  ULDC.64 UR10, c[0x0][0xa80] ;  /* 0x0002a000000a7ab9 */ /* 0x000fc60000000a00 */
[----:B------:R-:W-:Y:S02]  /*ece0*/  VIADD R18, R78, 0x20 ;  /* 0x000000204e127836 */ /* 0x000fe40000000000 */
[----:B------:R-:W-:Y:S01]  /*ecf0*/  IMAD.IADD R3, R3, 0x1, R17 ;  /* 0x0000000103037824 */ /* 0x000fe200078e0211 */
[----:B------:R-:W-:Y:S01]  /*ed00*/  LEA R17, P2, R2, UR10, 0x1 ;  /* 0x0000000a02117c11 */ /* 0x000fe2000f8408ff */
[----:B------:R-:W-:Y:S01]  /*ed10*/  UIADD3 UR8, UR8, 0x30820, URZ ;  /* 0x0003082008087890 */ /* 0x000fe2000fffe03f */
        /* <DEDUP_REMOVED lines=36> */
.L_x_1287:
[----:B------:R-:W-:Y:S05]  /*ef60*/  BSYNC B1 ;  /* 0x0000000000017941 */ /* 0x000fea0003800000 */
.L_x_1286:
[----:B0----5:R0:W3:Y:S01]  /*ef70*/  SHFL.IDX PT, R25, R18, 0x1, 0x181f ;  /* 0x00381f0012197f89 */ /* 0x0210e200000e0000 */
[----:B------:R-:W-:Y:S03]  /*ef80*/  BSSY B1, `(.L_x_1288) ;  /* 0x0000015000017945 */ /* 0x000fe60003800000 */
[----:B------:R0:W4:Y:S01]  /*ef90*/  SHFL.IDX PT, R7, R17, 0x1, 0x181f ;  /* 0x00381f0011077f89 */ /* 0x00012200000e0000 */
        /* <DEDUP_REMOVED lines=19> */
.L_x_1289:
[----:B------:R-:W-:Y:S05]  /*f0d0*/  BSYNC B1 ;  /* 0x0000000000017941 */ /* 0x000fea0003800000 */
.L_x_1288:
        /* <DEDUP_REMOVED lines=22> */
.L_x_1291:
[----:B------:R-:W-:Y:S05]  /*f240*/  BSYNC B1 ;  /* 0x0000000000017941 */ /* 0x000fea0003800000 */
.L_x_1290:
[----:B0-----:R-:W-:Y:S01]  /*f250*/  VIADD R2, R78, 0x60 ;  /* 0x000000604e027836 */ /* 0x001fe20000000000 */
[----:B------:R0:W0:Y:S04]  /*f260*/  SHFL.IDX PT, R9, R18, 0x3, 0x181f ;  /* 0x00781f0012097f89 */ /* 0x00002800000e0000 */
[----:B------:R-:W-:Y:S01]  /*f270*/  ISETP.GE.AND P0, PT, R2, UR12, PT ;  /* 0x0000000c02007c0c */ /* 0x000fe2000bf06270 */
[----:B---3--:R-:W3:-:S12]  /*f280*/  SHFL.IDX PT, R17, R17, 0x3, 0x181f ;  /* 0x00781f0011117f89 */ /* 0x008ed800000e0000 */
[----:B------:R-:W-:Y:S05]  /*f290*/  @P0 BRA `(.L_x_1292) ;  /* 0x0000002800000947 */ /* 0x000fea0003800000 */
[----:B------:R-:W-:Y:S01]  /*f2a0*/  ULDC UR4, c[0x0][0xac8] ;  /* 0x0002b20000047ab9 */ /* 0x000fe20000000800 */
[----:B------:R-:W-:Y:S01]  /*f2b0*/  ULDC.64 UR8, c[0x0][0x208] ;  /* 0x0000820000087ab9 */ /* 0x000fe20000000a00 */
[----:B------:R-:W-:Y:S02]  /*f2c0*/  ISETP.GE.AND P3, PT, R0, UR4, PT ;  /* 0x0000000400007c0c */ /* 0x000fe4000bf66270 */
[----:B------:R-:W-:Y:S02]  /*f2d0*/  ISETP.GE.AND P4, PT, R80, UR4, PT ;  /* 0x0000000450007c0c */ /* 0x000fe4000bf86270 */
[----:B------:R-:W-:-:S09]  /*f2e0*/  ISETP.GE.AND P5, PT, R82, UR4, PT ;  /* 0x0000000452007c0c */ /* 0x000fd2000bfa6270 */
[-C--:B---3--:R-:W-:Y:S02]  /*f2f0*/  @!P3 LEA R2, P0, R0, R17.reuse, 0x1 ;  /* 0x000000110002b211 */ /* 0x088fe400078008ff */
[----:B------:R-:W-:Y:S02]  /*f300*/  @!P4 LEA R4, P1, R80, R17, 0x1 ;  /* 0x000000115004c211 */ /* 0x000fe400078208ff */
[----:B0-----:R-:W-:Y:S02]  /*f310*/  @!P3 LEA.HI.X R3, R0, R9, R86, 0x1, P0 ;  /* 0x000000090003b211 */ /* 0x001fe400000f0c56 */
        /* <DEDUP_REMOVED lines=13> */
.L_x_1285:
        /* <DEDUP_REMOVED lines=9> */
[----:B------:R-:W-:Y:S01]  /*f480*/  BSSY B1, `(.L_x_1293) ;  /* 0x00000cc000017945 */ /* 0x000fe20003800000 */
[----:B------:R-:W-:Y:S01]  /*f490*/  UIADD3 UR11, UR11, UR13, URZ ;  /* 0x0000000d0b0b7290 */ /* 0x000fe2000fffe03f */
[----:B------:R-:W-:Y:S01]  /*f4a0*/  SHF.R.S32.HI R152, RZ, 0x1f, R207 ;  /* 0x0000001fff987819 */ /* 0x000fe200000114cf */
[----:B------:R-:W-:Y:S01]  /*f4b0*/  ULDC.64 UR14, c[0x0][0xb38] ;  /* 0x0002ce00000e7ab9 */ /* 0x000fe20000000a00 */
[----:B------:R-:W-:Y:S01]  /*f4c0*/  ULDC.64 UR16, c[0x0][0xb40] ;  /* 0x0002d00000107ab9 */ /* 0x000fe20000000a00 */
[----:B------:R-:W-:Y:S01]  /*f4d0*/  UIMAD.WIDE.U32 UR10, UR19, UR14, UR10 ;  /* 0x0000000e130a72a5 */ /* 0x000fe2000f8e000a */
[----:B------:R-:W-:Y:S01]  /*f4e0*/  SHF.R.S32.HI R153, RZ, 0x1f, R208 ;  /* 0x0000001fff997819 */ /* 0x000fe200000114d0 */
[----:B------:R-:W-:Y:S01]  /*f4f0*/  UIMAD UR4, UR4, UR16, URZ ;  /* 0x00000010040472a4 */ /* 0x000fe2000f8e023f */
[----:B------:R-:W-:Y:S01]  /*f500*/  SHF.R.S32.HI R154, RZ, 0x1f, R209 ;  /* 0x0000001fff9a7819 */ /* 0x000fe200000114d1 */
        /* <DEDUP_REMOVED lines=46> */
[----:B------:R-:W-:-:S02]  /*f7f0*/  LEA R0, P1, R2, UR10, 0x2 ;  /* 0x0000000a02007c11 */ /* 0x000fc4000f8210ff */
[----:B------:R-:W-:Y:S02]  /*f800*/  SHF.R.S32.HI R169, RZ, 0x1f, R224 ;  /* 0x0000001fffa97819 */ /* 0x000fe400000114e0 */
[----:B------:R-:W-:Y:S01]  /*f810*/  LEA.HI.X R9, R2, UR11, R9, 0x2, P1 ;  /* 0x0000000b02097c11 */ /* 0x000fe200088f1409 */
[----:B------:R0:W1:Y:S01]  /*f820*/  SHFL.IDX PT, R10, R0, RZ, 0x1c1f ;  /* 0x001c1fff000a7589 */ /* 0x00006200000e0000 */
[----:B------:R-:W-:Y:S02]  /*f830*/  SHF.R.S32.HI R170, RZ, 0x1f, R225 ;  /* 0x0000001fffaa7819 */ /* 0x000fe400000114e1 */
[----:B------:R-:W-:Y:S01]  /*f840*/  SHF.R.S32.HI R171, RZ, 0x1f, R226 ;  /* 0x0000001fffab7819 */ /* 0x000fe200000114e2 */
[----:B------:R0:W2:Y:S01]  /*f850*/  SHFL.IDX PT, R11, R9, RZ, 0x1c1f ;  /* 0x001c1fff090b7589 */ /* 0x0000a200000e0000 */
[----:B------:R-:W-:Y:S02]  /*f860*/  SHF.R.S32.HI R172, RZ, 0x1f, R227 ;  /* 0x0000001fffac7819 */ /* 0x000fe400000114e3 */
[----:B------:R-:W-:-:S02]  /*f870*/  SHF.R.S32.HI R173, RZ, 0x1f, R228 ;  /* 0x0000001fffad7819 */ /* 0x000fc400000114e4 */
[----:B------:R-:W-:Y:S02]  /*f880*/  SHF.R.S32.HI R174, RZ, 0x1f, R229 ;  /* 0x0000001fffae7819 */ /* 0x000fe400000114e5 */
[----:B------:R-:W-:Y:S01]  /*f890*/  SHF.R.S32.HI R175, RZ, 0x1f, R16 ;  /* 0x0000001fffaf7819 */ /* 0x000fe20000011410 */
[----:B0-----:R-:W-:Y:S06]  /*f8a0*/  @P0 BRA `(.L_x_1294) ;  /* 0x0000000800240947 */ /* 0x001fec0003800000 */
[----:B------:R-:W-:Y:S01]  /*f8b0*/  ULDC UR4, c[0x0][0xac8] ;  /* 0x0002b20000047ab9 */ /* 0x000fe20000000800 */
[----:B------:R-:W-:Y:S01]  /*f8c0*/  ULDC.64 UR8, c[0x0][0x208] ;  /* 0x0000820000087ab9 */ /* 0x000fe20000000a00 */
[C---:B------:R-:W-:Y:S01]  /*f8d0*/  ISETP.GE.AND P5, PT, R16.reuse, UR4, PT ;  /* 0x0000000410007c0c */ /* 0x040fe2000bfa6270 */
[----:B------:R-:W-:Y:S01]  /*f8e0*/  VIADD R17, R16, 0xe8 ;  /* 0x000000e810117836 */ /* 0x000fe20000000000 */
[----:B------:R-:W-:Y:S02]  /*f8f0*/  ISETP.GE.AND P4, PT, R229, UR4, PT ;  /* 0x00000004e5007c0c */ /* 0x000fe4000bf86270 */
[----:B------:R-:W-:Y:S02]  /*f900*/  ISETP.GE.AND P3, PT, R228, UR4, PT ;  /* 0x00000004e4007c0c */ /* 0x000fe4000bf66270 */
[----:B------:R-:W-:-:S07]  /*f910*/  ISETP.GE.AND P0, PT, R227, UR4, PT ;  /* 0x00000004e3007c0c */ /* 0x000fce000bf06270 */
[CC--:B-1----:R-:W-:Y:S02]  /*f920*/  @!P5 LEA R2, P1, R16.reuse, R10.reuse, 0x2 ;  /* 0x0000000a1002d211 */ /* 0x0c2fe400078210ff */
[CC--:B------:R-:W-:Y:S02]  /*f930*/  @!P4 LEA R4, P2, R229.reuse, R10.reuse, 0x2 ;  /* 0x0000000ae504c211 */ /* 0x0c0fe400078410ff */
[-C--:B--2---:R-:W-:Y:S02]  /*f940*/  @!P5 LEA.HI.X R3, R16, R11.reuse, R175, 0x2, P1 ;  /* 0x0000000b1003d211 */ /* 0x084fe400008f14af */
[----:B------:R-:W-:Y:S02]  /*f950*/  ISETP.GE.AND P1, PT, R226, UR4, PT ;  /* 0x00000004e2007c0c */ /* 0x000fe4000bf26270 */
[----:B------:R-:W-:Y:S01]  /*f960*/  @!P3 LEA R6, P6, R228, R10, 0x2 ;  /* 0x0000000ae406b211 */ /* 0x000fe200078c10ff */
[----:B------:R0:W-:Y:S01]  /*f970*/  @!P5 ST.E.64 desc[UR8][R2.64], R24 ;  /* 0x000000180200d985 */ /* 0x0001e2000c101b08 */
[----:B------:R-:W-:-:S02]  /*f980*/  @!P4 LEA.HI.X R5, R229, R11, R174, 0x2, P2 ;  /* 0x0000000be505c211 */ /* 0x000fc400010f14ae */
[----:B------:R-:W-:Y:S02]  /*f990*/  ISETP.GE.AND P2, PT, R225, UR4, PT ;  /* 0x00000004e1007c0c */ /* 0x000fe4000bf46270 */
[----:B------:R-:W-:Y:S01]  /*f9a0*/  @!P3 LEA.HI.X R7, R228, R11, R173, 0x2, P6 ;  /* 0x0000000be407b211 */ /* 0x000fe200030f14ad */
[----:B------:R1:W-:Y:S01]  /*f9b0*/  @!P4 ST.E.64 desc[UR8][R4.64], R28 ;  /* 0x0000001c0400c985 */ /* 0x0003e2000c101b08 */
[----:B------:R-:W-:-:S03]  /*f9c0*/  ISETP.GE.AND P4, PT, R223, UR4, PT ;  /* 0x00000004df007c0c */ /* 0x000fc6000bf86270 */
[----:B------:R2:W-:Y:S01]  /*f9d0*/  @!P3 ST.E.64 desc[UR8][R6.64], R32 ;  /* 0x000000200600b985 */ /* 0x0005e2000c101b08 */
[----:B------:R-:W-:Y:S02]  /*f9e0*/  ISETP.GE.AND P3, PT, R224, UR4, PT ;  /* 0x00000004e0007c0c */ /* 0x000fe4000bf66270 */
[----:B0-----:R-:W-:-:S04]  /*f9f0*/  @!P0 LEA R2, P6, R227, R10, 0x2 ;  /* 0x0000000ae3028211 */ /* 0x001fc800078c10ff */
[----:B------:R-:W-:Y:S02]  /*fa00*/  @!P0 LEA.HI.X R3, R227, R11, R172, 0x2, P6 ;  /* 0x0000000be3038211 */ /* 0x000fe400030f14ac */
[----:B-1----:R-:W-:-:S03]  /*fa10*/  @!P1 LEA R4, P5, R226, R10, 0x2 ;  /* 0x0000000ae2049211 */ /* 0x002fc600078a10ff */
[----:B------:R0:W-:Y:S01]  /*fa20*/  @!P0 ST.E.64 desc[UR8][R2.64], R36 ;  /* 0x0000002402008985 */ /* 0x0001e2000c101b08 */
[-C--:B------:R-:W-:Y:S02]  /*fa30*/  @!P1 LEA.HI.X R5, R226, R11.reuse, R171, 0x2, P5 ;  /* 0x0000000be2059211 */ /* 0x080fe400028f14ab */
[----:B------:R-:W-:Y:S02]  /*fa40*/  ISETP.GE.AND P5, PT, R222, UR4, PT ;  /* 0x00000004de007c0c */ /* 0x000fe4000bfa6270 */
[----:B--2---:R-:W-:Y:S01]  /*fa50*/  @!P2 LEA R6, P6, R225, R10, 0x2 ;  /* 0x0000000ae106a211 */ /* 0x004fe200078c10ff */
[----:B------:R1:W-:Y:S01]  /*fa60*/  @!P1 ST.E.64 desc[UR8][R4.64], R40 ;  /* 0x0000002804009985 */ /* 0x0003e2000c101b08 */
[----:B------:R-:W-:Y:S02]  /*fa70*/  ISETP.GE.AND P0, PT, R221, UR4, PT ;  /* 0x00000004dd007c0c */ /* 0x000fe4000bf06270 */
[----:B------:R-:W-:Y:S02]  /*fa80*/  @!P2 LEA.HI.X R7, R225, R11, R170, 0x2, P6 ;  /* 0x0000000be107a211 */ /* 0x000fe400030f14aa */
[----:B------:R-:W-:-:S02]  /*fa90*/  ISETP.GE.AND P1, PT, R220, UR4, PT ;  /* 0x00000004dc007c0c */ /* 0x000fc4000bf26270 */
[CC--:B0-----:R-:W-:Y:S01]  /*faa0*/  @!P3 LEA R2, P6, R224.reuse, R10.reuse, 0x2 ;  /* 0x0000000ae002b211 */ /* 0x0c1fe200078c10ff */
[----:B------:R0:W-:Y:S03]  /*fab0*/  @!P2 ST.E.64 desc[UR8][R6.64], R44 ;  /* 0x0000002c0600a985 */ /* 0x0001e6000c101b08 */
[----:B------:R-:W-:Y:S02]  /*fac0*/  @!P3 LEA.HI.X R3, R224, R11, R169, 0x2, P6 ;  /* 0x0000000be003b211 */ /* 0x000fe400030f14a9 */
[----:B-1----:R-:W-:-:S03]  /*fad0*/  @!P4 LEA R4, P2, R223, R10, 0x2 ;  /* 0x0000000adf04c211 */ /* 0x002fc600078410ff */
[----:B------:R1:W-:Y:S01]  /*fae0*/  @!P3 ST.E.64 desc[UR8][R2.64], R48 ;  /* 0x000000300200b985 */ /* 0x0003e2000c101b08 */
[----:B------:R-:W-:Y:S02]  /*faf0*/  @!P4 LEA.HI.X R5, R223, R11, R168, 0x2, P2 ;  /* 0x0000000bdf05c211 */ /* 0x000fe400010f14a8 */
[----:B------:R-:W-:Y:S02]  /*fb00*/  ISETP.GE.AND P2, PT, R219, UR4, PT ;  /* 0x00000004db007c0c */ /* 0x000fe4000bf46270 */
[----:B------:R-:W-:Y:S01]  /*fb10*/  ISETP.GE.AND P3, PT, R218, UR4, PT ;  /* 0x00000004da007c0c */ /* 0x000fe2000bf66270 */
[----:B------:R2:W-:Y:S01]  /*fb20*/  @!P4 ST.E.64 desc[UR8][R4.64], R52 ;  /* 0x000000340400c985 */ /* 0x0005e2000c101b08 */
[----:B0-----:R-:W-:-:S04]  /*fb30*/  @!P5 LEA R6, P6, R222, R10, 0x2 ;  /* 0x0000000ade06d211 */ /* 0x001fc800078c10ff */
[----:B------:R-:W-:Y:S02]  /*fb40*/  @!P5 LEA.HI.X R7, R222, R11, R167, 0x2, P6 ;  /* 0x0000000bde07d211 */ /* 0x000fe400030f14a7 */
[----:B-1----:R-:W-:-:S03]  /*fb50*/  @!P0 LEA R2, P4, R221, R10, 0x2 ;  /* 0x0000000add028211 */ /* 0x002fc600078810ff */
[----:B------:R0:W-:Y:S01]  /*fb60*/  @!P5 ST.E.64 desc[UR8][R6.64], R56 ;  /* 0x000000380600d985 */ /* 0x0001e2000c101b08 */
[-C--:B------:R-:W-:Y:S02]  /*fb70*/  @!P0 LEA.HI.X R3, R221, R11.reuse, R166, 0x2, P4 ;  /* 0x0000000bdd038211 */ /* 0x080fe400020f14a6 */
[C---:B--2---:R-:W-:Y:S02]  /*fb80*/  @!P1 LEA R4, P5, R220.reuse, R10, 0x2 ;  /* 0x0000000adc049211 */ /* 0x044fe400078a10ff */
[----:B------:R-:W-:Y:S01]  /*fb90*/  ISETP.GE.AND P4, PT, R217, UR4, PT ;  /* 0x00000004d9007c0c */ /* 0x000fe2000bf86270 */
[----:B------:R1:W-:Y:S01]  /*fba0*/  @!P0 ST.E.64 desc[UR8][R2.64], R60 ;  /* 0x0000003c02008985 */ /* 0x0003e2000c101b08 */
[----:B------:R-:W-:Y:S02]  /*fbb0*/  @!P1 LEA.HI.X R5, R220, R11, R165, 0x2, P5 ;  /* 0x0000000bdc059211 */ /* 0x000fe400028f14a5 */
[----:B------:R-:W-:-:S03]  /*fbc0*/  ISETP.GE.AND P5, PT, R216, UR4, PT ;  /* 0x00000004d8007c0c */ /* 0x000fc6000bfa6270 */
[----:B------:R2:W-:Y:S01]  /*fbd0*/  @!P1 ST.E.64 desc[UR8][R4.64], R64 ;  /* 0x0000004004009985 */ /* 0x0005e2000c101b08 */
[CC--:B0-----:R-:W-:Y:S02]  /*fbe0*/  @!P2 LEA R6, P6, R219.reuse, R10.reuse, 0x2 ;  /* 0x0000000adb06a211 */ /* 0x0c1fe400078c10ff */
[----:B------:R-:W-:Y:S02]  /*fbf0*/  ISETP.GE.AND P1, PT, R214, UR4, PT ;  /* 0x00000004d6007c0c */ /* 0x000fe4000bf26270 */
[----:B------:R-:W-:Y:S02]  /*fc00*/  @!P2 LEA.HI.X R7, R219, R11, R164, 0x2, P6 ;  /* 0x0000000bdb07a211 */ /* 0x000fe400030f14a4 */
[----:B-1----:R-:W-:-:S03]  /*fc10*/  @!P3 LEA R2, P6, R218, R10, 0x2 ;  /* 0x0000000ada02b211 */ /* 0x002fc600078c10ff */
        /* <DEDUP_REMOVED lines=8> */
[----:B------:R0:W-:Y:S01]  /*fca0*/  @!P4 ST.E.64 desc[UR8][R4.64], R76 ;  /* 0x0000004c0400c985 */ /* 0x0001e2000c101b08 */
[----:B------:R-:W-:Y:S02]  /*fcb0*/  ISETP.GE.AND P4, PT, R211, UR4, PT ;  /* 0x00000004d3007c0c */ /* 0x000fe4000bf86270 */
[----:B------:R-:W-:Y:S02]  /*fcc0*/  @!P5 LEA.HI.X R7, R216, R11, R161, 0x2, P6 ;  /* 0x0000000bd807d211 */ /* 0x000fe400030f14a1 */
[----:B-1----:R-:W-:-:S03]  /*fcd0*/  @!P2 LEA R2, P6, R215, R10, 0x2 ;  /* 0x0000000ad702a211 */ /* 0x002fc600078c10ff */
        /* <DEDUP_REMOVED lines=8> */
[C---:B-1----:R-:W-:Y:S01]  /*fd60*/  @!P0 LEA R6, P6, R213.reuse, R10, 0x2 ;  /* 0x0000000ad5068211 */ /* 0x042fe200078c10ff */
[----:B------:R1:W-:Y:S03]  /*fd70*/  @!P1 ST.E.64 desc[UR8][R4.64], R88 ;  /* 0x0000005804009985 */ /* 0x0003e6000c101b08 */
[----:B------:R-:W-:-:S02]  /*fd80*/  @!P0 LEA.HI.X R7, R213, R11, R158, 0x2, P6 ;  /* 0x0000000bd5078211 */ /* 0x000fc400030f149e */
[----:B0-----:R-:W-:-:S03]  /*fd90*/  @!P5 LEA R2, P1, R212, R10, 0x2 ;  /* 0x0000000ad402d211 */ /* 0x001fc600078210ff */
[----:B------:R0:W-:Y:S01]  /*fda0*/  @!P0 ST.E.64 desc[UR8][R6.64], R92 ;  /* 0x0000005c06008985 */ /* 0x0001e2000c101b08 */
[-C--:B------:R-:W-:Y:S02]  /*fdb0*/  @!P5 LEA.HI.X R3, R212, R11.reuse, R157, 0x2, P1 ;  /* 0x0000000bd403d211 */ /* 0x080fe400008f149d */
[----:B------:R-:W-:Y:S02]  /*fdc0*/  ISETP.GE.AND P1, PT, R208, UR4, PT ;  /* 0x00000004d0007c0c */ /* 0x000fe4000bf26270 */
[C---:B-1----:R-:W-:Y:S01]  /*fdd0*/  @!P4 LEA R4, P0, R211.reuse, R10, 0x2 ;  /* 0x0000000ad304c211 */ /* 0x042fe200078010ff */
[----:B------:R1:W-:Y:S03]  /*fde0*/  @!P5 ST.E.64 desc[UR8][R2.64], R96 ;  /* 0x000000600200d985 */ /* 0x0003e6000c101b08 */
[----:B------:R-:W-:Y:S02]  /*fdf0*/  @!P4 LEA.HI.X R5, R211, R11, R156, 0x2, P0 ;  /* 0x0000000bd305c211 */ /* 0x000fe400000f149c */
[----:B------:R-:W-:-:S02]  /*fe00*/  ISETP.GE.AND P0, PT, R207, UR4, PT ;  /* 0x00000004cf007c0c */ /* 0x000fc4000bf06270 */
[CC--:B0-----:R-:W-:Y:S01]  /*fe10*/  @!P3 LEA R6, P6, R210.reuse, R10.reuse, 0x2 ;  /* 0x0000000ad206b211 */ /* 0x0c1fe200078c10ff */
[----:B------:R-:W-:Y:S01]  /*fe20*/  @!P4 ST.E.64 desc[UR8][R4.64], R100 ;  /* 0x000000640400c985 */ /* 0x000fe2000c101b08 */
[----:B------:R-:W-:Y:S02]  /*fe30*/  ISETP.GE.AND P4, PT, R205, UR4, PT ;  /* 0x00000004cd007c0c */ /* 0x000fe4000bf86270 */
[----:B------:R-:W-:Y:S02]  /*fe40*/  @!P3 LEA.HI.X R7, R210, R11, R155, 0x2, P6 ;  /* 0x0000000bd207b211 */ /* 0x000fe400030f149b */
[-C--:B------:R-:W-:Y:S02]  /*fe50*/  @!P2 LEA R12, P6, R209, R10.reuse, 0x2 ;  /* 0x0000000ad10ca211 */ /* 0x080fe400078c10ff */
[----:B------:R-:W-:Y:S01]  /*fe60*/  @!P1 LEA R14, P5, R208, R10, 0x2 ;  /* 0x0000000ad00e9211 */ /* 0x000fe200078a10ff */
[----:B------:R-:W-:Y:S01]  /*fe70*/  @!P3 ST.E.64 desc[UR8][R6.64], R104 ;  /* 0x000000680600b985 */ /* 0x000fe2000c101b08 */
[----:B------:R-:W-:-:S02]  /*fe80*/  ISETP.GE.AND P3, PT, R206, UR4, PT ;  /* 0x00000004ce007c0c */ /* 0x000fc4000bf66270 */
[-C--:B------:R-:W-:Y:S02]  /*fe90*/  @!P2 LEA.HI.X R13, R209, R11.reuse, R154, 0x2, P6 ;  /* 0x0000000bd10da211 */ /* 0x080fe400030f149a */
[-C--:B------:R-:W-:Y:S02]  /*fea0*/  @!P1 LEA.HI.X R15, R208, R11.reuse, R153, 0x2, P5 ;  /* 0x0000000bd00f9211 */ /* 0x080fe400028f1499 */
[-C--:B------:R-:W-:Y:S01]  /*feb0*/  @!P0 LEA R20, P6, R207, R10.reuse, 0x2 ;  /* 0x0000000acf148211 */ /* 0x080fe200078c10ff */
[----:B------:R-:W-:Y:S01]  /*fec0*/  @!P2 ST.E.64 desc[UR8][R12.64], R108 ;  /* 0x0000006c0c00a985 */ /* 0x000fe2000c101b08 */
[----:B------:R-:W-:Y:S02]  /*fed0*/  @!P4 LEA R24, P5, R205, R10, 0x2 ;  /* 0x0000000acd18c211 */ /* 0x000fe400078a10ff */
[----:B------:R-:W-:Y:S01]  /*fee0*/  @!P0 LEA.HI.X R21, R207, R11, R152, 0x2, P6 ;  /* 0x0000000bcf158211 */ /* 0x000fe200030f1498 */
[----:B------:R0:W-:Y:S01]  /*fef0*/  @!P1 ST.E.64 desc[UR8][R14.64], R112 ;  /* 0x000000700e009985 */ /* 0x0001e2000c101b08 */
[----:B------:R-:W-:-:S02]  /*ff00*/  ISETP.GE.AND P2, PT, R204, UR4, PT ;  /* 0x00000004cc007c0c */ /* 0x000fc4000bf46270 */
[CC--:B------:R-:W-:Y:S01]  /*ff10*/  @!P3 LEA R22, P1, R206.reuse, R10.reuse, 0x2 ;  /* 0x0000000ace16b211 */ /* 0x0c0fe200078210ff */
[----:B------:R2:W-:Y:S01]  /*ff20*/  @!P0 ST.E.64 desc[UR8][R20.64], R116 ;  /* 0x0000007414008985 */ /* 0x0005e2000c101b08 */
[-C--:B------:R-:W-:Y:S02]  /*ff30*/  @!P4 LEA.HI.X R25, R205, R11.reuse, R236, 0x2, P5 ;  /* 0x0000000bcd19c211 */ /* 0x080fe400028f14ec */
[----:B------:R-:W-:Y:S02]  /*ff40*/  @!P3 LEA.HI.X R23, R206, R11, R237, 0x2, P1 ;  /* 0x0000000bce17b211 */ /* 0x000fe400008f14ed */
[----:B------:R-:W-:Y:S02]  /*ff50*/  ISETP.GE.AND P1, PT, R203, UR4, PT ;  /* 0x00000004cb007c0c */ /* 0x000fe4000bf26270 */
[----:B------:R-:W-:Y:S01]  /*ff60*/  ISETP.GE.AND P0, PT, R200, UR4, PT ;  /* 0x00000004c8007c0c */ /* 0x000fe2000bf06270 */
[----:B------:R3:W-:Y:S01]  /*ff70*/  @!P3 ST.E.64 desc[UR8][R22.64], R120 ;  /* 0x000000781600b985 */ /* 0x0007e2000c101b08 */
[----:B-1----:R-:W-:Y:S01]  /*ff80*/  SHF.R.S32.HI R3, RZ, 0x1f, R200 ;  /* 0x0000001fff037819 */ /* 0x002fe200000114c8 */
[----:B0-----:R-:W-:Y:S01]  /*ff90*/  VIADD R15, R16, 0xf0 ;  /* 0x000000f0100f7836 */ /* 0x001fe20000000000 */
[----:B------:R-:W-:Y:S01]  /*ffa0*/  @!P2 LEA R6, P5, R204, R10, 0x2 ;  /* 0x0000000acc06a211 */ /* 0x000fe200078a10ff */
[----:B------:R3:W-:Y:S01]  /*ffb0*/  @!P4 ST.E.64 desc[UR8][R24.64], R124 ;  /* 0x0000007c1800c985 */ /* 0x0007e2000c101b08 */
[----:B------:R-:W-:Y:S01]  /*ffc0*/  ISETP.GE.AND P4, PT, R17, UR4, PT ;  /* 0x0000000411007c0c */ /* 0x000fe2000bf86270 */
[----:B--2---:R-:W-:Y:S01]  /*ffd0*/  VIADD R20, R16, 0xf8 ;  /* 0x000000f810147836 */ /* 0x004fe20000000000 */
[----:B------:R-:W-:-:S02]  /*ffe0*/  ISETP.GE.AND P3, PT, R15, UR4, PT ;  /* 0x000000040f007c0c */ /* 0x000fc4000bf66270 */
[-C--:B------:R-:W-:Y:S02]  /*fff0*/  @!P2 LEA.HI.X R7, R204, R11.reuse, R235, 0x2, P5 ;  /* 0x0000000bcc07a211 */ /* 0x080fe400028f14eb */
[CC--:B------:R-:W-:Y:S02]  /*10000*/  @!P1 LEA R4, P6, R203.reuse, R10.reuse, 0x2 ;  /* 0x0000000acb049211 */ /* 0x0c0fe400078c10ff */
[----:B------:R-:W-:Y:S01]  /*10010*/  @!P0 LEA R2, P5, R200, R10, 0x2 ;  /* 0x0000000ac8028211 */ /* 0x000fe200078a10ff */
[----:B------:R3:W-:Y:S01]  /*10020*/  @!P2 ST.E.64 desc[UR8][R6.64], R128 ;  /* 0x000000800600a985 */ /* 0x0007e2000c101b08 */
        /* <DEDUP_REMOVED lines=8> */
[-C--:B------:R-:W-:Y:S02]  /*100b0*/  @!P4 LEA.HI.X R13, R17, R11.reuse, R14, 0x2, P5 ;  /* 0x0000000b110dc211 */ /* 0x080fe400028f140e */
[C---:B------:R-:W-:Y:S02]  /*100c0*/  @!P3 LEA R14, P5, R15.reuse, R10, 0x2 ;  /* 0x0000000a0f0eb211 */ /* 0x040fe400078a10ff */
[----:B------:R-:W-:Y:S01]  /*100d0*/  SHF.R.S32.HI R17, RZ, 0x1f, R20 ;  /* 0x0000001fff117819 */ /* 0x000fe20000011414 */
[----:B------:R3:W-:Y:S01]  /*100e0*/  @!P4 ST.E.64 desc[UR8][R12.64], R140 ;  /* 0x0000008c0c00c985 */ /* 0x0007e2000c101b08 */
[----:B------:R-:W-:-:S02]  /*100f0*/  @!P3 LEA.HI.X R15, R15, R11, R18, 0x2, P5 ;  /* 0x0000000b0f0fb211 */ /* 0x000fc400028f1412 */
[----:B------:R-:W-:-:S03]  /*10100*/  @!P6 LEA R10, P5, R20, R10, 0x2 ;  /* 0x0000000a140ae211 */ /* 0x000fc600078a10ff */
[----:B------:R3:W-:Y:S01]  /*10110*/  @!P3 ST.E.64 desc[UR8][R14.64], R144 ;  /* 0x000000900e00b985 */ /* 0x0007e2000c101b08 */
[----:B------:R-:W-:-:S05]  /*10120*/  @!P6 LEA.HI.X R11, R20, R11, R17, 0x2, P5 ;  /* 0x0000000b140be211 */ /* 0x000fca00028f1411 */
[----:B------:R3:W-:Y:S04]  /*10130*/  @!P6 ST.E.64 desc[UR8][R10.64], R148 ;  /* 0x000000940a00e985 */ /* 0x0007e8000c101b08 */
.L_x_1294:
[----:B------:R-:W-:Y:S05]  /*10140*/  BSYNC B1 ;  /* 0x0000000000017941 */ /* 0x000fea0003800000 */
.L_x_1293:
[----:B------:R-:W-:Y:S01]  /*10150*/  ISETP.GE.AND P0, PT, R8, UR12, PT ;  /* 0x0000000c08007c0c */ /* 0x000fe2000bf06270 */
[----:B---3--:R0:W3:Y:S04]  /*10160*/  SHFL.IDX PT, R15, R9, 0x1, 0x1c1f ;  /* 0x003c1f00090f7f89 */ /* 0x0080e800000e0000 */
[----:B------:R0:W4:Y:S08]  /*10170*/  SHFL.IDX PT, R17, R0, 0x1, 0x1c1f ;  /* 0x003c1f0000117f89 */ /* 0x00013000000e0000 */
[----:B0-----:R-:W-:Y:S05]  /*10180*/  @P0 BRA `(.L_x_1292) ;  /* 0x0000001800440947 */ /* 0x001fea0003800000 */
[----:B------:R-:W-:Y:S01]  /*10190*/  ULDC UR4, c[0x0][0xac8] ;  /* 0x0002b20000047ab9 */ /* 0x000fe20000000800 */
[----:B------:R-:W-:Y:S01]  /*101a0*/  ULDC.64 UR8, c[0x0][0x208] ;  /* 0x0000820000087ab9 */ /* 0x000fe20000000a00 */
[C---:B------:R-:W-:Y:S01]  /*101b0*/  ISETP.GE.AND P4, PT, R16.reuse, UR4, PT ;  /* 0x0000000410007c0c */ /* 0x040fe2000bf86270 */
[C---:B------:R-:W-:Y:S01]  /*101c0*/  VIADD R0, R16.reuse, 0xf0 ;  /* 0x000000f010007836 */ /* 0x040fe20000000000 */
[----:B------:R-:W-:Y:S01]  /*101d0*/  ISETP.GE.AND P5, PT, R229, UR4, PT ;  /* 0x00000004e5007c0c */ /* 0x000fe2000bfa6270 */
[----:B------:R-:W-:Y:S01]  /*101e0*/  VIADD R14, R16, 0xe8 ;  /* 0x000000e8100e7836 */ /* 0x000fe20000000000 */
[----:B------:R-:W-:Y:S02]  /*101f0*/  ISETP.GE.AND P2, PT, R228, UR4, PT ;  /* 0x00000004e4007c0c */ /* 0x000fe4000bf46270 */
[----:B------:R-:W-:-:S07]  /*10200*/  ISETP.GE.AND P1, PT, R227, UR4, PT ;  /* 0x00000004e3007c0c */ /* 0x000fce000bf26270 */
[CC--:B----4-:R-:W-:Y:S02]  /*10210*/  @!P4 LEA R2, P0, R16.reuse, R17.reuse, 0x2 ;  /* 0x000000111002c211 */ /* 0x0d0fe400078010ff */
[C---:B------:R-:W-:Y:S02]  /*10220*/  @!P5 LEA R4, P3, R229.reuse, R17, 0x2 ;  /* 0x00000011e504d211 */ /* 0x040fe400078610ff */
[-C--:B---3--:R-:W-:Y:S02]  /*10230*/  @!P4 LEA.HI.X R3, R16, R15.reuse, R175, 0x2, P0 ;  /* 0x0000000f1003c211 */ /* 0x088fe400000f14af */
[----:B------:R-:W-:Y:S02]  /*10240*/  ISETP.GE.AND P0, PT, R226, UR4, PT ;  /* 0x00000004e2007c0c */ /* 0x000fe4000bf06270 */
[----:B------:R-:W-:Y:S01]  /*10250*/  @!P5 LEA.HI.X R5, R229, R15, R174, 0x2, P3 ;  /* 0x0000000fe505d211 */ /* 0x000fe200018f14ae */
[----:B------:R0:W-:Y:S01]  /*10260*/  @!P4 ST.E.64 desc[UR8][R2.64], R26 ;  /* 0x0000001a0200c985 */ /* 0x0001e2000c101b08 */
[----:B------:R-:W-:-:S02]  /*10270*/  @!P2 LEA R6, P6, R228, R17, 0x2 ;  /* 0x00000011e406a211 */ /* 0x000fc400078c10ff */
[----:B------:R-:W-:Y:S01]  /*10280*/  ISETP.GE.AND P3, PT, R225, UR4, PT ;  /* 0x00000004e1007c0c */ /* 0x000fe2000bf66270 */
[----:B------:R3:W-:Y:S01]  /*10290*/  @!P5 ST.E.64 desc[UR8][R4.64], R30 ;  /* 0x0000001e0400d985 */ /* 0x0007e2000c101b08 */
[C---:B------:R-:W-:Y:S02]  /*102a0*/  @!P1 LEA R8, P5, R227.reuse, R17, 0x2 ;  /* 0x00000011e3089211 */ /* 0x040fe400078a10ff */
[----:B------:R-:W-:Y:S02]  /*102b0*/  @!P2 LEA.HI.X R7, R228, R15, R173, 0x2, P6 ;  /* 0x0000000fe407a211 */ /* 0x000fe400030f14ad */
[----:B------:R-:W-:Y:S02]  /*102c0*/  ISETP.GE.AND P4, PT, R224, UR4, PT ;  /* 0x00000004e0007c0c */ /* 0x000fe4000bf86270 */
[----:B-1----:R-:W-:Y:S01]  /*102d0*/  @!P0 LEA R10, P6, R226, R17, 0x2 ;  /* 0x00000011e20a8211 */ /* 0x002fe200078c10ff */
[----:B------:R1:W-:Y:S01]  /*102e0*/  @!P2 ST.E.64 desc[UR8][R6.64], R34 ;  /* 0x000000220600a985 */ /* 0x0003e2000c101b08 */
[----:B------:R-:W-:-:S02]  /*102f0*/  @!P1 LEA.HI.X R9, R227, R15, R172, 0x2, P5 ;  /* 0x0000000fe3099211 */ /* 0x000fc400028f14ac */
[----:B------:R-:W-:Y:S02]  /*10300*/  ISETP.GE.AND P5, PT, R223, UR4, PT ;  /* 0x00000004df007c0c */ /* 0x000fe4000bfa6270 */
[----:B--2---:R-:W-:Y:S01]  /*10310*/  @!P0 LEA.HI.X R11, R226, R15, R171, 0x2, P6 ;  /* 0x0000000fe20b8211 */ /* 0x004fe200030f14ab */
[----:B------:R2:W-:Y:S01]  /*10320*/  @!P1 ST.E.64 desc[UR8][R8.64], R38 ;  /* 0x0000002608009985 */ /* 0x0005e2000c101b08 */
[-C--:B0-----:R-:W-:Y:S02]  /*10330*/  @!P3 LEA R2, P6, R225, R17.reuse, 0x2 ;  /* 0x00000011e102b211 */ /* 0x081fe400078c10ff */
[----:B------:R-:W-:Y:S01]  /*10340*/  ISETP.GE.AND P1, PT, R221, UR4, PT ;  /* 0x00000004dd007c0c */ /* 0x000fe2000bf26270 */
[----:B------:R0:W-:Y:S01]  /*10350*/  @!P0 ST.E.64 desc[UR8][R10.64], R42 ;  /* 0x0000002a0a008985 */ /* 0x0001e2000c101b08 */
[----:B------:R-:W-:Y:S02]  /*10360*/  ISETP.GE.AND P0, PT, R222, UR4, PT ;  /* 0x00000004de007c0c */ /* 0x000fe4000bf06270 */
[----:B---3--:R-:W-:-:S02]  /*10370*/  @!P4 LEA R4, P2, R224, R17, 0x2 ;  /* 0x00000011e004c211 */ /* 0x008fc400078410ff */
[----:B------:R-:W-:Y:S02]  /*10380*/  @!P3 LEA.HI.X R3, R225, R15, R170, 0x2, P6 ;  /* 0x0000000fe103b211 */ /* 0x000fe400030f14aa */
[C---:B------:R-:W-:Y:S02]  /*10390*/  @!P5 LEA R12, P6, R223.reuse, R17, 0x2 ;  /* 0x00000011df0cd211 */ /* 0x040fe400078c10ff */
[-C--:B------:R-:W-:Y:S01]  /*103a0*/  @!P4 LEA.HI.X R5, R224, R15.reuse, R169, 0x2, P2 ;  /* 0x0000000fe005c211 */ /* 0x080fe200010f14a9 */
[----:B------:R3:W-:Y:S01]  /*103b0*/  @!P3 ST.E.64 desc[UR8][R2.64], R46 ;  /* 0x0000002e0200b985 */ /* 0x0007e2000c101b08 */
[----:B------:R-:W-:Y:S02]  /*103c0*/  ISETP.GE.AND P2, PT, R220, UR4, PT ;  /* 0x00000004dc007c0c */ /* 0x000fe4000bf46270 */
[----:B------:R-:W-:Y:S01]  /*103d0*/  @!P5 LEA.HI.X R13, R223, R15, R168, 0x2, P6 ;  /* 0x0000000fdf0dd211 */ /* 0x000fe200030f14a8 */
[----:B------:R4:W-:Y:S01]  /*103e0*/  @!P4 ST.E.64 desc[UR8][R4.64], R50 ;  /* 0x000000320400c985 */ /* 0x0009e2000c101b08 */
[----:B-1----:R-:W-:-:S02]  /*103f0*/  @!P0 LEA R6, P4, R222, R17, 0x2 ;  /* 0x00000011de068211 */ /* 0x002fc400078810ff */
[----:B------:R-:W-:Y:S01]  /*10400*/  ISETP.GE.AND P3, PT, R219, UR4, PT ;  /* 0x00000004db007c0c */ /* 0x000fe2000bf66270 */
[----:B------:R1:W-:Y:S01]  /*10410*/  @!P5 ST.E.64 desc[UR8][R12.64], R54 ;  /* 0x000000360c00d985 */ /* 0x0003e2000c101b08 */
[C---:B--2---:R-:W-:Y:S02]  /*10420*/  @!P1 LEA R8, P5, R221.reuse, R17, 0x2 ;  /* 0x00000011dd089211 */ /* 0x044fe400078a10ff */
[-C--:B------:R-:W-:Y:S02]  /*10430*/  @!P0 LEA.HI.X R7, R222, R15.reuse, R167, 0x2, P4 ;  /* 0x0000000fde078211 */ /* 0x080fe400020f14a7 */
[----:B------:R-:W-:Y:S02]  /*10440*/  ISETP.GE.AND P4, PT, R218, UR4, PT ;  /* 0x00000004da007c0c */ /* 0x000fe4000bf86270 */
[----:B------:R-:W-:Y:S01]  /*10450*/  @!P1 LEA.HI.X R9, R221, R15, R166, 0x2, P5 ;  /* 0x0000000fdd099211 */ /* 0x000fe200028f14a6 */
[----:B------:R-:W-:Y:S01]  /*10460*/  @!P0 ST.E.64 desc[UR8][R6.64], R58 ;  /* 0x0000003a06008985 */ /* 0x000fe2000c101b08 */
[----:B------:R-:W-:-:S02]  /*10470*/  ISETP.GE.AND P5, PT, R217, UR4, PT ;  /* 0x00000004d9007c0c */ /* 0x000fc4000bfa6270 */
[C---:B0-----:R-:W-:Y:S01]  /*10480*/  @!P2 LEA R10, P6, R220.reuse, R17, 0x2 ;  /* 0x00000011dc0aa211 */ /* 0x041fe200078c10ff */
[----:B------:R0:W-:Y:S01]  /*10490*/  @!P1 ST.E.64 desc[UR8][R8.64], R62 ;  /* 0x0000003e08009985 */ /* 0x0001e2000c101b08 */
[----:B------:R-:W-:Y:S02]  /*104a0*/  ISETP.GE.AND P1, PT, R215, UR4, PT ;  /* 0x00000004d7007c0c */ /* 0x000fe4000bf26270 */
[----:B------:R-:W-:Y:S02]  /*104b0*/  @!P2 LEA.HI.X R11, R220, R15, R165, 0x2, P6 ;  /* 0x0000000fdc0ba211 */ /* 0x000fe400030f14a5 */
[-C--:B---3--:R-:W-:Y:S02]  /*104c0*/  @!P3 LEA R2, P6, R219, R17.reuse, 0x2 ;  /* 0x00000011db02b211 */ /* 0x088fe400078c10ff */
[----:B----4-:R-:W-:Y:S01]  /*104d0*/  @!P4 LEA R4, P0, R218, R17, 0x2 ;  /* 0x00000011da04c211 */ /* 0x010fe200078010ff */
[----:B------:R2:W-:Y:S01]  /*104e0*/  @!P2 ST.E.64 desc[UR8][R10.64], R66 ;  /* 0x000000420a00a985 */ /* 0x0005e2000c101b08 */
[----:B------:R-:W-:-:S02]  /*104f0*/  ISETP.GE.AND P2, PT, R216, UR4, PT ;  /* 0x00000004d8007c0c */ /* 0x000fc4000bf46270 */
[----:B------:R-:W-:Y:S02]  /*10500*/  @!P3 LEA.HI.X R3, R219, R15, R164, 0x2, P6 ;  /* 0x0000000fdb03b211 */ /* 0x000fe400030f14a4 */
[C---:B-1----:R-:W-:Y:S02]  /*10510*/  @!P5 LEA R12, P6, R217.reuse, R17, 0x2 ;  /* 0x00000011d90cd211 */ /* 0x042fe400078c10ff */
[-C--:B------:R-:W-:Y:S01]  /*10520*/  @!P4 LEA.HI.X R5, R218, R15.reuse, R163, 0x2, P0 ;  /* 0x0000000fda05c211 */ /* 0x080fe200000f14a3 */
[----:B------:R1:W-:Y:S01]  /*10530*/  @!P3 ST.E.64 desc[UR8][R2.64], R70 ;  /* 0x000000460200b985 */ /* 0x0003e2000c101b08 */
[----:B------:R-:W-:Y:S02]  /*10540*/  ISETP.GE.AND P0, PT, R214, UR4, PT ;  /* 0x00000004d6007c0c */ /* 0x000fe4000bf06270 */
[----:B------:R-:W-:Y:S01]  /*10550*/  @!P5 LEA.HI.X R13, R217, R15, R162, 0x2, P6 ;  /* 0x0000000fd90dd211 */ /* 0x000fe200030f14a2 */
[----:B------:R3:W-:Y:S01]  /*10560*/  @!P4 ST.E.64 desc[UR8][R4.64], R74 ;  /* 0x0000004a0400c985 */ /* 0x0007e2000c101b08 */
[----:B0-----:R-:W-:-:S02]  /*10570*/  @!P1 LEA R8, P3, R215, R17, 0x2 ;  /* 0x00000011d7089211 */ /* 0x001fc400078610ff */
[----:B------:R-:W-:Y:S01]  /*10580*/  @!P2 LEA R6, P6, R216, R17, 0x2 ;  /* 0x00000011d806a211 */ /* 0x000fe200078c10ff */
[----:B------:R0:W-:Y:S01]  /*10590*/  @!P5 ST.E.64 desc[UR8][R12.64], R78 ;  /* 0x0000004e0c00d985 */ /* 0x0001e2000c101b08 */
[----:B------:R-:W-:Y:S02]  /*105a0*/  ISETP.GE.AND P5, PT, R213, UR4, PT ;  /* 0x00000004d5007c0c */ /* 0x000fe4000bfa6270 */
[----:B------:R-:W-:Y:S02]  /*105b0*/  ISETP.GE.AND P4, PT, R212, UR4, PT ;  /* 0x00000004d4007c0c */ /* 0x000fe4000bf86270 */
[----:B------:R-:W-:Y:S02]  /*105c0*/  @!P2 LEA.HI.X R7, R216, R15, R161, 0x2, P6 ;  /* 0x0000000fd807a211 */ /* 0x000fe400030f14a1 */
[----:B--2---:R-:W-:Y:S02]  /*105d0*/  @!P0 LEA R10, P6, R214, R17, 0x2 ;  /* 0x00000011d60a8211 */ /* 0x004fe400078c10ff */
[----:B------:R-:W-:Y:S01]  /*105e0*/  @!P1 LEA.HI.X R9, R215, R15, R160, 0x2, P3 ;  /* 0x0000000fd7099211 */ /* 0x000fe200018f14a0 */
[----:B------:R2:W-:Y:S01]  /*105f0*/  @!P2 ST.E.64 desc[UR8][R6.64], R82 ;  /* 0x000000520600a985 */ /* 0x0005e2000c101b08 */
[----:B------:R-:W-:-:S02]  /*10600*/  ISETP.GE.AND P3, PT, R211, UR4, PT ;  /* 0x00000004d3007c0c */ /* 0x000fc4000bf66270 */
[----:B------:R-:W-:Y:S01]  /*10610*/  @!P0 LEA.HI.X R11, R214, R15, R159, 0x2, P6 ;  /* 0x0000000fd60b8211 */ /* 0x000fe200030f149f */
[----:B------:R4:W-:Y:S01]  /*10620*/  @!P1 ST.E.64 desc[UR8][R8.64], R86 ;  /* 0x0000005608009985 */ /* 0x0009e2000c101b08 */
[CC--:B-1----:R-:W-:Y:S02]  /*10630*/  @!P5 LEA R2, P2, R213.reuse, R17.reuse, 0x2 ;  /* 0x00000011d502d211 */ /* 0x0c2fe400078410ff */
[----:B---3--:R-:W-:Y:S01]  /*10640*/  @!P4 LEA R4, P1, R212, R17, 0x2 ;  /* 0x00000011d404c211 */ /* 0x008fe200078210ff */
[----:B------:R1:W-:Y:S01]  /*10650*/  @!P0 ST.E.64 desc[UR8][R10.64], R90 ;  /* 0x0000005a0a008985 */ /* 0x0003e2000c101b08 */
[----:B------:R-:W-:Y:S02]  /*10660*/  ISETP.GE.AND P0, PT, R210, UR4, PT ;  /* 0x00000004d2007c0c */ /* 0x000fe4000bf06270 */
[----:B------:R-:W-:Y:S02]  /*10670*/  @!P5 LEA.HI.X R3, R213, R15, R158, 0x2, P2 ;  /* 0x0000000fd503d211 */ /* 0x000fe400010f149e */
[----:B------:R-:W-:-:S02]  /*10680*/  ISETP.GE.AND P2, PT, R209, UR4, PT ;  /* 0x00000004d1007c0c */ /* 0x000fc4000bf46270 */
[----:B------:R-:W-:Y:S01]  /*10690*/  @!P4 LEA.HI.X R5, R212, R15, R157, 0x2, P1 ;  /* 0x0000000fd405c211 */ /* 0x000fe200008f149d */
[----:B------:R3:W-:Y:S01]  /*106a0*/  @!P5 ST.E.64 desc[UR8][R2.64], R94 ;  /* 0x0000005e0200d985 */ /* 0x0007e2000c101b08 */
[C---:B0-----:R-:W-:Y:S02]  /*106b0*/  @!P3 LEA R12, P6, R211.reuse, R17, 0x2 ;  /* 0x00000011d30cb211 */ /* 0x041fe400078c10ff */
[----:B------:R-:W-:Y:S01]  /*106c0*/  ISETP.GE.AND P1, PT, R208, UR4, PT ;  /* 0x00000004d0007c0c */ /* 0x000fe2000bf26270 */
[----:B------:R-:W-:Y:S01]  /*106d0*/  @!P4 ST.E.64 desc[UR8][R4.64], R98 ;  /* 0x000000620400c985 */ /* 0x000fe2000c101b08 */
[----:B------:R-:W-:Y:S02]  /*106e0*/  @!P3 LEA.HI.X R13, R211, R15, R156, 0x2, P6 ;  /* 0x0000000fd30db211 */ /* 0x000fe400030f149c */
[----:B------:R-:W-:Y:S02]  /*106f0*/  ISETP.GE.AND P4, PT, R207, UR4, PT ;  /* 0x00000004cf007c0c */ /* 0x000fe4000bf86270 */
[-C--:B--2---:R-:W-:Y:S01]  /*10700*/  @!P0 LEA R6, P6, R210, R17.reuse, 0x2 ;  /* 0x00000011d2068211 */ /* 0x084fe200078c10ff */
[----:B------:R0:W-:Y:S01]  /*10710*/  @!P3 ST.E.64 desc[UR8][R12.64], R102 ;  /* 0x000000660c00b985 */ /* 0x0001e2000c101b08 */
[----:B----4-:R-:W-:-:S02]  /*10720*/  @!P2 LEA R8, P3, R209, R17, 0x2 ;  /* 0x00000011d108a211 */ /* 0x010fc400078610ff */
[-C--:B------:R-:W-:Y:S02]  /*10730*/  @!P0 LEA.HI.X R7, R210, R15.reuse, R155, 0x2, P6 ;  /* 0x0000000fd2078211 */ /* 0x080fe400030f149b */
[----:B------:R-:W-:Y:S02]  /*10740*/  @!P2 LEA.HI.X R9, R209, R15, R154, 0x2, P3 ;  /* 0x0000000fd109a211 */ /* 0x000fe400018f149a */
[----:B------:R-:W-:Y:S01]  /*10750*/  ISETP.GE.AND P3, PT, R205, UR4, PT ;  /* 0x00000004cd007c0c */ /* 0x000fe2000bf66270 */
[----:B------:R2:W-:Y:S01]  /*10760*/  @!P0 ST.E.64 desc[UR8][R6.64], R106 ;  /* 0x0000006a06008985 */ /* 0x0005e2000c101b08 */
[-C--:B-1----:R-:W-:Y:S02]  /*10770*/  @!P1 LEA R10, P6, R208, R17.reuse, 0x2 ;  /* 0x00000011d00a9211 */ /* 0x082fe400078c10ff */
[----:B------:R-:W-:Y:S01]  /*10780*/  ISETP.GE.AND P5, PT, R206, UR4, PT ;  /* 0x00000004ce007c0c */ /* 0x000fe2000bfa6270 */
[----:B------:R1:W-:Y:S01]  /*10790*/  @!P2 ST.E.64 desc[UR8][R8.64], R110 ;  /* 0x0000006e0800a985 */ /* 0x0003e2000c101b08 */
[----:B---3--:R-:W-:-:S02]  /*107a0*/  @!P4 LEA R2, P0, R207, R17, 0x2 ;  /* 0x00000011cf02c211 */ /* 0x008fc400078010ff */
[-C--:B------:R-:W-:Y:S02]  /*107b0*/  @!P1 LEA.HI.X R11, R208, R15.reuse, R153, 0x2, P6 ;  /* 0x0000000fd00b9211 */ /* 0x080fe400030f1499 */
[----:B------:R-:W-:Y:S02]  /*107c0*/  @!P4 LEA.HI.X R3, R207, R15, R152, 0x2, P0 ;  /* 0x0000000fcf03c211 */ /* 0x000fe400000f1498 */
[----:B------:R-:W-:Y:S01]  /*107d0*/  ISETP.GE.AND P0, PT, R204, UR4, PT ;  /* 0x00000004cc007c0c */ /* 0x000fe2000bf06270 */
[----:B------:R-:W-:Y:S01]  /*107e0*/  @!P1 ST.E.64 desc[UR8][R10.64], R114 ;  /* 0x000000720a009985 */ /* 0x000fe2000c101b08 */
[----:B0-----:R-:W-:Y:S02]  /*107f0*/  @!P3 LEA R12, P2, R205, R17, 0x2 ;  /* 0x00000011cd0cb211 */ /* 0x001fe400078410ff */
[----:B------:R-:W-:Y:S01]  /*10800*/  ISETP.GE.AND P1, PT, R14, UR4, PT ;  /* 0x000000040e007c0c */ /* 0x000fe2000bf26270 */
[----:B------:R0:W-:Y:S01]  /*10810*/  @!P4 ST.E.64 desc[UR8][R2.64], R118 ;  /* 0x000000760200c985 */ /* 0x0001e2000c101b08 */
[----:B------:R-:W-:-:S02]  /*10820*/  ISETP.GE.AND P4, PT, R203, UR4, PT ;  /* 0x00000004cb007c0c */ /* 0x000fc4000bf86270 */
[----:B------:R-:W-:Y:S02]  /*10830*/  @!P5 LEA R4, P6, R206, R17, 0x2 ;  /* 0x00000011ce04d211 */ /* 0x000fe400078c10ff */
[-C--:B------:R-:W-:Y:S02]  /*10840*/  @!P3 LEA.HI.X R13, R205, R15.reuse, R236, 0x2, P2 ;  /* 0x0000000fcd0db211 */ /* 0x080fe400010f14ec */
[----:B------:R-:W-:Y:S02]  /*10850*/  ISETP.GE.AND P2, PT, R0, UR4, PT ;  /* 0x0000000400007c0c */ /* 0x000fe4000bf46270 */
[----:B------:R-:W-:Y:S02]  /*10860*/  @!P5 LEA.HI.X R5, R206, R15, R237, 0x2, P6 ;  /* 0x0000000fce05d211 */ /* 0x000fe400030f14ed */
[C---:B--2---:R-:W-:Y:S02]  /*10870*/  @!P0 LEA R6, P6, R204.reuse, R17, 0x2 ;  /* 0x00000011cc068211 */ /* 0x044fe400078c10ff */
[----:B-1----:R-:W-:Y:S01]  /*10880*/  SHF.R.S32.HI R9, RZ, 0x1f, R14 ;  /* 0x0000001fff097819 */ /* 0x002fe2000001140e */
[----:B------:R1:W-:Y:S01]  /*10890*/  @!P5 ST.E.64 desc[UR8][R4.64], R122 ;  /* 0x0000007a0400d985 */ /* 0x0003e2000c101b08 */
[----:B------:R-:W-:-:S02]  /*108a0*/  @!P0 LEA.HI.X R7, R204, R15, R235, 0x2, P6 ;  /* 0x0000000fcc078211 */ /* 0x000fc400030f14eb */
[C---:B0-----:R-:W-:Y:S01]  /*108b0*/  @!P4 LEA R2, P6, R203.reuse, R17, 0x2 ;  /* 0x00000011cb02c211 */ /* 0x041fe200078c10ff */
[----:B------:R0:W-:Y:S01]  /*108c0*/  @!P3 ST.E.64 desc[UR8][R12.64], R126 ;  /* 0x0000007e0c00b985 */ /* 0x0001e2000c101b08 */
[----:B------:R-:W-:Y:S02]  /*108d0*/  ISETP.GE.AND P5, PT, R200, UR4, PT ;  /* 0x00000004c8007c0c */ /* 0x000fe4000bfa6270 */
[----:B------:R-:W-:Y:S01]  /*108e0*/  @!P4 LEA.HI.X R3, R203, R15, R234, 0x2, P6 ;  /* 0x0000000fcb03c211 */ /* 0x000fe200030f14ea */
[----:B------:R0:W-:Y:S01]  /*108f0*/  @!P0 ST.E.64 desc[UR8][R6.64], R130 ;  /* 0x0000008206008985 */ /* 0x0001e2000c101b08 */
[-C--:B------:R-:W-:Y:S02]  /*10900*/  @!P2 LEA R10, P6, R0, R17.reuse, 0x2 ;  /* 0x00000011000aa211 */ /* 0x080fe400078c10ff */
[----:B------:R-:W-:Y:S01]  /*10910*/  @!P1 LEA R8, P3, R14, R17, 0x2 ;  /* 0x000000110e089211 */ /* 0x000fe200078610ff */
[----:B------:R0:W-:Y:S01]  /*10920*/  @!P4 ST.E.64 desc[UR8][R2.64], R134 ;  /* 0x000000860200c985 */ /* 0x0001e2000c101b08 */
[----:B-1----:R-:W-:-:S02]  /*10930*/  SHF.R.S32.HI R5, RZ, 0x1f, R0 ;  /* 0x0000001fff057819 */ /* 0x002fc40000011400 */
[-C--:B------:R-:W-:Y:S02]  /*10940*/  @!P1 LEA.HI.X R9, R14, R15.reuse, R9, 0x2, P3 ;  /* 0x0000000f0e099211 */ /* 0x080fe400018f1409 */
[----:B------:R-:W-:Y:S01]  /*10950*/  @!P2 LEA.HI.X R11, R0, R15, R5, 0x2, P6 ;  /* 0x0000000f000ba211 */ /* 0x000fe200030f1405 */
[----:B------:R-:W-:Y:S01]  /*10960*/  VIADD R0, R16, 0xf8 ;  /* 0x000000f810007836 */ /* 0x000fe20000000000 */
[----:B------:R-:W-:Y:S02]  /*10970*/  SHF.R.S32.HI R14, RZ, 0x1f, R200 ;  /* 0x0000001fff0e7819 */ /* 0x000fe400000114c8 */
[----:B------:R-:W-:Y:S02]  /*10980*/  @!P5 LEA R4, P3, R200, R17, 0x2 ;  /* 0x00000011c804d211 */ /* 0x000fe400078610ff */
[----:B------:R-:W-:Y:S02]  /*10990*/  ISETP.GE.AND P0, PT, R0, UR4, PT ;  /* 0x0000000400007c0c */ /* 0x000fe4000bf06270 */
[----:B------:R-:W-:-:S05]  /*109a0*/  @!P5 LEA.HI.X R5, R200, R15, R14, 0x2, P3 ;  /* 0x0000000fc805d211 */ /* 0x000fca00018f140e */
[----:B------:R0:W-:Y:S04]  /*109b0*/  @!P5 ST.E.64 desc[UR8][R4.64], R138 ;  /* 0x0000008a0400d985 */ /* 0x0001e8000c101b08 */
[----:B------:R0:W-:Y:S04]  /*109c0*/  @!P1 ST.E.64 desc[UR8][R8.64], R142 ;  /* 0x0000008e08009985 */ /* 0x0001e8000c101b08 */
[----:B------:R0:W-:Y:S01]  /*109d0*/  @!P2 ST.E.64 desc[UR8][R10.64], R146 ;  /* 0x000000920a00a985 */ /* 0x0001e2000c101b08 */
[----:B------:R-:W-:Y:S05]  /*109e0*/  @P0 BRA `(.L_x_1292) ;  /* 0x00000010002c0947 */ /* 0x000fea0003800000 */
[----:B0-----:R-:W-:Y:S01]  /*109f0*/  LEA R2, P0, R0, R17, 0x2 ;  /* 0x0000001100027211 */ /* 0x001fe200078010ff */
[----:B------:R-:W-:Y:S01]  /*10a00*/  ULDC.64 UR8, c[0x0][0x208] ;  /* 0x0000820000087ab9 */ /* 0x000fe20000000a00 */
[----:B------:R-:W-:-:S04]  /*10a10*/  SHF.R.S32.HI R3, RZ, 0x1f, R0 ;  /* 0x0000001fff037819 */ /* 0x000fc80000011400 */
[----:B------:R-:W-:-:S05]  /*10a20*/  LEA.HI.X R3, R0, R15, R3, 0x2, P0 ;  /* 0x0000000f00037211 */ /* 0x000fca00000f1403 */
[----:B------:R0:W-:Y:S01]  /*10a30*/  ST.E.64 desc[UR8][R2.64], R150 ;  /* 0x0000009602007985 */ /* 0x0001e2000c101b08 */
[----:B------:R-:W-:Y:S05]  /*10a40*/  BRA `(.L_x_1292) ;  /* 0x0000001000147947 */ /* 0x000fea0003800000 */
.L_x_1283:
[----:B------:R-:W-:Y:S01]  /*10a50*/  ULDC.64 UR8, c[0x0][0xc00] ;  /* 0x0003000000087ab9 */ /* 0x000fe20000000a00 */
[----:B------:R-:W-:Y:S01]  /*10a60*/  R2UR UR4, R231 ;  /* 0x00000000e70472ca */ /* 0x000fe200000e0000 */
[----:B------:R-:W-:Y:S01]  /*10a70*/  UISETP.NE.U32.AND UP0, UPT, UR8, URZ, UPT ;  /* 0x0000003f0800728c */ /* 0x000fe2000bf05070 */
[----:B------:R-:W-:Y:S01]  /*10a80*/  R2UR UR10, R23 ;  /* 0x00000000170a72ca */ /* 0x000fe200000e0000 */
[----:B------:R-:W-:Y:S02]  /*10a90*/  ULDC.64 UR12, c[0x0][0x208] ;  /* 0x00008200000c7ab9 */ /* 0x000fe40000000a00 */
[----:B------:R-:W-:-:S03]  /*10aa0*/  UISETP.NE.AND.EX UP0, UPT, UR9, URZ, UPT, UP0 ;  /* 0x0000003f0900728c */ /* 0x000fc6000bf05300 */
[----:B------:R-:W-:-:S03]  /*10ab0*/  ULDC.64 UR8, c[0x0][0xc00] ;  /* 0x0003000000087ab9 */ /* 0x000fc60000000a00 */
[----:B------:R-:W-:Y:S02]  /*10ac0*/  PLOP3.LUT P1, PT, PT, PT, UP0, 0x80, 0x0 ;  /* 0x000000000000781c */ /* 0x000fe40003f2f008 */
[----:B------:R-:W-:-:S06]  /*10ad0*/  UIMAD.WIDE UR8, UR4, 0x4, UR8 ;  /* 0x00000004040878a5 */ /* 0x000fcc000f8e0208 */
[----:B------:R-:W-:Y:S02]  /*10ae0*/  IMAD.U32 R2, RZ, RZ, UR8 ;  /* 0x00000008ff027e24 */ /* 0x000fe4000f8e00ff */
[----:B------:R-:W-:Y:S01]  /*10af0*/  IMAD.U32 R3, RZ, RZ, UR9 ;  /* 0x00000009ff037e24 */ /* 0x000fe2000f8e00ff */
[----:B------:R-:W0:Y:S01]  /*10b00*/  S2R R6, SR_TID.X ;  /* 0x0000000000067919 */ /* 0x000e220000002100 */
[----:B------:R-:W-:-:S03]  /*10b10*/  ULDC.64 UR8, c[0x0][0xc08] ;  /* 0x0003020000087ab9 */ /* 0x000fc60000000a00 */
[----:B------:R-:W2:Y:S01]  /*10b20*/  @P1 LDG.E R7, desc[UR12][R2.64] ;  /* 0x0000000c02071981 */ /* 0x000ea2000c1e1900 */
[----:B------:R-:W-:-:S04]  /*10b30*/  UISETP.NE.U32.AND UP1, UPT, UR8, URZ, UPT ;  /* 0x0000003f0800728c */ /* 0x000fc8000bf25070 */
[----:B------:R-:W-:-:S06]  /*10b40*/  UISETP.NE.AND.EX UP1, UPT, UR9, URZ, UPT, UP1 ;  /* 0x0000003f0900728c */ /* 0x000fcc000bf25310 */
[----:B------:R-:W-:-:S05]  /*10b50*/  PLOP3.LUT P2, PT, PT, PT, UP1, 0x80, 0x0 ;  /* 0x000000000000781c */ /* 0x000fca0003f4f018 */
[----:B------:R-:W-:Y:S02]  /*10b60*/  @UP1 ULDC.64 UR8, c[0x0][0xc08] ;  /* 0x0003020000081ab9 */ /* 0x000fe40000000a00 */
[----:B------:R-:W-:Y:S02]  /*10b70*/  @UP1 UIMAD.WIDE UR8, UR4, 0x4, UR8 ;  /* 0x00000004040818a5 */ /* 0x000fe4000f8e0208 */
[----:B------:R-:W-:Y:S01]  /*10b80*/  UISETP.NE.AND UP1, UPT, UR10, URZ, UPT ;  /* 0x0000003f0a00728c */ /* 0x000fe2000bf25270 */
[----:B------:R-:W-:Y:S02]  /*10b90*/  ULDC UR4, c[0x0][0xa88] ;  /* 0x0002a20000047ab9 */ /* 0x000fe40000000800 */
[----:B------:R-:W-:Y:S02]  /*10ba0*/  IMAD.U32 R0, RZ, RZ, UR4 ;  /* 0x00000004ff007e24 */ /* 0x000fe4000f8e00ff */
[----:B------:R-:W-:Y:S02]  /*10bb0*/  IMAD.U32 R4, RZ, RZ, UR8 ;  /* 0x00000008ff047e24 */ /* 0x000fe4000f8e00ff */
[----:B------:R-:W-:Y:S01]  /*10bc0*/  IMAD.U32 R5, RZ, RZ, UR9 ;  /* 0x00000009ff057e24 */ /* 0x000fe2000f8e00ff */
[----:B------:R-:W-:Y:S01]  /*10bd0*/  UMOV UR4, URZ ;  /* 0x0000003f00047c82 */ /* 0x000fe20008000000 */
[----:B0-----:R-:W-:-:S02]  /*10be0*/  VIADD R6, R6, 0xffffff80 ;  /* 0xffffff8006067836 */ /* 0x001fc40000000000 */
[----:B------:R-:W-:Y:S01]  /*10bf0*/  @!UP1 ULDC UR10, c[0x0][0xad4] ;  /* 0x0002b500000a9ab9 */ /* 0x000fe20000000800 */
[----:B------:R0:W5:Y:S01]  /*10c00*/  @P2 LDG.E R0, desc[UR12][R4.64] ;  /* 0x0000000c04002981 */ /* 0x000162000c1e1900 */
[----:B------:R-:W-:Y:S01]  /*10c10*/  IMAD.U32 R23, RZ, RZ, UR10 ;  /* 0x0000000aff177e24 */ /* 0x000fe2000f8e00ff */
[----:B------:R-:W-:Y:S02]  /*10c20*/  ISETP.GT.AND P0, PT, R6, 0x7f, PT ;  /* 0x0000007f0600780c */ /* 0x000fe40003f04270 */
[----:B--2---:R-:W-:Y:S01]  /*10c30*/  @P1 R2UR UR4, R7 ;  /* 0x00000000070412ca */ /* 0x004fe200000e0000 */
[----:B0-----:R-:W-:-:S14]  /*10c40*/  @P2 BRA `(.L_x_1295) ;  /* 0x0000000000142947 */ /* 0x001fdc0003800000 */
[----:B------:R-:W-:Y:S05]  /*10c50*/  @!P1 BRA `(.L_x_1295) ;  /* 0x0000000000109947 */ /* 0x000fea0003800000 */
[----:B------:R-:W-:Y:S02]  /*10c60*/  ULDC.64 UR8, c[0x0][0x208] ;  /* 0x0000820000087ab9 */ /* 0x000fe40000000a00 */
[----:B------:R-:W2:Y:S04]  /*10c70*/  LDG.E R5, desc[UR8][R2.64] ;  /* 0x0000000802057981 */ /* 0x000ea8000c1e1900 */
[----:B-----5:R-:W2:Y:S02]  /*10c80*/  LDG.E R0, desc[UR8][R2.64+0x4] ;  /* 0x0000040802007981 */ /* 0x020ea4000c1e1900 */
[----:B--2---:R-:W-:-:S07]  /*10c90*/  IMAD.IADD R0, R0, 0x1, -R5 ;  /* 0x0000000100007824 */ /* 0x004fce00078e0a05 */
.L_x_1295:
[----:B------:R-:W-:Y:S01]  /*10ca0*/  R2UR UR8, R231 ;  /* 0x00000000e70872ca */ /* 0x000fe200000e0000 */
[----:B------:R-:W-:Y:S01]  /*10cb0*/  USHF.R.S32.HI UR21, URZ, 0x1f, UR4 ;  /* 0x0000001f3f157899 */ /* 0x000fe20008011404 */
[----:B------:R-:W-:Y:S11]  /*10cc0*/  BSSY B1, `(.L_x_1296) ;  /* 0x000003e000017945 */ /* 0x000ff60003800000 */
[----:B------:R-:W-:-:S02]  /*10cd0*/  USHF.R.S32.HI UR13, URZ, 0x1f, UR8 ;  /* 0x0000001f3f0d7899 */ /* 0x000fc40008011408 */
[----:B------:R-:W-:Y:S02]  /*10ce0*/  USEL UR12, UR8, URZ, !UP0 ;  /* 0x0000003f080c7287 */ /* 0x000fe4000c000000 */
[----:B------:R-:W-:Y:S01]  /*10cf0*/  USEL UR13, UR13, URZ, !UP0 ;  /* 0x0000003f0d0d7287 */ /* 0x000fe2000c000000 */
[----:B------:R-:W-:Y:S11]  /*10d00*/  @P0 BRA `(.L_x_1297) ;  /* 0x0000000000e40947 */ /* 0x000ff60003800000 */
[----:B------:R-:W0:Y:S01]  /*10d10*/  S2R R4, SR_TID.X ;  /* 0x0000000000047919 */ /* 0x000e220000002100 */
[----:B------:R-:W1:Y:S01]  /*10d20*/  LDC R9, c[0x0][0xbe8] ;  /* 0x0002fa00ff097b82 */ /* 0x000e620000000800 */
[----:B------:R-:W-:Y:S02]  /*10d30*/  IMAD.U32 R3, RZ, RZ, UR61 ;  /* 0x0000003dff037e24 */ /* 0x000fe4000f8e00ff */
[----:B-1---5:R-:W-:-:S03]  /*10d40*/  IMAD R2, R0, R9, RZ ;  /* 0x0000000900027224 */ /* 0x022fc600078e02ff */
[----:B0-----:R-:W-:-:S04]  /*10d50*/  IADD3 R4, R3, -0x80, R4 ;  /* 0xffffff8003047810 */ /* 0x001fc80007ffe004 */
        /* <DEDUP_REMOVED lines=17> */
[----:B------:R-:W-:Y:S02]  /*10e70*/  UIMAD.WIDE.U32 UR10, UR8, UR20, URZ ;  /* 0x00000014080a72a5 */ /* 0x000fe4000f8e003f */
[----:B------:R-:W-:Y:S01]  /*10e80*/  UIMAD UR20, UR9, UR20, URZ ;  /* 0x00000014091472a4 */ /* 0x000fe2000f8e023f */
        /* <DEDUP_REMOVED lines=14> */
[----:B------:R-:W-:Y:S01]  /*10f70*/  IADD3 R2, P0, P1, R5, UR10, R2 ;  /* 0x0000000a05027c10 */ /* 0x000fe2000f91e002 */
[----:B------:R-:W-:Y:S01]  /*10f80*/  IMAD R7, R9, R7, R4 ;  /* 0x0000000709077224 */ /* 0x000fe200078e0204 */
[----:B------:R-:W-:Y:S01]  /*10f90*/  SHF.R.S32.HI R5, RZ, 0x1f, R5 ;  /* 0x0000001fff057819 */ /* 0x000fe20000011405 */
[----:B------:R-:W-:Y:S01]  /*10fa0*/  UIADD3.X UR10, UR15, UR20, UR21, UP1, UP2 ;  /* 0x000000140f0a7290 */ /* 0x000fe20008fe4415 */
[----:B------:R-:W-:Y:S01]  /*10fb0*/  IMAD.U32 R8, RZ, RZ, UR16 ;  /* 0x00000010ff087e24 */ /* 0x000fe2000f8e00ff */
        /* <DEDUP_REMOVED lines=14> */
.L_x_1297:
[----:B------:R-:W-:Y:S05]  /*110a0*/  BSYNC B1 ;  /* 0x0000000000017941 */ /* 0x000fea0003800000 */
.L_x_1296:
[----:B------:R-:W-:-:S13]  /*110b0*/  R2UR UR8, R23 ;  /* 0x00000000170872ca */ /* 0x000fda00000e0000 */
[----:B------:R-:W-:-:S06]  /*110c0*/  UISETP.GT.AND UP0, UPT, UR8, 0x1, UPT ;  /* 0x000000010800788c */ /* 0x000fcc000bf04270 */
[----:B------:R-:W-:-:S13]  /*110d0*/  PLOP3.LUT P0, PT, PT, PT, UP0, 0x80, 0x0 ;  /* 0x000000000000781c */ /* 0x000fda0003f0f008 */
[----:B------:R-:W-:Y:S05]  /*110e0*/  @P0 BRA `(.L_x_1292) ;  /* 0x00000008006c0947 */ /* 0x000fea0003800000 */
[----:B------:R-:W1:Y:S01]  /*110f0*/  LDC R11, c[0x0][0xbe8] ;  /* 0x0002fa00ff0b7b82 */ /* 0x000e620000000800 */
[----:B0-----:R-:W-:Y:S01]  /*11100*/  SHF.R.S32.HI R3, RZ, 0x1f, R6 ;  /* 0x0000001fff037819 */ /* 0x001fe20000011406 */
[----:B------:R-:W-:Y:S01]  /*11110*/  ULDC.64 UR10, c[0x0][0xaa0] ;  /* 0x0002a800000a7ab9 */ /* 0x000fe20000000a00 */
[----:B------:R-:W-:Y:S01]  /*11120*/  R2UR UR14, R202 ;  /* 0x00000000ca0e72ca */ /* 0x000fe200000e0000 */
[----:B------:R-:W-:Y:S01]  /*11130*/  UIMAD.WIDE.U32 UR8, UR4, UR10, URZ ;  /* 0x0000000a040872a5 */ /* 0x000fe2000f8e003f */
[----:B------:R-:W-:Y:S01]  /*11140*/  LEA.HI R2, R3, R6, RZ, 0x3 ;  /* 0x0000000603027211 */ /* 0x000fe200078f18ff */
[----:B------:R-:W-:Y:S01]  /*11150*/  UIMAD UR10, UR21, UR10, URZ ;  /* 0x0000000a150a72a4 */ /* 0x000fe2000f8e023f */
[----:B------:R-:W-:Y:S02]  /*11160*/  BSSY B1, `(.L_x_1298) ;  /* 0x000004e000017945 */ /* 0x000fe40003800000 */
[----:B------:R-:W-:Y:S01]  /*11170*/  LOP3.LUT R5, R2, 0xfffffff8, RZ, 0xc0, !PT ;  /* 0xfffffff802057812 */ /* 0x000fe200078ec0ff */
[----:B------:R-:W-:Y:S01]  /*11180*/  UIMAD UR10, UR4, UR11, UR10 ;  /* 0x0000000b040a72a4 */ /* 0x000fe2000f8e020a */
[----:B------:R-:W-:-:S03]  /*11190*/  SHF.R.S32.HI R13, RZ, 0x3, R2 ;  /* 0x00000003ff0d7819 */ /* 0x000fc60000011402 */
[----:B------:R-:W-:Y:S01]  /*111a0*/  IMAD.IADD R8, R6, 0x1, -R5 ;  /* 0x0000000106087824 */ /* 0x000fe200078e0a05 */
[----:B------:R-:W-:-:S03]  /*111b0*/  UIADD3 UR9, UR9, UR10, URZ ;  /* 0x0000000a09097290 */ /* 0x000fc6000fffe03f */
[----:B------:R-:W-:Y:S01]  /*111c0*/  IMAD R2, R8, 0x20, R13 ;  /* 0x0000002008027824 */ /* 0x000fe200078e020d */
[----:B------:R-:W-:Y:S02]  /*111d0*/  ULDC.64 UR10, c[0x0][0xae8] ;  /* 0x0002ba00000a7ab9 */ /* 0x000fe40000000a00 */
[----:B------:R-:W-:Y:S01]  /*111e0*/  UIMAD.WIDE.U32 UR8, UR14, UR10, UR8 ;  /* 0x0000000a0e0872a5 */ /* 0x000fe2000f8e0008 */
[----:B------:R-:W-:Y:S01]  /*111f0*/  VIADD R6, R2, UR61 ;  /* 0x0000003d02067c36 */ /* 0x000fe20008000000 */
[----:B-1----:R-:W-:Y:S02]  /*11200*/  ISETP.NE.AND P0, PT, R11, 0x1, PT ;  /* 0x000000010b00780c */ /* 0x002fe40003f05270 */
[----:B------:R-:W-:Y:S01]  /*11210*/  UIMAD UR9, UR14, UR11, UR9 ;  /* 0x0000000b0e0972a4 */ /* 0x000fe2000f8e0209 */
[----:B------:R-:W-:Y:S02]  /*11220*/  IMAD.MOV.U32 R5, RZ, RZ, R6 ;  /* 0x000000ffff057224 */ /* 0x000fe400078e0006 */
[----:B------:R-:W-:-:S02]  /*11230*/  ULDC.64 UR10, c[0x0][0xaf0] ;  /* 0x0002bc00000a7ab9 */ /* 0x000fc40000000a00 */
[----:B------:R-:W-:-:S04]  /*11240*/  UIMAD UR13, UR13, UR10, URZ ;  /* 0x0000000a0d0d72a4 */ /* 0x000fc8000f8e023f */
[----:B------:R-:W-:Y:S02]  /*11250*/  UIMAD UR4, UR12, UR11, UR13 ;  /* 0x0000000b0c0472a4 */ /* 0x000fe4000f8e020d */
[----:B------:R-:W-:Y:S01]  /*11260*/  UIMAD.WIDE.U32 UR12, UR12, UR10, UR8 ;  /* 0x0000000a0c0c72a5 */ /* 0x000fe2000f8e0008 */
[----:B------:R-:W0:Y:S02]  /*11270*/  @P0 LDC R3, c[0x0][0xbec] ;  /* 0x0002fb00ff030b82 */ /* 0x000e240000000800 */
[----:B------:R-:W-:Y:S01]  /*11280*/  ULDC.64 UR8, c[0x0][0xae0] ;  /* 0x0002b80000087ab9 */ /* 0x000fe20000000a00 */
[----:B------:R-:W-:-:S05]  /*11290*/  UIADD3 UR4, UR13, UR4, URZ ;  /* 0x000000040d047290 */ /* 0x000fca000fffe03f */
[----:B------:R-:W1:Y:S01]  /*112a0*/  @P0 LDC R7, c[0x0][0xbf0] ;  /* 0x0002fc00ff070b82 */ /* 0x000e620000000800 */
[----:B0-----:R-:W-:-:S04]  /*112b0*/  @P0 IMAD.HI.U32 R2, R6, R3, RZ ;  /* 0x0000000306020227 */ /* 0x001fc800078e00ff */
[----:B------:R-:W-:Y:S02]  /*112c0*/  IMAD.U32 R3, RZ, RZ, UR13 ;  /* 0x0000000dff037e24 */ /* 0x000fe4000f8e00ff */
[----:B------:R-:W-:Y:S01]  /*112d0*/  IMAD.U32 R3, RZ, RZ, UR4 ;  /* 0x00000004ff037e24 */ /* 0x000fe2000f8e00ff */
[----:B-1----:R-:W-:Y:S01]  /*112e0*/  @P0 SHF.R.U32.HI R5, RZ, R7, R2 ;  /* 0x00000007ff050219 */ /* 0x002fe20000011602 */
[----:B------:R-:W-:-:S03]  /*112f0*/  IMAD.U32 R2, RZ, RZ, UR12 ;  /* 0x0000000cff027e24 */ /* 0x000fc6000f8e00ff */
[--C-:B------:R-:W-:Y:S01]  /*11300*/  SHF.R.S32.HI R4, RZ, 0x1f, R5.reuse ;  /* 0x0000001fff047819 */ /* 0x100fe20000011405 */
[----:B------:R-:W-:Y:S02]  /*11310*/  IMAD.MOV R7, RZ, RZ, -R5 ;  /* 0x000000ffff077224 */ /* 0x000fe400078e0a05 */
[----:B------:R-:W-:-:S04]  /*11320*/  IMAD.WIDE.U32 R2, R5, UR8, R2 ;  /* 0x0000000805027c25 */ /* 0x000fc8000f8e0002 */
[----:B------:R-:W-:Y:S02]  /*11330*/  IMAD R7, R11, R7, R6 ;  /* 0x000000070b077224 */ /* 0x000fe400078e0206 */
[----:B------:R-:W-:Y:S02]  /*11340*/  IMAD R4, R4, UR8, RZ ;  /* 0x0000000804047c24 */ /* 0x000fe4000f8e02ff */
[----:B------:R-:W-:Y:S02]  /*11350*/  VIADD R6, R13, UR61 ;  /* 0x0000003d0d067c36 */ /* 0x000fe40008000000 */
[----:B------:R-:W-:Y:S01]  /*11360*/  IMAD R9, R5, UR9, R4 ;  /* 0x0000000905097c24 */ /* 0x000fe2000f8e0204 */
[----:B------:R-:W-:Y:S01]  /*11370*/  SHF.R.S32.HI R4, RZ, 0x1f, R7 ;  /* 0x0000001fff047819 */ /* 0x000fe20000011407 */
[----:B------:R-:W-:Y:S01]  /*11380*/  ULDC.64 UR8, c[0x0][0xad8] ;  /* 0x0002b60000087ab9 */ /* 0x000fe20000000a00 */
[----:B-----5:R-:W-:Y:S02]  /*11390*/  IMAD R11, R0, R11, RZ ;  /* 0x0000000b000b7224 */ /* 0x020fe400078e02ff */
[----:B------:R-:W-:-:S02]  /*113a0*/  IMAD.IADD R3, R3, 0x1, R9 ;  /* 0x0000000103037824 */ /* 0x000fc400078e0209 */
[----:B------:R-:W-:Y:S02]  /*113b0*/  IMAD R4, R4, UR8, RZ ;  /* 0x0000000804047c24 */ /* 0x000fe4000f8e02ff */
[----:B------:R-:W-:-:S04]  /*113c0*/  IMAD.WIDE.U32 R2, R7, UR8, R2 ;  /* 0x0000000807027c25 */ /* 0x000fc8000f8e0002 */
[----:B------:R-:W-:Y:S01]  /*113d0*/  IMAD R5, R7, UR9, R4 ;  /* 0x0000000907057c24 */ /* 0x000fe2000f8e0204 */
[----:B------:R-:W-:Y:S01]  /*113e0*/  ULDC.64 UR8, c[0x0][0xa80] ;  /* 0x0002a00000087ab9 */ /* 0x000fe20000000a00 */
[----:B------:R-:W-:Y:S02]  /*113f0*/  VIADD R4, R6, 0x40 ;  /* 0x0000004006047836 */ /* 0x000fe40000000000 */
[----:B------:R-:W-:Y:S01]  /*11400*/  IMAD.IADD R3, R3, 0x1, R5 ;  /* 0x0000000103037824 */ /* 0x000fe200078e0205 */
[----:B------:R-:W-:Y:S01]  /*11410*/  LEA R5, P2, R2, UR8, 0x1 ;  /* 0x0000000802057c11 */ /* 0x000fe2000f8408ff */
[----:B------:R-:W-:Y:S01]  /*11420*/  VIADD R0, R6, 0x20 ;  /* 0x0000002006007836 */ /* 0x000fe20000000000 */
[-C--:B------:R-:W-:Y:S01]  /*11430*/  ISETP.GE.AND P0, PT, R4, R11.reuse, PT ;  /* 0x0000000b0400720c */ /* 0x080fe20003f06270 */
[----:B------:R-:W-:Y:S01]  /*11440*/  IMAD.SHL.U32 R7, R8, 0x8, RZ ;  /* 0x0000000808077824 */ /* 0x000fe200078e00ff */
[----:B------:R-:W-:Y:S02]  /*11450*/  LEA.HI.X R4, R2, UR9, R3, 0x1, P2 ;  /* 0x0000000902047c11 */ /* 0x000fe400090f0c03 */
[-C--:B------:R-:W-:Y:S01]  /*11460*/  ISETP.GE.AND P2, PT, R6, R11.reuse, PT ;  /* 0x0000000b0600720c */ /* 0x080fe20003f46270 */
[C---:B------:R-:W-:Y:S01]  /*11470*/  VIADD R9, R7.reuse, 0x80 ;  /* 0x0000008007097836 */ /* 0x040fe20000000000 */
[----:B------:R-:W-:Y:S01]  /*11480*/  ISETP.GE.AND P1, PT, R0, R11, PT ;  /* 0x0000000b0000720c */ /* 0x000fe20003f26270 */
[C---:B------:R-:W-:Y:S01]  /*11490*/  VIADD R13, R7.reuse, 0xc0 ;  /* 0x000000c0070d7836 */ /* 0x040fe20000000000 */
[----:B------:R0:W1:Y:S01]  /*114a0*/  SHFL.IDX PT, R2, R5, RZ, 0x181f ;  /* 0x00181fff05027589 */ /* 0x00006200000e0000 */
[----:B------:R-:W-:Y:S01]  /*114b0*/  VIADD R15, R7, 0x40 ;  /* 0x00000040070f7836 */ /* 0x000fe20000000000 */
[----:B------:R-:W-:-:S02]  /*114c0*/  SHF.R.S32.HI R10, RZ, 0x1f, R7 ;  /* 0x0000001fff0a7819 */ /* 0x000fc40000011407 */
[----:B------:R0:W2:Y:S01]  /*114d0*/  SHFL.IDX PT, R0, R4, RZ, 0x181f ;  /* 0x00181fff04007589 */ /* 0x0000a200000e0000 */
[----:B------:R-:W-:Y:S02]  /*114e0*/  SHF.R.S32.HI R8, RZ, 0x1f, R9 ;  /* 0x0000001fff087819 */ /* 0x000fe40000011409 */
[----:B------:R-:W-:Y:S02]  /*114f0*/  SHF.R.S32.HI R12, RZ, 0x1f, R13 ;  /* 0x0000001fff0c7819 */ /* 0x000fe4000001140d */
        /* <DEDUP_REMOVED lines=20> */
.L_x_1299:
[----:B------:R-:W-:Y:S05]  /*11640*/  BSYNC B1 ;  /* 0x0000000000017941 */ /* 0x000fea0003800000 */
.L_x_1298:
        /* <DEDUP_REMOVED lines=22> */
.L_x_1301:
[----:B------:R-:W-:Y:S05]  /*117b0*/  BSYNC B1 ;  /* 0x0000000000017941 */ /* 0x000fea0003800000 */
.L_x_1300:
        /* <DEDUP_REMOVED lines=22> */
.L_x_1303:
[----:B------:R-:W-:Y:S05]  /*11920*/  BSYNC B1 ;  /* 0x0000000000017941 */ /* 0x000fea0003800000 */
.L_x_1302:
[----:B0-----:R-:W-:Y:S01]  /*11930*/  VIADD R0, R6, 0x60 ;  /* 0x0000006006007836 */ /* 0x001fe20000000000 */
[----:B--2-4-:R-:W2:Y:S04]  /*11940*/  SHFL.IDX PT, R4, R4, 0x3, 0x181f ;  /* 0x00781f0004047f89 */ /* 0x014ea800000e0000 */
[----:B------:R-:W-:Y:S01]  /*11950*/  ISETP.GE.AND P0, PT, R0, R11, PT ;  /* 0x0000000b0000720c */ /* 0x000fe20003f06270 */
[----:B-1-3--:R1:W3:-:S12]  /*11960*/  SHFL.IDX PT, R2, R5, 0x3, 0x181f ;  /* 0x00781f0005027f89 */ /* 0x00a2d800000e0000 */
[----:B-1----:R-:W-:Y:S05]  /*11970*/  @P0 BRA `(.L_x_1292) ;  /* 0x0000000000480947 */ /* 0x002fea0003800000 */
[----:B------:R-:W-:Y:S01]  /*11980*/  ULDC UR4, c[0x0][0xac8] ;  /* 0x0002b20000047ab9 */ /* 0x000fe20000000800 */
[----:B------:R-:W-:Y:S01]  /*11990*/  ULDC.64 UR8, c[0x0][0x208] ;  /* 0x0000820000087ab9 */ /* 0x000fe20000000a00 */
[----:B------:R-:W-:Y:S02]  /*119a0*/  ISETP.GE.AND P3, PT, R7, UR4, PT ;  /* 0x0000000407007c0c */ /* 0x000fe4000bf66270 */
[----:B------:R-:W-:Y:S02]  /*119b0*/  ISETP.GE.AND P2, PT, R15, UR4, PT ;  /* 0x000000040f007c0c */ /* 0x000fe4000bf46270 */
[----:B------:R-:W-:Y:S02]  /*119c0*/  ISETP.GE.AND P1, PT, R9, UR4, PT ;  /* 0x0000000409007c0c */ /* 0x000fe4000bf26270 */
[----:B------:R-:W-:-:S07]  /*119d0*/  ISETP.GE.AND P0, PT, R13, UR4, PT ;  /* 0x000000040d007c0c */ /* 0x000fce000bf06270 */
[----:B---3--:R-:W-:-:S04]  /*119e0*/  @!P3 LEA R6, P4, R7, R2, 0x1 ;  /* 0x000000020706b211 */ /* 0x008fc800078808ff */
[----:B--2---:R-:W-:Y:S02]  /*119f0*/  @!P3 LEA.HI.X R7, R7, R4, R10, 0x1, P4 ;  /* 0x000000040707b211 */ /* 0x004fe400020f0c0a */
        /* <DEDUP_REMOVED lines=10> */
.L_x_1292:
[----:B------:R-:W-:Y:S05]  /*11aa0*/  BSYNC B0 ;  /* 0x0000000000007941 */ /* 0x000fea0003800000 */
.L_x_1282:
[----:B------:R-:W-:Y:S02]  /*11ab0*/  ULDC UR4, c[0x0][0xc3c] ;  /* 0x00030f0000047ab9 */ /* 0x000fe40000000800 */
[----:B------:R-:W-:-:S06]  /*11ac0*/  UISETP.GE.AND UP0, UPT, UR6, UR4, UPT ;  /* 0x000000040600728c */ /* 0x000fcc000bf06270 */
[----:B------:R-:W-:-:S13]  /*11ad0*/  PLOP3.LUT P0, PT, PT, PT, UP0, 0x80, 0x0 ;  /* 0x000000000000781c */ /* 0x000fda0003f0f008 */
[----:B------:R-:W-:Y:S05]  /*11ae0*/  @!P0 BRA `(.L_x_1304) ;  /* 0xfffffef4009c8947 */ /* 0x000fea000383ffff */
[----:B------:R-:W-:Y:S05]  /*11af0*/  EXIT ;  /* 0x000000000000794d */ /* 0x000fea0003800000 */
.L_x_1199:
[----:B------:R-:W-:-:S08]  /*11b00*/  NOP ;  /* 0x0000000000007918 */ /* 0x000fd00000000000 */
[----:B0-----:R-:W0:-:S00]  /*11b10*/  USETMAXREG.DEALLOC.CTAPOOL 0x18 ;  /* 0x00000018000079c8 */ /* 0x001e0000080e0500 */
        /* <DEDUP_REMOVED lines=18> */
.L_x_1305:
        /* <DEDUP_REMOVED lines=44> */
.L_x_1309:
        /* <DEDUP_REMOVED lines=39> */
[----:B------:R-:W-:-:S07]  /*12170*/  IMAD.MOV.U32 R5, RZ, RZ, R2 ;  /* 0x000000ffff057224 */ /* 0x000fce00078e0002 */
.L_x_1307:
[----:B------:R-:W-:Y:S02]  /*12180*/  IMAD.IADD R10, R9, 0x1, -R4 ;  /* 0x00000001090a7824 */ /* 0x000fe400078e0a04 */
[----:B------:R-:W-:Y:S02]  /*12190*/  IMAD.MOV.U32 R3, RZ, RZ, RZ ;  /* 0x000000ffff037224 */ /* 0x000fe400078e00ff */
[----:B------:R-:W-:-:S05]  /*121a0*/  IMAD R2, R5, UR5, R10 ;  /* 0x0000000505027c24 */ /* 0x000fca000f8e020a */
[----:B------:R-:W-:-:S13]  /*121b0*/  ISETP.GT.AND P0, PT, R2, UR6, PT ;  /* 0x0000000602007c0c */ /* 0x000fda000bf04270 */
[----:B------:R-:W-:-:S04]  /*121c0*/  VOTE.ANY R2, PT, !P0 ;  /* 0x0000000000027806 */ /* 0x000fc800040e0100 */
[----:B------:R-:W0:Y:S01]  /*121d0*/  POPC R9, R2 ;  /* 0x0000000200097309 */ /* 0x000e220000000000 */
[----:B------:R-:W-:Y:S01]  /*121e0*/  ISETP.NE.AND P0, PT, R2, RZ, PT ;  /* 0x000000ff0200720c */ /* 0x000fe20003f05270 */
[----:B0-----:R0:W1:Y:S04]  /*121f0*/  SHFL.IDX PT, R8, R8, R9, 0x1f ;  /* 0x00001f0908087589 */ /* 0x00106800000e0000 */
[----:B------:R0:W2:Y:S08]  /*12200*/  SHFL.IDX PT, R4, R7, R9, 0x1f ;  /* 0x00001f0907047589 */ /* 0x0000b000000e0000 */
[----:B------:R-:W-:Y:S05]  /*12210*/  @!P0 BRA `(.L_x_1310) ;  /* 0x0000000000088947 */ /* 0x000fea0003800000 */
[----:B------:R-:W-:-:S05]  /*12220*/  VIADD R2, R9, 0xffffffff ;  /* 0xffffffff09027836 */ /* 0x000fca0000000000 */
[----:B------:R3:W4:Y:S02]  /*12230*/  SHFL.IDX PT, R3, R5, R2, 0x1f ;  /* 0x00001f0205037589 */ /* 0x00072400000e0000 */
.L_x_1310:
[----:B----4-:R-:W-:Y:S01]  /*12240*/  IMAD R3, R3, UR5, R10 ;  /* 0x0000000503037c24 */ /* 0x010fe2000f8e020a */
[----:B-1----:R-:W-:Y:S01]  /*12250*/  ISETP.NE.AND P0, PT, R8, 0x1, PT ;  /* 0x000000010800780c */ /* 0x002fe20003f05270 */
[----:B------:R-:W-:-:S03]  /*12260*/  VIADD R14, R9, UR4 ;  /* 0x00000004090e7c36 */ /* 0x000fc60008000000 */
[----:B------:R1:W-:Y:S01]  /*12270*/  STL [R1], R3 ;  /* 0x0000000301007387 */ /* 0x0003e20000100800 */
[----:B---3--:R-:W-:-:S03]  /*12280*/  IADD3 R5, -R3, UR6, RZ ;  /* 0x0000000603057c10 */ /* 0x008fc6000fffe1ff */
[----:B------:R1:W-:Y:S05]  /*12290*/  STL [R1+0xc], R14 ;  /* 0x00000c0e01007387 */ /* 0x0003ea0000100800 */
[----:B------:R-:W-:Y:S05]  /*122a0*/  @!P0 BRA `(.L_x_1311) ;  /* 0x0000000000e08947 */ /* 0x000fea0003800000 */
[----:B0-2---:R-:W-:Y:S02]  /*122b0*/  IABS R7, R4 ;  /* 0x0000000400077213 */ /* 0x005fe40000000000 */
[----:B------:R-:W-:Y:S02]  /*122c0*/  IABS R9, R8 ;  /* 0x0000000800097213 */ /* 0x000fe40000000000 */
[----:B------:R-:W0:Y:S01]  /*122d0*/  I2F.RP R10, R7 ;  /* 0x00000007000a7306 */ /* 0x000e220000209400 */
[----:B------:R-:W-:-:S07]  /*122e0*/  IABS R12, R5 ;  /* 0x00000005000c7213 */ /* 0x000fce0000000000 */
[----:B------:R-:W-:Y:S08]  /*122f0*/  I2F.RP R13, R9 ;  /* 0x00000009000d7306 */ /* 0x000ff00000209400 */
[----:B0-----:R-:W1:Y:S02]  /*12300*/  MUFU.RCP R10, R10 ;  /* 0x0000000a000a7308 */ /* 0x001e640000001000 */
[----:B-1----:R-:W-:-:S06]  /*12310*/  VIADD R3, R10, 0xffffffe ;  /* 0x0ffffffe0a037836 */ /* 0x002fcc0000000000 */
[----:B------:R-:W0:Y:S02]  /*12320*/  F2I.FTZ.U32.TRUNC.NTZ R3, R3 ;  /* 0x0000000300037305 */ /* 0x000e24000021f000 */
[----:B0-----:R-:W-:-:S04]  /*12330*/  IMAD.MOV R2, RZ, RZ, -R3 ;  /* 0x000000ffff027224 */ /* 0x001fc800078e0a03 */
[----:B------:R-:W-:Y:S02]  /*12340*/  IMAD R11, R2, R7, RZ ;  /* 0x00000007020b7224 */ /* 0x000fe400078e02ff */
[----:B------:R-:W-:-:S04]  /*12350*/  IMAD.MOV.U32 R2, RZ, RZ, RZ ;  /* 0x000000ffff027224 */ /* 0x000fc800078e00ff */
[----:B------:R-:W-:Y:S01]  /*12360*/  IMAD.HI.U32 R11, R3, R11, R2 ;  /* 0x0000000b030b7227 */ /* 0x000fe200078e0002 */
[----:B------:R-:W-:Y:S01]  /*12370*/  IABS R3, R4 ;  /* 0x0000000400037213 */ /* 0x000fe20000000000 */
[----:B------:R-:W0:Y:S04]  /*12380*/  MUFU.RCP R2, R13 ;  /* 0x0000000d00027308 */ /* 0x000e280000001000 */
[----:B------:R-:W-:Y:S02]  /*12390*/  IMAD.MOV R3, RZ, RZ, -R3 ;  /* 0x000000ffff037224 */ /* 0x000fe400078e0a03 */
[----:B------:R-:W-:-:S04]  /*123a0*/  IMAD.HI.U32 R10, R11, R12, RZ ;  /* 0x0000000c0b0a7227 */ /* 0x000fc800078e00ff */
[----:B------:R-:W-:-:S05]  /*123b0*/  IMAD R12, R10, R3, R12 ;  /* 0x000000030a0c7224 */ /* 0x000fca00078e020c */
[----:B------:R-:W-:Y:S01]  /*123c0*/  ISETP.GT.U32.AND P1, PT, R7, R12, PT ;  /* 0x0000000c0700720c */ /* 0x000fe20003f24070 */
[----:B0-----:R-:W-:-:S06]  /*123d0*/  VIADD R3, R2, 0xffffffe ;  /* 0x0ffffffe02037836 */ /* 0x001fcc0000000000 */
[----:B------:R-:W0:Y:S06]  /*123e0*/  F2I.FTZ.U32.TRUNC.NTZ R3, R3 ;  /* 0x0000000300037305 */ /* 0x000e2c000021f000 */
[----:B------:R-:W-:Y:S02]  /*123f0*/  @!P1 IMAD.IADD R12, R12, 0x1, -R7 ;  /* 0x000000010c0c9824 */ /* 0x000fe400078e0a07 */
[----:B------:R-:W-:Y:S01]  /*12400*/  @!P1 VIADD R10, R10, 0x1 ;  /* 0x000000010a0a9836 */ /* 0x000fe20000000000 */
[----:B------:R-:W-:Y:S02]  /*12410*/  ISETP.NE.AND P1, PT, R4, RZ, PT ;  /* 0x000000ff0400720c */ /* 0x000fe40003f25270 */
[----:B------:R-:W-:Y:S01]  /*12420*/  ISETP.GE.U32.AND P0, PT, R12, R7, PT ;  /* 0x000000070c00720c */ /* 0x000fe20003f06070 */
[----:B0-----:R-:W-:-:S04]  /*12430*/  IMAD.MOV R2, RZ, RZ, -R3 ;  /* 0x000000ffff027224 */ /* 0x001fc800078e0a03 */
[----:B------:R-:W-:Y:S02]  /*12440*/  IMAD R7, R2, R9, RZ ;  /* 0x0000000902077224 */ /* 0x000fe400078e02ff */
[----:B------:R-:W-:-:S06]  /*12450*/  IMAD.MOV.U32 R2, RZ, RZ, RZ ;  /* 0x000000ffff027224 */ /* 0x000fcc00078e00ff */
[----:B------:R-:W-:Y:S02]  /*12460*/  @P0 VIADD R10, R10, 0x1 ;  /* 0x000000010a0a0836 */ /* 0x000fe40000000000 */
[----:B------:R-:W-:Y:S01]  /*12470*/  IMAD.HI.U32 R7, R3, R7, R2 ;  /* 0x0000000703077227 */ /* 0x000fe200078e0002 */
[----:B------:R-:W-:Y:S02]  /*12480*/  LOP3.LUT R2, R5, R4, RZ, 0x3c, !PT ;  /* 0x0000000405027212 */ /* 0x000fe400078e3cff */
[----:B------:R-:W-:Y:S02]  /*12490*/  IABS R3, R8 ;  /* 0x0000000800037213 */ /* 0x000fe40000000000 */
[----:B------:R-:W-:-:S03]  /*124a0*/  ISETP.GE.AND P2, PT, R2, RZ, PT ;  /* 0x000000ff0200720c */ /* 0x000fc60003f46270 */
[----:B------:R-:W-:-:S10]  /*124b0*/  IMAD.MOV R3, RZ, RZ, -R3 ;  /* 0x000000ffff037224 */ /* 0x000fd400078e0a03 */
[----:B------:R-:W-:Y:S01]  /*124c0*/  @!P2 IMAD.MOV R10, RZ, RZ, -R10 ;  /* 0x000000ffff0aa224 */ /* 0x000fe200078e0a0a */
[----:B------:R-:W-:-:S04]  /*124d0*/  @!P1 LOP3.LUT R10, RZ, R4, RZ, 0x33, !PT ;  /* 0x00000004ff0a9212 */ /* 0x000fc800078e33ff */
        /* <DEDUP_REMOVED lines=8> */
[----:B------:R-:W-:-:S04]  /*12560*/  LOP3.LUT R2, R10, R8, RZ, 0x3c, !PT ;  /* 0x000000080a027212 */ /* 0x000fc800078e3cff */
[----:B------:R-:W-:Y:S01]  /*12570*/  ISETP.GE.AND P2, PT, R2, RZ, PT ;  /* 0x000000ff0200720c */ /* 0x000fe20003f46270 */
[----:B------:R-:W-:-:S04]  /*12580*/  IMAD.MOV R2, RZ, RZ, -R10 ;  /* 0x000000ffff027224 */ /* 0x000fc800078e0a0a */
[----:B------:R-:W-:Y:S02]  /*12590*/  IMAD R2, R4, R2, R5 ;  /* 0x0000000204027224 */ /* 0x000fe400078e0205 */
        /* <DEDUP_REMOVED lines=8> */
[----:B------:R-:W-:Y:S05]  /*12620*/  BRA `(.L_x_1312) ;  /* 0x0000000000f87947 */ /* 0x000fea0003800000 */
.L_x_1311:
[----:B-1----:R-:W1:Y:S01]  /*12630*/  LDC.64 R2, c[0x0][0xc90] ;  /* 0x00032400ff027b82 */ /* 0x002e620000000a00 */
[----:B------:R-:W-:Y:S01]  /*12640*/  ULDC.64 UR6, c[0x0][0x208] ;  /* 0x0000820000067ab9 */ /* 0x000fe20000000a00 */
[----:B-1----:R-:W-:-:S05]  /*12650*/  IMAD.WIDE R2, R14, 0x4, R2 ;  /* 0x000000040e027825 */ /* 0x002fca00078e0202 */
[----:B0-----:R0:W2:Y:S02]  /*12660*/  LDG.E R7, desc[UR6][R2.64] ;  /* 0x0000000602077981 */ /* 0x0010a4000c1e1900 */
[----:B0-----:R-:W-:Y:S02]  /*12670*/  IMAD.MOV.U32 R2, RZ, RZ, RZ ;  /* 0x000000ffff027224 */ /* 0x001fe400078e00ff */
[----:B--2---:R-:W-:-:S05]  /*12680*/  IMAD R8, R4, R7, RZ ;  /* 0x0000000704087224 */ /* 0x004fca00078e02ff */
[----:B------:R-:W-:-:S04]  /*12690*/  IABS R9, R8 ;  /* 0x0000000800097213 */ /* 0x000fc80000000000 */
[----:B------:R-:W0:Y:S08]  /*126a0*/  I2F.RP R10, R9 ;  /* 0x00000009000a7306 */ /* 0x000e300000209400 */
[----:B0-----:R-:W0:Y:S02]  /*126b0*/  MUFU.RCP R10, R10 ;  /* 0x0000000a000a7308 */ /* 0x001e240000001000 */
[----:B0-----:R-:W-:-:S06]  /*126c0*/  VIADD R11, R10, 0xffffffe ;  /* 0x0ffffffe0a0b7836 */ /* 0x001fcc0000000000 */
[----:B------:R-:W0:Y:S02]  /*126d0*/  F2I.FTZ.U32.TRUNC.NTZ R3, R11 ;  /* 0x0000000b00037305 */ /* 0x000e24000021f000 */
[----:B0-----:R-:W-:-:S04]  /*126e0*/  IMAD.MOV R12, RZ, RZ, -R3 ;  /* 0x000000ffff0c7224 */ /* 0x001fc800078e0a03 */
[----:B------:R-:W-:-:S04]  /*126f0*/  IMAD R13, R12, R9, RZ ;  /* 0x000000090c0d7224 */ /* 0x000fc800078e02ff */
[----:B------:R-:W-:Y:S01]  /*12700*/  IMAD.HI.U32 R2, R3, R13, R2 ;  /* 0x0000000d03027227 */ /* 0x000fe200078e0002 */
[----:B------:R-:W-:Y:S02]  /*12710*/  IABS R13, R5 ;  /* 0x00000005000d7213 */ /* 0x000fe40000000000 */
[----:B------:R-:W-:-:S03]  /*12720*/  IABS R3, R8 ;  /* 0x0000000800037213 */ /* 0x000fc60000000000 */
[----:B------:R-:W-:-:S04]  /*12730*/  IMAD.HI.U32 R2, R2, R13, RZ ;  /* 0x0000000d02027227 */ /* 0x000fc800078e00ff */
[----:B------:R-:W-:-:S04]  /*12740*/  IMAD.MOV R3, RZ, RZ, -R3 ;  /* 0x000000ffff037224 */ /* 0x000fc800078e0a03 */
        /* <DEDUP_REMOVED lines=11> */
[----:B------:R-:W-:Y:S02]  /*12800*/  IMAD R9, R7, R2, RZ ;  /* 0x0000000207097224 */ /* 0x000fe400078e02ff */
[----:B------:R-:W-:Y:S02]  /*12810*/  IMAD.MOV R2, RZ, RZ, -R2 ;  /* 0x000000ffff027224 */ /* 0x000fe400078e0a02 */
[----:B------:R-:W-:Y:S02]  /*12820*/  IMAD.MOV R10, RZ, RZ, -R9 ;  /* 0x000000ffff0a7224 */ /* 0x000fe400078e0a09 */
[----:B------:R-:W-:Y:S02]  /*12830*/  IMAD R8, R8, R2, R5 ;  /* 0x0000000208087224 */ /* 0x000fe400078e0205 */
[----:B------:R-:W-:Y:S01]  /*12840*/  IMAD.MOV.U32 R2, RZ, RZ, RZ ;  /* 0x000000ffff027224 */ /* 0x000fe200078e00ff */
[----:B------:R-:W-:Y:S02]  /*12850*/  VIADDMNMX R7, R10, UR5, R7, PT ;  /* 0x000000050a077c46 */ /* 0x000fe4000b800107 */
[----:B------:R-:W-:-:S02]  /*12860*/  IADD3 R9, R9, 0x1000000, R8 ;  /* 0x0100000009097810 */ /* 0x000fc40007ffe008 */
[----:B------:R-:W-:-:S04]  /*12870*/  IABS R10, R7 ;  /* 0x00000007000a7213 */ /* 0x000fc80000000000 */
[----:B------:R-:W0:Y:S08]  /*12880*/  I2F.RP R11, R10 ;  /* 0x0000000a000b7306 */ /* 0x000e300000209400 */
[----:B0-----:R-:W0:Y:S02]  /*12890*/  MUFU.RCP R11, R11 ;  /* 0x0000000b000b7308 */ /* 0x001e240000001000 */
[----:B0-----:R-:W-:Y:S01]  /*128a0*/  VIADD R3, R11, 0xffffffe ;  /* 0x0ffffffe0b037836 */ /* 0x001fe20000000000 */
[----:B------:R-:W-:-:S05]  /*128b0*/  IABS R11, R7 ;  /* 0x00000007000b7213 */ /* 0x000fca0000000000 */
[----:B------:R-:W0:Y:S02]  /*128c0*/  F2I.FTZ.U32.TRUNC.NTZ R3, R3 ;  /* 0x0000000300037305 */ /* 0x000e24000021f000 */
[----:B0-----:R-:W-:-:S04]  /*128d0*/  IMAD.MOV R5, RZ, RZ, -R3 ;  /* 0x000000ffff057224 */ /* 0x001fc800078e0a03 */
[----:B------:R-:W-:-:S04]  /*128e0*/  IMAD R5, R5, R10, RZ ;  /* 0x0000000a05057224 */ /* 0x000fc800078e02ff */
[----:B------:R-:W-:Y:S01]  /*128f0*/  IMAD.HI.U32 R2, R3, R5, R2 ;  /* 0x0000000503027227 */ /* 0x000fe200078e0002 */
[----:B------:R-:W-:-:S03]  /*12900*/  IABS R5, R8 ;  /* 0x0000000800057213 */ /* 0x000fc60000000000 */
[----:B------:R-:W-:Y:S02]  /*12910*/  IMAD.MOV R3, RZ, RZ, -R11 ;  /* 0x000000ffff037224 */ /* 0x000fe400078e0a0b */
        /* <DEDUP_REMOVED lines=8> */
[----:B------:R-:W-:-:S07]  /*129a0*/  ISETP.GE.AND P2, PT, R3, RZ, PT ;  /* 0x000000ff0300720c */ /* 0x000fce0003f46270 */
[----:B------:R-:W-:-:S06]  /*129b0*/  @P0 VIADD R2, R2, 0x1 ;  /* 0x0000000102020836 */ /* 0x000fcc0000000000 */
[----:B------:R-:W-:Y:S01]  /*129c0*/  @!P2 IMAD.MOV R2, RZ, RZ, -R2 ;  /* 0x000000ffff02a224 */ /* 0x000fe200078e0a02 */
[----:B------:R-:W-:Y:S01]  /*129d0*/  @!P1 LOP3.LUT R2, RZ, R7, RZ, 0x33, !PT ;  /* 0x00000007ff029212 */ /* 0x000fe200078e33ff */
[----:B------:R-:W-:-:S04]  /*129e0*/  IMAD.MOV R7, RZ, RZ, -R7 ;  /* 0x000000ffff077224 */ /* 0x000fc800078e0a07 */
[----:B------:R-:W-:-:S05]  /*129f0*/  IMAD R3, R2, R7, R9 ;  /* 0x0000000702037224 */ /* 0x000fca00078e0209 */
[----:B------:R1:W-:Y:S02]  /*12a00*/  STL [R1+0x8], R3 ;  /* 0x0000080301007387 */ /* 0x0003e40000100800 */
.L_x_1312:
[----:B01----:R-:W-:-:S05]  /*12a10*/  LOP3.LUT R3, RZ, R2, RZ, 0x33, !PT ;  /* 0x00000002ff037212 */ /* 0x003fca00078e33ff */
[----:B------:R-:W-:-:S05]  /*12a20*/  IMAD.IADD R2, R4, 0x1, R3 ;  /* 0x0000000104027824 */ /* 0x000fca00078e0203 */
[----:B------:R1:W-:Y:S01]  /*12a30*/  STL [R1+0x4], R2 ;  /* 0x0000040201007387 */ /* 0x0003e20000100800 */
[----:B------:R-:W-:Y:S05]  /*12a40*/  BRA `(.L_x_1313) ;  /* 0x0000000000107947 */ /* 0x000fea0003800000 */
.L_x_1308:
[----:B------:R-:W-:Y:S01]  /*12a50*/  IMAD.U32 R2, RZ, RZ, UR6 ;  /* 0x00000006ff027e24 */ /* 0x000fe2000f8e00ff */
[----:B------:R0:W-:Y:S04]  /*12a60*/  STL [R1+0x4], RZ ;  /* 0x000004ff01007387 */ /* 0x0001e80000100800 */
[----:B------:R0:W-:Y:S04]  /*12a70*/  STL [R1+0x8], RZ ;  /* 0x000008ff01007387 */ /* 0x0001e80000100800 */
[----:B------:R0:W-:Y:S02]  /*12a80*/  STL [R1], R2 ;  /* 0x0000000201007387 */ /* 0x0001e40000100800 */
.L_x_1313:
[----:B------:R-:W2:Y:S04]  /*12a90*/  LDL R8, [R1] ;  /* 0x0000000001087983 */ /* 0x000ea80000100800 */
[----:B------:R-:W2:Y:S04]  /*12aa0*/  LDL R9, [R1+0x4] ;  /* 0x0000040001097983 */ /* 0x000ea80000100800 */
[----:B------:R-:W2:Y:S04]  /*12ab0*/  LDL R10, [R1+0x8] ;  /* 0x00000800010a7983 */ /* 0x000ea80000100800 */
[----:B------:R-:W2:Y:S01]  /*12ac0*/  LDL R11, [R1+0xc] ;  /* 0x00000c00010b7983 */ /* 0x000ea20000100800 */
[----:B------:R-:W-:-:S13]  /*12ad0*/  ISETP.NE.AND P0, PT, R0, RZ, PT ;  /* 0x000000ff0000720c */ /* 0x000fda0003f05270 */
[----:B------:R-:W3:Y:S01]  /*12ae0*/  @!P0 S2R R3, SR_CgaCtaId ;  /* 0x0000000000038919 */ /* 0x000ee20000008800 */
[----:B------:R-:W-:-:S04]  /*12af0*/  @!P0 MOV R0, 0x400 ;  /* 0x0000040000008802 */ /* 0x000fc80000000f00 */
[----:B---3--:R-:W-:-:S05]  /*12b00*/  @!P0 LEA R0, R3, R0, 0x18 ;  /* 0x0000000003008211 */ /* 0x008fca00078ec0ff */
[----:B--2---:R2:W-:Y:S01]  /*12b10*/  @!P0 STS.128 [R0+0x308d0], R8 ;  /* 0x0308d00800008388 */ /* 0x0045e20000000c00 */
[----:B------:R-:W-:Y:S06]  /*12b20*/  BAR.ARV 0x5, 0x180 ;  /* 0x0146000000007b1d */ /* 0x000fec0000002000 */
.L_x_1306:
[----:B--2---:R-:W2:Y:S01]  /*12b30*/  LDL R0, [R1+0xc] ;  /* 0x00000c0001007983 */ /* 0x004ea20000100800 */
[----:B------:R-:W-:Y:S01]  /*12b40*/  ULDC UR4, c[0x0][0xc3c] ;  /* 0x00030f0000047ab9 */ /* 0x000fe20000000800 */
[----:B------:R-:W-:Y:S01]  /*12b50*/  IMAD.MOV.U32 R19, RZ, RZ, RZ ;  /* 0x000000ffff137224 */ /* 0x000fe200078e00ff */
[----:B--2---:R-:W-:Y:S01]  /*12b60*/  ISETP.GE.AND P0, PT, R0, UR4, PT ;  /* 0x0000000400007c0c */ /* 0x004fe2000bf06270 */
[----:B------:R-:W-:-:S05]  /*12b70*/  IMAD.MOV.U32 R0, RZ, RZ, 0x1 ;  /* 0x00000001ff007424 */ /* 0x000fca00078e00ff */
[----:B------:R2:W-:Y:S04]  /*12b80*/  STL [R1+0x10], R0 ;  /* 0x0000100001007387 */ /* 0x0005e80000100800 */
[----:B------:R2:W-:Y:S03]  /*12b90*/  STL [R1+0x50], RZ ;  /* 0x000050ff01007387 */ /* 0x0005e60000100800 */
[----:B------:R-:W-:Y:S05]  /*12ba0*/  @P0 BRA `(.L_x_1314) ;  /* 0x0000006c00240947 */ /* 0x000fea0003800000 */
[----:B------:R-:W4:Y:S01]  /*12bb0*/  S2UR UR5, SR_CgaCtaId ;  /* 0x00000000000579c3 */ /* 0x000f220000008800 */
[C---:B--2---:R-:W-:Y:S01]  /*12bc0*/  IMAD.SHL.U32 R0, R6.reuse, 0x8, RZ ;  /* 0x0000000806007824 */ /* 0x044fe200078e00ff */
[----:B------:R-:W-:Y:S01]  /*12bd0*/  LOP3.LUT R4, R6, 0x7f, RZ, 0xc0, !PT ;  /* 0x0000007f06047812 */ /* 0x000fe200078ec0ff */
[----:B------:R-:W-:Y:S01]  /*12be0*/  UMOV UR4, 0x400 ;  /* 0x0000040000047882 */ /* 0x000fe20000000000 */
[----:B------:R-:W-:Y:S01]  /*12bf0*/  BSSY B8, `(.L_x_1314) ;  /* 0x00006c4000087945 */ /* 0x000fe20003800000 */
[----:B------:R-:W-:Y:S01]  /*12c00*/  IMAD.MOV.U32 R19, RZ, RZ, RZ ;  /* 0x000000ffff137224 */ /* 0x000fe200078e00ff */
[----:B------:R-:W-:Y:S01]  /*12c10*/  LOP3.LUT R3, R0, 0x1f8, RZ, 0xc0, !PT ;  /* 0x000001f800037812 */ /* 0x000fe200078ec0ff */
[----:B01----:R-:W-:Y:S01]  /*12c20*/  IMAD.SHL.U32 R2, R4, 0x8, RZ ;  /* 0x0000000804027824 */ /* 0x003fe200078e00ff */
        /* <DEDUP_REMOVED lines=9> */
[----:B----4-:R-:W-:-:S06]  /*12cc0*/  ULEA UR4, UR5, UR4, 0x18 ;  /* 0x0000000405047291 */ /* 0x010fcc000f8ec03f */
[----:B------:R-:W-:-:S04]  /*12cd0*/  IMAD.U32 R18, RZ, RZ, UR4 ;  /* 0x00000004ff127e24 */ /* 0x000fc8000f8e00ff */
[----:B------:R-:W-:-:S05]  /*12ce0*/  IMAD R3, R3, 0x2, R18 ;  /* 0x0000000203037824 */ /* 0x000fca00078e0212 */
[----:B------:R0:W-:Y:S04]  /*12cf0*/  STL [R1+0x20], R3 ;  /* 0x0000200301007387 */ /* 0x0001e80000100800 */
[----:B------:R-:W-:Y:S04]  /*12d00*/  STL [R1+0x50], RZ ;  /* 0x000050ff01007387 */ /* 0x000fe80000100800 */
[----:B------:R1:W-:Y:S01]  /*12d10*/  STL [R1+0x10], R2 ;  /* 0x0000100201007387 */ /* 0x0003e20000100800 */
[C---:B0-----:R-:W-:Y:S02]  /*12d20*/  LOP3.LUT R3, R0.reuse, 0x40, RZ, 0xfc, !PT ;  /* 0x0000004000037812 */ /* 0x041fe400078efcff */
[----:B-1----:R-:W-:-:S02]  /*12d30*/  LOP3.LUT R2, R0, 0x80, RZ, 0xfc, !PT ;  /* 0x0000008000027812 */ /* 0x002fc400078efcff */
[----:B------:R-:W-:-:S07]  /*12d40*/  LOP3.LUT R0, R0, 0xc0, RZ, 0xfc, !PT ;  /* 0x000000c000007812 */ /* 0x000fce00078efcff */
.L_x_1437:
[----:B---3--:R-:W2:Y:S01]  /*12d50*/  LDL R9, [R1+0xc] ;  /* 0x00000c0001097983 */ /* 0x008ea20000100800 */
[----:B------:R-:W-:Y:S05]  /*12d60*/  YIELD ;  /* 0x0000000000007946 */ /* 0x000fea0003800000 */
[----:B------:R-:W-:Y:S01]  /*12d70*/  ULDC.64 UR4, c[0x0][0xa28] ;  /* 0x00028a0000047ab9 */ /* 0x000fe20000000a00 */
[----:B------:R-:W-:Y:S01]  /*12d80*/  IMAD.MOV.U32 R0, RZ, RZ, RZ ;  /* 0x000000ffff007224 */ /* 0x000fe200078e00ff */
[----:B------:R-:W-:Y:S01]  /*12d90*/  ISETP.NE.U32.AND P0, PT, RZ, UR4, PT ;  /* 0x00000004ff007c0c */ /* 0x000fe2000bf05070 */
[----:B01----:R-:W0:Y:S01]  /*12da0*/  LDC.64 R4, c[0x0][0xa00] ;  /* 0x00028000ff047b82 */ /* 0x003e220000000a00 */
[----:B------:R-:W-:Y:S01]  /*12db0*/  ULDC.64 UR8, c[0x0][0x208] ;  /* 0x0000820000087ab9 */ /* 0x000fe20000000a00 */
[----:B------:R-:W-:Y:S01]  /*12dc0*/  IMAD.MOV.U32 R10, RZ, RZ, RZ ;  /* 0x000000ffff0a7224 */ /* 0x000fe200078e00ff */
[----:B------:R-:W-:Y:S01]  /*12dd0*/  ISETP.NE.AND.EX P0, PT, RZ, UR5, PT, P0 ;  /* 0x00000005ff007c0c */ /* 0x000fe2000bf05300 */
[----:B------:R-:W-:Y:S01]  /*12de0*/  ULDC.64 UR4, c[0x0][0xa18] ;  /* 0x0002860000047ab9 */ /* 0x000fe20000000a00 */
[----:B------:R-:W-:-:S11]  /*12df0*/  ULDC.64 UR6, c[0x0][0xa08] ;  /* 0x0002820000067ab9 */ /* 0x000fd60000000a00 */
[----:B------:R-:W2:Y:S02]  /*12e00*/  @P0 LDC.64 R2, c[0x0][0xa28] ;  /* 0x00028a00ff020b82 */ /* 0x000ea40000000a00 */
[----:B--2---:R-:W-:-:S05]  /*12e10*/  @P0 IMAD.WIDE R2, R9, 0x4, R2 ;  /* 0x0000000409020825 */ /* 0x004fca00078e0202 */
[----:B------:R1:W5:Y:S01]  /*12e20*/  @P0 LDG.E R0, desc[UR8][R2.64] ;  /* 0x0000000802000981 */ /* 0x000362000c1e1900 */
[----:B------:R-:W-:Y:S01]  /*12e30*/  ISETP.NE.U32.AND P0, PT, RZ, UR4, PT ;  /* 0x00000004ff007c0c */ /* 0x000fe2000bf05070 */
[----:B0-----:R-:W-:Y:S01]  /*12e40*/  IMAD.WIDE R4, R9, 0x4, R4 ;  /* 0x0000000409047825 */ /* 0x001fe200078e0204 */
[----:B------:R-:W-:Y:S02]  /*12e50*/  ISETP.NE.U32.AND P1, PT, RZ, UR6, PT ;  /* 0x00000006ff007c0c */ /* 0x000fe4000bf25070 */
[----:B------:R-:W-:Y:S01]  /*12e60*/  ISETP.NE.AND.EX P2, PT, RZ, UR5, PT, P0 ;  /* 0x00000005ff007c0c */ /* 0x000fe2000bf45300 */
[----:B------:R-:W-:Y:S01]  /*12e70*/  ULDC.64 UR4, c[0x0][0xa00] ;  /* 0x0002800000047ab9 */ /* 0x000fe20000000a00 */
[----:B------:R-:W-:Y:S01]  /*12e80*/  ISETP.NE.AND.EX P1, PT, RZ, UR7, PT, P1 ;  /* 0x00000007ff007c0c */ /* 0x000fe2000bf25310 */
[----:B------:R-:W-:Y:S01]  /*12e90*/  IMAD.MOV.U32 R8, RZ, RZ, RZ ;  /* 0x000000ffff087224 */ /* 0x000fe200078e00ff */
[----:B------:R-:W-:Y:S01]  /*12ea0*/  ISETP.NE.U32.AND P0, PT, RZ, UR4, PT ;  /* 0x00000004ff007c0c */ /* 0x000fe2000bf05070 */
[----:B-1----:R-:W0:Y:S03]  /*12eb0*/  LDC.64 R2, c[0x0][0xa08] ;  /* 0x00028200ff027b82 */ /* 0x002e260000000a00 */
[----:B------:R-:W-:-:S05]  /*12ec0*/  ISETP.NE.AND.EX P0, PT, RZ, UR5, PT, P0 ;  /* 0x00000005ff007c0c */ /* 0x000fca000bf05300 */
[----:B------:R-:W1:Y:S08]  /*12ed0*/  @P2 LDC.64 R6, c[0x0][0xa18] ;  /* 0x00028600ff062b82 */ /* 0x000e700000000a00 */
[----:B------:R-:W2:Y:S01]  /*12ee0*/  @P0 LDG.E R10, desc[UR8][R4.64] ;  /* 0x00000008040a0981 */ /* 0x000ea2000c1e1900 */
[----:B------:R-:W-:Y:S01]  /*12ef0*/  ULDC UR4, c[0x0][0x288] ;  /* 0x0000a20000047ab9 */ /* 0x000fe20000000800 */
[----:B0-----:R-:W-:-:S05]  /*12f00*/  IMAD.WIDE R2, R9, 0x4, R2 ;  /* 0x0000000409027825 */ /* 0x001fca00078e0202 */
[----:B------:R-:W5:Y:S01]  /*12f10*/  @P1 LDG.E R8, desc[UR8][R2.64] ;  /* 0x0000000802081981 */ /* 0x000f62000c1e1900 */
[----:B-1----:R-:W-:-:S03]  /*12f20*/  @P2 IMAD.WIDE R6, R9, 0x4, R6 ;  /* 0x0000000409062825 */ /* 0x002fc600078e0206 */
        /* <DEDUP_REMOVED lines=15> */
[----:B------:R-:W0:Y:S04]  /*13020*/  LDG.E R7, desc[UR4][R4.64] ;  /* 0x0000000404077981 */ /* 0x000e28000c1e1900 */
[----:B------:R-:W0:Y:S02]  /*13030*/  LDG.E R4, desc[UR4][R4.64+0x4] ;  /* 0x0000040404047981 */ /* 0x000e24000c1e1900 */
[----:B0-----:R-:W-:-:S05]  /*13040*/  IMAD.IADD R10, R4, 0x1, -R7 ;  /* 0x00000001040a7824 */ /* 0x001fca00078e0a07 */
[----:B------:R1:W-:Y:S02]  /*13050*/  STL [R1+0x2c], R10 ;  /* 0x00002c0a01007387 */ /* 0x0003e40000100800 */
.L_x_1315:
[----:B------:R-:W2:Y:S01]  /*13060*/  LDL.LU R5, [R1+0x8] ;  /* 0x0000080001057983 */ /* 0x000ea20000300800 */
[----:B------:R-:W-:Y:S02]  /*13070*/  ULDC.64 UR4, c[0x0][0xa20] ;  /* 0x0002880000047ab9 */ /* 0x000fe40000000a00 */
[----:B------:R-:W-:-:S04]  /*13080*/  ISETP.NE.U32.AND P0, PT, RZ, UR4, PT ;  /* 0x00000004ff007c0c */ /* 0x000fc8000bf05070 */
[----:B------:R-:W-:Y:S02]  /*13090*/  ISETP.NE.AND.EX P0, PT, RZ, UR5, PT, P0 ;  /* 0x00000005ff007c0c */ /* 0x000fe4000bf05300 */
[C---:B--2---:R-:W-:Y:S02]  /*130a0*/  LOP3.LUT R7, R5.reuse, 0xff000000, RZ, 0xc0, !PT ;  /* 0xff00000005077812 */ /* 0x044fe400078ec0ff */
[C---:B------:R-:W-:Y:S02]  /*130b0*/  LOP3.LUT R4, R5.reuse, 0xff0000, RZ, 0xc0, !PT ;  /* 0x00ff000005047812 */ /* 0x040fe400078ec0ff */
[----:B------:R-:W-:Y:S02]  /*130c0*/  SHF.R.U32.HI R7, RZ, 0x8, R7 ;  /* 0x00000008ff077819 */ /* 0x000fe40000011607 */
[----:B------:R-:W-:Y:S02]  /*130d0*/  LOP3.LUT R16, R5, 0xffff, RZ, 0xc0, !PT ;  /* 0x0000ffff05107812 */ /* 0x000fe400078ec0ff */
[----:B------:R-:W-:Y:S01]  /*130e0*/  LEA.HI R7, R4, R7, RZ, 0x10 ;  /* 0x0000000704077211 */ /* 0x000fe200078f80ff */
[----:B-----5:R-:W-:-:S05]  /*130f0*/  IMAD.IADD R4, R8, 0x1, R0 ;  /* 0x0000000108047824 */ /* 0x020fca00078e0200 */
[----:B------:R2:W-:Y:S01]  /*13100*/  STL [R1+0x14], R4 ;  /* 0x0000140401007387 */ /* 0x0005e20000100800 */
[----:B------:R-:W-:Y:S05]  /*13110*/  @!P0 BRA `(.L_x_1316) ;  /* 0x0000000000148947 */ /* 0x000fea0003800000 */
[----:B------:R-:W3:Y:S01]  /*13120*/  LDC.64 R2, c[0x0][0xa20] ;  /* 0x00028800ff027b82 */ /* 0x000ee20000000a00 */
[----:B------:R-:W-:Y:S01]  /*13130*/  ULDC.64 UR4, c[0x0][0x208] ;  /* 0x0000820000047ab9 */ /* 0x000fe20000000a00 */
[----:B---3--:R-:W-:-:S05]  /*13140*/  IMAD.WIDE R2, R9, 0x4, R2 ;  /* 0x0000000409027825 */ /* 0x008fca00078e0202 */
[----:B------:R3:W5:Y:S01]  /*13150*/  LDG.E R6, desc[UR4][R2.64] ;  /* 0x0000000402067981 */ /* 0x000762000c1e1900 */
[----:B------:R-:W-:Y:S05]  /*13160*/  BRA `(.L_x_1317) ;  /* 0x0000000000147947 */ /* 0x000fea0003800000 */
.L_x_1316:
[----:B------:R-:W-:Y:S05]  /*13170*/  @!P1 BRA `(.L_x_1317) ;  /* 0x0000000000109947 */ /* 0x000fea0003800000 */
[----:B------:R-:W-:Y:S02]  /*13180*/  ULDC.64 UR4, c[0x0][0x208] ;  /* 0x0000820000047ab9 */ /* 0x000fe40000000a00 */
[----:B------:R-:W3:Y:S04]  /*13190*/  LDG.E R6, desc[UR4][R2.64] ;  /* 0x0000000402067981 */ /* 0x000ee8000c1e1900 */
[----:B------:R-:W3:Y:S02]  /*131a0*/  LDG.E R2, desc[UR4][R2.64+0x4] ;  /* 0x0000040402027981 */ /* 0x000ee4000c1e1900 */
[----:B---3--:R-:W-:-:S07]  /*131b0*/  IMAD.IADD R6, R2, 0x1, -R6 ;  /* 0x0000000102067824 */ /* 0x008fce00078e0a06 */
.L_x_1317:
[----:B--2---:R-:W2:Y:S01]  /*131c0*/  LDL.LU R4, [R1+0x4] ;  /* 0x0000040001047983 */ /* 0x004ea20000300800 */
[----:B---3--:R-:W3:Y:S01]  /*131d0*/  LDC R2, c[0x0][0x448] ;  /* 0x00011200ff027b82 */ /* 0x008ee20000000800 */
[----:B-----5:R-:W-:Y:S01]  /*131e0*/  IMAD.IADD R0, R6, 0x1, -R0 ;  /* 0x0000000106007824 */ /* 0x020fe200078e0a00 */
[----:B---3--:R-:W-:-:S13]  /*131f0*/  ISETP.NE.AND P1, PT, R2, 0x1, PT ;  /* 0x000000010200780c */ /* 0x008fda0003f25270 */
[----:B------:R-:W3:Y:S08]  /*13200*/  @P1 LDC R3, c[0x0][0x44c] ;  /* 0x00011300ff031b82 */ /* 0x000ef00000000800 */
[----:B------:R-:W4:Y:S01]  /*13210*/  @P1 LDC R2, c[0x0][0x450] ;  /* 0x00011400ff021b82 */ /* 0x000f220000000800 */
[----:B--2---:R-:W-:-:S04]  /*13220*/  IMAD.SHL.U32 R11, R4, 0x80, RZ ;  /* 0x00000080040b7824 */ /* 0x004fc800078e00ff */
[----:B------:R-:W-:Y:S01]  /*13230*/  VIADD R4, R11, 0x7f ;  /* 0x0000007f0b047836 */ /* 0x000fe20000000000 */
[----:B------:R2:W-:Y:S03]  /*13240*/  STL [R1+0x28], R11 ;  /* 0x0000280b01007387 */ /* 0x0005e60000100800 */
[----:B---3--:R-:W-:-:S04]  /*13250*/  @P1 IMAD.HI.U32 R3, R4, R3, RZ ;  /* 0x0000000304031227 */ /* 0x008fc800078e00ff */
[----:B------:R-:W-:Y:S01]  /*13260*/  IMAD.MOV.U32 R6, RZ, RZ, R4 ;  /* 0x000000ffff067224 */ /* 0x000fe200078e0004 */
[----:B----4-:R-:W-:Y:S01]  /*13270*/  @P1 SHF.R.U32.HI R6, RZ, R2, R3 ;  /* 0x00000002ff061219 */ /* 0x010fe20000011603 */
[----:B------:R-:W-:-:S05]  /*13280*/  VIADD R4, R0, 0x3f ;  /* 0x0000003f00047836 */ /* 0x000fca0000000000 */
[----:B------:R-:W-:-:S04]  /*13290*/  SHF.R.S32.HI R2, RZ, 0x1f, R4 ;  /* 0x0000001fff027819 */ /* 0x000fc80000011404 */
[----:B------:R-:W-:Y:S02]  /*132a0*/  LEA.HI R4, R2, R4, RZ, 0x6 ;  /* 0x0000000402047211 */ /* 0x000fe400078f30ff */
[----:B------:R-:W-:Y:S02]  /*132b0*/  IADD3 R2, R0, 0x1, -R10 ;  /* 0x0000000100027810 */ /* 0x000fe40007ffe80a */
[----:B------:R-:W-:-:S03]  /*132c0*/  SHF.R.S32.HI R9, RZ, 0x6, R4 ;  /* 0x00000006ff097819 */ /* 0x000fc60000011404 */
[----:B------:R-:W-:Y:S02]  /*132d0*/  IMAD.IADD R6, R2, 0x1, R6 ;  /* 0x0000000102067824 */ /* 0x000fe400078e0206 */
[----:B------:R-:W3:Y:S01]  /*132e0*/  LDC.64 R2, c[0x0][0x9e0] ;  /* 0x00027800ff027b82 */ /* 0x000ee20000000a00 */
[----:B------:R2:W-:Y:S01]  /*132f0*/  STL [R1+0x58], R9 ;  /* 0x0000580901007387 */ /* 0x0005e20000100800 */
[----:B---3--:R-:W-:Y:S01]  /*13300*/  ISETP.GE.AND P2, PT, R3, 0x1, PT ;  /* 0x000000010300780c */ /* 0x008fe20003f46270 */
[----:B------:R-:W-:-:S12]  /*13310*/  IMAD.IADD R2, R6, 0x1, R2 ;  /* 0x0000000106027824 */ /* 0x000fd800078e0202 */
[----:B--2---:R-:W-:Y:S05]  /*13320*/  @!P2 BRA `(.L_x_1318) ;  /* 0x000000000048a947 */ /* 0x004fea0003800000 */
[C---:B------:R-:W-:Y:S01]  /*13330*/  ISETP.GT.AND P0, PT, R6.reuse, RZ, PT ;  /* 0x000000ff0600720c */ /* 0x040fe20003f04270 */
[----:B------:R-:W-:Y:S01]  /*13340*/  BSSY B0, `(.L_x_1319) ;  /* 0x000000e000007945 */ /* 0x000fe20003800000 */
[----:B------:R-:W-:-:S11]  /*13350*/  VIADD R8, R6, 0xffffffff ;  /* 0xffffffff06087836 */ /* 0x000fd60000000000 */
[----:B------:R-:W-:Y:S05]  /*13360*/  @P0 BRA `(.L_x_1320) ;  /* 0x00000000001c0947 */ /* 0x000fea0003800000 */
[----:B------:R-:W-:Y:S01]  /*13370*/  ISETP.NE.AND P0, PT, R3, 0x1, PT ;  /* 0x000000010300780c */ /* 0x000fe20003f05270 */
[----:B------:R-:W-:-:S12]  /*13380*/  IMAD.MOV R6, RZ, RZ, -R6 ;  /* 0x000000ffff067224 */ /* 0x000fd800078e0a06 */
[----:B------:R-:W2:Y:S02]  /*13390*/  @P0 LDC.64 R4, c[0x0][0x9e8] ;  /* 0x00027a00ff040b82 */ /* 0x000ea40000000a00 */
[----:B--2---:R-:W-:-:S05]  /*133a0*/  @P0 IMAD.HI.U32 R4, R6, R4, RZ ;  /* 0x0000000406040227 */ /* 0x004fca00078e00ff */
[----:B------:R-:W-:-:S04]  /*133b0*/  @P0 SHF.R.U32.HI R6, RZ, R5, R4 ;  /* 0x00000005ff060219 */ /* 0x000fc80000011604 */
[----:B------:R-:W-:Y:S01]  /*133c0*/  LOP3.LUT R8, RZ, R6, RZ, 0x33, !PT ;  /* 0x00000006ff087212 */ /* 0x000fe200078e33ff */
[----:B------:R-:W-:Y:S06]  /*133d0*/  BRA `(.L_x_1321) ;  /* 0x0000000000107947 */ /* 0x000fec0003800000 */
.L_x_1320:
[----:B------:R-:W-:-:S13]  /*133e0*/  ISETP.NE.AND P0, PT, R3, 0x1, PT ;  /* 0x000000010300780c */ /* 0x000fda0003f05270 */
[----:B------:R-:W2:Y:S02]  /*133f0*/  @P0 LDC.64 R4, c[0x0][0x9e8] ;  /* 0x00027a00ff040b82 */ /* 0x000ea40000000a00 */
[----:B--2---:R-:W-:-:S05]  /*13400*/  @P0 IMAD.HI.U32 R4, R8, R4, RZ ;  /* 0x0000000408040227 */ /* 0x004fca00078e00ff */
[----:B------:R-:W-:-:S07]  /*13410*/  @P0 SHF.R.U32.HI R8, RZ, R5, R4 ;  /* 0x00000005ff080219 */ /* 0x000fce0000011604 */
.L_x_1321:
[----:B------:R-:W-:Y:S05]  /*13420*/  BSYNC B0 ;  /* 0x0000000000007941 */ /* 0x000fea0003800000 */
.L_x_1319:
[----:B------:R-:W-:-:S05]  /*13430*/  IMAD R8, R8, R3, R3 ;  /* 0x0000000308087224 */ /* 0x000fca00078e0203 */
[----:B------:R-:W-:-:S07]  /*13440*/  VIMNMX R2, R2, R8, PT ;  /* 0x0000000802027248 */ /* 0x000fce0003fe0100 */
.L_x_1318:
[----:B------:R-:W2:Y:S01]  /*13450*/  @P1 LDC R4, c[0x0][0x44c] ;  /* 0x00011300ff041b82 */ /* 0x000ea20000000800 */
[----:B------:R-:W-:Y:S01]  /*13460*/  IMAD.MOV.U32 R5, RZ, RZ, R11 ;  /* 0x000000ffff057224 */ /* 0x000fe200078e000b */
[----:B------:R-:W-:Y:S01]  /*13470*/  ULDC UR4, c[0x0][0x9dc] ;  /* 0x0002770000047ab9 */ /* 0x000fe20000000800 */
[----:B------:R-:W-:-:S05]  /*13480*/  VIADD R2, R2, 0x3f ;  /* 0x0000003f02027836 */ /* 0x000fca0000000000 */
[----:B------:R-:W3:Y:S01]  /*13490*/  @P1 LDC R6, c[0x0][0x450] ;  /* 0x00011400ff061b82 */ /* 0x000ee20000000800 */
[----:B--2---:R-:W-:-:S05]  /*134a0*/  @P1 IMAD.HI.U32 R4, R11, R4, RZ ;  /* 0x000000040b041227 */ /* 0x004fca00078e00ff */
[----:B---3--:R-:W-:-:S04]  /*134b0*/  @P1 SHF.R.U32.HI R5, RZ, R6, R4 ;  /* 0x00000006ff051219 */ /* 0x008fc80000011604 */
[----:B------:R-:W-:Y:S02]  /*134c0*/  IADD3 R6, R5, R0, -R10 ;  /* 0x0000000005067210 */ /* 0x000fe40007ffe80a */
[----:B------:R-:W-:-:S04]  /*134d0*/  SHF.R.S32.HI R0, RZ, 0x1f, R2 ;  /* 0x0000001fff007819 */ /* 0x000fc80000011402 */
[----:B------:R-:W-:Y:S01]  /*134e0*/  LEA.HI R0, R0, R2, RZ, 0x6 ;  /* 0x0000000200007211 */ /* 0x000fe200078f30ff */
[----:B------:R-:W-:-:S03]  /*134f0*/  VIADD R2, R6, -UR4 ;  /* 0x8000000406027c36 */ /* 0x000fc60008000000 */
[----:B------:R-:W-:-:S04]  /*13500*/  SHF.R.S32.HI R4, RZ, 0x6, R0 ;  /* 0x00000006ff047819 */ /* 0x000fc80000011400 */
[----:B------:R-:W-:Y:S01]  /*13510*/  VIMNMX R0, R9, R4, PT ;  /* 0x0000000409007248 */ /* 0x000fe20003fe0100 */
[----:B------:R2:W-:Y:S01]  /*13520*/  STL [R1+0x54], R4 ;  /* 0x0000540401007387 */ /* 0x0005e20000100800 */
[----:B------:R-:W-:Y:S05]  /*13530*/  @!P2 BRA `(.L_x_1322) ;  /* 0x000000000044a947 */ /* 0x000fea0003800000 */
[----:B------:R-:W-:Y:S01]  /*13540*/  ISETP.GT.AND P0, PT, R6, -0x1, PT ;  /* 0xffffffff0600780c */ /* 0x000fe20003f04270 */
[----:B------:R-:W-:-:S12]  /*13550*/  BSSY B0, `(.L_x_1323) ;  /* 0x000000d000007945 */ /* 0x000fd80003800000 */
[----:B------:R-:W-:Y:S05]  /*13560*/  @P0 BRA `(.L_x_1324) ;  /* 0x00000000001c0947 */ /* 0x000fea0003800000 */
[----:B------:R-:W-:Y:S02]  /*13570*/  ISETP.NE.AND P0, PT, R3, 0x1, PT ;  /* 0x000000010300780c */ /* 0x000fe40003f05270 */
[----:B------:R-:W-:-:S11]  /*13580*/  LOP3.LUT R6, RZ, R6, RZ, 0x33, !PT ;  /* 0x00000006ff067212 */ /* 0x000fd600078e33ff */
[----:B--2---:R-:W2:Y:S02]  /*13590*/  @P0 LDC.64 R4, c[0x0][0x9e8] ;  /* 0x00027a00ff040b82 */ /* 0x004ea40000000a00 */
[----:B--2---:R-:W-:-:S05]  /*135a0*/  @P0 IMAD.HI.U32 R4, R6, R4, RZ ;  /* 0x0000000406040227 */ /* 0x004fca00078e00ff */
[----:B------:R-:W-:-:S04]  /*135b0*/  @P0 SHF.R.U32.HI R6, RZ, R5, R4 ;  /* 0x00000005ff060219 */ /* 0x000fc80000011604 */
[----:B------:R-:W-:Y:S01]  /*135c0*/  LOP3.LUT R6, RZ, R6, RZ, 0x33, !PT ;  /* 0x00000006ff067212 */ /* 0x000fe200078e33ff */
[----:B------:R-:W-:Y:S06]  /*135d0*/  BRA `(.L_x_1325) ;  /* 0x0000000000107947 */ /* 0x000fec0003800000 */
.L_x_1324:
[----:B------:R-:W-:-:S13]  /*135e0*/  ISETP.NE.AND P0, PT, R3, 0x1, PT ;  /* 0x000000010300780c */ /* 0x000fda0003f05270 */
[----:B--2---:R-:W2:Y:S02]  /*135f0*/  @P0 LDC.64 R4, c[0x0][0x9e8] ;  /* 0x00027a00ff040b82 */ /* 0x004ea40000000a00 */
[----:B--2---:R-:W-:-:S05]  /*13600*/  @P0 IMAD.HI.U32 R4, R6, R4, RZ ;  /* 0x0000000406040227 */ /* 0x004fca00078e00ff */
[----:B------:R-:W-:-:S07]  /*13610*/  @P0 SHF.R.U32.HI R6, RZ, R5, R4 ;  /* 0x00000005ff060219 */ /* 0x000fce0000011604 */
.L_x_1325:
[----:B------:R-:W-:Y:S05]  /*13620*/  BSYNC B0 ;  /* 0x0000000000007941 */ /* 0x000fea0003800000 */
.L_x_1323:
[----:B------:R-:W-:-:S05]  /*13630*/  IMAD R3, R6, R3, RZ ;  /* 0x0000000306037224 */ /* 0x000fca00078e02ff */
[----:B------:R-:W-:-:S07]  /*13640*/  VIMNMX R2, R2, R3, !PT ;  /* 0x0000000302027248 */ /* 0x000fce0007fe0100 */
.L_x_1322:
[----:B------:R-:W-:Y:S01]  /*13650*/  SHF.R.S32.HI R3, RZ, 0x1f, R2 ;  /* 0x0000001fff037819 */ /* 0x000fe20000011402 */
[----:B------:R-:W-:Y:S01]  /*13660*/  IMAD.MOV.U32 R5, RZ, RZ, RZ ;  /* 0x000000ffff057224 */ /* 0x000fe200078e00ff */
[----:B--2---:R-:W-:Y:S01]  /*13670*/  SHF.R.U32.HI R4, RZ, 0x10, R7 ;  /* 0x00000010ff047819 */ /* 0x004fe20000011607 */
[----:B------:R-:W-:Y:S01]  /*13680*/  BSSY B0, `(.L_x_1326) ;  /* 0x0000029000007945 */ /* 0x000fe20003800000 */
[----:B------:R-:W-:Y:S01]  /*13690*/  LEA.HI R3, R3, R2, RZ, 0x6 ;  /* 0x0000000203037211 */ /* 0x000fe200078f30ff */
[----:B01----:R-:W-:Y:S01]  /*136a0*/  IMAD.MOV.U32 R10, RZ, RZ, R5 ;  /* 0x000000ffff0a7224 */ /* 0x003fe200078e0005 */
[----:B------:R-:W-:Y:S02]  /*136b0*/  ISETP.NE.AND P0, PT, R4, RZ, PT ;  /* 0x000000ff0400720c */ /* 0x000fe40003f05270 */
[----:B------:R-:W-:Y:S02]  /*136c0*/  SHF.R.S32.HI R3, RZ, 0x6, R3 ;  /* 0x00000006ff037819 */ /* 0x000fe40000011403 */
[----:B------:R-:W-:-:S02]  /*136d0*/  LOP3.LUT R8, R7, 0xff, RZ, 0xc0, !PT ;  /* 0x000000ff07087812 */ /* 0x000fc400078ec0ff */
[----:B------:R-:W-:-:S04]  /*136e0*/  VIMNMX R9, RZ, R3, !PT ;  /* 0x00000003ff097248 */ /* 0x000fc80007fe0100 */
[----:B------:R-:W-:Y:S01]  /*136f0*/  ISETP.GT.AND P1, PT, R0, R9, PT ;  /* 0x000000090000720c */ /* 0x000fe20003f24270 */
[----:B------:R0:W-:Y:S02]  /*13700*/  STL [R1+0x34], R9 ;  /* 0x0000340901007387 */ /* 0x0001e40000100800 */
[----:B------:R-:W1:Y:S02]  /*13710*/  @!P0 LDC R4, c[0x0][0x9f0] ;  /* 0x00027c00ff048b82 */ /* 0x000e640000000800 */
[----:B------:R0:W-:Y:S04]  /*13720*/  STL [R1+0x38], R5 ;  /* 0x0000380501007387 */ /* 0x0001e80000100800 */
[----:B------:R0:W-:Y:S04]  /*13730*/  STL [R1+0x40], R8 ;  /* 0x0000400801007387 */ /* 0x0001e80000100800 */
[----:B------:R-:W-:Y:S05]  /*13740*/  @!P1 BRA `(.L_x_1327) ;  /* 0x0000000000709947 */ /* 0x000fea0003800000 */
[-C--:B01----:R-:W-:Y:S02]  /*13750*/  IABS R5, R4.reuse ;  /* 0x0000000400057213 */ /* 0x083fe40000000000 */
[----:B------:R-:W-:Y:S02]  /*13760*/  IABS R7, R4 ;  /* 0x0000000400077213 */ /* 0x000fe40000000000 */
[----:B------:R-:W0:Y:S03]  /*13770*/  I2F.RP R2, R5 ;  /* 0x0000000500027306 */ /* 0x000e260000209400 */
[----:B------:R-:W-:-:S05]  /*13780*/  IMAD.MOV R7, RZ, RZ, -R7 ;  /* 0x000000ffff077224 */ /* 0x000fca00078e0a07 */
[----:B0-----:R-:W0:Y:S02]  /*13790*/  MUFU.RCP R2, R2 ;  /* 0x0000000200027308 */ /* 0x001e240000001000 */
[----:B0-----:R-:W-:-:S06]  /*137a0*/  VIADD R2, R2, 0xffffffe ;  /* 0x0ffffffe02027836 */ /* 0x001fcc0000000000 */
[----:B------:R-:W0:Y:S02]  /*137b0*/  F2I.FTZ.U32.TRUNC.NTZ R3, R2 ;  /* 0x0000000200037305 */ /* 0x000e24000021f000 */
[----:B0-----:R-:W-:-:S04]  /*137c0*/  IMAD.MOV R2, RZ, RZ, -R3 ;  /* 0x000000ffff027224 */ /* 0x001fc800078e0a03 */
[----:B------:R-:W-:Y:S02]  /*137d0*/  IMAD R6, R2, R5, RZ ;  /* 0x0000000502067224 */ /* 0x000fe400078e02ff */
[----:B------:R-:W-:-:S04]  /*137e0*/  IMAD.MOV.U32 R2, RZ, RZ, RZ ;  /* 0x000000ffff027224 */ /* 0x000fc800078e00ff */
[----:B------:R-:W-:Y:S01]  /*137f0*/  IMAD.HI.U32 R6, R3, R6, R2 ;  /* 0x0000000603067227 */ /* 0x000fe200078e0002 */
[----:B------:R-:W-:-:S05]  /*13800*/  IADD3 R3, R4, -0x1, R0 ;  /* 0xffffffff04037810 */ /* 0x000fca0007ffe000 */
[----:B------:R-:W-:-:S05]  /*13810*/  IMAD.IADD R3, R3, 0x1, -R9 ;  /* 0x0000000103037824 */ /* 0x000fca00078e0a09 */
[----:B------:R-:W-:Y:S02]  /*13820*/  IABS R2, R3 ;  /* 0x0000000300027213 */ /* 0x000fe40000000000 */
[----:B------:R-:W-:-:S03]  /*13830*/  LOP3.LUT R3, R3, R4, RZ, 0x3c, !PT ;  /* 0x0000000403037212 */ /* 0x000fc600078e3cff */
        /* <DEDUP_REMOVED lines=13> */
.L_x_1327:
[----:B------:R-:W-:Y:S05]  /*13910*/  BSYNC B0 ;  /* 0x0000000000007941 */ /* 0x000fea0003800000 */
.L_x_1326:
[----:B------:R-:W-:Y:S01]  /*13920*/  IMAD.MOV.U32 R3, RZ, RZ, R10 ;  /* 0x000000ffff037224 */ /* 0x000fe200078e000a */
[----:B------:R-:W-:Y:S03]  /*13930*/  BSSY B7, `(.L_x_1328) ;  /* 0x00004ce000077945 */ /* 0x000fe60003800000 */
[----:B------:R-:W-:-:S05]  /*13940*/  IMAD R2, R8, R3, R9 ;  /* 0x0000000308027224 */ /* 0x000fca00078e0209 */
[----:B------:R-:W-:Y:S01]  /*13950*/  VIADDMNMX R0, R2, R3, R0, PT ;  /* 0x0000000302007246 */ /* 0x000fe20003800100 */
[----:B------:R3:W-:Y:S03]  /*13960*/  STL [R1+0x24], R2 ;  /* 0x0000240201007387 */ /* 0x0007e60000100800 */
[----:B------:R-:W-:Y:S01]  /*13970*/  ISETP.GT.AND P0, PT, R0, R2, PT ;  /* 0x000000020000720c */ /* 0x000fe20003f04270 */
[----:B------:R3:W-:-:S12]  /*13980*/  STL [R1+0x3c], R0 ;  /* 0x00003c0001007387 */ /* 0x0007d80000100800 */
[----:B---3--:R-:W-:Y:S05]  /*13990*/  @P0 BRA `(.L_x_1329) ;  /* 0x00000000004c0947 */ /* 0x008fea0003800000 */
[----:B------:R-:W3:Y:S02]  /*139a0*/  S2R R2, SR_TID.X ;  /* 0x0000000000027919 */ /* 0x000ee40000002100 */
[----:B---3--:R-:W-:-:S04]  /*139b0*/  LOP3.LUT R2, R2, 0x7f, RZ, 0xc0, !PT ;  /* 0x0000007f02027812 */ /* 0x008fc800078ec0ff */
[----:B------:R-:W-:-:S13]  /*139c0*/  ISETP.NE.AND P0, PT, R2, RZ, PT ;  /* 0x000000ff0200720c */ /* 0x000fda0003f05270 */
[----:B------:R-:W-:Y:S05]  /*139d0*/  @P0 BRA `(.L_x_1330) ;  /* 0x0000004c000c0947 */ /* 0x000fea0003800000 */
[----:B------:R-:W3:Y:S01]  /*139e0*/  S2R R3, SR_LANEID ;  /* 0x0000000000037919 */ /* 0x000ee20000000000 */
[----:B------:R-:W-:Y:S01]  /*139f0*/  VOTEU.ANY UR4, UPT, PT ;  /* 0x0000000000047886 */ /* 0x000fe200038e0100 */
[----:B------:R-:W-:Y:S01]  /*13a00*/  ULDC.64 UR6, c[0x0][0x208] ;  /* 0x0000820000067ab9 */ /* 0x000fe20000000a00 */
[----:B------:R-:W3:Y:S08]  /*13a10*/  FLO.U32 R0, UR4 ;  /* 0x0000000400007d00 */ /* 0x000ef000080e0000 */
[----:B0-----:R-:W0:Y:S01]  /*13a20*/  POPC R5, UR4 ;  /* 0x0000000400057d09 */ /* 0x001e220008000000 */
[----:B---3--:R-:W-:-:S02]  /*13a30*/  ISETP.EQ.U32.AND P0, PT, R0, R3, PT ;  /* 0x000000030000720c */ /* 0x008fc40003f02070 */
[----:B------:R-:W0:Y:S11]  /*13a40*/  LDC.64 R2, c[0x0][0xc60] ;  /* 0x00031800ff027b82 */ /* 0x000e360000000a00 */
[----:B0-----:R-:W3:Y:S01]  /*13a50*/  @P0 ATOMG.E.ADD.STRONG.GPU PT, R3, desc[UR6][R2.64], R5 ;  /* 0x00000005020309a8 */ /* 0x001ee200081ee1c6 */
[----:B-1----:R-:W0:Y:S02]  /*13a60*/  S2R R4, SR_LTMASK ;  /* 0x0000000000047919 */ /* 0x002e240000003900 */
[----:B0-----:R-:W-:-:S04]  /*13a70*/  LOP3.LUT R4, R4, UR4, RZ, 0xc0, !PT ;  /* 0x0000000404047c12 */ /* 0x001fc8000f8ec0ff */
[----:B------:R-:W0:Y:S01]  /*13a80*/  POPC R7, R4 ;  /* 0x0000000400077309 */ /* 0x000e220000000000 */
[----:B---3--:R-:W0:Y:S02]  /*13a90*/  SHFL.IDX PT, R0, R3, R0, 0x1f ;  /* 0x00001f0003007589 */ /* 0x008e2400000e0000 */
[----:B0-----:R-:W-:-:S05]  /*13aa0*/  IADD3 R0, R0, UR38, R7 ;  /* 0x0000002600007c10 */ /* 0x001fca000fffe007 */
[----:B------:R3:W-:Y:S01]  /*13ab0*/  STL [R1], R0 ;  /* 0x0000000001007387 */ /* 0x0007e20000100800 */
[----:B------:R-:W-:Y:S05]  /*13ac0*/  BRA `(.L_x_1330) ;  /* 0x0000004800d07947 */ /* 0x000fea0003800000 */
.L_x_1329:
        /* <DEDUP_REMOVED lines=8> */
[----:B-1----:R-:W-:Y:S02]  /*13b50*/  IMAD.U32 R4, RZ, RZ, UR6 ;  /* 0x00000006ff047e24 */ /* 0x002fe4000f8e00ff */
[----:B------:R-:W1:Y:S01]  /*13b60*/  LDC.64 R2, c[0x4][R2] ;  /* 0x0100000002027b82 */ /* 0x000e620000000a00 */
[----:B0-----:R-:W-:Y:S02]  /*13b70*/  IMAD.U32 R5, RZ, RZ, UR7 ;  /* 0x00000007ff057e24 */ /* 0x001fe4000f8e00ff */
[----:B------:R-:W-:Y:S02]  /*13b80*/  IMAD.U32 R6, RZ, RZ, UR8 ;  /* 0x00000008ff067e24 */ /* 0x000fe4000f8e00ff */
[----:B------:R-:W-:-:S02]  /*13b90*/  IMAD.U32 R7, RZ, RZ, UR9 ;  /* 0x00000009ff077e24 */ /* 0x000fc4000f8e00ff */
[----:B--2---:R-:W-:Y:S02]  /*13ba0*/  IMAD.U32 R10, RZ, RZ, UR4 ;  /* 0x00000004ff0a7e24 */ /* 0x004fe4000f8e00ff */
[----:B------:R-:W-:Y:S02]  /*13bb0*/  IMAD.U32 R11, RZ, RZ, UR5 ;  /* 0x00000005ff0b7e24 */ /* 0x000fe4000f8e00ff */
[----:B------:R-:W-:Y:S02]  /*13bc0*/  IMAD.MOV.U32 R8, RZ, RZ, 0x70 ;  /* 0x00000070ff087424 */ /* 0x000fe400078e00ff */
[----:B------:R-:W-:Y:S02]  /*13bd0*/  IMAD.MOV.U32 R12, RZ, RZ, 0x1 ;  /* 0x00000001ff0c7424 */ /* 0x000fe400078e00ff */
[----:B------:R-:W-:-:S07]  /*13be0*/  IMAD.MOV.U32 R13, RZ, RZ, RZ ;  /* 0x000000ffff0d7224 */ /* 0x000fce00078e00ff */
[----:B------:R-:W-:-:S07]  /*13bf0*/  LEPC R20, `(.L_x_1332) ;  /* 0x000000001014794e */ /* 0x000fce0000000000 */
[----:B-1----:R-:W-:Y:S05]  /*13c00*/  CALL.ABS.NOINC R2 ;  /* 0x0000000002007343 */ /* 0x002fea0003c00000 */
.L_x_1332:
[----:B------:R-:W-:Y:S05]  /*13c10*/  BSYNC B6 ;  /* 0x0000000000067941 */ /* 0x000fea0003800000 */
.L_x_1331:
        /* <DEDUP_REMOVED lines=9> */
[----:B-1----:R-:W-:Y:S02]  /*13cb0*/  IMAD.U32 R4, RZ, RZ, UR6 ;  /* 0x00000006ff047e24 */ /* 0x002fe4000f8e00ff */
[----:B0-----:R-:W-:Y:S02]  /*13cc0*/  IMAD.U32 R5, RZ, RZ, UR7 ;  /* 0x00000007ff057e24 */ /* 0x001fe4000f8e00ff */
[----:B------:R-:W-:Y:S02]  /*13cd0*/  IMAD.U32 R6, RZ, RZ, UR8 ;  /* 0x00000008ff067e24 */ /* 0x000fe4000f8e00ff */
[----:B------:R-:W-:-:S02]  /*13ce0*/  IMAD.U32 R7, RZ, RZ, UR9 ;  /* 0x00000009ff077e24 */ /* 0x000fc4000f8e00ff */
[----:B--2---:R-:W-:Y:S02]  /*13cf0*/  IMAD.U32 R10, RZ, RZ, UR4 ;  /* 0x00000004ff0a7e24 */ /* 0x004fe4000f8e00ff */
[----:B------:R-:W-:Y:S02]  /*13d00*/  IMAD.U32 R11, RZ, RZ, UR5 ;  /* 0x00000005ff0b7e24 */ /* 0x000fe4000f8e00ff */
[----:B------:R-:W-:Y:S02]  /*13d10*/  IMAD.MOV.U32 R8, RZ, RZ, 0x70 ;  /* 0x00000070ff087424 */ /* 0x000fe400078e00ff */
[----:B------:R-:W-:Y:S02]  /*13d20*/  IMAD.MOV.U32 R12, RZ, RZ, 0x1 ;  /* 0x00000001ff0c7424 */ /* 0x000fe400078e00ff */
[----:B---3--:R-:W-:-:S07]  /*13d30*/  IMAD.MOV.U32 R13, RZ, RZ, RZ ;  /* 0x000000ffff0d7224 */ /* 0x008fce00078e00ff */
[----:B------:R-:W-:-:S07]  /*13d40*/  LEPC R20, `(.L_x_1335) ;  /* 0x000000001014794e */ /* 0x000fce0000000000 */
[----:B----4-:R-:W-:Y:S05]  /*13d50*/  CALL.ABS.NOINC R2 ;  /* 0x0000000002007343 */ /* 0x010fea0003c00000 */
.L_x_1335:
[----:B------:R0:W1:Y:S01]  /*13d60*/  LDC.64 R2, c[0x4][R17] ;  /* 0x0100000011027b82 */ /* 0x0000620000000a00 */
[----:B------:R-:W-:Y:S01]  /*13d70*/  ULDC.64 UR6, c[0x4][0x1b8] ;  /* 0x01006e0000067ab9 */ /* 0x000fe20000000a00 */
[----:B------:R-:W-:Y:S01]  /*13d80*/  ULDC.64 UR8, c[0x4][0x1c0] ;  /* 0x0100700000087ab9 */ /* 0x000fe20000000a00 */
[----:B------:R-:W-:Y:S01]  /*13d90*/  ULDC.64 UR4, c[0x4][0x150] ;  /* 0x0100540000047ab9 */ /* 0x000fe20000000a00 */
        /* <DEDUP_REMOVED lines=11> */
.L_x_1334:
[----:B------:R-:W-:Y:S05]  /*13e50*/  BSYNC B6 ;  /* 0x0000000000067941 */ /* 0x000fea0003800000 */
.L_x_1333:
[----:B------:R-:W3:Y:S01]  /*13e60*/  LDL R0, [R1+0xc] ;  /* 0x00000c0001007983 */ /* 0x000ee20000100800 */
[----:B------:R-:W-:Y:S02]  /*13e70*/  ULDC.64 UR4, c[0x0][0x9f8] ;  /* 0x00027e0000047ab9 */ /* 0x000fe40000000a00 */
[----:B------:R-:W-:Y:S01]  /*13e80*/  ISETP.NE.U32.AND P0, PT, RZ, UR4, PT ;  /* 0x00000004ff007c0c */ /* 0x000fe2000bf05070 */
[----:B------:R-:W4:Y:S01]  /*13e90*/  LDL R17, [R1+0x3c] ;  /* 0x00003c0001117983 */ /* 0x000f220000100800 */
[----:B------:R-:W-:Y:S02]  /*13ea0*/  ULDC.64 UR6, c[0x0][0x208] ;  /* 0x0000820000067ab9 */ /* 0x000fe40000000a00 */
[----:B------:R-:W-:Y:S01]  /*13eb0*/  ISETP.NE.AND.EX P0, PT, RZ, UR5, PT, P0 ;  /* 0x00000005ff007c0c */ /* 0x000fe2000bf05300 */
[----:B------:R-:W-:-:S12]  /*13ec0*/  ULDC.64 UR4, c[0x0][0xa08] ;  /* 0x0002820000047ab9 */ /* 0x000fd80000000a00 */
[----:B------:R-:W5:Y:S01]  /*13ed0*/  @P0 LDC.64 R2, c[0x0][0x9f8] ;  /* 0x00027e00ff020b82 */ /* 0x000f620000000a00 */
[----:B---3--:R-:W-:Y:S02]  /*13ee0*/  IMAD.MOV.U32 R7, RZ, RZ, R0 ;  /* 0x000000ffff077224 */ /* 0x008fe400078e0000 */
[----:B-----5:R-:W-:-:S05]  /*13ef0*/  @P0 IMAD.WIDE R2, R0, 0x4, R2 ;  /* 0x0000000400020825 */ /* 0x020fca00078e0202 */
[----:B------:R3:W0:Y:S01]  /*13f00*/  @P0 LDG.E R7, desc[UR6][R2.64] ;  /* 0x0000000602070981 */ /* 0x000622000c1e1900 */
[----:B----4-:R-:W-:Y:S01]  /*13f10*/  VIADD R0, R17, 0xffffffff ;  /* 0xffffffff11007836 */ /* 0x010fe20000000000 */
[----:B---3--:R-:W3:Y:S02]  /*13f20*/  LDC.64 R2, c[0x0][0x418] ;  /* 0x00010600ff027b82 */ /* 0x008ee40000000a00 */
[----:B---3--:R-:W-:Y:S01]  /*13f30*/  LOP3.LUT P0, RZ, R2, UR4, RZ, 0xfc, !PT ;  /* 0x0000000402ff7c12 */ /* 0x008fe2000f80fcff */
[----:B------:R-:W-:-:S03]  /*13f40*/  UMOV UR4, 0xffffffff ;  /* 0xffffffff00047882 */ /* 0x000fc60000000000 */
[----:B------:R-:W-:Y:S02]  /*13f50*/  LOP3.LUT P0, RZ, R3, UR5, RZ, 0xfc, P0 ;  /* 0x0000000503ff7c12 */ /* 0x000fe4000800fcff */
[----:B0-----:R-:W-:Y:S01]  /*13f60*/  SHF.R.S32.HI R8, RZ, 0x1f, R7 ;  /* 0x0000001fff087819 */ /* 0x001fe20000011407 */
[----:B------:R0:W-:Y:S01]  /*13f70*/  STL [R1+0x8], R7 ;  /* 0x0000080701007387 */ /* 0x0001e20000100800 */
[----:B------:R-:W-:-:S03]  /*13f80*/  SEL R17, R7, RZ, !P0 ;  /* 0x000000ff07117207 */ /* 0x000fc60004000000 */
[----:B------:R0:W-:Y:S01]  /*13f90*/  STL [R1+0x1c], R8 ;  /* 0x00001c0801007387 */ /* 0x0001e20000100800 */
[----:B------:R-:W-:Y:S05]  /*13fa0*/  BRA.DIV UR4, `(.L_x_1336) ;  /* 0x0000005e04ec7947 */ /* 0x000fea000b800000 */
[----:B-1----:R-:W1:Y:S02]  /*13fb0*/  S2R R4, SR_TID.X ;  /* 0x0000000000047919 */ /* 0x002e640000002100 */
[----:B-1----:R-:W-:-:S04]  /*13fc0*/  SHF.R.U32.HI R4, RZ, 0x5, R4 ;  /* 0x00000005ff047819 */ /* 0x002fc80000011604 */
[----:B------:R-:W-:-:S05]  /*13fd0*/  LOP3.LUT R4, R4, 0x3, RZ, 0xc0, !PT ;  /* 0x0000000304047812 */ /* 0x000fca00078ec0ff */
[----:B------:R1:W3:Y:S02]  /*13fe0*/  SHFL.IDX PT, R14, R4, RZ, 0x1f ;  /* 0x00001fff040e7589 */ /* 0x0002e400000e0000 */
.L_x_1453:
[----:B-1----:R-:W4:Y:S01]  /*13ff0*/  LDL.LU R4, [R1+0x18] ;  /* 0x0000180001047983 */ /* 0x002f220000300800 */
[----:B------:R-:W-:Y:S02]  /*14000*/  PLOP3.LUT P1, PT, PT, PT, PT, 0x8, 0x0 ;  /* 0x000000000000781c */ /* 0x000fe40003f2e170 */
[----:B---3--:R-:W-:Y:S01]  /*14010*/  ISETP.NE.AND P0, PT, R14, RZ, PT ;  /* 0x000000ff0e00720c */ /* 0x008fe20003f05270 */
[----:B------:R1:W-:Y:S01]  /*14020*/  STL [R1+0x4], R0 ;  /* 0x0000040001007387 */ /* 0x0003e20000100800 */
[----:B----4-:R-:W-:-:S09]  /*14030*/  LOP3.LUT R4, R4, 0xfffffffe, RZ, 0xc0, !PT ;  /* 0xfffffffe04047812 */ /* 0x010fd200078ec0ff */
[----:B------:R-:W-:-:S05]  /*14040*/  @P1 LOP3.LUT R4, R4, 0x1, RZ, 0xfc, !PT ;  /* 0x0000000104041812 */ /* 0x000fca00078efcff */
[----:B------:R1:W-:Y:S01]  /*14050*/  STL [R1+0x18], R4 ;  /* 0x0000180401007387 */ /* 0x0003e20000100800 */
[----:B------:R-:W-:Y:S05]  /*14060*/  @P0 BRA `(.L_x_1337) ;  /* 0x00000004004c0947 */ /* 0x000fea0003800000 */
[----:B------:R-:W-:-:S03]  /*14070*/  UMOV UR4, 0xffffffff ;  /* 0xffffffff00047882 */ /* 0x000fc60000000000 */
[----:B------:R-:W-:Y:S05]  /*14080*/  BRA.DIV UR4, `(.L_x_1338) ;  /* 0x0000005e04e87947 */ /* 0x000fea000b800000 */
[----:B------:R-:W-:-:S13]  /*14090*/  ELECT P6, URZ, PT ;  /* 0x00000000003f782f */ /* 0x000fda00038c0000 */
.L_x_1456:
[----:B------:R-:W-:Y:S05]  /*140a0*/  @!P6 BRA `(.L_x_1337) ;  /* 0x00000004003ce947 */ /* 0x000fea0003800000 */
[----:B------:R-:W-:-:S04]  /*140b0*/  ISETP.NE.U32.AND P0, PT, R2, RZ, PT ;  /* 0x000000ff0200720c */ /* 0x000fc80003f05070 */
[----:B------:R-:W-:-:S13]  /*140c0*/  ISETP.NE.AND.EX P0, PT, R3, RZ, PT, P0 ;  /* 0x000000ff0300720c */ /* 0x000fda0003f05300 */
[----:B------:R-:W-:Y:S05]  /*140d0*/  @!P0 BRA `(.L_x_1339) ;  /* 0x0000000000548947 */ /* 0x000fea0003800000 */
[----:B------:R-:W3:Y:S01]  /*140e0*/  LDC R6, c[0x0][0x43c] ;  /* 0x00010f00ff067b82 */ /* 0x000ee20000000800 */
[----:B------:R-:W-:Y:S01]  /*140f0*/  IMAD.MOV.U32 R9, RZ, RZ, R0 ;  /* 0x000000ffff097224 */ /* 0x000fe200078e0000 */
[----:B------:R-:W-:Y:S01]  /*14100*/  ULDC.64 UR4, c[0x0][0x428] ;  /* 0x00010a0000047ab9 */ /* 0x000fe20000000a00 */
[----:B------:R-:W-:Y:S02]  /*14110*/  ULDC.64 UR6, c[0x0][0x208] ;  /* 0x0000820000067ab9 */ /* 0x000fe40000000a00 */
[----:B-1----:R-:W-:Y:S01]  /*14120*/  IMAD.MOV.U32 R0, RZ, RZ, R9 ;  /* 0x000000ffff007224 */ /* 0x002fe200078e0009 */
[----:B---3--:R-:W-:-:S13]  /*14130*/  ISETP.NE.AND P0, PT, R6, 0x1, PT ;  /* 0x000000010600780c */ /* 0x008fda0003f05270 */
[----:B------:R-:W1:Y:S02]  /*14140*/  @P0 LDC.64 R4, c[0x0][0x440] ;  /* 0x00011000ff040b82 */ /* 0x000e640000000a00 */
[----:B-1----:R-:W-:-:S05]  /*14150*/  @P0 IMAD.HI.U32 R4, R9, R4, RZ ;  /* 0x0000000409040227 */ /* 0x002fca00078e00ff */
        /* <DEDUP_REMOVED lines=13> */
.L_x_1339:
[----:B---3--:R-:W3:Y:S01]  /*14230*/  LDL R2, [R1+0x10] ;  /* 0x0000100001027983 */ /* 0x008ee20000100800 */
[----:B-1----:R-:W-:Y:S01]  /*14240*/  IMAD R0, R19, 0x8, R18 ;  /* 0x0000000813007824 */ /* 0x002fe200078e0212 */
[----:B---3--:R-:W-:-:S04]  /*14250*/  SHF.L.U32 R2, R2, 0x1f, RZ ;  /* 0x0000001f02027819 */ /* 0x008fc800000006ff */
[----:B------:R-:W1:Y:S02]  /*14260*/  SYNCS.PHASECHK.TRANS64.TRYWAIT P0, [R0+URZ+0x30840], R2 ;  /* 0x03084002000075a7 */ /* 0x000e64000800017f */
[----:B-1----:R-:W-:Y:S05]  /*14270*/  @!P0 BRA `(.L_x_1340) ;  /* 0x0000005c008c8947 */ /* 0x002fea0003800000 */
.L_x_1457:
[----:B------:R-:W3:Y:S02]  /*14280*/  S2R R3, SR_TID.X ;  /* 0x0000000000037919 */ /* 0x000ee40000002100 */
[----:B---3--:R-:W-:-:S04]  /*14290*/  LOP3.LUT R3, R3, 0x7f, RZ, 0xc0, !PT ;  /* 0x0000007f03037812 */ /* 0x008fc800078ec0ff */
[----:B------:R-:W-:-:S13]  /*142a0*/  ISETP.NE.AND P0, PT, R3, RZ, PT ;  /* 0x000000ff0300720c */ /* 0x000fda0003f05270 */
[----:B------:R-:W-:Y:S05]  /*142b0*/  @P0 BRA `(.L_x_1341) ;  /* 0x00000000001c0947 */ /* 0x000fea0003800000 */
[----:B------:R-:W3:Y:S01]  /*142c0*/  S2R R3, SR_TID.X ;  /* 0x0000000000037919 */ /* 0x000ee20000002100 */
[----:B-1----:R-:W-:-:S04]  /*142d0*/  IMAD.MOV.U32 R2, RZ, RZ, 0x8000 ;  /* 0x00008000ff027424 */ /* 0x002fc800078e00ff */
[----:B------:R4:W-:Y:S01]  /*142e0*/  SYNCS.ARRIVE.TRANS64 RZ, [R0+URZ+0x30830], R2 ;  /* 0x0308300200ff79a7 */ /* 0x0009e2000800003f */
[----:B---3--:R-:W-:-:S04]  /*142f0*/  LOP3.LUT R3, R3, 0x1f, RZ, 0xc0, !PT ;  /* 0x0000001f03037812 */ /* 0x008fc800078ec0ff */
[----:B------:R-:W-:-:S13]  /*14300*/  ISETP.NE.AND P0, PT, R3, RZ, PT ;  /* 0x000000ff0300720c */ /* 0x000fda0003f05270 */
[----:B----4-:R-:W-:Y:S05]  /*14310*/  @!P0 BRA `(.L_x_1341) ;  /* 0x0000000000048947 */ /* 0x010fea0003800000 */
[----:B------:R-:W-:Y:S01]  /*14320*/  BPT.TRAP 0x1 ;  /* 0x000000040000795c */ /* 0x000fe20000300000 */
.L_x_1341:
[----:B-1----:R-:W3:Y:S04]  /*14330*/  LDL R2, [R1+0x14] ;  /* 0x0000140001027983 */ /* 0x002ee80000100800 */
[----:B------:R-:W4:Y:S01]  /*14340*/  LDL R3, [R1+0x4] ;  /* 0x0000040001037983 */ /* 0x000f220000100800 */
[----:B------:R-:W-:Y:S01]  /*14350*/  R2UR UR9, R0 ;  /* 0x00000000000972ca */ /* 0x000fe200000e0000 */
[----:B------:R-:W-:-:S05]  /*14360*/  IMAD R0, R19, 0x8000, R18 ;  /* 0x0000800013007824 */ /* 0x000fca00078e0212 */
[----:B------:R-:W-:Y:S01]  /*14370*/  R2UR UR14, R0 ;  /* 0x00000000000e72ca */ /* 0x000fe200000e0000 */
[----:B------:R-:W-:Y:S01]  /*14380*/  UIADD3 UR4, UP0, UR36, 0x370, URZ ;  /* 0x0000037024047890 */ /* 0x000fe2000ff1e03f */
[----:B---3--:R-:W-:Y:S02]  /*14390*/  R2UR UR5, R2 ;  /* 0x00000000020572ca */ /* 0x008fe400000e0000 */
[----:B------:R-:W3:Y:S01]  /*143a0*/  LDL.LU R2, [R1+0x18] ;  /* 0x0000180001027983 */ /* 0x000ee20000300800 */
[----:B----4-:R-:W-:Y:S02]  /*143b0*/  R2UR UR11, R3 ;  /* 0x00000000030b72ca */ /* 0x010fe400000e0000 */
[----:B------:R-:W-:Y:S02]  /*143c0*/  R2UR UR12, R16 ;  /* 0x00000000100c72ca */ /* 0x000fe400000e0000 */
[----:B-----5:R-:W-:Y:S01]  /*143d0*/  R2UR UR13, R17 ;  /* 0x00000000110d72ca */ /* 0x020fe200000e0000 */
[----:B------:R-:W-:Y:S01]  /*143e0*/  UIADD3 UR9, UR9, 0x30830, URZ ;  /* 0x0003083009097890 */ /* 0x000fe2000fffe03f */
[----:B------:R-:W-:-:S02]  /*143f0*/  PLOP3.LUT P0, PT, PT, PT, PT, 0x80, 0x0 ;  /* 0x000000000000781c */ /* 0x000fc40003f0f070 */
[----:B------:R-:W-:Y:S02]  /*14400*/  UIADD3 UR8, UR14, 0x20400, URZ ;  /* 0x000204000e087890 */ /* 0x000fe4000fffe03f */
[----:B------:R-:W-:-:S03]  /*14410*/  UIADD3 UR15, UR14, 0x22400, URZ ;  /* 0x000224000e0f7890 */ /* 0x000fc6000fffe03f */
[----:B------:R-:W-:Y:S02]  /*14420*/  ULEA UR11, UR11, UR5, 0x6 ;  /* 0x000000050b0b7291 */ /* 0x000fe4000f8e303f */
[----:B------:R-:W-:Y:S02]  /*14430*/  UIADD3.X UR5, URZ, UR37, URZ, UP0, !UPT ;  /* 0x000000253f057290 */ /* 0x000fe400087fe43f */
[----:B------:R-:W-:Y:S01]  /*14440*/  UIADD3 UR17, UR14, 0x24400, URZ ;  /* 0x000244000e117890 */ /* 0x000fe2000fffe03f */
[----:B------:R-:W-:Y:S01]  /*14450*/  UMOV UR10, URZ ;  /* 0x0000003f000a7c82 */ /* 0x000fe20008000000 */
[----:B------:R-:W-:Y:S01]  /*14460*/  UMOV UR6, 0x0 ;  /* 0x0000000000067882 */ /* 0x000fe20000000000 */
[----:B------:R-:W-:Y:S01]  /*14470*/  UMOV UR7, 0x14f00000 ;  /* 0x14f0000000077882 */ /* 0x000fe20000000000 */
[----:B------:R-:W-:Y:S01]  /*14480*/  UMOV UR16, 0x40 ;  /* 0x0000004000107882 */ /* 0x000fe20000000000 */
[----:B------:R-:W-:Y:S02]  /*14490*/  UIADD3 UR18, UR14, 0x26400, URZ ;  /* 0x000264000e127890 */ /* 0x000fe4000fffe03f */
[----:B------:R1:W-:Y:S01]  /*144a0*/  UTMALDG.4D [UR8], [UR4], desc[UR6] ;  /* 0x00000608040075b4 */ /* 0x0003e20008019000 */
[----:B------:R-:W-:Y:S01]  /*144b0*/  UMOV UR14, 0x80 ;  /* 0x00000080000e7882 */ /* 0x000fe20000000000 */
[----:B-1----:R-:W-:Y:S01]  /*144c0*/  UMOV UR8, UR15 ;  /* 0x0000000f00087c82 */ /* 0x002fe20008000000 */
[----:B------:R-:W-:-:S02]  /*144d0*/  UMOV UR10, UR16 ;  /* 0x00000010000a7c82 */ /* 0x000fc40008000000 */
[----:B------:R1:W-:Y:S02]  /*144e0*/  UTMALDG.4D [UR8], [UR4], desc[UR6] ;  /* 0x00000608040075b4 */ /* 0x0003e40008019000 */
[----:B-1----:R-:W-:Y:S01]  /*144f0*/  UMOV UR8, UR17 ;  /* 0x0000001100087c82 */ /* 0x002fe20008000000 */
[----:B------:R-:W-:Y:S01]  /*14500*/  UMOV UR10, UR14 ;  /* 0x0000000e000a7c82 */ /* 0x000fe20008000000 */
[----:B------:R-:W-:Y:S01]  /*14510*/  UMOV UR14, 0xc0 ;  /* 0x000000c0000e7882 */ /* 0x000fe20000000000 */
[----:B------:R1:W-:Y:S02]  /*14520*/  UTMALDG.4D [UR8], [UR4], desc[UR6] ;  /* 0x00000608040075b4 */ /* 0x0003e40008019000 */
[----:B-1----:R-:W-:Y:S01]  /*14530*/  UMOV UR8, UR18 ;  /* 0x0000001200087c82 */ /* 0x002fe20008000000 */
[----:B------:R-:W-:Y:S02]  /*14540*/  UMOV UR10, UR14 ;  /* 0x0000000e000a7c82 */ /* 0x000fe40008000000 */
[----:B------:R4:W-:Y:S01]  /*14550*/  UTMALDG.4D [UR8], [UR4], desc[UR6] ;  /* 0x00000608040075b4 */ /* 0x0009e20008019000 */
[----:B---3--:R-:W-:-:S04]  /*14560*/  LOP3.LUT R2, R2, 0xfffffffe, RZ, 0xc0, !PT ;  /* 0xfffffffe02027812 */ /* 0x008fc800078ec0ff */
[----:B------:R-:W-:-:S05]  /*14570*/  @P0 LOP3.LUT R2, R2, 0x1, RZ, 0xfc, !PT ;  /* 0x0000000102020812 */ /* 0x000fca00078efcff */
[----:B------:R4:W-:Y:S01]  /*14580*/  STL [R1+0x18], R2 ;  /* 0x0000180201007387 */ /* 0x0009e20000100800 */
[----:B------:R-:W-:Y:S01]  /*14590*/  NOP ;  /* 0x0000000000007918 */ /* 0x000fe20000000000 */
.L_x_1337:
[----:B------:R-:W1:Y:S01]  /*145a0*/  LDL.LU R3, [R1+0x30] ;  /* 0x0000300001037983 */ /* 0x000e620000300800 */
[----:B------:R-:W-:Y:S05]  /*145b0*/  WARPSYNC.ALL ;  /* 0x0000000000007948 */ /* 0x000fea0003800000 */
[----:B----4-:R-:W-:Y:S01]  /*145c0*/  ULDC.64 UR4, c[0x0][0x298] ;  /* 0x0000a60000047ab9 */ /* 0x010fe20000000a00 */
[----:B------:R-:W-:Y:S01]  /*145d0*/  BSSY B6, `(.L_x_1342) ;  /* 0x000001c000067945 */ /* 0x000fe20003800000 */
[----:B------:R-:W-:Y:S01]  /*145e0*/  BAR.SYNC.DEFER_BLOCKING 0x8, 0x180 ;  /* 0x0206000000007b1d */ /* 0x000fe20000010000 */
[----:B-1----:R-:W-:Y:S01]  /*145f0*/  SHF.R.S32.HI R0, RZ, 0x1f, R3 ;  /* 0x0000001fff007819 */ /* 0x002fe20000011403 */
[----:B------:R-:W-:-:S04]  /*14600*/  IMAD.WIDE.U32 R4, R3, UR4, RZ ;  /* 0x0000000403047c25 */ /* 0x000fc8000f8e00ff */
[----:B------:R-:W-:Y:S01]  /*14610*/  IMAD R2, R0, UR4, RZ ;  /* 0x0000000400027c24 */ /* 0x000fe2000f8e02ff */
[----:B------:R1:W-:Y:S01]  /*14620*/  STL.64 [R1+0x48], R4 ;  /* 0x0000480401007387 */ /* 0x0003e20000100a00 */
[----:B------:R-:W-:Y:S02]  /*14630*/  VIADD R0, R18, 0x10400 ;  /* 0x0001040012007836 */ /* 0x000fe40000000000 */
[----:B------:R-:W-:-:S03]  /*14640*/  IMAD R2, R3, UR5, R2 ;  /* 0x0000000503027c24 */ /* 0x000fc6000f8e0202 */
[----:B------:R-:W-:Y:S01]  /*14650*/  LOP3.LUT P0, RZ, R0, 0x3ff, RZ, 0xc0, !PT ;  /* 0x000003ff00ff7812 */ /* 0x000fe2000780c0ff */
[----:B------:R-:W-:-:S05]  /*14660*/  IMAD.IADD R0, R5, 0x1, R2 ;  /* 0x0000000105007824 */ /* 0x000fca00078e0202 */
[----:B------:R1:W-:Y:S07]  /*14670*/  STL [R1+0x30], R0 ;  /* 0x0000300001007387 */ /* 0x0003ee0000100800 */
[----:B------:R-:W-:Y:S05]  /*14680*/  @!P0 BRA `(.L_x_1343) ;  /* 0x0000000000408947 */ /* 0x000fea0003800000 */
[----:B------:R-:W-:Y:S01]  /*14690*/  MOV R2, 0x0 ;  /* 0x0000000000027802 */ /* 0x000fe20000000f00 */
[----:B------:R-:W-:Y:S01]  /*146a0*/  ULDC.64 UR6, c[0x4][0x1b8] ;  /* 0x01006e0000067ab9 */ /* 0x000fe20000000a00 */
[----:B------:R-:W-:Y:S01]  /*146b0*/  ULDC.64 UR8, c[0x4][0x1c0] ;  /* 0x0100700000087ab9 */ /* 0x000fe20000000a00 */
[----:B------:R-:W-:Y:S01]  /*146c0*/  ULDC.64 UR4, c[0x4][0x130] ;  /* 0x01004c0000047ab9 */ /* 0x000fe20000000a00 */
[----:B-1----:R-:W-:Y:S02]  /*146d0*/  IMAD.U32 R4, RZ, RZ, UR6 ;  /* 0x00000006ff047e24 */ /* 0x002fe4000f8e00ff */
[----:B------:R-:W1:Y:S01]  /*146e0*/  LDC.64 R2, c[0x4][R2] ;  /* 0x0100000002027b82 */ /* 0x000e620000000a00 */
[----:B------:R-:W-:Y:S02]  /*146f0*/  IMAD.U32 R5, RZ, RZ, UR7 ;  /* 0x00000007ff057e24 */ /* 0x000fe4000f8e00ff */
[----:B------:R-:W-:Y:S02]  /*14700*/  IMAD.U32 R6, RZ, RZ, UR8 ;  /* 0x00000008ff067e24 */ /* 0x000fe4000f8e00ff */
[----:B0-----:R-:W-:-:S02]  /*14710*/  IMAD.U32 R7, RZ, RZ, UR9 ;  /* 0x00000009ff077e24 */ /* 0x001fc4000f8e00ff */
[----:B--2---:R-:W-:Y:S02]  /*14720*/  IMAD.U32 R10, RZ, RZ, UR4 ;  /* 0x00000004ff0a7e24 */ /* 0x004fe4000f8e00ff */
[----:B------:R-:W-:Y:S02]  /*14730*/  IMAD.U32 R11, RZ, RZ, UR5 ;  /* 0x00000005ff0b7e24 */ /* 0x000fe4000f8e00ff */
[----:B------:R-:W-:Y:S02]  /*14740*/  IMAD.MOV.U32 R8, RZ, RZ, 0x70 ;  /* 0x00000070ff087424 */ /* 0x000fe400078e00ff */
[----:B------:R-:W-:Y:S02]  /*14750*/  IMAD.MOV.U32 R12, RZ, RZ, 0x1 ;  /* 0x00000001ff0c7424 */ /* 0x000fe400078e00ff */
[----:B------:R-:W-:-:S07]  /*14760*/  IMAD.MOV.U32 R13, RZ, RZ, RZ ;  /* 0x000000ffff0d7224 */ /* 0x000fce00078e00ff */
[----:B------:R-:W-:-:S07]  /*14770*/  LEPC R20, `(.L_x_1343) ;  /* 0x000000001014794e */ /* 0x000fce0000000000 */
[----:B-1----:R-:W-:Y:S05]  /*14780*/  CALL.ABS.NOINC R2 ;  /* 0x0000000002007343 */ /* 0x002fea0003c00000 */
.L_x_1343:
[----:B------:R-:W-:Y:S05]  /*14790*/  BSYNC B6 ;  /* 0x0000000000067941 */ /* 0x000fea0003800000 */
.L_x_1342:
[----:B-1----:R-:W3:Y:S01]  /*147a0*/  LDL.LU R0, [R1+0x30] ;  /* 0x0000300001007983 */ /* 0x002ee20000300800 */
[----:B------:R-:W-:Y:S01]  /*147b0*/  ULDC.64 UR6, c[0x0][0xa00] ;  /* 0x0002800000067ab9 */ /* 0x000fe20000000a00 */
[----:B0-----:R-:W0:Y:S01]  /*147c0*/  LDC R7, c[0x0][0x448] ;  /* 0x00011200ff077b82 */ /* 0x001e220000000800 */
[----:B------:R-:W-:Y:S01]  /*147d0*/  ULDC.64 UR4, c[0x0][0x2d8] ;  /* 0x0000b60000047ab9 */ /* 0x000fe20000000a00 */
[----:B------:R-:W3:Y:S04]  /*147e0*/  LDL.LU.64 R2, [R1+0x48] ;  /* 0x0000480001027983 */ /* 0x000ee80000300a00 */
[----:B------:R-:W4:Y:S04]  /*147f0*/  LDL R5, [R1+0xc] ;  /* 0x00000c0001057983 */ /* 0x000f280000100800 */
[----:B------:R-:W2:Y:S01]  /*14800*/  LDL R8, [R1+0x28] ;  /* 0x0000280001087983 */ /* 0x000ea20000100800 */
[----:B------:R-:W-:-:S04]  /*14810*/  ISETP.NE.U32.AND P0, PT, RZ, UR6, PT ;  /* 0x00000006ff007c0c */ /* 0x000fc8000bf05070 */
[----:B------:R-:W-:Y:S01]  /*14820*/  ISETP.NE.AND.EX P0, PT, RZ, UR7, PT, P0 ;  /* 0x00000007ff007c0c */ /* 0x000fe2000bf05300 */
[----:B------:R-:W1:Y:S02]  /*14830*/  S2R R9, SR_TID.X ;  /* 0x0000000000097919 */ /* 0x000e640000002100 */
[----:B-1----:R-:W-:Y:S02]  /*14840*/  IMAD.SHL.U32 R9, R9, 0x10, RZ ;  /* 0x0000001009097824 */ /* 0x002fe400078e00ff */
[----:B---3--:R-:W-:Y:S01]  /*14850*/  IMAD.MOV.U32 R3, RZ, RZ, R0 ;  /* 0x000000ffff037224 */ /* 0x008fe200078e0000 */
[----:B----4-:R-:W-:-:S04]  /*14860*/  SHF.R.S32.HI R0, RZ, 0x1f, R5 ;  /* 0x0000001fff007819 */ /* 0x010fc80000011405 */
[----:B------:R-:W-:Y:S02]  /*14870*/  SEL R4, R0, RZ, !P0 ;  /* 0x000000ff00047207 */ /* 0x000fe40004000000 */
[----:B------:R-:W-:Y:S02]  /*14880*/  SEL R0, R5, RZ, !P0 ;  /* 0x000000ff05007207 */ /* 0x000fe40004000000 */
[----:B------:R-:W1:Y:S01]  /*14890*/  S2R R5, SR_TID.X ;  /* 0x0000000000057919 */ /* 0x000e620000002100 */
[----:B0-----:R-:W-:Y:S01]  /*148a0*/  ISETP.NE.AND P0, PT, R7, 0x1, PT ;  /* 0x000000010700780c */ /* 0x001fe20003f05270 */
[----:B------:R-:W-:-:S04]  /*148b0*/  IMAD.WIDE.U32 R2, R16, UR4, R2 ;  /* 0x0000000410027c25 */ /* 0x000fc8000f8e0002 */
[----:B------:R-:W-:Y:S01]  /*148c0*/  IMAD R3, R16, UR5, R3 ;  /* 0x0000000510037c24 */ /* 0x000fe2000f8e0203 */
[----:B------:R-:W-:-:S07]  /*148d0*/  ULDC.64 UR4, c[0x0][0x2e0] ;  /* 0x0000b80000047ab9 */ /* 0x000fce0000000a00 */
[----:B------:R-:W0:Y:S01]  /*148e0*/  @P0 LDC R6, c[0x0][0x450] ;  /* 0x00011400ff060b82 */ /* 0x000e220000000800 */
[----:B-1----:R-:W-:-:S04]  /*148f0*/  LOP3.LUT R5, R5, 0x7f, RZ, 0xc0, !PT ;  /* 0x0000007f05057812 */ /* 0x002fc800078ec0ff */
[----:B------:R-:W-:-:S04]  /*14900*/  SHF.R.U32.HI R5, RZ, 0x3, R5 ;  /* 0x00000003ff057819 */ /* 0x000fc80000011605 */
[----:B------:R-:W-:Y:S02]  /*14910*/  LOP3.LUT R9, R5, 0x70, R9, 0xf8, !PT ;  /* 0x0000007005097812 */ /* 0x000fe400078ef809 */
[----:B------:R-:W1:Y:S01]  /*14920*/  @P0 LDC R5, c[0x0][0x44c] ;  /* 0x00011300ff050b82 */ /* 0x000e620000000800 */
[----:B------:R-:W-:Y:S02]  /*14930*/  IMAD R4, R4, UR4, RZ ;  /* 0x0000000404047c24 */ /* 0x000fe4000f8e02ff */
[----:B------:R-:W-:-:S04]  /*14940*/  IMAD.WIDE.U32 R2, R0, UR4, R2 ;  /* 0x0000000400027c25 */ /* 0x000fc8000f8e0002 */
[----:B------:R-:W-:Y:S01]  /*14950*/  IMAD R0, R0, UR5, R4 ;  /* 0x0000000500007c24 */ /* 0x000fe2000f8e0204 */
[----:B------:R-:W-:Y:S01]  /*14960*/  ULDC.64 UR4, c[0x0][0x2d0] ;  /* 0x0000b40000047ab9 */ /* 0x000fe20000000a00 */
[----:B--2---:R-:W-:Y:S02]  /*14970*/  IMAD.IADD R4, R9, 0x1, R8 ;  /* 0x0000000109047824 */ /* 0x004fe400078e0208 */
[----:B------:R-:W2:Y:S01]  /*14980*/  S2R R9, SR_TID.X ;  /* 0x0000000000097919 */ /* 0x000ea20000002100 */
[----:B------:R-:W-:Y:S02]  /*14990*/  IMAD.IADD R3, R3, 0x1, R0 ;  /* 0x0000000103037824 */ /* 0x000fe400078e0200 */
[----:B------:R-:W-:Y:S02]  /*149a0*/  IMAD.MOV.U32 R0, RZ, RZ, R4 ;  /* 0x000000ffff007224 */ /* 0x000fe400078e0004 */
[----:B-1----:R-:W-:-:S05]  /*149b0*/  @P0 IMAD.HI.U32 R5, R4, R5, RZ ;  /* 0x0000000504050227 */ /* 0x002fca00078e00ff */
[----:B0-----:R-:W-:-:S05]  /*149c0*/  @P0 SHF.R.U32.HI R0, RZ, R6, R5 ;  /* 0x00000006ff000219 */ /* 0x001fca0000011605 */
[----:B------:R-:W-:-:S04]  /*149d0*/  IMAD.MOV R5, RZ, RZ, -R0 ;  /* 0x000000ffff057224 */ /* 0x000fc800078e0a00 */
[----:B------:R-:W-:Y:S01]  /*149e0*/  IMAD R4, R7, R5, R4 ;  /* 0x0000000507047224 */ /* 0x000fe200078e0204 */
[----:B------:R-:W-:Y:S01]  /*149f0*/  SHF.R.S32.HI R5, RZ, 0x1f, R0 ;  /* 0x0000001fff057819 */ /* 0x000fe20000011400 */
[----:B------:R-:W-:-:S04]  /*14a00*/  IMAD.WIDE.U32 R2, R0, UR4, R2 ;  /* 0x0000000400027c25 */ /* 0x000fc8000f8e0002 */
[----:B------:R-:W-:-:S04]  /*14a10*/  IMAD R5, R5, UR4, RZ ;  /* 0x0000000405057c24 */ /* 0x000fc8000f8e02ff */
[----:B------:R-:W-:Y:S01]  /*14a20*/  IMAD R0, R0, UR5, R5 ;  /* 0x0000000500007c24 */ /* 0x000fe2000f8e0205 */
[----:B------:R-:W-:-:S03]  /*14a30*/  ULDC.64 UR4, c[0x0][0x2c8] ;  /* 0x0000b20000047ab9 */ /* 0x000fc60000000a00 */
[----:B------:R-:W-:Y:S01]  /*14a40*/  IMAD.IADD R3, R3, 0x1, R0 ;  /* 0x0000000103037824 */ /* 0x000fe200078e0200 */
[----:B------:R-:W-:Y:S01]  /*14a50*/  SHF.R.S32.HI R0, RZ, 0x1f, R4 ;  /* 0x0000001fff007819 */ /* 0x000fe20000011404 */
[----:B--2---:R-:W-:-:S04]  /*14a60*/  IMAD.SHL.U32 R9, R9, 0x8, RZ ;  /* 0x0000000809097824 */ /* 0x004fc800078e00ff */
[----:B------:R-:W-:Y:S01]  /*14a70*/  IMAD R0, R0, UR4, RZ ;  /* 0x0000000400007c24 */ /* 0x000fe2000f8e02ff */
[----:B------:R-:W-:Y:S01]  /*14a80*/  LOP3.LUT R9, R9, 0x38, RZ, 0xc0, !PT ;  /* 0x0000003809097812 */ /* 0x000fe200078ec0ff */
[----:B------:R-:W-:-:S04]  /*14a90*/  IMAD.WIDE.U32 R2, R4, UR4, R2 ;  /* 0x0000000404027c25 */ /* 0x000fc8000f8e0002 */
[----:B------:R-:W-:Y:S01]  /*14aa0*/  IMAD R4, R4, UR5, R0 ;  /* 0x0000000504047c24 */ /* 0x000fe2000f8e0200 */
[C---:B------:R-:W-:Y:S01]  /*14ab0*/  LOP3.LUT R12, R9.reuse, 0x40, RZ, 0xfc, !PT ;  /* 0x00000040090c7812 */ /* 0x040fe200078efcff */
[----:B------:R-:W-:Y:S01]  /*14ac0*/  ULDC.64 UR4, c[0x0][0x280] ;  /* 0x0000a00000047ab9 */ /* 0x000fe20000000a00 */
[----:B------:R-:W-:Y:S01]  /*14ad0*/  LOP3.LUT R11, R9, 0x80, RZ, 0xfc, !PT ;  /* 0x00000080090b7812 */ /* 0x000fe200078efcff */
[----:B------:R-:W-:Y:S01]  /*14ae0*/  IMAD.IADD R3, R3, 0x1, R4 ;  /* 0x0000000103037824 */ /* 0x000fe200078e0204 */
[----:B------:R-:W-:Y:S02]  /*14af0*/  LOP3.LUT R9, R9, 0xc0, RZ, 0xfc, !PT ;  /* 0x000000c009097812 */ /* 0x000fe400078efcff */
[----:B------:R-:W-:Y:S01]  /*14b00*/  LEA R4, P0, R2, UR4, 0x1 ;  /* 0x0000000402047c11 */ /* 0x000fe2000f8008ff */
[----:B------:R-:W-:Y:S02]  /*14b10*/  ULDC UR4, c[0x0][0x2b8] ;  /* 0x0000ae0000047ab9 */ /* 0x000fe40000000800 */
[----:B------:R-:W-:-:S02]  /*14b20*/  ISETP.GE.AND P3, PT, R9, UR4, PT ;  /* 0x0000000409007c0c */ /* 0x000fc4000bf66270 */
[----:B------:R0:W5:Y:S01]  /*14b30*/  LDL R9, [R1+0x20] ;  /* 0x0000200001097983 */ /* 0x0001620000100800 */
[----:B------:R-:W1:Y:S01]  /*14b40*/  S2R R10, SR_TID.X ;  /* 0x00000000000a7919 */ /* 0x000e620000002100 */
[----:B------:R-:W-:Y:S02]  /*14b50*/  LEA.HI.X R3, R2, UR5, R3, 0x1, P0 ;  /* 0x0000000502037c11 */ /* 0x000fe400080f0c03 */
[----:B------:R-:W-:Y:S02]  /*14b60*/  ISETP.GE.AND P1, PT, R12, UR4, PT ;  /* 0x000000040c007c0c */ /* 0x000fe4000bf26270 */
[----:B------:R-:W-:Y:S01]  /*14b70*/  ISETP.GE.AND P2, PT, R11, UR4, PT ;  /* 0x000000040b007c0c */ /* 0x000fe2000bf46270 */
[----:B-1----:R-:W-:-:S05]  /*14b80*/  IMAD.SHL.U32 R10, R10, 0x8, RZ ;  /* 0x000000080a0a7824 */ /* 0x002fca00078e00ff */
[----:B------:R-:W-:-:S04]  /*14b90*/  LOP3.LUT R10, R10, 0x38, RZ, 0xc0, !PT ;  /* 0x000000380a0a7812 */ /* 0x000fc800078ec0ff */
[----:B------:R-:W-:Y:S01]  /*14ba0*/  ISETP.GE.AND P0, PT, R10, UR4, PT ;  /* 0x000000040a007c0c */ /* 0x000fe2000bf06270 */
[----:B------:R-:W-:-:S03]  /*14bb0*/  UMOV UR4, 0xffffffff ;  /* 0xffffffff00047882 */ /* 0x000fc60000000000 */
[----:B0-----:R-:W-:Y:S09]  /*14bc0*/  BRA.DIV UR4, `(.L_x_1344) ;  /* 0x00000056044c7947 */ /* 0x001ff2000b800000 */
[----:B------:R-:W2:Y:S04]  /*14bd0*/  LDL.LU R6, [R1+0x2c] ;  /* 0x00002c0001067983 */ /* 0x000ea80000300800 */
[----:B------:R-:W3:Y:S01]  /*14be0*/  LDL.LU R11, [R1+0x28] ;  /* 0x00002800010b7983 */ /* 0x000ee20000300800 */
[----:B------:R-:W0:Y:S02]  /*14bf0*/  S2R R8, SR_TID.X ;  /* 0x0000000000087919 */ /* 0x000e240000002100 */
[----:B0-----:R-:W-:-:S04]  /*14c00*/  LOP3.LUT R8, R8, 0x7f, RZ, 0xc0, !PT ;  /* 0x0000007f08087812 */ /* 0x001fc800078ec0ff */
[----:B------:R-:W-:Y:S01]  /*14c10*/  SHF.R.U32.HI R8, RZ, 0x3, R8 ;  /* 0x00000003ff087819 */ /* 0x000fe20000011608 */
[----:B------:R-:W-:Y:S01]  /*14c20*/  ULDC.64 UR4, c[0x0][0x208] ;  /* 0x0000820000047ab9 */ /* 0x000fe20000000a00 */
[----:B--2---:R-:W-:Y:S02]  /*14c30*/  IMAD R2, R6, R7, RZ ;  /* 0x0000000706027224 */ /* 0x004fe400078e02ff */
[----:B------:R-:W0:Y:S01]  /*14c40*/  SHFL.IDX PT, R7, R4, RZ, 0x181f ;  /* 0x00181fff04077589 */ /* 0x000e2200000e0000 */
[----:B---3--:R-:W-:-:S03]  /*14c50*/  IMAD.IADD R0, R8, 0x1, R11 ;  /* 0x0000000108007824 */ /* 0x008fc600078e020b */
[----:B------:R-:W1:Y:S02]  /*14c60*/  SHFL.IDX PT, R6, R3, RZ, 0x181f ;  /* 0x00181fff03067589 */ /* 0x000e6400000e0000 */
[----:B------:R-:W-:-:S13]  /*14c70*/  ISETP.GE.AND P5, PT, R0, R2, PT ;  /* 0x000000020000720c */ /* 0x000fda0003fa6270 */
[----:B0-----:R-:W-:-:S05]  /*14c80*/  @!P5 LEA R7, P4, R10, R7, 0x1 ;  /* 0x000000070a07d211 */ /* 0x001fca00078808ff */
[----:B-1----:R-:W-:-:S05]  /*14c90*/  @!P5 IMAD.X R6, RZ, RZ, R6, P4 ;  /* 0x000000ffff06d224 */ /* 0x002fca00020e0606 */
[----:B------:R-:W-:-:S04]  /*14ca0*/  @!P5 LOP3.LUT R7, R7, R6, RZ, 0x3c, !PT ;  /* 0x000000060707d212 */ /* 0x000fc800078e3cff */
[----:B------:R-:W-:-:S04]  /*14cb0*/  @!P5 LOP3.LUT R6, R7, R6, RZ, 0x3c, !PT ;  /* 0x000000060706d212 */ /* 0x000fc800078e3cff */
[----:B------:R-:W-:Y:S01]  /*14cc0*/  @!P5 LOP3.LUT R7, R7, R6, RZ, 0x3c, !PT ;  /* 0x000000060707d212 */ /* 0x000fe200078e3cff */
[----:B------:R-:W-:-:S04]  /*14cd0*/  VIADD R5, R0, 0x10 ;  /* 0x0000001000057836 */ /* 0x000fc80000000000 */
        /* <DEDUP_REMOVED lines=78> */
.L_x_1474:
        /* <DEDUP_REMOVED lines=14> */
.L_x_1346:
[----:B------:R-:W-:Y:S05]  /*152a0*/  BSYNC B0 ;  /* 0x0000000000007941 */ /* 0x000fea0003800000 */
.L_x_1345:
[----:B------:R-:W-:Y:S01]  /*152b0*/  NOP ;  /* 0x0000000000007918 */ /* 0x000fe20000000000 */
[----:B------:R-:W-:Y:S01]  /*152c0*/  PLOP3.LUT P0, PT, PT, PT, PT, 0x80, 0x0 ;  /* 0x000000000000781c */ /* 0x000fe20003f0f070 */
[----:B0-----:R-:W-:-:S12]  /*152d0*/  VIADD R6, R18, 0x30800 ;  /* 0x0003080012067836 */ /* 0x001fd80000000000 */
.L_x_1347:
        /* <DEDUP_REMOVED lines=18> */
.L_x_1475:
[----:B------:R-:W-:Y:S05]  /*15400*/  BSYNC B0 ;  /* 0x0000000000007941 */ /* 0x000fea0003800000 */
.L_x_1348:
[----:B------:R-:W0:Y:S04]  /*15410*/  LDL R2, [R1+0x3c] ;  /* 0x00003c0001027983 */ /* 0x000e280000100800 */
[----:B------:R-:W3:Y:S01]  /*15420*/  LDL R4, [R1+0x24] ;  /* 0x0000240001047983 */ /* 0x000ee20000100800 */
[----:B------:R-:W-:Y:S01]  /*15430*/  BSSY B0, `(.L_x_1350) ;  /* 0x00002a8000007945 */ /* 0x000fe20003800000 */
[----:B0-----:R-:W-:-:S05]  /*15440*/  VIADD R0, R2, 0xfffffffe ;  /* 0xfffffffe02007836 */ /* 0x001fca0000000000 */
[----:B---3--:R-:W-:-:S13]  /*15450*/  ISETP.GE.AND P0, PT, R0, R4, PT ;  /* 0x000000040000720c */ /* 0x008fda0003f06270 */
[----:B------:R-:W-:Y:S05]  /*15460*/  @!P0 BRA `(.L_x_1351) ;  /* 0x0000002800908947 */ /* 0x000fea0003800000 */
[----:B------:R-:W3:Y:S04]  /*15470*/  LDL.LU R2, [R1+0x40] ;  /* 0x0000400001027983 */ /* 0x000ee80000300800 */
[----:B------:R-:W4:Y:S04]  /*15480*/  LDL.LU R8, [R1+0x38] ;  /* 0x0000380001087983 */ /* 0x000f280000300800 */
[----:B--2---:R-:W2:Y:S04]  /*15490*/  LDL.LU R3, [R1+0x54] ;  /* 0x0000540001037983 */ /* 0x004ea80000300800 */
[----:B------:R-:W5:Y:S04]  /*154a0*/  LDL.LU R7, [R1+0x34] ;  /* 0x0000340001077983 */ /* 0x000f680000300800 */
[----:B-1----:R-:W5:Y:S01]  /*154b0*/  LDL.LU R5, [R1+0x58] ;  /* 0x0000580001057983 */ /* 0x002f620000300800 */
[----:B------:R-:W-:Y:S01]  /*154c0*/  LOP3.LUT R11, RZ, R4, RZ, 0x33, !PT ;  /* 0x00000004ff0b7212 */ /* 0x000fe200078e33ff */
[----:B------:R-:W-:Y:S01]  /*154d0*/  BSSY B2, `(.L_x_1352) ;  /* 0x00000e9000027945 */ /* 0x000fe20003800000 */
[----:B---3--:R-:W-:-:S04]  /*154e0*/  VIADD R2, R2, 0x1 ;  /* 0x0000000102027836 */ /* 0x008fc80000000000 */
[----:B----4-:R-:W-:Y:S01]  /*154f0*/  IMAD R2, R2, R8, RZ ;  /* 0x0000000802027224 */ /* 0x010fe200078e02ff */
[----:B--2---:R-:W-:-:S04]  /*15500*/  LOP3.LUT R3, RZ, R3, RZ, 0x33, !PT ;  /* 0x00000003ff037212 */ /* 0x004fc800078e33ff */
[----:B------:R-:W-:-:S04]  /*15510*/  LOP3.LUT R2, RZ, R2, RZ, 0x33, !PT ;  /* 0x00000002ff027212 */ /* 0x000fc800078e33ff */
[----:B-----5:R-:W-:Y:S02]  /*15520*/  VIADDMNMX R2, R2, -R7, R3, !PT ;  /* 0x8000000702027246 */ /* 0x020fe40007800103 */
[----:B------:R-:W-:-:S04]  /*15530*/  LOP3.LUT R8, RZ, R5, RZ, 0x33, !PT ;  /* 0x00000005ff087212 */ /* 0x000fc800078e33ff */
[----:B------:R-:W-:-:S04]  /*15540*/  VIMNMX R8, R2, R8, !PT ;  /* 0x0000000802087248 */ /* 0x000fc80007fe0100 */
[----:B------:R-:W-:Y:S02]  /*15550*/  VIADDMNMX R11, R8, 0x2, R11, !PT ;  /* 0x00000002080b7846 */ /* 0x000fe4000780010b */
[----:B------:R-:W-:-:S05]  /*15560*/  LOP3.LUT R2, RZ, R8, RZ, 0x33, !PT ;  /* 0x00000008ff027212 */ /* 0x000fca00078e33ff */
        /* <DEDUP_REMOVED lines=39> */
.L_x_1356:
[----:B------:R-:W-:Y:S01]  /*157e0*/  IMAD R3, R9, 0x8, R18 ;  /* 0x0000000809037824 */ /* 0x000fe200078e0212 */
[----:B------:R-:W-:Y:S01]  /*157f0*/  SHF.L.U32 R2, R10, 0x1f, RZ ;  /* 0x0000001f0a027819 */ /* 0x000fe200000006ff */
[----:B------:R-:W-:Y:S03]  /*15800*/  BSSY B3, `(.L_x_1357) ;  /* 0x0000003000037945 */ /* 0x000fe60003800000 */
[----:B------:R-:W1:Y:S02]  /*15810*/  SYNCS.PHASECHK.TRANS64.TRYWAIT P0, [R3+URZ+0x30840], R2 ;  /* 0x03084002030075a7 */ /* 0x000e64000800017f */
[----:B-1----:R-:W-:Y:S05]  /*15820*/  @!P0 BRA `(.L_x_1358) ;  /* 0x0000005400548947 */ /* 0x002fea0003800000 */
.L_x_1476:
[----:B------:R-:W-:Y:S05]  /*15830*/  BSYNC B3 ;  /* 0x0000000000037941 */ /* 0x000fea0003800000 */
.L_x_1357:
        /* <DEDUP_REMOVED lines=12> */
.L_x_1360:
[----:B------:R-:W-:Y:S05]  /*15900*/  BSYNC B3 ;  /* 0x0000000000037941 */ /* 0x000fea0003800000 */
.L_x_1359:
        /* <DEDUP_REMOVED lines=12> */
.L_x_1361:
        /* <DEDUP_REMOVED lines=16> */
.L_x_1362:
        /* <DEDUP_REMOVED lines=16> */
.L_x_1363:
        /* <DEDUP_REMOVED lines=16> */
.L_x_1364:
        /* <DEDUP_REMOVED lines=16> */
.L_x_1477:
[----:B------:R-:W-:Y:S05]  /*15dd0*/  BSYNC B3 ;  /* 0x0000000000037941 */ /* 0x000fea0003800000 */
.L_x_1365:
        /* <DEDUP_REMOVED lines=12> */
.L_x_1368:
[----:B------:R-:W-:Y:S05]  /*15ea0*/  BSYNC B3 ;  /* 0x0000000000037941 */ /* 0x000fea0003800000 */
.L_x_1367:
        /* <DEDUP_REMOVED lines=13> */
.L_x_1369:
        /* <DEDUP_REMOVED lines=15> */
.L_x_1370:
        /* <DEDUP_REMOVED lines=15> */
.L_x_1371:
        /* <DEDUP_REMOVED lines=15> */
.L_x_1372:
        /* <DEDUP_REMOVED lines=12> */
.L_x_1355:
[----:B------:R-:W-:Y:S05]  /*16310*/  BSYNC B1 ;  /* 0x0000000000017941 */ /* 0x000fea0003800000 */
.L_x_1354:
[----:B0-----:R-:W2:Y:S01]  /*16320*/  LDL.LU R0, [R1+0x3c] ;  /* 0x00003c0001007983 */ /* 0x001ea20000300800 */
[----:B------:R-:W-:-:S03]  /*16330*/  IMAD.MOV.U32 R19, RZ, RZ, R9 ;  /* 0x000000ffff137224 */ /* 0x000fc600078e0009 */
[----:B------:R0:W-:Y:S02]  /*16340*/  STL [R1+0x10], R10 ;  /* 0x0000100a01007387 */ /* 0x0001e40000100800 */
[----:B0-2---:R-:W-:-:S07]  /*16350*/  VIADD R0, R0, 0xfffffffd ;  /* 0xfffffffd00007836 */ /* 0x005fce0000000000 */
.L_x_1353:
[----:B------:R-:W-:Y:S05]  /*16360*/  BSYNC B2 ;  /* 0x0000000000027941 */ /* 0x000fea0003800000 */
.L_x_1352:
[----:B------:R-:W-:-:S05]  /*16370*/  VIADD R11, R11, 0xfffffffe ;  /* 0xfffffffe0b0b7836 */ /* 0x000fca0000000000 */
[----:B------:R-:W-:-:S13]  /*16380*/  ISETP.NE.AND P0, PT, R11, R8, PT ;  /* 0x000000080b00720c */ /* 0x000fda0003f05270 */
[----:B------:R-:W-:Y:S05]  /*16390*/  @!P0 BRA `(.L_x_1351) ;  /* 0x0000001800c48947 */ /* 0x000fea0003800000 */
[----:B------:R-:W-:-:S07]  /*163a0*/  IMAD.MOV.U32 R9, RZ, RZ, R17 ;  /* 0x000000ffff097224 */ /* 0x000fce00078e0011 */
.L_x_1411:
        /* <DEDUP_REMOVED lines=36> */
.L_x_1375:
[----:B------:R-:W-:Y:S01]  /*165f0*/  IMAD R3, R4, 0x8, R18 ;  /* 0x0000000804037824 */ /* 0x000fe200078e0212 */
[----:B------:R-:W-:Y:S01]  /*16600*/  SHF.L.U32 R2, R5, 0x1f, RZ ;  /* 0x0000001f05027819 */ /* 0x000fe200000006ff */
[----:B------:R-:W-:Y:S03]  /*16610*/  BSSY B2, `(.L_x_1376) ;  /* 0x0000003000027945 */ /* 0x000fe60003800000 */
[----:B------:R-:W1:Y:S02]  /*16620*/  SYNCS.PHASECHK.TRANS64.TRYWAIT P0, [R3+URZ+0x30840], R2 ;  /* 0x03084002030075a7 */ /* 0x000e64000800017f */
[----:B-1----:R-:W-:Y:S05]  /*16630*/  @!P0 BRA `(.L_x_1377) ;  /* 0x0000004400f88947 */ /* 0x002fea0003800000 */
.L_x_1478:
[----:B------:R-:W-:Y:S05]  /*16640*/  BSYNC B2 ;  /* 0x0000000000027941 */ /* 0x000fea0003800000 */
.L_x_1376:
        /* <DEDUP_REMOVED lines=12> */
.L_x_1379:
[----:B------:R-:W-:Y:S05]  /*16710*/  BSYNC B2 ;  /* 0x0000000000027941 */ /* 0x000fea0003800000 */
.L_x_1378:
        /* <DEDUP_REMOVED lines=12> */
.L_x_1380:
        /* <DEDUP_REMOVED lines=16> */
.L_x_1381:
        /* <DEDUP_REMOVED lines=16> */
.L_x_1382:
        /* <DEDUP_REMOVED lines=16> */
.L_x_1383:
        /* <DEDUP_REMOVED lines=16> */
.L_x_1479:
[----:B------:R-:W-:Y:S05]  /*16be0*/  BSYNC B2 ;  /* 0x0000000000027941 */ /* 0x000fea0003800000 */
.L_x_1384:
        /* <DEDUP_REMOVED lines=11> */
.L_x_1387:
[----:B------:R-:W-:Y:S05]  /*16ca0*/  BSYNC B2 ;  /* 0x0000000000027941 */ /* 0x000fea0003800000 */
.L_x_1386:
        /* <DEDUP_REMOVED lines=12> */
.L_x_1388:
        /* <DEDUP_REMOVED lines=15> */
.L_x_1389:
        /* <DEDUP_REMOVED lines=15> */
.L_x_1390:
        /* <DEDUP_REMOVED lines=15> */
.L_x_1391:
        /* <DEDUP_REMOVED lines=12> */
.L_x_1374:
[----:B------:R-:W-:Y:S05]  /*17100*/  BSYNC B1 ;  /* 0x0000000000017941 */ /* 0x000fea0003800000 */
.L_x_1373:
[----:B------:R-:W2:Y:S01]  /*17110*/  LDL R2, [R1+0x18] ;  /* 0x0000180001027983 */ /* 0x000ea20000100800 */
[----:B------:R-:W-:Y:S01]  /*17120*/  VIADD R19, R4, 0x1 ;  /* 0x0000000104137836 */ /* 0x000fe20000000000 */
[----:B------:R-:W-:Y:S01]  /*17130*/  BSSY B1, `(.L_x_1392) ;  /* 0x00000d3000017945 */ /* 0x000fe20003800000 */
[----:B0-----:R-:W-:-:S03]  /*17140*/  VIADD R7, R0, 0xffffffff ;  /* 0xffffffff00077836 */ /* 0x001fc60000000000 */
        /* <DEDUP_REMOVED lines=32> */
.L_x_1394:
[----:B------:R-:W-:Y:S01]  /*17350*/  IMAD R2, R19, 0x8, R18 ;  /* 0x0000000813027824 */ /* 0x000fe200078e0212 */
[----:B------:R-:W-:Y:S01]  /*17360*/  SHF.L.U32 R3, R12, 0x1f, RZ ;  /* 0x0000001f0c037819 */ /* 0x000fe200000006ff */
[----:B------:R-:W-:Y:S03]  /*17370*/  BSSY B2, `(.L_x_1395) ;  /* 0x0000003000027945 */ /* 0x000fe60003800000 */
[----:B------:R-:W2:Y:S02]  /*17380*/  SYNCS.PHASECHK.TRANS64.TRYWAIT P0, [R2+URZ+0x30840], R3 ;  /* 0x03084003020075a7 */ /* 0x000ea4000800017f */
[----:B--2---:R-:W-:Y:S05]  /*17390*/  @!P0 BRA `(.L_x_1396) ;  /* 0x0000003800c88947 */ /* 0x004fea0003800000 */
.L_x_1480:
[----:B------:R-:W-:Y:S05]  /*173a0*/  BSYNC B2 ;  /* 0x0000000000027941 */ /* 0x000fea0003800000 */
.L_x_1395:
        /* <DEDUP_REMOVED lines=12> */
.L_x_1398:
[----:B------:R-:W-:Y:S05]  /*17470*/  BSYNC B2 ;  /* 0x0000000000027941 */ /* 0x000fea0003800000 */
.L_x_1397:
        /* <DEDUP_REMOVED lines=13> */
.L_x_1399:
        /* <DEDUP_REMOVED lines=16> */
.L_x_1400:
        /* <DEDUP_REMOVED lines=16> */
.L_x_1401:
        /* <DEDUP_REMOVED lines=16> */
.L_x_1402:
        /* <DEDUP_REMOVED lines=15> */
.L_x_1481:
[----:B------:R-:W-:Y:S05]  /*17940*/  BSYNC B2 ;  /* 0x0000000000027941 */ /* 0x000fea0003800000 */
.L_x_1403:
        /* <DEDUP_REMOVED lines=11> */
.L_x_1406:
[----:B------:R-:W-:Y:S05]  /*17a00*/  BSYNC B2 ;  /* 0x0000000000027941 */ /* 0x000fea0003800000 */
.L_x_1405:
        /* <DEDUP_REMOVED lines=12> */
.L_x_1407:
        /* <DEDUP_REMOVED lines=15> */
.L_x_1408:
        /* <DEDUP_REMOVED lines=15> */
.L_x_1409:
        /* <DEDUP_REMOVED lines=15> */
.L_x_1410:
        /* <DEDUP_REMOVED lines=12> */
.L_x_1393:
[----:B------:R-:W-:Y:S05]  /*17e60*/  BSYNC B1 ;  /* 0x0000000000017941 */ /* 0x000fea0003800000 */
.L_x_1392:
[----:B------:R-:W2:Y:S01]  /*17e70*/  LDL R2, [R1+0x24] ;  /* 0x0000240001027983 */ /* 0x000ea20000100800 */
[----:B------:R-:W-:Y:S01]  /*17e80*/  VIADD R0, R0, 0xfffffffe ;  /* 0xfffffffe00007836 */ /* 0x000fe20000000000 */
[----:B--2---:R-:W-:-:S13]  /*17e90*/  ISETP.GT.AND P0, PT, R7, R2, PT ;  /* 0x000000020700720c */ /* 0x004fda0003f04270 */
[----:B------:R-:W-:Y:S05]  /*17ea0*/  @P0 BRA `(.L_x_1411) ;  /* 0xffffffe400400947 */ /* 0x000fea000383ffff */
.L_x_1351:
[----:B------:R-:W-:Y:S05]  /*17eb0*/  BSYNC B0 ;  /* 0x0000000000007941 */ /* 0x000fea0003800000 */
.L_x_1350:
[----:B--2---:R-:W2:Y:S01]  /*17ec0*/  S2R R3, SR_TID.X ;  /* 0x0000000000037919 */ /* 0x004ea20000002100 */
        /* <DEDUP_REMOVED lines=18> */
.L_x_1413:
[----:B------:R-:W-:Y:S05]  /*17ff0*/  BSYNC B0 ;  /* 0x0000000000007941 */ /* 0x000fea0003800000 */
.L_x_1412:
[----:B--2---:R-:W2:Y:S01]  /*18000*/  LDL R0, [R1+0x18] ;  /* 0x0000180001007983 */ /* 0x004ea20000100800 */
[----:B------:R-:W-:Y:S01]  /*18010*/  BSSY B0, `(.L_x_1414) ;  /* 0x0000058000007945 */ /* 0x000fe20003800000 */
[----:B--2---:R-:W-:-:S13]  /*18020*/  LOP3.LUT P0, RZ, R0, 0x1, RZ, 0xc0, !PT ;  /* 0x0000000100ff7812 */ /* 0x004fda000780c0ff */
        /* <DEDUP_REMOVED lines=8> */
.L_x_1482:
[----:B------:R-:W-:Y:S05]  /*180b0*/  BSYNC B1 ;  /* 0x0000000000017941 */ /* 0x000fea0003800000 */
.L_x_1416:
        /* <DEDUP_REMOVED lines=9> */
.L_x_1419:
[----:B------:R-:W-:Y:S05]  /*18150*/  BSYNC B1 ;  /* 0x0000000000017941 */ /* 0x000fea0003800000 */
.L_x_1418:
        /* <DEDUP_REMOVED lines=12> */
.L_x_1420:
        /* <DEDUP_REMOVED lines=15> */
.L_x_1421:
        /* <DEDUP_REMOVED lines=15> */
.L_x_1422:
        /* <DEDUP_REMOVED lines=15> */
.L_x_1423:
        /* <DEDUP_REMOVED lines=10> */
.L_x_1415:
[----:B------:R-:W-:Y:S05]  /*18590*/  BSYNC B0 ;  /* 0x0000000000007941 */ /* 0x000fea0003800000 */
.L_x_1414:
[----:B------:R-:W2:Y:S01]  /*185a0*/  LDL.LU R4, [R1+0x10] ;  /* 0x0000100001047983 */ /* 0x000ea20000300800 */
[----:B------:R-:W-:-:S05]  /*185b0*/  VIADD R19, R19, 0x1 ;  /* 0x0000000113137836 */ /* 0x000fca0000000000 */
[----:B------:R-:W-:-:S04]  /*185c0*/  ISETP.NE.AND P0, PT, R19, 0x2, PT ;  /* 0x000000021300780c */ /* 0x000fc80003f05270 */
[----:B------:R-:W-:Y:S02]  /*185d0*/  SEL R0, RZ, 0x1, P0 ;  /* 0x00000001ff007807 */ /* 0x000fe40000000000 */
[----:B------:R-:W-:Y:S02]  /*185e0*/  SEL R19, R19, RZ, P0 ;  /* 0x000000ff13137207 */ /* 0x000fe40000000000 */
[----:B--2---:R-:W-:-:S05]  /*185f0*/  LOP3.LUT R4, R4, R0, RZ, 0x3c, !PT ;  /* 0x0000000004047212 */ /* 0x004fca00078e3cff */
[----:B------:R2:W-:Y:S02]  /*18600*/  STL [R1+0x10], R4 ;  /* 0x0000100401007387 */ /* 0x0005e40000100800 */
.L_x_1330:
[----:B------:R-:W-:Y:S05]  /*18610*/  BSYNC B7 ;  /* 0x0000000000077941 */ /* 0x000fea0003800000 */
.L_x_1328:
[----:B---3--:R-:W3:Y:S02]  /*18620*/  LDL R0, [R1+0x18] ;  /* 0x0000180001007983 */ /* 0x008ee40000100800 */
        /* <DEDUP_REMOVED lines=8> */
[----:B012---:R-:W0:Y:S04]  /*186b0*/  LDS.128 R4, [R18+0x308d0] ;  /* 0x0308d00012047984 */ /* 0x007e280000000c00 */
[----:B0-----:R1:W-:Y:S04]  /*186c0*/  STL.64 [R1], R4 ;  /* 0x0000000401007387 */ /* 0x0013e80000100a00 */
[----:B------:R1:W-:Y:S01]  /*186d0*/  STL.64 [R1+0x8], R6 ;  /* 0x0000080601007387 */ /* 0x0003e20000100a00 */
[----:B------:R-:W-:Y:S06]  /*186e0*/  BAR.ARV 0x4, 0x180 ;  /* 0x0106000000007b1d */ /* 0x000fec0000002000 */
[----:B------:R-:W-:Y:S05]  /*186f0*/  BRA `(.L_x_1425) ;  /* 0x00000010003c7947 */ /* 0x000fea0003800000 */
.L_x_1424:
[----:B------:R-:W3:Y:S01]  /*18700*/  S2R R16, SR_TID.X ;  /* 0x0000000000107919 */ /* 0x000ee20000002100 */
[----:B------:R-:W-:Y:S01]  /*18710*/  UMOV UR4, 0xffffffff ;  /* 0xffffffff00047882 */ /* 0x000fe20000000000 */
[----:B---3--:R-:W-:-:S04]  /*18720*/  LOP3.LUT R16, R16, 0x1f, RZ, 0xc0, !PT ;  /* 0x0000001f10107812 */ /* 0x008fc800078ec0ff */
[----:B------:R-:W-:Y:S01]  /*18730*/  ISETP.NE.AND P0, PT, R16, 0x1f, PT ;  /* 0x0000001f1000780c */ /* 0x000fe20003f05270 */
[----:B------:R-:W-:-:S12]  /*18740*/  BRA.DIV UR4, `(.L_x_1426) ;  /* 0x0000002a04187947 */ /* 0x000fd8000b800000 */
[----:B------:R-:W0:Y:S01]  /*18750*/  LDL.LU R3, [R1] ;  /* 0x0000000001037983 */ /* 0x000e220000300800 */
[----:B------:R-:W-:-:S03]  /*18760*/  ULDC UR4, c[0x0][0xc3c] ;  /* 0x00030f0000047ab9 */ /* 0x000fc60000000800 */
[----:B-12---:R-:W2:Y:S01]  /*18770*/  LDL R4, [R1+0xc] ;  /* 0x00000c0001047983 */ /* 0x006ea20000100800 */
[----:B------:R-:W-:Y:S01]  /*18780*/  ULDC.64 UR6, c[0x0][0x208] ;  /* 0x0000820000067ab9 */ /* 0x000fe20000000a00 */
[----:B0-----:R-:W-:Y:S02]  /*18790*/  IMAD.MOV.U32 R8, RZ, RZ, R3 ;  /* 0x000000ffff087224 */ /* 0x001fe400078e0003 */
[----:B--2---:R-:W-:-:S05]  /*187a0*/  IMAD.IADD R0, R4, 0x1, R16 ;  /* 0x0000000104007824 */ /* 0x004fca00078e0210 */
        /* <DEDUP_REMOVED lines=8> */
[C---:B------:R-:W-:Y:S02]  /*18830*/  ISETP.GE.U32.AND P2, PT, R16.reuse, 0x2, PT ;  /* 0x000000021000780c */ /* 0x040fe40003f46070 */
[C---:B------:R-:W-:Y:S01]  /*18840*/  ISETP.GE.U32.AND P3, PT, R16.reuse, 0x4, PT ;  /* 0x000000041000780c */ /* 0x040fe20003f66070 */
[----:B------:R-:W-:Y:S01]  /*18850*/  SHFL.IDX PT, R0, R8, RZ, 0x1f ;  /* 0x00001fff08007589 */ /* 0x000fe200000e0000 */
[C---:B------:R-:W-:Y:S02]  /*18860*/  ISETP.GE.U32.AND P4, PT, R16.reuse, 0x8, PT ;  /* 0x000000081000780c */ /* 0x040fe40003f86070 */
[----:B------:R-:W-:Y:S01]  /*18870*/  ISETP.GE.U32.AND P5, PT, R16, 0x10, PT ;  /* 0x000000101000780c */ /* 0x000fe20003fa6070 */
[----:B------:R-:W-:Y:S01]  /*18880*/  SHFL.IDX PT, R9, R8, 0x1, 0x1f ;  /* 0x00201f0008097f89 */ /* 0x000fe200000e0000 */
[----:B--2---:R-:W-:Y:S01]  /*18890*/  @!P1 IMAD.MOV.U32 R5, RZ, RZ, R6 ;  /* 0x000000ffff059224 */ /* 0x004fe200078e0006 */
[----:B------:R-:W-:-:S02]  /*188a0*/  CS2R R6, SRZ ;  /* 0x0000000000067805 */ /* 0x000fc4000001ff00 */
[----:B---3--:R-:W-:Y:S01]  /*188b0*/  @!P1 IMAD.MOV.U32 R7, RZ, RZ, R2 ;  /* 0x000000ffff079224 */ /* 0x008fe200078e0002 */
[----:B------:R-:W-:-:S03]  /*188c0*/  ISETP.NE.AND P1, PT, R16, RZ, PT ;  /* 0x000000ff1000720c */ /* 0x000fc60003f25270 */
        /* <DEDUP_REMOVED lines=16> */
[----:B------:R0:W1:Y:S02]  /*189d0*/  SHFL.IDX PT, R10, R2, 0x1f, 0x1f ;  /* 0x03e01f00020a7f89 */ /* 0x00006400000e0000 */
.L_x_1492:
[----:B------:R-:W-:Y:S02]  /*189e0*/  ULDC UR4, c[0x0][0xc38] ;  /* 0x00030e0000047ab9 */ /* 0x000fe40000000800 */
[----:B------:R-:W-:-:S04]  /*189f0*/  IMAD.U32 R8, RZ, RZ, UR4 ;  /* 0x00000004ff087e24 */ /* 0x000fc8000f8e00ff */
[----:B-1----:R-:W-:-:S04]  /*18a00*/  IMAD R10, R10, R8, RZ ;  /* 0x000000080a0a7224 */ /* 0x002fc800078e02ff */
[----:B------:R-:W-:-:S05]  /*18a10*/  IMAD.IADD R4, R9, 0x1, R10 ;  /* 0x0000000109047824 */ /* 0x000fca00078e020a */
[----:B------:R-:W-:-:S13]  /*18a20*/  ISETP.GT.AND P6, PT, R4, R0, PT ;  /* 0x000000000400720c */ /* 0x000fda0003fc4270 */
[----:B------:R-:W-:Y:S05]  /*18a30*/  @P6 BRA `(.L_x_1427) ;  /* 0x0000000000b06947 */ /* 0x000fea0003800000 */
.L_x_1430:
[----:B------:R-:W2:Y:S01]  /*18a40*/  LDL.LU R3, [R1+0xc] ;  /* 0x00000c0001037983 */ /* 0x000ea20000300800 */
[----:B0-----:R-:W0:Y:S01]  /*18a50*/  LDC R2, c[0x0][0xc3c] ;  /* 0x00030f00ff027b82 */ /* 0x001e220000000800 */
[----:B--2---:R-:W-:-:S05]  /*18a60*/  VIADD R3, R3, 0x1f ;  /* 0x0000001f03037836 */ /* 0x004fca0000000000 */
[----:B0-----:R-:W-:-:S13]  /*18a70*/  ISETP.GE.AND P6, PT, R3, R2, PT ;  /* 0x000000020300720c */ /* 0x001fda0003fc6270 */
[----:B------:R-:W-:Y:S05]  /*18a80*/  @P6 BRA `(.L_x_1428) ;  /* 0x0000000800f06947 */ /* 0x000fea0003800000 */
[----:B------:R-:W0:Y:S01]  /*18a90*/  S2R R5, SR_TID.X ;  /* 0x0000000000057919 */ /* 0x000e220000002100 */
[----:B------:R-:W-:Y:S01]  /*18aa0*/  ULDC.64 UR4, c[0x0][0x208] ;  /* 0x0000820000047ab9 */ /* 0x000fe20000000a00 */
[----:B------:R1:W-:Y:S01]  /*18ab0*/  STL [R1+0xc], R3 ;  /* 0x00000c0301007387 */ /* 0x0003e20000100800 */
[----:B0-----:R-:W-:-:S05]  /*18ac0*/  LOP3.LUT R5, R5, 0x1f, RZ, 0xc0, !PT ;  /* 0x0000001f05057812 */ /* 0x001fca00078ec0ff */
[----:B------:R-:W-:Y:S02]  /*18ad0*/  IMAD.IADD R7, R3, 0x1, R5 ;  /* 0x0000000103077824 */ /* 0x000fe400078e0205 */
[----:B------:R-:W-:-:S03]  /*18ae0*/  IMAD.MOV.U32 R5, RZ, RZ, RZ ;  /* 0x000000ffff057224 */ /* 0x000fc600078e00ff */
[----:B------:R-:W-:-:S13]  /*18af0*/  ISETP.GE.OR P6, PT, R7, R2, !P0 ;  /* 0x000000020700720c */ /* 0x000fda00047c6670 */
[----:B-1----:R-:W0:Y:S02]  /*18b00*/  @!P6 LDC.64 R2, c[0x0][0xc80] ;  /* 0x00032000ff02eb82 */ /* 0x002e240000000a00 */
[----:B0-----:R-:W-:-:S05]  /*18b10*/  @!P6 IMAD.WIDE R2, R7, 0x4, R2 ;  /* 0x000000040702e825 */ /* 0x001fca00078e0202 */
[----:B------:R0:W2:Y:S02]  /*18b20*/  @!P6 LDG.E R5, desc[UR4][R2.64] ;  /* 0x000000040205e981 */ /* 0x0000a4000c1e1900 */
[----:B0-----:R-:W0:Y:S02]  /*18b30*/  @!P6 LDC.64 R2, c[0x0][0xc78] ;  /* 0x00031e00ff02eb82 */ /* 0x001e240000000a00 */
[----:B0-----:R-:W-:-:S04]  /*18b40*/  @!P6 IMAD.WIDE R2, R7, 0x4, R2 ;  /* 0x000000040702e825 */ /* 0x001fc800078e0202 */
[----:B------:R-:W-:-:S06]  /*18b50*/  IMAD.MOV.U32 R7, RZ, RZ, RZ ;  /* 0x000000ffff077224 */ /* 0x000fcc00078e00ff */
[----:B------:R-:W2:Y:S01]  /*18b60*/  @!P6 LDG.E R7, desc[UR4][R2.64] ;  /* 0x000000040207e981 */ /* 0x000ea2000c1e1900 */
[----:B------:R-:W-:Y:S01]  /*18b70*/  UMOV UR4, 0xffffffff ;  /* 0xffffffff00047882 */ /* 0x000fe20000000000 */
[----:B--2---:R-:W-:Y:S02]  /*18b80*/  IMAD R2, R7, R5, RZ ;  /* 0x0000000507027224 */ /* 0x004fe400078e02ff */
[----:B------:R-:W-:Y:S05]  /*18b90*/  BRA.DIV UR4, `(.L_x_1429) ;  /* 0x0000002a04647947 */ /* 0x000fea000b800000 */
        /* <DEDUP_REMOVED lines=16> */
.L_x_1500:
[----:B------:R-:W-:Y:S02]  /*18ca0*/  ULDC UR4, c[0x0][0xc38] ;  /* 0x00030e0000047ab9 */ /* 0x000fe40000000800 */
[----:B------:R-:W-:-:S04]  /*18cb0*/  IMAD.U32 R8, RZ, RZ, UR4 ;  /* 0x00000004ff087e24 */ /* 0x000fc8000f8e00ff */
[----:B-1----:R-:W-:-:S04]  /*18cc0*/  IMAD R10, R10, R8, RZ ;  /* 0x000000080a0a7224 */ /* 0x002fc800078e02ff */
[----:B------:R-:W-:-:S05]  /*18cd0*/  IMAD.IADD R4, R10, 0x1, R4 ;  /* 0x000000010a047824 */ /* 0x000fca00078e0204 */
[----:B------:R-:W-:-:S13]  /*18ce0*/  ISETP.GT.AND P6, PT, R4, R0, PT ;  /* 0x000000000400720c */ /* 0x000fda0003fc4270 */
[----:B------:R-:W-:Y:S05]  /*18cf0*/  @!P6 BRA `(.L_x_1430) ;  /* 0xfffffffc0050e947 */ /* 0x000fea000383ffff */
.L_x_1427:
[----:B------:R-:W-:Y:S01]  /*18d00*/  IMAD.IADD R10, R4, 0x1, -R10 ;  /* 0x00000001040a7824 */ /* 0x000fe200078e0a0a */
[----:B------:R-:W-:-:S03]  /*18d10*/  UMOV UR4, 0xffffffff ;  /* 0xffffffff00047882 */ /* 0x000fc60000000000 */
[----:B------:R-:W-:-:S05]  /*18d20*/  IMAD R3, R2, R8, R10 ;  /* 0x0000000802037224 */ /* 0x000fca00078e020a */
[----:B------:R-:W-:Y:S01]  /*18d30*/  ISETP.GT.AND P6, PT, R3, R0, PT ;  /* 0x000000000300720c */ /* 0x000fe20003fc4270 */
[----:B------:R-:W-:-:S12]  /*18d40*/  BRA.DIV UR4, `(.L_x_1431) ;  /* 0x0000002a04d07947 */ /* 0x000fd8000b800000 */
[----:B------:R-:W2:Y:S01]  /*18d50*/  LDL.LU R11, [R1+0xc] ;  /* 0x00000c00010b7983 */ /* 0x000ea20000300800 */
[----:B------:R-:W-:-:S04]  /*18d60*/  VOTE.ANY R3, PT, !P6 ;  /* 0x0000000000037806 */ /* 0x000fc800070e0100 */
[----:B------:R-:W1:Y:S02]  /*18d70*/  POPC R9, R3 ;  /* 0x0000000300097309 */ /* 0x000e640000000000 */
[----:B-1----:R2:W1:Y:S04]  /*18d80*/  SHFL.IDX PT, R4, R5, R9, 0x1f ;  /* 0x00001f0905047589 */ /* 0x00246800000e0000 */
[----:B------:R3:W4:Y:S01]  /*18d90*/  SHFL.IDX PT, R7, R7, R9, 0x1f ;  /* 0x00001f0907077589 */ /* 0x00072200000e0000 */
[----:B--2---:R-:W-:-:S05]  /*18da0*/  IMAD.IADD R5, R9, 0x1, R11 ;  /* 0x0000000109057824 */ /* 0x004fca00078e020b */
[----:B-1--4-:R3:W-:Y:S02]  /*18db0*/  STL [R1+0xc], R5 ;  /* 0x00000c0501007387 */ /* 0x0127e40000100800 */
.L_x_1505:
[----:B------:R-:W-:-:S13]  /*18dc0*/  ISETP.NE.AND P0, PT, R3, RZ, PT ;  /* 0x000000ff0300720c */ /* 0x000fda0003f05270 */
[----:B------:R-:W-:Y:S05]  /*18dd0*/  @!P0 BRA `(.L_x_1432) ;  /* 0x0000000000148947 */ /* 0x000fea0003800000 */
[----:B------:R-:W-:Y:S01]  /*18de0*/  UMOV UR4, 0xffffffff ;  /* 0xffffffff00047882 */ /* 0x000fe20000000000 */
[----:B---3--:R-:W-:Y:S02]  /*18df0*/  VIADD R9, R9, 0xffffffff ;  /* 0xffffffff09097836 */ /* 0x008fe40000000000 */
[----:B------:R-:W-:Y:S05]  /*18e00*/  BRA.DIV UR4, `(.L_x_1433) ;  /* 0x0000002e04087947 */ /* 0x000fea000b800000 */
[----:B0-----:R0:W2:Y:S02]  /*18e10*/  SHFL.IDX PT, R2, R2, R9, 0x1f ;  /* 0x00001f0902027589 */ /* 0x0010a400000e0000 */
.L_x_1508:
[----:B--2---:R-:W-:-:S07]  /*18e20*/  IMAD.MOV.U32 R6, RZ, RZ, R2 ;  /* 0x000000ffff067224 */ /* 0x004fce00078e0002 */
.L_x_1432:
[----:B0-----:R-:W-:Y:S01]  /*18e30*/  IMAD R2, R6, R8, R10 ;  /* 0x0000000806027224 */ /* 0x001fe200078e020a */
[----:B------:R-:W-:-:S03]  /*18e40*/  ISETP.NE.AND P0, PT, R7, 0x1, PT ;  /* 0x000000010700780c */ /* 0x000fc60003f05270 */
[----:B------:R-:W-:Y:S01]  /*18e50*/  IMAD.IADD R0, R0, 0x1, -R2 ;  /* 0x0000000100007824 */ /* 0x000fe200078e0a02 */
[----:B------:R0:W-:Y:S09]  /*18e60*/  STL [R1], R2 ;  /* 0x0000000201007387 */ /* 0x0001f20000100800 */
[----:B------:R-:W-:Y:S05]  /*18e70*/  @!P0 BRA `(.L_x_1434) ;  /* 0x0000000000e48947 */ /* 0x000fea0003800000 */
[----:B-1-3--:R-:W-:-:S04]  /*18e80*/  IABS R5, R4 ;  /* 0x0000000400057213 */ /* 0x00afc80000000000 */
[----:B0-----:R-:W0:Y:S08]  /*18e90*/  I2F.RP R2, R5 ;  /* 0x0000000500027306 */ /* 0x001e300000209400 */
[----:B0-----:R-:W0:Y:S02]  /*18ea0*/  MUFU.RCP R2, R2 ;  /* 0x0000000200027308 */ /* 0x001e240000001000 */
[----:B0-----:R-:W-:-:S06]  /*18eb0*/  VIADD R2, R2, 0xffffffe ;  /* 0x0ffffffe02027836 */ /* 0x001fcc0000000000 */
[----:B------:R-:W0:Y:S02]  /*18ec0*/  F2I.FTZ.U32.TRUNC.NTZ R3, R2 ;  /* 0x0000000200037305 */ /* 0x000e24000021f000 */
[----:B0-----:R-:W-:-:S04]  /*18ed0*/  IMAD.MOV R2, RZ, RZ, -R3 ;  /* 0x000000ffff027224 */ /* 0x001fc800078e0a03 */
[----:B------:R-:W-:Y:S02]  /*18ee0*/  IMAD R8, R2, R5, RZ ;  /* 0x0000000502087224 */ /* 0x000fe400078e02ff */
[----:B------:R-:W-:-:S04]  /*18ef0*/  IMAD.MOV.U32 R2, RZ, RZ, RZ ;  /* 0x000000ffff027224 */ /* 0x000fc800078e00ff */
[----:B------:R-:W-:Y:S01]  /*18f00*/  IMAD.HI.U32 R8, R3, R8, R2 ;  /* 0x0000000803087227 */ /* 0x000fe200078e0002 */
[----:B------:R-:W-:Y:S02]  /*18f10*/  IABS R2, R0 ;  /* 0x0000000000027213 */ /* 0x000fe40000000000 */
[----:B------:R-:W-:-:S03]  /*18f20*/  IABS R3, R4 ;  /* 0x0000000400037213 */ /* 0x000fc60000000000 */
[----:B------:R-:W-:-:S04]  /*18f30*/  IMAD.HI.U32 R8, R8, R2, RZ ;  /* 0x0000000208087227 */ /* 0x000fc800078e00ff */
[----:B------:R-:W-:-:S04]  /*18f40*/  IMAD.MOV R3, RZ, RZ, -R3 ;  /* 0x000000ffff037224 */ /* 0x000fc800078e0a03 */
[----:B------:R-:W-:-:S05]  /*18f50*/  IMAD R2, R8, R3, R2 ;  /* 0x0000000308027224 */ /* 0x000fca00078e0202 */
[----:B------:R-:W-:-:S13]  /*18f60*/  ISETP.GT.U32.AND P1, PT, R5, R2, PT ;  /* 0x000000020500720c */ /* 0x000fda0003f24070 */
[----:B------:R-:W-:Y:S02]  /*18f70*/  @!P1 IMAD.IADD R2, R2, 0x1, -R5 ;  /* 0x0000000102029824 */ /* 0x000fe400078e0a05 */
[----:B------:R-:W-:Y:S01]  /*18f80*/  @!P1 VIADD R8, R8, 0x1 ;  /* 0x0000000108089836 */ /* 0x000fe20000000000 */
[----:B------:R-:W-:Y:S02]  /*18f90*/  ISETP.NE.AND P1, PT, R4, RZ, PT ;  /* 0x000000ff0400720c */ /* 0x000fe40003f25270 */
[----:B------:R-:W-:Y:S02]  /*18fa0*/  ISETP.GE.U32.AND P0, PT, R2, R5, PT ;  /* 0x000000050200720c */ /* 0x000fe40003f06070 */
[----:B------:R-:W-:-:S04]  /*18fb0*/  IABS R5, R7 ;  /* 0x0000000700057213 */ /* 0x000fc80000000000 */
[----:B------:R-:W0:Y:S07]  /*18fc0*/  I2F.RP R2, R5 ;  /* 0x0000000500027306 */ /* 0x000e2e0000209400 */
        /* <DEDUP_REMOVED lines=8> */
[----:B------:R-:W-:-:S03]  /*19050*/  LOP3.LUT R2, R0, R4, RZ, 0x3c, !PT ;  /* 0x0000000400027212 */ /* 0x000fc600078e3cff */
[----:B------:R-:W-:Y:S01]  /*19060*/  IMAD.MOV.U32 R3, RZ, RZ, R8 ;  /* 0x000000ffff037224 */ /* 0x000fe200078e0008 */
[----:B------:R-:W-:Y:S02]  /*19070*/  ISETP.GE.AND P2, PT, R2, RZ, PT ;  /* 0x000000ff0200720c */ /* 0x000fe40003f46270 */
[----:B------:R-:W-:-:S05]  /*19080*/  IABS R8, R7 ;  /* 0x0000000700087213 */ /* 0x000fca0000000000 */
[----:B------:R-:W-:-:S06]  /*19090*/  IMAD.MOV R8, RZ, RZ, -R8 ;  /* 0x000000ffff087224 */ /* 0x000fcc00078e0a08 */
        /* <DEDUP_REMOVED lines=9> */
[----:B------:R-:W-:Y:S01]  /*19130*/  ISETP.GE.U32.AND P0, PT, R2, R5, PT ;  /* 0x000000050200720c */ /* 0x000fe20003f06070 */
[----:B------:R-:W-:-:S04]  /*19140*/  IMAD.MOV R2, RZ, RZ, -R3 ;  /* 0x000000ffff027224 */ /* 0x000fc800078e0a03 */
[----:B------:R-:W-:Y:S01]  /*19150*/  IMAD R0, R4, R2, R0 ;  /* 0x0000000204007224 */ /* 0x000fe200078e0200 */
[----:B------:R-:W-:-:S04]  /*19160*/  LOP3.LUT R2, R3, R7, RZ, 0x3c, !PT ;  /* 0x0000000703027212 */ /* 0x000fc800078e3cff */
[----:B------:R-:W-:-:S03]  /*19170*/  ISETP.GE.AND P2, PT, R2, RZ, PT ;  /* 0x000000ff0200720c */ /* 0x000fc60003f46270 */
[----:B------:R-:W-:-:S10]  /*19180*/  @P0 VIADD R6, R6, 0x1 ;  /* 0x0000000106060836 */ /* 0x000fd40000000000 */
        /* <DEDUP_REMOVED lines=8> */
.L_x_1434:
[----:B-1-3--:R-:W2:Y:S01]  /*19210*/  LDL R5, [R1+0xc] ;  /* 0x00000c0001057983 */ /* 0x00aea20000100800 */
[----:B0-----:R-:W2:Y:S01]  /*19220*/  LDC.64 R2, c[0x0][0xc90] ;  /* 0x00032400ff027b82 */ /* 0x001ea20000000a00 */
[----:B------:R-:W-:Y:S01]  /*19230*/  ULDC.64 UR4, c[0x0][0x208] ;  /* 0x0000820000047ab9 */ /* 0x000fe20000000a00 */
[----:B--2---:R-:W-:-:S05]  /*19240*/  IMAD.WIDE R2, R5, 0x4, R2 ;  /* 0x0000000405027825 */ /* 0x004fca00078e0202 */
[----:B------:R-:W2:Y:S02]  /*19250*/  LDG.E R6, desc[UR4][R2.64] ;  /* 0x0000000402067981 */ /* 0x000ea4000c1e1900 */
[----:B--2---:R-:W-:-:S05]  /*19260*/  IMAD R5, R4, R6, RZ ;  /* 0x0000000604057224 */ /* 0x004fca00078e02ff */
[----:B------:R-:W-:-:S04]  /*19270*/  IABS R7, R5 ;  /* 0x0000000500077213 */ /* 0x000fc80000000000 */
[----:B------:R-:W0:Y:S08]  /*19280*/  I2F.RP R2, R7 ;  /* 0x0000000700027306 */ /* 0x000e300000209400 */
        /* <DEDUP_REMOVED lines=21> */
[----:B------:R-:W-:-:S05]  /*193e0*/  @!P1 LOP3.LUT R2, RZ, R5, RZ, 0x33, !PT ;  /* 0x00000005ff029212 */ /* 0x000fca00078e33ff */
[----:B------:R-:W-:Y:S02]  /*193f0*/  IMAD R7, R6, R2, RZ ;  /* 0x0000000206077224 */ /* 0x000fe400078e02ff */
[----:B------:R-:W-:Y:S02]  /*19400*/  IMAD.MOV R2, RZ, RZ, -R2 ;  /* 0x000000ffff027224 */ /* 0x000fe400078e0a02 */
[----:B------:R-:W-:Y:S02]  /*19410*/  IMAD.MOV R3, RZ, RZ, -R7 ;  /* 0x000000ffff037224 */ /* 0x000fe400078e0a07 */
[----:B------:R-:W-:-:S03]  /*19420*/  IMAD R0, R5, R2, R0 ;  /* 0x0000000205007224 */ /* 0x000fc600078e0200 */
[----:B------:R-:W-:-:S04]  /*19430*/  VIADDMNMX R6, R3, R8, R6, PT ;  /* 0x0000000803067246 */ /* 0x000fc80003800106 */
        /* <DEDUP_REMOVED lines=19> */
[----:B------:R-:W-:Y:S02]  /*19570*/  LOP3.LUT R3, R0, R6, RZ, 0x3c, !PT ;  /* 0x0000000600037212 */ /* 0x000fe400078e3cff */
[----:B------:R-:W-:Y:S02]  /*19580*/  IADD3 R0, R7, 0x1000000, R0 ;  /* 0x0100000007007810 */ /* 0x000fe40007ffe000 */
[----:B------:R-:W-:-:S07]  /*19590*/  ISETP.GE.AND P2, PT, R3, RZ, PT ;  /* 0x000000ff0300720c */ /* 0x000fce0003f46270 */
[----:B------:R-:W-:-:S06]  /*195a0*/  @P0 VIADD R2, R2, 0x1 ;  /* 0x0000000102020836 */ /* 0x000fcc0000000000 */
[----:B------:R-:W-:Y:S01]  /*195b0*/  @!P2 IMAD.MOV R2, RZ, RZ, -R2 ;  /* 0x000000ffff02a224 */ /* 0x000fe200078e0a02 */
[----:B------:R-:W-:Y:S01]  /*195c0*/  @!P1 LOP3.LUT R2, RZ, R6, RZ, 0x33, !PT ;  /* 0x00000006ff029212 */ /* 0x000fe200078e33ff */
[----:B------:R-:W-:-:S04]  /*195d0*/  IMAD.MOV R6, RZ, RZ, -R6 ;  /* 0x000000ffff067224 */ /* 0x000fc800078e0a06 */
[----:B------:R-:W-:Y:S02]  /*195e0*/  IMAD R3, R2, R6, R0 ;  /* 0x0000000602037224 */ /* 0x000fe400078e0200 */
[----:B------:R-:W-:-:S03]  /*195f0*/  IMAD.MOV.U32 R0, RZ, RZ, R2 ;  /* 0x000000ffff007224 */ /* 0x000fc600078e0002 */
[----:B------:R1:W-:Y:S04]  /*19600*/  STL [R1+0x8], R3 ;  /* 0x0000080301007387 */ /* 0x0003e80000100800 */
.L_x_1435:
[----:B-1----:R-:W-:-:S05]  /*19610*/  LOP3.LUT R3, RZ, R0, RZ, 0x33, !PT ;  /* 0x00000000ff037212 */ /* 0x002fca00078e33ff */
[----:B------:R-:W-:-:S05]  /*19620*/  IMAD.IADD R0, R4, 0x1, R3 ;  /* 0x0000000104007824 */ /* 0x000fca00078e0203 */
[----:B------:R2:W-:Y:S01]  /*19630*/  STL [R1+0x4], R0 ;  /* 0x0000040001007387 */ /* 0x0005e20000100800 */
[----:B------:R-:W-:Y:S05]  /*19640*/  BRA `(.L_x_1436) ;  /* 0x0000000000287947 */ /* 0x000fea0003800000 */
.L_x_1428:
[----:B------:R-:W-:Y:S01]  /*19650*/  UMOV UR4, URZ ;  /* 0x0000003f00047c82 */ /* 0x000fe20008000000 */
[----:B------:R-:W-:Y:S01]  /*19660*/  ULDC UR6, c[0x0][0xc3c] ;  /* 0x00030f0000067ab9 */ /* 0x000fe20000000800 */
[----:B------:R-:W-:Y:S01]  /*19670*/  UMOV UR5, URZ ;  /* 0x0000003f00057c82 */ /* 0x000fe20008000000 */
[----:B------:R0:W-:Y:S01]  /*19680*/  STL [R1], R0 ;  /* 0x0000000001007387 */ /* 0x0001e20000100800 */
[----:B------:R-:W-:Y:S02]  /*19690*/  IMAD.U32 R3, RZ, RZ, UR4 ;  /* 0x00000004ff037e24 */ /* 0x000fe4000f8e00ff */
[----:B------:R-:W-:-:S03]  /*196a0*/  IMAD.U32 R2, RZ, RZ, UR5 ;  /* 0x00000005ff027e24 */ /* 0x000fc6000f8e00ff */
[----:B------:R1:W-:Y:S01]  /*196b0*/  STL [R1+0x4], R3 ;  /* 0x0000040301007387 */ /* 0x0003e20000100800 */
[----:B0-----:R-:W-:-:S05]  /*196c0*/  IMAD.U32 R0, RZ, RZ, UR6 ;  /* 0x00000006ff007e24 */ /* 0x001fca000f8e00ff */
[----:B------:R1:W-:Y:S04]  /*196d0*/  STL [R1+0xc], R0 ;  /* 0x00000c0001007387 */ /* 0x0003e80000100800 */
[----:B------:R1:W-:Y:S02]  /*196e0*/  STL [R1+0x8], R2 ;  /* 0x0000080201007387 */ /* 0x0003e40000100800 */
.L_x_1436:
[----:B01----:R-:W3:Y:S04]  /*196f0*/  LDL R2, [R1+0xc] ;  /* 0x00000c0001027983 */ /* 0x003ee80000100800 */
[----:B------:R-:W4:Y:S04]  /*19700*/  LDL R3, [R1+0x8] ;  /* 0x0000080001037983 */ /* 0x000f280000100800 */
[----:B------:R-:W5:Y:S04]  /*19710*/  LDL R5, [R1+0x4] ;  /* 0x0000040001057983 */ /* 0x000f680000100800 */
[----:B------:R-:W5:Y:S01]  /*19720*/  LDL R4, [R1] ;  /* 0x0000000001047983 */ /* 0x000f620000100800 */
[----:B--2---:R-:W0:Y:S01]  /*19730*/  S2R R0, SR_TID.X ;  /* 0x0000000000007919 */ /* 0x004e220000002100 */
[----:B------:R-:W-:Y:S05]  /*19740*/  WARPSYNC.ALL ;  /* 0x0000000000007948 */ /* 0x000fea0003800000 */
[----:B0-----:R-:W-:Y:S01]  /*19750*/  LOP3.LUT R0, R0, 0x1f, RZ, 0xc0, !PT ;  /* 0x0000001f00007812 */ /* 0x001fe200078ec0ff */
[----:B------:R-:W-:Y:S03]  /*19760*/  BAR.SYNC.DEFER_BLOCKING 0x4, 0x180 ;  /* 0x0106000000007b1d */ /* 0x000fe60000010000 */
[----:B------:R-:W-:-:S13]  /*19770*/  ISETP.NE.AND P0, PT, R0, RZ, PT ;  /* 0x000000ff0000720c */ /* 0x000fda0003f05270 */
[----:B------:R-:W0:Y:S01]  /*19780*/  @!P0 S2R R0, SR_CgaCtaId ;  /* 0x0000000000008919 */ /* 0x000e220000008800 */
[----:B---3--:R-:W-:Y:S01]  /*19790*/  IMAD.MOV.U32 R7, RZ, RZ, R2 ;  /* 0x000000ffff077224 */ /* 0x008fe200078e0002 */
[----:B------:R-:W-:Y:S01]  /*197a0*/  @!P0 MOV R2, 0x400 ;  /* 0x0000040000028802 */ /* 0x000fe20000000f00 */
[----:B----4-:R-:W-:-:S03]  /*197b0*/  IMAD.MOV.U32 R6, RZ, RZ, R3 ;  /* 0x000000ffff067224 */ /* 0x010fc600078e0003 */
[----:B0-----:R-:W-:-:S05]  /*197c0*/  @!P0 LEA R18, R0, R2, 0x18 ;  /* 0x0000000200128211 */ /* 0x001fca00078ec0ff */
[----:B-----5:R0:W-:Y:S01]  /*197d0*/  @!P0 STS.128 [R18+0x308d0], R4 ;  /* 0x0308d00412008388 */ /* 0x0201e20000000c00 */
[----:B------:R-:W-:Y:S06]  /*197e0*/  BAR.ARV 0x5, 0x180 ;  /* 0x0146000000007b1d */ /* 0x000fec0000002000 */
.L_x_1425:
[----:B------:R-:W2:Y:S01]  /*197f0*/  LDL R0, [R1+0xc] ;  /* 0x00000c0001007983 */ /* 0x000ea20000100800 */
[----:B------:R-:W-:Y:S02]  /*19800*/  ULDC UR4, c[0x0][0xc3c] ;  /* 0x00030f0000047ab9 */ /* 0x000fe40000000800 */
[----:B--2---:R-:W-:-:S13]  /*19810*/  ISETP.GE.AND P0, PT, R0, UR4, PT ;  /* 0x0000000400007c0c */ /* 0x004fda000bf06270 */
[----:B------:R-:W-:Y:S05]  /*19820*/  @!P0 BRA `(.L_x_1437) ;  /* 0xffffff9400488947 */ /* 0x000fea000383ffff */
[----:B------:R-:W-:Y:S05]  /*19830*/  BSYNC B8 ;  /* 0x0000000000087941 */ /* 0x000fea0003800000 */
.L_x_1314:
[----:B--2---:R-:W2:Y:S01]  /*19840*/  LDL.LU R0, [R1+0x50] ;  /* 0x0000500001007983 */ /* 0x004ea20000300800 */
[----:B------:R-:W-:Y:S01]  /*19850*/  BSSY B0, `(.L_x_1438) ;  /* 0x000000b000007945 */ /* 0x000fe20003800000 */
[----:B01----:R-:W0:Y:S01]  /*19860*/  S2R R5, SR_CgaCtaId ;  /* 0x0000000000057919 */ /* 0x003e220000008800 */
[----:B--2---:R-:W-:-:S05]  /*19870*/  VIADD R0, R0, 0x1 ;  /* 0x0000000100007836 */ /* 0x004fca0000000000 */
        /* <DEDUP_REMOVED lines=8> */
.L_x_1509:
[----:B------:R-:W-:Y:S05]  /*19900*/  BSYNC B0 ;  /* 0x0000000000007941 */ /* 0x000fea0003800000 */
.L_x_1438:
[----:B------:R-:W-:-:S03]  /*19910*/  UMOV UR4, 0xffffffff ;  /* 0xffffffff00047882 */ /* 0x000fc60000000000 */
[----:B------:R-:W-:Y:S05]  /*19920*/  BRA.DIV UR4, `(.L_x_1440) ;  /* 0x0000002204807947 */ /* 0x000fea000b800000 */
[----:B------:R-:W1:Y:S02]  /*19930*/  S2R R2, SR_TID.X ;  /* 0x0000000000027919 */ /* 0x000e640000002100 */
[----:B-1----:R-:W-:-:S04]  /*19940*/  SHF.R.U32.HI R2, RZ, 0x5, R2 ;  /* 0x00000005ff027819 */ /* 0x002fc80000011602 */
[----:B------:R-:W-:-:S05]  /*19950*/  LOP3.LUT R2, R2, 0x3, RZ, 0xc0, !PT ;  /* 0x0000000302027812 */ /* 0x000fca00078ec0ff */
[----:B------:R1:W2:Y:S02]  /*19960*/  SHFL.IDX PT, R14, R2, RZ, 0x1f ;  /* 0x00001fff020e7589 */ /* 0x0002a400000e0000 */
.L_x_1512:
[----:B--2---:R-:W-:Y:S01]  /*19970*/  ISETP.NE.AND P0, PT, R14, RZ, PT ;  /* 0x000000ff0e00720c */ /* 0x004fe20003f05270 */
[----:B------:R-:W-:-:S12]  /*19980*/  BSSY B0, `(.L_x_1441) ;  /* 0x0000027000007945 */ /* 0x000fd80003800000 */
[----:B------:R-:W-:Y:S05]  /*19990*/  @P0 BRA `(.L_x_1442) ;  /* 0x0000000000940947 */ /* 0x000fea0003800000 */
[----:B------:R-:W-:-:S03]  /*199a0*/  UMOV UR4, 0xffffffff ;  /* 0xffffffff00047882 */ /* 0x000fc60000000000 */
[----:B------:R-:W-:Y:S05]  /*199b0*/  BRA.DIV UR4, `(.L_x_1443) ;  /* 0x0000002204907947 */ /* 0x000fea000b800000 */
[----:B------:R-:W-:-:S13]  /*199c0*/  ELECT P6, URZ, PT ;  /* 0x00000000003f782f */ /* 0x000fda00038c0000 */
.L_x_1515:
        /* <DEDUP_REMOVED lines=8> */
.L_x_1444:
        /* <DEDUP_REMOVED lines=13> */
.L_x_1516:
[----:B------:R-:W1:Y:S02]  /*19b20*/  SYNCS.PHASECHK.TRANS64.TRYWAIT P0, [R7+URZ], R2 ;  /* 0x00000002070075a7 */ /* 0x000e64000800017f */
[----:B-1----:R-:W-:Y:S05]  /*19b30*/  @!P0 BRA `(.L_x_1446) ;  /* 0x0000002000648947 */ /* 0x002fea0003800000 */
.L_x_1517:
[----:B------:R-:W-:Y:S05]  /*19b40*/  @!P2 BRA `(.L_x_1447) ;  /* 0x000000000004a947 */ /* 0x000fea0003800000 */
[----:B------:R-:W-:Y:S01]  /*19b50*/  BPT.TRAP 0x1 ;  /* 0x000000040000795c */ /* 0x000fe20000300000 */
.L_x_1447:
[----:B------:R-:W-:-:S04]  /*19b60*/  VIADD R0, R0, 0x30860 ;  /* 0x0003086000007836 */ /* 0x000fc80000000000 */
[----:B------:R-:W-:-:S04]  /*19b70*/  IMAD R4, R19, 0x8, R0 ;  /* 0x0000000813047824 */ /* 0x000fc800078e0200 */
[----:B------:R-:W2:Y:S02]  /*19b80*/  SYNCS.PHASECHK.TRANS64.TRYWAIT P0, [R4+URZ], R5 ;  /* 0x00000005040075a7 */ /* 0x000ea4000800017f */
[----:B--2---:R-:W-:Y:S05]  /*19b90*/  @!P0 BRA `(.L_x_1448) ;  /* 0x0000002000608947 */ /* 0x004fea0003800000 */
.L_x_1518:
[----:B------:R-:W-:-:S07]  /*19ba0*/  IMAD R3, R3, 0x8, R0 ;  /* 0x0000000803037824 */ /* 0x000fce00078e0200 */
.L_x_1449:
[----:B----4-:R4:W0:Y:S02]  /*19bb0*/  SYNCS.PHASECHK.TRANS64.TRYWAIT P0, [R3+URZ], R2 ;  /* 0x00000002030075a7 */ /* 0x010824000800017f */
[----:B0-----:R-:W-:Y:S05]  /*19bc0*/  @!P0 NANOSLEEP.SYNCS 0x989680 ;  /* 0x009896800000895d */ /* 0x001fea0003900000 */
[----:B------:R-:W0:Y:S02]  /*19bd0*/  @!P0 SYNCS.PHASECHK.TRANS64 P0, [R3+URZ], R2 ;  /* 0x00000002030085a7 */ /* 0x000e24000800007f */
[----:B0-----:R-:W-:Y:S05]  /*19be0*/  @!P0 BRA `(.L_x_1449) ;  /* 0xfffffffc00f08947 */ /* 0x001fea000383ffff */
.L_x_1442:
[----:B------:R-:W-:Y:S05]  /*19bf0*/  BSYNC B0 ;  /* 0x0000000000007941 */ /* 0x000fea0003800000 */
.L_x_1441:
[----:B------:R-:W-:Y:S05]  /*19c00*/  EXIT ;  /* 0x000000000000794d */ /* 0x000fea0003800000 */
.L_x_1213:
[----:B0-----:R-:W-:-:S04]  /*19c10*/  IMAD.U32 R3, RZ, RZ, UR37 ;  /* 0x00000025ff037e24 */ /* 0x001fc8000f8e00ff */
[----:B------:R0:W1:Y:S03]  /*19c20*/  SYNCS.PHASECHK.TRANS64.TRYWAIT P1, [R3+URZ+0x30800], R0 ;  /* 0x03080000030075a7 */ /* 0x000066000802017f */
[----:B-1----:R-:W-:Y:S05]  /*19c30*/  @!P1 NANOSLEEP.SYNCS 0x989680 ;  /* 0x009896800000995d */ /* 0x002fea0003900000 */
[----:B------:R-:W1:Y:S02]  /*19c40*/  @!P1 SYNCS.PHASECHK.TRANS64 P1, [R3+URZ+0x30800], R0 ;  /* 0x03080000030095a7 */ /* 0x000e64000802007f */
[----:B-1----:R-:W-:Y:S05]  /*19c50*/  @!P1 BRA `(.L_x_1213) ;  /* 0xfffffffc00ec9947 */ /* 0x002fea000383ffff */
[----:B------:R-:W-:Y:S05]  /*19c60*/  BRA `(.L_x_1450) ;  /* 0xfffffe8800447947 */ /* 0x000fea000383ffff */
.L_x_1217:
[----:B-1----:R1:W2:Y:S02]  /*19c70*/  SYNCS.PHASECHK.TRANS64.TRYWAIT P2, [R3+URZ+0x30830], R0 ;  /* 0x03083000030075a7 */ /* 0x0022a4000804017f */
[----:B--2---:R-:W-:Y:S05]  /*19c80*/  @!P2 NANOSLEEP.SYNCS 0x989680 ;  /* 0x009896800000a95d */ /* 0x004fea0003900000 */
[----:B------:R-:W2:Y:S02]  /*19c90*/  @!P2 SYNCS.PHASECHK.TRANS64 P2, [R3+URZ+0x30830], R0 ;  /* 0x030830000300a5a7 */ /* 0x000ea4000804007f */
[----:B--2---:R-:W-:Y:S05]  /*19ca0*/  @!P2 BRA `(.L_x_1217) ;  /* 0xfffffffc00f0a947 */ /* 0x004fea000383ffff */
[----:B------:R-:W-:Y:S05]  /*19cb0*/  BRA `(.L_x_1216) ;  /* 0xfffffe88006c7947 */ /* 0x000fea000383ffff */
.L_x_1233:
[----:B-1----:R-:W-:-:S04]  /*19cc0*/  IMAD.U32 R152, RZ, RZ, UR6 ;  /* 0x00000006ff987e24 */ /* 0x002fc8000f8e00ff */
[----:B------:R1:W2:Y:S03]  /*19cd0*/  SYNCS.PHASECHK.TRANS64.TRYWAIT P2, [R152+URZ+0x30830], R21 ;  /* 0x03083015980075a7 */ /* 0x0002a6000804017f */
[----:B--2---:R-:W-:Y:S05]  /*19ce0*/  @!P2 NANOSLEEP.SYNCS 0x989680 ;  /* 0x009896800000a95d */ /* 0x004fea0003900000 */
[----:B------:R-:W2:Y:S02]  /*19cf0*/  @!P2 SYNCS.PHASECHK.TRANS64 P2, [R152+URZ+0x30830], R21 ;  /* 0x030830159800a5a7 */ /* 0x000ea4000804007f */
[----:B--2---:R-:W-:Y:S05]  /*19d00*/  @!P2 BRA `(.L_x_1233) ;  /* 0xfffffffc00eca947 */ /* 0x004fea000383ffff */
[----:B------:R-:W-:Y:S05]  /*19d10*/  BRA `(.L_x_1232) ;  /* 0xfffffeb000407947 */ /* 0x000fea000383ffff */
.L_x_1237:
[----:B--2---:R-:W-:-:S04]  /*19d20*/  IMAD.U32 R2, RZ, RZ, UR10 ;  /* 0x0000000aff027e24 */ /* 0x004fc8000f8e00ff */
[----:B------:R2:W3:Y:S03]  /*19d30*/  SYNCS.PHASECHK.TRANS64.TRYWAIT P2, [R2+URZ+0x30850], R0 ;  /* 0x03085000020075a7 */ /* 0x0004e6000804017f */
[----:B---3--:R-:W-:Y:S05]  /*19d40*/  @!P2 NANOSLEEP.SYNCS 0x989680 ;  /* 0x009896800000a95d */ /* 0x008fea0003900000 */
[----:B------:R-:W3:Y:S02]  /*19d50*/  @!P2 SYNCS.PHASECHK.TRANS64 P2, [R2+URZ+0x30850], R0 ;  /* 0x030850000200a5a7 */ /* 0x000ee4000804007f */
[----:B---3--:R-:W-:Y:S05]  /*19d60*/  @!P2 BRA `(.L_x_1237) ;  /* 0xfffffffc00eca947 */ /* 0x008fea000383ffff */
[----:B------:R-:W-:Y:S05]  /*19d70*/  BRA `(.L_x_1236) ;  /* 0xfffffebc00c47947 */ /* 0x000fea000383ffff */
.L_x_1254:
[----:B-1----:R-:W-:-:S04]  /*19d80*/  IMAD.U32 R4, RZ, RZ, UR5 ;  /* 0x00000005ff047e24 */ /* 0x002fc8000f8e00ff */
[----:B------:R1:W2:Y:S03]  /*19d90*/  SYNCS.PHASECHK.TRANS64.TRYWAIT P2, [R4+URZ+0x30830], R3 ;  /* 0x03083003040075a7 */ /* 0x0002a6000804017f */
[----:B--2---:R-:W-:Y:S05]  /*19da0*/  @!P2 NANOSLEEP.SYNCS 0x989680 ;  /* 0x009896800000a95d */ /* 0x004fea0003900000 */
[----:B------:R-:W2:Y:S02]  /*19db0*/  @!P2 SYNCS.PHASECHK.TRANS64 P2, [R4+URZ+0x30830], R3 ;  /* 0x030830030400a5a7 */ /* 0x000ea4000804007f */
[----:B--2---:R-:W-:Y:S05]  /*19dc0*/  @!P2 BRA `(.L_x_1254) ;  /* 0xfffffffc00eca947 */ /* 0x004fea000383ffff */
[----:B------:R-:W-:Y:S05]  /*19dd0*/  BRA `(.L_x_1253) ;  /* 0xfffffed800b07947 */ /* 0x000fea000383ffff */
.L_x_1258:
[----:B---3--:R-:W-:-:S04]  /*19de0*/  IMAD.U32 R2, RZ, RZ, UR14 ;  /* 0x0000000eff027e24 */ /* 0x008fc8000f8e00ff */
[----:B------:R3:W4:Y:S03]  /*19df0*/  SYNCS.PHASECHK.TRANS64.TRYWAIT P2, [R2+URZ+0x30850], R0 ;  /* 0x03085000020075a7 */ /* 0x000726000804017f */
[----:B----4-:R-:W-:Y:S05]  /*19e00*/  @!P2 NANOSLEEP.SYNCS 0x989680 ;  /* 0x009896800000a95d */ /* 0x010fea0003900000 */
[----:B------:R-:W4:Y:S02]  /*19e10*/  @!P2 SYNCS.PHASECHK.TRANS64 P2, [R2+URZ+0x30850], R0 ;  /* 0x030850000200a5a7 */ /* 0x000f24000804007f */
[----:B----4-:R-:W-:Y:S05]  /*19e20*/  @!P2 BRA `(.L_x_1258) ;  /* 0xfffffffc00eca947 */ /* 0x010fea000383ffff */
[----:B------:R-:W-:Y:S05]  /*19e30*/  BRA `(.L_x_1257) ;  /* 0xfffffee800347947 */ /* 0x000fea000383ffff */
.L_x_1264:
[----:B-1----:R-:W-:-:S04]  /*19e40*/  IMAD.U32 R4, RZ, RZ, UR5 ;  /* 0x00000005ff047e24 */ /* 0x002fc8000f8e00ff */
[----:B------:R1:W2:Y:S03]  /*19e50*/  SYNCS.PHASECHK.TRANS64.TRYWAIT P2, [R4+URZ+0x30830], R3 ;  /* 0x03083003040075a7 */ /* 0x0002a6000804017f */
[----:B--2---:R-:W-:Y:S05]  /*19e60*/  @!P2 NANOSLEEP.SYNCS 0x989680 ;  /* 0x009896800000a95d */ /* 0x004fea0003900000 */
[----:B------:R-:W2:Y:S02]  /*19e70*/  @!P2 SYNCS.PHASECHK.TRANS64 P2, [R4+URZ+0x30830], R3 ;  /* 0x030830030400a5a7 */ /* 0x000ea4000804007f */
[----:B--2---:R-:W-:Y:S05]  /*19e80*/  @!P2 BRA `(.L_x_1264) ;  /* 0xfffffffc00eca947 */ /* 0x004fea000383ffff */
[----:B------:R-:W-:Y:S05]  /*19e90*/  BRA `(.L_x_1263) ;  /* 0xfffffef400b47947 */ /* 0x000fea000383ffff */
.L_x_1268:
[----:B---3--:R-:W-:-:S04]  /*19ea0*/  IMAD.U32 R2, RZ, RZ, UR14 ;  /* 0x0000000eff027e24 */ /* 0x008fc8000f8e00ff */
[----:B------:R3:W4:Y:S03]  /*19eb0*/  SYNCS.PHASECHK.TRANS64.TRYWAIT P2, [R2+URZ+0x30850], R0 ;  /* 0x03085000020075a7 */ /* 0x000726000804017f */
[----:B----4-:R-:W-:Y:S05]  /*19ec0*/  @!P2 NANOSLEEP.SYNCS 0x989680 ;  /* 0x009896800000a95d */ /* 0x010fea0003900000 */
[----:B------:R-:W4:Y:S02]  /*19ed0*/  @!P2 SYNCS.PHASECHK.TRANS64 P2, [R2+URZ+0x30850], R0 ;  /* 0x030850000200a5a7 */ /* 0x000f24000804007f */
[----:B----4-:R-:W-:Y:S05]  /*19ee0*/  @!P2 BRA `(.L_x_1268) ;  /* 0xfffffffc00eca947 */ /* 0x010fea000383ffff */
[----:B------:R-:W-:Y:S05]  /*19ef0*/  BRA `(.L_x_1267) ;  /* 0xffffff0400387947 */ /* 0x000fea000383ffff */
.L_x_1281:
[----:B-1----:R-:W-:-:S04]  /*19f00*/  IMAD.U32 R7, RZ, RZ, UR8 ;  /* 0x00000008ff077e24 */ /* 0x002fc8000f8e00ff */
[----:B------:R1:W2:Y:S03]  /*19f10*/  SYNCS.PHASECHK.TRANS64.TRYWAIT P0, [R7+URZ+0x30850], R0 ;  /* 0x03085000070075a7 */ /* 0x0002a6000800017f */
[----:B--2---:R-:W-:Y:S05]  /*19f20*/  @!P0 NANOSLEEP.SYNCS 0x989680 ;  /* 0x009896800000895d */ /* 0x004fea0003900000 */
[----:B------:R-:W2:Y:S02]  /*19f30*/  @!P0 SYNCS.PHASECHK.TRANS64 P0, [R7+URZ+0x30850], R0 ;  /* 0x03085000070085a7 */ /* 0x000ea4000800007f */
[----:B--2---:R-:W-:Y:S05]  /*19f40*/  @!P0 BRA `(.L_x_1281) ;  /* 0xfffffffc00ec8947 */ /* 0x004fea000383ffff */
[----:B------:R-:W-:Y:S05]  /*19f50*/  BRA `(.L_x_1280) ;  /* 0xffffff2400387947 */ /* 0x000fea000383ffff */
.L_x_1336:
[----:B-1----:R-:W1:Y:S01]  /*19f60*/  S2R R4, SR_TID.X ;  /* 0x0000000000047919 */ /* 0x002e620000002100 */
[----:B------:R-:W-:Y:S01]  /*19f70*/  BSSY B0, `(.L_x_1451) ;  /* 0x000000a000007945 */ /* 0x000fe20003800000 */
[----:B------:R-:W-:Y:S02]  /*19f80*/  IMAD.MOV.U32 R12, RZ, RZ, RZ ;  /* 0x000000ffff0c7224 */ /* 0x000fe400078e00ff */
[----:B------:R-:W-:Y:S02]  /*19f90*/  IMAD.MOV.U32 R11, RZ, RZ, 0x1f ;  /* 0x0000001fff0b7424 */ /* 0x000fe400078e00ff */
[----:B------:R-:W-:Y:S01]  /*19fa0*/  IMAD.MOV.U32 R15, RZ, RZ, -0x1 ;  /* 0xffffffffff0f7424 */ /* 0x000fe200078e00ff */
[----:B-1----:R-:W-:-:S04]  /*19fb0*/  SHF.R.U32.HI R4, RZ, 0x5, R4 ;  /* 0x00000005ff047819 */ /* 0x002fc80000011604 */
[----:B------:R-:W-:-:S05]  /*19fc0*/  LOP3.LUT R4, R4, 0x3, RZ, 0xc0, !PT ;  /* 0x0000000304047812 */ /* 0x000fca00078ec0ff */
[----:B------:R-:W-:-:S07]  /*19fd0*/  IMAD.MOV.U32 R13, RZ, RZ, R4 ;  /* 0x000000ffff0d7224 */ /* 0x000fce00078e0004 */
[----:B0-2---:R-:W-:Y:S05]  /*19fe0*/  WARPSYNC.COLLECTIVE R15, `(.L_x_1452) ;  /* 0x000000000f087348 */ /* 0x005fea0003c00000 */
[----:B------:R1:W3:Y:S02]  /*19ff0*/  SHFL.IDX P6, R14, R13, R12, R11 ;  /* 0x0000000c0d0e7389 */ /* 0x0002e400000c000b */
[----:B0123--:R-:W-:Y:S01]  /*1a000*/  ENDCOLLECTIVE ;  /* 0x000000000000791b */ /* 0x00ffe20003800000 */
.L_x_1452:
[----:B------:R-:W-:Y:S05]  /*1a010*/  BSYNC B0 ;  /* 0x0000000000007941 */ /* 0x000fea0003800000 */
.L_x_1451:
[----:B------:R-:W-:Y:S05]  /*1a020*/  BRA `(.L_x_1453) ;  /* 0xffffff9c00f07947 */ /* 0x000fea000383ffff */
.L_x_1338:
[----:B------:R-:W-:Y:S01]  /*1a030*/  BSSY B0, `(.L_x_1454) ;  /* 0x0000006000007945 */ /* 0x000fe20003800000 */
[----:B------:R-:W-:-:S07]  /*1a040*/  IMAD.MOV.U32 R15, RZ, RZ, -0x1 ;  /* 0xffffffffff0f7424 */ /* 0x000fce00078e00ff */
[----:B012---:R-:W-:Y:S05]  /*1a050*/  WARPSYNC.COLLECTIVE R15, `(.L_x_1455) ;  /* 0x000000000f0c7348 */ /* 0x007fea0003c00000 */
[----:B------:R-:W-:Y:S02]  /*1a060*/  ELECT P6, UR62, PT ;  /* 0x00000000003e782f */ /* 0x000fe400038c0000 */
[----:B------:R-:W-:Y:S01]  /*1a070*/  MOV R14, UR62 ;  /* 0x0000003e000e7c02 */ /* 0x000fe20008000f00 */
[----:B012---:R-:W-:Y:S10]  /*1a080*/  ENDCOLLECTIVE ;  /* 0x000000000000791b */ /* 0x007ff40003800000 */
.L_x_1455:
[----:B------:R-:W-:Y:S05]  /*1a090*/  BSYNC B0 ;  /* 0x0000000000007941 */ /* 0x000fea0003800000 */
.L_x_1454:
[----:B------:R-:W-:Y:S05]  /*1a0a0*/  BRA `(.L_x_1456) ;  /* 0xffffff9c00fc7947 */ /* 0x000fea000383ffff */
.L_x_1340:
[----:B-1----:R1:W3:Y:S02]  /*1a0b0*/  SYNCS.PHASECHK.TRANS64.TRYWAIT P0, [R0+URZ+0x30840], R2 ;  /* 0x03084002000075a7 */ /* 0x0022e4000800017f */
[----:B---3--:R-:W-:Y:S05]  /*1a0c0*/  @!P0 NANOSLEEP.SYNCS 0x989680 ;  /* 0x009896800000895d */ /* 0x008fea0003900000 */
[----:B------:R-:W3:Y:S02]  /*1a0d0*/  @!P0 SYNCS.PHASECHK.TRANS64 P0, [R0+URZ+0x30840], R2 ;  /* 0x03084002000085a7 */ /* 0x000ee4000800007f */
[----:B---3--:R-:W-:Y:S05]  /*1a0e0*/  @!P0 BRA `(.L_x_1340) ;  /* 0xfffffffc00f08947 */ /* 0x008fea000383ffff */
[----:B------:R-:W-:Y:S05]  /*1a0f0*/  BRA `(.L_x_1457) ;  /* 0xffffffa000607947 */ /* 0x000fea000383ffff */
.L_x_1344:
        /* <DEDUP_REMOVED lines=15> */
.L_x_1458:
[----:B------:R-:W-:Y:S02]  /*1a1f0*/  IMAD.MOV.U32 R13, RZ, RZ, R4 ;  /* 0x000000ffff0d7224 */ /* 0x000fe400078e0004 */
[----:B------:R-:W-:-:S07]  /*1a200*/  IMAD.MOV.U32 R6, RZ, RZ, R14 ;  /* 0x000000ffff067224 */ /* 0x000fce00078e000e */
[----:B------:R-:W-:Y:S05]  /*1a210*/  WARPSYNC.COLLECTIVE R15, `(.L_x_1459) ;  /* 0x000000000f087348 */ /* 0x000fea0003c00000 */
[----:B------:R0:W1:Y:S02]  /*1a220*/  SHFL.IDX P6, R14, R13, R12, R11 ;  /* 0x0000000c0d0e7389 */ /* 0x00006400000c000b */
[----:B01----:R-:W-:Y:S01]  /*1a230*/  ENDCOLLECTIVE ;  /* 0x000000000000791b */ /* 0x003fe20003800000 */
.L_x_1459:
        /* <DEDUP_REMOVED lines=20> */
.L_x_1460:
[----:B------:R-:W-:Y:S02]  /*1a380*/  IMAD.MOV.U32 R13, RZ, RZ, R4 ;  /* 0x000000ffff0d7224 */ /* 0x000fe400078e0004 */
[----:B------:R-:W-:-:S07]  /*1a390*/  IMAD.MOV.U32 R6, RZ, RZ, R14 ;  /* 0x000000ffff067224 */ /* 0x000fce00078e000e */
[----:B------:R-:W-:Y:S05]  /*1a3a0*/  WARPSYNC.COLLECTIVE R15, `(.L_x_1461) ;  /* 0x000000000f087348 */ /* 0x000fea0003c00000 */
[----:B------:R0:W1:Y:S02]  /*1a3b0*/  SHFL.IDX P6, R14, R13, R12, R11 ;  /* 0x0000000c0d0e7389 */ /* 0x00006400000c000b */
[----:B01----:R-:W-:Y:S01]  /*1a3c0*/  ENDCOLLECTIVE ;  /* 0x000000000000791b */ /* 0x003fe20003800000 */
.L_x_1461:
        /* <DEDUP_REMOVED lines=20> */
.L_x_1462:
[----:B------:R-:W-:Y:S02]  /*1a510*/  IMAD.MOV.U32 R13, RZ, RZ, R4 ;  /* 0x000000ffff0d7224 */ /* 0x000fe400078e0004 */
[----:B------:R-:W-:-:S07]  /*1a520*/  IMAD.MOV.U32 R6, RZ, RZ, R14 ;  /* 0x000000ffff067224 */ /* 0x000fce00078e000e */
[----:B------:R-:W-:Y:S05]  /*1a530*/  WARPSYNC.COLLECTIVE R15, `(.L_x_1463) ;  /* 0x000000000f087348 */ /* 0x000fea0003c00000 */
[----:B------:R0:W1:Y:S02]  /*1a540*/  SHFL.IDX P6, R14, R13, R12, R11 ;  /* 0x0000000c0d0e7389 */ /* 0x00006400000c000b */
[----:B01----:R-:W-:Y:S01]  /*1a550*/  ENDCOLLECTIVE ;  /* 0x000000000000791b */ /* 0x003fe20003800000 */
.L_x_1463:
        /* <DEDUP_REMOVED lines=20> */
.L_x_1464:
[----:B------:R-:W-:Y:S02]  /*1a6a0*/  IMAD.MOV.U32 R13, RZ, RZ, R4 ;  /* 0x000000ffff0d7224 */ /* 0x000fe400078e0004 */
[----:B------:R-:W-:-:S07]  /*1a6b0*/  IMAD.MOV.U32 R6, RZ, RZ, R14 ;  /* 0x000000ffff067224 */ /* 0x000fce00078e000e */
[----:B------:R-:W-:Y:S05]  /*1a6c0*/  WARPSYNC.COLLECTIVE R15, `(.L_x_1465) ;  /* 0x000000000f087348 */ /* 0x000fea0003c00000 */
[----:B------:R0:W1:Y:S02]  /*1a6d0*/  SHFL.IDX P6, R14, R13, R12, R11 ;  /* 0x0000000c0d0e7389 */ /* 0x00006400000c000b */
[----:B01----:R-:W-:Y:S01]  /*1a6e0*/  ENDCOLLECTIVE ;  /* 0x000000000000791b */ /* 0x003fe20003800000 */
.L_x_1465:
        /* <DEDUP_REMOVED lines=20> */
.L_x_1466:
[----:B------:R-:W-:Y:S02]  /*1a830*/  IMAD.MOV.U32 R13, RZ, RZ, R4 ;  /* 0x000000ffff0d7224 */ /* 0x000fe400078e0004 */
[----:B------:R-:W-:-:S07]  /*1a840*/  IMAD.MOV.U32 R6, RZ, RZ, R14 ;  /* 0x000000ffff067224 */ /* 0x000fce00078e000e */
[----:B------:R-:W-:Y:S05]  /*1a850*/  WARPSYNC.COLLECTIVE R15, `(.L_x_1467) ;  /* 0x000000000f087348 */ /* 0x000fea0003c00000 */
[----:B------:R0:W1:Y:S02]  /*1a860*/  SHFL.IDX P6, R14, R13, R12, R11 ;  /* 0x0000000c0d0e7389 */ /* 0x00006400000c000b */
[----:B01----:R-:W-:Y:S01]  /*1a870*/  ENDCOLLECTIVE ;  /* 0x000000000000791b */ /* 0x003fe20003800000 */
.L_x_1467:
        /* <DEDUP_REMOVED lines=20> */
.L_x_1468:
[----:B------:R-:W-:Y:S02]  /*1a9c0*/  IMAD.MOV.U32 R13, RZ, RZ, R4 ;  /* 0x000000ffff0d7224 */ /* 0x000fe400078e0004 */
[----:B------:R-:W-:-:S07]  /*1a9d0*/  IMAD.MOV.U32 R6, RZ, RZ, R14 ;  /* 0x000000ffff067224 */ /* 0x000fce00078e000e */
[----:B------:R-:W-:Y:S05]  /*1a9e0*/  WARPSYNC.COLLECTIVE R15, `(.L_x_1469) ;  /* 0x000000000f087348 */ /* 0x000fea0003c00000 */
[----:B------:R0:W1:Y:S02]  /*1a9f0*/  SHFL.IDX P6, R14, R13, R12, R11 ;  /* 0x0000000c0d0e7389 */ /* 0x00006400000c000b */
[----:B01----:R-:W-:Y:S01]  /*1aa00*/  ENDCOLLECTIVE ;  /* 0x000000000000791b */ /* 0x003fe20003800000 */
.L_x_1469:
        /* <DEDUP_REMOVED lines=18> */
.L_x_1470:
[----:B------:R-:W-:-:S05]  /*1ab30*/  VIADD R7, R0, 0x60 ;  /* 0x0000006000077836 */ /* 0x000fca0000000000 */
[----:B------:R-:W-:Y:S01]  /*1ab40*/  ISETP.GE.AND P5, PT, R7, R2, PT ;  /* 0x000000020700720c */ /* 0x000fe20003fa6270 */
[----:B------:R-:W-:Y:S02]  /*1ab50*/  IMAD.MOV.U32 R13, RZ, RZ, R4 ;  /* 0x000000ffff0d7224 */ /* 0x000fe400078e0004 */
[----:B------:R-:W-:-:S10]  /*1ab60*/  IMAD.MOV.U32 R8, RZ, RZ, R14 ;  /* 0x000000ffff087224 */ /* 0x000fd400078e000e */
[----:B------:R-:W-:Y:S05]  /*1ab70*/  WARPSYNC.COLLECTIVE R15, `(.L_x_1471) ;  /* 0x000000000f087348 */ /* 0x000fea0003c00000 */
[----:B------:R0:W1:Y:S02]  /*1ab80*/  SHFL.IDX P6, R14, R13, R12, R11 ;  /* 0x0000000c0d0e7389 */ /* 0x00006400000c000b */
[----:B01----:R-:W-:Y:S01]  /*1ab90*/  ENDCOLLECTIVE ;  /* 0x000000000000791b */ /* 0x003fe20003800000 */
.L_x_1471:
        /* <DEDUP_REMOVED lines=18> */
.L_x_1472:
[----:B------:R-:W-:Y:S02]  /*1acc0*/  IMAD.MOV.U32 R13, RZ, RZ, R4 ;  /* 0x000000ffff0d7224 */ /* 0x000fe400078e0004 */
[----:B------:R-:W-:-:S07]  /*1acd0*/  IMAD.MOV.U32 R5, RZ, RZ, R14 ;  /* 0x000000ffff057224 */ /* 0x000fce00078e000e */
[----:B------:R-:W-:Y:S05]  /*1ace0*/  WARPSYNC.COLLECTIVE R15, `(.L_x_1473) ;  /* 0x000000000f087348 */ /* 0x000fea0003c00000 */
[----:B------:R0:W1:Y:S02]  /*1acf0*/  SHFL.IDX P6, R14, R13, R12, R11 ;  /* 0x0000000c0d0e7389 */ /* 0x00006400000c000b */
[----:B01----:R-:W-:Y:S01]  /*1ad00*/  ENDCOLLECTIVE ;  /* 0x000000000000791b */ /* 0x003fe20003800000 */
.L_x_1473:
[----:B------:R-:W-:Y:S01]  /*1ad10*/  IMAD.MOV.U32 R3, RZ, RZ, R14 ;  /* 0x000000ffff037224 */ /* 0x000fe200078e000e */
[----:B------:R-:W-:Y:S06]  /*1ad20*/  BRA `(.L_x_1474) ;  /* 0xffffffa400247947 */ /* 0x000fec000383ffff */
.L_x_1349:
[----:B0-----:R0:W3:Y:S02]  /*1ad30*/  SYNCS.PHASECHK.TRANS64.TRYWAIT P0, [R18+URZ+0x30820], R0 ;  /* 0x03082000120075a7 */ /* 0x0010e4000800017f */
[----:B---3--:R-:W-:Y:S05]  /*1ad40*/  @!P0 NANOSLEEP.SYNCS 0x989680 ;  /* 0x009896800000895d */ /* 0x008fea0003900000 */
[----:B------:R-:W3:Y:S02]  /*1ad50*/  @!P0 SYNCS.PHASECHK.TRANS64 P0, [R18+URZ+0x30820], R0 ;  /* 0x03082000120085a7 */ /* 0x000ee4000800007f */
[----:B---3--:R-:W-:Y:S05]  /*1ad60*/  @!P0 BRA `(.L_x_1349) ;  /* 0xfffffffc00f08947 */ /* 0x008fea000383ffff */
[----:B------:R-:W-:Y:S05]  /*1ad70*/  BRA `(.L_x_1475) ;  /* 0xffffffa400a07947 */ /* 0x000fea000383ffff */
.L_x_1358:
[----:B-1----:R1:W2:Y:S02]  /*1ad80*/  SYNCS.PHASECHK.TRANS64.TRYWAIT P0, [R3+URZ+0x30840], R2 ;  /* 0x03084002030075a7 */ /* 0x0022a4000800017f */
[----:B--2---:R-:W-:Y:S05]  /*1ad90*/  @!P0 NANOSLEEP.SYNCS 0x989680 ;  /* 0x009896800000895d */ /* 0x004fea0003900000 */
[----:B------:R-:W2:Y:S02]  /*1ada0*/  @!P0 SYNCS.PHASECHK.TRANS64 P0, [R3+URZ+0x30840], R2 ;  /* 0x03084002030085a7 */ /* 0x000ea4000800007f */
[----:B--2---:R-:W-:Y:S05]  /*1adb0*/  @!P0 BRA `(.L_x_1358) ;  /* 0xfffffffc00f08947 */ /* 0x004fea000383ffff */
[----:B------:R-:W-:Y:S05]  /*1adc0*/  BRA `(.L_x_1476) ;  /* 0xffffffa800987947 */ /* 0x000fea000383ffff */
.L_x_1366:
[----:B0-----:R0:W1:Y:S02]  /*1add0*/  SYNCS.PHASECHK.TRANS64.TRYWAIT P0, [R3+URZ+0x60], R2 ;  /* 0x00006002030075a7 */ /* 0x001064000800017f */
[----:B-1----:R-:W-:Y:S05]  /*1ade0*/  @!P0 NANOSLEEP.SYNCS 0x989680 ;  /* 0x009896800000895d */ /* 0x002fea0003900000 */
[----:B------:R-:W1:Y:S02]  /*1adf0*/  @!P0 SYNCS.PHASECHK.TRANS64 P0, [R3+URZ+0x60], R2 ;  /* 0x00006002030085a7 */ /* 0x000e64000800007f */
[----:B-1----:R-:W-:Y:S05]  /*1ae00*/  @!P0 BRA `(.L_x_1366) ;  /* 0xfffffffc00f08947 */ /* 0x002fea000383ffff */
[----:B------:R-:W-:Y:S05]  /*1ae10*/  BRA `(.L_x_1477) ;  /* 0xffffffac00ec7947 */ /* 0x000fea000383ffff */
.L_x_1377:
[----:B-1----:R1:W2:Y:S02]  /*1ae20*/  SYNCS.PHASECHK.TRANS64.TRYWAIT P0, [R3+URZ+0x30840], R2 ;  /* 0x03084002030075a7 */ /* 0x0022a4000800017f */
[----:B--2---:R-:W-:Y:S05]  /*1ae30*/  @!P0 NANOSLEEP.SYNCS 0x989680 ;  /* 0x009896800000895d */ /* 0x004fea0003900000 */
[----:B------:R-:W2:Y:S02]  /*1ae40*/  @!P0 SYNCS.PHASECHK.TRANS64 P0, [R3+URZ+0x30840], R2 ;  /* 0x03084002030085a7 */ /* 0x000ea4000800007f */
[----:B--2---:R-:W-:Y:S05]  /*1ae50*/  @!P0 BRA `(.L_x_1377) ;  /* 0xfffffffc00f08947 */ /* 0x004fea000383ffff */
[----:B------:R-:W-:Y:S05]  /*1ae60*/  BRA `(.L_x_1478) ;  /* 0xffffffb400f47947 */ /* 0x000fea000383ffff */
.L_x_1385:
[----:B0-----:R0:W1:Y:S02]  /*1ae70*/  SYNCS.PHASECHK.TRANS64.TRYWAIT P0, [R2+URZ+0x60], R3 ;  /* 0x00006003020075a7 */ /* 0x001064000800017f */
[----:B-1----:R-:W-:Y:S05]  /*1ae80*/  @!P0 NANOSLEEP.SYNCS 0x989680 ;  /* 0x009896800000895d */ /* 0x002fea0003900000 */
[----:B------:R-:W1:Y:S02]  /*1ae90*/  @!P0 SYNCS.PHASECHK.TRANS64 P0, [R2+URZ+0x60], R3 ;  /* 0x00006003020085a7 */ /* 0x000e64000800007f */
[----:B-1----:R-:W-:Y:S05]  /*1aea0*/  @!P0 BRA `(.L_x_1385) ;  /* 0xfffffffc00f08947 */ /* 0x002fea000383ffff */
[----:B------:R-:W-:Y:S05]  /*1aeb0*/  BRA `(.L_x_1479) ;  /* 0xffffffbc00487947 */ /* 0x000fea000383ffff */
.L_x_1396:
[----:B--2---:R2:W3:Y:S02]  /*1aec0*/  SYNCS.PHASECHK.TRANS64.TRYWAIT P0, [R2+URZ+0x30840], R3 ;  /* 0x03084003020075a7 */ /* 0x0044e4000800017f */
[----:B---3--:R-:W-:Y:S05]  /*1aed0*/  @!P0 NANOSLEEP.SYNCS 0x989680 ;  /* 0x009896800000895d */ /* 0x008fea0003900000 */
[----:B------:R-:W3:Y:S02]  /*1aee0*/  @!P0 SYNCS.PHASECHK.TRANS64 P0, [R2+URZ+0x30840], R3 ;  /* 0x03084003020085a7 */ /* 0x000ee4000800007f */
[----:B---3--:R-:W-:Y:S05]  /*1aef0*/  @!P0 BRA `(.L_x_1396) ;  /* 0xfffffffc00f08947 */ /* 0x008fea000383ffff */
[----:B------:R-:W-:Y:S05]  /*1af00*/  BRA `(.L_x_1480) ;  /* 0xffffffc400247947 */ /* 0x000fea000383ffff */
.L_x_1404:
[----:B0-----:R0:W1:Y:S02]  /*1af10*/  SYNCS.PHASECHK.TRANS64.TRYWAIT P0, [R2+URZ+0x60], R5 ;  /* 0x00006005020075a7 */ /* 0x001064000800017f */
[----:B-1----:R-:W-:Y:S05]  /*1af20*/  @!P0 NANOSLEEP.SYNCS 0x989680 ;  /* 0x009896800000895d */ /* 0x002fea0003900000 */
[----:B------:R-:W1:Y:S02]  /*1af30*/  @!P0 SYNCS.PHASECHK.TRANS64 P0, [R2+URZ+0x60], R5 ;  /* 0x00006005020085a7 */ /* 0x000e64000800007f */
[----:B-1----:R-:W-:Y:S05]  /*1af40*/  @!P0 BRA `(.L_x_1404) ;  /* 0xfffffffc00f08947 */ /* 0x002fea000383ffff */
[----:B------:R-:W-:Y:S05]  /*1af50*/  BRA `(.L_x_1481) ;  /* 0xffffffc800787947 */ /* 0x000fea000383ffff */
.L_x_1417:
[----:B--2---:R2:W3:Y:S02]  /*1af60*/  SYNCS.PHASECHK.TRANS64.TRYWAIT P0, [R0+URZ+0x30860], R2 ;  /* 0x03086002000075a7 */ /* 0x0044e4000800017f */
[----:B---3--:R-:W-:Y:S05]  /*1af70*/  @!P0 NANOSLEEP.SYNCS 0x989680 ;  /* 0x009896800000895d */ /* 0x008fea0003900000 */
[----:B------:R-:W3:Y:S02]  /*1af80*/  @!P0 SYNCS.PHASECHK.TRANS64 P0, [R0+URZ+0x30860], R2 ;  /* 0x03086002000085a7 */ /* 0x000ee4000800007f */
[----:B---3--:R-:W-:Y:S05]  /*1af90*/  @!P0 BRA `(.L_x_1417) ;  /* 0xfffffffc00f08947 */ /* 0x008fea000383ffff */
[----:B------:R-:W-:Y:S05]  /*1afa0*/  BRA `(.L_x_1482) ;  /* 0xffffffd000407947 */ /* 0x000fea000383ffff */
.L_x_1426:
[----:B------:R-:W3:Y:S01]  /*1afb0*/  LDL R3, [R1] ;  /* 0x0000000001037983 */ /* 0x000ee20000100800 */
[----:B------:R-:W-:Y:S01]  /*1afc0*/  BSSY B0, `(.L_x_1483) ;  /* 0x0000008000007945 */ /* 0x000fe20003800000 */
[----:B0-----:R-:W-:Y:S02]  /*1afd0*/  IMAD.MOV.U32 R12, RZ, RZ, RZ ;  /* 0x000000ffff0c7224 */ /* 0x001fe400078e00ff */
[----:B------:R-:W-:Y:S02]  /*1afe0*/  IMAD.MOV.U32 R11, RZ, RZ, 0x1f ;  /* 0x0000001fff0b7424 */ /* 0x000fe400078e00ff */
[----:B------:R-:W-:Y:S02]  /*1aff0*/  IMAD.MOV.U32 R15, RZ, RZ, -0x1 ;  /* 0xffffffffff0f7424 */ /* 0x000fe400078e00ff */
[----:B---3--:R-:W-:-:S07]  /*1b000*/  IMAD.MOV.U32 R13, RZ, RZ, R3 ;  /* 0x000000ffff0d7224 */ /* 0x008fce00078e0003 */
[----:B-12---:R-:W-:Y:S05]  /*1b010*/  WARPSYNC.COLLECTIVE R15, `(.L_x_1484) ;  /* 0x000000000f087348 */ /* 0x006fea0003c00000 */
[----:B------:R0:W3:Y:S02]  /*1b020*/  SHFL.IDX P6, R14, R13, R12, R11 ;  /* 0x0000000c0d0e7389 */ /* 0x0000e400000c000b */
[----:B0123--:R-:W-:Y:S01]  /*1b030*/  ENDCOLLECTIVE ;  /* 0x000000000000791b */ /* 0x00ffe20003800000 */
.L_x_1484:
[----:B------:R-:W-:Y:S05]  /*1b040*/  BSYNC B0 ;  /* 0x0000000000007941 */ /* 0x000fea0003800000 */
.L_x_1483:
        /* <DEDUP_REMOVED lines=9> */
.L_x_1485:
        /* <DEDUP_REMOVED lines=14> */
[C---:B------:R-:W-:Y:S02]  /*1b1c0*/  ISETP.GE.U32.AND P3, PT, R16.reuse, 0x4, PT ;  /* 0x000000041000780c */ /* 0x040fe40003f66070 */
[C---:B------:R-:W-:Y:S02]  /*1b1d0*/  ISETP.GE.U32.AND P4, PT, R16.reuse, 0x8, PT ;  /* 0x000000081000780c */ /* 0x040fe40003f86070 */
[----:B------:R-:W-:Y:S01]  /*1b1e0*/  ISETP.GE.U32.AND P5, PT, R16, 0x10, PT ;  /* 0x000000101000780c */ /* 0x000fe20003fa6070 */
[----:B--2---:R-:W-:Y:S01]  /*1b1f0*/  @!P1 IMAD.MOV.U32 R5, RZ, RZ, R6 ;  /* 0x000000ffff059224 */ /* 0x004fe200078e0006 */
[----:B------:R-:W-:-:S02]  /*1b200*/  CS2R R6, SRZ ;  /* 0x0000000000067805 */ /* 0x000fc4000001ff00 */
[----:B---3--:R-:W-:Y:S01]  /*1b210*/  @!P1 IMAD.MOV.U32 R7, RZ, RZ, R2 ;  /* 0x000000ffff079224 */ /* 0x008fe200078e0002 */
[----:B------:R-:W-:-:S03]  /*1b220*/  ISETP.NE.AND P1, PT, R16, RZ, PT ;  /* 0x000000ff1000720c */ /* 0x000fc60003f25270 */
[----:B------:R-:W-:-:S04]  /*1b230*/  IMAD R2, R7, R5, RZ ;  /* 0x0000000507027224 */ /* 0x000fc800078e02ff */
[----:B------:R-:W-:-:S07]  /*1b240*/  IMAD.MOV.U32 R13, RZ, RZ, R2 ;  /* 0x000000ffff0d7224 */ /* 0x000fce00078e0002 */
[----:B------:R-:W-:Y:S05]  /*1b250*/  WARPSYNC.COLLECTIVE R15, `(.L_x_1486) ;  /* 0x000000000f087348 */ /* 0x000fea0003c00000 */
[----:B------:R0:W1:Y:S02]  /*1b260*/  SHFL.UP P6, R14, R13, R12, R11 ;  /* 0x0400000c0d0e7389 */ /* 0x00006400000c000b */
[----:B01----:R-:W-:Y:S01]  /*1b270*/  ENDCOLLECTIVE ;  /* 0x000000000000791b */ /* 0x003fe20003800000 */
.L_x_1486:
        /* <DEDUP_REMOVED lines=8> */
.L_x_1487:
        /* <DEDUP_REMOVED lines=8> */
.L_x_1488:
        /* <DEDUP_REMOVED lines=8> */
.L_x_1489:
        /* <DEDUP_REMOVED lines=8> */
.L_x_1490:
        /* <DEDUP_REMOVED lines=9> */
.L_x_1491:
[----:B------:R-:W-:Y:S01]  /*1b510*/  IMAD.MOV.U32 R10, RZ, RZ, R14 ;  /* 0x000000ffff0a7224 */ /* 0x000fe200078e000e */
[----:B------:R-:W-:Y:S06]  /*1b520*/  BRA `(.L_x_1492) ;  /* 0xffffffd4002c7947 */ /* 0x000fec000383ffff */
.L_x_1429:
[----:B------:R-:W-:Y:S01]  /*1b530*/  BSSY B0, `(.L_x_1493) ;  /* 0x0000008000007945 */ /* 0x000fe20003800000 */
[----:B------:R-:W-:Y:S02]  /*1b540*/  IMAD.MOV.U32 R13, RZ, RZ, R2 ;  /* 0x000000ffff0d7224 */ /* 0x000fe400078e0002 */
[----:B------:R-:W-:Y:S02]  /*1b550*/  IMAD.MOV.U32 R12, RZ, RZ, 0x1 ;  /* 0x00000001ff0c7424 */ /* 0x000fe400078e00ff */
[----:B------:R-:W-:Y:S02]  /*1b560*/  IMAD.MOV.U32 R11, RZ, RZ, RZ ;  /* 0x000000ffff0b7224 */ /* 0x000fe400078e00ff */
[----:B------:R-:W-:-:S07]  /*1b570*/  IMAD.MOV.U32 R15, RZ, RZ, -0x1 ;  /* 0xffffffffff0f7424 */ /* 0x000fce00078e00ff */
[----:B------:R-:W-:Y:S05]  /*1b580*/  WARPSYNC.COLLECTIVE R15, `(.L_x_1494) ;  /* 0x000000000f087348 */ /* 0x000fea0003c00000 */
[----:B------:R0:W1:Y:S02]  /*1b590*/  SHFL.UP P6, R14, R13, R12, R11 ;  /* 0x0400000c0d0e7389 */ /* 0x00006400000c000b */
[----:B01----:R-:W-:Y:S01]  /*1b5a0*/  ENDCOLLECTIVE ;  /* 0x000000000000791b */ /* 0x003fe20003800000 */
.L_x_1494:
[----:B------:R-:W-:Y:S05]  /*1b5b0*/  BSYNC B0 ;  /* 0x0000000000007941 */ /* 0x000fea0003800000 */
.L_x_1493:
        /* <DEDUP_REMOVED lines=10> */
.L_x_1495:
        /* <DEDUP_REMOVED lines=8> */
.L_x_1496:
        /* <DEDUP_REMOVED lines=8> */
.L_x_1497:
        /* <DEDUP_REMOVED lines=8> */
.L_x_1498:
        /* <DEDUP_REMOVED lines=9> */
.L_x_1499:
[----:B------:R-:W-:Y:S01]  /*1b870*/  IMAD.MOV.U32 R10, RZ, RZ, R14 ;  /* 0x000000ffff0a7224 */ /* 0x000fe200078e000e */
[----:B------:R-:W-:Y:S06]  /*1b880*/  BRA `(.L_x_1500) ;  /* 0xffffffd400047947 */ /* 0x000fec000383ffff */
.L_x_1431:
[----:B------:R-:W-:Y:S01]  /*1b890*/  BSSY B0, `(.L_x_1501) ;  /* 0x0000006000007945 */ /* 0x000fe20003800000 */
[----:B------:R-:W-:Y:S01]  /*1b8a0*/  PLOP3.LUT P6, PT, P6, PT, PT, 0x8, 0x0 ;  /* 0x000000000000781c */ /* 0x000fe200037ce170 */
[----:B------:R-:W-:-:S12]  /*1b8b0*/  IMAD.MOV.U32 R15, RZ, RZ, -0x1 ;  /* 0xffffffffff0f7424 */ /* 0x000fd800078e00ff */
[----:B0-----:R-:W-:Y:S05]  /*1b8c0*/  WARPSYNC.COLLECTIVE R15, `(.L_x_1502) ;  /* 0x000000000f087348 */ /* 0x001fea0003c00000 */
[----:B------:R-:W-:Y:S01]  /*1b8d0*/  VOTE.ANY R14, PT, P6 ;  /* 0x00000000000e7806 */ /* 0x000fe200030e0100 */
[----:B0-----:R-:W-:Y:S06]  /*1b8e0*/  ENDCOLLECTIVE ;  /* 0x000000000000791b */ /* 0x001fec0003800000 */
.L_x_1502:
[----:B------:R-:W-:Y:S05]  /*1b8f0*/  BSYNC B0 ;  /* 0x0000000000007941 */ /* 0x000fea0003800000 */
.L_x_1501:
[----:B------:R0:W5:Y:S01]  /*1b900*/  LDL.LU R16, [R1+0xc] ;  /* 0x00000c0001107983 */ /* 0x0001620000300800 */
[----:B------:R-:W-:Y:S02]  /*1b910*/  IMAD.MOV.U32 R3, RZ, RZ, R14 ;  /* 0x000000ffff037224 */ /* 0x000fe400078e000e */
[----:B------:R-:W-:Y:S02]  /*1b920*/  IMAD.MOV.U32 R13, RZ, RZ, R5 ;  /* 0x000000ffff0d7224 */ /* 0x000fe400078e0005 */
[----:B------:R-:W1:Y:S01]  /*1b930*/  POPC R9, R3 ;  /* 0x0000000300097309 */ /* 0x000e620000000000 */
[----:B------:R-:W-:Y:S02]  /*1b940*/  IMAD.MOV.U32 R11, RZ, RZ, 0x1f ;  /* 0x0000001fff0b7424 */ /* 0x000fe400078e00ff */
[----:B------:R-:W-:Y:S02]  /*1b950*/  IMAD.MOV.U32 R15, RZ, RZ, -0x1 ;  /* 0xffffffffff0f7424 */ /* 0x000fe400078e00ff */
[----:B01----:R-:W-:-:S07]  /*1b960*/  IMAD.MOV.U32 R12, RZ, RZ, R9 ;  /* 0x000000ffff0c7224 */ /* 0x003fce00078e0009 */
[----:B-----5:R-:W-:Y:S05]  /*1b970*/  WARPSYNC.COLLECTIVE R15, `(.L_x_1503) ;  /* 0x000000000f087348 */ /* 0x020fea0003c00000 */
[----:B------:R0:W1:Y:S02]  /*1b980*/  SHFL.IDX P6, R14, R13, R12, R11 ;  /* 0x0000000c0d0e7389 */ /* 0x00006400000c000b */
[----:B01---5:R-:W-:Y:S01]  /*1b990*/  ENDCOLLECTIVE ;  /* 0x000000000000791b */ /* 0x023fe20003800000 */
.L_x_1503:
[----:B------:R-:W-:Y:S02]  /*1b9a0*/  IMAD.MOV.U32 R13, RZ, RZ, R7 ;  /* 0x000000ffff0d7224 */ /* 0x000fe400078e0007 */
[----:B------:R-:W-:-:S07]  /*1b9b0*/  IMAD.MOV.U32 R4, RZ, RZ, R14 ;  /* 0x000000ffff047224 */ /* 0x000fce00078e000e */
[----:B------:R-:W-:Y:S05]  /*1b9c0*/  WARPSYNC.COLLECTIVE R15, `(.L_x_1504) ;  /* 0x000000000f087348 */ /* 0x000fea0003c00000 */
[----:B------:R0:W1:Y:S02]  /*1b9d0*/  SHFL.IDX P6, R14, R13, R12, R11 ;  /* 0x0000000c0d0e7389 */ /* 0x00006400000c000b */
[----:B01----:R-:W-:Y:S01]  /*1b9e0*/  ENDCOLLECTIVE ;  /* 0x000000000000791b */ /* 0x003fe20003800000 */
.L_x_1504:
[----:B------:R-:W-:Y:S02]  /*1b9f0*/  IMAD.MOV.U32 R7, RZ, RZ, R14 ;  /* 0x000000ffff077224 */ /* 0x000fe400078e000e */
[----:B------:R-:W-:-:S05]  /*1ba00*/  IMAD.IADD R5, R9, 0x1, R16 ;  /* 0x0000000109057824 */ /* 0x000fca00078e0210 */
[----:B------:R1:W-:Y:S01]  /*1ba10*/  STL [R1+0xc], R5 ;  /* 0x00000c0501007387 */ /* 0x0003e20000100800 */
[----:B------:R-:W-:Y:S05]  /*1ba20*/  BRA `(.L_x_1505) ;  /* 0xffffffd000e47947 */ /* 0x000fea000383ffff */
.L_x_1433:
[----:B------:R-:W-:Y:S01]  /*1ba30*/  BSSY B0, `(.L_x_1506) ;  /* 0x0000008000007945 */ /* 0x000fe20003800000 */
[----:B------:R-:W-:Y:S02]  /*1ba40*/  IMAD.MOV.U32 R13, RZ, RZ, R2 ;  /* 0x000000ffff0d7224 */ /* 0x000fe400078e0002 */
[----:B------:R-:W-:Y:S02]  /*1ba50*/  IMAD.MOV.U32 R12, RZ, RZ, R9 ;  /* 0x000000ffff0c7224 */ /* 0x000fe400078e0009 */
[----:B------:R-:W-:Y:S02]  /*1ba60*/  IMAD.MOV.U32 R11, RZ, RZ, 0x1f ;  /* 0x0000001fff0b7424 */ /* 0x000fe400078e00ff */
[----:B------:R-:W-:-:S07]  /*1ba70*/  IMAD.MOV.U32 R15, RZ, RZ, -0x1 ;  /* 0xffffffffff0f7424 */ /* 0x000fce00078e00ff */
[----:B01----:R-:W-:Y:S05]  /*1ba80*/  WARPSYNC.COLLECTIVE R15, `(.L_x_1507) ;  /* 0x000000000f087348 */ /* 0x003fea0003c00000 */
[----:B------:R2:W3:Y:S02]  /*1ba90*/  SHFL.IDX P6, R14, R13, R12, R11 ;  /* 0x0000000c0d0e7389 */ /* 0x0004e400000c000b */
[----:B0123--:R-:W-:Y:S01]  /*1baa0*/  ENDCOLLECTIVE ;  /* 0x000000000000791b */ /* 0x00ffe20003800000 */
.L_x_1507:
[----:B------:R-:W-:Y:S05]  /*1bab0*/  BSYNC B0 ;  /* 0x0000000000007941 */ /* 0x000fea0003800000 */
.L_x_1506:
[----:B------:R-:W-:Y:S01]  /*1bac0*/  IMAD.MOV.U32 R2, RZ, RZ, R14 ;  /* 0x000000ffff027224 */ /* 0x000fe200078e000e */
[----:B------:R-:W-:Y:S06]  /*1bad0*/  BRA `(.L_x_1508) ;  /* 0xffffffd000d07947 */ /* 0x000fec000383ffff */
.L_x_1439:
[----:B0-----:R0:W1:Y:S02]  /*1bae0*/  SYNCS.PHASECHK.TRANS64.TRYWAIT P0, [R0+URZ+0x30820], R3 ;  /* 0x03082003000075a7 */ /* 0x001064000800017f */
[----:B-1----:R-:W-:Y:S05]  /*1baf0*/  @!P0 NANOSLEEP.SYNCS 0x989680 ;  /* 0x009896800000895d */ /* 0x002fea0003900000 */
[----:B------:R-:W1:Y:S02]  /*1bb00*/  @!P0 SYNCS.PHASECHK.TRANS64 P0, [R0+URZ+0x30820], R3 ;  /* 0x03082003000085a7 */ /* 0x000e64000800007f */
[----:B-1----:R-:W-:Y:S05]  /*1bb10*/  @!P0 BRA `(.L_x_1439) ;  /* 0xfffffffc00f08947 */ /* 0x002fea000383ffff */
[----:B------:R-:W-:Y:S05]  /*1bb20*/  BRA `(.L_x_1509) ;  /* 0xffffffdc00747947 */ /* 0x000fea000383ffff */
.L_x_1440:
[----:B------:R-:W1:Y:S01]  /*1bb30*/  S2R R2, SR_TID.X ;  /* 0x0000000000027919 */ /* 0x000e620000002100 */
[----:B------:R-:W-:Y:S01]  /*1bb40*/  BSSY B0, `(.L_x_1510) ;  /* 0x000000a000007945 */ /* 0x000fe20003800000 */
[----:B------:R-:W-:Y:S02]  /*1bb50*/  IMAD.MOV.U32 R12, RZ, RZ, RZ ;  /* 0x000000ffff0c7224 */ /* 0x000fe400078e00ff */
[----:B---3--:R-:W-:Y:S02]  /*1bb60*/  IMAD.MOV.U32 R11, RZ, RZ, 0x1f ;  /* 0x0000001fff0b7424 */ /* 0x008fe400078e00ff */
[----:B------:R-:W-:Y:S01]  /*1bb70*/  IMAD.MOV.U32 R15, RZ, RZ, -0x1 ;  /* 0xffffffffff0f7424 */ /* 0x000fe200078e00ff */
[----:B-1----:R-:W-:-:S04]  /*1bb80*/  SHF.R.U32.HI R2, RZ, 0x5, R2 ;  /* 0x00000005ff027819 */ /* 0x002fc80000011602 */
[----:B------:R-:W-:-:S05]  /*1bb90*/  LOP3.LUT R2, R2, 0x3, RZ, 0xc0, !PT ;  /* 0x0000000302027812 */ /* 0x000fca00078ec0ff */
[----:B------:R-:W-:-:S07]  /*1bba0*/  IMAD.MOV.U32 R13, RZ, RZ, R2 ;  /* 0x000000ffff0d7224 */ /* 0x000fce00078e0002 */
[----:B0-----:R-:W-:Y:S05]  /*1bbb0*/  WARPSYNC.COLLECTIVE R15, `(.L_x_1511) ;  /* 0x000000000f087348 */ /* 0x001fea0003c00000 */
[----:B------:R1:W2:Y:S02]  /*1bbc0*/  SHFL.IDX P6, R14, R13, R12, R11 ;  /* 0x0000000c0d0e7389 */ /* 0x0002a400000c000b */
[----:B012---:R-:W-:Y:S01]  /*1bbd0*/  ENDCOLLECTIVE ;  /* 0x000000000000791b */ /* 0x007fe20003800000 */
.L_x_1511:
[----:B------:R-:W-:Y:S05]  /*1bbe0*/  BSYNC B0 ;  /* 0x0000000000007941 */ /* 0x000fea0003800000 */
.L_x_1510:
[----:B------:R-:W-:Y:S05]  /*1bbf0*/  BRA `(.L_x_1512) ;  /* 0xffffffdc005c7947 */ /* 0x000fea000383ffff */
.L_x_1443:
[----:B------:R-:W-:Y:S01]  /*1bc00*/  BSSY B1, `(.L_x_1513) ;  /* 0x0000006000017945 */ /* 0x000fe20003800000 */
[----:B------:R-:W-:-:S07]  /*1bc10*/  IMAD.MOV.U32 R15, RZ, RZ, -0x1 ;  /* 0xffffffffff0f7424 */ /* 0x000fce00078e00ff */
[----:B01-3--:R-:W-:Y:S05]  /*1bc20*/  WARPSYNC.COLLECTIVE R15, `(.L_x_1514) ;  /* 0x000000000f0c7348 */ /* 0x00bfea0003c00000 */
[----:B------:R-:W-:Y:S02]  /*1bc30*/  ELECT P6, UR62, PT ;  /* 0x00000000003e782f */ /* 0x000fe400038c0000 */
[----:B------:R-:W-:Y:S01]  /*1bc40*/  MOV R14, UR62 ;  /* 0x0000003e000e7c02 */ /* 0x000fe20008000f00 */
[----:B01-3--:R-:W-:Y:S10]  /*1bc50*/  ENDCOLLECTIVE ;  /* 0x000000000000791b */ /* 0x00bff40003800000 */
.L_x_1514:
[----:B------:R-:W-:Y:S05]  /*1bc60*/  BSYNC B1 ;  /* 0x0000000000017941 */ /* 0x000fea0003800000 */
.L_x_1513:
[----:B------:R-:W-:Y:S05]  /*1bc70*/  BRA `(.L_x_1515) ;  /* 0xffffffdc00547947 */ /* 0x000fea000383ffff */
.L_x_1445:
[----:B0-----:R0:W1:Y:S02]  /*1bc80*/  SYNCS.PHASECHK.TRANS64.TRYWAIT P0, [R6+URZ], R5 ;  /* 0x00000005060075a7 */ /* 0x001064000800017f */
[----:B-1----:R-:W-:Y:S05]  /*1bc90*/  @!P0 NANOSLEEP.SYNCS 0x989680 ;  /* 0x009896800000895d */ /* 0x002fea0003900000 */
[----:B------:R-:W1:Y:S02]  /*1bca0*/  @!P0 SYNCS.PHASECHK.TRANS64 P0, [R6+URZ], R5 ;  /* 0x00000005060085a7 */ /* 0x000e64000800007f */
[----:B-1----:R-:W-:Y:S05]  /*1bcb0*/  @!P0 BRA `(.L_x_1445) ;  /* 0xfffffffc00f08947 */ /* 0x002fea000383ffff */
[----:B------:R-:W-:Y:S05]  /*1bcc0*/  BRA `(.L_x_1516) ;  /* 0xffffffdc00947947 */ /* 0x000fea000383ffff */
.L_x_1446:
[----:B-1----:R1:W2:Y:S02]  /*1bcd0*/  SYNCS.PHASECHK.TRANS64.TRYWAIT P0, [R7+URZ], R2 ;  /* 0x00000002070075a7 */ /* 0x0022a4000800017f */
[----:B--2---:R-:W-:Y:S05]  /*1bce0*/  @!P0 NANOSLEEP.SYNCS 0x989680 ;  /* 0x009896800000895d */ /* 0x004fea0003900000 */
[----:B------:R-:W2:Y:S02]  /*1bcf0*/  @!P0 SYNCS.PHASECHK.TRANS64 P0, [R7+URZ], R2 ;  /* 0x00000002070085a7 */ /* 0x000ea4000800007f */
[----:B--2---:R-:W-:Y:S05]  /*1bd00*/  @!P0 BRA `(.L_x_1446) ;  /* 0xfffffffc00f08947 */ /* 0x004fea000383ffff */
[----:B------:R-:W-:Y:S05]  /*1bd10*/  BRA `(.L_x_1517) ;  /* 0xffffffdc00887947 */ /* 0x000fea000383ffff */
.L_x_1448:
[----:B--2---:R2:W4:Y:S02]  /*1bd20*/  SYNCS.PHASECHK.TRANS64.TRYWAIT P0, [R4+URZ], R5 ;  /* 0x00000005040075a7 */ /* 0x004524000800017f */
[----:B----4-:R-:W-:Y:S05]  /*1bd30*/  @!P0 NANOSLEEP.SYNCS 0x989680 ;  /* 0x009896800000895d */ /* 0x010fea0003900000 */
[----:B------:R-:W4:Y:S02]  /*1bd40*/  @!P0 SYNCS.PHASECHK.TRANS64 P0, [R4+URZ], R5 ;  /* 0x00000005040085a7 */ /* 0x000f24000800007f */
[----:B----4-:R-:W-:Y:S05]  /*1bd50*/  @!P0 BRA `(.L_x_1448) ;  /* 0xfffffffc00f08947 */ /* 0x010fea000383ffff */
[----:B------:R-:W-:Y:S05]  /*1bd60*/  BRA `(.L_x_1518) ;  /* 0xffffffdc008c7947 */ /* 0x000fea000383ffff */
.L_x_1519:
        /* <DEDUP_REMOVED lines=9> */
.L_x_14843:


//--------------------- .text._ZN7cutlass13device_kernelIN5flash11enable_sm90INS1_16FlashAttnFwdSm90INS1_25CollectiveMainloopFwdSm90ILi2EN4cute5tupleIJNS5_1CILi1EEES8_S8_EEENS6_IJNS7_ILi128EEENS7_ILi64EEENS7_ILi256EEEEEELi256ENS_6half_tEfNS_4arch4Sm90ELb0ELb1ELb0ELb1ELb0ELb1ELb0ELb1ELb1ELb1ELb1ELb0EEENS1_21CollectiveEpilogueFwdINS6_IJSA_SC_SB_EEES9_SE_SG_Li256ELb1ELb1ELb1ELb0EEENS1_36VarlenDynamicPersistentTileSchedulerILi128ELi64ELi256ELi128ELb1ELb1ELb1ELb1ELb0ELb1EEEEEEEEEvNT_6ParamsE --------------------------
	.section	.text._ZN7cutlass13device_kernelIN5flash11enable_sm90INS1_16FlashAttnFwdSm90INS1_25CollectiveMainloopFwdSm90ILi2EN4cute5tupleIJNS5_1CILi1EEES8_S8_EEENS6_IJNS7_ILi128EEENS7_ILi64EEENS7_ILi256EEEEEELi256ENS_6half_tEfNS_4arch4Sm90ELb0ELb1ELb0ELb1ELb0ELb1ELb0ELb1ELb1ELb1ELb1ELb0EEENS1_21CollectiveEpilogueFwdINS6_IJSA_SC_SB_EEES9_SE_SG_Li256ELb1ELb1ELb1ELb0EEENS1_36VarlenDynamicPersistentTileSchedulerILi128ELi64ELi256ELi128ELb1ELb1ELb1ELb1ELb0ELb1EEEEEEEEEvNT_6ParamsE,"ax",@progbits
	.align	128
.text._ZN7cutlass13device_kernelIN5flash11enable_sm90INS1_16FlashAttnFwdSm90INS1_25CollectiveMainloopFwdSm90ILi2EN4cute5tupleIJNS5_1CILi1EEES8_S8_EEENS6_IJNS7_ILi128EEENS7_ILi64EEENS7_ILi256EEEEEELi256ENS_6half_tEfNS_4arch4Sm90ELb0ELb1ELb0ELb1ELb0ELb1ELb0ELb1ELb1ELb1ELb1ELb0EEENS1_21CollectiveEpilogueFwdINS6_IJSA_SC_SB_EEES9_SE_SG_Li256ELb1ELb1ELb1ELb0EEENS1_36VarlenDynamicPersistentTileSchedulerILi128ELi64ELi256ELi128ELb1ELb1ELb1ELb1ELb0ELb1EEEEEEEEEvNT_6ParamsE:
        .type           _ZN7cutlass13device_kernelIN5flash11enable_sm90INS1_16FlashAttnFwdSm90INS1_25CollectiveMainloopFwdSm90ILi2EN4cute5tupleIJNS5_1CILi1EEES8_S8_EEENS6_IJNS7_ILi128EEENS7_ILi64EEENS7_ILi256EEEEEELi256ENS_6half_tEfNS_4arch4Sm90ELb0ELb1ELb0ELb1ELb0ELb1ELb0ELb1ELb1ELb1ELb1ELb0EEENS1_21CollectiveEpilogueFwdINS6_IJSA_SC_SB_EEES9_SE_SG_Li256ELb1ELb1ELb1ELb0EEENS1_36VarlenDynamicPersistentTileSchedulerILi128ELi64ELi256ELi128ELb1ELb1ELb1ELb1ELb0ELb1EEEEEEEEEvNT_6ParamsE,@function
        .size           _ZN7cutlass13device_kernelIN5flash11enable_sm90INS1_16FlashAttnFwdSm90INS1_25CollectiveMainloopFwdSm90ILi2EN4cute5tupleIJNS5_1CILi1EEES8_S8_EEENS6_IJNS7_ILi128EEENS7_ILi64EEENS7_ILi256EEEEEELi256ENS_6half_tEfNS_4arch4Sm90ELb0ELb1ELb0ELb1ELb0ELb1ELb0ELb1ELb1ELb1ELb1ELb0EEENS1_21CollectiveEpilogueFwdINS6_IJSA_SC_SB_EEES9_SE_SG_Li256ELb1ELb1ELb1ELb0EEENS1_36VarlenDynamicPersistentTileSchedulerILi128ELi64ELi256ELi128ELb1ELb1ELb1ELb1ELb0ELb1EEEEEEEEEvNT_6ParamsE,(.L_x_14844 - _ZN7cutlass13device_kernelIN5flash11enable_sm90INS1_16FlashAttnFwdSm90INS1_25CollectiveMainloopFwdSm90ILi2EN4cute5tupleIJNS5_1CILi1EEES8_S8_EEENS6_IJNS7_ILi128EEENS7_ILi64EEENS7_ILi256EEEEEELi256ENS_6half_tEfNS_4arch4Sm90ELb0ELb1ELb0ELb1ELb0ELb1ELb0ELb1ELb1ELb1ELb1ELb0EEENS1_21CollectiveEpilogueFwdINS6_IJSA_SC_SB_EEES9_SE_SG_Li256ELb1ELb1ELb1ELb0EEENS1_36VarlenDynamicPersistentTileSchedulerILi128ELi64ELi256ELi128ELb1ELb1ELb1ELb1ELb0ELb1EEEEEEEEEvNT_6ParamsE)
        .other          _ZN7cutlass13device_kernelIN5flash11enable_sm90INS1_16FlashAttnFwdSm90INS1_25CollectiveMainloopFwdSm90ILi2EN4cute5tupleIJNS5_1CILi1EEES8_S8_EEENS6_IJNS7_ILi128EEENS7_ILi64EEENS7_ILi256EEEEEELi256ENS_6half_tEfNS_4arch4Sm90ELb0ELb1ELb0ELb1ELb0ELb1ELb0ELb1ELb1ELb1ELb1ELb0EEENS1_21CollectiveEpilogueFwdINS6_IJSA_SC_SB_EEES9_SE_SG_Li256ELb1ELb1ELb1ELb0EEENS1_36VarlenDynamicPersistentTileSchedulerILi128ELi64ELi256ELi128ELb1ELb1ELb1ELb1ELb0ELb1EEEEEEEEEvNT_6ParamsE,@"STO_CUDA_ENTRY STV_DEFAULT"
_ZN7cutlass13device_kernelIN5flash11enable_sm90INS1_16FlashAttnFwdSm90INS1_25CollectiveMainloopFwdSm90ILi2EN4cute5tupleIJNS5_1CILi1EEES8_S8_EEENS6_IJNS7_ILi128EEENS7_ILi64EEENS7_ILi256EEEEEELi256ENS_6half_tEfNS_4arch4Sm90ELb0ELb1ELb0ELb1ELb0ELb1ELb0ELb1ELb1ELb1ELb1ELb0EEENS1_21CollectiveEpilogueFwdINS6_IJSA_SC_SB_EEES9_SE_SG_Li256ELb1ELb1ELb1ELb0EEENS1_36VarlenDynamicPersistentTileSchedulerILi128ELi64ELi256ELi128ELb1ELb1ELb1ELb1ELb0ELb1EEEEEEEEEvNT_6ParamsE:
        /* <DEDUP_REMOVED lines=24> */
.L_x_1521:
[----:B------:R-:W-:Y:S05]  /*0180*/  BSYNC B0 ;  /* 0x0000000000007941 */ /* 0x000fea0003800000 */
.L_x_1520:
        /* <DEDUP_REMOVED lines=41> */
.L_x_1522:
        /* <DEDUP_REMOVED lines=22> */
.L_x_1523:
        /* <DEDUP_REMOVED lines=18> */
.L_x_1524:
        /* <DEDUP_REMOVED lines=22> */
.L_x_1525:
        /* <DEDUP_REMOVED lines=22> */
.L_x_1526:
        /* <DEDUP_REMOVED lines=9> */
.L_x_1529:
        /* <DEDUP_REMOVED lines=8> */
[----:B-1----:R-:W-:-:S06]  /*0a70*/  ULEA UR4, UR5, UR4, 0x18 ;  /* 0x0000000405047291 */ /* 0x002fcc000f8ec03f */
[----:B------:R-:W-:Y:S01]  /*0a80*/  IMAD.U32 R16, RZ, RZ, UR4 ;  /* 0x00000004ff107e24 */ /* 0x000fe2000f8e00ff */
[----:B------:R-:W-:-:S04]  /*0a90*/  ULDC UR4, c[0x0][0xc3c] ;  /* 0x00030f0000047ab9 */ /* 0x000fc80000000800 */
[----:B------:R-:W1:Y:S01]  /*0aa0*/  LDS.128 R24, [R16+0x308d0] ;  /* 0x0308d00010187984 */ /* 0x000e620000000c00 */
[----:B------:R-:W-:Y:S06]  /*0ab0*/  BAR.ARV 0x4, 0x180 ;  /* 0x0106000000007b1d */ /* 0x000fec0000002000 */
[----:B-1----:R-:W-:-:S13]  /*0ac0*/  ISETP.GE.AND P0, PT, R27, UR4, PT ;  /* 0x000000041b007c0c */ /* 0x002fda000bf06270 */
[----:B------:R-:W-:Y:S05]  /*0ad0*/  @P0 BRA `(.L_x_1530) ;  /* 0x000002cc00ac0947 */ /* 0x000fea0003800000 */
[----:B------:R-:W2:Y:S01]  /*0ae0*/  LDL R0, [R1+0xa4] ;  /* 0x0000a40001007983 */ /* 0x000ea20000100800 */
[----:B------:R-:W-:Y:S02]  /*0af0*/  VIADD R6, R6, 0xffffff80 ;  /* 0xffffff8006067836 */ /* 0x000fe40000000000 */
[----:B------:R-:W-:Y:S02]  /*0b00*/  IMAD.MOV.U32 R237, RZ, RZ, RZ ;  /* 0x000000ffffed7224 */ /* 0x000fe400078e00ff */
[----:B------:R-:W-:Y:S01]  /*0b10*/  IMAD.MOV.U32 R205, RZ, RZ, RZ ;  /* 0x000000ffffcd7224 */ /* 0x000fe200078e00ff */
[----:B------:R-:W-:-:S04]  /*0b20*/  SHF.R.S32.HI R3, RZ, 0x1f, R6 ;  /* 0x0000001fff037819 */ /* 0x000fc80000011406 */
[CC--:B0-----:R-:W-:Y:S02]  /*0b30*/  LEA.HI R2, R3.reuse, R6.reuse, RZ, 0x4 ;  /* 0x0000000603027211 */ /* 0x0c1fe400078f20ff */
[CC--:B------:R-:W-:Y:S02]  /*0b40*/  LEA.HI R4, R3.reuse, R6.reuse, RZ, 0x5 ;  /* 0x0000000603047211 */ /* 0x0c0fe400078f28ff */
[----:B------:R-:W-:Y:S02]  /*0b50*/  SHF.R.S32.HI R7, RZ, 0x4, R2 ;  /* 0x00000004ff077819 */ /* 0x000fe40000011402 */
[----:B------:R-:W-:Y:S01]  /*0b60*/  LOP3.LUT R5, R2, 0x3fffff0, RZ, 0xc0, !PT ;  /* 0x03fffff002057812 */ /* 0x000fe200078ec0ff */
[----:B------:R-:W-:Y:S01]  /*0b70*/  IMAD.SHL.U32 R4, R4, 0x20, RZ ;  /* 0x0000002004047824 */ /* 0x000fe200078e00ff */
[----:B------:R-:W-:Y:S02]  /*0b80*/  LEA.HI R2, R2, R7, RZ, 0x1 ;  /* 0x0000000702027211 */ /* 0x000fe400078f08ff */
[----:B------:R-:W-:Y:S01]  /*0b90*/  LEA.HI R10, R3, R6, RZ, 0x2 ;  /* 0x00000006030a7211 */ /* 0x000fe200078f10ff */
[----:B------:R-:W-:Y:S01]  /*0ba0*/  IMAD.IADD R5, R6, 0x1, -R5 ;  /* 0x0000000106057824 */ /* 0x000fe200078e0a05 */
[----:B------:R-:W-:-:S02]  /*0bb0*/  LOP3.LUT R2, R2, 0x1ffffffe, RZ, 0xc0, !PT ;  /* 0x1ffffffe02027812 */ /* 0x000fc400078ec0ff */
[----:B------:R-:W-:Y:S02]  /*0bc0*/  LOP3.LUT R4, R4, 0xfffffc00, RZ, 0xc0, !PT ;  /* 0xfffffc0004047812 */ /* 0x000fe400078ec0ff */
[----:B------:R-:W-:Y:S02]  /*0bd0*/  IADD3 R2, R7, -R2, RZ ;  /* 0x8000000207027210 */ /* 0x000fe40007ffe0ff */
[----:B------:R-:W-:Y:S02]  /*0be0*/  LOP3.LUT R13, R10, 0xfffffffc, RZ, 0xc0, !PT ;  /* 0xfffffffc0a0d7812 */ /* 0x000fe400078ec0ff */
[----:B------:R-:W-:-:S03]  /*0bf0*/  LEA.HI R23, R3, R6, RZ, 0x3 ;  /* 0x0000000603177211 */ /* 0x000fc600078f18ff */
[----:B------:R-:W-:Y:S01]  /*0c00*/  IMAD.IADD R13, R6, 0x1, -R13 ;  /* 0x00000001060d7824 */ /* 0x000fe200078e0a0d */
[----:B--2---:R-:W-:Y:S02]  /*0c10*/  R2UR UR4, R0 ;  /* 0x00000000000472ca */ /* 0x004fe400000e0000 */
[----:B------:R-:W-:-:S04]  /*0c20*/  LEA.HI R0, R3, R6, RZ, 0x7 ;  /* 0x0000000603007211 */ /* 0x000fc800078f38ff */
[----:B------:R-:W-:-:S05]  /*0c30*/  LOP3.LUT R9, R0, 0xffffff80, RZ, 0xc0, !PT ;  /* 0xffffff8000097812 */ /* 0x000fca00078ec0ff */
[----:B------:R-:W-:Y:S02]  /*0c40*/  IMAD.IADD R28, R6, 0x1, -R9 ;  /* 0x00000001061c7824 */ /* 0x000fe400078e0a09 */
[----:B------:R-:W-:Y:S01]  /*0c50*/  IMAD R9, R5, 0x40, R4 ;  /* 0x0000004005097824 */ /* 0x000fe200078e0204 */
[----:B------:R-:W-:Y:S01]  /*0c60*/  SHF.R.S32.HI R5, RZ, 0x7, R0 ;  /* 0x00000007ff057819 */ /* 0x000fe20000011400 */
[----:B------:R-:W-:Y:S01]  /*0c70*/  ULOP3.LUT UR4, UR4, 0x1, URZ, 0xfc, !UPT ;  /* 0x0000000104047892 */ /* 0x000fe2000f8efc3f */
[----:B------:R-:W-:Y:S01]  /*0c80*/  SHF.R.S32.HI R7, RZ, 0x1f, R28 ;  /* 0x0000001fff077819 */ /* 0x000fe2000001141c */
[----:B------:R-:W-:Y:S01]  /*0c90*/  STL [R1+0x7c], R28 ;  /* 0x00007c1c01007387 */ /* 0x000fe20000100800 */
[----:B------:R-:W-:Y:S02]  /*0ca0*/  LEA.HI R4, R3, R6, RZ, 0x6 ;  /* 0x0000000603047211 */ /* 0x000fe400078f30ff */
[----:B------:R-:W-:Y:S02]  /*0cb0*/  LEA.HI R8, R7, R28, RZ, 0x2 ;  /* 0x0000001c07087211 */ /* 0x000fe400078f10ff */
[----:B------:R-:W-:Y:S01]  /*0cc0*/  LEA.HI R0, R0, R5, RZ, 0x1 ;  /* 0x0000000500007211 */ /* 0x000fe200078f08ff */
[----:B------:R-:W-:Y:S01]  /*0cd0*/  IMAD.SHL.U32 R4, R4, 0x8, RZ ;  /* 0x0000000804047824 */ /* 0x000fe200078e00ff */
[----:B------:R-:W-:-:S02]  /*0ce0*/  SHF.R.S32.HI R10, RZ, 0x2, R8 ;  /* 0x00000002ff0a7819 */ /* 0x000fc40000011408 */
[----:B------:R-:W-:Y:S02]  /*0cf0*/  SHF.R.S32.HI R11, RZ, 0x1f, R8 ;  /* 0x0000001fff0b7819 */ /* 0x000fe40000011408 */
[----:B------:R-:W-:Y:S02]  /*0d00*/  LOP3.LUT R3, R23, 0xfffffff8, RZ, 0xc0, !PT ;  /* 0xfffffff817037812 */ /* 0x000fe400078ec0ff */
[----:B------:R-:W-:Y:S02]  /*0d10*/  LEA.HI R11, R11, R10, RZ, 0x3 ;  /* 0x0000000a0b0b7211 */ /* 0x000fe400078f18ff */
[----:B------:R-:W-:Y:S01]  /*0d20*/  LOP3.LUT R0, R0, 0x3fffffe, RZ, 0xc0, !PT ;  /* 0x03fffffe00007812 */ /* 0x000fe200078ec0ff */
[----:B------:R-:W-:Y:S01]  /*0d30*/  IMAD.IADD R12, R6, 0x1, -R3 ;  /* 0x00000001060c7824 */ /* 0x000fe200078e0a03 */
[----:B------:R-:W-:Y:S01]  /*0d40*/  LOP3.LUT R11, R11, 0xfffffff8, RZ, 0xc0, !PT ;  /* 0xfffffff80b0b7812 */ /* 0x000fe200078ec0ff */
[----:B------:R-:W-:Y:S01]  /*0d50*/  IMAD R3, R2, 0x8, R9 ;  /* 0x0000000802037824 */ /* 0x000fe200078e0209 */
[----:B------:R-:W-:Y:S01]  /*0d60*/  SHF.R.S32.HI R23, RZ, 0x3, R23 ;  /* 0x00000003ff177819 */ /* 0x000fe20000011417 */
[----:B------:R-:W-:Y:S01]  /*0d70*/  IMAD.IADD R0, R5, 0x1, -R0 ;  /* 0x0000000105007824 */ /* 0x000fe200078e0a00 */
[----:B------:R-:W-:Y:S01]  /*0d80*/  LEA.HI R7, R7, R28, RZ, 0x5 ;  /* 0x0000001c07077211 */ /* 0x000fe200078f28ff */
[----:B------:R-:W-:Y:S01]  /*0d90*/  IMAD.IADD R10, R10, 0x1, -R11 ;  /* 0x000000010a0a7824 */ /* 0x000fe200078e0a0b */
[----:B------:R-:W-:Y:S01]  /*0da0*/  STL [R1+0x44], R12 ;  /* 0x0000440c01007387 */ /* 0x000fe20000100800 */
[----:B------:R-:W-:Y:S01]  /*0db0*/  VIADD R5, R23, 0x60 ;  /* 0x0000006017057836 */ /* 0x000fe20000000000 */
[----:B------:R-:W-:Y:S01]  /*0dc0*/  SHF.R.S32.HI R7, RZ, 0x5, R7 ;  /* 0x00000005ff077819 */ /* 0x000fe20000011407 */
[C---:B------:R-:W-:Y:S01]  /*0dd0*/  IMAD.SHL.U32 R200, R12.reuse, 0x4, RZ ;  /* 0x000000040cc87824 */ /* 0x040fe200078e00ff */
[----:B------:R0:W-:Y:S01]  /*0de0*/  STL [R1+0xa0], R3 ;  /* 0x0000a00301007387 */ /* 0x0001e20000100800 */
[----:B------:R-:W-:Y:S01]  /*0df0*/  LEA.HI R2, R13, R13, RZ, 0x1 ;  /* 0x0000000d0d027211 */ /* 0x000fe200078f08ff */
[----:B------:R-:W-:Y:S01]  /*0e00*/  IMAD.SHL.U32 R18, R12, 0x8, RZ ;  /* 0x000000080c127824 */ /* 0x000fe200078e00ff */
[----:B------:R-:W-:Y:S01]  /*0e10*/  LEA R7, R7, R10, 0x4 ;  /* 0x0000000a07077211 */ /* 0x000fe200078e20ff */
[----:B------:R-:W-:Y:S01]  /*0e20*/  VIADD R233, R200, 0x40 ;  /* 0x00000040c8e97836 */ /* 0x000fe20000000000 */
[----:B------:R-:W-:Y:S01]  /*0e30*/  SHF.R.S32.HI R10, RZ, 0x1f, R5 ;  /* 0x0000001fff0a7819 */ /* 0x000fe20000011405 */
[C---:B------:R-:W-:Y:S01]  /*0e40*/  IMAD.SHL.U32 R32, R23.reuse, 0x40, RZ ;  /* 0x0000004017207824 */ /* 0x040fe200078e00ff */
[----:B------:R-:W-:Y:S01]  /*0e50*/  LOP3.LUT R2, R2, 0x1ffffffe, RZ, 0xc0, !PT ;  /* 0x1ffffffe02027812 */ /* 0x000fe200078ec0ff */
[----:B------:R-:W-:Y:S01]  /*0e60*/  IMAD.IADD R226, R200, 0x1, R233 ;  /* 0x00000001c8e27824 */ /* 0x000fe200078e02e9 */
[----:B------:R-:W-:Y:S01]  /*0e70*/  LEA.HI R10, R10, R5, RZ, 0x3 ;  /* 0x000000050a0a7211 */ /* 0x000fe200078f18ff */
[C---:B0-----:R-:W-:Y:S01]  /*0e80*/  VIADD R3, R23.reuse, 0x40 ;  /* 0x0000004017037836 */ /* 0x041fe20000000000 */
[----:B------:R-:W-:Y:S01]  /*0e90*/  IADD3 R24, R23, 0x20, RZ ;  /* 0x0000002017187810 */ /* 0x000fe20007ffe0ff */
[----:B------:R-:W-:Y:S01]  /*0ea0*/  IMAD.SHL.U32 R5, R5, 0x40, RZ ;  /* 0x0000004005057824 */ /* 0x000fe200078e00ff */
[----:B------:R-:W-:Y:S01]  /*0eb0*/  SHF.R.S32.HI R9, RZ, 0x1f, R226 ;  /* 0x0000001fff097819 */ /* 0x000fe200000114e2 */
[----:B------:R-:W-:Y:S01]  /*0ec0*/  IMAD.IADD R2, R13, 0x1, -R2 ;  /* 0x000000010d027824 */ /* 0x000fe200078e0a02 */
[----:B------:R-:W-:Y:S01]  /*0ed0*/  SHF.R.S32.HI R6, RZ, 0x1f, R3 ;  /* 0x0000001fff067819 */ /* 0x000fe20000011403 */
[----:B------:R-:W-:Y:S01]  /*0ee0*/  IMAD.SHL.U32 R14, R10, 0x40, RZ ;  /* 0x000000400a0e7824 */ /* 0x000fe200078e00ff */
[----:B------:R-:W-:Y:S01]  /*0ef0*/  LOP3.LUT R13, R5, 0x1c0, RZ, 0xc0, !PT ;  /* 0x000001c0050d7812 */ /* 0x000fe200078ec0ff */
[----:B------:R-:W-:Y:S01]  /*0f00*/  IMAD R21, R0, 0x40, R7 ;  /* 0x0000004000157824 */ /* 0x000fe200078e0207 */
[----:B------:R-:W-:Y:S01]  /*0f10*/  LEA.HI R6, R6, R3, RZ, 0x3 ;  /* 0x0000000306067211 */ /* 0x000fe200078f18ff */
[----:B------:R-:W-:Y:S01]  /*0f20*/  IMAD.SHL.U32 R3, R3, 0x40, RZ ;  /* 0x0000004003037824 */ /* 0x000fe200078e00ff */
[----:B------:R-:W-:Y:S01]  /*0f30*/  LOP3.LUT R30, R4, 0xfffffe00, RZ, 0xc0, !PT ;  /* 0xfffffe00041e7812 */ /* 0x000fe200078ec0ff */
[----:B------:R-:W-:Y:S01]  /*0f40*/  IMAD.SHL.U32 R0, R24, 0x40, RZ ;  /* 0x0000004018007824 */ /* 0x000fe200078e00ff */
[----:B------:R-:W-:Y:S01]  /*0f50*/  SHF.R.U32.HI R15, RZ, 0x3, R13 ;  /* 0x00000003ff0f7819 */ /* 0x000fe2000001160d */
[----:B------:R-:W-:Y:S01]  /*0f60*/  IMAD.SHL.U32 R5, R6, 0x40, RZ ;  /* 0x0000004006057824 */ /* 0x000fe200078e00ff */
[CC--:B------:R-:W-:Y:S01]  /*0f70*/  LEA.HI R6, R9.reuse, R226.reuse, RZ, 0x3 ;  /* 0x000000e209067211 */ /* 0x0c0fe200078f18ff */
[----:B------:R-:W-:Y:S01]  /*0f80*/  STL [R1+0x9c], R21 ;  /* 0x00009c1501007387 */ /* 0x000fe20000100800 */
[----:B------:R-:W-:Y:S01]  /*0f90*/  LEA.HI R9, R9, R226, RZ, 0x6 ;  /* 0x000000e209097211 */ /* 0x000fe200078f30ff */
[C---:B------:R-:W-:Y:S01]  /*0fa0*/  VIADD R234, R200.reuse, 0x20 ;  /* 0x00000020c8ea7836 */ /* 0x040fe20000000000 */
[----:B------:R-:W-:Y:S01]  /*0fb0*/  LOP3.LUT R10, R5, 0xfffffe00, RZ, 0xc0, !PT ;  /* 0xfffffe00050a7812 */ /* 0x000fe200078ec0ff */
[----:B------:R-:W-:Y:S01]  /*0fc0*/  STL [R1+0x28], R30 ;  /* 0x0000281e01007387 */ /* 0x000fe20000100800 */
[----:B------:R-:W-:Y:S01]  /*0fd0*/  SHF.R.S32.HI R5, RZ, 0x1f, R24 ;  /* 0x0000001fff057819 */ /* 0x000fe20000011418 */
[----:B------:R-:W-:Y:S01]  /*0fe0*/  IMAD.SHL.U32 R9, R9, 0x80, RZ ;  /* 0x0000008009097824 */ /* 0x000fe200078e00ff */
[----:B------:R-:W-:Y:S01]  /*0ff0*/  LOP3.LUT R3, R3, 0x1c0, RZ, 0xc0, !PT ;  /* 0x000001c003037812 */ /* 0x000fe200078ec0ff */
[----:B------:R-:W-:Y:S01]  /*1000*/  VIADD R235, R200, 0x60 ;  /* 0x00000060c8eb7836 */ /* 0x000fe20000000000 */
[----:B------:R-:W-:-:S02]  /*1010*/  LEA.HI R5, R5, R24, RZ, 0x3 ;  /* 0x0000001805057211 */ /* 0x000fc400078f18ff */
[----:B------:R-:W-:Y:S02]  /*1020*/  LOP3.LUT R29, R0, 0x1c0, RZ, 0xc0, !PT ;  /* 0x000001c0001d7812 */ /* 0x000fe400078ec0ff */
[----:B------:R-:W-:Y:S01]  /*1030*/  SHF.R.U32.HI R11, RZ, 0x3, R3 ;  /* 0x00000003ff0b7819 */ /* 0x000fe20000011603 */
[----:B------:R-:W-:Y:S01]  /*1040*/  IMAD.SHL.U32 R5, R5, 0x40, RZ ;  /* 0x0000004005057824 */ /* 0x000fe200078e00ff */
[----:B------:R-:W-:Y:S02]  /*1050*/  LOP3.LUT R12, R3, 0x38, R18, 0xf8, !PT ;  /* 0x00000038030c7812 */ /* 0x000fe400078ef812 */
[----:B------:R-:W-:Y:S02]  /*1060*/  SHF.R.U32.HI R24, RZ, 0x3, R29 ;  /* 0x00000003ff187819 */ /* 0x000fe4000001161d */
[----:B------:R-:W-:Y:S02]  /*1070*/  LOP3.LUT R4, R29, 0x38, R6, 0xf8, !PT ;  /* 0x000000381d047812 */ /* 0x000fe400078ef806 */
[----:B------:R-:W-:-:S02]  /*1080*/  LOP3.LUT R17, R13, 0x38, R18, 0xf8, !PT ;  /* 0x000000380d117812 */ /* 0x000fc400078ef812 */
[--C-:B------:R-:W-:Y:S02]  /*1090*/  LOP3.LUT R22, R13, 0x38, R6.reuse, 0xf8, !PT ;  /* 0x000000380d167812 */ /* 0x100fe400078ef806 */
[----:B------:R-:W-:Y:S02]  /*10a0*/  LOP3.LUT R13, R10, R12, R11, 0xf6, !PT ;  /* 0x0000000c0a0d7212 */ /* 0x000fe400078ef60b */
[----:B------:R-:W-:Y:S02]  /*10b0*/  LOP3.LUT R9, R9, 0xffffe000, RZ, 0xc0, !PT ;  /* 0xffffe00009097812 */ /* 0x000fe400078ec0ff */
[----:B------:R-:W-:Y:S02]  /*10c0*/  LOP3.LUT R12, R5, 0xfffffe00, RZ, 0xc0, !PT ;  /* 0xfffffe00050c7812 */ /* 0x000fe400078ec0ff */
[----:B------:R-:W-:Y:S02]  /*10d0*/  LOP3.LUT R4, R4, R24, RZ, 0x3c, !PT ;  /* 0x0000001804047212 */ /* 0x000fe400078e3cff */
[----:B------:R-:W-:Y:S01]  /*10e0*/  LOP3.LUT R20, R3, 0x38, R6, 0xf8, !PT ;  /* 0x0000003803147812 */ /* 0x000fe200078ef806 */
[----:B------:R-:W-:Y:S01]  /*10f0*/  STL [R1+0x24], R12 ;  /* 0x0000240c01007387 */ /* 0x000fe20000100800 */
[----:B------:R-:W-:-:S02]  /*1100*/  LOP3.LUT R3, R32, 0x1c0, RZ, 0xc0, !PT ;  /* 0x000001c020037812 */ /* 0x000fc400078ec0ff */
[----:B------:R-:W-:Y:S01]  /*1110*/  LOP3.LUT R14, R14, 0xfffffe00, RZ, 0xc0, !PT ;  /* 0xfffffe000e0e7812 */ /* 0x000fe200078ec0ff */
[----:B------:R-:W-:Y:S01]  /*1120*/  STL [R1+0x54], RZ ;  /* 0x000054ff01007387 */ /* 0x000fe20000100800 */
[----:B------:R-:W-:Y:S01]  /*1130*/  IADD3 R5, R4, R9, R12 ;  /* 0x0000000904057210 */ /* 0x000fe20007ffe00c */
[----:B------:R-:W-:Y:S01]  /*1140*/  IMAD.U32 R4, RZ, RZ, UR4 ;  /* 0x00000004ff047e24 */ /* 0x000fe2000f8e00ff */
[----:B------:R-:W-:Y:S02]  /*1150*/  LOP3.LUT R22, R22, R15, RZ, 0x3c, !PT ;  /* 0x0000000f16167212 */ /* 0x000fe400078e3cff */
[----:B------:R-:W-:Y:S02]  /*1160*/  LOP3.LUT R20, R20, R11, RZ, 0x3c, !PT ;  /* 0x0000000b14147212 */ /* 0x000fe400078e3cff */
[----:B------:R-:W-:Y:S01]  /*1170*/  SHF.R.U32.HI R31, RZ, 0x3, R3 ;  /* 0x00000003ff1f7819 */ /* 0x000fe20000011603 */
[----:B------:R0:W-:Y:S01]  /*1180*/  STL [R1+0x20], R4 ;  /* 0x0000200401007387 */ /* 0x0001e20000100800 */
[----:B------:R-:W-:-:S02]  /*1190*/  LOP3.LUT R11, R14, R17, R15, 0xf6, !PT ;  /* 0x000000110e0b7212 */ /* 0x000fc400078ef60f */
[----:B------:R-:W-:Y:S02]  /*11a0*/  LOP3.LUT R3, R3, 0x38, R18, 0xf8, !PT ;  /* 0x0000003803037812 */ /* 0x000fe400078ef812 */
[-C--:B------:R-:W-:Y:S01]  /*11b0*/  IADD3 R15, R22, R9.reuse, R14 ;  /* 0x00000009160f7210 */ /* 0x080fe20007ffe00e */
[----:B------:R-:W-:Y:S01]  /*11c0*/  VIADD R14, R18, 0x80 ;  /* 0x00000080120e7836 */ /* 0x000fe20000000000 */
[----:B------:R-:W-:Y:S01]  /*11d0*/  LOP3.LUT R0, R6, 0x38, RZ, 0xc0, !PT ;  /* 0x0000003806007812 */ /* 0x000fe200078ec0ff */
[----:B------:R-:W-:Y:S01]  /*11e0*/  IMAD.MOV.U32 R22, RZ, RZ, RZ ;  /* 0x000000ffff167224 */ /* 0x000fe200078e00ff */
[----:B------:R-:W-:Y:S01]  /*11f0*/  IADD3 R7, R20, R9, R10 ;  /* 0x0000000914077210 */ /* 0x000fe20007ffe00a */
[----:B------:R-:W-:Y:S01]  /*1200*/  VIADD R10, R18, 0xc0 ;  /* 0x000000c0120a7836 */ /* 0x000fe20000000000 */
[----:B0-----:R-:W-:Y:S01]  /*1210*/  SHF.R.S32.HI R4, RZ, 0x1f, R23 ;  /* 0x0000001fff047819 */ /* 0x001fe20000011417 */
[----:B------:R0:W-:Y:S01]  /*1220*/  STL [R1+0xc], R14 ;  /* 0x00000c0e01007387 */ /* 0x0001e20000100800 */
[----:B------:R-:W-:-:S02]  /*1230*/  LOP3.LUT R4, R30, R3, R31, 0xf6, !PT ;  /* 0x000000031e047212 */ /* 0x000fc400078ef61f */
[----:B------:R-:W-:Y:S01]  /*1240*/  SHF.R.S32.HI R20, RZ, 0x1f, R234 ;  /* 0x0000001fff147819 */ /* 0x000fe200000114ea */
[----:B------:R1:W-:Y:S01]  /*1250*/  STL [R1+0x10], R10 ;  /* 0x0000100a01007387 */ /* 0x0003e20000100800 */
[----:B------:R-:W-:Y:S02]  /*1260*/  LOP3.LUT R0, R0, 0x1c0, R32, 0xf8, !PT ;  /* 0x000001c000007812 */ /* 0x000fe400078ef820 */
[----:B------:R-:W-:Y:S01]  /*1270*/  LOP3.LUT R8, R8, 0x7ffffffc, RZ, 0xc0, !PT ;  /* 0x7ffffffc08087812 */ /* 0x000fe200078ec0ff */
[----:B------:R-:W-:Y:S01]  /*1280*/  STL [R1+0x3c], R4 ;  /* 0x00003c0401007387 */ /* 0x000fe20000100800 */
[----:B------:R-:W-:Y:S02]  /*1290*/  LOP3.LUT R3, R29, 0x38, R18, 0xf8, !PT ;  /* 0x000000381d037812 */ /* 0x000fe400078ef812 */
[----:B------:R-:W-:Y:S01]  /*12a0*/  LOP3.LUT R0, R0, R31, RZ, 0x3c, !PT ;  /* 0x0000001f00007212 */ /* 0x000fe200078e3cff */
[----:B------:R2:W-:Y:S01]  /*12b0*/  STL [R1+0x74], R20 ;  /* 0x0000741401007387 */ /* 0x0005e20000100800 */
[----:B------:R-:W-:Y:S01]  /*12c0*/  SHF.R.S32.HI R29, RZ, 0x1f, R233 ;  /* 0x0000001fff1d7819 */ /* 0x000fe200000114e9 */
[----:B------:R-:W-:Y:S01]  /*12d0*/  IMAD.IADD R8, R28, 0x1, -R8 ;  /* 0x000000011c087824 */ /* 0x000fe200078e0a08 */
[----:B0-----:R-:W-:-:S02]  /*12e0*/  SHF.R.S32.HI R14, RZ, 0x1f, R14 ;  /* 0x0000001fff0e7819 */ /* 0x001fc4000001140e */
[----:B-1----:R-:W-:Y:S01]  /*12f0*/  SHF.R.S32.HI R10, RZ, 0x1f, R10 ;  /* 0x0000001fff0a7819 */ /* 0x002fe2000001140a */
[----:B------:R-:W-:Y:S01]  /*1300*/  STL [R1+0x70], R29 ;  /* 0x0000701d01007387 */ /* 0x000fe20000100800 */
[----:B------:R-:W-:Y:S01]  /*1310*/  IADD3 R9, R0, R9, R30 ;  /* 0x0000000900097210 */ /* 0x000fe20007ffe01e */
[----:B------:R-:W-:Y:S01]  /*1320*/  VIADD R0, R16, 0x10400 ;  /* 0x0001040010007836 */ /* 0x000fe20000000000 */
[----:B------:R-:W-:Y:S02]  /*1330*/  LOP3.LUT R3, R12, R3, R24, 0xf6, !PT ;  /* 0x000000030c037212 */ /* 0x000fe400078ef618 */
[----:B--2---:R-:W-:Y:S01]  /*1340*/  SHF.R.S32.HI R20, RZ, 0x1f, R235 ;  /* 0x0000001fff147819 */ /* 0x004fe200000114eb */
[--C-:B------:R-:W-:Y:S01]  /*1350*/  IMAD R5, R5, 0x2, R0.reuse ;  /* 0x0000000205057824 */ /* 0x100fe200078e0200 */
[----:B------:R-:W-:Y:S01]  /*1360*/  SHF.L.U32 R229, R8, 0x1, RZ ;  /* 0x0000000108e57819 */ /* 0x000fe200000006ff */
[--C-:B------:R-:W-:Y:S01]  /*1370*/  IMAD R8, R11, 0x2, R0.reuse ;  /* 0x000000020b087824 */ /* 0x100fe200078e0200 */
[----:B------:R-:W-:Y:S01]  /*1380*/  LOP3.LUT R43, R6, 0xfffffff8, RZ, 0xc0, !PT ;  /* 0xfffffff8062b7812 */ /* 0x000fe200078ec0ff */
[----:B------:R-:W-:Y:S01]  /*1390*/  STL [R1+0x6c], R20 ;  /* 0x00006c1401007387 */ /* 0x000fe20000100800 */
[--C-:B------:R-:W-:Y:S01]  /*13a0*/  IMAD R3, R3, 0x2, R0.reuse ;  /* 0x0000000203037824 */ /* 0x100fe200078e0200 */
[----:B------:R-:W-:Y:S01]  /*13b0*/  IADD3 R42, R229, 0x8, RZ ;  /* 0x00000008e52a7810 */ /* 0x000fe20007ffe0ff */
[----:B------:R-:W-:Y:S01]  /*13c0*/  IMAD R7, R7, 0x2, R0 ;  /* 0x0000000207077824 */ /* 0x000fe200078e0200 */
[----:B------:R0:W-:Y:S01]  /*13d0*/  STL [R1+0x64], R14 ;  /* 0x0000640e01007387 */ /* 0x0001e20000100800 */
[C---:B------:R-:W-:Y:S01]  /*13e0*/  VIADD R41, R229.reuse, 0x10 ;  /* 0x00000010e5297836 */ /* 0x040fe20000000000 */
[----:B------:R-:W-:Y:S01]  /*13f0*/  SHF.R.S32.HI R44, RZ, 0x1f, R43 ;  /* 0x0000001fff2c7819 */ /* 0x000fe2000001142b */
[C---:B------:R-:W-:Y:S01]  /*1400*/  VIADD R40, R229.reuse, 0x18 ;  /* 0x00000018e5287836 */ /* 0x040fe20000000000 */
[----:B------:R1:W-:Y:S01]  /*1410*/  STL [R1+0x60], R10 ;  /* 0x0000600a01007387 */ /* 0x0003e20000100800 */
[C---:B------:R-:W-:Y:S01]  /*1420*/  VIADD R39, R229.reuse, 0x20 ;  /* 0x00000020e5277836 */ /* 0x040fe20000000000 */
[C---:B------:R-:W-:Y:S01]  /*1430*/  IADD3 R33, R229.reuse, 0x50, RZ ;  /* 0x00000050e5217810 */ /* 0x040fe20007ffe0ff */
[C---:B------:R-:W-:Y:S01]  /*1440*/  VIADD R38, R229.reuse, 0x28 ;  /* 0x00000028e5267836 */ /* 0x040fe20000000000 */
[----:B------:R-:W-:Y:S01]  /*1450*/  MOV R17, RZ ;  /* 0x000000ff00117202 */ /* 0x000fe20000000f00 */
[C---:B------:R-:W-:Y:S01]  /*1460*/  VIADD R37, R229.reuse, 0x30 ;  /* 0x00000030e5257836 */ /* 0x040fe20000000000 */
[C---:B0-----:R-:W-:Y:S01]  /*1470*/  IADD3 R14, R229.reuse, 0x98, RZ ;  /* 0x00000098e50e7810 */ /* 0x041fe20007ffe0ff */
[C---:B------:R-:W-:Y:S01]  /*1480*/  VIADD R36, R229.reuse, 0x38 ;  /* 0x00000038e5247836 */ /* 0x040fe20000000000 */
[----:B------:R-:W-:Y:S01]  /*1490*/  SHF.R.S32.HI R19, RZ, 0x1f, R18 ;  /* 0x0000001fff137819 */ /* 0x000fe20000011412 */
[----:B------:R-:W-:-:S02]  /*14a0*/  VIADD R35, R229, 0x40 ;  /* 0x00000040e5237836 */ /* 0x000fc40000000000 */
[----:B-1----:R-:W-:Y:S02]  /*14b0*/  IMAD R10, R13, 0x2, R0 ;  /* 0x000000020d0a7824 */ /* 0x002fe400078e0200 */
[C---:B------:R-:W-:Y:S02]  /*14c0*/  VIADD R34, R229.reuse, 0x48 ;  /* 0x00000048e5227836 */ /* 0x040fe40000000000 */
[C---:B------:R-:W-:Y:S01]  /*14d0*/  VIADD R32, R229.reuse, 0x58 ;  /* 0x00000058e5207836 */ /* 0x040fe20000000000 */
[----:B------:R-:W-:Y:S01]  /*14e0*/  STL [R1+0x8c], R10 ;  /* 0x00008c0a01007387 */ /* 0x000fe20000100800 */
[C---:B------:R-:W-:Y:S02]  /*14f0*/  VIADD R31, R229.reuse, 0x60 ;  /* 0x00000060e51f7836 */ /* 0x040fe40000000000 */
[C---:B------:R-:W-:Y:S01]  /*1500*/  VIADD R30, R229.reuse, 0x68 ;  /* 0x00000068e51e7836 */ /* 0x040fe20000000000 */
[----:B------:R-:W-:Y:S01]  /*1510*/  STL [R1+0x84], R8 ;  /* 0x0000840801007387 */ /* 0x000fe20000100800 */
[----:B------:R-:W-:-:S02]  /*1520*/  VIADD R29, R229, 0x70 ;  /* 0x00000070e51d7836 */ /* 0x000fc40000000000 */
[C---:B------:R-:W-:Y:S01]  /*1530*/  VIADD R28, R229.reuse, 0x78 ;  /* 0x00000078e51c7836 */ /* 0x040fe20000000000 */
[----:B------:R0:W-:Y:S01]  /*1540*/  STL [R1+0x94], R3 ;  /* 0x0000940301007387 */ /* 0x0001e20000100800 */
[C---:B------:R-:W-:Y:S02]  /*1550*/  VIADD R24, R229.reuse, 0x80 ;  /* 0x00000080e5187836 */ /* 0x040fe40000000000 */
[C---:B------:R-:W-:Y:S01]  /*1560*/  VIADD R20, R229.reuse, 0x88 ;  /* 0x00000088e5147836 */ /* 0x040fe20000000000 */
[----:B------:R1:W-:Y:S01]  /*1570*/  STL [R1+0x90], R5 ;  /* 0x0000900501007387 */ /* 0x0003e20000100800 */
[C---:B------:R-:W-:Y:S02]  /*1580*/  VIADD R13, R229.reuse, 0xa0 ;  /* 0x000000a0e50d7836 */ /* 0x040fe40000000000 */
[C---:B------:R-:W-:Y:S01]  /*1590*/  VIADD R12, R229.reuse, 0xa8 ;  /* 0x000000a8e50c7836 */ /* 0x040fe20000000000 */
[----:B------:R2:W-:Y:S01]  /*15a0*/  STL [R1+0x88], R7 ;  /* 0x0000880701007387 */ /* 0x0005e20000100800 */
[----:B------:R-:W-:-:S02]  /*15b0*/  VIADD R11, R229, 0xb0 ;  /* 0x000000b0e50b7836 */ /* 0x000fc40000000000 */
[--C-:B0-----:R-:W-:Y:S02]  /*15c0*/  IMAD R3, R15, 0x2, R0.reuse ;  /* 0x000000020f037824 */ /* 0x101fe400078e0200 */
[----:B------:R-:W-:Y:S02]  /*15d0*/  VIADD R15, R229, 0x90 ;  /* 0x00000090e50f7836 */ /* 0x000fe40000000000 */
[--C-:B-1----:R-:W-:Y:S01]  /*15e0*/  IMAD R5, R9, 0x2, R0.reuse ;  /* 0x0000000209057824 */ /* 0x102fe200078e0200 */
[----:B------:R0:W-:Y:S01]  /*15f0*/  STL [R1+0x80], R3 ;  /* 0x0000800301007387 */ /* 0x0001e20000100800 */
[----:B------:R-:W-:Y:S02]  /*1600*/  IMAD R0, R4, 0x2, R0 ;  /* 0x0000000204007824 */ /* 0x000fe400078e0200 */
[C---:B------:R-:W-:Y:S01]  /*1610*/  VIADD R10, R229.reuse, 0xb8 ;  /* 0x000000b8e50a7836 */ /* 0x040fe20000000000 */
[----:B------:R1:W-:Y:S01]  /*1620*/  STL [R1+0x98], R5 ;  /* 0x0000980501007387 */ /* 0x0003e20000100800 */
[----:B------:R-:W-:-:S02]  /*1630*/  VIADD R9, R229, 0xc0 ;  /* 0x000000c0e5097836 */ /* 0x000fc40000000000 */
[C---:B------:R-:W-:Y:S01]  /*1640*/  VIADD R8, R229.reuse, 0xc8 ;  /* 0x000000c8e5087836 */ /* 0x040fe20000000000 */
[----:B------:R3:W-:Y:S01]  /*1650*/  STL [R1+0x30], R0 ;  /* 0x0000300001007387 */ /* 0x0007e20000100800 */
[C---:B--2---:R-:W-:Y:S01]  /*1660*/  VIADD R7, R229.reuse, 0xd0 ;  /* 0x000000d0e5077836 */ /* 0x044fe20000000000 */
[----:B0-----:R-:W-:Y:S01]  /*1670*/  SHF.R.S32.HI R3, RZ, 0x3, R6 ;  /* 0x00000003ff037819 */ /* 0x001fe20000011406 */
[C---:B------:R-:W-:Y:S02]  /*1680*/  VIADD R6, R229.reuse, 0xd8 ;  /* 0x000000d8e5067836 */ /* 0x040fe40000000000 */
[C---:B------:R-:W-:Y:S01]  /*1690*/  VIADD R4, R229.reuse, 0xe8 ;  /* 0x000000e8e5047836 */ /* 0x040fe20000000000 */
[----:B-1----:R-:W-:Y:S01]  /*16a0*/  IADD3 R5, R229, 0xe0, RZ ;  /* 0x000000e0e5057810 */ /* 0x002fe20007ffe0ff */
[----:B------:R0:W-:Y:S01]  /*16b0*/  STL [R1+0x48], R3 ;  /* 0x0000480301007387 */ /* 0x0001e20000100800 */
[----:B---3--:R-:W-:-:S03]  /*16c0*/  SHF.R.S32.HI R0, RZ, 0x1f, R229 ;  /* 0x0000001fff007819 */ /* 0x008fc600000114e5 */
[----:B------:R1:W-:Y:S01]  /*16d0*/  STL [R1+0x5c], R43 ;  /* 0x00005c2b01007387 */ /* 0x0003e20000100800 */
[----:B------:R-:W-:-:S03]  /*16e0*/  VIADD R0, R229, 0xf8 ;  /* 0x000000f8e5007836 */ /* 0x000fc60000000000 */
[----:B------:R2:W-:Y:S01]  /*16f0*/  STL [R1+0x78], R44 ;  /* 0x0000782c01007387 */ /* 0x0005e20000100800 */
[----:B0-----:R-:W-:Y:S01]  /*1700*/  VIADD R3, R229, 0xf0 ;  /* 0x000000f0e5037836 */ /* 0x001fe20000000000 */
[----:B-1----:R-:W-:Y:S02]  /*1710*/  SHF.R.S32.HI R43, RZ, 0x1f, R42 ;  /* 0x0000001fff2b7819 */ /* 0x002fe4000001142a */
        /* <DEDUP_REMOVED lines=29> */
[----:B------:R-:W-:Y:S01]  /*18f0*/  SHF.R.S32.HI R3, RZ, 0x1f, R0 ;  /* 0x0000001fff037819 */ /* 0x000fe20000011400 */
[----:B------:R-:W-:-:S05]  /*1900*/  IMAD R0, R2, 0x8, R21 ;  /* 0x0000000802007824 */ /* 0x000fca00078e0215 */
[----:B------:R2:W-:Y:S02]  /*1910*/  STL [R1+0x34], R0 ;  /* 0x0000340001007387 */ /* 0x0005e40000100800 */
.L_x_1826:
[----:B------:R-:W-:Y:S01]  /*1920*/  ULDC.64 UR4, c[0x0][0xa28] ;  /* 0x00028a0000047ab9 */ /* 0x000fe20000000a00 */
[----:B0--3--:R-:W0:Y:S01]  /*1930*/  LDC.64 R4, c[0x0][0xa08] ;  /* 0x00028200ff047b82 */ /* 0x009e220000000a00 */
[----:B------:R-:W-:Y:S01]  /*1940*/  ISETP.NE.U32.AND P0, PT, RZ, UR4, PT ;  /* 0x00000004ff007c0c */ /* 0x000fe2000bf05070 */
[----:B-1----:R-:W-:Y:S01]  /*1950*/  IMAD.MOV.U32 R8, RZ, RZ, RZ ;  /* 0x000000ffff087224 */ /* 0x002fe200078e00ff */
[----:B------:R-:W-:Y:S01]  /*1960*/  ULDC.64 UR6, c[0x0][0x208] ;  /* 0x0000820000067ab9 */ /* 0x000fe20000000a00 */
[----:B------:R-:W-:Y:S01]  /*1970*/  IMAD.MOV.U32 R28, RZ, RZ, RZ ;  /* 0x000000ffff1c7224 */ /* 0x000fe200078e00ff */
[----:B------:R-:W-:Y:S01]  /*1980*/  ISETP.NE.AND.EX P0, PT, RZ, UR5, PT, P0 ;  /* 0x00000005ff007c0c */ /* 0x000fe2000bf05300 */
[----:B------:R-:W-:Y:S02]  /*1990*/  ULDC.64 UR4, c[0x0][0xa18] ;  /* 0x0002860000047ab9 */ /* 0x000fe40000000a00 */
[----:B------:R-:W-:-:S04]  /*19a0*/  ISETP.NE.U32.AND P1, PT, RZ, UR4, PT ;  /* 0x00000004ff007c0c */ /* 0x000fc8000bf25070 */
[----:B------:R-:W-:Y:S01]  /*19b0*/  ISETP.NE.AND.EX P1, PT, RZ, UR5, PT, P1 ;  /* 0x00000005ff007c0c */ /* 0x000fe2000bf25310 */
[----:B------:R-:W-:Y:S02]  /*19c0*/  ULDC.64 UR4, c[0x0][0xa08] ;  /* 0x0002820000047ab9 */ /* 0x000fe40000000a00 */
[----:B------:R-:W-:-:S03]  /*19d0*/  ISETP.NE.U32.AND P3, PT, RZ, UR4, PT ;  /* 0x00000004ff007c0c */ /* 0x000fc6000bf65070 */
[----:B------:R-:W1:Y:S01]  /*19e0*/  @P0 LDC.64 R6, c[0x0][0xa28] ;  /* 0x00028a00ff060b82 */ /* 0x000e620000000a00 */
[----:B------:R-:W-:Y:S02]  /*19f0*/  LOP3.LUT R30, R26, 0xffff, RZ, 0xc0, !PT ;  /* 0x0000ffff1a1e7812 */ /* 0x000fe400078ec0ff */
[----:B------:R-:W-:Y:S01]  /*1a00*/  ISETP.NE.AND.EX P3, PT, RZ, UR5, PT, P3 ;  /* 0x00000005ff007c0c */ /* 0x000fe2000bf65330 */
[----:B------:R3:W-:Y:S01]  /*1a10*/  STL [R1+0x50], R27 ;  /* 0x0000501b01007387 */ /* 0x0007e20000100800 */
[----:B0-----:R-:W-:-:S03]  /*1a20*/  IMAD.WIDE R4, R27, 0x4, R4 ;  /* 0x000000041b047825 */ /* 0x001fc600078e0204 */
[----:B----4-:R-:W0:Y:S01]  /*1a30*/  @P1 LDC.64 R2, c[0x0][0xa18] ;  /* 0x00028600ff021b82 */ /* 0x010e220000000a00 */
[----:B------:R-:W-:Y:S01]  /*1a40*/  ULDC UR4, c[0x0][0x288] ;  /* 0x0000a20000047ab9 */ /* 0x000fe20000000800 */
[----:B------:R3:W-:Y:S01]  /*1a50*/  STL [R1+0x40], R30 ;  /* 0x0000401e01007387 */ /* 0x0007e20000100800 */
[----:B------:R-:W-:Y:S01]  /*1a60*/  IMAD.U32 R220, RZ, RZ, UR4 ;  /* 0x00000004ffdc7e24 */ /* 0x000fe2000f8e00ff */
[----:B------:R-:W-:Y:S02]  /*1a70*/  ULDC.64 UR4, c[0x0][0x418] ;  /* 0x0001060000047ab9 */ /* 0x000fe40000000a00 */
[----:B------:R-:W-:Y:S02]  /*1a80*/  UISETP.NE.U32.AND UP0, UPT, UR4, URZ, UPT ;  /* 0x0000003f0400728c */ /* 0x000fe4000bf05070 */
[----:B-----5:R-:W5:Y:S01]  /*1a90*/  @P3 LDG.E R28, desc[UR6][R4.64] ;  /* 0x00000006041c3981 */ /* 0x020f62000c1e1900 */
[----:B------:R-:W-:Y:S01]  /*1aa0*/  ULDC UR4, c[0x0][0x424] ;  /* 0x0001090000047ab9 */ /* 0x000fe20000000800 */
[----:B------:R-:W-:Y:S01]  /*1ab0*/  UISETP.NE.AND.EX UP0, UPT, UR5, URZ, UPT, UP0 ;  /* 0x0000003f0500728c */ /* 0x000fe2000bf05300 */
[----:B--2---:R-:W-:-:S02]  /*1ac0*/  LOP3.LUT R0, R26, 0xff0000, RZ, 0xc0, !PT ;  /* 0x00ff00001a007812 */ /* 0x004fc400078ec0ff */
[----:B------:R-:W-:Y:S01]  /*1ad0*/  ULDC UR5, c[0x0][0x2f0] ;  /* 0x0000bc0000057ab9 */ /* 0x000fe20000000800 */
[----:B-1----:R-:W-:Y:S01]  /*1ae0*/  @P0 IMAD.WIDE R6, R27, 0x4, R6 ;  /* 0x000000041b060825 */ /* 0x002fe200078e0206 */
[----:B------:R-:W-:-:S04]  /*1af0*/  USEL UR4, UR4, 0x1, UP0 ;  /* 0x0000000104047887 */ /* 0x000fc80008000000 */
[----:B------:R1:W5:Y:S01]  /*1b00*/  @P0 LDG.E R8, desc[UR6][R6.64] ;  /* 0x0000000606080981 */ /* 0x000362000c1e1900 */
[----:B0-----:R-:W-:-:S05]  /*1b10*/  @P1 IMAD.WIDE R2, R27, 0x4, R2 ;  /* 0x000000041b021825 */ /* 0x001fca00078e0202 */
[----:B------:R0:W5:Y:S01]  /*1b20*/  @P1 LDG.E R220, desc[UR6][R2.64] ;  /* 0x0000000602dc1981 */ /* 0x000162000c1e1900 */
[----:B------:R-:W-:Y:S01]  /*1b30*/  ULDC.64 UR6, c[0x0][0xa20] ;  /* 0x0002880000067ab9 */ /* 0x000fe20000000a00 */
[----:B-1----:R-:W-:Y:S02]  /*1b40*/  LOP3.LUT R6, R26, 0xff000000, RZ, 0xc0, !PT ;  /* 0xff0000001a067812 */ /* 0x002fe400078ec0ff */
[----:B------:R-:W-:Y:S01]  /*1b50*/  ISETP.NE.U32.AND P2, PT, RZ, UR6, PT ;  /* 0x00000006ff007c0c */ /* 0x000fe2000bf45070 */
[----:B------:R-:W-:-:S03]  /*1b60*/  UIMAD UR4, UR4, UR5, URZ ;  /* 0x00000005040472a4 */ /* 0x000fc6000f8e023f */
[----:B------:R-:W-:Y:S01]  /*1b70*/  ISETP.NE.AND.EX P2, PT, RZ, UR7, PT, P2 ;  /* 0x00000007ff007c0c */ /* 0x000fe2000bf45320 */
[----:B------:R-:W-:Y:S01]  /*1b80*/  ULDC UR5, c[0x0][0x348] ;  /* 0x0000d20000057ab9 */ /* 0x000fe20000000800 */
[----:B0-----:R-:W-:-:S04]  /*1b90*/  SHF.R.U32.HI R3, RZ, 0x8, R6 ;  /* 0x00000008ff037819 */ /* 0x001fc80000011606 */
[----:B------:R-:W-:Y:S01]  /*1ba0*/  LEA.HI R11, R0, R3, RZ, 0x10 ;  /* 0x00000003000b7211 */ /* 0x000fe200078f80ff */
[----:B---3--:R-:W-:Y:S06]  /*1bb0*/  @P1 BRA `(.L_x_1531) ;  /* 0x0000000000281947 */ /* 0x008fec0003800000 */
        /* <DEDUP_REMOVED lines=10> */
.L_x_1531:
[----:B------:R-:W-:Y:S01]  /*1c60*/  MOV R2, UR5 ;  /* 0x0000000500027c02 */ /* 0x000fe20008000f00 */
[----:B------:R-:W-:Y:S01]  /*1c70*/  IMAD.U32 R29, RZ, RZ, UR4 ;  /* 0x00000004ff1d7e24 */ /* 0x000fe2000f8e00ff */
[----:B------:R-:W-:Y:S06]  /*1c80*/  @!P2 BRA `(.L_x_1532) ;  /* 0x000000000014a947 */ /* 0x000fec0003800000 */
[----:B------:R-:W0:Y:S01]  /*1c90*/  LDC.64 R4, c[0x0][0xa20] ;  /* 0x00028800ff047b82 */ /* 0x000e220000000a00 */
[----:B------:R-:W-:Y:S01]  /*1ca0*/  ULDC.64 UR4, c[0x0][0x208] ;  /* 0x0000820000047ab9 */ /* 0x000fe20000000a00 */
[----:B0-----:R-:W-:-:S05]  /*1cb0*/  IMAD.WIDE R4, R27, 0x4, R4 ;  /* 0x000000041b047825 */ /* 0x001fca00078e0204 */
[----:B------:R0:W5:Y:S01]  /*1cc0*/  LDG.E R29, desc[UR4][R4.64] ;  /* 0x00000004041d7981 */ /* 0x000162000c1e1900 */
[----:B------:R-:W-:Y:S05]  /*1cd0*/  BRA `(.L_x_1533) ;  /* 0x0000000000147947 */ /* 0x000fea0003800000 */
.L_x_1532:
[----:B------:R-:W-:Y:S05]  /*1ce0*/  @!P3 BRA `(.L_x_1533) ;  /* 0x000000000010b947 */ /* 0x000fea0003800000 */
[----:B------:R-:W-:Y:S02]  /*1cf0*/  ULDC.64 UR4, c[0x0][0x208] ;  /* 0x0000820000047ab9 */ /* 0x000fe40000000a00 */
[----:B------:R-:W2:Y:S04]  /*1d00*/  LDG.E R0, desc[UR4][R4.64] ;  /* 0x0000000404007981 */ /* 0x000ea8000c1e1900 */
[----:B------:R-:W2:Y:S02]  /*1d10*/  LDG.E R29, desc[UR4][R4.64+0x4] ;  /* 0x00000404041d7981 */ /* 0x000ea4000c1e1900 */
[----:B--2---:R-:W-:-:S07]  /*1d20*/  IMAD.IADD R29, R29, 0x1, -R0 ;  /* 0x000000011d1d7824 */ /* 0x004fce00078e0a00 */
.L_x_1533:
[----:B------:R-:W-:Y:S01]  /*1d30*/  ULDC.64 UR4, c[0x0][0xa10] ;  /* 0x0002840000047ab9 */ /* 0x000fe20000000a00 */
[----:B------:R-:W-:Y:S01]  /*1d40*/  ULDC.64 UR6, c[0x0][0x208] ;  /* 0x0000820000067ab9 */ /* 0x000fe20000000a00 */
[----:B------:R-:W-:Y:S01]  /*1d50*/  ISETP.NE.U32.AND P0, PT, RZ, UR4, PT ;  /* 0x00000004ff007c0c */ /* 0x000fe2000bf05070 */
[----:B------:R-:W1:Y:S03]  /*1d60*/  LDC R9, c[0x0][0x448] ;  /* 0x00011200ff097b82 */ /* 0x000e660000000800 */
[----:B------:R-:W-:Y:S01]  /*1d70*/  ISETP.NE.AND.EX P0, PT, RZ, UR5, PT, P0 ;  /* 0x00000005ff007c0c */ /* 0x000fe2000bf05300 */
[----:B------:R-:W-:Y:S02]  /*1d80*/  ULDC.64 UR4, c[0x0][0xa30] ;  /* 0x00028c0000047ab9 */ /* 0x000fe40000000a00 */
[----:B------:R-:W-:-:S04]  /*1d90*/  ISETP.NE.U32.AND P1, PT, RZ, UR4, PT ;  /* 0x00000004ff007c0c */ /* 0x000fc8000bf25070 */
[----:B------:R-:W-:-:S06]  /*1da0*/  ISETP.NE.AND.EX P1, PT, RZ, UR5, PT, P1 ;  /* 0x00000005ff007c0c */ /* 0x000fcc000bf25310 */
[----:B------:R-:W2:Y:S08]  /*1db0*/  @P0 LDC.64 R6, c[0x0][0xa10] ;  /* 0x00028400ff060b82 */ /* 0x000eb00000000a00 */
[----:B0-----:R-:W0:Y:S01]  /*1dc0*/  @P1 LDC.64 R4, c[0x0][0xa30] ;  /* 0x00028c00ff041b82 */ /* 0x001e220000000a00 */
[----:B--2---:R-:W-:-:S05]  /*1dd0*/  @P0 IMAD.WIDE R6, R27, 0x4, R6 ;  /* 0x000000041b060825 */ /* 0x004fca00078e0206 */
[----:B------:R-:W2:Y:S04]  /*1de0*/  @P0 LDG.E R0, desc[UR6][R6.64] ;  /* 0x0000000606000981 */ /* 0x000ea8000c1e1900 */
[----:B------:R-:W2:Y:S01]  /*1df0*/  @P0 LDG.E R3, desc[UR6][R6.64+0x4] ;  /* 0x0000040606030981 */ /* 0x000ea2000c1e1900 */
[----:B-----5:R-:W-:Y:S02]  /*1e00*/  IMAD.MOV.U32 R101, RZ, RZ, R29 ;  /* 0x000000ffff657224 */ /* 0x020fe400078e001d */
[----:B0-----:R-:W-:-:S05]  /*1e10*/  @P1 IMAD.WIDE R4, R27, 0x4, R4 ;  /* 0x000000041b041825 */ /* 0x001fca00078e0204 */
[----:B------:R0:W5:Y:S01]  /*1e20*/  @P1 LDG.E R101, desc[UR6][R4.64] ;  /* 0x0000000604651981 */ /* 0x000162000c1e1900 */
[----:B-1----:R-:W-:Y:S01]  /*1e30*/  ISETP.NE.AND P1, PT, R9, 0x1, PT ;  /* 0x000000010900780c */ /* 0x002fe20003f25270 */
[----:B------:R-:W-:Y:S02]  /*1e40*/  IMAD.SHL.U32 R12, R25, 0x80, RZ ;  /* 0x00000080190c7824 */ /* 0x000fe400078e00ff */
[----:B------:R-:W-:-:S03]  /*1e50*/  IMAD.IADD R13, R29, 0x1, -R8 ;  /* 0x000000011d0d7824 */ /* 0x000fc600078e0a08 */
[----:B------:R1:W-:Y:S01]  /*1e60*/  STL [R1+0x14], R12 ;  /* 0x0000140c01007387 */ /* 0x0003e20000100800 */
[----:B0-----:R-:W0:Y:S08]  /*1e70*/  LDC.64 R4, c[0x0][0x9e0] ;  /* 0x00027800ff047b82 */ /* 0x001e300000000a00 */
[----:B------:R-:W3:Y:S08]  /*1e80*/  @P1 LDC R9, c[0x0][0x44c] ;  /* 0x00011300ff091b82 */ /* 0x000ef00000000800 */
[----:B------:R-:W4:Y:S01]  /*1e90*/  @P1 LDC R10, c[0x0][0x450] ;  /* 0x00011400ff0a1b82 */ /* 0x000f220000000800 */
[----:B0-----:R-:W-:Y:S01]  /*1ea0*/  ISETP.GE.AND P2, PT, R5, 0x1, PT ;  /* 0x000000010500780c */ /* 0x001fe20003f46270 */
[----:B--2---:R-:W-:-:S02]  /*1eb0*/  @P0 IMAD.IADD R2, R3, 0x1, -R0 ;  /* 0x0000000103020824 */ /* 0x004fc400078e0a00 */
[----:B------:R-:W-:Y:S02]  /*1ec0*/  VIADD R0, R12, 0x7f ;  /* 0x0000007f0c007836 */ /* 0x000fe40000000000 */
[----:B------:R-:W-:Y:S02]  /*1ed0*/  IMAD.IADD R221, R13, 0x1, R2 ;  /* 0x000000010ddd7824 */ /* 0x000fe400078e0202 */
[----:B---3--:R-:W-:Y:S01]  /*1ee0*/  @P1 IMAD.HI.U32 R3, R0, R9, RZ ;  /* 0x0000000900031227 */ /* 0x008fe200078e00ff */
[----:B------:R-:W-:Y:S02]  /*1ef0*/  MOV R6, R0 ;  /* 0x0000000000067202 */ /* 0x000fe40000000f00 */
[C---:B------:R-:W-:Y:S01]  /*1f00*/  IADD3 R7, R221.reuse, 0x1, -R220 ;  /* 0x00000001dd077810 */ /* 0x040fe20007ffe8dc */
[----:B------:R-:W-:Y:S01]  /*1f10*/  VIADD R0, R221, 0x3f ;  /* 0x0000003fdd007836 */ /* 0x000fe20000000000 */
[----:B----4-:R-:W-:-:S04]  /*1f20*/  @P1 SHF.R.U32.HI R6, RZ, R10, R3 ;  /* 0x0000000aff061219 */ /* 0x010fc80000011603 */
[----:B------:R-:W-:Y:S01]  /*1f30*/  SHF.R.S32.HI R3, RZ, 0x1f, R0 ;  /* 0x0000001fff037819 */ /* 0x000fe20000011400 */
[----:B------:R-:W-:-:S03]  /*1f40*/  IMAD.IADD R9, R7, 0x1, R6 ;  /* 0x0000000107097824 */ /* 0x000fc600078e0206 */
[----:B------:R-:W-:Y:S01]  /*1f50*/  LEA.HI R3, R3, R0, RZ, 0x6 ;  /* 0x0000000003037211 */ /* 0x000fe200078f30ff */
[----:B------:R-:W-:-:S03]  /*1f60*/  IMAD.IADD R4, R9, 0x1, R4 ;  /* 0x0000000109047824 */ /* 0x000fc600078e0204 */
[----:B------:R-:W-:Y:S01]  /*1f70*/  SHF.R.S32.HI R104, RZ, 0x6, R3 ;  /* 0x00000006ff687819 */ /* 0x000fe20000011403 */
[----:B-1----:R-:W-:Y:S06]  /*1f80*/  @!P2 BRA `(.L_x_1534) ;  /* 0x000000000048a947 */ /* 0x002fec0003800000 */
[C---:B------:R-:W-:Y:S01]  /*1f90*/  ISETP.GT.AND P0, PT, R9.reuse, RZ, PT ;  /* 0x000000ff0900720c */ /* 0x040fe20003f04270 */
[----:B------:R-:W-:Y:S01]  /*1fa0*/  BSSY B0, `(.L_x_1535) ;  /* 0x000000e000007945 */ /* 0x000fe20003800000 */
[----:B------:R-:W-:-:S11]  /*1fb0*/  VIADD R0, R9, 0xffffffff ;  /* 0xffffffff09007836 */ /* 0x000fd60000000000 */
[----:B------:R-:W-:Y:S05]  /*1fc0*/  @P0 BRA `(.L_x_1536) ;  /* 0x00000000001c0947 */ /* 0x000fea0003800000 */
[----:B------:R-:W-:Y:S01]  /*1fd0*/  ISETP.NE.AND P0, PT, R5, 0x1, PT ;  /* 0x000000010500780c */ /* 0x000fe20003f05270 */
[----:B------:R-:W-:-:S12]  /*1fe0*/  IMAD.MOV R3, RZ, RZ, -R9 ;  /* 0x000000ffff037224 */ /* 0x000fd800078e0a09 */
[----:B------:R-:W0:Y:S02]  /*1ff0*/  @P0 LDC.64 R6, c[0x0][0x9e8] ;  /* 0x00027a00ff060b82 */ /* 0x000e240000000a00 */
[----:B0-----:R-:W-:-:S05]  /*2000*/  @P0 IMAD.HI.U32 R6, R3, R6, RZ ;  /* 0x0000000603060227 */ /* 0x001fca00078e00ff */
[----:B------:R-:W-:-:S04]  /*2010*/  @P0 SHF.R.U32.HI R3, RZ, R7, R6 ;  /* 0x00000007ff030219 */ /* 0x000fc80000011606 */
[----:B------:R-:W-:Y:S01]  /*2020*/  LOP3.LUT R0, RZ, R3, RZ, 0x33, !PT ;  /* 0x00000003ff007212 */ /* 0x000fe200078e33ff */
[----:B------:R-:W-:Y:S06]  /*2030*/  BRA `(.L_x_1537) ;  /* 0x0000000000107947 */ /* 0x000fec0003800000 */
.L_x_1536:
[----:B------:R-:W-:-:S13]  /*2040*/  ISETP.NE.AND P0, PT, R5, 0x1, PT ;  /* 0x000000010500780c */ /* 0x000fda0003f05270 */
[----:B------:R-:W0:Y:S02]  /*2050*/  @P0 LDC.64 R6, c[0x0][0x9e8] ;  /* 0x00027a00ff060b82 */ /* 0x000e240000000a00 */
[----:B0-----:R-:W-:-:S05]  /*2060*/  @P0 IMAD.HI.U32 R6, R0, R6, RZ ;  /* 0x0000000600060227 */ /* 0x001fca00078e00ff */
[----:B------:R-:W-:-:S07]  /*2070*/  @P0 SHF.R.U32.HI R0, RZ, R7, R6 ;  /* 0x00000007ff000219 */ /* 0x000fce0000011606 */
.L_x_1537:
[----:B------:R-:W-:Y:S05]  /*2080*/  BSYNC B0 ;  /* 0x0000000000007941 */ /* 0x000fea0003800000 */
.L_x_1535:
[----:B------:R-:W-:-:S05]  /*2090*/  IMAD R3, R0, R5, R5 ;  /* 0x0000000500037224 */ /* 0x000fca00078e0205 */
[----:B------:R-:W-:-:S07]  /*20a0*/  VIMNMX R4, R4, R3, PT ;  /* 0x0000000304047248 */ /* 0x000fce0003fe0100 */
.L_x_1534:
[----:B------:R-:W0:Y:S01]  /*20b0*/  @P1 LDC R0, c[0x0][0x44c] ;  /* 0x00011300ff001b82 */ /* 0x000e220000000800 */
[----:B------:R-:W-:Y:S01]  /*20c0*/  VIADD R4, R4, 0x3f ;  /* 0x0000003f04047836 */ /* 0x000fe20000000000 */
[----:B------:R-:W-:Y:S01]  /*20d0*/  ULDC UR4, c[0x0][0x9dc] ;  /* 0x0002770000047ab9 */ /* 0x000fe20000000800 */
[----:B------:R-:W-:Y:S02]  /*20e0*/  IMAD.MOV.U32 R7, RZ, RZ, R12 ;  /* 0x000000ffff077224 */ /* 0x000fe400078e000c */
[----:B------:R-:W-:Y:S01]  /*20f0*/  IMAD.IADD R154, R221, 0x1, -R220 ;  /* 0x00000001dd9a7824 */ /* 0x000fe200078e0adc */
[----:B------:R-:W-:Y:S02]  /*2100*/  SHF.R.S32.HI R3, RZ, 0x1f, R4 ;  /* 0x0000001fff037819 */ /* 0x000fe40000011404 */
[----:B------:R-:W1:Y:S02]  /*2110*/  @P1 LDC R9, c[0x0][0x450] ;  /* 0x00011400ff091b82 */ /* 0x000e640000000800 */
[----:B------:R-:W-:-:S04]  /*2120*/  LEA.HI R3, R3, R4, RZ, 0x6 ;  /* 0x0000000403037211 */ /* 0x000fc800078f30ff */
[----:B------:R-:W-:-:S04]  /*2130*/  SHF.R.S32.HI R3, RZ, 0x6, R3 ;  /* 0x00000006ff037819 */ /* 0x000fc80000011403 */
[----:B------:R-:W-:Y:S01]  /*2140*/  VIMNMX R8, R104, R3, PT ;  /* 0x0000000368087248 */ /* 0x000fe20003fe0100 */
[----:B0-----:R-:W-:-:S05]  /*2150*/  @P1 IMAD.HI.U32 R0, R12, R0, RZ ;  /* 0x000000000c001227 */ /* 0x001fca00078e00ff */
[----:B-1----:R-:W-:-:S04]  /*2160*/  @P1 SHF.R.U32.HI R7, RZ, R9, R0 ;  /* 0x00000009ff071219 */ /* 0x002fc80000011600 */
[----:B------:R-:W-:-:S05]  /*2170*/  IADD3 R0, R154, R7, RZ ;  /* 0x000000079a007210 */ /* 0x000fca0007ffe0ff */
[----:B------:R-:W-:Y:S01]  /*2180*/  VIADD R3, R0, -UR4 ;  /* 0x8000000400037c36 */ /* 0x000fe20008000000 */
[----:B------:R-:W-:Y:S06]  /*2190*/  @!P2 BRA `(.L_x_1538) ;  /* 0x000000000044a947 */ /* 0x000fec0003800000 */
[----:B------:R-:W-:Y:S01]  /*21a0*/  ISETP.GT.AND P0, PT, R0, -0x1, PT ;  /* 0xffffffff0000780c */ /* 0x000fe20003f04270 */
[----:B------:R-:W-:-:S12]  /*21b0*/  BSSY B0, `(.L_x_1539) ;  /* 0x000000d000007945 */ /* 0x000fd80003800000 */
        /* <DEDUP_REMOVED lines=8> */
.L_x_1540:
[----:B------:R-:W-:-:S13]  /*2240*/  ISETP.NE.AND P0, PT, R5, 0x1, PT ;  /* 0x000000010500780c */ /* 0x000fda0003f05270 */
[----:B------:R-:W0:Y:S02]  /*2250*/  @P0 LDC.64 R6, c[0x0][0x9e8] ;  /* 0x00027a00ff060b82 */ /* 0x000e240000000a00 */
[----:B0-----:R-:W-:-:S05]  /*2260*/  @P0 IMAD.HI.U32 R6, R0, R6, RZ ;  /* 0x0000000600060227 */ /* 0x001fca00078e00ff */
[----:B------:R-:W-:-:S07]  /*2270*/  @P0 SHF.R.U32.HI R0, RZ, R7, R6 ;  /* 0x00000007ff000219 */ /* 0x000fce0000011606 */
.L_x_1541:
[----:B------:R-:W-:Y:S05]  /*2280*/  BSYNC B0 ;  /* 0x0000000000007941 */ /* 0x000fea0003800000 */
.L_x_1539:
[----:B------:R-:W-:-:S05]  /*2290*/  IMAD R0, R0, R5, RZ ;  /* 0x0000000500007224 */ /* 0x000fca00078e02ff */
[----:B------:R-:W-:-:S07]  /*22a0*/  VIMNMX R3, R3, R0, !PT ;  /* 0x0000000003037248 */ /* 0x000fce0007fe0100 */
.L_x_1538:
[----:B------:R-:W-:Y:S01]  /*22b0*/  SHF.R.S32.HI R0, RZ, 0x1f, R3 ;  /* 0x0000001fff007819 */ /* 0x000fe20000011403 */
[----:B------:R-:W-:Y:S01]  /*22c0*/  BSSY B0, `(.L_x_1542) ;  /* 0x000002a000007945 */ /* 0x000fe20003800000 */
[----:B------:R-:W-:Y:S02]  /*22d0*/  LOP3.LUT R14, R11, 0xff, RZ, 0xc0, !PT ;  /* 0x000000ff0b0e7812 */ /* 0x000fe400078ec0ff */
[----:B------:R-:W-:Y:S02]  /*22e0*/  LEA.HI R0, R0, R3, RZ, 0x6 ;  /* 0x0000000300007211 */ /* 0x000fe400078f30ff */
[----:B------:R-:W-:Y:S01]  /*22f0*/  SHF.R.U32.HI R4, RZ, 0x10, R11 ;  /* 0x00000010ff047819 */ /* 0x000fe2000001160b */
[----:B------:R0:W-:Y:S01]  /*2300*/  STL [R1+0x68], R14 ;  /* 0x0000680e01007387 */ /* 0x0001e20000100800 */
[----:B------:R-:W-:-:S03]  /*2310*/  SHF.R.S32.HI R0, RZ, 0x6, R0 ;  /* 0x00000006ff007819 */ /* 0x000fc60000011400 */
[----:B------:R0:W-:Y:S01]  /*2320*/  STL [R1+0x4c], R4 ;  /* 0x00004c0401007387 */ /* 0x0001e20000100800 */
[----:B------:R-:W-:Y:S01]  /*2330*/  VIMNMX R9, RZ, R0, !PT ;  /* 0x00000000ff097248 */ /* 0x000fe20007fe0100 */
[----:B------:R-:W-:-:S03]  /*2340*/  IMAD.MOV.U32 R0, RZ, RZ, RZ ;  /* 0x000000ffff007224 */ /* 0x000fc600078e00ff */
[----:B------:R-:W-:-:S13]  /*2350*/  ISETP.GT.AND P0, PT, R8, R9, PT ;  /* 0x000000090800720c */ /* 0x000fda0003f04270 */
[----:B0-----:R-:W-:Y:S05]  /*2360*/  @!P0 BRA `(.L_x_1543) ;  /* 0x00000000007c8947 */ /* 0x001fea0003800000 */
[----:B------:R-:W-:Y:S01]  /*2370*/  ISETP.NE.AND P0, PT, R4, RZ, PT ;  /* 0x000000ff0400720c */ /* 0x000fe20003f05270 */
[----:B------:R-:W-:-:S03]  /*2380*/  ULDC UR4, c[0x0][0x9f0] ;  /* 0x00027c0000047ab9 */ /* 0x000fc60000000800 */
[----:B------:R-:W-:-:S04]  /*2390*/  SEL R11, R4, UR4, P0 ;  /* 0x00000004040b7c07 */ /* 0x000fc80008000000 */
[-C--:B------:R-:W-:Y:S02]  /*23a0*/  IABS R6, R11.reuse ;  /* 0x0000000b00067213 */ /* 0x080fe40000000000 */
[----:B------:R-:W-:Y:S02]  /*23b0*/  IADD3 R0, R11, -0x1, R8 ;  /* 0xffffffff0b007810 */ /* 0x000fe40007ffe008 */
[----:B------:R-:W0:Y:S01]  /*23c0*/  I2F.RP R3, R6 ;  /* 0x0000000600037306 */ /* 0x000e220000209400 */
[----:B------:R-:W-:Y:S02]  /*23d0*/  IABS R12, R11 ;  /* 0x0000000b000c7213 */ /* 0x000fe40000000000 */
[----:B------:R-:W-:-:S05]  /*23e0*/  IMAD.IADD R0, R0, 0x1, -R9 ;  /* 0x0000000100007824 */ /* 0x000fca00078e0a09 */
[----:B------:R-:W-:Y:S02]  /*23f0*/  IABS R10, R0 ;  /* 0x00000000000a7213 */ /* 0x000fe40000000000 */
[----:B------:R-:W-:-:S04]  /*2400*/  LOP3.LUT R0, R0, R11, RZ, 0x3c, !PT ;  /* 0x0000000b00007212 */ /* 0x000fc800078e3cff */
[----:B------:R-:W-:Y:S01]  /*2410*/  ISETP.GE.AND P2, PT, R0, RZ, PT ;  /* 0x000000ff0000720c */ /* 0x000fe20003f46270 */
[----:B0-----:R-:W0:Y:S02]  /*2420*/  MUFU.RCP R3, R3 ;  /* 0x0000000300037308 */ /* 0x001e240000001000 */
[----:B0-----:R-:W-:Y:S02]  /*2430*/  VIADD R4, R3, 0xffffffe ;  /* 0x0ffffffe03047836 */ /* 0x001fe40000000000 */
[----:B------:R-:W-:-:S04]  /*2440*/  IMAD.MOV R3, RZ, RZ, -R12 ;  /* 0x000000ffff037224 */ /* 0x000fc800078e0a0c */
[----:B------:R0:W1:Y:S02]  /*2450*/  F2I.FTZ.U32.TRUNC.NTZ R5, R4 ;  /* 0x0000000400057305 */ /* 0x000064000021f000 */
[----:B0-----:R-:W-:Y:S02]  /*2460*/  IMAD.MOV.U32 R4, RZ, RZ, RZ ;  /* 0x000000ffff047224 */ /* 0x001fe400078e00ff */
[----:B-1----:R-:W-:-:S04]  /*2470*/  IMAD.MOV R7, RZ, RZ, -R5 ;  /* 0x000000ffff077224 */ /* 0x002fc800078e0a05 */
[----:B------:R-:W-:-:S04]  /*2480*/  IMAD R7, R7, R6, RZ ;  /* 0x0000000607077224 */ /* 0x000fc800078e02ff */
[----:B------:R-:W-:-:S04]  /*2490*/  IMAD.HI.U32 R5, R5, R7, R4 ;  /* 0x0000000705057227 */ /* 0x000fc800078e0004 */
[----:B------:R-:W-:-:S04]  /*24a0*/  IMAD.MOV.U32 R4, RZ, RZ, R10 ;  /* 0x000000ffff047224 */ /* 0x000fc800078e000a */
        /* <DEDUP_REMOVED lines=8> */
[----:B------:R-:W-:-:S04]  /*2530*/  IMAD.MOV.U32 R0, RZ, RZ, R5 ;  /* 0x000000ffff007224 */ /* 0x000fc800078e0005 */
[----:B------:R-:W-:Y:S01]  /*2540*/  @!P2 IMAD.MOV R0, RZ, RZ, -R0 ;  /* 0x000000ffff00a224 */ /* 0x000fe200078e0a00 */
[----:B------:R-:W-:-:S07]  /*2550*/  @!P1 LOP3.LUT R0, RZ, R11, RZ, 0x33, !PT ;  /* 0x0000000bff009212 */ /* 0x000fce00078e33ff */
.L_x_1543:
[----:B------:R-:W-:Y:S05]  /*2560*/  BSYNC B0 ;  /* 0x0000000000007941 */ /* 0x000fea0003800000 */
.L_x_1542:
[----:B------:R-:W-:Y:S01]  /*2570*/  IMAD R3, R14, R0, R9 ;  /* 0x000000000e037224 */ /* 0x000fe200078e0209 */
[----:B------:R-:W-:-:S04]  /*2580*/  PLOP3.LUT P2, PT, PT, PT, PT, 0x80, 0x0 ;  /* 0x000000000000781c */ /* 0x000fc80003f4f070 */
[C---:B------:R-:W-:Y:S01]  /*2590*/  VIADDMNMX R0, R3.reuse, R0, R8, PT ;  /* 0x0000000003007246 */ /* 0x040fe20003800108 */
[----:B------:R-:W-:-:S04]  /*25a0*/  IMAD R3, R3, 0x40, -R13 ;  /* 0x0000004003037824 */ /* 0x000fc800078e0a0d */
[----:B------:R-:W-:Y:S01]  /*25b0*/  IMAD R5, R0, 0x40, -R13 ;  /* 0x0000004000057824 */ /* 0x000fe200078e0a0d */
[----:B------:R-:W-:-:S04]  /*25c0*/  VIMNMX R3, RZ, R3, !PT ;  /* 0x00000003ff037248 */ /* 0x000fc80007fe0100 */
[----:B------:R-:W-:Y:S02]  /*25d0*/  VIMNMX R0, R5, R2, PT ;  /* 0x0000000205007248 */ /* 0x000fe40003fe0100 */
[----:B------:R-:W-:Y:S02]  /*25e0*/  SHF.R.U32.HI R24, RZ, 0x6, R3 ;  /* 0x00000006ff187819 */ /* 0x000fe40000011603 */
[----:B------:R-:W-:-:S03]  /*25f0*/  ISETP.GT.AND P0, PT, R0, R3, PT ;  /* 0x000000030000720c */ /* 0x000fc60003f04270 */
[----:B------:R-:W-:-:S10]  /*2600*/  IMAD.MOV.U32 R25, RZ, RZ, R24 ;  /* 0x000000ffff197224 */ /* 0x000fd400078e0018 */
[----:B------:R-:W-:-:S05]  /*2610*/  @P0 VIADD R0, R0, 0x3f ;  /* 0x0000003f00000836 */ /* 0x000fca0000000000 */
[----:B------:R-:W-:-:S04]  /*2620*/  @P0 SHF.R.S32.HI R3, RZ, 0x1f, R0 ;  /* 0x0000001fff030819 */ /* 0x000fc80000011400 */
[----:B------:R-:W-:-:S04]  /*2630*/  @P0 LEA.HI R3, R3, R0, RZ, 0x6 ;  /* 0x0000000003030211 */ /* 0x000fc800078f30ff */
[----:B------:R-:W-:-:S04]  /*2640*/  @P0 SHF.R.S32.HI R25, RZ, 0x6, R3 ;  /* 0x00000006ff190819 */ /* 0x000fc80000011403 */
[----:B------:R-:W-:-:S13]  /*2650*/  ISETP.GT.AND P0, PT, R25, R24, PT ;  /* 0x000000181900720c */ /* 0x000fda0003f04270 */
[----:B------:R-:W-:Y:S05]  /*2660*/  @!P0 BRA `(.L_x_1544) ;  /* 0x00000068000c8947 */ /* 0x000fea0003800000 */
[----:B------:R-:W-:Y:S01]  /*2670*/  IADD3 R0, R16, 0x20400, RZ ;  /* 0x0002040010007810 */ /* 0x000fe20007ffe0ff */
[----:B------:R-:W-:Y:S03]  /*2680*/  BSSY B6, `(.L_x_1545) ;  /* 0x0000013000067945 */ /* 0x000fe60003800000 */
[----:B------:R-:W-:-:S13]  /*2690*/  LOP3.LUT P0, RZ, R0, 0x3ff, RZ, 0xc0, !PT ;  /* 0x000003ff00ff7812 */ /* 0x000fda000780c0ff */
[----:B------:R-:W-:Y:S05]  /*26a0*/  @!P0 BRA `(.L_x_1546) ;  /* 0x0000000000408947 */ /* 0x000fea0003800000 */
[----:B------:R-:W-:Y:S01]  /*26b0*/  MOV R14, 0x0 ;  /* 0x00000000000e7802 */ /* 0x000fe20000000f00 */
[----:B------:R-:W-:Y:S01]  /*26c0*/  ULDC.64 UR4, c[0x4][0x1b8] ;  /* 0x01006e0000047ab9 */ /* 0x000fe20000000a00 */
[----:B------:R-:W-:Y:S01]  /*26d0*/  ULDC.64 UR6, c[0x4][0x150] ;  /* 0x0100540000067ab9 */ /* 0x000fe20000000a00 */
[----:B------:R-:W-:Y:S01]  /*26e0*/  IMAD.U32 R4, RZ, RZ, UR4 ;  /* 0x00000004ff047e24 */ /* 0x000fe2000f8e00ff */
[----:B------:R-:W-:Y:S01]  /*26f0*/  MOV R13, RZ ;  /* 0x000000ff000d7202 */ /* 0x000fe20000000f00 */
[----:B------:R-:W-:Y:S01]  /*2700*/  IMAD.U32 R5, RZ, RZ, UR5 ;  /* 0x00000005ff057e24 */ /* 0x000fe2000f8e00ff */
[----:B------:R-:W0:Y:S01]  /*2710*/  LDC.64 R14, c[0x4][R14] ;  /* 0x010000000e0e7b82 */ /* 0x000e220000000a00 */
[----:B------:R-:W-:Y:S01]  /*2720*/  ULDC.64 UR4, c[0x4][0x1c0] ;  /* 0x0100700000047ab9 */ /* 0x000fe20000000a00 */
[----:B------:R-:W-:Y:S02]  /*2730*/  IMAD.U32 R10, RZ, RZ, UR6 ;  /* 0x00000006ff0a7e24 */ /* 0x000fe4000f8e00ff */
[----:B------:R-:W-:-:S02]  /*2740*/  IMAD.U32 R6, RZ, RZ, UR4 ;  /* 0x00000004ff067e24 */ /* 0x000fc4000f8e00ff */
[----:B------:R-:W-:Y:S02]  /*2750*/  IMAD.U32 R7, RZ, RZ, UR5 ;  /* 0x00000005ff077e24 */ /* 0x000fe4000f8e00ff */
[----:B------:R-:W-:Y:S02]  /*2760*/  IMAD.U32 R11, RZ, RZ, UR7 ;  /* 0x00000007ff0b7e24 */ /* 0x000fe4000f8e00ff */
[----:B------:R-:W-:Y:S02]  /*2770*/  IMAD.MOV.U32 R8, RZ, RZ, 0x70 ;  /* 0x00000070ff087424 */ /* 0x000fe400078e00ff */
[----:B------:R-:W-:-:S07]  /*2780*/  IMAD.MOV.U32 R12, RZ, RZ, 0x1 ;  /* 0x00000001ff0c7424 */ /* 0x000fce00078e00ff */
[----:B------:R-:W-:-:S07]  /*2790*/  LEPC R20, `(.L_x_1546) ;  /* 0x000000001014794e */ /* 0x000fce0000000000 */
[----:B0----5:R-:W-:Y:S05]  /*27a0*/  CALL.ABS.NOINC R14 ;  /* 0x000000000e007343 */ /* 0x021fea0003c00000 */
.L_x_1546:
[----:B------:R-:W-:Y:S05]  /*27b0*/  BSYNC B6 ;  /* 0x0000000000067941 */ /* 0x000fea0003800000 */
.L_x_1545:
[----:B------:R-:W-:Y:S01]  /*27c0*/  VIADD R0, R16, 0x400 ;  /* 0x0000040010007836 */ /* 0x000fe20000000000 */
[----:B------:R-:W-:Y:S04]  /*27d0*/  BSSY B6, `(.L_x_1547) ;  /* 0x0000013000067945 */ /* 0x000fe80003800000 */
[----:B------:R-:W-:-:S13]  /*27e0*/  LOP3.LUT P0, RZ, R0, 0x3ff, RZ, 0xc0, !PT ;  /* 0x000003ff00ff7812 */ /* 0x000fda000780c0ff */
[----:B------:R-:W-:Y:S05]  /*27f0*/  @!P0 BRA `(.L_x_1548) ;  /* 0x0000000000408947 */ /* 0x000fea0003800000 */
[----:B------:R-:W-:Y:S01]  /*2800*/  MOV R14, 0x0 ;  /* 0x00000000000e7802 */ /* 0x000fe20000000f00 */
[----:B------:R-:W-:Y:S01]  /*2810*/  ULDC.64 UR4, c[0x4][0x1b8] ;  /* 0x01006e0000047ab9 */ /* 0x000fe20000000a00 */
[----:B------:R-:W-:Y:S01]  /*2820*/  ULDC.64 UR6, c[0x4][0x150] ;  /* 0x0100540000067ab9 */ /* 0x000fe20000000a00 */
[----:B------:R-:W-:Y:S01]  /*2830*/  IMAD.U32 R4, RZ, RZ, UR4 ;  /* 0x00000004ff047e24 */ /* 0x000fe2000f8e00ff */
[----:B------:R-:W-:Y:S01]  /*2840*/  MOV R12, 0x1 ;  /* 0x00000001000c7802 */ /* 0x000fe20000000f00 */
        /* <DEDUP_REMOVED lines=8> */
[----:B------:R-:W-:-:S07]  /*28d0*/  IMAD.MOV.U32 R13, RZ, RZ, RZ ;  /* 0x000000ffff0d7224 */ /* 0x000fce00078e00ff */
[----:B------:R-:W-:-:S07]  /*28e0*/  LEPC R20, `(.L_x_1548) ;  /* 0x000000001014794e */ /* 0x000fce0000000000 */
[----:B0----5:R-:W-:Y:S05]  /*28f0*/  CALL.ABS.NOINC R14 ;  /* 0x000000000e007343 */ /* 0x021fea0003c00000 */
.L_x_1548:
[----:B------:R-:W-:Y:S05]  /*2900*/  BSYNC B6 ;  /* 0x0000000000067941 */ /* 0x000fea0003800000 */
.L_x_1547:
[----:B------:R-:W-:Y:S01]  /*2910*/  ULDC.64 UR4, c[0x0][0x9f8] ;  /* 0x00027e0000047ab9 */ /* 0x000fe20000000a00 */
[----:B------:R-:W-:Y:S01]  /*2920*/  ULDC.64 UR6, c[0x0][0x208] ;  /* 0x0000820000067ab9 */ /* 0x000fe20000000a00 */
[----:B------:R-:W-:Y:S01]  /*2930*/  ISETP.NE.U32.AND P0, PT, RZ, UR4, PT ;  /* 0x00000004ff007c0c */ /* 0x000fe2000bf05070 */
[----:B------:R-:W2:Y:S01]  /*2940*/  LDL R26, [R1+0xc] ;  /* 0x00000c00011a7983 */ /* 0x000ea20000100800 */
[----:B------:R-:W0:Y:S01]  /*2950*/  LDC.64 R12, c[0x0][0x300] ;  /* 0x0000c000ff0c7b82 */ /* 0x000e220000000a00 */
[----:B------:R-:W-:Y:S01]  /*2960*/  IMAD.IADD R76, R28, 0x1, R29 ;  /* 0x000000011c4c7824 */ /* 0x000fe200078e021d */
[----:B------:R-:W-:Y:S01]  /*2970*/  ISETP.NE.AND.EX P0, PT, RZ, UR5, PT, P0 ;  /* 0x00000005ff007c0c */ /* 0x000fe2000bf05300 */
[----:B------:R-:W-:Y:S01]  /*2980*/  ULDC.64 UR4, c[0x0][0xa08] ;  /* 0x0002820000047ab9 */ /* 0x000fe20000000a00 */
[----:B------:R-:W-:Y:S01]  /*2990*/  ULDC.64 UR8, c[0x0][0x330] ;  /* 0x0000cc0000087ab9 */ /* 0x000fe20000000a00 */
[----:B------:R-:W3:Y:S03]  /*29a0*/  LDL R14, [R1+0x28] ;  /* 0x00002800010e7983 */ /* 0x000ee60000100800 */
[----:B------:R-:W1:Y:S08]  /*29b0*/  LDC.64 R20, c[0x0][0x3f8] ;  /* 0x0000fe00ff147b82 */ /* 0x000e700000000a00 */
[----:B------:R-:W4:Y:S08]  /*29c0*/  @P0 LDC.64 R4, c[0x0][0x9f8] ;  /* 0x00027e00ff040b82 */ /* 0x000f300000000a00 */
[----:B------:R-:W1:Y:S01]  /*29d0*/  LDC R33, c[0x0][0x3f4] ;  /* 0x0000fd00ff217b82 */ /* 0x000e620000000800 */
[----:B------:R-:W-:-:S07]  /*29e0*/  SHF.R.S32.HI R32, RZ, 0x1f, R23 ;  /* 0x0000001fff207819 */ /* 0x000fce0000011417 */
[----:B------:R-:W1:Y:S01]  /*29f0*/  LDC.64 R28, c[0x0][0x408] ;  /* 0x00010200ff1c7b82 */ /* 0x000e620000000a00 */
[----:B----4-:R-:W-:-:S05]  /*2a00*/  @P0 IMAD.WIDE R4, R27, 0x4, R4 ;  /* 0x000000041b040825 */ /* 0x010fca00078e0204 */
[----:B------:R4:W2:Y:S01]  /*2a10*/  @P0 LDG.E R27, desc[UR6][R4.64] ;  /* 0x00000006041b0981 */ /* 0x0008a2000c1e1900 */
[----:B------:R-:W-:Y:S01]  /*2a20*/  SHF.R.S32.HI R31, RZ, 0x1f, R76 ;  /* 0x0000001fff1f7819 */ /* 0x000fe2000001144c */
[-C--:B0-----:R-:W-:Y:S01]  /*2a30*/  IMAD.WIDE.U32 R88, R76, R12.reuse, RZ ;  /* 0x0000000c4c587225 */ /* 0x081fe200078e00ff */
[----:B------:R-:W-:Y:S01]  /*2a40*/  ISETP.NE.U32.AND P0, PT, RZ, UR4, PT ;  /* 0x00000004ff007c0c */ /* 0x000fe2000bf05070 */
[----:B------:R-:W-:Y:S01]  /*2a50*/  ULDC UR6, c[0x0][0x2f4] ;  /* 0x0000bd0000067ab9 */ /* 0x000fe20000000800 */
[----:B------:R-:W-:Y:S01]  /*2a60*/  SHF.R.S32.HI R201, RZ, 0x1f, R200 ;  /* 0x0000001fffc97819 */ /* 0x000fe200000114c8 */
[----:B------:R-:W-:Y:S01]  /*2a70*/  IMAD R0, R31, R12, RZ ;  /* 0x0000000c1f007224 */ /* 0x000fe200078e02ff */
[----:B------:R-:W-:Y:S01]  /*2a80*/  ISETP.NE.AND.EX P0, PT, RZ, UR5, PT, P0 ;  /* 0x00000005ff007c0c */ /* 0x000fe2000bf05300 */
[----:B------:R-:W-:Y:S01]  /*2a90*/  ULDC.64 UR4, c[0x0][0x308] ;  /* 0x0000c20000047ab9 */ /* 0x000fe20000000a00 */
[----:B------:R-:W-:Y:S01]  /*2aa0*/  IMAD.WIDE.U32 R86, R30, UR8, R18 ;  /* 0x000000081e567c25 */ /* 0x000fe2000f8e0012 */
[----:B------:R-:W-:-:S02]  /*2ab0*/  ISETP.GE.AND P2, PT, R226, UR6, PT ;  /* 0x00000006e2007c0c */ /* 0x000fc4000bf46270 */
[----:B------:R-:W-:Y:S01]  /*2ac0*/  ISETP.GE.AND P1, PT, R18, UR6, PT ;  /* 0x0000000612007c0c */ /* 0x000fe2000bf26270 */
[----:B------:R-:W-:Y:S02]  /*2ad0*/  IMAD R3, R76, R13, R0 ;  /* 0x0000000d4c037224 */ /* 0x000fe400078e0200 */
[C---:B------:R-:W-:Y:S01]  /*2ae0*/  IMAD R87, R30.reuse, UR9, R87 ;  /* 0x000000091e577c24 */ /* 0x040fe2000f8e0257 */
[----:B------:R-:W-:Y:S01]  /*2af0*/  SEL R0, RZ, 0x1, P1 ;  /* 0x00000001ff007807 */ /* 0x000fe20000800000 */
[----:B------:R-:W-:Y:S01]  /*2b00*/  IMAD.IADD R89, R89, 0x1, R3 ;  /* 0x0000000159597824 */ /* 0x000fe200078e0203 */
[----:B------:R-:W-:Y:S01]  /*2b10*/  SEL R3, RZ, 0xffffffff, P2 ;  /* 0xffffffffff037807 */ /* 0x000fe20001000000 */
[----:B------:R-:W-:-:S04]  /*2b20*/  IMAD.WIDE.U32 R88, R30, UR4, R88 ;  /* 0x000000041e587c25 */ /* 0x000fc8000f8e0058 */
[----:B------:R-:W-:Y:S01]  /*2b30*/  IMAD R89, R30, UR5, R89 ;  /* 0x000000051e597c24 */ /* 0x000fe2000f8e0259 */
[----:B------:R-:W-:Y:S01]  /*2b40*/  ULDC.64 UR4, c[0x0][0x310] ;  /* 0x0000c40000047ab9 */ /* 0x000fe20000000a00 */
[----:B------:R-:W3:Y:S01]  /*2b50*/  LDL R30, [R1+0x10] ;  /* 0x00001000011e7983 */ /* 0x000ee20000100800 */
[----:B----4-:R-:W-:-:S05]  /*2b60*/  IMAD.SHL.U32 R5, R3, 0x2, RZ ;  /* 0x0000000203057824 */ /* 0x010fca00078e00ff */
[----:B------:R-:W-:Y:S01]  /*2b70*/  LOP3.LUT R6, R5, 0x2, R0, 0xe2, !PT ;  /* 0x0000000205067812 */ /* 0x000fe200078ee200 */
[----:B------:R-:W-:Y:S01]  /*2b80*/  IMAD R8, R32, R12, RZ ;  /* 0x0000000c20087224 */ /* 0x000fe200078e02ff */
[----:B--2---:R-:W-:Y:S02]  /*2b90*/  SHF.R.S32.HI R4, RZ, 0x1f, R27 ;  /* 0x0000001fff047819 */ /* 0x004fe4000001141b */
[----:B------:R-:W-:Y:S02]  /*2ba0*/  SEL R27, R27, RZ, !P0 ;  /* 0x000000ff1b1b7207 */ /* 0x000fe40004000000 */
[----:B------:R-:W-:Y:S02]  /*2bb0*/  SEL R3, R4, RZ, !P0 ;  /* 0x000000ff04037207 */ /* 0x000fe40004000000 */
[----:B------:R-:W-:Y:S01]  /*2bc0*/  ISETP.GE.AND P0, PT, R26, UR6, PT ;  /* 0x000000061a007c0c */ /* 0x000fe2000bf06270 */
[----:B------:R-:W-:Y:S01]  /*2bd0*/  IMAD.WIDE.U32 R88, R27, UR4, R88 ;  /* 0x000000041b587c25 */ /* 0x000fe2000f8e0058 */
[----:B------:R-:W2:Y:S03]  /*2be0*/  LDL R26, [R1+0x24] ;  /* 0x00002400011a7983 */ /* 0x000ea60000100800 */
[----:B------:R-:W-:-:S02]  /*2bf0*/  IMAD R0, R3, UR4, RZ ;  /* 0x0000000403007c24 */ /* 0x000fc4000f8e02ff */
[----:B------:R-:W-:-:S04]  /*2c00*/  IMAD.WIDE.U32 R4, R23, R12, R18 ;  /* 0x0000000c17047225 */ /* 0x000fc800078e0012 */
[----:B------:R-:W-:Y:S01]  /*2c10*/  IMAD R11, R27, UR5, R0 ;  /* 0x000000051b0b7c24 */ /* 0x000fe2000f8e0200 */
[----:B------:R-:W-:Y:S01]  /*2c20*/  ULDC.64 UR4, c[0x0][0x338] ;  /* 0x0000ce0000047ab9 */ /* 0x000fe20000000a00 */
[----:B-1----:R-:W-:Y:S01]  /*2c30*/  IMAD R0, R32, R20, RZ ;  /* 0x0000001420007224 */ /* 0x002fe200078e02ff */
[----:B------:R-:W-:Y:S01]  /*2c40*/  SEL R7, RZ, 0x4, P0 ;  /* 0x00000004ff077807 */ /* 0x000fe20000000000 */
[C---:B------:R-:W-:Y:S02]  /*2c50*/  IMAD R15, R23.reuse, R13, R8 ;  /* 0x0000000d170f7224 */ /* 0x040fe400078e0208 */
[----:B------:R-:W-:Y:S02]  /*2c60*/  IMAD R9, R23, R21, R0 ;  /* 0x0000001517097224 */ /* 0x000fe400078e0200 */
[----:B------:R-:W-:Y:S01]  /*2c70*/  IMAD R8, R3, UR4, RZ ;  /* 0x0000000403087c24 */ /* 0x000fe2000f8e02ff */
[----:B------:R-:W-:Y:S01]  /*2c80*/  IADD3 R3, P0, R88, R4, RZ ;  /* 0x0000000458037210 */ /* 0x000fe20007f1e0ff */
[----:B------:R-:W-:Y:S01]  /*2c90*/  IMAD.IADD R0, R89, 0x1, R11 ;  /* 0x0000000159007824 */ /* 0x000fe200078e020b */
[----:B------:R-:W-:-:S04]  /*2ca0*/  ISETP.GE.AND P1, PT, R226, R33, PT ;  /* 0x00000021e200720c */ /* 0x000fc80003f26270 */
[----:B------:R-:W-:Y:S02]  /*2cb0*/  IADD3.X R4, R0, R5, R15, P0, !PT ;  /* 0x0000000500047210 */ /* 0x000fe400007fe40f */
[----:B------:R-:W-:Y:S02]  /*2cc0*/  ISETP.GE.AND P0, PT, R18, R33, PT ;  /* 0x000000211200720c */ /* 0x000fe40003f06270 */
[----:B------:R-:W-:Y:S02]  /*2cd0*/  LOP3.LUT R35, R6, R7, RZ, 0xfc, !PT ;  /* 0x0000000706237212 */ /* 0x000fe400078efcff */
[C---:B------:R-:W-:Y:S01]  /*2ce0*/  SEL R5, R33.reuse, RZ, P0 ;  /* 0x000000ff21057207 */ /* 0x040fe20000000000 */
[----:B------:R-:W-:Y:S01]  /*2cf0*/  IMAD R6, R32, R28, RZ ;  /* 0x0000001c20067224 */ /* 0x000fe200078e02ff */
[----:B------:R-:W-:Y:S02]  /*2d00*/  SEL R7, R33, RZ, P1 ;  /* 0x000000ff21077207 */ /* 0x000fe40000800000 */
[----:B------:R-:W-:Y:S01]  /*2d10*/  IADD3 R5, R18, R5, RZ ;  /* 0x0000000512057210 */ /* 0x000fe20007ffe0ff */
[----:B------:R-:W-:-:S02]  /*2d20*/  VIADD R10, R23, 0x20 ;  /* 0x00000020170a7836 */ /* 0x000fc40000000000 */
[C---:B------:R-:W-:Y:S02]  /*2d30*/  VIADD R36, R23.reuse, 0x20 ;  /* 0x0000002017247836 */ /* 0x040fe40000000000 */
[----:B------:R-:W-:Y:S01]  /*2d40*/  IMAD R11, R23, R29, R6 ;  /* 0x0000001d170b7224 */ /* 0x000fe200078e0206 */
[----:B------:R-:W-:Y:S01]  /*2d50*/  SHF.R.S32.HI R6, RZ, 0x1f, R5 ;  /* 0x0000001fff067819 */ /* 0x000fe20000011405 */
[----:B------:R-:W-:Y:S01]  /*2d60*/  IMAD.IADD R7, R226, 0x1, R7 ;  /* 0x00000001e2077824 */ /* 0x000fe200078e0207 */
[----:B------:R-:W0:Y:S01]  /*2d70*/  S2R R108, SR_TID.X ;  /* 0x00000000006c7919 */ /* 0x000e220000002100 */
[----:B------:R-:W-:Y:S01]  /*2d80*/  IMAD.SHL.U32 R10, R10, 0x40, RZ ;  /* 0x000000400a0a7824 */ /* 0x000fe200078e00ff */
[----:B------:R-:W-:Y:S01]  /*2d90*/  SHF.L.U32 R36, R36, 0x6, RZ ;  /* 0x0000000624247819 */ /* 0x000fe200000006ff */
[----:B------:R-:W-:Y:S01]  /*2da0*/  IMAD R37, R27, UR5, R8 ;  /* 0x000000051b257c24 */ /* 0x000fe2000f8e0208 */
[----:B------:R-:W-:Y:S01]  /*2db0*/  SHF.R.S32.HI R8, RZ, 0x1f, R7 ;  /* 0x0000001fff087819 */ /* 0x000fe20000011407 */
[----:B------:R-:W-:Y:S01]  /*2dc0*/  IMAD.WIDE.U32 R84, R23, R20, R200 ;  /* 0x0000001417547225 */ /* 0x000fe200078e00c8 */
[----:B------:R-:W-:-:S02]  /*2dd0*/  LEA.HI R90, R6, R5, RZ, 0x3 ;  /* 0x00000005065a7211 */ /* 0x000fc400078f18ff */
[----:B------:R-:W-:Y:S01]  /*2de0*/  LEA.HI R5, R6, R5, RZ, 0x6 ;  /* 0x0000000506057211 */ /* 0x000fe200078f30ff */
[C---:B------:R-:W-:Y:S01]  /*2df0*/  IMAD.WIDE.U32 R82, R23.reuse, R20, R18 ;  /* 0x0000001417527225 */ /* 0x040fe200078e0012 */
[----:B------:R-:W-:Y:S02]  /*2e00*/  LOP3.LUT R10, R10, 0x1c0, RZ, 0xc0, !PT ;  /* 0x000001c00a0a7812 */ /* 0x000fe400078ec0ff */
[----:B------:R-:W-:Y:S01]  /*2e10*/  LOP3.LUT R36, R36, 0x1c0, RZ, 0xc0, !PT ;  /* 0x000001c024247812 */ /* 0x000fe200078ec0ff */
[----:B------:R-:W-:Y:S01]  /*2e20*/  IMAD.SHL.U32 R34, R23, 0x40, RZ ;  /* 0x0000004017227824 */ /* 0x000fe200078e00ff */
[CC--:B------:R-:W-:Y:S01]  /*2e30*/  LEA.HI R92, R8.reuse, R7.reuse, RZ, 0x3 ;  /* 0x00000007085c7211 */ /* 0x0c0fe200078f18ff */
[----:B------:R-:W-:Y:S02]  /*2e40*/  IMAD.IADD R85, R85, 0x1, R9 ;  /* 0x0000000155557824 */ /* 0x000fe400078e0209 */
[----:B------:R-:W-:Y:S01]  /*2e50*/  IMAD.IADD R83, R9, 0x1, R83 ;  /* 0x0000000109537824 */ /* 0x000fe200078e0253 */
[----:B------:R-:W-:Y:S01]  /*2e60*/  LEA.HI R9, R8, R7, RZ, 0x6 ;  /* 0x0000000708097211 */ /* 0x000fe200078f30ff */
[----:B------:R-:W-:Y:S01]  /*2e70*/  IMAD.WIDE.U32 R80, R23, R28, R200 ;  /* 0x0000001c17507225 */ /* 0x000fe200078e00c8 */
[----:B------:R-:W-:-:S02]  /*2e80*/  LOP3.LUT R8, R10, 0x38, R90, 0xf8, !PT ;  /* 0x000000380a087812 */ /* 0x000fc400078ef85a */
[----:B------:R-:W-:Y:S01]  /*2e90*/  SHF.R.U32.HI R36, RZ, 0x3, R36 ;  /* 0x00000003ff247819 */ /* 0x000fe20000011624 */
[----:B------:R-:W-:Y:S01]  /*2ea0*/  IMAD.WIDE.U32 R78, R23, R28, R18 ;  /* 0x0000001c174e7225 */ /* 0x000fe200078e0012 */
[----:B------:R-:W-:-:S03]  /*2eb0*/  LOP3.LUT R34, R34, 0x1c0, RZ, 0xc0, !PT ;  /* 0x000001c022227812 */ /* 0x000fc600078ec0ff */
[----:B------:R-:W-:Y:S01]  /*2ec0*/  IMAD.SHL.U32 R6, R5, 0x40, RZ ;  /* 0x0000004005067824 */ /* 0x000fe200078e00ff */
[----:B------:R-:W-:Y:S01]  /*2ed0*/  LOP3.LUT R5, R90, 0x38, RZ, 0xc0, !PT ;  /* 0x000000385a057812 */ /* 0x000fe200078ec0ff */
[----:B------:R-:W-:Y:S01]  /*2ee0*/  IMAD.SHL.U32 R38, R23, 0x40, RZ ;  /* 0x0000004017267824 */ /* 0x000fe200078e00ff */
[----:B------:R-:W-:Y:S01]  /*2ef0*/  LOP3.LUT R7, R92, 0x38, RZ, 0xc0, !PT ;  /* 0x000000385c077812 */ /* 0x000fe200078ec0ff */
[----:B------:R-:W-:Y:S01]  /*2f00*/  IMAD.IADD R81, R81, 0x1, R11 ;  /* 0x0000000151517824 */ /* 0x000fe200078e020b */
[----:B------:R-:W-:Y:S01]  /*2f10*/  SHF.R.U32.HI R34, RZ, 0x3, R34 ;  /* 0x00000003ff227819 */ /* 0x000fe20000011622 */
[----:B------:R-:W-:Y:S01]  /*2f20*/  IMAD.IADD R79, R11, 0x1, R79 ;  /* 0x000000010b4f7824 */ /* 0x000fe200078e024f */
[----:B------:R-:W-:Y:S01]  /*2f30*/  LOP3.LUT R5, R5, 0x1c0, R38, 0xf8, !PT ;  /* 0x000001c005057812 */ /* 0x000fe200078ef826 */
[----:B------:R-:W-:Y:S01]  /*2f40*/  IMAD.SHL.U32 R9, R9, 0x40, RZ ;  /* 0x0000004009097824 */ /* 0x000fe200078e00ff */
[----:B------:R-:W-:Y:S02]  /*2f50*/  LOP3.LUT R11, R8, R36, RZ, 0x3c, !PT ;  /* 0x00000024080b7212 */ /* 0x000fe400078e3cff */
[----:B---3--:R-:W-:Y:S01]  /*2f60*/  ISETP.GE.AND P2, PT, R30, UR6, PT ;  /* 0x000000061e007c0c */ /* 0x008fe2000bf46270 */
[----:B------:R-:W-:Y:S01]  /*2f70*/  VIADD R30, R23, 0x20 ;  /* 0x00000020171e7836 */ /* 0x000fe20000000000 */
[----:B------:R-:W-:-:S02]  /*2f80*/  LOP3.LUT R10, R10, 0x38, R92, 0xf8, !PT ;  /* 0x000000380a0a7812 */ /* 0x000fc400078ef85c */
[----:B------:R-:W-:Y:S01]  /*2f90*/  LOP3.LUT R8, R7, 0x1c0, R38, 0xf8, !PT ;  /* 0x000001c007087812 */ /* 0x000fe200078ef826 */
[----:B------:R-:W-:Y:S01]  /*2fa0*/  IMAD.WIDE.U32 R86, R27, UR4, R86 ;  /* 0x000000041b567c25 */ /* 0x000fe2000f8e0056 */
[----:B------:R-:W-:Y:S02]  /*2fb0*/  LOP3.LUT R6, R6, 0xfffff000, RZ, 0xc0, !PT ;  /* 0xfffff00006067812 */ /* 0x000fe400078ec0ff */
[----:B------:R-:W-:Y:S02]  /*2fc0*/  LOP3.LUT R7, R5, R34, RZ, 0x3c, !PT ;  /* 0x0000002205077212 */ /* 0x000fe400078e3cff */
[----:B------:R-:W-:Y:S02]  /*2fd0*/  LOP3.LUT R9, R9, 0xfffff000, RZ, 0xc0, !PT ;  /* 0xfffff00009097812 */ /* 0x000fe400078ec0ff */
[----:B------:R-:W-:Y:S02]  /*2fe0*/  LOP3.LUT R10, R10, R36, RZ, 0x3c, !PT ;  /* 0x000000240a0a7212 */ /* 0x000fe400078e3cff */
[----:B------:R-:W-:-:S02]  /*2ff0*/  LOP3.LUT R8, R8, R34, RZ, 0x3c, !PT ;  /* 0x0000002208087212 */ /* 0x000fc400078e3cff */
[----:B-----5:R-:W-:Y:S02]  /*3000*/  SHF.R.S32.HI R27, RZ, 0x1f, R101 ;  /* 0x0000001fff1b7819 */ /* 0x020fe40000011465 */
[----:B------:R-:W-:Y:S02]  /*3010*/  SHF.R.S32.HI R102, RZ, 0x1f, R30 ;  /* 0x0000001fff667819 */ /* 0x000fe4000001141e */
[----:B------:R-:W-:Y:S02]  /*3020*/  SEL R30, RZ, 0x8, P2 ;  /* 0x00000008ff1e7807 */ /* 0x000fe40001000000 */
[----:B------:R-:W-:Y:S02]  /*3030*/  IADD3 R8, R8, R9, R14 ;  /* 0x0000000908087210 */ /* 0x000fe40007ffe00e */
[----:B------:R-:W-:Y:S02]  /*3040*/  LOP3.LUT R95, R35, R30, RZ, 0xfc, !PT ;  /* 0x0000001e235f7212 */ /* 0x000fe400078efcff */
[----:B------:R-:W-:-:S02]  /*3050*/  IADD3 R76, P3, R23, R76, RZ ;  /* 0x0000004c174c7210 */ /* 0x000fc40007f7e0ff */
[----:B------:R-:W-:Y:S01]  /*3060*/  LOP3.LUT R30, R35, 0x1, RZ, 0xc0, !PT ;  /* 0x00000001231e7812 */ /* 0x000fe200078ec0ff */
[CC--:B------:R-:W-:Y:S01]  /*3070*/  IMAD.WIDE.U32 R84, R101.reuse, R20.reuse, R84 ;  /* 0x0000001465547225 */ /* 0x0c0fe200078e0054 */
[----:B------:R-:W-:Y:S02]  /*3080*/  SHF.R.S32.HI R35, RZ, 0x3, R90 ;  /* 0x00000003ff237819 */ /* 0x000fe4000001145a */
[----:B------:R-:W-:Y:S01]  /*3090*/  SHF.R.S32.HI R91, RZ, 0x3, R92 ;  /* 0x00000003ff5b7819 */ /* 0x000fe2000001145c */
[C---:B------:R-:W-:Y:S01]  /*30a0*/  IMAD.WIDE.U32 R82, R101.reuse, R20, R82 ;  /* 0x0000001465527225 */ /* 0x040fe200078e0052 */
[----:B------:R-:W-:Y:S02]  /*30b0*/  LOP3.LUT R90, R90, 0xfffffff8, RZ, 0xc0, !PT ;  /* 0xfffffff85a5a7812 */ /* 0x000fe400078ec0ff */
[----:B------:R-:W-:Y:S01]  /*30c0*/  LOP3.LUT R92, R92, 0xfffffff8, RZ, 0xc0, !PT ;  /* 0xfffffff85c5c7812 */ /* 0x000fe200078ec0ff */
[----:B------:R-:W-:Y:S01]  /*30d0*/  IMAD.WIDE.U32 R80, R101, R28, R80 ;  /* 0x0000001c65507225 */ /* 0x000fe200078e0050 */
[----:B------:R-:W-:-:S03]  /*30e0*/  LOP3.LUT R93, R95, 0x2, RZ, 0xc0, !PT ;  /* 0x000000025f5d7812 */ /* 0x000fc600078ec0ff */
[----:B------:R-:W-:Y:S01]  /*30f0*/  IMAD.WIDE.U32 R78, R101, R28, R78 ;  /* 0x0000001c654e7225 */ /* 0x000fe200078e004e */
[C---:B------:R-:W-:Y:S02]  /*3100*/  LOP3.LUT R94, R95.reuse, 0x4, RZ, 0xc0, !PT ;  /* 0x000000045f5e7812 */ /* 0x040fe400078ec0ff */
[----:B0-----:R-:W-:Y:S01]  /*3110*/  LEA.HI R108, R108, 0x8, RZ, 0x19 ;  /* 0x000000086c6c7811 */ /* 0x001fe200078fc8ff */
[----:B------:R-:W-:Y:S01]  /*3120*/  IMAD.SHL.U32 R15, R20, 0x40, RZ ;  /* 0x00000040140f7824 */ /* 0x000fe200078e00ff */
[----:B------:R-:W-:Y:S01]  /*3130*/  LOP3.LUT R95, R95, 0x8, RZ, 0xc0, !PT ;  /* 0x000000085f5f7812 */ /* 0x000fe200078ec0ff */
[----:B------:R-:W-:Y:S01]  /*3140*/  IMAD.X R77, R32, 0x1, R31, P3 ;  /* 0x00000001204d7824 */ /* 0x000fe200018e061f */
[----:B------:R-:W-:Y:S01]  /*3150*/  SHF.R.S32.HI R96, RZ, 0x1f, R90 ;  /* 0x0000001fff607819 */ /* 0x000fe2000001145a */
[----:B------:R-:W-:Y:S01]  /*3160*/  IMAD.IADD R98, R87, 0x1, R37 ;  /* 0x0000000157627824 */ /* 0x000fe200078e0225 */
[----:B------:R-:W-:Y:S02]  /*3170*/  SHF.R.S32.HI R97, RZ, 0x1f, R92 ;  /* 0x0000001fff617819 */ /* 0x000fe4000001145c */
[----:B--2---:R-:W-:-:S02]  /*3180*/  IADD3 R5, R11, R6, R26 ;  /* 0x000000060b057210 */ /* 0x004fc40007ffe01a */
[----:B------:R-:W-:Y:S01]  /*3190*/  IADD3 R6, R7, R6, R14 ;  /* 0x0000000607067210 */ /* 0x000fe20007ffe00e */
[C---:B------:R-:W-:Y:S01]  /*31a0*/  IMAD R14, R27.reuse, R20, RZ ;  /* 0x000000141b0e7224 */ /* 0x040fe200078e02ff */
[----:B------:R-:W-:Y:S01]  /*31b0*/  IADD3 R7, R10, R9, R26 ;  /* 0x000000090a077210 */ /* 0x000fe20007ffe01a */
[----:B------:R-:W-:Y:S01]  /*31c0*/  IMAD R26, R27, R28, RZ ;  /* 0x0000001c1b1a7224 */ /* 0x000fe200078e02ff */
[C-C-:B------:R-:W-:Y:S01]  /*31d0*/  SHF.L.U64.HI R9, R12.reuse, 0x6, R13.reuse ;  /* 0x000000060c097819 */ /* 0x140fe2000001020d */
[C---:B------:R-:W-:Y:S01]  /*31e0*/  IMAD R39, R101.reuse, R21, R14 ;  /* 0x0000001565277224 */ /* 0x040fe200078e020e */
[----:B------:R-:W-:Y:S01]  /*31f0*/  SHF.L.U64.HI R10, R12, 0x5, R13 ;  /* 0x000000050c0a7819 */ /* 0x000fe2000001020d */
[----:B------:R-:W-:Y:S01]  /*3200*/  IMAD R41, R101, R29, R26 ;  /* 0x0000001d65297224 */ /* 0x000fe200078e021a */
[C-C-:B------:R-:W-:Y:S02]  /*3210*/  SHF.L.U64.HI R13, R20.reuse, 0x6, R21.reuse ;  /* 0x00000006140d7819 */ /* 0x140fe40000010215 */
[----:B------:R-:W-:Y:S01]  /*3220*/  SHF.L.U64.HI R14, R20, 0x5, R21 ;  /* 0x00000005140e7819 */ /* 0x000fe20000010215 */
[----:B------:R-:W-:Y:S01]  /*3230*/  IMAD.SHL.U32 R11, R12, 0x40, RZ ;  /* 0x000000400c0b7824 */ /* 0x000fe200078e00ff */
[C-C-:B------:R-:W-:Y:S01]  /*3240*/  SHF.L.U64.HI R21, R28.reuse, 0x6, R29.reuse ;  /* 0x000000061c157819 */ /* 0x140fe2000001021d */
[C---:B------:R-:W-:Y:S01]  /*3250*/  IMAD.SHL.U32 R27, R28.reuse, 0x40, RZ ;  /* 0x000000401c1b7824 */ /* 0x040fe200078e00ff */
[----:B------:R-:W-:Y:S01]  /*3260*/  SHF.L.U64.HI R26, R28, 0x5, R29 ;  /* 0x000000051c1a7819 */ /* 0x000fe2000001021d */
[----:B------:R-:W-:Y:S01]  /*3270*/  IMAD.SHL.U32 R12, R12, 0x20, RZ ;  /* 0x000000200c0c7824 */ /* 0x000fe200078e00ff */
[----:B------:R-:W-:Y:S01]  /*3280*/  SHF.L.U32 R29, R33, 0x1, RZ ;  /* 0x00000001211d7819 */ /* 0x000fe200000006ff */
[----:B------:R-:W-:-:S02]  /*3290*/  IMAD.SHL.U32 R20, R20, 0x20, RZ ;  /* 0x0000002014147824 */ /* 0x000fc400078e00ff */
[----:B------:R-:W-:Y:S02]  /*32a0*/  IMAD.SHL.U32 R28, R28, 0x20, RZ ;  /* 0x000000201c1c7824 */ /* 0x000fe400078e00ff */
[----:B------:R-:W-:Y:S02]  /*32b0*/  IMAD.IADD R31, R85, 0x1, R39 ;  /* 0x00000001551f7824 */ /* 0x000fe400078e0227 */
[----:B------:R-:W-:Y:S02]  /*32c0*/  IMAD.IADD R32, R39, 0x1, R83 ;  /* 0x0000000127207824 */ /* 0x000fe400078e0253 */
[----:B------:R-:W-:Y:S02]  /*32d0*/  IMAD.IADD R33, R81, 0x1, R41 ;  /* 0x0000000151217824 */ /* 0x000fe400078e0229 */
[----:B------:R-:W-:-:S07]  /*32e0*/  IMAD.IADD R34, R41, 0x1, R79 ;  /* 0x0000000129227824 */ /* 0x000fce00078e024f */
.L_x_1624:
[----:B------:R-:W2:Y:S01]  /*32f0*/  LDL R41, [R1+0x3c] ;  /* 0x00003c0001297983 */ /* 0x000ea20000100800 */
[----:B------:R-:W0:Y:S01]  /*3300*/  LDC R116, c[0x0][0x3f4] ;  /* 0x0000fd00ff747b82 */ /* 0x000e220000000800 */
[----:B------:R-:W-:Y:S01]  /*3310*/  VIADD R40, R25, 0xffffffff ;  /* 0xffffffff19287836 */ /* 0x000fe20000000000 */
[----:B------:R-:W-:Y:S05]  /*3320*/  YIELD ;  /* 0x0000000000007946 */ /* 0x000fea0003800000 */
[----:B------:R-:W-:Y:S01]  /*3330*/  SHF.R.S32.HI R109, RZ, 0x1f, R40 ;  /* 0x0000001fff6d7819 */ /* 0x000fe20000011428 */
[----:B------:R-:W1:Y:S01]  /*3340*/  LDC.64 R106, c[0x0][0x2e8] ;  /* 0x0000ba00ff6a7b82 */ /* 0x000e620000000a00 */
[-C--:B------:R-:W-:Y:S01]  /*3350*/  IMAD R36, R9, R40.reuse, RZ ;  /* 0x0000002809247224 */ /* 0x080fe200078e02ff */
[----:B------:R-:W-:Y:S01]  /*3360*/  BSSY B0, `(.L_x_1549) ;  /* 0x000053f000007945 */ /* 0x000fe20003800000 */
[----:B------:R-:W-:-:S04]  /*3370*/  IMAD.WIDE.U32 R110, R11, R40, RZ ;  /* 0x000000280b6e7225 */ /* 0x000fc800078e00ff */
[----:B------:R-:W-:Y:S01]  /*3380*/  IMAD R39, R109, R11, R36 ;  /* 0x0000000b6d277224 */ /* 0x000fe200078e0224 */
[CC--:B------:R-:W-:Y:S02]  /*3390*/  IADD3 R37, P2, R3.reuse, R110.reuse, RZ ;  /* 0x0000006e03257210 */ /* 0x0c0fe40007f5e0ff */
[----:B------:R-:W-:Y:S01]  /*33a0*/  IADD3 R25, P4, P5, R3, R110, R12 ;  /* 0x0000006e03197210 */ /* 0x000fe20007d9e00c */
[----:B------:R-:W-:-:S05]  /*33b0*/  IMAD.IADD R72, R111, 0x1, R39 ;  /* 0x000000016f487824 */ /* 0x000fca00078e0227 */
[----:B------:R-:W-:Y:S02]  /*33c0*/  IADD3.X R38, R72, R4, RZ, P2, !PT ;  /* 0x0000000448267210 */ /* 0x000fe400017fe4ff */
[----:B0-----:R-:W-:Y:S02]  /*33d0*/  ISETP.GE.AND P2, PT, R116, 0x1, PT ;  /* 0x000000017400780c */ /* 0x001fe40003f46270 */
[----:B------:R-:W-:Y:S02]  /*33e0*/  IADD3.X R36, R4, R72, R10, P4, P5 ;  /* 0x0000004804247210 */ /* 0x000fe400027ea40a */
[-C--:B-1----:R-:W-:Y:S02]  /*33f0*/  LEA R50, P3, R37, R106.reuse, 0x1 ;  /* 0x0000006a25327211 */ /* 0x082fe400078608ff */
[----:B------:R-:W-:Y:S02]  /*3400*/  LEA R48, P6, R25, R106, 0x1 ;  /* 0x0000006a19307211 */ /* 0x000fe400078c08ff */
[----:B------:R-:W-:-:S02]  /*3410*/  LEA.HI.X R51, R37, R107, R38, 0x1, P3 ;  /* 0x0000006b25337211 */ /* 0x000fc400018f0c26 */
[----:B------:R-:W-:Y:S02]  /*3420*/  ISETP.GT.AND P3, PT, R40, R24, PT ;  /* 0x000000182800720c */ /* 0x000fe40003f64270 */
[----:B------:R-:W-:Y:S01]  /*3430*/  LEA.HI.X R49, R25, R107, R36, 0x1, P6 ;  /* 0x0000006b19317211 */ /* 0x000fe200030f0c24 */
[----:B------:R-:W-:Y:S01]  /*3440*/  IMAD.MOV.U32 R25, RZ, RZ, R40 ;  /* 0x000000ffff197224 */ /* 0x000fe200078e0028 */
[----:B------:R-:W-:Y:S01]  /*3450*/  P2R R100, PR, RZ, 0x8 ;  /* 0x00000008ff647803 */ /* 0x000fe20000000000 */
[----:B--2---:R-:W-:-:S04]  /*3460*/  IMAD R103, R17, 0x4000, R41 ;  /* 0x0000400011677824 */ /* 0x004fc800078e0229 */
[----:B------:R-:W-:Y:S01]  /*3470*/  IMAD R103, R103, 0x2, R16 ;  /* 0x0000000267677824 */ /* 0x000fe200078e0210 */
[----:B------:R-:W-:Y:S06]  /*3480*/  @!P2 BRA `(.L_x_1550) ;  /* 0x0000004c00f4a947 */ /* 0x000fec0003800000 */
[----:B------:R-:W-:Y:S01]  /*3490*/  ULDC.U8 UR4, c[0x0][0x410] ;  /* 0x0001040000047ab9 */ /* 0x000fe20000000000 */
[-C--:B------:R-:W-:Y:S01]  /*34a0*/  IMAD R36, R13, R40.reuse, RZ ;  /* 0x000000280d247224 */ /* 0x080fe200078e02ff */
[----:B------:R-:W-:Y:S01]  /*34b0*/  ISETP.NE.AND P2, PT, RZ, UR4, PT ;  /* 0x00000004ff007c0c */ /* 0x000fe2000bf45270 */
[-C--:B------:R-:W-:Y:S02]  /*34c0*/  IMAD R38, R21, R40.reuse, RZ ;  /* 0x0000002815267224 */ /* 0x080fe400078e02ff */
[----:B------:R-:W-:Y:S02]  /*34d0*/  IMAD R99, R109, R15, R36 ;  /* 0x0000000f6d637224 */ /* 0x000fe400078e0224 */
[----:B------:R-:W-:Y:S02]  /*34e0*/  IMAD R105, R25, -0x40, R2 ;  /* 0xffffffc019697824 */ /* 0x000fe400078e0202 */
[----:B------:R-:W-:Y:S02]  /*34f0*/  IMAD R109, R109, R27, R38 ;  /* 0x0000001b6d6d7224 */ /* 0x000fe400078e0226 */
[----:B------:R-:W-:Y:S01]  /*3500*/  IMAD.WIDE.U32 R70, R15, R40, RZ ;  /* 0x000000280f467225 */ /* 0x000fe200078e00ff */
[----:B------:R-:W-:-:S03]  /*3510*/  VIMNMX R105, R105, 0x40, PT ;  /* 0x0000004069697848 */ /* 0x000fc60003fe0100 */
[----:B------:R-:W-:-:S04]  /*3520*/  IMAD.WIDE.U32 R68, R27, R40, RZ ;  /* 0x000000281b447225 */ /* 0x000fc800078e00ff */
[----:B------:R-:W-:Y:S02]  /*3530*/  IMAD.IADD R99, R71, 0x1, R99 ;  /* 0x0000000147637824 */ /* 0x000fe400078e0263 */
        /* <DEDUP_REMOVED lines=16> */
[----:B------:R-:W-:Y:S02]  /*3640*/  IADD3 R39, P4, R80, R68, RZ ;  /* 0x0000004450277210 */ /* 0x000fe40007f9e0ff */
[----:B------:R-:W-:Y:S02]  /*3650*/  CS2R R106, SRZ ;  /* 0x00000000006a7805 */ /* 0x000fe4000001ff00 */
[-C--:B------:R-:W-:Y:S01]  /*3660*/  ISETP.GE.AND P5, PT, R200, R116.reuse, PT ;  /* 0x00000074c800720c */ /* 0x080fe20003fa6270 */
[----:B------:R-:W-:Y:S01]  /*3670*/  IMAD.X R38, R99, 0x1, R31, P2 ;  /* 0x0000000163267824 */ /* 0x000fe200010e061f */
[----:B------:R-:W-:Y:S01]  /*3680*/  LEA R36, P2, R37, UR4, 0x1 ;  /* 0x0000000425247c11 */ /* 0x000fe2000f8408ff */
[----:B------:R-:W-:Y:S01]  /*3690*/  IMAD.X R42, R109, 0x1, R33, P4 ;  /* 0x000000016d2a7824 */ /* 0x000fe200020e0621 */
[----:B------:R-:W-:Y:S01]  /*36a0*/  CS2R R110, SRZ ;  /* 0x00000000006e7805 */ /* 0x000fe2000001ff00 */
[----:B------:R-:W-:Y:S01]  /*36b0*/  ULDC.64 UR6, c[0x0][0x208] ;  /* 0x0000820000067ab9 */ /* 0x000fe20000000a00 */
[----:B------:R-:W-:Y:S01]  /*36c0*/  LEA.HI.X R37, R37, UR5, R38, 0x1, P2 ;  /* 0x0000000525257c11 */ /* 0x000fe200090f0c26 */
[----:B------:R-:W-:Y:S01]  /*36d0*/  ULDC.64 UR4, c[0x0][0x400] ;  /* 0x0001000000047ab9 */ /* 0x000fe20000000a00 */
[----:B------:R-:W-:-:S02]  /*36e0*/  ISETP.GE.AND P4, PT, R234, R116, PT ;  /* 0x00000074ea00720c */ /* 0x000fc40003f86270 */
[----:B------:R-:W-:-:S03]  /*36f0*/  LEA R38, P2, R39, UR4, 0x1 ;  /* 0x0000000427267c11 */ /* 0x000fc6000f8408ff */
[----:B------:R0:W5:Y:S01]  /*3700*/  @!P5 LDG.E.64 R106, desc[UR6][R36.64] ;  /* 0x00000006246ad981 */ /* 0x000162000c1e1b00 */
[----:B------:R-:W-:Y:S02]  /*3710*/  LEA.HI.X R39, R39, UR5, R42, 0x1, P2 ;  /* 0x0000000527277c11 */ /* 0x000fe400090f0c2a */
[----:B------:R-:W-:-:S03]  /*3720*/  ISETP.GE.AND P2, PT, R233, R116, PT ;  /* 0x00000074e900720c */ /* 0x000fc60003f46270 */
[----:B------:R0:W5:Y:S01]  /*3730*/  @!P5 LDG.E.64 R110, desc[UR6][R38.64] ;  /* 0x00000006266ed981 */ /* 0x000162000c1e1b00 */
[----:B------:R-:W-:Y:S02]  /*3740*/  ISETP.GE.AND P5, PT, R235, R116, PT ;  /* 0x00000074eb00720c */ /* 0x000fe40003fa6270 */
[----:B------:R-:W-:Y:S02]  /*3750*/  CS2R R72, SRZ ;  /* 0x0000000000487805 */ /* 0x000fe4000001ff00 */
[----:B------:R-:W-:Y:S02]  /*3760*/  CS2R R64, SRZ ;  /* 0x0000000000407805 */ /* 0x000fe4000001ff00 */
[----:B------:R-:W-:Y:S02]  /*3770*/  CS2R R60, SRZ ;  /* 0x00000000003c7805 */ /* 0x000fe4000001ff00 */
[----:B------:R-:W-:Y:S02]  /*3780*/  CS2R R74, SRZ ;  /* 0x00000000004a7805 */ /* 0x000fe4000001ff00 */
[----:B------:R-:W-:-:S02]  /*3790*/  CS2R R66, SRZ ;  /* 0x0000000000427805 */ /* 0x000fc4000001ff00 */
[----:B------:R-:W-:Y:S01]  /*37a0*/  CS2R R62, SRZ ;  /* 0x00000000003e7805 */ /* 0x000fe2000001ff00 */
[----:B------:R0:W5:Y:S04]  /*37b0*/  @!P4 LDG.E.64 R72, desc[UR6][R36.64+0x40] ;  /* 0x000040062448c981 */ /* 0x000168000c1e1b00 */
[----:B------:R0:W5:Y:S04]  /*37c0*/  @!P2 LDG.E.64 R64, desc[UR6][R36.64+0x80] ;  /* 0x000080062440a981 */ /* 0x000168000c1e1b00 */
[----:B------:R0:W5:Y:S04]  /*37d0*/  @!P5 LDG.E.64 R60, desc[UR6][R36.64+0xc0] ;  /* 0x0000c006243cd981 */ /* 0x000168000c1e1b00 */
[----:B------:R0:W5:Y:S04]  /*37e0*/  @!P4 LDG.E.64 R74, desc[UR6][R38.64+0x40] ;  /* 0x00004006264ac981 */ /* 0x000168000c1e1b00 */
[----:B------:R0:W5:Y:S04]  /*37f0*/  @!P2 LDG.E.64 R66, desc[UR6][R38.64+0x80] ;  /* 0x000080062642a981 */ /* 0x000168000c1e1b00 */
[----:B------:R0:W5:Y:S02]  /*3800*/  @!P5 LDG.E.64 R62, desc[UR6][R38.64+0xc0] ;  /* 0x0000c006263ed981 */ /* 0x000164000c1e1b00 */
.L_x_1553:
[----:B------:R-:W-:Y:S05]  /*3810*/  BSYNC B1 ;  /* 0x0000000000017941 */ /* 0x000fea0003800000 */
.L_x_1552:
[----:B0-----:R-:W-:Y:S01]  /*3820*/  VIADD R36, R23, 0x20 ;  /* 0x0000002017247836 */ /* 0x001fe20000000000 */
[----:B------:R-:W-:Y:S01]  /*3830*/  BSSY B1, `(.L_x_1554) ;  /* 0x0000029000017945 */ /* 0x000fe20003800000 */
[----:B------:R-:W-:Y:S02]  /*3840*/  CS2R R44, SRZ ;  /* 0x00000000002c7805 */ /* 0x000fe4000001ff00 */
[----:B------:R-:W-:Y:S02]  /*3850*/  CS2R R52, SRZ ;  /* 0x0000000000347805 */ /* 0x000fe4000001ff00 */
[----:B------:R-:W-:Y:S02]  /*3860*/  CS2R R56, SRZ ;  /* 0x0000000000387805 */ /* 0x000fe4000001ff00 */
[----:B------:R-:W-:Y:S02]  /*3870*/  ISETP.GE.AND P4, PT, R36, R105, PT ;  /* 0x000000692400720c */ /* 0x000fe40003f86270 */
[----:B------:R-:W-:-:S02]  /*3880*/  CS2R R42, SRZ ;  /* 0x00000000002a7805 */ /* 0x000fc4000001ff00 */
[----:B------:R-:W-:Y:S02]  /*3890*/  CS2R R46, SRZ ;  /* 0x00000000002e7805 */ /* 0x000fe4000001ff00 */
[----:B------:R-:W-:Y:S02]  /*38a0*/  CS2R R54, SRZ ;  /* 0x0000000000367805 */ /* 0x000fe4000001ff00 */
[----:B------:R-:W-:-:S05]  /*38b0*/  CS2R R58, SRZ ;  /* 0x00000000003a7805 */ /* 0x000fca000001ff00 */
[----:B------:R-:W-:Y:S05]  /*38c0*/  @P4 BRA `(.L_x_1555) ;  /* 0x00000000007c4947 */ /* 0x000fea0003800000 */
[----:B------:R-:W-:Y:S01]  /*38d0*/  IADD3 R70, P2, P5, R84, R70, R20 ;  /* 0x0000004654467210 */ /* 0x000fe20007d5e014 */
[----:B------:R-:W-:Y:S01]  /*38e0*/  ULDC.64 UR4, c[0x0][0x3e8] ;  /* 0x0000fa0000047ab9 */ /* 0x000fe20000000a00 */
[----:B------:R-:W-:Y:S01]  /*38f0*/  ULDC.64 UR6, c[0x0][0x400] ;  /* 0x0001000000067ab9 */ /* 0x000fe20000000a00 */
[----:B------:R-:W-:Y:S02]  /*3900*/  CS2R R56, SRZ ;  /* 0x0000000000387805 */ /* 0x000fe4000001ff00 */
[----:B------:R-:W-:Y:S02]  /*3910*/  IADD3.X R99, R31, R99, R14, P2, P5 ;  /* 0x000000631f637210 */ /* 0x000fe400017ea40e */
[----:B------:R-:W-:Y:S02]  /*3920*/  CS2R R52, SRZ ;  /* 0x0000000000347805 */ /* 0x000fe4000001ff00 */
[----:B------:R-:W-:Y:S02]  /*3930*/  IADD3 R68, P2, P5, R80, R68, R28 ;  /* 0x0000004450447210 */ /* 0x000fe40007d5e01c */
[----:B------:R-:W-:-:S02]  /*3940*/  CS2R R58, SRZ ;  /* 0x00000000003a7805 */ /* 0x000fc4000001ff00 */
[----:B------:R-:W-:Y:S01]  /*3950*/  CS2R R54, SRZ ;  /* 0x0000000000367805 */ /* 0x000fe2000001ff00 */
[----:B------:R-:W-:Y:S01]  /*3960*/  ULDC.64 UR8, c[0x0][0x208] ;  /* 0x0000820000087ab9 */ /* 0x000fe20000000a00 */
[----:B------:R-:W-:Y:S02]  /*3970*/  IADD3.X R109, R33, R109, R26, P2, P5 ;  /* 0x0000006d216d7210 */ /* 0x000fe400017ea41a */
[----:B------:R-:W-:Y:S02]  /*3980*/  LEA R36, P2, R70, UR4, 0x1 ;  /* 0x0000000446247c11 */ /* 0x000fe4000f8408ff */
[----:B------:R-:W-:Y:S02]  /*3990*/  LEA R38, P5, R68, UR6, 0x1 ;  /* 0x0000000644267c11 */ /* 0x000fe4000f8a08ff */
[----:B------:R-:W-:Y:S02]  /*39a0*/  LEA.HI.X R37, R70, UR5, R99, 0x1, P2 ;  /* 0x0000000546257c11 */ /* 0x000fe400090f0c63 */
[----:B------:R-:W-:-:S02]  /*39b0*/  LEA.HI.X R39, R68, UR7, R109, 0x1, P5 ;  /* 0x0000000744277c11 */ /* 0x000fc4000a8f0c6d */
[-C--:B------:R-:W-:Y:S02]  /*39c0*/  ISETP.GE.AND P2, PT, R200, R116.reuse, PT ;  /* 0x00000074c800720c */ /* 0x080fe40003f46270 */
[----:B------:R-:W-:Y:S02]  /*39d0*/  ISETP.GE.AND P5, PT, R234, R116, PT ;  /* 0x00000074ea00720c */ /* 0x000fe40003fa6270 */
[----:B------:R-:W-:Y:S02]  /*39e0*/  CS2R R44, SRZ ;  /* 0x00000000002c7805 */ /* 0x000fe4000001ff00 */
[----:B------:R-:W-:Y:S02]  /*39f0*/  CS2R R40, SRZ ;  /* 0x0000000000287805 */ /* 0x000fe4000001ff00 */
[----:B------:R-:W-:-:S05]  /*3a00*/  CS2R R46, SRZ ;  /* 0x00000000002e7805 */ /* 0x000fca000001ff00 */
[----:B------:R0:W5:Y:S04]  /*3a10*/  @!P2 LDG.E.64 R56, desc[UR8][R36.64] ;  /* 0x000000082438a981 */ /* 0x000168000c1e1b00 */
[----:B------:R0:W5:Y:S01]  /*3a20*/  @!P2 LDG.E.64 R58, desc[UR8][R38.64] ;  /* 0x00000008263aa981 */ /* 0x000162000c1e1b00 */
[----:B------:R-:W-:-:S03]  /*3a30*/  ISETP.GE.AND P2, PT, R233, R116, PT ;  /* 0x00000074e900720c */ /* 0x000fc60003f46270 */
[----:B------:R0:W5:Y:S04]  /*3a40*/  @!P5 LDG.E.64 R52, desc[UR8][R36.64+0x40] ;  /* 0x000040082434d981 */ /* 0x000168000c1e1b00 */
[----:B------:R0:W5:Y:S01]  /*3a50*/  @!P5 LDG.E.64 R54, desc[UR8][R38.64+0x40] ;  /* 0x000040082636d981 */ /* 0x000162000c1e1b00 */
[----:B------:R-:W-:Y:S02]  /*3a60*/  ISETP.GE.AND P5, PT, R235, R116, PT ;  /* 0x00000074eb00720c */ /* 0x000fe40003fa6270 */
[----:B------:R-:W-:-:S03]  /*3a70*/  CS2R R42, SRZ ;  /* 0x00000000002a7805 */ /* 0x000fc6000001ff00 */
[----:B------:R0:W5:Y:S04]  /*3a80*/  @!P2 LDG.E.64 R44, desc[UR8][R36.64+0x80] ;  /* 0x00008008242ca981 */ /* 0x000168000c1e1b00 */
[----:B------:R0:W5:Y:S04]  /*3a90*/  @!P2 LDG.E.64 R46, desc[UR8][R38.64+0x80] ;  /* 0x00008008262ea981 */ /* 0x000168000c1e1b00 */
[----:B------:R0:W5:Y:S04]  /*3aa0*/  @!P5 LDG.E.64 R40, desc[UR8][R36.64+0xc0] ;  /* 0x0000c0082428d981 */ /* 0x000168000c1e1b00 */
[----:B------:R0:W5:Y:S02]  /*3ab0*/  @!P5 LDG.E.64 R42, desc[UR8][R38.64+0xc0] ;  /* 0x0000c008262ad981 */ /* 0x000164000c1e1b00 */
.L_x_1555:
[----:B------:R-:W-:Y:S05]  /*3ac0*/  BSYNC B1 ;  /* 0x0000000000017941 */ /* 0x000fea0003800000 */
.L_x_1554:
[----:B0-----:R-:W2:Y:S01]  /*3ad0*/  LDL R36, [R1+0x20] ;  /* 0x0000200001247983 */ /* 0x001ea20000100800 */
[----:B-----5:R-:W-:Y:S02]  /*3ae0*/  IMAD.MOV.U32 R37, RZ, RZ, R61 ;  /* 0x000000ffff257224 */ /* 0x020fe400078e003d */
[----:B------:R-:W-:Y:S02]  /*3af0*/  IMAD.MOV.U32 R38, RZ, RZ, R64 ;  /* 0x000000ffff267224 */ /* 0x000fe400078e0040 */
[----:B------:R-:W-:-:S05]  /*3b00*/  IMAD.MOV.U32 R39, RZ, RZ, R65 ;  /* 0x000000ffff277224 */ /* 0x000fca00078e0041 */
[----:B------:R-:W-:Y:S01]  /*3b10*/  PRMT R123, R38, 0x5410, R39 ;  /* 0x00005410267b7816 */ /* 0x000fe20000000027 */
[----:B------:R-:W-:Y:S02]  /*3b20*/  IMAD.MOV.U32 R38, RZ, RZ, R106 ;  /* 0x000000ffff267224 */ /* 0x000fe400078e006a */
[----:B------:R-:W-:-:S05]  /*3b30*/  IMAD.MOV.U32 R39, RZ, RZ, R107 ;  /* 0x000000ffff277224 */ /* 0x000fca00078e006b */
[----:B------:R-:W-:Y:S02]  /*3b40*/  PRMT R128, R38, 0x5410, R39 ;  /* 0x0000541026807816 */ /* 0x000fe40000000027 */
[----:B--2---:R-:W-:Y:S02]  /*3b50*/  R2UR UR4, R36 ;  /* 0x00000000240472ca */ /* 0x004fe400000e0000 */
[----:B------:R-:W-:-:S04]  /*3b60*/  MOV R36, R60 ;  /* 0x0000003c00247202 */ /* 0x000fc80000000f00 */
[----:B------:R-:W-:Y:S01]  /*3b70*/  PRMT R122, R36, 0x5410, R37 ;  /* 0x00005410247a7816 */ /* 0x000fe20000000025 */
[----:B------:R-:W-:Y:S02]  /*3b80*/  IMAD.MOV.U32 R36, RZ, RZ, R72 ;  /* 0x000000ffff247224 */ /* 0x000fe400078e0048 */
[----:B------:R-:W-:-:S03]  /*3b90*/  IMAD.MOV.U32 R37, RZ, RZ, R73 ;  /* 0x000000ffff257224 */ /* 0x000fc600078e0049 */
[----:B------:R-:W-:Y:S01]  /*3ba0*/  PRMT R127, R36, 0x7610, R127 ;  /* 0x00007610247f7816 */ /* 0x000fe2000000007f */
[----:B------:R-:W-:Y:S01]  /*3bb0*/  IMAD.MOV.U32 R36, RZ, RZ, R62 ;  /* 0x000000ffff247224 */ /* 0x000fe200078e003e */
[----:B------:R-:W-:Y:S01]  /*3bc0*/  PRMT R126, R37, 0x7610, R126 ;  /* 0x00007610257e7816 */ /* 0x000fe2000000007e */
[----:B------:R-:W-:Y:S01]  /*3bd0*/  UISETP.NE.AND UP0, UPT, UR4, 0x3, UPT ;  /* 0x000000030400788c */ /* 0x000fe2000bf05270 */
[----:B------:R-:W-:-:S04]  /*3be0*/  MOV R37, R63 ;  /* 0x0000003f00257202 */ /* 0x000fc80000000f00 */
[----:B------:R-:W-:Y:S01]  /*3bf0*/  PRMT R124, R36, 0x5410, R37 ;  /* 0x00005410247c7816 */ /* 0x000fe20000000025 */
[----:B------:R-:W-:Y:S01]  /*3c00*/  IMAD.MOV.U32 R36, RZ, RZ, R66 ;  /* 0x000000ffff247224 */ /* 0x000fe200078e0042 */
[----:B------:R-:W-:Y:S01]  /*3c10*/  PLOP3.LUT P2, PT, PT, PT, UP0, 0x80, 0x0 ;  /* 0x000000000000781c */ /* 0x000fe20003f4f008 */
[----:B------:R-:W-:-:S05]  /*3c20*/  IMAD.MOV.U32 R37, RZ, RZ, R67 ;  /* 0x000000ffff257224 */ /* 0x000fca00078e0043 */
[----:B------:R-:W-:Y:S01]  /*3c30*/  PRMT R125, R36, 0x5410, R37 ;  /* 0x00005410247d7816 */ /* 0x000fe20000000025 */
[----:B------:R-:W-:Y:S02]  /*3c40*/  IMAD.MOV.U32 R36, RZ, RZ, R74 ;  /* 0x000000ffff247224 */ /* 0x000fe400078e004a */
[----:B------:R-:W-:-:S03]  /*3c50*/  IMAD.MOV.U32 R37, RZ, RZ, R75 ;  /* 0x000000ffff257224 */ /* 0x000fc600078e004b */
[----:B------:R-:W-:Y:S01]  /*3c60*/  PRMT R127, R127, 0x5410, R36 ;  /* 0x000054107f7f7816 */ /* 0x000fe20000000024 */
[----:B------:R-:W-:Y:S01]  /*3c70*/  IMAD.MOV.U32 R36, RZ, RZ, R110 ;  /* 0x000000ffff247224 */ /* 0x000fe200078e006e */
[----:B------:R-:W-:Y:S01]  /*3c80*/  PRMT R126, R126, 0x5410, R37 ;  /* 0x000054107e7e7816 */ /* 0x000fe20000000025 */
[----:B------:R-:W-:-:S05]  /*3c90*/  IMAD.MOV.U32 R37, RZ, RZ, R111 ;  /* 0x000000ffff257224 */ /* 0x000fca00078e006f */
        /* <DEDUP_REMOVED lines=10> */
[----:B------:R-:W-:Y:S02]  /*3d40*/  IMAD.MOV.U32 R37, RZ, RZ, R56 ;  /* 0x000000ffff257224 */ /* 0x000fe400078e0038 */
        /* <DEDUP_REMOVED lines=14> */
[----:B------:R-:W-:Y:S06]  /*3e30*/  @!P2 BRA `(.L_x_1556) ;  /* 0x000000000004a947 */ /* 0x000fec0003800000 */
[----:B------:R-:W-:Y:S01]  /*3e40*/  BPT.TRAP 0x1 ;  /* 0x000000040000795c */ /* 0x000fe20000300000 */
.L_x_1556:
[----:B------:R-:W-:Y:S01]  /*3e50*/  IMAD R99, R17, 0x8, R16 ;  /* 0x0000000811637824 */ /* 0x000fe200078e0210 */
[----:B------:R-:W-:Y:S01]  /*3e60*/  SHF.L.U32 R109, R237, 0x1f, RZ ;  /* 0x0000001fed6d7819 */ /* 0x000fe200000006ff */
[----:B------:R-:W-:Y:S03]  /*3e70*/  BSSY B1, `(.L_x_1557) ;  /* 0x0000003000017945 */ /* 0x000fe60003800000 */
[----:B------:R-:W0:Y:S02]  /*3e80*/  SYNCS.PHASECHK.TRANS64.TRYWAIT P5, [R99+URZ+0x30890], R109 ;  /* 0x0308906d630075a7 */ /* 0x000e2400080a017f */
[----:B0-----:R-:W-:Y:S05]  /*3e90*/  @!P5 BRA `(.L_x_1558) ;  /* 0x0000029800c4d947 */ /* 0x001fea0003800000 */
.L_x_2028:
[----:B------:R-:W-:Y:S05]  /*3ea0*/  BSYNC B1 ;  /* 0x0000000000017941 */ /* 0x000fea0003800000 */
.L_x_1557:
[----:B------:R-:W-:Y:S04]  /*3eb0*/  BSSY B1, `(.L_x_1559) ;  /* 0x00000d6000017945 */ /* 0x000fe80003800000 */
[----:B------:R-:W-:Y:S05]  /*3ec0*/  @P3 BRA `(.L_x_1560) ;  /* 0x0000000c00503947 */ /* 0x000fea0003800000 */
[----:B------:R-:W-:Y:S01]  /*3ed0*/  ISETP.NE.AND P3, PT, R30, RZ, PT ;  /* 0x000000ff1e00720c */ /* 0x000fe20003f65270 */
[----:B------:R-:W-:-:S12]  /*3ee0*/  BSSY B2, `(.L_x_1561) ;  /* 0x0000031000027945 */ /* 0x000fd80003800000 */
[----:B------:R-:W-:Y:S05]  /*3ef0*/  @!P3 BRA `(.L_x_1562) ;  /* 0x0000000000bcb947 */ /* 0x000fea0003800000 */
[----:B------:R1:W2:Y:S01]  /*3f00*/  LDS.128 R36, [R103+0x20400] ;  /* 0x0204000067247984 */ /* 0x0002a20000000c00 */
[----:B------:R-:W-:Y:S01]  /*3f10*/  ISETP.GE.AND P3, PT, R200, R116, PT ;  /* 0x00000074c800720c */ /* 0x000fe20003f66270 */
[----:B------:R-:W-:-:S12]  /*3f20*/  BSSY B3, `(.L_x_1563) ;  /* 0x000002a000037945 */ /* 0x000fd80003800000 */
[----:B-1----:R-:W-:Y:S05]  /*3f30*/  @P3 BRA `(.L_x_1564) ;  /* 0x0000000000a03947 */ /* 0x002fea0003800000 */
[----:B------:R-:W-:Y:S01]  /*3f40*/  SHF.R.U64 R70, R110, 0x10, R111 ;  /* 0x000000106e467819 */ /* 0x000fe2000000126f */
[--C-:B--2---:R-:W-:Y:S01]  /*3f50*/  HADD2.F32 R69, -RZ, R37.reuse.H1_H1 ;  /* 0x30000025ff457230 */ /* 0x104fe20000004100 */
[--C-:B------:R-:W-:Y:S01]  /*3f60*/  SHF.R.U64 R68, R106, 0x10, R107.reuse ;  /* 0x000000106a447819 */ /* 0x100fe2000000126b */
[----:B------:R-:W-:Y:S01]  /*3f70*/  HADD2.F32 R71, -RZ, R37.H0_H0 ;  /* 0x20000025ff477230 */ /* 0x000fe20000004100 */
[----:B------:R-:W-:Y:S01]  /*3f80*/  SHF.R.U32.HI R106, RZ, 0x10, R107 ;  /* 0x00000010ff6a7819 */ /* 0x000fe2000001166b */
[----:B------:R-:W-:Y:S01]  /*3f90*/  HADD2.F32 R70, -RZ, R70.H0_H0 ;  /* 0x20000046ff467230 */ /* 0x000fe20000004100 */
[----:B------:R-:W-:Y:S01]  /*3fa0*/  SHF.R.U32.HI R110, RZ, 0x10, R111 ;  /* 0x00000010ff6e7819 */ /* 0x000fe2000001166f */
[----:B------:R-:W-:Y:S02]  /*3fb0*/  HADD2.F32 R68, -RZ, R68.H0_H0 ;  /* 0x20000044ff447230 */ /* 0x000fe40000004100 */
[----:B------:R-:W-:Y:S02]  /*3fc0*/  HADD2.F32 R107, -RZ, R38.H0_H0 ;  /* 0x20000026ff6b7230 */ /* 0x000fe40000004100 */
        /* <DEDUP_REMOVED lines=8> */
[----:B------:R-:W-:Y:S02]  /*4050*/  HADD2.F32 R106, -RZ, R39.H0_H0 ;  /* 0x20000027ff6a7230 */ /* 0x000fe40000004100 */
[----:B------:R-:W-:Y:S01]  /*4060*/  FMUL.FTZ R39, R70, R69 ;  /* 0x0000004546277220 */ /* 0x000fe20000410000 */
[----:B------:R-:W-:-:S02]  /*4070*/  HADD2.F32 R110, -RZ, R129.H0_H0 ;  /* 0x20000081ff6e7230 */ /* 0x000fc40000004100 */
[C---:B------:R-:W-:Y:S01]  /*4080*/  FMUL.FTZ R69, R106.reuse, R69 ;  /* 0x000000456a457220 */ /* 0x040fe20000410000 */
[-C--:B------:R-:W-:Y:S01]  /*4090*/  FFMA.FTZ R39, R106, R71.reuse, -R39 ;  /* 0x000000476a277223 */ /* 0x080fe20000010827 */
[----:B------:R-:W-:Y:S02]  /*40a0*/  HADD2.F32 R106, -RZ, R128.H0_H0 ;  /* 0x20000080ff6a7230 */ /* 0x000fe40000004100 */
[----:B------:R-:W-:Y:S01]  /*40b0*/  FFMA.FTZ R70, R70, R71, R69 ;  /* 0x0000004746467223 */ /* 0x000fe20000010045 */
[--C-:B------:R-:W-:Y:S02]  /*40c0*/  HADD2.F32 R69, -RZ, R36.reuse.H1_H1 ;  /* 0x30000024ff457230 */ /* 0x100fe40000004100 */
[----:B------:R-:W-:Y:S02]  /*40d0*/  HADD2.F32 R71, -RZ, R36.H0_H0 ;  /* 0x20000024ff477230 */ /* 0x000fe40000004100 */
[----:B------:R-:W-:Y:S01]  /*40e0*/  F2FP.F16.F32.PACK_AB R39, R70, R39 ;  /* 0x000000274627723e */ /* 0x000fe200000000ff */
[----:B------:R-:W-:-:S02]  /*40f0*/  FMUL.FTZ R36, R69, R110 ;  /* 0x0000006e45247220 */ /* 0x000fc40000410000 */
[C---:B------:R-:W-:Y:S02]  /*4100*/  FMUL.FTZ R110, R71.reuse, R110 ;  /* 0x0000006e476e7220 */ /* 0x040fe40000410000 */
[-C--:B------:R-:W-:Y:S01]  /*4110*/  FFMA.FTZ R36, R71, R106.reuse, -R36 ;  /* 0x0000006a47247223 */ /* 0x080fe20000010824 */
[----:B------:R-:W-:Y:S02]  /*4120*/  HADD2.F32 R71, -RZ, R38.H1_H1 ;  /* 0x30000026ff477230 */ /* 0x000fe40000004100 */
[----:B------:R-:W-:Y:S01]  /*4130*/  FFMA.FTZ R69, R69, R106, R110 ;  /* 0x0000006a45457223 */ /* 0x000fe2000001006e */
[----:B------:R-:W-:Y:S02]  /*4140*/  HADD2.F32 R110, -RZ, R129.H1_H1 ;  /* 0x30000081ff6e7230 */ /* 0x000fe40000004100 */
[----:B------:R-:W-:Y:S02]  /*4150*/  HADD2.F32 R106, -RZ, R128.H1_H1 ;  /* 0x30000080ff6a7230 */ /* 0x000fe40000004100 */
[----:B------:R-:W-:Y:S01]  /*4160*/  F2FP.F16.F32.PACK_AB R36, R69, R36 ;  /* 0x000000244524723e */ /* 0x000fe200000000ff */
[-C--:B------:R-:W-:Y:S01]  /*4170*/  FMUL.FTZ R38, R71, R110.reuse ;  /* 0x0000006e47267220 */ /* 0x080fe20000410000 */
[----:B------:R-:W-:-:S03]  /*4180*/  FMUL.FTZ R110, R107, R110 ;  /* 0x0000006e6b6e7220 */ /* 0x000fc60000410000 */
[-C--:B------:R-:W-:Y:S01]  /*4190*/  FFMA.FTZ R38, R107, R106.reuse, -R38 ;  /* 0x0000006a6b267223 */ /* 0x080fe20000010826 */
[----:B------:R-:W-:-:S05]  /*41a0*/  FFMA.FTZ R71, R71, R106, R110 ;  /* 0x0000006a47477223 */ /* 0x000fca000001006e */
[----:B------:R-:W-:-:S07]  /*41b0*/  F2FP.F16.F32.PACK_AB R38, R71, R38 ;  /* 0x000000264726723e */ /* 0x000fce00000000ff */
.L_x_1564:
[----:B------:R-:W-:Y:S05]  /*41c0*/  BSYNC B3 ;  /* 0x0000000000037941 */ /* 0x000fea0003800000 */
.L_x_1563:
[----:B------:R-:W-:Y:S02]  /*41d0*/  ULDC.64 UR4, c[0x0][0x208] ;  /* 0x0000820000047ab9 */ /* 0x000fe40000000a00 */
[----:B--2---:R1:W-:Y:S03]  /*41e0*/  STG.E.128 desc[UR4][R50.64], R36 ;  /* 0x0000002432007986 */ /* 0x0043e6000c101d04 */
.L_x_1562:
[----:B------:R-:W-:Y:S05]  /*41f0*/  BSYNC B2 ;  /* 0x0000000000027941 */ /* 0x000fea0003800000 */
.L_x_1561:
[----:B------:R-:W-:Y:S01]  /*4200*/  ISETP.NE.AND P3, PT, R93, RZ, PT ;  /* 0x000000ff5d00720c */ /* 0x000fe20003f65270 */
[----:B------:R-:W-:-:S12]  /*4210*/  BSSY B2, `(.L_x_1565) ;  /* 0x0000035000027945 */ /* 0x000fd80003800000 */
[----:B------:R-:W-:Y:S05]  /*4220*/  @!P3 BRA `(.L_x_1566) ;  /* 0x0000000000ccb947 */ /* 0x000fea0003800000 */
[----:B-1----:R1:W2:Y:S01]  /*4230*/  LDS.128 R36, [R103+0x22400] ;  /* 0x0224000067247984 */ /* 0x0022a20000000c00 */
[----:B------:R-:W-:Y:S01]  /*4240*/  ISETP.GE.AND P3, PT, R234, R116, PT ;  /* 0x00000074ea00720c */ /* 0x000fe20003f66270 */
[----:B------:R-:W-:-:S12]  /*4250*/  BSSY B3, `(.L_x_1567) ;  /* 0x000002e000037945 */ /* 0x000fd80003800000 */
[----:B-1----:R-:W-:Y:S05]  /*4260*/  @P3 BRA `(.L_x_1568) ;  /* 0x0000000000b03947 */ /* 0x002fea0003800000 */
[----:B------:R-:W-:Y:S01]  /*4270*/  SHF.R.U64 R68, R74, 0x10, R75 ;  /* 0x000000104a447819 */ /* 0x000fe2000000124b */
[----:B--2---:R-:W-:Y:S01]  /*4280*/  IMAD.MOV.U32 R70, RZ, RZ, R37 ;  /* 0x000000ffff467224 */ /* 0x004fe200078e0025 */
[--C-:B------:R-:W-:Y:S02]  /*4290*/  SHF.R.U64 R69, R72, 0x10, R73.reuse ;  /* 0x0000001048457819 */ /* 0x100fe40000001249 */
[----:B------:R-:W-:Y:S01]  /*42a0*/  SHF.R.U32.HI R72, RZ, 0x10, R73 ;  /* 0x00000010ff487819 */ /* 0x000fe20000011649 */
[----:B------:R-:W-:Y:S01]  /*42b0*/  HADD2.F32 R37, -RZ, R68.H0_H0 ;  /* 0x20000044ff257230 */ /* 0x000fe20000004100 */
[----:B------:R-:W-:Y:S01]  /*42c0*/  SHF.R.U32.HI R74, RZ, 0x10, R75 ;  /* 0x00000010ff4a7819 */ /* 0x000fe2000001164b */
[--C-:B------:R-:W-:Y:S02]  /*42d0*/  HADD2.F32 R68, -RZ, R70.reuse.H1_H1 ;  /* 0x30000046ff447230 */ /* 0x100fe40000004100 */
[----:B------:R-:W-:Y:S02]  /*42e0*/  HADD2.F32 R70, -RZ, R70.H0_H0 ;  /* 0x20000046ff467230 */ /* 0x000fe40000004100 */
[----:B------:R-:W-:-:S02]  /*42f0*/  HADD2.F32 R69, -RZ, R69.H0_H0 ;  /* 0x20000045ff457230 */ /* 0x000fc40000004100 */
[-C--:B------:R-:W-:Y:S01]  /*4300*/  FMUL.FTZ R71, R68, R37.reuse ;  /* 0x0000002544477220 */ /* 0x080fe20000410000 */
[----:B------:R-:W-:Y:S02]  /*4310*/  HADD2.F32 R72, -RZ, R72.H0_H0 ;  /* 0x20000048ff487230 */ /* 0x000fe40000004100 */
[C---:B------:R-:W-:Y:S01]  /*4320*/  FMUL.FTZ R73, R70.reuse, R37 ;  /* 0x0000002546497220 */ /* 0x040fe20000410000 */
[-C--:B------:R-:W-:Y:S01]  /*4330*/  FFMA.FTZ R37, R70, R69.reuse, -R71 ;  /* 0x0000004546257223 */ /* 0x080fe20000010847 */
[----:B------:R-:W-:Y:S02]  /*4340*/  IMAD.MOV.U32 R70, RZ, RZ, R39 ;  /* 0x000000ffff467224 */ /* 0x000fe400078e0027 */
[----:B------:R-:W-:Y:S01]  /*4350*/  FFMA.FTZ R68, R68, R69, R73 ;  /* 0x0000004544447223 */ /* 0x000fe20000010049 */
[----:B------:R-:W-:Y:S02]  /*4360*/  IMAD.MOV.U32 R69, RZ, RZ, R36 ;  /* 0x000000ffff457224 */ /* 0x000fe400078e0024 */
[----:B------:R-:W-:-:S02]  /*4370*/  HADD2.F32 R36, -RZ, R74.H0_H0 ;  /* 0x2000004aff247230 */ /* 0x000fc40000004100 */
[--C-:B------:R-:W-:Y:S01]  /*4380*/  HADD2.F32 R39, -RZ, R70.reuse.H1_H1 ;  /* 0x30000046ff277230 */ /* 0x100fe20000004100 */
[----:B------:R-:W-:Y:S01]  /*4390*/  F2FP.F16.F32.PACK_AB R37, R68, R37 ;  /* 0x000000254425723e */ /* 0x000fe200000000ff */
[----:B------:R-:W-:-:S03]  /*43a0*/  HADD2.F32 R71, -RZ, R70.H0_H0 ;  /* 0x20000046ff477230 */ /* 0x000fc60000004100 */
[-C--:B------:R-:W-:Y:S02]  /*43b0*/  FMUL.FTZ R70, R39, R36.reuse ;  /* 0x0000002427467220 */ /* 0x080fe40000410000 */
[C---:B------:R-:W-:Y:S02]  /*43c0*/  FMUL.FTZ R74, R71.reuse, R36 ;  /* 0x00000024474a7220 */ /* 0x040fe40000410000 */
[----:B------:R-:W-:Y:S01]  /*43d0*/  FFMA.FTZ R36, R71, R72, -R70 ;  /* 0x0000004847247223 */ /* 0x000fe20000010846 */
[----:B------:R-:W-:Y:S01]  /*43e0*/  MOV R70, R38 ;  /* 0x0000002600467202 */ /* 0x000fe20000000f00 */
[----:B------:R-:W-:Y:S01]  /*43f0*/  FFMA.FTZ R39, R39, R72, R74 ;  /* 0x0000004827277223 */ /* 0x000fe2000001004a */
[--C-:B------:R-:W-:Y:S02]  /*4400*/  HADD2.F32 R38, -RZ, R69.reuse.H0_H0 ;  /* 0x20000045ff267230 */ /* 0x100fe40000004100 */
[----:B------:R-:W-:Y:S02]  /*4410*/  HADD2.F32 R69, -RZ, R69.H1_H1 ;  /* 0x30000045ff457230 */ /* 0x000fe40000004100 */
[--C-:B------:R-:W-:Y:S01]  /*4420*/  HADD2.F32 R72, -RZ, R127.reuse.H1_H1 ;  /* 0x3000007fff487230 */ /* 0x100fe20000004100 */
[----:B------:R-:W-:Y:S01]  /*4430*/  F2FP.F16.F32.PACK_AB R39, R39, R36 ;  /* 0x000000242727723e */ /* 0x000fe200000000ff */
[----:B------:R-:W-:-:S03]  /*4440*/  HADD2.F32 R71, -RZ, R127.H0_H0 ;  /* 0x2000007fff477230 */ /* 0x000fc60000004100 */
[-C--:B------:R-:W-:Y:S01]  /*4450*/  FMUL.FTZ R73, R69, R72.reuse ;  /* 0x0000004845497220 */ /* 0x080fe20000410000 */
[----:B------:R-:W-:-:S03]  /*4460*/  FMUL.FTZ R72, R38, R72 ;  /* 0x0000004826487220 */ /* 0x000fc60000410000 */
[-C--:B------:R-:W-:Y:S01]  /*4470*/  FFMA.FTZ R38, R38, R71.reuse, -R73 ;  /* 0x0000004726267223 */ /* 0x080fe20000010849 */
        /* <DEDUP_REMOVED lines=9> */
[----:B------:R-:W-:-:S05]  /*4510*/  FFMA.FTZ R73, R70, R72, R73 ;  /* 0x0000004846497223 */ /* 0x000fca0000010049 */
[----:B------:R-:W-:-:S07]  /*4520*/  F2FP.F16.F32.PACK_AB R38, R73, R74 ;  /* 0x0000004a4926723e */ /* 0x000fce00000000ff */
.L_x_1568:
[----:B------:R-:W-:Y:S05]  /*4530*/  BSYNC B3 ;  /* 0x0000000000037941 */ /* 0x000fea0003800000 */
.L_x_1567:
[----:B------:R-:W-:Y:S02]  /*4540*/  ULDC.64 UR4, c[0x0][0x208] ;  /* 0x0000820000047ab9 */ /* 0x000fe40000000a00 */
[----:B--2---:R2:W-:Y:S03]  /*4550*/  STG.E.128 desc[UR4][R50.64+0x80], R36 ;  /* 0x0000802432007986 */ /* 0x0045e6000c101d04 */
.L_x_1566:
[----:B------:R-:W-:Y:S05]  /*4560*/  BSYNC B2 ;  /* 0x0000000000027941 */ /* 0x000fea0003800000 */
.L_x_1565:
[----:B------:R-:W-:Y:S01]  /*4570*/  ISETP.NE.AND P3, PT, R94, RZ, PT ;  /* 0x000000ff5e00720c */ /* 0x000fe20003f65270 */
[----:B------:R-:W-:-:S12]  /*4580*/  BSSY B2, `(.L_x_1569) ;  /* 0x0000035000027945 */ /* 0x000fd80003800000 */
[----:B------:R-:W-:Y:S05]  /*4590*/  @!P3 BRA `(.L_x_1570) ;  /* 0x0000000000ccb947 */ /* 0x000fea0003800000 */
[----:B-12---:R1:W2:Y:S01]  /*45a0*/  LDS.128 R36, [R103+0x24400] ;  /* 0x0244000067247984 */ /* 0x0062a20000000c00 */
[----:B------:R-:W-:Y:S01]  /*45b0*/  ISETP.GE.AND P3, PT, R233, R116, PT ;  /* 0x00000074e900720c */ /* 0x000fe20003f66270 */
[----:B------:R-:W-:-:S12]  /*45c0*/  BSSY B3, `(.L_x_1571) ;  /* 0x000002e000037945 */ /* 0x000fd80003800000 */
[----:B-1----:R-:W-:Y:S05]  /*45d0*/  @P3 BRA `(.L_x_1572) ;  /* 0x0000000000b03947 */ /* 0x002fea0003800000 */
[----:B------:R-:W-:Y:S01]  /*45e0*/  SHF.R.U64 R68, R66, 0x10, R67 ;  /* 0x0000001042447819 */ /* 0x000fe20000001243 */
[----:B--2---:R-:W-:Y:S01]  /*45f0*/  IMAD.MOV.U32 R66, RZ, RZ, R37 ;  /* 0x000000ffff427224 */ /* 0x004fe200078e0025 */
[----:B------:R-:W-:Y:S01]  /*4600*/  SHF.R.U64 R64, R64, 0x10, R65 ;  /* 0x0000001040407819 */ /* 0x000fe20000001241 */
[----:B------:R-:W-:Y:S01]  /*4610*/  HADD2.F32 R71, -RZ, R125.H1_H1 ;  /* 0x3000007dff477230 */ /* 0x000fe20000004100 */
[----:B------:R-:W-:Y:S01]  /*4620*/  SHF.R.U32.HI R67, RZ, 0x10, R67 ;  /* 0x00000010ff437819 */ /* 0x000fe20000011643 */
[----:B------:R-:W-:Y:S02]  /*4630*/  HADD2.F32 R68, -RZ, R68.H0_H0 ;  /* 0x20000044ff447230 */ /* 0x000fe40000004100 */
[--C-:B------:R-:W-:Y:S02]  /*4640*/  HADD2.F32 R37, -RZ, R66.reuse.H1_H1 ;  /* 0x30000042ff257230 */ /* 0x100fe40000004100 */
[----:B------:R-:W-:Y:S02]  /*4650*/  HADD2.F32 R69, -RZ, R66.H0_H0 ;  /* 0x20000042ff457230 */ /* 0x000fe40000004100 */
[----:B------:R-:W-:-:S02]  /*4660*/  HADD2.F32 R64, -RZ, R64.H0_H0 ;  /* 0x20000040ff407230 */ /* 0x000fc40000004100 */
[-C--:B------:R-:W-:Y:S01]  /*4670*/  FMUL.FTZ R66, R37, R68.reuse ;  /* 0x0000004425427220 */ /* 0x080fe20000410000 */
[----:B------:R-:W-:-:S03]  /*4680*/  FMUL.FTZ R68, R69, R68 ;  /* 0x0000004445447220 */ /* 0x000fc60000410000 */
[-C--:B------:R-:W-:Y:S01]  /*4690*/  FFMA.FTZ R66, R69, R64.reuse, -R66 ;  /* 0x0000004045427223 */ /* 0x080fe20000010842 */
[----:B------:R-:W-:Y:S02]  /*46a0*/  HADD2.F32 R69, -RZ, R125.H0_H0 ;  /* 0x2000007dff457230 */ /* 0x000fe40000004100 */
[----:B------:R-:W-:Y:S01]  /*46b0*/  FFMA.FTZ R37, R37, R64, R68 ;  /* 0x0000004025257223 */ /* 0x000fe20000010044 */
[----:B------:R-:W-:Y:S01]  /*46c0*/  IMAD.MOV.U32 R68, RZ, RZ, R39 ;  /* 0x000000ffff447224 */ /* 0x000fe200078e0027 */
[----:B------:R-:W-:Y:S01]  /*46d0*/  SHF.R.U32.HI R64, RZ, 0x10, R65 ;  /* 0x00000010ff407819 */ /* 0x000fe20000011641 */
[----:B------:R-:W-:Y:S02]  /*46e0*/  IMAD.MOV.U32 R65, RZ, RZ, R36 ;  /* 0x000000ffff417224 */ /* 0x000fe400078e0024 */
[----:B------:R-:W-:Y:S01]  /*46f0*/  HADD2.F32 R36, -RZ, R67.H0_H0 ;  /* 0x20000043ff247230 */ /* 0x000fe20000004100 */
[----:B------:R-:W-:Y:S01]  /*4700*/  F2FP.F16.F32.PACK_AB R37, R37, R66 ;  /* 0x000000422525723e */ /* 0x000fe200000000ff */
        /* <DEDUP_REMOVED lines=10> */
[----:B------:R-:W-:Y:S01]  /*47b0*/  HADD2.F32 R67, -RZ, R123.H0_H0 ;  /* 0x2000007bff437230 */ /* 0x000fe20000004100 */
[----:B------:R-:W-:Y:S02]  /*47c0*/  F2FP.F16.F32.PACK_AB R39, R39, R36 ;  /* 0x000000242727723e */ /* 0x000fe400000000ff */
[-C--:B------:R-:W-:Y:S01]  /*47d0*/  FMUL.FTZ R65, R38, R69.reuse ;  /* 0x0000004526417220 */ /* 0x080fe20000410000 */
[----:B------:R-:W-:-:S03]  /*47e0*/  FMUL.FTZ R69, R68, R69 ;  /* 0x0000004544457220 */ /* 0x000fc60000410000 */
[-C--:B------:R-:W-:Y:S01]  /*47f0*/  FFMA.FTZ R65, R68, R67.reuse, -R65 ;  /* 0x0000004344417223 */ /* 0x080fe20000010841 */
[--C-:B------:R-:W-:Y:S02]  /*4800*/  HADD2.F32 R68, -RZ, R64.reuse.H0_H0 ;  /* 0x20000040ff447230 */ /* 0x100fe40000004100 */
        /* <DEDUP_REMOVED lines=9> */
.L_x_1572:
[----:B------:R-:W-:Y:S05]  /*48a0*/  BSYNC B3 ;  /* 0x0000000000037941 */ /* 0x000fea0003800000 */
.L_x_1571:
[----:B------:R-:W-:Y:S02]  /*48b0*/  ULDC.64 UR4, c[0x0][0x208] ;  /* 0x0000820000047ab9 */ /* 0x000fe40000000a00 */
[----:B--2---:R3:W-:Y:S03]  /*48c0*/  STG.E.128 desc[UR4][R50.64+0x100], R36 ;  /* 0x0001002432007986 */ /* 0x0047e6000c101d04 */
.L_x_1570:
[----:B------:R-:W-:Y:S05]  /*48d0*/  BSYNC B2 ;  /* 0x0000000000027941 */ /* 0x000fea0003800000 */
.L_x_1569:
[----:B------:R-:W-:-:S13]  /*48e0*/  ISETP.NE.AND P3, PT, R95, RZ, PT ;  /* 0x000000ff5f00720c */ /* 0x000fda0003f65270 */
[----:B------:R-:W-:Y:S05]  /*48f0*/  @!P3 BRA `(.L_x_1560) ;  /* 0x0000000000c4b947 */ /* 0x000fea0003800000 */
[----:B-123--:R1:W2:Y:S01]  /*4900*/  LDS.128 R36, [R103+0x26400] ;  /* 0x0264000067247984 */ /* 0x00e2a20000000c00 */
[----:B------:R-:W-:Y:S01]  /*4910*/  ISETP.GE.AND P3, PT, R235, R116, PT ;  /* 0x00000074eb00720c */ /* 0x000fe20003f66270 */
[----:B------:R-:W-:-:S12]  /*4920*/  BSSY B2, `(.L_x_1573) ;  /* 0x000002c000027945 */ /* 0x000fd80003800000 */
[----:B-1----:R-:W-:Y:S05]  /*4930*/  @P3 BRA `(.L_x_1574) ;  /* 0x0000000000a83947 */ /* 0x002fea0003800000 */
[----:B------:R-:W-:Y:S01]  /*4940*/  SHF.R.U64 R64, R62, 0x10, R63 ;  /* 0x000000103e407819 */ /* 0x000fe2000000123f */
[----:B--2---:R-:W-:Y:S01]  /*4950*/  IMAD.MOV.U32 R62, RZ, RZ, R37 ;  /* 0x000000ffff3e7224 */ /* 0x004fe200078e0025 */
[----:B------:R-:W-:Y:S01]  /*4960*/  SHF.R.U64 R60, R60, 0x10, R61 ;  /* 0x000000103c3c7819 */ /* 0x000fe2000000123d */
[----:B------:R-:W-:Y:S02]  /*4970*/  HADD2.F32 R67, -RZ, R38.H0_H0 ;  /* 0x20000026ff437230 */ /* 0x000fe40000004100 */
[----:B------:R-:W-:Y:S02]  /*4980*/  HADD2.F32 R64, -RZ, R64.H0_H0 ;  /* 0x20000040ff407230 */ /* 0x000fe40000004100 */
[--C-:B------:R-:W-:Y:S02]  /*4990*/  HADD2.F32 R37, -RZ, R62.reuse.H1_H1 ;  /* 0x3000003eff257230 */ /* 0x100fe40000004100 */
[----:B------:R-:W-:Y:S02]  /*49a0*/  HADD2.F32 R65, -RZ, R62.H0_H0 ;  /* 0x2000003eff417230 */ /* 0x000fe40000004100 */
[----:B------:R-:W-:-:S02]  /*49b0*/  HADD2.F32 R60, -RZ, R60.H0_H0 ;  /* 0x2000003cff3c7230 */ /* 0x000fc40000004100 */
[-C--:B------:R-:W-:Y:S01]  /*49c0*/  FMUL.FTZ R62, R37, R64.reuse ;  /* 0x00000040253e7220 */ /* 0x080fe20000410000 */
[----:B------:R-:W-:-:S03]  /*49d0*/  FMUL.FTZ R64, R65, R64 ;  /* 0x0000004041407220 */ /* 0x000fc60000410000 */
[-C--:B------:R-:W-:Y:S01]  /*49e0*/  FFMA.FTZ R62, R65, R60.reuse, -R62 ;  /* 0x0000003c413e7223 */ /* 0x080fe2000001083e */
[----:B------:R-:W-:Y:S02]  /*49f0*/  HADD2.F32 R65, -RZ, R38.H1_H1 ;  /* 0x30000026ff417230 */ /* 0x000fe40000004100 */
[----:B------:R-:W-:Y:S01]  /*4a00*/  FFMA.FTZ R37, R37, R60, R64 ;  /* 0x0000003c25257223 */ /* 0x000fe20000010040 */
[----:B------:R-:W-:Y:S01]  /*4a10*/  SHF.R.U32.HI R60, RZ, 0x10, R63 ;  /* 0x00000010ff3c7819 */ /* 0x000fe2000001163f */
[--C-:B------:R-:W-:Y:S01]  /*4a20*/  HADD2.F32 R64, -RZ, R39.reuse.H0_H0 ;  /* 0x20000027ff407230 */ /* 0x100fe20000004100 */
[----:B------:R-:W-:Y:S02]  /*4a30*/  SHF.R.U32.HI R63, RZ, 0x10, R61 ;  /* 0x00000010ff3f7819 */ /* 0x000fe4000001163d */
[----:B------:R-:W-:Y:S01]  /*4a40*/  F2FP.F16.F32.PACK_AB R37, R37, R62 ;  /* 0x0000003e2525723e */ /* 0x000fe200000000ff */
[----:B------:R-:W-:Y:S02]  /*4a50*/  HADD2.F32 R61, -RZ, R60.H0_H0 ;  /* 0x2000003cff3d7230 */ /* 0x000fe40000004100 */
[----:B------:R-:W-:-:S02]  /*4a60*/  HADD2.F32 R60, -RZ, R39.H1_H1 ;  /* 0x30000027ff3c7230 */ /* 0x000fc40000004100 */
[----:B------:R-:W-:-:S03]  /*4a70*/  HADD2.F32 R63, -RZ, R63.H0_H0 ;  /* 0x2000003fff3f7230 */ /* 0x000fc60000004100 */
        /* <DEDUP_REMOVED lines=10> */
[----:B------:R-:W-:-:S02]  /*4b20*/  HADD2.F32 R124, -RZ, R124.H1_H1 ;  /* 0x3000007cff7c7230 */ /* 0x000fc40000004100 */
[C---:B------:R-:W-:Y:S01]  /*4b30*/  FMUL.FTZ R64, R63.reuse, R64 ;  /* 0x000000403f407220 */ /* 0x040fe20000410000 */
[----:B------:R-:W-:Y:S02]  /*4b40*/  HADD2.F32 R122, -RZ, R122.H1_H1 ;  /* 0x3000007aff7a7230 */ /* 0x000fe40000004100 */
[-C--:B------:R-:W-:Y:S01]  /*4b50*/  FFMA.FTZ R63, R63, R36.reuse, -R66 ;  /* 0x000000243f3f7223 */ /* 0x080fe20000010842 */
[----:B------:R-:W-:Y:S01]  /*4b60*/  FFMA.FTZ R64, R61, R36, R64 ;  /* 0x000000243d407223 */ /* 0x000fe20000010040 */
[-C--:B------:R-:W-:Y:S01]  /*4b70*/  FMUL.FTZ R36, R65, R124.reuse ;  /* 0x0000007c41247220 */ /* 0x080fe20000410000 */
[----:B------:R-:W-:-:S03]  /*4b80*/  FMUL.FTZ R124, R67, R124 ;  /* 0x0000007c437c7220 */ /* 0x000fc60000410000 */
[-C--:B------:R-:W-:Y:S01]  /*4b90*/  FFMA.FTZ R36, R67, R122.reuse, -R36 ;  /* 0x0000007a43247223 */ /* 0x080fe20000010824 */
[----:B------:R-:W-:Y:S01]  /*4ba0*/  FFMA.FTZ R65, R65, R122, R124 ;  /* 0x0000007a41417223 */ /* 0x000fe2000001007c */
[----:B------:R-:W-:-:S04]  /*4bb0*/  F2FP.F16.F32.PACK_AB R64, R64, R63 ;  /* 0x0000003f4040723e */ /* 0x000fc800000000ff */
[----:B------:R-:W-:Y:S01]  /*4bc0*/  F2FP.F16.F32.PACK_AB R38, R65, R36 ;  /* 0x000000244126723e */ /* 0x000fe200000000ff */
[----:B------:R-:W-:-:S07]  /*4bd0*/  IMAD.MOV.U32 R36, RZ, RZ, R64 ;  /* 0x000000ffff247224 */ /* 0x000fce00078e0040 */
.L_x_1574:
[----:B------:R-:W-:Y:S05]  /*4be0*/  BSYNC B2 ;  /* 0x0000000000027941 */ /* 0x000fea0003800000 */
.L_x_1573:
[----:B------:R-:W-:Y:S02]  /*4bf0*/  ULDC.64 UR4, c[0x0][0x208] ;  /* 0x0000820000047ab9 */ /* 0x000fe40000000a00 */
[----:B--2---:R4:W-:Y:S03]  /*4c00*/  STG.E.128 desc[UR4][R50.64+0x180], R36 ;  /* 0x0001802432007986 */ /* 0x0049e6000c101d04 */
.L_x_1560:
[----:B------:R-:W-:Y:S05]  /*4c10*/  BSYNC B1 ;  /* 0x0000000000017941 */ /* 0x000fea0003800000 */
.L_x_1559:
[----:B------:R-:W-:Y:S05]  /*4c20*/  @P4 BRA `(.L_x_1575) ;  /* 0x0000003800c84947 */ /* 0x000fea0003800000 */
[----:B------:R-:W-:Y:S01]  /*4c30*/  ISETP.NE.AND P3, PT, R30, RZ, PT ;  /* 0x000000ff1e00720c */ /* 0x000fe20003f65270 */
[----:B------:R-:W-:-:S12]  /*4c40*/  BSSY B1, `(.L_x_1576) ;  /* 0x0000031000017945 */ /* 0x000fd80003800000 */
[----:B------:R-:W-:Y:S05]  /*4c50*/  @!P3 BRA `(.L_x_1577) ;  /* 0x0000000000bcb947 */ /* 0x000fea0003800000 */
[----:B-1234-:R1:W2:Y:S01]  /*4c60*/  LDS.128 R36, [R103+0x21400] ;  /* 0x0214000067247984 */ /* 0x01e2a20000000c00 */
[----:B------:R-:W-:Y:S01]  /*4c70*/  ISETP.GE.AND P3, PT, R200, R116, PT ;  /* 0x00000074c800720c */ /* 0x000fe20003f66270 */
[----:B------:R-:W-:-:S12]  /*4c80*/  BSSY B2, `(.L_x_1578) ;  /* 0x000002a000027945 */ /* 0x000fd80003800000 */
[----:B-1----:R-:W-:Y:S05]  /*4c90*/  @P3 BRA `(.L_x_1579) ;  /* 0x0000000000a03947 */ /* 0x002fea0003800000 */
        /* <DEDUP_REMOVED lines=11> */
[----:B------:R-:W-:Y:S01]  /*4d50*/  FMUL.FTZ R61, R37, R58 ;  /* 0x0000003a253d7220 */ /* 0x000fe20000410000 */
[----:B------:R-:W-:Y:S02]  /*4d60*/  HADD2.F32 R51, -RZ, R51.H0_H0 ;  /* 0x20000033ff337230 */ /* 0x000fe40000004100 */
[-C--:B------:R-:W-:Y:S01]  /*4d70*/  FMUL.FTZ R58, R56, R59.reuse ;  /* 0x0000003b383a7220 */ /* 0x080fe20000410000 */
[----:B------:R-:W-:Y:S02]  /*4d80*/  HADD2.F32 R57, -RZ, R57.H0_H0 ;  /* 0x20000039ff397230 */ /* 0x000fe40000004100 */
[----:B------:R-:W-:Y:S01]  /*4d90*/  FMUL.FTZ R59, R39, R59 ;  /* 0x0000003b273b7220 */ /* 0x000fe20000410000 */
[-C--:B------:R-:W-:Y:S01]  /*4da0*/  FFMA.FTZ R37, R37, R51.reuse, -R60 ;  /* 0x0000003325257223 */ /* 0x080fe2000001083c */
[----:B------:R-:W-:Y:S01]  /*4db0*/  FFMA.FTZ R50, R50, R51, R61 ;  /* 0x0000003332327223 */ /* 0x000fe2000001003d */
[-C--:B------:R-:W-:Y:S01]  /*4dc0*/  FFMA.FTZ R39, R39, R57.reuse, -R58 ;  /* 0x0000003927277223 */ /* 0x080fe2000001083a */
[----:B------:R-:W-:Y:S01]  /*4dd0*/  FFMA.FTZ R56, R56, R57, R59 ;  /* 0x0000003938387223 */ /* 0x000fe2000001003b */
[----:B------:R-:W-:-:S02]  /*4de0*/  HADD2.F32 R51, -RZ, R36.H1_H1 ;  /* 0x30000024ff337230 */ /* 0x000fc40000004100 */
[--C-:B------:R-:W-:Y:S01]  /*4df0*/  HADD2.F32 R59, -RZ, R121.reuse.H0_H0 ;  /* 0x20000079ff3b7230 */ /* 0x100fe20000004100 */
[----:B------:R-:W-:Y:S01]  /*4e00*/  F2FP.F16.F32.PACK_AB R37, R50, R37 ;  /* 0x000000253225723e */ /* 0x000fe200000000ff */
[----:B------:R-:W-:Y:S01]  /*4e10*/  HADD2.F32 R36, -RZ, R36.H0_H0 ;  /* 0x20000024ff247230 */ /* 0x000fe20000004100 */
[----:B------:R-:W-:Y:S01]  /*4e20*/  F2FP.F16.F32.PACK_AB R39, R56, R39 ;  /* 0x000000273827723e */ /* 0x000fe200000000ff */
[--C-:B------:R-:W-:Y:S02]  /*4e30*/  HADD2.F32 R57, -RZ, R38.reuse.H1_H1 ;  /* 0x30000026ff397230 */ /* 0x100fe40000004100 */
[-C--:B------:R-:W-:Y:S01]  /*4e40*/  FMUL.FTZ R61, R51, R59.reuse ;  /* 0x0000003b333d7220 */ /* 0x080fe20000410000 */
[----:B------:R-:W-:Y:S02]  /*4e50*/  HADD2.F32 R121, -RZ, R121.H1_H1 ;  /* 0x30000079ff797230 */ /* 0x000fe40000004100 */
[----:B------:R-:W-:Y:S01]  /*4e60*/  FMUL.FTZ R60, R36, R59 ;  /* 0x0000003b243c7220 */ /* 0x000fe20000410000 */
[----:B------:R-:W-:-:S02]  /*4e70*/  HADD2.F32 R38, -RZ, R38.H0_H0 ;  /* 0x20000026ff267230 */ /* 0x000fc40000004100 */
[--C-:B------:R-:W-:Y:S02]  /*4e80*/  HADD2.F32 R58, -RZ, R120.reuse.H1_H1 ;  /* 0x30000078ff3a7230 */ /* 0x100fe40000004100 */
[-C--:B------:R-:W-:Y:S01]  /*4e90*/  FMUL.FTZ R59, R57, R121.reuse ;  /* 0x00000079393b7220 */ /* 0x080fe20000410000 */
[----:B------:R-:W-:Y:S02]  /*4ea0*/  HADD2.F32 R120, -RZ, R120.H0_H0 ;  /* 0x20000078ff787230 */ /* 0x000fe40000004100 */
[----:B------:R-:W-:Y:S01]  /*4eb0*/  FMUL.FTZ R62, R38, R121 ;  /* 0x00000079263e7220 */ /* 0x000fe20000410000 */
[-C--:B------:R-:W-:Y:S01]  /*4ec0*/  FFMA.FTZ R61, R36, R58.reuse, -R61 ;  /* 0x0000003a243d7223 */ /* 0x080fe2000001083d */
[----:B------:R-:W-:Y:S01]  /*4ed0*/  FFMA.FTZ R60, R51, R58, R60 ;  /* 0x0000003a333c7223 */ /* 0x000fe2000001003c */
[-C--:B------:R-:W-:Y:S01]  /*4ee0*/  FFMA.FTZ R59, R38, R120.reuse, -R59 ;  /* 0x00000078263b7223 */ /* 0x080fe2000001083b */
[----:B------:R-:W-:-:S03]  /*4ef0*/  FFMA.FTZ R62, R57, R120, R62 ;  /* 0x00000078393e7223 */ /* 0x000fc6000001003e */
[----:B------:R-:W-:Y:S02]  /*4f00*/  F2FP.F16.F32.PACK_AB R36, R60, R61 ;  /* 0x0000003d3c24723e */ /* 0x000fe400000000ff */
[----:B------:R-:W-:-:S07]  /*4f10*/  F2FP.F16.F32.PACK_AB R38, R62, R59 ;  /* 0x0000003b3e26723e */ /* 0x000fce00000000ff */
.L_x_1579:
[----:B------:R-:W-:Y:S05]  /*4f20*/  BSYNC B2 ;  /* 0x0000000000027941 */ /* 0x000fea0003800000 */
.L_x_1578:
[----:B------:R-:W-:Y:S02]  /*4f30*/  ULDC.64 UR4, c[0x0][0x208] ;  /* 0x0000820000047ab9 */ /* 0x000fe40000000a00 */
[----:B--2---:R1:W-:Y:S03]  /*4f40*/  STG.E.128 desc[UR4][R48.64], R36 ;  /* 0x0000002430007986 */ /* 0x0043e6000c101d04 */
.L_x_1577:
[----:B------:R-:W-:Y:S05]  /*4f50*/  BSYNC B1 ;  /* 0x0000000000017941 */ /* 0x000fea0003800000 */
.L_x_1576:
[----:B------:R-:W-:Y:S01]  /*4f60*/  ISETP.NE.AND P3, PT, R93, RZ, PT ;  /* 0x000000ff5d00720c */ /* 0x000fe20003f65270 */
[----:B------:R-:W-:-:S12]  /*4f70*/  BSSY B1, `(.L_x_1580) ;  /* 0x0000033000017945 */ /* 0x000fd80003800000 */
[----:B------:R-:W-:Y:S05]  /*4f80*/  @!P3 BRA `(.L_x_1581) ;  /* 0x0000000000c4b947 */ /* 0x000fea0003800000 */
[----:B-1234-:R1:W2:Y:S01]  /*4f90*/  LDS.128 R36, [R103+0x23400] ;  /* 0x0234000067247984 */ /* 0x01e2a20000000c00 */
[----:B------:R-:W-:Y:S01]  /*4fa0*/  ISETP.GE.AND P3, PT, R234, R116, PT ;  /* 0x00000074ea00720c */ /* 0x000fe20003f66270 */
[----:B------:R-:W-:-:S12]  /*4fb0*/  BSSY B2, `(.L_x_1582) ;  /* 0x000002c000027945 */ /* 0x000fd80003800000 */
[----:B-1----:R-:W-:Y:S05]  /*4fc0*/  @P3 BRA `(.L_x_1583) ;  /* 0x0000000000a83947 */ /* 0x002fea0003800000 */
[----:B------:R-:W-:Y:S01]  /*4fd0*/  SHF.R.U64 R52, R52, 0x10, R53 ;  /* 0x0000001034347819 */ /* 0x000fe20000001235 */
[----:B--2---:R-:W-:Y:S01]  /*4fe0*/  IMAD.MOV.U32 R51, RZ, RZ, R39 ;  /* 0x000000ffff337224 */ /* 0x004fe200078e0027 */
[----:B------:R-:W-:Y:S01]  /*4ff0*/  SHF.R.U32.HI R57, RZ, 0x10, R53 ;  /* 0x00000010ff397819 */ /* 0x000fe20000011635 */
[----:B------:R-:W-:Y:S01]  /*5000*/  IMAD.MOV.U32 R50, RZ, RZ, R36 ;  /* 0x000000ffff327224 */ /* 0x000fe200078e0024 */
[--C-:B------:R-:W-:Y:S01]  /*5010*/  SHF.R.U64 R53, R54, 0x10, R55.reuse ;  /* 0x0000001036357819 */ /* 0x100fe20000001237 */
[--C-:B------:R-:W-:Y:S01]  /*5020*/  HADD2.F32 R39, -RZ, R37.reuse.H1_H1 ;  /* 0x30000025ff277230 */ /* 0x100fe20000004100 */
[----:B------:R-:W-:Y:S01]  /*5030*/  SHF.R.U32.HI R56, RZ, 0x10, R55 ;  /* 0x00000010ff387819 */ /* 0x000fe20000011637 */
[----:B------:R-:W-:Y:S02]  /*5040*/  HADD2.F32 R36, -RZ, R37.H0_H0 ;  /* 0x20000025ff247230 */ /* 0x000fe40000004100 */
[----:B------:R-:W-:Y:S02]  /*5050*/  HADD2.F32 R53, -RZ, R53.H0_H0 ;  /* 0x20000035ff357230 */ /* 0x000fe40000004100 */
[----:B------:R-:W-:-:S02]  /*5060*/  HADD2.F32 R56, -RZ, R56.H0_H0 ;  /* 0x20000038ff387230 */ /* 0x000fc40000004100 */
[--C-:B------:R-:W-:Y:S02]  /*5070*/  HADD2.F32 R37, -RZ, R51.reuse.H1_H1 ;  /* 0x30000033ff257230 */ /* 0x100fe40000004100 */
[-C--:B------:R-:W-:Y:S01]  /*5080*/  FMUL.FTZ R55, R39, R53.reuse ;  /* 0x0000003527377220 */ /* 0x080fe20000410000 */
[----:B------:R-:W-:Y:S02]  /*5090*/  HADD2.F32 R51, -RZ, R51.H0_H0 ;  /* 0x20000033ff337230 */ /* 0x000fe40000004100 */
[C---:B------:R-:W-:Y:S01]  /*50a0*/  FMUL.FTZ R58, R36.reuse, R53 ;  /* 0x00000035243a7220 */ /* 0x040fe20000410000 */
[----:B------:R-:W-:Y:S02]  /*50b0*/  HADD2.F32 R52, -RZ, R52.H0_H0 ;  /* 0x20000034ff347230 */ /* 0x000fe40000004100 */
[-C--:B------:R-:W-:Y:S01]  /*50c0*/  FMUL.FTZ R60, R37, R56.reuse ;  /* 0x00000038253c7220 */ /* 0x080fe20000410000 */
[----:B------:R-:W-:Y:S02]  /*50d0*/  HADD2.F32 R54, -RZ, R57.H0_H0 ;  /* 0x20000039ff367230 */ /* 0x000fe40000004100 */
[----:B------:R-:W-:Y:S01]  /*50e0*/  FMUL.FTZ R56, R51, R56 ;  /* 0x0000003833387220 */ /* 0x000fe20000410000 */
[-C--:B------:R-:W-:Y:S01]  /*50f0*/  FFMA.FTZ R36, R36, R52.reuse, -R55 ;  /* 0x0000003424247223 */ /* 0x080fe20000010837 */
[----:B------:R-:W-:-:S02]  /*5100*/  FFMA.FTZ R55, R39, R52, R58 ;  /* 0x0000003427377223 */ /* 0x000fc4000001003a */
[-C--:B------:R-:W-:Y:S01]  /*5110*/  FFMA.FTZ R59, R37, R54.reuse, R56 ;  /* 0x00000036253b7223 */ /* 0x080fe20000010038 */
[--C-:B------:R-:W-:Y:S02]  /*5120*/  HADD2.F32 R52, -RZ, R119.reuse.H0_H0 ;  /* 0x20000077ff347230 */ /* 0x100fe40000004100 */
[----:B------:R-:W-:Y:S01]  /*5130*/  FFMA.FTZ R60, R51, R54, -R60 ;  /* 0x00000036333c7223 */ /* 0x000fe2000001083c */
[----:B------:R-:W-:Y:S02]  /*5140*/  HADD2.F32 R37, -RZ, R50.H1_H1 ;  /* 0x30000032ff257230 */ /* 0x000fe40000004100 */
[----:B------:R-:W-:Y:S02]  /*5150*/  HADD2.F32 R39, -RZ, R38.H1_H1 ;  /* 0x30000026ff277230 */ /* 0x000fe40000004100 */
[----:B------:R-:W-:Y:S02]  /*5160*/  HADD2.F32 R119, -RZ, R119.H1_H1 ;  /* 0x30000077ff777230 */ /* 0x000fe40000004100 */
[----:B------:R-:W-:Y:S01]  /*5170*/  FMUL.FTZ R53, R37, R52 ;  /* 0x0000003425357220 */ /* 0x000fe20000410000 */
[----:B------:R-:W-:-:S02]  /*5180*/  HADD2.F32 R50, -RZ, R50.H0_H0 ;  /* 0x20000032ff327230 */ /* 0x000fc40000004100 */
[----:B------:R-:W-:Y:S02]  /*5190*/  HADD2.F32 R38, -RZ, R38.H0_H0 ;  /* 0x20000026ff267230 */ /* 0x000fe40000004100 */
[-C--:B------:R-:W-:Y:S01]  /*51a0*/  FMUL.FTZ R57, R39, R119.reuse ;  /* 0x0000007727397220 */ /* 0x080fe20000410000 */
[--C-:B------:R-:W-:Y:S02]  /*51b0*/  HADD2.F32 R51, -RZ, R118.reuse.H1_H1 ;  /* 0x30000076ff337230 */ /* 0x100fe40000004100 */
[----:B------:R-:W-:Y:S01]  /*51c0*/  FMUL.FTZ R52, R50, R52 ;  /* 0x0000003432347220 */ /* 0x000fe20000410000 */
[----:B------:R-:W-:Y:S02]  /*51d0*/  HADD2.F32 R118, -RZ, R118.H0_H0 ;  /* 0x20000076ff767230 */ /* 0x000fe40000004100 */
[----:B------:R-:W-:Y:S01]  /*51e0*/  FMUL.FTZ R54, R38, R119 ;  /* 0x0000007726367220 */ /* 0x000fe20000410000 */
[-C--:B------:R-:W-:Y:S01]  /*51f0*/  FFMA.FTZ R53, R50, R51.reuse, -R53 ;  /* 0x0000003332357223 */ /* 0x080fe20000010835 */
[----:B------:R-:W-:Y:S01]  /*5200*/  FFMA.FTZ R52, R37, R51, R52 ;  /* 0x0000003325347223 */ /* 0x000fe20000010034 */
[-C--:B------:R-:W-:Y:S01]  /*5210*/  FFMA.FTZ R57, R38, R118.reuse, -R57 ;  /* 0x0000007626397223 */ /* 0x080fe20000010839 */
[----:B------:R-:W-:Y:S01]  /*5220*/  FFMA.FTZ R54, R39, R118, R54 ;  /* 0x0000007627367223 */ /* 0x000fe20000010036 */
[----:B------:R-:W-:-:S02]  /*5230*/  F2FP.F16.F32.PACK_AB R37, R55, R36 ;  /* 0x000000243725723e */ /* 0x000fc400000000ff */
[----:B------:R-:W-:Y:S02]  /*5240*/  F2FP.F16.F32.PACK_AB R39, R59, R60 ;  /* 0x0000003c3b27723e */ /* 0x000fe400000000ff */
[----:B------:R-:W-:Y:S02]  /*5250*/  F2FP.F16.F32.PACK_AB R36, R52, R53 ;  /* 0x000000353424723e */ /* 0x000fe400000000ff */
[----:B------:R-:W-:-:S07]  /*5260*/  F2FP.F16.F32.PACK_AB R38, R54, R57 ;  /* 0x000000393626723e */ /* 0x000fce00000000ff */
.L_x_1583:
[----:B------:R-:W-:Y:S05]  /*5270*/  BSYNC B2 ;  /* 0x0000000000027941 */ /* 0x000fea0003800000 */
.L_x_1582:
[----:B------:R-:W-:Y:S02]  /*5280*/  ULDC.64 UR4, c[0x0][0x208] ;  /* 0x0000820000047ab9 */ /* 0x000fe40000000a00 */
[----:B--2---:R1:W-:Y:S03]  /*5290*/  STG.E.128 desc[UR4][R48.64+0x80], R36 ;  /* 0x0000802430007986 */ /* 0x0043e6000c101d04 */
.L_x_1581:
[----:B------:R-:W-:Y:S05]  /*52a0*/  BSYNC B1 ;  /* 0x0000000000017941 */ /* 0x000fea0003800000 */
.L_x_1580:
[----:B------:R-:W-:Y:S01]  /*52b0*/  ISETP.NE.AND P3, PT, R94, RZ, PT ;  /* 0x000000ff5e00720c */ /* 0x000fe20003f65270 */
[----:B------:R-:W-:-:S12]  /*52c0*/  BSSY B1, `(.L_x_1584) ;  /* 0x0000032000017945 */ /* 0x000fd80003800000 */
[----:B------:R-:W-:Y:S05]  /*52d0*/  @!P3 BRA `(.L_x_1585) ;  /* 0x0000000000c0b947 */ /* 0x000fea0003800000 */
[----:B-1234-:R1:W2:Y:S01]  /*52e0*/  LDS.128 R36, [R103+0x25400] ;  /* 0x0254000067247984 */ /* 0x01e2a20000000c00 */
[----:B------:R-:W-:Y:S01]  /*52f0*/  ISETP.GE.AND P3, PT, R233, R116, PT ;  /* 0x00000074e900720c */ /* 0x000fe20003f66270 */
[----:B------:R-:W-:-:S12]  /*5300*/  BSSY B2, `(.L_x_1586) ;  /* 0x000002b000027945 */ /* 0x000fd80003800000 */
[----:B-1----:R-:W-:Y:S05]  /*5310*/  @P3 BRA `(.L_x_1587) ;  /* 0x0000000000a43947 */ /* 0x002fea0003800000 */
[--C-:B------:R-:W-:Y:S02]  /*5320*/  SHF.R.U64 R51, R44, 0x10, R45.reuse ;  /* 0x000000102c337819 */ /* 0x100fe4000000122d */
[----:B------:R-:W-:Y:S02]  /*5330*/  SHF.R.U32.HI R50, RZ, 0x10, R45 ;  /* 0x00000010ff327819 */ /* 0x000fe4000001162d */
[--C-:B------:R-:W-:Y:S01]  /*5340*/  SHF.R.U64 R45, R46, 0x10, R47.reuse ;  /* 0x000000102e2d7819 */ /* 0x100fe2000000122f */
[----:B------:R-:W-:Y:S01]  /*5350*/  HADD2.F32 R46, -RZ, R51.H0_H0 ;  /* 0x20000033ff2e7230 */ /* 0x000fe20000004100 */
[----:B------:R-:W-:Y:S01]  /*5360*/  SHF.R.U32.HI R52, RZ, 0x10, R47 ;  /* 0x00000010ff347819 */ /* 0x000fe2000001162f */
[----:B------:R-:W-:Y:S01]  /*5370*/  HADD2.F32 R50, -RZ, R50.H0_H0 ;  /* 0x20000032ff327230 */ /* 0x000fe20000004100 */
[----:B--2---:R-:W-:Y:S01]  /*5380*/  MOV R44, R38 ;  /* 0x00000026002c7202 */ /* 0x004fe20000000f00 */
[----:B------:R-:W-:Y:S02]  /*5390*/  HADD2.F32 R47, -RZ, R45.H0_H0 ;  /* 0x2000002dff2f7230 */ /* 0x000fe40000004100 */
[----:B------:R-:W-:-:S02]  /*53a0*/  HADD2.F32 R52, -RZ, R52.H0_H0 ;  /* 0x20000034ff347230 */ /* 0x000fc40000004100 */
[----:B------:R-:W-:Y:S02]  /*53b0*/  HADD2.F32 R38, -RZ, R37.H1_H1 ;  /* 0x30000025ff267230 */ /* 0x000fe40000004100 */
[--C-:B------:R-:W-:Y:S02]  /*53c0*/  HADD2.F32 R45, -RZ, R39.reuse.H1_H1 ;  /* 0x30000027ff2d7230 */ /* 0x100fe40000004100 */
[----:B------:R-:W-:Y:S02]  /*53d0*/  HADD2.F32 R39, -RZ, R39.H0_H0 ;  /* 0x20000027ff277230 */ /* 0x000fe40000004100 */
[----:B------:R-:W-:Y:S01]  /*53e0*/  FMUL.FTZ R54, R38, R47 ;  /* 0x0000002f26367220 */ /* 0x000fe20000410000 */
[----:B------:R-:W-:Y:S02]  /*53f0*/  HADD2.F32 R37, -RZ, R37.H0_H0 ;  /* 0x20000025ff257230 */ /* 0x000fe40000004100 */
[-C--:B------:R-:W-:Y:S01]  /*5400*/  FMUL.FTZ R56, R45, R52.reuse ;  /* 0x000000342d387220 */ /* 0x080fe20000410000 */
[----:B------:R-:W-:-:S02]  /*5410*/  FMUL.FTZ R52, R39, R52 ;  /* 0x0000003427347220 */ /* 0x000fc40000410000 */
[C---:B------:R-:W-:Y:S01]  /*5420*/  FMUL.FTZ R47, R37.reuse, R47 ;  /* 0x0000002f252f7220 */ /* 0x040fe20000410000 */
[----:B------:R-:W-:Y:S01]  /*5430*/  FFMA.FTZ R54, R37, R46, -R54 ;  /* 0x0000002e25367223 */ /* 0x000fe20000010836 */
[----:B------:R-:W-:Y:S01]  /*5440*/  FFMA.FTZ R53, R45, R50, R52 ;  /* 0x000000322d357223 */ /* 0x000fe20000010034 */
[--C-:B------:R-:W-:Y:S02]  /*5450*/  HADD2.F32 R37, -RZ, R36.reuse.H1_H1 ;  /* 0x30000024ff257230 */ /* 0x100fe40000004100 */
[----:B------:R-:W-:Y:S01]  /*5460*/  FFMA.FTZ R51, R38, R46, R47 ;  /* 0x0000002e26337223 */ /* 0x000fe2000001002f */
[--C-:B------:R-:W-:Y:S02]  /*5470*/  HADD2.F32 R45, -RZ, R117.reuse.H0_H0 ;  /* 0x20000075ff2d7230 */ /* 0x100fe40000004100 */
[----:B------:R-:W-:Y:S01]  /*5480*/  FFMA.FTZ R56, R39, R50, -R56 ;  /* 0x0000003227387223 */ /* 0x000fe20000010838 */
[----:B------:R-:W-:Y:S02]  /*5490*/  HADD2.F32 R36, -RZ, R36.H0_H0 ;  /* 0x20000024ff247230 */ /* 0x000fe40000004100 */
[----:B------:R-:W-:-:S02]  /*54a0*/  HADD2.F32 R117, -RZ, R117.H1_H1 ;  /* 0x30000075ff757230 */ /* 0x000fc40000004100 */
[CC--:B------:R-:W-:Y:S01]  /*54b0*/  FMUL.FTZ R47, R37.reuse, R45.reuse ;  /* 0x0000002d252f7220 */ /* 0x0c0fe20000410000 */
[--C-:B------:R-:W-:Y:S02]  /*54c0*/  HADD2.F32 R38, -RZ, R44.reuse.H1_H1 ;  /* 0x3000002cff267230 */ /* 0x100fe40000004100 */
[----:B------:R-:W-:Y:S01]  /*54d0*/  FMUL.FTZ R46, R36, R45 ;  /* 0x0000002d242e7220 */ /* 0x000fe20000410000 */
[----:B------:R-:W-:Y:S02]  /*54e0*/  HADD2.F32 R44, -RZ, R44.H0_H0 ;  /* 0x2000002cff2c7230 */ /* 0x000fe40000004100 */
[--C-:B------:R-:W-:Y:S02]  /*54f0*/  HADD2.F32 R39, -RZ, R115.reuse.H0_H0 ;  /* 0x20000073ff277230 */ /* 0x100fe40000004100 */
[-C--:B------:R-:W-:Y:S01]  /*5500*/  FMUL.FTZ R45, R38, R117.reuse ;  /* 0x00000075262d7220 */ /* 0x080fe20000410000 */
[----:B------:R-:W-:Y:S02]  /*5510*/  HADD2.F32 R115, -RZ, R115.H1_H1 ;  /* 0x30000073ff737230 */ /* 0x000fe40000004100 */
        /* <DEDUP_REMOVED lines=9> */
.L_x_1587:
[----:B------:R-:W-:Y:S05]  /*55b0*/  BSYNC B2 ;  /* 0x0000000000027941 */ /* 0x000fea0003800000 */
.L_x_1586:
[----:B------:R-:W-:Y:S02]  /*55c0*/  ULDC.64 UR4, c[0x0][0x208] ;  /* 0x0000820000047ab9 */ /* 0x000fe40000000a00 */
[----:B--2---:R1:W-:Y:S03]  /*55d0*/  STG.E.128 desc[UR4][R48.64+0x100], R36 ;  /* 0x0001002430007986 */ /* 0x0043e6000c101d04 */
.L_x_1585:
[----:B------:R-:W-:Y:S05]  /*55e0*/  BSYNC B1 ;  /* 0x0000000000017941 */ /* 0x000fea0003800000 */
.L_x_1584:
[----:B------:R-:W-:-:S13]  /*55f0*/  ISETP.NE.AND P3, PT, R95, RZ, PT ;  /* 0x000000ff5f00720c */ /* 0x000fda0003f65270 */
[----:B------:R-:W-:Y:S05]  /*5600*/  @!P3 BRA `(.L_x_1575) ;  /* 0x000000300050b947 */ /* 0x000fea0003800000 */
[----:B-1234-:R1:W2:Y:S01]  /*5610*/  LDS.128 R36, [R103+0x27400] ;  /* 0x0274000067247984 */ /* 0x01e2a20000000c00 */
[----:B------:R-:W-:Y:S01]  /*5620*/  ISETP.GE.AND P3, PT, R235, R116, PT ;  /* 0x00000074eb00720c */ /* 0x000fe20003f66270 */
[----:B------:R-:W-:-:S12]  /*5630*/  BSSY B1, `(.L_x_1588) ;  /* 0x000002b000017945 */ /* 0x000fd80003800000 */
[----:B-1----:R-:W-:Y:S05]  /*5640*/  @P3 BRA `(.L_x_1589) ;  /* 0x0000000000a43947 */ /* 0x002fea0003800000 */
[--C-:B------:R-:W-:Y:S01]  /*5650*/  SHF.R.U64 R45, R40, 0x10, R41.reuse ;  /* 0x00000010282d7819 */ /* 0x100fe20000001229 */
[----:B--2---:R-:W-:Y:S01]  /*5660*/  IMAD.MOV.U32 R40, RZ, RZ, R38 ;  /* 0x000000ffff287224 */ /* 0x004fe200078e0026 */
[----:B------:R-:W-:Y:S01]  /*5670*/  SHF.R.U32.HI R44, RZ, 0x10, R41 ;  /* 0x00000010ff2c7819 */ /* 0x000fe20000011629 */
[--C-:B------:R-:W-:Y:S01]  /*5680*/  HADD2.F32 R38, -RZ, R37.reuse.H1_H1 ;  /* 0x30000025ff267230 */ /* 0x100fe20000004100 */
[--C-:B------:R-:W-:Y:S01]  /*5690*/  SHF.R.U64 R41, R42, 0x10, R43.reuse ;  /* 0x000000102a297819 */ /* 0x100fe2000000122b */
[----:B------:R-:W-:Y:S01]  /*56a0*/  HADD2.F32 R37, -RZ, R37.H0_H0 ;  /* 0x20000025ff257230 */ /* 0x000fe20000004100 */
[----:B------:R-:W-:Y:S01]  /*56b0*/  SHF.R.U32.HI R46, RZ, 0x10, R43 ;  /* 0x00000010ff2e7819 */ /* 0x000fe2000001162b */
[----:B------:R-:W-:Y:S02]  /*56c0*/  HADD2.F32 R42, -RZ, R45.H0_H0 ;  /* 0x2000002dff2a7230 */ /* 0x000fe40000004100 */
[----:B------:R-:W-:Y:S02]  /*56d0*/  HADD2.F32 R43, -RZ, R41.H0_H0 ;  /* 0x20000029ff2b7230 */ /* 0x000fe40000004100 */
[----:B------:R-:W-:-:S02]  /*56e0*/  HADD2.F32 R46, -RZ, R46.H0_H0 ;  /* 0x2000002eff2e7230 */ /* 0x000fc40000004100 */
[--C-:B------:R-:W-:Y:S02]  /*56f0*/  HADD2.F32 R41, -RZ, R39.reuse.H1_H1 ;  /* 0x30000027ff297230 */ /* 0x100fe40000004100 */
[-C--:B------:R-:W-:Y:S01]  /*5700*/  FMUL.FTZ R50, R38, R43.reuse ;  /* 0x0000002b26327220 */ /* 0x080fe20000410000 */
[----:B------:R-:W-:Y:S02]  /*5710*/  HADD2.F32 R39, -RZ, R39.H0_H0 ;  /* 0x20000027ff277230 */ /* 0x000fe40000004100 */
[----:B------:R-:W-:Y:S01]  /*5720*/  FMUL.FTZ R43, R37, R43 ;  /* 0x0000002b252b7220 */ /* 0x000fe20000410000 */
[----:B------:R-:W-:Y:S02]  /*5730*/  HADD2.F32 R44, -RZ, R44.H0_H0 ;  /* 0x2000002cff2c7230 */ /* 0x000fe40000004100 */
[----:B------:R-:W-:Y:S01]  /*5740*/  FMUL.FTZ R52, R41, R46 ;  /* 0x0000002e29347220 */ /* 0x000fe20000410000 */
[----:B------:R-:W-:Y:S01]  /*5750*/  FFMA.FTZ R50, R37, R42, -R50 ;  /* 0x0000002a25327223 */ /* 0x000fe20000010832 */
[----:B------:R-:W-:Y:S01]  /*5760*/  FMUL.FTZ R46, R39, R46 ;  /* 0x0000002e272e7220 */ /* 0x000fe20000410000 */
[----:B------:R-:W-:-:S02]  /*5770*/  HADD2.F32 R37, -RZ, R36.H1_H1 ;  /* 0x30000024ff257230 */ /* 0x000fc40000004100 */
[----:B------:R-:W-:Y:S01]  /*5780*/  FFMA.FTZ R47, R38, R42, R43 ;  /* 0x0000002a262f7223 */ /* 0x000fe2000001002b */
[----:B------:R-:W-:Y:S02]  /*5790*/  HADD2.F32 R36, -RZ, R36.H0_H0 ;  /* 0x20000024ff247230 */ /* 0x000fe40000004100 */
[-C--:B------:R-:W-:Y:S01]  /*57a0*/  FFMA.FTZ R51, R41, R44.reuse, R46 ;  /* 0x0000002c29337223 */ /* 0x080fe2000001002e */
[--C-:B------:R-:W-:Y:S02]  /*57b0*/  HADD2.F32 R41, -RZ, R114.reuse.H0_H0 ;  /* 0x20000072ff297230 */ /* 0x100fe40000004100 */
[----:B------:R-:W-:Y:S01]  /*57c0*/  FFMA.FTZ R52, R39, R44, -R52 ;  /* 0x0000002c27347223 */ /* 0x000fe20000010834 */
[----:B------:R-:W-:Y:S02]  /*57d0*/  HADD2.F32 R43, -RZ, R114.H1_H1 ;  /* 0x30000072ff2b7230 */ /* 0x000fe40000004100 */
[--C-:B------:R-:W-:Y:S02]  /*57e0*/  HADD2.F32 R38, -RZ, R40.reuse.H1_H1 ;  /* 0x30000028ff267230 */ /* 0x100fe40000004100 */
[----:B------:R-:W-:Y:S01]  /*57f0*/  FMUL.FTZ R45, R37, R41 ;  /* 0x00000029252d7220 */ /* 0x000fe20000410000 */
[----:B------:R-:W-:-:S02]  /*5800*/  HADD2.F32 R40, -RZ, R40.H0_H0 ;  /* 0x20000028ff287230 */ /* 0x000fc40000004100 */
[----:B------:R-:W-:Y:S01]  /*5810*/  FMUL.FTZ R42, R36, R41 ;  /* 0x00000029242a7220 */ /* 0x000fe20000410000 */
        /* <DEDUP_REMOVED lines=12> */
.L_x_1589:
[----:B------:R-:W-:Y:S05]  /*58e0*/  BSYNC B1 ;  /* 0x0000000000017941 */ /* 0x000fea0003800000 */
.L_x_1588:
[----:B------:R-:W-:Y:S02]  /*58f0*/  ULDC.64 UR4, c[0x0][0x208] ;  /* 0x0000820000047ab9 */ /* 0x000fe40000000a00 */
[----:B--2---:R1:W-:Y:S01]  /*5900*/  STG.E.128 desc[UR4][R48.64+0x180], R36 ;  /* 0x0001802430007986 */ /* 0x0043e2000c101d04 */
[----:B------:R-:W-:Y:S05]  /*5910*/  BRA `(.L_x_1575) ;  /* 0x0000002c008c7947 */ /* 0x000fea0003800000 */
.L_x_1551:
        /* <DEDUP_REMOVED lines=16> */
[----:B------:R-:W-:Y:S01]  /*5a20*/  LEA R52, P3, R38, UR4, 0x1 ;  /* 0x0000000426347c11 */ /* 0x000fe2000f8608ff */
[----:B------:R-:W-:Y:S01]  /*5a30*/  IMAD.X R39, R99, 0x1, R32, P2 ;  /* 0x0000000163277824 */ /* 0x000fe200010e0620 */
[----:B------:R-:W-:Y:S01]  /*5a40*/  LEA R56, P2, R36, UR6, 0x1 ;  /* 0x0000000624387c11 */ /* 0x000fe2000f8408ff */
[----:B------:R-:W-:Y:S01]  /*5a50*/  IMAD.X R37, R109, 0x1, R34, P5 ;  /* 0x000000016d257824 */ /* 0x000fe200028e0622 */
[----:B------:R-:W-:Y:S02]  /*5a60*/  ISETP.GE.AND P5, PT, R226, R116, PT ;  /* 0x00000074e200720c */ /* 0x000fe40003fa6270 */
[----:B------:R-:W-:-:S02]  /*5a70*/  CS2R R42, SRZ ;  /* 0x00000000002a7805 */ /* 0x000fc4000001ff00 */
[----:B------:R-:W-:Y:S02]  /*5a80*/  LEA.HI.X R53, R38, UR5, R39, 0x1, P3 ;  /* 0x0000000526357c11 */ /* 0x000fe400098f0c27 */
[----:B------:R-:W-:Y:S02]  /*5a90*/  CS2R R40, SRZ ;  /* 0x0000000000287805 */ /* 0x000fe4000001ff00 */
[----:B------:R-:W-:Y:S02]  /*5aa0*/  ISETP.GE.AND P3, PT, R18, R116, PT ;  /* 0x000000741200720c */ /* 0x000fe40003f66270 */
[----:B------:R-:W-:Y:S02]  /*5ab0*/  CS2R R38, SRZ ;  /* 0x0000000000267805 */ /* 0x000fe4000001ff00 */
[----:B------:R-:W-:Y:S02]  /*5ac0*/  LEA.HI.X R57, R36, UR7, R37, 0x1, P2 ;  /* 0x0000000724397c11 */ /* 0x000fe400090f0c25 */
[----:B------:R-:W-:-:S02]  /*5ad0*/  CS2R R36, SRZ ;  /* 0x0000000000247805 */ /* 0x000fc4000001ff00 */
[----:B------:R-:W-:Y:S02]  /*5ae0*/  CS2R R50, SRZ ;  /* 0x0000000000327805 */ /* 0x000fe4000001ff00 */
[----:B------:R-:W-:Y:S02]  /*5af0*/  CS2R R48, SRZ ;  /* 0x0000000000307805 */ /* 0x000fe4000001ff00 */
[----:B------:R-:W-:Y:S02]  /*5b00*/  CS2R R46, SRZ ;  /* 0x00000000002e7805 */ /* 0x000fe4000001ff00 */
[----:B------:R-:W-:Y:S01]  /*5b10*/  CS2R R44, SRZ ;  /* 0x00000000002c7805 */ /* 0x000fe2000001ff00 */
[----:B------:R-:W-:Y:S02]  /*5b20*/  ULDC.64 UR8, c[0x0][0x208] ;  /* 0x0000820000087ab9 */ /* 0x000fe40000000a00 */
[----:B------:R0:W5:Y:S04]  /*5b30*/  @!P5 LDG.E.128 R36, desc[UR8][R52.64+0x80] ;  /* 0x000080083424d981 */ /* 0x000168000c1e1d00 */
[----:B------:R0:W5:Y:S04]  /*5b40*/  @!P3 LDG.E.128 R40, desc[UR8][R52.64] ;  /* 0x000000083428b981 */ /* 0x000168000c1e1d00 */
[----:B------:R0:W5:Y:S04]  /*5b50*/  @!P3 LDG.E.128 R48, desc[UR8][R56.64] ;  /* 0x000000083830b981 */ /* 0x000168000c1e1d00 */
[----:B------:R0:W5:Y:S02]  /*5b60*/  @!P5 LDG.E.128 R44, desc[UR8][R56.64+0x80] ;  /* 0x00008008382cd981 */ /* 0x000164000c1e1d00 */
.L_x_1591:
[----:B------:R-:W-:Y:S05]  /*5b70*/  BSYNC B1 ;  /* 0x0000000000017941 */ /* 0x000fea0003800000 */
.L_x_1590:
        /* <DEDUP_REMOVED lines=19> */
[----:B------:R-:W-:Y:S02]  /*5cb0*/  CS2R R64, SRZ ;  /* 0x0000000000407805 */ /* 0x000fe4000001ff00 */
[----:B------:R-:W-:Y:S02]  /*5cc0*/  CS2R R62, SRZ ;  /* 0x00000000003e7805 */ /* 0x000fe4000001ff00 */
[----:B------:R-:W-:Y:S02]  /*5cd0*/  IADD3.X R109, R34, R109, R26, P2, P5 ;  /* 0x0000006d226d7210 */ /* 0x000fe400017ea41a */
[----:B------:R-:W-:Y:S02]  /*5ce0*/  CS2R R60, SRZ ;  /* 0x00000000003c7805 */ /* 0x000fe4000001ff00 */
[----:B------:R-:W-:Y:S01]  /*5cf0*/  LEA R68, P5, R71, UR4, 0x1 ;  /* 0x0000000447447c11 */ /* 0x000fe2000f8a08ff */
[----:B------:R-:W-:Y:S01]  /*5d00*/  ULDC.64 UR8, c[0x0][0x208] ;  /* 0x0000820000087ab9 */ /* 0x000fe20000000a00 */
[----:B------:R-:W-:-:S02]  /*5d10*/  LEA R70, P2, R52, UR6, 0x1 ;  /* 0x0000000634467c11 */ /* 0x000fc4000f8408ff */
[----:B------:R-:W-:Y:S02]  /*5d20*/  LEA.HI.X R69, R71, UR5, R54, 0x1, P5 ;  /* 0x0000000547457c11 */ /* 0x000fe4000a8f0c36 */
[----:B------:R-:W-:Y:S02]  /*5d30*/  CS2R R54, SRZ ;  /* 0x0000000000367805 */ /* 0x000fe4000001ff00 */
[----:B------:R-:W-:Y:S02]  /*5d40*/  LEA.HI.X R71, R52, UR7, R109, 0x1, P2 ;  /* 0x0000000734477c11 */ /* 0x000fe400090f0c6d */
[----:B------:R-:W-:Y:S02]  /*5d50*/  CS2R R52, SRZ ;  /* 0x0000000000347805 */ /* 0x000fe4000001ff00 */
[-C--:B------:R-:W-:Y:S02]  /*5d60*/  ISETP.GE.AND P5, PT, R18, R116.reuse, PT ;  /* 0x000000741200720c */ /* 0x080fe40003fa6270 */
[----:B------:R-:W-:-:S11]  /*5d70*/  ISETP.GE.AND P2, PT, R226, R116, PT ;  /* 0x00000074e200720c */ /* 0x000fd60003f46270 */
[----:B------:R0:W5:Y:S04]  /*5d80*/  @!P5 LDG.E.128 R56, desc[UR8][R68.64] ;  /* 0x000000084438d981 */ /* 0x000168000c1e1d00 */
[----:B------:R0:W5:Y:S04]  /*5d90*/  @!P2 LDG.E.128 R52, desc[UR8][R68.64+0x80] ;  /* 0x000080084434a981 */ /* 0x000168000c1e1d00 */
[----:B------:R0:W5:Y:S04]  /*5da0*/  @!P5 LDG.E.128 R64, desc[UR8][R70.64] ;  /* 0x000000084640d981 */ /* 0x000168000c1e1d00 */
[----:B------:R0:W5:Y:S02]  /*5db0*/  @!P2 LDG.E.128 R60, desc[UR8][R70.64+0x80] ;  /* 0x00008008463ca981 */ /* 0x000164000c1e1d00 */
.L_x_1593:
[----:B------:R-:W-:Y:S05]  /*5dc0*/  BSYNC B1 ;  /* 0x0000000000017941 */ /* 0x000fea0003800000 */
.L_x_1592:
[----:B0-----:R-:W2:Y:S01]  /*5dd0*/  LDL R68, [R1+0x20] ;  /* 0x0000200001447983 */ /* 0x001ea20000100800 */
[----:B-----5:R-:W-:Y:S01]  /*5de0*/  IMAD.MOV.U32 R69, RZ, RZ, R39 ;  /* 0x000000ffff457224 */ /* 0x020fe200078e0027 */
[----:B------:R-:W-:Y:S01]  /*5df0*/  MOV R70, R42 ;  /* 0x0000002a00467202 */ /* 0x000fe20000000f00 */
[----:B------:R-:W-:-:S03]  /*5e00*/  IMAD.MOV.U32 R71, RZ, RZ, R43 ;  /* 0x000000ffff477224 */ /* 0x000fc600078e002b */
[----:B------:R-:W-:Y:S01]  /*5e10*/  PRMT R136, R69, 0x7610, R136 ;  /* 0x0000761045887816 */ /* 0x000fe20000000088 */
[----:B------:R-:W-:Y:S01]  /*5e20*/  IMAD.MOV.U32 R69, RZ, RZ, R37 ;  /* 0x000000ffff457224 */ /* 0x000fe200078e0025 */
[----:B------:R-:W-:Y:S02]  /*5e30*/  PRMT R137, R70, 0x7610, R137 ;  /* 0x0000761046897816 */ /* 0x000fe40000000089 */
[----:B------:R-:W-:Y:S02]  /*5e40*/  PRMT R140, R71, 0x7610, R140 ;  /* 0x00007610478c7816 */ /* 0x000fe4000000008c */
[----:B------:R-:W-:Y:S01]  /*5e50*/  PRMT R136, R136, 0x5410, R69 ;  /* 0x0000541088887816 */ /* 0x000fe20000000045 */
[----:B------:R-:W-:-:S05]  /*5e60*/  IMAD.MOV.U32 R69, RZ, RZ, R41 ;  /* 0x000000ffff457224 */ /* 0x000fca00078e0029 */
[----:B------:R-:W-:Y:S01]  /*5e70*/  PRMT R124, R69, 0x7610, R124 ;  /* 0x00007610457c7816 */ /* 0x000fe2000000007c */
[----:B------:R-:W-:-:S05]  /*5e80*/  IMAD.MOV.U32 R69, RZ, RZ, R47 ;  /* 0x000000ffff457224 */ /* 0x000fca00078e002f */
[----:B------:R-:W-:Y:S01]  /*5e90*/  PRMT R137, R137, 0x5410, R69 ;  /* 0x0000541089897816 */ /* 0x000fe20000000045 */
[----:B------:R-:W-:Y:S01]  /*5ea0*/  IMAD.MOV.U32 R69, RZ, RZ, R45 ;  /* 0x000000ffff457224 */ /* 0x000fe200078e002d */
[----:B--2---:R-:W-:Y:S01]  /*5eb0*/  R2UR UR4, R68 ;  /* 0x00000000440472ca */ /* 0x004fe200000e0000 */
[----:B------:R-:W-:-:S05]  /*5ec0*/  IMAD.MOV.U32 R68, RZ, RZ, R38 ;  /* 0x000000ffff447224 */ /* 0x000fca00078e0026 */
[----:B------:R-:W-:Y:S01]  /*5ed0*/  PRMT R134, R68, 0x7610, R134 ;  /* 0x0000761044867816 */ /* 0x000fe20000000086 */
[----:B------:R-:W-:-:S05]  /*5ee0*/  IMAD.MOV.U32 R68, RZ, RZ, R36 ;  /* 0x000000ffff447224 */ /* 0x000fca00078e0024 */
[----:B------:R-:W-:Y:S01]  /*5ef0*/  PRMT R135, R68, 0x7610, R135 ;  /* 0x0000761044877816 */ /* 0x000fe20000000087 */
[----:B------:R-:W-:Y:S01]  /*5f00*/  IMAD.MOV.U32 R68, RZ, RZ, R40 ;  /* 0x000000ffff447224 */ /* 0x000fe200078e0028 */
[----:B------:R-:W-:-:S04]  /*5f10*/  UISETP.NE.AND UP0, UPT, UR4, 0x3, UPT ;  /* 0x000000030400788c */ /* 0x000fc8000bf05270 */
[----:B------:R-:W-:Y:S01]  /*5f20*/  PRMT R138, R138, 0x5410, R68 ;  /* 0x000054108a8a7816 */ /* 0x000fe20000000044 */
[----:B------:R-:W-:Y:S01]  /*5f30*/  IMAD.MOV.U32 R68, RZ, RZ, R46 ;  /* 0x000000ffff447224 */ /* 0x000fe200078e002e */
[----:B------:R-:W-:Y:S02]  /*5f40*/  PLOP3.LUT P2, PT, PT, PT, UP0, 0x80, 0x0 ;  /* 0x000000000000781c */ /* 0x000fe40003f4f008 */
[----:B------:R-:W-:Y:S02]  /*5f50*/  PRMT R138, R69, 0x7610, R138 ;  /* 0x00007610458a7816 */ /* 0x000fe4000000008a */
[----:B------:R-:W-:Y:S01]  /*5f60*/  PRMT R134, R134, 0x5410, R68 ;  /* 0x0000541086867816 */ /* 0x000fe20000000044 */
[----:B------:R-:W-:Y:S01]  /*5f70*/  IMAD.MOV.U32 R68, RZ, RZ, R44 ;  /* 0x000000ffff447224 */ /* 0x000fe200078e002c */
[----:B------:R-:W-:-:S04]  /*5f80*/  MOV R69, R51 ;  /* 0x0000003300457202 */ /* 0x000fc80000000f00 */
[----:B------:R-:W-:Y:S01]  /*5f90*/  PRMT R135, R135, 0x5410, R68 ;  /* 0x0000541087877816 */ /* 0x000fe20000000044 */
[----:B------:R-:W-:Y:S01]  /*5fa0*/  IMAD.MOV.U32 R68, RZ, RZ, R50 ;  /* 0x000000ffff447224 */ /* 0x000fe200078e0032 */
[----:B------:R-:W-:Y:S01]  /*5fb0*/  PRMT R140, R140, 0x5410, R69 ;  /* 0x000054108c8c7816 */ /* 0x000fe20000000045 */
[----:B------:R-:W-:-:S03]  /*5fc0*/  IMAD.MOV.U32 R69, RZ, RZ, R48 ;  /* 0x000000ffff457224 */ /* 0x000fc600078e0030 */
[----:B------:R-:W-:Y:S01]  /*5fd0*/  PRMT R139, R68, 0x7610, R139 ;  /* 0x00007610448b7816 */ /* 0x000fe2000000008b */
        /* <DEDUP_REMOVED lines=27> */
[----:B------:R-:W-:Y:S06]  /*6190*/  @!P2 BRA `(.L_x_1594) ;  /* 0x000000000004a947 */ /* 0x000fec0003800000 */
[----:B------:R-:W-:Y:S01]  /*61a0*/  BPT.TRAP 0x1 ;  /* 0x000000040000795c */ /* 0x000fe20000300000 */
.L_x_1594:
[----:B------:R-:W-:Y:S01]  /*61b0*/  IMAD R99, R17, 0x8, R16 ;  /* 0x0000000811637824 */ /* 0x000fe200078e0210 */
[----:B------:R-:W-:Y:S01]  /*61c0*/  SHF.L.U32 R109, R237, 0x1f, RZ ;  /* 0x0000001fed6d7819 */ /* 0x000fe200000006ff */
[----:B------:R-:W0:Y:S01]  /*61d0*/  LDC R117, c[0x0][0x2f4] ;  /* 0x0000bd00ff757b82 */ /* 0x000e220000000800 */
[----:B------:R-:W-:Y:S01]  /*61e0*/  BSSY B1, `(.L_x_1595) ;  /* 0x0000004000017945 */ /* 0x000fe20003800000 */
[----:B------:R-:W-:Y:S01]  /*61f0*/  IMAD.MOV.U32 R111, RZ, RZ, R72 ;  /* 0x000000ffff6f7224 */ /* 0x000fe200078e0048 */
[----:B------:R-:W1:Y:S02]  /*6200*/  SYNCS.PHASECHK.TRANS64.TRYWAIT P5, [R99+URZ+0x30890], R109 ;  /* 0x0308906d630075a7 */ /* 0x000e6400080a017f */
[----:B-1----:R-:W-:Y:S05]  /*6210*/  @!P5 BRA `(.L_x_1596) ;  /* 0x0000027400f8d947 */ /* 0x002fea0003800000 */
.L_x_2029:
[----:B------:R-:W-:Y:S05]  /*6220*/  BSYNC B1 ;  /* 0x0000000000017941 */ /* 0x000fea0003800000 */
.L_x_1595:
[----:B------:R-:W2:Y:S01]  /*6230*/  LDC.64 R112, c[0x0][0x300] ;  /* 0x0000c000ff707b82 */ /* 0x000ea20000000a00 */
[----:B------:R-:W-:Y:S01]  /*6240*/  BSSY B1, `(.L_x_1597) ;  /* 0x0000115000017945 */ /* 0x000fe20003800000 */
[----:B0-----:R-:W-:-:S03]  /*6250*/  IMAD.IADD R118, R117, 0x1, -R29 ;  /* 0x0000000175767824 */ /* 0x001fc600078e0a1d */
[----:B------:R-:W-:Y:S05]  /*6260*/  @P4 BRA `(.L_x_1598) ;  /* 0x0000001000484947 */ /* 0x000fea0003800000 */
[----:B------:R-:W-:Y:S01]  /*6270*/  ISETP.NE.AND P4, PT, R30, RZ, PT ;  /* 0x000000ff1e00720c */ /* 0x000fe20003f85270 */
[-C--:B--2---:R-:W-:Y:S01]  /*6280*/  IMAD.WIDE.U32 R114, R23, R112.reuse, R110 ;  /* 0x0000007017727225 */ /* 0x084fe200078e006e */
[----:B------:R-:W-:Y:S01]  /*6290*/  SHF.R.S32.HI R68, RZ, 0x1f, R23 ;  /* 0x0000001fff447819 */ /* 0x000fe20000011417 */
[----:B------:R-:W-:Y:S04]  /*62a0*/  BSSY B2, `(.L_x_1599) ;  /* 0x0000089000027945 */ /* 0x000fe80003800000 */
[----:B------:R-:W-:-:S04]  /*62b0*/  IMAD R119, R68, R112, RZ ;  /* 0x0000007044777224 */ /* 0x000fc800078e02ff */
[----:B------:R-:W-:-:S04]  /*62c0*/  IMAD R119, R23, R113, R119 ;  /* 0x0000007117777224 */ /* 0x000fc800078e0277 */
[----:B------:R-:W-:Y:S01]  /*62d0*/  IMAD.IADD R119, R119, 0x1, R115 ;  /* 0x0000000177777824 */ /* 0x000fe200078e0273 */
[----:B------:R-:W-:Y:S06]  /*62e0*/  @!P4 BRA `(.L_x_1600) ;  /* 0x000000080010c947 */ /* 0x000fec0003800000 */
[----:B------:R-:W2:Y:S01]  /*62f0*/  LDL R70, [R1+0x28] ;  /* 0x0000280001467983 */ /* 0x000ea20000100800 */
[----:B------:R-:W-:Y:S01]  /*6300*/  SEL R68, R29, R118, !P0 ;  /* 0x000000761d447207 */ /* 0x000fe20004000000 */
[C---:B------:R-:W-:Y:S01]  /*6310*/  IMAD.SHL.U32 R71, R23.reuse, 0x40, RZ ;  /* 0x0000004017477824 */ /* 0x040fe200078e00ff */
[----:B------:R-:W-:Y:S01]  /*6320*/  ISETP.GE.AND P4, PT, R18, R116, PT ;  /* 0x000000741200720c */ /* 0x000fe20003f86270 */
[----:B------:R-:W-:Y:S01]  /*6330*/  IMAD.SHL.U32 R72, R23, 0x40, RZ ;  /* 0x0000004017487824 */ /* 0x000fe200078e00ff */
[----:B------:R-:W-:Y:S01]  /*6340*/  SHF.R.S32.HI R69, RZ, 0x1f, R68 ;  /* 0x0000001fff457819 */ /* 0x000fe20000011444 */
[----:B------:R-:W-:Y:S01]  /*6350*/  BSSY B3, `(.L_x_1601) ;  /* 0x0000070000037945 */ /* 0x000fe20003800000 */
[----:B------:R-:W-:Y:S02]  /*6360*/  LOP3.LUT R71, R71, 0x1c0, RZ, 0xc0, !PT ;  /* 0x000001c047477812 */ /* 0x000fe400078ec0ff */
[----:B------:R-:W-:Y:S02]  /*6370*/  LEA.HI R68, R69, R68, RZ, 0x4 ;  /* 0x0000004445447211 */ /* 0x000fe400078f20ff */
[----:B------:R-:W-:-:S02]  /*6380*/  SHF.R.U32.HI R71, RZ, 0x3, R71 ;  /* 0x00000003ff477819 */ /* 0x000fc40000011647 */
[----:B------:R-:W-:-:S04]  /*6390*/  LEA.HI.SX32 R68, R68, R35, 0x1c ;  /* 0x0000002344447211 */ /* 0x000fc800078fe2ff */
[----:B------:R-:W-:Y:S01]  /*63a0*/  SHF.R.S32.HI R69, RZ, 0x1f, R68 ;  /* 0x0000001fff457819 */ /* 0x000fe20000011444 */
[----:B------:R-:W-:-:S03]  /*63b0*/  IMAD.SHL.U32 R120, R68, 0x8, RZ ;  /* 0x0000000844787824 */ /* 0x000fc600078e00ff */
[----:B------:R-:W-:Y:S02]  /*63c0*/  LEA.HI R68, R69, R68, RZ, 0x3 ;  /* 0x0000004445447211 */ /* 0x000fe400078f18ff */
[----:B------:R-:W-:-:S03]  /*63d0*/  LOP3.LUT R69, R120, 0x38, RZ, 0xc0, !PT ;  /* 0x0000003878457812 */ /* 0x000fc600078ec0ff */
[----:B------:R-:W-:Y:S01]  /*63e0*/  IMAD.SHL.U32 R68, R68, 0x200, RZ ;  /* 0x0000020044447824 */ /* 0x000fe200078e00ff */
[----:B------:R-:W-:-:S04]  /*63f0*/  LOP3.LUT R69, R69, 0x1c0, R72, 0xf8, !PT ;  /* 0x000001c045457812 */ /* 0x000fc800078ef848 */
[----:B------:R-:W-:Y:S02]  /*6400*/  LOP3.LUT R68, R68, 0x7ffff000, RZ, 0xc0, !PT ;  /* 0x7ffff00044447812 */ /* 0x000fe400078ec0ff */
[----:B------:R-:W-:-:S04]  /*6410*/  LOP3.LUT R69, R69, R71, RZ, 0x3c, !PT ;  /* 0x0000004745457212 */ /* 0x000fc800078e3cff */
[----:B--2---:R-:W-:-:S04]  /*6420*/  IADD3 R68, R69, R68, R70 ;  /* 0x0000004445447210 */ /* 0x004fc80007ffe046 */
[C---:B------:R-:W-:Y:S01]  /*6430*/  LEA R72, R17.reuse, R68, 0xe ;  /* 0x0000004411487211 */ /* 0x040fe200078e70ff */
[----:B------:R-:W-:-:S04]  /*6440*/  IMAD R68, R17, 0x4000, R6 ;  /* 0x0000400011447824 */ /* 0x000fc800078e0206 */
[--C-:B------:R-:W-:Y:S02]  /*6450*/  IMAD R68, R68, 0x2, R16.reuse ;  /* 0x0000000244447824 */ /* 0x100fe400078e0210 */
[----:B------:R-:W-:-:S04]  /*6460*/  IMAD R72, R72, 0x2, R16 ;  /* 0x0000000248487824 */ /* 0x000fc800078e0210 */
[----:B------:R-:W0:Y:S04]  /*6470*/  LDS.128 R68, [R68+0x20400] ;  /* 0x0204000044447984 */ /* 0x000e280000000c00 */
[----:B------:R-:W2:Y:S01]  /*6480*/  LDS.128 R72, [R72+0x20400] ;  /* 0x0204000048487984 */ /* 0x000ea20000000c00 */
[----:B------:R-:W-:Y:S05]  /*6490*/  @P4 BRA `(.L_x_1602) ;  /* 0x00000004006c4947 */ /* 0x000fea0003800000 */
[----:B--2---:R-:W-:Y:S01]  /*64a0*/  IMAD.MOV.U32 R123, RZ, RZ, R73 ;  /* 0x000000ffff7b7224 */ /* 0x004fe200078e0049 */
[----:B------:R-:W-:Y:S01]  /*64b0*/  SHF.R.U64 R40, R40, 0x10, R41 ;  /* 0x0000001028287819 */ /* 0x000fe20000001229 */
[----:B0-----:R-:W-:Y:S01]  /*64c0*/  IMAD.MOV.U32 R122, RZ, RZ, R69 ;  /* 0x000000ffff7a7224 */ /* 0x001fe200078e0045 */
[----:B------:R-:W-:Y:S01]  /*64d0*/  SHF.R.U32.HI R41, RZ, 0x10, R41 ;  /* 0x00000010ff297819 */ /* 0x000fe20000011629 */
[----:B------:R-:W-:Y:S01]  /*64e0*/  HADD2.F32 R121, -RZ, R121.H0_H0 ;  /* 0x20000079ff797230 */ /* 0x000fe20000004100 */
[----:B------:R-:W-:Y:S01]  /*64f0*/  SHF.R.U64 R42, R42, 0x10, R43 ;  /* 0x000000102a2a7819 */ /* 0x000fe2000000122b */
[----:B------:R-:W-:Y:S02]  /*6500*/  HADD2.F32 R69, -RZ, R123.H0_H0 ;  /* 0x2000007bff457230 */ /* 0x000fe40000004100 */
[----:B------:R-:W-:Y:S02]  /*6510*/  HADD2.F32 R125, -RZ, R122.H0_H0 ;  /* 0x2000007aff7d7230 */ /* 0x000fe40000004100 */
[----:B------:R-:W-:-:S02]  /*6520*/  HADD2.F32 R124, -RZ, R124.H0_H0 ;  /* 0x2000007cff7c7230 */ /* 0x000fc40000004100 */
[-C--:B------:R-:W-:Y:S01]  /*6530*/  FMUL.FTZ R73, R69, R121.reuse ;  /* 0x0000007945497220 */ /* 0x080fe20000410000 */
[----:B------:R-:W-:Y:S02]  /*6540*/  HADD2.F32 R41, -RZ, R41.H0_H0 ;  /* 0x20000029ff297230 */ /* 0x000fe40000004100 */
[C---:B------:R-:W-:Y:S01]  /*6550*/  FMUL.FTZ R121, R125.reuse, R121 ;  /* 0x000000797d797220 */ /* 0x040fe20000410000 */
[----:B------:R-:W-:Y:S02]  /*6560*/  HADD2.F32 R42, -RZ, R42.H0_H0 ;  /* 0x2000002aff2a7230 */ /* 0x000fe40000004100 */
[-C--:B------:R-:W-:Y:S01]  /*6570*/  FFMA.FTZ R73, R125, R124.reuse, -R73 ;  /* 0x0000007c7d497223 */ /* 0x080fe20000010849 */
[----:B------:R-:W-:Y:S01]  /*6580*/  FFMA.FTZ R69, R69, R124, R121 ;  /* 0x0000007c45457223 */ /* 0x000fe20000010079 */
[--C-:B------:R-:W-:Y:S02]  /*6590*/  SHF.R.U32.HI R124, RZ, 0x10, R49.reuse ;  /* 0x00000010ff7c7819 */ /* 0x100fe40000011631 */
[----:B------:R-:W-:Y:S01]  /*65a0*/  SHF.R.U64 R121, R48, 0x10, R49 ;  /* 0x0000001030797819 */ /* 0x000fe20000001231 */
[----:B------:R-:W-:-:S02]  /*65b0*/  HADD2.F32 R48, -RZ, R123.H1_H1 ;  /* 0x3000007bff307230 */ /* 0x000fc40000004100 */
[----:B------:R-:W-:Y:S02]  /*65c0*/  HADD2.F32 R124, -RZ, R124.H0_H0 ;  /* 0x2000007cff7c7230 */ /* 0x000fe40000004100 */
[----:B------:R-:W-:Y:S02]  /*65d0*/  HADD2.F32 R49, -RZ, R122.H1_H1 ;  /* 0x3000007aff317230 */ /* 0x000fe40000004100 */
[----:B------:R-:W-:Y:S02]  /*65e0*/  HADD2.F32 R121, -RZ, R121.H0_H0 ;  /* 0x20000079ff797230 */ /* 0x000fe40000004100 */
[-C--:B------:R-:W-:Y:S01]  /*65f0*/  FMUL.FTZ R122, R48, R124.reuse ;  /* 0x0000007c307a7220 */ /* 0x080fe20000410000 */
[----:B------:R-:W-:-:S03]  /*6600*/  FMUL.FTZ R124, R49, R124 ;  /* 0x0000007c317c7220 */ /* 0x000fc60000410000 */
[-C--:B------:R-:W-:Y:S01]  /*6610*/  FFMA.FTZ R49, R49, R41.reuse, -R122 ;  /* 0x0000002931317223 */ /* 0x080fe2000001087a */
[--C-:B------:R-:W-:Y:S02]  /*6620*/  HADD2.F32 R122, -RZ, R140.reuse.H0_H0 ;  /* 0x2000008cff7a7230 */ /* 0x100fe40000004100 */
[----:B------:R-:W-:Y:S01]  /*6630*/  FFMA.FTZ R41, R48, R41, R124 ;  /* 0x0000002930297223 */ /* 0x000fe2000001007c */
[----:B------:R-:W-:Y:S02]  /*6640*/  IMAD.MOV.U32 R48, RZ, RZ, R71 ;  /* 0x000000ffff307224 */ /* 0x000fe400078e0047 */
[----:B------:R-:W-:Y:S01]  /*6650*/  HADD2.F32 R124, -RZ, R140.H1_H1 ;  /* 0x3000008cff7c7230 */ /* 0x000fe20000004100 */
[----:B------:R-:W-:Y:S01]  /*6660*/  F2FP.F16.F32.PACK_AB R49, R49, R73 ;  /* 0x000000493131723e */ /* 0x000fe200000000ff */
[----:B------:R-:W-:Y:S01]  /*6670*/  HADD2.F32 R71, -RZ, R75.H0_H0 ;  /* 0x2000004bff477230 */ /* 0x000fe20000004100 */
[----:B------:R-:W-:Y:S01]  /*6680*/  F2FP.F16.F32.PACK_AB R41, R41, R69 ;  /* 0x000000452929723e */ /* 0x000fe200000000ff */
[----:B------:R-:W-:-:S02]  /*6690*/  HADD2.F32 R123, -RZ, R48.H0_H0 ;  /* 0x20000030ff7b7230 */ /* 0x000fc40000004100 */
[----:B------:R-:W-:Y:S02]  /*66a0*/  HADD2.F32 R48, -RZ, R48.H1_H1 ;  /* 0x30000030ff307230 */ /* 0x000fe40000004100 */
[----:B------:R-:W-:Y:S01]  /*66b0*/  FMUL.FTZ R125, R71, R124 ;  /* 0x0000007c477d7220 */ /* 0x000fe20000410000 */
[----:B------:R-:W-:Y:S02]  /*66c0*/  IMAD.MOV.U32 R69, RZ, RZ, R49 ;  /* 0x000000ffff457224 */ /* 0x000fe400078e0031 */
[----:B------:R-:W-:Y:S02]  /*66d0*/  IMAD.MOV.U32 R73, RZ, RZ, R41 ;  /* 0x000000ffff497224 */ /* 0x000fe400078e0029 */
[C---:B------:R-:W-:Y:S01]  /*66e0*/  FFMA.FTZ R125, R123.reuse, R122, -R125 ;  /* 0x0000007a7b7d7223 */ /* 0x040fe2000001087d */
[----:B------:R-:W-:Y:S01]  /*66f0*/  FMUL.FTZ R123, R123, R124 ;  /* 0x0000007c7b7b7220 */ /* 0x000fe20000410000 */
[----:B------:R-:W-:-:S03]  /*6700*/  HADD2.F32 R124, -RZ, R139.H1_H1 ;  /* 0x3000008bff7c7230 */ /* 0x000fc60000004100 */
[----:B------:R-:W-:Y:S01]  /*6710*/  FFMA.FTZ R123, R71, R122, R123 ;  /* 0x0000007a477b7223 */ /* 0x000fe2000001007b */
[----:B------:R-:W-:Y:S02]  /*6720*/  SHF.R.U32.HI R71, RZ, 0x10, R43 ;  /* 0x00000010ff477819 */ /* 0x000fe4000001162b */
[--C-:B------:R-:W-:Y:S02]  /*6730*/  SHF.R.U64 R43, R50, 0x10, R51.reuse ;  /* 0x00000010322b7819 */ /* 0x100fe40000001233 */
[----:B------:R-:W-:Y:S01]  /*6740*/  SHF.R.U32.HI R50, RZ, 0x10, R51 ;  /* 0x00000010ff327819 */ /* 0x000fe20000011633 */
[----:B------:R-:W-:Y:S02]  /*6750*/  HADD2.F32 R51, -RZ, R75.H1_H1 ;  /* 0x3000004bff337230 */ /* 0x000fe40000004100 */
[----:B------:R-:W-:Y:S02]  /*6760*/  HADD2.F32 R71, -RZ, R71.H0_H0 ;  /* 0x20000047ff477230 */ /* 0x000fe40000004100 */
[----:B------:R-:W-:-:S02]  /*6770*/  HADD2.F32 R50, -RZ, R50.H0_H0 ;  /* 0x20000032ff327230 */ /* 0x000fc40000004100 */
[----:B------:R-:W-:-:S03]  /*6780*/  HADD2.F32 R43, -RZ, R43.H0_H0 ;  /* 0x2000002bff2b7230 */ /* 0x000fc60000004100 */
[----:B------:R-:W-:-:S04]  /*6790*/  FMUL.FTZ R75, R51, R50 ;  /* 0x00000032334b7220 */ /* 0x000fc80000410000 */
[C---:B------:R-:W-:Y:S01]  /*67a0*/  FFMA.FTZ R75, R48.reuse, R71, -R75 ;  /* 0x00000047304b7223 */ /* 0x040fe2000001084b */
[----:B------:R-:W-:Y:S01]  /*67b0*/  FMUL.FTZ R48, R48, R50 ;  /* 0x0000003230307220 */ /* 0x000fe20000410000 */
[----:B------:R-:W-:-:S03]  /*67c0*/  HADD2.F32 R50, -RZ, R72.H0_H0 ;  /* 0x20000048ff327230 */ /* 0x000fc60000004100 */
[----:B------:R-:W-:Y:S01]  /*67d0*/  FFMA.FTZ R48, R51, R71, R48 ;  /* 0x0000004733307223 */ /* 0x000fe20000010030 */
[----:B------:R-:W-:Y:S02]  /*67e0*/  HADD2.F32 R71, -RZ, R68.H0_H0 ;  /* 0x20000044ff477230 */ /* 0x000fe40000004100 */
[-C--:B------:R-:W-:Y:S01]  /*67f0*/  FMUL.FTZ R122, R50, R124.reuse ;  /* 0x0000007c327a7220 */ /* 0x080fe20000410000 */
[----:B------:R-:W-:Y:S01]  /*6800*/  HADD2.F32 R51, -RZ, R138.H1_H1 ;  /* 0x3000008aff337230 */ /* 0x000fe20000004100 */
[----:B------:R-:W-:Y:S01]  /*6810*/  F2FP.F16.F32.PACK_AB R75, R75, R125 ;  /* 0x0000007d4b4b723e */ /* 0x000fe200000000ff */
[----:B------:R-:W-:Y:S02]  /*6820*/  HADD2.F32 R68, -RZ, R68.H1_H1 ;  /* 0x30000044ff447230 */ /* 0x000fe40000004100 */
[C---:B------:R-:W-:Y:S01]  /*6830*/  FMUL.FTZ R124, R71.reuse, R124 ;  /* 0x0000007c477c7220 */ /* 0x040fe20000410000 */
[----:B------:R-:W-:Y:S01]  /*6840*/  F2FP.F16.F32.PACK_AB R48, R48, R123 ;  /* 0x0000007b3030723e */ /* 0x000fe200000000ff */
[----:B------:R-:W-:Y:S01]  /*6850*/  FFMA.FTZ R122, R71, R51, -R122 ;  /* 0x00000033477a7223 */ /* 0x000fe2000001087a */
[----:B------:R-:W-:-:S02]  /*6860*/  HADD2.F32 R71, -RZ, R137.H0_H0 ;  /* 0x20000089ff477230 */ /* 0x000fc40000004100 */
[----:B------:R-:W-:Y:S01]  /*6870*/  FFMA.FTZ R124, R50, R51, R124 ;  /* 0x00000033327c7223 */ /* 0x000fe2000001007c */
[----:B------:R-:W-:Y:S02]  /*6880*/  HADD2.F32 R50, -RZ, R72.H1_H1 ;  /* 0x30000048ff327230 */ /* 0x000fe40000004100 */
[----:B------:R-:W-:-:S03]  /*6890*/  HADD2.F32 R51, -RZ, R40.H0_H0 ;  /* 0x20000028ff337230 */ /* 0x000fc60000004100 */
[-C--:B------:R-:W-:Y:S01]  /*68a0*/  FMUL.FTZ R40, R50, R121.reuse ;  /* 0x0000007932287220 */ /* 0x080fe20000410000 */
[----:B------:R-:W-:-:S03]  /*68b0*/  FMUL.FTZ R121, R68, R121 ;  /* 0x0000007944797220 */ /* 0x000fc60000410000 */
[-C--:B------:R-:W-:Y:S01]  /*68c0*/  FFMA.FTZ R40, R68, R51.reuse, -R40 ;  /* 0x0000003344287223 */ /* 0x080fe20000010828 */
[----:B------:R-:W-:Y:S01]  /*68d0*/  FFMA.FTZ R50, R50, R51, R121 ;  /* 0x0000003332327223 */ /* 0x000fe20000010079 */
[----:B------:R-:W-:Y:S02]  /*68e0*/  HADD2.F32 R121, -RZ, R139.H0_H0 ;  /* 0x2000008bff797230 */ /* 0x000fe40000004100 */
[----:B------:R-:W-:Y:S01]  /*68f0*/  HADD2.F32 R51, -RZ, R74.H0_H0 ;  /* 0x2000004aff337230 */ /* 0x000fe20000004100 */
[----:B------:R-:W-:Y:S01]  /*6900*/  F2FP.F16.F32.PACK_AB R40, R40, R122 ;  /* 0x0000007a2828723e */ /* 0x000fe200000000ff */
[----:B------:R-:W-:Y:S01]  /*6910*/  HADD2.F32 R68, -RZ, R70.H0_H0 ;  /* 0x20000046ff447230 */ /* 0x000fe20000004100 */
[----:B------:R-:W-:Y:S01]  /*6920*/  F2FP.F16.F32.PACK_AB R50, R50, R124 ;  /* 0x0000007c3232723e */ /* 0x000fe200000000ff */
[----:B------:R-:W-:Y:S02]  /*6930*/  HADD2.F32 R74, -RZ, R74.H1_H1 ;  /* 0x3000004aff4a7230 */ /* 0x000fe40000004100 */
[----:B------:R-:W-:Y:S01]  /*6940*/  FMUL.FTZ R72, R51, R121 ;  /* 0x0000007933487220 */ /* 0x000fe20000410000 */
[----:B------:R-:W-:-:S02]  /*6950*/  HADD2.F32 R70, -RZ, R70.H1_H1 ;  /* 0x30000046ff467230 */ /* 0x000fc40000004100 */
[C---:B------:R-:W-:Y:S01]  /*6960*/  FMUL.FTZ R121, R68.reuse, R121 ;  /* 0x0000007944797220 */ /* 0x040fe20000410000 */
[-C--:B------:R-:W-:Y:S01]  /*6970*/  FFMA.FTZ R72, R68, R71.reuse, -R72 ;  /* 0x0000004744487223 */ /* 0x080fe20000010848 */
[----:B------:R-:W-:Y:S02]  /*6980*/  IMAD.MOV.U32 R68, RZ, RZ, R40 ;  /* 0x000000ffff447224 */ /* 0x000fe400078e0028 */
[----:B------:R-:W-:Y:S01]  /*6990*/  FFMA.FTZ R121, R51, R71, R121 ;  /* 0x0000004733797223 */ /* 0x000fe20000010079 */
[-C--:B------:R-:W-:Y:S01]  /*69a0*/  FMUL.FTZ R51, R74, R43.reuse ;  /* 0x0000002b4a337220 */ /* 0x080fe20000410000 */
[C---:B------:R-:W-:Y:S01]  /*69b0*/  FMUL.FTZ R43, R70.reuse, R43 ;  /* 0x0000002b462b7220 */ /* 0x040fe20000410000 */
[----:B------:R-:W-:Y:S02]  /*69c0*/  IMAD.MOV.U32 R71, RZ, RZ, R75 ;  /* 0x000000ffff477224 */ /* 0x000fe400078e004b */
[-C--:B------:R-:W-:Y:S01]  /*69d0*/  FFMA.FTZ R51, R70, R42.reuse, -R51 ;  /* 0x0000002a46337223 */ /* 0x080fe20000010833 */
[----:B------:R-:W-:Y:S01]  /*69e0*/  FFMA.FTZ R43, R74, R42, R43 ;  /* 0x0000002a4a2b7223 */ /* 0x000fe2000001002b */
[----:B------:R-:W-:-:S03]  /*69f0*/  IMAD.MOV.U32 R75, RZ, RZ, R48 ;  /* 0x000000ffff4b7224 */ /* 0x000fc600078e0030 */
[----:B------:R-:W-:Y:S02]  /*6a00*/  F2FP.F16.F32.PACK_AB R51, R51, R72 ;  /* 0x000000483333723e */ /* 0x000fe400000000ff */
[----:B------:R-:W-:Y:S02]  /*6a10*/  F2FP.F16.F32.PACK_AB R43, R43, R121 ;  /* 0x000000792b2b723e */ /* 0x000fe400000000ff */
[----:B------:R-:W-:Y:S01]  /*6a20*/  MOV R72, R50 ;  /* 0x0000003200487202 */ /* 0x000fe20000000f00 */
[----:B------:R-:W-:Y:S02]  /*6a30*/  IMAD.MOV.U32 R70, RZ, RZ, R51 ;  /* 0x000000ffff467224 */ /* 0x000fe400078e0033 */
[----:B------:R-:W-:-:S07]  /*6a40*/  IMAD.MOV.U32 R74, RZ, RZ, R43 ;  /* 0x000000ffff4a7224 */ /* 0x000fce00078e002b */
.L_x_1602:
[----:B------:R-:W-:Y:S05]  /*6a50*/  BSYNC B3 ;  /* 0x0000000000037941 */ /* 0x000fea0003800000 */
.L_x_1601:
        /* <DEDUP_REMOVED lines=9> */
[----:B0-----:R0:W-:Y:S02]  /*6af0*/  STG.E.128 desc[UR4][R40.64], R68 ;  /* 0x0000004428007986 */ /* 0x0011e4000c101d04 */
[----:B0-----:R-:W-:-:S04]  /*6b00*/  @!P4 LEA R40, P5, R120, R106, 0x1 ;  /* 0x0000006a7828c211 */ /* 0x001fc800078a08ff */
[----:B------:R-:W-:-:S05]  /*6b10*/  @!P4 LEA.HI.X R41, R120, R107, R42, 0x1, P5 ;  /* 0x0000006b7829c211 */ /* 0x000fca00028f0c2a */
[----:B--2---:R0:W-:Y:S04]  /*6b20*/  @!P4 STG.E.128 desc[UR4][R40.64], R72 ;  /* 0x000000482800c986 */ /* 0x0041e8000c101d04 */
.L_x_1600:
[----:B------:R-:W-:Y:S05]  /*6b30*/  BSYNC B2 ;  /* 0x0000000000027941 */ /* 0x000fea0003800000 */
.L_x_1599:
[----:B------:R-:W-:-:S13]  /*6b40*/  ISETP.NE.AND P4, PT, R93, RZ, PT ;  /* 0x000000ff5d00720c */ /* 0x000fda0003f85270 */
[----:B------:R-:W-:Y:S05]  /*6b50*/  @!P4 BRA `(.L_x_1598) ;  /* 0x00000008000cc947 */ /* 0x000fea0003800000 */
[----:B------:R-:W2:Y:S01]  /*6b60*/  LDL R42, [R1+0x28] ;  /* 0x00002800012a7983 */ /* 0x000ea20000100800 */
[----:B0-----:R-:W-:Y:S01]  /*6b70*/  SEL R40, R29, R118, !P1 ;  /* 0x000000761d287207 */ /* 0x001fe20004800000 */
        /* <DEDUP_REMOVED lines=12> */
[----:B------:R-:W-:Y:S02]  /*6c40*/  LOP3.LUT R41, R68, 0x38, RZ, 0xc0, !PT ;  /* 0x0000003844297812 */ /* 0x000fe400078ec0ff */
[----:B------:R-:W-:Y:S02]  /*6c50*/  SHF.L.U32 R40, R40, 0x9, RZ ;  /* 0x0000000928287819 */ /* 0x000fe400000006ff */
[----:B------:R-:W-:Y:S02]  /*6c60*/  LOP3.LUT R41, R41, 0x1c0, R48, 0xf8, !PT ;  /* 0x000001c029297812 */ /* 0x000fe400078ef830 */
[----:B------:R-:W-:Y:S02]  /*6c70*/  LOP3.LUT R40, R40, 0x7ffff000, RZ, 0xc0, !PT ;  /* 0x7ffff00028287812 */ /* 0x000fe400078ec0ff */
[----:B------:R-:W-:-:S04]  /*6c80*/  LOP3.LUT R41, R41, R43, RZ, 0x3c, !PT ;  /* 0x0000002b29297212 */ /* 0x000fc800078e3cff */
[----:B--2---:R-:W-:-:S05]  /*6c90*/  IADD3 R40, R41, R40, R42 ;  /* 0x0000002829287210 */ /* 0x004fca0007ffe02a */
[C---:B------:R-:W-:Y:S02]  /*6ca0*/  IMAD R48, R17.reuse, 0x4000, R40 ;  /* 0x0000400011307824 */ /* 0x040fe400078e0228 */
[----:B------:R-:W-:Y:S02]  /*6cb0*/  IMAD R40, R17, 0x4000, R8 ;  /* 0x0000400011287824 */ /* 0x000fe400078e0208 */
[--C-:B------:R-:W-:Y:S02]  /*6cc0*/  IMAD R48, R48, 0x2, R16.reuse ;  /* 0x0000000230307824 */ /* 0x100fe400078e0210 */
[----:B------:R-:W-:-:S04]  /*6cd0*/  IMAD R40, R40, 0x2, R16 ;  /* 0x0000000228287824 */ /* 0x000fc800078e0210 */
[----:B------:R-:W0:Y:S04]  /*6ce0*/  LDS.128 R48, [R48+0x20400] ;  /* 0x0204000030307984 */ /* 0x000e280000000c00 */
[----:B------:R-:W2:Y:S01]  /*6cf0*/  LDS.128 R40, [R40+0x20400] ;  /* 0x0204000028287984 */ /* 0x000ea20000000c00 */
[----:B------:R-:W-:Y:S05]  /*6d00*/  @P4 BRA `(.L_x_1604) ;  /* 0x0000000400684947 */ /* 0x000fea0003800000 */
[----:B0-----:R-:W-:Y:S01]  /*6d10*/  IMAD.MOV.U32 R70, RZ, RZ, R49 ;  /* 0x000000ffff467224 */ /* 0x001fe200078e0031 */
[----:B------:R-:W-:Y:S01]  /*6d20*/  SHF.R.U64 R36, R36, 0x10, R37 ;  /* 0x0000001024247819 */ /* 0x000fe20000001225 */
[----:B--2---:R-:W-:Y:S01]  /*6d30*/  IMAD.MOV.U32 R69, RZ, RZ, R41 ;  /* 0x000000ffff457224 */ /* 0x004fe200078e0029 */
[----:B------:R-:W-:Y:S01]  /*6d40*/  SHF.R.U32.HI R37, RZ, 0x10, R37 ;  /* 0x00000010ff257819 */ /* 0x000fe20000011625 */
[----:B------:R-:W-:Y:S01]  /*6d50*/  HADD2.F32 R71, -RZ, R138.H0_H0 ;  /* 0x2000008aff477230 */ /* 0x000fe20000004100 */
[----:B------:R-:W-:Y:S01]  /*6d60*/  SHF.R.U64 R38, R38, 0x10, R39 ;  /* 0x0000001026267819 */ /* 0x000fe20000001227 */
[----:B------:R-:W-:Y:S02]  /*6d70*/  HADD2.F32 R41, -RZ, R70.H0_H0 ;  /* 0x20000046ff297230 */ /* 0x000fe40000004100 */
[----:B------:R-:W-:Y:S02]  /*6d80*/  HADD2.F32 R73, -RZ, R69.H0_H0 ;  /* 0x20000045ff497230 */ /* 0x000fe40000004100 */
[----:B------:R-:W-:-:S02]  /*6d90*/  HADD2.F32 R72, -RZ, R136.H1_H1 ;  /* 0x30000088ff487230 */ /* 0x000fc40000004100 */
        /* <DEDUP_REMOVED lines=33> */
[----:B------:R-:W-:-:S02]  /*6fb0*/  HADD2.F32 R69, -RZ, R69.H0_H0 ;  /* 0x20000045ff457230 */ /* 0x000fc40000004100 */
[----:B------:R-:W-:Y:S02]  /*6fc0*/  HADD2.F32 R39, -RZ, R39.H0_H0 ;  /* 0x20000027ff277230 */ /* 0x000fe40000004100 */
[----:B------:R-:W-:Y:S02]  /*6fd0*/  HADD2.F32 R47, -RZ, R47.H0_H0 ;  /* 0x2000002fff2f7230 */ /* 0x000fe40000004100 */
[----:B------:R-:W-:-:S03]  /*6fe0*/  IMAD.MOV.U32 R49, RZ, RZ, R37 ;  /* 0x000000ffff317224 */ /* 0x000fc600078e0025 */
        /* <DEDUP_REMOVED lines=11> */
[----:B------:R-:W-:Y:S01]  /*70a0*/  FMUL.FTZ R72, R69, R72 ;  /* 0x0000004845487220 */ /* 0x000fe20000410000 */
[----:B------:R-:W-:-:S02]  /*70b0*/  IMAD.MOV.U32 R43, RZ, RZ, R51 ;  /* 0x000000ffff2b7224 */ /* 0x000fc400078e0033 */
[-C--:B------:R-:W-:Y:S01]  /*70c0*/  FFMA.FTZ R70, R69, R47.reuse, -R70 ;  /* 0x0000002f45467223 */ /* 0x080fe20000010846 */
[----:B------:R-:W-:Y:S02]  /*70d0*/  HADD2.F32 R69, -RZ, R134.H1_H1 ;  /* 0x30000086ff457230 */ /* 0x000fe40000004100 */
[----:B------:R-:W-:Y:S01]  /*70e0*/  FFMA.FTZ R72, R46, R47, R72 ;  /* 0x0000002f2e487223 */ /* 0x000fe20000010048 */
[----:B------:R-:W-:Y:S02]  /*70f0*/  HADD2.F32 R46, -RZ, R40.H1_H1 ;  /* 0x30000028ff2e7230 */ /* 0x000fe40000004100 */
[----:B------:R-:W-:Y:S02]  /*7100*/  HADD2.F32 R40, -RZ, R36.H0_H0 ;  /* 0x20000024ff287230 */ /* 0x000fe40000004100 */
[-C--:B------:R-:W-:Y:S01]  /*7110*/  FMUL.FTZ R36, R48, R45.reuse ;  /* 0x0000002d30247220 */ /* 0x080fe20000410000 */
[--C-:B------:R-:W-:Y:S02]  /*7120*/  HADD2.F32 R47, -RZ, R42.reuse.H0_H0 ;  /* 0x2000002aff2f7230 */ /* 0x100fe40000004100 */
[----:B------:R-:W-:Y:S01]  /*7130*/  FMUL.FTZ R45, R46, R45 ;  /* 0x0000002d2e2d7220 */ /* 0x000fe20000410000 */
[----:B------:R-:W-:-:S02]  /*7140*/  HADD2.F32 R42, -RZ, R42.H1_H1 ;  /* 0x3000002aff2a7230 */ /* 0x000fc40000004100 */
[-C--:B------:R-:W-:Y:S01]  /*7150*/  FFMA.FTZ R36, R46, R40.reuse, -R36 ;  /* 0x000000282e247223 */ /* 0x080fe20000010824 */
[----:B------:R-:W-:Y:S02]  /*7160*/  HADD2.F32 R46, -RZ, R134.H0_H0 ;  /* 0x20000086ff2e7230 */ /* 0x000fe40000004100 */
        /* <DEDUP_REMOVED lines=15> */
[----:B------:R-:W-:Y:S02]  /*7260*/  F2FP.F16.F32.PACK_AB R45, R45, R48 ;  /* 0x000000302d2d723e */ /* 0x000fe400000000ff */
[----:B------:R-:W-:Y:S02]  /*7270*/  F2FP.F16.F32.PACK_AB R39, R39, R69 ;  /* 0x000000452727723e */ /* 0x000fe400000000ff */
[----:B------:R-:W-:Y:S01]  /*7280*/  MOV R48, R72 ;  /* 0x0000004800307202 */ /* 0x000fe20000000f00 */
[----:B------:R-:W-:Y:S02]  /*7290*/  IMAD.MOV.U32 R42, RZ, RZ, R45 ;  /* 0x000000ffff2a7224 */ /* 0x000fe400078e002d */
[----:B------:R-:W-:-:S07]  /*72a0*/  IMAD.MOV.U32 R50, RZ, RZ, R39 ;  /* 0x000000ffff327224 */ /* 0x000fce00078e0027 */
.L_x_1604:
[----:B------:R-:W-:Y:S05]  /*72b0*/  BSYNC B2 ;  /* 0x0000000000027941 */ /* 0x000fea0003800000 */
.L_x_1603:
        /* <DEDUP_REMOVED lines=9> */
[----:B--2---:R2:W-:Y:S02]  /*7350*/  STG.E.128 desc[UR4][R36.64], R40 ;  /* 0x0000002824007986 */ /* 0x0045e4000c101d04 */
[----:B--2---:R-:W-:-:S04]  /*7360*/  @!P4 LEA R36, P5, R68, R106, 0x1 ;  /* 0x0000006a4424c211 */ /* 0x004fc800078a08ff */
[----:B------:R-:W-:-:S05]  /*7370*/  @!P4 LEA.HI.X R37, R68, R107, R38, 0x1, P5 ;  /* 0x0000006b4425c211 */ /* 0x000fca00028f0c26 */
[----:B0-----:R3:W-:Y:S04]  /*7380*/  @!P4 STG.E.128 desc[UR4][R36.64], R48 ;  /* 0x000000302400c986 */ /* 0x0017e8000c101d04 */
.L_x_1598:
[----:B------:R-:W-:Y:S05]  /*7390*/  BSYNC B1 ;  /* 0x0000000000017941 */ /* 0x000fea0003800000 */
.L_x_1597:
[----:B---3--:R-:W-:Y:S02]  /*73a0*/  VIADD R37, R23, 0x20 ;  /* 0x0000002017257836 */ /* 0x008fe40000000000 */
[-C--:B--2---:R-:W-:Y:S02]  /*73b0*/  IMAD R36, R102, R112.reuse, RZ ;  /* 0x0000007066247224 */ /* 0x084fe400078e02ff */
[----:B------:R-:W-:-:S04]  /*73c0*/  IMAD.WIDE.U32 R110, R37, R112, R110 ;  /* 0x00000070256e7225 */ /* 0x000fc800078e006e */
[----:B------:R-:W-:Y:S01]  /*73d0*/  IMAD R113, R37, R113, R36 ;  /* 0x0000007125717224 */ /* 0x000fe200078e0224 */
[----:B------:R-:W-:Y:S06]  /*73e0*/  @P3 BRA `(.L_x_1575) ;  /* 0x0000001000d83947 */ /* 0x000fec0003800000 */
[----:B------:R-:W-:Y:S01]  /*73f0*/  ISETP.NE.AND P3, PT, R30, RZ, PT ;  /* 0x000000ff1e00720c */ /* 0x000fe20003f65270 */
[----:B------:R-:W-:Y:S01]  /*7400*/  BSSY B1, `(.L_x_1605) ;  /* 0x0000082000017945 */ /* 0x000fe20003800000 */
[----:B------:R-:W-:-:S11]  /*7410*/  IMAD.IADD R48, R111, 0x1, R113 ;  /* 0x000000016f307824 */ /* 0x000fd600078e0271 */
[----:B------:R-:W-:Y:S05]  /*7420*/  @!P3 BRA `(.L_x_1606) ;  /* 0x0000000400fcb947 */ /* 0x000fea0003800000 */
[----:B------:R-:W2:Y:S01]  /*7430*/  LDL R38, [R1+0x24] ;  /* 0x0000240001267983 */ /* 0x000ea20000100800 */
[----:B------:R-:W-:Y:S01]  /*7440*/  SEL R36, R29, R118, !P0 ;  /* 0x000000761d247207 */ /* 0x000fe20004000000 */
[C---:B0-----:R-:W-:Y:S01]  /*7450*/  VIADD R40, R23.reuse, 0x20 ;  /* 0x0000002017287836 */ /* 0x041fe20000000000 */
[----:B------:R-:W-:Y:S01]  /*7460*/  IADD3 R39, R23, 0x20, RZ ;  /* 0x0000002017277810 */ /* 0x000fe20007ffe0ff */
[----:B------:R-:W-:Y:S01]  /*7470*/  BSSY B2, `(.L_x_1607) ;  /* 0x000006e000027945 */ /* 0x000fe20003800000 */
[----:B------:R-:W-:Y:S01]  /*7480*/  SHF.R.S32.HI R37, RZ, 0x1f, R36 ;  /* 0x0000001fff257819 */ /* 0x000fe20000011424 */
[----:B------:R-:W-:Y:S01]  /*7490*/  IMAD.SHL.U32 R40, R40, 0x40, RZ ;  /* 0x0000004028287824 */ /* 0x000fe200078e00ff */
[----:B------:R-:W-:Y:S01]  /*74a0*/  ISETP.GE.AND P4, PT, R18, R116, PT ;  /* 0x000000741200720c */ /* 0x000fe20003f86270 */
[----:B------:R-:W-:Y:S01]  /*74b0*/  IMAD.SHL.U32 R39, R39, 0x40, RZ ;  /* 0x0000004027277824 */ /* 0x000fe200078e00ff */
[----:B------:R-:W-:Y:S02]  /*74c0*/  LEA.HI R36, R37, R36, RZ, 0x4 ;  /* 0x0000002425247211 */ /* 0x000fe400078f20ff */
[----:B------:R-:W-:-:S02]  /*74d0*/  LOP3.LUT R40, R40, 0x1c0, RZ, 0xc0, !PT ;  /* 0x000001c028287812 */ /* 0x000fc400078ec0ff */
[----:B------:R-:W-:Y:S02]  /*74e0*/  LEA.HI.SX32 R36, R36, R35, 0x1c ;  /* 0x0000002324247211 */ /* 0x000fe400078fe2ff */
[----:B------:R-:W-:Y:S02]  /*74f0*/  LOP3.LUT R39, R39, 0x1c0, RZ, 0xc0, !PT ;  /* 0x000001c027277812 */ /* 0x000fe400078ec0ff */
[----:B------:R-:W-:Y:S01]  /*7500*/  SHF.R.S32.HI R37, RZ, 0x1f, R36 ;  /* 0x0000001fff257819 */ /* 0x000fe20000011424 */
[----:B------:R-:W-:Y:S01]  /*7510*/  IMAD.SHL.U32 R44, R36, 0x8, RZ ;  /* 0x00000008242c7824 */ /* 0x000fe200078e00ff */
[----:B------:R-:W-:Y:S02]  /*7520*/  SHF.R.U32.HI R39, RZ, 0x3, R39 ;  /* 0x00000003ff277819 */ /* 0x000fe40000011627 */
[----:B------:R-:W-:Y:S02]  /*7530*/  LEA.HI R37, R37, R36, RZ, 0x3 ;  /* 0x0000002425257211 */ /* 0x000fe400078f18ff */
[----:B------:R-:W-:-:S02]  /*7540*/  LOP3.LUT R36, R40, 0x38, R44, 0xf8, !PT ;  /* 0x0000003828247812 */ /* 0x000fc400078ef82c */
[----:B------:R-:W-:Y:S01]  /*7550*/  ISETP.GE.AND P3, PT, R44, R117, PT ;  /* 0x000000752c00720c */ /* 0x000fe20003f66270 */
[----:B------:R-:W-:Y:S01]  /*7560*/  IMAD.SHL.U32 R37, R37, 0x200, RZ ;  /* 0x0000020025257824 */ /* 0x000fe200078e00ff */
[----:B------:R-:W-:-:S04]  /*7570*/  LOP3.LUT R36, R36, R39, RZ, 0x3c, !PT ;  /* 0x0000002724247212 */ /* 0x000fc800078e3cff */
[----:B------:R-:W-:-:S04]  /*7580*/  LOP3.LUT R37, R37, 0x7ffff000, RZ, 0xc0, !PT ;  /* 0x7ffff00025257812 */ /* 0x000fc800078ec0ff */
[----:B--2---:R-:W-:Y:S01]  /*7590*/  IADD3 R36, R36, R37, R38 ;  /* 0x0000002524247210 */ /* 0x004fe20007ffe026 */
[----:B------:R-:W-:-:S04]  /*75a0*/  IMAD R37, R17, 0x4000, R5 ;  /* 0x0000400011257824 */ /* 0x000fc800078e0205 */
[----:B------:R-:W-:Y:S02]  /*75b0*/  IMAD R39, R17, 0x4000, R36 ;  /* 0x0000400011277824 */ /* 0x000fe400078e0224 */
[--C-:B------:R-:W-:Y:S02]  /*75c0*/  IMAD R37, R37, 0x2, R16.reuse ;  /* 0x0000000225257824 */ /* 0x100fe400078e0210 */
[----:B------:R-:W-:-:S04]  /*75d0*/  IMAD R40, R39, 0x2, R16 ;  /* 0x0000000227287824 */ /* 0x000fc800078e0210 */
[----:B------:R-:W0:Y:S04]  /*75e0*/  LDS.128 R36, [R37+0x20400] ;  /* 0x0204000025247984 */ /* 0x000e280000000c00 */
[----:B------:R-:W2:Y:S01]  /*75f0*/  LDS.128 R40, [R40+0x20400] ;  /* 0x0204000028287984 */ /* 0x000ea20000000c00 */
[----:B------:R-:W-:Y:S05]  /*7600*/  @P4 BRA `(.L_x_1608) ;  /* 0x0000000400504947 */ /* 0x000fea0003800000 */
[----:B------:R-:W-:Y:S01]  /*7610*/  HADD2.F32 R49, -RZ, R133.H1_H1 ;  /* 0x30000085ff317230 */ /* 0x000fe20000004100 */
[----:B------:R-:W-:Y:S01]  /*7620*/  SHF.R.U64 R64, R64, 0x10, R65 ;  /* 0x0000001040407819 */ /* 0x000fe20000001241 */
[----:B--2---:R-:W-:Y:S01]  /*7630*/  HADD2.F32 R45, -RZ, R41.H0_H0 ;  /* 0x20000029ff2d7230 */ /* 0x004fe20000004100 */
[----:B------:R-:W-:Y:S01]  /*7640*/  SHF.R.U64 R58, R58, 0x10, R59 ;  /* 0x000000103a3a7819 */ /* 0x000fe2000000123b */
[----:B0-----:R-:W-:Y:S02]  /*7650*/  HADD2.F32 R46, -RZ, R37.H0_H0 ;  /* 0x20000025ff2e7230 */ /* 0x001fe40000004100 */
        /* <DEDUP_REMOVED lines=9> */
[----:B------:R-:W-:-:S04]  /*76f0*/  HADD2.F32 R47, -RZ, R41.H1_H1 ;  /* 0x30000029ff2f7230 */ /* 0x000fc80000004100 */
[----:B------:R-:W-:Y:S02]  /*7700*/  HADD2.F32 R41, -RZ, R49.H0_H0 ;  /* 0x20000031ff297230 */ /* 0x000fe40000004100 */
[----:B------:R-:W-:Y:S02]  /*7710*/  HADD2.F32 R49, -RZ, R37.H1_H1 ;  /* 0x30000025ff317230 */ /* 0x000fe40000004100 */
[----:B------:R-:W-:Y:S02]  /*7720*/  HADD2.F32 R37, -RZ, R50.H0_H0 ;  /* 0x20000032ff257230 */ /* 0x000fe40000004100 */
[-C--:B------:R-:W-:Y:S01]  /*7730*/  FMUL.FTZ R50, R47, R41.reuse ;  /* 0x000000292f327220 */ /* 0x080fe20000410000 */
[----:B------:R-:W-:-:S03]  /*7740*/  FMUL.FTZ R51, R49, R41 ;  /* 0x0000002931337220 */ /* 0x000fc60000410000 */
[-C--:B------:R-:W-:Y:S01]  /*7750*/  FFMA.FTZ R41, R49, R37.reuse, -R50 ;  /* 0x0000002531297223 */ /* 0x080fe20000010832 */
[----:B------:R-:W-:Y:S02]  /*7760*/  HADD2.F32 R50, -RZ, R132.H1_H1 ;  /* 0x30000084ff327230 */ /* 0x000fe40000004100 */
[----:B------:R-:W-:Y:S01]  /*7770*/  FFMA.FTZ R37, R47, R37, R51 ;  /* 0x000000252f257223 */ /* 0x000fe20000010033 */
[----:B------:R-:W-:Y:S02]  /*7780*/  HADD2.F32 R47, -RZ, R43.H0_H0 ;  /* 0x2000002bff2f7230 */ /* 0x000fe40000004100 */
[----:B------:R-:W-:Y:S01]  /*7790*/  HADD2.F32 R49, -RZ, R39.H0_H0 ;  /* 0x20000027ff317230 */ /* 0x000fe20000004100 */
[----:B------:R-:W-:Y:S01]  /*77a0*/  F2FP.F16.F32.PACK_AB R41, R41, R46 ;  /* 0x0000002e2929723e */ /* 0x000fe200000000ff */
[----:B------:R-:W-:Y:S02]  /*77b0*/  HADD2.F32 R51, -RZ, R130.H1_H1 ;  /* 0x30000082ff337230 */ /* 0x000fe40000004100 */
[----:B------:R-:W-:Y:S01]  /*77c0*/  FMUL.FTZ R68, R47, R50 ;  /* 0x000000322f447220 */ /* 0x000fe20000410000 */
[----:B------:R-:W-:-:S02]  /*77d0*/  HADD2.F32 R43, -RZ, R43.H1_H1 ;  /* 0x3000002bff2b7230 */ /* 0x000fc40000004100 */
[C---:B------:R-:W-:Y:S01]  /*77e0*/  FMUL.FTZ R50, R49.reuse, R50 ;  /* 0x0000003231327220 */ /* 0x040fe20000410000 */
[----:B------:R-:W-:Y:S02]  /*77f0*/  HADD2.F32 R39, -RZ, R39.H1_H1 ;  /* 0x30000027ff277230 */ /* 0x000fe40000004100 */
[-C--:B------:R-:W-:Y:S01]  /*7800*/  FFMA.FTZ R68, R49, R51.reuse, -R68 ;  /* 0x0000003331447223 */ /* 0x080fe20000010844 */
[----:B------:R-:W-:Y:S01]  /*7810*/  SHF.R.U32.HI R49, RZ, 0x10, R59 ;  /* 0x00000010ff317819 */ /* 0x000fe2000001163b */
[----:B------:R-:W-:Y:S01]  /*7820*/  FFMA.FTZ R50, R47, R51, R50 ;  /* 0x000000332f327223 */ /* 0x000fe20000010032 */
[--C-:B------:R-:W-:Y:S01]  /*7830*/  SHF.R.U32.HI R47, RZ, 0x10, R67.reuse ;  /* 0x00000010ff2f7819 */ /* 0x100fe20000011643 */
[----:B------:R-:W-:Y:S01]  /*7840*/  HADD2.F32 R132, -RZ, R132.H0_H0 ;  /* 0x20000084ff847230 */ /* 0x000fe20000004100 */
[----:B------:R-:W-:Y:S01]  /*7850*/  SHF.R.U64 R59, R66, 0x10, R67 ;  /* 0x00000010423b7819 */ /* 0x000fe20000001243 */
[----:B------:R-:W-:Y:S01]  /*7860*/  HADD2.F32 R49, -RZ, R49.H0_H0 ;  /* 0x20000031ff317230 */ /* 0x000fe20000004100 */
[----:B------:R-:W-:Y:S01]  /*7870*/  F2FP.F16.F32.PACK_AB R45, R37, R45 ;  /* 0x0000002d252d723e */ /* 0x000fe200000000ff */
[----:B------:R-:W-:Y:S01]  /*7880*/  HADD2.F32 R47, -RZ, R47.H0_H0 ;  /* 0x2000002fff2f7230 */ /* 0x000fe20000004100 */
[----:B------:R-:W-:Y:S01]  /*7890*/  MOV R37, R41 ;  /* 0x0000002900257202 */ /* 0x000fe20000000f00 */
[----:B------:R-:W-:-:S02]  /*78a0*/  HADD2.F32 R59, -RZ, R59.H0_H0 ;  /* 0x2000003bff3b7230 */ /* 0x000fc40000004100 */
[----:B------:R-:W-:Y:S02]  /*78b0*/  HADD2.F32 R130, -RZ, R130.H0_H0 ;  /* 0x20000082ff827230 */ /* 0x000fe40000004100 */
[-C--:B------:R-:W-:Y:S01]  /*78c0*/  FMUL.FTZ R51, R43, R47.reuse ;  /* 0x0000002f2b337220 */ /* 0x080fe20000410000 */
[C---:B------:R-:W-:Y:S01]  /*78d0*/  FMUL.FTZ R47, R39.reuse, R47 ;  /* 0x0000002f272f7220 */ /* 0x040fe20000410000 */
[----:B------:R-:W-:Y:S02]  /*78e0*/  IMAD.MOV.U32 R41, RZ, RZ, R45 ;  /* 0x000000ffff297224 */ /* 0x000fe400078e002d */
[-C--:B------:R-:W-:Y:S01]  /*78f0*/  FFMA.FTZ R51, R39, R49.reuse, -R51 ;  /* 0x0000003127337223 */ /* 0x080fe20000010833 */
[----:B------:R-:W-:Y:S01]  /*7900*/  FFMA.FTZ R47, R43, R49, R47 ;  /* 0x000000312b2f7223 */ /* 0x000fe2000001002f */
[----:B------:R-:W-:Y:S02]  /*7910*/  HADD2.F32 R39, -RZ, R40.H0_H0 ;  /* 0x20000028ff277230 */ /* 0x000fe40000004100 */
[----:B------:R-:W-:Y:S01]  /*7920*/  HADD2.F32 R43, -RZ, R36.H0_H0 ;  /* 0x20000024ff2b7230 */ /* 0x000fe20000004100 */
[----:B------:R-:W-:Y:S01]  /*7930*/  F2FP.F16.F32.PACK_AB R51, R51, R68 ;  /* 0x000000443333723e */ /* 0x000fe200000000ff */
[----:B------:R-:W-:-:S02]  /*7940*/  HADD2.F32 R40, -RZ, R40.H1_H1 ;  /* 0x30000028ff287230 */ /* 0x000fc40000004100 */
[-C--:B------:R-:W-:Y:S01]  /*7950*/  FMUL.FTZ R49, R39, R133.reuse ;  /* 0x0000008527317220 */ /* 0x080fe20000410000 */
[----:B------:R-:W-:Y:S02]  /*7960*/  HADD2.F32 R36, -RZ, R36.H1_H1 ;  /* 0x30000024ff247230 */ /* 0x000fe40000004100 */
[----:B------:R-:W-:Y:S01]  /*7970*/  FMUL.FTZ R133, R43, R133 ;  /* 0x000000852b857220 */ /* 0x000fe20000410000 */
[----:B------:R-:W-:Y:S01]  /*7980*/  F2FP.F16.F32.PACK_AB R47, R47, R50 ;  /* 0x000000322f2f723e */ /* 0x000fe200000000ff */
[-C--:B------:R-:W-:Y:S01]  /*7990*/  FFMA.FTZ R49, R43, R131.reuse, -R49 ;  /* 0x000000832b317223 */ /* 0x080fe20000010831 */
[----:B------:R-:W-:Y:S01]  /*79a0*/  SHF.R.U64 R43, R56, 0x10, R57 ;  /* 0x00000010382b7819 */ /* 0x000fe20000001239 */
[----:B------:R-:W-:Y:S01]  /*79b0*/  FFMA.FTZ R133, R39, R131, R133 ;  /* 0x0000008327857223 */ /* 0x000fe20000010085 */
[----:B------:R-:W-:-:S03]  /*79c0*/  HADD2.F32 R39, -RZ, R64.H0_H0 ;  /* 0x20000040ff277230 */ /* 0x000fc60000004100 */
[----:B------:R-:W-:Y:S02]  /*79d0*/  HADD2.F32 R43, -RZ, R43.H0_H0 ;  /* 0x2000002bff2b7230 */ /* 0x000fe40000004100 */
        /* <DEDUP_REMOVED lines=11> */
[----:B------:R-:W-:-:S02]  /*7a90*/  HADD2.F32 R57, -RZ, R58.H0_H0 ;  /* 0x2000003aff397230 */ /* 0x000fc40000004100 */
[-C--:B------:R-:W-:Y:S01]  /*7aa0*/  FMUL.FTZ R65, R42, R59.reuse ;  /* 0x0000003b2a417220 */ /* 0x080fe20000410000 */
[-C--:B------:R-:W-:Y:S01]  /*7ab0*/  FFMA.FTZ R43, R43, R130.reuse, -R56 ;  /* 0x000000822b2b7223 */ /* 0x080fe20000010838 */
[C---:B------:R-:W-:Y:S01]  /*7ac0*/  FMUL.FTZ R59, R38.reuse, R59 ;  /* 0x0000003b263b7220 */ /* 0x040fe20000410000 */
[----:B------:R-:W-:Y:S01]  /*7ad0*/  FFMA.FTZ R39, R39, R130, R132 ;  /* 0x0000008227277223 */ /* 0x000fe20000010084 */
[----:B------:R-:W-:Y:S01]  /*7ae0*/  FFMA.FTZ R38, R38, R57, -R65 ;  /* 0x0000003926267223 */ /* 0x000fe20000010841 */
[----:B------:R-:W-:Y:S01]  /*7af0*/  F2FP.F16.F32.PACK_AB R40, R40, R133 ;  /* 0x000000852828723e */ /* 0x000fe200000000ff */
[----:B------:R-:W-:-:S03]  /*7b00*/  FFMA.FTZ R42, R42, R57, R59 ;  /* 0x000000392a2a7223 */ /* 0x000fc6000001003b */
[----:B------:R-:W-:Y:S01]  /*7b10*/  F2FP.F16.F32.PACK_AB R38, R38, R43 ;  /* 0x0000002b2626723e */ /* 0x000fe200000000ff */
[----:B------:R-:W-:Y:S01]  /*7b20*/  IMAD.MOV.U32 R43, RZ, RZ, R47 ;  /* 0x000000ffff2b7224 */ /* 0x000fe200078e002f */
[----:B------:R-:W-:Y:S01]  /*7b30*/  F2FP.F16.F32.PACK_AB R42, R42, R39 ;  /* 0x000000272a2a723e */ /* 0x000fe200000000ff */
[----:B------:R-:W-:-:S07]  /*7b40*/  IMAD.MOV.U32 R39, RZ, RZ, R51 ;  /* 0x000000ffff277224 */ /* 0x000fce00078e0033 */
.L_x_1608:
[----:B------:R-:W-:Y:S05]  /*7b50*/  BSYNC B2 ;  /* 0x0000000000027941 */ /* 0x000fea0003800000 */
.L_x_1607:
[----:B------:R-:W-:Y:S01]  /*7b60*/  IADD3 R45, P4, P5, R88, R110, R90 ;  /* 0x0000006e582d7210 */ /* 0x000fe20007d9e05a */
[----:B------:R-:W-:Y:S01]  /*7b70*/  ULDC.64 UR4, c[0x0][0x208] ;  /* 0x0000820000047ab9 */ /* 0x000fe20000000a00 */
[----:B------:R-:W-:Y:S02]  /*7b80*/  @!P3 SHF.R.S32.HI R49, RZ, 0x1f, R44 ;  /* 0x0000001fff31b819 */ /* 0x000fe4000001142c */
[----:B------:R-:W-:Y:S02]  /*7b90*/  IADD3.X R56, R0, R48, R96, P4, P5 ;  /* 0x0000003000387210 */ /* 0x000fe400027ea460 */
[----:B------:R-:W-:-:S04]  /*7ba0*/  @!P3 IADD3 R47, P4, P5, R88, R110, R44 ;  /* 0x0000006e582fb210 */ /* 0x000fc80007d9e02c */
[----:B------:R-:W-:Y:S02]  /*7bb0*/  @!P3 IADD3.X R50, R0, R48, R49, P4, P5 ;  /* 0x000000300032b210 */ /* 0x000fe400027ea431 */
[-C--:B------:R-:W-:Y:S02]  /*7bc0*/  LEA R44, P4, R45, R106.reuse, 0x1 ;  /* 0x0000006a2d2c7211 */ /* 0x080fe400078808ff */
[----:B------:R-:W-:Y:S02]  /*7bd0*/  @!P3 LEA R46, P5, R47, R106, 0x1 ;  /* 0x0000006a2f2eb211 */ /* 0x000fe400078a08ff */
[-C--:B------:R-:W-:Y:S02]  /*7be0*/  LEA.HI.X R45, R45, R107.reuse, R56, 0x1, P4 ;  /* 0x0000006b2d2d7211 */ /* 0x080fe400020f0c38 */
[----:B------:R-:W-:-:S03]  /*7bf0*/  @!P3 LEA.HI.X R47, R47, R107, R50, 0x1, P5 ;  /* 0x0000006b2f2fb211 */ /* 0x000fc600028f0c32 */
[----:B0-----:R3:W-:Y:S04]  /*7c00*/  STG.E.128 desc[UR4][R44.64], R36 ;  /* 0x000000242c007986 */ /* 0x0017e8000c101d04 */
[----:B--2---:R3:W-:Y:S02]  /*7c10*/  @!P3 STG.E.128 desc[UR4][R46.64], R40 ;  /* 0x000000282e00b986 */ /* 0x0047e4000c101d04 */
.L_x_1606:
[----:B------:R-:W-:Y:S05]  /*7c20*/  BSYNC B1 ;  /* 0x0000000000017941 */ /* 0x000fea0003800000 */
.L_x_1605:
[----:B------:R-:W-:-:S13]  /*7c30*/  ISETP.NE.AND P3, PT, R93, RZ, PT ;  /* 0x000000ff5d00720c */ /* 0x000fda0003f65270 */
[----:B------:R-:W-:Y:S05]  /*7c40*/  @!P3 BRA `(.L_x_1575) ;  /* 0x0000000800c0b947 */ /* 0x000fea0003800000 */
[----:B---3--:R-:W2:Y:S01]  /*7c50*/  LDL R38, [R1+0x24] ;  /* 0x0000240001267983 */ /* 0x008ea20000100800 */
[----:B------:R-:W-:Y:S01]  /*7c60*/  SEL R118, R29, R118, !P1 ;  /* 0x000000761d767207 */ /* 0x000fe20004800000 */
[C---:B------:R-:W-:Y:S01]  /*7c70*/  VIADD R39, R23.reuse, 0x20 ;  /* 0x0000002017277836 */ /* 0x040fe20000000000 */
[----:B------:R-:W-:Y:S01]  /*7c80*/  IADD3 R45, P3, P4, R88, R110, R92 ;  /* 0x0000006e582d7210 */ /* 0x000fe20007c7e05c */
[----:B------:R-:W-:Y:S01]  /*7c90*/  VIADD R36, R23, 0x20 ;  /* 0x0000002017247836 */ /* 0x000fe20000000000 */
[----:B------:R-:W-:Y:S01]  /*7ca0*/  SHF.R.S32.HI R37, RZ, 0x1f, R118 ;  /* 0x0000001fff257819 */ /* 0x000fe20000011476 */
[----:B------:R-:W-:Y:S01]  /*7cb0*/  IMAD.SHL.U32 R39, R39, 0x40, RZ ;  /* 0x0000004027277824 */ /* 0x000fe200078e00ff */
[----:B------:R-:W-:Y:S01]  /*7cc0*/  IADD3.X R46, R0, R48, R97, P3, P4 ;  /* 0x00000030002e7210 */ /* 0x000fe20001fe8461 */
[----:B------:R-:W-:Y:S01]  /*7cd0*/  IMAD.SHL.U32 R36, R36, 0x40, RZ ;  /* 0x0000004024247824 */ /* 0x000fe200078e00ff */
[----:B------:R-:W-:Y:S01]  /*7ce0*/  LEA.HI R118, R37, R118, RZ, 0x4 ;  /* 0x0000007625767211 */ /* 0x000fe200078f20ff */
[----:B------:R-:W-:Y:S01]  /*7cf0*/  BSSY B1, `(.L_x_1609) ;  /* 0x000006a000017945 */ /* 0x000fe20003800000 */
        /* <DEDUP_REMOVED lines=8> */
[----:B------:R-:W-:Y:S02]  /*7d80*/  SHF.L.U32 R37, R37, 0x9, RZ ;  /* 0x0000000925257819 */ /* 0x000fe400000006ff */
[----:B------:R-:W-:Y:S02]  /*7d90*/  LOP3.LUT R36, R36, R39, RZ, 0x3c, !PT ;  /* 0x0000002724247212 */ /* 0x000fe400078e3cff */
[----:B------:R-:W-:Y:S02]  /*7da0*/  LOP3.LUT R37, R37, 0x7ffff000, RZ, 0xc0, !PT ;  /* 0x7ffff00025257812 */ /* 0x000fe400078ec0ff */
[----:B------:R-:W-:Y:S02]  /*7db0*/  ISETP.GE.AND P4, PT, R226, R116, PT ;  /* 0x00000074e200720c */ /* 0x000fe40003f86270 */
[----:B------:R-:W-:-:S04]  /*7dc0*/  LEA R44, P3, R45, R106, 0x1 ;  /* 0x0000006a2d2c7211 */ /* 0x000fc800078608ff */
[----:B------:R-:W-:Y:S02]  /*7dd0*/  LEA.HI.X R45, R45, R107, R46, 0x1, P3 ;  /* 0x0000006b2d2d7211 */ /* 0x000fe400018f0c2e */
[----:B--2---:R-:W-:Y:S01]  /*7de0*/  IADD3 R36, R36, R37, R38 ;  /* 0x0000002524247210 */ /* 0x004fe20007ffe026 */
[----:B------:R-:W-:-:S04]  /*7df0*/  IMAD R37, R17, 0x4000, R7 ;  /* 0x0000400011257824 */ /* 0x000fc800078e0207 */
[----:B------:R-:W-:Y:S02]  /*7e00*/  IMAD R39, R17, 0x4000, R36 ;  /* 0x0000400011277824 */ /* 0x000fe400078e0224 */
[--C-:B------:R-:W-:Y:S02]  /*7e10*/  IMAD R37, R37, 0x2, R16.reuse ;  /* 0x0000000225257824 */ /* 0x100fe400078e0210 */
[----:B0-----:R-:W-:-:S04]  /*7e20*/  IMAD R40, R39, 0x2, R16 ;  /* 0x0000000227287824 */ /* 0x001fc800078e0210 */
[----:B------:R-:W0:Y:S04]  /*7e30*/  LDS.128 R36, [R37+0x20400] ;  /* 0x0204000025247984 */ /* 0x000e280000000c00 */
[----:B------:R-:W2:Y:S01]  /*7e40*/  LDS.128 R40, [R40+0x20400] ;  /* 0x0204000028287984 */ /* 0x000ea20000000c00 */
[----:B------:R-:W-:Y:S05]  /*7e50*/  @P4 BRA `(.L_x_1610) ;  /* 0x00000004004c4947 */ /* 0x000fea0003800000 */
[--C-:B------:R-:W-:Y:S01]  /*7e60*/  SHF.R.U64 R46, R52, 0x10, R53.reuse ;  /* 0x00000010342e7819 */ /* 0x100fe20000001235 */
[----:B------:R-:W-:Y:S01]  /*7e70*/  HADD2.F32 R58, -RZ, R127.H1_H1 ;  /* 0x3000007fff3a7230 */ /* 0x000fe20000004100 */
[----:B------:R-:W-:Y:S01]  /*7e80*/  SHF.R.U32.HI R52, RZ, 0x10, R53 ;  /* 0x00000010ff347819 */ /* 0x000fe20000011635 */
[----:B--2---:R-:W-:Y:S01]  /*7e90*/  IMAD.MOV.U32 R53, RZ, RZ, R41 ;  /* 0x000000ffff357224 */ /* 0x004fe200078e0029 */
[----:B------:R-:W-:Y:S01]  /*7ea0*/  SHF.R.U32.HI R59, RZ, 0x10, R61 ;  /* 0x00000010ff3b7819 */ /* 0x000fe2000001163d */
[----:B0-----:R-:W-:Y:S01]  /*7eb0*/  IMAD.MOV.U32 R41, RZ, RZ, R39 ;  /* 0x000000ffff297224 */ /* 0x001fe200078e0027 */
[----:B------:R-:W-:Y:S01]  /*7ec0*/  SHF.R.U64 R50, R54, 0x10, R55 ;  /* 0x0000001036327819 */ /* 0x000fe20000001237 */
[----:B------:R-:W-:Y:S01]  /*7ed0*/  HADD2.F32 R39, -RZ, R37.H0_H0 ;  /* 0x20000025ff277230 */ /* 0x000fe20000004100 */
[----:B------:R-:W-:Y:S01]  /*7ee0*/  SHF.R.U64 R49, R60, 0x10, R61 ;  /* 0x000000103c317819 */ /* 0x000fe2000000123d */
[----:B------:R-:W-:Y:S01]  /*7ef0*/  HADD2.F32 R60, -RZ, R129.H1_H1 ;  /* 0x30000081ff3c7230 */ /* 0x000fe20000004100 */
[----:B------:R-:W-:Y:S01]  /*7f00*/  SHF.R.U32.HI R54, RZ, 0x10, R55 ;  /* 0x00000010ff367819 */ /* 0x000fe20000011637 */
[--C-:B------:R-:W-:Y:S01]  /*7f10*/  HADD2.F32 R55, -RZ, R53.reuse.H0_H0 ;  /* 0x20000035ff377230 */ /* 0x100fe20000004100 */
[--C-:B------:R-:W-:Y:S01]  /*7f20*/  SHF.R.U64 R51, R62, 0x10, R63.reuse ;  /* 0x000000103e337819 */ /* 0x100fe2000000123f */
[----:B------:R-:W-:Y:S01]  /*7f30*/  HADD2.F32 R56, -RZ, R53.H1_H1 ;  /* 0x30000035ff387230 */ /* 0x000fe20000004100 */
[----:B------:R-:W-:Y:S01]  /*7f40*/  SHF.R.U32.HI R62, RZ, 0x10, R63 ;  /* 0x00000010ff3e7819 */ /* 0x000fe2000001163f */
[----:B------:R-:W-:-:S02]  /*7f50*/  HADD2.F32 R59, -RZ, R59.H0_H0 ;  /* 0x2000003bff3b7230 */ /* 0x000fc40000004100 */
[----:B------:R-:W-:Y:S02]  /*7f60*/  HADD2.F32 R57, -RZ, R52.H0_H0 ;  /* 0x20000034ff397230 */ /* 0x000fe40000004100 */
[-C--:B------:R-:W-:Y:S01]  /*7f70*/  FMUL.FTZ R52, R55, R60.reuse ;  /* 0x0000003c37347220 */ /* 0x080fe20000410000 */
[----:B------:R-:W-:Y:S02]  /*7f80*/  HADD2.F32 R53, -RZ, R37.H1_H1 ;  /* 0x30000025ff357230 */ /* 0x000fe40000004100 */
[C---:B------:R-:W-:Y:S01]  /*7f90*/  FMUL.FTZ R60, R39.reuse, R60 ;  /* 0x0000003c273c7220 */ /* 0x040fe20000410000 */
[-C--:B------:R-:W-:Y:S01]  /*7fa0*/  FMUL.FTZ R64, R56, R59.reuse ;  /* 0x0000003b38407220 */ /* 0x080fe20000410000 */
[-C--:B------:R-:W-:Y:S01]  /*7fb0*/  FFMA.FTZ R37, R39, R58.reuse, -R52 ;  /* 0x0000003a27257223 */ /* 0x080fe20000010834 */
[----:B------:R-:W-:Y:S02]  /*7fc0*/  HADD2.F32 R62, -RZ, R62.H0_H0 ;  /* 0x2000003eff3e7230 */ /* 0x000fe40000004100 */
[----:B------:R-:W-:Y:S01]  /*7fd0*/  FMUL.FTZ R59, R53, R59 ;  /* 0x0000003b353b7220 */ /* 0x000fe20000410000 */
[----:B------:R-:W-:Y:S01]  /*7fe0*/  FFMA.FTZ R39, R55, R58, R60 ;  /* 0x0000003a37277223 */ /* 0x000fe2000001003c */
[----:B------:R-:W-:Y:S01]  /*7ff0*/  FFMA.FTZ R52, R53, R57, -R64 ;  /* 0x0000003935347223 */ /* 0x000fe20000010840 */
[----:B------:R-:W-:-:S02]  /*8000*/  HADD2.F32 R64, -RZ, R128.H1_H1 ;  /* 0x30000080ff407230 */ /* 0x000fc40000004100 */
[----:B------:R-:W-:Y:S01]  /*8010*/  FFMA.FTZ R56, R56, R57, R59 ;  /* 0x0000003938387223 */ /* 0x000fe2000001003b */
[--C-:B------:R-:W-:Y:S02]  /*8020*/  HADD2.F32 R55, -RZ, R43.reuse.H0_H0 ;  /* 0x2000002bff377230 */ /* 0x100fe40000004100 */
[----:B------:R-:W-:Y:S01]  /*8030*/  HADD2.F32 R58, -RZ, R43.H1_H1 ;  /* 0x3000002bff3a7230 */ /* 0x000fe20000004100 */
[----:B------:R-:W-:Y:S01]  /*8040*/  F2FP.F16.F32.PACK_AB R37, R52, R37 ;  /* 0x000000253425723e */ /* 0x000fe200000000ff */
[--C-:B------:R-:W-:Y:S02]  /*8050*/  HADD2.F32 R43, -RZ, R41.reuse.H0_H0 ;  /* 0x20000029ff2b7230 */ /* 0x100fe40000004100 */
[----:B------:R-:W-:Y:S02]  /*8060*/  HADD2.F32 R53, -RZ, R41.H1_H1 ;  /* 0x30000029ff357230 */ /* 0x000fe40000004100 */
[----:B------:R-:W-:Y:S01]  /*8070*/  FMUL.FTZ R66, R58, R62 ;  /* 0x0000003e3a427220 */ /* 0x000fe20000410000 */
[----:B------:R-:W-:-:S02]  /*8080*/  HADD2.F32 R60, -RZ, R126.H1_H1 ;  /* 0x3000007eff3c7230 */ /* 0x000fc40000004100 */
[----:B------:R-:W-:Y:S02]  /*8090*/  HADD2.F32 R57, -RZ, R54.H0_H0 ;  /* 0x20000036ff397230 */ /* 0x000fe40000004100 */
[-C--:B------:R-:W-:Y:S01]  /*80a0*/  FMUL.FTZ R54, R55, R64.reuse ;  /* 0x0000004037367220 */ /* 0x080fe20000410000 */
[----:B------:R-:W-:Y:S01]  /*80b0*/  FMUL.FTZ R64, R43, R64 ;  /* 0x000000402b407220 */ /* 0x000fe20000410000 */
[----:B------:R-:W-:Y:S01]  /*80c0*/  FMUL.FTZ R59, R53, R62 ;  /* 0x0000003e353b7220 */ /* 0x000fe20000410000 */
[----:B------:R-:W-:Y:S02]  /*80d0*/  HADD2.F32 R62, -RZ, R129.H0_H0 ;  /* 0x20000081ff3e7230 */ /* 0x000fe40000004100 */
[-C--:B------:R-:W-:Y:S01]  /*80e0*/  FFMA.FTZ R41, R43, R60.reuse, -R54 ;  /* 0x0000003c2b297223 */ /* 0x080fe20000010836 */
[----:B------:R-:W-:Y:S01]  /*80f0*/  FFMA.FTZ R43, R55, R60, R64 ;  /* 0x0000003c372b7223 */ /* 0x000fe20000010040 */
[----:B------:R-:W-:Y:S02]  /*8100*/  HADD2.F32 R64, -RZ, R49.H0_H0 ;  /* 0x20000031ff407230 */ /* 0x000fe40000004100 */
[-C--:B------:R-:W-:Y:S01]  /*8110*/  FFMA.FTZ R54, R53, R57.reuse, -R66 ;  /* 0x0000003935367223 */ /* 0x080fe20000010842 */
[----:B------:R-:W-:Y:S01]  /*8120*/  FFMA.FTZ R58, R58, R57, R59 ;  /* 0x000000393a3a7223 */ /* 0x000fe2000001003b */
[----:B------:R-:W-:-:S02]  /*8130*/  HADD2.F32 R55, -RZ, R40.H0_H0 ;  /* 0x20000028ff377230 */ /* 0x000fc40000004100 */
[----:B------:R-:W-:Y:S01]  /*8140*/  HADD2.F32 R49, -RZ, R36.H0_H0 ;  /* 0x20000024ff317230 */ /* 0x000fe20000004100 */
[----:B------:R-:W-:Y:S01]  /*8150*/  F2FP.F16.F32.PACK_AB R54, R54, R41 ;  /* 0x000000293636723e */ /* 0x000fe200000000ff */
[----:B------:R-:W-:Y:S01]  /*8160*/  HADD2.F32 R57, -RZ, R40.H1_H1 ;  /* 0x30000028ff397230 */ /* 0x000fe20000004100 */
[----:B------:R-:W-:Y:S01]  /*8170*/  F2FP.F16.F32.PACK_AB R41, R56, R39 ;  /* 0x000000273829723e */ /* 0x000fe200000000ff */
[----:B------:R-:W-:Y:S02]  /*8180*/  HADD2.F32 R53, -RZ, R36.H1_H1 ;  /* 0x30000024ff357230 */ /* 0x000fe40000004100 */
[-C--:B------:R-:W-:Y:S01]  /*8190*/  FMUL.FTZ R36, R55, R62.reuse ;  /* 0x0000003e37247220 */ /* 0x080fe20000410000 */
[----:B------:R-:W-:Y:S02]  /*81a0*/  HADD2.F32 R60, -RZ, R127.H0_H0 ;  /* 0x2000007fff3c7230 */ /* 0x000fe40000004100 */
[----:B------:R-:W-:Y:S01]  /*81b0*/  FMUL.FTZ R40, R49, R62 ;  /* 0x0000003e31287220 */ /* 0x000fe20000410000 */
[----:B------:R-:W-:-:S02]  /*81c0*/  HADD2.F32 R46, -RZ, R46.H0_H0 ;  /* 0x2000002eff2e7230 */ /* 0x000fc40000004100 */
[-C--:B------:R-:W-:Y:S01]  /*81d0*/  FMUL.FTZ R62, R57, R64.reuse ;  /* 0x00000040393e7220 */ /* 0x080fe20000410000 */
[----:B------:R-:W-:Y:S01]  /*81e0*/  FMUL.FTZ R64, R53, R64 ;  /* 0x0000004035407220 */ /* 0x000fe20000410000 */
[-C--:B------:R-:W-:Y:S01]  /*81f0*/  FFMA.FTZ R36, R49, R60.reuse, -R36 ;  /* 0x0000003c31247223 */ /* 0x080fe20000010824 */
[----:B------:R-:W-:Y:S01]  /*8200*/  FFMA.FTZ R40, R55, R60, R40 ;  /* 0x0000003c37287223 */ /* 0x000fe20000010028 */
[-C--:B------:R-:W-:Y:S01]  /*8210*/  FFMA.FTZ R55, R53, R46.reuse, -R62 ;  /* 0x0000002e35377223 */ /* 0x080fe2000001083e */
[----:B------:R-:W-:Y:S01]  /*8220*/  FFMA.FTZ R57, R57, R46, R64 ;  /* 0x0000002e39397223 */ /* 0x000fe20000010040 */
[----:B------:R-:W-:Y:S01]  /*8230*/  HADD2.F32 R49, -RZ, R42.H0_H0 ;  /* 0x2000002aff317230 */ /* 0x000fe20000004100 */
[----:B------:R-:W-:Y:S01]  /*8240*/  F2FP.F16.F32.PACK_AB R43, R58, R43 ;  /* 0x0000002b3a2b723e */ /* 0x000fe200000000ff */
[----:B------:R-:W-:Y:S01]  /*8250*/  HADD2.F32 R128, -RZ, R128.H0_H0 ;  /* 0x20000080ff807230 */ /* 0x000fe20000004100 */
[----:B------:R-:W-:Y:S01]  /*8260*/  F2FP.F16.F32.PACK_AB R36, R55, R36 ;  /* 0x000000243724723e */ /* 0x000fe200000000ff */
[----:B------:R-:W-:Y:S01]  /*8270*/  HADD2.F32 R53, -RZ, R51.H0_H0 ;  /* 0x20000033ff357230 */ /* 0x000fe20000004100 */
[----:B------:R-:W-:Y:S01]  /*8280*/  F2FP.F16.F32.PACK_AB R40, R57, R40 ;  /* 0x000000283928723e */ /* 0x000fe200000000ff */
[----:B------:R-:W-:-:S02]  /*8290*/  HADD2.F32 R46, -RZ, R38.H0_H0 ;  /* 0x20000026ff2e7230 */ /* 0x000fc40000004100 */
[-C--:B------:R-:W-:Y:S01]  /*82a0*/  FMUL.FTZ R59, R49, R128.reuse ;  /* 0x00000080313b7220 */ /* 0x080fe20000410000 */
[----:B------:R-:W-:Y:S02]  /*82b0*/  HADD2.F32 R42, -RZ, R42.H1_H1 ;  /* 0x3000002aff2a7230 */ /* 0x000fe40000004100 */
[----:B------:R-:W-:Y:S02]  /*82c0*/  HADD2.F32 R38, -RZ, R38.H1_H1 ;  /* 0x30000026ff267230 */ /* 0x000fe40000004100 */
[----:B------:R-:W-:Y:S01]  /*82d0*/  FMUL.FTZ R128, R46, R128 ;  /* 0x000000802e807220 */ /* 0x000fe20000410000 */
[----:B------:R-:W-:Y:S02]  /*82e0*/  HADD2.F32 R126, -RZ, R126.H0_H0 ;  /* 0x2000007eff7e7230 */ /* 0x000fe40000004100 */
[-C--:B------:R-:W-:Y:S01]  /*82f0*/  FMUL.FTZ R61, R42, R53.reuse ;  /* 0x000000352a3d7220 */ /* 0x080fe20000410000 */
[----:B------:R-:W-:Y:S02]  /*8300*/  HADD2.F32 R51, -RZ, R50.H0_H0 ;  /* 0x20000032ff337230 */ /* 0x000fe40000004100 */
[----:B------:R-:W-:Y:S01]  /*8310*/  FMUL.FTZ R53, R38, R53 ;  /* 0x0000003526357220 */ /* 0x000fe20000410000 */
[----:B------:R-:W-:-:S02]  /*8320*/  IMAD.MOV.U32 R39, RZ, RZ, R54 ;  /* 0x000000ffff277224 */ /* 0x000fc400078e0036 */
[-C--:B------:R-:W-:Y:S01]  /*8330*/  FFMA.FTZ R59, R46, R126.reuse, -R59 ;  /* 0x0000007e2e3b7223 */ /* 0x080fe2000001083b */
[----:B------:R-:W-:Y:S01]  /*8340*/  FFMA.FTZ R128, R49, R126, R128 ;  /* 0x0000007e31807223 */ /* 0x000fe20000010080 */
[-C--:B------:R-:W-:Y:S01]  /*8350*/  FFMA.FTZ R38, R38, R51.reuse, -R61 ;  /* 0x0000003326267223 */ /* 0x080fe2000001083d */
[----:B------:R-:W-:-:S04]  /*8360*/  FFMA.FTZ R53, R42, R51, R53 ;  /* 0x000000332a357223 */ /* 0x000fc80000010035 */
[----:B------:R-:W-:Y:S02]  /*8370*/  F2FP.F16.F32.PACK_AB R38, R38, R59 ;  /* 0x0000003b2626723e */ /* 0x000fe400000000ff */
[----:B------:R-:W-:-:S07]  /*8380*/  F2FP.F16.F32.PACK_AB R42, R53, R128 ;  /* 0x00000080352a723e */ /* 0x000fce00000000ff */
.L_x_1610:
[----:B------:R-:W-:Y:S05]  /*8390*/  BSYNC B1 ;  /* 0x0000000000017941 */ /* 0x000fea0003800000 */
.L_x_1609:
[----:B------:R-:W-:Y:S01]  /*83a0*/  ISETP.GE.AND P3, PT, R47, R117, PT ;  /* 0x000000752f00720c */ /* 0x000fe20003f66270 */
[----:B------:R-:W-:Y:S02]  /*83b0*/  ULDC.64 UR4, c[0x0][0x208] ;  /* 0x0000820000047ab9 */ /* 0x000fe40000000a00 */
[----:B0-----:R4:W-:Y:S10]  /*83c0*/  STG.E.128 desc[UR4][R44.64], R36 ;  /* 0x000000242c007986 */ /* 0x0019f4000c101d04 */
[----:B------:R-:W-:Y:S05]  /*83d0*/  @P3 BRA `(.L_x_1575) ;  /* 0x0000000000dc3947 */ /* 0x000fea0003800000 */
[--C-:B------:R-:W-:Y:S01]  /*83e0*/  IADD3 R110, P3, P4, R88, R110, R47.reuse ;  /* 0x0000006e586e7210 */ /* 0x100fe20007c7e02f */
[----:B------:R-:W-:Y:S01]  /*83f0*/  ULDC.64 UR4, c[0x0][0x208] ;  /* 0x0000820000047ab9 */ /* 0x000fe20000000a00 */
[----:B------:R-:W-:-:S04]  /*8400*/  SHF.R.S32.HI R47, RZ, 0x1f, R47 ;  /* 0x0000001fff2f7819 */ /* 0x000fc8000001142f */
[----:B------:R-:W-:Y:S02]  /*8410*/  IADD3.X R48, R0, R48, R47, P3, P4 ;  /* 0x0000003000307210 */ /* 0x000fe40001fe842f */
[----:B------:R-:W-:-:S04]  /*8420*/  LEA R106, P3, R110, R106, 0x1 ;  /* 0x0000006a6e6a7211 */ /* 0x000fc800078608ff */
[----:B------:R-:W-:-:S05]  /*8430*/  LEA.HI.X R107, R110, R107, R48, 0x1, P3 ;  /* 0x0000006b6e6b7211 */ /* 0x000fca00018f0c30 */
[----:B--2---:R0:W-:Y:S01]  /*8440*/  STG.E.128 desc[UR4][R106.64], R40 ;  /* 0x000000286a007986 */ /* 0x0041e2000c101d04 */
[----:B------:R-:W-:Y:S05]  /*8450*/  BRA `(.L_x_1575) ;  /* 0x0000000000bc7947 */ /* 0x000fea0003800000 */
.L_x_1550:
[----:B------:R-:W2:Y:S02]  /*8460*/  LDL R36, [R1+0x20] ;  /* 0x0000200001247983 */ /* 0x000ea40000100800 */
[----:B--2---:R-:W-:-:S13]  /*8470*/  R2UR UR4, R36 ;  /* 0x00000000240472ca */ /* 0x004fda00000e0000 */
[----:B------:R-:W-:-:S06]  /*8480*/  UISETP.NE.AND UP0, UPT, UR4, 0x3, UPT ;  /* 0x000000030400788c */ /* 0x000fcc000bf05270 */
[----:B------:R-:W-:-:S13]  /*8490*/  PLOP3.LUT P2, PT, PT, PT, UP0, 0x80, 0x0 ;  /* 0x000000000000781c */ /* 0x000fda0003f4f008 */
[----:B------:R-:W-:Y:S05]  /*84a0*/  @!P2 BRA `(.L_x_1611) ;  /* 0x000000000004a947 */ /* 0x000fea0003800000 */
[----:B------:R-:W-:Y:S01]  /*84b0*/  BPT.TRAP 0x1 ;  /* 0x000000040000795c */ /* 0x000fe20000300000 */
.L_x_1611:
[----:B------:R-:W-:Y:S01]  /*84c0*/  IMAD R99, R17, 0x8, R16 ;  /* 0x0000000811637824 */ /* 0x000fe200078e0210 */
[----:B------:R-:W-:Y:S01]  /*84d0*/  SHF.L.U32 R109, R237, 0x1f, RZ ;  /* 0x0000001fed6d7819 */ /* 0x000fe200000006ff */
[----:B------:R-:W-:Y:S01]  /*84e0*/  IMAD R105, R25, -0x40, R2 ;  /* 0xffffffc019697824 */ /* 0x000fe200078e0202 */
[----:B------:R-:W-:Y:S02]  /*84f0*/  BSSY B1, `(.L_x_1612) ;  /* 0x0000005000017945 */ /* 0x000fe40003800000 */
[----:B------:R-:W0:Y:S02]  /*8500*/  SYNCS.PHASECHK.TRANS64.TRYWAIT P3, [R99+URZ+0x30890], R109 ;  /* 0x0308906d630075a7 */ /* 0x000e24000806017f */
[----:B------:R-:W-:-:S04]  /*8510*/  VIMNMX R105, R105, 0x40, PT ;  /* 0x0000004069697848 */ /* 0x000fc80003fe0100 */
[----:B------:R-:W-:Y:S01]  /*8520*/  ISETP.GE.AND P4, PT, R23, R105, PT ;  /* 0x000000691700720c */ /* 0x000fe20003f86270 */
[----:B0-----:R-:W-:-:S12]  /*8530*/  @!P3 BRA `(.L_x_1613) ;  /* 0x000002540044b947 */ /* 0x001fd80003800000 */
.L_x_2030:
[----:B------:R-:W-:Y:S05]  /*8540*/  BSYNC B1 ;  /* 0x0000000000017941 */ /* 0x000fea0003800000 */
.L_x_1612:
[----:B------:R-:W-:Y:S04]  /*8550*/  BSSY B1, `(.L_x_1614) ;  /* 0x000000f000017945 */ /* 0x000fe80003800000 */
[----:B------:R-:W-:Y:S05]  /*8560*/  @P4 BRA `(.L_x_1615) ;  /* 0x0000000000344947 */ /* 0x000fea0003800000 */
[----:B------:R-:W-:Y:S01]  /*8570*/  ISETP.NE.AND P5, PT, R30, RZ, PT ;  /* 0x000000ff1e00720c */ /* 0x000fe20003fa5270 */
[----:B------:R-:W-:Y:S01]  /*8580*/  ULDC.64 UR4, c[0x0][0x208] ;  /* 0x0000820000047ab9 */ /* 0x000fe20000000a00 */
[----:B------:R-:W-:Y:S02]  /*8590*/  ISETP.NE.AND P4, PT, R93, RZ, PT ;  /* 0x000000ff5d00720c */ /* 0x000fe40003f85270 */
[----:B------:R-:W-:-:S09]  /*85a0*/  ISETP.NE.AND P3, PT, R94, RZ, PT ;  /* 0x000000ff5e00720c */ /* 0x000fd20003f65270 */
[----:B------:R-:W1:Y:S04]  /*85b0*/  @P5 LDS.128 R36, [R103+0x20400] ;  /* 0x0204000067245984 */ /* 0x000e680000000c00 */
[----:B------:R-:W2:Y:S04]  /*85c0*/  @P3 LDS.128 R40, [R103+0x24400] ;  /* 0x0244000067283984 */ /* 0x000ea80000000c00 */
[----:B-1----:R-:W-:Y:S01]  /*85d0*/  @P5 STG.E.128 desc[UR4][R50.64], R36 ;  /* 0x0000002432005986 */ /* 0x002fe2000c101d04 */
[----:B------:R-:W-:-:S03]  /*85e0*/  ISETP.NE.AND P5, PT, R95, RZ, PT ;  /* 0x000000ff5f00720c */ /* 0x000fc60003fa5270 */
[----:B------:R-:W1:Y:S04]  /*85f0*/  @P4 LDS.128 R36, [R103+0x22400] ;  /* 0x0224000067244984 */ /* 0x000e680000000c00 */
[----:B--2---:R-:W-:Y:S06]  /*8600*/  @P3 STG.E.128 desc[UR4][R50.64+0x100], R40 ;  /* 0x0001002832003986 */ /* 0x004fec000c101d04 */
[----:B------:R-:W2:Y:S04]  /*8610*/  @P5 LDS.128 R44, [R103+0x26400] ;  /* 0x02640000672c5984 */ /* 0x000ea80000000c00 */
[----:B-1----:R1:W-:Y:S04]  /*8620*/  @P4 STG.E.128 desc[UR4][R50.64+0x80], R36 ;  /* 0x0000802432004986 */ /* 0x0023e8000c101d04 */
[----:B--2---:R1:W-:Y:S02]  /*8630*/  @P5 STG.E.128 desc[UR4][R50.64+0x180], R44 ;  /* 0x0001802c32005986 */ /* 0x0043e4000c101d04 */
.L_x_1615:
[----:B------:R-:W-:Y:S05]  /*8640*/  BSYNC B1 ;  /* 0x0000000000017941 */ /* 0x000fea0003800000 */
.L_x_1614:
[----:B-1----:R-:W-:-:S04]  /*8650*/  IADD3 R36, R23, 0x20, RZ ;  /* 0x0000002017247810 */ /* 0x002fc80007ffe0ff */
[----:B------:R-:W-:-:S13]  /*8660*/  ISETP.GE.AND P3, PT, R36, R105, PT ;  /* 0x000000692400720c */ /* 0x000fda0003f66270 */
        /* <DEDUP_REMOVED lines=14> */
.L_x_1575:
[----:B------:R-:W-:Y:S05]  /*8750*/  BSYNC B0 ;  /* 0x0000000000007941 */ /* 0x000fea0003800000 */
.L_x_1549:
[----:B-1234-:R-:W1:Y:S01]  /*8760*/  S2R R36, SR_TID.X ;  /* 0x0000000000247919 */ /* 0x01ee620000002100 */
        /* <DEDUP_REMOVED lines=8> */
[----:B-1----:R-:W-:Y:S01]  /*87f0*/  LOP3.LUT R36, R36, 0x7f, RZ, 0xc0, !PT ;  /* 0x0000007f24247812 */ /* 0x002fe200078ec0ff */
[----:B--2---:R1:W-:Y:S03]  /*8800*/  BAR.SYNC.DEFER_BLOCKING R108, 0x80 ;  /* 0x0002006c0000751d */ /* 0x0043e60000010000 */
[----:B------:R-:W-:-:S13]  /*8810*/  ISETP.NE.AND P3, PT, R36, RZ, PT ;  /* 0x000000ff2400720c */ /* 0x000fda0003f65270 */
[----:B------:R-:W-:-:S05]  /*8820*/  @!P3 VIADD R36, R99, 0x308a0 ;  /* 0x000308a06324b836 */ /* 0x000fca0000000000 */
[----:B------:R-:W-:-:S04]  /*8830*/  @!P3 PRMT R36, RZ, 0x654, R36 ;  /* 0x00000654ff24b816 */ /* 0x000fc80000000024 */
[----:B------:R1:W-:Y:S01]  /*8840*/  @!P3 SYNCS.ARRIVE.TRANS64.RED.A1T0 RZ, [R36+URZ], RZ ;  /* 0x000000ff24ffb9a7 */ /* 0x0003e2000810043f */
[----:B------:R-:W-:Y:S05]  /*8850*/  @!P2 BRA `(.L_x_1617) ;  /* 0x000000000004a947 */ /* 0x000fea0003800000 */
[----:B------:R-:W-:Y:S01]  /*8860*/  BPT.TRAP 0x1 ;  /* 0x000000040000795c */ /* 0x000fe20000300000 */
.L_x_1617:
[----:B------:R-:W-:Y:S05]  /*8870*/  BSYNC B0 ;  /* 0x0000000000007941 */ /* 0x000fea0003800000 */
.L_x_1616:
[----:B------:R-:W2:Y:S01]  /*8880*/  SYNCS.PHASECHK.TRANS64.TRYWAIT P2, [R99+URZ+0x308b0], R109 ;  /* 0x0308b06d630075a7 */ /* 0x000ea2000804017f */
[----:B------:R-:W-:Y:S01]  /*8890*/  ULDC.64 UR4, c[0x0][0x318] ;  /* 0x0000c60000047ab9 */ /* 0x000fe20000000a00 */
[----:B------:R-:W-:Y:S01]  /*88a0*/  ULDC.64 UR60, c[0x0][0x328] ;  /* 0x0000ca00003c7ab9 */ /* 0x000fe20000000a00 */
[----:B-1----:R-:W-:Y:S01]  /*88b0*/  IMAD.U32 R36, RZ, RZ, UR5 ;  /* 0x00000005ff247e24 */ /* 0x002fe2000f8e00ff */
[----:B------:R-:W-:Y:S01]  /*88c0*/  BSSY B0, `(.L_x_1618) ;  /* 0x0000007000007945 */ /* 0x000fe20003800000 */
[----:B------:R-:W-:Y:S01]  /*88d0*/  IMAD.U32 R37, RZ, RZ, UR4 ;  /* 0x00000004ff257e24 */ /* 0x000fe2000f8e00ff */
[----:B------:R-:W-:Y:S01]  /*88e0*/  ISETP.GE.AND P4, PT, R23, R105, PT ;  /* 0x000000691700720c */ /* 0x000fe20003f86270 */
[----:B------:R-:W-:Y:S01]  /*88f0*/  IMAD.WIDE R48, R25, 0x40, R76 ;  /* 0x0000004019307825 */ /* 0x000fe200078e024c */
[----:B------:R1:W-:Y:S04]  /*8900*/  STL [R1+0x4], R36 ;  /* 0x0000042401007387 */ /* 0x0003e80000100800 */
[----:B------:R1:W-:Y:S02]  /*8910*/  STL [R1+0x8], R37 ;  /* 0x0000082501007387 */ /* 0x0003e40000100800 */
[----:B-12---:R-:W-:Y:S05]  /*8920*/  @!P2 BRA `(.L_x_1619) ;  /* 0x00000250005ca947 */ /* 0x006fea0003800000 */
.L_x_2031:
[----:B------:R-:W-:Y:S05]  /*8930*/  BSYNC B0 ;  /* 0x0000000000007941 */ /* 0x000fea0003800000 */
.L_x_1618:
[----:B------:R-:W-:Y:S04]  /*8940*/  BSSY B0, `(.L_x_1620) ;  /* 0x000001e000007945 */ /* 0x000fe80003800000 */
[----:B------:R-:W-:Y:S05]  /*8950*/  @P4 BRA `(.L_x_1621) ;  /* 0x0000000000704947 */ /* 0x000fea0003800000 */
[----:B------:R-:W2:Y:S01]  /*8960*/  LDL R37, [R1+0x8] ;  /* 0x0000080001257983 */ /* 0x000ea20000100800 */
[----:B------:R-:W-:-:S03]  /*8970*/  ULDC UR6, c[0x0][0x2f4] ;  /* 0x0000bd0000067ab9 */ /* 0x000fc60000000800 */
[----:B------:R-:W3:Y:S04]  /*8980*/  LDL R36, [R1+0x4] ;  /* 0x0000040001247983 */ /* 0x000ee80000100800 */
[----:B------:R-:W4:Y:S04]  /*8990*/  LDL R44, [R1+0xc] ;  /* 0x00000c00012c7983 */ /* 0x000f280000100800 */
[----:B0-----:R-:W5:Y:S01]  /*89a0*/  LDL R42, [R1+0x10] ;  /* 0x00001000012a7983 */ /* 0x001f620000100800 */
[----:B------:R-:W-:Y:S01]  /*89b0*/  ISETP.GE.AND P5, PT, R18, UR6, PT ;  /* 0x0000000612007c0c */ /* 0x000fe2000bfa6270 */
[----:B------:R-:W-:Y:S01]  /*89c0*/  IMAD R43, R49, UR60, RZ ;  /* 0x0000003c312b7c24 */ /* 0x000fe2000f8e02ff */
[----:B------:R-:W-:Y:S01]  /*89d0*/  ISETP.GE.AND P4, PT, R226, UR6, PT ;  /* 0x00000006e2007c0c */ /* 0x000fe2000bf86270 */
[----:B------:R-:W-:-:S02]  /*89e0*/  IMAD.MOV.U32 R40, RZ, RZ, R86 ;  /* 0x000000ffff287224 */ /* 0x000fc400078e0056 */
[----:B------:R-:W-:Y:S02]  /*89f0*/  IMAD.MOV.U32 R41, RZ, RZ, R98 ;  /* 0x000000ffff297224 */ /* 0x000fe400078e0062 */
[C---:B------:R-:W-:Y:S02]  /*8a00*/  IMAD R43, R48.reuse, UR61, R43 ;  /* 0x0000003d302b7c24 */ /* 0x040fe4000f8e022b */
[----:B------:R-:W-:-:S04]  /*8a10*/  IMAD.WIDE.U32 R40, R48, UR60, R40 ;  /* 0x0000003c30287c25 */ /* 0x000fc8000f8e0028 */
[----:B------:R-:W-:Y:S01]  /*8a20*/  IMAD.IADD R41, R41, 0x1, R43 ;  /* 0x0000000129297824 */ /* 0x000fe200078e022b */
[----:B--2---:R-:W-:Y:S02]  /*8a30*/  R2UR UR4, R37 ;  /* 0x00000000250472ca */ /* 0x004fe400000e0000 */
[----:B---3--:R-:W-:Y:S02]  /*8a40*/  R2UR UR7, R36 ;  /* 0x00000000240772ca */ /* 0x008fe400000e0000 */
[----:B------:R-:W0:Y:S09]  /*8a50*/  @!P5 LDS.128 R36, [R103+0x400] ;  /* 0x000400006724d984 */ /* 0x000e320000000c00 */
[----:B------:R-:W-:Y:S01]  /*8a60*/  LEA R50, P2, R40, UR4, 0x1 ;  /* 0x0000000428327c11 */ /* 0x000fe2000f8408ff */
[----:B------:R-:W-:-:S03]  /*8a70*/  ULDC.64 UR4, c[0x0][0x208] ;  /* 0x0000820000047ab9 */ /* 0x000fc60000000a00 */
[----:B------:R-:W-:Y:S02]  /*8a80*/  LEA.HI.X R51, R40, UR7, R41, 0x1, P2 ;  /* 0x0000000728337c11 */ /* 0x000fe400090f0c29 */
[----:B----4-:R-:W-:-:S03]  /*8a90*/  ISETP.GE.AND P2, PT, R44, UR6, PT ;  /* 0x000000062c007c0c */ /* 0x010fc6000bf46270 */
[----:B0-----:R-:W-:Y:S01]  /*8aa0*/  @!P5 STG.E.128 desc[UR4][R50.64], R36 ;  /* 0x000000243200d986 */ /* 0x001fe2000c101d04 */
[----:B-----5:R-:W-:-:S03]  /*8ab0*/  ISETP.GE.AND P5, PT, R42, UR6, PT ;  /* 0x000000062a007c0c */ /* 0x020fc6000bfa6270 */
[----:B------:R-:W0:Y:S06]  /*8ac0*/  @!P4 LDS.128 R36, [R103+0x2400] ;  /* 0x002400006724c984 */ /* 0x000e2c0000000c00 */
[----:B------:R-:W2:Y:S04]  /*8ad0*/  @!P2 LDS.128 R40, [R103+0x4400] ;  /* 0x004400006728a984 */ /* 0x000ea80000000c00 */
[----:B------:R-:W3:Y:S04]  /*8ae0*/  @!P5 LDS.128 R44, [R103+0x6400] ;  /* 0x00640000672cd984 */ /* 0x000ee80000000c00 */
[----:B0-----:R4:W-:Y:S04]  /*8af0*/  @!P4 STG.E.128 desc[UR4][R50.64+0x80], R36 ;  /* 0x000080243200c986 */ /* 0x0019e8000c101d04 */
[----:B--2---:R4:W-:Y:S04]  /*8b00*/  @!P2 STG.E.128 desc[UR4][R50.64+0x100], R40 ;  /* 0x000100283200a986 */ /* 0x0049e8000c101d04 */
[----:B---3--:R4:W-:Y:S02]  /*8b10*/  @!P5 STG.E.128 desc[UR4][R50.64+0x180], R44 ;  /* 0x0001802c3200d986 */ /* 0x0089e4000c101d04 */
.L_x_1621:
[----:B------:R-:W-:Y:S05]  /*8b20*/  BSYNC B0 ;  /* 0x0000000000007941 */ /* 0x000fea0003800000 */
.L_x_1620:
[----:B----4-:R-:W-:Y:S01]  /*8b30*/  VIADD R36, R23, 0x20 ;  /* 0x0000002017247836 */ /* 0x010fe20000000000 */
[----:B------:R-:W-:Y:S04]  /*8b40*/  BSSY B0, `(.L_x_1622) ;  /* 0x0000023000007945 */ /* 0x000fe80003800000 */
[----:B------:R-:W-:-:S13]  /*8b50*/  ISETP.GE.AND P2, PT, R36, R105, PT ;  /* 0x000000692400720c */ /* 0x000fda0003f46270 */
[----:B------:R-:W-:Y:S05]  /*8b60*/  @P2 BRA `(.L_x_1623) ;  /* 0x0000000000802947 */ /* 0x000fea0003800000 */
[----:B------:R-:W2:Y:S01]  /*8b70*/  LDL R36, [R1+0x4] ;  /* 0x0000040001247983 */ /* 0x000ea20000100800 */
[----:B------:R-:W-:-:S03]  /*8b80*/  ULDC UR6, c[0x0][0x2f4] ;  /* 0x0000bd0000067ab9 */ /* 0x000fc60000000800 */
[----:B------:R-:W3:Y:S04]  /*8b90*/  LDL R39, [R1+0xc] ;  /* 0x00000c0001277983 */ /* 0x000ee80000100800 */
[----:B------:R-:W4:Y:S04]  /*8ba0*/  LDL R38, [R1+0x10] ;  /* 0x0000100001267983 */ /* 0x000f280000100800 */
[----:B------:R-:W5:Y:S01]  /*8bb0*/  LDL R37, [R1+0x8] ;  /* 0x0000080001257983 */ /* 0x000f620000100800 */
[----:B------:R-:W-:Y:S01]  /*8bc0*/  ISETP.GE.AND P2, PT, R18, UR6, PT ;  /* 0x0000000612007c0c */ /* 0x000fe2000bf46270 */
[----:B0-----:R-:W-:Y:S01]  /*8bd0*/  IMAD.MOV.U32 R40, RZ, RZ, R86 ;  /* 0x000000ffff287224 */ /* 0x001fe200078e0056 */
[----:B------:R-:W-:Y:S01]  /*8be0*/  IADD3 R43, P4, R48, 0x20, RZ ;  /* 0x00000020302b7810 */ /* 0x000fe20007f9e0ff */
[----:B------:R-:W-:Y:S01]  /*8bf0*/  IMAD.MOV.U32 R41, RZ, RZ, R98 ;  /* 0x000000ffff297224 */ /* 0x000fe200078e0062 */
[----:B------:R-:W-:-:S03]  /*8c00*/  ISETP.GE.AND P5, PT, R226, UR6, PT ;  /* 0x00000006e2007c0c */ /* 0x000fc6000bfa6270 */
[----:B------:R-:W-:Y:S02]  /*8c10*/  IMAD.X R48, RZ, RZ, R49, P4 ;  /* 0x000000ffff307224 */ /* 0x000fe400020e0631 */
[----:B------:R-:W-:-:S04]  /*8c20*/  IMAD.WIDE.U32 R40, R43, UR60, R40 ;  /* 0x0000003c2b287c25 */ /* 0x000fc8000f8e0028 */
[----:B------:R-:W-:-:S04]  /*8c30*/  IMAD R48, R48, UR60, RZ ;  /* 0x0000003c30307c24 */ /* 0x000fc8000f8e02ff */
[----:B------:R-:W-:-:S04]  /*8c40*/  IMAD R43, R43, UR61, R48 ;  /* 0x0000003d2b2b7c24 */ /* 0x000fc8000f8e0230 */
[----:B------:R-:W-:Y:S01]  /*8c50*/  IMAD.IADD R41, R41, 0x1, R43 ;  /* 0x0000000129297824 */ /* 0x000fe200078e022b */
[----:B--2---:R-:W-:Y:S01]  /*8c60*/  R2UR UR7, R36 ;  /* 0x00000000240772ca */ /* 0x004fe200000e0000 */
[----:B---3--:R-:W-:Y:S01]  /*8c70*/  IMAD.MOV.U32 R44, RZ, RZ, R39 ;  /* 0x000000ffff2c7224 */ /* 0x008fe200078e0027 */
[----:B----4-:R-:W-:Y:S02]  /*8c80*/  MOV R42, R38 ;  /* 0x00000026002a7202 */ /* 0x010fe40000000f00 */
[----:B-----5:R-:W-:Y:S02]  /*8c90*/  R2UR UR4, R37 ;  /* 0x00000000250472ca */ /* 0x020fe400000e0000 */
[----:B------:R-:W0:Y:S11]  /*8ca0*/  @!P2 LDS.128 R36, [R103+0x1400] ;  /* 0x001400006724a984 */ /* 0x000e360000000c00 */
[----:B------:R-:W-:Y:S01]  /*8cb0*/  LEA R48, P4, R40, UR4, 0x1 ;  /* 0x0000000428307c11 */ /* 0x000fe2000f8808ff */
[----:B------:R-:W-:-:S03]  /*8cc0*/  ULDC.64 UR4, c[0x0][0x208] ;  /* 0x0000820000047ab9 */ /* 0x000fc60000000a00 */
[----:B------:R-:W-:Y:S02]  /*8cd0*/  LEA.HI.X R49, R40, UR7, R41, 0x1, P4 ;  /* 0x0000000728317c11 */ /* 0x000fe4000a0f0c29 */
[----:B------:R-:W-:-:S03]  /*8ce0*/  ISETP.GE.AND P4, PT, R44, UR6, PT ;  /* 0x000000062c007c0c */ /* 0x000fc6000bf86270 */
[----:B0-----:R-:W-:Y:S01]  /*8cf0*/  @!P2 STG.E.128 desc[UR4][R48.64], R36 ;  /* 0x000000243000a986 */ /* 0x001fe2000c101d04 */
[----:B------:R-:W-:-:S03]  /*8d00*/  ISETP.GE.AND P2, PT, R42, UR6, PT ;  /* 0x000000062a007c0c */ /* 0x000fc6000bf46270 */
[----:B------:R-:W0:Y:S06]  /*8d10*/  @!P5 LDS.128 R36, [R103+0x3400] ;  /* 0x003400006724d984 */ /* 0x000e2c0000000c00 */
[----:B------:R-:W2:Y:S04]  /*8d20*/  @!P4 LDS.128 R40, [R103+0x5400] ;  /* 0x005400006728c984 */ /* 0x000ea80000000c00 */
[----:B------:R-:W3:Y:S04]  /*8d30*/  @!P2 LDS.128 R44, [R103+0x7400] ;  /* 0x00740000672ca984 */ /* 0x000ee80000000c00 */
[----:B0-----:R4:W-:Y:S04]  /*8d40*/  @!P5 STG.E.128 desc[UR4][R48.64+0x80], R36 ;  /* 0x000080243000d986 */ /* 0x0019e8000c101d04 */
[----:B--2---:R4:W-:Y:S04]  /*8d50*/  @!P4 STG.E.128 desc[UR4][R48.64+0x100], R40 ;  /* 0x000100283000c986 */ /* 0x0049e8000c101d04 */
[----:B---3--:R4:W-:Y:S02]  /*8d60*/  @!P2 STG.E.128 desc[UR4][R48.64+0x180], R44 ;  /* 0x0001802c3000a986 */ /* 0x0089e4000c101d04 */
.L_x_1623:
[----:B------:R-:W-:Y:S05]  /*8d70*/  BSYNC B0 ;  /* 0x0000000000007941 */ /* 0x000fea0003800000 */
.L_x_1622:
[----:B------:R-:W-:Y:S01]  /*8d80*/  @!PT LDS RZ, [RZ] ;  /* 0x00000000fffff984 */ /* 0x000fe20000000800 */
[----:B------:R-:W-:Y:S01]  /*8d90*/  @!PT LDS RZ, [RZ] ;  /* 0x00000000fffff984 */ /* 0x000fe20000000800 */
[----:B------:R-:W-:Y:S01]  /*8da0*/  @!PT LDS RZ, [RZ] ;  /* 0x00000000fffff984 */ /* 0x000fe20000000800 */
[----:B------:R-:W-:Y:S01]  /*8db0*/  @!PT LDS RZ, [RZ] ;  /* 0x00000000fffff984 */ /* 0x000fe20000000800 */
[----:B------:R2:W-:Y:S06]  /*8dc0*/  MEMBAR.ALL.CTA ;  /* 0x0000000000007992 */ /* 0x0005ec0000008000 */
[----:B--2---:R-:W2:Y:S01]  /*8dd0*/  FENCE.VIEW.ASYNC.S ;  /* 0x00000000000073c6 */ /* 0x004ea20000000000 */
[----:B01----:R-:W-:Y:S01]  /*8de0*/  @!P3 VIADD R99, R99, 0x308c0 ;  /* 0x000308c06363b836 */ /* 0x003fe20000000000 */
[----:B--2---:R0:W-:Y:S01]  /*8df0*/  BAR.SYNC.DEFER_BLOCKING R108, 0x80 ;  /* 0x0002006c0000751d */ /* 0x0041e20000010000 */
[----:B------:R-:W-:Y:S01]  /*8e00*/  ISETP.NE.AND P4, PT, R100, RZ, PT ;  /* 0x000000ff6400720c */ /* 0x000fe20003f85270 */
[----:B------:R-:W-:-:S02]  /*8e10*/  VIADD R17, R17, 0x1 ;  /* 0x0000000111117836 */ /* 0x000fc40000000000 */
[----:B------:R-:W-:Y:S02]  /*8e20*/  @!P3 PRMT R99, RZ, 0x654, R99 ;  /* 0x00000654ff63b816 */ /* 0x000fe40000000063 */
[----:B------:R-:W-:Y:S02]  /*8e30*/  PLOP3.LUT P2, PT, PT, PT, PT, 0x8, 0x0 ;  /* 0x000000000000781c */ /* 0x000fe40003f4e170 */
[----:B------:R0:W-:Y:S01]  /*8e40*/  @!P3 SYNCS.ARRIVE.TRANS64.RED.A1T0 RZ, [R99+URZ], RZ ;  /* 0x000000ff63ffb9a7 */ /* 0x0001e2000810043f */
[----:B------:R-:W-:-:S04]  /*8e50*/  ISETP.NE.AND P3, PT, R17, 0x2, PT ;  /* 0x000000021100780c */ /* 0x000fc80003f65270 */
[----:B----4-:R-:W-:Y:S02]  /*8e60*/  SEL R36, RZ, 0x1, P3 ;  /* 0x00000001ff247807 */ /* 0x010fe40001800000 */
[----:B------:R-:W-:Y:S02]  /*8e70*/  SEL R17, R17, RZ, P3 ;  /* 0x000000ff11117207 */ /* 0x000fe40001800000 */
[----:B------:R-:W-:Y:S01]  /*8e80*/  LOP3.LUT R237, R237, R36, RZ, 0x3c, !PT ;  /* 0x00000024eded7212 */ /* 0x000fe200078e3cff */
[----:B0-----:R-:W-:Y:S06]  /*8e90*/  @P4 BRA `(.L_x_1624) ;  /* 0xffffffa400144947 */ /* 0x001fec000383ffff */
.L_x_1544:
[----:B------:R-:W2:Y:S01]  /*8ea0*/  LDL R36, [R1+0x14] ;  /* 0x0000140001247983 */ /* 0x000ea20000100800 */
[----:B------:R-:W0:Y:S01]  /*8eb0*/  LDC R0, c[0x0][0x448] ;  /* 0x00011200ff007b82 */ /* 0x000e220000000800 */
[----:B------:R-:W-:Y:S01]  /*8ec0*/  IADD3 R7, R221, 0x1, -R220 ;  /* 0x00000001dd077810 */ /* 0x000fe20007ffe8dc */
[----:B------:R-:W-:Y:S06]  /*8ed0*/  BSSY B0, `(.L_x_1625) ;  /* 0x000000d000007945 */ /* 0x000fec0003800000 */
[----:B------:R-:W1:Y:S01]  /*8ee0*/  LDC.64 R2, c[0x0][0x9e0] ;  /* 0x00027800ff027b82 */ /* 0x000e620000000a00 */
[----:B0-----:R-:W-:-:S02]  /*8ef0*/  ISETP.NE.AND P1, PT, R0, 0x1, PT ;  /* 0x000000010000780c */ /* 0x001fc40003f25270 */
[----:B-1----:R-:W-:-:S11]  /*8f00*/  ISETP.GE.AND P3, PT, R3, 0x1, PT ;  /* 0x000000010300780c */ /* 0x002fd60003f66270 */
[----:B------:R-:W0:Y:S08]  /*8f10*/  @P1 LDC R5, c[0x0][0x44c] ;  /* 0x00011300ff051b82 */ /* 0x000e300000000800 */
[----:B------:R-:W1:Y:S01]  /*8f20*/  @P1 LDC R4, c[0x0][0x450] ;  /* 0x00011400ff041b82 */ /* 0x000e620000000800 */
[----:B--2---:R-:W-:-:S04]  /*8f30*/  VIADD R0, R36, 0x7f ;  /* 0x0000007f24007836 */ /* 0x004fc80000000000 */
[----:B0-----:R-:W-:-:S05]  /*8f40*/  @P1 IMAD.HI.U32 R5, R0, R5, RZ ;  /* 0x0000000500051227 */ /* 0x001fca00078e00ff */
[----:B-1----:R-:W-:-:S05]  /*8f50*/  @P1 SHF.R.U32.HI R0, RZ, R4, R5 ;  /* 0x00000004ff001219 */ /* 0x002fca0000011605 */
[----:B------:R-:W-:Y:S01]  /*8f60*/  IMAD.IADD R7, R7, 0x1, R0 ;  /* 0x0000000107077824 */ /* 0x000fe200078e0200 */
[----:B------:R-:W-:Y:S06]  /*8f70*/  @P2 BRA `(.L_x_1626) ;  /* 0x0000000000082947 */ /* 0x000fec0003800000 */
[----:B------:R-:W0:Y:S02]  /*8f80*/  FENCE.VIEW.ASYNC.G ;  /* 0x00000000000073c6 */ /* 0x000e240000000100 */
[----:B0-----:R-:W-:Y:S06]  /*8f90*/  BAR.ARV 0xc, 0x180 ;  /* 0x0306000000007b1d */ /* 0x001fec0000002000 */
.L_x_1626:
[----:B------:R-:W-:Y:S05]  /*8fa0*/  BSYNC B0 ;  /* 0x0000000000007941 */ /* 0x000fea0003800000 */
.L_x_1625:
[----:B------:R-:W-:Y:S01]  /*8fb0*/  IADD3 R2, R7, R2, RZ ;  /* 0x0000000207027210 */ /* 0x000fe20007ffe0ff */
[----:B------:R-:W-:Y:S06]  /*8fc0*/  @!P3 BRA `(.L_x_1627) ;  /* 0x000000000048b947 */ /* 0x000fec0003800000 */
        /* <DEDUP_REMOVED lines=11> */
.L_x_1629:
[----:B------:R-:W-:-:S13]  /*9080*/  ISETP.NE.AND P0, PT, R3, 0x1, PT ;  /* 0x000000010300780c */ /* 0x000fda0003f05270 */
[----:B------:R-:W0:Y:S02]  /*9090*/  @P0 LDC.64 R4, c[0x0][0x9e8] ;  /* 0x00027a00ff040b82 */ /* 0x000e240000000a00 */
[----:B0-----:R-:W-:-:S05]  /*90a0*/  @P0 IMAD.HI.U32 R4, R0, R4, RZ ;  /* 0x0000000400040227 */ /* 0x001fca00078e00ff */
[----:B------:R-:W-:-:S07]  /*90b0*/  @P0 SHF.R.U32.HI R0, RZ, R5, R4 ;  /* 0x00000005ff000219 */ /* 0x000fce0000011604 */
.L_x_1630:
[----:B------:R-:W-:Y:S05]  /*90c0*/  BSYNC B0 ;  /* 0x0000000000007941 */ /* 0x000fea0003800000 */
.L_x_1628:
[----:B------:R-:W-:-:S05]  /*90d0*/  IMAD R5, R0, R3, R3 ;  /* 0x0000000300057224 */ /* 0x000fca00078e0203 */
[----:B------:R-:W-:-:S07]  /*90e0*/  VIMNMX R2, R2, R5, PT ;  /* 0x0000000502027248 */ /* 0x000fce0003fe0100 */
.L_x_1627:
[----:B------:R-:W0:Y:S01]  /*90f0*/  @P1 LDC R0, c[0x0][0x44c] ;  /* 0x00011300ff001b82 */ /* 0x000e220000000800 */
[----:B------:R-:W-:Y:S01]  /*9100*/  VIADD R2, R2, 0x3f ;  /* 0x0000003f02027836 */ /* 0x000fe20000000000 */
[----:B------:R-:W-:Y:S01]  /*9110*/  ULDC UR4, c[0x0][0x9dc] ;  /* 0x0002770000047ab9 */ /* 0x000fe20000000800 */
[----:B------:R-:W-:-:S03]  /*9120*/  IMAD.MOV.U32 R7, RZ, RZ, R36 ;  /* 0x000000ffff077224 */ /* 0x000fc600078e0024 */
[----:B------:R-:W-:Y:S02]  /*9130*/  SHF.R.S32.HI R5, RZ, 0x1f, R2 ;  /* 0x0000001fff057819 */ /* 0x000fe40000011402 */
[----:B------:R-:W1:Y:S02]  /*9140*/  @P1 LDC R9, c[0x0][0x450] ;  /* 0x00011400ff091b82 */ /* 0x000e640000000800 */
[----:B------:R-:W-:-:S04]  /*9150*/  LEA.HI R5, R5, R2, RZ, 0x6 ;  /* 0x0000000205057211 */ /* 0x000fc800078f30ff */
[----:B------:R-:W-:Y:S01]  /*9160*/  SHF.R.S32.HI R5, RZ, 0x6, R5 ;  /* 0x00000006ff057819 */ /* 0x000fe20000011405 */
[----:B0-----:R-:W-:-:S05]  /*9170*/  @P1 IMAD.HI.U32 R0, R36, R0, RZ ;  /* 0x0000000024001227 */ /* 0x001fca00078e00ff */
[----:B-1----:R-:W-:Y:S02]  /*9180*/  @P1 SHF.R.U32.HI R7, RZ, R9, R0 ;  /* 0x00000009ff071219 */ /* 0x002fe40000011600 */
[----:B------:R-:W-:-:S03]  /*9190*/  VIMNMX R9, R104, R5, PT ;  /* 0x0000000568097248 */ /* 0x000fc60003fe0100 */
[----:B------:R-:W-:-:S04]  /*91a0*/  IMAD.IADD R0, R154, 0x1, R7 ;  /* 0x000000019a007824 */ /* 0x000fc800078e0207 */
        /* <DEDUP_REMOVED lines=12> */
.L_x_1633:
[----:B------:R-:W-:-:S13]  /*9270*/  ISETP.NE.AND P0, PT, R3, 0x1, PT ;  /* 0x000000010300780c */ /* 0x000fda0003f05270 */
[----:B------:R-:W0:Y:S02]  /*9280*/  @P0 LDC.64 R4, c[0x0][0x9e8] ;  /* 0x00027a00ff040b82 */ /* 0x000e240000000a00 */
[----:B0-----:R-:W-:-:S05]  /*9290*/  @P0 IMAD.HI.U32 R4, R0, R4, RZ ;  /* 0x0000000400040227 */ /* 0x001fca00078e00ff */
[----:B------:R-:W-:-:S07]  /*92a0*/  @P0 SHF.R.U32.HI R0, RZ, R5, R4 ;  /* 0x00000005ff000219 */ /* 0x000fce0000011604 */
.L_x_1634:
[----:B------:R-:W-:Y:S05]  /*92b0*/  BSYNC B0 ;  /* 0x0000000000007941 */ /* 0x000fea0003800000 */
.L_x_1632:
[----:B------:R-:W-:-:S05]  /*92c0*/  IMAD R3, R0, R3, RZ ;  /* 0x0000000300037224 */ /* 0x000fca00078e02ff */
[----:B------:R-:W-:-:S07]  /*92d0*/  VIMNMX R2, R2, R3, !PT ;  /* 0x0000000302027248 */ /* 0x000fce0007fe0100 */
.L_x_1631:
[----:B------:R-:W-:Y:S01]  /*92e0*/  SHF.R.S32.HI R3, RZ, 0x1f, R2 ;  /* 0x0000001fff037819 */ /* 0x000fe20000011402 */
[----:B------:R-:W-:Y:S01]  /*92f0*/  BSSY B0, `(.L_x_1635) ;  /* 0x0000027000007945 */ /* 0x000fe20003800000 */
[----:B------:R-:W-:Y:S02]  /*9300*/  IMAD.MOV.U32 R204, RZ, RZ, RZ ;  /* 0x000000ffffcc7224 */ /* 0x000fe400078e00ff */
[----:B------:R-:W-:-:S04]  /*9310*/  LEA.HI R3, R3, R2, RZ, 0x6 ;  /* 0x0000000203037211 */ /* 0x000fc800078f30ff */
[----:B------:R-:W-:-:S04]  /*9320*/  SHF.R.S32.HI R3, RZ, 0x6, R3 ;  /* 0x00000006ff037819 */ /* 0x000fc80000011403 */
[----:B------:R-:W-:-:S04]  /*9330*/  VIMNMX R11, RZ, R3, !PT ;  /* 0x00000003ff0b7248 */ /* 0x000fc80007fe0100 */
[----:B------:R-:W-:-:S13]  /*9340*/  ISETP.GT.AND P0, PT, R9, R11, PT ;  /* 0x0000000b0900720c */ /* 0x000fda0003f04270 */
[----:B------:R-:W-:Y:S05]  /*9350*/  @!P0 BRA `(.L_x_1636) ;  /* 0x0000000000808947 */ /* 0x000fea0003800000 */
[----:B------:R-:W2:Y:S01]  /*9360*/  LDL R0, [R1+0x4c] ;  /* 0x00004c0001007983 */ /* 0x000ea20000100800 */
[----:B------:R-:W-:Y:S01]  /*9370*/  ULDC UR4, c[0x0][0x9f0] ;  /* 0x00027c0000047ab9 */ /* 0x000fe20000000800 */
[----:B--2---:R-:W-:-:S04]  /*9380*/  ISETP.NE.AND P0, PT, R0, RZ, PT ;  /* 0x000000ff0000720c */ /* 0x004fc80003f05270 */
[----:B------:R-:W-:-:S04]  /*9390*/  SEL R6, R0, UR4, P0 ;  /* 0x0000000400067c07 */ /* 0x000fc80008000000 */
[-C--:B------:R-:W-:Y:S02]  /*93a0*/  IABS R5, R6.reuse ;  /* 0x0000000600057213 */ /* 0x080fe40000000000 */
[----:B------:R-:W-:Y:S02]  /*93b0*/  IADD3 R0, R6, -0x1, R9 ;  /* 0xffffffff06007810 */ /* 0x000fe40007ffe009 */
[----:B------:R-:W0:Y:S01]  /*93c0*/  I2F.RP R4, R5 ;  /* 0x0000000500047306 */ /* 0x000e220000209400 */
[----:B------:R-:W-:Y:S02]  /*93d0*/  IABS R10, R6 ;  /* 0x00000006000a7213 */ /* 0x000fe40000000000 */
[----:B------:R-:W-:-:S05]  /*93e0*/  IMAD.IADD R0, R0, 0x1, -R11 ;  /* 0x0000000100007824 */ /* 0x000fca00078e0a0b */
[----:B0-----:R-:W0:Y:S02]  /*93f0*/  MUFU.RCP R4, R4 ;  /* 0x0000000400047308 */ /* 0x001e240000001000 */
[----:B0-----:R-:W-:Y:S02]  /*9400*/  VIADD R2, R4, 0xffffffe ;  /* 0x0ffffffe04027836 */ /* 0x001fe40000000000 */
[----:B------:R-:W-:-:S04]  /*9410*/  IMAD.MOV R4, RZ, RZ, -R10 ;  /* 0x000000ffff047224 */ /* 0x000fc800078e0a0a */
[----:B------:R0:W1:Y:S02]  /*9420*/  F2I.FTZ.U32.TRUNC.NTZ R3, R2 ;  /* 0x0000000200037305 */ /* 0x000064000021f000 */
[----:B0-----:R-:W-:Y:S01]  /*9430*/  IMAD.MOV.U32 R2, RZ, RZ, RZ ;  /* 0x000000ffff027224 */ /* 0x001fe200078e00ff */
[----:B-1----:R-:W-:-:S05]  /*9440*/  IADD3 R8, RZ, -R3, RZ ;  /* 0x80000003ff087210 */ /* 0x002fca0007ffe0ff */
[----:B------:R-:W-:Y:S01]  /*9450*/  IMAD R7, R8, R5, RZ ;  /* 0x0000000508077224 */ /* 0x000fe200078e02ff */
[----:B------:R-:W-:Y:S02]  /*9460*/  IABS R8, R0 ;  /* 0x0000000000087213 */ /* 0x000fe40000000000 */
[----:B------:R-:W-:Y:S01]  /*9470*/  LOP3.LUT R0, R0, R6, RZ, 0x3c, !PT ;  /* 0x0000000600007212 */ /* 0x000fe200078e3cff */
[----:B------:R-:W-:-:S03]  /*9480*/  IMAD.HI.U32 R3, R3, R7, R2 ;  /* 0x0000000703037227 */ /* 0x000fc600078e0002 */
[----:B------:R-:W-:Y:S01]  /*9490*/  ISETP.GE.AND P2, PT, R0, RZ, PT ;  /* 0x000000ff0000720c */ /* 0x000fe20003f46270 */
[----:B------:R-:W-:-:S04]  /*94a0*/  IMAD.MOV.U32 R2, RZ, RZ, R8 ;  /* 0x000000ffff027224 */ /* 0x000fc800078e0008 */
[----:B------:R-:W-:-:S04]  /*94b0*/  IMAD.HI.U32 R3, R3, R2, RZ ;  /* 0x0000000203037227 */ /* 0x000fc800078e00ff */
        /* <DEDUP_REMOVED lines=8> */
[----:B------:R-:W-:-:S04]  /*9540*/  @!P1 LOP3.LUT R3, RZ, R6, RZ, 0x33, !PT ;  /* 0x00000006ff039212 */ /* 0x000fc800078e33ff */
[----:B------:R-:W-:-:S07]  /*9550*/  MOV R204, R3 ;  /* 0x0000000300cc7202 */ /* 0x000fce0000000f00 */
.L_x_1636:
[----:B------:R-:W-:Y:S05]  /*9560*/  BSYNC B0 ;  /* 0x0000000000007941 */ /* 0x000fea0003800000 */
.L_x_1635:
        /* <DEDUP_REMOVED lines=67> */
[----:B--2---:R-:W-:-:S05]  /*99a0*/  IMAD R0, R0, R204, R11 ;  /* 0x000000cc00007224 */ /* 0x004fca00078e020b */
[----:B------:R0:W-:Y:S01]  /*99b0*/  STL [R1+0x38], R0 ;  /* 0x0000380001007387 */ /* 0x0001e20000100800 */
[----:B------:R-:W-:-:S04]  /*99c0*/  VIADDMNMX R204, R0, R204, R9, PT ;  /* 0x000000cc00cc7246 */ /* 0x000fc80003800109 */
[----:B------:R-:W-:-:S13]  /*99d0*/  ISETP.GT.AND P1, PT, R204, R0, PT ;  /* 0x00000000cc00720c */ /* 0x000fda0003f24270 */
[----:B0-----:R-:W-:Y:S05]  /*99e0*/  @!P1 BRA `(.L_x_1637) ;  /* 0x0000015000749947 */ /* 0x001fea0003800000 */
[----:B------:R-:W0:Y:S01]  /*99f0*/  S2R R0, SR_TID.X ;  /* 0x0000000000007919 */ /* 0x000e220000002100 */
[----:B------:R-:W-:Y:S01]  /*9a00*/  BSSY B6, `(.L_x_1638) ;  /* 0x0000020000067945 */ /* 0x000fe20003800000 */
[----:B0-----:R-:W-:-:S05]  /*9a10*/  VIADD R0, R0, 0xffffff80 ;  /* 0xffffff8000007836 */ /* 0x001fca0000000000 */
[----:B------:R-:W-:-:S04]  /*9a20*/  SHF.R.S32.HI R3, RZ, 0x1f, R0 ;  /* 0x0000001fff037819 */ /* 0x000fc80000011400 */
[----:B------:R-:W-:-:S04]  /*9a30*/  LEA.HI R3, R3, R0, RZ, 0x7 ;  /* 0x0000000003037211 */ /* 0x000fc800078f38ff */
[----:B------:R-:W-:-:S06]  /*9a40*/  SHF.R.S32.HI R0, RZ, 0x7, R3 ;  /* 0x00000007ff007819 */ /* 0x000fcc0000011403 */
[----:B------:R-:W0:Y:S02]  /*9a50*/  SHFL.IDX PT, R0, R0, RZ, 0x1f ;  /* 0x00001fff00007589 */ /* 0x000e2400000e0000 */
[----:B0-----:R-:W-:-:S04]  /*9a60*/  LEA.HI R2, R0, R0, RZ, 0x1 ;  /* 0x0000000000027211 */ /* 0x001fc800078f08ff */
[----:B------:R-:W-:Y:S01]  /*9a70*/  LOP3.LUT R3, R2, 0x1e, RZ, 0xc0, !PT ;  /* 0x0000001e02037812 */ /* 0x000fe200078ec0ff */
[----:B------:R-:W-:-:S04]  /*9a80*/  VIADD R2, R16, 0x10400 ;  /* 0x0001040010027836 */ /* 0x000fc80000000000 */
[----:B------:R-:W-:Y:S01]  /*9a90*/  IMAD.IADD R3, R0, 0x1, -R3 ;  /* 0x0000000100037824 */ /* 0x000fe200078e0a03 */
[----:B------:R-:W-:-:S03]  /*9aa0*/  LOP3.LUT P0, RZ, R2, 0x3ff, RZ, 0xc0, !PT ;  /* 0x000003ff02ff7812 */ /* 0x000fc6000780c0ff */
[----:B------:R-:W-:Y:S01]  /*9ab0*/  IMAD R3, R3, 0x2000, R2 ;  /* 0x0000200003037824 */ /* 0x000fe200078e0202 */
[----:B------:R-:W-:-:S04]  /*9ac0*/  P2R R24, PR, RZ, 0x1 ;  /* 0x00000001ff187803 */ /* 0x000fc80000000000 */
[----:B------:R-:W-:-:S04]  /*9ad0*/  SHF.R.U32.HI R2, RZ, 0x4, R3 ;  /* 0x00000004ff027819 */ /* 0x000fc80000011603 */
[----:B------:R-:W-:Y:S01]  /*9ae0*/  LOP3.LUT R2, R2, 0x3fff, RZ, 0xc0, !PT ;  /* 0x00003fff02027812 */ /* 0x000fe200078ec0ff */
[----:B------:R-:W-:Y:S06]  /*9af0*/  @!P0 BRA `(.L_x_1639) ;  /* 0x0000000000408947 */ /* 0x000fec0003800000 */
[----:B------:R-:W-:Y:S01]  /*9b00*/  MOV R14, 0x0 ;  /* 0x00000000000e7802 */ /* 0x000fe20000000f00 */
[----:B------:R-:W-:Y:S01]  /*9b10*/  ULDC.64 UR4, c[0x4][0x1b8] ;  /* 0x01006e0000047ab9 */ /* 0x000fe20000000a00 */
[----:B------:R-:W-:Y:S01]  /*9b20*/  ULDC.64 UR6, c[0x4][0x1c0] ;  /* 0x0100700000067ab9 */ /* 0x000fe20000000a00 */
[----:B------:R-:W-:Y:S02]  /*9b30*/  IMAD.U32 R4, RZ, RZ, UR4 ;  /* 0x00000004ff047e24 */ /* 0x000fe4000f8e00ff */
        /* <DEDUP_REMOVED lines=8> */
[----:B------:R-:W-:Y:S02]  /*9bc0*/  IMAD.MOV.U32 R12, RZ, RZ, 0x1 ;  /* 0x00000001ff0c7424 */ /* 0x000fe400078e00ff */
[----:B------:R-:W-:-:S07]  /*9bd0*/  IMAD.MOV.U32 R13, RZ, RZ, RZ ;  /* 0x000000ffff0d7224 */ /* 0x000fce00078e00ff */
[----:B------:R-:W-:-:S07]  /*9be0*/  LEPC R20, `(.L_x_1639) ;  /* 0x000000001014794e */ /* 0x000fce0000000000 */
[----:B0----5:R-:W-:Y:S05]  /*9bf0*/  CALL.ABS.NOINC R14 ;  /* 0x000000000e007343 */ /* 0x021fea0003c00000 */
.L_x_1639:
[----:B------:R-:W-:Y:S05]  /*9c00*/  BSYNC B6 ;  /* 0x0000000000067941 */ /* 0x000fea0003800000 */
.L_x_1638:
[----:B------:R-:W-:Y:S02]  /*9c10*/  ULDC UR4, c[0x0][0x3f4] ;  /* 0x0000fd0000047ab9 */ /* 0x000fe40000000800 */
[----:B------:R-:W-:-:S13]  /*9c20*/  ISETP.LT.AND P0, PT, RZ, UR4, PT ;  /* 0x00000004ff007c0c */ /* 0x000fda000bf01270 */
[----:B------:R-:W-:Y:S05]  /*9c30*/  @P0 BRA `(.L_x_1640) ;  /* 0x0000000000400947 */ /* 0x000fea0003800000 */
[----:B------:R-:W2:Y:S02]  /*9c40*/  LDL R20, [R1+0x54] ;  /* 0x0000540001147983 */ /* 0x000ea40000100800 */
[----:B--2---:R-:W-:-:S04]  /*9c50*/  LEA.HI R0, R20, R20, RZ, 0x1 ;  /* 0x0000001414007211 */ /* 0x004fc800078f08ff */
[----:B------:R-:W-:-:S05]  /*9c60*/  LOP3.LUT R0, R0, 0xfffffffe, RZ, 0xc0, !PT ;  /* 0xfffffffe00007812 */ /* 0x000fca00078ec0ff */
[----:B------:R-:W-:-:S05]  /*9c70*/  IMAD.IADD R0, R20, 0x1, -R0 ;  /* 0x0000000114007824 */ /* 0x000fca00078e0a00 */
[----:B------:R-:W-:-:S04]  /*9c80*/  SHF.L.U32 R3, R0, 0x1f, RZ ;  /* 0x0000001f00037819 */ /* 0x000fc800000006ff */
[----:B------:R0:W1:Y:S03]  /*9c90*/  SYNCS.PHASECHK.TRANS64.TRYWAIT P0, [R16+URZ+0x30800], R3 ;  /* 0x03080003100075a7 */ /* 0x000066000800017f */
[----:B-1----:R-:W-:Y:S05]  /*9ca0*/  @!P0 NANOSLEEP.SYNCS 0x989680 ;  /* 0x009896800000895d */ /* 0x002fea0003900000 */
[----:B------:R-:W1:Y:S01]  /*9cb0*/  @!P0 SYNCS.PHASECHK.TRANS64 P0, [R16+URZ+0x30800], R3 ;  /* 0x03080003100085a7 */ /* 0x000e62000800007f */
[----:B------:R-:W-:Y:S04]  /*9cc0*/  BSSY B0, `(.L_x_1641) ;  /* 0x0000006000007945 */ /* 0x000fe80003800000 */
[----:B-1----:R-:W-:Y:S05]  /*9cd0*/  @P0 BRA `(.L_x_1642) ;  /* 0x0000000000100947 */ /* 0x002fea0003800000 */
.L_x_1643:
[----:B-1----:R1:W2:Y:S02]  /*9ce0*/  SYNCS.PHASECHK.TRANS64.TRYWAIT P0, [R16+URZ+0x30800], R3 ;  /* 0x03080003100075a7 */ /* 0x0022a4000800017f */
[----:B--2---:R-:W-:Y:S05]  /*9cf0*/  @!P0 NANOSLEEP.SYNCS 0x989680 ;  /* 0x009896800000895d */ /* 0x004fea0003900000 */
[----:B------:R-:W2:Y:S02]  /*9d00*/  @!P0 SYNCS.PHASECHK.TRANS64 P0, [R16+URZ+0x30800], R3 ;  /* 0x03080003100085a7 */ /* 0x000ea4000800007f */
[----:B--2---:R-:W-:Y:S05]  /*9d10*/  @!P0 BRA `(.L_x_1643) ;  /* 0xfffffffc00f08947 */ /* 0x004fea000383ffff */
.L_x_1642:
[----:B------:R-:W-:Y:S05]  /*9d20*/  BSYNC B0 ;  /* 0x0000000000007941 */ /* 0x000fea0003800000 */
.L_x_1641:
[----:B------:R-:W-:Y:S05]  /*9d30*/  BRA `(.L_x_1644) ;  /* 0x0000009400747947 */ /* 0x000fea0003800000 */
.L_x_1640:
[----:B------:R-:W-:Y:S01]  /*9d40*/  ISETP.NE.AND P0, PT, R24, RZ, PT ;  /* 0x000000ff1800720c */ /* 0x000fe20003f05270 */
[----:B------:R-:W-:Y:S01]  /*9d50*/  ULDC.64 UR4, c[0x0][0x3f8] ;  /* 0x0000fe0000047ab9 */ /* 0x000fe20000000a00 */
[----:B-----5:R-:W-:Y:S01]  /*9d60*/  SHF.R.S32.HI R0, RZ, 0x1f, R101 ;  /* 0x0000001fff007819 */ /* 0x020fe20000011465 */
[----:B------:R-:W-:Y:S01]  /*9d70*/  ULDC.64 UR6, c[0x0][0x408] ;  /* 0x0001020000067ab9 */ /* 0x000fe20000000a00 */
[----:B------:R-:W-:Y:S01]  /*9d80*/  IMAD.WIDE.U32 R24, R101, UR4, RZ ;  /* 0x0000000465187c25 */ /* 0x000fe2000f8e00ff */
[----:B------:R-:W-:Y:S03]  /*9d90*/  BSSY B6, `(.L_x_1645) ;  /* 0x0000019000067945 */ /* 0x000fe60003800000 */
[C---:B------:R-:W-:Y:S02]  /*9da0*/  IMAD R4, R0.reuse, UR4, RZ ;  /* 0x0000000400047c24 */ /* 0x040fe4000f8e02ff */
[----:B------:R-:W-:-:S02]  /*9db0*/  IMAD R0, R0, UR6, RZ ;  /* 0x0000000600007c24 */ /* 0x000fc4000f8e02ff */
[C---:B------:R-:W-:Y:S02]  /*9dc0*/  IMAD R33, R101.reuse, UR5, R4 ;  /* 0x0000000565217c24 */ /* 0x040fe4000f8e0204 */
[C---:B------:R-:W-:Y:S02]  /*9dd0*/  IMAD R29, R101.reuse, UR7, R0 ;  /* 0x00000007651d7c24 */ /* 0x040fe4000f8e0200 */
[----:B------:R-:W-:-:S04]  /*9de0*/  IMAD.WIDE.U32 R26, R101, UR6, RZ ;  /* 0x00000006651a7c25 */ /* 0x000fc8000f8e00ff */
[----:B------:R-:W-:Y:S02]  /*9df0*/  IMAD.IADD R33, R33, 0x1, R25 ;  /* 0x0000000121217824 */ /* 0x000fe400078e0219 */
[----:B------:R-:W-:Y:S01]  /*9e00*/  IMAD.IADD R29, R29, 0x1, R27 ;  /* 0x000000011d1d7824 */ /* 0x000fe200078e021b */
        /* <DEDUP_REMOVED lines=17> */
.L_x_1646:
[----:B------:R-:W-:Y:S05]  /*9f20*/  BSYNC B6 ;  /* 0x0000000000067941 */ /* 0x000fea0003800000 */
.L_x_1645:
[----:B------:R-:W2:Y:S01]  /*9f30*/  LDL R93, [R1+0x14] ;  /* 0x00001400015d7983 */ /* 0x000ea20000100800 */
[----:B------:R-:W-:-:S03]  /*9f40*/  ULDC.U8 UR4, c[0x0][0x410] ;  /* 0x0001040000047ab9 */ /* 0x000fc60000000000 */
[----:B------:R-:W3:Y:S01]  /*9f50*/  LDL R20, [R1+0x44] ;  /* 0x0000440001147983 */ /* 0x000ee20000100800 */
[----:B------:R-:W-:Y:S01]  /*9f60*/  ISETP.NE.AND P0, PT, RZ, UR4, PT ;  /* 0x00000004ff007c0c */ /* 0x000fe2000bf05270 */
[----:B------:R-:W-:Y:S01]  /*9f70*/  BSSY B0, `(.L_x_1647) ;  /* 0x0000931000007945 */ /* 0x000fe20003800000 */
[----:B--2---:R-:W-:-:S05]  /*9f80*/  IMAD.IADD R0, R23, 0x1, R93 ;  /* 0x0000000117007824 */ /* 0x004fca00078e025d */
[----:B---3--:R-:W-:-:S06]  /*9f90*/  LEA R3, R20, R0, 0x5 ;  /* 0x0000000014037211 */ /* 0x008fcc00078e28ff */
[----:B------:R-:W-:Y:S05]  /*9fa0*/  @!P0 BRA `(.L_x_1648) ;  /* 0x0000004800188947 */ /* 0x000fea0003800000 */
[----:B------:R-:W0:Y:S01]  /*9fb0*/  LDC R21, c[0x0][0x448] ;  /* 0x00011200ff157b82 */ /* 0x000e220000000800 */
[----:B------:R-:W-:Y:S01]  /*9fc0*/  ULDC.64 UR4, c[0x0][0x3f8] ;  /* 0x0000fe0000047ab9 */ /* 0x000fe20000000a00 */
[----:B------:R-:W-:Y:S01]  /*9fd0*/  ULDC.64 UR6, c[0x0][0x408] ;  /* 0x0001020000067ab9 */ /* 0x000fe20000000a00 */
[----:B------:R-:W-:Y:S01]  /*9fe0*/  IMAD.MOV.U32 R32, RZ, RZ, R24 ;  /* 0x000000ffff207224 */ /* 0x000fe200078e0018 */
[----:B0-----:R-:W-:-:S13]  /*9ff0*/  ISETP.NE.AND P0, PT, R21, 0x1, PT ;  /* 0x000000011500780c */ /* 0x001fda0003f05270 */
[----:B------:R-:W0:Y:S08]  /*a000*/  @P0 LDC R4, c[0x0][0x44c] ;  /* 0x00011300ff040b82 */ /* 0x000e300000000800 */
[----:B------:R-:W1:Y:S01]  /*a010*/  @P0 LDC R5, c[0x0][0x450] ;  /* 0x00011400ff050b82 */ /* 0x000e620000000800 */
[----:B0-----:R-:W-:-:S05]  /*a020*/  @P0 IMAD.HI.U32 R4, R3, R4, RZ ;  /* 0x0000000403040227 */ /* 0x001fca00078e00ff */
[----:B-1----:R-:W-:Y:S01]  /*a030*/  @P0 SHF.R.U32.HI R3, RZ, R5, R4 ;  /* 0x00000005ff030219 */ /* 0x002fe20000011604 */
[----:B------:R-:W-:Y:S02]  /*a040*/  IMAD.MOV.U32 R4, RZ, RZ, R26 ;  /* 0x000000ffff047224 */ /* 0x000fe400078e001a */
[----:B------:R-:W-:Y:S01]  /*a050*/  IMAD.MOV.U32 R5, RZ, RZ, R29 ;  /* 0x000000ffff057224 */ /* 0x000fe200078e001d */
[----:B------:R-:W-:Y:S01]  /*a060*/  SHF.R.S32.HI R6, RZ, 0x1f, R3 ;  /* 0x0000001fff067819 */ /* 0x000fe20000011403 */
[----:B------:R-:W-:-:S04]  /*a070*/  IMAD.WIDE.U32 R32, R3, UR4, R32 ;  /* 0x0000000403207c25 */ /* 0x000fc8000f8e0020 */
[C---:B------:R-:W-:Y:S02]  /*a080*/  IMAD R8, R6.reuse, UR4, RZ ;  /* 0x0000000406087c24 */ /* 0x040fe4000f8e02ff */
[----:B------:R-:W-:Y:S02]  /*a090*/  IMAD R6, R6, UR6, RZ ;  /* 0x0000000606067c24 */ /* 0x000fe4000f8e02ff */
[C---:B------:R-:W-:Y:S01]  /*a0a0*/  IMAD R7, R3.reuse, UR5, R8 ;  /* 0x0000000503077c24 */ /* 0x040fe2000f8e0208 */
[----:B------:R-:W-:Y:S01]  /*a0b0*/  ULDC.64 UR4, c[0x0][0x3e8] ;  /* 0x0000fa0000047ab9 */ /* 0x000fe20000000a00 */
[C---:B------:R-:W-:Y:S01]  /*a0c0*/  IMAD.WIDE.U32 R4, R3.reuse, UR6, R4 ;  /* 0x0000000603047c25 */ /* 0x040fe2000f8e0004 */
[----:B------:R-:W-:Y:S01]  /*a0d0*/  LEA R31, P0, R32, UR4, 0x1 ;  /* 0x00000004201f7c11 */ /* 0x000fe2000f8008ff */
[----:B------:R-:W-:Y:S02]  /*a0e0*/  UMOV UR4, 0xffffffff ;  /* 0xffffffff00047882 */ /* 0x000fe40000000000 */
[----:B------:R-:W-:Y:S01]  /*a0f0*/  IMAD R9, R3, UR7, R6 ;  /* 0x0000000703097c24 */ /* 0x000fe2000f8e0206 */
[----:B------:R-:W-:Y:S01]  /*a100*/  ULDC.64 UR6, c[0x0][0x400] ;  /* 0x0001000000067ab9 */ /* 0x000fe20000000a00 */
[----:B------:R-:W-:Y:S01]  /*a110*/  IMAD.IADD R3, R33, 0x1, R7 ;  /* 0x0000000121037824 */ /* 0x000fe200078e0207 */
[----:B------:R-:W-:Y:S01]  /*a120*/  LEA R30, P1, R4, UR6, 0x1 ;  /* 0x00000006041e7c11 */ /* 0x000fe2000f8208ff */
[----:B------:R-:W-:-:S03]  /*a130*/  IMAD.IADD R33, R5, 0x1, R9 ;  /* 0x0000000105217824 */ /* 0x000fc600078e0209 */
[----:B------:R-:W-:Y:S02]  /*a140*/  LEA.HI.X R32, R32, UR5, R3, 0x1, P0 ;  /* 0x0000000520207c11 */ /* 0x000fe400080f0c03 */
[----:B------:R-:W-:Y:S01]  /*a150*/  LEA.HI.X R33, R4, UR7, R33, 0x1, P1 ;  /* 0x0000000704217c11 */ /* 0x000fe200088f0c21 */
[----:B------:R-:W-:Y:S06]  /*a160*/  BRA.DIV UR4, `(.L_x_1649) ;  /* 0x0000023a04607947 */ /* 0x000fec000b800000 */
[----:B------:R0:W1:Y:S04]  /*a170*/  SHFL.IDX PT, R9, R32, RZ, 0x181f ;  /* 0x00181fff20097589 */ /* 0x00006800000e0000 */
[----:B------:R0:W2:Y:S04]  /*a180*/  SHFL.IDX PT, R8, R31, RZ, 0x181f ;  /* 0x00181fff1f087589 */ /* 0x0000a800000e0000 */
[----:B------:R0:W3:Y:S04]  /*a190*/  SHFL.IDX PT, R26, R33, RZ, 0x181f ;  /* 0x00181fff211a7589 */ /* 0x0000e800000e0000 */
[----:B------:R0:W4:Y:S02]  /*a1a0*/  SHFL.IDX PT, R5, R30, RZ, 0x181f ;  /* 0x00181fff1e057589 */ /* 0x00012400000e0000 */
.L_x_2037:
[----:B------:R-:W-:Y:S01]  /*a1b0*/  IMAD R3, R220, R21, RZ ;  /* 0x00000015dc037224 */ /* 0x000fe200078e02ff */
        /* <DEDUP_REMOVED lines=8> */
[----:B------:R-:W-:Y:S02]  /*a240*/  CS2R R72, SRZ ;  /* 0x0000000000487805 */ /* 0x000fe4000001ff00 */
[----:B------:R-:W-:-:S03]  /*a250*/  CS2R R76, SRZ ;  /* 0x00000000004c7805 */ /* 0x000fc6000001ff00 */
[----:B------:R-:W-:Y:S05]  /*a260*/  @P0 BRA `(.L_x_1651) ;  /* 0x0000000000bc0947 */ /* 0x000fea0003800000 */
[----:B------:R-:W3:Y:S01]  /*a270*/  LDL R4, [R1+0x70] ;  /* 0x0000700001047983 */ /* 0x000ee20000100800 */
[----:B------:R-:W-:-:S03]  /*a280*/  ULDC UR4, c[0x0][0x3f4] ;  /* 0x0000fd0000047ab9 */ /* 0x000fc60000000800 */
[----:B------:R-:W3:Y:S04]  /*a290*/  LDL R6, [R1+0x74] ;  /* 0x0000740001067983 */ /* 0x000ee80000100800 */
[----:B------:R-:W3:Y:S01]  /*a2a0*/  LDL R29, [R1+0x6c] ;  /* 0x00006c00011d7983 */ /* 0x000ee20000100800 */
[----:B------:R-:W-:Y:S02]  /*a2b0*/  ISETP.GE.AND P2, PT, R234, UR4, PT ;  /* 0x00000004ea007c0c */ /* 0x000fe4000bf46270 */
[----:B------:R-:W-:Y:S02]  /*a2c0*/  ISETP.GE.AND P1, PT, R233, UR4, PT ;  /* 0x00000004e9007c0c */ /* 0x000fe4000bf26270 */
[----:B------:R-:W-:Y:S02]  /*a2d0*/  ISETP.GE.AND P3, PT, R200, UR4, PT ;  /* 0x00000004c8007c0c */ /* 0x000fe4000bf66270 */
[----:B------:R-:W-:-:S07]  /*a2e0*/  ISETP.GE.AND P0, PT, R235, UR4, PT ;  /* 0x00000004eb007c0c */ /* 0x000fce000bf06270 */
[----:B------:R-:W-:-:S05]  /*a2f0*/  @!P2 IMAD.SHL.U32 R12, R234, 0x2, RZ ;  /* 0x00000002ea0ca824 */ /* 0x000fca00078e00ff */
[-C--:B--2---:R-:W-:Y:S01]  /*a300*/  @!P2 IADD3 R14, P4, R8, R12.reuse, RZ ;  /* 0x0000000c080ea210 */ /* 0x084fe20007f9e0ff */
[----:B------:R-:W-:Y:S01]  /*a310*/  @!P0 IMAD.SHL.U32 R27, R235, 0x2, RZ ;  /* 0x00000002eb1b8824 */ /* 0x000fe200078e00ff */
[----:B----4-:R-:W-:Y:S01]  /*a320*/  @!P2 IADD3 R12, P6, R5, R12, RZ ;  /* 0x0000000c050ca210 */ /* 0x010fe20007fde0ff */
[----:B---3--:R-:W-:Y:S02]  /*a330*/  @!P3 IMAD.MOV.U32 R7, RZ, RZ, R26 ;  /* 0x000000ffff07b224 */ /* 0x008fe400078e001a */
[----:B-1----:R-:W-:Y:S01]  /*a340*/  @!P3 IMAD.WIDE R20, R200, 0x2, R8 ;  /* 0x00000002c814b825 */ /* 0x002fe200078e0208 */
        /* <DEDUP_REMOVED lines=8> */
[----:B------:R-:W-:Y:S02]  /*a3d0*/  ULDC.64 UR6, c[0x0][0x208] ;  /* 0x0000820000067ab9 */ /* 0x000fe40000000a00 */
[----:B------:R1:W5:Y:S01]  /*a3e0*/  @!P3 LD.E.64 R74, desc[UR6][R20.64] ;  /* 0x00000006144ab980 */ /* 0x000362000c101b00 */
[C---:B------:R-:W-:Y:S01]  /*a3f0*/  @!P1 SHF.L.U64.HI R28, R233.reuse, 0x1, R4 ;  /* 0x00000001e91c9819 */ /* 0x040fe20000010204 */
[----:B------:R-:W-:Y:S01]  /*a400*/  @!P1 IMAD.SHL.U32 R4, R233, 0x2, RZ ;  /* 0x00000002e9049824 */ /* 0x000fe200078e00ff */
[----:B------:R-:W-:-:S02]  /*a410*/  @!P2 SHF.L.U64.HI R11, R234, 0x1, R6 ;  /* 0x00000001ea0ba819 */ /* 0x000fc40000010206 */
[----:B------:R-:W-:Y:S02]  /*a420*/  @!P3 MOV R6, R5 ;  /* 0x000000050006b202 */ /* 0x000fe40000000f00 */
[----:B------:R-:W-:Y:S01]  /*a430*/  @!P1 IADD3 R10, P5, R8, R4, RZ ;  /* 0x00000004080a9210 */ /* 0x000fe20007fbe0ff */
[----:B------:R-:W-:Y:S02]  /*a440*/  @!P2 IMAD.X R15, R9, 0x1, R11, P4 ;  /* 0x00000001090fa824 */ /* 0x000fe400020e060b */
[----:B------:R-:W-:-:S04]  /*a450*/  @!P3 IMAD.WIDE R24, R200, 0x2, R6 ;  /* 0x00000002c818b825 */ /* 0x000fc800078e0206 */
[----:B------:R-:W-:Y:S01]  /*a460*/  @!P2 IMAD.X R13, R26, 0x1, R11, P6 ;  /* 0x000000011a0da824 */ /* 0x000fe200030e060b */
[-C--:B------:R-:W-:Y:S01]  /*a470*/  @!P0 IADD3 R6, P6, R8, R27.reuse, RZ ;  /* 0x0000001b08068210 */ /* 0x080fe20007fde0ff */
[----:B------:R-:W-:Y:S01]  /*a480*/  @!P1 IMAD.X R11, R9, 0x1, R28, P5 ;  /* 0x00000001090b9824 */ /* 0x000fe200028e061c */
[----:B------:R-:W-:Y:S01]  /*a490*/  @!P0 IADD3 R8, P5, R5, R27, RZ ;  /* 0x0000001b05088210 */ /* 0x000fe20007fbe0ff */
[----:B------:R1:W5:Y:S01]  /*a4a0*/  @!P3 LD.E.64 R76, desc[UR6][R24.64] ;  /* 0x00000006184cb980 */ /* 0x000362000c101b00 */
[----:B------:R-:W-:Y:S02]  /*a4b0*/  @!P0 SHF.L.U64.HI R27, R235, 0x1, R29 ;  /* 0x00000001eb1b8819 */ /* 0x000fe4000001021d */
[----:B------:R-:W-:Y:S01]  /*a4c0*/  @!P1 IADD3 R4, P4, R5, R4, RZ ;  /* 0x0000000405049210 */ /* 0x000fe20007f9e0ff */
[----:B------:R1:W5:Y:S02]  /*a4d0*/  @!P2 LD.E.64 R70, desc[UR6][R14.64] ;  /* 0x000000060e46a980 */ /* 0x000364000c101b00 */
[----:B------:R-:W-:-:S02]  /*a4e0*/  @!P0 IMAD.X R7, R9, 0x1, R27, P6 ;  /* 0x0000000109078824 */ /* 0x000fc400030e061b */
[C---:B------:R-:W-:Y:S01]  /*a4f0*/  @!P1 IMAD.X R5, R26.reuse, 0x1, R28, P4 ;  /* 0x000000011a059824 */ /* 0x040fe200020e061c */
[----:B------:R1:W5:Y:S01]  /*a500*/  @!P2 LD.E.64 R72, desc[UR6][R12.64] ;  /* 0x000000060c48a980 */ /* 0x000362000c101b00 */
[----:B------:R-:W-:-:S03]  /*a510*/  @!P0 IMAD.X R9, R26, 0x1, R27, P5 ;  /* 0x000000011a098824 */ /* 0x000fc600028e061b */
[----:B------:R1:W5:Y:S04]  /*a520*/  @!P1 LD.E.64 R66, desc[UR6][R10.64] ;  /* 0x000000060a429980 */ /* 0x000368000c101b00 */
[----:B------:R1:W5:Y:S04]  /*a530*/  @!P1 LD.E.64 R68, desc[UR6][R4.64] ;  /* 0x0000000604449980 */ /* 0x000368000c101b00 */
[----:B------:R1:W5:Y:S04]  /*a540*/  @!P0 LD.E.64 R62, desc[UR6][R6.64] ;  /* 0x00000006063e8980 */ /* 0x000368000c101b00 */
[----:B------:R1:W5:Y:S02]  /*a550*/  @!P0 LD.E.64 R64, desc[UR6][R8.64] ;  /* 0x0000000608408980 */ /* 0x000364000c101b00 */
.L_x_1651:
[----:B------:R-:W-:Y:S05]  /*a560*/  BSYNC B1 ;  /* 0x0000000000017941 */ /* 0x000fea0003800000 */
.L_x_1650:
[----:B-1---5:R-:W-:Y:S01]  /*a570*/  IMAD.MOV.U32 R4, RZ, RZ, R62 ;  /* 0x000000ffff047224 */ /* 0x022fe200078e003e */
[----:B----4-:R-:W-:Y:S01]  /*a580*/  MOV R5, R63 ;  /* 0x0000003f00057202 */ /* 0x010fe20000000f00 */
[----:B------:R-:W-:Y:S01]  /*a590*/  IMAD.MOV.U32 R7, RZ, RZ, R67 ;  /* 0x000000ffff077224 */ /* 0x000fe200078e0043 */
[----:B------:R-:W-:Y:S01]  /*a5a0*/  UMOV UR4, 0xffffffff ;  /* 0xffffffff00047882 */ /* 0x000fe20000000000 */
        /* <DEDUP_REMOVED lines=25> */
[----:B------:R-:W-:-:S02]  /*a740*/  PRMT R111, R5, 0x5410, R4 ;  /* 0x00005410056f7816 */ /* 0x000fc40000000004 */
[----:B------:R-:W-:Y:S02]  /*a750*/  PRMT R95, R95, 0x5410, R6 ;  /* 0x000054105f5f7816 */ /* 0x000fe40000000006 */
[----:B------:R-:W-:Y:S01]  /*a760*/  PRMT R112, R112, 0x5410, R7 ;  /* 0x0000541070707816 */ /* 0x000fe20000000007 */
[----:B------:R-:W-:Y:S06]  /*a770*/  BRA.DIV UR4, `(.L_x_1652) ;  /* 0x0000023604507947 */ /* 0x000fec000b800000 */
[----:B------:R1:W4:Y:S04]  /*a780*/  SHFL.IDX PT, R9, R32, 0x1, 0x181f ;  /* 0x00381f0020097f89 */ /* 0x00032800000e0000 */
[----:B--2---:R1:W2:Y:S04]  /*a790*/  SHFL.IDX PT, R8, R31, 0x1, 0x181f ;  /* 0x00381f001f087f89 */ /* 0x0042a800000e0000 */
[----:B---3--:R1:W3:Y:S04]  /*a7a0*/  SHFL.IDX PT, R26, R33, 0x1, 0x181f ;  /* 0x00381f00211a7f89 */ /* 0x0082e800000e0000 */
[----:B------:R1:W0:Y:S02]  /*a7b0*/  SHFL.IDX PT, R5, R30, 0x1, 0x181f ;  /* 0x00381f001e057f89 */ /* 0x00022400000e0000 */
.L_x_2043:
[----:B------:R-:W-:Y:S01]  /*a7c0*/  VIADD R4, R0, 0x20 ;  /* 0x0000002000047836 */ /* 0x000fe20000000000 */
        /* <DEDUP_REMOVED lines=10> */
[----:B------:R-:W3:Y:S01]  /*a870*/  LDL R7, [R1+0x74] ;  /* 0x0000740001077983 */ /* 0x000ee20000100800 */
[----:B------:R-:W-:-:S03]  /*a880*/  ULDC UR4, c[0x0][0x3f4] ;  /* 0x0000fd0000047ab9 */ /* 0x000fc60000000800 */
[----:B------:R-:W3:Y:S04]  /*a890*/  LDL R6, [R1+0x70] ;  /* 0x0000700001067983 */ /* 0x000ee80000100800 */
[----:B------:R-:W3:Y:S01]  /*a8a0*/  LDL R29, [R1+0x6c] ;  /* 0x00006c00011d7983 */ /* 0x000ee20000100800 */
[----:B------:R-:W-:Y:S02]  /*a8b0*/  ISETP.GE.AND P2, PT, R234, UR4, PT ;  /* 0x00000004ea007c0c */ /* 0x000fe4000bf46270 */
[----:B------:R-:W-:Y:S02]  /*a8c0*/  CS2R R58, SRZ ;  /* 0x00000000003a7805 */ /* 0x000fe4000001ff00 */
[----:B------:R-:W-:Y:S02]  /*a8d0*/  ISETP.GE.AND P1, PT, R233, UR4, PT ;  /* 0x00000004e9007c0c */ /* 0x000fe4000bf26270 */
[----:B------:R-:W-:-:S02]  /*a8e0*/  CS2R R60, SRZ ;  /* 0x00000000003c7805 */ /* 0x000fc4000001ff00 */
[----:B------:R-:W-:Y:S01]  /*a8f0*/  ISETP.GE.AND P3, PT, R200, UR4, PT ;  /* 0x00000004c8007c0c */ /* 0x000fe2000bf66270 */
[----:B------:R-:W-:Y:S01]  /*a900*/  ULDC.64 UR6, c[0x0][0x208] ;  /* 0x0000820000067ab9 */ /* 0x000fe20000000a00 */
[----:B------:R-:W-:-:S03]  /*a910*/  ISETP.GE.AND P0, PT, R235, UR4, PT ;  /* 0x00000004eb007c0c */ /* 0x000fc6000bf06270 */
[----:B------:R-:W-:-:S04]  /*a920*/  @!P2 IMAD.SHL.U32 R12, R234, 0x2, RZ ;  /* 0x00000002ea0ca824 */ /* 0x000fc800078e00ff */
[----:B------:R-:W-:-:S04]  /*a930*/  @!P1 IMAD.SHL.U32 R4, R233, 0x2, RZ ;  /* 0x00000002e9049824 */ /* 0x000fc800078e00ff */
[----:B--2-4-:R-:W-:Y:S01]  /*a940*/  @!P3 IMAD.WIDE R20, R200, 0x2, R8 ;  /* 0x00000002c814b825 */ /* 0x014fe200078e0208 */
[CC--:B------:R-:W-:Y:S02]  /*a950*/  @!P2 IADD3 R14, P4, R8.reuse, R12.reuse, RZ ;  /* 0x0000000c080ea210 */ /* 0x0c0fe40007f9e0ff */
[----:B0-----:R-:W-:Y:S02]  /*a960*/  @!P2 IADD3 R12, P6, R5, R12, RZ ;  /* 0x0000000c050ca210 */ /* 0x001fe40007fde0ff */
[----:B------:R-:W-:Y:S02]  /*a970*/  @!P1 IADD3 R10, P5, R8, R4, RZ ;  /* 0x00000004080a9210 */ /* 0x000fe40007fbe0ff */
[----:B------:R-:W-:Y:S02]  /*a980*/  CS2R R54, SRZ ;  /* 0x0000000000367805 */ /* 0x000fe4000001ff00 */
[----:B------:R-:W-:Y:S02]  /*a990*/  @!P0 SHF.L.U32 R28, R235, 0x1, RZ ;  /* 0x00000001eb1c8819 */ /* 0x000fe400000006ff */
[----:B------:R-:W-:-:S02]  /*a9a0*/  CS2R R56, SRZ ;  /* 0x0000000000387805 */ /* 0x000fc4000001ff00 */
[----:B------:R-:W-:Y:S02]  /*a9b0*/  CS2R R50, SRZ ;  /* 0x0000000000327805 */ /* 0x000fe4000001ff00 */
[----:B------:R-:W-:Y:S02]  /*a9c0*/  CS2R R52, SRZ ;  /* 0x0000000000347805 */ /* 0x000fe4000001ff00 */
[----:B------:R-:W-:Y:S02]  /*a9d0*/  CS2R R46, SRZ ;  /* 0x00000000002e7805 */ /* 0x000fe4000001ff00 */
[----:B------:R-:W-:Y:S01]  /*a9e0*/  CS2R R48, SRZ ;  /* 0x0000000000307805 */ /* 0x000fe2000001ff00 */
[----:B------:R0:W5:Y:S01]  /*a9f0*/  @!P3 LD.E.64 R58, desc[UR6][R20.64] ;  /* 0x00000006143ab980 */ /* 0x000162000c101b00 */
[----:B---3--:R-:W-:Y:S01]  /*aa00*/  @!P2 SHF.L.U64.HI R11, R234, 0x1, R7 ;  /* 0x00000001ea0ba819 */ /* 0x008fe20000010207 */
[----:B------:R-:W-:Y:S01]  /*aa10*/  @!P3 IMAD.MOV.U32 R7, RZ, RZ, R26 ;  /* 0x000000ffff07b224 */ /* 0x000fe200078e001a */
[----:B------:R-:W-:Y:S01]  /*aa20*/  @!P1 SHF.L.U64.HI R27, R233, 0x1, R6 ;  /* 0x00000001e91b9819 */ /* 0x000fe20000010206 */
[----:B------:R-:W-:-:S02]  /*aa30*/  @!P3 IMAD.MOV.U32 R6, RZ, RZ, R5 ;  /* 0x000000ffff06b224 */ /* 0x000fc400078e0005 */
[----:B------:R-:W-:Y:S01]  /*aa40*/  @!P2 IMAD.X R15, R9, 0x1, R11, P4 ;  /* 0x00000001090fa824 */ /* 0x000fe200020e060b */
[----:B------:R-:W-:Y:S01]  /*aa50*/  @!P1 IADD3 R4, P4, R5, R4, RZ ;  /* 0x0000000405049210 */ /* 0x000fe20007f9e0ff */
[----:B------:R-:W-:-:S03]  /*aa60*/  @!P3 IMAD.WIDE R24, R200, 0x2, R6 ;  /* 0x00000002c818b825 */ /* 0x000fc600078e0206 */
[----:B------:R0:W5:Y:S01]  /*aa70*/  @!P2 LD.E.64 R54, desc[UR6][R14.64] ;  /* 0x000000060e36a980 */ /* 0x000162000c101b00 */
[----:B------:R-:W-:Y:S01]  /*aa80*/  @!P2 IMAD.X R13, R26, 0x1, R11, P6 ;  /* 0x000000011a0da824 */ /* 0x000fe200030e060b */
[-C--:B------:R-:W-:Y:S01]  /*aa90*/  @!P0 IADD3 R6, P6, R8, R28.reuse, RZ ;  /* 0x0000001c08068210 */ /* 0x080fe20007fde0ff */
[----:B------:R-:W-:Y:S01]  /*aaa0*/  @!P1 IMAD.X R11, R9, 0x1, R27, P5 ;  /* 0x00000001090b9824 */ /* 0x000fe200028e061b */
[----:B------:R-:W-:Y:S01]  /*aab0*/  @!P0 IADD3 R8, P5, R5, R28, RZ ;  /* 0x0000001c05088210 */ /* 0x000fe20007fbe0ff */
[----:B------:R0:W5:Y:S01]  /*aac0*/  @!P3 LD.E.64 R60, desc[UR6][R24.64] ;  /* 0x00000006183cb980 */ /* 0x000162000c101b00 */
[----:B------:R-:W-:Y:S01]  /*aad0*/  @!P0 SHF.L.U64.HI R28, R235, 0x1, R29 ;  /* 0x00000001eb1c8819 */ /* 0x000fe2000001021d */
[----:B------:R-:W-:Y:S02]  /*aae0*/  @!P1 IMAD.X R5, R26, 0x1, R27, P4 ;  /* 0x000000011a059824 */ /* 0x000fe400020e061b */
[----:B------:R0:W5:Y:S02]  /*aaf0*/  @!P2 LD.E.64 R56, desc[UR6][R12.64] ;  /* 0x000000060c38a980 */ /* 0x000164000c101b00 */
[----:B------:R-:W-:-:S02]  /*ab00*/  @!P0 IMAD.X R7, R9, 0x1, R28, P6 ;  /* 0x0000000109078824 */ /* 0x000fc400030e061c */
[----:B------:R-:W-:Y:S01]  /*ab10*/  @!P0 IMAD.X R9, R26, 0x1, R28, P5 ;  /* 0x000000011a098824 */ /* 0x000fe200028e061c */
[----:B------:R0:W5:Y:S04]  /*ab20*/  @!P1 LD.E.64 R50, desc[UR6][R10.64] ;  /* 0x000000060a329980 */ /* 0x000168000c101b00 */
[----:B------:R0:W5:Y:S04]  /*ab30*/  @!P1 LD.E.64 R52, desc[UR6][R4.64] ;  /* 0x0000000604349980 */ /* 0x000168000c101b00 */
[----:B------:R0:W5:Y:S04]  /*ab40*/  @!P0 LD.E.64 R46, desc[UR6][R6.64] ;  /* 0x00000006062e8980 */ /* 0x000168000c101b00 */
[----:B------:R0:W5:Y:S02]  /*ab50*/  @!P0 LD.E.64 R48, desc[UR6][R8.64] ;  /* 0x0000000608308980 */ /* 0x000164000c101b00 */
.L_x_1654:
[----:B------:R-:W-:Y:S05]  /*ab60*/  BSYNC B1 ;  /* 0x0000000000017941 */ /* 0x000fea0003800000 */
.L_x_1653:
[----:B0----5:R-:W-:Y:S01]  /*ab70*/  IMAD.MOV.U32 R5, RZ, RZ, R47 ;  /* 0x000000ffff057224 */ /* 0x021fe200078e002f */
[----:B------:R-:W-:Y:S01]  /*ab80*/  MOV R4, R46 ;  /* 0x0000002e00047202 */ /* 0x000fe20000000f00 */
[----:B------:R-:W-:Y:S01]  /*ab90*/  IMAD.MOV.U32 R6, RZ, RZ, R50 ;  /* 0x000000ffff067224 */ /* 0x000fe200078e0032 */
[----:B------:R-:W-:Y:S01]  /*aba0*/  UMOV UR4, 0xffffffff ;  /* 0xffffffff00047882 */ /* 0x000fe20000000000 */
[----:B------:R-:W-:Y:S01]  /*abb0*/  IMAD.MOV.U32 R7, RZ, RZ, R51 ;  /* 0x000000ffff077224 */ /* 0x000fe200078e0033 */
[----:B------:R-:W-:Y:S01]  /*abc0*/  PRMT R87, R5, 0x5410, R4 ;  /* 0x0000541005577816 */ /* 0x000fe20000000004 */
[----:B------:R-:W-:Y:S02]  /*abd0*/  IMAD.MOV.U32 R4, RZ, RZ, R54 ;  /* 0x000000ffff047224 */ /* 0x000fe400078e0036 */
[----:B------:R-:W-:Y:S01]  /*abe0*/  IMAD.MOV.U32 R5, RZ, RZ, R55 ;  /* 0x000000ffff057224 */ /* 0x000fe200078e0037 */
[----:B------:R-:W-:Y:S01]  /*abf0*/  PRMT R96, R6, 0x5410, R7 ;  /* 0x0000541006607816 */ /* 0x000fe20000000007 */
[----:B------:R-:W-:-:S02]  /*ac00*/  IMAD.MOV.U32 R6, RZ, RZ, R58 ;  /* 0x000000ffff067224 */ /* 0x000fc400078e003a */
[----:B------:R-:W-:Y:S01]  /*ac10*/  IMAD.MOV.U32 R7, RZ, RZ, R59 ;  /* 0x000000ffff077224 */ /* 0x000fe200078e003b */
[----:B------:R-:W-:Y:S01]  /*ac20*/  PRMT R101, R4, 0x5410, R5 ;  /* 0x0000541004657816 */ /* 0x000fe20000000005 */
[----:B------:R-:W-:Y:S01]  /*ac30*/  IMAD.MOV.U32 R4, RZ, RZ, R48 ;  /* 0x000000ffff047224 */ /* 0x000fe200078e0030 */
[----:B------:R-:W-:Y:S02]  /*ac40*/  MOV R5, R49 ;  /* 0x0000003100057202 */ /* 0x000fe40000000f00 */
[----:B------:R-:W-:Y:S01]  /*ac50*/  PRMT R104, R6, 0x5410, R7 ;  /* 0x0000541006687816 */ /* 0x000fe20000000007 */
[----:B------:R-:W-:Y:S01]  /*ac60*/  IMAD.MOV.U32 R6, RZ, RZ, R52 ;  /* 0x000000ffff067224 */ /* 0x000fe200078e0034 */
[----:B------:R-:W-:Y:S01]  /*ac70*/  PRMT R88, R4, 0x5410, R5 ;  /* 0x0000541004587816 */ /* 0x000fe20000000005 */
[----:B------:R-:W-:Y:S02]  /*ac80*/  IMAD.MOV.U32 R7, RZ, RZ, R53 ;  /* 0x000000ffff077224 */ /* 0x000fe400078e0035 */
[----:B------:R-:W-:-:S02]  /*ac90*/  IMAD.MOV.U32 R4, RZ, RZ, R56 ;  /* 0x000000ffff047224 */ /* 0x000fc400078e0038 */
[----:B------:R-:W-:Y:S01]  /*aca0*/  IMAD.MOV.U32 R5, RZ, RZ, R57 ;  /* 0x000000ffff057224 */ /* 0x000fe200078e0039 */
[----:B------:R-:W-:Y:S01]  /*acb0*/  PRMT R97, R6, 0x5410, R7 ;  /* 0x0000541006617816 */ /* 0x000fe20000000007 */
[----:B------:R-:W-:Y:S02]  /*acc0*/  IMAD.MOV.U32 R6, RZ, RZ, R60 ;  /* 0x000000ffff067224 */ /* 0x000fe400078e003c */
[----:B------:R-:W-:Y:S01]  /*acd0*/  IMAD.MOV.U32 R7, RZ, RZ, R61 ;  /* 0x000000ffff077224 */ /* 0x000fe200078e003d */
[----:B------:R-:W-:-:S04]  /*ace0*/  PRMT R102, R4, 0x5410, R5 ;  /* 0x0000541004667816 */ /* 0x000fc80000000005 */
[----:B------:R-:W-:Y:S01]  /*acf0*/  PRMT R105, R6, 0x5410, R7 ;  /* 0x0000541006697816 */ /* 0x000fe20000000007 */
[----:B------:R-:W-:Y:S06]  /*ad00*/  BRA.DIV UR4, `(.L_x_1655) ;  /* 0x0000023204607947 */ /* 0x000fec000b800000 */
[----:B----4-:R0:W4:Y:S04]  /*ad10*/  SHFL.IDX PT, R9, R32, 0x2, 0x181f ;  /* 0x00581f0020097f89 */ /* 0x01012800000e0000 */
[----:B--2---:R0:W2:Y:S04]  /*ad20*/  SHFL.IDX PT, R8, R31, 0x2, 0x181f ;  /* 0x00581f001f087f89 */ /* 0x0040a800000e0000 */
[----:B------:R0:W0:Y:S04]  /*ad30*/  SHFL.IDX PT, R78, R33, 0x2, 0x181f ;  /* 0x00581f00214e7f89 */ /* 0x00002800000e0000 */
[----:B------:R0:W0:Y:S02]  /*ad40*/  SHFL.IDX PT, R5, R30, 0x2, 0x181f ;  /* 0x00581f001e057f89 */ /* 0x00002400000e0000 */
.L_x_2049:
[----:B------:R-:W-:Y:S01]  /*ad50*/  VIADD R4, R0, 0x40 ;  /* 0x0000004000047836 */ /* 0x000fe20000000000 */
[----:B------:R-:W-:Y:S01]  /*ad60*/  BSSY B1, `(.L_x_1656) ;  /* 0x000003a000017945 */ /* 0x000fe20003800000 */
[----:B------:R-:W-:Y:S02]  /*ad70*/  CS2R R28, SRZ ;  /* 0x00000000001c7805 */ /* 0x000fe4000001ff00 */
[----:B------:R-:W-:Y:S02]  /*ad80*/  CS2R R34, SRZ ;  /* 0x0000000000227805 */ /* 0x000fe4000001ff00 */
[----:B------:R-:W-:Y:S02]  /*ad90*/  CS2R R38, SRZ ;  /* 0x0000000000267805 */ /* 0x000fe4000001ff00 */
[----:B------:R-:W-:Y:S02]  /*ada0*/  ISETP.GE.AND P0, PT, R4, R3, PT ;  /* 0x000000030400720c */ /* 0x000fe40003f06270 */
[----:B------:R-:W-:-:S02]  /*adb0*/  CS2R R42, SRZ ;  /* 0x00000000002a7805 */ /* 0x000fc4000001ff00 */
[----:B---3--:R-:W-:Y:S02]  /*adc0*/  CS2R R26, SRZ ;  /* 0x00000000001a7805 */ /* 0x008fe4000001ff00 */
        /* <DEDUP_REMOVED lines=16> */
[----:B------:R-:W-:-:S04]  /*aed0*/  @!P1 SHF.L.U32 R4, R233, 0x1, RZ ;  /* 0x00000001e9049819 */ /* 0x000fc800000006ff */
[----:B------:R-:W-:Y:S01]  /*aee0*/  @!P0 IMAD.SHL.U32 R27, R235, 0x2, RZ ;  /* 0x00000002eb1b8824 */ /* 0x000fe200078e00ff */
[-C--:B--2---:R-:W-:Y:S01]  /*aef0*/  @!P2 IADD3 R14, P4, R8, R12.reuse, RZ ;  /* 0x0000000c080ea210 */ /* 0x084fe20007f9e0ff */
[----:B----4-:R-:W-:Y:S01]  /*af00*/  @!P3 IMAD.WIDE R20, R200, 0x2, R8 ;  /* 0x00000002c814b825 */ /* 0x010fe200078e0208 */
[----:B0-----:R-:W-:Y:S02]  /*af10*/  @!P2 IADD3 R12, P6, R5, R12, RZ ;  /* 0x0000000c050ca210 */ /* 0x001fe40007fde0ff */
[----:B------:R-:W-:Y:S02]  /*af20*/  @!P1 IADD3 R10, P5, R8, R4, RZ ;  /* 0x00000004080a9210 */ /* 0x000fe40007fbe0ff */
[----:B------:R-:W-:Y:S02]  /*af30*/  CS2R R38, SRZ ;  /* 0x0000000000267805 */ /* 0x000fe4000001ff00 */
[----:B------:R-:W-:Y:S02]  /*af40*/  CS2R R40, SRZ ;  /* 0x0000000000287805 */ /* 0x000fe4000001ff00 */
[----:B------:R-:W-:-:S02]  /*af50*/  CS2R R34, SRZ ;  /* 0x0000000000227805 */ /* 0x000fc4000001ff00 */
[----:B------:R-:W-:Y:S02]  /*af60*/  CS2R R36, SRZ ;  /* 0x0000000000247805 */ /* 0x000fe4000001ff00 */
[----:B------:R-:W-:Y:S01]  /*af70*/  CS2R R28, SRZ ;  /* 0x00000000001c7805 */ /* 0x000fe2000001ff00 */
[----:B------:R0:W5:Y:S01]  /*af80*/  @!P3 LD.E.64 R42, desc[UR6][R20.64] ;  /* 0x00000006142ab980 */ /* 0x000162000c101b00 */
[----:B---3--:R-:W-:Y:S01]  /*af90*/  @!P2 SHF.L.U64.HI R11, R234, 0x1, R7 ;  /* 0x00000001ea0ba819 */ /* 0x008fe20000010207 */
[----:B------:R-:W-:Y:S01]  /*afa0*/  @!P3 IMAD.MOV.U32 R7, RZ, RZ, R78 ;  /* 0x000000ffff07b224 */ /* 0x000fe200078e004e */
[----:B------:R-:W-:Y:S01]  /*afb0*/  @!P1 SHF.L.U64.HI R26, R233, 0x1, R6 ;  /* 0x00000001e91a9819 */ /* 0x000fe20000010206 */
[----:B------:R-:W-:Y:S02]  /*afc0*/  @!P3 IMAD.MOV.U32 R6, RZ, RZ, R5 ;  /* 0x000000ffff06b224 */ /* 0x000fe400078e0005 */
[----:B------:R-:W-:Y:S01]  /*afd0*/  @!P2 IMAD.X R15, R9, 0x1, R11, P4 ;  /* 0x00000001090fa824 */ /* 0x000fe200020e060b */
[----:B------:R-:W-:Y:S01]  /*afe0*/  @!P1 IADD3 R4, P4, R5, R4, RZ ;  /* 0x0000000405049210 */ /* 0x000fe20007f9e0ff */
[----:B------:R-:W-:-:S03]  /*aff0*/  @!P3 IMAD.WIDE R24, R200, 0x2, R6 ;  /* 0x00000002c818b825 */ /* 0x000fc600078e0206 */
[----:B------:R0:W5:Y:S01]  /*b000*/  @!P2 LD.E.64 R38, desc[UR6][R14.64] ;  /* 0x000000060e26a980 */ /* 0x000162000c101b00 */
[----:B------:R-:W-:Y:S01]  /*b010*/  @!P2 IMAD.X R13, R78, 0x1, R11, P6 ;  /* 0x000000014e0da824 */ /* 0x000fe200030e060b */
[-C--:B------:R-:W-:Y:S01]  /*b020*/  @!P0 IADD3 R6, P6, R8, R27.reuse, RZ ;  /* 0x0000001b08068210 */ /* 0x080fe20007fde0ff */
[--C-:B------:R-:W-:Y:S01]  /*b030*/  @!P1 IMAD.X R11, R9, 0x1, R26.reuse, P5 ;  /* 0x00000001090b9824 */ /* 0x100fe200028e061a */
[----:B------:R-:W-:Y:S01]  /*b040*/  @!P0 IADD3 R8, P5, R5, R27, RZ ;  /* 0x0000001b05088210 */ /* 0x000fe20007fbe0ff */
[----:B------:R0:W5:Y:S01]  /*b050*/  @!P3 LD.E.64 R44, desc[UR6][R24.64] ;  /* 0x00000006182cb980 */ /* 0x000162000c101b00 */
[----:B------:R-:W-:Y:S01]  /*b060*/  @!P0 SHF.L.U64.HI R27, R235, 0x1, R79 ;  /* 0x00000001eb1b8819 */ /* 0x000fe2000001024f */
[C---:B------:R-:W-:Y:S02]  /*b070*/  @!P1 IMAD.X R5, R78.reuse, 0x1, R26, P4 ;  /* 0x000000014e059824 */ /* 0x040fe400020e061a */
[----:B------:R0:W5:Y:S02]  /*b080*/  @!P2 LD.E.64 R40, desc[UR6][R12.64] ;  /* 0x000000060c28a980 */ /* 0x000164000c101b00 */
[----:B------:R-:W-:Y:S01]  /*b090*/  @!P0 IMAD.X R7, R9, 0x1, R27, P6 ;  /* 0x0000000109078824 */ /* 0x000fe200030e061b */
[----:B------:R-:W-:-:S02]  /*b0a0*/  @!P0 IADD3.X R9, R78, R27, RZ, P5, !PT ;  /* 0x0000001b4e098210 */ /* 0x000fc40002ffe4ff */
[----:B------:R-:W-:Y:S01]  /*b0b0*/  CS2R R26, SRZ ;  /* 0x00000000001a7805 */ /* 0x000fe2000001ff00 */
[----:B------:R0:W5:Y:S04]  /*b0c0*/  @!P1 LD.E.64 R34, desc[UR6][R10.64] ;  /* 0x000000060a229980 */ /* 0x000168000c101b00 */
[----:B------:R0:W5:Y:S04]  /*b0d0*/  @!P1 LD.E.64 R36, desc[UR6][R4.64] ;  /* 0x0000000604249980 */ /* 0x000168000c101b00 */
[----:B------:R0:W5:Y:S04]  /*b0e0*/  @!P0 LD.E.64 R28, desc[UR6][R6.64] ;  /* 0x00000006061c8980 */ /* 0x000168000c101b00 */
[----:B------:R0:W5:Y:S02]  /*b0f0*/  @!P0 LD.E.64 R26, desc[UR6][R8.64] ;  /* 0x00000006081a8980 */ /* 0x000164000c101b00 */
.L_x_1657:
[----:B------:R-:W-:Y:S05]  /*b100*/  BSYNC B1 ;  /* 0x0000000000017941 */ /* 0x000fea0003800000 */
.L_x_1656:
[----:B0----5:R-:W-:Y:S01]  /*b110*/  IMAD.MOV.U32 R4, RZ, RZ, R28 ;  /* 0x000000ffff047224 */ /* 0x021fe200078e001c */
[----:B------:R-:W-:Y:S01]  /*b120*/  UMOV UR4, 0xffffffff ;  /* 0xffffffff00047882 */ /* 0x000fe20000000000 */
[----:B------:R-:W-:Y:S02]  /*b130*/  IMAD.MOV.U32 R5, RZ, RZ, R29 ;  /* 0x000000ffff057224 */ /* 0x000fe400078e001d */
[----:B------:R-:W-:Y:S02]  /*b140*/  IMAD.MOV.U32 R6, RZ, RZ, R34 ;  /* 0x000000ffff067224 */ /* 0x000fe400078e0022 */
        /* <DEDUP_REMOVED lines=11> */
[----:B------:R-:W-:Y:S02]  /*b200*/  IMAD.MOV.U32 R6, RZ, RZ, R27 ;  /* 0x000000ffff067224 */ /* 0x000fe400078e001b */
[----:B------:R-:W-:-:S03]  /*b210*/  IMAD.MOV.U32 R7, RZ, RZ, R36 ;  /* 0x000000ffff077224 */ /* 0x000fc600078e0024 */
[----:B------:R-:W-:Y:S01]  /*b220*/  PRMT R83, R5, 0x5410, R6 ;  /* 0x0000541005537816 */ /* 0x000fe20000000006 */
[----:B------:R-:W-:Y:S01]  /*b230*/  IMAD.MOV.U32 R5, RZ, RZ, R44 ;  /* 0x000000ffff057224 */ /* 0x000fe200078e002c */
[----:B------:R-:W-:Y:S01]  /*b240*/  PRMT R85, R7, 0x5410, R4 ;  /* 0x0000541007557816 */ /* 0x000fe20000000004 */
[----:B------:R-:W-:Y:S02]  /*b250*/  IMAD.MOV.U32 R4, RZ, RZ, R45 ;  /* 0x000000ffff047224 */ /* 0x000fe400078e002d */
[----:B------:R-:W-:Y:S02]  /*b260*/  IMAD.MOV.U32 R7, RZ, RZ, R40 ;  /* 0x000000ffff077224 */ /* 0x000fe400078e0028 */
[----:B------:R-:W-:Y:S01]  /*b270*/  IMAD.MOV.U32 R6, RZ, RZ, R41 ;  /* 0x000000ffff067224 */ /* 0x000fe200078e0029 */
[----:B------:R-:W-:Y:S02]  /*b280*/  PRMT R100, R5, 0x5410, R4 ;  /* 0x0000541005647816 */ /* 0x000fe40000000004 */
[----:B------:R-:W-:-:S02]  /*b290*/  CS2R R4, SRZ ;  /* 0x0000000000047805 */ /* 0x000fc4000001ff00 */
[----:B------:R-:W-:Y:S01]  /*b2a0*/  PRMT R90, R7, 0x5410, R6 ;  /* 0x00005410075a7816 */ /* 0x000fe20000000006 */
[----:B------:R-:W-:Y:S06]  /*b2b0*/  BRA.DIV UR4, `(.L_x_1658) ;  /* 0x0000022e04687947 */ /* 0x000fec000b800000 */
[----:B------:R0:W3:Y:S04]  /*b2c0*/  SHFL.IDX PT, R79, R32, 0x3, 0x181f ;  /* 0x00781f00204f7f89 */ /* 0x0000e800000e0000 */
[----:B----4-:R0:W4:Y:S04]  /*b2d0*/  SHFL.IDX PT, R9, R31, 0x3, 0x181f ;  /* 0x00781f001f097f89 */ /* 0x01012800000e0000 */
[----:B------:R0:W0:Y:S04]  /*b2e0*/  SHFL.IDX PT, R80, R33, 0x3, 0x181f ;  /* 0x00781f0021507f89 */ /* 0x00002800000e0000 */
[----:B------:R0:W0:Y:S02]  /*b2f0*/  SHFL.IDX PT, R78, R30, 0x3, 0x181f ;  /* 0x00781f001e4e7f89 */ /* 0x00002400000e0000 */
.L_x_2055:
[----:B------:R-:W5:Y:S01]  /*b300*/  LDL R6, [R1+0x54] ;  /* 0x0000540001067983 */ /* 0x000f620000100800 */
[----:B------:R-:W-:Y:S01]  /*b310*/  VIADD R0, R0, 0x60 ;  /* 0x0000006000007836 */ /* 0x000fe20000000000 */
[----:B------:R-:W-:Y:S01]  /*b320*/  BSSY B1, `(.L_x_1659) ;  /* 0x000003f000017945 */ /* 0x000fe20003800000 */
[----:B------:R-:W-:Y:S02]  /*b330*/  CS2R R12, SRZ ;  /* 0x00000000000c7805 */ /* 0x000fe4000001ff00 */
[----:B------:R-:W-:Y:S02]  /*b340*/  CS2R R20, SRZ ;  /* 0x0000000000147805 */ /* 0x000fe4000001ff00 */
[----:B01----:R-:W-:Y:S02]  /*b350*/  CS2R R30, SRZ ;  /* 0x00000000001e7805 */ /* 0x003fe4000001ff00 */
[----:B------:R-:W-:Y:S02]  /*b360*/  ISETP.GE.AND P0, PT, R0, R3, PT ;  /* 0x000000030000720c */ /* 0x000fe40003f06270 */
[----:B------:R-:W-:-:S02]  /*b370*/  CS2R R14, SRZ ;  /* 0x00000000000e7805 */ /* 0x000fc4000001ff00 */
[----:B------:R-:W-:Y:S02]  /*b380*/  CS2R R24, SRZ ;  /* 0x0000000000187805 */ /* 0x000fe4000001ff00 */
[----:B------:R-:W-:Y:S02]  /*b390*/  CS2R R32, SRZ ;  /* 0x0000000000207805 */ /* 0x000fe4000001ff00 */
[----:B-----5:R-:W-:-:S04]  /*b3a0*/  LEA.HI R81, R6, R6, RZ, 0x1 ;  /* 0x0000000606517211 */ /* 0x020fc800078f08ff */
[----:B------:R-:W-:-:S04]  /*b3b0*/  LOP3.LUT R81, R81, 0xfffffffe, RZ, 0xc0, !PT ;  /* 0xfffffffe51517812 */ /* 0x000fc800078ec0ff */
[----:B------:R-:W-:Y:S02]  /*b3c0*/  IADD3 R81, R6, -R81, RZ ;  /* 0x8000005106517210 */ /* 0x000fe40007ffe0ff */
[----:B------:R-:W-:Y:S02]  /*b3d0*/  CS2R R6, SRZ ;  /* 0x0000000000067805 */ /* 0x000fe4000001ff00 */
[----:B------:R-:W-:Y:S01]  /*b3e0*/  SHF.L.U32 R81, R81, 0x1f, RZ ;  /* 0x0000001f51517819 */ /* 0x000fe200000006ff */
[----:B------:R-:W-:Y:S06]  /*b3f0*/  @P0 BRA `(.L_x_1660) ;  /* 0x0000000000c40947 */ /* 0x000fec0003800000 */
[----:B--2---:R-:W2:Y:S01]  /*b400*/  LDL R8, [R1+0x70] ;  /* 0x0000700001087983 */ /* 0x004ea20000100800 */
[----:B------:R-:W-:-:S03]  /*b410*/  ULDC UR4, c[0x0][0x3f4] ;  /* 0x0000fd0000047ab9 */ /* 0x000fc60000000800 */
[----:B------:R-:W2:Y:S04]  /*b420*/  LDL R10, [R1+0x74] ;  /* 0x00007400010a7983 */ /* 0x000ea80000100800 */
[----:B------:R-:W2:Y:S01]  /*b430*/  LDL R86, [R1+0x6c] ;  /* 0x00006c0001567983 */ /* 0x000ea20000100800 */
[----:B------:R-:W-:Y:S02]  /*b440*/  ISETP.GE.AND P2, PT, R234, UR4, PT ;  /* 0x00000004ea007c0c */ /* 0x000fe4000bf46270 */
[----:B------:R-:W-:Y:S02]  /*b450*/  ISETP.GE.AND P1, PT, R233, UR4, PT ;  /* 0x00000004e9007c0c */ /* 0x000fe4000bf26270 */
[----:B------:R-:W-:Y:S02]  /*b460*/  ISETP.GE.AND P3, PT, R200, UR4, PT ;  /* 0x00000004c8007c0c */ /* 0x000fe4000bf66270 */
[----:B------:R-:W-:-:S02]  /*b470*/  ISETP.GE.AND P0, PT, R235, UR4, PT ;  /* 0x00000004eb007c0c */ /* 0x000fc4000bf06270 */
[----:B------:R-:W-:-:S05]  /*b480*/  CS2R R32, SRZ ;  /* 0x0000000000207805 */ /* 0x000fca000001ff00 */
[----:B------:R-:W-:-:S04]  /*b490*/  @!P2 IMAD.SHL.U32 R6, R234, 0x2, RZ ;  /* 0x00000002ea06a824 */ /* 0x000fc800078e00ff */
[----:B------:R-:W-:Y:S01]  /*b4a0*/  @!P3 IMAD.MOV.U32 R11, RZ, RZ, R80 ;  /* 0x000000ffff0bb224 */ /* 0x000fe200078e0050 */
[-C--:B----4-:R-:W-:Y:S01]  /*b4b0*/  @!P2 IADD3 R12, P4, R9, R6.reuse, RZ ;  /* 0x00000006090ca210 */ /* 0x090fe20007f9e0ff */
[----:B------:R-:W-:Y:S01]  /*b4c0*/  @!P0 IMAD.SHL.U32 R24, R235, 0x2, RZ ;  /* 0x00000002eb188824 */ /* 0x000fe200078e00ff */
[----:B------:R-:W-:Y:S01]  /*b4d0*/  @!P2 IADD3 R6, P6, R78, R6, RZ ;  /* 0x000000064e06a210 */ /* 0x000fe20007fde0ff */
[----:B------:R-:W-:Y:S01]  /*b4e0*/  ULDC.64 UR6, c[0x0][0x208] ;  /* 0x0000820000067ab9 */ /* 0x000fe20000000a00 */
[----:B------:R-:W-:Y:S02]  /*b4f0*/  @!P3 IMAD.MOV.U32 R14, RZ, RZ, R9 ;  /* 0x000000ffff0eb224 */ /* 0x000fe400078e0009 */
[----:B---3--:R-:W-:Y:S01]  /*b500*/  @!P3 IMAD.MOV.U32 R15, RZ, RZ, R79 ;  /* 0x000000ffff0fb224 */ /* 0x008fe200078e004f */
[----:B------:R-:W-:Y:S01]  /*b510*/  CS2R R30, SRZ ;  /* 0x00000000001e7805 */ /* 0x000fe2000001ff00 */
[----:B------:R-:W-:-:S05]  /*b520*/  @!P3 IMAD.WIDE R14, R200, 0x2, R14 ;  /* 0x00000002c80eb825 */ /* 0x000fca00078e020e */
[----:B------:R0:W5:Y:S02]  /*b530*/  @!P3 LD.E.64 R30, desc[UR6][R14.64] ;  /* 0x000000060e1eb980 */ /* 0x000164000c101b00 */
[----:B0-----:R-:W-:Y:S02]  /*b540*/  CS2R R14, SRZ ;  /* 0x00000000000e7805 */ /* 0x001fe4000001ff00 */
[C---:B--2---:R-:W-:Y:S01]  /*b550*/  @!P1 SHF.L.U64.HI R0, R233.reuse, 0x1, R8 ;  /* 0x00000001e9009819 */ /* 0x044fe20000010208 */
[----:B------:R-:W-:Y:S01]  /*b560*/  @!P1 IMAD.SHL.U32 R8, R233, 0x2, RZ ;  /* 0x00000002e9089824 */ /* 0x000fe200078e00ff */
[----:B------:R-:W-:Y:S01]  /*b570*/  @!P2 SHF.L.U64.HI R5, R234, 0x1, R10 ;  /* 0x00000001ea05a819 */ /* 0x000fe2000001020a */
[----:B------:R-:W-:-:S03]  /*b580*/  @!P3 IMAD.MOV.U32 R10, RZ, RZ, R78 ;  /* 0x000000ffff0ab224 */ /* 0x000fc600078e004e */
[----:B------:R-:W-:Y:S01]  /*b590*/  @!P1 IADD3 R4, P5, R9, R8, RZ ;  /* 0x0000000809049210 */ /* 0x000fe20007fbe0ff */
[----:B------:R-:W-:Y:S01]  /*b5a0*/  @!P3 IMAD.WIDE R20, R200, 0x2, R10 ;  /* 0x00000002c814b825 */ /* 0x000fe200078e020a */
[----:B------:R-:W-:-:S03]  /*b5b0*/  @!P2 IADD3.X R7, R80, R5, RZ, P6, !PT ;  /* 0x000000055007a210 */ /* 0x000fc600037fe4ff */
[C---:B------:R-:W-:Y:S01]  /*b5c0*/  @!P2 IMAD.X R13, R79.reuse, 0x1, R5, P4 ;  /* 0x000000014f0da824 */ /* 0x040fe200020e0605 */
[C---:B------:R-:W-:Y:S01]  /*b5d0*/  @!P1 IADD3 R8, P4, R78.reuse, R8, RZ ;  /* 0x000000084e089210 */ /* 0x040fe20007f9e0ff */
[----:B------:R-:W-:Y:S01]  /*b5e0*/  @!P1 IMAD.X R5, R79, 0x1, R0, P5 ;  /* 0x000000014f059824 */ /* 0x000fe200028e0600 */
[-C--:B------:R-:W-:Y:S01]  /*b5f0*/  @!P0 IADD3 R10, P6, R9, R24.reuse, RZ ;  /* 0x00000018090a8210 */ /* 0x080fe20007fde0ff */
[----:B------:R0:W5:Y:S01]  /*b600*/  @!P3 LD.E.64 R32, desc[UR6][R20.64] ;  /* 0x000000061420b980 */ /* 0x000162000c101b00 */
[----:B------:R-:W-:Y:S02]  /*b610*/  @!P0 IADD3 R78, P5, R78, R24, RZ ;  /* 0x000000184e4e8210 */ /* 0x000fe40007fbe0ff */
[----:B------:R-:W-:Y:S02]  /*b620*/  @!P0 SHF.L.U64.HI R24, R235, 0x1, R86 ;  /* 0x00000001eb188819 */ /* 0x000fe40000010256 */
[----:B0-----:R-:W-:-:S03]  /*b630*/  CS2R R20, SRZ ;  /* 0x0000000000147805 */ /* 0x001fc6000001ff00 */
[--C-:B------:R-:W-:Y:S02]  /*b640*/  @!P0 IMAD.X R11, R79, 0x1, R24.reuse, P6 ;  /* 0x000000014f0b8824 */ /* 0x100fe400030e0618 */
[C---:B------:R-:W-:Y:S01]  /*b650*/  @!P0 IMAD.X R79, R80.reuse, 0x1, R24, P5 ;  /* 0x00000001504f8824 */ /* 0x040fe200028e0618 */
[----:B------:R-:W-:Y:S01]  /*b660*/  CS2R R24, SRZ ;  /* 0x0000000000187805 */ /* 0x000fe2000001ff00 */
[----:B------:R0:W5:Y:S01]  /*b670*/  @!P2 LD.E.64 R20, desc[UR6][R12.64] ;  /* 0x000000060c14a980 */ /* 0x000162000c101b00 */
[----:B------:R-:W-:-:S04]  /*b680*/  @!P1 IMAD.X R9, R80, 0x1, R0, P4 ;  /* 0x0000000150099824 */ /* 0x000fc800020e0600 */
[----:B------:R1:W5:Y:S04]  /*b690*/  @!P2 LD.E.64 R24, desc[UR6][R6.64] ;  /* 0x000000060618a980 */ /* 0x000368000c101b00 */
[----:B------:R-:W5:Y:S01]  /*b6a0*/  @!P1 LD.E.64 R14, desc[UR6][R8.64] ;  /* 0x00000006080e9980 */ /* 0x000f62000c101b00 */
[----:B0-----:R-:W-:Y:S02]  /*b6b0*/  CS2R R12, SRZ ;  /* 0x00000000000c7805 */ /* 0x001fe4000001ff00 */
[----:B-1----:R-:W-:-:S04]  /*b6c0*/  CS2R R6, SRZ ;  /* 0x0000000000067805 */ /* 0x002fc8000001ff00 */
[----:B------:R0:W5:Y:S04]  /*b6d0*/  @!P1 LD.E.64 R12, desc[UR6][R4.64] ;  /* 0x00000006040c9980 */ /* 0x000168000c101b00 */
[----:B------:R1:W5:Y:S01]  /*b6e0*/  @!P0 LD.E.64 R6, desc[UR6][R78.64] ;  /* 0x000000064e068980 */ /* 0x000362000c101b00 */
[----:B0-----:R-:W-:-:S06]  /*b6f0*/  CS2R R4, SRZ ;  /* 0x0000000000047805 */ /* 0x001fcc000001ff00 */
[----:B------:R1:W5:Y:S02]  /*b700*/  @!P0 LD.E.64 R4, desc[UR6][R10.64] ;  /* 0x000000060a048980 */ /* 0x000364000c101b00 */
.L_x_1660:
[----:B------:R-:W-:Y:S05]  /*b710*/  BSYNC B1 ;  /* 0x0000000000017941 */ /* 0x000fea0003800000 */
.L_x_1659:
[----:B------:R-:W0:Y:S01]  /*b720*/  SYNCS.PHASECHK.TRANS64.TRYWAIT P0, [R16+URZ+0x30800], R81 ;  /* 0x03080051100075a7 */ /* 0x000e22000800017f */
[----:B--2--5:R-:W-:Y:S01]  /*b730*/  IMAD.MOV.U32 R8, RZ, RZ, R12 ;  /* 0x000000ffff087224 */ /* 0x024fe200078e000c */
[----:B------:R-:W-:Y:S01]  /*b740*/  BSSY B1, `(.L_x_1661) ;  /* 0x0000017000017945 */ /* 0x000fe20003800000 */
[----:B------:R-:W-:Y:S02]  /*b750*/  IMAD.MOV.U32 R0, RZ, RZ, R13 ;  /* 0x000000ffff007224 */ /* 0x000fe400078e000d */
[----:B-1----:R-:W-:Y:S02]  /*b760*/  IMAD.MOV.U32 R10, RZ, RZ, R4 ;  /* 0x000000ffff0a7224 */ /* 0x002fe400078e0004 */
[----:B----4-:R-:W-:Y:S01]  /*b770*/  IMAD.MOV.U32 R9, RZ, RZ, R5 ;  /* 0x000000ffff097224 */ /* 0x010fe200078e0005 */
[----:B------:R-:W-:Y:S01]  /*b780*/  PRMT R80, R8, 0x5410, R0 ;  /* 0x0000541008507816 */ /* 0x000fe20000000000 */
[----:B------:R-:W-:Y:S02]  /*b790*/  IMAD.MOV.U32 R8, RZ, RZ, R30 ;  /* 0x000000ffff087224 */ /* 0x000fe400078e001e */
[----:B------:R-:W-:Y:S01]  /*b7a0*/  IMAD.MOV.U32 R0, RZ, RZ, R31 ;  /* 0x000000ffff007224 */ /* 0x000fe200078e001f */
[----:B------:R-:W-:Y:S01]  /*b7b0*/  PRMT R78, R9, 0x5410, R10 ;  /* 0x00005410094e7816 */ /* 0x000fe2000000000a */
[----:B------:R-:W-:Y:S01]  /*b7c0*/  IMAD.MOV.U32 R9, RZ, RZ, R21 ;  /* 0x000000ffff097224 */ /* 0x000fe200078e0015 */
[----:B------:R-:W-:-:S02]  /*b7d0*/  MOV R10, R20 ;  /* 0x00000014000a7202 */ /* 0x000fc40000000f00 */
[----:B------:R-:W-:Y:S01]  /*b7e0*/  PRMT R103, R8, 0x5410, R0 ;  /* 0x0000541008677816 */ /* 0x000fe20000000000 */
[----:B------:R-:W-:Y:S01]  /*b7f0*/  IMAD.MOV.U32 R8, RZ, RZ, R14 ;  /* 0x000000ffff087224 */ /* 0x000fe200078e000e */
[----:B------:R-:W-:Y:S01]  /*b800*/  PRMT R91, R10, 0x5410, R9 ;  /* 0x000054100a5b7816 */ /* 0x000fe20000000009 */
[----:B------:R-:W-:Y:S02]  /*b810*/  IMAD.MOV.U32 R0, RZ, RZ, R15 ;  /* 0x000000ffff007224 */ /* 0x000fe400078e000f */
[----:B------:R-:W-:Y:S02]  /*b820*/  IMAD.MOV.U32 R10, RZ, RZ, R6 ;  /* 0x000000ffff0a7224 */ /* 0x000fe400078e0006 */
[----:B------:R-:W-:Y:S01]  /*b830*/  IMAD.MOV.U32 R9, RZ, RZ, R7 ;  /* 0x000000ffff097224 */ /* 0x000fe200078e0007 */
[----:B------:R-:W-:Y:S01]  /*b840*/  PRMT R86, R8, 0x5410, R0 ;  /* 0x0000541008567816 */ /* 0x000fe20000000000 */
[----:B------:R-:W-:Y:S01]  /*b850*/  IMAD.MOV.U32 R8, RZ, RZ, R24 ;  /* 0x000000ffff087224 */ /* 0x000fe200078e0018 */
[----:B------:R-:W-:-:S02]  /*b860*/  MOV R0, R25 ;  /* 0x0000001900007202 */ /* 0x000fc40000000f00 */
[----:B---3--:R-:W-:Y:S02]  /*b870*/  PRMT R79, R10, 0x5410, R9 ;  /* 0x000054100a4f7816 */ /* 0x008fe40000000009 */
[----:B------:R-:W-:Y:S02]  /*b880*/  PRMT R92, R8, 0x5410, R0 ;  /* 0x00005410085c7816 */ /* 0x000fe40000000000 */
[----:B------:R-:W-:Y:S01]  /*b890*/  VIADDMNMX R0, R3, -R93, 0x80, PT ;  /* 0x0000008003007446 */ /* 0x000fe2000380095d */
[----:B0-----:R-:W-:Y:S06]  /*b8a0*/  @!P0 BRA `(.L_x_1662) ;  /* 0x0000022800608947 */ /* 0x001fec0003800000 */
.L_x_2056:
[----:B------:R-:W-:Y:S05]  /*b8b0*/  BSYNC B1 ;  /* 0x0000000000017941 */ /* 0x000fea0003800000 */
.L_x_1661:
[----:B------:R-:W-:Y:S01]  /*b8c0*/  ISETP.GE.AND P0, PT, R23, R0, PT ;  /* 0x000000001700720c */ /* 0x000fe20003f06270 */
[----:B------:R-:W-:Y:S01]  /*b8d0*/  IMAD.MOV.U32 R3, RZ, RZ, R32 ;  /* 0x000000ffff037224 */ /* 0x000fe200078e0020 */
[----:B------:R-:W-:Y:S01]  /*b8e0*/  BSSY B1, `(.L_x_1663) ;  /* 0x00000bc000017945 */ /* 0x000fe20003800000 */
[----:B------:R-:W-:-:S05]  /*b8f0*/  IMAD.MOV.U32 R8, RZ, RZ, R33 ;  /* 0x000000ffff087224 */ /* 0x000fca00078e0021 */
[----:B------:R-:W-:-:S05]  /*b900*/  PRMT R106, R3, 0x5410, R8 ;  /* 0x00005410036a7816 */ /* 0x000fca0000000008 */
[----:B------:R-:W-:Y:S05]  /*b910*/  @P0 BRA `(.L_x_1664) ;  /* 0x0000000800e00947 */ /* 0x000fea0003800000 */
[----:B------:R1:W5:Y:S01]  /*b920*/  LDL R113, [R1+0x30] ;  /* 0x0000300001717983 */ /* 0x0003620000100800 */
[----:B------:R-:W2:Y:S01]  /*b930*/  LDC R3, c[0x0][0x3f4] ;  /* 0x0000fd00ff037b82 */ /* 0x000ea20000000800 */
[----:B------:R-:W-:Y:S01]  /*b940*/  BSSY B2, `(.L_x_1665) ;  /* 0x0000030000027945 */ /* 0x000fe20003800000 */
[-C--:B--2---:R-:W-:Y:S02]  /*b950*/  ISETP.GE.AND P0, PT, R200, R3.reuse, PT ;  /* 0x00000003c800720c */ /* 0x084fe40003f06270 */
[-C--:B------:R-:W-:Y:S02]  /*b960*/  ISETP.GE.AND P1, PT, R234, R3.reuse, PT ;  /* 0x00000003ea00720c */ /* 0x080fe40003f26270 */
[-C--:B------:R-:W-:Y:S02]  /*b970*/  ISETP.GE.AND P2, PT, R233, R3.reuse, PT ;  /* 0x00000003e900720c */ /* 0x080fe40003f46270 */
[----:B------:R-:W-:-:S07]  /*b980*/  ISETP.GE.AND P3, PT, R235, R3, PT ;  /* 0x00000003eb00720c */ /* 0x000fce0003f66270 */
[----:B-1----:R-:W-:Y:S06]  /*b990*/  @P0 BRA `(.L_x_1666) ;  /* 0x0000000000a80947 */ /* 0x002fec0003800000 */
[----:B-----5:R-:W1:Y:S01]  /*b9a0*/  LDS.128 R8, [R113] ;  /* 0x0000000071087984 */ /* 0x020e620000000c00 */
[----:B------:R-:W-:Y:S02]  /*b9b0*/  SHF.R.U32.HI R3, RZ, 0x10, R77 ;  /* 0x00000010ff037819 */ /* 0x000fe4000001164d */
[--C-:B------:R-:W-:Y:S02]  /*b9c0*/  SHF.R.U32.HI R93, RZ, 0x10, R75.reuse ;  /* 0x00000010ff5d7819 */ /* 0x100fe4000001164b */
[----:B------:R-:W-:Y:S01]  /*b9d0*/  SHF.R.U64 R74, R74, 0x10, R75 ;  /* 0x000000104a4a7819 */ /* 0x000fe2000000124b */
[----:B------:R-:W-:Y:S01]  /*b9e0*/  HADD2.F32 R3, -RZ, R3.H0_H0 ;  /* 0x20000003ff037230 */ /* 0x000fe20000004100 */
[----:B------:R-:W-:Y:S01]  /*b9f0*/  SHF.R.U64 R76, R76, 0x10, R77 ;  /* 0x000000104c4c7819 */ /* 0x000fe2000000124d */
[----:B------:R-:W-:Y:S02]  /*ba00*/  HADD2.F32 R93, -RZ, R93.H0_H0 ;  /* 0x2000005dff5d7230 */ /* 0x000fe40000004100 */
[----:B------:R-:W-:-:S02]  /*ba10*/  HADD2.F32 R75, -RZ, R112.H1_H1 ;  /* 0x30000070ff4b7230 */ /* 0x000fc40000004100 */
[----:B------:R-:W-:Y:S02]  /*ba20*/  HADD2.F32 R77, -RZ, R112.H0_H0 ;  /* 0x20000070ff4d7230 */ /* 0x000fe40000004100 */
[----:B------:R-:W-:Y:S02]  /*ba30*/  HADD2.F32 R76, -RZ, R76.H0_H0 ;  /* 0x2000004cff4c7230 */ /* 0x000fe40000004100 */
[----:B------:R-:W-:Y:S02]  /*ba40*/  HADD2.F32 R74, -RZ, R74.H0_H0 ;  /* 0x2000004aff4a7230 */ /* 0x000fe40000004100 */
[--C-:B-1----:R-:W-:Y:S02]  /*ba50*/  HADD2.F32 R94, -RZ, R11.reuse.H1_H1 ;  /* 0x3000000bff5e7230 */ /* 0x102fe40000004100 */
[----:B0-----:R-:W-:-:S03]  /*ba60*/  HADD2.F32 R81, -RZ, R11.H0_H0 ;  /* 0x2000000bff517230 */ /* 0x001fc60000004100 */
[C---:B------:R-:W-:Y:S01]  /*ba70*/  FMUL.FTZ R11, R94.reuse, R3 ;  /* 0x000000035e0b7220 */ /* 0x040fe20000410000 */
[----:B------:R-:W-:-:S03]  /*ba80*/  FMUL.FTZ R94, R94, R93 ;  /* 0x0000005d5e5e7220 */ /* 0x000fc60000410000 */
[C---:B------:R-:W-:Y:S01]  /*ba90*/  FFMA.FTZ R11, R81.reuse, R93, -R11 ;  /* 0x0000005d510b7223 */ /* 0x040fe2000001080b */
[----:B------:R-:W-:Y:S01]  /*baa0*/  FFMA.FTZ R3, R81, R3, R94 ;  /* 0x0000000351037223 */ /* 0x000fe2000001005e */
[--C-:B------:R-:W-:Y:S02]  /*bab0*/  HADD2.F32 R81, -RZ, R95.reuse.H1_H1 ;  /* 0x3000005fff517230 */ /* 0x100fe40000004100 */
[--C-:B------:R-:W-:Y:S02]  /*bac0*/  HADD2.F32 R94, -RZ, R8.reuse.H1_H1 ;  /* 0x30000008ff5e7230 */ /* 0x100fe40000004100 */
[----:B------:R-:W-:Y:S01]  /*bad0*/  HADD2.F32 R93, -RZ, R95.H0_H0 ;  /* 0x2000005fff5d7230 */ /* 0x000fe20000004100 */
[----:B------:R-:W-:Y:S01]  /*bae0*/  F2FP.F16.F32.PACK_AB R11, R3, R11 ;  /* 0x0000000b030b723e */ /* 0x000fe200000000ff */
[----:B------:R-:W-:Y:S02]  /*baf0*/  HADD2.F32 R8, -RZ, R8.H0_H0 ;  /* 0x20000008ff087230 */ /* 0x000fe40000004100 */
[C---:B------:R-:W-:Y:S01]  /*bb00*/  FMUL.FTZ R95, R94.reuse, R81 ;  /* 0x000000515e5f7220 */ /* 0x040fe20000410000 */
[----:B------:R-:W-:-:S03]  /*bb10*/  FMUL.FTZ R94, R94, R93 ;  /* 0x0000005d5e5e7220 */ /* 0x000fc60000410000 */
[C---:B------:R-:W-:Y:S01]  /*bb20*/  FFMA.FTZ R95, R8.reuse, R93, -R95 ;  /* 0x0000005d085f7223 */ /* 0x040fe2000001085f */
[----:B------:R-:W-:Y:S01]  /*bb30*/  FFMA.FTZ R8, R8, R81, R94 ;  /* 0x0000005108087223 */ /* 0x000fe2000001005e */
[--C-:B------:R-:W-:Y:S02]  /*bb40*/  HADD2.F32 R81, -RZ, R10.reuse.H1_H1 ;  /* 0x3000000aff517230 */ /* 0x100fe40000004100 */
[----:B------:R-:W-:Y:S02]  /*bb50*/  HADD2.F32 R10, -RZ, R10.H0_H0 ;  /* 0x2000000aff0a7230 */ /* 0x000fe40000004100 */
[----:B------:R-:W-:Y:S01]  /*bb60*/  F2FP.F16.F32.PACK_AB R8, R8, R95 ;  /* 0x0000005f0808723e */ /* 0x000fe200000000ff */
        /* <DEDUP_REMOVED lines=10> */
[----:B------:R-:W-:-:S05]  /*bc10*/  FFMA.FTZ R9, R9, R76, R75 ;  /* 0x0000004c09097223 */ /* 0x000fca000001004b */
[----:B------:R-:W-:-:S05]  /*bc20*/  F2FP.F16.F32.PACK_AB R9, R9, R74 ;  /* 0x0000004a0909723e */ /* 0x000fca00000000ff */
[----:B------:R1:W-:Y:S02]  /*bc30*/  STS.128 [R113], R8 ;  /* 0x0000000871007388 */ /* 0x0003e40000000c00 */
.L_x_1666:
[----:B------:R-:W-:Y:S05]  /*bc40*/  BSYNC B2 ;  /* 0x0000000000027941 */ /* 0x000fea0003800000 */
.L_x_1665:
[----:B------:R-:W-:Y:S04]  /*bc50*/  BSSY B2, `(.L_x_1667) ;  /* 0x000002c000027945 */ /* 0x000fe80003800000 */
[----:B------:R-:W-:Y:S05]  /*bc60*/  @P1 BRA `(.L_x_1668) ;  /* 0x0000000000a81947 */ /* 0x000fea0003800000 */
[----:B-1---5:R-:W1:Y:S01]  /*bc70*/  LDS.128 R8, [R113+0x4000] ;  /* 0x0040000071087984 */ /* 0x022e620000000c00 */
[----:B------:R-:W-:Y:S02]  /*bc80*/  SHF.R.U32.HI R74, RZ, 0x10, R73 ;  /* 0x00000010ff4a7819 */ /* 0x000fe40000011649 */
[----:B------:R-:W-:Y:S02]  /*bc90*/  SHF.R.U32.HI R3, RZ, 0x10, R71 ;  /* 0x00000010ff037819 */ /* 0x000fe40000011647 */
[----:B------:R-:W-:Y:S01]  /*bca0*/  SHF.R.U64 R73, R72, 0x10, R73 ;  /* 0x0000001048497819 */ /* 0x000fe20000001249 */
[----:B------:R-:W-:Y:S01]  /*bcb0*/  HADD2.F32 R74, -RZ, R74.H0_H0 ;  /* 0x2000004aff4a7230 */ /* 0x000fe20000004100 */
[----:B------:R-:W-:Y:S01]  /*bcc0*/  SHF.R.U64 R70, R70, 0x10, R71 ;  /* 0x0000001046467819 */ /* 0x000fe20000001247 */
[----:B------:R-:W-:Y:S02]  /*bcd0*/  HADD2.F32 R3, -RZ, R3.H0_H0 ;  /* 0x20000003ff037230 */ /* 0x000fe40000004100 */
[----:B------:R-:W-:-:S02]  /*bce0*/  HADD2.F32 R71, -RZ, R110.H0_H0 ;  /* 0x2000006eff477230 */ /* 0x000fc40000004100 */
[----:B------:R-:W-:Y:S02]  /*bcf0*/  HADD2.F32 R77, -RZ, R73.H0_H0 ;  /* 0x20000049ff4d7230 */ /* 0x000fe40000004100 */
[----:B------:R-:W-:Y:S02]  /*bd00*/  HADD2.F32 R70, -RZ, R70.H0_H0 ;  /* 0x20000046ff467230 */ /* 0x000fe40000004100 */
[--C-:B-1----:R-:W-:Y:S02]  /*bd10*/  HADD2.F32 R75, -RZ, R11.reuse.H1_H1 ;  /* 0x3000000bff4b7230 */ /* 0x102fe40000004100 */
[----:B------:R-:W-:Y:S02]  /*bd20*/  HADD2.F32 R11, -RZ, R11.H0_H0 ;  /* 0x2000000bff0b7230 */ /* 0x000fe40000004100 */
[----:B------:R-:W-:Y:S02]  /*bd30*/  HADD2.F32 R73, -RZ, R9.H1_H1 ;  /* 0x30000009ff497230 */ /* 0x000fe40000004100 */
[C---:B------:R-:W-:Y:S01]  /*bd40*/  FMUL.FTZ R76, R75.reuse, R74 ;  /* 0x0000004a4b4c7220 */ /* 0x040fe20000410000 */
[----:B------:R-:W-:-:S03]  /*bd50*/  FMUL.FTZ R75, R75, R3 ;  /* 0x000000034b4b7220 */ /* 0x000fc60000410000 */
[C---:B------:R-:W-:Y:S01]  /*bd60*/  FFMA.FTZ R3, R11.reuse, R3, -R76 ;  /* 0x000000030b037223 */ /* 0x040fe2000001084c */
[----:B------:R-:W-:Y:S01]  /*bd70*/  FFMA.FTZ R11, R11, R74, R75 ;  /* 0x0000004a0b0b7223 */ /* 0x000fe2000001004b */
[----:B------:R-:W-:Y:S02]  /*bd80*/  HADD2.F32 R74, -RZ, R111.H1_H1 ;  /* 0x3000006fff4a7230 */ /* 0x000fe40000004100 */
[----:B------:R-:W-:Y:S02]  /*bd90*/  HADD2.F32 R75, -RZ, R8.H1_H1 ;  /* 0x30000008ff4b7230 */ /* 0x000fe40000004100 */
[----:B------:R-:W-:Y:S01]  /*bda0*/  HADD2.F32 R76, -RZ, R110.H1_H1 ;  /* 0x3000006eff4c7230 */ /* 0x000fe20000004100 */
[----:B------:R-:W-:Y:S01]  /*bdb0*/  F2FP.F16.F32.PACK_AB R11, R11, R3 ;  /* 0x000000030b0b723e */ /* 0x000fe200000000ff */
[----:B------:R-:W-:Y:S02]  /*bdc0*/  HADD2.F32 R8, -RZ, R8.H0_H0 ;  /* 0x20000008ff087230 */ /* 0x000fe40000004100 */
[C---:B------:R-:W-:Y:S01]  /*bdd0*/  FMUL.FTZ R72, R75.reuse, R74 ;  /* 0x0000004a4b487220 */ /* 0x040fe20000410000 */
[----:B------:R-:W-:-:S03]  /*bde0*/  FMUL.FTZ R75, R75, R76 ;  /* 0x0000004c4b4b7220 */ /* 0x000fc60000410000 */
[C---:B------:R-:W-:Y:S01]  /*bdf0*/  FFMA.FTZ R72, R8.reuse, R76, -R72 ;  /* 0x0000004c08487223 */ /* 0x040fe20000010848 */
[----:B------:R-:W-:Y:S01]  /*be00*/  FFMA.FTZ R8, R8, R74, R75 ;  /* 0x0000004a08087223 */ /* 0x000fe2000001004b */
[----:B------:R-:W-:Y:S02]  /*be10*/  HADD2.F32 R74, -RZ, R111.H0_H0 ;  /* 0x2000006fff4a7230 */ /* 0x000fe40000004100 */
[--C-:B------:R-:W-:Y:S02]  /*be20*/  HADD2.F32 R75, -RZ, R10.reuse.H1_H1 ;  /* 0x3000000aff4b7230 */ /* 0x100fe40000004100 */
[----:B------:R-:W-:Y:S01]  /*be30*/  HADD2.F32 R10, -RZ, R10.H0_H0 ;  /* 0x2000000aff0a7230 */ /* 0x000fe20000004100 */
[----:B------:R-:W-:Y:S02]  /*be40*/  F2FP.F16.F32.PACK_AB R8, R8, R72 ;  /* 0x000000480808723e */ /* 0x000fe400000000ff */
[C---:B------:R-:W-:Y:S01]  /*be50*/  FMUL.FTZ R76, R75.reuse, R74 ;  /* 0x0000004a4b4c7220 */ /* 0x040fe20000410000 */
[----:B------:R-:W-:-:S03]  /*be60*/  FMUL.FTZ R75, R75, R71 ;  /* 0x000000474b4b7220 */ /* 0x000fc60000410000 */
[C---:B------:R-:W-:Y:S01]  /*be70*/  FFMA.FTZ R76, R10.reuse, R71, -R76 ;  /* 0x000000470a4c7223 */ /* 0x040fe2000001084c */
[----:B------:R-:W-:Y:S02]  /*be80*/  HADD2.F32 R71, -RZ, R9.H0_H0 ;  /* 0x20000009ff477230 */ /* 0x000fe40000004100 */
[CC--:B------:R-:W-:Y:S01]  /*be90*/  FMUL.FTZ R9, R73.reuse, R77.reuse ;  /* 0x0000004d49097220 */ /* 0x0c0fe20000410000 */
[----:B------:R-:W-:Y:S01]  /*bea0*/  FMUL.FTZ R73, R73, R70 ;  /* 0x0000004649497220 */ /* 0x000fe20000410000 */
[----:B------:R-:W-:Y:S02]  /*beb0*/  FFMA.FTZ R10, R10, R74, R75 ;  /* 0x0000004a0a0a7223 */ /* 0x000fe4000001004b */
[C---:B------:R-:W-:Y:S01]  /*bec0*/  FFMA.FTZ R9, R71.reuse, R70, -R9 ;  /* 0x0000004647097223 */ /* 0x040fe20000010809 */
[----:B------:R-:W-:Y:S02]  /*bed0*/  FFMA.FTZ R73, R71, R77, R73 ;  /* 0x0000004d47497223 */ /* 0x000fe40000010049 */
[----:B------:R-:W-:-:S03]  /*bee0*/  F2FP.F16.F32.PACK_AB R10, R10, R76 ;  /* 0x0000004c0a0a723e */ /* 0x000fc600000000ff */
[----:B------:R-:W-:-:S05]  /*bef0*/  F2FP.F16.F32.PACK_AB R9, R73, R9 ;  /* 0x000000094909723e */ /* 0x000fca00000000ff */
[----:B------:R2:W-:Y:S02]  /*bf00*/  STS.128 [R113+0x4000], R8 ;  /* 0x0040000871007388 */ /* 0x0005e40000000c00 */
.L_x_1668:
[----:B------:R-:W-:Y:S05]  /*bf10*/  BSYNC B2 ;  /* 0x0000000000027941 */ /* 0x000fea0003800000 */
.L_x_1667:
[----:B------:R-:W-:Y:S04]  /*bf20*/  BSSY B2, `(.L_x_1669) ;  /* 0x000002c000027945 */ /* 0x000fe80003800000 */
[----:B------:R-:W-:Y:S05]  /*bf30*/  @P2 BRA `(.L_x_1670) ;  /* 0x0000000000a82947 */ /* 0x000fea0003800000 */
[----:B-12--5:R-:W1:Y:S01]  /*bf40*/  LDS.128 R8, [R113+0x8000] ;  /* 0x0080000071087984 */ /* 0x026e620000000c00 */
[----:B------:R-:W-:Y:S02]  /*bf50*/  SHF.R.U32.HI R73, RZ, 0x10, R69 ;  /* 0x00000010ff497819 */ /* 0x000fe40000011645 */
[--C-:B------:R-:W-:Y:S02]  /*bf60*/  SHF.R.U32.HI R71, RZ, 0x10, R67.reuse ;  /* 0x00000010ff477819 */ /* 0x100fe40000011643 */
[----:B------:R-:W-:Y:S01]  /*bf70*/  SHF.R.U64 R3, R66, 0x10, R67 ;  /* 0x0000001042037819 */ /* 0x000fe20000001243 */
[----:B------:R-:W-:Y:S01]  /*bf80*/  HADD2.F32 R73, -RZ, R73.H0_H0 ;  /* 0x20000049ff497230 */ /* 0x000fe20000004100 */
[----:B------:R-:W-:Y:S01]  /*bf90*/  SHF.R.U64 R66, R68, 0x10, R69 ;  /* 0x0000001044427819 */ /* 0x000fe20000001245 */
[----:B------:R-:W-:Y:S02]  /*bfa0*/  HADD2.F32 R71, -RZ, R71.H0_H0 ;  /* 0x20000047ff477230 */ /* 0x000fe40000004100 */
[----:B------:R-:W-:-:S02]  /*bfb0*/  HADD2.F32 R67, -RZ, R109.H0_H0 ;  /* 0x2000006dff437230 */ /* 0x000fc40000004100 */
[----:B------:R-:W-:Y:S02]  /*bfc0*/  HADD2.F32 R68, -RZ, R109.H1_H1 ;  /* 0x3000006dff447230 */ /* 0x000fe40000004100 */
[----:B------:R-:W-:Y:S02]  /*bfd0*/  HADD2.F32 R66, -RZ, R66.H0_H0 ;  /* 0x20000042ff427230 */ /* 0x000fe40000004100 */
[----:B------:R-:W-:Y:S02]  /*bfe0*/  HADD2.F32 R3, -RZ, R3.H0_H0 ;  /* 0x20000003ff037230 */ /* 0x000fe40000004100 */
[--C-:B-1----:R-:W-:Y:S02]  /*bff0*/  HADD2.F32 R70, -RZ, R11.reuse.H1_H1 ;  /* 0x3000000bff467230 */ /* 0x102fe40000004100 */
[----:B------:R-:W-:Y:S02]  /*c000*/  HADD2.F32 R69, -RZ, R11.H0_H0 ;  /* 0x2000000bff457230 */ /* 0x000fe40000004100 */
[----:B------:R-:W-:-:S02]  /*c010*/  HADD2.F32 R11, -RZ, R8.H0_H0 ;  /* 0x20000008ff0b7230 */ /* 0x000fc40000004100 */
[C---:B------:R-:W-:Y:S01]  /*c020*/  FMUL.FTZ R75, R70.reuse, R73 ;  /* 0x00000049464b7220 */ /* 0x040fe20000410000 */
[----:B------:R-:W-:Y:S02]  /*c030*/  HADD2.F32 R8, -RZ, R8.H1_H1 ;  /* 0x30000008ff087230 */ /* 0x000fe40000004100 */
[-C--:B------:R-:W-:Y:S01]  /*c040*/  FMUL.FTZ R70, R70, R71.reuse ;  /* 0x0000004746467220 */ /* 0x080fe20000410000 */
[--C-:B------:R-:W-:Y:S02]  /*c050*/  HADD2.F32 R72, -RZ, R10.reuse.H0_H0 ;  /* 0x2000000aff487230 */ /* 0x100fe40000004100 */
[C---:B------:R-:W-:Y:S01]  /*c060*/  FFMA.FTZ R75, R69.reuse, R71, -R75 ;  /* 0x00000047454b7223 */ /* 0x040fe2000001084b */
[----:B------:R-:W-:Y:S02]  /*c070*/  HADD2.F32 R10, -RZ, R10.H1_H1 ;  /* 0x3000000aff0a7230 */ /* 0x000fe40000004100 */
[C---:B------:R-:W-:Y:S01]  /*c080*/  FMUL.FTZ R76, R8.reuse, R67 ;  /* 0x00000043084c7220 */ /* 0x040fe20000410000 */
[----:B------:R-:W-:Y:S01]  /*c090*/  FFMA.FTZ R70, R69, R73, R70 ;  /* 0x0000004945467223 */ /* 0x000fe20000010046 */
[----:B------:R-:W-:Y:S01]  /*c0a0*/  FMUL.FTZ R69, R8, R68 ;  /* 0x0000004408457220 */ /* 0x000fe20000410000 */
[----:B------:R-:W-:-:S02]  /*c0b0*/  HADD2.F32 R74, -RZ, R9.H0_H0 ;  /* 0x20000009ff4a7230 */ /* 0x000fc40000004100 */
[C---:B------:R-:W-:Y:S01]  /*c0c0*/  FFMA.FTZ R8, R11.reuse, R68, -R76 ;  /* 0x000000440b087223 */ /* 0x040fe2000001084c */
[--C-:B------:R-:W-:Y:S02]  /*c0d0*/  HADD2.F32 R68, -RZ, R108.reuse.H1_H1 ;  /* 0x3000006cff447230 */ /* 0x100fe40000004100 */
[----:B------:R-:W-:Y:S01]  /*c0e0*/  FFMA.FTZ R69, R11, R67, R69 ;  /* 0x000000430b457223 */ /* 0x000fe20000010045 */
[----:B------:R-:W-:Y:S02]  /*c0f0*/  HADD2.F32 R71, -RZ, R108.H0_H0 ;  /* 0x2000006cff477230 */ /* 0x000fe40000004100 */
[----:B------:R-:W-:Y:S02]  /*c100*/  HADD2.F32 R9, -RZ, R9.H1_H1 ;  /* 0x30000009ff097230 */ /* 0x000fe40000004100 */
[C---:B------:R-:W-:Y:S01]  /*c110*/  FMUL.FTZ R11, R10.reuse, R68 ;  /* 0x000000440a0b7220 */ /* 0x040fe20000410000 */
[----:B------:R-:W-:Y:S01]  /*c120*/  F2FP.F16.F32.PACK_AB R8, R69, R8 ;  /* 0x000000084508723e */ /* 0x000fe200000000ff */
[----:B------:R-:W-:Y:S01]  /*c130*/  FMUL.FTZ R67, R10, R71 ;  /* 0x000000470a437220 */ /* 0x000fe20000410000 */
[C---:B------:R-:W-:Y:S01]  /*c140*/  FMUL.FTZ R10, R9.reuse, R66 ;  /* 0x00000042090a7220 */ /* 0x040fe20000410000 */
[----:B------:R-:W-:Y:S01]  /*c150*/  FMUL.FTZ R9, R9, R3 ;  /* 0x0000000309097220 */ /* 0x000fe20000410000 */
[C---:B------:R-:W-:Y:S01]  /*c160*/  FFMA.FTZ R71, R72.reuse, R71, -R11 ;  /* 0x0000004748477223 */ /* 0x040fe2000001080b */
[----:B------:R-:W-:Y:S01]  /*c170*/  FFMA.FTZ R67, R72, R68, R67 ;  /* 0x0000004448437223 */ /* 0x000fe20000010043 */
[C---:B------:R-:W-:Y:S01]  /*c180*/  FFMA.FTZ R3, R74.reuse, R3, -R10 ;  /* 0x000000034a037223 */ /* 0x040fe2000001080a */
[----:B------:R-:W-:Y:S01]  /*c190*/  FFMA.FTZ R9, R74, R66, R9 ;  /* 0x000000424a097223 */ /* 0x000fe20000010009 */
[----:B------:R-:W-:-:S02]  /*c1a0*/  F2FP.F16.F32.PACK_AB R11, R70, R75 ;  /* 0x0000004b460b723e */ /* 0x000fc400000000ff */
[----:B------:R-:W-:Y:S02]  /*c1b0*/  F2FP.F16.F32.PACK_AB R10, R67, R71 ;  /* 0x00000047430a723e */ /* 0x000fe400000000ff */
[----:B------:R-:W-:-:S05]  /*c1c0*/  F2FP.F16.F32.PACK_AB R9, R9, R3 ;  /* 0x000000030909723e */ /* 0x000fca00000000ff */
[----:B------:R3:W-:Y:S02]  /*c1d0*/  STS.128 [R113+0x8000], R8 ;  /* 0x0080000871007388 */ /* 0x0007e40000000c00 */
.L_x_1670:
[----:B------:R-:W-:Y:S05]  /*c1e0*/  BSYNC B2 ;  /* 0x0000000000027941 */ /* 0x000fea0003800000 */
.L_x_1669:
[----:B------:R-:W-:Y:S05]  /*c1f0*/  @P3 BRA `(.L_x_1664) ;  /* 0x0000000000a83947 */ /* 0x000fea0003800000 */
[----:B-123-5:R-:W1:Y:S01]  /*c200*/  LDS.128 R8, [R113+0xc000] ;  /* 0x00c0000071087984 */ /* 0x02ee620000000c00 */
[----:B------:R-:W-:Y:S02]  /*c210*/  SHF.R.U64 R3, R62, 0x10, R63 ;  /* 0x000000103e037819 */ /* 0x000fe4000000123f */
[--C-:B------:R-:W-:Y:S01]  /*c220*/  SHF.R.U64 R62, R64, 0x10, R65.reuse ;  /* 0x00000010403e7819 */ /* 0x100fe20000001241 */
[----:B------:R-:W-:Y:S01]  /*c230*/  HADD2.F32 R64, -RZ, R107.H1_H1 ;  /* 0x3000006bff407230 */ /* 0x000fe20000004100 */
[----:B------:R-:W-:Y:S01]  /*c240*/  SHF.R.U32.HI R69, RZ, 0x10, R65 ;  /* 0x00000010ff457819 */ /* 0x000fe20000011641 */
[----:B------:R-:W-:Y:S01]  /*c250*/  HADD2.F32 R3, -RZ, R3.H0_H0 ;  /* 0x20000003ff037230 */ /* 0x000fe20000004100 */
[----:B------:R-:W-:Y:S01]  /*c260*/  SHF.R.U32.HI R67, RZ, 0x10, R63 ;  /* 0x00000010ff437819 */ /* 0x000fe2000001163f */
[----:B------:R-:W-:Y:S02]  /*c270*/  HADD2.F32 R63, -RZ, R107.H0_H0 ;  /* 0x2000006bff3f7230 */ /* 0x000fe40000004100 */
[----:B------:R-:W-:-:S02]  /*c280*/  HADD2.F32 R69, -RZ, R69.H0_H0 ;  /* 0x20000045ff457230 */ /* 0x000fc40000004100 */
[----:B------:R-:W-:Y:S02]  /*c290*/  HADD2.F32 R62, -RZ, R62.H0_H0 ;  /* 0x2000003eff3e7230 */ /* 0x000fe40000004100 */
[----:B------:R-:W-:Y:S02]  /*c2a0*/  HADD2.F32 R67, -RZ, R67.H0_H0 ;  /* 0x20000043ff437230 */ /* 0x000fe40000004100 */
[--C-:B-1----:R-:W-:Y:S02]  /*c2b0*/  HADD2.F32 R65, -RZ, R11.reuse.H0_H0 ;  /* 0x2000000bff417230 */ /* 0x102fe40000004100 */
[----:B------:R-:W-:Y:S02]  /*c2c0*/  HADD2.F32 R66, -RZ, R11.H1_H1 ;  /* 0x3000000bff427230 */ /* 0x000fe40000004100 */
[--C-:B------:R-:W-:Y:S02]  /*c2d0*/  HADD2.F32 R11, -RZ, R8.reuse.H0_H0 ;  /* 0x20000008ff0b7230 */ /* 0x100fe40000004100 */
[----:B------:R-:W-:-:S02]  /*c2e0*/  HADD2.F32 R8, -RZ, R8.H1_H1 ;  /* 0x30000008ff087230 */ /* 0x000fc40000004100 */
[C---:B------:R-:W-:Y:S01]  /*c2f0*/  FMUL.FTZ R71, R66.reuse, R69 ;  /* 0x0000004542477220 */ /* 0x040fe20000410000 */
[--C-:B------:R-:W-:Y:S02]  /*c300*/  HADD2.F32 R68, -RZ, R10.reuse.H0_H0 ;  /* 0x2000000aff447230 */ /* 0x100fe40000004100 */
[----:B------:R-:W-:Y:S01]  /*c310*/  FMUL.FTZ R66, R66, R67 ;  /* 0x0000004342427220 */ /* 0x000fe20000410000 */
[----:B------:R-:W-:Y:S02]  /*c320*/  HADD2.F32 R10, -RZ, R10.H1_H1 ;  /* 0x3000000aff0a7230 */ /* 0x000fe40000004100 */
[C---:B------:R-:W-:Y:S01]  /*c330*/  FMUL.FTZ R72, R8.reuse, R63 ;  /* 0x0000003f08487220 */ /* 0x040fe20000410000 */
[-C--:B------:R-:W-:Y:S01]  /*c340*/  FMUL.FTZ R8, R8, R64.reuse ;  /* 0x0000004008087220 */ /* 0x080fe20000410000 */
[----:B------:R-:W-:Y:S02]  /*c350*/  HADD2.F32 R70, -RZ, R9.H0_H0 ;  /* 0x20000009ff467230 */ /* 0x000fe40000004100 */
[----:B------:R-:W-:Y:S01]  /*c360*/  FFMA.FTZ R71, R65, R67, -R71 ;  /* 0x0000004341477223 */ /* 0x000fe20000010847 */
[----:B------:R-:W-:Y:S01]  /*c370*/  FFMA.FTZ R72, R11, R64, -R72 ;  /* 0x000000400b487223 */ /* 0x000fe20000010848 */
[----:B------:R-:W-:-:S02]  /*c380*/  HADD2.F32 R64, -RZ, R98.H1_H1 ;  /* 0x30000062ff407230 */ /* 0x000fc40000004100 */
[----:B------:R-:W-:Y:S01]  /*c390*/  FFMA.FTZ R8, R11, R63, R8 ;  /* 0x0000003f0b087223 */ /* 0x000fe20000010008 */
[----:B------:R-:W-:Y:S02]  /*c3a0*/  HADD2.F32 R98, -RZ, R98.H0_H0 ;  /* 0x20000062ff627230 */ /* 0x000fe40000004100 */
[----:B------:R-:W-:Y:S01]  /*c3b0*/  FFMA.FTZ R66, R65, R69, R66 ;  /* 0x0000004541427223 */ /* 0x000fe20000010042 */
[----:B------:R-:W-:Y:S02]  /*c3c0*/  HADD2.F32 R9, -RZ, R9.H1_H1 ;  /* 0x30000009ff097230 */ /* 0x000fe40000004100 */
[----:B------:R-:W-:Y:S01]  /*c3d0*/  FMUL.FTZ R11, R10, R64 ;  /* 0x000000400a0b7220 */ /* 0x000fe20000410000 */
[----:B------:R-:W-:Y:S01]  /*c3e0*/  F2FP.F16.F32.PACK_AB R8, R8, R72 ;  /* 0x000000480808723e */ /* 0x000fe200000000ff */
[----:B------:R-:W-:Y:S01]  /*c3f0*/  FMUL.FTZ R63, R10, R98 ;  /* 0x000000620a3f7220 */ /* 0x000fe20000410000 */
[C---:B------:R-:W-:Y:S01]  /*c400*/  FMUL.FTZ R10, R9.reuse, R62 ;  /* 0x0000003e090a7220 */ /* 0x040fe20000410000 */
[-C--:B------:R-:W-:Y:S01]  /*c410*/  FMUL.FTZ R9, R9, R3.reuse ;  /* 0x0000000309097220 */ /* 0x080fe20000410000 */
        /* <DEDUP_REMOVED lines=8> */
.L_x_1664:
[----:B------:R-:W-:Y:S05]  /*c4a0*/  BSYNC B1 ;  /* 0x0000000000017941 */ /* 0x000fea0003800000 */
.L_x_1663:
[----:B------:R-:W-:Y:S01]  /*c4b0*/  VIADD R3, R23, 0x20 ;  /* 0x0000002017037836 */ /* 0x000fe20000000000 */
[----:B------:R-:W-:Y:S04]  /*c4c0*/  BSSY B1, `(.L_x_1671) ;  /* 0x00000bb000017945 */ /* 0x000fe80003800000 */
[----:B------:R-:W-:-:S13]  /*c4d0*/  ISETP.GE.AND P0, PT, R3, R0, PT ;  /* 0x000000000300720c */ /* 0x000fda0003f06270 */
[----:B------:R-:W-:Y:S05]  /*c4e0*/  @P0 BRA `(.L_x_1672) ;  /* 0x0000000800e00947 */ /* 0x000fea0003800000 */
[----:B------:R0:W5:Y:S01]  /*c4f0*/  LDL R69, [R1+0x30] ;  /* 0x0000300001457983 */ /* 0x0001620000100800 */
[----:B------:R-:W1:Y:S01]  /*c500*/  LDC R3, c[0x0][0x3f4] ;  /* 0x0000fd00ff037b82 */ /* 0x000e620000000800 */
[----:B------:R-:W-:Y:S01]  /*c510*/  BSSY B2, `(.L_x_1673) ;  /* 0x0000030000027945 */ /* 0x000fe20003800000 */
[-C--:B-1----:R-:W-:Y:S02]  /*c520*/  ISETP.GE.AND P0, PT, R200, R3.reuse, PT ;  /* 0x00000003c800720c */ /* 0x082fe40003f06270 */
[-C--:B------:R-:W-:Y:S02]  /*c530*/  ISETP.GE.AND P1, PT, R234, R3.reuse, PT ;  /* 0x00000003ea00720c */ /* 0x080fe40003f26270 */
[-C--:B------:R-:W-:Y:S02]  /*c540*/  ISETP.GE.AND P2, PT, R233, R3.reuse, PT ;  /* 0x00000003e900720c */ /* 0x080fe40003f46270 */
[----:B------:R-:W-:-:S07]  /*c550*/  ISETP.GE.AND P3, PT, R235, R3, PT ;  /* 0x00000003eb00720c */ /* 0x000fce0003f66270 */
[----:B0-----:R-:W-:Y:S06]  /*c560*/  @P0 BRA `(.L_x_1674) ;  /* 0x0000000000a80947 */ /* 0x001fec0003800000 */
[----:B--2345:R-:W0:Y:S01]  /*c570*/  LDS.128 R8, [R69+0x1000] ;  /* 0x0010000045087984 */ /* 0x03ce220000000c00 */
[----:B------:R-:W-:Y:S02]  /*c580*/  SHF.R.U32.HI R66, RZ, 0x10, R61 ;  /* 0x00000010ff427819 */ /* 0x000fe4000001163d */
[--C-:B------:R-:W-:Y:S02]  /*c590*/  SHF.R.U32.HI R62, RZ, 0x10, R59.reuse ;  /* 0x00000010ff3e7819 */ /* 0x100fe4000001163b */
[----:B------:R-:W-:Y:S01]  /*c5a0*/  SHF.R.U64 R3, R58, 0x10, R59 ;  /* 0x000000103a037819 */ /* 0x000fe2000000123b */
[----:B------:R-:W-:Y:S01]  /*c5b0*/  HADD2.F32 R66, -RZ, R66.H0_H0 ;  /* 0x20000042ff427230 */ /* 0x000fe20000004100 */
[----:B------:R-:W-:Y:S01]  /*c5c0*/  SHF.R.U64 R58, R60, 0x10, R61 ;  /* 0x000000103c3a7819 */ /* 0x000fe2000000123d */
[----:B------:R-:W-:Y:S02]  /*c5d0*/  HADD2.F32 R62, -RZ, R62.H0_H0 ;  /* 0x2000003eff3e7230 */ /* 0x000fe40000004100 */
[----:B------:R-:W-:-:S02]  /*c5e0*/  HADD2.F32 R59, -RZ, R105.H0_H0 ;  /* 0x20000069ff3b7230 */ /* 0x000fc40000004100 */
[----:B------:R-:W-:Y:S02]  /*c5f0*/  HADD2.F32 R61, -RZ, R104.H0_H0 ;  /* 0x20000068ff3d7230 */ /* 0x000fe40000004100 */
[----:B------:R-:W-:Y:S02]  /*c600*/  HADD2.F32 R105, -RZ, R105.H1_H1 ;  /* 0x30000069ff697230 */ /* 0x000fe40000004100 */
[----:B------:R-:W-:Y:S02]  /*c610*/  HADD2.F32 R58, -RZ, R58.H0_H0 ;  /* 0x2000003aff3a7230 */ /* 0x000fe40000004100 */
[--C-:B0-----:R-:W-:Y:S02]  /*c620*/  HADD2.F32 R65, -RZ, R11.reuse.H1_H1 ;  /* 0x3000000bff417230 */ /* 0x101fe40000004100 */
[----:B------:R-:W-:Y:S02]  /*c630*/  HADD2.F32 R64, -RZ, R8.H1_H1 ;  /* 0x30000008ff407230 */ /* 0x000fe40000004100 */
[----:B------:R-:W-:-:S02]  /*c640*/  HADD2.F32 R63, -RZ, R11.H0_H0 ;  /* 0x2000000bff3f7230 */ /* 0x000fc40000004100 */
[C---:B------:R-:W-:Y:S01]  /*c650*/  FMUL.FTZ R68, R65.reuse, R66 ;  /* 0x0000004241447220 */ /* 0x040fe20000410000 */
[-C--:B------:R-:W-:Y:S01]  /*c660*/  FMUL.FTZ R67, R65, R62.reuse ;  /* 0x0000003e41437220 */ /* 0x080fe20000410000 */
[----:B------:R-:W-:Y:S02]  /*c670*/  HADD2.F32 R60, -RZ, R8.H0_H0 ;  /* 0x20000008ff3c7230 */ /* 0x000fe40000004100 */
[C---:B------:R-:W-:Y:S01]  /*c680*/  FMUL.FTZ R65, R64.reuse, R59 ;  /* 0x0000003b40417220 */ /* 0x040fe20000410000 */
[C---:B------:R-:W-:Y:S01]  /*c690*/  FFMA.FTZ R62, R63.reuse, R62, -R68 ;  /* 0x0000003e3f3e7223 */ /* 0x040fe20000010844 */
[----:B------:R-:W-:Y:S01]  /*c6a0*/  FFMA.FTZ R63, R63, R66, R67 ;  /* 0x000000423f3f7223 */ /* 0x000fe20000010043 */
[-C--:B------:R-:W-:Y:S01]  /*c6b0*/  FMUL.FTZ R67, R64, R61.reuse ;  /* 0x0000003d40437220 */ /* 0x080fe20000410000 */
[--C-:B------:R-:W-:Y:S02]  /*c6c0*/  HADD2.F32 R8, -RZ, R10.reuse.H0_H0 ;  /* 0x2000000aff087230 */ /* 0x100fe40000004100 */
[----:B------:R-:W-:Y:S01]  /*c6d0*/  FFMA.FTZ R61, R60, R61, -R65 ;  /* 0x0000003d3c3d7223 */ /* 0x000fe20000010841 */
[----:B------:R-:W-:-:S02]  /*c6e0*/  HADD2.F32 R10, -RZ, R10.H1_H1 ;  /* 0x3000000aff0a7230 */ /* 0x000fc40000004100 */
[----:B------:R-:W-:Y:S01]  /*c6f0*/  FFMA.FTZ R60, R60, R59, R67 ;  /* 0x0000003b3c3c7223 */ /* 0x000fe20000010043 */
[--C-:B------:R-:W-:Y:S02]  /*c700*/  HADD2.F32 R11, -RZ, R9.reuse.H0_H0 ;  /* 0x20000009ff0b7230 */ /* 0x100fe40000004100 */
[----:B------:R-:W-:Y:S02]  /*c710*/  HADD2.F32 R65, -RZ, R104.H1_H1 ;  /* 0x30000068ff417230 */ /* 0x000fe40000004100 */
[C---:B------:R-:W-:Y:S01]  /*c720*/  FMUL.FTZ R59, R10.reuse, R105 ;  /* 0x000000690a3b7220 */ /* 0x040fe20000410000 */
[----:B------:R-:W-:Y:S02]  /*c730*/  HADD2.F32 R9, -RZ, R9.H1_H1 ;  /* 0x30000009ff097230 */ /* 0x000fe40000004100 */
[----:B------:R-:W-:Y:S02]  /*c740*/  HADD2.F32 R64, -RZ, R3.H0_H0 ;  /* 0x20000003ff407230 */ /* 0x000fe40000004100 */
[-C--:B------:R-:W-:Y:S01]  /*c750*/  FMUL.FTZ R66, R10, R65.reuse ;  /* 0x000000410a427220 */ /* 0x080fe20000410000 */
[C---:B------:R-:W-:Y:S01]  /*c760*/  FFMA.FTZ R59, R8.reuse, R65, -R59 ;  /* 0x00000041083b7223 */ /* 0x040fe2000001083b */
[C---:B------:R-:W-:Y:S01]  /*c770*/  FMUL.FTZ R10, R9.reuse, R58 ;  /* 0x0000003a090a7220 */ /* 0x040fe20000410000 */
[----:B------:R-:W-:Y:S01]  /*c780*/  FMUL.FTZ R3, R9, R64 ;  /* 0x0000004009037220 */ /* 0x000fe20000410000 */
[----:B------:R-:W-:-:S02]  /*c790*/  FFMA.FTZ R66, R8, R105, R66 ;  /* 0x0000006908427223 */ /* 0x000fc40000010042 */
[C---:B------:R-:W-:Y:S01]  /*c7a0*/  FFMA.FTZ R9, R11.reuse, R64, -R10 ;  /* 0x000000400b097223 */ /* 0x040fe2000001080a */
[----:B------:R-:W-:Y:S01]  /*c7b0*/  F2FP.F16.F32.PACK_AB R8, R60, R61 ;  /* 0x0000003d3c08723e */ /* 0x000fe200000000ff */
[----:B------:R-:W-:Y:S01]  /*c7c0*/  FFMA.FTZ R58, R11, R58, R3 ;  /* 0x0000003a0b3a7223 */ /* 0x000fe20000010003 */
[----:B------:R-:W-:Y:S02]  /*c7d0*/  F2FP.F16.F32.PACK_AB R11, R63, R62 ;  /* 0x0000003e3f0b723e */ /* 0x000fe400000000ff */
[----:B------:R-:W-:Y:S02]  /*c7e0*/  F2FP.F16.F32.PACK_AB R10, R66, R59 ;  /* 0x0000003b420a723e */ /* 0x000fe400000000ff */
[----:B------:R-:W-:-:S05]  /*c7f0*/  F2FP.F16.F32.PACK_AB R9, R58, R9 ;  /* 0x000000093a09723e */ /* 0x000fca00000000ff */
[----:B------:R0:W-:Y:S02]  /*c800*/  STS.128 [R69+0x1000], R8 ;  /* 0x0010000845007388 */ /* 0x0001e40000000c00 */
.L_x_1674:
[----:B------:R-:W-:Y:S05]  /*c810*/  BSYNC B2 ;  /* 0x0000000000027941 */ /* 0x000fea0003800000 */
.L_x_1673:
[----:B------:R-:W-:Y:S04]  /*c820*/  BSSY B2, `(.L_x_1675) ;  /* 0x000002c000027945 */ /* 0x000fe80003800000 */
[----:B------:R-:W-:Y:S05]  /*c830*/  @P1 BRA `(.L_x_1676) ;  /* 0x0000000000a81947 */ /* 0x000fea0003800000 */
[----:B0-2345:R-:W0:Y:S01]  /*c840*/  LDS.128 R8, [R69+0x5000] ;  /* 0x0050000045087984 */ /* 0x03de220000000c00 */
[----:B------:R-:W-:Y:S01]  /*c850*/  SHF.R.U32.HI R64, RZ, 0x10, R57 ;  /* 0x00000010ff407819 */ /* 0x000fe20000011639 */
[--C-:B------:R-:W-:Y:S01]  /*c860*/  HADD2.F32 R61, -RZ, R101.reuse.H0_H0 ;  /* 0x20000065ff3d7230 */ /* 0x100fe20000004100 */
[--C-:B------:R-:W-:Y:S01]  /*c870*/  SHF.R.U32.HI R62, RZ, 0x10, R55.reuse ;  /* 0x00000010ff3e7819 */ /* 0x100fe20000011637 */
[----:B------:R-:W-:Y:S01]  /*c880*/  HADD2.F32 R101, -RZ, R101.H1_H1 ;  /* 0x30000065ff657230 */ /* 0x000fe20000004100 */
        /* <DEDUP_REMOVED lines=9> */
[----:B------:R-:W-:Y:S02]  /*c920*/  HADD2.F32 R59, -RZ, R11.H0_H0 ;  /* 0x2000000bff3b7230 */ /* 0x000fe40000004100 */
[----:B------:R-:W-:-:S02]  /*c930*/  HADD2.F32 R11, -RZ, R10.H0_H0 ;  /* 0x2000000aff0b7230 */ /* 0x000fc40000004100 */
[C---:B------:R-:W-:Y:S01]  /*c940*/  FMUL.FTZ R65, R57.reuse, R62 ;  /* 0x0000003e39417220 */ /* 0x040fe20000410000 */
[----:B------:R-:W-:Y:S02]  /*c950*/  HADD2.F32 R56, -RZ, R10.H1_H1 ;  /* 0x3000000aff387230 */ /* 0x000fe40000004100 */
[----:B------:R-:W-:Y:S01]  /*c960*/  FMUL.FTZ R10, R57, R64 ;  /* 0x00000040390a7220 */ /* 0x000fe20000410000 */
[--C-:B------:R-:W-:Y:S02]  /*c970*/  HADD2.F32 R60, -RZ, R8.reuse.H1_H1 ;  /* 0x30000008ff3c7230 */ /* 0x100fe40000004100 */
[----:B------:R-:W-:Y:S02]  /*c980*/  HADD2.F32 R58, -RZ, R8.H0_H0 ;  /* 0x20000008ff3a7230 */ /* 0x000fe40000004100 */
[--C-:B------:R-:W-:Y:S02]  /*c990*/  HADD2.F32 R8, -RZ, R9.reuse.H0_H0 ;  /* 0x20000009ff087230 */ /* 0x100fe40000004100 */
[----:B------:R-:W-:Y:S01]  /*c9a0*/  FMUL.FTZ R63, R60, R55 ;  /* 0x000000373c3f7220 */ /* 0x000fe20000410000 */
[----:B------:R-:W-:-:S02]  /*c9b0*/  HADD2.F32 R57, -RZ, R9.H1_H1 ;  /* 0x30000009ff397230 */ /* 0x000fc40000004100 */
[C---:B------:R-:W-:Y:S01]  /*c9c0*/  FFMA.FTZ R9, R59.reuse, R62, -R10 ;  /* 0x0000003e3b097223 */ /* 0x040fe2000001080a */
[----:B------:R-:W-:Y:S01]  /*c9d0*/  FFMA.FTZ R10, R59, R64, R65 ;  /* 0x000000403b0a7223 */ /* 0x000fe20000010041 */
[-C--:B------:R-:W-:Y:S01]  /*c9e0*/  FMUL.FTZ R59, R60, R61.reuse ;  /* 0x0000003d3c3b7220 */ /* 0x080fe20000410000 */
[----:B------:R-:W-:Y:S01]  /*c9f0*/  FFMA.FTZ R63, R58, R61, -R63 ;  /* 0x0000003d3a3f7223 */ /* 0x000fe2000001083f */
[----:B------:R-:W-:Y:S02]  /*ca00*/  FMUL.FTZ R60, R56, R102 ;  /* 0x00000066383c7220 */ /* 0x000fe40000410000 */
[----:B------:R-:W-:Y:S01]  /*ca10*/  FFMA.FTZ R58, R58, R55, R59 ;  /* 0x000000373a3a7223 */ /* 0x000fe2000001003b */
[C---:B------:R-:W-:Y:S01]  /*ca20*/  FMUL.FTZ R55, R57.reuse, R54 ;  /* 0x0000003639377220 */ /* 0x040fe20000410000 */
[----:B------:R-:W-:Y:S01]  /*ca30*/  FMUL.FTZ R59, R56, R101 ;  /* 0x00000065383b7220 */ /* 0x000fe20000410000 */
[----:B------:R-:W-:Y:S01]  /*ca40*/  FMUL.FTZ R57, R57, R3 ;  /* 0x0000000339397220 */ /* 0x000fe20000410000 */
[C---:B------:R-:W-:Y:S01]  /*ca50*/  FFMA.FTZ R60, R11.reuse, R101, -R60 ;  /* 0x000000650b3c7223 */ /* 0x040fe2000001083c */
[C---:B------:R-:W-:Y:S01]  /*ca60*/  FFMA.FTZ R55, R8.reuse, R3, -R55 ;  /* 0x0000000308377223 */ /* 0x040fe20000010837 */
[----:B------:R-:W-:Y:S01]  /*ca70*/  FFMA.FTZ R59, R11, R102, R59 ;  /* 0x000000660b3b7223 */ /* 0x000fe2000001003b */
[----:B------:R-:W-:Y:S01]  /*ca80*/  FFMA.FTZ R54, R8, R54, R57 ;  /* 0x0000003608367223 */ /* 0x000fe20000010039 */
[----:B------:R-:W-:-:S02]  /*ca90*/  F2FP.F16.F32.PACK_AB R11, R10, R9 ;  /* 0x000000090a0b723e */ /* 0x000fc400000000ff */
[----:B------:R-:W-:Y:S02]  /*caa0*/  F2FP.F16.F32.PACK_AB R8, R58, R63 ;  /* 0x0000003f3a08723e */ /* 0x000fe400000000ff */
[----:B------:R-:W-:Y:S02]  /*cab0*/  F2FP.F16.F32.PACK_AB R10, R59, R60 ;  /* 0x0000003c3b0a723e */ /* 0x000fe400000000ff */
[----:B------:R-:W-:-:S05]  /*cac0*/  F2FP.F16.F32.PACK_AB R9, R54, R55 ;  /* 0x000000373609723e */ /* 0x000fca00000000ff */
[----:B------:R1:W-:Y:S02]  /*cad0*/  STS.128 [R69+0x5000], R8 ;  /* 0x0050000845007388 */ /* 0x0003e40000000c00 */
.L_x_1676:
[----:B------:R-:W-:Y:S05]  /*cae0*/  BSYNC B2 ;  /* 0x0000000000027941 */ /* 0x000fea0003800000 */
.L_x_1675:
[----:B------:R-:W-:Y:S04]  /*caf0*/  BSSY B2, `(.L_x_1677) ;  /* 0x000002c000027945 */ /* 0x000fe80003800000 */
[----:B------:R-:W-:Y:S05]  /*cb00*/  @P2 BRA `(.L_x_1678) ;  /* 0x0000000000a82947 */ /* 0x000fea0003800000 */
[----:B012345:R-:W0:Y:S01]  /*cb10*/  LDS.128 R8, [R69+0x9000] ;  /* 0x0090000045087984 */ /* 0x03fe220000000c00 */
[----:B------:R-:W-:Y:S01]  /*cb20*/  SHF.R.U32.HI R55, RZ, 0x10, R51 ;  /* 0x00000010ff377819 */ /* 0x000fe20000011633 */
[----:B------:R-:W-:Y:S01]  /*cb30*/  HADD2.F32 R54, -RZ, R96.H0_H0 ;  /* 0x20000060ff367230 */ /* 0x000fe20000004100 */
[--C-:B------:R-:W-:Y:S01]  /*cb40*/  SHF.R.U32.HI R57, RZ, 0x10, R53.reuse ;  /* 0x00000010ff397819 */ /* 0x100fe20000011635 */
[----:B------:R-:W-:Y:S01]  /*cb50*/  HADD2.F32 R56, -RZ, R97.H0_H0 ;  /* 0x20000061ff387230 */ /* 0x000fe20000004100 */
[----:B------:R-:W-:Y:S01]  /*cb60*/  SHF.R.U64 R61, R52, 0x10, R53 ;  /* 0x00000010343d7819 */ /* 0x000fe20000001235 */
[----:B------:R-:W-:Y:S01]  /*cb70*/  HADD2.F32 R55, -RZ, R55.H0_H0 ;  /* 0x20000037ff377230 */ /* 0x000fe20000004100 */
[----:B------:R-:W-:Y:S01]  /*cb80*/  SHF.R.U64 R3, R50, 0x10, R51 ;  /* 0x0000001032037819 */ /* 0x000fe20000001233 */
[----:B------:R-:W-:Y:S02]  /*cb90*/  HADD2.F32 R57, -RZ, R57.H0_H0 ;  /* 0x20000039ff397230 */ /* 0x000fe40000004100 */
[----:B------:R-:W-:-:S02]  /*cba0*/  HADD2.F32 R97, -RZ, R97.H1_H1 ;  /* 0x30000061ff617230 */ /* 0x000fc40000004100 */
[----:B------:R-:W-:Y:S02]  /*cbb0*/  HADD2.F32 R96, -RZ, R96.H1_H1 ;  /* 0x30000060ff607230 */ /* 0x000fe40000004100 */
[----:B------:R-:W-:Y:S02]  /*cbc0*/  HADD2.F32 R3, -RZ, R3.H0_H0 ;  /* 0x20000003ff037230 */ /* 0x000fe40000004100 */
[--C-:B0-----:R-:W-:Y:S02]  /*cbd0*/  HADD2.F32 R53, -RZ, R11.reuse.H1_H1 ;  /* 0x3000000bff357230 */ /* 0x101fe40000004100 */
[----:B------:R-:W-:Y:S02]  /*cbe0*/  HADD2.F32 R52, -RZ, R11.H0_H0 ;  /* 0x2000000bff347230 */ /* 0x000fe40000004100 */
[--C-:B------:R-:W-:Y:S02]  /*cbf0*/  HADD2.F32 R11, -RZ, R8.reuse.H0_H0 ;  /* 0x20000008ff0b7230 */ /* 0x100fe40000004100 */
[----:B------:R-:W-:Y:S01]  /*cc00*/  FMUL.FTZ R59, R53, R57 ;  /* 0x00000039353b7220 */ /* 0x000fe20000410000 */
[----:B------:R-:W-:-:S02]  /*cc10*/  HADD2.F32 R8, -RZ, R8.H1_H1 ;  /* 0x30000008ff087230 */ /* 0x000fc40000004100 */
[-C--:B------:R-:W-:Y:S01]  /*cc20*/  FMUL.FTZ R60, R53, R55.reuse ;  /* 0x00000037353c7220 */ /* 0x080fe20000410000 */
[--C-:B------:R-:W-:Y:S02]  /*cc30*/  HADD2.F32 R50, -RZ, R10.reuse.H0_H0 ;  /* 0x2000000aff327230 */ /* 0x100fe40000004100 */
[C---:B------:R-:W-:Y:S01]  /*cc40*/  FFMA.FTZ R59, R52.reuse, R55, -R59 ;  /* 0x00000037343b7223 */ /* 0x040fe2000001083b */
[----:B------:R-:W-:Y:S02]  /*cc50*/  HADD2.F32 R51, -RZ, R10.H1_H1 ;  /* 0x3000000aff337230 */ /* 0x000fe40000004100 */
[----:B------:R-:W-:Y:S01]  /*cc60*/  FFMA.FTZ R60, R52, R57, R60 ;  /* 0x00000039343c7223 */ /* 0x000fe2000001003c */
[--C-:B------:R-:W-:Y:S02]  /*cc70*/  HADD2.F32 R10, -RZ, R9.reuse.H0_H0 ;  /* 0x20000009ff0a7230 */ /* 0x100fe40000004100 */
[C---:B------:R-:W-:Y:S01]  /*cc80*/  FMUL.FTZ R58, R8.reuse, R56 ;  /* 0x00000038083a7220 */ /* 0x040fe20000410000 */
[----:B------:R-:W-:Y:S01]  /*cc90*/  FMUL.FTZ R52, R8, R54 ;  /* 0x0000003608347220 */ /* 0x000fe20000410000 */
[----:B------:R-:W-:-:S02]  /*cca0*/  HADD2.F32 R9, -RZ, R9.H1_H1 ;  /* 0x30000009ff097230 */ /* 0x000fc40000004100 */
[----:B------:R-:W-:Y:S01]  /*ccb0*/  FMUL.FTZ R55, R51, R97 ;  /* 0x0000006133377220 */ /* 0x000fe20000410000 */
[----:B------:R-:W-:Y:S02]  /*ccc0*/  HADD2.F32 R8, -RZ, R61.H0_H0 ;  /* 0x2000003dff087230 */ /* 0x000fe40000004100 */
[C---:B------:R-:W-:Y:S01]  /*ccd0*/  FFMA.FTZ R53, R11.reuse, R56, R52 ;  /* 0x000000380b357223 */ /* 0x040fe20000010034 */
[----:B------:R-:W-:Y:S01]  /*cce0*/  FFMA.FTZ R58, R11, R54, -R58 ;  /* 0x000000360b3a7223 */ /* 0x000fe2000001083a */
[----:B------:R-:W-:Y:S01]  /*ccf0*/  FMUL.FTZ R52, R51, R96 ;  /* 0x0000006033347220 */ /* 0x000fe20000410000 */
[C---:B------:R-:W-:Y:S01]  /*cd00*/  FMUL.FTZ R51, R9.reuse, R3 ;  /* 0x0000000309337220 */ /* 0x040fe20000410000 */
[----:B------:R-:W-:Y:S01]  /*cd10*/  FMUL.FTZ R11, R9, R8 ;  /* 0x00000008090b7220 */ /* 0x000fe20000410000 */
[C---:B------:R-:W-:Y:S01]  /*cd20*/  FFMA.FTZ R55, R50.reuse, R96, -R55 ;  /* 0x0000006032377223 */ /* 0x040fe20000010837 */
[----:B------:R-:W-:Y:S01]  /*cd30*/  FFMA.FTZ R52, R50, R97, R52 ;  /* 0x0000006132347223 */ /* 0x000fe20000010034 */
[C---:B------:R-:W-:Y:S01]  /*cd40*/  FFMA.FTZ R50, R10.reuse, R8, R51 ;  /* 0x000000080a327223 */ /* 0x040fe20000010033 */
[----:B------:R-:W-:Y:S01]  /*cd50*/  FFMA.FTZ R9, R10, R3, -R11 ;  /* 0x000000030a097223 */ /* 0x000fe2000001080b */
[----:B------:R-:W-:-:S02]  /*cd60*/  F2FP.F16.F32.PACK_AB R11, R60, R59 ;  /* 0x0000003b3c0b723e */ /* 0x000fc400000000ff */
[----:B------:R-:W-:Y:S02]  /*cd70*/  F2FP.F16.F32.PACK_AB R10, R52, R55 ;  /* 0x00000037340a723e */ /* 0x000fe400000000ff */
[----:B------:R-:W-:Y:S02]  /*cd80*/  F2FP.F16.F32.PACK_AB R8, R53, R58 ;  /* 0x0000003a3508723e */ /* 0x000fe400000000ff */
[----:B------:R-:W-:-:S05]  /*cd90*/  F2FP.F16.F32.PACK_AB R9, R50, R9 ;  /* 0x000000093209723e */ /* 0x000fca00000000ff */
[----:B------:R0:W-:Y:S02]  /*cda0*/  STS.128 [R69+0x9000], R8 ;  /* 0x0090000845007388 */ /* 0x0001e40000000c00 */
.L_x_1678:
[----:B------:R-:W-:Y:S05]  /*cdb0*/  BSYNC B2 ;  /* 0x0000000000027941 */ /* 0x000fea0003800000 */
.L_x_1677:
[----:B------:R-:W-:Y:S05]  /*cdc0*/  @P3 BRA `(.L_x_1672) ;  /* 0x0000000000a83947 */ /* 0x000fea0003800000 */
[----:B012345:R-:W0:Y:S01]  /*cdd0*/  LDS.128 R8, [R69+0xd000] ;  /* 0x00d0000045087984 */ /* 0x03fe220000000c00 */
[----:B------:R-:W-:Y:S01]  /*cde0*/  SHF.R.U32.HI R52, RZ, 0x10, R49 ;  /* 0x00000010ff347819 */ /* 0x000fe20000011631 */
[--C-:B------:R-:W-:Y:S01]  /*cdf0*/  HADD2.F32 R51, -RZ, R88.reuse.H0_H0 ;  /* 0x20000058ff337230 */ /* 0x100fe20000004100 */
[----:B------:R-:W-:Y:S01]  /*ce00*/  SHF.R.U32.HI R50, RZ, 0x10, R47 ;  /* 0x00000010ff327819 */ /* 0x000fe2000001162f */
[----:B------:R-:W-:Y:S01]  /*ce10*/  HADD2.F32 R88, -RZ, R88.H1_H1 ;  /* 0x30000058ff587230 */ /* 0x000fe20000004100 */
[----:B------:R-:W-:Y:S01]  /*ce20*/  SHF.R.U64 R55, R48, 0x10, R49 ;  /* 0x0000001030377819 */ /* 0x000fe20000001231 */
[----:B------:R-:W-:Y:S01]  /*ce30*/  HADD2.F32 R52, -RZ, R52.H0_H0 ;  /* 0x20000034ff347230 */ /* 0x000fe20000004100 */
[----:B------:R-:W-:Y:S01]  /*ce40*/  SHF.R.U64 R56, R46, 0x10, R47 ;  /* 0x000000102e387819 */ /* 0x000fe2000000122f */
[----:B------:R-:W-:Y:S02]  /*ce50*/  HADD2.F32 R50, -RZ, R50.H0_H0 ;  /* 0x20000032ff327230 */ /* 0x000fe40000004100 */
[----:B------:R-:W-:-:S02]  /*ce60*/  HADD2.F32 R49, -RZ, R87.H1_H1 ;  /* 0x30000057ff317230 */ /* 0x000fc40000004100 */
[----:B------:R-:W-:Y:S02]  /*ce70*/  HADD2.F32 R87, -RZ, R87.H0_H0 ;  /* 0x20000057ff577230 */ /* 0x000fe40000004100 */
[--C-:B0-----:R-:W-:Y:S02]  /*ce80*/  HADD2.F32 R48, -RZ, R11.reuse.H1_H1 ;  /* 0x3000000bff307230 */ /* 0x101fe40000004100 */
[--C-:B------:R-:W-:Y:S02]  /*ce90*/  HADD2.F32 R3, -RZ, R8.reuse.H0_H0 ;  /* 0x20000008ff037230 */ /* 0x100fe40000004100 */
[----:B------:R-:W-:Y:S02]  /*cea0*/  HADD2.F32 R47, -RZ, R11.H0_H0 ;  /* 0x2000000bff2f7230 */ /* 0x000fe40000004100 */
[C---:B------:R-:W-:Y:S01]  /*ceb0*/  FMUL.FTZ R54, R48.reuse, R52 ;  /* 0x0000003430367220 */ /* 0x040fe20000410000 */
[----:B------:R-:W-:Y:S02]  /*cec0*/  HADD2.F32 R8, -RZ, R8.H1_H1 ;  /* 0x30000008ff087230 */ /* 0x000fe40000004100 */
[----:B------:R-:W-:Y:S01]  /*ced0*/  FMUL.FTZ R53, R48, R50 ;  /* 0x0000003230357220 */ /* 0x000fe20000410000 */
[----:B------:R-:W-:-:S02]  /*cee0*/  HADD2.F32 R11, -RZ, R10.H0_H0 ;  /* 0x2000000aff0b7230 */ /* 0x000fc40000004100 */
[C---:B------:R-:W-:Y:S01]  /*cef0*/  FFMA.FTZ R54, R47.reuse, R50, -R54 ;  /* 0x000000322f367223 */ /* 0x040fe20000010836 */
[----:B------:R-:W-:Y:S02]  /*cf00*/  HADD2.F32 R46, -RZ, R10.H1_H1 ;  /* 0x3000000aff2e7230 */ /* 0x000fe40000004100 */
[C---:B------:R-:W-:Y:S01]  /*cf10*/  FMUL.FTZ R48, R8.reuse, R51 ;  /* 0x0000003308307220 */ /* 0x040fe20000410000 */
[--C-:B------:R-:W-:Y:S02]  /*cf20*/  HADD2.F32 R10, -RZ, R9.reuse.H0_H0 ;  /* 0x20000009ff0a7230 */ /* 0x100fe40000004100 */
[----:B------:R-:W-:Y:S01]  /*cf30*/  FFMA.FTZ R53, R47, R52, R53 ;  /* 0x000000342f357223 */ /* 0x000fe20000010035 */
[-C--:B------:R-:W-:Y:S01]  /*cf40*/  FMUL.FTZ R50, R8, R49.reuse ;  /* 0x0000003108327220 */ /* 0x080fe20000410000 */
[----:B------:R-:W-:Y:S02]  /*cf50*/  HADD2.F32 R9, -RZ, R9.H1_H1 ;  /* 0x30000009ff097230 */ /* 0x000fe40000004100 */
[----:B------:R-:W-:Y:S01]  /*cf60*/  FFMA.FTZ R48, R3, R49, -R48 ;  /* 0x0000003103307223 */ /* 0x000fe20000010830 */
[----:B------:R-:W-:-:S02]  /*cf70*/  HADD2.F32 R47, -RZ, R55.H0_H0 ;  /* 0x20000037ff2f7230 */ /* 0x000fc40000004100 */
[----:B------:R-:W-:Y:S01]  /*cf80*/  FFMA.FTZ R3, R3, R51, R50 ;  /* 0x0000003303037223 */ /* 0x000fe20000010032 */
[----:B------:R-:W-:Y:S02]  /*cf90*/  HADD2.F32 R8, -RZ, R56.H0_H0 ;  /* 0x20000038ff087230 */ /* 0x000fe40000004100 */
[C---:B------:R-:W-:Y:S01]  /*cfa0*/  FMUL.FTZ R50, R46.reuse, R88 ;  /* 0x000000582e327220 */ /* 0x040fe20000410000 */
        /* <DEDUP_REMOVED lines=9> */
[----:B------:R-:W-:Y:S02]  /*d040*/  F2FP.F16.F32.PACK_AB R8, R3, R48 ;  /* 0x000000300308723e */ /* 0x000fe400000000ff */
[----:B------:R-:W-:-:S05]  /*d050*/  F2FP.F16.F32.PACK_AB R9, R46, R9 ;  /* 0x000000092e09723e */ /* 0x000fca00000000ff */
[----:B------:R0:W-:Y:S02]  /*d060*/  STS.128 [R69+0xd000], R8 ;  /* 0x00d0000845007388 */ /* 0x0001e40000000c00 */
.L_x_1672:
[----:B------:R-:W-:Y:S05]  /*d070*/  BSYNC B1 ;  /* 0x0000000000017941 */ /* 0x000fea0003800000 */
.L_x_1671:
        /* <DEDUP_REMOVED lines=21> */
[----:B------:R-:W-:-:S02]  /*d1d0*/  HADD2.F32 R45, -RZ, R99.H0_H0 ;  /* 0x20000063ff2d7230 */ /* 0x000fc40000004100 */
[----:B------:R-:W-:Y:S02]  /*d1e0*/  HADD2.F32 R99, -RZ, R99.H1_H1 ;  /* 0x30000063ff637230 */ /* 0x000fe40000004100 */
        /* <DEDUP_REMOVED lines=31> */
.L_x_1682:
[----:B------:R-:W-:Y:S05]  /*d3e0*/  BSYNC B2 ;  /* 0x0000000000027941 */ /* 0x000fea0003800000 */
.L_x_1681:
[----:B------:R-:W-:Y:S04]  /*d3f0*/  BSSY B2, `(.L_x_1683) ;  /* 0x000002c000027945 */ /* 0x000fe80003800000 */
[----:B------:R-:W-:Y:S05]  /*d400*/  @P1 BRA `(.L_x_1684) ;  /* 0x0000000000a81947 */ /* 0x000fea0003800000 */
[----:B0-2345:R-:W0:Y:S01]  /*d410*/  LDS.128 R8, [R53+0x6000] ;  /* 0x0060000035087984 */ /* 0x03de220000000c00 */
        /* <DEDUP_REMOVED lines=41> */
.L_x_1684:
[----:B------:R-:W-:Y:S05]  /*d6b0*/  BSYNC B2 ;  /* 0x0000000000027941 */ /* 0x000fea0003800000 */
.L_x_1683:
[----:B------:R-:W-:Y:S04]  /*d6c0*/  BSSY B2, `(.L_x_1685) ;  /* 0x000002c000027945 */ /* 0x000fe80003800000 */
        /* <DEDUP_REMOVED lines=43> */
.L_x_1686:
[----:B------:R-:W-:Y:S05]  /*d980*/  BSYNC B2 ;  /* 0x0000000000027941 */ /* 0x000fea0003800000 */
.L_x_1685:
[----:B------:R-:W-:Y:S05]  /*d990*/  @P3 BRA `(.L_x_1680) ;  /* 0x0000000000a83947 */ /* 0x000fea0003800000 */
[----:B012345:R-:W0:Y:S01]  /*d9a0*/  LDS.128 R8, [R53+0xe000] ;  /* 0x00e0000035087984 */ /* 0x03fe220000000c00 */
        /* <DEDUP_REMOVED lines=41> */
.L_x_1680:
[----:B------:R-:W-:Y:S05]  /*dc40*/  BSYNC B1 ;  /* 0x0000000000017941 */ /* 0x000fea0003800000 */
.L_x_1679:
[----:B------:R-:W-:-:S05]  /*dc50*/  VIADD R3, R23, 0x60 ;  /* 0x0000006017037836 */ /* 0x000fca0000000000 */
        /* <DEDUP_REMOVED lines=11> */
[----:B------:R-:W-:Y:S01]  /*dd10*/  SHF.R.U64 R36, R30, 0x10, R31 ;  /* 0x000000101e247819 */ /* 0x000fe2000000121f */
[--C-:B------:R-:W-:Y:S01]  /*dd20*/  HADD2.F32 R29, -RZ, R103.reuse.H0_H0 ;  /* 0x20000067ff1d7230 */ /* 0x100fe20000004100 */
[----:B------:R-:W-:Y:S01]  /*dd30*/  SHF.R.U32.HI R30, RZ, 0x10, R33 ;  /* 0x00000010ff1e7819 */ /* 0x000fe20000011621 */
[----:B------:R-:W-:Y:S01]  /*dd40*/  HADD2.F32 R103, -RZ, R103.H1_H1 ;  /* 0x30000067ff677230 */ /* 0x000fe20000004100 */
[----:B------:R-:W-:Y:S01]  /*dd50*/  SHF.R.U32.HI R28, RZ, 0x10, R31 ;  /* 0x00000010ff1c7819 */ /* 0x000fe2000001161f */
        /* <DEDUP_REMOVED lines=12> */
[----:B------:R-:W-:Y:S01]  /*de20*/  FFMA.FTZ R32, R26, R28, -R33 ;  /* 0x0000001c1a207223 */ /* 0x000fe20000010821 */
[----:B------:R-:W-:Y:S02]  /*de30*/  HADD2.F32 R10, -RZ, R10.H1_H1 ;  /* 0x3000000aff0a7230 */ /* 0x000fe40000004100 */
[----:B------:R-:W-:Y:S01]  /*de40*/  FMUL.FTZ R27, R8, R31 ;  /* 0x0000001f081b7220 */ /* 0x000fe20000410000 */
        /* <DEDUP_REMOVED lines=9> */
[-C--:B------:R-:W-:Y:S01]  /*dee0*/  FMUL.FTZ R31, R10, R103.reuse ;  /* 0x000000670a1f7220 */ /* 0x080fe20000410000 */
        /* <DEDUP_REMOVED lines=11> */
.L_x_1689:
[----:B------:R-:W-:Y:S05]  /*dfa0*/  BSYNC B1 ;  /* 0x0000000000017941 */ /* 0x000fea0003800000 */
.L_x_1688:
        /* <DEDUP_REMOVED lines=44> */
.L_x_1691:
[----:B------:R-:W-:Y:S05]  /*e270*/  BSYNC B1 ;  /* 0x0000000000017941 */ /* 0x000fea0003800000 */
.L_x_1690:
[----:B------:R-:W-:Y:S04]  /*e280*/  BSSY B1, `(.L_x_1692) ;  /* 0x000002c000017945 */ /* 0x000fe80003800000 */
        /* <DEDUP_REMOVED lines=43> */
.L_x_1693:
[----:B------:R-:W-:Y:S05]  /*e540*/  BSYNC B1 ;  /* 0x0000000000017941 */ /* 0x000fea0003800000 */
.L_x_1692:
[----:B------:R-:W-:Y:S05]  /*e550*/  @P3 BRA `(.L_x_1687) ;  /* 0x0000004c00483947 */ /* 0x000fea0003800000 */
[----:B012345:R-:W0:Y:S01]  /*e560*/  LDS.128 R8, [R37+0xf000] ;  /* 0x00f0000025087984 */ /* 0x03fe220000000c00 */
[--C-:B------:R-:W-:Y:S01]  /*e570*/  SHF.R.U64 R25, R4, 0x10, R5.reuse ;  /* 0x0000001004197819 */ /* 0x100fe20000001205 */
[--C-:B------:R-:W-:Y:S01]  /*e580*/  HADD2.F32 R13, -RZ, R79.reuse.H0_H0 ;  /* 0x2000004fff0d7230 */ /* 0x100fe20000004100 */
[----:B------:R-:W-:Y:S01]  /*e590*/  SHF.R.U32.HI R4, RZ, 0x10, R5 ;  /* 0x00000010ff047819 */ /* 0x000fe20000011605 */
[----:B------:R-:W-:Y:S01]  /*e5a0*/  HADD2.F32 R79, -RZ, R79.H1_H1 ;  /* 0x3000004fff4f7230 */ /* 0x000fe20000004100 */
[--C-:B------:R-:W-:Y:S02]  /*e5b0*/  SHF.R.U32.HI R12, RZ, 0x10, R7.reuse ;  /* 0x00000010ff0c7819 */ /* 0x100fe40000011607 */
[----:B------:R-:W-:Y:S01]  /*e5c0*/  SHF.R.U64 R24, R6, 0x10, R7 ;  /* 0x0000001006187819 */ /* 0x000fe20000001207 */
[----:B------:R-:W-:Y:S02]  /*e5d0*/  HADD2.F32 R6, -RZ, R4.H0_H0 ;  /* 0x20000004ff067230 */ /* 0x000fe40000004100 */
[----:B------:R-:W-:-:S02]  /*e5e0*/  HADD2.F32 R12, -RZ, R12.H0_H0 ;  /* 0x2000000cff0c7230 */ /* 0x000fc40000004100 */
[----:B------:R-:W-:Y:S02]  /*e5f0*/  HADD2.F32 R7, -RZ, R78.H1_H1 ;  /* 0x3000004eff077230 */ /* 0x000fe40000004100 */
[--C-:B0-----:R-:W-:Y:S02]  /*e600*/  HADD2.F32 R5, -RZ, R11.reuse.H0_H0 ;  /* 0x2000000bff057230 */ /* 0x101fe40000004100 */
[----:B------:R-:W-:Y:S02]  /*e610*/  HADD2.F32 R11, -RZ, R11.H1_H1 ;  /* 0x3000000bff0b7230 */ /* 0x000fe40000004100 */
[--C-:B------:R-:W-:Y:S02]  /*e620*/  HADD2.F32 R0, -RZ, R8.reuse.H0_H0 ;  /* 0x20000008ff007230 */ /* 0x100fe40000004100 */
[----:B------:R-:W-:Y:S02]  /*e630*/  HADD2.F32 R8, -RZ, R8.H1_H1 ;  /* 0x30000008ff087230 */ /* 0x000fe40000004100 */
[C---:B------:R-:W-:Y:S01]  /*e640*/  FMUL.FTZ R14, R11.reuse, R12 ;  /* 0x0000000c0b0e7220 */ /* 0x040fe20000410000 */
[----:B------:R-:W-:Y:S01]  /*e650*/  FMUL.FTZ R15, R11, R6 ;  /* 0x000000060b0f7220 */ /* 0x000fe20000410000 */
[----:B------:R-:W-:-:S02]  /*e660*/  HADD2.F32 R4, -RZ, R10.H0_H0 ;  /* 0x2000000aff047230 */ /* 0x000fc40000004100 */
[C---:B------:R-:W-:Y:S01]  /*e670*/  FFMA.FTZ R20, R5.reuse, R6, -R14 ;  /* 0x0000000605147223 */ /* 0x040fe2000001080e */
[----:B------:R-:W-:Y:S01]  /*e680*/  FFMA.FTZ R21, R5, R12, R15 ;  /* 0x0000000c05157223 */ /* 0x000fe2000001000f */
[----:B------:R-:W-:Y:S02]  /*e690*/  HADD2.F32 R10, -RZ, R10.H1_H1 ;  /* 0x3000000aff0a7230 */ /* 0x000fe40000004100 */
[C---:B------:R-:W-:Y:S01]  /*e6a0*/  FMUL.FTZ R11, R8.reuse, R13 ;  /* 0x0000000d080b7220 */ /* 0x040fe20000410000 */
[--C-:B------:R-:W-:Y:S02]  /*e6b0*/  HADD2.F32 R3, -RZ, R9.reuse.H0_H0 ;  /* 0x20000009ff037230 */ /* 0x100fe40000004100 */
[-C--:B------:R-:W-:Y:S01]  /*e6c0*/  FMUL.FTZ R15, R8, R7.reuse ;  /* 0x00000007080f7220 */ /* 0x080fe20000410000 */
[----:B------:R-:W-:Y:S02]  /*e6d0*/  HADD2.F32 R5, -RZ, R78.H0_H0 ;  /* 0x2000004eff057230 */ /* 0x000fe40000004100 */
[----:B------:R-:W-:Y:S01]  /*e6e0*/  FFMA.FTZ R11, R0, R7, -R11 ;  /* 0x00000007000b7223 */ /* 0x000fe2000001080b */
[----:B------:R-:W-:-:S02]  /*e6f0*/  HADD2.F32 R9, -RZ, R9.H1_H1 ;  /* 0x30000009ff097230 */ /* 0x000fc40000004100 */
[C---:B------:R-:W-:Y:S01]  /*e700*/  FMUL.FTZ R7, R10.reuse, R79 ;  /* 0x0000004f0a077220 */ /* 0x040fe20000410000 */
[----:B------:R-:W-:Y:S02]  /*e710*/  HADD2.F32 R8, -RZ, R24.H0_H0 ;  /* 0x20000018ff087230 */ /* 0x000fe40000004100 */
[-C--:B------:R-:W-:Y:S01]  /*e720*/  FMUL.FTZ R14, R10, R5.reuse ;  /* 0x000000050a0e7220 */ /* 0x080fe20000410000 */
[----:B------:R-:W-:Y:S02]  /*e730*/  HADD2.F32 R6, -RZ, R25.H0_H0 ;  /* 0x20000019ff067230 */ /* 0x000fe40000004100 */
[----:B------:R-:W-:Y:S01]  /*e740*/  FFMA.FTZ R12, R4, R5, -R7 ;  /* 0x00000005040c7223 */ /* 0x000fe20000010807 */
[----:B------:R-:W-:Y:S01]  /*e750*/  FFMA.FTZ R0, R0, R13, R15 ;  /* 0x0000000d00007223 */ /* 0x000fe2000001000f */
[C---:B------:R-:W-:Y:S01]  /*e760*/  FMUL.FTZ R10, R9.reuse, R8 ;  /* 0x00000008090a7220 */ /* 0x040fe20000410000 */
[----:B------:R-:W-:Y:S01]  /*e770*/  FFMA.FTZ R79, R4, R79, R14 ;  /* 0x0000004f044f7223 */ /* 0x000fe2000001000e */
[----:B------:R-:W-:Y:S01]  /*e780*/  FMUL.FTZ R9, R9, R6 ;  /* 0x0000000609097220 */ /* 0x000fe20000410000 */
[----:B------:R-:W-:Y:S01]  /*e790*/  F2FP.F16.F32.PACK_AB R7, R21, R20 ;  /* 0x000000141507723e */ /* 0x000fe200000000ff */
[C---:B------:R-:W-:Y:S01]  /*e7a0*/  FFMA.FTZ R5, R3.reuse, R6, -R10 ;  /* 0x0000000603057223 */ /* 0x040fe2000001080a */
[----:B------:R-:W-:Y:S01]  /*e7b0*/  F2FP.F16.F32.PACK_AB R4, R0, R11 ;  /* 0x0000000b0004723e */ /* 0x000fe200000000ff */
[----:B------:R-:W-:Y:S01]  /*e7c0*/  FFMA.FTZ R8, R3, R8, R9 ;  /* 0x0000000803087223 */ /* 0x000fe20000010009 */
[----:B------:R-:W-:-:S04]  /*e7d0*/  F2FP.F16.F32.PACK_AB R6, R79, R12 ;  /* 0x0000000c4f06723e */ /* 0x000fc800000000ff */
[----:B------:R-:W-:-:S05]  /*e7e0*/  F2FP.F16.F32.PACK_AB R5, R8, R5 ;  /* 0x000000050805723e */ /* 0x000fca00000000ff */
[----:B------:R0:W-:Y:S01]  /*e7f0*/  STS.128 [R37+0xf000], R4 ;  /* 0x00f0000425007388 */ /* 0x0001e20000000c00 */
[----:B------:R-:W-:Y:S05]  /*e800*/  BRA `(.L_x_1687) ;  /* 0x00000048009c7947 */ /* 0x000fea0003800000 */
.L_x_1648:
[----:B------:R-:W0:Y:S01]  /*e810*/  LDC R9, c[0x0][0x448] ;  /* 0x00011200ff097b82 */ /* 0x000e220000000800 */
[----:B------:R-:W-:Y:S01]  /*e820*/  ULDC.64 UR4, c[0x0][0x3f8] ;  /* 0x0000fe0000047ab9 */ /* 0x000fe20000000a00 */
[----:B------:R-:W-:Y:S01]  /*e830*/  ULDC.64 UR6, c[0x0][0x408] ;  /* 0x0001020000067ab9 */ /* 0x000fe20000000a00 */
[----:B------:R-:W-:Y:S02]  /*e840*/  IMAD.MOV.U32 R25, RZ, RZ, R33 ;  /* 0x000000ffff197224 */ /* 0x000fe400078e0021 */
[----:B------:R-:W-:Y:S01]  /*e850*/  IMAD.MOV.U32 R27, RZ, RZ, R29 ;  /* 0x000000ffff1b7224 */ /* 0x000fe200078e001d */
[----:B0-----:R-:W-:-:S13]  /*e860*/  ISETP.NE.AND P0, PT, R9, 0x1, PT ;  /* 0x000000010900780c */ /* 0x001fda0003f05270 */
[----:B------:R-:W0:Y:S08]  /*e870*/  @P0 LDC R4, c[0x0][0x44c] ;  /* 0x00011300ff040b82 */ /* 0x000e300000000800 */
[----:B------:R-:W1:Y:S01]  /*e880*/  @P0 LDC R5, c[0x0][0x450] ;  /* 0x00011400ff050b82 */ /* 0x000e620000000800 */
[----:B0-----:R-:W-:-:S05]  /*e890*/  @P0 IMAD.HI.U32 R4, R3, R4, RZ ;  /* 0x0000000403040227 */ /* 0x001fca00078e00ff */
[----:B-1----:R-:W-:-:S04]  /*e8a0*/  @P0 SHF.R.U32.HI R3, RZ, R5, R4 ;  /* 0x00000005ff030219 */ /* 0x002fc80000011604 */
        /* <DEDUP_REMOVED lines=12> */
[----:B------:R-:W-:-:S02]  /*e970*/  LEA R20, P1, R26, UR6, 0x1 ;  /* 0x000000061a147c11 */ /* 0x000fc4000f8208ff */
[----:B------:R-:W-:Y:S02]  /*e980*/  IADD3 R3, R27, R3, RZ ;  /* 0x000000031b037210 */ /* 0x000fe40007ffe0ff */
[----:B------:R-:W-:Y:S02]  /*e990*/  LEA.HI.X R72, R24, UR5, R5, 0x1, P0 ;  /* 0x0000000518487c11 */ /* 0x000fe400080f0c05 */
[----:B------:R-:W-:Y:S01]  /*e9a0*/  LEA.HI.X R73, R26, UR7, R3, 0x1, P1 ;  /* 0x000000071a497c11 */ /* 0x000fe200088f0c03 */
[----:B------:R-:W-:Y:S06]  /*e9b0*/  BRA.DIV UR4, `(.L_x_1694) ;  /* 0x000001fa04307947 */ /* 0x000fec000b800000 */
[----:B------:R0:W1:Y:S04]  /*e9c0*/  SHFL.IDX PT, R5, R72, RZ, 0x181f ;  /* 0x00181fff48057589 */ /* 0x00006800000e0000 */
[----:B------:R0:W2:Y:S04]  /*e9d0*/  SHFL.IDX PT, R8, R21, RZ, 0x181f ;  /* 0x00181fff15087589 */ /* 0x0000a800000e0000 */
[----:B------:R0:W3:Y:S04]  /*e9e0*/  SHFL.IDX PT, R7, R73, RZ, 0x181f ;  /* 0x00181fff49077589 */ /* 0x0000e800000e0000 */
[----:B------:R0:W4:Y:S02]  /*e9f0*/  SHFL.IDX PT, R14, R20, RZ, 0x181f ;  /* 0x00181fff140e7589 */ /* 0x00012400000e0000 */
.L_x_2062:
        /* <DEDUP_REMOVED lines=12> */
[----:B------:R-:W2:Y:S01]  /*eac0*/  LDL R4, [R1+0x48] ;  /* 0x0000480001047983 */ /* 0x000ea20000100800 */
[----:B------:R-:W-:Y:S01]  /*ead0*/  ULDC UR4, c[0x0][0x3f4] ;  /* 0x0000fd0000047ab9 */ /* 0x000fe20000000800 */
[----:B-1----:R-:W-:Y:S01]  /*eae0*/  IMAD.MOV.U32 R9, RZ, RZ, R5 ;  /* 0x000000ffff097224 */ /* 0x002fe200078e0005 */
[----:B------:R-:W-:Y:S02]  /*eaf0*/  ISETP.GE.AND P2, PT, R18, UR4, PT ;  /* 0x0000000412007c0c */ /* 0x000fe4000bf46270 */
[----:B------:R-:W-:Y:S02]  /*eb00*/  CS2R R56, SRZ ;  /* 0x0000000000387805 */ /* 0x000fe4000001ff00 */
[----:B------:R-:W-:Y:S02]  /*eb10*/  ISETP.GE.AND P3, PT, R226, UR4, PT ;  /* 0x00000004e2007c0c */ /* 0x000fe4000bf66270 */
[----:B------:R-:W-:Y:S01]  /*eb20*/  CS2R R58, SRZ ;  /* 0x00000000003a7805 */ /* 0x000fe2000001ff00 */
[----:B------:R-:W-:-:S06]  /*eb30*/  ULDC.64 UR6, c[0x0][0x208] ;  /* 0x0000820000067ab9 */ /* 0x000fcc0000000a00 */
[C---:B------:R-:W-:Y:S01]  /*eb40*/  @!P2 IMAD.SHL.U32 R11, R18.reuse, 0x2, RZ ;  /* 0x00000002120ba824 */ /* 0x040fe200078e00ff */
[----:B------:R-:W-:-:S04]  /*eb50*/  @!P2 SHF.L.U64.HI R12, R18, 0x1, R19 ;  /* 0x00000001120ca819 */ /* 0x000fc80000010213 */
[----:B----4-:R-:W-:Y:S02]  /*eb60*/  @!P2 IADD3 R6, P1, R14, R11, RZ ;  /* 0x0000000b0e06a210 */ /* 0x010fe40007f3e0ff */
[----:B------:R-:W-:Y:S02]  /*eb70*/  CS2R R68, SRZ ;  /* 0x0000000000447805 */ /* 0x000fe4000001ff00 */
[----:B------:R-:W-:Y:S02]  /*eb80*/  CS2R R70, SRZ ;  /* 0x0000000000467805 */ /* 0x000fe4000001ff00 */
[----:B------:R-:W-:Y:S02]  /*eb90*/  CS2R R60, SRZ ;  /* 0x00000000003c7805 */ /* 0x000fe4000001ff00 */
[----:B------:R-:W-:Y:S02]  /*eba0*/  CS2R R62, SRZ ;  /* 0x00000000003e7805 */ /* 0x000fe4000001ff00 */
[----:B------:R-:W-:-:S02]  /*ebb0*/  CS2R R66, SRZ ;  /* 0x0000000000427805 */ /* 0x000fc4000001ff00 */
[----:B------:R-:W-:Y:S01]  /*ebc0*/  CS2R R64, SRZ ;  /* 0x0000000000407805 */ /* 0x000fe2000001ff00 */
[----:B--2---:R-:W-:Y:S01]  /*ebd0*/  @!P3 IMAD.SHL.U32 R13, R4, 0x8, RZ ;  /* 0x00000008040db824 */ /* 0x004fe200078e00ff */
[----:B------:R-:W-:-:S03]  /*ebe0*/  @!P2 IADD3 R4, P0, R8, R11, RZ ;  /* 0x0000000b0804a210 */ /* 0x000fc60007f1e0ff */
[----:B------:R-:W-:-:S04]  /*ebf0*/  @!P3 IMAD.WIDE R10, R13, 0x2, R8 ;  /* 0x000000020d0ab825 */ /* 0x000fc800078e0208 */
[----:B------:R-:W-:Y:S01]  /*ec00*/  IMAD.MOV.U32 R8, RZ, RZ, R14 ;  /* 0x000000ffff087224 */ /* 0x000fe200078e000e */
[----:B------:R1:W5:Y:S01]  /*ec10*/  @!P3 LD.E.128 R56, desc[UR6][R10.64] ;  /* 0x000000060a38b980 */ /* 0x000362000c101d00 */
[----:B---3--:R-:W-:Y:S02]  /*ec20*/  IMAD.MOV.U32 R9, RZ, RZ, R7 ;  /* 0x000000ffff097224 */ /* 0x008fe400078e0007 */
[----:B------:R-:W-:Y:S02]  /*ec30*/  @!P2 IMAD.X R5, R5, 0x1, R12, P0 ;  /* 0x000000010505a824 */ /* 0x000fe400000e060c */
[----:B------:R-:W-:-:S03]  /*ec40*/  @!P3 IMAD.WIDE R8, R13, 0x2, R8 ;  /* 0x000000020d08b825 */ /* 0x000fc600078e0208 */
[----:B------:R1:W5:Y:S01]  /*ec50*/  @!P2 LD.E.128 R60, desc[UR6][R4.64] ;  /* 0x00000006043ca980 */ /* 0x000362000c101d00 */
[----:B------:R-:W-:-:S03]  /*ec60*/  @!P2 IMAD.X R7, R7, 0x1, R12, P1 ;  /* 0x000000010707a824 */ /* 0x000fc600008e060c */
[----:B------:R1:W5:Y:S04]  /*ec70*/  @!P3 LD.E.128 R68, desc[UR6][R8.64] ;  /* 0x000000060844b980 */ /* 0x000368000c101d00 */
[----:B------:R1:W5:Y:S02]  /*ec80*/  @!P2 LD.E.128 R64, desc[UR6][R6.64] ;  /* 0x000000060640a980 */ /* 0x000364000c101d00 */
.L_x_1696:
[----:B------:R-:W-:Y:S05]  /*ec90*/  BSYNC B1 ;  /* 0x0000000000017941 */ /* 0x000fea0003800000 */
.L_x_1695:
[----:B-1---5:R-:W-:Y:S01]  /*eca0*/  IMAD.MOV.U32 R4, RZ, RZ, R68 ;  /* 0x000000ffff047224 */ /* 0x022fe200078e0044 */
[----:B------:R-:W-:Y:S01]  /*ecb0*/  MOV R5, R69 ;  /* 0x0000004500057202 */ /* 0x000fe20000000f00 */
[----:B---3--:R-:W-:Y:S01]  /*ecc0*/  IMAD.MOV.U32 R7, RZ, RZ, R67 ;  /* 0x000000ffff077224 */ /* 0x008fe200078e0043 */
        /* <DEDUP_REMOVED lines=17> */
[----:B------:R-:W-:Y:S02]  /*ede0*/  CS2R R52, SRZ ;  /* 0x0000000000347805 */ /* 0x000fe4000001ff00 */
[----:B------:R-:W-:Y:S02]  /*edf0*/  MOV R6, R62 ;  /* 0x0000003e00067202 */ /* 0x000fe40000000f00 */
        /* <DEDUP_REMOVED lines=10> */
[----:B------:R-:W-:Y:S02]  /*eea0*/  PRMT R117, R6, 0x7610, R117 ;  /* 0x0000761006757816 */ /* 0x000fe40000000075 */
[----:B------:R-:W-:Y:S01]  /*eeb0*/  PRMT R116, R116, 0x5410, R7 ;  /* 0x0000541074747816 */ /* 0x000fe20000000007 */
[----:B------:R-:W-:Y:S06]  /*eec0*/  BRA.DIV UR4, `(.L_x_1697) ;  /* 0x000001f6045c7947 */ /* 0x000fec000b800000 */
[----:B------:R1:W3:Y:S04]  /*eed0*/  SHFL.IDX PT, R5, R72, 0x1, 0x181f ;  /* 0x00381f0048057f89 */ /* 0x0002e800000e0000 */
[----:B--2---:R1:W2:Y:S04]  /*eee0*/  SHFL.IDX PT, R8, R21, 0x1, 0x181f ;  /* 0x00381f0015087f89 */ /* 0x0042a800000e0000 */
[----:B------:R1:W0:Y:S04]  /*eef0*/  SHFL.IDX PT, R7, R73, 0x1, 0x181f ;  /* 0x00381f0049077f89 */ /* 0x00022800000e0000 */
[----:B----4-:R1:W4:Y:S02]  /*ef00*/  SHFL.IDX PT, R14, R20, 0x1, 0x181f ;  /* 0x00381f00140e7f89 */ /* 0x01032400000e0000 */
.L_x_2068:
        /* <DEDUP_REMOVED lines=11> */
[----:B------:R-:W4:Y:S01]  /*efc0*/  LDL R6, [R1+0x48] ;  /* 0x0000480001067983 */ /* 0x000f220000100800 */
[----:B------:R-:W-:Y:S01]  /*efd0*/  ULDC UR4, c[0x0][0x3f4] ;  /* 0x0000fd0000047ab9 */ /* 0x000fe20000000800 */
[----:B---3--:R-:W-:Y:S01]  /*efe0*/  IMAD.MOV.U32 R9, RZ, RZ, R5 ;  /* 0x000000ffff097224 */ /* 0x008fe200078e0005 */
[----:B------:R-:W-:Y:S02]  /*eff0*/  ISETP.GE.AND P2, PT, R18, UR4, PT ;  /* 0x0000000412007c0c */ /* 0x000fe4000bf46270 */
[----:B------:R-:W-:Y:S02]  /*f000*/  CS2R R40, SRZ ;  /* 0x0000000000287805 */ /* 0x000fe4000001ff00 */
[----:B------:R-:W-:Y:S02]  /*f010*/  ISETP.GE.AND P3, PT, R226, UR4, PT ;  /* 0x00000004e2007c0c */ /* 0x000fe4000bf66270 */
[----:B------:R-:W-:Y:S01]  /*f020*/  CS2R R42, SRZ ;  /* 0x00000000002a7805 */ /* 0x000fe2000001ff00 */
[----:B------:R-:W-:-:S06]  /*f030*/  ULDC.64 UR6, c[0x0][0x208] ;  /* 0x0000820000067ab9 */ /* 0x000fcc0000000a00 */
[C---:B------:R-:W-:Y:S01]  /*f040*/  @!P2 IMAD.SHL.U32 R11, R18.reuse, 0x2, RZ ;  /* 0x00000002120ba824 */ /* 0x040fe200078e00ff */
[----:B------:R-:W-:-:S04]  /*f050*/  @!P2 SHF.L.U64.HI R12, R18, 0x1, R19 ;  /* 0x00000001120ca819 */ /* 0x000fc80000010213 */
[----:B--2---:R-:W-:Y:S02]  /*f060*/  @!P2 IADD3 R4, P0, R8, R11, RZ ;  /* 0x0000000b0804a210 */ /* 0x004fe40007f1e0ff */
[----:B------:R-:W-:Y:S02]  /*f070*/  CS2R R48, SRZ ;  /* 0x0000000000307805 */ /* 0x000fe4000001ff00 */
[----:B------:R-:W-:Y:S02]  /*f080*/  CS2R R50, SRZ ;  /* 0x0000000000327805 */ /* 0x000fe4000001ff00 */
[----:B------:R-:W-:Y:S02]  /*f090*/  CS2R R44, SRZ ;  /* 0x00000000002c7805 */ /* 0x000fe4000001ff00 */
[----:B------:R-:W-:Y:S02]  /*f0a0*/  CS2R R46, SRZ ;  /* 0x00000000002e7805 */ /* 0x000fe4000001ff00 */
[----:B------:R-:W-:-:S02]  /*f0b0*/  CS2R R52, SRZ ;  /* 0x0000000000347805 */ /* 0x000fc4000001ff00 */
[----:B------:R-:W-:Y:S01]  /*f0c0*/  CS2R R54, SRZ ;  /* 0x0000000000367805 */ /* 0x000fe2000001ff00 */
[----:B------:R-:W-:-:S05]  /*f0d0*/  @!P2 IMAD.X R5, R5, 0x1, R12, P0 ;  /* 0x000000010505a824 */ /* 0x000fca00000e060c */
[----:B------:R2:W5:Y:S01]  /*f0e0*/  @!P2 LD.E.128 R44, desc[UR6][R4.64] ;  /* 0x00000006042ca980 */ /* 0x000562000c101d00 */
[----:B----4-:R-:W-:Y:S02]  /*f0f0*/  @!P3 SHF.L.U32 R13, R6, 0x3, RZ ;  /* 0x00000003060db819 */ /* 0x010fe400000006ff */
[----:B------:R-:W-:-:S03]  /*f100*/  @!P2 IADD3 R6, P1, R14, R11, RZ ;  /* 0x0000000b0e06a210 */ /* 0x000fc60007f3e0ff */
[----:B------:R-:W-:-:S04]  /*f110*/  @!P3 IMAD.WIDE R10, R13, 0x2, R8 ;  /* 0x000000020d0ab825 */ /* 0x000fc800078e0208 */
[----:B------:R-:W-:Y:S01]  /*f120*/  IMAD.MOV.U32 R8, RZ, RZ, R14 ;  /* 0x000000ffff087224 */ /* 0x000fe200078e000e */
[----:B------:R2:W5:Y:S01]  /*f130*/  @!P3 LD.E.128 R40, desc[UR6][R10.64] ;  /* 0x000000060a28b980 */ /* 0x000562000c101d00 */
[----:B0-----:R-:W-:Y:S02]  /*f140*/  IMAD.MOV.U32 R9, RZ, RZ, R7 ;  /* 0x000000ffff097224 */ /* 0x001fe400078e0007 */
[----:B------:R-:W-:Y:S02]  /*f150*/  @!P2 IMAD.X R7, R7, 0x1, R12, P1 ;  /* 0x000000010707a824 */ /* 0x000fe400008e060c */
[----:B------:R-:W-:-:S03]  /*f160*/  @!P3 IMAD.WIDE R8, R13, 0x2, R8 ;  /* 0x000000020d08b825 */ /* 0x000fc600078e0208 */
[----:B------:R2:W5:Y:S04]  /*f170*/  @!P2 LD.E.128 R52, desc[UR6][R6.64] ;  /* 0x000000060634a980 */ /* 0x000568000c101d00 */
[----:B------:R2:W5:Y:S02]  /*f180*/  @!P3 LD.E.128 R48, desc[UR6][R8.64] ;  /* 0x000000060830b980 */ /* 0x000564000c101d00 */
.L_x_1699:
[----:B------:R-:W-:Y:S05]  /*f190*/  BSYNC B1 ;  /* 0x0000000000017941 */ /* 0x000fea0003800000 */
.L_x_1698:
[----:B--2--5:R-:W-:Y:S01]  /*f1a0*/  IMAD.MOV.U32 R4, RZ, RZ, R52 ;  /* 0x000000ffff047224 */ /* 0x024fe200078e0034 */
[----:B------:R-:W-:Y:S01]  /*f1b0*/  UMOV UR4, 0xffffffff ;  /* 0xffffffff00047882 */ /* 0x000fe20000000000 */
[----:B---3--:R-:W-:Y:S02]  /*f1c0*/  IMAD.MOV.U32 R5, RZ, RZ, R53 ;  /* 0x000000ffff057224 */ /* 0x008fe400078e0035 */
[----:B------:R-:W-:Y:S02]  /*f1d0*/  IMAD.MOV.U32 R6, RZ, RZ, R54 ;  /* 0x000000ffff067224 */ /* 0x000fe400078e0036 */
[----:B0-----:R-:W-:Y:S01]  /*f1e0*/  IMAD.MOV.U32 R7, RZ, RZ, R55 ;  /* 0x000000ffff077224 */ /* 0x001fe200078e0037 */
[----:B------:R-:W-:Y:S01]  /*f1f0*/  PRMT R115, R5, 0x7610, R115 ;  /* 0x0000761005737816 */ /* 0x000fe20000000073 */
[----:B------:R-:W-:Y:S01]  /*f200*/  IMAD.MOV.U32 R5, RZ, RZ, R49 ;  /* 0x000000ffff057224 */ /* 0x000fe200078e0031 */
[----:B------:R-:W-:Y:S01]  /*f210*/  PRMT R112, R4, 0x5410, R6 ;  /* 0x0000541004707816 */ /* 0x000fe20000000006 */
[----:B------:R-:W-:Y:S01]  /*f220*/  IMAD.MOV.U32 R6, RZ, RZ, R50 ;  /* 0x000000ffff067224 */ /* 0x000fe200078e0032 */
[----:B------:R-:W-:Y:S01]  /*f230*/  PRMT R113, R7, 0x7610, R113 ;  /* 0x0000761007717816 */ /* 0x000fe20000000071 */
[----:B------:R-:W-:Y:S01]  /*f240*/  IMAD.MOV.U32 R7, RZ, RZ, R51 ;  /* 0x000000ffff077224 */ /* 0x000fe200078e0033 */
[----:B------:R-:W-:-:S04]  /*f250*/  MOV R4, R48 ;  /* 0x0000003000047202 */ /* 0x000fc80000000f00 */
        /* <DEDUP_REMOVED lines=8> */
[----:B------:R-:W-:Y:S01]  /*f2e0*/  PRMT R114, R4, 0x5410, R7 ;  /* 0x0000541004727816 */ /* 0x000fe20000000007 */
[----:B------:R-:W-:Y:S01]  /*f2f0*/  IMAD.MOV.U32 R4, RZ, RZ, R40 ;  /* 0x000000ffff047224 */ /* 0x000fe200078e0028 */
[----:B------:R-:W-:Y:S01]  /*f300*/  PRMT R115, R115, 0x5410, R5 ;  /* 0x0000541073737816 */ /* 0x000fe20000000005 */
[----:B------:R-:W-:Y:S01]  /*f310*/  IMAD.MOV.U32 R7, RZ, RZ, R43 ;  /* 0x000000ffff077224 */ /* 0x000fe200078e002b */
[----:B------:R-:W-:-:S04]  /*f320*/  MOV R5, R41 ;  /* 0x0000002900057202 */ /* 0x000fc80000000f00 */
[----:B------:R-:W-:Y:S02]  /*f330*/  PRMT R110, R4, 0x5410, R5 ;  /* 0x00005410046e7816 */ /* 0x000fe40000000005 */
[----:B------:R-:W-:Y:S01]  /*f340*/  PRMT R111, R6, 0x5410, R7 ;  /* 0x00005410066f7816 */ /* 0x000fe20000000007 */
[----:B------:R-:W-:Y:S06]  /*f350*/  BRA.DIV UR4, `(.L_x_1700) ;  /* 0x000001f204a87947 */ /* 0x000fec000b800000 */
[----:B------:R0:W2:Y:S04]  /*f360*/  SHFL.IDX PT, R5, R72, 0x2, 0x181f ;  /* 0x00581f0048057f89 */ /* 0x0000a800000e0000 */
[----:B------:R0:W3:Y:S04]  /*f370*/  SHFL.IDX PT, R8, R21, 0x2, 0x181f ;  /* 0x00581f0015087f89 */ /* 0x0000e800000e0000 */
[----:B------:R0:W0:Y:S04]  /*f380*/  SHFL.IDX PT, R7, R73, 0x2, 0x181f ;  /* 0x00581f0049077f89 */ /* 0x00002800000e0000 */
[----:B----4-:R4:W0:Y:S02]  /*f390*/  SHFL.IDX PT, R14, R20, 0x2, 0x181f ;  /* 0x00581f00140e7f89 */ /* 0x01082400000e0000 */
.L_x_2074:
        /* <DEDUP_REMOVED lines=12> */
[----:B------:R-:W4:Y:S01]  /*f460*/  LDL R6, [R1+0x48] ;  /* 0x0000480001067983 */ /* 0x000f220000100800 */
[----:B------:R-:W-:Y:S01]  /*f470*/  ULDC UR4, c[0x0][0x3f4] ;  /* 0x0000fd0000047ab9 */ /* 0x000fe20000000800 */
[----:B--2---:R-:W-:Y:S01]  /*f480*/  IMAD.MOV.U32 R9, RZ, RZ, R5 ;  /* 0x000000ffff097224 */ /* 0x004fe200078e0005 */
[----:B------:R-:W-:Y:S02]  /*f490*/  ISETP.GE.AND P2, PT, R18, UR4, PT ;  /* 0x0000000412007c0c */ /* 0x000fe4000bf46270 */
[----:B------:R-:W-:Y:S02]  /*f4a0*/  CS2R R24, SRZ ;  /* 0x0000000000187805 */ /* 0x000fe4000001ff00 */
[----:B------:R-:W-:Y:S02]  /*f4b0*/  ISETP.GE.AND P3, PT, R226, UR4, PT ;  /* 0x00000004e2007c0c */ /* 0x000fe4000bf66270 */
[----:B------:R-:W-:Y:S01]  /*f4c0*/  CS2R R26, SRZ ;  /* 0x00000000001a7805 */ /* 0x000fe2000001ff00 */
[----:B------:R-:W-:-:S06]  /*f4d0*/  ULDC.64 UR6, c[0x0][0x208] ;  /* 0x0000820000067ab9 */ /* 0x000fcc0000000a00 */
[C---:B------:R-:W-:Y:S01]  /*f4e0*/  @!P2 IMAD.SHL.U32 R11, R18.reuse, 0x2, RZ ;  /* 0x00000002120ba824 */ /* 0x040fe200078e00ff */
[----:B------:R-:W-:-:S04]  /*f4f0*/  @!P2 SHF.L.U64.HI R12, R18, 0x1, R19 ;  /* 0x00000001120ca819 */ /* 0x000fc80000010213 */
[----:B---3--:R-:W-:Y:S02]  /*f500*/  @!P2 IADD3 R4, P0, R8, R11, RZ ;  /* 0x0000000b0804a210 */ /* 0x008fe40007f1e0ff */
[----:B------:R-:W-:Y:S02]  /*f510*/  CS2R R32, SRZ ;  /* 0x0000000000207805 */ /* 0x000fe4000001ff00 */
[----:B------:R-:W-:Y:S02]  /*f520*/  CS2R R34, SRZ ;  /* 0x0000000000227805 */ /* 0x000fe4000001ff00 */
[----:B------:R-:W-:Y:S02]  /*f530*/  CS2R R28, SRZ ;  /* 0x00000000001c7805 */ /* 0x000fe4000001ff00 */
[----:B------:R-:W-:Y:S02]  /*f540*/  CS2R R30, SRZ ;  /* 0x00000000001e7805 */ /* 0x000fe4000001ff00 */
[----:B------:R-:W-:-:S02]  /*f550*/  CS2R R36, SRZ ;  /* 0x0000000000247805 */ /* 0x000fc4000001ff00 */
[----:B------:R-:W-:Y:S02]  /*f560*/  CS2R R38, SRZ ;  /* 0x0000000000267805 */ /* 0x000fe4000001ff00 */
[----:B------:R-:W-:-:S05]  /*f570*/  @!P2 IADD3.X R5, R5, R12, RZ, P0, !PT ;  /* 0x0000000c0505a210 */ /* 0x000fca00007fe4ff */
[----:B------:R2:W5:Y:S01]  /*f580*/  @!P2 LD.E.128 R28, desc[UR6][R4.64] ;  /* 0x00000006041ca980 */ /* 0x000562000c101d00 */
[----:B----4-:R-:W-:Y:S01]  /*f590*/  @!P3 IMAD.SHL.U32 R13, R6, 0x8, RZ ;  /* 0x00000008060db824 */ /* 0x010fe200078e00ff */
[----:B0-----:R-:W-:-:S03]  /*f5a0*/  @!P2 IADD3 R6, P1, R14, R11, RZ ;  /* 0x0000000b0e06a210 */ /* 0x001fc60007f3e0ff */
[----:B------:R-:W-:-:S04]  /*f5b0*/  @!P3 IMAD.WIDE R10, R13, 0x2, R8 ;  /* 0x000000020d0ab825 */ /* 0x000fc800078e0208 */
[----:B------:R-:W-:Y:S01]  /*f5c0*/  IMAD.MOV.U32 R8, RZ, RZ, R14 ;  /* 0x000000ffff087224 */ /* 0x000fe200078e000e */
[----:B------:R2:W5:Y:S01]  /*f5d0*/  @!P3 LD.E.128 R24, desc[UR6][R10.64] ;  /* 0x000000060a18b980 */ /* 0x000562000c101d00 */
[----:B------:R-:W-:Y:S02]  /*f5e0*/  IMAD.MOV.U32 R9, RZ, RZ, R7 ;  /* 0x000000ffff097224 */ /* 0x000fe400078e0007 */
[----:B------:R-:W-:Y:S02]  /*f5f0*/  @!P2 IMAD.X R7, R7, 0x1, R12, P1 ;  /* 0x000000010707a824 */ /* 0x000fe400008e060c */
[----:B------:R-:W-:-:S03]  /*f600*/  @!P3 IMAD.WIDE R8, R13, 0x2, R8 ;  /* 0x000000020d08b825 */ /* 0x000fc600078e0208 */
[----:B------:R2:W5:Y:S04]  /*f610*/  @!P2 LD.E.128 R36, desc[UR6][R6.64] ;  /* 0x000000060624a980 */ /* 0x000568000c101d00 */
[----:B------:R2:W5:Y:S02]  /*f620*/  @!P3 LD.E.128 R32, desc[UR6][R8.64] ;  /* 0x000000060820b980 */ /* 0x000564000c101d00 */
.L_x_1702:
[----:B------:R-:W-:Y:S05]  /*f630*/  BSYNC B1 ;  /* 0x0000000000017941 */ /* 0x000fea0003800000 */
.L_x_1701:
[----:B--2--5:R-:W-:Y:S01]  /*f640*/  IMAD.MOV.U32 R4, RZ, RZ, R36 ;  /* 0x000000ffff047224 */ /* 0x024fe200078e0024 */
[----:B------:R-:W-:Y:S01]  /*f650*/  UMOV UR4, 0xffffffff ;  /* 0xffffffff00047882 */ /* 0x000fe20000000000 */
[----:B------:R-:W-:Y:S02]  /*f660*/  IMAD.MOV.U32 R5, RZ, RZ, R37 ;  /* 0x000000ffff057224 */ /* 0x000fe400078e0025 */
[----:B------:R-:W-:Y:S02]  /*f670*/  IMAD.MOV.U32 R6, RZ, RZ, R38 ;  /* 0x000000ffff067224 */ /* 0x000fe400078e0026 */
[----:B0-----:R-:W-:Y:S01]  /*f680*/  IMAD.MOV.U32 R7, RZ, RZ, R39 ;  /* 0x000000ffff077224 */ /* 0x001fe200078e0027 */
        /* <DEDUP_REMOVED lines=17> */
[----:B------:R-:W-:-:S03]  /*f7a0*/  IMAD.MOV.U32 R7, RZ, RZ, R24 ;  /* 0x000000ffff077224 */ /* 0x000fc600078e0018 */
[----:B------:R-:W-:Y:S02]  /*f7b0*/  PRMT R96, R5, 0x5410, R4 ;  /* 0x0000541005607816 */ /* 0x000fe40000000004 */
[----:B------:R-:W-:Y:S02]  /*f7c0*/  CS2R R4, SRZ ;  /* 0x0000000000047805 */ /* 0x000fe4000001ff00 */
[----:B------:R-:W-:Y:S01]  /*f7d0*/  PRMT R95, R7, 0x5410, R6 ;  /* 0x00005410075f7816 */ /* 0x000fe20000000006 */
[----:B------:R-:W-:Y:S06]  /*f7e0*/  BRA.DIV UR4, `(.L_x_1703) ;  /* 0x000001ee04f47947 */ /* 0x000fec000b800000 */
[----:B------:R0:W2:Y:S04]  /*f7f0*/  SHFL.IDX PT, R77, R72, 0x3, 0x181f ;  /* 0x00781f00484d7f89 */ /* 0x0000a800000e0000 */
[----:B-1----:R-:W1:Y:S04]  /*f800*/  SHFL.IDX PT, R21, R21, 0x3, 0x181f ;  /* 0x00781f0015157f89 */ /* 0x002e6800000e0000 */
[----:B------:R0:W0:Y:S04]  /*f810*/  SHFL.IDX PT, R80, R73, 0x3, 0x181f ;  /* 0x00781f0049507f89 */ /* 0x00002800000e0000 */
[----:B------:R0:W0:Y:S02]  /*f820*/  SHFL.IDX PT, R78, R20, 0x3, 0x181f ;  /* 0x00781f00144e7f89 */ /* 0x00002400000e0000 */
.L_x_2080:
[----:B------:R-:W5:Y:S01]  /*f830*/  LDL R12, [R1+0x54] ;  /* 0x00005400010c7983 */ /* 0x000f620000100800 */
[----:B------:R-:W-:Y:S01]  /*f840*/  IADD3 R0, R0, 0x60, RZ ;  /* 0x0000006000007810 */ /* 0x000fe20007ffe0ff */
[----:B------:R-:W-:Y:S01]  /*f850*/  BSSY B1, `(.L_x_1704) ;  /* 0x000002c000017945 */ /* 0x000fe20003800000 */
[----:B------:R-:W-:Y:S02]  /*f860*/  CS2R R6, SRZ ;  /* 0x0000000000067805 */ /* 0x000fe4000001ff00 */
[----:B---3--:R-:W-:Y:S02]  /*f870*/  CS2R R8, SRZ ;  /* 0x0000000000087805 */ /* 0x008fe4000001ff00 */
[----:B------:R-:W-:Y:S02]  /*f880*/  ISETP.GE.AND P0, PT, R0, R3, PT ;  /* 0x000000030000720c */ /* 0x000fe40003f06270 */
[----:B------:R-:W-:Y:S02]  /*f890*/  CS2R R10, SRZ ;  /* 0x00000000000a7805 */ /* 0x000fe4000001ff00 */
[----:B------:R-:W-:-:S02]  /*f8a0*/  CS2R R14, SRZ ;  /* 0x00000000000e7805 */ /* 0x000fc4000001ff00 */
[----:B0-----:R-:W-:Y:S02]  /*f8b0*/  CS2R R72, SRZ ;  /* 0x0000000000487805 */ /* 0x001fe4000001ff00 */
[----:B------:R-:W-:Y:S02]  /*f8c0*/  CS2R R74, SRZ ;  /* 0x00000000004a7805 */ /* 0x000fe4000001ff00 */
[----:B-----5:R-:W-:-:S04]  /*f8d0*/  LEA.HI R81, R12, R12, RZ, 0x1 ;  /* 0x0000000c0c517211 */ /* 0x020fc800078f08ff */
[----:B------:R-:W-:-:S05]  /*f8e0*/  LOP3.LUT R81, R81, 0xfffffffe, RZ, 0xc0, !PT ;  /* 0xfffffffe51517812 */ /* 0x000fca00078ec0ff */
[----:B------:R-:W-:Y:S01]  /*f8f0*/  IMAD.IADD R81, R12, 0x1, -R81 ;  /* 0x000000010c517824 */ /* 0x000fe200078e0a51 */
[----:B------:R-:W-:-:S04]  /*f900*/  CS2R R12, SRZ ;  /* 0x00000000000c7805 */ /* 0x000fc8000001ff00 */
[----:B------:R-:W-:Y:S01]  /*f910*/  SHF.L.U32 R81, R81, 0x1f, RZ ;  /* 0x0000001f51517819 */ /* 0x000fe200000006ff */
[----:B------:R-:W-:Y:S06]  /*f920*/  @P0 BRA `(.L_x_1705) ;  /* 0x0000000000780947 */ /* 0x000fec0003800000 */
[----:B----4-:R-:W3:Y:S01]  /*f930*/  LDL R20, [R1+0x48] ;  /* 0x0000480001147983 */ /* 0x010ee20000100800 */
[----:B------:R-:W-:Y:S01]  /*f940*/  ULDC UR4, c[0x0][0x3f4] ;  /* 0x0000fd0000047ab9 */ /* 0x000fe20000000800 */
[----:B-1----:R-:W-:Y:S01]  /*f950*/  IMAD.MOV.U32 R4, RZ, RZ, R21 ;  /* 0x000000ffff047224 */ /* 0x002fe200078e0015 */
[----:B------:R-:W-:Y:S01]  /*f960*/  ISETP.GE.AND P2, PT, R18, UR4, PT ;  /* 0x0000000412007c0c */ /* 0x000fe2000bf46270 */
[----:B--2---:R-:W-:Y:S01]  /*f970*/  IMAD.MOV.U32 R5, RZ, RZ, R77 ;  /* 0x000000ffff057224 */ /* 0x004fe200078e004d */
[----:B------:R-:W-:Y:S02]  /*f980*/  ISETP.GE.AND P3, PT, R226, UR4, PT ;  /* 0x00000004e2007c0c */ /* 0x000fe4000bf66270 */
[----:B------:R-:W-:Y:S02]  /*f990*/  CS2R R72, SRZ ;  /* 0x0000000000487805 */ /* 0x000fe4000001ff00 */
[----:B------:R-:W-:Y:S01]  /*f9a0*/  CS2R R74, SRZ ;  /* 0x00000000004a7805 */ /* 0x000fe2000001ff00 */
[----:B------:R-:W-:Y:S01]  /*f9b0*/  IMAD.MOV.U32 R6, RZ, RZ, R78 ;  /* 0x000000ffff067224 */ /* 0x000fe200078e004e */
[----:B------:R-:W-:Y:S01]  /*f9c0*/  ULDC.64 UR6, c[0x0][0x208] ;  /* 0x0000820000067ab9 */ /* 0x000fe20000000a00 */
[----:B------:R-:W-:-:S04]  /*f9d0*/  IMAD.MOV.U32 R7, RZ, RZ, R80 ;  /* 0x000000ffff077224 */ /* 0x000fc800078e0050 */
[C---:B------:R-:W-:Y:S01]  /*f9e0*/  @!P2 IMAD.SHL.U32 R76, R18.reuse, 0x2, RZ ;  /* 0x00000002124ca824 */ /* 0x040fe200078e00ff */
[----:B------:R-:W-:Y:S02]  /*f9f0*/  @!P2 SHF.L.U64.HI R0, R18, 0x1, R19 ;  /* 0x000000011200a819 */ /* 0x000fe40000010213 */
[----:B------:R-:W-:Y:S02]  /*fa00*/  CS2R R8, SRZ ;  /* 0x0000000000087805 */ /* 0x000fe4000001ff00 */
[----:B------:R-:W-:Y:S02]  /*fa10*/  CS2R R10, SRZ ;  /* 0x00000000000a7805 */ /* 0x000fe4000001ff00 */
[----:B------:R-:W-:Y:S02]  /*fa20*/  CS2R R12, SRZ ;  /* 0x00000000000c7805 */ /* 0x000fe4000001ff00 */
[----:B------:R-:W-:Y:S01]  /*fa30*/  CS2R R14, SRZ ;  /* 0x00000000000e7805 */ /* 0x000fe2000001ff00 */
[----:B---3--:R-:W-:Y:S01]  /*fa40*/  @!P3 IMAD.SHL.U32 R79, R20, 0x8, RZ ;  /* 0x00000008144fb824 */ /* 0x008fe200078e00ff */
[----:B------:R-:W-:-:S02]  /*fa50*/  @!P2 IADD3 R20, P0, R21, R76, RZ ;  /* 0x0000004c1514a210 */ /* 0x000fc40007f1e0ff */
[----:B------:R-:W-:Y:S01]  /*fa60*/  @!P2 IADD3 R76, P1, R78, R76, RZ ;  /* 0x0000004c4e4ca210 */ /* 0x000fe20007f3e0ff */
[----:B------:R-:W-:-:S04]  /*fa70*/  @!P3 IMAD.WIDE R4, R79, 0x2, R4 ;  /* 0x000000024f04b825 */ /* 0x000fc800078e0204 */
[----:B------:R-:W-:Y:S01]  /*fa80*/  @!P3 IMAD.WIDE R78, R79, 0x2, R6 ;  /* 0x000000024f4eb825 */ /* 0x000fe200078e0206 */
[----:B------:R0:W5:Y:S01]  /*fa90*/  @!P3 LD.E.128 R72, desc[UR6][R4.64] ;  /* 0x000000060448b980 */ /* 0x000162000c101d00 */
[----:B------:R-:W-:Y:S02]  /*faa0*/  CS2R R6, SRZ ;  /* 0x0000000000067805 */ /* 0x000fe4000001ff00 */
[----:B------:R-:W-:Y:S01]  /*fab0*/  @!P2 IMAD.X R21, R77, 0x1, R0, P0 ;  /* 0x000000014d15a824 */ /* 0x000fe200000e0600 */
[----:B------:R-:W-:Y:S01]  /*fac0*/  @!P2 IADD3.X R77, R80, R0, RZ, P1, !PT ;  /* 0x00000000504da210 */ /* 0x000fe20000ffe4ff */
[----:B------:R3:W5:Y:S04]  /*fad0*/  @!P3 LD.E.128 R8, desc[UR6][R78.64] ;  /* 0x000000064e08b980 */ /* 0x000768000c101d00 */
[----:B------:R3:W5:Y:S01]  /*fae0*/  @!P2 LD.E.128 R12, desc[UR6][R20.64] ;  /* 0x00000006140ca980 */ /* 0x000762000c101d00 */
[----:B0-----:R-:W-:-:S06]  /*faf0*/  CS2R R4, SRZ ;  /* 0x0000000000047805 */ /* 0x001fcc000001ff00 */
[----:B------:R3:W5:Y:S02]  /*fb00*/  @!P2 LD.E.128 R4, desc[UR6][R76.64] ;  /* 0x000000064c04a980 */ /* 0x000764000c101d00 */
.L_x_1705:
[----:B------:R-:W-:Y:S05]  /*fb10*/  BSYNC B1 ;  /* 0x0000000000017941 */ /* 0x000fea0003800000 */
.L_x_1704:
[----:B---3--:R-:W3:Y:S01]  /*fb20*/  LDL R78, [R1+0x14] ;  /* 0x00001400014e7983 */ /* 0x008ee20000100800 */
[----:B------:R-:W0:Y:S01]  /*fb30*/  SYNCS.PHASECHK.TRANS64.TRYWAIT P0, [R16+URZ+0x30800], R81 ;  /* 0x03080051100075a7 */ /* 0x000e22000800017f */
[----:B----45:R-:W-:Y:S01]  /*fb40*/  IMAD.MOV.U32 R20, RZ, RZ, R6 ;  /* 0x000000ffff147224 */ /* 0x030fe200078e0006 */
[----:B--2---:R-:W-:Y:S01]  /*fb50*/  MOV R77, R12 ;  /* 0x0000000c004d7202 */ /* 0x004fe20000000f00 */
[----:B------:R-:W-:Y:S01]  /*fb60*/  IMAD.MOV.U32 R0, RZ, RZ, R7 ;  /* 0x000000ffff007224 */ /* 0x000fe200078e0007 */
[----:B------:R-:W-:Y:S01]  /*fb70*/  BSSY B1, `(.L_x_1706) ;  /* 0x0000015000017945 */ /* 0x000fe20003800000 */
[----:B------:R-:W-:Y:S02]  /*fb80*/  IMAD.MOV.U32 R76, RZ, RZ, R4 ;  /* 0x000000ffff4c7224 */ /* 0x000fe400078e0004 */
[----:B-1----:R-:W-:Y:S01]  /*fb90*/  IMAD.MOV.U32 R21, RZ, RZ, R5 ;  /* 0x000000ffff157224 */ /* 0x002fe200078e0005 */
[----:B------:R-:W-:Y:S01]  /*fba0*/  PRMT R98, R20, 0x5410, R0 ;  /* 0x0000541014627816 */ /* 0x000fe20000000000 */
[----:B------:R-:W-:-:S02]  /*fbb0*/  IMAD.MOV.U32 R20, RZ, RZ, R10 ;  /* 0x000000ffff147224 */ /* 0x000fc400078e000a */
[----:B------:R-:W-:Y:S01]  /*fbc0*/  IMAD.MOV.U32 R0, RZ, RZ, R11 ;  /* 0x000000ffff007224 */ /* 0x000fe200078e000b */
[----:B------:R-:W-:Y:S01]  /*fbd0*/  PRMT R97, R76, 0x5410, R21 ;  /* 0x000054104c617816 */ /* 0x000fe20000000015 */
[----:B------:R-:W-:Y:S02]  /*fbe0*/  IMAD.MOV.U32 R21, RZ, RZ, R8 ;  /* 0x000000ffff157224 */ /* 0x000fe400078e0008 */
[----:B------:R-:W-:Y:S01]  /*fbf0*/  IMAD.MOV.U32 R76, RZ, RZ, R9 ;  /* 0x000000ffff4c7224 */ /* 0x000fe200078e0009 */
[----:B------:R-:W-:Y:S01]  /*fc00*/  PRMT R84, R20, 0x5410, R0 ;  /* 0x0000541014547816 */ /* 0x000fe20000000000 */
[----:B------:R-:W-:Y:S02]  /*fc10*/  IMAD.MOV.U32 R20, RZ, RZ, R14 ;  /* 0x000000ffff147224 */ /* 0x000fe400078e000e */
[----:B------:R-:W-:Y:S01]  /*fc20*/  IMAD.MOV.U32 R0, RZ, RZ, R15 ;  /* 0x000000ffff007224 */ /* 0x000fe200078e000f */
[----:B------:R-:W-:Y:S01]  /*fc30*/  PRMT R21, R21, 0x5410, R76 ;  /* 0x0000541015157816 */ /* 0x000fe2000000004c */
[----:B------:R-:W-:-:S03]  /*fc40*/  IMAD.MOV.U32 R76, RZ, RZ, R13 ;  /* 0x000000ffff4c7224 */ /* 0x000fc600078e000d */
[----:B------:R-:W-:Y:S01]  /*fc50*/  PRMT R100, R20, 0x5410, R0 ;  /* 0x0000541014647816 */ /* 0x000fe20000000000 */
[----:B------:R-:W-:Y:S01]  /*fc60*/  IMAD.MOV.U32 R20, RZ, RZ, R72 ;  /* 0x000000ffff147224 */ /* 0x000fe200078e0048 */
[----:B------:R-:W-:Y:S01]  /*fc70*/  PRMT R99, R77, 0x5410, R76 ;  /* 0x000054104d637816 */ /* 0x000fe2000000004c */
[----:B------:R-:W-:-:S05]  /*fc80*/  IMAD.MOV.U32 R0, RZ, RZ, R73 ;  /* 0x000000ffff007224 */ /* 0x000fca00078e0049 */
[----:B------:R-:W-:Y:S02]  /*fc90*/  PRMT R85, R20, 0x5410, R0 ;  /* 0x0000541014557816 */ /* 0x000fe40000000000 */
[----:B---3--:R-:W-:Y:S01]  /*fca0*/  VIADDMNMX R0, R3, -R78, 0x80, PT ;  /* 0x0000008003007446 */ /* 0x008fe2000380094e */
[----:B0-----:R-:W-:Y:S06]  /*fcb0*/  @!P0 BRA `(.L_x_1707) ;  /* 0x000001ec00348947 */ /* 0x001fec0003800000 */
.L_x_2081:
[----:B------:R-:W-:Y:S05]  /*fcc0*/  BSYNC B1 ;  /* 0x0000000000017941 */ /* 0x000fea0003800000 */
.L_x_1706:
        /* <DEDUP_REMOVED lines=8> */
[C---:B------:R-:W-:Y:S01]  /*fd50*/  IMAD.SHL.U32 R121, R23.reuse, 0x40, RZ ;  /* 0x0000004017797824 */ /* 0x040fe200078e00ff */
[----:B------:R-:W-:Y:S01]  /*fd60*/  BSSY B2, `(.L_x_1710) ;  /* 0x0000068000027945 */ /* 0x000fe20003800000 */
[----:B------:R-:W-:-:S03]  /*fd70*/  SHF.L.U32 R122, R23, 0x6, RZ ;  /* 0x00000006177a7819 */ /* 0x000fc600000006ff */
[----:B------:R-:W-:-:S04]  /*fd80*/  LOP3.LUT R121, R121, 0x1c0, RZ, 0xc0, !PT ;  /* 0x000001c079797812 */ /* 0x000fc800078ec0ff */
[----:B------:R-:W-:Y:S02]  /*fd90*/  SHF.R.U32.HI R121, RZ, 0x3, R121 ;  /* 0x00000003ff797819 */ /* 0x000fe40000011679 */
[-C--:B--2---:R-:W-:Y:S02]  /*fda0*/  ISETP.GE.AND P0, PT, R18, R3.reuse, PT ;  /* 0x000000031200720c */ /* 0x084fe40003f06270 */
[----:B------:R-:W-:-:S11]  /*fdb0*/  ISETP.GE.AND P1, PT, R226, R3, PT ;  /* 0x00000003e200720c */ /* 0x000fd60003f26270 */
[----:B-1----:R-:W-:Y:S05]  /*fdc0*/  @P0 BRA `(.L_x_1711) ;  /* 0x0000000400840947 */ /* 0x002fea0003800000 */
[----:B------:R-:W2:Y:S04]  /*fdd0*/  LDL R76, [R1+0x44] ;  /* 0x00004400014c7983 */ /* 0x000ea80000100800 */
[----:B------:R-:W0:Y:S01]  /*fde0*/  LDL R123, [R1+0x30] ;  /* 0x00003000017b7983 */ /* 0x000e220000100800 */
[----:B------:R-:W-:Y:S01]  /*fdf0*/  HADD2.F32 R88, -RZ, R88.H0_H0 ;  /* 0x20000058ff587230 */ /* 0x000fe20000004100 */
[--C-:B------:R-:W-:Y:S01]  /*fe00*/  SHF.R.U32.HI R92, RZ, 0x10, R61.reuse ;  /* 0x00000010ff5c7819 */ /* 0x100fe2000001163d */
[----:B------:R-:W-:Y:S01]  /*fe10*/  HADD2.F32 R91, -RZ, R91.H0_H0 ;  /* 0x2000005bff5b7230 */ /* 0x000fe20000004100 */
[----:B------:R-:W-:Y:S01]  /*fe20*/  SHF.R.U64 R60, R60, 0x10, R61 ;  /* 0x000000103c3c7819 */ /* 0x000fe2000000123d */
[----:B------:R-:W-:Y:S01]  /*fe30*/  HADD2.F32 R61, -RZ, R102.H0_H0 ;  /* 0x20000066ff3d7230 */ /* 0x000fe20000004100 */
[----:B------:R-:W-:Y:S01]  /*fe40*/  SHF.R.U64 R64, R64, 0x10, R65 ;  /* 0x0000001040407819 */ /* 0x000fe20000001241 */
[----:B------:R-:W-:Y:S01]  /*fe50*/  HADD2.F32 R92, -RZ, R92.H0_H0 ;  /* 0x2000005cff5c7230 */ /* 0x000fe20000004100 */
[----:B------:R-:W-:Y:S01]  /*fe60*/  SHF.R.U64 R66, R66, 0x10, R67 ;  /* 0x0000001042427819 */ /* 0x000fe20000001243 */
[----:B------:R-:W-:Y:S01]  /*fe70*/  HADD2.F32 R60, -RZ, R60.H0_H0 ;  /* 0x2000003cff3c7230 */ /* 0x000fe20000004100 */
[----:B------:R-:W-:Y:S01]  /*fe80*/  SHF.R.U64 R62, R62, 0x10, R63 ;  /* 0x000000103e3e7819 */ /* 0x000fe2000000123f */
[----:B------:R-:W-:-:S02]  /*fe90*/  HADD2.F32 R64, -RZ, R64.H0_H0 ;  /* 0x20000040ff407230 */ /* 0x000fc40000004100 */
[----:B------:R-:W-:Y:S02]  /*fea0*/  HADD2.F32 R66, -RZ, R66.H0_H0 ;  /* 0x20000042ff427230 */ /* 0x000fe40000004100 */
[----:B------:R-:W-:Y:S01]  /*feb0*/  HADD2.F32 R62, -RZ, R62.H0_H0 ;  /* 0x2000003eff3e7230 */ /* 0x000fe20000004100 */
[----:B--2---:R-:W-:-:S04]  /*fec0*/  LEA.HI R20, R3, R76, RZ, 0x1d ;  /* 0x0000004c03147211 */ /* 0x004fc800078fe8ff */
[----:B------:R-:W-:Y:S01]  /*fed0*/  SHF.R.S32.HI R76, RZ, 0x1f, R20 ;  /* 0x0000001fff4c7819 */ /* 0x000fe20000011414 */
[----:B------:R-:W-:Y:S01]  /*fee0*/  IMAD.SHL.U32 R77, R20, 0x8, RZ ;  /* 0x00000008144d7824 */ /* 0x000fe200078e00ff */
[----:B0-----:R-:W0:Y:S02]  /*fef0*/  LDS.128 R80, [R123] ;  /* 0x000000007b507984 */ /* 0x001e240000000c00 */
[----:B------:R-:W-:Y:S02]  /*ff00*/  LEA.HI R76, R76, R20, RZ, 0x3 ;  /* 0x000000144c4c7211 */ /* 0x000fe400078f18ff */
[----:B------:R-:W-:-:S03]  /*ff10*/  LOP3.LUT R20, R77, 0x38, RZ, 0xc0, !PT ;  /* 0x000000384d147812 */ /* 0x000fc600078ec0ff */
[----:B------:R-:W-:Y:S01]  /*ff20*/  IMAD.SHL.U32 R76, R76, 0x400, RZ ;  /* 0x000004004c4c7824 */ /* 0x000fe200078e00ff */
[----:B------:R-:W-:-:S04]  /*ff30*/  LOP3.LUT R20, R20, 0x1c0, R122, 0xf8, !PT ;  /* 0x000001c014147812 */ /* 0x000fc800078ef87a */
[----:B------:R-:W-:Y:S02]  /*ff40*/  LOP3.LUT R20, R20, R121, RZ, 0x3c, !PT ;  /* 0x0000007914147212 */ /* 0x000fe400078e3cff */
[----:B------:R-:W-:-:S04]  /*ff50*/  LOP3.LUT R76, R76, 0x7fffe000, RZ, 0xc0, !PT ;  /* 0x7fffe0004c4c7812 */ /* 0x000fc800078ec0ff */
[----:B-----5:R-:W-:-:S05]  /*ff60*/  IADD3 R20, R20, R76, R120 ;  /* 0x0000004c14147210 */ /* 0x020fca0007ffe078 */
[----:B------:R-:W-:-:S05]  /*ff70*/  IMAD R20, R20, 0x2, R16 ;  /* 0x0000000214147824 */ /* 0x000fca00078e0210 */
[----:B------:R-:W1:Y:S01]  /*ff80*/  LDS.128 R76, [R20+0x10400] ;  /* 0x01040000144c7984 */ /* 0x000e620000000c00 */
[--C-:B0-----:R-:W-:Y:S02]  /*ff90*/  HADD2.F32 R87, -RZ, R81.reuse.H0_H0 ;  /* 0x20000051ff577230 */ /* 0x101fe40000004100 */
[----:B------:R-:W-:Y:S02]  /*ffa0*/  HADD2.F32 R81, -RZ, R81.H1_H1 ;  /* 0x30000051ff517230 */ /* 0x000fe40000004100 */
[--C-:B-1----:R-:W-:Y:S02]  /*ffb0*/  HADD2.F32 R89, -RZ, R77.reuse.H0_H0 ;  /* 0x2000004dff597230 */ /* 0x102fe40000004100 */
[----:B------:R-:W-:-:S03]  /*ffc0*/  HADD2.F32 R77, -RZ, R77.H1_H1 ;  /* 0x3000004dff4d7230 */ /* 0x000fc60000004100 */
[C---:B------:R-:W-:Y:S01]  /*ffd0*/  FMUL.FTZ R90, R89.reuse, R88 ;  /* 0x00000058595a7220 */ /* 0x040fe20000410000 */
[----:B------:R-:W-:-:S03]  /*ffe0*/  FMUL.FTZ R89, R89, R91 ;  /* 0x0000005b59597220 */ /* 0x000fc60000410000 */
[C---:B------:R-:W-:Y:S01]  /*fff0*/  FFMA.FTZ R91, R87.reuse, R91, -R90 ;  /* 0x0000005b575b7223 */ /* 0x040fe2000001085a */
[----:B------:R-:W-:Y:S01]  /*10000*/  SHF.R.U32.HI R90, RZ, 0x10, R65 ;  /* 0x00000010ff5a7819 */ /* 0x000fe20000011641 */
[----:B------:R-:W-:Y:S01]  /*10010*/  FFMA.FTZ R87, R87, R88, R89 ;  /* 0x0000005857577223 */ /* 0x000fe20000010059 */
[----:B------:R-:W-:Y:S02]  /*10020*/  HADD2.F32 R89, -RZ, R101.H1_H1 ;  /* 0x30000065ff597230 */ /* 0x000fe40000004100 */
[----:B------:R-:W-:Y:S02]  /*10030*/  HADD2.F32 R65, -RZ, R103.H0_H0 ;  /* 0x20000067ff417230 */ /* 0x000fe40000004100 */
[----:B------:R-:W-:-:S05]  /*10040*/  HADD2.F32 R90, -RZ, R90.H0_H0 ;  /* 0x2000005aff5a7230 */ /* 0x000fca0000004100 */
[C---:B------:R-:W-:Y:S01]  /*10050*/  FMUL.FTZ R88, R77.reuse, R90 ;  /* 0x0000005a4d587220 */ /* 0x040fe20000410000 */
[----:B------:R-:W-:-:S03]  /*10060*/  FMUL.FTZ R77, R77, R92 ;  /* 0x0000005c4d4d7220 */ /* 0x000fc60000410000 */
[C---:B------:R-:W-:Y:S01]  /*10070*/  FFMA.FTZ R92, R81.reuse, R92, -R88 ;  /* 0x0000005c515c7223 */ /* 0x040fe20000010858 */
[----:B------:R-:W-:Y:S01]  /*10080*/  FFMA.FTZ R90, R81, R90, R77 ;  /* 0x0000005a515a7223 */ /* 0x000fe2000001004d */
[----:B------:R-:W-:Y:S02]  /*10090*/  HADD2.F32 R77, -RZ, R101.H0_H0 ;  /* 0x20000065ff4d7230 */ /* 0x000fe40000004100 */
[----:B------:R-:W-:Y:S02]  /*100a0*/  HADD2.F32 R88, -RZ, R76.H0_H0 ;  /* 0x2000004cff587230 */ /* 0x000fe40000004100 */
[----:B------:R-:W-:Y:S02]  /*100b0*/  HADD2.F32 R81, -RZ, R80.H0_H0 ;  /* 0x20000050ff517230 */ /* 0x000fe40000004100 */
[----:B------:R-:W-:Y:S02]  /*100c0*/  HADD2.F32 R76, -RZ, R76.H1_H1 ;  /* 0x3000004cff4c7230 */ /* 0x000fe40000004100 */
[C---:B------:R-:W-:Y:S01]  /*100d0*/  FMUL.FTZ R101, R88.reuse, R77 ;  /* 0x0000004d58657220 */ /* 0x040fe20000410000 */
[----:B------:R-:W-:Y:S01]  /*100e0*/  FMUL.FTZ R88, R88, R89 ;  /* 0x0000005958587220 */ /* 0x000fe20000410000 */
[----:B------:R-:W-:-:S02]  /*100f0*/  HADD2.F32 R80, -RZ, R80.H1_H1 ;  /* 0x30000050ff507230 */ /* 0x000fc40000004100 */
[C---:B------:R-:W-:Y:S01]  /*10100*/  FFMA.FTZ R89, R81.reuse, R89, -R101 ;  /* 0x0000005951597223 */ /* 0x040fe20000010865 */
[----:B------:R-:W-:Y:S01]  /*10110*/  FFMA.FTZ R81, R81, R77, R88 ;  /* 0x0000004d51517223 */ /* 0x000fe20000010058 */
[----:B------:R-:W-:Y:S02]  /*10120*/  HADD2.F32 R101, -RZ, R78.H0_H0 ;  /* 0x2000004eff657230 */ /* 0x000fe40000004100 */
[----:B------:R-:W-:Y:S02]  /*10130*/  HADD2.F32 R88, -RZ, R102.H1_H1 ;  /* 0x30000066ff587230 */ /* 0x000fe40000004100 */
[----:B------:R-:W-:Y:S02]  /*10140*/  HADD2.F32 R77, -RZ, R82.H0_H0 ;  /* 0x20000052ff4d7230 */ /* 0x000fe40000004100 */
[C---:B------:R-:W-:Y:S01]  /*10150*/  FMUL.FTZ R102, R101.reuse, R61 ;  /* 0x0000003d65667220 */ /* 0x040fe20000410000 */
[----:B------:R-:W-:Y:S02]  /*10160*/  HADD2.F32 R78, -RZ, R78.H1_H1 ;  /* 0x3000004eff4e7230 */ /* 0x000fe40000004100 */
[----:B------:R-:W-:Y:S01]  /*10170*/  FMUL.FTZ R101, R101, R88 ;  /* 0x0000005865657220 */ /* 0x000fe20000410000 */
[----:B------:R-:W-:-:S02]  /*10180*/  HADD2.F32 R82, -RZ, R82.H1_H1 ;  /* 0x30000052ff527230 */ /* 0x000fc40000004100 */
[C---:B------:R-:W-:Y:S01]  /*10190*/  FFMA.FTZ R88, R77.reuse, R88, -R102 ;  /* 0x000000584d587223 */ /* 0x040fe20000010866 */
[----:B------:R-:W-:Y:S01]  /*101a0*/  FFMA.FTZ R77, R77, R61, R101 ;  /* 0x0000003d4d4d7223 */ /* 0x000fe20000010065 */
[----:B------:R-:W-:Y:S02]  /*101b0*/  HADD2.F32 R61, -RZ, R103.H1_H1 ;  /* 0x30000067ff3d7230 */ /* 0x000fe40000004100 */
        /* <DEDUP_REMOVED lines=8> */
[----:B------:R-:W-:Y:S02]  /*10240*/  SHF.R.U32.HI R101, RZ, 0x10, R67 ;  /* 0x00000010ff657819 */ /* 0x000fe40000011643 */
[----:B------:R-:W-:Y:S01]  /*10250*/  SHF.R.U32.HI R102, RZ, 0x10, R63 ;  /* 0x00000010ff667819 */ /* 0x000fe2000001163f */
[C---:B------:R-:W-:Y:S01]  /*10260*/  FMUL.FTZ R63, R76.reuse, R64 ;  /* 0x000000404c3f7220 */ /* 0x040fe20000410000 */
[-C--:B------:R-:W-:Y:S01]  /*10270*/  FMUL.FTZ R76, R76, R60.reuse ;  /* 0x0000003c4c4c7220 */ /* 0x080fe20000410000 */
[----:B------:R-:W-:Y:S02]  /*10280*/  HADD2.F32 R101, -RZ, R101.H0_H0 ;  /* 0x20000065ff657230 */ /* 0x000fe40000004100 */
[----:B------:R-:W-:Y:S02]  /*10290*/  HADD2.F32 R102, -RZ, R102.H0_H0 ;  /* 0x20000066ff667230 */ /* 0x000fe40000004100 */
[----:B------:R-:W-:Y:S01]  /*102a0*/  FFMA.FTZ R60, R80, R60, -R63 ;  /* 0x0000003c503c7223 */ /* 0x000fe2000001083f */
[C---:B------:R-:W-:Y:S01]  /*102b0*/  FMUL.FTZ R63, R78.reuse, R66 ;  /* 0x000000424e3f7220 */ /* 0x040fe20000410000 */
[CC--:B------:R-:W-:Y:S01]  /*102c0*/  FMUL.FTZ R103, R79.reuse, R101.reuse ;  /* 0x000000654f677220 */ /* 0x0c0fe20000410000 */
[----:B------:R-:W-:Y:S01]  /*102d0*/  FMUL.FTZ R78, R78, R62 ;  /* 0x0000003e4e4e7220 */ /* 0x000fe20000410000 */
[----:B------:R-:W-:Y:S01]  /*102e0*/  FMUL.FTZ R79, R79, R102 ;  /* 0x000000664f4f7220 */ /* 0x000fe20000410000 */
[----:B------:R-:W-:Y:S01]  /*102f0*/  FFMA.FTZ R62, R82, R62, -R63 ;  /* 0x0000003e523e7223 */ /* 0x000fe2000001083f */
[C---:B------:R-:W-:Y:S01]  /*10300*/  FFMA.FTZ R103, R83.reuse, R102, -R103 ;  /* 0x0000006653677223 */ /* 0x040fe20000010867 */
        /* <DEDUP_REMOVED lines=13> */
.L_x_1711:
[----:B------:R-:W-:Y:S05]  /*103e0*/  BSYNC B2 ;  /* 0x0000000000027941 */ /* 0x000fea0003800000 */
.L_x_1710:
[----:B------:R-:W-:Y:S05]  /*103f0*/  @P1 BRA `(.L_x_1709) ;  /* 0x0000000400841947 */ /* 0x000fea0003800000 */
[----:B-1----:R-:W2:Y:S04]  /*10400*/  LDL R20, [R1+0x48] ;  /* 0x0000480001147983 */ /* 0x002ea80000100800 */
[----:B------:R-:W3:Y:S01]  /*10410*/  LDL R89, [R1+0x98] ;  /* 0x0000980001597983 */ /* 0x000ee20000100800 */
[----:B------:R-:W-:Y:S01]  /*10420*/  HADD2.F32 R79, -RZ, R119.H1_H1 ;  /* 0x30000077ff4f7230 */ /* 0x000fe20000004100 */
[--C-:B------:R-:W-:Y:S02]  /*10430*/  SHF.R.U32.HI R80, RZ, 0x10, R57.reuse ;  /* 0x00000010ff507819 */ /* 0x100fe40000011639 */
[----:B------:R-:W-:Y:S02]  /*10440*/  SHF.R.U64 R56, R56, 0x10, R57 ;  /* 0x0000001038387819 */ /* 0x000fe40000001239 */
[----:B------:R-:W-:Y:S01]  /*10450*/  SHF.R.U32.HI R57, RZ, 0x10, R71 ;  /* 0x00000010ff397819 */ /* 0x000fe20000011647 */
[----:B------:R-:W-:Y:S01]  /*10460*/  HADD2.F32 R80, -RZ, R80.H0_H0 ;  /* 0x20000050ff507230 */ /* 0x000fe20000004100 */
[--C-:B------:R-:W-:Y:S01]  /*10470*/  SHF.R.U64 R58, R58, 0x10, R59.reuse ;  /* 0x000000103a3a7819 */ /* 0x100fe2000000123b */
[----:B------:R-:W-:Y:S01]  /*10480*/  HADD2.F32 R56, -RZ, R56.H0_H0 ;  /* 0x20000038ff387230 */ /* 0x000fe20000004100 */
[----:B------:R-:W-:Y:S01]  /*10490*/  SHF.R.U32.HI R59, RZ, 0x10, R59 ;  /* 0x00000010ff3b7819 */ /* 0x000fe2000001163b */
        /* <DEDUP_REMOVED lines=10> */
[----:B---3--:R-:W1:Y:S02]  /*10540*/  LDS.128 R64, [R89] ;  /* 0x0000000059407984 */ /* 0x008e640000000c00 */
[----:B------:R-:W-:Y:S01]  /*10550*/  LEA.HI R3, R3, R20, RZ, 0x3 ;  /* 0x0000001403037211 */ /* 0x000fe200078f18ff */
[----:B------:R-:W-:Y:S01]  /*10560*/  HADD2.F32 R20, -RZ, R119.H0_H0 ;  /* 0x20000077ff147230 */ /* 0x000fe20000004100 */
[----:B------:R-:W-:-:S03]  /*10570*/  LOP3.LUT R60, R60, 0x38, RZ, 0xc0, !PT ;  /* 0x000000383c3c7812 */ /* 0x000fc600078ec0ff */
[----:B------:R-:W-:Y:S01]  /*10580*/  IMAD.SHL.U32 R3, R3, 0x400, RZ ;  /* 0x0000040003037824 */ /* 0x000fe200078e00ff */
[----:B------:R-:W-:-:S04]  /*10590*/  LOP3.LUT R60, R60, 0x1c0, R122, 0xf8, !PT ;  /* 0x000001c03c3c7812 */ /* 0x000fc800078ef87a */
[----:B------:R-:W-:Y:S02]  /*105a0*/  LOP3.LUT R60, R60, R121, RZ, 0x3c, !PT ;  /* 0x000000793c3c7212 */ /* 0x000fe400078e3cff */
[----:B------:R-:W-:-:S04]  /*105b0*/  LOP3.LUT R3, R3, 0x7fffe000, RZ, 0xc0, !PT ;  /* 0x7fffe00003037812 */ /* 0x000fc800078ec0ff */
[----:B-----5:R-:W-:-:S05]  /*105c0*/  IADD3 R3, R60, R3, R120 ;  /* 0x000000033c037210 */ /* 0x020fca0007ffe078 */
[----:B------:R-:W-:-:S05]  /*105d0*/  IMAD R3, R3, 0x2, R16 ;  /* 0x0000000203037824 */ /* 0x000fca00078e0210 */
[----:B------:R-:W2:Y:S01]  /*105e0*/  LDS.128 R60, [R3+0x10400] ;  /* 0x01040000033c7984 */ /* 0x000ea20000000c00 */
[----:B-1----:R-:W-:Y:S02]  /*105f0*/  HADD2.F32 R77, -RZ, R65.H0_H0 ;  /* 0x20000041ff4d7230 */ /* 0x002fe40000004100 */
[----:B--2---:R-:W-:Y:S02]  /*10600*/  HADD2.F32 R76, -RZ, R61.H0_H0 ;  /* 0x2000003dff4c7230 */ /* 0x004fe40000004100 */
[----:B------:R-:W-:Y:S02]  /*10610*/  HADD2.F32 R82, -RZ, R62.H0_H0 ;  /* 0x2000003eff527230 */ /* 0x000fe40000004100 */
[--C-:B------:R-:W-:Y:S02]  /*10620*/  HADD2.F32 R88, -RZ, R63.reuse.H0_H0 ;  /* 0x2000003fff587230 */ /* 0x100fe40000004100 */
[C---:B------:R-:W-:Y:S01]  /*10630*/  FMUL.FTZ R78, R76.reuse, R20 ;  /* 0x000000144c4e7220 */ /* 0x040fe20000410000 */
[----:B------:R-:W-:Y:S01]  /*10640*/  FMUL.FTZ R76, R76, R79 ;  /* 0x0000004f4c4c7220 */ /* 0x000fe20000410000 */
[----:B------:R-:W-:-:S02]  /*10650*/  HADD2.F32 R63, -RZ, R63.H1_H1 ;  /* 0x3000003fff3f7230 */ /* 0x000fc40000004100 */
[C---:B------:R-:W-:Y:S01]  /*10660*/  FFMA.FTZ R79, R77.reuse, R79, -R78 ;  /* 0x0000004f4d4f7223 */ /* 0x040fe2000001084e */
[----:B------:R-:W-:Y:S01]  /*10670*/  FFMA.FTZ R77, R77, R20, R76 ;  /* 0x000000144d4d7223 */ /* 0x000fe2000001004c */
[----:B------:R-:W-:Y:S01]  /*10680*/  SHF.R.U32.HI R20, RZ, 0x10, R69 ;  /* 0x00000010ff147819 */ /* 0x000fe20000011645 */
[----:B------:R-:W-:Y:S02]  /*10690*/  HADD2.F32 R76, -RZ, R61.H1_H1 ;  /* 0x3000003dff4c7230 */ /* 0x000fe40000004100 */
[----:B------:R-:W-:Y:S02]  /*106a0*/  HADD2.F32 R61, -RZ, R65.H1_H1 ;  /* 0x30000041ff3d7230 */ /* 0x000fe40000004100 */
[----:B------:R-:W-:Y:S02]  /*106b0*/  HADD2.F32 R20, -RZ, R20.H0_H0 ;  /* 0x20000014ff147230 */ /* 0x000fe40000004100 */
[----:B------:R-:W-:Y:S02]  /*106c0*/  HADD2.F32 R78, -RZ, R118.H0_H0 ;  /* 0x20000076ff4e7230 */ /* 0x000fe40000004100 */
[----:B------:R-:W-:-:S02]  /*106d0*/  HADD2.F32 R69, -RZ, R67.H1_H1 ;  /* 0x30000043ff457230 */ /* 0x000fc40000004100 */
[C---:B------:R-:W-:Y:S01]  /*106e0*/  FMUL.FTZ R65, R76.reuse, R20 ;  /* 0x000000144c417220 */ /* 0x040fe20000410000 */
[-C--:B------:R-:W-:Y:S01]  /*106f0*/  FMUL.FTZ R76, R76, R80.reuse ;  /* 0x000000504c4c7220 */ /* 0x080fe20000410000 */
[----:B------:R-:W-:Y:S02]  /*10700*/  HADD2.F32 R62, -RZ, R62.H1_H1 ;  /* 0x3000003eff3e7230 */ /* 0x000fe40000004100 */
[C---:B------:R-:W-:Y:S01]  /*10710*/  FFMA.FTZ R80, R61.reuse, R80, -R65 ;  /* 0x000000503d507223 */ /* 0x040fe20000010841 */
[----:B------:R-:W-:Y:S01]  /*10720*/  FFMA.FTZ R61, R61, R20, R76 ;  /* 0x000000143d3d7223 */ /* 0x000fe2000001004c */
[----:B------:R-:W-:Y:S02]  /*10730*/  HADD2.F32 R20, -RZ, R118.H1_H1 ;  /* 0x30000076ff147230 */ /* 0x000fe40000004100 */
[----:B------:R-:W-:Y:S02]  /*10740*/  HADD2.F32 R65, -RZ, R60.H0_H0 ;  /* 0x2000003cff417230 */ /* 0x000fe40000004100 */
[----:B------:R-:W-:Y:S01]  /*10750*/  HADD2.F32 R76, -RZ, R64.H0_H0 ;  /* 0x20000040ff4c7230 */ /* 0x000fe20000004100 */
[----:B------:R-:W-:Y:S01]  /*10760*/  F2FP.F16.F32.PACK_AB R61, R61, R77 ;  /* 0x0000004d3d3d723e */ /* 0x000fe200000000ff */
[----:B------:R-:W-:-:S02]  /*10770*/  HADD2.F32 R60, -RZ, R60.H1_H1 ;  /* 0x3000003cff3c7230 */ /* 0x000fc40000004100 */
[C---:B0-----:R-:W-:Y:S01]  /*10780*/  FMUL.FTZ R81, R65.reuse, R20 ;  /* 0x0000001441517220 */ /* 0x041fe20000410000 */
[-C--:B------:R-:W-:Y:S01]  /*10790*/  FMUL.FTZ R65, R65, R78.reuse ;  /* 0x0000004e41417220 */ /* 0x080fe20000410000 */
[----:B------:R-:W-:Y:S02]  /*107a0*/  HADD2.F32 R64, -RZ, R64.H1_H1 ;  /* 0x30000040ff407230 */ /* 0x000fe40000004100 */
[C---:B------:R-:W-:Y:S01]  /*107b0*/  FFMA.FTZ R78, R76.reuse, R78, -R81 ;  /* 0x0000004e4c4e7223 */ /* 0x040fe20000010851 */
[----:B------:R-:W-:Y:S01]  /*107c0*/  FFMA.FTZ R76, R76, R20, R65 ;  /* 0x000000144c4c7223 */ /* 0x000fe20000010041 */
[--C-:B------:R-:W-:Y:S02]  /*107d0*/  HADD2.F32 R81, -RZ, R117.reuse.H1_H1 ;  /* 0x30000075ff517230 */ /* 0x100fe40000004100 */
[----:B------:R-:W-:Y:S02]  /*107e0*/  HADD2.F32 R65, -RZ, R117.H0_H0 ;  /* 0x20000075ff417230 */ /* 0x000fe40000004100 */
[----:B------:R-:W-:-:S02]  /*107f0*/  HADD2.F32 R20, -RZ, R66.H0_H0 ;  /* 0x20000042ff147230 */ /* 0x000fc40000004100 */
[C---:B------:R-:W-:Y:S01]  /*10800*/  FMUL.FTZ R83, R82.reuse, R81 ;  /* 0x0000005152537220 */ /* 0x040fe20000410000 */
[----:B------:R-:W-:Y:S02]  /*10810*/  HADD2.F32 R66, -RZ, R66.H1_H1 ;  /* 0x30000042ff427230 */ /* 0x000fe40000004100 */
[-C--:B------:R-:W-:Y:S01]  /*10820*/  FMUL.FTZ R82, R82, R65.reuse ;  /* 0x0000004152527220 */ /* 0x080fe20000410000 */
[C---:B------:R-:W-:Y:S01]  /*10830*/  FFMA.FTZ R65, R20.reuse, R65, -R83 ;  /* 0x0000004114417223 */ /* 0x040fe20000010853 */
[--C-:B------:R-:W-:Y:S02]  /*10840*/  HADD2.F32 R83, -RZ, R116.reuse.H1_H1 ;  /* 0x30000074ff537230 */ /* 0x100fe40000004100 */
[----:B------:R-:W-:Y:S01]  /*10850*/  FFMA.FTZ R20, R20, R81, R82 ;  /* 0x0000005114147223 */ /* 0x000fe20000010052 */
[----:B------:R-:W-:Y:S02]  /*10860*/  HADD2.F32 R81, -RZ, R67.H0_H0 ;  /* 0x20000043ff517230 */ /* 0x000fe40000004100 */
[----:B------:R-:W-:Y:S01]  /*10870*/  FMUL.FTZ R67, R63, R57 ;  /* 0x000000393f437220 */ /* 0x000fe20000410000 */
[----:B------:R-:W-:-:S02]  /*10880*/  HADD2.F32 R82, -RZ, R116.H0_H0 ;  /* 0x20000074ff527230 */ /* 0x000fc40000004100 */
[-C--:B------:R-:W-:Y:S01]  /*10890*/  FMUL.FTZ R63, R63, R59.reuse ;  /* 0x0000003b3f3f7220 */ /* 0x080fe20000410000 */
[C---:B------:R-:W-:Y:S01]  /*108a0*/  FFMA.FTZ R59, R69.reuse, R59, -R67 ;  /* 0x0000003b453b7223 */ /* 0x040fe20000010843 */
[----:B------:R-:W-:Y:S02]  /*108b0*/  FMUL.FTZ R67, R60, R68 ;  /* 0x000000443c437220 */ /* 0x000fe40000410000 */
[----:B------:R-:W-:Y:S01]  /*108c0*/  FFMA.FTZ R63, R69, R57, R63 ;  /* 0x00000039453f7223 */ /* 0x000fe2000001003f */
[----:B------:R-:W-:Y:S01]  /*108d0*/  FMUL.FTZ R87, R88, R82 ;  /* 0x0000005258577220 */ /* 0x000fe20000410000 */
[----:B------:R-:W-:Y:S01]  /*108e0*/  FMUL.FTZ R57, R62, R70 ;  /* 0x000000463e397220 */ /* 0x000fe20000410000 */
[-C--:B------:R-:W-:Y:S01]  /*108f0*/  FMUL.FTZ R88, R88, R83.reuse ;  /* 0x0000005358587220 */ /* 0x080fe20000410000 */
[----:B------:R-:W-:Y:S01]  /*10900*/  FMUL.FTZ R60, R60, R56 ;  /* 0x000000383c3c7220 */ /* 0x000fe20000410000 */
[----:B------:R-:W-:Y:S01]  /*10910*/  FMUL.FTZ R62, R62, R58 ;  /* 0x0000003a3e3e7220 */ /* 0x000fe20000410000 */
[C---:B------:R-:W-:Y:S01]  /*10920*/  FFMA.FTZ R87, R81.reuse, R83, -R87 ;  /* 0x0000005351577223 */ /* 0x040fe20000010857 */
        /* <DEDUP_REMOVED lines=14> */
.L_x_1709:
[----:B------:R-:W-:Y:S05]  /*10a10*/  BSYNC B1 ;  /* 0x0000000000017941 */ /* 0x000fea0003800000 */
.L_x_1708:
[----:B--2---:R-:W-:Y:S01]  /*10a20*/  VIADD R3, R23, 0x20 ;  /* 0x0000002017037836 */ /* 0x004fe20000000000 */
[----:B------:R-:W-:Y:S04]  /*10a30*/  BSSY B1, `(.L_x_1712) ;  /* 0x00000d2000017945 */ /* 0x000fe80003800000 */
[----:B------:R-:W-:-:S13]  /*10a40*/  ISETP.GE.AND P0, PT, R3, R0, PT ;  /* 0x000000000300720c */ /* 0x000fda0003f06270 */
[----:B------:R-:W-:Y:S05]  /*10a50*/  @P0 BRA `(.L_x_1713) ;  /* 0x0000000c003c0947 */ /* 0x000fea0003800000 */
[----:B------:R2:W5:Y:S01]  /*10a60*/  LDL R79, [R1+0x24] ;  /* 0x00002400014f7983 */ /* 0x0005620000100800 */
[----:B------:R-:W3:Y:S01]  /*10a70*/  LDC R3, c[0x0][0x3f4] ;  /* 0x0000fd00ff037b82 */ /* 0x000ee20000000800 */
[C---:B------:R-:W-:Y:S01]  /*10a80*/  VIADD R80, R23.reuse, 0x20 ;  /* 0x0000002017507836 */ /* 0x040fe20000000000 */
[----:B------:R-:W-:Y:S01]  /*10a90*/  BSSY B2, `(.L_x_1714) ;  /* 0x000006a000027945 */ /* 0x000fe20003800000 */
[----:B0-----:R-:W-:-:S03]  /*10aa0*/  VIADD R81, R23, 0x20 ;  /* 0x0000002017517836 */ /* 0x001fc60000000000 */
[----:B------:R-:W-:Y:S01]  /*10ab0*/  SHF.L.U32 R80, R80, 0x6, RZ ;  /* 0x0000000650507819 */ /* 0x000fe200000006ff */
[----:B------:R-:W-:-:S03]  /*10ac0*/  IMAD.SHL.U32 R81, R81, 0x40, RZ ;  /* 0x0000004051517824 */ /* 0x000fc600078e00ff */
[----:B------:R-:W-:Y:S02]  /*10ad0*/  LOP3.LUT R80, R80, 0x1c0, RZ, 0xc0, !PT ;  /* 0x000001c050507812 */ /* 0x000fe400078ec0ff */
[----:B------:R-:W-:Y:S02]  /*10ae0*/  LOP3.LUT R81, R81, 0x1c0, RZ, 0xc0, !PT ;  /* 0x000001c051517812 */ /* 0x000fe400078ec0ff */
[----:B------:R-:W-:Y:S02]  /*10af0*/  SHF.R.U32.HI R80, RZ, 0x3, R80 ;  /* 0x00000003ff507819 */ /* 0x000fe40000011650 */
[-C--:B---3--:R-:W-:Y:S02]  /*10b00*/  ISETP.GE.AND P0, PT, R18, R3.reuse, PT ;  /* 0x000000031200720c */ /* 0x088fe40003f06270 */
[----:B------:R-:W-:-:S11]  /*10b10*/  ISETP.GE.AND P1, PT, R226, R3, PT ;  /* 0x00000003e200720c */ /* 0x000fd60003f26270 */
[----:B--2---:R-:W-:Y:S05]  /*10b20*/  @P0 BRA `(.L_x_1715) ;  /* 0x0000000400800947 */ /* 0x004fea0003800000 */
[----:B-1----:R-:W2:Y:S04]  /*10b30*/  LDL R20, [R1+0x44] ;  /* 0x0000440001147983 */ /* 0x002ea80000100800 */
[----:B------:R-:W3:Y:S01]  /*10b40*/  LDL R82, [R1+0x94] ;  /* 0x0000940001527983 */ /* 0x000ee20000100800 */
[--C-:B------:R-:W-:Y:S01]  /*10b50*/  SHF.R.U64 R44, R44, 0x10, R45.reuse ;  /* 0x000000102c2c7819 */ /* 0x100fe2000000122d */
[--C-:B------:R-:W-:Y:S01]  /*10b60*/  HADD2.F32 R68, -RZ, R115.reuse.H1_H1 ;  /* 0x30000073ff447230 */ /* 0x100fe20000004100 */
[----:B------:R-:W-:Y:S01]  /*10b70*/  SHF.R.U32.HI R64, RZ, 0x10, R45 ;  /* 0x00000010ff407819 */ /* 0x000fe2000001162d */
[----:B------:R-:W-:Y:S01]  /*10b80*/  HADD2.F32 R115, -RZ, R115.H0_H0 ;  /* 0x20000073ff737230 */ /* 0x000fe20000004100 */
[--C-:B------:R-:W-:Y:S02]  /*10b90*/  SHF.R.U64 R45, R52, 0x10, R53.reuse ;  /* 0x00000010342d7819 */ /* 0x100fe40000001235 */
[----:B------:R-:W-:Y:S01]  /*10ba0*/  SHF.R.U32.HI R52, RZ, 0x10, R53 ;  /* 0x00000010ff347819 */ /* 0x000fe20000011635 */
[----:B------:R-:W-:Y:S01]  /*10bb0*/  HADD2.F32 R64, -RZ, R64.H0_H0 ;  /* 0x20000040ff407230 */ /* 0x000fe20000004100 */
[--C-:B------:R-:W-:Y:S01]  /*10bc0*/  SHF.R.U64 R46, R46, 0x10, R47.reuse ;  /* 0x000000102e2e7819 */ /* 0x100fe2000000122f */
[----:B------:R-:W-:Y:S01]  /*10bd0*/  HADD2.F32 R45, -RZ, R45.H0_H0 ;  /* 0x2000002dff2d7230 */ /* 0x000fe20000004100 */
[----:B------:R-:W-:Y:S01]  /*10be0*/  SHF.R.U32.HI R53, RZ, 0x10, R47 ;  /* 0x00000010ff357819 */ /* 0x000fe2000001162f */
[----:B------:R-:W-:Y:S01]  /*10bf0*/  HADD2.F32 R52, -RZ, R52.H0_H0 ;  /* 0x20000034ff347230 */ /* 0x000fe20000004100 */
[----:B------:R-:W-:-:S02]  /*10c00*/  SHF.R.U64 R47, R54, 0x10, R55 ;  /* 0x00000010362f7819 */ /* 0x000fc40000001237 */
[----:B------:R-:W-:-:S03]  /*10c10*/  SHF.R.U32.HI R55, RZ, 0x10, R55 ;  /* 0x00000010ff377819 */ /* 0x000fc60000011637 */
[----:B------:R-:W-:Y:S02]  /*10c20*/  HADD2.F32 R47, -RZ, R47.H0_H0 ;  /* 0x2000002fff2f7230 */ /* 0x000fe40000004100 */
[----:B------:R-:W-:Y:S01]  /*10c30*/  HADD2.F32 R55, -RZ, R55.H0_H0 ;  /* 0x20000037ff377230 */ /* 0x000fe20000004100 */
[----:B--2---:R-:W-:-:S04]  /*10c40*/  LEA.HI R20, R3, R20, RZ, 0x1d ;  /* 0x0000001403147211 */ /* 0x004fc800078fe8ff */
[----:B------:R-:W-:Y:S01]  /*10c50*/  SHF.R.S32.HI R57, RZ, 0x1f, R20 ;  /* 0x0000001fff397819 */ /* 0x000fe20000011414 */
[----:B------:R-:W-:-:S03]  /*10c60*/  IMAD.SHL.U32 R56, R20, 0x8, RZ ;  /* 0x0000000814387824 */ /* 0x000fc600078e00ff */
[----:B------:R-:W-:Y:S02]  /*10c70*/  LEA.HI R57, R57, R20, RZ, 0x3 ;  /* 0x0000001439397211 */ /* 0x000fe400078f18ff */
[----:B------:R-:W-:-:S03]  /*10c80*/  LOP3.LUT R20, R81, 0x38, R56, 0xf8, !PT ;  /* 0x0000003851147812 */ /* 0x000fc600078ef838 */
[----:B------:R-:W-:Y:S01]  /*10c90*/  IMAD.SHL.U32 R57, R57, 0x400, RZ ;  /* 0x0000040039397824 */ /* 0x000fe200078e00ff */
[----:B------:R-:W-:-:S04]  /*10ca0*/  LOP3.LUT R20, R20, R80, RZ, 0x3c, !PT ;  /* 0x0000005014147212 */ /* 0x000fc800078e3cff */
[----:B------:R-:W-:Y:S02]  /*10cb0*/  LOP3.LUT R61, R57, 0x7fffe000, RZ, 0xc0, !PT ;  /* 0x7fffe000393d7812 */ /* 0x000fe400078ec0ff */
[----:B---3--:R-:W0:Y:S02]  /*10cc0*/  LDS.128 R56, [R82] ;  /* 0x0000000052387984 */ /* 0x008e240000000c00 */
[----:B-----5:R-:W-:-:S05]  /*10cd0*/  IADD3 R61, R20, R61, R79 ;  /* 0x0000003d143d7210 */ /* 0x020fca0007ffe04f */
[----:B------:R-:W-:-:S05]  /*10ce0*/  IMAD R20, R61, 0x2, R16 ;  /* 0x000000023d147824 */ /* 0x000fca00078e0210 */
[----:B------:R-:W1:Y:S01]  /*10cf0*/  LDS.128 R60, [R20+0x10400] ;  /* 0x01040000143c7984 */ /* 0x000e620000000c00 */
[--C-:B0-----:R-:W-:Y:S02]  /*10d00*/  HADD2.F32 R54, -RZ, R57.reuse.H0_H0 ;  /* 0x20000039ff367230 */ /* 0x101fe40000004100 */
[----:B------:R-:W-:Y:S02]  /*10d10*/  HADD2.F32 R65, -RZ, R57.H1_H1 ;  /* 0x30000039ff417230 */ /* 0x000fe40000004100 */
[----:B------:R-:W-:Y:S02]  /*10d20*/  HADD2.F32 R57, -RZ, R56.H0_H0 ;  /* 0x20000038ff397230 */ /* 0x000fe40000004100 */
[----:B------:R-:W-:Y:S02]  /*10d30*/  HADD2.F32 R66, -RZ, R58.H0_H0 ;  /* 0x2000003aff427230 */ /* 0x000fe40000004100 */
[--C-:B------:R-:W-:Y:S02]  /*10d40*/  HADD2.F32 R67, -RZ, R59.reuse.H0_H0 ;  /* 0x2000003bff437230 */ /* 0x100fe40000004100 */
[----:B------:R-:W-:-:S02]  /*10d50*/  HADD2.F32 R59, -RZ, R59.H1_H1 ;  /* 0x3000003bff3b7230 */ /* 0x000fc40000004100 */
[--C-:B-1----:R-:W-:Y:S02]  /*10d60*/  HADD2.F32 R69, -RZ, R61.reuse.H0_H0 ;  /* 0x2000003dff457230 */ /* 0x102fe40000004100 */
[----:B------:R-:W-:Y:S02]  /*10d70*/  HADD2.F32 R70, -RZ, R61.H1_H1 ;  /* 0x3000003dff467230 */ /* 0x000fe40000004100 */
[----:B------:R-:W-:Y:S02]  /*10d80*/  HADD2.F32 R61, -RZ, R60.H0_H0 ;  /* 0x2000003cff3d7230 */ /* 0x000fe40000004100 */
[C---:B------:R-:W-:Y:S01]  /*10d90*/  FMUL.FTZ R76, R69.reuse, R115 ;  /* 0x00000073454c7220 */ /* 0x040fe20000410000 */
[----:B------:R-:W-:Y:S01]  /*10da0*/  FMUL.FTZ R69, R69, R68 ;  /* 0x0000004445457220 */ /* 0x000fe20000410000 */
[C---:B------:R-:W-:Y:S01]  /*10db0*/  FMUL.FTZ R78, R70.reuse, R52 ;  /* 0x00000034464e7220 */ /* 0x040fe20000410000 */
[----:B------:R-:W-:Y:S01]  /*10dc0*/  FMUL.FTZ R70, R70, R64 ;  /* 0x0000004046467220 */ /* 0x000fe20000410000 */
[----:B------:R-:W-:Y:S01]  /*10dd0*/  FFMA.FTZ R76, R54, R68, -R76 ;  /* 0x00000044364c7223 */ /* 0x000fe2000001084c */
[----:B------:R-:W-:-:S02]  /*10de0*/  HADD2.F32 R68, -RZ, R112.H0_H0 ;  /* 0x20000070ff447230 */ /* 0x000fc40000004100 */
[----:B------:R-:W-:Y:S01]  /*10df0*/  FFMA.FTZ R69, R54, R115, R69 ;  /* 0x0000007336457223 */ /* 0x000fe20000010045 */
[----:B------:R-:W-:Y:S02]  /*10e00*/  HADD2.F32 R54, -RZ, R114.H0_H0 ;  /* 0x20000072ff367230 */ /* 0x000fe40000004100 */
[----:B------:R-:W-:Y:S01]  /*10e10*/  FFMA.FTZ R78, R65, R64, -R78 ;  /* 0x00000040414e7223 */ /* 0x000fe2000001084e */
[----:B------:R-:W-:Y:S02]  /*10e20*/  HADD2.F32 R71, -RZ, R62.H0_H0 ;  /* 0x2000003eff477230 */ /* 0x000fe40000004100 */
[C---:B------:R-:W-:Y:S01]  /*10e30*/  FMUL.FTZ R64, R61.reuse, R68 ;  /* 0x000000443d407220 */ /* 0x040fe20000410000 */
[----:B------:R-:W-:Y:S02]  /*10e40*/  HADD2.F32 R112, -RZ, R112.H1_H1 ;  /* 0x30000070ff707230 */ /* 0x000fe40000004100 */
[----:B------:R-:W-:Y:S01]  /*10e50*/  FMUL.FTZ R61, R61, R54 ;  /* 0x000000363d3d7220 */ /* 0x000fe20000410000 */
[----:B------:R-:W-:Y:S01]  /*10e60*/  FFMA.FTZ R70, R65, R52, R70 ;  /* 0x0000003441467223 */ /* 0x000fe20000010046 */
[----:B------:R-:W-:Y:S01]  /*10e70*/  FFMA.FTZ R64, R57, R54, -R64 ;  /* 0x0000003639407223 */ /* 0x000fe20000010840 */
[----:B------:R-:W-:-:S02]  /*10e80*/  HADD2.F32 R54, -RZ, R113.H1_H1 ;  /* 0x30000071ff367230 */ /* 0x000fc40000004100 */
[----:B------:R-:W-:Y:S01]  /*10e90*/  FFMA.FTZ R52, R57, R68, R61 ;  /* 0x0000004439347223 */ /* 0x000fe2000001003d */
[--C-:B------:R-:W-:Y:S02]  /*10ea0*/  HADD2.F32 R77, -RZ, R63.reuse.H0_H0 ;  /* 0x2000003fff4d7230 */ /* 0x100fe40000004100 */
[C---:B------:R-:W-:Y:S01]  /*10eb0*/  FMUL.FTZ R57, R71.reuse, R112 ;  /* 0x0000007047397220 */ /* 0x040fe20000410000 */
[----:B------:R-:W-:Y:S02]  /*10ec0*/  HADD2.F32 R63, -RZ, R63.H1_H1 ;  /* 0x3000003fff3f7230 */ /* 0x000fe40000004100 */
[-C--:B------:R-:W-:Y:S01]  /*10ed0*/  FMUL.FTZ R71, R71, R54.reuse ;  /* 0x0000003647477220 */ /* 0x080fe20000410000 */
[----:B------:R-:W-:Y:S02]  /*10ee0*/  HADD2.F32 R60, -RZ, R60.H1_H1 ;  /* 0x3000003cff3c7230 */ /* 0x000fe40000004100 */
[----:B------:R-:W-:Y:S01]  /*10ef0*/  FFMA.FTZ R54, R66, R54, -R57 ;  /* 0x0000003642367223 */ /* 0x000fe20000010839 */
[----:B------:R-:W-:-:S02]  /*10f00*/  HADD2.F32 R57, -RZ, R53.H0_H0 ;  /* 0x20000035ff397230 */ /* 0x000fc40000004100 */
[----:B------:R-:W-:Y:S01]  /*10f10*/  FFMA.FTZ R71, R66, R112, R71 ;  /* 0x0000007042477223 */ /* 0x000fe20000010047 */
[C---:B------:R-:W-:Y:S01]  /*10f20*/  FMUL.FTZ R66, R63.reuse, R55 ;  /* 0x000000373f427220 */ /* 0x040fe20000410000 */
[----:B------:R-:W-:Y:S02]  /*10f30*/  HADD2.F32 R62, -RZ, R62.H1_H1 ;  /* 0x3000003eff3e7230 */ /* 0x000fe40000004100 */
[----:B------:R-:W-:Y:S02]  /*10f40*/  HADD2.F32 R113, -RZ, R113.H0_H0 ;  /* 0x20000071ff717230 */ /* 0x000fe40000004100 */
[-C--:B------:R-:W-:Y:S01]  /*10f50*/  FMUL.FTZ R68, R63, R57.reuse ;  /* 0x000000393f447220 */ /* 0x080fe20000410000 */
[----:B------:R-:W-:Y:S01]  /*10f60*/  FFMA.FTZ R66, R59, R57, -R66 ;  /* 0x000000393b427223 */ /* 0x000fe20000010842 */
[----:B------:R-:W-:Y:S02]  /*10f70*/  HADD2.F32 R114, -RZ, R114.H1_H1 ;  /* 0x30000072ff727230 */ /* 0x000fe40000004100 */
[----:B------:R-:W-:Y:S01]  /*10f80*/  FMUL.FTZ R63, R62, R47 ;  /* 0x0000002f3e3f7220 */ /* 0x000fe20000410000 */
[----:B------:R-:W-:-:S02]  /*10f90*/  HADD2.F32 R61, -RZ, R44.H0_H0 ;  /* 0x2000002cff3d7230 */ /* 0x000fc40000004100 */
[----:B------:R-:W-:Y:S01]  /*10fa0*/  FFMA.FTZ R68, R59, R55, R68 ;  /* 0x000000373b447223 */ /* 0x000fe20000010044 */
[----:B------:R-:W-:Y:S02]  /*10fb0*/  HADD2.F32 R57, -RZ, R46.H0_H0 ;  /* 0x2000002eff397230 */ /* 0x000fe40000004100 */
[C---:B------:R-:W-:Y:S01]  /*10fc0*/  FMUL.FTZ R53, R77.reuse, R113 ;  /* 0x000000714d357220 */ /* 0x040fe20000410000 */
[----:B------:R-:W-:Y:S02]  /*10fd0*/  HADD2.F32 R56, -RZ, R56.H1_H1 ;  /* 0x30000038ff387230 */ /* 0x000fe40000004100 */
[C---:B------:R-:W-:Y:S01]  /*10fe0*/  FMUL.FTZ R55, R60.reuse, R45 ;  /* 0x0000002d3c377220 */ /* 0x040fe20000410000 */
[----:B------:R-:W-:Y:S02]  /*10ff0*/  HADD2.F32 R58, -RZ, R58.H1_H1 ;  /* 0x3000003aff3a7230 */ /* 0x000fe40000004100 */
        /* <DEDUP_REMOVED lines=16> */
[----:B------:R-:W-:-:S02]  /*11100*/  F2FP.F16.F32.PACK_AB R52, R59, R52 ;  /* 0x000000343b34723e */ /* 0x000fc400000000ff */
[----:B------:R-:W-:-:S05]  /*11110*/  F2FP.F16.F32.PACK_AB R54, R62, R71 ;  /* 0x000000473e36723e */ /* 0x000fca00000000ff */
[----:B------:R0:W-:Y:S02]  /*11120*/  STS.128 [R20+0x10400], R52 ;  /* 0x0104003414007388 */ /* 0x0001e40000000c00 */
.L_x_1715:
[----:B------:R-:W-:Y:S05]  /*11130*/  BSYNC B2 ;  /* 0x0000000000027941 */ /* 0x000fea0003800000 */
.L_x_1714:
[----:B------:R-:W-:Y:S05]  /*11140*/  @P1 BRA `(.L_x_1713) ;  /* 0x0000000400801947 */ /* 0x000fea0003800000 */
[----:B01----:R-:W2:Y:S04]  /*11150*/  LDL R20, [R1+0x48] ;  /* 0x0000480001147983 */ /* 0x003ea80000100800 */
[----:B------:R-:W3:Y:S01]  /*11160*/  LDL R67, [R1+0x90] ;  /* 0x0000900001437983 */ /* 0x000ee20000100800 */
[----:B------:R-:W-:Y:S01]  /*11170*/  HADD2.F32 R66, -RZ, R108.H1_H1 ;  /* 0x3000006cff427230 */ /* 0x000fe20000004100 */
[----:B------:R-:W-:Y:S01]  /*11180*/  SHF.R.U32.HI R57, RZ, 0x10, R49 ;  /* 0x00000010ff397819 */ /* 0x000fe20000011631 */
[----:B------:R-:W-:Y:S01]  /*11190*/  HADD2.F32 R64, -RZ, R110.H1_H1 ;  /* 0x3000006eff407230 */ /* 0x000fe20000004100 */
[----:B------:R-:W-:Y:S01]  /*111a0*/  SHF.R.U32.HI R56, RZ, 0x10, R41 ;  /* 0x00000010ff387819 */ /* 0x000fe20000011629 */
[----:B------:R-:W-:Y:S02]  /*111b0*/  HADD2.F32 R108, -RZ, R108.H0_H0 ;  /* 0x2000006cff6c7230 */ /* 0x000fe40000004100 */
[----:B------:R-:W-:-:S02]  /*111c0*/  HADD2.F32 R62, -RZ, R57.H0_H0 ;  /* 0x20000039ff3e7230 */ /* 0x000fc40000004100 */
        /* <DEDUP_REMOVED lines=10> */
[----:B-----5:R-:W-:Y:S02]  /*11270*/  IADD3 R3, R3, R20, R79 ;  /* 0x0000001403037210 */ /* 0x020fe40007ffe04f */
[----:B------:R-:W-:Y:S02]  /*11280*/  SHF.R.U64 R20, R40, 0x10, R41 ;  /* 0x0000001028147819 */ /* 0x000fe40000001229 */
[----:B------:R-:W-:Y:S01]  /*11290*/  SHF.R.U64 R41, R42, 0x10, R43 ;  /* 0x000000102a297819 */ /* 0x000fe2000000122b */
[----:B------:R-:W-:Y:S01]  /*112a0*/  IMAD R3, R3, 0x2, R16 ;  /* 0x0000000203037824 */ /* 0x000fe200078e0210 */
[----:B------:R-:W-:-:S02]  /*112b0*/  SHF.R.U64 R42, R50, 0x10, R51 ;  /* 0x00000010322a7819 */ /* 0x000fc40000001233 */
[----:B------:R-:W-:Y:S01]  /*112c0*/  SHF.R.U32.HI R50, RZ, 0x10, R51 ;  /* 0x00000010ff327819 */ /* 0x000fe20000011633 */
[----:B------:R-:W-:Y:S01]  /*112d0*/  HADD2.F32 R41, -RZ, R41.H0_H0 ;  /* 0x20000029ff297230 */ /* 0x000fe20000004100 */
[----:B------:R-:W1:Y:S01]  /*112e0*/  LDS.128 R52, [R3+0x10400] ;  /* 0x0104000003347984 */ /* 0x000e620000000c00 */
[----:B------:R-:W-:Y:S02]  /*112f0*/  SHF.R.U64 R40, R48, 0x10, R49 ;  /* 0x0000001030287819 */ /* 0x000fe40000001231 */
[----:B------:R-:W-:Y:S01]  /*11300*/  SHF.R.U32.HI R43, RZ, 0x10, R43 ;  /* 0x00000010ff2b7819 */ /* 0x000fe2000001162b */
[--C-:B0-----:R-:W-:Y:S02]  /*11310*/  HADD2.F32 R60, -RZ, R45.reuse.H0_H0 ;  /* 0x2000002dff3c7230 */ /* 0x101fe40000004100 */
[----:B------:R-:W-:Y:S02]  /*11320*/  HADD2.F32 R51, -RZ, R45.H1_H1 ;  /* 0x3000002dff337230 */ /* 0x000fe40000004100 */
[----:B------:R-:W-:-:S02]  /*11330*/  HADD2.F32 R49, -RZ, R44.H0_H0 ;  /* 0x2000002cff317230 */ /* 0x000fc40000004100 */
[----:B------:R-:W-:Y:S02]  /*11340*/  HADD2.F32 R45, -RZ, R46.H0_H0 ;  /* 0x2000002eff2d7230 */ /* 0x000fe40000004100 */
[--C-:B------:R-:W-:Y:S02]  /*11350*/  HADD2.F32 R48, -RZ, R47.reuse.H0_H0 ;  /* 0x2000002fff307230 */ /* 0x100fe40000004100 */
[----:B------:R-:W-:Y:S02]  /*11360*/  HADD2.F32 R47, -RZ, R47.H1_H1 ;  /* 0x3000002fff2f7230 */ /* 0x000fe40000004100 */
[--C-:B-1----:R-:W-:Y:S02]  /*11370*/  HADD2.F32 R63, -RZ, R53.reuse.H0_H0 ;  /* 0x20000035ff3f7230 */ /* 0x102fe40000004100 */
[----:B------:R-:W-:Y:S02]  /*11380*/  HADD2.F32 R65, -RZ, R53.H1_H1 ;  /* 0x30000035ff417230 */ /* 0x000fe40000004100 */
[----:B------:R-:W-:-:S02]  /*11390*/  HADD2.F32 R61, -RZ, R52.H0_H0 ;  /* 0x20000034ff3d7230 */ /* 0x000fc40000004100 */
[C---:B------:R-:W-:Y:S01]  /*113a0*/  FMUL.FTZ R53, R63.reuse, R66 ;  /* 0x000000423f357220 */ /* 0x040fe20000410000 */
[----:B------:R-:W-:Y:S01]  /*113b0*/  FMUL.FTZ R63, R63, R64 ;  /* 0x000000403f3f7220 */ /* 0x000fe20000410000 */
[----:B------:R-:W-:Y:S01]  /*113c0*/  FMUL.FTZ R68, R65, R62 ;  /* 0x0000003e41447220 */ /* 0x000fe20000410000 */
[----:B------:R-:W-:Y:S02]  /*113d0*/  HADD2.F32 R59, -RZ, R54.H0_H0 ;  /* 0x20000036ff3b7230 */ /* 0x000fe40000004100 */
[C---:B------:R-:W-:Y:S01]  /*113e0*/  FFMA.FTZ R53, R60.reuse, R64, -R53 ;  /* 0x000000403c357223 */ /* 0x040fe20000010835 */
[----:B------:R-:W-:Y:S02]  /*113f0*/  HADD2.F32 R64, -RZ, R56.H0_H0 ;  /* 0x20000038ff407230 */ /* 0x000fe40000004100 */
[----:B------:R-:W-:Y:S01]  /*11400*/  FFMA.FTZ R56, R60, R66, R63 ;  /* 0x000000423c387223 */ /* 0x000fe2000001003f */
[----:B------:R-:W-:Y:S01]  /*11410*/  FMUL.FTZ R66, R61, R108 ;  /* 0x0000006c3d427220 */ /* 0x000fe20000410000 */
[----:B------:R-:W-:-:S02]  /*11420*/  HADD2.F32 R58, -RZ, R55.H0_H0 ;  /* 0x20000037ff3a7230 */ /* 0x000fc40000004100 */
[----:B------:R-:W-:Y:S01]  /*11430*/  FMUL.FTZ R61, R61, R110 ;  /* 0x0000006e3d3d7220 */ /* 0x000fe20000410000 */
[-C--:B------:R-:W-:Y:S01]  /*11440*/  FMUL.FTZ R70, R65, R64.reuse ;  /* 0x0000004041467220 */ /* 0x080fe20000410000 */
[----:B------:R-:W-:Y:S01]  /*11450*/  FFMA.FTZ R60, R51, R64, -R68 ;  /* 0x00000040333c7223 */ /* 0x000fe20000010844 */
[----:B------:R-:W-:Y:S02]  /*11460*/  HADD2.F32 R64, -RZ, R109.H0_H0 ;  /* 0x2000006dff407230 */ /* 0x000fe40000004100 */
[----:B------:R-:W-:Y:S01]  /*11470*/  FFMA.FTZ R57, R49, R110, -R66 ;  /* 0x0000006e31397223 */ /* 0x000fe20000010842 */
[----:B------:R-:W-:Y:S01]  /*11480*/  FFMA.FTZ R51, R51, R62, R70 ;  /* 0x0000003e33337223 */ /* 0x000fe20000010046 */
[----:B------:R-:W-:Y:S02]  /*11490*/  HADD2.F32 R62, -RZ, R111.H0_H0 ;  /* 0x2000006fff3e7230 */ /* 0x000fe40000004100 */
[----:B------:R-:W-:Y:S01]  /*114a0*/  FFMA.FTZ R49, R49, R108, R61 ;  /* 0x0000006c31317223 */ /* 0x000fe2000001003d */
[----:B------:R-:W-:Y:S01]  /*114b0*/  FMUL.FTZ R66, R59, R64 ;  /* 0x000000403b427220 */ /* 0x000fe20000410000 */
[----:B------:R-:W-:-:S02]  /*114c0*/  HADD2.F32 R109, -RZ, R109.H1_H1 ;  /* 0x3000006dff6d7230 */ /* 0x000fc40000004100 */
[----:B------:R-:W-:Y:S02]  /*114d0*/  HADD2.F32 R111, -RZ, R111.H1_H1 ;  /* 0x3000006fff6f7230 */ /* 0x000fe40000004100 */
[-C--:B------:R-:W-:Y:S01]  /*114e0*/  FMUL.FTZ R68, R59, R62.reuse ;  /* 0x0000003e3b447220 */ /* 0x080fe20000410000 */
[C---:B------:R-:W-:Y:S01]  /*114f0*/  FFMA.FTZ R59, R45.reuse, R62, -R66 ;  /* 0x0000003e2d3b7223 */ /* 0x040fe20000010842 */
[----:B------:R-:W-:Y:S02]  /*11500*/  HADD2.F32 R62, -RZ, R50.H0_H0 ;  /* 0x20000032ff3e7230 */ /* 0x000fe40000004100 */
[----:B------:R-:W-:Y:S02]  /*11510*/  HADD2.F32 R50, -RZ, R43.H0_H0 ;  /* 0x2000002bff327230 */ /* 0x000fe40000004100 */
[C---:B------:R-:W-:Y:S01]  /*11520*/  FMUL.FTZ R43, R58.reuse, R109 ;  /* 0x0000006d3a2b7220 */ /* 0x040fe20000410000 */
[----:B------:R-:W-:Y:S02]  /*11530*/  HADD2.F32 R55, -RZ, R55.H1_H1 ;  /* 0x30000037ff377230 */ /* 0x000fe40000004100 */
[-C--:B------:R-:W-:Y:S01]  /*11540*/  FMUL.FTZ R58, R58, R111.reuse ;  /* 0x0000006f3a3a7220 */ /* 0x080fe20000410000 */
[----:B------:R-:W-:Y:S01]  /*11550*/  FFMA.FTZ R64, R45, R64, R68 ;  /* 0x000000402d407223 */ /* 0x000fe20000010044 */
[----:B------:R-:W-:Y:S01]  /*11560*/  FFMA.FTZ R111, R48, R111, -R43 ;  /* 0x0000006f306f7223 */ /* 0x000fe2000001082b */
[----:B------:R-:W-:-:S02]  /*11570*/  HADD2.F32 R52, -RZ, R52.H1_H1 ;  /* 0x30000034ff347230 */ /* 0x000fc40000004100 */
[----:B------:R-:W-:Y:S01]  /*11580*/  FFMA.FTZ R58, R48, R109, R58 ;  /* 0x0000006d303a7223 */ /* 0x000fe2000001003a */
[C---:B------:R-:W-:Y:S01]  /*11590*/  FMUL.FTZ R66, R55.reuse, R62 ;  /* 0x0000003e37427220 */ /* 0x040fe20000410000 */
[-C--:B------:R-:W-:Y:S01]  /*115a0*/  FMUL.FTZ R48, R55, R50.reuse ;  /* 0x0000003237307220 */ /* 0x080fe20000410000 */
[----:B------:R-:W-:Y:S02]  /*115b0*/  HADD2.F32 R54, -RZ, R54.H1_H1 ;  /* 0x30000036ff367230 */ /* 0x000fe40000004100 */
[----:B------:R-:W-:Y:S02]  /*115c0*/  HADD2.F32 R45, -RZ, R40.H0_H0 ;  /* 0x20000028ff2d7230 */ /* 0x000fe40000004100 */
[C---:B------:R-:W-:Y:S01]  /*115d0*/  FFMA.FTZ R66, R47.reuse, R50, -R66 ;  /* 0x000000322f427223 */ /* 0x040fe20000010842 */
[----:B------:R-:W-:Y:S02]  /*115e0*/  HADD2.F32 R55, -RZ, R42.H0_H0 ;  /* 0x2000002aff377230 */ /* 0x000fe40000004100 */
[----:B------:R-:W-:Y:S01]  /*115f0*/  FFMA.FTZ R63, R47, R62, R48 ;  /* 0x0000003e2f3f7223 */ /* 0x000fe20000010030 */
[----:B------:R-:W-:-:S02]  /*11600*/  HADD2.F32 R43, -RZ, R20.H0_H0 ;  /* 0x20000014ff2b7230 */ /* 0x000fc40000004100 */
[----:B------:R-:W-:Y:S01]  /*11610*/  FMUL.FTZ R47, R52, R45 ;  /* 0x0000002d342f7220 */ /* 0x000fe20000410000 */
[----:B------:R-:W-:Y:S02]  /*11620*/  HADD2.F32 R44, -RZ, R44.H1_H1 ;  /* 0x3000002cff2c7230 */ /* 0x000fe40000004100 */
[----:B------:R-:W-:Y:S01]  /*11630*/  FMUL.FTZ R61, R54, R55 ;  /* 0x00000037363d7220 */ /* 0x000fe20000410000 */
[----:B------:R-:W-:Y:S02]  /*11640*/  HADD2.F32 R46, -RZ, R46.H1_H1 ;  /* 0x3000002eff2e7230 */ /* 0x000fe40000004100 */
[----:B------:R-:W-:Y:S01]  /*11650*/  FMUL.FTZ R52, R52, R43 ;  /* 0x0000002b34347220 */ /* 0x000fe20000410000 */
[----:B------:R-:W-:Y:S01]  /*11660*/  FMUL.FTZ R54, R54, R41 ;  /* 0x0000002936367220 */ /* 0x000fe20000410000 */
[----:B------:R-:W-:Y:S01]  /*11670*/  FFMA.FTZ R40, R44, R43, -R47 ;  /* 0x0000002b2c287223 */ /* 0x000fe2000001082f */
[----:B------:R-:W-:Y:S01]  /*11680*/  F2FP.F16.F32.PACK_AB R43, R66, R111 ;  /* 0x0000006f422b723e */ /* 0x000fe200000000ff */
[----:B------:R-:W-:Y:S01]  /*11690*/  FFMA.FTZ R42, R46, R41, -R61 ;  /* 0x000000292e2a7223 */ /* 0x000fe2000001083d */
[----:B------:R-:W-:Y:S01]  /*116a0*/  FFMA.FTZ R44, R44, R45, R52 ;  /* 0x0000002d2c2c7223 */ /* 0x000fe20000010034 */
[----:B------:R-:W-:Y:S01]  /*116b0*/  FFMA.FTZ R55, R46, R55, R54 ;  /* 0x000000372e377223 */ /* 0x000fe20000010036 */
[----:B------:R-:W-:-:S02]  /*116c0*/  F2FP.F16.F32.PACK_AB R41, R60, R53 ;  /* 0x000000353c29723e */ /* 0x000fc400000000ff */
[----:B------:R-:W-:Y:S02]  /*116d0*/  F2FP.F16.F32.PACK_AB R40, R40, R57 ;  /* 0x000000392828723e */ /* 0x000fe400000000ff */
[----:B------:R-:W-:Y:S02]  /*116e0*/  F2FP.F16.F32.PACK_AB R42, R42, R59 ;  /* 0x0000003b2a2a723e */ /* 0x000fe400000000ff */
[----:B------:R-:W-:Y:S02]  /*116f0*/  F2FP.F16.F32.PACK_AB R47, R63, R58 ;  /* 0x0000003a3f2f723e */ /* 0x000fe400000000ff */
[----:B------:R-:W-:Y:S01]  /*11700*/  F2FP.F16.F32.PACK_AB R45, R51, R56 ;  /* 0x00000038332d723e */ /* 0x000fe200000000ff */
[----:B------:R2:W-:Y:S01]  /*11710*/  STS.128 [R67], R40 ;  /* 0x0000002843007388 */ /* 0x0005e20000000c00 */
[----:B------:R-:W-:Y:S02]  /*11720*/  F2FP.F16.F32.PACK_AB R44, R44, R49 ;  /* 0x000000312c2c723e */ /* 0x000fe400000000ff */
[----:B------:R-:W-:-:S05]  /*11730*/  F2FP.F16.F32.PACK_AB R46, R55, R64 ;  /* 0x00000040372e723e */ /* 0x000fca00000000ff */
[----:B------:R2:W-:Y:S02]  /*11740*/  STS.128 [R3+0x10400], R44 ;  /* 0x0104002c03007388 */ /* 0x0005e40000000c00 */
.L_x_1713:
[----:B------:R-:W-:Y:S05]  /*11750*/  BSYNC B1 ;  /* 0x0000000000017941 */ /* 0x000fea0003800000 */
.L_x_1712:
[----:B--2---:R-:W-:Y:S01]  /*11760*/  IADD3 R3, R23, 0x40, RZ ;  /* 0x0000004017037810 */ /* 0x004fe20007ffe0ff */
[----:B------:R-:W-:Y:S03]  /*11770*/  BSSY B1, `(.L_x_1716) ;  /* 0x00000d8000017945 */ /* 0x000fe60003800000 */
[----:B------:R-:W-:-:S13]  /*11780*/  ISETP.GE.AND P0, PT, R3, R0, PT ;  /* 0x000000000300720c */ /* 0x000fda0003f06270 */
[----:B------:R-:W-:Y:S05]  /*11790*/  @P0 BRA `(.L_x_1717) ;  /* 0x0000000c00540947 */ /* 0x000fea0003800000 */
[----:B------:R-:W2:Y:S01]  /*117a0*/  LDC R49, c[0x0][0x3f4] ;  /* 0x0000fd00ff317b82 */ /* 0x000ea20000000800 */
[----:B------:R-:W-:Y:S01]  /*117b0*/  BSSY B2, `(.L_x_1718) ;  /* 0x000006b000027945 */ /* 0x000fe20003800000 */
[-C--:B--2---:R-:W-:Y:S02]  /*117c0*/  ISETP.GE.AND P0, PT, R18, R49.reuse, PT ;  /* 0x000000311200720c */ /* 0x084fe40003f06270 */
[----:B------:R-:W-:-:S11]  /*117d0*/  ISETP.GE.AND P1, PT, R226, R49, PT ;  /* 0x00000031e200720c */ /* 0x000fd60003f26270 */
[----:B------:R-:W-:Y:S05]  /*117e0*/  @P0 BRA `(.L_x_1719) ;  /* 0x00000004009c0947 */ /* 0x000fea0003800000 */
[----:B01----:R-:W2:Y:S04]  /*117f0*/  LDL R20, [R1+0x44] ;  /* 0x0000440001147983 */ /* 0x003ea80000100800 */
[----:B------:R-:W3:Y:S01]  /*11800*/  LDL R66, [R1+0x8c] ;  /* 0x00008c0001427983 */ /* 0x000ee20000100800 */
[----:B------:R-:W-:Y:S01]  /*11810*/  IMAD.SHL.U32 R40, R3, 0x40, RZ ;  /* 0x0000004003287824 */ /* 0x000fe200078e00ff */
[----:B------:R-:W-:Y:S01]  /*11820*/  SHF.R.S32.HI R42, RZ, 0x1f, R3 ;  /* 0x0000001fff2a7819 */ /* 0x000fe20000011403 */
[----:B------:R-:W-:Y:S01]  /*11830*/  HADD2.F32 R58, -RZ, R104.H1_H1 ;  /* 0x30000068ff3a7230 */ /* 0x000fe20000004100 */
[----:B------:R-:W-:Y:S01]  /*11840*/  SHF.R.U32.HI R57, RZ, 0x10, R29 ;  /* 0x00000010ff397819 */ /* 0x000fe2000001161d */
[----:B------:R-:W-:Y:S01]  /*11850*/  HADD2.F32 R56, -RZ, R106.H1_H1 ;  /* 0x3000006aff387230 */ /* 0x000fe20000004100 */
[----:B------:R-:W-:Y:S01]  /*11860*/  LOP3.LUT R43, R40, 0x1c0, RZ, 0xc0, !PT ;  /* 0x000001c0282b7812 */ /* 0x000fe200078ec0ff */
[----:B------:R-:W-:Y:S01]  /*11870*/  HADD2.F32 R60, -RZ, R105.H1_H1 ;  /* 0x30000069ff3c7230 */ /* 0x000fe20000004100 */
[----:B------:R-:W-:Y:S01]  /*11880*/  LEA.HI R42, R42, R3, RZ, 0x3 ;  /* 0x000000032a2a7211 */ /* 0x000fe200078f18ff */
[----:B------:R-:W-:Y:S01]  /*11890*/  HADD2.F32 R57, -RZ, R57.H0_H0 ;  /* 0x20000039ff397230 */ /* 0x000fe20000004100 */
[----:B------:R-:W-:Y:S01]  /*118a0*/  SHF.R.U32.HI R59, RZ, 0x10, R37 ;  /* 0x00000010ff3b7819 */ /* 0x000fe20000011625 */
[----:B------:R-:W-:Y:S01]  /*118b0*/  HADD2.F32 R104, -RZ, R104.H0_H0 ;  /* 0x20000068ff687230 */ /* 0x000fe20000004100 */
[----:B------:R-:W-:Y:S01]  /*118c0*/  SHF.R.U64 R28, R28, 0x10, R29 ;  /* 0x000000101c1c7819 */ /* 0x000fe2000000121d */
[----:B------:R-:W-:Y:S01]  /*118d0*/  IMAD.SHL.U32 R42, R42, 0x40, RZ ;  /* 0x000000402a2a7824 */ /* 0x000fe200078e00ff */
[----:B------:R-:W-:Y:S01]  /*118e0*/  SHF.R.U64 R29, R36, 0x10, R37 ;  /* 0x00000010241d7819 */ /* 0x000fe20000001225 */
[----:B------:R-:W-:Y:S01]  /*118f0*/  HADD2.F32 R59, -RZ, R59.H0_H0 ;  /* 0x2000003bff3b7230 */ /* 0x000fe20000004100 */
[----:B------:R-:W-:Y:S01]  /*11900*/  SHF.R.U64 R30, R30, 0x10, R31 ;  /* 0x000000101e1e7819 */ /* 0x000fe2000000121f */
[----:B------:R-:W-:Y:S01]  /*11910*/  HADD2.F32 R106, -RZ, R106.H0_H0 ;  /* 0x2000006aff6a7230 */ /* 0x000fe20000004100 */
[----:B------:R-:W-:-:S02]  /*11920*/  LOP3.LUT R44, R42, 0xfffffe00, RZ, 0xc0, !PT ;  /* 0xfffffe002a2c7812 */ /* 0x000fc400078ec0ff */
[----:B------:R-:W-:Y:S02]  /*11930*/  SHF.R.U32.HI R36, RZ, 0x10, R31 ;  /* 0x00000010ff247819 */ /* 0x000fe4000001161f */
[--C-:B------:R-:W-:Y:S02]  /*11940*/  SHF.R.U64 R31, R38, 0x10, R39.reuse ;  /* 0x00000010261f7819 */ /* 0x100fe40000001227 */
[----:B------:R-:W-:Y:S01]  /*11950*/  SHF.R.U32.HI R38, RZ, 0x10, R39 ;  /* 0x00000010ff267819 */ /* 0x000fe20000011627 */
[----:B------:R-:W-:-:S04]  /*11960*/  HADD2.F32 R36, -RZ, R36.H0_H0 ;  /* 0x20000024ff247230 */ /* 0x000fc80000004100 */
[----:B------:R-:W-:Y:S01]  /*11970*/  HADD2.F32 R38, -RZ, R38.H0_H0 ;  /* 0x20000026ff267230 */ /* 0x000fe20000004100 */
[----:B--2---:R-:W-:-:S04]  /*11980*/  LEA.HI R20, R49, R20, RZ, 0x1d ;  /* 0x0000001431147211 */ /* 0x004fc800078fe8ff */
[----:B------:R-:W-:Y:S01]  /*11990*/  SHF.R.S32.HI R41, RZ, 0x1f, R20 ;  /* 0x0000001fff297819 */ /* 0x000fe20000011414 */
[----:B------:R-:W-:-:S03]  /*119a0*/  IMAD.SHL.U32 R40, R20, 0x8, RZ ;  /* 0x0000000814287824 */ /* 0x000fc600078e00ff */
[----:B------:R-:W-:Y:S02]  /*119b0*/  LEA.HI R41, R41, R20, RZ, 0x3 ;  /* 0x0000001429297211 */ /* 0x000fe400078f18ff */
[----:B------:R-:W-:Y:S02]  /*119c0*/  LOP3.LUT R20, R43, 0x38, R40, 0xf8, !PT ;  /* 0x000000382b147812 */ /* 0x000fe400078ef828 */
[----:B------:R-:W-:Y:S01]  /*119d0*/  SHF.R.U32.HI R43, RZ, 0x3, R43 ;  /* 0x00000003ff2b7819 */ /* 0x000fe2000001162b */
[----:B------:R-:W-:-:S03]  /*119e0*/  IMAD.SHL.U32 R41, R41, 0x400, RZ ;  /* 0x0000040029297824 */ /* 0x000fc600078e00ff */
[----:B------:R-:W-:Y:S02]  /*119f0*/  LOP3.LUT R20, R20, R43, RZ, 0x3c, !PT ;  /* 0x0000002b14147212 */ /* 0x000fe400078e3cff */
[----:B------:R-:W-:Y:S02]  /*11a00*/  LOP3.LUT R45, R41, 0x7fffe000, RZ, 0xc0, !PT ;  /* 0x7fffe000292d7812 */ /* 0x000fe400078ec0ff */
[----:B---3--:R-:W0:Y:S02]  /*11a10*/  LDS.128 R40, [R66] ;  /* 0x0000000042287984 */ /* 0x008e240000000c00 */
[----:B------:R-:W-:-:S05]  /*11a20*/  IADD3 R45, R20, R45, R44 ;  /* 0x0000002d142d7210 */ /* 0x000fca0007ffe02c */
[----:B------:R-:W-:-:S05]  /*11a30*/  IMAD R20, R45, 0x2, R16 ;  /* 0x000000022d147824 */ /* 0x000fca00078e0210 */
[----:B------:R-:W1:Y:S01]  /*11a40*/  LDS.128 R44, [R20+0x10400] ;  /* 0x01040000142c7984 */ /* 0x000e620000000c00 */
[--C-:B0-----:R-:W-:Y:S02]  /*11a50*/  HADD2.F32 R48, -RZ, R41.reuse.H0_H0 ;  /* 0x20000029ff307230 */ /* 0x101fe40000004100 */
[----:B------:R-:W-:Y:S02]  /*11a60*/  HADD2.F32 R50, -RZ, R41.H1_H1 ;  /* 0x30000029ff327230 */ /* 0x000fe40000004100 */
[----:B------:R-:W-:Y:S02]  /*11a70*/  HADD2.F32 R37, -RZ, R42.H0_H0 ;  /* 0x2000002aff257230 */ /* 0x000fe40000004100 */
[--C-:B------:R-:W-:Y:S02]  /*11a80*/  HADD2.F32 R39, -RZ, R43.reuse.H0_H0 ;  /* 0x2000002bff277230 */ /* 0x100fe40000004100 */
[----:B------:R-:W-:Y:S02]  /*11a90*/  HADD2.F32 R52, -RZ, R40.H0_H0 ;  /* 0x20000028ff347230 */ /* 0x000fe40000004100 */
[----:B------:R-:W-:-:S02]  /*11aa0*/  HADD2.F32 R43, -RZ, R43.H1_H1 ;  /* 0x3000002bff2b7230 */ /* 0x000fc40000004100 */
[--C-:B-1----:R-:W-:Y:S02]  /*11ab0*/  HADD2.F32 R41, -RZ, R45.reuse.H0_H0 ;  /* 0x2000002dff297230 */ /* 0x102fe40000004100 */
[----:B------:R-:W-:Y:S02]  /*11ac0*/  HADD2.F32 R54, -RZ, R45.H1_H1 ;  /* 0x3000002dff367230 */ /* 0x000fe40000004100 */
[----:B------:R-:W-:Y:S02]  /*11ad0*/  HADD2.F32 R55, -RZ, R46.H0_H0 ;  /* 0x2000002eff377230 */ /* 0x000fe40000004100 */
[C---:B------:R-:W-:Y:S01]  /*11ae0*/  FMUL.FTZ R45, R41.reuse, R58 ;  /* 0x0000003a292d7220 */ /* 0x040fe20000410000 */
[-C--:B------:R-:W-:Y:S01]  /*11af0*/  FMUL.FTZ R61, R41, R56.reuse ;  /* 0x00000038293d7220 */ /* 0x080fe20000410000 */
[C---:B------:R-:W-:Y:S01]  /*11b00*/  FMUL.FTZ R63, R54.reuse, R59 ;  /* 0x0000003b363f7220 */ /* 0x040fe20000410000 */
[----:B------:R-:W-:Y:S01]  /*11b10*/  FMUL.FTZ R65, R54, R57 ;  /* 0x0000003936417220 */ /* 0x000fe20000410000 */
[C---:B------:R-:W-:Y:S01]  /*11b20*/  FFMA.FTZ R41, R48.reuse, R56, -R45 ;  /* 0x0000003830297223 */ /* 0x040fe2000001082d */
[----:B------:R-:W-:Y:S01]  /*11b30*/  FFMA.FTZ R45, R48, R58, R61 ;  /* 0x0000003a302d7223 */ /* 0x000fe2000001003d */
[----:B------:R-:W-:-:S02]  /*11b40*/  HADD2.F32 R58, -RZ, R105.H0_H0 ;  /* 0x20000069ff3a7230 */ /* 0x000fc40000004100 */
[C---:B------:R-:W-:Y:S01]  /*11b50*/  FFMA.FTZ R48, R50.reuse, R57, -R63 ;  /* 0x0000003932307223 */ /* 0x040fe2000001083f */
[----:B------:R-:W-:Y:S02]  /*11b60*/  HADD2.F32 R54, -RZ, R107.H0_H0 ;  /* 0x2000006bff367230 */ /* 0x000fe40000004100 */
[----:B------:R-:W-:Y:S01]  /*11b70*/  FFMA.FTZ R50, R50, R59, R65 ;  /* 0x0000003b32327223 */ /* 0x000fe20000010041 */
[----:B------:R-:W-:Y:S02]  /*11b80*/  HADD2.F32 R53, -RZ, R47.H0_H0 ;  /* 0x2000002fff357230 */ /* 0x000fe40000004100 */
[C---:B------:R-:W-:Y:S01]  /*11b90*/  FMUL.FTZ R62, R55.reuse, R58 ;  /* 0x0000003a373e7220 */ /* 0x040fe20000410000 */
[----:B------:R-:W-:Y:S02]  /*11ba0*/  HADD2.F32 R56, -RZ, R107.H1_H1 ;  /* 0x3000006bff387230 */ /* 0x000fe40000004100 */
[----:B------:R-:W-:Y:S01]  /*11bb0*/  FMUL.FTZ R64, R55, R54 ;  /* 0x0000003637407220 */ /* 0x000fe20000410000 */
[----:B------:R-:W-:-:S02]  /*11bc0*/  HADD2.F32 R51, -RZ, R44.H0_H0 ;  /* 0x2000002cff337230 */ /* 0x000fc40000004100 */
[----:B------:R-:W-:Y:S01]  /*11bd0*/  FFMA.FTZ R62, R37, R54, -R62 ;  /* 0x00000036253e7223 */ /* 0x000fe2000001083e */
[C---:B------:R-:W-:Y:S01]  /*11be0*/  FMUL.FTZ R54, R53.reuse, R60 ;  /* 0x0000003c35367220 */ /* 0x040fe20000410000 */
[----:B------:R-:W-:Y:S02]  /*11bf0*/  HADD2.F32 R47, -RZ, R47.H1_H1 ;  /* 0x3000002fff2f7230 */ /* 0x000fe40000004100 */
[----:B------:R-:W-:Y:S01]  /*11c00*/  FMUL.FTZ R53, R53, R56 ;  /* 0x0000003835357220 */ /* 0x000fe20000410000 */
[----:B------:R-:W-:Y:S01]  /*11c10*/  FMUL.FTZ R57, R51, R104 ;  /* 0x0000006833397220 */ /* 0x000fe20000410000 */
[----:B------:R-:W-:Y:S01]  /*11c20*/  FFMA.FTZ R64, R37, R58, R64 ;  /* 0x0000003a25407223 */ /* 0x000fe20000010040 */
[C---:B------:R-:W-:Y:S01]  /*11c30*/  FFMA.FTZ R54, R39.reuse, R56, -R54 ;  /* 0x0000003827367223 */ /* 0x040fe20000010836 */
[----:B------:R-:W-:Y:S01]  /*11c40*/  FFMA.FTZ R60, R39, R60, R53 ;  /* 0x0000003c273c7223 */ /* 0x000fe20000010035 */
[----:B------:R-:W-:Y:S02]  /*11c50*/  HADD2.F32 R44, -RZ, R44.H1_H1 ;  /* 0x3000002cff2c7230 */ /* 0x000fe40000004100 */
[----:B------:R-:W-:Y:S01]  /*11c60*/  FMUL.FTZ R58, R47, R38 ;  /* 0x000000262f3a7220 */ /* 0x000fe20000410000 */
[----:B------:R-:W-:-:S02]  /*11c70*/  HADD2.F32 R46, -RZ, R46.H1_H1 ;  /* 0x3000002eff2e7230 */ /* 0x000fc40000004100 */
[----:B------:R-:W-:Y:S01]  /*11c80*/  FMUL.FTZ R56, R47, R36 ;  /* 0x000000242f387220 */ /* 0x000fe20000410000 */
[----:B------:R-:W-:Y:S02]  /*11c90*/  HADD2.F32 R37, -RZ, R29.H0_H0 ;  /* 0x2000001dff257230 */ /* 0x000fe40000004100 */
[-C--:B------:R-:W-:Y:S01]  /*11ca0*/  FMUL.FTZ R61, R51, R106.reuse ;  /* 0x0000006a333d7220 */ /* 0x080fe20000410000 */
[----:B------:R-:W-:Y:S02]  /*11cb0*/  HADD2.F32 R39, -RZ, R31.H0_H0 ;  /* 0x2000001fff277230 */ /* 0x000fe40000004100 */
[----:B------:R-:W-:Y:S01]  /*11cc0*/  FFMA.FTZ R51, R52, R106, -R57 ;  /* 0x0000006a34337223 */ /* 0x000fe20000010839 */
[----:B------:R-:W-:Y:S02]  /*11cd0*/  HADD2.F32 R29, -RZ, R28.H0_H0 ;  /* 0x2000001cff1d7230 */ /* 0x000fe40000004100 */
[----:B------:R-:W-:Y:S01]  /*11ce0*/  FFMA.FTZ R55, R43, R36, -R58 ;  /* 0x000000242b377223 */ /* 0x000fe2000001083a */
[----:B------:R-:W-:-:S02]  /*11cf0*/  HADD2.F32 R31, -RZ, R30.H0_H0 ;  /* 0x2000001eff1f7230 */ /* 0x000fc40000004100 */
[----:B------:R-:W-:Y:S01]  /*11d00*/  FFMA.FTZ R57, R43, R38, R56 ;  /* 0x000000262b397223 */ /* 0x000fe20000010038 */
[----:B------:R-:W-:Y:S02]  /*11d10*/  HADD2.F32 R40, -RZ, R40.H1_H1 ;  /* 0x30000028ff287230 */ /* 0x000fe40000004100 */
[----:B------:R-:W-:Y:S01]  /*11d20*/  FMUL.FTZ R43, R44, R37 ;  /* 0x000000252c2b7220 */ /* 0x000fe20000410000 */
[----:B------:R-:W-:Y:S02]  /*11d30*/  HADD2.F32 R42, -RZ, R42.H1_H1 ;  /* 0x3000002aff2a7230 */ /* 0x000fe40000004100 */
[----:B------:R-:W-:Y:S01]  /*11d40*/  FMUL.FTZ R47, R46, R39 ;  /* 0x000000272e2f7220 */ /* 0x000fe20000410000 */
[----:B------:R-:W-:Y:S01]  /*11d50*/  FMUL.FTZ R44, R44, R29 ;  /* 0x0000001d2c2c7220 */ /* 0x000fe20000410000 */
[----:B------:R-:W-:Y:S01]  /*11d60*/  FMUL.FTZ R46, R46, R31 ;  /* 0x0000001f2e2e7220 */ /* 0x000fe20000410000 */
        /* <DEDUP_REMOVED lines=15> */
.L_x_1719:
[----:B------:R-:W-:Y:S05]  /*11e60*/  BSYNC B2 ;  /* 0x0000000000027941 */ /* 0x000fea0003800000 */
.L_x_1718:
[----:B------:R-:W-:Y:S05]  /*11e70*/  @P1 BRA `(.L_x_1717) ;  /* 0x00000004009c1947 */ /* 0x000fea0003800000 */
[----:B--2---:R-:W2:Y:S04]  /*11e80*/  LDL R28, [R1+0x48] ;  /* 0x00004800011c7983 */ /* 0x004ea80000100800 */
[----:B0-----:R-:W3:Y:S01]  /*11e90*/  LDL R55, [R1+0x88] ;  /* 0x0000880001377983 */ /* 0x001ee20000100800 */
[----:B-1----:R-:W-:Y:S01]  /*11ea0*/  IMAD.SHL.U32 R20, R3, 0x40, RZ ;  /* 0x0000004003147824 */ /* 0x002fe200078e00ff */
[----:B------:R-:W-:Y:S01]  /*11eb0*/  SHF.R.S32.HI R30, RZ, 0x1f, R3 ;  /* 0x0000001fff1e7819 */ /* 0x000fe20000011403 */
[----:B------:R-:W-:Y:S01]  /*11ec0*/  HADD2.F32 R43, -RZ, R95.H1_H1 ;  /* 0x3000005fff2b7230 */ /* 0x000fe20000004100 */
[----:B------:R-:W-:Y:S01]  /*11ed0*/  SHF.R.U32.HI R46, RZ, 0x10, R33 ;  /* 0x00000010ff2e7819 */ /* 0x000fe20000011621 */
[----:B------:R-:W-:Y:S01]  /*11ee0*/  HADD2.F32 R45, -RZ, R93.H1_H1 ;  /* 0x3000005dff2d7230 */ /* 0x000fe20000004100 */
[----:B------:R-:W-:-:S02]  /*11ef0*/  LOP3.LUT R29, R20, 0x1c0, RZ, 0xc0, !PT ;  /* 0x000001c0141d7812 */ /* 0x000fc400078ec0ff */
[----:B------:R-:W-:Y:S01]  /*11f00*/  LEA.HI R30, R30, R3, RZ, 0x3 ;  /* 0x000000031e1e7211 */ /* 0x000fe200078f18ff */
[----:B------:R-:W-:Y:S01]  /*11f10*/  HADD2.F32 R46, -RZ, R46.H0_H0 ;  /* 0x2000002eff2e7230 */ /* 0x000fe20000004100 */
[----:B------:R-:W-:Y:S02]  /*11f20*/  SHF.R.U32.HI R44, RZ, 0x10, R25 ;  /* 0x00000010ff2c7819 */ /* 0x000fe40000011619 */
[----:B------:R-:W-:Y:S01]  /*11f30*/  SHF.R.U32.HI R51, RZ, 0x10, R35 ;  /* 0x00000010ff337819 */ /* 0x000fe20000011623 */
[----:B------:R-:W-:Y:S01]  /*11f40*/  IMAD.SHL.U32 R30, R30, 0x40, RZ ;  /* 0x000000401e1e7824 */ /* 0x000fe200078e00ff */
[----:B------:R-:W-:-:S04]  /*11f50*/  SHF.R.U32.HI R53, RZ, 0x10, R27 ;  /* 0x00000010ff357819 */ /* 0x000fc8000001161b */
[----:B------:R-:W-:Y:S02]  /*11f60*/  LOP3.LUT R36, R30, 0xfffffe00, RZ, 0xc0, !PT ;  /* 0xfffffe001e247812 */ /* 0x000fe400078ec0ff */
[----:B--2---:R-:W-:-:S04]  /*11f70*/  LEA.HI R49, R49, R28, RZ, 0x1d ;  /* 0x0000001c31317211 */ /* 0x004fc800078fe8ff */
[----:B------:R-:W-:Y:S01]  /*11f80*/  SHF.R.S32.HI R28, RZ, 0x1f, R49 ;  /* 0x0000001fff1c7819 */ /* 0x000fe20000011431 */
[----:B------:R-:W-:-:S03]  /*11f90*/  IMAD.SHL.U32 R20, R49, 0x8, RZ ;  /* 0x0000000831147824 */ /* 0x000fc600078e00ff */
[----:B------:R-:W-:Y:S02]  /*11fa0*/  LEA.HI R28, R28, R49, RZ, 0x3 ;  /* 0x000000311c1c7211 */ /* 0x000fe400078f18ff */
[----:B------:R-:W-:Y:S02]  /*11fb0*/  LOP3.LUT R3, R29, 0x38, R20, 0xf8, !PT ;  /* 0x000000381d037812 */ /* 0x000fe400078ef814 */
[----:B------:R-:W-:Y:S02]  /*11fc0*/  SHF.R.U32.HI R20, RZ, 0x3, R29 ;  /* 0x00000003ff147819 */ /* 0x000fe4000001161d */
[----:B------:R-:W-:Y:S02]  /*11fd0*/  SHF.L.U32 R28, R28, 0xa, RZ ;  /* 0x0000000a1c1c7819 */ /* 0x000fe400000006ff */
[----:B------:R-:W-:Y:S02]  /*11fe0*/  LOP3.LUT R3, R3, R20, RZ, 0x3c, !PT ;  /* 0x0000001403037212 */ /* 0x000fe400078e3cff */
[----:B------:R-:W-:-:S02]  /*11ff0*/  LOP3.LUT R20, R28, 0x7fffe000, RZ, 0xc0, !PT ;  /* 0x7fffe0001c147812 */ /* 0x000fc400078ec0ff */
[----:B---3--:R-:W0:Y:S02]  /*12000*/  LDS.128 R28, [R55] ;  /* 0x00000000371c7984 */ /* 0x008e240000000c00 */
[----:B------:R-:W-:Y:S02]  /*12010*/  IADD3 R3, R3, R20, R36 ;  /* 0x0000001403037210 */ /* 0x000fe40007ffe024 */
[----:B------:R-:W-:Y:S02]  /*12020*/  SHF.R.U64 R20, R24, 0x10, R25 ;  /* 0x0000001018147819 */ /* 0x000fe40000001219 */
[----:B------:R-:W-:Y:S01]  /*12030*/  SHF.R.U64 R25, R32, 0x10, R33 ;  /* 0x0000001020197819 */ /* 0x000fe20000001221 */
[----:B------:R-:W-:Y:S01]  /*12040*/  IMAD R3, R3, 0x2, R16 ;  /* 0x0000000203037824 */ /* 0x000fe200078e0210 */
[----:B------:R-:W-:Y:S02]  /*12050*/  SHF.R.U64 R24, R26, 0x10, R27 ;  /* 0x000000101a187819 */ /* 0x000fe4000000121b */
[----:B------:R-:W-:-:S02]  /*12060*/  SHF.R.U64 R26, R34, 0x10, R35 ;  /* 0x00000010221a7819 */ /* 0x000fc40000001223 */
        /* <DEDUP_REMOVED lines=12> */
[----:B------:R-:W-:Y:S02]  /*12130*/  HADD2.F32 R40, -RZ, R44.H0_H0 ;  /* 0x2000002cff287230 */ /* 0x000fe40000004100 */
[----:B------:R-:W-:Y:S01]  /*12140*/  FMUL.FTZ R48, R37, R46 ;  /* 0x0000002e25307220 */ /* 0x000fe20000410000 */
[----:B------:R-:W-:-:S02]  /*12150*/  HADD2.F32 R44, -RZ, R93.H0_H0 ;  /* 0x2000005dff2c7230 */ /* 0x000fc40000004100 */
[C---:B------:R-:W-:Y:S01]  /*12160*/  FFMA.FTZ R47, R32.reuse, R43, -R47 ;  /* 0x0000002b202f7223 */ /* 0x040fe2000001082f */
[----:B------:R-:W-:Y:S01]  /*12170*/  FFMA.FTZ R49, R32, R45, R49 ;  /* 0x0000002d20317223 */ /* 0x000fe20000010031 */
[----:B------:R-:W-:Y:S02]  /*12180*/  HADD2.F32 R32, -RZ, R95.H0_H0 ;  /* 0x2000005fff207230 */ /* 0x000fe40000004100 */
[----:B------:R-:W-:Y:S01]  /*12190*/  FFMA.FTZ R50, R29, R40, -R48 ;  /* 0x000000281d327223 */ /* 0x000fe20000010830 */
[----:B------:R-:W-:Y:S01]  /*121a0*/  FMUL.FTZ R48, R35, R44 ;  /* 0x0000002c23307220 */ /* 0x000fe20000410000 */
[----:B------:R-:W-:Y:S01]  /*121b0*/  FMUL.FTZ R52, R37, R40 ;  /* 0x0000002825347220 */ /* 0x000fe20000410000 */
[----:B------:R-:W-:Y:S02]  /*121c0*/  HADD2.F32 R41, -RZ, R38.H0_H0 ;  /* 0x20000026ff297230 */ /* 0x000fe40000004100 */
[----:B------:R-:W-:Y:S01]  /*121d0*/  FMUL.FTZ R35, R35, R32 ;  /* 0x0000002023237220 */ /* 0x000fe20000410000 */
[----:B------:R-:W-:-:S02]  /*121e0*/  HADD2.F32 R40, -RZ, R94.H0_H0 ;  /* 0x2000005eff287230 */ /* 0x000fc40000004100 */
[----:B------:R-:W-:Y:S01]  /*121f0*/  FFMA.FTZ R48, R27, R32, -R48 ;  /* 0x000000201b307223 */ /* 0x000fe20000010830 */
[----:B------:R-:W-:Y:S01]  /*12200*/  FFMA.FTZ R52, R29, R46, R52 ;  /* 0x0000002e1d347223 */ /* 0x000fe20000010034 */
[----:B------:R-:W-:Y:S02]  /*12210*/  HADD2.F32 R32, -RZ, R96.H0_H0 ;  /* 0x20000060ff207230 */ /* 0x000fe40000004100 */
[----:B------:R-:W-:Y:S01]  /*12220*/  FFMA.FTZ R35, R27, R44, R35 ;  /* 0x0000002c1b237223 */ /* 0x000fe20000010023 */
[----:B------:R-:W-:Y:S02]  /*12230*/  HADD2.F32 R42, -RZ, R39.H0_H0 ;  /* 0x20000027ff2a7230 */ /* 0x000fe40000004100 */
[C---:B------:R-:W-:Y:S01]  /*12240*/  FMUL.FTZ R44, R41.reuse, R40 ;  /* 0x00000028292c7220 */ /* 0x040fe20000410000 */
[----:B------:R-:W-:Y:S02]  /*12250*/  HADD2.F32 R29, -RZ, R94.H1_H1 ;  /* 0x3000005eff1d7230 */ /* 0x000fe40000004100 */
[----:B------:R-:W-:Y:S01]  /*12260*/  FMUL.FTZ R46, R41, R32 ;  /* 0x00000020292e7220 */ /* 0x000fe20000410000 */
[----:B------:R-:W-:-:S02]  /*12270*/  HADD2.F32 R27, -RZ, R96.H1_H1 ;  /* 0x30000060ff1b7230 */ /* 0x000fc40000004100 */
[C---:B------:R-:W-:Y:S01]  /*12280*/  FFMA.FTZ R41, R33.reuse, R32, -R44 ;  /* 0x0000002021297223 */ /* 0x040fe2000001082c */
[----:B------:R-:W-:Y:S02]  /*12290*/  HADD2.F32 R39, -RZ, R39.H1_H1 ;  /* 0x30000027ff277230 */ /* 0x000fe40000004100 */
[C---:B------:R-:W-:Y:S01]  /*122a0*/  FMUL.FTZ R37, R42.reuse, R29 ;  /* 0x0000001d2a257220 */ /* 0x040fe20000410000 */
[----:B------:R-:W-:Y:S02]  /*122b0*/  HADD2.F32 R44, -RZ, R51.H0_H0 ;  /* 0x20000033ff2c7230 */ /* 0x000fe40000004100 */
[-C--:B------:R-:W-:Y:S01]  /*122c0*/  FMUL.FTZ R42, R42, R27.reuse ;  /* 0x0000001b2a2a7220 */ /* 0x080fe20000410000 */
[----:B------:R-:W-:Y:S02]  /*122d0*/  HADD2.F32 R32, -RZ, R53.H0_H0 ;  /* 0x20000035ff207230 */ /* 0x000fe40000004100 */
[----:B------:R-:W-:Y:S01]  /*122e0*/  FFMA.FTZ R46, R33, R40, R46 ;  /* 0x00000028212e7223 */ /* 0x000fe2000001002e */
[C---:B------:R-:W-:Y:S01]  /*122f0*/  FFMA.FTZ R40, R34.reuse, R27, -R37 ;  /* 0x0000001b22287223 */ /* 0x040fe20000010825 */
[----:B------:R-:W-:Y:S01]  /*12300*/  FFMA.FTZ R42, R34, R29, R42 ;  /* 0x0000001d222a7223 */ /* 0x000fe2000001002a */
[----:B------:R-:W-:-:S02]  /*12310*/  HADD2.F32 R36, -RZ, R36.H1_H1 ;  /* 0x30000024ff247230 */ /* 0x000fc40000004100 */
[C---:B------:R-:W-:Y:S01]  /*12320*/  FMUL.FTZ R54, R39.reuse, R44 ;  /* 0x0000002c27367220 */ /* 0x040fe20000410000 */
[----:B------:R-:W-:Y:S02]  /*12330*/  HADD2.F32 R38, -RZ, R38.H1_H1 ;  /* 0x30000026ff267230 */ /* 0x000fe40000004100 */
[-C--:B------:R-:W-:Y:S01]  /*12340*/  FMUL.FTZ R34, R39, R32.reuse ;  /* 0x0000002027227220 */ /* 0x080fe20000410000 */
[----:B------:R-:W-:Y:S02]  /*12350*/  HADD2.F32 R29, -RZ, R25.H0_H0 ;  /* 0x20000019ff1d7230 */ /* 0x000fe40000004100 */
[C---:B------:R-:W-:Y:S01]  /*12360*/  FFMA.FTZ R43, R31.reuse, R32, -R54 ;  /* 0x000000201f2b7223 */ /* 0x040fe20000010836 */
[----:B------:R-:W-:Y:S02]  /*12370*/  HADD2.F32 R33, -RZ, R26.H0_H0 ;  /* 0x2000001aff217230 */ /* 0x000fe40000004100 */
[----:B------:R-:W-:Y:S01]  /*12380*/  FFMA.FTZ R45, R31, R44, R34 ;  /* 0x0000002c1f2d7223 */ /* 0x000fe20000010022 */
[----:B------:R-:W-:-:S02]  /*12390*/  HADD2.F32 R25, -RZ, R20.H0_H0 ;  /* 0x20000014ff197230 */ /* 0x000fc40000004100 */
[----:B------:R-:W-:Y:S01]  /*123a0*/  FMUL.FTZ R31, R36, R29 ;  /* 0x0000001d241f7220 */ /* 0x000fe20000410000 */
[----:B------:R-:W-:Y:S02]  /*123b0*/  HADD2.F32 R27, -RZ, R24.H0_H0 ;  /* 0x20000018ff1b7230 */ /* 0x000fe40000004100 */
[----:B------:R-:W-:Y:S01]  /*123c0*/  FMUL.FTZ R39, R38, R33 ;  /* 0x0000002126277220 */ /* 0x000fe20000410000 */
[----:B------:R-:W-:Y:S02]  /*123d0*/  HADD2.F32 R28, -RZ, R28.H1_H1 ;  /* 0x3000001cff1c7230 */ /* 0x000fe40000004100 */
[----:B------:R-:W-:Y:S01]  /*123e0*/  FMUL.FTZ R36, R36, R25 ;  /* 0x0000001924247220 */ /* 0x000fe20000410000 */
[----:B------:R-:W-:Y:S02]  /*123f0*/  HADD2.F32 R30, -RZ, R30.H1_H1 ;  /* 0x3000001eff1e7230 */ /* 0x000fe40000004100 */
        /* <DEDUP_REMOVED lines=15> */
.L_x_1717:
[----:B------:R-:W-:Y:S05]  /*124f0*/  BSYNC B1 ;  /* 0x0000000000017941 */ /* 0x000fea0003800000 */
.L_x_1716:
[----:B---3--:R-:W-:-:S05]  /*12500*/  VIADD R3, R23, 0x60 ;  /* 0x0000006017037836 */ /* 0x008fca0000000000 */
[----:B------:R-:W-:-:S13]  /*12510*/  ISETP.GE.AND P0, PT, R3, R0, PT ;  /* 0x000000000300720c */ /* 0x000fda0003f06270 */
[----:B------:R-:W-:Y:S05]  /*12520*/  @P0 BRA `(.L_x_1687) ;  /* 0x0000000c00540947 */ /* 0x000fea0003800000 */
[----:B------:R-:W3:Y:S01]  /*12530*/  LDC R33, c[0x0][0x3f4] ;  /* 0x0000fd00ff217b82 */ /* 0x000ee20000000800 */
[----:B------:R-:W-:Y:S01]  /*12540*/  BSSY B1, `(.L_x_1720) ;  /* 0x000006b000017945 */ /* 0x000fe20003800000 */
[-C--:B---3--:R-:W-:Y:S02]  /*12550*/  ISETP.GE.AND P0, PT, R18, R33.reuse, PT ;  /* 0x000000211200720c */ /* 0x088fe40003f06270 */
[----:B------:R-:W-:-:S11]  /*12560*/  ISETP.GE.AND P1, PT, R226, R33, PT ;  /* 0x00000021e200720c */ /* 0x000fd60003f26270 */
[----:B------:R-:W-:Y:S05]  /*12570*/  @P0 BRA `(.L_x_1721) ;  /* 0x00000004009c0947 */ /* 0x000fea0003800000 */
[----:B------:R-:W3:Y:S04]  /*12580*/  LDL R24, [R1+0x44] ;  /* 0x0000440001187983 */ /* 0x000ee80000100800 */
[----:B0-----:R-:W4:Y:S01]  /*12590*/  LDL R46, [R1+0x84] ;  /* 0x00008400012e7983 */ /* 0x001f220000100800 */
[----:B-12---:R-:W-:Y:S01]  /*125a0*/  IMAD.SHL.U32 R20, R3, 0x40, RZ ;  /* 0x0000004003147824 */ /* 0x006fe200078e00ff */
[--C-:B------:R-:W-:Y:S01]  /*125b0*/  SHF.R.U64 R45, R12, 0x10, R13.reuse ;  /* 0x000000100c2d7819 */ /* 0x100fe2000000120d */
[--C-:B------:R-:W-:Y:S01]  /*125c0*/  HADD2.F32 R32, -RZ, R97.reuse.H1_H1 ;  /* 0x30000061ff207230 */ /* 0x100fe20000004100 */
[----:B------:R-:W-:Y:S01]  /*125d0*/  SHF.R.U32.HI R35, RZ, 0x10, R13 ;  /* 0x00000010ff237819 */ /* 0x000fe2000001160d */
[----:B------:R-:W-:Y:S01]  /*125e0*/  HADD2.F32 R97, -RZ, R97.H0_H0 ;  /* 0x20000061ff617230 */ /* 0x000fe20000004100 */
[----:B------:R-:W-:-:S02]  /*125f0*/  LOP3.LUT R27, R20, 0x1c0, RZ, 0xc0, !PT ;  /* 0x000001c0141b7812 */ /* 0x000fc400078ec0ff */
[--C-:B------:R-:W-:Y:S02]  /*12600*/  SHF.R.U64 R42, R4, 0x10, R5.reuse ;  /* 0x00000010042a7819 */ /* 0x100fe40000001205 */
[----:B------:R-:W-:Y:S02]  /*12610*/  SHF.R.U32.HI R34, RZ, 0x10, R5 ;  /* 0x00000010ff227819 */ /* 0x000fe40000011605 */
[--C-:B------:R-:W-:Y:S02]  /*12620*/  SHF.R.U64 R44, R14, 0x10, R15.reuse ;  /* 0x000000100e2c7819 */ /* 0x100fe4000000120f */
[----:B------:R-:W-:Y:S01]  /*12630*/  SHF.R.U32.HI R43, RZ, 0x10, R15 ;  /* 0x00000010ff2b7819 */ /* 0x000fe2000001160f */
[----:B------:R-:W-:Y:S01]  /*12640*/  HADD2.F32 R34, -RZ, R34.H0_H0 ;  /* 0x20000022ff227230 */ /* 0x000fe20000004100 */
[--C-:B------:R-:W-:Y:S02]  /*12650*/  SHF.R.U32.HI R39, RZ, 0x10, R7.reuse ;  /* 0x00000010ff277819 */ /* 0x100fe40000011607 */
[----:B------:R-:W-:-:S02]  /*12660*/  SHF.R.U64 R41, R6, 0x10, R7 ;  /* 0x0000001006297819 */ /* 0x000fc40000001207 */
[----:B---3--:R-:W-:Y:S02]  /*12670*/  LEA.HI R0, R33, R24, RZ, 0x1d ;  /* 0x0000001821007211 */ /* 0x008fe400078fe8ff */
[----:B------:R-:W-:Y:S02]  /*12680*/  SHF.R.S32.HI R24, RZ, 0x1f, R3 ;  /* 0x0000001fff187819 */ /* 0x000fe40000011403 */
[----:B------:R-:W-:Y:S01]  /*12690*/  SHF.R.S32.HI R25, RZ, 0x1f, R0 ;  /* 0x0000001fff197819 */ /* 0x000fe20000011400 */
[----:B------:R-:W-:Y:S01]  /*126a0*/  IMAD.SHL.U32 R20, R0, 0x8, RZ ;  /* 0x0000000800147824 */ /* 0x000fe200078e00ff */
[----:B------:R-:W-:Y:S02]  /*126b0*/  LEA.HI R24, R24, R3, RZ, 0x3 ;  /* 0x0000000318187211 */ /* 0x000fe400078f18ff */
[----:B------:R-:W-:Y:S02]  /*126c0*/  LEA.HI R25, R25, R0, RZ, 0x3 ;  /* 0x0000000019197211 */ /* 0x000fe400078f18ff */
[----:B------:R-:W-:Y:S01]  /*126d0*/  LOP3.LUT R0, R27, 0x38, R20, 0xf8, !PT ;  /* 0x000000381b007812 */ /* 0x000fe200078ef814 */
[----:B------:R-:W-:Y:S01]  /*126e0*/  IMAD.SHL.U32 R24, R24, 0x40, RZ ;  /* 0x0000004018187824 */ /* 0x000fe200078e00ff */
[----:B------:R-:W-:Y:S01]  /*126f0*/  SHF.R.U32.HI R27, RZ, 0x3, R27 ;  /* 0x00000003ff1b7819 */ /* 0x000fe2000001161b */
[----:B------:R-:W-:-:S03]  /*12700*/  IMAD.SHL.U32 R25, R25, 0x400, RZ ;  /* 0x0000040019197824 */ /* 0x000fc600078e00ff */
[----:B------:R-:W-:Y:S02]  /*12710*/  LOP3.LUT R0, R0, R27, RZ, 0x3c, !PT ;  /* 0x0000001b00007212 */ /* 0x000fe400078e3cff */
[----:B------:R-:W-:Y:S02]  /*12720*/  LOP3.LUT R20, R24, 0xfffffe00, RZ, 0xc0, !PT ;  /* 0xfffffe0018147812 */ /* 0x000fe400078ec0ff */
[----:B------:R-:W-:Y:S02]  /*12730*/  LOP3.LUT R29, R25, 0x7fffe000, RZ, 0xc0, !PT ;  /* 0x7fffe000191d7812 */ /* 0x000fe400078ec0ff */
[----:B----4-:R-:W0:Y:S02]  /*12740*/  LDS.128 R24, [R46] ;  /* 0x000000002e187984 */ /* 0x010e240000000c00 */
[----:B------:R-:W-:Y:S01]  /*12750*/  IADD3 R29, R0, R29, R20 ;  /* 0x0000001d001d7210 */ /* 0x000fe20007ffe014 */
[--C-:B------:R-:W-:Y:S02]  /*12760*/  HADD2.F32 R20, -RZ, R99.reuse.H1_H1 ;  /* 0x30000063ff147230 */ /* 0x100fe40000004100 */
[----:B------:R-:W-:-:S02]  /*12770*/  HADD2.F32 R99, -RZ, R99.H0_H0 ;  /* 0x20000063ff637230 */ /* 0x000fc40000004100 */
[----:B------:R-:W-:-:S05]  /*12780*/  IMAD R0, R29, 0x2, R16 ;  /* 0x000000021d007824 */ /* 0x000fca00078e0210 */
[----:B------:R-:W1:Y:S01]  /*12790*/  LDS.128 R28, [R0+0x10400] ;  /* 0x01040000001c7984 */ /* 0x000e620000000c00 */
[--C-:B0-----:R-:W-:Y:S02]  /*127a0*/  HADD2.F32 R5, -RZ, R25.reuse.H0_H0 ;  /* 0x20000019ff057230 */ /* 0x101fe40000004100 */
[----:B------:R-:W-:Y:S02]  /*127b0*/  HADD2.F32 R4, -RZ, R24.H0_H0 ;  /* 0x20000018ff047230 */ /* 0x000fe40000004100 */
[----:B------:R-:W-:Y:S02]  /*127c0*/  HADD2.F32 R25, -RZ, R25.H1_H1 ;  /* 0x30000019ff197230 */ /* 0x000fe40000004100 */
[----:B------:R-:W-:Y:S02]  /*127d0*/  HADD2.F32 R6, -RZ, R26.H0_H0 ;  /* 0x2000001aff067230 */ /* 0x000fe40000004100 */
[--C-:B------:R-:W-:Y:S02]  /*127e0*/  HADD2.F32 R7, -RZ, R27.reuse.H0_H0 ;  /* 0x2000001bff077230 */ /* 0x100fe40000004100 */
[----:B------:R-:W-:-:S02]  /*127f0*/  HADD2.F32 R27, -RZ, R27.H1_H1 ;  /* 0x3000001bff1b7230 */ /* 0x000fc40000004100 */
[--C-:B-1----:R-:W-:Y:S02]  /*12800*/  HADD2.F32 R13, -RZ, R29.reuse.H0_H0 ;  /* 0x2000001dff0d7230 */ /* 0x102fe40000004100 */
[----:B------:R-:W-:Y:S02]  /*12810*/  HADD2.F32 R12, -RZ, R28.H0_H0 ;  /* 0x2000001cff0c7230 */ /* 0x000fe40000004100 */
[----:B------:R-:W-:Y:S02]  /*12820*/  HADD2.F32 R29, -RZ, R29.H1_H1 ;  /* 0x3000001dff1d7230 */ /* 0x000fe40000004100 */
[C---:B------:R-:W-:Y:S01]  /*12830*/  FMUL.FTZ R36, R13.reuse, R32 ;  /* 0x000000200d247220 */ /* 0x040fe20000410000 */
[-C--:B------:R-:W-:Y:S01]  /*12840*/  FMUL.FTZ R38, R13, R20.reuse ;  /* 0x000000140d267220 */ /* 0x080fe20000410000 */
[----:B------:R-:W-:Y:S02]  /*12850*/  HADD2.F32 R13, -RZ, R98.H0_H0 ;  /* 0x20000062ff0d7230 */ /* 0x000fe40000004100 */
[C---:B------:R-:W-:Y:S01]  /*12860*/  FFMA.FTZ R36, R5.reuse, R20, -R36 ;  /* 0x0000001405247223 */ /* 0x040fe20000010824 */
[----:B------:R-:W-:Y:S01]  /*12870*/  FFMA.FTZ R38, R5, R32, R38 ;  /* 0x0000002005267223 */ /* 0x000fe20000010026 */
[----:B------:R-:W-:Y:S01]  /*12880*/  FMUL.FTZ R5, R12, R97 ;  /* 0x000000610c057220 */ /* 0x000fe20000410000 */
[----:B------:R-:W-:-:S02]  /*12890*/  HADD2.F32 R20, -RZ, R35.H0_H0 ;  /* 0x20000023ff147230 */ /* 0x000fc40000004100 */
[-C--:B------:R-:W-:Y:S01]  /*128a0*/  FMUL.FTZ R12, R12, R99.reuse ;  /* 0x000000630c0c7220 */ /* 0x080fe20000410000 */
[----:B------:R-:W-:Y:S02]  /*128b0*/  HADD2.F32 R15, -RZ, R31.H0_H0 ;  /* 0x2000001fff0f7230 */ /* 0x000fe40000004100 */
[----:B------:R-:W-:Y:S01]  /*128c0*/  FFMA.FTZ R99, R4, R99, -R5 ;  /* 0x0000006304637223 */ /* 0x000fe20000010805 */
[C---:B------:R-:W-:Y:S01]  /*128d0*/  FMUL.FTZ R40, R29.reuse, R34 ;  /* 0x000000221d287220 */ /* 0x040fe20000410000 */
[----:B------:R-:W-:Y:S02]  /*128e0*/  HADD2.F32 R5, -RZ, R100.H0_H0 ;  /* 0x20000064ff057230 */ /* 0x000fe40000004100 */
[-C--:B------:R-:W-:Y:S01]  /*128f0*/  FMUL.FTZ R32, R29, R20.reuse ;  /* 0x000000141d207220 */ /* 0x080fe20000410000 */
[----:B------:R-:W-:Y:S02]  /*12900*/  HADD2.F32 R98, -RZ, R98.H1_H1 ;  /* 0x30000062ff627230 */ /* 0x000fe40000004100 */
[----:B------:R-:W-:Y:S01]  /*12910*/  FFMA.FTZ R29, R25, R20, -R40 ;  /* 0x00000014191d7223 */ /* 0x000fe20000010828 */
[----:B------:R-:W-:-:S02]  /*12920*/  HADD2.F32 R14, -RZ, R30.H0_H0 ;  /* 0x2000001eff0e7230 */ /* 0x000fc40000004100 */
[----:B------:R-:W-:Y:S01]  /*12930*/  FFMA.FTZ R35, R25, R34, R32 ;  /* 0x0000002219237223 */ /* 0x000fe20000010020 */
[----:B------:R-:W-:Y:S02]  /*12940*/  HADD2.F32 R100, -RZ, R100.H1_H1 ;  /* 0x30000064ff647230 */ /* 0x000fe40000004100 */
[----:B------:R-:W-:Y:S01]  /*12950*/  FFMA.FTZ R97, R4, R97, R12 ;  /* 0x0000006104617223 */ /* 0x000fe2000001000c */
[C---:B------:R-:W-:Y:S01]  /*12960*/  FMUL.FTZ R20, R15.reuse, R98 ;  /* 0x000000620f147220 */ /* 0x040fe20000410000 */
[----:B------:R-:W-:Y:S02]  /*12970*/  HADD2.F32 R31, -RZ, R31.H1_H1 ;  /* 0x3000001fff1f7230 */ /* 0x000fe40000004100 */
[C---:B------:R-:W-:Y:S01]  /*12980*/  FMUL.FTZ R25, R14.reuse, R13 ;  /* 0x0000000d0e197220 */ /* 0x040fe20000410000 */
[----:B------:R-:W-:Y:S01]  /*12990*/  FMUL.FTZ R37, R14, R5 ;  /* 0x000000050e257220 */ /* 0x000fe20000410000 */
[----:B------:R-:W-:Y:S02]  /*129a0*/  HADD2.F32 R12, -RZ, R39.H0_H0 ;  /* 0x20000027ff0c7230 */ /* 0x000fe40000004100 */
[----:B------:R-:W-:Y:S01]  /*129b0*/  FMUL.FTZ R15, R15, R100 ;  /* 0x000000640f0f7220 */ /* 0x000fe20000410000 */
[----:B------:R-:W-:-:S02]  /*129c0*/  HADD2.F32 R4, -RZ, R43.H0_H0 ;  /* 0x2000002bff047230 */ /* 0x000fc40000004100 */
[C---:B------:R-:W-:Y:S01]  /*129d0*/  FFMA.FTZ R14, R6.reuse, R5, -R25 ;  /* 0x00000005060e7223 */ /* 0x040fe20000010819 */
[----:B------:R-:W-:Y:S01]  /*129e0*/  FFMA.FTZ R37, R6, R13, R37 ;  /* 0x0000000d06257223 */ /* 0x000fe20000010025 */
[----:B------:R-:W-:Y:S01]  /*129f0*/  FFMA.FTZ R98, R7, R98, R15 ;  /* 0x0000006207627223 */ /* 0x000fe2000001000f */
[----:B------:R-:W-:Y:S02]  /*12a00*/  HADD2.F32 R28, -RZ, R28.H1_H1 ;  /* 0x3000001cff1c7230 */ /* 0x000fe40000004100 */
[----:B------:R-:W-:Y:S01]  /*12a10*/  FMUL.FTZ R6, R31, R12 ;  /* 0x0000000c1f067220 */ /* 0x000fe20000410000 */
[----:B------:R-:W-:Y:S02]  /*12a20*/  HADD2.F32 R30, -RZ, R30.H1_H1 ;  /* 0x3000001eff1e7230 */ /* 0x000fe40000004100 */
[----:B------:R-:W-:Y:S01]  /*12a30*/  FFMA.FTZ R20, R7, R100, -R20 ;  /* 0x0000006407147223 */ /* 0x000fe20000010814 */
[----:B------:R-:W-:Y:S01]  /*12a40*/  FMUL.FTZ R32, R31, R4 ;  /* 0x000000041f207220 */ /* 0x000fe20000410000 */
[----:B------:R-:W-:-:S02]  /*12a50*/  HADD2.F32 R13, -RZ, R42.H0_H0 ;  /* 0x2000002aff0d7230 */ /* 0x000fc40000004100 */
[C---:B------:R-:W-:Y:S01]  /*12a60*/  FFMA.FTZ R31, R27.reuse, R4, -R6 ;  /* 0x000000041b1f7223 */ /* 0x040fe20000010806 */
[----:B------:R-:W-:Y:S02]  /*12a70*/  HADD2.F32 R15, -RZ, R41.H0_H0 ;  /* 0x20000029ff0f7230 */ /* 0x000fe40000004100 */
[----:B------:R-:W-:Y:S01]  /*12a80*/  FFMA.FTZ R39, R27, R12, R32 ;  /* 0x0000000c1b277223 */ /* 0x000fe20000010020 */
[----:B------:R-:W-:Y:S02]  /*12a90*/  HADD2.F32 R5, -RZ, R45.H0_H0 ;  /* 0x2000002dff057230 */ /* 0x000fe40000004100 */
[----:B------:R-:W-:Y:S01]  /*12aa0*/  FMUL.FTZ R25, R28, R13 ;  /* 0x0000000d1c197220 */ /* 0x000fe20000410000 */
[----:B------:R-:W-:Y:S02]  /*12ab0*/  HADD2.F32 R7, -RZ, R44.H0_H0 ;  /* 0x2000002cff077230 */ /* 0x000fe40000004100 */
[----:B------:R-:W-:Y:S01]  /*12ac0*/  FMUL.FTZ R27, R30, R15 ;  /* 0x0000000f1e1b7220 */ /* 0x000fe20000410000 */
[----:B------:R-:W-:-:S02]  /*12ad0*/  HADD2.F32 R24, -RZ, R24.H1_H1 ;  /* 0x30000018ff187230 */ /* 0x000fc40000004100 */
        /* <DEDUP_REMOVED lines=17> */
.L_x_1721:
[----:B------:R-:W-:Y:S05]  /*12bf0*/  BSYNC B1 ;  /* 0x0000000000017941 */ /* 0x000fea0003800000 */
.L_x_1720:
[----:B------:R-:W-:Y:S05]  /*12c00*/  @P1 BRA `(.L_x_1687) ;  /* 0x00000004009c1947 */ /* 0x000fea0003800000 */
[----:B---3--:R-:W3:Y:S04]  /*12c10*/  LDL R4, [R1+0x48] ;  /* 0x0000480001047983 */ /* 0x008ee80000100800 */
[----:B--2---:R-:W2:Y:S01]  /*12c20*/  LDL R38, [R1+0x80] ;  /* 0x0000800001267983 */ /* 0x004ea20000100800 */
[----:B------:R-:W-:Y:S01]  /*12c30*/  IMAD.SHL.U32 R0, R3, 0x40, RZ ;  /* 0x0000004003007824 */ /* 0x000fe200078e00ff */
[----:B------:R-:W-:Y:S01]  /*12c40*/  SHF.R.S32.HI R6, RZ, 0x1f, R3 ;  /* 0x0000001fff067819 */ /* 0x000fe20000011403 */
[----:B------:R-:W-:Y:S01]  /*12c50*/  HADD2.F32 R27, -RZ, R85.H1_H1 ;  /* 0x30000055ff1b7230 */ /* 0x000fe20000004100 */
[----:B------:R-:W-:Y:S01]  /*12c60*/  SHF.R.U32.HI R26, RZ, 0x10, R9 ;  /* 0x00000010ff1a7819 */ /* 0x000fe20000011609 */
[--C-:B------:R-:W-:Y:S01]  /*12c70*/  HADD2.F32 R29, -RZ, R21.reuse.H1_H1 ;  /* 0x30000015ff1d7230 */ /* 0x100fe20000004100 */
[----:B------:R-:W-:Y:S01]  /*12c80*/  LOP3.LUT R5, R0, 0x1c0, RZ, 0xc0, !PT ;  /* 0x000001c000057812 */ /* 0x000fe200078ec0ff */
[----:B------:R-:W-:Y:S01]  /*12c90*/  HADD2.F32 R21, -RZ, R21.H0_H0 ;  /* 0x20000015ff157230 */ /* 0x000fe20000004100 */
[----:B------:R-:W-:Y:S01]  /*12ca0*/  LEA.HI R6, R6, R3, RZ, 0x3 ;  /* 0x0000000306067211 */ /* 0x000fe200078f18ff */
[----:B------:R-:W-:Y:S01]  /*12cb0*/  HADD2.F32 R26, -RZ, R26.H0_H0 ;  /* 0x2000001aff1a7230 */ /* 0x000fe20000004100 */
[--C-:B------:R-:W-:Y:S01]  /*12cc0*/  SHF.R.U64 R37, R72, 0x10, R73.reuse ;  /* 0x0000001048257819 */ /* 0x100fe20000001249 */
[----:B------:R-:W-:Y:S01]  /*12cd0*/  HADD2.F32 R85, -RZ, R85.H0_H0 ;  /* 0x20000055ff557230 */ /* 0x000fe20000004100 */
[----:B------:R-:W-:Y:S01]  /*12ce0*/  SHF.R.U32.HI R72, RZ, 0x10, R73 ;  /* 0x00000010ff487819 */ /* 0x000fe20000011649 */
[----:B------:R-:W-:Y:S01]  /*12cf0*/  IMAD.SHL.U32 R6, R6, 0x40, RZ ;  /* 0x0000004006067824 */ /* 0x000fe200078e00ff */
[----:B------:R-:W-:-:S02]  /*12d00*/  SHF.R.U64 R35, R8, 0x10, R9 ;  /* 0x0000001008237819 */ /* 0x000fc40000001209 */
[--C-:B------:R-:W-:Y:S02]  /*12d10*/  SHF.R.U64 R34, R10, 0x10, R11.reuse ;  /* 0x000000100a227819 */ /* 0x100fe4000000120b */
[----:B------:R-:W-:Y:S02]  /*12d20*/  LOP3.LUT R12, R6, 0xfffffe00, RZ, 0xc0, !PT ;  /* 0xfffffe00060c7812 */ /* 0x000fe400078ec0ff */
[----:B------:R-:W-:Y:S02]  /*12d30*/  SHF.R.U32.HI R32, RZ, 0x10, R11 ;  /* 0x00000010ff207819 */ /* 0x000fe4000001160b */
[--C-:B------:R-:W-:Y:S02]  /*12d40*/  SHF.R.U64 R36, R74, 0x10, R75.reuse ;  /* 0x000000104a247819 */ /* 0x100fe4000000124b */
[----:B------:R-:W-:Y:S02]  /*12d50*/  SHF.R.U32.HI R74, RZ, 0x10, R75 ;  /* 0x00000010ff4a7819 */ /* 0x000fe4000001164b */
[----:B---3--:R-:W-:-:S04]  /*12d60*/  LEA.HI R33, R33, R4, RZ, 0x1d ;  /* 0x0000000421217211 */ /* 0x008fc800078fe8ff */
[----:B------:R-:W-:Y:S02]  /*12d70*/  SHF.R.S32.HI R4, RZ, 0x1f, R33 ;  /* 0x0000001fff047819 */ /* 0x000fe40000011421 */
[----:B------:R-:W-:Y:S02]  /*12d80*/  SHF.L.U32 R0, R33, 0x3, RZ ;  /* 0x0000000321007819 */ /* 0x000fe400000006ff */
[----:B------:R-:W-:Y:S02]  /*12d90*/  LEA.HI R4, R4, R33, RZ, 0x3 ;  /* 0x0000002104047211 */ /* 0x000fe400078f18ff */
[----:B------:R-:W-:Y:S02]  /*12da0*/  LOP3.LUT R0, R5, 0x38, R0, 0xf8, !PT ;  /* 0x0000003805007812 */ /* 0x000fe400078ef800 */
[----:B------:R-:W-:Y:S01]  /*12db0*/  SHF.R.U32.HI R5, RZ, 0x3, R5 ;  /* 0x00000003ff057819 */ /* 0x000fe20000011605 */
[----:B------:R-:W-:-:S03]  /*12dc0*/  IMAD.SHL.U32 R4, R4, 0x400, RZ ;  /* 0x0000040004047824 */ /* 0x000fc600078e00ff */
[----:B------:R-:W-:Y:S02]  /*12dd0*/  LOP3.LUT R0, R0, R5, RZ, 0x3c, !PT ;  /* 0x0000000500007212 */ /* 0x000fe400078e3cff */
[----:B------:R-:W-:Y:S02]  /*12de0*/  LOP3.LUT R3, R4, 0x7fffe000, RZ, 0xc0, !PT ;  /* 0x7fffe00004037812 */ /* 0x000fe400078ec0ff */
[----:B--2---:R-:W2:Y:S02]  /*12df0*/  LDS.128 R4, [R38] ;  /* 0x0000000026047984 */ /* 0x004ea40000000c00 */
[----:B------:R-:W-:-:S05]  /*12e00*/  IADD3 R3, R0, R3, R12 ;  /* 0x0000000300037210 */ /* 0x000fca0007ffe00c */
[----:B------:R-:W-:-:S05]  /*12e10*/  IMAD R3, R3, 0x2, R16 ;  /* 0x0000000203037824 */ /* 0x000fca00078e0210 */
[----:B------:R-:W0:Y:S01]  /*12e20*/  LDS.128 R12, [R3+0x10400] ;  /* 0x01040000030c7984 */ /* 0x000e220000000c00 */
[--C-:B--2---:R-:W-:Y:S02]  /*12e30*/  HADD2.F32 R8, -RZ, R5.reuse.H0_H0 ;  /* 0x20000005ff087230 */ /* 0x104fe40000004100 */
[----:B------:R-:W-:Y:S02]  /*12e40*/  HADD2.F32 R5, -RZ, R5.H1_H1 ;  /* 0x30000005ff057230 */ /* 0x000fe40000004100 */
[----:B------:R-:W-:Y:S02]  /*12e50*/  HADD2.F32 R0, -RZ, R4.H0_H0 ;  /* 0x20000004ff007230 */ /* 0x000fe40000004100 */
[----:B------:R-:W-:Y:S02]  /*12e60*/  HADD2.F32 R9, -RZ, R6.H0_H0 ;  /* 0x20000006ff097230 */ /* 0x000fe40000004100 */
[--C-:B------:R-:W-:Y:S02]  /*12e70*/  HADD2.F32 R10, -RZ, R7.reuse.H0_H0 ;  /* 0x20000007ff0a7230 */ /* 0x100fe40000004100 */
[----:B------:R-:W-:-:S02]  /*12e80*/  HADD2.F32 R7, -RZ, R7.H1_H1 ;  /* 0x30000007ff077230 */ /* 0x000fc40000004100 */
[--C-:B01----:R-:W-:Y:S02]  /*12e90*/  HADD2.F32 R20, -RZ, R13.reuse.H0_H0 ;  /* 0x2000000dff147230 */ /* 0x103fe40000004100 */
[----:B------:R-:W-:Y:S02]  /*12ea0*/  HADD2.F32 R13, -RZ, R13.H1_H1 ;  /* 0x3000000dff0d7230 */ /* 0x000fe40000004100 */
[----:B------:R-:W-:Y:S02]  /*12eb0*/  HADD2.F32 R11, -RZ, R12.H0_H0 ;  /* 0x2000000cff0b7230 */ /* 0x000fe40000004100 */
[C---:B------:R-:W-:Y:S01]  /*12ec0*/  FMUL.FTZ R31, R20.reuse, R29 ;  /* 0x0000001d141f7220 */ /* 0x040fe20000410000 */
[-C--:B------:R-:W-:Y:S01]  /*12ed0*/  FMUL.FTZ R33, R20, R27.reuse ;  /* 0x0000001b14217220 */ /* 0x080fe20000410000 */
[----:B------:R-:W-:Y:S02]  /*12ee0*/  HADD2.F32 R20, -RZ, R72.H0_H0 ;  /* 0x20000048ff147230 */ /* 0x000fe40000004100 */
[----:B------:R-:W-:Y:S01]  /*12ef0*/  FMUL.FTZ R28, R13, R26 ;  /* 0x0000001a0d1c7220 */ /* 0x000fe20000410000 */
[C---:B------:R-:W-:Y:S01]  /*12f00*/  FFMA.FTZ R31, R8.reuse, R27, -R31 ;  /* 0x0000001b081f7223 */ /* 0x040fe2000001081f */
[----:B------:R-:W-:Y:S01]  /*12f10*/  FFMA.FTZ R33, R8, R29, R33 ;  /* 0x0000001d08217223 */ /* 0x000fe20000010021 */
[----:B------:R-:W-:-:S02]  /*12f20*/  HADD2.F32 R24, -RZ, R14.H0_H0 ;  /* 0x2000000eff187230 */ /* 0x000fc40000004100 */
[-C--:B------:R-:W-:Y:S01]  /*12f30*/  FMUL.FTZ R30, R13, R20.reuse ;  /* 0x000000140d1e7220 */ /* 0x080fe20000410000 */
[----:B------:R-:W-:Y:S01]  /*12f40*/  FFMA.FTZ R28, R5, R20, -R28 ;  /* 0x00000014051c7223 */ /* 0x000fe2000001081c */
[C---:B------:R-:W-:Y:S01]  /*12f50*/  FMUL.FTZ R13, R11.reuse, R21 ;  /* 0x000000150b0d7220 */ /* 0x040fe20000410000 */
[----:B------:R-:W-:Y:S02]  /*12f60*/  HADD2.F32 R8, -RZ, R84.H0_H0 ;  /* 0x20000054ff087230 */ /* 0x000fe40000004100 */
[-C--:B------:R-:W-:Y:S01]  /*12f70*/  FMUL.FTZ R20, R11, R85.reuse ;  /* 0x000000550b147220 */ /* 0x080fe20000410000 */
[----:B------:R-:W-:Y:S01]  /*12f80*/  FFMA.FTZ R30, R5, R26, R30 ;  /* 0x0000001a051e7223 */ /* 0x000fe2000001001e */
[----:B------:R-:W-:Y:S02]  /*12f90*/  HADD2.F32 R5, -RZ, R86.H0_H0 ;  /* 0x20000056ff057230 */ /* 0x000fe40000004100 */
[C---:B------:R-:W-:Y:S01]  /*12fa0*/  FFMA.FTZ R85, R0.reuse, R85, -R13 ;  /* 0x0000005500557223 */ /* 0x040fe2000001080d */
[----:B------:R-:W-:Y:S01]  /*12fb0*/  FFMA.FTZ R21, R0, R21, R20 ;  /* 0x0000001500157223 */ /* 0x000fe20000010014 */
[----:B------:R-:W-:-:S02]  /*12fc0*/  HADD2.F32 R25, -RZ, R15.H0_H0 ;  /* 0x2000000fff197230 */ /* 0x000fc40000004100 */
[C---:B------:R-:W-:Y:S01]  /*12fd0*/  FMUL.FTZ R0, R24.reuse, R8 ;  /* 0x0000000818007220 */ /* 0x040fe20000410000 */
[----:B------:R-:W-:Y:S02]  /*12fe0*/  HADD2.F32 R84, -RZ, R84.H1_H1 ;  /* 0x30000054ff547230 */ /* 0x000fe40000004100 */
[-C--:B------:R-:W-:Y:S01]  /*12ff0*/  FMUL.FTZ R26, R24, R5.reuse ;  /* 0x00000005181a7220 */ /* 0x080fe20000410000 */
[----:B------:R-:W-:Y:S02]  /*13000*/  HADD2.F32 R86, -RZ, R86.H1_H1 ;  /* 0x30000056ff567230 */ /* 0x000fe40000004100 */
[----:B------:R-:W-:Y:S01]  /*13010*/  FFMA.FTZ R24, R9, R5, -R0 ;  /* 0x0000000509187223 */ /* 0x000fe20000010800 */
[----:B------:R-:W-:Y:S02]  /*13020*/  HADD2.F32 R15, -RZ, R15.H1_H1 ;  /* 0x3000000fff0f7230 */ /* 0x000fe40000004100 */
[----:B------:R-:W-:Y:S01]  /*13030*/  FMUL.FTZ R5, R25, R84 ;  /* 0x0000005419057220 */ /* 0x000fe20000410000 */
[----:B------:R-:W-:-:S02]  /*13040*/  HADD2.F32 R20, -RZ, R32.H0_H0 ;  /* 0x20000020ff147230 */ /* 0x000fc40000004100 */
[----:B------:R-:W-:Y:S01]  /*13050*/  FMUL.FTZ R25, R25, R86 ;  /* 0x0000005619197220 */ /* 0x000fe20000410000 */
[----:B------:R-:W-:Y:S02]  /*13060*/  HADD2.F32 R0, -RZ, R74.H0_H0 ;  /* 0x2000004aff007230 */ /* 0x000fe40000004100 */
[----:B------:R-:W-:Y:S01]  /*13070*/  FFMA.FTZ R26, R9, R8, R26 ;  /* 0x00000008091a7223 */ /* 0x000fe2000001001a */
[C---:B------:R-:W-:Y:S01]  /*13080*/  FFMA.FTZ R86, R10.reuse, R86, -R5 ;  /* 0x000000560a567223 */ /* 0x040fe20000010805 */
[----:B------:R-:W-:Y:S01]  /*13090*/  FFMA.FTZ R25, R10, R84, R25 ;  /* 0x000000540a197223 */ /* 0x000fe20000010019 */
[----:B------:R-:W-:Y:S02]  /*130a0*/  HADD2.F32 R12, -RZ, R12.H1_H1 ;  /* 0x3000000cff0c7230 */ /* 0x000fe40000004100 */
[C---:B------:R-:W-:Y:S01]  /*130b0*/  FMUL.FTZ R8, R15.reuse, R20 ;  /* 0x000000140f087220 */ /* 0x040fe20000410000 */
[----:B------:R-:W-:Y:S02]  /*130c0*/  HADD2.F32 R14, -RZ, R14.H1_H1 ;  /* 0x3000000eff0e7230 */ /* 0x000fe40000004100 */
        /* <DEDUP_REMOVED lines=27> */
.L_x_1687:
[----:B------:R-:W-:Y:S05]  /*13280*/  BSYNC B0 ;  /* 0x0000000000007941 */ /* 0x000fea0003800000 */
.L_x_1647:
[----:B------:R-:W-:Y:S01]  /*13290*/  @!PT LDS RZ, [RZ] ;  /* 0x00000000fffff984 */ /* 0x000fe20000000800 */
[----:B------:R-:W-:Y:S01]  /*132a0*/  @!PT LDS RZ, [RZ] ;  /* 0x00000000fffff984 */ /* 0x000fe20000000800 */
[----:B------:R-:W-:Y:S01]  /*132b0*/  @!PT LDS RZ, [RZ] ;  /* 0x00000000fffff984 */ /* 0x000fe20000000800 */
[----:B------:R-:W-:Y:S01]  /*132c0*/  @!PT LDS RZ, [RZ] ;  /* 0x00000000fffff984 */ /* 0x000fe20000000800 */
[----:B------:R1:W-:Y:S06]  /*132d0*/  MEMBAR.ALL.CTA ;  /* 0x0000000000007992 */ /* 0x0003ec0000008000 */
[----:B-1----:R-:W1:Y:S01]  /*132e0*/  FENCE.VIEW.ASYNC.S ;  /* 0x00000000000073c6 */ /* 0x002e620000000000 */
[----:B------:R-:W-:Y:S05]  /*132f0*/  WARPSYNC.ALL ;  /* 0x0000000000007948 */ /* 0x000fea0003800000 */
[----:B-1----:R-:W-:Y:S06]  /*13300*/  BAR.SYNC.DEFER_BLOCKING 0xd, 0x100 ;  /* 0x0344000000007b1d */ /* 0x002fec0000010000 */
.L_x_1644:
[----:B---3--:R-:W3:Y:S02]  /*13310*/  LDL R0, [R1+0x20] ;  /* 0x0000200001007983 */ /* 0x008ee40000100800 */
[----:B---3--:R-:W-:-:S13]  /*13320*/  R2UR UR4, R0 ;  /* 0x00000000000472ca */ /* 0x008fda00000e0000 */
[----:B------:R-:W-:-:S05]  /*13330*/  IMAD.U32 R0, RZ, RZ, UR4 ;  /* 0x00000004ff007e24 */ /* 0x000fca000f8e00ff */
[----:B------:R-:W-:-:S13]  /*13340*/  ISETP.NE.AND P0, PT, R0, 0x3, PT ;  /* 0x000000030000780c */ /* 0x000fda0003f05270 */
[----:B------:R-:W-:Y:S05]  /*13350*/  @!P0 BRA `(.L_x_1722) ;  /* 0x0000000000048947 */ /* 0x000fea0003800000 */
[----:B------:R-:W-:Y:S01]  /*13360*/  BPT.TRAP 0x1 ;  /* 0x000000040000795c */ /* 0x000fe20000300000 */
.L_x_1722:
[----:B------:R-:W-:Y:S01]  /*13370*/  IMAD R59, R22, 0x8, R16 ;  /* 0x00000008163b7824 */ /* 0x000fe200078e0210 */
[----:B------:R-:W-:-:S04]  /*13380*/  SHF.L.U32 R0, R205, 0x1f, RZ ;  /* 0x0000001fcd007819 */ /* 0x000fc800000006ff */
[----:B------:R3:W0:Y:S01]  /*13390*/  SYNCS.PHASECHK.TRANS64.TRYWAIT P2, [R59+URZ+0x30830], R0 ;  /* 0x030830003b0075a7 */ /* 0x000622000804017f */
[----:B------:R-:W-:Y:S05]  /*133a0*/  @!P0 BRA `(.L_x_1723) ;  /* 0x0000000000048947 */ /* 0x000fea0003800000 */
[----:B------:R-:W-:Y:S01]  /*133b0*/  BPT.TRAP 0x1 ;  /* 0x000000040000795c */ /* 0x000fe20000300000 */
.L_x_1723:
[----:B01--4-:R-:W0:Y:S02]  /*133c0*/  S2R R3, SR_TID.X ;  /* 0x0000000000037919 */ /* 0x013e240000002100 */
[----:B0-----:R-:W-:-:S04]  /*133d0*/  LOP3.LUT R3, R3, 0x7f, RZ, 0xc0, !PT ;  /* 0x0000007f03037812 */ /* 0x001fc800078ec0ff */
[----:B------:R-:W-:Y:S01]  /*133e0*/  ISETP.NE.AND P1, PT, R3, RZ, PT ;  /* 0x000000ff0300720c */ /* 0x000fe20003f25270 */
[----:B------:R-:W-:-:S12]  /*133f0*/  @P2 BRA `(.L_x_1724) ;  /* 0x0000000000082947 */ /* 0x000fd80003800000 */
[----:B------:R-:W0:Y:S02]  /*13400*/  SYNCS.PHASECHK.TRANS64.TRYWAIT P2, [R59+URZ+0x30830], R0 ;  /* 0x030830003b0075a7 */ /* 0x000e24000804017f */
[----:B0-----:R-:W-:Y:S05]  /*13410*/  @!P2 BRA `(.L_x_1725) ;  /* 0x000001b40070a947 */ /* 0x001fea0003800000 */
.L_x_1724:
[----:B------:R-:W-:Y:S05]  /*13420*/  WARPSYNC.ALL ;  /* 0x0000000000007948 */ /* 0x000fea0003800000 */
[----:B0--3--:R-:W-:Y:S01]  /*13430*/  VIADD R0, R16, 0x20400 ;  /* 0x0002040010007836 */ /* 0x009fe20000000000 */
[----:B------:R-:W-:-:S04]  /*13440*/  LOP3.LUT R6, R2, 0x10000, RZ, 0xfc, !PT ;  /* 0x0001000002067812 */ /* 0x000fc800078efcff */
[----:B------:R-:W-:-:S04]  /*13450*/  SHF.R.U32.HI R0, RZ, 0x4, R0 ;  /* 0x00000004ff007819 */ /* 0x000fc80000011600 */
[----:B------:R-:W-:-:S04]  /*13460*/  LOP3.LUT R0, R0, 0x3fff, RZ, 0xc0, !PT ;  /* 0x00003fff00007812 */ /* 0x000fc800078ec0ff */
[----:B------:R-:W-:Y:S01]  /*13470*/  LOP3.LUT R4, R0, 0x10000, RZ, 0xfc, !PT ;  /* 0x0001000000047812 */ /* 0x000fe200078efcff */
[----:B------:R-:W-:Y:S01]  /*13480*/  IMAD.MOV.U32 R7, RZ, RZ, 0x40000040 ;  /* 0x40000040ff077424 */ /* 0x000fe200078e00ff */
[----:B------:R-:W-:Y:S01]  /*13490*/  MOV R3, 0x40000040 ;  /* 0x4000004000037802 */ /* 0x000fe20000000f00 */
[----:B--2--5:R-:W-:Y:S01]  /*134a0*/  WARPGROUP.ARRIVE ;  /* 0x00000000000079c5 */ /* 0x024fe20000000000 */
[----:B------:R-:W-:Y:S01]  /*134b0*/  R2UR UR4, R6 ;  /* 0x00000000060472ca */ /* 0x000fe200000e0000 */
[----:B------:R-:W-:Y:S01]  /*134c0*/  IMAD R2, R22, 0x800, R4 ;  /* 0x0000080016027824 */ /* 0x000fe200078e0204 */
[----:B------:R-:W-:Y:S01]  /*134d0*/  R2UR UR5, R7 ;  /* 0x00000000070572ca */ /* 0x000fe200000e0000 */
[----:B------:R0:W-:Y:S01]  /*134e0*/  STL [R1], R4 ;  /* 0x0000000401007387 */ /* 0x0001e20000100800 */
[----:B------:R-:W-:Y:S01]  /*134f0*/  R2UR UR7, R3 ;  /* 0x00000000030772ca */ /* 0x000fe200000e0000 */
[----:B------:R-:W-:Y:S01]  /*13500*/  VIADD R224, R6, 0x2 ;  /* 0x0000000206e07836 */ /* 0x000fe20000000000 */
[----:B------:R-:W-:Y:S01]  /*13510*/  R2UR UR6, R2 ;  /* 0x00000000020672ca */ /* 0x000fe200000e0000 */
[----:B------:R-:W-:-:S02]  /*13520*/  IMAD.MOV.U32 R225, RZ, RZ, 0x40000040 ;  /* 0x40000040ffe17424 */ /* 0x000fc400078e00ff */
[----:B------:R-:W-:Y:S02]  /*13530*/  IMAD.MOV.U32 R5, RZ, RZ, 0x40000040 ;  /* 0x40000040ff057424 */ /* 0x000fe400078e00ff */
[----:B------:R-:W-:Y:S01]  /*13540*/  IMAD.MOV.U32 R223, RZ, RZ, 0x40000040 ;  /* 0x40000040ffdf7424 */ /* 0x000fe200078e00ff */
[----:B------:R-:W-:Y:S01]  /*13550*/  IADD3 R218, R6, 0x6, RZ ;  /* 0x0000000606da7810 */ /* 0x000fe20007ffe0ff */
[----:B0-----:R-:W-:Y:S02]  /*13560*/  VIADD R4, R2, 0x2 ;  /* 0x0000000202047836 */ /* 0x001fe40000000000 */
[----:B------:R-:W-:Y:S02]  /*13570*/  IMAD.MOV.U32 R219, RZ, RZ, 0x40000040 ;  /* 0x40000040ffdb7424 */ /* 0x000fe400078e00ff */
[----:B------:R-:W-:Y:S02]  /*13580*/  IMAD.MOV.U32 R217, RZ, RZ, 0x40000040 ;  /* 0x40000040ffd97424 */ /* 0x000fe400078e00ff */
[----:B------:R-:W-:Y:S01]  /*13590*/  IMAD.MOV.U32 R215, RZ, RZ, 0x40000040 ;  /* 0x40000040ffd77424 */ /* 0x000fe200078e00ff */
[----:B------:R-:W-:Y:S01]  /*135a0*/  HGMMA.64x64x16.F32 R24, gdesc[UR4], RZ, !UPT, gsb0 ;  /* 0x00e00000041879f0 */ /* 0x000fe2000c0008ff */
[----:B------:R-:W-:Y:S01]  /*135b0*/  R2UR UR4, R224 ;  /* 0x00000000e00472ca */ /* 0x000fe200000e0000 */
[C---:B------:R-:W-:Y:S01]  /*135c0*/  VIADD R222, R6.reuse, 0x4 ;  /* 0x0000000406de7836 */ /* 0x040fe20000000000 */
[----:B------:R-:W-:Y:S01]  /*135d0*/  R2UR UR5, R225 ;  /* 0x00000000e10572ca */ /* 0x000fe200000e0000 */
[----:B------:R-:W-:Y:S01]  /*135e0*/  VIADD R216, R6, 0x400 ;  /* 0x0000040006d87836 */ /* 0x000fe20000000000 */
[----:B------:R-:W-:Y:S01]  /*135f0*/  R2UR UR6, R4 ;  /* 0x00000000040672ca */ /* 0x000fe200000e0000 */
[C---:B------:R-:W-:Y:S01]  /*13600*/  VIADD R214, R6.reuse, 0x402 ;  /* 0x0000040206d67836 */ /* 0x040fe20000000000 */
[----:B------:R-:W-:Y:S01]  /*13610*/  R2UR UR7, R5 ;  /* 0x00000000050772ca */ /* 0x000fe200000e0000 */
[----:B------:R-:W-:-:S02]  /*13620*/  VIADD R212, R6, 0x404 ;  /* 0x0000040406d47836 */ /* 0x000fc40000000000 */
[----:B------:R-:W-:Y:S01]  /*13630*/  IMAD.MOV.U32 R213, RZ, RZ, 0x40000040 ;  /* 0x40000040ffd57424 */ /* 0x000fe200078e00ff */
[----:B------:R-:W-:Y:S01]  /*13640*/  MOV R211, 0x40000040 ;  /* 0x4000004000d37802 */ /* 0x000fe20000000f00 */
[C---:B------:R-:W-:Y:S02]  /*13650*/  VIADD R210, R6.reuse, 0x406 ;  /* 0x0000040606d27836 */ /* 0x040fe40000000000 */
[----:B------:R-:W-:Y:S02]  /*13660*/  IMAD.MOV.U32 R209, RZ, RZ, 0x40000040 ;  /* 0x40000040ffd17424 */ /* 0x000fe400078e00ff */
[----:B------:R-:W-:Y:S02]  /*13670*/  IMAD.MOV.U32 R207, RZ, RZ, 0x40000040 ;  /* 0x40000040ffcf7424 */ /* 0x000fe400078e00ff */
[----:B------:R-:W-:Y:S02]  /*13680*/  IMAD.MOV.U32 R203, RZ, RZ, 0x40000040 ;  /* 0x40000040ffcb7424 */ /* 0x000fe400078e00ff */
[----:B------:R-:W-:Y:S01]  /*13690*/  IMAD.MOV.U32 R21, RZ, RZ, 0x40000040 ;  /* 0x40000040ff157424 */ /* 0x000fe200078e00ff */
[C---:B------:R-:W-:Y:S01]  /*136a0*/  IADD3 R14, R6.reuse, 0xc00, RZ ;  /* 0x00000c00060e7810 */ /* 0x040fe20007ffe0ff */
[C---:B------:R-:W-:Y:S01]  /*136b0*/  VIADD R208, R6.reuse, 0x800 ;  /* 0x0000080006d07836 */ /* 0x040fe20000000000 */
[----:B------:R-:W2:Y:S01]  /*136c0*/  LDL R56, [R1+0x34] ;  /* 0x0000340001387983 */ /* 0x000ea20000100800 */
[C---:B------:R-:W-:Y:S01]  /*136d0*/  VIADD R206, R6.reuse, 0x802 ;  /* 0x0000080206ce7836 */ /* 0x040fe20000000000 */
[----:B------:R-:W0:Y:S01]  /*136e0*/  LDC R0, c[0x0][0x448] ;  /* 0x00011200ff007b82 */ /* 0x000e220000000800 */
[----:B------:R-:W-:Y:S01]  /*136f0*/  VIADD R202, R6, 0x804 ;  /* 0x0000080406ca7836 */ /* 0x000fe20000000000 */
[----:B------:R-:W2:Y:S01]  /*13700*/  LDL R80, [R1+0x14] ;  /* 0x0000140001507983 */ /* 0x000ea20000100800 */
[----:B------:R-:W-:-:S02]  /*13710*/  VIADD R4, R2, 0x4 ;  /* 0x0000000402047836 */ /* 0x000fc40000000000 */
[----:B------:R-:W-:Y:S02]  /*13720*/  IMAD.MOV.U32 R5, RZ, RZ, 0x40000040 ;  /* 0x40000040ff057424 */ /* 0x000fe400078e00ff */
[C---:B------:R-:W-:Y:S02]  /*13730*/  VIADD R20, R6.reuse, 0x806 ;  /* 0x0000080606147836 */ /* 0x040fe40000000000 */
[----:B------:R-:W-:Y:S02]  /*13740*/  IMAD.MOV.U32 R15, RZ, RZ, 0x40000040 ;  /* 0x40000040ff0f7424 */ /* 0x000fe400078e00ff */
[C---:B------:R-:W-:Y:S02]  /*13750*/  VIADD R12, R6.reuse, 0xc02 ;  /* 0x00000c02060c7836 */ /* 0x040fe40000000000 */
[----:B------:R-:W-:Y:S02]  /*13760*/  IMAD.MOV.U32 R13, RZ, RZ, 0x40000040 ;  /* 0x40000040ff0d7424 */ /* 0x000fe400078e00ff */
[----:B------:R-:W-:-:S02]  /*13770*/  VIADD R10, R6, 0xc04 ;  /* 0x00000c04060a7836 */ /* 0x000fc40000000000 */
[----:B------:R-:W-:Y:S02]  /*13780*/  IMAD.MOV.U32 R11, RZ, RZ, 0x40000040 ;  /* 0x40000040ff0b7424 */ /* 0x000fe400078e00ff */
[----:B------:R-:W-:Y:S02]  /*13790*/  VIADD R8, R6, 0xc06 ;  /* 0x00000c0606087836 */ /* 0x000fe40000000000 */
[----:B------:R-:W-:Y:S02]  /*137a0*/  IMAD.MOV.U32 R3, RZ, RZ, 0x40000040 ;  /* 0x40000040ff037424 */ /* 0x000fe400078e00ff */
[----:B------:R-:W-:Y:S01]  /*137b0*/  IMAD.MOV.U32 R9, RZ, RZ, 0x40000040 ;  /* 0x40000040ff097424 */ /* 0x000fe200078e00ff */
[----:B0-----:R-:W-:Y:S01]  /*137c0*/  ISETP.NE.AND P2, PT, R0, 0x1, PT ;  /* 0x000000010000780c */ /* 0x001fe20003f45270 */
[----:B------:R-:W-:Y:S02]  /*137d0*/  WARPGROUP.DEPBAR.LE gsb0, 0x0 ;  /* 0x00008000000079c5 */ /* 0x000fe40000010000 */
[----:B------:R-:W-:-:S06]  /*137e0*/  WARPGROUP.ARRIVE ;  /* 0x00000000000079c5 */ /* 0x000fcc0000000000 */
[----:B------:R-:W-:Y:S01]  /*137f0*/  HGMMA.64x64x16.F32 R24, gdesc[UR4], R24, gsb0 ;  /* 0x00e00000041879f0 */ /* 0x000fe20008000818 */
[----:B------:R-:W-:Y:S02]  /*13800*/  R2UR UR4, R222 ;  /* 0x00000000de0472ca */ /* 0x000fe400000e0000 */
[----:B------:R-:W-:Y:S02]  /*13810*/  R2UR UR5, R223 ;  /* 0x00000000df0572ca */ /* 0x000fe400000e0000 */
[----:B------:R-:W-:Y:S01]  /*13820*/  R2UR UR6, R4 ;  /* 0x00000000040672ca */ /* 0x000fe200000e0000 */
[----:B------:R-:W-:Y:S01]  /*13830*/  VIADD R4, R2, 0x6 ;  /* 0x0000000602047836 */ /* 0x000fe20000000000 */
[----:B------:R-:W-:Y:S01]  /*13840*/  R2UR UR7, R5 ;  /* 0x00000000050772ca */ /* 0x000fe200000e0000 */
[----:B------:R-:W-:Y:S01]  /*13850*/  IMAD.MOV.U32 R5, RZ, RZ, 0x40000040 ;  /* 0x40000040ff057424 */ /* 0x000fe200078e00ff */
[----:B------:R-:W-:Y:S02]  /*13860*/  WARPGROUP.DEPBAR.LE gsb0, 0x0 ;  /* 0x00008000000079c5 */ /* 0x000fe40000010000 */
[----:B------:R-:W-:-:S09]  /*13870*/  WARPGROUP.ARRIVE ;  /* 0x00000000000079c5 */ /* 0x000fd20000000000 */
        /* <DEDUP_REMOVED lines=12> */
[----:B------:R-:W-:Y:S02]  /*13940*/  R2UR UR6, R4 ;  /* 0x00000000040672ca */ /* 0x000fe400000e0000 */
[----:B------:R-:W-:Y:S01]  /*13950*/  R2UR UR7, R5 ;  /* 0x00000000050772ca */ /* 0x000fe200000e0000 */
[----:B------:R-:W-:Y:S01]  /*13960*/  IMAD.MOV.U32 R5, RZ, RZ, 0x40000040 ;  /* 0x40000040ff057424 */ /* 0x000fe200078e00ff */
[----:B------:R-:W-:Y:S01]  /*13970*/  IADD3 R4, R2, 0x202, RZ ;  /* 0x0000020202047810 */ /* 0x000fe20007ffe0ff */
[----:B------:R-:W-:-:S02]  /*13980*/  WARPGROUP.DEPBAR.LE gsb0, 0x0 ;  /* 0x00008000000079c5 */ /* 0x000fc40000010000 */
[----:B------:R-:W-:-:S08]  /*13990*/  WARPGROUP.ARRIVE ;  /* 0x00000000000079c5 */ /* 0x000fd00000000000 */
        /* <DEDUP_REMOVED lines=32> */
[----:B------:R-:W-:Y:S02]  /*13ba0*/  R2UR UR7, R5 ;  /* 0x00000000050772ca */ /* 0x000fe400000e0000 */
[----:B------:R-:W-:Y:S01]  /*13bb0*/  MOV R5, 0x40000040 ;  /* 0x4000004000057802 */ /* 0x000fe20000000f00 */
        /* <DEDUP_REMOVED lines=44> */
[C---:B------:R-:W-:Y:S01]  /*13e80*/  IADD3 R4, R2.reuse, 0x604, RZ ;  /* 0x0000060402047810 */ /* 0x040fe20007ffe0ff */
[----:B------:R-:W-:Y:S01]  /*13e90*/  VIADD R2, R2, 0x606 ;  /* 0x0000060602027836 */ /* 0x000fe20000000000 */
[----:B------:R-:W-:-:S02]  /*13ea0*/  WARPGROUP.DEPBAR.LE gsb0, 0x0 ;  /* 0x00008000000079c5 */ /* 0x000fc40000010000 */
[----:B------:R-:W-:-:S07]  /*13eb0*/  WARPGROUP.ARRIVE ;  /* 0x00000000000079c5 */ /* 0x000fce0000000000 */
[----:B------:R-:W-:Y:S01]  /*13ec0*/  HGMMA.64x64x16.F32 R24, gdesc[UR4], R24, gsb0 ;  /* 0x00e00000041879f0 */ /* 0x000fe20008000818 */
[----:B------:R-:W-:Y:S02]  /*13ed0*/  R2UR UR4, R10 ;  /* 0x000000000a0472ca */ /* 0x000fe400000e0000 */
[----:B------:R-:W-:Y:S02]  /*13ee0*/  R2UR UR5, R11 ;  /* 0x000000000b0572ca */ /* 0x000fe400000e0000 */
[----:B------:R-:W-:Y:S01]  /*13ef0*/  R2UR UR6, R4 ;  /* 0x00000000040672ca */ /* 0x000fe200000e0000 */
[----:B--2---:R-:W-:Y:S01]  /*13f00*/  IMAD.IADD R4, R56, 0x1, R80 ;  /* 0x0000000138047824 */ /* 0x004fe200078e0250 */
[----:B------:R-:W-:Y:S01]  /*13f10*/  R2UR UR7, R5 ;  /* 0x00000000050772ca */ /* 0x000fe200000e0000 */
[----:B------:R-:W0:Y:S08]  /*13f20*/  LDC.64 R56, c[0x0][0x9e0] ;  /* 0x00027800ff387b82 */ /* 0x000e300000000a00 */
[----:B------:R-:W1:Y:S01]  /*13f30*/  @P2 LDC R5, c[0x0][0x450] ;  /* 0x00011400ff052b82 */ /* 0x000e620000000800 */
[----:B0-----:R-:W-:Y:S01]  /*13f40*/  ISETP.GE.AND P3, PT, R57, 0x1, PT ;  /* 0x000000013900780c */ /* 0x001fe20003f66270 */
[----:B------:R-:W-:-:S02]  /*13f50*/  WARPGROUP.DEPBAR.LE gsb0, 0x0 ;  /* 0x00008000000079c5 */ /* 0x000fc40000010000 */
[----:B------:R-:W-:-:S06]  /*13f60*/  WARPGROUP.ARRIVE ;  /* 0x00000000000079c5 */ /* 0x000fcc0000000000 */
[----:B------:R-:W-:Y:S01]  /*13f70*/  HGMMA.64x64x16.F32 R24, gdesc[UR4], R24, gsb0 ;  /* 0x00e00000041879f0 */ /* 0x000fe20008000818 */
[----:B------:R-:W-:Y:S02]  /*13f80*/  R2UR UR6, R2 ;  /* 0x00000000020672ca */ /* 0x000fe400000e0000 */
[----:B------:R-:W-:Y:S02]  /*13f90*/  R2UR UR7, R3 ;  /* 0x00000000030772ca */ /* 0x000fe400000e0000 */
[----:B------:R-:W-:Y:S01]  /*13fa0*/  R2UR UR4, R8 ;  /* 0x00000000080472ca */ /* 0x000fe200000e0000 */
[----:B------:R-:W0:Y:S01]  /*13fb0*/  @P2 LDC R3, c[0x0][0x44c] ;  /* 0x00011300ff032b82 */ /* 0x000e220000000800 */
[----:B------:R-:W-:Y:S01]  /*13fc0*/  R2UR UR5, R9 ;  /* 0x00000000090572ca */ /* 0x000fe200000e0000 */
[----:B0-----:R-:W-:Y:S01]  /*13fd0*/  @P2 IMAD.HI.U32 R0, R4, R3, RZ ;  /* 0x0000000304002227 */ /* 0x001fe200078e00ff */
[----:B------:R-:W-:-:S04]  /*13fe0*/  MOV R3, 0xffffffc0 ;  /* 0xffffffc000037802 */ /* 0x000fc80000000f00 */
[----:B-1----:R-:W-:Y:S01]  /*13ff0*/  @P2 SHF.R.U32.HI R4, RZ, R5, R0 ;  /* 0x00000005ff042219 */ /* 0x002fe20000011600 */
[----:B------:R-:W-:Y:S02]  /*14000*/  @!P1 VIADD R0, R59, 0x30840 ;  /* 0x000308403b009836 */ /* 0x000fe40000000000 */
[----:B------:R-:W-:Y:S02]  /*14010*/  IMAD R58, R204, R3, 0x40 ;  /* 0x00000040cc3a7424 */ /* 0x000fe400078e0203 */
[----:B------:R-:W0:Y:S01]  /*14020*/  SHFL.IDX PT, R66, R4, RZ, 0x1c1f ;  /* 0x001c1fff04427589 */ /* 0x000e2200000e0000 */
[----:B------:R-:W-:Y:S02]  /*14030*/  @!P1 PRMT R0, RZ, 0x654, R0 ;  /* 0x00000654ff009816 */ /* 0x000fe40000000000 */
[----:B------:R-:W-:Y:S01]  /*14040*/  IADD3 R60, -R229, R221, R58 ;  /* 0x000000dde53c7210 */ /* 0x000fe20007ffe13a */
[----:B------:R-:W-:Y:S02]  /*14050*/  WARPGROUP.DEPBAR.LE gsb0, 0x0 ;  /* 0x00008000000079c5 */ /* 0x000fe40000010000 */
[----:B------:R-:W-:-:S06]  /*14060*/  WARPGROUP.ARRIVE ;  /* 0x00000000000079c5 */ /* 0x000fcc0000000000 */
[----:B------:R-:W-:Y:S01]  /*14070*/  HGMMA.64x64x16.F32 R24, gdesc[UR4], R24, gsb0 ;  /* 0x00e00000041879f0 */ /* 0x000fe20008000818 */
[----:B------:R-:W-:Y:S02]  /*14080*/  ULDC UR4, c[0x0][0x9dc] ;  /* 0x0002770000047ab9 */ /* 0x000fe40000000800 */
[----:B------:R-:W-:-:S05]  /*14090*/  IMAD.U32 R232, RZ, RZ, UR4 ;  /* 0x00000004ffe87e24 */ /* 0x000fca000f8e00ff */
[----:B------:R-:W-:Y:S01]  /*140a0*/  LOP3.LUT R2, RZ, R232, RZ, 0x33, !PT ;  /* 0x000000e8ff027212 */ /* 0x000fe200078e33ff */
[----:B------:R-:W-:Y:S02]  /*140b0*/  WARPGROUP.DEPBAR.LE gsb0, 0x0 ;  /* 0x00008000000079c5 */ /* 0x000fe40000010000 */
[----:B------:R1:W-:Y:S02]  /*140c0*/  @!P1 SYNCS.ARRIVE.TRANS64.RED.A1T0 RZ, [R0+URZ], RZ ;  /* 0x000000ff00ff99a7 */ /* 0x0003e4000810043f */
[----:B-1----:R-:W-:-:S04]  /*140d0*/  IADD3 R0, -R229, 0x1, R58 ;  /* 0x00000001e5007810 */ /* 0x002fc80007ffe13a */
[----:B------:R-:W-:Y:S02]  /*140e0*/  IADD3 R73, -R220, R0, R221 ;  /* 0x00000000dc497210 */ /* 0x000fe40007ffe1dd */
[----:B------:R-:W-:-:S03]  /*140f0*/  LEA R0, R204, 0xffffffc0, 0x6 ;  /* 0xffffffc0cc007811 */ /* 0x000fc600078e30ff */
[C---:B------:R-:W-:Y:S02]  /*14100*/  IMAD.IADD R5, R73.reuse, 0x1, R2 ;  /* 0x0000000149057824 */ /* 0x040fe400078e0202 */
[----:B------:R-:W-:Y:S02]  /*14110*/  IMAD.IADD R73, R73, 0x1, R56 ;  /* 0x0000000149497824 */ /* 0x000fe400078e0238 */
[----:B0-----:R-:W-:-:S03]  /*14120*/  IMAD.IADD R64, R5, 0x1, R66 ;  /* 0x0000000105407824 */ /* 0x001fc600078e0242 */
[----:B------:R-:W-:Y:S01]  /*14130*/  VIADDMNMX R62, R66, R73, R60, PT ;  /* 0x00000049423e7246 */ /* 0x000fe2000380013c */
[----:B------:R-:W-:Y:S06]  /*14140*/  @!P3 BRA `(.L_x_1726) ;  /* 0x000000000050b947 */ /* 0x000fec0003800000 */
[----:B------:R-:W-:Y:S01]  /*14150*/  IADD3 R59, -R220, R221, R66 ;  /* 0x000000dddc3b7210 */ /* 0x000fe20007ffe142 */
[----:B------:R-:W-:Y:S03]  /*14160*/  BSSY B0, `(.L_x_1727) ;  /* 0x000000e000007945 */ /* 0x000fe60003800000 */
        /* <DEDUP_REMOVED lines=9> */
.L_x_1728:
[----:B------:R-:W-:-:S13]  /*14200*/  ISETP.NE.AND P4, PT, R57, 0x1, PT ;  /* 0x000000013900780c */ /* 0x000fda0003f85270 */
[----:B------:R-:W0:Y:S02]  /*14210*/  @P4 LDC.64 R2, c[0x0][0x9e8] ;  /* 0x00027a00ff024b82 */ /* 0x000e240000000a00 */
[----:B0-----:R-:W-:-:S05]  /*14220*/  @P4 IMAD.HI.U32 R2, R59, R2, RZ ;  /* 0x000000023b024227 */ /* 0x001fca00078e00ff */
[----:B------:R-:W-:-:S07]  /*14230*/  @P4 SHF.R.U32.HI R59, RZ, R3, R2 ;  /* 0x00000003ff3b4219 */ /* 0x000fce0000011602 */
.L_x_1729:
[----:B------:R-:W-:Y:S05]  /*14240*/  BSYNC B0 ;  /* 0x0000000000007941 */ /* 0x000fea0003800000 */
.L_x_1727:
[----:B------:R-:W-:-:S04]  /*14250*/  IMAD R2, R59, R57, -R0 ;  /* 0x000000393b027224 */ /* 0x000fc800078e0a00 */
[----:B------:R-:W-:-:S05]  /*14260*/  IMAD.IADD R3, R2, 0x1, -R229 ;  /* 0x0000000102037824 */ /* 0x000fca00078e0ae5 */
[----:B------:R-:W-:Y:S02]  /*14270*/  VIMNMX R64, R64, R3, !PT ;  /* 0x0000000340407248 */ /* 0x000fe40007fe0100 */
[----:B------:R-:W-:-:S07]  /*14280*/  VIADDMNMX R62, R3, R57, R62, PT ;  /* 0x00000039033e7246 */ /* 0x000fce000380013e */
.L_x_1726:
[C---:B------:R-:W-:Y:S01]  /*14290*/  ISETP.GE.AND P4, PT, R58.reuse, 0x2, PT ;  /* 0x000000023a00780c */ /* 0x040fe20003f86270 */
[----:B------:R-:W0:Y:S01]  /*142a0*/  SHFL.IDX PT, R4, R4, 0x1, 0x1c1f ;  /* 0x003c1f0004047f89 */ /* 0x000e2200000e0000 */
[----:B------:R-:W-:Y:S02]  /*142b0*/  ISETP.GE.AND P6, PT, R58, 0x9, PT ;  /* 0x000000093a00780c */ /* 0x000fe40003fc6270 */
[----:B------:R-:W-:Y:S02]  /*142c0*/  ISETP.GT.AND P5, PT, R64, 0x1, !P4 ;  /* 0x000000014000780c */ /* 0x000fe400067a4270 */
[----:B------:R-:W-:Y:S02]  /*142d0*/  P2R R75, PR, RZ, 0x40 ;  /* 0x00000040ff4b7803 */ /* 0x000fe40000000000 */
[----:B------:R-:W-:-:S04]  /*142e0*/  ISETP.LT.OR P5, PT, R62, 0x2, P5 ;  /* 0x000000023e00780c */ /* 0x000fc80002fa1670 */
[----:B------:R-:W-:Y:S02]  /*142f0*/  FSEL R25, R25, -INF , !P5 ;  /* 0xff80000019197808 */ /* 0x000fe40006800000 */
[----:B------:R-:W-:Y:S02]  /*14300*/  ISETP.GT.AND P5, PT, R64, 0x8, !P6 ;  /* 0x000000084000780c */ /* 0x000fe400077a4270 */
[----:B------:R-:W-:Y:S02]  /*14310*/  ISETP.GE.AND P6, PT, R58, 0xa, PT ;  /* 0x0000000a3a00780c */ /* 0x000fe40003fc6270 */
[----:B------:R-:W-:Y:S02]  /*14320*/  ISETP.LT.OR P5, PT, R62, 0x9, P5 ;  /* 0x000000093e00780c */ /* 0x000fe40002fa1670 */
[----:B------:R-:W-:Y:S02]  /*14330*/  P2R R66, PR, RZ, 0x40 ;  /* 0x00000040ff427803 */ /* 0x000fe40000000000 */
[----:B------:R-:W-:-:S02]  /*14340*/  FSEL R59, R28, -INF , !P5 ;  /* 0xff8000001c3b7808 */ /* 0x000fc40006800000 */
[----:B------:R-:W-:Y:S01]  /*14350*/  ISETP.GT.AND P5, PT, R64, 0x9, !P6 ;  /* 0x000000094000780c */ /* 0x000fe200077a4270 */
[----:B0-----:R-:W-:Y:S01]  /*14360*/  IMAD.IADD R28, R5, 0x1, R4 ;  /* 0x00000001051c7824 */ /* 0x001fe200078e0204 */
[----:B------:R-:W-:Y:S02]  /*14370*/  ISETP.GE.AND P6, PT, R58, 0x11, PT ;  /* 0x000000113a00780c */ /* 0x000fe40003fc6270 */
[----:B------:R-:W-:Y:S02]  /*14380*/  ISETP.LT.OR P5, PT, R62, 0xa, P5 ;  /* 0x0000000a3e00780c */ /* 0x000fe40002fa1670 */
[----:B------:R-:W-:Y:S02]  /*14390*/  P2R R68, PR, RZ, 0x40 ;  /* 0x00000040ff447803 */ /* 0x000fe40000000000 */
[----:B------:R-:W-:Y:S02]  /*143a0*/  FSEL R29, R29, -INF , !P5 ;  /* 0xff8000001d1d7808 */ /* 0x000fe40006800000 */
[----:B------:R-:W-:-:S02]  /*143b0*/  ISETP.GT.AND P5, PT, R64, 0x10, !P6 ;  /* 0x000000104000780c */ /* 0x000fc400077a4270 */
[----:B------:R-:W-:Y:S02]  /*143c0*/  ISETP.GE.AND P6, PT, R58, 0x12, PT ;  /* 0x000000123a00780c */ /* 0x000fe40003fc6270 */
[----:B------:R-:W-:Y:S02]  /*143d0*/  ISETP.LT.OR P5, PT, R62, 0x11, P5 ;  /* 0x000000113e00780c */ /* 0x000fe40002fa1670 */
[----:B------:R-:W-:Y:S02]  /*143e0*/  P2R R70, PR, RZ, 0x40 ;  /* 0x00000040ff467803 */ /* 0x000fe40000000000 */
[----:B------:R-:W-:Y:S02]  /*143f0*/  FSEL R61, R32, -INF , !P5 ;  /* 0xff800000203d7808 */ /* 0x000fe40006800000 */
[----:B------:R-:W-:Y:S02]  /*14400*/  ISETP.GT.AND P5, PT, R64, 0x11, !P6 ;  /* 0x000000114000780c */ /* 0x000fe400077a4270 */
[----:B------:R-:W-:-:S02]  /*14410*/  ISETP.GE.AND P6, PT, R58, 0x19, PT ;  /* 0x000000193a00780c */ /* 0x000fc40003fc6270 */
[----:B------:R-:W-:Y:S02]  /*14420*/  ISETP.LT.OR P5, PT, R62, 0x12, P5 ;  /* 0x000000123e00780c */ /* 0x000fe40002fa1670 */
[----:B------:R-:W-:Y:S02]  /*14430*/  P2R R72, PR, RZ, 0x40 ;  /* 0x00000040ff487803 */ /* 0x000fe40000000000 */
[----:B------:R-:W-:Y:S02]  /*14440*/  FSEL R33, R33, -INF , !P5 ;  /* 0xff80000021217808 */ /* 0x000fe40006800000 */
[----:B------:R-:W-:Y:S02]  /*14450*/  ISETP.GT.AND P5, PT, R64, 0x18, !P6 ;  /* 0x000000184000780c */ /* 0x000fe400077a4270 */
[----:B------:R-:W-:Y:S02]  /*14460*/  ISETP.GE.AND P6, PT, R58, 0x1a, PT ;  /* 0x0000001a3a00780c */ /* 0x000fe40003fc6270 */
[----:B------:R-:W-:-:S02]  /*14470*/  ISETP.LT.OR P5, PT, R62, 0x19, P5 ;  /* 0x000000193e00780c */ /* 0x000fc40002fa1670 */
[----:B------:R-:W-:Y:S02]  /*14480*/  VIADDMNMX R60, R4, R73, R60, PT ;  /* 0x00000049043c7246 */ /* 0x000fe4000380013c */
        /* <DEDUP_REMOVED lines=23> */
[----:B------:R-:W-:Y:S02]  /*14600*/  ISETP.LT.OR P5, PT, R62, 0x2a, P5 ;  /* 0x0000002a3e00780c */ /* 0x000fe40002fa1670 */
        /* <DEDUP_REMOVED lines=22> */
[----:B------:R-:W-:-:S04]  /*14770*/  ISETP.GT.AND P6, PT, R64, 0x39, !P6 ;  /* 0x000000394000780c */ /* 0x000fc800077c4270 */
[----:B------:R-:W-:-:S04]  /*14780*/  ISETP.LT.OR P6, PT, R62, 0x3a, P6 ;  /* 0x0000003a3e00780c */ /* 0x000fc800037c1670 */
[----:B------:R-:W-:Y:S01]  /*14790*/  FSEL R53, R53, -INF , !P6 ;  /* 0xff80000035357808 */ /* 0x000fe20007000000 */
[----:B------:R-:W-:Y:S08]  /*147a0*/  @!P3 BRA `(.L_x_1730) ;  /* 0x000000000050b947 */ /* 0x000ff00003800000 */
        /* <DEDUP_REMOVED lines=11> */
.L_x_1732:
[----:B------:R-:W-:-:S13]  /*14860*/  ISETP.NE.AND P6, PT, R57, 0x1, PT ;  /* 0x000000013900780c */ /* 0x000fda0003fc5270 */
[----:B------:R-:W0:Y:S02]  /*14870*/  @P6 LDC.64 R2, c[0x0][0x9e8] ;  /* 0x00027a00ff026b82 */ /* 0x000e240000000a00 */
[----:B0-----:R-:W-:-:S05]  /*14880*/  @P6 IMAD.HI.U32 R2, R5, R2, RZ ;  /* 0x0000000205026227 */ /* 0x001fca00078e00ff */
[----:B------:R-:W-:-:S07]  /*14890*/  @P6 SHF.R.U32.HI R5, RZ, R3, R2 ;  /* 0x00000003ff056219 */ /* 0x000fce0000011602 */
.L_x_1733:
[----:B------:R-:W-:Y:S05]  /*148a0*/  BSYNC B0 ;  /* 0x0000000000007941 */ /* 0x000fea0003800000 */
.L_x_1731:
[----:B------:R-:W-:-:S04]  /*148b0*/  IMAD R0, R5, R57, -R0 ;  /* 0x0000003905007224 */ /* 0x000fc800078e0a00 */
[----:B------:R-:W-:-:S05]  /*148c0*/  IMAD.IADD R3, R0, 0x1, -R229 ;  /* 0x0000000100037824 */ /* 0x000fca00078e0ae5 */
[----:B------:R-:W-:Y:S02]  /*148d0*/  VIMNMX R28, R28, R3, !PT ;  /* 0x000000031c1c7248 */ /* 0x000fe40007fe0100 */
[----:B------:R-:W-:-:S07]  /*148e0*/  VIADDMNMX R60, R3, R57, R60, PT ;  /* 0x00000039033c7246 */ /* 0x000fce000380013c */
.L_x_1730:
[----:B------:R-:W-:Y:S01]  /*148f0*/  ISETP.GT.AND P4, PT, R28, 0x1, !P4 ;  /* 0x000000011c00780c */ /* 0x000fe20006784270 */
[----:B------:R-:W-:Y:S01]  /*14900*/  ULDC UR4, c[0x0][0x988] ;  /* 0x0002620000047ab9 */ /* 0x000fe20000000800 */
[----:B------:R-:W-:Y:S01]  /*14910*/  ISETP.NE.AND P6, PT, R75, RZ, PT ;  /* 0x000000ff4b00720c */ /* 0x000fe20003fc5270 */
[----:B------:R-:W-:Y:S01]  /*14920*/  IMAD.U32 R2, RZ, RZ, UR4 ;  /* 0x00000004ff027e24 */ /* 0x000fe2000f8e00ff */
[----:B------:R-:W-:Y:S01]  /*14930*/  ISETP.LT.OR P4, PT, R60, 0x2, P4 ;  /* 0x000000023c00780c */ /* 0x000fe20002781670 */
[----:B------:R-:W-:Y:S01]  /*14940*/  VIADD R204, R204, 0xfffffffe ;  /* 0xfffffffecccc7836 */ /* 0x000fe20000000000 */
[----:B------:R-:W-:Y:S02]  /*14950*/  FMNMX.FTZ R0, R24, R25, !PT ;  /* 0x0000001918007209 */ /* 0x000fe40007810000 */
[----:B------:R-:W-:Y:S02]  /*14960*/  FSEL R27, R27, -INF , !P4 ;  /* 0xff8000001b1b7808 */ /* 0x000fe40006000000 */
[----:B------:R-:W-:-:S02]  /*14970*/  ISETP.GT.AND P4, PT, R28, 0x8, !P6 ;  /* 0x000000081c00780c */ /* 0x000fc40007784270 */
[----:B------:R-:W-:Y:S02]  /*14980*/  FMNMX.FTZ R0, R59, R0, !PT ;  /* 0x000000003b007209 */ /* 0x000fe40007810000 */
[----:B------:R-:W-:Y:S02]  /*14990*/  ISETP.LT.OR P4, PT, R60, 0x9, P4 ;  /* 0x000000093c00780c */ /* 0x000fe40002781670 */
[----:B------:R-:W-:Y:S02]  /*149a0*/  FMNMX.FTZ R0, R29, R0, !PT ;  /* 0x000000001d007209 */ /* 0x000fe40007810000 */
[----:B------:R-:W-:Y:S02]  /*149b0*/  FSEL R3, R30, -INF , !P4 ;  /* 0xff8000001e037808 */ /* 0x000fe40006000000 */
[----:B------:R-:W-:Y:S02]  /*149c0*/  ISETP.NE.AND P4, PT, R66, RZ, PT ;  /* 0x000000ff4200720c */ /* 0x000fe40003f85270 */
[----:B------:R-:W-:-:S02]  /*149d0*/  FMNMX.FTZ R0, R61, R0, !PT ;  /* 0x000000003d007209 */ /* 0x000fc40007810000 */
[----:B------:R-:W-:Y:S02]  /*149e0*/  ISETP.GT.AND P4, PT, R28, 0x9, !P4 ;  /* 0x000000091c00780c */ /* 0x000fe40006784270 */
[----:B------:R-:W-:Y:S02]  /*149f0*/  FMNMX.FTZ R0, R33, R0, !PT ;  /* 0x0000000021007209 */ /* 0x000fe40007810000 */
[----:B------:R-:W-:Y:S02]  /*14a00*/  ISETP.LT.OR P4, PT, R60, 0xa, P4 ;  /* 0x0000000a3c00780c */ /* 0x000fe40002781670 */
        /* <DEDUP_REMOVED lines=21> */
[----:B------:R-:W-:Y:S02]  /*14b60*/  FMNMX.FTZ R30, R53, R0, !PT ;  /* 0x00000000351e7209 */ /* 0x000fe40007810000 */
[----:B------:R-:W-:Y:S02]  /*14b70*/  FSEL R75, R38, -INF , !P4 ;  /* 0xff800000264b7808 */ /* 0x000fe40006000000 */
[----:B------:R-:W-:Y:S01]  /*14b80*/  ISETP.NE.AND P4, PT, R36, RZ, PT ;  /* 0x000000ff2400720c */ /* 0x000fe20003f85270 */
[----:B------:R-:W0:Y:S01]  /*14b90*/  SHFL.BFLY PT, R5, R30, 0x2, 0x1f ;  /* 0x0c401f001e057f89 */ /* 0x000e2200000e0000 */
[----:B------:R-:W-:Y:S02]  /*14ba0*/  ISETP.NE.AND P6, PT, R52, RZ, PT ;  /* 0x000000ff3400720c */ /* 0x000fe40003fc5270 */
[C---:B------:R-:W-:Y:S02]  /*14bb0*/  ISETP.GT.AND P4, PT, R28.reuse, 0x19, !P4 ;  /* 0x000000191c00780c */ /* 0x040fe40006784270 */
[----:B------:R-:W-:-:S02]  /*14bc0*/  ISETP.GT.AND P5, PT, R28, 0x38, !P5 ;  /* 0x000000381c00780c */ /* 0x000fc40006fa4270 */
[C---:B------:R-:W-:Y:S02]  /*14bd0*/  ISETP.LT.OR P4, PT, R60.reuse, 0x1a, P4 ;  /* 0x0000001a3c00780c */ /* 0x040fe40002781670 */
[----:B------:R-:W-:Y:S02]  /*14be0*/  ISETP.LT.OR P5, PT, R60, 0x39, P5 ;  /* 0x000000393c00780c */ /* 0x000fe40002fa1670 */
[----:B------:R-:W-:Y:S02]  /*14bf0*/  FSEL R39, R39, -INF , !P4 ;  /* 0xff80000027277808 */ /* 0x000fe40006000000 */
[----:B------:R-:W-:-:S04]  /*14c00*/  ISETP.NE.AND P4, PT, R74, RZ, PT ;  /* 0x000000ff4a00720c */ /* 0x000fc80003f85270 */
[----:B------:R-:W-:-:S04]  /*14c10*/  ISETP.GT.AND P4, PT, R28, 0x20, !P4 ;  /* 0x000000201c00780c */ /* 0x000fc80006784270 */
[----:B------:R-:W-:Y:S02]  /*14c20*/  ISETP.LT.OR P4, PT, R60, 0x21, P4 ;  /* 0x000000213c00780c */ /* 0x000fe40002781670 */
[----:B0-----:R-:W-:Y:S02]  /*14c30*/  FMNMX.FTZ R34, R30, R5, !PT ;  /* 0x000000051e227209 */ /* 0x001fe40007810000 */
[----:B------:R-:W-:Y:S02]  /*14c40*/  FSEL R77, R42, -INF , !P4 ;  /* 0xff8000002a4d7808 */ /* 0x000fe40006000000 */
[----:B------:R-:W-:Y:S01]  /*14c50*/  ISETP.NE.AND P4, PT, R40, RZ, PT ;  /* 0x000000ff2800720c */ /* 0x000fe20003f85270 */
[----:B------:R-:W0:Y:S01]  /*14c60*/  SHFL.BFLY PT, R5, R34, 0x1, 0x1f ;  /* 0x0c201f0022057f89 */ /* 0x000e2200000e0000 */
[----:B------:R-:W1:Y:S02]  /*14c70*/  @P2 LDC R40, c[0x0][0x450] ;  /* 0x00011400ff282b82 */ /* 0x000e640000000800 */
[----:B------:R-:W-:-:S04]  /*14c80*/  ISETP.GT.AND P4, PT, R28, 0x21, !P4 ;  /* 0x000000211c00780c */ /* 0x000fc80006784270 */
[----:B------:R-:W-:-:S04]  /*14c90*/  ISETP.LT.OR P4, PT, R60, 0x22, P4 ;  /* 0x000000223c00780c */ /* 0x000fc80002781670 */
[----:B------:R-:W-:Y:S02]  /*14ca0*/  FSEL R43, R43, -INF , !P4 ;  /* 0xff8000002b2b7808 */ /* 0x000fe40006000000 */
[----:B------:R-:W-:-:S04]  /*14cb0*/  ISETP.NE.AND P4, PT, R76, RZ, PT ;  /* 0x000000ff4c00720c */ /* 0x000fc80003f85270 */
[----:B------:R-:W-:-:S04]  /*14cc0*/  ISETP.GT.AND P4, PT, R28, 0x28, !P4 ;  /* 0x000000281c00780c */ /* 0x000fc80006784270 */
[----:B------:R-:W-:Y:S02]  /*14cd0*/  ISETP.LT.OR P4, PT, R60, 0x29, P4 ;  /* 0x000000293c00780c */ /* 0x000fe40002781670 */
[----:B0-----:R-:W-:Y:S02]  /*14ce0*/  FMNMX.FTZ R5, R34, R5, !PT ;  /* 0x0000000522057209 */ /* 0x001fe40007810000 */
[----:B------:R-:W-:Y:S02]  /*14cf0*/  FSEL R79, R46, -INF , !P4 ;  /* 0xff8000002e4f7808 */ /* 0x000fe40006000000 */
[----:B------:R-:W-:Y:S01]  /*14d00*/  ISETP.NE.AND P4, PT, R44, RZ, PT ;  /* 0x000000ff2c00720c */ /* 0x000fe20003f85270 */
[----:B------:R-:W-:-:S03]  /*14d10*/  FMUL.FTZ R0, R5, R2 ;  /* 0x0000000205007220 */ /* 0x000fc60000410000 */
[----:B------:R-:W-:-:S04]  /*14d20*/  ISETP.GT.AND P4, PT, R28, 0x29, !P4 ;  /* 0x000000291c00780c */ /* 0x000fc80006784270 */
[----:B------:R-:W-:-:S04]  /*14d30*/  ISETP.LT.OR P4, PT, R60, 0x2a, P4 ;  /* 0x0000002a3c00780c */ /* 0x000fc80002781670 */
[----:B------:R-:W-:Y:S02]  /*14d40*/  FSEL R47, R47, -INF , !P4 ;  /* 0xff8000002f2f7808 */ /* 0x000fe40006000000 */
[----:B------:R-:W-:-:S04]  /*14d50*/  ISETP.NE.AND P4, PT, R78, RZ, PT ;  /* 0x000000ff4e00720c */ /* 0x000fc80003f85270 */
[----:B------:R-:W-:-:S04]  /*14d60*/  ISETP.GT.AND P4, PT, R28, 0x30, !P4 ;  /* 0x000000301c00780c */ /* 0x000fc80006784270 */
[----:B------:R-:W-:-:S04]  /*14d70*/  ISETP.LT.OR P4, PT, R60, 0x31, P4 ;  /* 0x000000313c00780c */ /* 0x000fc80002781670 */
[----:B------:R-:W-:Y:S02]  /*14d80*/  FSEL R81, R50, -INF , !P4 ;  /* 0xff80000032517808 */ /* 0x000fe40006000000 */
[----:B------:R-:W-:Y:S02]  /*14d90*/  ISETP.GT.AND P4, PT, R28, RZ, !P6 ;  /* 0x000000ff1c00720c */ /* 0x000fe40007784270 */
[----:B------:R-:W-:Y:S02]  /*14da0*/  ISETP.NE.AND P6, PT, R48, RZ, PT ;  /* 0x000000ff3000720c */ /* 0x000fe40003fc5270 */
[----:B------:R-:W-:Y:S02]  /*14db0*/  ISETP.LT.OR P4, PT, R60, 0x1, P4 ;  /* 0x000000013c00780c */ /* 0x000fe40002781670 */
[----:B------:R-:W-:Y:S02]  /*14dc0*/  ISETP.GT.AND P6, PT, R28, 0x39, !P6 ;  /* 0x000000391c00780c */ /* 0x000fe400077c4270 */
[----:B------:R-:W-:-:S02]  /*14dd0*/  FSEL R26, R26, -INF , !P4 ;  /* 0xff8000001a1a7808 */ /* 0x000fc40006000000 */
[----:B------:R-:W-:Y:S02]  /*14de0*/  FSETP.NEU.FTZ.AND P4, PT, R5, -INF , PT ;  /* 0xff8000000500780b */ /* 0x000fe40003f9d000 */
[----:B------:R-:W-:Y:S02]  /*14df0*/  FMNMX.FTZ R4, R26, R27, !PT ;  /* 0x0000001b1a047209 */ /* 0x000fe40007810000 */
[----:B------:R-:W-:Y:S02]  /*14e00*/  FSEL R0, R0, RZ, P4 ;  /* 0x000000ff00007208 */ /* 0x000fe40002000000 */
[----:B------:R-:W-:Y:S02]  /*14e10*/  FMNMX.FTZ R4, R3, R4, !PT ;  /* 0x0000000403047209 */ /* 0x000fe40007810000 */
[----:B------:R-:W-:Y:S01]  /*14e20*/  ISETP.NE.AND P4, PT, R32, RZ, PT ;  /* 0x000000ff2000720c */ /* 0x000fe20003f85270 */
[--C-:B------:R-:W-:Y:S01]  /*14e30*/  FFMA.FTZ R83, R25, R2, -R0.reuse ;  /* 0x0000000219537223 */ /* 0x100fe20000010800 */
[----:B------:R-:W-:Y:S01]  /*14e40*/  FMNMX.FTZ R4, R31, R4, !PT ;  /* 0x000000041f047209 */ /* 0x000fe20007810000 */
[-CC-:B------:R-:W-:Y:S01]  /*14e50*/  FFMA.FTZ R198, R59, R2.reuse, -R0.reuse ;  /* 0x000000023bc67223 */ /* 0x180fe20000010800 */
[----:B------:R-:W-:Y:S01]  /*14e60*/  ISETP.GT.AND P4, PT, R28, 0x31, !P4 ;  /* 0x000000311c00780c */ /* 0x000fe20006784270 */
[--C-:B------:R-:W-:Y:S01]  /*14e70*/  FFMA.FTZ R196, R24, R2, -R0.reuse ;  /* 0x0000000218c47223 */ /* 0x100fe20000010800 */
[----:B------:R-:W-:Y:S01]  /*14e80*/  FMNMX.FTZ R4, R73, R4, !PT ;  /* 0x0000000449047209 */ /* 0x000fe20007810000 */
[--C-:B------:R-:W-:Y:S01]  /*14e90*/  FFMA.FTZ R192, R61, R2, -R0.reuse ;  /* 0x000000023dc07223 */ /* 0x100fe20000010800 */
[C---:B------:R-:W-:Y:S01]  /*14ea0*/  ISETP.LT.OR P4, PT, R60.reuse, 0x32, P4 ;  /* 0x000000323c00780c */ /* 0x040fe20002781670 */
[----:B------:R-:W-:Y:S01]  /*14eb0*/  MUFU.EX2 R83, R83 ;  /* 0x0000005300537308 */ /* 0x000fe20000000800 */
[----:B------:R-:W-:Y:S01]  /*14ec0*/  FMNMX.FTZ R4, R35, R4, !PT ;  /* 0x0000000423047209 */ /* 0x000fe20007810000 */
[-CC-:B------:R-:W-:Y:S01]  /*14ed0*/  FFMA.FTZ R186, R49, R2.reuse, -R0.reuse ;  /* 0x0000000231ba7223 */ /* 0x180fe20000010800 */
[----:B------:R-:W-:Y:S01]  /*14ee0*/  FSEL R51, R51, -INF , !P4 ;  /* 0xff80000033337808 */ /* 0x000fe20006000000 */
[--C-:B------:R-:W-:Y:S01]  /*14ef0*/  FFMA.FTZ R29, R29, R2, -R0.reuse ;  /* 0x000000021d1d7223 */ /* 0x100fe20000010800 */
[----:B------:R-:W-:Y:S01]  /*14f00*/  FMNMX.FTZ R4, R75, R4, !PT ;  /* 0x000000044b047209 */ /* 0x000fe20007810000 */
[--C-:B------:R-:W-:Y:S01]  /*14f10*/  FFMA.FTZ R33, R33, R2, -R0.reuse ;  /* 0x0000000221217223 */ /* 0x100fe20000010800 */
[----:B------:R-:W-:Y:S01]  /*14f20*/  ISETP.LT.OR P6, PT, R60, 0x3a, P6 ;  /* 0x0000003a3c00780c */ /* 0x000fe200037c1670 */
[----:B------:R-:W0:Y:S01]  /*14f30*/  MUFU.EX2 R196, R196 ;  /* 0x000000c400c47308 */ /* 0x000e220000000800 */
[----:B------:R-:W-:Y:S01]  /*14f40*/  FMNMX.FTZ R4, R39, R4, !PT ;  /* 0x0000000427047209 */ /* 0x000fe20007810000 */
[-CC-:B------:R-:W-:Y:S01]  /*14f50*/  FFMA.FTZ R194, R63, R2.reuse, -R0.reuse ;  /* 0x000000023fc27223 */ /* 0x180fe20000010800 */
[----:B------:R-:W-:Y:S01]  /*14f60*/  FSEL R25, R54, -INF , !P5 ;  /* 0xff80000036197808 */ /* 0x000fe20006800000 */
[--C-:B------:R-:W-:Y:S01]  /*14f70*/  FFMA.FTZ R37, R37, R2, -R0.reuse ;  /* 0x0000000225257223 */ /* 0x100fe20000010800 */
[----:B------:R-:W-:Y:S01]  /*14f80*/  FMNMX.FTZ R4, R77, R4, !PT ;  /* 0x000000044d047209 */ /* 0x000fe20007810000 */
[-CC-:B------:R-:W-:Y:S01]  /*14f90*/  FFMA.FTZ R188, R65, R2.reuse, -R0.reuse ;  /* 0x0000000241bc7223 */ /* 0x180fe20000010800 */
[----:B------:R-:W-:Y:S01]  /*14fa0*/  FSEL R55, R55, -INF , !P6 ;  /* 0xff80000037377808 */ /* 0x000fe20007000000 */
[--C-:B------:R-:W-:Y:S01]  /*14fb0*/  FFMA.FTZ R41, R41, R2, -R0.reuse ;  /* 0x0000000229297223 */ /* 0x100fe20000010800 */
[----:B------:R-:W-:Y:S01]  /*14fc0*/  FMNMX.FTZ R4, R43, R4, !PT ;  /* 0x000000042b047209 */ /* 0x000fe20007810000 */
[-CC-:B------:R-:W-:Y:S01]  /*14fd0*/  FFMA.FTZ R190, R67, R2.reuse, -R0.reuse ;  /* 0x0000000243be7223 */ /* 0x180fe20000010800 */
[-CC-:B------:R-:W-:Y:S01]  /*14fe0*/  FFMA.FTZ R45, R45, R2.reuse, -R0.reuse ;  /* 0x000000022d2d7223 */ /* 0x180fe20000010800 */
[--C-:B------:R-:W-:Y:S01]  /*14ff0*/  FFMA.FTZ R184, R69, R2, -R0.reuse ;  /* 0x0000000245b87223 */ /* 0x100fe20000010800 */
[----:B------:R-:W-:Y:S01]  /*15000*/  FMNMX.FTZ R4, R79, R4, !PT ;  /* 0x000000044f047209 */ /* 0x000fe20007810000 */
[----:B------:R-:W-:Y:S01]  /*15010*/  FFMA.FTZ R49, R53, R2, -R0 ;  /* 0x0000000235317223 */ /* 0x000fe20000010800 */
[----:B------:R-:W2:Y:S02]  /*15020*/  MUFU.EX2 R198, R198 ;  /* 0x000000c600c67308 */ /* 0x000ea40000000800 */
[----:B------:R-:W-:-:S04]  /*15030*/  FMNMX.FTZ R4, R47, R4, !PT ;  /* 0x000000042f047209 */ /* 0x000fc80007810000 */
[----:B------:R-:W-:Y:S02]  /*15040*/  FMNMX.FTZ R4, R81, R4, !PT ;  /* 0x0000000451047209 */ /* 0x000fe40007810000 */
[----:B------:R-:W3:Y:S02]  /*15050*/  MUFU.EX2 R29, R29 ;  /* 0x0000001d001d7308 */ /* 0x000ee40000000800 */
[----:B------:R-:W-:-:S04]  /*15060*/  FMNMX.FTZ R4, R51, R4, !PT ;  /* 0x0000000433047209 */ /* 0x000fc80007810000 */
[----:B------:R-:W-:Y:S02]  /*15070*/  FMNMX.FTZ R4, R25, R4, !PT ;  /* 0x0000000419047209 */ /* 0x000fe40007810000 */
[----:B------:R-:W4:Y:S02]  /*15080*/  MUFU.EX2 R192, R192 ;  /* 0x000000c000c07308 */ /* 0x000f240000000800 */
[----:B------:R-:W-:-:S05]  /*15090*/  FMNMX.FTZ R4, R55, R4, !PT ;  /* 0x0000000437047209 */ /* 0x000fca0007810000 */
[----:B------:R-:W5:Y:S01]  /*150a0*/  SHFL.BFLY PT, R59, R4, 0x2, 0x1f ;  /* 0x0c401f00043b7f89 */ /* 0x000f6200000e0000 */
[----:B------:R-:W1:Y:S08]  /*150b0*/  MUFU.EX2 R33, R33 ;  /* 0x0000002100217308 */ /* 0x000e700000000800 */
[----:B------:R-:W1:Y:S08]  /*150c0*/  MUFU.EX2 R194, R194 ;  /* 0x000000c200c27308 */ /* 0x000e700000000800 */
[----:B------:R-:W1:Y:S01]  /*150d0*/  MUFU.EX2 R37, R37 ;  /* 0x0000002500257308 */ /* 0x000e620000000800 */
[----:B-----5:R-:W-:Y:S01]  /*150e0*/  FMNMX.FTZ R24, R4, R59, !PT ;  /* 0x0000003b04187209 */ /* 0x020fe20007810000 */
[----:B------:R-:W-:-:S06]  /*150f0*/  FFMA.FTZ R59, R71, R2, -R0 ;  /* 0x00000002473b7223 */ /* 0x000fcc0000010800 */
[----:B------:R-:W-:Y:S01]  /*15100*/  MUFU.EX2 R188, R188 ;  /* 0x000000bc00bc7308 */ /* 0x000fe20000000800 */
[----:B------:R-:W5:Y:S07]  /*15110*/  SHFL.BFLY PT, R61, R24, 0x1, 0x1f ;  /* 0x0c201f00183d7f89 */ /* 0x000f6e00000e0000 */
[----:B------:R-:W-:Y:S08]  /*15120*/  MUFU.EX2 R41, R41 ;  /* 0x0000002900297308 */ /* 0x000ff00000000800 */
[----:B------:R-:W-:Y:S08]  /*15130*/  MUFU.EX2 R190, R190 ;  /* 0x000000be00be7308 */ /* 0x000ff00000000800 */
[----:B------:R-:W-:Y:S01]  /*15140*/  MUFU.EX2 R45, R45 ;  /* 0x0000002d002d7308 */ /* 0x000fe20000000800 */
[----:B-----5:R-:W-:-:S04]  /*15150*/  FMNMX.FTZ R4, R24, R61, !PT ;  /* 0x0000003d18047209 */ /* 0x020fc80007810000 */
[C---:B------:R-:W-:Y:S01]  /*15160*/  FSETP.NEU.FTZ.AND P4, PT, R4.reuse, -INF , PT ;  /* 0xff8000000400780b */ /* 0x040fe20003f9d000 */
[----:B------:R-:W-:Y:S02]  /*15170*/  FMUL.FTZ R28, R4, R2 ;  /* 0x00000002041c7220 */ /* 0x000fe40000410000 */
[----:B------:R-:W-:Y:S03]  /*15180*/  MUFU.EX2 R184, R184 ;  /* 0x000000b800b87308 */ /* 0x000fe60000000800 */
[----:B------:R-:W-:-:S05]  /*15190*/  FSEL R28, R28, RZ, P4 ;  /* 0x000000ff1c1c7208 */ /* 0x000fca0002000000 */
[----:B------:R-:W-:Y:S01]  /*151a0*/  MUFU.EX2 R59, R59 ;  /* 0x0000003b003b7308 */ /* 0x000fe20000000800 */
[-CC-:B------:R-:W-:Y:S01]  /*151b0*/  FFMA.FTZ R197, R26, R2.reuse, -R28.reuse ;  /* 0x000000021ac57223 */ /* 0x180fe2000001081c */
[-CC-:B------:R-:W-:Y:S01]  /*151c0*/  FFMA.FTZ R0, R27, R2.reuse, -R28.reuse ;  /* 0x000000021b007223 */ /* 0x180fe2000001081c */
[-CC-:B------:R-:W-:Y:S01]  /*151d0*/  FFMA.FTZ R199, R3, R2.reuse, -R28.reuse ;  /* 0x0000000203c77223 */ /* 0x180fe2000001081c */
[-CC-:B------:R-:W-:Y:S01]  /*151e0*/  FFMA.FTZ R24, R31, R2.reuse, -R28.reuse ;  /* 0x000000021f187223 */ /* 0x180fe2000001081c */
[-CC-:B------:R-:W-:Y:S01]  /*151f0*/  FFMA.FTZ R193, R73, R2.reuse, -R28.reuse ;  /* 0x0000000249c17223 */ /* 0x180fe2000001081c */
[----:B0-----:R-:W-:Y:S01]  /*15200*/  FADD.FTZ R3, R196, R83 ;  /* 0x00000053c4037221 */ /* 0x001fe20000010000 */
[-CC-:B------:R-:W-:Y:S01]  /*15210*/  FFMA.FTZ R26, R35, R2.reuse, -R28.reuse ;  /* 0x00000002231a7223 */ /* 0x180fe2000001081c */
[----:B------:R-:W-:Y:S01]  /*15220*/  MUFU.EX2 R197, R197 ;  /* 0x000000c500c57308 */ /* 0x000fe20000000800 */
[-CC-:B------:R-:W-:Y:S01]  /*15230*/  FFMA.FTZ R195, R75, R2.reuse, -R28.reuse ;  /* 0x000000024bc37223 */ /* 0x180fe2000001081c */
[----:B--2---:R-:W-:Y:S01]  /*15240*/  FADD.FTZ R34, R198, R3 ;  /* 0x00000003c6227221 */ /* 0x004fe20000010000 */
[-CC-:B------:R-:W-:Y:S01]  /*15250*/  FFMA.FTZ R30, R39, R2.reuse, -R28.reuse ;  /* 0x00000002271e7223 */ /* 0x180fe2000001081c */
[-CC-:B------:R-:W-:Y:S01]  /*15260*/  FFMA.FTZ R189, R77, R2.reuse, -R28.reuse ;  /* 0x000000024dbd7223 */ /* 0x180fe2000001081c */
[-C--:B------:R-:W-:Y:S01]  /*15270*/  FFMA.FTZ R32, R43, R2.reuse, -R28 ;  /* 0x000000022b207223 */ /* 0x080fe2000001081c */
[----:B---3--:R-:W-:Y:S01]  /*15280*/  FADD.FTZ R3, R29, R34 ;  /* 0x000000221d037221 */ /* 0x008fe20000010000 */
[-CC-:B------:R-:W-:Y:S01]  /*15290*/  FFMA.FTZ R191, R79, R2.reuse, -R28.reuse ;  /* 0x000000024fbf7223 */ /* 0x180fe2000001081c */
[----:B------:R-:W0:Y:S01]  /*152a0*/  MUFU.EX2 R0, R0 ;  /* 0x0000000000007308 */ /* 0x000e220000000800 */
[-CC-:B------:R-:W-:Y:S01]  /*152b0*/  FFMA.FTZ R34, R47, R2.reuse, -R28.reuse ;  /* 0x000000022f227223 */ /* 0x180fe2000001081c */
[----:B----4-:R-:W-:Y:S01]  /*152c0*/  FADD.FTZ R38, R192, R3 ;  /* 0x00000003c0267221 */ /* 0x010fe20000010000 */
[----:B------:R-:W2:Y:S01]  /*152d0*/  @P2 LDC R35, c[0x0][0x44c] ;  /* 0x00011300ff232b82 */ /* 0x000ea20000000800 */
[-CC-:B------:R-:W-:Y:S01]  /*152e0*/  FFMA.FTZ R185, R81, R2.reuse, -R28.reuse ;  /* 0x0000000251b97223 */ /* 0x180fe2000001081c */
[-C--:B------:R-:W-:Y:S01]  /*152f0*/  FFMA.FTZ R51, R51, R2.reuse, -R28 ;  /* 0x0000000233337223 */ /* 0x080fe2000001081c */
[----:B-1----:R-:W-:Y:S01]  /*15300*/  FADD.FTZ R27, R33, R38 ;  /* 0x00000026211b7221 */ /* 0x002fe20000010000 */
[-CC-:B------:R-:W-:Y:S01]  /*15310*/  FFMA.FTZ R25, R25, R2.reuse, -R28.reuse ;  /* 0x0000000219197223 */ /* 0x180fe2000001081c */
[----:B------:R-:W1:Y:S01]  /*15320*/  MUFU.EX2 R199, R199 ;  /* 0x000000c700c77308 */ /* 0x000e620000000800 */
[----:B------:R-:W-:Y:S01]  /*15330*/  FFMA.FTZ R55, R55, R2, -R28 ;  /* 0x0000000237377223 */ /* 0x000fe2000001081c */
[----:B------:R-:W-:Y:S01]  /*15340*/  FADD.FTZ R38, R194, R27 ;  /* 0x0000001bc2267221 */ /* 0x000fe20000010000 */
[----:B------:R-:W-:-:S02]  /*15350*/  MOV R31, R80 ;  /* 0x00000050001f7202 */ /* 0x000fc40000000f00 */
[----:B------:R-:W-:Y:S01]  /*15360*/  F2FP.F16.F32.PACK_AB R196, R83, R196 ;  /* 0x000000c453c4723e */ /* 0x000fe200000000ff */
[----:B------:R-:W-:Y:S01]  /*15370*/  FADD.FTZ R27, R37, R38 ;  /* 0x00000026251b7221 */ /* 0x000fe20000010000 */
[----:B------:R-:W-:Y:S01]  /*15380*/  F2FP.F16.F32.PACK_AB R198, R29, R198 ;  /* 0x000000c61dc6723e */ /* 0x000fe200000000ff */
[----:B------:R-:W3:Y:S01]  /*15390*/  MUFU.EX2 R24, R24 ;  /* 0x0000001800187308 */ /* 0x000ee20000000800 */
[----:B0-----:R-:W-:Y:S01]  /*153a0*/  FADD.FTZ R36, R197, R0 ;  /* 0x00000000c5247221 */ /* 0x001fe20000010000 */
[----:B------:R-:W-:Y:S01]  /*153b0*/  FADD.FTZ R38, R188, R27 ;  /* 0x0000001bbc267221 */ /* 0x000fe20000010000 */
[----:B------:R-:W-:Y:S02]  /*153c0*/  F2FP.F16.F32.PACK_AB R197, R0, R197 ;  /* 0x000000c500c5723e */ /* 0x000fe400000000ff */
[----:B------:R-:W-:Y:S01]  /*153d0*/  F2FP.F16.F32.PACK_AB R192, R33, R192 ;  /* 0x000000c021c0723e */ /* 0x000fe200000000ff */
[----:B------:R-:W-:Y:S01]  /*153e0*/  FADD.FTZ R27, R41, R38 ;  /* 0x00000026291b7221 */ /* 0x000fe20000010000 */
[----:B------:R-:W-:Y:S01]  /*153f0*/  F2FP.F16.F32.PACK_AB R194, R37, R194 ;  /* 0x000000c225c2723e */ /* 0x000fe200000000ff */
[----:B------:R-:W0:Y:S01]  /*15400*/  MUFU.EX2 R193, R193 ;  /* 0x000000c100c17308 */ /* 0x000e220000000800 */
[----:B-1----:R-:W-:Y:S01]  /*15410*/  FADD.FTZ R3, R199, R36 ;  /* 0x00000024c7037221 */ /* 0x002fe20000010000 */
[----:B------:R-:W-:Y:S01]  /*15420*/  FADD.FTZ R38, R190, R27 ;  /* 0x0000001bbe267221 */ /* 0x000fe20000010000 */
[----:B--2---:R-:W-:Y:S01]  /*15430*/  @P2 IMAD.HI.U32 R35, R80, R35, RZ ;  /* 0x0000002350232227 */ /* 0x004fe200078e00ff */
[----:B------:R-:W-:-:S03]  /*15440*/  F2FP.F16.F32.PACK_AB R188, R41, R188 ;  /* 0x000000bc29bc723e */ /* 0x000fc600000000ff */
[C---:B------:R-:W-:Y:S01]  /*15450*/  FADD.FTZ R27, R45.reuse, R38 ;  /* 0x000000262d1b7221 */ /* 0x040fe20000010000 */
[----:B------:R-:W-:Y:S01]  /*15460*/  F2FP.F16.F32.PACK_AB R190, R45, R190 ;  /* 0x000000be2dbe723e */ /* 0x000fe200000000ff */
[----:B------:R-:W1:Y:S01]  /*15470*/  MUFU.EX2 R26, R26 ;  /* 0x0000001a001a7308 */ /* 0x000e620000000800 */
[----:B---3--:R-:W-:Y:S01]  /*15480*/  FADD.FTZ R36, R24, R3 ;  /* 0x0000000318247221 */ /* 0x008fe20000010000 */
[----:B------:R-:W-:Y:S01]  /*15490*/  FADD.FTZ R38, R184, R27 ;  /* 0x0000001bb8267221 */ /* 0x000fe20000010000 */
[----:B------:R-:W-:Y:S02]  /*154a0*/  @P2 SHF.R.U32.HI R31, RZ, R40, R35 ;  /* 0x00000028ff1f2219 */ /* 0x000fe40000011623 */
[C---:B------:R-:W-:Y:S01]  /*154b0*/  F2FP.F16.F32.PACK_AB R184, R59.reuse, R184 ;  /* 0x000000b83bb8723e */ /* 0x040fe200000000ff */
[----:B------:R-:W-:Y:S01]  /*154c0*/  FADD.FTZ R27, R59, R38 ;  /* 0x000000263b1b7221 */ /* 0x000fe20000010000 */
[----:B------:R-:W-:Y:S01]  /*154d0*/  F2FP.F16.F32.PACK_AB R199, R24, R199 ;  /* 0x000000c718c7723e */ /* 0x000fe200000000ff */
[----:B------:R-:W2:Y:S01]  /*154e0*/  MUFU.EX2 R195, R195 ;  /* 0x000000c300c37308 */ /* 0x000ea20000000800 */
[----:B0-----:R-:W-:Y:S01]  /*154f0*/  FADD.FTZ R3, R193, R36 ;  /* 0x00000024c1037221 */ /* 0x001fe20000010000 */
[----:B------:R-:W-:-:S04]  /*15500*/  IMAD.IADD R31, R154, 0x1, R31 ;  /* 0x000000019a1f7824 */ /* 0x000fc800078e021f */
[----:B------:R-:W-:Y:S02]  /*15510*/  IMAD.IADD R56, R31, 0x1, R56 ;  /* 0x000000011f387824 */ /* 0x000fe400078e0238 */
        /* <DEDUP_REMOVED lines=26> */
[----:B--2---:R-:W-:Y:S01]  /*156c0*/  FADD.FTZ R227, R25, R0 ;  /* 0x0000000019e37221 */ /* 0x004fe20000010000 */
[C---:B0-----:R-:W-:Y:S01]  /*156d0*/  FADD.FTZ R228, R49.reuse, R228 ;  /* 0x000000e431e47221 */ /* 0x041fe20000010000 */
[----:B------:R-:W-:Y:S02]  /*156e0*/  F2FP.F16.F32.PACK_AB R186, R49, R186 ;  /* 0x000000ba31ba723e */ /* 0x000fe400000000ff */
[C---:B-1----:R-:W-:Y:S01]  /*156f0*/  FADD.FTZ R227, R36.reuse, R227 ;  /* 0x000000e324e37221 */ /* 0x042fe20000010000 */
[----:B------:R-:W-:Y:S01]  /*15700*/  F2FP.F16.F32.PACK_AB R187, R36, R25 ;  /* 0x0000001924bb723e */ /* 0x000fe200000000ff */
        /* <DEDUP_REMOVED lines=12> */
.L_x_1736:
[----:B------:R-:W-:-:S13]  /*157d0*/  ISETP.NE.AND P4, PT, R57, 0x1, PT ;  /* 0x000000013900780c */ /* 0x000fda0003f85270 */
[----:B------:R-:W0:Y:S02]  /*157e0*/  @P4 LDC.64 R24, c[0x0][0x9e8] ;  /* 0x00027a00ff184b82 */ /* 0x000e240000000a00 */
[----:B0-----:R-:W-:-:S05]  /*157f0*/  @P4 IMAD.HI.U32 R24, R0, R24, RZ ;  /* 0x0000001800184227 */ /* 0x001fca00078e00ff */
[----:B------:R-:W-:-:S07]  /*15800*/  @P4 SHF.R.U32.HI R0, RZ, R25, R24 ;  /* 0x00000019ff004219 */ /* 0x000fce0000011618 */
.L_x_1737:
[----:B------:R-:W-:Y:S05]  /*15810*/  BSYNC B0 ;  /* 0x0000000000007941 */ /* 0x000fea0003800000 */
.L_x_1735:
[----:B------:R-:W-:-:S05]  /*15820*/  IMAD R57, R0, R57, R57 ;  /* 0x0000003900397224 */ /* 0x000fca00078e0239 */
[----:B------:R-:W-:-:S07]  /*15830*/  VIMNMX R56, R56, R57, PT ;  /* 0x0000003938387248 */ /* 0x000fce0003fe0100 */
.L_x_1734:
[----:B------:R-:W2:Y:S01]  /*15840*/  LDL R25, [R1+0x38] ;  /* 0x0000380001197983 */ /* 0x000ea20000100800 */
[----:B------:R-:W-:Y:S01]  /*15850*/  SHF.R.S32.HI R3, RZ, 0x1f, R56 ;  /* 0x0000001fff037819 */ /* 0x000fe20000011438 */
[----:B------:R-:W-:Y:S01]  /*15860*/  BSSY B0, `(.L_x_1738) ;  /* 0x00002fe000007945 */ /* 0x000fe20003800000 */
[----:B------:R-:W-:Y:S01]  /*15870*/  IMAD.MOV.U32 R0, RZ, RZ, 0x3f800000 ;  /* 0x3f800000ff007424 */ /* 0x000fe200078e00ff */
[----:B------:R-:W-:Y:S02]  /*15880*/  CS2R R150, SRZ ;  /* 0x0000000000967805 */ /* 0x000fe4000001ff00 */
[----:B------:R-:W-:Y:S01]  /*15890*/  LEA.HI R24, R3, R56, RZ, 0x6 ;  /* 0x0000003803187211 */ /* 0x000fe200078f30ff */
[----:B------:R-:W-:Y:S01]  /*158a0*/  IMAD.MOV.U32 R3, RZ, RZ, 0x3f800000 ;  /* 0x3f800000ff037424 */ /* 0x000fe200078e00ff */
[----:B------:R-:W-:Y:S02]  /*158b0*/  CS2R R148, SRZ ;  /* 0x0000000000947805 */ /* 0x000fe4000001ff00 */
[----:B------:R-:W-:-:S02]  /*158c0*/  CS2R R146, SRZ ;  /* 0x0000000000927805 */ /* 0x000fc4000001ff00 */
[----:B------:R-:W-:Y:S02]  /*158d0*/  SHF.R.S32.HI R24, RZ, 0x6, R24 ;  /* 0x00000006ff187819 */ /* 0x000fe40000011418 */
        /* <DEDUP_REMOVED lines=60> */
[----:B--2---:R-:W-:-:S04]  /*15ca0*/  VIMNMX R25, R25, R24, !PT ;  /* 0x0000001819197248 */ /* 0x004fc80007fe0100 */
[----:B------:R-:W-:Y:S01]  /*15cb0*/  ISETP.GE.AND P4, PT, R204, R25, PT ;  /* 0x00000019cc00720c */ /* 0x000fe20003f86270 */
[----:B------:R0:W-:Y:S02]  /*15cc0*/  STL [R1+0x1c], R25 ;  /* 0x00001c1901007387 */ /* 0x0001e40000100800 */
[----:B0-----:R-:W-:-:S10]  /*15cd0*/  CS2R R24, SRZ ;  /* 0x0000000000187805 */ /* 0x001fd4000001ff00 */
[----:B------:R-:W-:Y:S05]  /*15ce0*/  @!P4 BRA `(.L_x_1739) ;  /* 0x0000002800d4c947 */ /* 0x000fea0003800000 */
[----:B------:R-:W-:Y:S01]  /*15cf0*/  BSSY B1, `(.L_x_1740) ;  /* 0x00002b0000017945 */ /* 0x000fe20003800000 */
[----:B------:R-:W-:Y:S01]  /*15d00*/  IMAD.MOV.U32 R0, RZ, RZ, 0x3f800000 ;  /* 0x3f800000ff007424 */ /* 0x000fe200078e00ff */
[----:B------:R-:W-:-:S07]  /*15d10*/  MOV R151, RZ ;  /* 0x000000ff00977202 */ /* 0x000fce0000000f00 */
.L_x_1759:
[----:B------:R-:W-:-:S05]  /*15d20*/  VIADD R231, R22, 0x1 ;  /* 0x0000000116e77836 */ /* 0x000fca0000000000 */
[----:B------:R-:W-:-:S04]  /*15d30*/  ISETP.NE.AND P4, PT, R231, 0x2, PT ;  /* 0x00000002e700780c */ /* 0x000fc80003f85270 */
[----:B------:R-:W-:Y:S02]  /*15d40*/  SEL R230, RZ, 0x1, P4 ;  /* 0x00000001ffe67807 */ /* 0x000fe40002000000 */
[----:B------:R-:W-:Y:S02]  /*15d50*/  SEL R231, R231, RZ, P4 ;  /* 0x000000ffe7e77207 */ /* 0x000fe40002000000 */
[----:B------:R-:W-:Y:S01]  /*15d60*/  LOP3.LUT R230, R205, R230, RZ, 0x3c, !PT ;  /* 0x000000e6cde67212 */ /* 0x000fe200078e3cff */
[----:B------:R-:W-:Y:S06]  /*15d70*/  @!P0 BRA `(.L_x_1741) ;  /* 0x0000000000048947 */ /* 0x000fec0003800000 */
[----:B------:R-:W-:Y:S01]  /*15d80*/  BPT.TRAP 0x1 ;  /* 0x000000040000795c */ /* 0x000fe20000300000 */
.L_x_1741:
[----:B------:R-:W-:Y:S01]  /*15d90*/  IMAD R232, R231, 0x8, R16 ;  /* 0x00000008e7e87824 */ /* 0x000fe200078e0210 */
[----:B------:R-:W-:-:S04]  /*15da0*/  SHF.L.U32 R152, R230, 0x1f, RZ ;  /* 0x0000001fe6987819 */ /* 0x000fc800000006ff */
[----:B------:R0:W1:Y:S01]  /*15db0*/  SYNCS.PHASECHK.TRANS64.TRYWAIT P4, [R232+URZ+0x30830], R152 ;  /* 0x03083098e80075a7 */ /* 0x000062000808017f */
[----:B------:R-:W-:Y:S05]  /*15dc0*/  @!P0 BRA `(.L_x_1742) ;  /* 0x0000000000048947 */ /* 0x000fea0003800000 */
[----:B------:R-:W-:Y:S01]  /*15dd0*/  BPT.TRAP 0x1 ;  /* 0x000000040000795c */ /* 0x000fe20000300000 */
.L_x_1742:
[----:B------:R-:W2:Y:S01]  /*15de0*/  LDL R2, [R1] ;  /* 0x0000000001027983 */ /* 0x000ea20000100800 */
[----:B------:R-:W-:Y:S01]  /*15df0*/  BSSY B2, `(.L_x_1743) ;  /* 0x0000007000027945 */ /* 0x000fe20003800000 */
[----:B--2---:R-:W-:-:S04]  /*15e00*/  IMAD R158, R231, 0x800, R2 ;  /* 0x00000800e79e7824 */ /* 0x004fc800078e0202 */
[C---:B------:R-:W-:Y:S02]  /*15e10*/  VIADD R155, R158.reuse, 0x2 ;  /* 0x000000029e9b7836 */ /* 0x040fe40000000000 */
[----:B------:R-:W-:Y:S01]  /*15e20*/  VIADD R2, R158, 0x4 ;  /* 0x000000049e027836 */ /* 0x000fe20000000000 */
[----:B-1----:R-:W-:Y:S06]  /*15e30*/  @P4 BRA `(.L_x_1744) ;  /* 0x0000000000084947 */ /* 0x002fec0003800000 */
[----:B------:R-:W1:Y:S02]  /*15e40*/  SYNCS.PHASECHK.TRANS64.TRYWAIT P4, [R232+URZ+0x30830], R152 ;  /* 0x03083098e80075a7 */ /* 0x000e64000808017f */
[----:B-1----:R-:W-:Y:S05]  /*15e50*/  @!P4 BRA `(.L_x_1745) ;  /* 0x0000018800f4c947 */ /* 0x002fea0003800000 */
.L_x_1744:
[----:B------:R-:W-:Y:S05]  /*15e60*/  BSYNC B2 ;  /* 0x0000000000027941 */ /* 0x000fea0003800000 */
.L_x_1743:
[----:B01----:R-:W-:Y:S01]  /*15e70*/  IMAD.MOV.U32 R152, RZ, RZ, R158 ;  /* 0x000000ffff987224 */ /* 0x003fe200078e009e */
[----:B------:R-:W-:Y:S01]  /*15e80*/  R2UR UR12, R216 ;  /* 0x00000000d80c72ca */ /* 0x000fe200000e0000 */
[----:B------:R-:W-:Y:S01]  /*15e90*/  VIADD R154, R158, 0x6 ;  /* 0x000000069e9a7836 */ /* 0x000fe20000000000 */
[----:B------:R-:W-:Y:S01]  /*15ea0*/  R2UR UR13, R217 ;  /* 0x00000000d90d72ca */ /* 0x000fe200000e0000 */
[----:B------:R-:W-:Y:S01]  /*15eb0*/  IMAD.MOV.U32 R153, RZ, RZ, 0x40000040 ;  /* 0x40000040ff997424 */ /* 0x000fe200078e00ff */
[----:B------:R-:W-:Y:S01]  /*15ec0*/  R2UR UR6, R152 ;  /* 0x00000000980672ca */ /* 0x000fe200000e0000 */
[----:B------:R-:W-:Y:S01]  /*15ed0*/  VIADD R156, R158, 0x204 ;  /* 0x000002049e9c7836 */ /* 0x000fe20000000000 */
[----:B------:R-:W-:Y:S01]  /*15ee0*/  MOV R152, R155 ;  /* 0x0000009b00987202 */ /* 0x000fe20000000f00 */
[----:B------:R-:W-:Y:S01]  /*15ef0*/  IMAD.MOV.U32 R155, RZ, RZ, 0x40000040 ;  /* 0x40000040ff9b7424 */ /* 0x000fe200078e00ff */
[----:B------:R-:W-:Y:S01]  /*15f00*/  R2UR UR10, R154 ;  /* 0x000000009a0a72ca */ /* 0x000fe200000e0000 */
[----:B------:R-:W-:Y:S01]  /*15f10*/  VIADD R154, R158, 0x202 ;  /* 0x000002029e9a7836 */ /* 0x000fe20000000000 */
[----:B------:R-:W-:Y:S01]  /*15f20*/  R2UR UR4, R152 ;  /* 0x00000000980472ca */ /* 0x000fe200000e0000 */
[----:B------:R-:W-:Y:S01]  /*15f30*/  IMAD.MOV.U32 R152, RZ, RZ, R2 ;  /* 0x000000ffff987224 */ /* 0x000fe200078e0002 */
[----:B------:R-:W-:Y:S01]  /*15f40*/  R2UR UR11, R155 ;  /* 0x000000009b0b72ca */ /* 0x000fe200000e0000 */
[----:B------:R-:W-:Y:S01]  /*15f50*/  IMAD.MOV.U32 R157, RZ, RZ, 0x40000040 ;  /* 0x40000040ff9d7424 */ /* 0x000fe200078e00ff */
[----:B------:R-:W-:Y:S01]  /*15f60*/  R2UR UR5, R153 ;  /* 0x00000000990572ca */ /* 0x000fe200000e0000 */
[-C--:B------:R-:W-:Y:S01]  /*15f70*/  FMUL.FTZ R24, R24, R3.reuse ;  /* 0x0000000318187220 */ /* 0x080fe20000410000 */
[----:B------:R-:W-:Y:S01]  /*15f80*/  R2UR UR8, R152 ;  /* 0x00000000980872ca */ /* 0x000fe200000e0000 */
[----:B------:R-:W-:Y:S01]  /*15f90*/  VIADD R152, R158, 0x200 ;  /* 0x000002009e987836 */ /* 0x000fe20000000000 */
[----:B------:R-:W-:Y:S01]  /*15fa0*/  R2UR UR22, R156 ;  /* 0x000000009c1672ca */ /* 0x000fe200000e0000 */
[----:B------:R-:W-:Y:S01]  /*15fb0*/  VIADD R156, R158, 0x400 ;  /* 0x000004009e9c7836 */ /* 0x000fe20000000000 */
[----:B------:R-:W-:Y:S01]  /*15fc0*/  R2UR UR18, R154 ;  /* 0x000000009a1272ca */ /* 0x000fe200000e0000 */
[-C--:B------:R-:W-:Y:S01]  /*15fd0*/  FMUL.FTZ R25, R25, R3.reuse ;  /* 0x0000000319197220 */ /* 0x080fe20000410000 */
[----:B------:R-:W-:Y:S01]  /*15fe0*/  R2UR UR14, R152 ;  /* 0x00000000980e72ca */ /* 0x000fe200000e0000 */
[----:B------:R-:W-:Y:S01]  /*15ff0*/  VIADD R152, R158, 0x206 ;  /* 0x000002069e987836 */ /* 0x000fe20000000000 */
[----:B------:R-:W-:Y:S01]  /*16000*/  R2UR UR30, R156 ;  /* 0x000000009c1e72ca */ /* 0x000fe200000e0000 */
[C---:B------:R-:W-:Y:S01]  /*16010*/  VIADD R156, R158.reuse, 0x406 ;  /* 0x000004069e9c7836 */ /* 0x040fe20000000000 */
[----:B------:R-:W-:Y:S01]  /*16020*/  IADD3 R154, R158, 0x402, RZ ;  /* 0x000004029e9a7810 */ /* 0x000fe20007ffe0ff */
[-C--:B------:R-:W-:Y:S01]  /*16030*/  FMUL.FTZ R28, R28, R3.reuse ;  /* 0x000000031c1c7220 */ /* 0x080fe20000410000 */
[----:B------:R-:W-:Y:S01]  /*16040*/  R2UR UR26, R152 ;  /* 0x00000000981a72ca */ /* 0x000fe200000e0000 */
[----:B------:R-:W-:Y:S01]  /*16050*/  VIADD R152, R158, 0x404 ;  /* 0x000004049e987836 */ /* 0x000fe20000000000 */
[----:B------:R-:W-:Y:S01]  /*16060*/  MOV R236, UR11 ;  /* 0x0000000b00ec7c02 */ /* 0x000fe20008000f00 */
[----:B------:R-:W-:Y:S01]  /*16070*/  UMOV UR11, UR5 ;  /* 0x00000005000b7c82 */ /* 0x000fe20008000000 */
[----:B------:R-:W-:Y:S01]  /*16080*/  MOV R2, UR10 ;  /* 0x0000000a00027c02 */ /* 0x000fe20008000f00 */
[----:B------:R-:W-:Y:S01]  /*16090*/  UMOV UR10, UR4 ;  /* 0x00000004000a7c82 */ /* 0x000fe20008000000 */
[----:B------:R-:W-:Y:S01]  /*160a0*/  R2UR UR38, R152 ;  /* 0x00000000982672ca */ /* 0x000fe200000e0000 */
[----:B------:R-:W-:Y:S01]  /*160b0*/  VIADD R152, R158, 0x600 ;  /* 0x000006009e987836 */ /* 0x000fe20000000000 */
[----:B------:R-:W-:Y:S01]  /*160c0*/  R2UR UR7, R153 ;  /* 0x00000000990772ca */ /* 0x000fe200000e0000 */
[-C--:B------:R-:W-:Y:S01]  /*160d0*/  FMUL.FTZ R29, R29, R3.reuse ;  /* 0x000000031d1d7220 */ /* 0x080fe20000410000 */
[----:B------:R-:W-:Y:S01]  /*160e0*/  R2UR UR34, R154 ;  /* 0x000000009a2272ca */ /* 0x000fe200000e0000 */
[----:B------:R-:W-:Y:S01]  /*160f0*/  VIADD R154, R158, 0x604 ;  /* 0x000006049e9a7836 */ /* 0x000fe20000000000 */
[----:B------:R-:W-:Y:S01]  /*16100*/  R2UR UR42, R156 ;  /* 0x000000009c2a72ca */ /* 0x000fe200000e0000 */
[----:B------:R-:W-:Y:S01]  /*16110*/  VIADD R156, R158, 0x602 ;  /* 0x000006029e9c7836 */ /* 0x000fe20000000000 */
[----:B------:R-:W-:Y:S01]  /*16120*/  R2UR UR46, R152 ;  /* 0x00000000982e72ca */ /* 0x000fe200000e0000 */
[----:B------:R-:W-:Y:S01]  /*16130*/  VIADD R152, R158, 0x606 ;  /* 0x000006069e987836 */ /* 0x000fe20000000000 */
[----:B------:R-:W-:Y:S01]  /*16140*/  R2UR UR4, R6 ;  /* 0x00000000060472ca */ /* 0x000fe200000e0000 */
[-C--:B------:R-:W-:Y:S01]  /*16150*/  FMUL.FTZ R32, R32, R3.reuse ;  /* 0x0000000320207220 */ /* 0x080fe20000410000 */
[----:B------:R-:W-:Y:S01]  /*16160*/  R2UR UR5, R7 ;  /* 0x00000000070572ca */ /* 0x000fe200000e0000 */
[-C--:B------:R-:W-:Y:S01]  /*16170*/  FMUL.FTZ R33, R33, R3.reuse ;  /* 0x0000000321217220 */ /* 0x080fe20000410000 */
[C---:B------:R-:W-:Y:S01]  /*16180*/  R2UR UR9, R153.reuse ;  /* 0x00000000990972ca */ /* 0x040fe200000e0000 */
[-C--:B------:R-:W-:Y:S01]  /*16190*/  FMUL.FTZ R36, R36, R3.reuse ;  /* 0x0000000324247220 */ /* 0x080fe20000410000 */
[----:B------:R-:W-:Y:S01]  /*161a0*/  R2UR UR15, R153 ;  /* 0x00000000990f72ca */ /* 0x000fe200000e0000 */
        /* <DEDUP_REMOVED lines=29> */
[----:B------:R-:W-:Y:S01]  /*16380*/  WARPGROUP.ARRIVE ;  /* 0x00000000000079c5 */ /* 0x000fe20000000000 */
[----:B------:R-:W-:Y:S01]  /*16390*/  R2UR UR16, R214 ;  /* 0x00000000d61072ca */ /* 0x000fe200000e0000 */
[-C--:B------:R-:W-:Y:S01]  /*163a0*/  FMUL.FTZ R68, R68, R3.reuse ;  /* 0x0000000344447220 */ /* 0x080fe20000410000 */
[----:B------:R-:W-:Y:S01]  /*163b0*/  R2UR UR17, R215 ;  /* 0x00000000d71172ca */ /* 0x000fe200000e0000 */
[-C--:B------:R-:W-:Y:S01]  /*163c0*/  FMUL.FTZ R69, R69, R3.reuse ;  /* 0x0000000345457220 */ /* 0x080fe20000410000 */
[----:B------:R-:W-:Y:S01]  /*163d0*/  R2UR UR20, R212 ;  /* 0x00000000d41472ca */ /* 0x000fe200000e0000 */
[----:B------:R-:W-:Y:S01]  /*163e0*/  HGMMA.64x64x16.F32 R152, gdesc[UR4], RZ, !UPT, gsb0 ;  /* 0x00e00000049879f0 */ /* 0x000fe2000c0008ff */
[----:B------:R-:W-:Y:S01]  /*163f0*/  UMOV UR6, UR8 ;  /* 0x0000000800067c82 */ /* 0x000fe20008000000 */
[----:B------:R-:W-:Y:S01]  /*16400*/  UMOV UR7, UR9 ;  /* 0x0000000900077c82 */ /* 0x000fe20008000000 */
        /* <DEDUP_REMOVED lines=179> */
.L_x_1746:
[----:B------:R-:W-:Y:S01]  /*16f40*/  SHF.L.U32 R2, R205, 0x1f, RZ ;  /* 0x0000001fcd027819 */ /* 0x000fe200000006ff */
[----:B------:R-:W-:-:S04]  /*16f50*/  IMAD R0, R22, 0x8, R16 ;  /* 0x0000000816007824 */ /* 0x000fc800078e0210 */
[----:B------:R0:W1:Y:S01]  /*16f60*/  SYNCS.PHASECHK.TRANS64.TRYWAIT P4, [R0+URZ+0x30850], R2 ;  /* 0x03085002000075a7 */ /* 0x000062000808017f */
[----:B------:R-:W-:Y:S05]  /*16f70*/  @!P0 BRA `(.L_x_1747) ;  /* 0x0000000000048947 */ /* 0x000fea0003800000 */
[----:B------:R-:W-:Y:S01]  /*16f80*/  BPT.TRAP 0x1 ;  /* 0x000000040000795c */ /* 0x000fe20000300000 */
.L_x_1747:
[----:B------:R-:W-:Y:S04]  /*16f90*/  BSSY B2, `(.L_x_1748) ;  /* 0x0000004000027945 */ /* 0x000fe80003800000 */
[----:B-1----:R-:W-:Y:S05]  /*16fa0*/  @P4 BRA `(.L_x_1749) ;  /* 0x0000000000084947 */ /* 0x002fea0003800000 */
[----:B------:R-:W1:Y:S02]  /*16fb0*/  SYNCS.PHASECHK.TRANS64.TRYWAIT P4, [R0+URZ+0x30850], R2 ;  /* 0x03085002000075a7 */ /* 0x000e64000808017f */
[----:B-1----:R-:W-:Y:S05]  /*16fc0*/  @!P4 BRA `(.L_x_1750) ;  /* 0x0000017800acc947 */ /* 0x002fea0003800000 */
.L_x_1749:
[----:B------:R-:W-:Y:S05]  /*16fd0*/  BSYNC B2 ;  /* 0x0000000000027941 */ /* 0x000fea0003800000 */
.L_x_1748:
[----:B01----:R-:W-:Y:S01]  /*16fe0*/  VIADD R2, R16, 0x400 ;  /* 0x0000040010027836 */ /* 0x003fe20000000000 */
[----:B------:R-:W2:Y:S01]  /*16ff0*/  LDL R205, [R1+0x34] ;  /* 0x0000340001cd7983 */ /* 0x000ea20000100800 */
[----:B------:R-:W-:Y:S01]  /*17000*/  IMAD.MOV.U32 R3, RZ, RZ, 0x40000040 ;  /* 0x40000040ff037424 */ /* 0x000fe200078e00ff */
[----:B------:R-:W-:Y:S01]  /*17010*/  WARPGROUP.ARRIVE ;  /* 0x00000000000079c5 */ /* 0x000fe20000000000 */
[----:B------:R-:W-:Y:S01]  /*17020*/  ULDC UR4, c[0x0][0x9dc] ;  /* 0x0002770000047ab9 */ /* 0x000fe20000000800 */
[----:B------:R-:W-:-:S04]  /*17030*/  SHF.R.U32.HI R2, RZ, 0x4, R2 ;  /* 0x00000004ff027819 */ /* 0x000fc80000011602 */
[----:B------:R-:W-:-:S04]  /*17040*/  LOP3.LUT R2, R2, 0x3fff, RZ, 0xc0, !PT ;  /* 0x00003fff02027812 */ /* 0x000fc800078ec0ff */
[----:B------:R-:W-:-:S04]  /*17050*/  LOP3.LUT R2, R2, 0x2000000, RZ, 0xfc, !PT ;  /* 0x0200000002027812 */ /* 0x000fc800078efcff */
[----:B------:R-:W-:Y:S02]  /*17060*/  LEA R2, R22, R2, 0xb ;  /* 0x0000000216027211 */ /* 0x000fe400078e58ff */
[----:B------:R-:W-:Y:S01]  /*17070*/  R2UR UR7, R3 ;  /* 0x00000000030772ca */ /* 0x000fe200000e0000 */
[----:B------:R-:W2:Y:S01]  /*17080*/  LDL R22, [R1+0x14] ;  /* 0x0000140001167983 */ /* 0x000ea20000100800 */
[----:B------:R-:W-:Y:S01]  /*17090*/  R2UR UR6, R2 ;  /* 0x00000000020672ca */ /* 0x000fe200000e0000 */
[----:B------:R-:W-:-:S12]  /*170a0*/  IMAD.MOV.U32 R3, RZ, RZ, 0x40000040 ;  /* 0x40000040ff037424 */ /* 0x000fd800078e00ff */
[----:B------:R-:W-:Y:S03]  /*170b0*/  HGMMA.64x256x16.F32 R24, R196, gdesc[UR4].tnspB, R24, gsb0 ;  /* 0x43e00004c4187df0 */ /* 0x000fe60008000818 */
[----:B------:R-:W-:Y:S02]  /*170c0*/  WARPGROUP.DEPBAR.LE gsb0, 0x0 ;  /* 0x00008000000079c5 */ /* 0x000fe40000010000 */
[----:B------:R-:W-:Y:S01]  /*170d0*/  VIADD R196, R2, 0x80 ;  /* 0x0000008002c47836 */ /* 0x000fe20000000000 */
[----:B------:R-:W-:Y:S01]  /*170e0*/  WARPGROUP.ARRIVE ;  /* 0x00000000000079c5 */ /* 0x000fe20000000000 */
[----:B------:R-:W-:-:S03]  /*170f0*/  IMAD.MOV.U32 R197, RZ, RZ, 0x40000040 ;  /* 0x40000040ffc57424 */ /* 0x000fc600078e00ff */
[----:B------:R-:W-:Y:S02]  /*17100*/  R2UR UR6, R196 ;  /* 0x00000000c40672ca */ /* 0x000fe400000e0000 */
[----:B------:R-:W-:-:S15]  /*17110*/  R2UR UR7, R197 ;  /* 0x00000000c50772ca */ /* 0x000fde00000e0000 */
[----:B------:R-:W-:-:S01]  /*17120*/  NOP ;  /* 0x0000000000007918 */ /* 0x000fc20000000000 */
[----:B------:R-:W-:Y:S03]  /*17130*/  HGMMA.64x256x16.F32 R24, R192, gdesc[UR4].tnspB, R24, gsb0 ;  /* 0x43e00004c0187df0 */ /* 0x000fe60008000818 */
[----:B------:R-:W-:Y:S02]  /*17140*/  WARPGROUP.DEPBAR.LE gsb0, 0x0 ;  /* 0x00008000000079c5 */ /* 0x000fe40000010000 */
[C---:B------:R-:W-:Y:S01]  /*17150*/  VIADD R192, R2.reuse, 0x100 ;  /* 0x0000010002c07836 */ /* 0x040fe20000000000 */
[----:B------:R-:W-:Y:S01]  /*17160*/  WARPGROUP.ARRIVE ;  /* 0x00000000000079c5 */ /* 0x000fe20000000000 */
[----:B------:R-:W-:Y:S02]  /*17170*/  IMAD.MOV.U32 R193, RZ, RZ, 0x40000040 ;  /* 0x40000040ffc17424 */ /* 0x000fe400078e00ff */
[----:B------:R-:W-:Y:S01]  /*17180*/  VIADD R2, R2, 0x180 ;  /* 0x0000018002027836 */ /* 0x000fe20000000000 */
[----:B------:R-:W-:-:S02]  /*17190*/  R2UR UR6, R192 ;  /* 0x00000000c00672ca */ /* 0x000fc400000e0000 */
[----:B------:R-:W-:-:S15]  /*171a0*/  R2UR UR7, R193 ;  /* 0x00000000c10772ca */ /* 0x000fde00000e0000 */
[----:B------:R-:W-:-:S01]  /*171b0*/  NOP ;  /* 0x0000000000007918 */ /* 0x000fc20000000000 */
[----:B------:R-:W-:Y:S01]  /*171c0*/  HGMMA.64x256x16.F32 R24, R188, gdesc[UR4].tnspB, R24, gsb0 ;  /* 0x43e00004bc187df0 */ /* 0x000fe20008000818 */
[----:B------:R-:W-:Y:S02]  /*171d0*/  R2UR UR6, R2 ;  /* 0x00000000020672ca */ /* 0x000fe400000e0000 */
[----:B------:R-:W-:Y:S01]  /*171e0*/  R2UR UR7, R3 ;  /* 0x00000000030772ca */ /* 0x000fe200000e0000 */
[----:B------:R-:W0:Y:S08]  /*171f0*/  @P2 LDC R2, c[0x0][0x450] ;  /* 0x00011400ff022b82 */ /* 0x000e300000000800 */
[----:B------:R-:W1:Y:S01]  /*17200*/  @P2 LDC R3, c[0x0][0x44c] ;  /* 0x00011300ff032b82 */ /* 0x000e620000000800 */
[----:B------:R-:W-:-:S02]  /*17210*/  WARPGROUP.DEPBAR.LE gsb0, 0x0 ;  /* 0x00008000000079c5 */ /* 0x000fc40000010000 */
[----:B------:R-:W-:-:S13]  /*17220*/  WARPGROUP.ARRIVE ;  /* 0x00000000000079c5 */ /* 0x000fda0000000000 */
[----:B------:R-:W-:Y:S03]  /*17230*/  HGMMA.64x256x16.F32 R24, R184, gdesc[UR4].tnspB, R24, gsb0 ;  /* 0x43e00004b8187df0 */ /* 0x000fe60008000818 */
[----:B------:R-:W-:Y:S02]  /*17240*/  WARPGROUP.DEPBAR.LE gsb0, 0x0 ;  /* 0x00008000000079c5 */ /* 0x000fe40000010000 */
[----:B--2---:R-:W-:Y:S02]  /*17250*/  IMAD.IADD R184, R205, 0x1, R22 ;  /* 0x00000001cdb87824 */ /* 0x004fe400078e0216 */
[----:B------:R-:W-:Y:S02]  /*17260*/  IMAD.SHL.U32 R22, R204, 0x40, RZ ;  /* 0x00000040cc167824 */ /* 0x000fe400078e00ff */
[----:B-1----:R-:W-:-:S03]  /*17270*/  @P2 IMAD.HI.U32 R3, R184, R3, RZ ;  /* 0x00000003b8032227 */ /* 0x002fc600078e00ff */
[----:B------:R-:W-:Y:S02]  /*17280*/  IADD3 R187, -R229, 0x1, -R22 ;  /* 0x00000001e5bb7810 */ /* 0x000fe40007ffe916 */
[----:B0-----:R-:W-:Y:S02]  /*17290*/  @P2 SHF.R.U32.HI R184, RZ, R2, R3 ;  /* 0x00000002ffb82219 */ /* 0x001fe40000011603 */
[----:B------:R-:W-:Y:S01]  /*172a0*/  @!P1 IADD3 R2, R232, 0x30840, RZ ;  /* 0x00030840e8029810 */ /* 0x000fe20007ffe0ff */
[----:B------:R-:W-:Y:S01]  /*172b0*/  IMAD.U32 R232, RZ, RZ, UR4 ;  /* 0x00000004ffe87e24 */ /* 0x000fe2000f8e00ff */
[----:B------:R-:W-:Y:S01]  /*172c0*/  IADD3 R187, -R220, R187, R221 ;  /* 0x000000bbdcbb7210 */ /* 0x000fe20007ffe1dd */
[----:B------:R-:W0:Y:S01]  /*172d0*/  SHFL.IDX PT, R189, R184, RZ, 0x1c1f ;  /* 0x001c1fffb8bd7589 */ /* 0x000e2200000e0000 */
[----:B------:R-:W-:Y:S01]  /*172e0*/  @!P1 PRMT R2, RZ, 0x654, R2 ;  /* 0x00000654ff029816 */ /* 0x000fe20000000002 */
[----:B------:R-:W-:Y:S01]  /*172f0*/  ULDC UR4, c[0x0][0x9e0] ;  /* 0x0002780000047ab9 */ /* 0x000fe20000000800 */
[----:B------:R-:W-:-:S02]  /*17300*/  LOP3.LUT R188, RZ, R232, RZ, 0x33, !PT ;  /* 0x000000e8ffbc7212 */ /* 0x000fc400078e33ff */
[----:B------:R1:W-:Y:S03]  /*17310*/  @!P1 SYNCS.ARRIVE.TRANS64.RED.A1T0 RZ, [R2+URZ], RZ ;  /* 0x000000ff02ff99a7 */ /* 0x0003e6000810043f */
[----:B------:R-:W-:Y:S02]  /*17320*/  IMAD.IADD R188, R188, 0x1, R187 ;  /* 0x00000001bcbc7824 */ /* 0x000fe400078e02bb */
[----:B------:R-:W-:-:S04]  /*17330*/  VIADD R187, R187, UR4 ;  /* 0x00000004bbbb7c36 */ /* 0x000fc80008000000 */
[--C-:B0-----:R-:W-:Y:S02]  /*17340*/  IMAD.IADD R186, R187, 0x1, R189.reuse ;  /* 0x00000001bbba7824 */ /* 0x101fe400078e02bd */
[----:B------:R-:W-:Y:S01]  /*17350*/  IMAD.IADD R185, R188, 0x1, R189 ;  /* 0x00000001bcb97824 */ /* 0x000fe200078e02bd */
[----:B-1----:R-:W-:Y:S06]  /*17360*/  @!P3 BRA `(.L_x_1751) ;  /* 0x000000000060b947 */ /* 0x002fec0003800000 */
[----:B------:R-:W-:Y:S01]  /*17370*/  IADD3 R189, -R220, R221, R189 ;  /* 0x000000dddcbd7210 */ /* 0x000fe20007ffe1bd */
[----:B------:R-:W-:Y:S03]  /*17380*/  BSSY B2, `(.L_x_1752) ;  /* 0x0000012000027945 */ /* 0x000fe60003800000 */
        /* <DEDUP_REMOVED lines=11> */
.L_x_1753:
[----:B------:R-:W-:Y:S02]  /*17440*/  ULDC UR4, c[0x0][0x9e4] ;  /* 0x0002790000047ab9 */ /* 0x000fe40000000800 */
[----:B------:R-:W-:-:S05]  /*17450*/  IMAD.U32 R190, RZ, RZ, UR4 ;  /* 0x00000004ffbe7e24 */ /* 0x000fca000f8e00ff */
[----:B------:R-:W-:-:S13]  /*17460*/  ISETP.NE.AND P4, PT, R190, 0x1, PT ;  /* 0x00000001be00780c */ /* 0x000fda0003f85270 */
[----:B------:R-:W0:Y:S02]  /*17470*/  @P4 LDC.64 R2, c[0x0][0x9e8] ;  /* 0x00027a00ff024b82 */ /* 0x000e240000000a00 */
[----:B0-----:R-:W-:-:S05]  /*17480*/  @P4 IMAD.HI.U32 R2, R189, R2, RZ ;  /* 0x00000002bd024227 */ /* 0x001fca00078e00ff */
[----:B------:R-:W-:-:S07]  /*17490*/  @P4 SHF.R.U32.HI R189, RZ, R3, R2 ;  /* 0x00000003ffbd4219 */ /* 0x000fce0000011602 */
.L_x_1754:
[----:B------:R-:W-:Y:S05]  /*174a0*/  BSYNC B2 ;  /* 0x0000000000027941 */ /* 0x000fea0003800000 */
.L_x_1752:
[----:B------:R-:W-:-:S05]  /*174b0*/  IMAD R189, R189, R190, -R22 ;  /* 0x000000bebdbd7224 */ /* 0x000fca00078e0a16 */
[----:B------:R-:W-:-:S04]  /*174c0*/  IADD3 R189, -R229, R189, RZ ;  /* 0x000000bde5bd7210 */ /* 0x000fc80007ffe1ff */
[----:B------:R-:W-:Y:S02]  /*174d0*/  VIMNMX R185, R185, R189, !PT ;  /* 0x000000bdb9b97248 */ /* 0x000fe40007fe0100 */
[----:B------:R-:W-:-:S07]  /*174e0*/  VIADDMNMX R186, R189, R190, R186, PT ;  /* 0x000000bebdba7246 */ /* 0x000fce00038001ba */
.L_x_1751:
[----:B------:R-:W-:Y:S01]  /*174f0*/  ISETP.GT.AND P4, PT, R204, -0x1, PT ;  /* 0xffffffffcc00780c */ /* 0x000fe20003f84270 */
[----:B------:R-:W0:Y:S03]  /*17500*/  SHFL.IDX PT, R184, R184, 0x1, 0x1c1f ;  /* 0x003c1f00b8b87f89 */ /* 0x000e2600000e0000 */
[C---:B------:R-:W-:Y:S02]  /*17510*/  ISETP.GT.AND P6, PT, R185.reuse, RZ, P4 ;  /* 0x000000ffb900720c */ /* 0x040fe400027c4270 */
[----:B------:R-:W-:Y:S02]  /*17520*/  ISETP.GT.AND P5, PT, R185, 0x1, P4 ;  /* 0x00000001b900780c */ /* 0x000fe400027a4270 */
[C---:B------:R-:W-:Y:S02]  /*17530*/  ISETP.LT.OR P6, PT, R186.reuse, 0x1, P6 ;  /* 0x00000001ba00780c */ /* 0x040fe400037c1670 */
[----:B------:R-:W-:-:S02]  /*17540*/  ISETP.LT.OR P5, PT, R186, 0x2, P5 ;  /* 0x00000002ba00780c */ /* 0x000fc40002fa1670 */
[----:B------:R-:W-:Y:S02]  /*17550*/  FSEL R152, R152, -INF , !P6 ;  /* 0xff80000098987808 */ /* 0x000fe40007000000 */
[----:B------:R-:W-:Y:S02]  /*17560*/  FSEL R153, R153, -INF , !P5 ;  /* 0xff80000099997808 */ /* 0x000fe40006800000 */
[C---:B------:R-:W-:Y:S02]  /*17570*/  ISETP.GT.AND P6, PT, R185.reuse, 0x8, P4 ;  /* 0x00000008b900780c */ /* 0x040fe400027c4270 */
[----:B------:R-:W-:Y:S02]  /*17580*/  ISETP.GT.AND P5, PT, R185, 0x9, P4 ;  /* 0x00000009b900780c */ /* 0x000fe400027a4270 */
[C---:B------:R-:W-:Y:S02]  /*17590*/  ISETP.LT.OR P6, PT, R186.reuse, 0x9, P6 ;  /* 0x00000009ba00780c */ /* 0x040fe400037c1670 */
[----:B------:R-:W-:-:S02]  /*175a0*/  ISETP.LT.OR P5, PT, R186, 0xa, P5 ;  /* 0x0000000aba00780c */ /* 0x000fc40002fa1670 */
[----:B------:R-:W-:Y:S01]  /*175b0*/  FSEL R156, R156, -INF , !P6 ;  /* 0xff8000009c9c7808 */ /* 0x000fe20007000000 */
[--C-:B0-----:R-:W-:Y:S01]  /*175c0*/  IMAD.IADD R187, R187, 0x1, R184.reuse ;  /* 0x00000001bbbb7824 */ /* 0x101fe200078e02b8 */
[----:B------:R-:W-:Y:S01]  /*175d0*/  FSEL R157, R157, -INF , !P5 ;  /* 0xff8000009d9d7808 */ /* 0x000fe20006800000 */
[----:B------:R-:W-:Y:S01]  /*175e0*/  IMAD.IADD R188, R188, 0x1, R184 ;  /* 0x00000001bcbc7824 */ /* 0x000fe200078e02b8 */
[C---:B------:R-:W-:Y:S02]  /*175f0*/  ISETP.GT.AND P6, PT, R185.reuse, 0x10, P4 ;  /* 0x00000010b900780c */ /* 0x040fe400027c4270 */
        /* <DEDUP_REMOVED lines=34> */
[----:B------:R-:W-:Y:S01]  /*17820*/  FSEL R181, R181, -INF , !P5 ;  /* 0xff800000b5b57808 */ /* 0x000fe20006800000 */
[----:B------:R-:W-:Y:S08]  /*17830*/  @!P3 BRA `(.L_x_1755) ;  /* 0x000000000060b947 */ /* 0x000ff00003800000 */
        /* <DEDUP_REMOVED lines=13> */
.L_x_1757:
[----:B------:R-:W-:Y:S02]  /*17910*/  ULDC UR4, c[0x0][0x9e4] ;  /* 0x0002790000047ab9 */ /* 0x000fe40000000800 */
[----:B------:R-:W-:-:S05]  /*17920*/  IMAD.U32 R165, RZ, RZ, UR4 ;  /* 0x00000004ffa57e24 */ /* 0x000fca000f8e00ff */
[----:B------:R-:W-:-:S13]  /*17930*/  ISETP.NE.AND P5, PT, R165, 0x1, PT ;  /* 0x00000001a500780c */ /* 0x000fda0003fa5270 */
[----:B------:R-:W0:Y:S02]  /*17940*/  @P5 LDC.64 R2, c[0x0][0x9e8] ;  /* 0x00027a00ff025b82 */ /* 0x000e240000000a00 */
[----:B0-----:R-:W-:-:S05]  /*17950*/  @P5 IMAD.HI.U32 R2, R184, R2, RZ ;  /* 0x00000002b8025227 */ /* 0x001fca00078e00ff */
[----:B------:R-:W-:-:S07]  /*17960*/  @P5 SHF.R.U32.HI R184, RZ, R3, R2 ;  /* 0x00000003ffb85219 */ /* 0x000fce0000011602 */
.L_x_1758:
[----:B------:R-:W-:Y:S05]  /*17970*/  BSYNC B2 ;  /* 0x0000000000027941 */ /* 0x000fea0003800000 */
.L_x_1756:
[----:B------:R-:W-:-:S04]  /*17980*/  IMAD R22, R184, R165, -R22 ;  /* 0x000000a5b8167224 */ /* 0x000fc800078e0a16 */
[----:B------:R-:W-:-:S05]  /*17990*/  IMAD.IADD R22, R22, 0x1, -R229 ;  /* 0x0000000116167824 */ /* 0x000fca00078e0ae5 */
[----:B------:R-:W-:Y:S02]  /*179a0*/  VIMNMX R188, R188, R22, !PT ;  /* 0x00000016bcbc7248 */ /* 0x000fe40007fe0100 */
[----:B------:R-:W-:-:S07]  /*179b0*/  VIADDMNMX R187, R22, R165, R187, PT ;  /* 0x000000a516bb7246 */ /* 0x000fce00038001bb */
.L_x_1755:
[----:B------:R-:W-:Y:S01]  /*179c0*/  @!P1 VIADD R0, R0, 0x30860 ;  /* 0x0003086000009836 */ /* 0x000fe20000000000 */
[----:B------:R-:W2:Y:S01]  /*179d0*/  LDL R205, [R1+0x1c] ;  /* 0x00001c0001cd7983 */ /* 0x000ea20000100800 */
[----:B------:R-:W-:Y:S01]  /*179e0*/  ISETP.GT.AND P5, PT, R188, 0x1, P4 ;  /* 0x00000001bc00780c */ /* 0x000fe200027a4270 */
[----:B------:R-:W-:Y:S02]  /*179f0*/  ULDC UR4, c[0x0][0x988] ;  /* 0x0002620000047ab9 */ /* 0x000fe40000000800 */
[----:B------:R-:W-:Y:S02]  /*17a00*/  @!P1 PRMT R0, RZ, 0x654, R0 ;  /* 0x00000654ff009816 */ /* 0x000fe40000000000 */
[----:B------:R-:W-:Y:S02]  /*17a10*/  ISETP.LT.OR P5, PT, R187, 0x2, P5 ;  /* 0x00000002bb00780c */ /* 0x000fe40002fa1670 */
[----:B------:R0:W-:Y:S02]  /*17a20*/  @!P1 SYNCS.ARRIVE.TRANS64.RED.A1T0 RZ, [R0+URZ], RZ ;  /* 0x000000ff00ff99a7 */ /* 0x0001e4000810043f */
[----:B------:R-:W-:-:S02]  /*17a30*/  FSEL R155, R155, -INF , !P5 ;  /* 0xff8000009b9b7808 */ /* 0x000fc40006800000 */
[----:B------:R-:W-:Y:S02]  /*17a40*/  ISETP.GT.AND P5, PT, R188, 0x9, P4 ;  /* 0x00000009bc00780c */ /* 0x000fe400027a4270 */
[----:B0-----:R-:W-:Y:S02]  /*17a50*/  FMNMX.FTZ R0, R152, R5, !PT ;  /* 0x0000000598007209 */ /* 0x001fe40007810000 */
[----:B------:R-:W-:Y:S02]  /*17a60*/  ISETP.LT.OR P5, PT, R187, 0xa, P5 ;  /* 0x0000000abb00780c */ /* 0x000fe40002fa1670 */
[----:B------:R-:W-:Y:S02]  /*17a70*/  FMNMX.FTZ R0, R153, R0, !PT ;  /* 0x0000000099007209 */ /* 0x000fe40007810000 */
[----:B------:R-:W-:Y:S02]  /*17a80*/  FSEL R159, R159, -INF , !P5 ;  /* 0xff8000009f9f7808 */ /* 0x000fe40006800000 */
[----:B------:R-:W-:-:S02]  /*17a90*/  FMNMX.FTZ R0, R156, R0, !PT ;  /* 0x000000009c007209 */ /* 0x000fc40007810000 */
[----:B------:R-:W-:Y:S02]  /*17aa0*/  ISETP.GT.AND P5, PT, R188, 0x11, P4 ;  /* 0x00000011bc00780c */ /* 0x000fe400027a4270 */
[----:B------:R-:W-:Y:S02]  /*17ab0*/  FMNMX.FTZ R0, R157, R0, !PT ;  /* 0x000000009d007209 */ /* 0x000fe40007810000 */
        /* <DEDUP_REMOVED lines=22> */
[----:B------:R-:W-:Y:S02]  /*17c20*/  ISETP.GT.AND P5, PT, R188, RZ, P4 ;  /* 0x000000ffbc00720c */ /* 0x000fe400027a4270 */
[----:B------:R-:W-:Y:S02]  /*17c30*/  FMNMX.FTZ R0, R181, R0, !PT ;  /* 0x00000000b5007209 */ /* 0x000fe40007810000 */
[----:B------:R-:W-:-:S03]  /*17c40*/  ISETP.LT.OR P5, PT, R187, 0x1, P5 ;  /* 0x00000001bb00780c */ /* 0x000fc60002fa1670 */
[----:B------:R-:W0:Y:S01]  /*17c50*/  SHFL.BFLY PT, R2, R0, 0x2, 0x1f ;  /* 0x0c401f0000027f89 */ /* 0x000e2200000e0000 */
[----:B------:R-:W-:Y:S02]  /*17c60*/  FSEL R154, R154, -INF , !P5 ;  /* 0xff8000009a9a7808 */ /* 0x000fe40006800000 */
[----:B------:R-:W-:-:S04]  /*17c70*/  ISETP.GT.AND P5, PT, R188, 0x38, P4 ;  /* 0x00000038bc00780c */ /* 0x000fc800027a4270 */
[----:B------:R-:W-:-:S04]  /*17c80*/  ISETP.LT.OR P5, PT, R187, 0x39, P5 ;  /* 0x00000039bb00780c */ /* 0x000fc80002fa1670 */
[----:B------:R-:W-:Y:S02]  /*17c90*/  FSEL R182, R182, -INF , !P5 ;  /* 0xff800000b6b67808 */ /* 0x000fe40006800000 */
[----:B0-----:R-:W-:-:S05]  /*17ca0*/  FMNMX.FTZ R2, R0, R2, !PT ;  /* 0x0000000200027209 */ /* 0x001fca0007810000 */
[----:B------:R-:W0:Y:S02]  /*17cb0*/  SHFL.BFLY PT, R165, R2, 0x1, 0x1f ;  /* 0x0c201f0002a57f89 */ /* 0x000e2400000e0000 */
[----:B0-----:R-:W-:Y:S01]  /*17cc0*/  FMNMX.FTZ R165, R2, R165, !PT ;  /* 0x000000a502a57209 */ /* 0x001fe20007810000 */
[----:B------:R-:W-:-:S03]  /*17cd0*/  IMAD.U32 R2, RZ, RZ, UR4 ;  /* 0x00000004ff027e24 */ /* 0x000fc6000f8e00ff */
[C---:B------:R-:W-:Y:S01]  /*17ce0*/  FSETP.NEU.FTZ.AND P6, PT, R165.reuse, -INF , PT ;  /* 0xff800000a500780b */ /* 0x040fe20003fdd000 */
[----:B------:R-:W-:-:S03]  /*17cf0*/  FMUL.FTZ R0, R165, R2 ;  /* 0x00000002a5007220 */ /* 0x000fc60000410000 */
[----:B------:R-:W-:Y:S02]  /*17d00*/  FSEL R3, R165, RZ, P6 ;  /* 0x000000ffa5037208 */ /* 0x000fe40003000000 */
[----:B------:R-:W-:Y:S02]  /*17d10*/  FSEL R0, R0, RZ, P6 ;  /* 0x000000ff00007208 */ /* 0x000fe40003000000 */
[----:B------:R-:W-:Y:S01]  /*17d20*/  ISETP.GT.AND P6, PT, R188, 0x8, P4 ;  /* 0x00000008bc00780c */ /* 0x000fe200027c4270 */
[----:B------:R-:W-:Y:S01]  /*17d30*/  FADD.FTZ R3, -R3, R5 ;  /* 0x0000000503037221 */ /* 0x000fe20000010100 */
[----:B------:R-:W-:Y:S01]  /*17d40*/  FMNMX.FTZ R5, R154, R4, !PT ;  /* 0x000000049a057209 */ /* 0x000fe20007810000 */
[-CC-:B------:R-:W-:Y:S01]  /*17d50*/  FFMA.FTZ R152, R152, R2.reuse, -R0.reuse ;  /* 0x0000000298987223 */ /* 0x180fe20000010800 */
[----:B------:R-:W-:Y:S01]  /*17d60*/  ISETP.LT.OR P6, PT, R187, 0x9, P6 ;  /* 0x00000009bb00780c */ /* 0x000fe200037c1670 */
[-C--:B------:R-:W-:Y:S01]  /*17d70*/  FMUL.FTZ R3, R3, R2.reuse ;  /* 0x0000000203037220 */ /* 0x080fe20000410000 */
[----:B------:R-:W-:Y:S01]  /*17d80*/  FMNMX.FTZ R5, R155, R5, !PT ;  /* 0x000000059b057209 */ /* 0x000fe20007810000 */
[-CC-:B------:R-:W-:Y:S01]  /*17d90*/  FFMA.FTZ R153, R153, R2.reuse, -R0.reuse ;  /* 0x0000000299997223 */ /* 0x180fe20000010800 */
[----:B------:R-:W-:Y:S01]  /*17da0*/  FSEL R158, R158, -INF , !P6 ;  /* 0xff8000009e9e7808 */ /* 0x000fe20007000000 */
[-CC-:B------:R-:W-:Y:S01]  /*17db0*/  FFMA.FTZ R156, R156, R2.reuse, -R0.reuse ;  /* 0x000000029c9c7223 */ /* 0x180fe20000010800 */
[----:B------:R-:W-:Y:S01]  /*17dc0*/  ISETP.GT.AND P6, PT, R188, 0x10, P4 ;  /* 0x00000010bc00780c */ /* 0x000fe200027c4270 */
[-CC-:B------:R-:W-:Y:S01]  /*17dd0*/  FFMA.FTZ R157, R157, R2.reuse, -R0.reuse ;  /* 0x000000029d9d7223 */ /* 0x180fe20000010800 */
[----:B------:R-:W-:Y:S01]  /*17de0*/  FMNMX.FTZ R5, R158, R5, !PT ;  /* 0x000000059e057209 */ /* 0x000fe20007810000 */
[-CC-:B------:R-:W-:Y:S01]  /*17df0*/  FFMA.FTZ R160, R160, R2.reuse, -R0.reuse ;  /* 0x00000002a0a07223 */ /* 0x180fe20000010800 */
[----:B------:R-:W-:Y:S01]  /*17e00*/  ISETP.LT.OR P6, PT, R187, 0x11, P6 ;  /* 0x00000011bb00780c */ /* 0x000fe200037c1670 */
[-CC-:B------:R-:W-:Y:S01]  /*17e10*/  FFMA.FTZ R161, R161, R2.reuse, -R0.reuse ;  /* 0x00000002a1a17223 */ /* 0x180fe20000010800 */
        /* <DEDUP_REMOVED lines=19> */
[----:B------:R-:W-:Y:S01]  /*17f50*/  MUFU.EX2 R196, R152 ;  /* 0x0000009800c47308 */ /* 0x000fe20000000800 */
[----:B------:R-:W-:Y:S01]  /*17f60*/  FMNMX.FTZ R5, R167, R5, !PT ;  /* 0x00000005a7057209 */ /* 0x000fe20007810000 */
[----:B------:R-:W-:Y:S01]  /*17f70*/  FFMA.FTZ R0, R181, R2, -R0 ;  /* 0x00000002b5007223 */ /* 0x000fe20000010800 */
[----:B------:R-:W-:-:S02]  /*17f80*/  FSEL R170, R170, -INF , !P6 ;  /* 0xff800000aaaa7808 */ /* 0x000fc40007000000 */
[----:B------:R-:W-:Y:S02]  /*17f90*/  ISETP.GT.AND P6, PT, R188, 0x28, P4 ;  /* 0x00000028bc00780c */ /* 0x000fe400027c4270 */
[----:B------:R-:W-:Y:S01]  /*17fa0*/  FMNMX.FTZ R5, R170, R5, !PT ;  /* 0x00000005aa057209 */ /* 0x000fe20007810000 */
[----:B------:R-:W-:Y:S01]  /*17fb0*/  MUFU.EX2 R3, R3 ;  /* 0x0000000300037308 */ /* 0x000fe20000000800 */
[----:B------:R-:W-:Y:S02]  /*17fc0*/  ISETP.LT.OR P6, PT, R187, 0x29, P6 ;  /* 0x00000029bb00780c */ /* 0x000fe400037c1670 */
[----:B------:R-:W-:Y:S02]  /*17fd0*/  FMNMX.FTZ R5, R171, R5, !PT ;  /* 0x00000005ab057209 */ /* 0x000fe40007810000 */
[----:B------:R-:W-:Y:S02]  /*17fe0*/  FSEL R174, R174, -INF , !P6 ;  /* 0xff800000aeae7808 */ /* 0x000fe40007000000 */
[----:B------:R-:W-:Y:S01]  /*17ff0*/  ISETP.GT.AND P6, PT, R188, 0x30, P4 ;  /* 0x00000030bc00780c */ /* 0x000fe200027c4270 */
[----:B------:R-:W-:Y:S01]  /*18000*/  MUFU.EX2 R153, R153 ;  /* 0x0000009900997308 */ /* 0x000fe20000000800 */
[----:B------:R-:W-:-:S02]  /*18010*/  FMNMX.FTZ R5, R174, R5, !PT ;  /* 0x00000005ae057209 */ /* 0x000fc40007810000 */
[----:B------:R-:W-:Y:S02]  /*18020*/  ISETP.LT.OR P6, PT, R187, 0x31, P6 ;  /* 0x00000031bb00780c */ /* 0x000fe400037c1670 */
[----:B------:R-:W-:Y:S02]  /*18030*/  FMNMX.FTZ R5, R175, R5, !PT ;  /* 0x00000005af057209 */ /* 0x000fe40007810000 */
[----:B------:R-:W-:Y:S01]  /*18040*/  FSEL R178, R178, -INF , !P6 ;  /* 0xff800000b2b27808 */ /* 0x000fe20007000000 */
[----:B------:R-:W-:Y:S01]  /*18050*/  MUFU.EX2 R186, R0 ;  /* 0x0000000000ba7308 */ /* 0x000fe20000000800 */
[C---:B------:R-:W-:Y:S02]  /*18060*/  ISETP.GT.AND P6, PT, R188.reuse, 0x31, P4 ;  /* 0x00000031bc00780c */ /* 0x040fe400027c4270 */
[----:B------:R-:W-:Y:S02]  /*18070*/  ISETP.GT.AND P4, PT, R188, 0x39, P4 ;  /* 0x00000039bc00780c */ /* 0x000fe40002784270 */
[----:B------:R-:W-:-:S02]  /*18080*/  ISETP.LT.OR P6, PT, R187, 0x32, P6 ;  /* 0x00000032bb00780c */ /* 0x000fc400037c1670 */
[----:B------:R-:W-:Y:S01]  /*18090*/  FMNMX.FTZ R5, R178, R5, !PT ;  /* 0x00000005b2057209 */ /* 0x000fe20007810000 */
[----:B------:R-:W-:Y:S01]  /*180a0*/  MUFU.EX2 R156, R156 ;  /* 0x0000009c009c7308 */ /* 0x000fe20000000800 */
[----:B------:R-:W-:Y:S02]  /*180b0*/  FSEL R179, R179, -INF , !P6 ;  /* 0xff800000b3b37808 */ /* 0x000fe40007000000 */
[----:B------:R-:W-:Y:S02]  /*180c0*/  ISETP.LT.OR P4, PT, R187, 0x3a, P4 ;  /* 0x0000003abb00780c */ /* 0x000fe40002781670 */
[----:B------:R-:W-:Y:S02]  /*180d0*/  FMNMX.FTZ R5, R179, R5, !PT ;  /* 0x00000005b3057209 */ /* 0x000fe40007810000 */
[----:B------:R-:W-:Y:S01]  /*180e0*/  FSEL R183, R183, -INF , !P4 ;  /* 0xff800000b7b77808 */ /* 0x000fe20006000000 */
[----:B------:R-:W0:Y:S01]  /*180f0*/  MUFU.EX2 R157, R157 ;  /* 0x0000009d009d7308 */ /* 0x000e220000000800 */
[----:B------:R-:W-:-:S04]  /*18100*/  FMNMX.FTZ R5, R182, R5, !PT ;  /* 0x00000005b6057209 */ /* 0x000fc80007810000 */
[----:B------:R-:W-:-:S03]  /*18110*/  FMNMX.FTZ R22, R183, R5, !PT ;  /* 0x00000005b7167209 */ /* 0x000fc60007810000 */
[----:B------:R-:W-:Y:S02]  /*18120*/  MUFU.EX2 R160, R160 ;  /* 0x000000a000a07308 */ /* 0x000fe40000000800 */
[----:B------:R-:W1:Y:S06]  /*18130*/  SHFL.BFLY PT, R5, R22, 0x2, 0x1f ;  /* 0x0c401f0016057f89 */ /* 0x000e6c00000e0000 */
[----:B------:R-:W3:Y:S01]  /*18140*/  MUFU.EX2 R161, R161 ;  /* 0x000000a100a17308 */ /* 0x000ee20000000800 */
[----:B0-----:R-:W-:-:S07]  /*18150*/  F2FP.F16.F32.PACK_AB R198, R157, R156 ;  /* 0x0000009c9dc6723e */ /* 0x001fce00000000ff */
[----:B------:R-:W-:Y:S08]  /*18160*/  MUFU.EX2 R164, R164 ;  /* 0x000000a400a47308 */ /* 0x000ff00000000800 */
[----:B------:R-:W0:Y:S01]  /*18170*/  MUFU.EX2 R189, R189 ;  /* 0x000000bd00bd7308 */ /* 0x000e220000000800 */
[----:B---3--:R-:W-:Y:S02]  /*18180*/  F2FP.F16.F32.PACK_AB R192, R161, R160 ;  /* 0x000000a0a1c0723e */ /* 0x008fe400000000ff */
[----:B-1----:R-:W-:-:S05]  /*18190*/  FMNMX.FTZ R22, R22, R5, !PT ;  /* 0x0000000516167209 */ /* 0x002fca0007810000 */
[----:B------:R-:W1:Y:S01]  /*181a0*/  SHFL.BFLY PT, R5, R22, 0x1, 0x1f ;  /* 0x0c201f0016057f89 */ /* 0x000e6200000e0000 */
[----:B------:R-:W-:Y:S08]  /*181b0*/  MUFU.EX2 R168, R168 ;  /* 0x000000a800a87308 */ /* 0x000ff00000000800 */
[----:B------:R-:W3:Y:S01]  /*181c0*/  MUFU.EX2 R169, R169 ;  /* 0x000000a900a97308 */ /* 0x000ee20000000800 */
[----:B0-----:R-:W-:-:S07]  /*181d0*/  F2FP.F16.F32.PACK_AB R194, R189, R164 ;  /* 0x000000a4bdc2723e */ /* 0x001fce00000000ff */
[----:B------:R-:W-:Y:S01]  /*181e0*/  MUFU.EX2 R172, R172 ;  /* 0x000000ac00ac7308 */ /* 0x000fe20000000800 */
[----:B-1----:R-:W-:-:S07]  /*181f0*/  FMNMX.FTZ R152, R22, R5, !PT ;  /* 0x0000000516987209 */ /* 0x002fce0007810000 */
[----:B------:R-:W0:Y:S01]  /*18200*/  MUFU.EX2 R173, R173 ;  /* 0x000000ad00ad7308 */ /* 0x000e220000000800 */
[----:B---3--:R-:W-:Y:S01]  /*18210*/  F2FP.F16.F32.PACK_AB R188, R169, R168 ;  /* 0x000000a8a9bc723e */ /* 0x008fe200000000ff */
[----:B------:R-:W-:Y:S01]  /*18220*/  IMAD.MOV.U32 R22, RZ, RZ, R231 ;  /* 0x000000ffff167224 */ /* 0x000fe200078e00e7 */
[C---:B------:R-:W-:Y:S01]  /*18230*/  FSETP.NEU.FTZ.AND P4, PT, R152.reuse, -INF , PT ;  /* 0xff8000009800780b */ /* 0x040fe20003f9d000 */
[----:B------:R-:W-:-:S03]  /*18240*/  FMUL.FTZ R0, R152, R2 ;  /* 0x0000000298007220 */ /* 0x000fc60000410000 */
[----:B------:R-:W-:Y:S01]  /*18250*/  FSEL R5, R152, RZ, P4 ;  /* 0x000000ff98057208 */ /* 0x000fe20002000000 */
[----:B------:R-:W-:Y:S01]  /*18260*/  MUFU.EX2 R176, R176 ;  /* 0x000000b000b07308 */ /* 0x000fe20000000800 */
[----:B------:R-:W-:-:S03]  /*18270*/  FSEL R0, R0, RZ, P4 ;  /* 0x000000ff00007208 */ /* 0x000fc60002000000 */
[----:B------:R-:W-:Y:S02]  /*18280*/  FADD.FTZ R5, -R5, R4 ;  /* 0x0000000405057221 */ /* 0x000fe40000010100 */
        /* <DEDUP_REMOVED lines=16> */
[----:B------:R-:W-:Y:S01]  /*18390*/  FFMA.FTZ R0, R3, R228, R196 ;  /* 0x000000e403007223 */ /* 0x000fe200000100c4 */
[----:B------:R-:W-:Y:S01]  /*183a0*/  FMUL.FTZ R5, R5, R2 ;  /* 0x0000000205057220 */ /* 0x000fe20000410000 */
[----:B------:R-:W-:Y:S01]  /*183b0*/  MUFU.EX2 R154, R154 ;  /* 0x0000009a009a7308 */ /* 0x000fe20000000800 */
[C---:B--2---:R-:W-:Y:S01]  /*183c0*/  ISETP.GT.AND P4, PT, R204.reuse, R205, PT ;  /* 0x000000cdcc00720c */ /* 0x044fe20003f84270 */
[C---:B------:R-:W-:Y:S01]  /*183d0*/  FADD.FTZ R0, R153.reuse, R0 ;  /* 0x0000000099007221 */ /* 0x040fe20000010000 */
[----:B------:R-:W-:Y:S01]  /*183e0*/  F2FP.F16.F32.PACK_AB R196, R153, R196 ;  /* 0x000000c499c4723e */ /* 0x000fe200000000ff */
[----:B------:R-:W-:Y:S01]  /*183f0*/  VIADD R204, R204, 0xffffffff ;  /* 0xffffffffcccc7836 */ /* 0x000fe20000000000 */
[----:B0-----:R-:W-:Y:S01]  /*18400*/  F2FP.F16.F32.PACK_AB R190, R173, R172 ;  /* 0x000000acadbe723e */ /* 0x001fe200000000ff */
[----:B------:R-:W-:Y:S01]  /*18410*/  FADD.FTZ R0, R156, R0 ;  /* 0x000000009c007221 */ /* 0x000fe20000010000 */
[----:B------:R-:W-:Y:S01]  /*18420*/  MOV R205, R230 ;  /* 0x000000e600cd7202 */ /* 0x000fe20000000f00 */
[----:B------:R-:W0:Y:S02]  /*18430*/  MUFU.EX2 R155, R155 ;  /* 0x0000009b009b7308 */ /* 0x000e240000000800 */
[----:B------:R-:W-:-:S04]  /*18440*/  FADD.FTZ R0, R157, R0 ;  /* 0x000000009d007221 */ /* 0x000fc80000010000 */
[----:B------:R-:W-:Y:S02]  /*18450*/  FADD.FTZ R0, R160, R0 ;  /* 0x00000000a0007221 */ /* 0x000fe40000010000 */
[----:B------:R-:W-:Y:S02]  /*18460*/  MUFU.EX2 R158, R158 ;  /* 0x0000009e009e7308 */ /* 0x000fe40000000800 */
[----:B------:R-:W-:-:S04]  /*18470*/  FADD.FTZ R0, R161, R0 ;  /* 0x00000000a1007221 */ /* 0x000fc80000010000 */
[----:B------:R-:W-:Y:S02]  /*18480*/  FADD.FTZ R4, R164, R0 ;  /* 0x00000000a4047221 */ /* 0x000fe40000010000 */
[----:B------:R1:W2:Y:S01]  /*18490*/  MUFU.EX2 R0, R5 ;  /* 0x0000000500007308 */ /* 0x0002a20000000800 */
[----:B0-----:R-:W-:Y:S01]  /*184a0*/  F2FP.F16.F32.PACK_AB R197, R155, R154 ;  /* 0x0000009a9bc5723e */ /* 0x001fe200000000ff */
[----:B------:R-:W-:-:S04]  /*184b0*/  FADD.FTZ R4, R189, R4 ;  /* 0x00000004bd047221 */ /* 0x000fc80000010000 */
[----:B------:R-:W-:Y:S02]  /*184c0*/  FADD.FTZ R4, R168, R4 ;  /* 0x00000004a8047221 */ /* 0x000fe40000010000 */
[----:B------:R-:W0:Y:S01]  /*184d0*/  MUFU.EX2 R159, R159 ;  /* 0x0000009f009f7308 */ /* 0x000e220000000800 */
[----:B-1----:R-:W-:Y:S02]  /*184e0*/  IMAD.MOV.U32 R5, RZ, RZ, R165 ;  /* 0x000000ffff057224 */ /* 0x002fe400078e00a5 */
[----:B------:R-:W-:-:S04]  /*184f0*/  FADD.FTZ R4, R169, R4 ;  /* 0x00000004a9047221 */ /* 0x000fc80000010000 */
[----:B------:R-:W-:Y:S01]  /*18500*/  FADD.FTZ R4, R172, R4 ;  /* 0x00000004ac047221 */ /* 0x000fe20000010000 */
[----:B------:R-:W1:Y:S01]  /*18510*/  MUFU.EX2 R162, R162 ;  /* 0x000000a200a27308 */ /* 0x000e620000000800 */
[----:B--2---:R-:W-:Y:S02]  /*18520*/  FFMA.FTZ R227, R0, R227, R154 ;  /* 0x000000e300e37223 */ /* 0x004fe4000001009a */
[----:B------:R-:W-:Y:S02]  /*18530*/  FADD.FTZ R4, R173, R4 ;  /* 0x00000004ad047221 */ /* 0x000fe40000010000 */
[----:B------:R-:W-:Y:S02]  /*18540*/  FADD.FTZ R227, R155, R227 ;  /* 0x000000e39be37221 */ /* 0x000fe40000010000 */
[----:B------:R-:W-:Y:S01]  /*18550*/  FADD.FTZ R4, R176, R4 ;  /* 0x00000004b0047221 */ /* 0x000fe20000010000 */
[----:B------:R-:W2:Y:S01]  /*18560*/  MUFU.EX2 R163, R163 ;  /* 0x000000a300a37308 */ /* 0x000ea20000000800 */
[----:B------:R-:W-:Y:S01]  /*18570*/  FADD.FTZ R227, R158, R227 ;  /* 0x000000e39ee37221 */ /* 0x000fe20000010000 */
[----:B0-----:R-:W-:-:S03]  /*18580*/  F2FP.F16.F32.PACK_AB R199, R159, R158 ;  /* 0x0000009e9fc7723e */ /* 0x001fc600000000ff */
        /* <DEDUP_REMOVED lines=27> */
[C---:B--2---:R-:W-:Y:S01]  /*18740*/  FADD.FTZ R227, R179.reuse, R227 ;  /* 0x000000e3b3e37221 */ /* 0x044fe20000010000 */
[----:B------:R-:W-:-:S06]  /*18750*/  F2FP.F16.F32.PACK_AB R185, R179, R178 ;  /* 0x000000b2b3b9723e */ /* 0x000fcc00000000ff */
[----:B------:R-:W2:Y:S01]  /*18760*/  MUFU.EX2 R183, R183 ;  /* 0x000000b700b77308 */ /* 0x000ea20000000800 */
[----:B0-----:R-:W-:-:S04]  /*18770*/  FADD.FTZ R4, R180, R4 ;  /* 0x00000004b4047221 */ /* 0x001fc80000010000 */
[C---:B------:R-:W-:Y:S01]  /*18780*/  FADD.FTZ R228, R186.reuse, R4 ;  /* 0x00000004bae47221 */ /* 0x040fe20000010000 */
[----:B------:R-:W-:Y:S01]  /*18790*/  F2FP.F16.F32.PACK_AB R186, R186, R180 ;  /* 0x000000b4baba723e */ /* 0x000fe200000000ff */
[----:B------:R-:W-:Y:S02]  /*187a0*/  IMAD.MOV.U32 R4, RZ, RZ, R152 ;  /* 0x000000ffff047224 */ /* 0x000fe400078e0098 */
[----:B-1----:R-:W-:-:S04]  /*187b0*/  FADD.FTZ R227, R182, R227 ;  /* 0x000000e3b6e37221 */ /* 0x002fc80000010000 */
[C---:B--2---:R-:W-:Y:S01]  /*187c0*/  FADD.FTZ R227, R183.reuse, R227 ;  /* 0x000000e3b7e37221 */ /* 0x044fe20000010000 */
[----:B------:R-:W-:Y:S01]  /*187d0*/  F2FP.F16.F32.PACK_AB R187, R183, R182 ;  /* 0x000000b6b7bb723e */ /* 0x000fe200000000ff */
[----:B------:R-:W-:Y:S06]  /*187e0*/  @P4 BRA `(.L_x_1759) ;  /* 0xffffffd4004c4947 */ /* 0x000fec000383ffff */
[----:B------:R-:W-:Y:S05]  /*187f0*/  BSYNC B1 ;  /* 0x0000000000017941 */ /* 0x000fea0003800000 */
.L_x_1740:
[----:B------:R-:W-:Y:S02]  /*18800*/  IMAD.MOV.U32 R4, RZ, RZ, R152 ;  /* 0x000000ffff047224 */ /* 0x000fe400078e0098 */
[----:B------:R-:W-:Y:S02]  /*18810*/  IMAD.MOV.U32 R5, RZ, RZ, R165 ;  /* 0x000000ffff057224 */ /* 0x000fe400078e00a5 */
[----:B------:R-:W-:Y:S02]  /*18820*/  IMAD.MOV.U32 R22, RZ, RZ, R231 ;  /* 0x000000ffff167224 */ /* 0x000fe400078e00e7 */
[----:B------:R-:W-:-:S07]  /*18830*/  IMAD.MOV.U32 R205, RZ, RZ, R230 ;  /* 0x000000ffffcd7224 */ /* 0x000fce00078e00e6 */
.L_x_1739:
[----:B------:R-:W-:Y:S05]  /*18840*/  BSYNC B0 ;  /* 0x0000000000007941 */ /* 0x000fea0003800000 */
.L_x_1738:
[----:B------:R-:W2:Y:S01]  /*18850*/  LDL R153, [R1+0x14] ;  /* 0x0000140001997983 */ /* 0x000ea20000100800 */
[----:B------:R-:W0:Y:S08]  /*18860*/  LDC R152, c[0x0][0x448] ;  /* 0x00011200ff987b82 */ /* 0x000e300000000800 */
[----:B------:R-:W1:Y:S01]  /*18870*/  LDC R155, c[0x0][0x9e4] ;  /* 0x00027900ff9b7b82 */ /* 0x000e620000000800 */
[----:B0-----:R-:W-:-:S02]  /*18880*/  ISETP.NE.AND P5, PT, R152, 0x1, PT ;  /* 0x000000019800780c */ /* 0x001fc40003fa5270 */
[----:B-1----:R-:W-:-:S11]  /*18890*/  ISETP.GE.AND P6, PT, R155, 0x1, PT ;  /* 0x000000019b00780c */ /* 0x002fd60003fc6270 */
[----:B------:R-:W0:Y:S08]  /*188a0*/  @P5 LDC R154, c[0x0][0x44c] ;  /* 0x00011300ff9a5b82 */ /* 0x000e300000000800 */
[----:B------:R-:W1:Y:S01]  /*188b0*/  @P5 LDC R152, c[0x0][0x450] ;  /* 0x00011400ff985b82 */ /* 0x000e620000000800 */
[----:B--2---:R-:W-:-:S04]  /*188c0*/  VIADD R153, R153, 0x7f ;  /* 0x0000007f99997836 */ /* 0x004fc80000000000 */
[----:B0-----:R-:W-:-:S05]  /*188d0*/  @P5 IMAD.HI.U32 R154, R153, R154, RZ ;  /* 0x0000009a999a5227 */ /* 0x001fca00078e00ff */
[----:B-1----:R-:W-:Y:S02]  /*188e0*/  @P5 SHF.R.U32.HI R153, RZ, R152, R154 ;  /* 0x00000098ff995219 */ /* 0x002fe4000001169a */
[----:B------:R-:W-:-:S04]  /*188f0*/  IADD3 R152, R221, 0x1, -R220 ;  /* 0x00000001dd987810 */ /* 0x000fc80007ffe8dc */
[----:B------:R-:W-:-:S05]  /*18900*/  IADD3 R153, R152, R153, RZ ;  /* 0x0000009998997210 */ /* 0x000fca0007ffe0ff */
[----:B------:R-:W-:Y:S01]  /*18910*/  IMAD.IADD R232, R153, 0x1, -R232 ;  /* 0x0000000199e87824 */ /* 0x000fe200078e0ae8 */
[----:B------:R-:W-:Y:S06]  /*18920*/  @!P6 BRA `(.L_x_1760) ;  /* 0x000000000048e947 */ /* 0x000fec0003800000 */
[----:B------:R-:W-:Y:S01]  /*18930*/  IMAD.MOV.U32 R154, RZ, RZ, R153 ;  /* 0x000000ffff9a7224 */ /* 0x000fe200078e0099 */
[----:B------:R-:W-:Y:S04]  /*18940*/  BSSY B0, `(.L_x_1761) ;  /* 0x000000e000007945 */ /* 0x000fe80003800000 */
        /* <DEDUP_REMOVED lines=9> */
.L_x_1762:
[----:B------:R-:W-:-:S13]  /*189e0*/  ISETP.NE.AND P2, PT, R155, 0x1, PT ;  /* 0x000000019b00780c */ /* 0x000fda0003f45270 */
[----:B------:R-:W0:Y:S02]  /*189f0*/  @P2 LDC.64 R152, c[0x0][0x9e8] ;  /* 0x00027a00ff982b82 */ /* 0x000e240000000a00 */
[----:B0-----:R-:W-:-:S05]  /*18a00*/  @P2 IMAD.HI.U32 R152, R154, R152, RZ ;  /* 0x000000989a982227 */ /* 0x001fca00078e00ff */
[----:B------:R-:W-:-:S07]  /*18a10*/  @P2 SHF.R.U32.HI R154, RZ, R153, R152 ;  /* 0x00000099ff9a2219 */ /* 0x000fce0000011698 */
.L_x_1763:
[----:B------:R-:W-:Y:S05]  /*18a20*/  BSYNC B0 ;  /* 0x0000000000007941 */ /* 0x000fea0003800000 */
.L_x_1761:
[----:B------:R-:W-:-:S05]  /*18a30*/  IMAD R154, R154, R155, RZ ;  /* 0x0000009b9a9a7224 */ /* 0x000fca00078e02ff */
[----:B------:R-:W-:-:S07]  /*18a40*/  VIMNMX R232, R232, R154, !PT ;  /* 0x0000009ae8e87248 */ /* 0x000fce0007fe0100 */
.L_x_1760:
[----:B------:R-:W2:Y:S01]  /*18a50*/  LDL R153, [R1+0x38] ;  /* 0x0000380001997983 */ /* 0x000ea20000100800 */
[----:B------:R-:W-:Y:S01]  /*18a60*/  VIADD R232, R232, 0x3f ;  /* 0x0000003fe8e87836 */ /* 0x000fe20000000000 */
[----:B------:R-:W-:Y:S04]  /*18a70*/  BSSY B0, `(.L_x_1764) ;  /* 0x000020d000007945 */ /* 0x000fe80003800000 */
[----:B------:R-:W-:-:S04]  /*18a80*/  SHF.R.S32.HI R152, RZ, 0x1f, R232 ;  /* 0x0000001fff987819 */ /* 0x000fc800000114e8 */
[----:B------:R-:W-:-:S04]  /*18a90*/  LEA.HI R152, R152, R232, RZ, 0x6 ;  /* 0x000000e898987211 */ /* 0x000fc800078f30ff */
[----:B------:R-:W-:-:S04]  /*18aa0*/  SHF.R.S32.HI R152, RZ, 0x6, R152 ;  /* 0x00000006ff987819 */ /* 0x000fc80000011498 */
[----:B--2---:R-:W-:-:S04]  /*18ab0*/  VIMNMX R153, R153, R152, !PT ;  /* 0x0000009899997248 */ /* 0x004fc80007fe0100 */
[----:B------:R-:W-:Y:S01]  /*18ac0*/  ISETP.GE.AND P2, PT, R204, R153, PT ;  /* 0x00000099cc00720c */ /* 0x000fe20003f46270 */
[----:B------:R0:W-:-:S12]  /*18ad0*/  STL [R1+0x1c], R153 ;  /* 0x00001c9901007387 */ /* 0x0001d80000100800 */
[----:B0-----:R-:W-:Y:S05]  /*18ae0*/  @!P2 BRA `(.L_x_1765) ;  /* 0x000000200014a947 */ /* 0x001fea0003800000 */
[----:B------:R-:W-:Y:S01]  /*18af0*/  BSSY B1, `(.L_x_1766) ;  /* 0x0000203000017945 */ /* 0x000fe20003800000 */
[----:B------:R-:W-:Y:S01]  /*18b00*/  IMAD.MOV.U32 R232, RZ, RZ, R204 ;  /* 0x000000ffffe87224 */ /* 0x000fe200078e00cc */
[----:B------:R-:W-:Y:S01]  /*18b10*/  MOV R236, R22 ;  /* 0x0000001600ec7202 */ /* 0x000fe20000000f00 */
[----:B------:R-:W-:Y:S02]  /*18b20*/  IMAD.MOV.U32 R231, RZ, RZ, R4 ;  /* 0x000000ffffe77224 */ /* 0x000fe400078e0004 */
[----:B------:R-:W-:Y:S02]  /*18b30*/  IMAD.MOV.U32 R230, RZ, RZ, R5 ;  /* 0x000000ffffe67224 */ /* 0x000fe400078e0005 */
[----:B------:R-:W-:-:S07]  /*18b40*/  IMAD.MOV.U32 R204, RZ, RZ, R205 ;  /* 0x000000ffffcc7224 */ /* 0x000fce00078e00cd */
.L_x_1777:
[----:B------:R-:W-:-:S05]  /*18b50*/  VIADD R22, R236, 0x1 ;  /* 0x00000001ec167836 */ /* 0x000fca0000000000 */
[----:B------:R-:W-:-:S04]  /*18b60*/  ISETP.NE.AND P2, PT, R22, 0x2, PT ;  /* 0x000000021600780c */ /* 0x000fc80003f45270 */
[----:B------:R-:W-:Y:S02]  /*18b70*/  SEL R205, RZ, 0x1, P2 ;  /* 0x00000001ffcd7807 */ /* 0x000fe40001000000 */
[----:B------:R-:W-:Y:S02]  /*18b80*/  SEL R22, R22, RZ, P2 ;  /* 0x000000ff16167207 */ /* 0x000fe40001000000 */
[----:B------:R-:W-:Y:S01]  /*18b90*/  LOP3.LUT R205, R204, R205, RZ, 0x3c, !PT ;  /* 0x000000cdcccd7212 */ /* 0x000fe200078e3cff */
[----:B------:R-:W-:Y:S06]  /*18ba0*/  @!P0 BRA `(.L_x_1767) ;  /* 0x0000000000048947 */ /* 0x000fec0003800000 */
[----:B------:R-:W-:Y:S01]  /*18bb0*/  BPT.TRAP 0x1 ;  /* 0x000000040000795c */ /* 0x000fe20000300000 */
.L_x_1767:
[----:B------:R-:W-:Y:S01]  /*18bc0*/  IMAD R4, R22, 0x8, R16 ;  /* 0x0000000816047824 */ /* 0x000fe200078e0210 */
[----:B------:R-:W-:-:S04]  /*18bd0*/  SHF.L.U32 R5, R205, 0x1f, RZ ;  /* 0x0000001fcd057819 */ /* 0x000fc800000006ff */
[----:B------:R0:W1:Y:S01]  /*18be0*/  SYNCS.PHASECHK.TRANS64.TRYWAIT P2, [R4+URZ+0x30830], R5 ;  /* 0x03083005040075a7 */ /* 0x000062000804017f */
[----:B------:R-:W-:Y:S05]  /*18bf0*/  @!P0 BRA `(.L_x_1768) ;  /* 0x0000000000048947 */ /* 0x000fea0003800000 */
[----:B------:R-:W-:Y:S01]  /*18c00*/  BPT.TRAP 0x1 ;  /* 0x000000040000795c */ /* 0x000fe20000300000 */
.L_x_1768:
        /* <DEDUP_REMOVED lines=8> */
.L_x_1770:
[----:B------:R-:W-:Y:S05]  /*18c90*/  BSYNC B2 ;  /* 0x0000000000027941 */ /* 0x000fea0003800000 */
.L_x_1769:
[----:B------:R-:W-:Y:S01]  /*18ca0*/  R2UR UR4, R152 ;  /* 0x00000000980472ca */ /* 0x000fe200000e0000 */
[----:B------:R-:W-:Y:S01]  /*18cb0*/  IMAD.MOV.U32 R152, RZ, RZ, R2 ;  /* 0x000000ffff987224 */ /* 0x000fe200078e0002 */
[----:B------:R-:W-:Y:S01]  /*18cc0*/  MOV R157, 0x40000040 ;  /* 0x40000040009d7802 */ /* 0x000fe20000000f00 */
[----:B01----:R-:W-:Y:S01]  /*18cd0*/  IMAD.MOV.U32 R4, RZ, RZ, R158 ;  /* 0x000000ffff047224 */ /* 0x003fe200078e009e */
[----:B------:R-:W-:Y:S01]  /*18ce0*/  R2UR UR12, R216 ;  /* 0x00000000d80c72ca */ /* 0x000fe200000e0000 */
[----:B------:R-:W-:Y:S01]  /*18cf0*/  IMAD.MOV.U32 R5, RZ, RZ, 0x40000040 ;  /* 0x40000040ff057424 */ /* 0x000fe200078e00ff */
[----:B------:R-:W-:Y:S01]  /*18d00*/  R2UR UR8, R152 ;  /* 0x00000000980872ca */ /* 0x000fe200000e0000 */
[----:B------:R-:W-:Y:S01]  /*18d10*/  VIADD R152, R158, 0x200 ;  /* 0x000002009e987836 */ /* 0x000fe20000000000 */
[----:B------:R-:W-:Y:S01]  /*18d20*/  R2UR UR6, R4 ;  /* 0x00000000040672ca */ /* 0x000fe200000e0000 */
[----:B------:R-:W-:Y:S01]  /*18d30*/  IMAD.MOV.U32 R153, RZ, RZ, 0x40000040 ;  /* 0x40000040ff997424 */ /* 0x000fe200078e00ff */
[C---:B------:R-:W-:Y:S01]  /*18d40*/  IADD3 R4, R158.reuse, 0x6, RZ ;  /* 0x000000069e047810 */ /* 0x040fe20007ffe0ff */
[----:B------:R-:W-:Y:S01]  /*18d50*/  VIADD R156, R158, 0x204 ;  /* 0x000002049e9c7836 */ /* 0x000fe20000000000 */
[----:B------:R-:W-:Y:S01]  /*18d60*/  R2UR UR14, R152 ;  /* 0x00000000980e72ca */ /* 0x000fe200000e0000 */
[----:B------:R-:W-:Y:S01]  /*18d70*/  VIADD R152, R158, 0x206 ;  /* 0x000002069e987836 */ /* 0x000fe20000000000 */
[----:B------:R-:W-:Y:S01]  /*18d80*/  R2UR UR10, R4 ;  /* 0x00000000040a72ca */ /* 0x000fe200000e0000 */
[----:B------:R-:W-:Y:S01]  /*18d90*/  VIADD R154, R158, 0x202 ;  /* 0x000002029e9a7836 */ /* 0x000fe20000000000 */
        /* <DEDUP_REMOVED lines=14> */
[----:B------:R-:W-:Y:S01]  /*18e80*/  MOV R4, UR11 ;  /* 0x0000000b00047c02 */ /* 0x000fe20008000f00 */
[----:B------:R-:W-:Y:S01]  /*18e90*/  UMOV UR11, UR5 ;  /* 0x00000005000b7c82 */ /* 0x000fe20008000000 */
[----:B------:R-:W-:Y:S01]  /*18ea0*/  MOV R2, UR10 ;  /* 0x0000000a00027c02 */ /* 0x000fe20008000f00 */
[----:B------:R-:W-:Y:S01]  /*18eb0*/  UMOV UR10, UR4 ;  /* 0x00000004000a7c82 */ /* 0x000fe20008000000 */
        /* <DEDUP_REMOVED lines=10> */
[----:B------:R-:W-:Y:S01]  /*18f60*/  R2UR UR5, R7 ;  /* 0x00000000070572ca */ /* 0x000fe200000e0000 */
[-C--:B------:R-:W-:Y:S01]  /*18f70*/  FMUL.FTZ R32, R32, R3.reuse ;  /* 0x0000000320207220 */ /* 0x080fe20000410000 */
[----:B------:R-:W-:Y:S01]  /*18f80*/  IADD3 R152, R158, 0x606, RZ ;  /* 0x000006069e987810 */ /* 0x000fe20007ffe0ff */
        /* <DEDUP_REMOVED lines=222> */
.L_x_1772:
[----:B------:R-:W-:Y:S01]  /*19d70*/  SHF.L.U32 R0, R204, 0x1f, RZ ;  /* 0x0000001fcc007819 */ /* 0x000fe200000006ff */
[----:B------:R-:W-:-:S04]  /*19d80*/  IMAD R204, R236, 0x8, R16 ;  /* 0x00000008eccc7824 */ /* 0x000fc800078e0210 */
[----:B------:R0:W1:Y:S01]  /*19d90*/  SYNCS.PHASECHK.TRANS64.TRYWAIT P2, [R204+URZ+0x30850], R0 ;  /* 0x03085000cc0075a7 */ /* 0x000062000804017f */
[----:B------:R-:W-:Y:S05]  /*19da0*/  @!P0 BRA `(.L_x_1773) ;  /* 0x0000000000048947 */ /* 0x000fea0003800000 */
[----:B------:R-:W-:Y:S01]  /*19db0*/  BPT.TRAP 0x1 ;  /* 0x000000040000795c */ /* 0x000fe20000300000 */
.L_x_1773:
[----:B------:R-:W-:Y:S04]  /*19dc0*/  BSSY B2, `(.L_x_1774) ;  /* 0x0000004000027945 */ /* 0x000fe80003800000 */
[----:B-1----:R-:W-:Y:S05]  /*19dd0*/  @P2 BRA `(.L_x_1775) ;  /* 0x0000000000082947 */ /* 0x002fea0003800000 */
[----:B------:R-:W1:Y:S02]  /*19de0*/  SYNCS.PHASECHK.TRANS64.TRYWAIT P2, [R204+URZ+0x30850], R0 ;  /* 0x03085000cc0075a7 */ /* 0x000e64000804017f */
[----:B-1----:R-:W-:Y:S05]  /*19df0*/  @!P2 BRA `(.L_x_1776) ;  /* 0x0000014c0048a947 */ /* 0x002fea0003800000 */
.L_x_1775:
[----:B------:R-:W-:Y:S05]  /*19e00*/  BSYNC B2 ;  /* 0x0000000000027941 */ /* 0x000fea0003800000 */
.L_x_1774:
[----:B01----:R-:W-:Y:S01]  /*19e10*/  VIADD R0, R16, 0x400 ;  /* 0x0000040010007836 */ /* 0x003fe20000000000 */
[----:B------:R-:W-:Y:S01]  /*19e20*/  WARPGROUP.ARRIVE ;  /* 0x00000000000079c5 */ /* 0x000fe20000000000 */
[----:B------:R-:W-:Y:S01]  /*19e30*/  IMAD.MOV.U32 R3, RZ, RZ, 0x40000040 ;  /* 0x40000040ff037424 */ /* 0x000fe200078e00ff */
[----:B------:R-:W-:Y:S01]  /*19e40*/  ULDC UR4, c[0x0][0x988] ;  /* 0x0002620000047ab9 */ /* 0x000fe20000000800 */
[----:B------:R-:W-:Y:S01]  /*19e50*/  IMAD.MOV.U32 R5, RZ, RZ, 0x40000040 ;  /* 0x40000040ff057424 */ /* 0x000fe200078e00ff */
[----:B------:R-:W-:Y:S02]  /*19e60*/  SHF.R.U32.HI R0, RZ, 0x4, R0 ;  /* 0x00000004ff007819 */ /* 0x000fe40000011600 */
[----:B------:R-:W-:Y:S01]  /*19e70*/  R2UR UR7, R3 ;  /* 0x00000000030772ca */ /* 0x000fe200000e0000 */
[----:B------:R-:W-:Y:S01]  /*19e80*/  IMAD.MOV.U32 R3, RZ, RZ, 0x40000040 ;  /* 0x40000040ff037424 */ /* 0x000fe200078e00ff */
[----:B------:R-:W-:-:S04]  /*19e90*/  LOP3.LUT R0, R0, 0x3fff, RZ, 0xc0, !PT ;  /* 0x00003fff00007812 */ /* 0x000fc800078ec0ff */
[----:B------:R-:W-:-:S05]  /*19ea0*/  LOP3.LUT R0, R0, 0x2000000, RZ, 0xfc, !PT ;  /* 0x0200000000007812 */ /* 0x000fca00078efcff */
        /* <DEDUP_REMOVED lines=8> */
[----:B------:R-:W-:Y:S01]  /*19f30*/  R2UR UR6, R4 ;  /* 0x00000000040672ca */ /* 0x000fe200000e0000 */
[C---:B------:R-:W-:Y:S01]  /*19f40*/  VIADD R4, R2.reuse, 0x100 ;  /* 0x0000010002047836 */ /* 0x040fe20000000000 */
[----:B------:R-:W-:Y:S01]  /*19f50*/  R2UR UR7, R5 ;  /* 0x00000000050772ca */ /* 0x000fe200000e0000 */
[----:B------:R-:W-:Y:S01]  /*19f60*/  VIADD R2, R2, 0x180 ;  /* 0x0000018002027836 */ /* 0x000fe20000000000 */
[----:B------:R-:W-:Y:S02]  /*19f70*/  MOV R5, 0x40000040 ;  /* 0x4000004000057802 */ /* 0x000fe40000000f00 */
        /* <DEDUP_REMOVED lines=15> */
[----:B------:R-:W-:Y:S02]  /*1a070*/  R2UR UR6, R4 ;  /* 0x00000000040672ca */ /* 0x000fe400000e0000 */
[----:B------:R-:W-:Y:S01]  /*1a080*/  R2UR UR7, R5 ;  /* 0x00000000050772ca */ /* 0x000fe200000e0000 */
        /* <DEDUP_REMOVED lines=8> */
[----:B------:R-:W-:Y:S02]  /*1a110*/  FMNMX.FTZ R0, R163, R0, !PT ;  /* 0x00000000a3007209 */ /* 0x000fe40007810000 */
[----:B0-----:R-:W-:Y:S01]  /*1a120*/  FMNMX.FTZ R5, R4, R5, !PT ;  /* 0x0000000504057209 */ /* 0x001fe20007810000 */
[----:B------:R-:W-:Y:S02]  /*1a130*/  WARPGROUP.DEPBAR.LE gsb0, 0x0 ;  /* 0x00008000000079c5 */ /* 0x000fe40000010000 */
[----:B------:R-:W-:-:S06]  /*1a140*/  WARPGROUP.ARRIVE ;  /* 0x00000000000079c5 */ /* 0x000fcc0000000000 */
[----:B------:R-:W-:Y:S01]  /*1a150*/  HGMMA.64x256x16.F32 R24, R188, gdesc[UR4].tnspB, R24, gsb0 ;  /* 0x43e00004bc187df0 */ /* 0x000fe20008000818 */
[----:B------:R-:W-:Y:S01]  /*1a160*/  R2UR UR7, R3 ;  /* 0x00000000030772ca */ /* 0x000fe200000e0000 */
[----:B------:R-:W-:Y:S01]  /*1a170*/  FADD.FTZ R3, -R5, R230 ;  /* 0x000000e605037221 */ /* 0x000fe20000010100 */
[----:B------:R-:W-:Y:S01]  /*1a180*/  R2UR UR6, R2 ;  /* 0x00000000020672ca */ /* 0x000fe200000e0000 */
[----:B------:R-:W2:Y:S01]  /*1a190*/  LDL R230, [R1+0x1c] ;  /* 0x00001c0001e67983 */ /* 0x000ea20000100800 */
        /* <DEDUP_REMOVED lines=8> */
[----:B------:R-:W-:-:S03]  /*1a220*/  IMAD.U32 R2, RZ, RZ, UR4 ;  /* 0x00000004ff027e24 */ /* 0x000fc6000f8e00ff */
[----:B------:R-:W-:Y:S01]  /*1a230*/  FMNMX.FTZ R4, R182, R4, !PT ;  /* 0x00000004b6047209 */ /* 0x000fe20007810000 */
[----:B------:R-:W-:-:S03]  /*1a240*/  FMUL.FTZ R0, R5, R2 ;  /* 0x0000000205007220 */ /* 0x000fc60000410000 */
[----:B------:R-:W-:Y:S01]  /*1a250*/  FMNMX.FTZ R4, R183, R4, !PT ;  /* 0x00000004b7047209 */ /* 0x000fe20007810000 */
[----:B------:R-:W-:-:S04]  /*1a260*/  FFMA.FTZ R196, R153, R2, -R0 ;  /* 0x0000000299c47223 */ /* 0x000fc80000010800 */
[----:B------:R-:W0:Y:S02]  /*1a270*/  SHFL.BFLY PT, R153, R4, 0x2, 0x1f ;  /* 0x0c401f0004997f89 */ /* 0x000e2400000e0000 */
[----:B0-----:R-:W-:Y:S01]  /*1a280*/  FMNMX.FTZ R4, R4, R153, !PT ;  /* 0x0000009904047209 */ /* 0x001fe20007810000 */
[----:B------:R-:W-:Y:S01]  /*1a290*/  FFMA.FTZ R198, R156, R2, -R0 ;  /* 0x000000029cc67223 */ /* 0x000fe20000010800 */
[----:B------:R-:W-:Y:S02]  /*1a2a0*/  WARPGROUP.DEPBAR.LE gsb0, 0x0 ;  /* 0x00008000000079c5 */ /* 0x000fe40000010000 */
[----:B------:R-:W-:-:S06]  /*1a2b0*/  WARPGROUP.ARRIVE ;  /* 0x00000000000079c5 */ /* 0x000fcc0000000000 */
[----:B------:R-:W-:Y:S01]  /*1a2c0*/  HGMMA.64x256x16.F32 R24, R184, gdesc[UR4].tnspB, R24, gsb0 ;  /* 0x43e00004b8187df0 */ /* 0x000fe20008000818 */
[-CC-:B------:R-:W-:Y:S01]  /*1a2d0*/  FFMA.FTZ R189, R152, R2.reuse, -R0.reuse ;  /* 0x0000000298bd7223 */ /* 0x180fe20000010800 */
[-CC-:B------:R-:W-:Y:S01]  /*1a2e0*/  FFMA.FTZ R192, R161, R2.reuse, -R0.reuse ;  /* 0x00000002a1c07223 */ /* 0x180fe20000010800 */
[-CC-:B------:R-:W-:Y:S01]  /*1a2f0*/  FFMA.FTZ R194, R164, R2.reuse, -R0.reuse ;  /* 0x00000002a4c27223 */ /* 0x180fe20000010800 */
[-CC-:B------:R-:W-:Y:S01]  /*1a300*/  FFMA.FTZ R152, R165, R2.reuse, -R0.reuse ;  /* 0x00000002a5987223 */ /* 0x180fe20000010800 */
[-CC-:B------:R-:W-:Y:S01]  /*1a310*/  FFMA.FTZ R188, R168, R2.reuse, -R0.reuse ;  /* 0x00000002a8bc7223 */ /* 0x180fe20000010800 */
[-CC-:B------:R-:W-:Y:S01]  /*1a320*/  FFMA.FTZ R153, R169, R2.reuse, -R0.reuse ;  /* 0x00000002a9997223 */ /* 0x180fe20000010800 */
[-CC-:B------:R-:W-:Y:S01]  /*1a330*/  FFMA.FTZ R190, R172, R2.reuse, -R0.reuse ;  /* 0x00000002acbe7223 */ /* 0x180fe20000010800 */
[-C--:B------:R-:W-:Y:S01]  /*1a340*/  FFMA.FTZ R156, R173, R2.reuse, -R0 ;  /* 0x00000002ad9c7223 */ /* 0x080fe20000010800 */
[----:B------:R-:W-:Y:S01]  /*1a350*/  FMUL.FTZ R3, R3, R2 ;  /* 0x0000000203037220 */ /* 0x000fe20000410000 */
[----:B------:R-:W-:Y:S08]  /*1a360*/  MUFU.EX2 R189, R189 ;  /* 0x000000bd00bd7308 */ /* 0x000ff00000000800 */
[----:B------:R-:W0:Y:S08]  /*1a370*/  MUFU.EX2 R3, R3 ;  /* 0x0000000300037308 */ /* 0x000e300000000800 */
[----:B------:R-:W1:Y:S08]  /*1a380*/  MUFU.EX2 R196, R196 ;  /* 0x000000c400c47308 */ /* 0x000e700000000800 */
[----:B------:R-:W-:Y:S01]  /*1a390*/  MUFU.EX2 R198, R198 ;  /* 0x000000c600c67308 */ /* 0x000fe20000000800 */
[----:B0-----:R-:W-:-:S07]  /*1a3a0*/  FFMA.FTZ R228, R3, R228, R189 ;  /* 0x000000e403e47223 */ /* 0x001fce00000100bd */
[----:B------:R-:W-:Y:S01]  /*1a3b0*/  MUFU.EX2 R192, R192 ;  /* 0x000000c000c07308 */ /* 0x000fe20000000800 */
[----:B-1----:R-:W-:-:S07]  /*1a3c0*/  FADD.FTZ R228, R196, R228 ;  /* 0x000000e4c4e47221 */ /* 0x002fce0000010000 */
[----:B------:R-:W-:Y:S08]  /*1a3d0*/  MUFU.EX2 R194, R194 ;  /* 0x000000c200c27308 */ /* 0x000ff00000000800 */
[----:B------:R-:W-:Y:S08]  /*1a3e0*/  MUFU.EX2 R152, R152 ;  /* 0x0000009800987308 */ /* 0x000ff00000000800 */
[----:B------:R-:W-:Y:S08]  /*1a3f0*/  MUFU.EX2 R188, R188 ;  /* 0x000000bc00bc7308 */ /* 0x000ff00000000800 */
[----:B------:R-:W-:Y:S08]  /*1a400*/  MUFU.EX2 R153, R153 ;  /* 0x0000009900997308 */ /* 0x000ff00000000800 */
[----:B------:R-:W-:Y:S08]  /*1a410*/  MUFU.EX2 R190, R190 ;  /* 0x000000be00be7308 */ /* 0x000ff00000000800 */
[----:B------:R-:W-:Y:S01]  /*1a420*/  MUFU.EX2 R156, R156 ;  /* 0x0000009c009c7308 */ /* 0x000fe20000000800 */
[----:B--2---:R-:W-:Y:S01]  /*1a430*/  ISETP.GT.AND P2, PT, R232, R230, PT ;  /* 0x000000e6e800720c */ /* 0x004fe20003f44270 */
[----:B------:R-:W-:-:S05]  /*1a440*/  @!P1 VIADD R204, R204, 0x30860 ;  /* 0x00030860cccc9836 */ /* 0x000fca0000000000 */
[----:B------:R-:W-:Y:S01]  /*1a450*/  @!P1 PRMT R204, RZ, 0x654, R204 ;  /* 0x00000654ffcc9816 */ /* 0x000fe200000000cc */
[----:B------:R-:W-:Y:S01]  /*1a460*/  VIADD R232, R232, 0xffffffff ;  /* 0xffffffffe8e87836 */ /* 0x000fe20000000000 */
[----:B------:R-:W-:Y:S01]  /*1a470*/  F2FP.F16.F32.PACK_AB R196, R196, R189 ;  /* 0x000000bdc4c4723e */ /* 0x000fe200000000ff */
[----:B------:R-:W-:Y:S02]  /*1a480*/  IMAD.MOV.U32 R236, RZ, RZ, R22 ;  /* 0x000000ffffec7224 */ /* 0x000fe400078e0016 */
[----:B------:R-:W-:Y:S01]  /*1a490*/  IMAD.MOV.U32 R230, RZ, RZ, R5 ;  /* 0x000000ffffe67224 */ /* 0x000fe200078e0005 */
[----:B------:R-:W-:Y:S02]  /*1a4a0*/  WARPGROUP.DEPBAR.LE gsb0, 0x0 ;  /* 0x00008000000079c5 */ /* 0x000fe40000010000 */
[-CC-:B------:R-:W-:Y:S02]  /*1a4b0*/  FFMA.FTZ R187, R160, R2.reuse, -R0.reuse ;  /* 0x00000002a0bb7223 */ /* 0x180fe40000010800 */
[----:B------:R-:W0:Y:S01]  /*1a4c0*/  SHFL.BFLY PT, R160, R4, 0x1, 0x1f ;  /* 0x0c201f0004a07f89 */ /* 0x000e2200000e0000 */
[-CC-:B------:R-:W-:Y:S01]  /*1a4d0*/  FFMA.FTZ R185, R157, R2.reuse, -R0.reuse ;  /* 0x000000029db97223 */ /* 0x180fe20000010800 */
[-CC-:B------:R-:W-:Y:S01]  /*1a4e0*/  FFMA.FTZ R184, R176, R2.reuse, -R0.reuse ;  /* 0x00000002b0b87223 */ /* 0x180fe20000010800 */
[-CC-:B------:R-:W-:Y:S01]  /*1a4f0*/  FFMA.FTZ R157, R177, R2.reuse, -R0.reuse ;  /* 0x00000002b19d7223 */ /* 0x180fe20000010800 */
[--C-:B------:R-:W-:Y:S01]  /*1a500*/  FFMA.FTZ R186, R180, R2, -R0.reuse ;  /* 0x00000002b4ba7223 */ /* 0x100fe20000010800 */
[----:B0-----:R-:W-:Y:S01]  /*1a510*/  FMNMX.FTZ R4, R4, R160, !PT ;  /* 0x000000a004047209 */ /* 0x001fe20007810000 */
[----:B------:R-:W-:-:S04]  /*1a520*/  FFMA.FTZ R160, R181, R2, -R0 ;  /* 0x00000002b5a07223 */ /* 0x000fc80000010800 */
[C---:B------:R-:W-:Y:S01]  /*1a530*/  FADD.FTZ R0, -R4.reuse, R231 ;  /* 0x000000e704007221 */ /* 0x040fe20000010100 */
[----:B------:R-:W-:-:S03]  /*1a540*/  FMUL.FTZ R161, R4, R2 ;  /* 0x0000000204a17220 */ /* 0x000fc60000410000 */
[-C--:B------:R-:W-:Y:S01]  /*1a550*/  FMUL.FTZ R0, R0, R2.reuse ;  /* 0x0000000200007220 */ /* 0x080fe20000410000 */
[-CC-:B------:R-:W-:Y:S01]  /*1a560*/  FFMA.FTZ R197, R154, R2.reuse, -R161.reuse ;  /* 0x000000029ac57223 */ /* 0x180fe200000108a1 */
[-CC-:B------:R-:W-:Y:S01]  /*1a570*/  FFMA.FTZ R154, R155, R2.reuse, -R161.reuse ;  /* 0x000000029b9a7223 */ /* 0x180fe200000108a1 */
[----:B------:R-:W-:Y:S02]  /*1a580*/  @!P1 IMAD R155, R22, 0x8, R16 ;  /* 0x00000008169b9824 */ /* 0x000fe400078e0210 */
[----:B------:R-:W-:Y:S01]  /*1a590*/  FFMA.FTZ R199, R158, R2, -R161 ;  /* 0x000000029ec77223 */ /* 0x000fe200000108a1 */
[----:B------:R-:W-:Y:S01]  /*1a5a0*/  MUFU.EX2 R0, R0 ;  /* 0x0000000000007308 */ /* 0x000fe20000000800 */
[----:B------:R-:W-:-:S07]  /*1a5b0*/  @!P1 VIADD R155, R155, 0x30840 ;  /* 0x000308409b9b9836 */ /* 0x000fce0000000000 */
[----:B------:R-:W0:Y:S01]  /*1a5c0*/  MUFU.EX2 R197, R197 ;  /* 0x000000c500c57308 */ /* 0x000e220000000800 */
[-C--:B------:R-:W-:Y:S01]  /*1a5d0*/  FFMA.FTZ R159, R159, R2.reuse, -R161 ;  /* 0x000000029f9f7223 */ /* 0x080fe200000108a1 */
[----:B------:R-:W-:Y:S01]  /*1a5e0*/  @!P1 PRMT R158, RZ, 0x654, R155 ;  /* 0x00000654ff9e9816 */ /* 0x000fe2000000009b */
[----:B------:R-:W-:-:S03]  /*1a5f0*/  FFMA.FTZ R193, R162, R2, -R161 ;  /* 0x00000002a2c17223 */ /* 0x000fc600000108a1 */
[----:B------:R1:W-:Y:S02]  /*1a600*/  @!P1 SYNCS.ARRIVE.TRANS64.RED.A1T0 RZ, [R158+URZ], RZ ;  /* 0x000000ff9eff99a7 */ /* 0x0003e4000810043f */
[----:B------:R-:W2:Y:S08]  /*1a610*/  MUFU.EX2 R154, R154 ;  /* 0x0000009a009a7308 */ /* 0x000eb00000000800 */
[----:B------:R-:W3:Y:S01]  /*1a620*/  MUFU.EX2 R199, R199 ;  /* 0x000000c700c77308 */ /* 0x000ee20000000800 */
[----:B-1----:R-:W-:Y:S01]  /*1a630*/  FFMA.FTZ R158, R163, R2, -R161 ;  /* 0x00000002a39e7223 */ /* 0x002fe200000108a1 */
[----:B0-----:R-:W-:-:S06]  /*1a640*/  FFMA.FTZ R227, R0, R227, R197 ;  /* 0x000000e300e37223 */ /* 0x001fcc00000100c5 */
[----:B------:R-:W0:Y:S01]  /*1a650*/  MUFU.EX2 R185, R185 ;  /* 0x000000b900b97308 */ /* 0x000e220000000800 */
[----:B------:R-:W-:-:S07]  /*1a660*/  FFMA.FTZ R195, R166, R2, -R161 ;  /* 0x00000002a6c37223 */ /* 0x000fce00000108a1 */
[----:B------:R1:W4:Y:S01]  /*1a670*/  MUFU.EX2 R155, R159 ;  /* 0x0000009f009b7308 */ /* 0x0003220000000800 */
[----:B--2---:R-:W-:-:S07]  /*1a680*/  FADD.FTZ R227, R154, R227 ;  /* 0x000000e39ae37221 */ /* 0x004fce0000010000 */
[----:B------:R-:W2:Y:S01]  /*1a690*/  MUFU.EX2 R187, R187 ;  /* 0x000000bb00bb7308 */ /* 0x000ea20000000800 */
[----:B------:R-:W-:-:S07]  /*1a6a0*/  FFMA.FTZ R167, R167, R2, -R161 ;  /* 0x00000002a7a77223 */ /* 0x000fce00000108a1 */
[----:B------:R-:W5:Y:S01]  /*1a6b0*/  MUFU.EX2 R193, R193 ;  /* 0x000000c100c17308 */ /* 0x000f620000000800 */
[----:B-1----:R-:W-:Y:S01]  /*1a6c0*/  FADD.FTZ R159, R198, R228 ;  /* 0x000000e4c69f7221 */ /* 0x002fe20000010000 */
[----:B------:R-:W-:Y:S01]  /*1a6d0*/  F2FP.F16.F32.PACK_AB R197, R154, R197 ;  /* 0x000000c59ac5723e */ /* 0x000fe200000000ff */
[----:B---3--:R-:W-:Y:S01]  /*1a6e0*/  FADD.FTZ R154, R199, R227 ;  /* 0x000000e3c79a7221 */ /* 0x008fe20000010000 */
[-CC-:B------:R-:W-:Y:S01]  /*1a6f0*/  FFMA.FTZ R170, R170, R2.reuse, -R161.reuse ;  /* 0x00000002aaaa7223 */ /* 0x180fe200000108a1 */
[-CC-:B------:R-:W-:Y:S01]  /*1a700*/  FFMA.FTZ R171, R171, R2.reuse, -R161.reuse ;  /* 0x00000002abab7223 */ /* 0x180fe200000108a1 */
[-CC-:B------:R-:W-:Y:S01]  /*1a710*/  FFMA.FTZ R174, R174, R2.reuse, -R161.reuse ;  /* 0x00000002aeae7223 */ /* 0x180fe200000108a1 */
[-C--:B------:R-:W-:Y:S01]  /*1a720*/  FFMA.FTZ R175, R175, R2.reuse, -R161 ;  /* 0x00000002afaf7223 */ /* 0x080fe200000108a1 */
[----:B------:R-:W1:Y:S01]  /*1a730*/  MUFU.EX2 R158, R158 ;  /* 0x0000009e009e7308 */ /* 0x000e620000000800 */
[----:B0-----:R-:W-:Y:S01]  /*1a740*/  FADD.FTZ R159, R185, R159 ;  /* 0x0000009fb99f7221 */ /* 0x001fe20000010000 */
[----:B----4-:R-:W-:Y:S01]  /*1a750*/  FADD.FTZ R154, R155, R154 ;  /* 0x0000009a9b9a7221 */ /* 0x010fe20000010000 */
[-CC-:B------:R-:W-:Y:S01]  /*1a760*/  FFMA.FTZ R178, R178, R2.reuse, -R161.reuse ;  /* 0x00000002b2b27223 */ /* 0x180fe200000108a1 */
[-CC-:B------:R-:W-:Y:S01]  /*1a770*/  FFMA.FTZ R179, R179, R2.reuse, -R161.reuse ;  /* 0x00000002b3b37223 */ /* 0x180fe200000108a1 */
[----:B------:R-:W-:Y:S01]  /*1a780*/  FFMA.FTZ R182, R182, R2, -R161 ;  /* 0x00000002b6b67223 */ /* 0x000fe200000108a1 */
[----:B------:R0:W-:Y:S02]  /*1a790*/  @!P1 SYNCS.ARRIVE.TRANS64.RED.A1T0 RZ, [R204+URZ], RZ ;  /* 0x000000ffccff99a7 */ /* 0x0001e4000810043f */
[----:B------:R-:W3:Y:S01]  /*1a7a0*/  MUFU.EX2 R195, R195 ;  /* 0x000000c300c37308 */ /* 0x000ee20000000800 */
[----:B------:R-:W-:Y:S01]  /*1a7b0*/  F2FP.F16.F32.PACK_AB R199, R155, R199 ;  /* 0x000000c79bc7723e */ /* 0x000fe200000000ff */
[----:B--2---:R-:W-:Y:S01]  /*1a7c0*/  FADD.FTZ R155, R187, R159 ;  /* 0x0000009fbb9b7221 */ /* 0x004fe20000010000 */
[----:B-----5:R-:W-:-:S05]  /*1a7d0*/  FADD.FTZ R154, R193, R154 ;  /* 0x0000009ac19a7221 */ /* 0x020fca0000010000 */
[----:B------:R-:W2:Y:S01]  /*1a7e0*/  MUFU.EX2 R167, R167 ;  /* 0x000000a700a77308 */ /* 0x000ea20000000800 */
[----:B------:R-:W-:Y:S01]  /*1a7f0*/  FADD.FTZ R155, R192, R155 ;  /* 0x0000009bc09b7221 */ /* 0x000fe20000010000 */
[----:B-1----:R-:W-:-:S06]  /*1a800*/  FADD.FTZ R154, R158, R154 ;  /* 0x0000009a9e9a7221 */ /* 0x002fcc0000010000 */
[----:B------:R-:W1:Y:S01]  /*1a810*/  MUFU.EX2 R170, R170 ;  /* 0x000000aa00aa7308 */ /* 0x000e620000000800 */
[----:B------:R-:W-:Y:S01]  /*1a820*/  FADD.FTZ R159, R194, R155 ;  /* 0x0000009bc29f7221 */ /* 0x000fe20000010000 */
[----:B---3--:R-:W-:-:S06]  /*1a830*/  FADD.FTZ R155, R195, R154 ;  /* 0x0000009ac39b7221 */ /* 0x008fcc0000010000 */
[----:B------:R-:W3:Y:S01]  /*1a840*/  MUFU.EX2 R171, R171 ;  /* 0x000000ab00ab7308 */ /* 0x000ee20000000800 */
[----:B------:R-:W-:Y:S01]  /*1a850*/  FADD.FTZ R154, R152, R159 ;  /* 0x0000009f989a7221 */ /* 0x000fe20000010000 */
[----:B--2---:R-:W-:-:S06]  /*1a860*/  FADD.FTZ R155, R167, R155 ;  /* 0x0000009ba79b7221 */ /* 0x004fcc0000010000 */
[----:B------:R-:W2:Y:S01]  /*1a870*/  MUFU.EX2 R174, R174 ;  /* 0x000000ae00ae7308 */ /* 0x000ea20000000800 */
[----:B------:R-:W-:Y:S01]  /*1a880*/  FADD.FTZ R154, R188, R154 ;  /* 0x0000009abc9a7221 */ /* 0x000fe20000010000 */
[----:B-1----:R-:W-:-:S06]  /*1a890*/  FADD.FTZ R155, R170, R155 ;  /* 0x0000009baa9b7221 */ /* 0x002fcc0000010000 */
[----:B------:R-:W1:Y:S01]  /*1a8a0*/  MUFU.EX2 R175, R175 ;  /* 0x000000af00af7308 */ /* 0x000e620000000800 */
[----:B------:R-:W-:Y:S01]  /*1a8b0*/  FADD.FTZ R154, R153, R154 ;  /* 0x0000009a999a7221 */ /* 0x000fe20000010000 */
[----:B---3--:R-:W-:-:S06]  /*1a8c0*/  FADD.FTZ R155, R171, R155 ;  /* 0x0000009bab9b7221 */ /* 0x008fcc0000010000 */
[----:B------:R-:W3:Y:S01]  /*1a8d0*/  MUFU.EX2 R184, R184 ;  /* 0x000000b800b87308 */ /* 0x000ee20000000800 */
[----:B------:R-:W-:-:S07]  /*1a8e0*/  FFMA.FTZ R161, R183, R2, -R161 ;  /* 0x00000002b7a17223 */ /* 0x000fce00000108a1 */
[----:B------:R-:W4:Y:S01]  /*1a8f0*/  MUFU.EX2 R178, R178 ;  /* 0x000000b200b27308 */ /* 0x000f220000000800 */
[----:B------:R-:W-:Y:S01]  /*1a900*/  FADD.FTZ R154, R190, R154 ;  /* 0x0000009abe9a7221 */ /* 0x000fe20000010000 */
[----:B--2---:R-:W-:-:S06]  /*1a910*/  FADD.FTZ R155, R174, R155 ;  /* 0x0000009bae9b7221 */ /* 0x004fcc0000010000 */
[----:B------:R-:W2:Y:S08]  /*1a920*/  MUFU.EX2 R157, R157 ;  /* 0x0000009d009d7308 */ /* 0x000eb00000000800 */
[----:B------:R-:W5:Y:S01]  /*1a930*/  MUFU.EX2 R179, R179 ;  /* 0x000000b300b37308 */ /* 0x000f620000000800 */
[----:B------:R-:W-:Y:S01]  /*1a940*/  FADD.FTZ R154, R156, R154 ;  /* 0x0000009a9c9a7221 */ /* 0x000fe20000010000 */
[----:B-1----:R-:W-:-:S06]  /*1a950*/  FADD.FTZ R155, R175, R155 ;  /* 0x0000009baf9b7221 */ /* 0x002fcc0000010000 */
[----:B------:R-:W1:Y:S08]  /*1a960*/  MUFU.EX2 R186, R186 ;  /* 0x000000ba00ba7308 */ /* 0x000e700000000800 */
[----:B------:R-:W0:Y:S01]  /*1a970*/  MUFU.EX2 R182, R182 ;  /* 0x000000b600b67308 */ /* 0x000e220000000800 */
[----:B---3--:R-:W-:Y:S01]  /*1a980*/  FADD.FTZ R154, R184, R154 ;  /* 0x0000009ab89a7221 */ /* 0x008fe20000010000 */
[----:B----4-:R-:W-:-:S06]  /*1a990*/  FADD.FTZ R155, R178, R155 ;  /* 0x0000009bb29b7221 */ /* 0x010fcc0000010000 */
[----:B------:R-:W3:Y:S08]  /*1a9a0*/  MUFU.EX2 R160, R160 ;  /* 0x000000a000a07308 */ /* 0x000ef00000000800 */
[----:B------:R-:W4:Y:S01]  /*1a9b0*/  MUFU.EX2 R161, R161 ;  /* 0x000000a100a17308 */ /* 0x000f220000000800 */
[----:B--2---:R-:W-:Y:S01]  /*1a9c0*/  FADD.FTZ R154, R157, R154 ;  /* 0x0000009a9d9a7221 */ /* 0x004fe20000010000 */
[----:B-----5:R-:W-:-:S03]  /*1a9d0*/  FADD.FTZ R155, R179, R155 ;  /* 0x0000009bb39b7221 */ /* 0x020fc60000010000 */
[----:B-1----:R-:W-:Y:S01]  /*1a9e0*/  FADD.FTZ R154, R186, R154 ;  /* 0x0000009aba9a7221 */ /* 0x002fe20000010000 */
[----:B0-----:R-:W-:Y:S01]  /*1a9f0*/  FADD.FTZ R155, R182, R155 ;  /* 0x0000009bb69b7221 */ /* 0x001fe20000010000 */
[----:B------:R-:W-:Y:S01]  /*1aa00*/  F2FP.F16.F32.PACK_AB R198, R185, R198 ;  /* 0x000000c6b9c6723e */ /* 0x000fe200000000ff */
[----:B------:R-:W-:Y:S01]  /*1aa10*/  IMAD.MOV.U32 R231, RZ, RZ, R4 ;  /* 0x000000ffffe77224 */ /* 0x000fe200078e0004 */
[----:B------:R-:W-:Y:S01]  /*1aa20*/  F2FP.F16.F32.PACK_AB R192, R192, R187 ;  /* 0x000000bbc0c0723e */ /* 0x000fe200000000ff */
[----:B---3--:R-:W-:Y:S01]  /*1aa30*/  FADD.FTZ R228, R160, R154 ;  /* 0x0000009aa0e47221 */ /* 0x008fe20000010000 */
[----:B------:R-:W-:Y:S02]  /*1aa40*/  F2FP.F16.F32.PACK_AB R193, R158, R193 ;  /* 0x000000c19ec1723e */ /* 0x000fe400000000ff */
[----:B------:R-:W-:Y:S02]  /*1aa50*/  F2FP.F16.F32.PACK_AB R194, R152, R194 ;  /* 0x000000c298c2723e */ /* 0x000fe400000000ff */
[----:B------:R-:W-:-:S02]  /*1aa60*/  F2FP.F16.F32.PACK_AB R195, R167, R195 ;  /* 0x000000c3a7c3723e */ /* 0x000fc400000000ff */
[----:B------:R-:W-:Y:S01]  /*1aa70*/  F2FP.F16.F32.PACK_AB R188, R153, R188 ;  /* 0x000000bc99bc723e */ /* 0x000fe200000000ff */
[----:B----4-:R-:W-:Y:S01]  /*1aa80*/  FADD.FTZ R227, R161, R155 ;  /* 0x0000009ba1e37221 */ /* 0x010fe20000010000 */
[----:B------:R-:W-:Y:S02]  /*1aa90*/  F2FP.F16.F32.PACK_AB R189, R171, R170 ;  /* 0x000000aaabbd723e */ /* 0x000fe400000000ff */
[----:B------:R-:W-:Y:S02]  /*1aaa0*/  F2FP.F16.F32.PACK_AB R190, R156, R190 ;  /* 0x000000be9cbe723e */ /* 0x000fe400000000ff */
[----:B------:R-:W-:Y:S02]  /*1aab0*/  F2FP.F16.F32.PACK_AB R191, R175, R174 ;  /* 0x000000aeafbf723e */ /* 0x000fe400000000ff */
[----:B------:R-:W-:Y:S02]  /*1aac0*/  F2FP.F16.F32.PACK_AB R184, R157, R184 ;  /* 0x000000b89db8723e */ /* 0x000fe400000000ff */
[----:B------:R-:W-:-:S02]  /*1aad0*/  F2FP.F16.F32.PACK_AB R185, R179, R178 ;  /* 0x000000b2b3b9723e */ /* 0x000fc400000000ff */
[----:B------:R-:W-:Y:S02]  /*1aae0*/  F2FP.F16.F32.PACK_AB R186, R160, R186 ;  /* 0x000000baa0ba723e */ /* 0x000fe400000000ff */
[----:B------:R-:W-:Y:S02]  /*1aaf0*/  F2FP.F16.F32.PACK_AB R187, R161, R182 ;  /* 0x000000b6a1bb723e */ /* 0x000fe400000000ff */
[----:B------:R-:W-:Y:S01]  /*1ab00*/  MOV R204, R205 ;  /* 0x000000cd00cc7202 */ /* 0x000fe20000000f00 */
[----:B------:R-:W-:Y:S06]  /*1ab10*/  @P2 BRA `(.L_x_1777) ;  /* 0xffffffe0000c2947 */ /* 0x000fec000383ffff */
[----:B------:R-:W-:Y:S05]  /*1ab20*/  BSYNC B1 ;  /* 0x0000000000017941 */ /* 0x000fea0003800000 */
.L_x_1766:
[----:B------:R-:W-:-:S07]  /*1ab30*/  IMAD.MOV.U32 R204, RZ, RZ, R232 ;  /* 0x000000ffffcc7224 */ /* 0x000fce00078e00e8 */
.L_x_1765:
[----:B------:R-:W-:Y:S05]  /*1ab40*/  BSYNC B0 ;  /* 0x0000000000007941 */ /* 0x000fea0003800000 */
.L_x_1764:
[----:B------:R-:W2:Y:S01]  /*1ab50*/  LDL R152, [R1+0x38] ;  /* 0x0000380001987983 */ /* 0x000ea20000100800 */
[----:B------:R-:W-:Y:S01]  /*1ab60*/  BSSY B0, `(.L_x_1778) ;  /* 0x00002b3000007945 */ /* 0x000fe20003800000 */
[----:B--2---:R-:W-:-:S13]  /*1ab70*/  ISETP.GE.AND P2, PT, R204, R152, PT ;  /* 0x00000098cc00720c */ /* 0x004fda0003f46270 */
[----:B------:R-:W-:Y:S05]  /*1ab80*/  @!P2 BRA `(.L_x_1779) ;  /* 0x0000002800c0a947 */ /* 0x000fea0003800000 */
[----:B------:R-:W-:Y:S01]  /*1ab90*/  IMAD.MOV.U32 R230, RZ, RZ, R4 ;  /* 0x000000ffffe67224 */ /* 0x000fe200078e0004 */
[----:B------:R-:W-:Y:S01]  /*1aba0*/  MOV R232, R22 ;  /* 0x0000001600e87202 */ /* 0x000fe20000000f00 */
[----:B------:R-:W-:Y:S02]  /*1abb0*/  IMAD.MOV.U32 R231, RZ, RZ, R5 ;  /* 0x000000ffffe77224 */ /* 0x000fe400078e0005 */
[----:B------:R-:W-:-:S07]  /*1abc0*/  IMAD.MOV.U32 R236, RZ, RZ, R205 ;  /* 0x000000ffffec7224 */ /* 0x000fce00078e00cd */
.L_x_1798:
[----:B------:R-:W-:-:S05]  /*1abd0*/  VIADD R22, R232, 0x1 ;  /* 0x00000001e8167836 */ /* 0x000fca0000000000 */
[----:B------:R-:W-:-:S04]  /*1abe0*/  ISETP.NE.AND P2, PT, R22, 0x2, PT ;  /* 0x000000021600780c */ /* 0x000fc80003f45270 */
[----:B------:R-:W-:Y:S02]  /*1abf0*/  SEL R205, RZ, 0x1, P2 ;  /* 0x00000001ffcd7807 */ /* 0x000fe40001000000 */
[----:B------:R-:W-:Y:S02]  /*1ac00*/  SEL R22, R22, RZ, P2 ;  /* 0x000000ff16167207 */ /* 0x000fe40001000000 */
[----:B------:R-:W-:Y:S01]  /*1ac10*/  LOP3.LUT R205, R236, R205, RZ, 0x3c, !PT ;  /* 0x000000cdeccd7212 */ /* 0x000fe200078e3cff */
[----:B------:R-:W-:Y:S06]  /*1ac20*/  @!P0 BRA `(.L_x_1780) ;  /* 0x0000000000048947 */ /* 0x000fec0003800000 */
[----:B------:R-:W-:Y:S01]  /*1ac30*/  BPT.TRAP 0x1 ;  /* 0x000000040000795c */ /* 0x000fe20000300000 */
.L_x_1780:
[----:B------:R-:W-:Y:S01]  /*1ac40*/  IMAD R4, R22, 0x8, R16 ;  /* 0x0000000816047824 */ /* 0x000fe200078e0210 */
[----:B------:R-:W-:-:S04]  /*1ac50*/  SHF.L.U32 R5, R205, 0x1f, RZ ;  /* 0x0000001fcd057819 */ /* 0x000fc800000006ff */
[----:B------:R0:W1:Y:S01]  /*1ac60*/  SYNCS.PHASECHK.TRANS64.TRYWAIT P2, [R4+URZ+0x30830], R5 ;  /* 0x03083005040075a7 */ /* 0x000062000804017f */
[----:B------:R-:W-:Y:S05]  /*1ac70*/  @!P0 BRA `(.L_x_1781) ;  /* 0x0000000000048947 */ /* 0x000fea0003800000 */
[----:B------:R-:W-:Y:S01]  /*1ac80*/  BPT.TRAP 0x1 ;  /* 0x000000040000795c */ /* 0x000fe20000300000 */
.L_x_1781:
        /* <DEDUP_REMOVED lines=8> */
.L_x_1783:
[----:B------:R-:W-:Y:S05]  /*1ad10*/  BSYNC B1 ;  /* 0x0000000000017941 */ /* 0x000fea0003800000 */
.L_x_1782:
        /* <DEDUP_REMOVED lines=269> */
.L_x_1785:
[----:B------:R-:W-:Y:S01]  /*1bdf0*/  SHF.L.U32 R2, R236, 0x1f, RZ ;  /* 0x0000001fec027819 */ /* 0x000fe200000006ff */
[----:B------:R-:W-:-:S04]  /*1be00*/  IMAD R0, R232, 0x8, R16 ;  /* 0x00000008e8007824 */ /* 0x000fc800078e0210 */
[----:B------:R0:W1:Y:S01]  /*1be10*/  SYNCS.PHASECHK.TRANS64.TRYWAIT P2, [R0+URZ+0x30850], R2 ;  /* 0x03085002000075a7 */ /* 0x000062000804017f */
[----:B------:R-:W-:Y:S05]  /*1be20*/  @!P0 BRA `(.L_x_1786) ;  /* 0x0000000000048947 */ /* 0x000fea0003800000 */
[----:B------:R-:W-:Y:S01]  /*1be30*/  BPT.TRAP 0x1 ;  /* 0x000000040000795c */ /* 0x000fe20000300000 */
.L_x_1786:
[----:B------:R-:W-:Y:S04]  /*1be40*/  BSSY B1, `(.L_x_1787) ;  /* 0x0000004000017945 */ /* 0x000fe80003800000 */
[----:B-1----:R-:W-:Y:S05]  /*1be50*/  @P2 BRA `(.L_x_1788) ;  /* 0x0000000000082947 */ /* 0x002fea0003800000 */
[----:B------:R-:W1:Y:S02]  /*1be60*/  SYNCS.PHASECHK.TRANS64.TRYWAIT P2, [R0+URZ+0x30850], R2 ;  /* 0x03085002000075a7 */ /* 0x000e64000804017f */
[----:B-1----:R-:W-:Y:S05]  /*1be70*/  @!P2 BRA `(.L_x_1789) ;  /* 0x0000012c0050a947 */ /* 0x002fea0003800000 */
.L_x_1788:
[----:B------:R-:W-:Y:S05]  /*1be80*/  BSYNC B1 ;  /* 0x0000000000017941 */ /* 0x000fea0003800000 */
.L_x_1787:
[----:B01----:R-:W-:Y:S02]  /*1be90*/  VIADD R2, R16, 0x400 ;  /* 0x0000040010027836 */ /* 0x003fe40000000000 */
[----:B------:R-:W-:Y:S01]  /*1bea0*/  IMAD.MOV.U32 R3, RZ, RZ, 0x40000040 ;  /* 0x40000040ff037424 */ /* 0x000fe200078e00ff */
[----:B------:R-:W-:Y:S01]  /*1beb0*/  WARPGROUP.ARRIVE ;  /* 0x00000000000079c5 */ /* 0x000fe20000000000 */
[----:B------:R-:W-:Y:S01]  /*1bec0*/  IMAD.MOV.U32 R5, RZ, RZ, 0x40000040 ;  /* 0x40000040ff057424 */ /* 0x000fe200078e00ff */
[----:B------:R-:W-:Y:S01]  /*1bed0*/  SHF.R.U32.HI R2, RZ, 0x4, R2 ;  /* 0x00000004ff027819 */ /* 0x000fe20000011602 */
[----:B------:R-:W-:Y:S01]  /*1bee0*/  ULDC UR4, c[0x0][0x9dc] ;  /* 0x0002770000047ab9 */ /* 0x000fe20000000800 */
[----:B------:R-:W-:Y:S02]  /*1bef0*/  ULDC UR5, c[0x0][0x9e0] ;  /* 0x0002780000057ab9 */ /* 0x000fe40000000800 */
[----:B------:R-:W-:-:S04]  /*1bf00*/  LOP3.LUT R2, R2, 0x3fff, RZ, 0xc0, !PT ;  /* 0x00003fff02027812 */ /* 0x000fc800078ec0ff */
[----:B------:R-:W-:-:S05]  /*1bf10*/  LOP3.LUT R2, R2, 0x2000000, RZ, 0xfc, !PT ;  /* 0x0200000002027812 */ /* 0x000fca00078efcff */
[----:B------:R-:W-:Y:S01]  /*1bf20*/  IMAD R2, R232, 0x800, R2 ;  /* 0x00000800e8027824 */ /* 0x000fe200078e0202 */
[----:B------:R-:W-:Y:S01]  /*1bf30*/  R2UR UR7, R3 ;  /* 0x00000000030772ca */ /* 0x000fe200000e0000 */
[----:B------:R-:W2:Y:S03]  /*1bf40*/  LDL R232, [R1+0x34] ;  /* 0x0000340001e87983 */ /* 0x000ea60000100800 */
[----:B------:R-:W-:-:S13]  /*1bf50*/  R2UR UR6, R2 ;  /* 0x00000000020672ca */ /* 0x000fda00000e0000 */
[----:B------:R-:W-:Y:S01]  /*1bf60*/  HGMMA.64x256x16.F32 R24, R196, gdesc[UR4].tnspB, R24, gsb0 ;  /* 0x43e00004c4187df0 */ /* 0x000fe20008000818 */
[----:B------:R-:W-:Y:S01]  /*1bf70*/  VIADD R4, R2, 0x80 ;  /* 0x0000008002047836 */ /* 0x000fe20000000000 */
[----:B------:R-:W-:-:S04]  /*1bf80*/  R2UR UR7, R5 ;  /* 0x00000000050772ca */ /* 0x000fc800000e0000 */
[----:B------:R-:W-:Y:S01]  /*1bf90*/  R2UR UR6, R4 ;  /* 0x00000000040672ca */ /* 0x000fe200000e0000 */
[C---:B------:R-:W-:Y:S01]  /*1bfa0*/  VIADD R4, R2.reuse, 0x100 ;  /* 0x0000010002047836 */ /* 0x040fe20000000000 */
[----:B------:R-:W-:Y:S01]  /*1bfb0*/  MOV R5, 0x40000040 ;  /* 0x4000004000057802 */ /* 0x000fe20000000f00 */
[----:B------:R-:W-:Y:S02]  /*1bfc0*/  WARPGROUP.DEPBAR.LE gsb0, 0x0 ;  /* 0x00008000000079c5 */ /* 0x000fe40000010000 */
[----:B------:R-:W-:Y:S01]  /*1bfd0*/  WARPGROUP.ARRIVE ;  /* 0x00000000000079c5 */ /* 0x000fe20000000000 */
[----:B------:R-:W2:Y:S01]  /*1bfe0*/  LDL R199, [R1+0x14] ;  /* 0x0000140001c77983 */ /* 0x000ea20000100800 */
[----:B------:R-:W-:Y:S01]  /*1bff0*/  VIADD R2, R2, 0x180 ;  /* 0x0000018002027836 */ /* 0x000fe20000000000 */
[----:B------:R-:W-:Y:S01]  /*1c000*/  ULOP3.LUT UR4, URZ, UR4, URZ, 0x33, !UPT ;  /* 0x000000043f047292 */ /* 0x000fe2000f8e333f */
[----:B------:R-:W-:-:S13]  /*1c010*/  IMAD.MOV.U32 R3, RZ, RZ, 0x40000040 ;  /* 0x40000040ff037424 */ /* 0x000fda00078e00ff */
[----:B------:R-:W-:Y:S01]  /*1c020*/  HGMMA.64x256x16.F32 R24, R192, gdesc[UR4].tnspB, R24, gsb0 ;  /* 0x43e00004c0187df0 */ /* 0x000fe20008000818 */
[----:B------:R-:W-:Y:S01]  /*1c030*/  R2UR UR6, R4 ;  /* 0x00000000040672ca */ /* 0x000fe200000e0000 */
[----:B------:R-:W-:Y:S01]  /*1c040*/  IMAD.SHL.U32 R4, R204, 0x40, RZ ;  /* 0x00000040cc047824 */ /* 0x000fe200078e00ff */
[----:B------:R-:W-:Y:S01]  /*1c050*/  R2UR UR7, R5 ;  /* 0x00000000050772ca */ /* 0x000fe200000e0000 */
[----:B------:R-:W-:Y:S02]  /*1c060*/  WARPGROUP.DEPBAR.LE gsb0, 0x0 ;  /* 0x00008000000079c5 */ /* 0x000fe40000010000 */
[----:B------:R-:W-:-:S15]  /*1c070*/  WARPGROUP.ARRIVE ;  /* 0x00000000000079c5 */ /* 0x000fde0000000000 */
[----:B------:R-:W-:-:S07]  /*1c080*/  NOP ;  /* 0x0000000000007918 */ /* 0x000fce0000000000 */
[----:B------:R-:W-:Y:S01]  /*1c090*/  HGMMA.64x256x16.F32 R24, R188, gdesc[UR4].tnspB, R24, gsb0 ;  /* 0x43e00004bc187df0 */ /* 0x000fe20008000818 */
[----:B------:R-:W-:Y:S02]  /*1c0a0*/  R2UR UR6, R2 ;  /* 0x00000000020672ca */ /* 0x000fe400000e0000 */
[----:B------:R-:W-:Y:S01]  /*1c0b0*/  R2UR UR7, R3 ;  /* 0x00000000030772ca */ /* 0x000fe200000e0000 */
[----:B------:R-:W0:Y:S08]  /*1c0c0*/  @P5 LDC R2, c[0x0][0x450] ;  /* 0x00011400ff025b82 */ /* 0x000e300000000800 */
[----:B------:R-:W1:Y:S01]  /*1c0d0*/  @P5 LDC R3, c[0x0][0x44c] ;  /* 0x00011300ff035b82 */ /* 0x000e620000000800 */
[----:B--2---:R-:W-:-:S04]  /*1c0e0*/  IMAD.IADD R5, R232, 0x1, R199 ;  /* 0x00000001e8057824 */ /* 0x004fc800078e02c7 */
[----:B-1----:R-:W-:-:S05]  /*1c0f0*/  @P5 IMAD.HI.U32 R3, R5, R3, RZ ;  /* 0x0000000305035227 */ /* 0x002fca00078e00ff */
[----:B0-----:R-:W-:Y:S01]  /*1c100*/  @P5 SHF.R.U32.HI R5, RZ, R2, R3 ;  /* 0x00000002ff055219 */ /* 0x001fe20000011603 */
[----:B------:R-:W-:-:S04]  /*1c110*/  @!P1 IMAD R2, R22, 0x8, R16 ;  /* 0x0000000816029824 */ /* 0x000fc800078e0210 */
[----:B------:R-:W-:-:S05]  /*1c120*/  @!P1 VIADD R2, R2, 0x30840 ;  /* 0x0003084002029836 */ /* 0x000fca0000000000 */
[----:B------:R-:W-:Y:S01]  /*1c130*/  @!P1 PRMT R2, RZ, 0x654, R2 ;  /* 0x00000654ff029816 */ /* 0x000fe20000000002 */
[----:B------:R-:W-:Y:S02]  /*1c140*/  WARPGROUP.DEPBAR.LE gsb0, 0x0 ;  /* 0x00008000000079c5 */ /* 0x000fe40000010000 */
[----:B------:R-:W-:Y:S01]  /*1c150*/  WARPGROUP.ARRIVE ;  /* 0x00000000000079c5 */ /* 0x000fe20000000000 */
[----:B------:R-:W0:Y:S05]  /*1c160*/  SHFL.IDX PT, R188, R5, RZ, 0x1c1f ;  /* 0x001c1fff05bc7589 */ /* 0x000e2a00000e0000 */
[----:B------:R-:W-:Y:S03]  /*1c170*/  HGMMA.64x256x16.F32 R24, R184, gdesc[UR4].tnspB, R24, gsb0 ;  /* 0x43e00004b8187df0 */ /* 0x000fe60008000818 */
[----:B------:R-:W-:-:S02]  /*1c180*/  WARPGROUP.DEPBAR.LE gsb0, 0x0 ;  /* 0x00008000000079c5 */ /* 0x000fc40000010000 */
[----:B------:R-:W-:Y:S01]  /*1c190*/  IADD3 R186, -R229, 0x1, -R4 ;  /* 0x00000001e5ba7810 */ /* 0x000fe20007ffe904 */
[----:B------:R1:W-:Y:S03]  /*1c1a0*/  @!P1 SYNCS.ARRIVE.TRANS64.RED.A1T0 RZ, [R2+URZ], RZ ;  /* 0x000000ff02ff99a7 */ /* 0x0003e6000810043f */
[----:B------:R-:W-:-:S05]  /*1c1b0*/  IADD3 R186, -R220, R186, R221 ;  /* 0x000000badcba7210 */ /* 0x000fca0007ffe1dd */
[C---:B------:R-:W-:Y:S01]  /*1c1c0*/  VIADD R187, R186.reuse, UR5 ;  /* 0x00000005babb7c36 */ /* 0x040fe20008000000 */
[----:B------:R-:W-:-:S03]  /*1c1d0*/  IADD3 R186, R186, UR4, RZ ;  /* 0x00000004baba7c10 */ /* 0x000fc6000fffe0ff */
        /* <DEDUP_REMOVED lines=16> */
.L_x_1792:
[----:B------:R-:W-:Y:S02]  /*1c2e0*/  ULDC UR4, c[0x0][0x9e4] ;  /* 0x0002790000047ab9 */ /* 0x000fe40000000800 */
[----:B------:R-:W-:-:S05]  /*1c2f0*/  IMAD.U32 R189, RZ, RZ, UR4 ;  /* 0x00000004ffbd7e24 */ /* 0x000fca000f8e00ff */
[----:B------:R-:W-:-:S13]  /*1c300*/  ISETP.NE.AND P2, PT, R189, 0x1, PT ;  /* 0x00000001bd00780c */ /* 0x000fda0003f45270 */
[----:B------:R-:W0:Y:S02]  /*1c310*/  @P2 LDC.64 R2, c[0x0][0x9e8] ;  /* 0x00027a00ff022b82 */ /* 0x000e240000000a00 */
[----:B0-----:R-:W-:-:S05]  /*1c320*/  @P2 IMAD.HI.U32 R2, R188, R2, RZ ;  /* 0x00000002bc022227 */ /* 0x001fca00078e00ff */
[----:B------:R-:W-:-:S07]  /*1c330*/  @P2 SHF.R.U32.HI R188, RZ, R3, R2 ;  /* 0x00000003ffbc2219 */ /* 0x000fce0000011602 */
.L_x_1793:
[----:B------:R-:W-:Y:S05]  /*1c340*/  BSYNC B1 ;  /* 0x0000000000017941 */ /* 0x000fea0003800000 */
.L_x_1791:
[----:B------:R-:W-:-:S04]  /*1c350*/  IMAD R188, R188, R189, -R4 ;  /* 0x000000bdbcbc7224 */ /* 0x000fc800078e0a04 */
[----:B------:R-:W-:-:S05]  /*1c360*/  IMAD.IADD R188, R188, 0x1, -R229 ;  /* 0x00000001bcbc7824 */ /* 0x000fca00078e0ae5 */
[----:B------:R-:W-:Y:S02]  /*1c370*/  VIMNMX R184, R184, R188, !PT ;  /* 0x000000bcb8b87248 */ /* 0x000fe40007fe0100 */
[----:B------:R-:W-:-:S07]  /*1c380*/  VIADDMNMX R185, R188, R189, R185, PT ;  /* 0x000000bdbcb97246 */ /* 0x000fce00038001b9 */
.L_x_1790:
        /* <DEDUP_REMOVED lines=58> */
[----:B------:R-:W-:Y:S02]  /*1c730*/  LOP3.LUT R5, RZ, R5, RZ, 0x33, !PT ;  /* 0x00000005ff057212 */ /* 0x000fe400078e33ff */
[----:B------:R-:W-:-:S04]  /*1c740*/  MOV R184, UR4 ;  /* 0x0000000400b87c02 */ /* 0x000fc80008000f00 */
[----:B------:R-:W-:-:S13]  /*1c750*/  ISETP.NE.AND P3, PT, R184, 0x1, PT ;  /* 0x00000001b800780c */ /* 0x000fda0003f65270 */
[----:B------:R-:W0:Y:S02]  /*1c760*/  @P3 LDC.64 R2, c[0x0][0x9e8] ;  /* 0x00027a00ff023b82 */ /* 0x000e240000000a00 */
[----:B0-----:R-:W-:-:S05]  /*1c770*/  @P3 IMAD.HI.U32 R2, R5, R2, RZ ;  /* 0x0000000205023227 */ /* 0x001fca00078e00ff */
[----:B------:R-:W-:-:S04]  /*1c780*/  @P3 SHF.R.U32.HI R5, RZ, R3, R2 ;  /* 0x00000003ff053219 */ /* 0x000fc80000011602 */
[----:B------:R-:W-:Y:S01]  /*1c790*/  LOP3.LUT R5, RZ, R5, RZ, 0x33, !PT ;  /* 0x00000005ff057212 */ /* 0x000fe200078e33ff */
[----:B------:R-:W-:Y:S06]  /*1c7a0*/  BRA `(.L_x_1797) ;  /* 0x0000000000187947 */ /* 0x000fec0003800000 */
.L_x_1796:
[----:B------:R-:W-:Y:S02]  /*1c7b0*/  ULDC UR4, c[0x0][0x9e4] ;  /* 0x0002790000047ab9 */ /* 0x000fe40000000800 */
[----:B------:R-:W-:-:S05]  /*1c7c0*/  IMAD.U32 R184, RZ, RZ, UR4 ;  /* 0x00000004ffb87e24 */ /* 0x000fca000f8e00ff */
[----:B------:R-:W-:-:S13]  /*1c7d0*/  ISETP.NE.AND P3, PT, R184, 0x1, PT ;  /* 0x00000001b800780c */ /* 0x000fda0003f65270 */
[----:B------:R-:W0:Y:S02]  /*1c7e0*/  @P3 LDC.64 R2, c[0x0][0x9e8] ;  /* 0x00027a00ff023b82 */ /* 0x000e240000000a00 */
[----:B0-----:R-:W-:-:S05]  /*1c7f0*/  @P3 IMAD.HI.U32 R2, R5, R2, RZ ;  /* 0x0000000205023227 */ /* 0x001fca00078e00ff */
[----:B------:R-:W-:-:S07]  /*1c800*/  @P3 SHF.R.U32.HI R5, RZ, R3, R2 ;  /* 0x00000003ff053219 */ /* 0x000fce0000011602 */
.L_x_1797:
[----:B------:R-:W-:Y:S05]  /*1c810*/  BSYNC B1 ;  /* 0x0000000000017941 */ /* 0x000fea0003800000 */
.L_x_1795:
[----:B------:R-:W-:-:S04]  /*1c820*/  IMAD R4, R5, R184, -R4 ;  /* 0x000000b805047224 */ /* 0x000fc800078e0a04 */
[----:B------:R-:W-:-:S05]  /*1c830*/  IMAD.IADD R4, R4, 0x1, -R229 ;  /* 0x0000000104047824 */ /* 0x000fca00078e0ae5 */
[----:B------:R-:W-:Y:S02]  /*1c840*/  VIMNMX R186, R186, R4, !PT ;  /* 0x00000004baba7248 */ /* 0x000fe40007fe0100 */
[----:B------:R-:W-:-:S07]  /*1c850*/  VIADDMNMX R187, R4, R184, R187, PT ;  /* 0x000000b804bb7246 */ /* 0x000fce00038001bb */
.L_x_1794:
[----:B------:R-:W-:Y:S01]  /*1c860*/  @!P1 VIADD R0, R0, 0x30860 ;  /* 0x0003086000009836 */ /* 0x000fe20000000000 */
[----:B------:R-:W2:Y:S01]  /*1c870*/  LDL R232, [R1+0x38] ;  /* 0x0000380001e87983 */ /* 0x000ea20000100800 */
[----:B------:R-:W-:Y:S01]  /*1c880*/  ISETP.GT.AND P3, PT, R186, 0x1, P2 ;  /* 0x00000001ba00780c */ /* 0x000fe20001764270 */
[----:B------:R-:W-:Y:S01]  /*1c890*/  ULDC UR4, c[0x0][0x988] ;  /* 0x0002620000047ab9 */ /* 0x000fe20000000800 */
[----:B------:R-:W-:Y:S01]  /*1c8a0*/  IMAD.MOV.U32 R236, RZ, RZ, R205 ;  /* 0x000000ffffec7224 */ /* 0x000fe200078e00cd */
        /* <DEDUP_REMOVED lines=39> */
[----:B------:R-:W-:Y:S02]  /*1cb20*/  ISETP.GT.AND P3, PT, R186, 0x38, P2 ;  /* 0x00000038ba00780c */ /* 0x000fe40001764270 */
[----:B------:R-:W-:Y:S02]  /*1cb30*/  FMNMX.FTZ R4, R154, R230, !PT ;  /* 0x000000e69a047209 */ /* 0x000fe40007810000 */
[----:B------:R-:W-:Y:S02]  /*1cb40*/  ISETP.LT.OR P3, PT, R187, 0x39, P3 ;  /* 0x00000039bb00780c */ /* 0x000fe40001f61670 */
[----:B------:R-:W-:Y:S02]  /*1cb50*/  FMNMX.FTZ R4, R155, R4, !PT ;  /* 0x000000049b047209 */ /* 0x000fe40007810000 */
[----:B------:R-:W-:-:S02]  /*1cb60*/  FSEL R182, R182, -INF , !P3 ;  /* 0xff800000b6b67808 */ /* 0x000fc40005800000 */
        /* <DEDUP_REMOVED lines=10> */
[----:B------:R-:W-:Y:S01]  /*1cc10*/  MOV R231, R5 ;  /* 0x0000000500e77202 */ /* 0x000fe20000000f00 */
[-CC-:B------:R-:W-:Y:S01]  /*1cc20*/  FFMA.FTZ R152, R152, R2.reuse, -R3.reuse ;  /* 0x0000000298987223 */ /* 0x180fe20000010803 */
[----:B------:R-:W-:Y:S01]  /*1cc30*/  ISETP.LT.OR P4, PT, R187, 0x9, P4 ;  /* 0x00000009bb00780c */ /* 0x000fe20002781670 */
[-CC-:B------:R-:W-:Y:S01]  /*1cc40*/  FFMA.FTZ R153, R153, R2.reuse, -R3.reuse ;  /* 0x0000000299997223 */ /* 0x180fe20000010803 */
[-CC-:B------:R-:W-:Y:S01]  /*1cc50*/  FFMA.FTZ R156, R156, R2.reuse, -R3.reuse ;  /* 0x000000029c9c7223 */ /* 0x180fe20000010803 */
[-CC-:B------:R-:W-:Y:S01]  /*1cc60*/  FFMA.FTZ R157, R157, R2.reuse, -R3.reuse ;  /* 0x000000029d9d7223 */ /* 0x180fe20000010803 */
[----:B------:R-:W-:Y:S01]  /*1cc70*/  FSEL R158, R158, -INF , !P4 ;  /* 0xff8000009e9e7808 */ /* 0x000fe20006000000 */
[-CC-:B------:R-:W-:Y:S01]  /*1cc80*/  FFMA.FTZ R160, R160, R2.reuse, -R3.reuse ;  /* 0x00000002a0a07223 */ /* 0x180fe20000010803 */
[----:B------:R-:W-:Y:S01]  /*1cc90*/  ISETP.GT.AND P4, PT, R186, 0x10, P2 ;  /* 0x00000010ba00780c */ /* 0x000fe20001784270 */
[--C-:B------:R-:W-:Y:S01]  /*1cca0*/  FFMA.FTZ R161, R161, R2, -R3.reuse ;  /* 0x00000002a1a17223 */ /* 0x100fe20000010803 */
[----:B------:R-:W-:Y:S01]  /*1ccb0*/  FMNMX.FTZ R4, R158, R4, !PT ;  /* 0x000000049e047209 */ /* 0x000fe20007810000 */
[-CC-:B------:R-:W-:Y:S01]  /*1ccc0*/  FFMA.FTZ R164, R164, R2.reuse, -R3.reuse ;  /* 0x00000002a4a47223 */ /* 0x180fe20000010803 */
[----:B------:R-:W-:Y:S01]  /*1ccd0*/  ISETP.LT.OR P4, PT, R187, 0x11, P4 ;  /* 0x00000011bb00780c */ /* 0x000fe20002781670 */
[--C-:B------:R-:W-:Y:S01]  /*1cce0*/  FFMA.FTZ R165, R165, R2, -R3.reuse ;  /* 0x00000002a5a57223 */ /* 0x100fe20000010803 */
[----:B------:R-:W-:Y:S01]  /*1ccf0*/  FMNMX.FTZ R4, R159, R4, !PT ;  /* 0x000000049f047209 */ /* 0x000fe20007810000 */
        /* <DEDUP_REMOVED lines=14> */
[----:B------:R-:W-:Y:S01]  /*1cde0*/  FFMA.FTZ R3, R181, R2, -R3 ;  /* 0x00000002b5037223 */ /* 0x000fe20000010803 */
[----:B------:R-:W-:Y:S01]  /*1cdf0*/  FMNMX.FTZ R4, R166, R4, !PT ;  /* 0x00000004a6047209 */ /* 0x000fe20007810000 */
[----:B------:R-:W-:Y:S01]  /*1ce00*/  MUFU.EX2 R152, R152 ;  /* 0x0000009800987308 */ /* 0x000fe20000000800 */
[----:B------:R-:W-:-:S02]  /*1ce10*/  ISETP.LT.OR P4, PT, R187, 0x21, P4 ;  /* 0x00000021bb00780c */ /* 0x000fc40002781670 */
[----:B------:R-:W-:Y:S02]  /*1ce20*/  FMNMX.FTZ R4, R167, R4, !PT ;  /* 0x00000004a7047209 */ /* 0x000fe40007810000 */
[----:B------:R-:W-:Y:S02]  /*1ce30*/  FSEL R170, R170, -INF , !P4 ;  /* 0xff800000aaaa7808 */ /* 0x000fe40006000000 */
[----:B------:R-:W-:Y:S01]  /*1ce40*/  ISETP.GT.AND P4, PT, R186, 0x28, P2 ;  /* 0x00000028ba00780c */ /* 0x000fe20001784270 */
[----:B------:R-:W0:Y:S01]  /*1ce50*/  MUFU.EX2 R153, R153 ;  /* 0x0000009900997308 */ /* 0x000e220000000800 */
[----:B------:R-:W-:Y:S02]  /*1ce60*/  FMNMX.FTZ R4, R170, R4, !PT ;  /* 0x00000004aa047209 */ /* 0x000fe40007810000 */
[----:B------:R-:W-:Y:S02]  /*1ce70*/  ISETP.LT.OR P4, PT, R187, 0x29, P4 ;  /* 0x00000029bb00780c */ /* 0x000fe40002781670 */
[----:B------:R-:W-:-:S02]  /*1ce80*/  FMNMX.FTZ R4, R171, R4, !PT ;  /* 0x00000004ab047209 */ /* 0x000fc40007810000 */
[----:B------:R-:W-:Y:S01]  /*1ce90*/  FSEL R174, R174, -INF , !P4 ;  /* 0xff800000aeae7808 */ /* 0x000fe20006000000 */
[----:B------:R-:W-:Y:S01]  /*1cea0*/  MUFU.EX2 R156, R156 ;  /* 0x0000009c009c7308 */ /* 0x000fe20000000800 */
[----:B------:R-:W-:Y:S02]  /*1ceb0*/  ISETP.GT.AND P4, PT, R186, 0x30, P2 ;  /* 0x00000030ba00780c */ /* 0x000fe40001784270 */
[----:B------:R-:W-:Y:S02]  /*1cec0*/  FMNMX.FTZ R4, R174, R4, !PT ;  /* 0x00000004ae047209 */ /* 0x000fe40007810000 */
[----:B------:R-:W-:Y:S02]  /*1ced0*/  ISETP.LT.OR P4, PT, R187, 0x31, P4 ;  /* 0x00000031bb00780c */ /* 0x000fe40002781670 */
[----:B------:R-:W-:Y:S01]  /*1cee0*/  FMNMX.FTZ R4, R175, R4, !PT ;  /* 0x00000004af047209 */ /* 0x000fe20007810000 */
[----:B------:R-:W1:Y:S01]  /*1cef0*/  MUFU.EX2 R157, R157 ;  /* 0x0000009d009d7308 */ /* 0x000e620000000800 */
[----:B------:R-:W-:-:S02]  /*1cf00*/  FSEL R178, R178, -INF , !P4 ;  /* 0xff800000b2b27808 */ /* 0x000fc40006000000 */
[C---:B------:R-:W-:Y:S02]  /*1cf10*/  ISETP.GT.AND P4, PT, R186.reuse, 0x31, P2 ;  /* 0x00000031ba00780c */ /* 0x040fe40001784270 */
[----:B------:R-:W-:Y:S02]  /*1cf20*/  ISETP.GT.AND P2, PT, R186, 0x39, P2 ;  /* 0x00000039ba00780c */ /* 0x000fe40001744270 */
[----:B------:R-:W-:Y:S01]  /*1cf30*/  ISETP.LT.OR P4, PT, R187, 0x32, P4 ;  /* 0x00000032bb00780c */ /* 0x000fe20002781670 */
[----:B------:R-:W-:Y:S01]  /*1cf40*/  MUFU.EX2 R186, R3 ;  /* 0x0000000300ba7308 */ /* 0x000fe20000000800 */
[----:B------:R-:W-:Y:S02]  /*1cf50*/  FMNMX.FTZ R4, R178, R4, !PT ;  /* 0x00000004b2047209 */ /* 0x000fe40007810000 */
[----:B------:R-:W-:Y:S02]  /*1cf60*/  FSEL R179, R179, -INF , !P4 ;  /* 0xff800000b3b37808 */ /* 0x000fe40006000000 */
[----:B------:R-:W-:-:S02]  /*1cf70*/  ISETP.LT.OR P2, PT, R187, 0x3a, P2 ;  /* 0x0000003abb00780c */ /* 0x000fc40001741670 */
[----:B------:R-:W-:Y:S01]  /*1cf80*/  FMNMX.FTZ R4, R179, R4, !PT ;  /* 0x00000004b3047209 */ /* 0x000fe20007810000 */
[----:B------:R-:W-:Y:S01]  /*1cf90*/  MUFU.EX2 R160, R160 ;  /* 0x000000a000a07308 */ /* 0x000fe20000000800 */
[----:B------:R-:W-:Y:S02]  /*1cfa0*/  FSEL R183, R183, -INF , !P2 ;  /* 0xff800000b7b77808 */ /* 0x000fe40005000000 */
[----:B------:R-:W-:Y:S02]  /*1cfb0*/  FMNMX.FTZ R4, R182, R4, !PT ;  /* 0x00000004b6047209 */ /* 0x000fe40007810000 */
[----:B0-----:R-:W-:Y:S02]  /*1cfc0*/  F2FP.F16.F32.PACK_AB R196, R153, R152 ;  /* 0x0000009899c4723e */ /* 0x001fe400000000ff */
[----:B------:R-:W-:Y:S01]  /*1cfd0*/  FMNMX.FTZ R181, R183, R4, !PT ;  /* 0x00000004b7b57209 */ /* 0x000fe20007810000 */
[----:B------:R-:W0:Y:S01]  /*1cfe0*/  MUFU.EX2 R161, R161 ;  /* 0x000000a100a17308 */ /* 0x000e220000000800 */
[----:B-1----:R-:W-:-:S03]  /*1cff0*/  F2FP.F16.F32.PACK_AB R198, R157, R156 ;  /* 0x0000009c9dc6723e */ /* 0x002fc600000000ff */
[----:B------:R-:W1:Y:S04]  /*1d000*/  SHFL.BFLY PT, R4, R181, 0x2, 0x1f ;  /* 0x0c401f00b5047f89 */ /* 0x000e6800000e0000 */
[----:B------:R-:W-:Y:S08]  /*1d010*/  MUFU.EX2 R164, R164 ;  /* 0x000000a400a47308 */ /* 0x000ff00000000800 */
[----:B------:R-:W3:Y:S01]  /*1d020*/  MUFU.EX2 R165, R165 ;  /* 0x000000a500a57308 */ /* 0x000ee20000000800 */
[----:B0-----:R-:W-:-:S07]  /*1d030*/  F2FP.F16.F32.PACK_AB R192, R161, R160 ;  /* 0x000000a0a1c0723e */ /* 0x001fce00000000ff */
[----:B------:R-:W-:Y:S01]  /*1d040*/  MUFU.EX2 R168, R168 ;  /* 0x000000a800a87308 */ /* 0x000fe20000000800 */
[----:B-1----:R-:W-:-:S07]  /*1d050*/  FMNMX.FTZ R181, R181, R4, !PT ;  /* 0x00000004b5b57209 */ /* 0x002fce0007810000 */
[----:B------:R-:W0:Y:S01]  /*1d060*/  MUFU.EX2 R169, R169 ;  /* 0x000000a900a97308 */ /* 0x000e220000000800 */
[----:B------:R-:W1:Y:S01]  /*1d070*/  SHFL.BFLY PT, R4, R181, 0x1, 0x1f ;  /* 0x0c201f00b5047f89 */ /* 0x000e6200000e0000 */
[----:B---3--:R-:W-:-:S06]  /*1d080*/  F2FP.F16.F32.PACK_AB R194, R165, R164 ;  /* 0x000000a4a5c2723e */ /* 0x008fcc00000000ff */
[----:B------:R-:W-:Y:S08]  /*1d090*/  MUFU.EX2 R172, R172 ;  /* 0x000000ac00ac7308 */ /* 0x000ff00000000800 */
[----:B------:R-:W3:Y:S01]  /*1d0a0*/  MUFU.EX2 R173, R173 ;  /* 0x000000ad00ad7308 */ /* 0x000ee20000000800 */
[----:B0-----:R-:W-:-:S07]  /*1d0b0*/  F2FP.F16.F32.PACK_AB R188, R169, R168 ;  /* 0x000000a8a9bc723e */ /* 0x001fce00000000ff */
[----:B------:R-:W-:Y:S01]  /*1d0c0*/  MUFU.EX2 R176, R176 ;  /* 0x000000b000b07308 */ /* 0x000fe20000000800 */
[----:B-1----:R-:W-:Y:S01]  /*1d0d0*/  FMNMX.FTZ R4, R181, R4, !PT ;  /* 0x00000004b5047209 */ /* 0x002fe20007810000 */
[----:B------:R-:W-:-:S03]  /*1d0e0*/  FMUL.FTZ R181, R0, R2 ;  /* 0x0000000200b57220 */ /* 0x000fc60000410000 */
[C---:B------:R-:W-:Y:S01]  /*1d0f0*/  FSETP.NEU.FTZ.AND P2, PT, R4.reuse, -INF , PT ;  /* 0xff8000000400780b */ /* 0x040fe20003f5d000 */
[----:B------:R-:W-:Y:S02]  /*1d100*/  FMUL.FTZ R3, R4, R2 ;  /* 0x0000000204037220 */ /* 0x000fe40000410000 */
[----:B------:R-:W-:Y:S01]  /*1d110*/  MUFU.EX2 R177, R177 ;  /* 0x000000b100b17308 */ /* 0x000fe20000000800 */
[----:B---3--:R-:W-:Y:S02]  /*1d120*/  F2FP.F16.F32.PACK_AB R190, R173, R172 ;  /* 0x000000acadbe723e */ /* 0x008fe400000000ff */
[----:B------:R-:W-:-:S05]  /*1d130*/  FSEL R0, R3, RZ, P2 ;  /* 0x000000ff03007208 */ /* 0x000fca0001000000 */
[----:B------:R-:W0:Y:S01]  /*1d140*/  MUFU.EX2 R3, R181 ;  /* 0x000000b500037308 */ /* 0x000e220000000800 */
        /* <DEDUP_REMOVED lines=16> */
[----:B0-----:R-:W-:Y:S01]  /*1d250*/  FFMA.FTZ R0, R3, R228, R152 ;  /* 0x000000e403007223 */ /* 0x001fe20000010098 */
[----:B------:R-:W-:Y:S01]  /*1d260*/  FSEL R152, R4, RZ, P2 ;  /* 0x000000ff04987208 */ /* 0x000fe20001000000 */
[----:B------:R-:W-:Y:S01]  /*1d270*/  MUFU.EX2 R154, R154 ;  /* 0x0000009a009a7308 */ /* 0x000fe20000000800 */
[----:B--2---:R-:W-:Y:S01]  /*1d280*/  ISETP.GT.AND P2, PT, R204, R232, PT ;  /* 0x000000e8cc00720c */ /* 0x004fe20003f44270 */
[----:B------:R-:W-:Y:S01]  /*1d290*/  FADD.FTZ R0, R153, R0 ;  /* 0x0000000099007221 */ /* 0x000fe20000010000 */
[----:B------:R-:W-:Y:S01]  /*1d2a0*/  F2FP.F16.F32.PACK_AB R184, R177, R176 ;  /* 0x000000b0b1b8723e */ /* 0x000fe200000000ff */
[----:B------:R-:W-:Y:S01]  /*1d2b0*/  FADD.FTZ R152, -R152, R230 ;  /* 0x000000e698987221 */ /* 0x000fe20000010100 */
[----:B------:R-:W-:-:S02]  /*1d2c0*/  VIADD R204, R204, 0xffffffff ;  /* 0xffffffffcccc7836 */ /* 0x000fc40000000000 */
[----:B------:R-:W-:Y:S01]  /*1d2d0*/  FADD.FTZ R0, R156, R0 ;  /* 0x000000009c007221 */ /* 0x000fe20000010000 */
[----:B------:R-:W-:Y:S02]  /*1d2e0*/  IMAD.MOV.U32 R232, RZ, RZ, R22 ;  /* 0x000000ffffe87224 */ /* 0x000fe400078e0016 */
[----:B------:R-:W-:Y:S01]  /*1d2f0*/  FMUL.FTZ R152, R152, R2 ;  /* 0x0000000298987220 */ /* 0x000fe20000410000 */
[----:B------:R-:W0:Y:S01]  /*1d300*/  MUFU.EX2 R155, R155 ;  /* 0x0000009b009b7308 */ /* 0x000e220000000800 */
[----:B------:R-:W-:Y:S01]  /*1d310*/  FADD.FTZ R0, R157, R0 ;  /* 0x000000009d007221 */ /* 0x000fe20000010000 */
[----:B------:R-:W-:-:S03]  /*1d320*/  IMAD.MOV.U32 R230, RZ, RZ, R4 ;  /* 0x000000ffffe67224 */ /* 0x000fc600078e0004 */
[----:B------:R-:W-:-:S03]  /*1d330*/  FADD.FTZ R0, R160, R0 ;  /* 0x00000000a0007221 */ /* 0x000fc60000010000 */
[----:B------:R-:W-:Y:S01]  /*1d340*/  MUFU.EX2 R158, R158 ;  /* 0x0000009e009e7308 */ /* 0x000fe20000000800 */
[----:B------:R-:W-:-:S04]  /*1d350*/  FADD.FTZ R0, R161, R0 ;  /* 0x00000000a1007221 */ /* 0x000fc80000010000 */
[----:B------:R-:W-:-:S03]  /*1d360*/  FADD.FTZ R0, R164, R0 ;  /* 0x00000000a4007221 */ /* 0x000fc60000010000 */
[----:B------:R-:W1:Y:S01]  /*1d370*/  MUFU.EX2 R159, R159 ;  /* 0x0000009f009f7308 */ /* 0x000e620000000800 */
[----:B------:R-:W-:Y:S01]  /*1d380*/  FADD.FTZ R0, R165, R0 ;  /* 0x00000000a5007221 */ /* 0x000fe20000010000 */
[----:B0-----:R-:W-:-:S03]  /*1d390*/  F2FP.F16.F32.PACK_AB R197, R155, R154 ;  /* 0x0000009a9bc5723e */ /* 0x001fc600000000ff */
[----:B------:R-:W-:-:S03]  /*1d3a0*/  FADD.FTZ R153, R168, R0 ;  /* 0x00000000a8997221 */ /* 0x000fc60000010000 */
[----:B------:R0:W2:Y:S01]  /*1d3b0*/  MUFU.EX2 R0, R152 ;  /* 0x0000009800007308 */ /* 0x0000a20000000800 */
[----:B------:R-:W-:-:S04]  /*1d3c0*/  FADD.FTZ R153, R169, R153 ;  /* 0x00000099a9997221 */ /* 0x000fc80000010000 */
[----:B------:R-:W-:-:S03]  /*1d3d0*/  FADD.FTZ R153, R172, R153 ;  /* 0x00000099ac997221 */ /* 0x000fc60000010000 */
[----:B------:R-:W3:Y:S01]  /*1d3e0*/  MUFU.EX2 R162, R162 ;  /* 0x000000a200a27308 */ /* 0x000ee20000000800 */
[----:B------:R-:W-:Y:S01]  /*1d3f0*/  FADD.FTZ R153, R173, R153 ;  /* 0x00000099ad997221 */ /* 0x000fe20000010000 */
[----:B-1----:R-:W-:-:S03]  /*1d400*/  F2FP.F16.F32.PACK_AB R199, R159, R158 ;  /* 0x0000009e9fc7723e */ /* 0x002fc600000000ff */
[----:B0-----:R-:W-:-:S03]  /*1d410*/  FADD.FTZ R152, R176, R153 ;  /* 0x00000099b0987221 */ /* 0x001fc60000010000 */
[----:B------:R-:W0:Y:S01]  /*1d420*/  MUFU.EX2 R163, R163 ;  /* 0x000000a300a37308 */ /* 0x000e220000000800 */
[----:B--2---:R-:W-:Y:S01]  /*1d430*/  FFMA.FTZ R227, R0, R227, R154 ;  /* 0x000000e300e37223 */ /* 0x004fe2000001009a */
[----:B------:R-:W-:-:S03]  /*1d440*/  FADD.FTZ R152, R177, R152 ;  /* 0x00000098b1987221 */ /* 0x000fc60000010000 */
[----:B------:R-:W-:-:S03]  /*1d450*/  FADD.FTZ R227, R155, R227 ;  /* 0x000000e39be37221 */ /* 0x000fc60000010000 */
[----:B------:R-:W1:Y:S01]  /*1d460*/  MUFU.EX2 R166, R166 ;  /* 0x000000a600a67308 */ /* 0x000e620000000800 */
[----:B------:R-:W-:-:S04]  /*1d470*/  FADD.FTZ R227, R158, R227 ;  /* 0x000000e39ee37221 */ /* 0x000fc80000010000 */
[----:B------:R-:W-:-:S03]  /*1d480*/  FADD.FTZ R227, R159, R227 ;  /* 0x000000e39fe37221 */ /* 0x000fc60000010000 */
[----:B------:R-:W2:Y:S01]  /*1d490*/  MUFU.EX2 R167, R167 ;  /* 0x000000a700a77308 */ /* 0x000ea20000000800 */
[----:B---3--:R-:W-:Y:S01]  /*1d4a0*/  FADD.FTZ R227, R162, R227 ;  /* 0x000000e3a2e37221 */ /* 0x008fe20000010000 */
        /* <DEDUP_REMOVED lines=23> */
[----:B0-----:R-:W-:-:S04]  /*1d620*/  FADD.FTZ R152, R180, R152 ;  /* 0x00000098b4987221 */ /* 0x001fc80000010000 */
[C---:B------:R-:W-:Y:S01]  /*1d630*/  FADD.FTZ R228, R186.reuse, R152 ;  /* 0x00000098bae47221 */ /* 0x040fe20000010000 */
[----:B------:R-:W-:Y:S01]  /*1d640*/  F2FP.F16.F32.PACK_AB R186, R186, R180 ;  /* 0x000000b4baba723e */ /* 0x000fe200000000ff */
[----:B-1----:R-:W-:-:S04]  /*1d650*/  FADD.FTZ R227, R182, R227 ;  /* 0x000000e3b6e37221 */ /* 0x002fc80000010000 */
[C---:B--2---:R-:W-:Y:S01]  /*1d660*/  FADD.FTZ R227, R183.reuse, R227 ;  /* 0x000000e3b7e37221 */ /* 0x044fe20000010000 */
[----:B------:R-:W-:Y:S01]  /*1d670*/  F2FP.F16.F32.PACK_AB R187, R183, R182 ;  /* 0x000000b6b7bb723e */ /* 0x000fe200000000ff */
[----:B------:R-:W-:Y:S06]  /*1d680*/  @P2 BRA `(.L_x_1798) ;  /* 0xffffffd400502947 */ /* 0x000fec000383ffff */
.L_x_1779:
[----:B------:R-:W-:Y:S05]  /*1d690*/  BSYNC B0 ;  /* 0x0000000000007941 */ /* 0x000fea0003800000 */
.L_x_1778:
        /* <DEDUP_REMOVED lines=131> */
.L_x_1799:
[----:B------:R-:W-:Y:S01]  /*1ded0*/  IMAD R3, R22, 0x8, R16 ;  /* 0x0000000816037824 */ /* 0x000fe200078e0210 */
[----:B------:R-:W-:-:S04]  /*1dee0*/  SHF.L.U32 R0, R205, 0x1f, RZ ;  /* 0x0000001fcd007819 */ /* 0x000fc800000006ff */
[----:B------:R0:W1:Y:S01]  /*1def0*/  SYNCS.PHASECHK.TRANS64.TRYWAIT P2, [R3+URZ+0x30850], R0 ;  /* 0x03085000030075a7 */ /* 0x000062000804017f */
[----:B------:R-:W-:Y:S05]  /*1df00*/  @!P0 BRA `(.L_x_1800) ;  /* 0x0000000000048947 */ /* 0x000fea0003800000 */
[----:B------:R-:W-:Y:S01]  /*1df10*/  BPT.TRAP 0x1 ;  /* 0x000000040000795c */ /* 0x000fe20000300000 */
.L_x_1800:
[----:B------:R-:W-:Y:S04]  /*1df20*/  BSSY B0, `(.L_x_1801) ;  /* 0x0000004000007945 */ /* 0x000fe80003800000 */
[----:B-1----:R-:W-:Y:S05]  /*1df30*/  @P2 BRA `(.L_x_1802) ;  /* 0x0000000000082947 */ /* 0x002fea0003800000 */
[----:B------:R-:W1:Y:S02]  /*1df40*/  SYNCS.PHASECHK.TRANS64.TRYWAIT P0, [R3+URZ+0x30850], R0 ;  /* 0x03085000030075a7 */ /* 0x000e64000800017f */
[----:B-1----:R-:W-:Y:S05]  /*1df50*/  @!P0 BRA `(.L_x_1803) ;  /* 0x0000010c002c8947 */ /* 0x002fea0003800000 */
.L_x_1802:
[----:B------:R-:W-:Y:S05]  /*1df60*/  BSYNC B0 ;  /* 0x0000000000007941 */ /* 0x000fea0003800000 */
.L_x_1801:
[----:B------:R-:W-:Y:S01]  /*1df70*/  VIADD R16, R16, 0x400 ;  /* 0x0000040010107836 */ /* 0x000fe20000000000 */
[----:B------:R-:W2:Y:S01]  /*1df80*/  LDL.LU R10, [R1+0x54] ;  /* 0x00005400010a7983 */ /* 0x000ea20000300800 */
[----:B------:R-:W-:Y:S01]  /*1df90*/  IMAD.MOV.U32 R7, RZ, RZ, 0x40000040 ;  /* 0x40000040ff077424 */ /* 0x000fe200078e00ff */
[----:B------:R-:W-:Y:S01]  /*1dfa0*/  WARPGROUP.ARRIVE ;  /* 0x00000000000079c5 */ /* 0x000fe20000000000 */
[----:B------:R-:W-:Y:S01]  /*1dfb0*/  IMAD.MOV.U32 R9, RZ, RZ, 0x40000040 ;  /* 0x40000040ff097424 */ /* 0x000fe200078e00ff */
[----:B------:R-:W-:Y:S01]  /*1dfc0*/  SHF.R.U32.HI R16, RZ, 0x4, R16 ;  /* 0x00000004ff107819 */ /* 0x000fe20000011610 */
[----:B01----:R-:W-:Y:S01]  /*1dfd0*/  SHFL.BFLY PT, R0, R227, 0x2, 0x1f ;  /* 0x0c401f00e3007f89 */ /* 0x003fe200000e0000 */
[----:B------:R-:W-:Y:S01]  /*1dfe0*/  R2UR UR7, R7 ;  /* 0x00000000070772ca */ /* 0x000fe200000e0000 */
[----:B------:R-:W-:Y:S01]  /*1dff0*/  IMAD.MOV.U32 R7, RZ, RZ, 0x40000040 ;  /* 0x40000040ff077424 */ /* 0x000fe200078e00ff */
[----:B------:R-:W-:Y:S01]  /*1e000*/  LOP3.LUT R16, R16, 0x3fff, RZ, 0xc0, !PT ;  /* 0x00003fff10107812 */ /* 0x000fe200078ec0ff */
[----:B------:R-:W-:-:S02]  /*1e010*/  IMAD.MOV.U32 R152, RZ, RZ, -0x800000 ;  /* 0xff800000ff987424 */ /* 0x000fc400078e00ff */
[----:B------:R-:W-:Y:S01]  /*1e020*/  @!P1 VIADD R3, R3, 0x30860 ;  /* 0x0003086003039836 */ /* 0x000fe20000000000 */
[----:B------:R-:W-:Y:S01]  /*1e030*/  LOP3.LUT R16, R16, 0x2000000, RZ, 0xfc, !PT ;  /* 0x0200000010107812 */ /* 0x000fe200078efcff */
[----:B------:R-:W-:-:S03]  /*1e040*/  IMAD.MOV.U32 R153, RZ, RZ, -0x800000 ;  /* 0xff800000ff997424 */ /* 0x000fc600078e00ff */
[----:B------:R-:W-:Y:S01]  /*1e050*/  @!P1 PRMT R3, RZ, 0x654, R3 ;  /* 0x00000654ff039816 */ /* 0x000fe20000000003 */
[C---:B------:R-:W-:Y:S02]  /*1e060*/  IMAD R6, R22.reuse, 0x800, R16 ;  /* 0x0000080016067824 */ /* 0x040fe400078e0210 */
[----:B------:R-:W-:Y:S02]  /*1e070*/  VIADD R22, R22, 0x1 ;  /* 0x0000000116167836 */ /* 0x000fe40000000000 */
[C---:B------:R-:W-:Y:S01]  /*1e080*/  VIADD R8, R6.reuse, 0x80 ;  /* 0x0000008006087836 */ /* 0x040fe20000000000 */
[----:B------:R-:W-:Y:S02]  /*1e090*/  R2UR UR6, R6 ;  /* 0x00000000060672ca */ /* 0x000fe400000e0000 */
[----:B------:R-:W-:-:S04]  /*1e0a0*/  ISETP.NE.AND P2, PT, R22, 0x2, PT ;  /* 0x000000021600780c */ /* 0x000fc80003f45270 */
[----:B------:R-:W-:-:S07]  /*1e0b0*/  SEL R22, R22, RZ, P2 ;  /* 0x000000ff16167207 */ /* 0x000fce0001000000 */
[----:B------:R-:W-:Y:S01]  /*1e0c0*/  HGMMA.64x256x16.F32 R24, R196, gdesc[UR4].tnspB, R24, gsb0 ;  /* 0x43e00004c4187df0 */ /* 0x000fe20008000818 */
[----:B------:R-:W-:Y:S02]  /*1e0d0*/  R2UR UR6, R8 ;  /* 0x00000000080672ca */ /* 0x000fe400000e0000 */
[----:B------:R-:W-:Y:S01]  /*1e0e0*/  R2UR UR7, R9 ;  /* 0x00000000090772ca */ /* 0x000fe200000e0000 */
[----:B------:R-:W-:Y:S01]  /*1e0f0*/  IMAD.MOV.U32 R9, RZ, RZ, 0x40000040 ;  /* 0x40000040ff097424 */ /* 0x000fe200078e00ff */
[C---:B------:R-:W-:Y:S01]  /*1e100*/  IADD3 R8, R6.reuse, 0x100, RZ ;  /* 0x0000010006087810 */ /* 0x040fe20007ffe0ff */
[----:B------:R-:W-:Y:S02]  /*1e110*/  VIADD R6, R6, 0x180 ;  /* 0x0000018006067836 */ /* 0x000fe40000000000 */
[----:B--2---:R-:W-:Y:S01]  /*1e120*/  VIADD R10, R10, 0x1 ;  /* 0x000000010a0a7836 */ /* 0x004fe20000000000 */
[----:B------:R-:W-:Y:S02]  /*1e130*/  WARPGROUP.DEPBAR.LE gsb0, 0x0 ;  /* 0x00008000000079c5 */ /* 0x000fe40000010000 */
[----:B------:R-:W-:-:S02]  /*1e140*/  WARPGROUP.ARRIVE ;  /* 0x00000000000079c5 */ /* 0x000fc40000000000 */
[----:B------:R-:W-:-:S15]  /*1e150*/  STL [R1+0x54], R10 ;  /* 0x0000540a01007387 */ /* 0x000fde0000100800 */
        /* <DEDUP_REMOVED lines=9> */
[----:B------:R-:W0:Y:S02]  /*1e1f0*/  SHFL.BFLY PT, R6, R228, 0x2, 0x1f ;  /* 0x0c401f00e4067f89 */ /* 0x000e2400000e0000 */
[----:B0-----:R-:W-:Y:S01]  /*1e200*/  FADD.FTZ R228, R6, R228 ;  /* 0x000000e406e47221 */ /* 0x001fe20000010000 */
[----:B------:R-:W-:-:S04]  /*1e210*/  FADD.FTZ R6, R0, R227 ;  /* 0x000000e300067221 */ /* 0x000fc80000010000 */
[----:B------:R-:W0:Y:S04]  /*1e220*/  SHFL.BFLY PT, R0, R228, 0x1, 0x1f ;  /* 0x0c201f00e4007f89 */ /* 0x000e2800000e0000 */
[----:B------:R-:W1:Y:S01]  /*1e230*/  SHFL.BFLY PT, R7, R6, 0x1, 0x1f ;  /* 0x0c201f0006077f89 */ /* 0x000e6200000e0000 */
[----:B0-----:R-:W-:Y:S01]  /*1e240*/  FADD.FTZ R0, R228, R0 ;  /* 0x00000000e4007221 */ /* 0x001fe20000010000 */
[----:B-1----:R-:W-:-:S04]  /*1e250*/  FADD.FTZ R6, R6, R7 ;  /* 0x0000000706067221 */ /* 0x002fc80000010000 */
[----:B------:R-:W-:Y:S02]  /*1e260*/  FSETP.NE.FTZ.AND P0, PT, R0, RZ, PT ;  /* 0x000000ff0000720b */ /* 0x000fe40003f15000 */
[----:B------:R-:W-:-:S11]  /*1e270*/  FSETP.NE.FTZ.AND P3, PT, R6, RZ, PT ;  /* 0x000000ff0600720b */ /* 0x000fd60003f75000 */
[C---:B------:R-:W-:Y:S01]  /*1e280*/  @P0 FMUL.FTZ R9, R2.reuse, 0.69314718246459960938 ;  /* 0x3f31721802090820 */ /* 0x040fe20000410000 */
[----:B------:R-:W0:Y:S01]  /*1e290*/  @P0 MUFU.LG2 R8, R0 ;  /* 0x0000000000080308 */ /* 0x000e220000000c00 */
[----:B------:R-:W-:-:S07]  /*1e2a0*/  @P3 FMUL.FTZ R2, R2, 0.69314718246459960938 ;  /* 0x3f31721802023820 */ /* 0x000fce0000410000 */
[----:B------:R-:W1:Y:S01]  /*1e2b0*/  @P3 MUFU.LG2 R7, R6 ;  /* 0x0000000600073308 */ /* 0x000e620000000c00 */
[----:B0-----:R-:W-:-:S04]  /*1e2c0*/  @P0 FMUL.FTZ R8, R8, 0.69314718246459960938 ;  /* 0x3f31721808080820 */ /* 0x001fc80000410000 */
[----:B------:R-:W-:Y:S01]  /*1e2d0*/  @P0 FFMA.FTZ R153, R9, R5, R8 ;  /* 0x0000000509990223 */ /* 0x000fe20000010008 */
[----:B-1----:R-:W-:-:S04]  /*1e2e0*/  @P3 FMUL.FTZ R7, R7, 0.69314718246459960938 ;  /* 0x3f31721807073820 */ /* 0x002fc80000410000 */
[----:B------:R-:W-:Y:S01]  /*1e2f0*/  @P3 FFMA.FTZ R152, R2, R4, R7 ;  /* 0x0000000402983223 */ /* 0x000fe20000010007 */
[----:B------:R-:W-:Y:S01]  /*1e300*/  IMAD.MOV.U32 R4, RZ, RZ, RZ ;  /* 0x000000ffff047224 */ /* 0x000fe200078e00ff */
[----:B------:R-:W-:-:S04]  /*1e310*/  SEL R2, RZ, 0x1, P2 ;  /* 0x00000001ff027807 */ /* 0x000fc80001000000 */
[----:B------:R-:W-:Y:S01]  /*1e320*/  LOP3.LUT R205, R205, R2, RZ, 0x3c, !PT ;  /* 0x00000002cdcd7212 */ /* 0x000fe200078e3cff */
[----:B------:R0:W1:Y:S01]  /*1e330*/  @P0 MUFU.RCP R4, R0 ;  /* 0x0000000000040308 */ /* 0x0000620000001000 */
[----:B------:R-:W-:Y:S02]  /*1e340*/  PLOP3.LUT P0, PT, PT, PT, PT, 0x8, 0x0 ;  /* 0x000000000000781c */ /* 0x000fe40003f0e170 */
[----:B0-----:R-:W-:-:S06]  /*1e350*/  MOV R0, RZ ;  /* 0x000000ff00007202 */ /* 0x001fcc0000000f00 */
[----:B------:R-:W0:Y:S01]  /*1e360*/  @P3 MUFU.RCP R0, R6 ;  /* 0x0000000600003308 */ /* 0x000e220000001000 */
[----:B------:R-:W-:Y:S02]  /*1e370*/  WARPGROUP.DEPBAR.LE gsb0, 0x0 ;  /* 0x00008000000079c5 */ /* 0x000fe40000010000 */
[----:B------:R-:W-:-:S06]  /*1e380*/  WARPGROUP.ARRIVE ;  /* 0x00000000000079c5 */ /* 0x000fcc0000000000 */
        /* <DEDUP_REMOVED lines=131> */
.L_x_1637:
[----:B------:R-:W0:Y:S08]  /*1ebc0*/  S2UR UR5, SR_CgaCtaId ;  /* 0x00000000000579c3 */ /* 0x000e300000008800 */
[----:B------:R-:W-:Y:S06]  /*1ebd0*/  BAR.SYNC.DEFER_BLOCKING 0x5, 0x180 ;  /* 0x0146000000007b1d */ /* 0x000fec0000010000 */
[----:B------:R-:W-:Y:S01]  /*1ebe0*/  UMOV UR4, 0x400 ;  /* 0x0000040000047882 */ /* 0x000fe20000000000 */
[----:B------:R-:W-:Y:S01]  /*1ebf0*/  BSSY B0, `(.L_x_1804) ;  /* 0x00004a2000007945 */ /* 0x000fe20003800000 */
[----:B0-----:R-:W-:-:S06]  /*1ec00*/  ULEA UR4, UR5, UR4, 0x18 ;  /* 0x0000000405047291 */ /* 0x001fcc000f8ec03f */
[----:B------:R-:W-:-:S05]  /*1ec10*/  IMAD.U32 R16, RZ, RZ, UR4 ;  /* 0x00000004ff107e24 */ /* 0x000fca000f8e00ff */
[----:B------:R0:W1:Y:S01]  /*1ec20*/  LDS.128 R24, [R16+0x308d0] ;  /* 0x0308d00010187984 */ /* 0x0000620000000c00 */
[----:B------:R-:W-:Y:S06]  /*1ec30*/  BAR.ARV 0x4, 0x180 ;  /* 0x0106000000007b1d */ /* 0x000fec0000002000 */
[----:B------:R-:W-:Y:S05]  /*1ec40*/  @P0 BRA `(.L_x_1805) ;  /* 0x0000003800b40947 */ /* 0x000fea0003800000 */
[----:B------:R-:W2:Y:S01]  /*1ec50*/  LDL R8, [R1+0xa0] ;  /* 0x0000a00001087983 */ /* 0x000ea20000100800 */
[----:B------:R-:W3:Y:S01]  /*1ec60*/  S2R R0, SR_SWINHI ;  /* 0x0000000000007919 */ /* 0x000ee20000002f00 */
[----:B------:R-:W-:Y:S01]  /*1ec70*/  F2FP.F16.F32.PACK_AB R10, R29, R28 ;  /* 0x0000001c1d0a723e */ /* 0x000fe200000000ff */
[----:B------:R-:W-:Y:S01]  /*1ec80*/  ULDC.64 UR4, c[0x0][0xc08] ;  /* 0x0003020000047ab9 */ /* 0x000fe20000000a00 */
[----:B------:R-:W-:Y:S01]  /*1ec90*/  F2FP.F16.F32.PACK_AB R11, R31, R30 ;  /* 0x0000001e1f0b723e */ /* 0x000fe200000000ff */
[----:B------:R-:W4:Y:S01]  /*1eca0*/  LDL.LU R155, [R1+0x4c] ;  /* 0x00004c00019b7983 */ /* 0x000f220000300800 */
[----:B------:R-:W-:Y:S01]  /*1ecb0*/  F2FP.F16.F32.PACK_AB R12, R33, R32 ;  /* 0x00000020210c723e */ /* 0x000fe200000000ff */
[----:B------:R-:W-:Y:S01]  /*1ecc0*/  ULDC.64 UR6, c[0x0][0xc00] ;  /* 0x0003000000067ab9 */ /* 0x000fe20000000a00 */
[----:B------:R-:W-:Y:S01]  /*1ecd0*/  F2FP.F16.F32.PACK_AB R13, R35, R34 ;  /* 0x00000022230d723e */ /* 0x000fe200000000ff */
[----:B------:R-:W4:Y:S01]  /*1ece0*/  LDL R154, [R1+0x50] ;  /* 0x00005000019a7983 */ /* 0x000f220000100800 */
[----:B------:R-:W-:-:S02]  /*1ecf0*/  MOV R6, R16 ;  /* 0x0000001000067202 */ /* 0x000fc40000000f00 */
[----:B---3--:R-:W-:Y:S02]  /*1ed00*/  MOV R7, R0 ;  /* 0x0000000000077202 */ /* 0x008fe40000000f00 */
[----:B------:R-:W-:Y:S02]  /*1ed10*/  F2FP.F16.F32.PACK_AB R14, R37, R36 ;  /* 0x00000024250e723e */ /* 0x000fe400000000ff */
[----:B------:R-:W-:Y:S01]  /*1ed20*/  F2FP.F16.F32.PACK_AB R15, R39, R38 ;  /* 0x00000026270f723e */ /* 0x000fe200000000ff */
[----:B------:R-:W-:Y:S01]  /*1ed30*/  BAR.SYNC.DEFER_BLOCKING 0x1, 0x100 ;  /* 0x0044000000007b1d */ /* 0x000fe20000010000 */
[----:B--2--5:R-:W-:-:S03]  /*1ed40*/  IMAD.WIDE R100, R8, 0x2, R6 ;  /* 0x0000000208647825 */ /* 0x024fc600078e0206 */
[----:B------:R-:W-:Y:S01]  /*1ed50*/  LOP3.LUT R0, R100, 0x380, RZ, 0xc0, !PT ;  /* 0x0000038064007812 */ /* 0x000fe200078ec0ff */
[----:B------:R-:W-:-:S03]  /*1ed60*/  IMAD.MOV.U32 R9, RZ, RZ, R101 ;  /* 0x000000ffff097224 */ /* 0x000fc600078e0065 */
[----:B------:R-:W-:-:S04]  /*1ed70*/  SHF.R.U64 R0, R0, 0x3, RZ ;  /* 0x0000000300007819 */ /* 0x000fc800000012ff */
[----:B------:R-:W-:-:S04]  /*1ed80*/  LOP3.LUT R8, R0, R100, RZ, 0x3c, !PT ;  /* 0x0000006400087212 */ /* 0x000fc800078e3cff */
[----:B------:R-:W-:Y:S02]  /*1ed90*/  MOV R0, R8 ;  /* 0x0000000800007202 */ /* 0x000fe40000000f00 */
[----:B------:R-:W-:Y:S02]  /*1eda0*/  F2FP.F16.F32.PACK_AB R8, R21, R20 ;  /* 0x000000141508723e */ /* 0x000fe400000000ff */
[----:B------:R-:W-:-:S05]  /*1edb0*/  F2FP.F16.F32.PACK_AB R9, R5, R4 ;  /* 0x000000040509723e */ /* 0x000fca00000000ff */
[----:B------:R2:W-:Y:S02]  /*1edc0*/  STSM.16.M88.4 [R0], R8 ;  /* 0x0000000800007844 */ /* 0x0005e40000000200 */
[----:B--2---:R-:W-:-:S04]  /*1edd0*/  IADD3 R8, P0, R100, 0x20, RZ ;  /* 0x0000002064087810 */ /* 0x004fc80007f1e0ff */
[----:B------:R-:W-:Y:S01]  /*1ede0*/  LOP3.LUT R0, R8, 0x380, RZ, 0xc0, !PT ;  /* 0x0000038008007812 */ /* 0x000fe200078ec0ff */
[----:B------:R-:W-:-:S03]  /*1edf0*/  IMAD.X R9, RZ, RZ, R101, P0 ;  /* 0x000000ffff097224 */ /* 0x000fc600000e0665 */
[----:B------:R-:W-:-:S04]  /*1ee00*/  SHF.R.U64 R0, R0, 0x3, RZ ;  /* 0x0000000300007819 */ /* 0x000fc800000012ff */
[----:B------:R-:W-:-:S04]  /*1ee10*/  LOP3.LUT R8, R0, R8, RZ, 0x3c, !PT ;  /* 0x0000000800087212 */ /* 0x000fc800078e3cff */
[----:B------:R-:W-:-:S05]  /*1ee20*/  MOV R8, R8 ;  /* 0x0000000800087202 */ /* 0x000fca0000000f00 */
[----:B------:R2:W-:Y:S02]  /*1ee30*/  STSM.16.M88.4 [R8], R12 ;  /* 0x0000000c08007844 */ /* 0x0005e40000000200 */
[----:B--2---:R-:W-:-:S04]  /*1ee40*/  IADD3 R8, P0, R100, 0x40, RZ ;  /* 0x0000004064087810 */ /* 0x004fc80007f1e0ff */
[----:B------:R-:W-:Y:S01]  /*1ee50*/  LOP3.LUT R0, R8, 0x380, RZ, 0xc0, !PT ;  /* 0x0000038008007812 */ /* 0x000fe200078ec0ff */
[----:B------:R-:W-:-:S03]  /*1ee60*/  IMAD.X R9, RZ, RZ, R101, P0 ;  /* 0x000000ffff097224 */ /* 0x000fc600000e0665 */
[----:B------:R-:W-:-:S04]  /*1ee70*/  SHF.R.U64 R0, R0, 0x3, RZ ;  /* 0x0000000300007819 */ /* 0x000fc800000012ff */
[----:B------:R-:W-:Y:S02]  /*1ee80*/  LOP3.LUT R8, R0, R8, RZ, 0x3c, !PT ;  /* 0x0000000800087212 */ /* 0x000fe400078e3cff */
[----:B------:R-:W-:Y:S02]  /*1ee90*/  F2FP.F16.F32.PACK_AB R10, R45, R44 ;  /* 0x0000002c2d0a723e */ /* 0x000fe400000000ff */
[----:B------:R-:W-:Y:S02]  /*1eea0*/  MOV R0, R8 ;  /* 0x0000000800007202 */ /* 0x000fe40000000f00 */
[----:B------:R-:W-:Y:S02]  /*1eeb0*/  F2FP.F16.F32.PACK_AB R8, R41, R40 ;  /* 0x000000282908723e */ /* 0x000fe400000000ff */
[----:B------:R-:W-:Y:S02]  /*1eec0*/  F2FP.F16.F32.PACK_AB R9, R43, R42 ;  /* 0x0000002a2b09723e */ /* 0x000fe400000000ff */
[----:B------:R-:W-:-:S05]  /*1eed0*/  F2FP.F16.F32.PACK_AB R11, R47, R46 ;  /* 0x0000002e2f0b723e */ /* 0x000fca00000000ff */
        /* <DEDUP_REMOVED lines=13> */
[----:B------:R-:W-:-:S04]  /*1efb0*/  LOP3.LUT R0, R8, 0x380, RZ, 0xc0, !PT ;  /* 0x0000038008007812 */ /* 0x000fc800078ec0ff */
[----:B------:R-:W-:Y:S02]  /*1efc0*/  SHF.R.U64 R0, R0, 0x3, RZ ;  /* 0x0000000300007819 */ /* 0x000fe400000012ff */
[----:B------:R-:W-:Y:S02]  /*1efd0*/  IADD3.X R9, RZ, R101, RZ, P0, !PT ;  /* 0x00000065ff097210 */ /* 0x000fe400007fe4ff */
[----:B------:R-:W-:Y:S02]  /*1efe0*/  LOP3.LUT R8, R0, R8, RZ, 0x3c, !PT ;  /* 0x0000000800087212 */ /* 0x000fe400078e3cff */
[----:B------:R-:W-:Y:S02]  /*1eff0*/  F2FP.F16.F32.PACK_AB R10, R61, R60 ;  /* 0x0000003c3d0a723e */ /* 0x000fe400000000ff */
[----:B------:R-:W-:Y:S02]  /*1f000*/  MOV R0, R8 ;  /* 0x0000000800007202 */ /* 0x000fe40000000f00 */
[----:B------:R-:W-:-:S02]  /*1f010*/  F2FP.F16.F32.PACK_AB R8, R57, R56 ;  /* 0x000000383908723e */ /* 0x000fc400000000ff */
        /* <DEDUP_REMOVED lines=113> */
[----:B--2---:R-:W-:Y:S01]  /*1f730*/  IADD3 R0, P0, R100, 0xc060, RZ ;  /* 0x0000c06064007810 */ /* 0x004fe20007f1e0ff */
[----:B------:R-:W-:Y:S01]  /*1f740*/  ULDC.64 UR8, c[0x0][0x208] ;  /* 0x0000820000087ab9 */ /* 0x000fe20000000a00 */
[----:B------:R-:W-:Y:S01]  /*1f750*/  F2FP.F16.F32.PACK_AB R12, R145, R144 ;  /* 0x00000090910c723e */ /* 0x000fe200000000ff */
[----:B------:R-:W2:Y:S02]  /*1f760*/  LDC.64 R10, c[0x0][0xc00] ;  /* 0x00030000ff0a7b82 */ /* 0x000ea40000000a00 */
[----:B------:R-:W-:Y:S01]  /*1f770*/  IMAD.X R101, RZ, RZ, R101, P0 ;  /* 0x000000ffff657224 */ /* 0x000fe200000e0665 */
[----:B------:R-:W-:Y:S02]  /*1f780*/  ISETP.NE.U32.AND P0, PT, RZ, UR4, PT ;  /* 0x00000004ff007c0c */ /* 0x000fe4000bf05070 */
[----:B------:R-:W-:-:S02]  /*1f790*/  LOP3.LUT R8, R0, 0x380, RZ, 0xc0, !PT ;  /* 0x0000038000087812 */ /* 0x000fc400078ec0ff */
[----:B------:R-:W-:Y:S02]  /*1f7a0*/  ISETP.NE.AND.EX P0, PT, RZ, UR5, PT, P0 ;  /* 0x00000005ff007c0c */ /* 0x000fe4000bf05300 */
[----:B------:R-:W-:-:S04]  /*1f7b0*/  SHF.R.U64 R8, R8, 0x3, RZ ;  /* 0x0000000308087819 */ /* 0x000fc800000012ff */
[----:B------:R-:W-:Y:S02]  /*1f7c0*/  LOP3.LUT R100, R8, R0, RZ, 0x3c, !PT ;  /* 0x0000000008647212 */ /* 0x000fe400078e3cff */
[----:B------:R-:W-:Y:S02]  /*1f7d0*/  F2FP.F16.F32.PACK_AB R13, R147, R146 ;  /* 0x00000092930d723e */ /* 0x000fe400000000ff */
[----:B------:R-:W-:Y:S02]  /*1f7e0*/  MOV R100, R100 ;  /* 0x0000006400647202 */ /* 0x000fe40000000f00 */
[----:B------:R-:W-:Y:S01]  /*1f7f0*/  F2FP.F16.F32.PACK_AB R14, R149, R148 ;  /* 0x00000094950e723e */ /* 0x000fe200000000ff */
[----:B------:R-:W3:Y:S01]  /*1f800*/  @P0 LDC.64 R8, c[0x0][0xc08] ;  /* 0x00030200ff080b82 */ /* 0x000ee20000000a00 */
[----:B------:R-:W-:-:S05]  /*1f810*/  F2FP.F16.F32.PACK_AB R15, R151, R150 ;  /* 0x00000096970f723e */ /* 0x000fca00000000ff */
[----:B------:R0:W-:Y:S01]  /*1f820*/  STSM.16.M88.4 [R100], R12 ;  /* 0x0000000c64007844 */ /* 0x0001e20000000200 */
[----:B------:R-:W-:Y:S02]  /*1f830*/  ULDC UR4, c[0x0][0xa88] ;  /* 0x0002a20000047ab9 */ /* 0x000fe40000000800 */
[----:B-1----:R-:W-:Y:S01]  /*1f840*/  IMAD.U32 R24, RZ, RZ, UR4 ;  /* 0x00000004ff187e24 */ /* 0x002fe2000f8e00ff */
[----:B------:R-:W-:Y:S01]  /*1f850*/  BAR.SYNC.DEFER_BLOCKING 0x1, 0x100 ;  /* 0x0044000000007b1d */ /* 0x000fe20000010000 */
[----:B----4-:R-:W-:-:S05]  /*1f860*/  ISETP.NE.AND P2, PT, R155, RZ, PT ;  /* 0x000000ff9b00720c */ /* 0x010fca0003f45270 */
[----:B------:R-:W-:Y:S01]  /*1f870*/  ULDC UR4, c[0x0][0xad4] ;  /* 0x0002b50000047ab9 */ /* 0x000fe20000000800 */
[----:B---3--:R-:W-:-:S04]  /*1f880*/  @P0 IMAD.WIDE R8, R154, 0x4, R8 ;  /* 0x000000049a080825 */ /* 0x008fc800078e0208 */
[----:B0-----:R-:W-:Y:S01]  /*1f890*/  IMAD.MOV.U32 R100, RZ, RZ, 0x9b8 ;  /* 0x000009b8ff647424 */ /* 0x001fe200078e00ff */
[----:B------:R0:W5:Y:S02]  /*1f8a0*/  @P0 LDG.E R24, desc[UR8][R8.64] ;  /* 0x0000000808180981 */ /* 0x000164000c1e1900 */
[----:B0-----:R-:W-:-:S04]  /*1f8b0*/  SEL R8, R155, UR4, P2 ;  /* 0x000000049b087c07 */ /* 0x001fc80009000000 */
[----:B------:R-:W-:-:S04]  /*1f8c0*/  ISETP.GT.AND P2, PT, R8, 0x1, PT ;  /* 0x000000010800780c */ /* 0x000fc80003f44270 */
[----:B------:R-:W-:-:S04]  /*1f8d0*/  SEL R100, R100, 0x978, P2 ;  /* 0x0000097864647807 */ /* 0x000fc80001000000 */
[----:B------:R0:W1:Y:S08]  /*1f8e0*/  LDC.64 R12, c[0x0][R100+0x220] ;  /* 0x00008800640c7b82 */ /* 0x0000700000000a00 */
[----:B------:R0:W3:Y:S01]  /*1f8f0*/  LDC.64 R8, c[0x0][R100+0x218] ;  /* 0x0000860064087b82 */ /* 0x0000e20000000a00 */
[----:B------:R-:W-:-:S04]  /*1f900*/  ISETP.NE.U32.AND P1, PT, RZ, UR6, PT ;  /* 0x00000006ff007c0c */ /* 0x000fc8000bf25070 */
[----:B------:R-:W-:Y:S01]  /*1f910*/  ISETP.NE.AND.EX P1, PT, RZ, UR7, PT, P1 ;  /* 0x00000007ff007c0c */ /* 0x000fe2000bf25310 */
[----:B------:R-:W-:Y:S02]  /*1f920*/  IMAD.MOV.U32 R0, RZ, RZ, RZ ;  /* 0x000000ffff007224 */ /* 0x000fe400078e00ff */
[----:B--2---:R-:W-:-:S10]  /*1f930*/  IMAD.WIDE R10, R154, 0x4, R10 ;  /* 0x000000049a0a7825 */ /* 0x004fd400078e020a */
[----:B------:R0:W5:Y:S01]  /*1f940*/  @P1 LDG.E R0, desc[UR8][R10.64] ;  /* 0x000000080a001981 */ /* 0x000162000c1e1900 */
[----:B------:R-:W-:Y:S05]  /*1f950*/  @P0 BRA `(.L_x_1806) ;  /* 0x0000000000140947 */ /* 0x000fea0003800000 */
[----:B------:R-:W-:Y:S05]  /*1f960*/  @!P1 BRA `(.L_x_1806) ;  /* 0x0000000000109947 */ /* 0x000fea0003800000 */
[----:B------:R-:W-:Y:S02]  /*1f970*/  ULDC.64 UR4, c[0x0][0x208] ;  /* 0x0000820000047ab9 */ /* 0x000fe40000000a00 */
[----:B-----5:R-:W2:Y:S04]  /*1f980*/  LDG.E R24, desc[UR4][R10.64] ;  /* 0x000000040a187981 */ /* 0x020ea8000c1e1900 */
[----:B0-----:R-:W2:Y:S02]  /*1f990*/  LDG.E R10, desc[UR4][R10.64+0x4] ;  /* 0x000004040a0a7981 */ /* 0x001ea4000c1e1900 */
[----:B--2---:R-:W-:-:S07]  /*1f9a0*/  IMAD.IADD R24, R10, 0x1, -R24 ;  /* 0x000000010a187824 */ /* 0x004fce00078e0a18 */
.L_x_1806:
[----:B------:R-:W3:Y:S01]  /*1f9b0*/  LDL R158, [R1+0x40] ;  /* 0x00004000019e7983 */ /* 0x000ee20000100800 */
[----:B------:R-:W2:Y:S03]  /*1f9c0*/  LDC R156, c[0x0][0xbe8] ;  /* 0x0002fa00ff9c7b82 */ /* 0x000ea60000000800 */
[----:B------:R-:W4:Y:S04]  /*1f9d0*/  LDL R157, [R1+0x68] ;  /* 0x00006800019d7983 */ /* 0x000f280000100800 */
[----:B------:R-:W4:Y:S04]  /*1f9e0*/  LDL R155, [R1+0x34] ;  /* 0x00003400019b7983 */ /* 0x000f280000100800 */
[----:B------:R-:W4:Y:S04]  /*1f9f0*/  LDL R159, [R1+0x14] ;  /* 0x00001400019f7983 */ /* 0x000f280000100800 */
[----:B------:R-:W4:Y:S04]  /*1fa00*/  LDL R161, [R1+0x9c] ;  /* 0x00009c0001a17983 */ /* 0x000f280000100800 */
[----:B------:R-:W4:Y:S01]  /*1fa10*/  LDL R160, [R1+0x7c] ;  /* 0x00007c0001a07983 */ /* 0x000f220000100800 */
[----:B------:R-:W4:Y:S01]  /*1fa20*/  LDC.64 R14, c[0x0][R100+0x228] ;  /* 0x00008a00640e7b82 */ /* 0x000f220000000a00 */
[----:B------:R-:W-:-:S04]  /*1fa30*/  ISETP.NE.U32.AND P0, PT, RZ, UR6, PT ;  /* 0x00000006ff007c0c */ /* 0x000fc8000bf05070 */
[----:B------:R-:W-:Y:S02]  /*1fa40*/  ISETP.NE.AND.EX P0, PT, RZ, UR7, PT, P0 ;  /* 0x00000007ff007c0c */ /* 0x000fe4000bf05300 */
[----:B0-----:R-:W-:Y:S02]  /*1fa50*/  SHF.R.S32.HI R11, RZ, 0x1f, R154 ;  /* 0x0000001fff0b7819 */ /* 0x001fe4000001149a */
[----:B------:R-:W-:Y:S02]  /*1fa60*/  SEL R10, R154, RZ, !P0 ;  /* 0x000000ff9a0a7207 */ /* 0x000fe40004000000 */
[----:B--2---:R-:W-:Y:S02]  /*1fa70*/  ISETP.NE.AND P1, PT, R156, 0x1, PT ;  /* 0x000000019c00780c */ /* 0x004fe40003f25270 */
[----:B------:R-:W-:Y:S01]  /*1fa80*/  SEL R11, R11, RZ, !P0 ;  /* 0x000000ff0b0b7207 */ /* 0x000fe20004000000 */
[----:B-1----:R-:W-:-:S04]  /*1fa90*/  IMAD R13, R13, R10, RZ ;  /* 0x0000000a0d0d7224 */ /* 0x002fc800078e02ff */
[C---:B------:R-:W-:Y:S02]  /*1faa0*/  IMAD R11, R12.reuse, R11, R13 ;  /* 0x0000000b0c0b7224 */ /* 0x040fe400078e020d */
[----:B------:R-:W-:-:S05]  /*1fab0*/  IMAD.WIDE.U32 R12, R12, R10, RZ ;  /* 0x0000000a0c0c7225 */ /* 0x000fca00078e00ff */
[----:B------:R-:W-:Y:S02]  /*1fac0*/  IADD3 R11, R13, R11, RZ ;  /* 0x0000000b0d0b7210 */ /* 0x000fe40007ffe0ff */
[----:B------:R-:W0:Y:S01]  /*1fad0*/  @P1 LDC R13, c[0x0][0xbec] ;  /* 0x0002fb00ff0d1b82 */ /* 0x000e220000000800 */
[----:B------:R-:W-:Y:S01]  /*1fae0*/  ULDC.64 UR4, c[0x0][0x208] ;  /* 0x0000820000047ab9 */ /* 0x000fe20000000a00 */
[-C--:B---3--:R-:W-:Y:S02]  /*1faf0*/  IMAD R101, R9, R158.reuse, RZ ;  /* 0x0000009e09657224 */ /* 0x088fe400078e02ff */
[----:B------:R-:W-:-:S03]  /*1fb00*/  IMAD.WIDE.U32 R8, R8, R158, RZ ;  /* 0x0000009e08087225 */ /* 0x000fc600078e00ff */
[----:B-----5:R-:W-:Y:S02]  /*1fb10*/  IADD3 R8, P0, P3, R12, R8, R0 ;  /* 0x000000080c087210 */ /* 0x020fe40007b1e000 */
[----:B------:R-:W1:Y:S01]  /*1fb20*/  @P1 LDC R12, c[0x0][0xbf0] ;  /* 0x0002fc00ff0c1b82 */ /* 0x000e620000000800 */
[----:B------:R-:W-:Y:S01]  /*1fb30*/  IMAD.IADD R154, R9, 0x1, R101 ;  /* 0x00000001099a7824 */ /* 0x000fe200078e0265 */
[----:B----4-:R-:W-:-:S05]  /*1fb40*/  SEL R9, R157, RZ, P2 ;  /* 0x000000ff9d097207 */ /* 0x010fca0001000000 */
[-C--:B------:R-:W-:Y:S02]  /*1fb50*/  IMAD R101, R15, R9.reuse, RZ ;  /* 0x000000090f657224 */ /* 0x080fe400078e02ff */
[----:B------:R-:W-:Y:S01]  /*1fb60*/  IMAD.WIDE.U32 R14, R14, R9, RZ ;  /* 0x000000090e0e7225 */ /* 0x000fe200078e00ff */
[----:B------:R-:W-:-:S04]  /*1fb70*/  SHF.R.S32.HI R9, RZ, 0x1f, R0 ;  /* 0x0000001fff097819 */ /* 0x000fc80000011400 */
[----:B------:R-:W-:Y:S01]  /*1fb80*/  IADD3.X R11, R11, R154, R9, P0, P3 ;  /* 0x0000009a0b0b7210 */ /* 0x000fe200007e6409 */
[----:B------:R-:W-:-:S04]  /*1fb90*/  IMAD.IADD R154, R155, 0x1, R159 ;  /* 0x000000019b9a7824 */ /* 0x000fc800078e029f */
[----:B0-----:R-:W-:-:S04]  /*1fba0*/  @P1 IMAD.HI.U32 R13, R154, R13, RZ ;  /* 0x0000000d9a0d1227 */ /* 0x001fc800078e00ff */
[----:B------:R-:W-:Y:S01]  /*1fbb0*/  IMAD.MOV.U32 R155, RZ, RZ, R154 ;  /* 0x000000ffff9b7224 */ /* 0x000fe200078e009a */
[----:B-1----:R-:W-:Y:S02]  /*1fbc0*/  @P1 SHF.R.U32.HI R155, RZ, R12, R13 ;  /* 0x0000000cff9b1219 */ /* 0x002fe4000001160d */
[----:B------:R0:W1:Y:S01]  /*1fbd0*/  LDC.64 R12, c[0x0][R100+0x210] ;  /* 0x00008400640c7b82 */ /* 0x0000620000000a00 */
[----:B------:R-:W-:Y:S01]  /*1fbe0*/  IMAD.IADD R101, R15, 0x1, R101 ;  /* 0x000000010f657824 */ /* 0x000fe200078e0265 */
[----:B------:R-:W-:Y:S02]  /*1fbf0*/  IADD3 R14, P0, P3, R155, R8, R14 ;  /* 0x000000089b0e7210 */ /* 0x000fe40007b1e00e */
[----:B------:R-:W-:-:S04]  /*1fc00*/  SHF.R.S32.HI R8, RZ, 0x1f, R155 ;  /* 0x0000001fff087819 */ /* 0x000fc8000001149b */
[----:B------:R-:W-:Y:S02]  /*1fc10*/  IADD3.X R15, R8, R11, R101, P0, P3 ;  /* 0x0000000b080f7210 */ /* 0x000fe400007e6465 */
[----:B0-----:R-:W0:Y:S01]  /*1fc20*/  LDC.64 R100, c[0x0][0xba8] ;  /* 0x0002ea00ff647b82 */ /* 0x001e220000000a00 */
[----:B------:R-:W-:-:S04]  /*1fc30*/  IMAD.MOV R11, RZ, RZ, -R155 ;  /* 0x000000ffff0b7224 */ /* 0x000fc800078e0a9b */
[----:B------:R-:W-:-:S05]  /*1fc40*/  IMAD R11, R156, R11, R154 ;  /* 0x0000000b9c0b7224 */ /* 0x000fca00078e029a */
[----:B------:R-:W-:Y:S01]  /*1fc50*/  SHF.R.S32.HI R8, RZ, 0x1f, R11 ;  /* 0x0000001fff087819 */ /* 0x000fe2000001140b */
[----:B0-----:R-:W0:Y:S08]  /*1fc60*/  @!P2 LDC R100, c[0x0][0xb50] ;  /* 0x0002d400ff64ab82 */ /* 0x001e300000000800 */
[----:B------:R-:W2:Y:S01]  /*1fc70*/  @!P2 LDC R101, c[0x0][0xb54] ;  /* 0x0002d500ff65ab82 */ /* 0x000ea20000000800 */
[----:B-1----:R-:W-:-:S02]  /*1fc80*/  IMAD R13, R13, R11, RZ ;  /* 0x0000000b0d0d7224 */ /* 0x002fc400078e02ff */
[----:B------:R-:W-:-:S04]  /*1fc90*/  IMAD.WIDE.U32 R14, R12, R11, R14 ;  /* 0x0000000b0c0e7225 */ /* 0x000fc800078e000e */
[----:B------:R-:W-:-:S04]  /*1fca0*/  IMAD R8, R12, R8, R13 ;  /* 0x000000080c087224 */ /* 0x000fc800078e020d */
[----:B------:R-:W-:Y:S01]  /*1fcb0*/  IMAD.IADD R8, R15, 0x1, R8 ;  /* 0x000000010f087824 */ /* 0x000fe200078e0208 */
[----:B0-----:R-:W-:-:S04]  /*1fcc0*/  LEA R100, P0, R14, R100, 0x2 ;  /* 0x000000640e647211 */ /* 0x001fc800078010ff */
[----:B--2---:R-:W-:Y:S01]  /*1fcd0*/  LEA.HI.X R8, R14, R101, R8, 0x2, P0 ;  /* 0x000000650e087211 */ /* 0x004fe200000f1408 */
[----:B------:R-:W-:Y:S04]  /*1fce0*/  SHFL.IDX PT, R12, R100, RZ, 0x1c1f ;  /* 0x001c1fff640c7589 */ /* 0x000fe800000e0000 */
[----:B------:R-:W0:Y:S04]  /*1fcf0*/  SHFL.IDX PT, R13, R8, RZ, 0x1c1f ;  /* 0x001c1fff080d7589 */ /* 0x000e2800000e0000 */
[----:B------:R-:W-:Y:S04]  /*1fd00*/  SHFL.IDX PT, R14, R100, 0x1, 0x1c1f ;  /* 0x003c1f00640e7f89 */ /* 0x000fe800000e0000 */
[----:B------:R1:W2:Y:S01]  /*1fd10*/  SHFL.IDX PT, R15, R8, 0x1, 0x1c1f ;  /* 0x003c1f00080f7f89 */ /* 0x0002a200000e0000 */
[----:B------:R-:W-:Y:S01]  /*1fd20*/  LOP3.LUT P0, RZ, R160, 0x3, RZ, 0xc0, !PT ;  /* 0x00000003a0ff7812 */ /* 0x000fe2000780c0ff */
[----:B-1----:R-:W-:-:S02]  /*1fd30*/  IMAD R8, R24, R156, RZ ;  /* 0x0000009c18087224 */ /* 0x002fc400078e02ff */
[----:B------:R-:W-:-:S05]  /*1fd40*/  IMAD.IADD R24, R161, 0x1, R159 ;  /* 0x00000001a1187824 */ /* 0x000fca00078e029f */
[C---:B------:R-:W-:Y:S02]  /*1fd50*/  IADD3 R11, R24.reuse, 0x8, RZ ;  /* 0x00000008180b7810 */ /* 0x040fe40007ffe0ff */
[-C--:B------:R-:W-:Y:S02]  /*1fd60*/  ISETP.GE.OR P3, PT, R24, R8.reuse, P0 ;  /* 0x000000081800720c */ /* 0x080fe40000766670 */
[----:B------:R-:W-:-:S11]  /*1fd70*/  ISETP.GE.OR P0, PT, R11, R8, P0 ;  /* 0x000000080b00720c */ /* 0x000fd60000706670 */
[----:B0-----:R0:W-:Y:S04]  /*1fd80*/  @!P3 ST.E desc[UR4][R12.64], R153 ;  /* 0x000000990c00b985 */ /* 0x0011e8000c101904 */
[----:B--2---:R0:W-:Y:S01]  /*1fd90*/  @!P0 ST.E desc[UR4][R14.64], R152 ;  /* 0x000000980e008985 */ /* 0x0041e2000c101904 */
[----:B------:R-:W-:Y:S05]  /*1fda0*/  @P2 BRA `(.L_x_1807) ;  /* 0x0000000c00f82947 */ /* 0x000fea0003800000 */
[----:B------:R-:W2:Y:S01]  /*1fdb0*/  LDL R160, [R1+0x44] ;  /* 0x0000440001a07983 */ /* 0x000ea20000100800 */
[C---:B------:R-:W-:Y:S01]  /*1fdc0*/  IMAD.SHL.U32 R161, R23.reuse, 0x40, RZ ;  /* 0x0000004017a17824 */ /* 0x040fe200078e00ff */
[----:B------:R-:W1:Y:S02]  /*1fdd0*/  @P1 LDC R21, c[0x0][0xbec] ;  /* 0x0002fb00ff151b82 */ /* 0x000e640000000800 */
[----:B------:R3:W5:Y:S04]  /*1fde0*/  LDL R90, [R1+0xc] ;  /* 0x00000c00015a7983 */ /* 0x0007680000100800 */
[----:B------:R3:W5:Y:S01]  /*1fdf0*/  LDL R86, [R1+0x10] ;  /* 0x0000100001567983 */ /* 0x0007620000100800 */
[----:B------:R-:W-:Y:S01]  /*1fe00*/  ULDC.64 UR4, c[0x0][0x208] ;  /* 0x0000820000047ab9 */ /* 0x000fe20000000a00 */
[----:B------:R-:W4:Y:S02]  /*1fe10*/  @P1 LDC R85, c[0x0][0xbf0] ;  /* 0x0002fc00ff551b82 */ /* 0x000f240000000800 */
[----:B------:R3:W5:Y:S04]  /*1fe20*/  LDL R93, [R1+0x78] ;  /* 0x00007800015d7983 */ /* 0x0007680000100800 */
[----:B------:R3:W5:Y:S04]  /*1fe30*/  LDL R92, [R1+0x5c] ;  /* 0x00005c00015c7983 */ /* 0x0007680000100800 */
[----:B------:R3:W5:Y:S04]  /*1fe40*/  LDL R91, [R1+0x64] ;  /* 0x00006400015b7983 */ /* 0x0007680000100800 */
[----:B------:R3:W5:Y:S01]  /*1fe50*/  LDL R88, [R1+0x60] ;  /* 0x0000600001587983 */ /* 0x0007620000100800 */
[----:B------:R-:W-:Y:S01]  /*1fe60*/  SHF.R.S32.HI R11, RZ, 0x1f, R10 ;  /* 0x0000001fff0b7819 */ /* 0x000fe2000001140a */
[----:B------:R-:W-:Y:S01]  /*1fe70*/  IMAD.IADD R89, R23, 0x1, R159 ;  /* 0x0000000117597824 */ /* 0x000fe200078e029f */
[----:B------:R-:W-:Y:S01]  /*1fe80*/  BSSY B1, `(.L_x_1808) ;  /* 0x00000a8000017945 */ /* 0x000fe20003800000 */
[----:B--2---:R-:W-:-:S04]  /*1fe90*/  IMAD R3, R160, 0x8, R161 ;  /* 0x00000008a0037824 */ /* 0x004fc800078e02a1 */
[----:B------:R-:W-:-:S03]  /*1fea0*/  IMAD.WIDE R6, R3, 0x2, R6 ;  /* 0x0000000203067825 */ /* 0x000fc600078e0206 */
[C---:B0-----:R-:W-:Y:S02]  /*1feb0*/  IADD3 R13, P4, R6.reuse, 0x1000, RZ ;  /* 0x00001000060d7810 */ /* 0x041fe40007f9e0ff */
        /* <DEDUP_REMOVED lines=38> */
[----:B------:R-:W-:Y:S01]  /*20120*/  IMAD.X R41, RZ, RZ, R7, P6 ;  /* 0x000000ffff297224 */ /* 0x000fe200030e0607 */
[----:B------:R-:W-:-:S02]  /*20130*/  LOP3.LUT R44, R44, R45, RZ, 0x3c, !PT ;  /* 0x0000002d2c2c7212 */ /* 0x000fc400078e3cff */
[----:B------:R-:W-:Y:S01]  /*20140*/  LOP3.LUT R48, R48, R49, RZ, 0x3c, !PT ;  /* 0x0000003130307212 */ /* 0x000fe200078e3cff */
[--C-:B------:R-:W-:Y:S01]  /*20150*/  IMAD.X R49, RZ, RZ, R7.reuse, P4 ;  /* 0x000000ffff317224 */ /* 0x100fe200020e0607 */
[----:B------:R-:W-:Y:S01]  /*20160*/  LOP3.LUT R52, R52, R53, RZ, 0x3c, !PT ;  /* 0x0000003534347212 */ /* 0x000fe200078e3cff */
[--C-:B------:R-:W-:Y:S01]  /*20170*/  IMAD.X R53, RZ, RZ, R7.reuse, P3 ;  /* 0x000000ffff357224 */ /* 0x100fe200018e0607 */
[----:B------:R-:W-:Y:S01]  /*20180*/  LOP3.LUT R56, R56, R57, RZ, 0x3c, !PT ;  /* 0x0000003938387212 */ /* 0x000fe200078e3cff */
[----:B------:R-:W-:Y:S01]  /*20190*/  IMAD.X R57, RZ, RZ, R7, P2 ;  /* 0x000000ffff397224 */ /* 0x000fe200010e0607 */
[----:B------:R-:W-:Y:S01]  /*201a0*/  IADD3.X R45, RZ, R7, RZ, P5, !PT ;  /* 0x00000007ff2d7210 */ /* 0x000fe20002ffe4ff */
[----:B------:R-:W5:Y:S01]  /*201b0*/  LD.E.128 R36, desc[UR4][R36.64] ;  /* 0x0000000424247980 */ /* 0x000f62000c101d00 */
[C---:B------:R-:W-:Y:S02]  /*201c0*/  IADD3 R61, P0, R6.reuse, 0xa000, RZ ;  /* 0x0000a000063d7810 */ /* 0x040fe40007f1e0ff */
[C---:B------:R-:W-:Y:S01]  /*201d0*/  IADD3 R65, P6, R6.reuse, 0xb000, RZ ;  /* 0x0000b00006417810 */ /* 0x040fe20007fde0ff */
[----:B------:R-:W5:Y:S01]  /*201e0*/  LD.E.128 R40, desc[UR4][R40.64] ;  /* 0x0000000428287980 */ /* 0x000f62000c101d00 */
[----:B------:R-:W-:-:S02]  /*201f0*/  IADD3 R69, P5, R6, 0xc000, RZ ;  /* 0x0000c00006457810 */ /* 0x000fc40007fbe0ff */
[C---:B------:R-:W-:Y:S01]  /*20200*/  IADD3 R73, P4, R6.reuse, 0xd000, RZ ;  /* 0x0000d00006497810 */ /* 0x040fe20007f9e0ff */
[----:B------:R-:W5:Y:S01]  /*20210*/  LD.E.128 R44, desc[UR4][R44.64] ;  /* 0x000000042c2c7980 */ /* 0x000f62000c101d00 */
[C---:B------:R-:W-:Y:S02]  /*20220*/  IADD3 R77, P3, R6.reuse, 0xe000, RZ ;  /* 0x0000e000064d7810 */ /* 0x040fe40007f7e0ff */
[----:B------:R-:W-:Y:S01]  /*20230*/  IADD3 R3, P2, R6, 0xf000, RZ ;  /* 0x0000f00006037810 */ /* 0x000fe20007f5e0ff */
[----:B------:R-:W5:Y:S01]  /*20240*/  LD.E.128 R48, desc[UR4][R48.64] ;  /* 0x0000000430307980 */ /* 0x000f62000c101d00 */
[----:B------:R-:W-:Y:S02]  /*20250*/  LOP3.LUT R60, R61, 0x380, RZ, 0xc0, !PT ;  /* 0x000003803d3c7812 */ /* 0x000fe400078ec0ff */
[----:B------:R-:W-:Y:S01]  /*20260*/  LOP3.LUT R64, R65, 0x380, RZ, 0xc0, !PT ;  /* 0x0000038041407812 */ /* 0x000fe200078ec0ff */
[----:B------:R-:W5:Y:S01]  /*20270*/  LD.E.128 R52, desc[UR4][R52.64] ;  /* 0x0000000434347980 */ /* 0x000f62000c101d00 */
[----:B------:R-:W-:-:S02]  /*20280*/  LOP3.LUT R68, R69, 0x380, RZ, 0xc0, !PT ;  /* 0x0000038045447812 */ /* 0x000fc400078ec0ff */
[----:B------:R-:W-:Y:S01]  /*20290*/  LOP3.LUT R72, R73, 0x380, RZ, 0xc0, !PT ;  /* 0x0000038049487812 */ /* 0x000fe200078ec0ff */
[----:B------:R-:W5:Y:S01]  /*202a0*/  LD.E.128 R56, desc[UR4][R56.64] ;  /* 0x0000000438387980 */ /* 0x000f62000c101d00 */
        /* <DEDUP_REMOVED lines=9> */
[----:B------:R-:W-:Y:S01]  /*20340*/  SHF.R.U64 R2, R2, 0x3, RZ ;  /* 0x0000000302027819 */ /* 0x000fe200000012ff */
        /* <DEDUP_REMOVED lines=23> */
[----:B------:R-:W-:Y:S01]  /*204c0*/  @!PT LDS RZ, [RZ] ;  /* 0x00000000fffff984 */ /* 0x000fe20000000800 */
[----:B------:R-:W-:Y:S01]  /*204d0*/  @!PT LDS RZ, [RZ] ;  /* 0x00000000fffff984 */ /* 0x000fe20000000800 */
[----:B------:R-:W-:Y:S01]  /*204e0*/  @!PT LDS RZ, [RZ] ;  /* 0x00000000fffff984 */ /* 0x000fe20000000800 */
[----:B------:R-:W-:Y:S01]  /*204f0*/  @!PT LDS RZ, [RZ] ;  /* 0x00000000fffff984 */ /* 0x000fe20000000800 */
[----:B------:R0:W-:Y:S06]  /*20500*/  MEMBAR.ALL.CTA ;  /* 0x0000000000007992 */ /* 0x0001ec0000008000 */
[----:B0-----:R-:W0:Y:S01]  /*20510*/  FENCE.VIEW.ASYNC.S ;  /* 0x00000000000073c6 */ /* 0x001e220000000000 */
[----:B------:R-:W-:-:S04]  /*20520*/  IMAD.WIDE.U32 R2, R0, UR4, RZ ;  /* 0x0000000400027c25 */ /* 0x000fc8000f8e00ff */
[----:B------:R-:W-:Y:S01]  /*20530*/  IMAD R9, R0, UR5, R9 ;  /* 0x0000000500097c24 */ /* 0x000fe2000f8e0209 */
[----:B------:R-:W-:Y:S01]  /*20540*/  ULDC.64 UR4, c[0x0][0xae8] ;  /* 0x0002ba0000047ab9 */ /* 0x000fe20000000a00 */
[----:B------:R-:W-:Y:S02]  /*20550*/  IMAD R0, R160, 0x20, R23 ;  /* 0x00000020a0007824 */ /* 0x000fe400078e0217 */
[----:B------:R-:W-:Y:S02]  /*20560*/  IMAD.IADD R3, R3, 0x1, R9 ;  /* 0x0000000103037824 */ /* 0x000fe400078e0209 */
[----:B------:R-:W-:Y:S02]  /*20570*/  IMAD.IADD R20, R159, 0x1, R0 ;  /* 0x000000019f147824 */ /* 0x000fe400078e0200 */
[----:B------:R-:W-:-:S04]  /*20580*/  IMAD.WIDE.U32 R2, R158, UR4, R2 ;  /* 0x000000049e027c25 */ /* 0x000fc8000f8e0002 */
[----:B-1----:R-:W-:-:S04]  /*20590*/  @P1 IMAD.HI.U32 R0, R20, R21, RZ ;  /* 0x0000001514001227 */ /* 0x002fc800078e00ff */
[----:B------:R-:W-:Y:S01]  /*205a0*/  IMAD R3, R158, UR5, R3 ;  /* 0x000000059e037c24 */ /* 0x000fe2000f8e0203 */
[----:B------:R-:W-:Y:S01]  /*205b0*/  ULDC.64 UR4, c[0x0][0xaf0] ;  /* 0x0002bc0000047ab9 */ /* 0x000fe20000000a00 */
[----:B------:R-:W-:Y:S01]  /*205c0*/  IMAD.MOV.U32 R9, RZ, RZ, R20 ;  /* 0x000000ffff097224 */ /* 0x000fe200078e0014 */
[----:B----4-:R-:W-:Y:S01]  /*205d0*/  @P1 SHF.R.U32.HI R9, RZ, R85, R0 ;  /* 0x00000055ff091219 */ /* 0x010fe20000011600 */
[----:B------:R-:W-:Y:S02]  /*205e0*/  IMAD R11, R11, UR4, RZ ;  /* 0x000000040b0b7c24 */ /* 0x000fe4000f8e02ff */
[----:B------:R-:W-:Y:S01]  /*205f0*/  IMAD.WIDE.U32 R2, R10, UR4, R2 ;  /* 0x000000040a027c25 */ /* 0x000fe2000f8e0002 */
[----:B------:R-:W-:-:S03]  /*20600*/  SHF.R.S32.HI R0, RZ, 0x1f, R9 ;  /* 0x0000001fff007819 */ /* 0x000fc60000011409 */
[----:B------:R-:W-:Y:S01]  /*20610*/  IMAD R11, R10, UR5, R11 ;  /* 0x000000050a0b7c24 */ /* 0x000fe2000f8e020b */
[----:B------:R-:W-:Y:S01]  /*20620*/  ULDC.64 UR4, c[0x0][0xae0] ;  /* 0x0002b80000047ab9 */ /* 0x000fe20000000a00 */
[----:B------:R-:W-:Y:S02]  /*20630*/  IMAD.MOV R21, RZ, RZ, -R9 ;  /* 0x000000ffff157224 */ /* 0x000fe400078e0a09 */
[----:B------:R-:W-:Y:S01]  /*20640*/  IMAD R0, R0, UR4, RZ ;  /* 0x0000000400007c24 */ /* 0x000fe2000f8e02ff */
[----:B------:R-:W-:Y:S01]  /*20650*/  IADD3 R3, R3, R11, RZ ;  /* 0x0000000b03037210 */ /* 0x000fe20007ffe0ff */
[----:B------:R-:W-:Y:S02]  /*20660*/  IMAD R11, R156, R21, R20 ;  /* 0x000000159c0b7224 */ /* 0x000fe400078e0214 */
[C---:B------:R-:W-:Y:S02]  /*20670*/  IMAD R21, R9.reuse, UR5, R0 ;  /* 0x0000000509157c24 */ /* 0x040fe4000f8e0200 */
[----:B------:R-:W-:Y:S01]  /*20680*/  IMAD.WIDE.U32 R2, R9, UR4, R2 ;  /* 0x0000000409027c25 */ /* 0x000fe2000f8e0002 */
[----:B------:R-:W-:Y:S01]  /*20690*/  SHF.R.S32.HI R0, RZ, 0x1f, R11 ;  /* 0x0000001fff007819 */ /* 0x000fe2000001140b */
[----:B------:R-:W-:-:S02]  /*206a0*/  ULDC.64 UR4, c[0x0][0xad8] ;  /* 0x0002b60000047ab9 */ /* 0x000fc40000000a00 */
[----:B------:R-:W-:Y:S02]  /*206b0*/  IMAD.IADD R3, R3, 0x1, R21 ;  /* 0x0000000103037824 */ /* 0x000fe400078e0215 */
[----:B------:R-:W-:Y:S02]  /*206c0*/  IMAD R0, R0, UR4, RZ ;  /* 0x0000000400007c24 */ /* 0x000fe4000f8e02ff */
[----:B------:R-:W-:Y:S02]  /*206d0*/  VIADD R9, R89, 0x20 ;  /* 0x0000002059097836 */ /* 0x000fe40000000000 */
[C---:B------:R-:W-:Y:S02]  /*206e0*/  IMAD R21, R11.reuse, UR5, R0 ;  /* 0x000000050b157c24 */ /* 0x040fe4000f8e0200 */
[----:B------:R-:W-:Y:S01]  /*206f0*/  IMAD.WIDE.U32 R2, R11, UR4, R2 ;  /* 0x000000040b027c25 */ /* 0x000fe2000f8e0002 */
[-C--:B------:R-:W-:Y:S01]  /*20700*/  ISETP.GE.AND P1, PT, R9, R8.reuse, PT ;  /* 0x000000080900720c */ /* 0x080fe20003f26270 */
[----:B------:R-:W-:Y:S01]  /*20710*/  ULDC.64 UR4, c[0x0][0xa80] ;  /* 0x0002a00000047ab9 */ /* 0x000fe20000000a00 */
[C---:B------:R-:W-:Y:S01]  /*20720*/  ISETP.GE.AND P2, PT, R89.reuse, R8, PT ;  /* 0x000000085900720c */ /* 0x040fe20003f46270 */
[----:B------:R-:W-:Y:S01]  /*20730*/  VIADD R9, R89, 0x40 ;  /* 0x0000004059097836 */ /* 0x000fe20000000000 */
[----:B------:R-:W-:Y:S01]  /*20740*/  LEA R24, P3, R2, UR4, 0x1 ;  /* 0x0000000402187c11 */ /* 0x000fe2000f8608ff */
[----:B------:R-:W-:-:S02]  /*20750*/  IMAD.IADD R3, R3, 0x1, R21 ;  /* 0x0000000103037824 */ /* 0x000fc400078e0215 */
[----:B------:R-:W-:Y:S01]  /*20760*/  VIADD R0, R16, 0x30820 ;  /* 0x0003082010007836 */ /* 0x000fe20000000000 */
[----:B------:R-:W-:Y:S02]  /*20770*/  ISETP.GE.AND P0, PT, R9, R8, PT ;  /* 0x000000080900720c */ /* 0x000fe40003f06270 */
[----:B------:R-:W-:Y:S02]  /*20780*/  LEA.HI.X R9, R2, UR5, R3, 0x1, P3 ;  /* 0x0000000502097c11 */ /* 0x000fe400098f0c03 */
[----:B------:R-:W-:Y:S01]  /*20790*/  PRMT R0, RZ, 0x654, R0 ;  /* 0x00000654ff007816 */ /* 0x000fe20000000000 */
[----:B0-----:R3:W0:Y:S03]  /*207a0*/  SHFL.IDX PT, R87, R24, RZ, 0x181f ;  /* 0x00181fff18577589 */ /* 0x00162600000e0000 */
[----:B------:R3:W-:Y:S01]  /*207b0*/  SYNCS.ARRIVE.TRANS64.RED.A1T0 RZ, [R0+URZ], RZ ;  /* 0x000000ff00ff79a7 */ /* 0x0007e2000810043f */
[----:B------:R3:W1:Y:S01]  /*207c0*/  SHFL.IDX PT, R85, R9, RZ, 0x181f ;  /* 0x00181fff09557589 */ /* 0x00066200000e0000 */
[----:B------:R-:W-:Y:S05]  /*207d0*/  @P2 BRA `(.L_x_1809) ;  /* 0x0000000000482947 */ /* 0x000fea0003800000 */
[----:B------:R-:W-:Y:S01]  /*207e0*/  ULDC UR4, c[0x0][0xac8] ;  /* 0x0002b20000047ab9 */ /* 0x000fe20000000800 */
[----:B------:R-:W-:Y:S01]  /*207f0*/  ULDC.64 UR6, c[0x0][0x208] ;  /* 0x0000820000067ab9 */ /* 0x000fe20000000a00 */
[----:B------:R-:W-:Y:S02]  /*20800*/  ISETP.GE.AND P5, PT, R18, UR4, PT ;  /* 0x0000000412007c0c */ /* 0x000fe4000bfa6270 */
[----:B------:R-:W-:Y:S02]  /*20810*/  ISETP.GE.AND P4, PT, R226, UR4, PT ;  /* 0x00000004e2007c0c */ /* 0x000fe4000bf86270 */
[----:B-----5:R-:W-:Y:S02]  /*20820*/  ISETP.GE.AND P3, PT, R90, UR4, PT ;  /* 0x000000045a007c0c */ /* 0x020fe4000bf66270 */
[----:B------:R-:W-:-:S07]  /*20830*/  ISETP.GE.AND P2, PT, R86, UR4, PT ;  /* 0x0000000456007c0c */ /* 0x000fce000bf46270 */
[----:B0-----:R-:W-:-:S04]  /*20840*/  @!P5 LEA R2, P6, R18, R87, 0x1 ;  /* 0x000000571202d211 */ /* 0x001fc800078c08ff */
[----:B-1----:R-:W-:Y:S02]  /*20850*/  @!P5 LEA.HI.X R3, R18, R85, R19, 0x1, P6 ;  /* 0x000000551203d211 */ /* 0x002fe400030f0c13 */
[----:B------:R-:W-:-:S03]  /*20860*/  @!P4 LEA R10, P6, R92, R87, 0x1 ;  /* 0x000000575c0ac211 */ /* 0x000fc600078c08ff */
        /* <DEDUP_REMOVED lines=9> */
.L_x_1809:
[----:B------:R-:W-:Y:S05]  /*20900*/  BSYNC B1 ;  /* 0x0000000000017941 */ /* 0x000fea0003800000 */
.L_x_1808:
[----:B--2---:R2:W4:Y:S01]  /*20910*/  SHFL.IDX PT, R11, R9, 0x1, 0x181f ;  /* 0x00381f00090b7f89 */ /* 0x00452200000e0000 */
        /* <DEDUP_REMOVED lines=10> */
[----:B------:R-:W-:Y:S02]  /*209c0*/  @!P3 LEA R4, P5, R92, R7, 0x1 ;  /* 0x000000075c04b211 */ /* 0x000fe400078a08ff */
[----:B----4-:R-:W-:Y:S02]  /*209d0*/  @!P4 LEA.HI.X R3, R18, R11, R19, 0x1, P6 ;  /* 0x0000000b1203c211 */ /* 0x010fe400030f0c13 */
        /* <DEDUP_REMOVED lines=9> */
.L_x_1811:
[----:B------:R-:W-:Y:S05]  /*20a70*/  BSYNC B1 ;  /* 0x0000000000017941 */ /* 0x000fea0003800000 */
.L_x_1810:
[----:B0---4-:R0:W4:Y:S01]  /*20a80*/  SHFL.IDX PT, R11, R9, 0x2, 0x181f ;  /* 0x00581f00090b7f89 */ /* 0x01112200000e0000 */
        /* <DEDUP_REMOVED lines=12> */
[----:B----4-:R-:W-:Y:S02]  /*20b50*/  @!P3 LEA.HI.X R3, R18, R11, R19, 0x1, P6 ;  /* 0x0000000b1203b211 */ /* 0x010fe400030f0c13 */
        /* <DEDUP_REMOVED lines=8> */
.L_x_1813:
[----:B------:R-:W-:Y:S05]  /*20be0*/  BSYNC B1 ;  /* 0x0000000000017941 */ /* 0x000fea0003800000 */
.L_x_1812:
[----:B0-----:R-:W-:Y:S01]  /*20bf0*/  VIADD R3, R89, 0x60 ;  /* 0x0000006059037836 */ /* 0x001fe20000000000 */
[----:B--23--:R-:W0:Y:S04]  /*20c00*/  SHFL.IDX PT, R9, R9, 0x3, 0x181f ;  /* 0x00781f0009097f89 */ /* 0x00ce2800000e0000 */
[----:B------:R-:W-:Y:S01]  /*20c10*/  ISETP.GE.AND P0, PT, R3, R8, PT ;  /* 0x000000080300720c */ /* 0x000fe20003f06270 */
[----:B----4-:R2:W3:-:S12]  /*20c20*/  SHFL.IDX PT, R11, R24, 0x3, 0x181f ;  /* 0x00781f00180b7f89 */ /* 0x0104d800000e0000 */
[----:B--2---:R-:W-:Y:S05]  /*20c30*/  @P0 BRA `(.L_x_1814) ;  /* 0x0000002800740947 */ /* 0x004fea0003800000 */
        /* <DEDUP_REMOVED lines=21> */
.L_x_1807:
[----:B------:R-:W1:Y:S01]  /*20d90*/  @P1 LDC R7, c[0x0][0xbec] ;  /* 0x0002fb00ff071b82 */ /* 0x000e620000000800 */
[----:B------:R-:W-:Y:S01]  /*20da0*/  ULDC.64 UR4, c[0x0][0xb08] ;  /* 0x0002c20000047ab9 */ /* 0x000fe20000000a00 */
[----:B0-----:R-:W-:Y:S01]  /*20db0*/  MOV R12, R154 ;  /* 0x0000009a000c7202 */ /* 0x001fe20000000f00 */
[----:B------:R-:W-:Y:S01]  /*20dc0*/  IMAD R9, R9, UR4, RZ ;  /* 0x0000000409097c24 */ /* 0x000fe2000f8e02ff */
[C---:B------:R-:W-:Y:S01]  /*20dd0*/  IADD3 R101, R229.reuse, 0xf8, RZ ;  /* 0x000000f8e5657810 */ /* 0x040fe20007ffe0ff */
[C---:B------:R-:W-:Y:S01]  /*20de0*/  VIADD R153, R229.reuse, 0xf0 ;  /* 0x000000f0e5997836 */ /* 0x040fe20000000000 */
[C---:B------:R-:W-:Y:S01]  /*20df0*/  IADD3 R159, R229.reuse, 0xd8, RZ ;  /* 0x000000d8e59f7810 */ /* 0x040fe20007ffe0ff */
[----:B------:R-:W-:Y:S01]  /*20e00*/  IMAD R9, R0, UR5, R9 ;  /* 0x0000000500097c24 */ /* 0x000fe2000f8e0209 */
[----:B------:R-:W0:Y:S01]  /*20e10*/  @P1 LDC R6, c[0x0][0xbf0] ;  /* 0x0002fc00ff061b82 */ /* 0x000e220000000800 */
[C---:B------:R-:W-:Y:S01]  /*20e20*/  VIADD R155, R229.reuse, 0xe8 ;  /* 0x000000e8e59b7836 */ /* 0x040fe20000000000 */
[C---:B------:R-:W-:Y:S01]  /*20e30*/  IADD3 R167, R229.reuse, 0xb8, RZ ;  /* 0x000000b8e5a77810 */ /* 0x040fe20007ffe0ff */
        /* <DEDUP_REMOVED lines=11> */
[----:B------:R-:W-:Y:S01]  /*20ef0*/  BSSY B1, `(.L_x_1815) ;  /* 0x00000f9000017945 */ /* 0x000fe20003800000 */
[----:B------:R-:W-:Y:S01]  /*20f00*/  VIADD R177, R229, 0x90 ;  /* 0x00000090e5b17836 */ /* 0x000fe20000000000 */
[----:B------:R-:W-:Y:S01]  /*20f10*/  SHF.R.S32.HI R101, RZ, 0x1f, R101 ;  /* 0x0000001fff657819 */ /* 0x000fe20000011465 */
[----:B-1----:R-:W-:Y:S01]  /*20f20*/  @P1 IMAD.HI.U32 R7, R154, R7, RZ ;  /* 0x000000079a071227 */ /* 0x002fe200078e00ff */
[----:B------:R-:W-:-:S02]  /*20f30*/  SHF.R.S32.HI R153, RZ, 0x1f, R153 ;  /* 0x0000001fff997819 */ /* 0x000fc40000011499 */
[----:B------:R-:W-:Y:S01]  /*20f40*/  SHF.R.S32.HI R155, RZ, 0x1f, R155 ;  /* 0x0000001fff9b7819 */ /* 0x000fe2000001149b */
[C---:B------:R-:W-:Y:S01]  /*20f50*/  VIADD R179, R229.reuse, 0x88 ;  /* 0x00000088e5b37836 */ /* 0x040fe20000000000 */
[----:B------:R-:W-:Y:S01]  /*20f60*/  SHF.R.S32.HI R159, RZ, 0x1f, R159 ;  /* 0x0000001fff9f7819 */ /* 0x000fe2000001149f */
[----:B------:R-:W-:Y:S01]  /*20f70*/  VIADD R181, R229, 0x80 ;  /* 0x00000080e5b57836 */ /* 0x000fe20000000000 */
[----:B0-----:R-:W-:Y:S01]  /*20f80*/  @P1 SHF.R.U32.HI R12, RZ, R6, R7 ;  /* 0x00000006ff0c1219 */ /* 0x001fe20000011607 */
[----:B------:R-:W-:Y:S01]  /*20f90*/  IMAD.WIDE.U32 R6, R0, UR4, RZ ;  /* 0x0000000400067c25 */ /* 0x000fe2000f8e00ff */
[----:B------:R-:W-:Y:S01]  /*20fa0*/  ULDC.64 UR4, c[0x0][0xb38] ;  /* 0x0002ce0000047ab9 */ /* 0x000fe20000000a00 */
[----:B------:R-:W-:Y:S02]  /*20fb0*/  SHF.R.S32.HI R0, RZ, 0x1f, R10 ;  /* 0x0000001fff007819 */ /* 0x000fe4000001140a */
[----:B------:R-:W-:Y:S01]  /*20fc0*/  IMAD.IADD R7, R7, 0x1, R9 ;  /* 0x0000000107077824 */ /* 0x000fe200078e0209 */
[----:B------:R-:W-:Y:S01]  /*20fd0*/  SHF.R.S32.HI R9, RZ, 0x1f, R12 ;  /* 0x0000001fff097819 */ /* 0x000fe2000001140c */
[----:B------:R-:W-:Y:S01]  /*20fe0*/  VIADD R185, R229, 0x70 ;  /* 0x00000070e5b97836 */ /* 0x000fe20000000000 */
[----:B------:R-:W-:Y:S01]  /*20ff0*/  SHF.R.S32.HI R161, RZ, 0x1f, R161 ;  /* 0x0000001fffa17819 */ /* 0x000fe200000114a1 */
[----:B------:R-:W-:Y:S01]  /*21000*/  IMAD.WIDE.U32 R6, R158, UR4, R6 ;  /* 0x000000049e067c25 */ /* 0x000fe2000f8e0006 */
[----:B------:R-:W-:-:S02]  /*21010*/  SHF.R.S32.HI R163, RZ, 0x1f, R163 ;  /* 0x0000001fffa37819 */ /* 0x000fc400000114a3 */
[----:B------:R-:W-:Y:S01]  /*21020*/  SHF.R.S32.HI R165, RZ, 0x1f, R165 ;  /* 0x0000001fffa57819 */ /* 0x000fe200000114a5 */
[----:B------:R-:W-:Y:S01]  /*21030*/  IMAD R7, R158, UR5, R7 ;  /* 0x000000059e077c24 */ /* 0x000fe2000f8e0207 */
[----:B------:R-:W-:Y:S01]  /*21040*/  ULDC.64 UR4, c[0x0][0xb40] ;  /* 0x0002d00000047ab9 */ /* 0x000fe20000000a00 */
[C---:B------:R-:W-:Y:S01]  /*21050*/  VIADD R187, R229.reuse, 0x68 ;  /* 0x00000068e5bb7836 */ /* 0x040fe20000000000 */
[----:B------:R-:W-:Y:S01]  /*21060*/  SHF.R.S32.HI R167, RZ, 0x1f, R167 ;  /* 0x0000001fffa77819 */ /* 0x000fe200000114a7 */
[----:B------:R-:W-:Y:S01]  /*21070*/  IMAD R0, R0, UR4, RZ ;  /* 0x0000000400007c24 */ /* 0x000fe2000f8e02ff */
[----:B------:R-:W-:Y:S01]  /*21080*/  SHF.R.S32.HI R169, RZ, 0x1f, R169 ;  /* 0x0000001fffa97819 */ /* 0x000fe200000114a9 */
[C---:B------:R-:W-:Y:S01]  /*21090*/  IMAD.WIDE.U32 R6, R10.reuse, UR4, R6 ;  /* 0x000000040a067c25 */ /* 0x040fe2000f8e0006 */
[----:B------:R-:W-:Y:S02]  /*210a0*/  SHF.R.S32.HI R171, RZ, 0x1f, R171 ;  /* 0x0000001fffab7819 */ /* 0x000fe400000114ab */
[----:B------:R-:W-:Y:S01]  /*210b0*/  SHF.R.S32.HI R173, RZ, 0x1f, R173 ;  /* 0x0000001fffad7819 */ /* 0x000fe200000114ad */
[----:B------:R-:W-:Y:S01]  /*210c0*/  IMAD R0, R10, UR5, R0 ;  /* 0x000000050a007c24 */ /* 0x000fe2000f8e0200 */
[----:B------:R-:W-:Y:S01]  /*210d0*/  ULDC.64 UR4, c[0x0][0xb48] ;  /* 0x0002d20000047ab9 */ /* 0x000fe20000000a00 */
[----:B------:R-:W-:Y:S01]  /*210e0*/  VIADD R189, R229, 0x60 ;  /* 0x00000060e5bd7836 */ /* 0x000fe20000000000 */
[----:B------:R-:W-:Y:S01]  /*210f0*/  SHF.R.S32.HI R175, RZ, 0x1f, R175 ;  /* 0x0000001fffaf7819 */ /* 0x000fe200000114af */
[----:B------:R-:W-:Y:S01]  /*21100*/  IMAD.IADD R7, R7, 0x1, R0 ;  /* 0x0000000107077824 */ /* 0x000fe200078e0200 */
[----:B------:R-:W-:Y:S01]  /*21110*/  SHF.R.S32.HI R177, RZ, 0x1f, R177 ;  /* 0x0000001fffb17819 */ /* 0x000fe200000114b1 */
[----:B------:R-:W-:Y:S01]  /*21120*/  IMAD.MOV R0, RZ, RZ, -R12 ;  /* 0x000000ffff007224 */ /* 0x000fe200078e0a0c */
[----:B------:R-:W-:Y:S01]  /*21130*/  SHF.R.S32.HI R179, RZ, 0x1f, R179 ;  /* 0x0000001fffb37819 */ /* 0x000fe200000114b3 */
[----:B------:R-:W-:Y:S01]  /*21140*/  IMAD.WIDE.U32 R6, R157, UR4, R6 ;  /* 0x000000049d067c25 */ /* 0x000fe2000f8e0006 */
[----:B------:R-:W-:-:S02]  /*21150*/  SHF.R.S32.HI R181, RZ, 0x1f, R181 ;  /* 0x0000001fffb57819 */ /* 0x000fc400000114b5 */
[----:B------:R-:W-:Y:S01]  /*21160*/  SHF.R.S32.HI R183, RZ, 0x1f, R183 ;  /* 0x0000001fffb77819 */ /* 0x000fe200000114b7 */
[----:B------:R-:W-:Y:S01]  /*21170*/  IMAD R7, R157, UR5, R7 ;  /* 0x000000059d077c24 */ /* 0x000fe2000f8e0207 */
[----:B------:R-:W-:Y:S01]  /*21180*/  ULDC.64 UR4, c[0x0][0xb30] ;  /* 0x0002cc0000047ab9 */ /* 0x000fe20000000a00 */
[----:B------:R-:W-:Y:S01]  /*21190*/  IMAD R0, R156, R0, R154 ;  /* 0x000000009c007224 */ /* 0x000fe200078e029a */
        /* <DEDUP_REMOVED lines=12> */
[----:B------:R-:W-:Y:S01]  /*21260*/  IMAD R10, R10, UR4, RZ ;  /* 0x000000040a0a7c24 */ /* 0x000fe2000f8e02ff */
[----:B------:R-:W-:Y:S01]  /*21270*/  SHF.R.S32.HI R157, RZ, 0x1f, R157 ;  /* 0x0000001fff9d7819 */ /* 0x000fe2000001149d */
[----:B------:R-:W-:Y:S01]  /*21280*/  IMAD.WIDE.U32 R6, R0, UR4, R6 ;  /* 0x0000000400067c25 */ /* 0x000fe2000f8e0006 */
[----:B------:R-:W-:-:S02]  /*21290*/  SHF.R.S32.HI R210, RZ, 0x1f, R210 ;  /* 0x0000001fffd27819 */ /* 0x000fc400000114d2 */
[----:B------:R-:W-:Y:S01]  /*212a0*/  SHF.R.S32.HI R215, RZ, 0x1f, R229 ;  /* 0x0000001fffd77819 */ /* 0x000fe200000114e5 */
[----:B------:R-:W-:Y:S01]  /*212b0*/  IMAD R10, R0, UR5, R10 ;  /* 0x00000005000a7c24 */ /* 0x000fe2000f8e020a */
[----:B------:R-:W-:Y:S01]  /*212c0*/  ULDC.64 UR4, c[0x0][0xb00] ;  /* 0x0002c00000047ab9 */ /* 0x000fe20000000a00 */
[----:B------:R-:W-:Y:S01]  /*212d0*/  VIADD R193, R229, 0x50 ;  /* 0x00000050e5c17836 */ /* 0x000fe20000000000 */
[C---:B------:R-:W-:Y:S01]  /*212e0*/  LEA R0, P0, R6.reuse, UR4, 0x2 ;  /* 0x0000000406007c11 */ /* 0x040fe2000f8010ff */
[----:B------:R-:W-:Y:S02]  /*212f0*/  IMAD.IADD R9, R7, 0x1, R10 ;  /* 0x0000000107097824 */ /* 0x000fe400078e020a */
[C---:B------:R-:W-:Y:S01]  /*21300*/  VIADD R195, R229.reuse, 0x48 ;  /* 0x00000048e5c37836 */ /* 0x040fe20000000000 */
[----:B------:R-:W-:Y:S01]  /*21310*/  SHF.R.S32.HI R193, RZ, 0x1f, R193 ;  /* 0x0000001fffc17819 */ /* 0x000fe200000114c1 */
[C---:B------:R-:W-:Y:S01]  /*21320*/  VIADD R197, R229.reuse, 0x40 ;  /* 0x00000040e5c57836 */ /* 0x040fe20000000000 */
[----:B------:R-:W-:Y:S01]  /*21330*/  LEA.HI.X R9, R6, UR5, R9, 0x2, P0 ;  /* 0x0000000506097c11 */ /* 0x000fe200080f1409 */
[----:B------:R-:W-:Y:S01]  /*21340*/  VIADD R6, R16, 0x30820 ;  /* 0x0003082010067836 */ /* 0x000fe20000000000 */
[----:B------:R-:W-:Y:S01]  /*21350*/  ISETP.GE.AND P0, PT, R24, R8, PT ;  /* 0x000000081800720c */ /* 0x000fe20003f06270 */
[C---:B------:R-:W-:Y:S01]  /*21360*/  VIADD R203, R229.reuse, 0x30 ;  /* 0x00000030e5cb7836 */ /* 0x040fe20000000000 */
[----:B------:R0:W1:Y:S01]  /*21370*/  SHFL.IDX PT, R24, R0, RZ, 0x1c1f ;  /* 0x001c1fff00187589 */ /* 0x00006200000e0000 */
[C---:B------:R-:W-:Y:S01]  /*21380*/  VIADD R206, R229.reuse, 0x28 ;  /* 0x00000028e5ce7836 */ /* 0x040fe20000000000 */
[----:B------:R-:W-:Y:S01]  /*21390*/  PRMT R6, RZ, 0x654, R6 ;  /* 0x00000654ff067816 */ /* 0x000fe20000000006 */
[C---:B------:R-:W-:Y:S01]  /*213a0*/  VIADD R208, R229.reuse, 0x20 ;  /* 0x00000020e5d07836 */ /* 0x040fe20000000000 */
[----:B------:R0:W2:Y:S01]  /*213b0*/  SHFL.IDX PT, R10, R9, RZ, 0x1c1f ;  /* 0x001c1fff090a7589 */ /* 0x0000a200000e0000 */
[C---:B------:R-:W-:Y:S01]  /*213c0*/  VIADD R212, R229.reuse, 0x10 ;  /* 0x00000010e5d47836 */ /* 0x040fe20000000000 */
[----:B------:R0:W-:Y:S01]  /*213d0*/  SYNCS.ARRIVE.TRANS64.RED.A1T0 RZ, [R6+URZ], RZ ;  /* 0x000000ff06ff79a7 */ /* 0x0001e2000810043f */
        /* <DEDUP_REMOVED lines=14> */
[----:B------:R-:W-:-:S02]  /*214c0*/  VIADD R162, R229, 0xc8 ;  /* 0x000000c8e5a27836 */ /* 0x000fc40000000000 */
[C---:B------:R-:W-:Y:S02]  /*214d0*/  VIADD R164, R229.reuse, 0xc0 ;  /* 0x000000c0e5a47836 */ /* 0x040fe40000000000 */
[C---:B------:R-:W-:Y:S02]  /*214e0*/  VIADD R166, R229.reuse, 0xb8 ;  /* 0x000000b8e5a67836 */ /* 0x040fe40000000000 */
[C---:B------:R-:W-:Y:S02]  /*214f0*/  VIADD R168, R229.reuse, 0xb0 ;  /* 0x000000b0e5a87836 */ /* 0x040fe40000000000 */
[C---:B------:R-:W-:Y:S02]  /*21500*/  VIADD R170, R229.reuse, 0xa8 ;  /* 0x000000a8e5aa7836 */ /* 0x040fe40000000000 */
[C---:B------:R-:W-:Y:S02]  /*21510*/  VIADD R172, R229.reuse, 0xa0 ;  /* 0x000000a0e5ac7836 */ /* 0x040fe40000000000 */
        /* <DEDUP_REMOVED lines=18> */
[----:B------:R-:W-:Y:S01]  /*21640*/  VIADD R213, R229, 0x8 ;  /* 0x00000008e5d57836 */ /* 0x000fe20000000000 */
[----:B012---:R-:W-:Y:S06]  /*21650*/  @P0 BRA `(.L_x_1816) ;  /* 0x0000000800080947 */ /* 0x007fec0003800000 */
[----:B------:R-:W-:Y:S01]  /*21660*/  ULDC UR4, c[0x0][0xac8] ;  /* 0x0002b20000047ab9 */ /* 0x000fe20000000800 */
[----:B------:R-:W-:Y:S01]  /*21670*/  ULDC.64 UR6, c[0x0][0x208] ;  /* 0x0000820000067ab9 */ /* 0x000fe20000000a00 */
[----:B------:R-:W-:Y:S02]  /*21680*/  ISETP.GE.AND P0, PT, R229, UR4, PT ;  /* 0x00000004e5007c0c */ /* 0x000fe4000bf06270 */
[----:B------:R-:W-:Y:S02]  /*21690*/  ISETP.GE.AND P5, PT, R190, UR4, PT ;  /* 0x00000004be007c0c */ /* 0x000fe4000bfa6270 */
[----:B------:R-:W-:Y:S02]  /*216a0*/  ISETP.GE.AND P4, PT, R188, UR4, PT ;  /* 0x00000004bc007c0c */ /* 0x000fe4000bf86270 */
[----:B------:R-:W-:-:S07]  /*216b0*/  ISETP.GE.AND P3, PT, R186, UR4, PT ;  /* 0x00000004ba007c0c */ /* 0x000fce000bf66270 */
[----:B------:R-:W-:-:S04]  /*216c0*/  @!P0 LEA R6, P1, R229, R24, 0x2 ;  /* 0x00000018e5068211 */ /* 0x000fc800078210ff */
[----:B------:R-:W-:-:S05]  /*216d0*/  @!P0 LEA.HI.X R7, R229, R10, R215, 0x2, P1 ;  /* 0x0000000ae5078211 */ /* 0x000fca00008f14d7 */
        /* <DEDUP_REMOVED lines=55> */
[----:B-1----:R-:W-:Y:S02]  /*21a50*/  @!P1 LEA R12, P5, R182, R24, 0x2 ;  /* 0x00000018b60c9211 */ /* 0x002fe400078a10ff */
[----:B------:R-:W-:-:S02]  /*21a60*/  @!P0 LEA.HI.X R7, R184, R10, R185, 0x2, P4 ;  /* 0x0000000ab8078211 */ /* 0x000fc400020f14b9 */
[----:B------:R-:W-:Y:S02]  /*21a70*/  ISETP.GE.AND P4, PT, R176, UR4, PT ;  /* 0x00000004b0007c0c */ /* 0x000fe4000bf86270 */
[----:B------:R-:W-:Y:S01]  /*21a80*/  @!P1 LEA.HI.X R13, R182, R10, R183, 0x2, P5 ;  /* 0x0000000ab60d9211 */ /* 0x000fe200028f14b7 */
[----:B------:R0:W-:Y:S01]  /*21a90*/  @!P0 ST.E.64 desc[UR6][R6.64], R80 ;  /* 0x0000005006008985 */ /* 0x0001e2000c101b06 */
[----:B--2---:R-:W-:Y:S02]  /*21aa0*/  @!P2 LEA R14, P6, R180, R24, 0x2 ;  /* 0x00000018b40ea211 */ /* 0x004fe400078c10ff */
[----:B------:R-:W-:Y:S01]  /*21ab0*/  ISETP.GE.AND P5, PT, R174, UR4, PT ;  /* 0x00000004ae007c0c */ /* 0x000fe2000bfa6270 */
[----:B------:R1:W-:Y:S01]  /*21ac0*/  @!P1 ST.E.64 desc[UR6][R12.64], R84 ;  /* 0x000000540c009985 */ /* 0x0003e2000c101b06 */
[----:B------:R-:W-:Y:S02]  /*21ad0*/  @!P2 LEA.HI.X R15, R180, R10, R181, 0x2, P6 ;  /* 0x0000000ab40fa211 */ /* 0x000fe400030f14b5 */
[----:B------:R-:W-:-:S03]  /*21ae0*/  ISETP.GE.AND P1, PT, R170, UR4, PT ;  /* 0x00000004aa007c0c */ /* 0x000fc6000bf26270 */
[----:B------:R2:W-:Y:S01]  /*21af0*/  @!P2 ST.E.64 desc[UR6][R14.64], R88 ;  /* 0x000000580e00a985 */ /* 0x0005e2000c101b06 */
[----:B------:R-:W-:Y:S02]  /*21b00*/  ISETP.GE.AND P2, PT, R172, UR4, PT ;  /* 0x00000004ac007c0c */ /* 0x000fe4000bf46270 */
[-C--:B0-----:R-:W-:Y:S02]  /*21b10*/  @!P3 LEA R6, P6, R178, R24.reuse, 0x2 ;  /* 0x00000018b206b211 */ /* 0x081fe400078c10ff */
[----:B-1----:R-:W-:Y:S02]  /*21b20*/  @!P4 LEA R12, P0, R176, R24, 0x2 ;  /* 0x00000018b00cc211 */ /* 0x002fe400078010ff */
[-C--:B------:R-:W-:Y:S02]  /*21b30*/  @!P3 LEA.HI.X R7, R178, R10.reuse, R179, 0x2, P6 ;  /* 0x0000000ab207b211 */ /* 0x080fe400030f14b3 */
[----:B------:R-:W-:Y:S02]  /*21b40*/  @!P4 LEA.HI.X R13, R176, R10, R177, 0x2, P0 ;  /* 0x0000000ab00dc211 */ /* 0x000fe400000f14b1 */
[----:B--2---:R-:W-:Y:S01]  /*21b50*/  @!P5 LEA R14, P6, R174, R24, 0x2 ;  /* 0x00000018ae0ed211 */ /* 0x004fe200078c10ff */
[----:B------:R0:W-:Y:S01]  /*21b60*/  @!P3 ST.E.64 desc[UR6][R6.64], R92 ;  /* 0x0000005c0600b985 */ /* 0x0001e2000c101b06 */
[----:B------:R-:W-:-:S02]  /*21b70*/  ISETP.GE.AND P0, PT, R168, UR4, PT ;  /* 0x00000004a8007c0c */ /* 0x000fc4000bf06270 */
[----:B------:R-:W-:Y:S01]  /*21b80*/  @!P5 LEA.HI.X R15, R174, R10, R175, 0x2, P6 ;  /* 0x0000000aae0fd211 */ /* 0x000fe200030f14af */
[----:B------:R-:W-:Y:S01]  /*21b90*/  @!P4 ST.E.64 desc[UR6][R12.64], R96 ;  /* 0x000000600c00c985 */ /* 0x000fe2000c101b06 */
[----:B------:R-:W-:-:S03]  /*21ba0*/  ISETP.GE.AND P4, PT, R164, UR4, PT ;  /* 0x00000004a4007c0c */ /* 0x000fc6000bf86270 */
[----:B------:R1:W-:Y:S01]  /*21bb0*/  @!P5 ST.E.64 desc[UR6][R14.64], R2 ;  /* 0x000000020e00d985 */ /* 0x0003e2000c101b06 */
[----:B------:R-:W-:Y:S02]  /*21bc0*/  ISETP.GE.AND P5, PT, R166, UR4, PT ;  /* 0x00000004a6007c0c */ /* 0x000fe4000bfa6270 */
[----:B0-----:R-:W-:-:S04]  /*21bd0*/  @!P1 LEA R6, P3, R170, R24, 0x2 ;  /* 0x00000018aa069211 */ /* 0x001fc800078610ff */
[----:B------:R-:W-:Y:S02]  /*21be0*/  @!P1 LEA.HI.X R7, R170, R10, R171, 0x2, P3 ;  /* 0x0000000aaa079211 */ /* 0x000fe400018f14ab */
[----:B------:R-:W-:Y:S02]  /*21bf0*/  ISETP.GE.AND P3, PT, R162, UR4, PT ;  /* 0x00000004a2007c0c */ /* 0x000fe4000bf66270 */
[----:B-1----:R-:W-:-:S04]  /*21c00*/  @!P2 LEA R2, P6, R172, R24, 0x2 ;  /* 0x00000018ac02a211 */ /* 0x002fc800078c10ff */
        /* <DEDUP_REMOVED lines=10> */
[----:B--2---:R-:W-:Y:S02]  /*21cb0*/  @!P3 LEA R12, P6, R162, R24, 0x2 ;  /* 0x00000018a20cb211 */ /* 0x004fe400078c10ff */
[----:B------:R-:W-:Y:S01]  /*21cc0*/  ISETP.GE.AND P1, PT, R158, UR4, PT ;  /* 0x000000049e007c0c */ /* 0x000fe2000bf26270 */
[----:B------:R0:W-:Y:S01]  /*21cd0*/  @!P5 ST.E.64 desc[UR6][R2.64], R116 ;  /* 0x000000740200d985 */ /* 0x0001e2000c101b06 */
[-C--:B------:R-:W-:Y:S02]  /*21ce0*/  @!P4 LEA.HI.X R7, R164, R10.reuse, R165, 0x2, P2 ;  /* 0x0000000aa407c211 */ /* 0x080fe400010f14a5 */
[----:B------:R-:W-:Y:S02]  /*21cf0*/  @!P3 LEA.HI.X R13, R162, R10, R163, 0x2, P6 ;  /* 0x0000000aa20db211 */ /* 0x000fe400030f14a3 */
[----:B------:R-:W-:Y:S01]  /*21d00*/  ISETP.GE.AND P2, PT, R152, UR4, PT ;  /* 0x0000000498007c0c */ /* 0x000fe2000bf46270 */
[----:B------:R1:W-:Y:S01]  /*21d10*/  @!P4 ST.E.64 desc[UR6][R6.64], R120 ;  /* 0x000000780600c985 */ /* 0x0003e2000c101b06 */
[----:B------:R-:W-:-:S03]  /*21d20*/  ISETP.GE.AND P4, PT, R156, UR4, PT ;  /* 0x000000049c007c0c */ /* 0x000fc6000bf86270 */
[----:B------:R2:W-:Y:S01]  /*21d30*/  @!P3 ST.E.64 desc[UR6][R12.64], R124 ;  /* 0x0000007c0c00b985 */ /* 0x0005e2000c101b06 */
[----:B------:R-:W-:Y:S02]  /*21d40*/  ISETP.GE.AND P3, PT, R154, UR4, PT ;  /* 0x000000049a007c0c */ /* 0x000fe4000bf66270 */
[----:B0-----:R-:W-:-:S04]  /*21d50*/  @!P0 LEA R2, P5, R160, R24, 0x2 ;  /* 0x00000018a0028211 */ /* 0x001fc800078a10ff */
[----:B------:R-:W-:Y:S02]  /*21d60*/  @!P0 LEA.HI.X R3, R160, R10, R161, 0x2, P5 ;  /* 0x0000000aa0038211 */ /* 0x000fe400028f14a1 */
[----:B------:R-:W-:Y:S02]  /*21d70*/  ISETP.GE.AND P5, PT, R100, UR4, PT ;  /* 0x0000000464007c0c */ /* 0x000fe4000bfa6270 */
[C---:B-1----:R-:W-:Y:S01]  /*21d80*/  @!P1 LEA R6, P6, R158.reuse, R24, 0x2 ;  /* 0x000000189e069211 */ /* 0x042fe200078c10ff */
[----:B------:R0:W-:Y:S03]  /*21d90*/  @!P0 ST.E.64 desc[UR6][R2.64], R128 ;  /* 0x0000008002008985 */ /* 0x0001e6000c101b06 */
[----:B------:R-:W-:Y:S02]  /*21da0*/  @!P1 LEA.HI.X R7, R158, R10, R159, 0x2, P6 ;  /* 0x0000000a9e079211 */ /* 0x000fe400030f149f */
[----:B--2---:R-:W-:-:S03]  /*21db0*/  @!P3 LEA R12, P6, R154, R24, 0x2 ;  /* 0x000000189a0cb211 */ /* 0x004fc600078c10ff */
[----:B------:R1:W-:Y:S01]  /*21dc0*/  @!P1 ST.E.64 desc[UR6][R6.64], R132 ;  /* 0x0000008406009985 */ /* 0x0003e2000c101b06 */
[----:B------:R-:W-:Y:S02]  /*21dd0*/  @!P3 LEA.HI.X R13, R154, R10, R155, 0x2, P6 ;  /* 0x0000000a9a0db211 */ /* 0x000fe400030f149b */
[----:B0-----:R-:W-:-:S04]  /*21de0*/  @!P4 LEA R2, P0, R156, R24, 0x2 ;  /* 0x000000189c02c211 */ /* 0x001fc800078010ff */
[----:B------:R-:W-:Y:S02]  /*21df0*/  @!P4 LEA.HI.X R3, R156, R10, R157, 0x2, P0 ;  /* 0x0000000a9c03c211 */ /* 0x000fe400000f149d */
[-C--:B------:R-:W-:Y:S02]  /*21e00*/  @!P5 LEA R14, P0, R100, R24.reuse, 0x2 ;  /* 0x00000018640ed211 */ /* 0x080fe400078010ff */
[----:B-1----:R-:W-:Y:S01]  /*21e10*/  @!P2 LEA R6, P1, R152, R24, 0x2 ;  /* 0x000000189806a211 */ /* 0x002fe200078210ff */
[----:B------:R0:W-:Y:S01]  /*21e20*/  @!P4 ST.E.64 desc[UR6][R2.64], R136 ;  /* 0x000000880200c985 */ /* 0x0001e2000c101b06 */
[-C--:B------:R-:W-:Y:S02]  /*21e30*/  @!P5 LEA.HI.X R15, R100, R10.reuse, R101, 0x2, P0 ;  /* 0x0000000a640fd211 */ /* 0x080fe400000f1465 */
[----:B------:R-:W-:Y:S01]  /*21e40*/  @!P2 LEA.HI.X R7, R152, R10, R153, 0x2, P1 ;  /* 0x0000000a9807a211 */ /* 0x000fe200008f1499 */
[----:B------:R0:W-:Y:S04]  /*21e50*/  @!P3 ST.E.64 desc[UR6][R12.64], R140 ;  /* 0x0000008c0c00b985 */ /* 0x0001e8000c101b06 */
[----:B------:R0:W-:Y:S04]  /*21e60*/  @!P2 ST.E.64 desc[UR6][R6.64], R144 ;  /* 0x000000900600a985 */ /* 0x0001e8000c101b06 */
[----:B------:R0:W-:Y:S02]  /*21e70*/  @!P5 ST.E.64 desc[UR6][R14.64], R148 ;  /* 0x000000940e00d985 */ /* 0x0001e4000c101b06 */
.L_x_1816:
[----:B------:R-:W-:Y:S05]  /*21e80*/  BSYNC B1 ;  /* 0x0000000000017941 */ /* 0x000fea0003800000 */
.L_x_1815:
[----:B------:R-:W-:Y:S01]  /*21e90*/  ISETP.GE.AND P0, PT, R11, R8, PT ;  /* 0x000000080b00720c */ /* 0x000fe20003f06270 */
[----:B------:R-:W1:Y:S04]  /*21ea0*/  SHFL.IDX PT, R9, R9, 0x1, 0x1c1f ;  /* 0x003c1f0009097f89 */ /* 0x000e6800000e0000 */
[----:B------:R-:W2:Y:S08]  /*21eb0*/  SHFL.IDX PT, R0, R0, 0x1, 0x1c1f ;  /* 0x003c1f0000007f89 */ /* 0x000eb000000e0000 */
[----:B------:R-:W-:Y:S05]  /*21ec0*/  @P0 BRA `(.L_x_1814) ;  /* 0x0000001400d00947 */ /* 0x000fea0003800000 */
[----:B------:R-:W-:Y:S01]  /*21ed0*/  ULDC UR4, c[0x0][0xac8] ;  /* 0x0002b20000047ab9 */ /* 0x000fe20000000800 */
[----:B------:R-:W-:Y:S01]  /*21ee0*/  ULDC.64 UR6, c[0x0][0x208] ;  /* 0x0000820000067ab9 */ /* 0x000fe20000000a00 */
[----:B------:R-:W-:Y:S02]  /*21ef0*/  ISETP.GE.AND P4, PT, R229, UR4, PT ;  /* 0x00000004e5007c0c */ /* 0x000fe4000bf86270 */
[----:B------:R-:W-:Y:S02]  /*21f00*/  ISETP.GE.AND P2, PT, R213, UR4, PT ;  /* 0x00000004d5007c0c */ /* 0x000fe4000bf46270 */
[----:B------:R-:W-:Y:S02]  /*21f10*/  ISETP.GE.AND P1, PT, R211, UR4, PT ;  /* 0x00000004d3007c0c */ /* 0x000fe4000bf26270 */
[----:B------:R-:W-:-:S07]  /*21f20*/  ISETP.GE.AND P0, PT, R209, UR4, PT ;  /* 0x00000004d1007c0c */ /* 0x000fce000bf06270 */
[----:B0-2---:R-:W-:-:S04]  /*21f30*/  @!P4 LEA R2, P3, R229, R0, 0x2 ;  /* 0x00000000e502c211 */ /* 0x005fc800078610ff */
[----:B-1----:R-:W-:Y:S02]  /*21f40*/  @!P4 LEA.HI.X R3, R229, R9, R215, 0x2, P3 ;  /* 0x00000009e503c211 */ /* 0x002fe400018f14d7 */
[----:B------:R-:W-:-:S03]  /*21f50*/  ISETP.GE.AND P3, PT, R207, UR4, PT ;  /* 0x00000004cf007c0c */ /* 0x000fc6000bf66270 */
[----:B------:R0:W-:Y:S01]  /*21f60*/  @!P4 ST.E.64 desc[UR6][R2.64], R4 ;  /* 0x000000040200c985 */ /* 0x0001e2000c101b06 */
[----:B------:R-:W-:Y:S02]  /*21f70*/  ISETP.GE.AND P4, PT, R204, UR4, PT ;  /* 0x00000004cc007c0c */ /* 0x000fe4000bf86270 */
[-C--:B0-----:R-:W-:Y:S02]  /*21f80*/  @!P2 LEA R2, P6, R213, R0.reuse, 0x2 ;  /* 0x00000000d502a211 */ /* 0x081fe400078c10ff */
[-C--:B------:R-:W-:Y:S02]  /*21f90*/  @!P1 LEA R4, P5, R211, R0.reuse, 0x2 ;  /* 0x00000000d3049211 */ /* 0x080fe400078a10ff */
[-C--:B------:R-:W-:Y:S02]  /*21fa0*/  @!P2 LEA.HI.X R3, R213, R9.reuse, R214, 0x2, P6 ;  /* 0x00000009d503a211 */ /* 0x080fe400030f14d6 */
[----:B------:R-:W-:Y:S02]  /*21fb0*/  @!P0 LEA R6, P6, R209, R0, 0x2 ;  /* 0x00000000d1068211 */ /* 0x000fe400078c10ff */
[----:B------:R-:W-:Y:S01]  /*21fc0*/  @!P1 LEA.HI.X R5, R211, R9, R212, 0x2, P5 ;  /* 0x00000009d3059211 */ /* 0x000fe200028f14d4 */
[----:B------:R0:W-:Y:S01]  /*21fd0*/  @!P2 ST.E.64 desc[UR6][R2.64], R30 ;  /* 0x0000001e0200a985 */ /* 0x0001e2000c101b06 */
[----:B------:R-:W-:-:S02]  /*21fe0*/  ISETP.GE.AND P5, PT, R202, UR4, PT ;  /* 0x00000004ca007c0c */ /* 0x000fc4000bfa6270 */
[----:B------:R-:W-:Y:S01]  /*21ff0*/  @!P0 LEA.HI.X R7, R209, R9, R210, 0x2, P6 ;  /* 0x00000009d1078211 */ /* 0x000fe200030f14d2 */
[----:B------:R1:W-:Y:S04]  /*22000*/  @!P1 ST.E.64 desc[UR6][R4.64], R34 ;  /* 0x0000002204009985 */ /* 0x0003e8000c101b06 */
[----:B------:R2:W-:Y:S01]  /*22010*/  @!P0 ST.E.64 desc[UR6][R6.64], R38 ;  /* 0x0000002606008985 */ /* 0x0005e2000c101b06 */
[----:B------:R-:W-:Y:S02]  /*22020*/  ISETP.GE.AND P0, PT, R198, UR4, PT ;  /* 0x00000004c6007c0c */ /* 0x000fe4000bf06270 */
[-C--:B0-----:R-:W-:Y:S02]  /*22030*/  @!P3 LEA R2, P1, R207, R0.reuse, 0x2 ;  /* 0x00000000cf02b211 */ /* 0x081fe400078210ff */
[----:B-1----:R-:W-:-:S02]  /*22040*/  @!P4 LEA R4, P2, R204, R0, 0x2 ;  /* 0x00000000cc04c211 */ /* 0x002fc400078410ff */
[-C--:B------:R-:W-:Y:S02]  /*22050*/  @!P3 LEA.HI.X R3, R207, R9.reuse, R208, 0x2, P1 ;  /* 0x00000009cf03b211 */ /* 0x080fe400008f14d0 */
[----:B------:R-:W-:Y:S02]  /*22060*/  ISETP.GE.AND P1, PT, R196, UR4, PT ;  /* 0x00000004c4007c0c */ /* 0x000fe4000bf26270 */
[----:B------:R-:W-:Y:S01]  /*22070*/  @!P4 LEA.HI.X R5, R204, R9, R206, 0x2, P2 ;  /* 0x00000009cc05c211 */ /* 0x000fe200010f14ce */
[----:B------:R0:W-:Y:S01]  /*22080*/  @!P3 ST.E.64 desc[UR6][R2.64], R42 ;  /* 0x0000002a0200b985 */ /* 0x0001e2000c101b06 */
[----:B------:R-:W-:Y:S02]  /*22090*/  ISETP.GE.AND P2, PT, R194, UR4, PT ;  /* 0x00000004c2007c0c */ /* 0x000fe4000bf46270 */
[----:B--2---:R-:W-:Y:S01]  /*220a0*/  @!P5 LEA R6, P6, R202, R0, 0x2 ;  /* 0x00000000ca06d211 */ /* 0x004fe200078c10ff */
[----:B------:R1:W-:Y:S01]  /*220b0*/  @!P4 ST.E.64 desc[UR6][R4.64], R46 ;  /* 0x0000002e0400c985 */ /* 0x0003e2000c101b06 */
[----:B------:R-:W-:-:S02]  /*220c0*/  ISETP.GE.AND P3, PT, R192, UR4, PT ;  /* 0x00000004c0007c0c */ /* 0x000fc4000bf66270 */
[----:B------:R-:W-:Y:S02]  /*220d0*/  @!P5 LEA.HI.X R7, R202, R9, R203, 0x2, P6 ;  /* 0x00000009ca07d211 */ /* 0x000fe400030f14cb */
[----:B------:R-:W-:-:S03]  /*220e0*/  ISETP.GE.AND P4, PT, R190, UR4, PT ;  /* 0x00000004be007c0c */ /* 0x000fc6000bf86270 */
[----:B------:R2:W-:Y:S01]  /*220f0*/  @!P5 ST.E.64 desc[UR6][R6.64], R50 ;  /* 0x000000320600d985 */ /* 0x0005e2000c101b06 */
[-C--:B0-----:R-:W-:Y:S02]  /*22100*/  @!P0 LEA R2, P6, R198, R0.reuse, 0x2 ;  /* 0x00000000c6028211 */ /* 0x081fe400078c10ff */
[-C--:B-1----:R-:W-:Y:S02]  /*22110*/  @!P1 LEA R4, P5, R196, R0.reuse, 0x2 ;  /* 0x00000000c4049211 */ /* 0x082fe400078a10ff */
[-C--:B------:R-:W-:Y:S02]  /*22120*/  @!P0 LEA.HI.X R3, R198, R9.reuse, R199, 0x2, P6 ;  /* 0x00000009c6038211 */ /* 0x080fe400030f14c7 */
[----:B------:R-:W-:Y:S02]  /*22130*/  @!P1 LEA.HI.X R5, R196, R9, R197, 0x2, P5 ;  /* 0x00000009c4059211 */ /* 0x000fe400028f14c5 */
[----:B------:R-:W-:Y:S01]  /*22140*/  ISETP.GE.AND P5, PT, R188, UR4, PT ;  /* 0x00000004bc007c0c */ /* 0x000fe2000bfa6270 */
[----:B------:R0:W-:Y:S01]  /*22150*/  @!P0 ST.E.64 desc[UR6][R2.64], R54 ;  /* 0x0000003602008985 */ /* 0x0001e2000c101b06 */
[----:B--2---:R-:W-:-:S02]  /*22160*/  @!P2 LEA R6, P6, R194, R0, 0x2 ;  /* 0x00000000c206a211 */ /* 0x004fc400078c10ff */
[----:B------:R-:W-:Y:S01]  /*22170*/  ISETP.GE.AND P0, PT, R186, UR4, PT ;  /* 0x00000004ba007c0c */ /* 0x000fe2000bf06270 */
[----:B------:R1:W-:Y:S01]  /*22180*/  @!P1 ST.E.64 desc[UR6][R4.64], R58 ;  /* 0x0000003a04009985 */ /* 0x0003e2000c101b06 */
        /* <DEDUP_REMOVED lines=14> */
[----:B0-----:R-:W-:-:S04]  /*22270*/  @!P0 LEA R2, P4, R186, R0, 0x2 ;  /* 0x00000000ba028211 */ /* 0x001fc800078810ff */
[-C--:B------:R-:W-:Y:S02]  /*22280*/  @!P0 LEA.HI.X R3, R186, R9.reuse, R187, 0x2, P4 ;  /* 0x00000009ba038211 */ /* 0x080fe400020f14bb */
[----:B------:R-:W-:Y:S02]  /*22290*/  ISETP.GE.AND P4, PT, R178, UR4, PT ;  /* 0x00000004b2007c0c */ /* 0x000fe4000bf86270 */
[-C--:B-1----:R-:W-:Y:S01]  /*222a0*/  @!P1 LEA R4, P3, R184, R0.reuse, 0x2 ;  /* 0x00000000b8049211 */ /* 0x082fe200078610ff */
[----:B------:R0:W-:Y:S01]  /*222b0*/  @!P0 ST.E.64 desc[UR6][R2.64], R78 ;  /* 0x0000004e02008985 */ /* 0x0001e2000c101b06 */
[----:B--2---:R-:W-:Y:S02]  /*222c0*/  @!P2 LEA R6, P6, R182, R0, 0x2 ;  /* 0x00000000b606a211 */ /* 0x004fe400078c10ff */
        /* <DEDUP_REMOVED lines=11> */
[----:B------:R-:W-:Y:S02]  /*22380*/  ISETP.GE.AND P5, PT, R168, UR4, PT ;  /* 0x00000004a8007c0c */ /* 0x000fe4000bfa6270 */
[-C--:B------:R-:W-:Y:S02]  /*22390*/  @!P4 LEA.HI.X R5, R178, R9.reuse, R179, 0x2, P0 ;  /* 0x00000009b205c211 */ /* 0x080fe400000f14b3 */
[----:B------:R-:W-:Y:S02]  /*223a0*/  ISETP.GE.AND P0, PT, R170, UR4, PT ;  /* 0x00000004aa007c0c */ /* 0x000fe4000bf06270 */
[----:B--2---:R-:W-:Y:S01]  /*223b0*/  @!P3 LEA R6, P6, R176, R0, 0x2 ;  /* 0x00000000b006b211 */ /* 0x004fe200078c10ff */
[----:B------:R1:W-:Y:S01]  /*223c0*/  @!P4 ST.E.64 desc[UR6][R4.64], R94 ;  /* 0x0000005e0400c985 */ /* 0x0003e2000c101b06 */
[----:B------:R-:W-:Y:S02]  /*223d0*/  ISETP.GE.AND P4, PT, R166, UR4, PT ;  /* 0x00000004a6007c0c */ /* 0x000fe4000bf86270 */
[----:B------:R-:W-:-:S02]  /*223e0*/  @!P3 LEA.HI.X R7, R176, R9, R177, 0x2, P6 ;  /* 0x00000009b007b211 */ /* 0x000fc400030f14b1 */
[----:B0-----:R-:W-:-:S03]  /*223f0*/  @!P2 LEA R2, P6, R174, R0, 0x2 ;  /* 0x00000000ae02a211 */ /* 0x001fc600078c10ff */
[----:B------:R0:W-:Y:S01]  /*22400*/  @!P3 ST.E.64 desc[UR6][R6.64], R98 ;  /* 0x000000620600b985 */ /* 0x0001e2000c101b06 */
[----:B------:R-:W-:Y:S02]  /*22410*/  @!P2 LEA.HI.X R3, R174, R9, R175, 0x2, P6 ;  /* 0x00000009ae03a211 */ /* 0x000fe400030f14af */
[----:B-1----:R-:W-:-:S03]  /*22420*/  @!P1 LEA R4, P3, R172, R0, 0x2 ;  /* 0x00000000ac049211 */ /* 0x002fc600078610ff */
[----:B------:R1:W-:Y:S01]  /*22430*/  @!P2 ST.E.64 desc[UR6][R2.64], R102 ;  /* 0x000000660200a985 */ /* 0x0003e2000c101b06 */
[-C--:B------:R-:W-:Y:S02]  /*22440*/  @!P1 LEA.HI.X R5, R172, R9.reuse, R173, 0x2, P3 ;  /* 0x00000009ac059211 */ /* 0x080fe400018f14ad */
[----:B------:R-:W-:Y:S02]  /*22450*/  ISETP.GE.AND P3, PT, R164, UR4, PT ;  /* 0x00000004a4007c0c */ /* 0x000fe4000bf66270 */
[CC--:B0-----:R-:W-:Y:S01]  /*22460*/  @!P0 LEA R6, P6, R170.reuse, R0.reuse, 0x2 ;  /* 0x00000000aa068211 */ /* 0x0c1fe200078c10ff */
[----:B------:R0:W-:Y:S03]  /*22470*/  @!P1 ST.E.64 desc[UR6][R4.64], R106 ;  /* 0x0000006a04009985 */ /* 0x0001e6000c101b06 */
[----:B------:R-:W-:Y:S02]  /*22480*/  @!P0 LEA.HI.X R7, R170, R9, R171, 0x2, P6 ;  /* 0x00000009aa078211 */ /* 0x000fe400030f14ab */
[----:B-1----:R-:W-:-:S03]  /*22490*/  @!P5 LEA R2, P1, R168, R0, 0x2 ;  /* 0x00000000a802d211 */ /* 0x002fc600078210ff */
        /* <DEDUP_REMOVED lines=8> */
[-C--:B-1----:R-:W-:Y:S01]  /*22520*/  @!P3 LEA R6, P6, R164, R0.reuse, 0x2 ;  /* 0x00000000a406b211 */ /* 0x082fe200078c10ff */
[----:B------:R1:W-:Y:S01]  /*22530*/  @!P4 ST.E.64 desc[UR6][R4.64], R118 ;  /* 0x000000760400c985 */ /* 0x0003e2000c101b06 */
[----:B------:R-:W-:Y:S02]  /*22540*/  ISETP.GE.AND P4, PT, R158, UR4, PT ;  /* 0x000000049e007c0c */ /* 0x000fe4000bf86270 */
[----:B------:R-:W-:Y:S02]  /*22550*/  @!P3 LEA.HI.X R7, R164, R9, R165, 0x2, P6 ;  /* 0x00000009a407b211 */ /* 0x000fe400030f14a5 */
[----:B0-----:R-:W-:-:S03]  /*22560*/  @!P1 LEA R2, P6, R160, R0, 0x2 ;  /* 0x00000000a0029211 */ /* 0x001fc600078c10ff */
[----:B------:R0:W-:Y:S01]  /*22570*/  @!P3 ST.E.64 desc[UR6][R6.64], R122 ;  /* 0x0000007a0600b985 */ /* 0x0001e2000c101b06 */
[----:B------:R-:W-:Y:S02]  /*22580*/  ISETP.GE.AND P3, PT, R156, UR4, PT ;  /* 0x000000049c007c0c */ /* 0x000fe4000bf66270 */
[----:B------:R-:W-:Y:S02]  /*22590*/  @!P1 LEA.HI.X R3, R160, R9, R161, 0x2, P6 ;  /* 0x00000009a0039211 */ /* 0x000fe400030f14a1 */
[----:B-1----:R-:W-:-:S04]  /*225a0*/  @!P0 LEA R4, P5, R162, R0, 0x2 ;  /* 0x00000000a2048211 */ /* 0x002fc800078a10ff */
[----:B------:R-:W-:Y:S02]  /*225b0*/  @!P0 LEA.HI.X R5, R162, R9, R163, 0x2, P5 ;  /* 0x00000009a2058211 */ /* 0x000fe400028f14a3 */
[----:B------:R-:W-:-:S03]  /*225c0*/  ISETP.GE.AND P5, PT, R152, UR4, PT ;  /* 0x0000000498007c0c */ /* 0x000fc6000bfa6270 */
[----:B------:R1:W-:Y:S04]  /*225d0*/  @!P0 ST.E.64 desc[UR6][R4.64], R126 ;  /* 0x0000007e04008985 */ /* 0x0003e8000c101b06 */
[----:B------:R2:W-:Y:S01]  /*225e0*/  @!P1 ST.E.64 desc[UR6][R2.64], R130 ;  /* 0x0000008202009985 */ /* 0x0005e2000c101b06 */
[----:B0-----:R-:W-:-:S04]  /*225f0*/  @!P2 LEA R6, P1, R154, R0, 0x2 ;  /* 0x000000009a06a211 */ /* 0x001fc800078210ff */
[----:B------:R-:W-:Y:S02]  /*22600*/  @!P2 LEA.HI.X R7, R154, R9, R155, 0x2, P1 ;  /* 0x000000099a07a211 */ /* 0x000fe400008f149b */
[----:B-1----:R-:W-:-:S04]  /*22610*/  @!P4 LEA R4, P0, R158, R0, 0x2 ;  /* 0x000000009e04c211 */ /* 0x002fc800078010ff */
[-C--:B------:R-:W-:Y:S02]  /*22620*/  @!P4 LEA.HI.X R5, R158, R9.reuse, R159, 0x2, P0 ;  /* 0x000000099e05c211 */ /* 0x080fe400000f149f */
[-C--:B------:R-:W-:Y:S02]  /*22630*/  @!P5 LEA R10, P0, R152, R0.reuse, 0x2 ;  /* 0x00000000980ad211 */ /* 0x080fe400078010ff */
[----:B--2---:R-:W-:Y:S01]  /*22640*/  @!P3 LEA R2, P6, R156, R0, 0x2 ;  /* 0x000000009c02b211 */ /* 0x004fe200078c10ff */
        /* <DEDUP_REMOVED lines=8> */
[----:B---3--:R-:W-:Y:S01]  /*226d0*/  LEA R2, P0, R100, R0, 0x2 ;  /* 0x0000000064027211 */ /* 0x008fe200078010ff */
[----:B------:R-:W-:-:S03]  /*226e0*/  ULDC.64 UR4, c[0x0][0x208] ;  /* 0x0000820000047ab9 */ /* 0x000fc60000000a00 */
[----:B------:R-:W-:-:S05]  /*226f0*/  LEA.HI.X R3, R100, R9, R101, 0x2, P0 ;  /* 0x0000000964037211 */ /* 0x000fca00000f1465 */
[----:B------:R4:W-:Y:S01]  /*22700*/  ST.E.64 desc[UR4][R2.64], R150 ;  /* 0x0000009602007985 */ /* 0x0009e2000c101b04 */
[----:B------:R-:W-:Y:S05]  /*22710*/  BRA `(.L_x_1814) ;  /* 0x0000000c00bc7947 */ /* 0x000fea0003800000 */
.L_x_1805:
[----:B------:R-:W2:Y:S01]  /*22720*/  LDL R7, [R1+0x4c] ;  /* 0x00004c0001077983 */ /* 0x000ea20000100800 */
[----:B------:R-:W-:Y:S01]  /*22730*/  ULDC.64 UR4, c[0x0][0xc08] ;  /* 0x0003020000047ab9 */ /* 0x000fe20000000a00 */
[----:B------:R-:W3:Y:S02]  /*22740*/  LDC.64 R2, c[0x0][0xc00] ;  /* 0x00030000ff027b82 */ /* 0x000ee40000000a00 */
[----:B------:R-:W3:Y:S01]  /*22750*/  LDL R8, [R1+0x50] ;  /* 0x0000500001087983 */ /* 0x000ee20000100800 */
[----:B------:R-:W-:-:S04]  /*22760*/  ISETP.NE.U32.AND P0, PT, RZ, UR4, PT ;  /* 0x00000004ff007c0c */ /* 0x000fc8000bf05070 */
[----:B------:R-:W-:Y:S01]  /*22770*/  ISETP.NE.AND.EX P1, PT, RZ, UR5, PT, P0 ;  /* 0x00000005ff007c0c */ /* 0x000fe2000bf25300 */
[----:B------:R-:W4:Y:S01]  /*22780*/  S2R R35, SR_TID.X ;  /* 0x0000000000237919 */ /* 0x000f220000002100 */
[----:B------:R-:W-:-:S11]  /*22790*/  ULDC.64 UR4, c[0x0][0xc00] ;  /* 0x0003000000047ab9 */ /* 0x000fd60000000a00 */
[----:B------:R-:W0:Y:S01]  /*227a0*/  @P1 LDC.64 R4, c[0x0][0xc08] ;  /* 0x00030200ff041b82 */ /* 0x000e220000000a00 */
[----:B------:R-:W-:-:S04]  /*227b0*/  ISETP.NE.U32.AND P0, PT, RZ, UR4, PT ;  /* 0x00000004ff007c0c */ /* 0x000fc8000bf05070 */
[----:B------:R-:W-:Y:S01]  /*227c0*/  ISETP.NE.AND.EX P0, PT, RZ, UR5, PT, P0 ;  /* 0x00000005ff007c0c */ /* 0x000fe2000bf05300 */
[----:B------:R-:W-:Y:S01]  /*227d0*/  ULDC UR4, c[0x0][0xa88] ;  /* 0x0002a20000047ab9 */ /* 0x000fe20000000800 */
[----:B------:R-:W-:Y:S02]  /*227e0*/  IMAD.MOV.U32 R15, RZ, RZ, RZ ;  /* 0x000000ffff0f7224 */ /* 0x000fe400078e00ff */
[----:B------:R-:W-:Y:S01]  /*227f0*/  IMAD.U32 R0, RZ, RZ, UR4 ;  /* 0x00000004ff007e24 */ /* 0x000fe2000f8e00ff */
[----:B------:R-:W-:Y:S01]  /*22800*/  ULDC.64 UR6, c[0x0][0x208] ;  /* 0x0000820000067ab9 */ /* 0x000fe20000000a00 */
[----:B----4-:R-:W-:-:S05]  /*22810*/  VIADD R6, R35, 0xffffff80 ;  /* 0xffffff8023067836 */ /* 0x010fca0000000000 */
[----:B------:R-:W-:Y:S02]  /*22820*/  ISETP.GT.AND P3, PT, R6, 0x7f, PT ;  /* 0x0000007f0600780c */ /* 0x000fe40003f64270 */
[----:B--2---:R-:W-:-:S13]  /*22830*/  ISETP.NE.AND P2, PT, R7, RZ, PT ;  /* 0x000000ff0700720c */ /* 0x004fda0003f45270 */
[----:B------:R-:W2:Y:S01]  /*22840*/  @!P2 LDC R7, c[0x0][0xad4] ;  /* 0x0002b500ff07ab82 */ /* 0x000ea20000000800 */
[----:B---3--:R-:W-:-:S04]  /*22850*/  IMAD.WIDE R2, R8, 0x4, R2 ;  /* 0x0000000408027825 */ /* 0x008fc800078e0202 */
[----:B0-----:R-:W-:Y:S01]  /*22860*/  @P1 IMAD.WIDE R4, R8, 0x4, R4 ;  /* 0x0000000408041825 */ /* 0x001fe200078e0204 */
[----:B------:R0:W5:Y:S01]  /*22870*/  @P0 LDG.E R15, desc[UR6][R2.64] ;  /* 0x00000006020f0981 */ /* 0x000162000c1e1900 */
[----:B------:R-:W-:-:S03]  /*22880*/  SHF.R.S32.HI R28, RZ, 0x1f, R8 ;  /* 0x0000001fff1c7819 */ /* 0x000fc60000011408 */
[----:B------:R0:W5:Y:S04]  /*22890*/  @P1 LDG.E R0, desc[UR6][R4.64] ;  /* 0x0000000604001981 */ /* 0x000168000c1e1900 */
[----:B--2---:R0:W-:Y:S01]  /*228a0*/  @!P2 STL [R1+0x4c], R7 ;  /* 0x00004c070100a387 */ /* 0x0041e20000100800 */
[----:B------:R-:W-:Y:S01]  /*228b0*/  ISETP.GT.AND P2, PT, R7, 0x1, PT ;  /* 0x000000010700780c */ /* 0x000fe20003f44270 */
[----:B------:R-:W-:-:S12]  /*228c0*/  @P1 BRA `(.L_x_1817) ;  /* 0x0000000000141947 */ /* 0x000fd80003800000 */
[----:B------:R-:W-:Y:S05]  /*228d0*/  @!P0 BRA `(.L_x_1817) ;  /* 0x0000000000108947 */ /* 0x000fea0003800000 */
[----:B------:R-:W-:Y:S02]  /*228e0*/  ULDC.64 UR4, c[0x0][0x208] ;  /* 0x0000820000047ab9 */ /* 0x000fe40000000a00 */
[----:B0-----:R-:W2:Y:S04]  /*228f0*/  LDG.E R5, desc[UR4][R2.64] ;  /* 0x0000000402057981 */ /* 0x001ea8000c1e1900 */
[----:B-----5:R-:W2:Y:S02]  /*22900*/  LDG.E R0, desc[UR4][R2.64+0x4] ;  /* 0x0000040402007981 */ /* 0x020ea4000c1e1900 */
[----:B--2---:R-:W-:-:S07]  /*22910*/  IADD3 R0, -R5, R0, RZ ;  /* 0x0000000005007210 */ /* 0x004fce0007ffe1ff */
.L_x_1817:
[----:B------:R-:W-:Y:S01]  /*22920*/  BSSY B1, `(.L_x_1818) ;  /* 0x0000039000017945 */ /* 0x000fe20003800000 */
[----:B------:R-:W-:Y:S02]  /*22930*/  SEL R33, R8, RZ, !P0 ;  /* 0x000000ff08217207 */ /* 0x000fe40004000000 */
[----:B------:R-:W-:Y:S02]  /*22940*/  SEL R28, R28, RZ, !P0 ;  /* 0x000000ff1c1c7207 */ /* 0x000fe40004000000 */
[----:B-1---5:R-:W-:Y:S01]  /*22950*/  SHF.R.S32.HI R24, RZ, 0x1f, R15 ;  /* 0x0000001fff187819 */ /* 0x022fe2000001140f */
[----:B------:R-:W-:Y:S06]  /*22960*/  @P3 BRA `(.L_x_1819) ;  /* 0x0000000000d03947 */ /* 0x000fec0003800000 */
[----:B0-----:R-:W2:Y:S01]  /*22970*/  LDL R3, [R1+0x14] ;  /* 0x0000140001037983 */ /* 0x001ea20000100800 */
[----:B------:R-:W0:Y:S02]  /*22980*/  LDC R37, c[0x0][0xbe8] ;  /* 0x0002fa00ff257b82 */ /* 0x000e240000000800 */
[----:B0-----:R-:W-:Y:S01]  /*22990*/  IMAD R2, R0, R37, RZ ;  /* 0x0000002500027224 */ /* 0x001fe200078e02ff */
[----:B--2---:R-:W-:-:S04]  /*229a0*/  IADD3 R35, R3, -0x80, R35 ;  /* 0xffffff8003237810 */ /* 0x004fc80007ffe023 */
[----:B------:R-:W-:-:S13]  /*229b0*/  ISETP.GE.AND P0, PT, R35, R2, PT ;  /* 0x000000022300720c */ /* 0x000fda0003f06270 */
[----:B------:R-:W-:Y:S05]  /*229c0*/  @P0 BRA `(.L_x_1819) ;  /* 0x0000000000b80947 */ /* 0x000fea0003800000 */
[----:B------:R-:W2:Y:S01]  /*229d0*/  LDL R12, [R1+0x40] ;  /* 0x00004000010c7983 */ /* 0x000ea20000100800 */
[----:B------:R-:W-:Y:S01]  /*229e0*/  IMAD.MOV.U32 R20, RZ, RZ, 0x9b8 ;  /* 0x000009b8ff147424 */ /* 0x000fe200078e00ff */
[----:B------:R-:W-:Y:S01]  /*229f0*/  ISETP.GT.AND P0, PT, R7, 0x1, PT ;  /* 0x000000010700780c */ /* 0x000fe20003f04270 */
[----:B------:R-:W0:Y:S01]  /*22a00*/  LDC.64 R8, c[0x0][0xba8] ;  /* 0x0002ea00ff087b82 */ /* 0x000e220000000a00 */
[----:B------:R-:W3:Y:S01]  /*22a10*/  LDL.LU R30, [R1+0x68] ;  /* 0x00006800011e7983 */ /* 0x000ee20000300800 */
[----:B------:R-:W-:Y:S01]  /*22a20*/  ISETP.NE.AND P1, PT, R37, 0x1, PT ;  /* 0x000000012500780c */ /* 0x000fe20003f25270 */
[----:B------:R-:W-:Y:S01]  /*22a30*/  IMAD.MOV.U32 R21, RZ, RZ, R35 ;  /* 0x000000ffff157224 */ /* 0x000fe200078e0023 */
[----:B------:R-:W-:Y:S01]  /*22a40*/  SEL R20, R20, 0x978, P0 ;  /* 0x0000097814147807 */ /* 0x000fe20000000000 */
[----:B------:R-:W-:-:S03]  /*22a50*/  ULDC.64 UR4, c[0x0][0x208] ;  /* 0x0000820000047ab9 */ /* 0x000fc60000000a00 */
[----:B------:R-:W1:Y:S08]  /*22a60*/  LDC.64 R2, c[0x0][R20+0x220] ;  /* 0x0000880014027b82 */ /* 0x000e700000000a00 */
[----:B------:R-:W2:Y:S08]  /*22a70*/  LDC.64 R10, c[0x0][R20+0x218] ;  /* 0x00008600140a7b82 */ /* 0x000eb00000000a00 */
[----:B------:R-:W4:Y:S08]  /*22a80*/  LDC.64 R4, c[0x0][R20+0x228] ;  /* 0x00008a0014047b82 */ /* 0x000f300000000a00 */
[----:B------:R-:W5:Y:S08]  /*22a90*/  @P1 LDC R14, c[0x0][0xbec] ;  /* 0x0002fb00ff0e1b82 */ /* 0x000f700000000800 */
[----:B------:R-:W4:Y:S08]  /*22aa0*/  LDC.64 R6, c[0x0][R20+0x210] ;  /* 0x0000840014067b82 */ /* 0x000f300000000a00 */
[----:B------:R-:W4:Y:S01]  /*22ab0*/  @P1 LDC R31, c[0x0][0xbf0] ;  /* 0x0002fc00ff1f1b82 */ /* 0x000f220000000800 */
[----:B-----5:R-:W-:-:S07]  /*22ac0*/  @P1 IMAD.HI.U32 R14, R35, R14, RZ ;  /* 0x0000000e230e1227 */ /* 0x020fce00078e00ff */
[----:B0-----:R-:W0:Y:S01]  /*22ad0*/  @!P0 LDC R8, c[0x0][0xb50] ;  /* 0x0002d400ff088b82 */ /* 0x001e220000000800 */
[----:B-1----:R-:W-:-:S07]  /*22ae0*/  IMAD R3, R3, R33, RZ ;  /* 0x0000002103037224 */ /* 0x002fce00078e02ff */
[----:B------:R-:W1:Y:S01]  /*22af0*/  @!P0 LDC R9, c[0x0][0xb54] ;  /* 0x0002d500ff098b82 */ /* 0x000e620000000800 */
[----:B----4-:R-:W-:Y:S01]  /*22b00*/  @P1 SHF.R.U32.HI R21, RZ, R31, R14 ;  /* 0x0000001fff151219 */ /* 0x010fe2000001160e */
[----:B------:R-:W-:Y:S02]  /*22b10*/  IMAD R31, R2, R28, R3 ;  /* 0x0000001c021f7224 */ /* 0x000fe400078e0203 */
[-C--:B--2---:R-:W-:Y:S02]  /*22b20*/  IMAD R29, R11, R12.reuse, RZ ;  /* 0x0000000c0b1d7224 */ /* 0x084fe400078e02ff */
[----:B------:R-:W-:Y:S01]  /*22b30*/  IMAD.WIDE.U32 R10, R10, R12, RZ ;  /* 0x0000000c0a0a7225 */ /* 0x000fe200078e00ff */
[----:B---3--:R-:W-:-:S03]  /*22b40*/  SEL R3, R30, RZ, P0 ;  /* 0x000000ff1e037207 */ /* 0x008fc60000000000 */
[----:B------:R-:W-:-:S04]  /*22b50*/  IMAD.WIDE.U32 R12, R2, R33, RZ ;  /* 0x00000021020c7225 */ /* 0x000fc800078e00ff */
[----:B------:R-:W-:Y:S01]  /*22b60*/  IMAD.IADD R29, R11, 0x1, R29 ;  /* 0x000000010b1d7824 */ /* 0x000fe200078e021d */
[----:B------:R-:W-:Y:S01]  /*22b70*/  IADD3 R10, P1, P3, R12, R10, R15 ;  /* 0x0000000a0c0a7210 */ /* 0x000fe20007b3e00f */
[----:B------:R-:W-:Y:S02]  /*22b80*/  IMAD.MOV R2, RZ, RZ, -R21 ;  /* 0x000000ffff027224 */ /* 0x000fe400078e0a15 */
[----:B------:R-:W-:Y:S02]  /*22b90*/  IMAD.IADD R31, R13, 0x1, R31 ;  /* 0x000000010d1f7824 */ /* 0x000fe400078e021f */
        /* <DEDUP_REMOVED lines=10> */
[----:B------:R-:W-:Y:S01]  /*22c40*/  IMAD.WIDE.U32 R4, R6, R3, R4 ;  /* 0x0000000306047225 */ /* 0x000fe200078e0004 */
[----:B------:R-:W-:-:S03]  /*22c50*/  MOV R3, 0xff800000 ;  /* 0xff80000000037802 */ /* 0x000fc60000000f00 */
[----:B------:R-:W-:Y:S01]  /*22c60*/  IMAD R11, R6, R11, R2 ;  /* 0x0000000b060b7224 */ /* 0x000fe200078e0202 */
[----:B0-----:R-:W-:-:S03]  /*22c70*/  LEA R8, P0, R4, R8, 0x2 ;  /* 0x0000000804087211 */ /* 0x001fc600078010ff */
[----:B------:R-:W-:-:S05]  /*22c80*/  IMAD.IADD R2, R5, 0x1, R11 ;  /* 0x0000000105027824 */ /* 0x000fca00078e020b */
[----:B-1----:R-:W-:-:S05]  /*22c90*/  LEA.HI.X R9, R4, R9, R2, 0x2, P0 ;  /* 0x0000000904097211 */ /* 0x002fca00000f1402 */
[----:B------:R1:W-:Y:S02]  /*22ca0*/  STG.E desc[UR4][R8.64], R3 ;  /* 0x0000000308007986 */ /* 0x0003e4000c101904 */
.L_x_1819:
[----:B------:R-:W-:Y:S05]  /*22cb0*/  BSYNC B1 ;  /* 0x0000000000017941 */ /* 0x000fea0003800000 */
.L_x_1818:
[----:B------:R-:W-:Y:S05]  /*22cc0*/  @P2 BRA `(.L_x_1814) ;  /* 0x0000000800502947 */ /* 0x000fea0003800000 */
[----:B01----:R-:W2:Y:S01]  /*22cd0*/  LDL.LU R3, [R1+0x40] ;  /* 0x0000400001037983 */ /* 0x003ea20000300800 */
[----:B------:R-:W-:Y:S01]  /*22ce0*/  ULDC.64 UR4, c[0x0][0xaa0] ;  /* 0x0002a80000047ab9 */ /* 0x000fe20000000a00 */
[----:B------:R-:W0:Y:S01]  /*22cf0*/  LDC R11, c[0x0][0xbe8] ;  /* 0x0002fa00ff0b7b82 */ /* 0x000e220000000800 */
[----:B------:R-:W-:Y:S01]  /*22d00*/  ULDC.64 UR6, c[0x0][0xaf0] ;  /* 0x0002bc0000067ab9 */ /* 0x000fe20000000a00 */
[----:B------:R-:W3:Y:S04]  /*22d10*/  LDL.LU R2, [R1+0x14] ;  /* 0x0000140001027983 */ /* 0x000ee80000300800 */
[----:B------:R-:W4:Y:S04]  /*22d20*/  LDL R4, [R1+0x44] ;  /* 0x0000440001047983 */ /* 0x000f280000100800 */
[----:B------:R1:W5:Y:S04]  /*22d30*/  LDL R29, [R1+0x64] ;  /* 0x00006400011d7983 */ /* 0x0003680000100800 */
[----:B------:R1:W5:Y:S04]  /*22d40*/  LDL R21, [R1+0xc] ;  /* 0x00000c0001157983 */ /* 0x0003680000100800 */
[----:B------:R1:W5:Y:S04]  /*22d50*/  LDL R14, [R1+0x10] ;  /* 0x00001000010e7983 */ /* 0x0003680000100800 */
[----:B------:R1:W5:Y:S01]  /*22d60*/  LDL R20, [R1+0x60] ;  /* 0x0000600001147983 */ /* 0x0003620000100800 */
[----:B0-----:R-:W-:-:S13]  /*22d70*/  ISETP.NE.AND P0, PT, R11, 0x1, PT ;  /* 0x000000010b00780c */ /* 0x001fda0003f05270 */
[----:B------:R-:W0:Y:S08]  /*22d80*/  @P0 LDC R6, c[0x0][0xbec] ;  /* 0x0002fb00ff060b82 */ /* 0x000e300000000800 */
[----:B------:R-:W1:Y:S01]  /*22d90*/  @P0 LDC R7, c[0x0][0xbf0] ;  /* 0x0002fc00ff070b82 */ /* 0x000e620000000800 */
[----:B------:R-:W-:Y:S01]  /*22da0*/  BSSY B1, `(.L_x_1820) ;  /* 0x0000041000017945 */ /* 0x000fe20003800000 */
[----:B--2---:R-:W-:-:S02]  /*22db0*/  IMAD.MOV.U32 R10, RZ, RZ, R3 ;  /* 0x000000ffff0a7224 */ /* 0x004fc400078e0003 */
[----:B---3--:R-:W-:Y:S02]  /*22dc0*/  IMAD.MOV.U32 R8, RZ, RZ, R2 ;  /* 0x000000ffff087224 */ /* 0x008fe400078e0002 */
[----:B------:R-:W-:Y:S02]  /*22dd0*/  IMAD R2, R24, UR4, RZ ;  /* 0x0000000418027c24 */ /* 0x000fe4000f8e02ff */
[----:B------:R2:W5:Y:S01]  /*22de0*/  LDL R24, [R1+0x48] ;  /* 0x0000480001187983 */ /* 0x0005620000100800 */
[----:B----4-:R-:W-:Y:S02]  /*22df0*/  IMAD R4, R4, 0x20, R23 ;  /* 0x0000002004047824 */ /* 0x010fe400078e0217 */
[C---:B------:R-:W-:Y:S02]  /*22e00*/  IMAD R5, R15.reuse, UR5, R2 ;  /* 0x000000050f057c24 */ /* 0x040fe4000f8e0202 */
[----:B------:R-:W-:Y:S01]  /*22e10*/  IMAD.WIDE.U32 R2, R15, UR4, RZ ;  /* 0x000000040f027c25 */ /* 0x000fe2000f8e00ff */
[----:B------:R-:W-:-:S03]  /*22e20*/  ULDC.64 UR4, c[0x0][0xae8] ;  /* 0x0002ba0000047ab9 */ /* 0x000fc60000000a00 */
[----:B------:R-:W-:Y:S02]  /*22e30*/  IMAD.IADD R3, R3, 0x1, R5 ;  /* 0x0000000103037824 */ /* 0x000fe400078e0205 */
[----:B------:R-:W-:Y:S02]  /*22e40*/  IMAD.IADD R9, R8, 0x1, R4 ;  /* 0x0000000108097824 */ /* 0x000fe400078e0204 */
[----:B------:R-:W-:-:S04]  /*22e50*/  IMAD.WIDE.U32 R2, R10, UR4, R2 ;  /* 0x000000040a027c25 */ /* 0x000fc8000f8e0002 */
[----:B0-----:R-:W-:-:S04]  /*22e60*/  @P0 IMAD.HI.U32 R4, R9, R6, RZ ;  /* 0x0000000609040227 */ /* 0x001fc800078e00ff */
[----:B------:R-:W-:Y:S01]  /*22e70*/  IMAD.MOV.U32 R5, RZ, RZ, R9 ;  /* 0x000000ffff057224 */ /* 0x000fe200078e0009 */
[----:B-1----:R-:W-:Y:S01]  /*22e80*/  @P0 SHF.R.U32.HI R5, RZ, R7, R4 ;  /* 0x00000007ff050219 */ /* 0x002fe20000011604 */
[----:B------:R-:W-:Y:S02]  /*22e90*/  IMAD R6, R28, UR6, RZ ;  /* 0x000000061c067c24 */ /* 0x000fe4000f8e02ff */
[----:B------:R-:W-:Y:S01]  /*22ea0*/  IMAD R3, R10, UR5, R3 ;  /* 0x000000050a037c24 */ /* 0x000fe2000f8e0203 */
[----:B------:R-:W-:Y:S01]  /*22eb0*/  SHF.R.S32.HI R4, RZ, 0x1f, R5 ;  /* 0x0000001fff047819 */ /* 0x000fe20000011405 */
[C---:B------:R-:W-:Y:S01]  /*22ec0*/  IMAD R7, R33.reuse, UR7, R6 ;  /* 0x0000000721077c24 */ /* 0x040fe2000f8e0206 */
[----:B------:R-:W-:Y:S01]  /*22ed0*/  ULDC.64 UR4, c[0x0][0xae0] ;  /* 0x0002b80000047ab9 */ /* 0x000fe20000000a00 */
[----:B------:R-:W-:-:S04]  /*22ee0*/  IMAD.WIDE.U32 R2, R33, UR6, R2 ;  /* 0x0000000621027c25 */ /* 0x000fc8000f8e0002 */
[----:B------:R-:W-:Y:S01]  /*22ef0*/  IMAD.MOV R6, RZ, RZ, -R5 ;  /* 0x000000ffff067224 */ /* 0x000fe200078e0a05 */
[----:B------:R-:W-:Y:S01]  /*22f00*/  IADD3 R3, R3, R7, RZ ;  /* 0x0000000703037210 */ /* 0x000fe20007ffe0ff */
        /* <DEDUP_REMOVED lines=8> */
[----:B------:R-:W-:Y:S02]  /*22f90*/  IMAD.IADD R12, R23, 0x1, R8 ;  /* 0x00000001170c7824 */ /* 0x000fe400078e0208 */
[----:B------:R-:W-:Y:S02]  /*22fa0*/  IMAD R13, R0, R11, RZ ;  /* 0x0000000b000d7224 */ /* 0x000fe400078e02ff */
[C---:B------:R-:W-:Y:S02]  /*22fb0*/  IMAD R5, R7.reuse, UR5, R4 ;  /* 0x0000000507057c24 */ /* 0x040fe4000f8e0204 */
[----:B------:R-:W-:Y:S01]  /*22fc0*/  IMAD.WIDE.U32 R2, R7, UR4, R2 ;  /* 0x0000000407027c25 */ /* 0x000fe2000f8e0002 */
[----:B------:R-:W-:Y:S01]  /*22fd0*/  ISETP.GE.AND P2, PT, R12, R13, PT ;  /* 0x0000000d0c00720c */ /* 0x000fe20003f46270 */
[----:B------:R-:W-:-:S02]  /*22fe0*/  ULDC.64 UR4, c[0x0][0xa80] ;  /* 0x0002a00000047ab9 */ /* 0x000fc40000000a00 */
[----:B------:R-:W-:Y:S01]  /*22ff0*/  IMAD.IADD R3, R3, 0x1, R5 ;  /* 0x0000000103037824 */ /* 0x000fe200078e0205 */
[----:B------:R-:W-:Y:S01]  /*23000*/  LEA R10, P3, R2, UR4, 0x1 ;  /* 0x00000004020a7c11 */ /* 0x000fe2000f8608ff */
[----:B------:R-:W-:-:S03]  /*23010*/  VIADD R0, R12, 0x20 ;  /* 0x000000200c007836 */ /* 0x000fc60000000000 */
[----:B------:R-:W-:Y:S02]  /*23020*/  LEA.HI.X R11, R2, UR5, R3, 0x1, P3 ;  /* 0x00000005020b7c11 */ /* 0x000fe400098f0c03 */
[-C--:B------:R-:W-:Y:S01]  /*23030*/  ISETP.GE.AND P1, PT, R0, R13.reuse, PT ;  /* 0x0000000d0000720c */ /* 0x080fe20003f26270 */
[----:B------:R-:W-:Y:S01]  /*23040*/  VIADD R0, R12, 0x40 ;  /* 0x000000400c007836 */ /* 0x000fe20000000000 */
[----:B------:R2:W0:Y:S04]  /*23050*/  SHFL.IDX PT, R8, R10, RZ, 0x181f ;  /* 0x00181fff0a087589 */ /* 0x00042800000e0000 */
[----:B------:R2:W1:Y:S01]  /*23060*/  SHFL.IDX PT, R9, R11, RZ, 0x181f ;  /* 0x00181fff0b097589 */ /* 0x00046200000e0000 */
[----:B------:R-:W-:Y:S01]  /*23070*/  ISETP.GE.AND P0, PT, R0, R13, PT ;  /* 0x0000000d0000720c */ /* 0x000fe20003f06270 */
[----:B------:R-:W-:-:S12]  /*23080*/  @P2 BRA `(.L_x_1821) ;  /* 0x0000000000482947 */ /* 0x000fd80003800000 */
[----:B------:R-:W-:Y:S01]  /*23090*/  ULDC UR4, c[0x0][0xac8] ;  /* 0x0002b20000047ab9 */ /* 0x000fe20000000800 */
[----:B------:R-:W-:Y:S01]  /*230a0*/  ULDC.64 UR6, c[0x0][0x208] ;  /* 0x0000820000067ab9 */ /* 0x000fe20000000a00 */
[----:B------:R-:W-:Y:S02]  /*230b0*/  ISETP.GE.AND P5, PT, R18, UR4, PT ;  /* 0x0000000412007c0c */ /* 0x000fe4000bfa6270 */
[----:B-----5:R-:W-:Y:S02]  /*230c0*/  ISETP.GE.AND P3, PT, R21, UR4, PT ;  /* 0x0000000415007c0c */ /* 0x020fe4000bf66270 */
[----:B------:R-:W-:Y:S02]  /*230d0*/  ISETP.GE.AND P2, PT, R14, UR4, PT ;  /* 0x000000040e007c0c */ /* 0x000fe4000bf46270 */
[----:B------:R-:W-:-:S07]  /*230e0*/  ISETP.GE.AND P4, PT, R226, UR4, PT ;  /* 0x00000004e2007c0c */ /* 0x000fce000bf86270 */
[----:B0-----:R-:W-:-:S04]  /*230f0*/  @!P5 LEA R6, P6, R18, R8, 0x1 ;  /* 0x000000081206d211 */ /* 0x001fc800078c08ff */
[-C--:B-1----:R-:W-:Y:S02]  /*23100*/  @!P5 LEA.HI.X R7, R18, R9.reuse, R19, 0x1, P6 ;  /* 0x000000091207d211 */ /* 0x082fe400030f0c13 */
[CC--:B------:R-:W-:Y:S01]  /*23110*/  @!P3 LEA R4, P6, R21.reuse, R8.reuse, 0x1 ;  /* 0x000000081504b211 */ /* 0x0c0fe200078c08ff */
[----:B------:R-:W-:Y:S02]  /*23120*/  @!P4 IMAD.SHL.U32 R15, R24, 0x8, RZ ;  /* 0x00000008180fc824 */ /* 0x000fe400078e00ff */
        /* <DEDUP_REMOVED lines=8> */
.L_x_1821:
[----:B------:R-:W-:Y:S05]  /*231b0*/  BSYNC B1 ;  /* 0x0000000000017941 */ /* 0x000fea0003800000 */
.L_x_1820:
[----:B-1-3--:R1:W3:Y:S01]  /*231c0*/  SHFL.IDX PT, R9, R11, 0x1, 0x181f ;  /* 0x00381f000b097f89 */ /* 0x00a2e200000e0000 */
[----:B------:R-:W-:Y:S03]  /*231d0*/  BSSY B1, `(.L_x_1822) ;  /* 0x0000015000017945 */ /* 0x000fe60003800000 */
[----:B0-----:R1:W0:Y:S01]  /*231e0*/  SHFL.IDX PT, R8, R10, 0x1, 0x181f ;  /* 0x00381f000a087f89 */ /* 0x00122200000e0000 */
[----:B------:R-:W-:Y:S05]  /*231f0*/  @P1 BRA `(.L_x_1823) ;  /* 0x0000000000481947 */ /* 0x000fea0003800000 */
[----:B------:R-:W-:Y:S01]  /*23200*/  ULDC UR4, c[0x0][0xac8] ;  /* 0x0002b20000047ab9 */ /* 0x000fe20000000800 */
[----:B------:R-:W-:Y:S01]  /*23210*/  ULDC.64 UR6, c[0x0][0x208] ;  /* 0x0000820000067ab9 */ /* 0x000fe20000000a00 */
[----:B------:R-:W-:Y:S02]  /*23220*/  ISETP.GE.AND P4, PT, R18, UR4, PT ;  /* 0x0000000412007c0c */ /* 0x000fe4000bf86270 */
[----:B-----5:R-:W-:Y:S02]  /*23230*/  ISETP.GE.AND P2, PT, R21, UR4, PT ;  /* 0x0000000415007c0c */ /* 0x020fe4000bf46270 */
[----:B------:R-:W-:Y:S02]  /*23240*/  ISETP.GE.AND P1, PT, R14, UR4, PT ;  /* 0x000000040e007c0c */ /* 0x000fe4000bf26270 */
[----:B------:R-:W-:-:S07]  /*23250*/  ISETP.GE.AND P3, PT, R226, UR4, PT ;  /* 0x00000004e2007c0c */ /* 0x000fce000bf66270 */
[CC--:B0-----:R-:W-:Y:S02]  /*23260*/  @!P4 LEA R6, P6, R18.reuse, R8.reuse, 0x1 ;  /* 0x000000081206c211 */ /* 0x0c1fe400078c08ff */
[CC--:B------:R-:W-:Y:S02]  /*23270*/  @!P2 LEA R4, P5, R21.reuse, R8.reuse, 0x1 ;  /* 0x000000081504a211 */ /* 0x0c0fe400078a08ff */
[-C--:B---3--:R-:W-:Y:S02]  /*23280*/  @!P4 LEA.HI.X R7, R18, R9.reuse, R19, 0x1, P6 ;  /* 0x000000091207c211 */ /* 0x088fe400030f0c13 */
[----:B------:R-:W-:Y:S01]  /*23290*/  @!P1 LEA R2, P6, R14, R8, 0x1 ;  /* 0x000000080e029211 */ /* 0x000fe200078c08ff */
[----:B------:R-:W-:Y:S01]  /*232a0*/  @!P3 IMAD.SHL.U32 R15, R24, 0x8, RZ ;  /* 0x00000008180fb824 */ /* 0x000fe200078e00ff */
[-C--:B------:R-:W-:Y:S01]  /*232b0*/  @!P2 LEA.HI.X R5, R21, R9.reuse, R29, 0x1, P5 ;  /* 0x000000091505a211 */ /* 0x080fe200028f0c1d */
[----:B------:R4:W-:Y:S01]  /*232c0*/  @!P4 ST.E.128 desc[UR6][R6.64], RZ ;  /* 0x000000ff0600c985 */ /* 0x0009e2000c101d06 */
[----:B------:R-:W-:Y:S01]  /*232d0*/  @!P1 LEA.HI.X R3, R14, R9, R20, 0x1, P6 ;  /* 0x000000090e039211 */ /* 0x000fe200030f0c14 */
[----:B------:R-:W-:-:S05]  /*232e0*/  @!P3 IMAD.WIDE R8, R15, 0x2, R8 ;  /* 0x000000020f08b825 */ /* 0x000fca00078e0208 */
[----:B------:R4:W-:Y:S04]  /*232f0*/  @!P3 ST.E.128 desc[UR6][R8.64], RZ ;  /* 0x000000ff0800b985 */ /* 0x0009e8000c101d06 */
[----:B------:R4:W-:Y:S04]  /*23300*/  @!P2 ST.E.128 desc[UR6][R4.64], RZ ;  /* 0x000000ff0400a985 */ /* 0x0009e8000c101d06 */
[----:B------:R4:W-:Y:S02]  /*23310*/  @!P1 ST.E.128 desc[UR6][R2.64], RZ ;  /* 0x000000ff02009985 */ /* 0x0009e4000c101d06 */
.L_x_1823:
[----:B------:R-:W-:Y:S05]  /*23320*/  BSYNC B1 ;  /* 0x0000000000017941 */ /* 0x000fea0003800000 */
.L_x_1822:
[----:B---34-:R3:W4:Y:S01]  /*23330*/  SHFL.IDX PT, R9, R11, 0x2, 0x181f ;  /* 0x00581f000b097f89 */ /* 0x01872200000e0000 */
[----:B------:R-:W-:Y:S03]  /*23340*/  BSSY B1, `(.L_x_1824) ;  /* 0x0000015000017945 */ /* 0x000fe60003800000 */
[----:B0-----:R3:W0:Y:S01]  /*23350*/  SHFL.IDX PT, R8, R10, 0x2, 0x181f ;  /* 0x00581f000a087f89 */ /* 0x00162200000e0000 */
[----:B------:R-:W-:Y:S05]  /*23360*/  @P0 BRA `(.L_x_1825) ;  /* 0x0000000000480947 */ /* 0x000fea0003800000 */
[----:B------:R-:W-:Y:S01]  /*23370*/  ULDC UR4, c[0x0][0xac8] ;  /* 0x0002b20000047ab9 */ /* 0x000fe20000000800 */
[----:B------:R-:W-:Y:S01]  /*23380*/  ULDC.64 UR6, c[0x0][0x208] ;  /* 0x0000820000067ab9 */ /* 0x000fe20000000a00 */
[----:B------:R-:W-:Y:S02]  /*23390*/  ISETP.GE.AND P3, PT, R18, UR4, PT ;  /* 0x0000000412007c0c */ /* 0x000fe4000bf66270 */
[----:B------:R-:W-:Y:S02]  /*233a0*/  ISETP.GE.AND P4, PT, R226, UR4, PT ;  /* 0x00000004e2007c0c */ /* 0x000fe4000bf86270 */
[----:B-----5:R-:W-:Y:S02]  /*233b0*/  ISETP.GE.AND P5, PT, R21, UR4, PT ;  /* 0x0000000415007c0c */ /* 0x020fe4000bfa6270 */
[----:B------:R-:W-:-:S07]  /*233c0*/  ISETP.GE.AND P6, PT, R14, UR4, PT ;  /* 0x000000040e007c0c */ /* 0x000fce000bfc6270 */
[-C--:B0-----:R-:W-:Y:S02]  /*233d0*/  @!P3 LEA R6, P0, R18, R8.reuse, 0x1 ;  /* 0x000000081206b211 */ /* 0x081fe400078008ff */
[----:B------:R-:W-:Y:S02]  /*233e0*/  @!P4 SHF.L.U32 R15, R24, 0x3, RZ ;  /* 0x00000003180fc819 */ /* 0x000fe400000006ff */
[CC--:B------:R-:W-:Y:S02]  /*233f0*/  @!P5 LEA R4, P1, R21.reuse, R8.reuse, 0x1 ;  /* 0x000000081504d211 */ /* 0x0c0fe400078208ff */
[----:B------:R-:W-:Y:S02]  /*23400*/  @!P6 LEA R2, P2, R14, R8, 0x1 ;  /* 0x000000080e02e211 */ /* 0x000fe400078408ff */
[-C--:B----4-:R-:W-:Y:S02]  /*23410*/  @!P3 LEA.HI.X R7, R18, R9.reuse, R19, 0x1, P0 ;  /* 0x000000091207b211 */ /* 0x090fe400000f0c13 */
[----:B------:R-:W-:-:S02]  /*23420*/  @!P5 LEA.HI.X R5, R21, R9, R29, 0x1, P1 ;  /* 0x000000091505d211 */ /* 0x000fc400008f0c1d */
[----:B------:R-:W-:Y:S01]  /*23430*/  @!P6 LEA.HI.X R3, R14, R9, R20, 0x1, P2 ;  /* 0x000000090e03e211 */ /* 0x000fe200010f0c14 */
[----:B------:R-:W-:Y:S01]  /*23440*/  @!P4 IMAD.WIDE R8, R15, 0x2, R8 ;  /* 0x000000020f08c825 */ /* 0x000fe200078e0208 */
[----:B------:R0:W-:Y:S04]  /*23450*/  @!P3 ST.E.128 desc[UR6][R6.64], RZ ;  /* 0x000000ff0600b985 */ /* 0x0001e8000c101d06 */
[----:B------:R0:W-:Y:S04]  /*23460*/  @!P4 ST.E.128 desc[UR6][R8.64], RZ ;  /* 0x000000ff0800c985 */ /* 0x0001e8000c101d06 */
[----:B------:R0:W-:Y:S04]  /*23470*/  @!P5 ST.E.128 desc[UR6][R4.64], RZ ;  /* 0x000000ff0400d985 */ /* 0x0001e8000c101d06 */
[----:B------:R0:W-:Y:S02]  /*23480*/  @!P6 ST.E.128 desc[UR6][R2.64], RZ ;  /* 0x000000ff0200e985 */ /* 0x0001e4000c101d06 */
.L_x_1825:
[----:B------:R-:W-:Y:S05]  /*23490*/  BSYNC B1 ;  /* 0x0000000000017941 */ /* 0x000fea0003800000 */
.L_x_1824:
[----:B------:R-:W-:Y:S01]  /*234a0*/  VIADD R0, R12, 0x60 ;  /* 0x000000600c007836 */ /* 0x000fe20000000000 */
[----:B0---4-:R0:W4:Y:S04]  /*234b0*/  SHFL.IDX PT, R9, R11, 0x3, 0x181f ;  /* 0x00781f000b097f89 */ /* 0x01112800000e0000 */
[----:B------:R-:W-:Y:S01]  /*234c0*/  ISETP.GE.AND P0, PT, R0, R13, PT ;  /* 0x0000000d0000720c */ /* 0x000fe20003f06270 */
[----:B------:R0:W0:-:S12]  /*234d0*/  SHFL.IDX PT, R8, R10, 0x3, 0x181f ;  /* 0x00781f000a087f89 */ /* 0x00001800000e0000 */
[----:B------:R-:W-:Y:S05]  /*234e0*/  @P0 BRA `(.L_x_1814) ;  /* 0x0000000000480947 */ /* 0x000fea0003800000 */
[----:B------:R-:W-:Y:S01]  /*234f0*/  ULDC UR4, c[0x0][0xac8] ;  /* 0x0002b20000047ab9 */ /* 0x000fe20000000800 */
[----:B------:R-:W-:Y:S01]  /*23500*/  ULDC.64 UR6, c[0x0][0x208] ;  /* 0x0000820000067ab9 */ /* 0x000fe20000000a00 */
[----:B------:R-:W-:Y:S02]  /*23510*/  ISETP.GE.AND P3, PT, R18, UR4, PT ;  /* 0x0000000412007c0c */ /* 0x000fe4000bf66270 */
[----:B-----5:R-:W-:Y:S02]  /*23520*/  ISETP.GE.AND P5, PT, R21, UR4, PT ;  /* 0x0000000415007c0c */ /* 0x020fe4000bfa6270 */
[----:B------:R-:W-:Y:S02]  /*23530*/  ISETP.GE.AND P6, PT, R14, UR4, PT ;  /* 0x000000040e007c0c */ /* 0x000fe4000bfc6270 */
[----:B------:R-:W-:-:S07]  /*23540*/  ISETP.GE.AND P4, PT, R226, UR4, PT ;  /* 0x00000004e2007c0c */ /* 0x000fce000bf86270 */
[-C--:B0-----:R-:W-:Y:S02]  /*23550*/  @!P3 LEA R6, P0, R18, R8.reuse, 0x1 ;  /* 0x000000081206b211 */ /* 0x081fe400078008ff */
[CC--:B------:R-:W-:Y:S02]  /*23560*/  @!P5 LEA R4, P1, R21.reuse, R8.reuse, 0x1 ;  /* 0x000000081504d211 */ /* 0x0c0fe400078208ff */
[----:B------:R-:W-:Y:S02]  /*23570*/  @!P6 LEA R2, P2, R14, R8, 0x1 ;  /* 0x000000080e02e211 */ /* 0x000fe400078408ff */
[----:B-123--:R-:W-:Y:S01]  /*23580*/  @!P4 IMAD.SHL.U32 R11, R24, 0x8, RZ ;  /* 0x00000008180bc824 */ /* 0x00efe200078e00ff */
[-C--:B----4-:R-:W-:Y:S02]  /*23590*/  @!P3 LEA.HI.X R7, R18, R9.reuse, R19, 0x1, P0 ;  /* 0x000000091207b211 */ /* 0x090fe400000f0c13 */
[-C--:B------:R-:W-:Y:S02]  /*235a0*/  @!P5 LEA.HI.X R5, R21, R9.reuse, R29, 0x1, P1 ;  /* 0x000000091505d211 */ /* 0x080fe400008f0c1d */
[----:B------:R-:W-:Y:S01]  /*235b0*/  @!P6 LEA.HI.X R3, R14, R9, R20, 0x1, P2 ;  /* 0x000000090e03e211 */ /* 0x000fe200010f0c14 */
[----:B------:R-:W-:Y:S01]  /*235c0*/  @!P4 IMAD.WIDE R8, R11, 0x2, R8 ;  /* 0x000000020b08c825 */ /* 0x000fe200078e0208 */
[----:B------:R0:W-:Y:S04]  /*235d0*/  @!P3 ST.E.128 desc[UR6][R6.64], RZ ;  /* 0x000000ff0600b985 */ /* 0x0001e8000c101d06 */
[----:B------:R0:W-:Y:S04]  /*235e0*/  @!P4 ST.E.128 desc[UR6][R8.64], RZ ;  /* 0x000000ff0800c985 */ /* 0x0001e8000c101d06 */
[----:B------:R0:W-:Y:S04]  /*235f0*/  @!P5 ST.E.128 desc[UR6][R4.64], RZ ;  /* 0x000000ff0400d985 */ /* 0x0001e8000c101d06 */
[----:B------:R0:W-:Y:S02]  /*23600*/  @!P6 ST.E.128 desc[UR6][R2.64], RZ ;  /* 0x000000ff0200e985 */ /* 0x0001e4000c101d06 */
.L_x_1814:
[----:B------:R-:W-:Y:S05]  /*23610*/  BSYNC B0 ;  /* 0x0000000000007941 */ /* 0x000fea0003800000 */
.L_x_1804:
[----:B------:R-:W-:Y:S02]  /*23620*/  ULDC UR4, c[0x0][0xc3c] ;  /* 0x00030f0000047ab9 */ /* 0x000fe40000000800 */
[----:B------:R-:W-:-:S13]  /*23630*/  ISETP.GE.AND P0, PT, R27, UR4, PT ;  /* 0x000000041b007c0c */ /* 0x000fda000bf06270 */
[----:B------:R-:W-:Y:S05]  /*23640*/  @!P0 BRA `(.L_x_1826) ;  /* 0xfffffde000b48947 */ /* 0x000fea000383ffff */
[----:B------:R-:W-:Y:S05]  /*23650*/  BRA `(.L_x_1530) ;  /* 0x000000a000cc7947 */ /* 0x000fea0003800000 */
.L_x_1528:
[----:B------:R-:W-:-:S08]  /*23660*/  NOP ;  /* 0x0000000000007918 */ /* 0x000fd00000000000 */
[----:B0-----:R-:W0:-:S00]  /*23670*/  USETMAXREG.DEALLOC.CTAPOOL 0x18 ;  /* 0x00000018000079c8 */ /* 0x001e0000080e0500 */
[----:B0-----:R-:W-:Y:S01]  /*23680*/  LOP3.LUT R0, R0, 0x3, RZ, 0xc0, !PT ;  /* 0x0000000300007812 */ /* 0x001fe200078ec0ff */
[----:B------:R-:W-:Y:S01]  /*23690*/  IMAD.MOV.U32 R7, RZ, RZ, RZ ;  /* 0x000000ffff077224 */ /* 0x000fe200078e00ff */
[----:B------:R-:W-:-:S04]  /*236a0*/  LOP3.LUT R19, R19, 0xffffffef, RZ, 0xc0, !PT ;  /* 0xffffffef13137812 */ /* 0x000fc800078ec0ff */
[----:B------:R-:W0:Y:S02]  /*236b0*/  SHFL.IDX PT, R0, R0, RZ, 0x1f ;  /* 0x00001fff00007589 */ /* 0x000e2400000e0000 */
[----:B0-----:R-:W-:-:S13]  /*236c0*/  ISETP.NE.AND P0, PT, R0, RZ, PT ;  /* 0x000000ff0000720c */ /* 0x001fda0003f05270 */
[----:B------:R-:W-:Y:S01]  /*236d0*/  @P0 LOP3.LUT R19, R19, 0x10, RZ, 0xfc, !PT ;  /* 0x0000001013130812 */ /* 0x000fe200078efcff */
[----:B------:R-:W-:Y:S06]  /*236e0*/  @!P0 BRA `(.L_x_1827) ;  /* 0x0000000000248947 */ /* 0x000fec0003800000 */
[----:B------:R-:W0:Y:S08]  /*236f0*/  S2UR UR5, SR_CgaCtaId ;  /* 0x00000000000579c3 */ /* 0x000e300000008800 */
[----:B------:R-:W-:Y:S06]  /*23700*/  BAR.SYNC.DEFER_BLOCKING 0x5, 0x180 ;  /* 0x0146000000007b1d */ /* 0x000fec0000010000 */
[----:B------:R-:W-:-:S02]  /*23710*/  UMOV UR4, 0x400 ;  /* 0x0000040000047882 */ /* 0x000fc40000000000 */
[----:B0-----:R-:W-:-:S09]  /*23720*/  ULEA UR4, UR5, UR4, 0x18 ;  /* 0x0000000405047291 */ /* 0x001fd2000f8ec03f */
[----:B------:R-:W0:Y:S04]  /*23730*/  LDS.128 R8, [UR4+0x308d0] ;  /* 0x0308d004ff087984 */ /* 0x000e280008000c00 */
[----:B0-----:R0:W-:Y:S04]  /*23740*/  STL.64 [R1], R8 ;  /* 0x0000000801007387 */ /* 0x0011e80000100a00 */
[----:B------:R0:W-:Y:S01]  /*23750*/  STL.64 [R1+0x8], R10 ;  /* 0x0000080a01007387 */ /* 0x0001e20000100a00 */
[----:B------:R-:W-:Y:S06]  /*23760*/  BAR.ARV 0x4, 0x180 ;  /* 0x0106000000007b1d */ /* 0x000fec0000002000 */
[----:B------:R-:W-:Y:S05]  /*23770*/  BRA `(.L_x_1828) ;  /* 0x0000000c00bc7947 */ /* 0x000fea0003800000 */
.L_x_1827:
[----:B------:R-:W-:Y:S01]  /*23780*/  LOP3.LUT R0, R6, 0x1f, RZ, 0xc0, !PT ;  /* 0x0000001f06007812 */ /* 0x000fe200078ec0ff */
        /* <DEDUP_REMOVED lines=43> */
.L_x_1831:
        /* <DEDUP_REMOVED lines=40> */
.L_x_1829:
[----:B------:R-:W-:Y:S01]  /*23cc0*/  IMAD.IADD R10, R9, 0x1, -R4 ;  /* 0x00000001090a7824 */ /* 0x000fe200078e0a04 */
[----:B------:R-:W-:-:S03]  /*23cd0*/  MOV R3, RZ ;  /* 0x000000ff00037202 */ /* 0x000fc60000000f00 */
        /* <DEDUP_REMOVED lines=10> */
.L_x_1832:
        /* <DEDUP_REMOVED lines=27> */
[-C--:B------:R-:W-:Y:S01]  /*23f30*/  @!P1 IADD3 R12, R12, -R7.reuse, RZ ;  /* 0x800000070c0c9210 */ /* 0x080fe20007ffe0ff */
        /* <DEDUP_REMOVED lines=18> */
[----:B------:R-:W-:Y:S01]  /*24060*/  @!P1 IMAD.IADD R2, R2, 0x1, -R9 ;  /* 0x0000000102029824 */ /* 0x000fe200078e0a09 */
[----:B------:R-:W-:Y:S02]  /*24070*/  @!P1 IADD3 R7, R7, 0x1, RZ ;  /* 0x0000000107079810 */ /* 0x000fe40007ffe0ff */
        /* <DEDUP_REMOVED lines=15> */
.L_x_1833:
        /* <DEDUP_REMOVED lines=11> */
[----:B0-----:R-:W-:-:S05]  /*24220*/  IADD3 R12, RZ, -R3, RZ ;  /* 0x80000003ff0c7210 */ /* 0x001fca0007ffe0ff */
        /* <DEDUP_REMOVED lines=27> */
[----:B0-----:R-:W-:-:S02]  /*243e0*/  IADD3 R3, R11, 0xffffffe, RZ ;  /* 0x0ffffffe0b037810 */ /* 0x001fc40007ffe0ff */
[----:B------:R-:W-:-:S04]  /*243f0*/  IABS R11, R7 ;  /* 0x00000007000b7213 */ /* 0x000fc80000000000 */
        /* <DEDUP_REMOVED lines=16> */
[----:B------:R-:W-:Y:S02]  /*24500*/  @!P2 IADD3 R2, -R2, RZ, RZ ;  /* 0x000000ff0202a210 */ /* 0x000fe40007ffe1ff */
[----:B------:R-:W-:Y:S01]  /*24510*/  @!P1 LOP3.LUT R2, RZ, R7, RZ, 0x33, !PT ;  /* 0x00000007ff029212 */ /* 0x000fe200078e33ff */
[----:B------:R-:W-:-:S04]  /*24520*/  IMAD.MOV R7, RZ, RZ, -R7 ;  /* 0x000000ffff077224 */ /* 0x000fc800078e0a07 */
[----:B------:R-:W-:-:S05]  /*24530*/  IMAD R3, R2, R7, R9 ;  /* 0x0000000702037224 */ /* 0x000fca00078e0209 */
[----:B------:R1:W-:Y:S02]  /*24540*/  STL [R1+0x8], R3 ;  /* 0x0000080301007387 */ /* 0x0003e40000100800 */
.L_x_1834:
[----:B01----:R-:W-:-:S05]  /*24550*/  LOP3.LUT R3, RZ, R2, RZ, 0x33, !PT ;  /* 0x00000002ff037212 */ /* 0x003fca00078e33ff */
[----:B------:R-:W-:-:S05]  /*24560*/  IMAD.IADD R2, R4, 0x1, R3 ;  /* 0x0000000104027824 */ /* 0x000fca00078e0203 */
[----:B------:R1:W-:Y:S01]  /*24570*/  STL [R1+0x4], R2 ;  /* 0x0000040201007387 */ /* 0x0003e20000100800 */
[----:B------:R-:W-:Y:S05]  /*24580*/  BRA `(.L_x_1835) ;  /* 0x0000000000107947 */ /* 0x000fea0003800000 */
.L_x_1830:
[----:B------:R-:W-:Y:S01]  /*24590*/  IMAD.U32 R2, RZ, RZ, UR6 ;  /* 0x00000006ff027e24 */ /* 0x000fe2000f8e00ff */
[----:B------:R0:W-:Y:S04]  /*245a0*/  STL [R1+0x4], RZ ;  /* 0x000004ff01007387 */ /* 0x0001e80000100800 */
[----:B------:R0:W-:Y:S04]  /*245b0*/  STL [R1+0x8], RZ ;  /* 0x000008ff01007387 */ /* 0x0001e80000100800 */
[----:B------:R0:W-:Y:S02]  /*245c0*/  STL [R1], R2 ;  /* 0x0000000201007387 */ /* 0x0001e40000100800 */
.L_x_1835:
        /* <DEDUP_REMOVED lines=10> */
.L_x_1828:
[----:B--2---:R-:W2:Y:S01]  /*24670*/  LDL R0, [R1+0xc] ;  /* 0x00000c0001007983 */ /* 0x004ea20000100800 */
[----:B------:R-:W-:-:S03]  /*24680*/  ULDC UR4, c[0x0][0xc3c] ;  /* 0x00030f0000047ab9 */ /* 0x000fc60000000800 */
[----:B------:R3:W-:Y:S01]  /*24690*/  STL [R1+0x10], RZ ;  /* 0x000010ff01007387 */ /* 0x0007e20000100800 */
[----:B--2---:R-:W-:Y:S01]  /*246a0*/  ISETP.GE.AND P0, PT, R0, UR4, PT ;  /* 0x0000000400007c0c */ /* 0x004fe2000bf06270 */
[----:B------:R-:W-:-:S05]  /*246b0*/  IMAD.MOV.U32 R0, RZ, RZ, 0x1 ;  /* 0x00000001ff007424 */ /* 0x000fca00078e00ff */
[----:B------:R3:W-:Y:S04]  /*246c0*/  STL [R1+0x14], R0 ;  /* 0x0000140001007387 */ /* 0x0007e80000100800 */
[----:B------:R3:W-:Y:S03]  /*246d0*/  STL [R1+0x58], RZ ;  /* 0x000058ff01007387 */ /* 0x0007e60000100800 */
[----:B------:R-:W-:Y:S05]  /*246e0*/  @P0 BRA `(.L_x_1836) ;  /* 0x0000008c00b80947 */ /* 0x000fea0003800000 */
[----:B---3--:R-:W2:Y:S01]  /*246f0*/  LDL R0, [R1+0xa4] ;  /* 0x0000a40001007983 */ /* 0x008ea20000100800 */
[----:B------:R-:W3:Y:S01]  /*24700*/  S2UR UR5, SR_CgaCtaId ;  /* 0x00000000000579c3 */ /* 0x000ee20000008800 */
[----:B------:R-:W-:Y:S01]  /*24710*/  LOP3.LUT R4, R6, 0x7f, RZ, 0xc0, !PT ;  /* 0x0000007f06047812 */ /* 0x000fe200078ec0ff */
[----:B------:R-:W-:Y:S01]  /*24720*/  UMOV UR4, 0x400 ;  /* 0x0000040000047882 */ /* 0x000fe20000000000 */
[----:B------:R-:W-:Y:S01]  /*24730*/  LOP3.LUT R19, R19, 0xfffffffd, RZ, 0xc0, !PT ;  /* 0xfffffffd13137812 */ /* 0x000fe200078ec0ff */
[----:B------:R-:W-:Y:S01]  /*24740*/  BSSY B8, `(.L_x_1836) ;  /* 0x00008e8000087945 */ /* 0x000fe20003800000 */
[C---:B------:R-:W-:Y:S01]  /*24750*/  ISETP.NE.AND P1, PT, R4.reuse, RZ, PT ;  /* 0x000000ff0400720c */ /* 0x040fe20003f25270 */
[----:B01----:R-:W-:Y:S01]  /*24760*/  IMAD.SHL.U32 R2, R4, 0x8, RZ ;  /* 0x0000000804027824 */ /* 0x003fe200078e00ff */
[----:B------:R-:W-:Y:S01]  /*24770*/  ULDC.64 UR36, c[0x0][0x198] ;  /* 0x0000660000247ab9 */ /* 0x000fe20000000a00 */
[----:B------:R-:W-:-:S10]  /*24780*/  ULDC UR39, c[0x0][0xc] ;  /* 0x0000030000277ab9 */ /* 0x000fd40000000800 */
[----:B------:R-:W-:-:S04]  /*24790*/  @P1 LOP3.LUT R19, R19, 0x2, RZ, 0xfc, !PT ;  /* 0x0000000213131812 */ /* 0x000fc800078efcff */
[----:B------:R-:W-:Y:S01]  /*247a0*/  LOP3.LUT R19, R19, 0xfffffffe, RZ, 0xc0, !PT ;  /* 0xfffffffe13137812 */ /* 0x000fe200078ec0ff */
[----:B---3--:R-:W-:-:S06]  /*247b0*/  ULEA UR4, UR5, UR4, 0x18 ;  /* 0x0000000405047291 */ /* 0x008fcc000f8ec03f */
[----:B------:R-:W-:Y:S02]  /*247c0*/  MOV R18, UR4 ;  /* 0x0000000400127c02 */ /* 0x000fe40008000f00 */
[----:B--2---:R-:W-:Y:S01]  /*247d0*/  R2UR UR6, R0 ;  /* 0x00000000000672ca */ /* 0x004fe200000e0000 */
[----:B------:R-:W-:-:S05]  /*247e0*/  IMAD.SHL.U32 R0, R6, 0x8, RZ ;  /* 0x0000000806007824 */ /* 0x000fca00078e00ff */
[C---:B------:R-:W-:Y:S02]  /*247f0*/  LOP3.LUT R3, R0.reuse, 0x1f8, RZ, 0xc0, !PT ;  /* 0x000001f800037812 */ /* 0x040fe400078ec0ff */
[----:B------:R-:W-:Y:S02]  /*24800*/  LOP3.LUT R0, R0, 0x38, RZ, 0xc0, !PT ;  /* 0x0000003800007812 */ /* 0x000fe400078ec0ff */
[----:B------:R-:W-:-:S03]  /*24810*/  LOP3.LUT R3, R3, 0x38, R6, 0x78, !PT ;  /* 0x0000003803037812 */ /* 0x000fc600078e7806 */
[----:B------:R-:W-:Y:S01]  /*24820*/  ULOP3.LUT UR38, UR6, 0x2, URZ, 0xfc, !UPT ;  /* 0x0000000206267892 */ /* 0x000fe2000f8efc3f */
[----:B------:R-:W-:Y:S02]  /*24830*/  LOP3.LUT R3, R3, 0x200, R2, 0xf8, !PT ;  /* 0x0000020003037812 */ /* 0x000fe400078ef802 */
[C---:B------:R-:W-:Y:S01]  /*24840*/  LOP3.LUT P0, R2, R6.reuse, 0x1f, RZ, 0xc0, !PT ;  /* 0x0000001f06027812 */ /* 0x040fe2000780c0ff */
[----:B------:R-:W-:-:S04]  /*24850*/  IMAD.SHL.U32 R6, R6, 0x10, RZ ;  /* 0x0000001006067824 */ /* 0x000fc800078e00ff */
[----:B------:R0:W-:Y:S08]  /*24860*/  STL [R1+0x2c], R2 ;  /* 0x00002c0201007387 */ /* 0x0001f00000100800 */
[----:B------:R-:W-:Y:S02]  /*24870*/  @P0 LOP3.LUT R19, R19, 0x1, RZ, 0xfc, !PT ;  /* 0x0000000113130812 */ /* 0x000fe400078efcff */
[----:B0-----:R-:W-:-:S02]  /*24880*/  SHF.R.U32.HI R2, RZ, 0x3, R4 ;  /* 0x00000003ff027819 */ /* 0x001fc40000011604 */
[----:B------:R-:W-:Y:S02]  /*24890*/  ISETP.NE.OR P0, PT, R4, RZ, !P0 ;  /* 0x000000ff0400720c */ /* 0x000fe40004705670 */
[----:B------:R-:W-:Y:S01]  /*248a0*/  LOP3.LUT R4, R2, 0x70, R6, 0xf8, !PT ;  /* 0x0000007002047812 */ /* 0x000fe200078ef806 */
[----:B------:R-:W-:Y:S01]  /*248b0*/  IMAD R2, R3, 0x2, R18 ;  /* 0x0000000203027824 */ /* 0x000fe200078e0212 */
[----:B------:R-:W-:Y:S01]  /*248c0*/  LOP3.LUT R19, R19, 0xfffffff7, RZ, 0xc0, !PT ;  /* 0xfffffff713137812 */ /* 0x000fe200078ec0ff */
[----:B------:R-:W-:Y:S01]  /*248d0*/  IMAD.MOV.U32 R4, RZ, RZ, 0x1 ;  /* 0x00000001ff047424 */ /* 0x000fe200078e00ff */
[----:B------:R-:W-:Y:S02]  /*248e0*/  LOP3.LUT R3, R0, 0x40, RZ, 0xfc, !PT ;  /* 0x0000004000037812 */ /* 0x000fe400078efcff */
[----:B------:R0:W-:Y:S04]  /*248f0*/  STL [R1+0x28], R2 ;  /* 0x0000280201007387 */ /* 0x0001e80000100800 */
[----:B------:R-:W-:Y:S01]  /*24900*/  STL [R1+0x58], RZ ;  /* 0x000058ff01007387 */ /* 0x000fe20000100800 */
[----:B------:R-:W-:Y:S01]  /*24910*/  @P0 LOP3.LUT R19, R19, 0x8, RZ, 0xfc, !PT ;  /* 0x0000000813130812 */ /* 0x000fe200078efcff */
[----:B0-----:R-:W-:-:S05]  /*24920*/  IMAD.MOV.U32 R2, RZ, RZ, 0x1 ;  /* 0x00000001ff027424 */ /* 0x001fca00078e00ff */
[----:B------:R0:W-:Y:S04]  /*24930*/  STL [R1+0x20], R2 ;  /* 0x0000200201007387 */ /* 0x0001e80000100800 */
[----:B------:R1:W-:Y:S04]  /*24940*/  STL [R1+0x1c], RZ ;  /* 0x00001cff01007387 */ /* 0x0003e80000100800 */
[----:B------:R1:W-:Y:S01]  /*24950*/  STL [R1+0x10], RZ ;  /* 0x000010ff01007387 */ /* 0x0003e20000100800 */
[----:B0-----:R-:W-:-:S03]  /*24960*/  LOP3.LUT R2, R0, 0x80, RZ, 0xfc, !PT ;  /* 0x0000008000027812 */ /* 0x001fc600078efcff */
[----:B------:R1:W-:Y:S01]  /*24970*/  STL [R1+0x14], R4 ;  /* 0x0000140401007387 */ /* 0x0003e20000100800 */
[----:B------:R-:W-:-:S07]  /*24980*/  LOP3.LUT R0, R0, 0xc0, RZ, 0xfc, !PT ;  /* 0x000000c000007812 */ /* 0x000fce00078efcff */
.L_x_2017:
[----:B--2---:R-:W2:Y:S01]  /*24990*/  LDL R14, [R1+0xc] ;  /* 0x00000c00010e7983 */ /* 0x004ea20000100800 */
[----:B------:R-:W2:Y:S01]  /*249a0*/  LDC.64 R12, c[0x0][0xa00] ;  /* 0x00028000ff0c7b82 */ /* 0x000ea20000000a00 */
[----:B------:R-:W-:Y:S05]  /*249b0*/  YIELD ;  /* 0x0000000000007946 */ /* 0x000fea0003800000 */
[----:B------:R-:W-:Y:S01]  /*249c0*/  ULDC.64 UR4, c[0x0][0xa28] ;  /* 0x00028a0000047ab9 */ /* 0x000fe20000000a00 */
[----:B01----:R-:W-:Y:S02]  /*249d0*/  CS2R R6, SRZ ;  /* 0x0000000000067805 */ /* 0x003fe4000001ff00 */
[----:B------:R-:W-:Y:S01]  /*249e0*/  ISETP.NE.U32.AND P0, PT, RZ, UR4, PT ;  /* 0x00000004ff007c0c */ /* 0x000fe2000bf05070 */
[----:B------:R-:W-:Y:S01]  /*249f0*/  ULDC.64 UR10, c[0x0][0x208] ;  /* 0x00008200000a7ab9 */ /* 0x000fe20000000a00 */
[----:B------:R-:W-:Y:S01]  /*24a00*/  ULDC.64 UR8, c[0x0][0xa18] ;  /* 0x0002860000087ab9 */ /* 0x000fe20000000a00 */
[----:B------:R-:W-:Y:S01]  /*24a10*/  IMAD.MOV.U32 R0, RZ, RZ, RZ ;  /* 0x000000ffff007224 */ /* 0x000fe200078e00ff */
[----:B------:R-:W-:Y:S01]  /*24a20*/  ISETP.NE.AND.EX P0, PT, RZ, UR5, PT, P0 ;  /* 0x00000005ff007c0c */ /* 0x000fe2000bf05300 */
[----:B------:R-:W-:Y:S01]  /*24a30*/  ULDC.64 UR4, c[0x0][0xa00] ;  /* 0x0002800000047ab9 */ /* 0x000fe20000000a00 */
[----:B-1----:R-:W0:Y:S01]  /*24a40*/  LDC.64 R4, c[0x0][0xa08] ;  /* 0x00028200ff047b82 */ /* 0x002e220000000a00 */
[----:B------:R-:W-:Y:S01]  /*24a50*/  ISETP.NE.U32.AND P1, PT, RZ, UR4, PT ;  /* 0x00000004ff007c0c */ /* 0x000fe2000bf25070 */
[----:B------:R-:W-:-:S03]  /*24a60*/  ULDC.64 UR6, c[0x0][0xa08] ;  /* 0x0002820000067ab9 */ /* 0x000fc60000000a00 */
[----:B------:R-:W-:Y:S01]  /*24a70*/  ISETP.NE.AND.EX P1, PT, RZ, UR5, PT, P1 ;  /* 0x00000005ff007c0c */ /* 0x000fe2000bf25310 */
[----:B------:R-:W-:Y:S01]  /*24a80*/  ULDC.64 UR4, c[0x0][0xa10] ;  /* 0x0002840000047ab9 */ /* 0x000fe20000000a00 */
[----:B------:R-:W-:-:S04]  /*24a90*/  ISETP.NE.U32.AND P3, PT, RZ, UR8, PT ;  /* 0x00000008ff007c0c */ /* 0x000fc8000bf65070 */
[----:B------:R-:W-:Y:S01]  /*24aa0*/  ISETP.NE.AND.EX P3, PT, RZ, UR9, PT, P3 ;  /* 0x00000009ff007c0c */ /* 0x000fe2000bf65330 */
[----:B------:R-:W1:-:S12]  /*24ab0*/  @P0 LDC.64 R2, c[0x0][0xa28] ;  /* 0x00028a00ff020b82 */ /* 0x000e580000000a00 */
[----:B------:R-:W3:Y:S01]  /*24ac0*/  @P3 LDC.64 R8, c[0x0][0xa18] ;  /* 0x00028600ff083b82 */ /* 0x000ee20000000a00 */
[----:B--2---:R-:W-:-:S04]  /*24ad0*/  IMAD.WIDE R12, R14, 0x4, R12 ;  /* 0x000000040e0c7825 */ /* 0x004fc800078e020c */
[C---:B-1----:R-:W-:Y:S01]  /*24ae0*/  @P0 IMAD.WIDE R2, R14.reuse, 0x4, R2 ;  /* 0x000000040e020825 */ /* 0x042fe200078e0202 */
[----:B------:R-:W2:Y:S04]  /*24af0*/  @P1 LDG.E R6, desc[UR10][R12.64] ;  /* 0x0000000a0c061981 */ /* 0x000ea8000c1e1900 */
[----:B------:R1:W5:Y:S01]  /*24b00*/  @P0 LDG.E R0, desc[UR10][R2.64] ;  /* 0x0000000a02000981 */ /* 0x000362000c1e1900 */
[----:B------:R-:W-:Y:S01]  /*24b10*/  ISETP.NE.U32.AND P0, PT, RZ, UR4, PT ;  /* 0x00000004ff007c0c */ /* 0x000fe2000bf05070 */
[----:B------:R-:W-:Y:S01]  /*24b20*/  ULDC UR4, c[0x0][0x288] ;  /* 0x0000a20000047ab9 */ /* 0x000fe20000000800 */
[C---:B---3--:R-:W-:Y:S01]  /*24b30*/  @P3 IMAD.WIDE R8, R14.reuse, 0x4, R8 ;  /* 0x000000040e083825 */ /* 0x048fe200078e0208 */
[----:B------:R-:W-:Y:S02]  /*24b40*/  ISETP.NE.U32.AND P2, PT, RZ, UR6, PT ;  /* 0x00000006ff007c0c */ /* 0x000fe4000bf45070 */
[----:B------:R-:W-:Y:S01]  /*24b50*/  ISETP.NE.AND.EX P0, PT, RZ, UR5, PT, P0 ;  /* 0x00000005ff007c0c */ /* 0x000fe2000bf05300 */
[----:B------:R-:W-:Y:S01]  /*24b60*/  IMAD.MOV.U32 R10, RZ, RZ, RZ ;  /* 0x000000ffff0a7224 */ /* 0x000fe200078e00ff */
[----:B------:R-:W-:Y:S01]  /*24b70*/  ISETP.NE.AND.EX P2, PT, RZ, UR7, PT, P2 ;  /* 0x00000007ff007c0c */ /* 0x000fe2000bf45320 */
[C---:B0-----:R-:W-:Y:S01]  /*24b80*/  IMAD.WIDE R4, R14.reuse, 0x4, R4 ;  /* 0x000000040e047825 */ /* 0x041fe200078e0204 */
[----:B-1----:R-:W0:Y:S11]  /*24b90*/  LDC.64 R2, c[0x0][0xa10] ;  /* 0x00028400ff027b82 */ /* 0x002e360000000a00 */
[----:B------:R1:W5:Y:S01]  /*24ba0*/  @P2 LDG.E R7, desc[UR10][R4.64] ;  /* 0x0000000a04072981 */ /* 0x000362000c1e1900 */
[----:B0-----:R-:W-:-:S05]  /*24bb0*/  IMAD.WIDE R2, R14, 0x4, R2 ;  /* 0x000000040e027825 */ /* 0x001fca00078e0202 */
[----:B------:R1:W5:Y:S04]  /*24bc0*/  @P0 LDG.E R10, desc[UR10][R2.64] ;  /* 0x0000000a020a0981 */ /* 0x000368000c1e1900 */
[----:B--2---:R0:W-:Y:S02]  /*24bd0*/  STL [R1+0x48], R6 ;  /* 0x0000480601007387 */ /* 0x0041e40000100800 */
[----:B0-----:R-:W-:Y:S01]  /*24be0*/  IMAD.U32 R6, RZ, RZ, UR4 ;  /* 0x00000004ff067e24 */ /* 0x001fe2000f8e00ff */
[----:B------:R-:W-:-:S05]  /*24bf0*/  ULDC.64 UR4, c[0x0][0x418] ;  /* 0x0001060000047ab9 */ /* 0x000fca0000000a00 */
[----:B------:R-:W2:Y:S01]  /*24c00*/  @P3 LDG.E R6, desc[UR10][R8.64] ;  /* 0x0000000a08063981 */ /* 0x000ea2000c1e1900 */
[----:B------:R-:W-:-:S03]  /*24c10*/  UISETP.NE.U32.AND UP0, UPT, UR4, URZ, UPT ;  /* 0x0000003f0400728c */ /* 0x000fc6000bf05070 */
[----:B------:R-:W-:Y:S01]  /*24c20*/  ULDC UR4, c[0x0][0x424] ;  /* 0x0001090000047ab9 */ /* 0x000fe20000000800 */
[----:B------:R-:W-:-:S03]  /*24c30*/  UISETP.NE.AND.EX UP0, UPT, UR5, URZ, UPT, UP0 ;  /* 0x0000003f0500728c */ /* 0x000fc6000bf05300 */
[----:B------:R-:W-:Y:S01]  /*24c40*/  ULDC UR5, c[0x0][0x2f0] ;  /* 0x0000bc0000057ab9 */ /* 0x000fe20000000800 */
[----:B------:R-:W-:Y:S01]  /*24c50*/  USEL UR4, UR4, 0x1, UP0 ;  /* 0x0000000104047887 */ /* 0x000fe20008000000 */
[----:B--2---:R0:W-:Y:S04]  /*24c60*/  STL [R1+0x3c], R6 ;  /* 0x00003c0601007387 */ /* 0x0041e80000100800 */
[----:B------:R1:W5:Y:S01]  /*24c70*/  LDL R15, [R1+0x3c] ;  /* 0x00003c00010f7983 */ /* 0x0003620000100800 */
[----:B------:R-:W-:-:S03]  /*24c80*/  UIMAD UR4, UR4, UR5, URZ ;  /* 0x00000005040472a4 */ /* 0x000fc6000f8e023f */
[----:B------:R-:W-:Y:S02]  /*24c90*/  ULDC UR5, c[0x0][0x348] ;  /* 0x0000d20000057ab9 */ /* 0x000fe40000000800 */
[----:B------:R-:W-:Y:S01]  /*24ca0*/  IMAD.U32 R9, RZ, RZ, UR5 ;  /* 0x00000005ff097e24 */ /* 0x000fe2000f8e00ff */
[----:B0-----:R-:W-:Y:S01]  /*24cb0*/  MOV R6, UR4 ;  /* 0x0000000400067c02 */ /* 0x001fe20008000f00 */
[----:B-1----:R-:W-:Y:S06]  /*24cc0*/  @P3 BRA `(.L_x_1837) ;  /* 0x0000000000183947 */ /* 0x002fec0003800000 */
[----:B------:R-:W-:Y:S05]  /*24cd0*/  @!P1 BRA `(.L_x_1837) ;  /* 0x0000000000149947 */ /* 0x000fea0003800000 */
[----:B------:R-:W-:Y:S02]  /*24ce0*/  ULDC.64 UR4, c[0x0][0x208] ;  /* 0x0000820000047ab9 */ /* 0x000fe40000000a00 */
[----:B------:R-:W2:Y:S04]  /*24cf0*/  LDG.E R8, desc[UR4][R12.64] ;  /* 0x000000040c087981 */ /* 0x000ea8000c1e1900 */
[----:B------:R-:W2:Y:S02]  /*24d00*/  LDG.E R12, desc[UR4][R12.64+0x4] ;  /* 0x000004040c0c7981 */ /* 0x000ea4000c1e1900 */
[----:B--2--5:R-:W-:-:S05]  /*24d10*/  IMAD.IADD R15, R12, 0x1, -R8 ;  /* 0x000000010c0f7824 */ /* 0x024fca00078e0a08 */
[----:B------:R0:W-:Y:S02]  /*24d20*/  STL [R1+0x3c], R15 ;  /* 0x00003c0f01007387 */ /* 0x0001e40000100800 */
.L_x_1837:
[----:B------:R-:W2:Y:S01]  /*24d30*/  LDL.LU R11, [R1+0x8] ;  /* 0x00000800010b7983 */ /* 0x000ea20000300800 */
[----:B-----5:R-:W-:Y:S01]  /*24d40*/  IMAD.IADD R7, R7, 0x1, R0 ;  /* 0x0000000107077824 */ /* 0x020fe200078e0200 */
[----:B------:R-:W-:Y:S02]  /*24d50*/  ULDC.64 UR4, c[0x0][0xa20] ;  /* 0x0002880000047ab9 */ /* 0x000fe40000000a00 */
[----:B------:R-:W-:Y:S02]  /*24d60*/  ISETP.NE.U32.AND P1, PT, RZ, UR4, PT ;  /* 0x00000004ff007c0c */ /* 0x000fe4000bf25070 */
[----:B------:R1:W-:Y:S02]  /*24d70*/  STL [R1+0x18], R7 ;  /* 0x0000180701007387 */ /* 0x0003e40000100800 */
[----:B------:R-:W-:Y:S02]  /*24d80*/  ISETP.NE.AND.EX P1, PT, RZ, UR5, PT, P1 ;  /* 0x00000005ff007c0c */ /* 0x000fe4000bf25310 */
[----:B--2---:R-:W-:-:S02]  /*24d90*/  LOP3.LUT R17, R11, 0xff000000, RZ, 0xc0, !PT ;  /* 0xff0000000b117812 */ /* 0x004fc400078ec0ff */
[C---:B------:R-:W-:Y:S02]  /*24da0*/  LOP3.LUT R8, R11.reuse, 0xff0000, RZ, 0xc0, !PT ;  /* 0x00ff00000b087812 */ /* 0x040fe400078ec0ff */
[----:B------:R-:W-:Y:S02]  /*24db0*/  SHF.R.U32.HI R17, RZ, 0x8, R17 ;  /* 0x00000008ff117819 */ /* 0x000fe40000011611 */
[----:B------:R-:W-:Y:S02]  /*24dc0*/  LOP3.LUT R16, R11, 0xffff, RZ, 0xc0, !PT ;  /* 0x0000ffff0b107812 */ /* 0x000fe400078ec0ff */
[----:B------:R-:W-:-:S03]  /*24dd0*/  LEA.HI R17, R8, R17, RZ, 0x10 ;  /* 0x0000001108117211 */ /* 0x000fc600078f80ff */
[----:B-1----:R-:W-:Y:S05]  /*24de0*/  @!P1 BRA `(.L_x_1838) ;  /* 0x0000000000149947 */ /* 0x002fea0003800000 */
[----:B------:R-:W1:Y:S01]  /*24df0*/  LDC.64 R6, c[0x0][0xa20] ;  /* 0x00028800ff067b82 */ /* 0x000e620000000a00 */
[----:B------:R-:W-:Y:S01]  /*24e00*/  ULDC.64 UR4, c[0x0][0x208] ;  /* 0x0000820000047ab9 */ /* 0x000fe20000000a00 */
[----:B-1----:R-:W-:-:S06]  /*24e10*/  IMAD.WIDE R6, R14, 0x4, R6 ;  /* 0x000000040e067825 */ /* 0x002fcc00078e0206 */
[----:B------:R1:W5:Y:S01]  /*24e20*/  LDG.E R6, desc[UR4][R6.64] ;  /* 0x0000000406067981 */ /* 0x000362000c1e1900 */
[----:B------:R-:W-:Y:S05]  /*24e30*/  BRA `(.L_x_1839) ;  /* 0x0000000000147947 */ /* 0x000fea0003800000 */
.L_x_1838:
[----:B------:R-:W-:Y:S05]  /*24e40*/  @!P2 BRA `(.L_x_1839) ;  /* 0x000000000010a947 */ /* 0x000fea0003800000 */
[----:B------:R-:W-:Y:S02]  /*24e50*/  ULDC.64 UR4, c[0x0][0x208] ;  /* 0x0000820000047ab9 */ /* 0x000fe40000000a00 */
[----:B------:R-:W2:Y:S04]  /*24e60*/  LDG.E R6, desc[UR4][R4.64] ;  /* 0x0000000404067981 */ /* 0x000ea8000c1e1900 */
[----:B------:R-:W2:Y:S02]  /*24e70*/  LDG.E R4, desc[UR4][R4.64+0x4] ;  /* 0x0000040404047981 */ /* 0x000ea4000c1e1900 */
[----:B--2---:R-:W-:-:S07]  /*24e80*/  IMAD.IADD R6, R4, 0x1, -R6 ;  /* 0x0000000104067824 */ /* 0x004fce00078e0a06 */
.L_x_1839:
[----:B-1----:R-:W2:Y:S01]  /*24e90*/  LDL.LU R7, [R1+0x4] ;  /* 0x0000040001077983 */ /* 0x002ea20000300800 */
[----:B------:R-:W-:-:S03]  /*24ea0*/  ULDC.64 UR4, c[0x0][0x208] ;  /* 0x0000820000047ab9 */ /* 0x000fc60000000a00 */
[----:B------:R-:W3:Y:S04]  /*24eb0*/  @P0 LDG.E R4, desc[UR4][R2.64] ;  /* 0x0000000402040981 */ /* 0x000ee8000c1e1900 */
[----:B------:R1:W3:Y:S01]  /*24ec0*/  @P0 LDG.E R2, desc[UR4][R2.64+0x4] ;  /* 0x0000040402020981 */ /* 0x0002e2000c1e1900 */
[----:B-----5:R-:W-:Y:S01]  /*24ed0*/  IMAD.IADD R8, R6, 0x1, -R0 ;  /* 0x0000000106087824 */ /* 0x020fe200078e0a00 */
[----:B-1----:R-:W1:Y:S02]  /*24ee0*/  LDC R3, c[0x0][0x448] ;  /* 0x00011200ff037b82 */ /* 0x002e640000000800 */
[----:B-1----:R-:W-:-:S13]  /*24ef0*/  ISETP.NE.AND P1, PT, R3, 0x1, PT ;  /* 0x000000010300780c */ /* 0x002fda0003f25270 */
[----:B------:R-:W1:Y:S08]  /*24f00*/  @P1 LDC R3, c[0x0][0x44c] ;  /* 0x00011300ff031b82 */ /* 0x000e700000000800 */
[----:B------:R-:W4:Y:S01]  /*24f10*/  @P1 LDC R5, c[0x0][0x450] ;  /* 0x00011400ff051b82 */ /* 0x000f220000000800 */
[----:B--2---:R-:W-:-:S04]  /*24f20*/  IMAD.SHL.U32 R12, R7, 0x80, RZ ;  /* 0x00000080070c7824 */ /* 0x004fc800078e00ff */
[----:B------:R-:W-:Y:S01]  /*24f30*/  VIADD R6, R12, 0x7f ;  /* 0x0000007f0c067836 */ /* 0x000fe20000000000 */
[----:B------:R2:W-:Y:S03]  /*24f40*/  STL [R1+0x34], R12 ;  /* 0x0000340c01007387 */ /* 0x0005e60000100800 */
[----:B-1----:R-:W-:-:S05]  /*24f50*/  @P1 IMAD.HI.U32 R0, R6, R3, RZ ;  /* 0x0000000306001227 */ /* 0x002fca00078e00ff */
[----:B----4-:R-:W-:Y:S01]  /*24f60*/  @P1 SHF.R.U32.HI R6, RZ, R5, R0 ;  /* 0x00000005ff061219 */ /* 0x010fe20000011600 */
[----:B---3--:R-:W-:-:S05]  /*24f70*/  @P0 IMAD.IADD R9, R2, 0x1, -R4 ;  /* 0x0000000102090824 */ /* 0x008fca00078e0a04 */
[----:B------:R-:W-:-:S04]  /*24f80*/  IADD3 R0, R8, R9, RZ ;  /* 0x0000000908007210 */ /* 0x000fc80007ffe0ff */
[C---:B------:R-:W-:Y:S01]  /*24f90*/  IADD3 R21, R0.reuse, 0x1, -R15 ;  /* 0x0000000100157810 */ /* 0x040fe20007ffe80f */
[----:B------:R-:W-:-:S04]  /*24fa0*/  VIADD R2, R0, 0x3f ;  /* 0x0000003f00027836 */ /* 0x000fc80000000000 */
[----:B------:R-:W-:Y:S01]  /*24fb0*/  IMAD.IADD R6, R21, 0x1, R6 ;  /* 0x0000000115067824 */ /* 0x000fe200078e0206 */
[----:B------:R-:W-:-:S04]  /*24fc0*/  SHF.R.S32.HI R3, RZ, 0x1f, R2 ;  /* 0x0000001fff037819 */ /* 0x000fc80000011402 */
[----:B------:R-:W-:Y:S02]  /*24fd0*/  LEA.HI R4, R3, R2, RZ, 0x6 ;  /* 0x0000000203047211 */ /* 0x000fe400078f30ff */
[----:B------:R-:W1:Y:S02]  /*24fe0*/  LDC.64 R2, c[0x0][0x9e0] ;  /* 0x00027800ff027b82 */ /* 0x000e640000000a00 */
[----:B------:R-:W-:-:S05]  /*24ff0*/  SHF.R.S32.HI R11, RZ, 0x6, R4 ;  /* 0x00000006ff0b7819 */ /* 0x000fca0000011404 */
[----:B------:R2:W-:Y:S01]  /*25000*/  STL [R1+0x5c], R11 ;  /* 0x00005c0b01007387 */ /* 0x0005e20000100800 */
[----:B-1----:R-:W-:Y:S01]  /*25010*/  ISETP.GE.AND P2, PT, R3, 0x1, PT ;  /* 0x000000010300780c */ /* 0x002fe20003f46270 */
        /* <DEDUP_REMOVED lines=8> */
[----:B------:R-:W1:Y:S02]  /*250a0*/  @P3 LDC.64 R4, c[0x0][0x9e8] ;  /* 0x00027a00ff043b82 */ /* 0x000e640000000a00 */
[----:B-1----:R-:W-:-:S05]  /*250b0*/  @P3 IMAD.HI.U32 R4, R6, R4, RZ ;  /* 0x0000000406043227 */ /* 0x002fca00078e00ff */
[----:B------:R-:W-:-:S04]  /*250c0*/  @P3 SHF.R.U32.HI R6, RZ, R5, R4 ;  /* 0x00000005ff063219 */ /* 0x000fc80000011604 */
[----:B------:R-:W-:Y:S01]  /*250d0*/  LOP3.LUT R7, RZ, R6, RZ, 0x33, !PT ;  /* 0x00000006ff077212 */ /* 0x000fe200078e33ff */
[----:B------:R-:W-:Y:S06]  /*250e0*/  BRA `(.L_x_1843) ;  /* 0x0000000000107947 */ /* 0x000fec0003800000 */
.L_x_1842:
[----:B------:R-:W-:-:S13]  /*250f0*/  ISETP.NE.AND P3, PT, R3, 0x1, PT ;  /* 0x000000010300780c */ /* 0x000fda0003f65270 */
[----:B------:R-:W1:Y:S02]  /*25100*/  @P3 LDC.64 R4, c[0x0][0x9e8] ;  /* 0x00027a00ff043b82 */ /* 0x000e640000000a00 */
[----:B-1----:R-:W-:-:S05]  /*25110*/  @P3 IMAD.HI.U32 R4, R7, R4, RZ ;  /* 0x0000000407043227 */ /* 0x002fca00078e00ff */
[----:B------:R-:W-:-:S07]  /*25120*/  @P3 SHF.R.U32.HI R7, RZ, R5, R4 ;  /* 0x00000005ff073219 */ /* 0x000fce0000011604 */
.L_x_1843:
[----:B------:R-:W-:Y:S05]  /*25130*/  BSYNC B0 ;  /* 0x0000000000007941 */ /* 0x000fea0003800000 */
.L_x_1841:
[----:B------:R-:W-:-:S05]  /*25140*/  IMAD R7, R7, R3, R3 ;  /* 0x0000000307077224 */ /* 0x000fca00078e0203 */
[----:B------:R-:W-:-:S07]  /*25150*/  VIMNMX R2, R2, R7, PT ;  /* 0x0000000702027248 */ /* 0x000fce0003fe0100 */
.L_x_1840:
[----:B------:R-:W1:Y:S01]  /*25160*/  @P1 LDC R5, c[0x0][0x44c] ;  /* 0x00011300ff051b82 */ /* 0x000e620000000800 */
[----:B------:R-:W-:Y:S01]  /*25170*/  VIADD R2, R2, 0x3f ;  /* 0x0000003f02027836 */ /* 0x000fe20000000000 */
[----:B------:R-:W-:Y:S01]  /*25180*/  IADD3 R20, R0, -R15, RZ ;  /* 0x8000000f00147210 */ /* 0x000fe20007ffe0ff */
[----:B------:R-:W-:Y:S01]  /*25190*/  IMAD.MOV.U32 R4, RZ, RZ, R12 ;  /* 0x000000ffff047224 */ /* 0x000fe200078e000c */
[----:B------:R-:W-:-:S04]  /*251a0*/  ULDC UR4, c[0x0][0x9dc] ;  /* 0x0002770000047ab9 */ /* 0x000fc80000000800 */
[----:B------:R-:W2:Y:S01]  /*251b0*/  @P1 LDC R6, c[0x0][0x450] ;  /* 0x00011400ff061b82 */ /* 0x000ea20000000800 */
[----:B-1----:R-:W-:-:S05]  /*251c0*/  @P1 IMAD.HI.U32 R5, R12, R5, RZ ;  /* 0x000000050c051227 */ /* 0x002fca00078e00ff */
[----:B--2---:R-:W-:Y:S02]  /*251d0*/  @P1 SHF.R.U32.HI R4, RZ, R6, R5 ;  /* 0x00000006ff041219 */ /* 0x004fe40000011605 */
[----:B------:R-:W-:-:S04]  /*251e0*/  SHF.R.S32.HI R6, RZ, 0x1f, R2 ;  /* 0x0000001fff067819 */ /* 0x000fc80000011402 */
[----:B------:R-:W-:Y:S01]  /*251f0*/  LEA.HI R6, R6, R2, RZ, 0x6 ;  /* 0x0000000206067211 */ /* 0x000fe200078f30ff */
[----:B------:R-:W-:-:S03]  /*25200*/  IMAD.IADD R2, R20, 0x1, R4 ;  /* 0x0000000114027824 */ /* 0x000fc600078e0204 */
[----:B------:R-:W-:Y:S01]  /*25210*/  SHF.R.S32.HI R6, RZ, 0x6, R6 ;  /* 0x00000006ff067819 */ /* 0x000fe20000011406 */
[----:B------:R-:W-:-:S03]  /*25220*/  VIADD R0, R2, -UR4 ;  /* 0x8000000402007c36 */ /* 0x000fc60008000000 */
[----:B------:R-:W-:Y:S01]  /*25230*/  VIMNMX R6, R11, R6, PT ;  /* 0x000000060b067248 */ /* 0x000fe20003fe0100 */
[----:B------:R-:W-:Y:S06]  /*25240*/  @!P2 BRA `(.L_x_1844) ;  /* 0x000000000044a947 */ /* 0x000fec0003800000 */
[----:B------:R-:W-:Y:S01]  /*25250*/  ISETP.GT.AND P1, PT, R2, -0x1, PT ;  /* 0xffffffff0200780c */ /* 0x000fe20003f24270 */
[----:B------:R-:W-:-:S12]  /*25260*/  BSSY B0, `(.L_x_1845) ;  /* 0x000000d000007945 */ /* 0x000fd80003800000 */
[----:B------:R-:W-:Y:S05]  /*25270*/  @P1 BRA `(.L_x_1846) ;  /* 0x00000000001c1947 */ /* 0x000fea0003800000 */
[----:B------:R-:W-:Y:S02]  /*25280*/  ISETP.NE.AND P1, PT, R3, 0x1, PT ;  /* 0x000000010300780c */ /* 0x000fe40003f25270 */
[----:B------:R-:W-:-:S11]  /*25290*/  LOP3.LUT R2, RZ, R2, RZ, 0x33, !PT ;  /* 0x00000002ff027212 */ /* 0x000fd600078e33ff */
[----:B------:R-:W1:Y:S02]  /*252a0*/  @P1 LDC.64 R4, c[0x0][0x9e8] ;  /* 0x00027a00ff041b82 */ /* 0x000e640000000a00 */
[----:B-1----:R-:W-:-:S05]  /*252b0*/  @P1 IMAD.HI.U32 R4, R2, R4, RZ ;  /* 0x0000000402041227 */ /* 0x002fca00078e00ff */
[----:B------:R-:W-:-:S04]  /*252c0*/  @P1 SHF.R.U32.HI R2, RZ, R5, R4 ;  /* 0x00000005ff021219 */ /* 0x000fc80000011604 */
[----:B------:R-:W-:Y:S01]  /*252d0*/  LOP3.LUT R2, RZ, R2, RZ, 0x33, !PT ;  /* 0x00000002ff027212 */ /* 0x000fe200078e33ff */
[----:B------:R-:W-:Y:S06]  /*252e0*/  BRA `(.L_x_1847) ;  /* 0x0000000000107947 */ /* 0x000fec0003800000 */
.L_x_1846:
[----:B------:R-:W-:-:S13]  /*252f0*/  ISETP.NE.AND P1, PT, R3, 0x1, PT ;  /* 0x000000010300780c */ /* 0x000fda0003f25270 */
[----:B------:R-:W1:Y:S02]  /*25300*/  @P1 LDC.64 R4, c[0x0][0x9e8] ;  /* 0x00027a00ff041b82 */ /* 0x000e640000000a00 */
[----:B-1----:R-:W-:-:S05]  /*25310*/  @P1 IMAD.HI.U32 R4, R2, R4, RZ ;  /* 0x0000000402041227 */ /* 0x002fca00078e00ff */
[----:B------:R-:W-:-:S07]  /*25320*/  @P1 SHF.R.U32.HI R2, RZ, R5, R4 ;  /* 0x00000005ff021219 */ /* 0x000fce0000011604 */
.L_x_1847:
[----:B------:R-:W-:Y:S05]  /*25330*/  BSYNC B0 ;  /* 0x0000000000007941 */ /* 0x000fea0003800000 */
.L_x_1845:
[----:B------:R-:W-:-:S05]  /*25340*/  IMAD R2, R2, R3, RZ ;  /* 0x0000000302027224 */ /* 0x000fca00078e02ff */
[----:B------:R-:W-:-:S07]  /*25350*/  VIMNMX R0, R0, R2, !PT ;  /* 0x0000000200007248 */ /* 0x000fce0007fe0100 */
.L_x_1844:
[----:B------:R-:W-:Y:S01]  /*25360*/  SHF.R.S32.HI R2, RZ, 0x1f, R0 ;  /* 0x0000001fff027819 */ /* 0x000fe20000011400 */
[----:B------:R-:W-:Y:S01]  /*25370*/  BSSY B0, `(.L_x_1848) ;  /* 0x0000028000007945 */ /* 0x000fe20003800000 */
[----:B------:R-:W-:Y:S02]  /*25380*/  LOP3.LUT R12, R17, 0xff, RZ, 0xc0, !PT ;  /* 0x000000ff110c7812 */ /* 0x000fe400078ec0ff */
[----:B------:R-:W-:Y:S01]  /*25390*/  LEA.HI R0, R2, R0, RZ, 0x6 ;  /* 0x0000000002007211 */ /* 0x000fe200078f30ff */
[----:B------:R-:W-:Y:S01]  /*253a0*/  IMAD.MOV.U32 R2, RZ, RZ, RZ ;  /* 0x000000ffff027224 */ /* 0x000fe200078e00ff */
[----:B------:R-:W-:Y:S01]  /*253b0*/  SHF.R.U32.HI R17, RZ, 0x10, R17 ;  /* 0x00000010ff117819 */ /* 0x000fe20000011611 */
[----:B------:R1:W-:Y:S01]  /*253c0*/  STL [R1+0x50], R12 ;  /* 0x0000500c01007387 */ /* 0x0003e20000100800 */
[----:B------:R-:W-:-:S04]  /*253d0*/  SHF.R.S32.HI R0, RZ, 0x6, R0 ;  /* 0x00000006ff007819 */ /* 0x000fc80000011400 */
[----:B------:R-:W-:-:S04]  /*253e0*/  VIMNMX R0, RZ, R0, !PT ;  /* 0x00000000ff007248 */ /* 0x000fc80007fe0100 */
[----:B------:R-:W-:-:S13]  /*253f0*/  ISETP.GT.AND P1, PT, R6, R0, PT ;  /* 0x000000000600720c */ /* 0x000fda0003f24270 */
[----:B-1----:R-:W-:Y:S05]  /*25400*/  @!P1 BRA `(.L_x_1849) ;  /* 0x0000000000789947 */ /* 0x002fea0003800000 */
[----:B------:R-:W-:Y:S01]  /*25410*/  ISETP.NE.AND P1, PT, R17, RZ, PT ;  /* 0x000000ff1100720c */ /* 0x000fe20003f25270 */
[----:B------:R-:W-:-:S03]  /*25420*/  ULDC UR4, c[0x0][0x9f0] ;  /* 0x00027c0000047ab9 */ /* 0x000fc60000000800 */
[----:B------:R-:W-:-:S04]  /*25430*/  SEL R4, R17, UR4, P1 ;  /* 0x0000000411047c07 */ /* 0x000fc80008800000 */
[----:B------:R-:W-:Y:S02]  /*25440*/  IABS R5, R4 ;  /* 0x0000000400057213 */ /* 0x000fe40000000000 */
[----:B------:R-:W-:Y:S02]  /*25450*/  IADD3 R7, R4, -0x1, R6 ;  /* 0xffffffff04077810 */ /* 0x000fe40007ffe006 */
[----:B------:R-:W1:Y:S03]  /*25460*/  I2F.RP R2, R5 ;  /* 0x0000000500027306 */ /* 0x000e660000209400 */
[----:B------:R-:W-:-:S05]  /*25470*/  IMAD.IADD R7, R7, 0x1, -R0 ;  /* 0x0000000107077824 */ /* 0x000fca00078e0a00 */
[----:B-1----:R-:W1:Y:S02]  /*25480*/  MUFU.RCP R2, R2 ;  /* 0x0000000200027308 */ /* 0x002e640000001000 */
[----:B-1----:R-:W-:-:S06]  /*25490*/  VIADD R2, R2, 0xffffffe ;  /* 0x0ffffffe02027836 */ /* 0x002fcc0000000000 */
[----:B------:R1:W2:Y:S02]  /*254a0*/  F2I.FTZ.U32.TRUNC.NTZ R3, R2 ;  /* 0x0000000200037305 */ /* 0x0002a4000021f000 */
[----:B-1----:R-:W-:-:S04]  /*254b0*/  LOP3.LUT R2, R7, R4, RZ, 0x3c, !PT ;  /* 0x0000000407027212 */ /* 0x002fc800078e3cff */
[----:B------:R-:W-:Y:S01]  /*254c0*/  ISETP.GE.AND P1, PT, R2, RZ, PT ;  /* 0x000000ff0200720c */ /* 0x000fe20003f26270 */
[----:B--2---:R-:W-:-:S04]  /*254d0*/  IMAD.MOV R2, RZ, RZ, -R3 ;  /* 0x000000ffff027224 */ /* 0x004fc800078e0a03 */
[----:B------:R-:W-:Y:S02]  /*254e0*/  IMAD R11, R2, R5, RZ ;  /* 0x00000005020b7224 */ /* 0x000fe400078e02ff */
[----:B------:R-:W-:-:S04]  /*254f0*/  IMAD.MOV.U32 R2, RZ, RZ, RZ ;  /* 0x000000ffff027224 */ /* 0x000fc800078e00ff */
[----:B------:R-:W-:Y:S01]  /*25500*/  IMAD.HI.U32 R11, R3, R11, R2 ;  /* 0x0000000b030b7227 */ /* 0x000fe200078e0002 */
[----:B------:R-:W-:Y:S02]  /*25510*/  IABS R2, R4 ;  /* 0x0000000400027213 */ /* 0x000fe40000000000 */
[----:B------:R-:W-:Y:S02]  /*25520*/  IABS R3, R7 ;  /* 0x0000000700037213 */ /* 0x000fe40000000000 */
[----:B------:R-:W-:-:S05]  /*25530*/  IADD3 R2, RZ, -R2, RZ ;  /* 0x80000002ff027210 */ /* 0x000fca0007ffe0ff */
[----:B------:R-:W-:Y:S02]  /*25540*/  IMAD.MOV.U32 R7, RZ, RZ, R2 ;  /* 0x000000ffff077224 */ /* 0x000fe400078e0002 */
[----:B------:R-:W-:-:S04]  /*25550*/  IMAD.HI.U32 R2, R11, R3, RZ ;  /* 0x000000030b027227 */ /* 0x000fc800078e00ff */
[----:B------:R-:W-:-:S05]  /*25560*/  IMAD R3, R2, R7, R3 ;  /* 0x0000000702037224 */ /* 0x000fca00078e0203 */
[----:B------:R-:W-:-:S13]  /*25570*/  ISETP.GT.U32.AND P2, PT, R5, R3, PT ;  /* 0x000000030500720c */ /* 0x000fda0003f44070 */
[----:B------:R-:W-:Y:S02]  /*25580*/  @!P2 IMAD.IADD R3, R3, 0x1, -R5 ;  /* 0x000000010303a824 */ /* 0x000fe400078e0a05 */
[----:B------:R-:W-:-:S03]  /*25590*/  @!P2 VIADD R2, R2, 0x1 ;  /* 0x000000010202a836 */ /* 0x000fc60000000000 */
[----:B------:R-:W-:-:S13]  /*255a0*/  ISETP.GE.U32.AND P2, PT, R3, R5, PT ;  /* 0x000000050300720c */ /* 0x000fda0003f46070 */
[----:B------:R-:W-:Y:S01]  /*255b0*/  @P2 VIADD R2, R2, 0x1 ;  /* 0x0000000102022836 */ /* 0x000fe20000000000 */
[----:B------:R-:W-:-:S03]  /*255c0*/  ISETP.NE.AND P2, PT, R4, RZ, PT ;  /* 0x000000ff0400720c */ /* 0x000fc60003f45270 */
[----:B------:R-:W-:-:S10]  /*255d0*/  @!P1 IMAD.MOV R2, RZ, RZ, -R2 ;  /* 0x000000ffff029224 */ /* 0x000fd400078e0a02 */
[----:B------:R-:W-:-:S07]  /*255e0*/  @!P2 LOP3.LUT R2, RZ, R4, RZ, 0x33, !PT ;  /* 0x00000004ff02a212 */ /* 0x000fce00078e33ff */
.L_x_1849:
[----:B------:R-:W-:Y:S05]  /*255f0*/  BSYNC B0 ;  /* 0x0000000000007941 */ /* 0x000fea0003800000 */
.L_x_1848:
[-C--:B------:R-:W-:Y:S01]  /*25600*/  IMAD R0, R12, R2.reuse, R0 ;  /* 0x000000020c007224 */ /* 0x080fe200078e0200 */
[----:B------:R-:W-:Y:S01]  /*25610*/  BSSY B0, `(.L_x_1850) ;  /* 0x0000199000007945 */ /* 0x000fe20003800000 */
[----:B------:R-:W-:Y:S02]  /*25620*/  PLOP3.LUT P5, PT, PT, PT, PT, 0x80, 0x0 ;  /* 0x000000000000781c */ /* 0x000fe40003faf070 */
[C---:B------:R-:W-:Y:S01]  /*25630*/  IMAD R3, R0.reuse, 0x40, -R8 ;  /* 0x0000004000037824 */ /* 0x040fe200078e0a08 */
[----:B------:R-:W-:-:S05]  /*25640*/  VIADDMNMX R2, R0, R2, R6, PT ;  /* 0x0000000200027246 */ /* 0x000fca0003800106 */
[----:B------:R-:W-:-:S05]  /*25650*/  IMAD R2, R2, 0x40, -R8 ;  /* 0x0000004002027824 */ /* 0x000fca00078e0a08 */
[----:B------:R-:W-:Y:S02]  /*25660*/  VIMNMX R0, R2, R9, PT ;  /* 0x0000000902007248 */ /* 0x000fe40003fe0100 */
[----:B------:R-:W-:-:S04]  /*25670*/  VIMNMX R2, RZ, R3, !PT ;  /* 0x00000003ff027248 */ /* 0x000fc80007fe0100 */
[----:B------:R-:W-:Y:S02]  /*25680*/  ISETP.GT.AND P1, PT, R0, R2, PT ;  /* 0x000000020000720c */ /* 0x000fe40003f24270 */
[----:B------:R-:W-:-:S05]  /*25690*/  SHF.R.U32.HI R2, RZ, 0x6, R2 ;  /* 0x00000006ff027819 */ /* 0x000fca0000011602 */
[----:B------:R-:W-:-:S06]  /*256a0*/  IMAD.MOV.U32 R8, RZ, RZ, R2 ;  /* 0x000000ffff087224 */ /* 0x000fcc00078e0002 */
[----:B------:R-:W-:-:S04]  /*256b0*/  @P1 IADD3 R0, R0, 0x3f, RZ ;  /* 0x0000003f00001810 */ /* 0x000fc80007ffe0ff */
[----:B------:R-:W-:-:S04]  /*256c0*/  @P1 SHF.R.S32.HI R3, RZ, 0x1f, R0 ;  /* 0x0000001fff031819 */ /* 0x000fc80000011400 */
[----:B------:R-:W-:-:S04]  /*256d0*/  @P1 LEA.HI R0, R3, R0, RZ, 0x6 ;  /* 0x0000000003001211 */ /* 0x000fc800078f30ff */
[----:B------:R-:W-:-:S04]  /*256e0*/  @P1 SHF.R.S32.HI R8, RZ, 0x6, R0 ;  /* 0x00000006ff081819 */ /* 0x000fc80000011400 */
[----:B------:R-:W-:-:S13]  /*256f0*/  ISETP.GT.AND P1, PT, R8, R2, PT ;  /* 0x000000020800720c */ /* 0x000fda0003f24270 */
[----:B------:R-:W-:Y:S05]  /*25700*/  @!P1 BRA `(.L_x_1851) ;  /* 0x0000001800249947 */ /* 0x000fea0003800000 */
[----:B------:R-:W-:Y:S01]  /*25710*/  UMOV UR4, 0xffffffff ;  /* 0xffffffff00047882 */ /* 0x000fe20000000000 */
[----:B------:R-:W-:Y:S02]  /*25720*/  SEL R0, R14, RZ, !P0 ;  /* 0x000000ff0e007207 */ /* 0x000fe40004000000 */
[----:B------:R-:W-:Y:S05]  /*25730*/  BRA.DIV UR4, `(.L_x_1852) ;  /* 0x0000009604487947 */ /* 0x000fea000b800000 */
[----:B------:R-:W1:Y:S02]  /*25740*/  S2R R3, SR_TID.X ;  /* 0x0000000000037919 */ /* 0x000e640000002100 */
[----:B-1----:R-:W-:-:S04]  /*25750*/  SHF.R.U32.HI R3, RZ, 0x5, R3 ;  /* 0x00000005ff037819 */ /* 0x002fc80000011603 */
[----:B------:R-:W-:-:S05]  /*25760*/  LOP3.LUT R3, R3, 0x3, RZ, 0xc0, !PT ;  /* 0x0000000303037812 */ /* 0x000fca00078ec0ff */
[----:B------:R1:W2:Y:S02]  /*25770*/  SHFL.IDX PT, R14, R3, RZ, 0x1f ;  /* 0x00001fff030e7589 */ /* 0x0002a400000e0000 */
.L_x_2084:
[----:B--2---:R-:W-:Y:S02]  /*25780*/  ISETP.NE.AND P0, PT, R14, RZ, PT ;  /* 0x000000ff0e00720c */ /* 0x004fe40003f05270 */
[----:B------:R-:W-:-:S11]  /*25790*/  PLOP3.LUT P2, PT, PT, PT, PT, 0x8, 0x0 ;  /* 0x000000000000781c */ /* 0x000fd60003f4e170 */
[----:B------:R-:W-:Y:S05]  /*257a0*/  @P0 BRA `(.L_x_1853) ;  /* 0x00000000000c0947 */ /* 0x000fea0003800000 */
[----:B------:R-:W-:-:S03]  /*257b0*/  UMOV UR4, 0xffffffff ;  /* 0xffffffff00047882 */ /* 0x000fc60000000000 */
[----:B------:R-:W-:Y:S05]  /*257c0*/  BRA.DIV UR4, `(.L_x_1854) ;  /* 0x0000009604587947 */ /* 0x000fea000b800000 */
[----:B------:R-:W-:-:S13]  /*257d0*/  ELECT P2, URZ, PT ;  /* 0x00000000003f782f */ /* 0x000fda0003840000 */
.L_x_1853:
[----:B-1----:R-:W2:Y:S01]  /*257e0*/  LDL R3, [R1+0x58] ;  /* 0x0000580001037983 */ /* 0x002ea20000100800 */
[----:B------:R-:W-:Y:S01]  /*257f0*/  BSSY B1, `(.L_x_1855) ;  /* 0x0000008000017945 */ /* 0x000fe20003800000 */
[----:B--2---:R-:W-:-:S05]  /*25800*/  VIADD R3, R3, 0x1 ;  /* 0x0000000103037836 */ /* 0x004fca0000000000 */
[----:B------:R-:W-:-:S04]  /*25810*/  LEA.HI R4, R3, R3, RZ, 0x1 ;  /* 0x0000000303047211 */ /* 0x000fc800078f08ff */
[----:B------:R-:W-:-:S05]  /*25820*/  LOP3.LUT R4, R4, 0xfffffffe, RZ, 0xc0, !PT ;  /* 0xfffffffe04047812 */ /* 0x000fca00078ec0ff */
[----:B------:R-:W-:-:S05]  /*25830*/  IMAD.IADD R3, R3, 0x1, -R4 ;  /* 0x0000000103037824 */ /* 0x000fca00078e0a04 */
[----:B------:R-:W-:-:S04]  /*25840*/  SHF.L.U32 R3, R3, 0x1f, RZ ;  /* 0x0000001f03037819 */ /* 0x000fc800000006ff */
[----:B------:R-:W1:Y:S02]  /*25850*/  SYNCS.PHASECHK.TRANS64.TRYWAIT P0, [R18+URZ+0x30820], R3 ;  /* 0x03082003120075a7 */ /* 0x000e64000800017f */
[----:B-1----:R-:W-:Y:S05]  /*25860*/  @!P0 BRA `(.L_x_1856) ;  /* 0x0000009400548947 */ /* 0x002fea0003800000 */
.L_x_2087:
[----:B------:R-:W-:Y:S05]  /*25870*/  BSYNC B1 ;  /* 0x0000000000017941 */ /* 0x000fea0003800000 */
.L_x_1855:
[----:B------:R-:W-:Y:S04]  /*25880*/  BSSY B1, `(.L_x_1857) ;  /* 0x00000ad000017945 */ /* 0x000fe80003800000 */
[----:B------:R-:W-:Y:S05]  /*25890*/  @!P2 BRA `(.L_x_1858) ;  /* 0x0000000800aca947 */ /* 0x000fea0003800000 */
[----:B------:R-:W2:Y:S04]  /*258a0*/  LDL R5, [R1+0x1c] ;  /* 0x00001c0001057983 */ /* 0x000ea80000100800 */
[----:B------:R-:W3:Y:S01]  /*258b0*/  LDL R6, [R1+0x20] ;  /* 0x0000200001067983 */ /* 0x000ee20000100800 */
[----:B------:R-:W-:Y:S01]  /*258c0*/  BSSY B2, `(.L_x_1859) ;  /* 0x0000008000027945 */ /* 0x000fe20003800000 */
[----:B------:R-:W4:Y:S02]  /*258d0*/  S2R R4, SR_TID.X ;  /* 0x0000000000047919 */ /* 0x000f240000002100 */
[----:B----4-:R-:W-:-:S04]  /*258e0*/  LOP3.LUT R4, R4, 0x7f, RZ, 0xc0, !PT ;  /* 0x0000007f04047812 */ /* 0x010fc800078ec0ff */
[----:B------:R-:W-:Y:S01]  /*258f0*/  ISETP.NE.AND P4, PT, R4, RZ, PT ;  /* 0x000000ff0400720c */ /* 0x000fe20003f85270 */
[----:B--2---:R-:W-:Y:S01]  /*25900*/  IMAD R5, R5, 0x8, R18 ;  /* 0x0000000805057824 */ /* 0x004fe200078e0212 */
[----:B---3--:R-:W-:-:S04]  /*25910*/  SHF.L.U32 R9, R6, 0x1f, RZ ;  /* 0x0000001f06097819 */ /* 0x008fc800000006ff */
[----:B------:R-:W2:Y:S02]  /*25920*/  SYNCS.PHASECHK.TRANS64.TRYWAIT P0, [R5+URZ+0x308a0], R9 ;  /* 0x0308a009050075a7 */ /* 0x000ea4000800017f */
[----:B--2---:R-:W-:Y:S05]  /*25930*/  @!P0 BRA `(.L_x_1860) ;  /* 0x0000009400348947 */ /* 0x004fea0003800000 */
.L_x_2088:
[----:B------:R-:W-:Y:S05]  /*25940*/  BSYNC B2 ;  /* 0x0000000000027941 */ /* 0x000fea0003800000 */
.L_x_1859:
[----:B------:R-:W-:Y:S04]  /*25950*/  BSSY B2, `(.L_x_1861) ;  /* 0x0000007000027945 */ /* 0x000fe80003800000 */
[----:B------:R-:W-:Y:S05]  /*25960*/  @P4 BRA `(.L_x_1862) ;  /* 0x0000000000144947 */ /* 0x000fea0003800000 */
[----:B------:R-:W-:Y:S01]  /*25970*/  LOP3.LUT P0, RZ, R19, 0x1, RZ, 0xc0, !PT ;  /* 0x0000000113ff7812 */ /* 0x000fe2000780c0ff */
[----:B-1----:R-:W-:-:S04]  /*25980*/  IMAD.MOV.U32 R3, RZ, RZ, 0x8000 ;  /* 0x00008000ff037424 */ /* 0x002fc800078e00ff */
[----:B------:R3:W-:Y:S08]  /*25990*/  SYNCS.ARRIVE.TRANS64 RZ, [R5+URZ+0x30890], R3 ;  /* 0x0308900305ff79a7 */ /* 0x0007f0000800003f */
[----:B------:R-:W-:Y:S05]  /*259a0*/  @!P0 BRA `(.L_x_1862) ;  /* 0x0000000000048947 */ /* 0x000fea0003800000 */
[----:B------:R-:W-:Y:S01]  /*259b0*/  BPT.TRAP 0x1 ;  /* 0x000000040000795c */ /* 0x000fe20000300000 */
.L_x_1862:
[----:B------:R-:W-:Y:S05]  /*259c0*/  BSYNC B2 ;  /* 0x0000000000027941 */ /* 0x000fea0003800000 */
.L_x_1861:
[----:B-1-3--:R-:W3:Y:S01]  /*259d0*/  LDL R3, [R1+0x1c] ;  /* 0x00001c0001037983 */ /* 0x00aee20000100800 */
[----:B------:R-:W-:Y:S01]  /*259e0*/  IMAD.MOV.U32 R14, RZ, RZ, RZ ;  /* 0x000000ffff0e7224 */ /* 0x000fe200078e00ff */
[----:B------:R-:W-:Y:S01]  /*259f0*/  UIADD3 UR4, UP0, UR36, 0x570, URZ ;  /* 0x0000057024047890 */ /* 0x000fe2000ff1e03f */
[----:B------:R-:W-:Y:S01]  /*25a00*/  IMAD R4, R8, 0x40, R10 ;  /* 0x0000004008047824 */ /* 0x000fe200078e020a */
[----:B------:R-:W-:Y:S01]  /*25a10*/  PLOP3.LUT P0, PT, PT, PT, PT, 0x80, 0x0 ;  /* 0x000000000000781c */ /* 0x000fe20003f0f070 */
[----:B------:R-:W-:Y:S01]  /*25a20*/  UMOV UR6, 0x0 ;  /* 0x0000000000067882 */ /* 0x000fe20000000000 */
[----:B------:R-:W-:Y:S01]  /*25a30*/  R2UR UR10, R14 ;  /* 0x000000000e0a72ca */ /* 0x000fe200000e0000 */
[----:B------:R-:W-:Y:S01]  /*25a40*/  UIADD3.X UR5, URZ, UR37, URZ, UP0, !UPT ;  /* 0x000000253f057290 */ /* 0x000fe200087fe43f */
[----:B------:R-:W-:Y:S01]  /*25a50*/  IADD3 R4, R4, -0x40, RZ ;  /* 0xffffffc004047810 */ /* 0x000fe20007ffe0ff */
[----:B------:R-:W-:Y:S01]  /*25a60*/  UMOV UR7, 0x12f00000 ;  /* 0x12f0000000077882 */ /* 0x000fe20000000000 */
[----:B---3--:R-:W-:-:S02]  /*25a70*/  IMAD R7, R3, 0x8000, R18 ;  /* 0x0000800003077824 */ /* 0x008fc400078e0212 */
[----:B------:R-:W-:Y:S02]  /*25a80*/  IMAD.SHL.U32 R11, R3, 0x4000, RZ ;  /* 0x00004000030b7824 */ /* 0x000fe400078e00ff */
[----:B------:R-:W-:Y:S02]  /*25a90*/  VIADD R3, R5, 0x30890 ;  /* 0x0003089005037836 */ /* 0x000fe40000000000 */
[----:B------:R-:W-:-:S07]  /*25aa0*/  VIADD R6, R7, 0x20400 ;  /* 0x0002040007067836 */ /* 0x000fce0000000000 */
.L_x_1863:
        /* <DEDUP_REMOVED lines=12> */
[----:B------:R-:W-:Y:S01]  /*25b70*/  UMOV UR6, 0x0 ;  /* 0x0000000000067882 */ /* 0x000fe20000000000 */
[----:B------:R-:W-:Y:S02]  /*25b80*/  UMOV UR7, 0x12f00000 ;  /* 0x12f0000000077882 */ /* 0x000fe40000000000 */
[----:B------:R-:W-:Y:S01]  /*25b90*/  R2UR UR10, R6 ;  /* 0x00000000060a72ca */ /* 0x000fe200000e0000 */
[----:B------:R-:W-:-:S14]  /*25ba0*/  VIADD R6, R7, 0x22400 ;  /* 0x0002240007067836 */ /* 0x000fdc0000000000 */
.L_x_1864:
        /* <DEDUP_REMOVED lines=14> */
[----:B------:R-:W-:Y:S02]  /*25c90*/  R2UR UR10, R6 ;  /* 0x00000000060a72ca */ /* 0x000fe400000e0000 */
[----:B------:R-:W-:-:S13]  /*25ca0*/  IADD3 R6, R7, 0x24400, RZ ;  /* 0x0002440007067810 */ /* 0x000fda0007ffe0ff */
.L_x_1865:
        /* <DEDUP_REMOVED lines=10> */
[----:B0-----:R-:W-:Y:S01]  /*25d50*/  IMAD.MOV.U32 R15, RZ, RZ, 0xc0 ;  /* 0x000000c0ff0f7424 */ /* 0x001fe200078e00ff */
[----:B------:R-:W-:Y:S01]  /*25d60*/  PLOP3.LUT P0, PT, PT, PT, PT, 0x80, 0x0 ;  /* 0x000000000000781c */ /* 0x000fe20003f0f070 */
[----:B------:R-:W-:Y:S01]  /*25d70*/  VIADD R7, R7, 0x26400 ;  /* 0x0002640007077836 */ /* 0x000fe20000000000 */
[----:B------:R-:W-:Y:S01]  /*25d80*/  UMOV UR6, 0x0 ;  /* 0x0000000000067882 */ /* 0x000fe20000000000 */
[----:B------:R-:W-:Y:S01]  /*25d90*/  UMOV UR7, 0x12f00000 ;  /* 0x12f0000000077882 */ /* 0x000fe20000000000 */
[----:B------:R-:W-:-:S15]  /*25da0*/  R2UR UR10, R15 ;  /* 0x000000000f0a72ca */ /* 0x000fde00000e0000 */
.L_x_1866:
        /* <DEDUP_REMOVED lines=13> */
.L_x_2089:
[----:B------:R-:W-:Y:S05]  /*25e80*/  BSYNC B2 ;  /* 0x0000000000027941 */ /* 0x000fea0003800000 */
.L_x_1867:
[----:B------:R-:W-:Y:S01]  /*25e90*/  BSSY B2, `(.L_x_1869) ;  /* 0x0000009000027945 */ /* 0x000fe20003800000 */
[----:B------:R-:W-:Y:S02]  /*25ea0*/  IMAD.MOV.U32 R12, RZ, RZ, 0x0 ;  /* 0x00000000ff0c7424 */ /* 0x000fe400078e00ff */
[----:B------:R-:W-:Y:S01]  /*25eb0*/  IMAD.MOV.U32 R13, RZ, RZ, 0x12f00000 ;  /* 0x12f00000ff0d7424 */ /* 0x000fe200078e00ff */
[----:B------:R-:W-:Y:S06]  /*25ec0*/  @P4 BRA `(.L_x_1870) ;  /* 0x0000000000144947 */ /* 0x000fec0003800000 */
[----:B------:R-:W-:Y:S01]  /*25ed0*/  LOP3.LUT P0, RZ, R19, 0x1, RZ, 0xc0, !PT ;  /* 0x0000000113ff7812 */ /* 0x000fe2000780c0ff */
[----:B------:R-:W-:-:S04]  /*25ee0*/  IMAD.MOV.U32 R3, RZ, RZ, 0x8000 ;  /* 0x00008000ff037424 */ /* 0x000fc800078e00ff */
[----:B------:R1:W-:Y:S08]  /*25ef0*/  SYNCS.ARRIVE.TRANS64 RZ, [R5+URZ+0x308b0], R3 ;  /* 0x0308b00305ff79a7 */ /* 0x0003f0000800003f */
[----:B------:R-:W-:Y:S05]  /*25f00*/  @!P0 BRA `(.L_x_1870) ;  /* 0x0000000000048947 */ /* 0x000fea0003800000 */
[----:B------:R-:W-:Y:S01]  /*25f10*/  BPT.TRAP 0x1 ;  /* 0x000000040000795c */ /* 0x000fe20000300000 */
.L_x_1870:
[----:B------:R-:W-:Y:S05]  /*25f20*/  BSYNC B2 ;  /* 0x0000000000027941 */ /* 0x000fea0003800000 */
.L_x_1869:
[----:B------:R-:W-:Y:S01]  /*25f30*/  R2UR UR10, R14 ;  /* 0x000000000e0a72ca */ /* 0x000fe200000e0000 */
[----:B-1----:R-:W-:Y:S01]  /*25f40*/  IMAD R3, R11, 0x2, R18 ;  /* 0x000000020b037824 */ /* 0x002fe200078e0212 */
[----:B------:R-:W-:Y:S01]  /*25f50*/  R2UR UR6, R12 ;  /* 0x000000000c0672ca */ /* 0x000fe200000e0000 */
[----:B------:R-:W-:Y:S01]  /*25f60*/  UIADD3 UR4, UP0, UR36, 0x670, URZ ;  /* 0x0000067024047890 */ /* 0x000fe2000ff1e03f */
[----:B------:R-:W-:Y:S01]  /*25f70*/  R2UR UR7, R13 ;  /* 0x000000000d0772ca */ /* 0x000fe200000e0000 */
[----:B0-2---:R-:W-:Y:S01]  /*25f80*/  VIADD R5, R5, 0x308b0 ;  /* 0x000308b005057836 */ /* 0x005fe20000000000 */
[----:B------:R-:W-:Y:S01]  /*25f90*/  PLOP3.LUT P0, PT, PT, PT, PT, 0x80, 0x0 ;  /* 0x000000000000781c */ /* 0x000fe20003f0f070 */
[----:B------:R-:W-:Y:S01]  /*25fa0*/  UIADD3.X UR5, URZ, UR37, URZ, UP0, !UPT ;  /* 0x000000253f057290 */ /* 0x000fe200087fe43f */
[----:B------:R-:W-:-:S11]  /*25fb0*/  IADD3 R6, R3, 0x400, RZ ;  /* 0x0000040003067810 */ /* 0x000fd60007ffe0ff */
.L_x_1871:
        /* <DEDUP_REMOVED lines=11> */
[----:B------:R-:W-:Y:S01]  /*26070*/  R2UR UR6, R12 ;  /* 0x000000000c0672ca */ /* 0x000fe200000e0000 */
[----:B------:R-:W-:Y:S01]  /*26080*/  VIADD R6, R3, 0x2400 ;  /* 0x0000240003067836 */ /* 0x000fe20000000000 */
[----:B------:R-:W-:Y:S02]  /*26090*/  R2UR UR7, R13 ;  /* 0x000000000d0772ca */ /* 0x000fe400000e0000 */
[----:B------:R-:W-:Y:S02]  /*260a0*/  R2UR UR10, R7 ;  /* 0x00000000070a72ca */ /* 0x000fe400000e0000 */
[----:B------:R-:W-:-:S13]  /*260b0*/  PLOP3.LUT P0, PT, PT, PT, PT, 0x80, 0x0 ;  /* 0x000000000000781c */ /* 0x000fda0003f0f070 */
.L_x_1872:
        /* <DEDUP_REMOVED lines=16> */
.L_x_1873:
        /* <DEDUP_REMOVED lines=15> */
.L_x_1874:
        /* <DEDUP_REMOVED lines=10> */
.L_x_1858:
[----:B------:R-:W-:Y:S05]  /*26350*/  BSYNC B1 ;  /* 0x0000000000017941 */ /* 0x000fea0003800000 */
.L_x_1857:
[----:B------:R-:W1:Y:S04]  /*26360*/  LDL.LU R7, [R1+0x1c] ;  /* 0x00001c0001077983 */ /* 0x000e680000300800 */
[----:B------:R-:W2:Y:S01]  /*26370*/  LDL.LU R6, [R1+0x20] ;  /* 0x0000200001067983 */ /* 0x000ea20000300800 */
[----:B------:R-:W-:Y:S01]  /*26380*/  VIADD R8, R8, 0xfffffffe ;  /* 0xfffffffe08087836 */ /* 0x000fe20000000000 */
[----:B------:R-:W-:Y:S01]  /*26390*/  PLOP3.LUT P5, PT, PT, PT, PT, 0x8, 0x0 ;  /* 0x000000000000781c */ /* 0x000fe20003fae170 */
[----:B-1----:R-:W-:-:S05]  /*263a0*/  VIADD R3, R7, 0x1 ;  /* 0x0000000107037836 */ /* 0x002fca0000000000 */
[----:B------:R-:W-:-:S04]  /*263b0*/  ISETP.NE.AND P0, PT, R3, 0x2, PT ;  /* 0x000000020300780c */ /* 0x000fc80003f05270 */
[----:B------:R-:W-:Y:S02]  /*263c0*/  SEL R4, RZ, 0x1, P0 ;  /* 0x00000001ff047807 */ /* 0x000fe40000000000 */
[----:B------:R-:W-:Y:S02]  /*263d0*/  SEL R3, R3, RZ, P0 ;  /* 0x000000ff03037207 */ /* 0x000fe40000000000 */
[----:B--2---:R-:W-:Y:S02]  /*263e0*/  LOP3.LUT R6, R6, R4, RZ, 0x3c, !PT ;  /* 0x0000000406067212 */ /* 0x004fe400078e3cff */
[----:B------:R-:W-:-:S03]  /*263f0*/  ISETP.GE.AND P0, PT, R8, R2, PT ;  /* 0x000000020800720c */ /* 0x000fc60003f06270 */
[----:B------:R1:W-:Y:S04]  /*26400*/  STL [R1+0x20], R6 ;  /* 0x0000200601007387 */ /* 0x0003e80000100800 */
[----:B------:R1:W-:Y:S06]  /*26410*/  STL [R1+0x1c], R3 ;  /* 0x00001c0301007387 */ /* 0x0003ec0000100800 */
[----:B------:R-:W-:Y:S05]  /*26420*/  @!P0 BRA `(.L_x_1851) ;  /* 0x0000000800dc8947 */ /* 0x000fea0003800000 */
.L_x_1893:
[----:B------:R-:W-:Y:S05]  /*26430*/  YIELD ;  /* 0x0000000000007946 */ /* 0x000fea0003800000 */
[----:B------:R-:W-:Y:S04]  /*26440*/  BSSY B1, `(.L_x_1875) ;  /* 0x00000a9000017945 */ /* 0x000fe80003800000 */
[----:B--2---:R-:W-:Y:S05]  /*26450*/  @!P2 BRA `(.L_x_1876) ;  /* 0x00000008009ca947 */ /* 0x004fea0003800000 */
[----:B------:R-:W2:Y:S04]  /*26460*/  LDL R5, [R1+0x1c] ;  /* 0x00001c0001057983 */ /* 0x000ea80000100800 */
[----:B------:R-:W3:Y:S01]  /*26470*/  LDL R4, [R1+0x20] ;  /* 0x0000200001047983 */ /* 0x000ee20000100800 */
[----:B------:R-:W-:Y:S01]  /*26480*/  BSSY B2, `(.L_x_1877) ;  /* 0x0000008000027945 */ /* 0x000fe20003800000 */
[----:B-1----:R-:W1:Y:S02]  /*26490*/  S2R R3, SR_TID.X ;  /* 0x0000000000037919 */ /* 0x002e640000002100 */
[----:B-1----:R-:W-:-:S04]  /*264a0*/  LOP3.LUT R3, R3, 0x7f, RZ, 0xc0, !PT ;  /* 0x0000007f03037812 */ /* 0x002fc800078ec0ff */
[----:B------:R-:W-:Y:S02]  /*264b0*/  ISETP.NE.AND P1, PT, R3, RZ, PT ;  /* 0x000000ff0300720c */ /* 0x000fe40003f25270 */
[----:B--2---:R-:W-:Y:S02]  /*264c0*/  LEA R7, R5, R18, 0x3 ;  /* 0x0000001205077211 */ /* 0x004fe400078e18ff */
[----:B---3--:R-:W-:-:S04]  /*264d0*/  SHF.L.U32 R6, R4, 0x1f, RZ ;  /* 0x0000001f04067819 */ /* 0x008fc800000006ff */
[----:B------:R-:W1:Y:S02]  /*264e0*/  SYNCS.PHASECHK.TRANS64.TRYWAIT P0, [R7+URZ+0x308a0], R6 ;  /* 0x0308a006070075a7 */ /* 0x000e64000800017f */
[----:B-1----:R-:W-:Y:S05]  /*264f0*/  @!P0 BRA `(.L_x_1878) ;  /* 0x00000088006c8947 */ /* 0x002fea0003800000 */
.L_x_2090:
[----:B------:R-:W-:Y:S05]  /*26500*/  BSYNC B2 ;  /* 0x0000000000027941 */ /* 0x000fea0003800000 */
.L_x_1877:
[----:B------:R-:W-:Y:S04]  /*26510*/  BSSY B2, `(.L_x_1879) ;  /* 0x0000007000027945 */ /* 0x000fe80003800000 */
[----:B------:R-:W-:Y:S05]  /*26520*/  @P1 BRA `(.L_x_1880) ;  /* 0x0000000000141947 */ /* 0x000fea0003800000 */
[----:B------:R-:W-:Y:S01]  /*26530*/  LOP3.LUT P0, RZ, R19, 0x1, RZ, 0xc0, !PT ;  /* 0x0000000113ff7812 */ /* 0x000fe2000780c0ff */
[----:B------:R-:W-:-:S04]  /*26540*/  IMAD.MOV.U32 R3, RZ, RZ, 0x8000 ;  /* 0x00008000ff037424 */ /* 0x000fc800078e00ff */
[----:B------:R2:W-:Y:S08]  /*26550*/  SYNCS.ARRIVE.TRANS64 RZ, [R7+URZ+0x30890], R3 ;  /* 0x0308900307ff79a7 */ /* 0x0005f0000800003f */
[----:B------:R-:W-:Y:S05]  /*26560*/  @!P0 BRA `(.L_x_1880) ;  /* 0x0000000000048947 */ /* 0x000fea0003800000 */
[----:B------:R-:W-:Y:S01]  /*26570*/  BPT.TRAP 0x1 ;  /* 0x000000040000795c */ /* 0x000fe20000300000 */
.L_x_1880:
[----:B------:R-:W-:Y:S05]  /*26580*/  BSYNC B2 ;  /* 0x0000000000027941 */ /* 0x000fea0003800000 */
.L_x_1879:
[----:B--2---:R-:W2:Y:S01]  /*26590*/  LDL R3, [R1+0x1c] ;  /* 0x00001c0001037983 */ /* 0x004ea20000100800 */
[----:B------:R-:W-:Y:S01]  /*265a0*/  IMAD.MOV.U32 R11, RZ, RZ, RZ ;  /* 0x000000ffff0b7224 */ /* 0x000fe200078e00ff */
        /* <DEDUP_REMOVED lines=10> */
.L_x_1881:
        /* <DEDUP_REMOVED lines=10> */
[----:B------:R-:W-:Y:S01]  /*266f0*/  IMAD.MOV.U32 R9, RZ, RZ, 0x40 ;  /* 0x00000040ff097424 */ /* 0x000fe200078e00ff */
[----:B------:R-:W-:Y:S01]  /*26700*/  PLOP3.LUT P0, PT, PT, PT, PT, 0x80, 0x0 ;  /* 0x000000000000781c */ /* 0x000fe20003f0f070 */
[----:B------:R-:W-:Y:S01]  /*26710*/  UMOV UR6, 0x0 ;  /* 0x0000000000067882 */ /* 0x000fe20000000000 */
[----:B------:R-:W-:Y:S02]  /*26720*/  UMOV UR7, 0x12f00000 ;  /* 0x12f0000000077882 */ /* 0x000fe40000000000 */
[----:B------:R-:W-:Y:S02]  /*26730*/  R2UR UR10, R9 ;  /* 0x00000000090a72ca */ /* 0x000fe400000e0000 */
[----:B------:R-:W-:-:S13]  /*26740*/  IADD3 R9, R5, 0x22400, RZ ;  /* 0x0002240005097810 */ /* 0x000fda0007ffe0ff */
.L_x_1882:
        /* <DEDUP_REMOVED lines=10> */
[----:B0-----:R-:W-:Y:S01]  /*267f0*/  IMAD.MOV.U32 R15, RZ, RZ, 0x80 ;  /* 0x00000080ff0f7424 */ /* 0x001fe200078e00ff */
[----:B------:R-:W-:Y:S01]  /*26800*/  PLOP3.LUT P0, PT, PT, PT, PT, 0x80, 0x0 ;  /* 0x000000000000781c */ /* 0x000fe20003f0f070 */
[----:B------:R-:W-:Y:S01]  /*26810*/  VIADD R9, R5, 0x24400 ;  /* 0x0002440005097836 */ /* 0x000fe20000000000 */
[----:B------:R-:W-:Y:S01]  /*26820*/  UMOV UR6, 0x0 ;  /* 0x0000000000067882 */ /* 0x000fe20000000000 */
[----:B------:R-:W-:Y:S01]  /*26830*/  UMOV UR7, 0x12f00000 ;  /* 0x12f0000000077882 */ /* 0x000fe20000000000 */
[----:B------:R-:W-:-:S15]  /*26840*/  R2UR UR10, R15 ;  /* 0x000000000f0a72ca */ /* 0x000fde00000e0000 */
.L_x_1883:
        /* <DEDUP_REMOVED lines=16> */
.L_x_1884:
        /* <DEDUP_REMOVED lines=13> */
.L_x_2091:
[----:B------:R-:W-:Y:S05]  /*26a20*/  BSYNC B2 ;  /* 0x0000000000027941 */ /* 0x000fea0003800000 */
.L_x_1885:
        /* <DEDUP_REMOVED lines=9> */
.L_x_1888:
[----:B------:R-:W-:Y:S05]  /*26ac0*/  BSYNC B2 ;  /* 0x0000000000027941 */ /* 0x000fea0003800000 */
.L_x_1887:
[----:B------:R-:W-:Y:S01]  /*26ad0*/  R2UR UR10, R11 ;  /* 0x000000000b0a72ca */ /* 0x000fe200000e0000 */
[----:B------:R-:W-:Y:S01]  /*26ae0*/  UIADD3 UR4, UP0, UR36, 0x670, URZ ;  /* 0x0000067024047890 */ /* 0x000fe2000ff1e03f */
[----:B------:R-:W-:Y:S01]  /*26af0*/  R2UR UR6, R12 ;  /* 0x000000000c0672ca */ /* 0x000fe200000e0000 */
[----:B--2---:R-:W-:Y:S01]  /*26b00*/  VIADD R3, R5, 0x400 ;  /* 0x0000040005037836 */ /* 0x004fe20000000000 */
[----:B------:R-:W-:Y:S01]  /*26b10*/  R2UR UR7, R13 ;  /* 0x000000000d0772ca */ /* 0x000fe200000e0000 */
[----:B------:R-:W-:Y:S01]  /*26b20*/  UIADD3.X UR5, URZ, UR37, URZ, UP0, !UPT ;  /* 0x000000253f057290 */ /* 0x000fe200087fe43f */
[----:B------:R-:W-:Y:S02]  /*26b30*/  PLOP3.LUT P0, PT, PT, PT, PT, 0x80, 0x0 ;  /* 0x000000000000781c */ /* 0x000fe40003f0f070 */
[----:B01----:R-:W-:-:S11]  /*26b40*/  IADD3 R7, R7, 0x308b0, RZ ;  /* 0x000308b007077810 */ /* 0x003fd60007ffe0ff */
.L_x_1889:
        /* <DEDUP_REMOVED lines=16> */
.L_x_1890:
        /* <DEDUP_REMOVED lines=15> */
.L_x_1891:
        /* <DEDUP_REMOVED lines=15> */
.L_x_1892:
        /* <DEDUP_REMOVED lines=10> */
.L_x_1876:
[----:B------:R-:W-:Y:S05]  /*26ed0*/  BSYNC B1 ;  /* 0x0000000000017941 */ /* 0x000fea0003800000 */
.L_x_1875:
[----:B-1----:R-:W2:Y:S04]  /*26ee0*/  LDL.LU R3, [R1+0x1c] ;  /* 0x00001c0001037983 */ /* 0x002ea80000300800 */
        /* <DEDUP_REMOVED lines=11> */
.L_x_1851:
[----:B------:R-:W-:Y:S05]  /*26fa0*/  BSYNC B0 ;  /* 0x0000000000007941 */ /* 0x000fea0003800000 */
.L_x_1850:
[----:B------:R-:W3:Y:S01]  /*26fb0*/  LDL R7, [R1+0x34] ;  /* 0x0000340001077983 */ /* 0x000ee20000100800 */
[----:B------:R-:W4:Y:S01]  /*26fc0*/  LDC R0, c[0x0][0x448] ;  /* 0x00011200ff007b82 */ /* 0x000f220000000800 */
[----:B------:R-:W-:Y:S07]  /*26fd0*/  @!P5 WARPSYNC.ALL ;  /* 0x000000000000d948 */ /* 0x000fee0003800000 */
[----:B------:R-:W-:Y:S01]  /*26fe0*/  @!P5 BAR.SYNC.DEFER_BLOCKING 0xc, 0x180 ;  /* 0x030600000000db1d */ /* 0x000fe20000010000 */
[----:B----4-:R-:W-:-:S13]  /*26ff0*/  ISETP.NE.AND P0, PT, R0, 0x1, PT ;  /* 0x000000010000780c */ /* 0x010fda0003f05270 */
[----:B------:R-:W4:Y:S08]  /*27000*/  @P0 LDC R0, c[0x0][0x44c] ;  /* 0x00011300ff000b82 */ /* 0x000f300000000800 */
[----:B-12---:R-:W1:Y:S01]  /*27010*/  @P0 LDC R3, c[0x0][0x450] ;  /* 0x00011400ff030b82 */ /* 0x006e620000000800 */
[----:B---3--:R-:W-:-:S05]  /*27020*/  IADD3 R2, R7, 0x7f, RZ ;  /* 0x0000007f07027810 */ /* 0x008fca0007ffe0ff */
[----:B----4-:R-:W-:-:S05]  /*27030*/  @P0 IMAD.HI.U32 R0, R2, R0, RZ ;  /* 0x0000000002000227 */ /* 0x010fca00078e00ff */
[----:B-1----:R-:W-:-:S05]  /*27040*/  @P0 SHF.R.U32.HI R2, RZ, R3, R0 ;  /* 0x00000003ff020219 */ /* 0x002fca0000011600 */
[----:B------:R-:W-:Y:S02]  /*27050*/  IMAD.IADD R0, R21, 0x1, R2 ;  /* 0x0000000115007824 */ /* 0x000fe400078e0202 */
[----:B------:R-:W1:Y:S02]  /*27060*/  LDC.64 R2, c[0x0][0x9e0] ;  /* 0x00027800ff027b82 */ /* 0x000e640000000a00 */
[----:B-1----:R-:W-:Y:S01]  /*27070*/  ISETP.GE.AND P1, PT, R3, 0x1, PT ;  /* 0x000000010300780c */ /* 0x002fe20003f26270 */
[----:B------:R-:W-:-:S12]  /*27080*/  IMAD.IADD R2, R0, 0x1, R2 ;  /* 0x0000000100027824 */ /* 0x000fd800078e0202 */
[----:B------:R-:W-:Y:S05]  /*27090*/  @!P1 BRA `(.L_x_1894) ;  /* 0x0000000000489947 */ /* 0x000fea0003800000 */
        /* <DEDUP_REMOVED lines=11> */
.L_x_1896:
[----:B------:R-:W-:-:S13]  /*27150*/  ISETP.NE.AND P2, PT, R3, 0x1, PT ;  /* 0x000000010300780c */ /* 0x000fda0003f45270 */
[----:B------:R-:W1:Y:S02]  /*27160*/  @P2 LDC.64 R4, c[0x0][0x9e8] ;  /* 0x00027a00ff042b82 */ /* 0x000e640000000a00 */
[----:B-1----:R-:W-:-:S05]  /*27170*/  @P2 IMAD.HI.U32 R4, R6, R4, RZ ;  /* 0x0000000406042227 */ /* 0x002fca00078e00ff */
[----:B------:R-:W-:-:S07]  /*27180*/  @P2 SHF.R.U32.HI R6, RZ, R5, R4 ;  /* 0x00000005ff062219 */ /* 0x000fce0000011604 */
.L_x_1897:
[----:B------:R-:W-:Y:S05]  /*27190*/  BSYNC B0 ;  /* 0x0000000000007941 */ /* 0x000fea0003800000 */
.L_x_1895:
[----:B------:R-:W-:-:S05]  /*271a0*/  IMAD R6, R6, R3, R3 ;  /* 0x0000000306067224 */ /* 0x000fca00078e0203 */
[----:B------:R-:W-:-:S07]  /*271b0*/  VIMNMX R2, R2, R6, PT ;  /* 0x0000000602027248 */ /* 0x000fce0003fe0100 */
.L_x_1894:
[----:B------:R-:W2:Y:S01]  /*271c0*/  LDL R6, [R1+0x5c] ;  /* 0x00005c0001067983 */ /* 0x000ea20000100800 */
[----:B------:R-:W1:Y:S01]  /*271d0*/  @P0 LDC R4, c[0x0][0x44c] ;  /* 0x00011300ff040b82 */ /* 0x000e620000000800 */
[----:B------:R-:W-:Y:S01]  /*271e0*/  IMAD.MOV.U32 R0, RZ, RZ, R7 ;  /* 0x000000ffff007224 */ /* 0x000fe200078e0007 */
[----:B------:R-:W-:-:S06]  /*271f0*/  ULDC UR4, c[0x0][0x9dc] ;  /* 0x0002770000047ab9 */ /* 0x000fcc0000000800 */
[----:B------:R-:W3:Y:S01]  /*27200*/  @P0 LDC R5, c[0x0][0x450] ;  /* 0x00011400ff050b82 */ /* 0x000ee20000000800 */
[----:B-1----:R-:W-:-:S05]  /*27210*/  @P0 IMAD.HI.U32 R4, R7, R4, RZ ;  /* 0x0000000407040227 */ /* 0x002fca00078e00ff */
[----:B---3--:R-:W-:Y:S01]  /*27220*/  @P0 SHF.R.U32.HI R0, RZ, R5, R4 ;  /* 0x00000005ff000219 */ /* 0x008fe20000011604 */
[----:B------:R-:W-:-:S04]  /*27230*/  VIADD R4, R2, 0x3f ;  /* 0x0000003f02047836 */ /* 0x000fc80000000000 */
[----:B------:R-:W-:Y:S01]  /*27240*/  IMAD.IADD R2, R20, 0x1, R0 ;  /* 0x0000000114027824 */ /* 0x000fe200078e0200 */
[----:B------:R-:W-:-:S04]  /*27250*/  SHF.R.S32.HI R0, RZ, 0x1f, R4 ;  /* 0x0000001fff007819 */ /* 0x000fc80000011404 */
[----:B------:R-:W-:-:S04]  /*27260*/  LEA.HI R0, R0, R4, RZ, 0x6 ;  /* 0x0000000400007211 */ /* 0x000fc800078f30ff */
[----:B------:R-:W-:Y:S02]  /*27270*/  SHF.R.S32.HI R7, RZ, 0x6, R0 ;  /* 0x00000006ff077819 */ /* 0x000fe40000011400 */
[----:B------:R-:W-:-:S03]  /*27280*/  IADD3 R0, R2, -UR4, RZ ;  /* 0x8000000402007c10 */ /* 0x000fc6000fffe0ff */
[----:B------:R1:W-:Y:S01]  /*27290*/  STL [R1+0x60], R7 ;  /* 0x0000600701007387 */ /* 0x0003e20000100800 */
[----:B--2---:R-:W-:Y:S01]  /*272a0*/  VIMNMX R6, R6, R7, PT ;  /* 0x0000000706067248 */ /* 0x004fe20003fe0100 */
[----:B-1----:R-:W-:Y:S06]  /*272b0*/  @!P1 BRA `(.L_x_1898) ;  /* 0x0000000000449947 */ /* 0x002fec0003800000 */
        /* <DEDUP_REMOVED lines=10> */
.L_x_1900:
[----:B------:R-:W-:-:S13]  /*27360*/  ISETP.NE.AND P0, PT, R3, 0x1, PT ;  /* 0x000000010300780c */ /* 0x000fda0003f05270 */
[----:B------:R-:W1:Y:S02]  /*27370*/  @P0 LDC.64 R4, c[0x0][0x9e8] ;  /* 0x00027a00ff040b82 */ /* 0x000e640000000a00 */
[----:B-1----:R-:W-:-:S05]  /*27380*/  @P0 IMAD.HI.U32 R4, R2, R4, RZ ;  /* 0x0000000402040227 */ /* 0x002fca00078e00ff */
[----:B------:R-:W-:-:S07]  /*27390*/  @P0 SHF.R.U32.HI R2, RZ, R5, R4 ;  /* 0x00000005ff020219 */ /* 0x000fce0000011604 */
.L_x_1901:
[----:B------:R-:W-:Y:S05]  /*273a0*/  BSYNC B0 ;  /* 0x0000000000007941 */ /* 0x000fea0003800000 */
.L_x_1899:
[----:B------:R-:W-:-:S05]  /*273b0*/  IMAD R2, R2, R3, RZ ;  /* 0x0000000302027224 */ /* 0x000fca00078e02ff */
[----:B------:R-:W-:-:S07]  /*273c0*/  VIMNMX R0, R0, R2, !PT ;  /* 0x0000000200007248 */ /* 0x000fce0007fe0100 */
.L_x_1898:
[----:B------:R-:W-:Y:S01]  /*273d0*/  SHF.R.S32.HI R2, RZ, 0x1f, R0 ;  /* 0x0000001fff027819 */ /* 0x000fe20000011400 */
[----:B------:R-:W-:Y:S01]  /*273e0*/  BSSY B0, `(.L_x_1902) ;  /* 0x0000026000007945 */ /* 0x000fe20003800000 */
[----:B------:R-:W-:Y:S02]  /*273f0*/  ISETP.NE.AND P1, PT, R17, RZ, PT ;  /* 0x000000ff1100720c */ /* 0x000fe40003f25270 */
[----:B------:R-:W-:-:S04]  /*27400*/  LEA.HI R2, R2, R0, RZ, 0x6 ;  /* 0x0000000002027211 */ /* 0x000fc800078f30ff */
[----:B------:R-:W-:-:S04]  /*27410*/  SHF.R.S32.HI R2, RZ, 0x6, R2 ;  /* 0x00000006ff027819 */ /* 0x000fc80000011402 */
[----:B------:R-:W-:-:S03]  /*27420*/  VIMNMX R8, RZ, R2, !PT ;  /* 0x00000002ff087248 */ /* 0x000fc60007fe0100 */
[----:B------:R-:W1:Y:S01]  /*27430*/  @!P1 LDC R17, c[0x0][0x9f0] ;  /* 0x00027c00ff119b82 */ /* 0x000e620000000800 */
[----:B------:R-:W-:Y:S01]  /*27440*/  ISETP.GT.AND P0, PT, R6, R8, PT ;  /* 0x000000080600720c */ /* 0x000fe20003f04270 */
[----:B------:R2:W-:Y:S04]  /*27450*/  STL [R1+0x38], R8 ;  /* 0x0000380801007387 */ /* 0x0005e80000100800 */
[----:B------:R2:W-:Y:S08]  /*27460*/  STL [R1+0x40], RZ ;  /* 0x000040ff01007387 */ /* 0x0005f00000100800 */
[----:B--2---:R-:W-:Y:S05]  /*27470*/  @!P0 BRA `(.L_x_1903) ;  /* 0x0000000000708947 */ /* 0x004fea0003800000 */
[----:B-1----:R-:W-:-:S04]  /*27480*/  IABS R0, R17 ;  /* 0x0000001100007213 */ /* 0x002fc80000000000 */
[----:B------:R-:W1:Y:S08]  /*27490*/  I2F.RP R2, R0 ;  /* 0x0000000000027306 */ /* 0x000e700000209400 */
[----:B-1----:R-:W1:Y:S02]  /*274a0*/  MUFU.RCP R2, R2 ;  /* 0x0000000200027308 */ /* 0x002e640000001000 */
[----:B-1----:R-:W-:-:S06]  /*274b0*/  VIADD R2, R2, 0xffffffe ;  /* 0x0ffffffe02027836 */ /* 0x002fcc0000000000 */
[----:B------:R-:W1:Y:S02]  /*274c0*/  F2I.FTZ.U32.TRUNC.NTZ R3, R2 ;  /* 0x0000000200037305 */ /* 0x000e64000021f000 */
[----:B-1----:R-:W-:-:S04]  /*274d0*/  IMAD.MOV R2, RZ, RZ, -R3 ;  /* 0x000000ffff027224 */ /* 0x002fc800078e0a03 */
[----:B------:R-:W-:Y:S02]  /*274e0*/  IMAD R4, R2, R0, RZ ;  /* 0x0000000002047224 */ /* 0x000fe400078e02ff */
[----:B------:R-:W-:-:S04]  /*274f0*/  IMAD.MOV.U32 R2, RZ, RZ, RZ ;  /* 0x000000ffff027224 */ /* 0x000fc800078e00ff */
[----:B------:R-:W-:Y:S01]  /*27500*/  IMAD.HI.U32 R7, R3, R4, R2 ;  /* 0x0000000403077227 */ /* 0x000fe200078e0002 */
[----:B------:R-:W-:Y:S02]  /*27510*/  IADD3 R4, R17, -0x1, R6 ;  /* 0xffffffff11047810 */ /* 0x000fe40007ffe006 */
[----:B------:R-:W-:-:S03]  /*27520*/  IABS R2, R17 ;  /* 0x0000001100027213 */ /* 0x000fc60000000000 */
[----:B------:R-:W-:Y:S02]  /*27530*/  IMAD.IADD R4, R4, 0x1, -R8 ;  /* 0x0000000104047824 */ /* 0x000fe400078e0a08 */
[----:B------:R-:W-:-:S03]  /*27540*/  IMAD.MOV R2, RZ, RZ, -R2 ;  /* 0x000000ffff027224 */ /* 0x000fc600078e0a02 */
[----:B------:R-:W-:Y:S01]  /*27550*/  IABS R3, R4 ;  /* 0x0000000400037213 */ /* 0x000fe20000000000 */
[----:B------:R-:W-:Y:S01]  /*27560*/  IMAD.MOV.U32 R5, RZ, RZ, R2 ;  /* 0x000000ffff057224 */ /* 0x000fe200078e0002 */
[----:B------:R-:W-:-:S03]  /*27570*/  LOP3.LUT R4, R4, R17, RZ, 0x3c, !PT ;  /* 0x0000001104047212 */ /* 0x000fc600078e3cff */
[----:B------:R-:W-:Y:S01]  /*27580*/  IMAD.HI.U32 R2, R7, R3, RZ ;  /* 0x0000000307027227 */ /* 0x000fe200078e00ff */
[----:B------:R-:W-:-:S03]  /*27590*/  ISETP.GE.AND P1, PT, R4, RZ, PT ;  /* 0x000000ff0400720c */ /* 0x000fc60003f26270 */
[----:B------:R-:W-:-:S05]  /*275a0*/  IMAD R3, R2, R5, R3 ;  /* 0x0000000502037224 */ /* 0x000fca00078e0203 */
[----:B------:R-:W-:-:S13]  /*275b0*/  ISETP.GT.U32.AND P2, PT, R0, R3, PT ;  /* 0x000000030000720c */ /* 0x000fda0003f44070 */
[----:B------:R-:W-:Y:S01]  /*275c0*/  @!P2 IMAD.IADD R3, R3, 0x1, -R0 ;  /* 0x000000010303a824 */ /* 0x000fe200078e0a00 */
[----:B------:R-:W-:Y:S02]  /*275d0*/  @!P2 IADD3 R2, R2, 0x1, RZ ;  /* 0x000000010202a810 */ /* 0x000fe40007ffe0ff */
[----:B------:R-:W-:Y:S02]  /*275e0*/  ISETP.NE.AND P2, PT, R17, RZ, PT ;  /* 0x000000ff1100720c */ /* 0x000fe40003f45270 */
[----:B------:R-:W-:-:S13]  /*275f0*/  ISETP.GE.U32.AND P0, PT, R3, R0, PT ;  /* 0x000000000300720c */ /* 0x000fda0003f06070 */
[----:B------:R-:W-:-:S04]  /*27600*/  @P0 VIADD R2, R2, 0x1 ;  /* 0x0000000102020836 */ /* 0x000fc80000000000 */
[----:B------:R-:W-:Y:S01]  /*27610*/  @!P1 IMAD.MOV R2, RZ, RZ, -R2 ;  /* 0x000000ffff029224 */ /* 0x000fe200078e0a02 */
[----:B------:R-:W-:-:S05]  /*27620*/  @!P2 LOP3.LUT R2, RZ, R17, RZ, 0x33, !PT ;  /* 0x00000011ff02a212 */ /* 0x000fca00078e33ff */
[----:B------:R2:W-:Y:S02]  /*27630*/  STL [R1+0x40], R2 ;  /* 0x0000400201007387 */ /* 0x0005e40000100800 */
.L_x_1903:
[----:B------:R-:W-:Y:S05]  /*27640*/  BSYNC B0 ;  /* 0x0000000000007941 */ /* 0x000fea0003800000 */
.L_x_1902:
[----:B------:R-:W3:Y:S04]  /*27650*/  LDL R0, [R1+0x40] ;  /* 0x0000400001007983 */ /* 0x000ee80000100800 */
[----:B--2---:R-:W3:Y:S01]  /*27660*/  LDL R2, [R1+0x50] ;  /* 0x0000500001027983 */ /* 0x004ee20000100800 */
[----:B------:R-:W-:Y:S01]  /*27670*/  BSSY B7, `(.L_x_1904) ;  /* 0x00004d5000077945 */ /* 0x000fe20003800000 */
[----:B---3--:R-:W-:-:S05]  /*27680*/  IMAD R2, R2, R0, R8 ;  /* 0x0000000002027224 */ /* 0x008fca00078e0208 */
[----:B------:R-:W-:Y:S01]  /*27690*/  VIADDMNMX R0, R2, R0, R6, PT ;  /* 0x0000000002007246 */ /* 0x000fe20003800106 */
[----:B------:R2:W-:Y:S03]  /*276a0*/  STL [R1+0x30], R2 ;  /* 0x0000300201007387 */ /* 0x0005e60000100800 */
[----:B------:R-:W-:Y:S01]  /*276b0*/  ISETP.GT.AND P0, PT, R0, R2, PT ;  /* 0x000000020000720c */ /* 0x000fe20003f04270 */
[----:B------:R2:W-:-:S12]  /*276c0*/  STL [R1+0x44], R0 ;  /* 0x0000440001007387 */ /* 0x0005d80000100800 */
[----:B--2---:R-:W-:Y:S05]  /*276d0*/  @P0 BRA `(.L_x_1905) ;  /* 0x00000000004c0947 */ /* 0x004fea0003800000 */
[----:B------:R-:W2:Y:S02]  /*276e0*/  S2R R0, SR_TID.X ;  /* 0x0000000000007919 */ /* 0x000ea40000002100 */
[----:B--2---:R-:W-:-:S04]  /*276f0*/  LOP3.LUT R0, R0, 0x7f, RZ, 0xc0, !PT ;  /* 0x0000007f00007812 */ /* 0x004fc800078ec0ff */
[----:B------:R-:W-:-:S13]  /*27700*/  ISETP.NE.AND P1, PT, R0, RZ, PT ;  /* 0x000000ff0000720c */ /* 0x000fda0003f25270 */
[----:B------:R-:W-:Y:S05]  /*27710*/  @P1 BRA `(.L_x_1906) ;  /* 0x0000004c00281947 */ /* 0x000fea0003800000 */
[----:B------:R-:W2:Y:S01]  /*27720*/  S2R R3, SR_LANEID ;  /* 0x0000000000037919 */ /* 0x000ea20000000000 */
[----:B------:R-:W-:Y:S01]  /*27730*/  VOTEU.ANY UR4, UPT, PT ;  /* 0x0000000000047886 */ /* 0x000fe200038e0100 */
[----:B------:R-:W3:Y:S01]  /*27740*/  LDC.64 R4, c[0x0][0xc60] ;  /* 0x00031800ff047b82 */ /* 0x000ee20000000a00 */
[----:B------:R-:W2:Y:S01]  /*27750*/  FLO.U32 R0, UR4 ;  /* 0x0000000400007d00 */ /* 0x000ea200080e0000 */
[----:B------:R-:W-:-:S07]  /*27760*/  ULDC.64 UR6, c[0x0][0x208] ;  /* 0x0000820000067ab9 */ /* 0x000fce0000000a00 */
[----:B------:R-:W3:Y:S01]  /*27770*/  POPC R2, UR4 ;  /* 0x0000000400027d09 */ /* 0x000ee20008000000 */
[----:B--2---:R-:W-:-:S13]  /*27780*/  ISETP.EQ.U32.AND P0, PT, R0, R3, PT ;  /* 0x000000030000720c */ /* 0x004fda0003f02070 */
[----:B---3--:R-:W2:Y:S01]  /*27790*/  @P0 ATOMG.E.ADD.STRONG.GPU PT, R5, desc[UR6][R4.64], R2 ;  /* 0x00000002040509a8 */ /* 0x008ea200081ee1c6 */
[----:B------:R-:W3:Y:S02]  /*277a0*/  S2R R3, SR_LTMASK ;  /* 0x0000000000037919 */ /* 0x000ee40000003900 */
[----:B---3--:R-:W-:-:S06]  /*277b0*/  LOP3.LUT R3, R3, UR4, RZ, 0xc0, !PT ;  /* 0x0000000403037c12 */ /* 0x008fcc000f8ec0ff */
[----:B------:R-:W3:Y:S01]  /*277c0*/  POPC R3, R3 ;  /* 0x0000000300037309 */ /* 0x000ee20000000000 */
[----:B--2---:R-:W3:Y:S02]  /*277d0*/  SHFL.IDX PT, R0, R5, R0, 0x1f ;  /* 0x00001f0005007589 */ /* 0x004ee400000e0000 */
[----:B---3--:R-:W-:-:S05]  /*277e0*/  IADD3 R0, R0, UR39, R3 ;  /* 0x0000002700007c10 */ /* 0x008fca000fffe003 */
[----:B------:R3:W-:Y:S01]  /*277f0*/  STL [R1], R0 ;  /* 0x0000000001007387 */ /* 0x0007e20000100800 */
[----:B------:R-:W-:Y:S05]  /*27800*/  BRA `(.L_x_1906) ;  /* 0x0000004800ec7947 */ /* 0x000fea0003800000 */
.L_x_1905:
        /* <DEDUP_REMOVED lines=10> */
[----:B------:R-:W2:Y:S01]  /*278b0*/  LDC.64 R2, c[0x4][R2] ;  /* 0x0100000002027b82 */ /* 0x000ea20000000a00 */
        /* <DEDUP_REMOVED lines=8> */
[----:B012---:R-:W-:Y:S05]  /*27940*/  CALL.ABS.NOINC R2 ;  /* 0x0000000002007343 */ /* 0x007fea0003c00000 */
.L_x_1908:
[----:B------:R-:W-:Y:S05]  /*27950*/  BSYNC B6 ;  /* 0x0000000000067941 */ /* 0x000fea0003800000 */
.L_x_1907:
[----:B------:R-:W-:Y:S01]  /*27960*/  VIADD R0, R18, 0x400 ;  /* 0x0000040012007836 */ /* 0x000fe20000000000 */
[----:B------:R-:W-:Y:S04]  /*27970*/  BSSY B6, `(.L_x_1909) ;  /* 0x0000022000067945 */ /* 0x000fe80003800000 */
[----:B------:R-:W-:-:S13]  /*27980*/  LOP3.LUT P0, RZ, R0, 0x3ff, RZ, 0xc0, !PT ;  /* 0x000003ff00ff7812 */ /* 0x000fda000780c0ff */
[----:B------:R-:W-:Y:S05]  /*27990*/  @!P0 BRA `(.L_x_1910) ;  /* 0x00000000007c8947 */ /* 0x000fea0003800000 */
[----:B-1----:R-:W-:Y:S01]  /*279a0*/  MOV R17, 0x0 ;  /* 0x0000000000117802 */ /* 0x002fe20000000f00 */
[----:B------:R-:W-:Y:S01]  /*279b0*/  ULDC.64 UR6, c[0x4][0x1b8] ;  /* 0x01006e0000067ab9 */ /* 0x000fe20000000a00 */
[----:B------:R-:W-:Y:S01]  /*279c0*/  ULDC.64 UR8, c[0x4][0x1c0] ;  /* 0x0100700000087ab9 */ /* 0x000fe20000000a00 */
[----:B------:R-:W-:Y:S01]  /*279d0*/  ULDC.64 UR4, c[0x4][0x148] ;  /* 0x0100520000047ab9 */ /* 0x000fe20000000a00 */
[----:B------:R1:W2:Y:S01]  /*279e0*/  LDC.64 R2, c[0x4][R17] ;  /* 0x0100000011027b82 */ /* 0x0002a20000000a00 */
        /* <DEDUP_REMOVED lines=8> */
[----:B-1----:R-:W-:-:S07]  /*27a70*/  IMAD.MOV.U32 R13, RZ, RZ, RZ ;  /* 0x000000ffff0d7224 */ /* 0x002fce00078e00ff */
[----:B------:R-:W-:-:S07]  /*27a80*/  LEPC R20, `(.L_x_1911) ;  /* 0x000000001014794e */ /* 0x000fce0000000000 */
[----:B0-2---:R-:W-:Y:S05]  /*27a90*/  CALL.ABS.NOINC R2 ;  /* 0x0000000002007343 */ /* 0x005fea0003c00000 */
.L_x_1911:
        /* <DEDUP_REMOVED lines=15> */
.L_x_1910:
[----:B------:R-:W-:Y:S05]  /*27b90*/  BSYNC B6 ;  /* 0x0000000000067941 */ /* 0x000fea0003800000 */
.L_x_1909:
[----:B------:R-:W2:Y:S01]  /*27ba0*/  LDL R0, [R1+0xc] ;  /* 0x00000c0001007983 */ /* 0x000ea20000100800 */
[----:B------:R-:W-:Y:S02]  /*27bb0*/  ULDC.64 UR4, c[0x0][0x9f8] ;  /* 0x00027e0000047ab9 */ /* 0x000fe40000000a00 */
[----:B------:R-:W-:Y:S01]  /*27bc0*/  ISETP.NE.U32.AND P0, PT, RZ, UR4, PT ;  /* 0x00000004ff007c0c */ /* 0x000fe2000bf05070 */
[----:B-1----:R-:W3:Y:S01]  /*27bd0*/  LDL R17, [R1+0x44] ;  /* 0x0000440001117983 */ /* 0x002ee20000100800 */
[----:B------:R-:W-:Y:S02]  /*27be0*/  ULDC.64 UR6, c[0x0][0x208] ;  /* 0x0000820000067ab9 */ /* 0x000fe40000000a00 */
[----:B------:R-:W-:Y:S01]  /*27bf0*/  ISETP.NE.AND.EX P0, PT, RZ, UR5, PT, P0 ;  /* 0x00000005ff007c0c */ /* 0x000fe2000bf05300 */
[----:B------:R-:W-:-:S12]  /*27c00*/  ULDC.64 UR4, c[0x0][0xa08] ;  /* 0x0002820000047ab9 */ /* 0x000fd80000000a00 */
[----:B------:R-:W1:Y:S01]  /*27c10*/  @P0 LDC.64 R2, c[0x0][0x9f8] ;  /* 0x00027e00ff020b82 */ /* 0x000e620000000a00 */
[----:B--2---:R-:W-:Y:S01]  /*27c20*/  MOV R7, R0 ;  /* 0x0000000000077202 */ /* 0x004fe20000000f00 */
[----:B-1----:R-:W-:-:S05]  /*27c30*/  @P0 IMAD.WIDE R2, R0, 0x4, R2 ;  /* 0x0000000400020825 */ /* 0x002fca00078e0202 */
[----:B------:R1:W2:Y:S01]  /*27c40*/  @P0 LDG.E R7, desc[UR6][R2.64] ;  /* 0x0000000602070981 */ /* 0x0002a2000c1e1900 */
[----:B---3--:R-:W-:Y:S01]  /*27c50*/  VIADD R0, R17, 0xffffffff ;  /* 0xffffffff11007836 */ /* 0x008fe20000000000 */
[----:B-1----:R-:W1:Y:S02]  /*27c60*/  LDC.64 R2, c[0x0][0x418] ;  /* 0x00010600ff027b82 */ /* 0x002e640000000a00 */
[----:B-1----:R-:W-:Y:S01]  /*27c70*/  LOP3.LUT P0, RZ, R2, UR4, RZ, 0xfc, !PT ;  /* 0x0000000402ff7c12 */ /* 0x002fe2000f80fcff */
[----:B------:R-:W-:-:S03]  /*27c80*/  UMOV UR4, 0xffffffff ;  /* 0xffffffff00047882 */ /* 0x000fc60000000000 */
[----:B------:R-:W-:Y:S02]  /*27c90*/  LOP3.LUT P0, RZ, R3, UR5, RZ, 0xfc, P0 ;  /* 0x0000000503ff7c12 */ /* 0x000fe4000800fcff */
[----:B--2---:R-:W-:Y:S01]  /*27ca0*/  SHF.R.S32.HI R8, RZ, 0x1f, R7 ;  /* 0x0000001fff087819 */ /* 0x004fe20000011407 */
[----:B------:R1:W-:Y:S01]  /*27cb0*/  STL [R1+0x8], R7 ;  /* 0x0000080701007387 */ /* 0x0003e20000100800 */
[----:B------:R-:W-:-:S03]  /*27cc0*/  SEL R17, R7, RZ, !P0 ;  /* 0x000000ff07117207 */ /* 0x000fc60004000000 */
[----:B------:R1:W-:Y:S01]  /*27cd0*/  STL [R1+0x24], R8 ;  /* 0x0000240801007387 */ /* 0x0003e20000100800 */
[----:B------:R-:W-:Y:S05]  /*27ce0*/  BRA.DIV UR4, `(.L_x_1912) ;  /* 0x0000007204987947 */ /* 0x000fea000b800000 */
[----:B------:R-:W2:Y:S02]  /*27cf0*/  S2R R4, SR_TID.X ;  /* 0x0000000000047919 */ /* 0x000ea40000002100 */
[----:B--2---:R-:W-:-:S04]  /*27d00*/  SHF.R.U32.HI R4, RZ, 0x5, R4 ;  /* 0x00000005ff047819 */ /* 0x004fc80000011604 */
[----:B------:R-:W-:-:S05]  /*27d10*/  LOP3.LUT R4, R4, 0x3, RZ, 0xc0, !PT ;  /* 0x0000000304047812 */ /* 0x000fca00078ec0ff */
[----:B------:R2:W3:Y:S02]  /*27d20*/  SHFL.IDX PT, R14, R4, RZ, 0x1f ;  /* 0x00001fff040e7589 */ /* 0x0004e400000e0000 */
.L_x_2094:
[----:B------:R4:W-:Y:S01]  /*27d30*/  STL [R1+0x4], R0 ;  /* 0x0000040001007387 */ /* 0x0009e20000100800 */
[----:B---3--:R-:W-:Y:S02]  /*27d40*/  ISETP.NE.AND P0, PT, R14, RZ, PT ;  /* 0x000000ff0e00720c */ /* 0x008fe40003f05270 */
[----:B------:R-:W-:Y:S02]  /*27d50*/  PLOP3.LUT P1, PT, PT, PT, PT, 0x8, 0x0 ;  /* 0x000000000000781c */ /* 0x000fe40003f2e170 */
[----:B------:R-:W-:-:S11]  /*27d60*/  LOP3.LUT R19, R19, 0xfffffffb, RZ, 0xc0, !PT ;  /* 0xfffffffb13137812 */ /* 0x000fd600078ec0ff */
[----:B------:R-:W-:Y:S01]  /*27d70*/  @P1 LOP3.LUT R19, R19, 0x4, RZ, 0xfc, !PT ;  /* 0x0000000413131812 */ /* 0x000fe200078efcff */
[----:B----4-:R-:W-:Y:S06]  /*27d80*/  @P0 BRA `(.L_x_1913) ;  /* 0x0000000400440947 */ /* 0x010fec0003800000 */
[----:B------:R-:W-:-:S03]  /*27d90*/  UMOV UR4, 0xffffffff ;  /* 0xffffffff00047882 */ /* 0x000fc60000000000 */
[----:B------:R-:W-:Y:S05]  /*27da0*/  BRA.DIV UR4, `(.L_x_1914) ;  /* 0x00000072049c7947 */ /* 0x000fea000b800000 */
[----:B------:R-:W-:-:S13]  /*27db0*/  ELECT P6, URZ, PT ;  /* 0x00000000003f782f */ /* 0x000fda00038c0000 */
.L_x_2097:
        /* <DEDUP_REMOVED lines=8> */
[----:B------:R-:W-:Y:S01]  /*27e40*/  IMAD.MOV.U32 R0, RZ, RZ, R9 ;  /* 0x000000ffff007224 */ /* 0x000fe200078e0009 */
[----:B---3--:R-:W-:-:S13]  /*27e50*/  ISETP.NE.AND P0, PT, R6, 0x1, PT ;  /* 0x000000010600780c */ /* 0x008fda0003f05270 */
[----:B--2---:R-:W2:Y:S02]  /*27e60*/  @P0 LDC.64 R4, c[0x0][0x440] ;  /* 0x00011000ff040b82 */ /* 0x004ea40000000a00 */
        /* <DEDUP_REMOVED lines=14> */
.L_x_1915:
[----:B------:R-:W4:Y:S04]  /*27f50*/  LDL R0, [R1+0x10] ;  /* 0x0000100001007983 */ /* 0x000f280000100800 */
[----:B---3--:R-:W3:Y:S01]  /*27f60*/  LDL R2, [R1+0x14] ;  /* 0x0000140001027983 */ /* 0x008ee20000100800 */
[----:B----4-:R-:W-:Y:S01]  /*27f70*/  IMAD R0, R0, 0x8, R18 ;  /* 0x0000000800007824 */ /* 0x010fe200078e0212 */
[----:B---3--:R-:W-:-:S04]  /*27f80*/  SHF.L.U32 R2, R2, 0x1f, RZ ;  /* 0x0000001f02027819 */ /* 0x008fc800000006ff */
[----:B------:R-:W3:Y:S02]  /*27f90*/  SYNCS.PHASECHK.TRANS64.TRYWAIT P0, [R0+URZ+0x30840], R2 ;  /* 0x03084002000075a7 */ /* 0x000ee4000800017f */
[----:B---3--:R-:W-:Y:S05]  /*27fa0*/  @!P0 BRA `(.L_x_1916) ;  /* 0x00000070003c8947 */ /* 0x008fea0003800000 */
.L_x_2098:
[----:B------:R-:W4:Y:S02]  /*27fb0*/  S2R R3, SR_TID.X ;  /* 0x0000000000037919 */ /* 0x000f240000002100 */
[----:B----4-:R-:W-:-:S04]  /*27fc0*/  LOP3.LUT R3, R3, 0x7f, RZ, 0xc0, !PT ;  /* 0x0000007f03037812 */ /* 0x010fc800078ec0ff */
[----:B------:R-:W-:-:S13]  /*27fd0*/  ISETP.NE.AND P0, PT, R3, RZ, PT ;  /* 0x000000ff0300720c */ /* 0x000fda0003f05270 */
[----:B------:R-:W-:Y:S05]  /*27fe0*/  @P0 BRA `(.L_x_1917) ;  /* 0x0000000000140947 */ /* 0x000fea0003800000 */
[----:B------:R-:W-:Y:S02]  /*27ff0*/  LOP3.LUT P1, RZ, R19, 0x1, RZ, 0xc0, !PT ;  /* 0x0000000113ff7812 */ /* 0x000fe4000782c0ff */
[----:B---3--:R-:W-:-:S04]  /*28000*/  MOV R2, 0x8000 ;  /* 0x0000800000027802 */ /* 0x008fc80000000f00 */
[----:B------:R4:W-:Y:S07]  /*28010*/  SYNCS.ARRIVE.TRANS64 RZ, [R0+URZ+0x30830], R2 ;  /* 0x0308300200ff79a7 */ /* 0x0009ee000800003f */
[----:B------:R-:W-:Y:S05]  /*28020*/  @!P1 BRA `(.L_x_1917) ;  /* 0x0000000000049947 */ /* 0x000fea0003800000 */
[----:B------:R-:W-:Y:S01]  /*28030*/  BPT.TRAP 0x1 ;  /* 0x000000040000795c */ /* 0x000fe20000300000 */
.L_x_1917:
[----:B------:R-:W3:Y:S04]  /*28040*/  LDL R3, [R1+0x10] ;  /* 0x0000100001037983 */ /* 0x000ee80000100800 */
[----:B--2---:R-:W2:Y:S04]  /*28050*/  LDL R4, [R1+0x4] ;  /* 0x0000040001047983 */ /* 0x004ea80000100800 */
[----:B---34-:R-:W3:Y:S01]  /*28060*/  LDL R2, [R1+0x18] ;  /* 0x0000180001027983 */ /* 0x018ee20000100800 */
[----:B------:R-:W-:Y:S01]  /*28070*/  R2UR UR9, R0 ;  /* 0x00000000000972ca */ /* 0x000fe200000e0000 */
[----:B------:R-:W-:Y:S01]  /*28080*/  UIADD3 UR4, UP0, UR36, 0x370, URZ ;  /* 0x0000037024047890 */ /* 0x000fe2000ff1e03f */
[----:B------:R-:W-:-:S02]  /*28090*/  R2UR UR12, R16 ;  /* 0x00000000100c72ca */ /* 0x000fc400000e0000 */
[----:B-----5:R-:W-:Y:S01]  /*280a0*/  R2UR UR13, R17 ;  /* 0x00000000110d72ca */ /* 0x020fe200000e0000 */
[----:B------:R-:W-:Y:S01]  /*280b0*/  UMOV UR10, URZ ;  /* 0x0000003f000a7c82 */ /* 0x000fe20008000000 */
[----:B------:R-:W-:-:S07]  /*280c0*/  UMOV UR6, 0x0 ;  /* 0x0000000000067882 */ /* 0x000fce0000000000 */
[----:B------:R-:W-:Y:S01]  /*280d0*/  UIADD3 UR9, UR9, 0x30830, URZ ;  /* 0x0003083009097890 */ /* 0x000fe2000fffe03f */
[----:B------:R-:W-:Y:S01]  /*280e0*/  UMOV UR7, 0x14f00000 ;  /* 0x14f0000000077882 */ /* 0x000fe20000000000 */
[----:B------:R-:W-:Y:S01]  /*280f0*/  UMOV UR17, 0x40 ;  /* 0x0000004000117882 */ /* 0x000fe20000000000 */
[----:B------:R-:W-:Y:S02]  /*28100*/  PLOP3.LUT P0, PT, PT, PT, PT, 0x80, 0x0 ;  /* 0x000000000000781c */ /* 0x000fe40003f0f070 */
[----:B------:R-:W-:-:S11]  /*28110*/  LOP3.LUT R19, R19, 0xfffffffb, RZ, 0xc0, !PT ;  /* 0xfffffffb13137812 */ /* 0x000fd600078ec0ff */
[----:B------:R-:W-:Y:S01]  /*28120*/  @P0 LOP3.LUT R19, R19, 0x4, RZ, 0xfc, !PT ;  /* 0x0000000413130812 */ /* 0x000fe200078efcff */
[----:B------:R-:W-:Y:S01]  /*28130*/  IMAD R0, R3, 0x8000, R18 ;  /* 0x0000800003007824 */ /* 0x000fe200078e0212 */
[----:B--2---:R-:W-:-:S04]  /*28140*/  R2UR UR11, R4 ;  /* 0x00000000040b72ca */ /* 0x004fc800000e0000 */
[----:B------:R-:W-:Y:S02]  /*28150*/  R2UR UR14, R0 ;  /* 0x00000000000e72ca */ /* 0x000fe400000e0000 */
[----:B---3--:R-:W-:-:S11]  /*28160*/  R2UR UR5, R2 ;  /* 0x00000000020572ca */ /* 0x008fd600000e0000 */
[----:B------:R-:W-:Y:S02]  /*28170*/  UIADD3 UR8, UR14, 0x20400, URZ ;  /* 0x000204000e087890 */ /* 0x000fe4000fffe03f */
[----:B------:R-:W-:Y:S02]  /*28180*/  ULEA UR11, UR11, UR5, 0x6 ;  /* 0x000000050b0b7291 */ /* 0x000fe4000f8e303f */
[----:B------:R-:W-:Y:S02]  /*28190*/  UIADD3.X UR5, URZ, UR37, URZ, UP0, !UPT ;  /* 0x000000253f057290 */ /* 0x000fe400087fe43f */
[----:B------:R-:W-:Y:S02]  /*281a0*/  UIADD3 UR15, UR14, 0x22400, URZ ;  /* 0x000224000e0f7890 */ /* 0x000fe4000fffe03f */
[----:B------:R-:W-:Y:S02]  /*281b0*/  UIADD3 UR16, UR14, 0x24400, URZ ;  /* 0x000244000e107890 */ /* 0x000fe4000fffe03f */
[----:B------:R-:W-:-:S03]  /*281c0*/  UIADD3 UR14, UR14, 0x26400, URZ ;  /* 0x000264000e0e7890 */ /* 0x000fc6000fffe03f */
[----:B------:R2:W-:Y:S02]  /*281d0*/  UTMALDG.4D [UR8], [UR4], desc[UR6] ;  /* 0x00000608040075b4 */ /* 0x0005e40008019000 */
[----:B--2---:R-:W-:Y:S01]  /*281e0*/  UMOV UR8, UR15 ;  /* 0x0000000f00087c82 */ /* 0x004fe20008000000 */
[----:B------:R-:W-:Y:S01]  /*281f0*/  UMOV UR10, UR17 ;  /* 0x00000011000a7c82 */ /* 0x000fe20008000000 */
[----:B------:R-:W-:Y:S01]  /*28200*/  UMOV UR15, 0x80 ;  /* 0x00000080000f7882 */ /* 0x000fe20000000000 */
        /* <DEDUP_REMOVED lines=8> */
[----:B---3--:R-:W-:Y:S01]  /*28290*/  NOP ;  /* 0x0000000000007918 */ /* 0x008fe20000000000 */
.L_x_1913:
[----:B------:R-:W3:Y:S01]  /*282a0*/  LDL.LU R3, [R1+0x48] ;  /* 0x0000480001037983 */ /* 0x000ee20000300800 */
[----:B------:R-:W-:Y:S05]  /*282b0*/  WARPSYNC.ALL ;  /* 0x0000000000007948 */ /* 0x000fea0003800000 */
[----:B------:R-:W-:Y:S01]  /*282c0*/  ULDC.64 UR4, c[0x0][0x298] ;  /* 0x0000a60000047ab9 */ /* 0x000fe20000000a00 */
[----:B------:R-:W-:Y:S01]  /*282d0*/  BSSY B6, `(.L_x_1918) ;  /* 0x000001c000067945 */ /* 0x000fe20003800000 */
[----:B------:R-:W-:Y:S01]  /*282e0*/  BAR.SYNC.DEFER_BLOCKING 0x8, 0x180 ;  /* 0x0206000000007b1d */ /* 0x000fe20000010000 */
[----:B---3--:R-:W-:Y:S01]  /*282f0*/  SHF.R.S32.HI R0, RZ, 0x1f, R3 ;  /* 0x0000001fff007819 */ /* 0x008fe20000011403 */
[----:B--2---:R-:W-:-:S04]  /*28300*/  IMAD.WIDE.U32 R4, R3, UR4, RZ ;  /* 0x0000000403047c25 */ /* 0x004fc8000f8e00ff */
        /* <DEDUP_REMOVED lines=12> */
[----:B--2---:R-:W-:Y:S01]  /*283d0*/  IMAD.U32 R4, RZ, RZ, UR4 ;  /* 0x00000004ff047e24 */ /* 0x004fe2000f8e00ff */
[----:B------:R-:W-:Y:S01]  /*283e0*/  MOV R10, UR8 ;  /* 0x00000008000a7c02 */ /* 0x000fe20008000f00 */
[----:B------:R-:W2:Y:S01]  /*283f0*/  LDC.64 R2, c[0x4][R2] ;  /* 0x0100000002027b82 */ /* 0x000ea20000000a00 */
[----:B------:R-:W-:Y:S02]  /*28400*/  IMAD.U32 R5, RZ, RZ, UR5 ;  /* 0x00000005ff057e24 */ /* 0x000fe4000f8e00ff */
[----:B------:R-:W-:Y:S02]  /*28410*/  IMAD.U32 R6, RZ, RZ, UR6 ;  /* 0x00000006ff067e24 */ /* 0x000fe4000f8e00ff */
[----:B-1----:R-:W-:-:S02]  /*28420*/  IMAD.U32 R7, RZ, RZ, UR7 ;  /* 0x00000007ff077e24 */ /* 0x002fc4000f8e00ff */
[----:B------:R-:W-:Y:S02]  /*28430*/  IMAD.U32 R11, RZ, RZ, UR9 ;  /* 0x00000009ff0b7e24 */ /* 0x000fe4000f8e00ff */
[----:B------:R-:W-:Y:S02]  /*28440*/  IMAD.MOV.U32 R8, RZ, RZ, 0x70 ;  /* 0x00000070ff087424 */ /* 0x000fe400078e00ff */
[----:B------:R-:W-:Y:S02]  /*28450*/  IMAD.MOV.U32 R12, RZ, RZ, 0x1 ;  /* 0x00000001ff0c7424 */ /* 0x000fe400078e00ff */
[----:B------:R-:W-:-:S07]  /*28460*/  IMAD.MOV.U32 R13, RZ, RZ, RZ ;  /* 0x000000ffff0d7224 */ /* 0x000fce00078e00ff */
[----:B------:R-:W-:-:S07]  /*28470*/  LEPC R20, `(.L_x_1919) ;  /* 0x000000001014794e */ /* 0x000fce0000000000 */
[----:B0-2---:R-:W-:Y:S05]  /*28480*/  CALL.ABS.NOINC R2 ;  /* 0x0000000002007343 */ /* 0x005fea0003c00000 */
.L_x_1919:
[----:B------:R-:W-:Y:S05]  /*28490*/  BSYNC B6 ;  /* 0x0000000000067941 */ /* 0x000fea0003800000 */
.L_x_1918:
[----:B--2---:R-:W2:Y:S01]  /*284a0*/  LDL.LU R0, [R1+0x54] ;  /* 0x0000540001007983 */ /* 0x004ea20000300800 */
[----:B------:R-:W-:Y:S01]  /*284b0*/  ULDC.64 UR6, c[0x0][0xa00] ;  /* 0x0002800000067ab9 */ /* 0x000fe20000000a00 */
[----:B-1----:R-:W1:Y:S01]  /*284c0*/  LDC R7, c[0x0][0x448] ;  /* 0x00011200ff077b82 */ /* 0x002e620000000800 */
[----:B------:R-:W-:Y:S01]  /*284d0*/  ULDC.64 UR4, c[0x0][0x2d8] ;  /* 0x0000b60000047ab9 */ /* 0x000fe20000000a00 */
[----:B------:R-:W2:Y:S04]  /*284e0*/  LDL.LU.64 R2, [R1+0x48] ;  /* 0x0000480001027983 */ /* 0x000ea80000300a00 */
[----:B------:R-:W3:Y:S04]  /*284f0*/  LDL R5, [R1+0xc] ;  /* 0x00000c0001057983 */ /* 0x000ee80000100800 */
[----:B------:R-:W4:Y:S01]  /*28500*/  LDL R11, [R1+0x34] ;  /* 0x00003400010b7983 */ /* 0x000f220000100800 */
[----:B------:R-:W-:-:S04]  /*28510*/  ISETP.NE.U32.AND P0, PT, RZ, UR6, PT ;  /* 0x00000006ff007c0c */ /* 0x000fc8000bf05070 */
[----:B------:R-:W-:Y:S01]  /*28520*/  ISETP.NE.AND.EX P0, PT, RZ, UR7, PT, P0 ;  /* 0x00000007ff007c0c */ /* 0x000fe2000bf05300 */
[----:B------:R-:W5:Y:S02]  /*28530*/  S2R R8, SR_TID.X ;  /* 0x0000000000087919 */ /* 0x000f640000002100 */
[----:B-----5:R-:W-:Y:S01]  /*28540*/  IMAD.SHL.U32 R8, R8, 0x10, RZ ;  /* 0x0000001008087824 */ /* 0x020fe200078e00ff */
[----:B------:R-:W5:Y:S01]  /*28550*/  S2R R9, SR_TID.X ;  /* 0x0000000000097919 */ /* 0x000f620000002100 */
[----:B------:R-:W0:Y:S01]  /*28560*/  S2R R10, SR_TID.X ;  /* 0x00000000000a7919 */ /* 0x000e220000002100 */
[----:B-----5:R-:W-:-:S05]  /*28570*/  IMAD.SHL.U32 R9, R9, 0x8, RZ ;  /* 0x0000000809097824 */ /* 0x020fca00078e00ff */
[----:B------:R-:W-:-:S04]  /*28580*/  LOP3.LUT R9, R9, 0x38, RZ, 0xc0, !PT ;  /* 0x0000003809097812 */ /* 0x000fc800078ec0ff */
[C---:B------:R-:W-:Y:S02]  /*28590*/  LOP3.LUT R13, R9.reuse, 0x40, RZ, 0xfc, !PT ;  /* 0x00000040090d7812 */ /* 0x040fe400078efcff */
[C---:B------:R-:W-:Y:S02]  /*285a0*/  LOP3.LUT R12, R9.reuse, 0x80, RZ, 0xfc, !PT ;  /* 0x00000080090c7812 */ /* 0x040fe400078efcff */
[----:B------:R-:W-:Y:S02]  /*285b0*/  LOP3.LUT R9, R9, 0xc0, RZ, 0xfc, !PT ;  /* 0x000000c009097812 */ /* 0x000fe400078efcff */
[----:B0-----:R-:W-:-:S04]  /*285c0*/  LOP3.LUT R10, R10, 0x7f, RZ, 0xc0, !PT ;  /* 0x0000007f0a0a7812 */ /* 0x001fc800078ec0ff */
[----:B------:R-:W-:Y:S01]  /*285d0*/  SHF.R.U32.HI R10, RZ, 0x3, R10 ;  /* 0x00000003ff0a7819 */ /* 0x000fe2000001160a */
[----:B--2---:R-:W-:Y:S01]  /*285e0*/  IMAD.MOV.U32 R3, RZ, RZ, R0 ;  /* 0x000000ffff037224 */ /* 0x004fe200078e0000 */
[----:B---3--:R-:W-:-:S04]  /*285f0*/  SHF.R.S32.HI R0, RZ, 0x1f, R5 ;  /* 0x0000001fff007819 */ /* 0x008fc80000011405 */
[----:B------:R-:W-:Y:S02]  /*28600*/  SEL R4, R0, RZ, !P0 ;  /* 0x000000ff00047207 */ /* 0x000fe40004000000 */
[----:B------:R-:W-:Y:S02]  /*28610*/  SEL R0, R5, RZ, !P0 ;  /* 0x000000ff05007207 */ /* 0x000fe40004000000 */
[----:B------:R-:W0:Y:S01]  /*28620*/  S2R R5, SR_TID.X ;  /* 0x0000000000057919 */ /* 0x000e220000002100 */
[----:B-1----:R-:W-:Y:S01]  /*28630*/  ISETP.NE.AND P0, PT, R7, 0x1, PT ;  /* 0x000000010700780c */ /* 0x002fe20003f05270 */
[----:B------:R-:W-:-:S04]  /*28640*/  IMAD.WIDE.U32 R2, R16, UR4, R2 ;  /* 0x0000000410027c25 */ /* 0x000fc8000f8e0002 */
[----:B------:R-:W-:Y:S01]  /*28650*/  IMAD R3, R16, UR5, R3 ;  /* 0x0000000510037c24 */ /* 0x000fe2000f8e0203 */
[----:B------:R-:W-:-:S07]  /*28660*/  ULDC.64 UR4, c[0x0][0x2e0] ;  /* 0x0000b80000047ab9 */ /* 0x000fce0000000a00 */
[----:B------:R-:W1:Y:S01]  /*28670*/  @P0 LDC R6, c[0x0][0x450] ;  /* 0x00011400ff060b82 */ /* 0x000e620000000800 */
[----:B0-----:R-:W-:-:S04]  /*28680*/  LOP3.LUT R5, R5, 0x7f, RZ, 0xc0, !PT ;  /* 0x0000007f05057812 */ /* 0x001fc800078ec0ff */
[----:B------:R-:W-:-:S04]  /*28690*/  SHF.R.U32.HI R5, RZ, 0x3, R5 ;  /* 0x00000003ff057819 */ /* 0x000fc80000011605 */
[----:B------:R-:W-:Y:S02]  /*286a0*/  LOP3.LUT R8, R5, 0x70, R8, 0xf8, !PT ;  /* 0x0000007005087812 */ /* 0x000fe400078ef808 */
[----:B------:R-:W0:Y:S01]  /*286b0*/  @P0 LDC R5, c[0x0][0x44c] ;  /* 0x00011300ff050b82 */ /* 0x000e220000000800 */
[----:B------:R-:W-:Y:S02]  /*286c0*/  IMAD R4, R4, UR4, RZ ;  /* 0x0000000404047c24 */ /* 0x000fe4000f8e02ff */
[----:B------:R-:W-:-:S04]  /*286d0*/  IMAD.WIDE.U32 R2, R0, UR4, R2 ;  /* 0x0000000400027c25 */ /* 0x000fc8000f8e0002 */
[----:B------:R-:W-:Y:S01]  /*286e0*/  IMAD R0, R0, UR5, R4 ;  /* 0x0000000500007c24 */ /* 0x000fe2000f8e0204 */
[----:B----4-:R-:W-:Y:S01]  /*286f0*/  IADD3 R4, R8, R11, RZ ;  /* 0x0000000b08047210 */ /* 0x010fe20007ffe0ff */
[----:B------:R-:W-:Y:S02]  /*28700*/  ULDC.64 UR4, c[0x0][0x2d0] ;  /* 0x0000b40000047ab9 */ /* 0x000fe40000000a00 */
[----:B------:R-:W-:Y:S02]  /*28710*/  IMAD.IADD R3, R3, 0x1, R0 ;  /* 0x0000000103037824 */ /* 0x000fe400078e0200 */
[----:B------:R-:W-:Y:S01]  /*28720*/  IMAD.MOV.U32 R0, RZ, RZ, R4 ;  /* 0x000000ffff007224 */ /* 0x000fe200078e0004 */
[----:B------:R-:W2:Y:S01]  /*28730*/  S2R R8, SR_TID.X ;  /* 0x0000000000087919 */ /* 0x000ea20000002100 */
[----:B0-----:R-:W-:-:S05]  /*28740*/  @P0 IMAD.HI.U32 R5, R4, R5, RZ ;  /* 0x0000000504050227 */ /* 0x001fca00078e00ff */
[----:B-1----:R-:W-:-:S05]  /*28750*/  @P0 SHF.R.U32.HI R0, RZ, R6, R5 ;  /* 0x00000006ff000219 */ /* 0x002fca0000011605 */
        /* <DEDUP_REMOVED lines=8> */
[----:B------:R-:W-:-:S05]  /*287e0*/  SHF.R.S32.HI R0, RZ, 0x1f, R4 ;  /* 0x0000001fff007819 */ /* 0x000fca0000011404 */
[----:B------:R-:W-:Y:S02]  /*287f0*/  IMAD R0, R0, UR4, RZ ;  /* 0x0000000400007c24 */ /* 0x000fe4000f8e02ff */
[----:B------:R-:W-:-:S04]  /*28800*/  IMAD.WIDE.U32 R2, R4, UR4, R2 ;  /* 0x0000000404027c25 */ /* 0x000fc8000f8e0002 */
[----:B------:R-:W-:Y:S01]  /*28810*/  IMAD R4, R4, UR5, R0 ;  /* 0x0000000504047c24 */ /* 0x000fe2000f8e0200 */
[----:B------:R-:W-:Y:S01]  /*28820*/  ULDC.64 UR4, c[0x0][0x280] ;  /* 0x0000a00000047ab9 */ /* 0x000fe20000000a00 */
[----:B--2---:R-:W-:Y:S02]  /*28830*/  IMAD.SHL.U32 R8, R8, 0x8, RZ ;  /* 0x0000000808087824 */ /* 0x004fe400078e00ff */
[----:B------:R-:W-:Y:S01]  /*28840*/  IMAD.IADD R3, R3, 0x1, R4 ;  /* 0x0000000103037824 */ /* 0x000fe200078e0204 */
[----:B------:R-:W-:Y:S01]  /*28850*/  LEA R4, P0, R2, UR4, 0x1 ;  /* 0x0000000402047c11 */ /* 0x000fe2000f8008ff */
[----:B------:R-:W-:Y:S01]  /*28860*/  ULDC UR4, c[0x0][0x2b8] ;  /* 0x0000ae0000047ab9 */ /* 0x000fe20000000800 */
[----:B------:R-:W-:Y:S02]  /*28870*/  LOP3.LUT R8, R8, 0x38, RZ, 0xc0, !PT ;  /* 0x0000003808087812 */ /* 0x000fe400078ec0ff */
[----:B------:R-:W-:Y:S01]  /*28880*/  LEA.HI.X R3, R2, UR5, R3, 0x1, P0 ;  /* 0x0000000502037c11 */ /* 0x000fe200080f0c03 */
[----:B------:R-:W-:Y:S01]  /*28890*/  UMOV UR5, 0xffffffff ;  /* 0xffffffff00057882 */ /* 0x000fe20000000000 */
[----:B------:R-:W-:-:S02]  /*288a0*/  ISETP.GE.AND P4, PT, R8, UR4, PT ;  /* 0x0000000408007c0c */ /* 0x000fc4000bf86270 */
[----:B------:R-:W-:Y:S02]  /*288b0*/  ISETP.GE.AND P3, PT, R13, UR4, PT ;  /* 0x000000040d007c0c */ /* 0x000fe4000bf66270 */
[----:B------:R-:W-:Y:S02]  /*288c0*/  ISETP.GE.AND P0, PT, R12, UR4, PT ;  /* 0x000000040c007c0c */ /* 0x000fe4000bf06270 */
[----:B------:R-:W-:Y:S01]  /*288d0*/  ISETP.GE.AND P1, PT, R9, UR4, PT ;  /* 0x0000000409007c0c */ /* 0x000fe2000bf26270 */
[----:B------:R-:W-:-:S12]  /*288e0*/  BRA.DIV UR5, `(.L_x_1920) ;  /* 0x0000006a05007947 */ /* 0x000fd8000b800000 */
[----:B------:R-:W2:Y:S04]  /*288f0*/  LDL.LU R6, [R1+0x3c] ;  /* 0x00003c0001067983 */ /* 0x000ea80000300800 */
[----:B------:R-:W3:Y:S04]  /*28900*/  LDL.LU R11, [R1+0x34] ;  /* 0x00003400010b7983 */ /* 0x000ee80000300800 */
[----:B------:R-:W4:Y:S01]  /*28910*/  LDL R9, [R1+0x28] ;  /* 0x0000280001097983 */ /* 0x000f220000100800 */
[----:B------:R-:W-:-:S03]  /*28920*/  ULDC.64 UR4, c[0x0][0x208] ;  /* 0x0000820000047ab9 */ /* 0x000fc60000000a00 */
[----:B------:R-:W-:Y:S01]  /*28930*/  SHFL.IDX PT, R5, R4, 0x1, 0x181f ;  /* 0x00381f0004057f89 */ /* 0x000fe200000e0000 */
[----:B--2---:R-:W-:-:S03]  /*28940*/  IMAD R2, R6, R7, RZ ;  /* 0x0000000706027224 */ /* 0x004fc600078e02ff */
[----:B------:R-:W0:Y:S01]  /*28950*/  SHFL.IDX PT, R7, R4, RZ, 0x181f ;  /* 0x00181fff04077589 */ /* 0x000e2200000e0000 */
[----:B---3--:R-:W-:-:S03]  /*28960*/  IMAD.IADD R0, R10, 0x1, R11 ;  /* 0x000000010a007824 */ /* 0x008fc600078e020b */
[----:B------:R-:W1:Y:S02]  /*28970*/  SHFL.IDX PT, R6, R3, RZ, 0x181f ;  /* 0x00181fff03067589 */ /* 0x000e6400000e0000 */
[----:B------:R-:W-:-:S13]  /*28980*/  ISETP.GE.AND P2, PT, R0, R2, PT ;  /* 0x000000020000720c */ /* 0x000fda0003f46270 */
[----:B0-----:R-:W-:-:S04]  /*28990*/  @!P2 LEA R7, P5, R8, R7, 0x1 ;  /* 0x000000070807a211 */ /* 0x001fc800078a08ff */
[----:B-1----:R-:W-:-:S04]  /*289a0*/  @!P2 IADD3.X R6, RZ, R6, RZ, P5, !PT ;  /* 0x00000006ff06a210 */ /* 0x002fc80002ffe4ff */
[----:B------:R-:W-:-:S04]  /*289b0*/  @!P2 LOP3.LUT R7, R7, R6, RZ, 0x3c, !PT ;  /* 0x000000060707a212 */ /* 0x000fc800078e3cff */
[----:B------:R-:W-:-:S04]  /*289c0*/  @!P2 LOP3.LUT R6, R7, R6, RZ, 0x3c, !PT ;  /* 0x000000060706a212 */ /* 0x000fc800078e3cff */
[----:B------:R-:W-:-:S05]  /*289d0*/  @!P2 LOP3.LUT R7, R7, R6, RZ, 0x3c, !PT ;  /* 0x000000060707a212 */ /* 0x000fca00078e3cff */
[----:B----4-:R-:W-:Y:S04]  /*289e0*/  @!P2 LDGSTS.E.BYPASS.LTC128B.128 [R9+0x10400], desc[UR4][R6.64], !P4 ;  /* 0x104000000609afae */ /* 0x010fe8000e101d44 */
[----:B------:R-:W-:Y:S04]  /*289f0*/  @!P2 LDGSTS.E.BYPASS.LTC128B.128 [R9+0x14400], desc[UR4][R6.64+0x80], !P3 ;  /* 0x144000800609afae */ /* 0x000fe8000d901d44 */
[----:B------:R-:W-:Y:S04]  /*28a00*/  @!P2 LDGSTS.E.BYPASS.LTC128B.128 [R9+0x18400], desc[UR4][R6.64+0x100], !P0 ;  /* 0x184001000609afae */ /* 0x000fe8000c101d44 */
[----:B------:R0:W-:Y:S04]  /*28a10*/  @!P2 LDGSTS.E.BYPASS.LTC128B.128 [R9+0x1c400], desc[UR4][R6.64+0x180], !P1 ;  /* 0x1c4001800609afae */ /* 0x0001e8000c901d44 */
[----:B0-----:R-:W0:Y:S01]  /*28a20*/  SHFL.IDX PT, R7, R3, 0x1, 0x181f ;  /* 0x00381f0003077f89 */ /* 0x001e2200000e0000 */
[----:B------:R-:W-:-:S05]  /*28a30*/  VIADD R6, R0, 0x10 ;  /* 0x0000001000067836 */ /* 0x000fca0000000000 */
        /* <DEDUP_REMOVED lines=11> */
[----:B------:R-:W-:-:S05]  /*28af0*/  VIADD R6, R0, 0x20 ;  /* 0x0000002000067836 */ /* 0x000fca0000000000 */
[----:B------:R-:W-:-:S13]  /*28b00*/  ISETP.GE.AND P2, PT, R6, R2, PT ;  /* 0x000000020600720c */ /* 0x000fda0003f46270 */
[----:B0-----:R-:W-:-:S05]  /*28b10*/  @!P2 LEA R5, P5, R8, R5, 0x1 ;  /* 0x000000050805a211 */ /* 0x001fca00078a08ff */
[----:B-1----:R-:W-:-:S04]  /*28b20*/  @!P2 IMAD.X R6, RZ, RZ, R7, P5 ;  /* 0x000000ffff06a224 */ /* 0x002fc800028e0607 */
[----:B------:R-:W-:Y:S01]  /*28b30*/  @!P2 IMAD.MOV.U32 R7, RZ, RZ, R6 ;  /* 0x000000ffff07a224 */ /* 0x000fe200078e0006 */
[----:B------:R-:W-:Y:S02]  /*28b40*/  @!P2 MOV R6, R5 ;  /* 0x000000050006a202 */ /* 0x000fe40000000f00 */
        /* <DEDUP_REMOVED lines=48> */
[----:B------:R0:W1:Y:S04]  /*28e50*/  SHFL.IDX PT, R5, R3, 0x7, 0x181f ;  /* 0x00f81f0003057f89 */ /* 0x00006800000e0000 */
[----:B------:R0:W-:Y:S04]  /*28e60*/  @!P2 LDGSTS.E.BYPASS.LTC128B.128 [R9+0x13400], desc[UR4][R6.64], !P4 ;  /* 0x134000000609afae */ /* 0x0001e8000e101d44 */
[----:B------:R0:W-:Y:S04]  /*28e70*/  @!P2 LDGSTS.E.BYPASS.LTC128B.128 [R9+0x17400], desc[UR4][R6.64+0x80], !P3 ;  /* 0x174000800609afae */ /* 0x0001e8000d901d44 */
[----:B------:R0:W-:Y:S04]  /*28e80*/  @!P2 LDGSTS.E.BYPASS.LTC128B.128 [R9+0x1b400], desc[UR4][R6.64+0x100], !P0 ;  /* 0x1b4001000609afae */ /* 0x0001e8000c101d44 */
[----:B------:R0:W-:Y:S04]  /*28e90*/  @!P2 LDGSTS.E.BYPASS.LTC128B.128 [R9+0x1f400], desc[UR4][R6.64+0x180], !P1 ;  /* 0x1f4001800609afae */ /* 0x0001e8000c901d44 */
[----:B------:R0:W2:Y:S02]  /*28ea0*/  SHFL.IDX PT, R3, R4, 0x7, 0x181f ;  /* 0x00f81f0004037f89 */ /* 0x0000a400000e0000 */
.L_x_2115:
[----:B------:R-:W-:Y:S01]  /*28eb0*/  VIADD R0, R0, 0x70 ;  /* 0x0000007000007836 */ /* 0x000fe20000000000 */
[----:B------:R-:W-:Y:S04]  /*28ec0*/  BSSY B0, `(.L_x_1921) ;  /* 0x000000e000007945 */ /* 0x000fe80003800000 */
        /* <DEDUP_REMOVED lines=13> */
.L_x_1922:
[----:B------:R-:W-:Y:S05]  /*28fa0*/  BSYNC B0 ;  /* 0x0000000000007941 */ /* 0x000fea0003800000 */
.L_x_1921:
[----:B------:R-:W-:Y:S01]  /*28fb0*/  NOP ;  /* 0x0000000000007918 */ /* 0x000fe20000000000 */
[----:B------:R-:W-:-:S13]  /*28fc0*/  PLOP3.LUT P0, PT, PT, PT, PT, 0x80, 0x0 ;  /* 0x000000000000781c */ /* 0x000fda0003f0f070 */
.L_x_1923:
        /* <DEDUP_REMOVED lines=18> */
.L_x_2116:
[----:B------:R-:W-:Y:S05]  /*290f0*/  BSYNC B0 ;  /* 0x0000000000007941 */ /* 0x000fea0003800000 */
.L_x_1924:
[----:B------:R-:W3:Y:S04]  /*29100*/  LDL R2, [R1+0x44] ;  /* 0x0000440001027983 */ /* 0x000ee80000100800 */
[----:B0-----:R-:W4:Y:S01]  /*29110*/  LDL R4, [R1+0x30] ;  /* 0x0000300001047983 */ /* 0x001f220000100800 */
[----:B------:R-:W-:Y:S01]  /*29120*/  BSSY B0, `(.L_x_1926) ;  /* 0x00002ad000007945 */ /* 0x000fe20003800000 */
[----:B---3--:R-:W-:-:S05]  /*29130*/  VIADD R0, R2, 0xfffffffe ;  /* 0xfffffffe02007836 */ /* 0x008fca0000000000 */
[----:B----4-:R-:W-:-:S13]  /*29140*/  ISETP.GE.AND P0, PT, R0, R4, PT ;  /* 0x000000040000720c */ /* 0x010fda0003f06270 */
[----:B------:R-:W-:Y:S05]  /*29150*/  @!P0 BRA `(.L_x_1927) ;  /* 0x0000002800a48947 */ /* 0x000fea0003800000 */
[----:B--2---:R-:W2:Y:S04]  /*29160*/  LDL.LU R3, [R1+0x50] ;  /* 0x0000500001037983 */ /* 0x004ea80000300800 */
[----:B------:R-:W3:Y:S04]  /*29170*/  LDL.LU R7, [R1+0x40] ;  /* 0x0000400001077983 */ /* 0x000ee80000300800 */
[----:B------:R-:W4:Y:S04]  /*29180*/  LDL.LU R2, [R1+0x60] ;  /* 0x0000600001027983 */ /* 0x000f280000300800 */
[----:B------:R-:W5:Y:S04]  /*29190*/  LDL.LU R6, [R1+0x38] ;  /* 0x0000380001067983 */ /* 0x000f680000300800 */
[----:B-1----:R-:W5:Y:S01]  /*291a0*/  LDL.LU R5, [R1+0x5c] ;  /* 0x00005c0001057983 */ /* 0x002f620000300800 */
[----:B------:R-:W-:Y:S01]  /*291b0*/  LOP3.LUT R10, RZ, R4, RZ, 0x33, !PT ;  /* 0x00000004ff0a7212 */ /* 0x000fe200078e33ff */
[----:B------:R-:W-:Y:S01]  /*291c0*/  BSSY B2, `(.L_x_1928) ;  /* 0x00000ea000027945 */ /* 0x000fe20003800000 */
[----:B--2---:R-:W-:-:S04]  /*291d0*/  VIADD R3, R3, 0x1 ;  /* 0x0000000103037836 */ /* 0x004fc80000000000 */
[----:B---3--:R-:W-:Y:S01]  /*291e0*/  IMAD R3, R3, R7, RZ ;  /* 0x0000000703037224 */ /* 0x008fe200078e02ff */
[----:B----4-:R-:W-:-:S04]  /*291f0*/  LOP3.LUT R2, RZ, R2, RZ, 0x33, !PT ;  /* 0x00000002ff027212 */ /* 0x010fc800078e33ff */
        /* <DEDUP_REMOVED lines=12> */
[----:B------:R-:W-:Y:S01]  /*292c0*/  LOP3.LUT P1, RZ, R19, 0x4, RZ, 0xc0, !PT ;  /* 0x0000000413ff7812 */ /* 0x000fe2000782c0ff */
[----:B------:R-:W-:Y:S01]  /*292d0*/  BSSY B1, `(.L_x_1930) ;  /* 0x00000d4000017945 */ /* 0x000fe20003800000 */
[----:B--2---:R-:W-:-:S04]  /*292e0*/  IADD3 R8, R5, 0x1, RZ ;  /* 0x0000000105087810 */ /* 0x004fc80007ffe0ff */
[----:B------:R-:W-:-:S04]  /*292f0*/  ISETP.NE.AND P0, PT, R8, 0x2, PT ;  /* 0x000000020800780c */ /* 0x000fc80003f05270 */
[----:B------:R-:W-:Y:S02]  /*29300*/  SEL R9, RZ, 0x1, P0 ;  /* 0x00000001ff097807 */ /* 0x000fe40000000000 */
[----:B------:R-:W-:Y:S02]  /*29310*/  SEL R8, R8, RZ, P0 ;  /* 0x000000ff08087207 */ /* 0x000fe40000000000 */
[----:B---3--:R-:W-:Y:S01]  /*29320*/  LOP3.LUT R9, R4, R9, RZ, 0x3c, !PT ;  /* 0x0000000904097212 */ /* 0x008fe200078e3cff */
[----:B------:R-:W-:Y:S06]  /*29330*/  @!P1 BRA `(.L_x_1931) ;  /* 0x0000000c00349947 */ /* 0x000fec0003800000 */
        /* <DEDUP_REMOVED lines=23> */
[----:B------:R-:W-:-:S05]  /*294b0*/  LEA.HI.X R5, R2, UR5, R3, 0x2, P0 ;  /* 0x0000000502057c11 */ /* 0x000fca00080f1403 */
[----:B------:R0:W5:Y:S04]  /*294c0*/  LDG.E R4, desc[UR8][R4.64] ;  /* 0x0000000804047981 */ /* 0x000168000c1e1900 */
.L_x_1932:
[----:B------:R-:W-:Y:S01]  /*294d0*/  IMAD R3, R8, 0x8, R18 ;  /* 0x0000000808037824 */ /* 0x000fe200078e0212 */
[----:B------:R-:W-:Y:S01]  /*294e0*/  SHF.L.U32 R2, R9, 0x1f, RZ ;  /* 0x0000001f09027819 */ /* 0x000fe200000006ff */
[----:B------:R-:W-:Y:S03]  /*294f0*/  BSSY B3, `(.L_x_1933) ;  /* 0x0000003000037945 */ /* 0x000fe60003800000 */
[----:B------:R-:W1:Y:S02]  /*29500*/  SYNCS.PHASECHK.TRANS64.TRYWAIT P0, [R3+URZ+0x30840], R2 ;  /* 0x03084002030075a7 */ /* 0x000e64000800017f */
[----:B-1----:R-:W-:Y:S05]  /*29510*/  @!P0 BRA `(.L_x_1934) ;  /* 0x0000006800108947 */ /* 0x002fea0003800000 */
.L_x_2117:
[----:B------:R-:W-:Y:S05]  /*29520*/  BSYNC B3 ;  /* 0x0000000000037941 */ /* 0x000fea0003800000 */
.L_x_1933:
[----:B0-----:R-:W0:Y:S01]  /*29530*/  S2R R5, SR_TID.X ;  /* 0x0000000000057919 */ /* 0x001e220000002100 */
[----:B------:R-:W-:Y:S01]  /*29540*/  BSSY B3, `(.L_x_1935) ;  /* 0x0000009000037945 */ /* 0x000fe20003800000 */
[----:B0-----:R-:W-:-:S04]  /*29550*/  LOP3.LUT R5, R5, 0x7f, RZ, 0xc0, !PT ;  /* 0x0000007f05057812 */ /* 0x001fc800078ec0ff */
[----:B------:R-:W-:-:S13]  /*29560*/  ISETP.NE.AND P0, PT, R5, RZ, PT ;  /* 0x000000ff0500720c */ /* 0x000fda0003f05270 */
[----:B------:R-:W-:Y:S05]  /*29570*/  @P0 BRA `(.L_x_1936) ;  /* 0x0000000000140947 */ /* 0x000fea0003800000 */
[----:B------:R-:W-:Y:S01]  /*29580*/  LOP3.LUT P1, RZ, R19, 0x1, RZ, 0xc0, !PT ;  /* 0x0000000113ff7812 */ /* 0x000fe2000782c0ff */
[----:B-1----:R-:W-:-:S04]  /*29590*/  IMAD.MOV.U32 R2, RZ, RZ, 0x8000 ;  /* 0x00008000ff027424 */ /* 0x002fc800078e00ff */
[----:B------:R0:W-:Y:S08]  /*295a0*/  SYNCS.ARRIVE.TRANS64 RZ, [R3+URZ+0x30830], R2 ;  /* 0x0308300203ff79a7 */ /* 0x0001f0000800003f */
[----:B------:R-:W-:Y:S05]  /*295b0*/  @!P1 BRA `(.L_x_1936) ;  /* 0x0000000000049947 */ /* 0x000fea0003800000 */
[----:B------:R-:W-:Y:S01]  /*295c0*/  BPT.TRAP 0x1 ;  /* 0x000000040000795c */ /* 0x000fe20000300000 */
.L_x_1936:
[----:B------:R-:W-:Y:S05]  /*295d0*/  BSYNC B3 ;  /* 0x0000000000037941 */ /* 0x000fea0003800000 */
.L_x_1935:
[----:B01----:R-:W2:Y:S01]  /*295e0*/  LDL R2, [R1+0x18] ;  /* 0x0000180001027983 */ /* 0x003ea20000100800 */
[----:B------:R-:W-:Y:S01]  /*295f0*/  IMAD.MOV.U32 R11, RZ, RZ, RZ ;  /* 0x000000ffff0b7224 */ /* 0x000fe200078e00ff */
[----:B------:R-:W-:Y:S01]  /*29600*/  LEA R6, R8, R18, 0xf ;  /* 0x0000001208067211 */ /* 0x000fe200078e78ff */
[----:B------:R-:W-:Y:S01]  /*29610*/  UIADD3 UR4, UP0, UR36, 0x370, URZ ;  /* 0x0000037024047890 */ /* 0x000fe2000ff1e03f */
        /* <DEDUP_REMOVED lines=8> */
.L_x_1937:
        /* <DEDUP_REMOVED lines=16> */
.L_x_1938:
        /* <DEDUP_REMOVED lines=16> */
.L_x_1939:
        /* <DEDUP_REMOVED lines=16> */
.L_x_1940:
        /* <DEDUP_REMOVED lines=10> */
[----:B------:R-:W2:Y:S04]  /*29a40*/  LDL.LU R15, [R1+0x14] ;  /* 0x00001400010f7983 */ /* 0x000ea80000300800 */
[----:B------:R-:W3:Y:S01]  /*29a50*/  LDL R6, [R1+0x10] ;  /* 0x0000100001067983 */ /* 0x000ee20000100800 */
[----:B------:R-:W-:Y:S01]  /*29a60*/  BSSY B3, `(.L_x_1941) ;  /* 0x0000005000037945 */ /* 0x000fe20003800000 */
[----:B--2---:R-:W-:Y:S01]  /*29a70*/  SHF.L.U32 R3, R15, 0x1f, RZ ;  /* 0x0000001f0f037819 */ /* 0x004fe200000006ff */
[----:B---3--:R-:W-:-:S04]  /*29a80*/  IMAD R2, R6, 0x8, R18 ;  /* 0x0000000806027824 */ /* 0x008fc800078e0212 */
[----:B------:R-:W0:Y:S02]  /*29a90*/  SYNCS.PHASECHK.TRANS64.TRYWAIT P0, [R2+URZ+0x30860], R3 ;  /* 0x03086003020075a7 */ /* 0x000e24000800017f */
[----:B0-----:R-:W-:Y:S05]  /*29aa0*/  @!P0 BRA `(.L_x_1942) ;  /* 0x0000006000c08947 */ /* 0x001fea0003800000 */
.L_x_2118:
[----:B------:R-:W-:Y:S05]  /*29ab0*/  BSYNC B3 ;  /* 0x0000000000037941 */ /* 0x000fea0003800000 */
.L_x_1941:
        /* <DEDUP_REMOVED lines=10> */
.L_x_1943:
[----:B------:R-:W-:Y:S01]  /*29b60*/  LOP3.LUT P0, RZ, R19, 0x8, RZ, 0xc0, !PT ;  /* 0x0000000813ff7812 */ /* 0x000fe2000780c0ff */
[----:B------:R-:W-:-:S12]  /*29b70*/  BSSY B3, `(.L_x_1944) ;  /* 0x0000003000037945 */ /* 0x000fd80003800000 */
[----:B------:R-:W-:Y:S05]  /*29b80*/  @P0 BRA `(.L_x_1945) ;  /* 0x0000000000040947 */ /* 0x000fea0003800000 */
[----:B------:R-:W-:Y:S01]  /*29b90*/  BPT.TRAP 0x1 ;  /* 0x000000040000795c */ /* 0x000fe20000300000 */
.L_x_1945:
[----:B------:R-:W-:Y:S05]  /*29ba0*/  BSYNC B3 ;  /* 0x0000000000037941 */ /* 0x000fea0003800000 */
.L_x_1944:
[----:B------:R-:W2:Y:S04]  /*29bb0*/  LDL.LU R3, [R1+0x10] ;  /* 0x0000100001037983 */ /* 0x000ea80000300800 */
[----:B------:R-:W3:Y:S04]  /*29bc0*/  LDL R6, [R1+0x18] ;  /* 0x0000180001067983 */ /* 0x000ee80000100800 */
[----:B------:R-:W3:Y:S01]  /*29bd0*/  LDL.LU R5, [R1+0x4] ;  /* 0x0000040001057983 */ /* 0x000ee20000300800 */
[----:B------:R-:W-:Y:S01]  /*29be0*/  R2UR UR10, R11 ;  /* 0x000000000b0a72ca */ /* 0x000fe200000e0000 */
[----:B------:R-:W-:Y:S01]  /*29bf0*/  UIADD3 UR4, UP0, UR36, 0x470, URZ ;  /* 0x0000047024047890 */ /* 0x000fe2000ff1e03f */
[----:B------:R-:W-:Y:S01]  /*29c00*/  PLOP3.LUT P0, PT, PT, PT, PT, 0x80, 0x0 ;  /* 0x000000000000781c */ /* 0x000fe20003f0f070 */
[----:B------:R-:W-:Y:S01]  /*29c10*/  VIADD R2, R2, 0x30850 ;  /* 0x0003085002027836 */ /* 0x000fe20000000000 */
[----:B------:R-:W-:Y:S01]  /*29c20*/  UMOV UR6, 0x0 ;  /* 0x0000000000067882 */ /* 0x000fe20000000000 */
[----:B------:R-:W-:Y:S01]  /*29c30*/  UIADD3.X UR5, URZ, UR37, URZ, UP0, !UPT ;  /* 0x000000253f057290 */ /* 0x000fe200087fe43f */
[----:B------:R-:W-:Y:S01]  /*29c40*/  UMOV UR7, 0x14f00000 ;  /* 0x14f0000000077882 */ /* 0x000fe20000000000 */
[----:B--2---:R-:W-:-:S02]  /*29c50*/  IMAD R3, R3, 0x8000, R18 ;  /* 0x0000800003037824 */ /* 0x004fc400078e0212 */
[----:B---3--:R-:W-:Y:S02]  /*29c60*/  IMAD R5, R5, 0x40, R6 ;  /* 0x0000004005057824 */ /* 0x008fe400078e0206 */
[----:B------:R-:W-:-:S07]  /*29c70*/  VIADD R6, R3, 0x400 ;  /* 0x0000040003067836 */ /* 0x000fce0000000000 */
.L_x_1946:
        /* <DEDUP_REMOVED lines=15> */
.L_x_1947:
        /* <DEDUP_REMOVED lines=15> */
.L_x_1948:
        /* <DEDUP_REMOVED lines=15> */
.L_x_1949:
        /* <DEDUP_REMOVED lines=12> */
.L_x_1931:
[----:B------:R-:W-:Y:S05]  /*2a010*/  BSYNC B1 ;  /* 0x0000000000017941 */ /* 0x000fea0003800000 */
.L_x_1930:
[----:B0-----:R-:W2:Y:S04]  /*2a020*/  LDL.LU R0, [R1+0x44] ;  /* 0x0000440001007983 */ /* 0x001ea80000300800 */
[----:B------:R0:W-:Y:S04]  /*2a030*/  STL [R1+0x10], R8 ;  /* 0x0000100801007387 */ /* 0x0001e80000100800 */
[----:B------:R0:W-:Y:S02]  /*2a040*/  STL [R1+0x14], R9 ;  /* 0x0000140901007387 */ /* 0x0001e40000100800 */
[----:B0-2---:R-:W-:-:S07]  /*2a050*/  VIADD R0, R0, 0xfffffffd ;  /* 0xfffffffd00007836 */ /* 0x005fce0000000000 */
.L_x_1929:
[----:B------:R-:W-:Y:S05]  /*2a060*/  BSYNC B2 ;  /* 0x0000000000027941 */ /* 0x000fea0003800000 */
.L_x_1928:
[----:B------:R-:W-:-:S05]  /*2a070*/  VIADD R10, R10, 0xfffffffe ;  /* 0xfffffffe0a0a7836 */ /* 0x000fca0000000000 */
[----:B------:R-:W-:-:S13]  /*2a080*/  ISETP.NE.AND P0, PT, R10, R7, PT ;  /* 0x000000070a00720c */ /* 0x000fda0003f05270 */
[----:B------:R-:W-:Y:S05]  /*2a090*/  @!P0 BRA `(.L_x_1927) ;  /* 0x0000001800d48947 */ /* 0x000fea0003800000 */
[----:B------:R-:W-:-:S07]  /*2a0a0*/  IMAD.MOV.U32 R9, RZ, RZ, R17 ;  /* 0x000000ffff097224 */ /* 0x000fce00078e0011 */
.L_x_1990:
[----:B------:R-:W2:Y:S04]  /*2a0b0*/  LDL R3, [R1+0x10] ;  /* 0x0000100001037983 */ /* 0x000ea80000100800 */
[----:B------:R-:W3:Y:S01]  /*2a0c0*/  LDL R2, [R1+0x14] ;  /* 0x0000140001027983 */ /* 0x000ee20000100800 */
[----:B------:R-:W-:Y:S01]  /*2a0d0*/  LOP3.LUT P1, RZ, R19, 0x4, RZ, 0xc0, !PT ;  /* 0x0000000413ff7812 */ /* 0x000fe2000782c0ff */
[----:B------:R-:W-:Y:S05]  /*2a0e0*/  YIELD ;  /* 0x0000000000007946 */ /* 0x000fea0003800000 */
[----:B------:R-:W-:Y:S01]  /*2a0f0*/  BSSY B1, `(.L_x_1950) ;  /* 0x00000d4000017945 */ /* 0x000fe20003800000 */
[----:B--2---:R-:W-:-:S05]  /*2a100*/  VIADD R4, R3, 0x1 ;  /* 0x0000000103047836 */ /* 0x004fca0000000000 */
[----:B------:R-:W-:-:S04]  /*2a110*/  ISETP.NE.AND P0, PT, R4, 0x2, PT ;  /* 0x000000020400780c */ /* 0x000fc80003f05270 */
[----:B------:R-:W-:Y:S02]  /*2a120*/  SEL R5, RZ, 0x1, P0 ;  /* 0x00000001ff057807 */ /* 0x000fe40000000000 */
[----:B------:R-:W-:Y:S02]  /*2a130*/  SEL R4, R4, RZ, P0 ;  /* 0x000000ff04047207 */ /* 0x000fe40000000000 */
[----:B---3--:R-:W-:Y:S01]  /*2a140*/  LOP3.LUT R5, R2, R5, RZ, 0x3c, !PT ;  /* 0x0000000502057212 */ /* 0x008fe200078e3cff */
[----:B01----:R-:W-:Y:S06]  /*2a150*/  @!P1 BRA `(.L_x_1951) ;  /* 0x0000000c00349947 */ /* 0x003fec0003800000 */
[----:B------:R-:W-:Y:S01]  /*2a160*/  ULDC.64 UR4, c[0x0][0x418] ;  /* 0x0001060000047ab9 */ /* 0x000fe20000000a00 */
[----:B------:R-:W-:Y:S02]  /*2a170*/  MOV R6, R0 ;  /* 0x0000000000067202 */ /* 0x000fe40000000f00 */
        /* <DEDUP_REMOVED lines=23> */
.L_x_1952:
[----:B------:R-:W-:Y:S01]  /*2a2f0*/  IMAD R3, R4, 0x8, R18 ;  /* 0x0000000804037824 */ /* 0x000fe200078e0212 */
[----:B------:R-:W-:Y:S01]  /*2a300*/  SHF.L.U32 R2, R5, 0x1f, RZ ;  /* 0x0000001f05027819 */ /* 0x000fe200000006ff */
[----:B------:R-:W-:Y:S03]  /*2a310*/  BSSY B2, `(.L_x_1953) ;  /* 0x0000003000027945 */ /* 0x000fe60003800000 */
[----:B------:R-:W1:Y:S02]  /*2a320*/  SYNCS.PHASECHK.TRANS64.TRYWAIT P0, [R3+URZ+0x30840], R2 ;  /* 0x03084002030075a7 */ /* 0x000e64000800017f */
[----:B-1----:R-:W-:Y:S05]  /*2a330*/  @!P0 BRA `(.L_x_1954) ;  /* 0x0000005800b08947 */ /* 0x002fea0003800000 */
.L_x_2119:
[----:B------:R-:W-:Y:S05]  /*2a340*/  BSYNC B2 ;  /* 0x0000000000027941 */ /* 0x000fea0003800000 */
.L_x_1953:
[----:B------:R-:W2:Y:S01]  /*2a350*/  S2R R7, SR_TID.X ;  /* 0x0000000000077919 */ /* 0x000ea20000002100 */
[----:B------:R-:W-:Y:S01]  /*2a360*/  BSSY B2, `(.L_x_1955) ;  /* 0x0000009000027945 */ /* 0x000fe20003800000 */
[----:B--2---:R-:W-:-:S04]  /*2a370*/  LOP3.LUT R7, R7, 0x7f, RZ, 0xc0, !PT ;  /* 0x0000007f07077812 */ /* 0x004fc800078ec0ff */
[----:B------:R-:W-:-:S13]  /*2a380*/  ISETP.NE.AND P0, PT, R7, RZ, PT ;  /* 0x000000ff0700720c */ /* 0x000fda0003f05270 */
[----:B------:R-:W-:Y:S05]  /*2a390*/  @P0 BRA `(.L_x_1956) ;  /* 0x0000000000140947 */ /* 0x000fea0003800000 */
[----:B------:R-:W-:Y:S01]  /*2a3a0*/  LOP3.LUT P1, RZ, R19, 0x1, RZ, 0xc0, !PT ;  /* 0x0000000113ff7812 */ /* 0x000fe2000782c0ff */
[----:B-1----:R-:W-:-:S04]  /*2a3b0*/  IMAD.MOV.U32 R2, RZ, RZ, 0x8000 ;  /* 0x00008000ff027424 */ /* 0x002fc800078e00ff */
[----:B------:R2:W-:Y:S08]  /*2a3c0*/  SYNCS.ARRIVE.TRANS64 RZ, [R3+URZ+0x30830], R2 ;  /* 0x0308300203ff79a7 */ /* 0x0005f0000800003f */
[----:B------:R-:W-:Y:S05]  /*2a3d0*/  @!P1 BRA `(.L_x_1956) ;  /* 0x0000000000049947 */ /* 0x000fea0003800000 */
[----:B------:R-:W-:Y:S01]  /*2a3e0*/  BPT.TRAP 0x1 ;  /* 0x000000040000795c */ /* 0x000fe20000300000 */
.L_x_1956:
[----:B------:R-:W-:Y:S05]  /*2a3f0*/  BSYNC B2 ;  /* 0x0000000000027941 */ /* 0x000fea0003800000 */
.L_x_1955:
[----:B-12---:R-:W2:Y:S01]  /*2a400*/  LDL R2, [R1+0x18] ;  /* 0x0000180001027983 */ /* 0x006ea20000100800 */
        /* <DEDUP_REMOVED lines=11> */
.L_x_1957:
        /* <DEDUP_REMOVED lines=16> */
.L_x_1958:
        /* <DEDUP_REMOVED lines=16> */
.L_x_1959:
        /* <DEDUP_REMOVED lines=16> */
.L_x_1960:
        /* <DEDUP_REMOVED lines=17> */
.L_x_2120:
[----:B------:R-:W-:Y:S05]  /*2a8d0*/  BSYNC B2 ;  /* 0x0000000000027941 */ /* 0x000fea0003800000 */
.L_x_1961:
        /* <DEDUP_REMOVED lines=10> */
.L_x_1963:
[----:B------:R-:W-:Y:S01]  /*2a980*/  LOP3.LUT P0, RZ, R19, 0x8, RZ, 0xc0, !PT ;  /* 0x0000000813ff7812 */ /* 0x000fe2000780c0ff */
[----:B------:R-:W-:-:S12]  /*2a990*/  BSSY B2, `(.L_x_1964) ;  /* 0x0000003000027945 */ /* 0x000fd80003800000 */
[----:B------:R-:W-:Y:S05]  /*2a9a0*/  @P0 BRA `(.L_x_1965) ;  /* 0x0000000000040947 */ /* 0x000fea0003800000 */
[----:B------:R-:W-:Y:S01]  /*2a9b0*/  BPT.TRAP 0x1 ;  /* 0x000000040000795c */ /* 0x000fe20000300000 */
.L_x_1965:
[----:B------:R-:W-:Y:S05]  /*2a9c0*/  BSYNC B2 ;  /* 0x0000000000027941 */ /* 0x000fea0003800000 */
.L_x_1964:
        /* <DEDUP_REMOVED lines=13> */
.L_x_1966:
        /* <DEDUP_REMOVED lines=15> */
.L_x_1967:
        /* <DEDUP_REMOVED lines=15> */
.L_x_1968:
        /* <DEDUP_REMOVED lines=15> */
.L_x_1969:
        /* <DEDUP_REMOVED lines=12> */
.L_x_1951:
[----:B------:R-:W-:Y:S05]  /*2ae30*/  BSYNC B1 ;  /* 0x0000000000017941 */ /* 0x000fea0003800000 */
.L_x_1950:
[----:B------:R-:W-:Y:S01]  /*2ae40*/  VIADD R3, R4, 0x1 ;  /* 0x0000000104037836 */ /* 0x000fe20000000000 */
[----:B------:R-:W-:Y:S01]  /*2ae50*/  LOP3.LUT P1, RZ, R19, 0x4, RZ, 0xc0, !PT ;  /* 0x0000000413ff7812 */ /* 0x000fe2000782c0ff */
[----:B------:R-:W-:Y:S01]  /*2ae60*/  BSSY B1, `(.L_x_1970) ;  /* 0x00000d4000017945 */ /* 0x000fe20003800000 */
[----:B0-----:R-:W-:Y:S02]  /*2ae70*/  VIADD R6, R0, 0xffffffff ;  /* 0xffffffff00067836 */ /* 0x001fe40000000000 */
[----:B------:R-:W-:-:S04]  /*2ae80*/  ISETP.NE.AND P0, PT, R3, 0x2, PT ;  /* 0x000000020300780c */ /* 0x000fc80003f05270 */
[----:B------:R-:W-:Y:S02]  /*2ae90*/  SEL R2, RZ, 0x1, P0 ;  /* 0x00000001ff027807 */ /* 0x000fe40000000000 */
[----:B------:R-:W-:Y:S02]  /*2aea0*/  SEL R11, R3, RZ, P0 ;  /* 0x000000ff030b7207 */ /* 0x000fe40000000000 */
[----:B------:R-:W-:-:S05]  /*2aeb0*/  LOP3.LUT R10, R5, R2, RZ, 0x3c, !PT ;  /* 0x00000002050a7212 */ /* 0x000fca00078e3cff */
[----:B------:R0:W-:Y:S04]  /*2aec0*/  STL [R1+0x14], R10 ;  /* 0x0000140a01007387 */ /* 0x0001e80000100800 */
[----:B------:R0:W-:Y:S01]  /*2aed0*/  STL [R1+0x10], R11 ;  /* 0x0000100b01007387 */ /* 0x0001e20000100800 */
        /* <DEDUP_REMOVED lines=26> */
.L_x_1972:
[----:B------:R-:W-:Y:S01]  /*2b080*/  IMAD R3, R11, 0x8, R18 ;  /* 0x000000080b037824 */ /* 0x000fe200078e0212 */
[----:B------:R-:W-:Y:S01]  /*2b090*/  SHF.L.U32 R2, R10, 0x1f, RZ ;  /* 0x0000001f0a027819 */ /* 0x000fe200000006ff */
[----:B------:R-:W-:Y:S03]  /*2b0a0*/  BSSY B2, `(.L_x_1973) ;  /* 0x0000003000027945 */ /* 0x000fe60003800000 */
[----:B------:R-:W2:Y:S02]  /*2b0b0*/  SYNCS.PHASECHK.TRANS64.TRYWAIT P0, [R3+URZ+0x30840], R2 ;  /* 0x03084002030075a7 */ /* 0x000ea4000800017f */
[----:B--2---:R-:W-:Y:S05]  /*2b0c0*/  @!P0 BRA `(.L_x_1974) ;  /* 0x0000004c00748947 */ /* 0x004fea0003800000 */
.L_x_2121:
[----:B------:R-:W-:Y:S05]  /*2b0d0*/  BSYNC B2 ;  /* 0x0000000000027941 */ /* 0x000fea0003800000 */
.L_x_1973:
[----:B-1----:R-:W1:Y:S01]  /*2b0e0*/  S2R R8, SR_TID.X ;  /* 0x0000000000087919 */ /* 0x002e620000002100 */
[----:B------:R-:W-:Y:S01]  /*2b0f0*/  BSSY B2, `(.L_x_1975) ;  /* 0x0000009000027945 */ /* 0x000fe20003800000 */
[----:B-1----:R-:W-:-:S04]  /*2b100*/  LOP3.LUT R8, R8, 0x7f, RZ, 0xc0, !PT ;  /* 0x0000007f08087812 */ /* 0x002fc800078ec0ff */
[----:B------:R-:W-:-:S13]  /*2b110*/  ISETP.NE.AND P0, PT, R8, RZ, PT ;  /* 0x000000ff0800720c */ /* 0x000fda0003f05270 */
[----:B------:R-:W-:Y:S05]  /*2b120*/  @P0 BRA `(.L_x_1976) ;  /* 0x0000000000140947 */ /* 0x000fea0003800000 */
[----:B------:R-:W-:Y:S01]  /*2b130*/  LOP3.LUT P1, RZ, R19, 0x1, RZ, 0xc0, !PT ;  /* 0x0000000113ff7812 */ /* 0x000fe2000782c0ff */
[----:B--2---:R-:W-:-:S04]  /*2b140*/  IMAD.MOV.U32 R2, RZ, RZ, 0x8000 ;  /* 0x00008000ff027424 */ /* 0x004fc800078e00ff */
[----:B------:R1:W-:Y:S08]  /*2b150*/  SYNCS.ARRIVE.TRANS64 RZ, [R3+URZ+0x30830], R2 ;  /* 0x0308300203ff79a7 */ /* 0x0003f0000800003f */
[----:B------:R-:W-:Y:S05]  /*2b160*/  @!P1 BRA `(.L_x_1976) ;  /* 0x0000000000049947 */ /* 0x000fea0003800000 */
[----:B------:R-:W-:Y:S01]  /*2b170*/  BPT.TRAP 0x1 ;  /* 0x000000040000795c */ /* 0x000fe20000300000 */
.L_x_1976:
[----:B------:R-:W-:Y:S05]  /*2b180*/  BSYNC B2 ;  /* 0x0000000000027941 */ /* 0x000fea0003800000 */
.L_x_1975:
[----:B------:R-:W3:Y:S04]  /*2b190*/  LDL R8, [R1+0x10] ;  /* 0x0000100001087983 */ /* 0x000ee80000100800 */
[----:B-12---:R-:W2:Y:S01]  /*2b1a0*/  LDL R2, [R1+0x18] ;  /* 0x0000180001027983 */ /* 0x006ea20000100800 */
[----:B0-----:R-:W-:Y:S01]  /*2b1b0*/  IMAD.MOV.U32 R11, RZ, RZ, RZ ;  /* 0x000000ffff0b7224 */ /* 0x001fe200078e00ff */
[----:B------:R-:W-:Y:S01]  /*2b1c0*/  UIADD3 UR4, UP0, UR36, 0x370, URZ ;  /* 0x0000037024047890 */ /* 0x000fe2000ff1e03f */
[----:B------:R-:W-:Y:S01]  /*2b1d0*/  PLOP3.LUT P0, PT, PT, PT, PT, 0x80, 0x0 ;  /* 0x000000000000781c */ /* 0x000fe20003f0f070 */
[----:B------:R-:W-:Y:S01]  /*2b1e0*/  VIADD R3, R3, 0x30830 ;  /* 0x0003083003037836 */ /* 0x000fe20000000000 */
[----:B------:R-:W-:Y:S01]  /*2b1f0*/  UMOV UR6, 0x0 ;  /* 0x0000000000067882 */ /* 0x000fe20000000000 */
[----:B------:R-:W-:Y:S01]  /*2b200*/  R2UR UR10, R11 ;  /* 0x000000000b0a72ca */ /* 0x000fe200000e0000 */
[----:B------:R-:W-:Y:S01]  /*2b210*/  UIADD3.X UR5, URZ, UR37, URZ, UP0, !UPT ;  /* 0x000000253f057290 */ /* 0x000fe200087fe43f */
[----:B------:R-:W-:Y:S01]  /*2b220*/  UMOV UR7, 0x14f00000 ;  /* 0x14f0000000077882 */ /* 0x000fe20000000000 */
[----:B---3--:R-:W-:-:S02]  /*2b230*/  IMAD R8, R8, 0x8000, R18 ;  /* 0x0000800008087824 */ /* 0x008fc400078e0212 */
[----:B--2---:R-:W-:Y:S02]  /*2b240*/  IMAD R2, R7, 0x40, R2 ;  /* 0x0000004007027824 */ /* 0x004fe400078e0202 */
[----:B------:R-:W-:-:S08]  /*2b250*/  VIADD R10, R8, 0x20400 ;  /* 0x00020400080a7836 */ /* 0x000fd00000000000 */
.L_x_1977:
        /* <DEDUP_REMOVED lines=16> */
.L_x_1978:
        /* <DEDUP_REMOVED lines=16> */
.L_x_1979:
        /* <DEDUP_REMOVED lines=16> */
.L_x_1980:
        /* <DEDUP_REMOVED lines=15> */
.L_x_2122:
[----:B------:R-:W-:Y:S05]  /*2b650*/  BSYNC B2 ;  /* 0x0000000000027941 */ /* 0x000fea0003800000 */
.L_x_1981:
        /* <DEDUP_REMOVED lines=10> */
.L_x_1983:
[----:B------:R-:W-:Y:S01]  /*2b700*/  LOP3.LUT P0, RZ, R19, 0x8, RZ, 0xc0, !PT ;  /* 0x0000000813ff7812 */ /* 0x000fe2000780c0ff */
[----:B------:R-:W-:-:S12]  /*2b710*/  BSSY B2, `(.L_x_1984) ;  /* 0x0000003000027945 */ /* 0x000fd80003800000 */
[----:B------:R-:W-:Y:S05]  /*2b720*/  @P0 BRA `(.L_x_1985) ;  /* 0x0000000000040947 */ /* 0x000fea0003800000 */
[----:B------:R-:W-:Y:S01]  /*2b730*/  BPT.TRAP 0x1 ;  /* 0x000000040000795c */ /* 0x000fe20000300000 */
.L_x_1985:
[----:B------:R-:W-:Y:S05]  /*2b740*/  BSYNC B2 ;  /* 0x0000000000027941 */ /* 0x000fea0003800000 */
.L_x_1984:
[----:B0-----:R-:W2:Y:S04]  /*2b750*/  LDL R5, [R1+0x18] ;  /* 0x0000180001057983 */ /* 0x001ea80000100800 */
[----:B------:R-:W2:Y:S01]  /*2b760*/  LDL.LU R3, [R1+0x4] ;  /* 0x0000040001037983 */ /* 0x000ea20000300800 */
[----:B------:R-:W-:Y:S01]  /*2b770*/  R2UR UR10, R11 ;  /* 0x000000000b0a72ca */ /* 0x000fe200000e0000 */
[----:B------:R-:W-:Y:S01]  /*2b780*/  UIADD3 UR4, UP0, UR36, 0x470, URZ ;  /* 0x0000047024047890 */ /* 0x000fe2000ff1e03f */
[----:B------:R-:W-:Y:S01]  /*2b790*/  LEA R4, R4, R18, 0xf ;  /* 0x0000001204047211 */ /* 0x000fe200078e78ff */
[----:B------:R-:W-:Y:S01]  /*2b7a0*/  VIADD R2, R2, 0x30850 ;  /* 0x0003085002027836 */ /* 0x000fe20000000000 */
[----:B------:R-:W-:Y:S01]  /*2b7b0*/  PLOP3.LUT P0, PT, PT, PT, PT, 0x80, 0x0 ;  /* 0x000000000000781c */ /* 0x000fe20003f0f070 */
[----:B------:R-:W-:Y:S01]  /*2b7c0*/  UIADD3.X UR5, URZ, UR37, URZ, UP0, !UPT ;  /* 0x000000253f057290 */ /* 0x000fe200087fe43f */
[----:B------:R-:W-:Y:S01]  /*2b7d0*/  UMOV UR6, 0x0 ;  /* 0x0000000000067882 */ /* 0x000fe20000000000 */
[----:B------:R-:W-:Y:S01]  /*2b7e0*/  UMOV UR7, 0x14f00000 ;  /* 0x14f0000000077882 */ /* 0x000fe20000000000 */
[----:B--2---:R-:W-:-:S02]  /*2b7f0*/  IMAD R3, R3, 0x40, R5 ;  /* 0x0000004003037824 */ /* 0x004fc400078e0205 */
[----:B------:R-:W-:-:S07]  /*2b800*/  VIADD R5, R4, 0x400 ;  /* 0x0000040004057836 */ /* 0x000fce0000000000 */
.L_x_1986:
        /* <DEDUP_REMOVED lines=15> */
.L_x_1987:
        /* <DEDUP_REMOVED lines=15> */
.L_x_1988:
        /* <DEDUP_REMOVED lines=15> */
.L_x_1989:
        /* <DEDUP_REMOVED lines=12> */
.L_x_1971:
[----:B------:R-:W-:Y:S05]  /*2bba0*/  BSYNC B1 ;  /* 0x0000000000017941 */ /* 0x000fea0003800000 */
.L_x_1970:
[----:B------:R-:W2:Y:S01]  /*2bbb0*/  LDL R2, [R1+0x30] ;  /* 0x0000300001027983 */ /* 0x000ea20000100800 */
[----:B------:R-:W-:Y:S02]  /*2bbc0*/  IADD3 R0, R0, -0x2, RZ ;  /* 0xfffffffe00007810 */ /* 0x000fe40007ffe0ff */
[----:B--2---:R-:W-:-:S13]  /*2bbd0*/  ISETP.GT.AND P0, PT, R6, R2, PT ;  /* 0x000000020600720c */ /* 0x004fda0003f04270 */
[----:B------:R-:W-:Y:S05]  /*2bbe0*/  @P0 BRA `(.L_x_1990) ;  /* 0xffffffe400300947 */ /* 0x000fea000383ffff */
.L_x_1927:
[----:B------:R-:W-:Y:S05]  /*2bbf0*/  BSYNC B0 ;  /* 0x0000000000007941 */ /* 0x000fea0003800000 */
.L_x_1926:
[----:B------:R-:W3:Y:S01]  /*2bc00*/  S2R R2, SR_TID.X ;  /* 0x0000000000027919 */ /* 0x000ee20000002100 */
[----:B------:R-:W-:Y:S01]  /*2bc10*/  BSSY B0, `(.L_x_1991) ;  /* 0x0000012000007945 */ /* 0x000fe20003800000 */
[----:B---3--:R-:W-:-:S04]  /*2bc20*/  LOP3.LUT R2, R2, 0x7f, RZ, 0xc0, !PT ;  /* 0x0000007f02027812 */ /* 0x008fc800078ec0ff */
[----:B------:R-:W-:-:S13]  /*2bc30*/  ISETP.NE.AND P0, PT, R2, RZ, PT ;  /* 0x000000ff0200720c */ /* 0x000fda0003f05270 */
[----:B------:R-:W-:Y:S05]  /*2bc40*/  @P0 BRA `(.L_x_1992) ;  /* 0x0000000000380947 */ /* 0x000fea0003800000 */
[----:B------:R-:W3:Y:S01]  /*2bc50*/  S2R R2, SR_LANEID ;  /* 0x0000000000027919 */ /* 0x000ee20000000000 */
[----:B------:R-:W-:Y:S01]  /*2bc60*/  VOTEU.ANY UR4, UPT, PT ;  /* 0x0000000000047886 */ /* 0x000fe200038e0100 */
[----:B-1----:R-:W1:Y:S01]  /*2bc70*/  LDC.64 R4, c[0x0][0xc60] ;  /* 0x00031800ff047b82 */ /* 0x002e620000000a00 */
[----:B------:R-:W3:Y:S01]  /*2bc80*/  FLO.U32 R0, UR4 ;  /* 0x0000000400007d00 */ /* 0x000ee200080e0000 */
[----:B------:R-:W-:Y:S01]  /*2bc90*/  ULDC.64 UR6, c[0x0][0x208] ;  /* 0x0000820000067ab9 */ /* 0x000fe20000000a00 */
[----:B---3--:R-:W-:-:S06]  /*2bca0*/  ISETP.EQ.U32.AND P0, PT, R0, R2, PT ;  /* 0x000000020000720c */ /* 0x008fcc0003f02070 */
[----:B------:R-:W1:Y:S07]  /*2bcb0*/  POPC R2, UR4 ;  /* 0x0000000400027d09 */ /* 0x000e6e0008000000 */
[----:B-1----:R-:W3:Y:S04]  /*2bcc0*/  @P0 ATOMG.E.ADD.STRONG.GPU PT, R2, desc[UR6][R4.64], R2 ;  /* 0x00000002040209a8 */ /* 0x002ee800081ee1c6 */
[----:B---3--:R1:W3:Y:S02]  /*2bcd0*/  SHFL.IDX PT, R2, R2, R0, 0x1f ;  /* 0x00001f0002027589 */ /* 0x0082e400000e0000 */
[----:B-1----:R-:W1:Y:S02]  /*2bce0*/  S2R R0, SR_LTMASK ;  /* 0x0000000000007919 */ /* 0x002e640000003900 */
[----:B-1----:R-:W-:-:S06]  /*2bcf0*/  LOP3.LUT R0, R0, UR4, RZ, 0xc0, !PT ;  /* 0x0000000400007c12 */ /* 0x002fcc000f8ec0ff */
[----:B------:R-:W3:Y:S02]  /*2bd00*/  POPC R0, R0 ;  /* 0x0000000000007309 */ /* 0x000ee40000000000 */
[----:B---3--:R-:W-:-:S05]  /*2bd10*/  IADD3 R0, R2, UR39, R0 ;  /* 0x0000002702007c10 */ /* 0x008fca000fffe000 */
[----:B------:R3:W-:Y:S02]  /*2bd20*/  STL [R1], R0 ;  /* 0x0000000001007387 */ /* 0x0007e40000100800 */
.L_x_1992:
[----:B------:R-:W-:Y:S05]  /*2bd30*/  BSYNC B0 ;  /* 0x0000000000007941 */ /* 0x000fea0003800000 */
.L_x_1991:
[----:B------:R-:W-:Y:S01]  /*2bd40*/  LOP3.LUT P0, RZ, R19, 0x4, RZ, 0xc0, !PT ;  /* 0x0000000413ff7812 */ /* 0x000fe2000780c0ff */
[----:B------:R-:W-:-:S12]  /*2bd50*/  BSSY B0, `(.L_x_1993) ;  /* 0x000005d000007945 */ /* 0x000fd80003800000 */
[----:B------:R-:W-:Y:S05]  /*2bd60*/  @!P0 BRA `(.L_x_1994) ;  /* 0x00000004006c8947 */ /* 0x000fea0003800000 */
[----:B---3--:R-:W3:Y:S04]  /*2bd70*/  LDL R0, [R1+0x10] ;  /* 0x0000100001007983 */ /* 0x008ee80000100800 */
[----:B------:R-:W4:Y:S01]  /*2bd80*/  LDL R2, [R1+0x14] ;  /* 0x0000140001027983 */ /* 0x000f220000100800 */
[----:B------:R-:W-:Y:S01]  /*2bd90*/  BSSY B1, `(.L_x_1995) ;  /* 0x0000005000017945 */ /* 0x000fe20003800000 */
[----:B---3--:R-:W-:Y:S01]  /*2bda0*/  IMAD R0, R0, 0x8, R18 ;  /* 0x0000000800007824 */ /* 0x008fe200078e0212 */
[----:B----4-:R-:W-:-:S04]  /*2bdb0*/  SHF.L.U32 R2, R2, 0x1f, RZ ;  /* 0x0000001f02027819 */ /* 0x010fc800000006ff */
[----:B------:R-:W3:Y:S02]  /*2bdc0*/  SYNCS.PHASECHK.TRANS64.TRYWAIT P0, [R0+URZ+0x30860], R2 ;  /* 0x03086002000075a7 */ /* 0x000ee4000800017f */
[----:B---3--:R-:W-:Y:S05]  /*2bdd0*/  @!P0 BRA `(.L_x_1996) ;  /* 0x0000004000588947 */ /* 0x008fea0003800000 */
.L_x_2123:
[----:B------:R-:W-:Y:S05]  /*2bde0*/  BSYNC B1 ;  /* 0x0000000000017941 */ /* 0x000fea0003800000 */
.L_x_1995:
[----:B--2---:R-:W2:Y:S01]  /*2bdf0*/  S2R R3, SR_TID.X ;  /* 0x0000000000037919 */ /* 0x004ea20000002100 */
[----:B------:R-:W-:-:S04]  /*2be00*/  UPRMT UR4, UR38, 0x9910, URZ ;  /* 0x0000991026047896 */ /* 0x000fc8000800003f */
[----:B------:R-:W-:Y:S01]  /*2be10*/  UISETP.NE.AND UP0, UPT, UR4, 0x2, UPT ;  /* 0x000000020400788c */ /* 0x000fe2000bf05270 */
[----:B--2---:R-:W-:-:S04]  /*2be20*/  LOP3.LUT R3, R3, 0x7f, RZ, 0xc0, !PT ;  /* 0x0000007f03037812 */ /* 0x004fc800078ec0ff */
[----:B------:R-:W-:-:S13]  /*2be30*/  ISETP.NE.AND P0, PT, R3, RZ, PT ;  /* 0x000000ff0300720c */ /* 0x000fda0003f05270 */
[----:B---3--:R-:W-:-:S04]  /*2be40*/  @!P0 IMAD.MOV.U32 R2, RZ, RZ, 0x8000 ;  /* 0x00008000ff028424 */ /* 0x008fc800078e00ff */
[----:B------:R2:W-:Y:S01]  /*2be50*/  @!P0 SYNCS.ARRIVE.TRANS64 RZ, [R0+URZ+0x30850], R2 ;  /* 0x0308500200ff89a7 */ /* 0x0005e2000800003f */
[----:B------:R-:W-:-:S13]  /*2be60*/  PLOP3.LUT P0, PT, PT, PT, UP0, 0x80, 0x0 ;  /* 0x000000000000781c */ /* 0x000fda0003f0f008 */
[----:B--2---:R-:W-:Y:S05]  /*2be70*/  @P0 BRA `(.L_x_1997) ;  /* 0x0000000000040947 */ /* 0x004fea0003800000 */
[----:B------:R-:W-:Y:S01]  /*2be80*/  BPT.TRAP 0x1 ;  /* 0x000000040000795c */ /* 0x000fe20000300000 */
.L_x_1997:
[----:B------:R-:W-:Y:S01]  /*2be90*/  LOP3.LUT P0, RZ, R19, 0x8, RZ, 0xc0, !PT ;  /* 0x0000000813ff7812 */ /* 0x000fe2000780c0ff */
[----:B------:R-:W-:-:S12]  /*2bea0*/  BSSY B1, `(.L_x_1998) ;  /* 0x0000003000017945 */ /* 0x000fd80003800000 */
[----:B------:R-:W-:Y:S05]  /*2beb0*/  @P0 BRA `(.L_x_1999) ;  /* 0x0000000000040947 */ /* 0x000fea0003800000 */
[----:B------:R-:W-:Y:S01]  /*2bec0*/  BPT.TRAP 0x1 ;  /* 0x000000040000795c */ /* 0x000fe20000300000 */
.L_x_1999:
[----:B------:R-:W-:Y:S05]  /*2bed0*/  BSYNC B1 ;  /* 0x0000000000017941 */ /* 0x000fea0003800000 */
.L_x_1998:
[----:B------:R-:W2:Y:S04]  /*2bee0*/  LDL.LU R4, [R1+0x18] ;  /* 0x0000180001047983 */ /* 0x000ea80000300800 */
[----:B------:R-:W2:Y:S04]  /*2bef0*/  LDL.LU R3, [R1+0x4] ;  /* 0x0000040001037983 */ /* 0x000ea80000300800 */
[----:B------:R-:W3:Y:S01]  /*2bf00*/  LDL R2, [R1+0x10] ;  /* 0x0000100001027983 */ /* 0x000ee20000100800 */
[----:B------:R-:W-:Y:S01]  /*2bf10*/  UIADD3 UR4, UP0, UR36, 0x470, URZ ;  /* 0x0000047024047890 */ /* 0x000fe2000ff1e03f */
[----:B------:R-:W-:Y:S01]  /*2bf20*/  PLOP3.LUT P0, PT, PT, PT, PT, 0x80, 0x0 ;  /* 0x000000000000781c */ /* 0x000fe20003f0f070 */
[----:B------:R-:W-:Y:S01]  /*2bf30*/  VIADD R0, R0, 0x30850 ;  /* 0x0003085000007836 */ /* 0x000fe20000000000 */
[----:B------:R-:W-:Y:S01]  /*2bf40*/  UMOV UR6, 0x0 ;  /* 0x0000000000067882 */ /* 0x000fe20000000000 */
[----:B------:R-:W-:Y:S01]  /*2bf50*/  UIADD3.X UR5, URZ, UR37, URZ, UP0, !UPT ;  /* 0x000000253f057290 */ /* 0x000fe200087fe43f */
[----:B------:R-:W-:Y:S01]  /*2bf60*/  UMOV UR7, 0x14f00000 ;  /* 0x14f0000000077882 */ /* 0x000fe20000000000 */
[----:B------:R-:W-:Y:S01]  /*2bf70*/  UMOV UR10, URZ ;  /* 0x0000003f000a7c82 */ /* 0x000fe20008000000 */
[----:B--2---:R-:W-:-:S02]  /*2bf80*/  IMAD R3, R3, 0x40, R4 ;  /* 0x0000004003037824 */ /* 0x004fc400078e0204 */
[----:B---3--:R-:W-:-:S04]  /*2bf90*/  IMAD R2, R2, 0x8000, R18 ;  /* 0x0000800002027824 */ /* 0x008fc800078e0212 */
[----:B------:R-:W-:-:S07]  /*2bfa0*/  VIADD R4, R2, 0x400 ;  /* 0x0000040002047836 */ /* 0x000fce0000000000 */
.L_x_2000:
        /* <DEDUP_REMOVED lines=15> */
.L_x_2001:
        /* <DEDUP_REMOVED lines=15> */
.L_x_2002:
        /* <DEDUP_REMOVED lines=15> */
.L_x_2003:
        /* <DEDUP_REMOVED lines=9> */
[----:B----4-:R-:W-:Y:S05]  /*2c310*/  @P0 BRA.U.ANY `(.L_x_2003) ;  /* 0xfffffffd00d80947 */ /* 0x010fea000393ffff */
.L_x_1994:
[----:B------:R-:W-:Y:S05]  /*2c320*/  BSYNC B0 ;  /* 0x0000000000007941 */ /* 0x000fea0003800000 */
.L_x_1993:
[----:B-1----:R-:W3:Y:S04]  /*2c330*/  LDL.LU R5, [R1+0x10] ;  /* 0x0000100001057983 */ /* 0x002ee80000300800 */
[----:B------:R-:W4:Y:S01]  /*2c340*/  LDL.LU R4, [R1+0x14] ;  /* 0x0000140001047983 */ /* 0x000f220000300800 */
[----:B---3--:R-:W-:-:S05]  /*2c350*/  VIADD R0, R5, 0x1 ;  /* 0x0000000105007836 */ /* 0x008fca0000000000 */
[----:B------:R-:W-:-:S04]  /*2c360*/  ISETP.NE.AND P0, PT, R0, 0x2, PT ;  /* 0x000000020000780c */ /* 0x000fc80003f05270 */
[----:B------:R-:W-:Y:S02]  /*2c370*/  SEL R2, RZ, 0x1, P0 ;  /* 0x00000001ff027807 */ /* 0x000fe40000000000 */
[----:B------:R-:W-:Y:S02]  /*2c380*/  SEL R0, R0, RZ, P0 ;  /* 0x000000ff00007207 */ /* 0x000fe40000000000 */
[----:B----4-:R-:W-:-:S03]  /*2c390*/  LOP3.LUT R4, R4, R2, RZ, 0x3c, !PT ;  /* 0x0000000204047212 */ /* 0x010fc600078e3cff */
[----:B------:R1:W-:Y:S04]  /*2c3a0*/  STL [R1+0x10], R0 ;  /* 0x0000100001007387 */ /* 0x0003e80000100800 */
[----:B------:R1:W-:Y:S02]  /*2c3b0*/  STL [R1+0x14], R4 ;  /* 0x0000140401007387 */ /* 0x0003e40000100800 */
.L_x_1906:
[----:B------:R-:W-:Y:S05]  /*2c3c0*/  BSYNC B7 ;  /* 0x0000000000077941 */ /* 0x000fea0003800000 */
.L_x_1904:
[----:B------:R-:W-:-:S13]  /*2c3d0*/  LOP3.LUT P0, RZ, R19, 0x10, RZ, 0xc0, !PT ;  /* 0x0000001013ff7812 */ /* 0x000fda000780c0ff */
[----:B------:R-:W-:Y:S05]  /*2c3e0*/  @!P0 BRA `(.L_x_2004) ;  /* 0x00000000002c8947 */ /* 0x000fea0003800000 */
[----:B------:R-:W-:Y:S05]  /*2c3f0*/  WARPSYNC.ALL ;  /* 0x0000000000007948 */ /* 0x000fea0003800000 */
[----:B------:R-:W4:Y:S08]  /*2c400*/  S2UR UR5, SR_CgaCtaId ;  /* 0x00000000000579c3 */ /* 0x000f300000008800 */
[----:B------:R-:W-:Y:S06]  /*2c410*/  BAR.SYNC.DEFER_BLOCKING 0x5, 0x180 ;  /* 0x0146000000007b1d */ /* 0x000fec0000010000 */
[----:B------:R-:W-:-:S02]  /*2c420*/  UMOV UR4, 0x400 ;  /* 0x0000040000047882 */ /* 0x000fc40000000000 */
[----:B----4-:R-:W-:-:S06]  /*2c430*/  ULEA UR4, UR5, UR4, 0x18 ;  /* 0x0000000405047291 */ /* 0x010fcc000f8ec03f */
[----:B------:R-:W-:-:S05]  /*2c440*/  IMAD.U32 R18, RZ, RZ, UR4 ;  /* 0x00000004ff127e24 */ /* 0x000fca000f8e00ff */
[----:B-1----:R-:W1:Y:S04]  /*2c450*/  LDS.128 R4, [R18+0x308d0] ;  /* 0x0308d00012047984 */ /* 0x002e680000000c00 */
[----:B-1----:R1:W-:Y:S04]  /*2c460*/  STL.64 [R1], R4 ;  /* 0x0000000401007387 */ /* 0x0023e80000100a00 */
[----:B------:R1:W-:Y:S01]  /*2c470*/  STL.64 [R1+0x8], R6 ;  /* 0x0000080601007387 */ /* 0x0003e20000100a00 */
[----:B------:R-:W-:Y:S06]  /*2c480*/  BAR.ARV 0x4, 0x180 ;  /* 0x0106000000007b1d */ /* 0x000fec0000002000 */
[----:B------:R-:W-:Y:S05]  /*2c490*/  BRA `(.L_x_2005) ;  /* 0x0000001000387947 */ /* 0x000fea0003800000 */
.L_x_2004:
[----:B------:R-:W4:Y:S01]  /*2c4a0*/  LDL R16, [R1+0x2c] ;  /* 0x00002c0001107983 */ /* 0x000f220000100800 */
[----:B------:R-:W-:Y:S01]  /*2c4b0*/  UMOV UR4, 0xffffffff ;  /* 0xffffffff00047882 */ /* 0x000fe20000000000 */
[----:B----4-:R-:W-:Y:S02]  /*2c4c0*/  ISETP.NE.AND P5, PT, R16, 0x1f, PT ;  /* 0x0000001f1000780c */ /* 0x010fe40003fa5270 */
[----:B------:R-:W-:Y:S11]  /*2c4d0*/  BRA.DIV UR4, `(.L_x_2006) ;  /* 0x0000003a04ac7947 */ /* 0x000ff6000b800000 */
[----:B--2---:R-:W1:Y:S01]  /*2c4e0*/  LDL R3, [R1+0xc] ;  /* 0x00000c0001037983 */ /* 0x004e620000100800 */
[----:B------:R-:W-:-:S03]  /*2c4f0*/  ULDC UR4, c[0x0][0xc3c] ;  /* 0x00030f0000047ab9 */ /* 0x000fc60000000800 */
[----:B------:R-:W0:Y:S01]  /*2c500*/  LDL.LU R2, [R1] ;  /* 0x0000000001027983 */ /* 0x000e220000300800 */
[----:B------:R-:W-:Y:S01]  /*2c510*/  ULDC.64 UR6, c[0x0][0x208] ;  /* 0x0000820000067ab9 */ /* 0x000fe20000000a00 */
[----:B------:R-:W-:Y:S01]  /*2c520*/  LOP3.LUT P4, RZ, R19, 0x1, RZ, 0xc0, !PT ;  /* 0x0000000113ff7812 */ /* 0x000fe2000788c0ff */
[----:B-1-3--:R-:W-:Y:S02]  /*2c530*/  IMAD.IADD R0, R3, 0x1, R16 ;  /* 0x0000000103007824 */ /* 0x00afe400078e0210 */
[----:B0-----:R-:W-:-:S03]  /*2c540*/  IMAD.MOV.U32 R10, RZ, RZ, R2 ;  /* 0x000000ffff0a7224 */ /* 0x001fc600078e0002 */
        /* <DEDUP_REMOVED lines=8> */
[----:B------:R-:W-:Y:S02]  /*2c5d0*/  MOV R6, RZ ;  /* 0x000000ff00067202 */ /* 0x000fe40000000f00 */
[C---:B------:R-:W-:Y:S01]  /*2c5e0*/  ISETP.GE.U32.AND P1, PT, R16.reuse, 0x4, PT ;  /* 0x000000041000780c */ /* 0x040fe20003f26070 */
[----:B------:R-:W-:Y:S01]  /*2c5f0*/  SHFL.IDX PT, R5, R10, RZ, 0x1f ;  /* 0x00001fff0a057589 */ /* 0x000fe200000e0000 */
[C---:B------:R-:W-:Y:S02]  /*2c600*/  ISETP.GE.U32.AND P2, PT, R16.reuse, 0x8, PT ;  /* 0x000000081000780c */ /* 0x040fe40003f46070 */
[----:B------:R-:W-:Y:S01]  /*2c610*/  ISETP.GE.U32.AND P3, PT, R16, 0x10, PT ;  /* 0x000000101000780c */ /* 0x000fe20003f66070 */
[----:B------:R-:W-:Y:S01]  /*2c620*/  SHFL.IDX PT, R0, R10, 0x1, 0x1f ;  /* 0x00201f000a007f89 */ /* 0x000fe200000e0000 */
[----:B--2---:R-:W-:-:S02]  /*2c630*/  @!P0 IMAD.MOV.U32 R4, RZ, RZ, R8 ;  /* 0x000000ffff048224 */ /* 0x004fc400078e0008 */
[----:B------:R-:W-:Y:S02]  /*2c640*/  IMAD.MOV.U32 R8, RZ, RZ, RZ ;  /* 0x000000ffff087224 */ /* 0x000fe400078e00ff */
[----:B---3--:R-:W-:Y:S01]  /*2c650*/  @!P0 IMAD.MOV.U32 R6, RZ, RZ, R2 ;  /* 0x000000ffff068224 */ /* 0x008fe200078e0002 */
        /* <DEDUP_REMOVED lines=18> */
.L_x_2133:
[----:B------:R-:W-:Y:S02]  /*2c780*/  ULDC UR4, c[0x0][0xc38] ;  /* 0x00030e0000047ab9 */ /* 0x000fe40000000800 */
[----:B------:R-:W-:-:S05]  /*2c790*/  MOV R2, UR4 ;  /* 0x0000000400027c02 */ /* 0x000fca0008000f00 */
[----:B-1----:R-:W-:-:S04]  /*2c7a0*/  IMAD R9, R9, R2, RZ ;  /* 0x0000000209097224 */ /* 0x002fc800078e02ff */
[----:B------:R-:W-:-:S05]  /*2c7b0*/  IMAD.IADD R0, R0, 0x1, R9 ;  /* 0x0000000100007824 */ /* 0x000fca00078e0209 */
[----:B------:R-:W-:-:S13]  /*2c7c0*/  ISETP.GT.AND P4, PT, R0, R5, PT ;  /* 0x000000050000720c */ /* 0x000fda0003f84270 */
[----:B------:R-:W-:Y:S05]  /*2c7d0*/  @P4 BRA `(.L_x_2007) ;  /* 0x0000000000b04947 */ /* 0x000fea0003800000 */
.L_x_2010:
        /* <DEDUP_REMOVED lines=21> */
[----:B------:R-:W1:Y:S01]  /*2c930*/  SHFL.UP PT, R3, R2, 0x1, RZ ;  /* 0x0420000002037989 */ /* 0x000e6200000e00ff */
[----:B------:R-:W-:-:S04]  /*2c940*/  LOP3.LUT P4, RZ, R19, 0x1, RZ, 0xc0, !PT ;  /* 0x0000000113ff7812 */ /* 0x000fc8000788c0ff */
        /* <DEDUP_REMOVED lines=13> */
[----:B0-----:R-:W-:-:S05]  /*2ca20*/  IMAD.IADD R7, R2, 0x1, R3 ;  /* 0x0000000102077824 */ /* 0x001fca00078e0203 */
[----:B------:R0:W1:Y:S02]  /*2ca30*/  SHFL.IDX PT, R9, R7, 0x1f, 0x1f ;  /* 0x03e01f0007097f89 */ /* 0x00006400000e0000 */
.L_x_2141:
[----:B------:R-:W-:Y:S02]  /*2ca40*/  ULDC UR4, c[0x0][0xc38] ;  /* 0x00030e0000047ab9 */ /* 0x000fe40000000800 */
[----:B------:R-:W-:-:S04]  /*2ca50*/  IMAD.U32 R2, RZ, RZ, UR4 ;  /* 0x00000004ff027e24 */ /* 0x000fc8000f8e00ff */
[----:B-1----:R-:W-:-:S04]  /*2ca60*/  IMAD R9, R9, R2, RZ ;  /* 0x0000000209097224 */ /* 0x002fc800078e02ff */
[----:B------:R-:W-:-:S05]  /*2ca70*/  IMAD.IADD R0, R9, 0x1, R0 ;  /* 0x0000000109007824 */ /* 0x000fca00078e0200 */
[----:B------:R-:W-:-:S13]  /*2ca80*/  ISETP.GT.AND P4, PT, R0, R5, PT ;  /* 0x000000050000720c */ /* 0x000fda0003f84270 */
[----:B------:R-:W-:Y:S05]  /*2ca90*/  @!P4 BRA `(.L_x_2010) ;  /* 0xfffffffc0050c947 */ /* 0x000fea000383ffff */
.L_x_2007:
        /* <DEDUP_REMOVED lines=8> */
[----:B-1----:R1:W3:Y:S04]  /*2cb20*/  SHFL.IDX PT, R4, R4, R3, 0x1f ;  /* 0x00001f0304047589 */ /* 0x0022e800000e0000 */
[----:B------:R1:W4:Y:S01]  /*2cb30*/  SHFL.IDX PT, R6, R6, R3, 0x1f ;  /* 0x00001f0306067589 */ /* 0x00032200000e0000 */
[----:B--2---:R-:W-:-:S05]  /*2cb40*/  IMAD.IADD R10, R3, 0x1, R10 ;  /* 0x00000001030a7824 */ /* 0x004fca00078e020a */
[----:B---34-:R1:W-:Y:S02]  /*2cb50*/  STL [R1+0xc], R10 ;  /* 0x00000c0a01007387 */ /* 0x0183e40000100800 */
.L_x_2146:
[----:B------:R-:W-:-:S13]  /*2cb60*/  ISETP.NE.AND P0, PT, R0, RZ, PT ;  /* 0x000000ff0000720c */ /* 0x000fda0003f05270 */
[----:B------:R-:W-:Y:S05]  /*2cb70*/  @!P0 BRA `(.L_x_2012) ;  /* 0x0000000000148947 */ /* 0x000fea0003800000 */
[----:B------:R-:W-:Y:S01]  /*2cb80*/  UMOV UR4, 0xffffffff ;  /* 0xffffffff00047882 */ /* 0x000fe20000000000 */
[----:B-1----:R-:W-:Y:S02]  /*2cb90*/  VIADD R3, R3, 0xffffffff ;  /* 0xffffffff03037836 */ /* 0x002fe40000000000 */
[----:B------:R-:W-:Y:S05]  /*2cba0*/  BRA.DIV UR4, `(.L_x_2013) ;  /* 0x0000003e04a07947 */ /* 0x000fea000b800000 */
[----:B------:R1:W3:Y:S02]  /*2cbb0*/  SHFL.IDX PT, R3, R7, R3, 0x1f ;  /* 0x00001f0307037589 */ /* 0x0002e400000e0000 */
.L_x_2149:
[----:B---3--:R-:W-:-:S07]  /*2cbc0*/  MOV R8, R3 ;  /* 0x0000000300087202 */ /* 0x008fce0000000f00 */
.L_x_2012:
[----:B------:R-:W-:Y:S01]  /*2cbd0*/  ISETP.NE.AND P0, PT, R6, 0x1, PT ;  /* 0x000000010600780c */ /* 0x000fe20003f05270 */
[----:B------:R-:W-:-:S05]  /*2cbe0*/  IMAD R0, R8, R2, R9 ;  /* 0x0000000208007224 */ /* 0x000fca00078e0209 */
[----:B------:R3:W-:Y:S02]  /*2cbf0*/  STL [R1], R0 ;  /* 0x0000000001007387 */ /* 0x0007e40000100800 */
[----:B---3--:R-:W-:-:S05]  /*2cc00*/  IMAD.IADD R0, R5, 0x1, -R0 ;  /* 0x0000000105007824 */ /* 0x008fca00078e0a00 */
[----:B------:R-:W-:Y:S05]  /*2cc10*/  @!P0 BRA `(.L_x_2014) ;  /* 0x0000000000e48947 */ /* 0x000fea0003800000 */
[----:B------:R-:W-:-:S04]  /*2cc20*/  IABS R5, R4 ;  /* 0x0000000400057213 */ /* 0x000fc80000000000 */
[----:B------:R-:W3:Y:S08]  /*2cc30*/  I2F.RP R2, R5 ;  /* 0x0000000500027306 */ /* 0x000ef00000209400 */
[----:B---3--:R-:W3:Y:S02]  /*2cc40*/  MUFU.RCP R2, R2 ;  /* 0x0000000200027308 */ /* 0x008ee40000001000 */
[----:B---3--:R-:W-:-:S06]  /*2cc50*/  VIADD R2, R2, 0xffffffe ;  /* 0x0ffffffe02027836 */ /* 0x008fcc0000000000 */
[----:B-1----:R-:W1:Y:S02]  /*2cc60*/  F2I.FTZ.U32.TRUNC.NTZ R3, R2 ;  /* 0x0000000200037305 */ /* 0x002e64000021f000 */
[----:B-1----:R-:W-:-:S04]  /*2cc70*/  IMAD.MOV R2, RZ, RZ, -R3 ;  /* 0x000000ffff027224 */ /* 0x002fc800078e0a03 */
        /* <DEDUP_REMOVED lines=14> */
[----:B------:R-:W1:Y:S07]  /*2cd60*/  I2F.RP R2, R5 ;  /* 0x0000000500027306 */ /* 0x000e6e0000209400 */
[----:B------:R-:W-:Y:S01]  /*2cd70*/  @P0 VIADD R8, R8, 0x1 ;  /* 0x0000000108080836 */ /* 0x000fe20000000000 */
[----:B-1----:R-:W1:Y:S02]  /*2cd80*/  MUFU.RCP R2, R2 ;  /* 0x0000000200027308 */ /* 0x002e640000001000 */
[----:B-1----:R-:W-:-:S06]  /*2cd90*/  VIADD R2, R2, 0xffffffe ;  /* 0x0ffffffe02027836 */ /* 0x002fcc0000000000 */
[----:B------:R-:W1:Y:S02]  /*2cda0*/  F2I.FTZ.U32.TRUNC.NTZ R3, R2 ;  /* 0x0000000200037305 */ /* 0x000e64000021f000 */
[----:B-1----:R-:W-:-:S05]  /*2cdb0*/  IADD3 R2, RZ, -R3, RZ ;  /* 0x80000003ff027210 */ /* 0x002fca0007ffe0ff */
[----:B0-----:R-:W-:Y:S02]  /*2cdc0*/  IMAD R7, R2, R5, RZ ;  /* 0x0000000502077224 */ /* 0x001fe400078e02ff */
        /* <DEDUP_REMOVED lines=17> */
[----:B------:R-:W-:-:S05]  /*2cee0*/  IADD3 R2, -R3, RZ, RZ ;  /* 0x000000ff03027210 */ /* 0x000fca0007ffe1ff */
[----:B------:R-:W-:Y:S01]  /*2cef0*/  IMAD R0, R4, R2, R0 ;  /* 0x0000000204007224 */ /* 0x000fe200078e0200 */
[----:B------:R-:W-:-:S04]  /*2cf00*/  LOP3.LUT R2, R3, R6, RZ, 0x3c, !PT ;  /* 0x0000000603027212 */ /* 0x000fc800078e3cff */
[----:B------:R-:W-:Y:S01]  /*2cf10*/  ISETP.GE.AND P1, PT, R2, RZ, PT ;  /* 0x000000ff0200720c */ /* 0x000fe20003f26270 */
[----:B------:R-:W-:-:S12]  /*2cf20*/  @P0 VIADD R7, R7, 0x1 ;  /* 0x0000000107070836 */ /* 0x000fd80000000000 */
[----:B------:R-:W-:Y:S01]  /*2cf30*/  @!P1 IMAD.MOV R7, RZ, RZ, -R7 ;  /* 0x000000ffff079224 */ /* 0x000fe200078e0a07 */
[----:B------:R-:W-:-:S05]  /*2cf40*/  @!P2 LOP3.LUT R7, RZ, R6, RZ, 0x33, !PT ;  /* 0x00000006ff07a212 */ /* 0x000fca00078e33ff */
[----:B------:R-:W-:-:S04]  /*2cf50*/  IMAD.MOV R2, RZ, RZ, -R7 ;  /* 0x000000ffff027224 */ /* 0x000fc800078e0a07 */
[C---:B------:R-:W-:Y:S02]  /*2cf60*/  IMAD R2, R6.reuse, R2, R3 ;  /* 0x0000000206027224 */ /* 0x040fe400078e0203 */
[----:B------:R-:W-:-:S04]  /*2cf70*/  IMAD R6, R6, 0x1000000, R7 ;  /* 0x0100000006067824 */ /* 0x000fc800078e0207 */
[----:B------:R-:W-:-:S05]  /*2cf80*/  IMAD R2, R2, 0x10000, R6 ;  /* 0x0001000002027824 */ /* 0x000fca00078e0206 */
[----:B------:R1:W-:Y:S01]  /*2cf90*/  STL [R1+0x8], R2 ;  /* 0x0000080201007387 */ /* 0x0003e20000100800 */
[----:B------:R-:W-:Y:S05]  /*2cfa0*/  BRA `(.L_x_2015) ;  /* 0x0000000400007947 */ /* 0x000fea0003800000 */
.L_x_2014:
[----:B-1----:R-:W3:Y:S01]  /*2cfb0*/  LDL R3, [R1+0xc] ;  /* 0x00000c0001037983 */ /* 0x002ee20000100800 */
[----:B0-----:R-:W3:Y:S01]  /*2cfc0*/  LDC.64 R6, c[0x0][0xc90] ;  /* 0x00032400ff067b82 */ /* 0x001ee20000000a00 */
[----:B------:R-:W-:Y:S01]  /*2cfd0*/  ULDC.64 UR4, c[0x0][0x208] ;  /* 0x0000820000047ab9 */ /* 0x000fe20000000a00 */
[----:B---3--:R-:W-:-:S05]  /*2cfe0*/  IMAD.WIDE R6, R3, 0x4, R6 ;  /* 0x0000000403067825 */ /* 0x008fca00078e0206 */
[----:B------:R-:W3:Y:S02]  /*2cff0*/  LDG.E R3, desc[UR4][R6.64] ;  /* 0x0000000406037981 */ /* 0x000ee4000c1e1900 */
[----:B---3--:R-:W-:-:S05]  /*2d000*/  IMAD R5, R4, R3, RZ ;  /* 0x0000000304057224 */ /* 0x008fca00078e02ff */
[----:B------:R-:W-:-:S04]  /*2d010*/  IABS R8, R5 ;  /* 0x0000000500087213 */ /* 0x000fc80000000000 */
        /* <DEDUP_REMOVED lines=31> */
[----:B0-----:R-:W-:-:S06]  /*2d210*/  IADD3 R2, R2, 0xffffffe, RZ ;  /* 0x0ffffffe02027810 */ /* 0x001fcc0007ffe0ff */
[----:B------:R0:W1:Y:S02]  /*2d220*/  F2I.FTZ.U32.TRUNC.NTZ R3, R2 ;  /* 0x0000000200037305 */ /* 0x000064000021f000 */
[----:B0-----:R-:W-:Y:S02]  /*2d230*/  IMAD.MOV.U32 R2, RZ, RZ, RZ ;  /* 0x000000ffff027224 */ /* 0x001fe400078e00ff */
[----:B-1----:R-:W-:-:S04]  /*2d240*/  IMAD.MOV R0, RZ, RZ, -R3 ;  /* 0x000000ffff007224 */ /* 0x002fc800078e0a03 */
[----:B------:R-:W-:-:S04]  /*2d250*/  IMAD R0, R0, R9, RZ ;  /* 0x0000000900007224 */ /* 0x000fc800078e02ff */
        /* <DEDUP_REMOVED lines=14> */
[----:B------:R-:W-:-:S05]  /*2d340*/  @P0 VIADD R2, R2, 0x1 ;  /* 0x0000000102020836 */ /* 0x000fca0000000000 */
[----:B------:R-:W-:-:S05]  /*2d350*/  MOV R0, R2 ;  /* 0x0000000200007202 */ /* 0x000fca0000000f00 */
[----:B------:R-:W-:Y:S01]  /*2d360*/  @!P1 IMAD.MOV R0, RZ, RZ, -R0 ;  /* 0x000000ffff009224 */ /* 0x000fe200078e0a00 */
[----:B------:R-:W-:Y:S01]  /*2d370*/  @!P2 LOP3.LUT R0, RZ, R8, RZ, 0x33, !PT ;  /* 0x00000008ff00a212 */ /* 0x000fe200078e33ff */
[----:B------:R-:W-:-:S04]  /*2d380*/  IMAD.MOV R8, RZ, RZ, -R8 ;  /* 0x000000ffff087224 */ /* 0x000fc800078e0a08 */
[----:B------:R-:W-:-:S05]  /*2d390*/  IMAD R2, R0, R8, R6 ;  /* 0x0000000800027224 */ /* 0x000fca00078e0206 */
[----:B------:R0:W-:Y:S02]  /*2d3a0*/  STL [R1+0x8], R2 ;  /* 0x0000080201007387 */ /* 0x0001e40000100800 */
.L_x_2015:
[----:B------:R-:W-:-:S05]  /*2d3b0*/  LOP3.LUT R0, RZ, R0, RZ, 0x33, !PT ;  /* 0x00000000ff007212 */ /* 0x000fca00078e33ff */
[----:B------:R-:W-:-:S05]  /*2d3c0*/  IMAD.IADD R0, R4, 0x1, R0 ;  /* 0x0000000104007824 */ /* 0x000fca00078e0200 */
[----:B------:R3:W-:Y:S01]  /*2d3d0*/  STL [R1+0x4], R0 ;  /* 0x0000040001007387 */ /* 0x0007e20000100800 */
[----:B------:R-:W-:Y:S05]  /*2d3e0*/  BRA `(.L_x_2016) ;  /* 0x0000000000287947 */ /* 0x000fea0003800000 */
.L_x_2008:
        /* <DEDUP_REMOVED lines=10> */
.L_x_2016:
[----:B-1-3--:R-:W3:Y:S04]  /*2d490*/  LDL R0, [R1+0x2c] ;  /* 0x00002c0001007983 */ /* 0x00aee80000100800 */
[----:B0-----:R-:W4:Y:S04]  /*2d4a0*/  LDL R2, [R1+0xc] ;  /* 0x00000c0001027983 */ /* 0x001f280000100800 */
[----:B------:R-:W5:Y:S04]  /*2d4b0*/  LDL R3, [R1+0x8] ;  /* 0x0000080001037983 */ /* 0x000f680000100800 */
[----:B------:R-:W2:Y:S04]  /*2d4c0*/  LDL R4, [R1] ;  /* 0x0000000001047983 */ /* 0x000ea80000100800 */
[----:B------:R-:W2:Y:S01]  /*2d4d0*/  LDL R5, [R1+0x4] ;  /* 0x0000040001057983 */ /* 0x000ea20000100800 */
[----:B------:R-:W-:Y:S05]  /*2d4e0*/  WARPSYNC.ALL ;  /* 0x0000000000007948 */ /* 0x000fea0003800000 */
[----:B------:R-:W-:Y:S01]  /*2d4f0*/  BAR.SYNC.DEFER_BLOCKING 0x4, 0x180 ;  /* 0x0106000000007b1d */ /* 0x000fe20000010000 */
[----:B---3--:R-:W-:-:S13]  /*2d500*/  ISETP.NE.AND P0, PT, R0, RZ, PT ;  /* 0x000000ff0000720c */ /* 0x008fda0003f05270 */
[----:B------:R-:W0:Y:S01]  /*2d510*/  @!P0 S2R R0, SR_CgaCtaId ;  /* 0x0000000000008919 */ /* 0x000e220000008800 */
[----:B----4-:R-:W-:Y:S02]  /*2d520*/  MOV R7, R2 ;  /* 0x0000000200077202 */ /* 0x010fe40000000f00 */
[----:B------:R-:W-:Y:S01]  /*2d530*/  @!P0 MOV R2, 0x400 ;  /* 0x0000040000028802 */ /* 0x000fe20000000f00 */
[----:B-----5:R-:W-:-:S03]  /*2d540*/  IMAD.MOV.U32 R6, RZ, RZ, R3 ;  /* 0x000000ffff067224 */ /* 0x020fc600078e0003 */
[----:B0-----:R-:W-:-:S05]  /*2d550*/  @!P0 LEA R18, R0, R2, 0x18 ;  /* 0x0000000200128211 */ /* 0x001fca00078ec0ff */
[----:B--2---:R0:W-:Y:S01]  /*2d560*/  @!P0 STS.128 [R18+0x308d0], R4 ;  /* 0x0308d00412008388 */ /* 0x0041e20000000c00 */
[----:B------:R-:W-:Y:S06]  /*2d570*/  BAR.ARV 0x5, 0x180 ;  /* 0x0146000000007b1d */ /* 0x000fec0000002000 */
.L_x_2005:
[----:B---3--:R-:W3:Y:S01]  /*2d580*/  LDL R0, [R1+0xc] ;  /* 0x00000c0001007983 */ /* 0x008ee20000100800 */
[----:B------:R-:W-:Y:S02]  /*2d590*/  ULDC UR4, c[0x0][0xc3c] ;  /* 0x00030f0000047ab9 */ /* 0x000fe40000000800 */
[----:B---3--:R-:W-:-:S13]  /*2d5a0*/  ISETP.GE.AND P0, PT, R0, UR4, PT ;  /* 0x0000000400007c0c */ /* 0x008fda000bf06270 */
[----:B------:R-:W-:Y:S05]  /*2d5b0*/  @!P0 BRA `(.L_x_2017) ;  /* 0xffffff7000f48947 */ /* 0x000fea000383ffff */
[----:B------:R-:W-:Y:S05]  /*2d5c0*/  BSYNC B8 ;  /* 0x0000000000087941 */ /* 0x000fea0003800000 */
.L_x_1836:
[----:B---3--:R-:W3:Y:S01]  /*2d5d0*/  LDL.LU R0, [R1+0x58] ;  /* 0x0000580001007983 */ /* 0x008ee20000300800 */
[----:B------:R-:W-:Y:S01]  /*2d5e0*/  BSSY B0, `(.L_x_2018) ;  /* 0x000000b000007945 */ /* 0x000fe20003800000 */
[----:B01----:R-:W0:Y:S01]  /*2d5f0*/  S2R R5, SR_CgaCtaId ;  /* 0x0000000000057919 */ /* 0x003e220000008800 */
[----:B---3--:R-:W-:-:S05]  /*2d600*/  VIADD R0, R0, 0x1 ;  /* 0x0000000100007836 */ /* 0x008fca0000000000 */
[----:B------:R-:W-:-:S04]  /*2d610*/  LEA.HI R2, R0, R0, RZ, 0x1 ;  /* 0x0000000000027211 */ /* 0x000fc800078f08ff */
[----:B--2---:R-:W-:-:S05]  /*2d620*/  LOP3.LUT R3, R2, 0xfffffffe, RZ, 0xc0, !PT ;  /* 0xfffffffe02037812 */ /* 0x004fca00078ec0ff */
[----:B------:R-:W-:Y:S01]  /*2d630*/  IMAD.IADD R3, R0, 0x1, -R3 ;  /* 0x0000000100037824 */ /* 0x000fe200078e0a03 */
[----:B------:R-:W-:-:S04]  /*2d640*/  MOV R0, 0x400 ;  /* 0x0000040000007802 */ /* 0x000fc80000000f00 */
[----:B0-----:R-:W-:Y:S02]  /*2d650*/  LEA R0, R5, R0, 0x18 ;  /* 0x0000000005007211 */ /* 0x001fe400078ec0ff */
[----:B------:R-:W-:-:S04]  /*2d660*/  SHF.L.U32 R3, R3, 0x1f, RZ ;  /* 0x0000001f03037819 */ /* 0x000fc800000006ff */
[----:B------:R-:W0:Y:S02]  /*2d670*/  SYNCS.PHASECHK.TRANS64.TRYWAIT P0, [R0+URZ+0x30820], R3 ;  /* 0x03082003000075a7 */ /* 0x000e24000800017f */
[----:B0-----:R-:W-:Y:S05]  /*2d680*/  @!P0 BRA `(.L_x_2019) ;  /* 0x0000003400148947 */ /* 0x001fea0003800000 */
.L_x_2150:
[----:B------:R-:W-:Y:S05]  /*2d690*/  BSYNC B0 ;  /* 0x0000000000007941 */ /* 0x000fea0003800000 */
.L_x_2018:
[----:B------:R-:W-:-:S03]  /*2d6a0*/  UMOV UR4, 0xffffffff ;  /* 0xffffffff00047882 */ /* 0x000fc60000000000 */
[----:B------:R-:W-:Y:S05]  /*2d6b0*/  BRA.DIV UR4, `(.L_x_2020) ;  /* 0x00000036041c7947 */ /* 0x000fea000b800000 */
[----:B------:R-:W1:Y:S02]  /*2d6c0*/  S2R R2, SR_TID.X ;  /* 0x0000000000027919 */ /* 0x000e640000002100 */
[----:B-1----:R-:W-:-:S04]  /*2d6d0*/  SHF.R.U32.HI R2, RZ, 0x5, R2 ;  /* 0x00000005ff027819 */ /* 0x002fc80000011602 */
[----:B------:R-:W-:-:S05]  /*2d6e0*/  LOP3.LUT R2, R2, 0x3, RZ, 0xc0, !PT ;  /* 0x0000000302027812 */ /* 0x000fca00078ec0ff */
[----:B------:R1:W2:Y:S02]  /*2d6f0*/  SHFL.IDX PT, R14, R2, RZ, 0x1f ;  /* 0x00001fff020e7589 */ /* 0x0002a400000e0000 */
.L_x_2153:
[----:B--2---:R-:W-:-:S13]  /*2d700*/  ISETP.NE.AND P0, PT, R14, RZ, PT ;  /* 0x000000ff0e00720c */ /* 0x004fda0003f05270 */
[----:B------:R-:W-:Y:S05]  /*2d710*/  @P0 BRA `(.L_x_1530) ;  /* 0x00000000009c0947 */ /* 0x000fea0003800000 */
[----:B------:R-:W-:-:S03]  /*2d720*/  UMOV UR4, 0xffffffff ;  /* 0xffffffff00047882 */ /* 0x000fc60000000000 */
[----:B------:R-:W-:Y:S05]  /*2d730*/  BRA.DIV UR4, `(.L_x_2021) ;  /* 0x0000003604307947 */ /* 0x000fea000b800000 */
[----:B------:R-:W-:-:S13]  /*2d740*/  ELECT P6, URZ, PT ;  /* 0x00000000003f782f */ /* 0x000fda00038c0000 */
.L_x_2156:
        /* <DEDUP_REMOVED lines=8> */
.L_x_2022:
[----:B0-----:R-:W2:Y:S04]  /*2d7d0*/  LDL R3, [R1+0x10] ;  /* 0x0000100001037983 */ /* 0x001ea80000100800 */
[----:B------:R-:W3:Y:S01]  /*2d7e0*/  LDL.LU R7, [R1+0x14] ;  /* 0x0000140001077983 */ /* 0x000ee20000300800 */
[----:B------:R-:W-:-:S04]  /*2d7f0*/  VIADD R2, R0, 0x30840 ;  /* 0x0003084000027836 */ /* 0x000fc80000000000 */
[C---:B--2---:R-:W-:Y:S02]  /*2d800*/  IMAD R6, R3.reuse, 0x8, R2 ;  /* 0x0000000803067824 */ /* 0x044fe400078e0202 */
[----:B------:R-:W-:Y:S01]  /*2d810*/  VIADD R3, R3, 0x1 ;  /* 0x0000000103037836 */ /* 0x000fe20000000000 */
[----:B---3--:R-:W-:-:S04]  /*2d820*/  SHF.L.U32 R5, R7, 0x1f, RZ ;  /* 0x0000001f07057819 */ /* 0x008fc800000006ff */
        /* <DEDUP_REMOVED lines=8> */
.L_x_2157:
[----:B------:R-:W1:Y:S02]  /*2d8b0*/  SYNCS.PHASECHK.TRANS64.TRYWAIT P0, [R7+URZ], R2 ;  /* 0x00000002070075a7 */ /* 0x000e64000800017f */
[----:B-1----:R-:W-:Y:S05]  /*2d8c0*/  @!P0 BRA `(.L_x_2024) ;  /* 0x0000003400008947 */ /* 0x002fea0003800000 */
.L_x_2158:
[----:B------:R-:W-:Y:S05]  /*2d8d0*/  @!P2 BRA `(.L_x_2025) ;  /* 0x000000000004a947 */ /* 0x000fea0003800000 */
[----:B------:R-:W-:Y:S01]  /*2d8e0*/  BPT.TRAP 0x1 ;  /* 0x000000040000795c */ /* 0x000fe20000300000 */
.L_x_2025:
[----:B------:R-:W2:Y:S01]  /*2d8f0*/  LDL.LU R4, [R1+0x10] ;  /* 0x0000100001047983 */ /* 0x000ea20000300800 */
[----:B------:R-:W-:-:S05]  /*2d900*/  IADD3 R0, R0, 0x30860, RZ ;  /* 0x0003086000007810 */ /* 0x000fca0007ffe0ff */
[----:B--2---:R-:W-:-:S04]  /*2d910*/  IMAD R4, R4, 0x8, R0 ;  /* 0x0000000804047824 */ /* 0x004fc800078e0200 */
[----:B------:R-:W2:Y:S02]  /*2d920*/  SYNCS.PHASECHK.TRANS64.TRYWAIT P0, [R4+URZ], R5 ;  /* 0x00000005040075a7 */ /* 0x000ea4000800017f */
[----:B--2---:R-:W-:Y:S05]  /*2d930*/  @!P0 BRA `(.L_x_2026) ;  /* 0x0000003000f88947 */ /* 0x004fea0003800000 */
.L_x_2159:
[----:B------:R-:W-:-:S07]  /*2d940*/  IMAD R3, R3, 0x8, R0 ;  /* 0x0000000803037824 */ /* 0x000fce00078e0200 */
.L_x_2027:
[----:B---3--:R3:W4:Y:S02]  /*2d950*/  SYNCS.PHASECHK.TRANS64.TRYWAIT P0, [R3+URZ], R2 ;  /* 0x00000002030075a7 */ /* 0x008724000800017f */
[----:B----4-:R-:W-:Y:S05]  /*2d960*/  @!P0 NANOSLEEP.SYNCS 0x989680 ;  /* 0x009896800000895d */ /* 0x010fea0003900000 */
[----:B------:R-:W4:Y:S02]  /*2d970*/  @!P0 SYNCS.PHASECHK.TRANS64 P0, [R3+URZ], R2 ;  /* 0x00000002030085a7 */ /* 0x000f24000800007f */
[----:B----4-:R-:W-:Y:S05]  /*2d980*/  @!P0 BRA `(.L_x_2027) ;  /* 0xfffffffc00f08947 */ /* 0x010fea000383ffff */
.L_x_1530:
[----:B------:R-:W-:Y:S05]  /*2d990*/  BSYNC B9 ;  /* 0x0000000000097941 */ /* 0x000fea0003800000 */
.L_x_1527:
[----:B------:R-:W-:Y:S05]  /*2d9a0*/  EXIT ;  /* 0x000000000000794d */ /* 0x000fea0003800000 */
.L_x_1558:
[----:B0-----:R0:W1:Y:S02]  /*2d9b0*/  SYNCS.PHASECHK.TRANS64.TRYWAIT P5, [R99+URZ+0x30890], R109 ;  /* 0x0308906d630075a7 */ /* 0x00106400080a017f */
[----:B-1----:R-:W-:Y:S05]  /*2d9c0*/  @!P5 NANOSLEEP.SYNCS 0x989680 ;  /* 0x009896800000d95d */ /* 0x002fea0003900000 */
[----:B------:R-:W1:Y:S02]  /*2d9d0*/  @!P5 SYNCS.PHASECHK.TRANS64 P5, [R99+URZ+0x30890], R109 ;  /* 0x0308906d6300d5a7 */ /* 0x000e6400080a007f */
[----:B-1----:R-:W-:Y:S05]  /*2d9e0*/  @!P5 BRA `(.L_x_1558) ;  /* 0xfffffffc00f0d947 */ /* 0x002fea000383ffff */
[----:B------:R-:W-:Y:S05]  /*2d9f0*/  BRA `(.L_x_2028) ;  /* 0xfffffd6400287947 */ /* 0x000fea000383ffff */
.L_x_1596:
[----:B-1----:R1:W2:Y:S02]  /*2da00*/  SYNCS.PHASECHK.TRANS64.TRYWAIT P5, [R99+URZ+0x30890], R109 ;  /* 0x0308906d630075a7 */ /* 0x0022a400080a017f */
[----:B--2---:R-:W-:Y:S05]  /*2da10*/  @!P5 NANOSLEEP.SYNCS 0x989680 ;  /* 0x009896800000d95d */ /* 0x004fea0003900000 */
[----:B------:R-:W2:Y:S02]  /*2da20*/  @!P5 SYNCS.PHASECHK.TRANS64 P5, [R99+URZ+0x30890], R109 ;  /* 0x0308906d6300d5a7 */ /* 0x000ea400080a007f */
[----:B--2---:R-:W-:Y:S05]  /*2da30*/  @!P5 BRA `(.L_x_1596) ;  /* 0xfffffffc00f0d947 */ /* 0x004fea000383ffff */
[----:B------:R-:W-:Y:S05]  /*2da40*/  BRA `(.L_x_2029) ;  /* 0xfffffd8400f47947 */ /* 0x000fea000383ffff */
.L_x_1613:
[----:B0-----:R0:W1:Y:S02]  /*2da50*/  SYNCS.PHASECHK.TRANS64.TRYWAIT P3, [R99+URZ+0x30890], R109 ;  /* 0x0308906d630075a7 */ /* 0x001064000806017f */
[----:B-1----:R-:W-:Y:S05]  /*2da60*/  @!P3 NANOSLEEP.SYNCS 0x989680 ;  /* 0x009896800000b95d */ /* 0x002fea0003900000 */
[----:B------:R-:W1:Y:S02]  /*2da70*/  @!P3 SYNCS.PHASECHK.TRANS64 P3, [R99+URZ+0x30890], R109 ;  /* 0x0308906d6300b5a7 */ /* 0x000e64000806007f */
[----:B-1----:R-:W-:Y:S05]  /*2da80*/  @!P3 BRA `(.L_x_1613) ;  /* 0xfffffffc00f0b947 */ /* 0x002fea000383ffff */
[----:B------:R-:W-:Y:S05]  /*2da90*/  BRA `(.L_x_2030) ;  /* 0xfffffda800a87947 */ /* 0x000fea000383ffff */
.L_x_1619:
[----:B-1----:R1:W2:Y:S02]  /*2daa0*/  SYNCS.PHASECHK.TRANS64.TRYWAIT P2, [R99+URZ+0x308b0], R109 ;  /* 0x0308b06d630075a7 */ /* 0x0022a4000804017f */
[----:B--2---:R-:W-:Y:S05]  /*2dab0*/  @!P2 NANOSLEEP.SYNCS 0x989680 ;  /* 0x009896800000a95d */ /* 0x004fea0003900000 */
[----:B------:R-:W2:Y:S02]  /*2dac0*/  @!P2 SYNCS.PHASECHK.TRANS64 P2, [R99+URZ+0x308b0], R109 ;  /* 0x0308b06d6300a5a7 */ /* 0x000ea4000804007f */
[----:B--2---:R-:W-:Y:S05]  /*2dad0*/  @!P2 BRA `(.L_x_1619) ;  /* 0xfffffffc00f0a947 */ /* 0x004fea000383ffff */
[----:B------:R-:W-:Y:S05]  /*2dae0*/  BRA `(.L_x_2031) ;  /* 0xfffffdac00907947 */ /* 0x000fea000383ffff */
.L_x_1649:
[----:B------:R-:W-:Y:S01]  /*2daf0*/  BSSY B1, `(.L_x_2032) ;  /* 0x0000008000017945 */ /* 0x000fe20003800000 */
[----:B------:R-:W-:Y:S02]  /*2db00*/  IMAD.MOV.U32 R13, RZ, RZ, R32 ;  /* 0x000000ffff0d7224 */ /* 0x000fe400078e0020 */
[----:B------:R-:W-:Y:S02]  /*2db10*/  IMAD.MOV.U32 R12, RZ, RZ, RZ ;  /* 0x000000ffff0c7224 */ /* 0x000fe400078e00ff */
[----:B------:R-:W-:Y:S02]  /*2db20*/  IMAD.MOV.U32 R11, RZ, RZ, 0x181f ;  /* 0x0000181fff0b7424 */ /* 0x000fe400078e00ff */
[----:B------:R-:W-:-:S07]  /*2db30*/  IMAD.MOV.U32 R15, RZ, RZ, -0x1 ;  /* 0xffffffffff0f7424 */ /* 0x000fce00078e00ff */
[----:B------:R-:W-:Y:S05]  /*2db40*/  WARPSYNC.COLLECTIVE R15, `(.L_x_2033) ;  /* 0x000000000f087348 */ /* 0x000fea0003c00000 */
[----:B------:R0:W1:Y:S02]  /*2db50*/  SHFL.IDX P6, R14, R13, R12, R11 ;  /* 0x0000000c0d0e7389 */ /* 0x00006400000c000b */
[----:B01----:R-:W-:Y:S01]  /*2db60*/  ENDCOLLECTIVE ;  /* 0x000000000000791b */ /* 0x003fe20003800000 */
.L_x_2033:
[----:B------:R-:W-:Y:S05]  /*2db70*/  BSYNC B1 ;  /* 0x0000000000017941 */ /* 0x000fea0003800000 */
.L_x_2032:
[----:B------:R-:W-:Y:S01]  /*2db80*/  MOV R13, R31 ;  /* 0x0000001f000d7202 */ /* 0x000fe20000000f00 */
[----:B------:R-:W-:Y:S02]  /*2db90*/  IMAD.MOV.U32 R12, RZ, RZ, RZ ;  /* 0x000000ffff0c7224 */ /* 0x000fe400078e00ff */
[----:B------:R-:W-:Y:S02]  /*2dba0*/  IMAD.MOV.U32 R11, RZ, RZ, 0x181f ;  /* 0x0000181fff0b7424 */ /* 0x000fe400078e00ff */
[----:B------:R-:W-:Y:S02]  /*2dbb0*/  IMAD.MOV.U32 R15, RZ, RZ, -0x1 ;  /* 0xffffffffff0f7424 */ /* 0x000fe400078e00ff */
[----:B------:R-:W-:-:S07]  /*2dbc0*/  IMAD.MOV.U32 R9, RZ, RZ, R14 ;  /* 0x000000ffff097224 */ /* 0x000fce00078e000e */
[----:B------:R-:W-:Y:S05]  /*2dbd0*/  WARPSYNC.COLLECTIVE R15, `(.L_x_2034) ;  /* 0x000000000f087348 */ /* 0x000fea0003c00000 */
[----:B------:R0:W1:Y:S02]  /*2dbe0*/  SHFL.IDX P6, R14, R13, R12, R11 ;  /* 0x0000000c0d0e7389 */ /* 0x00006400000c000b */
[----:B01----:R-:W-:Y:S01]  /*2dbf0*/  ENDCOLLECTIVE ;  /* 0x000000000000791b */ /* 0x003fe20003800000 */
.L_x_2034:
[----:B------:R-:W-:Y:S02]  /*2dc00*/  IMAD.MOV.U32 R13, RZ, RZ, R33 ;  /* 0x000000ffff0d7224 */ /* 0x000fe400078e0021 */
[----:B------:R-:W-:-:S07]  /*2dc10*/  IMAD.MOV.U32 R8, RZ, RZ, R14 ;  /* 0x000000ffff087224 */ /* 0x000fce00078e000e */
[----:B------:R-:W-:Y:S05]  /*2dc20*/  WARPSYNC.COLLECTIVE R15, `(.L_x_2035) ;  /* 0x000000000f087348 */ /* 0x000fea0003c00000 */
[----:B------:R0:W1:Y:S02]  /*2dc30*/  SHFL.IDX P6, R14, R13, R12, R11 ;  /* 0x0000000c0d0e7389 */ /* 0x00006400000c000b */
[----:B01----:R-:W-:Y:S01]  /*2dc40*/  ENDCOLLECTIVE ;  /* 0x000000000000791b */ /* 0x003fe20003800000 */
.L_x_2035:
[----:B------:R-:W-:Y:S02]  /*2dc50*/  IMAD.MOV.U32 R13, RZ, RZ, R30 ;  /* 0x000000ffff0d7224 */ /* 0x000fe400078e001e */
[----:B------:R-:W-:-:S07]  /*2dc60*/  IMAD.MOV.U32 R26, RZ, RZ, R14 ;  /* 0x000000ffff1a7224 */ /* 0x000fce00078e000e */
[----:B------:R-:W-:Y:S05]  /*2dc70*/  WARPSYNC.COLLECTIVE R15, `(.L_x_2036) ;  /* 0x000000000f087348 */ /* 0x000fea0003c00000 */
[----:B------:R0:W1:Y:S02]  /*2dc80*/  SHFL.IDX P6, R14, R13, R12, R11 ;  /* 0x0000000c0d0e7389 */ /* 0x00006400000c000b */
[----:B01----:R-:W-:Y:S01]  /*2dc90*/  ENDCOLLECTIVE ;  /* 0x000000000000791b */ /* 0x003fe20003800000 */
.L_x_2036:
[----:B------:R-:W-:Y:S01]  /*2dca0*/  MOV R5, R14 ;  /* 0x0000000e00057202 */ /* 0x000fe20000000f00 */
[----:B------:R-:W-:Y:S06]  /*2dcb0*/  BRA `(.L_x_2037) ;  /* 0xfffffdc4003c7947 */ /* 0x000fec000383ffff */
.L_x_1652:
[----:B------:R-:W-:Y:S01]  /*2dcc0*/  BSSY B1, `(.L_x_2038) ;  /* 0x0000008000017945 */ /* 0x000fe20003800000 */
[----:B------:R-:W-:Y:S02]  /*2dcd0*/  IMAD.MOV.U32 R13, RZ, RZ, R32 ;  /* 0x000000ffff0d7224 */ /* 0x000fe400078e0020 */
[----:B------:R-:W-:Y:S02]  /*2dce0*/  IMAD.MOV.U32 R12, RZ, RZ, 0x1 ;  /* 0x00000001ff0c7424 */ /* 0x000fe400078e00ff */
[----:B------:R-:W-:Y:S02]  /*2dcf0*/  IMAD.MOV.U32 R11, RZ, RZ, 0x181f ;  /* 0x0000181fff0b7424 */ /* 0x000fe400078e00ff */
[----:B------:R-:W-:-:S07]  /*2dd00*/  IMAD.MOV.U32 R15, RZ, RZ, -0x1 ;  /* 0xffffffffff0f7424 */ /* 0x000fce00078e00ff */
[----:B0-23--:R-:W-:Y:S05]  /*2dd10*/  WARPSYNC.COLLECTIVE R15, `(.L_x_2039) ;  /* 0x000000000f087348 */ /* 0x00dfea0003c00000 */
[----:B------:R1:W4:Y:S02]  /*2dd20*/  SHFL.IDX P6, R14, R13, R12, R11 ;  /* 0x0000000c0d0e7389 */ /* 0x00032400000c000b */
[----:B01234-:R-:W-:Y:S01]  /*2dd30*/  ENDCOLLECTIVE ;  /* 0x000000000000791b */ /* 0x01ffe20003800000 */
.L_x_2039:
[----:B------:R-:W-:Y:S05]  /*2dd40*/  BSYNC B1 ;  /* 0x0000000000017941 */ /* 0x000fea0003800000 */
.L_x_2038:
[----:B------:R-:W-:Y:S01]  /*2dd50*/  IMAD.MOV.U32 R13, RZ, RZ, R31 ;  /* 0x000000ffff0d7224 */ /* 0x000fe200078e001f */
[----:B------:R-:W-:Y:S01]  /*2dd60*/  MOV R11, 0x181f ;  /* 0x0000181f000b7802 */ /* 0x000fe20000000f00 */
[----:B------:R-:W-:Y:S02]  /*2dd70*/  IMAD.MOV.U32 R12, RZ, RZ, 0x1 ;  /* 0x00000001ff0c7424 */ /* 0x000fe400078e00ff */
[----:B------:R-:W-:Y:S02]  /*2dd80*/  IMAD.MOV.U32 R15, RZ, RZ, -0x1 ;  /* 0xffffffffff0f7424 */ /* 0x000fe400078e00ff */
[----:B------:R-:W-:-:S07]  /*2dd90*/  IMAD.MOV.U32 R9, RZ, RZ, R14 ;  /* 0x000000ffff097224 */ /* 0x000fce00078e000e */
[----:B------:R-:W-:Y:S05]  /*2dda0*/  WARPSYNC.COLLECTIVE R15, `(.L_x_2040) ;  /* 0x000000000f087348 */ /* 0x000fea0003c00000 */
[----:B------:R0:W1:Y:S02]  /*2ddb0*/  SHFL.IDX P6, R14, R13, R12, R11 ;  /* 0x0000000c0d0e7389 */ /* 0x00006400000c000b */
[----:B01----:R-:W-:Y:S01]  /*2ddc0*/  ENDCOLLECTIVE ;  /* 0x000000000000791b */ /* 0x003fe20003800000 */
.L_x_2040:
[----:B------:R-:W-:Y:S02]  /*2ddd0*/  IMAD.MOV.U32 R13, RZ, RZ, R33 ;  /* 0x000000ffff0d7224 */ /* 0x000fe400078e0021 */
[----:B------:R-:W-:-:S07]  /*2dde0*/  IMAD.MOV.U32 R8, RZ, RZ, R14 ;  /* 0x000000ffff087224 */ /* 0x000fce00078e000e */
[----:B------:R-:W-:Y:S05]  /*2ddf0*/  WARPSYNC.COLLECTIVE R15, `(.L_x_2041) ;  /* 0x000000000f087348 */ /* 0x000fea0003c00000 */
[----:B------:R0:W1:Y:S02]  /*2de00*/  SHFL.IDX P6, R14, R13, R12, R11 ;  /* 0x0000000c0d0e7389 */ /* 0x00006400000c000b */
[----:B01----:R-:W-:Y:S01]  /*2de10*/  ENDCOLLECTIVE ;  /* 0x000000000000791b */ /* 0x003fe20003800000 */
.L_x_2041:
[----:B------:R-:W-:Y:S02]  /*2de20*/  IMAD.MOV.U32 R13, RZ, RZ, R30 ;  /* 0x000000ffff0d7224 */ /* 0x000fe400078e001e */
[----:B------:R-:W-:-:S07]  /*2de30*/  IMAD.MOV.U32 R26, RZ, RZ, R14 ;  /* 0x000000ffff1a7224 */ /* 0x000fce00078e000e */
[----:B------:R-:W-:Y:S05]  /*2de40*/  WARPSYNC.COLLECTIVE R15, `(.L_x_2042) ;  /* 0x000000000f087348 */ /* 0x000fea0003c00000 */
[----:B------:R0:W1:Y:S02]  /*2de50*/  SHFL.IDX P6, R14, R13, R12, R11 ;  /* 0x0000000c0d0e7389 */ /* 0x00006400000c000b */
[----:B01----:R-:W-:Y:S01]  /*2de60*/  ENDCOLLECTIVE ;  /* 0x000000000000791b */ /* 0x003fe20003800000 */
.L_x_2042:
[----:B------:R-:W-:Y:S01]  /*2de70*/  IMAD.MOV.U32 R5, RZ, RZ, R14 ;  /* 0x000000ffff057224 */ /* 0x000fe200078e000e */
[----:B------:R-:W-:Y:S06]  /*2de80*/  BRA `(.L_x_2043) ;  /* 0xfffffdc8004c7947 */ /* 0x000fec000383ffff */
.L_x_1655:
[----:B------:R-:W-:Y:S01]  /*2de90*/  BSSY B1, `(.L_x_2044) ;  /* 0x0000008000017945 */ /* 0x000fe20003800000 */
[----:B------:R-:W-:Y:S01]  /*2dea0*/  IMAD.MOV.U32 R13, RZ, RZ, R32 ;  /* 0x000000ffff0d7224 */ /* 0x000fe200078e0020 */
[----:B------:R-:W-:Y:S01]  /*2deb0*/  MOV R12, 0x2 ;  /* 0x00000002000c7802 */ /* 0x000fe20000000f00 */
[----:B------:R-:W-:Y:S02]  /*2dec0*/  IMAD.MOV.U32 R11, RZ, RZ, 0x181f ;  /* 0x0000181fff0b7424 */ /* 0x000fe400078e00ff */
[----:B------:R-:W-:-:S07]  /*2ded0*/  IMAD.MOV.U32 R15, RZ, RZ, -0x1 ;  /* 0xffffffffff0f7424 */ /* 0x000fce00078e00ff */
[----:B-1234-:R-:W-:Y:S05]  /*2dee0*/  WARPSYNC.COLLECTIVE R15, `(.L_x_2045) ;  /* 0x000000000f087348 */ /* 0x01efea0003c00000 */
[----:B------:R0:W0:Y:S02]  /*2def0*/  SHFL.IDX P6, R14, R13, R12, R11 ;  /* 0x0000000c0d0e7389 */ /* 0x00002400000c000b */
[----:B01234-:R-:W-:Y:S01]  /*2df00*/  ENDCOLLECTIVE ;  /* 0x000000000000791b */ /* 0x01ffe20003800000 */
.L_x_2045:
[----:B------:R-:W-:Y:S05]  /*2df10*/  BSYNC B1 ;  /* 0x0000000000017941 */ /* 0x000fea0003800000 */
.L_x_2044:
[----:B------:R-:W-:Y:S02]  /*2df20*/  IMAD.MOV.U32 R13, RZ, RZ, R31 ;  /* 0x000000ffff0d7224 */ /* 0x000fe400078e001f */
[----:B------:R-:W-:Y:S02]  /*2df30*/  IMAD.MOV.U32 R12, RZ, RZ, 0x2 ;  /* 0x00000002ff0c7424 */ /* 0x000fe400078e00ff */
[----:B------:R-:W-:Y:S02]  /*2df40*/  IMAD.MOV.U32 R11, RZ, RZ, 0x181f ;  /* 0x0000181fff0b7424 */ /* 0x000fe400078e00ff */
[----:B------:R-:W-:Y:S02]  /*2df50*/  IMAD.MOV.U32 R15, RZ, RZ, -0x1 ;  /* 0xffffffffff0f7424 */ /* 0x000fe400078e00ff */
[----:B------:R-:W-:-:S07]  /*2df60*/  IMAD.MOV.U32 R9, RZ, RZ, R14 ;  /* 0x000000ffff097224 */ /* 0x000fce00078e000e */
[----:B------:R-:W-:Y:S05]  /*2df70*/  WARPSYNC.COLLECTIVE R15, `(.L_x_2046) ;  /* 0x000000000f087348 */ /* 0x000fea0003c00000 */
[----:B------:R0:W1:Y:S02]  /*2df80*/  SHFL.IDX P6, R14, R13, R12, R11 ;  /* 0x0000000c0d0e7389 */ /* 0x00006400000c000b */
[----:B01----:R-:W-:Y:S01]  /*2df90*/  ENDCOLLECTIVE ;  /* 0x000000000000791b */ /* 0x003fe20003800000 */
.L_x_2046:
[----:B------:R-:W-:Y:S01]  /*2dfa0*/  IMAD.MOV.U32 R13, RZ, RZ, R33 ;  /* 0x000000ffff0d7224 */ /* 0x000fe200078e0021 */
[----:B------:R-:W-:-:S07]  /*2dfb0*/  MOV R8, R14 ;  /* 0x0000000e00087202 */ /* 0x000fce0000000f00 */
[----:B------:R-:W-:Y:S05]  /*2dfc0*/  WARPSYNC.COLLECTIVE R15, `(.L_x_2047) ;  /* 0x000000000f087348 */ /* 0x000fea0003c00000 */
[----:B------:R0:W1:Y:S02]  /*2dfd0*/  SHFL.IDX P6, R14, R13, R12, R11 ;  /* 0x0000000c0d0e7389 */ /* 0x00006400000c000b */
[----:B01----:R-:W-:Y:S01]  /*2dfe0*/  ENDCOLLECTIVE ;  /* 0x000000000000791b */ /* 0x003fe20003800000 */
.L_x_2047:
[----:B------:R-:W-:Y:S02]  /*2dff0*/  IMAD.MOV.U32 R13, RZ, RZ, R30 ;  /* 0x000000ffff0d7224 */ /* 0x000fe400078e001e */
[----:B------:R-:W-:-:S07]  /*2e000*/  IMAD.MOV.U32 R78, RZ, RZ, R14 ;  /* 0x000000ffff4e7224 */ /* 0x000fce00078e000e */
[----:B------:R-:W-:Y:S05]  /*2e010*/  WARPSYNC.COLLECTIVE R15, `(.L_x_2048) ;  /* 0x000000000f087348 */ /* 0x000fea0003c00000 */
[----:B------:R0:W1:Y:S02]  /*2e020*/  SHFL.IDX P6, R14, R13, R12, R11 ;  /* 0x0000000c0d0e7389 */ /* 0x00006400000c000b */
[----:B01----:R-:W-:Y:S01]  /*2e030*/  ENDCOLLECTIVE ;  /* 0x000000000000791b */ /* 0x003fe20003800000 */
.L_x_2048:
[----:B------:R-:W-:Y:S01]  /*2e040*/  IMAD.MOV.U32 R5, RZ, RZ, R14 ;  /* 0x000000ffff057224 */ /* 0x000fe200078e000e */
[----:B------:R-:W-:Y:S06]  /*2e050*/  BRA `(.L_x_2049) ;  /* 0xfffffdcc003c7947 */ /* 0x000fec000383ffff */
.L_x_1658:
[----:B------:R-:W-:Y:S01]  /*2e060*/  BSSY B1, `(.L_x_2050) ;  /* 0x0000008000017945 */ /* 0x000fe20003800000 */
[----:B------:R-:W-:Y:S01]  /*2e070*/  IMAD.MOV.U32 R13, RZ, RZ, R32 ;  /* 0x000000ffff0d7224 */ /* 0x000fe200078e0020 */
[----:B------:R-:W-:Y:S01]  /*2e080*/  MOV R15, 0xffffffff ;  /* 0xffffffff000f7802 */ /* 0x000fe20000000f00 */
[----:B------:R-:W-:Y:S02]  /*2e090*/  IMAD.MOV.U32 R12, RZ, RZ, 0x3 ;  /* 0x00000003ff0c7424 */ /* 0x000fe400078e00ff */
[----:B------:R-:W-:-:S07]  /*2e0a0*/  IMAD.MOV.U32 R11, RZ, RZ, 0x181f ;  /* 0x0000181fff0b7424 */ /* 0x000fce00078e00ff */
[----:B-12-4-:R-:W-:Y:S05]  /*2e0b0*/  WARPSYNC.COLLECTIVE R15, `(.L_x_2051) ;  /* 0x000000000f087348 */ /* 0x016fea0003c00000 */
[----:B------:R0:W3:Y:S02]  /*2e0c0*/  SHFL.IDX P6, R14, R13, R12, R11 ;  /* 0x0000000c0d0e7389 */ /* 0x0000e400000c000b */
[----:B01234-:R-:W-:Y:S01]  /*2e0d0*/  ENDCOLLECTIVE ;  /* 0x000000000000791b */ /* 0x01ffe20003800000 */
.L_x_2051:
[----:B------:R-:W-:Y:S05]  /*2e0e0*/  BSYNC B1 ;  /* 0x0000000000017941 */ /* 0x000fea0003800000 */
.L_x_2050:
        /* <DEDUP_REMOVED lines=8> */
.L_x_2052:
[----:B------:R-:W-:Y:S02]  /*2e170*/  IMAD.MOV.U32 R13, RZ, RZ, R33 ;  /* 0x000000ffff0d7224 */ /* 0x000fe400078e0021 */
[----:B------:R-:W-:-:S07]  /*2e180*/  IMAD.MOV.U32 R9, RZ, RZ, R14 ;  /* 0x000000ffff097224 */ /* 0x000fce00078e000e */
[----:B------:R-:W-:Y:S05]  /*2e190*/  WARPSYNC.COLLECTIVE R15, `(.L_x_2053) ;  /* 0x000000000f087348 */ /* 0x000fea0003c00000 */
[----:B------:R0:W1:Y:S02]  /*2e1a0*/  SHFL.IDX P6, R14, R13, R12, R11 ;  /* 0x0000000c0d0e7389 */ /* 0x00006400000c000b */
[----:B01----:R-:W-:Y:S01]  /*2e1b0*/  ENDCOLLECTIVE ;  /* 0x000000000000791b */ /* 0x003fe20003800000 */
.L_x_2053:
[----:B------:R-:W-:Y:S01]  /*2e1c0*/  IMAD.MOV.U32 R13, RZ, RZ, R30 ;  /* 0x000000ffff0d7224 */ /* 0x000fe200078e001e */
[----:B------:R-:W-:-:S07]  /*2e1d0*/  MOV R80, R14 ;  /* 0x0000000e00507202 */ /* 0x000fce0000000f00 */
[----:B------:R-:W-:Y:S05]  /*2e1e0*/  WARPSYNC.COLLECTIVE R15, `(.L_x_2054) ;  /* 0x000000000f087348 */ /* 0x000fea0003c00000 */
[----:B------:R0:W1:Y:S02]  /*2e1f0*/  SHFL.IDX P6, R14, R13, R12, R11 ;  /* 0x0000000c0d0e7389 */ /* 0x00006400000c000b */
[----:B01----:R-:W-:Y:S01]  /*2e200*/  ENDCOLLECTIVE ;  /* 0x000000000000791b */ /* 0x003fe20003800000 */
.L_x_2054:
[----:B------:R-:W-:Y:S01]  /*2e210*/  IMAD.MOV.U32 R78, RZ, RZ, R14 ;  /* 0x000000ffff4e7224 */ /* 0x000fe200078e000e */
[----:B------:R-:W-:Y:S06]  /*2e220*/  BRA `(.L_x_2055) ;  /* 0xfffffdd000347947 */ /* 0x000fec000383ffff */
.L_x_1662:
[----:B0-----:R0:W1:Y:S02]  /*2e230*/  SYNCS.PHASECHK.TRANS64.TRYWAIT P0, [R16+URZ+0x30800], R81 ;  /* 0x03080051100075a7 */ /* 0x001064000800017f */
[----:B-1----:R-:W-:Y:S05]  /*2e240*/  @!P0 NANOSLEEP.SYNCS 0x989680 ;  /* 0x009896800000895d */ /* 0x002fea0003900000 */
[----:B------:R-:W1:Y:S02]  /*2e250*/  @!P0 SYNCS.PHASECHK.TRANS64 P0, [R16+URZ+0x30800], R81 ;  /* 0x03080051100085a7 */ /* 0x000e64000800007f */
[----:B-1----:R-:W-:Y:S05]  /*2e260*/  @!P0 BRA `(.L_x_1662) ;  /* 0xfffffffc00f08947 */ /* 0x002fea000383ffff */
[----:B------:R-:W-:Y:S05]  /*2e270*/  BRA `(.L_x_2056) ;  /* 0xfffffdd4008c7947 */ /* 0x000fea000383ffff */
.L_x_1694:
        /* <DEDUP_REMOVED lines=8> */
.L_x_2058:
[----:B------:R-:W-:Y:S05]  /*2e300*/  BSYNC B1 ;  /* 0x0000000000017941 */ /* 0x000fea0003800000 */
.L_x_2057:
        /* <DEDUP_REMOVED lines=8> */
.L_x_2059:
[----:B------:R-:W-:Y:S02]  /*2e390*/  IMAD.MOV.U32 R13, RZ, RZ, R73 ;  /* 0x000000ffff0d7224 */ /* 0x000fe400078e0049 */
[----:B------:R-:W-:-:S07]  /*2e3a0*/  IMAD.MOV.U32 R8, RZ, RZ, R14 ;  /* 0x000000ffff087224 */ /* 0x000fce00078e000e */
[----:B------:R-:W-:Y:S05]  /*2e3b0*/  WARPSYNC.COLLECTIVE R15, `(.L_x_2060) ;  /* 0x000000000f087348 */ /* 0x000fea0003c00000 */
[----:B------:R0:W1:Y:S02]  /*2e3c0*/  SHFL.IDX P6, R14, R13, R12, R11 ;  /* 0x0000000c0d0e7389 */ /* 0x00006400000c000b */
[----:B01----:R-:W-:Y:S01]  /*2e3d0*/  ENDCOLLECTIVE ;  /* 0x000000000000791b */ /* 0x003fe20003800000 */
.L_x_2060:
[----:B------:R-:W-:Y:S02]  /*2e3e0*/  IMAD.MOV.U32 R13, RZ, RZ, R20 ;  /* 0x000000ffff0d7224 */ /* 0x000fe400078e0014 */
[----:B------:R-:W-:-:S07]  /*2e3f0*/  IMAD.MOV.U32 R7, RZ, RZ, R14 ;  /* 0x000000ffff077224 */ /* 0x000fce00078e000e */
[----:B------:R-:W-:Y:S05]  /*2e400*/  WARPSYNC.COLLECTIVE R15, `(.L_x_2061) ;  /* 0x000000000f087348 */ /* 0x000fea0003c00000 */
[----:B------:R0:W1:Y:S02]  /*2e410*/  SHFL.IDX P6, R14, R13, R12, R11 ;  /* 0x0000000c0d0e7389 */ /* 0x00006400000c000b */
[----:B01----:R-:W-:Y:S01]  /*2e420*/  ENDCOLLECTIVE ;  /* 0x000000000000791b */ /* 0x003fe20003800000 */
.L_x_2061:
[----:B------:R-:W-:Y:S05]  /*2e430*/  BRA `(.L_x_2062) ;  /* 0xfffffe0400707947 */ /* 0x000fea000383ffff */
.L_x_1697:
[----:B------:R-:W-:Y:S01]  /*2e440*/  BSSY B1, `(.L_x_2063) ;  /* 0x0000008000017945 */ /* 0x000fe20003800000 */
[----:B------:R-:W-:Y:S01]  /*2e450*/  MOV R13, R72 ;  /* 0x00000048000d7202 */ /* 0x000fe20000000f00 */
[----:B------:R-:W-:Y:S02]  /*2e460*/  IMAD.MOV.U32 R12, RZ, RZ, 0x1 ;  /* 0x00000001ff0c7424 */ /* 0x000fe400078e00ff */
[----:B------:R-:W-:Y:S02]  /*2e470*/  IMAD.MOV.U32 R11, RZ, RZ, 0x181f ;  /* 0x0000181fff0b7424 */ /* 0x000fe400078e00ff */
[----:B------:R-:W-:-:S07]  /*2e480*/  IMAD.MOV.U32 R15, RZ, RZ, -0x1 ;  /* 0xffffffffff0f7424 */ /* 0x000fce00078e00ff */
[----:B0-2-4-:R-:W-:Y:S05]  /*2e490*/  WARPSYNC.COLLECTIVE R15, `(.L_x_2064) ;  /* 0x000000000f087348 */ /* 0x015fea0003c00000 */
[----:B----4-:R1:W3:Y:S02]  /*2e4a0*/  SHFL.IDX P6, R14, R13, R12, R11 ;  /* 0x0000000c0d0e7389 */ /* 0x0102e400000c000b */
[----:B0123--:R-:W-:Y:S01]  /*2e4b0*/  ENDCOLLECTIVE ;  /* 0x000000000000791b */ /* 0x00ffe20003800000 */
.L_x_2064:
[----:B------:R-:W-:Y:S05]  /*2e4c0*/  BSYNC B1 ;  /* 0x0000000000017941 */ /* 0x000fea0003800000 */
.L_x_2063:
[----:B------:R-:W-:Y:S01]  /*2e4d0*/  IMAD.MOV.U32 R13, RZ, RZ, R21 ;  /* 0x000000ffff0d7224 */ /* 0x000fe200078e0015 */
[----:B------:R-:W-:Y:S01]  /*2e4e0*/  MOV R15, 0xffffffff ;  /* 0xffffffff000f7802 */ /* 0x000fe20000000f00 */
[----:B------:R-:W-:Y:S02]  /*2e4f0*/  IMAD.MOV.U32 R12, RZ, RZ, 0x1 ;  /* 0x00000001ff0c7424 */ /* 0x000fe400078e00ff */
[----:B------:R-:W-:Y:S02]  /*2e500*/  IMAD.MOV.U32 R11, RZ, RZ, 0x181f ;  /* 0x0000181fff0b7424 */ /* 0x000fe400078e00ff */
[----:B------:R-:W-:-:S07]  /*2e510*/  IMAD.MOV.U32 R5, RZ, RZ, R14 ;  /* 0x000000ffff057224 */ /* 0x000fce00078e000e */
[----:B------:R-:W-:Y:S05]  /*2e520*/  WARPSYNC.COLLECTIVE R15, `(.L_x_2065) ;  /* 0x000000000f087348 */ /* 0x000fea0003c00000 */
[----:B------:R0:W1:Y:S02]  /*2e530*/  SHFL.IDX P6, R14, R13, R12, R11 ;  /* 0x0000000c0d0e7389 */ /* 0x00006400000c000b */
[----:B01----:R-:W-:Y:S01]  /*2e540*/  ENDCOLLECTIVE ;  /* 0x000000000000791b */ /* 0x003fe20003800000 */
.L_x_2065:
[----:B------:R-:W-:Y:S02]  /*2e550*/  IMAD.MOV.U32 R13, RZ, RZ, R73 ;  /* 0x000000ffff0d7224 */ /* 0x000fe400078e0049 */
[----:B------:R-:W-:-:S07]  /*2e560*/  IMAD.MOV.U32 R8, RZ, RZ, R14 ;  /* 0x000000ffff087224 */ /* 0x000fce00078e000e */
[----:B------:R-:W-:Y:S05]  /*2e570*/  WARPSYNC.COLLECTIVE R15, `(.L_x_2066) ;  /* 0x000000000f087348 */ /* 0x000fea0003c00000 */
[----:B------:R0:W1:Y:S02]  /*2e580*/  SHFL.IDX P6, R14, R13, R12, R11 ;  /* 0x0000000c0d0e7389 */ /* 0x00006400000c000b */
[----:B01----:R-:W-:Y:S01]  /*2e590*/  ENDCOLLECTIVE ;  /* 0x000000000000791b */ /* 0x003fe20003800000 */
.L_x_2066:
[----:B------:R-:W-:Y:S02]  /*2e5a0*/  IMAD.MOV.U32 R13, RZ, RZ, R20 ;  /* 0x000000ffff0d7224 */ /* 0x000fe400078e0014 */
[----:B------:R-:W-:-:S07]  /*2e5b0*/  IMAD.MOV.U32 R7, RZ, RZ, R14 ;  /* 0x000000ffff077224 */ /* 0x000fce00078e000e */
[----:B------:R-:W-:Y:S05]  /*2e5c0*/  WARPSYNC.COLLECTIVE R15, `(.L_x_2067) ;  /* 0x000000000f087348 */ /* 0x000fea0003c00000 */
[----:B------:R0:W1:Y:S02]  /*2e5d0*/  SHFL.IDX P6, R14, R13, R12, R11 ;  /* 0x0000000c0d0e7389 */ /* 0x00006400000c000b */
[----:B01----:R-:W-:Y:S01]  /*2e5e0*/  ENDCOLLECTIVE ;  /* 0x000000000000791b */ /* 0x003fe20003800000 */
.L_x_2067:
[----:B------:R-:W-:Y:S05]  /*2e5f0*/  BRA `(.L_x_2068) ;  /* 0xfffffe0800447947 */ /* 0x000fea000383ffff */
.L_x_1700:
[----:B------:R-:W-:Y:S01]  /*2e600*/  BSSY B1, `(.L_x_2069) ;  /* 0x0000008000017945 */ /* 0x000fe20003800000 */
[----:B------:R-:W-:Y:S01]  /*2e610*/  IMAD.MOV.U32 R13, RZ, RZ, R72 ;  /* 0x000000ffff0d7224 */ /* 0x000fe200078e0048 */
[----:B------:R-:W-:Y:S01]  /*2e620*/  MOV R15, 0xffffffff ;  /* 0xffffffff000f7802 */ /* 0x000fe20000000f00 */
[----:B------:R-:W-:Y:S02]  /*2e630*/  IMAD.MOV.U32 R12, RZ, RZ, 0x2 ;  /* 0x00000002ff0c7424 */ /* 0x000fe400078e00ff */
[----:B------:R-:W-:-:S07]  /*2e640*/  IMAD.MOV.U32 R11, RZ, RZ, 0x181f ;  /* 0x0000181fff0b7424 */ /* 0x000fce00078e00ff */
[----:B-1--4-:R-:W-:Y:S05]  /*2e650*/  WARPSYNC.COLLECTIVE R15, `(.L_x_2070) ;  /* 0x000000000f087348 */ /* 0x012fea0003c00000 */
[----:B----4-:R0:W2:Y:S02]  /*2e660*/  SHFL.IDX P6, R14, R13, R12, R11 ;  /* 0x0000000c0d0e7389 */ /* 0x0100a400000c000b */
[----:B012---:R-:W-:Y:S01]  /*2e670*/  ENDCOLLECTIVE ;  /* 0x000000000000791b */ /* 0x007fe20003800000 */
.L_x_2070:
[----:B------:R-:W-:Y:S05]  /*2e680*/  BSYNC B1 ;  /* 0x0000000000017941 */ /* 0x000fea0003800000 */
.L_x_2069:
        /* <DEDUP_REMOVED lines=8> */
.L_x_2071:
[----:B------:R-:W-:Y:S02]  /*2e710*/  IMAD.MOV.U32 R13, RZ, RZ, R73 ;  /* 0x000000ffff0d7224 */ /* 0x000fe400078e0049 */
[----:B------:R-:W-:-:S07]  /*2e720*/  IMAD.MOV.U32 R8, RZ, RZ, R14 ;  /* 0x000000ffff087224 */ /* 0x000fce00078e000e */
[----:B------:R-:W-:Y:S05]  /*2e730*/  WARPSYNC.COLLECTIVE R15, `(.L_x_2072) ;  /* 0x000000000f087348 */ /* 0x000fea0003c00000 */
[----:B------:R0:W1:Y:S02]  /*2e740*/  SHFL.IDX P6, R14, R13, R12, R11 ;  /* 0x0000000c0d0e7389 */ /* 0x00006400000c000b */
[----:B01----:R-:W-:Y:S01]  /*2e750*/  ENDCOLLECTIVE ;  /* 0x000000000000791b */ /* 0x003fe20003800000 */
.L_x_2072:
[----:B------:R-:W-:Y:S01]  /*2e760*/  IMAD.MOV.U32 R13, RZ, RZ, R20 ;  /* 0x000000ffff0d7224 */ /* 0x000fe200078e0014 */
[----:B------:R-:W-:-:S07]  /*2e770*/  MOV R7, R14 ;  /* 0x0000000e00077202 */ /* 0x000fce0000000f00 */
[----:B------:R-:W-:Y:S05]  /*2e780*/  WARPSYNC.COLLECTIVE R15, `(.L_x_2073) ;  /* 0x000000000f087348 */ /* 0x000fea0003c00000 */
[----:B------:R0:W1:Y:S02]  /*2e790*/  SHFL.IDX P6, R14, R13, R12, R11 ;  /* 0x0000000c0d0e7389 */ /* 0x00006400000c000b */
[----:B01----:R-:W-:Y:S01]  /*2e7a0*/  ENDCOLLECTIVE ;  /* 0x000000000000791b */ /* 0x003fe20003800000 */
.L_x_2073:
[----:B------:R-:W-:Y:S05]  /*2e7b0*/  BRA `(.L_x_2074) ;  /* 0xfffffe0800f87947 */ /* 0x000fea000383ffff */
.L_x_1703:
[----:B------:R-:W-:Y:S01]  /*2e7c0*/  BSSY B1, `(.L_x_2075) ;  /* 0x0000008000017945 */ /* 0x000fe20003800000 */
[----:B------:R-:W-:Y:S02]  /*2e7d0*/  IMAD.MOV.U32 R13, RZ, RZ, R72 ;  /* 0x000000ffff0d7224 */ /* 0x000fe400078e0048 */
[----:B------:R-:W-:Y:S02]  /*2e7e0*/  IMAD.MOV.U32 R12, RZ, RZ, 0x3 ;  /* 0x00000003ff0c7424 */ /* 0x000fe400078e00ff */
[----:B------:R-:W-:Y:S02]  /*2e7f0*/  IMAD.MOV.U32 R11, RZ, RZ, 0x181f ;  /* 0x0000181fff0b7424 */ /* 0x000fe400078e00ff */
[----:B------:R-:W-:-:S07]  /*2e800*/  IMAD.MOV.U32 R15, RZ, RZ, -0x1 ;  /* 0xffffffffff0f7424 */ /* 0x000fce00078e00ff */
[----:B-1-34-:R-:W-:Y:S05]  /*2e810*/  WARPSYNC.COLLECTIVE R15, `(.L_x_2076) ;  /* 0x000000000f087348 */ /* 0x01afea0003c00000 */
[----:B------:R0:W2:Y:S02]  /*2e820*/  SHFL.IDX P6, R14, R13, R12, R11 ;  /* 0x0000000c0d0e7389 */ /* 0x0000a400000c000b */
[----:B01234-:R-:W-:Y:S01]  /*2e830*/  ENDCOLLECTIVE ;  /* 0x000000000000791b */ /* 0x01ffe20003800000 */
.L_x_2076:
[----:B------:R-:W-:Y:S05]  /*2e840*/  BSYNC B1 ;  /* 0x0000000000017941 */ /* 0x000fea0003800000 */
.L_x_2075:
        /* <DEDUP_REMOVED lines=8> */
.L_x_2077:
[----:B------:R-:W-:Y:S02]  /*2e8d0*/  IMAD.MOV.U32 R13, RZ, RZ, R73 ;  /* 0x000000ffff0d7224 */ /* 0x000fe400078e0049 */
[----:B------:R-:W-:-:S07]  /*2e8e0*/  IMAD.MOV.U32 R21, RZ, RZ, R14 ;  /* 0x000000ffff157224 */ /* 0x000fce00078e000e */
[----:B------:R-:W-:Y:S05]  /*2e8f0*/  WARPSYNC.COLLECTIVE R15, `(.L_x_2078) ;  /* 0x000000000f087348 */ /* 0x000fea0003c00000 */
[----:B------:R0:W1:Y:S02]  /*2e900*/  SHFL.IDX P6, R14, R13, R12, R11 ;  /* 0x0000000c0d0e7389 */ /* 0x00006400000c000b */
[----:B01----:R-:W-:Y:S01]  /*2e910*/  ENDCOLLECTIVE ;  /* 0x000000000000791b */ /* 0x003fe20003800000 */
.L_x_2078:
[----:B------:R-:W-:Y:S02]  /*2e920*/  IMAD.MOV.U32 R13, RZ, RZ, R20 ;  /* 0x000000ffff0d7224 */ /* 0x000fe400078e0014 */
[----:B------:R-:W-:-:S07]  /*2e930*/  IMAD.MOV.U32 R80, RZ, RZ, R14 ;  /* 0x000000ffff507224 */ /* 0x000fce00078e000e */
[----:B------:R-:W-:Y:S05]  /*2e940*/  WARPSYNC.COLLECTIVE R15, `(.L_x_2079) ;  /* 0x000000000f087348 */ /* 0x000fea0003c00000 */
[----:B------:R0:W1:Y:S02]  /*2e950*/  SHFL.IDX P6, R14, R13, R12, R11 ;  /* 0x0000000c0d0e7389 */ /* 0x00006400000c000b */
[----:B01----:R-:W-:Y:S01]  /*2e960*/  ENDCOLLECTIVE ;  /* 0x000000000000791b */ /* 0x003fe20003800000 */
.L_x_2079:
[----:B------:R-:W-:Y:S01]  /*2e970*/  IMAD.MOV.U32 R78, RZ, RZ, R14 ;  /* 0x000000ffff4e7224 */ /* 0x000fe200078e000e */
[----:B------:R-:W-:Y:S06]  /*2e980*/  BRA `(.L_x_2080) ;  /* 0xfffffe0c00a87947 */ /* 0x000fec000383ffff */
.L_x_1707:
[----:B0-----:R0:W1:Y:S02]  /*2e990*/  SYNCS.PHASECHK.TRANS64.TRYWAIT P0, [R16+URZ+0x30800], R81 ;  /* 0x03080051100075a7 */ /* 0x001064000800017f */
[----:B-1----:R-:W-:Y:S05]  /*2e9a0*/  @!P0 NANOSLEEP.SYNCS 0x989680 ;  /* 0x009896800000895d */ /* 0x002fea0003900000 */
[----:B------:R-:W1:Y:S02]  /*2e9b0*/  @!P0 SYNCS.PHASECHK.TRANS64 P0, [R16+URZ+0x30800], R81 ;  /* 0x03080051100085a7 */ /* 0x000e64000800007f */
[----:B-1----:R-:W-:Y:S05]  /*2e9c0*/  @!P0 BRA `(.L_x_1707) ;  /* 0xfffffffc00f08947 */ /* 0x002fea000383ffff */
[----:B------:R-:W-:Y:S05]  /*2e9d0*/  BRA `(.L_x_2081) ;  /* 0xfffffe1000b87947 */ /* 0x000fea000383ffff */
.L_x_1725:
[----:B0-----:R0:W1:Y:S02]  /*2e9e0*/  SYNCS.PHASECHK.TRANS64.TRYWAIT P2, [R59+URZ+0x30830], R0 ;  /* 0x030830003b0075a7 */ /* 0x001064000804017f */
[----:B-1----:R-:W-:Y:S05]  /*2e9f0*/  @!P2 NANOSLEEP.SYNCS 0x989680 ;  /* 0x009896800000a95d */ /* 0x002fea0003900000 */
[----:B------:R-:W1:Y:S02]  /*2ea00*/  @!P2 SYNCS.PHASECHK.TRANS64 P2, [R59+URZ+0x30830], R0 ;  /* 0x030830003b00a5a7 */ /* 0x000e64000804007f */
[----:B-1----:R-:W-:Y:S05]  /*2ea10*/  @!P2 BRA `(.L_x_1725) ;  /* 0xfffffffc00f0a947 */ /* 0x002fea000383ffff */
[----:B------:R-:W-:Y:S05]  /*2ea20*/  BRA `(.L_x_1724) ;  /* 0xfffffe48007c7947 */ /* 0x000fea000383ffff */
.L_x_1745:
[----:B-1----:R1:W2:Y:S02]  /*2ea30*/  SYNCS.PHASECHK.TRANS64.TRYWAIT P4, [R232+URZ+0x30830], R152 ;  /* 0x03083098e80075a7 */ /* 0x0022a4000808017f */
[----:B--2---:R-:W-:Y:S05]  /*2ea40*/  @!P4 NANOSLEEP.SYNCS 0x989680 ;  /* 0x009896800000c95d */ /* 0x004fea0003900000 */
[----:B------:R-:W2:Y:S02]  /*2ea50*/  @!P4 SYNCS.PHASECHK.TRANS64 P4, [R232+URZ+0x30830], R152 ;  /* 0x03083098e800c5a7 */ /* 0x000ea4000808007f */
[----:B--2---:R-:W-:Y:S05]  /*2ea60*/  @!P4 BRA `(.L_x_1745) ;  /* 0xfffffffc00f0c947 */ /* 0x004fea000383ffff */
[----:B------:R-:W-:Y:S05]  /*2ea70*/  BRA `(.L_x_1744) ;  /* 0xfffffe7000f87947 */ /* 0x000fea000383ffff */
.L_x_1750:
[----:B-1----:R1:W2:Y:S02]  /*2ea80*/  SYNCS.PHASECHK.TRANS64.TRYWAIT P4, [R0+URZ+0x30850], R2 ;  /* 0x03085002000075a7 */ /* 0x0022a4000808017f */
[----:B--2---:R-:W-:Y:S05]  /*2ea90*/  @!P4 NANOSLEEP.SYNCS 0x989680 ;  /* 0x009896800000c95d */ /* 0x004fea0003900000 */
[----:B------:R-:W2:Y:S02]  /*2eaa0*/  @!P4 SYNCS.PHASECHK.TRANS64 P4, [R0+URZ+0x30850], R2 ;  /* 0x030850020000c5a7 */ /* 0x000ea4000808007f */
[----:B--2---:R-:W-:Y:S05]  /*2eab0*/  @!P4 BRA `(.L_x_1750) ;  /* 0xfffffffc00f0c947 */ /* 0x004fea000383ffff */
[----:B------:R-:W-:Y:S05]  /*2eac0*/  BRA `(.L_x_1749) ;  /* 0xfffffe8400407947 */ /* 0x000fea000383ffff */
.L_x_1771:
[----:B-1----:R1:W2:Y:S02]  /*2ead0*/  SYNCS.PHASECHK.TRANS64.TRYWAIT P2, [R4+URZ+0x30830], R5 ;  /* 0x03083005040075a7 */ /* 0x0022a4000804017f */
[----:B--2---:R-:W-:Y:S05]  /*2eae0*/  @!P2 NANOSLEEP.SYNCS 0x989680 ;  /* 0x009896800000a95d */ /* 0x004fea0003900000 */
[----:B------:R-:W2:Y:S02]  /*2eaf0*/  @!P2 SYNCS.PHASECHK.TRANS64 P2, [R4+URZ+0x30830], R5 ;  /* 0x030830050400a5a7 */ /* 0x000ea4000804007f */
[----:B--2---:R-:W-:Y:S05]  /*2eb00*/  @!P2 BRA `(.L_x_1771) ;  /* 0xfffffffc00f0a947 */ /* 0x004fea000383ffff */
[----:B------:R-:W-:Y:S05]  /*2eb10*/  BRA `(.L_x_1770) ;  /* 0xfffffea0005c7947 */ /* 0x000fea000383ffff */
.L_x_1776:
[----:B-1----:R1:W2:Y:S02]  /*2eb20*/  SYNCS.PHASECHK.TRANS64.TRYWAIT P2, [R204+URZ+0x30850], R0 ;  /* 0x03085000cc0075a7 */ /* 0x0022a4000804017f */
[----:B--2---:R-:W-:Y:S05]  /*2eb30*/  @!P2 NANOSLEEP.SYNCS 0x989680 ;  /* 0x009896800000a95d */ /* 0x004fea0003900000 */
[----:B------:R-:W2:Y:S02]  /*2eb40*/  @!P2 SYNCS.PHASECHK.TRANS64 P2, [R204+URZ+0x30850], R0 ;  /* 0x03085000cc00a5a7 */ /* 0x000ea4000804007f */
[----:B--2---:R-:W-:Y:S05]  /*2eb50*/  @!P2 BRA `(.L_x_1776) ;  /* 0xfffffffc00f0a947 */ /* 0x004fea000383ffff */
[----:B------:R-:W-:Y:S05]  /*2eb60*/  BRA `(.L_x_1775) ;  /* 0xfffffeb000a47947 */ /* 0x000fea000383ffff */
.L_x_1784:
[----:B-1----:R1:W2:Y:S02]  /*2eb70*/  SYNCS.PHASECHK.TRANS64.TRYWAIT P2, [R4+URZ+0x30830], R5 ;  /* 0x03083005040075a7 */ /* 0x0022a4000804017f */
[----:B--2---:R-:W-:Y:S05]  /*2eb80*/  @!P2 NANOSLEEP.SYNCS 0x989680 ;  /* 0x009896800000a95d */ /* 0x004fea0003900000 */
[----:B------:R-:W2:Y:S02]  /*2eb90*/  @!P2 SYNCS.PHASECHK.TRANS64 P2, [R4+URZ+0x30830], R5 ;  /* 0x030830050400a5a7 */ /* 0x000ea4000804007f */
[----:B--2---:R-:W-:Y:S05]  /*2eba0*/  @!P2 BRA `(.L_x_1784) ;  /* 0xfffffffc00f0a947 */ /* 0x004fea000383ffff */
[----:B------:R-:W-:Y:S05]  /*2ebb0*/  BRA `(.L_x_1783) ;  /* 0xfffffec000547947 */ /* 0x000fea000383ffff */
.L_x_1789:
[----:B-1----:R1:W2:Y:S02]  /*2ebc0*/  SYNCS.PHASECHK.TRANS64.TRYWAIT P2, [R0+URZ+0x30850], R2 ;  /* 0x03085002000075a7 */ /* 0x0022a4000804017f */
[----:B--2---:R-:W-:Y:S05]  /*2ebd0*/  @!P2 NANOSLEEP.SYNCS 0x989680 ;  /* 0x009896800000a95d */ /* 0x004fea0003900000 */
[----:B------:R-:W2:Y:S02]  /*2ebe0*/  @!P2 SYNCS.PHASECHK.TRANS64 P2, [R0+URZ+0x30850], R2 ;  /* 0x030850020000a5a7 */ /* 0x000ea4000804007f */
[----:B--2---:R-:W-:Y:S05]  /*2ebf0*/  @!P2 BRA `(.L_x_1789) ;  /* 0xfffffffc00f0a947 */ /* 0x004fea000383ffff */
[----:B------:R-:W-:Y:S05]  /*2ec00*/  BRA `(.L_x_1788) ;  /* 0xfffffed0009c7947 */ /* 0x000fea000383ffff */
.L_x_1803:
[----:B-1----:R1:W2:Y:S02]  /*2ec10*/  SYNCS.PHASECHK.TRANS64.TRYWAIT P0, [R3+URZ+0x30850], R0 ;  /* 0x03085000030075a7 */ /* 0x0022a4000800017f */
[----:B--2---:R-:W-:Y:S05]  /*2ec20*/  @!P0 NANOSLEEP.SYNCS 0x989680 ;  /* 0x009896800000895d */ /* 0x004fea0003900000 */
[----:B------:R-:W2:Y:S02]  /*2ec30*/  @!P0 SYNCS.PHASECHK.TRANS64 P0, [R3+URZ+0x30850], R0 ;  /* 0x03085000030085a7 */ /* 0x000ea4000800007f */
[----:B--2---:R-:W-:Y:S05]  /*2ec40*/  @!P0 BRA `(.L_x_1803) ;  /* 0xfffffffc00f08947 */ /* 0x004fea000383ffff */
[----:B------:R-:W-:Y:S05]  /*2ec50*/  BRA `(.L_x_1802) ;  /* 0xfffffef000c07947 */ /* 0x000fea000383ffff */
.L_x_1852:
[----:B------:R-:W1:Y:S01]  /*2ec60*/  S2R R4, SR_TID.X ;  /* 0x0000000000047919 */ /* 0x000e620000002100 */
[----:B------:R-:W-:Y:S01]  /*2ec70*/  BSSY B1, `(.L_x_2082) ;  /* 0x000000a000017945 */ /* 0x000fe20003800000 */
[----:B------:R-:W-:Y:S02]  /*2ec80*/  IMAD.MOV.U32 R12, RZ, RZ, RZ ;  /* 0x000000ffff0c7224 */ /* 0x000fe400078e00ff */
[----:B------:R-:W-:Y:S02]  /*2ec90*/  IMAD.MOV.U32 R11, RZ, RZ, 0x1f ;  /* 0x0000001fff0b7424 */ /* 0x000fe400078e00ff */
[----:B0-----:R-:W-:Y:S01]  /*2eca0*/  IMAD.MOV.U32 R15, RZ, RZ, -0x1 ;  /* 0xffffffffff0f7424 */ /* 0x001fe200078e00ff */
[----:B-1----:R-:W-:-:S04]  /*2ecb0*/  SHF.R.U32.HI R4, RZ, 0x5, R4 ;  /* 0x00000005ff047819 */ /* 0x002fc80000011604 */
[----:B------:R-:W-:-:S04]  /*2ecc0*/  LOP3.LUT R4, R4, 0x3, RZ, 0xc0, !PT ;  /* 0x0000000304047812 */ /* 0x000fc800078ec0ff */
[----:B------:R-:W-:-:S07]  /*2ecd0*/  MOV R13, R4 ;  /* 0x00000004000d7202 */ /* 0x000fce0000000f00 */
[----:B------:R-:W-:Y:S05]  /*2ece0*/  WARPSYNC.COLLECTIVE R15, `(.L_x_2083) ;  /* 0x000000000f087348 */ /* 0x000fea0003c00000 */
[----:B------:R0:W1:Y:S02]  /*2ecf0*/  SHFL.IDX P6, R14, R13, R12, R11 ;  /* 0x0000000c0d0e7389 */ /* 0x00006400000c000b */
[----:B01----:R-:W-:Y:S01]  /*2ed00*/  ENDCOLLECTIVE ;  /* 0x000000000000791b */ /* 0x003fe20003800000 */
.L_x_2083:
[----:B------:R-:W-:Y:S05]  /*2ed10*/  BSYNC B1 ;  /* 0x0000000000017941 */ /* 0x000fea0003800000 */
.L_x_2082:
[----:B------:R-:W-:Y:S05]  /*2ed20*/  BRA `(.L_x_2084) ;  /* 0xffffff6800947947 */ /* 0x000fea000383ffff */
.L_x_1854:
[----:B------:R-:W-:Y:S01]  /*2ed30*/  BSSY B1, `(.L_x_2085) ;  /* 0x0000006000017945 */ /* 0x000fe20003800000 */
[----:B0-----:R-:W-:-:S07]  /*2ed40*/  IMAD.MOV.U32 R15, RZ, RZ, -0x1 ;  /* 0xffffffffff0f7424 */ /* 0x001fce00078e00ff */
[----:B-1----:R-:W-:Y:S05]  /*2ed50*/  WARPSYNC.COLLECTIVE R15, `(.L_x_2086) ;  /* 0x000000000f0c7348 */ /* 0x002fea0003c00000 */
[----:B------:R-:W-:Y:S02]  /*2ed60*/  ELECT P6, UR62, PT ;  /* 0x00000000003e782f */ /* 0x000fe400038c0000 */
[----:B------:R-:W-:Y:S01]  /*2ed70*/  MOV R14, UR62 ;  /* 0x0000003e000e7c02 */ /* 0x000fe20008000f00 */
[----:B-1----:R-:W-:Y:S10]  /*2ed80*/  ENDCOLLECTIVE ;  /* 0x000000000000791b */ /* 0x002ff40003800000 */
.L_x_2086:
[----:B------:R-:W-:Y:S05]  /*2ed90*/  BSYNC B1 ;  /* 0x0000000000017941 */ /* 0x000fea0003800000 */
.L_x_2085:
[----:B------:R-:W-:Y:S01]  /*2eda0*/  PLOP3.LUT P2, PT, P6, PT, PT, 0x80, 0x0 ;  /* 0x000000000000781c */ /* 0x000fe2000374f070 */
[----:B------:R-:W-:-:S12]  /*2edb0*/  BRA `(.L_x_1853) ;  /* 0xffffff6800887947 */ /* 0x000fd8000383ffff */
.L_x_1856:
[----:B-1----:R1:W2:Y:S02]  /*2edc0*/  SYNCS.PHASECHK.TRANS64.TRYWAIT P0, [R18+URZ+0x30820], R3 ;  /* 0x03082003120075a7 */ /* 0x0022a4000800017f */
[----:B--2---:R-:W-:Y:S05]  /*2edd0*/  @!P0 NANOSLEEP.SYNCS 0x989680 ;  /* 0x009896800000895d */ /* 0x004fea0003900000 */
[----:B------:R-:W2:Y:S02]  /*2ede0*/  @!P0 SYNCS.PHASECHK.TRANS64 P0, [R18+URZ+0x30820], R3 ;  /* 0x03082003120085a7 */ /* 0x000ea4000800007f */
[----:B--2---:R-:W-:Y:S05]  /*2edf0*/  @!P0 BRA `(.L_x_1856) ;  /* 0xfffffffc00f08947 */ /* 0x004fea000383ffff */
[----:B------:R-:W-:Y:S05]  /*2ee00*/  BRA `(.L_x_2087) ;  /* 0xffffff6800987947 */ /* 0x000fea000383ffff */
.L_x_1860:
[----:B--2---:R2:W3:Y:S02]  /*2ee10*/  SYNCS.PHASECHK.TRANS64.TRYWAIT P0, [R5+URZ+0x308a0], R9 ;  /* 0x0308a009050075a7 */ /* 0x0044e4000800017f */
[----:B---3--:R-:W-:Y:S05]  /*2ee20*/  @!P0 NANOSLEEP.SYNCS 0x989680 ;  /* 0x009896800000895d */ /* 0x008fea0003900000 */
[----:B------:R-:W3:Y:S02]  /*2ee30*/  @!P0 SYNCS.PHASECHK.TRANS64 P0, [R5+URZ+0x308a0], R9 ;  /* 0x0308a009050085a7 */ /* 0x000ee4000800007f */
[----:B---3--:R-:W-:Y:S05]  /*2ee40*/  @!P0 BRA `(.L_x_1860) ;  /* 0xfffffffc00f08947 */ /* 0x008fea000383ffff */
[----:B------:R-:W-:Y:S05]  /*2ee50*/  BRA `(.L_x_2088) ;  /* 0xffffff6800b87947 */ /* 0x000fea000383ffff */
.L_x_1868:
[----:B0-----:R0:W1:Y:S02]  /*2ee60*/  SYNCS.PHASECHK.TRANS64.TRYWAIT P0, [R5+URZ+0x308c0], R9 ;  /* 0x0308c009050075a7 */ /* 0x001064000800017f */
[----:B-1----:R-:W-:Y:S05]  /*2ee70*/  @!P0 NANOSLEEP.SYNCS 0x989680 ;  /* 0x009896800000895d */ /* 0x002fea0003900000 */
[----:B------:R-:W1:Y:S02]  /*2ee80*/  @!P0 SYNCS.PHASECHK.TRANS64 P0, [R5+URZ+0x308c0], R9 ;  /* 0x0308c009050085a7 */ /* 0x000e64000800007f */
[----:B-1----:R-:W-:Y:S05]  /*2ee90*/  @!P0 BRA `(.L_x_1868) ;  /* 0xfffffffc00f08947 */ /* 0x002fea000383ffff */
[----:B------:R-:W-:Y:S05]  /*2eea0*/  BRA `(.L_x_2089) ;  /* 0xffffff6c00f47947 */ /* 0x000fea000383ffff */
.L_x_1878:
[----:B-1----:R1:W2:Y:S02]  /*2eeb0*/  SYNCS.PHASECHK.TRANS64.TRYWAIT P0, [R7+URZ+0x308a0], R6 ;  /* 0x0308a006070075a7 */ /* 0x0022a4000800017f */
[----:B--2---:R-:W-:Y:S05]  /*2eec0*/  @!P0 NANOSLEEP.SYNCS 0x989680 ;  /* 0x009896800000895d */ /* 0x004fea0003900000 */
[----:B------:R-:W2:Y:S02]  /*2eed0*/  @!P0 SYNCS.PHASECHK.TRANS64 P0, [R7+URZ+0x308a0], R6 ;  /* 0x0308a006070085a7 */ /* 0x000ea4000800007f */
[----:B--2---:R-:W-:Y:S05]  /*2eee0*/  @!P0 BRA `(.L_x_1878) ;  /* 0xfffffffc00f08947 */ /* 0x004fea000383ffff */
[----:B------:R-:W-:Y:S05]  /*2eef0*/  BRA `(.L_x_2090) ;  /* 0xffffff7400807947 */ /* 0x000fea000383ffff */
.L_x_1886:
[----:B0-----:R0:W2:Y:S02]  /*2ef00*/  SYNCS.PHASECHK.TRANS64.TRYWAIT P0, [R7+URZ+0x308c0], R6 ;  /* 0x0308c006070075a7 */ /* 0x0010a4000800017f */
[----:B--2---:R-:W-:Y:S05]  /*2ef10*/  @!P0 NANOSLEEP.SYNCS 0x989680 ;  /* 0x009896800000895d */ /* 0x004fea0003900000 */
[----:B------:R-:W2:Y:S02]  /*2ef20*/  @!P0 SYNCS.PHASECHK.TRANS64 P0, [R7+URZ+0x308c0], R6 ;  /* 0x0308c006070085a7 */ /* 0x000ea4000800007f */
[----:B--2---:R-:W-:Y:S05]  /*2ef30*/  @!P0 BRA `(.L_x_1886) ;  /* 0xfffffffc00f08947 */ /* 0x004fea000383ffff */
[----:B------:R-:W-:Y:S05]  /*2ef40*/  BRA `(.L_x_2091) ;  /* 0xffffff7800b47947 */ /* 0x000fea000383ffff */
.L_x_1912:
[----:B------:R-:W2:Y:S01]  /*2ef50*/  S2R R4, SR_TID.X ;  /* 0x0000000000047919 */ /* 0x000ea20000002100 */
[----:B------:R-:W-:Y:S01]  /*2ef60*/  BSSY B0, `(.L_x_2092) ;  /* 0x000000a000007945 */ /* 0x000fe20003800000 */
[----:B------:R-:W-:Y:S01]  /*2ef70*/  IMAD.MOV.U32 R12, RZ, RZ, RZ ;  /* 0x000000ffff0c7224 */ /* 0x000fe200078e00ff */
[----:B0-----:R-:W-:Y:S01]  /*2ef80*/  MOV R15, 0xffffffff ;  /* 0xffffffff000f7802 */ /* 0x001fe20000000f00 */
[----:B------:R-:W-:Y:S01]  /*2ef90*/  IMAD.MOV.U32 R11, RZ, RZ, 0x1f ;  /* 0x0000001fff0b7424 */ /* 0x000fe200078e00ff */
[----:B--2---:R-:W-:-:S04]  /*2efa0*/  SHF.R.U32.HI R4, RZ, 0x5, R4 ;  /* 0x00000005ff047819 */ /* 0x004fc80000011604 */
[----:B------:R-:W-:-:S05]  /*2efb0*/  LOP3.LUT R4, R4, 0x3, RZ, 0xc0, !PT ;  /* 0x0000000304047812 */ /* 0x000fca00078ec0ff */
[----:B------:R-:W-:-:S07]  /*2efc0*/  IMAD.MOV.U32 R13, RZ, RZ, R4 ;  /* 0x000000ffff0d7224 */ /* 0x000fce00078e0004 */
[----:B-1----:R-:W-:Y:S05]  /*2efd0*/  WARPSYNC.COLLECTIVE R15, `(.L_x_2093) ;  /* 0x000000000f087348 */ /* 0x002fea0003c00000 */
[----:B------:R0:W2:Y:S02]  /*2efe0*/  SHFL.IDX P6, R14, R13, R12, R11 ;  /* 0x0000000c0d0e7389 */ /* 0x0000a400000c000b */
[----:B012---:R-:W-:Y:S01]  /*2eff0*/  ENDCOLLECTIVE ;  /* 0x000000000000791b */ /* 0x007fe20003800000 */
.L_x_2093:
[----:B------:R-:W-:Y:S05]  /*2f000*/  BSYNC B0 ;  /* 0x0000000000007941 */ /* 0x000fea0003800000 */
.L_x_2092:
[----:B------:R-:W-:Y:S05]  /*2f010*/  BRA `(.L_x_2094) ;  /* 0xffffff8c00447947 */ /* 0x000fea000383ffff */
.L_x_1914:
[----:B------:R-:W-:Y:S01]  /*2f020*/  BSSY B0, `(.L_x_2095) ;  /* 0x0000006000007945 */ /* 0x000fe20003800000 */
[----:B0-----:R-:W-:-:S07]  /*2f030*/  IMAD.MOV.U32 R15, RZ, RZ, -0x1 ;  /* 0xffffffffff0f7424 */ /* 0x001fce00078e00ff */
[----:B-12---:R-:W-:Y:S05]  /*2f040*/  WARPSYNC.COLLECTIVE R15, `(.L_x_2096) ;  /* 0x000000000f0c7348 */ /* 0x006fea0003c00000 */
[----:B------:R-:W-:Y:S02]  /*2f050*/  ELECT P6, UR62, PT ;  /* 0x00000000003e782f */ /* 0x000fe400038c0000 */
[----:B------:R-:W-:Y:S01]  /*2f060*/  MOV R14, UR62 ;  /* 0x0000003e000e7c02 */ /* 0x000fe20008000f00 */
[----:B-12---:R-:W-:Y:S10]  /*2f070*/  ENDCOLLECTIVE ;  /* 0x000000000000791b */ /* 0x006ff40003800000 */
.L_x_2096:
[----:B------:R-:W-:Y:S05]  /*2f080*/  BSYNC B0 ;  /* 0x0000000000007941 */ /* 0x000fea0003800000 */
.L_x_2095:
[----:B------:R-:W-:Y:S05]  /*2f090*/  BRA `(.L_x_2097) ;  /* 0xffffff8c00487947 */ /* 0x000fea000383ffff */
.L_x_1916:
[----:B---3--:R3:W4:Y:S02]  /*2f0a0*/  SYNCS.PHASECHK.TRANS64.TRYWAIT P0, [R0+URZ+0x30840], R2 ;  /* 0x03084002000075a7 */ /* 0x008724000800017f */
[----:B----4-:R-:W-:Y:S05]  /*2f0b0*/  @!P0 NANOSLEEP.SYNCS 0x989680 ;  /* 0x009896800000895d */ /* 0x010fea0003900000 */
[----:B------:R-:W4:Y:S02]  /*2f0c0*/  @!P0 SYNCS.PHASECHK.TRANS64 P0, [R0+URZ+0x30840], R2 ;  /* 0x03084002000085a7 */ /* 0x000f24000800007f */
[----:B----4-:R-:W-:Y:S05]  /*2f0d0*/  @!P0 BRA `(.L_x_1916) ;  /* 0xfffffffc00f08947 */ /* 0x010fea000383ffff */
[----:B------:R-:W-:Y:S05]  /*2f0e0*/  BRA `(.L_x_2098) ;  /* 0xffffff8c00b07947 */ /* 0x000fea000383ffff */
.L_x_1920:
[----:B------:R0:W5:Y:S01]  /*2f0f0*/  LDL.LU R9, [R1+0x3c] ;  /* 0x00003c0001097983 */ /* 0x0001620000300800 */
[----:B------:R-:W-:Y:S02]  /*2f100*/  IMAD.MOV.U32 R5, RZ, RZ, R11 ;  /* 0x000000ffff057224 */ /* 0x000fe400078e000b */
[----:B------:R-:W-:Y:S02]  /*2f110*/  IMAD.MOV.U32 R13, RZ, RZ, R3 ;  /* 0x000000ffff0d7224 */ /* 0x000fe400078e0003 */
[----:B------:R-:W-:Y:S02]  /*2f120*/  IMAD.MOV.U32 R12, RZ, RZ, RZ ;  /* 0x000000ffff0c7224 */ /* 0x000fe400078e00ff */
[----:B------:R-:W-:Y:S02]  /*2f130*/  IMAD.MOV.U32 R11, RZ, RZ, 0x181f ;  /* 0x0000181fff0b7424 */ /* 0x000fe400078e00ff */
[----:B0-----:R-:W-:-:S07]  /*2f140*/  IMAD.MOV.U32 R15, RZ, RZ, -0x1 ;  /* 0xffffffffff0f7424 */ /* 0x001fce00078e00ff */
[----:B-----5:R-:W-:Y:S05]  /*2f150*/  WARPSYNC.COLLECTIVE R15, `(.L_x_2099) ;  /* 0x000000000f087348 */ /* 0x020fea0003c00000 */
[----:B------:R0:W1:Y:S02]  /*2f160*/  SHFL.IDX P6, R14, R13, R12, R11 ;  /* 0x0000000c0d0e7389 */ /* 0x00006400000c000b */
[----:B01---5:R-:W-:Y:S01]  /*2f170*/  ENDCOLLECTIVE ;  /* 0x000000000000791b */ /* 0x023fe20003800000 */
.L_x_2099:
[----:B------:R-:W-:Y:S01]  /*2f180*/  MOV R13, R4 ;  /* 0x00000004000d7202 */ /* 0x000fe20000000f00 */
[----:B------:R-:W-:-:S07]  /*2f190*/  IMAD.MOV.U32 R6, RZ, RZ, R14 ;  /* 0x000000ffff067224 */ /* 0x000fce00078e000e */
[----:B------:R-:W-:Y:S05]  /*2f1a0*/  WARPSYNC.COLLECTIVE R15, `(.L_x_2100) ;  /* 0x000000000f087348 */ /* 0x000fea0003c00000 */
[----:B------:R0:W1:Y:S02]  /*2f1b0*/  SHFL.IDX P6, R14, R13, R12, R11 ;  /* 0x0000000c0d0e7389 */ /* 0x00006400000c000b */
[----:B01----:R-:W-:Y:S01]  /*2f1c0*/  ENDCOLLECTIVE ;  /* 0x000000000000791b */ /* 0x003fe20003800000 */
.L_x_2100:
[----:B------:R-:W-:Y:S02]  /*2f1d0*/  IMAD R2, R9, R7, RZ ;  /* 0x0000000709027224 */ /* 0x000fe400078e02ff */
[----:B------:R-:W2:Y:S01]  /*2f1e0*/  LDL R9, [R1+0x28] ;  /* 0x0000280001097983 */ /* 0x000ea20000100800 */
[----:B------:R-:W-:Y:S01]  /*2f1f0*/  IMAD.IADD R0, R10, 0x1, R5 ;  /* 0x000000010a007824 */ /* 0x000fe200078e0205 */
[----:B------:R-:W-:Y:S01]  /*2f200*/  ULDC.64 UR4, c[0x0][0x208] ;  /* 0x0000820000047ab9 */ /* 0x000fe20000000a00 */
[----:B------:R-:W-:Y:S02]  /*2f210*/  IMAD.MOV.U32 R7, RZ, RZ, R14 ;  /* 0x000000ffff077224 */ /* 0x000fe400078e000e */
[----:B------:R-:W-:Y:S01]  /*2f220*/  IMAD.MOV.U32 R13, RZ, RZ, R3 ;  /* 0x000000ffff0d7224 */ /* 0x000fe200078e0003 */
[C---:B------:R-:W-:Y:S01]  /*2f230*/  ISETP.GE.AND P2, PT, R0.reuse, R2, PT ;  /* 0x000000020000720c */ /* 0x040fe20003f46270 */
[----:B------:R-:W-:Y:S02]  /*2f240*/  IMAD.MOV.U32 R12, RZ, RZ, 0x1 ;  /* 0x00000001ff0c7424 */ /* 0x000fe400078e00ff */
[----:B------:R-:W-:-:S10]  /*2f250*/  VIADD R5, R0, 0x10 ;  /* 0x0000001000057836 */ /* 0x000fd40000000000 */
        /* <DEDUP_REMOVED lines=16> */
.L_x_2101:
[----:B------:R-:W-:Y:S01]  /*2f360*/  MOV R13, R4 ;  /* 0x00000004000d7202 */ /* 0x000fe20000000f00 */
[----:B------:R-:W-:-:S07]  /*2f370*/  IMAD.MOV.U32 R7, RZ, RZ, R14 ;  /* 0x000000ffff077224 */ /* 0x000fce00078e000e */
[----:B------:R-:W-:Y:S05]  /*2f380*/  WARPSYNC.COLLECTIVE R15, `(.L_x_2102) ;  /* 0x000000000f087348 */ /* 0x000fea0003c00000 */
[----:B------:R0:W1:Y:S02]  /*2f390*/  SHFL.IDX P6, R14, R13, R12, R11 ;  /* 0x0000000c0d0e7389 */ /* 0x00006400000c000b */
[----:B01----:R-:W-:Y:S01]  /*2f3a0*/  ENDCOLLECTIVE ;  /* 0x000000000000791b */ /* 0x003fe20003800000 */
.L_x_2102:
        /* <DEDUP_REMOVED lines=20> */
.L_x_2103:
[----:B------:R-:W-:Y:S01]  /*2f4f0*/  IMAD.MOV.U32 R13, RZ, RZ, R4 ;  /* 0x000000ffff0d7224 */ /* 0x000fe200078e0004 */
[----:B------:R-:W-:-:S07]  /*2f500*/  MOV R7, R14 ;  /* 0x0000000e00077202 */ /* 0x000fce0000000f00 */
[----:B------:R-:W-:Y:S05]  /*2f510*/  WARPSYNC.COLLECTIVE R15, `(.L_x_2104) ;  /* 0x000000000f087348 */ /* 0x000fea0003c00000 */
[----:B------:R0:W1:Y:S02]  /*2f520*/  SHFL.IDX P6, R14, R13, R12, R11 ;  /* 0x0000000c0d0e7389 */ /* 0x00006400000c000b */
[----:B01----:R-:W-:Y:S01]  /*2f530*/  ENDCOLLECTIVE ;  /* 0x000000000000791b */ /* 0x003fe20003800000 */
.L_x_2104:
[----:B------:R-:W-:Y:S01]  /*2f540*/  ULDC.64 UR4, c[0x0][0x208] ;  /* 0x0000820000047ab9 */ /* 0x000fe20000000a00 */
[----:B------:R-:W-:Y:S01]  /*2f550*/  IMAD.MOV.U32 R13, RZ, RZ, R3 ;  /* 0x000000ffff0d7224 */ /* 0x000fe200078e0003 */
[----:B------:R-:W-:Y:S01]  /*2f560*/  MOV R12, 0x3 ;  /* 0x00000003000c7802 */ /* 0x000fe20000000f00 */
        /* <DEDUP_REMOVED lines=17> */
.L_x_2105:
[----:B------:R-:W-:Y:S02]  /*2f680*/  IMAD.MOV.U32 R13, RZ, RZ, R4 ;  /* 0x000000ffff0d7224 */ /* 0x000fe400078e0004 */
[----:B------:R-:W-:-:S07]  /*2f690*/  IMAD.MOV.U32 R7, RZ, RZ, R14 ;  /* 0x000000ffff077224 */ /* 0x000fce00078e000e */
[----:B------:R-:W-:Y:S05]  /*2f6a0*/  WARPSYNC.COLLECTIVE R15, `(.L_x_2106) ;  /* 0x000000000f087348 */ /* 0x000fea0003c00000 */
[----:B------:R0:W1:Y:S02]  /*2f6b0*/  SHFL.IDX P6, R14, R13, R12, R11 ;  /* 0x0000000c0d0e7389 */ /* 0x00006400000c000b */
[----:B01----:R-:W-:Y:S01]  /*2f6c0*/  ENDCOLLECTIVE ;  /* 0x000000000000791b */ /* 0x003fe20003800000 */
.L_x_2106:
[----:B------:R-:W-:Y:S01]  /*2f6d0*/  ULDC.64 UR4, c[0x0][0x208] ;  /* 0x0000820000047ab9 */ /* 0x000fe20000000a00 */
[----:B------:R-:W-:Y:S01]  /*2f6e0*/  MOV R13, R3 ;  /* 0x00000003000d7202 */ /* 0x000fe20000000f00 */
        /* <DEDUP_REMOVED lines=18> */
.L_x_2107:
[----:B------:R-:W-:Y:S02]  /*2f810*/  IMAD.MOV.U32 R13, RZ, RZ, R4 ;  /* 0x000000ffff0d7224 */ /* 0x000fe400078e0004 */
[----:B------:R-:W-:-:S07]  /*2f820*/  IMAD.MOV.U32 R7, RZ, RZ, R14 ;  /* 0x000000ffff077224 */ /* 0x000fce00078e000e */
[----:B------:R-:W-:Y:S05]  /*2f830*/  WARPSYNC.COLLECTIVE R15, `(.L_x_2108) ;  /* 0x000000000f087348 */ /* 0x000fea0003c00000 */
[----:B------:R0:W1:Y:S02]  /*2f840*/  SHFL.IDX P6, R14, R13, R12, R11 ;  /* 0x0000000c0d0e7389 */ /* 0x00006400000c000b */
[----:B01----:R-:W-:Y:S01]  /*2f850*/  ENDCOLLECTIVE ;  /* 0x000000000000791b */ /* 0x003fe20003800000 */
.L_x_2108:
[----:B------:R-:W-:Y:S01]  /*2f860*/  ULDC.64 UR4, c[0x0][0x208] ;  /* 0x0000820000047ab9 */ /* 0x000fe20000000a00 */
[----:B------:R-:W-:Y:S02]  /*2f870*/  IMAD.MOV.U32 R13, RZ, RZ, R3 ;  /* 0x000000ffff0d7224 */ /* 0x000fe400078e0003 */
[----:B------:R-:W-:Y:S02]  /*2f880*/  IMAD.MOV.U32 R12, RZ, RZ, 0x5 ;  /* 0x00000005ff0c7424 */ /* 0x000fe400078e00ff */
[----:B------:R-:W-:-:S05]  /*2f890*/  IMAD.MOV.U32 R5, RZ, RZ, R14 ;  /* 0x000000ffff057224 */ /* 0x000fca00078e000e */
        /* <DEDUP_REMOVED lines=16> */
.L_x_2109:
[----:B------:R-:W-:Y:S02]  /*2f9a0*/  IMAD.MOV.U32 R13, RZ, RZ, R4 ;  /* 0x000000ffff0d7224 */ /* 0x000fe400078e0004 */
[----:B------:R-:W-:-:S07]  /*2f9b0*/  IMAD.MOV.U32 R7, RZ, RZ, R14 ;  /* 0x000000ffff077224 */ /* 0x000fce00078e000e */
[----:B------:R-:W-:Y:S05]  /*2f9c0*/  WARPSYNC.COLLECTIVE R15, `(.L_x_2110) ;  /* 0x000000000f087348 */ /* 0x000fea0003c00000 */
[----:B------:R0:W1:Y:S02]  /*2f9d0*/  SHFL.IDX P6, R14, R13, R12, R11 ;  /* 0x0000000c0d0e7389 */ /* 0x00006400000c000b */
[----:B01----:R-:W-:Y:S01]  /*2f9e0*/  ENDCOLLECTIVE ;  /* 0x000000000000791b */ /* 0x003fe20003800000 */
.L_x_2110:
        /* <DEDUP_REMOVED lines=20> */
.L_x_2111:
[----:B------:R-:W-:Y:S02]  /*2fb30*/  IMAD.MOV.U32 R13, RZ, RZ, R4 ;  /* 0x000000ffff0d7224 */ /* 0x000fe400078e0004 */
[----:B------:R-:W-:-:S07]  /*2fb40*/  IMAD.MOV.U32 R7, RZ, RZ, R14 ;  /* 0x000000ffff077224 */ /* 0x000fce00078e000e */
[----:B------:R-:W-:Y:S05]  /*2fb50*/  WARPSYNC.COLLECTIVE R15, `(.L_x_2112) ;  /* 0x000000000f087348 */ /* 0x000fea0003c00000 */
[----:B------:R0:W1:Y:S02]  /*2fb60*/  SHFL.IDX P6, R14, R13, R12, R11 ;  /* 0x0000000c0d0e7389 */ /* 0x00006400000c000b */
[----:B01----:R-:W-:Y:S01]  /*2fb70*/  ENDCOLLECTIVE ;  /* 0x000000000000791b */ /* 0x003fe20003800000 */
.L_x_2112:
[----:B------:R-:W-:Y:S01]  /*2fb80*/  ULDC.64 UR4, c[0x0][0x208] ;  /* 0x0000820000047ab9 */ /* 0x000fe20000000a00 */
[----:B------:R-:W-:Y:S02]  /*2fb90*/  IMAD.MOV.U32 R13, RZ, RZ, R3 ;  /* 0x000000ffff0d7224 */ /* 0x000fe400078e0003 */
[----:B------:R-:W-:Y:S02]  /*2fba0*/  IMAD.MOV.U32 R12, RZ, RZ, 0x7 ;  /* 0x00000007ff0c7424 */ /* 0x000fe400078e00ff */
[----:B------:R-:W-:-:S05]  /*2fbb0*/  IMAD.MOV.U32 R5, RZ, RZ, R14 ;  /* 0x000000ffff057224 */ /* 0x000fca00078e000e */
[----:B------:R-:W-:-:S05]  /*2fbc0*/  @!P2 LEA R5, P5, R8, R5, 0x1 ;  /* 0x000000050805a211 */ /* 0x000fca00078a08ff */
[----:B------:R-:W-:-:S05]  /*2fbd0*/  @!P2 IMAD.X R6, RZ, RZ, R7, P5 ;  /* 0x000000ffff06a224 */ /* 0x000fca00028e0607 */
[----:B------:R-:W-:Y:S01]  /*2fbe0*/  @!P2 MOV R7, R6 ;  /* 0x000000060007a202 */ /* 0x000fe20000000f00 */
        /* <DEDUP_REMOVED lines=11> */
.L_x_2113:
[----:B------:R-:W-:Y:S02]  /*2fca0*/  IMAD.MOV.U32 R13, RZ, RZ, R4 ;  /* 0x000000ffff0d7224 */ /* 0x000fe400078e0004 */
[----:B------:R-:W-:-:S07]  /*2fcb0*/  IMAD.MOV.U32 R5, RZ, RZ, R14 ;  /* 0x000000ffff057224 */ /* 0x000fce00078e000e */
[----:B------:R-:W-:Y:S05]  /*2fcc0*/  WARPSYNC.COLLECTIVE R15, `(.L_x_2114) ;  /* 0x000000000f087348 */ /* 0x000fea0003c00000 */
[----:B------:R0:W1:Y:S02]  /*2fcd0*/  SHFL.IDX P6, R14, R13, R12, R11 ;  /* 0x0000000c0d0e7389 */ /* 0x00006400000c000b */
[----:B01----:R-:W-:Y:S01]  /*2fce0*/  ENDCOLLECTIVE ;  /* 0x000000000000791b */ /* 0x003fe20003800000 */
.L_x_2114:
[----:B------:R-:W-:Y:S01]  /*2fcf0*/  IMAD.MOV.U32 R3, RZ, RZ, R14 ;  /* 0x000000ffff037224 */ /* 0x000fe200078e000e */
[----:B------:R-:W-:Y:S06]  /*2fd00*/  BRA `(.L_x_2115) ;  /* 0xffffff9000687947 */ /* 0x000fec000383ffff */
.L_x_1925:
[----:B---3--:R3:W4:Y:S02]  /*2fd10*/  SYNCS.PHASECHK.TRANS64.TRYWAIT P0, [R18+URZ+0x30820], R0 ;  /* 0x03082000120075a7 */ /* 0x008724000800017f */
[----:B----4-:R-:W-:Y:S05]  /*2fd20*/  @!P0 NANOSLEEP.SYNCS 0x989680 ;  /* 0x009896800000895d */ /* 0x010fea0003900000 */
[----:B------:R-:W4:Y:S02]  /*2fd30*/  @!P0 SYNCS.PHASECHK.TRANS64 P0, [R18+URZ+0x30820], R0 ;  /* 0x03082000120085a7 */ /* 0x000f24000800007f */
[----:B----4-:R-:W-:Y:S05]  /*2fd40*/  @!P0 BRA `(.L_x_1925) ;  /* 0xfffffffc00f08947 */ /* 0x010fea000383ffff */
[----:B------:R-:W-:Y:S05]  /*2fd50*/  BRA `(.L_x_2116) ;  /* 0xffffff9000e47947 */ /* 0x000fea000383ffff */
.L_x_1934:
[----:B-1----:R1:W2:Y:S02]  /*2fd60*/  SYNCS.PHASECHK.TRANS64.TRYWAIT P0, [R3+URZ+0x30840], R2 ;  /* 0x03084002030075a7 */ /* 0x0022a4000800017f */
[----:B--2---:R-:W-:Y:S05]  /*2fd70*/  @!P0 NANOSLEEP.SYNCS 0x989680 ;  /* 0x009896800000895d */ /* 0x004fea0003900000 */
[----:B------:R-:W2:Y:S02]  /*2fd80*/  @!P0 SYNCS.PHASECHK.TRANS64 P0, [R3+URZ+0x30840], R2 ;  /* 0x03084002030085a7 */ /* 0x000ea4000800007f */
[----:B--2---:R-:W-:Y:S05]  /*2fd90*/  @!P0 BRA `(.L_x_1934) ;  /* 0xfffffffc00f08947 */ /* 0x004fea000383ffff */
[----:B------:R-:W-:Y:S05]  /*2fda0*/  BRA `(.L_x_2117) ;  /* 0xffffff9400dc7947 */ /* 0x000fea000383ffff */
.L_x_1942:
[----:B0-----:R0:W1:Y:S02]  /*2fdb0*/  SYNCS.PHASECHK.TRANS64.TRYWAIT P0, [R2+URZ+0x30860], R3 ;  /* 0x03086003020075a7 */ /* 0x001064000800017f */
[----:B-1----:R-:W-:Y:S05]  /*2fdc0*/  @!P0 NANOSLEEP.SYNCS 0x989680 ;  /* 0x009896800000895d */ /* 0x002fea0003900000 */
[----:B------:R-:W1:Y:S02]  /*2fdd0*/  @!P0 SYNCS.PHASECHK.TRANS64 P0, [R2+URZ+0x30860], R3 ;  /* 0x03086003020085a7 */ /* 0x000e64000800007f */
[----:B-1----:R-:W-:Y:S05]  /*2fde0*/  @!P0 BRA `(.L_x_1942) ;  /* 0xfffffffc00f08947 */ /* 0x002fea000383ffff */
[----:B------:R-:W-:Y:S05]  /*2fdf0*/  BRA `(.L_x_2118) ;  /* 0xffffff9c002c7947 */ /* 0x000fea000383ffff */
.L_x_1954:
[----:B-1----:R1:W2:Y:S02]  /*2fe00*/  SYNCS.PHASECHK.TRANS64.TRYWAIT P0, [R3+URZ+0x30840], R2 ;  /* 0x03084002030075a7 */ /* 0x0022a4000800017f */
[----:B--2---:R-:W-:Y:S05]  /*2fe10*/  @!P0 NANOSLEEP.SYNCS 0x989680 ;  /* 0x009896800000895d */ /* 0x004fea0003900000 */
[----:B------:R-:W2:Y:S02]  /*2fe20*/  @!P0 SYNCS.PHASECHK.TRANS64 P0, [R3+URZ+0x30840], R2 ;  /* 0x03084002030085a7 */ /* 0x000ea4000800007f */
[----:B--2---:R-:W-:Y:S05]  /*2fe30*/  @!P0 BRA `(.L_x_1954) ;  /* 0xfffffffc00f08947 */ /* 0x004fea000383ffff */
[----:B------:R-:W-:Y:S05]  /*2fe40*/  BRA `(.L_x_2119) ;  /* 0xffffffa4003c7947 */ /* 0x000fea000383ffff */
.L_x_1962:
[----:B0-----:R0:W1:Y:S02]  /*2fe50*/  SYNCS.PHASECHK.TRANS64.TRYWAIT P0, [R2+URZ+0x30860], R3 ;  /* 0x03086003020075a7 */ /* 0x001064000800017f */
[----:B-1----:R-:W-:Y:S05]  /*2fe60*/  @!P0 NANOSLEEP.SYNCS 0x989680 ;  /* 0x009896800000895d */ /* 0x002fea0003900000 */
[----:B------:R-:W1:Y:S02]  /*2fe70*/  @!P0 SYNCS.PHASECHK.TRANS64 P0, [R2+URZ+0x30860], R3 ;  /* 0x03086003020085a7 */ /* 0x000e64000800007f */
[----:B-1----:R-:W-:Y:S05]  /*2fe80*/  @!P0 BRA `(.L_x_1962) ;  /* 0xfffffffc00f08947 */ /* 0x002fea000383ffff */
[----:B------:R-:W-:Y:S05]  /*2fe90*/  BRA `(.L_x_2120) ;  /* 0xffffffa8008c7947 */ /* 0x000fea000383ffff */
.L_x_1974:
[----:B--2---:R2:W3:Y:S02]  /*2fea0*/  SYNCS.PHASECHK.TRANS64.TRYWAIT P0, [R3+URZ+0x30840], R2 ;  /* 0x03084002030075a7 */ /* 0x0044e4000800017f */
[----:B---3--:R-:W-:Y:S05]  /*2feb0*/  @!P0 NANOSLEEP.SYNCS 0x989680 ;  /* 0x009896800000895d */ /* 0x008fea0003900000 */
[----:B------:R-:W3:Y:S02]  /*2fec0*/  @!P0 SYNCS.PHASECHK.TRANS64 P0, [R3+URZ+0x30840], R2 ;  /* 0x03084002030085a7 */ /* 0x000ee4000800007f */
[----:B---3--:R-:W-:Y:S05]  /*2fed0*/  @!P0 BRA `(.L_x_1974) ;  /* 0xfffffffc00f08947 */ /* 0x008fea000383ffff */
[----:B------:R-:W-:Y:S05]  /*2fee0*/  BRA `(.L_x_2121) ;  /* 0xffffffb000787947 */ /* 0x000fea000383ffff */
.L_x_1982:
[----:B0-----:R0:W1:Y:S02]  /*2fef0*/  SYNCS.PHASECHK.TRANS64.TRYWAIT P0, [R2+URZ+0x30860], R5 ;  /* 0x03086005020075a7 */ /* 0x001064000800017f */
[----:B-1----:R-:W-:Y:S05]  /*2ff00*/  @!P0 NANOSLEEP.SYNCS 0x989680 ;  /* 0x009896800000895d */ /* 0x002fea0003900000 */
[----:B------:R-:W1:Y:S02]  /*2ff10*/  @!P0 SYNCS.PHASECHK.TRANS64 P0, [R2+URZ+0x30860], R5 ;  /* 0x03086005020085a7 */ /* 0x000e64000800007f */
[----:B-1----:R-:W-:Y:S05]  /*2ff20*/  @!P0 BRA `(.L_x_1982) ;  /* 0xfffffffc00f08947 */ /* 0x002fea000383ffff */
[----:B------:R-:W-:Y:S05]  /*2ff30*/  BRA `(.L_x_2122) ;  /* 0xffffffb400c47947 */ /* 0x000fea000383ffff */
.L_x_1996:
[----:B---3--:R3:W4:Y:S02]  /*2ff40*/  SYNCS.PHASECHK.TRANS64.TRYWAIT P0, [R0+URZ+0x30860], R2 ;  /* 0x03086002000075a7 */ /* 0x008724000800017f */
[----:B----4-:R-:W-:Y:S05]  /*2ff50*/  @!P0 NANOSLEEP.SYNCS 0x989680 ;  /* 0x009896800000895d */ /* 0x010fea0003900000 */
[----:B------:R-:W4:Y:S02]  /*2ff60*/  @!P0 SYNCS.PHASECHK.TRANS64 P0, [R0+URZ+0x30860], R2 ;  /* 0x03086002000085a7 */ /* 0x000f24000800007f */
[----:B----4-:R-:W-:Y:S05]  /*2ff70*/  @!P0 BRA `(.L_x_1996) ;  /* 0xfffffffc00f08947 */ /* 0x010fea000383ffff */
[----:B------:R-:W-:Y:S05]  /*2ff80*/  BRA `(.L_x_2123) ;  /* 0xffffffbc00947947 */ /* 0x000fea000383ffff */
.L_x_2006:
[----:B-1-3--:R-:W3:Y:S01]  /*2ff90*/  LDL R0, [R1] ;  /* 0x0000000001007983 */ /* 0x00aee20000100800 */
[----:B------:R-:W-:Y:S01]  /*2ffa0*/  BSSY B0, `(.L_x_2124) ;  /* 0x0000008000007945 */ /* 0x000fe20003800000 */
[----:B------:R-:W-:Y:S01]  /*2ffb0*/  MOV R12, RZ ;  /* 0x000000ff000c7202 */ /* 0x000fe20000000f00 */
[----:B0-----:R-:W-:Y:S02]  /*2ffc0*/  IMAD.MOV.U32 R11, RZ, RZ, 0x1f ;  /* 0x0000001fff0b7424 */ /* 0x001fe400078e00ff */
[----:B------:R-:W-:Y:S02]  /*2ffd0*/  IMAD.MOV.U32 R15, RZ, RZ, -0x1 ;  /* 0xffffffffff0f7424 */ /* 0x000fe400078e00ff */
[----:B---3--:R-:W-:-:S07]  /*2ffe0*/  IMAD.MOV.U32 R13, RZ, RZ, R0 ;  /* 0x000000ffff0d7224 */ /* 0x008fce00078e0000 */
[----:B--2---:R-:W-:Y:S05]  /*2fff0*/  WARPSYNC.COLLECTIVE R15, `(.L_x_2125) ;  /* 0x000000000f087348 */ /* 0x004fea0003c00000 */
[----:B------:R0:W1:Y:S02]  /*30000*/  SHFL.IDX P6, R14, R13, R12, R11 ;  /* 0x0000000c0d0e7389 */ /* 0x00006400000c000b */
[----:B012---:R-:W-:Y:S01]  /*30010*/  ENDCOLLECTIVE ;  /* 0x000000000000791b */ /* 0x007fe20003800000 */
.L_x_2125:
[----:B------:R-:W-:Y:S05]  /*30020*/  BSYNC B0 ;  /* 0x0000000000007941 */ /* 0x000fea0003800000 */
.L_x_2124:
[----:B------:R0:W5:Y:S01]  /*30030*/  LDL R2, [R1+0xc] ;  /* 0x00000c0001027983 */ /* 0x0001620000100800 */
[----:B------:R-:W-:Y:S01]  /*30040*/  IMAD.MOV.U32 R13, RZ, RZ, R0 ;  /* 0x000000ffff0d7224 */ /* 0x000fe200078e0000 */
[----:B------:R-:W-:Y:S01]  /*30050*/  LOP3.LUT P1, RZ, R19, 0x1, RZ, 0xc0, !PT ;  /* 0x0000000113ff7812 */ /* 0x000fe2000782c0ff */
[----:B------:R-:W-:Y:S02]  /*30060*/  IMAD.MOV.U32 R12, RZ, RZ, 0x1 ;  /* 0x00000001ff0c7424 */ /* 0x000fe400078e00ff */
[----:B------:R-:W-:Y:S02]  /*30070*/  IMAD.MOV.U32 R11, RZ, RZ, 0x1f ;  /* 0x0000001fff0b7424 */ /* 0x000fe400078e00ff */
[----:B------:R-:W-:Y:S02]  /*30080*/  IMAD.MOV.U32 R15, RZ, RZ, -0x1 ;  /* 0xffffffffff0f7424 */ /* 0x000fe400078e00ff */
[----:B0-----:R-:W-:-:S07]  /*30090*/  IMAD.MOV.U32 R5, RZ, RZ, R14 ;  /* 0x000000ffff057224 */ /* 0x001fce00078e000e */
[----:B-----5:R-:W-:Y:S05]  /*300a0*/  WARPSYNC.COLLECTIVE R15, `(.L_x_2126) ;  /* 0x000000000f087348 */ /* 0x020fea0003c00000 */
[----:B------:R0:W1:Y:S02]  /*300b0*/  SHFL.IDX P6, R14, R13, R12, R11 ;  /* 0x0000000c0d0e7389 */ /* 0x00006400000c000b */
[----:B01---5:R-:W-:Y:S01]  /*300c0*/  ENDCOLLECTIVE ;  /* 0x000000000000791b */ /* 0x023fe20003800000 */
.L_x_2126:
[----:B------:R-:W-:Y:S01]  /*300d0*/  ULDC UR4, c[0x0][0xc3c] ;  /* 0x00030f0000047ab9 */ /* 0x000fe20000000800 */
[----:B------:R-:W-:Y:S01]  /*300e0*/  ULDC.64 UR6, c[0x0][0x208] ;  /* 0x0000820000067ab9 */ /* 0x000fe20000000a00 */
[----:B------:R-:W-:Y:S01]  /*300f0*/  IMAD.IADD R4, R2, 0x1, R16 ;  /* 0x0000000102047824 */ /* 0x000fe200078e0210 */
[----:B------:R-:W-:-:S04]  /*30100*/  MOV R0, R14 ;  /* 0x0000000e00007202 */ /* 0x000fc80000000f00 */
        /* <DEDUP_REMOVED lines=11> */
[----:B------:R-:W-:Y:S02]  /*301c0*/  IMAD.MOV.U32 R11, RZ, RZ, RZ ;  /* 0x000000ffff0b7224 */ /* 0x000fe400078e00ff */
[----:B--2---:R-:W-:Y:S02]  /*301d0*/  @!P0 IMAD.MOV.U32 R4, RZ, RZ, R8 ;  /* 0x000000ffff048224 */ /* 0x004fe400078e0008 */
[----:B------:R-:W-:Y:S02]  /*301e0*/  IMAD.MOV.U32 R8, RZ, RZ, RZ ;  /* 0x000000ffff087224 */ /* 0x000fe400078e00ff */
[----:B---3--:R-:W-:Y:S01]  /*301f0*/  @!P0 IMAD.MOV.U32 R6, RZ, RZ, R2 ;  /* 0x000000ffff068224 */ /* 0x008fe200078e0002 */
[----:B------:R-:W-:-:S03]  /*30200*/  ISETP.GE.U32.AND P0, PT, R16, 0x2, PT ;  /* 0x000000021000780c */ /* 0x000fc60003f06070 */
[----:B------:R-:W-:-:S04]  /*30210*/  IMAD R2, R6, R4, RZ ;  /* 0x0000000406027224 */ /* 0x000fc800078e02ff */
[----:B------:R-:W-:-:S07]  /*30220*/  IMAD.MOV.U32 R13, RZ, RZ, R2 ;  /* 0x000000ffff0d7224 */ /* 0x000fce00078e0002 */
[----:B------:R-:W-:Y:S05]  /*30230*/  WARPSYNC.COLLECTIVE R15, `(.L_x_2127) ;  /* 0x000000000f087348 */ /* 0x000fea0003c00000 */
[----:B------:R0:W1:Y:S02]  /*30240*/  SHFL.UP P6, R14, R13, R12, R11 ;  /* 0x0400000c0d0e7389 */ /* 0x00006400000c000b */
[----:B01----:R-:W-:Y:S01]  /*30250*/  ENDCOLLECTIVE ;  /* 0x000000000000791b */ /* 0x003fe20003800000 */
.L_x_2127:
[----:B------:R-:W-:Y:S01]  /*30260*/  IMAD.MOV.U32 R12, RZ, RZ, 0x2 ;  /* 0x00000002ff0c7424 */ /* 0x000fe200078e00ff */
[----:B------:R-:W-:-:S04]  /*30270*/  MOV R3, R14 ;  /* 0x0000000e00037202 */ /* 0x000fc80000000f00 */
[----:B------:R-:W-:Y:S02]  /*30280*/  SEL R3, R3, RZ, P1 ;  /* 0x000000ff03037207 */ /* 0x000fe40000800000 */
[----:B------:R-:W-:-:S03]  /*30290*/  ISETP.GE.U32.AND P1, PT, R16, 0x4, PT ;  /* 0x000000041000780c */ /* 0x000fc60003f26070 */
[----:B------:R-:W-:-:S04]  /*302a0*/  IMAD.IADD R2, R2, 0x1, R3 ;  /* 0x0000000102027824 */ /* 0x000fc800078e0203 */
[----:B------:R-:W-:-:S07]  /*302b0*/  IMAD.MOV.U32 R13, RZ, RZ, R2 ;  /* 0x000000ffff0d7224 */ /* 0x000fce00078e0002 */
[----:B------:R-:W-:Y:S05]  /*302c0*/  WARPSYNC.COLLECTIVE R15, `(.L_x_2128) ;  /* 0x000000000f087348 */ /* 0x000fea0003c00000 */
[----:B------:R0:W1:Y:S02]  /*302d0*/  SHFL.UP P6, R14, R13, R12, R11 ;  /* 0x0400000c0d0e7389 */ /* 0x00006400000c000b */
[----:B01----:R-:W-:Y:S01]  /*302e0*/  ENDCOLLECTIVE ;  /* 0x000000000000791b */ /* 0x003fe20003800000 */
.L_x_2128:
        /* <DEDUP_REMOVED lines=8> */
.L_x_2129:
[----:B------:R-:W-:Y:S01]  /*30370*/  IMAD.MOV.U32 R12, RZ, RZ, 0x8 ;  /* 0x00000008ff0c7424 */ /* 0x000fe200078e00ff */
[----:B------:R-:W-:-:S04]  /*30380*/  MOV R3, R14 ;  /* 0x0000000e00037202 */ /* 0x000fc80000000f00 */
[----:B------:R-:W-:-:S05]  /*30390*/  SEL R3, R3, RZ, P1 ;  /* 0x000000ff03037207 */ /* 0x000fca0000800000 */
[----:B------:R-:W-:-:S04]  /*303a0*/  IMAD.IADD R2, R2, 0x1, R3 ;  /* 0x0000000102027824 */ /* 0x000fc800078e0203 */
[----:B------:R-:W-:-:S07]  /*303b0*/  IMAD.MOV.U32 R13, RZ, RZ, R2 ;  /* 0x000000ffff0d7224 */ /* 0x000fce00078e0002 */
[----:B------:R-:W-:Y:S05]  /*303c0*/  WARPSYNC.COLLECTIVE R15, `(.L_x_2130) ;  /* 0x000000000f087348 */ /* 0x000fea0003c00000 */
[----:B------:R0:W1:Y:S02]  /*303d0*/  SHFL.UP P6, R14, R13, R12, R11 ;  /* 0x0400000c0d0e7389 */ /* 0x00006400000c000b */
[----:B01----:R-:W-:Y:S01]  /*303e0*/  ENDCOLLECTIVE ;  /* 0x000000000000791b */ /* 0x003fe20003800000 */
.L_x_2130:
        /* <DEDUP_REMOVED lines=8> */
.L_x_2131:
[----:B------:R-:W-:Y:S02]  /*30470*/  IMAD.MOV.U32 R12, RZ, RZ, 0x1f ;  /* 0x0000001fff0c7424 */ /* 0x000fe400078e00ff */
[----:B------:R-:W-:Y:S01]  /*30480*/  IMAD.MOV.U32 R11, RZ, RZ, 0x1f ;  /* 0x0000001fff0b7424 */ /* 0x000fe200078e00ff */
[----:B------:R-:W-:-:S04]  /*30490*/  MOV R3, R14 ;  /* 0x0000000e00037202 */ /* 0x000fc80000000f00 */
[----:B------:R-:W-:-:S05]  /*304a0*/  SEL R3, R3, RZ, P3 ;  /* 0x000000ff03037207 */ /* 0x000fca0001800000 */
[----:B------:R-:W-:-:S04]  /*304b0*/  IMAD.IADD R7, R2, 0x1, R3 ;  /* 0x0000000102077824 */ /* 0x000fc800078e0203 */
[----:B------:R-:W-:-:S07]  /*304c0*/  IMAD.MOV.U32 R13, RZ, RZ, R7 ;  /* 0x000000ffff0d7224 */ /* 0x000fce00078e0007 */
[----:B------:R-:W-:Y:S05]  /*304d0*/  WARPSYNC.COLLECTIVE R15, `(.L_x_2132) ;  /* 0x000000000f087348 */ /* 0x000fea0003c00000 */
[----:B------:R0:W1:Y:S02]  /*304e0*/  SHFL.IDX P6, R14, R13, R12, R11 ;  /* 0x0000000c0d0e7389 */ /* 0x00006400000c000b */
[----:B01----:R-:W-:Y:S01]  /*304f0*/  ENDCOLLECTIVE ;  /* 0x000000000000791b */ /* 0x003fe20003800000 */
.L_x_2132:
[----:B------:R-:W-:Y:S01]  /*30500*/  IMAD.MOV.U32 R9, RZ, RZ, R14 ;  /* 0x000000ffff097224 */ /* 0x000fe200078e000e */
[----:B------:R-:W-:Y:S06]  /*30510*/  BRA `(.L_x_2133) ;  /* 0xffffffc000987947 */ /* 0x000fec000383ffff */
.L_x_2009:
[----:B------:R-:W-:Y:S01]  /*30520*/  BSSY B0, `(.L_x_2134) ;  /* 0x0000008000007945 */ /* 0x000fe20003800000 */
[----:B------:R-:W-:Y:S01]  /*30530*/  IMAD.MOV.U32 R13, RZ, RZ, R2 ;  /* 0x000000ffff0d7224 */ /* 0x000fe200078e0002 */
[----:B------:R-:W-:Y:S01]  /*30540*/  MOV R12, 0x1 ;  /* 0x00000001000c7802 */ /* 0x000fe20000000f00 */
[----:B------:R-:W-:Y:S02]  /*30550*/  IMAD.MOV.U32 R11, RZ, RZ, RZ ;  /* 0x000000ffff0b7224 */ /* 0x000fe400078e00ff */
[----:B------:R-:W-:-:S07]  /*30560*/  IMAD.MOV.U32 R15, RZ, RZ, -0x1 ;  /* 0xffffffffff0f7424 */ /* 0x000fce00078e00ff */
[----:B0-----:R-:W-:Y:S05]  /*30570*/  WARPSYNC.COLLECTIVE R15, `(.L_x_2135) ;  /* 0x000000000f087348 */ /* 0x001fea0003c00000 */
[----:B------:R1:W2:Y:S02]  /*30580*/  SHFL.UP P6, R14, R13, R12, R11 ;  /* 0x0400000c0d0e7389 */ /* 0x0002a400000c000b */
[----:B012---:R-:W-:Y:S01]  /*30590*/  ENDCOLLECTIVE ;  /* 0x000000000000791b */ /* 0x007fe20003800000 */
.L_x_2135:
[----:B------:R-:W-:Y:S05]  /*305a0*/  BSYNC B0 ;  /* 0x0000000000007941 */ /* 0x000fea0003800000 */
.L_x_2134:
[----:B------:R-:W-:Y:S01]  /*305b0*/  IMAD.MOV.U32 R3, RZ, RZ, R14 ;  /* 0x000000ffff037224 */ /* 0x000fe200078e000e */
[----:B------:R-:W-:Y:S01]  /*305c0*/  LOP3.LUT P4, RZ, R19, 0x1, RZ, 0xc0, !PT ;  /* 0x0000000113ff7812 */ /* 0x000fe2000788c0ff */
[----:B------:R-:W-:Y:S01]  /*305d0*/  IMAD.MOV.U32 R12, RZ, RZ, 0x2 ;  /* 0x00000002ff0c7424 */ /* 0x000fe200078e00ff */
[----:B------:R-:W-:Y:S01]  /*305e0*/  MOV R15, 0xffffffff ;  /* 0xffffffff000f7802 */ /* 0x000fe20000000f00 */
[----:B------:R-:W-:Y:S01]  /*305f0*/  IMAD.MOV.U32 R11, RZ, RZ, RZ ;  /* 0x000000ffff0b7224 */ /* 0x000fe200078e00ff */
[----:B------:R-:W-:-:S05]  /*30600*/  SEL R3, R3, RZ, P4 ;  /* 0x000000ff03037207 */ /* 0x000fca0002000000 */
[----:B------:R-:W-:-:S04]  /*30610*/  IMAD.IADD R2, R2, 0x1, R3 ;  /* 0x0000000102027824 */ /* 0x000fc800078e0203 */
[----:B------:R-:W-:-:S07]  /*30620*/  IMAD.MOV.U32 R13, RZ, RZ, R2 ;  /* 0x000000ffff0d7224 */ /* 0x000fce00078e0002 */
[----:B------:R-:W-:Y:S05]  /*30630*/  WARPSYNC.COLLECTIVE R15, `(.L_x_2136) ;  /* 0x000000000f087348 */ /* 0x000fea0003c00000 */
[----:B------:R0:W1:Y:S02]  /*30640*/  SHFL.UP P6, R14, R13, R12, R11 ;  /* 0x0400000c0d0e7389 */ /* 0x00006400000c000b */
[----:B01----:R-:W-:Y:S01]  /*30650*/  ENDCOLLECTIVE ;  /* 0x000000000000791b */ /* 0x003fe20003800000 */
.L_x_2136:
        /* <DEDUP_REMOVED lines=8> */
.L_x_2137:
[----:B------:R-:W-:Y:S01]  /*306e0*/  MOV R12, 0x8 ;  /* 0x00000008000c7802 */ /* 0x000fe20000000f00 */
[----:B------:R-:W-:-:S05]  /*306f0*/  IMAD.MOV.U32 R3, RZ, RZ, R14 ;  /* 0x000000ffff037224 */ /* 0x000fca00078e000e */
[----:B------:R-:W-:-:S05]  /*30700*/  SEL R3, R3, RZ, P1 ;  /* 0x000000ff03037207 */ /* 0x000fca0000800000 */
[----:B------:R-:W-:-:S04]  /*30710*/  IMAD.IADD R2, R2, 0x1, R3 ;  /* 0x0000000102027824 */ /* 0x000fc800078e0203 */
[----:B------:R-:W-:-:S07]  /*30720*/  IMAD.MOV.U32 R13, RZ, RZ, R2 ;  /* 0x000000ffff0d7224 */ /* 0x000fce00078e0002 */
[----:B------:R-:W-:Y:S05]  /*30730*/  WARPSYNC.COLLECTIVE R15, `(.L_x_2138) ;  /* 0x000000000f087348 */ /* 0x000fea0003c00000 */
[----:B------:R0:W1:Y:S02]  /*30740*/  SHFL.UP P6, R14, R13, R12, R11 ;  /* 0x0400000c0d0e7389 */ /* 0x00006400000c000b */
[----:B01----:R-:W-:Y:S01]  /*30750*/  ENDCOLLECTIVE ;  /* 0x000000000000791b */ /* 0x003fe20003800000 */
.L_x_2138:
        /* <DEDUP_REMOVED lines=8> */
.L_x_2139:
[----:B------:R-:W-:Y:S01]  /*307e0*/  MOV R12, 0x1f ;  /* 0x0000001f000c7802 */ /* 0x000fe20000000f00 */
        /* <DEDUP_REMOVED lines=8> */
.L_x_2140:
[----:B------:R-:W-:Y:S01]  /*30870*/  IMAD.MOV.U32 R9, RZ, RZ, R14 ;  /* 0x000000ffff097224 */ /* 0x000fe200078e000e */
[----:B------:R-:W-:Y:S06]  /*30880*/  BRA `(.L_x_2141) ;  /* 0xffffffc0006c7947 */ /* 0x000fec000383ffff */
.L_x_2011:
[----:B------:R-:W-:Y:S01]  /*30890*/  BSSY B0, `(.L_x_2142) ;  /* 0x0000006000007945 */ /* 0x000fe20003800000 */
[----:B------:R-:W-:Y:S01]  /*308a0*/  PLOP3.LUT P6, PT, P6, PT, PT, 0x8, 0x0 ;  /* 0x000000000000781c */ /* 0x000fe200037ce170 */
[----:B------:R-:W-:-:S12]  /*308b0*/  IMAD.MOV.U32 R15, RZ, RZ, -0x1 ;  /* 0xffffffffff0f7424 */ /* 0x000fd800078e00ff */
[----:B0-----:R-:W-:Y:S05]  /*308c0*/  WARPSYNC.COLLECTIVE R15, `(.L_x_2143) ;  /* 0x000000000f087348 */ /* 0x001fea0003c00000 */
[----:B------:R-:W-:Y:S01]  /*308d0*/  VOTE.ANY R14, PT, P6 ;  /* 0x00000000000e7806 */ /* 0x000fe200030e0100 */
[----:B0-----:R-:W-:Y:S06]  /*308e0*/  ENDCOLLECTIVE ;  /* 0x000000000000791b */ /* 0x001fec0003800000 */
.L_x_2143:
[----:B------:R-:W-:Y:S05]  /*308f0*/  BSYNC B0 ;  /* 0x0000000000007941 */ /* 0x000fea0003800000 */
.L_x_2142:
[----:B------:R0:W5:Y:S01]  /*30900*/  LDL.LU R10, [R1+0xc] ;  /* 0x00000c00010a7983 */ /* 0x0001620000300800 */
[----:B------:R-:W-:Y:S01]  /*30910*/  IMAD.MOV.U32 R0, RZ, RZ, R14 ;  /* 0x000000ffff007224 */ /* 0x000fe200078e000e */
[----:B------:R-:W-:Y:S01]  /*30920*/  MOV R15, 0xffffffff ;  /* 0xffffffff000f7802 */ /* 0x000fe20000000f00 */
[----:B------:R-:W-:Y:S02]  /*30930*/  IMAD.MOV.U32 R13, RZ, RZ, R4 ;  /* 0x000000ffff0d7224 */ /* 0x000fe400078e0004 */
[----:B------:R-:W1:Y:S01]  /*30940*/  POPC R3, R0 ;  /* 0x0000000000037309 */ /* 0x000e620000000000 */
[----:B------:R-:W-:Y:S02]  /*30950*/  IMAD.MOV.U32 R11, RZ, RZ, 0x1f ;  /* 0x0000001fff0b7424 */ /* 0x000fe400078e00ff */
[----:B01----:R-:W-:-:S07]  /*30960*/  IMAD.MOV.U32 R12, RZ, RZ, R3 ;  /* 0x000000ffff0c7224 */ /* 0x003fce00078e0003 */
[----:B-----5:R-:W-:Y:S05]  /*30970*/  WARPSYNC.COLLECTIVE R15, `(.L_x_2144) ;  /* 0x000000000f087348 */ /* 0x020fea0003c00000 */
[----:B------:R0:W1:Y:S02]  /*30980*/  SHFL.IDX P6, R14, R13, R12, R11 ;  /* 0x0000000c0d0e7389 */ /* 0x00006400000c000b */
[----:B01---5:R-:W-:Y:S01]  /*30990*/  ENDCOLLECTIVE ;  /* 0x000000000000791b */ /* 0x023fe20003800000 */
.L_x_2144:
[----:B------:R-:W-:Y:S02]  /*309a0*/  IMAD.MOV.U32 R13, RZ, RZ, R6 ;  /* 0x000000ffff0d7224 */ /* 0x000fe400078e0006 */
[----:B------:R-:W-:-:S07]  /*309b0*/  IMAD.MOV.U32 R4, RZ, RZ, R14 ;  /* 0x000000ffff047224 */ /* 0x000fce00078e000e */
[----:B------:R-:W-:Y:S05]  /*309c0*/  WARPSYNC.COLLECTIVE R15, `(.L_x_2145) ;  /* 0x000000000f087348 */ /* 0x000fea0003c00000 */
[----:B------:R0:W1:Y:S02]  /*309d0*/  SHFL.IDX P6, R14, R13, R12, R11 ;  /* 0x0000000c0d0e7389 */ /* 0x00006400000c000b */
[----:B01----:R-:W-:Y:S01]  /*309e0*/  ENDCOLLECTIVE ;  /* 0x000000000000791b */ /* 0x003fe20003800000 */
.L_x_2145:
[----:B------:R-:W-:Y:S02]  /*309f0*/  IMAD.MOV.U32 R6, RZ, RZ, R14 ;  /* 0x000000ffff067224 */ /* 0x000fe400078e000e */
[----:B------:R-:W-:-:S05]  /*30a00*/  IMAD.IADD R10, R3, 0x1, R10 ;  /* 0x00000001030a7824 */ /* 0x000fca00078e020a */
[----:B------:R2:W-:Y:S01]  /*30a10*/  STL [R1+0xc], R10 ;  /* 0x00000c0a01007387 */ /* 0x0005e20000100800 */
[----:B------:R-:W-:Y:S05]  /*30a20*/  BRA `(.L_x_2146) ;  /* 0xffffffc0004c7947 */ /* 0x000fea000383ffff */
.L_x_2013:
[----:B------:R-:W-:Y:S01]  /*30a30*/  BSSY B0, `(.L_x_2147) ;  /* 0x0000008000007945 */ /* 0x000fe20003800000 */
[----:B------:R-:W-:Y:S01]  /*30a40*/  IMAD.MOV.U32 R13, RZ, RZ, R7 ;  /* 0x000000ffff0d7224 */ /* 0x000fe200078e0007 */
[----:B------:R-:W-:Y:S01]  /*30a50*/  MOV R15, 0xffffffff ;  /* 0xffffffff000f7802 */ /* 0x000fe20000000f00 */
[----:B------:R-:W-:Y:S02]  /*30a60*/  IMAD.MOV.U32 R12, RZ, RZ, R3 ;  /* 0x000000ffff0c7224 */ /* 0x000fe400078e0003 */
[----:B------:R-:W-:-:S07]  /*30a70*/  IMAD.MOV.U32 R11, RZ, RZ, 0x1f ;  /* 0x0000001fff0b7424 */ /* 0x000fce00078e00ff */
[----:B0-2---:R-:W-:Y:S05]  /*30a80*/  WARPSYNC.COLLECTIVE R15, `(.L_x_2148) ;  /* 0x000000000f087348 */ /* 0x005fea0003c00000 */
[----:B------:R1:W3:Y:S02]  /*30a90*/  SHFL.IDX P6, R14, R13, R12, R11 ;  /* 0x0000000c0d0e7389 */ /* 0x0002e400000c000b */
[----:B0123--:R-:W-:Y:S01]  /*30aa0*/  ENDCOLLECTIVE ;  /* 0x000000000000791b */ /* 0x00ffe20003800000 */
.L_x_2148:
[----:B------:R-:W-:Y:S05]  /*30ab0*/  BSYNC B0 ;  /* 0x0000000000007941 */ /* 0x000fea0003800000 */
.L_x_2147:
[----:B------:R-:W-:Y:S01]  /*30ac0*/  IMAD.MOV.U32 R3, RZ, RZ, R14 ;  /* 0x000000ffff037224 */ /* 0x000fe200078e000e */
[----:B------:R-:W-:Y:S06]  /*30ad0*/  BRA `(.L_x_2149) ;  /* 0xffffffc000387947 */ /* 0x000fec000383ffff */
.L_x_2019:
[----:B0-----:R0:W1:Y:S02]  /*30ae0*/  SYNCS.PHASECHK.TRANS64.TRYWAIT P0, [R0+URZ+0x30820], R3 ;  /* 0x03082003000075a7 */ /* 0x001064000800017f */
[----:B-1----:R-:W-:Y:S05]  /*30af0*/  @!P0 NANOSLEEP.SYNCS 0x989680 ;  /* 0x009896800000895d */ /* 0x002fea0003900000 */
[----:B------:R-:W1:Y:S02]  /*30b00*/  @!P0 SYNCS.PHASECHK.TRANS64 P0, [R0+URZ+0x30820], R3 ;  /* 0x03082003000085a7 */ /* 0x000e64000800007f */
[----:B-1----:R-:W-:Y:S05]  /*30b10*/  @!P0 BRA `(.L_x_2019) ;  /* 0xfffffffc00f08947 */ /* 0x002fea000383ffff */
[----:B------:R-:W-:Y:S05]  /*30b20*/  BRA `(.L_x_2150) ;  /* 0xffffffc800d87947 */ /* 0x000fea000383ffff */
.L_x_2020:
        /* <DEDUP_REMOVED lines=11> */
.L_x_2152:
[----:B------:R-:W-:Y:S05]  /*30be0*/  BSYNC B0 ;  /* 0x0000000000007941 */ /* 0x000fea0003800000 */
.L_x_2151:
[----:B------:R-:W-:Y:S05]  /*30bf0*/  BRA `(.L_x_2153) ;  /* 0xffffffc800c07947 */ /* 0x000fea000383ffff */
.L_x_2021:
[----:B------:R-:W-:Y:S01]  /*30c00*/  BSSY B0, `(.L_x_2154) ;  /* 0x0000006000007945 */ /* 0x000fe20003800000 */
[----:B------:R-:W-:-:S07]  /*30c10*/  IMAD.MOV.U32 R15, RZ, RZ, -0x1 ;  /* 0xffffffffff0f7424 */ /* 0x000fce00078e00ff */
[----:B01----:R-:W-:Y:S05]  /*30c20*/  WARPSYNC.COLLECTIVE R15, `(.L_x_2155) ;  /* 0x000000000f0c7348 */ /* 0x003fea0003c00000 */
[----:B------:R-:W-:Y:S02]  /*30c30*/  ELECT P6, UR62, PT ;  /* 0x00000000003e782f */ /* 0x000fe400038c0000 */
[----:B------:R-:W-:Y:S01]  /*30c40*/  MOV R14, UR62 ;  /* 0x0000003e000e7c02 */ /* 0x000fe20008000f00 */
[----:B01----:R-:W-:Y:S10]  /*30c50*/  ENDCOLLECTIVE ;  /* 0x000000000000791b */ /* 0x003ff40003800000 */
.L_x_2155:
[----:B------:R-:W-:Y:S05]  /*30c60*/  BSYNC B0 ;  /* 0x0000000000007941 */ /* 0x000fea0003800000 */
.L_x_2154:
[----:B------:R-:W-:Y:S05]  /*30c70*/  BRA `(.L_x_2156) ;  /* 0xffffffc800b47947 */ /* 0x000fea000383ffff */
.L_x_2023:
[----:B0-----:R0:W1:Y:S02]  /*30c80*/  SYNCS.PHASECHK.TRANS64.TRYWAIT P0, [R6+URZ], R5 ;  /* 0x00000005060075a7 */ /* 0x001064000800017f */
[----:B-1----:R-:W-:Y:S05]  /*30c90*/  @!P0 NANOSLEEP.SYNCS 0x989680 ;  /* 0x009896800000895d */ /* 0x002fea0003900000 */
[----:B------:R-:W1:Y:S02]  /*30ca0*/  @!P0 SYNCS.PHASECHK.TRANS64 P0, [R6+URZ], R5 ;  /* 0x00000005060085a7 */ /* 0x000e64000800007f */
[----:B-1----:R-:W-:Y:S05]  /*30cb0*/  @!P0 BRA `(.L_x_2023) ;  /* 0xfffffffc00f08947 */ /* 0x002fea000383ffff */
[----:B------:R-:W-:Y:S05]  /*30cc0*/  BRA `(.L_x_2157) ;  /* 0xffffffc800f87947 */ /* 0x000fea000383ffff */
.L_x_2024:
[----:B-1----:R1:W2:Y:S02]  /*30cd0*/  SYNCS.PHASECHK.TRANS64.TRYWAIT P0, [R7+URZ], R2 ;  /* 0x00000002070075a7 */ /* 0x0022a4000800017f */
[----:B--2---:R-:W-:Y:S05]  /*30ce0*/  @!P0 NANOSLEEP.SYNCS 0x989680 ;  /* 0x009896800000895d */ /* 0x004fea0003900000 */
[----:B------:R-:W2:Y:S02]  /*30cf0*/  @!P0 SYNCS.PHASECHK.TRANS64 P0, [R7+URZ], R2 ;  /* 0x00000002070085a7 */ /* 0x000ea4000800007f */
[----:B--2---:R-:W-:Y:S05]  /*30d00*/  @!P0 BRA `(.L_x_2024) ;  /* 0xfffffffc00f08947 */ /* 0x004fea000383ffff */
[----:B------:R-:W-:Y:S05]  /*30d10*/  BRA `(.L_x_2158) ;  /* 0xffffffc800ec7947 */ /* 0x000fea000383ffff */
.L_x_2026:
[----:B--2---:R2:W3:Y:S02]  /*30d20*/  SYNCS.PHASECHK.TRANS64.TRYWAIT P0, [R4+URZ], R5 ;  /* 0x00000005040075a7 */ /* 0x0044e4000800017f */
[----:B---3--:R-:W-:Y:S05]  /*30d30*/  @!P0 NANOSLEEP.SYNCS 0x989680 ;  /* 0x009896800000895d */ /* 0x008fea0003900000 */
[----:B------:R-:W3:Y:S02]  /*30d40*/  @!P0 SYNCS.PHASECHK.TRANS64 P0, [R4+URZ], R5 ;  /* 0x00000005040085a7 */ /* 0x000ee4000800007f */
[----:B---3--:R-:W-:Y:S05]  /*30d50*/  @!P0 BRA `(.L_x_2026) ;  /* 0xfffffffc00f08947 */ /* 0x008fea000383ffff */
[----:B------:R-:W-:Y:S05]  /*30d60*/  BRA `(.L_x_2159) ;  /* 0xffffffc800f47947 */ /* 0x000fea000383ffff */
.L_x_2160:
        /* <DEDUP_REMOVED lines=9> */
.L_x_14844:


//--------------------- .text._ZN7cutlass13device_kernelIN5flash11enable_sm90INS1_16FlashAttnFwdSm90INS1_25CollectiveMainloopFwdSm90ILi2EN4cute5tupleIJNS5_1CILi1EEES8_S8_EEENS6_IJNS7_ILi128EEENS7_ILi80EEENS7_ILi256EEEEEELi256ENS_6half_tEfNS_4arch4Sm90ELb1ELb0ELb0ELb0ELb0ELb0ELb0ELb1ELb1ELb1ELb1ELb0EEENS1_21CollectiveEpilogueFwdINS6_IJSA_SC_SB_EEES9_SE_SG_Li256ELb0ELb1ELb1ELb0EEENS1_19SingleTileSchedulerILb0ELb1ELb1ELi128EEEEEEEEEvNT_6ParamsE --------------------------
	.section	.text._ZN7cutlass13device_kernelIN5flash11enable_sm90INS1_16FlashAttnFwdSm90INS1_25CollectiveMainloopFwdSm90ILi2EN4cute5tupleIJNS5_1CILi1EEES8_S8_EEENS6_IJNS7_ILi128EEENS7_ILi80EEENS7_ILi256EEEEEELi256ENS_6half_tEfNS_4arch4Sm90ELb1ELb0ELb0ELb0ELb0ELb0ELb0ELb1ELb1ELb1ELb1ELb0EEENS1_21CollectiveEpilogueFwdINS6_IJSA_SC_SB_EEES9_SE_SG_Li256ELb0ELb1ELb1ELb0EEENS1_19SingleTileSchedulerILb0ELb1ELb1ELi128EEEEEEEEEvNT_6ParamsE,"ax",@progbits
	.align	128
.text._ZN7cutlass13device_kernelIN5flash11enable_sm90INS1_16FlashAttnFwdSm90INS1_25CollectiveMainloopFwdSm90ILi2EN4cute5tupleIJNS5_1CILi1EEES8_S8_EEENS6_IJNS7_ILi128EEENS7_ILi80EEENS7_ILi256EEEEEELi256ENS_6half_tEfNS_4arch4Sm90ELb1ELb0ELb0ELb0ELb0ELb0ELb0ELb1ELb1ELb1ELb1ELb0EEENS1_21CollectiveEpilogueFwdINS6_IJSA_SC_SB_EEES9_SE_SG_Li256ELb0ELb1ELb1ELb0EEENS1_19SingleTileSchedulerILb0ELb1ELb1ELi128EEEEEEEEEvNT_6ParamsE:
        .type           _ZN7cutlass13device_kernelIN5flash11enable_sm90INS1_16FlashAttnFwdSm90INS1_25CollectiveMainloopFwdSm90ILi2EN4cute5tupleIJNS5_1CILi1EEES8_S8_EEENS6_IJNS7_ILi128EEENS7_ILi80EEENS7_ILi256EEEEEELi256ENS_6half_tEfNS_4arch4Sm90ELb1ELb0ELb0ELb0ELb0ELb0ELb0ELb1ELb1ELb1ELb1ELb0EEENS1_21CollectiveEpilogueFwdINS6_IJSA_SC_SB_EEES9_SE_SG_Li256ELb0ELb1ELb1ELb0EEENS1_19SingleTileSchedulerILb0ELb1ELb1ELi128EEEEEEEEEvNT_6ParamsE,@function
        .size           _ZN7cutlass13device_kernelIN5flash11enable_sm90INS1_16FlashAttnFwdSm90INS1_25CollectiveMainloopFwdSm90ILi2EN4cute5tupleIJNS5_1CILi1EEES8_S8_EEENS6_IJNS7_ILi128EEENS7_ILi80EEENS7_ILi256EEEEEELi256ENS_6half_tEfNS_4arch4Sm90ELb1ELb0ELb0ELb0ELb0ELb0ELb0ELb1ELb1ELb1ELb1ELb0EEENS1_21CollectiveEpilogueFwdINS6_IJSA_SC_SB_EEES9_SE_SG_Li256ELb0ELb1ELb1ELb0EEENS1_19SingleTileSchedulerILb0ELb1ELb1ELi128EEEEEEEEEvNT_6ParamsE,(.L_x_14845 - _ZN7cutlass13device_kernelIN5flash11enable_sm90INS1_16FlashAttnFwdSm90INS1_25CollectiveMainloopFwdSm90ILi2EN4cute5tupleIJNS5_1CILi1EEES8_S8_EEENS6_IJNS7_ILi128EEENS7_ILi80EEENS7_ILi256EEEEEELi256ENS_6half_tEfNS_4arch4Sm90ELb1ELb0ELb0ELb0ELb0ELb0ELb0ELb1ELb1ELb1ELb1ELb0EEENS1_21CollectiveEpilogueFwdINS6_IJSA_SC_SB_EEES9_SE_SG_Li256ELb0ELb1ELb1ELb0EEENS1_19SingleTileSchedulerILb0ELb1ELb1ELi128EEEEEEEEEvNT_6ParamsE)
        .other          _ZN7cutlass13device_kernelIN5flash11enable_sm90INS1_16FlashAttnFwdSm90INS1_25CollectiveMainloopFwdSm90ILi2EN4cute5tupleIJNS5_1CILi1EEES8_S8_EEENS6_IJNS7_ILi128EEENS7_ILi80EEENS7_ILi256EEEEEELi256ENS_6half_tEfNS_4arch4Sm90ELb1ELb0ELb0ELb0ELb0ELb0ELb0ELb1ELb1ELb1ELb1ELb0EEENS1_21CollectiveEpilogueFwdINS6_IJSA_SC_SB_EEES9_SE_SG_Li256ELb0ELb1ELb1ELb0EEENS1_19SingleTileSchedulerILb0ELb1ELb1ELi128EEEEEEEEEvNT_6ParamsE,@"STO_CUDA_ENTRY STV_DEFAULT"
_ZN7cutlass13device_kernelIN5flash11enable_sm90INS1_16FlashAttnFwdSm90INS1_25CollectiveMainloopFwdSm90ILi2EN4cute5tupleIJNS5_1CILi1EEES8_S8_EEENS6_IJNS7_ILi128EEENS7_ILi80EEENS7_ILi256EEEEEELi256ENS_6half_tEfNS_4arch4Sm90ELb1ELb0ELb0ELb0ELb0ELb0ELb0ELb1ELb1ELb1ELb1ELb0EEENS1_21CollectiveEpilogueFwdINS6_IJSA_SC_SB_EEES9_SE_SG_Li256ELb0ELb1ELb1ELb0EEENS1_19SingleTileSchedulerILb0ELb1ELb1ELi128EEEEEEEEEvNT_6ParamsE:
        /* <DEDUP_REMOVED lines=17> */
.L_x_2162:
[----:B------:R-:W-:Y:S05]  /*0110*/  BSYNC B0 ;  /* 0x0000000000007941 */ /* 0x000fea0003800000 */
.L_x_2161:
        /* <DEDUP_REMOVED lines=40> */
.L_x_2163:
        /* <DEDUP_REMOVED lines=22> */
.L_x_2164:
        /* <DEDUP_REMOVED lines=18> */
.L_x_2165:
        /* <DEDUP_REMOVED lines=22> */
.L_x_2166:
        /* <DEDUP_REMOVED lines=22> */
.L_x_2167:
        /* <DEDUP_REMOVED lines=8> */
.L_x_2170:
        /* <DEDUP_REMOVED lines=18> */
[----:B------:R-:W0:Y:S01]  /*0a80*/  LDC R0, c[0x0][0x448] ;  /* 0x00011200ff007b82 */ /* 0x000e220000000800 */
[----:B------:R-:W1:Y:S01]  /*0a90*/  S2R R152, SR_CTAID.X ;  /* 0x0000000000987919 */ /* 0x000e620000002500 */
[----:B------:R-:W-:Y:S01]  /*0aa0*/  SHF.R.U32.HI R4, RZ, 0x10, R22 ;  /* 0x00000010ff047819 */ /* 0x000fe20000011616 */
[----:B------:R-:W-:Y:S01]  /*0ab0*/  IMAD.MOV.U32 R213, RZ, RZ, RZ ;  /* 0x000000ffffd57224 */ /* 0x000fe200078e00ff */
[----:B------:R-:W-:-:S04]  /*0ac0*/  LOP3.LUT R22, R22, 0xffff, RZ, 0xc0, !PT ;  /* 0x0000ffff16167812 */ /* 0x000fc800078ec0ff */
[----:B------:R-:W2:Y:S08]  /*0ad0*/  LDC.64 R8, c[0x0][0x418] ;  /* 0x00010600ff087b82 */ /* 0x000eb00000000a00 */
[----:B------:R-:W3:Y:S01]  /*0ae0*/  LDC R3, c[0x0][0x288] ;  /* 0x0000a200ff037b82 */ /* 0x000ee20000000800 */
[----:B0-----:R-:W-:-:S07]  /*0af0*/  ISETP.NE.AND P1, PT, R0, 0x1, PT ;  /* 0x000000010000780c */ /* 0x001fce0003f25270 */
[----:B------:R-:W0:Y:S01]  /*0b00*/  LDC R18, c[0x0][0x424] ;  /* 0x00010900ff127b82 */ /* 0x000e220000000800 */
[----:B--2---:R-:W-:-:S07]  /*0b10*/  ISETP.NE.U32.AND P0, PT, R8, RZ, PT ;  /* 0x000000ff0800720c */ /* 0x004fce0003f05070 */
[----:B------:R-:W2:Y:S01]  /*0b20*/  LDC R153, c[0x0][0x2f0] ;  /* 0x0000bc00ff997b82 */ /* 0x000ea20000000800 */
[----:B-1----:R-:W-:Y:S01]  /*0b30*/  IMAD.SHL.U32 R152, R152, 0x80, RZ ;  /* 0x0000008098987824 */ /* 0x002fe200078e00ff */
[----:B------:R-:W-:-:S03]  /*0b40*/  ISETP.NE.AND.EX P0, PT, R9, RZ, PT, P0 ;  /* 0x000000ff0900720c */ /* 0x000fc60003f05300 */
[----:B------:R-:W-:Y:S01]  /*0b50*/  @P1 VIADD R0, R152, 0x7f ;  /* 0x0000007f98001836 */ /* 0x000fe20000000000 */
[----:B---3--:R-:W-:Y:S02]  /*0b60*/  IADD3 R3, -R3, 0x50, RZ ;  /* 0x0000005003037810 */ /* 0x008fe40007ffe1ff */
[----:B------:R-:W1:Y:S08]  /*0b70*/  @P1 LDC R5, c[0x0][0x44c] ;  /* 0x00011300ff051b82 */ /* 0x000e700000000800 */
[----:B------:R-:W3:Y:S01]  /*0b80*/  @P1 LDC R7, c[0x0][0x450] ;  /* 0x00011400ff071b82 */ /* 0x000ee20000000800 */
[----:B0-----:R-:W-:-:S02]  /*0b90*/  SEL R18, R18, 0x1, P0 ;  /* 0x0000000112127807 */ /* 0x001fc40000000000 */
[----:B------:R-:W-:-:S03]  /*0ba0*/  ISETP.NE.AND P0, PT, R4, RZ, PT ;  /* 0x000000ff0400720c */ /* 0x000fc60003f05270 */
[----:B--2---:R-:W-:Y:S02]  /*0bb0*/  IMAD R3, R18, R153, R3 ;  /* 0x0000009912037224 */ /* 0x004fe400078e0203 */
[----:B-1----:R-:W-:-:S08]  /*0bc0*/  @P1 IMAD.HI.U32 R2, R0, R5, RZ ;  /* 0x0000000500021227 */ /* 0x002fd000078e00ff */
[----:B------:R-:W0:Y:S01]  /*0bd0*/  @!P0 LDC R4, c[0x0][0x9f0] ;  /* 0x00027c00ff048b82 */ /* 0x000e220000000800 */
[----:B------:R-:W-:Y:S01]  /*0be0*/  VIADD R0, R152, 0x7f ;  /* 0x0000007f98007836 */ /* 0x000fe20000000000 */
[----:B---3--:R-:W-:Y:S01]  /*0bf0*/  @P1 SHF.R.U32.HI R0, RZ, R7, R2 ;  /* 0x00000007ff001219 */ /* 0x008fe20000011602 */
[----:B------:R-:W-:-:S04]  /*0c00*/  IMAD R2, R18, R153, 0x4f ;  /* 0x0000004f12027424 */ /* 0x000fc800078e0299 */
[----:B------:R-:W-:Y:S02]  /*0c10*/  IMAD.IADD R0, R3, 0x1, R0 ;  /* 0x0000000103007824 */ /* 0x000fe400078e0200 */
[----:B------:R-:W-:-:S04]  /*0c20*/  IMAD.HI R2, R2, 0x66666667, RZ ;  /* 0x6666666702027827 */ /* 0x000fc800078e02ff */
[----:B------:R-:W-:Y:S01]  /*0c30*/  IMAD.HI R0, R0, 0x66666667, RZ ;  /* 0x6666666700007827 */ /* 0x000fe200078e02ff */
[----:B------:R-:W-:-:S04]  /*0c40*/  SHF.R.U32.HI R3, RZ, 0x1f, R2 ;  /* 0x0000001fff037819 */ /* 0x000fc80000011602 */
[----:B------:R-:W-:Y:S02]  /*0c50*/  SHF.R.U32.HI R5, RZ, 0x1f, R0 ;  /* 0x0000001fff057819 */ /* 0x000fe40000011600 */
[----:B------:R-:W-:Y:S02]  /*0c60*/  LEA.HI.SX32 R3, R2, R3, 0x1b ;  /* 0x0000000302037211 */ /* 0x000fe400078fdaff */
[----:B------:R-:W-:-:S04]  /*0c70*/  LEA.HI.SX32 R0, R0, R5, 0x1b ;  /* 0x0000000500007211 */ /* 0x000fc800078fdaff */
[----:B------:R-:W-:-:S04]  /*0c80*/  VIMNMX R11, R3, R0, PT ;  /* 0x00000000030b7248 */ /* 0x000fc80003fe0100 */
[----:B------:R-:W-:-:S13]  /*0c90*/  ISETP.GE.AND P1, PT, R11, 0x1, PT ;  /* 0x000000010b00780c */ /* 0x000fda0003f26270 */
[----:B0-----:R-:W-:Y:S05]  /*0ca0*/  @!P1 BRA `(.L_x_2172) ;  /* 0x00000000006c9947 */ /* 0x001fea0003800000 */
[-C--:B------:R-:W-:Y:S02]  /*0cb0*/  IABS R7, R4.reuse ;  /* 0x0000000400077213 */ /* 0x080fe40000000000 */
[----:B------:R-:W-:Y:S02]  /*0cc0*/  IADD3 R5, R4, -0x1, R11 ;  /* 0xffffffff04057810 */ /* 0x000fe40007ffe00b */
[----:B------:R-:W0:Y:S01]  /*0cd0*/  I2F.RP R0, R7 ;  /* 0x0000000700007306 */ /* 0x000e220000209400 */
[----:B------:R-:W-:-:S05]  /*0ce0*/  IABS R8, R4 ;  /* 0x0000000400087213 */ /* 0x000fca0000000000 */
[----:B------:R-:W-:Y:S02]  /*0cf0*/  IMAD.MOV R8, RZ, RZ, -R8 ;  /* 0x000000ffff087224 */ /* 0x000fe400078e0a08 */
[----:B0-----:R-:W0:Y:S02]  /*0d00*/  MUFU.RCP R0, R0 ;  /* 0x0000000000007308 */ /* 0x001e240000001000 */
[----:B0-----:R-:W-:Y:S01]  /*0d10*/  VIADD R2, R0, 0xffffffe ;  /* 0x0ffffffe00027836 */ /* 0x001fe20000000000 */
[----:B------:R-:W-:Y:S02]  /*0d20*/  IABS R0, R5 ;  /* 0x0000000500007213 */ /* 0x000fe40000000000 */
[----:B------:R-:W-:-:S03]  /*0d30*/  LOP3.LUT R5, R5, R4, RZ, 0x3c, !PT ;  /* 0x0000000405057212 */ /* 0x000fc600078e3cff */
[----:B------:R0:W1:Y:S01]  /*0d40*/  F2I.FTZ.U32.TRUNC.NTZ R3, R2 ;  /* 0x0000000200037305 */ /* 0x000062000021f000 */
        /* <DEDUP_REMOVED lines=17> */
.L_x_2172:
[----:B------:R-:W0:Y:S01]  /*0e60*/  S2R R0, SR_TID.X ;  /* 0x0000000000007919 */ /* 0x000e220000002100 */
[-C--:B------:R-:W-:Y:S01]  /*0e70*/  IMAD R22, R22, R213.reuse, RZ ;  /* 0x000000d516167224 */ /* 0x080fe200078e02ff */
[----:B------:R-:W-:Y:S01]  /*0e80*/  PLOP3.LUT P0, PT, PT, PT, PT, 0x80, 0x0 ;  /* 0x000000000000781c */ /* 0x000fe20003f0f070 */
[----:B------:R-:W-:Y:S01]  /*0e90*/  IMAD.MOV.U32 R2, RZ, RZ, RZ ;  /* 0x000000ffff027224 */ /* 0x000fe200078e00ff */
[----:B------:R-:W-:Y:S02]  /*0ea0*/  CS2R R150, SRZ ;  /* 0x0000000000967805 */ /* 0x000fe4000001ff00 */
[----:B------:R-:W-:Y:S02]  /*0eb0*/  CS2R R148, SRZ ;  /* 0x0000000000947805 */ /* 0x000fe4000001ff00 */
[----:B------:R-:W-:Y:S02]  /*0ec0*/  VIADDMNMX R213, R22, R213, R11, PT ;  /* 0x000000d516d57246 */ /* 0x000fe4000380010b */
[----:B------:R-:W-:-:S02]  /*0ed0*/  CS2R R146, SRZ ;  /* 0x0000000000927805 */ /* 0x000fc4000001ff00 */
[----:B------:R-:W-:Y:S02]  /*0ee0*/  CS2R R144, SRZ ;  /* 0x0000000000907805 */ /* 0x000fe4000001ff00 */
[----:B------:R-:W-:Y:S02]  /*0ef0*/  CS2R R142, SRZ ;  /* 0x00000000008e7805 */ /* 0x000fe4000001ff00 */
[----:B------:R-:W-:Y:S02]  /*0f00*/  ISETP.GT.AND P1, PT, R213, R22, PT ;  /* 0x00000016d500720c */ /* 0x000fe40003f24270 */
        /* <DEDUP_REMOVED lines=21> */
[----:B0-----:R-:W-:Y:S01]  /*1060*/  VIADD R19, R0, 0xffffff80 ;  /* 0xffffff8000137836 */ /* 0x001fe20000000000 */
[----:B------:R-:W-:Y:S01]  /*1070*/  CS2R R98, SRZ ;  /* 0x0000000000627805 */ /* 0x000fe2000001ff00 */
[----:B------:R-:W-:Y:S01]  /*1080*/  IMAD.MOV.U32 R0, RZ, RZ, RZ ;  /* 0x000000ffff007224 */ /* 0x000fe200078e00ff */
        /* <DEDUP_REMOVED lines=37> */
[----:B------:R-:W-:Y:S01]  /*12e0*/  IMAD R153, R18, R153, RZ ;  /* 0x0000009912997224 */ /* 0x000fe200078e02ff */
        /* <DEDUP_REMOVED lines=36> */
.L_x_2174:
[----:B------:R-:W2:Y:S01]  /*1530*/  LDL.LU R17, [R1+0x14] ;  /* 0x0000140001117983 */ /* 0x000ea20000300800 */
[----:B------:R-:W-:Y:S02]  /*1540*/  R2UR UR4, R16 ;  /* 0x00000000100472ca */ /* 0x000fe400000e0000 */
[----:B------:R-:W-:-:S11]  /*1550*/  SHF.L.U32 R2, RZ, 0x1f, RZ ;  /* 0x0000001fff027819 */ /* 0x000fd600000006ff */
[----:B------:R-:W0:Y:S01]  /*1560*/  SYNCS.PHASECHK.TRANS64.TRYWAIT P1, [UR4+0x38800], R2 ;  /* 0x03880002ff0075a7 */ /* 0x000e220008020144 */
[----:B--2---:R-:W-:-:S04]  /*1570*/  LOP3.LUT R0, R17, 0x1, RZ, 0xfc, !PT ;  /* 0x0000000111007812 */ /* 0x004fc800078efcff */
[----:B------:R-:W-:Y:S01]  /*1580*/  ISETP.NE.AND P0, PT, R0, 0x3, PT ;  /* 0x000000030000780c */ /* 0x000fe20003f05270 */
[----:B0-----:R-:W-:-:S12]  /*1590*/  @!P1 BRA `(.L_x_2175) ;  /* 0x0000013400ac9947 */ /* 0x001fd80003800000 */
.L_x_2303:
[----:B------:R-:W-:Y:S05]  /*15a0*/  @!P0 BRA `(.L_x_2176) ;  /* 0x0000000000048947 */ /* 0x000fea0003800000 */
[----:B------:R-:W-:Y:S01]  /*15b0*/  BPT.TRAP 0x1 ;  /* 0x000000040000795c */ /* 0x000fe20000300000 */
.L_x_2176:
[----:B------:R-:W-:-:S13]  /*15c0*/  R2UR UR4, R16 ;  /* 0x00000000100472ca */ /* 0x000fda00000e0000 */
[----:B------:R1:W2:Y:S01]  /*15d0*/  SYNCS.PHASECHK.TRANS64.TRYWAIT P2, [UR4+0x38830], R2 ;  /* 0x03883002ff0075a7 */ /* 0x0002a20008040144 */
[----:B------:R-:W-:Y:S05]  /*15e0*/  @!P0 BRA `(.L_x_2177) ;  /* 0x0000000000048947 */ /* 0x000fea0003800000 */
[----:B------:R-:W-:Y:S01]  /*15f0*/  BPT.TRAP 0x1 ;  /* 0x000000040000795c */ /* 0x000fe20000300000 */
.L_x_2177:
[----:B------:R-:W3:Y:S01]  /*1600*/  S2R R0, SR_TID.X ;  /* 0x0000000000007919 */ /* 0x000ee20000002100 */
[----:B------:R-:W-:-:S04]  /*1610*/  MOV R4, UR36 ;  /* 0x0000002400047c02 */ /* 0x000fc80008000f00 */
[----:B------:R-:W-:Y:S02]  /*1620*/  LOP3.LUT R4, R4, 0x10000, RZ, 0xfc, !PT ;  /* 0x0001000004047812 */ /* 0x000fe400078efcff */
[----:B---3--:R-:W-:-:S04]  /*1630*/  LOP3.LUT R0, R0, 0x7f, RZ, 0xc0, !PT ;  /* 0x0000007f00007812 */ /* 0x008fc800078ec0ff */
[----:B------:R-:W-:Y:S01]  /*1640*/  ISETP.NE.AND P1, PT, R0, RZ, PT ;  /* 0x000000ff0000720c */ /* 0x000fe20003f25270 */
[----:B--2---:R-:W-:-:S12]  /*1650*/  @P2 BRA `(.L_x_2178) ;  /* 0x00000000000c2947 */ /* 0x004fd80003800000 */
[----:B------:R-:W-:-:S13]  /*1660*/  R2UR UR4, R16 ;  /* 0x00000000100472ca */ /* 0x000fda00000e0000 */
[----:B------:R-:W2:Y:S02]  /*1670*/  SYNCS.PHASECHK.TRANS64.TRYWAIT P2, [UR4+0x38830], R2 ;  /* 0x03883002ff0075a7 */ /* 0x000ea40008040144 */
[----:B--2---:R-:W-:Y:S05]  /*1680*/  @!P2 BRA `(.L_x_2179) ;  /* 0x00000134008ca947 */ /* 0x004fea0003800000 */
.L_x_2178:
[----:B------:R-:W-:Y:S05]  /*1690*/  WARPSYNC.ALL ;  /* 0x0000000000007948 */ /* 0x000fea0003800000 */
        /* <DEDUP_REMOVED lines=12> */
[----:B------:R-:W-:Y:S01]  /*1760*/  IMAD.U32 R13, RZ, RZ, UR21 ;  /* 0x00000015ff0d7e24 */ /* 0x000fe2000f8e00ff */
[----:B------:R-:W-:Y:S01]  /*1770*/  R2UR UR17, R5 ;  /* 0x00000000051172ca */ /* 0x000fe200000e0000 */
[----:B------:R-:W-:Y:S01]  /*1780*/  UIADD3 UR4, UR60, 0x24400, URZ ;  /* 0x000244003c047890 */ /* 0x000fe2000fffe03f */
[----:B------:R-:W-:Y:S01]  /*1790*/  R2UR UR6, R4 ;  /* 0x00000000040672ca */ /* 0x000fe200000e0000 */
[----:B------:R-:W-:Y:S01]  /*17a0*/  UMOV UR23, 0x40000040 ;  /* 0x4000004000177882 */ /* 0x000fe20000000000 */
[----:B------:R-:W-:Y:S01]  /*17b0*/  UMOV UR25, 0x40000040 ;  /* 0x4000004000197882 */ /* 0x000fe20000000000 */
[----:B------:R-:W-:Y:S01]  /*17c0*/  USHF.R.U32.HI UR4, URZ, 0x4, UR4 ;  /* 0x000000043f047899 */ /* 0x000fe20008011604 */
[----:B01----:R-:W0:Y:S01]  /*17d0*/  LDC R2, c[0x0][0x448] ;  /* 0x00011200ff027b82 */ /* 0x003e220000000800 */
[----:B------:R-:W-:Y:S01]  /*17e0*/  UMOV UR27, 0x40000040 ;  /* 0x40000040001b7882 */ /* 0x000fe20000000000 */
[----:B------:R-:W-:Y:S01]  /*17f0*/  UMOV UR29, 0x40000040 ;  /* 0x40000040001d7882 */ /* 0x000fe20000000000 */
[----:B------:R-:W-:Y:S01]  /*1800*/  ULOP3.LUT UR4, UR4, 0x3fff, URZ, 0xc0, !UPT ;  /* 0x00003fff04047892 */ /* 0x000fe2000f8ec03f */
[----:B------:R-:W-:Y:S01]  /*1810*/  LOP3.LUT R0, R65, 0xffffff80, RZ, 0xc0, !PT ;  /* 0xffffff8041007812 */ /* 0x000fe200078ec0ff */
[----:B------:R-:W-:Y:S01]  /*1820*/  UMOV UR31, 0x40000040 ;  /* 0x40000040001f7882 */ /* 0x000fe20000000000 */
[----:B------:R-:W-:Y:S01]  /*1830*/  UMOV UR33, 0x40000040 ;  /* 0x4000004000217882 */ /* 0x000fe20000000000 */
[----:B------:R-:W-:Y:S01]  /*1840*/  ULOP3.LUT UR61, UR4, 0x10000, URZ, 0xfc, !UPT ;  /* 0x00010000043d7892 */ /* 0x000fe2000f8efc3f */
[----:B------:R-:W-:Y:S01]  /*1850*/  LEA.HI R6, R66, R66, RZ, 0x1 ;  /* 0x0000004242067211 */ /* 0x000fe200078f08ff */
[----:B------:R-:W-:Y:S01]  /*1860*/  UIADD3 UR5, UR6, 0x2, URZ ;  /* 0x0000000206057890 */ /* 0x000fe2000fffe03f */
[----:B------:R-:W-:Y:S01]  /*1870*/  IMAD.IADD R0, R19, 0x1, -R0 ;  /* 0x0000000113007824 */ /* 0x000fe200078e0a00 */
[----:B------:R-:W-:Y:S01]  /*1880*/  UIADD3 UR4, UR61, 0x80, URZ ;  /* 0x000000803d047890 */ /* 0x000fe2000fffe03f */
[----:B------:R-:W-:Y:S01]  /*1890*/  LOP3.LUT R9, R6, 0x3fffffe, RZ, 0xc0, !PT ;  /* 0x03fffffe06097812 */ /* 0x000fe200078ec0ff */
[----:B------:R-:W-:Y:S01]  /*18a0*/  UIADD3 UR7, UR6, 0x4, URZ ;  /* 0x0000000406077890 */ /* 0x000fe2000fffe03f */
[----:B------:R-:W-:Y:S01]  /*18b0*/  LEA.HI R64, R64, R19, RZ, 0x2 ;  /* 0x0000001340407211 */ /* 0x000fe200078f10ff */
        /* <DEDUP_REMOVED lines=11> */
[----:B------:R-:W-:Y:S01]  /*1970*/  SHF.R.S32.HI R3, RZ, 0x1f, R0 ;  /* 0x0000001fff037819 */ /* 0x000fe20000011400 */
[----:B------:R-:W-:Y:S01]  /*1980*/  UMOV UR10, UR4 ;  /* 0x00000004000a7c82 */ /* 0x000fe20008000000 */
[----:B------:R-:W-:Y:S01]  /*1990*/  UIADD3 UR4, UR61, 0x180, URZ ;  /* 0x000001803d047890 */ /* 0x000fe2000fffe03f */
[----:B0-----:R-:W-:Y:S01]  /*19a0*/  ISETP.NE.AND P2, PT, R2, 0x1, PT ;  /* 0x000000010200780c */ /* 0x001fe20003f45270 */
[----:B------:R-:W-:Y:S01]  /*19b0*/  UIADD3 UR24, UR6, 0x406, URZ ;  /* 0x0000040606187890 */ /* 0x000fe2000fffe03f */
[CC--:B------:R-:W-:Y:S01]  /*19c0*/  LEA.HI R2, R3.reuse, R0.reuse, RZ, 0x2 ;  /* 0x0000000003027211 */ /* 0x0c0fe200078f10ff */
[----:B------:R-:W-:Y:S01]  /*19d0*/  UIADD3 UR26, UR61, 0x286, URZ ;  /* 0x000002863d1a7890 */ /* 0x000fe2000fffe03f */
[----:B------:R-:W-:Y:S01]  /*19e0*/  LEA.HI R6, R3, R0, RZ, 0x5 ;  /* 0x0000000003067211 */ /* 0x000fe200078f28ff */
[----:B------:R-:W-:Y:S01]  /*19f0*/  UIADD3 UR28, UR6, 0x800, URZ ;  /* 0x00000800061c7890 */ /* 0x000fe2000fffe03f */
[--C-:B------:R-:W-:Y:S01]  /*1a00*/  SHF.R.S32.HI R3, RZ, 0x2, R2.reuse ;  /* 0x00000002ff037819 */ /* 0x100fe20000011402 */
[----:B------:R-:W-:Y:S01]  /*1a10*/  UIADD3 UR30, UR61, 0x500, URZ ;  /* 0x000005003d1e7890 */ /* 0x000fe2000fffe03f */
[----:B------:R-:W-:Y:S01]  /*1a20*/  SHF.R.S32.HI R8, RZ, 0x1f, R2 ;  /* 0x0000001fff087819 */ /* 0x000fe20000011402 */
[----:B------:R-:W-:Y:S01]  /*1a30*/  UIADD3 UR32, UR6, 0x802, URZ ;  /* 0x0000080206207890 */ /* 0x000fe2000fffe03f */
[----:B------:R-:W-:Y:S01]  /*1a40*/  SHF.R.S32.HI R7, RZ, 0x5, R6 ;  /* 0x00000005ff077819 */ /* 0x000fe20000011406 */
[----:B------:R-:W-:Y:S01]  /*1a50*/  UIADD3 UR34, UR61, 0x502, URZ ;  /* 0x000005023d227890 */ /* 0x000fe2000fffe03f */
[-C--:B------:R-:W-:Y:S01]  /*1a60*/  LEA.HI R8, R8, R3.reuse, RZ, 0x3 ;  /* 0x0000000308087211 */ /* 0x080fe200078f18ff */
[----:B------:R-:W-:Y:S01]  /*1a70*/  UMOV UR35, 0x40000040 ;  /* 0x4000004000237882 */ /* 0x000fe20000000000 */
[----:B------:R-:W-:Y:S01]  /*1a80*/  UIADD3 UR36, UR6, 0x804, URZ ;  /* 0x0000080406247890 */ /* 0x000fe2000fffe03f */
[----:B------:R-:W-:Y:S01]  /*1a90*/  IMAD R6, R7, 0x10, R152 ;  /* 0x0000001007067824 */ /* 0x000fe200078e0298 */
[----:B------:R-:W-:Y:S01]  /*1aa0*/  UIADD3 UR38, UR61, 0x504, URZ ;  /* 0x000005043d267890 */ /* 0x000fe2000fffe03f */
[----:B------:R-:W-:Y:S01]  /*1ab0*/  LOP3.LUT R8, R8, 0xfffffff8, RZ, 0xc0, !PT ;  /* 0xfffffff808087812 */ /* 0x000fe200078ec0ff */
[----:B------:R-:W-:Y:S01]  /*1ac0*/  UMOV UR37, 0x40000040 ;  /* 0x4000004000257882 */ /* 0x000fe20000000000 */
[----:B------:R-:W-:Y:S01]  /*1ad0*/  UMOV UR39, 0x40000040 ;  /* 0x4000004000277882 */ /* 0x000fe20000000000 */
[----:B------:R-:W-:Y:S01]  /*1ae0*/  UIADD3 UR40, UR6, 0x806, URZ ;  /* 0x0000080606287890 */ /* 0x000fe2000fffe03f */
[----:B------:R-:W-:Y:S01]  /*1af0*/  LOP3.LUT R64, R64, 0xfffffffc, RZ, 0xc0, !PT ;  /* 0xfffffffc40407812 */ /* 0x000fe200078ec0ff */
[----:B------:R-:W-:Y:S01]  /*1b00*/  UIADD3 UR42, UR61, 0x506, URZ ;  /* 0x000005063d2a7890 */ /* 0x000fe2000fffe03f */
[----:B------:R-:W-:Y:S01]  /*1b10*/  IMAD.IADD R9, R66, 0x1, -R9 ;  /* 0x0000000142097824 */ /* 0x000fe200078e0a09 */
[----:B------:R-:W-:Y:S01]  /*1b20*/  UMOV UR41, 0x40000040 ;  /* 0x4000004000297882 */ /* 0x000fe20000000000 */
[----:B------:R-:W-:Y:S01]  /*1b30*/  UMOV UR43, 0x40000040 ;  /* 0x40000040002b7882 */ /* 0x000fe20000000000 */
[----:B------:R-:W-:Y:S01]  /*1b40*/  UIADD3 UR44, UR6, 0xc00, URZ ;  /* 0x00000c00062c7890 */ /* 0x000fe2000fffe03f */
[----:B------:R-:W-:Y:S01]  /*1b50*/  IADD3 R6, R6, R3, -R8 ;  /* 0x0000000306067210 */ /* 0x000fe20007ffe808 */
[----:B------:R-:W-:Y:S01]  /*1b60*/  UIADD3 UR46, UR61, 0x780, URZ ;  /* 0x000007803d2e7890 */ /* 0x000fe2000fffe03f */
[----:B------:R-:W0:Y:S01]  /*1b70*/  @P2 LDC R8, c[0x0][0x44c] ;  /* 0x00011300ff082b82 */ /* 0x000e220000000800 */
[----:B------:R-:W-:Y:S01]  /*1b80*/  UMOV UR45, 0x40000040 ;  /* 0x40000040002d7882 */ /* 0x000fe20000000000 */
[----:B------:R-:W-:Y:S01]  /*1b90*/  UMOV UR47, 0x40000040 ;  /* 0x40000040002f7882 */ /* 0x000fe20000000000 */
[----:B------:R-:W-:Y:S01]  /*1ba0*/  UIADD3 UR48, UR6, 0xc02, URZ ;  /* 0x00000c0206307890 */ /* 0x000fe2000fffe03f */
[----:B------:R-:W-:Y:S01]  /*1bb0*/  IMAD.IADD R64, R19, 0x1, -R64 ;  /* 0x0000000113407824 */ /* 0x000fe200078e0a40 */
[----:B------:R-:W-:Y:S01]  /*1bc0*/  UIADD3 UR50, UR61, 0x782, URZ ;  /* 0x000007823d327890 */ /* 0x000fe2000fffe03f */
[----:B------:R-:W-:Y:S01]  /*1bd0*/  IMAD R6, R9, 0x40, R6 ;  /* 0x0000004009067824 */ /* 0x000fe200078e0206 */
[----:B------:R-:W-:Y:S01]  /*1be0*/  UMOV UR49, 0x40000040 ;  /* 0x4000004000317882 */ /* 0x000fe20000000000 */
[----:B------:R-:W-:Y:S01]  /*1bf0*/  UMOV UR51, 0x40000040 ;  /* 0x4000004000337882 */ /* 0x000fe20000000000 */
[----:B------:R-:W-:Y:S01]  /*1c00*/  UIADD3 UR52, UR6, 0xc04, URZ ;  /* 0x00000c0406347890 */ /* 0x000fe2000fffe03f */
[----:B------:R-:W1:Y:S01]  /*1c10*/  @P2 LDC R9, c[0x0][0x450] ;  /* 0x00011400ff092b82 */ /* 0x000e620000000800 */
[----:B------:R-:W-:-:S02]  /*1c20*/  WARPGROUP.DEPBAR.LE gsb0, 0x0 ;  /* 0x00008000000079c5 */ /* 0x000fc40000010000 */
[----:B------:R-:W-:Y:S01]  /*1c30*/  WARPGROUP.ARRIVE ;  /* 0x00000000000079c5 */ /* 0x000fe20000000000 */
[----:B------:R-:W-:Y:S01]  /*1c40*/  UIADD3 UR54, UR61, 0x784, URZ ;  /* 0x000007843d367890 */ /* 0x000fe2000fffe03f */
[----:B------:R-:W-:Y:S01]  /*1c50*/  LEA.HI R10, R64, R64, RZ, 0x1 ;  /* 0x00000040400a7211 */ /* 0x000fe200078f08ff */
        /* <DEDUP_REMOVED lines=9> */
[----:B------:R-:W-:Y:S01]  /*1cf0*/  LOP3.LUT R7, R10, 0x1ffffffe, RZ, 0xc0, !PT ;  /* 0x1ffffffe0a077812 */ /* 0x000fe200078ec0ff */
[----:B------:R-:W-:Y:S01]  /*1d00*/  UMOV UR59, 0x40000040 ;  /* 0x40000040003b7882 */ /* 0x000fe20000000000 */
[----:B------:R-:W2:Y:S01]  /*1d10*/  LDC R65, c[0x0][0x288] ;  /* 0x0000a200ff417b82 */ /* 0x000ea20000000800 */
[----:B------:R-:W-:Y:S01]  /*1d20*/  LOP3.LUT R19, R2, 0x7ffffffc, RZ, 0xc0, !PT ;  /* 0x7ffffffc02137812 */ /* 0x000fe200078ec0ff */
[----:B------:R-:W-:Y:S01]  /*1d30*/  IMAD.MOV.U32 R14, RZ, RZ, -0x50 ;  /* 0xffffffb0ff0e7424 */ /* 0x000fe200078e00ff */
[----:B------:R-:W-:Y:S01]  /*1d40*/  CS2R R150, SRZ ;  /* 0x0000000000967805 */ /* 0x000fe2000001ff00 */
[----:B------:R-:W-:Y:S01]  /*1d50*/  IMAD.IADD R7, R64, 0x1, -R7 ;  /* 0x0000000140077824 */ /* 0x000fe200078e0a07 */
[----:B------:R-:W-:Y:S01]  /*1d60*/  IADD3 R19, R0, -R19, RZ ;  /* 0x8000001300137210 */ /* 0x000fe20007ffe0ff */
[----:B------:R-:W-:Y:S01]  /*1d70*/  IMAD R0, R213, R14, 0x51 ;  /* 0x00000051d5007424 */ /* 0x000fe200078e020e */
[----:B------:R-:W-:Y:S01]  /*1d80*/  CS2R R148, SRZ ;  /* 0x0000000000947805 */ /* 0x000fe2000001ff00 */
[----:B------:R-:W-:Y:S01]  /*1d90*/  IMAD R15, R7, 0x8, R6 ;  /* 0x00000008070f7824 */ /* 0x000fe200078e0206 */
[----:B------:R-:W-:Y:S01]  /*1da0*/  CS2R R146, SRZ ;  /* 0x0000000000927805 */ /* 0x000fe2000001ff00 */
[----:B------:R-:W-:Y:S01]  /*1db0*/  IMAD R0, R19, -0x2, R0 ;  /* 0xfffffffe13007824 */ /* 0x000fe200078e0200 */
[----:B------:R-:W-:Y:S01]  /*1dc0*/  CS2R R144, SRZ ;  /* 0x0000000000907805 */ /* 0x000fe2000001ff00 */
[----:B0-----:R-:W-:Y:S01]  /*1dd0*/  @P2 IMAD.HI.U32 R6, R15, R8, RZ ;  /* 0x000000080f062227 */ /* 0x001fe200078e00ff */
[----:B------:R-:W-:-:S02]  /*1de0*/  CS2R R142, SRZ ;  /* 0x00000000008e7805 */ /* 0x000fc4000001ff00 */
[----:B------:R-:W-:Y:S02]  /*1df0*/  CS2R R140, SRZ ;  /* 0x00000000008c7805 */ /* 0x000fe4000001ff00 */
[----:B------:R-:W-:Y:S01]  /*1e00*/  CS2R R138, SRZ ;  /* 0x00000000008a7805 */ /* 0x000fe2000001ff00 */
[----:B------:R-:W-:Y:S01]  /*1e10*/  IMAD.MOV.U32 R3, RZ, RZ, R15 ;  /* 0x000000ffff037224 */ /* 0x000fe200078e000f */
[----:B-1----:R-:W-:Y:S01]  /*1e20*/  @P2 SHF.R.U32.HI R3, RZ, R9, R6 ;  /* 0x00000009ff032219 */ /* 0x002fe20000011606 */
[C-C-:B------:R-:W-:Y:S01]  /*1e30*/  IMAD R6, R213.reuse, -0x50, R153.reuse ;  /* 0xffffffb0d5067824 */ /* 0x140fe200078e0299 */
[----:B------:R-:W-:Y:S01]  /*1e40*/  CS2R R136, SRZ ;  /* 0x0000000000887805 */ /* 0x000fe2000001ff00 */
[----:B------:R-:W-:Y:S01]  /*1e50*/  VIADD R213, R213, 0xfffffffe ;  /* 0xfffffffed5d57836 */ /* 0x000fe20000000000 */
[----:B------:R-:W-:Y:S01]  /*1e60*/  CS2R R134, SRZ ;  /* 0x0000000000867805 */ /* 0x000fe2000001ff00 */
[----:B------:R-:W0:Y:S01]  /*1e70*/  SHFL.IDX PT, R8, R3, 0x1, 0x1c1f ;  /* 0x003c1f0003087f89 */ /* 0x000e2200000e0000 */
[----:B------:R-:W-:Y:S01]  /*1e80*/  VIADD R6, R6, 0x50 ;  /* 0x0000005006067836 */ /* 0x000fe20000000000 */
[----:B--2---:R-:W-:Y:S01]  /*1e90*/  IADD3 R7, R0, -R65, R153 ;  /* 0x8000004100077210 */ /* 0x004fe20007ffe099 */
[----:B------:R-:W-:Y:S01]  /*1ea0*/  IMAD.U32 R17, RZ, RZ, UR61 ;  /* 0x0000003dff117e24 */ /* 0x000fe2000f8e00ff */
[----:B------:R-:W1:Y:S01]  /*1eb0*/  SHFL.IDX PT, R0, R3, RZ, 0x1c1f ;  /* 0x001c1fff03007589 */ /* 0x000e6200000e0000 */
[----:B------:R-:W-:Y:S01]  /*1ec0*/  IMAD R6, R19, -0x2, R6 ;  /* 0xfffffffe13067824 */ /* 0x000fe200078e0206 */
        /* <DEDUP_REMOVED lines=16> */
[----:B------:R-:W-:Y:S02]  /*1fd0*/  WARPGROUP.DEPBAR.LE gsb0, 0x0 ;  /* 0x00008000000079c5 */ /* 0x000fe40000010000 */
[----:B------:R-:W-:Y:S01]  /*1fe0*/  WARPGROUP.ARRIVE ;  /* 0x00000000000079c5 */ /* 0x000fe20000000000 */
[----:B0-----:R-:W-:Y:S02]  /*1ff0*/  VIADDMNMX R8, R8, R7, R6, PT ;  /* 0x0000000708087246 */ /* 0x001fe40003800106 */
[----:B------:R-:W-:-:S02]  /*2000*/  CS2R R100, SRZ ;  /* 0x0000000000647805 */ /* 0x000fc4000001ff00 */
[----:B------:R-:W-:Y:S02]  /*2010*/  CS2R R98, SRZ ;  /* 0x0000000000627805 */ /* 0x000fe4000001ff00 */
[----:B-1----:R-:W-:Y:S02]  /*2020*/  VIADDMNMX R0, R0, R7, R6, PT ;  /* 0x0000000700007246 */ /* 0x002fe40003800106 */
[----:B------:R-:W-:Y:S01]  /*2030*/  CS2R R96, SRZ ;  /* 0x0000000000607805 */ /* 0x000fe2000001ff00 */
[----:B------:R-:W-:Y:S01]  /*2040*/  HGMMA.64x16x16.F32 R40, gdesc[UR8], RZ, !UPT, gsb0 ;  /* 0x00200000082879f0 */ /* 0x000fe2000c0008ff */
[----:B------:R-:W-:Y:S01]  /*2050*/  UIADD3 UR8, UR61, 0x200, URZ ;  /* 0x000002003d087890 */ /* 0x000fe2000fffe03f */
[C---:B------:R-:W-:Y:S01]  /*2060*/  ISETP.GT.AND P3, PT, R8.reuse, RZ, PT ;  /* 0x000000ff0800720c */ /* 0x040fe20003f64270 */
[----:B------:R-:W-:Y:S01]  /*2070*/  UIADD3 UR10, UR61, 0x2, URZ ;  /* 0x000000023d0a7890 */ /* 0x000fe2000fffe03f */
[C---:B------:R-:W-:Y:S01]  /*2080*/  ISETP.GT.AND P4, PT, R8.reuse, 0x1, PT ;  /* 0x000000010800780c */ /* 0x040fe20003f84270 */
[----:B------:R-:W-:Y:S01]  /*2090*/  UMOV UR9, UR21 ;  /* 0x0000001500097c82 */ /* 0x000fe20008000000 */
[----:B------:R-:W-:Y:S01]  /*20a0*/  UMOV UR11, 0x40000040 ;  /* 0x40000040000b7882 */ /* 0x000fe20000000000 */
[----:B------:R-:W-:Y:S01]  /*20b0*/  ISETP.GT.AND P5, PT, R8, 0x8, PT ;  /* 0x000000080800780c */ /* 0x000fe20003fa4270 */
[----:B------:R-:W-:Y:S01]  /*20c0*/  UMOV UR18, UR8 ;  /* 0x0000000800127c82 */ /* 0x000fe20008000000 */
[----:B------:R-:W-:Y:S01]  /*20d0*/  UMOV UR8, UR20 ;  /* 0x0000001400087c82 */ /* 0x000fe20008000000 */
[----:B------:R-:W-:-:S02]  /*20e0*/  ISETP.GT.AND P6, PT, R0, 0x9, PT ;  /* 0x000000090000780c */ /* 0x000fc40003fc4270 */
[----:B------:R-:W-:Y:S02]  /*20f0*/  CS2R R94, SRZ ;  /* 0x00000000005e7805 */ /* 0x000fe4000001ff00 */
[----:B------:R-:W-:Y:S01]  /*2100*/  CS2R R92, SRZ ;  /* 0x00000000005c7805 */ /* 0x000fe2000001ff00 */
[----:B------:R-:W-:Y:S02]  /*2110*/  WARPGROUP.DEPBAR.LE gsb0, 0x0 ;  /* 0x00008000000079c5 */ /* 0x000fe40000010000 */
[----:B------:R-:W-:-:S06]  /*2120*/  WARPGROUP.ARRIVE ;  /* 0x00000000000079c5 */ /* 0x000fcc0000000000 */
[----:B------:R-:W-:Y:S01]  /*2130*/  HGMMA.64x16x16.F32 R32, gdesc[UR12], RZ, !UPT, gsb0 ;  /* 0x002000000c2079f0 */ /* 0x000fe2000c0008ff */
[----:B------:R-:W-:Y:S02]  /*2140*/  UIADD3 UR12, UR61, 0x4, URZ ;  /* 0x000000043d0c7890 */ /* 0x000fe4000fffe03f */
[----:B------:R-:W-:Y:S02]  /*2150*/  UIADD3 UR13, UR61, 0x6, URZ ;  /* 0x000000063d0d7890 */ /* 0x000fe4000fffe03f */
[----:B------:R-:W-:Y:S01]  /*2160*/  UIADD3 UR14, UR61, 0x280, URZ ;  /* 0x000002803d0e7890 */ /* 0x000fe2000fffe03f */
[----:B------:R-:W-:Y:S01]  /*2170*/  UMOV UR15, 0x40000040 ;  /* 0x40000040000f7882 */ /* 0x000fe20000000000 */
[----:B------:R-:W-:Y:S02]  /*2180*/  WARPGROUP.DEPBAR.LE gsb0, 0x0 ;  /* 0x00008000000079c5 */ /* 0x000fe40000010000 */
        /* <DEDUP_REMOVED lines=375> */
[----:B------:R-:W-:Y:S01]  /*3900*/  ULDC UR6, c[0x0][0x988] ;  /* 0x0002620000067ab9 */ /* 0x000fe20000000800 */
        /* <DEDUP_REMOVED lines=12> */
[----:B------:R-:W-:Y:S02]  /*39d0*/  FSEL R58, R58, -INF , P3 ;  /* 0xff8000003a3a7808 */ /* 0x000fe40001800000 */
[----:B------:R-:W-:-:S02]  /*39e0*/  FSEL R59, R59, -INF , P4 ;  /* 0xff8000003b3b7808 */ /* 0x000fc40002000000 */
[----:B------:R-:W-:Y:S01]  /*39f0*/  ISETP.GT.AND P3, PT, R8, 0x9, PT ;  /* 0x000000090800780c */ /* 0x000fe20003f64270 */
[----:B------:R-:W-:Y:S01]  /*3a00*/  HGMMA.64x16x16.F32 R48, gdesc[UR56], R48, gsb0 ;  /* 0x00200000383079f0 */ /* 0x000fe20008000830 */
[----:B------:R-:W-:Y:S01]  /*3a10*/  UIADD3 UR58, UR61, 0x886, URZ ;  /* 0x000008863d3a7890 */ /* 0x000fe2000fffe03f */
[----:B------:R-:W-:Y:S01]  /*3a20*/  FSEL R62, R62, -INF , P5 ;  /* 0xff8000003e3e7808 */ /* 0x000fe20002800000 */
[----:B------:R-:W-:Y:S01]  /*3a30*/  UMOV UR56, UR10 ;  /* 0x0000000a00387c82 */ /* 0x000fe20008000000 */
[----:B------:R-:W-:Y:S01]  /*3a40*/  UMOV UR57, UR11 ;  /* 0x0000000b00397c82 */ /* 0x000fe20008000000 */
[----:B------:R-:W-:Y:S01]  /*3a50*/  UMOV UR59, 0x40000040 ;  /* 0x40000040003b7882 */ /* 0x000fe20000000000 */
[----:B------:R-:W-:Y:S02]  /*3a60*/  FMNMX.FTZ R9, R58, R59, !PT ;  /* 0x0000003b3a097209 */ /* 0x000fe40007810000 */
[----:B------:R-:W-:Y:S02]  /*3a70*/  ISETP.GT.AND P4, PT, R8, 0x10, PT ;  /* 0x000000100800780c */ /* 0x000fe40003f84270 */
[----:B------:R-:W-:-:S02]  /*3a80*/  FSEL R64, R63, -INF , P3 ;  /* 0xff8000003f407808 */ /* 0x000fc40001800000 */
[----:B------:R-:W-:Y:S02]  /*3a90*/  FMNMX.FTZ R9, R62, R9, !PT ;  /* 0x000000093e097209 */ /* 0x000fe40007810000 */
[----:B------:R-:W-:Y:S02]  /*3aa0*/  ISETP.GT.AND P3, PT, R8, 0x11, PT ;  /* 0x000000110800780c */ /* 0x000fe40003f64270 */
[----:B------:R-:W-:Y:S02]  /*3ab0*/  FMNMX.FTZ R9, R64, R9, !PT ;  /* 0x0000000940097209 */ /* 0x000fe40007810000 */
[----:B------:R-:W-:-:S04]  /*3ac0*/  ISETP.GT.AND P5, PT, R0, 0x8, PT ;  /* 0x000000080000780c */ /* 0x000fc80003fa4270 */
[----:B------:R-:W-:Y:S02]  /*3ad0*/  FSEL R60, R60, -INF , P5 ;  /* 0xff8000003c3c7808 */ /* 0x000fe40002800000 */
[----:B------:R-:W-:Y:S01]  /*3ae0*/  ISETP.GT.AND P5, PT, R0, 0x18, PT ;  /* 0x000000180000780c */ /* 0x000fe20003fa4270 */
[----:B------:R-:W-:Y:S02]  /*3af0*/  WARPGROUP.DEPBAR.LE gsb0, 0x0 ;  /* 0x00008000000079c5 */ /* 0x000fe40000010000 */
[----:B------:R-:W-:Y:S01]  /*3b00*/  WARPGROUP.ARRIVE ;  /* 0x00000000000079c5 */ /* 0x000fe20000000000 */
[----:B------:R-:W-:Y:S02]  /*3b10*/  FSEL R50, R50, -INF , P4 ;  /* 0xff80000032327808 */ /* 0x000fe40002000000 */
[----:B------:R-:W-:Y:S02]  /*3b20*/  ISETP.GT.AND P4, PT, R8, 0x18, PT ;  /* 0x000000180800780c */ /* 0x000fe40003f84270 */
[----:B------:R-:W-:Y:S01]  /*3b30*/  FSEL R66, R51, -INF , P3 ;  /* 0xff80000033427808 */ /* 0x000fe20001800000 */
[----:B------:R-:W-:Y:S01]  /*3b40*/  HGMMA.64x16x16.F32 R40, gdesc[UR56], R40, gsb0 ;  /* 0x00200000382879f0 */ /* 0x000fe20008000828 */
[----:B------:R-:W-:Y:S01]  /*3b50*/  UIADD3 UR58, UR61, 0x906, URZ ;  /* 0x000009063d3a7890 */ /* 0x000fe2000fffe03f */
[----:B------:R-:W-:Y:S01]  /*3b60*/  FMNMX.FTZ R9, R50, R9, !PT ;  /* 0x0000000932097209 */ /* 0x000fe20007810000 */
[----:B------:R-:W-:Y:S01]  /*3b70*/  UMOV UR56, UR10 ;  /* 0x0000000a00387c82 */ /* 0x000fe20008000000 */
[----:B------:R-:W-:Y:S01]  /*3b80*/  UMOV UR57, UR11 ;  /* 0x0000000b00397c82 */ /* 0x000fe20008000000 */
[----:B------:R-:W-:Y:S01]  /*3b90*/  UMOV UR59, 0x40000040 ;  /* 0x40000040003b7882 */ /* 0x000fe20000000000 */
[----:B------:R-:W-:-:S02]  /*3ba0*/  ISETP.GT.AND P3, PT, R8, 0x19, PT ;  /* 0x000000190800780c */ /* 0x000fc40003f64270 */
[----:B------:R-:W-:Y:S02]  /*3bb0*/  FSEL R54, R54, -INF , P4 ;  /* 0xff80000036367808 */ /* 0x000fe40002000000 */
[----:B------:R-:W-:Y:S02]  /*3bc0*/  FMNMX.FTZ R9, R66, R9, !PT ;  /* 0x0000000942097209 */ /* 0x000fe40007810000 */
[----:B------:R-:W-:Y:S02]  /*3bd0*/  ISETP.GT.AND P4, PT, R8, 0x20, PT ;  /* 0x000000200800780c */ /* 0x000fe40003f84270 */
[----:B------:R-:W-:Y:S02]  /*3be0*/  FSEL R68, R55, -INF , P3 ;  /* 0xff80000037447808 */ /* 0x000fe40001800000 */
[----:B------:R-:W-:Y:S02]  /*3bf0*/  FMNMX.FTZ R9, R54, R9, !PT ;  /* 0x0000000936097209 */ /* 0x000fe40007810000 */
[----:B------:R-:W-:-:S02]  /*3c00*/  ISETP.GT.AND P3, PT, R8, 0x21, PT ;  /* 0x000000210800780c */ /* 0x000fc40003f64270 */
[----:B------:R-:W-:Y:S02]  /*3c10*/  FMNMX.FTZ R9, R68, R9, !PT ;  /* 0x0000000944097209 */ /* 0x000fe40007810000 */
[----:B------:R-:W-:Y:S01]  /*3c20*/  FSEL R52, R52, -INF , P5 ;  /* 0xff80000034347808 */ /* 0x000fe20002800000 */
        /* <DEDUP_REMOVED lines=11> */
[----:B------:R-:W-:Y:S01]  /*3ce0*/  ISETP.GT.AND P3, PT, R8, 0x29, PT ;  /* 0x000000290800780c */ /* 0x000fe20003f64270 */
[----:B------:R-:W-:Y:S01]  /*3cf0*/  UMOV UR61, URZ ;  /* 0x0000003f003d7c82 */ /* 0x000fe20008000000 */
[----:B------:R-:W-:-:S02]  /*3d00*/  FSEL R46, R46, -INF , P4 ;  /* 0xff8000002e2e7808 */ /* 0x000fc40002000000 */
[----:B------:R-:W-:Y:S02]  /*3d10*/  FMNMX.FTZ R9, R72, R9, !PT ;  /* 0x0000000948097209 */ /* 0x000fe40007810000 */
[----:B------:R-:W-:Y:S02]  /*3d20*/  ISETP.GT.AND P4, PT, R8, 0x30, PT ;  /* 0x000000300800780c */ /* 0x000fe40003f84270 */
[----:B------:R-:W-:Y:S02]  /*3d30*/  FSEL R74, R47, -INF , P3 ;  /* 0xff8000002f4a7808 */ /* 0x000fe40001800000 */
[----:B------:R-:W-:Y:S02]  /*3d40*/  FMNMX.FTZ R9, R46, R9, !PT ;  /* 0x000000092e097209 */ /* 0x000fe40007810000 */
[----:B------:R-:W-:Y:S02]  /*3d50*/  ISETP.GT.AND P3, PT, R8, 0x31, PT ;  /* 0x000000310800780c */ /* 0x000fe40003f64270 */
[----:B------:R-:W-:Y:S01]  /*3d60*/  FMNMX.FTZ R9, R74, R9, !PT ;  /* 0x000000094a097209 */ /* 0x000fe20007810000 */
[----:B------:R-:W-:-:S02]  /*3d70*/  WARPGROUP.DEPBAR.LE gsb0, 0x0 ;  /* 0x00008000000079c5 */ /* 0x000fc40000010000 */
[----:B------:R-:W-:Y:S01]  /*3d80*/  WARPGROUP.ARRIVE ;  /* 0x00000000000079c5 */ /* 0x000fe20000000000 */
[----:B------:R-:W-:Y:S02]  /*3d90*/  FSEL R76, R34, -INF , P4 ;  /* 0xff800000224c7808 */ /* 0x000fe40002000000 */
[----:B------:R-:W-:Y:S02]  /*3da0*/  ISETP.GT.AND P4, PT, R8, 0x38, PT ;  /* 0x000000380800780c */ /* 0x000fe40003f84270 */
[----:B------:R-:W-:Y:S01]  /*3db0*/  FSEL R78, R35, -INF , P3 ;  /* 0xff800000234e7808 */ /* 0x000fe20001800000 */
[----:B------:R-:W-:Y:S01]  /*3dc0*/  HGMMA.64x16x16.F32 R24, gdesc[UR56], R24, gsb0 ;  /* 0x00200000381879f0 */ /* 0x000fe20008000818 */
[----:B------:R-:W-:Y:S02]  /*3dd0*/  FMNMX.FTZ R9, R76, R9, !PT ;  /* 0x000000094c097209 */ /* 0x000fe40007810000 */
[----:B------:R-:W-:Y:S02]  /*3de0*/  ISETP.GT.AND P3, PT, R8, 0x39, PT ;  /* 0x000000390800780c */ /* 0x000fe40003f64270 */
        /* <DEDUP_REMOVED lines=8> */
[----:B------:R-:W-:Y:S02]  /*3e70*/  FSEL R84, R26, -INF , P4 ;  /* 0xff8000001a547808 */ /* 0x000fe40002000000 */
[----:B------:R-:W-:Y:S02]  /*3e80*/  ISETP.GT.AND P4, PT, R8, 0x48, PT ;  /* 0x000000480800780c */ /* 0x000fe40003f84270 */
[----:B------:R-:W-:Y:S02]  /*3e90*/  FSEL R86, R27, -INF , P3 ;  /* 0xff8000001b567808 */ /* 0x000fe40001800000 */
[----:B------:R-:W-:Y:S02]  /*3ea0*/  FMNMX.FTZ R9, R84, R9, !PT ;  /* 0x0000000954097209 */ /* 0x000fe40007810000 */
[----:B------:R-:W-:Y:S02]  /*3eb0*/  ISETP.GT.AND P3, PT, R8, 0x49, PT ;  /* 0x000000490800780c */ /* 0x000fe40003f64270 */
[----:B------:R-:W-:-:S02]  /*3ec0*/  FSEL R88, R30, -INF , P4 ;  /* 0xff8000001e587808 */ /* 0x000fc40002000000 */
[----:B------:R-:W-:Y:S02]  /*3ed0*/  FMNMX.FTZ R9, R86, R9, !PT ;  /* 0x0000000956097209 */ /* 0x000fe40007810000 */
[----:B------:R-:W-:Y:S02]  /*3ee0*/  FSEL R90, R31, -INF , P3 ;  /* 0xff8000001f5a7808 */ /* 0x000fe40001800000 */
[----:B------:R-:W-:Y:S01]  /*3ef0*/  FMNMX.FTZ R9, R88, R9, !PT ;  /* 0x0000000958097209 */ /* 0x000fe20007810000 */
[----:B------:R-:W0:Y:S01]  /*3f00*/  @P2 LDC R31, c[0x0][0x44c] ;  /* 0x00011300ff1f2b82 */ /* 0x000e220000000800 */
[----:B------:R-:W-:Y:S02]  /*3f10*/  ISETP.GT.AND P3, PT, R0, RZ, PT ;  /* 0x000000ff0000720c */ /* 0x000fe40003f64270 */
[----:B------:R-:W-:Y:S02]  /*3f20*/  FMNMX.FTZ R9, R90, R9, !PT ;  /* 0x000000095a097209 */ /* 0x000fe40007810000 */
[----:B------:R-:W-:-:S02]  /*3f30*/  ISETP.GT.AND P4, PT, R0, 0x1, PT ;  /* 0x000000010000780c */ /* 0x000fc40003f84270 */
[----:B------:R-:W-:Y:S01]  /*3f40*/  FSEL R56, R56, -INF , P3 ;  /* 0xff80000038387808 */ /* 0x000fe20001800000 */
[----:B------:R-:W1:Y:S01]  /*3f50*/  SHFL.BFLY PT, R2, R9, 0x2, 0x1f ;  /* 0x0c401f0009027f89 */ /* 0x000e6200000e0000 */
[----:B------:R-:W-:Y:S02]  /*3f60*/  FSEL R57, R57, -INF , P4 ;  /* 0xff80000039397808 */ /* 0x000fe40002000000 */
[----:B------:R-:W-:Y:S02]  /*3f70*/  ISETP.GT.AND P3, PT, R0, 0x10, PT ;  /* 0x000000100000780c */ /* 0x000fe40003f64270 */
[----:B------:R-:W-:Y:S02]  /*3f80*/  FMNMX.FTZ R3, R56, R57, !PT ;  /* 0x0000003938037209 */ /* 0x000fe40007810000 */
[----:B------:R-:W-:Y:S02]  /*3f90*/  ISETP.GT.AND P4, PT, R0, 0x11, PT ;  /* 0x000000110000780c */ /* 0x000fe40003f84270 */
[----:B------:R-:W-:-:S02]  /*3fa0*/  FSEL R48, R48, -INF , P3 ;  /* 0xff80000030307808 */ /* 0x000fc40001800000 */
[----:B------:R-:W-:-:S04]  /*3fb0*/  ISETP.GT.AND P3, PT, R0, 0x19, PT ;  /* 0x000000190000780c */ /* 0x000fc80003f64270 */
[----:B------:R-:W-:Y:S02]  /*3fc0*/  FSEL R14, R53, -INF , P3 ;  /* 0xff800000350e7808 */ /* 0x000fe40001800000 */
[----:B------:R-:W-:-:S04]  /*3fd0*/  ISETP.GT.AND P3, PT, R0, 0x21, PT ;  /* 0x000000210000780c */ /* 0x000fc80003f64270 */
[----:B------:R-:W-:Y:S02]  /*3fe0*/  FSEL R20, R41, -INF , P3 ;  /* 0xff80000029147808 */ /* 0x000fe40001800000 */
[----:B------:R-:W-:Y:S02]  /*3ff0*/  ISETP.GT.AND P3, PT, R0, 0x29, PT ;  /* 0x000000290000780c */ /* 0x000fe40003f64270 */
[----:B-1----:R-:W-:Y:S02]  /*4000*/  FMNMX.FTZ R8, R9, R2, !PT ;  /* 0x0000000209087209 */ /* 0x002fe40007810000 */
[----:B------:R-:W-:Y:S02]  /*4010*/  FSEL R2, R61, -INF , P6 ;  /* 0xff8000003d027808 */ /* 0x000fe40003000000 */
[----:B------:R-:W-:Y:S01]  /*4020*/  FMNMX.FTZ R9, R60, R3, !PT ;  /* 0x000000033c097209 */ /* 0x000fe20007810000 */
[----:B------:R-:W1:Y:S01]  /*4030*/  SHFL.BFLY PT, R21, R8, 0x1, 0x1f ;  /* 0x0c201f0008157f89 */ /* 0x000e6200000e0000 */
[----:B------:R-:W-:Y:S01]  /*4040*/  FSEL R26, R45, -INF , P3 ;  /* 0xff8000002d1a7808 */ /* 0x000fe20001800000 */
[----:B------:R-:W-:Y:S01]  /*4050*/  IMAD.U32 R3, RZ, RZ, UR6 ;  /* 0x00000006ff037e24 */ /* 0x000fe2000f8e00ff */
[----:B------:R-:W-:-:S02]  /*4060*/  FMNMX.FTZ R9, R2, R9, !PT ;  /* 0x0000000902097209 */ /* 0x000fc40007810000 */
[----:B------:R-:W-:Y:S02]  /*4070*/  ISETP.GT.AND P3, PT, R0, 0x30, PT ;  /* 0x000000300000780c */ /* 0x000fe40003f64270 */
[----:B------:R-:W-:Y:S02]  /*4080*/  FMNMX.FTZ R9, R48, R9, !PT ;  /* 0x0000000930097209 */ /* 0x000fe40007810000 */
[----:B------:R-:W-:Y:S02]  /*4090*/  FSEL R32, R32, -INF , P3 ;  /* 0xff80000020207808 */ /* 0x000fe40001800000 */
[----:B------:R-:W-:-:S04]  /*40a0*/  ISETP.GT.AND P3, PT, R0, 0x38, PT ;  /* 0x000000380000780c */ /* 0x000fc80003f64270 */
[----:B------:R-:W-:Y:S02]  /*40b0*/  FSEL R36, R36, -INF , P3 ;  /* 0xff80000024247808 */ /* 0x000fe40001800000 */
[----:B------:R-:W-:-:S04]  /*40c0*/  ISETP.GT.AND P3, PT, R0, 0x40, PT ;  /* 0x000000400000780c */ /* 0x000fc80003f64270 */
[----:B------:R-:W-:Y:S02]  /*40d0*/  FSEL R24, R24, -INF , P3 ;  /* 0xff80000018187808 */ /* 0x000fe40001800000 */
[----:B------:R-:W-:Y:S02]  /*40e0*/  ISETP.GT.AND P3, PT, R0, 0x48, PT ;  /* 0x000000480000780c */ /* 0x000fe40003f64270 */
[----:B-1----:R-:W-:Y:S02]  /*40f0*/  FMNMX.FTZ R7, R8, R21, !PT ;  /* 0x0000001508077209 */ /* 0x002fe40007810000 */
[----:B------:R-:W-:Y:S02]  /*4100*/  FSEL R8, R49, -INF , P4 ;  /* 0xff80000031087808 */ /* 0x000fe40002000000 */
[----:B------:R-:W-:Y:S01]  /*4110*/  ISETP.GT.AND P4, PT, R0, 0x20, PT ;  /* 0x000000200000780c */ /* 0x000fe20003f84270 */
[----:B------:R-:W-:Y:S01]  /*4120*/  FMUL.FTZ R6, R7, R3 ;  /* 0x0000000307067220 */ /* 0x000fe20000410000 */
[----:B------:R-:W-:-:S02]  /*4130*/  FMNMX.FTZ R9, R8, R9, !PT ;  /* 0x0000000908097209 */ /* 0x000fc40007810000 */
[----:B------:R-:W-:Y:S02]  /*4140*/  FSEL R40, R40, -INF , P4 ;  /* 0xff80000028287808 */ /* 0x000fe40002000000 */
[----:B------:R-:W-:Y:S02]  /*4150*/  FMNMX.FTZ R9, R52, R9, !PT ;  /* 0x0000000934097209 */ /* 0x000fe40007810000 */
[----:B------:R-:W-:Y:S02]  /*4160*/  ISETP.GT.AND P4, PT, R0, 0x28, PT ;  /* 0x000000280000780c */ /* 0x000fe40003f84270 */
[----:B------:R-:W-:Y:S02]  /*4170*/  FMNMX.FTZ R9, R14, R9, !PT ;  /* 0x000000090e097209 */ /* 0x000fe40007810000 */
[----:B------:R-:W-:Y:S02]  /*4180*/  FSEL R44, R44, -INF , P4 ;  /* 0xff8000002c2c7808 */ /* 0x000fe40002000000 */
[----:B------:R-:W-:-:S02]  /*4190*/  FMNMX.FTZ R9, R40, R9, !PT ;  /* 0x0000000928097209 */ /* 0x000fc40007810000 */
[----:B------:R-:W-:Y:S02]  /*41a0*/  ISETP.GT.AND P4, PT, R0, 0x31, PT ;  /* 0x000000310000780c */ /* 0x000fe40003f84270 */
[----:B------:R-:W-:Y:S02]  /*41b0*/  FMNMX.FTZ R9, R20, R9, !PT ;  /* 0x0000000914097209 */ /* 0x000fe40007810000 */
[----:B------:R-:W-:Y:S02]  /*41c0*/  FSEL R30, R33, -INF , P4 ;  /* 0xff800000211e7808 */ /* 0x000fe40002000000 */
[----:B------:R-:W-:Y:S01]  /*41d0*/  FMNMX.FTZ R9, R44, R9, !PT ;  /* 0x000000092c097209 */ /* 0x000fe20007810000 */
[----:B------:R-:W1:Y:S01]  /*41e0*/  @P2 LDC R33, c[0x0][0x450] ;  /* 0x00011400ff212b82 */ /* 0x000e620000000800 */
[----:B------:R-:W-:Y:S02]  /*41f0*/  ISETP.GT.AND P4, PT, R0, 0x39, PT ;  /* 0x000000390000780c */ /* 0x000fe40003f84270 */
        /* <DEDUP_REMOVED lines=10> */
[----:B------:R-:W-:Y:S02]  /*42a0*/  FMNMX.FTZ R9, R24, R9, !PT ;  /* 0x0000000918097209 */ /* 0x000fe40007810000 */
[----:B------:R-:W-:Y:S02]  /*42b0*/  FSEL R42, R29, -INF , P4 ;  /* 0xff8000001d2a7808 */ /* 0x000fe40002000000 */
[----:B------:R-:W-:-:S02]  /*42c0*/  FMNMX.FTZ R9, R38, R9, !PT ;  /* 0x0000000926097209 */ /* 0x000fc40007810000 */
[----:B------:R-:W-:Y:S02]  /*42d0*/  FSETP.NEU.FTZ.AND P6, PT, R7, -INF , PT ;  /* 0xff8000000700780b */ /* 0x000fe40003fdd000 */
[----:B------:R-:W-:Y:S02]  /*42e0*/  FMNMX.FTZ R9, R28, R9, !PT ;  /* 0x000000091c097209 */ /* 0x000fe40007810000 */
[----:B------:R-:W-:Y:S02]  /*42f0*/  FSEL R21, R6, RZ, P6 ;  /* 0x000000ff06157208 */ /* 0x000fe40003000000 */
[----:B------:R-:W-:-:S03]  /*4300*/  FMNMX.FTZ R9, R42, R9, !PT ;  /* 0x000000092a097209 */ /* 0x000fc60007810000 */
[-CC-:B------:R-:W-:Y:S01]  /*4310*/  FFMA.FTZ R58, R58, R3.reuse, -R21.reuse ;  /* 0x000000033a3a7223 */ /* 0x180fe20000010815 */
[-CC-:B------:R-:W-:Y:S01]  /*4320*/  FFMA.FTZ R59, R59, R3.reuse, -R21.reuse ;  /* 0x000000033b3b7223 */ /* 0x180fe20000010815 */
[----:B------:R-:W2:Y:S01]  /*4330*/  SHFL.BFLY PT, R0, R9, 0x2, 0x1f ;  /* 0x0c401f0009007f89 */ /* 0x000ea200000e0000 */
[-CC-:B------:R-:W-:Y:S01]  /*4340*/  FFMA.FTZ R62, R62, R3.reuse, -R21.reuse ;  /* 0x000000033e3e7223 */ /* 0x180fe20000010815 */
[-CC-:B------:R-:W-:Y:S01]  /*4350*/  FFMA.FTZ R64, R64, R3.reuse, -R21.reuse ;  /* 0x0000000340407223 */ /* 0x180fe20000010815 */
[-CC-:B------:R-:W-:Y:S01]  /*4360*/  FFMA.FTZ R50, R50, R3.reuse, -R21.reuse ;  /* 0x0000000332327223 */ /* 0x180fe20000010815 */
[----:B------:R-:W-:Y:S01]  /*4370*/  MUFU.EX2 R58, R58 ;  /* 0x0000003a003a7308 */ /* 0x000fe20000000800 */
        /* <DEDUP_REMOVED lines=8> */
[-CC-:B------:R-:W-:Y:S01]  /*4400*/  FFMA.FTZ R76, R76, R3.reuse, -R21.reuse ;  /* 0x000000034c4c7223 */ /* 0x180fe20000010815 */
[-CC-:B------:R-:W-:Y:S01]  /*4410*/  FFMA.FTZ R78, R78, R3.reuse, -R21.reuse ;  /* 0x000000034e4e7223 */ /* 0x180fe20000010815 */
[-CC-:B------:R-:W-:Y:S01]  /*4420*/  FFMA.FTZ R80, R80, R3.reuse, -R21.reuse ;  /* 0x0000000350507223 */ /* 0x180fe20000010815 */
[-CC-:B------:R-:W-:Y:S01]  /*4430*/  FFMA.FTZ R82, R82, R3.reuse, -R21.reuse ;  /* 0x0000000352527223 */ /* 0x180fe20000010815 */
[-CC-:B------:R-:W-:Y:S01]  /*4440*/  FFMA.FTZ R84, R84, R3.reuse, -R21.reuse ;  /* 0x0000000354547223 */ /* 0x180fe20000010815 */
[-CC-:B------:R-:W-:Y:S01]  /*4450*/  FFMA.FTZ R86, R86, R3.reuse, -R21.reuse ;  /* 0x0000000356567223 */ /* 0x180fe20000010815 */
[-CC-:B------:R-:W-:Y:S01]  /*4460*/  FFMA.FTZ R88, R88, R3.reuse, -R21.reuse ;  /* 0x0000000358587223 */ /* 0x180fe20000010815 */
[----:B------:R-:W-:Y:S01]  /*4470*/  MUFU.EX2 R62, R62 ;  /* 0x0000003e003e7308 */ /* 0x000fe20000000800 */
[----:B------:R-:W-:Y:S01]  /*4480*/  FFMA.FTZ R90, R90, R3, -R21 ;  /* 0x000000035a5a7223 */ /* 0x000fe20000010815 */
[----:B--2---:R-:W-:-:S06]  /*4490*/  FMNMX.FTZ R0, R9, R0, !PT ;  /* 0x0000000009007209 */ /* 0x004fcc0007810000 */
[----:B------:R-:W-:Y:S01]  /*44a0*/  MUFU.EX2 R211, R64 ;  /* 0x0000004000d37308 */ /* 0x000fe20000000800 */
[----:B------:R-:W2:Y:S01]  /*44b0*/  SHFL.BFLY PT, R9, R0, 0x1, 0x1f ;  /* 0x0c201f0000097f89 */ /* 0x000ea200000e0000 */
[----:B---3--:R-:W-:-:S06]  /*44c0*/  F2FP.F16.F32.PACK_AB R209, R59, R58 ;  /* 0x0000003a3bd1723e */ /* 0x008fcc00000000ff */
[----:B------:R-:W-:Y:S08]  /*44d0*/  MUFU.EX2 R50, R50 ;  /* 0x0000003200327308 */ /* 0x000ff00000000800 */
[----:B------:R3:W-:Y:S08]  /*44e0*/  MUFU.EX2 R205, R66 ;  /* 0x0000004200cd7308 */ /* 0x0007f00000000800 */
[----:B------:R-:W-:Y:S01]  /*44f0*/  MUFU.EX2 R54, R54 ;  /* 0x0000003600367308 */ /* 0x000fe20000000800 */
[----:B--2---:R-:W-:-:S02]  /*4500*/  FMNMX.FTZ R6, R0, R9, !PT ;  /* 0x0000000900067209 */ /* 0x004fc40007810000 */
[----:B---3--:R-:W-:Y:S02]  /*4510*/  CS2R R66, SRZ ;  /* 0x0000000000427805 */ /* 0x008fe4000001ff00 */
[C---:B------:R-:W-:Y:S01]  /*4520*/  FSETP.NEU.FTZ.AND P3, PT, R6.reuse, -INF , PT ;  /* 0xff8000000600780b */ /* 0x040fe20003f7d000 */
[----:B------:R-:W-:Y:S02]  /*4530*/  FMUL.FTZ R0, R6, R3 ;  /* 0x0000000306007220 */ /* 0x000fe40000410000 */
[----:B------:R2:W-:Y:S03]  /*4540*/  MUFU.EX2 R207, R68 ;  /* 0x0000004400cf7308 */ /* 0x0005e60000000800 */
[----:B------:R-:W-:-:S05]  /*4550*/  FSEL R9, R0, RZ, P3 ;  /* 0x000000ff00097208 */ /* 0x000fca0001800000 */
[-CC-:B------:R-:W-:Y:S01]  /*4560*/  FFMA.FTZ R56, R56, R3.reuse, -R9.reuse ;  /* 0x0000000338387223 */ /* 0x180fe20000010809 */
[-CC-:B------:R-:W-:Y:S01]  /*4570*/  FFMA.FTZ R57, R57, R3.reuse, -R9.reuse ;  /* 0x0000000339397223 */ /* 0x180fe20000010809 */
[-CC-:B------:R-:W-:Y:S01]  /*4580*/  FFMA.FTZ R2, R2, R3.reuse, -R9.reuse ;  /* 0x0000000302027223 */ /* 0x180fe20000010809 */
        /* <DEDUP_REMOVED lines=18> */
[----:B------:R-:W-:Y:S01]  /*46b0*/  FFMA.FTZ R42, R42, R3, -R9 ;  /* 0x000000032a2a7223 */ /* 0x000fe20000010809 */
[----:B------:R0:W-:Y:S01]  /*46c0*/  MUFU.EX2 R21, R2 ;  /* 0x0000000200157308 */ /* 0x0001e20000000800 */
[----:B--2---:R-:W-:-:S07]  /*46d0*/  CS2R R68, SRZ ;  /* 0x0000000000447805 */ /* 0x004fce000001ff00 */
[----:B------:R-:W2:Y:S01]  /*46e0*/  MUFU.EX2 R60, R60 ;  /* 0x0000003c003c7308 */ /* 0x000ea20000000800 */
[----:B0-----:R-:W-:-:S04]  /*46f0*/  @P2 IMAD.HI.U32 R2, R152, R31, RZ ;  /* 0x0000001f98022227 */ /* 0x001fc800078e00ff */
[----:B------:R-:W-:Y:S01]  /*4700*/  FADD.FTZ R31, R58, R59 ;  /* 0x0000003b3a1f7221 */ /* 0x000fe20000010000 */
[----:B---3--:R-:W-:Y:S02]  /*4710*/  F2FP.F16.F32.PACK_AB R208, R57, R56 ;  /* 0x0000003839d0723e */ /* 0x008fe400000000ff */
[----:B------:R-:W-:Y:S01]  /*4720*/  CS2R R58, SRZ ;  /* 0x00000000003a7805 */ /* 0x000fe2000001ff00 */
[----:B------:R-:W-:Y:S01]  /*4730*/  FADD.FTZ R0, R62, R31 ;  /* 0x0000001f3e007221 */ /* 0x000fe20000010000 */
[----:B-1----:R-:W-:Y:S01]  /*4740*/  @P2 SHF.R.U32.HI R152, RZ, R33, R2 ;  /* 0x00000021ff982219 */ /* 0x002fe20000011602 */
[----:B------:R-:W0:Y:S02]  /*4750*/  MUFU.EX2 R48, R48 ;  /* 0x0000003000307308 */ /* 0x000e240000000800 */
[----:B------:R-:W-:Y:S01]  /*4760*/  FADD.FTZ R33, R211, R0 ;  /* 0x00000000d3217221 */ /* 0x000fe20000010000 */
[----:B------:R-:W-:Y:S01]  /*4770*/  IMAD.U32 R0, RZ, RZ, UR60 ;  /* 0x0000003cff007e24 */ /* 0x000fe2000f8e00ff */
[----:B------:R-:W-:-:S02]  /*4780*/  IADD3 R152, R152, -R65, R153 ;  /* 0x8000004198987210 */ /* 0x000fc40007ffe099 */
[----:B------:R-:W-:Y:S01]  /*4790*/  CS2R R64, SRZ ;  /* 0x0000000000407805 */ /* 0x000fe2000001ff00 */
[----:B------:R-:W-:Y:S01]  /*47a0*/  FADD.FTZ R2, R50, R33 ;  /* 0x0000002132027221 */ /* 0x000fe20000010000 */
[----:B------:R-:W-:Y:S01]  /*47b0*/  FADD.FTZ R33, R56, R57 ;  /* 0x0000003938217221 */ /* 0x000fe20000010000 */
[----:B------:R-:W1:Y:S01]  /*47c0*/  MUFU.EX2 R70, R70 ;  /* 0x0000004600467308 */ /* 0x000e620000000800 */
[----:B------:R-:W-:Y:S02]  /*47d0*/  @!P1 VIADD R0, R0, 0x38840 ;  /* 0x0003884000009836 */ /* 0x000fe40000000000 */
[----:B------:R-:W-:Y:S01]  /*47e0*/  FADD.FTZ R35, R205, R2 ;  /* 0x00000002cd237221 */ /* 0x000fe20000010000 */
[----:B--2---:R-:W-:Y:S01]  /*47f0*/  FADD.FTZ R2, R60, R33 ;  /* 0x000000213c027221 */ /* 0x004fe20000010000 */
[----:B------:R-:W-:Y:S01]  /*4800*/  IMAD.HI R152, R152, 0x66666667, RZ ;  /* 0x6666666798987827 */ /* 0x000fe200078e02ff */
[----:B------:R-:W-:Y:S02]  /*4810*/  F2FP.F16.F32.PACK_AB R210, R21, R60 ;  /* 0x0000003c15d2723e */ /* 0x000fe400000000ff */
[----:B------:R-:W-:-:S02]  /*4820*/  CS2R R60, SRZ ;  /* 0x00000000003c7805 */ /* 0x000fc4000001ff00 */
[----:B------:R-:W-:Y:S01]  /*4830*/  @!P1 PRMT R0, RZ, 0x654, R0 ;  /* 0x00000654ff009816 */ /* 0x000fe20000000000 */
[----:B------:R2:W3:Y:S01]  /*4840*/  MUFU.EX2 R25, R8 ;  /* 0x0000000800197308 */ /* 0x0004e20000000800 */
[----:B------:R-:W-:Y:S02]  /*4850*/  F2FP.F16.F32.PACK_AB R211, R211, R62 ;  /* 0x0000003ed3d3723e */ /* 0x000fe400000000ff */
[----:B------:R-:W-:Y:S01]  /*4860*/  CS2R R62, SRZ ;  /* 0x00000000003e7805 */ /* 0x000fe2000001ff00 */
[----:B------:R0:W-:Y:S01]  /*4870*/  @!P1 SYNCS.ARRIVE.TRANS64.RED.A1T0 RZ, [R0+URZ], RZ ;  /* 0x000000ff00ff99a7 */ /* 0x0001e2000810043f */
[----:B------:R-:W-:Y:S02]  /*4880*/  F2FP.F16.F32.PACK_AB R205, R205, R50 ;  /* 0x00000032cdcd723e */ /* 0x000fe400000000ff */
[----:B------:R-:W-:Y:S02]  /*4890*/  CS2R R56, SRZ ;  /* 0x0000000000387805 */ /* 0x000fe4000001ff00 */
[----:B------:R-:W-:Y:S01]  /*48a0*/  CS2R R50, SRZ ;  /* 0x0000000000327805 */ /* 0x000fe2000001ff00 */
[----:B------:R4:W5:Y:S01]  /*48b0*/  MUFU.EX2 R201, R72 ;  /* 0x0000004800c97308 */ /* 0x0009620000000800 */
[----:B--2---:R-:W-:Y:S01]  /*48c0*/  FADD.FTZ R8, R54, R35 ;  /* 0x0000002336087221 */ /* 0x004fe20000010000 */
[----:B------:R-:W-:-:S03]  /*48d0*/  FADD.FTZ R35, R21, R2 ;  /* 0x0000000215237221 */ /* 0x000fc60000010000 */
[C---:B------:R-:W-:Y:S01]  /*48e0*/  FADD.FTZ R37, R207.reuse, R8 ;  /* 0x00000008cf257221 */ /* 0x040fe20000010000 */
[----:B0-----:R-:W-:Y:S01]  /*48f0*/  FADD.FTZ R0, R48, R35 ;  /* 0x0000002330007221 */ /* 0x001fe20000010000 */
[----:B------:R-:W-:Y:S01]  /*4900*/  F2FP.F16.F32.PACK_AB R207, R207, R54 ;  /* 0x00000036cfcf723e */ /* 0x000fe200000000ff */
[----:B------:R-:W0:Y:S01]  /*4910*/  MUFU.EX2 R52, R52 ;  /* 0x0000003400347308 */ /* 0x000e220000000800 */
[----:B-1----:R-:W-:Y:S01]  /*4920*/  FADD.FTZ R2, R70, R37 ;  /* 0x0000002546027221 */ /* 0x002fe20000010000 */
[C---:B---3--:R-:W-:Y:S01]  /*4930*/  FADD.FTZ R35, R25.reuse, R0 ;  /* 0x0000000019237221 */ /* 0x048fe20000010000 */
[----:B------:R-:W-:Y:S01]  /*4940*/  F2FP.F16.F32.PACK_AB R204, R25, R48 ;  /* 0x0000003019cc723e */ /* 0x000fe200000000ff */
[----:B------:R-:W-:Y:S01]  /*4950*/  IMAD.MOV.U32 R8, RZ, RZ, RZ ;  /* 0x000000ffff087224 */ /* 0x000fe200078e00ff */
[----:B----4-:R-:W-:Y:S02]  /*4960*/  CS2R R72, SRZ ;  /* 0x0000000000487805 */ /* 0x010fe4000001ff00 */
[----:B------:R-:W-:-:S02]  /*4970*/  CS2R R54, SRZ ;  /* 0x0000000000367805 */ /* 0x000fc4000001ff00 */
[----:B------:R-:W-:Y:S01]  /*4980*/  CS2R R48, SRZ ;  /* 0x0000000000307805 */ /* 0x000fe2000001ff00 */
[----:B------:R-:W1:Y:S01]  /*4990*/  MUFU.EX2 R46, R46 ;  /* 0x0000002e002e7308 */ /* 0x000e620000000800 */
[C---:B-----5:R-:W-:Y:S01]  /*49a0*/  FADD.FTZ R37, R201.reuse, R2 ;  /* 0x00000002c9257221 */ /* 0x060fe20000010000 */
[----:B------:R-:W-:Y:S02]  /*49b0*/  F2FP.F16.F32.PACK_AB R201, R201, R70 ;  /* 0x00000046c9c9723e */ /* 0x000fe400000000ff */
[----:B------:R-:W-:-:S04]  /*49c0*/  CS2R R70, SRZ ;  /* 0x0000000000467805 */ /* 0x000fc8000001ff00 */
[----:B------:R-:W2:Y:S01]  /*49d0*/  MUFU.EX2 R27, R14 ;  /* 0x0000000e001b7308 */ /* 0x000ea20000000800 */
[----:B0-----:R-:W-:-:S07]  /*49e0*/  FADD.FTZ R0, R52, R35 ;  /* 0x0000002334007221 */ /* 0x001fce0000010000 */
[----:B------:R0:W3:Y:S01]  /*49f0*/  MUFU.EX2 R203, R74 ;  /* 0x0000004a00cb7308 */ /* 0x0000e20000000800 */
[----:B-1----:R-:W-:-:S07]  /*4a00*/  FADD.FTZ R2, R46, R37 ;  /* 0x000000252e027221 */ /* 0x002fce0000010000 */
[----:B------:R-:W1:Y:S01]  /*4a10*/  MUFU.EX2 R40, R40 ;  /* 0x0000002800287308 */ /* 0x000e620000000800 */
[C---:B--2---:R-:W-:Y:S01]  /*4a20*/  FADD.FTZ R37, R27.reuse, R0 ;  /* 0x000000001b257221 */ /* 0x044fe20000010000 */
[----:B------:R-:W-:Y:S02]  /*4a30*/  F2FP.F16.F32.PACK_AB R206, R27, R52 ;  /* 0x000000341bce723e */ /* 0x000fe400000000ff */
[----:B0-----:R-:W-:Y:S02]  /*4a40*/  CS2R R74, SRZ ;  /* 0x00000000004a7805 */ /* 0x001fe4000001ff00 */
[----:B------:R-:W-:Y:S02]  /*4a50*/  CS2R R52, SRZ ;  /* 0x0000000000347805 */ /* 0x000fe4000001ff00 */
[----:B------:R-:W0:Y:S01]  /*4a60*/  MUFU.EX2 R76, R76 ;  /* 0x0000004c004c7308 */ /* 0x000e220000000800 */
[C---:B---3--:R-:W-:Y:S01]  /*4a70*/  FADD.FTZ R39, R203.reuse, R2 ;  /* 0x00000002cb277221 */ /* 0x048fe20000010000 */
[----:B------:R-:W-:-:S02]  /*4a80*/  F2FP.F16.F32.PACK_AB R203, R203, R46 ;  /* 0x0000002ecbcb723e */ /* 0x000fc400000000ff */
[----:B------:R-:W-:-:S04]  /*4a90*/  CS2R R46, SRZ ;  /* 0x00000000002e7805 */ /* 0x000fc8000001ff00 */
[----:B------:R-:W2:Y:S01]  /*4aa0*/  MUFU.EX2 R29, R20 ;  /* 0x00000014001d7308 */ /* 0x000ea20000000800 */
[----:B-1----:R-:W-:Y:S01]  /*4ab0*/  FADD.FTZ R0, R40, R37 ;  /* 0x0000002528007221 */ /* 0x002fe20000010000 */
[----:B------:R-:W-:-:S04]  /*4ac0*/  SHF.R.U32.HI R37, RZ, 0x1f, R152 ;  /* 0x0000001fff257819 */ /* 0x000fc80000011698 */
[----:B------:R-:W-:Y:S02]  /*4ad0*/  LEA.HI.SX32 R153, R152, R37, 0x1b ;  /* 0x0000002598997211 */ /* 0x000fe400078fdaff */
[----:B------:R1:W3:Y:S01]  /*4ae0*/  MUFU.EX2 R197, R78 ;  /* 0x0000004e00c57308 */ /* 0x0002e20000000800 */
[----:B0-----:R-:W-:Y:S01]  /*4af0*/  FADD.FTZ R2, R76, R39 ;  /* 0x000000274c027221 */ /* 0x001fe20000010000 */
[----:B------:R-:W-:-:S04]  /*4b00*/  VIMNMX R212, R22, R153, !PT ;  /* 0x0000009916d47248 */ /* 0x000fc80007fe0100 */
[----:B------:R-:W-:Y:S02]  /*4b10*/  ISETP.GE.AND P3, PT, R213, R212, PT ;  /* 0x000000d4d500720c */ /* 0x000fe40003f66270 */
[----:B------:R-:W0:Y:S01]  /*4b20*/  MUFU.EX2 R44, R44 ;  /* 0x0000002c002c7308 */ /* 0x000e220000000800 */
[C---:B--2---:R-:W-:Y:S01]  /*4b30*/  FADD.FTZ R9, R29.reuse, R0 ;  /* 0x000000001d097221 */ /* 0x044fe20000010000 */
[----:B------:R-:W-:Y:S02]  /*4b40*/  F2FP.F16.F32.PACK_AB R200, R29, R40 ;  /* 0x000000281dc8723e */ /* 0x000fe400000000ff */
[----:B-1----:R-:W-:-:S04]  /*4b50*/  CS2R R78, SRZ ;  /* 0x00000000004e7805 */ /* 0x002fc8000001ff00 */
[----:B------:R-:W1:Y:S01]  /*4b60*/  MUFU.EX2 R80, R80 ;  /* 0x0000005000507308 */ /* 0x000e620000000800 */
[C---:B---3--:R-:W-:Y:S01]  /*4b70*/  FADD.FTZ R37, R197.reuse, R2 ;  /* 0x00000002c5257221 */ /* 0x048fe20000010000 */
[----:B------:R-:W-:Y:S02]  /*4b80*/  F2FP.F16.F32.PACK_AB R197, R197, R76 ;  /* 0x0000004cc5c5723e */ /* 0x000fe400000000ff */
[----:B------:R-:W-:-:S04]  /*4b90*/  CS2R R76, SRZ ;  /* 0x00000000004c7805 */ /* 0x000fc8000001ff00 */
[----:B------:R2:W3:Y:S01]  /*4ba0*/  MUFU.EX2 R31, R26 ;  /* 0x0000001a001f7308 */ /* 0x0004e20000000800 */
[----:B0-----:R-:W-:-:S07]  /*4bb0*/  FADD.FTZ R0, R44, R9 ;  /* 0x000000092c007221 */ /* 0x001fce0000010000 */
[----:B------:R0:W4:Y:S01]  /*4bc0*/  MUFU.EX2 R199, R82 ;  /* 0x0000005200c77308 */ /* 0x0001220000000800 */
[----:B-1----:R-:W-:Y:S01]  /*4bd0*/  FADD.FTZ R2, R80, R37 ;  /* 0x0000002550027221 */ /* 0x002fe20000010000 */
[----:B--2---:R-:W-:-:S06]  /*4be0*/  CS2R R26, SRZ ;  /* 0x00000000001a7805 */ /* 0x004fcc000001ff00 */
[----:B------:R-:W1:Y:S01]  /*4bf0*/  MUFU.EX2 R32, R32 ;  /* 0x0000002000207308 */ /* 0x000e620000000800 */
[C---:B---3--:R-:W-:Y:S01]  /*4c00*/  FADD.FTZ R9, R31.reuse, R0 ;  /* 0x000000001f097221 */ /* 0x048fe20000010000 */
[----:B------:R-:W-:Y:S02]  /*4c10*/  F2FP.F16.F32.PACK_AB R202, R31, R44 ;  /* 0x0000002c1fca723e */ /* 0x000fe400000000ff */
[----:B0-----:R-:W-:Y:S02]  /*4c20*/  CS2R R82, SRZ ;  /* 0x0000000000527805 */ /* 0x001fe4000001ff00 */
[----:B------:R-:W-:Y:S02]  /*4c30*/  CS2R R44, SRZ ;  /* 0x00000000002c7805 */ /* 0x000fe4000001ff00 */
[----:B------:R-:W0:Y:S01]  /*4c40*/  MUFU.EX2 R84, R84 ;  /* 0x0000005400547308 */ /* 0x000e220000000800 */
[C---:B----4-:R-:W-:Y:S01]  /*4c50*/  FADD.FTZ R39, R199.reuse, R2 ;  /* 0x00000002c7277221 */ /* 0x050fe20000010000 */
[----:B------:R-:W-:-:S02]  /*4c60*/  F2FP.F16.F32.PACK_AB R199, R199, R80 ;  /* 0x00000050c7c7723e */ /* 0x000fc400000000ff */
[----:B------:R-:W-:-:S04]  /*4c70*/  CS2R R80, SRZ ;  /* 0x0000000000507805 */ /* 0x000fc8000001ff00 */
[----:B------:R2:W3:Y:S01]  /*4c80*/  MUFU.EX2 R33, R30 ;  /* 0x0000001e00217308 */ /* 0x0004e20000000800 */
[----:B-1----:R-:W-:-:S07]  /*4c90*/  FADD.FTZ R0, R32, R9 ;  /* 0x0000000920007221 */ /* 0x002fce0000010000 */
[----:B------:R1:W4:Y:S01]  /*4ca0*/  MUFU.EX2 R193, R86 ;  /* 0x0000005600c17308 */ /* 0x0003220000000800 */
[----:B0-----:R-:W-:Y:S01]  /*4cb0*/  FADD.FTZ R2, R84, R39 ;  /* 0x0000002754027221 */ /* 0x001fe20000010000 */
[----:B--2---:R-:W-:-:S06]  /*4cc0*/  CS2R R30, SRZ ;  /* 0x00000000001e7805 */ /* 0x004fcc000001ff00 */
[----:B------:R-:W0:Y:S01]  /*4cd0*/  MUFU.EX2 R36, R36 ;  /* 0x0000002400247308 */ /* 0x000e220000000800 */
[C---:B---3--:R-:W-:Y:S01]  /*4ce0*/  FADD.FTZ R9, R33.reuse, R0 ;  /* 0x0000000021097221 */ /* 0x048fe20000010000 */
[----:B------:R-:W-:Y:S02]  /*4cf0*/  F2FP.F16.F32.PACK_AB R196, R33, R32 ;  /* 0x0000002021c4723e */ /* 0x000fe400000000ff */
[----:B-1----:R-:W-:Y:S02]  /*4d00*/  CS2R R86, SRZ ;  /* 0x0000000000567805 */ /* 0x002fe4000001ff00 */
[----:B------:R-:W-:Y:S02]  /*4d10*/  CS2R R32, SRZ ;  /* 0x0000000000207805 */ /* 0x000fe4000001ff00 */
[----:B------:R-:W1:Y:S01]  /*4d20*/  MUFU.EX2 R88, R88 ;  /* 0x0000005800587308 */ /* 0x000e620000000800 */
[C---:B----4-:R-:W-:Y:S01]  /*4d30*/  FADD.FTZ R39, R193.reuse, R2 ;  /* 0x00000002c1277221 */ /* 0x050fe20000010000 */
[----:B------:R-:W-:-:S02]  /*4d40*/  F2FP.F16.F32.PACK_AB R193, R193, R84 ;  /* 0x00000054c1c1723e */ /* 0x000fc400000000ff */
[----:B------:R-:W-:-:S04]  /*4d50*/  CS2R R84, SRZ ;  /* 0x0000000000547805 */ /* 0x000fc8000001ff00 */
[----:B------:R-:W2:Y:S01]  /*4d60*/  MUFU.EX2 R35, R34 ;  /* 0x0000002200237308 */ /* 0x000ea20000000800 */
[----:B0-----:R-:W-:-:S07]  /*4d70*/  FADD.FTZ R0, R36, R9 ;  /* 0x0000000924007221 */ /* 0x001fce0000010000 */
[----:B------:R-:W0:Y:S01]  /*4d80*/  MUFU.EX2 R24, R24 ;  /* 0x0000001800187308 */ /* 0x000e220000000800 */
[----:B-1----:R-:W-:-:S07]  /*4d90*/  FADD.FTZ R2, R88, R39 ;  /* 0x0000002758027221 */ /* 0x002fce0000010000 */
[----:B------:R-:W1:Y:S01]  /*4da0*/  MUFU.EX2 R37, R38 ;  /* 0x0000002600257308 */ /* 0x000e620000000800 */
[C---:B--2---:R-:W-:Y:S01]  /*4db0*/  FADD.FTZ R41, R35.reuse, R0 ;  /* 0x0000000023297221 */ /* 0x044fe20000010000 */
[----:B------:R-:W-:Y:S02]  /*4dc0*/  F2FP.F16.F32.PACK_AB R198, R35, R36 ;  /* 0x0000002423c6723e */ /* 0x000fe400000000ff */
[----:B------:R-:W-:-:S04]  /*4dd0*/  CS2R R34, SRZ ;  /* 0x0000000000227805 */ /* 0x000fc8000001ff00 */
[----:B------:R-:W2:Y:S01]  /*4de0*/  MUFU.EX2 R28, R28 ;  /* 0x0000001c001c7308 */ /* 0x000ea20000000800 */
[----:B0-----:R-:W-:Y:S01]  /*4df0*/  FADD.FTZ R0, R24, R41 ;  /* 0x0000002918007221 */ /* 0x001fe20000010000 */
[----:B------:R-:W-:-:S06]  /*4e00*/  CS2R R40, SRZ ;  /* 0x0000000000287805 */ /* 0x000fcc000001ff00 */
[----:B------:R0:W3:Y:S01]  /*4e10*/  MUFU.EX2 R195, R90 ;  /* 0x0000005a00c37308 */ /* 0x0000e20000000800 */
[C---:B-1----:R-:W-:Y:S01]  /*4e20*/  FADD.FTZ R21, R37.reuse, R0 ;  /* 0x0000000025157221 */ /* 0x042fe20000010000 */
[----:B------:R-:W-:Y:S01]  /*4e30*/  F2FP.F16.F32.PACK_AB R192, R37, R24 ;  /* 0x0000001825c0723e */ /* 0x000fe200000000ff */
[----:B------:R-:W-:Y:S01]  /*4e40*/  IMAD.MOV.U32 R0, RZ, RZ, 0x3f800000 ;  /* 0x3f800000ff007424 */ /* 0x000fe200078e00ff */
[----:B------:R-:W-:Y:S02]  /*4e50*/  CS2R R36, SRZ ;  /* 0x0000000000247805 */ /* 0x000fe4000001ff00 */
[----:B------:R-:W-:Y:S02]  /*4e60*/  CS2R R24, SRZ ;  /* 0x0000000000187805 */ /* 0x000fe4000001ff00 */
[----:B------:R1:W4:Y:S01]  /*4e70*/  MUFU.EX2 R39, R42 ;  /* 0x0000002a00277308 */ /* 0x0003220000000800 */
[----:B--2---:R-:W-:Y:S01]  /*4e80*/  FADD.FTZ R14, R28, R21 ;  /* 0x000000151c0e7221 */ /* 0x004fe20000010000 */
[----:B0-----:R-:W-:Y:S01]  /*4e90*/  CS2R R90, SRZ ;  /* 0x00000000005a7805 */ /* 0x001fe2000001ff00 */
[C---:B---3--:R-:W-:Y:S01]  /*4ea0*/  FADD.FTZ R9, R195.reuse, R2 ;  /* 0x00000002c3097221 */ /* 0x048fe20000010000 */
[----:B------:R-:W-:Y:S01]  /*4eb0*/  F2FP.F16.F32.PACK_AB R195, R195, R88 ;  /* 0x00000058c3c3723e */ /* 0x000fe200000000ff */
[----:B------:R-:W-:Y:S01]  /*4ec0*/  IMAD.MOV.U32 R2, RZ, RZ, 0x3f800000 ;  /* 0x3f800000ff027424 */ /* 0x000fe200078e00ff */
[----:B------:R-:W-:-:S02]  /*4ed0*/  CS2R R88, SRZ ;  /* 0x0000000000587805 */ /* 0x000fc4000001ff00 */
[----:B-1----:R-:W-:Y:S01]  /*4ee0*/  CS2R R42, SRZ ;  /* 0x00000000002a7805 */ /* 0x002fe2000001ff00 */
[C---:B----4-:R-:W-:Y:S01]  /*4ef0*/  FADD.FTZ R14, R39.reuse, R14 ;  /* 0x0000000e270e7221 */ /* 0x050fe20000010000 */
[----:B------:R-:W-:Y:S02]  /*4f00*/  F2FP.F16.F32.PACK_AB R194, R39, R28 ;  /* 0x0000001c27c2723e */ /* 0x000fe400000000ff */
[----:B------:R-:W-:Y:S02]  /*4f10*/  CS2R R38, SRZ ;  /* 0x0000000000267805 */ /* 0x000fe4000001ff00 */
[----:B------:R-:W-:Y:S01]  /*4f20*/  CS2R R28, SRZ ;  /* 0x00000000001c7805 */ /* 0x000fe2000001ff00 */
[----:B------:R-:W-:Y:S06]  /*4f30*/  @!P3 BRA `(.L_x_2180) ;  /* 0x00000040002cb947 */ /* 0x000fec0003800000 */
[----:B------:R-:W-:Y:S01]  /*4f40*/  UMOV UR6, URZ ;  /* 0x0000003f00067c82 */ /* 0x000fe20008000000 */
[----:B------:R-:W-:Y:S02]  /*4f50*/  IMAD.MOV.U32 R20, RZ, RZ, R7 ;  /* 0x000000ffff147224 */ /* 0x000fe400078e0007 */
[----:B------:R-:W-:Y:S02]  /*4f60*/  IMAD.MOV.U32 R21, RZ, RZ, R6 ;  /* 0x000000ffff157224 */ /* 0x000fe400078e0006 */
[----:B------:R-:W-:Y:S02]  /*4f70*/  IMAD.MOV.U32 R214, RZ, RZ, RZ ;  /* 0x000000ffffd67224 */ /* 0x000fe400078e00ff */
[----:B------:R-:W-:Y:S02]  /*4f80*/  IMAD.MOV.U32 R2, RZ, RZ, 0x3f800000 ;  /* 0x3f800000ff027424 */ /* 0x000fe400078e00ff */
[----:B------:R-:W-:Y:S02]  /*4f90*/  IMAD.U32 R218, RZ, RZ, UR6 ;  /* 0x00000006ffda7e24 */ /* 0x000fe4000f8e00ff */
[----:B------:R-:W-:-:S02]  /*4fa0*/  IMAD.MOV.U32 R0, RZ, RZ, 0x3f800000 ;  /* 0x3f800000ff007424 */ /* 0x000fc400078e00ff */
[----:B------:R-:W-:-:S07]  /*4fb0*/  IMAD.MOV.U32 R151, RZ, RZ, RZ ;  /* 0x000000ffff977224 */ /* 0x000fce00078e00ff */
.L_x_2189:
[----:B------:R-:W-:-:S13]  /*4fc0*/  R2UR UR6, R218 ;  /* 0x00000000da0672ca */ /* 0x000fda00000e0000 */
[----:B------:R-:W-:-:S04]  /*4fd0*/  UIADD3 UR6, UR6, 0x1, URZ ;  /* 0x0000000106067890 */ /* 0x000fc8000fffe03f */
[----:B------:R-:W-:-:S04]  /*4fe0*/  UISETP.NE.AND UP0, UPT, UR6, 0x2, UPT ;  /* 0x000000020600788c */ /* 0x000fc8000bf05270 */
[----:B------:R-:W-:Y:S02]  /*4ff0*/  USEL UR7, URZ, 0x1, UP0 ;  /* 0x000000013f077887 */ /* 0x000fe40008000000 */
[----:B------:R-:W-:-:S04]  /*5000*/  USEL UR61, UR6, URZ, UP0 ;  /* 0x0000003f063d7287 */ /* 0x000fc80008000000 */
[----:B------:R-:W-:Y:S01]  /*5010*/  LOP3.LUT R8, R214, UR7, RZ, 0x3c, !PT ;  /* 0x00000007d6087c12 */ /* 0x000fe2000f8e3cff */
[----:B------:R-:W-:Y:S07]  /*5020*/  @!P0 BRA `(.L_x_2181) ;  /* 0x0000000000048947 */ /* 0x000fee0003800000 */
[----:B------:R-:W-:Y:S01]  /*5030*/  BPT.TRAP 0x1 ;  /* 0x000000040000795c */ /* 0x000fe20000300000 */
.L_x_2181:
[----:B------:R-:W-:Y:S02]  /*5040*/  R2UR UR6, R16 ;  /* 0x00000000100672ca */ /* 0x000fe400000e0000 */
[----:B------:R-:W-:-:S11]  /*5050*/  SHF.L.U32 R3, R8, 0x1f, RZ ;  /* 0x0000001f08037819 */ /* 0x000fd600000006ff */
[----:B------:R-:W-:-:S06]  /*5060*/  ULEA UR6, UR61, UR6, 0x3 ;  /* 0x000000063d067291 */ /* 0x000fcc000f8e183f */
[----:B------:R-:W-:-:S03]  /*5070*/  MOV R215, UR6 ;  /* 0x0000000600d77c02 */ /* 0x000fc60008000f00 */
[----:B------:R0:W1:Y:S01]  /*5080*/  SYNCS.PHASECHK.TRANS64.TRYWAIT P3, [UR6+0x38830], R3 ;  /* 0x03883003ff0075a7 */ /* 0x0000620008060146 */
[----:B------:R-:W-:Y:S05]  /*5090*/  @!P0 BRA `(.L_x_2182) ;  /* 0x0000000000048947 */ /* 0x000fea0003800000 */
[----:B------:R-:W-:Y:S01]  /*50a0*/  BPT.TRAP 0x1 ;  /* 0x000000040000795c */ /* 0x000fe20000300000 */
.L_x_2182:
[----:B-1----:R-:W-:Y:S05]  /*50b0*/  @P3 BRA `(.L_x_2183) ;  /* 0x00000000000c3947 */ /* 0x002fea0003800000 */
[----:B------:R-:W-:-:S13]  /*50c0*/  R2UR UR6, R215 ;  /* 0x00000000d70672ca */ /* 0x000fda00000e0000 */
[----:B------:R-:W1:Y:S02]  /*50d0*/  SYNCS.PHASECHK.TRANS64.TRYWAIT P3, [UR6+0x38830], R3 ;  /* 0x03883003ff0075a7 */ /* 0x000e640008060146 */
[----:B-1----:R-:W-:Y:S05]  /*50e0*/  @!P3 BRA `(.L_x_2184) ;  /* 0x000000fc0010b947 */ /* 0x002fea0003800000 */
.L_x_2183:
        /* <DEDUP_REMOVED lines=649> */
.L_x_2185:
[----:B------:R-:W-:Y:S02]  /*7980*/  R2UR UR7, R16 ;  /* 0x00000000100772ca */ /* 0x000fe400000e0000 */
[----:B------:R-:W-:Y:S02]  /*7990*/  R2UR UR6, R218 ;  /* 0x00000000da0672ca */ /* 0x000fe400000e0000 */
[----:B------:R-:W-:-:S11]  /*79a0*/  SHF.L.U32 R0, R214, 0x1f, RZ ;  /* 0x0000001fd6007819 */ /* 0x000fd600000006ff */
[----:B------:R-:W-:-:S09]  /*79b0*/  ULEA UR7, UR6, UR7, 0x3 ;  /* 0x0000000706077291 */ /* 0x000fd2000f8e183f */
[----:B------:R0:W1:Y:S01]  /*79c0*/  SYNCS.PHASECHK.TRANS64.TRYWAIT P3, [UR7+0x38850], R0 ;  /* 0x03885000ff0075a7 */ /* 0x0000620008060147 */
[----:B------:R-:W-:Y:S05]  /*79d0*/  @!P0 BRA `(.L_x_2186) ;  /* 0x0000000000048947 */ /* 0x000fea0003800000 */
[----:B------:R-:W-:Y:S01]  /*79e0*/  BPT.TRAP 0x1 ;  /* 0x000000040000795c */ /* 0x000fe20000300000 */
.L_x_2186:
[----:B-1----:R-:W-:Y:S05]  /*79f0*/  @P3 BRA `(.L_x_2187) ;  /* 0x0000000000083947 */ /* 0x002fea0003800000 */
[----:B------:R-:W1:Y:S02]  /*7a00*/  SYNCS.PHASECHK.TRANS64.TRYWAIT P3, [UR7+0x38850], R0 ;  /* 0x03885000ff0075a7 */ /* 0x000e640008060147 */
[----:B-1----:R-:W-:Y:S05]  /*7a10*/  @!P3 BRA `(.L_x_2188) ;  /* 0x000000d000e0b947 */ /* 0x002fea0003800000 */
.L_x_2187:
[----:B------:R-:W-:Y:S01]  /*7a20*/  R2UR UR6, R16 ;  /* 0x00000000100672ca */ /* 0x000fe200000e0000 */
[----:B------:R-:W-:Y:S01]  /*7a30*/  WARPGROUP.ARRIVE ;  /* 0x00000000000079c5 */ /* 0x000fe20000000000 */
[----:B------:R-:W-:Y:S01]  /*7a40*/  R2UR UR10, R218 ;  /* 0x00000000da0a72ca */ /* 0x000fe200000e0000 */
[----:B------:R-:W-:Y:S01]  /*7a50*/  UMOV UR11, 0x40000040 ;  /* 0x40000040000b7882 */ /* 0x000fe20000000000 */
[----:B01----:R-:W0:Y:S01]  /*7a60*/  @P2 LDC R0, c[0x0][0x44c] ;  /* 0x00011300ff002b82 */ /* 0x003e220000000800 */
[----:B------:R-:W-:Y:S01]  /*7a70*/  IMAD.MOV.U32 R3, RZ, RZ, R15 ;  /* 0x000000ffff037224 */ /* 0x000fe200078e000f */
[----:B------:R-:W-:Y:S01]  /*7a80*/  ULDC UR15, c[0x0][0x2f0] ;  /* 0x0000bc00000f7ab9 */ /* 0x000fe20000000800 */
[----:B------:R-:W-:-:S05]  /*7a90*/  ULDC UR14, c[0x0][0x288] ;  /* 0x0000a200000e7ab9 */ /* 0x000fca0000000800 */
[----:B------:R-:W1:Y:S01]  /*7aa0*/  @P2 LDC R7, c[0x0][0x450] ;  /* 0x00011400ff072b82 */ /* 0x000e620000000800 */
[----:B------:R-:W-:-:S04]  /*7ab0*/  UIADD3 UR6, UR6, 0x400, URZ ;  /* 0x0000040006067890 */ /* 0x000fc8000fffe03f */
[----:B------:R-:W-:-:S04]  /*7ac0*/  USHF.R.U32.HI UR6, URZ, 0x4, UR6 ;  /* 0x000000043f067899 */ /* 0x000fc80008011606 */
[----:B------:R-:W-:-:S04]  /*7ad0*/  ULOP3.LUT UR6, UR6, 0x3fff, URZ, 0xc0, !UPT ;  /* 0x00003fff06067892 */ /* 0x000fc8000f8ec03f */
[----:B------:R-:W-:Y:S01]  /*7ae0*/  ULOP3.LUT UR6, UR6, 0x2800000, URZ, 0xfc, !UPT ;  /* 0x0280000006067892 */ /* 0x000fe2000f8efc3f */
[----:B0-----:R-:W-:-:S03]  /*7af0*/  @P2 IMAD.HI.U32 R0, R15, R0, RZ ;  /* 0x000000000f002227 */ /* 0x001fc600078e00ff */
[----:B------:R-:W-:-:S07]  /*7b00*/  UIMAD UR6, UR10, 0xa00, UR6 ;  /* 0x00000a000a0678a4 */ /* 0x000fce000f8e0206 */
[----:B------:R-:W-:Y:S01]  /*7b10*/  UMOV UR10, UR6 ;  /* 0x00000006000a7c82 */ /* 0x000fe20008000000 */
[----:B-1----:R-:W-:Y:S01]  /*7b20*/  @P2 SHF.R.U32.HI R3, RZ, R7, R0 ;  /* 0x00000007ff032219 */ /* 0x002fe20000011600 */
[----:B------:R-:W-:Y:S01]  /*7b30*/  HGMMA.64x256x16.F32 R24, R208, gdesc[UR8].tnspB, R24, gsb0 ;  /* 0x43e00008d0187df0 */ /* 0x000fe20008000818 */
[----:B------:R-:W-:Y:S01]  /*7b40*/  UIADD3 UR10, UR6, 0x80, URZ ;  /* 0x00000080060a7890 */ /* 0x000fe2000fffe03f */
[----:B------:R-:W-:Y:S01]  /*7b50*/  IMAD.MOV.U32 R0, RZ, RZ, -0x50 ;  /* 0xffffffb0ff007424 */ /* 0x000fe200078e00ff */
[----:B------:R-:W-:Y:S01]  /*7b60*/  UMOV UR11, 0x40000040 ;  /* 0x40000040000b7882 */ /* 0x000fe20000000000 */
[----:B------:R-:W0:Y:S02]  /*7b70*/  SHFL.IDX PT, R2, R3, 0x1, 0x1c1f ;  /* 0x003c1f0003027f89 */ /* 0x000e2400000e0000 */
[----:B------:R-:W-:-:S04]  /*7b80*/  IMAD R0, R213, R0, 0x1 ;  /* 0x00000001d5007424 */ /* 0x000fc800078e0200 */
[----:B------:R-:W-:-:S04]  /*7b90*/  IMAD R7, R19, -0x2, R0 ;  /* 0xfffffffe13077824 */ /* 0x000fc800078e0200 */
[----:B------:R-:W-:Y:S01]  /*7ba0*/  IMAD R7, R18, UR15, R7 ;  /* 0x0000000f12077c24 */ /* 0x000fe2000f8e0207 */
[----:B------:R-:W-:Y:S02]  /*7bb0*/  WARPGROUP.DEPBAR.LE gsb0, 0x0 ;  /* 0x00008000000079c5 */ /* 0x000fe40000010000 */
[----:B------:R-:W-:Y:S01]  /*7bc0*/  WARPGROUP.ARRIVE ;  /* 0x00000000000079c5 */ /* 0x000fe20000000000 */
[----:B------:R-:W1:Y:S10]  /*7bd0*/  SHFL.IDX PT, R208, R3, RZ, 0x1c1f ;  /* 0x001c1fff03d07589 */ /* 0x000e7400000e0000 */
[----:B------:R-:W-:Y:S01]  /*7be0*/  HGMMA.64x256x16.F32 R24, R204, gdesc[UR8].tnspB, R24, gsb0 ;  /* 0x43e00008cc187df0 */ /* 0x000fe20008000818 */
[----:B------:R-:W-:Y:S01]  /*7bf0*/  UIADD3 UR10, UR6, 0x100, URZ ;  /* 0x00000100060a7890 */ /* 0x000fe2000fffe03f */
[----:B------:R-:W-:Y:S01]  /*7c00*/  UMOV UR11, 0x40000040 ;  /* 0x40000040000b7882 */ /* 0x000fe20000000000 */
[----:B------:R-:W-:-:S02]  /*7c10*/  WARPGROUP.DEPBAR.LE gsb0, 0x0 ;  /* 0x00008000000079c5 */ /* 0x000fc40000010000 */
[----:B------:R-:W-:-:S15]  /*7c20*/  WARPGROUP.ARRIVE ;  /* 0x00000000000079c5 */ /* 0x000fde0000000000 */
[----:B------:R-:W-:-:S08]  /*7c30*/  NOP ;  /* 0x0000000000007918 */ /* 0x000fd00000000000 */
[----:B------:R-:W-:Y:S01]  /*7c40*/  HGMMA.64x256x16.F32 R24, R200, gdesc[UR8].tnspB, R24, gsb0 ;  /* 0x43e00008c8187df0 */ /* 0x000fe20008000818 */
[----:B------:R-:W-:Y:S01]  /*7c50*/  UIADD3 UR10, UR6, 0x180, URZ ;  /* 0x00000180060a7890 */ /* 0x000fe2000fffe03f */
[----:B------:R-:W-:Y:S01]  /*7c60*/  UMOV UR11, 0x40000040 ;  /* 0x40000040000b7882 */ /* 0x000fe20000000000 */
[----:B------:R-:W-:Y:S01]  /*7c70*/  UIADD3 UR6, UR6, 0x200, URZ ;  /* 0x0000020006067890 */ /* 0x000fe2000fffe03f */
[----:B------:R-:W-:Y:S02]  /*7c80*/  WARPGROUP.DEPBAR.LE gsb0, 0x0 ;  /* 0x00008000000079c5 */ /* 0x000fe40000010000 */
[----:B------:R-:W-:Y:S01]  /*7c90*/  WARPGROUP.ARRIVE ;  /* 0x00000000000079c5 */ /* 0x000fe20000000000 */
[----:B0-----:R-:W-:-:S04]  /*7ca0*/  IADD3 R201, R2, -UR14, R7 ;  /* 0x8000000e02c97c10 */ /* 0x001fc8000fffe007 */
[----:B------:R-:W-:-:S15]  /*7cb0*/  ISETP.GT.AND P3, PT, R201, RZ, PT ;  /* 0x000000ffc900720c */ /* 0x000fde0003f64270 */
[----:B------:R-:W-:-:S02]  /*7cc0*/  NOP ;  /* 0x0000000000007918 */ /* 0x000fc40000000000 */
[----:B------:R-:W-:Y:S01]  /*7cd0*/  HGMMA.64x256x16.F32 R24, R196, gdesc[UR8].tnspB, R24, gsb0 ;  /* 0x43e00008c4187df0 */ /* 0x000fe20008000818 */
[----:B------:R-:W-:Y:S01]  /*7ce0*/  ISETP.GT.AND P4, PT, R201, 0x1, PT ;  /* 0x00000001c900780c */ /* 0x000fe20003f84270 */
[----:B------:R-:W-:Y:S01]  /*7cf0*/  UMOV UR10, UR6 ;  /* 0x00000006000a7c82 */ /* 0x000fe20008000000 */
[----:B------:R-:W-:Y:S01]  /*7d00*/  FSEL R216, R186, -INF , P3 ;  /* 0xff800000bad87808 */ /* 0x000fe20001800000 */
[----:B------:R-:W-:Y:S01]  /*7d10*/  UMOV UR11, 0x40000040 ;  /* 0x40000040000b7882 */ /* 0x000fe20000000000 */
[----:B------:R-:W-:Y:S02]  /*7d20*/  FSEL R214, R187, -INF , P4 ;  /* 0xff800000bbd67808 */ /* 0x000fe40002000000 */
[C---:B------:R-:W-:Y:S02]  /*7d30*/  ISETP.GT.AND P3, PT, R201.reuse, 0x8, PT ;  /* 0x00000008c900780c */ /* 0x040fe40003f64270 */
[----:B------:R-:W-:Y:S02]  /*7d40*/  FMNMX.FTZ R187, R216, R20, !PT ;  /* 0x00000014d8bb7209 */ /* 0x000fe40007810000 */
[----:B------:R-:W-:-:S02]  /*7d50*/  ISETP.GT.AND P4, PT, R201, 0x9, PT ;  /* 0x00000009c900780c */ /* 0x000fc40003f84270 */
[----:B------:R-:W-:Y:S02]  /*7d60*/  FSEL R210, R190, -INF , P3 ;  /* 0xff800000bed27808 */ /* 0x000fe40001800000 */
[----:B------:R-:W-:Y:S02]  /*7d70*/  FMNMX.FTZ R187, R214, R187, !PT ;  /* 0x000000bbd6bb7209 */ /* 0x000fe40007810000 */
[----:B------:R-:W-:Y:S02]  /*7d80*/  ISETP.GT.AND P3, PT, R201, 0x10, PT ;  /* 0x00000010c900780c */ /* 0x000fe40003f64270 */
[----:B------:R-:W-:Y:S02]  /*7d90*/  FSEL R0, R191, -INF , P4 ;  /* 0xff800000bf007808 */ /* 0x000fe40002000000 */
        /* <DEDUP_REMOVED lines=46> */
[----:B------:R-:W-:Y:S02]  /*8080*/  FSEL R158, R159, -INF , P4 ;  /* 0xff8000009f9e7808 */ /* 0x000fe40002000000 */
[----:B------:R-:W-:Y:S02]  /*8090*/  FMNMX.FTZ R187, R206, R187, !PT ;  /* 0x000000bbcebb7209 */ /* 0x000fe40007810000 */
[----:B-1----:R-:W-:Y:S02]  /*80a0*/  IADD3 R159, R208, -UR14, R7 ;  /* 0x8000000ed09f7c10 */ /* 0x002fe4000fffe007 */
[----:B------:R-:W-:-:S02]  /*80b0*/  FMNMX.FTZ R187, R158, R187, !PT ;  /* 0x000000bb9ebb7209 */ /* 0x000fc40007810000 */
[C---:B------:R-:W-:Y:S02]  /*80c0*/  ISETP.GT.AND P3, PT, R159.reuse, RZ, PT ;  /* 0x000000ff9f00720c */ /* 0x040fe40003f64270 */
[C---:B------:R-:W-:Y:S01]  /*80d0*/  ISETP.GT.AND P4, PT, R159.reuse, 0x1, PT ;  /* 0x000000019f00780c */ /* 0x040fe20003f84270 */
[----:B------:R-:W0:Y:S01]  /*80e0*/  SHFL.BFLY PT, R218, R187, 0x2, 0x1f ;  /* 0x0c401f00bbda7f89 */ /* 0x000e2200000e0000 */
[----:B------:R-:W-:Y:S02]  /*80f0*/  FSEL R184, R184, -INF , P3 ;  /* 0xff800000b8b87808 */ /* 0x000fe40001800000 */
[----:B------:R-:W-:Y:S02]  /*8100*/  ISETP.GT.AND P5, PT, R159, 0x8, PT ;  /* 0x000000089f00780c */ /* 0x000fe40003fa4270 */
[----:B------:R-:W-:Y:S02]  /*8110*/  FSEL R208, R185, -INF , P4 ;  /* 0xff800000b9d07808 */ /* 0x000fe40002000000 */
[----:B------:R-:W-:-:S02]  /*8120*/  FMNMX.FTZ R3, R184, R21, !PT ;  /* 0x00000015b8037209 */ /* 0x000fc40007810000 */
[C---:B------:R-:W-:Y:S02]  /*8130*/  ISETP.GT.AND P3, PT, R159.reuse, 0x9, PT ;  /* 0x000000099f00780c */ /* 0x040fe40003f64270 */
[----:B------:R-:W-:Y:S02]  /*8140*/  FSEL R188, R188, -INF , P5 ;  /* 0xff800000bcbc7808 */ /* 0x000fe40002800000 */
[----:B------:R-:W-:Y:S02]  /*8150*/  FMNMX.FTZ R7, R208, R3, !PT ;  /* 0x00000003d0077209 */ /* 0x000fe40007810000 */
[C---:B------:R-:W-:Y:S01]  /*8160*/  ISETP.GT.AND P4, PT, R159.reuse, 0x11, PT ;  /* 0x000000119f00780c */ /* 0x040fe20003f84270 */
[----:B------:R-:W1:Y:S01]  /*8170*/  LDC R3, c[0x0][0x988] ;  /* 0x00026200ff037b82 */ /* 0x000e620000000800 */
[----:B------:R-:W-:Y:S02]  /*8180*/  FMNMX.FTZ R7, R188, R7, !PT ;  /* 0x00000007bc077209 */ /* 0x000fe40007810000 */
[----:B------:R-:W-:-:S02]  /*8190*/  ISETP.GT.AND P5, PT, R159, 0x21, PT ;  /* 0x000000219f00780c */ /* 0x000fc40003fa4270 */
[----:B------:R-:W-:Y:S02]  /*81a0*/  R2UR UR14, R215 ;  /* 0x00000000d70e72ca */ /* 0x000fe400000e0000 */
[----:B------:R-:W-:Y:S02]  /*81b0*/  FSEL R226, R169, -INF , P5 ;  /* 0xff800000a9e27808 */ /* 0x000fe40002800000 */
[----:B0-----:R-:W-:Y:S02]  /*81c0*/  FMNMX.FTZ R163, R187, R218, !PT ;  /* 0x000000dabba37209 */ /* 0x001fe40007810000 */
[----:B------:R-:W-:Y:S02]  /*81d0*/  FSEL R218, R177, -INF , P4 ;  /* 0xff800000b1da7808 */ /* 0x000fe40002000000 */
[C---:B------:R-:W-:Y:S01]  /*81e0*/  ISETP.GT.AND P4, PT, R159.reuse, 0x19, PT ;  /* 0x000000199f00780c */ /* 0x040fe20003f84270 */
[----:B------:R-:W0:Y:S01]  /*81f0*/  SHFL.BFLY PT, R224, R163, 0x1, 0x1f ;  /* 0x0c201f00a3e07f89 */ /* 0x000e2200000e0000 */
[----:B------:R-:W-:-:S02]  /*8200*/  ISETP.GT.AND P5, PT, R159, 0x29, PT ;  /* 0x000000299f00780c */ /* 0x000fc40003fa4270 */
[----:B------:R-:W-:Y:S02]  /*8210*/  FSEL R222, R181, -INF , P4 ;  /* 0xff800000b5de7808 */ /* 0x000fe40002000000 */
[----:B------:R-:W-:Y:S01]  /*8220*/  ISETP.GT.AND P4, PT, R159, 0x20, PT ;  /* 0x000000209f00780c */ /* 0x000fe20003f84270 */
[----:B------:R-:W-:Y:S02]  /*8230*/  WARPGROUP.DEPBAR.LE gsb0, 0x0 ;  /* 0x00008000000079c5 */ /* 0x000fe40000010000 */
[----:B------:R-:W-:Y:S01]  /*8240*/  FSEL R196, R189, -INF , P3 ;  /* 0xff800000bdc47808 */ /* 0x000fe20001800000 */
[----:B------:R-:W-:Y:S01]  /*8250*/  WARPGROUP.ARRIVE ;  /* 0x00000000000079c5 */ /* 0x000fe20000000000 */
[C---:B------:R-:W-:Y:S02]  /*8260*/  ISETP.GT.AND P3, PT, R159.reuse, 0x10, PT ;  /* 0x000000109f00780c */ /* 0x040fe40003f64270 */
[----:B------:R-:W-:Y:S02]  /*8270*/  FMNMX.FTZ R7, R196, R7, !PT ;  /* 0x00000007c4077209 */ /* 0x000fe40007810000 */
[----:B------:R-:W-:Y:S01]  /*8280*/  FSEL R198, R176, -INF , P3 ;  /* 0xff800000b0c67808 */ /* 0x000fe20001800000 */
[----:B------:R-:W-:Y:S01]  /*8290*/  HGMMA.64x256x16.F32 R24, R192, gdesc[UR8].tnspB, R24, gsb0 ;  /* 0x43e00008c0187df0 */ /* 0x000fe20008000818 */
[----:B------:R-:W-:-:S02]  /*82a0*/  ISETP.GT.AND P3, PT, R159, 0x18, PT ;  /* 0x000000189f00780c */ /* 0x000fc40003f64270 */
[----:B------:R-:W-:Y:S02]  /*82b0*/  FMNMX.FTZ R7, R198, R7, !PT ;  /* 0x00000007c6077209 */ /* 0x000fe40007810000 */
[----:B------:R-:W-:Y:S02]  /*82c0*/  FSEL R220, R180, -INF , P3 ;  /* 0xff800000b4dc7808 */ /* 0x000fe40001800000 */
[----:B------:R-:W-:Y:S02]  /*82d0*/  FMNMX.FTZ R155, R218, R7, !PT ;  /* 0x00000007da9b7209 */ /* 0x000fe40007810000 */
[----:B0-----:R-:W-:Y:S02]  /*82e0*/  FMNMX.FTZ R7, R163, R224, !PT ;  /* 0x000000e0a3077209 */ /* 0x001fe40007810000 */
[----:B------:R-:W-:Y:S02]  /*82f0*/  FMNMX.FTZ R155, R220, R155, !PT ;  /* 0x0000009bdc9b7209 */ /* 0x000fe40007810000 */
[----:B------:R-:W-:Y:S01]  /*8300*/  FSEL R224, R168, -INF , P4 ;  /* 0xff800000a8e07808 */ /* 0x000fe20002000000 */
[----:B-1----:R-:W-:Y:S01]  /*8310*/  FMUL.FTZ R167, R7, R3 ;  /* 0x0000000307a77220 */ /* 0x002fe20000410000 */
[----:B------:R-:W-:-:S02]  /*8320*/  FMNMX.FTZ R155, R222, R155, !PT ;  /* 0x0000009bde9b7209 */ /* 0x000fc40007810000 */
[----:B------:R-:W-:Y:S02]  /*8330*/  ISETP.GT.AND P3, PT, R159, 0x28, PT ;  /* 0x000000289f00780c */ /* 0x000fe40003f64270 */
[----:B------:R-:W-:Y:S02]  /*8340*/  FMNMX.FTZ R163, R224, R155, !PT ;  /* 0x0000009be0a37209 */ /* 0x000fe40007810000 */
[----:B------:R-:W-:Y:S02]  /*8350*/  FSEL R228, R172, -INF , P3 ;  /* 0xff800000ace47808 */ /* 0x000fe40001800000 */
[----:B------:R-:W-:Y:S02]  /*8360*/  FMNMX.FTZ R163, R226, R163, !PT ;  /* 0x000000a3e2a37209 */ /* 0x000fe40007810000 */
[----:B------:R-:W-:Y:S02]  /*8370*/  FSEL R168, R173, -INF , P5 ;  /* 0xff800000ada87808 */ /* 0x000fe40002800000 */
[----:B------:R-:W-:-:S02]  /*8380*/  ISETP.GT.AND P3, PT, R159, 0x30, PT ;  /* 0x000000309f00780c */ /* 0x000fc40003f64270 */
[----:B------:R-:W-:Y:S02]  /*8390*/  FMNMX.FTZ R163, R228, R163, !PT ;  /* 0x000000a3e4a37209 */ /* 0x000fe40007810000 */
[C---:B------:R-:W-:Y:S02]  /*83a0*/  ISETP.GT.AND P5, PT, R159.reuse, 0x31, PT ;  /* 0x000000319f00780c */ /* 0x040fe40003fa4270 */
[----:B------:R-:W-:Y:S02]  /*83b0*/  FSEL R176, R160, -INF , P3 ;  /* 0xff800000a0b07808 */ /* 0x000fe40001800000 */
[----:B------:R-:W-:Y:S02]  /*83c0*/  FMNMX.FTZ R163, R168, R163, !PT ;  /* 0x000000a3a8a37209 */ /* 0x000fe40007810000 */
[----:B------:R-:W-:Y:S02]  /*83d0*/  ISETP.GT.AND P3, PT, R159, 0x38, PT ;  /* 0x000000389f00780c */ /* 0x000fe40003f64270 */
[----:B------:R-:W-:-:S02]  /*83e0*/  FSEL R172, R161, -INF , P5 ;  /* 0xff800000a1ac7808 */ /* 0x000fc40002800000 */
[----:B------:R-:W-:Y:S02]  /*83f0*/  FMNMX.FTZ R163, R176, R163, !PT ;  /* 0x000000a3b0a37209 */ /* 0x000fe40007810000 */
[----:B------:R-:W-:Y:S02]  /*8400*/  ISETP.GT.AND P5, PT, R159, 0x39, PT ;  /* 0x000000399f00780c */ /* 0x000fe40003fa4270 */
[----:B------:R-:W-:Y:S02]  /*8410*/  FSEL R180, R164, -INF , P3 ;  /* 0xff800000a4b47808 */ /* 0x000fe40001800000 */
[----:B------:R-:W-:Y:S02]  /*8420*/  FMNMX.FTZ R163, R172, R163, !PT ;  /* 0x000000a3aca37209 */ /* 0x000fe40007810000 */
[----:B------:R-:W-:Y:S02]  /*8430*/  FSETP.NEU.FTZ.AND P4, PT, R7, -INF , PT ;  /* 0xff8000000700780b */ /* 0x000fe40003f9d000 */
[----:B------:R-:W-:-:S02]  /*8440*/  FSEL R164, R165, -INF , P5 ;  /* 0xff800000a5a47808 */ /* 0x000fc40002800000 */
[----:B------:R-:W-:Y:S02]  /*8450*/  ISETP.GT.AND P3, PT, R159, 0x40, PT ;  /* 0x000000409f00780c */ /* 0x000fe40003f64270 */
[----:B------:R-:W-:Y:S02]  /*8460*/  FMNMX.FTZ R163, R180, R163, !PT ;  /* 0x000000a3b4a37209 */ /* 0x000fe40007810000 */
[----:B------:R-:W-:Y:S02]  /*8470*/  FSEL R155, R167, RZ, P4 ;  /* 0x000000ffa79b7208 */ /* 0x000fe40002000000 */
[C---:B------:R-:W-:Y:S02]  /*8480*/  ISETP.GT.AND P5, PT, R159.reuse, 0x41, PT ;  /* 0x000000419f00780c */ /* 0x040fe40003fa4270 */
[----:B------:R-:W-:Y:S01]  /*8490*/  FSEL R152, R152, -INF , P3 ;  /* 0xff80000098987808 */ /* 0x000fe20001800000 */
[--C-:B------:R-:W-:Y:S01]  /*84a0*/  FFMA.FTZ R211, R210, R3, -R155.reuse ;  /* 0x00000003d2d37223 */ /* 0x100fe2000001089b */
[----:B------:R-:W-:Y:S01]  /*84b0*/  FMNMX.FTZ R163, R164, R163, !PT ;  /* 0x000000a3a4a37209 */ /* 0x000fe20007810000 */
[-CC-:B------:R-:W-:Y:S01]  /*84c0*/  FFMA.FTZ R160, R214, R3.reuse, -R155.reuse ;  /* 0x00000003d6a07223 */ /* 0x180fe2000001089b */
[----:B------:R-:W-:Y:S01]  /*84d0*/  ISETP.GT.AND P3, PT, R159, 0x48, PT ;  /* 0x000000489f00780c */ /* 0x000fe20003f64270 */
[-CC-:B------:R-:W-:Y:S01]  /*84e0*/  FFMA.FTZ R209, R216, R3.reuse, -R155.reuse ;  /* 0x00000003d8d17223 */ /* 0x180fe2000001089b */
        /* <DEDUP_REMOVED lines=9> */
[----:B------:R0:W-:Y:S01]  /*8580*/  MUFU.EX2 R156, R153 ;  /* 0x00000099009c7308 */ /* 0x0001e20000000800 */
[----:B------:R-:W-:Y:S01]  /*8590*/  FSEL R216, R157, -INF , P5 ;  /* 0xff8000009dd87808 */ /* 0x000fe20002800000 */
[--C-:B------:R-:W-:Y:S01]  /*85a0*/  FFMA.FTZ R207, R182, R3, -R155.reuse ;  /* 0x00000003b6cf7223 */ /* 0x100fe2000001089b */
[----:B------:R-:W-:Y:S01]  /*85b0*/  FMNMX.FTZ R163, R214, R163, !PT ;  /* 0x000000a3d6a37209 */ /* 0x000fe20007810000 */
[-CC-:B------:R-:W-:Y:S01]  /*85c0*/  FFMA.FTZ R157, R206, R3.reuse, -R155.reuse ;  /* 0x00000003ce9d7223 */ /* 0x180fe2000001089b */
[----:B------:R-:W-:Y:S01]  /*85d0*/  FSEL R171, R7, RZ, P4 ;  /* 0x000000ff07ab7208 */ /* 0x000fe20002000000 */
[--C-:B------:R-:W-:Y:S01]  /*85e0*/  FFMA.FTZ R197, R162, R3, -R155.reuse ;  /* 0x00000003a2c57223 */ /* 0x100fe2000001089b */
[----:B------:R-:W-:Y:S01]  /*85f0*/  FMNMX.FTZ R163, R216, R163, !PT ;  /* 0x000000a3d8a37209 */ /* 0x000fe20007810000 */
[----:B------:R-:W-:Y:S01]  /*8600*/  MUFU.EX2 R209, R209 ;  /* 0x000000d100d17308 */ /* 0x000fe20000000800 */
[-CC-:B------:R-:W-:Y:S01]  /*8610*/  FFMA.FTZ R162, R200, R3.reuse, -R155.reuse ;  /* 0x00000003c8a27223 */ /* 0x180fe2000001089b */
[----:B------:R-:W-:Y:S01]  /*8620*/  FADD.FTZ R2, -R171, R20 ;  /* 0x00000014ab027221 */ /* 0x000fe20000010100 */
[----:B------:R-:W-:Y:S01]  /*8630*/  IMAD.U32 R20, RZ, RZ, UR14 ;  /* 0x0000000eff147e24 */ /* 0x000fe2000f8e00ff */
[----:B------:R-:W1:Y:S01]  /*8640*/  SHFL.BFLY PT, R0, R163, 0x2, 0x1f ;  /* 0x0c401f00a3007f89 */ /* 0x000e6200000e0000 */
[-CC-:B------:R-:W-:Y:S01]  /*8650*/  FFMA.FTZ R201, R186, R3.reuse, -R155.reuse ;  /* 0x00000003bac97223 */ /* 0x180fe2000001089b */
[-C--:B------:R-:W-:Y:S01]  /*8660*/  FMUL.FTZ R2, R2, R3.reuse ;  /* 0x0000000302027220 */ /* 0x080fe20000410000 */
[----:B------:R-:W-:Y:S01]  /*8670*/  @!P1 VIADD R20, R20, 0x38840 ;  /* 0x0003884014149836 */ /* 0x000fe20000000000 */
[----:B------:R-:W-:Y:S01]  /*8680*/  MUFU.EX2 R160, R160 ;  /* 0x000000a000a07308 */ /* 0x000fe20000000800 */
[-CC-:B------:R-:W-:Y:S01]  /*8690*/  FFMA.FTZ R170, R170, R3.reuse, -R155.reuse ;  /* 0x00000003aaaa7223 */ /* 0x180fe2000001089b */
[-CC-:B------:R-:W-:Y:S01]  /*86a0*/  FFMA.FTZ R199, R166, R3.reuse, -R155.reuse ;  /* 0x00000003a6c77223 */ /* 0x180fe2000001089b */
[-CC-:B------:R-:W-:Y:S01]  /*86b0*/  FFMA.FTZ R166, R202, R3.reuse, -R155.reuse ;  /* 0x00000003caa67223 */ /* 0x180fe2000001089b */
[----:B------:R-:W-:Y:S01]  /*86c0*/  @!P1 PRMT R20, RZ, 0x654, R20 ;  /* 0x00000654ff149816 */ /* 0x000fe20000000014 */
[-CC-:B------:R-:W-:Y:S01]  /*86d0*/  FFMA.FTZ R203, R174, R3.reuse, -R155.reuse ;  /* 0x00000003aecb7223 */ /* 0x180fe2000001089b */
[-CC-:B------:R-:W-:Y:S01]  /*86e0*/  FFMA.FTZ R174, R190, R3.reuse, -R155.reuse ;  /* 0x00000003beae7223 */ /* 0x180fe2000001089b */
[----:B------:R-:W-:Y:S01]  /*86f0*/  FFMA.FTZ R158, R158, R3, -R155 ;  /* 0x000000039e9e7223 */ /* 0x000fe2000001089b */
[----:B------:R-:W2:Y:S08]  /*8700*/  MUFU.EX2 R2, R2 ;  /* 0x0000000200027308 */ /* 0x000eb00000000800 */
[----:B------:R-:W-:Y:S01]  /*8710*/  MUFU.EX2 R211, R211 ;  /* 0x000000d300d37308 */ /* 0x000fe20000000800 */
[----:B-1----:R-:W-:-:S07]  /*8720*/  FMNMX.FTZ R0, R163, R0, !PT ;  /* 0x00000000a3007209 */ /* 0x002fce0007810000 */
[----:B------:R-:W-:Y:S01]  /*8730*/  MUFU.EX2 R205, R205 ;  /* 0x000000cd00cd7308 */ /* 0x000fe20000000800 */
[----:B0-----:R-:W0:Y:S01]  /*8740*/  SHFL.BFLY PT, R153, R0, 0x1, 0x1f ;  /* 0x0c201f0000997f89 */ /* 0x001e2200000e0000 */
[----:B--2---:R-:W-:Y:S01]  /*8750*/  FFMA.FTZ R173, R2, R9, R209 ;  /* 0x0000000902ad7223 */ /* 0x004fe200000100d1 */
[----:B------:R-:W-:-:S05]  /*8760*/  F2FP.F16.F32.PACK_AB R209, R160, R209 ;  /* 0x000000d1a0d1723e */ /* 0x000fca00000000ff */
[----:B------:R-:W-:Y:S08]  /*8770*/  MUFU.EX2 R230, R230 ;  /* 0x000000e600e67308 */ /* 0x000ff00000000800 */
[----:B------:R-:W-:Y:S08]  /*8780*/  MUFU.EX2 R207, R207 ;  /* 0x000000cf00cf7308 */ /* 0x000ff00000000800 */
[----:B------:R-:W-:Y:S01]  /*8790*/  MUFU.EX2 R178, R178 ;  /* 0x000000b200b27308 */ /* 0x000fe20000000800 */
[----:B0-----:R-:W-:Y:S01]  /*87a0*/  FMNMX.FTZ R6, R0, R153, !PT ;  /* 0x0000009900067209 */ /* 0x001fe20007810000 */
[-CC-:B------:R-:W-:Y:S01]  /*87b0*/  FFMA.FTZ R153, R154, R3.reuse, -R155.reuse ;  /* 0x000000039a997223 */ /* 0x180fe2000001089b */
[----:B------:R-:W-:-:S02]  /*87c0*/  FFMA.FTZ R154, R204, R3, -R155 ;  /* 0x00000003cc9a7223 */ /* 0x000fc4000001089b */
[C---:B------:R-:W-:Y:S01]  /*87d0*/  FSETP.NEU.FTZ.AND P3, PT, R6.reuse, -INF , PT ;  /* 0xff8000000600780b */ /* 0x040fe20003f7d000 */
[C---:B------:R-:W-:Y:S02]  /*87e0*/  FMUL.FTZ R159, R6.reuse, R3 ;  /* 0x00000003069f7220 */ /* 0x040fe40000410000 */
[----:B------:R-:W-:Y:S01]  /*87f0*/  MUFU.EX2 R201, R201 ;  /* 0x000000c900c97308 */ /* 0x000fe20000000800 */
[----:B------:R-:W-:Y:S02]  /*8800*/  FSEL R0, R6, RZ, P3 ;  /* 0x000000ff06007208 */ /* 0x000fe40001800000 */
[----:B------:R-:W-:Y:S02]  /*8810*/  FSEL R159, R159, RZ, P3 ;  /* 0x000000ff9f9f7208 */ /* 0x000fe40001800000 */
[C---:B------:R-:W-:Y:S01]  /*8820*/  ISETP.GT.AND P3, PT, R213.reuse, R212, PT ;  /* 0x000000d4d500720c */ /* 0x040fe20003f64270 */
[----:B------:R-:W-:Y:S01]  /*8830*/  FADD.FTZ R0, -R0, R21 ;  /* 0x0000001500007221 */ /* 0x000fe20000010100 */
[----:B------:R-:W-:-:S02]  /*8840*/  VIADD R213, R213, 0xffffffff ;  /* 0xffffffffd5d57836 */ /* 0x000fc40000000000 */
[-CC-:B------:R-:W-:Y:S01]  /*8850*/  FFMA.FTZ R161, R184, R3.reuse, -R159.reuse ;  /* 0x00000003b8a17223 */ /* 0x180fe2000001089f */
[-CC-:B------:R-:W-:Y:S01]  /*8860*/  FFMA.FTZ R208, R208, R3.reuse, -R159.reuse ;  /* 0x00000003d0d07223 */ /* 0x180fe2000001089f */
[-C--:B------:R-:W-:Y:S01]  /*8870*/  FMUL.FTZ R0, R0, R3.reuse ;  /* 0x0000000300007220 */ /* 0x080fe20000410000 */
        /* <DEDUP_REMOVED lines=11> */
[----:B------:R-:W0:Y:S01]  /*8930*/  MUFU.EX2 R0, R0 ;  /* 0x0000000000007308 */ /* 0x000e220000000800 */
[-CC-:B------:R-:W-:Y:S01]  /*8940*/  FFMA.FTZ R155, R164, R3.reuse, -R159.reuse ;  /* 0x00000003a49b7223 */ /* 0x180fe2000001089f */
[-CC-:B------:R-:W-:Y:S01]  /*8950*/  FFMA.FTZ R196, R176, R3.reuse, -R159.reuse ;  /* 0x00000003b0c47223 */ /* 0x180fe2000001089f */
[-CC-:B------:R-:W-:Y:S01]  /*8960*/  FFMA.FTZ R172, R172, R3.reuse, -R159.reuse ;  /* 0x00000003acac7223 */ /* 0x180fe2000001089f */
[-CC-:B------:R-:W-:Y:S01]  /*8970*/  FFMA.FTZ R198, R180, R3.reuse, -R159.reuse ;  /* 0x00000003b4c67223 */ /* 0x180fe2000001089f */
[-CC-:B------:R-:W-:Y:S01]  /*8980*/  FFMA.FTZ R152, R152, R3.reuse, -R159.reuse ;  /* 0x0000000398987223 */ /* 0x180fe2000001089f */
[----:B------:R-:W-:Y:S01]  /*8990*/  FFMA.FTZ R214, R214, R3, -R159 ;  /* 0x00000003d6d67223 */ /* 0x000fe2000001089f */
[----:B------:R-:W-:Y:S01]  /*89a0*/  IMAD.U32 R168, RZ, RZ, UR7 ;  /* 0x00000007ffa87e24 */ /* 0x000fe2000f8e00ff */
[----:B------:R-:W1:Y:S01]  /*89b0*/  MUFU.EX2 R208, R208 ;  /* 0x000000d000d07308 */ /* 0x000e620000000800 */
[----:B------:R-:W-:-:S02]  /*89c0*/  IMAD.U32 R218, RZ, RZ, UR61 ;  /* 0x0000003dffda7e24 */ /* 0x000fc4000f8e00ff */
[----:B------:R-:W-:-:S05]  /*89d0*/  @!P1 VIADD R168, R168, 0x38860 ;  /* 0x00038860a8a89836 */ /* 0x000fca0000000000 */
[----:B------:R-:W2:Y:S01]  /*89e0*/  MUFU.EX2 R163, R163 ;  /* 0x000000a300a37308 */ /* 0x000ea20000000800 */
[----:B0-----:R-:W-:Y:S01]  /*89f0*/  FFMA.FTZ R171, R0, R14, R161 ;  /* 0x0000000e00ab7223 */ /* 0x001fe200000100a1 */
[----:B------:R-:W-:-:S06]  /*8a00*/  @!P1 PRMT R168, RZ, 0x654, R168 ;  /* 0x00000654ffa89816 */ /* 0x000fcc00000000a8 */
[----:B------:R-:W0:Y:S01]  /*8a10*/  MUFU.EX2 R182, R182 ;  /* 0x000000b600b67308 */ /* 0x000e220000000800 */
[C---:B-1----:R-:W-:Y:S01]  /*8a20*/  FADD.FTZ R14, R208.reuse, R171 ;  /* 0x000000abd00e7221 */ /* 0x042fe20000010000 */
[----:B------:R-:W-:-:S06]  /*8a30*/  F2FP.F16.F32.PACK_AB R208, R208, R161 ;  /* 0x000000a1d0d0723e */ /* 0x000fcc00000000ff */
[----:B------:R-:W1:Y:S01]  /*8a40*/  MUFU.EX2 R204, R204 ;  /* 0x000000cc00cc7308 */ /* 0x000e620000000800 */
[----:B--2---:R-:W-:-:S07]  /*8a50*/  FADD.FTZ R171, R163, R14 ;  /* 0x0000000ea3ab7221 */ /* 0x004fce0000010000 */
[----:B------:R-:W2:Y:S01]  /*8a60*/  MUFU.EX2 R165, R165 ;  /* 0x000000a500a57308 */ /* 0x000ea20000000800 */
[----:B0-----:R-:W-:-:S07]  /*8a70*/  FADD.FTZ R171, R182, R171 ;  /* 0x000000abb6ab7221 */ /* 0x001fce0000010000 */
[----:B------:R-:W0:Y:S08]  /*8a80*/  MUFU.EX2 R206, R206 ;  /* 0x000000ce00ce7308 */ /* 0x000e300000000800 */
[----:B------:R-:W3:Y:S08]  /*8a90*/  MUFU.EX2 R167, R167 ;  /* 0x000000a700a77308 */ /* 0x000ef00000000800 */
[----:B------:R-:W4:Y:S08]  /*8aa0*/  MUFU.EX2 R200, R200 ;  /* 0x000000c800c87308 */ /* 0x000f300000000800 */
[----:B------:R-:W5:Y:S08]  /*8ab0*/  MUFU.EX2 R169, R169 ;  /* 0x000000a900a97308 */ /* 0x000f700000000800 */
[----:B------:R-:W-:Y:S08]  /*8ac0*/  MUFU.EX2 R170, R170 ;  /* 0x000000aa00aa7308 */ /* 0x000ff00000000800 */
[----:B------:R-:W5:Y:S08]  /*8ad0*/  MUFU.EX2 R202, R202 ;  /* 0x000000ca00ca7308 */ /* 0x000f700000000800 */
[----:B------:R-:W-:Y:S01]  /*8ae0*/  MUFU.EX2 R203, R203 ;  /* 0x000000cb00cb7308 */ /* 0x000fe20000000800 */
[----:B------:R-:W-:-:S02]  /*8af0*/  WARPGROUP.DEPBAR.LE gsb0, 0x0 ;  /* 0x00008000000079c5 */ /* 0x000fc40000010000 */
[----:B------:R1:W-:Y:S05]  /*8b00*/  @!P1 SYNCS.ARRIVE.TRANS64.RED.A1T0 RZ, [R20+URZ], RZ ;  /* 0x000000ff14ff99a7 */ /* 0x0003ea000810043f */
[----:B------:R-:W5:Y:S01]  /*8b10*/  MUFU.EX2 R21, R21 ;  /* 0x0000001500157308 */ /* 0x000f620000000800 */
[----:B-1----:R-:W-:Y:S01]  /*8b20*/  FADD.FTZ R20, R160, R173 ;  /* 0x000000ada0147221 */ /* 0x002fe20000010000 */
[----:B------:R1:W-:Y:S06]  /*8b30*/  @!P1 SYNCS.ARRIVE.TRANS64.RED.A1T0 RZ, [R168+URZ], RZ ;  /* 0x000000ffa8ff99a7 */ /* 0x0003ec000810043f */
[----:B------:R-:W1:Y:S01]  /*8b40*/  MUFU.EX2 R174, R174 ;  /* 0x000000ae00ae7308 */ /* 0x000e620000000800 */
[----:B------:R-:W-:Y:S01]  /*8b50*/  FADD.FTZ R173, R211, R20 ;  /* 0x00000014d3ad7221 */ /* 0x000fe20000010000 */
[----:B------:R-:W-:Y:S01]  /*8b60*/  FADD.FTZ R20, R204, R171 ;  /* 0x000000abcc147221 */ /* 0x000fe20000010000 */
[----:B------:R-:W-:-:S02]  /*8b70*/  F2FP.F16.F32.PACK_AB R211, R156, R211 ;  /* 0x000000d39cd3723e */ /* 0x000fc400000000ff */
[----:B------:R-:W-:Y:S01]  /*8b80*/  FADD.FTZ R14, R156, R173 ;  /* 0x000000ad9c0e7221 */ /* 0x000fe20000010000 */
[C---:B--2---:R-:W-:Y:S02]  /*8b90*/  FADD.FTZ R173, R165.reuse, R20 ;  /* 0x00000014a5ad7221 */ /* 0x044fe40000010000 */
[----:B------:R-:W-:Y:S01]  /*8ba0*/  MUFU.EX2 R196, R196 ;  /* 0x000000c400c47308 */ /* 0x000fe20000000800 */
[----:B------:R-:W-:Y:S01]  /*8bb0*/  F2FP.F16.F32.PACK_AB R204, R165, R204 ;  /* 0x000000cca5cc723e */ /* 0x000fe200000000ff */
[----:B------:R-:W-:Y:S01]  /*8bc0*/  FADD.FTZ R171, R205, R14 ;  /* 0x0000000ecdab7221 */ /* 0x000fe20000010000 */
[----:B0-----:R-:W-:Y:S01]  /*8bd0*/  FADD.FTZ R164, R206, R173 ;  /* 0x000000adcea47221 */ /* 0x001fe20000010000 */
[----:B------:R-:W-:Y:S01]  /*8be0*/  FFMA.FTZ R14, R210, R3, -R159 ;  /* 0x00000003d20e7223 */ /* 0x000fe2000001089f */
[----:B------:R-:W-:Y:S01]  /*8bf0*/  F2FP.F16.F32.PACK_AB R210, R182, R163 ;  /* 0x000000a3b6d2723e */ /* 0x000fe200000000ff */
[----:B------:R-:W-:Y:S01]  /*8c00*/  FADD.FTZ R20, R230, R171 ;  /* 0x000000abe6147221 */ /* 0x000fe20000010000 */
[----:B---3--:R-:W-:Y:S01]  /*8c10*/  FADD.FTZ R173, R167, R164 ;  /* 0x000000a4a7ad7221 */ /* 0x008fe20000010000 */
[----:B------:R-:W0:Y:S01]  /*8c20*/  MUFU.EX2 R197, R197 ;  /* 0x000000c500c57308 */ /* 0x000e220000000800 */
[----:B------:R-:W-:Y:S01]  /*8c30*/  FFMA.FTZ R159, R216, R3, -R159 ;  /* 0x00000003d89f7223 */ /* 0x000fe2000001089f */
[----:B------:R-:W-:Y:S01]  /*8c40*/  FADD.FTZ R171, R207, R20 ;  /* 0x00000014cfab7221 */ /* 0x000fe20000010000 */
[----:B----4-:R-:W-:Y:S01]  /*8c50*/  FADD.FTZ R164, R200, R173 ;  /* 0x000000adc8a47221 */ /* 0x010fe20000010000 */
[----:B------:R-:W-:-:S02]  /*8c60*/  F2FP.F16.F32.PACK_AB R205, R230, R205 ;  /* 0x000000cde6cd723e */ /* 0x000fc400000000ff */
[----:B------:R-:W-:Y:S01]  /*8c70*/  FADD.FTZ R20, R178, R171 ;  /* 0x000000abb2147221 */ /* 0x000fe20000010000 */
[----:B-----5:R-:W-:Y:S01]  /*8c80*/  FADD.FTZ R173, R169, R164 ;  /* 0x000000a4a9ad7221 */ /* 0x020fe20000010000 */
[----:B------:R-:W-:Y:S01]  /*8c90*/  MUFU.EX2 R9, R172 ;  /* 0x000000ac00097308 */ /* 0x000fe20000000800 */
[----:B------:R-:W-:Y:S01]  /*8ca0*/  F2FP.F16.F32.PACK_AB R206, R167, R206 ;  /* 0x000000cea7ce723e */ /* 0x000fe200000000ff */
[----:B------:R-:W-:Y:S01]  /*8cb0*/  FADD.FTZ R171, R201, R20 ;  /* 0x00000014c9ab7221 */ /* 0x000fe20000010000 */
[----:B------:R-:W-:Y:S01]  /*8cc0*/  FADD.FTZ R156, R202, R173 ;  /* 0x000000adca9c7221 */ /* 0x000fe20000010000 */
[C---:B------:R-:W-:Y:S02]  /*8cd0*/  F2FP.F16.F32.PACK_AB R202, R21.reuse, R202 ;  /* 0x000000ca15ca723e */ /* 0x040fe400000000ff */
[----:B------:R-:W-:Y:S01]  /*8ce0*/  FADD.FTZ R20, R170, R171 ;  /* 0x000000abaa147221 */ /* 0x000fe20000010000 */
[----:B------:R-:W-:Y:S01]  /*8cf0*/  FADD.FTZ R163, R21, R156 ;  /* 0x0000009c15a37221 */ /* 0x000fe20000010000 */
[----:B------:R-:W2:Y:S01]  /*8d00*/  MUFU.EX2 R162, R162 ;  /* 0x000000a200a27308 */ /* 0x000ea20000000800 */
[----:B------:R-:W-:Y:S01]  /*8d10*/  F2FP.F16.F32.PACK_AB R207, R178, R207 ;  /* 0x000000cfb2cf723e */ /* 0x000fe200000000ff */
[----:B------:R-:W-:Y:S01]  /*8d20*/  FADD.FTZ R161, R203, R20 ;  /* 0x00000014cba17221 */ /* 0x000fe20000010000 */
[----:B------:R-:W-:-:S02]  /*8d30*/  F2FP.F16.F32.PACK_AB R200, R169, R200 ;  /* 0x000000c8a9c8723e */ /* 0x000fc400000000ff */
[----:B------:R-:W-:Y:S01]  /*8d40*/  F2FP.F16.F32.PACK_AB R201, R170, R201 ;  /* 0x000000c9aac9723e */ /* 0x000fe200000000ff */
[C---:B-1----:R-:W-:Y:S01]  /*8d50*/  FADD.FTZ R20, R174.reuse, R161 ;  /* 0x000000a1ae147221 */ /* 0x042fe20000010000 */
[----:B------:R-:W-:Y:S01]  /*8d60*/  F2FP.F16.F32.PACK_AB R203, R174, R203 ;  /* 0x000000cbaecb723e */ /* 0x000fe200000000ff */
[----:B------:R-:W1:Y:S02]  /*8d70*/  MUFU.EX2 R198, R198 ;  /* 0x000000c600c67308 */ /* 0x000e640000000800 */
[----:B0-----:R-:W-:-:S06]  /*8d80*/  FADD.FTZ R161, R197, R20 ;  /* 0x00000014c5a17221 */ /* 0x001fcc0000010000 */
[----:B------:R-:W-:Y:S01]  /*8d90*/  MUFU.EX2 R199, R199 ;  /* 0x000000c700c77308 */ /* 0x000fe20000000800 */
[----:B--2---:R-:W-:-:S07]  /*8da0*/  F2FP.F16.F32.PACK_AB R197, R162, R197 ;  /* 0x000000c5a2c5723e */ /* 0x004fce00000000ff */
[----:B------:R-:W0:Y:S08]  /*8db0*/  MUFU.EX2 R155, R155 ;  /* 0x0000009b009b7308 */ /* 0x000e300000000800 */
[----:B------:R-:W-:Y:S08]  /*8dc0*/  MUFU.EX2 R166, R166 ;  /* 0x000000a600a67308 */ /* 0x000ff00000000800 */
[----:B------:R2:W3:Y:S08]  /*8dd0*/  MUFU.EX2 R175, R152 ;  /* 0x0000009800af7308 */ /* 0x0004f00000000800 */
[----:B------:R-:W-:Y:S01]  /*8de0*/  MUFU.EX2 R153, R153 ;  /* 0x0000009900997308 */ /* 0x000fe20000000800 */
[----:B--2---:R-:W-:Y:S01]  /*8df0*/  FADD.FTZ R152, R196, R163 ;  /* 0x000000a3c4987221 */ /* 0x004fe20000010000 */
[----:B------:R-:W-:-:S03]  /*8e00*/  F2FP.F16.F32.PACK_AB R196, R9, R196 ;  /* 0x000000c409c4723e */ /* 0x000fc600000000ff */
[----:B------:R-:W-:-:S03]  /*8e10*/  FADD.FTZ R163, R9, R152 ;  /* 0x0000009809a37221 */ /* 0x000fc60000010000 */
[----:B------:R2:W4:Y:S01]  /*8e20*/  MUFU.EX2 R192, R14 ;  /* 0x0000000e00c07308 */ /* 0x0005220000000800 */
[----:B-1----:R-:W-:Y:S01]  /*8e30*/  FADD.FTZ R20, R198, R163 ;  /* 0x000000a3c6147221 */ /* 0x002fe20000010000 */
[----:B0-----:R-:W-:-:S03]  /*8e40*/  F2FP.F16.F32.PACK_AB R198, R155, R198 ;  /* 0x000000c69bc6723e */ /* 0x001fc600000000ff */
[----:B------:R-:W-:-:S03]  /*8e50*/  FADD.FTZ R20, R155, R20 ;  /* 0x000000149b147221 */ /* 0x000fc60000010000 */
[----:B------:R-:W0:Y:S01]  /*8e60*/  MUFU.EX2 R154, R154 ;  /* 0x0000009a009a7308 */ /* 0x000e220000000800 */
[----:B--2---:R-:W-:Y:S01]  /*8e70*/  FADD.FTZ R14, R162, R161 ;  /* 0x000000a1a20e7221 */ /* 0x004fe20000010000 */
[----:B---3--:R-:W-:-:S03]  /*8e80*/  FADD.FTZ R20, R175, R20 ;  /* 0x00000014af147221 */ /* 0x008fc60000010000 */
[----:B------:R-:W-:Y:S01]  /*8e90*/  FADD.FTZ R21, R199, R14 ;  /* 0x0000000ec7157221 */ /* 0x000fe20000010000 */
[C---:B------:R-:W-:Y:S02]  /*8ea0*/  F2FP.F16.F32.PACK_AB R199, R166.reuse, R199 ;  /* 0x000000c7a6c7723e */ /* 0x040fe400000000ff */
[----:B------:R1:W2:Y:S01]  /*8eb0*/  MUFU.EX2 R165, R214 ;  /* 0x000000d600a57308 */ /* 0x0002a20000000800 */
[----:B------:R-:W-:Y:S01]  /*8ec0*/  FADD.FTZ R14, R166, R21 ;  /* 0x00000015a60e7221 */ /* 0x000fe20000010000 */
[C---:B----4-:R-:W-:Y:S01]  /*8ed0*/  FADD.FTZ R20, R192.reuse, R20 ;  /* 0x00000014c0147221 */ /* 0x050fe20000010000 */
[----:B------:R-:W-:Y:S01]  /*8ee0*/  F2FP.F16.F32.PACK_AB R192, R192, R175 ;  /* 0x000000afc0c0723e */ /* 0x000fe200000000ff */
[----:B------:R-:W-:Y:S02]  /*8ef0*/  IMAD.MOV.U32 R21, RZ, RZ, R6 ;  /* 0x000000ffff157224 */ /* 0x000fe400078e0006 */
[----:B------:R-:W-:Y:S02]  /*8f00*/  FADD.FTZ R9, R153, R14 ;  /* 0x0000000e99097221 */ /* 0x000fe40000010000 */
[----:B------:R-:W3:Y:S02]  /*8f10*/  MUFU.EX2 R157, R157 ;  /* 0x0000009d009d7308 */ /* 0x000ee40000000800 */
[C---:B0-----:R-:W-:Y:S01]  /*8f20*/  FADD.FTZ R14, R154.reuse, R9 ;  /* 0x000000099a0e7221 */ /* 0x041fe20000010000 */
[----:B------:R-:W-:Y:S01]  /*8f30*/  F2FP.F16.F32.PACK_AB R193, R154, R153 ;  /* 0x000000999ac1723e */ /* 0x000fe200000000ff */
[----:B-1----:R-:W-:-:S04]  /*8f40*/  IMAD.MOV.U32 R214, RZ, RZ, R8 ;  /* 0x000000ffffd67224 */ /* 0x002fc800078e0008 */
[----:B------:R-:W0:Y:S01]  /*8f50*/  MUFU.EX2 R159, R159 ;  /* 0x0000009f009f7308 */ /* 0x000e220000000800 */
[----:B--2---:R-:W-:-:S07]  /*8f60*/  FADD.FTZ R20, R165, R20 ;  /* 0x00000014a5147221 */ /* 0x004fce0000010000 */
[----:B------:R-:W1:Y:S01]  /*8f70*/  MUFU.EX2 R158, R158 ;  /* 0x0000009e009e7308 */ /* 0x000e620000000800 */
[----:B---3--:R-:W-:Y:S01]  /*8f80*/  FADD.FTZ R9, R157, R14 ;  /* 0x0000000e9d097221 */ /* 0x008fe20000010000 */
[C---:B0-----:R-:W-:Y:S01]  /*8f90*/  FADD.FTZ R14, R159.reuse, R20 ;  /* 0x000000149f0e7221 */ /* 0x041fe20000010000 */
[----:B------:R-:W-:Y:S01]  /*8fa0*/  F2FP.F16.F32.PACK_AB R194, R159, R165 ;  /* 0x000000a59fc2723e */ /* 0x000fe200000000ff */
[----:B------:R-:W-:Y:S02]  /*8fb0*/  IMAD.MOV.U32 R20, RZ, RZ, R7 ;  /* 0x000000ffff147224 */ /* 0x000fe400078e0007 */
[C---:B-1----:R-:W-:Y:S01]  /*8fc0*/  FADD.FTZ R9, R158.reuse, R9 ;  /* 0x000000099e097221 */ /* 0x042fe20000010000 */
[----:B------:R-:W-:Y:S01]  /*8fd0*/  F2FP.F16.F32.PACK_AB R195, R158, R157 ;  /* 0x0000009d9ec3723e */ /* 0x000fe200000000ff */
[----:B------:R-:W-:Y:S06]  /*8fe0*/  @P3 BRA `(.L_x_2189) ;  /* 0xffffffbc00f43947 */ /* 0x000fec000383ffff */
.L_x_2180:
[----:B------:R-:W-:-:S13]  /*8ff0*/  ISETP.GE.AND P2, PT, R213, R22, PT ;  /* 0x00000016d500720c */ /* 0x000fda0003f46270 */
[----:B------:R-:W-:Y:S05]  /*9000*/  @!P2 BRA `(.L_x_2190) ;  /* 0x000000380074a947 */ /* 0x000fea0003800000 */
[----:B------:R-:W-:Y:S01]  /*9010*/  IMAD.MOV.U32 R15, RZ, RZ, R7 ;  /* 0x000000ffff0f7224 */ /* 0x000fe200078e0007 */
[----:B------:R-:W-:Y:S01]  /*9020*/  UMOV UR7, UR61 ;  /* 0x0000003d00077c82 */ /* 0x000fe20008000000 */
[----:B------:R-:W-:Y:S02]  /*9030*/  IMAD.MOV.U32 R19, RZ, RZ, R6 ;  /* 0x000000ffff137224 */ /* 0x000fe400078e0006 */
[----:B------:R-:W-:-:S07]  /*9040*/  IMAD.MOV.U32 R18, RZ, RZ, R8 ;  /* 0x000000ffff127224 */ /* 0x000fce00078e0008 */
.L_x_2199:
[----:B------:R-:W-:-:S04]  /*9050*/  UIADD3 UR61, UR7, 0x1, URZ ;  /* 0x00000001073d7890 */ /* 0x000fc8000fffe03f */
[----:B------:R-:W-:-:S04]  /*9060*/  UISETP.NE.AND UP0, UPT, UR61, 0x2, UPT ;  /* 0x000000023d00788c */ /* 0x000fc8000bf05270 */
[----:B------:R-:W-:Y:S02]  /*9070*/  USEL UR6, URZ, 0x1, UP0 ;  /* 0x000000013f067887 */ /* 0x000fe40008000000 */
[----:B------:R-:W-:-:S04]  /*9080*/  USEL UR61, UR61, URZ, UP0 ;  /* 0x0000003f3d3d7287 */ /* 0x000fc80008000000 */
[----:B------:R-:W-:Y:S01]  /*9090*/  LOP3.LUT R8, R18, UR6, RZ, 0x3c, !PT ;  /* 0x0000000612087c12 */ /* 0x000fe2000f8e3cff */
[----:B------:R-:W-:Y:S07]  /*90a0*/  @!P0 BRA `(.L_x_2191) ;  /* 0x0000000000048947 */ /* 0x000fee0003800000 */
[----:B------:R-:W-:Y:S01]  /*90b0*/  BPT.TRAP 0x1 ;  /* 0x000000040000795c */ /* 0x000fe20000300000 */
.L_x_2191:
[----:B------:R-:W-:Y:S02]  /*90c0*/  R2UR UR6, R16 ;  /* 0x00000000100672ca */ /* 0x000fe400000e0000 */
[----:B------:R-:W-:-:S11]  /*90d0*/  SHF.L.U32 R3, R8, 0x1f, RZ ;  /* 0x0000001f08037819 */ /* 0x000fd600000006ff */
[----:B------:R-:W-:-:S09]  /*90e0*/  ULEA UR60, UR61, UR6, 0x3 ;  /* 0x000000063d3c7291 */ /* 0x000fd2000f8e183f */
[----:B------:R0:W1:Y:S01]  /*90f0*/  SYNCS.PHASECHK.TRANS64.TRYWAIT P2, [UR60+0x38830], R3 ;  /* 0x03883003ff0075a7 */ /* 0x000062000804017c */
[----:B------:R-:W-:Y:S05]  /*9100*/  @!P0 BRA `(.L_x_2192) ;  /* 0x0000000000048947 */ /* 0x000fea0003800000 */
[----:B------:R-:W-:Y:S01]  /*9110*/  BPT.TRAP 0x1 ;  /* 0x000000040000795c */ /* 0x000fe20000300000 */
.L_x_2192:
[----:B-1----:R-:W-:Y:S05]  /*9120*/  @P2 BRA `(.L_x_2193) ;  /* 0x0000000000082947 */ /* 0x002fea0003800000 */
[----:B------:R-:W1:Y:S02]  /*9130*/  SYNCS.PHASECHK.TRANS64.TRYWAIT P2, [UR60+0x38830], R3 ;  /* 0x03883003ff0075a7 */ /* 0x000e64000804017c */
[----:B-1----:R-:W-:Y:S05]  /*9140*/  @!P2 BRA `(.L_x_2194) ;  /* 0x000000bc002ca947 */ /* 0x002fea0003800000 */
.L_x_2193:
        /* <DEDUP_REMOVED lines=35> */
[----:B------:R-:W-:Y:S01]  /*9380*/  R2UR UR14, R12 ;  /* 0x000000000c0e72ca */ /* 0x000fe200000e0000 */
[----:B------:R-:W-:Y:S01]  /*9390*/  UMOV UR54, UR10 ;  /* 0x0000000a00367c82 */ /* 0x000fe20008000000 */
[----:B------:R-:W-:Y:S01]  /*93a0*/  R2UR UR15, R13 ;  /* 0x000000000d0f72ca */ /* 0x000fe200000e0000 */
        /* <DEDUP_REMOVED lines=158> */
[----:B------:R-:W-:Y:S01]  /*9d90*/  R2UR UR52, R152 ;  /* 0x00000000983472ca */ /* 0x000fe200000e0000 */
[----:B------:R-:W-:Y:S01]  /*9da0*/  UIADD3 UR54, UR6, 0x784, URZ ;  /* 0x0000078406367890 */ /* 0x000fe2000fffe03f */
[----:B------:R-:W-:Y:S01]  /*9db0*/  R2UR UR53, R21 ;  /* 0x00000000153572ca */ /* 0x000fe200000e0000 */
[----:B------:R-:W-:Y:S01]  /*9dc0*/  UMOV UR55, 0x40000040 ;  /* 0x4000004000377882 */ /* 0x000fe20000000000 */
        /* <DEDUP_REMOVED lines=141> */
[----:B------:R-:W-:Y:S02]  /*a6a0*/  R2UR UR14, R10 ;  /* 0x000000000a0e72ca */ /* 0x000fe400000e0000 */
[----:B------:R-:W-:-:S11]  /*a6b0*/  R2UR UR15, R11 ;  /* 0x000000000b0f72ca */ /* 0x000fd600000e0000 */
[----:B------:R-:W-:Y:S02]  /*a6c0*/  UMOV UR56, UR14 ;  /* 0x0000000e00387c82 */ /* 0x000fe40008000000 */
[----:B------:R-:W-:Y:S01]  /*a6d0*/  UMOV UR57, UR15 ;  /* 0x0000000f00397c82 */ /* 0x000fe20008000000 */
        /* <DEDUP_REMOVED lines=306> */
.L_x_2195:
[----:B------:R-:W-:Y:S02]  /*ba00*/  R2UR UR6, R16 ;  /* 0x00000000100672ca */ /* 0x000fe400000e0000 */
[----:B------:R-:W-:-:S11]  /*ba10*/  SHF.L.U32 R0, R18, 0x1f, RZ ;  /* 0x0000001f12007819 */ /* 0x000fd600000006ff */
[----:B------:R-:W-:-:S09]  /*ba20*/  ULEA UR11, UR7, UR6, 0x3 ;  /* 0x00000006070b7291 */ /* 0x000fd2000f8e183f */
[----:B------:R0:W1:Y:S01]  /*ba30*/  SYNCS.PHASECHK.TRANS64.TRYWAIT P2, [UR11+0x38850], R0 ;  /* 0x03885000ff0075a7 */ /* 0x000062000804014b */
[----:B------:R-:W-:Y:S05]  /*ba40*/  @!P0 BRA `(.L_x_2196) ;  /* 0x0000000000048947 */ /* 0x000fea0003800000 */
[----:B------:R-:W-:Y:S01]  /*ba50*/  BPT.TRAP 0x1 ;  /* 0x000000040000795c */ /* 0x000fe20000300000 */
.L_x_2196:
[----:B-1----:R-:W-:Y:S05]  /*ba60*/  @P2 BRA `(.L_x_2197) ;  /* 0x0000000000082947 */ /* 0x002fea0003800000 */
[----:B------:R-:W1:Y:S02]  /*ba70*/  SYNCS.PHASECHK.TRANS64.TRYWAIT P2, [UR11+0x38850], R0 ;  /* 0x03885000ff0075a7 */ /* 0x000e64000804014b */
[----:B-1----:R-:W-:Y:S05]  /*ba80*/  @!P2 BRA `(.L_x_2198) ;  /* 0x0000009000f4a947 */ /* 0x002fea0003800000 */
.L_x_2197:
[----:B------:R-:W-:Y:S01]  /*ba90*/  R2UR UR6, R16 ;  /* 0x00000000100672ca */ /* 0x000fe200000e0000 */
[----:B------:R-:W-:Y:S01]  /*baa0*/  WARPGROUP.ARRIVE ;  /* 0x00000000000079c5 */ /* 0x000fe20000000000 */
[----:B------:R-:W-:Y:S01]  /*bab0*/  UMOV UR15, 0x40000040 ;  /* 0x40000040000f7882 */ /* 0x000fe20000000000 */
[----:B01----:R-:W-:Y:S02]  /*bac0*/  FMNMX.FTZ R0, R184, R19, !PT ;  /* 0x00000013b8007209 */ /* 0x003fe40007810000 */
[C---:B------:R-:W-:Y:S01]  /*bad0*/  ISETP.GT.AND P2, PT, R213.reuse, R22, PT ;  /* 0x00000016d500720c */ /* 0x040fe20003f44270 */
[----:B------:R-:W-:Y:S01]  /*bae0*/  VIADD R213, R213, 0xffffffff ;  /* 0xffffffffd5d57836 */ /* 0x000fe20000000000 */
[----:B------:R-:W-:-:S04]  /*baf0*/  FMNMX.FTZ R3, R185, R0, !PT ;  /* 0x00000000b9037209 */ /* 0x000fc80007810000 */
        /* <DEDUP_REMOVED lines=9> */
[----:B------:R-:W-:Y:S02]  /*bb90*/  UIMAD UR6, UR7, 0xa00, UR6 ;  /* 0x00000a00070678a4 */ /* 0x000fe4000f8e0206 */
[----:B------:R-:W-:Y:S01]  /*bba0*/  FMNMX.FTZ R3, R181, R0, !PT ;  /* 0x00000000b5037209 */ /* 0x000fe20007810000 */
[----:B------:R-:W-:Y:S01]  /*bbb0*/  UMOV UR7, 0x40000040 ;  /* 0x4000004000077882 */ /* 0x000fe20000000000 */
[----:B------:R-:W-:-:S02]  /*bbc0*/  UIADD3 UR10, UR6, 0x80, URZ ;  /* 0x00000080060a7890 */ /* 0x000fc4000fffe03f */
[----:B------:R-:W-:-:S03]  /*bbd0*/  FMNMX.FTZ R0, R168, R3, !PT ;  /* 0x00000003a8007209 */ /* 0x000fc60007810000 */
[----:B------:R-:W-:Y:S01]  /*bbe0*/  HGMMA.64x256x16.F32 R24, R208, gdesc[UR4].tnspB, R24, gsb0 ;  /* 0x43e00004d0187df0 */ /* 0x000fe20008000818 */
[----:B------:R-:W-:Y:S01]  /*bbf0*/  FMNMX.FTZ R3, R169, R0, !PT ;  /* 0x00000000a9037209 */ /* 0x000fe20007810000 */
[----:B------:R-:W-:Y:S01]  /*bc00*/  UMOV UR14, UR10 ;  /* 0x0000000a000e7c82 */ /* 0x000fe20008000000 */
[----:B------:R-:W-:Y:S02]  /*bc10*/  UIADD3 UR10, UR6, 0x100, URZ ;  /* 0x00000100060a7890 */ /* 0x000fe4000fffe03f */
        /* <DEDUP_REMOVED lines=12> */
[----:B------:R-:W0:Y:S02]  /*bce0*/  SHFL.BFLY PT, R3, R2, 0x2, 0x1f ;  /* 0x0c401f0002037f89 */ /* 0x000e2400000e0000 */
[----:B0-----:R-:W-:Y:S02]  /*bcf0*/  FMNMX.FTZ R20, R2, R3, !PT ;  /* 0x0000000302147209 */ /* 0x001fe40007810000 */
[----:B------:R-:W0:Y:S03]  /*bd00*/  LDC R3, c[0x0][0x988] ;  /* 0x00026200ff037b82 */ /* 0x000e260000000800 */
[----:B------:R-:W1:Y:S02]  /*bd10*/  SHFL.BFLY PT, R7, R20, 0x1, 0x1f ;  /* 0x0c201f0014077f89 */ /* 0x000e6400000e0000 */
[----:B-1----:R-:W-:Y:S02]  /*bd20*/  FMNMX.FTZ R6, R20, R7, !PT ;  /* 0x0000000714067209 */ /* 0x002fe40007810000 */
[----:B------:R-:W-:-:S03]  /*bd30*/  FMNMX.FTZ R7, R187, R0, !PT ;  /* 0x00000000bb077209 */ /* 0x000fc60007810000 */
[C---:B------:R-:W-:Y:S01]  /*bd40*/  FADD.FTZ R18, -R6.reuse, R19 ;  /* 0x0000001306127221 */ /* 0x040fe20000010100 */
[----:B0-----:R-:W-:-:S03]  /*bd50*/  FMUL.FTZ R2, R6, R3 ;  /* 0x0000000306027220 */ /* 0x001fc60000410000 */
[----:B------:R-:W-:Y:S01]  /*bd60*/  FMUL.FTZ R0, R18, R3 ;  /* 0x0000000312007220 */ /* 0x000fe20000410000 */
        /* <DEDUP_REMOVED lines=14> */
[----:B------:R-:W-:Y:S01]  /*be50*/  FFMA.FTZ R157, R157, R3, -R2 ;  /* 0x000000039d9d7223 */ /* 0x000fe20000010802 */
[----:B------:R-:W-:Y:S01]  /*be60*/  MUFU.EX2 R0, R0 ;  /* 0x0000000000007308 */ /* 0x000fe20000000800 */
[----:B------:R-:W-:-:S04]  /*be70*/  FMNMX.FTZ R18, R182, R7, !PT ;  /* 0x00000007b6127209 */ /* 0x000fc80007810000 */
[----:B------:R-:W-:-:S03]  /*be80*/  FMNMX.FTZ R7, R183, R18, !PT ;  /* 0x00000012b7077209 */ /* 0x000fc60007810000 */
        /* <DEDUP_REMOVED lines=18> */
[----:B------:R-:W-:Y:S02]  /*bfb0*/  MUFU.EX2 R161, R161 ;  /* 0x000000a100a17308 */ /* 0x000fe40000000800 */
[----:B------:R-:W0:Y:S06]  /*bfc0*/  SHFL.BFLY PT, R7, R18, 0x2, 0x1f ;  /* 0x0c401f0012077f89 */ /* 0x000e2c00000e0000 */
[----:B------:R-:W-:Y:S08]  /*bfd0*/  MUFU.EX2 R165, R165 ;  /* 0x000000a500a57308 */ /* 0x000ff00000000800 */
[----:B------:R-:W-:Y:S08]  /*bfe0*/  MUFU.EX2 R153, R153 ;  /* 0x0000009900997308 */ /* 0x000ff00000000800 */
[----:B------:R-:W-:Y:S01]  /*bff0*/  MUFU.EX2 R20, R20 ;  /* 0x0000001400147308 */ /* 0x000fe20000000800 */
[----:B------:R-:W-:-:S02]  /*c000*/  WARPGROUP.DEPBAR.LE gsb0, 0x0 ;  /* 0x00008000000079c5 */ /* 0x000fc40000010000 */
[----:B------:R-:W-:Y:S01]  /*c010*/  WARPGROUP.ARRIVE ;  /* 0x00000000000079c5 */ /* 0x000fe20000000000 */
[-CC-:B------:R-:W-:Y:S01]  /*c020*/  FFMA.FTZ R208, R185, R3.reuse, -R2.reuse ;  /* 0x00000003b9d07223 */ /* 0x180fe20000010802 */
[----:B------:R-:W-:-:S04]  /*c030*/  FFMA.FTZ R210, R188, R3, -R2 ;  /* 0x00000003bcd27223 */ /* 0x000fc80000010802 */
[----:B------:R-:W-:Y:S01]  /*c040*/  HGMMA.64x256x16.F32 R24, R204, gdesc[UR12].tnspB, R24, gsb0 ;  /* 0x43e0000ccc187df0 */ /* 0x000fe20008000818 */
[----:B------:R-:W-:Y:S01]  /*c050*/  UMOV UR14, UR10 ;  /* 0x0000000a000e7c82 */ /* 0x000fe20008000000 */
[----:B------:R-:W-:Y:S01]  /*c060*/  UMOV UR15, 0x40000040 ;  /* 0x40000040000f7882 */ /* 0x000fe20000000000 */
[----:B------:R-:W-:Y:S01]  /*c070*/  UIADD3 UR10, UR6, 0x180, URZ ;  /* 0x00000180060a7890 */ /* 0x000fe2000fffe03f */
[----:B------:R-:W-:Y:S01]  /*c080*/  MUFU.EX2 R208, R208 ;  /* 0x000000d000d07308 */ /* 0x000fe20000000800 */
[----:B------:R-:W-:-:S07]  /*c090*/  UIADD3 UR6, UR6, 0x200, URZ ;  /* 0x0000020006067890 */ /* 0x000fce000fffe03f */
[----:B------:R-:W-:Y:S01]  /*c0a0*/  MUFU.EX2 R210, R210 ;  /* 0x000000d200d27308 */ /* 0x000fe20000000800 */
[----:B------:R-:W-:Y:S02]  /*c0b0*/  WARPGROUP.DEPBAR.LE gsb0, 0x0 ;  /* 0x00008000000079c5 */ /* 0x000fe40000010000 */
[----:B------:R-:W-:Y:S01]  /*c0c0*/  WARPGROUP.ARRIVE ;  /* 0x00000000000079c5 */ /* 0x000fe20000000000 */
[-CC-:B------:R-:W-:Y:S01]  /*c0d0*/  FFMA.FTZ R204, R176, R3.reuse, -R2.reuse ;  /* 0x00000003b0cc7223 */ /* 0x180fe20000010802 */
[----:B------:R-:W-:-:S11]  /*c0e0*/  FFMA.FTZ R206, R180, R3, -R2 ;  /* 0x00000003b4ce7223 */ /* 0x000fd60000010802 */
[----:B------:R-:W-:Y:S01]  /*c0f0*/  HGMMA.64x256x16.F32 R24, R200, gdesc[UR12].tnspB, R24, gsb0 ;  /* 0x43e0000cc8187df0 */ /* 0x000fe20008000818 */
[----:B------:R-:W-:Y:S01]  /*c100*/  UMOV UR14, UR10 ;  /* 0x0000000a000e7c82 */ /* 0x000fe20008000000 */
[----:B------:R-:W-:Y:S01]  /*c110*/  UMOV UR15, 0x40000040 ;  /* 0x40000040000f7882 */ /* 0x000fe20000000000 */
[----:B------:R-:W-:Y:S08]  /*c120*/  MUFU.EX2 R204, R204 ;  /* 0x000000cc00cc7308 */ /* 0x000ff00000000800 */
[----:B------:R-:W-:Y:S01]  /*c130*/  MUFU.EX2 R206, R206 ;  /* 0x000000ce00ce7308 */ /* 0x000fe20000000800 */
[----:B------:R-:W-:-:S02]  /*c140*/  WARPGROUP.DEPBAR.LE gsb0, 0x0 ;  /* 0x00008000000079c5 */ /* 0x000fc40000010000 */
[----:B------:R-:W-:Y:S01]  /*c150*/  WARPGROUP.ARRIVE ;  /* 0x00000000000079c5 */ /* 0x000fe20000000000 */
[-CC-:B------:R-:W-:Y:S01]  /*c160*/  FFMA.FTZ R200, R168, R3.reuse, -R2.reuse ;  /* 0x00000003a8c87223 */ /* 0x180fe20000010802 */
[----:B------:R-:W-:-:S12]  /*c170*/  FFMA.FTZ R202, R172, R3, -R2 ;  /* 0x00000003acca7223 */ /* 0x000fd80000010802 */
[----:B------:R-:W-:Y:S01]  /*c180*/  HGMMA.64x256x16.F32 R24, R196, gdesc[UR12].tnspB, R24, gsb0 ;  /* 0x43e0000cc4187df0 */ /* 0x000fe20008000818 */
[----:B------:R-:W-:Y:S08]  /*c190*/  MUFU.EX2 R200, R200 ;  /* 0x000000c800c87308 */ /* 0x000ff00000000800 */
[----:B------:R-:W-:Y:S01]  /*c1a0*/  MUFU.EX2 R202, R202 ;  /* 0x000000ca00ca7308 */ /* 0x000fe20000000800 */
[----:B------:R-:W-:-:S02]  /*c1b0*/  WARPGROUP.DEPBAR.LE gsb0, 0x0 ;  /* 0x00008000000079c5 */ /* 0x000fc40000010000 */
[----:B------:R-:W-:Y:S01]  /*c1c0*/  WARPGROUP.ARRIVE ;  /* 0x00000000000079c5 */ /* 0x000fe20000000000 */
[--C-:B------:R-:W-:Y:S01]  /*c1d0*/  FFMA.FTZ R196, R160, R3, -R2.reuse ;  /* 0x00000003a0c47223 */ /* 0x100fe20000010802 */
[----:B0-----:R-:W-:Y:S01]  /*c1e0*/  FMNMX.FTZ R160, R18, R7, !PT ;  /* 0x0000000712a07209 */ /* 0x001fe20007810000 */
[-CC-:B------:R-:W-:Y:S01]  /*c1f0*/  FFMA.FTZ R198, R164, R3.reuse, -R2.reuse ;  /* 0x00000003a4c67223 */ /* 0x180fe20000010802 */
[----:B------:R-:W-:-:S12]  /*c200*/  FFMA.FTZ R18, R152, R3, -R2 ;  /* 0x0000000398127223 */ /* 0x000fd80000010802 */
[----:B------:R-:W-:Y:S01]  /*c210*/  HGMMA.64x256x16.F32 R24, R192, gdesc[UR4].tnspB, R24, gsb0 ;  /* 0x43e00004c0187df0 */ /* 0x000fe20008000818 */
[----:B------:R-:W0:Y:S01]  /*c220*/  SHFL.BFLY PT, R7, R160, 0x1, 0x1f ;  /* 0x0c201f00a0077f89 */ /* 0x000e2200000e0000 */
[----:B------:R-:W-:Y:S01]  /*c230*/  MUFU.EX2 R196, R196 ;  /* 0x000000c400c47308 */ /* 0x000fe20000000800 */
[----:B------:R-:W-:-:S07]  /*c240*/  UMOV UR7, UR61 ;  /* 0x0000003d00077c82 */ /* 0x000fce0008000000 */
[----:B------:R-:W-:Y:S08]  /*c250*/  MUFU.EX2 R198, R198 ;  /* 0x000000c600c67308 */ /* 0x000ff00000000800 */
[----:B------:R-:W-:Y:S01]  /*c260*/  MUFU.EX2 R18, R18 ;  /* 0x0000001200127308 */ /* 0x000fe20000000800 */
[----:B0-----:R-:W-:-:S05]  /*c270*/  FMNMX.FTZ R7, R160, R7, !PT ;  /* 0x00000007a0077209 */ /* 0x001fca0007810000 */
[C---:B------:R-:W-:Y:S01]  /*c280*/  FADD.FTZ R2, -R7.reuse, R15 ;  /* 0x0000000f07027221 */ /* 0x040fe20000010100 */
[-C--:B------:R-:W-:Y:S01]  /*c290*/  FMUL.FTZ R152, R7, R3.reuse ;  /* 0x0000000307987220 */ /* 0x080fe20000410000 */
[----:B------:R0:W-:Y:S02]  /*c2a0*/  MUFU.EX2 R15, R157 ;  /* 0x0000009d000f7308 */ /* 0x0001e40000000800 */
[-C--:B------:R-:W-:Y:S01]  /*c2b0*/  FMUL.FTZ R2, R2, R3.reuse ;  /* 0x0000000302027220 */ /* 0x080fe20000410000 */
[-CC-:B------:R-:W-:Y:S01]  /*c2c0*/  FFMA.FTZ R209, R186, R3.reuse, -R152.reuse ;  /* 0x00000003bad17223 */ /* 0x180fe20000010898 */
[-CC-:B------:R-:W-:Y:S01]  /*c2d0*/  FFMA.FTZ R156, R187, R3.reuse, -R152.reuse ;  /* 0x00000003bb9c7223 */ /* 0x180fe20000010898 */
[-CC-:B------:R-:W-:Y:S01]  /*c2e0*/  FFMA.FTZ R211, R190, R3.reuse, -R152.reuse ;  /* 0x00000003bed37223 */ /* 0x180fe20000010898 */
[-CC-:B------:R-:W-:Y:S01]  /*c2f0*/  FFMA.FTZ R160, R191, R3.reuse, -R152.reuse ;  /* 0x00000003bfa07223 */ /* 0x180fe20000010898 */
[----:B------:R-:W-:Y:S01]  /*c300*/  FFMA.FTZ R205, R178, R3, -R152 ;  /* 0x00000003b2cd7223 */ /* 0x000fe20000010898 */
[----:B------:R-:W-:Y:S01]  /*c310*/  MUFU.EX2 R2, R2 ;  /* 0x0000000200027308 */ /* 0x000fe20000000800 */
[----:B0-----:R-:W-:-:S02]  /*c320*/  IMAD.U32 R157, RZ, RZ, UR60 ;  /* 0x0000003cff9d7e24 */ /* 0x001fc4000f8e00ff */
[-CC-:B------:R-:W-:Y:S01]  /*c330*/  FFMA.FTZ R164, R179, R3.reuse, -R152.reuse ;  /* 0x00000003b3a47223 */ /* 0x180fe20000010898 */
[-CC-:B------:R-:W-:Y:S01]  /*c340*/  FFMA.FTZ R207, R182, R3.reuse, -R152.reuse ;  /* 0x00000003b6cf7223 */ /* 0x180fe20000010898 */
[-CC-:B------:R-:W-:Y:S01]  /*c350*/  FFMA.FTZ R197, R162, R3.reuse, -R152.reuse ;  /* 0x00000003a2c57223 */ /* 0x180fe20000010898 */
[-CC-:B------:R-:W-:Y:S01]  /*c360*/  FFMA.FTZ R168, R183, R3.reuse, -R152.reuse ;  /* 0x00000003b7a87223 */ /* 0x180fe20000010898 */
[----:B------:R-:W-:Y:S01]  /*c370*/  @!P1 IADD3 R157, R157, 0x38840, RZ ;  /* 0x000388409d9d9810 */ /* 0x000fe20007ffe0ff */
[-CC-:B------:R-:W-:Y:S01]  /*c380*/  FFMA.FTZ R203, R174, R3.reuse, -R152.reuse ;  /* 0x00000003aecb7223 */ /* 0x180fe20000010898 */
[----:B------:R-:W0:Y:S01]  /*c390*/  MUFU.EX2 R209, R209 ;  /* 0x000000d100d17308 */ /* 0x000e220000000800 */
[-CC-:B------:R-:W-:Y:S01]  /*c3a0*/  FFMA.FTZ R201, R170, R3.reuse, -R152.reuse ;  /* 0x00000003aac97223 */ /* 0x180fe20000010898 */
[----:B------:R-:W-:Y:S01]  /*c3b0*/  @!P1 PRMT R157, RZ, 0x654, R157 ;  /* 0x00000654ff9d9816 */ /* 0x000fe2000000009d */
[-CC-:B------:R-:W-:Y:S01]  /*c3c0*/  FFMA.FTZ R170, R171, R3.reuse, -R152.reuse ;  /* 0x00000003abaa7223 */ /* 0x180fe20000010898 */
[-CC-:B------:R-:W-:Y:S01]  /*c3d0*/  FFMA.FTZ R172, R175, R3.reuse, -R152.reuse ;  /* 0x00000003afac7223 */ /* 0x180fe20000010898 */
[-CC-:B------:R-:W-:Y:S01]  /*c3e0*/  FFMA.FTZ R166, R166, R3.reuse, -R152.reuse ;  /* 0x00000003a6a67223 */ /* 0x180fe20000010898 */
[-CC-:B------:R-:W-:Y:S01]  /*c3f0*/  FFMA.FTZ R167, R167, R3.reuse, -R152.reuse ;  /* 0x00000003a7a77223 */ /* 0x180fe20000010898 */
[-CC-:B------:R-:W-:Y:S01]  /*c400*/  FFMA.FTZ R154, R154, R3.reuse, -R152.reuse ;  /* 0x000000039a9a7223 */ /* 0x180fe20000010898 */
[----:B------:R-:W1:Y:S01]  /*c410*/  MUFU.EX2 R156, R156 ;  /* 0x0000009c009c7308 */ /* 0x000e620000000800 */
[-CC-:B------:R-:W-:Y:S01]  /*c420*/  FFMA.FTZ R155, R155, R3.reuse, -R152.reuse ;  /* 0x000000039b9b7223 */ /* 0x180fe20000010898 */
[----:B------:R-:W-:-:S06]  /*c430*/  FFMA.FTZ R158, R158, R3, -R152 ;  /* 0x000000039e9e7223 */ /* 0x000fcc0000010898 */
[----:B------:R-:W2:Y:S01]  /*c440*/  MUFU.EX2 R211, R211 ;  /* 0x000000d300d37308 */ /* 0x000ea20000000800 */
[----:B0-----:R-:W-:-:S07]  /*c450*/  FFMA.FTZ R9, R2, R9, R209 ;  /* 0x0000000902097223 */ /* 0x001fce00000100d1 */
        /* <DEDUP_REMOVED lines=25> */
[----:B------:R-:W-:Y:S01]  /*c5f0*/  MUFU.EX2 R176, R166 ;  /* 0x000000a600b07308 */ /* 0x000fe20000000800 */
[C---:B--2---:R-:W-:Y:S01]  /*c600*/  FADD.FTZ R156, R172.reuse, R9 ;  /* 0x00000009ac9c7221 */ /* 0x044fe20000010000 */
[----:B------:R-:W-:-:S06]  /*c610*/  F2FP.F16.F32.PACK_AB R203, R172, R203 ;  /* 0x000000cbaccb723e */ /* 0x000fcc00000000ff */
[----:B------:R-:W1:Y:S01]  /*c620*/  MUFU.EX2 R167, R167 ;  /* 0x000000a700a77308 */ /* 0x000e620000000800 */
[----:B0-----:R-:W-:-:S07]  /*c630*/  FADD.FTZ R9, R197, R156 ;  /* 0x0000009cc5097221 */ /* 0x001fce0000010000 */
[----:B------:R-:W-:Y:S08]  /*c640*/  MUFU.EX2 R155, R155 ;  /* 0x0000009b009b7308 */ /* 0x000ff00000000800 */
[----:B------:R-:W-:Y:S01]  /*c650*/  MUFU.EX2 R158, R158 ;  /* 0x0000009e009e7308 */ /* 0x000fe20000000800 */
[----:B-1----:R-:W-:Y:S01]  /*c660*/  F2FP.F16.F32.PACK_AB R199, R167, R176 ;  /* 0x000000b0a7c7723e */ /* 0x002fe200000000ff */
[----:B------:R-:W-:-:S02]  /*c670*/  WARPGROUP.DEPBAR.LE gsb0, 0x0 ;  /* 0x00008000000079c5 */ /* 0x000fc40000010000 */
[----:B------:R0:W-:Y:S01]  /*c680*/  @!P1 SYNCS.ARRIVE.TRANS64.RED.A1T0 RZ, [R157+URZ], RZ ;  /* 0x000000ff9dff99a7 */ /* 0x0001e2000810043f */
[----:B------:R-:W-:Y:S02]  /*c690*/  F2FP.F16.F32.PACK_AB R192, R153, R18 ;  /* 0x0000001299c0723e */ /* 0x000fe400000000ff */
[----:B------:R-:W-:Y:S01]  /*c6a0*/  F2FP.F16.F32.PACK_AB R194, R15, R20 ;  /* 0x000000140fc2723e */ /* 0x000fe200000000ff */
[----:B0-----:R-:W-:Y:S01]  /*c6b0*/  FFMA.FTZ R157, R0, R14, R19 ;  /* 0x0000000e009d7223 */ /* 0x001fe20000010013 */
[----:B------:R-:W-:-:S03]  /*c6c0*/  IMAD.U32 R14, RZ, RZ, UR11 ;  /* 0x0000000bff0e7e24 */ /* 0x000fc6000f8e00ff */
[----:B------:R-:W-:Y:S01]  /*c6d0*/  FADD.FTZ R157, R208, R157 ;  /* 0x0000009dd09d7221 */ /* 0x000fe20000010000 */
[----:B------:R-:W-:Y:S01]  /*c6e0*/  @!P1 VIADD R14, R14, 0x38860 ;  /* 0x000388600e0e9836 */ /* 0x000fe20000000000 */
[----:B------:R-:W-:Y:S02]  /*c6f0*/  F2FP.F16.F32.PACK_AB R208, R208, R19 ;  /* 0x00000013d0d0723e */ /* 0x000fe400000000ff */
[----:B------:R-:W-:Y:S01]  /*c700*/  FADD.FTZ R174, R210, R157 ;  /* 0x0000009dd2ae7221 */ /* 0x000fe20000010000 */
[C---:B------:R-:W-:Y:S02]  /*c710*/  F2FP.F16.F32.PACK_AB R210, R21.reuse, R210 ;  /* 0x000000d215d2723e */ /* 0x040fe400000000ff */
[----:B------:R-:W-:Y:S01]  /*c720*/  @!P1 PRMT R171, RZ, 0x654, R14 ;  /* 0x00000654ffab9816 */ /* 0x000fe2000000000e */
[----:B------:R-:W-:Y:S01]  /*c730*/  FADD.FTZ R157, R21, R174 ;  /* 0x000000ae159d7221 */ /* 0x000fe20000010000 */
[-CC-:B------:R-:W-:Y:S01]  /*c740*/  FFMA.FTZ R14, R163, R3.reuse, -R152.reuse ;  /* 0x00000003a30e7223 */ /* 0x180fe20000010898 */
[----:B------:R-:W-:Y:S01]  /*c750*/  FFMA.FTZ R152, R159, R3, -R152 ;  /* 0x000000039f987223 */ /* 0x000fe20000010898 */
[----:B------:R0:W-:Y:S01]  /*c760*/  @!P1 SYNCS.ARRIVE.TRANS64.RED.A1T0 RZ, [R171+URZ], RZ ;  /* 0x000000ffabff99a7 */ /* 0x0001e2000810043f */
[----:B------:R-:W-:Y:S01]  /*c770*/  FADD.FTZ R174, R204, R157 ;  /* 0x0000009dccae7221 */ /* 0x000fe20000010000 */
[----:B------:R-:W-:-:S02]  /*c780*/  F2FP.F16.F32.PACK_AB R204, R177, R204 ;  /* 0x000000ccb1cc723e */ /* 0x000fc400000000ff */
[----:B------:R-:W1:Y:S01]  /*c790*/  MUFU.EX2 R14, R14 ;  /* 0x0000000e000e7308 */ /* 0x000e620000000800 */
[----:B------:R-:W-:-:S04]  /*c7a0*/  FADD.FTZ R157, R177, R174 ;  /* 0x000000aeb19d7221 */ /* 0x000fc80000010000 */
[----:B------:R-:W-:Y:S01]  /*c7b0*/  FADD.FTZ R174, R206, R157 ;  /* 0x0000009dceae7221 */ /* 0x000fe20000010000 */
[C---:B------:R-:W-:Y:S02]  /*c7c0*/  F2FP.F16.F32.PACK_AB R206, R181.reuse, R206 ;  /* 0x000000ceb5ce723e */ /* 0x040fe400000000ff */
[----:B------:R-:W2:Y:S01]  /*c7d0*/  MUFU.EX2 R152, R152 ;  /* 0x0000009800987308 */ /* 0x000ea20000000800 */
[----:B------:R-:W-:-:S04]  /*c7e0*/  FADD.FTZ R157, R181, R174 ;  /* 0x000000aeb59d7221 */ /* 0x000fc80000010000 */
[----:B------:R-:W-:Y:S01]  /*c7f0*/  FADD.FTZ R174, R200, R157 ;  /* 0x0000009dc8ae7221 */ /* 0x000fe20000010000 */
[----:B------:R-:W-:-:S03]  /*c800*/  F2FP.F16.F32.PACK_AB R200, R169, R200 ;  /* 0x000000c8a9c8723e */ /* 0x000fc600000000ff */
[----:B------:R-:W-:Y:S01]  /*c810*/  FADD.FTZ R19, R169, R174 ;  /* 0x000000aea9137221 */ /* 0x000fe20000010000 */
[C---:B-1----:R-:W-:Y:S01]  /*c820*/  FADD.FTZ R9, R14.reuse, R9 ;  /* 0x000000090e097221 */ /* 0x042fe20000010000 */
[----:B------:R-:W1:Y:S01]  /*c830*/  MUFU.EX2 R174, R154 ;  /* 0x0000009a00ae7308 */ /* 0x000e620000000800 */
[----:B------:R-:W-:Y:S01]  /*c840*/  F2FP.F16.F32.PACK_AB R197, R14, R197 ;  /* 0x000000c50ec5723e */ /* 0x000fe200000000ff */
[----:B------:R-:W-:Y:S01]  /*c850*/  FADD.FTZ R166, R202, R19 ;  /* 0x00000013caa67221 */ /* 0x000fe20000010000 */
[----:B------:R-:W-:Y:S01]  /*c860*/  FADD.FTZ R9, R176, R9 ;  /* 0x00000009b0097221 */ /* 0x000fe20000010000 */
[C---:B------:R-:W-:Y:S02]  /*c870*/  F2FP.F16.F32.PACK_AB R202, R173.reuse, R202 ;  /* 0x000000caadca723e */ /* 0x040fe400000000ff */
[----:B------:R-:W-:Y:S01]  /*c880*/  FADD.FTZ R19, R173, R166 ;  /* 0x000000a6ad137221 */ /* 0x000fe20000010000 */
[----:B------:R-:W-:Y:S01]  /*c890*/  FADD.FTZ R9, R167, R9 ;  /* 0x00000009a7097221 */ /* 0x000fe20000010000 */
[----:B--2---:R-:W-:-:S02]  /*c8a0*/  F2FP.F16.F32.PACK_AB R195, R152, R158 ;  /* 0x0000009e98c3723e */ /* 0x004fc400000000ff */
[----:B------:R-:W-:Y:S01]  /*c8b0*/  FADD.FTZ R160, R196, R19 ;  /* 0x00000013c4a07221 */ /* 0x000fe20000010000 */
[----:B------:R-:W-:-:S03]  /*c8c0*/  F2FP.F16.F32.PACK_AB R196, R161, R196 ;  /* 0x000000c4a1c4723e */ /* 0x000fc600000000ff */
[----:B------:R-:W-:Y:S01]  /*c8d0*/  FADD.FTZ R19, R161, R160 ;  /* 0x000000a0a1137221 */ /* 0x000fe20000010000 */
[----:B-1----:R-:W-:-:S03]  /*c8e0*/  FADD.FTZ R9, R174, R9 ;  /* 0x00000009ae097221 */ /* 0x002fc60000010000 */
[----:B------:R-:W-:Y:S01]  /*c8f0*/  FADD.FTZ R154, R198, R19 ;  /* 0x00000013c69a7221 */ /* 0x000fe20000010000 */
[----:B------:R-:W-:Y:S01]  /*c900*/  F2FP.F16.F32.PACK_AB R198, R165, R198 ;  /* 0x000000c6a5c6723e */ /* 0x000fe200000000ff */
[----:B------:R-:W-:Y:S02]  /*c910*/  FADD.FTZ R9, R155, R9 ;  /* 0x000000099b097221 */ /* 0x000fe40000010000 */
[----:B------:R-:W-:Y:S01]  /*c920*/  FADD.FTZ R19, R165, R154 ;  /* 0x0000009aa5137221 */ /* 0x000fe20000010000 */
[----:B------:R-:W-:Y:S01]  /*c930*/  F2FP.F16.F32.PACK_AB R193, R155, R174 ;  /* 0x000000ae9bc1723e */ /* 0x000fe200000000ff */
[----:B------:R-:W-:Y:S02]  /*c940*/  FADD.FTZ R9, R158, R9 ;  /* 0x000000099e097221 */ /* 0x000fe40000010000 */
[----:B------:R-:W-:Y:S01]  /*c950*/  FADD.FTZ R154, R18, R19 ;  /* 0x00000013129a7221 */ /* 0x000fe20000010000 */
[----:B------:R-:W-:Y:S02]  /*c960*/  IMAD.MOV.U32 R18, RZ, RZ, R8 ;  /* 0x000000ffff127224 */ /* 0x000fe400078e0008 */
[----:B------:R-:W-:Y:S01]  /*c970*/  FADD.FTZ R9, R152, R9 ;  /* 0x0000000998097221 */ /* 0x000fe20000010000 */
[----:B------:R-:W-:-:S04]  /*c980*/  FADD.FTZ R19, R153, R154 ;  /* 0x0000009a99137221 */ /* 0x000fc80000010000 */
[----:B------:R-:W-:Y:S01]  /*c990*/  FADD.FTZ R14, R20, R19 ;  /* 0x00000013140e7221 */ /* 0x000fe20000010000 */
[----:B------:R-:W-:-:S03]  /*c9a0*/  IMAD.MOV.U32 R19, RZ, RZ, R6 ;  /* 0x000000ffff137224 */ /* 0x000fc600078e0006 */
[----:B------:R-:W-:Y:S01]  /*c9b0*/  FADD.FTZ R14, R15, R14 ;  /* 0x0000000e0f0e7221 */ /* 0x000fe20000010000 */
[----:B------:R-:W-:Y:S01]  /*c9c0*/  IMAD.MOV.U32 R15, RZ, RZ, R7 ;  /* 0x000000ffff0f7224 */ /* 0x000fe200078e0007 */
[----:B0-----:R-:W-:Y:S06]  /*c9d0*/  @P2 BRA `(.L_x_2199) ;  /* 0xffffffc4009c2947 */ /* 0x001fec000383ffff */
.L_x_2190:
        /* <DEDUP_REMOVED lines=131> */
.L_x_2200:
[----:B------:R-:W-:Y:S02]  /*d210*/  R2UR UR4, R16 ;  /* 0x00000000100472ca */ /* 0x000fe400000e0000 */
[----:B------:R-:W-:-:S11]  /*d220*/  SHF.L.U32 R8, R8, 0x1f, RZ ;  /* 0x0000001f08087819 */ /* 0x000fd600000006ff */
[----:B------:R-:W-:-:S09]  /*d230*/  ULEA UR5, UR61, UR4, 0x3 ;  /* 0x000000043d057291 */ /* 0x000fd2000f8e183f */
[----:B------:R0:W1:Y:S01]  /*d240*/  SYNCS.PHASECHK.TRANS64.TRYWAIT P2, [UR5+0x38850], R8 ;  /* 0x03885008ff0075a7 */ /* 0x0000620008040145 */
[----:B------:R-:W-:Y:S05]  /*d250*/  @!P0 BRA `(.L_x_2201) ;  /* 0x0000000000048947 */ /* 0x000fea0003800000 */
[----:B------:R-:W-:Y:S01]  /*d260*/  BPT.TRAP 0x1 ;  /* 0x000000040000795c */ /* 0x000fe20000300000 */
.L_x_2201:
[----:B-1----:R-:W-:Y:S05]  /*d270*/  @P2 BRA `(.L_x_2202) ;  /* 0x0000000000082947 */ /* 0x002fea0003800000 */
[----:B------:R-:W1:Y:S02]  /*d280*/  SYNCS.PHASECHK.TRANS64.TRYWAIT P0, [UR5+0x38850], R8 ;  /* 0x03885008ff0075a7 */ /* 0x000e640008000145 */
[----:B-1----:R-:W-:Y:S05]  /*d290*/  @!P0 BRA `(.L_x_2203) ;  /* 0x0000007c00088947 */ /* 0x002fea0003800000 */
.L_x_2202:
[----:B------:R-:W-:Y:S01]  /*d2a0*/  R2UR UR4, R16 ;  /* 0x00000000100472ca */ /* 0x000fe200000e0000 */
[----:B------:R-:W-:Y:S01]  /*d2b0*/  WARPGROUP.ARRIVE ;  /* 0x00000000000079c5 */ /* 0x000fe20000000000 */
[----:B------:R-:W-:Y:S01]  /*d2c0*/  UMOV UR7, 0x40000040 ;  /* 0x4000004000077882 */ /* 0x000fe20000000000 */
[----:B-1----:R-:W1:Y:S01]  /*d2d0*/  SHFL.BFLY PT, R5, R14, 0x2, 0x1f ;  /* 0x0c401f000e057f89 */ /* 0x002e6200000e0000 */
[----:B0-----:R-:W-:Y:S02]  /*d2e0*/  IMAD.MOV.U32 R8, RZ, RZ, RZ ;  /* 0x000000ffff087224 */ /* 0x001fe400078e00ff */
[----:B------:R-:W-:Y:S01]  /*d2f0*/  IMAD.MOV.U32 R4, RZ, RZ, RZ ;  /* 0x000000ffff047224 */ /* 0x000fe200078e00ff */
[----:B------:R-:W0:Y:S06]  /*d300*/  SHFL.BFLY PT, R0, R9, 0x2, 0x1f ;  /* 0x0c401f0009007f89 */ /* 0x000e2c00000e0000 */
[----:B------:R-:W-:-:S04]  /*d310*/  UIADD3 UR4, UR4, 0x400, URZ ;  /* 0x0000040004047890 */ /* 0x000fc8000fffe03f */
[----:B------:R-:W-:-:S04]  /*d320*/  USHF.R.U32.HI UR4, URZ, 0x4, UR4 ;  /* 0x000000043f047899 */ /* 0x000fc80008011604 */
[----:B------:R-:W-:-:S04]  /*d330*/  ULOP3.LUT UR4, UR4, 0x3fff, URZ, 0xc0, !UPT ;  /* 0x00003fff04047892 */ /* 0x000fc8000f8ec03f */
[----:B------:R-:W-:Y:S01]  /*d340*/  ULOP3.LUT UR4, UR4, 0x2800000, URZ, 0xfc, !UPT ;  /* 0x0280000004047892 */ /* 0x000fe2000f8efc3f */
[----:B-1----:R-:W-:-:S03]  /*d350*/  FADD.FTZ R5, R5, R14 ;  /* 0x0000000e05057221 */ /* 0x002fc60000010000 */
[----:B------:R-:W-:Y:S01]  /*d360*/  UIMAD UR4, UR61, 0xa00, UR4 ;  /* 0x00000a003d0478a4 */ /* 0x000fe2000f8e0204 */
[----:B0-----:R-:W-:Y:S01]  /*d370*/  FADD.FTZ R2, R0, R9 ;  /* 0x0000000900027221 */ /* 0x001fe20000010000 */
[----:B------:R-:W-:Y:S01]  /*d380*/  IMAD.U32 R9, RZ, RZ, UR5 ;  /* 0x00000005ff097e24 */ /* 0x000fe2000f8e00ff */
[----:B------:R-:W0:Y:S04]  /*d390*/  SHFL.BFLY PT, R0, R5, 0x1, 0x1f ;  /* 0x0c201f0005007f89 */ /* 0x000e2800000e0000 */
[----:B------:R-:W-:Y:S01]  /*d3a0*/  UMOV UR6, UR4 ;  /* 0x0000000400067c82 */ /* 0x000fe20008000000 */
[----:B------:R-:W1:Y:S01]  /*d3b0*/  SHFL.BFLY PT, R11, R2, 0x1, 0x1f ;  /* 0x0c201f00020b7f89 */ /* 0x000e6200000e0000 */
[----:B------:R-:W-:Y:S01]  /*d3c0*/  HGMMA.64x256x16.F32 R24, R208, gdesc[UR4].tnspB, R24, gsb0 ;  /* 0x43e00004d0187df0 */ /* 0x000fe20008000818 */
[----:B------:R-:W-:Y:S01]  /*d3d0*/  UIADD3 UR6, UR4, 0x80, URZ ;  /* 0x0000008004067890 */ /* 0x000fe2000fffe03f */
[----:B------:R-:W-:Y:S01]  /*d3e0*/  @!P1 VIADD R9, R9, 0x38860 ;  /* 0x0003886009099836 */ /* 0x000fe20000000000 */
[----:B------:R-:W-:-:S04]  /*d3f0*/  UMOV UR7, 0x40000040 ;  /* 0x4000004000077882 */ /* 0x000fc80000000000 */
[----:B------:R-:W-:Y:S01]  /*d400*/  @!P1 PRMT R9, RZ, 0x654, R9 ;  /* 0x00000654ff099816 */ /* 0x000fe20000000009 */
[----:B0-----:R-:W-:Y:S01]  /*d410*/  FADD.FTZ R13, R5, R0 ;  /* 0x00000000050d7221 */ /* 0x001fe20000010000 */
[----:B------:R-:W-:Y:S02]  /*d420*/  IMAD.MOV.U32 R0, RZ, RZ, -0x800000 ;  /* 0xff800000ff007424 */ /* 0x000fe400078e00ff */
[----:B-1----:R-:W-:Y:S02]  /*d430*/  FADD.FTZ R15, R2, R11 ;  /* 0x0000000b020f7221 */ /* 0x002fe40000010000 */
[----:B------:R-:W-:Y:S01]  /*d440*/  FSETP.NE.FTZ.AND P0, PT, R13, RZ, PT ;  /* 0x000000ff0d00720b */ /* 0x000fe20003f15000 */
[----:B------:R-:W-:Y:S02]  /*d450*/  IMAD.MOV.U32 R2, RZ, RZ, -0x800000 ;  /* 0xff800000ff027424 */ /* 0x000fe400078e00ff */
[----:B------:R-:W-:-:S10]  /*d460*/  FSETP.NE.FTZ.AND P2, PT, R15, RZ, PT ;  /* 0x000000ff0f00720b */ /* 0x000fd40003f55000 */
[----:B------:R-:W0:Y:S01]  /*d470*/  @P0 MUFU.LG2 R10, R13 ;  /* 0x0000000d000a0308 */ /* 0x000e220000000c00 */
[C---:B------:R-:W-:Y:S02]  /*d480*/  @P0 FMUL.FTZ R5, R3.reuse, 0.69314718246459960938 ;  /* 0x3f31721803050820 */ /* 0x040fe40000410000 */
[----:B------:R-:W-:-:S05]  /*d490*/  @P2 FMUL.FTZ R3, R3, 0.69314718246459960938 ;  /* 0x3f31721803032820 */ /* 0x000fca0000410000 */
[----:B------:R-:W1:Y:S08]  /*d4a0*/  @P2 MUFU.LG2 R11, R15 ;  /* 0x0000000f000b2308 */ /* 0x000e700000000c00 */
[----:B------:R-:W2:Y:S01]  /*d4b0*/  @P0 MUFU.RCP R8, R13 ;  /* 0x0000000d00080308 */ /* 0x000ea20000001000 */
        /* <DEDUP_REMOVED lines=158> */
.L_x_2173:
[----:B------:R-:W-:Y:S05]  /*dea0*/  @P0 BRA `(.L_x_2204) ;  /* 0x0000002000440947 */ /* 0x000fea0003800000 */
[----:B------:R-:W0:Y:S01]  /*deb0*/  S2R R3, SR_TID.X ;  /* 0x0000000000037919 */ /* 0x000e220000002100 */
[----:B------:R-:W1:Y:S01]  /*dec0*/  LDC R8, c[0x0][0xbe8] ;  /* 0x0002fa00ff087b82 */ /* 0x000e620000000800 */
[----:B------:R-:W-:Y:S01]  /*ded0*/  ULDC.64 UR4, c[0x0][0xbd0] ;  /* 0x0002f40000047ab9 */ /* 0x000fe20000000a00 */
[----:B------:R-:W-:Y:S01]  /*dee0*/  ULDC.64 UR6, c[0x0][0xb38] ;  /* 0x0002ce0000067ab9 */ /* 0x000fe20000000a00 */
[----:B------:R-:W-:Y:S01]  /*def0*/  ULDC.64 UR10, c[0x0][0x208] ;  /* 0x00008200000a7ab9 */ /* 0x000fe20000000a00 */
[----:B------:R-:W-:Y:S04]  /*df00*/  BSSY B0, `(.L_x_2205) ;  /* 0x0000145000007945 */ /* 0x000fe80003800000 */
[----:B------:R-:W2:Y:S08]  /*df10*/  S2UR UR9, SR_CTAID.Z ;  /* 0x00000000000979c3 */ /* 0x000eb00000002700 */
[----:B------:R-:W3:Y:S08]  /*df20*/  LDC.64 R20, c[0x0][0xbd8] ;  /* 0x0002f600ff147b82 */ /* 0x000ef00000000a00 */
[----:B------:R-:W-:Y:S01]  /*df30*/  BAR.SYNC.DEFER_BLOCKING 0x1, 0x100 ;  /* 0x0044000000007b1d */ /* 0x000fe20000010000 */
[----:B-1----:R-:W-:-:S07]  /*df40*/  ISETP.NE.AND P0, PT, R8, 0x1, PT ;  /* 0x000000010800780c */ /* 0x002fce0003f05270 */
[----:B------:R-:W1:Y:S01]  /*df50*/  S2UR UR8, SR_CTAID.Y ;  /* 0x00000000000879c3 */ /* 0x000e620000002600 */
[----:B0-----:R-:W-:-:S07]  /*df60*/  VIADD R4, R3, 0xffffff80 ;  /* 0xffffff8003047836 */ /* 0x001fce0000000000 */
[----:B------:R-:W1:Y:S01]  /*df70*/  LDC R22, c[0x0][0xc50] ;  /* 0x00031400ff167b82 */ /* 0x000e620000000800 */
[----:B------:R-:W-:-:S04]  /*df80*/  SHF.R.S32.HI R5, RZ, 0x1f, R4 ;  /* 0x0000001fff057819 */ /* 0x000fc80000011404 */
[----:B------:R-:W-:-:S03]  /*df90*/  LEA.HI R6, R5, R4, RZ, 0x7 ;  /* 0x0000000405067211 */ /* 0x000fc600078f38ff */
[----:B------:R-:W0:Y:S01]  /*dfa0*/  @P0 LDC R18, c[0x0][0xbec] ;  /* 0x0002fb00ff120b82 */ /* 0x000e220000000800 */
[----:B------:R-:W-:Y:S02]  /*dfb0*/  LEA.HI R5, R5, R4, RZ, 0x2 ;  /* 0x0000000405057211 */ /* 0x000fe400078f10ff */
[----:B------:R-:W-:Y:S02]  /*dfc0*/  LOP3.LUT R3, R6, 0xffffff80, RZ, 0xc0, !PT ;  /* 0xffffff8006037812 */ /* 0x000fe400078ec0ff */
[----:B------:R-:W-:Y:S02]  /*dfd0*/  LOP3.LUT R5, R5, 0xfffffffc, RZ, 0xc0, !PT ;  /* 0xfffffffc05057812 */ /* 0x000fe400078ec0ff */
[----:B------:R-:W-:Y:S01]  /*dfe0*/  SHF.R.S32.HI R7, RZ, 0x7, R6 ;  /* 0x00000007ff077819 */ /* 0x000fe20000011406 */
[C---:B------:R-:W-:Y:S01]  /*dff0*/  IMAD.IADD R3, R4.reuse, 0x1, -R3 ;  /* 0x0000000104037824 */ /* 0x040fe200078e0a03 */
[----:B------:R-:W4:Y:S01]  /*e000*/  LDC.64 R152, c[0x0][0xb40] ;  /* 0x0002d000ff987b82 */ /* 0x000f220000000a00 */
[----:B------:R-:W-:Y:S01]  /*e010*/  IMAD.IADD R11, R4, 0x1, -R5 ;  /* 0x00000001040b7824 */ /* 0x000fe200078e0a05 */
[----:B------:R-:W-:-:S02]  /*e020*/  LEA.HI R4, R6, R7, RZ, 0x1 ;  /* 0x0000000706047211 */ /* 0x000fc400078f08ff */
[----:B------:R-:W-:Y:S02]  /*e030*/  SHF.R.S32.HI R12, RZ, 0x1f, R3 ;  /* 0x0000001fff0c7819 */ /* 0x000fe40000011403 */
[----:B------:R-:W-:Y:S02]  /*e040*/  LEA.HI R6, R11, R11, RZ, 0x1 ;  /* 0x0000000b0b067211 */ /* 0x000fe400078f08ff */
[CC--:B------:R-:W-:Y:S01]  /*e050*/  LEA.HI R10, R12.reuse, R3.reuse, RZ, 0x2 ;  /* 0x000000030c0a7211 */ /* 0x0c0fe200078f10ff */
[----:B------:R-:W5:Y:S01]  /*e060*/  @P0 LDC R17, c[0x0][0xbf0] ;  /* 0x0002fc00ff110b82 */ /* 0x000f620000000800 */
[----:B------:R-:W-:Y:S02]  /*e070*/  LEA.HI R12, R12, R3, RZ, 0x5 ;  /* 0x000000030c0c7211 */ /* 0x000fe400078f28ff */
[--C-:B------:R-:W-:Y:S02]  /*e080*/  SHF.R.S32.HI R9, RZ, 0x2, R10.reuse ;  /* 0x00000002ff097819 */ /* 0x100fe4000001140a */
[----:B------:R-:W-:-:S02]  /*e090*/  SHF.R.S32.HI R14, RZ, 0x1f, R10 ;  /* 0x0000001fff0e7819 */ /* 0x000fc4000001140a */
[----:B------:R-:W-:Y:S01]  /*e0a0*/  SHF.R.S32.HI R12, RZ, 0x5, R12 ;  /* 0x00000005ff0c7819 */ /* 0x000fe2000001140c */
[----:B------:R-:W5:Y:S01]  /*e0b0*/  @P0 LDC R154, c[0x0][0xbec] ;  /* 0x0002fb00ff9a0b82 */ /* 0x000f620000000800 */
[----:B------:R-:W-:Y:S02]  /*e0c0*/  LEA.HI R14, R14, R9, RZ, 0x3 ;  /* 0x000000090e0e7211 */ /* 0x000fe400078f18ff */
[----:B------:R-:W-:Y:S02]  /*e0d0*/  LOP3.LUT R4, R4, 0x3fffffe, RZ, 0xc0, !PT ;  /* 0x03fffffe04047812 */ /* 0x000fe400078ec0ff */
[----:B------:R-:W-:Y:S02]  /*e0e0*/  LOP3.LUT R14, R14, 0xfffffff8, RZ, 0xc0, !PT ;  /* 0xfffffff80e0e7812 */ /* 0x000fe400078ec0ff */
[----:B------:R-:W-:Y:S01]  /*e0f0*/  LOP3.LUT R6, R6, 0x1ffffffe, RZ, 0xc0, !PT ;  /* 0x1ffffffe06067812 */ /* 0x000fe200078ec0ff */
[----:B------:R-:W-:Y:S01]  /*e100*/  IMAD.IADD R4, R7, 0x1, -R4 ;  /* 0x0000000107047824 */ /* 0x000fe200078e0a04 */
[----:B------:R-:W-:Y:S01]  /*e110*/  IADD3 R5, R9, -R14, RZ ;  /* 0x8000000e09057210 */ /* 0x000fe20007ffe0ff */
[----:B------:R-:W5:Y:S01]  /*e120*/  @P0 LDC R19, c[0x0][0xbf0] ;  /* 0x0002fc00ff130b82 */ /* 0x000f620000000800 */
[----:B------:R-:W1:Y:S01]  /*e130*/  S2R R9, SR_CTAID.X ;  /* 0x0000000000097919 */ /* 0x000e620000002500 */
[----:B------:R-:W-:Y:S01]  /*e140*/  IMAD.IADD R15, R11, 0x1, -R6 ;  /* 0x000000010b0f7824 */ /* 0x000fe200078e0a06 */
[----:B------:R-:W-:Y:S01]  /*e150*/  LOP3.LUT R10, R10, 0x7ffffffc, RZ, 0xc0, !PT ;  /* 0x7ffffffc0a0a7812 */ /* 0x000fe200078ec0ff */
[----:B------:R-:W-:Y:S01]  /*e160*/  IMAD R5, R12, 0x10, R5 ;  /* 0x000000100c057824 */ /* 0x000fe200078e0205 */
[----:B------:R-:W-:-:S03]  /*e170*/  SHF.R.S32.HI R12, RZ, 0x1f, R23 ;  /* 0x0000001fff0c7819 */ /* 0x000fc60000011417 */
[----:B------:R-:W-:Y:S02]  /*e180*/  IMAD R16, R4, 0x40, R5 ;  /* 0x0000004004107824 */ /* 0x000fe400078e0205 */
[C---:B------:R-:W-:Y:S02]  /*e190*/  IMAD R6, R12.reuse, UR4, RZ ;  /* 0x000000040c067c24 */ /* 0x040fe4000f8e02ff */
[----:B------:R-:W-:Y:S02]  /*e1a0*/  IMAD R12, R12, UR6, RZ ;  /* 0x000000060c0c7c24 */ /* 0x000fe4000f8e02ff */
[----:B------:R-:W-:Y:S01]  /*e1b0*/  IMAD.WIDE.U32 R4, R23, UR4, RZ ;  /* 0x0000000417047c25 */ /* 0x000fe2000f8e00ff */
[----:B--2---:R-:W-:-:S03]  /*e1c0*/  USHF.R.S32.HI UR4, URZ, 0x1f, UR9 ;  /* 0x0000001f3f047899 */ /* 0x004fc60008011409 */
[C---:B------:R-:W-:Y:S02]  /*e1d0*/  IMAD R11, R23.reuse, UR5, R6 ;  /* 0x00000005170b7c24 */ /* 0x040fe4000f8e0206 */
[----:B------:R-:W-:Y:S02]  /*e1e0*/  IMAD R13, R23, UR7, R12 ;  /* 0x00000007170d7c24 */ /* 0x000fe4000f8e020c */
[----:B------:R-:W-:Y:S02]  /*e1f0*/  IMAD R12, R15, 0x8, R16 ;  /* 0x000000080f0c7824 */ /* 0x000fe400078e0210 */
[----:B------:R-:W-:Y:S02]  /*e200*/  IMAD.IADD R5, R5, 0x1, R11 ;  /* 0x0000000105057824 */ /* 0x000fe400078e020b */
[----:B------:R-:W-:Y:S01]  /*e210*/  IMAD.WIDE.U32 R6, R23, UR6, RZ ;  /* 0x0000000617067c25 */ /* 0x000fe2000f8e00ff */
[----:B------:R-:W-:-:S03]  /*e220*/  ULDC.64 UR6, c[0x0][0xb48] ;  /* 0x0002d20000067ab9 */ /* 0x000fc60000000a00 */
[----:B---3--:R-:W-:Y:S02]  /*e230*/  IMAD R14, R20, UR4, RZ ;  /* 0x00000004140e7c24 */ /* 0x008fe4000f8e02ff */
[----:B------:R-:W-:Y:S02]  /*e240*/  IMAD.MOV R23, RZ, RZ, -R23 ;  /* 0x000000ffff177224 */ /* 0x000fe400078e0a17 */
[----:B-1----:R-:W-:Y:S02]  /*e250*/  IMAD R11, R9, 0x80, R12 ;  /* 0x00000080090b7824 */ /* 0x002fe400078e020c */
[----:B------:R-:W-:Y:S02]  /*e260*/  IMAD R15, R21, UR9, R14 ;  /* 0x00000009150f7c24 */ /* 0x000fe4000f8e020e */
[----:B0-----:R-:W-:-:S04]  /*e270*/  @P0 IMAD.HI.U32 R12, R11, R18, RZ ;  /* 0x000000120b0c0227 */ /* 0x001fc800078e00ff */
[----:B----4-:R-:W-:Y:S01]  /*e280*/  IMAD R14, R152, UR4, RZ ;  /* 0x00000004980e7c24 */ /* 0x010fe2000f8e02ff */
[----:B------:R-:W-:Y:S01]  /*e290*/  ULDC.64 UR4, c[0x0][0xbe0] ;  /* 0x0002f80000047ab9 */ /* 0x000fe20000000a00 */
[----:B------:R-:W-:Y:S02]  /*e2a0*/  IMAD R23, R22, R23, UR8 ;  /* 0x0000000816177e24 */ /* 0x000fe4000f8e0217 */
[----:B------:R-:W-:Y:S02]  /*e2b0*/  IMAD.IADD R7, R7, 0x1, R13 ;  /* 0x0000000107077824 */ /* 0x000fe400078e020d */
[----:B------:R-:W-:-:S04]  /*e2c0*/  IMAD.WIDE.U32 R4, R20, UR9, R4 ;  /* 0x0000000914047c25 */ /* 0x000fc8000f8e0004 */
[----:B------:R-:W-:Y:S01]  /*e2d0*/  IMAD.MOV.U32 R13, RZ, RZ, R11 ;  /* 0x000000ffff0d7224 */ /* 0x000fe200078e000b */
[----:B-----5:R-:W-:Y:S01]  /*e2e0*/  @P0 SHF.R.U32.HI R13, RZ, R17, R12 ;  /* 0x00000011ff0d0219 */ /* 0x020fe2000001160c */
[----:B------:R-:W-:Y:S01]  /*e2f0*/  IMAD R17, R153, UR9, R14 ;  /* 0x0000000999117c24 */ /* 0x000fe2000f8e020e */
[----:B------:R-:W-:Y:S01]  /*e300*/  SHF.R.S32.HI R14, RZ, 0x1f, R23 ;  /* 0x0000001fff0e7819 */ /* 0x000fe20000011417 */
[----:B------:R-:W-:Y:S01]  /*e310*/  IMAD.WIDE.U32 R6, R152, UR9, R6 ;  /* 0x0000000998067c25 */ /* 0x000fe2000f8e0006 */
[----:B------:R-:W-:-:S03]  /*e320*/  ULDC.64 UR8, c[0x0][0xb28] ;  /* 0x0002ca0000087ab9 */ /* 0x000fc60000000a00 */
[----:B------:R-:W-:Y:S02]  /*e330*/  IMAD.IADD R5, R5, 0x1, R15 ;  /* 0x0000000105057824 */ /* 0x000fe400078e020f */
        /* <DEDUP_REMOVED lines=9> */
[C---:B------:R-:W-:Y:S01]  /*e3d0*/  IMAD R19, R23.reuse, UR7, R17 ;  /* 0x0000000717137c24 */ /* 0x040fe2000f8e0211 */
[--C-:B------:R-:W-:Y:S01]  /*e3e0*/  SHF.R.S32.HI R17, RZ, 0x1f, R13.reuse ;  /* 0x0000001fff117819 */ /* 0x100fe2000001140d */
[----:B------:R-:W-:Y:S01]  /*e3f0*/  IMAD.MOV R13, RZ, RZ, -R13 ;  /* 0x000000ffff0d7224 */ /* 0x000fe200078e0a0d */
[----:B------:R-:W-:Y:S01]  /*e400*/  SHF.R.S32.HI R12, RZ, 0x1f, R15 ;  /* 0x0000001fff0c7819 */ /* 0x000fe2000001140f */
[----:B------:R-:W-:Y:S01]  /*e410*/  ULDC.64 UR4, c[0x0][0xb30] ;  /* 0x0002cc0000047ab9 */ /* 0x000fe20000000a00 */
[----:B------:R-:W-:Y:S01]  /*e420*/  IMAD.WIDE.U32 R6, R23, UR6, R6 ;  /* 0x0000000617067c25 */ /* 0x000fe2000f8e0006 */
[----:B------:R-:W-:Y:S01]  /*e430*/  IADD3.X R5, R17, R5, R14, P0, !PT ;  /* 0x0000000511057210 */ /* 0x000fe200007fe40e */
[----:B------:R-:W-:Y:S02]  /*e440*/  ULDC.64 UR6, c[0x0][0xbc8] ;  /* 0x0002f20000067ab9 */ /* 0x000fe40000000a00 */
[----:B------:R-:W-:Y:S01]  /*e450*/  IMAD.MOV R18, RZ, RZ, -R15 ;  /* 0x000000ffff127224 */ /* 0x000fe200078e0a0f */
[----:B------:R-:W-:Y:S01]  /*e460*/  IADD3 R7, R7, R19, RZ ;  /* 0x0000001307077210 */ /* 0x000fe20007ffe0ff */
[----:B------:R-:W-:-:S02]  /*e470*/  IMAD R12, R12, UR4, RZ ;  /* 0x000000040c0c7c24 */ /* 0x000fc4000f8e02ff */
[C-C-:B------:R-:W-:Y:S02]  /*e480*/  IMAD R13, R8.reuse, R13, R11.reuse ;  /* 0x0000000d080d7224 */ /* 0x140fe400078e020b */
[----:B------:R-:W-:Y:S02]  /*e490*/  IMAD R11, R8, R18, R11 ;  /* 0x00000012080b7224 */ /* 0x000fe400078e020b */
[C---:B------:R-:W-:Y:S01]  /*e4a0*/  IMAD R17, R15.reuse, UR5, R12 ;  /* 0x000000050f117c24 */ /* 0x040fe2000f8e020c */
[----:B------:R-:W-:Y:S01]  /*e4b0*/  SHF.R.S32.HI R12, RZ, 0x1f, R13 ;  /* 0x0000001fff0c7819 */ /* 0x000fe2000001140d */
[----:B------:R-:W-:Y:S01]  /*e4c0*/  IMAD.WIDE.U32 R6, R15, UR4, R6 ;  /* 0x000000040f067c25 */ /* 0x000fe2000f8e0006 */
[----:B------:R-:W-:Y:S01]  /*e4d0*/  SHF.R.S32.HI R14, RZ, 0x1f, R11 ;  /* 0x0000001fff0e7819 */ /* 0x000fe2000001140b */
[----:B------:R-:W0:Y:S01]  /*e4e0*/  S2UR UR5, SR_CgaCtaId ;  /* 0x00000000000579c3 */ /* 0x000e220000008800 */
[----:B------:R-:W-:Y:S01]  /*e4f0*/  UMOV UR4, 0x400 ;  /* 0x0000040000047882 */ /* 0x000fe20000000000 */
[----:B------:R-:W-:-:S02]  /*e500*/  IMAD R12, R12, UR6, RZ ;  /* 0x000000060c0c7c24 */ /* 0x000fc4000f8e02ff */
[----:B------:R-:W-:Y:S02]  /*e510*/  IMAD.IADD R7, R7, 0x1, R17 ;  /* 0x0000000107077824 */ /* 0x000fe400078e0211 */
[----:B------:R-:W-:Y:S02]  /*e520*/  IMAD R14, R14, UR8, RZ ;  /* 0x000000080e0e7c24 */ /* 0x000fe4000f8e02ff */
[C---:B------:R-:W-:Y:S02]  /*e530*/  IMAD R15, R13.reuse, UR7, R12 ;  /* 0x000000070d0f7c24 */ /* 0x040fe4000f8e020c */
[----:B------:R-:W-:Y:S01]  /*e540*/  IMAD.WIDE.U32 R4, R13, UR6, R4 ;  /* 0x000000060d047c25 */ /* 0x000fe2000f8e0004 */
[----:B------:R-:W-:-:S03]  /*e550*/  ULDC.64 UR6, c[0x0][0xba8] ;  /* 0x0002ea0000067ab9 */ /* 0x000fc60000000a00 */
[C---:B------:R-:W-:Y:S01]  /*e560*/  IMAD R17, R11.reuse, UR9, R14 ;  /* 0x000000090b117c24 */ /* 0x040fe2000f8e020e */
[----:B------:R-:W-:Y:S01]  /*e570*/  LEA R18, P0, R4, UR6, 0x2 ;  /* 0x0000000604127c11 */ /* 0x000fe2000f8010ff */
[----:B------:R-:W-:Y:S01]  /*e580*/  IMAD.WIDE.U32 R12, R11, UR8, R6 ;  /* 0x000000080b0c7c25 */ /* 0x000fe2000f8e0006 */
[----:B------:R-:W-:Y:S01]  /*e590*/  ULDC.64 UR8, c[0x0][0xb00] ;  /* 0x0002c00000087ab9 */ /* 0x000fe20000000a00 */
[----:B------:R-:W-:Y:S02]  /*e5a0*/  ULDC UR6, c[0x0][0xa88] ;  /* 0x0002a20000067ab9 */ /* 0x000fe40000000800 */
[----:B------:R-:W-:Y:S01]  /*e5b0*/  IMAD.IADD R5, R5, 0x1, R15 ;  /* 0x0000000105057824 */ /* 0x000fe200078e020f */
[----:B------:R-:W-:Y:S01]  /*e5c0*/  LEA R6, P1, R12, UR8, 0x2 ;  /* 0x000000080c067c11 */ /* 0x000fe2000f8210ff */
[----:B------:R-:W-:Y:S01]  /*e5d0*/  IMAD.IADD R7, R13, 0x1, R17 ;  /* 0x000000010d077824 */ /* 0x000fe200078e0211 */
[----:B------:R-:W-:Y:S01]  /*e5e0*/  SHFL.IDX PT, R14, R18, 0x1, 0x1c1f ;  /* 0x003c1f00120e7f89 */ /* 0x000fe200000e0000 */
[----:B------:R-:W-:Y:S01]  /*e5f0*/  IMAD R11, R9, 0x80, R16 ;  /* 0x00000080090b7824 */ /* 0x000fe200078e0210 */
[----:B------:R-:W-:Y:S01]  /*e600*/  LEA.HI.X R17, R4, UR7, R5, 0x2, P0 ;  /* 0x0000000704117c11 */ /* 0x000fe200080f1405 */
[----:B0-----:R-:W-:Y:S01]  /*e610*/  ULEA UR4, UR5, UR4, 0x18 ;  /* 0x0000000405047291 */ /* 0x001fe2000f8ec03f */
[----:B------:R-:W-:Y:S01]  /*e620*/  LEA.HI.X R7, R12, UR9, R7, 0x2, P1 ;  /* 0x000000090c077c11 */ /* 0x000fe200088f1407 */
[----:B------:R-:W-:Y:S01]  /*e630*/  IMAD R8, R8, UR6, RZ ;  /* 0x0000000608087c24 */ /* 0x000fe2000f8e02ff */
[----:B------:R-:W-:Y:S01]  /*e640*/  SHFL.IDX PT, R12, R18, RZ, 0x1c1f ;  /* 0x001c1fff120c7589 */ /* 0x000fe200000e0000 */
[----:B------:R-:W-:Y:S01]  /*e650*/  LOP3.LUT P0, RZ, R3, 0x3, RZ, 0xc0, !PT ;  /* 0x0000000303ff7812 */ /* 0x000fe2000780c0ff */
[C---:B------:R-:W-:Y:S01]  /*e660*/  VIADD R9, R11.reuse, 0x8 ;  /* 0x000000080b097836 */ /* 0x040fe20000000000 */
[----:B------:R-:W-:Y:S01]  /*e670*/  UIADD3 UR4, UR4, 0x38820, URZ ;  /* 0x0003882004047890 */ /* 0x000fe2000fffe03f */
[----:B------:R-:W0:Y:S01]  /*e680*/  SHFL.IDX PT, R13, R17, RZ, 0x1c1f ;  /* 0x001c1fff110d7589 */ /* 0x000e2200000e0000 */
[-C--:B------:R-:W-:Y:S01]  /*e690*/  ISETP.GE.OR P1, PT, R11, R8.reuse, P0 ;  /* 0x000000080b00720c */ /* 0x080fe20000726670 */
[----:B------:R-:W-:Y:S01]  /*e6a0*/  IMAD.IADD R3, R3, 0x1, -R10 ;  /* 0x0000000103037824 */ /* 0x000fe200078e0a0a */
[-C--:B------:R-:W-:Y:S01]  /*e6b0*/  ISETP.GE.OR P0, PT, R9, R8.reuse, P0 ;  /* 0x000000080900720c */ /* 0x080fe20000706670 */
[----:B------:R-:W1:Y:S01]  /*e6c0*/  SHFL.IDX PT, R15, R17, 0x1, 0x1c1f ;  /* 0x003c1f00110f7f89 */ /* 0x000e6200000e0000 */
[----:B------:R-:W-:Y:S01]  /*e6d0*/  ISETP.GE.AND P2, PT, R11, R8, PT ;  /* 0x000000080b00720c */ /* 0x000fe20003f46270 */
[----:B------:R-:W-:Y:S01]  /*e6e0*/  UPRMT UR4, URZ, 0x654, UR4 ;  /* 0x000006543f047896 */ /* 0x000fe20008000004 */
[----:B------:R-:W-:Y:S01]  /*e6f0*/  IMAD.SHL.U32 R3, R3, 0x2, RZ ;  /* 0x0000000203037824 */ /* 0x000fe200078e00ff */
[----:B------:R2:W3:Y:S04]  /*e700*/  SHFL.IDX PT, R4, R6, RZ, 0x1c1f ;  /* 0x001c1fff06047589 */ /* 0x0004e800000e0000 */
        /* <DEDUP_REMOVED lines=19> */
[C---:B------:R-:W-:Y:S01]  /*e840*/  VIADD R22, R3.reuse, 0x50 ;  /* 0x0000005003167836 */ /* 0x040fe20000000000 */
[----:B------:R-:W-:-:S03]  /*e850*/  IADD3 R21, R3, 0x48, RZ ;  /* 0x0000004803157810 */ /* 0x000fc60007ffe0ff */
        /* <DEDUP_REMOVED lines=74> */
[----:B------:R-:W-:Y:S01]  /*ed00*/  @!P3 LEA.HI R22, R22, R22, RZ, 0x1 ;  /* 0x000000161616b211 */ /* 0x000fe200078f08ff */
[----:B------:R0:W-:Y:S01]  /*ed10*/  @!P1 ST.E.64 desc[UR6][R10.64], R68 ;  /* 0x000000440a009985 */ /* 0x0001e2000c101b06 */
[----:B------:R-:W-:-:S02]  /*ed20*/  @!P4 LEA.HI R21, R21, R21, RZ, 0x1 ;  /* 0x000000151515c211 */ /* 0x000fc400078f08ff */
        /* <DEDUP_REMOVED lines=36> */
[----:B------:R-:W-:Y:S01]  /*ef70*/  @!P1 IMAD.WIDE R12, R13, 0x4, R4 ;  /* 0x000000040d0c9825 */ /* 0x000fe200078e0204 */
[----:B--2---:R-:W-:Y:S01]  /*ef80*/  @!P2 LOP3.LUT R15, R0, 0xfffffffe, RZ, 0xc0, !PT ;  /* 0xfffffffe000fa812 */ /* 0x004fe200078ec0ff */
[----:B------:R0:W-:Y:S01]  /*ef90*/  @!P0 ST.E.64 desc[UR6][R10.64], R96 ;  /* 0x000000600a008985 */ /* 0x0001e2000c101b06 */
[----:B------:R-:W-:-:S02]  /*efa0*/  @!P5 LEA.HI R21, R21, R21, RZ, 0x1 ;  /* 0x000000151515d211 */ /* 0x000fc400078f08ff */
        /* <DEDUP_REMOVED lines=9> */
[C---:B------:R-:W-:Y:S01]  /*f040*/  VIADD R20, R3.reuse, 0xd8 ;  /* 0x000000d803147836 */ /* 0x040fe20000000000 */
[----:B------:R-:W-:Y:S01]  /*f050*/  IADD3 R0, R3, 0xc8, RZ ;  /* 0x000000c803007810 */ /* 0x000fe20007ffe0ff */
[----:B0-----:R-:W-:Y:S01]  /*f060*/  @!P3 IMAD.WIDE R10, R17, 0x4, R4 ;  /* 0x00000004110ab825 */ /* 0x001fe200078e0204 */
[----:B------:R-:W-:-:S02]  /*f070*/  ISETP.GE.AND P1, PT, R2, UR4, PT ;  /* 0x0000000402007c0c */ /* 0x000fc4000bf26270 */
[----:B------:R-:W-:Y:S01]  /*f080*/  ISETP.GE.AND P0, PT, R0, UR4, PT ;  /* 0x0000000400007c0c */ /* 0x000fe2000bf06270 */
[--C-:B------:R-:W-:Y:S01]  /*f090*/  @!P5 IMAD.WIDE R16, R21, 0x4, R4.reuse ;  /* 0x000000041510d825 */ /* 0x100fe200078e0204 */
[----:B------:R0:W-:Y:S01]  /*f0a0*/  @!P3 ST.E.64 desc[UR6][R10.64], R108 ;  /* 0x0000006c0a00b985 */ /* 0x0001e2000c101b06 */
[----:B------:R-:W-:Y:S02]  /*f0b0*/  ISETP.GE.AND P2, PT, R20, UR4, PT ;  /* 0x0000000414007c0c */ /* 0x000fe4000bf46270 */
        /* <DEDUP_REMOVED lines=41> */
.L_x_2206:
[----:B------:R-:W-:Y:S05]  /*f350*/  BSYNC B0 ;  /* 0x0000000000007941 */ /* 0x000fea0003800000 */
.L_x_2205:
[----:B------:R-:W-:Y:S01]  /*f360*/  ISETP.GE.AND P0, PT, R9, R8, PT ;  /* 0x000000080900720c */ /* 0x000fe20003f06270 */
[----:B0---4-:R1:W4:Y:S04]  /*f370*/  SHFL.IDX PT, R5, R7, 0x1, 0x1c1f ;  /* 0x003c1f0007057f89 */ /* 0x01132800000e0000 */
[----:B---3--:R1:W3:Y:S08]  /*f380*/  SHFL.IDX PT, R4, R6, 0x1, 0x1c1f ;  /* 0x003c1f0006047f89 */ /* 0x0082f000000e0000 */
[----:B-1----:R-:W-:Y:S05]  /*f390*/  @P0 BRA `(.L_x_2171) ;  /* 0x0000005800240947 */ /* 0x002fea0003800000 */
        /* <DEDUP_REMOVED lines=13> */
[C---:B------:R-:W-:Y:S01]  /*f470*/  IADD3 R18, R3.reuse, 0x50, RZ ;  /* 0x0000005003127810 */ /* 0x040fe20007ffe0ff */
[----:B------:R-:W-:-:S02]  /*f480*/  VIADD R16, R3, 0x48 ;  /* 0x0000004803107836 */ /* 0x000fc40000000000 */
[--C-:B---34-:R-:W-:Y:S01]  /*f490*/  @!P0 IMAD.WIDE R6, R3, 0x4, R4.reuse ;  /* 0x0000000403068825 */ /* 0x118fe200078e0204 */
        /* <DEDUP_REMOVED lines=14> */
[----:B------:R1:W-:Y:S01]  /*f580*/  @!P1 ST.E.64 desc[UR6][R8.64], R30 ;  /* 0x0000001e08009985 */ /* 0x0003e2000c101b06 */
[----:B------:R-:W-:Y:S02]  /*f590*/  ISETP.GE.AND P1, PT, R2, UR4, PT ;  /* 0x0000000402007c0c */ /* 0x000fe4000bf26270 */
[----:B------:R-:W-:Y:S01]  /*f5a0*/  @!P6 LEA.HI R13, R13, R13, RZ, 0x1 ;  /* 0x0000000d0d0de211 */ /* 0x000fe200078f08ff */
[----:B------:R2:W-:Y:S01]  /*f5b0*/  @!P2 ST.E.64 desc[UR6][R10.64], R34 ;  /* 0x000000220a00a985 */ /* 0x0005e2000c101b06 */
[----:B------:R-:W-:Y:S02]  /*f5c0*/  ISETP.GE.AND P2, PT, R14, UR4, PT ;  /* 0x000000040e007c0c */ /* 0x000fe4000bf46270 */
[----:B0-----:R-:W-:Y:S02]  /*f5d0*/  @!P5 LOP3.LUT R7, R12, 0xfffffffe, RZ, 0xc0, !PT ;  /* 0xfffffffe0c07d812 */ /* 0x001fe400078ec0ff */
[----:B------:R-:W-:-:S02]  /*f5e0*/  @!P0 LEA.HI R0, R0, R0, RZ, 0x1 ;  /* 0x0000000000008211 */ /* 0x000fc400078f08ff */
[----:B------:R-:W-:Y:S01]  /*f5f0*/  @!P4 LEA.HI R16, R16, R16, RZ, 0x1 ;  /* 0x000000101010c211 */ /* 0x000fe200078f08ff */
[--C-:B------:R-:W-:Y:S01]  /*f600*/  @!P5 IMAD.WIDE R6, R7, 0x4, R4.reuse ;  /* 0x000000040706d825 */ /* 0x100fe200078e0204 */
[----:B-1----:R-:W-:Y:S02]  /*f610*/  @!P6 LOP3.LUT R9, R13, 0xfffffffe, RZ, 0xc0, !PT ;  /* 0xfffffffe0d09e812 */ /* 0x002fe400078ec0ff */
[----:B------:R-:W-:Y:S02]  /*f620*/  @!P1 LEA.HI R2, R2, R2, RZ, 0x1 ;  /* 0x0000000202029211 */ /* 0x000fe400078f08ff */
[----:B------:R0:W-:Y:S01]  /*f630*/  @!P5 ST.E.64 desc[UR6][R6.64], R38 ;  /* 0x000000260600d985 */ /* 0x0001e2000c101b06 */
[----:B------:R-:W-:Y:S01]  /*f640*/  @!P2 LEA.HI R14, R14, R14, RZ, 0x1 ;  /* 0x0000000e0e0ea211 */ /* 0x000fe200078f08ff */
[----:B------:R-:W-:Y:S01]  /*f650*/  @!P6 IMAD.WIDE R8, R9, 0x4, R4 ;  /* 0x000000040908e825 */ /* 0x000fe200078e0204 */
[----:B--2---:R-:W-:Y:S02]  /*f660*/  @!P3 LEA.HI R10, R15, R15, RZ, 0x1 ;  /* 0x0000000f0f0ab211 */ /* 0x004fe400078f08ff */
[----:B------:R-:W-:Y:S01]  /*f670*/  @!P0 LOP3.LUT R11, R0, 0xfffffffe, RZ, 0xc0, !PT ;  /* 0xfffffffe000b8812 */ /* 0x000fe200078ec0ff */
[C---:B------:R-:W-:Y:S01]  /*f680*/  VIADD R0, R3.reuse, 0x60 ;  /* 0x0000006003007836 */ /* 0x040fe20000000000 */
[----:B------:R-:W-:Y:S01]  /*f690*/  @!P1 LOP3.LUT R13, R2, 0xfffffffe, RZ, 0xc0, !PT ;  /* 0xfffffffe020d9812 */ /* 0x000fe200078ec0ff */
[----:B------:R1:W-:Y:S01]  /*f6a0*/  @!P6 ST.E.64 desc[UR6][R8.64], R42 ;  /* 0x0000002a0800e985 */ /* 0x0003e2000c101b06 */
[----:B------:R-:W-:Y:S01]  /*f6b0*/  @!P2 LOP3.LUT R15, R14, 0xfffffffe, RZ, 0xc0, !PT ;  /* 0xfffffffe0e0fa812 */ /* 0x000fe200078ec0ff */
[----:B------:R-:W-:Y:S01]  /*f6c0*/  VIADD R2, R3, 0x68 ;  /* 0x0000006803027836 */ /* 0x000fe20000000000 */
[----:B------:R-:W-:-:S02]  /*f6d0*/  @!P3 LOP3.LUT R17, R10, 0xfffffffe, RZ, 0xc0, !PT ;  /* 0xfffffffe0a11b812 */ /* 0x000fc400078ec0ff */
[----:B------:R-:W-:Y:S01]  /*f6e0*/  @!P4 LOP3.LUT R19, R16, 0xfffffffe, RZ, 0xc0, !PT ;  /* 0xfffffffe1013c812 */ /* 0x000fe200078ec0ff */
[--C-:B0-----:R-:W-:Y:S01]  /*f6f0*/  @!P0 IMAD.WIDE R6, R11, 0x4, R4.reuse ;  /* 0x000000040b068825 */ /* 0x101fe200078e0204 */
[----:B------:R-:W-:Y:S02]  /*f700*/  ISETP.GE.AND P5, PT, R18, UR4, PT ;  /* 0x0000000412007c0c */ /* 0x000fe4000bfa6270 */
[----:B------:R-:W-:Y:S01]  /*f710*/  ISETP.GE.AND P6, PT, R20, UR4, PT ;  /* 0x0000000414007c0c */ /* 0x000fe2000bfc6270 */
[--C-:B------:R-:W-:Y:S01]  /*f720*/  @!P2 IMAD.WIDE R10, R15, 0x4, R4.reuse ;  /* 0x000000040f0aa825 */ /* 0x100fe200078e0204 */
[----:B------:R0:W-:Y:S03]  /*f730*/  @!P0 ST.E.64 desc[UR6][R6.64], R46 ;  /* 0x0000002e06008985 */ /* 0x0001e6000c101b06 */
[----:B-1----:R-:W-:-:S04]  /*f740*/  @!P1 IMAD.WIDE R8, R13, 0x4, R4 ;  /* 0x000000040d089825 */ /* 0x002fc800078e0204 */
[--C-:B------:R-:W-:Y:S01]  /*f750*/  @!P3 IMAD.WIDE R12, R17, 0x4, R4.reuse ;  /* 0x00000004110cb825 */ /* 0x100fe200078e0204 */
[----:B------:R1:W-:Y:S01]  /*f760*/  @!P1 ST.E.64 desc[UR6][R8.64], R50 ;  /* 0x0000003208009985 */ /* 0x0003e2000c101b06 */
[----:B------:R-:W-:Y:S02]  /*f770*/  @!P5 LEA.HI R18, R18, R18, RZ, 0x1 ;  /* 0x000000121212d211 */ /* 0x000fe400078f08ff */
        /* <DEDUP_REMOVED lines=10> */
[----:B------:R-:W-:Y:S02]  /*f820*/  ISETP.GE.AND P2, PT, R16, UR4, PT ;  /* 0x0000000410007c0c */ /* 0x000fe4000bf46270 */
[----:B------:R-:W-:Y:S02]  /*f830*/  ISETP.GE.AND P1, PT, R17, UR4, PT ;  /* 0x0000000411007c0c */ /* 0x000fe4000bf26270 */
[----:B------:R-:W-:Y:S02]  /*f840*/  ISETP.GE.AND P0, PT, R19, UR4, PT ;  /* 0x0000000413007c0c */ /* 0x000fe4000bf06270 */
[----:B0-----:R-:W-:Y:S01]  /*f850*/  @!P5 LOP3.LUT R7, R18, 0xfffffffe, RZ, 0xc0, !PT ;  /* 0xfffffffe1207d812 */ /* 0x001fe200078ec0ff */
[C---:B------:R-:W-:Y:S01]  /*f860*/  VIADD R18, R3.reuse, 0x88 ;  /* 0x0000008803127836 */ /* 0x040fe20000000000 */
[----:B-1----:R-:W-:Y:S01]  /*f870*/  @!P6 LOP3.LUT R9, R20, 0xfffffffe, RZ, 0xc0, !PT ;  /* 0xfffffffe1409e812 */ /* 0x002fe200078ec0ff */
        /* <DEDUP_REMOVED lines=16> */
[----:B------:R-:W-:Y:S01]  /*f980*/  VIADD R16, R3, 0xa8 ;  /* 0x000000a803107836 */ /* 0x000fe20000000000 */
[----:B------:R-:W-:-:S02]  /*f990*/  @!P0 LOP3.LUT R19, R19, 0xfffffffe, RZ, 0xc0, !PT ;  /* 0xfffffffe13138812 */ /* 0x000fc400078ec0ff */
        /* <DEDUP_REMOVED lines=31> */
[----:B--2---:R-:W-:-:S02]  /*fb90*/  @!P0 LOP3.LUT R11, R0, 0xfffffffe, RZ, 0xc0, !PT ;  /* 0xfffffffe000b8812 */ /* 0x004fc400078ec0ff */
[----:B------:R1:W-:Y:S01]  /*fba0*/  @!P5 ST.E.64 desc[UR6][R8.64], R98 ;  /* 0x000000620800d985 */ /* 0x0003e2000c101b06 */
[----:B------:R-:W-:Y:S02]  /*fbb0*/  ISETP.GE.AND P5, PT, R18, UR4, PT ;  /* 0x0000000412007c0c */ /* 0x000fe4000bfa6270 */
[----:B------:R-:W-:Y:S02]  /*fbc0*/  @!P2 LEA.HI R17, R17, R17, RZ, 0x1 ;  /* 0x000000111111a211 */ /* 0x000fe400078f08ff */
[----:B------:R-:W-:Y:S01]  /*fbd0*/  @!P1 LEA.HI R19, R19, R19, RZ, 0x1 ;  /* 0x0000001313139211 */ /* 0x000fe200078f08ff */
[--C-:B0-----:R-:W-:Y:S01]  /*fbe0*/  @!P0 IMAD.WIDE R6, R11, 0x4, R4.reuse ;  /* 0x000000040b068825 */ /* 0x101fe200078e0204 */
[----:B------:R-:W-:Y:S02]  /*fbf0*/  @!P4 LOP3.LUT R13, R2, 0xfffffffe, RZ, 0xc0, !PT ;  /* 0xfffffffe020dc812 */ /* 0x000fe400078ec0ff */
[C---:B------:R-:W-:Y:S01]  /*fc00*/  IADD3 R0, R3.reuse, 0xd0, RZ ;  /* 0x000000d003007810 */ /* 0x040fe20007ffe0ff */
[----:B------:R-:W-:Y:S01]  /*fc10*/  VIADD R2, R3, 0xd8 ;  /* 0x000000d803027836 */ /* 0x000fe20000000000 */
[----:B------:R-:W-:Y:S01]  /*fc20*/  @!P3 LOP3.LUT R15, R16, 0xfffffffe, RZ, 0xc0, !PT ;  /* 0xfffffffe100fb812 */ /* 0x000fe200078ec0ff */
[----:B------:R0:W-:Y:S01]  /*fc30*/  @!P0 ST.E.64 desc[UR6][R6.64], R102 ;  /* 0x0000006606008985 */ /* 0x0001e2000c101b06 */
[----:B------:R-:W-:Y:S01]  /*fc40*/  @!P2 LOP3.LUT R17, R17, 0xfffffffe, RZ, 0xc0, !PT ;  /* 0xfffffffe1111a812 */ /* 0x000fe200078ec0ff */
[----:B-1----:R-:W-:Y:S01]  /*fc50*/  @!P4 IMAD.WIDE R8, R13, 0x4, R4 ;  /* 0x000000040d08c825 */ /* 0x002fe200078e0204 */
[----:B------:R-:W-:-:S02]  /*fc60*/  ISETP.GE.AND P6, PT, R20, UR4, PT ;  /* 0x0000000414007c0c */ /* 0x000fc4000bfc6270 */
[----:B------:R-:W-:Y:S01]  /*fc70*/  @!P1 LOP3.LUT R19, R19, 0xfffffffe, RZ, 0xc0, !PT ;  /* 0xfffffffe13139812 */ /* 0x000fe200078ec0ff */
[--C-:B------:R-:W-:Y:S01]  /*fc80*/  @!P3 IMAD.WIDE R10, R15, 0x4, R4.reuse ;  /* 0x000000040f0ab825 */ /* 0x100fe200078e0204 */
[----:B------:R-:W-:Y:S01]  /*fc90*/  ISETP.GE.AND P0, PT, R0, UR4, PT ;  /* 0x0000000400007c0c */ /* 0x000fe2000bf06270 */
[----:B------:R1:W-:Y:S01]  /*fca0*/  @!P4 ST.E.64 desc[UR6][R8.64], R106 ;  /* 0x0000006a0800c985 */ /* 0x0003e2000c101b06 */
[----:B------:R-:W-:Y:S01]  /*fcb0*/  @!P5 LEA.HI R18, R18, R18, RZ, 0x1 ;  /* 0x000000121212d211 */ /* 0x000fe200078f08ff */
[--C-:B------:R-:W-:Y:S02]  /*fcc0*/  @!P2 IMAD.WIDE R12, R17, 0x4, R4.reuse ;  /* 0x00000004110ca825 */ /* 0x100fe400078e0204 */
[----:B------:R2:W-:Y:S02]  /*fcd0*/  @!P3 ST.E.64 desc[UR6][R10.64], R110 ;  /* 0x0000006e0a00b985 */ /* 0x0005e4000c101b06 */
[----:B------:R-:W-:Y:S01]  /*fce0*/  @!P1 IMAD.WIDE R14, R19, 0x4, R4 ;  /* 0x00000004130e9825 */ /* 0x000fe200078e0204 */
[----:B0-----:R-:W-:Y:S01]  /*fcf0*/  @!P5 LOP3.LUT R7, R18, 0xfffffffe, RZ, 0xc0, !PT ;  /* 0xfffffffe1207d812 */ /* 0x001fe200078ec0ff */
[----:B------:R-:W-:Y:S01]  /*fd00*/  @!P2 ST.E.64 desc[UR6][R12.64], R114 ;  /* 0x000000720c00a985 */ /* 0x000fe2000c101b06 */
[----:B------:R-:W-:Y:S01]  /*fd10*/  @!P6 LEA.HI R20, R20, R20, RZ, 0x1 ;  /* 0x000000141414e211 */ /* 0x000fe200078f08ff */
[----:B------:R-:W-:-:S02]  /*fd20*/  VIADD R16, R3, 0xe0 ;  /* 0x000000e003107836 */ /* 0x000fc40000000000 */
[C---:B------:R-:W-:Y:S01]  /*fd30*/  VIADD R17, R3.reuse, 0xe8 ;  /* 0x000000e803117836 */ /* 0x040fe20000000000 */
[----:B------:R-:W-:Y:S01]  /*fd40*/  @!P1 ST.E.64 desc[UR6][R14.64], R118 ;  /* 0x000000760e009985 */ /* 0x000fe2000c101b06 */
[----:B------:R-:W-:Y:S01]  /*fd50*/  VIADD R19, R3, 0xf0 ;  /* 0x000000f003137836 */ /* 0x000fe20000000000 */
[----:B------:R-:W-:Y:S01]  /*fd60*/  ISETP.GE.AND P1, PT, R2, UR4, PT ;  /* 0x0000000402007c0c */ /* 0x000fe2000bf26270 */
[----:B------:R-:W-:Y:S01]  /*fd70*/  @!P5 IMAD.WIDE R6, R7, 0x4, R4 ;  /* 0x000000040706d825 */ /* 0x000fe200078e0204 */
[----:B------:R-:W-:Y:S02]  /*fd80*/  ISETP.GE.AND P2, PT, R16, UR4, PT ;  /* 0x0000000410007c0c */ /* 0x000fe4000bf46270 */
        /* <DEDUP_REMOVED lines=35> */
.L_x_2204:
        /* <DEDUP_REMOVED lines=39> */
[--C-:B------:R-:W-:Y:S01]  /*10230*/  SHF.R.S32.HI R9, RZ, 0x1f, R5.reuse ;  /* 0x0000001fff097819 */ /* 0x100fe20000011405 */
[----:B------:R-:W-:Y:S01]  /*10240*/  IMAD.MOV R7, RZ, RZ, -R5 ;  /* 0x000000ffff077224 */ /* 0x000fe200078e0a05 */
[----:B------:R-:W-:Y:S01]  /*10250*/  IADD3 R2, P0, R5, R2, RZ ;  /* 0x0000000205027210 */ /* 0x000fe20007f1e0ff */
[----:B------:R-:W-:Y:S02]  /*10260*/  IMAD R4, R4, UR4, RZ ;  /* 0x0000000404047c24 */ /* 0x000fe4000f8e02ff */
[----:B------:R-:W-:-:S02]  /*10270*/  IMAD R7, R6, R7, R0 ;  /* 0x0000000706077224 */ /* 0x000fc400078e0200 */
[----:B------:R-:W-:Y:S01]  /*10280*/  IMAD R4, R23, UR5, R4 ;  /* 0x0000000517047c24 */ /* 0x000fe2000f8e0204 */
[----:B------:R-:W-:Y:S02]  /*10290*/  ULDC.64 UR4, c[0x0][0xbc8] ;  /* 0x0002f20000047ab9 */ /* 0x000fe40000000a00 */
        /* <DEDUP_REMOVED lines=8> */
[----:B------:R-:W-:Y:S01]  /*10320*/  LEA.HI.X R5, R2, UR5, R3, 0x2, P0 ;  /* 0x0000000502057c11 */ /* 0x000fe200080f1403 */
[----:B------:R-:W-:-:S05]  /*10330*/  IMAD.MOV.U32 R3, RZ, RZ, -0x800000 ;  /* 0xff800000ff037424 */ /* 0x000fca00078e00ff */
[----:B------:R0:W-:Y:S01]  /*10340*/  STG.E desc[UR10][R4.64], R3 ;  /* 0x0000000304007986 */ /* 0x0001e2000c10190a */
[----:B------:R-:W-:Y:S05]  /*10350*/  BRA `(.L_x_2171) ;  /* 0x0000004800347947 */ /* 0x000fea0003800000 */
.L_x_2169:
        /* <DEDUP_REMOVED lines=18> */
.L_x_2207:
[----:B------:R-:W-:Y:S01]  /*10480*/  ULDC UR40, c[0x0][0xc50] ;  /* 0x0003140000287ab9 */ /* 0x000fe20000000800 */
[----:B------:R-:W-:Y:S01]  /*10490*/  UMOV UR36, UR6 ;  /* 0x0000000600247c82 */ /* 0x000fe20008000000 */
[----:B------:R-:W-:-:S11]  /*104a0*/  UISETP.NE.AND UP0, UPT, UR40, 0x1, UPT ;  /* 0x000000012800788c */ /* 0x000fd6000bf05270 */
[----:B------:R-:W-:Y:S01]  /*104b0*/  @UP0 ULDC UR4, c[0x0][0xc54] ;  /* 0x0003150000040ab9 */ /* 0x000fe20000000800 */
[----:B------:R-:W-:Y:S01]  /*104c0*/  @UP0 ULDC UR7, c[0x0][0xc58] ;  /* 0x0003160000070ab9 */ /* 0x000fe20000000800 */
[----:B------:R-:W-:-:S04]  /*104d0*/  UIMAD.WIDE.U32 UR4, UR6, UR4, URZ ;  /* 0x00000004060472a5 */ /* 0x000fc8000f8e003f */
[----:B------:R-:W-:-:S12]  /*104e0*/  @UP0 USHF.R.U32.HI UR36, URZ, UR7, UR5 ;  /* 0x000000073f240299 */ /* 0x000fd80008011605 */
.L_x_2208:
[----:B------:R-:W-:Y:S01]  /*104f0*/  ISETP.GE.AND P0, PT, R18, RZ, PT ;  /* 0x000000ff1200720c */ /* 0x000fe20003f06270 */
[----:B------:R-:W-:Y:S01]  /*10500*/  UIADD3 UR4, -UR36, URZ, URZ ;  /* 0x0000003f24047290 */ /* 0x000fe2000fffe13f */
[----:B------:R-:W-:Y:S01]  /*10510*/  MOV R9, 0x1 ;  /* 0x0000000100097802 */ /* 0x000fe20000000f00 */
[----:B------:R-:W-:Y:S02]  /*10520*/  IMAD.MOV.U32 R0, RZ, RZ, RZ ;  /* 0x000000ffff007224 */ /* 0x000fe400078e00ff */
[----:B------:R-:W-:Y:S01]  /*10530*/  UIMAD UR40, UR40, UR4, UR6 ;  /* 0x00000004282872a4 */ /* 0x000fe2000f8e0206 */
[----:B------:R-:W-:-:S07]  /*10540*/  IMAD.MOV.U32 R3, RZ, RZ, 0x1 ;  /* 0x00000001ff037424 */ /* 0x000fce00078e00ff */
[----:B------:R-:W-:Y:S05]  /*10550*/  @!P0 BRA `(.L_x_2209) ;  /* 0x0000004000f48947 */ /* 0x000fea0003800000 */
[----:B------:R-:W0:Y:S01]  /*10560*/  S2UR UR4, SR_CTAID.X ;  /* 0x00000000000479c3 */ /* 0x000e220000002500 */
[----:B------:R-:W-:Y:S01]  /*10570*/  ULDC UR5, c[0x0][0x448] ;  /* 0x0001120000057ab9 */ /* 0x000fe20000000800 */
[----:B------:R-:W-:Y:S01]  /*10580*/  ULDC.64 UR6, c[0x0][0x418] ;  /* 0x0001060000067ab9 */ /* 0x000fe20000000a00 */
[----:B------:R-:W-:Y:S01]  /*10590*/  UISETP.NE.AND UP1, UPT, UR5, 0x1, UPT ;  /* 0x000000010500788c */ /* 0x000fe2000bf25270 */
[----:B------:R1:W-:Y:S01]  /*105a0*/  STL [R1+0xc], RZ ;  /* 0x00000cff01007387 */ /* 0x0003e20000100800 */
[----:B------:R-:W-:Y:S01]  /*105b0*/  UISETP.NE.U32.AND UP0, UPT, UR6, URZ, UPT ;  /* 0x0000003f0600728c */ /* 0x000fe2000bf05070 */
[----:B------:R-:W-:Y:S02]  /*105c0*/  ULDC UR5, c[0x0][0x288] ;  /* 0x0000a20000057ab9 */ /* 0x000fe40000000800 */
[----:B------:R-:W-:Y:S01]  /*105d0*/  ULDC UR6, c[0x0][0x424] ;  /* 0x0001090000067ab9 */ /* 0x000fe20000000800 */
[----:B------:R-:W-:Y:S02]  /*105e0*/  UISETP.NE.AND.EX UP0, UPT, UR7, URZ, UPT, UP0 ;  /* 0x0000003f0700728c */ /* 0x000fe4000bf05300 */
[----:B------:R-:W-:-:S02]  /*105f0*/  UIADD3 UR10, -UR5, 0x50, URZ ;  /* 0x00000050050a7890 */ /* 0x000fc4000fffe13f */
[----:B------:R-:W-:Y:S01]  /*10600*/  USEL UR7, UR6, 0x1, UP0 ;  /* 0x0000000106077887 */ /* 0x000fe20008000000 */
[----:B------:R-:W-:-:S03]  /*10610*/  ULDC UR9, c[0x0][0x2f0] ;  /* 0x0000bc0000097ab9 */ /* 0x000fc60000000800 */
[----:B------:R-:W-:Y:S02]  /*10620*/  UIMAD UR10, UR7, UR9, UR10 ;  /* 0x00000009070a72a4 */ /* 0x000fe4000f8e020a */
[----:B0-----:R-:W-:-:S03]  /*10630*/  ULEA UR8, UR4, 0x7f, 0x7 ;  /* 0x0000007f04087891 */ /* 0x001fc6000f8e383f */
[----:B------:R-:W-:Y:S02]  /*10640*/  @UP1 ULDC UR4, c[0x0][0x44c] ;  /* 0x0001130000041ab9 */ /* 0x000fe40000000800 */
[----:B------:R-:W-:Y:S02]  /*10650*/  UIMAD.WIDE.U32 UR4, UR8, UR4, URZ ;  /* 0x00000004080472a5 */ /* 0x000fe4000f8e003f */
[----:B------:R-:W-:Y:S01]  /*10660*/  UMOV UR6, UR8 ;  /* 0x0000000800067c82 */ /* 0x000fe20008000000 */
[----:B------:R-:W-:Y:S01]  /*10670*/  @UP1 ULDC UR8, c[0x0][0x450] ;  /* 0x0001140000081ab9 */ /* 0x000fe20000000800 */
[----:B------:R-:W-:Y:S02]  /*10680*/  UIMAD UR4, UR7, UR9, 0x4f ;  /* 0x0000004f070474a4 */ /* 0x000fe4000f8e0209 */
[----:B------:R-:W-:Y:S02]  /*10690*/  @UP1 USHF.R.U32.HI UR6, URZ, UR8, UR5 ;  /* 0x000000083f061299 */ /* 0x000fe40008011605 */
[----:B------:R-:W-:-:S02]  /*106a0*/  UIMAD.WIDE UR4, UR4, 0x66666667, URZ ;  /* 0x66666667040478a5 */ /* 0x000fc4000f8e023f */
[----:B------:R-:W-:Y:S02]  /*106b0*/  UIADD3 UR6, UR10, UR6, URZ ;  /* 0x000000060a067290 */ /* 0x000fe4000fffe03f */
[----:B------:R-:W-:Y:S02]  /*106c0*/  USHF.R.U32.HI UR8, URZ, 0x1f, UR5 ;  /* 0x0000001f3f087899 */ /* 0x000fe40008011605 */
[----:B------:R-:W-:Y:S02]  /*106d0*/  UIMAD.WIDE UR6, UR6, 0x66666667, URZ ;  /* 0x66666667060678a5 */ /* 0x000fe4000f8e023f */
[----:B------:R-:W-:Y:S02]  /*106e0*/  ULEA.HI.SX32 UR8, UR5, UR8, 0x1b ;  /* 0x0000000805087291 */ /* 0x000fe4000f8fda3f */
[----:B------:R-:W-:Y:S02]  /*106f0*/  USHF.R.U32.HI UR4, URZ, 0x1f, UR7 ;  /* 0x0000001f3f047899 */ /* 0x000fe40008011607 */
[----:B------:R-:W-:-:S02]  /*10700*/  USHF.R.U32.HI UR5, URZ, 0x10, UR40 ;  /* 0x000000103f057899 */ /* 0x000fc40008011628 */
[----:B------:R-:W-:Y:S02]  /*10710*/  ULEA.HI.SX32 UR4, UR7, UR4, 0x1b ;  /* 0x0000000407047291 */ /* 0x000fe4000f8fda3f */
[----:B------:R-:W-:Y:S02]  /*10720*/  ULOP3.LUT UR40, UR40, 0xffff, URZ, 0xc0, !UPT ;  /* 0x0000ffff28287892 */ /* 0x000fe4000f8ec03f */
[----:B------:R-:W-:-:S04]  /*10730*/  UISETP.LT.AND UP0, UPT, UR8, UR4, UPT ;  /* 0x000000040800728c */ /* 0x000fc8000bf01270 */
[----:B------:R-:W-:Y:S02]  /*10740*/  USEL UR39, UR8, UR4, UP0 ;  /* 0x0000000408277287 */ /* 0x000fe40008000000 */
[----:B------:R-:W-:Y:S02]  /*10750*/  UISETP.NE.AND UP0, UPT, UR5, URZ, UPT ;  /* 0x0000003f0500728c */ /* 0x000fe4000bf05270 */
[----:B------:R-:W-:-:S06]  /*10760*/  UISETP.GE.AND UP1, UPT, UR39, 0x1, UPT ;  /* 0x000000012700788c */ /* 0x000fcc000bf26270 */
[----:B------:R-:W-:-:S03]  /*10770*/  PLOP3.LUT P0, PT, PT, PT, UP1, 0x80, 0x0 ;  /* 0x000000000000781c */ /* 0x000fc60003f0f018 */
[----:B------:R-:W-:-:S10]  /*10780*/  @!UP0 ULDC UR5, c[0x0][0x9f0] ;  /* 0x00027c0000058ab9 */ /* 0x000fd40000000800 */
[----:B-1----:R-:W-:Y:S05]  /*10790*/  @!P0 BRA `(.L_x_2210) ;  /* 0x0000000000708947 */ /* 0x002fea0003800000 */
        /* <DEDUP_REMOVED lines=8> */
[----:B0-----:R-:W-:Y:S02]  /*10820*/  IMAD.MOV.U32 R2, RZ, RZ, RZ ;  /* 0x000000ffff027224 */ /* 0x001fe400078e00ff */
        /* <DEDUP_REMOVED lines=15> */
[----:B------:R-:W-:-:S04]  /*10920*/  @P0 VIADD R3, R3, 0x1 ;  /* 0x0000000103030836 */ /* 0x000fc80000000000 */
[----:B------:R-:W-:Y:S01]  /*10930*/  @!P2 IMAD.MOV R3, RZ, RZ, -R3 ;  /* 0x000000ffff03a224 */ /* 0x000fe200078e0a03 */
[----:B------:R-:W-:-:S05]  /*10940*/  @!P1 LOP3.LUT R3, RZ, UR5, RZ, 0x33, !PT ;  /* 0x00000005ff039c12 */ /* 0x000fca000f8e33ff */
[----:B------:R0:W-:Y:S02]  /*10950*/  STL [R1+0xc], R3 ;  /* 0x00000c0301007387 */ /* 0x0001e40000100800 */
.L_x_2210:
        /* <DEDUP_REMOVED lines=32> */
.L_x_2211:
        /* <DEDUP_REMOVED lines=9> */
[----:B------:R-:W-:Y:S01]  /*10bf0*/  IMAD.U32 R4, RZ, RZ, UR6 ;  /* 0x00000006ff047e24 */ /* 0x000fe2000f8e00ff */
[----:B------:R-:W-:Y:S01]  /*10c00*/  MOV R13, RZ ;  /* 0x000000ff000d7202 */ /* 0x000fe20000000f00 */
[----:B------:R-:W-:Y:S02]  /*10c10*/  IMAD.U32 R5, RZ, RZ, UR7 ;  /* 0x00000007ff057e24 */ /* 0x000fe4000f8e00ff */
[----:B------:R-:W-:Y:S02]  /*10c20*/  IMAD.U32 R6, RZ, RZ, UR8 ;  /* 0x00000008ff067e24 */ /* 0x000fe4000f8e00ff */
[----:B------:R-:W-:-:S02]  /*10c30*/  IMAD.U32 R7, RZ, RZ, UR9 ;  /* 0x00000009ff077e24 */ /* 0x000fc4000f8e00ff */
[----:B------:R-:W-:Y:S02]  /*10c40*/  IMAD.U32 R10, RZ, RZ, UR4 ;  /* 0x00000004ff0a7e24 */ /* 0x000fe4000f8e00ff */
[----:B------:R-:W-:Y:S02]  /*10c50*/  IMAD.U32 R11, RZ, RZ, UR5 ;  /* 0x00000005ff0b7e24 */ /* 0x000fe4000f8e00ff */
[----:B------:R-:W-:Y:S02]  /*10c60*/  IMAD.MOV.U32 R8, RZ, RZ, 0x70 ;  /* 0x00000070ff087424 */ /* 0x000fe400078e00ff */
[----:B0-----:R-:W-:-:S07]  /*10c70*/  IMAD.MOV.U32 R12, RZ, RZ, 0x1 ;  /* 0x00000001ff0c7424 */ /* 0x001fce00078e00ff */
[----:B------:R-:W-:-:S07]  /*10c80*/  LEPC R20, `(.L_x_2213) ;  /* 0x000000001014794e */ /* 0x000fce0000000000 */
[----:B-1----:R-:W-:Y:S05]  /*10c90*/  CALL.ABS.NOINC R2 ;  /* 0x0000000002007343 */ /* 0x002fea0003c00000 */
.L_x_2213:
        /* <DEDUP_REMOVED lines=15> */
.L_x_2212:
        /* <DEDUP_REMOVED lines=21> */
.L_x_2305:
        /* <DEDUP_REMOVED lines=8> */
.L_x_2308:
        /* <DEDUP_REMOVED lines=22> */
.L_x_2217:
[----:B0-----:R-:W-:Y:S01]  /*110c0*/  MOV R0, 0x1 ;  /* 0x0000000100007802 */ /* 0x001fe20000000f00 */
[----:B------:R-:W1:Y:S03]  /*110d0*/  S2R R8, SR_TID.X ;  /* 0x0000000000087919 */ /* 0x000e660000002100 */
[----:B------:R-:W-:-:S04]  /*110e0*/  SHF.L.U32 R0, R0, 0x1f, RZ ;  /* 0x0000001f00007819 */ /* 0x000fc800000006ff */
[----:B------:R-:W0:Y:S01]  /*110f0*/  SYNCS.PHASECHK.TRANS64.TRYWAIT P0, [UR38+0x38840], R0 ;  /* 0x03884000ff0075a7 */ /* 0x000e220008000166 */
[----:B-1----:R-:W-:-:S04]  /*11100*/  LOP3.LUT R2, R8, 0x7f, RZ, 0xc0, !PT ;  /* 0x0000007f08027812 */ /* 0x002fc800078ec0ff */
[----:B------:R-:W-:Y:S01]  /*11110*/  ISETP.NE.AND P1, PT, R2, RZ, PT ;  /* 0x000000ff0200720c */ /* 0x000fe20003f25270 */
[----:B0-----:R-:W-:-:S12]  /*11120*/  @!P0 BRA `(.L_x_2218) ;  /* 0x0000003c00bc8947 */ /* 0x001fd80003800000 */
.L_x_2309:
[----:B------:R-:W-:Y:S05]  /*11130*/  @P1 BRA `(.L_x_2219) ;  /* 0x0000000000181947 */ /* 0x000fea0003800000 */
[----:B------:R-:W1:Y:S01]  /*11140*/  S2R R2, SR_TID.X ;  /* 0x0000000000027919 */ /* 0x000e620000002100 */
[----:B0-----:R-:W-:-:S04]  /*11150*/  IMAD.MOV.U32 R0, RZ, RZ, 0xa000 ;  /* 0x0000a000ff007424 */ /* 0x001fc800078e00ff */
[----:B------:R2:W-:Y:S01]  /*11160*/  SYNCS.ARRIVE.TRANS64 RZ, [UR38+0x38830], R0 ;  /* 0x03883000ffff79a7 */ /* 0x0005e20008000026 */
[----:B-1----:R-:W-:-:S13]  /*11170*/  LOP3.LUT P0, RZ, R2, 0x1f, RZ, 0xc0, !PT ;  /* 0x0000001f02ff7812 */ /* 0x002fda000780c0ff */
[----:B--2---:R-:W-:Y:S05]  /*11180*/  @!P0 BRA `(.L_x_2219) ;  /* 0x0000000000048947 */ /* 0x004fea0003800000 */
[----:B------:R-:W-:Y:S01]  /*11190*/  BPT.TRAP 0x1 ;  /* 0x000000040000795c */ /* 0x000fe20000300000 */
.L_x_2219:
        /* <DEDUP_REMOVED lines=37> */
.L_x_2215:
        /* <DEDUP_REMOVED lines=10> */
[----:B------:R-:W-:Y:S02]  /*11490*/  IMAD.U32 R4, RZ, RZ, UR6 ;  /* 0x00000006ff047e24 */ /* 0x000fe4000f8e00ff */
[----:B------:R-:W1:Y:S01]  /*114a0*/  LDC.64 R2, c[0x4][R2] ;  /* 0x0100000002027b82 */ /* 0x000e620000000a00 */
        /* <DEDUP_REMOVED lines=9> */
[----:B01----:R-:W-:Y:S05]  /*11540*/  CALL.ABS.NOINC R2 ;  /* 0x0000000002007343 */ /* 0x003fea0003c00000 */
.L_x_2220:
        /* <DEDUP_REMOVED lines=17> */
[C---:B------:R-:W-:Y:S02]  /*11660*/  IMAD R5, R4.reuse, R3, R0 ;  /* 0x0000000304057224 */ /* 0x040fe400078e0200 */
[----:B------:R-:W-:Y:S01]  /*11670*/  IMAD.WIDE.U32 R2, R4, R2, UR4 ;  /* 0x0000000404027e25 */ /* 0x000fe2000f8e0002 */
[----:B------:R-:W-:-:S03]  /*11680*/  ULDC.64 UR4, c[0x0][0x2d0] ;  /* 0x0000b40000047ab9 */ /* 0x000fc60000000a00 */
[----:B------:R-:W1:Y:S01]  /*11690*/  @P0 LDC R0, c[0x0][0x450] ;  /* 0x00011400ff000b82 */ /* 0x000e620000000800 */
[----:B------:R-:W-:Y:S02]  /*116a0*/  IMAD.IADD R3, R3, 0x1, R5 ;  /* 0x0000000103037824 */ /* 0x000fe400078e0205 */
[----:B------:R-:W-:Y:S02]  /*116b0*/  IMAD.SHL.U32 R5, R12, 0x10, RZ ;  /* 0x000000100c057824 */ /* 0x000fe400078e00ff */
[----:B------:R-:W-:-:S03]  /*116c0*/  IMAD.SHL.U32 R9, R9, 0x8, RZ ;  /* 0x0000000809097824 */ /* 0x000fc600078e00ff */
[----:B------:R-:W-:-:S05]  /*116d0*/  LOP3.LUT R4, R8, 0x70, R5, 0xf8, !PT ;  /* 0x0000007008047812 */ /* 0x000fca00078ef805 */
[----:B----4-:R-:W-:-:S04]  /*116e0*/  IMAD R5, R11, 0x80, R4 ;  /* 0x000000800b057824 */ /* 0x010fc800078e0204 */
        /* <DEDUP_REMOVED lines=10> */
[----:B------:R-:W-:-:S03]  /*11790*/  ULDC.64 UR4, c[0x0][0x2c8] ;  /* 0x0000b20000047ab9 */ /* 0x000fc60000000a00 */
[----:B------:R-:W-:Y:S01]  /*117a0*/  IADD3 R3, R3, R5, RZ ;  /* 0x0000000503037210 */ /* 0x000fe20007ffe0ff */
[----:B------:R-:W-:-:S04]  /*117b0*/  IMAD R5, R4, UR4, RZ ;  /* 0x0000000404057c24 */ /* 0x000fc8000f8e02ff */
[C---:B------:R-:W-:Y:S02]  /*117c0*/  IMAD R4, R0.reuse, UR5, R5 ;  /* 0x0000000500047c24 */ /* 0x040fe4000f8e0205 */
[----:B------:R-:W-:Y:S01]  /*117d0*/  IMAD.WIDE.U32 R2, R0, UR4, R2 ;  /* 0x0000000400027c25 */ /* 0x000fe2000f8e0002 */
[----:B------:R-:W-:-:S03]  /*117e0*/  ULDC.64 UR4, c[0x0][0x280] ;  /* 0x0000a00000047ab9 */ /* 0x000fc60000000a00 */
[----:B------:R-:W-:Y:S01]  /*117f0*/  IMAD.SHL.U32 R0, R12, 0x8, RZ ;  /* 0x000000080c007824 */ /* 0x000fe200078e00ff */
[----:B------:R-:W-:Y:S01]  /*11800*/  LEA R7, P0, R2, UR4, 0x1 ;  /* 0x0000000402077c11 */ /* 0x000fe2000f8008ff */
[----:B------:R-:W-:Y:S01]  /*11810*/  IMAD.IADD R3, R3, 0x1, R4 ;  /* 0x0000000103037824 */ /* 0x000fe200078e0204 */
[----:B------:R-:W-:Y:S02]  /*11820*/  ULDC UR4, c[0x0][0x2b8] ;  /* 0x0000ae0000047ab9 */ /* 0x000fe40000000800 */
[----:B------:R-:W-:Y:S02]  /*11830*/  LOP3.LUT R10, R0, 0x38, RZ, 0xc0, !PT ;  /* 0x00000038000a7812 */ /* 0x000fe400078ec0ff */
[----:B------:R-:W-:Y:S02]  /*11840*/  LEA.HI.X R6, R2, UR5, R3, 0x1, P0 ;  /* 0x0000000502067c11 */ /* 0x000fe400080f0c03 */
[----:B------:R-:W-:Y:S02]  /*11850*/  LOP3.LUT R2, R10, 0x40, RZ, 0xfc, !PT ;  /* 0x000000400a027812 */ /* 0x000fe400078efcff */
[----:B------:R-:W-:-:S02]  /*11860*/  LOP3.LUT R3, R0, 0x1c0, RZ, 0xc0, !PT ;  /* 0x000001c000037812 */ /* 0x000fc400078ec0ff */
[----:B------:R-:W-:Y:S02]  /*11870*/  ISETP.GE.AND P2, PT, R2, UR4, PT ;  /* 0x0000000402007c0c */ /* 0x000fe4000bf46270 */
[----:B------:R-:W-:Y:S02]  /*11880*/  LOP3.LUT R2, R10, 0x80, RZ, 0xfc, !PT ;  /* 0x000000800a027812 */ /* 0x000fe400078efcff */
[----:B------:R-:W-:Y:S02]  /*11890*/  LOP3.LUT R3, R3, 0x38, R0, 0xf8, !PT ;  /* 0x0000003803037812 */ /* 0x000fe400078ef800 */
[----:B------:R-:W-:Y:S02]  /*118a0*/  ISETP.GE.AND P1, PT, R2, UR4, PT ;  /* 0x0000000402007c0c */ /* 0x000fe4000bf26270 */
[C---:B------:R-:W-:Y:S02]  /*118b0*/  LOP3.LUT R2, R10.reuse, 0xc0, RZ, 0xfc, !PT ;  /* 0x000000c00a027812 */ /* 0x040fe400078efcff */
[----:B------:R-:W-:-:S02]  /*118c0*/  ISETP.GE.AND P4, PT, R10, UR4, PT ;  /* 0x000000040a007c0c */ /* 0x000fc4000bf86270 */
[----:B------:R-:W-:Y:S01]  /*118d0*/  ISETP.GE.AND P0, PT, R2, UR4, PT ;  /* 0x0000000402007c0c */ /* 0x000fe2000bf06270 */
[----:B------:R-:W-:Y:S01]  /*118e0*/  UMOV UR4, 0xffffffff ;  /* 0xffffffff00047882 */ /* 0x000fe20000000000 */
[----:B------:R-:W-:-:S04]  /*118f0*/  LOP3.LUT R0, R3, 0x38, R12, 0x78, !PT ;  /* 0x0000003803007812 */ /* 0x000fc800078e780c */
[----:B------:R-:W-:Y:S01]  /*11900*/  LOP3.LUT R9, R0, 0x200, R9, 0xf8, !PT ;  /* 0x0000020000097812 */ /* 0x000fe200078ef809 */
[----:B------:R-:W-:Y:S06]  /*11910*/  BRA.DIV UR4, `(.L_x_2221) ;  /* 0x0000003604d87947 */ /* 0x000fec000b800000 */
[----:B------:R-:W-:Y:S01]  /*11920*/  SHFL.IDX PT, R2, R6, RZ, 0x181f ;  /* 0x00181fff06027589 */ /* 0x000fe200000e0000 */
[----:B------:R-:W-:Y:S01]  /*11930*/  ULDC UR4, c[0x0][0x288] ;  /* 0x0000a20000047ab9 */ /* 0x000fe20000000800 */
[----:B------:R-:W-:Y:S01]  /*11940*/  IMAD R8, R11, 0x80, R8 ;  /* 0x000000800b087824 */ /* 0x000fe200078e0208 */
[----:B------:R-:W-:Y:S01]  /*11950*/  ULDC.64 UR6, c[0x0][0x208] ;  /* 0x0000820000067ab9 */ /* 0x000fe20000000a00 */
[----:B------:R-:W0:Y:S01]  /*11960*/  SHFL.IDX PT, R3, R7, RZ, 0x181f ;  /* 0x00181fff07037589 */ /* 0x000e2200000e0000 */
[----:B------:R-:W-:Y:S02]  /*11970*/  IMAD R0, R20, UR4, RZ ;  /* 0x0000000414007c24 */ /* 0x000fe4000f8e02ff */
[C---:B------:R-:W-:Y:S01]  /*11980*/  VIADD R5, R8.reuse, 0x10 ;  /* 0x0000001008057836 */ /* 0x040fe20000000000 */
[----:B------:R-:W-:Y:S02]  /*11990*/  SHFL.IDX PT, R4, R7, 0x1, 0x181f ;  /* 0x00381f0007047f89 */ /* 0x000fe400000e0000 */
[----:B------:R-:W-:-:S02]  /*119a0*/  ISETP.GE.AND P3, PT, R8, R0, PT ;  /* 0x000000000800720c */ /* 0x000fc40003f66270 */
[----:B------:R-:W-:Y:S11]  /*119b0*/  SHFL.IDX PT, R14, R7, 0x7, 0x181f ;  /* 0x00f81f00070e7f89 */ /* 0x000ff600000e0000 */
[----:B------:R-:W-:-:S02]  /*119c0*/  @!P3 LEA R21, R9, UR38, 0x1 ;  /* 0x000000260915bc11 */ /* 0x000fc4000f8e08ff */
        /* <DEDUP_REMOVED lines=67> */
.L_x_2326:
        /* <DEDUP_REMOVED lines=16> */
.L_x_2223:
[----:B------:R-:W-:Y:S05]  /*11f00*/  BSYNC B0 ;  /* 0x0000000000007941 */ /* 0x000fea0003800000 */
.L_x_2222:
        /* <DEDUP_REMOVED lines=10> */
[----:B--2---:R-:W-:-:S05]  /*11fb0*/  VIADD R0, R4, 0xfffffffe ;  /* 0xfffffffe04007836 */ /* 0x004fca0000000000 */
[----:B---3--:R-:W-:Y:S01]  /*11fc0*/  ISETP.GE.AND P1, PT, R0, R3, PT ;  /* 0x000000030000720c */ /* 0x008fe20003f26270 */
[----:B-1----:R-:W-:-:S12]  /*11fd0*/  @!P0 BRA `(.L_x_2224) ;  /* 0x0000003800f48947 */ /* 0x002fd80003800000 */
.L_x_2327:
[----:B0-----:R-:W-:Y:S01]  /*11fe0*/  MOV R9, 0x1 ;  /* 0x0000000100097802 */ /* 0x001fe20000000f00 */
[----:B------:R-:W-:Y:S01]  /*11ff0*/  IMAD.MOV.U32 R8, RZ, RZ, RZ ;  /* 0x000000ffff087224 */ /* 0x000fe200078e00ff */
[----:B------:R-:W-:Y:S06]  /*12000*/  @!P1 BRA `(.L_x_2225) ;  /* 0x0000002000e49947 */ /* 0x000fec0003800000 */
[----:B------:R-:W2:Y:S04]  /*12010*/  LDL.LU R4, [R1+0xc] ;  /* 0x00000c0001047983 */ /* 0x000ea80000300800 */
[----:B-1----:R-:W3:Y:S01]  /*12020*/  LDL.LU R3, [R1+0x8] ;  /* 0x0000080001037983 */ /* 0x002ee20000300800 */
[----:B------:R-:W-:Y:S01]  /*12030*/  UIADD3 UR4, UR40, 0x1, URZ ;  /* 0x0000000128047890 */ /* 0x000fe2000fffe03f */
[----:B------:R-:W-:Y:S01]  /*12040*/  IMAD.MOV.U32 R9, RZ, RZ, 0x1 ;  /* 0x00000001ff097424 */ /* 0x000fe200078e00ff */
        /* <DEDUP_REMOVED lines=18> */
.L_x_2265:
        /* <DEDUP_REMOVED lines=29> */
.L_x_2229:
[----:B------:R-:W1:Y:S01]  /*12340*/  S2R R2, SR_TID.X ;  /* 0x0000000000027919 */ /* 0x000e620000002100 */
[----:B------:R-:W-:Y:S01]  /*12350*/  BSSY B2, `(.L_x_2230) ;  /* 0x0000006000027945 */ /* 0x000fe20003800000 */
[----:B-1----:R-:W-:Y:S02]  /*12360*/  LOP3.LUT R3, R2, 0x7f, RZ, 0xc0, !PT ;  /* 0x0000007f02037812 */ /* 0x002fe400078ec0ff */
[----:B------:R-:W-:Y:S02]  /*12370*/  SHF.L.U32 R2, R7, 0x1f, RZ ;  /* 0x0000001f07027819 */ /* 0x000fe400000006ff */
[----:B------:R-:W-:Y:S02]  /*12380*/  ISETP.NE.AND P1, PT, R3, RZ, PT ;  /* 0x000000ff0300720c */ /* 0x000fe40003f25270 */
[----:B------:R-:W1:Y:S02]  /*12390*/  SYNCS.PHASECHK.TRANS64.TRYWAIT P0, [UR38+0x38848], R2 ;  /* 0x03884802ff0075a7 */ /* 0x000e640008000166 */
[----:B-1----:R-:W-:Y:S09]  /*123a0*/  @!P0 BRA `(.L_x_2231) ;  /* 0x0000003800188947 */ /* 0x002ff20003800000 */
.L_x_2328:
[----:B------:R-:W-:Y:S05]  /*123b0*/  BSYNC B2 ;  /* 0x0000000000027941 */ /* 0x000fea0003800000 */
.L_x_2230:
[----:B------:R-:W-:Y:S04]  /*123c0*/  BSSY B2, `(.L_x_2232) ;  /* 0x0000007000027945 */ /* 0x000fe80003800000 */
[----:B------:R-:W-:Y:S05]  /*123d0*/  @P1 BRA `(.L_x_2233) ;  /* 0x0000000000141947 */ /* 0x000fea0003800000 */
[----:B------:R-:W-:Y:S01]  /*123e0*/  ISETP.NE.AND P0, PT, R10, RZ, PT ;  /* 0x000000ff0a00720c */ /* 0x000fe20003f05270 */
[----:B-1----:R-:W-:-:S04]  /*123f0*/  IMAD.MOV.U32 R3, RZ, RZ, 0xa000 ;  /* 0x0000a000ff037424 */ /* 0x002fc800078e00ff */
[----:B------:R2:W-:Y:S08]  /*12400*/  SYNCS.ARRIVE.TRANS64 RZ, [UR38+0x38838], R3 ;  /* 0x03883803ffff79a7 */ /* 0x0005f00008000026 */
[----:B--2---:R-:W-:Y:S05]  /*12410*/  @!P0 BRA `(.L_x_2233) ;  /* 0x0000000000048947 */ /* 0x004fea0003800000 */
[----:B------:R-:W-:Y:S01]  /*12420*/  BPT.TRAP 0x1 ;  /* 0x000000040000795c */ /* 0x000fe20000300000 */
.L_x_2233:
[----:B------:R-:W-:Y:S05]  /*12430*/  BSYNC B2 ;  /* 0x0000000000027941 */ /* 0x000fea0003800000 */
.L_x_2232:
[----:B------:R-:W-:Y:S01]  /*12440*/  MOV R14, RZ ;  /* 0x000000ff000e7202 */ /* 0x000fe20000000f00 */
        /* <DEDUP_REMOVED lines=10> */
.L_x_2234:
        /* <DEDUP_REMOVED lines=13> */
.L_x_2235:
        /* <DEDUP_REMOVED lines=15> */
.L_x_2236:
        /* <DEDUP_REMOVED lines=15> */
.L_x_2237:
        /* <DEDUP_REMOVED lines=12> */
.L_x_2329:
[----:B------:R-:W-:Y:S05]  /*12860*/  BSYNC B2 ;  /* 0x0000000000027941 */ /* 0x000fea0003800000 */
.L_x_2238:
        /* <DEDUP_REMOVED lines=9> */
.L_x_2241:
[----:B------:R-:W-:Y:S05]  /*12900*/  BSYNC B2 ;  /* 0x0000000000027941 */ /* 0x000fea0003800000 */
.L_x_2240:
        /* <DEDUP_REMOVED lines=10> */
.L_x_2242:
        /* <DEDUP_REMOVED lines=13> */
.L_x_2243:
        /* <DEDUP_REMOVED lines=13> */
.L_x_2244:
        /* <DEDUP_REMOVED lines=13> */
.L_x_2245:
        /* <DEDUP_REMOVED lines=10> */
.L_x_2228:
[----:B------:R-:W-:Y:S05]  /*12cc0*/  BSYNC B1 ;  /* 0x0000000000017941 */ /* 0x000fea0003800000 */
.L_x_2227:
        /* <DEDUP_REMOVED lines=28> */
.L_x_2248:
[----:B------:R-:W1:Y:S01]  /*12e90*/  S2R R2, SR_TID.X ;  /* 0x0000000000027919 */ /* 0x000e620000002100 */
[----:B------:R-:W-:Y:S01]  /*12ea0*/  BSSY B2, `(.L_x_2249) ;  /* 0x0000006000027945 */ /* 0x000fe20003800000 */
[----:B-1----:R-:W-:Y:S02]  /*12eb0*/  LOP3.LUT R3, R2, 0x7f, RZ, 0xc0, !PT ;  /* 0x0000007f02037812 */ /* 0x002fe400078ec0ff */
[----:B------:R-:W-:Y:S02]  /*12ec0*/  SHF.L.U32 R2, R9, 0x1f, RZ ;  /* 0x0000001f09027819 */ /* 0x000fe400000006ff */
[----:B------:R-:W-:Y:S02]  /*12ed0*/  ISETP.NE.AND P1, PT, R3, RZ, PT ;  /* 0x000000ff0300720c */ /* 0x000fe40003f25270 */
[----:B------:R-:W1:Y:S02]  /*12ee0*/  SYNCS.PHASECHK.TRANS64.TRYWAIT P0, [UR38+0x38840], R2 ;  /* 0x03884002ff0075a7 */ /* 0x000e640008000166 */
[----:B-1----:R-:W-:Y:S09]  /*12ef0*/  @!P0 BRA `(.L_x_2250) ;  /* 0x0000002c00748947 */ /* 0x002ff20003800000 */
.L_x_2330:
[----:B------:R-:W-:Y:S05]  /*12f00*/  BSYNC B2 ;  /* 0x0000000000027941 */ /* 0x000fea0003800000 */
.L_x_2249:
[----:B------:R-:W-:Y:S04]  /*12f10*/  BSSY B2, `(.L_x_2251) ;  /* 0x0000007000027945 */ /* 0x000fe80003800000 */
[----:B------:R-:W-:Y:S05]  /*12f20*/  @P1 BRA `(.L_x_2252) ;  /* 0x0000000000141947 */ /* 0x000fea0003800000 */
[----:B------:R-:W-:Y:S01]  /*12f30*/  ISETP.NE.AND P0, PT, R10, RZ, PT ;  /* 0x000000ff0a00720c */ /* 0x000fe20003f05270 */
[----:B-1----:R-:W-:-:S04]  /*12f40*/  IMAD.MOV.U32 R2, RZ, RZ, 0xa000 ;  /* 0x0000a000ff027424 */ /* 0x002fc800078e00ff */
[----:B------:R2:W-:Y:S08]  /*12f50*/  SYNCS.ARRIVE.TRANS64 RZ, [UR38+0x38830], R2 ;  /* 0x03883002ffff79a7 */ /* 0x0005f00008000026 */
[----:B--2---:R-:W-:Y:S05]  /*12f60*/  @!P0 BRA `(.L_x_2252) ;  /* 0x0000000000048947 */ /* 0x004fea0003800000 */
[----:B------:R-:W-:Y:S01]  /*12f70*/  BPT.TRAP 0x1 ;  /* 0x000000040000795c */ /* 0x000fe20000300000 */
.L_x_2252:
[----:B------:R-:W-:Y:S05]  /*12f80*/  BSYNC B2 ;  /* 0x0000000000027941 */ /* 0x000fea0003800000 */
.L_x_2251:
        /* <DEDUP_REMOVED lines=11> */
.L_x_2253:
        /* <DEDUP_REMOVED lines=14> */
.L_x_2254:
        /* <DEDUP_REMOVED lines=14> */
.L_x_2255:
        /* <DEDUP_REMOVED lines=14> */
.L_x_2256:
        /* <DEDUP_REMOVED lines=12> */
.L_x_2331:
[----:B------:R-:W-:Y:S05]  /*133a0*/  BSYNC B2 ;  /* 0x0000000000027941 */ /* 0x000fea0003800000 */
.L_x_2257:
        /* <DEDUP_REMOVED lines=9> */
.L_x_2260:
[----:B------:R-:W-:Y:S05]  /*13440*/  BSYNC B2 ;  /* 0x0000000000027941 */ /* 0x000fea0003800000 */
.L_x_2259:
        /* <DEDUP_REMOVED lines=10> */
.L_x_2261:
        /* <DEDUP_REMOVED lines=13> */
.L_x_2262:
        /* <DEDUP_REMOVED lines=13> */
.L_x_2263:
        /* <DEDUP_REMOVED lines=13> */
.L_x_2264:
        /* <DEDUP_REMOVED lines=10> */
.L_x_2247:
[----:B------:R-:W-:Y:S05]  /*13800*/  BSYNC B1 ;  /* 0x0000000000017941 */ /* 0x000fea0003800000 */
.L_x_2246:
[----:B------:R-:W-:Y:S02]  /*13810*/  VIADD R0, R0, 0xfffffffe ;  /* 0xfffffffe00007836 */ /* 0x000fe40000000000 */
[----:B------:R-:W-:Y:S01]  /*13820*/  IMAD.MOV.U32 R7, RZ, RZ, R9 ;  /* 0x000000ffff077224 */ /* 0x000fe200078e0009 */
[----:B------:R-:W-:Y:S06]  /*13830*/  @P2 BRA `(.L_x_2265) ;  /* 0xffffffe8004c2947 */ /* 0x000fec000383ffff */
[----:B------:R-:W-:Y:S05]  /*13840*/  BSYNC B0 ;  /* 0x0000000000007941 */ /* 0x000fea0003800000 */
.L_x_2226:
        /* <DEDUP_REMOVED lines=30> */
.L_x_2267:
[----:B------:R-:W1:Y:S01]  /*13a30*/  S2R R2, SR_TID.X ;  /* 0x0000000000027919 */ /* 0x000e620000002100 */
[----:B------:R-:W-:Y:S01]  /*13a40*/  BSSY B1, `(.L_x_2268) ;  /* 0x0000006000017945 */ /* 0x000fe20003800000 */
[----:B-1----:R-:W-:Y:S02]  /*13a50*/  LOP3.LUT R3, R2, 0x7f, RZ, 0xc0, !PT ;  /* 0x0000007f02037812 */ /* 0x002fe400078ec0ff */
[----:B------:R-:W-:Y:S02]  /*13a60*/  SHF.L.U32 R2, R9, 0x1f, RZ ;  /* 0x0000001f09027819 */ /* 0x000fe400000006ff */
[----:B------:R-:W-:Y:S02]  /*13a70*/  ISETP.NE.AND P1, PT, R3, RZ, PT ;  /* 0x000000ff0300720c */ /* 0x000fe40003f25270 */
[----:B------:R-:W1:Y:S02]  /*13a80*/  SYNCS.PHASECHK.TRANS64.TRYWAIT P0, [UR38+0x38848], R2 ;  /* 0x03884802ff0075a7 */ /* 0x000e640008000166 */
[----:B-1----:R-:W-:Y:S09]  /*13a90*/  @!P0 BRA `(.L_x_2269) ;  /* 0x0000002000bc8947 */ /* 0x002ff20003800000 */
.L_x_2332:
[----:B------:R-:W-:Y:S05]  /*13aa0*/  BSYNC B1 ;  /* 0x0000000000017941 */ /* 0x000fea0003800000 */
.L_x_2268:
[----:B------:R-:W-:Y:S04]  /*13ab0*/  BSSY B1, `(.L_x_2270) ;  /* 0x0000007000017945 */ /* 0x000fe80003800000 */
[----:B------:R-:W-:Y:S05]  /*13ac0*/  @P1 BRA `(.L_x_2271) ;  /* 0x0000000000141947 */ /* 0x000fea0003800000 */
[----:B------:R-:W-:Y:S01]  /*13ad0*/  ISETP.NE.AND P0, PT, R10, RZ, PT ;  /* 0x000000ff0a00720c */ /* 0x000fe20003f05270 */
[----:B-1----:R-:W-:-:S04]  /*13ae0*/  IMAD.MOV.U32 R3, RZ, RZ, 0xa000 ;  /* 0x0000a000ff037424 */ /* 0x002fc800078e00ff */
[----:B------:R2:W-:Y:S08]  /*13af0*/  SYNCS.ARRIVE.TRANS64 RZ, [UR38+0x38838], R3 ;  /* 0x03883803ffff79a7 */ /* 0x0005f00008000026 */
[----:B--2---:R-:W-:Y:S05]  /*13b00*/  @!P0 BRA `(.L_x_2271) ;  /* 0x0000000000048947 */ /* 0x004fea0003800000 */
[----:B------:R-:W-:Y:S01]  /*13b10*/  BPT.TRAP 0x1 ;  /* 0x000000040000795c */ /* 0x000fe20000300000 */
.L_x_2271:
[----:B------:R-:W-:Y:S05]  /*13b20*/  BSYNC B1 ;  /* 0x0000000000017941 */ /* 0x000fea0003800000 */
.L_x_2270:
[----:B0-----:R-:W-:Y:S01]  /*13b30*/  IMAD.MOV.U32 R5, RZ, RZ, RZ ;  /* 0x000000ffff057224 */ /* 0x001fe200078e00ff */
        /* <DEDUP_REMOVED lines=10> */
.L_x_2272:
        /* <DEDUP_REMOVED lines=8> */
[----:B------:R-:W-:Y:S01]  /*13c60*/  MOV R6, 0x40 ;  /* 0x0000004000067802 */ /* 0x000fe20000000f00 */
[----:B------:R-:W-:Y:S01]  /*13c70*/  UIADD3 UR8, UR38, 0x30c00, URZ ;  /* 0x00030c0026087890 */ /* 0x000fe2000fffe03f */
[----:B------:R-:W-:Y:S01]  /*13c80*/  PLOP3.LUT P0, PT, PT, PT, PT, 0x80, 0x0 ;  /* 0x000000000000781c */ /* 0x000fe20003f0f070 */
[----:B------:R-:W-:Y:S01]  /*13c90*/  UMOV UR6, 0x0 ;  /* 0x0000000000067882 */ /* 0x000fe20000000000 */
[----:B------:R-:W-:Y:S01]  /*13ca0*/  R2UR UR10, R6 ;  /* 0x00000000060a72ca */ /* 0x000fe200000e0000 */
[----:B------:R-:W-:-:S14]  /*13cb0*/  UMOV UR7, 0x14f00000 ;  /* 0x14f0000000077882 */ /* 0x000fdc0000000000 */
.L_x_2273:
        /* <DEDUP_REMOVED lines=14> */
.L_x_2274:
        /* <DEDUP_REMOVED lines=14> */
.L_x_2275:
        /* <DEDUP_REMOVED lines=11> */
.L_x_2333:
[----:B------:R-:W-:Y:S05]  /*13f30*/  BSYNC B1 ;  /* 0x0000000000017941 */ /* 0x000fea0003800000 */
.L_x_2276:
        /* <DEDUP_REMOVED lines=9> */
.L_x_2279:
[----:B------:R-:W-:Y:S05]  /*13fd0*/  BSYNC B1 ;  /* 0x0000000000017941 */ /* 0x000fea0003800000 */
.L_x_2278:
        /* <DEDUP_REMOVED lines=10> */
.L_x_2280:
        /* <DEDUP_REMOVED lines=13> */
.L_x_2281:
        /* <DEDUP_REMOVED lines=13> */
.L_x_2282:
        /* <DEDUP_REMOVED lines=13> */
.L_x_2283:
        /* <DEDUP_REMOVED lines=10> */
.L_x_2266:
[----:B------:R-:W-:Y:S05]  /*14390*/  BSYNC B0 ;  /* 0x0000000000007941 */ /* 0x000fea0003800000 */
.L_x_2225:
        /* <DEDUP_REMOVED lines=12> */
.L_x_2334:
[----:B------:R-:W-:Y:S05]  /*14460*/  BSYNC B1 ;  /* 0x0000000000017941 */ /* 0x000fea0003800000 */
.L_x_2286:
        /* <DEDUP_REMOVED lines=8> */
.L_x_2289:
[----:B------:R-:W-:Y:S05]  /*144f0*/  BSYNC B1 ;  /* 0x0000000000017941 */ /* 0x000fea0003800000 */
.L_x_2288:
        /* <DEDUP_REMOVED lines=13> */
.L_x_2290:
        /* <DEDUP_REMOVED lines=13> */
.L_x_2291:
        /* <DEDUP_REMOVED lines=13> */
.L_x_2292:
        /* <DEDUP_REMOVED lines=13> */
.L_x_2293:
        /* <DEDUP_REMOVED lines=8> */
.L_x_2285:
[----:B------:R-:W-:Y:S05]  /*148c0*/  BSYNC B0 ;  /* 0x0000000000007941 */ /* 0x000fea0003800000 */
.L_x_2284:
[----:B0-----:R-:W-:Y:S02]  /*148d0*/  VIADD R0, R8, 0x1 ;  /* 0x0000000108007836 */ /* 0x001fe40000000000 */
[----:B-1----:R-:W-:-:S03]  /*148e0*/  IMAD.MOV.U32 R3, RZ, RZ, RZ ;  /* 0x000000ffff037224 */ /* 0x002fc600078e00ff */
[----:B------:R-:W-:-:S04]  /*148f0*/  ISETP.NE.AND P0, PT, R0, 0x2, PT ;  /* 0x000000020000780c */ /* 0x000fc80003f05270 */
[----:B------:R-:W-:Y:S02]  /*14900*/  SEL R2, RZ, 0x1, P0 ;  /* 0x00000001ff027807 */ /* 0x000fe40000000000 */
[----:B------:R-:W-:Y:S02]  /*14910*/  SEL R0, R0, RZ, P0 ;  /* 0x000000ff00007207 */ /* 0x000fe40000000000 */
[----:B------:R-:W-:-:S07]  /*14920*/  LOP3.LUT R9, R9, R2, RZ, 0x3c, !PT ;  /* 0x0000000209097212 */ /* 0x000fce00078e3cff */
.L_x_2209:
[----:B------:R-:W0:Y:S01]  /*14930*/  S2R R5, SR_CgaCtaId ;  /* 0x0000000000057919 */ /* 0x000e220000008800 */
[----:B------:R-:W-:Y:S02]  /*14940*/  MOV R2, 0x400 ;  /* 0x0000040000027802 */ /* 0x000fe40000000f00 */
[----:B------:R-:W-:Y:S02]  /*14950*/  SHF.L.U32 R3, R3, 0x1f, RZ ;  /* 0x0000001f03037819 */ /* 0x000fe400000006ff */
[----:B0-----:R-:W-:-:S04]  /*14960*/  LEA R2, R5, R2, 0x18 ;  /* 0x0000000205027211 */ /* 0x001fc800078ec0ff */
[----:B------:R-:W0:Y:S02]  /*14970*/  SYNCS.PHASECHK.TRANS64.TRYWAIT P0, [R2+URZ+0x38820], R3 ;  /* 0x03882003020075a7 */ /* 0x000e24000800017f */
[----:B0-----:R-:W-:Y:S05]  /*14980*/  @!P0 BRA `(.L_x_2294) ;  /* 0x0000001400448947 */ /* 0x001fea0003800000 */
.L_x_2335:
[----:B------:R-:W-:-:S03]  /*14990*/  UMOV UR4, 0xffffffff ;  /* 0xffffffff00047882 */ /* 0x000fc60000000000 */
[----:B------:R-:W-:Y:S05]  /*149a0*/  BRA.DIV UR4, `(.L_x_2295) ;  /* 0x0000001604507947 */ /* 0x000fea000b800000 */
[----:B0-----:R-:W0:Y:S02]  /*149b0*/  S2R R3, SR_TID.X ;  /* 0x0000000000037919 */ /* 0x001e240000002100 */
[----:B0-----:R-:W-:-:S04]  /*149c0*/  SHF.R.U32.HI R3, RZ, 0x5, R3 ;  /* 0x00000005ff037819 */ /* 0x001fc80000011603 */
[----:B------:R-:W-:-:S05]  /*149d0*/  LOP3.LUT R3, R3, 0x3, RZ, 0xc0, !PT ;  /* 0x0000000303037812 */ /* 0x000fca00078ec0ff */
[----:B------:R0:W1:Y:S02]  /*149e0*/  SHFL.IDX PT, R14, R3, RZ, 0x1f ;  /* 0x00001fff030e7589 */ /* 0x00006400000e0000 */
.L_x_2338:
[----:B-1----:R-:W-:-:S13]  /*149f0*/  ISETP.NE.AND P0, PT, R14, RZ, PT ;  /* 0x000000ff0e00720c */ /* 0x002fda0003f05270 */
[----:B------:R-:W-:Y:S05]  /*14a00*/  @P0 BRA `(.L_x_2171) ;  /* 0x0000000000880947 */ /* 0x000fea0003800000 */
[----:B------:R-:W-:-:S03]  /*14a10*/  UMOV UR4, 0xffffffff ;  /* 0xffffffff00047882 */ /* 0x000fc60000000000 */
[----:B------:R-:W-:Y:S05]  /*14a20*/  BRA.DIV UR4, `(.L_x_2296) ;  /* 0x0000001604647947 */ /* 0x000fea000b800000 */
[----:B------:R-:W-:-:S13]  /*14a30*/  ELECT P6, URZ, PT ;  /* 0x00000000003f782f */ /* 0x000fda00038c0000 */
.L_x_2341:
[----:B------:R-:W-:Y:S05]  /*14a40*/  @!P6 BRA `(.L_x_2171) ;  /* 0x000000000078e947 */ /* 0x000fea0003800000 */
[----:B0-----:R-:W2:Y:S02]  /*14a50*/  LDL.LU R3, [R1+0x14] ;  /* 0x0000140001037983 */ /* 0x001ea40000300800 */
[----:B--2---:R-:W-:-:S04]  /*14a60*/  LOP3.LUT R3, R3, 0x2, RZ, 0xfc, !PT ;  /* 0x0000000203037812 */ /* 0x004fc800078efcff */
[----:B------:R-:W-:-:S13]  /*14a70*/  ISETP.NE.AND P2, PT, R3, 0x3, PT ;  /* 0x000000030300780c */ /* 0x000fda0003f45270 */
[----:B------:R-:W-:Y:S05]  /*14a80*/  @!P2 BRA `(.L_x_2297) ;  /* 0x000000000004a947 */ /* 0x000fea0003800000 */
[----:B------:R-:W-:Y:S01]  /*14a90*/  BPT.TRAP 0x1 ;  /* 0x000000040000795c */ /* 0x000fe20000300000 */
.L_x_2297:
        /* <DEDUP_REMOVED lines=12> */
.L_x_2342:
[----:B------:R-:W1:Y:S02]  /*14b60*/  SYNCS.PHASECHK.TRANS64.TRYWAIT P0, [R3+URZ], R4 ;  /* 0x00000004030075a7 */ /* 0x000e64000800017f */
[----:B-1----:R-:W-:Y:S05]  /*14b70*/  @!P0 BRA `(.L_x_2299) ;  /* 0x0000001400448947 */ /* 0x002fea0003800000 */
.L_x_2343:
[----:B------:R-:W-:Y:S05]  /*14b80*/  @!P2 BRA `(.L_x_2300) ;  /* 0x000000000004a947 */ /* 0x000fea0003800000 */
[----:B------:R-:W-:Y:S01]  /*14b90*/  BPT.TRAP 0x1 ;  /* 0x000000040000795c */ /* 0x000fe20000300000 */
.L_x_2300:
[----:B-1----:R-:W-:-:S05]  /*14ba0*/  VIADD R3, R2, 0x38860 ;  /* 0x0003886002037836 */ /* 0x002fca0000000000 */
[----:B------:R-:W-:-:S04]  /*14bb0*/  LEA R0, R0, R3, 0x3 ;  /* 0x0000000300007211 */ /* 0x000fc800078e18ff */
[----:B------:R-:W1:Y:S02]  /*14bc0*/  SYNCS.PHASECHK.TRANS64.TRYWAIT P0, [R0+URZ], R5 ;  /* 0x00000005000075a7 */ /* 0x000e64000800017f */
[----:B-1----:R-:W-:Y:S05]  /*14bd0*/  @!P0 BRA `(.L_x_2301) ;  /* 0x0000001400408947 */ /* 0x002fea0003800000 */
.L_x_2344:
[----:B------:R-:W-:-:S07]  /*14be0*/  IMAD R3, R8, 0x8, R3 ;  /* 0x0000000808037824 */ /* 0x000fce00078e0203 */
.L_x_2302:
[----:B--2---:R2:W3:Y:S02]  /*14bf0*/  SYNCS.PHASECHK.TRANS64.TRYWAIT P0, [R3+URZ], R4 ;  /* 0x00000004030075a7 */ /* 0x0044e4000800017f */
[----:B---3--:R-:W-:Y:S05]  /*14c00*/  @!P0 NANOSLEEP.SYNCS 0x989680 ;  /* 0x009896800000895d */ /* 0x008fea0003900000 */
[----:B------:R-:W3:Y:S02]  /*14c10*/  @!P0 SYNCS.PHASECHK.TRANS64 P0, [R3+URZ], R4 ;  /* 0x00000004030085a7 */ /* 0x000ee4000800007f */
[----:B---3--:R-:W-:Y:S05]  /*14c20*/  @!P0 BRA `(.L_x_2302) ;  /* 0xfffffffc00f08947 */ /* 0x008fea000383ffff */
.L_x_2171:
[----:B------:R-:W-:Y:S05]  /*14c30*/  BSYNC B6 ;  /* 0x0000000000067941 */ /* 0x000fea0003800000 */
.L_x_2168:
[----:B------:R-:W-:Y:S05]  /*14c40*/  EXIT ;  /* 0x000000000000794d */ /* 0x000fea0003800000 */
.L_x_2175:
[----:B------:R-:W-:-:S13]  /*14c50*/  R2UR UR4, R16 ;  /* 0x00000000100472ca */ /* 0x000fda00000e0000 */
[----:B0-----:R-:W-:-:S04]  /*14c60*/  IMAD.U32 R3, RZ, RZ, UR4 ;  /* 0x00000004ff037e24 */ /* 0x001fc8000f8e00ff */
[----:B------:R0:W1:Y:S03]  /*14c70*/  SYNCS.PHASECHK.TRANS64.TRYWAIT P1, [R3+URZ+0x38800], R2 ;  /* 0x03880002030075a7 */ /* 0x000066000802017f */
[----:B-1----:R-:W-:Y:S05]  /*14c80*/  @!P1 NANOSLEEP.SYNCS 0x989680 ;  /* 0x009896800000995d */ /* 0x002fea0003900000 */
[----:B------:R-:W1:Y:S02]  /*14c90*/  @!P1 SYNCS.PHASECHK.TRANS64 P1, [R3+URZ+0x38800], R2 ;  /* 0x03880002030095a7 */ /* 0x000e64000802007f */
[----:B-1----:R-:W-:Y:S05]  /*14ca0*/  @!P1 BRA `(.L_x_2175) ;  /* 0xfffffffc00e89947 */ /* 0x002fea000383ffff */
[----:B------:R-:W-:Y:S05]  /*14cb0*/  BRA `(.L_x_2303) ;  /* 0xfffffec800387947 */ /* 0x000fea000383ffff */
.L_x_2179:
[----:B------:R-:W-:-:S13]  /*14cc0*/  R2UR UR4, R16 ;  /* 0x00000000100472ca */ /* 0x000fda00000e0000 */
[----:B0-----:R-:W-:-:S04]  /*14cd0*/  IMAD.U32 R3, RZ, RZ, UR4 ;  /* 0x00000004ff037e24 */ /* 0x001fc8000f8e00ff */
[----:B------:R0:W2:Y:S03]  /*14ce0*/  SYNCS.PHASECHK.TRANS64.TRYWAIT P2, [R3+URZ+0x38830], R2 ;  /* 0x03883002030075a7 */ /* 0x0000a6000804017f */
[----:B--2---:R-:W-:Y:S05]  /*14cf0*/  @!P2 NANOSLEEP.SYNCS 0x989680 ;  /* 0x009896800000a95d */ /* 0x004fea0003900000 */
[----:B------:R-:W2:Y:S02]  /*14d00*/  @!P2 SYNCS.PHASECHK.TRANS64 P2, [R3+URZ+0x38830], R2 ;  /* 0x038830020300a5a7 */ /* 0x000ea4000804007f */
[----:B--2---:R-:W-:Y:S05]  /*14d10*/  @!P2 BRA `(.L_x_2179) ;  /* 0xfffffffc00e8a947 */ /* 0x004fea000383ffff */
[----:B------:R-:W-:Y:S05]  /*14d20*/  BRA `(.L_x_2178) ;  /* 0xfffffec800587947 */ /* 0x000fea000383ffff */
.L_x_2184:
[----:B------:R-:W-:-:S13]  /*14d30*/  R2UR UR6, R215 ;  /* 0x00000000d70672ca */ /* 0x000fda00000e0000 */
[----:B-1----:R-:W-:-:S04]  /*14d40*/  IMAD.U32 R6, RZ, RZ, UR6 ;  /* 0x00000006ff067e24 */ /* 0x002fc8000f8e00ff */
[----:B------:R1:W2:Y:S03]  /*14d50*/  SYNCS.PHASECHK.TRANS64.TRYWAIT P3, [R6+URZ+0x38830], R3 ;  /* 0x03883003060075a7 */ /* 0x0002a6000806017f */
[----:B--2---:R-:W-:Y:S05]  /*14d60*/  @!P3 NANOSLEEP.SYNCS 0x989680 ;  /* 0x009896800000b95d */ /* 0x004fea0003900000 */
[----:B------:R-:W2:Y:S02]  /*14d70*/  @!P3 SYNCS.PHASECHK.TRANS64 P3, [R6+URZ+0x38830], R3 ;  /* 0x038830030600b5a7 */ /* 0x000ea4000806007f */
[----:B--2---:R-:W-:Y:S05]  /*14d80*/  @!P3 BRA `(.L_x_2184) ;  /* 0xfffffffc00e8b947 */ /* 0x004fea000383ffff */
[----:B------:R-:W-:Y:S05]  /*14d90*/  BRA `(.L_x_2183) ;  /* 0xffffff0000d47947 */ /* 0x000fea000383ffff */
.L_x_2188:
[----:B-1----:R-:W-:-:S04]  /*14da0*/  IMAD.U32 R3, RZ, RZ, UR7 ;  /* 0x00000007ff037e24 */ /* 0x002fc8000f8e00ff */
[----:B------:R1:W2:Y:S03]  /*14db0*/  SYNCS.PHASECHK.TRANS64.TRYWAIT P3, [R3+URZ+0x38850], R0 ;  /* 0x03885000030075a7 */ /* 0x0002a6000806017f */
[----:B--2---:R-:W-:Y:S05]  /*14dc0*/  @!P3 NANOSLEEP.SYNCS 0x989680 ;  /* 0x009896800000b95d */ /* 0x004fea0003900000 */
[----:B------:R-:W2:Y:S02]  /*14dd0*/  @!P3 SYNCS.PHASECHK.TRANS64 P3, [R3+URZ+0x38850], R0 ;  /* 0x038850000300b5a7 */ /* 0x000ea4000806007f */
[----:B--2---:R-:W-:Y:S05]  /*14de0*/  @!P3 BRA `(.L_x_2188) ;  /* 0xfffffffc00ecb947 */ /* 0x004fea000383ffff */
[----:B------:R-:W-:Y:S05]  /*14df0*/  BRA `(.L_x_2187) ;  /* 0xffffff2c00087947 */ /* 0x000fea000383ffff */
.L_x_2194:
[----:B-1----:R-:W-:-:S04]  /*14e00*/  IMAD.U32 R6, RZ, RZ, UR60 ;  /* 0x0000003cff067e24 */ /* 0x002fc8000f8e00ff */
[----:B------:R1:W2:Y:S03]  /*14e10*/  SYNCS.PHASECHK.TRANS64.TRYWAIT P2, [R6+URZ+0x38830], R3 ;  /* 0x03883003060075a7 */ /* 0x0002a6000804017f */
[----:B--2---:R-:W-:Y:S05]  /*14e20*/  @!P2 NANOSLEEP.SYNCS 0x989680 ;  /* 0x009896800000a95d */ /* 0x004fea0003900000 */
[----:B------:R-:W2:Y:S02]  /*14e30*/  @!P2 SYNCS.PHASECHK.TRANS64 P2, [R6+URZ+0x38830], R3 ;  /* 0x038830030600a5a7 */ /* 0x000ea4000804007f */
[----:B--2---:R-:W-:Y:S05]  /*14e40*/  @!P2 BRA `(.L_x_2194) ;  /* 0xfffffffc00eca947 */ /* 0x004fea000383ffff */
[----:B------:R-:W-:Y:S05]  /*14e50*/  BRA `(.L_x_2193) ;  /* 0xffffff4000bc7947 */ /* 0x000fea000383ffff */
.L_x_2198:
[----:B-1----:R-:W-:-:S04]  /*14e60*/  IMAD.U32 R3, RZ, RZ, UR11 ;  /* 0x0000000bff037e24 */ /* 0x002fc8000f8e00ff */
[----:B------:R1:W2:Y:S03]  /*14e70*/  SYNCS.PHASECHK.TRANS64.TRYWAIT P2, [R3+URZ+0x38850], R0 ;  /* 0x03885000030075a7 */ /* 0x0002a6000804017f */
[----:B--2---:R-:W-:Y:S05]  /*14e80*/  @!P2 NANOSLEEP.SYNCS 0x989680 ;  /* 0x009896800000a95d */ /* 0x004fea0003900000 */
[----:B------:R-:W2:Y:S02]  /*14e90*/  @!P2 SYNCS.PHASECHK.TRANS64 P2, [R3+URZ+0x38850], R0 ;  /* 0x038850000300a5a7 */ /* 0x000ea4000804007f */
[----:B--2---:R-:W-:Y:S05]  /*14ea0*/  @!P2 BRA `(.L_x_2198) ;  /* 0xfffffffc00eca947 */ /* 0x004fea000383ffff */
[----:B------:R-:W-:Y:S05]  /*14eb0*/  BRA `(.L_x_2197) ;  /* 0xffffff6800f47947 */ /* 0x000fea000383ffff */
.L_x_2203:
[----:B-1----:R-:W-:-:S04]  /*14ec0*/  IMAD.U32 R5, RZ, RZ, UR5 ;  /* 0x00000005ff057e24 */ /* 0x002fc8000f8e00ff */
[----:B------:R1:W2:Y:S03]  /*14ed0*/  SYNCS.PHASECHK.TRANS64.TRYWAIT P0, [R5+URZ+0x38850], R8 ;  /* 0x03885008050075a7 */ /* 0x0002a6000800017f */
[----:B--2---:R-:W-:Y:S05]  /*14ee0*/  @!P0 NANOSLEEP.SYNCS 0x989680 ;  /* 0x009896800000895d */ /* 0x004fea0003900000 */
[----:B------:R-:W2:Y:S02]  /*14ef0*/  @!P0 SYNCS.PHASECHK.TRANS64 P0, [R5+URZ+0x38850], R8 ;  /* 0x03885008050085a7 */ /* 0x000ea4000800007f */
[----:B--2---:R-:W-:Y:S05]  /*14f00*/  @!P0 BRA `(.L_x_2203) ;  /* 0xfffffffc00ec8947 */ /* 0x004fea000383ffff */
[----:B------:R-:W-:Y:S05]  /*14f10*/  BRA `(.L_x_2202) ;  /* 0xffffff8000e07947 */ /* 0x000fea000383ffff */
.L_x_2214:
[----:B------:R-:W-:Y:S02]  /*14f20*/  IMAD.MOV.U32 R13, RZ, RZ, R0 ;  /* 0x000000ffff0d7224 */ /* 0x000fe400078e0000 */
[----:B------:R-:W-:Y:S02]  /*14f30*/  IMAD.MOV.U32 R12, RZ, RZ, RZ ;  /* 0x000000ffff0c7224 */ /* 0x000fe400078e00ff */
[----:B------:R-:W-:Y:S02]  /*14f40*/  IMAD.MOV.U32 R11, RZ, RZ, 0x1f ;  /* 0x0000001fff0b7424 */ /* 0x000fe400078e00ff */
[----:B------:R-:W-:-:S07]  /*14f50*/  IMAD.MOV.U32 R15, RZ, RZ, -0x1 ;  /* 0xffffffffff0f7424 */ /* 0x000fce00078e00ff */
[----:B------:R-:W-:Y:S05]  /*14f60*/  WARPSYNC.COLLECTIVE R15, `(.L_x_2304) ;  /* 0x000000000f087348 */ /* 0x000fea0003c00000 */
[----:B------:R0:W1:Y:S02]  /*14f70*/  SHFL.IDX P6, R14, R13, R12, R11 ;  /* 0x0000000c0d0e7389 */ /* 0x00006400000c000b */
[----:B01----:R-:W-:Y:S01]  /*14f80*/  ENDCOLLECTIVE ;  /* 0x000000000000791b */ /* 0x003fe20003800000 */
.L_x_2304:
[----:B------:R-:W-:Y:S05]  /*14f90*/  BRA `(.L_x_2305) ;  /* 0xffffffbc00d07947 */ /* 0x000fea000383ffff */
.L_x_2216:
[----:B------:R-:W-:Y:S01]  /*14fa0*/  BSSY B0, `(.L_x_2306) ;  /* 0x0000006000007945 */ /* 0x000fe20003800000 */
[----:B------:R-:W-:-:S07]  /*14fb0*/  IMAD.MOV.U32 R15, RZ, RZ, -0x1 ;  /* 0xffffffffff0f7424 */ /* 0x000fce00078e00ff */
[----:B0-----:R-:W-:Y:S05]  /*14fc0*/  WARPSYNC.COLLECTIVE R15, `(.L_x_2307) ;  /* 0x000000000f0c7348 */ /* 0x001fea0003c00000 */
[----:B------:R-:W-:Y:S02]  /*14fd0*/  ELECT P6, UR62, PT ;  /* 0x00000000003e782f */ /* 0x000fe400038c0000 */
[----:B------:R-:W-:Y:S01]  /*14fe0*/  MOV R14, UR62 ;  /* 0x0000003e000e7c02 */ /* 0x000fe20008000f00 */
[----:B0-----:R-:W-:Y:S10]  /*14ff0*/  ENDCOLLECTIVE ;  /* 0x000000000000791b */ /* 0x001ff40003800000 */
.L_x_2307:
[----:B------:R-:W-:Y:S05]  /*15000*/  BSYNC B0 ;  /* 0x0000000000007941 */ /* 0x000fea0003800000 */
.L_x_2306:
[----:B------:R-:W-:Y:S05]  /*15010*/  BRA `(.L_x_2308) ;  /* 0xffffffbc00d07947 */ /* 0x000fea000383ffff */
.L_x_2218:
[----:B0-----:R-:W-:-:S04]  /*15020*/  IMAD.U32 R3, RZ, RZ, UR38 ;  /* 0x00000026ff037e24 */ /* 0x001fc8000f8e00ff */
[----:B------:R0:W1:Y:S03]  /*15030*/  SYNCS.PHASECHK.TRANS64.TRYWAIT P0, [R3+URZ+0x38840], R0 ;  /* 0x03884000030075a7 */ /* 0x000066000800017f */
[----:B-1----:R-:W-:Y:S05]  /*15040*/  @!P0 NANOSLEEP.SYNCS 0x989680 ;  /* 0x009896800000895d */ /* 0x002fea0003900000 */
[----:B------:R-:W1:Y:S02]  /*15050*/  @!P0 SYNCS.PHASECHK.TRANS64 P0, [R3+URZ+0x38840], R0 ;  /* 0x03884000030085a7 */ /* 0x000e64000800007f */
[----:B-1----:R-:W-:Y:S05]  /*15060*/  @!P0 BRA `(.L_x_2218) ;  /* 0xfffffffc00ec8947 */ /* 0x002fea000383ffff */
[----:B------:R-:W-:Y:S05]  /*15070*/  BRA `(.L_x_2309) ;  /* 0xffffffc0002c7947 */ /* 0x000fea000383ffff */
.L_x_2221:
        /* <DEDUP_REMOVED lines=9> */
.L_x_2310:
[----:B------:R-:W-:Y:S02]  /*15110*/  IMAD.MOV.U32 R13, RZ, RZ, R7 ;  /* 0x000000ffff0d7224 */ /* 0x000fe400078e0007 */
[----:B------:R-:W-:-:S07]  /*15120*/  IMAD.MOV.U32 R2, RZ, RZ, R14 ;  /* 0x000000ffff027224 */ /* 0x000fce00078e000e */
[----:B------:R-:W-:Y:S05]  /*15130*/  WARPSYNC.COLLECTIVE R15, `(.L_x_2311) ;  /* 0x000000000f087348 */ /* 0x000fea0003c00000 */
[----:B------:R0:W1:Y:S02]  /*15140*/  SHFL.IDX P6, R14, R13, R12, R11 ;  /* 0x0000000c0d0e7389 */ /* 0x00006400000c000b */
[----:B01----:R-:W-:Y:S01]  /*15150*/  ENDCOLLECTIVE ;  /* 0x000000000000791b */ /* 0x003fe20003800000 */
.L_x_2311:
[----:B------:R-:W-:Y:S01]  /*15160*/  ULDC UR4, c[0x0][0x288] ;  /* 0x0000a20000047ab9 */ /* 0x000fe20000000800 */
[----:B------:R-:W-:Y:S01]  /*15170*/  ULDC.64 UR6, c[0x0][0x208] ;  /* 0x0000820000067ab9 */ /* 0x000fe20000000a00 */
[----:B------:R-:W-:-:S05]  /*15180*/  IMAD R0, R20, UR4, RZ ;  /* 0x0000000414007c24 */ /* 0x000fca000f8e02ff */
[----:B------:R-:W-:Y:S01]  /*15190*/  ISETP.GE.AND P3, PT, R8, R0, PT ;  /* 0x000000000800720c */ /* 0x000fe20003f66270 */
[----:B------:R-:W-:Y:S02]  /*151a0*/  IMAD.MOV.U32 R13, RZ, RZ, R6 ;  /* 0x000000ffff0d7224 */ /* 0x000fe400078e0006 */
[----:B------:R-:W-:-:S10]  /*151b0*/  IMAD.MOV.U32 R12, RZ, RZ, 0x1 ;  /* 0x00000001ff0c7424 */ /* 0x000fd400078e00ff */
[----:B------:R-:W-:Y:S01]  /*151c0*/  @!P3 LEA R21, R9, UR38, 0x1 ;  /* 0x000000260915bc11 */ /* 0x000fe2000f8e08ff */
[----:B------:R-:W-:-:S05]  /*151d0*/  IMAD.MOV.U32 R3, RZ, RZ, R14 ;  /* 0x000000ffff037224 */ /* 0x000fca00078e000e */
        /* <DEDUP_REMOVED lines=15> */
.L_x_2312:
[----:B------:R-:W-:Y:S01]  /*152d0*/  VIADD R3, R8, 0x20 ;  /* 0x0000002008037836 */ /* 0x000fe20000000000 */
[----:B------:R-:W-:Y:S01]  /*152e0*/  @!P3 LEA R20, R9, UR38, 0x1 ;  /* 0x000000260914bc11 */ /* 0x000fe2000f8e08ff */
[----:B------:R-:W-:Y:S02]  /*152f0*/  IMAD.MOV.U32 R13, RZ, RZ, R7 ;  /* 0x000000ffff0d7224 */ /* 0x000fe400078e0007 */
[----:B------:R-:W-:-:S07]  /*15300*/  IMAD.MOV.U32 R5, RZ, RZ, R14 ;  /* 0x000000ffff057224 */ /* 0x000fce00078e000e */
[----:B------:R-:W-:Y:S05]  /*15310*/  WARPSYNC.COLLECTIVE R15, `(.L_x_2313) ;  /* 0x000000000f087348 */ /* 0x000fea0003c00000 */
[----:B------:R0:W1:Y:S02]  /*15320*/  SHFL.IDX P6, R14, R13, R12, R11 ;  /* 0x0000000c0d0e7389 */ /* 0x00006400000c000b */
[----:B01----:R-:W-:Y:S01]  /*15330*/  ENDCOLLECTIVE ;  /* 0x000000000000791b */ /* 0x003fe20003800000 */
.L_x_2313:
[----:B------:R-:W-:Y:S01]  /*15340*/  ULDC.64 UR4, c[0x0][0x208] ;  /* 0x0000820000047ab9 */ /* 0x000fe20000000a00 */
[----:B------:R-:W-:Y:S01]  /*15350*/  IMAD.MOV.U32 R13, RZ, RZ, R6 ;  /* 0x000000ffff0d7224 */ /* 0x000fe200078e0006 */
[----:B------:R-:W-:Y:S01]  /*15360*/  MOV R12, 0x2 ;  /* 0x00000002000c7802 */ /* 0x000fe20000000f00 */
        /* <DEDUP_REMOVED lines=13> */
.L_x_2314:
[----:B------:R-:W-:Y:S01]  /*15440*/  VIADD R5, R8, 0x30 ;  /* 0x0000003008057836 */ /* 0x000fe20000000000 */
[----:B------:R-:W-:Y:S01]  /*15450*/  @!P3 LEA R21, R9, UR38, 0x1 ;  /* 0x000000260915bc11 */ /* 0x000fe2000f8e08ff */
[----:B------:R-:W-:Y:S02]  /*15460*/  IMAD.MOV.U32 R13, RZ, RZ, R7 ;  /* 0x000000ffff0d7224 */ /* 0x000fe400078e0007 */
[----:B------:R-:W-:-:S07]  /*15470*/  IMAD.MOV.U32 R3, RZ, RZ, R14 ;  /* 0x000000ffff037224 */ /* 0x000fce00078e000e */
[----:B------:R-:W-:Y:S05]  /*15480*/  WARPSYNC.COLLECTIVE R15, `(.L_x_2315) ;  /* 0x000000000f087348 */ /* 0x000fea0003c00000 */
[----:B------:R0:W1:Y:S02]  /*15490*/  SHFL.IDX P6, R14, R13, R12, R11 ;  /* 0x0000000c0d0e7389 */ /* 0x00006400000c000b */
[----:B01----:R-:W-:Y:S01]  /*154a0*/  ENDCOLLECTIVE ;  /* 0x000000000000791b */ /* 0x003fe20003800000 */
.L_x_2315:
        /* <DEDUP_REMOVED lines=16> */
.L_x_2316:
[----:B------:R-:W-:Y:S01]  /*155b0*/  VIADD R3, R8, 0x40 ;  /* 0x0000004008037836 */ /* 0x000fe20000000000 */
[----:B------:R-:W-:Y:S01]  /*155c0*/  @!P3 LEA R20, R9, UR38, 0x1 ;  /* 0x000000260914bc11 */ /* 0x000fe2000f8e08ff */
[----:B------:R-:W-:Y:S02]  /*155d0*/  IMAD.MOV.U32 R13, RZ, RZ, R7 ;  /* 0x000000ffff0d7224 */ /* 0x000fe400078e0007 */
[----:B------:R-:W-:-:S07]  /*155e0*/  IMAD.MOV.U32 R5, RZ, RZ, R14 ;  /* 0x000000ffff057224 */ /* 0x000fce00078e000e */
[----:B------:R-:W-:Y:S05]  /*155f0*/  WARPSYNC.COLLECTIVE R15, `(.L_x_2317) ;  /* 0x000000000f087348 */ /* 0x000fea0003c00000 */
[----:B------:R0:W1:Y:S02]  /*15600*/  SHFL.IDX P6, R14, R13, R12, R11 ;  /* 0x0000000c0d0e7389 */ /* 0x00006400000c000b */
[----:B01----:R-:W-:Y:S01]  /*15610*/  ENDCOLLECTIVE ;  /* 0x000000000000791b */ /* 0x003fe20003800000 */
.L_x_2317:
        /* <DEDUP_REMOVED lines=16> */
.L_x_2318:
[----:B------:R-:W-:Y:S01]  /*15720*/  VIADD R5, R8, 0x50 ;  /* 0x0000005008057836 */ /* 0x000fe20000000000 */
[----:B------:R-:W-:Y:S01]  /*15730*/  @!P3 LEA R21, R9, UR38, 0x1 ;  /* 0x000000260915bc11 */ /* 0x000fe2000f8e08ff */
[----:B------:R-:W-:Y:S02]  /*15740*/  IMAD.MOV.U32 R13, RZ, RZ, R7 ;  /* 0x000000ffff0d7224 */ /* 0x000fe400078e0007 */
[----:B------:R-:W-:-:S07]  /*15750*/  IMAD.MOV.U32 R3, RZ, RZ, R14 ;  /* 0x000000ffff037224 */ /* 0x000fce00078e000e */
[----:B------:R-:W-:Y:S05]  /*15760*/  WARPSYNC.COLLECTIVE R15, `(.L_x_2319) ;  /* 0x000000000f087348 */ /* 0x000fea0003c00000 */
[----:B------:R0:W1:Y:S02]  /*15770*/  SHFL.IDX P6, R14, R13, R12, R11 ;  /* 0x0000000c0d0e7389 */ /* 0x00006400000c000b */
[----:B01----:R-:W-:Y:S01]  /*15780*/  ENDCOLLECTIVE ;  /* 0x000000000000791b */ /* 0x003fe20003800000 */
.L_x_2319:
        /* <DEDUP_REMOVED lines=16> */
.L_x_2320:
[----:B------:R-:W-:Y:S01]  /*15890*/  VIADD R3, R8, 0x60 ;  /* 0x0000006008037836 */ /* 0x000fe20000000000 */
[----:B------:R-:W-:Y:S01]  /*158a0*/  @!P3 LEA R20, R9, UR38, 0x1 ;  /* 0x000000260914bc11 */ /* 0x000fe2000f8e08ff */
[----:B------:R-:W-:Y:S02]  /*158b0*/  IMAD.MOV.U32 R13, RZ, RZ, R7 ;  /* 0x000000ffff0d7224 */ /* 0x000fe400078e0007 */
[----:B------:R-:W-:-:S07]  /*158c0*/  IMAD.MOV.U32 R5, RZ, RZ, R14 ;  /* 0x000000ffff057224 */ /* 0x000fce00078e000e */
[----:B------:R-:W-:Y:S05]  /*158d0*/  WARPSYNC.COLLECTIVE R15, `(.L_x_2321) ;  /* 0x000000000f087348 */ /* 0x000fea0003c00000 */
[----:B------:R0:W1:Y:S02]  /*158e0*/  SHFL.IDX P6, R14, R13, R12, R11 ;  /* 0x0000000c0d0e7389 */ /* 0x00006400000c000b */
[----:B01----:R-:W-:Y:S01]  /*158f0*/  ENDCOLLECTIVE ;  /* 0x000000000000791b */ /* 0x003fe20003800000 */
.L_x_2321:
        /* <DEDUP_REMOVED lines=16> */
.L_x_2322:
[----:B------:R-:W-:Y:S01]  /*15a00*/  @!P3 LEA R21, R9, UR38, 0x1 ;  /* 0x000000260915bc11 */ /* 0x000fe2000f8e08ff */
[----:B------:R-:W-:Y:S02]  /*15a10*/  IMAD.MOV.U32 R13, RZ, RZ, R7 ;  /* 0x000000ffff0d7224 */ /* 0x000fe400078e0007 */
[----:B------:R-:W-:-:S07]  /*15a20*/  IMAD.MOV.U32 R3, RZ, RZ, R14 ;  /* 0x000000ffff037224 */ /* 0x000fce00078e000e */
[----:B------:R-:W-:Y:S05]  /*15a30*/  WARPSYNC.COLLECTIVE R15, `(.L_x_2323) ;  /* 0x000000000f087348 */ /* 0x000fea0003c00000 */
[----:B------:R0:W1:Y:S02]  /*15a40*/  SHFL.IDX P6, R14, R13, R12, R11 ;  /* 0x0000000c0d0e7389 */ /* 0x00006400000c000b */
[----:B01----:R-:W-:Y:S01]  /*15a50*/  ENDCOLLECTIVE ;  /* 0x000000000000791b */ /* 0x003fe20003800000 */
.L_x_2323:
        /* <DEDUP_REMOVED lines=15> */
.L_x_2324:
[----:B------:R-:W-:Y:S01]  /*15b50*/  IMAD.MOV.U32 R13, RZ, RZ, R7 ;  /* 0x000000ffff0d7224 */ /* 0x000fe200078e0007 */
[----:B------:R-:W-:-:S07]  /*15b60*/  MOV R4, R14 ;  /* 0x0000000e00047202 */ /* 0x000fce0000000f00 */
[----:B------:R-:W-:Y:S05]  /*15b70*/  WARPSYNC.COLLECTIVE R15, `(.L_x_2325) ;  /* 0x000000000f087348 */ /* 0x000fea0003c00000 */
[----:B------:R0:W1:Y:S02]  /*15b80*/  SHFL.IDX P6, R14, R13, R12, R11 ;  /* 0x0000000c0d0e7389 */ /* 0x00006400000c000b */
[----:B01----:R-:W-:Y:S01]  /*15b90*/  ENDCOLLECTIVE ;  /* 0x000000000000791b */ /* 0x003fe20003800000 */
.L_x_2325:
[----:B------:R-:W-:Y:S05]  /*15ba0*/  BRA `(.L_x_2326) ;  /* 0xffffffc000947947 */ /* 0x000fea000383ffff */
.L_x_2224:
[----:B-1----:R-:W-:-:S04]  /*15bb0*/  IMAD.U32 R3, RZ, RZ, UR38 ;  /* 0x00000026ff037e24 */ /* 0x002fc8000f8e00ff */
[----:B------:R1:W2:Y:S03]  /*15bc0*/  SYNCS.PHASECHK.TRANS64.TRYWAIT P0, [R3+URZ+0x38820], R2 ;  /* 0x03882002030075a7 */ /* 0x0002a6000800017f */
[----:B--2---:R-:W-:Y:S05]  /*15bd0*/  @!P0 NANOSLEEP.SYNCS 0x989680 ;  /* 0x009896800000895d */ /* 0x004fea0003900000 */
[----:B------:R-:W2:Y:S02]  /*15be0*/  @!P0 SYNCS.PHASECHK.TRANS64 P0, [R3+URZ+0x38820], R2 ;  /* 0x03882002030085a7 */ /* 0x000ea4000800007f */
[----:B--2---:R-:W-:Y:S05]  /*15bf0*/  @!P0 BRA `(.L_x_2224) ;  /* 0xfffffffc00ec8947 */ /* 0x004fea000383ffff */
[----:B------:R-:W-:Y:S05]  /*15c00*/  BRA `(.L_x_2327) ;  /* 0xffffffc000f47947 */ /* 0x000fea000383ffff */
.L_x_2231:
[----:B-1----:R-:W-:-:S04]  /*15c10*/  IMAD.U32 R3, RZ, RZ, UR38 ;  /* 0x00000026ff037e24 */ /* 0x002fc8000f8e00ff */
[----:B------:R1:W2:Y:S03]  /*15c20*/  SYNCS.PHASECHK.TRANS64.TRYWAIT P0, [R3+URZ+0x38848], R2 ;  /* 0x03884802030075a7 */ /* 0x0002a6000800017f */
[----:B--2---:R-:W-:Y:S05]  /*15c30*/  @!P0 NANOSLEEP.SYNCS 0x989680 ;  /* 0x009896800000895d */ /* 0x004fea0003900000 */
[----:B------:R-:W2:Y:S02]  /*15c40*/  @!P0 SYNCS.PHASECHK.TRANS64 P0, [R3+URZ+0x38848], R2 ;  /* 0x03884802030085a7 */ /* 0x000ea4000800007f */
[----:B--2---:R-:W-:Y:S05]  /*15c50*/  @!P0 BRA `(.L_x_2231) ;  /* 0xfffffffc00ec8947 */ /* 0x004fea000383ffff */
[----:B------:R-:W-:Y:S05]  /*15c60*/  BRA `(.L_x_2328) ;  /* 0xffffffc400d07947 */ /* 0x000fea000383ffff */
.L_x_2239:
[----:B0-----:R-:W-:-:S04]  /*15c70*/  IMAD.U32 R3, RZ, RZ, UR38 ;  /* 0x00000026ff037e24 */ /* 0x001fc8000f8e00ff */
[----:B------:R0:W1:Y:S03]  /*15c80*/  SYNCS.PHASECHK.TRANS64.TRYWAIT P0, [R3+URZ+0x38860], R2 ;  /* 0x03886002030075a7 */ /* 0x000066000800017f */
[----:B-1----:R-:W-:Y:S05]  /*15c90*/  @!P0 NANOSLEEP.SYNCS 0x989680 ;  /* 0x009896800000895d */ /* 0x002fea0003900000 */
[----:B------:R-:W1:Y:S02]  /*15ca0*/  @!P0 SYNCS.PHASECHK.TRANS64 P0, [R3+URZ+0x38860], R2 ;  /* 0x03886002030085a7 */ /* 0x000e64000800007f */
[----:B-1----:R-:W-:Y:S05]  /*15cb0*/  @!P0 BRA `(.L_x_2239) ;  /* 0xfffffffc00ec8947 */ /* 0x002fea000383ffff */
[----:B------:R-:W-:Y:S05]  /*15cc0*/  BRA `(.L_x_2329) ;  /* 0xffffffc800e47947 */ /* 0x000fea000383ffff */
.L_x_2250:
[----:B-1----:R-:W-:-:S04]  /*15cd0*/  IMAD.U32 R3, RZ, RZ, UR38 ;  /* 0x00000026ff037e24 */ /* 0x002fc8000f8e00ff */
[----:B------:R1:W2:Y:S03]  /*15ce0*/  SYNCS.PHASECHK.TRANS64.TRYWAIT P0, [R3+URZ+0x38840], R2 ;  /* 0x03884002030075a7 */ /* 0x0002a6000800017f */
[----:B--2---:R-:W-:Y:S05]  /*15cf0*/  @!P0 NANOSLEEP.SYNCS 0x989680 ;  /* 0x009896800000895d */ /* 0x004fea0003900000 */
[----:B------:R-:W2:Y:S02]  /*15d00*/  @!P0 SYNCS.PHASECHK.TRANS64 P0, [R3+URZ+0x38840], R2 ;  /* 0x03884002030085a7 */ /* 0x000ea4000800007f */
[----:B--2---:R-:W-:Y:S05]  /*15d10*/  @!P0 BRA `(.L_x_2250) ;  /* 0xfffffffc00ec8947 */ /* 0x004fea000383ffff */
[----:B------:R-:W-:Y:S05]  /*15d20*/  BRA `(.L_x_2330) ;  /* 0xffffffd000747947 */ /* 0x000fea000383ffff */
.L_x_2258:
[----:B0-----:R-:W-:-:S04]  /*15d30*/  IMAD.U32 R3, RZ, RZ, UR38 ;  /* 0x00000026ff037e24 */ /* 0x001fc8000f8e00ff */
[----:B------:R0:W1:Y:S03]  /*15d40*/  SYNCS.PHASECHK.TRANS64.TRYWAIT P0, [R3+URZ+0x38868], R2 ;  /* 0x03886802030075a7 */ /* 0x000066000800017f */
[----:B-1----:R-:W-:Y:S05]  /*15d50*/  @!P0 NANOSLEEP.SYNCS 0x989680 ;  /* 0x009896800000895d */ /* 0x002fea0003900000 */
[----:B------:R-:W1:Y:S02]  /*15d60*/  @!P0 SYNCS.PHASECHK.TRANS64 P0, [R3+URZ+0x38868], R2 ;  /* 0x03886802030085a7 */ /* 0x000e64000800007f */
[----:B-1----:R-:W-:Y:S05]  /*15d70*/  @!P0 BRA `(.L_x_2258) ;  /* 0xfffffffc00ec8947 */ /* 0x002fea000383ffff */
[----:B------:R-:W-:Y:S05]  /*15d80*/  BRA `(.L_x_2331) ;  /* 0xffffffd400847947 */ /* 0x000fea000383ffff */
.L_x_2269:
[----:B-1----:R-:W-:-:S04]  /*15d90*/  IMAD.U32 R3, RZ, RZ, UR38 ;  /* 0x00000026ff037e24 */ /* 0x002fc8000f8e00ff */
[----:B------:R1:W2:Y:S03]  /*15da0*/  SYNCS.PHASECHK.TRANS64.TRYWAIT P0, [R3+URZ+0x38848], R2 ;  /* 0x03884802030075a7 */ /* 0x0002a6000800017f */
[----:B--2---:R-:W-:Y:S05]  /*15db0*/  @!P0 NANOSLEEP.SYNCS 0x989680 ;  /* 0x009896800000895d */ /* 0x004fea0003900000 */
[----:B------:R-:W2:Y:S02]  /*15dc0*/  @!P0 SYNCS.PHASECHK.TRANS64 P0, [R3+URZ+0x38848], R2 ;  /* 0x03884802030085a7 */ /* 0x000ea4000800007f */
[----:B--2---:R-:W-:Y:S05]  /*15dd0*/  @!P0 BRA `(.L_x_2269) ;  /* 0xfffffffc00ec8947 */ /* 0x004fea000383ffff */
[----:B------:R-:W-:Y:S05]  /*15de0*/  BRA `(.L_x_2332) ;  /* 0xffffffdc002c7947 */ /* 0x000fea000383ffff */
.L_x_2277:
[----:B0-----:R-:W-:-:S04]  /*15df0*/  IMAD.U32 R3, RZ, RZ, UR38 ;  /* 0x00000026ff037e24 */ /* 0x001fc8000f8e00ff */
[----:B------:R0:W1:Y:S03]  /*15e00*/  SYNCS.PHASECHK.TRANS64.TRYWAIT P0, [R3+URZ+0x38860], R2 ;  /* 0x03886002030075a7 */ /* 0x000066000800017f */
[----:B-1----:R-:W-:Y:S05]  /*15e10*/  @!P0 NANOSLEEP.SYNCS 0x989680 ;  /* 0x009896800000895d */ /* 0x002fea0003900000 */
[----:B------:R-:W1:Y:S02]  /*15e20*/  @!P0 SYNCS.PHASECHK.TRANS64 P0, [R3+URZ+0x38860], R2 ;  /* 0x03886002030085a7 */ /* 0x000e64000800007f */
[----:B-1----:R-:W-:Y:S05]  /*15e30*/  @!P0 BRA `(.L_x_2277) ;  /* 0xfffffffc00ec8947 */ /* 0x002fea000383ffff */
[----:B------:R-:W-:Y:S05]  /*15e40*/  BRA `(.L_x_2333) ;  /* 0xffffffe000387947 */ /* 0x000fea000383ffff */
.L_x_2287:
[----:B0-----:R0:W1:Y:S02]  /*15e50*/  SYNCS.PHASECHK.TRANS64.TRYWAIT P0, [R3+URZ+0x38860], R0 ;  /* 0x03886000030075a7 */ /* 0x001064000800017f */
[----:B-1----:R-:W-:Y:S05]  /*15e60*/  @!P0 NANOSLEEP.SYNCS 0x989680 ;  /* 0x009896800000895d */ /* 0x002fea0003900000 */
[----:B------:R-:W1:Y:S02]  /*15e70*/  @!P0 SYNCS.PHASECHK.TRANS64 P0, [R3+URZ+0x38860], R0 ;  /* 0x03886000030085a7 */ /* 0x000e64000800007f */
[----:B-1----:R-:W-:Y:S05]  /*15e80*/  @!P0 BRA `(.L_x_2287) ;  /* 0xfffffffc00f08947 */ /* 0x002fea000383ffff */
[----:B------:R-:W-:Y:S05]  /*15e90*/  BRA `(.L_x_2334) ;  /* 0xffffffe400707947 */ /* 0x000fea000383ffff */
.L_x_2294:
[----:B0-----:R0:W1:Y:S02]  /*15ea0*/  SYNCS.PHASECHK.TRANS64.TRYWAIT P0, [R2+URZ+0x38820], R3 ;  /* 0x03882003020075a7 */ /* 0x001064000800017f */
[----:B-1----:R-:W-:Y:S05]  /*15eb0*/  @!P0 NANOSLEEP.SYNCS 0x989680 ;  /* 0x009896800000895d */ /* 0x002fea0003900000 */
[----:B------:R-:W1:Y:S02]  /*15ec0*/  @!P0 SYNCS.PHASECHK.TRANS64 P0, [R2+URZ+0x38820], R3 ;  /* 0x03882003020085a7 */ /* 0x000e64000800007f */
[----:B-1----:R-:W-:Y:S05]  /*15ed0*/  @!P0 BRA `(.L_x_2294) ;  /* 0xfffffffc00f08947 */ /* 0x002fea000383ffff */
[----:B------:R-:W-:Y:S05]  /*15ee0*/  BRA `(.L_x_2335) ;  /* 0xffffffe800a87947 */ /* 0x000fea000383ffff */
.L_x_2295:
        /* <DEDUP_REMOVED lines=11> */
.L_x_2337:
[----:B------:R-:W-:Y:S05]  /*15fa0*/  BSYNC B0 ;  /* 0x0000000000007941 */ /* 0x000fea0003800000 */
.L_x_2336:
[----:B------:R-:W-:Y:S05]  /*15fb0*/  BRA `(.L_x_2338) ;  /* 0xffffffe8008c7947 */ /* 0x000fea000383ffff */
.L_x_2296:
[----:B------:R-:W-:Y:S01]  /*15fc0*/  BSSY B0, `(.L_x_2339) ;  /* 0x0000006000007945 */ /* 0x000fe20003800000 */
[----:B------:R-:W-:-:S07]  /*15fd0*/  IMAD.MOV.U32 R15, RZ, RZ, -0x1 ;  /* 0xffffffffff0f7424 */ /* 0x000fce00078e00ff */
[----:B0-----:R-:W-:Y:S05]  /*15fe0*/  WARPSYNC.COLLECTIVE R15, `(.L_x_2340) ;  /* 0x000000000f0c7348 */ /* 0x001fea0003c00000 */
[----:B------:R-:W-:Y:S02]  /*15ff0*/  ELECT P6, UR62, PT ;  /* 0x00000000003e782f */ /* 0x000fe400038c0000 */
[----:B------:R-:W-:Y:S01]  /*16000*/  MOV R14, UR62 ;  /* 0x0000003e000e7c02 */ /* 0x000fe20008000f00 */
[----:B0-----:R-:W-:Y:S10]  /*16010*/  ENDCOLLECTIVE ;  /* 0x000000000000791b */ /* 0x001ff40003800000 */
.L_x_2340:
[----:B------:R-:W-:Y:S05]  /*16020*/  BSYNC B0 ;  /* 0x0000000000007941 */ /* 0x000fea0003800000 */
.L_x_2339:
[----:B------:R-:W-:Y:S05]  /*16030*/  BRA `(.L_x_2341) ;  /* 0xffffffe800807947 */ /* 0x000fea000383ffff */
.L_x_2298:
[----:B0-----:R0:W1:Y:S02]  /*16040*/  SYNCS.PHASECHK.TRANS64.TRYWAIT P0, [R6+URZ], R5 ;  /* 0x00000005060075a7 */ /* 0x001064000800017f */
[----:B-1----:R-:W-:Y:S05]  /*16050*/  @!P0 NANOSLEEP.SYNCS 0x989680 ;  /* 0x009896800000895d */ /* 0x002fea0003900000 */
[----:B------:R-:W1:Y:S02]  /*16060*/  @!P0 SYNCS.PHASECHK.TRANS64 P0, [R6+URZ], R5 ;  /* 0x00000005060085a7 */ /* 0x000e64000800007f */
[----:B-1----:R-:W-:Y:S05]  /*16070*/  @!P0 BRA `(.L_x_2298) ;  /* 0xfffffffc00f08947 */ /* 0x002fea000383ffff */
[----:B------:R-:W-:Y:S05]  /*16080*/  BRA `(.L_x_2342) ;  /* 0xffffffe800b47947 */ /* 0x000fea000383ffff */
.L_x_2299:
[----:B-1----:R1:W2:Y:S02]  /*16090*/  SYNCS.PHASECHK.TRANS64.TRYWAIT P0, [R3+URZ], R4 ;  /* 0x00000004030075a7 */ /* 0x0022a4000800017f */
[----:B--2---:R-:W-:Y:S05]  /*160a0*/  @!P0 NANOSLEEP.SYNCS 0x989680 ;  /* 0x009896800000895d */ /* 0x004fea0003900000 */
[----:B------:R-:W2:Y:S02]  /*160b0*/  @!P0 SYNCS.PHASECHK.TRANS64 P0, [R3+URZ], R4 ;  /* 0x00000004030085a7 */ /* 0x000ea4000800007f */
[----:B--2---:R-:W-:Y:S05]  /*160c0*/  @!P0 BRA `(.L_x_2299) ;  /* 0xfffffffc00f08947 */ /* 0x004fea000383ffff */
[----:B------:R-:W-:Y:S05]  /*160d0*/  BRA `(.L_x_2343) ;  /* 0xffffffe800a87947 */ /* 0x000fea000383ffff */
.L_x_2301:
[----:B-1----:R1:W2:Y:S02]  /*160e0*/  SYNCS.PHASECHK.TRANS64.TRYWAIT P0, [R0+URZ], R5 ;  /* 0x00000005000075a7 */ /* 0x0022a4000800017f */
[----:B--2---:R-:W-:Y:S05]  /*160f0*/  @!P0 NANOSLEEP.SYNCS 0x989680 ;  /* 0x009896800000895d */ /* 0x004fea0003900000 */
[----:B------:R-:W2:Y:S02]  /*16100*/  @!P0 SYNCS.PHASECHK.TRANS64 P0, [R0+URZ], R5 ;  /* 0x00000005000085a7 */ /* 0x000ea4000800007f */
[----:B--2---:R-:W-:Y:S05]  /*16110*/  @!P0 BRA `(.L_x_2301) ;  /* 0xfffffffc00f08947 */ /* 0x004fea000383ffff */
[----:B------:R-:W-:Y:S05]  /*16120*/  BRA `(.L_x_2344) ;  /* 0xffffffe800ac7947 */ /* 0x000fea000383ffff */
.L_x_2345:
        /* <DEDUP_REMOVED lines=13> */
.L_x_14845:


//--------------------- .text._ZN7cutlass13device_kernelIN5flash11enable_sm90INS1_16FlashAttnFwdSm90INS1_25CollectiveMainloopFwdSm90ILi2EN4cute5tupleIJNS5_1CILi1EEES8_S8_EEENS6_IJNS7_ILi128EEENS7_ILi80EEENS7_ILi256EEEEEELi256ENS_6half_tEfNS_4arch4Sm90ELb1ELb0ELb0ELb1ELb0ELb0ELb0ELb1ELb1ELb1ELb1ELb0EEENS1_21CollectiveEpilogueFwdINS6_IJSA_SC_SB_EEES9_SE_SG_Li256ELb1ELb1ELb1ELb0EEENS1_36VarlenDynamicPersistentTileSchedulerILi128ELi80ELi256ELi128ELb1ELb1ELb1ELb1ELb1ELb1EEEEEEEEEvNT_6ParamsE --------------------------
	.section	.text._ZN7cutlass13device_kernelIN5flash11enable_sm90INS1_16FlashAttnFwdSm90INS1_25CollectiveMainloopFwdSm90ILi2EN4cute5tupleIJNS5_1CILi1EEES8_S8_EEENS6_IJNS7_ILi128EEENS7_ILi80EEENS7_ILi256EEEEEELi256ENS_6half_tEfNS_4arch4Sm90ELb1ELb0ELb0ELb1ELb0ELb0ELb0ELb1ELb1ELb1ELb1ELb0EEENS1_21CollectiveEpilogueFwdINS6_IJSA_SC_SB_EEES9_SE_SG_Li256ELb1ELb1ELb1ELb0EEENS1_36VarlenDynamicPersistentTileSchedulerILi128ELi80ELi256ELi128ELb1ELb1ELb1ELb1ELb1ELb1EEEEEEEEEvNT_6ParamsE,"ax",@progbits
	.align	128
.text._ZN7cutlass13device_kernelIN5flash11enable_sm90INS1_16FlashAttnFwdSm90INS1_25CollectiveMainloopFwdSm90ILi2EN4cute5tupleIJNS5_1CILi1EEES8_S8_EEENS6_IJNS7_ILi128EEENS7_ILi80EEENS7_ILi256EEEEEELi256ENS_6half_tEfNS_4arch4Sm90ELb1ELb0ELb0ELb1ELb0ELb0ELb0ELb1ELb1ELb1ELb1ELb0EEENS1_21CollectiveEpilogueFwdINS6_IJSA_SC_SB_EEES9_SE_SG_Li256ELb1ELb1ELb1ELb0EEENS1_36VarlenDynamicPersistentTileSchedulerILi128ELi80ELi256ELi128ELb1ELb1ELb1ELb1ELb1ELb1EEEEEEEEEvNT_6ParamsE:
        .type           _ZN7cutlass13device_kernelIN5flash11enable_sm90INS1_16FlashAttnFwdSm90INS1_25CollectiveMainloopFwdSm90ILi2EN4cute5tupleIJNS5_1CILi1EEES8_S8_EEENS6_IJNS7_ILi128EEENS7_ILi80EEENS7_ILi256EEEEEELi256ENS_6half_tEfNS_4arch4Sm90ELb1ELb0ELb0ELb1ELb0ELb0ELb0ELb1ELb1ELb1ELb1ELb0EEENS1_21CollectiveEpilogueFwdINS6_IJSA_SC_SB_EEES9_SE_SG_Li256ELb1ELb1ELb1ELb0EEENS1_36VarlenDynamicPersistentTileSchedulerILi128ELi80ELi256ELi128ELb1ELb1ELb1ELb1ELb1ELb1EEEEEEEEEvNT_6ParamsE,@function
        .size           _ZN7cutlass13device_kernelIN5flash11enable_sm90INS1_16FlashAttnFwdSm90INS1_25CollectiveMainloopFwdSm90ILi2EN4cute5tupleIJNS5_1CILi1EEES8_S8_EEENS6_IJNS7_ILi128EEENS7_ILi80EEENS7_ILi256EEEEEELi256ENS_6half_tEfNS_4arch4Sm90ELb1ELb0ELb0ELb1ELb0ELb0ELb0ELb1ELb1ELb1ELb1ELb0EEENS1_21CollectiveEpilogueFwdINS6_IJSA_SC_SB_EEES9_SE_SG_Li256ELb1ELb1ELb1ELb0EEENS1_36VarlenDynamicPersistentTileSchedulerILi128ELi80ELi256ELi128ELb1ELb1ELb1ELb1ELb1ELb1EEEEEEEEEvNT_6ParamsE,(.L_x_14846 - _ZN7cutlass13device_kernelIN5flash11enable_sm90INS1_16FlashAttnFwdSm90INS1_25CollectiveMainloopFwdSm90ILi2EN4cute5tupleIJNS5_1CILi1EEES8_S8_EEENS6_IJNS7_ILi128EEENS7_ILi80EEENS7_ILi256EEEEEELi256ENS_6half_tEfNS_4arch4Sm90ELb1ELb0ELb0ELb1ELb0ELb0ELb0ELb1ELb1ELb1ELb1ELb0EEENS1_21CollectiveEpilogueFwdINS6_IJSA_SC_SB_EEES9_SE_SG_Li256ELb1ELb1ELb1ELb0EEENS1_36VarlenDynamicPersistentTileSchedulerILi128ELi80ELi256ELi128ELb1ELb1ELb1ELb1ELb1ELb1EEEEEEEEEvNT_6ParamsE)
        .other          _ZN7cutlass13device_kernelIN5flash11enable_sm90INS1_16FlashAttnFwdSm90INS1_25CollectiveMainloopFwdSm90ILi2EN4cute5tupleIJNS5_1CILi1EEES8_S8_EEENS6_IJNS7_ILi128EEENS7_ILi80EEENS7_ILi256EEEEEELi256ENS_6half_tEfNS_4arch4Sm90ELb1ELb0ELb0ELb1ELb0ELb0ELb0ELb1ELb1ELb1ELb1ELb0EEENS1_21CollectiveEpilogueFwdINS6_IJSA_SC_SB_EEES9_SE_SG_Li256ELb1ELb1ELb1ELb0EEENS1_36VarlenDynamicPersistentTileSchedulerILi128ELi80ELi256ELi128ELb1ELb1ELb1ELb1ELb1ELb1EEEEEEEEEvNT_6ParamsE,@"STO_CUDA_ENTRY STV_DEFAULT"
_ZN7cutlass13device_kernelIN5flash11enable_sm90INS1_16FlashAttnFwdSm90INS1_25CollectiveMainloopFwdSm90ILi2EN4cute5tupleIJNS5_1CILi1EEES8_S8_EEENS6_IJNS7_ILi128EEENS7_ILi80EEENS7_ILi256EEEEEELi256ENS_6half_tEfNS_4arch4Sm90ELb1ELb0ELb0ELb1ELb0ELb0ELb0ELb1ELb1ELb1ELb1ELb0EEENS1_21CollectiveEpilogueFwdINS6_IJSA_SC_SB_EEES9_SE_SG_Li256ELb1ELb1ELb1ELb0EEENS1_36VarlenDynamicPersistentTileSchedulerILi128ELi80ELi256ELi128ELb1ELb1ELb1ELb1ELb1ELb1EEEEEEEEEvNT_6ParamsE:
        /* <DEDUP_REMOVED lines=18> */
.L_x_2347:
[----:B------:R-:W-:Y:S05]  /*0120*/  BSYNC B0 ;  /* 0x0000000000007941 */ /* 0x000fea0003800000 */
.L_x_2346:
        /* <DEDUP_REMOVED lines=41> */
.L_x_2348:
        /* <DEDUP_REMOVED lines=22> */
.L_x_2349:
        /* <DEDUP_REMOVED lines=18> */
.L_x_2350:
        /* <DEDUP_REMOVED lines=22> */
.L_x_2351:
        /* <DEDUP_REMOVED lines=22> */
.L_x_2352:
        /* <DEDUP_REMOVED lines=8> */
.L_x_2354:
        /* <DEDUP_REMOVED lines=18> */
[----:B------:R-:W-:Y:S02]  /*0aa0*/  R2UR UR6, R10 ;  /* 0x000000000a0672ca */ /* 0x000fe400000e0000 */
        /* <DEDUP_REMOVED lines=11> */
[----:B------:R-:W-:-:S03]  /*0b60*/  SHF.R.S32.HI R2, RZ, 0x4, R3 ;  /* 0x00000004ff027819 */ /* 0x000fc60000011403 */
[C---:B------:R-:W-:Y:S01]  /*0b70*/  IMAD.IADD R12, R6.reuse, 0x1, -R5 ;  /* 0x00000001060c7824 */ /* 0x040fe200078e0a05 */
[C---:B------:R-:W-:Y:S01]  /*0b80*/  LOP3.LUT R5, R3.reuse, 0x3fffff0, RZ, 0xc0, !PT ;  /* 0x03fffff003057812 */ /* 0x040fe200078ec0ff */
[----:B------:R-:W-:Y:S01]  /*0b90*/  ULOP3.LUT UR8, UR4, 0x1, URZ, 0xfc, !UPT ;  /* 0x0000000104087892 */ /* 0x000fe2000f8efc3f */
[----:B------:R-:W-:Y:S02]  /*0ba0*/  LEA.HI R4, R3, R2, RZ, 0x1 ;  /* 0x0000000203047211 */ /* 0x000fe400078f08ff */
[----:B------:R-:W-:Y:S01]  /*0bb0*/  SHF.R.S32.HI R8, RZ, 0x1f, R12 ;  /* 0x0000001fff087819 */ /* 0x000fe2000001140c */
[----:B------:R-:W-:Y:S01]  /*0bc0*/  IMAD.IADD R5, R6, 0x1, -R5 ;  /* 0x0000000106057824 */ /* 0x000fe200078e0a05 */
[----:B------:R-:W-:Y:S01]  /*0bd0*/  SHF.R.S32.HI R3, RZ, 0x7, R0 ;  /* 0x00000007ff037819 */ /* 0x000fe20000011400 */
[----:B------:R0:W-:Y:S01]  /*0be0*/  STL [R1+0x34], R12 ;  /* 0x0000340c01007387 */ /* 0x0001e20000100800 */
[----:B------:R-:W-:Y:S01]  /*0bf0*/  LEA.HI R9, R8, R12, RZ, 0x2 ;  /* 0x0000000c08097211 */ /* 0x000fe200078f10ff */
[----:B------:R-:W-:Y:S01]  /*0c00*/  UMOV UR4, URZ ;  /* 0x0000003f00047c82 */ /* 0x000fe20008000000 */
[----:B------:R-:W-:Y:S01]  /*0c10*/  LOP3.LUT R6, R7, 0xfffffc00, RZ, 0xc0, !PT ;  /* 0xfffffc0007067812 */ /* 0x000fe200078ec0ff */
[----:B------:R-:W-:Y:S01]  /*0c20*/  IMAD.U32 R16, RZ, RZ, UR4 ;  /* 0x00000004ff107e24 */ /* 0x000fe2000f8e00ff */
[----:B------:R-:W-:-:S02]  /*0c30*/  SHF.R.S32.HI R10, RZ, 0x2, R9 ;  /* 0x00000002ff0a7819 */ /* 0x000fc40000011409 */
[----:B------:R-:W-:Y:S01]  /*0c40*/  SHF.R.S32.HI R11, RZ, 0x1f, R9 ;  /* 0x0000001fff0b7819 */ /* 0x000fe20000011409 */
[----:B------:R-:W-:Y:S01]  /*0c50*/  IMAD R6, R5, 0x40, R6 ;  /* 0x0000004005067824 */ /* 0x000fe200078e0206 */
[----:B------:R-:W-:Y:S02]  /*0c60*/  LEA.HI R0, R0, R3, RZ, 0x1 ;  /* 0x0000000300007211 */ /* 0x000fe400078f08ff */
[----:B------:R-:W-:Y:S02]  /*0c70*/  LEA.HI R11, R11, R10, RZ, 0x3 ;  /* 0x0000000a0b0b7211 */ /* 0x000fe400078f18ff */
[----:B------:R-:W-:Y:S02]  /*0c80*/  LOP3.LUT R7, R4, 0x1ffffffe, RZ, 0xc0, !PT ;  /* 0x1ffffffe04077812 */ /* 0x000fe400078ec0ff */
[----:B------:R-:W-:Y:S02]  /*0c90*/  LOP3.LUT R11, R11, 0xfffffff8, RZ, 0xc0, !PT ;  /* 0xfffffff80b0b7812 */ /* 0x000fe400078ec0ff */
[----:B------:R-:W-:Y:S01]  /*0ca0*/  LEA.HI R8, R8, R12, RZ, 0x5 ;  /* 0x0000000c08087211 */ /* 0x000fe200078f28ff */
[----:B------:R-:W-:Y:S01]  /*0cb0*/  IMAD.IADD R7, R2, 0x1, -R7 ;  /* 0x0000000102077824 */ /* 0x000fe200078e0a07 */
[----:B------:R-:W-:Y:S01]  /*0cc0*/  LOP3.LUT R0, R0, 0x3fffffe, RZ, 0xc0, !PT ;  /* 0x03fffffe00007812 */ /* 0x000fe200078ec0ff */
[----:B------:R-:W-:Y:S01]  /*0cd0*/  IMAD.IADD R11, R10, 0x1, -R11 ;  /* 0x000000010a0b7824 */ /* 0x000fe200078e0a0b */
[----:B------:R-:W-:-:S02]  /*0ce0*/  SHF.R.S32.HI R8, RZ, 0x5, R8 ;  /* 0x00000005ff087819 */ /* 0x000fc40000011408 */
[----:B------:R-:W-:Y:S01]  /*0cf0*/  LOP3.LUT R9, R9, 0x7ffffffc, RZ, 0xc0, !PT ;  /* 0x7ffffffc09097812 */ /* 0x000fe200078ec0ff */
[----:B------:R-:W-:Y:S01]  /*0d00*/  IMAD.IADD R0, R3, 0x1, -R0 ;  /* 0x0000000103007824 */ /* 0x000fe200078e0a00 */
[----:B------:R-:W-:Y:S01]  /*0d10*/  LEA.HI R2, R13, R13, RZ, 0x1 ;  /* 0x0000000d0d027211 */ /* 0x000fe200078f08ff */
[----:B------:R-:W-:Y:S02]  /*0d20*/  IMAD R3, R7, 0x8, R6 ;  /* 0x0000000807037824 */ /* 0x000fe400078e0206 */
[----:B------:R-:W-:Y:S01]  /*0d30*/  IMAD R11, R8, 0x10, R11 ;  /* 0x00000010080b7824 */ /* 0x000fe200078e020b */
[----:B------:R-:W-:Y:S01]  /*0d40*/  LOP3.LUT R2, R2, 0x1ffffffe, RZ, 0xc0, !PT ;  /* 0x1ffffffe02027812 */ /* 0x000fe200078ec0ff */
[----:B------:R-:W-:Y:S01]  /*0d50*/  IMAD.IADD R9, R12, 0x1, -R9 ;  /* 0x000000010c097824 */ /* 0x000fe200078e0a09 */
[----:B------:R1:W-:Y:S01]  /*0d60*/  STL [R1+0x64], R3 ;  /* 0x0000640301007387 */ /* 0x0003e20000100800 */
[----:B------:R-:W-:Y:S02]  /*0d70*/  IMAD R0, R0, 0x40, R11 ;  /* 0x0000004000007824 */ /* 0x000fe400078e020b */
[----:B------:R-:W-:-:S02]  /*0d80*/  IMAD.SHL.U32 R19, R9, 0x2, RZ ;  /* 0x0000000209137824 */ /* 0x000fc400078e00ff */
[----:B------:R-:W-:Y:S01]  /*0d90*/  IMAD.IADD R2, R13, 0x1, -R2 ;  /* 0x000000010d027824 */ /* 0x000fe200078e0a02 */
[----:B------:R-:W-:Y:S01]  /*0da0*/  STL [R1+0x60], R0 ;  /* 0x0000600001007387 */ /* 0x000fe20000100800 */
[C---:B0-----:R-:W-:Y:S02]  /*0db0*/  VIADD R12, R19.reuse, 0x8 ;  /* 0x00000008130c7836 */ /* 0x041fe40000000000 */
[C---:B------:R-:W-:Y:S02]  /*0dc0*/  VIADD R11, R19.reuse, 0x10 ;  /* 0x00000010130b7836 */ /* 0x040fe40000000000 */
[----:B-1----:R-:W-:Y:S01]  /*0dd0*/  IMAD.U32 R3, RZ, RZ, UR8 ;  /* 0x00000008ff037e24 */ /* 0x002fe2000f8e00ff */
[----:B------:R-:W-:Y:S01]  /*0de0*/  SHF.R.S32.HI R14, RZ, 0x1f, R12 ;  /* 0x0000001fff0e7819 */ /* 0x000fe2000001140c */
[C---:B------:R-:W-:Y:S01]  /*0df0*/  VIADD R10, R19.reuse, 0x18 ;  /* 0x00000018130a7836 */ /* 0x040fe20000000000 */
[----:B------:R-:W-:Y:S01]  /*0e00*/  SHF.R.S32.HI R13, RZ, 0x1f, R11 ;  /* 0x0000001fff0d7819 */ /* 0x000fe2000001140b */
[C---:B------:R-:W-:Y:S01]  /*0e10*/  VIADD R9, R19.reuse, 0x20 ;  /* 0x0000002013097836 */ /* 0x040fe20000000000 */
[----:B------:R0:W-:Y:S01]  /*0e20*/  STL [R1+0x68], R3 ;  /* 0x0000680301007387 */ /* 0x0001e20000100800 */
        /* <DEDUP_REMOVED lines=10> */
[----:B0-----:R-:W-:Y:S01]  /*0ed0*/  IMAD.U32 R3, RZ, RZ, UR4 ;  /* 0x00000004ff037e24 */ /* 0x001fe2000f8e00ff */
[----:B------:R-:W-:Y:S01]  /*0ee0*/  SHF.R.S32.HI R7, RZ, 0x1f, R5 ;  /* 0x0000001fff077819 */ /* 0x000fe20000011405 */
[C---:B------:R-:W-:Y:S01]  /*0ef0*/  VIADD R234, R19.reuse, 0x58 ;  /* 0x0000005813ea7836 */ /* 0x040fe20000000000 */
[----:B------:R-:W-:Y:S01]  /*0f00*/  SHF.R.S32.HI R6, RZ, 0x1f, R4 ;  /* 0x0000001fff067819 */ /* 0x000fe20000011404 */
[C---:B------:R-:W-:Y:S01]  /*0f10*/  VIADD R233, R19.reuse, 0x60 ;  /* 0x0000006013e97836 */ /* 0x040fe20000000000 */
[----:B------:R0:W-:Y:S01]  /*0f20*/  STL [R1+0x30], R3 ;  /* 0x0000300301007387 */ /* 0x0001e20000100800 */
[C---:B------:R-:W-:Y:S01]  /*0f30*/  VIADD R232, R19.reuse, 0x68 ;  /* 0x0000006813e87836 */ /* 0x040fe20000000000 */
[----:B------:R-:W-:Y:S01]  /*0f40*/  SHF.R.S32.HI R4, RZ, 0x1f, R234 ;  /* 0x0000001fff047819 */ /* 0x000fe200000114ea */
[----:B------:R-:W-:-:S02]  /*0f50*/  VIADD R231, R19, 0x70 ;  /* 0x0000007013e77836 */ /* 0x000fc40000000000 */
[C---:B------:R-:W-:Y:S02]  /*0f60*/  VIADD R230, R19.reuse, 0x78 ;  /* 0x0000007813e67836 */ /* 0x040fe40000000000 */
[C---:B------:R-:W-:Y:S01]  /*0f70*/  VIADD R229, R19.reuse, 0x80 ;  /* 0x0000008013e57836 */ /* 0x040fe20000000000 */
[----:B------:R-:W-:Y:S01]  /*0f80*/  SHF.R.S32.HI R4, RZ, 0x1f, R231 ;  /* 0x0000001fff047819 */ /* 0x000fe200000114e7 */
[C---:B------:R-:W-:Y:S02]  /*0f90*/  VIADD R228, R19.reuse, 0x88 ;  /* 0x0000008813e47836 */ /* 0x040fe40000000000 */
[C---:B0-----:R-:W-:Y:S02]  /*0fa0*/  VIADD R3, R19.reuse, 0x50 ;  /* 0x0000005013037836 */ /* 0x041fe40000000000 */
        /* <DEDUP_REMOVED lines=21> */
[----:B------:R-:W-:Y:S01]  /*1100*/  SHF.R.S32.HI R5, RZ, 0x1f, R223 ;  /* 0x0000001fff057819 */ /* 0x000fe200000114df */
[----:B------:R-:W-:Y:S01]  /*1110*/  IMAD R213, R2, 0x8, R0 ;  /* 0x0000000802d57824 */ /* 0x000fe200078e0200 */
[----:B------:R-:W-:-:S02]  /*1120*/  SHF.R.S32.HI R4, RZ, 0x1f, R222 ;  /* 0x0000001fff047819 */ /* 0x000fc400000114de */
[----:B------:R-:W-:Y:S02]  /*1130*/  SHF.R.S32.HI R3, RZ, 0x1f, R221 ;  /* 0x0000001fff037819 */ /* 0x000fe400000114dd */
[----:B------:R-:W-:Y:S02]  /*1140*/  SHF.R.S32.HI R5, RZ, 0x1f, R220 ;  /* 0x0000001fff057819 */ /* 0x000fe400000114dc */
[----:B------:R-:W-:Y:S02]  /*1150*/  SHF.R.S32.HI R4, RZ, 0x1f, R219 ;  /* 0x0000001fff047819 */ /* 0x000fe400000114db */
[----:B------:R-:W-:-:S07]  /*1160*/  SHF.R.S32.HI R3, RZ, 0x1f, R218 ;  /* 0x0000001fff037819 */ /* 0x000fce00000114da */
.L_x_2412:
[----:B------:R-:W-:Y:S01]  /*1170*/  ULDC.64 UR8, c[0x0][0xc88] ;  /* 0x0003220000087ab9 */ /* 0x000fe20000000a00 */
[----:B------:R-:W-:Y:S01]  /*1180*/  ULDC.64 UR12, c[0x0][0x208] ;  /* 0x00008200000c7ab9 */ /* 0x000fe20000000a00 */
[----:B------:R-:W-:Y:S01]  /*1190*/  UIMAD.WIDE UR8, UR7, 0x4, UR8 ;  /* 0x00000004070878a5 */ /* 0x000fe2000f8e0208 */
[----:B------:R-:W-:-:S05]  /*11a0*/  ULDC.64 UR10, c[0x0][0xa18] ;  /* 0x00028600000a7ab9 */ /* 0x000fca0000000a00 */
[----:B01234-:R-:W-:Y:S02]  /*11b0*/  IMAD.U32 R2, RZ, RZ, UR8 ;  /* 0x00000008ff027e24 */ /* 0x01ffe4000f8e00ff */
[----:B------:R-:W-:Y:S01]  /*11c0*/  IMAD.U32 R3, RZ, RZ, UR9 ;  /* 0x00000009ff037e24 */ /* 0x000fe2000f8e00ff */
        /* <DEDUP_REMOVED lines=10> */
[----:B------:R-:W-:Y:S01]  /*1270*/  IMAD.U32 R217, RZ, RZ, UR4 ;  /* 0x00000004ffd97e24 */ /* 0x000fe2000f8e00ff */
[----:B------:R-:W-:-:S04]  /*1280*/  @UP0 ULEA UR8, UP2, UR4, UR8, 0x2 ;  /* 0x0000000804080291 */ /* 0x000fc8000f84103f */
[----:B------:R-:W-:Y:S02]  /*1290*/  @UP0 ULEA.HI.X UR9, UR4, UR9, UR14, 0x2, UP2 ;  /* 0x0000000904090291 */ /* 0x000fe400090f140e */
[----:B------:R-:W-:Y:S01]  /*12a0*/  IMAD.U32 R6, RZ, RZ, UR14 ;  /* 0x0000000eff067e24 */ /* 0x000fe2000f8e00ff */
[----:B------:R-:W-:Y:S01]  /*12b0*/  @UP1 ULEA UR10, UP0, UR4, UR10, 0x2 ;  /* 0x0000000a040a1291 */ /* 0x000fe2000f80103f */
[----:B------:R-:W-:-:S03]  /*12c0*/  IMAD.U32 R2, RZ, RZ, UR8 ;  /* 0x00000008ff027e24 */ /* 0x000fc6000f8e00ff */
[----:B------:R-:W-:Y:S01]  /*12d0*/  @UP1 ULEA.HI.X UR11, UR4, UR11, UR14, 0x2, UP0 ;  /* 0x0000000b040b1291 */ /* 0x000fe200080f140e */
[----:B------:R-:W-:Y:S01]  /*12e0*/  IMAD.U32 R3, RZ, RZ, UR9 ;  /* 0x00000009ff037e24 */ /* 0x000fe2000f8e00ff */
[----:B------:R-:W-:Y:S01]  /*12f0*/  ULDC.64 UR8, c[0x0][0x418] ;  /* 0x0001060000087ab9 */ /* 0x000fe20000000a00 */
[----:B------:R-:W-:Y:S01]  /*1300*/  IMAD.U32 R4, RZ, RZ, UR10 ;  /* 0x0000000aff047e24 */ /* 0x000fe2000f8e00ff */
[----:B------:R-:W-:Y:S01]  /*1310*/  ULOP3.LUT UR7, UR6, 0xff0000, URZ, 0xc0, !UPT ;  /* 0x00ff000006077892 */ /* 0x000fe2000f8ec03f */
[----:B------:R0:W-:Y:S01]  /*1320*/  STL [R1+0x2c], R6 ;  /* 0x00002c0601007387 */ /* 0x0001e20000100800 */
[----:B------:R-:W-:-:S03]  /*1330*/  IMAD.U32 R5, RZ, RZ, UR11 ;  /* 0x0000000bff057e24 */ /* 0x000fc6000f8e00ff */
[----:B------:R-:W2:Y:S01]  /*1340*/  @P0 LDG.E R2, desc[UR12][R2.64] ;  /* 0x0000000c02020981 */ /* 0x000ea2000c1e1900 */
[----:B------:R-:W-:Y:S01]  /*1350*/  UISETP.NE.U32.AND UP0, UPT, UR8, URZ, UPT ;  /* 0x0000003f0800728c */ /* 0x000fe2000bf05070 */
[----:B------:R-:W-:Y:S02]  /*1360*/  ULDC UR10, c[0x0][0x2f0] ;  /* 0x0000bc00000a7ab9 */ /* 0x000fe40000000800 */
[----:B------:R-:W3:Y:S01]  /*1370*/  @P2 LDG.E R4, desc[UR12][R4.64] ;  /* 0x0000000c04042981 */ /* 0x000ee2000c1e1900 */
[----:B------:R-:W-:Y:S02]  /*1380*/  ULOP3.LUT UR8, UR6, 0xff000000, URZ, 0xc0, !UPT ;  /* 0xff00000006087892 */ /* 0x000fe4000f8ec03f */
[----:B------:R-:W-:Y:S01]  /*1390*/  ULOP3.LUT UR6, UR6, 0xffff, URZ, 0xc0, !UPT ;  /* 0x0000ffff06067892 */ /* 0x000fe2000f8ec03f */
[----:B------:R-:W-:Y:S01]  /*13a0*/  ULDC UR11, c[0x0][0x288] ;  /* 0x0000a200000b7ab9 */ /* 0x000fe20000000800 */
[----:B------:R-:W-:Y:S01]  /*13b0*/  UISETP.NE.AND.EX UP0, UPT, UR9, URZ, UPT, UP0 ;  /* 0x0000003f0900728c */ /* 0x000fe2000bf05300 */
[----:B------:R-:W-:-:S03]  /*13c0*/  ULDC.64 UR12, c[0x0][0xa20] ;  /* 0x00028800000c7ab9 */ /* 0x000fc60000000a00 */
[----:B-----5:R-:W-:Y:S01]  /*13d0*/  IMAD.U32 R0, RZ, RZ, UR6 ;  /* 0x00000006ff007e24 */ /* 0x020fe2000f8e00ff */
[----:B------:R-:W-:Y:S01]  /*13e0*/  ULDC UR9, c[0x0][0x424] ;  /* 0x0001090000097ab9 */ /* 0x000fe20000000800 */
[----:B------:R-:W-:Y:S01]  /*13f0*/  USHF.R.U32.HI UR8, URZ, 0x8, UR8 ;  /* 0x000000083f087899 */ /* 0x000fe20008011608 */
[----:B------:R-:W-:Y:S01]  /*1400*/  ISETP.NE.U32.AND P1, PT, RZ, UR12, PT ;  /* 0x0000000cff007c0c */ /* 0x000fe2000bf25070 */
[----:B------:R-:W-:Y:S01]  /*1410*/  USEL UR9, UR9, 0x1, UP0 ;  /* 0x0000000109097887 */ /* 0x000fe20008000000 */
[----:B------:R0:W-:Y:S01]  /*1420*/  STL [R1+0x28], R0 ;  /* 0x0000280001007387 */ /* 0x0001e20000100800 */
[----:B------:R-:W-:Y:S01]  /*1430*/  UMOV UR4, URZ ;  /* 0x0000003f00047c82 */ /* 0x000fe20008000000 */
[----:B------:R-:W-:Y:S01]  /*1440*/  ULEA.HI UR7, UR7, UR8, URZ, 0x10 ;  /* 0x0000000807077291 */ /* 0x000fe2000f8f803f */
[----:B------:R-:W-:Y:S01]  /*1450*/  ISETP.NE.AND.EX P1, PT, RZ, UR13, PT, P1 ;  /* 0x0000000dff007c0c */ /* 0x000fe2000bf25310 */
[----:B------:R-:W-:Y:S01]  /*1460*/  UIMAD UR10, UR9, UR10, URZ ;  /* 0x0000000a090a72a4 */ /* 0x000fe2000f8e023f */
[----:B--2---:R-:W-:-:S02]  /*1470*/  @P0 R2UR UR4, R2 ;  /* 0x00000000020402ca */ /* 0x004fc400000e0000 */
[----:B---3--:R-:W-:-:S13]  /*1480*/  @P2 R2UR UR11, R4 ;  /* 0x00000000040b22ca */ /* 0x008fda00000e0000 */
[----:B------:R-:W-:Y:S01]  /*1490*/  IMAD.U32 R18, RZ, RZ, UR11 ;  /* 0x0000000bff127e24 */ /* 0x000fe2000f8e00ff */
[----:B0-----:R-:W-:Y:S06]  /*14a0*/  @P2 BRA `(.L_x_2355) ;  /* 0x0000000000402947 */ /* 0x001fec0003800000 */
        /* <DEDUP_REMOVED lines=14> */
[----:B------:R-:W-:-:S06]  /*1590*/  UIADD3 UR6, -UR6, UR8, URZ ;  /* 0x0000000806067290 */ /* 0x000fcc000fffe13f */
[----:B------:R-:W-:-:S07]  /*15a0*/  IMAD.U32 R18, RZ, RZ, UR6 ;  /* 0x00000006ff127e24 */ /* 0x000fce000f8e00ff */
.L_x_2355:
[----:B------:R-:W-:Y:S05]  /*15b0*/  @!P1 BRA `(.L_x_2356) ;  /* 0x0000000000289947 */ /* 0x000fea0003800000 */
[----:B------:R-:W-:Y:S01]  /*15c0*/  R2UR UR8, R217 ;  /* 0x00000000d90872ca */ /* 0x000fe200000e0000 */
[----:B------:R-:W-:Y:S01]  /*15d0*/  ULDC.64 UR10, c[0x0][0x208] ;  /* 0x00008200000a7ab9 */ /* 0x000fe20000000a00 */
[----:B------:R-:W-:-:S11]  /*15e0*/  R2UR UR9, R6 ;  /* 0x00000000060972ca */ /* 0x000fd600000e0000 */
[----:B------:R-:W-:-:S04]  /*15f0*/  ULEA UR6, UP0, UR8, UR12, 0x2 ;  /* 0x0000000c08067291 */ /* 0x000fc8000f80103f */
[----:B------:R-:W-:Y:S02]  /*1600*/  ULEA.HI.X UR8, UR8, UR13, UR9, 0x2, UP0 ;  /* 0x0000000d08087291 */ /* 0x000fe400080f1409 */
[----:B------:R-:W-:-:S04]  /*1610*/  IMAD.U32 R2, RZ, RZ, UR6 ;  /* 0x00000006ff027e24 */ /* 0x000fc8000f8e00ff */
[----:B------:R-:W-:-:S05]  /*1620*/  IMAD.U32 R3, RZ, RZ, UR8 ;  /* 0x00000008ff037e24 */ /* 0x000fca000f8e00ff */
[----:B------:R-:W2:Y:S02]  /*1630*/  LDG.E R2, desc[UR10][R2.64] ;  /* 0x0000000a02027981 */ /* 0x000ea4000c1e1900 */
[----:B--2---:R-:W-:Y:S01]  /*1640*/  R2UR UR10, R2 ;  /* 0x00000000020a72ca */ /* 0x004fe200000e0000 */
[----:B------:R-:W-:-:S14]  /*1650*/  BRA `(.L_x_2357) ;  /* 0x00000000003c7947 */ /* 0x000fdc0003800000 */
.L_x_2356:
        /* <DEDUP_REMOVED lines=15> */
.L_x_2357:
[----:B------:R-:W-:Y:S01]  /*1750*/  ULDC UR6, c[0x0][0x448] ;  /* 0x0001120000067ab9 */ /* 0x000fe20000000800 */
[----:B------:R-:W-:Y:S01]  /*1760*/  R2UR UR8, R18 ;  /* 0x00000000120872ca */ /* 0x000fe200000e0000 */
[----:B------:R-:W-:Y:S02]  /*1770*/  UISETP.NE.AND UP0, UPT, UR6, 0x1, UPT ;  /* 0x000000010600788c */ /* 0x000fe4000bf05270 */
[----:B------:R-:W-:Y:S02]  /*1780*/  USHF.L.U32 UR5, UR5, 0x7, URZ ;  /* 0x0000000705057899 */ /* 0x000fe4000800063f */
[----:B------:R-:W-:Y:S02]  /*1790*/  UIADD3 UR10, -UR4, UR10, URZ ;  /* 0x0000000a040a7290 */ /* 0x000fe4000fffe13f */
[----:B------:R-:W-:Y:S02]  /*17a0*/  UIADD3 UR6, UR5, 0x7f, URZ ;  /* 0x0000007f05067890 */ /* 0x000fe4000fffe03f */
[----:B------:R-:W-:-:S02]  /*17b0*/  IMAD.U32 R212, RZ, RZ, UR5 ;  /* 0x00000005ffd47e24 */ /* 0x000fc4000f8e00ff */
[----:B------:R-:W-:Y:S01]  /*17c0*/  IMAD.U32 R22, RZ, RZ, UR10 ;  /* 0x0000000aff167e24 */ /* 0x000fe2000f8e00ff */
[----:B------:R-:W-:Y:S01]  /*17d0*/  @UP0 ULDC UR4, c[0x0][0x44c] ;  /* 0x0001130000040ab9 */ /* 0x000fe20000000800 */
[----:B------:R-:W-:Y:S01]  /*17e0*/  @UP0 ULDC UR9, c[0x0][0x450] ;  /* 0x0001140000090ab9 */ /* 0x000fe20000000800 */
[----:B------:R-:W-:Y:S02]  /*17f0*/  UIMAD.WIDE.U32 UR4, UR6, UR4, URZ ;  /* 0x00000004060472a5 */ /* 0x000fe4000f8e003f */
[----:B------:R-:W-:Y:S02]  /*1800*/  UIADD3 UR8, UR10, 0x50, -UR8 ;  /* 0x000000500a087890 */ /* 0x000fe4000fffe808 */
[----:B------:R-:W-:Y:S02]  /*1810*/  @UP0 USHF.R.U32.HI UR6, URZ, UR9, UR5 ;  /* 0x000000093f060299 */ /* 0x000fe40008011605 */
[----:B------:R-:W-:Y:S02]  /*1820*/  UIADD3 UR4, UR10, 0x4f, URZ ;  /* 0x0000004f0a047890 */ /* 0x000fe4000fffe03f */
[----:B------:R-:W-:-:S02]  /*1830*/  UIADD3 UR8, UR8, UR6, URZ ;  /* 0x0000000608087290 */ /* 0x000fc4000fffe03f */
[----:B------:R-:W-:Y:S02]  /*1840*/  UIMAD.WIDE UR4, UR4, 0x66666667, URZ ;  /* 0x66666667040478a5 */ /* 0x000fe4000f8e023f */
[----:B------:R-:W-:Y:S02]  /*1850*/  UIMAD.WIDE UR8, UR8, 0x66666667, URZ ;  /* 0x66666667080878a5 */ /* 0x000fe4000f8e023f */
[----:B------:R-:W-:Y:S02]  /*1860*/  USHF.R.U32.HI UR4, URZ, 0x1f, UR5 ;  /* 0x0000001f3f047899 */ /* 0x000fe40008011605 */
[----:B------:R-:W-:Y:S02]  /*1870*/  USHF.R.U32.HI UR6, URZ, 0x1f, UR9 ;  /* 0x0000001f3f067899 */ /* 0x000fe40008011609 */
[----:B------:R-:W-:Y:S02]  /*1880*/  ULEA.HI.SX32 UR4, UR5, UR4, 0x1b ;  /* 0x0000000405047291 */ /* 0x000fe4000f8fda3f */
[----:B------:R-:W-:-:S02]  /*1890*/  ULEA.HI.SX32 UR6, UR9, UR6, 0x1b ;  /* 0x0000000609067291 */ /* 0x000fc4000f8fda3f */
[----:B------:R-:W-:Y:S02]  /*18a0*/  USHF.R.U32.HI UR5, URZ, 0x10, UR7 ;  /* 0x000000103f057899 */ /* 0x000fe40008011607 */
[----:B------:R-:W-:-:S04]  /*18b0*/  UISETP.LT.AND UP0, UPT, UR4, UR6, UPT ;  /* 0x000000060400728c */ /* 0x000fc8000bf01270 */
[----:B------:R-:W-:Y:S01]  /*18c0*/  USEL UR9, UR4, UR6, UP0 ;  /* 0x0000000604097287 */ /* 0x000fe20008000000 */
[----:B------:R-:W-:Y:S01]  /*18d0*/  IMAD.U32 R214, RZ, RZ, UR5 ;  /* 0x00000005ffd67e24 */ /* 0x000fe2000f8e00ff */
[----:B------:R-:W-:Y:S02]  /*18e0*/  ULOP3.LUT UR6, UR7, 0xff, URZ, 0xc0, !UPT ;  /* 0x000000ff07067892 */ /* 0x000fe4000f8ec03f */
[----:B------:R-:W-:Y:S01]  /*18f0*/  UISETP.GE.AND UP0, UPT, UR9, 0x1, UPT ;  /* 0x000000010900788c */ /* 0x000fe2000bf06270 */
[----:B------:R-:W-:-:S03]  /*1900*/  UMOV UR4, URZ ;  /* 0x0000003f00047c82 */ /* 0x000fc60008000000 */
[----:B------:R-:W-:Y:S02]  /*1910*/  IMAD.U32 R216, RZ, RZ, UR6 ;  /* 0x00000006ffd87e24 */ /* 0x000fe4000f8e00ff */
[----:B------:R-:W-:-:S13]  /*1920*/  PLOP3.LUT P0, PT, PT, PT, UP0, 0x80, 0x0 ;  /* 0x000000000000781c */ /* 0x000fda0003f0f008 */
[----:B------:R-:W-:Y:S05]  /*1930*/  @!P0 BRA `(.L_x_2358) ;  /* 0x0000000000948947 */ /* 0x000fea0003800000 */
        /* <DEDUP_REMOVED lines=37> */
.L_x_2358:
        /* <DEDUP_REMOVED lines=81> */
[----:B------:R-:W-:Y:S02]  /*20a0*/  UIADD3 UR6, UR8, 0x14400, URZ ;  /* 0x0001440008067890 */ /* 0x000fe4000fffe03f */
[----:B------:R-:W-:Y:S02]  /*20b0*/  IMAD.U32 R17, RZ, RZ, UR8 ;  /* 0x00000008ff117e24 */ /* 0x000fe4000f8e00ff */
[----:B0-----:R-:W-:Y:S01]  /*20c0*/  VIADD R0, R0, 0xffffff80 ;  /* 0xffffff8000007836 */ /* 0x001fe20000000000 */
[----:B------:R-:W-:-:S04]  /*20d0*/  ULOP3.LUT UP0, URZ, UR6, 0x9f, URZ, 0xc0, !UPT ;  /* 0x0000009f063f7892 */ /* 0x000fc8000f80c03f */
[----:B------:R-:W-:Y:S02]  /*20e0*/  SHF.R.S32.HI R3, RZ, 0x1f, R0 ;  /* 0x0000001fff037819 */ /* 0x000fe40000011400 */
        /* <DEDUP_REMOVED lines=28> */
.L_x_2360:
[----:B------:R-:W2:Y:S04]  /*22b0*/  LDL R20, [R1+0x30] ;  /* 0x0000300001147983 */ /* 0x000ea80000100800 */
[----:B------:R-:W3:Y:S01]  /*22c0*/  LDL R2, [R1+0x68] ;  /* 0x0000680001027983 */ /* 0x000ee20000100800 */
[----:B------:R-:W-:Y:S02]  /*22d0*/  R2UR UR6, R17 ;  /* 0x00000000110672ca */ /* 0x000fe400000e0000 */
[----:B--2---:R-:W-:Y:S02]  /*22e0*/  R2UR UR7, R20 ;  /* 0x00000000140772ca */ /* 0x004fe400000e0000 */
[----:B---3--:R-:W-:-:S11]  /*22f0*/  R2UR UR5, R2 ;  /* 0x00000000020572ca */ /* 0x008fd600000e0000 */
[----:B------:R-:W-:-:S04]  /*2300*/  ULEA.HI UR4, UR7, UR7, URZ, 0x1 ;  /* 0x0000000707047291 */ /* 0x000fc8000f8f083f */
[----:B------:R-:W-:Y:S01]  /*2310*/  ULOP3.LUT UR4, UR4, 0xfffffffe, URZ, 0xc0, !UPT ;  /* 0xfffffffe04047892 */ /* 0x000fe2000f8ec03f */
[----:B------:R-:W-:-:S03]  /*2320*/  IMAD.U32 R2, RZ, RZ, UR5 ;  /* 0x00000005ff027e24 */ /* 0x000fc6000f8e00ff */
[----:B------:R-:W-:Y:S02]  /*2330*/  UIADD3 UR4, UR7, -UR4, URZ ;  /* 0x8000000407047290 */ /* 0x000fe4000fffe03f */
[----:B------:R-:W-:-:S04]  /*2340*/  ISETP.NE.AND P0, PT, R2, 0x3, PT ;  /* 0x000000030200780c */ /* 0x000fc80003f05270 */
[----:B------:R-:W-:-:S05]  /*2350*/  IMAD.U32 R0, RZ, RZ, UR4 ;  /* 0x00000004ff007e24 */ /* 0x000fca000f8e00ff */
[----:B------:R-:W-:-:S04]  /*2360*/  SHF.L.U32 R0, R0, 0x1f, RZ ;  /* 0x0000001f00007819 */ /* 0x000fc800000006ff */
[----:B------:R-:W0:Y:S02]  /*2370*/  SYNCS.PHASECHK.TRANS64.TRYWAIT P1, [UR6+0x38800], R0 ;  /* 0x03880000ff0075a7 */ /* 0x000e240008020146 */
[----:B0-----:R-:W-:Y:S05]  /*2380*/  @!P1 BRA `(.L_x_2361) ;  /* 0x0000018c00309947 */ /* 0x001fea0003800000 */
.L_x_2550:
[----:B------:R-:W-:Y:S05]  /*2390*/  @!P0 BRA `(.L_x_2362) ;  /* 0x0000000000048947 */ /* 0x000fea0003800000 */
[----:B------:R-:W-:Y:S01]  /*23a0*/  BPT.TRAP 0x1 ;  /* 0x000000040000795c */ /* 0x000fe20000300000 */
.L_x_2362:
[----:B------:R-:W-:Y:S01]  /*23b0*/  R2UR UR5, R16 ;  /* 0x00000000100572ca */ /* 0x000fe200000e0000 */
[----:B0-----:R-:W-:Y:S01]  /*23c0*/  IMAD.U32 R0, RZ, RZ, UR60 ;  /* 0x0000003cff007e24 */ /* 0x001fe2000f8e00ff */
[----:B------:R-:W-:-:S11]  /*23d0*/  R2UR UR4, R17 ;  /* 0x00000000110472ca */ /* 0x000fd600000e0000 */
[----:B------:R-:W-:Y:S02]  /*23e0*/  IMAD.U32 R3, RZ, RZ, UR5 ;  /* 0x00000005ff037e24 */ /* 0x000fe4000f8e00ff */
[----:B------:R-:W-:-:S03]  /*23f0*/  LEA R0, R0, UR4, 0x3 ;  /* 0x0000000400007c11 */ /* 0x000fc6000f8e18ff */
[----:B------:R-:W-:-:S04]  /*2400*/  SHF.L.U32 R3, R3, 0x1f, RZ ;  /* 0x0000001f03037819 */ /* 0x000fc800000006ff */
[----:B------:R0:W1:Y:S01]  /*2410*/  SYNCS.PHASECHK.TRANS64.TRYWAIT P2, [R0+URZ+0x38830], R3 ;  /* 0x03883003000075a7 */ /* 0x000062000804017f */
[----:B------:R-:W-:Y:S05]  /*2420*/  @!P0 BRA `(.L_x_2363) ;  /* 0x0000000000048947 */ /* 0x000fea0003800000 */
[----:B------:R-:W-:Y:S01]  /*2430*/  BPT.TRAP 0x1 ;  /* 0x000000040000795c */ /* 0x000fe20000300000 */
.L_x_2363:
[----:B------:R-:W2:Y:S02]  /*2440*/  S2R R2, SR_TID.X ;  /* 0x0000000000027919 */ /* 0x000ea40000002100 */
[----:B--2---:R-:W-:-:S04]  /*2450*/  LOP3.LUT R2, R2, 0x7f, RZ, 0xc0, !PT ;  /* 0x0000007f02027812 */ /* 0x004fc800078ec0ff */
[----:B------:R-:W-:Y:S01]  /*2460*/  ISETP.NE.AND P1, PT, R2, RZ, PT ;  /* 0x000000ff0200720c */ /* 0x000fe20003f25270 */
[----:B-1----:R-:W-:-:S12]  /*2470*/  @P2 BRA `(.L_x_2364) ;  /* 0x0000000000082947 */ /* 0x002fd80003800000 */
[----:B------:R-:W1:Y:S02]  /*2480*/  SYNCS.PHASECHK.TRANS64.TRYWAIT P2, [R0+URZ+0x38830], R3 ;  /* 0x03883003000075a7 */ /* 0x000e64000804017f */
[----:B-1----:R-:W-:Y:S05]  /*2490*/  @!P2 BRA `(.L_x_2365) ;  /* 0x0000018c0008a947 */ /* 0x002fea0003800000 */
.L_x_2364:
[----:B------:R-:W-:Y:S05]  /*24a0*/  WARPSYNC.ALL ;  /* 0x0000000000007948 */ /* 0x000fea0003800000 */
[----:B------:R-:W-:Y:S01]  /*24b0*/  R2UR UR4, R17 ;  /* 0x00000000110472ca */ /* 0x000fe200000e0000 */
[----:B------:R-:W-:Y:S01]  /*24c0*/  ULOP3.LUT UR5, UR36, 0x10000, URZ, 0xfc, !UPT ;  /* 0x0001000024057892 */ /* 0x000fe2000f8efc3f */
[----:B------:R-:W-:Y:S01]  /*24d0*/  WARPGROUP.ARRIVE ;  /* 0x00000000000079c5 */ /* 0x000fe20000000000 */
[----:B------:R-:W-:Y:S01]  /*24e0*/  UMOV UR9, 0x40000040 ;  /* 0x4000004000097882 */ /* 0x000fe20000000000 */
[----:B------:R-:W-:Y:S01]  /*24f0*/  UMOV UR11, 0x40000040 ;  /* 0x40000040000b7882 */ /* 0x000fe20000000000 */
[----:B------:R-:W-:Y:S01]  /*2500*/  UMOV UR15, UR9 ;  /* 0x00000009000f7c82 */ /* 0x000fe20008000000 */
[----:B------:R-:W-:Y:S01]  /*2510*/  IMAD.U32 R13, RZ, RZ, UR9 ;  /* 0x00000009ff0d7e24 */ /* 0x000fe2000f8e00ff */
[----:B------:R-:W-:Y:S01]  /*2520*/  UIADD3 UR7, UR5, 0x2, URZ ;  /* 0x0000000205077890 */ /* 0x000fe2000fffe03f */
[----:B01----:R-:W-:Y:S01]  /*2530*/  @!P1 VIADD R0, R0, 0x38840 ;  /* 0x0003884000009836 */ /* 0x003fe20000000000 */
[----:B------:R-:W-:Y:S01]  /*2540*/  UMOV UR8, UR5 ;  /* 0x0000000500087c82 */ /* 0x000fe20008000000 */
[----:B------:R-:W-:Y:S01]  /*2550*/  UMOV UR17, 0x40000040 ;  /* 0x4000004000117882 */ /* 0x000fe20000000000 */
[----:B------:R-:W-:Y:S01]  /*2560*/  UMOV UR14, UR8 ;  /* 0x00000008000e7c82 */ /* 0x000fe20008000000 */
[----:B------:R-:W-:Y:S01]  /*2570*/  IMAD.U32 R12, RZ, RZ, UR8 ;  /* 0x00000008ff0c7e24 */ /* 0x000fe2000f8e00ff */
[----:B------:R-:W-:Y:S01]  /*2580*/  UIADD3 UR4, UR4, 0x24400, URZ ;  /* 0x0002440004047890 */ /* 0x000fe2000fffe03f */
[----:B------:R-:W-:Y:S01]  /*2590*/  IMAD.U32 R11, RZ, RZ, UR17 ;  /* 0x00000011ff0b7e24 */ /* 0x000fe2000f8e00ff */
[----:B------:R-:W-:Y:S01]  /*25a0*/  UMOV UR16, UR7 ;  /* 0x0000000700107c82 */ /* 0x000fe20008000000 */
[----:B------:R-:W-:Y:S01]  /*25b0*/  UMOV UR19, 0x40000040 ;  /* 0x4000004000137882 */ /* 0x000fe20000000000 */
[----:B------:R-:W-:Y:S01]  /*25c0*/  USHF.R.U32.HI UR4, URZ, 0x4, UR4 ;  /* 0x000000043f047899 */ /* 0x000fe20008011604 */
[----:B------:R-:W-:Y:S01]  /*25d0*/  IMAD.U32 R10, RZ, RZ, UR16 ;  /* 0x00000010ff0a7e24 */ /* 0x000fe2000f8e00ff */
[----:B------:R-:W-:Y:S01]  /*25e0*/  UIADD3 UR7, UR5, 0x4, URZ ;  /* 0x0000000405077890 */ /* 0x000fe2000fffe03f */
[----:B------:R-:W-:Y:S01]  /*25f0*/  @!P1 PRMT R0, RZ, 0x654, R0 ;  /* 0x00000654ff009816 */ /* 0x000fe20000000000 */
[----:B------:R-:W-:Y:S01]  /*2600*/  ULOP3.LUT UR4, UR4, 0x3fff, URZ, 0xc0, !UPT ;  /* 0x00003fff04047892 */ /* 0x000fe2000f8ec03f */
[----:B------:R-:W-:Y:S01]  /*2610*/  CS2R R150, SRZ ;  /* 0x0000000000967805 */ /* 0x000fe2000001ff00 */
[----:B------:R-:W-:Y:S01]  /*2620*/  UMOV UR13, 0x40000040 ;  /* 0x40000040000d7882 */ /* 0x000fe20000000000 */
[----:B------:R-:W-:Y:S01]  /*2630*/  UIADD3 UR20, UR5, 0x404, URZ ;  /* 0x0000040405147890 */ /* 0x000fe2000fffe03f */
[----:B------:R-:W-:Y:S01]  /*2640*/  CS2R R148, SRZ ;  /* 0x0000000000947805 */ /* 0x000fe2000001ff00 */
[----:B------:R-:W-:Y:S01]  /*2650*/  ULOP3.LUT UR6, UR4, 0x10000, URZ, 0xfc, !UPT ;  /* 0x0001000004067892 */ /* 0x000fe2000f8efc3f */
[----:B------:R-:W-:Y:S01]  /*2660*/  CS2R R146, SRZ ;  /* 0x0000000000927805 */ /* 0x000fe2000001ff00 */
[----:B------:R-:W-:Y:S01]  /*2670*/  UMOV UR21, 0x40000040 ;  /* 0x4000004000157882 */ /* 0x000fe20000000000 */
[----:B------:R-:W-:Y:S01]  /*2680*/  UMOV UR23, 0x40000040 ;  /* 0x4000004000177882 */ /* 0x000fe20000000000 */
[----:B------:R-:W-:Y:S01]  /*2690*/  UIMAD UR4, UR60, 0xa00, UR6 ;  /* 0x00000a003c0478a4 */ /* 0x000fe2000f8e0206 */
[----:B------:R-:W-:Y:S01]  /*26a0*/  CS2R R144, SRZ ;  /* 0x0000000000907805 */ /* 0x000fe2000001ff00 */
[----:B------:R-:W-:Y:S01]  /*26b0*/  IMAD.U32 R15, RZ, RZ, UR6 ;  /* 0x00000006ff0f7e24 */ /* 0x000fe2000f8e00ff */
[----:B------:R-:W-:Y:S01]  /*26c0*/  UIADD3 UR24, UR5, 0x406, URZ ;  /* 0x0000040605187890 */ /* 0x000fe2000fffe03f */
[----:B------:R-:W-:Y:S01]  /*26d0*/  CS2R R142, SRZ ;  /* 0x00000000008e7805 */ /* 0x000fe2000001ff00 */
[----:B------:R-:W-:Y:S01]  /*26e0*/  UIADD3 UR6, UR4, 0x200, URZ ;  /* 0x0000020004067890 */ /* 0x000fe2000fffe03f */
[----:B------:R-:W-:Y:S01]  /*26f0*/  CS2R R140, SRZ ;  /* 0x00000000008c7805 */ /* 0x000fe2000001ff00 */
[----:B------:R-:W-:Y:S01]  /*2700*/  UMOV UR10, UR4 ;  /* 0x00000004000a7c82 */ /* 0x000fe20008000000 */
[----:B------:R-:W-:Y:S01]  /*2710*/  UIADD3 UR12, UR4, 0x2, URZ ;  /* 0x00000002040c7890 */ /* 0x000fe2000fffe03f */
[----:B------:R-:W-:Y:S01]  /*2720*/  HGMMA.64x16x16.F32 R56, gdesc[UR8], RZ, !UPT, gsb0 ;  /* 0x00200000083879f0 */ /* 0x000fe2000c0008ff */
[----:B------:R-:W-:Y:S01]  /*2730*/  UIADD3 UR10, UR4, 0x80, URZ ;  /* 0x00000080040a7890 */ /* 0x000fe2000fffe03f */
[----:B------:R-:W-:Y:S01]  /*2740*/  CS2R R138, SRZ ;  /* 0x00000000008a7805 */ /* 0x000fe2000001ff00 */
[----:B------:R-:W-:Y:S01]  /*2750*/  UMOV UR8, UR14 ;  /* 0x0000000e00087c82 */ /* 0x000fe20008000000 */
[----:B------:R-:W-:Y:S01]  /*2760*/  UMOV UR9, UR15 ;  /* 0x0000000f00097c82 */ /* 0x000fe20008000000 */
[----:B------:R-:W-:Y:S01]  /*2770*/  UMOV UR11, 0x40000040 ;  /* 0x40000040000b7882 */ /* 0x000fe20000000000 */
[----:B------:R-:W-:Y:S01]  /*2780*/  UMOV UR18, UR12 ;  /* 0x0000000c00127c82 */ /* 0x000fe20008000000 */
[----:B------:R-:W-:Y:S01]  /*2790*/  UIADD3 UR12, UR4, 0x4, URZ ;  /* 0x00000004040c7890 */ /* 0x000fe2000fffe03f */
[----:B------:R-:W-:Y:S01]  /*27a0*/  CS2R R136, SRZ ;  /* 0x0000000000887805 */ /* 0x000fe2000001ff00 */
[----:B------:R-:W-:Y:S01]  /*27b0*/  UIADD3 UR22, UR4, 0x284, URZ ;  /* 0x0000028404167890 */ /* 0x000fe2000fffe03f */
[----:B------:R-:W-:Y:S01]  /*27c0*/  CS2R R134, SRZ ;  /* 0x0000000000867805 */ /* 0x000fe2000001ff00 */
[----:B------:R-:W-:Y:S01]  /*27d0*/  UIADD3 UR26, UR4, 0x286, URZ ;  /* 0x00000286041a7890 */ /* 0x000fe2000fffe03f */
[----:B------:R-:W-:Y:S01]  /*27e0*/  CS2R R132, SRZ ;  /* 0x0000000000847805 */ /* 0x000fe2000001ff00 */
[----:B------:R-:W-:Y:S01]  /*27f0*/  UMOV UR25, 0x40000040 ;  /* 0x4000004000197882 */ /* 0x000fe20000000000 */
[----:B------:R-:W-:Y:S01]  /*2800*/  UMOV UR27, 0x40000040 ;  /* 0x40000040001b7882 */ /* 0x000fe20000000000 */
        /* <DEDUP_REMOVED lines=37> */
[----:B------:R-:W-:-:S02]  /*2a60*/  WARPGROUP.DEPBAR.LE gsb0, 0x0 ;  /* 0x00008000000079c5 */ /* 0x000fc40000010000 */
[----:B------:R-:W-:Y:S01]  /*2a70*/  WARPGROUP.ARRIVE ;  /* 0x00000000000079c5 */ /* 0x000fe20000000000 */
[----:B------:R-:W-:Y:S01]  /*2a80*/  UIADD3 UR54, UR4, 0x784, URZ ;  /* 0x0000078404367890 */ /* 0x000fe2000fffe03f */
[----:B------:R-:W-:Y:S01]  /*2a90*/  CS2R R106, SRZ ;  /* 0x00000000006a7805 */ /* 0x000fe2000001ff00 */
[----:B------:R-:W-:Y:S01]  /*2aa0*/  UMOV UR53, 0x40000040 ;  /* 0x4000004000357882 */ /* 0x000fe20000000000 */
[----:B------:R-:W-:Y:S01]  /*2ab0*/  UMOV UR55, 0x40000040 ;  /* 0x4000004000377882 */ /* 0x000fe20000000000 */
[----:B------:R-:W-:Y:S01]  /*2ac0*/  UMOV UR57, 0x40000040 ;  /* 0x4000004000397882 */ /* 0x000fe20000000000 */
[----:B------:R-:W-:Y:S01]  /*2ad0*/  HGMMA.64x16x16.F32 R48, gdesc[UR8], RZ, !UPT, gsb0 ;  /* 0x00200000083079f0 */ /* 0x000fe2000c0008ff */
[----:B------:R-:W-:Y:S01]  /*2ae0*/  UIADD3 UR10, UR4, 0x100, URZ ;  /* 0x00000100040a7890 */ /* 0x000fe2000fffe03f */
[----:B------:R-:W-:Y:S01]  /*2af0*/  IMAD.U32 R7, RZ, RZ, UR57 ;  /* 0x00000039ff077e24 */ /* 0x000fe2000f8e00ff */
[----:B------:R-:W-:Y:S01]  /*2b00*/  UMOV UR8, UR14 ;  /* 0x0000000e00087c82 */ /* 0x000fe20008000000 */
[----:B------:R-:W-:Y:S01]  /*2b10*/  UMOV UR9, UR15 ;  /* 0x0000000f00097c82 */ /* 0x000fe20008000000 */
[----:B------:R-:W-:Y:S01]  /*2b20*/  UMOV UR11, 0x40000040 ;  /* 0x40000040000b7882 */ /* 0x000fe20000000000 */
[----:B------:R-:W-:Y:S01]  /*2b30*/  UMOV UR59, 0x40000040 ;  /* 0x40000040003b7882 */ /* 0x000fe20000000000 */
        /* <DEDUP_REMOVED lines=31> */
[----:B------:R-:W-:Y:S01]  /*2d30*/  UMOV UR8, UR14 ;  /* 0x0000000e00087c82 */ /* 0x000fe20008000000 */
[----:B------:R-:W-:Y:S01]  /*2d40*/  UMOV UR9, UR15 ;  /* 0x0000000f00097c82 */ /* 0x000fe20008000000 */
[----:B------:R-:W-:Y:S01]  /*2d50*/  UMOV UR10, UR6 ;  /* 0x00000006000a7c82 */ /* 0x000fe20008000000 */
[----:B------:R-:W-:Y:S01]  /*2d60*/  UMOV UR11, 0x40000040 ;  /* 0x40000040000b7882 */ /* 0x000fe20000000000 */
[----:B------:R-:W-:Y:S01]  /*2d70*/  UMOV UR14, UR16 ;  /* 0x00000010000e7c82 */ /* 0x000fe20008000000 */
[----:B------:R-:W-:Y:S01]  /*2d80*/  UMOV UR15, UR17 ;  /* 0x00000011000f7c82 */ /* 0x000fe20008000000 */
[----:B------:R-:W-:Y:S01]  /*2d90*/  UIADD3 UR6, UR4, 0x202, URZ ;  /* 0x0000020204067890 */ /* 0x000fe2000fffe03f */
        /* <DEDUP_REMOVED lines=87> */
[----:B------:R-:W-:Y:S02]  /*3310*/  UIADD3 UR12, UR5, 0x400, URZ ;  /* 0x00000400050c7890 */ /* 0x000fe4000fffe03f */
[----:B------:R-:W-:Y:S02]  /*3320*/  UIADD3 UR5, UR5, 0xc06, URZ ;  /* 0x00000c0605057890 */ /* 0x000fe4000fffe03f */
[----:B------:R-:W-:-:S05]  /*3330*/  UIADD3 UR7, UR4, 0x786, URZ ;  /* 0x0000078604077890 */ /* 0x000fca000fffe03f */
[----:B------:R-:W-:Y:S02]  /*3340*/  UMOV UR56, UR5 ;  /* 0x0000000500387c82 */ /* 0x000fe40008000000 */
[----:B------:R-:W-:Y:S01]  /*3350*/  UMOV UR58, UR7 ;  /* 0x00000007003a7c82 */ /* 0x000fe20008000000 */
[----:B------:R-:W-:Y:S01]  /*3360*/  IMAD.U32 R6, RZ, RZ, UR56 ;  /* 0x00000038ff067e24 */ /* 0x000fe2000f8e00ff */
        /* <DEDUP_REMOVED lines=26> */
[----:B------:R-:W-:-:S06]  /*3510*/  UIADD3 UR11, UR61, -0x2, URZ ;  /* 0xfffffffe3d0b7890 */ /* 0x000fcc000fffe03f */
[----:B------:R-:W-:-:S06]  /*3520*/  IMAD.U32 R236, RZ, RZ, UR11 ;  /* 0x0000000bffec7e24 */ /* 0x000fcc000f8e00ff */
[----:B------:R-:W-:Y:S01]  /*3530*/  VIADD R2, R213, UR10 ;  /* 0x0000000ad5027c36 */ /* 0x000fe20008000000 */
        /* <DEDUP_REMOVED lines=25> */
[----:B------:R-:W-:Y:S01]  /*36d0*/  R2UR UR14, R23 ;  /* 0x00000000170e72ca */ /* 0x000fe200000e0000 */
        /* <DEDUP_REMOVED lines=24> */
[----:B------:R-:W-:-:S13]  /*3860*/  R2UR UR19, R18 ;  /* 0x00000000121372ca */ /* 0x000fda00000e0000 */
        /* <DEDUP_REMOVED lines=192> */
[----:B------:R-:W-:Y:S02]  /*4470*/  UISETP.NE.AND UP0, UPT, UR6, 0x1, UPT ;  /* 0x000000010600788c */ /* 0x000fe4000bf05270 */
[----:B------:R-:W-:-:S04]  /*4480*/  UIADD3 UR6, UR4, 0x984, URZ ;  /* 0x0000098404067890 */ /* 0x000fc8000fffe03f */
[----:B------:R-:W-:-:S05]  /*4490*/  PLOP3.LUT P2, PT, PT, PT, UP0, 0x80, 0x0 ;  /* 0x000000000000781c */ /* 0x000fca0003f4f008 */
[----:B------:R-:W-:-:S08]  /*44a0*/  @UP0 ULDC UR5, c[0x0][0x44c] ;  /* 0x0001130000050ab9 */ /* 0x000fd00000000800 */
[----:B------:R-:W-:Y:S01]  /*44b0*/  @P2 IMAD.HI.U32 R3, R2, UR5, RZ ;  /* 0x0000000502032c27 */ /* 0x000fe2000f8e00ff */
[----:B------:R-:W-:-:S04]  /*44c0*/  @UP0 ULDC UR5, c[0x0][0x450] ;  /* 0x0001140000050ab9 */ /* 0x000fc80000000800 */
[----:B------:R-:W-:Y:S01]  /*44d0*/  @P2 SHF.R.U32.HI R2, RZ, UR5, R3 ;  /* 0x00000005ff022c19 */ /* 0x000fe20008011603 */
[----:B------:R-:W-:-:S04]  /*44e0*/  UIMAD UR5, UR61, -0x50, UR15 ;  /* 0xffffffb03d0578a4 */ /* 0x000fc8000f8e020f */
[----:B------:R-:W0:Y:S02]  /*44f0*/  SHFL.IDX PT, R5, R2, 0x1, 0x1c1f ;  /* 0x003c1f0002057f89 */ /* 0x000e2400000e0000 */
[----:B------:R-:W-:Y:S01]  /*4500*/  IMAD.U32 R14, RZ, RZ, UR5 ;  /* 0x00000005ff0e7e24 */ /* 0x000fe2000f8e00ff */
[----:B------:R-:W-:Y:S01]  /*4510*/  UMOV UR5, UR23 ;  /* 0x0000001700057c82 */ /* 0x000fe20008000000 */
[----:B------:R-:W1:Y:S01]  /*4520*/  SHFL.IDX PT, R2, R2, RZ, 0x1c1f ;  /* 0x001c1fff02027589 */ /* 0x000e6200000e0000 */
        /* <DEDUP_REMOVED lines=23> */
[----:B------:R-:W-:-:S06]  /*46a0*/  UIMAD UR6, UR61, -0x50, URZ ;  /* 0xffffffb03d0678a4 */ /* 0x000fcc000f8e023f */
[----:B------:R-:W-:Y:S01]  /*46b0*/  IMAD.U32 R4, RZ, RZ, UR6 ;  /* 0x00000006ff047e24 */ /* 0x000fe2000f8e00ff */
[----:B------:R-:W-:-:S04]  /*46c0*/  UIADD3 UR6, UR4, 0x986, URZ ;  /* 0x0000098604067890 */ /* 0x000fc8000fffe03f */
[----:B------:R-:W-:-:S04]  /*46d0*/  IADD3 R3, -R19, 0x51, R4 ;  /* 0x0000005113037810 */ /* 0x000fc80007ffe104 */
[----:B------:R-:W-:Y:S02]  /*46e0*/  IADD3 R4, -R20, UR15, R3 ;  /* 0x0000000f14047c10 */ /* 0x000fe4000fffe103 */
[----:B------:R-:W-:-:S04]  /*46f0*/  IADD3 R3, -R19, 0x50, R14 ;  /* 0x0000005013037810 */ /* 0x000fc80007ffe10e */
[-CC-:B0-----:R-:W-:Y:S02]  /*4700*/  VIADDMNMX R5, R5, R4.reuse, R3.reuse, PT ;  /* 0x0000000405057246 */ /* 0x181fe40003800103 */
[----:B-1----:R-:W-:Y:S02]  /*4710*/  VIADDMNMX R3, R2, R4, R3, PT ;  /* 0x0000000402037246 */ /* 0x002fe40003800103 */
[C---:B------:R-:W-:Y:S02]  /*4720*/  ISETP.GT.AND P3, PT, R5.reuse, RZ, PT ;  /* 0x000000ff0500720c */ /* 0x040fe40003f64270 */
[C---:B------:R-:W-:Y:S02]  /*4730*/  ISETP.GT.AND P4, PT, R5.reuse, 0x1, PT ;  /* 0x000000010500780c */ /* 0x040fe40003f84270 */
[----:B------:R-:W-:Y:S01]  /*4740*/  ISETP.GT.AND P5, PT, R5, 0x8, PT ;  /* 0x000000080500780c */ /* 0x000fe20003fa4270 */
        /* <DEDUP_REMOVED lines=14> */
[C---:B------:R-:W-:Y:S01]  /*4830*/  ISETP.GT.AND P3, PT, R5.reuse, 0x9, PT ;  /* 0x000000090500780c */ /* 0x040fe20003f64270 */
        /* <DEDUP_REMOVED lines=26> */
[----:B------:R-:W-:Y:S01]  /*49e0*/  UMOV UR4, UR22 ;  /* 0x0000001600047c82 */ /* 0x000fe20008000000 */
        /* <DEDUP_REMOVED lines=15> */
[----:B------:R-:W-:-:S02]  /*4ae0*/  FMNMX.FTZ R14, R42, R21, !PT ;  /* 0x000000152a0e7209 */ /* 0x000fc40007810000 */
[----:B------:R-:W-:Y:S02]  /*4af0*/  ISETP.GT.AND P3, PT, R5, 0x29, PT ;  /* 0x000000290500780c */ /* 0x000fe40003f64270 */
[----:B------:R-:W-:Y:S02]  /*4b00*/  FSEL R46, R46, -INF , P4 ;  /* 0xff8000002e2e7808 */ /* 0x000fe40002000000 */
[----:B------:R-:W-:Y:S02]  /*4b10*/  FMNMX.FTZ R21, R43, R14, !PT ;  /* 0x0000000e2b157209 */ /* 0x000fe40007810000 */
[----:B------:R-:W-:Y:S02]  /*4b20*/  ISETP.GT.AND P4, PT, R5, 0x30, PT ;  /* 0x000000300500780c */ /* 0x000fe40003f84270 */
[----:B------:R-:W-:Y:S02]  /*4b30*/  FSEL R47, R47, -INF , P3 ;  /* 0xff8000002f2f7808 */ /* 0x000fe40001800000 */
[----:B------:R-:W-:-:S02]  /*4b40*/  FMNMX.FTZ R14, R46, R21, !PT ;  /* 0x000000152e0e7209 */ /* 0x000fc40007810000 */
[----:B------:R-:W-:Y:S02]  /*4b50*/  ISETP.GT.AND P3, PT, R5, 0x31, PT ;  /* 0x000000310500780c */ /* 0x000fe40003f64270 */
[----:B------:R-:W-:Y:S01]  /*4b60*/  FMNMX.FTZ R21, R47, R14, !PT ;  /* 0x0000000e2f157209 */ /* 0x000fe20007810000 */
[----:B------:R-:W-:Y:S02]  /*4b70*/  WARPGROUP.DEPBAR.LE gsb0, 0x0 ;  /* 0x00008000000079c5 */ /* 0x000fe40000010000 */
[----:B------:R-:W-:Y:S01]  /*4b80*/  WARPGROUP.ARRIVE ;  /* 0x00000000000079c5 */ /* 0x000fe20000000000 */
[----:B------:R-:W-:Y:S02]  /*4b90*/  FSEL R34, R34, -INF , P4 ;  /* 0xff80000022227808 */ /* 0x000fe40002000000 */
[----:B------:R-:W-:Y:S02]  /*4ba0*/  ISETP.GT.AND P4, PT, R5, 0x38, PT ;  /* 0x000000380500780c */ /* 0x000fe40003f84270 */
[----:B------:R-:W-:Y:S01]  /*4bb0*/  FSEL R35, R35, -INF , P3 ;  /* 0xff80000023237808 */ /* 0x000fe20001800000 */
[----:B------:R-:W-:Y:S01]  /*4bc0*/  HGMMA.64x16x16.F32 R24, gdesc[UR4], R24, gsb0 ;  /* 0x00200000041879f0 */ /* 0x000fe20008000818 */
[----:B------:R-:W-:Y:S01]  /*4bd0*/  FMNMX.FTZ R14, R34, R21, !PT ;  /* 0x00000015220e7209 */ /* 0x000fe20007810000 */
[----:B------:R-:W-:Y:S01]  /*4be0*/  ULDC UR5, c[0x0][0x988] ;  /* 0x0002620000057ab9 */ /* 0x000fe20000000800 */
[----:B------:R-:W-:Y:S01]  /*4bf0*/  ISETP.GT.AND P3, PT, R5, 0x39, PT ;  /* 0x000000390500780c */ /* 0x000fe20003f64270 */
[----:B------:R-:W-:Y:S01]  /*4c00*/  @UP0 ULDC UR6, c[0x0][0x44c] ;  /* 0x0001130000060ab9 */ /* 0x000fe20000000800 */
[----:B------:R-:W-:Y:S01]  /*4c10*/  FSEL R38, R38, -INF , P4 ;  /* 0xff80000026267808 */ /* 0x000fe20002000000 */
[----:B------:R-:W-:Y:S01]  /*4c20*/  UIMAD.WIDE.U32 UR6, UR10, UR6, URZ ;  /* 0x000000060a0672a5 */ /* 0x000fe2000f8e003f */
[----:B------:R-:W-:Y:S01]  /*4c30*/  FMNMX.FTZ R21, R35, R14, !PT ;  /* 0x0000000e23157209 */ /* 0x000fe20007810000 */
[----:B------:R-:W-:Y:S01]  /*4c40*/  UMOV UR4, UR10 ;  /* 0x0000000a00047c82 */ /* 0x000fe20008000000 */
[----:B------:R-:W-:Y:S01]  /*4c50*/  ISETP.GT.AND P4, PT, R5, 0x40, PT ;  /* 0x000000400500780c */ /* 0x000fe20003f84270 */
[----:B------:R-:W-:Y:S01]  /*4c60*/  @UP0 ULDC UR10, c[0x0][0x450] ;  /* 0x00011400000a0ab9 */ /* 0x000fe20000000800 */
[----:B------:R-:W-:Y:S01]  /*4c70*/  FSEL R39, R39, -INF , P3 ;  /* 0xff80000027277808 */ /* 0x000fe20001800000 */
[----:B------:R-:W-:Y:S01]  /*4c80*/  @UP0 USHF.R.U32.HI UR4, URZ, UR10, UR7 ;  /* 0x0000000a3f040299 */ /* 0x000fe20008011607 */
[----:B------:R-:W-:-:S02]  /*4c90*/  FMNMX.FTZ R14, R38, R21, !PT ;  /* 0x00000015260e7209 */ /* 0x000fc40007810000 */
[----:B------:R-:W-:Y:S01]  /*4ca0*/  ISETP.GT.AND P3, PT, R5, 0x41, PT ;  /* 0x000000410500780c */ /* 0x000fe20003f64270 */
[----:B------:R-:W-:Y:S01]  /*4cb0*/  UIADD3 UR6, UR4, UR15, -UR19 ;  /* 0x0000000f04067290 */ /* 0x000fe2000fffe813 */
[----:B------:R-:W-:-:S03]  /*4cc0*/  FMNMX.FTZ R21, R39, R14, !PT ;  /* 0x0000000e27157209 */ /* 0x000fc60007810000 */
[----:B------:R-:W-:-:S04]  /*4cd0*/  UIMAD.WIDE UR6, UR6, 0x66666667, URZ ;  /* 0x66666667060678a5 */ /* 0x000fc8000f8e023f */
[----:B------:R-:W-:-:S04]  /*4ce0*/  USHF.R.U32.HI UR4, URZ, 0x1f, UR7 ;  /* 0x0000001f3f047899 */ /* 0x000fc80008011607 */
[----:B------:R-:W-:-:S04]  /*4cf0*/  ULEA.HI.SX32 UR4, UR7, UR4, 0x1b ;  /* 0x0000000407047291 */ /* 0x000fc8000f8fda3f */
[----:B------:R-:W-:-:S04]  /*4d00*/  UISETP.LT.AND UP1, UPT, UR14, UR4, UPT ;  /* 0x000000040e00728c */ /* 0x000fc8000bf21270 */
[----:B------:R-:W-:-:S04]  /*4d10*/  USEL UR6, UR14, UR4, !UP1 ;  /* 0x000000040e067287 */ /* 0x000fc8000c800000 */
[----:B------:R-:W-:Y:S01]  /*4d20*/  UISETP.GE.AND UP1, UPT, UR11, UR6, UPT ;  /* 0x000000060b00728c */ /* 0x000fe2000bf26270 */
[----:B------:R-:W-:Y:S02]  /*4d30*/  WARPGROUP.DEPBAR.LE gsb0, 0x0 ;  /* 0x00008000000079c5 */ /* 0x000fe40000010000 */
[----:B------:R-:W-:Y:S01]  /*4d40*/  FSEL R26, R26, -INF , P4 ;  /* 0xff8000001a1a7808 */ /* 0x000fe20002000000 */
[----:B------:R0:W-:Y:S01]  /*4d50*/  @!P1 SYNCS.ARRIVE.TRANS64.RED.A1T0 RZ, [R0+URZ], RZ ;  /* 0x000000ff00ff99a7 */ /* 0x0001e2000810043f */
        /* <DEDUP_REMOVED lines=8> */
[----:B------:R-:W-:Y:S02]  /*4de0*/  ISETP.GT.AND P3, PT, R3, RZ, PT ;  /* 0x000000ff0300720c */ /* 0x000fe40003f64270 */
[----:B------:R-:W-:-:S02]  /*4df0*/  FMNMX.FTZ R14, R31, R14, !PT ;  /* 0x0000000e1f0e7209 */ /* 0x000fc40007810000 */
[----:B------:R-:W-:Y:S02]  /*4e00*/  ISETP.GT.AND P4, PT, R3, 0x1, PT ;  /* 0x000000010300780c */ /* 0x000fe40003f84270 */
[----:B------:R-:W-:Y:S01]  /*4e10*/  FSEL R56, R56, -INF , P3 ;  /* 0xff80000038387808 */ /* 0x000fe20001800000 */
[----:B------:R-:W1:Y:S01]  /*4e20*/  SHFL.BFLY PT, R5, R14, 0x2, 0x1f ;  /* 0x0c401f000e057f89 */ /* 0x000e6200000e0000 */
[----:B------:R-:W-:Y:S02]  /*4e30*/  FSEL R57, R57, -INF , P4 ;  /* 0xff80000039397808 */ /* 0x000fe40002000000 */
[C---:B------:R-:W-:Y:S02]  /*4e40*/  ISETP.GT.AND P3, PT, R3.reuse, 0x9, PT ;  /* 0x000000090300780c */ /* 0x040fe40003f64270 */
[----:B------:R-:W-:Y:S02]  /*4e50*/  ISETP.GT.AND P4, PT, R3, 0x11, PT ;  /* 0x000000110300780c */ /* 0x000fe40003f84270 */
[----:B------:R-:W-:-:S02]  /*4e60*/  FSEL R61, R61, -INF , P3 ;  /* 0xff8000003d3d7808 */ /* 0x000fc40001800000 */
[----:B------:R-:W-:Y:S02]  /*4e70*/  ISETP.GT.AND P3, PT, R3, 0x10, PT ;  /* 0x000000100300780c */ /* 0x000fe40003f64270 */
[----:B------:R-:W-:Y:S02]  /*4e80*/  FSEL R49, R49, -INF , P4 ;  /* 0xff80000031317808 */ /* 0x000fe40002000000 */
[----:B------:R-:W-:Y:S02]  /*4e90*/  FSEL R48, R48, -INF , P3 ;  /* 0xff80000030307808 */ /* 0x000fe40001800000 */
[C---:B------:R-:W-:Y:S02]  /*4ea0*/  ISETP.GT.AND P3, PT, R3.reuse, 0x19, PT ;  /* 0x000000190300780c */ /* 0x040fe40003f64270 */
[----:B------:R-:W-:Y:S02]  /*4eb0*/  ISETP.GT.AND P4, PT, R3, 0x20, PT ;  /* 0x000000200300780c */ /* 0x000fe40003f84270 */
[----:B------:R-:W-:-:S02]  /*4ec0*/  FSEL R53, R53, -INF , P3 ;  /* 0xff80000035357808 */ /* 0x000fc40001800000 */
[C---:B------:R-:W-:Y:S02]  /*4ed0*/  ISETP.GT.AND P3, PT, R3.reuse, 0x21, PT ;  /* 0x000000210300780c */ /* 0x040fe40003f64270 */
[----:B------:R-:W-:Y:S02]  /*4ee0*/  FSEL R40, R40, -INF , P4 ;  /* 0xff80000028287808 */ /* 0x000fe40002000000 */
[----:B-1----:R-:W-:Y:S02]  /*4ef0*/  FMNMX.FTZ R20, R14, R5, !PT ;  /* 0x000000050e147209 */ /* 0x002fe40007810000 */
[----:B------:R-:W-:Y:S02]  /*4f00*/  FMNMX.FTZ R5, R56, R57, !PT ;  /* 0x0000003938057209 */ /* 0x000fe40007810000 */
[----:B------:R-:W-:Y:S01]  /*4f10*/  ISETP.GT.AND P4, PT, R3, 0x28, PT ;  /* 0x000000280300780c */ /* 0x000fe20003f84270 */
[----:B------:R-:W1:Y:S01]  /*4f20*/  SHFL.BFLY PT, R21, R20, 0x1, 0x1f ;  /* 0x0c201f0014157f89 */ /* 0x000e6200000e0000 */
[----:B------:R-:W-:-:S02]  /*4f30*/  FMNMX.FTZ R2, R60, R5, !PT ;  /* 0x000000053c027209 */ /* 0x000fc40007810000 */
[----:B------:R-:W-:Y:S02]  /*4f40*/  FSEL R41, R41, -INF , P3 ;  /* 0xff80000029297808 */ /* 0x000fe40001800000 */
[----:B------:R-:W-:Y:S02]  /*4f50*/  FMNMX.FTZ R5, R61, R2, !PT ;  /* 0x000000023d057209 */ /* 0x000fe40007810000 */
[----:B------:R-:W-:Y:S02]  /*4f60*/  ISETP.GT.AND P3, PT, R3, 0x29, PT ;  /* 0x000000290300780c */ /* 0x000fe40003f64270 */
[----:B------:R-:W-:Y:S02]  /*4f70*/  FMNMX.FTZ R2, R48, R5, !PT ;  /* 0x0000000530027209 */ /* 0x000fe40007810000 */
[----:B------:R-:W-:Y:S02]  /*4f80*/  FSEL R44, R44, -INF , P4 ;  /* 0xff8000002c2c7808 */ /* 0x000fe40002000000 */
[----:B------:R-:W-:-:S02]  /*4f90*/  FMNMX.FTZ R5, R49, R2, !PT ;  /* 0x0000000231057209 */ /* 0x000fc40007810000 */
[----:B------:R-:W-:Y:S02]  /*4fa0*/  FSEL R45, R45, -INF , P3 ;  /* 0xff8000002d2d7808 */ /* 0x000fe40001800000 */
[----:B------:R-:W-:Y:S02]  /*4fb0*/  FMNMX.FTZ R2, R52, R5, !PT ;  /* 0x0000000534027209 */ /* 0x000fe40007810000 */
[----:B------:R-:W-:Y:S02]  /*4fc0*/  ISETP.GT.AND P3, PT, R3, 0x30, PT ;  /* 0x000000300300780c */ /* 0x000fe40003f64270 */
[----:B------:R-:W-:Y:S02]  /*4fd0*/  FMNMX.FTZ R5, R53, R2, !PT ;  /* 0x0000000235057209 */ /* 0x000fe40007810000 */
[----:B------:R-:W-:Y:S02]  /*4fe0*/  ISETP.GT.AND P4, PT, R3, 0x31, PT ;  /* 0x000000310300780c */ /* 0x000fe40003f84270 */
[----:B-1----:R-:W-:-:S02]  /*4ff0*/  FMNMX.FTZ R4, R20, R21, !PT ;  /* 0x0000001514047209 */ /* 0x002fc40007810000 */
[----:B------:R-:W-:Y:S02]  /*5000*/  FMNMX.FTZ R2, R40, R5, !PT ;  /* 0x0000000528027209 */ /* 0x000fe40007810000 */
[C---:B------:R-:W-:Y:S01]  /*5010*/  FSETP.NEU.FTZ.AND P6, PT, R4.reuse, -INF , PT ;  /* 0xff8000000400780b */ /* 0x040fe20003fdd000 */
[----:B------:R-:W-:Y:S01]  /*5020*/  FMUL.FTZ R14, R4, UR5 ;  /* 0x00000005040e7c20 */ /* 0x000fe20008410000 */
[----:B------:R-:W-:Y:S02]  /*5030*/  FMNMX.FTZ R5, R41, R2, !PT ;  /* 0x0000000229057209 */ /* 0x000fe40007810000 */
[----:B------:R-:W-:Y:S02]  /*5040*/  FSEL R32, R32, -INF , P3 ;  /* 0xff80000020207808 */ /* 0x000fe40001800000 */
[----:B------:R-:W-:Y:S02]  /*5050*/  FSEL R21, R14, RZ, P6 ;  /* 0x000000ff0e157208 */ /* 0x000fe40003000000 */
[----:B------:R-:W-:-:S02]  /*5060*/  FMNMX.FTZ R14, R44, R5, !PT ;  /* 0x000000052c0e7209 */ /* 0x000fc40007810000 */
[----:B------:R-:W-:Y:S01]  /*5070*/  ISETP.GT.AND P3, PT, R3, 0x38, PT ;  /* 0x000000380300780c */ /* 0x000fe20003f64270 */
[--C-:B------:R-:W-:Y:S01]  /*5080*/  FFMA.FTZ R209, R58, UR5, -R21.reuse ;  /* 0x000000053ad17c23 */ /* 0x100fe20008010815 */
[----:B------:R-:W-:Y:S01]  /*5090*/  FMNMX.FTZ R5, R45, R14, !PT ;  /* 0x0000000e2d057209 */ /* 0x000fe20007810000 */
[--C-:B------:R-:W-:Y:S01]  /*50a0*/  FFMA.FTZ R59, R59, UR5, -R21.reuse ;  /* 0x000000053b3b7c23 */ /* 0x100fe20008010815 */
[----:B------:R-:W-:Y:S01]  /*50b0*/  FSEL R33, R33, -INF , P4 ;  /* 0xff80000021217808 */ /* 0x000fe20002000000 */
[--C-:B------:R-:W-:Y:S01]  /*50c0*/  FFMA.FTZ R211, R62, UR5, -R21.reuse ;  /* 0x000000053ed37c23 */ /* 0x100fe20008010815 */
[----:B------:R-:W-:Y:S01]  /*50d0*/  FMNMX.FTZ R14, R32, R5, !PT ;  /* 0x00000005200e7209 */ /* 0x000fe20007810000 */
[----:B------:R-:W-:Y:S01]  /*50e0*/  MUFU.EX2 R209, R209 ;  /* 0x000000d100d17308 */ /* 0x000fe20000000800 */
[----:B------:R-:W-:Y:S01]  /*50f0*/  ISETP.GT.AND P4, PT, R3, 0x39, PT ;  /* 0x000000390300780c */ /* 0x000fe20003f84270 */
[--C-:B------:R-:W-:Y:S01]  /*5100*/  FFMA.FTZ R63, R63, UR5, -R21.reuse ;  /* 0x000000053f3f7c23 */ /* 0x100fe20008010815 */
[----:B------:R-:W-:Y:S01]  /*5110*/  FSEL R36, R36, -INF , P3 ;  /* 0xff80000024247808 */ /* 0x000fe20001800000 */
[--C-:B------:R-:W-:Y:S01]  /*5120*/  FFMA.FTZ R205, R50, UR5, -R21.reuse ;  /* 0x0000000532cd7c23 */ /* 0x100fe20008010815 */
[----:B------:R-:W-:Y:S01]  /*5130*/  FMNMX.FTZ R5, R33, R14, !PT ;  /* 0x0000000e21057209 */ /* 0x000fe20007810000 */
[--C-:B------:R-:W-:Y:S01]  /*5140*/  FFMA.FTZ R51, R51, UR5, -R21.reuse ;  /* 0x0000000533337c23 */ /* 0x100fe20008010815 */
[----:B------:R-:W-:Y:S01]  /*5150*/  FSEL R37, R37, -INF , P4 ;  /* 0xff80000025257808 */ /* 0x000fe20002000000 */
[----:B------:R-:W-:Y:S01]  /*5160*/  MUFU.EX2 R2, R59 ;  /* 0x0000003b00027308 */ /* 0x000fe20000000800 */
[----:B------:R-:W-:Y:S01]  /*5170*/  ISETP.GT.AND P3, PT, R3, 0x40, PT ;  /* 0x000000400300780c */ /* 0x000fe20003f64270 */
[--C-:B------:R-:W-:Y:S01]  /*5180*/  FFMA.FTZ R54, R54, UR5, -R21.reuse ;  /* 0x0000000536367c23 */ /* 0x100fe20008010815 */
[----:B------:R-:W-:Y:S01]  /*5190*/  FMNMX.FTZ R20, R36, R5, !PT ;  /* 0x0000000524147209 */ /* 0x000fe20007810000 */
[--C-:B------:R-:W-:Y:S01]  /*51a0*/  FFMA.FTZ R55, R55, UR5, -R21.reuse ;  /* 0x0000000537377c23 */ /* 0x100fe20008010815 */
[----:B------:R-:W-:Y:S01]  /*51b0*/  ISETP.GT.AND P4, PT, R3, 0x41, PT ;  /* 0x000000410300780c */ /* 0x000fe20003f84270 */
[--C-:B------:R-:W-:Y:S01]  /*51c0*/  FFMA.FTZ R42, R42, UR5, -R21.reuse ;  /* 0x000000052a2a7c23 */ /* 0x100fe20008010815 */
[----:B------:R-:W-:Y:S01]  /*51d0*/  FSEL R24, R24, -INF , P3 ;  /* 0xff80000018187808 */ /* 0x000fe20001800000 */
[----:B------:R-:W-:Y:S01]  /*51e0*/  MUFU.EX2 R211, R211 ;  /* 0x000000d300d37308 */ /* 0x000fe20000000800 */
[----:B------:R-:W-:Y:S01]  /*51f0*/  FMNMX.FTZ R5, R37, R20, !PT ;  /* 0x0000001425057209 */ /* 0x000fe20007810000 */
[--C-:B------:R-:W-:Y:S01]  /*5200*/  FFMA.FTZ R43, R43, UR5, -R21.reuse ;  /* 0x000000052b2b7c23 */ /* 0x100fe20008010815 */
[----:B------:R-:W-:Y:S01]  /*5210*/  ISETP.GT.AND P3, PT, R3, 0x48, PT ;  /* 0x000000480300780c */ /* 0x000fe20003f64270 */
[--C-:B------:R-:W-:Y:S01]  /*5220*/  FFMA.FTZ R46, R46, UR5, -R21.reuse ;  /* 0x000000052e2e7c23 */ /* 0x100fe20008010815 */
[----:B------:R-:W-:Y:S01]  /*5230*/  FSEL R25, R25, -INF , P4 ;  /* 0xff80000019197808 */ /* 0x000fe20002000000 */
[--C-:B------:R-:W-:Y:S01]  /*5240*/  FFMA.FTZ R47, R47, UR5, -R21.reuse ;  /* 0x000000052f2f7c23 */ /* 0x100fe20008010815 */
[----:B------:R-:W-:Y:S01]  /*5250*/  FMNMX.FTZ R20, R24, R5, !PT ;  /* 0x0000000518147209 */ /* 0x000fe20007810000 */
[----:B------:R1:W-:Y:S01]  /*5260*/  MUFU.EX2 R14, R63 ;  /* 0x0000003f000e7308 */ /* 0x0003e20000000800 */
        /* <DEDUP_REMOVED lines=8> */
[----:B------:R-:W-:Y:S01]  /*52f0*/  FMNMX.FTZ R20, R28, R3, !PT ;  /* 0x000000031c147209 */ /* 0x000fe20007810000 */
[--C-:B------:R-:W-:Y:S01]  /*5300*/  FFMA.FTZ R39, R39, UR5, -R21.reuse ;  /* 0x0000000527277c23 */ /* 0x100fe20008010815 */
[--C-:B------:R-:W-:Y:S01]  /*5310*/  FFMA.FTZ R26, R26, UR5, -R21.reuse ;  /* 0x000000051a1a7c23 */ /* 0x100fe20008010815 */
[--C-:B------:R-:W-:Y:S01]  /*5320*/  FFMA.FTZ R27, R27, UR5, -R21.reuse ;  /* 0x000000051b1b7c23 */ /* 0x100fe20008010815 */
[----:B------:R-:W-:Y:S01]  /*5330*/  FMNMX.FTZ R20, R29, R20, !PT ;  /* 0x000000141d147209 */ /* 0x000fe20007810000 */
[--C-:B------:R-:W-:Y:S01]  /*5340*/  FFMA.FTZ R30, R30, UR5, -R21.reuse ;  /* 0x000000051e1e7c23 */ /* 0x100fe20008010815 */
[----:B------:R-:W-:Y:S01]  /*5350*/  FFMA.FTZ R21, R31, UR5, -R21 ;  /* 0x000000051f157c23 */ /* 0x000fe20008010815 */
[----:B------:R-:W-:Y:S01]  /*5360*/  MUFU.EX2 R50, R51 ;  /* 0x0000003300327308 */ /* 0x000fe20000000800 */
[----:B-1----:R-:W-:Y:S01]  /*5370*/  CS2R R62, SRZ ;  /* 0x00000000003e7805 */ /* 0x002fe2000001ff00 */
[----:B------:R-:W1:Y:S06]  /*5380*/  SHFL.BFLY PT, R3, R20, 0x2, 0x1f ;  /* 0x0c401f0014037f89 */ /* 0x000e6c00000e0000 */
[----:B------:R-:W-:Y:S08]  /*5390*/  MUFU.EX2 R54, R54 ;  /* 0x0000003600367308 */ /* 0x000ff00000000800 */
[----:B------:R-:W2:Y:S08]  /*53a0*/  MUFU.EX2 R55, R55 ;  /* 0x0000003700377308 */ /* 0x000eb00000000800 */
[----:B------:R-:W-:Y:S01]  /*53b0*/  MUFU.EX2 R42, R42 ;  /* 0x0000002a002a7308 */ /* 0x000fe20000000800 */
[----:B-1----:R-:W-:-:S05]  /*53c0*/  FMNMX.FTZ R5, R20, R3, !PT ;  /* 0x0000000314057209 */ /* 0x002fca0007810000 */
[----:B------:R-:W1:Y:S02]  /*53d0*/  SHFL.BFLY PT, R20, R5, 0x1, 0x1f ;  /* 0x0c201f0005147f89 */ /* 0x000e6400000e0000 */
[----:B------:R-:W3:Y:S01]  /*53e0*/  MUFU.EX2 R43, R43 ;  /* 0x0000002b002b7308 */ /* 0x000ee20000000800 */
[----:B--2---:R-:W-:-:S07]  /*53f0*/  F2FP.F16.F32.PACK_AB R207, R55, R54 ;  /* 0x0000003637cf723e */ /* 0x004fce00000000ff */
[----:B------:R-:W-:Y:S08]  /*5400*/  MUFU.EX2 R46, R46 ;  /* 0x0000002e002e7308 */ /* 0x000ff00000000800 */
[----:B------:R-:W-:Y:S01]  /*5410*/  MUFU.EX2 R47, R47 ;  /* 0x0000002f002f7308 */ /* 0x000fe20000000800 */
[----:B---3--:R-:W-:Y:S02]  /*5420*/  F2FP.F16.F32.PACK_AB R201, R43, R42 ;  /* 0x0000002a2bc9723e */ /* 0x008fe400000000ff */
[----:B-1----:R-:W-:Y:S01]  /*5430*/  FMNMX.FTZ R3, R5, R20, !PT ;  /* 0x0000001405037209 */ /* 0x002fe20007810000 */
[----:B------:R-:W-:-:S04]  /*5440*/  FADD.FTZ R20, R209, R2 ;  /* 0x00000002d1147221 */ /* 0x000fc80000010000 */
[----:B------:R-:W-:Y:S01]  /*5450*/  MUFU.EX2 R34, R34 ;  /* 0x0000002200227308 */ /* 0x000fe20000000800 */
[----:B------:R-:W-:Y:S01]  /*5460*/  F2FP.F16.F32.PACK_AB R209, R2, R209 ;  /* 0x000000d102d1723e */ /* 0x000fe200000000ff */
[C---:B------:R-:W-:Y:S01]  /*5470*/  FMUL.FTZ R5, R3.reuse, UR5 ;  /* 0x0000000503057c20 */ /* 0x040fe20008410000 */
[----:B------:R-:W-:Y:S01]  /*5480*/  FSETP.NEU.FTZ.AND P3, PT, R3, -INF , PT ;  /* 0xff8000000300780b */ /* 0x000fe20003f7d000 */
[----:B------:R-:W-:Y:S01]  /*5490*/  FADD.FTZ R31, R211, R20 ;  /* 0x00000014d31f7221 */ /* 0x000fe20000010000 */
[C---:B------:R-:W-:Y:S02]  /*54a0*/  F2FP.F16.F32.PACK_AB R211, R14.reuse, R211 ;  /* 0x000000d30ed3723e */ /* 0x040fe400000000ff */
[----:B------:R-:W-:Y:S01]  /*54b0*/  FSEL R5, R5, RZ, P3 ;  /* 0x000000ff05057208 */ /* 0x000fe20001800000 */
[----:B------:R-:W-:Y:S01]  /*54c0*/  FADD.FTZ R20, R14, R31 ;  /* 0x0000001f0e147221 */ /* 0x000fe20000010000 */
[----:B------:R-:W-:Y:S01]  /*54d0*/  MUFU.EX2 R35, R35 ;  /* 0x0000002300237308 */ /* 0x000fe20000000800 */
[----:B------:R-:W-:-:S02]  /*54e0*/  PLOP3.LUT P3, PT, PT, PT, UP1, 0x80, 0x0 ;  /* 0x000000000000781c */ /* 0x000fc40003f6f018 */
        /* <DEDUP_REMOVED lines=17> */
[--C-:B------:R-:W-:Y:S01]  /*5600*/  FFMA.FTZ R32, R32, UR5, -R5.reuse ;  /* 0x0000000520207c23 */ /* 0x100fe20008010805 */
[--C-:B------:R-:W-:Y:S01]  /*5610*/  FFMA.FTZ R33, R33, UR5, -R5.reuse ;  /* 0x0000000521217c23 */ /* 0x100fe20008010805 */
[--C-:B------:R-:W-:Y:S01]  /*5620*/  FFMA.FTZ R36, R36, UR5, -R5.reuse ;  /* 0x0000000524247c23 */ /* 0x100fe20008010805 */
[----:B------:R-:W-:Y:S01]  /*5630*/  FADD.FTZ R51, R55, R58 ;  /* 0x0000003a37337221 */ /* 0x000fe20000010000 */
[--C-:B------:R-:W-:Y:S01]  /*5640*/  FFMA.FTZ R37, R37, UR5, -R5.reuse ;  /* 0x0000000525257c23 */ /* 0x100fe20008010805 */
[----:B------:R-:W2:Y:S01]  /*5650*/  MUFU.EX2 R60, R60 ;  /* 0x0000003c003c7308 */ /* 0x000ea20000000800 */
[----:B------:R-:W-:Y:S01]  /*5660*/  FFMA.FTZ R24, R24, UR5, -R5 ;  /* 0x0000000518187c23 */ /* 0x000fe20008010805 */
[----:B------:R-:W-:Y:S01]  /*5670*/  FADD.FTZ R58, R42, R51 ;  /* 0x000000332a3a7221 */ /* 0x000fe20000010000 */
[--C-:B------:R-:W-:Y:S01]  /*5680*/  FFMA.FTZ R25, R25, UR5, -R5.reuse ;  /* 0x0000000519197c23 */ /* 0x100fe20008010805 */
[--C-:B------:R-:W-:Y:S01]  /*5690*/  FFMA.FTZ R28, R28, UR5, -R5.reuse ;  /* 0x000000051c1c7c23 */ /* 0x100fe20008010805 */
[----:B------:R-:W-:Y:S01]  /*56a0*/  FFMA.FTZ R29, R29, UR5, -R5 ;  /* 0x000000051d1d7c23 */ /* 0x000fe20008010805 */
[----:B------:R-:W-:Y:S01]  /*56b0*/  FADD.FTZ R51, R43, R58 ;  /* 0x0000003a2b337221 */ /* 0x000fe20000010000 */
[----:B------:R-:W-:Y:S01]  /*56c0*/  F2FP.F16.F32.PACK_AB R205, R50, R205 ;  /* 0x000000cd32cd723e */ /* 0x000fe200000000ff */
[----:B------:R-:W3:Y:S01]  /*56d0*/  MUFU.EX2 R61, R61 ;  /* 0x0000003d003d7308 */ /* 0x000ee20000000800 */
[----:B-1----:R-:W-:Y:S01]  /*56e0*/  FADD.FTZ R31, R56, R57 ;  /* 0x00000039381f7221 */ /* 0x002fe20000010000 */
[----:B0-----:R-:W-:Y:S01]  /*56f0*/  FADD.FTZ R0, R46, R51 ;  /* 0x000000332e007221 */ /* 0x001fe20000010000 */
[----:B------:R-:W-:-:S02]  /*5700*/  F2FP.F16.F32.PACK_AB R203, R47, R46 ;  /* 0x0000002e2fcb723e */ /* 0x000fc400000000ff */
[----:B------:R-:W-:Y:S02]  /*5710*/  CS2R R58, SRZ ;  /* 0x00000000003a7805 */ /* 0x000fe4000001ff00 */
[----:B------:R-:W-:Y:S01]  /*5720*/  F2FP.F16.F32.PACK_AB R197, R35, R34 ;  /* 0x0000002223c5723e */ /* 0x000fe200000000ff */
[----:B------:R-:W-:Y:S01]  /*5730*/  FADD.FTZ R51, R47, R0 ;  /* 0x000000002f337221 */ /* 0x000fe20000010000 */
[----:B------:R-:W-:Y:S01]  /*5740*/  F2FP.F16.F32.PACK_AB R208, R57, R56 ;  /* 0x0000003839d0723e */ /* 0x000fe200000000ff */
[----:B------:R-:W0:Y:S01]  /*5750*/  MUFU.EX2 R48, R48 ;  /* 0x0000003000307308 */ /* 0x000e220000000800 */
[----:B--2---:R-:W-:Y:S01]  /*5760*/  FADD.FTZ R20, R60, R31 ;  /* 0x0000001f3c147221 */ /* 0x004fe20000010000 */
[----:B------:R-:W-:Y:S02]  /*5770*/  CS2R R56, SRZ ;  /* 0x0000000000387805 */ /* 0x000fe4000001ff00 */
[----:B------:R-:W-:Y:S02]  /*5780*/  CS2R R54, SRZ ;  /* 0x0000000000367805 */ /* 0x000fe4000001ff00 */
[----:B------:R-:W-:-:S02]  /*5790*/  CS2R R46, SRZ ;  /* 0x00000000002e7805 */ /* 0x000fc4000001ff00 */
[----:B------:R-:W-:Y:S01]  /*57a0*/  CS2R R42, SRZ ;  /* 0x00000000002a7805 */ /* 0x000fe2000001ff00 */
[----:B------:R-:W1:Y:S01]  /*57b0*/  MUFU.EX2 R49, R49 ;  /* 0x0000003100317308 */ /* 0x000e620000000800 */
[C---:B---3--:R-:W-:Y:S01]  /*57c0*/  FADD.FTZ R31, R61.reuse, R20 ;  /* 0x000000143d1f7221 */ /* 0x048fe20000010000 */
[----:B------:R-:W-:Y:S02]  /*57d0*/  F2FP.F16.F32.PACK_AB R210, R61, R60 ;  /* 0x0000003c3dd2723e */ /* 0x000fe400000000ff */
[----:B------:R-:W-:-:S04]  /*57e0*/  CS2R R60, SRZ ;  /* 0x00000000003c7805 */ /* 0x000fc8000001ff00 */
[----:B------:R-:W2:Y:S01]  /*57f0*/  MUFU.EX2 R52, R52 ;  /* 0x0000003400347308 */ /* 0x000ea20000000800 */
[----:B0-----:R-:W-:-:S07]  /*5800*/  FADD.FTZ R20, R48, R31 ;  /* 0x0000001f30147221 */ /* 0x001fce0000010000 */
[----:B------:R-:W0:Y:S01]  /*5810*/  MUFU.EX2 R53, R53 ;  /* 0x0000003500357308 */ /* 0x000e220000000800 */
[C---:B-1----:R-:W-:Y:S01]  /*5820*/  FADD.FTZ R31, R49.reuse, R20 ;  /* 0x00000014311f7221 */ /* 0x042fe20000010000 */
[----:B------:R-:W-:Y:S02]  /*5830*/  F2FP.F16.F32.PACK_AB R204, R49, R48 ;  /* 0x0000003031cc723e */ /* 0x000fe400000000ff */
[----:B------:R-:W-:-:S04]  /*5840*/  CS2R R48, SRZ ;  /* 0x0000000000307805 */ /* 0x000fc8000001ff00 */
[----:B------:R-:W1:Y:S01]  /*5850*/  MUFU.EX2 R40, R40 ;  /* 0x0000002800287308 */ /* 0x000e620000000800 */
[----:B--2---:R-:W-:-:S07]  /*5860*/  FADD.FTZ R20, R52, R31 ;  /* 0x0000001f34147221 */ /* 0x004fce0000010000 */
[----:B------:R-:W2:Y:S01]  /*5870*/  MUFU.EX2 R41, R41 ;  /* 0x0000002900297308 */ /* 0x000ea20000000800 */
[C---:B0-----:R-:W-:Y:S01]  /*5880*/  FADD.FTZ R31, R53.reuse, R20 ;  /* 0x00000014351f7221 */ /* 0x041fe20000010000 */
[----:B------:R-:W-:Y:S01]  /*5890*/  FADD.FTZ R20, R34, R51 ;  /* 0x0000003322147221 */ /* 0x000fe20000010000 */
[----:B------:R-:W-:Y:S02]  /*58a0*/  F2FP.F16.F32.PACK_AB R206, R53, R52 ;  /* 0x0000003435ce723e */ /* 0x000fe400000000ff */
[----:B------:R-:W-:Y:S02]  /*58b0*/  CS2R R52, SRZ ;  /* 0x0000000000347805 */ /* 0x000fe4000001ff00 */
[----:B------:R-:W-:Y:S01]  /*58c0*/  CS2R R50, SRZ ;  /* 0x0000000000327805 */ /* 0x000fe2000001ff00 */
[----:B------:R-:W-:Y:S01]  /*58d0*/  FADD.FTZ R5, R35, R20 ;  /* 0x0000001423057221 */ /* 0x000fe20000010000 */
[----:B------:R-:W-:Y:S01]  /*58e0*/  IMAD.U32 R20, RZ, RZ, UR6 ;  /* 0x00000006ff147e24 */ /* 0x000fe2000f8e00ff */
[----:B------:R-:W0:Y:S01]  /*58f0*/  MUFU.EX2 R44, R44 ;  /* 0x0000002c002c7308 */ /* 0x000e220000000800 */
[----:B-1----:R-:W-:Y:S01]  /*5900*/  FADD.FTZ R0, R40, R31 ;  /* 0x0000001f28007221 */ /* 0x002fe20000010000 */
[----:B------:R-:W-:-:S06]  /*5910*/  CS2R R34, SRZ ;  /* 0x0000000000227805 */ /* 0x000fcc000001ff00 */
[----:B------:R-:W1:Y:S01]  /*5920*/  MUFU.EX2 R38, R38 ;  /* 0x0000002600267308 */ /* 0x000e620000000800 */
[C---:B--2---:R-:W-:Y:S01]  /*5930*/  FADD.FTZ R31, R41.reuse, R0 ;  /* 0x00000000291f7221 */ /* 0x044fe20000010000 */
[----:B------:R-:W-:Y:S02]  /*5940*/  F2FP.F16.F32.PACK_AB R200, R41, R40 ;  /* 0x0000002829c8723e */ /* 0x000fe400000000ff */
        /* <DEDUP_REMOVED lines=10> */
[C---:B0-----:R-:W-:Y:S01]  /*59f0*/  FADD.FTZ R31, R39.reuse, R2 ;  /* 0x00000002271f7221 */ /* 0x041fe20000010000 */
[----:B------:R-:W-:Y:S02]  /*5a00*/  F2FP.F16.F32.PACK_AB R199, R39, R38 ;  /* 0x0000002627c7723e */ /* 0x000fe400000000ff */
[----:B------:R-:W-:-:S04]  /*5a10*/  CS2R R38, SRZ ;  /* 0x0000000000267805 */ /* 0x000fc8000001ff00 */
[----:B------:R-:W0:Y:S01]  /*5a20*/  MUFU.EX2 R33, R33 ;  /* 0x0000002100217308 */ /* 0x000e220000000800 */
[----:B-1----:R-:W-:-:S07]  /*5a30*/  FADD.FTZ R0, R32, R5 ;  /* 0x0000000520007221 */ /* 0x002fce0000010000 */
[----:B------:R-:W1:Y:S01]  /*5a40*/  MUFU.EX2 R27, R27 ;  /* 0x0000001b001b7308 */ /* 0x000e620000000800 */
[----:B--2---:R-:W-:-:S07]  /*5a50*/  FADD.FTZ R2, R26, R31 ;  /* 0x0000001f1a027221 */ /* 0x004fce0000010000 */
[----:B------:R-:W2:Y:S01]  /*5a60*/  MUFU.EX2 R36, R36 ;  /* 0x0000002400247308 */ /* 0x000ea20000000800 */
[C---:B0-----:R-:W-:Y:S01]  /*5a70*/  FADD.FTZ R5, R33.reuse, R0 ;  /* 0x0000000021057221 */ /* 0x041fe20000010000 */
[----:B------:R-:W-:Y:S02]  /*5a80*/  F2FP.F16.F32.PACK_AB R196, R33, R32 ;  /* 0x0000002021c4723e */ /* 0x000fe400000000ff */
[----:B------:R-:W-:-:S04]  /*5a90*/  CS2R R32, SRZ ;  /* 0x0000000000207805 */ /* 0x000fc8000001ff00 */
[----:B------:R-:W0:Y:S01]  /*5aa0*/  MUFU.EX2 R30, R30 ;  /* 0x0000001e001e7308 */ /* 0x000e220000000800 */
[C---:B-1----:R-:W-:Y:S01]  /*5ab0*/  FADD.FTZ R31, R27.reuse, R2 ;  /* 0x000000021b1f7221 */ /* 0x042fe20000010000 */
[----:B------:R-:W-:Y:S02]  /*5ac0*/  F2FP.F16.F32.PACK_AB R193, R27, R26 ;  /* 0x0000001a1bc1723e */ /* 0x000fe400000000ff */
[----:B------:R-:W-:-:S04]  /*5ad0*/  CS2R R26, SRZ ;  /* 0x00000000001a7805 */ /* 0x000fc8000001ff00 */
[----:B------:R-:W1:Y:S01]  /*5ae0*/  MUFU.EX2 R37, R37 ;  /* 0x0000002500257308 */ /* 0x000e620000000800 */
[----:B--2---:R-:W-:-:S07]  /*5af0*/  FADD.FTZ R0, R36, R5 ;  /* 0x0000000524007221 */ /* 0x004fce0000010000 */
        /* <DEDUP_REMOVED lines=10> */
[----:B------:R-:W-:Y:S01]  /*5ba0*/  F2FP.F16.F32.PACK_AB R195, R21, R30 ;  /* 0x0000001e15c3723e */ /* 0x000fe200000000ff */
[----:B------:R-:W-:Y:S01]  /*5bb0*/  IMAD.MOV.U32 R2, RZ, RZ, 0x3f800000 ;  /* 0x3f800000ff027424 */ /* 0x000fe200078e00ff */
[----:B------:R-:W-:-:S04]  /*5bc0*/  CS2R R30, SRZ ;  /* 0x00000000001e7805 */ /* 0x000fc8000001ff00 */
[----:B------:R-:W0:Y:S01]  /*5bd0*/  MUFU.EX2 R29, R29 ;  /* 0x0000001d001d7308 */ /* 0x000e220000000800 */
[C---:B-1----:R-:W-:Y:S01]  /*5be0*/  FADD.FTZ R21, R25.reuse, R0 ;  /* 0x0000000019157221 */ /* 0x042fe20000010000 */
[----:B------:R-:W-:Y:S01]  /*5bf0*/  F2FP.F16.F32.PACK_AB R192, R25, R24 ;  /* 0x0000001819c0723e */ /* 0x000fe200000000ff */
[----:B------:R-:W-:Y:S01]  /*5c00*/  IMAD.MOV.U32 R0, RZ, RZ, 0x3f800000 ;  /* 0x3f800000ff007424 */ /* 0x000fe200078e00ff */
[----:B------:R-:W-:Y:S01]  /*5c10*/  CS2R R24, SRZ ;  /* 0x0000000000187805 */ /* 0x000fe2000001ff00 */
[----:B--2---:R-:W-:-:S04]  /*5c20*/  FADD.FTZ R14, R28, R21 ;  /* 0x000000151c0e7221 */ /* 0x004fc80000010000 */
[C---:B0-----:R-:W-:Y:S01]  /*5c30*/  FADD.FTZ R14, R29.reuse, R14 ;  /* 0x0000000e1d0e7221 */ /* 0x041fe20000010000 */
[----:B------:R-:W-:Y:S02]  /*5c40*/  F2FP.F16.F32.PACK_AB R194, R29, R28 ;  /* 0x0000001c1dc2723e */ /* 0x000fe400000000ff */
[----:B------:R-:W-:Y:S01]  /*5c50*/  CS2R R28, SRZ ;  /* 0x00000000001c7805 */ /* 0x000fe2000001ff00 */
[----:B------:R-:W-:Y:S06]  /*5c60*/  @!P3 BRA `(.L_x_2366) ;  /* 0x0000003c0048b947 */ /* 0x000fec0003800000 */
[----:B------:R-:W-:Y:S01]  /*5c70*/  R2UR UR4, R236 ;  /* 0x00000000ec0472ca */ /* 0x000fe200000e0000 */
[----:B------:R-:W-:Y:S01]  /*5c80*/  IMAD.MOV.U32 R21, RZ, RZ, R4 ;  /* 0x000000ffff157224 */ /* 0x000fe200078e0004 */
[----:B------:R-:W-:Y:S01]  /*5c90*/  UMOV UR61, UR60 ;  /* 0x0000003c003d7c82 */ /* 0x000fe20008000000 */
[----:B------:R-:W-:Y:S02]  /*5ca0*/  IMAD.MOV.U32 R235, RZ, RZ, R3 ;  /* 0x000000ffffeb7224 */ /* 0x000fe400078e0003 */
[----:B------:R-:W-:Y:S02]  /*5cb0*/  IMAD.MOV.U32 R2, RZ, RZ, 0x3f800000 ;  /* 0x3f800000ff027424 */ /* 0x000fe400078e00ff */
[----:B------:R-:W-:-:S06]  /*5cc0*/  IMAD.MOV.U32 R151, RZ, RZ, RZ ;  /* 0x000000ffff977224 */ /* 0x000fcc00078e00ff */
[----:B------:R-:W-:Y:S01]  /*5cd0*/  IMAD.U32 R236, RZ, RZ, UR4 ;  /* 0x00000004ffec7e24 */ /* 0x000fe2000f8e00ff */
[----:B------:R-:W-:-:S13]  /*5ce0*/  R2UR UR4, R16 ;  /* 0x00000000100472ca */ /* 0x000fda00000e0000 */
[----:B------:R-:W-:-:S07]  /*5cf0*/  IMAD.U32 R237, RZ, RZ, UR4 ;  /* 0x00000004ffed7e24 */ /* 0x000fce000f8e00ff */
.L_x_2375:
[----:B------:R-:W-:Y:S01]  /*5d00*/  R2UR UR6, R237 ;  /* 0x00000000ed0672ca */ /* 0x000fe200000e0000 */
[----:B------:R-:W-:-:S04]  /*5d10*/  UIADD3 UR4, UR61, 0x1, URZ ;  /* 0x000000013d047890 */ /* 0x000fc8000fffe03f */
[----:B------:R-:W-:-:S04]  /*5d20*/  UISETP.NE.AND UP1, UPT, UR4, 0x2, UPT ;  /* 0x000000020400788c */ /* 0x000fc8000bf25270 */
[----:B------:R-:W-:Y:S02]  /*5d30*/  USEL UR5, URZ, 0x1, UP1 ;  /* 0x000000013f057887 */ /* 0x000fe40008800000 */
[----:B------:R-:W-:Y:S02]  /*5d40*/  USEL UR60, UR4, URZ, UP1 ;  /* 0x0000003f043c7287 */ /* 0x000fe40008800000 */
[----:B------:R-:W-:-:S06]  /*5d50*/  ULOP3.LUT UR4, UR6, UR5, URZ, 0x3c, !UPT ;  /* 0x0000000506047292 */ /* 0x000fcc000f8e3c3f */
[----:B------:R-:W-:Y:S01]  /*5d60*/  IMAD.U32 R16, RZ, RZ, UR4 ;  /* 0x00000004ff107e24 */ /* 0x000fe2000f8e00ff */
[----:B------:R-:W-:Y:S06]  /*5d70*/  @!P0 BRA `(.L_x_2367) ;  /* 0x0000000000048947 */ /* 0x000fec0003800000 */
[----:B------:R-:W-:Y:S01]  /*5d80*/  BPT.TRAP 0x1 ;  /* 0x000000040000795c */ /* 0x000fe20000300000 */
.L_x_2367:
[----:B------:R-:W-:Y:S02]  /*5d90*/  R2UR UR4, R17 ;  /* 0x00000000110472ca */ /* 0x000fe400000e0000 */
[----:B------:R-:W-:-:S11]  /*5da0*/  R2UR UR5, R16 ;  /* 0x00000000100572ca */ /* 0x000fd600000e0000 */
[----:B------:R-:W-:Y:S02]  /*5db0*/  ULEA UR4, UR60, UR4, 0x3 ;  /* 0x000000043c047291 */ /* 0x000fe4000f8e183f */
[----:B------:R-:W-:-:S04]  /*5dc0*/  IMAD.U32 R4, RZ, RZ, UR5 ;  /* 0x00000005ff047e24 */ /* 0x000fc8000f8e00ff */
[----:B------:R-:W-:Y:S01]  /*5dd0*/  IMAD.U32 R3, RZ, RZ, UR4 ;  /* 0x00000004ff037e24 */ /* 0x000fe2000f8e00ff */
[----:B------:R-:W-:-:S04]  /*5de0*/  SHF.L.U32 R4, R4, 0x1f, RZ ;  /* 0x0000001f04047819 */ /* 0x000fc800000006ff */
[----:B------:R0:W1:Y:S01]  /*5df0*/  SYNCS.PHASECHK.TRANS64.TRYWAIT P3, [UR4+0x38830], R4 ;  /* 0x03883004ff0075a7 */ /* 0x0000620008060144 */
[----:B------:R-:W-:Y:S05]  /*5e00*/  @!P0 BRA `(.L_x_2368) ;  /* 0x0000000000048947 */ /* 0x000fea0003800000 */
[----:B------:R-:W-:Y:S01]  /*5e10*/  BPT.TRAP 0x1 ;  /* 0x000000040000795c */ /* 0x000fe20000300000 */
.L_x_2368:
[----:B-1----:R-:W-:Y:S05]  /*5e20*/  @P3 BRA `(.L_x_2369) ;  /* 0x00000000000c3947 */ /* 0x002fea0003800000 */
[----:B------:R-:W-:-:S13]  /*5e30*/  R2UR UR4, R3 ;  /* 0x00000000030472ca */ /* 0x000fda00000e0000 */
[----:B------:R-:W1:Y:S02]  /*5e40*/  SYNCS.PHASECHK.TRANS64.TRYWAIT P3, [UR4+0x38830], R4 ;  /* 0x03883004ff0075a7 */ /* 0x000e640008060144 */
[----:B-1----:R-:W-:Y:S05]  /*5e50*/  @!P3 BRA `(.L_x_2370) ;  /* 0x0000015000acb947 */ /* 0x002fea0003800000 */
.L_x_2369:
[----:B------:R-:W-:Y:S01]  /*5e60*/  R2UR UR4, R15 ;  /* 0x000000000f0472ca */ /* 0x000fe200000e0000 */
[----:B------:R-:W-:Y:S01]  /*5e70*/  WARPGROUP.ARRIVE ;  /* 0x00000000000079c5 */ /* 0x000fe20000000000 */
[----:B------:R-:W-:Y:S01]  /*5e80*/  R2UR UR14, R12 ;  /* 0x000000000c0e72ca */ /* 0x000fe200000e0000 */
[----:B------:R-:W-:Y:S01]  /*5e90*/  UMOV UR59, 0x40000040 ;  /* 0x40000040003b7882 */ /* 0x000fe20000000000 */
        /* <DEDUP_REMOVED lines=9> */
[----:B------:R-:W-:Y:S01]  /*5f30*/  UIMAD UR4, UR60, 0xa00, UR4 ;  /* 0x00000a003c0478a4 */ /* 0x000fe2000f8e0204 */
[-C--:B------:R-:W-:Y:S01]  /*5f40*/  FMUL.FTZ R24, R24, R0.reuse ;  /* 0x0000000018187220 */ /* 0x080fe20000410000 */
[----:B------:R-:W-:Y:S01]  /*5f50*/  UMOV UR56, UR14 ;  /* 0x0000000e00387c82 */ /* 0x000fe20008000000 */
[----:B------:R-:W-:Y:S01]  /*5f60*/  UMOV UR35, 0x40000040 ;  /* 0x4000004000237882 */ /* 0x000fe20000000000 */
[----:B------:R-:W-:Y:S01]  /*5f70*/  UMOV UR57, UR15 ;  /* 0x0000000f00397c82 */ /* 0x000fe20008000000 */
[----:B------:R-:W-:Y:S01]  /*5f80*/  UIADD3 UR18, UR4, 0x282, URZ ;  /* 0x0000028204127890 */ /* 0x000fe2000fffe03f */
[-C--:B------:R-:W-:Y:S01]  /*5f90*/  FMUL.FTZ R25, R25, R0.reuse ;  /* 0x0000000019197220 */ /* 0x080fe20000410000 */
[----:B------:R-:W-:Y:S01]  /*5fa0*/  UMOV UR58, UR4 ;  /* 0x00000004003a7c82 */ /* 0x000fe20008000000 */
[----:B------:R-:W-:Y:S01]  /*5fb0*/  UIADD3 UR22, UR4, 0x284, URZ ;  /* 0x0000028404167890 */ /* 0x000fe2000fffe03f */
[----:B------:R-:W-:Y:S01]  /*5fc0*/  HGMMA.64x16x16.F32 R184, gdesc[UR56], RZ, !UPT, gsb0 ;  /* 0x0020000038b879f0 */ /* 0x000fe2000c0008ff */
[----:B------:R-:W-:Y:S01]  /*5fd0*/  UIADD3 UR58, UR4, 0x80, URZ ;  /* 0x00000080043a7890 */ /* 0x000fe2000fffe03f */
[-C--:B------:R-:W-:Y:S01]  /*5fe0*/  FMUL.FTZ R28, R28, R0.reuse ;  /* 0x000000001c1c7220 */ /* 0x080fe20000410000 */
[----:B------:R-:W-:Y:S01]  /*5ff0*/  UMOV UR59, 0x40000040 ;  /* 0x40000040003b7882 */ /* 0x000fe20000000000 */
[----:B------:R-:W-:Y:S01]  /*6000*/  UMOV UR56, UR14 ;  /* 0x0000000e00387c82 */ /* 0x000fe20008000000 */
[----:B------:R-:W-:Y:S01]  /*6010*/  UMOV UR57, UR15 ;  /* 0x0000000f00397c82 */ /* 0x000fe20008000000 */
        /* <DEDUP_REMOVED lines=54> */
[----:B------:R-:W-:Y:S01]  /*6380*/  UIADD3 UR58, UR4, 0x100, URZ ;  /* 0x00000100043a7890 */ /* 0x000fe2000fffe03f */
[-C--:B------:R-:W-:Y:S01]  /*6390*/  FMUL.FTZ R105, R105, R0.reuse ;  /* 0x0000000069697220 */ /* 0x080fe20000410000 */
[----:B------:R-:W-:Y:S01]  /*63a0*/  UMOV UR59, 0x40000040 ;  /* 0x40000040003b7882 */ /* 0x000fe20000000000 */
[----:B------:R-:W-:Y:S01]  /*63b0*/  UMOV UR56, UR14 ;  /* 0x0000000e00387c82 */ /* 0x000fe20008000000 */
[----:B------:R-:W-:Y:S01]  /*63c0*/  UMOV UR57, UR15 ;  /* 0x0000000f00397c82 */ /* 0x000fe20008000000 */
        /* <DEDUP_REMOVED lines=97> */
[----:B------:R-:W-:Y:S01]  /*69e0*/  UMOV UR59, 0x40000040 ;  /* 0x40000040003b7882 */ /* 0x000fe20000000000 */
[----:B------:R-:W-:Y:S01]  /*69f0*/  UMOV UR56, UR14 ;  /* 0x0000000e00387c82 */ /* 0x000fe20008000000 */
[----:B------:R-:W-:Y:S01]  /*6a00*/  UMOV UR57, UR15 ;  /* 0x0000000f00397c82 */ /* 0x000fe20008000000 */
[----:B------:R-:W-:Y:S01]  /*6a10*/  UIADD3 UR14, UR4, 0x280, URZ ;  /* 0x00000280040e7890 */ /* 0x000fe2000fffe03f */
[----:B------:R-:W-:Y:S01]  /*6a20*/  UMOV UR15, 0x40000040 ;  /* 0x40000040000f7882 */ /* 0x000fe20000000000 */
[----:B------:R-:W-:Y:S02]  /*6a30*/  WARPGROUP.DEPBAR.LE gsb0, 0x0 ;  /* 0x00008000000079c5 */ /* 0x000fe40000010000 */
[----:B-1----:R-:W-:-:S06]  /*6a40*/  WARPGROUP.ARRIVE ;  /* 0x00000000000079c5 */ /* 0x002fcc0000000000 */
[----:B------:R-:W-:Y:S01]  /*6a50*/  HGMMA.64x16x16.F32 R152, gdesc[UR56], RZ, !UPT, gsb0 ;  /* 0x00200000389879f0 */ /* 0x000fe2000c0008ff */
[----:B------:R-:W-:Y:S01]  /*6a60*/  UIADD3 UR58, UR4, 0x2, URZ ;  /* 0x00000002043a7890 */ /* 0x000fe2000fffe03f */
[----:B------:R-:W-:Y:S01]  /*6a70*/  UMOV UR59, 0x40000040 ;  /* 0x40000040003b7882 */ /* 0x000fe20000000000 */
[----:B------:R-:W-:Y:S01]  /*6a80*/  UMOV UR56, UR10 ;  /* 0x0000000a00387c82 */ /* 0x000fe20008000000 */
[----:B------:R-:W-:Y:S01]  /*6a90*/  UMOV UR57, UR11 ;  /* 0x0000000b00397c82 */ /* 0x000fe20008000000 */
[----:B------:R-:W-:Y:S02]  /*6aa0*/  WARPGROUP.DEPBAR.LE gsb0, 0x0 ;  /* 0x00008000000079c5 */ /* 0x000fe40000010000 */
[----:B------:R-:W-:-:S06]  /*6ab0*/  WARPGROUP.ARRIVE ;  /* 0x00000000000079c5 */ /* 0x000fcc0000000000 */
[----:B------:R-:W-:Y:S01]  /*6ac0*/  HGMMA.64x16x16.F32 R184, gdesc[UR56], R184, gsb0 ;  /* 0x0020000038b879f0 */ /* 0x000fe200080008b8 */
        /* <DEDUP_REMOVED lines=25> */
[----:B------:R-:W-:Y:S01]  /*6c60*/  UIADD3 UR10, UR4, 0x6, URZ ;  /* 0x00000006040a7890 */ /* 0x000fe2000fffe03f */
[----:B------:R-:W-:Y:S01]  /*6c70*/  UMOV UR11, 0x40000040 ;  /* 0x40000040000b7882 */ /* 0x000fe20000000000 */
        /* <DEDUP_REMOVED lines=65> */
[----:B------:R-:W-:Y:S02]  /*7090*/  R2UR UR10, R6 ;  /* 0x00000000060a72ca */ /* 0x000fe400000e0000 */
[----:B------:R-:W-:-:S11]  /*70a0*/  R2UR UR11, R7 ;  /* 0x00000000070b72ca */ /* 0x000fd600000e0000 */
[----:B------:R-:W-:Y:S02]  /*70b0*/  UMOV UR56, UR10 ;  /* 0x0000000a00387c82 */ /* 0x000fe40008000000 */
        /* <DEDUP_REMOVED lines=276> */
[----:B------:R-:W-:Y:S01]  /*8200*/  UMOV UR4, UR10 ;  /* 0x0000000a00047c82 */ /* 0x000fe20008000000 */
[----:B------:R-:W-:Y:S02]  /*8210*/  WARPGROUP.DEPBAR.LE gsb0, 0x0 ;  /* 0x00008000000079c5 */ /* 0x000fe40000010000 */
[----:B------:R-:W-:-:S06]  /*8220*/  WARPGROUP.ARRIVE ;  /* 0x00000000000079c5 */ /* 0x000fcc0000000000 */
[----:B------:R-:W-:Y:S03]  /*8230*/  HGMMA.64x16x16.F32 R160, gdesc[UR56], R160, gsb0 ;  /* 0x0020000038a079f0 */ /* 0x000fe600080008a0 */
[----:B------:R-:W-:Y:S02]  /*8240*/  WARPGROUP.DEPBAR.LE gsb0, 0x0 ;  /* 0x00008000000079c5 */ /* 0x000fe40000010000 */
[----:B------:R-:W-:-:S06]  /*8250*/  WARPGROUP.ARRIVE ;  /* 0x00000000000079c5 */ /* 0x000fcc0000000000 */
[----:B------:R-:W-:Y:S03]  /*8260*/  HGMMA.64x16x16.F32 R152, gdesc[UR4], R152, gsb0 ;  /* 0x00200000049879f0 */ /* 0x000fe60008000898 */
[----:B------:R-:W-:Y:S02]  /*8270*/  WARPGROUP.DEPBAR.LE gsb0, 0x0 ;  /* 0x00008000000079c5 */ /* 0x000fe40000010000 */
[----:B------:R-:W-:Y:S05]  /*8280*/  @!P0 BRA `(.L_x_2371) ;  /* 0x0000000000048947 */ /* 0x000fea0003800000 */
[----:B------:R-:W-:Y:S01]  /*8290*/  BPT.TRAP 0x1 ;  /* 0x000000040000795c */ /* 0x000fe20000300000 */
.L_x_2371:
[----:B------:R-:W-:Y:S02]  /*82a0*/  R2UR UR4, R17 ;  /* 0x00000000110472ca */ /* 0x000fe400000e0000 */
[----:B------:R-:W-:-:S11]  /*82b0*/  R2UR UR5, R237 ;  /* 0x00000000ed0572ca */ /* 0x000fd600000e0000 */
[----:B------:R-:W-:Y:S02]  /*82c0*/  ULEA UR4, UR61, UR4, 0x3 ;  /* 0x000000043d047291 */ /* 0x000fe4000f8e183f */
[----:B------:R-:W-:-:S05]  /*82d0*/  IMAD.U32 R0, RZ, RZ, UR5 ;  /* 0x00000005ff007e24 */ /* 0x000fca000f8e00ff */
[----:B------:R-:W-:-:S04]  /*82e0*/  SHF.L.U32 R0, R0, 0x1f, RZ ;  /* 0x0000001f00007819 */ /* 0x000fc800000006ff */
[----:B------:R1:W2:Y:S01]  /*82f0*/  SYNCS.PHASECHK.TRANS64.TRYWAIT P3, [UR4+0x38850], R0 ;  /* 0x03885000ff0075a7 */ /* 0x0002a20008060144 */
[----:B------:R-:W-:Y:S05]  /*8300*/  @!P0 BRA `(.L_x_2372) ;  /* 0x0000000000048947 */ /* 0x000fea0003800000 */
[----:B------:R-:W-:Y:S01]  /*8310*/  BPT.TRAP 0x1 ;  /* 0x000000040000795c */ /* 0x000fe20000300000 */
.L_x_2372:
[----:B--2---:R-:W-:Y:S05]  /*8320*/  @P3 BRA `(.L_x_2373) ;  /* 0x0000000000083947 */ /* 0x004fea0003800000 */
[----:B------:R-:W2:Y:S02]  /*8330*/  SYNCS.PHASECHK.TRANS64.TRYWAIT P3, [UR4+0x38850], R0 ;  /* 0x03885000ff0075a7 */ /* 0x000ea40008060144 */
[----:B--2---:R-:W-:Y:S05]  /*8340*/  @!P3 BRA `(.L_x_2374) ;  /* 0x0000012c008cb947 */ /* 0x004fea0003800000 */
.L_x_2373:
[----:B------:R-:W-:Y:S01]  /*8350*/  R2UR UR5, R17 ;  /* 0x00000000110572ca */ /* 0x000fe200000e0000 */
[----:B------:R-:W-:Y:S01]  /*8360*/  WARPGROUP.ARRIVE ;  /* 0x00000000000079c5 */ /* 0x000fe20000000000 */
[----:B------:R-:W-:Y:S01]  /*8370*/  UMOV UR7, 0x40000040 ;  /* 0x4000004000077882 */ /* 0x000fe20000000000 */
[----:B------:R-:W-:Y:S02]  /*8380*/  R2UR UR15, R212 ;  /* 0x00000000d40f72ca */ /* 0x000fe400000e0000 */
[----:B------:R-:W-:Y:S02]  /*8390*/  R2UR UR10, R236 ;  /* 0x00000000ec0a72ca */ /* 0x000fe400000e0000 */
[----:B------:R-:W-:Y:S02]  /*83a0*/  R2UR UR14, R18 ;  /* 0x00000000120e72ca */ /* 0x000fe400000e0000 */
[----:B------:R-:W-:-:S04]  /*83b0*/  R2UR UR11, R22 ;  /* 0x00000000160b72ca */ /* 0x000fc800000e0000 */
[----:B------:R-:W-:-:S03]  /*83c0*/  UIADD3 UR5, UR5, 0x400, URZ ;  /* 0x0000040005057890 */ /* 0x000fc6000fffe03f */
[----:B-12---:R-:W-:Y:S01]  /*83d0*/  VIADD R0, R213, UR15 ;  /* 0x0000000fd5007c36 */ /* 0x006fe20008000000 */
[----:B------:R-:W-:-:S04]  /*83e0*/  USHF.R.U32.HI UR5, URZ, 0x4, UR5 ;  /* 0x000000043f057899 */ /* 0x000fc80008011605 */
[----:B------:R-:W-:-:S04]  /*83f0*/  ULOP3.LUT UR5, UR5, 0x3fff, URZ, 0xc0, !UPT ;  /* 0x00003fff05057892 */ /* 0x000fc8000f8ec03f */
[----:B------:R-:W-:-:S04]  /*8400*/  ULOP3.LUT UR5, UR5, 0x2800000, URZ, 0xfc, !UPT ;  /* 0x0280000005057892 */ /* 0x000fc8000f8efc3f */
[----:B------:R-:W-:-:S03]  /*8410*/  UIMAD UR5, UR61, 0xa00, UR5 ;  /* 0x00000a003d0578a4 */ /* 0x000fc6000f8e0205 */
[----:B------:R-:W-:-:S04]  /*8420*/  UMOV UR61, UR60 ;  /* 0x0000003c003d7c82 */ /* 0x000fc80008000000 */
        /* <DEDUP_REMOVED lines=20> */
[----:B------:R-:W-:Y:S01]  /*8570*/  @UP0 ULDC UR6, c[0x0][0x44c] ;  /* 0x0001130000060ab9 */ /* 0x000fe20000000800 */
[----:B------:R-:W-:Y:S01]  /*8580*/  UMOV UR7, 0x40000040 ;  /* 0x4000004000077882 */ /* 0x000fe20000000000 */
[----:B------:R-:W-:Y:S01]  /*8590*/  @P2 IMAD.HI.U32 R2, R0, UR6, RZ ;  /* 0x0000000600022c27 */ /* 0x000fe2000f8e00ff */
[----:B------:R-:W-:-:S04]  /*85a0*/  @UP0 ULDC UR6, c[0x0][0x450] ;  /* 0x0001140000060ab9 */ /* 0x000fc80000000800 */
[----:B------:R-:W-:Y:S01]  /*85b0*/  @P2 SHF.R.U32.HI R0, RZ, UR6, R2 ;  /* 0x00000006ff002c19 */ /* 0x000fe20008011602 */
[----:B------:R-:W-:-:S04]  /*85c0*/  UIMAD UR6, UR10, -0x50, URZ ;  /* 0xffffffb00a0678a4 */ /* 0x000fc8000f8e023f */
[----:B0-----:R-:W0:Y:S02]  /*85d0*/  SHFL.IDX PT, R4, R0, 0x1, 0x1c1f ;  /* 0x003c1f0000047f89 */ /* 0x001e2400000e0000 */
[----:B------:R-:W-:Y:S01]  /*85e0*/  IMAD.U32 R2, RZ, RZ, UR6 ;  /* 0x00000006ff027e24 */ /* 0x000fe2000f8e00ff */
[----:B------:R-:W-:-:S03]  /*85f0*/  UIADD3 UR6, UR5, 0x200, URZ ;  /* 0x0000020005067890 */ /* 0x000fc6000fffe03f */
[----:B------:R-:W-:Y:S01]  /*8600*/  ULDC UR5, c[0x0][0x988] ;  /* 0x0002620000057ab9 */ /* 0x000fe20000000800 */
[----:B------:R-:W-:Y:S01]  /*8610*/  IADD3 R2, -R19, 0x1, R2 ;  /* 0x0000000113027810 */ /* 0x000fe20007ffe102 */
[----:B------:R-:W-:Y:S02]  /*8620*/  WARPGROUP.DEPBAR.LE gsb0, 0x0 ;  /* 0x00008000000079c5 */ /* 0x000fe40000010000 */
[----:B------:R-:W-:Y:S01]  /*8630*/  IMAD.U32 R196, RZ, RZ, UR14 ;  /* 0x0000000effc47e24 */ /* 0x000fe2000f8e00ff */
[----:B------:R-:W-:-:S04]  /*8640*/  WARPGROUP.ARRIVE ;  /* 0x00000000000079c5 */ /* 0x000fc80000000000 */
[----:B------:R-:W-:Y:S02]  /*8650*/  IADD3 R2, -R196, UR11, R2 ;  /* 0x0000000bc4027c10 */ /* 0x000fe4000fffe102 */
[----:B------:R-:W-:Y:S01]  /*8660*/  R2UR UR11, R3 ;  /* 0x00000000030b72ca */ /* 0x000fe200000e0000 */
[----:B------:R-:W-:Y:S01]  /*8670*/  HGMMA.64x256x16.F32 R24, R192, gdesc[UR4].tnspB, R24, gsb0 ;  /* 0x43e00004c0187df0 */ /* 0x000fe20008000818 */
[----:B------:R-:W-:Y:S01]  /*8680*/  R2UR UR6, R20 ;  /* 0x00000000140672ca */ /* 0x000fe200000e0000 */
[----:B0-----:R-:W-:-:S05]  /*8690*/  IMAD.IADD R3, R2, 0x1, R4 ;  /* 0x0000000102037824 */ /* 0x001fca00078e0204 */
[C---:B------:R-:W-:Y:S02]  /*86a0*/  ISETP.GT.AND P3, PT, R3.reuse, RZ, PT ;  /* 0x000000ff0300720c */ /* 0x040fe40003f64270 */
[C---:B------:R-:W-:Y:S02]  /*86b0*/  ISETP.GT.AND P4, PT, R3.reuse, 0x1, PT ;  /* 0x000000010300780c */ /* 0x040fe40003f84270 */
[----:B------:R-:W-:Y:S02]  /*86c0*/  FSEL R186, R186, -INF , P3 ;  /* 0xff800000baba7808 */ /* 0x000fe40001800000 */
[----:B------:R-:W-:Y:S01]  /*86d0*/  ISETP.GT.AND P3, PT, R3, 0x8, PT ;  /* 0x000000080300780c */ /* 0x000fe20003f64270 */
[----:B------:R-:W-:Y:S01]  /*86e0*/  UISETP.GT.AND UP1, UPT, UR10, UR6, UPT ;  /* 0x000000060a00728c */ /* 0x000fe2000bf24270 */
[----:B------:R-:W-:Y:S02]  /*86f0*/  FSEL R187, R187, -INF , P4 ;  /* 0xff800000bbbb7808 */ /* 0x000fe40002000000 */
        /* <DEDUP_REMOVED lines=50> */
[----:B------:R-:W-:Y:S01]  /*8a20*/  FSEL R158, R158, -INF , P6 ;  /* 0xff8000009e9e7808 */ /* 0x000fe20003000000 */
[----:B------:R-:W0:Y:S01]  /*8a30*/  SHFL.IDX PT, R3, R0, RZ, 0x1c1f ;  /* 0x001c1fff00037589 */ /* 0x000e2200000e0000 */
[----:B------:R-:W-:Y:S02]  /*8a40*/  FMNMX.FTZ R4, R155, R4, !PT ;  /* 0x000000049b047209 */ /* 0x000fe40007810000 */
[----:B------:R-:W-:Y:S02]  /*8a50*/  FSEL R159, R159, -INF , P5 ;  /* 0xff8000009f9f7808 */ /* 0x000fe40002800000 */
[----:B------:R-:W-:Y:S02]  /*8a60*/  FMNMX.FTZ R4, R158, R4, !PT ;  /* 0x000000049e047209 */ /* 0x000fe40007810000 */
[----:B------:R-:W-:-:S02]  /*8a70*/  R2UR UR6, R16 ;  /* 0x00000000100672ca */ /* 0x000fc400000e0000 */
[----:B------:R-:W-:-:S05]  /*8a80*/  FMNMX.FTZ R4, R159, R4, !PT ;  /* 0x000000049f047209 */ /* 0x000fca0007810000 */
[----:B------:R-:W1:Y:S06]  /*8a90*/  SHFL.BFLY PT, R0, R4, 0x2, 0x1f ;  /* 0x0c401f0004007f89 */ /* 0x000e6c00000e0000 */
[----:B------:R-:W-:Y:S02]  /*8aa0*/  IMAD.U32 R237, RZ, RZ, UR6 ;  /* 0x00000006ffed7e24 */ /* 0x000fe4000f8e00ff */
[----:B0-----:R-:W-:-:S05]  /*8ab0*/  IMAD.IADD R2, R2, 0x1, R3 ;  /* 0x0000000102027824 */ /* 0x001fca00078e0203 */
[C---:B------:R-:W-:Y:S02]  /*8ac0*/  ISETP.GT.AND P3, PT, R2.reuse, RZ, PT ;  /* 0x000000ff0200720c */ /* 0x040fe40003f64270 */
[----:B------:R-:W-:Y:S02]  /*8ad0*/  ISETP.GT.AND P4, PT, R2, 0x1, PT ;  /* 0x000000010200780c */ /* 0x000fe40003f84270 */
[----:B------:R-:W-:Y:S02]  /*8ae0*/  FSEL R184, R184, -INF , P3 ;  /* 0xff800000b8b87808 */ /* 0x000fe40001800000 */
[----:B------:R-:W-:Y:S02]  /*8af0*/  ISETP.GT.AND P5, PT, R2, 0x8, PT ;  /* 0x000000080200780c */ /* 0x000fe40003fa4270 */
[----:B------:R-:W-:Y:S02]  /*8b00*/  FSEL R185, R185, -INF , P4 ;  /* 0xff800000b9b97808 */ /* 0x000fe40002000000 */
[----:B-1----:R-:W-:-:S02]  /*8b10*/  FMNMX.FTZ R4, R4, R0, !PT ;  /* 0x0000000004047209 */ /* 0x002fc40007810000 */
[----:B------:R-:W-:Y:S02]  /*8b20*/  FMNMX.FTZ R3, R184, R235, !PT ;  /* 0x000000ebb8037209 */ /* 0x000fe40007810000 */
[----:B------:R-:W-:Y:S01]  /*8b30*/  ISETP.GT.AND P6, PT, R2, 0x9, PT ;  /* 0x000000090200780c */ /* 0x000fe20003fc4270 */
[----:B------:R-:W0:Y:S01]  /*8b40*/  SHFL.BFLY PT, R0, R4, 0x1, 0x1f ;  /* 0x0c201f0004007f89 */ /* 0x000e2200000e0000 */
[----:B------:R-:W-:Y:S02]  /*8b50*/  FSEL R188, R188, -INF , P5 ;  /* 0xff800000bcbc7808 */ /* 0x000fe40002800000 */
[----:B------:R-:W-:Y:S02]  /*8b60*/  FMNMX.FTZ R3, R185, R3, !PT ;  /* 0x00000003b9037209 */ /* 0x000fe40007810000 */
[----:B------:R-:W-:Y:S02]  /*8b70*/  FSEL R189, R189, -INF , P6 ;  /* 0xff800000bdbd7808 */ /* 0x000fe40003000000 */
[----:B------:R-:W-:-:S02]  /*8b80*/  ISETP.GT.AND P3, PT, R2, 0x10, PT ;  /* 0x000000100200780c */ /* 0x000fc40003f64270 */
[----:B------:R-:W-:Y:S02]  /*8b90*/  FMNMX.FTZ R3, R188, R3, !PT ;  /* 0x00000003bc037209 */ /* 0x000fe40007810000 */
[----:B------:R-:W-:Y:S02]  /*8ba0*/  ISETP.GT.AND P4, PT, R2, 0x11, PT ;  /* 0x000000110200780c */ /* 0x000fe40003f84270 */
[----:B------:R-:W-:Y:S02]  /*8bb0*/  FSEL R176, R176, -INF , P3 ;  /* 0xff800000b0b07808 */ /* 0x000fe40001800000 */
[----:B------:R-:W-:Y:S02]  /*8bc0*/  FMNMX.FTZ R3, R189, R3, !PT ;  /* 0x00000003bd037209 */ /* 0x000fe40007810000 */
[----:B------:R-:W-:Y:S02]  /*8bd0*/  ISETP.GT.AND P5, PT, R2, 0x18, PT ;  /* 0x000000180200780c */ /* 0x000fe40003fa4270 */
[----:B------:R-:W-:-:S02]  /*8be0*/  FSEL R177, R177, -INF , P4 ;  /* 0xff800000b1b17808 */ /* 0x000fc40002000000 */
[----:B------:R-:W-:Y:S02]  /*8bf0*/  FMNMX.FTZ R3, R176, R3, !PT ;  /* 0x00000003b0037209 */ /* 0x000fe40007810000 */
[----:B------:R-:W-:Y:S02]  /*8c00*/  ISETP.GT.AND P6, PT, R2, 0x19, PT ;  /* 0x000000190200780c */ /* 0x000fe40003fc4270 */
[----:B0-----:R-:W-:Y:S02]  /*8c10*/  FMNMX.FTZ R4, R4, R0, !PT ;  /* 0x0000000004047209 */ /* 0x001fe40007810000 */
[----:B------:R-:W-:Y:S02]  /*8c20*/  FSEL R180, R180, -INF , P5 ;  /* 0xff800000b4b47808 */ /* 0x000fe40002800000 */
[----:B------:R-:W-:Y:S02]  /*8c30*/  FMNMX.FTZ R0, R177, R3, !PT ;  /* 0x00000003b1007209 */ /* 0x000fe40007810000 */
[----:B------:R-:W-:-:S02]  /*8c40*/  FSEL R181, R181, -INF , P6 ;  /* 0xff800000b5b57808 */ /* 0x000fc40003000000 */
[----:B------:R-:W-:Y:S02]  /*8c50*/  ISETP.GT.AND P3, PT, R2, 0x20, PT ;  /* 0x000000200200780c */ /* 0x000fe40003f64270 */
        /* <DEDUP_REMOVED lines=10> */
[----:B------:R-:W-:-:S02]  /*8d00*/  FSEL R173, R173, -INF , P6 ;  /* 0xff800000adad7808 */ /* 0x000fc40003000000 */
[----:B------:R-:W-:Y:S02]  /*8d10*/  ISETP.GT.AND P3, PT, R2, 0x30, PT ;  /* 0x000000300200780c */ /* 0x000fe40003f64270 */
[----:B------:R-:W-:Y:S02]  /*8d20*/  FMNMX.FTZ R0, R172, R0, !PT ;  /* 0x00000000ac007209 */ /* 0x000fe40007810000 */
[C---:B------:R-:W-:Y:S02]  /*8d30*/  ISETP.GT.AND P4, PT, R2.reuse, 0x31, PT ;  /* 0x000000310200780c */ /* 0x040fe40003f84270 */
[----:B------:R-:W-:Y:S02]  /*8d40*/  ISETP.GT.AND P6, PT, R2, 0x39, PT ;  /* 0x000000390200780c */ /* 0x000fe40003fc4270 */
[----:B------:R-:W-:Y:S02]  /*8d50*/  FSEL R160, R160, -INF , P3 ;  /* 0xff800000a0a07808 */ /* 0x000fe40001800000 */
[----:B------:R-:W-:-:S02]  /*8d60*/  FMNMX.FTZ R0, R173, R0, !PT ;  /* 0x00000000ad007209 */ /* 0x000fc40007810000 */
[----:B------:R-:W-:Y:S02]  /*8d70*/  ISETP.GT.AND P5, PT, R2, 0x38, PT ;  /* 0x000000380200780c */ /* 0x000fe40003fa4270 */
[----:B------:R-:W-:Y:S02]  /*8d80*/  FSEL R161, R161, -INF , P4 ;  /* 0xff800000a1a17808 */ /* 0x000fe40002000000 */
[----:B------:R-:W-:Y:S02]  /*8d90*/  FSEL R165, R165, -INF , P6 ;  /* 0xff800000a5a57808 */ /* 0x000fe40003000000 */
[----:B------:R-:W-:Y:S02]  /*8da0*/  FMNMX.FTZ R0, R160, R0, !PT ;  /* 0x00000000a0007209 */ /* 0x000fe40007810000 */
[----:B------:R-:W-:Y:S02]  /*8db0*/  ISETP.GT.AND P6, PT, R2, 0x40, PT ;  /* 0x000000400200780c */ /* 0x000fe40003fc4270 */
[----:B------:R-:W-:-:S02]  /*8dc0*/  FSEL R164, R164, -INF , P5 ;  /* 0xff800000a4a47808 */ /* 0x000fc40002800000 */
[----:B------:R-:W-:Y:S02]  /*8dd0*/  FMNMX.FTZ R0, R161, R0, !PT ;  /* 0x00000000a1007209 */ /* 0x000fe40007810000 */
[----:B------:R-:W-:Y:S02]  /*8de0*/  FSEL R152, R152, -INF , P6 ;  /* 0xff80000098987808 */ /* 0x000fe40003000000 */
[----:B------:R-:W-:Y:S02]  /*8df0*/  FSETP.NEU.FTZ.AND P6, PT, R4, -INF , PT ;  /* 0xff8000000400780b */ /* 0x000fe40003fdd000 */
[----:B------:R-:W-:Y:S02]  /*8e00*/  FMNMX.FTZ R0, R164, R0, !PT ;  /* 0x00000000a4007209 */ /* 0x000fe40007810000 */
[----:B------:R-:W-:Y:S02]  /*8e10*/  ISETP.GT.AND P3, PT, R2, 0x41, PT ;  /* 0x000000410200780c */ /* 0x000fe40003f64270 */
[----:B------:R-:W-:-:S02]  /*8e20*/  FMNMX.FTZ R0, R165, R0, !PT ;  /* 0x00000000a5007209 */ /* 0x000fc40007810000 */
[----:B------:R-:W-:Y:S02]  /*8e30*/  ISETP.GT.AND P4, PT, R2, 0x48, PT ;  /* 0x000000480200780c */ /* 0x000fe40003f84270 */
[----:B------:R-:W-:Y:S02]  /*8e40*/  FMNMX.FTZ R0, R152, R0, !PT ;  /* 0x0000000098007209 */ /* 0x000fe40007810000 */
[----:B------:R-:W-:Y:S01]  /*8e50*/  ISETP.GT.AND P5, PT, R2, 0x49, PT ;  /* 0x000000490200780c */ /* 0x000fe20003fa4270 */
[----:B------:R-:W-:Y:S02]  /*8e60*/  WARPGROUP.DEPBAR.LE gsb0, 0x0 ;  /* 0x00008000000079c5 */ /* 0x000fe40000010000 */
[----:B------:R-:W-:-:S05]  /*8e70*/  FMUL.FTZ R192, R4, UR5 ;  /* 0x0000000504c07c20 */ /* 0x000fca0008410000 */
[----:B------:R-:W-:-:S05]  /*8e80*/  FSEL R192, R192, RZ, P6 ;  /* 0x000000ffc0c07208 */ /* 0x000fca0003000000 */
[--C-:B------:R-:W-:Y:S01]  /*8e90*/  FFMA.FTZ R211, R190, UR5, -R192.reuse ;  /* 0x00000005bed37c23 */ /* 0x100fe200080108c0 */
[----:B------:R-:W-:Y:S01]  /*8ea0*/  FSEL R190, R153, -INF , P3 ;  /* 0xff80000099be7808 */ /* 0x000fe20001800000 */
[--C-:B------:R-:W-:Y:S01]  /*8eb0*/  FFMA.FTZ R205, R178, UR5, -R192.reuse ;  /* 0x00000005b2cd7c23 */ /* 0x100fe200080108c0 */
[----:B------:R-:W-:Y:S01]  /*8ec0*/  FSEL R178, R156, -INF , P4 ;  /* 0xff8000009cb27808 */ /* 0x000fe20002000000 */
[--C-:B------:R-:W-:Y:S01]  /*8ed0*/  FFMA.FTZ R209, R186, UR5, -R192.reuse ;  /* 0x00000005bad17c23 */ /* 0x100fe200080108c0 */
[----:B------:R-:W-:Y:S01]  /*8ee0*/  FMNMX.FTZ R0, R190, R0, !PT ;  /* 0x00000000be007209 */ /* 0x000fe20007810000 */
[--C-:B------:R-:W-:Y:S01]  /*8ef0*/  FFMA.FTZ R186, R187, UR5, -R192.reuse ;  /* 0x00000005bbba7c23 */ /* 0x100fe200080108c0 */
[--C-:B------:R-:W-:Y:S01]  /*8f00*/  FFMA.FTZ R187, R191, UR5, -R192.reuse ;  /* 0x00000005bfbb7c23 */ /* 0x100fe200080108c0 */
[----:B------:R-:W-:Y:S01]  /*8f10*/  FSEL R191, R157, -INF , P5 ;  /* 0xff8000009dbf7808 */ /* 0x000fe20002800000 */
[--C-:B------:R-:W-:Y:S01]  /*8f20*/  FFMA.FTZ R193, R154, UR5, -R192.reuse ;  /* 0x000000059ac17c23 */ /* 0x100fe200080108c0 */
[----:B------:R-:W-:Y:S01]  /*8f30*/  FMNMX.FTZ R0, R178, R0, !PT ;  /* 0x00000000b2007209 */ /* 0x000fe20007810000 */
[--C-:B------:R-:W-:Y:S01]  /*8f40*/  FFMA.FTZ R154, R155, UR5, -R192.reuse ;  /* 0x000000059b9a7c23 */ /* 0x100fe200080108c0 */
[--C-:B------:R-:W-:Y:S01]  /*8f50*/  FFMA.FTZ R195, R158, UR5, -R192.reuse ;  /* 0x000000059ec37c23 */ /* 0x100fe200080108c0 */
[----:B------:R-:W-:Y:S01]  /*8f60*/  MUFU.EX2 R209, R209 ;  /* 0x000000d100d17308 */ /* 0x000fe20000000800 */
[----:B------:R-:W-:Y:S01]  /*8f70*/  FMNMX.FTZ R0, R191, R0, !PT ;  /* 0x00000000bf007209 */ /* 0x000fe20007810000 */
[--C-:B------:R-:W-:Y:S01]  /*8f80*/  FFMA.FTZ R199, R166, UR5, -R192.reuse ;  /* 0x00000005a6c77c23 */ /* 0x100fe200080108c0 */
[--C-:B------:R-:W-:Y:S01]  /*8f90*/  FFMA.FTZ R197, R162, UR5, -R192.reuse ;  /* 0x00000005a2c57c23 */ /* 0x100fe200080108c0 */
[--C-:B------:R-:W-:Y:S01]  /*8fa0*/  FFMA.FTZ R201, R170, UR5, -R192.reuse ;  /* 0x00000005aac97c23 */ /* 0x100fe200080108c0 */
[--C-:B------:R-:W-:Y:S01]  /*8fb0*/  FFMA.FTZ R157, R171, UR5, -R192.reuse ;  /* 0x00000005ab9d7c23 */ /* 0x100fe200080108c0 */
[----:B------:R-:W0:Y:S01]  /*8fc0*/  SHFL.BFLY PT, R2, R0, 0x2, 0x1f ;  /* 0x0c401f0000027f89 */ /* 0x000e2200000e0000 */
[--C-:B------:R-:W-:Y:S01]  /*8fd0*/  FFMA.FTZ R162, R163, UR5, -R192.reuse ;  /* 0x00000005a3a27c23 */ /* 0x100fe200080108c0 */
[----:B------:R-:W-:Y:S01]  /*8fe0*/  MUFU.EX2 R186, R186 ;  /* 0x000000ba00ba7308 */ /* 0x000fe20000000800 */
[--C-:B------:R-:W-:Y:S01]  /*8ff0*/  FFMA.FTZ R153, R179, UR5, -R192.reuse ;  /* 0x00000005b3997c23 */ /* 0x100fe200080108c0 */
[--C-:B------:R-:W-:Y:S01]  /*9000*/  FFMA.FTZ R207, R182, UR5, -R192.reuse ;  /* 0x00000005b6cf7c23 */ /* 0x100fe200080108c0 */
[--C-:B------:R-:W-:Y:S01]  /*9010*/  FFMA.FTZ R156, R183, UR5, -R192.reuse ;  /* 0x00000005b79c7c23 */ /* 0x100fe200080108c0 */
[--C-:B------:R-:W-:Y:S01]  /*9020*/  FFMA.FTZ R203, R174, UR5, -R192.reuse ;  /* 0x00000005aecb7c23 */ /* 0x100fe200080108c0 */
[--C-:B------:R-:W-:Y:S01]  /*9030*/  FFMA.FTZ R170, R175, UR5, -R192.reuse ;  /* 0x00000005afaa7c23 */ /* 0x100fe200080108c0 */
[--C-:B------:R-:W-:Y:S01]  /*9040*/  FFMA.FTZ R163, R167, UR5, -R192.reuse ;  /* 0x00000005a7a37c23 */ /* 0x100fe200080108c0 */
[----:B------:R-:W-:Y:S01]  /*9050*/  FFMA.FTZ R159, R159, UR5, -R192 ;  /* 0x000000059f9f7c23 */ /* 0x000fe200080108c0 */
[----:B------:R-:W-:Y:S08]  /*9060*/  MUFU.EX2 R211, R211 ;  /* 0x000000d300d37308 */ /* 0x000ff00000000800 */
[----:B------:R-:W-:Y:S01]  /*9070*/  MUFU.EX2 R187, R187 ;  /* 0x000000bb00bb7308 */ /* 0x000fe20000000800 */
[----:B0-----:R-:W-:-:S02]  /*9080*/  FMNMX.FTZ R0, R0, R2, !PT ;  /* 0x0000000200007209 */ /* 0x001fc40007810000 */
[----:B------:R-:W-:-:S05]  /*9090*/  FSEL R2, R4, RZ, P6 ;  /* 0x000000ff04027208 */ /* 0x000fca0003000000 */
[----:B------:R-:W-:Y:S01]  /*90a0*/  MUFU.EX2 R205, R205 ;  /* 0x000000cd00cd7308 */ /* 0x000fe20000000800 */
[----:B------:R-:W0:Y:S01]  /*90b0*/  SHFL.BFLY PT, R3, R0, 0x1, 0x1f ;  /* 0x0c201f0000037f89 */ /* 0x000e2200000e0000 */
[----:B------:R-:W-:Y:S01]  /*90c0*/  FADD.FTZ R2, -R2, R21 ;  /* 0x0000001502027221 */ /* 0x000fe20000010100 */
[----:B------:R-:W-:Y:S01]  /*90d0*/  IMAD.U32 R21, RZ, RZ, UR4 ;  /* 0x00000004ff157e24 */ /* 0x000fe2000f8e00ff */
[----:B------:R-:W-:Y:S02]  /*90e0*/  UIADD3 UR4, UR10, -0x1, URZ ;  /* 0xffffffff0a047890 */ /* 0x000fe4000fffe03f */
[----:B------:R-:W-:Y:S02]  /*90f0*/  FMUL.FTZ R2, R2, UR5 ;  /* 0x0000000502027c20 */ /* 0x000fe40008410000 */
[----:B------:R-:W-:Y:S01]  /*9100*/  MUFU.EX2 R153, R153 ;  /* 0x0000009900997308 */ /* 0x000fe20000000800 */
[----:B------:R-:W-:Y:S02]  /*9110*/  @!P1 VIADD R21, R21, 0x38860 ;  /* 0x0003886015159836 */ /* 0x000fe40000000000 */
[----:B------:R-:W-:-:S03]  /*9120*/  IMAD.U32 R236, RZ, RZ, UR4 ;  /* 0x00000004ffec7e24 */ /* 0x000fc6000f8e00ff */
[----:B------:R-:W-:Y:S02]  /*9130*/  @!P1 PRMT R21, RZ, 0x654, R21 ;  /* 0x00000654ff159816 */ /* 0x000fe40000000015 */
[----:B------:R-:W1:Y:S08]  /*9140*/  MUFU.EX2 R2, R2 ;  /* 0x0000000200027308 */ /* 0x000e700000000800 */
[----:B------:R-:W-:Y:S01]  /*9150*/  MUFU.EX2 R207, R207 ;  /* 0x000000cf00cf7308 */ /* 0x000fe20000000800 */
[----:B0-----:R-:W-:Y:S01]  /*9160*/  FMNMX.FTZ R3, R0, R3, !PT ;  /* 0x0000000300037209 */ /* 0x001fe20007810000 */
[----:B------:R-:W-:-:S03]  /*9170*/  IMAD.U32 R0, RZ, RZ, UR11 ;  /* 0x0000000bff007e24 */ /* 0x000fc6000f8e00ff */
[C---:B------:R-:W-:Y:S01]  /*9180*/  FSETP.NEU.FTZ.AND P3, PT, R3.reuse, -INF , PT ;  /* 0xff8000000300780b */ /* 0x040fe20003f7d000 */
[----:B------:R-:W-:Y:S02]  /*9190*/  @!P1 VIADD R0, R0, 0x38840 ;  /* 0x0003884000009836 */ /* 0x000fe40000000000 */
[----:B------:R-:W-:Y:S01]  /*91a0*/  FMUL.FTZ R155, R3, UR5 ;  /* 0x00000005039b7c20 */ /* 0x000fe20008410000 */
[----:B------:R-:W-:Y:S01]  /*91b0*/  MUFU.EX2 R156, R156 ;  /* 0x0000009c009c7308 */ /* 0x000fe20000000800 */
[----:B-1----:R-:W-:Y:S01]  /*91c0*/  FFMA.FTZ R5, R2, R5, R209 ;  /* 0x0000000502057223 */ /* 0x002fe200000100d1 */
[C---:B------:R-:W-:Y:S02]  /*91d0*/  F2FP.F16.F32.PACK_AB R209, R186.reuse, R209 ;  /* 0x000000d1bad1723e */ /* 0x040fe400000000ff */
[----:B------:R-:W-:Y:S01]  /*91e0*/  @!P1 PRMT R0, RZ, 0x654, R0 ;  /* 0x00000654ff009816 */ /* 0x000fe20000000000 */
[----:B------:R-:W-:Y:S01]  /*91f0*/  FADD.FTZ R5, R186, R5 ;  /* 0x00000005ba057221 */ /* 0x000fe20000010000 */
[----:B------:R-:W-:-:S02]  /*9200*/  FSEL R155, R155, RZ, P3 ;  /* 0x000000ff9b9b7208 */ /* 0x000fc40001800000 */
[----:B------:R0:W-:Y:S01]  /*9210*/  @!P1 SYNCS.ARRIVE.TRANS64.RED.A1T0 RZ, [R0+URZ], RZ ;  /* 0x000000ff00ff99a7 */ /* 0x0001e2000810043f */
[----:B------:R-:W-:Y:S01]  /*9220*/  FADD.FTZ R5, R211, R5 ;  /* 0x00000005d3057221 */ /* 0x000fe20000010000 */
[----:B------:R-:W-:Y:S01]  /*9230*/  MUFU.EX2 R201, R201 ;  /* 0x000000c900c97308 */ /* 0x000fe20000000800 */
[--C-:B------:R-:W-:Y:S01]  /*9240*/  FFMA.FTZ R208, R184, UR5, -R155.reuse ;  /* 0x00000005b8d07c23 */ /* 0x100fe2000801089b */
[--C-:B------:R-:W-:Y:S01]  /*9250*/  FFMA.FTZ R158, R185, UR5, -R155.reuse ;  /* 0x00000005b99e7c23 */ /* 0x100fe2000801089b */
[--C-:B------:R-:W-:Y:S01]  /*9260*/  FFMA.FTZ R210, R188, UR5, -R155.reuse ;  /* 0x00000005bcd27c23 */ /* 0x100fe2000801089b */
[--C-:B------:R-:W-:Y:S01]  /*9270*/  FFMA.FTZ R166, R189, UR5, -R155.reuse ;  /* 0x00000005bda67c23 */ /* 0x100fe2000801089b */
[--C-:B------:R-:W-:Y:S01]  /*9280*/  FFMA.FTZ R204, R176, UR5, -R155.reuse ;  /* 0x00000005b0cc7c23 */ /* 0x100fe2000801089b */
[----:B0-----:R-:W-:Y:S01]  /*9290*/  FSEL R0, R3, RZ, P3 ;  /* 0x000000ff03007208 */ /* 0x001fe20001800000 */
[--C-:B------:R-:W-:Y:S01]  /*92a0*/  FFMA.FTZ R171, R177, UR5, -R155.reuse ;  /* 0x00000005b1ab7c23 */ /* 0x100fe2000801089b */
[----:B------:R-:W-:Y:S01]  /*92b0*/  MUFU.EX2 R208, R208 ;  /* 0x000000d000d07308 */ /* 0x000fe20000000800 */
[--C-:B------:R-:W-:Y:S01]  /*92c0*/  FFMA.FTZ R192, R152, UR5, -R155.reuse ;  /* 0x0000000598c07c23 */ /* 0x100fe2000801089b */
[----:B------:R-:W-:Y:S01]  /*92d0*/  FFMA.FTZ R206, R180, UR5, -R155 ;  /* 0x00000005b4ce7c23 */ /* 0x000fe2000801089b */
[----:B------:R-:W-:Y:S01]  /*92e0*/  FADD.FTZ R0, -R0, R235 ;  /* 0x000000eb00007221 */ /* 0x000fe20000010100 */
[--C-:B------:R-:W-:Y:S01]  /*92f0*/  FFMA.FTZ R167, R181, UR5, -R155.reuse ;  /* 0x00000005b5a77c23 */ /* 0x100fe2000801089b */
[----:B------:R-:W-:Y:S01]  /*9300*/  FFMA.FTZ R200, R168, UR5, -R155 ;  /* 0x00000005a8c87c23 */ /* 0x000fe2000801089b */
[----:B------:R-:W-:Y:S01]  /*9310*/  FADD.FTZ R5, R187, R5 ;  /* 0x00000005bb057221 */ /* 0x000fe20000010000 */
[----:B------:R-:W-:Y:S01]  /*9320*/  FMUL.FTZ R0, R0, UR5 ;  /* 0x0000000500007c20 */ /* 0x000fe20008410000 */
[----:B------:R-:W-:Y:S01]  /*9330*/  MUFU.EX2 R158, R158 ;  /* 0x0000009e009e7308 */ /* 0x000fe20000000800 */
[--C-:B------:R-:W-:Y:S01]  /*9340*/  FFMA.FTZ R168, R169, UR5, -R155.reuse ;  /* 0x00000005a9a87c23 */ /* 0x100fe2000801089b */
[--C-:B------:R-:W-:Y:S01]  /*9350*/  FFMA.FTZ R196, R160, UR5, -R155.reuse ;  /* 0x00000005a0c47c23 */ /* 0x100fe2000801089b */
[--C-:B------:R-:W-:Y:S01]  /*9360*/  FFMA.FTZ R202, R172, UR5, -R155.reuse ;  /* 0x00000005acca7c23 */ /* 0x100fe2000801089b */
[----:B------:R0:W-:Y:S01]  /*9370*/  @!P1 SYNCS.ARRIVE.TRANS64.RED.A1T0 RZ, [R21+URZ], RZ ;  /* 0x000000ff15ff99a7 */ /* 0x0001e2000810043f */
[--C-:B------:R-:W-:Y:S01]  /*9380*/  FFMA.FTZ R161, R161, UR5, -R155.reuse ;  /* 0x00000005a1a17c23 */ /* 0x100fe2000801089b */
[--C-:B------:R-:W-:Y:S01]  /*9390*/  FFMA.FTZ R198, R164, UR5, -R155.reuse ;  /* 0x00000005a4c67c23 */ /* 0x100fe2000801089b */
[--C-:B------:R-:W-:Y:S01]  /*93a0*/  FFMA.FTZ R165, R165, UR5, -R155.reuse ;  /* 0x00000005a5a57c23 */ /* 0x100fe2000801089b */
[----:B------:R-:W1:Y:S01]  /*93b0*/  MUFU.EX2 R0, R0 ;  /* 0x0000000000007308 */ /* 0x000e620000000800 */
[--C-:B------:R-:W-:Y:S01]  /*93c0*/  FFMA.FTZ R190, R190, UR5, -R155.reuse ;  /* 0x00000005bebe7c23 */ /* 0x100fe2000801089b */
[--C-:B------:R-:W-:Y:S01]  /*93d0*/  FFMA.FTZ R178, R178, UR5, -R155.reuse ;  /* 0x00000005b2b27c23 */ /* 0x100fe2000801089b */
[----:B------:R-:W-:Y:S01]  /*93e0*/  PLOP3.LUT P3, PT, PT, PT, UP1, 0x80, 0x0 ;  /* 0x000000000000781c */ /* 0x000fe20003f6f018 */
[--C-:B0-----:R-:W-:Y:S01]  /*93f0*/  FFMA.FTZ R21, R173, UR5, -R155.reuse ;  /* 0x00000005ad157c23 */ /* 0x101fe2000801089b */
[----:B------:R-:W-:Y:S01]  /*9400*/  FFMA.FTZ R155, R191, UR5, -R155 ;  /* 0x00000005bf9b7c23 */ /* 0x000fe2000801089b */
[----:B------:R-:W-:Y:S01]  /*9410*/  F2FP.F16.F32.PACK_AB R211, R187, R211 ;  /* 0x000000d3bbd3723e */ /* 0x000fe200000000ff */
[----:B------:R-:W-:Y:S01]  /*9420*/  IMAD.MOV.U32 R235, RZ, RZ, R3 ;  /* 0x000000ffffeb7224 */ /* 0x000fe200078e0003 */
[----:B------:R-:W0:Y:S08]  /*9430*/  MUFU.EX2 R210, R210 ;  /* 0x000000d200d27308 */ /* 0x000e300000000800 */
[----:B------:R-:W2:Y:S01]  /*9440*/  MUFU.EX2 R166, R166 ;  /* 0x000000a600a67308 */ /* 0x000ea20000000800 */
[----:B-1----:R-:W-:Y:S01]  /*9450*/  FFMA.FTZ R152, R0, R14, R208 ;  /* 0x0000000e00987223 */ /* 0x002fe200000100d0 */
[----:B------:R-:W-:-:S03]  /*9460*/  F2FP.F16.F32.PACK_AB R208, R158, R208 ;  /* 0x000000d09ed0723e */ /* 0x000fc600000000ff */
[----:B------:R-:W-:-:S03]  /*9470*/  FADD.FTZ R152, R158, R152 ;  /* 0x000000989e987221 */ /* 0x000fc60000010000 */
[----:B------:R-:W1:Y:S01]  /*9480*/  MUFU.EX2 R204, R204 ;  /* 0x000000cc00cc7308 */ /* 0x000e620000000800 */
[----:B0-----:R-:W-:-:S07]  /*9490*/  FADD.FTZ R152, R210, R152 ;  /* 0x00000098d2987221 */ /* 0x001fce0000010000 */
[----:B------:R-:W0:Y:S01]  /*94a0*/  MUFU.EX2 R171, R171 ;  /* 0x000000ab00ab7308 */ /* 0x000e220000000800 */
[C---:B--2---:R-:W-:Y:S01]  /*94b0*/  FADD.FTZ R152, R166.reuse, R152 ;  /* 0x00000098a6987221 */ /* 0x044fe20000010000 */
[----:B------:R-:W-:-:S06]  /*94c0*/  F2FP.F16.F32.PACK_AB R210, R166, R210 ;  /* 0x000000d2a6d2723e */ /* 0x000fcc00000000ff */
[----:B------:R-:W2:Y:S01]  /*94d0*/  MUFU.EX2 R206, R206 ;  /* 0x000000ce00ce7308 */ /* 0x000ea20000000800 */
[----:B-1----:R-:W-:Y:S01]  /*94e0*/  FADD.FTZ R160, R204, R152 ;  /* 0x00000098cca07221 */ /* 0x002fe20000010000 */
[----:B------:R-:W-:Y:S01]  /*94f0*/  FADD.FTZ R152, R205, R5 ;  /* 0x00000005cd987221 */ /* 0x000fe20000010000 */
[----:B------:R-:W-:-:S03]  /*9500*/  F2FP.F16.F32.PACK_AB R205, R153, R205 ;  /* 0x000000cd99cd723e */ /* 0x000fc600000000ff */
[----:B------:R-:W-:Y:S02]  /*9510*/  FADD.FTZ R152, R153, R152 ;  /* 0x0000009899987221 */ /* 0x000fe40000010000 */
[----:B------:R-:W1:Y:S01]  /*9520*/  MUFU.EX2 R167, R167 ;  /* 0x000000a700a77308 */ /* 0x000e620000000800 */
[----:B0-----:R-:W-:Y:S01]  /*9530*/  FADD.FTZ R160, R171, R160 ;  /* 0x000000a0aba07221 */ /* 0x001fe20000010000 */
[----:B------:R-:W-:Y:S01]  /*9540*/  FADD.FTZ R152, R207, R152 ;  /* 0x00000098cf987221 */ /* 0x000fe20000010000 */
[----:B------:R-:W-:Y:S02]  /*9550*/  F2FP.F16.F32.PACK_AB R204, R171, R204 ;  /* 0x000000ccabcc723e */ /* 0x000fe400000000ff */
[C---:B------:R-:W-:Y:S01]  /*9560*/  F2FP.F16.F32.PACK_AB R207, R156.reuse, R207 ;  /* 0x000000cf9ccf723e */ /* 0x040fe200000000ff */
[----:B------:R-:W-:Y:S02]  /*9570*/  FADD.FTZ R152, R156, R152 ;  /* 0x000000989c987221 */ /* 0x000fe40000010000 */
[----:B------:R-:W0:Y:S01]  /*9580*/  MUFU.EX2 R200, R200 ;  /* 0x000000c800c87308 */ /* 0x000e220000000800 */
[----:B--2---:R-:W-:Y:S01]  /*9590*/  FADD.FTZ R160, R206, R160 ;  /* 0x000000a0cea07221 */ /* 0x004fe20000010000 */
[----:B------:R-:W-:-:S06]  /*95a0*/  FADD.FTZ R152, R201, R152 ;  /* 0x00000098c9987221 */ /* 0x000fcc0000010000 */
        /* <DEDUP_REMOVED lines=55> */
[----:B-1----:R-:W-:-:S04]  /*9920*/  FADD.FTZ R160, R178, R160 ;  /* 0x000000a0b2a07221 */ /* 0x002fc80000010000 */
[C---:B0-----:R-:W-:Y:S01]  /*9930*/  FADD.FTZ R14, R155.reuse, R160 ;  /* 0x000000a09b0e7221 */ /* 0x041fe20000010000 */
[----:B------:R-:W-:Y:S01]  /*9940*/  F2FP.F16.F32.PACK_AB R194, R155, R178 ;  /* 0x000000b29bc2723e */ /* 0x000fe200000000ff */
[C---:B--2---:R-:W-:Y:S01]  /*9950*/  FADD.FTZ R5, R159.reuse, R152 ;  /* 0x000000989f057221 */ /* 0x044fe20000010000 */
[----:B------:R-:W-:Y:S01]  /*9960*/  F2FP.F16.F32.PACK_AB R195, R159, R195 ;  /* 0x000000c39fc3723e */ /* 0x000fe200000000ff */
[----:B------:R-:W-:Y:S06]  /*9970*/  @P3 BRA `(.L_x_2375) ;  /* 0xffffffc000e03947 */ /* 0x000fec000383ffff */
[----:B------:R-:W-:-:S07]  /*9980*/  IMAD.U32 R236, RZ, RZ, UR4 ;  /* 0x00000004ffec7e24 */ /* 0x000fce000f8e00ff */
.L_x_2366:
[----:B------:R-:W-:Y:S02]  /*9990*/  R2UR UR6, R23 ;  /* 0x00000000170672ca */ /* 0x000fe400000e0000 */
[----:B------:R-:W-:-:S13]  /*99a0*/  R2UR UR4, R236 ;  /* 0x00000000ec0472ca */ /* 0x000fda00000e0000 */
[----:B------:R-:W-:-:S06]  /*99b0*/  UISETP.GE.AND UP0, UPT, UR4, UR6, UPT ;  /* 0x000000060400728c */ /* 0x000fcc000bf06270 */
[----:B------:R-:W-:-:S13]  /*99c0*/  PLOP3.LUT P2, PT, PT, PT, UP0, 0x80, 0x0 ;  /* 0x000000000000781c */ /* 0x000fda0003f4f008 */
[----:B------:R-:W-:Y:S05]  /*99d0*/  @!P2 BRA `(.L_x_2376) ;  /* 0x000000340094a947 */ /* 0x000fea0003800000 */
[----:B------:R-:W-:Y:S01]  /*99e0*/  R2UR UR4, R16 ;  /* 0x00000000100472ca */ /* 0x000fe200000e0000 */
[----:B------:R-:W-:Y:S01]  /*99f0*/  IMAD.MOV.U32 R18, RZ, RZ, R4 ;  /* 0x000000ffff127224 */ /* 0x000fe200078e0004 */
[----:B------:R-:W-:Y:S01]  /*9a00*/  UMOV UR61, UR60 ;  /* 0x0000003c003d7c82 */ /* 0x000fe20008000000 */
[----:B------:R-:W-:-:S10]  /*9a10*/  IMAD.MOV.U32 R20, RZ, RZ, R3 ;  /* 0x000000ffff147224 */ /* 0x000fd400078e0003 */
[----:B------:R-:W-:-:S07]  /*9a20*/  IMAD.U32 R21, RZ, RZ, UR4 ;  /* 0x00000004ff157e24 */ /* 0x000fce000f8e00ff */
.L_x_2385:
        /* <DEDUP_REMOVED lines=9> */
.L_x_2377:
        /* <DEDUP_REMOVED lines=8> */
.L_x_2378:
[----:B-1----:R-:W-:Y:S05]  /*9b40*/  @P2 BRA `(.L_x_2379) ;  /* 0x0000000000082947 */ /* 0x002fea0003800000 */
[----:B------:R-:W1:Y:S02]  /*9b50*/  SYNCS.PHASECHK.TRANS64.TRYWAIT P2, [UR4+0x38830], R3 ;  /* 0x03883003ff0075a7 */ /* 0x000e640008040144 */
[----:B-1----:R-:W-:Y:S05]  /*9b60*/  @!P2 BRA `(.L_x_2380) ;  /* 0x00000114009ca947 */ /* 0x002fea0003800000 */
.L_x_2379:
        /* <DEDUP_REMOVED lines=25> */
[----:B------:R-:W-:Y:S01]  /*9d00*/  UMOV UR56, UR14 ;  /* 0x0000000e00387c82 */ /* 0x000fe20008000000 */
[----:B------:R-:W-:Y:S01]  /*9d10*/  UMOV UR57, UR15 ;  /* 0x0000000f00397c82 */ /* 0x000fe20008000000 */
        /* <DEDUP_REMOVED lines=57> */
[----:B------:R-:W-:Y:S01]  /*a0b0*/  UMOV UR56, UR14 ;  /* 0x0000000e00387c82 */ /* 0x000fe20008000000 */
[----:B------:R-:W-:Y:S01]  /*a0c0*/  UMOV UR57, UR15 ;  /* 0x0000000f00397c82 */ /* 0x000fe20008000000 */
        /* <DEDUP_REMOVED lines=101> */
[----:B------:R-:W-:Y:S01]  /*a720*/  UIADD3 UR14, UR4, 0x280, URZ ;  /* 0x00000280040e7890 */ /* 0x000fe2000fffe03f */
        /* <DEDUP_REMOVED lines=103> */
[----:B------:R-:W-:Y:S02]  /*ada0*/  UIADD3 UR10, UR4, 0x986, URZ ;  /* 0x00000986040a7890 */ /* 0x000fe4000fffe03f */
        /* <DEDUP_REMOVED lines=272> */
[----:B------:R-:W-:Y:S01]  /*beb0*/  UMOV UR4, UR14 ;  /* 0x0000000e00047c82 */ /* 0x000fe20008000000 */
        /* <DEDUP_REMOVED lines=16> */
.L_x_2381:
        /* <DEDUP_REMOVED lines=8> */
.L_x_2382:
[----:B---3--:R-:W-:Y:S05]  /*c040*/  @P2 BRA `(.L_x_2383) ;  /* 0x0000000000082947 */ /* 0x008fea0003800000 */
[----:B------:R-:W3:Y:S02]  /*c050*/  SYNCS.PHASECHK.TRANS64.TRYWAIT P2, [UR4+0x38850], R0 ;  /* 0x03885000ff0075a7 */ /* 0x000ee40008040144 */
[----:B---3--:R-:W-:Y:S05]  /*c060*/  @!P2 BRA `(.L_x_2384) ;  /* 0x000000f00074a947 */ /* 0x008fea0003800000 */
.L_x_2383:
[----:B------:R-:W-:Y:S01]  /*c070*/  R2UR UR10, R17 ;  /* 0x00000000110a72ca */ /* 0x000fe200000e0000 */
[----:B------:R-:W-:Y:S01]  /*c080*/  WARPGROUP.ARRIVE ;  /* 0x00000000000079c5 */ /* 0x000fe20000000000 */
[----:B------:R-:W-:Y:S01]  /*c090*/  UMOV UR7, 0x40000040 ;  /* 0x4000004000077882 */ /* 0x000fe20000000000 */
[----:B--23--:R-:W-:Y:S01]  /*c0a0*/  FMNMX.FTZ R0, R184, R20, !PT ;  /* 0x00000014b8007209 */ /* 0x00cfe20007810000 */
[----:B------:R-:W-:-:S03]  /*c0b0*/  ULDC UR11, c[0x0][0x988] ;  /* 0x00026200000b7ab9 */ /* 0x000fc60000000800 */
        /* <DEDUP_REMOVED lines=12> */
[----:B------:R-:W-:-:S03]  /*c180*/  UMOV UR61, UR60 ;  /* 0x0000003c003d7c82 */ /* 0x000fc60008000000 */
[----:B------:R-:W-:Y:S01]  /*c190*/  FMNMX.FTZ R0, R168, R0, !PT ;  /* 0x00000000a8007209 */ /* 0x000fe20007810000 */
        /* <DEDUP_REMOVED lines=18> */
[----:B01----:R-:W0:Y:S01]  /*c2c0*/  SHFL.BFLY PT, R3, R2, 0x1, 0x1f ;  /* 0x0c201f0002037f89 */ /* 0x003e2200000e0000 */
        /* <DEDUP_REMOVED lines=38> */
[----:B------:R-:W-:Y:S02]  /*c530*/  UMOV UR5, UR11 ;  /* 0x0000000b00057c82 */ /* 0x000fe40008000000 */
[----:B------:R-:W-:-:S04]  /*c540*/  FMUL.FTZ R2, R2, UR5 ;  /* 0x0000000502027c20 */ /* 0x000fc80008410000 */
[----:B------:R0:W-:Y:S02]  /*c550*/  MUFU.EX2 R0, R2 ;  /* 0x0000000200007308 */ /* 0x0001e40000000800 */
[----:B0-----:R-:W-:-:S04]  /*c560*/  FMUL.FTZ R2, R3, UR5 ;  /* 0x0000000503027c20 */ /* 0x001fc80008410000 */
        /* <DEDUP_REMOVED lines=13> */
[----:B------:R-:W1:Y:S08]  /*c640*/  MUFU.EX2 R208, R208 ;  /* 0x000000d000d07308 */ /* 0x000e700000000800 */
[----:B------:R-:W2:Y:S01]  /*c650*/  MUFU.EX2 R20, R20 ;  /* 0x0000001400147308 */ /* 0x000ea20000000800 */
[----:B0-----:R-:W-:-:S07]  /*c660*/  FMNMX.FTZ R4, R4, R176, !PT ;  /* 0x000000b004047209 */ /* 0x001fce0007810000 */
[----:B------:R-:W-:Y:S01]  /*c670*/  MUFU.EX2 R210, R210 ;  /* 0x000000d200d27308 */ /* 0x000fe20000000800 */
[----:B-1----:R-:W-:Y:S01]  /*c680*/  FFMA.FTZ R14, R0, R14, R208 ;  /* 0x0000000e000e7223 */ /* 0x002fe200000100d0 */
[----:B------:R-:W0:Y:S06]  /*c690*/  SHFL.BFLY PT, R172, R4, 0x1, 0x1f ;  /* 0x0c201f0004ac7f89 */ /* 0x000e2c00000e0000 */
[----:B------:R-:W-:Y:S01]  /*c6a0*/  MUFU.EX2 R184, R184 ;  /* 0x000000b800b87308 */ /* 0x000fe20000000800 */
[C---:B--2---:R-:W-:Y:S01]  /*c6b0*/  FADD.FTZ R14, R20.reuse, R14 ;  /* 0x0000000e140e7221 */ /* 0x044fe20000010000 */
[----:B------:R-:W-:Y:S01]  /*c6c0*/  F2FP.F16.F32.PACK_AB R208, R20, R208 ;  /* 0x000000d014d0723e */ /* 0x000fe200000000ff */
[----:B------:R-:W-:-:S05]  /*c6d0*/  IMAD.MOV.U32 R20, RZ, RZ, R3 ;  /* 0x000000ffff147224 */ /* 0x000fca00078e0003 */
[----:B------:R-:W-:Y:S08]  /*c6e0*/  MUFU.EX2 R204, R204 ;  /* 0x000000cc00cc7308 */ /* 0x000ff00000000800 */
[----:B------:R-:W-:Y:S01]  /*c6f0*/  MUFU.EX2 R21, R21 ;  /* 0x0000001500157308 */ /* 0x000fe20000000800 */
[----:B0-----:R-:W-:-:S07]  /*c700*/  FMNMX.FTZ R4, R4, R172, !PT ;  /* 0x000000ac04047209 */ /* 0x001fce0007810000 */
        /* <DEDUP_REMOVED lines=8> */
[--C-:B------:R-:W-:Y:S01]  /*c790*/  FFMA.FTZ R196, R160, UR5, -R2.reuse ;  /* 0x00000005a0c47c23 */ /* 0x100fe20008010802 */
[--C-:B------:R-:W-:Y:S01]  /*c7a0*/  FFMA.FTZ R160, R161, UR5, -R2.reuse ;  /* 0x00000005a1a07c23 */ /* 0x100fe20008010802 */
[--C-:B------:R-:W-:Y:S01]  /*c7b0*/  FFMA.FTZ R198, R164, UR5, -R2.reuse ;  /* 0x00000005a4c67c23 */ /* 0x100fe20008010802 */
[----:B------:R-:W-:Y:S01]  /*c7c0*/  FFMA.FTZ R161, R165, UR5, -R2 ;  /* 0x00000005a5a17c23 */ /* 0x000fe20008010802 */
[----:B------:R-:W-:Y:S01]  /*c7d0*/  IMAD.U32 R165, RZ, RZ, UR60 ;  /* 0x0000003cffa57e24 */ /* 0x000fe2000f8e00ff */
[----:B------:R-:W-:Y:S01]  /*c7e0*/  HGMMA.64x256x16.F32 R24, R192, gdesc[UR4].tnspB, R24, gsb0 ;  /* 0x43e00004c0187df0 */ /* 0x000fe20008000818 */
[----:B------:R-:W-:Y:S01]  /*c7f0*/  MUFU.EX2 R196, R196 ;  /* 0x000000c400c47308 */ /* 0x000fe20000000800 */
[----:B------:R-:W-:Y:S02]  /*c800*/  R2UR UR7, R23 ;  /* 0x00000000170772ca */ /* 0x000fe400000e0000 */
[----:B------:R-:W-:-:S02]  /*c810*/  @!P1 LEA R165, R165, UR10, 0x3 ;  /* 0x0000000aa5a59c11 */ /* 0x000fc4000f8e18ff */
[----:B------:R-:W-:-:S03]  /*c820*/  R2UR UR6, R236 ;  /* 0x00000000ec0672ca */ /* 0x000fc600000e0000 */
[----:B------:R-:W-:Y:S01]  /*c830*/  @!P1 VIADD R165, R165, 0x38840 ;  /* 0x00038840a5a59836 */ /* 0x000fe20000000000 */
[----:B------:R-:W-:Y:S04]  /*c840*/  MUFU.EX2 R160, R160 ;  /* 0x000000a000a07308 */ /* 0x000fe80000000800 */
[----:B------:R-:W-:-:S04]  /*c850*/  @!P1 PRMT R172, RZ, 0x654, R165 ;  /* 0x00000654ffac9816 */ /* 0x000fc800000000a5 */
[----:B------:R-:W-:Y:S01]  /*c860*/  MUFU.EX2 R198, R198 ;  /* 0x000000c600c67308 */ /* 0x000fe20000000800 */
[----:B------:R-:W-:-:S06]  /*c870*/  UISETP.GT.AND UP0, UPT, UR6, UR7, UPT ;  /* 0x000000070600728c */ /* 0x000fcc000bf04270 */
[----:B------:R-:W-:Y:S01]  /*c880*/  PLOP3.LUT P2, PT, PT, PT, UP0, 0x80, 0x0 ;  /* 0x000000000000781c */ /* 0x000fe20003f4f008 */
[----:B------:R-:W-:Y:S01]  /*c890*/  MUFU.EX2 R161, R161 ;  /* 0x000000a100a17308 */ /* 0x000fe20000000800 */
[----:B------:R-:W-:Y:S02]  /*c8a0*/  WARPGROUP.DEPBAR.LE gsb0, 0x0 ;  /* 0x00008000000079c5 */ /* 0x000fe40000010000 */
[--C-:B------:R-:W-:Y:S01]  /*c8b0*/  FFMA.FTZ R192, R152, UR5, -R2.reuse ;  /* 0x0000000598c07c23 */ /* 0x100fe20008010802 */
[----:B------:R-:W-:Y:S01]  /*c8c0*/  FFMA.FTZ R152, R153, UR5, -R2 ;  /* 0x0000000599987c23 */ /* 0x000fe20008010802 */
[----:B------:R-:W-:Y:S01]  /*c8d0*/  FADD.FTZ R153, -R4, R18 ;  /* 0x0000001204997221 */ /* 0x000fe20000010100 */
[--C-:B------:R-:W-:Y:S01]  /*c8e0*/  FFMA.FTZ R194, R156, UR5, -R2.reuse ;  /* 0x000000059cc27c23 */ /* 0x100fe20008010802 */
[----:B------:R-:W-:Y:S01]  /*c8f0*/  FFMA.FTZ R2, R157, UR5, -R2 ;  /* 0x000000059d027c23 */ /* 0x000fe20008010802 */
[----:B------:R0:W-:Y:S01]  /*c900*/  @!P1 SYNCS.ARRIVE.TRANS64.RED.A1T0 RZ, [R172+URZ], RZ ;  /* 0x000000ffacff99a7 */ /* 0x0001e2000810043f */
[----:B------:R-:W-:Y:S01]  /*c910*/  FMUL.FTZ R153, R153, UR5 ;  /* 0x0000000599997c20 */ /* 0x000fe20008410000 */
[----:B------:R-:W-:Y:S08]  /*c920*/  MUFU.EX2 R192, R192 ;  /* 0x000000c000c07308 */ /* 0x000ff00000000800 */
[----:B------:R-:W-:Y:S08]  /*c930*/  MUFU.EX2 R18, R2 ;  /* 0x0000000200127308 */ /* 0x000ff00000000800 */
[----:B------:R1:W-:Y:S08]  /*c940*/  MUFU.EX2 R2, R153 ;  /* 0x0000009900027308 */ /* 0x0003f00000000800 */
[----:B------:R-:W-:Y:S01]  /*c950*/  MUFU.EX2 R152, R152 ;  /* 0x0000009800987308 */ /* 0x000fe20000000800 */
[----:B-1----:R-:W-:-:S04]  /*c960*/  FMUL.FTZ R153, R4, UR5 ;  /* 0x0000000504997c20 */ /* 0x002fc80008410000 */
        /* <DEDUP_REMOVED lines=13> */
[--C-:B------:R-:W-:Y:S01]  /*ca40*/  FFMA.FTZ R175, R175, UR5, -R153.reuse ;  /* 0x00000005afaf7c23 */ /* 0x100fe20008010899 */
[----:B------:R-:W2:Y:S01]  /*ca50*/  MUFU.EX2 R156, R156 ;  /* 0x0000009c009c7308 */ /* 0x000ea20000000800 */
[--C-:B------:R-:W-:Y:S01]  /*ca60*/  FFMA.FTZ R163, R163, UR5, -R153.reuse ;  /* 0x00000005a3a37c23 */ /* 0x100fe20008010899 */
[--C-:B------:R-:W-:Y:S01]  /*ca70*/  FFMA.FTZ R199, R166, UR5, -R153.reuse ;  /* 0x00000005a6c77c23 */ /* 0x100fe20008010899 */
[--C-:B------:R-:W-:Y:S01]  /*ca80*/  FFMA.FTZ R167, R167, UR5, -R153.reuse ;  /* 0x00000005a7a77c23 */ /* 0x100fe20008010899 */
[--C-:B------:R-:W-:Y:S01]  /*ca90*/  FFMA.FTZ R162, R154, UR5, -R153.reuse ;  /* 0x000000059aa27c23 */ /* 0x100fe20008010899 */
[--C-:B------:R-:W-:Y:S01]  /*caa0*/  FFMA.FTZ R155, R155, UR5, -R153.reuse ;  /* 0x000000059b9b7c23 */ /* 0x100fe20008010899 */
[--C-:B------:R-:W-:Y:S01]  /*cab0*/  FFMA.FTZ R158, R158, UR5, -R153.reuse ;  /* 0x000000059e9e7c23 */ /* 0x100fe20008010899 */
[----:B------:R-:W-:Y:S01]  /*cac0*/  FFMA.FTZ R153, R159, UR5, -R153 ;  /* 0x000000059f997c23 */ /* 0x000fe20008010899 */
[----:B------:R-:W3:Y:S01]  /*cad0*/  MUFU.EX2 R211, R211 ;  /* 0x000000d300d37308 */ /* 0x000ee20000000800 */
[----:B-1----:R-:W-:Y:S01]  /*cae0*/  FFMA.FTZ R5, R2, R5, R209 ;  /* 0x0000000502057223 */ /* 0x002fe200000100d1 */
[----:B------:R-:W-:Y:S01]  /*caf0*/  FADD.FTZ R159, R210, R14 ;  /* 0x0000000ed29f7221 */ /* 0x000fe20000010000 */
[----:B------:R-:W-:Y:S01]  /*cb00*/  IMAD.U32 R170, RZ, RZ, UR4 ;  /* 0x00000004ffaa7e24 */ /* 0x000fe2000f8e00ff */
[----:B------:R-:W-:Y:S01]  /*cb10*/  UIADD3 UR4, UR6, -0x1, URZ ;  /* 0xffffffff06047890 */ /* 0x000fe2000fffe03f */
[----:B------:R-:W-:Y:S01]  /*cb20*/  R2UR UR6, R16 ;  /* 0x00000000100672ca */ /* 0x000fe200000e0000 */
[----:B------:R-:W-:Y:S01]  /*cb30*/  FADD.FTZ R159, R184, R159 ;  /* 0x0000009fb89f7221 */ /* 0x000fe20000010000 */
[----:B------:R-:W-:Y:S01]  /*cb40*/  @!P1 VIADD R170, R170, 0x38860 ;  /* 0x00038860aaaa9836 */ /* 0x000fe20000000000 */
[----:B------:R-:W1:Y:S01]  /*cb50*/  MUFU.EX2 R157, R157 ;  /* 0x0000009d009d7308 */ /* 0x000e620000000800 */
[----:B--2---:R-:W-:Y:S01]  /*cb60*/  FADD.FTZ R5, R156, R5 ;  /* 0x000000059c057221 */ /* 0x004fe20000010000 */
[----:B------:R-:W-:Y:S01]  /*cb70*/  FADD.FTZ R159, R204, R159 ;  /* 0x0000009fcc9f7221 */ /* 0x000fe20000010000 */
[C---:B------:R-:W-:Y:S01]  /*cb80*/  F2FP.F16.F32.PACK_AB R204, R21.reuse, R204 ;  /* 0x000000cc15cc723e */ /* 0x040fe200000000ff */
[----:B------:R-:W-:Y:S01]  /*cb90*/  IMAD.U32 R236, RZ, RZ, UR4 ;  /* 0x00000004ffec7e24 */ /* 0x000fe2000f8e00ff */
[----:B0-----:R-:W-:Y:S01]  /*cba0*/  @!P1 PRMT R172, RZ, 0x654, R170 ;  /* 0x00000654ffac9816 */ /* 0x001fe200000000aa */
[----:B------:R-:W-:Y:S01]  /*cbb0*/  FADD.FTZ R159, R21, R159 ;  /* 0x0000009f159f7221 */ /* 0x000fe20000010000 */
[----:B------:R-:W-:Y:S01]  /*cbc0*/  F2FP.F16.F32.PACK_AB R210, R184, R210 ;  /* 0x000000d2b8d2723e */ /* 0x000fe200000000ff */
[----:B------:R-:W0:Y:S01]  /*cbd0*/  MUFU.EX2 R205, R205 ;  /* 0x000000cd00cd7308 */ /* 0x000e220000000800 */
[----:B---3--:R-:W-:Y:S01]  /*cbe0*/  FADD.FTZ R14, R211, R5 ;  /* 0x00000005d30e7221 */ /* 0x008fe20000010000 */
[----:B------:R-:W-:Y:S01]  /*cbf0*/  FADD.FTZ R159, R206, R159 ;  /* 0x0000009fce9f7221 */ /* 0x000fe20000010000 */
[----:B------:R2:W-:Y:S01]  /*cc00*/  @!P1 SYNCS.ARRIVE.TRANS64.RED.A1T0 RZ, [R172+URZ], RZ ;  /* 0x000000ffacff99a7 */ /* 0x0005e2000810043f */
[----:B------:R-:W-:Y:S01]  /*cc10*/  IMAD.U32 R21, RZ, RZ, UR6 ;  /* 0x00000006ff157e24 */ /* 0x000fe2000f8e00ff */
[----:B------:R-:W-:Y:S01]  /*cc20*/  F2FP.F16.F32.PACK_AB R209, R156, R209 ;  /* 0x000000d19cd1723e */ /* 0x000fe200000000ff */
[C---:B------:R-:W-:Y:S01]  /*cc30*/  FADD.FTZ R159, R22.reuse, R159 ;  /* 0x0000009f169f7221 */ /* 0x040fe20000010000 */
[----:B------:R-:W-:Y:S01]  /*cc40*/  F2FP.F16.F32.PACK_AB R206, R22, R206 ;  /* 0x000000ce16ce723e */ /* 0x000fe200000000ff */
[----:B------:R-:W3:Y:S01]  /*cc50*/  MUFU.EX2 R164, R164 ;  /* 0x000000a400a47308 */ /* 0x000ee20000000800 */
[C---:B-1----:R-:W-:Y:S01]  /*cc60*/  FADD.FTZ R14, R157.reuse, R14 ;  /* 0x0000000e9d0e7221 */ /* 0x042fe20000010000 */
[----:B------:R-:W-:Y:S01]  /*cc70*/  FADD.FTZ R159, R200, R159 ;  /* 0x0000009fc89f7221 */ /* 0x000fe20000010000 */
[----:B------:R-:W-:-:S02]  /*cc80*/  F2FP.F16.F32.PACK_AB R211, R157, R211 ;  /* 0x000000d39dd3723e */ /* 0x000fc400000000ff */
[C---:B------:R-:W-:Y:S01]  /*cc90*/  F2FP.F16.F32.PACK_AB R200, R168.reuse, R200 ;  /* 0x000000c8a8c8723e */ /* 0x040fe200000000ff */
[----:B------:R-:W-:Y:S02]  /*cca0*/  FADD.FTZ R159, R168, R159 ;  /* 0x0000009fa89f7221 */ /* 0x000fe40000010000 */
[----:B------:R-:W1:Y:S01]  /*ccb0*/  MUFU.EX2 R207, R207 ;  /* 0x000000cf00cf7308 */ /* 0x000e620000000800 */
[----:B0-----:R-:W-:Y:S01]  /*ccc0*/  FADD.FTZ R14, R205, R14 ;  /* 0x0000000ecd0e7221 */ /* 0x001fe20000010000 */
[----:B------:R-:W-:Y:S01]  /*ccd0*/  FADD.FTZ R159, R202, R159 ;  /* 0x0000009fca9f7221 */ /* 0x000fe20000010000 */
[----:B------:R-:W-:-:S03]  /*cce0*/  F2FP.F16.F32.PACK_AB R202, R169, R202 ;  /* 0x000000caa9ca723e */ /* 0x000fc600000000ff */
[----:B------:R-:W-:Y:S02]  /*ccf0*/  FADD.FTZ R159, R169, R159 ;  /* 0x0000009fa99f7221 */ /* 0x000fe40000010000 */
[----:B------:R-:W0:Y:S01]  /*cd00*/  MUFU.EX2 R165, R183 ;  /* 0x000000b700a57308 */ /* 0x000e220000000800 */
        /* <DEDUP_REMOVED lines=11> */
[C---:B0-----:R-:W-:Y:S01]  /*cdc0*/  FADD.FTZ R14, R165.reuse, R14 ;  /* 0x0000000ea50e7221 */ /* 0x041fe20000010000 */
[----:B------:R-:W-:Y:S01]  /*cdd0*/  FADD.FTZ R159, R192, R159 ;  /* 0x0000009fc09f7221 */ /* 0x000fe20000010000 */
[----:B------:R-:W-:Y:S02]  /*cde0*/  F2FP.F16.F32.PACK_AB R207, R165, R207 ;  /* 0x000000cfa5cf723e */ /* 0x000fe400000000ff */
[C---:B------:R-:W-:Y:S01]  /*cdf0*/  F2FP.F16.F32.PACK_AB R192, R152.reuse, R192 ;  /* 0x000000c098c0723e */ /* 0x040fe200000000ff */
[----:B------:R-:W-:Y:S02]  /*ce00*/  FADD.FTZ R159, R152, R159 ;  /* 0x0000009f989f7221 */ /* 0x000fe40000010000 */
[----:B------:R-:W0:Y:S01]  /*ce10*/  MUFU.EX2 R203, R203 ;  /* 0x000000cb00cb7308 */ /* 0x000e220000000800 */
[----:B---3--:R-:W-:-:S07]  /*ce20*/  FADD.FTZ R14, R201, R14 ;  /* 0x0000000ec90e7221 */ /* 0x008fce0000010000 */
[----:B------:R-:W3:Y:S01]  /*ce30*/  MUFU.EX2 R154, R175 ;  /* 0x000000af009a7308 */ /* 0x000ee20000000800 */
[C---:B-1----:R-:W-:Y:S01]  /*ce40*/  FADD.FTZ R14, R170.reuse, R14 ;  /* 0x0000000eaa0e7221 */ /* 0x042fe20000010000 */
[----:B------:R-:W-:-:S06]  /*ce50*/  F2FP.F16.F32.PACK_AB R201, R170, R201 ;  /* 0x000000c9aac9723e */ /* 0x000fcc00000000ff */
[----:B------:R-:W1:Y:S01]  /*ce60*/  MUFU.EX2 R197, R197 ;  /* 0x000000c500c57308 */ /* 0x000e620000000800 */
[----:B0-----:R-:W-:-:S07]  /*ce70*/  FADD.FTZ R14, R203, R14 ;  /* 0x0000000ecb0e7221 */ /* 0x001fce0000010000 */
[----:B------:R-:W0:Y:S01]  /*ce80*/  MUFU.EX2 R5, R163 ;  /* 0x000000a300057308 */ /* 0x000e220000000800 */
[C---:B---3--:R-:W-:Y:S01]  /*ce90*/  FADD.FTZ R14, R154.reuse, R14 ;  /* 0x0000000e9a0e7221 */ /* 0x048fe20000010000 */
[----:B------:R-:W-:-:S06]  /*cea0*/  F2FP.F16.F32.PACK_AB R203, R154, R203 ;  /* 0x000000cb9acb723e */ /* 0x000fcc00000000ff */
[----:B------:R-:W3:Y:S01]  /*ceb0*/  MUFU.EX2 R199, R199 ;  /* 0x000000c700c77308 */ /* 0x000ee20000000800 */
[----:B-1----:R-:W-:-:S07]  /*cec0*/  FADD.FTZ R14, R197, R14 ;  /* 0x0000000ec50e7221 */ /* 0x002fce0000010000 */
[----:B------:R-:W1:Y:S01]  /*ced0*/  MUFU.EX2 R167, R167 ;  /* 0x000000a700a77308 */ /* 0x000e620000000800 */
[C---:B0-----:R-:W-:Y:S01]  /*cee0*/  FADD.FTZ R14, R5.reuse, R14 ;  /* 0x0000000e050e7221 */ /* 0x041fe20000010000 */
[----:B------:R-:W-:-:S06]  /*cef0*/  F2FP.F16.F32.PACK_AB R197, R5, R197 ;  /* 0x000000c505c5723e */ /* 0x000fcc00000000ff */
        /* <DEDUP_REMOVED lines=11> */
[----:B-1----:R-:W-:Y:S01]  /*cfb0*/  FADD.FTZ R159, R194, R159 ;  /* 0x0000009fc29f7221 */ /* 0x002fe20000010000 */
[----:B------:R-:W-:Y:S01]  /*cfc0*/  F2FP.F16.F32.PACK_AB R194, R18, R194 ;  /* 0x000000c212c2723e */ /* 0x000fe200000000ff */
[----:B0-----:R-:W-:Y:S02]  /*cfd0*/  FADD.FTZ R5, R158, R14 ;  /* 0x0000000e9e057221 */ /* 0x001fe40000010000 */
[----:B------:R-:W-:Y:S01]  /*cfe0*/  FADD.FTZ R14, R18, R159 ;  /* 0x0000009f120e7221 */ /* 0x000fe20000010000 */
[----:B------:R-:W-:Y:S02]  /*cff0*/  IMAD.MOV.U32 R18, RZ, RZ, R4 ;  /* 0x000000ffff127224 */ /* 0x000fe400078e0004 */
[C---:B---3--:R-:W-:Y:S01]  /*d000*/  FADD.FTZ R5, R153.reuse, R5 ;  /* 0x0000000599057221 */ /* 0x048fe20000010000 */
[----:B------:R-:W-:Y:S01]  /*d010*/  F2FP.F16.F32.PACK_AB R195, R153, R158 ;  /* 0x0000009e99c3723e */ /* 0x000fe200000000ff */
[----:B--2---:R-:W-:Y:S06]  /*d020*/  @P2 BRA `(.L_x_2385) ;  /* 0xffffffc800802947 */ /* 0x004fec000383ffff */
.L_x_2376:
        /* <DEDUP_REMOVED lines=131> */
.L_x_2386:
        /* <DEDUP_REMOVED lines=8> */
.L_x_2387:
[----:B-1----:R-:W-:Y:S05]  /*d8e0*/  @P2 BRA `(.L_x_2388) ;  /* 0x0000000000082947 */ /* 0x002fea0003800000 */
[----:B------:R-:W1:Y:S02]  /*d8f0*/  SYNCS.PHASECHK.TRANS64.TRYWAIT P0, [UR8+0x38850], R0 ;  /* 0x03885000ff0075a7 */ /* 0x000e640008000148 */
[----:B-1----:R-:W-:Y:S05]  /*d900*/  @!P0 BRA `(.L_x_2389) ;  /* 0x000000d800648947 */ /* 0x002fea0003800000 */
.L_x_2388:
[----:B------:R-:W-:Y:S01]  /*d910*/  R2UR UR4, R17 ;  /* 0x00000000110472ca */ /* 0x000fe200000e0000 */
[----:B------:R-:W2:Y:S01]  /*d920*/  LDL.LU R2, [R1+0x30] ;  /* 0x0000300001027983 */ /* 0x000ea20000300800 */
[----:B------:R-:W-:Y:S01]  /*d930*/  WARPGROUP.ARRIVE ;  /* 0x00000000000079c5 */ /* 0x000fe20000000000 */
[----:B------:R-:W-:Y:S01]  /*d940*/  UMOV UR7, 0x40000040 ;  /* 0x4000004000077882 */ /* 0x000fe20000000000 */
[----:B------:R-:W-:Y:S01]  /*d950*/  IMAD.U32 R8, RZ, RZ, UR5 ;  /* 0x00000005ff087e24 */ /* 0x000fe2000f8e00ff */
[----:B-1----:R-:W1:Y:S01]  /*d960*/  SHFL.BFLY PT, R7, R14, 0x2, 0x1f ;  /* 0x0c401f000e077f89 */ /* 0x002e6200000e0000 */
[----:B------:R-:W-:Y:S02]  /*d970*/  IMAD.U32 R11, RZ, RZ, UR8 ;  /* 0x00000008ff0b7e24 */ /* 0x000fe4000f8e00ff */
[----:B------:R-:W-:Y:S01]  /*d980*/  IMAD.MOV.U32 R6, RZ, RZ, RZ ;  /* 0x000000ffff067224 */ /* 0x000fe200078e00ff */
[----:B0-----:R-:W0:Y:S01]  /*d990*/  SHFL.BFLY PT, R0, R5, 0x2, 0x1f ;  /* 0x0c401f0005007f89 */ /* 0x001e2200000e0000 */
[----:B------:R-:W-:-:S03]  /*d9a0*/  @!P1 VIADD R11, R11, 0x38860 ;  /* 0x000388600b0b9836 */ /* 0x000fc60000000000 */
[----:B------:R-:W-:Y:S02]  /*d9b0*/  UIADD3 UR4, UR4, 0x400, URZ ;  /* 0x0000040004047890 */ /* 0x000fe4000fffe03f */
[----:B------:R-:W-:Y:S02]  /*d9c0*/  @!P1 PRMT R11, RZ, 0x654, R11 ;  /* 0x00000654ff0b9816 */ /* 0x000fe4000000000b */
[----:B------:R-:W-:-:S04]  /*d9d0*/  USHF.R.U32.HI UR4, URZ, 0x4, UR4 ;  /* 0x000000043f047899 */ /* 0x000fc80008011604 */
[----:B------:R-:W-:-:S04]  /*d9e0*/  ULOP3.LUT UR4, UR4, 0x3fff, URZ, 0xc0, !UPT ;  /* 0x00003fff04047892 */ /* 0x000fc8000f8ec03f */
[----:B------:R-:W-:-:S04]  /*d9f0*/  ULOP3.LUT UR4, UR4, 0x2800000, URZ, 0xfc, !UPT ;  /* 0x0280000004047892 */ /* 0x000fc8000f8efc3f */
[----:B------:R-:W-:Y:S01]  /*da00*/  UIMAD UR4, UR60, 0xa00, UR4 ;  /* 0x00000a003c0478a4 */ /* 0x000fe2000f8e0204 */
[----:B-1----:R-:W-:Y:S01]  /*da10*/  FADD.FTZ R7, R7, R14 ;  /* 0x0000000e07077221 */ /* 0x002fe20000010000 */
[----:B------:R-:W-:-:S04]  /*da20*/  UIADD3 UR60, UR60, 0x1, URZ ;  /* 0x000000013c3c7890 */ /* 0x000fc8000fffe03f */
[----:B------:R-:W-:Y:S01]  /*da30*/  UISETP.NE.AND UP0, UPT, UR60, 0x2, UPT ;  /* 0x000000023c00788c */ /* 0x000fe2000bf05270 */
[----:B------:R-:W-:Y:S02]  /*da40*/  UMOV UR6, UR4 ;  /* 0x0000000400067c82 */ /* 0x000fe40008000000 */
[----:B------:R-:W-:Y:S01]  /*da50*/  HGMMA.64x256x16.F32 R24, R208, gdesc[UR4].tnspB, R24, gsb0 ;  /* 0x43e00004d0187df0 */ /* 0x000fe20008000818 */
[----:B------:R-:W-:Y:S01]  /*da60*/  UIADD3 UR6, UR4, 0x80, URZ ;  /* 0x0000008004067890 */ /* 0x000fe2000fffe03f */
[----:B------:R-:W-:Y:S01]  /*da70*/  UMOV UR7, 0x40000040 ;  /* 0x4000004000077882 */ /* 0x000fe20000000000 */
[----:B------:R-:W-:Y:S01]  /*da80*/  USEL UR60, UR60, URZ, UP0 ;  /* 0x0000003f3c3c7287 */ /* 0x000fe20008000000 */
[----:B--2---:R-:W-:Y:S01]  /*da90*/  R2UR UR9, R2 ;  /* 0x00000000020972ca */ /* 0x004fe200000e0000 */
[----:B0-----:R-:W-:Y:S01]  /*daa0*/  FADD.FTZ R2, R0, R5 ;  /* 0x0000000500027221 */ /* 0x001fe20000010000 */
[----:B------:R-:W-:Y:S01]  /*dab0*/  IMAD.MOV.U32 R5, RZ, RZ, RZ ;  /* 0x000000ffff057224 */ /* 0x000fe200078e00ff */
[----:B------:R-:W0:Y:S04]  /*dac0*/  SHFL.BFLY PT, R0, R7, 0x1, 0x1f ;  /* 0x0c201f0007007f89 */ /* 0x000e2800000e0000 */
[----:B------:R-:W1:Y:S01]  /*dad0*/  SHFL.BFLY PT, R9, R2, 0x1, 0x1f ;  /* 0x0c201f0002097f89 */ /* 0x000e6200000e0000 */
[----:B------:R-:W-:-:S02]  /*dae0*/  WARPGROUP.DEPBAR.LE gsb0, 0x0 ;  /* 0x00008000000079c5 */ /* 0x000fc40000010000 */
[----:B------:R-:W-:-:S03]  /*daf0*/  WARPGROUP.ARRIVE ;  /* 0x00000000000079c5 */ /* 0x000fc60000000000 */
[----:B------:R-:W-:-:S11]  /*db00*/  UIADD3 UR9, UR9, 0x1, URZ ;  /* 0x0000000109097890 */ /* 0x000fd6000fffe03f */
[----:B------:R-:W-:Y:S01]  /*db10*/  HGMMA.64x256x16.F32 R24, R204, gdesc[UR4].tnspB, R24, gsb0 ;  /* 0x43e00004cc187df0 */ /* 0x000fe20008000818 */
[----:B------:R-:W-:Y:S01]  /*db20*/  UIADD3 UR6, UR4, 0x100, URZ ;  /* 0x0000010004067890 */ /* 0x000fe2000fffe03f */
[----:B------:R-:W-:Y:S01]  /*db30*/  UMOV UR7, 0x40000040 ;  /* 0x4000004000077882 */ /* 0x000fe20000000000 */
[----:B0-----:R-:W-:Y:S01]  /*db40*/  FADD.FTZ R12, R7, R0 ;  /* 0x00000000070c7221 */ /* 0x001fe20000010000 */
[----:B------:R-:W-:Y:S01]  /*db50*/  IMAD.U32 R7, RZ, RZ, UR5 ;  /* 0x00000005ff077e24 */ /* 0x000fe2000f8e00ff */
[----:B------:R-:W-:Y:S01]  /*db60*/  R2UR UR5, R16 ;  /* 0x00000000100572ca */ /* 0x000fe200000e0000 */
[----:B------:R-:W-:Y:S02]  /*db70*/  IMAD.MOV.U32 R0, RZ, RZ, -0x800000 ;  /* 0xff800000ff007424 */ /* 0x000fe400078e00ff */
[----:B-1----:R-:W-:Y:S01]  /*db80*/  FADD.FTZ R13, R2, R9 ;  /* 0x00000009020d7221 */ /* 0x002fe20000010000 */
[----:B------:R-:W-:Y:S01]  /*db90*/  FSETP.NE.FTZ.AND P0, PT, R12, RZ, PT ;  /* 0x000000ff0c00720b */ /* 0x000fe20003f15000 */
[----:B------:R-:W-:-:S03]  /*dba0*/  IMAD.MOV.U32 R2, RZ, RZ, -0x800000 ;  /* 0xff800000ff027424 */ /* 0x000fc600078e00ff */
[----:B------:R-:W-:-:S09]  /*dbb0*/  FSETP.NE.FTZ.AND P2, PT, R13, RZ, PT ;  /* 0x000000ff0d00720b */ /* 0x000fd20003f55000 */
[----:B------:R-:W0:Y:S01]  /*dbc0*/  @P0 MUFU.LG2 R9, R12 ;  /* 0x0000000c00090308 */ /* 0x000e220000000c00 */
[----:B------:R-:W-:-:S07]  /*dbd0*/  @P0 FMUL.FTZ R8, R8, 0.69314718246459960938 ;  /* 0x3f31721808080820 */ /* 0x000fce0000410000 */
[----:B------:R-:W1:Y:S08]  /*dbe0*/  @P2 MUFU.LG2 R10, R13 ;  /* 0x0000000d000a2308 */ /* 0x000e700000000c00 */
[----:B------:R2:W3:Y:S01]  /*dbf0*/  @P0 MUFU.RCP R6, R12 ;  /* 0x0000000c00060308 */ /* 0x0004e20000001000 */
[----:B0-----:R-:W-:-:S04]  /*dc00*/  @P0 FMUL.FTZ R9, R9, 0.69314718246459960938 ;  /* 0x3f31721809090820 */ /* 0x001fc80000410000 */
[----:B------:R-:W-:Y:S01]  /*dc10*/  @P0 FFMA.FTZ R2, R8, R3, R9 ;  /* 0x0000000308020223 */ /* 0x000fe20000010009 */
[----:B------:R-:W-:Y:S01]  /*dc20*/  IMAD.U32 R3, RZ, RZ, UR9 ;  /* 0x00000009ff037e24 */ /* 0x000fe2000f8e00ff */
[----:B------:R-:W-:Y:S01]  /*dc30*/  PLOP3.LUT P0, PT, PT, PT, PT, 0x8, 0x0 ;  /* 0x000000000000781c */ /* 0x000fe20003f0e170 */
[----:B------:R-:W0:Y:S01]  /*dc40*/  @P2 MUFU.RCP R5, R13 ;  /* 0x0000000d00052308 */ /* 0x000e220000001000 */
[----:B--2---:R-:W-:Y:S01]  /*dc50*/  @P2 FMUL.FTZ R12, R7, 0.69314718246459960938 ;  /* 0x3f317218070c2820 */ /* 0x004fe20000410000 */
[----:B-1----:R-:W-:Y:S01]  /*dc60*/  @P2 FMUL.FTZ R7, R10, 0.69314718246459960938 ;  /* 0x3f3172180a072820 */ /* 0x002fe20000410000 */
[----:B------:R1:W-:Y:S03]  /*dc70*/  STL [R1+0x30], R3 ;  /* 0x0000300301007387 */ /* 0x0003e60000100800 */
[----:B------:R-:W-:Y:S01]  /*dc80*/  @P2 FFMA.FTZ R0, R12, R4, R7 ;  /* 0x000000040c002223 */ /* 0x000fe20000010007 */
[----:B------:R-:W-:-:S02]  /*dc90*/  WARPGROUP.DEPBAR.LE gsb0, 0x0 ;  /* 0x00008000000079c5 */ /* 0x000fc40000010000 */
        /* <DEDUP_REMOVED lines=12> */
[----:B------:R-:W-:-:S06]  /*dd60*/  ULOP3.LUT UR5, UR5, UR4, URZ, 0x3c, !UPT ;  /* 0x0000000405057292 */ /* 0x000fcc000f8e3c3f */
[----:B------:R-:W-:Y:S01]  /*dd70*/  IMAD.U32 R16, RZ, RZ, UR5 ;  /* 0x00000005ff107e24 */ /* 0x000fe2000f8e00ff */
[----:B------:R-:W-:Y:S02]  /*dd80*/  WARPGROUP.DEPBAR.LE gsb0, 0x0 ;  /* 0x00008000000079c5 */ /* 0x000fe40000010000 */
[----:B------:R-:W-:-:S12]  /*dd90*/  WARPGROUP.ARRIVE ;  /* 0x00000000000079c5 */ /* 0x000fd80000000000 */
[----:B------:R-:W-:Y:S03]  /*dda0*/  HGMMA.64x256x16.F32 R24, R192, gdesc[UR4].tnspB, R24, gsb0 ;  /* 0x43e00004c0187df0 */ /* 0x000fe60008000818 */
[----:B------:R-:W-:Y:S02]  /*ddb0*/  WARPGROUP.DEPBAR.LE gsb0, 0x0 ;  /* 0x00008000000079c5 */ /* 0x000fe40000010000 */
[----:B------:R1:W-:Y:S01]  /*ddc0*/  @!P1 SYNCS.ARRIVE.TRANS64.RED.A1T0 RZ, [R11+URZ], RZ ;  /* 0x000000ff0bff99a7 */ /* 0x0003e2000810043f */
[-C--:B---3--:R-:W-:Y:S01]  /*ddd0*/  FMUL.FTZ R24, R24, R6.reuse ;  /* 0x0000000618187220 */ /* 0x088fe20000410000 */
        /* <DEDUP_REMOVED lines=127> */
.L_x_2359:
        /* <DEDUP_REMOVED lines=15> */
[----:B------:R-:W3:Y:S01]  /*e6c0*/  LDL R3, [R1+0x64] ;  /* 0x0000640001037983 */ /* 0x000ee20000100800 */
[----:B------:R-:W-:Y:S01]  /*e6d0*/  F2FP.F16.F32.PACK_AB R7, R31, R30 ;  /* 0x0000001e1f07723e */ /* 0x000fe200000000ff */
[----:B------:R-:W-:Y:S01]  /*e6e0*/  ULDC.64 UR16, c[0x0][0xc00] ;  /* 0x0003000000107ab9 */ /* 0x000fe20000000a00 */
[----:B------:R-:W-:Y:S01]  /*e6f0*/  R2UR UR9, R217 ;  /* 0x00000000d90972ca */ /* 0x000fe200000e0000 */
[----:B------:R-:W-:Y:S01]  /*e700*/  ULDC.64 UR12, c[0x0][0xc00] ;  /* 0x00030000000c7ab9 */ /* 0x000fe20000000a00 */
[----:B------:R-:W4:Y:S01]  /*e710*/  LDL R174, [R1+0x28] ;  /* 0x0000280001ae7983 */ /* 0x000f220000100800 */
[----:B------:R-:W-:Y:S01]  /*e720*/  ULDC.64 UR22, c[0x0][0x208] ;  /* 0x0000820000167ab9 */ /* 0x000fe20000000a00 */
[----:B------:R-:W-:Y:S01]  /*e730*/  ULDC.64 UR14, c[0x0][0xc08] ;  /* 0x00030200000e7ab9 */ /* 0x000fe20000000a00 */
[----:B------:R-:W-:-:S02]  /*e740*/  R2UR UR20, R214 ;  /* 0x00000000d61472ca */ /* 0x000fc400000e0000 */
[----:B------:R-:W-:Y:S02]  /*e750*/  R2UR UR28, R212 ;  /* 0x00000000d41c72ca */ /* 0x000fe400000e0000 */
[----:B------:R-:W-:-:S04]  /*e760*/  R2UR UR19, R216 ;  /* 0x00000000d81372ca */ /* 0x000fc800000e0000 */
[----:B------:R-:W-:Y:S01]  /*e770*/  UIMAD.WIDE UR12, UR9, 0x4, UR12 ;  /* 0x00000004090c78a5 */ /* 0x000fe2000f8e020c */
[----:B------:R-:W-:Y:S01]  /*e780*/  UMOV UR10, UR8 ;  /* 0x00000008000a7c82 */ /* 0x000fe20008000000 */
[----:B0-----:R-:W-:Y:S01]  /*e790*/  UMOV UR11, UR4 ;  /* 0x00000004000b7c82 */ /* 0x001fe20008000000 */
[----:B------:R-:W-:Y:S01]  /*e7a0*/  UISETP.NE.U32.AND UP0, UPT, UR14, URZ, UPT ;  /* 0x0000003f0e00728c */ /* 0x000fe2000bf05070 */
[----:B------:R-:W-:-:S03]  /*e7b0*/  ULDC UR4, c[0x0][0xad4] ;  /* 0x0002b50000047ab9 */ /* 0x000fc60000000800 */
[----:B------:R-:W-:-:S11]  /*e7c0*/  UISETP.NE.AND.EX UP0, UPT, UR15, URZ, UPT, UP0 ;  /* 0x0000003f0f00728c */ /* 0x000fd6000bf05300 */
[----:B------:R-:W-:Y:S01]  /*e7d0*/  @UP0 ULEA UR14, UP1, UR9, UR14, 0x2 ;  /* 0x0000000e090e0291 */ /* 0x000fe2000f82103f */
[----:B------:R-:W-:Y:S01]  /*e7e0*/  BAR.SYNC.DEFER_BLOCKING 0x1, 0x100 ;  /* 0x0044000000007b1d */ /* 0x000fe20000010000 */
[----:B--2---:R-:W-:Y:S01]  /*e7f0*/  R2UR UR18, R8 ;  /* 0x00000000081272ca */ /* 0x004fe200000e0000 */
[----:B---3--:R-:W-:-:S03]  /*e800*/  IMAD.WIDE R152, R3, R152, UR10 ;  /* 0x0000000a03987e25 */ /* 0x008fc6000f8e0298 */
[C---:B------:R-:W-:Y:S02]  /*e810*/  IADD3 R11, P0, R152.reuse, 0x40, RZ ;  /* 0x00000040980b7810 */ /* 0x040fe40007f1e0ff */
[C---:B------:R-:W-:Y:S02]  /*e820*/  IADD3 R21, P6, R152.reuse, 0x4020, RZ ;  /* 0x0000402098157810 */ /* 0x040fe40007fde0ff */
[----:B------:R-:W-:Y:S02]  /*e830*/  LOP3.LUT R10, R11, 0x380, RZ, 0xc0, !PT ;  /* 0x000003800b0a7812 */ /* 0x000fe400078ec0ff */
[----:B------:R-:W-:Y:S02]  /*e840*/  IADD3 R9, P1, R152, 0x20, RZ ;  /* 0x0000002098097810 */ /* 0x000fe40007f3e0ff */
[----:B------:R-:W-:Y:S02]  /*e850*/  SHF.R.U64 R10, R10, 0x3, RZ ;  /* 0x000000030a0a7819 */ /* 0x000fe400000012ff */
[----:B------:R-:W-:-:S02]  /*e860*/  LOP3.LUT R20, R21, 0x380, RZ, 0xc0, !PT ;  /* 0x0000038015147812 */ /* 0x000fc400078ec0ff */
[----:B------:R-:W-:Y:S02]  /*e870*/  LOP3.LUT R5, R152, 0x380, RZ, 0xc0, !PT ;  /* 0x0000038098057812 */ /* 0x000fe400078ec0ff */
[----:B------:R-:W-:Y:S02]  /*e880*/  LOP3.LUT R8, R9, 0x380, RZ, 0xc0, !PT ;  /* 0x0000038009087812 */ /* 0x000fe400078ec0ff */
[----:B------:R-:W-:Y:S01]  /*e890*/  LOP3.LUT R10, R10, R11, RZ, 0x3c, !PT ;  /* 0x0000000b0a0a7212 */ /* 0x000fe200078e3cff */
[----:B------:R-:W-:Y:S01]  /*e8a0*/  IMAD.X R11, RZ, RZ, R153, P0 ;  /* 0x000000ffff0b7224 */ /* 0x000fe200000e0699 */
[----:B------:R-:W-:Y:S02]  /*e8b0*/  SHF.R.U64 R20, R20, 0x3, RZ ;  /* 0x0000000314147819 */ /* 0x000fe400000012ff */
[----:B------:R-:W-:Y:S02]  /*e8c0*/  IADD3 R23, P5, R152, 0x4040, RZ ;  /* 0x0000404098177810 */ /* 0x000fe40007fbe0ff */
[----:B------:R-:W-:-:S02]  /*e8d0*/  SHF.R.U64 R5, R5, 0x3, RZ ;  /* 0x0000000305057819 */ /* 0x000fc400000012ff */
[----:B------:R-:W-:Y:S02]  /*e8e0*/  IADD3 R159, P0, R152, 0x8020, RZ ;  /* 0x00008020989f7810 */ /* 0x000fe40007f1e0ff */
[----:B------:R-:W-:Y:S02]  /*e8f0*/  SHF.R.U64 R8, R8, 0x3, RZ ;  /* 0x0000000308087819 */ /* 0x000fe400000012ff */
[----:B------:R-:W-:Y:S01]  /*e900*/  LOP3.LUT R20, R20, R21, RZ, 0x3c, !PT ;  /* 0x0000001514147212 */ /* 0x000fe200078e3cff */
[--C-:B------:R-:W-:Y:S01]  /*e910*/  IMAD.X R21, RZ, RZ, R153.reuse, P6 ;  /* 0x000000ffff157224 */ /* 0x100fe200030e0699 */
[----:B------:R-:W-:Y:S02]  /*e920*/  LOP3.LUT R22, R23, 0x380, RZ, 0xc0, !PT ;  /* 0x0000038017167812 */ /* 0x000fe400078ec0ff */
[----:B------:R-:W-:Y:S01]  /*e930*/  LOP3.LUT R4, R5, R152, RZ, 0x3c, !PT ;  /* 0x0000009805047212 */ /* 0x000fe200078e3cff */
[----:B------:R-:W-:Y:S01]  /*e940*/  IMAD.MOV.U32 R5, RZ, RZ, R153 ;  /* 0x000000ffff057224 */ /* 0x000fe200078e0099 */
[----:B------:R-:W-:-:S02]  /*e950*/  LOP3.LUT R158, R159, 0x380, RZ, 0xc0, !PT ;  /* 0x000003809f9e7812 */ /* 0x000fc400078ec0ff */
[----:B------:R-:W-:Y:S02]  /*e960*/  IADD3 R18, P6, R152, 0xc000, RZ ;  /* 0x0000c00098127810 */ /* 0x000fe40007fde0ff */
[----:B------:R-:W-:Y:S01]  /*e970*/  LOP3.LUT R8, R8, R9, RZ, 0x3c, !PT ;  /* 0x0000000908087212 */ /* 0x000fe200078e3cff */
[----:B------:R-:W-:Y:S01]  /*e980*/  IMAD.X R9, RZ, RZ, R153, P1 ;  /* 0x000000ffff097224 */ /* 0x000fe200008e0699 */
[----:B------:R-:W-:Y:S02]  /*e990*/  SHF.R.U64 R22, R22, 0x3, RZ ;  /* 0x0000000316167819 */ /* 0x000fe400000012ff */
[C---:B------:R-:W-:Y:S02]  /*e9a0*/  IADD3 R13, P4, R152.reuse, 0x60, RZ ;  /* 0x00000060980d7810 */ /* 0x040fe40007f9e0ff */
[C---:B------:R-:W-:Y:S02]  /*e9b0*/  IADD3 R15, P3, R152.reuse, 0x4000, RZ ;  /* 0x00004000980f7810 */ /* 0x040fe40007f7e0ff */
[----:B------:R-:W-:-:S02]  /*e9c0*/  IADD3 R155, P2, R152, 0x4060, RZ ;  /* 0x00004060989b7810 */ /* 0x000fc40007f5e0ff */
[----:B------:R-:W-:Y:S02]  /*e9d0*/  IADD3 R157, P1, R152, 0x8000, RZ ;  /* 0x00008000989d7810 */ /* 0x000fe40007f3e0ff */
[----:B------:R-:W-:Y:S02]  /*e9e0*/  SHF.R.U64 R158, R158, 0x3, RZ ;  /* 0x000000039e9e7819 */ /* 0x000fe400000012ff */
[----:B------:R-:W-:Y:S02]  /*e9f0*/  LOP3.LUT R17, R18, 0x380, RZ, 0xc0, !PT ;  /* 0x0000038012117812 */ /* 0x000fe400078ec0ff */
[----:B------:R-:W-:Y:S02]  /*ea00*/  MOV R3, R4 ;  /* 0x0000000400037202 */ /* 0x000fe40000000f00 */
[----:B------:R-:W-:Y:S02]  /*ea10*/  F2FP.F16.F32.PACK_AB R4, R25, R24 ;  /* 0x000000181904723e */ /* 0x000fe400000000ff */
[----:B------:R-:W-:-:S02]  /*ea20*/  F2FP.F16.F32.PACK_AB R5, R27, R26 ;  /* 0x0000001a1b05723e */ /* 0x000fc400000000ff */
[----:B------:R-:W-:Y:S01]  /*ea30*/  LOP3.LUT R22, R22, R23, RZ, 0x3c, !PT ;  /* 0x0000001716167212 */ /* 0x000fe200078e3cff */
[----:B------:R-:W-:Y:S01]  /*ea40*/  IMAD.X R23, RZ, RZ, R153, P5 ;  /* 0x000000ffff177224 */ /* 0x000fe200028e0699 */
[----:B------:R-:W-:Y:S01]  /*ea50*/  LOP3.LUT R12, R13, 0x380, RZ, 0xc0, !PT ;  /* 0x000003800d0c7812 */ /* 0x000fe200078ec0ff */
[----:B------:R0:W-:Y:S01]  /*ea60*/  STSM.16.M88.4 [R3], R4 ;  /* 0x0000000403007844 */ /* 0x0001e20000000200 */
[----:B------:R-:W-:Y:S02]  /*ea70*/  LOP3.LUT R14, R15, 0x380, RZ, 0xc0, !PT ;  /* 0x000003800f0e7812 */ /* 0x000fe400078ec0ff */
[----:B------:R-:W-:Y:S02]  /*ea80*/  LOP3.LUT R154, R155, 0x380, RZ, 0xc0, !PT ;  /* 0x000003809b9a7812 */ /* 0x000fe400078ec0ff */
[----:B------:R-:W-:Y:S02]  /*ea90*/  LOP3.LUT R156, R157, 0x380, RZ, 0xc0, !PT ;  /* 0x000003809d9c7812 */ /* 0x000fe400078ec0ff */
[----:B------:R-:W-:-:S02]  /*eaa0*/  LOP3.LUT R158, R158, R159, RZ, 0x3c, !PT ;  /* 0x0000009f9e9e7212 */ /* 0x000fc400078e3cff */
[----:B------:R-:W-:Y:S02]  /*eab0*/  SHF.R.U64 R17, R17, 0x3, RZ ;  /* 0x0000000311117819 */ /* 0x000fe400000012ff */
[----:B------:R-:W-:Y:S02]  /*eac0*/  IADD3 R159, P5, R152, 0xc020, RZ ;  /* 0x0000c020989f7810 */ /* 0x000fe40007fbe0ff */
[----:B------:R-:W-:Y:S02]  /*ead0*/  SHF.R.U64 R12, R12, 0x3, RZ ;  /* 0x000000030c0c7819 */ /* 0x000fe400000012ff */
[----:B------:R-:W-:Y:S01]  /*eae0*/  SHF.R.U64 R14, R14, 0x3, RZ ;  /* 0x000000030e0e7819 */ /* 0x000fe200000012ff */
[--C-:B0-----:R-:W-:Y:S01]  /*eaf0*/  IMAD.X R5, RZ, RZ, R153.reuse, P6 ;  /* 0x000000ffff057224 */ /* 0x101fe200030e0699 */
[----:B------:R-:W-:Y:S01]  /*eb00*/  SHF.R.U64 R154, R154, 0x3, RZ ;  /* 0x000000039a9a7819 */ /* 0x000fe200000012ff */
[----:B------:R-:W-:Y:S01]  /*eb10*/  IMAD.X R7, RZ, RZ, R153, P5 ;  /* 0x000000ffff077224 */ /* 0x000fe200028e0699 */
[----:B------:R-:W-:-:S02]  /*eb20*/  SHF.R.U64 R156, R156, 0x3, RZ ;  /* 0x000000039c9c7819 */ /* 0x000fc400000012ff */
[----:B------:R-:W-:Y:S02]  /*eb30*/  LOP3.LUT R4, R17, R18, RZ, 0x3c, !PT ;  /* 0x0000001211047212 */ /* 0x000fe400078e3cff */
[----:B------:R-:W-:Y:S02]  /*eb40*/  LOP3.LUT R17, R159, 0x380, RZ, 0xc0, !PT ;  /* 0x000003809f117812 */ /* 0x000fe400078ec0ff */
        /* <DEDUP_REMOVED lines=8> */
[----:B------:R-:W-:-:S02]  /*ebd0*/  SHF.R.U64 R6, R17, 0x3, RZ ;  /* 0x0000000311067819 */ /* 0x000fc400000012ff */
[C---:B------:R-:W-:Y:S02]  /*ebe0*/  IADD3 R165, P4, R152.reuse, 0x8040, RZ ;  /* 0x0000804098a57810 */ /* 0x040fe40007f9e0ff */
[C---:B------:R-:W-:Y:S02]  /*ebf0*/  IADD3 R167, P3, R152.reuse, 0x8060, RZ ;  /* 0x0000806098a77810 */ /* 0x040fe40007f7e0ff */
[C---:B------:R-:W-:Y:S02]  /*ec00*/  IADD3 R163, P2, R152.reuse, 0xc040, RZ ;  /* 0x0000c04098a37810 */ /* 0x040fe40007f5e0ff */
[----:B------:R-:W-:Y:S02]  /*ec10*/  IADD3 R160, P1, R152, 0xc060, RZ ;  /* 0x0000c06098a07810 */ /* 0x000fe40007f3e0ff */
[----:B------:R-:W-:Y:S01]  /*ec20*/  LOP3.LUT R6, R6, R159, RZ, 0x3c, !PT ;  /* 0x0000009f06067212 */ /* 0x000fe200078e3cff */
[----:B------:R-:W-:Y:S01]  /*ec30*/  IMAD.X R159, RZ, RZ, R153, P0 ;  /* 0x000000ffff9f7224 */ /* 0x000fe200000e0699 */
[----:B------:R-:W-:-:S02]  /*ec40*/  LOP3.LUT R164, R165, 0x380, RZ, 0xc0, !PT ;  /* 0x00000380a5a47812 */ /* 0x000fc400078ec0ff */
[----:B------:R-:W-:Y:S02]  /*ec50*/  LOP3.LUT R166, R167, 0x380, RZ, 0xc0, !PT ;  /* 0x00000380a7a67812 */ /* 0x000fe400078ec0ff */
[----:B------:R-:W-:Y:S02]  /*ec60*/  LOP3.LUT R162, R163, 0x380, RZ, 0xc0, !PT ;  /* 0x00000380a3a27812 */ /* 0x000fe400078ec0ff */
[----:B------:R-:W-:Y:S02]  /*ec70*/  LOP3.LUT R161, R160, 0x380, RZ, 0xc0, !PT ;  /* 0x00000380a0a17812 */ /* 0x000fe400078ec0ff */
[----:B------:R-:W-:Y:S02]  /*ec80*/  MOV R169, R20 ;  /* 0x0000001400a97202 */ /* 0x000fe40000000f00 */
[----:B------:R-:W-:Y:S02]  /*ec90*/  MOV R170, R22 ;  /* 0x0000001600aa7202 */ /* 0x000fe40000000f00 */
[----:B------:R-:W-:-:S02]  /*eca0*/  MOV R8, R8 ;  /* 0x0000000800087202 */ /* 0x000fc40000000f00 */
[----:B------:R-:W-:Y:S02]  /*ecb0*/  F2FP.F16.F32.PACK_AB R20, R33, R32 ;  /* 0x000000202114723e */ /* 0x000fe400000000ff */
[----:B------:R-:W-:Y:S02]  /*ecc0*/  F2FP.F16.F32.PACK_AB R21, R35, R34 ;  /* 0x000000222315723e */ /* 0x000fe400000000ff */
[----:B------:R-:W-:Y:S02]  /*ecd0*/  F2FP.F16.F32.PACK_AB R22, R37, R36 ;  /* 0x000000242516723e */ /* 0x000fe400000000ff */
[----:B------:R-:W-:Y:S02]  /*ece0*/  F2FP.F16.F32.PACK_AB R23, R39, R38 ;  /* 0x000000262717723e */ /* 0x000fe400000000ff */
[----:B------:R-:W-:Y:S02]  /*ecf0*/  MOV R3, R4 ;  /* 0x0000000400037202 */ /* 0x000fe40000000f00 */
[----:B------:R-:W-:Y:S01]  /*ed00*/  MOV R17, R6 ;  /* 0x0000000600117202 */ /* 0x000fe20000000f00 */
[----:B------:R0:W-:Y:S01]  /*ed10*/  STSM.16.M88.4 [R8], R20 ;  /* 0x0000001408007844 */ /* 0x0001e20000000200 */
[----:B------:R-:W-:-:S02]  /*ed20*/  SHF.R.U64 R164, R164, 0x3, RZ ;  /* 0x00000003a4a47819 */ /* 0x000fc400000012ff */
[----:B------:R-:W-:Y:S02]  /*ed30*/  SHF.R.U64 R166, R166, 0x3, RZ ;  /* 0x00000003a6a67819 */ /* 0x000fe400000012ff */
[----:B------:R-:W-:Y:S02]  /*ed40*/  SHF.R.U64 R162, R162, 0x3, RZ ;  /* 0x00000003a2a27819 */ /* 0x000fe400000012ff */
[----:B------:R-:W-:Y:S02]  /*ed50*/  SHF.R.U64 R161, R161, 0x3, RZ ;  /* 0x00000003a1a17819 */ /* 0x000fe400000012ff */
[----:B------:R-:W-:Y:S02]  /*ed60*/  MOV R152, R10 ;  /* 0x0000000a00987202 */ /* 0x000fe40000000f00 */
[----:B------:R-:W-:Y:S02]  /*ed70*/  F2FP.F16.F32.PACK_AB R4, R41, R40 ;  /* 0x000000282904723e */ /* 0x000fe400000000ff */
[----:B------:R-:W-:-:S02]  /*ed80*/  F2FP.F16.F32.PACK_AB R5, R43, R42 ;  /* 0x0000002a2b05723e */ /* 0x000fc400000000ff */
[----:B------:R-:W-:Y:S02]  /*ed90*/  F2FP.F16.F32.PACK_AB R6, R45, R44 ;  /* 0x0000002c2d06723e */ /* 0x000fe400000000ff */
[----:B------:R-:W-:Y:S02]  /*eda0*/  F2FP.F16.F32.PACK_AB R7, R47, R46 ;  /* 0x0000002e2f07723e */ /* 0x000fe400000000ff */
[----:B------:R-:W-:Y:S02]  /*edb0*/  MOV R172, R12 ;  /* 0x0000000c00ac7202 */ /* 0x000fe40000000f00 */
[----:B------:R-:W-:Y:S01]  /*edc0*/  MOV R173, R14 ;  /* 0x0000000e00ad7202 */ /* 0x000fe20000000f00 */
[----:B------:R1:W-:Y:S01]  /*edd0*/  STSM.16.M88.4 [R152], R4 ;  /* 0x0000000498007844 */ /* 0x0003e20000000200 */
[----:B0-----:R-:W-:Y:S02]  /*ede0*/  F2FP.F16.F32.PACK_AB R8, R49, R48 ;  /* 0x000000303108723e */ /* 0x001fe400000000ff */
[----:B------:R-:W-:-:S02]  /*edf0*/  F2FP.F16.F32.PACK_AB R9, R51, R50 ;  /* 0x000000323309723e */ /* 0x000fc400000000ff */
        /* <DEDUP_REMOVED lines=10> */
[----:B------:R-:W-:Y:S01]  /*eea0*/  F2FP.F16.F32.PACK_AB R12, R57, R56 ;  /* 0x00000038390c723e */ /* 0x000fe200000000ff */
[----:B------:R0:W-:Y:S01]  /*eeb0*/  STSM.16.M88.4 [R172], R8 ;  /* 0x00000008ac007844 */ /* 0x0001e20000000200 */
[----:B------:R-:W-:-:S02]  /*eec0*/  F2FP.F16.F32.PACK_AB R13, R59, R58 ;  /* 0x0000003a3b0d723e */ /* 0x000fc400000000ff */
[----:B------:R-:W-:Y:S02]  /*eed0*/  F2FP.F16.F32.PACK_AB R14, R61, R60 ;  /* 0x0000003c3d0e723e */ /* 0x000fe400000000ff */
[----:B------:R-:W-:Y:S02]  /*eee0*/  F2FP.F16.F32.PACK_AB R15, R63, R62 ;  /* 0x0000003e3f0f723e */ /* 0x000fe400000000ff */
[----:B------:R-:W-:Y:S02]  /*eef0*/  MOV R171, R154 ;  /* 0x0000009a00ab7202 */ /* 0x000fe40000000f00 */
[----:B------:R-:W-:Y:S01]  /*ef00*/  F2FP.F16.F32.PACK_AB R20, R65, R64 ;  /* 0x000000404114723e */ /* 0x000fe200000000ff */
[----:B------:R2:W-:Y:S01]  /*ef10*/  STSM.16.M88.4 [R173], R12 ;  /* 0x0000000cad007844 */ /* 0x0005e20000000200 */
[----:B------:R-:W-:Y:S02]  /*ef20*/  F2FP.F16.F32.PACK_AB R21, R67, R66 ;  /* 0x000000424315723e */ /* 0x000fe400000000ff */
[----:B------:R-:W-:-:S02]  /*ef30*/  F2FP.F16.F32.PACK_AB R22, R69, R68 ;  /* 0x000000444516723e */ /* 0x000fc400000000ff */
[----:B------:R-:W-:Y:S02]  /*ef40*/  F2FP.F16.F32.PACK_AB R23, R71, R70 ;  /* 0x000000464717723e */ /* 0x000fe400000000ff */
[----:B------:R-:W-:Y:S02]  /*ef50*/  MOV R18, R156 ;  /* 0x0000009c00127202 */ /* 0x000fe40000000f00 */
[----:B------:R-:W-:Y:S01]  /*ef60*/  MOV R168, R158 ;  /* 0x0000009e00a87202 */ /* 0x000fe20000000f00 */
[----:B------:R3:W-:Y:S01]  /*ef70*/  STSM.16.M88.4 [R169], R20 ;  /* 0x00000014a9007844 */ /* 0x0007e20000000200 */
[----:B-1----:R-:W-:Y:S02]  /*ef80*/  F2FP.F16.F32.PACK_AB R152, R73, R72 ;  /* 0x000000484998723e */ /* 0x002fe400000000ff */
[----:B------:R-:W-:Y:S02]  /*ef90*/  F2FP.F16.F32.PACK_AB R153, R75, R74 ;  /* 0x0000004a4b99723e */ /* 0x000fe400000000ff */
        /* <DEDUP_REMOVED lines=9> */
[----:B------:R5:W-:Y:S01]  /*f030*/  STSM.16.M88.4 [R171], R156 ;  /* 0x0000009cab007844 */ /* 0x000be20000000200 */
[----:B------:R-:W-:Y:S02]  /*f040*/  F2FP.F16.F32.PACK_AB R6, R93, R92 ;  /* 0x0000005c5d06723e */ /* 0x000fe400000000ff */
[----:B------:R-:W-:Y:S02]  /*f050*/  F2FP.F16.F32.PACK_AB R7, R95, R94 ;  /* 0x0000005e5f07723e */ /* 0x000fe400000000ff */
[----:B0-----:R-:W-:Y:S02]  /*f060*/  F2FP.F16.F32.PACK_AB R8, R97, R96 ;  /* 0x000000606108723e */ /* 0x001fe400000000ff */
[----:B------:R-:W-:Y:S01]  /*f070*/  F2FP.F16.F32.PACK_AB R9, R99, R98 ;  /* 0x000000626309723e */ /* 0x000fe200000000ff */
[----:B------:R-:W-:Y:S01]  /*f080*/  STSM.16.M88.4 [R18], R4 ;  /* 0x0000000412007844 */ /* 0x000fe20000000200 */
[----:B------:R-:W-:-:S02]  /*f090*/  F2FP.F16.F32.PACK_AB R10, R101, R100 ;  /* 0x00000064650a723e */ /* 0x000fc400000000ff */
[----:B------:R-:W-:Y:S02]  /*f0a0*/  F2FP.F16.F32.PACK_AB R11, R103, R102 ;  /* 0x00000066670b723e */ /* 0x000fe400000000ff */
[----:B------:R-:W-:Y:S02]  /*f0b0*/  MOV R164, R164 ;  /* 0x000000a400a47202 */ /* 0x000fe40000000f00 */
[----:B--2---:R-:W-:Y:S01]  /*f0c0*/  F2FP.F16.F32.PACK_AB R12, R105, R104 ;  /* 0x00000068690c723e */ /* 0x004fe200000000ff */
[----:B------:R-:W-:Y:S01]  /*f0d0*/  STSM.16.M88.4 [R168], R8 ;  /* 0x00000008a8007844 */ /* 0x000fe20000000200 */
[----:B------:R-:W-:Y:S02]  /*f0e0*/  F2FP.F16.F32.PACK_AB R13, R107, R106 ;  /* 0x0000006a6b0d723e */ /* 0x000fe400000000ff */
[----:B------:R-:W-:Y:S02]  /*f0f0*/  F2FP.F16.F32.PACK_AB R14, R109, R108 ;  /* 0x0000006c6d0e723e */ /* 0x000fe400000000ff */
[----:B------:R-:W-:-:S02]  /*f100*/  F2FP.F16.F32.PACK_AB R15, R111, R110 ;  /* 0x0000006e6f0f723e */ /* 0x000fc400000000ff */
[----:B------:R-:W-:Y:S02]  /*f110*/  MOV R166, R166 ;  /* 0x000000a600a67202 */ /* 0x000fe40000000f00 */
[----:B---3--:R-:W-:Y:S01]  /*f120*/  F2FP.F16.F32.PACK_AB R20, R113, R112 ;  /* 0x000000707114723e */ /* 0x008fe200000000ff */
[----:B------:R0:W-:Y:S01]  /*f130*/  STSM.16.M88.4 [R164], R12 ;  /* 0x0000000ca4007844 */ /* 0x0001e20000000200 */
[----:B------:R-:W-:Y:S02]  /*f140*/  F2FP.F16.F32.PACK_AB R21, R115, R114 ;  /* 0x000000727315723e */ /* 0x000fe400000000ff */
[----:B------:R-:W-:Y:S02]  /*f150*/  F2FP.F16.F32.PACK_AB R22, R117, R116 ;  /* 0x000000747516723e */ /* 0x000fe400000000ff */
[----:B------:R-:W-:Y:S02]  /*f160*/  F2FP.F16.F32.PACK_AB R23, R119, R118 ;  /* 0x000000767717723e */ /* 0x000fe400000000ff */
[----:B-1----:R-:W-:-:S02]  /*f170*/  F2FP.F16.F32.PACK_AB R152, R121, R120 ;  /* 0x000000787998723e */ /* 0x002fc400000000ff */
[----:B------:R-:W-:Y:S01]  /*f180*/  F2FP.F16.F32.PACK_AB R153, R123, R122 ;  /* 0x0000007a7b99723e */ /* 0x000fe200000000ff */
[----:B------:R-:W-:Y:S01]  /*f190*/  STSM.16.M88.4 [R166], R20 ;  /* 0x00000014a6007844 */ /* 0x000fe20000000200 */
[----:B------:R-:W-:Y:S02]  /*f1a0*/  F2FP.F16.F32.PACK_AB R154, R125, R124 ;  /* 0x0000007c7d9a723e */ /* 0x000fe400000000ff */
[----:B------:R-:W-:Y:S02]  /*f1b0*/  F2FP.F16.F32.PACK_AB R155, R127, R126 ;  /* 0x0000007e7f9b723e */ /* 0x000fe400000000ff */
[----:B-----5:R-:W-:Y:S01]  /*f1c0*/  F2FP.F16.F32.PACK_AB R156, R129, R128 ;  /* 0x00000080819c723e */ /* 0x020fe200000000ff */
        /* <DEDUP_REMOVED lines=18> */
[----:B------:R-:W-:Y:S01]  /*f2f0*/  ISETP.NE.U32.AND P0, PT, RZ, UR16, PT ;  /* 0x00000010ff007c0c */ /* 0x000fe2000bf05070 */
[----:B------:R-:W-:Y:S01]  /*f300*/  UMOV UR25, 0x9b8 ;  /* 0x000009b800197882 */ /* 0x000fe20000000000 */
[----:B----4-:R-:W-:Y:S01]  /*f310*/  R2UR UR26, R174 ;  /* 0x00000000ae1a72ca */ /* 0x010fe200000e0000 */
[----:B------:R1:W-:Y:S01]  /*f320*/  STSM.16.M88.4 [R160], R8 ;  /* 0x00000008a0007844 */ /* 0x0003e20000000200 */
[----:B------:R-:W-:Y:S01]  /*f330*/  BAR.SYNC.DEFER_BLOCKING 0x1, 0x100 ;  /* 0x0044000000007b1d */ /* 0x000fe20000010000 */
[----:B------:R-:W-:-:S13]  /*f340*/  ISETP.NE.AND.EX P0, PT, RZ, UR17, PT, P0 ;  /* 0x00000011ff007c0c */ /* 0x000fda000bf05300 */
[----:B------:R-:W2:Y:S01]  /*f350*/  @P0 LDG.E R12, desc[UR22][R12.64] ;  /* 0x000000160c0c0981 */ /* 0x000ea2000c1e1900 */
[----:B------:R-:W-:Y:S01]  /*f360*/  PLOP3.LUT P4, PT, PT, PT, UP0, 0x80, 0x0 ;  /* 0x000000000000781c */ /* 0x000fe20003f8f008 */
[----:B------:R-:W-:Y:S01]  /*f370*/  @UP0 ULEA.HI.X UR15, UR9, UR15, UR18, 0x2, UP1 ;  /* 0x0000000f090f0291 */ /* 0x000fe200088f1412 */
[----:B0-----:R-:W-:-:S05]  /*f380*/  IMAD.U32 R4, RZ, RZ, UR14 ;  /* 0x0000000eff047e24 */ /* 0x001fca000f8e00ff */
[----:B------:R-:W-:-:S06]  /*f390*/  IMAD.U32 R5, RZ, RZ, UR15 ;  /* 0x0000000fff057e24 */ /* 0x000fcc000f8e00ff */
[----:B------:R0:W3:Y:S01]  /*f3a0*/  @P4 LDG.E R3, desc[UR22][R4.64] ;  /* 0x0000001604034981 */ /* 0x0000e2000c1e1900 */
[----:B------:R-:W-:Y:S01]  /*f3b0*/  UISETP.NE.AND UP0, UPT, UR20, URZ, UPT ;  /* 0x0000003f1400728c */ /* 0x000fe2000bf05270 */
[----:B------:R-:W-:Y:S01]  /*f3c0*/  VIADD R14, R213, UR28 ;  /* 0x0000001cd50e7c36 */ /* 0x000fe20008000000 */
[----:B------:R-:W-:Y:S02]  /*f3d0*/  ULDC UR22, c[0x0][0xbe8] ;  /* 0x0002fa0000167ab9 */ /* 0x000fe40000000800 */
[----:B------:R-:W-:Y:S02]  /*f3e0*/  USEL UR4, UR20, UR4, UP0 ;  /* 0x0000000414047287 */ /* 0x000fe40008000000 */
[----:B------:R-:W-:Y:S02]  /*f3f0*/  UISETP.NE.AND UP1, UPT, UR22, 0x1, UPT ;  /* 0x000000011600788c */ /* 0x000fe4000bf25270 */
[----:B------:R-:W-:Y:S01]  /*f400*/  UISETP.GT.AND UP2, UPT, UR4, 0x1, UPT ;  /* 0x000000010400788c */ /* 0x000fe2000bf44270 */
[----:B0-----:R-:W-:Y:S01]  /*f410*/  IMAD.MOV.U32 R5, RZ, RZ, R14 ;  /* 0x000000ffff057224 */ /* 0x001fe200078e000e */
[----:B------:R-:W-:-:S02]  /*f420*/  UISETP.NE.U32.AND UP0, UPT, UR16, URZ, UPT ;  /* 0x0000003f1000728c */ /* 0x000fc4000bf05070 */
[----:B------:R-:W-:Y:S01]  /*f430*/  USEL UR25, UR25, 0x978, UP2 ;  /* 0x0000097819197887 */ /* 0x000fe20009000000 */
[----:B------:R-:W-:Y:S01]  /*f440*/  PLOP3.LUT P1, PT, PT, PT, UP1, 0x80, 0x0 ;  /* 0x000000000000781c */ /* 0x000fe20003f2f018 */
[----:B------:R-:W-:Y:S01]  /*f450*/  UISETP.NE.AND.EX UP0, UPT, UR17, URZ, UPT, UP0 ;  /* 0x0000003f1100728c */ /* 0x000fe2000bf05300 */
[----:B------:R-:W-:Y:S01]  /*f460*/  UMOV UR4, URZ ;  /* 0x0000003f00047c82 */ /* 0x000fe20008000000 */
[----:B------:R-:W-:Y:S02]  /*f470*/  USEL UR23, UR19, URZ, UP2 ;  /* 0x0000003f13177287 */ /* 0x000fe40009000000 */
[----:B------:R-:W-:Y:S02]  /*f480*/  USEL UR9, UR9, URZ, !UP0 ;  /* 0x0000003f09097287 */ /* 0x000fe4000c000000 */
[----:B------:R-:W-:Y:S01]  /*f490*/  USEL UR24, UR18, URZ, !UP0 ;  /* 0x0000003f12187287 */ /* 0x000fe2000c000000 */
[----:B------:R-:W-:-:S03]  /*f4a0*/  @UP1 ULDC UR27, c[0x0][0xbec] ;  /* 0x0002fb00001b1ab9 */ /* 0x000fc60000000800 */
[----:B------:R-:W-:Y:S01]  /*f4b0*/  ULDC.64 UR18, c[0x0][UR25+0x220] ;  /* 0x0000880019127abb */ /* 0x000fe20008000a00 */
[----:B------:R-:W-:Y:S01]  /*f4c0*/  ULDC.64 UR16, c[0x0][UR25+0x218] ;  /* 0x0000860019107abb */ /* 0x000fe20008000a00 */
[----:B------:R-:W-:Y:S01]  /*f4d0*/  @P1 IMAD.HI.U32 R4, R14, UR27, RZ ;  /* 0x0000001b0e041c27 */ /* 0x000fe2000f8e00ff */
        /* <DEDUP_REMOVED lines=49> */
.L_x_2392:
[----:B------:R-:W2:Y:S04]  /*f7f0*/  LDL R10, [R1+0x60] ;  /* 0x00006000010a7983 */ /* 0x000ea80000100800 */
[----:B------:R-:W3:Y:S01]  /*f800*/  LDL R3, [R1+0x34] ;  /* 0x0000340001037983 */ /* 0x000ee20000100800 */
[----:B------:R-:W-:Y:S01]  /*f810*/  R2UR UR12, R212 ;  /* 0x00000000d40c72ca */ /* 0x000fe200000e0000 */
[----:B------:R-:W-:Y:S02]  /*f820*/  ULDC.64 UR18, c[0x0][0x208] ;  /* 0x0000820000127ab9 */ /* 0x000fe40000000a00 */
[----:B------:R-:W-:Y:S04]  /*f830*/  SHFL.IDX PT, R4, R8, RZ, 0x1c1f ;  /* 0x001c1fff08047589 */ /* 0x000fe800000e0000 */
[----:B------:R-:W0:Y:S04]  /*f840*/  SHFL.IDX PT, R5, R9, RZ, 0x1c1f ;  /* 0x001c1fff09057589 */ /* 0x000e2800000e0000 */
[----:B------:R-:W-:Y:S04]  /*f850*/  SHFL.IDX PT, R6, R8, 0x1, 0x1c1f ;  /* 0x003c1f0008067f89 */ /* 0x000fe800000e0000 */
[----:B------:R-:W1:Y:S01]  /*f860*/  SHFL.IDX PT, R7, R9, 0x1, 0x1c1f ;  /* 0x003c1f0009077f89 */ /* 0x000e6200000e0000 */
[----:B--2---:R-:W-:Y:S01]  /*f870*/  VIADD R12, R10, UR12 ;  /* 0x0000000c0a0c7c36 */ /* 0x004fe20008000000 */
[----:B------:R-:W-:Y:S01]  /*f880*/  UIMAD UR12, UR14, UR22, URZ ;  /* 0x000000160e0c72a4 */ /* 0x000fe2000f8e023f */
[----:B---3--:R-:W-:-:S02]  /*f890*/  LOP3.LUT P0, RZ, R3, 0x3, RZ, 0xc0, !PT ;  /* 0x0000000303ff7812 */ /* 0x008fc4000780c0ff */
[----:B------:R-:W-:-:S03]  /*f8a0*/  VIADD R10, R12, 0x8 ;  /* 0x000000080c0a7836 */ /* 0x000fc60000000000 */
[----:B------:R-:W-:Y:S02]  /*f8b0*/  ISETP.GE.OR P2, PT, R12, UR12, P0 ;  /* 0x0000000c0c007c0c */ /* 0x000fe40008746670 */
[----:B------:R-:W-:-:S11]  /*f8c0*/  ISETP.GE.OR P0, PT, R10, UR12, P0 ;  /* 0x0000000c0a007c0c */ /* 0x000fd60008706670 */
        /* <DEDUP_REMOVED lines=197> */
.L_x_2395:
[----:B------:R-:W-:Y:S05]  /*10520*/  BSYNC B1 ;  /* 0x0000000000017941 */ /* 0x000fea0003800000 */
.L_x_2394:
        /* <DEDUP_REMOVED lines=22> */
.L_x_2397:
[----:B------:R-:W-:Y:S05]  /*10690*/  BSYNC B1 ;  /* 0x0000000000017941 */ /* 0x000fea0003800000 */
.L_x_2396:
        /* <DEDUP_REMOVED lines=22> */
.L_x_2399:
[----:B------:R-:W-:Y:S05]  /*10800*/  BSYNC B1 ;  /* 0x0000000000017941 */ /* 0x000fea0003800000 */
.L_x_2398:
        /* <DEDUP_REMOVED lines=26> */
.L_x_2393:
        /* <DEDUP_REMOVED lines=15> */
[C---:B------:R-:W-:Y:S01]  /*10aa0*/  VIADD R172, R19.reuse, 0x40 ;  /* 0x0000004013ac7836 */ /* 0x040fe20000000000 */
[----:B------:R-:W-:Y:S01]  /*10ab0*/  UIMAD UR4, UR4, UR16, URZ ;  /* 0x00000010040472a4 */ /* 0x000fe2000f8e023f */
[C---:B------:R-:W-:Y:S01]  /*10ac0*/  VIADD R174, R19.reuse, 0x38 ;  /* 0x0000003813ae7836 */ /* 0x040fe20000000000 */
[----:B------:R-:W-:Y:S01]  /*10ad0*/  UIMAD UR11, UR19, UR15, UR11 ;  /* 0x0000000f130b72a4 */ /* 0x000fe2000f8e020b */
[C---:B------:R-:W-:Y:S01]  /*10ae0*/  VIADD R176, R19.reuse, 0x30 ;  /* 0x0000003013b07836 */ /* 0x040fe20000000000 */
[----:B------:R-:W-:Y:S01]  /*10af0*/  UIMAD UR4, UR9, UR17, UR4 ;  /* 0x00000011090472a4 */ /* 0x000fe2000f8e0204 */
[C---:B------:R-:W-:Y:S01]  /*10b00*/  VIADD R178, R19.reuse, 0x28 ;  /* 0x0000002813b27836 */ /* 0x040fe20000000000 */
[----:B------:R-:W-:Y:S01]  /*10b10*/  UIMAD.WIDE.U32 UR10, UR9, UR16, UR10 ;  /* 0x00000010090a72a5 */ /* 0x000fe2000f8e000a */
[C---:B------:R-:W-:Y:S01]  /*10b20*/  VIADD R180, R19.reuse, 0x20 ;  /* 0x0000002013b47836 */ /* 0x040fe20000000000 */
[----:B------:R-:W-:Y:S01]  /*10b30*/  ULDC.64 UR14, c[0x0][0xb48] ;  /* 0x0002d200000e7ab9 */ /* 0x000fe20000000a00 */
[----:B------:R-:W-:Y:S01]  /*10b40*/  @UP1 ULDC UR9, c[0x0][0xbec] ;  /* 0x0002fb0000091ab9 */ /* 0x000fe20000000800 */
[----:B------:R-:W-:Y:S01]  /*10b50*/  UIADD3 UR11, UR11, UR4, URZ ;  /* 0x000000040b0b7290 */ /* 0x000fe2000fffe03f */
[----:B------:R-:W-:Y:S01]  /*10b60*/  @P1 IMAD.HI.U32 R0, R14, UR9, RZ ;  /* 0x000000090e001c27 */ /* 0x000fe2000f8e00ff */
[----:B------:R-:W-:Y:S01]  /*10b70*/  UIADD3 UR8, UR8, 0x38820, URZ ;  /* 0x0003882008087890 */ /* 0x000fe2000fffe03f */
[----:B------:R-:W-:Y:S01]  /*10b80*/  BSSY B1, `(.L_x_2401) ;  /* 0x00000ce000017945 */ /* 0x000fe20003800000 */
[----:B------:R-:W-:Y:S01]  /*10b90*/  @UP1 ULDC UR4, c[0x0][0xbf0] ;  /* 0x0002fc0000041ab9 */ /* 0x000fe20000000800 */
[----:B------:R-:W-:Y:S01]  /*10ba0*/  UIMAD.WIDE.U32 UR10, UR18, UR14, UR10 ;  /* 0x0000000e120a72a5 */ /* 0x000fe2000f8e000a */
[----:B------:R-:W-:Y:S01]  /*10bb0*/  @P1 SHF.R.U32.HI R5, RZ, UR4, R0 ;  /* 0x00000004ff051c19 */ /* 0x000fe20008011600 */
[----:B------:R-:W-:Y:S01]  /*10bc0*/  UPRMT UR8, URZ, 0x654, UR8 ;  /* 0x000006543f087896 */ /* 0x000fe20008000008 */
[----:B------:R-:W-:Y:S01]  /*10bd0*/  VIADD R182, R19, 0x18 ;  /* 0x0000001813b67836 */ /* 0x000fe20000000000 */
        /* <DEDUP_REMOVED lines=34> */
[C---:B------:R-:W-:Y:S01]  /*10e00*/  VIADD R167, R19.reuse, 0x50 ;  /* 0x0000005013a77836 */ /* 0x040fe20000000000 */
[----:B------:R0:W1:Y:S01]  /*10e10*/  SHFL.IDX PT, R2, R0, RZ, 0x1c1f ;  /* 0x001c1fff00027589 */ /* 0x00006200000e0000 */
[----:B------:R-:W-:Y:S01]  /*10e20*/  SHF.R.S32.HI R160, RZ, 0x1f, R228 ;  /* 0x0000001fffa07819 */ /* 0x000fe200000114e4 */
[C---:B------:R-:W-:Y:S01]  /*10e30*/  VIADD R169, R19.reuse, 0x48 ;  /* 0x0000004813a97836 */ /* 0x040fe20000000000 */
[----:B------:R-:W-:Y:S01]  /*10e40*/  SHF.R.S32.HI R161, RZ, 0x1f, R229 ;  /* 0x0000001fffa17819 */ /* 0x000fe200000114e5 */
[----:B------:R0:W2:Y:S01]  /*10e50*/  SHFL.IDX PT, R3, R11, RZ, 0x1c1f ;  /* 0x001c1fff0b037589 */ /* 0x0000a200000e0000 */
        /* <DEDUP_REMOVED lines=18> */
[----:B------:R-:W-:Y:S02]  /*10f80*/  SHF.R.S32.HI R178, RZ, 0x1f, R178 ;  /* 0x0000001fffb27819 */ /* 0x000fe400000114b2 */
[----:B------:R-:W-:Y:S02]  /*10f90*/  SHF.R.S32.HI R180, RZ, 0x1f, R180 ;  /* 0x0000001fffb47819 */ /* 0x000fe400000114b4 */
[----:B------:R-:W-:Y:S02]  /*10fa0*/  SHF.R.S32.HI R182, RZ, 0x1f, R182 ;  /* 0x0000001fffb67819 */ /* 0x000fe400000114b6 */
[----:B------:R-:W-:Y:S02]  /*10fb0*/  SHF.R.S32.HI R184, RZ, 0x1f, R184 ;  /* 0x0000001fffb87819 */ /* 0x000fe400000114b8 */
[----:B------:R-:W-:Y:S01]  /*10fc0*/  SHF.R.S32.HI R186, RZ, 0x1f, R186 ;  /* 0x0000001fffba7819 */ /* 0x000fe200000114ba */
[----:B012---:R-:W-:Y:S06]  /*10fd0*/  @P0 BRA `(.L_x_2402) ;  /* 0x0000000800200947 */ /* 0x007fec0003800000 */
[----:B------:R-:W-:Y:S01]  /*10fe0*/  ULDC UR4, c[0x0][0xac8] ;  /* 0x0002b20000047ab9 */ /* 0x000fe20000000800 */
[----:B------:R-:W-:Y:S01]  /*10ff0*/  ULDC.64 UR8, c[0x0][0x208] ;  /* 0x0000820000087ab9 */ /* 0x000fe20000000a00 */
[----:B------:R-:W-:Y:S01]  /*11000*/  ISETP.GE.AND P4, PT, R185, UR4, PT ;  /* 0x00000004b9007c0c */ /* 0x000fe2000bf86270 */
[----:B------:R-:W-:Y:S01]  /*11010*/  VIADD R23, R19, 0xe8 ;  /* 0x000000e813177836 */ /* 0x000fe20000000000 */
[----:B------:R-:W-:Y:S02]  /*11020*/  ISETP.GE.AND P3, PT, R183, UR4, PT ;  /* 0x00000004b7007c0c */ /* 0x000fe4000bf66270 */
[----:B------:R-:W-:Y:S02]  /*11030*/  ISETP.GE.AND P5, PT, R19, UR4, PT ;  /* 0x0000000413007c0c */ /* 0x000fe4000bfa6270 */
[----:B------:R-:W-:Y:S02]  /*11040*/  ISETP.GE.AND P1, PT, R179, UR4, PT ;  /* 0x00000004b3007c0c */ /* 0x000fe4000bf26270 */
[----:B------:R-:W-:-:S02]  /*11050*/  ISETP.GE.AND P0, PT, R181, UR4, PT ;  /* 0x00000004b5007c0c */ /* 0x000fc4000bf06270 */
[----:B------:R-:W-:-:S03]  /*11060*/  SHF.R.S32.HI R17, RZ, 0x1f, R215 ;  /* 0x0000001fff117819 */ /* 0x000fc600000114d7 */
[-C--:B------:R-:W-:Y:S02]  /*11070*/  @!P4 LEA R4, P2, R185, R2.reuse, 0x2 ;  /* 0x00000002b904c211 */ /* 0x080fe400078410ff */
[----:B------:R-:W-:Y:S02]  /*11080*/  @!P3 LEA R6, P6, R183, R2, 0x2 ;  /* 0x00000002b706b211 */ /* 0x000fe400078c10ff */
[----:B------:R-:W-:Y:S01]  /*11090*/  @!P5 IMAD.WIDE R8, R19, 0x4, R2 ;  /* 0x000000041308d825 */ /* 0x000fe200078e0202 */
[-C--:B------:R-:W-:Y:S02]  /*110a0*/  @!P4 LEA.HI.X R5, R185, R3.reuse, R186, 0x2, P2 ;  /* 0x00000003b905c211 */ /* 0x080fe400010f14ba */
[----:B------:R-:W-:Y:S02]  /*110b0*/  ISETP.GE.AND P2, PT, R177, UR4, PT ;  /* 0x00000004b1007c0c */ /* 0x000fe4000bf46270 */
[----:B------:R-:W-:Y:S01]  /*110c0*/  @!P3 LEA.HI.X R7, R183, R3, R184, 0x2, P6 ;  /* 0x00000003b707b211 */ /* 0x000fe200030f14b8 */
[----:B------:R0:W-:Y:S04]  /*110d0*/  @!P5 ST.E.64 desc[UR8][R8.64], R24 ;  /* 0x000000180800d985 */ /* 0x0001e8000c101b08 */
[----:B------:R1:W-:Y:S01]  /*110e0*/  @!P4 ST.E.64 desc[UR8][R4.64], R28 ;  /* 0x0000001c0400c985 */ /* 0x0003e2000c101b08 */
[----:B------:R-:W-:-:S03]  /*110f0*/  ISETP.GE.AND P4, PT, R173, UR4, PT ;  /* 0x00000004ad007c0c */ /* 0x000fc6000bf86270 */
[----:B------:R2:W-:Y:S01]  /*11100*/  @!P3 ST.E.64 desc[UR8][R6.64], R32 ;  /* 0x000000200600b985 */ /* 0x0005e2000c101b08 */
[----:B------:R-:W-:Y:S01]  /*11110*/  ISETP.GE.AND P3, PT, R175, UR4, PT ;  /* 0x00000004af007c0c */ /* 0x000fe2000bf66270 */
[----:B0-----:R-:W-:Y:S01]  /*11120*/  VIADD R25, R19, 0xf8 ;  /* 0x000000f813197836 */ /* 0x001fe20000000000 */
[-C--:B-1----:R-:W-:Y:S02]  /*11130*/  @!P0 LEA R4, P6, R181, R2.reuse, 0x2 ;  /* 0x00000002b5048211 */ /* 0x082fe400078c10ff */
[-C--:B--2---:R-:W-:Y:S02]  /*11140*/  @!P1 LEA R6, P5, R179, R2.reuse, 0x2 ;  /* 0x00000002b3069211 */ /* 0x084fe400078a10ff */
        /* <DEDUP_REMOVED lines=21> */
[-C--:B0-----:R-:W-:Y:S02]  /*112a0*/  @!P0 LEA R4, P4, R169, R2.reuse, 0x2 ;  /* 0x00000002a9048211 */ /* 0x081fe400078810ff */
[----:B-1----:R-:W-:Y:S02]  /*112b0*/  @!P1 LEA R6, P5, R167, R2, 0x2 ;  /* 0x00000002a7069211 */ /* 0x002fe400078a10ff */
        /* <DEDUP_REMOVED lines=29> */
[----:B--2---:R-:W-:-:S02]  /*11490*/  @!P2 LEA R8, P6, R228, R2, 0x2 ;  /* 0x00000002e408a211 */ /* 0x004fc400078c10ff */
[-C--:B------:R-:W-:Y:S01]  /*114a0*/  @!P4 LEA R14, P0, R226, R2.reuse, 0x2 ;  /* 0x00000002e20ec211 */ /* 0x080fe200078010ff */
[----:B------:R1:W-:Y:S01]  /*114b0*/  @!P1 ST.E.64 desc[UR8][R6.64], R88 ;  /* 0x0000005806009985 */ /* 0x0003e2000c101b08 */
[-C--:B------:R-:W-:Y:S02]  /*114c0*/  @!P2 LEA.HI.X R9, R228, R3.reuse, R160, 0x2, P6 ;  /* 0x00000003e409a211 */ /* 0x080fe400030f14a0 */
[C---:B------:R-:W-:Y:S02]  /*114d0*/  @!P5 LEA R12, P1, R227.reuse, R2, 0x2 ;  /* 0x00000002e30cd211 */ /* 0x040fe400078210ff */
[-C--:B------:R-:W-:Y:S01]  /*114e0*/  @!P4 LEA.HI.X R15, R226, R3.reuse, R158, 0x2, P0 ;  /* 0x00000003e20fc211 */ /* 0x080fe200000f149e */
[----:B------:R2:W-:Y:S01]  /*114f0*/  @!P2 ST.E.64 desc[UR8][R8.64], R92 ;  /* 0x0000005c0800a985 */ /* 0x0005e2000c101b08 */
[----:B------:R-:W-:Y:S02]  /*11500*/  ISETP.GE.AND P2, PT, R224, UR4, PT ;  /* 0x00000004e0007c0c */ /* 0x000fe4000bf46270 */
[----:B------:R-:W-:-:S02]  /*11510*/  @!P5 LEA.HI.X R13, R227, R3, R159, 0x2, P1 ;  /* 0x00000003e30dd211 */ /* 0x000fc400008f149f */
[-C--:B------:R-:W-:Y:S02]  /*11520*/  @!P3 LEA R20, P6, R225, R2.reuse, 0x2 ;  /* 0x00000002e114b211 */ /* 0x080fe400078c10ff */
[----:B------:R-:W-:Y:S01]  /*11530*/  ISETP.GE.AND P1, PT, R223, UR4, PT ;  /* 0x00000004df007c0c */ /* 0x000fe2000bf26270 */
[----:B------:R-:W-:Y:S01]  /*11540*/  @!P5 ST.E.64 desc[UR8][R12.64], R96 ;  /* 0x000000600c00d985 */ /* 0x000fe2000c101b08 */
[----:B------:R-:W-:Y:S02]  /*11550*/  @!P3 LEA.HI.X R21, R225, R3, R157, 0x2, P6 ;  /* 0x00000003e115b211 */ /* 0x000fe400030f149d */
[----:B------:R-:W-:Y:S01]  /*11560*/  ISETP.GE.AND P0, PT, R222, UR4, PT ;  /* 0x00000004de007c0c */ /* 0x000fe2000bf06270 */
[----:B------:R3:W-:Y:S01]  /*11570*/  @!P4 ST.E.64 desc[UR8][R14.64], R100 ;  /* 0x000000640e00c985 */ /* 0x0007e2000c101b08 */
[----:B------:R-:W-:Y:S02]  /*11580*/  ISETP.GE.AND P4, PT, R220, UR4, PT ;  /* 0x00000004dc007c0c */ /* 0x000fe4000bf86270 */
[----:B0-----:R-:W-:Y:S01]  /*11590*/  @!P2 LEA R4, P6, R224, R2, 0x2 ;  /* 0x00000002e004a211 */ /* 0x001fe200078c10ff */
[----:B------:R0:W-:Y:S01]  /*115a0*/  @!P3 ST.E.64 desc[UR8][R20.64], R104 ;  /* 0x000000681400b985 */ /* 0x0001e2000c101b08 */
[----:B------:R-:W-:-:S02]  /*115b0*/  ISETP.GE.AND P3, PT, R221, UR4, PT ;  /* 0x00000004dd007c0c */ /* 0x000fc4000bf66270 */
[----:B------:R-:W-:Y:S02]  /*115c0*/  @!P2 LEA.HI.X R5, R224, R3, R156, 0x2, P6 ;  /* 0x00000003e005a211 */ /* 0x000fe400030f149c */
[----:B-1----:R-:W-:-:S03]  /*115d0*/  @!P1 LEA R6, P5, R223, R2, 0x2 ;  /* 0x00000002df069211 */ /* 0x002fc600078a10ff */
[CC--:B--2---:R-:W-:Y:S01]  /*115e0*/  @!P0 LEA R8, P6, R222.reuse, R2.reuse, 0x2 ;  /* 0x00000002de088211 */ /* 0x0c4fe200078c10ff */
[----:B------:R1:W-:Y:S01]  /*115f0*/  @!P2 ST.E.64 desc[UR8][R4.64], R108 ;  /* 0x0000006c0400a985 */ /* 0x0003e2000c101b08 */
[-C--:B------:R-:W-:Y:S02]  /*11600*/  @!P1 LEA.HI.X R7, R223, R3.reuse, R155, 0x2, P5 ;  /* 0x00000003df079211 */ /* 0x080fe400028f149b */
[-C--:B------:R-:W-:Y:S02]  /*11610*/  @!P0 LEA.HI.X R9, R222, R3.reuse, R154, 0x2, P6 ;  /* 0x00000003de098211 */ /* 0x080fe400030f149a */
[-C--:B---3--:R-:W-:Y:S01]  /*11620*/  @!P4 LEA R14, P5, R220, R2.reuse, 0x2 ;  /* 0x00000002dc0ec211 */ /* 0x088fe200078a10ff */
[----:B------:R2:W-:Y:S01]  /*11630*/  @!P1 ST.E.64 desc[UR8][R6.64], R112 ;  /* 0x0000007006009985 */ /* 0x0005e2000c101b08 */
[----:B------:R-:W-:Y:S01]  /*11640*/  @!P3 LEA R12, P1, R221, R2, 0x2 ;  /* 0x00000002dd0cb211 */ /* 0x000fe200078210ff */
[----:B0-----:R-:W-:Y:S01]  /*11650*/  VIADD R21, R19, 0xf0 ;  /* 0x000000f013157836 */ /* 0x001fe20000000000 */
[----:B------:R-:W-:Y:S01]  /*11660*/  ISETP.GE.AND P2, PT, R219, UR4, PT ;  /* 0x00000004db007c0c */ /* 0x000fe2000bf46270 */
[----:B------:R0:W-:Y:S01]  /*11670*/  @!P0 ST.E.64 desc[UR8][R8.64], R116 ;  /* 0x0000007408008985 */ /* 0x0001e2000c101b08 */
[----:B------:R-:W-:-:S02]  /*11680*/  @!P3 LEA.HI.X R13, R221, R3, R153, 0x2, P1 ;  /* 0x00000003dd0db211 */ /* 0x000fc400008f1499 */
[----:B------:R-:W-:Y:S02]  /*11690*/  ISETP.GE.AND P1, PT, R218, UR4, PT ;  /* 0x00000004da007c0c */ /* 0x000fe4000bf26270 */
[----:B------:R-:W-:Y:S01]  /*116a0*/  @!P4 LEA.HI.X R15, R220, R3, R152, 0x2, P5 ;  /* 0x00000003dc0fc211 */ /* 0x000fe200028f1498 */
[----:B------:R3:W-:Y:S01]  /*116b0*/  @!P3 ST.E.64 desc[UR8][R12.64], R120 ;  /* 0x000000780c00b985 */ /* 0x0007e2000c101b08 */
[----:B------:R-:W-:Y:S02]  /*116c0*/  ISETP.GE.AND P0, PT, R215, UR4, PT ;  /* 0x00000004d7007c0c */ /* 0x000fe4000bf06270 */
[----:B------:R-:W-:Y:S01]  /*116d0*/  ISETP.GE.AND P3, PT, R21, UR4, PT ;  /* 0x0000000415007c0c */ /* 0x000fe2000bf66270 */
[----:B------:R4:W-:Y:S01]  /*116e0*/  @!P4 ST.E.64 desc[UR8][R14.64], R124 ;  /* 0x0000007c0e00c985 */ /* 0x0009e2000c101b08 */
[----:B------:R-:W-:Y:S02]  /*116f0*/  ISETP.GE.AND P4, PT, R23, UR4, PT ;  /* 0x0000000417007c0c */ /* 0x000fe4000bf86270 */
[----:B-1----:R-:W-:-:S03]  /*11700*/  @!P2 LEA R4, P5, R219, R2, 0x2 ;  /* 0x00000002db04a211 */ /* 0x002fc600078a10ff */
[CC--:B--2---:R-:W-:Y:S02]  /*11710*/  @!P1 LEA R6, P6, R218.reuse, R2.reuse, 0x2 ;  /* 0x00000002da069211 */ /* 0x0c4fe400078c10ff */
[-C--:B------:R-:W-:Y:S02]  /*11720*/  @!P2 LEA.HI.X R5, R219, R3.reuse, R18, 0x2, P5 ;  /* 0x00000003db05a211 */ /* 0x080fe400028f1412 */
[----:B0-----:R-:W-:Y:S02]  /*11730*/  @!P0 LEA R8, P5, R215, R2, 0x2 ;  /* 0x00000002d7088211 */ /* 0x001fe400078a10ff */
[-C--:B------:R-:W-:Y:S01]  /*11740*/  @!P1 LEA.HI.X R7, R218, R3.reuse, R22, 0x2, P6 ;  /* 0x00000003da079211 */ /* 0x080fe200030f1416 */
[----:B------:R0:W-:Y:S01]  /*11750*/  @!P2 ST.E.64 desc[UR8][R4.64], R128 ;  /* 0x000000800400a985 */ /* 0x0001e2000c101b08 */
[----:B------:R-:W-:Y:S02]  /*11760*/  ISETP.GE.AND P6, PT, R25, UR4, PT ;  /* 0x0000000419007c0c */ /* 0x000fe4000bfc6270 */
[----:B------:R-:W-:Y:S01]  /*11770*/  @!P0 LEA.HI.X R9, R215, R3, R17, 0x2, P5 ;  /* 0x00000003d7098211 */ /* 0x000fe200028f1411 */
[----:B------:R0:W-:Y:S01]  /*11780*/  @!P1 ST.E.64 desc[UR8][R6.64], R132 ;  /* 0x0000008406009985 */ /* 0x0001e2000c101b08 */
[----:B---3--:R-:W-:-:S02]  /*11790*/  SHF.R.S32.HI R13, RZ, 0x1f, R23 ;  /* 0x0000001fff0d7819 */ /* 0x008fc40000011417 */
[CC--:B------:R-:W-:Y:S01]  /*117a0*/  @!P4 LEA R12, P5, R23.reuse, R2.reuse, 0x2 ;  /* 0x00000002170cc211 */ /* 0x0c0fe200078a10ff */
[----:B------:R0:W-:Y:S01]  /*117b0*/  @!P0 ST.E.64 desc[UR8][R8.64], R136 ;  /* 0x0000008808008985 */ /* 0x0001e2000c101b08 */
[----:B----4-:R-:W-:Y:S02]  /*117c0*/  SHF.R.S32.HI R15, RZ, 0x1f, R21 ;  /* 0x0000001fff0f7819 */ /* 0x010fe40000011415 */
        /* <DEDUP_REMOVED lines=9> */
.L_x_2402:
[----:B------:R-:W-:Y:S05]  /*11860*/  BSYNC B1 ;  /* 0x0000000000017941 */ /* 0x000fea0003800000 */
.L_x_2401:
[----:B------:R-:W-:Y:S01]  /*11870*/  ISETP.GE.AND P0, PT, R10, UR12, PT ;  /* 0x0000000c0a007c0c */ /* 0x000fe2000bf06270 */
[----:B0-----:R0:W1:Y:S04]  /*11880*/  SHFL.IDX PT, R3, R11, 0x1, 0x1c1f ;  /* 0x003c1f000b037f89 */ /* 0x00106800000e0000 */
        /* <DEDUP_REMOVED lines=11> */
[----:B------:R-:W-:-:S03]  /*11940*/  SHF.R.S32.HI R0, RZ, 0x1f, R21 ;  /* 0x0000001fff007819 */ /* 0x000fc60000011415 */
[-C--:B--2---:R-:W-:Y:S02]  /*11950*/  @!P5 LEA R6, P3, R185, R2.reuse, 0x2 ;  /* 0x00000002b906d211 */ /* 0x084fe400078610ff */
[----:B-1----:R-:W-:Y:S02]  /*11960*/  @!P4 IMAD.WIDE R4, R19, 0x4, R2 ;  /* 0x000000041304c825 */ /* 0x002fe400078e0202 */
[-C--:B------:R-:W-:Y:S02]  /*11970*/  @!P5 LEA.HI.X R7, R185, R3.reuse, R186, 0x2, P3 ;  /* 0x00000003b907d211 */ /* 0x080fe400018f14ba */
[-C--:B------:R-:W-:Y:S01]  /*11980*/  @!P2 LEA R8, P6, R183, R2.reuse, 0x2 ;  /* 0x00000002b708a211 */ /* 0x080fe200078c10ff */
[----:B------:R0:W-:Y:S01]  /*11990*/  @!P4 ST.E.64 desc[UR8][R4.64], R26 ;  /* 0x0000001a0400c985 */ /* 0x0001e2000c101b08 */
[----:B------:R-:W-:Y:S02]  /*119a0*/  ISETP.GE.AND P3, PT, R177, UR4, PT ;  /* 0x00000004b1007c0c */ /* 0x000fe4000bf66270 */
[----:B------:R-:W-:Y:S01]  /*119b0*/  @!P2 LEA.HI.X R9, R183, R3, R184, 0x2, P6 ;  /* 0x00000003b709a211 */ /* 0x000fe200030f14b8 */
[----:B------:R1:W-:Y:S01]  /*119c0*/  @!P5 ST.E.64 desc[UR8][R6.64], R30 ;  /* 0x0000001e0600d985 */ /* 0x0003e2000c101b08 */
[----:B------:R-:W-:-:S02]  /*119d0*/  @!P1 LEA R10, P5, R181, R2, 0x2 ;  /* 0x00000002b50a9211 */ /* 0x000fc400078a10ff */
[----:B------:R-:W-:Y:S01]  /*119e0*/  ISETP.GE.AND P4, PT, R175, UR4, PT ;  /* 0x00000004af007c0c */ /* 0x000fe2000bf86270 */
[----:B------:R2:W-:Y:S01]  /*119f0*/  @!P2 ST.E.64 desc[UR8][R8.64], R34 ;  /* 0x000000220800a985 */ /* 0x0005e2000c101b08 */
[-C--:B------:R-:W-:Y:S02]  /*11a00*/  @!P0 LEA R12, P6, R179, R2.reuse, 0x2 ;  /* 0x00000002b30c8211 */ /* 0x080fe400078c10ff */
[-C--:B------:R-:W-:Y:S02]  /*11a10*/  @!P1 LEA.HI.X R11, R181, R3.reuse, R182, 0x2, P5 ;  /* 0x00000003b50b9211 */ /* 0x080fe400028f14b6 */
[----:B------:R-:W-:Y:S02]  /*11a20*/  ISETP.GE.AND P5, PT, R173, UR4, PT ;  /* 0x00000004ad007c0c */ /* 0x000fe4000bfa6270 */
[----:B------:R-:W-:Y:S01]  /*11a30*/  @!P0 LEA.HI.X R13, R179, R3, R180, 0x2, P6 ;  /* 0x00000003b30d8211 */ /* 0x000fe200030f14b4 */
[----:B------:R3:W-:Y:S01]  /*11a40*/  @!P1 ST.E.64 desc[UR8][R10.64], R38 ;  /* 0x000000260a009985 */ /* 0x0007e2000c101b08 */
[----:B0-----:R-:W-:-:S02]  /*11a50*/  @!P3 LEA R4, P6, R177, R2, 0x2 ;  /* 0x00000002b104b211 */ /* 0x001fc400078c10ff */
[----:B------:R-:W-:Y:S01]  /*11a60*/  ISETP.GE.AND P1, PT, R169, UR4, PT ;  /* 0x00000004a9007c0c */ /* 0x000fe2000bf26270 */
[----:B------:R0:W-:Y:S01]  /*11a70*/  @!P0 ST.E.64 desc[UR8][R12.64], R42 ;  /* 0x0000002a0c008985 */ /* 0x0001e2000c101b08 */
[----:B------:R-:W-:Y:S02]  /*11a80*/  ISETP.GE.AND P0, PT, R171, UR4, PT ;  /* 0x00000004ab007c0c */ /* 0x000fe4000bf06270 */
[-C--:B-1----:R-:W-:Y:S02]  /*11a90*/  @!P4 LEA R6, P2, R175, R2.reuse, 0x2 ;  /* 0x00000002af06c211 */ /* 0x082fe400078410ff */
[-C--:B------:R-:W-:Y:S02]  /*11aa0*/  @!P3 LEA.HI.X R5, R177, R3.reuse, R178, 0x2, P6 ;  /* 0x00000003b105b211 */ /* 0x080fe400030f14b2 */
[----:B------:R-:W-:Y:S02]  /*11ab0*/  @!P5 LEA R14, P6, R173, R2, 0x2 ;  /* 0x00000002ad0ed211 */ /* 0x000fe400078c10ff */
[----:B------:R-:W-:Y:S01]  /*11ac0*/  @!P4 LEA.HI.X R7, R175, R3, R176, 0x2, P2 ;  /* 0x00000003af07c211 */ /* 0x000fe200010f14b0 */
[----:B------:R1:W-:Y:S01]  /*11ad0*/  @!P3 ST.E.64 desc[UR8][R4.64], R46 ;  /* 0x0000002e0400b985 */ /* 0x0003e2000c101b08 */
[----:B------:R-:W-:-:S02]  /*11ae0*/  ISETP.GE.AND P2, PT, R167, UR4, PT ;  /* 0x00000004a7007c0c */ /* 0x000fc4000bf46270 */
[-C--:B------:R-:W-:Y:S01]  /*11af0*/  @!P5 LEA.HI.X R15, R173, R3.reuse, R174, 0x2, P6 ;  /* 0x00000003ad0fd211 */ /* 0x080fe200030f14ae */
[----:B------:R4:W-:Y:S01]  /*11b00*/  @!P4 ST.E.64 desc[UR8][R6.64], R50 ;  /* 0x000000320600c985 */ /* 0x0009e2000c101b08 */
[-C--:B--2---:R-:W-:Y:S02]  /*11b10*/  @!P0 LEA R8, P4, R171, R2.reuse, 0x2 ;  /* 0x00000002ab088211 */ /* 0x084fe400078810ff */
[----:B------:R-:W-:Y:S01]  /*11b20*/  ISETP.GE.AND P3, PT, R234, UR4, PT ;  /* 0x00000004ea007c0c */ /* 0x000fe2000bf66270 */
[----:B------:R2:W-:Y:S01]  /*11b30*/  @!P5 ST.E.64 desc[UR8][R14.64], R54 ;  /* 0x000000360e00d985 */ /* 0x0005e2000c101b08 */
[----:B---3--:R-:W-:Y:S02]  /*11b40*/  @!P1 LEA R10, P5, R169, R2, 0x2 ;  /* 0x00000002a90a9211 */ /* 0x008fe400078a10ff */
[----:B------:R-:W-:Y:S02]  /*11b50*/  @!P0 LEA.HI.X R9, R171, R3, R172, 0x2, P4 ;  /* 0x00000003ab098211 */ /* 0x000fe400020f14ac */
[----:B------:R-:W-:-:S02]  /*11b60*/  ISETP.GE.AND P4, PT, R233, UR4, PT ;  /* 0x00000004e9007c0c */ /* 0x000fc4000bf86270 */
[-C--:B0-----:R-:W-:Y:S01]  /*11b70*/  @!P2 LEA R12, P6, R167, R2.reuse, 0x2 ;  /* 0x00000002a70ca211 */ /* 0x081fe200078c10ff */
[----:B------:R0:W-:Y:S01]  /*11b80*/  @!P0 ST.E.64 desc[UR8][R8.64], R58 ;  /* 0x0000003a08008985 */ /* 0x0001e2000c101b08 */
[-C--:B------:R-:W-:Y:S02]  /*11b90*/  @!P1 LEA.HI.X R11, R169, R3.reuse, R170, 0x2, P5 ;  /* 0x00000003a90b9211 */ /* 0x080fe400028f14aa */
[----:B------:R-:W-:Y:S02]  /*11ba0*/  ISETP.GE.AND P5, PT, R232, UR4, PT ;  /* 0x00000004e8007c0c */ /* 0x000fe4000bfa6270 */
[----:B------:R-:W-:Y:S01]  /*11bb0*/  @!P2 LEA.HI.X R13, R167, R3, R168, 0x2, P6 ;  /* 0x00000003a70da211 */ /* 0x000fe200030f14a8 */
[----:B------:R3:W-:Y:S01]  /*11bc0*/  @!P1 ST.E.64 desc[UR8][R10.64], R62 ;  /* 0x0000003e0a009985 */ /* 0x0007e2000c101b08 */
[----:B-1----:R-:W-:Y:S02]  /*11bd0*/  @!P3 LEA R4, P6, R234, R2, 0x2 ;  /* 0x00000002ea04b211 */ /* 0x002fe400078c10ff */
[----:B------:R-:W-:Y:S01]  /*11be0*/  ISETP.GE.AND P1, PT, R230, UR4, PT ;  /* 0x00000004e6007c0c */ /* 0x000fe2000bf26270 */
[----:B------:R1:W-:Y:S01]  /*11bf0*/  @!P2 ST.E.64 desc[UR8][R12.64], R66 ;  /* 0x000000420c00a985 */ /* 0x0003e2000c101b08 */
[----:B------:R-:W-:-:S02]  /*11c00*/  ISETP.GE.AND P2, PT, R231, UR4, PT ;  /* 0x00000004e7007c0c */ /* 0x000fc4000bf46270 */
[CC--:B----4-:R-:W-:Y:S02]  /*11c10*/  @!P4 LEA R6, P0, R233.reuse, R2.reuse, 0x2 ;  /* 0x00000002e906c211 */ /* 0x0d0fe400078010ff */
[-C--:B------:R-:W-:Y:S02]  /*11c20*/  @!P3 LEA.HI.X R5, R234, R3.reuse, R166, 0x2, P6 ;  /* 0x00000003ea05b211 */ /* 0x080fe400030f14a6 */
[CC--:B--2---:R-:W-:Y:S02]  /*11c30*/  @!P5 LEA R14, P6, R232.reuse, R2.reuse, 0x2 ;  /* 0x00000002e80ed211 */ /* 0x0c4fe400078c10ff */
[-C--:B------:R-:W-:Y:S01]  /*11c40*/  @!P4 LEA.HI.X R7, R233, R3.reuse, R165, 0x2, P0 ;  /* 0x00000003e907c211 */ /* 0x080fe200000f14a5 */
[----:B------:R2:W-:Y:S01]  /*11c50*/  @!P3 ST.E.64 desc[UR8][R4.64], R70 ;  /* 0x000000460400b985 */ /* 0x0005e2000c101b08 */
[----:B------:R-:W-:Y:S02]  /*11c60*/  ISETP.GE.AND P0, PT, R229, UR4, PT ;  /* 0x00000004e5007c0c */ /* 0x000fe4000bf06270 */
[----:B------:R-:W-:Y:S01]  /*11c70*/  @!P5 LEA.HI.X R15, R232, R3, R164, 0x2, P6 ;  /* 0x00000003e80fd211 */ /* 0x000fe200030f14a4 */
[----:B------:R4:W-:Y:S01]  /*11c80*/  @!P4 ST.E.64 desc[UR8][R6.64], R74 ;  /* 0x0000004a0600c985 */ /* 0x0009e2000c101b08 */
[----:B0-----:R-:W-:-:S02]  /*11c90*/  @!P2 LEA R8, P6, R231, R2, 0x2 ;  /* 0x00000002e708a211 */ /* 0x001fc400078c10ff */
[----:B------:R-:W-:Y:S01]  /*11ca0*/  ISETP.GE.AND P4, PT, R227, UR4, PT ;  /* 0x00000004e3007c0c */ /* 0x000fe2000bf86270 */
[----:B------:R0:W-:Y:S01]  /*11cb0*/  @!P5 ST.E.64 desc[UR8][R14.64], R78 ;  /* 0x0000004e0e00d985 */ /* 0x0001e2000c101b08 */
[----:B------:R-:W-:Y:S02]  /*11cc0*/  ISETP.GE.AND P5, PT, R228, UR4, PT ;  /* 0x00000004e4007c0c */ /* 0x000fe4000bfa6270 */
[CC--:B---3--:R-:W-:Y:S02]  /*11cd0*/  @!P1 LEA R10, P3, R230.reuse, R2.reuse, 0x2 ;  /* 0x00000002e60a9211 */ /* 0x0c8fe400078610ff */
[-C--:B------:R-:W-:Y:S02]  /*11ce0*/  @!P2 LEA.HI.X R9, R231, R3.reuse, R163, 0x2, P6 ;  /* 0x00000003e709a211 */ /* 0x080fe400030f14a3 */
[C---:B-1----:R-:W-:Y:S02]  /*11cf0*/  @!P0 LEA R12, P6, R229.reuse, R2, 0x2 ;  /* 0x00000002e50c8211 */ /* 0x042fe400078c10ff */
[-C--:B------:R-:W-:Y:S01]  /*11d00*/  @!P1 LEA.HI.X R11, R230, R3.reuse, R162, 0x2, P3 ;  /* 0x00000003e60b9211 */ /* 0x080fe200018f14a2 */
[----:B------:R1:W-:Y:S01]  /*11d10*/  @!P2 ST.E.64 desc[UR8][R8.64], R82 ;  /* 0x000000520800a985 */ /* 0x0003e2000c101b08 */
[----:B------:R-:W-:-:S02]  /*11d20*/  @!P0 LEA.HI.X R13, R229, R3, R161, 0x2, P6 ;  /* 0x00000003e50d8211 */ /* 0x000fc400030f14a1 */
[----:B------:R-:W-:Y:S01]  /*11d30*/  ISETP.GE.AND P3, PT, R226, UR4, PT ;  /* 0x00000004e2007c0c */ /* 0x000fe2000bf66270 */
[----:B------:R3:W-:Y:S01]  /*11d40*/  @!P1 ST.E.64 desc[UR8][R10.64], R86 ;  /* 0x000000560a009985 */ /* 0x0007e2000c101b08 */
[CC--:B--2---:R-:W-:Y:S02]  /*11d50*/  @!P5 LEA R4, P2, R228.reuse, R2.reuse, 0x2 ;  /* 0x00000002e404d211 */ /* 0x0c4fe400078410ff */
[----:B----4-:R-:W-:Y:S01]  /*11d60*/  @!P4 LEA R6, P1, R227, R2, 0x2 ;  /* 0x00000002e306c211 */ /* 0x010fe200078210ff */
[----:B------:R2:W-:Y:S01]  /*11d70*/  @!P0 ST.E.64 desc[UR8][R12.64], R90 ;  /* 0x0000005a0c008985 */ /* 0x0005e2000c101b08 */
[----:B------:R-:W-:Y:S02]  /*11d80*/  ISETP.GE.AND P0, PT, R225, UR4, PT ;  /* 0x00000004e1007c0c */ /* 0x000fe4000bf06270 */
[-C--:B------:R-:W-:Y:S02]  /*11d90*/  @!P5 LEA.HI.X R5, R228, R3.reuse, R160, 0x2, P2 ;  /* 0x00000003e405d211 */ /* 0x080fe400010f14a0 */
[----:B------:R-:W-:-:S02]  /*11da0*/  @!P4 LEA.HI.X R7, R227, R3, R159, 0x2, P1 ;  /* 0x00000003e307c211 */ /* 0x000fc400008f149f */
[----:B------:R-:W-:Y:S01]  /*11db0*/  ISETP.GE.AND P2, PT, R224, UR4, PT ;  /* 0x00000004e0007c0c */ /* 0x000fe2000bf46270 */
[----:B------:R4:W-:Y:S01]  /*11dc0*/  @!P5 ST.E.64 desc[UR8][R4.64], R94 ;  /* 0x0000005e0400d985 */ /* 0x0009e2000c101b08 */
[-C--:B0-----:R-:W-:Y:S02]  /*11dd0*/  @!P3 LEA R14, P6, R226, R2.reuse, 0x2 ;  /* 0x00000002e20eb211 */ /* 0x081fe400078c10ff */
[----:B------:R-:W-:Y:S01]  /*11de0*/  ISETP.GE.AND P1, PT, R223, UR4, PT ;  /* 0x00000004df007c0c */ /* 0x000fe2000bf26270 */
[----:B------:R0:W-:Y:S01]  /*11df0*/  @!P4 ST.E.64 desc[UR8][R6.64], R98 ;  /* 0x000000620600c985 */ /* 0x0001e2000c101b08 */
[----:B------:R-:W-:Y:S02]  /*11e00*/  ISETP.GE.AND P4, PT, R222, UR4, PT ;  /* 0x00000004de007c0c */ /* 0x000fe4000bf86270 */
[----:B------:R-:W-:Y:S02]  /*11e10*/  @!P3 LEA.HI.X R15, R226, R3, R158, 0x2, P6 ;  /* 0x00000003e20fb211 */ /* 0x000fe400030f149e */
[----:B-1----:R-:W-:-:S02]  /*11e20*/  @!P0 LEA R8, P6, R225, R2, 0x2 ;  /* 0x00000002e1088211 */ /* 0x002fc400078c10ff */
[----:B------:R-:W-:Y:S01]  /*11e30*/  ISETP.GE.AND P5, PT, R221, UR4, PT ;  /* 0x00000004dd007c0c */ /* 0x000fe2000bfa6270 */
[----:B------:R1:W-:Y:S01]  /*11e40*/  @!P3 ST.E.64 desc[UR8][R14.64], R102 ;  /* 0x000000660e00b985 */ /* 0x0003e2000c101b08 */
[-C--:B------:R-:W-:Y:S02]  /*11e50*/  @!P0 LEA.HI.X R9, R225, R3.reuse, R157, 0x2, P6 ;  /* 0x00000003e1098211 */ /* 0x080fe400030f149d */
[CC--:B---3--:R-:W-:Y:S02]  /*11e60*/  @!P2 LEA R10, P3, R224.reuse, R2.reuse, 0x2 ;  /* 0x00000002e00aa211 */ /* 0x0c8fe400078610ff */
[----:B--2---:R-:W-:Y:S01]  /*11e70*/  @!P1 LEA R12, P6, R223, R2, 0x2 ;  /* 0x00000002df0c9211 */ /* 0x004fe200078c10ff */
[----:B------:R2:W-:Y:S01]  /*11e80*/  @!P0 ST.E.64 desc[UR8][R8.64], R106 ;  /* 0x0000006a08008985 */ /* 0x0005e2000c101b08 */
[----:B------:R-:W-:Y:S02]  /*11e90*/  @!P2 LEA.HI.X R11, R224, R3, R156, 0x2, P3 ;  /* 0x00000003e00ba211 */ /* 0x000fe400018f149c */
[----:B------:R-:W-:-:S02]  /*11ea0*/  ISETP.GE.AND P3, PT, R220, UR4, PT ;  /* 0x00000004dc007c0c */ /* 0x000fc4000bf66270 */
[CC--:B----4-:R-:W-:Y:S01]  /*11eb0*/  @!P4 LEA R4, P0, R222.reuse, R2.reuse, 0x2 ;  /* 0x00000002de04c211 */ /* 0x0d0fe200078010ff */
[----:B------:R3:W-:Y:S01]  /*11ec0*/  @!P2 ST.E.64 desc[UR8][R10.64], R110 ;  /* 0x0000006e0a00a985 */ /* 0x0007e2000c101b08 */
[-C--:B------:R-:W-:Y:S02]  /*11ed0*/  @!P1 LEA.HI.X R13, R223, R3.reuse, R155, 0x2, P6 ;  /* 0x00000003df0d9211 */ /* 0x080fe400030f149b */
[-C--:B------:R-:W-:Y:S02]  /*11ee0*/  @!P4 LEA.HI.X R5, R222, R3.reuse, R154, 0x2, P0 ;  /* 0x00000003de05c211 */ /* 0x080fe400000f149a */
[----:B------:R-:W-:Y:S01]  /*11ef0*/  ISETP.GE.AND P0, PT, R219, UR4, PT ;  /* 0x00000004db007c0c */ /* 0x000fe2000bf06270 */
[----:B------:R-:W-:Y:S01]  /*11f00*/  @!P1 ST.E.64 desc[UR8][R12.64], R114 ;  /* 0x000000720c009985 */ /* 0x000fe2000c101b08 */
[----:B0-----:R-:W-:Y:S02]  /*11f10*/  @!P5 LEA R6, P6, R221, R2, 0x2 ;  /* 0x00000002dd06d211 */ /* 0x001fe400078c10ff */
[----:B------:R-:W-:Y:S01]  /*11f20*/  ISETP.GE.AND P1, PT, R21, UR4, PT ;  /* 0x0000000415007c0c */ /* 0x000fe2000bf26270 */
[----:B------:R0:W-:Y:S01]  /*11f30*/  @!P4 ST.E.64 desc[UR8][R4.64], R118 ;  /* 0x000000760400c985 */ /* 0x0001e2000c101b08 */
[----:B------:R-:W-:-:S02]  /*11f40*/  @!P5 LEA.HI.X R7, R221, R3, R153, 0x2, P6 ;  /* 0x00000003dd07d211 */ /* 0x000fc400030f1499 */
[-C--:B-1----:R-:W-:Y:S02]  /*11f50*/  @!P3 LEA R14, P2, R220, R2.reuse, 0x2 ;  /* 0x00000002dc0eb211 */ /* 0x082fe400078410ff */
[----:B------:R-:W-:Y:S01]  /*11f60*/  ISETP.GE.AND P4, PT, R218, UR4, PT ;  /* 0x00000004da007c0c */ /* 0x000fe2000bf86270 */
[----:B------:R1:W-:Y:S01]  /*11f70*/  @!P5 ST.E.64 desc[UR8][R6.64], R122 ;  /* 0x0000007a0600d985 */ /* 0x0003e2000c101b08 */
[----:B------:R-:W-:Y:S02]  /*11f80*/  ISETP.GE.AND P5, PT, R215, UR4, PT ;  /* 0x00000004d7007c0c */ /* 0x000fe4000bfa6270 */
[----:B------:R-:W-:Y:S02]  /*11f90*/  @!P3 LEA.HI.X R15, R220, R3, R152, 0x2, P2 ;  /* 0x00000003dc0fb211 */ /* 0x000fe400010f1498 */
[----:B------:R-:W-:Y:S02]  /*11fa0*/  ISETP.GE.AND P2, PT, R17, UR4, PT ;  /* 0x0000000411007c0c */ /* 0x000fe4000bf46270 */
[-C--:B--2---:R-:W-:Y:S01]  /*11fb0*/  @!P0 LEA R8, P6, R219, R2.reuse, 0x2 ;  /* 0x00000002db088211 */ /* 0x084fe200078c10ff */
[----:B------:R2:W-:Y:S01]  /*11fc0*/  @!P3 ST.E.64 desc[UR8][R14.64], R126 ;  /* 0x0000007e0e00b985 */ /* 0x0005e2000c101b08 */
[----:B---3--:R-:W-:-:S02]  /*11fd0*/  @!P1 LEA R10, P3, R21, R2, 0x2 ;  /* 0x00000002150a9211 */ /* 0x008fc400078610ff */
[-C--:B------:R-:W-:Y:S02]  /*11fe0*/  @!P0 LEA.HI.X R9, R219, R3.reuse, R18, 0x2, P6 ;  /* 0x00000003db098211 */ /* 0x080fe400030f1412 */
[CC--:B0-----:R-:W-:Y:S02]  /*11ff0*/  @!P4 LEA R4, P6, R218.reuse, R2.reuse, 0x2 ;  /* 0x00000002da04c211 */ /* 0x0c1fe400078c10ff */
[-C--:B------:R-:W-:Y:S01]  /*12000*/  @!P1 LEA.HI.X R11, R21, R3.reuse, R0, 0x2, P3 ;  /* 0x00000003150b9211 */ /* 0x080fe200018f1400 */
[----:B------:R0:W-:Y:S01]  /*12010*/  @!P0 ST.E.64 desc[UR8][R8.64], R130 ;  /* 0x0000008208008985 */ /* 0x0001e2000c101b08 */
[----:B------:R-:W-:Y:S02]  /*12020*/  SHF.R.S32.HI R18, RZ, 0x1f, R215 ;  /* 0x0000001fff127819 */ /* 0x000fe400000114d7 */
[----:B-1----:R-:W-:Y:S02]  /*12030*/  @!P5 LEA R6, P3, R215, R2, 0x2 ;  /* 0x00000002d706d211 */ /* 0x002fe400078610ff */
[----:B------:R-:W-:Y:S01]  /*12040*/  @!P4 LEA.HI.X R5, R218, R3, R22, 0x2, P6 ;  /* 0x00000003da05c211 */ /* 0x000fe200030f1416 */
[----:B--2---:R-:W-:Y:S01]  /*12050*/  VIADD R15, R19, 0xf8 ;  /* 0x000000f8130f7836 */ /* 0x004fe20000000000 */
[----:B------:R-:W-:-:S02]  /*12060*/  SHF.R.S32.HI R0, RZ, 0x1f, R17 ;  /* 0x0000001fff007819 */ /* 0x000fc40000011411 */
[----:B------:R-:W-:Y:S01]  /*12070*/  @!P2 LEA R12, P6, R17, R2, 0x2 ;  /* 0x00000002110ca211 */ /* 0x000fe200078c10ff */
[----:B------:R0:W-:Y:S01]  /*12080*/  @!P4 ST.E.64 desc[UR8][R4.64], R134 ;  /* 0x000000860400c985 */ /* 0x0001e2000c101b08 */
[----:B------:R-:W-:Y:S02]  /*12090*/  ISETP.GE.AND P0, PT, R15, UR4, PT ;  /* 0x000000040f007c0c */ /* 0x000fe4000bf06270 */
[-C--:B------:R-:W-:Y:S02]  /*120a0*/  @!P5 LEA.HI.X R7, R215, R3.reuse, R18, 0x2, P3 ;  /* 0x00000003d707d211 */ /* 0x080fe400018f1412 */
[----:B------:R-:W-:-:S03]  /*120b0*/  @!P2 LEA.HI.X R13, R17, R3, R0, 0x2, P6 ;  /* 0x00000003110da211 */ /* 0x000fc600030f1400 */
[----:B------:R0:W-:Y:S04]  /*120c0*/  @!P5 ST.E.64 desc[UR8][R6.64], R138 ;  /* 0x0000008a0600d985 */ /* 0x0001e8000c101b08 */
[----:B------:R0:W-:Y:S04]  /*120d0*/  @!P1 ST.E.64 desc[UR8][R10.64], R142 ;  /* 0x0000008e0a009985 */ /* 0x0001e8000c101b08 */
[----:B------:R0:W-:Y:S01]  /*120e0*/  @!P2 ST.E.64 desc[UR8][R12.64], R146 ;  /* 0x000000920c00a985 */ /* 0x0001e2000c101b08 */
[----:B------:R-:W-:Y:S05]  /*120f0*/  @P0 BRA `(.L_x_2400) ;  /* 0x0000001000440947 */ /* 0x000fea0003800000 */
[----:B------:R-:W-:Y:S01]  /*12100*/  LEA R2, P0, R15, R2, 0x2 ;  /* 0x000000020f027211 */ /* 0x000fe200078010ff */
[----:B------:R-:W-:Y:S01]  /*12110*/  ULDC.64 UR8, c[0x0][0x208] ;  /* 0x0000820000087ab9 */ /* 0x000fe20000000a00 */
[----:B------:R-:W-:-:S04]  /*12120*/  SHF.R.S32.HI R0, RZ, 0x1f, R15 ;  /* 0x0000001fff007819 */ /* 0x000fc8000001140f */
[----:B------:R-:W-:-:S05]  /*12130*/  LEA.HI.X R3, R15, R3, R0, 0x2, P0 ;  /* 0x000000030f037211 */ /* 0x000fca00000f1400 */
[----:B------:R1:W-:Y:S01]  /*12140*/  ST.E.64 desc[UR8][R2.64], R150 ;  /* 0x0000009602007985 */ /* 0x0003e2000c101b08 */
[----:B------:R-:W-:Y:S05]  /*12150*/  BRA `(.L_x_2400) ;  /* 0x00000010002c7947 */ /* 0x000fea0003800000 */
.L_x_2391:
[----:B------:R-:W-:Y:S01]  /*12160*/  ULDC.64 UR8, c[0x0][0xc00] ;  /* 0x0003000000087ab9 */ /* 0x000fe20000000a00 */
[----:B------:R-:W-:Y:S01]  /*12170*/  R2UR UR4, R217 ;  /* 0x00000000d90472ca */ /* 0x000fe200000e0000 */
[----:B------:R-:W-:Y:S01]  /*12180*/  UISETP.NE.U32.AND UP0, UPT, UR8, URZ, UPT ;  /* 0x0000003f0800728c */ /* 0x000fe2000bf05070 */
[----:B------:R-:W2:Y:S01]  /*12190*/  LDL R8, [R1+0x2c] ;  /* 0x00002c0001087983 */ /* 0x000ea20000100800 */
[----:B------:R-:W-:Y:S01]  /*121a0*/  ULDC.64 UR12, c[0x0][0x208] ;  /* 0x00008200000c7ab9 */ /* 0x000fe20000000a00 */
[----:B------:R-:W-:Y:S01]  /*121b0*/  R2UR UR10, R214 ;  /* 0x00000000d60a72ca */ /* 0x000fe200000e0000 */
[----:B------:R-:W-:-:S03]  /*121c0*/  UISETP.NE.AND.EX UP0, UPT, UR9, URZ, UPT, UP0 ;  /* 0x0000003f0900728c */ /* 0x000fc6000bf05300 */
[----:B------:R-:W-:-:S03]  /*121d0*/  ULDC.64 UR8, c[0x0][0xc00] ;  /* 0x0003000000087ab9 */ /* 0x000fc60000000a00 */
[----:B------:R-:W-:Y:S02]  /*121e0*/  PLOP3.LUT P1, PT, PT, PT, UP0, 0x80, 0x0 ;  /* 0x000000000000781c */ /* 0x000fe40003f2f008 */
[----:B------:R-:W-:-:S06]  /*121f0*/  UIMAD.WIDE UR8, UR4, 0x4, UR8 ;  /* 0x00000004040878a5 */ /* 0x000fcc000f8e0208 */
[----:B------:R-:W-:Y:S02]  /*12200*/  IMAD.U32 R2, RZ, RZ, UR8 ;  /* 0x00000008ff027e24 */ /* 0x000fe4000f8e00ff */
[----:B------:R-:W-:Y:S01]  /*12210*/  IMAD.U32 R3, RZ, RZ, UR9 ;  /* 0x00000009ff037e24 */ /* 0x000fe2000f8e00ff */
[----:B------:R-:W-:-:S04]  /*12220*/  ULDC.64 UR8, c[0x0][0xc08] ;  /* 0x0003020000087ab9 */ /* 0x000fc80000000a00 */
[----:B------:R-:W3:Y:S01]  /*12230*/  @P1 LDG.E R7, desc[UR12][R2.64] ;  /* 0x0000000c02071981 */ /* 0x000ee2000c1e1900 */
[----:B------:R-:W-:Y:S01]  /*12240*/  UISETP.NE.U32.AND UP1, UPT, UR8, URZ, UPT ;  /* 0x0000003f0800728c */ /* 0x000fe2000bf25070 */
[----:B------:R-:W0:Y:S03]  /*12250*/  S2R R6, SR_TID.X ;  /* 0x0000000000067919 */ /* 0x000e260000002100 */
[----:B------:R-:W-:-:S11]  /*12260*/  UISETP.NE.AND.EX UP1, UPT, UR9, URZ, UPT, UP1 ;  /* 0x0000003f0900728c */ /* 0x000fd6000bf25310 */
[----:B------:R-:W-:Y:S01]  /*12270*/  @UP1 ULEA UR8, UP2, UR4, UR8, 0x2 ;  /* 0x0000000804081291 */ /* 0x000fe2000f84103f */
[----:B------:R-:W-:-:S05]  /*12280*/  PLOP3.LUT P2, PT, PT, PT, UP1, 0x80, 0x0 ;  /* 0x000000000000781c */ /* 0x000fca0003f4f018 */
[----:B------:R-:W-:Y:S02]  /*12290*/  IMAD.U32 R4, RZ, RZ, UR8 ;  /* 0x00000008ff047e24 */ /* 0x000fe4000f8e00ff */
[----:B0-----:R-:W-:-:S05]  /*122a0*/  VIADD R6, R6, 0xffffff80 ;  /* 0xffffff8006067836 */ /* 0x001fca0000000000 */
[----:B------:R-:W-:Y:S02]  /*122b0*/  ISETP.GT.AND P0, PT, R6, 0x7f, PT ;  /* 0x0000007f0600780c */ /* 0x000fe40003f04270 */
[----:B--2---:R-:W-:-:S13]  /*122c0*/  R2UR UR11, R8 ;  /* 0x00000000080b72ca */ /* 0x004fda00000e0000 */
[----:B------:R-:W-:-:S03]  /*122d0*/  @UP1 ULEA.HI.X UR9, UR4, UR9, UR11, 0x2, UP2 ;  /* 0x0000000904091291 */ /* 0x000fc600090f140b */
[----:B------:R-:W-:Y:S02]  /*122e0*/  ULDC UR4, c[0x0][0xa88] ;  /* 0x0002a20000047ab9 */ /* 0x000fe40000000800 */
[----:B------:R-:W-:Y:S01]  /*122f0*/  IMAD.U32 R0, RZ, RZ, UR4 ;  /* 0x00000004ff007e24 */ /* 0x000fe2000f8e00ff */
[----:B------:R-:W-:Y:S01]  /*12300*/  UMOV UR4, URZ ;  /* 0x0000003f00047c82 */ /* 0x000fe20008000000 */
[----:B------:R-:W-:Y:S01]  /*12310*/  UISETP.NE.AND UP1, UPT, UR10, URZ, UPT ;  /* 0x0000003f0a00728c */ /* 0x000fe2000bf25270 */
[----:B---3--:R-:W-:Y:S01]  /*12320*/  @P1 R2UR UR4, R7 ;  /* 0x00000000070412ca */ /* 0x008fe200000e0000 */
[----:B------:R-:W-:-:S05]  /*12330*/  IMAD.U32 R5, RZ, RZ, UR9 ;  /* 0x00000009ff057e24 */ /* 0x000fca000f8e00ff */
[----:B------:R0:W5:Y:S04]  /*12340*/  @P2 LDG.E R0, desc[UR12][R4.64] ;  /* 0x0000000c04002981 */ /* 0x000168000c1e1900 */
[----:B------:R-:W-:Y:S02]  /*12350*/  @!UP1 ULDC UR10, c[0x0][0xad4] ;  /* 0x0002b500000a9ab9 */ /* 0x000fe40000000800 */
[----:B------:R-:W-:Y:S01]  /*12360*/  IMAD.U32 R214, RZ, RZ, UR10 ;  /* 0x0000000affd67e24 */ /* 0x000fe2000f8e00ff */
[----:B------:R-:W-:Y:S01]  /*12370*/  USHF.R.S32.HI UR21, URZ, 0x1f, UR4 ;  /* 0x0000001f3f157899 */ /* 0x000fe20008011404 */
[----:B------:R-:W-:Y:S11]  /*12380*/  @P2 BRA `(.L_x_2403) ;  /* 0x0000000000142947 */ /* 0x000ff60003800000 */
[----:B------:R-:W-:Y:S05]  /*12390*/  @!P1 BRA `(.L_x_2403) ;  /* 0x0000000000109947 */ /* 0x000fea0003800000 */
[----:B------:R-:W-:Y:S02]  /*123a0*/  ULDC.64 UR8, c[0x0][0x208] ;  /* 0x0000820000087ab9 */ /* 0x000fe40000000a00 */
[----:B0-----:R-:W2:Y:S04]  /*123b0*/  LDG.E R5, desc[UR8][R2.64] ;  /* 0x0000000802057981 */ /* 0x001ea8000c1e1900 */
[----:B-----5:R-:W2:Y:S02]  /*123c0*/  LDG.E R0, desc[UR8][R2.64+0x4] ;  /* 0x0000040802007981 */ /* 0x020ea4000c1e1900 */
[----:B--2---:R-:W-:-:S07]  /*123d0*/  IMAD.IADD R0, R0, 0x1, -R5 ;  /* 0x0000000100007824 */ /* 0x004fce00078e0a05 */
.L_x_2403:
[----:B------:R-:W-:Y:S01]  /*123e0*/  R2UR UR9, R217 ;  /* 0x00000000d90972ca */ /* 0x000fe200000e0000 */
[----:B------:R-:W-:Y:S01]  /*123f0*/  BSSY B1, `(.L_x_2404) ;  /* 0x0000040000017945 */ /* 0x000fe20003800000 */
[----:B------:R-:W-:-:S11]  /*12400*/  R2UR UR8, R8 ;  /* 0x00000000080872ca */ /* 0x000fd600000e0000 */
[----:B------:R-:W-:Y:S02]  /*12410*/  USEL UR12, UR9, URZ, !UP0 ;  /* 0x0000003f090c7287 */ /* 0x000fe4000c000000 */
[----:B------:R-:W-:Y:S01]  /*12420*/  USEL UR13, UR8, URZ, !UP0 ;  /* 0x0000003f080d7287 */ /* 0x000fe2000c000000 */
[----:B------:R-:W-:Y:S11]  /*12430*/  @P0 BRA `(.L_x_2405) ;  /* 0x0000000000ec0947 */ /* 0x000ff60003800000 */
[----:B0-----:R-:W0:Y:S01]  /*12440*/  S2R R4, SR_TID.X ;  /* 0x0000000000047919 */ /* 0x001e220000002100 */
[----:B------:R-:W1:Y:S01]  /*12450*/  LDC R9, c[0x0][0xbe8] ;  /* 0x0002fa00ff097b82 */ /* 0x000e620000000800 */
[----:B------:R-:W-:-:S13]  /*12460*/  R2UR UR8, R212 ;  /* 0x00000000d40872ca */ /* 0x000fda00000e0000 */
[----:B------:R-:W-:Y:S02]  /*12470*/  IMAD.U32 R3, RZ, RZ, UR8 ;  /* 0x00000008ff037e24 */ /* 0x000fe4000f8e00ff */
[----:B-1---5:R-:W-:-:S03]  /*12480*/  IMAD R2, R0, R9, RZ ;  /* 0x0000000900027224 */ /* 0x022fc600078e02ff */
[----:B0-----:R-:W-:-:S04]  /*12490*/  IADD3 R4, R3, -0x80, R4 ;  /* 0xffffff8003047810 */ /* 0x001fc80007ffe004 */
[----:B------:R-:W-:-:S13]  /*124a0*/  ISETP.GE.AND P0, PT, R4, R2, PT ;  /* 0x000000020400720c */ /* 0x000fda0003f06270 */
[----:B------:R-:W-:Y:S05]  /*124b0*/  @P0 BRA `(.L_x_2405) ;  /* 0x0000000000cc0947 */ /* 0x000fea0003800000 */
[----:B------:R-:W2:Y:S01]  /*124c0*/  LDL R5, [R1+0x28] ;  /* 0x0000280001057983 */ /* 0x000ea20000100800 */
[----:B------:R-:W-:Y:S01]  /*124d0*/  ISETP.NE.AND P0, PT, R9, 0x1, PT ;  /* 0x000000010900780c */ /* 0x000fe20003f05270 */
[----:B------:R-:W-:Y:S01]  /*124e0*/  UMOV UR19, 0x9b8 ;  /* 0x000009b800137882 */ /* 0x000fe20000000000 */
[----:B------:R-:W-:Y:S01]  /*124f0*/  R2UR UR9, R214 ;  /* 0x00000000d60972ca */ /* 0x000fe200000e0000 */
[----:B------:R-:W-:Y:S01]  /*12500*/  ULDC.64 UR24, c[0x0][0x208] ;  /* 0x0000820000187ab9 */ /* 0x000fe20000000a00 */
[----:B------:R-:W-:-:S09]  /*12510*/  R2UR UR8, R216 ;  /* 0x00000000d80872ca */ /* 0x000fd200000e0000 */
        /* <DEDUP_REMOVED lines=12> */
[----:B------:R-:W-:Y:S02]  /*125e0*/  UIMAD UR15, UR14, UR13, UR15 ;  /* 0x0000000d0e0f72a4 */ /* 0x000fe4000f8e020f */
[----:B------:R-:W-:-:S02]  /*125f0*/  UIADD3 UR16, UR23, UR16, URZ ;  /* 0x0000001017107290 */ /* 0x000fc4000fffe03f */
[----:B------:R-:W-:-:S04]  /*12600*/  IMAD.U32 R3, RZ, RZ, UR23 ;  /* 0x00000017ff037e24 */ /* 0x000fc8000f8e00ff */
[----:B------:R-:W-:Y:S01]  /*12610*/  IMAD.U32 R8, RZ, RZ, UR16 ;  /* 0x00000010ff087e24 */ /* 0x000fe2000f8e00ff */
[----:B--2---:R-:W-:Y:S01]  /*12620*/  R2UR UR20, R5 ;  /* 0x00000000051472ca */ /* 0x004fe200000e0000 */
[----:B------:R-:W-:Y:S01]  /*12630*/  IMAD.MOV.U32 R5, RZ, RZ, R4 ;  /* 0x000000ffff057224 */ /* 0x000fe200078e0004 */
[----:B-1----:R-:W-:Y:S01]  /*12640*/  @P0 SHF.R.U32.HI R5, RZ, R7, R2 ;  /* 0x00000007ff050219 */ /* 0x002fe20000011602 */
[----:B------:R-:W-:-:S04]  /*12650*/  IMAD.U32 R2, RZ, RZ, UR22 ;  /* 0x00000016ff027e24 */ /* 0x000fc8000f8e00ff */
[----:B------:R-:W-:-:S04]  /*12660*/  IMAD.MOV R7, RZ, RZ, -R5 ;  /* 0x000000ffff077224 */ /* 0x000fc800078e0a05 */
[----:B------:R-:W-:Y:S02]  /*12670*/  IMAD R7, R9, R7, R4 ;  /* 0x0000000709077224 */ /* 0x000fe400078e0204 */
[----:B------:R-:W-:Y:S02]  /*12680*/  UIMAD.WIDE.U32 UR10, UR8, UR20, URZ ;  /* 0x00000014080a72a5 */ /* 0x000fe4000f8e003f */
[----:B------:R-:W-:Y:S01]  /*12690*/  UIMAD UR20, UR9, UR20, URZ ;  /* 0x00000014091472a4 */ /* 0x000fe2000f8e023f */
[----:B------:R-:W-:Y:S01]  /*126a0*/  SHF.R.S32.HI R4, RZ, 0x1f, R7 ;  /* 0x0000001fff047819 */ /* 0x000fe20000011407 */
[----:B------:R-:W-:Y:S02]  /*126b0*/  UIMAD.WIDE.U32 UR8, UR14, UR12, URZ ;  /* 0x0000000c0e0872a5 */ /* 0x000fe4000f8e003f */
[----:B------:R-:W-:Y:S02]  /*126c0*/  UIADD3 UR20, UR11, UR20, URZ ;  /* 0x000000140b147290 */ /* 0x000fe4000fffe03f */
[----:B------:R-:W-:-:S02]  /*126d0*/  UIADD3 UR10, UP1, UP2, UR8, UR10, UR4 ;  /* 0x0000000a080a7290 */ /* 0x000fc4000fa3e004 */
[----:B------:R-:W-:-:S03]  /*126e0*/  UIADD3 UR15, UR9, UR15, URZ ;  /* 0x0000000f090f7290 */ /* 0x000fc6000fffe03f */
[----:B------:R-:W-:Y:S01]  /*126f0*/  ULDC.64 UR8, c[0x0][UR19+0x210] ;  /* 0x0000840013087abb */ /* 0x000fe20008000a00 */
[----:B------:R-:W-:Y:S01]  /*12700*/  IADD3 R2, P0, P1, R5, UR10, R2 ;  /* 0x0000000a05027c10 */ /* 0x000fe2000f91e002 */
[----:B------:R-:W-:Y:S01]  /*12710*/  UIADD3.X UR10, UR15, UR20, UR21, UP1, UP2 ;  /* 0x000000140f0a7290 */ /* 0x000fe20008fe4415 */
[----:B------:R-:W-:Y:S01]  /*12720*/  SHF.R.S32.HI R5, RZ, 0x1f, R5 ;  /* 0x0000001fff057819 */ /* 0x000fe20000011405 */
[----:B------:R-:W-:-:S04]  /*12730*/  IMAD R9, R7, UR9, RZ ;  /* 0x0000000907097c24 */ /* 0x000fc8000f8e02ff */
[----:B------:R-:W-:Y:S01]  /*12740*/  IADD3.X R3, R5, UR10, R8, P0, P1 ;  /* 0x0000000a05037c10 */ /* 0x000fe200087e2408 */
[----:B------:R-:W-:Y:S01]  /*12750*/  IMAD R9, R4, UR8, R9 ;  /* 0x0000000804097c24 */ /* 0x000fe2000f8e0209 */
[----:B------:R-:W-:Y:S01]  /*12760*/  ULDC.64 UR10, c[0x0][0xba8] ;  /* 0x0002ea00000a7ab9 */ /* 0x000fe20000000a00 */
        /* <DEDUP_REMOVED lines=8> */
.L_x_2405:
[----:B------:R-:W-:Y:S05]  /*127f0*/  BSYNC B1 ;  /* 0x0000000000017941 */ /* 0x000fea0003800000 */
.L_x_2404:
[----:B------:R-:W-:-:S13]  /*12800*/  R2UR UR8, R214 ;  /* 0x00000000d60872ca */ /* 0x000fda00000e0000 */
[----:B------:R-:W-:-:S06]  /*12810*/  UISETP.GT.AND UP0, UPT, UR8, 0x1, UPT ;  /* 0x000000010800788c */ /* 0x000fcc000bf04270 */
[----:B------:R-:W-:-:S13]  /*12820*/  PLOP3.LUT P0, PT, PT, PT, UP0, 0x80, 0x0 ;  /* 0x000000000000781c */ /* 0x000fda0003f0f008 */
[----:B------:R-:W-:Y:S05]  /*12830*/  @P0 BRA `(.L_x_2400) ;  /* 0x0000000800740947 */ /* 0x000fea0003800000 */
[----:B------:R-:W2:Y:S01]  /*12840*/  LDL.LU R2, [R1+0x28] ;  /* 0x0000280001027983 */ /* 0x000ea20000300800 */
[----:B------:R-:W3:Y:S01]  /*12850*/  LDC R11, c[0x0][0xbe8] ;  /* 0x0002fa00ff0b7b82 */ /* 0x000ee20000000800 */
[----:B-1----:R-:W-:Y:S01]  /*12860*/  SHF.R.S32.HI R3, RZ, 0x1f, R6 ;  /* 0x0000001fff037819 */ /* 0x002fe20000011406 */
[----:B------:R-:W-:Y:S01]  /*12870*/  ULDC.64 UR10, c[0x0][0xaa0] ;  /* 0x0002a800000a7ab9 */ /* 0x000fe20000000a00 */
[----:B------:R-:W-:Y:S01]  /*12880*/  R2UR UR14, R212 ;  /* 0x00000000d40e72ca */ /* 0x000fe200000e0000 */
[----:B------:R-:W-:Y:S01]  /*12890*/  UIMAD.WIDE.U32 UR8, UR4, UR10, URZ ;  /* 0x0000000a040872a5 */ /* 0x000fe2000f8e003f */
[----:B------:R-:W-:Y:S01]  /*128a0*/  BSSY B1, `(.L_x_2406) ;  /* 0x0000051000017945 */ /* 0x000fe20003800000 */
[----:B------:R-:W-:-:S04]  /*128b0*/  UIMAD UR10, UR21, UR10, URZ ;  /* 0x0000000a150a72a4 */ /* 0x000fc8000f8e023f */
[----:B------:R-:W-:-:S04]  /*128c0*/  UIMAD UR10, UR4, UR11, UR10 ;  /* 0x0000000b040a72a4 */ /* 0x000fc8000f8e020a */
[----:B------:R-:W-:-:S03]  /*128d0*/  UIADD3 UR9, UR9, UR10, URZ ;  /* 0x0000000a09097290 */ /* 0x000fc6000fffe03f */
[----:B------:R-:W-:Y:S01]  /*128e0*/  ULDC.64 UR10, c[0x0][0xae8] ;  /* 0x0002ba00000a7ab9 */ /* 0x000fe20000000a00 */
[----:B---3--:R-:W-:-:S13]  /*128f0*/  ISETP.NE.AND P0, PT, R11, 0x1, PT ;  /* 0x000000010b00780c */ /* 0x008fda0003f05270 */
[----:B------:R-:W1:Y:S01]  /*12900*/  @P0 LDC R7, c[0x0][0xbf0] ;  /* 0x0002fc00ff070b82 */ /* 0x000e620000000800 */
[----:B--2---:R-:W-:Y:S02]  /*12910*/  R2UR UR15, R2 ;  /* 0x00000000020f72ca */ /* 0x004fe400000e0000 */
[----:B------:R-:W-:-:S05]  /*12920*/  LEA.HI R2, R3, R6, RZ, 0x3 ;  /* 0x0000000603027211 */ /* 0x000fca00078f18ff */
[----:B------:R-:W2:Y:S01]  /*12930*/  @P0 LDC R3, c[0x0][0xbec] ;  /* 0x0002fb00ff030b82 */ /* 0x000ea20000000800 */
[----:B0-----:R-:W-:Y:S02]  /*12940*/  LOP3.LUT R5, R2, 0xfffffff8, RZ, 0xc0, !PT ;  /* 0xfffffff802057812 */ /* 0x001fe400078ec0ff */
[----:B------:R-:W-:-:S03]  /*12950*/  SHF.R.S32.HI R13, RZ, 0x3, R2 ;  /* 0x00000003ff0d7819 */ /* 0x000fc60000011402 */
[----:B------:R-:W-:Y:S01]  /*12960*/  IMAD.IADD R8, R6, 0x1, -R5 ;  /* 0x0000000106087824 */ /* 0x000fe200078e0a05 */
[----:B------:R-:W-:-:S03]  /*12970*/  UIMAD.WIDE.U32 UR8, UR15, UR10, UR8 ;  /* 0x0000000a0f0872a5 */ /* 0x000fc6000f8e0008 */
[----:B------:R-:W-:Y:S01]  /*12980*/  IMAD R2, R8, 0x20, R13 ;  /* 0x0000002008027824 */ /* 0x000fe200078e020d */
[----:B------:R-:W-:-:S03]  /*12990*/  UIMAD UR9, UR15, UR11, UR9 ;  /* 0x0000000b0f0972a4 */ /* 0x000fc6000f8e0209 */
[----:B------:R-:W-:Y:S01]  /*129a0*/  VIADD R6, R2, UR14 ;  /* 0x0000000e02067c36 */ /* 0x000fe20008000000 */
[----:B------:R-:W-:Y:S02]  /*129b0*/  ULDC.64 UR10, c[0x0][0xaf0] ;  /* 0x0002bc00000a7ab9 */ /* 0x000fe40000000a00 */
[----:B------:R-:W-:Y:S01]  /*129c0*/  UIMAD UR13, UR13, UR10, URZ ;  /* 0x0000000a0d0d72a4 */ /* 0x000fe2000f8e023f */
[----:B------:R-:W-:-:S03]  /*129d0*/  IMAD.MOV.U32 R5, RZ, RZ, R6 ;  /* 0x000000ffff057224 */ /* 0x000fc600078e0006 */
[----:B------:R-:W-:Y:S01]  /*129e0*/  UIMAD UR4, UR12, UR11, UR13 ;  /* 0x0000000b0c0472a4 */ /* 0x000fe2000f8e020d */
[----:B--2---:R-:W-:Y:S01]  /*129f0*/  @P0 IMAD.HI.U32 R2, R6, R3, RZ ;  /* 0x0000000306020227 */ /* 0x004fe200078e00ff */
[----:B------:R-:W-:-:S03]  /*12a00*/  UIMAD.WIDE.U32 UR12, UR12, UR10, UR8 ;  /* 0x0000000a0c0c72a5 */ /* 0x000fc6000f8e0008 */
[----:B------:R-:W-:Y:S01]  /*12a10*/  ULDC.64 UR8, c[0x0][0xae0] ;  /* 0x0002b80000087ab9 */ /* 0x000fe20000000a00 */
[----:B-1----:R-:W-:Y:S01]  /*12a20*/  @P0 SHF.R.U32.HI R5, RZ, R7, R2 ;  /* 0x00000007ff050219 */ /* 0x002fe20000011602 */
[----:B------:R-:W-:Y:S02]  /*12a30*/  UIADD3 UR4, UR13, UR4, URZ ;  /* 0x000000040d047290 */ /* 0x000fe4000fffe03f */
[----:B------:R-:W-:Y:S01]  /*12a40*/  IMAD.U32 R3, RZ, RZ, UR13 ;  /* 0x0000000dff037e24 */ /* 0x000fe2000f8e00ff */
[--C-:B------:R-:W-:Y:S01]  /*12a50*/  SHF.R.S32.HI R4, RZ, 0x1f, R5.reuse ;  /* 0x0000001fff047819 */ /* 0x100fe20000011405 */
[----:B------:R-:W-:Y:S02]  /*12a60*/  IMAD.MOV R7, RZ, RZ, -R5 ;  /* 0x000000ffff077224 */ /* 0x000fe400078e0a05 */
[----:B------:R-:W-:Y:S02]  /*12a70*/  IMAD.U32 R2, RZ, RZ, UR12 ;  /* 0x0000000cff027e24 */ /* 0x000fe4000f8e00ff */
[----:B------:R-:W-:-:S02]  /*12a80*/  IMAD R7, R11, R7, R6 ;  /* 0x000000070b077224 */ /* 0x000fc400078e0206 */
[----:B------:R-:W-:Y:S02]  /*12a90*/  IMAD R4, R4, UR8, RZ ;  /* 0x0000000804047c24 */ /* 0x000fe4000f8e02ff */
[----:B------:R-:W-:Y:S02]  /*12aa0*/  IMAD.U32 R3, RZ, RZ, UR4 ;  /* 0x00000004ff037e24 */ /* 0x000fe4000f8e00ff */
[C---:B------:R-:W-:Y:S01]  /*12ab0*/  IMAD R9, R5.reuse, UR9, R4 ;  /* 0x0000000905097c24 */ /* 0x040fe2000f8e0204 */
[----:B------:R-:W-:Y:S01]  /*12ac0*/  SHF.R.S32.HI R4, RZ, 0x1f, R7 ;  /* 0x0000001fff047819 */ /* 0x000fe20000011407 */
[----:B------:R-:W-:Y:S01]  /*12ad0*/  IMAD.WIDE.U32 R2, R5, UR8, R2 ;  /* 0x0000000805027c25 */ /* 0x000fe2000f8e0002 */
[----:B------:R-:W-:-:S03]  /*12ae0*/  ULDC.64 UR8, c[0x0][0xad8] ;  /* 0x0002b60000087ab9 */ /* 0x000fc60000000a00 */
[----:B------:R-:W-:Y:S02]  /*12af0*/  IMAD R4, R4, UR8, RZ ;  /* 0x0000000804047c24 */ /* 0x000fe4000f8e02ff */
[----:B------:R-:W-:Y:S02]  /*12b00*/  IMAD.IADD R3, R3, 0x1, R9 ;  /* 0x0000000103037824 */ /* 0x000fe400078e0209 */
[----:B------:R-:W-:Y:S02]  /*12b10*/  VIADD R6, R13, UR14 ;  /* 0x0000000e0d067c36 */ /* 0x000fe40008000000 */
[C---:B------:R-:W-:Y:S02]  /*12b20*/  IMAD R5, R7.reuse, UR9, R4 ;  /* 0x0000000907057c24 */ /* 0x040fe4000f8e0204 */
[----:B------:R-:W-:Y:S01]  /*12b30*/  IMAD.WIDE.U32 R2, R7, UR8, R2 ;  /* 0x0000000807027c25 */ /* 0x000fe2000f8e0002 */
[----:B------:R-:W-:-:S03]  /*12b40*/  ULDC.64 UR8, c[0x0][0xa80] ;  /* 0x0002a00000087ab9 */ /* 0x000fc60000000a00 */
[----:B-----5:R-:W-:Y:S02]  /*12b50*/  IMAD R11, R0, R11, RZ ;  /* 0x0000000b000b7224 */ /* 0x020fe400078e02ff */
        /* <DEDUP_REMOVED lines=37> */
.L_x_2407:
[----:B------:R-:W-:Y:S05]  /*12db0*/  BSYNC B1 ;  /* 0x0000000000017941 */ /* 0x000fea0003800000 */
.L_x_2406:
        /* <DEDUP_REMOVED lines=22> */
.L_x_2409:
[----:B------:R-:W-:Y:S05]  /*12f20*/  BSYNC B1 ;  /* 0x0000000000017941 */ /* 0x000fea0003800000 */
.L_x_2408:
        /* <DEDUP_REMOVED lines=22> */
.L_x_2411:
[----:B------:R-:W-:Y:S05]  /*13090*/  BSYNC B1 ;  /* 0x0000000000017941 */ /* 0x000fea0003800000 */
.L_x_2410:
[----:B0-----:R-:W-:Y:S01]  /*130a0*/  VIADD R0, R6, 0x60 ;  /* 0x0000006006007836 */ /* 0x001fe20000000000 */
[----:B--2-4-:R-:W2:Y:S04]  /*130b0*/  SHFL.IDX PT, R4, R4, 0x3, 0x181f ;  /* 0x00781f0004047f89 */ /* 0x014ea800000e0000 */
[----:B------:R-:W-:Y:S01]  /*130c0*/  ISETP.GE.AND P0, PT, R0, R11, PT ;  /* 0x0000000b0000720c */ /* 0x000fe20003f06270 */
[----:B-1-3--:R3:W4:-:S12]  /*130d0*/  SHFL.IDX PT, R2, R5, 0x3, 0x181f ;  /* 0x00781f0005027f89 */ /* 0x00a71800000e0000 */
[----:B---3--:R-:W-:Y:S05]  /*130e0*/  @P0 BRA `(.L_x_2400) ;  /* 0x0000000000480947 */ /* 0x008fea0003800000 */
[----:B------:R-:W-:Y:S01]  /*130f0*/  ULDC UR4, c[0x0][0xac8] ;  /* 0x0002b20000047ab9 */ /* 0x000fe20000000800 */
[----:B------:R-:W-:Y:S01]  /*13100*/  ULDC.64 UR8, c[0x0][0x208] ;  /* 0x0000820000087ab9 */ /* 0x000fe20000000a00 */
[----:B------:R-:W-:Y:S02]  /*13110*/  ISETP.GE.AND P3, PT, R7, UR4, PT ;  /* 0x0000000407007c0c */ /* 0x000fe4000bf66270 */
[----:B------:R-:W-:Y:S02]  /*13120*/  ISETP.GE.AND P2, PT, R13, UR4, PT ;  /* 0x000000040d007c0c */ /* 0x000fe4000bf46270 */
[----:B------:R-:W-:Y:S02]  /*13130*/  ISETP.GE.AND P1, PT, R9, UR4, PT ;  /* 0x0000000409007c0c */ /* 0x000fe4000bf26270 */
[----:B------:R-:W-:-:S07]  /*13140*/  ISETP.GE.AND P0, PT, R15, UR4, PT ;  /* 0x000000040f007c0c */ /* 0x000fce000bf06270 */
[----:B----4-:R-:W-:-:S04]  /*13150*/  @!P3 LEA R6, P4, R7, R2, 0x1 ;  /* 0x000000020706b211 */ /* 0x010fc800078808ff */
        /* <DEDUP_REMOVED lines=11> */
.L_x_2400:
[----:B------:R-:W-:Y:S05]  /*13210*/  BSYNC B0 ;  /* 0x0000000000007941 */ /* 0x000fea0003800000 */
.L_x_2390:
[----:B------:R-:W-:Y:S02]  /*13220*/  ULDC UR4, c[0x0][0xc3c] ;  /* 0x00030f0000047ab9 */ /* 0x000fe40000000800 */
[----:B------:R-:W-:-:S06]  /*13230*/  UISETP.GE.AND UP0, UPT, UR7, UR4, UPT ;  /* 0x000000040700728c */ /* 0x000fcc000bf06270 */
[----:B------:R-:W-:-:S13]  /*13240*/  PLOP3.LUT P0, PT, PT, PT, UP0, 0x80, 0x0 ;  /* 0x000000000000781c */ /* 0x000fda0003f0f008 */
[----:B------:R-:W-:Y:S05]  /*13250*/  @!P0 BRA `(.L_x_2412) ;  /* 0xfffffedc00c48947 */ /* 0x000fea000383ffff */
[----:B------:R-:W-:Y:S05]  /*13260*/  EXIT ;  /* 0x000000000000794d */ /* 0x000fea0003800000 */
.L_x_2353:
        /* <DEDUP_REMOVED lines=18> */
.L_x_2413:
        /* <DEDUP_REMOVED lines=44> */
.L_x_2417:
        /* <DEDUP_REMOVED lines=40> */
.L_x_2415:
        /* <DEDUP_REMOVED lines=12> */
.L_x_2418:
        /* <DEDUP_REMOVED lines=63> */
.L_x_2419:
        /* <DEDUP_REMOVED lines=62> */
.L_x_2420:
[----:B01----:R-:W-:-:S05]  /*14160*/  LOP3.LUT R3, RZ, R2, RZ, 0x33, !PT ;  /* 0x00000002ff037212 */ /* 0x003fca00078e33ff */
[----:B------:R-:W-:-:S05]  /*14170*/  IMAD.IADD R2, R4, 0x1, R3 ;  /* 0x0000000104027824 */ /* 0x000fca00078e0203 */
[----:B------:R1:W-:Y:S01]  /*14180*/  STL [R1+0x4], R2 ;  /* 0x0000040201007387 */ /* 0x0003e20000100800 */
[----:B------:R-:W-:Y:S05]  /*14190*/  BRA `(.L_x_2421) ;  /* 0x0000000000107947 */ /* 0x000fea0003800000 */
.L_x_2416:
[----:B------:R-:W-:Y:S01]  /*141a0*/  IMAD.U32 R2, RZ, RZ, UR6 ;  /* 0x00000006ff027e24 */ /* 0x000fe2000f8e00ff */
[----:B------:R0:W-:Y:S04]  /*141b0*/  STL [R1+0x4], RZ ;  /* 0x000004ff01007387 */ /* 0x0001e80000100800 */
[----:B------:R0:W-:Y:S04]  /*141c0*/  STL [R1+0x8], RZ ;  /* 0x000008ff01007387 */ /* 0x0001e80000100800 */
[----:B------:R0:W-:Y:S02]  /*141d0*/  STL [R1], R2 ;  /* 0x0000000201007387 */ /* 0x0001e40000100800 */
.L_x_2421:
        /* <DEDUP_REMOVED lines=10> */
.L_x_2414:
[----:B0-2---:R-:W2:Y:S01]  /*14280*/  LDL R0, [R1+0xc] ;  /* 0x00000c0001007983 */ /* 0x005ea20000100800 */
[----:B------:R-:W-:Y:S01]  /*14290*/  ULDC UR4, c[0x0][0xc3c] ;  /* 0x00030f0000047ab9 */ /* 0x000fe20000000800 */
[----:B------:R-:W-:Y:S02]  /*142a0*/  IMAD.MOV.U32 R19, RZ, RZ, RZ ;  /* 0x000000ffff137224 */ /* 0x000fe400078e00ff */
[----:B------:R0:W-:Y:S01]  /*142b0*/  STL [R1+0x58], RZ ;  /* 0x000058ff01007387 */ /* 0x0001e20000100800 */
[----:B--2---:R-:W-:Y:S01]  /*142c0*/  ISETP.GE.AND P0, PT, R0, UR4, PT ;  /* 0x0000000400007c0c */ /* 0x004fe2000bf06270 */
[----:B------:R-:W-:-:S05]  /*142d0*/  IMAD.MOV.U32 R0, RZ, RZ, 0x1 ;  /* 0x00000001ff007424 */ /* 0x000fca00078e00ff */
[----:B------:R0:W-:Y:S07]  /*142e0*/  STL [R1+0x14], R0 ;  /* 0x0000140001007387 */ /* 0x0001ee0000100800 */
[----:B------:R-:W-:Y:S05]  /*142f0*/  @P0 BRA `(.L_x_2422) ;  /* 0x0000006800600947 */ /* 0x000fea0003800000 */
[----:B------:R-:W2:Y:S01]  /*14300*/  S2UR UR5, SR_CgaCtaId ;  /* 0x00000000000579c3 */ /* 0x000ea20000008800 */
[C---:B0-----:R-:W-:Y:S01]  /*14310*/  IMAD.SHL.U32 R0, R6.reuse, 0x8, RZ ;  /* 0x0000000806007824 */ /* 0x041fe200078e00ff */
[----:B------:R-:W-:Y:S01]  /*14320*/  LOP3.LUT R4, R6, 0x7f, RZ, 0xc0, !PT ;  /* 0x0000007f06047812 */ /* 0x000fe200078ec0ff */
[----:B------:R-:W-:Y:S01]  /*14330*/  UMOV UR4, 0x400 ;  /* 0x0000040000047882 */ /* 0x000fe20000000000 */
[----:B------:R-:W-:Y:S01]  /*14340*/  BSSY B8, `(.L_x_2422) ;  /* 0x0000693000087945 */ /* 0x000fe20003800000 */
[----:B------:R-:W-:Y:S01]  /*14350*/  IMAD.MOV.U32 R19, RZ, RZ, RZ ;  /* 0x000000ffff137224 */ /* 0x000fe200078e00ff */
[----:B------:R-:W-:Y:S01]  /*14360*/  LOP3.LUT R3, R0, 0x1f8, RZ, 0xc0, !PT ;  /* 0x000001f800037812 */ /* 0x000fe200078ec0ff */
[----:B-1----:R-:W-:Y:S01]  /*14370*/  IMAD.SHL.U32 R2, R4, 0x8, RZ ;  /* 0x0000000804027824 */ /* 0x002fe200078e00ff */
        /* <DEDUP_REMOVED lines=9> */
[----:B--2---:R-:W-:-:S06]  /*14410*/  ULEA UR4, UR5, UR4, 0x18 ;  /* 0x0000000405047291 */ /* 0x004fcc000f8ec03f */
[----:B------:R-:W-:-:S04]  /*14420*/  IMAD.U32 R18, RZ, RZ, UR4 ;  /* 0x00000004ff127e24 */ /* 0x000fc8000f8e00ff */
[----:B------:R-:W-:-:S05]  /*14430*/  IMAD R3, R3, 0x2, R18 ;  /* 0x0000000203037824 */ /* 0x000fca00078e0212 */
[----:B------:R0:W-:Y:S04]  /*14440*/  STL [R1+0x24], R3 ;  /* 0x0000240301007387 */ /* 0x0001e80000100800 */
[----:B------:R1:W-:Y:S04]  /*14450*/  STL [R1+0x14], R2 ;  /* 0x0000140201007387 */ /* 0x0003e80000100800 */
[----:B------:R2:W-:Y:S01]  /*14460*/  STL [R1+0x58], RZ ;  /* 0x000058ff01007387 */ /* 0x0005e20000100800 */
[C---:B0-----:R-:W-:Y:S02]  /*14470*/  LOP3.LUT R3, R0.reuse, 0x40, RZ, 0xfc, !PT ;  /* 0x0000004000037812 */ /* 0x041fe400078efcff */
[----:B-1----:R-:W-:-:S02]  /*14480*/  LOP3.LUT R2, R0, 0x80, RZ, 0xfc, !PT ;  /* 0x0000008000027812 */ /* 0x002fc400078efcff */
[----:B--2---:R-:W-:-:S07]  /*14490*/  LOP3.LUT R0, R0, 0xc0, RZ, 0xfc, !PT ;  /* 0x000000c000007812 */ /* 0x004fce00078efcff */
.L_x_2537:
[----:B------:R-:W2:Y:S01]  /*144a0*/  LDL R0, [R1+0xc] ;  /* 0x00000c0001007983 */ /* 0x000ea20000100800 */
[----:B------:R-:W2:Y:S01]  /*144b0*/  LDC.64 R2, c[0x0][0xc88] ;  /* 0x00032200ff027b82 */ /* 0x000ea20000000a00 */
[----:B------:R-:W-:Y:S01]  /*144c0*/  ULDC.64 UR4, c[0x0][0x208] ;  /* 0x0000820000047ab9 */ /* 0x000fe20000000a00 */
[----:B--2---:R-:W-:-:S05]  /*144d0*/  IMAD.WIDE R2, R0, 0x4, R2 ;  /* 0x0000000400027825 */ /* 0x004fca00078e0202 */
[----:B------:R-:W2:Y:S01]  /*144e0*/  LDG.E R11, desc[UR4][R2.64] ;  /* 0x00000004020b7981 */ /* 0x000ea2000c1e1900 */
[----:B------:R-:W-:Y:S05]  /*144f0*/  YIELD ;  /* 0x0000000000007946 */ /* 0x000fea0003800000 */
[----:B------:R-:W-:Y:S01]  /*14500*/  ULDC.64 UR4, c[0x0][0xa28] ;  /* 0x00028a0000047ab9 */ /* 0x000fe20000000a00 */
[----:B------:R-:W-:Y:S01]  /*14510*/  IMAD.MOV.U32 R0, RZ, RZ, RZ ;  /* 0x000000ffff007224 */ /* 0x000fe200078e00ff */
[----:B------:R-:W-:Y:S01]  /*14520*/  ISETP.NE.U32.AND P0, PT, RZ, UR4, PT ;  /* 0x00000004ff007c0c */ /* 0x000fe2000bf05070 */
[----:B------:R-:W-:Y:S01]  /*14530*/  ULDC.64 UR10, c[0x0][0x208] ;  /* 0x00008200000a7ab9 */ /* 0x000fe20000000a00 */
[----:B01----:R-:W-:Y:S01]  /*14540*/  IMAD.MOV.U32 R6, RZ, RZ, RZ ;  /* 0x000000ffff067224 */ /* 0x003fe200078e00ff */
        /* <DEDUP_REMOVED lines=10> */
[----:B------:R0:W-:Y:S01]  /*145f0*/  STL [R1+0x44], R4 ;  /* 0x0000440401007387 */ /* 0x0001e20000100800 */
        /* <DEDUP_REMOVED lines=37> */
.L_x_2423:
[----:B------:R-:W2:Y:S01]  /*14850*/  LDL.LU R7, [R1+0x8] ;  /* 0x0000080001077983 */ /* 0x000ea20000300800 */
[----:B------:R-:W-:Y:S02]  /*14860*/  ULDC.64 UR4, c[0x0][0xa20] ;  /* 0x0002880000047ab9 */ /* 0x000fe40000000a00 */
[----:B------:R-:W-:-:S04]  /*14870*/  ISETP.NE.U32.AND P1, PT, RZ, UR4, PT ;  /* 0x00000004ff007c0c */ /* 0x000fc8000bf25070 */
[----:B------:R-:W-:Y:S02]  /*14880*/  ISETP.NE.AND.EX P1, PT, RZ, UR5, PT, P1 ;  /* 0x00000005ff007c0c */ /* 0x000fe4000bf25310 */
[C---:B--2---:R-:W-:Y:S02]  /*14890*/  LOP3.LUT R2, R7.reuse, 0xff000000, RZ, 0xc0, !PT ;  /* 0xff00000007027812 */ /* 0x044fe400078ec0ff */
        /* <DEDUP_REMOVED lines=11> */
[----:B--2---:R-:W-:-:S05]  /*14950*/  IADD3.X R7, R10, UR5, RZ, P0, !PT ;  /* 0x000000050a077c10 */ /* 0x004fca00087fe4ff */
[----:B------:R2:W5:Y:S01]  /*14960*/  LDG.E R6, desc[UR6][R6.64] ;  /* 0x0000000606067981 */ /* 0x000562000c1e1900 */
[----:B------:R-:W-:Y:S05]  /*14970*/  BRA `(.L_x_2425) ;  /* 0x0000000000147947 */ /* 0x000fea0003800000 */
.L_x_2424:
[----:B------:R-:W-:Y:S05]  /*14980*/  @!P0 BRA `(.L_x_2425) ;  /* 0x0000000000108947 */ /* 0x000fea0003800000 */
[----:B------:R-:W-:Y:S02]  /*14990*/  ULDC.64 UR4, c[0x0][0x208] ;  /* 0x0000820000047ab9 */ /* 0x000fe40000000a00 */
[----:B------:R-:W3:Y:S04]  /*149a0*/  LDG.E R6, desc[UR4][R4.64] ;  /* 0x0000000404067981 */ /* 0x000ee8000c1e1900 */
[----:B------:R-:W3:Y:S02]  /*149b0*/  LDG.E R4, desc[UR4][R4.64+0x4] ;  /* 0x0000040404047981 */ /* 0x000ee4000c1e1900 */
[----:B---3--:R-:W-:-:S07]  /*149c0*/  IMAD.IADD R6, R4, 0x1, -R6 ;  /* 0x0000000104067824 */ /* 0x008fce00078e0a06 */
.L_x_2425:
[----:B------:R-:W3:Y:S01]  /*149d0*/  LDL R5, [R1+0x4] ;  /* 0x0000040001057983 */ /* 0x000ee20000100800 */
[----:B-----5:R-:W-:Y:S01]  /*149e0*/  IMAD.IADD R6, R6, 0x1, -R0 ;  /* 0x0000000106067824 */ /* 0x020fe200078e0a00 */
[----:B------:R-:W-:Y:S01]  /*149f0*/  BSSY B0, `(.L_x_2426) ;  /* 0x000003a000007945 */ /* 0x000fe20003800000 */
[----:B------:R-:W4:Y:S02]  /*14a00*/  LDC R0, c[0x0][0x448] ;  /* 0x00011200ff007b82 */ /* 0x000f240000000800 */
[----:B----4-:R-:W-:-:S13]  /*14a10*/  ISETP.NE.AND P0, PT, R0, 0x1, PT ;  /* 0x000000010000780c */ /* 0x010fda0003f05270 */
[----:B--2---:R-:W2:Y:S08]  /*14a20*/  @P0 LDC R3, c[0x0][0x44c] ;  /* 0x00011300ff030b82 */ /* 0x004eb00000000800 */
[----:B------:R-:W4:Y:S01]  /*14a30*/  @P0 LDC R4, c[0x0][0x450] ;  /* 0x00011400ff040b82 */ /* 0x000f220000000800 */
[----:B---3--:R-:W-:Y:S02]  /*14a40*/  IMAD.SHL.U32 R0, R5, 0x80, RZ ;  /* 0x0000008005007824 */ /* 0x008fe400078e00ff */
[----:B------:R-:W-:-:S02]  /*14a50*/  IMAD.MOV.U32 R5, RZ, RZ, RZ ;  /* 0x000000ffff057224 */ /* 0x000fc400078e00ff */
[----:B------:R-:W-:Y:S02]  /*14a60*/  VIADD R0, R0, 0x7f ;  /* 0x0000007f00007836 */ /* 0x000fe40000000000 */
[----:B------:R-:W-:Y:S02]  /*14a70*/  IMAD.MOV.U32 R10, RZ, RZ, R5 ;  /* 0x000000ffff0a7224 */ /* 0x000fe400078e0005 */
[----:B--2---:R-:W-:-:S05]  /*14a80*/  @P0 IMAD.HI.U32 R3, R0, R3, RZ ;  /* 0x0000000300030227 */ /* 0x004fca00078e00ff */
[----:B----4-:R-:W-:Y:S01]  /*14a90*/  @P0 SHF.R.U32.HI R0, RZ, R4, R3 ;  /* 0x00000004ff000219 */ /* 0x010fe20000011603 */
[C---:B------:R-:W-:Y:S01]  /*14aa0*/  VIADD R3, R6.reuse, 0x4f ;  /* 0x0000004f06037836 */ /* 0x040fe20000000000 */
[----:B------:R-:W-:Y:S02]  /*14ab0*/  IADD3 R6, R6, 0x50, -R9 ;  /* 0x0000005006067810 */ /* 0x000fe40007ffe809 */
[----:B01----:R-:W-:Y:S01]  /*14ac0*/  LOP3.LUT R9, R2, 0xff, RZ, 0xc0, !PT ;  /* 0x000000ff02097812 */ /* 0x003fe200078ec0ff */
[----:B------:R-:W-:-:S04]  /*14ad0*/  IMAD.HI R3, R3, 0x66666667, RZ ;  /* 0x6666666703037827 */ /* 0x000fc800078e02ff */
[----:B------:R-:W-:Y:S01]  /*14ae0*/  IMAD.IADD R0, R6, 0x1, R0 ;  /* 0x0000000106007824 */ /* 0x000fe200078e0200 */
[----:B------:R-:W-:-:S03]  /*14af0*/  SHF.R.U32.HI R4, RZ, 0x1f, R3 ;  /* 0x0000001fff047819 */ /* 0x000fc60000011603 */
[----:B------:R-:W-:Y:S01]  /*14b00*/  IMAD.HI R0, R0, 0x66666667, RZ ;  /* 0x6666666700007827 */ /* 0x000fe200078e02ff */
[----:B------:R-:W-:-:S04]  /*14b10*/  LEA.HI.SX32 R4, R3, R4, 0x1b ;  /* 0x0000000403047211 */ /* 0x000fc800078fdaff */
[----:B------:R-:W-:-:S04]  /*14b20*/  SHF.R.U32.HI R3, RZ, 0x1f, R0 ;  /* 0x0000001fff037819 */ /* 0x000fc80000011600 */
[----:B------:R-:W-:Y:S02]  /*14b30*/  LEA.HI.SX32 R3, R0, R3, 0x1b ;  /* 0x0000000300037211 */ /* 0x000fe400078fdaff */
[----:B------:R-:W-:Y:S02]  /*14b40*/  SHF.R.U32.HI R0, RZ, 0x10, R2 ;  /* 0x00000010ff007819 */ /* 0x000fe40000011602 */
[----:B------:R-:W-:Y:S02]  /*14b50*/  VIMNMX R8, R4, R3, PT ;  /* 0x0000000304087248 */ /* 0x000fe40003fe0100 */
[----:B------:R-:W-:Y:S02]  /*14b60*/  ISETP.NE.AND P0, PT, R0, RZ, PT ;  /* 0x000000ff0000720c */ /* 0x000fe40003f05270 */
[----:B------:R-:W-:Y:S01]  /*14b70*/  ISETP.GE.AND P1, PT, R8, 0x1, PT ;  /* 0x000000010800780c */ /* 0x000fe20003f26270 */
[----:B------:R0:W-:Y:S04]  /*14b80*/  STL [R1+0x38], R8 ;  /* 0x0000380801007387 */ /* 0x0001e80000100800 */
[----:B------:R0:W-:Y:S04]  /*14b90*/  STL [R1+0x3c], R5 ;  /* 0x00003c0501007387 */ /* 0x0001e80000100800 */
[----:B------:R0:W-:Y:S02]  /*14ba0*/  STL [R1+0x48], R9 ;  /* 0x0000480901007387 */ /* 0x0001e40000100800 */
[----:B------:R-:W1:Y:S02]  /*14bb0*/  @!P0 LDC R0, c[0x0][0x9f0] ;  /* 0x00027c00ff008b82 */ /* 0x000e640000000800 */
[----:B------:R-:W-:Y:S05]  /*14bc0*/  @!P1 BRA `(.L_x_2427) ;  /* 0x0000000000709947 */ /* 0x000fea0003800000 */
[----:B-1----:R-:W-:-:S04]  /*14bd0*/  IABS R4, R0 ;  /* 0x0000000000047213 */ /* 0x002fc80000000000 */
[----:B------:R-:W1:Y:S08]  /*14be0*/  I2F.RP R2, R4 ;  /* 0x0000000400027306 */ /* 0x000e700000209400 */
[----:B-1----:R-:W1:Y:S02]  /*14bf0*/  MUFU.RCP R2, R2 ;  /* 0x0000000200027308 */ /* 0x002e640000001000 */
[----:B-1----:R-:W-:-:S06]  /*14c00*/  VIADD R2, R2, 0xffffffe ;  /* 0x0ffffffe02027836 */ /* 0x002fcc0000000000 */
[----:B------:R-:W1:Y:S02]  /*14c10*/  F2I.FTZ.U32.TRUNC.NTZ R3, R2 ;  /* 0x0000000200037305 */ /* 0x000e64000021f000 */
[----:B-1----:R-:W-:-:S04]  /*14c20*/  IMAD.MOV R2, RZ, RZ, -R3 ;  /* 0x000000ffff027224 */ /* 0x002fc800078e0a03 */
[----:B0-----:R-:W-:Y:S02]  /*14c30*/  IMAD R5, R2, R4, RZ ;  /* 0x0000000402057224 */ /* 0x001fe400078e02ff */
[----:B------:R-:W-:-:S04]  /*14c40*/  IMAD.MOV.U32 R2, RZ, RZ, RZ ;  /* 0x000000ffff027224 */ /* 0x000fc800078e00ff */
[----:B------:R-:W-:Y:S01]  /*14c50*/  IMAD.HI.U32 R7, R3, R5, R2 ;  /* 0x0000000503077227 */ /* 0x000fe200078e0002 */
        /* <DEDUP_REMOVED lines=19> */
.L_x_2427:
[----:B------:R-:W-:Y:S05]  /*14d90*/  BSYNC B0 ;  /* 0x0000000000007941 */ /* 0x000fea0003800000 */
.L_x_2426:
[----:B-1----:R-:W-:Y:S01]  /*14da0*/  IMAD.MOV.U32 R0, RZ, RZ, R10 ;  /* 0x000000ffff007224 */ /* 0x002fe200078e000a */
[----:B------:R-:W-:Y:S03]  /*14db0*/  BSSY B7, `(.L_x_2428) ;  /* 0x00004ca000077945 */ /* 0x000fe60003800000 */
[----:B------:R-:W-:-:S05]  /*14dc0*/  IMAD R2, R9, R0, RZ ;  /* 0x0000000009027224 */ /* 0x000fca00078e02ff */
[----:B------:R-:W-:Y:S01]  /*14dd0*/  VIADDMNMX R0, R2, R0, R8, PT ;  /* 0x0000000002007246 */ /* 0x000fe20003800108 */
[----:B------:R1:W-:Y:S03]  /*14de0*/  STL [R1+0x28], R2 ;  /* 0x0000280201007387 */ /* 0x0003e60000100800 */
[----:B------:R-:W-:Y:S01]  /*14df0*/  ISETP.GT.AND P0, PT, R0, R2, PT ;  /* 0x000000020000720c */ /* 0x000fe20003f04270 */
[----:B------:R1:W-:-:S12]  /*14e00*/  STL [R1+0x40], R0 ;  /* 0x0000400001007387 */ /* 0x0003d80000100800 */
[----:B------:R-:W-:Y:S05]  /*14e10*/  @P0 BRA `(.L_x_2429) ;  /* 0x00000000004c0947 */ /* 0x000fea0003800000 */
[----:B-1----:R-:W1:Y:S02]  /*14e20*/  S2R R0, SR_TID.X ;  /* 0x0000000000007919 */ /* 0x002e640000002100 */
[----:B-1----:R-:W-:-:S04]  /*14e30*/  LOP3.LUT R0, R0, 0x7f, RZ, 0xc0, !PT ;  /* 0x0000007f00007812 */ /* 0x002fc800078ec0ff */
[----:B------:R-:W-:-:S13]  /*14e40*/  ISETP.NE.AND P0, PT, R0, RZ, PT ;  /* 0x000000ff0000720c */ /* 0x000fda0003f05270 */
[----:B------:R-:W-:Y:S05]  /*14e50*/  @P0 BRA `(.L_x_2430) ;  /* 0x0000004800fc0947 */ /* 0x000fea0003800000 */
[----:B------:R-:W1:Y:S01]  /*14e60*/  S2R R3, SR_LANEID ;  /* 0x0000000000037919 */ /* 0x000e620000000000 */
[----:B------:R-:W-:Y:S01]  /*14e70*/  VOTEU.ANY UR4, UPT, PT ;  /* 0x0000000000047886 */ /* 0x000fe200038e0100 */
[----:B------:R-:W-:Y:S01]  /*14e80*/  ULDC.64 UR6, c[0x0][0x208] ;  /* 0x0000820000067ab9 */ /* 0x000fe20000000a00 */
[----:B------:R-:W1:Y:S08]  /*14e90*/  FLO.U32 R0, UR4 ;  /* 0x0000000400007d00 */ /* 0x000e7000080e0000 */
[----:B0-----:R-:W0:Y:S01]  /*14ea0*/  POPC R5, UR4 ;  /* 0x0000000400057d09 */ /* 0x001e220008000000 */
[----:B-1----:R-:W-:-:S02]  /*14eb0*/  ISETP.EQ.U32.AND P0, PT, R0, R3, PT ;  /* 0x000000030000720c */ /* 0x002fc40003f02070 */
[----:B------:R-:W0:Y:S11]  /*14ec0*/  LDC.64 R2, c[0x0][0xc60] ;  /* 0x00031800ff027b82 */ /* 0x000e360000000a00 */
[----:B0-----:R-:W3:Y:S01]  /*14ed0*/  @P0 ATOMG.E.ADD.STRONG.GPU PT, R3, desc[UR6][R2.64], R5 ;  /* 0x00000005020309a8 */ /* 0x001ee200081ee1c6 */
[----:B------:R-:W0:Y:S02]  /*14ee0*/  S2R R4, SR_LTMASK ;  /* 0x0000000000047919 */ /* 0x000e240000003900 */
[----:B0-----:R-:W-:-:S04]  /*14ef0*/  LOP3.LUT R4, R4, UR4, RZ, 0xc0, !PT ;  /* 0x0000000404047c12 */ /* 0x001fc8000f8ec0ff */
[----:B------:R-:W0:Y:S01]  /*14f00*/  POPC R7, R4 ;  /* 0x0000000400077309 */ /* 0x000e220000000000 */
[----:B---3--:R-:W0:Y:S02]  /*14f10*/  SHFL.IDX PT, R0, R3, R0, 0x1f ;  /* 0x00001f0003007589 */ /* 0x008e2400000e0000 */
[----:B0-----:R-:W-:-:S05]  /*14f20*/  IADD3 R0, R0, UR38, R7 ;  /* 0x0000002600007c10 */ /* 0x001fca000fffe007 */
[----:B------:R3:W-:Y:S01]  /*14f30*/  STL [R1], R0 ;  /* 0x0000000001007387 */ /* 0x0007e20000100800 */
[----:B------:R-:W-:Y:S05]  /*14f40*/  BRA `(.L_x_2430) ;  /* 0x0000004800c07947 */ /* 0x000fea0003800000 */
.L_x_2429:
[----:B-1----:R-:W-:Y:S01]  /*14f50*/  VIADD R0, R18, 0x24400 ;  /* 0x0002440012007836 */ /* 0x002fe20000000000 */
[----:B------:R-:W-:Y:S04]  /*14f60*/  BSSY B6, `(.L_x_2431) ;  /* 0x0000013000067945 */ /* 0x000fe80003800000 */
[----:B------:R-:W-:-:S13]  /*14f70*/  LOP3.LUT P0, RZ, R0, 0x3ff, RZ, 0xc0, !PT ;  /* 0x000003ff00ff7812 */ /* 0x000fda000780c0ff */
[----:B------:R-:W-:Y:S05]  /*14f80*/  @!P0 BRA `(.L_x_2432) ;  /* 0x0000000000408947 */ /* 0x000fea0003800000 */
[----:B------:R-:W-:Y:S01]  /*14f90*/  MOV R2, 0x0 ;  /* 0x0000000000027802 */ /* 0x000fe20000000f00 */
[----:B------:R-:W-:Y:S01]  /*14fa0*/  ULDC.64 UR6, c[0x4][0x1b8] ;  /* 0x01006e0000067ab9 */ /* 0x000fe20000000a00 */
[----:B------:R-:W-:Y:S01]  /*14fb0*/  ULDC.64 UR8, c[0x4][0x1c0] ;  /* 0x0100700000087ab9 */ /* 0x000fe20000000a00 */
[----:B------:R-:W-:Y:S01]  /*14fc0*/  ULDC.64 UR4, c[0x4][0x118] ;  /* 0x0100460000047ab9 */ /* 0x000fe20000000a00 */
[----:B------:R-:W-:Y:S02]  /*14fd0*/  IMAD.U32 R4, RZ, RZ, UR6 ;  /* 0x00000006ff047e24 */ /* 0x000fe4000f8e00ff */
        /* <DEDUP_REMOVED lines=11> */
.L_x_2432:
[----:B------:R-:W-:Y:S05]  /*15090*/  BSYNC B6 ;  /* 0x0000000000067941 */ /* 0x000fea0003800000 */
.L_x_2431:
        /* <DEDUP_REMOVED lines=8> */
[----:B------:R1:W3:Y:S01]  /*15120*/  LDC.64 R2, c[0x4][R0] ;  /* 0x0100000000027b82 */ /* 0x0002e20000000a00 */
[----:B------:R-:W-:Y:S02]  /*15130*/  IMAD.U32 R4, RZ, RZ, UR6 ;  /* 0x00000006ff047e24 */ /* 0x000fe4000f8e00ff */
[----:B0-----:R-:W-:Y:S02]  /*15140*/  IMAD.U32 R5, RZ, RZ, UR7 ;  /* 0x00000007ff057e24 */ /* 0x001fe4000f8e00ff */
[----:B------:R-:W-:Y:S02]  /*15150*/  IMAD.U32 R6, RZ, RZ, UR8 ;  /* 0x00000008ff067e24 */ /* 0x000fe4000f8e00ff */
[----:B------:R-:W-:-:S02]  /*15160*/  IMAD.U32 R7, RZ, RZ, UR9 ;  /* 0x00000009ff077e24 */ /* 0x000fc4000f8e00ff */
[----:B--2---:R-:W-:Y:S02]  /*15170*/  IMAD.U32 R10, RZ, RZ, UR4 ;  /* 0x00000004ff0a7e24 */ /* 0x004fe4000f8e00ff */
[----:B------:R-:W-:Y:S02]  /*15180*/  IMAD.U32 R11, RZ, RZ, UR5 ;  /* 0x00000005ff0b7e24 */ /* 0x000fe4000f8e00ff */
[----:B------:R-:W-:Y:S02]  /*15190*/  IMAD.MOV.U32 R8, RZ, RZ, 0x70 ;  /* 0x00000070ff087424 */ /* 0x000fe400078e00ff */
[----:B------:R-:W-:Y:S02]  /*151a0*/  IMAD.MOV.U32 R12, RZ, RZ, 0x1 ;  /* 0x00000001ff0c7424 */ /* 0x000fe400078e00ff */
[----:B-1----:R-:W-:-:S07]  /*151b0*/  IMAD.MOV.U32 R13, RZ, RZ, RZ ;  /* 0x000000ffff0d7224 */ /* 0x002fce00078e00ff */
[----:B------:R-:W-:-:S07]  /*151c0*/  LEPC R20, `(.L_x_2435) ;  /* 0x000000001014794e */ /* 0x000fce0000000000 */
[----:B---3--:R-:W-:Y:S05]  /*151d0*/  CALL.ABS.NOINC R2 ;  /* 0x0000000002007343 */ /* 0x008fea0003c00000 */
.L_x_2435:
        /* <DEDUP_REMOVED lines=16> */
.L_x_2434:
[----:B------:R-:W-:Y:S05]  /*152e0*/  BSYNC B6 ;  /* 0x0000000000067941 */ /* 0x000fea0003800000 */
.L_x_2433:
[----:B------:R-:W3:Y:S01]  /*152f0*/  LDL.LU R4, [R1+0x1c] ;  /* 0x00001c0001047983 */ /* 0x000ee20000300800 */
[----:B------:R-:W-:-:S03]  /*15300*/  ULDC.64 UR4, c[0x0][0x9f8] ;  /* 0x00027e0000047ab9 */ /* 0x000fc60000000a00 */
[----:B------:R-:W4:Y:S01]  /*15310*/  LDL R7, [R1+0x10] ;  /* 0x0000100001077983 */ /* 0x000f220000100800 */
[----:B------:R-:W-:Y:S01]  /*15320*/  ISETP.NE.U32.AND P0, PT, RZ, UR4, PT ;  /* 0x00000004ff007c0c */ /* 0x000fe2000bf05070 */
[----:B------:R-:W-:Y:S02]  /*15330*/  ULDC.64 UR6, c[0x0][0x208] ;  /* 0x0000820000067ab9 */ /* 0x000fe40000000a00 */
[----:B------:R-:W5:Y:S01]  /*15340*/  LDL R0, [R1+0x40] ;  /* 0x0000400001007983 */ /* 0x000f620000100800 */
[----:B------:R-:W-:-:S13]  /*15350*/  ISETP.NE.AND.EX P0, PT, RZ, UR5, PT, P0 ;  /* 0x00000005ff007c0c */ /* 0x000fda000bf05300 */
[----:B------:R-:W-:-:S04]  /*15360*/  @P0 IADD3 R2, P1, R17, UR4, RZ ;  /* 0x0000000411020c10 */ /* 0x000fc8000ff3e0ff */
[----:B---3--:R-:W-:Y:S01]  /*15370*/  @P0 IADD3.X R3, R4, UR5, RZ, P1, !PT ;  /* 0x0000000504030c10 */ /* 0x008fe20008ffe4ff */
[----:B------:R-:W-:-:S04]  /*15380*/  ULDC.64 UR4, c[0x0][0xa08] ;  /* 0x0002820000047ab9 */ /* 0x000fc80000000a00 */
[----:B----4-:R1:W0:Y:S02]  /*15390*/  @P0 LDG.E R7, desc[UR6][R2.64] ;  /* 0x0000000602070981 */ /* 0x010224000c1e1900 */
[----:B-1----:R-:W1:Y:S01]  /*153a0*/  LDC.64 R2, c[0x0][0x418] ;  /* 0x00010600ff027b82 */ /* 0x002e620000000a00 */
[----:B-----5:R-:W-:Y:S01]  /*153b0*/  VIADD R0, R0, 0xffffffff ;  /* 0xffffffff00007836 */ /* 0x020fe20000000000 */
[----:B0-----:R-:W-:Y:S01]  /*153c0*/  SHF.R.S32.HI R8, RZ, 0x1f, R7 ;  /* 0x0000001fff087819 */ /* 0x001fe20000011407 */
[----:B------:R0:W-:Y:S04]  /*153d0*/  @P0 STL [R1+0x10], R7 ;  /* 0x0000100701000387 */ /* 0x0001e80000100800 */
[----:B------:R0:W-:Y:S01]  /*153e0*/  STL [R1+0x1c], R8 ;  /* 0x00001c0801007387 */ /* 0x0001e20000100800 */
[----:B-1----:R-:W-:Y:S01]  /*153f0*/  LOP3.LUT P0, RZ, R2, UR4, RZ, 0xfc, !PT ;  /* 0x0000000402ff7c12 */ /* 0x002fe2000f80fcff */
[----:B------:R-:W-:-:S03]  /*15400*/  UMOV UR4, 0xffffffff ;  /* 0xffffffff00047882 */ /* 0x000fc60000000000 */
[----:B------:R-:W-:-:S04]  /*15410*/  LOP3.LUT P0, RZ, R3, UR5, RZ, 0xfc, P0 ;  /* 0x0000000503ff7c12 */ /* 0x000fc8000800fcff */
[----:B------:R-:W-:Y:S01]  /*15420*/  SEL R17, R7, RZ, !P0 ;  /* 0x000000ff07117207 */ /* 0x000fe20004000000 */
[----:B0-----:R-:W-:Y:S08]  /*15430*/  BRA.DIV UR4, `(.L_x_2436) ;  /* 0x0000005e04b07947 */ /* 0x001ff0000b800000 */
[----:B------:R-:W0:Y:S02]  /*15440*/  S2R R4, SR_TID.X ;  /* 0x0000000000047919 */ /* 0x000e240000002100 */
[----:B0-----:R-:W-:-:S04]  /*15450*/  SHF.R.U32.HI R4, RZ, 0x5, R4 ;  /* 0x00000005ff047819 */ /* 0x001fc80000011604 */
[----:B------:R-:W-:-:S05]  /*15460*/  LOP3.LUT R4, R4, 0x3, RZ, 0xc0, !PT ;  /* 0x0000000304047812 */ /* 0x000fca00078ec0ff */
[----:B------:R0:W1:Y:S02]  /*15470*/  SHFL.IDX PT, R14, R4, RZ, 0x1f ;  /* 0x00001fff040e7589 */ /* 0x00006400000e0000 */
.L_x_2553:
[----:B------:R-:W-:Y:S01]  /*15480*/  PLOP3.LUT P1, PT, PT, PT, PT, 0x8, 0x0 ;  /* 0x000000000000781c */ /* 0x000fe20003f2e170 */
[----:B------:R3:W-:Y:S01]  /*15490*/  STL [R1+0x8], R0 ;  /* 0x0000080001007387 */ /* 0x0007e20000100800 */
[----:B-1----:R-:W-:Y:S02]  /*154a0*/  ISETP.NE.AND P0, PT, R14, RZ, PT ;  /* 0x000000ff0e00720c */ /* 0x002fe40003f05270 */
[----:B0-----:R-:W-:-:S05]  /*154b0*/  P2R R4, PR, RZ, 0x2 ;  /* 0x00000002ff047803 */ /* 0x001fca0000000000 */
[----:B------:R3:W-:Y:S06]  /*154c0*/  STL [R1+0x20], R4 ;  /* 0x0000200401007387 */ /* 0x0007ec0000100800 */
[----:B------:R-:W-:Y:S05]  /*154d0*/  @P0 BRA `(.L_x_2437) ;  /* 0x0000000400440947 */ /* 0x000fea0003800000 */
[----:B------:R-:W-:-:S03]  /*154e0*/  UMOV UR4, 0xffffffff ;  /* 0xffffffff00047882 */ /* 0x000fc60000000000 */
[----:B------:R-:W-:Y:S05]  /*154f0*/  BRA.DIV UR4, `(.L_x_2438) ;  /* 0x0000005e04b47947 */ /* 0x000fea000b800000 */
[----:B------:R-:W-:-:S13]  /*15500*/  ELECT P6, URZ, PT ;  /* 0x00000000003f782f */ /* 0x000fda00038c0000 */
.L_x_2556:
[----:B------:R-:W-:Y:S05]  /*15510*/  @!P6 BRA `(.L_x_2437) ;  /* 0x000000040034e947 */ /* 0x000fea0003800000 */
[----:B------:R-:W-:-:S04]  /*15520*/  ISETP.NE.U32.AND P0, PT, R2, RZ, PT ;  /* 0x000000ff0200720c */ /* 0x000fc80003f05070 */
[----:B------:R-:W-:-:S13]  /*15530*/  ISETP.NE.AND.EX P0, PT, R3, RZ, PT, P0 ;  /* 0x000000ff0300720c */ /* 0x000fda0003f05300 */
[----:B------:R-:W-:Y:S05]  /*15540*/  @!P0 BRA `(.L_x_2439) ;  /* 0x0000000000548947 */ /* 0x000fea0003800000 */
[----:B------:R-:W0:Y:S01]  /*15550*/  LDC R6, c[0x0][0x43c] ;  /* 0x00010f00ff067b82 */ /* 0x000e220000000800 */
[----:B------:R-:W-:Y:S01]  /*15560*/  IMAD.MOV.U32 R9, RZ, RZ, R0 ;  /* 0x000000ffff097224 */ /* 0x000fe200078e0000 */
[----:B------:R-:W-:Y:S01]  /*15570*/  ULDC.64 UR4, c[0x0][0x428] ;  /* 0x00010a0000047ab9 */ /* 0x000fe20000000a00 */
[----:B------:R-:W-:Y:S02]  /*15580*/  ULDC.64 UR6, c[0x0][0x208] ;  /* 0x0000820000067ab9 */ /* 0x000fe40000000a00 */
[----:B---3--:R-:W-:Y:S01]  /*15590*/  IMAD.MOV.U32 R0, RZ, RZ, R9 ;  /* 0x000000ffff007224 */ /* 0x008fe200078e0009 */
[----:B0-----:R-:W-:-:S13]  /*155a0*/  ISETP.NE.AND P0, PT, R6, 0x1, PT ;  /* 0x000000010600780c */ /* 0x001fda0003f05270 */
[----:B------:R-:W0:Y:S02]  /*155b0*/  @P0 LDC.64 R4, c[0x0][0x440] ;  /* 0x00011000ff040b82 */ /* 0x000e240000000a00 */
[----:B0-----:R-:W-:-:S05]  /*155c0*/  @P0 IMAD.HI.U32 R4, R9, R4, RZ ;  /* 0x0000000409040227 */ /* 0x001fca00078e00ff */
        /* <DEDUP_REMOVED lines=13> */
.L_x_2439:
[----:B0-----:R-:W4:Y:S01]  /*156a0*/  LDL R2, [R1+0x14] ;  /* 0x0000140001027983 */ /* 0x001f220000100800 */
[----:B---3--:R-:W-:Y:S01]  /*156b0*/  IMAD R0, R19, 0x8, R18 ;  /* 0x0000000813007824 */ /* 0x008fe200078e0212 */
[----:B----4-:R-:W-:-:S04]  /*156c0*/  SHF.L.U32 R2, R2, 0x1f, RZ ;  /* 0x0000001f02027819 */ /* 0x010fc800000006ff */
[----:B------:R-:W0:Y:S02]  /*156d0*/  SYNCS.PHASECHK.TRANS64.TRYWAIT P0, [R0+URZ+0x38840], R2 ;  /* 0x03884002000075a7 */ /* 0x000e24000800017f */
[----:B0-----:R-:W-:Y:S05]  /*156e0*/  @!P0 BRA `(.L_x_2440) ;  /* 0x0000005c00588947 */ /* 0x001fea0003800000 */
.L_x_2557:
[----:B------:R-:W1:Y:S02]  /*156f0*/  S2R R3, SR_TID.X ;  /* 0x0000000000037919 */ /* 0x000e640000002100 */
[----:B-1----:R-:W-:-:S04]  /*15700*/  LOP3.LUT R3, R3, 0x7f, RZ, 0xc0, !PT ;  /* 0x0000007f03037812 */ /* 0x002fc800078ec0ff */
[----:B------:R-:W-:-:S13]  /*15710*/  ISETP.NE.AND P0, PT, R3, RZ, PT ;  /* 0x000000ff0300720c */ /* 0x000fda0003f05270 */
[----:B------:R-:W-:Y:S05]  /*15720*/  @P0 BRA `(.L_x_2441) ;  /* 0x00000000001c0947 */ /* 0x000fea0003800000 */
[----:B------:R-:W1:Y:S01]  /*15730*/  S2R R3, SR_TID.X ;  /* 0x0000000000037919 */ /* 0x000e620000002100 */
[----:B0-----:R-:W-:-:S04]  /*15740*/  IMAD.MOV.U32 R2, RZ, RZ, 0xa000 ;  /* 0x0000a000ff027424 */ /* 0x001fc800078e00ff */
[----:B------:R3:W-:Y:S01]  /*15750*/  SYNCS.ARRIVE.TRANS64 RZ, [R0+URZ+0x38830], R2 ;  /* 0x0388300200ff79a7 */ /* 0x0007e2000800003f */
[----:B-1----:R-:W-:-:S04]  /*15760*/  LOP3.LUT R3, R3, 0x1f, RZ, 0xc0, !PT ;  /* 0x0000001f03037812 */ /* 0x002fc800078ec0ff */
[----:B------:R-:W-:-:S13]  /*15770*/  ISETP.NE.AND P0, PT, R3, RZ, PT ;  /* 0x000000ff0300720c */ /* 0x000fda0003f05270 */
[----:B---3--:R-:W-:Y:S05]  /*15780*/  @!P0 BRA `(.L_x_2441) ;  /* 0x0000000000048947 */ /* 0x008fea0003800000 */
[----:B------:R-:W-:Y:S01]  /*15790*/  BPT.TRAP 0x1 ;  /* 0x000000040000795c */ /* 0x000fe20000300000 */
.L_x_2441:
[----:B------:R-:W3:Y:S04]  /*157a0*/  LDL R3, [R1+0x8] ;  /* 0x0000080001037983 */ /* 0x000ee80000100800 */
[----:B0-----:R-:W4:Y:S01]  /*157b0*/  LDL R2, [R1+0x18] ;  /* 0x0000180001027983 */ /* 0x001f220000100800 */
        /* <DEDUP_REMOVED lines=20> */
[----:B----4-:R-:W-:-:S13]  /*15900*/  R2UR UR5, R2 ;  /* 0x00000000020572ca */ /* 0x010fda00000e0000 */
[----:B------:R-:W-:Y:S02]  /*15910*/  UIMAD UR11, UR11, 0x50, UR5 ;  /* 0x000000500b0b78a4 */ /* 0x000fe4000f8e0205 */
[----:B------:R-:W-:-:S09]  /*15920*/  UIADD3.X UR5, URZ, UR37, URZ, UP0, !UPT ;  /* 0x000000253f057290 */ /* 0x000fd200087fe43f */
[----:B------:R1:W-:Y:S02]  /*15930*/  UTMALDG.4D [UR8], [UR4], desc[UR6] ;  /* 0x00000608040075b4 */ /* 0x0003e40008019000 */
[----:B-1----:R-:W-:Y:S01]  /*15940*/  UMOV UR8, UR15 ;  /* 0x0000000f00087c82 */ /* 0x002fe20008000000 */
[----:B------:R-:W-:Y:S02]  /*15950*/  UMOV UR10, UR16 ;  /* 0x00000010000a7c82 */ /* 0x000fe40008000000 */
[----:B------:R1:W-:Y:S02]  /*15960*/  UTMALDG.4D [UR8], [UR4], desc[UR6] ;  /* 0x00000608040075b4 */ /* 0x0003e40008019000 */
[----:B-1----:R-:W-:Y:S01]  /*15970*/  UMOV UR8, UR17 ;  /* 0x0000001100087c82 */ /* 0x002fe20008000000 */
[----:B------:R-:W-:Y:S01]  /*15980*/  UMOV UR10, UR14 ;  /* 0x0000000e000a7c82 */ /* 0x000fe20008000000 */
[----:B------:R-:W-:Y:S01]  /*15990*/  UMOV UR14, 0xc0 ;  /* 0x000000c0000e7882 */ /* 0x000fe20000000000 */
[----:B------:R1:W-:Y:S02]  /*159a0*/  UTMALDG.4D [UR8], [UR4], desc[UR6] ;  /* 0x00000608040075b4 */ /* 0x0003e40008019000 */
[----:B-1----:R-:W-:Y:S01]  /*159b0*/  UMOV UR8, UR18 ;  /* 0x0000001200087c82 */ /* 0x002fe20008000000 */
[----:B------:R-:W-:-:S02]  /*159c0*/  UMOV UR10, UR14 ;  /* 0x0000000e000a7c82 */ /* 0x000fc40008000000 */
[----:B------:R0:W-:Y:S02]  /*159d0*/  UTMALDG.4D [UR8], [UR4], desc[UR6] ;  /* 0x00000608040075b4 */ /* 0x0001e40008019000 */
[----:B0-----:R-:W-:Y:S01]  /*159e0*/  NOP ;  /* 0x0000000000007918 */ /* 0x001fe20000000000 */
.L_x_2437:
[----:B------:R-:W4:Y:S04]  /*159f0*/  LDL.LU R3, [R1+0x30] ;  /* 0x0000300001037983 */ /* 0x000f280000300800 */
[----:B------:R-:W5:Y:S04]  /*15a00*/  LDL.LU R5, [R1+0x2c] ;  /* 0x00002c0001057983 */ /* 0x000f680000300800 */
[----:B---3--:R-:W3:Y:S01]  /*15a10*/  LDL.LU R4, [R1+0x44] ;  /* 0x0000440001047983 */ /* 0x008ee20000300800 */
        /* <DEDUP_REMOVED lines=9> */
[----:B----4-:R-:W-:Y:S02]  /*15ab0*/  SHF.R.S32.HI R0, RZ, 0x1f, R3 ;  /* 0x0000001fff007819 */ /* 0x010fe40000011403 */
[----:B-----5:R-:W-:-:S03]  /*15ac0*/  SEL R5, R5, RZ, !P0 ;  /* 0x000000ff05057207 */ /* 0x020fc60004000000 */
[----:B------:R-:W-:Y:S01]  /*15ad0*/  IMAD R0, R0, UR4, RZ ;  /* 0x0000000400007c24 */ /* 0x000fe2000f8e02ff */
[----:B---3--:R-:W-:-:S03]  /*15ae0*/  SEL R4, R4, RZ, !P0 ;  /* 0x000000ff04047207 */ /* 0x008fc60004000000 */
        /* <DEDUP_REMOVED lines=23> */
[----:B0-----:R-:W-:Y:S05]  /*15c60*/  CALL.ABS.NOINC R2 ;  /* 0x0000000002007343 */ /* 0x001fea0003c00000 */
.L_x_2443:
[----:B------:R-:W-:Y:S05]  /*15c70*/  BSYNC B6 ;  /* 0x0000000000067941 */ /* 0x000fea0003800000 */
.L_x_2442:
[----:B0-----:R-:W3:Y:S01]  /*15c80*/  LDL.LU R0, [R1+0x44] ;  /* 0x0000440001007983 */ /* 0x001ee20000300800 */
[----:B------:R-:W-:Y:S01]  /*15c90*/  ULDC.64 UR4, c[0x0][0x2d8] ;  /* 0x0000b60000047ab9 */ /* 0x000fe20000000a00 */
[----:B------:R-:W0:Y:S01]  /*15ca0*/  LDC R7, c[0x0][0x448] ;  /* 0x00011200ff077b82 */ /* 0x000e220000000800 */
[----:B------:R-:W-:Y:S01]  /*15cb0*/  ULDC.64 UR6, c[0x0][0x280] ;  /* 0x0000a00000067ab9 */ /* 0x000fe20000000a00 */
[----:B------:R-:W4:Y:S04]  /*15cc0*/  LDL.LU R4, [R1+0x30] ;  /* 0x0000300001047983 */ /* 0x000f280000300800 */
[----:B------:R-:W4:Y:S04]  /*15cd0*/  LDL.LU.64 R2, [R1+0x50] ;  /* 0x0000500001027983 */ /* 0x000f280000300a00 */
[----:B------:R-:W3:Y:S04]  /*15ce0*/  LDL.LU R5, [R1+0x2c] ;  /* 0x00002c0001057983 */ /* 0x000ee80000300800 */
[----:B------:R-:W3:Y:S01]  /*15cf0*/  LDL R8, [R1+0x4] ;  /* 0x0000040001087983 */ /* 0x000ee20000100800 */
[----:B------:R-:W1:Y:S01]  /*15d00*/  S2R R9, SR_TID.X ;  /* 0x0000000000097919 */ /* 0x000e620000002100 */
[----:B--2---:R-:W2:Y:S01]  /*15d10*/  S2R R10, SR_TID.X ;  /* 0x00000000000a7919 */ /* 0x004ea20000002100 */
[----:B0-----:R-:W-:-:S13]  /*15d20*/  ISETP.NE.AND P0, PT, R7, 0x1, PT ;  /* 0x000000010700780c */ /* 0x001fda0003f05270 */
[----:B------:R-:W0:Y:S01]  /*15d30*/  @P0 LDC R6, c[0x0][0x450] ;  /* 0x00011400ff060b82 */ /* 0x000e220000000800 */
[----:B-1----:R-:W-:Y:S02]  /*15d40*/  IMAD.SHL.U32 R9, R9, 0x8, RZ ;  /* 0x0000000809097824 */ /* 0x002fe400078e00ff */
[----:B--2---:R-:W-:-:S03]  /*15d50*/  IMAD.SHL.U32 R10, R10, 0x8, RZ ;  /* 0x000000080a0a7824 */ /* 0x004fc600078e00ff */
[----:B------:R-:W-:-:S04]  /*15d60*/  LOP3.LUT R9, R9, 0x38, RZ, 0xc0, !PT ;  /* 0x0000003809097812 */ /* 0x000fc800078ec0ff */
[C---:B------:R-:W-:Y:S02]  /*15d70*/  LOP3.LUT R12, R9.reuse, 0x40, RZ, 0xfc, !PT ;  /* 0x00000040090c7812 */ /* 0x040fe400078efcff */
[C---:B------:R-:W-:Y:S02]  /*15d80*/  LOP3.LUT R11, R9.reuse, 0x80, RZ, 0xfc, !PT ;  /* 0x00000080090b7812 */ /* 0x040fe400078efcff */
[----:B------:R-:W-:Y:S02]  /*15d90*/  LOP3.LUT R9, R9, 0xc0, RZ, 0xfc, !PT ;  /* 0x000000c009097812 */ /* 0x000fe400078efcff */
[----:B------:R-:W-:Y:S01]  /*15da0*/  LOP3.LUT R10, R10, 0x38, RZ, 0xc0, !PT ;  /* 0x000000380a0a7812 */ /* 0x000fe200078ec0ff */
[----:B----4-:R-:W-:Y:S02]  /*15db0*/  IMAD.MOV.U32 R3, RZ, RZ, R4 ;  /* 0x000000ffff037224 */ /* 0x010fe400078e0004 */
[----:B------:R-:W1:Y:S01]  /*15dc0*/  S2R R4, SR_TID.X ;  /* 0x0000000000047919 */ /* 0x000e620000002100 */
[----:B------:R-:W-:-:S04]  /*15dd0*/  IMAD.WIDE.U32 R2, R16, UR4, R2 ;  /* 0x0000000410027c25 */ /* 0x000fc8000f8e0002 */
[----:B------:R-:W-:Y:S01]  /*15de0*/  IMAD R3, R16, UR5, R3 ;  /* 0x0000000510037c24 */ /* 0x000fe2000f8e0203 */
[----:B------:R-:W-:Y:S02]  /*15df0*/  ULDC.64 UR4, c[0x0][0x2e0] ;  /* 0x0000b80000047ab9 */ /* 0x000fe40000000a00 */
[----:B---3--:R-:W-:Y:S02]  /*15e00*/  IMAD R0, R0, UR4, RZ ;  /* 0x0000000400007c24 */ /* 0x008fe4000f8e02ff */
[----:B------:R-:W-:-:S04]  /*15e10*/  IMAD.WIDE.U32 R2, R5, UR4, R2 ;  /* 0x0000000405027c25 */ /* 0x000fc8000f8e0002 */
[----:B------:R-:W-:Y:S01]  /*15e20*/  IMAD R0, R5, UR5, R0 ;  /* 0x0000000505007c24 */ /* 0x000fe2000f8e0200 */
[----:B------:R-:W-:-:S03]  /*15e30*/  ULDC.64 UR4, c[0x0][0x2d0] ;  /* 0x0000b40000047ab9 */ /* 0x000fc60000000a00 */
[----:B------:R-:W-:Y:S01]  /*15e40*/  IMAD.IADD R3, R3, 0x1, R0 ;  /* 0x0000000103037824 */ /* 0x000fe200078e0200 */
[----:B-1----:R-:W-:-:S04]  /*15e50*/  LOP3.LUT R4, R4, 0x7f, RZ, 0xc0, !PT ;  /* 0x0000007f04047812 */ /* 0x002fc800078ec0ff */
[----:B------:R-:W-:Y:S02]  /*15e60*/  SHF.R.U32.HI R5, RZ, 0x3, R4 ;  /* 0x00000003ff057819 */ /* 0x000fe40000011604 */
[----:B------:R-:W1:Y:S02]  /*15e70*/  S2R R4, SR_TID.X ;  /* 0x0000000000047919 */ /* 0x000e640000002100 */
[----:B-1----:R-:W-:-:S05]  /*15e80*/  IMAD.SHL.U32 R4, R4, 0x10, RZ ;  /* 0x0000001004047824 */ /* 0x002fca00078e00ff */
[----:B------:R-:W-:Y:S02]  /*15e90*/  LOP3.LUT R4, R5, 0x70, R4, 0xf8, !PT ;  /* 0x0000007005047812 */ /* 0x000fe400078ef804 */
[----:B------:R-:W1:Y:S03]  /*15ea0*/  @P0 LDC R5, c[0x0][0x44c] ;  /* 0x00011300ff050b82 */ /* 0x000e660000000800 */
[----:B------:R-:W-:-:S04]  /*15eb0*/  IMAD R0, R8, 0x80, R4 ;  /* 0x0000008008007824 */ /* 0x000fc800078e0204 */
[----:B------:R-:W-:Y:S02]  /*15ec0*/  IMAD.MOV.U32 R4, RZ, RZ, R0 ;  /* 0x000000ffff047224 */ /* 0x000fe400078e0000 */
        /* <DEDUP_REMOVED lines=33> */
[----:B---3--:R-:W-:-:S03]  /*160e0*/  IMAD R2, R8, 0x80, R11 ;  /* 0x0000008008027824 */ /* 0x008fc600078e020b */
        /* <DEDUP_REMOVED lines=86> */
.L_x_2574:
        /* <DEDUP_REMOVED lines=14> */
.L_x_2446:
[----:B------:R-:W-:Y:S05]  /*16730*/  BSYNC B0 ;  /* 0x0000000000007941 */ /* 0x000fea0003800000 */
.L_x_2445:
[----:B------:R-:W-:Y:S01]  /*16740*/  NOP ;  /* 0x0000000000007918 */ /* 0x000fe20000000000 */
[----:B------:R-:W-:Y:S01]  /*16750*/  PLOP3.LUT P0, PT, PT, PT, PT, 0x80, 0x0 ;  /* 0x000000000000781c */ /* 0x000fe20003f0f070 */
[----:B0-----:R-:W-:-:S12]  /*16760*/  VIADD R6, R18, 0x38800 ;  /* 0x0003880012067836 */ /* 0x001fd80000000000 */
.L_x_2447:
        /* <DEDUP_REMOVED lines=18> */
.L_x_2575:
[----:B------:R-:W-:Y:S05]  /*16890*/  BSYNC B0 ;  /* 0x0000000000007941 */ /* 0x000fea0003800000 */
.L_x_2448:
        /* <DEDUP_REMOVED lines=55> */
.L_x_2456:
[----:B------:R-:W-:Y:S01]  /*16c10*/  IMAD R3, R9, 0x8, R18 ;  /* 0x0000000809037824 */ /* 0x000fe200078e0212 */
[----:B------:R-:W-:Y:S01]  /*16c20*/  SHF.L.U32 R2, R11, 0x1f, RZ ;  /* 0x0000001f0b027819 */ /* 0x000fe200000006ff */
[----:B------:R-:W-:Y:S03]  /*16c30*/  BSSY B3, `(.L_x_2457) ;  /* 0x0000003000037945 */ /* 0x000fe60003800000 */
[----:B------:R-:W1:Y:S02]  /*16c40*/  SYNCS.PHASECHK.TRANS64.TRYWAIT P0, [R3+URZ+0x38840], R2 ;  /* 0x03884002030075a7 */ /* 0x000e64000800017f */
[----:B-1----:R-:W-:Y:S05]  /*16c50*/  @!P0 BRA `(.L_x_2458) ;  /* 0x0000005400308947 */ /* 0x002fea0003800000 */
.L_x_2576:
[----:B------:R-:W-:Y:S05]  /*16c60*/  BSYNC B3 ;  /* 0x0000000000037941 */ /* 0x000fea0003800000 */
.L_x_2457:
        /* <DEDUP_REMOVED lines=12> */
.L_x_2460:
[----:B------:R-:W-:Y:S05]  /*16d30*/  BSYNC B3 ;  /* 0x0000000000037941 */ /* 0x000fea0003800000 */
.L_x_2459:
        /* <DEDUP_REMOVED lines=12> */
.L_x_2461:
        /* <DEDUP_REMOVED lines=16> */
.L_x_2462:
        /* <DEDUP_REMOVED lines=16> */
.L_x_2463:
        /* <DEDUP_REMOVED lines=16> */
.L_x_2464:
        /* <DEDUP_REMOVED lines=16> */
.L_x_2577:
[----:B------:R-:W-:Y:S05]  /*17200*/  BSYNC B3 ;  /* 0x0000000000037941 */ /* 0x000fea0003800000 */
.L_x_2465:
        /* <DEDUP_REMOVED lines=12> */
.L_x_2468:
[----:B------:R-:W-:Y:S05]  /*172d0*/  BSYNC B3 ;  /* 0x0000000000037941 */ /* 0x000fea0003800000 */
.L_x_2467:
        /* <DEDUP_REMOVED lines=13> */
.L_x_2469:
        /* <DEDUP_REMOVED lines=15> */
.L_x_2470:
        /* <DEDUP_REMOVED lines=15> */
.L_x_2471:
        /* <DEDUP_REMOVED lines=15> */
.L_x_2472:
        /* <DEDUP_REMOVED lines=12> */
.L_x_2455:
[----:B------:R-:W-:Y:S05]  /*17740*/  BSYNC B1 ;  /* 0x0000000000017941 */ /* 0x000fea0003800000 */
.L_x_2454:
[----:B0-----:R-:W2:Y:S01]  /*17750*/  LDL.LU R0, [R1+0x40] ;  /* 0x0000400001007983 */ /* 0x001ea20000300800 */
[----:B------:R-:W-:-:S03]  /*17760*/  IMAD.MOV.U32 R19, RZ, RZ, R9 ;  /* 0x000000ffff137224 */ /* 0x000fc600078e0009 */
[----:B------:R0:W-:Y:S02]  /*17770*/  STL [R1+0x14], R11 ;  /* 0x0000140b01007387 */ /* 0x0001e40000100800 */
[----:B0-2---:R-:W-:-:S07]  /*17780*/  VIADD R0, R0, 0xfffffffd ;  /* 0xfffffffd00007836 */ /* 0x005fce0000000000 */
.L_x_2453:
[----:B------:R-:W-:Y:S05]  /*17790*/  BSYNC B2 ;  /* 0x0000000000027941 */ /* 0x000fea0003800000 */
.L_x_2452:
[----:B------:R-:W-:Y:S01]  /*177a0*/  VIADD R10, R10, 0xfffffffe ;  /* 0xfffffffe0a0a7836 */ /* 0x000fe20000000000 */
[----:B------:R-:W-:-:S04]  /*177b0*/  LOP3.LUT R8, RZ, R8, RZ, 0x33, !PT ;  /* 0x00000008ff087212 */ /* 0x000fc800078e33ff */
[----:B------:R-:W-:-:S13]  /*177c0*/  ISETP.NE.AND P0, PT, R10, R8, PT ;  /* 0x000000080a00720c */ /* 0x000fda0003f05270 */
[----:B------:R-:W-:Y:S05]  /*177d0*/  @!P0 BRA `(.L_x_2451) ;  /* 0x0000001800c48947 */ /* 0x000fea0003800000 */
[----:B------:R-:W-:-:S07]  /*177e0*/  IMAD.MOV.U32 R9, RZ, RZ, R17 ;  /* 0x000000ffff097224 */ /* 0x000fce00078e0011 */
.L_x_2511:
        /* <DEDUP_REMOVED lines=36> */
.L_x_2475:
[----:B------:R-:W-:Y:S01]  /*17a30*/  IMAD R3, R4, 0x8, R18 ;  /* 0x0000000804037824 */ /* 0x000fe200078e0212 */
[----:B------:R-:W-:Y:S01]  /*17a40*/  SHF.L.U32 R2, R5, 0x1f, RZ ;  /* 0x0000001f05027819 */ /* 0x000fe200000006ff */
[----:B------:R-:W-:Y:S03]  /*17a50*/  BSSY B2, `(.L_x_2476) ;  /* 0x0000003000027945 */ /* 0x000fe60003800000 */
[----:B------:R-:W1:Y:S02]  /*17a60*/  SYNCS.PHASECHK.TRANS64.TRYWAIT P0, [R3+URZ+0x38840], R2 ;  /* 0x03884002030075a7 */ /* 0x000e64000800017f */
[----:B-1----:R-:W-:Y:S05]  /*17a70*/  @!P0 BRA `(.L_x_2477) ;  /* 0x0000004400d08947 */ /* 0x002fea0003800000 */
.L_x_2578:
[----:B------:R-:W-:Y:S05]  /*17a80*/  BSYNC B2 ;  /* 0x0000000000027941 */ /* 0x000fea0003800000 */
.L_x_2476:
        /* <DEDUP_REMOVED lines=12> */
.L_x_2479:
[----:B------:R-:W-:Y:S05]  /*17b50*/  BSYNC B2 ;  /* 0x0000000000027941 */ /* 0x000fea0003800000 */
.L_x_2478:
        /* <DEDUP_REMOVED lines=12> */
.L_x_2480:
        /* <DEDUP_REMOVED lines=16> */
.L_x_2481:
        /* <DEDUP_REMOVED lines=16> */
.L_x_2482:
        /* <DEDUP_REMOVED lines=16> */
.L_x_2483:
        /* <DEDUP_REMOVED lines=16> */
.L_x_2579:
[----:B------:R-:W-:Y:S05]  /*18020*/  BSYNC B2 ;  /* 0x0000000000027941 */ /* 0x000fea0003800000 */
.L_x_2484:
        /* <DEDUP_REMOVED lines=11> */
.L_x_2487:
[----:B------:R-:W-:Y:S05]  /*180e0*/  BSYNC B2 ;  /* 0x0000000000027941 */ /* 0x000fea0003800000 */
.L_x_2486:
        /* <DEDUP_REMOVED lines=12> */
.L_x_2488:
        /* <DEDUP_REMOVED lines=15> */
.L_x_2489:
        /* <DEDUP_REMOVED lines=15> */
.L_x_2490:
        /* <DEDUP_REMOVED lines=15> */
.L_x_2491:
        /* <DEDUP_REMOVED lines=12> */
.L_x_2474:
[----:B------:R-:W-:Y:S05]  /*18540*/  BSYNC B1 ;  /* 0x0000000000017941 */ /* 0x000fea0003800000 */
.L_x_2473:
        /* <DEDUP_REMOVED lines=36> */
.L_x_2494:
[----:B------:R-:W-:Y:S01]  /*18790*/  IMAD R2, R19, 0x8, R18 ;  /* 0x0000000813027824 */ /* 0x000fe200078e0212 */
[----:B------:R-:W-:Y:S01]  /*187a0*/  SHF.L.U32 R3, R12, 0x1f, RZ ;  /* 0x0000001f0c037819 */ /* 0x000fe200000006ff */
[----:B------:R-:W-:Y:S03]  /*187b0*/  BSSY B2, `(.L_x_2495) ;  /* 0x0000003000027945 */ /* 0x000fe60003800000 */
[----:B------:R-:W2:Y:S02]  /*187c0*/  SYNCS.PHASECHK.TRANS64.TRYWAIT P0, [R2+URZ+0x38840], R3 ;  /* 0x03884003020075a7 */ /* 0x000ea4000800017f */
[----:B--2---:R-:W-:Y:S05]  /*187d0*/  @!P0 BRA `(.L_x_2496) ;  /* 0x0000003800a08947 */ /* 0x004fea0003800000 */
.L_x_2580:
[----:B------:R-:W-:Y:S05]  /*187e0*/  BSYNC B2 ;  /* 0x0000000000027941 */ /* 0x000fea0003800000 */
.L_x_2495:
        /* <DEDUP_REMOVED lines=12> */
.L_x_2498:
[----:B------:R-:W-:Y:S05]  /*188b0*/  BSYNC B2 ;  /* 0x0000000000027941 */ /* 0x000fea0003800000 */
.L_x_2497:
        /* <DEDUP_REMOVED lines=13> */
.L_x_2499:
        /* <DEDUP_REMOVED lines=16> */
.L_x_2500:
        /* <DEDUP_REMOVED lines=16> */
.L_x_2501:
        /* <DEDUP_REMOVED lines=16> */
.L_x_2502:
        /* <DEDUP_REMOVED lines=15> */
.L_x_2581:
[----:B------:R-:W-:Y:S05]  /*18d80*/  BSYNC B2 ;  /* 0x0000000000027941 */ /* 0x000fea0003800000 */
.L_x_2503:
        /* <DEDUP_REMOVED lines=11> */
.L_x_2506:
[----:B------:R-:W-:Y:S05]  /*18e40*/  BSYNC B2 ;  /* 0x0000000000027941 */ /* 0x000fea0003800000 */
.L_x_2505:
        /* <DEDUP_REMOVED lines=12> */
.L_x_2507:
        /* <DEDUP_REMOVED lines=15> */
.L_x_2508:
        /* <DEDUP_REMOVED lines=15> */
.L_x_2509:
        /* <DEDUP_REMOVED lines=15> */
.L_x_2510:
        /* <DEDUP_REMOVED lines=12> */
.L_x_2493:
[----:B------:R-:W-:Y:S05]  /*192a0*/  BSYNC B1 ;  /* 0x0000000000017941 */ /* 0x000fea0003800000 */
.L_x_2492:
[----:B------:R-:W2:Y:S01]  /*192b0*/  LDL R2, [R1+0x28] ;  /* 0x0000280001027983 */ /* 0x000ea20000100800 */
[----:B------:R-:W-:Y:S01]  /*192c0*/  VIADD R0, R0, 0xfffffffe ;  /* 0xfffffffe00007836 */ /* 0x000fe20000000000 */
[----:B--2---:R-:W-:-:S13]  /*192d0*/  ISETP.GT.AND P0, PT, R7, R2, PT ;  /* 0x000000020700720c */ /* 0x004fda0003f04270 */
[----:B------:R-:W-:Y:S05]  /*192e0*/  @P0 BRA `(.L_x_2511) ;  /* 0xffffffe400400947 */ /* 0x000fea000383ffff */
.L_x_2451:
[----:B------:R-:W-:Y:S05]  /*192f0*/  BSYNC B0 ;  /* 0x0000000000007941 */ /* 0x000fea0003800000 */
.L_x_2450:
        /* <DEDUP_REMOVED lines=19> */
.L_x_2513:
[----:B------:R-:W-:Y:S05]  /*19430*/  BSYNC B0 ;  /* 0x0000000000007941 */ /* 0x000fea0003800000 */
.L_x_2512:
        /* <DEDUP_REMOVED lines=11> */
.L_x_2582:
[----:B------:R-:W-:Y:S05]  /*194f0*/  BSYNC B1 ;  /* 0x0000000000017941 */ /* 0x000fea0003800000 */
.L_x_2516:
        /* <DEDUP_REMOVED lines=9> */
.L_x_2519:
[----:B------:R-:W-:Y:S05]  /*19590*/  BSYNC B1 ;  /* 0x0000000000017941 */ /* 0x000fea0003800000 */
.L_x_2518:
        /* <DEDUP_REMOVED lines=12> */
.L_x_2520:
        /* <DEDUP_REMOVED lines=15> */
.L_x_2521:
        /* <DEDUP_REMOVED lines=15> */
.L_x_2522:
        /* <DEDUP_REMOVED lines=15> */
.L_x_2523:
        /* <DEDUP_REMOVED lines=10> */
.L_x_2515:
[----:B------:R-:W-:Y:S05]  /*199d0*/  BSYNC B0 ;  /* 0x0000000000007941 */ /* 0x000fea0003800000 */
.L_x_2514:
[----:B------:R-:W2:Y:S01]  /*199e0*/  LDL.LU R4, [R1+0x14] ;  /* 0x0000140001047983 */ /* 0x000ea20000300800 */
[----:B------:R-:W-:-:S05]  /*199f0*/  VIADD R19, R19, 0x1 ;  /* 0x0000000113137836 */ /* 0x000fca0000000000 */
[----:B------:R-:W-:-:S04]  /*19a00*/  ISETP.NE.AND P0, PT, R19, 0x2, PT ;  /* 0x000000021300780c */ /* 0x000fc80003f05270 */
[----:B------:R-:W-:Y:S02]  /*19a10*/  SEL R0, RZ, 0x1, P0 ;  /* 0x00000001ff007807 */ /* 0x000fe40000000000 */
[----:B------:R-:W-:Y:S02]  /*19a20*/  SEL R19, R19, RZ, P0 ;  /* 0x000000ff13137207 */ /* 0x000fe40000000000 */
[----:B--2---:R-:W-:-:S05]  /*19a30*/  LOP3.LUT R4, R4, R0, RZ, 0x3c, !PT ;  /* 0x0000000004047212 */ /* 0x004fca00078e3cff */
[----:B------:R2:W-:Y:S02]  /*19a40*/  STL [R1+0x14], R4 ;  /* 0x0000140401007387 */ /* 0x0005e40000100800 */
.L_x_2430:
[----:B------:R-:W-:Y:S05]  /*19a50*/  BSYNC B7 ;  /* 0x0000000000077941 */ /* 0x000fea0003800000 */
.L_x_2428:
[----:B---3--:R-:W3:Y:S02]  /*19a60*/  LDL R0, [R1+0x5c] ;  /* 0x00005c0001007983 */ /* 0x008ee40000100800 */
[----:B---3--:R-:W-:-:S13]  /*19a70*/  ISETP.NE.AND P0, PT, R0, RZ, PT ;  /* 0x000000ff0000720c */ /* 0x008fda0003f05270 */
        /* <DEDUP_REMOVED lines=12> */
.L_x_2524:
[----:B--2---:R-:W2:Y:S01]  /*19b40*/  S2R R10, SR_TID.X ;  /* 0x00000000000a7919 */ /* 0x004ea20000002100 */
[----:B------:R-:W-:Y:S01]  /*19b50*/  UMOV UR4, 0xffffffff ;  /* 0xffffffff00047882 */ /* 0x000fe20000000000 */
[----:B--2---:R-:W-:-:S04]  /*19b60*/  LOP3.LUT R10, R10, 0x1f, RZ, 0xc0, !PT ;  /* 0x0000001f0a0a7812 */ /* 0x004fc800078ec0ff */
[----:B------:R-:W-:Y:S01]  /*19b70*/  ISETP.NE.AND P0, PT, R10, 0x1f, PT ;  /* 0x0000001f0a00780c */ /* 0x000fe20003f05270 */
[----:B------:R-:W-:-:S12]  /*19b80*/  BRA.DIV UR4, `(.L_x_2526) ;  /* 0x0000002604f07947 */ /* 0x000fd8000b800000 */
[----:B------:R-:W2:Y:S01]  /*19b90*/  LDL.LU R3, [R1] ;  /* 0x0000000001037983 */ /* 0x000ea20000300800 */
[----:B------:R-:W-:-:S03]  /*19ba0*/  ULDC UR4, c[0x0][0xc3c] ;  /* 0x00030f0000047ab9 */ /* 0x000fc60000000800 */
[----:B01----:R-:W3:Y:S01]  /*19bb0*/  LDL R8, [R1+0xc] ;  /* 0x00000c0001087983 */ /* 0x003ee20000100800 */
[----:B------:R-:W-:Y:S01]  /*19bc0*/  ULDC.64 UR6, c[0x0][0x208] ;  /* 0x0000820000067ab9 */ /* 0x000fe20000000a00 */
[----:B---3--:R-:W-:Y:S02]  /*19bd0*/  IMAD.IADD R0, R8, 0x1, R10 ;  /* 0x0000000108007824 */ /* 0x008fe400078e020a */
[----:B--2---:R-:W-:-:S03]  /*19be0*/  IMAD.MOV.U32 R8, RZ, RZ, R3 ;  /* 0x000000ffff087224 */ /* 0x004fc600078e0003 */
[----:B------:R-:W-:-:S13]  /*19bf0*/  ISETP.GE.OR P1, PT, R0, UR4, !P0 ;  /* 0x0000000400007c0c */ /* 0x000fda000c726670 */
[----:B------:R-:W0:Y:S08]  /*19c00*/  @!P1 LDC.64 R2, c[0x0][0xc80] ;  /* 0x00032000ff029b82 */ /* 0x000e300000000a00 */
[----:B------:R-:W1:Y:S01]  /*19c10*/  @!P1 LDC.64 R6, c[0x0][0xc78] ;  /* 0x00031e00ff069b82 */ /* 0x000e620000000a00 */
[----:B0-----:R-:W-:-:S05]  /*19c20*/  @!P1 IMAD.WIDE R2, R0, 0x4, R2 ;  /* 0x0000000400029825 */ /* 0x001fca00078e0202 */
[----:B------:R1:W2:Y:S02]  /*19c30*/  @!P1 LDG.E R5, desc[UR6][R2.64] ;  /* 0x0000000602059981 */ /* 0x0002a4000c1e1900 */
[----:B-1----:R-:W-:-:S06]  /*19c40*/  @!P1 IMAD.WIDE R2, R0, 0x4, R6 ;  /* 0x0000000400029825 */ /* 0x002fcc00078e0206 */
[----:B------:R-:W3:Y:S01]  /*19c50*/  @!P1 LDG.E R2, desc[UR6][R2.64] ;  /* 0x0000000602029981 */ /* 0x000ee2000c1e1900 */
[----:B------:R-:W-:Y:S02]  /*19c60*/  CS2R R6, SRZ ;  /* 0x0000000000067805 */ /* 0x000fe4000001ff00 */
[C---:B------:R-:W-:Y:S02]  /*19c70*/  ISETP.GE.U32.AND P2, PT, R10.reuse, 0x2, PT ;  /* 0x000000020a00780c */ /* 0x040fe40003f46070 */
        /* <DEDUP_REMOVED lines=26> */
.L_x_2592:
[----:B------:R-:W-:Y:S02]  /*19e20*/  ULDC UR4, c[0x0][0xc38] ;  /* 0x00030e0000047ab9 */ /* 0x000fe40000000800 */
[----:B------:R-:W-:-:S04]  /*19e30*/  IMAD.U32 R8, RZ, RZ, UR4 ;  /* 0x00000004ff087e24 */ /* 0x000fc8000f8e00ff */
[----:B-1----:R-:W-:-:S04]  /*19e40*/  IMAD R9, R9, R8, RZ ;  /* 0x0000000809097224 */ /* 0x002fc800078e02ff */
[----:B------:R-:W-:-:S05]  /*19e50*/  IMAD.IADD R0, R0, 0x1, R9 ;  /* 0x0000000100007824 */ /* 0x000fca00078e0209 */
[----:B------:R-:W-:-:S13]  /*19e60*/  ISETP.GT.AND P6, PT, R0, R4, PT ;  /* 0x000000040000720c */ /* 0x000fda0003fc4270 */
[----:B------:R-:W-:Y:S05]  /*19e70*/  @P6 BRA `(.L_x_2527) ;  /* 0x0000000000b06947 */ /* 0x000fea0003800000 */
.L_x_2530:
        /* <DEDUP_REMOVED lines=38> */
.L_x_2600:
[----:B------:R-:W-:Y:S02]  /*1a0e0*/  ULDC UR4, c[0x0][0xc38] ;  /* 0x00030e0000047ab9 */ /* 0x000fe40000000800 */
[----:B------:R-:W-:-:S04]  /*1a0f0*/  IMAD.U32 R8, RZ, RZ, UR4 ;  /* 0x00000004ff087e24 */ /* 0x000fc8000f8e00ff */
[----:B-1----:R-:W-:-:S04]  /*1a100*/  IMAD R9, R9, R8, RZ ;  /* 0x0000000809097224 */ /* 0x002fc800078e02ff */
[----:B------:R-:W-:-:S05]  /*1a110*/  IMAD.IADD R0, R9, 0x1, R0 ;  /* 0x0000000109007824 */ /* 0x000fca00078e0200 */
[----:B------:R-:W-:-:S13]  /*1a120*/  ISETP.GT.AND P6, PT, R0, R4, PT ;  /* 0x000000040000720c */ /* 0x000fda0003fc4270 */
[----:B------:R-:W-:Y:S05]  /*1a130*/  @!P6 BRA `(.L_x_2530) ;  /* 0xfffffffc0050e947 */ /* 0x000fea000383ffff */
.L_x_2527:
        /* <DEDUP_REMOVED lines=12> */
.L_x_2605:
[----:B------:R-:W-:-:S13]  /*1a200*/  ISETP.NE.AND P0, PT, R3, RZ, PT ;  /* 0x000000ff0300720c */ /* 0x000fda0003f05270 */
[----:B------:R-:W-:Y:S05]  /*1a210*/  @!P0 BRA `(.L_x_2532) ;  /* 0x0000000000148947 */ /* 0x000fea0003800000 */
[----:B------:R-:W-:Y:S01]  /*1a220*/  UMOV UR4, 0xffffffff ;  /* 0xffffffff00047882 */ /* 0x000fe20000000000 */
[----:B---3--:R-:W-:Y:S02]  /*1a230*/  VIADD R10, R10, 0xffffffff ;  /* 0xffffffff0a0a7836 */ /* 0x008fe40000000000 */
[----:B------:R-:W-:Y:S05]  /*1a240*/  BRA.DIV UR4, `(.L_x_2533) ;  /* 0x0000002a04e07947 */ /* 0x000fea000b800000 */
[----:B0-----:R0:W2:Y:S02]  /*1a250*/  SHFL.IDX PT, R2, R2, R10, 0x1f ;  /* 0x00001f0a02027589 */ /* 0x0010a400000e0000 */
.L_x_2608:
[----:B--2---:R-:W-:-:S07]  /*1a260*/  IMAD.MOV.U32 R5, RZ, RZ, R2 ;  /* 0x000000ffff057224 */ /* 0x004fce00078e0002 */
.L_x_2532:
[----:B0-----:R-:W-:Y:S01]  /*1a270*/  IMAD R2, R5, R8, R9 ;  /* 0x0000000805027224 */ /* 0x001fe200078e0209 */
[----:B------:R-:W-:-:S03]  /*1a280*/  ISETP.NE.AND P0, PT, R7, 0x1, PT ;  /* 0x000000010700780c */ /* 0x000fc60003f05270 */
[----:B------:R-:W-:Y:S01]  /*1a290*/  IMAD.IADD R4, R4, 0x1, -R2 ;  /* 0x0000000104047824 */ /* 0x000fe200078e0a02 */
[----:B------:R0:W-:Y:S09]  /*1a2a0*/  STL [R1], R2 ;  /* 0x0000000201007387 */ /* 0x0001f20000100800 */
[----:B------:R-:W-:Y:S05]  /*1a2b0*/  @!P0 BRA `(.L_x_2534) ;  /* 0x0000000000e48947 */ /* 0x000fea0003800000 */
[----:B------:R-:W-:-:S04]  /*1a2c0*/  IABS R5, R0 ;  /* 0x0000000000057213 */ /* 0x000fc80000000000 */
        /* <DEDUP_REMOVED lines=25> */
[----:B-1-3--:R-:W-:Y:S02]  /*1a460*/  IMAD R6, R2, R5, RZ ;  /* 0x0000000502067224 */ /* 0x00afe400078e02ff */
        /* <DEDUP_REMOVED lines=30> */
.L_x_2534:
[----:B------:R-:W2:Y:S01]  /*1a650*/  LDL R5, [R1+0xc] ;  /* 0x00000c0001057983 */ /* 0x000ea20000100800 */
[----:B0-----:R-:W2:Y:S01]  /*1a660*/  LDC.64 R2, c[0x0][0xc90] ;  /* 0x00032400ff027b82 */ /* 0x001ea20000000a00 */
[----:B------:R-:W-:Y:S01]  /*1a670*/  ULDC.64 UR4, c[0x0][0x208] ;  /* 0x0000820000047ab9 */ /* 0x000fe20000000a00 */
[----:B--2---:R-:W-:-:S05]  /*1a680*/  IMAD.WIDE R2, R5, 0x4, R2 ;  /* 0x0000000405027825 */ /* 0x004fca00078e0202 */
[----:B-1-3--:R-:W2:Y:S02]  /*1a690*/  LDG.E R6, desc[UR4][R2.64] ;  /* 0x0000000402067981 */ /* 0x00aea4000c1e1900 */
        /* <DEDUP_REMOVED lines=59> */
.L_x_2535:
[----:B-1----:R-:W-:-:S05]  /*1aa50*/  LOP3.LUT R3, RZ, R4, RZ, 0x33, !PT ;  /* 0x00000004ff037212 */ /* 0x002fca00078e33ff */
[----:B------:R-:W-:-:S05]  /*1aa60*/  IMAD.IADD R0, R0, 0x1, R3 ;  /* 0x0000000100007824 */ /* 0x000fca00078e0203 */
[----:B------:R1:W-:Y:S01]  /*1aa70*/  STL [R1+0x4], R0 ;  /* 0x0000040001007387 */ /* 0x0003e20000100800 */
[----:B------:R-:W-:Y:S05]  /*1aa80*/  BRA `(.L_x_2536) ;  /* 0x0000000000287947 */ /* 0x000fea0003800000 */
.L_x_2528:
        /* <DEDUP_REMOVED lines=10> */
.L_x_2536:
[----:B0-----:R-:W2:Y:S04]  /*1ab30*/  LDL R2, [R1+0xc] ;  /* 0x00000c0001027983 */ /* 0x001ea80000100800 */
[----:B------:R-:W3:Y:S04]  /*1ab40*/  LDL R3, [R1+0x8] ;  /* 0x0000080001037983 */ /* 0x000ee80000100800 */
[----:B------:R-:W4:Y:S04]  /*1ab50*/  LDL R5, [R1+0x4] ;  /* 0x0000040001057983 */ /* 0x000f280000100800 */
[----:B------:R-:W4:Y:S01]  /*1ab60*/  LDL R4, [R1] ;  /* 0x0000000001047983 */ /* 0x000f220000100800 */
[----:B-1----:R-:W0:Y:S01]  /*1ab70*/  S2R R0, SR_TID.X ;  /* 0x0000000000007919 */ /* 0x002e220000002100 */
[----:B------:R-:W-:Y:S05]  /*1ab80*/  WARPSYNC.ALL ;  /* 0x0000000000007948 */ /* 0x000fea0003800000 */
[----:B0-----:R-:W-:Y:S01]  /*1ab90*/  LOP3.LUT R0, R0, 0x1f, RZ, 0xc0, !PT ;  /* 0x0000001f00007812 */ /* 0x001fe200078ec0ff */
[----:B------:R-:W-:Y:S03]  /*1aba0*/  BAR.SYNC.DEFER_BLOCKING 0x4, 0x180 ;  /* 0x0106000000007b1d */ /* 0x000fe60000010000 */
[----:B------:R-:W-:-:S13]  /*1abb0*/  ISETP.NE.AND P0, PT, R0, RZ, PT ;  /* 0x000000ff0000720c */ /* 0x000fda0003f05270 */
[----:B------:R-:W0:Y:S01]  /*1abc0*/  @!P0 S2R R0, SR_CgaCtaId ;  /* 0x0000000000008919 */ /* 0x000e220000008800 */
[----:B--2---:R-:W-:Y:S01]  /*1abd0*/  IMAD.MOV.U32 R7, RZ, RZ, R2 ;  /* 0x000000ffff077224 */ /* 0x004fe200078e0002 */
[----:B------:R-:W-:Y:S01]  /*1abe0*/  @!P0 MOV R2, 0x400 ;  /* 0x0000040000028802 */ /* 0x000fe20000000f00 */
[----:B---3--:R-:W-:-:S03]  /*1abf0*/  IMAD.MOV.U32 R6, RZ, RZ, R3 ;  /* 0x000000ffff067224 */ /* 0x008fc600078e0003 */
[----:B0-----:R-:W-:-:S05]  /*1ac00*/  @!P0 LEA R18, R0, R2, 0x18 ;  /* 0x0000000200128211 */ /* 0x001fca00078ec0ff */
[----:B----4-:R0:W-:Y:S01]  /*1ac10*/  @!P0 STS.128 [R18+0x388d0], R4 ;  /* 0x0388d00412008388 */ /* 0x0101e20000000c00 */
[----:B------:R-:W-:Y:S06]  /*1ac20*/  BAR.ARV 0x5, 0x180 ;  /* 0x0146000000007b1d */ /* 0x000fec0000002000 */
.L_x_2525:
[----:B------:R-:W2:Y:S01]  /*1ac30*/  LDL R0, [R1+0xc] ;  /* 0x00000c0001007983 */ /* 0x000ea20000100800 */
[----:B------:R-:W-:Y:S02]  /*1ac40*/  ULDC UR4, c[0x0][0xc3c] ;  /* 0x00030f0000047ab9 */ /* 0x000fe40000000800 */
[----:B--2---:R-:W-:-:S13]  /*1ac50*/  ISETP.GE.AND P0, PT, R0, UR4, PT ;  /* 0x0000000400007c0c */ /* 0x004fda000bf06270 */
[----:B------:R-:W-:Y:S05]  /*1ac60*/  @!P0 BRA `(.L_x_2537) ;  /* 0xffffff98000c8947 */ /* 0x000fea000383ffff */
[----:B------:R-:W-:Y:S05]  /*1ac70*/  BSYNC B8 ;  /* 0x0000000000087941 */ /* 0x000fea0003800000 */
.L_x_2422:
[----:B0-----:R-:W2:Y:S01]  /*1ac80*/  LDL.LU R0, [R1+0x58] ;  /* 0x0000580001007983 */ /* 0x001ea20000300800 */
[----:B------:R-:W-:Y:S01]  /*1ac90*/  BSSY B0, `(.L_x_2538) ;  /* 0x000000b000007945 */ /* 0x000fe20003800000 */
[----:B-1----:R-:W0:Y:S01]  /*1aca0*/  S2R R5, SR_CgaCtaId ;  /* 0x0000000000057919 */ /* 0x002e220000008800 */
        /* <DEDUP_REMOVED lines=9> */
.L_x_2609:
[----:B------:R-:W-:Y:S05]  /*1ad40*/  BSYNC B0 ;  /* 0x0000000000007941 */ /* 0x000fea0003800000 */
.L_x_2538:
[----:B------:R-:W-:-:S03]  /*1ad50*/  UMOV UR4, 0xffffffff ;  /* 0xffffffff00047882 */ /* 0x000fc60000000000 */
[----:B------:R-:W-:Y:S05]  /*1ad60*/  BRA.DIV UR4, `(.L_x_2540) ;  /* 0x0000002204587947 */ /* 0x000fea000b800000 */
[----:B------:R-:W1:Y:S02]  /*1ad70*/  S2R R2, SR_TID.X ;  /* 0x0000000000027919 */ /* 0x000e640000002100 */
[----:B-1----:R-:W-:-:S04]  /*1ad80*/  SHF.R.U32.HI R2, RZ, 0x5, R2 ;  /* 0x00000005ff027819 */ /* 0x002fc80000011602 */
[----:B------:R-:W-:-:S05]  /*1ad90*/  LOP3.LUT R2, R2, 0x3, RZ, 0xc0, !PT ;  /* 0x0000000302027812 */ /* 0x000fca00078ec0ff */
[----:B------:R1:W2:Y:S02]  /*1ada0*/  SHFL.IDX PT, R14, R2, RZ, 0x1f ;  /* 0x00001fff020e7589 */ /* 0x0002a400000e0000 */
.L_x_2612:
[----:B--2---:R-:W-:Y:S01]  /*1adb0*/  ISETP.NE.AND P0, PT, R14, RZ, PT ;  /* 0x000000ff0e00720c */ /* 0x004fe20003f05270 */
[----:B------:R-:W-:-:S12]  /*1adc0*/  BSSY B0, `(.L_x_2541) ;  /* 0x0000027000007945 */ /* 0x000fd80003800000 */
[----:B------:R-:W-:Y:S05]  /*1add0*/  @P0 BRA `(.L_x_2542) ;  /* 0x0000000000940947 */ /* 0x000fea0003800000 */
[----:B------:R-:W-:-:S03]  /*1ade0*/  UMOV UR4, 0xffffffff ;  /* 0xffffffff00047882 */ /* 0x000fc60000000000 */
[----:B------:R-:W-:Y:S05]  /*1adf0*/  BRA.DIV UR4, `(.L_x_2543) ;  /* 0x0000002204687947 */ /* 0x000fea000b800000 */
[----:B------:R-:W-:-:S13]  /*1ae00*/  ELECT P6, URZ, PT ;  /* 0x00000000003f782f */ /* 0x000fda00038c0000 */
.L_x_2615:
        /* <DEDUP_REMOVED lines=8> */
.L_x_2544:
        /* <DEDUP_REMOVED lines=13> */
.L_x_2616:
[----:B------:R-:W1:Y:S02]  /*1af60*/  SYNCS.PHASECHK.TRANS64.TRYWAIT P0, [R7+URZ], R2 ;  /* 0x00000002070075a7 */ /* 0x000e64000800017f */
[----:B-1----:R-:W-:Y:S05]  /*1af70*/  @!P0 BRA `(.L_x_2546) ;  /* 0x00000020003c8947 */ /* 0x002fea0003800000 */
.L_x_2617:
[----:B------:R-:W-:Y:S05]  /*1af80*/  @!P2 BRA `(.L_x_2547) ;  /* 0x000000000004a947 */ /* 0x000fea0003800000 */
[----:B------:R-:W-:Y:S01]  /*1af90*/  BPT.TRAP 0x1 ;  /* 0x000000040000795c */ /* 0x000fe20000300000 */
.L_x_2547:
[----:B------:R-:W-:-:S04]  /*1afa0*/  VIADD R0, R0, 0x38860 ;  /* 0x0003886000007836 */ /* 0x000fc80000000000 */
[----:B------:R-:W-:-:S04]  /*1afb0*/  IMAD R4, R19, 0x8, R0 ;  /* 0x0000000813047824 */ /* 0x000fc800078e0200 */
[----:B------:R-:W2:Y:S02]  /*1afc0*/  SYNCS.PHASECHK.TRANS64.TRYWAIT P0, [R4+URZ], R5 ;  /* 0x00000005040075a7 */ /* 0x000ea4000800017f */
[----:B--2---:R-:W-:Y:S05]  /*1afd0*/  @!P0 BRA `(.L_x_2548) ;  /* 0x0000002000388947 */ /* 0x004fea0003800000 */
.L_x_2618:
[----:B------:R-:W-:-:S07]  /*1afe0*/  IMAD R3, R3, 0x8, R0 ;  /* 0x0000000803037824 */ /* 0x000fce00078e0200 */
.L_x_2549:
[----:B---3--:R3:W4:Y:S02]  /*1aff0*/  SYNCS.PHASECHK.TRANS64.TRYWAIT P0, [R3+URZ], R2 ;  /* 0x00000002030075a7 */ /* 0x008724000800017f */
[----:B----4-:R-:W-:Y:S05]  /*1b000*/  @!P0 NANOSLEEP.SYNCS 0x989680 ;  /* 0x009896800000895d */ /* 0x010fea0003900000 */
[----:B------:R-:W4:Y:S02]  /*1b010*/  @!P0 SYNCS.PHASECHK.TRANS64 P0, [R3+URZ], R2 ;  /* 0x00000002030085a7 */ /* 0x000f24000800007f */
[----:B----4-:R-:W-:Y:S05]  /*1b020*/  @!P0 BRA `(.L_x_2549) ;  /* 0xfffffffc00f08947 */ /* 0x010fea000383ffff */
.L_x_2542:
[----:B------:R-:W-:Y:S05]  /*1b030*/  BSYNC B0 ;  /* 0x0000000000007941 */ /* 0x000fea0003800000 */
.L_x_2541:
[----:B------:R-:W-:Y:S05]  /*1b040*/  EXIT ;  /* 0x000000000000794d */ /* 0x000fea0003800000 */
.L_x_2361:
[----:B------:R-:W-:-:S13]  /*1b050*/  R2UR UR4, R17 ;  /* 0x00000000110472ca */ /* 0x000fda00000e0000 */
[----:B0-----:R-:W-:-:S04]  /*1b060*/  IMAD.U32 R3, RZ, RZ, UR4 ;  /* 0x00000004ff037e24 */ /* 0x001fc8000f8e00ff */
[----:B------:R0:W1:Y:S03]  /*1b070*/  SYNCS.PHASECHK.TRANS64.TRYWAIT P1, [R3+URZ+0x38800], R0 ;  /* 0x03880000030075a7 */ /* 0x000066000802017f */
[----:B-1----:R-:W-:Y:S05]  /*1b080*/  @!P1 NANOSLEEP.SYNCS 0x989680 ;  /* 0x009896800000995d */ /* 0x002fea0003900000 */
[----:B------:R-:W1:Y:S02]  /*1b090*/  @!P1 SYNCS.PHASECHK.TRANS64 P1, [R3+URZ+0x38800], R0 ;  /* 0x03880000030095a7 */ /* 0x000e64000802007f */
[----:B-1----:R-:W-:Y:S05]  /*1b0a0*/  @!P1 BRA `(.L_x_2361) ;  /* 0xfffffffc00e89947 */ /* 0x002fea000383ffff */
[----:B------:R-:W-:Y:S05]  /*1b0b0*/  BRA `(.L_x_2550) ;  /* 0xfffffe7000b47947 */ /* 0x000fea000383ffff */
.L_x_2365:
[----:B-1----:R1:W2:Y:S02]  /*1b0c0*/  SYNCS.PHASECHK.TRANS64.TRYWAIT P2, [R0+URZ+0x38830], R3 ;  /* 0x03883003000075a7 */ /* 0x0022a4000804017f */
[----:B--2---:R-:W-:Y:S05]  /*1b0d0*/  @!P2 NANOSLEEP.SYNCS 0x989680 ;  /* 0x009896800000a95d */ /* 0x004fea0003900000 */
[----:B------:R-:W2:Y:S02]  /*1b0e0*/  @!P2 SYNCS.PHASECHK.TRANS64 P2, [R0+URZ+0x38830], R3 ;  /* 0x038830030000a5a7 */ /* 0x000ea4000804007f */
[----:B--2---:R-:W-:Y:S05]  /*1b0f0*/  @!P2 BRA `(.L_x_2365) ;  /* 0xfffffffc00f0a947 */ /* 0x004fea000383ffff */
[----:B------:R-:W-:Y:S05]  /*1b100*/  BRA `(.L_x_2364) ;  /* 0xfffffe7000e47947 */ /* 0x000fea000383ffff */
.L_x_2370:
[----:B------:R-:W-:-:S13]  /*1b110*/  R2UR UR4, R3 ;  /* 0x00000000030472ca */ /* 0x000fda00000e0000 */
[----:B-1----:R-:W-:-:S04]  /*1b120*/  IMAD.U32 R152, RZ, RZ, UR4 ;  /* 0x00000004ff987e24 */ /* 0x002fc8000f8e00ff */
[----:B------:R1:W2:Y:S03]  /*1b130*/  SYNCS.PHASECHK.TRANS64.TRYWAIT P3, [R152+URZ+0x38830], R4 ;  /* 0x03883004980075a7 */ /* 0x0002a6000806017f */
[----:B--2---:R-:W-:Y:S05]  /*1b140*/  @!P3 NANOSLEEP.SYNCS 0x989680 ;  /* 0x009896800000b95d */ /* 0x004fea0003900000 */
[----:B------:R-:W2:Y:S02]  /*1b150*/  @!P3 SYNCS.PHASECHK.TRANS64 P3, [R152+URZ+0x38830], R4 ;  /* 0x038830049800b5a7 */ /* 0x000ea4000806007f */
[----:B--2---:R-:W-:Y:S05]  /*1b160*/  @!P3 BRA `(.L_x_2370) ;  /* 0xfffffffc00e8b947 */ /* 0x004fea000383ffff */
[----:B------:R-:W-:Y:S05]  /*1b170*/  BRA `(.L_x_2369) ;  /* 0xfffffeac00387947 */ /* 0x000fea000383ffff */
.L_x_2374:
[----:B--2---:R-:W-:-:S04]  /*1b180*/  IMAD.U32 R2, RZ, RZ, UR4 ;  /* 0x00000004ff027e24 */ /* 0x004fc8000f8e00ff */
[----:B------:R2:W3:Y:S03]  /*1b190*/  SYNCS.PHASECHK.TRANS64.TRYWAIT P3, [R2+URZ+0x38850], R0 ;  /* 0x03885000020075a7 */ /* 0x0004e6000806017f */
[----:B---3--:R-:W-:Y:S05]  /*1b1a0*/  @!P3 NANOSLEEP.SYNCS 0x989680 ;  /* 0x009896800000b95d */ /* 0x008fea0003900000 */
[----:B------:R-:W3:Y:S02]  /*1b1b0*/  @!P3 SYNCS.PHASECHK.TRANS64 P3, [R2+URZ+0x38850], R0 ;  /* 0x038850000200b5a7 */ /* 0x000ee4000806007f */
[----:B---3--:R-:W-:Y:S05]  /*1b1c0*/  @!P3 BRA `(.L_x_2374) ;  /* 0xfffffffc00ecb947 */ /* 0x008fea000383ffff */
[----:B------:R-:W-:Y:S05]  /*1b1d0*/  BRA `(.L_x_2373) ;  /* 0xfffffed0005c7947 */ /* 0x000fea000383ffff */
.L_x_2380:
[----:B-1----:R-:W-:-:S04]  /*1b1e0*/  IMAD.U32 R4, RZ, RZ, UR4 ;  /* 0x00000004ff047e24 */ /* 0x002fc8000f8e00ff */
[----:B------:R1:W2:Y:S03]  /*1b1f0*/  SYNCS.PHASECHK.TRANS64.TRYWAIT P2, [R4+URZ+0x38830], R3 ;  /* 0x03883003040075a7 */ /* 0x0002a6000804017f */
[----:B--2---:R-:W-:Y:S05]  /*1b200*/  @!P2 NANOSLEEP.SYNCS 0x989680 ;  /* 0x009896800000a95d */ /* 0x004fea0003900000 */
[----:B------:R-:W2:Y:S02]  /*1b210*/  @!P2 SYNCS.PHASECHK.TRANS64 P2, [R4+URZ+0x38830], R3 ;  /* 0x038830030400a5a7 */ /* 0x000ea4000804007f */
[----:B--2---:R-:W-:Y:S05]  /*1b220*/  @!P2 BRA `(.L_x_2380) ;  /* 0xfffffffc00eca947 */ /* 0x004fea000383ffff */
[----:B------:R-:W-:Y:S05]  /*1b230*/  BRA `(.L_x_2379) ;  /* 0xfffffee8004c7947 */ /* 0x000fea000383ffff */
.L_x_2384:
[----:B---3--:R-:W-:-:S04]  /*1b240*/  IMAD.U32 R2, RZ, RZ, UR4 ;  /* 0x00000004ff027e24 */ /* 0x008fc8000f8e00ff */
[----:B------:R3:W4:Y:S03]  /*1b250*/  SYNCS.PHASECHK.TRANS64.TRYWAIT P2, [R2+URZ+0x38850], R0 ;  /* 0x03885000020075a7 */ /* 0x000726000804017f */
[----:B----4-:R-:W-:Y:S05]  /*1b260*/  @!P2 NANOSLEEP.SYNCS 0x989680 ;  /* 0x009896800000a95d */ /* 0x010fea0003900000 */
[----:B------:R-:W4:Y:S02]  /*1b270*/  @!P2 SYNCS.PHASECHK.TRANS64 P2, [R2+URZ+0x38850], R0 ;  /* 0x038850000200a5a7 */ /* 0x000f24000804007f */
[----:B----4-:R-:W-:Y:S05]  /*1b280*/  @!P2 BRA `(.L_x_2384) ;  /* 0xfffffffc00eca947 */ /* 0x010fea000383ffff */
[----:B------:R-:W-:Y:S05]  /*1b290*/  BRA `(.L_x_2383) ;  /* 0xffffff0c00747947 */ /* 0x000fea000383ffff */
.L_x_2389:
[----:B-1----:R-:W-:-:S04]  /*1b2a0*/  IMAD.U32 R7, RZ, RZ, UR8 ;  /* 0x00000008ff077e24 */ /* 0x002fc8000f8e00ff */
[----:B------:R1:W2:Y:S03]  /*1b2b0*/  SYNCS.PHASECHK.TRANS64.TRYWAIT P0, [R7+URZ+0x38850], R0 ;  /* 0x03885000070075a7 */ /* 0x0002a6000800017f */
[----:B--2---:R-:W-:Y:S05]  /*1b2c0*/  @!P0 NANOSLEEP.SYNCS 0x989680 ;  /* 0x009896800000895d */ /* 0x004fea0003900000 */
[----:B------:R-:W2:Y:S02]  /*1b2d0*/  @!P0 SYNCS.PHASECHK.TRANS64 P0, [R7+URZ+0x38850], R0 ;  /* 0x03885000070085a7 */ /* 0x000ea4000800007f */
[----:B--2---:R-:W-:Y:S05]  /*1b2e0*/  @!P0 BRA `(.L_x_2389) ;  /* 0xfffffffc00ec8947 */ /* 0x004fea000383ffff */
[----:B------:R-:W-:Y:S05]  /*1b2f0*/  BRA `(.L_x_2388) ;  /* 0xffffff2400847947 */ /* 0x000fea000383ffff */
.L_x_2436:
[----:B------:R-:W0:Y:S01]  /*1b300*/  S2R R4, SR_TID.X ;  /* 0x0000000000047919 */ /* 0x000e220000002100 */
[----:B------:R-:W-:Y:S01]  /*1b310*/  BSSY B0, `(.L_x_2551) ;  /* 0x000000a000007945 */ /* 0x000fe20003800000 */
[----:B------:R-:W-:Y:S02]  /*1b320*/  IMAD.MOV.U32 R12, RZ, RZ, RZ ;  /* 0x000000ffff0c7224 */ /* 0x000fe400078e00ff */
[----:B------:R-:W-:Y:S02]  /*1b330*/  IMAD.MOV.U32 R11, RZ, RZ, 0x1f ;  /* 0x0000001fff0b7424 */ /* 0x000fe400078e00ff */
[----:B------:R-:W-:Y:S01]  /*1b340*/  IMAD.MOV.U32 R15, RZ, RZ, -0x1 ;  /* 0xffffffffff0f7424 */ /* 0x000fe200078e00ff */
[----:B0-----:R-:W-:-:S04]  /*1b350*/  SHF.R.U32.HI R4, RZ, 0x5, R4 ;  /* 0x00000005ff047819 */ /* 0x001fc80000011604 */
[----:B------:R-:W-:-:S05]  /*1b360*/  LOP3.LUT R4, R4, 0x3, RZ, 0xc0, !PT ;  /* 0x0000000304047812 */ /* 0x000fca00078ec0ff */
[----:B------:R-:W-:-:S07]  /*1b370*/  IMAD.MOV.U32 R13, RZ, RZ, R4 ;  /* 0x000000ffff0d7224 */ /* 0x000fce00078e0004 */
[----:B--2---:R-:W-:Y:S05]  /*1b380*/  WARPSYNC.COLLECTIVE R15, `(.L_x_2552) ;  /* 0x000000000f087348 */ /* 0x004fea0003c00000 */
[----:B------:R0:W1:Y:S02]  /*1b390*/  SHFL.IDX P6, R14, R13, R12, R11 ;  /* 0x0000000c0d0e7389 */ /* 0x00006400000c000b */
[----:B012---:R-:W-:Y:S01]  /*1b3a0*/  ENDCOLLECTIVE ;  /* 0x000000000000791b */ /* 0x007fe20003800000 */
.L_x_2552:
[----:B------:R-:W-:Y:S05]  /*1b3b0*/  BSYNC B0 ;  /* 0x0000000000007941 */ /* 0x000fea0003800000 */
.L_x_2551:
[----:B------:R-:W-:Y:S05]  /*1b3c0*/  BRA `(.L_x_2553) ;  /* 0xffffffa0002c7947 */ /* 0x000fea000383ffff */
.L_x_2438:
[----:B------:R-:W-:Y:S01]  /*1b3d0*/  BSSY B0, `(.L_x_2554) ;  /* 0x0000006000007945 */ /* 0x000fe20003800000 */
[----:B------:R-:W-:-:S07]  /*1b3e0*/  IMAD.MOV.U32 R15, RZ, RZ, -0x1 ;  /* 0xffffffffff0f7424 */ /* 0x000fce00078e00ff */
[----:B--23--:R-:W-:Y:S05]  /*1b3f0*/  WARPSYNC.COLLECTIVE R15, `(.L_x_2555) ;  /* 0x000000000f0c7348 */ /* 0x00cfea0003c00000 */
[----:B------:R-:W-:Y:S02]  /*1b400*/  ELECT P6, UR62, PT ;  /* 0x00000000003e782f */ /* 0x000fe400038c0000 */
[----:B------:R-:W-:Y:S01]  /*1b410*/  MOV R14, UR62 ;  /* 0x0000003e000e7c02 */ /* 0x000fe20008000f00 */
[----:B--23--:R-:W-:Y:S10]  /*1b420*/  ENDCOLLECTIVE ;  /* 0x000000000000791b */ /* 0x00cff40003800000 */
.L_x_2555:
[----:B------:R-:W-:Y:S05]  /*1b430*/  BSYNC B0 ;  /* 0x0000000000007941 */ /* 0x000fea0003800000 */
.L_x_2554:
[----:B------:R-:W-:Y:S05]  /*1b440*/  BRA `(.L_x_2556) ;  /* 0xffffffa000307947 */ /* 0x000fea000383ffff */
.L_x_2440:
[----:B0-----:R0:W1:Y:S02]  /*1b450*/  SYNCS.PHASECHK.TRANS64.TRYWAIT P0, [R0+URZ+0x38840], R2 ;  /* 0x03884002000075a7 */ /* 0x001064000800017f */
[----:B-1----:R-:W-:Y:S05]  /*1b460*/  @!P0 NANOSLEEP.SYNCS 0x989680 ;  /* 0x009896800000895d */ /* 0x002fea0003900000 */
[----:B------:R-:W1:Y:S02]  /*1b470*/  @!P0 SYNCS.PHASECHK.TRANS64 P0, [R0+URZ+0x38840], R2 ;  /* 0x03884002000085a7 */ /* 0x000e64000800007f */
[----:B-1----:R-:W-:Y:S05]  /*1b480*/  @!P0 BRA `(.L_x_2440) ;  /* 0xfffffffc00f08947 */ /* 0x002fea000383ffff */
[----:B------:R-:W-:Y:S05]  /*1b490*/  BRA `(.L_x_2557) ;  /* 0xffffffa000947947 */ /* 0x000fea000383ffff */
.L_x_2444:
[----:B------:R-:W2:Y:S01]  /*1b4a0*/  LDL.LU R11, [R1+0x34] ;  /* 0x00003400010b7983 */ /* 0x000ea20000300800 */
[----:B------:R-:W-:Y:S02]  /*1b4b0*/  IMAD.MOV.U32 R13, RZ, RZ, R3 ;  /* 0x000000ffff0d7224 */ /* 0x000fe400078e0003 */
[----:B------:R-:W-:Y:S01]  /*1b4c0*/  IMAD.MOV.U32 R12, RZ, RZ, RZ ;  /* 0x000000ffff0c7224 */ /* 0x000fe200078e00ff */
[----:B------:R-:W0:Y:S01]  /*1b4d0*/  S2R R5, SR_TID.X ;  /* 0x0000000000057919 */ /* 0x000e220000002100 */
[----:B------:R-:W-:Y:S01]  /*1b4e0*/  IMAD.MOV.U32 R15, RZ, RZ, -0x1 ;  /* 0xffffffffff0f7424 */ /* 0x000fe200078e00ff */
[----:B0-----:R-:W-:-:S04]  /*1b4f0*/  LOP3.LUT R5, R5, 0x7f, RZ, 0xc0, !PT ;  /* 0x0000007f05057812 */ /* 0x001fc800078ec0ff */
[----:B------:R-:W-:-:S05]  /*1b500*/  SHF.R.U32.HI R5, RZ, 0x3, R5 ;  /* 0x00000003ff057819 */ /* 0x000fca0000011605 */
[----:B------:R-:W-:-:S04]  /*1b510*/  IMAD R2, R8, 0x80, R5 ;  /* 0x0000008008027824 */ /* 0x000fc800078e0205 */
[----:B------:R-:W-:Y:S02]  /*1b520*/  VIADD R5, R2, 0x10 ;  /* 0x0000001002057836 */ /* 0x000fe40000000000 */
[----:B--2---:R-:W-:Y:S02]  /*1b530*/  IMAD R0, R11, R7, RZ ;  /* 0x000000070b007224 */ /* 0x004fe400078e02ff */
[----:B------:R-:W-:-:S03]  /*1b540*/  IMAD.MOV.U32 R11, RZ, RZ, 0x181f ;  /* 0x0000181fff0b7424 */ /* 0x000fc600078e00ff */
[----:B------:R-:W-:-:S13]  /*1b550*/  ISETP.GE.AND P5, PT, R2, R0, PT ;  /* 0x000000000200720c */ /* 0x000fda0003fa6270 */
[----:B-----5:R-:W-:Y:S05]  /*1b560*/  WARPSYNC.COLLECTIVE R15, `(.L_x_2558) ;  /* 0x000000000f087348 */ /* 0x020fea0003c00000 */
[----:B------:R0:W1:Y:S02]  /*1b570*/  SHFL.IDX P6, R14, R13, R12, R11 ;  /* 0x0000000c0d0e7389 */ /* 0x00006400000c000b */
[----:B01---5:R-:W-:Y:S01]  /*1b580*/  ENDCOLLECTIVE ;  /* 0x000000000000791b */ /* 0x023fe20003800000 */
.L_x_2558:
[----:B------:R-:W-:Y:S02]  /*1b590*/  IMAD.MOV.U32 R13, RZ, RZ, R4 ;  /* 0x000000ffff0d7224 */ /* 0x000fe400078e0004 */
[----:B------:R-:W-:-:S07]  /*1b5a0*/  IMAD.MOV.U32 R6, RZ, RZ, R14 ;  /* 0x000000ffff067224 */ /* 0x000fce00078e000e */
[----:B------:R-:W-:Y:S05]  /*1b5b0*/  WARPSYNC.COLLECTIVE R15, `(.L_x_2559) ;  /* 0x000000000f087348 */ /* 0x000fea0003c00000 */
[----:B------:R0:W1:Y:S02]  /*1b5c0*/  SHFL.IDX P6, R14, R13, R12, R11 ;  /* 0x0000000c0d0e7389 */ /* 0x00006400000c000b */
[----:B01----:R-:W-:Y:S01]  /*1b5d0*/  ENDCOLLECTIVE ;  /* 0x000000000000791b */ /* 0x003fe20003800000 */
.L_x_2559:
        /* <DEDUP_REMOVED lines=20> */
.L_x_2560:
[----:B------:R-:W-:Y:S02]  /*1b720*/  IMAD.MOV.U32 R13, RZ, RZ, R4 ;  /* 0x000000ffff0d7224 */ /* 0x000fe400078e0004 */
[----:B------:R-:W-:-:S07]  /*1b730*/  IMAD.MOV.U32 R6, RZ, RZ, R14 ;  /* 0x000000ffff067224 */ /* 0x000fce00078e000e */
[----:B------:R-:W-:Y:S05]  /*1b740*/  WARPSYNC.COLLECTIVE R15, `(.L_x_2561) ;  /* 0x000000000f087348 */ /* 0x000fea0003c00000 */
[----:B------:R0:W1:Y:S02]  /*1b750*/  SHFL.IDX P6, R14, R13, R12, R11 ;  /* 0x0000000c0d0e7389 */ /* 0x00006400000c000b */
[----:B01----:R-:W-:Y:S01]  /*1b760*/  ENDCOLLECTIVE ;  /* 0x000000000000791b */ /* 0x003fe20003800000 */
.L_x_2561:
        /* <DEDUP_REMOVED lines=20> */
.L_x_2562:
[----:B------:R-:W-:Y:S02]  /*1b8b0*/  IMAD.MOV.U32 R13, RZ, RZ, R4 ;  /* 0x000000ffff0d7224 */ /* 0x000fe400078e0004 */
[----:B------:R-:W-:-:S07]  /*1b8c0*/  IMAD.MOV.U32 R6, RZ, RZ, R14 ;  /* 0x000000ffff067224 */ /* 0x000fce00078e000e */
[----:B------:R-:W-:Y:S05]  /*1b8d0*/  WARPSYNC.COLLECTIVE R15, `(.L_x_2563) ;  /* 0x000000000f087348 */ /* 0x000fea0003c00000 */
[----:B------:R0:W1:Y:S02]  /*1b8e0*/  SHFL.IDX P6, R14, R13, R12, R11 ;  /* 0x0000000c0d0e7389 */ /* 0x00006400000c000b */
[----:B01----:R-:W-:Y:S01]  /*1b8f0*/  ENDCOLLECTIVE ;  /* 0x000000000000791b */ /* 0x003fe20003800000 */
.L_x_2563:
        /* <DEDUP_REMOVED lines=20> */
.L_x_2564:
[----:B------:R-:W-:Y:S02]  /*1ba40*/  IMAD.MOV.U32 R13, RZ, RZ, R4 ;  /* 0x000000ffff0d7224 */ /* 0x000fe400078e0004 */
[----:B------:R-:W-:-:S07]  /*1ba50*/  IMAD.MOV.U32 R6, RZ, RZ, R14 ;  /* 0x000000ffff067224 */ /* 0x000fce00078e000e */
[----:B------:R-:W-:Y:S05]  /*1ba60*/  WARPSYNC.COLLECTIVE R15, `(.L_x_2565) ;  /* 0x000000000f087348 */ /* 0x000fea0003c00000 */
[----:B------:R0:W1:Y:S02]  /*1ba70*/  SHFL.IDX P6, R14, R13, R12, R11 ;  /* 0x0000000c0d0e7389 */ /* 0x00006400000c000b */
[----:B01----:R-:W-:Y:S01]  /*1ba80*/  ENDCOLLECTIVE ;  /* 0x000000000000791b */ /* 0x003fe20003800000 */
.L_x_2565:
        /* <DEDUP_REMOVED lines=20> */
.L_x_2566:
[----:B------:R-:W-:Y:S02]  /*1bbd0*/  IMAD.MOV.U32 R13, RZ, RZ, R4 ;  /* 0x000000ffff0d7224 */ /* 0x000fe400078e0004 */
[----:B------:R-:W-:-:S07]  /*1bbe0*/  IMAD.MOV.U32 R6, RZ, RZ, R14 ;  /* 0x000000ffff067224 */ /* 0x000fce00078e000e */
[----:B------:R-:W-:Y:S05]  /*1bbf0*/  WARPSYNC.COLLECTIVE R15, `(.L_x_2567) ;  /* 0x000000000f087348 */ /* 0x000fea0003c00000 */
[----:B------:R0:W1:Y:S02]  /*1bc00*/  SHFL.IDX P6, R14, R13, R12, R11 ;  /* 0x0000000c0d0e7389 */ /* 0x00006400000c000b */
[----:B01----:R-:W-:Y:S01]  /*1bc10*/  ENDCOLLECTIVE ;  /* 0x000000000000791b */ /* 0x003fe20003800000 */
.L_x_2567:
        /* <DEDUP_REMOVED lines=20> */
.L_x_2568:
[----:B------:R-:W-:Y:S02]  /*1bd60*/  IMAD.MOV.U32 R13, RZ, RZ, R4 ;  /* 0x000000ffff0d7224 */ /* 0x000fe400078e0004 */
[----:B------:R-:W-:-:S07]  /*1bd70*/  IMAD.MOV.U32 R6, RZ, RZ, R14 ;  /* 0x000000ffff067224 */ /* 0x000fce00078e000e */
[----:B------:R-:W-:Y:S05]  /*1bd80*/  WARPSYNC.COLLECTIVE R15, `(.L_x_2569) ;  /* 0x000000000f087348 */ /* 0x000fea0003c00000 */
[----:B------:R0:W1:Y:S02]  /*1bd90*/  SHFL.IDX P6, R14, R13, R12, R11 ;  /* 0x0000000c0d0e7389 */ /* 0x00006400000c000b */
[----:B01----:R-:W-:Y:S01]  /*1bda0*/  ENDCOLLECTIVE ;  /* 0x000000000000791b */ /* 0x003fe20003800000 */
.L_x_2569:
        /* <DEDUP_REMOVED lines=18> */
.L_x_2570:
[----:B------:R-:W-:-:S05]  /*1bed0*/  VIADD R7, R2, 0x60 ;  /* 0x0000006002077836 */ /* 0x000fca0000000000 */
[----:B------:R-:W-:Y:S01]  /*1bee0*/  ISETP.GE.AND P5, PT, R7, R0, PT ;  /* 0x000000000700720c */ /* 0x000fe20003fa6270 */
[----:B------:R-:W-:Y:S02]  /*1bef0*/  IMAD.MOV.U32 R13, RZ, RZ, R4 ;  /* 0x000000ffff0d7224 */ /* 0x000fe400078e0004 */
[----:B------:R-:W-:-:S10]  /*1bf00*/  IMAD.MOV.U32 R8, RZ, RZ, R14 ;  /* 0x000000ffff087224 */ /* 0x000fd400078e000e */
[----:B------:R-:W-:Y:S05]  /*1bf10*/  WARPSYNC.COLLECTIVE R15, `(.L_x_2571) ;  /* 0x000000000f087348 */ /* 0x000fea0003c00000 */
[----:B------:R0:W1:Y:S02]  /*1bf20*/  SHFL.IDX P6, R14, R13, R12, R11 ;  /* 0x0000000c0d0e7389 */ /* 0x00006400000c000b */
[----:B01----:R-:W-:Y:S01]  /*1bf30*/  ENDCOLLECTIVE ;  /* 0x000000000000791b */ /* 0x003fe20003800000 */
.L_x_2571:
        /* <DEDUP_REMOVED lines=18> */
.L_x_2572:
[----:B------:R-:W-:Y:S02]  /*1c060*/  IMAD.MOV.U32 R13, RZ, RZ, R4 ;  /* 0x000000ffff0d7224 */ /* 0x000fe400078e0004 */
[----:B------:R-:W-:-:S07]  /*1c070*/  IMAD.MOV.U32 R5, RZ, RZ, R14 ;  /* 0x000000ffff057224 */ /* 0x000fce00078e000e */
[----:B------:R-:W-:Y:S05]  /*1c080*/  WARPSYNC.COLLECTIVE R15, `(.L_x_2573) ;  /* 0x000000000f087348 */ /* 0x000fea0003c00000 */
[----:B------:R0:W1:Y:S02]  /*1c090*/  SHFL.IDX P6, R14, R13, R12, R11 ;  /* 0x0000000c0d0e7389 */ /* 0x00006400000c000b */
[----:B01----:R-:W-:Y:S01]  /*1c0a0*/  ENDCOLLECTIVE ;  /* 0x000000000000791b */ /* 0x003fe20003800000 */
.L_x_2573:
[----:B------:R-:W-:Y:S01]  /*1c0b0*/  IMAD.MOV.U32 R3, RZ, RZ, R14 ;  /* 0x000000ffff037224 */ /* 0x000fe200078e000e */
[----:B------:R-:W-:Y:S06]  /*1c0c0*/  BRA `(.L_x_2574) ;  /* 0xffffffa400607947 */ /* 0x000fec000383ffff */
.L_x_2449:
[----:B0-----:R0:W3:Y:S02]  /*1c0d0*/  SYNCS.PHASECHK.TRANS64.TRYWAIT P0, [R18+URZ+0x38820], R0 ;  /* 0x03882000120075a7 */ /* 0x0010e4000800017f */
[----:B---3--:R-:W-:Y:S05]  /*1c0e0*/  @!P0 NANOSLEEP.SYNCS 0x989680 ;  /* 0x009896800000895d */ /* 0x008fea0003900000 */
[----:B------:R-:W3:Y:S02]  /*1c0f0*/  @!P0 SYNCS.PHASECHK.TRANS64 P0, [R18+URZ+0x38820], R0 ;  /* 0x03882000120085a7 */ /* 0x000ee4000800007f */
[----:B---3--:R-:W-:Y:S05]  /*1c100*/  @!P0 BRA `(.L_x_2449) ;  /* 0xfffffffc00f08947 */ /* 0x008fea000383ffff */
[----:B------:R-:W-:Y:S05]  /*1c110*/  BRA `(.L_x_2575) ;  /* 0xffffffa400dc7947 */ /* 0x000fea000383ffff */
.L_x_2458:
[----:B-1----:R1:W2:Y:S02]  /*1c120*/  SYNCS.PHASECHK.TRANS64.TRYWAIT P0, [R3+URZ+0x38840], R2 ;  /* 0x03884002030075a7 */ /* 0x0022a4000800017f */
[----:B--2---:R-:W-:Y:S05]  /*1c130*/  @!P0 NANOSLEEP.SYNCS 0x989680 ;  /* 0x009896800000895d */ /* 0x004fea0003900000 */
[----:B------:R-:W2:Y:S02]  /*1c140*/  @!P0 SYNCS.PHASECHK.TRANS64 P0, [R3+URZ+0x38840], R2 ;  /* 0x03884002030085a7 */ /* 0x000ea4000800007f */
[----:B--2---:R-:W-:Y:S05]  /*1c150*/  @!P0 BRA `(.L_x_2458) ;  /* 0xfffffffc00f08947 */ /* 0x004fea000383ffff */
[----:B------:R-:W-:Y:S05]  /*1c160*/  BRA `(.L_x_2576) ;  /* 0xffffffa800bc7947 */ /* 0x000fea000383ffff */
.L_x_2466:
[----:B0-----:R0:W1:Y:S02]  /*1c170*/  SYNCS.PHASECHK.TRANS64.TRYWAIT P0, [R3+URZ+0x60], R2 ;  /* 0x00006002030075a7 */ /* 0x001064000800017f */
[----:B-1----:R-:W-:Y:S05]  /*1c180*/  @!P0 NANOSLEEP.SYNCS 0x989680 ;  /* 0x009896800000895d */ /* 0x002fea0003900000 */
[----:B------:R-:W1:Y:S02]  /*1c190*/  @!P0 SYNCS.PHASECHK.TRANS64 P0, [R3+URZ+0x60], R2 ;  /* 0x00006002030085a7 */ /* 0x000e64000800007f */
[----:B-1----:R-:W-:Y:S05]  /*1c1a0*/  @!P0 BRA `(.L_x_2466) ;  /* 0xfffffffc00f08947 */ /* 0x002fea000383ffff */
[----:B------:R-:W-:Y:S05]  /*1c1b0*/  BRA `(.L_x_2577) ;  /* 0xffffffb000107947 */ /* 0x000fea000383ffff */
.L_x_2477:
[----:B-1----:R1:W2:Y:S02]  /*1c1c0*/  SYNCS.PHASECHK.TRANS64.TRYWAIT P0, [R3+URZ+0x38840], R2 ;  /* 0x03884002030075a7 */ /* 0x0022a4000800017f */
[----:B--2---:R-:W-:Y:S05]  /*1c1d0*/  @!P0 NANOSLEEP.SYNCS 0x989680 ;  /* 0x009896800000895d */ /* 0x004fea0003900000 */
[----:B------:R-:W2:Y:S02]  /*1c1e0*/  @!P0 SYNCS.PHASECHK.TRANS64 P0, [R3+URZ+0x38840], R2 ;  /* 0x03884002030085a7 */ /* 0x000ea4000800007f */
[----:B--2---:R-:W-:Y:S05]  /*1c1f0*/  @!P0 BRA `(.L_x_2477) ;  /* 0xfffffffc00f08947 */ /* 0x004fea000383ffff */
[----:B------:R-:W-:Y:S05]  /*1c200*/  BRA `(.L_x_2578) ;  /* 0xffffffb8001c7947 */ /* 0x000fea000383ffff */
.L_x_2485:
[----:B0-----:R0:W1:Y:S02]  /*1c210*/  SYNCS.PHASECHK.TRANS64.TRYWAIT P0, [R2+URZ+0x60], R3 ;  /* 0x00006003020075a7 */ /* 0x001064000800017f */
[----:B-1----:R-:W-:Y:S05]  /*1c220*/  @!P0 NANOSLEEP.SYNCS 0x989680 ;  /* 0x009896800000895d */ /* 0x002fea0003900000 */
[----:B------:R-:W1:Y:S02]  /*1c230*/  @!P0 SYNCS.PHASECHK.TRANS64 P0, [R2+URZ+0x60], R3 ;  /* 0x00006003020085a7 */ /* 0x000e64000800007f */
[----:B-1----:R-:W-:Y:S05]  /*1c240*/  @!P0 BRA `(.L_x_2485) ;  /* 0xfffffffc00f08947 */ /* 0x002fea000383ffff */
[----:B------:R-:W-:Y:S05]  /*1c250*/  BRA `(.L_x_2579) ;  /* 0xffffffbc00707947 */ /* 0x000fea000383ffff */
.L_x_2496:
[----:B--2---:R2:W3:Y:S02]  /*1c260*/  SYNCS.PHASECHK.TRANS64.TRYWAIT P0, [R2+URZ+0x38840], R3 ;  /* 0x03884003020075a7 */ /* 0x0044e4000800017f */
[----:B---3--:R-:W-:Y:S05]  /*1c270*/  @!P0 NANOSLEEP.SYNCS 0x989680 ;  /* 0x009896800000895d */ /* 0x008fea0003900000 */
[----:B------:R-:W3:Y:S02]  /*1c280*/  @!P0 SYNCS.PHASECHK.TRANS64 P0, [R2+URZ+0x38840], R3 ;  /* 0x03884003020085a7 */ /* 0x000ee4000800007f */
[----:B---3--:R-:W-:Y:S05]  /*1c290*/  @!P0 BRA `(.L_x_2496) ;  /* 0xfffffffc00f08947 */ /* 0x008fea000383ffff */
[----:B------:R-:W-:Y:S05]  /*1c2a0*/  BRA `(.L_x_2580) ;  /* 0xffffffc4004c7947 */ /* 0x000fea000383ffff */
.L_x_2504:
[----:B0-----:R0:W1:Y:S02]  /*1c2b0*/  SYNCS.PHASECHK.TRANS64.TRYWAIT P0, [R2+URZ+0x60], R5 ;  /* 0x00006005020075a7 */ /* 0x001064000800017f */
[----:B-1----:R-:W-:Y:S05]  /*1c2c0*/  @!P0 NANOSLEEP.SYNCS 0x989680 ;  /* 0x009896800000895d */ /* 0x002fea0003900000 */
[----:B------:R-:W1:Y:S02]  /*1c2d0*/  @!P0 SYNCS.PHASECHK.TRANS64 P0, [R2+URZ+0x60], R5 ;  /* 0x00006005020085a7 */ /* 0x000e64000800007f */
[----:B-1----:R-:W-:Y:S05]  /*1c2e0*/  @!P0 BRA `(.L_x_2504) ;  /* 0xfffffffc00f08947 */ /* 0x002fea000383ffff */
[----:B------:R-:W-:Y:S05]  /*1c2f0*/  BRA `(.L_x_2581) ;  /* 0xffffffc800a07947 */ /* 0x000fea000383ffff */
.L_x_2517:
[----:B--2---:R2:W3:Y:S02]  /*1c300*/  SYNCS.PHASECHK.TRANS64.TRYWAIT P0, [R0+URZ+0x38860], R2 ;  /* 0x03886002000075a7 */ /* 0x0044e4000800017f */
[----:B---3--:R-:W-:Y:S05]  /*1c310*/  @!P0 NANOSLEEP.SYNCS 0x989680 ;  /* 0x009896800000895d */ /* 0x008fea0003900000 */
[----:B------:R-:W3:Y:S02]  /*1c320*/  @!P0 SYNCS.PHASECHK.TRANS64 P0, [R0+URZ+0x38860], R2 ;  /* 0x03886002000085a7 */ /* 0x000ee4000800007f */
[----:B---3--:R-:W-:Y:S05]  /*1c330*/  @!P0 BRA `(.L_x_2517) ;  /* 0xfffffffc00f08947 */ /* 0x008fea000383ffff */
[----:B------:R-:W-:Y:S05]  /*1c340*/  BRA `(.L_x_2582) ;  /* 0xffffffd000687947 */ /* 0x000fea000383ffff */
.L_x_2526:
[----:B------:R-:W2:Y:S01]  /*1c350*/  LDL R0, [R1] ;  /* 0x0000000001007983 */ /* 0x000ea20000100800 */
[----:B------:R-:W-:Y:S01]  /*1c360*/  BSSY B0, `(.L_x_2583) ;  /* 0x0000008000007945 */ /* 0x000fe20003800000 */
[----:B0-----:R-:W-:Y:S02]  /*1c370*/  IMAD.MOV.U32 R12, RZ, RZ, RZ ;  /* 0x000000ffff0c7224 */ /* 0x001fe400078e00ff */
[----:B------:R-:W-:Y:S02]  /*1c380*/  IMAD.MOV.U32 R11, RZ, RZ, 0x1f ;  /* 0x0000001fff0b7424 */ /* 0x000fe400078e00ff */
[----:B------:R-:W-:Y:S02]  /*1c390*/  IMAD.MOV.U32 R15, RZ, RZ, -0x1 ;  /* 0xffffffffff0f7424 */ /* 0x000fe400078e00ff */
[----:B--2---:R-:W-:-:S07]  /*1c3a0*/  IMAD.MOV.U32 R13, RZ, RZ, R0 ;  /* 0x000000ffff0d7224 */ /* 0x004fce00078e0000 */
[----:B-1----:R-:W-:Y:S05]  /*1c3b0*/  WARPSYNC.COLLECTIVE R15, `(.L_x_2584) ;  /* 0x000000000f087348 */ /* 0x002fea0003c00000 */
[----:B------:R0:W2:Y:S02]  /*1c3c0*/  SHFL.IDX P6, R14, R13, R12, R11 ;  /* 0x0000000c0d0e7389 */ /* 0x0000a400000c000b */
[----:B012---:R-:W-:Y:S01]  /*1c3d0*/  ENDCOLLECTIVE ;  /* 0x000000000000791b */ /* 0x007fe20003800000 */
.L_x_2584:
[----:B------:R-:W-:Y:S05]  /*1c3e0*/  BSYNC B0 ;  /* 0x0000000000007941 */ /* 0x000fea0003800000 */
.L_x_2583:
        /* <DEDUP_REMOVED lines=9> */
.L_x_2585:
        /* <DEDUP_REMOVED lines=14> */
[C---:B------:R-:W-:Y:S02]  /*1c560*/  ISETP.GE.U32.AND P3, PT, R10.reuse, 0x4, PT ;  /* 0x000000040a00780c */ /* 0x040fe40003f66070 */
[C---:B------:R-:W-:Y:S02]  /*1c570*/  ISETP.GE.U32.AND P4, PT, R10.reuse, 0x8, PT ;  /* 0x000000080a00780c */ /* 0x040fe40003f86070 */
[----:B------:R-:W-:Y:S01]  /*1c580*/  ISETP.GE.U32.AND P5, PT, R10, 0x10, PT ;  /* 0x000000100a00780c */ /* 0x000fe20003fa6070 */
[----:B--2---:R-:W-:-:S02]  /*1c590*/  @!P1 IMAD.MOV.U32 R6, RZ, RZ, R5 ;  /* 0x000000ffff069224 */ /* 0x004fc400078e0005 */
[----:B------:R-:W-:Y:S02]  /*1c5a0*/  IMAD.MOV.U32 R5, RZ, RZ, RZ ;  /* 0x000000ffff057224 */ /* 0x000fe400078e00ff */
[----:B---3--:R-:W-:Y:S01]  /*1c5b0*/  @!P1 IMAD.MOV.U32 R7, RZ, RZ, R2 ;  /* 0x000000ffff079224 */ /* 0x008fe200078e0002 */
[----:B------:R-:W-:-:S03]  /*1c5c0*/  ISETP.NE.AND P1, PT, R10, RZ, PT ;  /* 0x000000ff0a00720c */ /* 0x000fc60003f25270 */
[----:B------:R-:W-:-:S04]  /*1c5d0*/  IMAD R2, R7, R6, RZ ;  /* 0x0000000607027224 */ /* 0x000fc800078e02ff */
[----:B------:R-:W-:-:S07]  /*1c5e0*/  IMAD.MOV.U32 R13, RZ, RZ, R2 ;  /* 0x000000ffff0d7224 */ /* 0x000fce00078e0002 */
[----:B------:R-:W-:Y:S05]  /*1c5f0*/  WARPSYNC.COLLECTIVE R15, `(.L_x_2586) ;  /* 0x000000000f087348 */ /* 0x000fea0003c00000 */
[----:B------:R0:W1:Y:S02]  /*1c600*/  SHFL.UP P6, R14, R13, R12, R11 ;  /* 0x0400000c0d0e7389 */ /* 0x00006400000c000b */
[----:B01----:R-:W-:Y:S01]  /*1c610*/  ENDCOLLECTIVE ;  /* 0x000000000000791b */ /* 0x003fe20003800000 */
.L_x_2586:
        /* <DEDUP_REMOVED lines=8> */
.L_x_2587:
        /* <DEDUP_REMOVED lines=8> */
.L_x_2588:
        /* <DEDUP_REMOVED lines=8> */
.L_x_2589:
        /* <DEDUP_REMOVED lines=8> */
.L_x_2590:
        /* <DEDUP_REMOVED lines=9> */
.L_x_2591:
[----:B------:R-:W-:Y:S01]  /*1c8b0*/  IMAD.MOV.U32 R9, RZ, RZ, R14 ;  /* 0x000000ffff097224 */ /* 0x000fe200078e000e */
[----:B------:R-:W-:Y:S06]  /*1c8c0*/  BRA `(.L_x_2592) ;  /* 0xffffffd400547947 */ /* 0x000fec000383ffff */
.L_x_2529:
        /* <DEDUP_REMOVED lines=8> */
.L_x_2594:
[----:B------:R-:W-:Y:S05]  /*1c950*/  BSYNC B0 ;  /* 0x0000000000007941 */ /* 0x000fea0003800000 */
.L_x_2593:
        /* <DEDUP_REMOVED lines=10> */
.L_x_2595:
        /* <DEDUP_REMOVED lines=8> */
.L_x_2596:
        /* <DEDUP_REMOVED lines=8> */
.L_x_2597:
        /* <DEDUP_REMOVED lines=8> */
.L_x_2598:
        /* <DEDUP_REMOVED lines=9> */
.L_x_2599:
[----:B------:R-:W-:Y:S01]  /*1cc10*/  IMAD.MOV.U32 R9, RZ, RZ, R14 ;  /* 0x000000ffff097224 */ /* 0x000fe200078e000e */
[----:B------:R-:W-:Y:S06]  /*1cc20*/  BRA `(.L_x_2600) ;  /* 0xffffffd4002c7947 */ /* 0x000fec000383ffff */
.L_x_2531:
[----:B------:R-:W-:Y:S01]  /*1cc30*/  BSSY B0, `(.L_x_2601) ;  /* 0x0000006000007945 */ /* 0x000fe20003800000 */
[----:B------:R-:W-:Y:S01]  /*1cc40*/  PLOP3.LUT P6, PT, P6, PT, PT, 0x8, 0x0 ;  /* 0x000000000000781c */ /* 0x000fe200037ce170 */
[----:B------:R-:W-:-:S12]  /*1cc50*/  IMAD.MOV.U32 R15, RZ, RZ, -0x1 ;  /* 0xffffffffff0f7424 */ /* 0x000fd800078e00ff */
[----:B0-----:R-:W-:Y:S05]  /*1cc60*/  WARPSYNC.COLLECTIVE R15, `(.L_x_2602) ;  /* 0x000000000f087348 */ /* 0x001fea0003c00000 */
[----:B------:R-:W-:Y:S01]  /*1cc70*/  VOTE.ANY R14, PT, P6 ;  /* 0x00000000000e7806 */ /* 0x000fe200030e0100 */
[----:B0-----:R-:W-:Y:S06]  /*1cc80*/  ENDCOLLECTIVE ;  /* 0x000000000000791b */ /* 0x001fec0003800000 */
.L_x_2602:
[----:B------:R-:W-:Y:S05]  /*1cc90*/  BSYNC B0 ;  /* 0x0000000000007941 */ /* 0x000fea0003800000 */
.L_x_2601:
        /* <DEDUP_REMOVED lines=10> */
.L_x_2603:
[----:B------:R-:W-:Y:S02]  /*1cd40*/  IMAD.MOV.U32 R13, RZ, RZ, R7 ;  /* 0x000000ffff0d7224 */ /* 0x000fe400078e0007 */
[----:B------:R-:W-:-:S07]  /*1cd50*/  IMAD.MOV.U32 R0, RZ, RZ, R14 ;  /* 0x000000ffff007224 */ /* 0x000fce00078e000e */
[----:B------:R-:W-:Y:S05]  /*1cd60*/  WARPSYNC.COLLECTIVE R15, `(.L_x_2604) ;  /* 0x000000000f087348 */ /* 0x000fea0003c00000 */
[----:B------:R0:W1:Y:S02]  /*1cd70*/  SHFL.IDX P6, R14, R13, R12, R11 ;  /* 0x0000000c0d0e7389 */ /* 0x00006400000c000b */
[----:B01----:R-:W-:Y:S01]  /*1cd80*/  ENDCOLLECTIVE ;  /* 0x000000000000791b */ /* 0x003fe20003800000 */
.L_x_2604:
[----:B------:R-:W-:Y:S02]  /*1cd90*/  IMAD.MOV.U32 R7, RZ, RZ, R14 ;  /* 0x000000ffff077224 */ /* 0x000fe400078e000e */
[----:B------:R-:W-:-:S05]  /*1cda0*/  IMAD.IADD R6, R10, 0x1, R16 ;  /* 0x000000010a067824 */ /* 0x000fca00078e0210 */
[----:B------:R1:W-:Y:S01]  /*1cdb0*/  STL [R1+0xc], R6 ;  /* 0x00000c0601007387 */ /* 0x0003e20000100800 */
[----:B------:R-:W-:Y:S05]  /*1cdc0*/  BRA `(.L_x_2605) ;  /* 0xffffffd4000c7947 */ /* 0x000fea000383ffff */
.L_x_2533:
        /* <DEDUP_REMOVED lines=8> */
.L_x_2607:
[----:B------:R-:W-:Y:S05]  /*1ce50*/  BSYNC B0 ;  /* 0x0000000000007941 */ /* 0x000fea0003800000 */
.L_x_2606:
[----:B------:R-:W-:Y:S01]  /*1ce60*/  IMAD.MOV.U32 R2, RZ, RZ, R14 ;  /* 0x000000ffff027224 */ /* 0x000fe200078e000e */
[----:B------:R-:W-:Y:S06]  /*1ce70*/  BRA `(.L_x_2608) ;  /* 0xffffffd000f87947 */ /* 0x000fec000383ffff */
.L_x_2539:
[----:B0-----:R0:W1:Y:S02]  /*1ce80*/  SYNCS.PHASECHK.TRANS64.TRYWAIT P0, [R0+URZ+0x38820], R3 ;  /* 0x03882003000075a7 */ /* 0x001064000800017f */
[----:B-1----:R-:W-:Y:S05]  /*1ce90*/  @!P0 NANOSLEEP.SYNCS 0x989680 ;  /* 0x009896800000895d */ /* 0x002fea0003900000 */
[----:B------:R-:W1:Y:S02]  /*1cea0*/  @!P0 SYNCS.PHASECHK.TRANS64 P0, [R0+URZ+0x38820], R3 ;  /* 0x03882003000085a7 */ /* 0x000e64000800007f */
[----:B-1----:R-:W-:Y:S05]  /*1ceb0*/  @!P0 BRA `(.L_x_2539) ;  /* 0xfffffffc00f08947 */ /* 0x002fea000383ffff */
[----:B------:R-:W-:Y:S05]  /*1cec0*/  BRA `(.L_x_2609) ;  /* 0xffffffdc009c7947 */ /* 0x000fea000383ffff */
.L_x_2540:
        /* <DEDUP_REMOVED lines=11> */
.L_x_2611:
[----:B------:R-:W-:Y:S05]  /*1cf80*/  BSYNC B0 ;  /* 0x0000000000007941 */ /* 0x000fea0003800000 */
.L_x_2610:
[----:B------:R-:W-:Y:S05]  /*1cf90*/  BRA `(.L_x_2612) ;  /* 0xffffffdc00847947 */ /* 0x000fea000383ffff */
.L_x_2543:
[----:B------:R-:W-:Y:S01]  /*1cfa0*/  BSSY B1, `(.L_x_2613) ;  /* 0x0000006000017945 */ /* 0x000fe20003800000 */
[----:B------:R-:W-:-:S07]  /*1cfb0*/  IMAD.MOV.U32 R15, RZ, RZ, -0x1 ;  /* 0xffffffffff0f7424 */ /* 0x000fce00078e00ff */
[----:B01----:R-:W-:Y:S05]  /*1cfc0*/  WARPSYNC.COLLECTIVE R15, `(.L_x_2614) ;  /* 0x000000000f0c7348 */ /* 0x003fea0003c00000 */
[----:B------:R-:W-:Y:S02]  /*1cfd0*/  ELECT P6, UR62, PT ;  /* 0x00000000003e782f */ /* 0x000fe400038c0000 */
[----:B------:R-:W-:Y:S01]  /*1cfe0*/  MOV R14, UR62 ;  /* 0x0000003e000e7c02 */ /* 0x000fe20008000f00 */
[----:B01----:R-:W-:Y:S10]  /*1cff0*/  ENDCOLLECTIVE ;  /* 0x000000000000791b */ /* 0x003ff40003800000 */
.L_x_2614:
[----:B------:R-:W-:Y:S05]  /*1d000*/  BSYNC B1 ;  /* 0x0000000000017941 */ /* 0x000fea0003800000 */
.L_x_2613:
[----:B------:R-:W-:Y:S05]  /*1d010*/  BRA `(.L_x_2615) ;  /* 0xffffffdc007c7947 */ /* 0x000fea000383ffff */
.L_x_2545:
[----:B0-----:R0:W1:Y:S02]  /*1d020*/  SYNCS.PHASECHK.TRANS64.TRYWAIT P0, [R6+URZ], R5 ;  /* 0x00000005060075a7 */ /* 0x001064000800017f */
[----:B-1----:R-:W-:Y:S05]  /*1d030*/  @!P0 NANOSLEEP.SYNCS 0x989680 ;  /* 0x009896800000895d */ /* 0x002fea0003900000 */
[----:B------:R-:W1:Y:S02]  /*1d040*/  @!P0 SYNCS.PHASECHK.TRANS64 P0, [R6+URZ], R5 ;  /* 0x00000005060085a7 */ /* 0x000e64000800007f */
[----:B-1----:R-:W-:Y:S05]  /*1d050*/  @!P0 BRA `(.L_x_2545) ;  /* 0xfffffffc00f08947 */ /* 0x002fea000383ffff */
[----:B------:R-:W-:Y:S05]  /*1d060*/  BRA `(.L_x_2616) ;  /* 0xffffffdc00bc7947 */ /* 0x000fea000383ffff */
.L_x_2546:
[----:B-1----:R1:W2:Y:S02]  /*1d070*/  SYNCS.PHASECHK.TRANS64.TRYWAIT P0, [R7+URZ], R2 ;  /* 0x00000002070075a7 */ /* 0x0022a4000800017f */
[----:B--2---:R-:W-:Y:S05]  /*1d080*/  @!P0 NANOSLEEP.SYNCS 0x989680 ;  /* 0x009896800000895d */ /* 0x004fea0003900000 */
[----:B------:R-:W2:Y:S02]  /*1d090*/  @!P0 SYNCS.PHASECHK.TRANS64 P0, [R7+URZ], R2 ;  /* 0x00000002070085a7 */ /* 0x000ea4000800007f */
[----:B--2---:R-:W-:Y:S05]  /*1d0a0*/  @!P0 BRA `(.L_x_2546) ;  /* 0xfffffffc00f08947 */ /* 0x004fea000383ffff */
[----:B------:R-:W-:Y:S05]  /*1d0b0*/  BRA `(.L_x_2617) ;  /* 0xffffffdc00b07947 */ /* 0x000fea000383ffff */
.L_x_2548:
[----:B--2---:R2:W3:Y:S02]  /*1d0c0*/  SYNCS.PHASECHK.TRANS64.TRYWAIT P0, [R4+URZ], R5 ;  /* 0x00000005040075a7 */ /* 0x0044e4000800017f */
[----:B---3--:R-:W-:Y:S05]  /*1d0d0*/  @!P0 NANOSLEEP.SYNCS 0x989680 ;  /* 0x009896800000895d */ /* 0x008fea0003900000 */
[----:B------:R-:W3:Y:S02]  /*1d0e0*/  @!P0 SYNCS.PHASECHK.TRANS64 P0, [R4+URZ], R5 ;  /* 0x00000005040085a7 */ /* 0x000ee4000800007f */
[----:B---3--:R-:W-:Y:S05]  /*1d0f0*/  @!P0 BRA `(.L_x_2548) ;  /* 0xfffffffc00f08947 */ /* 0x008fea000383ffff */
[----:B------:R-:W-:Y:S05]  /*1d100*/  BRA `(.L_x_2618) ;  /* 0xffffffdc00b47947 */ /* 0x000fea000383ffff */
.L_x_2619:
        /* <DEDUP_REMOVED lines=15> */
.L_x_14846:


//--------------------- .text._ZN7cutlass13device_kernelIN5flash11enable_sm90INS1_16FlashAttnFwdSm90INS1_25CollectiveMainloopFwdSm90ILi2EN4cute5tupleIJNS5_1CILi1EEES8_S8_EEENS6_IJNS7_ILi128EEENS7_ILi80EEENS7_ILi256EEEEEELi256ENS_6half_tEfNS_4arch4Sm90ELb1ELb0ELb0ELb1ELb0ELb1ELb0ELb1ELb1ELb1ELb1ELb0EEENS1_21CollectiveEpilogueFwdINS6_IJSA_SC_SB_EEES9_SE_SG_Li256ELb1ELb1ELb1ELb0EEENS1_36VarlenDynamicPersistentTileSchedulerILi128ELi80ELi256ELi128ELb1ELb1ELb1ELb1ELb1ELb1EEEEEEEEEvNT_6ParamsE --------------------------
	.section	.text._ZN7cutlass13device_kernelIN5flash11enable_sm90INS1_16FlashAttnFwdSm90INS1_25CollectiveMainloopFwdSm90ILi2EN4cute5tupleIJNS5_1CILi1EEES8_S8_EEENS6_IJNS7_ILi128EEENS7_ILi80EEENS7_ILi256EEEEEELi256ENS_6half_tEfNS_4arch4Sm90ELb1ELb0ELb0ELb1ELb0ELb1ELb0ELb1ELb1ELb1ELb1ELb0EEENS1_21CollectiveEpilogueFwdINS6_IJSA_SC_SB_EEES9_SE_SG_Li256ELb1ELb1ELb1ELb0EEENS1_36VarlenDynamicPersistentTileSchedulerILi128ELi80ELi256ELi128ELb1ELb1ELb1ELb1ELb1ELb1EEEEEEEEEvNT_6ParamsE,"ax",@progbits
	.align	128
.text._ZN7cutlass13device_kernelIN5flash11enable_sm90INS1_16FlashAttnFwdSm90INS1_25CollectiveMainloopFwdSm90ILi2EN4cute5tupleIJNS5_1CILi1EEES8_S8_EEENS6_IJNS7_ILi128EEENS7_ILi80EEENS7_ILi256EEEEEELi256ENS_6half_tEfNS_4arch4Sm90ELb1ELb0ELb0ELb1ELb0ELb1ELb0ELb1ELb1ELb1ELb1ELb0EEENS1_21CollectiveEpilogueFwdINS6_IJSA_SC_SB_EEES9_SE_SG_Li256ELb1ELb1ELb1ELb0EEENS1_36VarlenDynamicPersistentTileSchedulerILi128ELi80ELi256ELi128ELb1ELb1ELb1ELb1ELb1ELb1EEEEEEEEEvNT_6ParamsE:
        .type           _ZN7cutlass13device_kernelIN5flash11enable_sm90INS1_16FlashAttnFwdSm90INS1_25CollectiveMainloopFwdSm90ILi2EN4cute5tupleIJNS5_1CILi1EEES8_S8_EEENS6_IJNS7_ILi128EEENS7_ILi80EEENS7_ILi256EEEEEELi256ENS_6half_tEfNS_4arch4Sm90ELb1ELb0ELb0ELb1ELb0ELb1ELb0ELb1ELb1ELb1ELb1ELb0EEENS1_21CollectiveEpilogueFwdINS6_IJSA_SC_SB_EEES9_SE_SG_Li256ELb1ELb1ELb1ELb0EEENS1_36VarlenDynamicPersistentTileSchedulerILi128ELi80ELi256ELi128ELb1ELb1ELb1ELb1ELb1ELb1EEEEEEEEEvNT_6ParamsE,@function
        .size           _ZN7cutlass13device_kernelIN5flash11enable_sm90INS1_16FlashAttnFwdSm90INS1_25CollectiveMainloopFwdSm90ILi2EN4cute5tupleIJNS5_1CILi1EEES8_S8_EEENS6_IJNS7_ILi128EEENS7_ILi80EEENS7_ILi256EEEEEELi256ENS_6half_tEfNS_4arch4Sm90ELb1ELb0ELb0ELb1ELb0ELb1ELb0ELb1ELb1ELb1ELb1ELb0EEENS1_21CollectiveEpilogueFwdINS6_IJSA_SC_SB_EEES9_SE_SG_Li256ELb1ELb1ELb1ELb0EEENS1_36VarlenDynamicPersistentTileSchedulerILi128ELi80ELi256ELi128ELb1ELb1ELb1ELb1ELb1ELb1EEEEEEEEEvNT_6ParamsE,(.L_x_14847 - _ZN7cutlass13device_kernelIN5flash11enable_sm90INS1_16FlashAttnFwdSm90INS1_25CollectiveMainloopFwdSm90ILi2EN4cute5tupleIJNS5_1CILi1EEES8_S8_EEENS6_IJNS7_ILi128EEENS7_ILi80EEENS7_ILi256EEEEEELi256ENS_6half_tEfNS_4arch4Sm90ELb1ELb0ELb0ELb1ELb0ELb1ELb0ELb1ELb1ELb1ELb1ELb0EEENS1_21CollectiveEpilogueFwdINS6_IJSA_SC_SB_EEES9_SE_SG_Li256ELb1ELb1ELb1ELb0EEENS1_36VarlenDynamicPersistentTileSchedulerILi128ELi80ELi256ELi128ELb1ELb1ELb1ELb1ELb1ELb1EEEEEEEEEvNT_6ParamsE)
        .other          _ZN7cutlass13device_kernelIN5flash11enable_sm90INS1_16FlashAttnFwdSm90INS1_25CollectiveMainloopFwdSm90ILi2EN4cute5tupleIJNS5_1CILi1EEES8_S8_EEENS6_IJNS7_ILi128EEENS7_ILi80EEENS7_ILi256EEEEEELi256ENS_6half_tEfNS_4arch4Sm90ELb1ELb0ELb0ELb1ELb0ELb1ELb0ELb1ELb1ELb1ELb1ELb0EEENS1_21CollectiveEpilogueFwdINS6_IJSA_SC_SB_EEES9_SE_SG_Li256ELb1ELb1ELb1ELb0EEENS1_36VarlenDynamicPersistentTileSchedulerILi128ELi80ELi256ELi128ELb1ELb1ELb1ELb1ELb1ELb1EEEEEEEEEvNT_6ParamsE,@"STO_CUDA_ENTRY STV_DEFAULT"
_ZN7cutlass13device_kernelIN5flash11enable_sm90INS1_16FlashAttnFwdSm90INS1_25CollectiveMainloopFwdSm90ILi2EN4cute5tupleIJNS5_1CILi1EEES8_S8_EEENS6_IJNS7_ILi128EEENS7_ILi80EEENS7_ILi256EEEEEELi256ENS_6half_tEfNS_4arch4Sm90ELb1ELb0ELb0ELb1ELb0ELb1ELb0ELb1ELb1ELb1ELb1ELb0EEENS1_21CollectiveEpilogueFwdINS6_IJSA_SC_SB_EEES9_SE_SG_Li256ELb1ELb1ELb1ELb0EEENS1_36VarlenDynamicPersistentTileSchedulerILi128ELi80ELi256ELi128ELb1ELb1ELb1ELb1ELb1ELb1EEEEEEEEEvNT_6ParamsE:
        /* <DEDUP_REMOVED lines=24> */
.L_x_2621:
[----:B------:R-:W-:Y:S05]  /*0180*/  BSYNC B0 ;  /* 0x0000000000007941 */ /* 0x000fea0003800000 */
.L_x_2620:
        /* <DEDUP_REMOVED lines=41> */
.L_x_2622:
        /* <DEDUP_REMOVED lines=22> */
.L_x_2623:
        /* <DEDUP_REMOVED lines=18> */
.L_x_2624:
        /* <DEDUP_REMOVED lines=22> */
.L_x_2625:
        /* <DEDUP_REMOVED lines=22> */
.L_x_2626:
        /* <DEDUP_REMOVED lines=9> */
.L_x_2629:
        /* <DEDUP_REMOVED lines=16> */
[----:B------:R-:W-:Y:S01]  /*0af0*/  VIADD R6, R6, 0xffffff80 ;  /* 0xffffff8006067836 */ /* 0x000fe20000000000 */
[----:B------:R-:W-:Y:S02]  /*0b00*/  R2UR UR4, R16 ;  /* 0x00000000100472ca */ /* 0x000fe400000e0000 */
[----:B------:R-:W-:Y:S02]  /*0b10*/  CS2R R218, SRZ ;  /* 0x0000000000da7805 */ /* 0x000fe4000001ff00 */
[----:B------:R-:W-:Y:S01]  /*0b20*/  MOV R17, RZ ;  /* 0x000000ff00117202 */ /* 0x000fe20000000f00 */
[----:B------:R-:W-:Y:S01]  /*0b30*/  IMAD.MOV.U32 R216, RZ, RZ, RZ ;  /* 0x000000ffffd87224 */ /* 0x000fe200078e00ff */
[----:B------:R-:W-:-:S04]  /*0b40*/  SHF.R.S32.HI R3, RZ, 0x1f, R6 ;  /* 0x0000001fff037819 */ /* 0x000fc80000011406 */
[CC--:B------:R-:W-:Y:S02]  /*0b50*/  LEA.HI R4, R3.reuse, R6.reuse, RZ, 0x5 ;  /* 0x0000000603047211 */ /* 0x0c0fe400078f28ff */
[CC--:B------:R-:W-:Y:S02]  /*0b60*/  LEA.HI R212, R3.reuse, R6.reuse, RZ, 0x3 ;  /* 0x0000000603d47211 */ /* 0x0c0fe400078f18ff */
[CC--:B0-----:R-:W-:Y:S01]  /*0b70*/  LEA.HI R2, R3.reuse, R6.reuse, RZ, 0x4 ;  /* 0x0000000603027211 */ /* 0x0c1fe200078f20ff */
[----:B------:R-:W-:Y:S01]  /*0b80*/  IMAD.SHL.U32 R5, R4, 0x20, RZ ;  /* 0x0000002004057824 */ /* 0x000fe200078e00ff */
[CC--:B------:R-:W-:Y:S01]  /*0b90*/  LEA.HI R10, R3.reuse, R6.reuse, RZ, 0x2 ;  /* 0x00000006030a7211 */ /* 0x0c0fe200078f10ff */
[----:B------:R-:W-:Y:S01]  /*0ba0*/  UIADD3 UR4, UR4, 0x14400, URZ ;  /* 0x0001440004047890 */ /* 0x000fe2000fffe03f */
[----:B------:R-:W-:Y:S02]  /*0bb0*/  LEA.HI R8, R3, R6, RZ, 0x6 ;  /* 0x0000000603087211 */ /* 0x000fe400078f30ff */
[----:B------:R-:W-:-:S02]  /*0bc0*/  LOP3.LUT R7, R212, 0xfffffff8, RZ, 0xc0, !PT ;  /* 0xfffffff8d4077812 */ /* 0x000fc400078ec0ff */
[----:B------:R-:W-:Y:S01]  /*0bd0*/  LOP3.LUT R11, R10, 0xfffffffc, RZ, 0xc0, !PT ;  /* 0xfffffffc0a0b7812 */ /* 0x000fe200078ec0ff */
[----:B------:R-:W-:Y:S01]  /*0be0*/  IMAD.SHL.U32 R8, R8, 0x8, RZ ;  /* 0x0000000808087824 */ /* 0x000fe200078e00ff */
[----:B------:R-:W-:Y:S01]  /*0bf0*/  SHF.R.S32.HI R212, RZ, 0x3, R212 ;  /* 0x00000003ffd47819 */ /* 0x000fe200000114d4 */
[C---:B------:R-:W-:Y:S01]  /*0c00*/  IMAD.IADD R18, R6.reuse, 0x1, -R7 ;  /* 0x0000000106127824 */ /* 0x040fe200078e0a07 */
[----:B------:R-:W-:Y:S01]  /*0c10*/  LOP3.LUT R7, R5, 0xfffffc00, RZ, 0xc0, !PT ;  /* 0xfffffc0005077812 */ /* 0x000fe200078ec0ff */
[----:B------:R-:W-:Y:S01]  /*0c20*/  IMAD.IADD R10, R6, 0x1, -R11 ;  /* 0x00000001060a7824 */ /* 0x000fe200078e0a0b */
[----:B------:R-:W-:Y:S01]  /*0c30*/  SHF.R.S32.HI R5, RZ, 0x4, R2 ;  /* 0x00000004ff057819 */ /* 0x000fe20000011402 */
[----:B------:R-:W-:Y:S01]  /*0c40*/  IMAD.SHL.U32 R22, R18, 0x4, RZ ;  /* 0x0000000412167824 */ /* 0x000fe200078e00ff */
[----:B------:R-:W-:Y:S02]  /*0c50*/  LOP3.LUT R227, R8, 0xfffffe00, RZ, 0xc0, !PT ;  /* 0xfffffe0008e37812 */ /* 0x000fe400078ec0ff */
[----:B------:R-:W-:Y:S01]  /*0c60*/  LEA.HI R12, R10, R10, RZ, 0x1 ;  /* 0x0000000a0a0c7211 */ /* 0x000fe200078f08ff */
[C---:B------:R-:W-:Y:S01]  /*0c70*/  VIADD R215, R22.reuse, 0x20 ;  /* 0x0000002016d77836 */ /* 0x040fe20000000000 */
[C---:B------:R-:W-:Y:S01]  /*0c80*/  IADD3 R214, R22.reuse, 0x40, RZ ;  /* 0x0000004016d67810 */ /* 0x040fe20007ffe0ff */
[----:B------:R-:W-:Y:S01]  /*0c90*/  VIADD R217, R22, 0x60 ;  /* 0x0000006016d97836 */ /* 0x000fe20000000000 */
[----:B------:R-:W-:-:S03]  /*0ca0*/  SHF.R.S32.HI R23, RZ, 0x1f, R22 ;  /* 0x0000001fff177819 */ /* 0x000fc60000011416 */
[----:B------:R-:W-:Y:S01]  /*0cb0*/  IMAD.IADD R213, R22, 0x1, R214 ;  /* 0x0000000116d57824 */ /* 0x000fe200078e02d6 */
[----:B--2---:R-:W-:Y:S02]  /*0cc0*/  R2UR UR5, R0 ;  /* 0x00000000000572ca */ /* 0x004fe400000e0000 */
[----:B------:R-:W-:Y:S02]  /*0cd0*/  LEA.HI R0, R3, R6, RZ, 0x7 ;  /* 0x0000000603007211 */ /* 0x000fe400078f38ff */
[----:B------:R-:W-:Y:S02]  /*0ce0*/  LOP3.LUT R3, R2, 0x3fffff0, RZ, 0xc0, !PT ;  /* 0x03fffff002037812 */ /* 0x000fe400078ec0ff */
[----:B------:R-:W-:Y:S02]  /*0cf0*/  LOP3.LUT R9, R0, 0xffffff80, RZ, 0xc0, !PT ;  /* 0xffffff8000097812 */ /* 0x000fe400078ec0ff */
[----:B------:R-:W-:Y:S01]  /*0d00*/  LEA.HI R2, R2, R5, RZ, 0x1 ;  /* 0x0000000502027211 */ /* 0x000fe200078f08ff */
[C---:B------:R-:W-:Y:S01]  /*0d10*/  IMAD.IADD R4, R6.reuse, 0x1, -R3 ;  /* 0x0000000106047824 */ /* 0x040fe200078e0a03 */
[----:B------:R-:W-:-:S02]  /*0d20*/  IADD3 R21, R6, -R9, RZ ;  /* 0x8000000906157210 */ /* 0x000fc40007ffe0ff */
[----:B------:R-:W-:Y:S01]  /*0d30*/  LOP3.LUT R2, R2, 0x1ffffffe, RZ, 0xc0, !PT ;  /* 0x1ffffffe02027812 */ /* 0x000fe200078ec0ff */
[----:B------:R-:W-:Y:S01]  /*0d40*/  IMAD R7, R4, 0x40, R7 ;  /* 0x0000004004077824 */ /* 0x000fe200078e0207 */
[----:B------:R-:W-:Y:S01]  /*0d50*/  SHF.R.S32.HI R6, RZ, 0x1f, R21 ;  /* 0x0000001fff067819 */ /* 0x000fe20000011415 */
[----:B------:R-:W-:Y:S01]  /*0d60*/  STL [R1+0xa4], R21 ;  /* 0x0000a41501007387 */ /* 0x000fe20000100800 */
[----:B------:R-:W-:Y:S01]  /*0d70*/  SHF.R.S32.HI R3, RZ, 0x7, R0 ;  /* 0x00000007ff037819 */ /* 0x000fe20000011400 */
[----:B------:R-:W-:Y:S01]  /*0d80*/  IMAD.IADD R2, R5, 0x1, -R2 ;  /* 0x0000000105027824 */ /* 0x000fe200078e0a02 */
[----:B------:R-:W-:Y:S01]  /*0d90*/  LEA.HI R9, R6, R21, RZ, 0x2 ;  /* 0x0000001506097211 */ /* 0x000fe200078f10ff */
[----:B------:R-:W-:Y:S01]  /*0da0*/  VIADD R5, R212, 0x20 ;  /* 0x00000020d4057836 */ /* 0x000fe20000000000 */
[----:B------:R-:W-:Y:S01]  /*0db0*/  LEA.HI R0, R0, R3, RZ, 0x1 ;  /* 0x0000000300007211 */ /* 0x000fe200078f08ff */
[----:B------:R-:W-:Y:S01]  /*0dc0*/  IMAD R2, R2, 0x8, R7 ;  /* 0x0000000802027824 */ /* 0x000fe200078e0207 */
[--C-:B------:R-:W-:Y:S01]  /*0dd0*/  SHF.R.S32.HI R4, RZ, 0x2, R9.reuse ;  /* 0x00000002ff047819 */ /* 0x100fe20000011409 */
[----:B------:R0:W-:Y:S01]  /*0de0*/  STL [R1+0x60], R18 ;  /* 0x0000601201007387 */ /* 0x0001e20000100800 */
[----:B------:R-:W-:Y:S01]  /*0df0*/  SHF.R.S32.HI R11, RZ, 0x1f, R9 ;  /* 0x0000001fff0b7819 */ /* 0x000fe20000011409 */
[----:B------:R-:W-:Y:S01]  /*0e00*/  IMAD.SHL.U32 R223, R5, 0x40, RZ ;  /* 0x0000004005df7824 */ /* 0x000fe200078e00ff */
[----:B------:R-:W-:Y:S01]  /*0e10*/  LOP3.LUT R0, R0, 0x3fffffe, RZ, 0xc0, !PT ;  /* 0x03fffffe00007812 */ /* 0x000fe200078ec0ff */
[----:B------:R1:W-:Y:S01]  /*0e20*/  STL [R1+0xbc], R2 ;  /* 0x0000bc0201007387 */ /* 0x0003e20000100800 */
[----:B------:R-:W-:Y:S01]  /*0e30*/  LEA.HI R11, R11, R4, RZ, 0x3 ;  /* 0x000000040b0b7211 */ /* 0x000fe200078f18ff */
[----:B------:R-:W-:Y:S01]  /*0e40*/  ULOP3.LUT UR5, UR5, 0x1, URZ, 0xfc, !UPT ;  /* 0x0000000105057892 */ /* 0x000fe2000f8efc3f */
[----:B------:R-:W-:-:S02]  /*0e50*/  IADD3 R0, R3, -R0, RZ ;  /* 0x8000000003007210 */ /* 0x000fc40007ffe0ff */
[----:B------:R-:W-:Y:S01]  /*0e60*/  LOP3.LUT R11, R11, 0xfffffff8, RZ, 0xc0, !PT ;  /* 0xfffffff80b0b7812 */ /* 0x000fe200078ec0ff */
[----:B0-----:R-:W-:Y:S01]  /*0e70*/  IMAD.SHL.U32 R18, R18, 0x8, RZ ;  /* 0x0000000812127824 */ /* 0x001fe200078e00ff */
[----:B------:R-:W-:Y:S02]  /*0e80*/  LEA.HI R6, R6, R21, RZ, 0x5 ;  /* 0x0000001506067211 */ /* 0x000fe400078f28ff */
[----:B------:R-:W-:Y:S01]  /*0e90*/  LOP3.LUT R3, R12, 0x1ffffffe, RZ, 0xc0, !PT ;  /* 0x1ffffffe0c037812 */ /* 0x000fe200078ec0ff */
[----:B------:R-:W-:Y:S01]  /*0ea0*/  IMAD.IADD R11, R4, 0x1, -R11 ;  /* 0x00000001040b7824 */ /* 0x000fe200078e0a0b */
[----:B------:R-:W-:Y:S01]  /*0eb0*/  SHF.R.S32.HI R4, RZ, 0x1f, R213 ;  /* 0x0000001fff047819 */ /* 0x000fe200000114d5 */
[----:B------:R-:W-:Y:S01]  /*0ec0*/  IMAD.SHL.U32 R12, R212, 0x40, RZ ;  /* 0x00000040d40c7824 */ /* 0x000fe200078e00ff */
[----:B-1----:R-:W-:Y:S01]  /*0ed0*/  SHF.R.S32.HI R2, RZ, 0x1f, R5 ;  /* 0x0000001fff027819 */ /* 0x002fe20000011405 */
[----:B------:R-:W-:Y:S01]  /*0ee0*/  IMAD.IADD R235, R10, 0x1, -R3 ;  /* 0x000000010aeb7824 */ /* 0x000fe200078e0a03 */
[----:B------:R-:W-:Y:S01]  /*0ef0*/  LEA.HI R8, R4, R213, RZ, 0x3 ;  /* 0x000000d504087211 */ /* 0x000fe200078f18ff */
[----:B------:R-:W-:Y:S01]  /*0f00*/  VIADD R10, R212, 0x40 ;  /* 0x00000040d40a7836 */ /* 0x000fe20000000000 */
[----:B------:R-:W-:Y:S01]  /*0f10*/  SHF.R.S32.HI R6, RZ, 0x5, R6 ;  /* 0x00000005ff067819 */ /* 0x000fe20000011406 */
[----:B------:R-:W-:Y:S01]  /*0f20*/  VIADD R220, R18, 0x80 ;  /* 0x0000008012dc7836 */ /* 0x000fe20000000000 */
[----:B------:R-:W-:Y:S01]  /*0f30*/  LEA.HI R2, R2, R5, RZ, 0x3 ;  /* 0x0000000502027211 */ /* 0x000fe200078f18ff */
[----:B------:R-:W-:Y:S01]  /*0f40*/  IMAD.SHL.U32 R222, R10, 0x40, RZ ;  /* 0x000000400ade7824 */ /* 0x000fe200078e00ff */
[----:B------:R-:W-:Y:S01]  /*0f50*/  LEA.HI R5, R4, R213, RZ, 0x6 ;  /* 0x000000d504057211 */ /* 0x000fe200078f30ff */
[----:B------:R-:W-:Y:S01]  /*0f60*/  IMAD R11, R6, 0x10, R11 ;  /* 0x00000010060b7824 */ /* 0x000fe200078e020b */
[----:B------:R-:W-:Y:S01]  /*0f70*/  LOP3.LUT R3, R12, 0x1c0, RZ, 0xc0, !PT ;  /* 0x000001c00c037812 */ /* 0x000fe200078ec0ff */
[----:B------:R-:W-:Y:S01]  /*0f80*/  VIADD R221, R18, 0xc0 ;  /* 0x000000c012dd7836 */ /* 0x000fe20000000000 */
[----:B------:R-:W-:Y:S01]  /*0f90*/  LOP3.LUT R4, R8, 0x38, RZ, 0xc0, !PT ;  /* 0x0000003808047812 */ /* 0x000fe200078ec0ff */
[----:B------:R-:W-:Y:S01]  /*0fa0*/  IMAD.SHL.U32 R6, R5, 0x80, RZ ;  /* 0x0000008005067824 */ /* 0x000fe200078e00ff */
[----:B------:R-:W-:Y:S01]  /*0fb0*/  SHF.R.U32.HI R228, RZ, 0x3, R3 ;  /* 0x00000003ffe47819 */ /* 0x000fe20000011603 */
[----:B------:R-:W-:Y:S01]  /*0fc0*/  IMAD R11, R0, 0x40, R11 ;  /* 0x00000040000b7824 */ /* 0x000fe200078e020b */
[----:B------:R-:W-:Y:S01]  /*0fd0*/  LOP3.LUT R5, R4, 0x1c0, R12, 0xf8, !PT ;  /* 0x000001c004057812 */ /* 0x000fe200078ef80c */
[----:B------:R-:W-:Y:S01]  /*0fe0*/  IMAD.U32 R0, RZ, RZ, UR5 ;  /* 0x00000005ff007e24 */ /* 0x000fe2000f8e00ff */
[----:B------:R-:W-:Y:S01]  /*0ff0*/  SHF.L.U32 R2, R2, 0x6, RZ ;  /* 0x0000000602027819 */ /* 0x000fe200000006ff */
[----:B------:R-:W-:Y:S01]  /*1000*/  IMAD R235, R235, 0x8, R11 ;  /* 0x00000008ebeb7824 */ /* 0x000fe200078e020b */
[----:B------:R-:W-:Y:S01]  /*1010*/  LOP3.LUT R6, R6, 0xffffe000, RZ, 0xc0, !PT ;  /* 0xffffe00006067812 */ /* 0x000fe200078ec0ff */
[----:B------:R-:W-:Y:S01]  /*1020*/  STL [R1+0xb8], R11 ;  /* 0x0000b80b01007387 */ /* 0x000fe20000100800 */
[----:B------:R-:W-:-:S02]  /*1030*/  LOP3.LUT R5, R5, R228, RZ, 0x3c, !PT ;  /* 0x000000e405057212 */ /* 0x000fc400078e3cff */
[----:B------:R-:W-:Y:S01]  /*1040*/  LOP3.LUT R223, R223, 0x1c0, RZ, 0xc0, !PT ;  /* 0x000001c0dfdf7812 */ /* 0x000fe200078ec0ff */
[----:B------:R-:W-:Y:S01]  /*1050*/  STL [R1+0x78], RZ ;  /* 0x000078ff01007387 */ /* 0x000fe20000100800 */
[----:B------:R-:W-:Y:S02]  /*1060*/  LOP3.LUT R226, R2, 0xfffffe00, RZ, 0xc0, !PT ;  /* 0xfffffe0002e27812 */ /* 0x000fe400078ec0ff */
[----:B------:R-:W-:Y:S01]  /*1070*/  IADD3 R2, R5, R6, R227 ;  /* 0x0000000605027210 */ /* 0x000fe20007ffe0e3 */
[----:B------:R-:W-:Y:S01]  /*1080*/  IMAD.MOV.U32 R5, RZ, RZ, R13 ;  /* 0x000000ffff057224 */ /* 0x000fe200078e000d */
[----:B------:R-:W-:Y:S01]  /*1090*/  MOV R13, UR4 ;  /* 0x00000004000d7c02 */ /* 0x000fe20008000f00 */
[----:B------:R0:W-:Y:S01]  /*10a0*/  STL [R1+0x5c], R0 ;  /* 0x00005c0001007387 */ /* 0x0001e20000100800 */
[----:B------:R-:W-:Y:S02]  /*10b0*/  SHF.R.U32.HI R20, RZ, 0x3, R223 ;  /* 0x00000003ff147819 */ /* 0x000fe400000116df */
[----:B------:R-:W-:Y:S01]  /*10c0*/  LOP3.LUT R7, R223, 0x38, R8, 0xf8, !PT ;  /* 0x00000038df077812 */ /* 0x000fe200078ef808 */
[----:B------:R1:W-:Y:S01]  /*10d0*/  STL [R1+0x90], R13 ;  /* 0x0000900d01007387 */ /* 0x0003e20000100800 */
[----:B------:R-:W-:-:S02]  /*10e0*/  LOP3.LUT R222, R222, 0x1c0, RZ, 0xc0, !PT ;  /* 0x000001c0dede7812 */ /* 0x000fc400078ec0ff */
[----:B------:R-:W-:Y:S02]  /*10f0*/  LOP3.LUT R7, R7, R20, RZ, 0x3c, !PT ;  /* 0x0000001407077212 */ /* 0x000fe400078e3cff */
[----:B------:R-:W-:Y:S02]  /*1100*/  LOP3.LUT R236, R3, 0x38, R18, 0xf8, !PT ;  /* 0x0000003803ec7812 */ /* 0x000fe400078ef812 */
[----:B0-----:R-:W-:Y:S02]  /*1110*/  SHF.R.S32.HI R0, RZ, 0x1f, R10 ;  /* 0x0000001fff007819 */ /* 0x001fe4000001140a */
[----:B------:R-:W-:Y:S01]  /*1120*/  IADD3 R4, R7, R6, R226 ;  /* 0x0000000607047210 */ /* 0x000fe20007ffe0e2 */
[----:B------:R-:W-:Y:S01]  /*1130*/  IMAD.MOV.U32 R6, RZ, RZ, R14 ;  /* 0x000000ffff067224 */ /* 0x000fe200078e000e */
[----:B-1----:R-:W-:Y:S01]  /*1140*/  SHF.R.S32.HI R13, RZ, 0x1f, R215 ;  /* 0x0000001fff0d7819 */ /* 0x002fe200000114d7 */
[----:B------:R-:W-:Y:S01]  /*1150*/  IMAD.MOV.U32 R7, RZ, RZ, R15 ;  /* 0x000000ffff077224 */ /* 0x000fe200078e000f */
[----:B------:R-:W-:-:S02]  /*1160*/  LEA.HI R0, R0, R10, RZ, 0x3 ;  /* 0x0000000a00007211 */ /* 0x000fc400078f18ff */
[----:B------:R-:W-:Y:S01]  /*1170*/  SHF.R.S32.HI R14, RZ, 0x1f, R214 ;  /* 0x0000001fff0e7819 */ /* 0x000fe200000114d6 */
[----:B------:R0:W-:Y:S01]  /*1180*/  STL [R1+0x9c], R13 ;  /* 0x00009c0d01007387 */ /* 0x0001e20000100800 */
[----:B------:R-:W-:Y:S01]  /*1190*/  LOP3.LUT R3, R223, 0x38, R18, 0xf8, !PT ;  /* 0x00000038df037812 */ /* 0x000fe200078ef812 */
[----:B------:R-:W-:Y:S01]  /*11a0*/  IMAD.SHL.U32 R0, R0, 0x40, RZ ;  /* 0x0000004000007824 */ /* 0x000fe200078e00ff */
[----:B------:R-:W-:Y:S01]  /*11b0*/  SHF.R.S32.HI R12, RZ, 0x1f, R212 ;  /* 0x0000001fff0c7819 */ /* 0x000fe200000114d4 */
[----:B------:R1:W-:Y:S01]  /*11c0*/  STL [R1+0x98], R14 ;  /* 0x0000980e01007387 */ /* 0x0003e20000100800 */
[----:B------:R-:W-:Y:S02]  /*11d0*/  SHF.R.U32.HI R12, RZ, 0x3, R222 ;  /* 0x00000003ff0c7819 */ /* 0x000fe400000116de */
[----:B------:R-:W-:Y:S02]  /*11e0*/  LOP3.LUT R10, R222, 0x38, R18, 0xf8, !PT ;  /* 0x00000038de0a7812 */ /* 0x000fe400078ef812 */
[----:B------:R-:W-:-:S02]  /*11f0*/  LOP3.LUT R225, R0, 0xfffffe00, RZ, 0xc0, !PT ;  /* 0xfffffe0000e17812 */ /* 0x000fc400078ec0ff */
[----:B0-----:R-:W-:Y:S02]  /*1200*/  SHF.R.S32.HI R13, RZ, 0x1f, R217 ;  /* 0x0000001fff0d7819 */ /* 0x001fe400000114d9 */
[----:B------:R-:W-:Y:S02]  /*1210*/  LOP3.LUT R9, R9, 0x7ffffffc, RZ, 0xc0, !PT ;  /* 0x7ffffffc09097812 */ /* 0x000fe400078ec0ff */
[----:B-1----:R-:W-:Y:S01]  /*1220*/  SHF.R.S32.HI R14, RZ, 0x1f, R220 ;  /* 0x0000001fff0e7819 */ /* 0x002fe200000114dc */
[----:B------:R0:W-:Y:S01]  /*1230*/  STL [R1+0x94], R13 ;  /* 0x0000940d01007387 */ /* 0x0001e20000100800 */
[----:B------:R-:W-:Y:S02]  /*1240*/  LOP3.LUT R3, R226, R3, R20, 0xf6, !PT ;  /* 0x00000003e2037212 */ /* 0x000fe400078ef614 */
[----:B------:R-:W-:Y:S01]  /*1250*/  SHF.R.S32.HI R0, RZ, 0x3, R8 ;  /* 0x00000003ff007819 */ /* 0x000fe20000011408 */
[----:B------:R-:W-:Y:S01]  /*1260*/  STL [R1+0x84], R14 ;  /* 0x0000840e01007387 */ /* 0x000fe20000100800 */
[----:B------:R-:W-:-:S02]  /*1270*/  LOP3.LUT R10, R225, R10, R12, 0xf6, !PT ;  /* 0x0000000ae10a7212 */ /* 0x000fc400078ef60c */
[----:B------:R-:W-:Y:S02]  /*1280*/  IADD3 R9, R21, -R9, RZ ;  /* 0x8000000915097210 */ /* 0x000fe40007ffe0ff */
[----:B------:R-:W-:Y:S02]  /*1290*/  LEA R3, R3, UR4, 0x1 ;  /* 0x0000000403037c11 */ /* 0x000fe4000f8e08ff */
[----:B0-----:R-:W-:Y:S01]  /*12a0*/  SHF.R.S32.HI R13, RZ, 0x1f, R221 ;  /* 0x0000001fff0d7819 */ /* 0x001fe200000114dd */
[----:B------:R-:W-:Y:S01]  /*12b0*/  IMAD.SHL.U32 R234, R9, 0x2, RZ ;  /* 0x0000000209ea7824 */ /* 0x000fe200078e00ff */
[----:B------:R-:W-:Y:S02]  /*12c0*/  LOP3.LUT R44, R8, 0xfffffff8, RZ, 0xc0, !PT ;  /* 0xfffffff8082c7812 */ /* 0x000fe400078ec0ff */
[----:B------:R-:W-:Y:S01]  /*12d0*/  LOP3.LUT R236, R227, R236, R228, 0xf6, !PT ;  /* 0x000000ece3ec7212 */ /* 0x000fe200078ef6e4 */
[----:B------:R-:W-:Y:S01]  /*12e0*/  STL [R1+0x80], R13 ;  /* 0x0000800d01007387 */ /* 0x000fe20000100800 */
[C---:B------:R-:W-:Y:S01]  /*12f0*/  VIADD R42, R234.reuse, 0x18 ;  /* 0x00000018ea2a7836 */ /* 0x040fe20000000000 */
[C---:B------:R-:W-:Y:S01]  /*1300*/  IADD3 R40, R234.reuse, 0x28, RZ ;  /* 0x00000028ea287810 */ /* 0x040fe20007ffe0ff */
[C---:B------:R-:W-:Y:S01]  /*1310*/  VIADD R39, R234.reuse, 0x30 ;  /* 0x00000030ea277836 */ /* 0x040fe20000000000 */
[----:B------:R0:W-:Y:S01]  /*1320*/  STL [R1+0x64], R0 ;  /* 0x0000640001007387 */ /* 0x0001e20000100800 */
[C---:B------:R-:W-:Y:S01]  /*1330*/  VIADD R36, R234.reuse, 0x48 ;  /* 0x00000048ea247836 */ /* 0x040fe20000000000 */
[C---:B------:R-:W-:Y:S01]  /*1340*/  IADD3 R34, R234.reuse, 0x58, RZ ;  /* 0x00000058ea227810 */ /* 0x040fe20007ffe0ff */
[C---:B------:R-:W-:Y:S01]  /*1350*/  VIADD R33, R234.reuse, 0x60 ;  /* 0x00000060ea217836 */ /* 0x040fe20000000000 */
[----:B------:R1:W-:Y:S01]  /*1360*/  STL [R1+0xb0], R3 ;  /* 0x0000b00301007387 */ /* 0x0003e20000100800 */
[C---:B------:R-:W-:Y:S01]  /*1370*/  VIADD R30, R234.reuse, 0x78 ;  /* 0x00000078ea1e7836 */ /* 0x040fe20000000000 */
[C---:B------:R-:W-:Y:S01]  /*1380*/  IADD3 R28, R234.reuse, 0x88, RZ ;  /* 0x00000088ea1c7810 */ /* 0x040fe20007ffe0ff */
[C---:B------:R-:W-:Y:S01]  /*1390*/  VIADD R27, R234.reuse, 0x90 ;  /* 0x00000090ea1b7836 */ /* 0x040fe20000000000 */
[----:B------:R-:W-:Y:S01]  /*13a0*/  STL [R1+0x7c], R44 ;  /* 0x00007c2c01007387 */ /* 0x000fe20000100800 */
[----:B------:R-:W-:Y:S01]  /*13b0*/  VIADD R24, R234, 0xa8 ;  /* 0x000000a8ea187836 */ /* 0x000fe20000000000 */
[----:B0-----:R-:W-:Y:S01]  /*13c0*/  LEA R0, R10, UR4, 0x1 ;  /* 0x000000040a007c11 */ /* 0x001fe2000f8e08ff */
[C---:B------:R-:W-:Y:S01]  /*13d0*/  VIADD R15, R234.reuse, 0xc0 ;  /* 0x000000c0ea0f7836 */ /* 0x040fe20000000000 */
[----:B------:R-:W-:Y:S01]  /*13e0*/  SHF.R.S32.HI R10, RZ, 0x1f, R44 ;  /* 0x0000001fff0a7819 */ /* 0x000fe2000001142c */
[C---:B------:R-:W-:Y:S01]  /*13f0*/  VIADD R45, R234.reuse, 0x8 ;  /* 0x00000008ea2d7836 */ /* 0x040fe20000000000 */
[C---:B------:R-:W-:Y:S01]  /*1400*/  IADD3 R20, R234.reuse, 0xb8, RZ ;  /* 0x000000b8ea147810 */ /* 0x040fe20007ffe0ff */
[----:B------:R0:W-:Y:S01]  /*1410*/  STL [R1+0xa8], R0 ;  /* 0x0000a80001007387 */ /* 0x0001e20000100800 */
[C---:B-1----:R-:W-:Y:S01]  /*1420*/  VIADD R3, R234.reuse, 0xf0 ;  /* 0x000000f0ea037836 */ /* 0x042fe20000000000 */
[C---:B------:R-:W-:Y:S01]  /*1430*/  IADD3 R8, R234.reuse, 0xe8, RZ ;  /* 0x000000e8ea087810 */ /* 0x040fe20007ffe0ff */
[C---:B------:R-:W-:Y:S01]  /*1440*/  VIADD R43, R234.reuse, 0x10 ;  /* 0x00000010ea2b7836 */ /* 0x040fe20000000000 */
[----:B------:R1:W-:Y:S01]  /*1450*/  STL [R1+0xa0], R10 ;  /* 0x0000a00a01007387 */ /* 0x0003e20000100800 */
[C---:B------:R-:W-:Y:S01]  /*1460*/  VIADD R41, R234.reuse, 0x20 ;  /* 0x00000020ea297836 */ /* 0x040fe20000000000 */
[----:B------:R-:W-:Y:S01]  /*1470*/  SHF.R.S32.HI R3, RZ, 0x1f, R3 ;  /* 0x0000001fff037819 */ /* 0x000fe20000011403 */
[----:B------:R-:W-:Y:S01]  /*1480*/  VIADD R38, R234, 0x38 ;  /* 0x00000038ea267836 */ /* 0x000fe20000000000 */
[----:B------:R-:W-:Y:S01]  /*1490*/  LEA R3, R4, UR4, 0x1 ;  /* 0x0000000404037c11 */ /* 0x000fe2000f8e08ff */
[C---:B------:R-:W-:Y:S01]  /*14a0*/  VIADD R37, R234.reuse, 0x40 ;  /* 0x00000040ea257836 */ /* 0x040fe20000000000 */
[----:B------:R-:W-:Y:S01]  /*14b0*/  SHF.R.S32.HI R19, RZ, 0x1f, R18 ;  /* 0x0000001fff137819 */ /* 0x000fe20000011412 */
[----:B0-----:R-:W-:Y:S01]  /*14c0*/  VIADD R0, R234, 0xf8 ;  /* 0x000000f8ea007836 */ /* 0x001fe20000000000 */
[----:B------:R-:W-:Y:S01]  /*14d0*/  LEA R230, R236, UR4, 0x1 ;  /* 0x00000004ece67c11 */ /* 0x000fe2000f8e08ff */
[C---:B------:R-:W-:Y:S01]  /*14e0*/  VIADD R35, R234.reuse, 0x50 ;  /* 0x00000050ea237836 */ /* 0x040fe20000000000 */
[----:B-1----:R-:W-:Y:S01]  /*14f0*/  SHF.R.S32.HI R10, RZ, 0x1f, R42 ;  /* 0x0000001fff0a7819 */ /* 0x002fe2000001142a */
[C---:B------:R-:W-:Y:S01]  /*1500*/  VIADD R32, R234.reuse, 0x68 ;  /* 0x00000068ea207836 */ /* 0x040fe20000000000 */
[----:B------:R-:W-:Y:S01]  /*1510*/  SHF.R.S32.HI R0, RZ, 0x1f, R0 ;  /* 0x0000001fff007819 */ /* 0x000fe20000011400 */
[----:B------:R-:W-:Y:S01]  /*1520*/  VIADD R31, R234, 0x70 ;  /* 0x00000070ea1f7836 */ /* 0x000fe20000000000 */
[----:B------:R-:W-:Y:S01]  /*1530*/  LEA R0, R2, UR4, 0x1 ;  /* 0x0000000402007c11 */ /* 0x000fe2000f8e08ff */
[C---:B------:R-:W-:Y:S01]  /*1540*/  VIADD R29, R234.reuse, 0x80 ;  /* 0x00000080ea1d7836 */ /* 0x040fe20000000000 */
[----:B------:R-:W-:Y:S01]  /*1550*/  SHF.R.S32.HI R10, RZ, 0x1f, R39 ;  /* 0x0000001fff0a7819 */ /* 0x000fe20000011427 */
[C---:B------:R-:W-:Y:S01]  /*1560*/  VIADD R26, R234.reuse, 0x98 ;  /* 0x00000098ea1a7836 */ /* 0x040fe20000000000 */
[----:B------:R-:W-:Y:S01]  /*1570*/  SHF.R.S32.HI R10, RZ, 0x1f, R36 ;  /* 0x0000001fff0a7819 */ /* 0x000fe20000011424 */
[----:B------:R0:W-:Y:S01]  /*1580*/  STL [R1+0xb4], R0 ;  /* 0x0000b40001007387 */ /* 0x0001e20000100800 */
        /* <DEDUP_REMOVED lines=32> */
[----:B0-----:R-:W-:-:S07]  /*1790*/  SHF.R.S32.HI R8, RZ, 0x1f, R8 ;  /* 0x0000001fff087819 */ /* 0x001fce0000011408 */
.L_x_2893:
[----:B01--4-:R-:W0:Y:S01]  /*17a0*/  LDC.64 R2, c[0x0][0xc88] ;  /* 0x00032200ff027b82 */ /* 0x013e220000000a00 */
[----:B------:R-:W-:Y:S01]  /*17b0*/  ULDC.64 UR10, c[0x0][0x208] ;  /* 0x00008200000a7ab9 */ /* 0x000fe20000000a00 */
[----:B------:R-:W-:Y:S01]  /*17c0*/  ULDC.64 UR4, c[0x0][0xa28] ;  /* 0x00028a0000047ab9 */ /* 0x000fe20000000a00 */
[----:B------:R-:W-:Y:S01]  /*17d0*/  ULDC.64 UR8, c[0x0][0xa18] ;  /* 0x0002860000087ab9 */ /* 0x000fe20000000a00 */
[----:B------:R-:W-:Y:S01]  /*17e0*/  ULDC.64 UR6, c[0x0][0xa08] ;  /* 0x0002820000067ab9 */ /* 0x000fe20000000a00 */
[----:B0-----:R-:W-:-:S05]  /*17f0*/  IMAD.WIDE R2, R7, 0x4, R2 ;  /* 0x0000000407027825 */ /* 0x001fca00078e0202 */
[----:B--2--5:R-:W2:Y:S01]  /*1800*/  LDG.E R25, desc[UR10][R2.64] ;  /* 0x0000000a02197981 */ /* 0x024ea2000c1e1900 */
        /* <DEDUP_REMOVED lines=8> */
[C---:B---3--:R-:W-:Y:S02]  /*1890*/  LOP3.LUT R4, R6.reuse, 0xff000000, RZ, 0xc0, !PT ;  /* 0xff00000006047812 */ /* 0x048fe400078ec0ff */
[----:B------:R-:W-:Y:S02]  /*18a0*/  LOP3.LUT R237, R6, 0xffff, RZ, 0xc0, !PT ;  /* 0x0000ffff06ed7812 */ /* 0x000fe400078ec0ff */
[----:B--2---:R-:W-:Y:S01]  /*18b0*/  SHF.R.S32.HI R0, RZ, 0x1f, R25 ;  /* 0x0000001fff007819 */ /* 0x004fe20000011419 */
[C---:B------:R-:W-:Y:S01]  /*18c0*/  IMAD.SHL.U32 R28, R25.reuse, 0x4, RZ ;  /* 0x00000004191c7824 */ /* 0x040fe200078e00ff */
[C---:B------:R-:W-:Y:S01]  /*18d0*/  @P2 LEA R2, P3, R25.reuse, UR4, 0x2 ;  /* 0x0000000419022c11 */ /* 0x040fe2000f8610ff */
[----:B------:R-:W-:Y:S01]  /*18e0*/  STL [R1+0x6c], R25 ;  /* 0x00006c1901007387 */ /* 0x000fe20000100800 */
[C-C-:B------:R-:W-:Y:S01]  /*18f0*/  SHF.L.U64.HI R27, R25.reuse, 0x2, R0.reuse ;  /* 0x00000002191b7819 */ /* 0x140fe20000010200 */
[----:B------:R-:W-:Y:S01]  /*1900*/  ULDC UR4, c[0x0][0x288] ;  /* 0x0000a20000047ab9 */ /* 0x000fe20000000800 */
[----:B------:R-:W-:Y:S01]  /*1910*/  @P2 LEA.HI.X R3, R25, UR5, R0, 0x2, P3 ;  /* 0x0000000519032c11 */ /* 0x000fe200098f1400 */
[----:B------:R0:W-:Y:S01]  /*1920*/  STL [R1+0x8c], R0 ;  /* 0x00008c0001007387 */ /* 0x0001e20000100800 */
[----:B------:R-:W-:Y:S01]  /*1930*/  IMAD.U32 R232, RZ, RZ, UR4 ;  /* 0x00000004ffe87e24 */ /* 0x000fe2000f8e00ff */
[----:B------:R-:W-:Y:S01]  /*1940*/  ULDC.64 UR4, c[0x0][0x418] ;  /* 0x0001060000047ab9 */ /* 0x000fe20000000a00 */
[----:B------:R-:W-:Y:S01]  /*1950*/  IADD3 R8, P4, R28, UR6, RZ ;  /* 0x000000061c087c10 */ /* 0x000fe2000ff9e0ff */
[----:B------:R1:W-:Y:S01]  /*1960*/  STL [R1+0x70], R28 ;  /* 0x0000701c01007387 */ /* 0x0003e20000100800 */
[----:B------:R-:W-:-:S02]  /*1970*/  UISETP.NE.U32.AND UP0, UPT, UR4, URZ, UPT ;  /* 0x0000003f0400728c */ /* 0x000fc4000bf05070 */
[----:B------:R-:W-:Y:S01]  /*1980*/  IADD3.X R9, R27, UR7, RZ, P4, !PT ;  /* 0x000000071b097c10 */ /* 0x000fe2000a7fe4ff */
[----:B------:R1:W-:Y:S01]  /*1990*/  STL [R1+0x74], R27 ;  /* 0x0000741b01007387 */ /* 0x0003e20000100800 */
[----:B------:R-:W-:Y:S01]  /*19a0*/  UISETP.NE.AND.EX UP0, UPT, UR5, URZ, UPT, UP0 ;  /* 0x0000003f0500728c */ /* 0x000fe2000bf05300 */
[----:B------:R-:W-:Y:S02]  /*19b0*/  ULDC UR4, c[0x0][0x424] ;  /* 0x0001090000047ab9 */ /* 0x000fe40000000800 */
[----:B------:R2:W5:Y:S01]  /*19c0*/  @P2 LDG.E R11, desc[UR10][R2.64] ;  /* 0x0000000a020b2981 */ /* 0x000562000c1e1900 */
[----:B------:R-:W-:Y:S01]  /*19d0*/  ULDC.64 UR6, c[0x0][0xa20] ;  /* 0x0002880000067ab9 */ /* 0x000fe20000000a00 */
[----:B------:R-:W-:Y:S01]  /*19e0*/  USEL UR4, UR4, 0x1, UP0 ;  /* 0x0000000104047887 */ /* 0x000fe20008000000 */
[----:B------:R-:W-:Y:S01]  /*19f0*/  ULDC UR5, c[0x0][0x2f0] ;  /* 0x0000bc0000057ab9 */ /* 0x000fe20000000800 */
[----:B0-----:R-:W-:Y:S01]  /*1a00*/  LOP3.LUT R0, R6, 0xff0000, RZ, 0xc0, !PT ;  /* 0x00ff000006007812 */ /* 0x001fe200078ec0ff */
[----:B------:R-:W5:Y:S01]  /*1a10*/  @P0 LDG.E R113, desc[UR10][R8.64] ;  /* 0x0000000a08710981 */ /* 0x000f62000c1e1900 */
[----:B--2---:R-:W-:-:S04]  /*1a20*/  @P1 IADD3 R2, P2, R28, UR8, RZ ;  /* 0x000000081c021c10 */ /* 0x004fc8000ff5e0ff */
[----:B------:R-:W-:Y:S02]  /*1a30*/  @P1 IADD3.X R3, R27, UR9, RZ, P2, !PT ;  /* 0x000000091b031c10 */ /* 0x000fe400097fe4ff */
[----:B------:R-:W-:Y:S01]  /*1a40*/  ISETP.NE.U32.AND P2, PT, RZ, UR6, PT ;  /* 0x00000006ff007c0c */ /* 0x000fe2000bf45070 */
[----:B------:R-:W-:Y:S02]  /*1a50*/  UIMAD UR4, UR4, UR5, URZ ;  /* 0x00000005040472a4 */ /* 0x000fe4000f8e023f */
        /* <DEDUP_REMOVED lines=16> */
.L_x_2631:
[----:B------:R-:W-:Y:S02]  /*1b60*/  IMAD.U32 R2, RZ, RZ, UR5 ;  /* 0x00000005ff027e24 */ /* 0x000fe4000f8e00ff */
[----:B------:R-:W-:Y:S01]  /*1b70*/  IMAD.U32 R26, RZ, RZ, UR4 ;  /* 0x00000004ff1a7e24 */ /* 0x000fe2000f8e00ff */
[----:B------:R-:W-:Y:S06]  /*1b80*/  @!P2 BRA `(.L_x_2632) ;  /* 0x000000000014a947 */ /* 0x000fec0003800000 */
[----:B------:R-:W-:Y:S01]  /*1b90*/  IADD3 R6, P0, R28, UR6, RZ ;  /* 0x000000061c067c10 */ /* 0x000fe2000ff1e0ff */
[----:B------:R-:W-:-:S03]  /*1ba0*/  ULDC.64 UR4, c[0x0][0x208] ;  /* 0x0000820000047ab9 */ /* 0x000fc60000000a00 */
[----:B------:R-:W-:-:S05]  /*1bb0*/  IADD3.X R7, R27, UR7, RZ, P0, !PT ;  /* 0x000000071b077c10 */ /* 0x000fca00087fe4ff */
[----:B------:R0:W5:Y:S01]  /*1bc0*/  LDG.E R26, desc[UR4][R6.64] ;  /* 0x00000004061a7981 */ /* 0x000162000c1e1900 */
[----:B------:R-:W-:Y:S05]  /*1bd0*/  BRA `(.L_x_2633) ;  /* 0x0000000000147947 */ /* 0x000fea0003800000 */
.L_x_2632:
[----:B------:R-:W-:Y:S05]  /*1be0*/  @!P0 BRA `(.L_x_2633) ;  /* 0x0000000000108947 */ /* 0x000fea0003800000 */
[----:B------:R-:W-:Y:S02]  /*1bf0*/  ULDC.64 UR4, c[0x0][0x208] ;  /* 0x0000820000047ab9 */ /* 0x000fe40000000a00 */
[----:B------:R-:W2:Y:S04]  /*1c00*/  LDG.E R3, desc[UR4][R8.64] ;  /* 0x0000000408037981 */ /* 0x000ea8000c1e1900 */
[----:B------:R-:W2:Y:S02]  /*1c10*/  LDG.E R26, desc[UR4][R8.64+0x4] ;  /* 0x00000404081a7981 */ /* 0x000ea4000c1e1900 */
[----:B--2---:R-:W-:-:S07]  /*1c20*/  IMAD.IADD R26, R26, 0x1, -R3 ;  /* 0x000000011a1a7824 */ /* 0x004fce00078e0a03 */
.L_x_2633:
[----:B------:R-:W-:Y:S01]  /*1c30*/  ULDC.64 UR4, c[0x0][0xa10] ;  /* 0x0002840000047ab9 */ /* 0x000fe20000000a00 */
[----:B------:R-:W-:Y:S01]  /*1c40*/  ULDC.64 UR6, c[0x0][0x208] ;  /* 0x0000820000067ab9 */ /* 0x000fe20000000a00 */
[----:B------:R-:W-:Y:S01]  /*1c50*/  ISETP.NE.U32.AND P0, PT, RZ, UR4, PT ;  /* 0x00000004ff007c0c */ /* 0x000fe2000bf05070 */
[----:B------:R-:W1:Y:S03]  /*1c60*/  LDC R4, c[0x0][0x448] ;  /* 0x00011200ff047b82 */ /* 0x000e660000000800 */
[----:B------:R-:W-:Y:S01]  /*1c70*/  ISETP.NE.AND.EX P0, PT, RZ, UR5, PT, P0 ;  /* 0x00000005ff007c0c */ /* 0x000fe2000bf05300 */
[----:B------:R-:W-:-:S12]  /*1c80*/  ULDC.64 UR4, c[0x0][0xa30] ;  /* 0x00028c0000047ab9 */ /* 0x000fd80000000a00 */
[----:B0-----:R-:W0:Y:S02]  /*1c90*/  @P0 LDC.64 R6, c[0x0][0xa10] ;  /* 0x00028400ff060b82 */ /* 0x001e240000000a00 */
[----:B0-----:R-:W-:-:S05]  /*1ca0*/  @P0 IMAD.WIDE R6, R25, 0x4, R6 ;  /* 0x0000000419060825 */ /* 0x001fca00078e0206 */
[----:B------:R-:W2:Y:S04]  /*1cb0*/  @P0 LDG.E R0, desc[UR6][R6.64] ;  /* 0x0000000606000981 */ /* 0x000ea8000c1e1900 */
[----:B------:R0:W2:Y:S01]  /*1cc0*/  @P0 LDG.E R3, desc[UR6][R6.64+0x4] ;  /* 0x0000040606030981 */ /* 0x0000a2000c1e1900 */
[----:B------:R-:W-:Y:S02]  /*1cd0*/  ISETP.NE.U32.AND P1, PT, RZ, UR4, PT ;  /* 0x00000004ff007c0c */ /* 0x000fe4000bf25070 */
[----:B-----5:R-:W-:Y:S02]  /*1ce0*/  MOV R152, R26 ;  /* 0x0000001a00987202 */ /* 0x020fe40000000f00 */
[----:B------:R-:W-:-:S13]  /*1cf0*/  ISETP.NE.AND.EX P1, PT, RZ, UR5, PT, P1 ;  /* 0x00000005ff007c0c */ /* 0x000fda000bf25310 */
[----:B0-----:R-:W-:-:S04]  /*1d00*/  @P1 IADD3 R6, P2, R28, UR4, RZ ;  /* 0x000000041c061c10 */ /* 0x001fc8000ff5e0ff */
[----:B------:R-:W-:-:S05]  /*1d10*/  @P1 IADD3.X R7, R27, UR5, RZ, P2, !PT ;  /* 0x000000051b071c10 */ /* 0x000fca00097fe4ff */
[----:B------:R0:W5:Y:S01]  /*1d20*/  @P1 LDG.E R152, desc[UR6][R6.64] ;  /* 0x0000000606981981 */ /* 0x000162000c1e1900 */
[----:B-1----:R-:W-:Y:S01]  /*1d30*/  ISETP.NE.AND P1, PT, R4, 0x1, PT ;  /* 0x000000010400780c */ /* 0x002fe20003f25270 */
[----:B------:R-:W-:Y:S01]  /*1d40*/  IMAD.SHL.U32 R231, R5, 0x80, RZ ;  /* 0x0000008005e77824 */ /* 0x000fe200078e00ff */
[----:B------:R-:W-:Y:S01]  /*1d50*/  LOP3.LUT R14, R10, 0xff, RZ, 0xc0, !PT ;  /* 0x000000ff0a0e7812 */ /* 0x000fe200078ec0ff */
[----:B------:R-:W-:Y:S01]  /*1d60*/  IMAD.IADD R11, R26, 0x1, -R11 ;  /* 0x000000011a0b7824 */ /* 0x000fe200078e0a0b */
[----:B------:R-:W-:Y:S01]  /*1d70*/  SHF.R.U32.HI R8, RZ, 0x10, R10 ;  /* 0x00000010ff087819 */ /* 0x000fe2000001160a */
[----:B------:R-:W-:Y:S01]  /*1d80*/  VIADD R4, R231, 0x7f ;  /* 0x0000007fe7047836 */ /* 0x000fe20000000000 */
[----:B------:R-:W-:Y:S01]  /*1d90*/  BSSY B0, `(.L_x_2634) ;  /* 0x0000033000007945 */ /* 0x000fe20003800000 */
[----:B------:R0:W-:Y:S04]  /*1da0*/  STL [R1+0x88], R14 ;  /* 0x0000880e01007387 */ /* 0x0001e80000100800 */
[----:B------:R0:W-:Y:S02]  /*1db0*/  STL [R1+0x68], R8 ;  /* 0x0000680801007387 */ /* 0x0001e40000100800 */
[----:B------:R-:W1:Y:S08]  /*1dc0*/  @P1 LDC R9, c[0x0][0x44c] ;  /* 0x00011300ff091b82 */ /* 0x000e700000000800 */
[----:B------:R-:W3:Y:S01]  /*1dd0*/  @P1 LDC R13, c[0x0][0x450] ;  /* 0x00011400ff0d1b82 */ /* 0x000ee20000000800 */
[----:B--2---:R-:W-:-:S02]  /*1de0*/  @P0 IMAD.IADD R2, R3, 0x1, -R0 ;  /* 0x0000000103020824 */ /* 0x004fc400078e0a00 */
[----:B-1----:R-:W-:-:S04]  /*1df0*/  @P1 IMAD.HI.U32 R0, R4, R9, RZ ;  /* 0x0000000904001227 */ /* 0x002fc800078e00ff */
[----:B------:R-:W-:Y:S01]  /*1e00*/  IMAD.IADD R233, R11, 0x1, R2 ;  /* 0x000000010be97824 */ /* 0x000fe200078e0202 */
[----:B---3--:R-:W-:-:S04]  /*1e10*/  @P1 SHF.R.U32.HI R4, RZ, R13, R0 ;  /* 0x0000000dff041219 */ /* 0x008fc80000011600 */
[C---:B------:R-:W-:Y:S02]  /*1e20*/  IADD3 R143, R233.reuse, 0x50, -R232 ;  /* 0x00000050e98f7810 */ /* 0x040fe40007ffe8e8 */
[----:B------:R-:W-:-:S03]  /*1e30*/  IADD3 R0, R233, 0x4f, RZ ;  /* 0x0000004fe9007810 */ /* 0x000fc60007ffe0ff */
[----:B------:R-:W-:Y:S02]  /*1e40*/  IMAD.IADD R4, R143, 0x1, R4 ;  /* 0x000000018f047824 */ /* 0x000fe400078e0204 */
[----:B------:R-:W-:-:S04]  /*1e50*/  IMAD.HI R0, R0, 0x66666667, RZ ;  /* 0x6666666700007827 */ /* 0x000fc800078e02ff */
[----:B------:R-:W-:Y:S01]  /*1e60*/  IMAD.HI R4, R4, 0x66666667, RZ ;  /* 0x6666666704047827 */ /* 0x000fe200078e02ff */
[----:B------:R-:W-:-:S04]  /*1e70*/  SHF.R.U32.HI R3, RZ, 0x1f, R0 ;  /* 0x0000001fff037819 */ /* 0x000fc80000011600 */
[----:B------:R-:W-:Y:S02]  /*1e80*/  SHF.R.U32.HI R5, RZ, 0x1f, R4 ;  /* 0x0000001fff057819 */ /* 0x000fe40000011604 */
[----:B------:R-:W-:Y:S01]  /*1e90*/  LEA.HI.SX32 R144, R0, R3, 0x1b ;  /* 0x0000000300907211 */ /* 0x000fe200078fdaff */
[----:B------:R-:W-:Y:S01]  /*1ea0*/  IMAD.MOV.U32 R0, RZ, RZ, RZ ;  /* 0x000000ffff007224 */ /* 0x000fe200078e00ff */
[----:B------:R-:W-:-:S04]  /*1eb0*/  LEA.HI.SX32 R5, R4, R5, 0x1b ;  /* 0x0000000504057211 */ /* 0x000fc800078fdaff */
[----:B------:R-:W-:-:S04]  /*1ec0*/  VIMNMX R9, R144, R5, PT ;  /* 0x0000000590097248 */ /* 0x000fc80003fe0100 */
[----:B------:R-:W-:-:S13]  /*1ed0*/  ISETP.GE.AND P0, PT, R9, 0x1, PT ;  /* 0x000000010900780c */ /* 0x000fda0003f06270 */
        /* <DEDUP_REMOVED lines=8> */
[----:B------:R-:W-:Y:S02]  /*1f60*/  IABS R8, R0 ;  /* 0x0000000000087213 */ /* 0x000fe40000000000 */
[----:B------:R-:W-:-:S04]  /*1f70*/  LOP3.LUT R0, R0, R10, RZ, 0x3c, !PT ;  /* 0x0000000a00007212 */ /* 0x000fc800078e3cff */
[----:B------:R-:W-:Y:S01]  /*1f80*/  ISETP.GE.AND P2, PT, R0, RZ, PT ;  /* 0x000000ff0000720c */ /* 0x000fe20003f46270 */
[----:B0-----:R-:W0:Y:S02]  /*1f90*/  MUFU.RCP R3, R3 ;  /* 0x0000000300037308 */ /* 0x001e240000001000 */
[----:B0-----:R-:W-:Y:S02]  /*1fa0*/  VIADD R4, R3, 0xffffffe ;  /* 0x0ffffffe03047836 */ /* 0x001fe40000000000 */
[----:B------:R-:W-:-:S04]  /*1fb0*/  IMAD.MOV R3, RZ, RZ, -R12 ;  /* 0x000000ffff037224 */ /* 0x000fc800078e0a0c */
[----:B------:R0:W1:Y:S02]  /*1fc0*/  F2I.FTZ.U32.TRUNC.NTZ R5, R4 ;  /* 0x0000000400057305 */ /* 0x000064000021f000 */
[----:B0-----:R-:W-:Y:S01]  /*1fd0*/  MOV R4, RZ ;  /* 0x000000ff00047202 */ /* 0x001fe20000000f00 */
[----:B-1----:R-:W-:-:S04]  /*1fe0*/  IMAD.MOV R7, RZ, RZ, -R5 ;  /* 0x000000ffff077224 */ /* 0x002fc800078e0a05 */
[----:B------:R-:W-:-:S04]  /*1ff0*/  IMAD R7, R7, R6, RZ ;  /* 0x0000000607077224 */ /* 0x000fc800078e02ff */
[----:B------:R-:W-:-:S06]  /*2000*/  IMAD.HI.U32 R5, R5, R7, R4 ;  /* 0x0000000705057227 */ /* 0x000fcc00078e0004 */
        /* <DEDUP_REMOVED lines=8> */
[----:B------:R-:W-:-:S04]  /*2090*/  IMAD.MOV.U32 R0, RZ, RZ, R5 ;  /* 0x000000ffff007224 */ /* 0x000fc800078e0005 */
[----:B------:R-:W-:Y:S01]  /*20a0*/  @!P2 IMAD.MOV R0, RZ, RZ, -R0 ;  /* 0x000000ffff00a224 */ /* 0x000fe200078e0a00 */
[----:B------:R-:W-:-:S07]  /*20b0*/  @!P1 LOP3.LUT R0, RZ, R10, RZ, 0x33, !PT ;  /* 0x0000000aff009212 */ /* 0x000fce00078e33ff */
.L_x_2635:
[----:B------:R-:W-:Y:S05]  /*20c0*/  BSYNC B0 ;  /* 0x0000000000007941 */ /* 0x000fea0003800000 */
.L_x_2634:
        /* <DEDUP_REMOVED lines=11> */
[----:B------:R-:W-:-:S05]  /*2180*/  @P0 IADD3 R0, R0, 0x4f, RZ ;  /* 0x0000004f00000810 */ /* 0x000fca0007ffe0ff */
        /* <DEDUP_REMOVED lines=25> */
.L_x_2638:
[----:B------:R-:W-:Y:S05]  /*2320*/  BSYNC B6 ;  /* 0x0000000000067941 */ /* 0x000fea0003800000 */
.L_x_2637:
        /* <DEDUP_REMOVED lines=8> */
[----:B------:R-:W-:Y:S01]  /*23b0*/  MOV R11, UR7 ;  /* 0x00000007000b7c02 */ /* 0x000fe20008000f00 */
[----:B------:R-:W-:Y:S01]  /*23c0*/  IMAD.U32 R5, RZ, RZ, UR5 ;  /* 0x00000005ff057e24 */ /* 0x000fe2000f8e00ff */
[----:B------:R-:W0:Y:S01]  /*23d0*/  LDC.64 R14, c[0x4][R14] ;  /* 0x010000000e0e7b82 */ /* 0x000e220000000a00 */
[----:B------:R-:W-:Y:S01]  /*23e0*/  ULDC.64 UR4, c[0x4][0x1c0] ;  /* 0x0100700000047ab9 */ /* 0x000fe20000000a00 */
[----:B------:R-:W-:Y:S02]  /*23f0*/  IMAD.U32 R10, RZ, RZ, UR6 ;  /* 0x00000006ff0a7e24 */ /* 0x000fe4000f8e00ff */
[----:B------:R-:W-:-:S02]  /*2400*/  IMAD.U32 R6, RZ, RZ, UR4 ;  /* 0x00000004ff067e24 */ /* 0x000fc4000f8e00ff */
[----:B------:R-:W-:Y:S02]  /*2410*/  IMAD.U32 R7, RZ, RZ, UR5 ;  /* 0x00000005ff077e24 */ /* 0x000fe4000f8e00ff */
[----:B------:R-:W-:Y:S02]  /*2420*/  IMAD.MOV.U32 R8, RZ, RZ, 0x70 ;  /* 0x00000070ff087424 */ /* 0x000fe400078e00ff */
[----:B------:R-:W-:Y:S02]  /*2430*/  IMAD.MOV.U32 R12, RZ, RZ, 0x1 ;  /* 0x00000001ff0c7424 */ /* 0x000fe400078e00ff */
[----:B------:R-:W-:-:S07]  /*2440*/  IMAD.MOV.U32 R13, RZ, RZ, RZ ;  /* 0x000000ffff0d7224 */ /* 0x000fce00078e00ff */
[----:B------:R-:W-:-:S07]  /*2450*/  LEPC R20, `(.L_x_2640) ;  /* 0x000000001014794e */ /* 0x000fce0000000000 */
[----:B0----5:R-:W-:Y:S05]  /*2460*/  CALL.ABS.NOINC R14 ;  /* 0x000000000e007343 */ /* 0x021fea0003c00000 */
.L_x_2640:
[----:B------:R-:W-:Y:S05]  /*2470*/  BSYNC B6 ;  /* 0x0000000000067941 */ /* 0x000fea0003800000 */
.L_x_2639:
[----:B------:R-:W-:Y:S01]  /*2480*/  ULDC.64 UR4, c[0x0][0x9f8] ;  /* 0x00027e0000047ab9 */ /* 0x000fe20000000a00 */
[----:B------:R-:W-:Y:S01]  /*2490*/  IMAD.MOV.U32 R0, RZ, RZ, R25 ;  /* 0x000000ffff007224 */ /* 0x000fe200078e0019 */
[----:B------:R-:W-:Y:S01]  /*24a0*/  ISETP.NE.U32.AND P0, PT, RZ, UR4, PT ;  /* 0x00000004ff007c0c */ /* 0x000fe2000bf05070 */
[----:B------:R-:W-:Y:S01]  /*24b0*/  ULDC.64 UR6, c[0x0][0x208] ;  /* 0x0000820000067ab9 */ /* 0x000fe20000000a00 */
[----:B------:R-:W0:Y:S01]  /*24c0*/  LDC.64 R98, c[0x0][0x300] ;  /* 0x0000c000ff627b82 */ /* 0x000e220000000a00 */
[----:B------:R-:W-:Y:S01]  /*24d0*/  IMAD.IADD R113, R113, 0x1, R26 ;  /* 0x0000000171717824 */ /* 0x000fe200078e021a */
[----:B------:R-:W-:Y:S01]  /*24e0*/  ISETP.NE.AND.EX P0, PT, RZ, UR5, PT, P0 ;  /* 0x00000005ff007c0c */ /* 0x000fe2000bf05300 */
[----:B------:R-:W-:-:S05]  /*24f0*/  ULDC.64 UR8, c[0x0][0xa08] ;  /* 0x0002820000087ab9 */ /* 0x000fca0000000a00 */
[----:B------:R-:W1:Y:S07]  /*2500*/  LDC R115, c[0x0][0x3f4] ;  /* 0x0000fd00ff737b82 */ /* 0x000e6e0000000800 */
[----:B------:R-:W-:Y:S01]  /*2510*/  @P0 IADD3 R4, P1, R28, UR4, RZ ;  /* 0x000000041c040c10 */ /* 0x000fe2000ff3e0ff */
[----:B------:R-:W2:Y:S03]  /*2520*/  LDC.64 R104, c[0x0][0x3f8] ;  /* 0x0000fe00ff687b82 */ /* 0x000ea60000000a00 */
[----:B------:R-:W-:Y:S01]  /*2530*/  @P0 IADD3.X R5, R27, UR5, RZ, P1, !PT ;  /* 0x000000051b050c10 */ /* 0x000fe20008ffe4ff */
[----:B------:R-:W-:-:S04]  /*2540*/  ULDC.64 UR4, c[0x0][0x330] ;  /* 0x0000cc0000047ab9 */ /* 0x000fc80000000a00 */
[----:B------:R3:W4:Y:S01]  /*2550*/  @P0 LDG.E R0, desc[UR6][R4.64] ;  /* 0x0000000604000981 */ /* 0x000722000c1e1900 */
[----:B------:R-:W-:Y:S01]  /*2560*/  ULDC UR6, c[0x0][0x2f4] ;  /* 0x0000bd0000067ab9 */ /* 0x000fe20000000800 */
[----:B------:R-:W-:Y:S01]  /*2570*/  SHF.R.S32.HI R3, RZ, 0x1f, R113 ;  /* 0x0000001fff037819 */ /* 0x000fe20000011471 */
[----:B------:R-:W-:Y:S01]  /*2580*/  IMAD.WIDE.U32 R94, R237, UR4, R18 ;  /* 0x00000004ed5e7c25 */ /* 0x000fe2000f8e0012 */
[----:B------:R-:W-:Y:S01]  /*2590*/  ISETP.GE.AND P1, PT, R213, UR6, PT ;  /* 0x00000006d5007c0c */ /* 0x000fe2000bf26270 */
[----:B------:R-:W1:Y:S01]  /*25a0*/  LDC.64 R110, c[0x0][0x408] ;  /* 0x00010200ff6e7b82 */ /* 0x000e620000000a00 */
[----:B------:R-:W-:Y:S01]  /*25b0*/  ISETP.GE.AND P0, PT, R18, UR6, PT ;  /* 0x0000000612007c0c */ /* 0x000fe2000bf06270 */
[-C--:B0-----:R-:W-:Y:S01]  /*25c0*/  IMAD R8, R3, R98.reuse, RZ ;  /* 0x0000006203087224 */ /* 0x081fe200078e02ff */
[----:B------:R-:W-:Y:S01]  /*25d0*/  SEL R7, RZ, 0xffffffff, P1 ;  /* 0xffffffffff077807 */ /* 0x000fe20000800000 */
[----:B------:R-:W-:Y:S01]  /*25e0*/  IMAD R95, R237, UR5, R95 ;  /* 0x00000005ed5f7c24 */ /* 0x000fe2000f8e025f */
[----:B------:R-:W-:Y:S01]  /*25f0*/  SEL R6, RZ, 0x1, P0 ;  /* 0x00000001ff067807 */ /* 0x000fe20000000000 */
[----:B---3--:R-:W-:Y:S01]  /*2600*/  IMAD.WIDE.U32 R4, R113, R98, RZ ;  /* 0x0000006271047225 */ /* 0x008fe200078e00ff */
[----:B------:R-:W-:Y:S01]  /*2610*/  SHF.L.U32 R9, R7, 0x1, RZ ;  /* 0x0000000107097819 */ /* 0x000fe200000006ff */
[----:B------:R-:W-:Y:S01]  /*2620*/  ULDC.64 UR4, c[0x0][0x308] ;  /* 0x0000c20000047ab9 */ /* 0x000fe20000000a00 */
[----:B------:R-:W-:Y:S01]  /*2630*/  ISETP.NE.U32.AND P0, PT, RZ, UR8, PT ;  /* 0x00000008ff007c0c */ /* 0x000fe2000bf05070 */
[----:B------:R-:W-:Y:S01]  /*2640*/  IMAD R7, R113, R99, R8 ;  /* 0x0000006371077224 */ /* 0x000fe200078e0208 */
[----:B------:R-:W-:Y:S01]  /*2650*/  ISETP.GE.AND P1, PT, R220, UR6, PT ;  /* 0x00000006dc007c0c */ /* 0x000fe2000bf26270 */
[CC--:B--2---:R-:W-:Y:S01]  /*2660*/  IMAD.WIDE.U32 R100, R212.reuse, R104.reuse, R22 ;  /* 0x00000068d4647225 */ /* 0x0c4fe200078e0016 */
[----:B------:R-:W-:Y:S01]  /*2670*/  ISETP.NE.AND.EX P0, PT, RZ, UR9, PT, P0 ;  /* 0x00000009ff007c0c */ /* 0x000fe2000bf05300 */
[----:B------:R-:W-:Y:S01]  /*2680*/  ULDC.64 UR8, c[0x0][0x338] ;  /* 0x0000ce0000087ab9 */ /* 0x000fe20000000a00 */
[----:B------:R-:W-:Y:S01]  /*2690*/  LOP3.LUT R6, R9, 0x2, R6, 0xe2, !PT ;  /* 0x0000000209067812 */ /* 0x000fe200078ee206 */
[----:B------:R-:W-:Y:S01]  /*26a0*/  IMAD.IADD R5, R5, 0x1, R7 ;  /* 0x0000000105057824 */ /* 0x000fe200078e0207 */
[----:B------:R-:W-:Y:S01]  /*26b0*/  SEL R7, RZ, 0x4, P1 ;  /* 0x00000004ff077807 */ /* 0x000fe20000800000 */
[----:B------:R-:W-:Y:S01]  /*26c0*/  IMAD.WIDE.U32 R102, R212, R104, R18 ;  /* 0x00000068d4667225 */ /* 0x000fe200078e0012 */
[----:B------:R-:W-:Y:S01]  /*26d0*/  SHF.R.S32.HI R12, RZ, 0x1f, R212 ;  /* 0x0000001fff0c7819 */ /* 0x000fe200000114d4 */
[----:B------:R-:W0:Y:S01]  /*26e0*/  S2R R172, SR_TID.X ;  /* 0x0000000000ac7919 */ /* 0x000e220000002100 */
[----:B------:R-:W-:Y:S01]  /*26f0*/  LOP3.LUT R26, R6, R7, RZ, 0xfc, !PT ;  /* 0x00000007061a7212 */ /* 0x000fe200078efcff */
[----:B------:R-:W-:Y:S01]  /*2700*/  IMAD.WIDE.U32 R96, R237, UR4, R4 ;  /* 0x00000004ed607c25 */ /* 0x000fe2000f8e0004 */
[----:B------:R-:W-:-:S02]  /*2710*/  SHF.R.U32.HI R15, RZ, 0x3, R223 ;  /* 0x00000003ff0f7819 */ /* 0x000fc400000116df */
[----:B------:R-:W-:Y:S01]  /*2720*/  SHF.R.U32.HI R14, RZ, 0x3, R222 ;  /* 0x00000003ff0e7819 */ /* 0x000fe200000116de */
[----:B------:R-:W-:Y:S01]  /*2730*/  IMAD R97, R237, UR5, R97 ;  /* 0x00000005ed617c24 */ /* 0x000fe2000f8e0261 */
[----:B------:R-:W-:Y:S01]  /*2740*/  ULDC.64 UR4, c[0x0][0x310] ;  /* 0x0000c40000047ab9 */ /* 0x000fe20000000a00 */
[----:B------:R-:W-:Y:S01]  /*2750*/  IMAD R7, R12, R98, RZ ;  /* 0x000000620c077224 */ /* 0x000fe200078e02ff */
[----:B------:R-:W-:Y:S01]  /*2760*/  IADD3 R112, P3, R212, R113, RZ ;  /* 0x00000071d4707210 */ /* 0x000fe20007f7e0ff */
[----:B------:R-:W-:Y:S01]  /*2770*/  IMAD R6, R12, R104, RZ ;  /* 0x000000680c067224 */ /* 0x000fe200078e02ff */
[----:B------:R-:W-:Y:S01]  /*2780*/  ISETP.GE.AND P2, PT, R221, UR6, PT ;  /* 0x00000006dd007c0c */ /* 0x000fe2000bf46270 */
[----:B------:R-:W-:Y:S01]  /*2790*/  IMAD R35, R212, R99, R7 ;  /* 0x00000063d4237224 */ /* 0x000fe200078e0207 */
[--C-:B------:R-:W-:Y:S01]  /*27a0*/  SHF.L.U64.HI R34, R104, 0x5, R105.reuse ;  /* 0x0000000568227819 */ /* 0x100fe20000010269 */
[----:B------:R-:W-:Y:S01]  /*27b0*/  IMAD R7, R212, R105, R6 ;  /* 0x00000069d4077224 */ /* 0x000fe200078e0206 */
[----:B------:R-:W-:Y:S01]  /*27c0*/  SHF.L.U64.HI R33, R104, 0x6, R105 ;  /* 0x0000000668217819 */ /* 0x000fe20000010269 */
[----:B-1----:R-:W-:Y:S01]  /*27d0*/  IMAD.WIDE.U32 R106, R212, R110, R22 ;  /* 0x0000006ed46a7225 */ /* 0x002fe200078e0016 */
[----:B------:R-:W-:-:S02]  /*27e0*/  SHF.L.U32 R32, R104, 0x5, RZ ;  /* 0x0000000568207819 */ /* 0x000fc400000006ff */
[C---:B------:R-:W-:Y:S01]  /*27f0*/  SHF.L.U64.HI R123, R98.reuse, 0x5, R99 ;  /* 0x00000005627b7819 */ /* 0x040fe20000010263 */
[----:B------:R-:W-:Y:S01]  /*2800*/  IMAD.IADD R101, R101, 0x1, R7 ;  /* 0x0000000165657824 */ /* 0x000fe200078e0207 */
[----:B------:R-:W-:Y:S01]  /*2810*/  SHF.L.U64.HI R129, R98, 0x6, R99 ;  /* 0x0000000662817819 */ /* 0x000fe20000010263 */
[----:B------:R-:W-:Y:S01]  /*2820*/  IMAD.IADD R103, R7, 0x1, R103 ;  /* 0x0000000107677824 */ /* 0x000fe200078e0267 */
[----:B------:R-:W-:Y:S01]  /*2830*/  SHF.L.U64.HI R30, R110, 0x5, R111 ;  /* 0x000000056e1e7819 */ /* 0x000fe2000001026f */
[----:B------:R-:W-:Y:S01]  /*2840*/  IMAD.WIDE.U32 R108, R212, R110, R18 ;  /* 0x0000006ed46c7225 */ /* 0x000fe200078e0012 */
[----:B------:R-:W-:-:S03]  /*2850*/  SHF.L.U64.HI R29, R110, 0x6, R111 ;  /* 0x000000066e1d7819 */ /* 0x000fc6000001026f */
[----:B------:R-:W-:Y:S02]  /*2860*/  IMAD.SHL.U32 R20, R212, 0x40, RZ ;  /* 0x00000040d4147824 */ /* 0x000fe400078e00ff */
[----:B------:R-:W-:Y:S01]  /*2870*/  IMAD.X R113, R12, 0x1, R3, P3 ;  /* 0x000000010c717824 */ /* 0x000fe200018e0603 */
[----:B------:R-:W-:Y:S01]  /*2880*/  SEL R3, RZ, 0x8, P2 ;  /* 0x00000008ff037807 */ /* 0x000fe20001000000 */
[----:B------:R-:W-:Y:S01]  /*2890*/  IMAD.SHL.U32 R31, R104, 0x40, RZ ;  /* 0x00000040681f7824 */ /* 0x000fe200078e00ff */
[----:B0-----:R-:W-:Y:S01]  /*28a0*/  LEA.HI R172, R172, 0x8, RZ, 0x19 ;  /* 0x00000008acac7811 */ /* 0x001fe200078fc8ff */
[-C--:B-----5:R-:W-:Y:S01]  /*28b0*/  IMAD.WIDE.U32 R100, R152, R104.reuse, R100 ;  /* 0x0000006898647225 */ /* 0x0a0fe200078e0064 */
[C---:B------:R-:W-:Y:S02]  /*28c0*/  LOP3.LUT R3, R26.reuse, R3, RZ, 0xfc, !PT ;  /* 0x000000031a037212 */ /* 0x040fe400078efcff */
[----:B------:R-:W-:Y:S01]  /*28d0*/  LOP3.LUT R26, R26, 0x1, RZ, 0xc0, !PT ;  /* 0x000000011a1a7812 */ /* 0x000fe200078ec0ff */
[----:B------:R-:W-:-:S04]  /*28e0*/  IMAD.WIDE.U32 R102, R152, R104, R102 ;  /* 0x0000006898667225 */ /* 0x000fc800078e0066 */
[----:B------:R-:W-:Y:S02]  /*28f0*/  IMAD R119, R99, 0x50, RZ ;  /* 0x0000005063777824 */ /* 0x000fe400078e02ff */
[C---:B------:R-:W-:Y:S02]  /*2900*/  IMAD.SHL.U32 R128, R98.reuse, 0x20, RZ ;  /* 0x0000002062807824 */ /* 0x040fe400078e00ff */
[----:B------:R-:W-:Y:S02]  /*2910*/  IMAD.SHL.U32 R130, R98, 0x40, RZ ;  /* 0x0000004062827824 */ /* 0x000fe400078e00ff */
[----:B------:R-:W-:Y:S02]  /*2920*/  IMAD R121, R111, 0x50, RZ ;  /* 0x000000506f797824 */ /* 0x000fe400078e02ff */
[C---:B------:R-:W-:Y:S02]  /*2930*/  IMAD.SHL.U32 R28, R110.reuse, 0x20, RZ ;  /* 0x000000206e1c7824 */ /* 0x040fe400078e00ff */
[----:B------:R-:W-:Y:S01]  /*2940*/  IMAD.SHL.U32 R27, R110, 0x40, RZ ;  /* 0x000000406e1b7824 */ /* 0x000fe200078e00ff */
[----:B----4-:R-:W-:-:S02]  /*2950*/  SHF.R.S32.HI R4, RZ, 0x1f, R0 ;  /* 0x0000001fff047819 */ /* 0x010fc40000011400 */
[----:B------:R-:W-:Y:S02]  /*2960*/  SEL R5, R0, RZ, !P0 ;  /* 0x000000ff00057207 */ /* 0x000fe40004000000 */
[----:B------:R-:W-:Y:S02]  /*2970*/  SEL R4, R4, RZ, !P0 ;  /* 0x000000ff04047207 */ /* 0x000fe40004000000 */
[----:B------:R-:W-:Y:S01]  /*2980*/  ISETP.GE.AND P0, PT, R18, R115, PT ;  /* 0x000000731200720c */ /* 0x000fe20003f06270 */
[----:B------:R-:W-:-:S04]  /*2990*/  IMAD.WIDE.U32 R94, R5, UR8, R94 ;  /* 0x00000008055e7c25 */ /* 0x000fc8000f8e005e */
[C---:B------:R-:W-:Y:S02]  /*29a0*/  IMAD R0, R4.reuse, UR8, RZ ;  /* 0x0000000804007c24 */ /* 0x040fe4000f8e02ff */
[----:B------:R-:W-:Y:S02]  /*29b0*/  IMAD R4, R4, UR4, RZ ;  /* 0x0000000404047c24 */ /* 0x000fe4000f8e02ff */
[C---:B------:R-:W-:Y:S02]  /*29c0*/  IMAD R0, R5.reuse, UR9, R0 ;  /* 0x0000000905007c24 */ /* 0x040fe4000f8e0200 */
[C---:B------:R-:W-:Y:S02]  /*29d0*/  IMAD R9, R5.reuse, UR5, R4 ;  /* 0x0000000505097c24 */ /* 0x040fe4000f8e0204 */
[----:B------:R-:W-:-:S04]  /*29e0*/  IMAD.WIDE.U32 R96, R5, UR4, R96 ;  /* 0x0000000405607c25 */ /* 0x000fc8000f8e0060 */
[----:B------:R-:W-:-:S04]  /*29f0*/  IMAD.WIDE.U32 R4, R212, R98, R18 ;  /* 0x00000062d4047225 */ /* 0x000fc800078e0012 */
[----:B------:R-:W-:Y:S01]  /*2a00*/  IMAD.IADD R92, R97, 0x1, R9 ;  /* 0x00000001615c7824 */ /* 0x000fe200078e0209 */
[----:B------:R-:W-:Y:S01]  /*2a10*/  IADD3 R93, P1, R96, R4, RZ ;  /* 0x00000004605d7210 */ /* 0x000fe20007f3e0ff */
[----:B------:R-:W-:Y:S02]  /*2a20*/  IMAD R4, R12, R110, RZ ;  /* 0x0000006e0c047224 */ /* 0x000fe400078e02ff */
[----:B------:R-:W-:Y:S01]  /*2a30*/  IMAD.WIDE.U32 R98, R98, 0x50, RZ ;  /* 0x0000005062627825 */ /* 0x000fe200078e00ff */
[----:B------:R-:W-:Y:S02]  /*2a40*/  IADD3.X R35, R92, R5, R35, P1, !PT ;  /* 0x000000055c237210 */ /* 0x000fe40000ffe423 */
[----:B------:R-:W-:Y:S01]  /*2a50*/  SEL R5, R115, RZ, P0 ;  /* 0x000000ff73057207 */ /* 0x000fe20000000000 */
[----:B------:R-:W-:Y:S01]  /*2a60*/  IMAD R7, R212, R111, R4 ;  /* 0x0000006fd4077224 */ /* 0x000fe200078e0204 */
[----:B------:R-:W-:Y:S01]  /*2a70*/  ISETP.GE.AND P1, PT, R213, R115, PT ;  /* 0x00000073d500720c */ /* 0x000fe20003f26270 */
[----:B------:R-:W-:-:S02]  /*2a80*/  IMAD.IADD R119, R99, 0x1, R119 ;  /* 0x0000000163777824 */ /* 0x000fc400078e0277 */
[----:B------:R-:W-:Y:S01]  /*2a90*/  IMAD.IADD R5, R18, 0x1, R5 ;  /* 0x0000000112057824 */ /* 0x000fe200078e0205 */
[----:B------:R-:W-:Y:S01]  /*2aa0*/  SEL R6, R115, RZ, P1 ;  /* 0x000000ff73067207 */ /* 0x000fe20000800000 */
[----:B------:R-:W-:Y:S01]  /*2ab0*/  IMAD.IADD R109, R7, 0x1, R109 ;  /* 0x00000001076d7824 */ /* 0x000fe200078e026d */
[----:B------:R-:W-:Y:S02]  /*2ac0*/  IADD3 R107, R107, R7, RZ ;  /* 0x000000076b6b7210 */ /* 0x000fe40007ffe0ff */
[----:B------:R-:W-:Y:S01]  /*2ad0*/  SHF.R.S32.HI R4, RZ, 0x1f, R5 ;  /* 0x0000001fff047819 */ /* 0x000fe20000011405 */
[----:B------:R-:W-:Y:S01]  /*2ae0*/  IMAD.IADD R11, R213, 0x1, R6 ;  /* 0x00000001d50b7824 */ /* 0x000fe200078e0206 */
[----:B------:R-:W-:Y:S01]  /*2af0*/  SHF.L.U32 R115, R115, 0x1, RZ ;  /* 0x0000000173737819 */ /* 0x000fe200000006ff */
[-C--:B------:R-:W-:Y:S01]  /*2b00*/  IMAD.WIDE.U32 R106, R152, R110.reuse, R106 ;  /* 0x0000006e986a7225 */ /* 0x080fe200078e006a */
[CC--:B------:R-:W-:Y:S02]  /*2b10*/  LEA.HI R13, R4.reuse, R5.reuse, RZ, 0x3 ;  /* 0x00000005040d7211 */ /* 0x0c0fe400078f18ff */
[----:B------:R-:W-:Y:S01]  /*2b20*/  LEA.HI R4, R4, R5, RZ, 0x6 ;  /* 0x0000000504047211 */ /* 0x000fe200078f30ff */
[----:B------:R-:W-:Y:S01]  /*2b30*/  IMAD.WIDE.U32 R108, R152, R110, R108 ;  /* 0x0000006e986c7225 */ /* 0x000fe200078e006c */
[----:B------:R-:W-:-:S02]  /*2b40*/  LOP3.LUT R5, R223, 0x38, R13, 0xf8, !PT ;  /* 0x00000038df057812 */ /* 0x000fc400078ef80d */
[----:B------:R-:W-:Y:S02]  /*2b50*/  SHF.R.S32.HI R6, RZ, 0x6, R4 ;  /* 0x00000006ff067819 */ /* 0x000fe40000011404 */
[----:B------:R-:W-:Y:S02]  /*2b60*/  SHF.R.S32.HI R4, RZ, 0x1f, R11 ;  /* 0x0000001fff047819 */ /* 0x000fe4000001140b */
[----:B------:R-:W-:Y:S01]  /*2b70*/  LOP3.LUT R7, R5, R15, RZ, 0x3c, !PT ;  /* 0x0000000f05077212 */ /* 0x000fe200078e3cff */
[----:B------:R-:W-:Y:S01]  /*2b80*/  IMAD R136, R6, 0x1400, R226 ;  /* 0x0000140006887824 */ /* 0x000fe200078e02e2 */
[----:B------:R-:W-:Y:S01]  /*2b90*/  LOP3.LUT R8, R222, 0x38, R13, 0xf8, !PT ;  /* 0x00000038de087812 */ /* 0x000fe200078ef80d */
[----:B------:R-:W-:Y:S01]  /*2ba0*/  IMAD R138, R6, 0x1400, R227 ;  /* 0x00001400068a7824 */ /* 0x000fe200078e02e3 */
[-C--:B------:R-:W-:Y:S01]  /*2bb0*/  LEA.HI R5, R4, R11.reuse, RZ, 0x6 ;  /* 0x0000000b04057211 */ /* 0x080fe200078f30ff */
[----:B------:R-:W-:Y:S01]  /*2bc0*/  IMAD.IADD R136, R136, 0x1, R7 ;  /* 0x0000000188887824 */ /* 0x000fe200078e0207 */
[----:B------:R-:W-:Y:S01]  /*2bd0*/  LEA.HI R11, R4, R11, RZ, 0x3 ;  /* 0x0000000b040b7211 */ /* 0x000fe200078f18ff */
[----:B------:R-:W-:Y:S01]  /*2be0*/  IMAD R132, R6, 0x1400, R225 ;  /* 0x0000140006847824 */ /* 0x000fe200078e02e1 */
[----:B------:R-:W-:-:S02]  /*2bf0*/  LOP3.LUT R4, R13, 0x38, RZ, 0xc0, !PT ;  /* 0x000000380d047812 */ /* 0x000fc400078ec0ff */
[----:B------:R-:W-:Y:S02]  /*2c00*/  LOP3.LUT R9, R8, R14, RZ, 0x3c, !PT ;  /* 0x0000000e08097212 */ /* 0x000fe400078e3cff */
[----:B------:R-:W-:Y:S02]  /*2c10*/  SHF.R.S32.HI R8, RZ, 0x6, R5 ;  /* 0x00000006ff087819 */ /* 0x000fe40000011405 */
[----:B------:R-:W-:Y:S01]  /*2c20*/  LOP3.LUT R5, R4, 0x1c0, R20, 0xf8, !PT ;  /* 0x000001c004057812 */ /* 0x000fe200078ef814 */
[----:B------:R-:W-:Y:S01]  /*2c30*/  IMAD.IADD R132, R132, 0x1, R9 ;  /* 0x0000000184847824 */ /* 0x000fe200078e0209 */
[----:B------:R-:W-:Y:S01]  /*2c40*/  LOP3.LUT R7, R11, 0x38, RZ, 0xc0, !PT ;  /* 0x000000380b077812 */ /* 0x000fe200078ec0ff */
[C---:B------:R-:W-:Y:S01]  /*2c50*/  IMAD R137, R8.reuse, 0x1400, R227 ;  /* 0x0000140008897824 */ /* 0x040fe200078e02e3 */
[-C--:B------:R-:W-:Y:S01]  /*2c60*/  LOP3.LUT R5, R5, R228.reuse, RZ, 0x3c, !PT ;  /* 0x000000e405057212 */ /* 0x080fe200078e3cff */
[C---:B------:R-:W-:Y:S01]  /*2c70*/  IMAD R133, R8.reuse, 0x1400, R226 ;  /* 0x0000140008857824 */ /* 0x040fe200078e02e2 */
[----:B------:R-:W-:Y:S01]  /*2c80*/  LOP3.LUT R7, R7, 0x1c0, R20, 0xf8, !PT ;  /* 0x000001c007077812 */ /* 0x000fe200078ef814 */
[----:B------:R-:W-:Y:S01]  /*2c90*/  IMAD R131, R8, 0x1400, R225 ;  /* 0x0000140008837824 */ /* 0x000fe200078e02e1 */
[----:B------:R-:W-:Y:S01]  /*2ca0*/  LOP3.LUT R9, R223, 0x38, R11, 0xf8, !PT ;  /* 0x00000038df097812 */ /* 0x000fe200078ef80b */
[----:B------:R-:W-:Y:S01]  /*2cb0*/  IMAD.IADD R138, R138, 0x1, R5 ;  /* 0x000000018a8a7824 */ /* 0x000fe200078e0205 */
[----:B------:R-:W-:Y:S01]  /*2cc0*/  LOP3.LUT R4, R7, R228, RZ, 0x3c, !PT ;  /* 0x000000e407047212 */ /* 0x000fe200078e3cff */
[----:B------:R-:W-:Y:S01]  /*2cd0*/  IMAD R7, R105, 0x50, RZ ;  /* 0x0000005069077824 */ /* 0x000fe200078e02ff */
[----:B------:R-:W-:Y:S01]  /*2ce0*/  SHF.R.S32.HI R5, RZ, 0x1f, R152 ;  /* 0x0000001fff057819 */ /* 0x000fe20000011498 */
[----:B------:R-:W-:Y:S01]  /*2cf0*/  VIADD R8, R212, 0x40 ;  /* 0x00000040d4087836 */ /* 0x000fe20000000000 */
[----:B------:R-:W-:Y:S01]  /*2d00*/  LOP3.LUT R10, R222, 0x38, R11, 0xf8, !PT ;  /* 0x00000038de0a7812 */ /* 0x000fe200078ef80b */
[----:B------:R-:W-:Y:S01]  /*2d10*/  IMAD.IADD R137, R137, 0x1, R4 ;  /* 0x0000000189897824 */ /* 0x000fe200078e0204 */
[----:B------:R-:W-:Y:S01]  /*2d20*/  LOP3.LUT R6, R9, R15, RZ, 0x3c, !PT ;  /* 0x0000000f09067212 */ /* 0x000fe200078e3cff */
[C---:B------:R-:W-:Y:S01]  /*2d30*/  IMAD R4, R5.reuse, R104, RZ ;  /* 0x0000006805047224 */ /* 0x040fe200078e02ff */
[----:B------:R-:W-:Y:S01]  /*2d40*/  LOP3.LUT R10, R10, R14, RZ, 0x3c, !PT ;  /* 0x0000000e0a0a7212 */ /* 0x000fe200078e3cff */
[----:B------:R-:W-:Y:S01]  /*2d50*/  IMAD R5, R5, R110, RZ ;  /* 0x0000006e05057224 */ /* 0x000fe200078e02ff */
[----:B------:R-:W-:Y:S01]  /*2d60*/  SHF.R.S32.HI R14, RZ, 0x3, R13 ;  /* 0x00000003ff0e7819 */ /* 0x000fe2000001140d */
[----:B------:R-:W-:Y:S01]  /*2d70*/  IMAD R21, R152, R105, R4 ;  /* 0x0000006998157224 */ /* 0x000fe200078e0204 */
[----:B------:R-:W-:Y:S01]  /*2d80*/  SHF.R.S32.HI R12, RZ, 0x3, R11 ;  /* 0x00000003ff0c7819 */ /* 0x000fe2000001140b */
[----:B------:R-:W-:Y:S01]  /*2d90*/  VIADD R9, R212, 0x20 ;  /* 0x00000020d4097836 */ /* 0x000fe20000000000 */
[----:B------:R-:W-:Y:S01]  /*2da0*/  LOP3.LUT R13, R13, 0xfffffff8, RZ, 0xc0, !PT ;  /* 0xfffffff80d0d7812 */ /* 0x000fe200078ec0ff */
[----:B------:R-:W-:Y:S01]  /*2db0*/  IMAD.WIDE.U32 R104, R104, 0x50, RZ ;  /* 0x0000005068687825 */ /* 0x000fe200078e00ff */
[----:B------:R-:W-:-:S02]  /*2dc0*/  LOP3.LUT R11, R11, 0xfffffff8, RZ, 0xc0, !PT ;  /* 0xfffffff80b0b7812 */ /* 0x000fc400078ec0ff */
[----:B------:R-:W-:Y:S01]  /*2dd0*/  IADD3 R133, R133, R6, RZ ;  /* 0x0000000685857210 */ /* 0x000fe20007ffe0ff */
[----:B------:R-:W-:Y:S01]  /*2de0*/  IMAD R5, R152, R111, R5 ;  /* 0x0000006f98057224 */ /* 0x000fe200078e0205 */
[----:B------:R-:W-:Y:S01]  /*2df0*/  SHF.R.S32.HI R141, RZ, 0x1f, R9 ;  /* 0x0000001fff8d7819 */ /* 0x000fe20000011409 */
[----:B------:R-:W-:Y:S01]  /*2e00*/  IMAD.WIDE.U32 R110, R110, 0x50, RZ ;  /* 0x000000506e6e7825 */ /* 0x000fe200078e00ff */
[----:B------:R-:W-:Y:S02]  /*2e10*/  SHF.R.S32.HI R139, RZ, 0x1f, R8 ;  /* 0x0000001fff8b7819 */ /* 0x000fe40000011408 */
[----:B------:R-:W-:Y:S01]  /*2e20*/  LOP3.LUT R9, R3, 0x4, RZ, 0xc0, !PT ;  /* 0x0000000403097812 */ /* 0x000fe200078ec0ff */
[----:B------:R-:W-:Y:S01]  /*2e30*/  IMAD.IADD R131, R131, 0x1, R10 ;  /* 0x0000000183837824 */ /* 0x000fe200078e020a */
[----:B------:R-:W-:Y:S01]  /*2e40*/  LOP3.LUT R10, R3, 0x2, RZ, 0xc0, !PT ;  /* 0x00000002030a7812 */ /* 0x000fe200078ec0ff */
[----:B------:R-:W-:Y:S01]  /*2e50*/  IMAD.IADD R120, R105, 0x1, R7 ;  /* 0x0000000169787824 */ /* 0x000fe200078e0207 */
[----:B------:R-:W-:Y:S01]  /*2e60*/  LOP3.LUT R8, R3, 0x8, RZ, 0xc0, !PT ;  /* 0x0000000803087812 */ /* 0x000fe200078ec0ff */
[----:B------:R-:W-:Y:S01]  /*2e70*/  IMAD.IADD R25, R101, 0x1, R21 ;  /* 0x0000000165197824 */ /* 0x000fe200078e0215 */
[----:B------:R-:W-:Y:S01]  /*2e80*/  IADD3 R21, R21, R103, RZ ;  /* 0x0000006715157210 */ /* 0x000fe20007ffe0ff */
[----:B------:R-:W-:Y:S01]  /*2e90*/  IMAD.IADD R20, R107, 0x1, R5 ;  /* 0x000000016b147824 */ /* 0x000fe200078e0205 */
[----:B------:R-:W-:Y:S01]  /*2ea0*/  SHF.R.S32.HI R7, RZ, 0x1f, R13 ;  /* 0x0000001fff077819 */ /* 0x000fe2000001140d */
[----:B------:R-:W-:Y:S01]  /*2eb0*/  IMAD.IADD R15, R5, 0x1, R109 ;  /* 0x00000001050f7824 */ /* 0x000fe200078e026d */
[----:B------:R-:W-:Y:S01]  /*2ec0*/  SHF.R.S32.HI R6, RZ, 0x1f, R11 ;  /* 0x0000001fff067819 */ /* 0x000fe2000001140b */
[----:B------:R-:W-:-:S02]  /*2ed0*/  IMAD.IADD R121, R111, 0x1, R121 ;  /* 0x000000016f797824 */ /* 0x000fc400078e0279 */
[----:B------:R-:W-:-:S07]  /*2ee0*/  IMAD.IADD R5, R95, 0x1, R0 ;  /* 0x000000015f057824 */ /* 0x000fce00078e0200 */
.L_x_2748:
[----:B------:R-:W2:Y:S01]  /*2ef0*/  LDL.LU R40, [R1+0x10] ;  /* 0x0000100001287983 */ /* 0x000ea20000300800 */
[----:B------:R-:W-:Y:S01]  /*2f00*/  VIADD R24, R24, 0xffffffff ;  /* 0xffffffff18187836 */ /* 0x000fe20000000000 */
[----:B------:R-:W0:Y:S01]  /*2f10*/  LDC.64 R116, c[0x0][0x2e8] ;  /* 0x0000ba00ff747b82 */ /* 0x000e220000000a00 */
[----:B------:R-:W-:Y:S05]  /*2f20*/  YIELD ;  /* 0x0000000000007946 */ /* 0x000fea0003800000 */
[----:B-1----:R-:W-:Y:S01]  /*2f30*/  SHF.R.S32.HI R37, RZ, 0x1f, R24 ;  /* 0x0000001fff257819 */ /* 0x002fe20000011418 */
[-C--:B------:R-:W-:Y:S01]  /*2f40*/  IMAD R0, R119, R24.reuse, RZ ;  /* 0x0000001877007224 */ /* 0x080fe200078e02ff */
[----:B------:R-:W1:Y:S01]  /*2f50*/  LDC R122, c[0x0][0x3f4] ;  /* 0x0000fd00ff7a7b82 */ /* 0x000e620000000800 */
[----:B------:R-:W-:Y:S01]  /*2f60*/  IMAD.WIDE.U32 R124, R98, R24, RZ ;  /* 0x00000018627c7225 */ /* 0x000fe200078e00ff */
[----:B------:R-:W-:Y:S03]  /*2f70*/  BSSY B0, `(.L_x_2641) ;  /* 0x00007c0000007945 */ /* 0x000fe60003800000 */
[----:B------:R-:W-:Y:S01]  /*2f80*/  IMAD R3, R37, R98, R0 ;  /* 0x0000006225037224 */ /* 0x000fe200078e0200 */
[----:B------:R-:W-:-:S02]  /*2f90*/  IADD3 R0, P3, P4, R93, R124, R130 ;  /* 0x0000007c5d007210 */ /* 0x000fc40007c7e082 */
[-C--:B------:R-:W-:Y:S01]  /*2fa0*/  IADD3 R38, P2, R93, R124.reuse, RZ ;  /* 0x0000007c5d267210 */ /* 0x080fe20007f5e0ff */
[----:B------:R-:W-:Y:S01]  /*2fb0*/  IMAD.IADD R88, R125, 0x1, R3 ;  /* 0x000000017d587824 */ /* 0x000fe200078e0203 */
[----:B------:R-:W-:-:S04]  /*2fc0*/  IADD3 R4, P5, P6, R93, R124, R128 ;  /* 0x0000007c5d047210 */ /* 0x000fc80007ebe080 */
[C---:B------:R-:W-:Y:S02]  /*2fd0*/  IADD3.X R3, R35.reuse, R88, R129, P3, P4 ;  /* 0x0000005823037210 */ /* 0x040fe40001fe8481 */
[----:B------:R-:W-:Y:S02]  /*2fe0*/  ISETP.GT.AND P3, PT, R24, R118, PT ;  /* 0x000000761800720c */ /* 0x000fe40003f64270 */
[----:B------:R-:W-:Y:S02]  /*2ff0*/  IADD3.X R39, R88, R35, RZ, P2, !PT ;  /* 0x0000002358277210 */ /* 0x000fe400017fe4ff */
[C---:B0-----:R-:W-:Y:S02]  /*3000*/  LEA R48, P2, R0.reuse, R116, 0x1 ;  /* 0x0000007400307211 */ /* 0x041fe400078408ff */
[----:B------:R-:W-:Y:S02]  /*3010*/  IADD3.X R36, R35, R88, R123, P5, P6 ;  /* 0x0000005823247210 */ /* 0x000fe40002fec47b */
[----:B------:R-:W-:Y:S01]  /*3020*/  LEA.HI.X R49, R0, R117, R3, 0x1, P2 ;  /* 0x0000007500317211 */ /* 0x000fe200010f0c03 */
[----:B------:R-:W-:Y:S01]  /*3030*/  IMAD R3, R17, 0x5000, R236 ;  /* 0x0000500011037824 */ /* 0x000fe200078e02ec */
[----:B-1----:R-:W-:-:S02]  /*3040*/  ISETP.GE.AND P2, PT, R122, 0x1, PT ;  /* 0x000000017a00780c */ /* 0x002fc40003f46270 */
[-C--:B------:R-:W-:Y:S02]  /*3050*/  LEA R50, P5, R4, R116.reuse, 0x1 ;  /* 0x0000007404327211 */ /* 0x080fe400078a08ff */
[----:B------:R-:W-:Y:S02]  /*3060*/  LEA R60, P6, R38, R116, 0x1 ;  /* 0x00000074263c7211 */ /* 0x000fe400078c08ff */
[-C--:B------:R-:W-:Y:S01]  /*3070*/  LEA.HI.X R51, R4, R117.reuse, R36, 0x1, P5 ;  /* 0x0000007504337211 */ /* 0x080fe200028f0c24 */
[----:B------:R-:W-:Y:S01]  /*3080*/  IMAD R4, R3, 0x2, R16 ;  /* 0x0000000203047824 */ /* 0x000fe200078e0210 */
[----:B------:R-:W-:Y:S02]  /*3090*/  LEA.HI.X R61, R38, R117, R39, 0x1, P6 ;  /* 0x00000075263d7211 */ /* 0x000fe400030f0c27 */
        /* <DEDUP_REMOVED lines=36> */
[----:B0-----:R-:W-:Y:S01]  /*32e0*/  IMAD.X R40, R114, 0x1, R20, P4 ;  /* 0x0000000172287824 */ /* 0x001fe200020e0614 */
        /* <DEDUP_REMOVED lines=23> */
.L_x_2645:
[----:B------:R-:W-:Y:S05]  /*3460*/  BSYNC B1 ;  /* 0x0000000000017941 */ /* 0x000fea0003800000 */
.L_x_2644:
[----:B-1---5:R-:W-:Y:S01]  /*3470*/  IMAD.MOV.U32 R36, RZ, RZ, R79 ;  /* 0x000000ffff247224 */ /* 0x022fe200078e004f */
[----:B------:R-:W-:Y:S01]  /*3480*/  MOV R37, R78 ;  /* 0x0000004e00257202 */ /* 0x000fe20000000f00 */
[----:B0-----:R-:W-:Y:S01]  /*3490*/  VIADD R40, R212, 0x20 ;  /* 0x00000020d4287836 */ /* 0x001fe20000000000 */
[----:B------:R-:W-:Y:S01]  /*34a0*/  BSSY B1, `(.L_x_2646) ;  /* 0x0000042000017945 */ /* 0x000fe20003800000 */
[----:B------:R-:W-:Y:S01]  /*34b0*/  IMAD.MOV.U32 R39, RZ, RZ, R82 ;  /* 0x000000ffff277224 */ /* 0x000fe200078e0052 */
[----:B------:R-:W-:Y:S01]  /*34c0*/  PRMT R159, R37, 0x7610, R159 ;  /* 0x00007610259f7816 */ /* 0x000fe2000000009f */
[----:B------:R-:W-:Y:S01]  /*34d0*/  IMAD.MOV.U32 R38, RZ, RZ, R83 ;  /* 0x000000ffff267224 */ /* 0x000fe200078e0053 */
[----:B------:R-:W-:Y:S01]  /*34e0*/  PRMT R158, R36, 0x7610, R158 ;  /* 0x00007610249e7816 */ /* 0x000fe2000000009e */
[----:B------:R-:W-:Y:S01]  /*34f0*/  IMAD.MOV.U32 R36, RZ, RZ, R90 ;  /* 0x000000ffff247224 */ /* 0x000fe200078e005a */
[----:B------:R-:W-:Y:S01]  /*3500*/  ISETP.GE.AND P4, PT, R40, R3, PT ;  /* 0x000000032800720c */ /* 0x000fe20003f86270 */
        /* <DEDUP_REMOVED lines=21> */
[----:B------:R-:W-:Y:S02]  /*3660*/  PRMT R164, R36, 0x5410, R37 ;  /* 0x0000541024a47816 */ /* 0x000fe40000000025 */
[----:B------:R-:W-:-:S02]  /*3670*/  CS2R R68, SRZ ;  /* 0x0000000000447805 */ /* 0x000fc4000001ff00 */
[----:B------:R-:W-:Y:S01]  /*3680*/  CS2R R72, SRZ ;  /* 0x0000000000487805 */ /* 0x000fe2000001ff00 */
        /* <DEDUP_REMOVED lines=13> */
[----:B------:R-:W-:Y:S02]  /*3760*/  LEA R38, P2, R36, UR4, 0x1 ;  /* 0x0000000424267c11 */ /* 0x000fe4000f8408ff */
[----:B------:R-:W-:Y:S02]  /*3770*/  ISETP.GE.AND P5, PT, R22, R122, PT ;  /* 0x0000007a1600720c */ /* 0x000fe40003fa6270 */
[----:B------:R-:W-:Y:S02]  /*3780*/  LEA.HI.X R39, R36, UR5, R39, 0x1, P2 ;  /* 0x0000000524277c11 */ /* 0x000fe400090f0c27 */
[----:B------:R-:W-:-:S04]  /*3790*/  LEA R36, P2, R37, UR6, 0x1 ;  /* 0x0000000625247c11 */ /* 0x000fc8000f8408ff */
[----:B------:R-:W-:Y:S02]  /*37a0*/  LEA.HI.X R37, R37, UR7, R42, 0x1, P2 ;  /* 0x0000000725257c11 */ /* 0x000fe400090f0c2a */
[-C--:B------:R-:W-:Y:S02]  /*37b0*/  ISETP.GE.AND P2, PT, R215, R122.reuse, PT ;  /* 0x0000007ad700720c */ /* 0x080fe40003f46270 */
[----:B------:R-:W-:Y:S02]  /*37c0*/  CS2R R70, SRZ ;  /* 0x0000000000467805 */ /* 0x000fe4000001ff00 */
[----:B------:R-:W-:Y:S01]  /*37d0*/  CS2R R72, SRZ ;  /* 0x0000000000487805 */ /* 0x000fe2000001ff00 */
        /* <DEDUP_REMOVED lines=8> */
[----:B------:R-:W-:-:S02]  /*3860*/  CS2R R68, SRZ ;  /* 0x0000000000447805 */ /* 0x000fc4000001ff00 */
[----:B------:R-:W-:Y:S01]  /*3870*/  CS2R R64, SRZ ;  /* 0x0000000000407805 */ /* 0x000fe2000001ff00 */
[----:B------:R0:W5:Y:S04]  /*3880*/  @!P5 LDG.E.64 R66, desc[UR8][R38.64+0x80] ;  /* 0x000080082642d981 */ /* 0x000168000c1e1b00 */
[----:B------:R0:W5:Y:S04]  /*3890*/  @!P5 LDG.E.64 R68, desc[UR8][R36.64+0x80] ;  /* 0x000080082444d981 */ /* 0x000168000c1e1b00 */
[----:B------:R0:W5:Y:S04]  /*38a0*/  @!P2 LDG.E.64 R62, desc[UR8][R38.64+0xc0] ;  /* 0x0000c008263ea981 */ /* 0x000168000c1e1b00 */
[----:B------:R0:W5:Y:S02]  /*38b0*/  @!P2 LDG.E.64 R64, desc[UR8][R36.64+0xc0] ;  /* 0x0000c0082440a981 */ /* 0x000164000c1e1b00 */
.L_x_2647:
[----:B------:R-:W-:Y:S05]  /*38c0*/  BSYNC B1 ;  /* 0x0000000000017941 */ /* 0x000fea0003800000 */
.L_x_2646:
[----:B0----5:R-:W-:Y:S01]  /*38d0*/  IMAD.MOV.U32 R37, RZ, RZ, R62 ;  /* 0x000000ffff257224 */ /* 0x021fe200078e003e */
[----:B------:R-:W-:Y:S01]  /*38e0*/  MOV R36, R63 ;  /* 0x0000003f00247202 */ /* 0x000fe20000000f00 */
[----:B------:R-:W-:Y:S01]  /*38f0*/  VIADD R42, R212, 0x40 ;  /* 0x00000040d42a7836 */ /* 0x000fe20000000000 */
[----:B------:R-:W-:Y:S01]  /*3900*/  BSSY B1, `(.L_x_2648) ;  /* 0x0000043000017945 */ /* 0x000fe20003800000 */
        /* <DEDUP_REMOVED lines=19> */
[----:B------:R-:W-:Y:S02]  /*3a40*/  CS2R R44, SRZ ;  /* 0x00000000002c7805 */ /* 0x000fe4000001ff00 */
[----:B------:R-:W-:Y:S02]  /*3a50*/  CS2R R54, SRZ ;  /* 0x0000000000367805 */ /* 0x000fe4000001ff00 */
[----:B------:R-:W-:-:S02]  /*3a60*/  CS2R R56, SRZ ;  /* 0x0000000000387805 */ /* 0x000fc4000001ff00 */
[----:B------:R-:W-:Y:S02]  /*3a70*/  CS2R R40, SRZ ;  /* 0x0000000000287805 */ /* 0x000fe4000001ff00 */
[----:B------:R-:W-:Y:S01]  /*3a80*/  PRMT R149, R37, 0x5410, R36 ;  /* 0x0000541025957816 */ /* 0x000fe20000000024 */
[----:B------:R-:W-:Y:S01]  /*3a90*/  IMAD.MOV.U32 R37, RZ, RZ, R72 ;  /* 0x000000ffff257224 */ /* 0x000fe200078e0048 */
[----:B------:R-:W-:Y:S02]  /*3aa0*/  MOV R36, R73 ;  /* 0x0000004900247202 */ /* 0x000fe40000000f00 */
[----:B------:R-:W-:Y:S02]  /*3ab0*/  CS2R R46, SRZ ;  /* 0x00000000002e7805 */ /* 0x000fe4000001ff00 */
[----:B------:R-:W-:Y:S02]  /*3ac0*/  CS2R R52, SRZ ;  /* 0x0000000000347805 */ /* 0x000fe4000001ff00 */
[----:B------:R-:W-:-:S02]  /*3ad0*/  CS2R R58, SRZ ;  /* 0x00000000003a7805 */ /* 0x000fc4000001ff00 */
[----:B------:R-:W-:Y:S01]  /*3ae0*/  PRMT R151, R151, 0x5410, R37 ;  /* 0x0000541097977816 */ /* 0x000fe20000000025 */
[----:B------:R-:W-:Y:S01]  /*3af0*/  IMAD.MOV.U32 R37, RZ, RZ, R76 ;  /* 0x000000ffff257224 */ /* 0x000fe200078e004c */
[----:B------:R-:W-:Y:S01]  /*3b00*/  PRMT R153, R36, 0x7610, R153 ;  /* 0x0000761024997816 */ /* 0x000fe20000000099 */
[----:B------:R-:W-:-:S05]  /*3b10*/  IMAD.MOV.U32 R36, RZ, RZ, R77 ;  /* 0x000000ffff247224 */ /* 0x000fca00078e004d */
[----:B------:R-:W-:Y:S01]  /*3b20*/  PRMT R155, R36, 0x5410, R37 ;  /* 0x00005410249b7816 */ /* 0x000fe20000000025 */
        /* <DEDUP_REMOVED lines=32> */
.L_x_2649:
[----:B------:R-:W-:Y:S05]  /*3d30*/  BSYNC B1 ;  /* 0x0000000000017941 */ /* 0x000fea0003800000 */
.L_x_2648:
[----:B------:R-:W2:Y:S01]  /*3d40*/  LDL R0, [R1+0x5c] ;  /* 0x00005c0001007983 */ /* 0x000ea20000100800 */
[----:B0----5:R-:W-:Y:S01]  /*3d50*/  IMAD.MOV.U32 R36, RZ, RZ, R42 ;  /* 0x000000ffff247224 */ /* 0x021fe200078e002a */
[----:B--2---:R-:W-:Y:S01]  /*3d60*/  R2UR UR4, R0 ;  /* 0x00000000000472ca */ /* 0x004fe200000e0000 */
[----:B------:R-:W-:-:S05]  /*3d70*/  IMAD.MOV.U32 R0, RZ, RZ, R43 ;  /* 0x000000ffff007224 */ /* 0x000fca00078e002b */
[----:B------:R-:W-:Y:S01]  /*3d80*/  PRMT R134, R0, 0x5410, R36 ;  /* 0x0000541000867816 */ /* 0x000fe20000000024 */
[----:B------:R-:W-:Y:S01]  /*3d90*/  IMAD.MOV.U32 R0, RZ, RZ, R45 ;  /* 0x000000ffff007224 */ /* 0x000fe200078e002d */
[----:B------:R-:W-:-:S04]  /*3da0*/  MOV R36, R44 ;  /* 0x0000002c00247202 */ /* 0x000fc80000000f00 */
[----:B------:R-:W-:Y:S01]  /*3db0*/  PRMT R140, R36, 0x5410, R0 ;  /* 0x00005410248c7816 */ /* 0x000fe20000000000 */
[----:B------:R-:W-:Y:S01]  /*3dc0*/  IMAD.MOV.U32 R36, RZ, RZ, R54 ;  /* 0x000000ffff247224 */ /* 0x000fe200078e0036 */
[----:B------:R-:W-:Y:S01]  /*3dd0*/  UISETP.NE.AND UP0, UPT, UR4, 0x3, UPT ;  /* 0x000000030400788c */ /* 0x000fe2000bf05270 */
[----:B------:R-:W-:-:S05]  /*3de0*/  IMAD.MOV.U32 R0, RZ, RZ, R55 ;  /* 0x000000ffff007224 */ /* 0x000fca00078e0037 */
[----:B------:R-:W-:Y:S01]  /*3df0*/  PRMT R147, R36, 0x5410, R0 ;  /* 0x0000541024937816 */ /* 0x000fe20000000000 */
[----:B------:R-:W-:Y:S01]  /*3e00*/  IMAD.MOV.U32 R0, RZ, RZ, R57 ;  /* 0x000000ffff007224 */ /* 0x000fe200078e0039 */
[----:B------:R-:W-:Y:S01]  /*3e10*/  PLOP3.LUT P2, PT, PT, PT, UP0, 0x80, 0x0 ;  /* 0x000000000000781c */ /* 0x000fe20003f4f008 */
[----:B------:R-:W-:-:S03]  /*3e20*/  IMAD.MOV.U32 R36, RZ, RZ, R56 ;  /* 0x000000ffff247224 */ /* 0x000fc600078e0038 */
[----:B------:R-:W-:Y:S01]  /*3e30*/  PRMT R153, R153, 0x5410, R0 ;  /* 0x0000541099997816 */ /* 0x000fe20000000000 */
[----:B------:R-:W-:Y:S01]  /*3e40*/  IMAD.MOV.U32 R0, RZ, RZ, R41 ;  /* 0x000000ffff007224 */ /* 0x000fe200078e0029 */
        /* <DEDUP_REMOVED lines=15> */
[----:B------:R-:W-:Y:S06]  /*3f40*/  @!P2 BRA `(.L_x_2650) ;  /* 0x000000000004a947 */ /* 0x000fec0003800000 */
[----:B------:R-:W-:Y:S01]  /*3f50*/  BPT.TRAP 0x1 ;  /* 0x000000040000795c */ /* 0x000fe20000300000 */
.L_x_2650:
[----:B------:R-:W-:Y:S01]  /*3f60*/  IMAD R0, R17, 0x8, R16 ;  /* 0x0000000811007824 */ /* 0x000fe200078e0210 */
[----:B------:R-:W-:Y:S01]  /*3f70*/  SHF.L.U32 R114, R219, 0x1f, RZ ;  /* 0x0000001fdb727819 */ /* 0x000fe200000006ff */
[----:B------:R-:W-:Y:S03]  /*3f80*/  BSSY B1, `(.L_x_2651) ;  /* 0x0000003000017945 */ /* 0x000fe60003800000 */
[----:B------:R-:W0:Y:S02]  /*3f90*/  SYNCS.PHASECHK.TRANS64.TRYWAIT P6, [R0+URZ+0x38890], R114 ;  /* 0x03889072000075a7 */ /* 0x000e2400080c017f */
[----:B0-----:R-:W-:Y:S05]  /*3fa0*/  @!P6 BRA `(.L_x_2652) ;  /* 0x000002f000c4e947 */ /* 0x001fea0003800000 */
.L_x_3079:
[----:B------:R-:W-:Y:S05]  /*3fb0*/  BSYNC B1 ;  /* 0x0000000000017941 */ /* 0x000fea0003800000 */
.L_x_2651:
        /* <DEDUP_REMOVED lines=30> */
[----:B------:R-:W-:Y:S01]  /*41a0*/  FMUL.FTZ R86, R86, R126 ;  /* 0x0000007e56567220 */ /* 0x000fe20000410000 */
[----:B------:R-:W-:-:S03]  /*41b0*/  HADD2.F32 R126, -RZ, R165.H1_H1 ;  /* 0x300000a5ff7e7230 */ /* 0x000fc60000004100 */
[----:B------:R-:W-:Y:S01]  /*41c0*/  FFMA.FTZ R85, R85, R124, R86 ;  /* 0x0000007c55557223 */ /* 0x000fe20000010056 */
[----:B------:R-:W-:Y:S02]  /*41d0*/  HADD2.F32 R124, -RZ, R165.H0_H0 ;  /* 0x200000a5ff7c7230 */ /* 0x000fe40000004100 */
[----:B------:R-:W-:Y:S02]  /*41e0*/  HADD2.F32 R86, -RZ, R36.H1_H1 ;  /* 0x30000024ff567230 */ /* 0x000fe40000004100 */
[----:B------:R-:W-:-:S03]  /*41f0*/  F2FP.F16.F32.PACK_AB R39, R85, R39 ;  /* 0x000000275527723e */ /* 0x000fc600000000ff */
[-C--:B------:R-:W-:Y:S01]  /*4200*/  FMUL.FTZ R36, R86, R124.reuse ;  /* 0x0000007c56247220 */ /* 0x080fe20000410000 */
[----:B------:R-:W-:-:S03]  /*4210*/  FMUL.FTZ R124, R125, R124 ;  /* 0x0000007c7d7c7220 */ /* 0x000fc60000410000 */
[-C--:B------:R-:W-:Y:S01]  /*4220*/  FFMA.FTZ R36, R125, R87.reuse, -R36 ;  /* 0x000000577d247223 */ /* 0x080fe20000010824 */
[----:B------:R-:W-:Y:S02]  /*4230*/  IMAD.MOV.U32 R125, RZ, RZ, R38 ;  /* 0x000000ffff7d7224 */ /* 0x000fe400078e0026 */
[----:B------:R-:W-:Y:S01]  /*4240*/  FFMA.FTZ R38, R86, R87, R124 ;  /* 0x0000005756267223 */ /* 0x000fe2000001007c */
[----:B------:R-:W-:Y:S02]  /*4250*/  HADD2.F32 R124, -RZ, R163.H1_H1 ;  /* 0x300000a3ff7c7230 */ /* 0x000fe40000004100 */
[--C-:B------:R-:W-:Y:S02]  /*4260*/  HADD2.F32 R87, -RZ, R125.reuse.H1_H1 ;  /* 0x3000007dff577230 */ /* 0x100fe40000004100 */
[----:B------:R-:W-:Y:S01]  /*4270*/  F2FP.F16.F32.PACK_AB R36, R38, R36 ;  /* 0x000000242624723e */ /* 0x000fe200000000ff */
[----:B------:R-:W-:Y:S02]  /*4280*/  HADD2.F32 R125, -RZ, R125.H0_H0 ;  /* 0x2000007dff7d7230 */ /* 0x000fe40000004100 */
[----:B------:R-:W-:-:S04]  /*4290*/  FMUL.FTZ R86, R87, R126 ;  /* 0x0000007e57567220 */ /* 0x000fc80000410000 */
[C---:B------:R-:W-:Y:S01]  /*42a0*/  FFMA.FTZ R86, R125.reuse, R124, -R86 ;  /* 0x0000007c7d567223 */ /* 0x040fe20000010856 */
[----:B------:R-:W-:-:S04]  /*42b0*/  FMUL.FTZ R125, R125, R126 ;  /* 0x0000007e7d7d7220 */ /* 0x000fc80000410000 */
[----:B------:R-:W-:-:S05]  /*42c0*/  FFMA.FTZ R125, R87, R124, R125 ;  /* 0x0000007c577d7223 */ /* 0x000fca000001007d */
[----:B------:R-:W-:-:S05]  /*42d0*/  F2FP.F16.F32.PACK_AB R86, R125, R86 ;  /* 0x000000567d56723e */ /* 0x000fca00000000ff */
[----:B------:R-:W-:-:S07]  /*42e0*/  IMAD.MOV.U32 R38, RZ, RZ, R86 ;  /* 0x000000ffff267224 */ /* 0x000fce00078e0056 */
.L_x_2658:
[----:B------:R-:W-:Y:S05]  /*42f0*/  BSYNC B3 ;  /* 0x0000000000037941 */ /* 0x000fea0003800000 */
.L_x_2657:
[----:B------:R-:W-:Y:S02]  /*4300*/  ULDC.64 UR4, c[0x0][0x208] ;  /* 0x0000820000047ab9 */ /* 0x000fe40000000a00 */
[----:B--2---:R1:W-:Y:S03]  /*4310*/  STG.E.128 desc[UR4][R60.64], R36 ;  /* 0x000000243c007986 */ /* 0x0043e6000c101d04 */
.L_x_2656:
[----:B------:R-:W-:Y:S05]  /*4320*/  BSYNC B2 ;  /* 0x0000000000027941 */ /* 0x000fea0003800000 */
.L_x_2655:
        /* <DEDUP_REMOVED lines=47> */
.L_x_2662:
[----:B------:R-:W-:Y:S05]  /*4620*/  BSYNC B3 ;  /* 0x0000000000037941 */ /* 0x000fea0003800000 */
.L_x_2661:
[----:B------:R-:W-:Y:S02]  /*4630*/  ULDC.64 UR4, c[0x0][0x208] ;  /* 0x0000820000047ab9 */ /* 0x000fe40000000a00 */
[----:B--2---:R2:W-:Y:S03]  /*4640*/  STG.E.128 desc[UR4][R60.64+0x80], R36 ;  /* 0x000080243c007986 */ /* 0x0045e6000c101d04 */
.L_x_2660:
[----:B------:R-:W-:Y:S05]  /*4650*/  BSYNC B2 ;  /* 0x0000000000027941 */ /* 0x000fea0003800000 */
.L_x_2659:
[----:B------:R-:W-:Y:S01]  /*4660*/  ISETP.NE.AND P3, PT, R9, RZ, PT ;  /* 0x000000ff0900720c */ /* 0x000fe20003f65270 */
[----:B------:R-:W-:-:S12]  /*4670*/  BSSY B2, `(.L_x_2663) ;  /* 0x0000034000027945 */ /* 0x000fd80003800000 */
[----:B------:R-:W-:Y:S05]  /*4680*/  @!P3 BRA `(.L_x_2664) ;  /* 0x0000000000c8b947 */ /* 0x000fea0003800000 */
[----:B-12---:R1:W2:Y:S01]  /*4690*/  LDS.128 R36, [R4+0x29400] ;  /* 0x0294000004247984 */ /* 0x0062a20000000c00 */
[----:B------:R-:W-:Y:S01]  /*46a0*/  ISETP.GE.AND P3, PT, R214, R122, PT ;  /* 0x0000007ad600720c */ /* 0x000fe20003f66270 */
[----:B------:R-:W-:-:S12]  /*46b0*/  BSSY B3, `(.L_x_2665) ;  /* 0x000002d000037945 */ /* 0x000fd80003800000 */
[----:B-1----:R-:W-:Y:S05]  /*46c0*/  @P3 BRA `(.L_x_2666) ;  /* 0x0000000000ac3947 */ /* 0x002fea0003800000 */
[--C-:B------:R-:W-:Y:S01]  /*46d0*/  SHF.R.U64 R84, R82, 0x10, R83.reuse ;  /* 0x0000001052547819 */ /* 0x100fe20000001253 */
[----:B--2---:R-:W-:Y:S01]  /*46e0*/  IMAD.MOV.U32 R87, RZ, RZ, R36 ;  /* 0x000000ffff577224 */ /* 0x004fe200078e0024 */
[----:B------:R-:W-:Y:S01]  /*46f0*/  SHF.R.U32.HI R82, RZ, 0x10, R83 ;  /* 0x00000010ff527819 */ /* 0x000fe20000011653 */
[----:B------:R-:W-:Y:S01]  /*4700*/  IMAD.MOV.U32 R83, RZ, RZ, R37 ;  /* 0x000000ffff537224 */ /* 0x000fe200078e0025 */
[--C-:B------:R-:W-:Y:S01]  /*4710*/  SHF.R.U64 R85, R88, 0x10, R89.reuse ;  /* 0x0000001058557819 */ /* 0x100fe20000001259 */
[----:B------:R-:W-:Y:S01]  /*4720*/  HADD2.F32 R84, -RZ, R84.H0_H0 ;  /* 0x20000054ff547230 */ /* 0x000fe20000004100 */
[----:B------:R-:W-:Y:S01]  /*4730*/  SHF.R.U32.HI R88, RZ, 0x10, R89 ;  /* 0x00000010ff587819 */ /* 0x000fe20000011659 */
[----:B------:R-:W-:Y:S02]  /*4740*/  HADD2.F32 R36, -RZ, R87.H1_H1 ;  /* 0x30000057ff247230 */ /* 0x000fe40000004100 */
        /* <DEDUP_REMOVED lines=10> */
[----:B------:R-:W-:Y:S01]  /*47f0*/  MOV R84, R39 ;  /* 0x0000002700547202 */ /* 0x000fe20000000f00 */
[----:B------:R-:W-:-:S03]  /*4800*/  HADD2.F32 R85, -RZ, R82.H0_H0 ;  /* 0x20000052ff557230 */ /* 0x000fc60000004100 */
        /* <DEDUP_REMOVED lines=23> */
.L_x_2666:
[----:B------:R-:W-:Y:S05]  /*4980*/  BSYNC B3 ;  /* 0x0000000000037941 */ /* 0x000fea0003800000 */
.L_x_2665:
[----:B------:R-:W-:Y:S02]  /*4990*/  ULDC.64 UR4, c[0x0][0x208] ;  /* 0x0000820000047ab9 */ /* 0x000fe40000000a00 */
[----:B--2---:R3:W-:Y:S03]  /*49a0*/  STG.E.128 desc[UR4][R60.64+0x100], R36 ;  /* 0x000100243c007986 */ /* 0x0047e6000c101d04 */
.L_x_2664:
[----:B------:R-:W-:Y:S05]  /*49b0*/  BSYNC B2 ;  /* 0x0000000000027941 */ /* 0x000fea0003800000 */
.L_x_2663:
[----:B------:R-:W-:-:S13]  /*49c0*/  ISETP.NE.AND P3, PT, R8, RZ, PT ;  /* 0x000000ff0800720c */ /* 0x000fda0003f65270 */
[----:B------:R-:W-:Y:S05]  /*49d0*/  @!P3 BRA `(.L_x_2654) ;  /* 0x0000000000c8b947 */ /* 0x000fea0003800000 */
[----:B-123--:R1:W2:Y:S01]  /*49e0*/  LDS.128 R36, [R4+0x2bc00] ;  /* 0x02bc000004247984 */ /* 0x00e2a20000000c00 */
[----:B------:R-:W-:Y:S01]  /*49f0*/  ISETP.GE.AND P3, PT, R217, R122, PT ;  /* 0x0000007ad900720c */ /* 0x000fe20003f66270 */
[----:B------:R-:W-:-:S12]  /*4a00*/  BSSY B2, `(.L_x_2667) ;  /* 0x000002d000027945 */ /* 0x000fd80003800000 */
[----:B-1----:R-:W-:Y:S05]  /*4a10*/  @P3 BRA `(.L_x_2668) ;  /* 0x0000000000ac3947 */ /* 0x002fea0003800000 */
        /* <DEDUP_REMOVED lines=15> */
[----:B------:R-:W-:Y:S02]  /*4b10*/  IMAD.MOV.U32 R81, RZ, RZ, R39 ;  /* 0x000000ffff517224 */ /* 0x000fe400078e0027 */
[----:B------:R-:W-:Y:S02]  /*4b20*/  HADD2.F32 R82, -RZ, R78.H0_H0 ;  /* 0x2000004eff527230 */ /* 0x000fe40000004100 */
[----:B------:R-:W-:Y:S01]  /*4b30*/  HADD2.F32 R36, -RZ, R83.H1_H1 ;  /* 0x30000053ff247230 */ /* 0x000fe20000004100 */
[----:B------:R-:W-:Y:S01]  /*4b40*/  F2FP.F16.F32.PACK_AB R37, R37, R79 ;  /* 0x0000004f2525723e */ /* 0x000fe200000000ff */
[----:B------:R-:W-:-:S02]  /*4b50*/  HADD2.F32 R39, -RZ, R81.H1_H1 ;  /* 0x30000051ff277230 */ /* 0x000fc40000004100 */
[----:B------:R-:W-:Y:S02]  /*4b60*/  HADD2.F32 R81, -RZ, R81.H0_H0 ;  /* 0x20000051ff517230 */ /* 0x000fe40000004100 */
        /* <DEDUP_REMOVED lines=22> */
.L_x_2668:
[----:B------:R-:W-:Y:S05]  /*4cd0*/  BSYNC B2 ;  /* 0x0000000000027941 */ /* 0x000fea0003800000 */
.L_x_2667:
[----:B------:R-:W-:Y:S02]  /*4ce0*/  ULDC.64 UR4, c[0x0][0x208] ;  /* 0x0000820000047ab9 */ /* 0x000fe40000000a00 */
[----:B--2---:R4:W-:Y:S03]  /*4cf0*/  STG.E.128 desc[UR4][R60.64+0x180], R36 ;  /* 0x000180243c007986 */ /* 0x0049e6000c101d04 */
.L_x_2654:
[----:B------:R-:W-:Y:S05]  /*4d00*/  BSYNC B1 ;  /* 0x0000000000017941 */ /* 0x000fea0003800000 */
.L_x_2653:
[----:B------:R-:W-:Y:S04]  /*4d10*/  BSSY B1, `(.L_x_2669) ;  /* 0x00000dc000017945 */ /* 0x000fe80003800000 */
        /* <DEDUP_REMOVED lines=39> */
[----:B------:R-:W-:-:S03]  /*4f90*/  IMAD.MOV.U32 R37, RZ, RZ, R60 ;  /* 0x000000ffff257224 */ /* 0x000fc600078e003c */
        /* <DEDUP_REMOVED lines=12> */
.L_x_2674:
[----:B------:R-:W-:Y:S05]  /*5060*/  BSYNC B3 ;  /* 0x0000000000037941 */ /* 0x000fea0003800000 */
.L_x_2673:
[----:B------:R-:W-:Y:S02]  /*5070*/  ULDC.64 UR4, c[0x0][0x208] ;  /* 0x0000820000047ab9 */ /* 0x000fe40000000a00 */
[----:B--2---:R1:W-:Y:S03]  /*5080*/  STG.E.128 desc[UR4][R50.64], R36 ;  /* 0x0000002432007986 */ /* 0x0043e6000c101d04 */
.L_x_2672:
[----:B------:R-:W-:Y:S05]  /*5090*/  BSYNC B2 ;  /* 0x0000000000027941 */ /* 0x000fea0003800000 */
.L_x_2671:
        /* <DEDUP_REMOVED lines=48> */
[----:B------:R-:W-:-:S03]  /*53a0*/  MOV R39, R61 ;  /* 0x0000003d00277202 */ /* 0x000fc60000000f00 */
[----:B------:R-:W-:-:S05]  /*53b0*/  FFMA.FTZ R38, R70, R151, R38 ;  /* 0x0000009746267223 */ /* 0x000fca0000010026 */
[----:B------:R-:W-:-:S07]  /*53c0*/  F2FP.F16.F32.PACK_AB R38, R38, R71 ;  /* 0x000000472626723e */ /* 0x000fce00000000ff */
.L_x_2678:
[----:B------:R-:W-:Y:S05]  /*53d0*/  BSYNC B3 ;  /* 0x0000000000037941 */ /* 0x000fea0003800000 */
.L_x_2677:
[----:B------:R-:W-:Y:S02]  /*53e0*/  ULDC.64 UR4, c[0x0][0x208] ;  /* 0x0000820000047ab9 */ /* 0x000fe40000000a00 */
[----:B--2---:R1:W-:Y:S03]  /*53f0*/  STG.E.128 desc[UR4][R50.64+0x80], R36 ;  /* 0x0000802432007986 */ /* 0x0043e6000c101d04 */
.L_x_2676:
[----:B------:R-:W-:Y:S05]  /*5400*/  BSYNC B2 ;  /* 0x0000000000027941 */ /* 0x000fea0003800000 */
.L_x_2675:
        /* <DEDUP_REMOVED lines=51> */
.L_x_2682:
[----:B------:R-:W-:Y:S05]  /*5740*/  BSYNC B3 ;  /* 0x0000000000037941 */ /* 0x000fea0003800000 */
.L_x_2681:
[----:B------:R-:W-:Y:S02]  /*5750*/  ULDC.64 UR4, c[0x0][0x208] ;  /* 0x0000820000047ab9 */ /* 0x000fe40000000a00 */
[----:B--2---:R1:W-:Y:S03]  /*5760*/  STG.E.128 desc[UR4][R50.64+0x100], R36 ;  /* 0x0001002432007986 */ /* 0x0043e6000c101d04 */
.L_x_2680:
[----:B------:R-:W-:Y:S05]  /*5770*/  BSYNC B2 ;  /* 0x0000000000027941 */ /* 0x000fea0003800000 */
.L_x_2679:
[----:B------:R-:W-:-:S13]  /*5780*/  ISETP.NE.AND P3, PT, R8, RZ, PT ;  /* 0x000000ff0800720c */ /* 0x000fda0003f65270 */
        /* <DEDUP_REMOVED lines=49> */
.L_x_2684:
[----:B------:R-:W-:Y:S05]  /*5aa0*/  BSYNC B2 ;  /* 0x0000000000027941 */ /* 0x000fea0003800000 */
.L_x_2683:
[----:B------:R-:W-:Y:S02]  /*5ab0*/  ULDC.64 UR4, c[0x0][0x208] ;  /* 0x0000820000047ab9 */ /* 0x000fe40000000a00 */
[----:B--2---:R1:W-:Y:S03]  /*5ac0*/  STG.E.128 desc[UR4][R50.64+0x180], R36 ;  /* 0x0001802432007986 */ /* 0x0043e6000c101d04 */
.L_x_2670:
[----:B------:R-:W-:Y:S05]  /*5ad0*/  BSYNC B1 ;  /* 0x0000000000017941 */ /* 0x000fea0003800000 */
.L_x_2669:
        /* <DEDUP_REMOVED lines=50> */
[----:B------:R-:W-:Y:S01]  /*5e00*/  F2FP.F16.F32.PACK_AB R157, R157, R37 ;  /* 0x000000259d9d723e */ /* 0x000fe200000000ff */
[----:B------:R-:W-:-:S03]  /*5e10*/  IMAD.MOV.U32 R37, RZ, RZ, R56 ;  /* 0x000000ffff257224 */ /* 0x000fc600078e0038 */
[----:B------:R-:W-:-:S07]  /*5e20*/  MOV R38, R157 ;  /* 0x0000009d00267202 */ /* 0x000fce0000000f00 */
.L_x_2689:
[----:B------:R-:W-:Y:S05]  /*5e30*/  BSYNC B2 ;  /* 0x0000000000027941 */ /* 0x000fea0003800000 */
.L_x_2688:
[----:B------:R-:W-:Y:S02]  /*5e40*/  ULDC.64 UR4, c[0x0][0x208] ;  /* 0x0000820000047ab9 */ /* 0x000fe40000000a00 */
[----:B--2---:R1:W-:Y:S03]  /*5e50*/  STG.E.128 desc[UR4][R48.64], R36 ;  /* 0x0000002430007986 */ /* 0x0043e6000c101d04 */
.L_x_2687:
[----:B------:R-:W-:Y:S05]  /*5e60*/  BSYNC B1 ;  /* 0x0000000000017941 */ /* 0x000fea0003800000 */
.L_x_2686:
        /* <DEDUP_REMOVED lines=47> */
[----:B------:R-:W-:Y:S02]  /*6160*/  IMAD.MOV.U32 R36, RZ, RZ, R37 ;  /* 0x000000ffff247224 */ /* 0x000fe400078e0025 */
[----:B------:R-:W-:Y:S02]  /*6170*/  IMAD.MOV.U32 R37, RZ, RZ, R52 ;  /* 0x000000ffff257224 */ /* 0x000fe400078e0034 */
[----:B------:R-:W-:-:S05]  /*6180*/  F2FP.F16.F32.PACK_AB R39, R154, R39 ;  /* 0x000000279a27723e */ /* 0x000fca00000000ff */
[----:B------:R-:W-:Y:S01]  /*6190*/  IMAD.MOV.U32 R38, RZ, RZ, R39 ;  /* 0x000000ffff267224 */ /* 0x000fe200078e0027 */
[----:B------:R-:W-:-:S07]  /*61a0*/  MOV R39, R50 ;  /* 0x0000003200277202 */ /* 0x000fce0000000f00 */
.L_x_2693:
[----:B------:R-:W-:Y:S05]  /*61b0*/  BSYNC B2 ;  /* 0x0000000000027941 */ /* 0x000fea0003800000 */
.L_x_2692:
[----:B------:R-:W-:Y:S02]  /*61c0*/  ULDC.64 UR4, c[0x0][0x208] ;  /* 0x0000820000047ab9 */ /* 0x000fe40000000a00 */
[----:B--2---:R1:W-:Y:S03]  /*61d0*/  STG.E.128 desc[UR4][R48.64+0x80], R36 ;  /* 0x0000802430007986 */ /* 0x0043e6000c101d04 */
.L_x_2691:
[----:B------:R-:W-:Y:S05]  /*61e0*/  BSYNC B1 ;  /* 0x0000000000017941 */ /* 0x000fea0003800000 */
.L_x_2690:
        /* <DEDUP_REMOVED lines=15> */
[----:B------:R-:W-:Y:S02]  /*62e0*/  HADD2.F32 R51, -RZ, R39.H1_H1 ;  /* 0x30000027ff337230 */ /* 0x000fe40000004100 */
[----:B------:R-:W-:Y:S01]  /*62f0*/  FMUL.FTZ R53, R37, R46 ;  /* 0x0000002e25357220 */ /* 0x000fe20000410000 */
[----:B------:R-:W-:-:S02]  /*6300*/  HADD2.F32 R44, -RZ, R44.H0_H0 ;  /* 0x2000002cff2c7230 */ /* 0x000fc40000004100 */
[----:B------:R-:W-:Y:S02]  /*6310*/  HADD2.F32 R52, -RZ, R45.H0_H0 ;  /* 0x2000002dff347230 */ /* 0x000fe40000004100 */
[C---:B------:R-:W-:Y:S01]  /*6320*/  FMUL.FTZ R45, R50.reuse, R46 ;  /* 0x0000002e322d7220 */ /* 0x040fe20000410000 */
[----:B------:R-:W-:Y:S02]  /*6330*/  HADD2.F32 R39, -RZ, R39.H0_H0 ;  /* 0x20000027ff277230 */ /* 0x000fe40000004100 */
[-C--:B------:R-:W-:Y:S01]  /*6340*/  FMUL.FTZ R46, R51, R47.reuse ;  /* 0x0000002f332e7220 */ /* 0x080fe20000410000 */
[-C--:B------:R-:W-:Y:S01]  /*6350*/  FFMA.FTZ R53, R50, R44.reuse, R53 ;  /* 0x0000002c32357223 */ /* 0x080fe20000010035 */
[----:B------:R-:W-:Y:S01]  /*6360*/  FFMA.FTZ R45, R37, R44, -R45 ;  /* 0x0000002c252d7223 */ /* 0x000fe2000001082d */
[----:B------:R-:W-:Y:S02]  /*6370*/  HADD2.F32 R44, -RZ, R36.H1_H1 ;  /* 0x30000024ff2c7230 */ /* 0x000fe40000004100 */
[C---:B------:R-:W-:Y:S01]  /*6380*/  FMUL.FTZ R47, R39.reuse, R47 ;  /* 0x0000002f272f7220 */ /* 0x040fe20000410000 */
[----:B------:R-:W-:Y:S01]  /*6390*/  FFMA.FTZ R46, R39, R52, -R46 ;  /* 0x00000034272e7223 */ /* 0x000fe2000001082e */
[----:B------:R-:W-:Y:S01]  /*63a0*/  HADD2.F32 R39, -RZ, R142.H0_H0 ;  /* 0x2000008eff277230 */ /* 0x000fe20000004100 */
[----:B------:R-:W-:Y:S01]  /*63b0*/  F2FP.F16.F32.PACK_AB R45, R53, R45 ;  /* 0x0000002d352d723e */ /* 0x000fe200000000ff */
[----:B------:R-:W-:-:S02]  /*63c0*/  HADD2.F32 R36, -RZ, R36.H0_H0 ;  /* 0x20000024ff247230 */ /* 0x000fc40000004100 */
[----:B------:R-:W-:Y:S01]  /*63d0*/  FFMA.FTZ R47, R51, R52, R47 ;  /* 0x00000034332f7223 */ /* 0x000fe2000001002f */
[----:B------:R-:W-:Y:S02]  /*63e0*/  HADD2.F32 R142, -RZ, R142.H1_H1 ;  /* 0x3000008eff8e7230 */ /* 0x000fe40000004100 */
[-C--:B------:R-:W-:Y:S01]  /*63f0*/  FMUL.FTZ R51, R44, R39.reuse ;  /* 0x000000272c337220 */ /* 0x080fe20000410000 */
[--C-:B------:R-:W-:Y:S02]  /*6400*/  HADD2.F32 R50, -RZ, R38.reuse.H1_H1 ;  /* 0x30000026ff327230 */ /* 0x100fe40000004100 */
[----:B------:R-:W-:Y:S01]  /*6410*/  FMUL.FTZ R52, R36, R39 ;  /* 0x0000002724347220 */ /* 0x000fe20000410000 */
[----:B------:R-:W-:Y:S01]  /*6420*/  HADD2.F32 R38, -RZ, R38.H0_H0 ;  /* 0x20000026ff267230 */ /* 0x000fe20000004100 */
[----:B------:R-:W-:Y:S01]  /*6430*/  F2FP.F16.F32.PACK_AB R46, R47, R46 ;  /* 0x0000002e2f2e723e */ /* 0x000fe200000000ff */
[--C-:B------:R-:W-:Y:S02]  /*6440*/  HADD2.F32 R37, -RZ, R140.reuse.H0_H0 ;  /* 0x2000008cff257230 */ /* 0x100fe40000004100 */
[----:B------:R-:W-:Y:S01]  /*6450*/  FMUL.FTZ R39, R50, R142 ;  /* 0x0000008e32277220 */ /* 0x000fe20000410000 */
[----:B------:R-:W-:-:S02]  /*6460*/  HADD2.F32 R140, -RZ, R140.H1_H1 ;  /* 0x3000008cff8c7230 */ /* 0x000fc40000004100 */
[----:B------:R-:W-:Y:S01]  /*6470*/  FMUL.FTZ R142, R38, R142 ;  /* 0x0000008e268e7220 */ /* 0x000fe20000410000 */
[-C--:B------:R-:W-:Y:S01]  /*6480*/  FFMA.FTZ R51, R36, R37.reuse, -R51 ;  /* 0x0000002524337223 */ /* 0x080fe20000010833 */
[----:B------:R-:W-:Y:S01]  /*6490*/  FFMA.FTZ R52, R44, R37, R52 ;  /* 0x000000252c347223 */ /* 0x000fe20000010034 */
[-C--:B------:R-:W-:Y:S01]  /*64a0*/  FFMA.FTZ R39, R38, R140.reuse, -R39 ;  /* 0x0000008c26277223 */ /* 0x080fe20000010827 */
[----:B------:R-:W-:Y:S01]  /*64b0*/  FFMA.FTZ R142, R50, R140, R142 ;  /* 0x0000008c328e7223 */ /* 0x000fe2000001008e */
[----:B------:R-:W-:Y:S02]  /*64c0*/  IMAD.MOV.U32 R37, RZ, RZ, R45 ;  /* 0x000000ffff257224 */ /* 0x000fe400078e002d */
[----:B------:R-:W-:Y:S02]  /*64d0*/  F2FP.F16.F32.PACK_AB R51, R52, R51 ;  /* 0x000000333433723e */ /* 0x000fe400000000ff */
[----:B------:R-:W-:-:S03]  /*64e0*/  F2FP.F16.F32.PACK_AB R39, R142, R39 ;  /* 0x000000278e27723e */ /* 0x000fc600000000ff */
[----:B------:R-:W-:Y:S02]  /*64f0*/  IMAD.MOV.U32 R36, RZ, RZ, R51 ;  /* 0x000000ffff247224 */ /* 0x000fe400078e0033 */
[----:B------:R-:W-:Y:S02]  /*6500*/  IMAD.MOV.U32 R38, RZ, RZ, R39 ;  /* 0x000000ffff267224 */ /* 0x000fe400078e0027 */
[----:B------:R-:W-:-:S07]  /*6510*/  IMAD.MOV.U32 R39, RZ, RZ, R46 ;  /* 0x000000ffff277224 */ /* 0x000fce00078e002e */
.L_x_2697:
[----:B------:R-:W-:Y:S05]  /*6520*/  BSYNC B2 ;  /* 0x0000000000027941 */ /* 0x000fea0003800000 */
.L_x_2696:
[----:B------:R-:W-:Y:S02]  /*6530*/  ULDC.64 UR4, c[0x0][0x208] ;  /* 0x0000820000047ab9 */ /* 0x000fe40000000a00 */
[----:B--2---:R1:W-:Y:S03]  /*6540*/  STG.E.128 desc[UR4][R48.64+0x100], R36 ;  /* 0x0001002430007986 */ /* 0x0043e6000c101d04 */
.L_x_2695:
[----:B------:R-:W-:Y:S05]  /*6550*/  BSYNC B1 ;  /* 0x0000000000017941 */ /* 0x000fea0003800000 */
.L_x_2694:
[----:B------:R-:W-:-:S13]  /*6560*/  ISETP.NE.AND P3, PT, R8, RZ, PT ;  /* 0x000000ff0800720c */ /* 0x000fda0003f65270 */
        /* <DEDUP_REMOVED lines=34> */
[----:B------:R-:W-:-:S02]  /*6790*/  HADD2.F32 R47, -RZ, R134.H0_H0 ;  /* 0x20000086ff2f7230 */ /* 0x000fc40000004100 */
[-C--:B------:R-:W-:Y:S01]  /*67a0*/  FMUL.FTZ R39, R46, R135.reuse ;  /* 0x000000872e277220 */ /* 0x080fe20000410000 */
[----:B------:R-:W-:Y:S02]  /*67b0*/  HADD2.F32 R37, -RZ, R134.H1_H1 ;  /* 0x30000086ff257230 */ /* 0x000fe40000004100 */
[C---:B------:R-:W-:Y:S01]  /*67c0*/  FMUL.FTZ R135, R38.reuse, R135 ;  /* 0x0000008726877220 */ /* 0x040fe20000410000 */
[----:B------:R-:W-:-:S03]  /*67d0*/  FFMA.FTZ R39, R38, R47, -R39 ;  /* 0x0000002f26277223 */ /* 0x000fc60000010827 */
[----:B------:R-:W-:Y:S01]  /*67e0*/  FFMA.FTZ R46, R46, R47, R135 ;  /* 0x0000002f2e2e7223 */ /* 0x000fe20000010087 */
[-C--:B------:R-:W-:Y:S01]  /*67f0*/  FFMA.FTZ R45, R36, R37.reuse, -R45 ;  /* 0x00000025242d7223 */ /* 0x080fe2000001082d */
[----:B------:R-:W-:Y:S01]  /*6800*/  FFMA.FTZ R44, R44, R37, R51 ;  /* 0x000000252c2c7223 */ /* 0x000fe20000010033 */
[----:B------:R-:W-:Y:S02]  /*6810*/  F2FP.F16.F32.PACK_AB R37, R42, R43 ;  /* 0x0000002b2a25723e */ /* 0x000fe400000000ff */
[----:B------:R-:W-:Y:S01]  /*6820*/  F2FP.F16.F32.PACK_AB R38, R46, R39 ;  /* 0x000000272e26723e */ /* 0x000fe200000000ff */
[----:B------:R-:W-:Y:S01]  /*6830*/  IMAD.MOV.U32 R39, RZ, RZ, R40 ;  /* 0x000000ffff277224 */ /* 0x000fe200078e0028 */
[----:B------:R-:W-:-:S07]  /*6840*/  F2FP.F16.F32.PACK_AB R36, R44, R45 ;  /* 0x0000002d2c24723e */ /* 0x000fce00000000ff */
.L_x_2699:
[----:B------:R-:W-:Y:S05]  /*6850*/  BSYNC B1 ;  /* 0x0000000000017941 */ /* 0x000fea0003800000 */
.L_x_2698:
[----:B------:R-:W-:Y:S02]  /*6860*/  ULDC.64 UR4, c[0x0][0x208] ;  /* 0x0000820000047ab9 */ /* 0x000fe40000000a00 */
[----:B--2---:R1:W-:Y:S01]  /*6870*/  STG.E.128 desc[UR4][R48.64+0x180], R36 ;  /* 0x0001802430007986 */ /* 0x0043e2000c101d04 */
[----:B------:R-:W-:Y:S05]  /*6880*/  BRA `(.L_x_2685) ;  /* 0x0000004000b87947 */ /* 0x000fea0003800000 */
.L_x_2643:
[----:B------:R-:W-:Y:S01]  /*6890*/  ISETP.GE.AND P4, PT, R212, R3, PT ;  /* 0x00000003d400720c */ /* 0x000fe20003f86270 */
[----:B------:R-:W-:Y:S01]  /*68a0*/  BSSY B1, `(.L_x_2700) ;  /* 0x0000024000017945 */ /* 0x000fe20003800000 */
[----:B------:R-:W-:Y:S02]  /*68b0*/  CS2R R54, SRZ ;  /* 0x0000000000367805 */ /* 0x000fe4000001ff00 */
[----:B------:R-:W-:Y:S02]  /*68c0*/  CS2R R38, SRZ ;  /* 0x0000000000267805 */ /* 0x000fe4000001ff00 */
[----:B------:R-:W-:Y:S02]  /*68d0*/  CS2R R36, SRZ ;  /* 0x0000000000247805 */ /* 0x000fe4000001ff00 */
[----:B------:R-:W-:Y:S02]  /*68e0*/  CS2R R42, SRZ ;  /* 0x00000000002a7805 */ /* 0x000fe4000001ff00 */
[----:B0-----:R-:W-:-:S02]  /*68f0*/  CS2R R40, SRZ ;  /* 0x0000000000287805 */ /* 0x001fc4000001ff00 */
[----:B------:R-:W-:Y:S02]  /*6900*/  CS2R R46, SRZ ;  /* 0x00000000002e7805 */ /* 0x000fe4000001ff00 */
[----:B------:R-:W-:Y:S02]  /*6910*/  CS2R R44, SRZ ;  /* 0x00000000002c7805 */ /* 0x000fe4000001ff00 */
[----:B------:R-:W-:Y:S02]  /*6920*/  CS2R R50, SRZ ;  /* 0x0000000000327805 */ /* 0x000fe4000001ff00 */
[----:B------:R-:W-:Y:S01]  /*6930*/  CS2R R48, SRZ ;  /* 0x0000000000307805 */ /* 0x000fe2000001ff00 */
[----:B------:R-:W-:Y:S06]  /*6940*/  @P4 BRA `(.L_x_2701) ;  /* 0x0000000000644947 */ /* 0x000fec0003800000 */
[----:B------:R-:W-:Y:S01]  /*6950*/  IADD3 R36, P2, R102, R86, RZ ;  /* 0x0000005666247210 */ /* 0x000fe20007f5e0ff */
[----:B------:R-:W-:Y:S01]  /*6960*/  ULDC.64 UR4, c[0x0][0x3e8] ;  /* 0x0000fa0000047ab9 */ /* 0x000fe20000000a00 */
[----:B------:R-:W-:Y:S02]  /*6970*/  ISETP.GE.AND P3, PT, R18, R122, PT ;  /* 0x0000007a1200720c */ /* 0x000fe40003f66270 */
[----:B------:R-:W-:Y:S02]  /*6980*/  CS2R R42, SRZ ;  /* 0x00000000002a7805 */ /* 0x000fe4000001ff00 */
[----:B------:R-:W-:Y:S02]  /*6990*/  IADD3.X R37, R0, R21, RZ, P2, !PT ;  /* 0x0000001500257210 */ /* 0x000fe400017fe4ff */
[----:B------:R-:W-:Y:S02]  /*69a0*/  CS2R R40, SRZ ;  /* 0x0000000000287805 */ /* 0x000fe4000001ff00 */
[----:B------:R-:W-:-:S02]  /*69b0*/  LEA R44, P5, R36, UR4, 0x1 ;  /* 0x00000004242c7c11 */ /* 0x000fc4000f8a08ff */
[----:B------:R-:W-:Y:S02]  /*69c0*/  CS2R R38, SRZ ;  /* 0x0000000000267805 */ /* 0x000fe4000001ff00 */
[----:B------:R-:W-:Y:S01]  /*69d0*/  ISETP.GE.AND P2, PT, R213, R122, PT ;  /* 0x0000007ad500720c */ /* 0x000fe20003f46270 */
[----:B------:R-:W-:Y:S01]  /*69e0*/  ULDC.64 UR6, c[0x0][0x208] ;  /* 0x0000820000067ab9 */ /* 0x000fe20000000a00 */
[----:B------:R-:W-:Y:S01]  /*69f0*/  LEA.HI.X R45, R36, UR5, R37, 0x1, P5 ;  /* 0x00000005242d7c11 */ /* 0x000fe2000a8f0c25 */
[----:B------:R-:W-:Y:S01]  /*6a00*/  ULDC.64 UR4, c[0x0][0x400] ;  /* 0x0001000000047ab9 */ /* 0x000fe20000000a00 */
[----:B------:R-:W-:Y:S02]  /*6a10*/  IADD3 R46, P5, R108, R84, RZ ;  /* 0x000000546c2e7210 */ /* 0x000fe40007fbe0ff */
[----:B------:R-:W-:Y:S02]  /*6a20*/  CS2R R36, SRZ ;  /* 0x0000000000247805 */ /* 0x000fe4000001ff00 */
[----:B------:R-:W-:Y:S01]  /*6a30*/  CS2R R50, SRZ ;  /* 0x0000000000327805 */ /* 0x000fe2000001ff00 */
[----:B------:R-:W5:Y:S01]  /*6a40*/  @!P3 LDG.E.128 R40, desc[UR6][R44.64] ;  /* 0x000000062c28b981 */ /* 0x000f62000c1e1d00 */
[----:B------:R-:W-:Y:S01]  /*6a50*/  IMAD.X R47, R114, 0x1, R15, P5 ;  /* 0x00000001722f7824 */ /* 0x000fe200028e060f */
[----:B------:R-:W-:-:S02]  /*6a60*/  LEA R52, P5, R46, UR4, 0x1 ;  /* 0x000000042e347c11 */ /* 0x000fc4000f8a08ff */
[----:B------:R-:W-:Y:S01]  /*6a70*/  CS2R R48, SRZ ;  /* 0x0000000000307805 */ /* 0x000fe2000001ff00 */
[----:B------:R0:W5:Y:S01]  /*6a80*/  @!P2 LDG.E.128 R36, desc[UR6][R44.64+0x80] ;  /* 0x000080062c24a981 */ /* 0x000162000c1e1d00 */
[----:B------:R-:W-:Y:S02]  /*6a90*/  LEA.HI.X R53, R46, UR5, R47, 0x1, P5 ;  /* 0x000000052e357c11 */ /* 0x000fe4000a8f0c2f */
[----:B------:R-:W-:-:S03]  /*6aa0*/  CS2R R46, SRZ ;  /* 0x00000000002e7805 */ /* 0x000fc6000001ff00 */
[----:B------:R1:W5:Y:S01]  /*6ab0*/  @!P3 LDG.E.128 R48, desc[UR6][R52.64] ;  /* 0x000000063430b981 */ /* 0x000362000c1e1d00 */
[----:B0-----:R-:W-:-:S06]  /*6ac0*/  CS2R R44, SRZ ;  /* 0x00000000002c7805 */ /* 0x001fcc000001ff00 */
[----:B------:R1:W5:Y:S02]  /*6ad0*/  @!P2 LDG.E.128 R44, desc[UR6][R52.64+0x80] ;  /* 0x00008006342ca981 */ /* 0x000364000c1e1d00 */
.L_x_2701:
[----:B------:R-:W-:Y:S05]  /*6ae0*/  BSYNC B1 ;  /* 0x0000000000017941 */ /* 0x000fea0003800000 */
.L_x_2700:
[----:B------:R-:W2:Y:S01]  /*6af0*/  LDL.LU R60, [R1+0x10] ;  /* 0x00001000013c7983 */ /* 0x000ea20000300800 */
[----:B-1---5:R-:W-:Y:S01]  /*6b00*/  IMAD.MOV.U32 R53, RZ, RZ, R38 ;  /* 0x000000ffff357224 */ /* 0x022fe200078e0026 */
[----:B------:R-:W-:Y:S01]  /*6b10*/  BSSY B1, `(.L_x_2702) ;  /* 0x0000044000017945 */ /* 0x000fe20003800000 */
[----:B------:R-:W-:Y:S01]  /*6b20*/  VIADD R58, R212, 0x20 ;  /* 0x00000020d43a7836 */ /* 0x000fe20000000000 */
[----:B------:R-:W-:Y:S01]  /*6b30*/  CS2R R62, SRZ ;  /* 0x00000000003e7805 */ /* 0x000fe2000001ff00 */
[----:B------:R-:W-:Y:S01]  /*6b40*/  IMAD.MOV.U32 R52, RZ, RZ, R39 ;  /* 0x000000ffff347224 */ /* 0x000fe200078e0027 */
[----:B------:R-:W-:Y:S01]  /*6b50*/  PRMT R169, R53, 0x7610, R169 ;  /* 0x0000761035a97816 */ /* 0x000fe200000000a9 */
[----:B------:R-:W-:Y:S01]  /*6b60*/  IMAD.MOV.U32 R56, RZ, RZ, R37 ;  /* 0x000000ffff387224 */ /* 0x000fe200078e0025 */
[----:B------:R-:W-:Y:S01]  /*6b70*/  ISETP.GE.AND P2, PT, R58, R3, PT ;  /* 0x000000033a00720c */ /* 0x000fe20003f46270 */
        /* <DEDUP_REMOVED lines=21> */
[----:B------:R-:W-:Y:S01]  /*6cd0*/  MOV R57, R44 ;  /* 0x0000002c00397202 */ /* 0x000fe20000000f00 */
[----:B------:R-:W-:Y:S01]  /*6ce0*/  IMAD.MOV.U32 R70, RZ, RZ, R48 ;  /* 0x000000ffff467224 */ /* 0x000fe200078e0030 */
[----:B------:R-:W-:Y:S02]  /*6cf0*/  PRMT R173, R173, 0x5410, R56 ;  /* 0x00005410adad7816 */ /* 0x000fe40000000038 */
[----:B------:R-:W-:Y:S02]  /*6d00*/  CS2R R64, SRZ ;  /* 0x0000000000407805 */ /* 0x000fe4000001ff00 */
[----:B------:R-:W-:Y:S02]  /*6d10*/  PRMT R170, R170, 0x5410, R57 ;  /* 0x00005410aaaa7816 */ /* 0x000fe40000000039 */
[----:B------:R-:W-:-:S02]  /*6d20*/  CS2R R56, SRZ ;  /* 0x0000000000387805 */ /* 0x000fc4000001ff00 */
[----:B------:R-:W-:Y:S02]  /*6d30*/  PRMT R174, R174, 0x5410, R52 ;  /* 0x00005410aeae7816 */ /* 0x000fe40000000034 */
[----:B------:R-:W-:Y:S02]  /*6d40*/  PRMT R176, R53, 0x7610, R176 ;  /* 0x0000761035b07816 */ /* 0x000fe400000000b0 */
[----:B------:R-:W-:Y:S02]  /*6d50*/  CS2R R52, SRZ ;  /* 0x0000000000347805 */ /* 0x000fe4000001ff00 */
[----:B------:R-:W-:Y:S02]  /*6d60*/  MOV R71, R49 ;  /* 0x0000003100477202 */ /* 0x000fe40000000f00 */
        /* <DEDUP_REMOVED lines=11> */
[----:B------:R-:W-:Y:S01]  /*6e20*/  LEA R60, P2, R52, UR4, 0x1 ;  /* 0x00000004343c7c11 */ /* 0x000fe2000f8408ff */
[----:B------:R-:W-:-:S03]  /*6e30*/  ULDC.64 UR6, c[0x0][0x208] ;  /* 0x0000820000067ab9 */ /* 0x000fc60000000a00 */
[----:B------:R-:W-:Y:S01]  /*6e40*/  LEA.HI.X R61, R52, UR5, R53, 0x1, P2 ;  /* 0x00000005343d7c11 */ /* 0x000fe200090f0c35 */
[----:B------:R-:W-:Y:S01]  /*6e50*/  ULDC.64 UR4, c[0x0][0x400] ;  /* 0x0001000000047ab9 */ /* 0x000fe20000000a00 */
[----:B------:R-:W-:-:S04]  /*6e60*/  IADD3 R52, P2, P3, R108, R84, R28 ;  /* 0x000000546c347210 */ /* 0x000fc80007b5e01c */
[----:B------:R-:W-:Y:S02]  /*6e70*/  IADD3.X R53, R15, R114, R30, P2, P3 ;  /* 0x000000720f357210 */ /* 0x000fe400017e641e */
[C---:B------:R-:W-:Y:S02]  /*6e80*/  LEA R68, P2, R52.reuse, UR4, 0x1 ;  /* 0x0000000434447c11 */ /* 0x040fe4000f8408ff */
[-C--:B------:R-:W-:Y:S02]  /*6e90*/  ISETP.GE.AND P3, PT, R213, R122.reuse, PT ;  /* 0x0000007ad500720c */ /* 0x080fe40003f66270 */
[----:B------:R-:W-:Y:S02]  /*6ea0*/  LEA.HI.X R69, R52, UR5, R53, 0x1, P2 ;  /* 0x0000000534457c11 */ /* 0x000fe400090f0c35 */
[----:B------:R-:W-:Y:S02]  /*6eb0*/  CS2R R52, SRZ ;  /* 0x0000000000347805 */ /* 0x000fe4000001ff00 */
[----:B------:R-:W-:-:S02]  /*6ec0*/  ISETP.GE.AND P2, PT, R18, R122, PT ;  /* 0x0000007a1200720c */ /* 0x000fc40003f46270 */
[----:B------:R-:W-:Y:S02]  /*6ed0*/  CS2R R66, SRZ ;  /* 0x0000000000427805 */ /* 0x000fe4000001ff00 */
[----:B------:R-:W-:Y:S02]  /*6ee0*/  CS2R R64, SRZ ;  /* 0x0000000000407805 */ /* 0x000fe4000001ff00 */
[----:B------:R-:W-:Y:S01]  /*6ef0*/  CS2R R62, SRZ ;  /* 0x00000000003e7805 */ /* 0x000fe2000001ff00 */
[----:B------:R-:W5:Y:S06]  /*6f00*/  @!P3 LDG.E.128 R52, desc[UR6][R60.64+0x80] ;  /* 0x000080063c34b981 */ /* 0x000f6c000c1e1d00 */
[----:B------:R0:W5:Y:S04]  /*6f10*/  @!P2 LDG.E.128 R56, desc[UR6][R60.64] ;  /* 0x000000063c38a981 */ /* 0x000168000c1e1d00 */
[----:B------:R1:W5:Y:S01]  /*6f20*/  @!P2 LDG.E.128 R64, desc[UR6][R68.64] ;  /* 0x000000064440a981 */ /* 0x000362000c1e1d00 */
[----:B0-----:R-:W-:-:S06]  /*6f30*/  CS2R R60, SRZ ;  /* 0x00000000003c7805 */ /* 0x001fcc000001ff00 */
[----:B------:R1:W5:Y:S02]  /*6f40*/  @!P3 LDG.E.128 R60, desc[UR6][R68.64+0x80] ;  /* 0x00008006443cb981 */ /* 0x000364000c1e1d00 */
.L_x_2703:
[----:B------:R-:W-:Y:S05]  /*6f50*/  BSYNC B1 ;  /* 0x0000000000017941 */ /* 0x000fea0003800000 */
.L_x_2702:
[----:B-1---5:R-:W-:Y:S01]  /*6f60*/  IMAD.MOV.U32 R69, RZ, RZ, R54 ;  /* 0x000000ffff457224 */ /* 0x022fe200078e0036 */
[----:B------:R-:W-:Y:S01]  /*6f70*/  PRMT R176, R176, 0x5410, R70 ;  /* 0x00005410b0b07816 */ /* 0x000fe20000000046 */
[----:B------:R-:W-:Y:S01]  /*6f80*/  IMAD.MOV.U32 R68, RZ, RZ, R55 ;  /* 0x000000ffff447224 */ /* 0x000fe200078e0037 */
[----:B------:R-:W-:Y:S01]  /*6f90*/  PRMT R155, R71, 0x7610, R155 ;  /* 0x00007610479b7816 */ /* 0x000fe2000000009b */
[----:B------:R-:W-:Y:S01]  /*6fa0*/  VIADD R72, R212, 0x40 ;  /* 0x00000040d4487836 */ /* 0x000fe20000000000 */
[----:B------:R-:W-:Y:S01]  /*6fb0*/  BSSY B1, `(.L_x_2704) ;  /* 0x0000036000017945 */ /* 0x000fe20003800000 */
[----:B------:R-:W-:Y:S01]  /*6fc0*/  IMAD.MOV.U32 R71, RZ, RZ, R52 ;  /* 0x000000ffff477224 */ /* 0x000fe200078e0034 */
[----:B------:R-:W-:Y:S01]  /*6fd0*/  PRMT R161, R69, 0x5410, R68 ;  /* 0x0000541045a17816 */ /* 0x000fe20000000044 */
[----:B------:R-:W-:Y:S01]  /*6fe0*/  IMAD.MOV.U32 R69, RZ, RZ, R58 ;  /* 0x000000ffff457224 */ /* 0x000fe200078e003a */
[----:B------:R-:W-:Y:S01]  /*6ff0*/  MOV R68, R59 ;  /* 0x0000003b00447202 */ /* 0x000fe20000000f00 */
[----:B------:R-:W-:Y:S01]  /*7000*/  IMAD.MOV.U32 R70, RZ, RZ, R53 ;  /* 0x000000ffff467224 */ /* 0x000fe200078e0035 */
[----:B------:R-:W-:-:S02]  /*7010*/  ISETP.GE.AND P3, PT, R72, R3, PT ;  /* 0x000000034800720c */ /* 0x000fc40003f66270 */
[----:B------:R-:W-:Y:S02]  /*7020*/  CS2R R74, SRZ ;  /* 0x00000000004a7805 */ /* 0x000fe4000001ff00 */
[----:B------:R-:W-:Y:S01]  /*7030*/  PRMT R165, R69, 0x5410, R68 ;  /* 0x0000541045a57816 */ /* 0x000fe20000000044 */
[----:B------:R-:W-:Y:S01]  /*7040*/  IMAD.MOV.U32 R69, RZ, RZ, R62 ;  /* 0x000000ffff457224 */ /* 0x000fe200078e003e */
[----:B------:R-:W-:Y:S01]  /*7050*/  PRMT R162, R71, 0x5410, R70 ;  /* 0x0000541047a27816 */ /* 0x000fe20000000046 */
[----:B------:R-:W-:Y:S01]  /*7060*/  IMAD.MOV.U32 R68, RZ, RZ, R63 ;  /* 0x000000ffff447224 */ /* 0x000fe200078e003f */
[----:B------:R-:W-:Y:S01]  /*7070*/  CS2R R72, SRZ ;  /* 0x0000000000487805 */ /* 0x000fe2000001ff00 */
        /* <DEDUP_REMOVED lines=11> */
[----:B------:R-:W-:Y:S01]  /*7130*/  CS2R R82, SRZ ;  /* 0x0000000000527805 */ /* 0x000fe2000001ff00 */
[----:B------:R-:W-:Y:S01]  /*7140*/  IMAD.MOV.U32 R68, RZ, RZ, R67 ;  /* 0x000000ffff447224 */ /* 0x000fe200078e0043 */
[----:B------:R-:W-:-:S04]  /*7150*/  CS2R R80, SRZ ;  /* 0x0000000000507805 */ /* 0x000fc8000001ff00 */
[----:B------:R-:W-:Y:S01]  /*7160*/  PRMT R167, R69, 0x5410, R68 ;  /* 0x0000541045a77816 */ /* 0x000fe20000000044 */
[----:B------:R-:W-:Y:S02]  /*7170*/  IMAD.MOV.U32 R69, RZ, RZ, R64 ;  /* 0x000000ffff457224 */ /* 0x000fe400078e0040 */
[----:B------:R-:W-:-:S05]  /*7180*/  IMAD.MOV.U32 R68, RZ, RZ, R65 ;  /* 0x000000ffff447224 */ /* 0x000fca00078e0041 */
        /* <DEDUP_REMOVED lines=24> */
.L_x_2705:
[----:B------:R-:W-:Y:S05]  /*7310*/  BSYNC B1 ;  /* 0x0000000000017941 */ /* 0x000fea0003800000 */
.L_x_2704:
[----:B------:R-:W2:Y:S01]  /*7320*/  LDL R0, [R1+0x5c] ;  /* 0x00005c0001007983 */ /* 0x000ea20000100800 */
[----:B0----5:R-:W-:Y:S02]  /*7330*/  MOV R84, R70 ;  /* 0x0000004600547202 */ /* 0x021fe40000000f00 */
[----:B--2---:R-:W-:Y:S01]  /*7340*/  R2UR UR4, R0 ;  /* 0x00000000000472ca */ /* 0x004fe200000e0000 */
[----:B------:R-:W-:-:S05]  /*7350*/  IMAD.MOV.U32 R0, RZ, RZ, R71 ;  /* 0x000000ffff007224 */ /* 0x000fca00078e0047 */
[----:B------:R-:W-:Y:S01]  /*7360*/  PRMT R153, R0, 0x5410, R84 ;  /* 0x0000541000997816 */ /* 0x000fe20000000054 */
[----:B------:R-:W-:Y:S02]  /*7370*/  IMAD.MOV.U32 R84, RZ, RZ, R68 ;  /* 0x000000ffff547224 */ /* 0x000fe400078e0044 */
[----:B------:R-:W-:-:S04]  /*7380*/  IMAD.MOV.U32 R0, RZ, RZ, R69 ;  /* 0x000000ffff007224 */ /* 0x000fc800078e0045 */
[----:B------:R-:W-:Y:S01]  /*7390*/  UISETP.NE.AND UP0, UPT, UR4, 0x3, UPT ;  /* 0x000000030400788c */ /* 0x000fe2000bf05270 */
[----:B------:R-:W-:Y:S01]  /*73a0*/  PRMT R151, R0, 0x5410, R84 ;  /* 0x0000541000977816 */ /* 0x000fe20000000054 */
[----:B------:R-:W-:Y:S02]  /*73b0*/  IMAD.MOV.U32 R84, RZ, RZ, R74 ;  /* 0x000000ffff547224 */ /* 0x000fe400078e004a */
[----:B------:R-:W-:Y:S02]  /*73c0*/  IMAD.MOV.U32 R0, RZ, RZ, R75 ;  /* 0x000000ffff007224 */ /* 0x000fe400078e004b */
[----:B------:R-:W-:-:S03]  /*73d0*/  PLOP3.LUT P2, PT, PT, PT, UP0, 0x80, 0x0 ;  /* 0x000000000000781c */ /* 0x000fc60003f4f008 */
        /* <DEDUP_REMOVED lines=19> */
[----:B------:R-:W-:Y:S06]  /*7510*/  @!P2 BRA `(.L_x_2706) ;  /* 0x000000000004a947 */ /* 0x000fec0003800000 */
[----:B------:R-:W-:Y:S01]  /*7520*/  BPT.TRAP 0x1 ;  /* 0x000000040000795c */ /* 0x000fe20000300000 */
.L_x_2706:
[----:B------:R-:W-:Y:S01]  /*7530*/  IMAD R0, R17, 0x8, R16 ;  /* 0x0000000811007824 */ /* 0x000fe200078e0210 */
[----:B------:R-:W-:Y:S01]  /*7540*/  SHF.L.U32 R114, R219, 0x1f, RZ ;  /* 0x0000001fdb727819 */ /* 0x000fe200000006ff */
[----:B------:R-:W0:Y:S01]  /*7550*/  LDC R140, c[0x0][0x2f4] ;  /* 0x0000bd00ff8c7b82 */ /* 0x000e220000000800 */
[----:B------:R-:W-:Y:S01]  /*7560*/  BSSY B1, `(.L_x_2707) ;  /* 0x0000004000017945 */ /* 0x000fe20003800000 */
[----:B------:R-:W-:Y:S01]  /*7570*/  IMAD.MOV.U32 R125, RZ, RZ, R88 ;  /* 0x000000ffff7d7224 */ /* 0x000fe200078e0058 */
[----:B------:R-:W1:Y:S02]  /*7580*/  SYNCS.PHASECHK.TRANS64.TRYWAIT P5, [R0+URZ+0x38890], R114 ;  /* 0x03889072000075a7 */ /* 0x000e6400080a017f */
[----:B-1----:R-:W-:Y:S05]  /*7590*/  @!P5 BRA `(.L_x_2708) ;  /* 0x000002bc005cd947 */ /* 0x002fea0003800000 */
.L_x_3080:
[----:B------:R-:W-:Y:S05]  /*75a0*/  BSYNC B1 ;  /* 0x0000000000017941 */ /* 0x000fea0003800000 */
.L_x_2707:
[----:B------:R-:W2:Y:S01]  /*75b0*/  LDC.64 R126, c[0x0][0x300] ;  /* 0x0000c000ff7e7b82 */ /* 0x000ea20000000a00 */
[----:B------:R-:W-:Y:S01]  /*75c0*/  BSSY B1, `(.L_x_2709) ;  /* 0x000010a000017945 */ /* 0x000fe20003800000 */
[----:B0-----:R-:W-:-:S03]  /*75d0*/  IADD3 R142, -R115, R140, RZ ;  /* 0x0000008c738e7210 */ /* 0x001fc60007ffe1ff */
        /* <DEDUP_REMOVED lines=30> */
[----:B------:R-:W2:Y:S01]  /*77c0*/  LDS.128 R84, [R84+0x24400] ;  /* 0x0244000054547984 */ /* 0x000ea20000000c00 */
[----:B------:R-:W-:Y:S05]  /*77d0*/  @P4 BRA `(.L_x_2714) ;  /* 0x0000000400604947 */ /* 0x000fea0003800000 */
[----:B0-----:R-:W-:Y:S01]  /*77e0*/  IMAD.MOV.U32 R148, RZ, RZ, R89 ;  /* 0x000000ffff947224 */ /* 0x001fe200078e0059 */
[----:B------:R-:W-:Y:S01]  /*77f0*/  SHF.R.U64 R40, R40, 0x10, R41 ;  /* 0x0000001028287819 */ /* 0x000fe20000001229 */
[----:B--2---:R-:W-:Y:S01]  /*7800*/  IMAD.MOV.U32 R147, RZ, RZ, R85 ;  /* 0x000000ffff937224 */ /* 0x004fe200078e0055 */
[----:B------:R-:W-:Y:S01]  /*7810*/  SHF.R.U64 R48, R48, 0x10, R49 ;  /* 0x0000001030307819 */ /* 0x000fe20000001231 */
[----:B------:R-:W-:Y:S01]  /*7820*/  HADD2.F32 R155, -RZ, R155.H0_H0 ;  /* 0x2000009bff9b7230 */ /* 0x000fe20000004100 */
[----:B------:R-:W-:Y:S01]  /*7830*/  SHF.R.U64 R42, R42, 0x10, R43 ;  /* 0x000000102a2a7819 */ /* 0x000fe2000000122b */
[----:B------:R-:W-:Y:S02]  /*7840*/  HADD2.F32 R89, -RZ, R148.H0_H0 ;  /* 0x20000094ff597230 */ /* 0x000fe40000004100 */
[----:B------:R-:W-:Y:S02]  /*7850*/  HADD2.F32 R156, -RZ, R147.H0_H0 ;  /* 0x20000093ff9c7230 */ /* 0x000fe40000004100 */
[----:B------:R-:W-:-:S02]  /*7860*/  HADD2.F32 R154, -RZ, R154.H0_H0 ;  /* 0x2000009aff9a7230 */ /* 0x000fc40000004100 */
[CC--:B------:R-:W-:Y:S01]  /*7870*/  FMUL.FTZ R85, R89.reuse, R155.reuse ;  /* 0x0000009b59557220 */ /* 0x0c0fe20000410000 */
[----:B------:R-:W-:Y:S02]  /*7880*/  HADD2.F32 R48, -RZ, R48.H0_H0 ;  /* 0x20000030ff307230 */ /* 0x000fe40000004100 */
[C---:B------:R-:W-:Y:S01]  /*7890*/  FMUL.FTZ R155, R156.reuse, R155 ;  /* 0x0000009b9c9b7220 */ /* 0x040fe20000410000 */
[----:B------:R-:W-:Y:S02]  /*78a0*/  HADD2.F32 R42, -RZ, R42.H0_H0 ;  /* 0x2000002aff2a7230 */ /* 0x000fe40000004100 */
[-C--:B------:R-:W-:Y:S01]  /*78b0*/  FFMA.FTZ R85, R156, R154.reuse, -R85 ;  /* 0x0000009a9c557223 */ /* 0x080fe20000010855 */
[----:B------:R-:W-:Y:S01]  /*78c0*/  FFMA.FTZ R89, R89, R154, R155 ;  /* 0x0000009a59597223 */ /* 0x000fe2000001009b */
[----:B------:R-:W-:Y:S01]  /*78d0*/  SHF.R.U32.HI R155, RZ, 0x10, R49 ;  /* 0x00000010ff9b7819 */ /* 0x000fe20000011631 */
[----:B------:R-:W-:Y:S01]  /*78e0*/  HADD2.F32 R49, -RZ, R147.H1_H1 ;  /* 0x30000093ff317230 */ /* 0x000fe20000004100 */
[----:B------:R-:W-:Y:S01]  /*78f0*/  SHF.R.U32.HI R154, RZ, 0x10, R41 ;  /* 0x00000010ff9a7819 */ /* 0x000fe20000011629 */
[----:B------:R-:W-:-:S02]  /*7900*/  HADD2.F32 R41, -RZ, R148.H1_H1 ;  /* 0x30000094ff297230 */ /* 0x000fc40000004100 */
[----:B------:R-:W-:Y:S02]  /*7910*/  HADD2.F32 R155, -RZ, R155.H0_H0 ;  /* 0x2000009bff9b7230 */ /* 0x000fe40000004100 */
[----:B------:R-:W-:Y:S02]  /*7920*/  HADD2.F32 R154, -RZ, R154.H0_H0 ;  /* 0x2000009aff9a7230 */ /* 0x000fe40000004100 */
[----:B------:R-:W-:Y:S02]  /*7930*/  IMAD.MOV.U32 R148, RZ, RZ, R91 ;  /* 0x000000ffff947224 */ /* 0x000fe400078e005b */
[-C--:B------:R-:W-:Y:S01]  /*7940*/  FMUL.FTZ R147, R41, R155.reuse ;  /* 0x0000009b29937220 */ /* 0x080fe20000410000 */
[----:B------:R-:W-:-:S03]  /*7950*/  FMUL.FTZ R155, R49, R155 ;  /* 0x0000009b319b7220 */ /* 0x000fc60000410000 */
[-C--:B------:R-:W-:Y:S01]  /*7960*/  FFMA.FTZ R49, R49, R154.reuse, -R147 ;  /* 0x0000009a31317223 */ /* 0x080fe20000010893 */
[----:B------:R-:W-:Y:S02]  /*7970*/  IMAD.MOV.U32 R147, RZ, RZ, R87 ;  /* 0x000000ffff937224 */ /* 0x000fe400078e0057 */
[----:B------:R-:W-:Y:S01]  /*7980*/  FFMA.FTZ R41, R41, R154, R155 ;  /* 0x0000009a29297223 */ /* 0x000fe2000001009b */
[----:B------:R-:W-:Y:S02]  /*7990*/  HADD2.F32 R155, -RZ, R176.H0_H0 ;  /* 0x200000b0ff9b7230 */ /* 0x000fe40000004100 */
[----:B------:R-:W-:Y:S01]  /*79a0*/  HADD2.F32 R91, -RZ, R148.H0_H0 ;  /* 0x20000094ff5b7230 */ /* 0x000fe20000004100 */
[----:B------:R-:W-:Y:S01]  /*79b0*/  F2FP.F16.F32.PACK_AB R85, R49, R85 ;  /* 0x000000553155723e */ /* 0x000fe200000000ff */
[----:B------:R-:W-:Y:S01]  /*79c0*/  HADD2.F32 R156, -RZ, R147.H0_H0 ;  /* 0x20000093ff9c7230 */ /* 0x000fe20000004100 */
[----:B------:R-:W-:Y:S01]  /*79d0*/  F2FP.F16.F32.PACK_AB R89, R41, R89 ;  /* 0x000000592959723e */ /* 0x000fe200000000ff */
[----:B------:R-:W-:-:S02]  /*79e0*/  HADD2.F32 R154, -RZ, R175.H0_H0 ;  /* 0x200000afff9a7230 */ /* 0x000fc40000004100 */
[CC--:B------:R-:W-:Y:S01]  /*79f0*/  FMUL.FTZ R87, R91.reuse, R155.reuse ;  /* 0x0000009b5b577220 */ /* 0x0c0fe20000410000 */
[----:B------:R-:W-:Y:S02]  /*7a00*/  HADD2.F32 R147, -RZ, R147.H1_H1 ;  /* 0x30000093ff937230 */ /* 0x000fe40000004100 */
[C---:B------:R-:W-:Y:S01]  /*7a10*/  FMUL.FTZ R155, R156.reuse, R155 ;  /* 0x0000009b9c9b7220 */ /* 0x040fe20000410000 */
[-C--:B------:R-:W-:Y:S01]  /*7a20*/  FFMA.FTZ R87, R156, R154.reuse, -R87 ;  /* 0x0000009a9c577223 */ /* 0x080fe20000010857 */
[----:B------:R-:W-:Y:S02]  /*7a30*/  HADD2.F32 R156, -RZ, R176.H1_H1 ;  /* 0x300000b0ff9c7230 */ /* 0x000fe40000004100 */
[----:B------:R-:W-:Y:S01]  /*7a40*/  FFMA.FTZ R91, R91, R154, R155 ;  /* 0x0000009a5b5b7223 */ /* 0x000fe2000001009b */
[----:B------:R-:W-:Y:S02]  /*7a50*/  SHF.R.U32.HI R154, RZ, 0x10, R43 ;  /* 0x00000010ff9a7819 */ /* 0x000fe4000001162b */
[----:B------:R-:W-:-:S02]  /*7a60*/  SHF.R.U64 R43, R50, 0x10, R51 ;  /* 0x00000010322b7819 */ /* 0x000fc40000001233 */
[----:B------:R-:W-:Y:S01]  /*7a70*/  SHF.R.U32.HI R50, RZ, 0x10, R51 ;  /* 0x00000010ff327819 */ /* 0x000fe20000011633 */
[----:B------:R-:W-:Y:S02]  /*7a80*/  HADD2.F32 R51, -RZ, R148.H1_H1 ;  /* 0x30000094ff337230 */ /* 0x000fe40000004100 */
[----:B------:R-:W-:Y:S02]  /*7a90*/  HADD2.F32 R154, -RZ, R154.H0_H0 ;  /* 0x2000009aff9a7230 */ /* 0x000fe40000004100 */
[----:B------:R-:W-:Y:S02]  /*7aa0*/  HADD2.F32 R148, -RZ, R50.H0_H0 ;  /* 0x20000032ff947230 */ /* 0x000fe40000004100 */
[----:B------:R-:W-:-:S03]  /*7ab0*/  HADD2.F32 R43, -RZ, R43.H0_H0 ;  /* 0x2000002bff2b7230 */ /* 0x000fc60000004100 */
[----:B------:R-:W-:-:S04]  /*7ac0*/  FMUL.FTZ R50, R51, R148 ;  /* 0x0000009433327220 */ /* 0x000fc80000410000 */
[C---:B------:R-:W-:Y:S01]  /*7ad0*/  FFMA.FTZ R50, R147.reuse, R154, -R50 ;  /* 0x0000009a93327223 */ /* 0x040fe20000010832 */
        /* <DEDUP_REMOVED lines=40> */
.L_x_2714:
[----:B------:R-:W-:Y:S05]  /*7d60*/  BSYNC B3 ;  /* 0x0000000000037941 */ /* 0x000fea0003800000 */
.L_x_2713:
        /* <DEDUP_REMOVED lines=10> */
[----:B--2---:R2:W-:Y:S01]  /*7e10*/  STG.E.128 desc[UR4][R40.64], R84 ;  /* 0x0000005428007986 */ /* 0x0045e2000c101d04 */
[----:B------:R-:W-:-:S05]  /*7e20*/  @!P4 LEA.HI.X R43, R146, R117, R43, 0x1, P5 ;  /* 0x00000075922bc211 */ /* 0x000fca00028f0c2b */
[----:B0-----:R2:W-:Y:S04]  /*7e30*/  @!P4 STG.E.128 desc[UR4][R42.64], R88 ;  /* 0x000000582a00c986 */ /* 0x0015e8000c101d04 */
.L_x_2712:
[----:B------:R-:W-:Y:S05]  /*7e40*/  BSYNC B2 ;  /* 0x0000000000027941 */ /* 0x000fea0003800000 */
.L_x_2711:
[----:B------:R-:W-:-:S13]  /*7e50*/  ISETP.NE.AND P4, PT, R10, RZ, PT ;  /* 0x000000ff0a00720c */ /* 0x000fda0003f85270 */
[----:B------:R-:W-:Y:S05]  /*7e60*/  @!P4 BRA `(.L_x_2710) ;  /* 0x0000000400fcc947 */ /* 0x000fea0003800000 */
[----:B--2---:R-:W-:Y:S01]  /*7e70*/  SEL R40, R115, R142, !P1 ;  /* 0x0000008e73287207 */ /* 0x004fe20004800000 */
        /* <DEDUP_REMOVED lines=20> */
[----:B------:R-:W2:Y:S01]  /*7fc0*/  LDS.128 R40, [R40+0x24400] ;  /* 0x0244000028287984 */ /* 0x000ea20000000c00 */
[----:B------:R-:W-:Y:S05]  /*7fd0*/  @P4 BRA `(.L_x_2716) ;  /* 0x0000000400684947 */ /* 0x000fea0003800000 */
[----:B0-----:R-:W-:Y:S01]  /*7fe0*/  IMAD.MOV.U32 R86, RZ, RZ, R49 ;  /* 0x000000ffff567224 */ /* 0x001fe200078e0031 */
[----:B------:R-:W-:Y:S01]  /*7ff0*/  SHF.R.U64 R36, R36, 0x10, R37 ;  /* 0x0000001024247819 */ /* 0x000fe20000001225 */
[----:B--2---:R-:W-:Y:S01]  /*8000*/  IMAD.MOV.U32 R85, RZ, RZ, R41 ;  /* 0x000000ffff557224 */ /* 0x004fe200078e0029 */
        /* <DEDUP_REMOVED lines=87> */
.L_x_2716:
[----:B------:R-:W-:Y:S05]  /*8580*/  BSYNC B2 ;  /* 0x0000000000027941 */ /* 0x000fea0003800000 */
.L_x_2715:
        /* <DEDUP_REMOVED lines=13> */
.L_x_2710:
[----:B------:R-:W-:Y:S05]  /*8660*/  BSYNC B1 ;  /* 0x0000000000017941 */ /* 0x000fea0003800000 */
.L_x_2709:
[----:B---3--:R-:W3:Y:S01]  /*8670*/  LDL R36, [R1+0x10] ;  /* 0x0000100001247983 */ /* 0x008ee20000100800 */
[----:B------:R-:W-:Y:S01]  /*8680*/  BSSY B1, `(.L_x_2717) ;  /* 0x0000106000017945 */ /* 0x000fe20003800000 */
[----:B---3--:R-:W-:-:S13]  /*8690*/  LOP3.LUT P4, RZ, R36, 0x1, RZ, 0xc0, !PT ;  /* 0x0000000124ff7812 */ /* 0x008fda000788c0ff */
[----:B------:R-:W-:Y:S05]  /*86a0*/  @P4 BRA `(.L_x_2718) ;  /* 0x00000010000c4947 */ /* 0x000fea0003800000 */
[----:B------:R-:W-:Y:S01]  /*86b0*/  ISETP.NE.AND P4, PT, R26, RZ, PT ;  /* 0x000000ff1a00720c */ /* 0x000fe20003f85270 */
[-C--:B--2---:R-:W-:Y:S01]  /*86c0*/  IMAD R48, R141, R126.reuse, RZ ;  /* 0x0000007e8d307224 */ /* 0x084fe200078e02ff */
[----:B------:R-:W-:Y:S01]  /*86d0*/  IADD3 R36, R212, 0x20, RZ ;  /* 0x00000020d4247810 */ /* 0x000fe20007ffe0ff */
[----:B------:R-:W-:Y:S04]  /*86e0*/  BSSY B2, `(.L_x_2719) ;  /* 0x0000081000027945 */ /* 0x000fe80003800000 */
[C---:B------:R-:W-:Y:S02]  /*86f0*/  IMAD R48, R36.reuse, R127, R48 ;  /* 0x0000007f24307224 */ /* 0x040fe400078e0230 */
[----:B------:R-:W-:-:S04]  /*8700*/  IMAD.WIDE.U32 R44, R36, R126, R124 ;  /* 0x0000007e242c7225 */ /* 0x000fc800078e007c */
[----:B------:R-:W-:Y:S01]  /*8710*/  IMAD.IADD R48, R45, 0x1, R48 ;  /* 0x000000012d307824 */ /* 0x000fe200078e0230 */
        /* <DEDUP_REMOVED lines=16> */
[C---:B------:R-:W-:Y:S02]  /*8820*/  IMAD R40, R17.reuse, 0x5000, R36 ;  /* 0x0000500011287824 */ /* 0x040fe400078e0224 */
        /* <DEDUP_REMOVED lines=8> */
[----:B0-----:R-:W-:Y:S02]  /*88b0*/  HADD2.F32 R47, -RZ, R41.H0_H0 ;  /* 0x20000029ff2f7230 */ /* 0x001fe40000004100 */
[----:B--2---:R-:W-:Y:S02]  /*88c0*/  HADD2.F32 R51, -RZ, R37.H0_H0 ;  /* 0x20000025ff337230 */ /* 0x004fe40000004100 */
        /* <DEDUP_REMOVED lines=43> */
[----:B------:R-:W-:Y:S02]  /*8b80*/  IMAD.MOV.U32 R37, RZ, RZ, R41 ;  /* 0x000000ffff257224 */ /* 0x000fe400078e0029 */
[----:B------:R-:W-:Y:S02]  /*8b90*/  IMAD.MOV.U32 R41, RZ, RZ, R47 ;  /* 0x000000ffff297224 */ /* 0x000fe400078e002f */
        /* <DEDUP_REMOVED lines=33> */
[----:B------:R-:W-:Y:S02]  /*8db0*/  F2FP.F16.F32.PACK_AB R49, R36, R49 ;  /* 0x000000312431723e */ /* 0x000fe400000000ff */
[----:B------:R-:W-:Y:S02]  /*8dc0*/  F2FP.F16.F32.PACK_AB R56, R56, R167 ;  /* 0x000000a73838723e */ /* 0x000fe400000000ff */
[----:B------:R-:W-:Y:S01]  /*8dd0*/  MOV R36, R43 ;  /* 0x0000002b00247202 */ /* 0x000fe20000000f00 */
[----:B------:R-:W-:Y:S01]  /*8de0*/  IMAD.MOV.U32 R38, RZ, RZ, R49 ;  /* 0x000000ffff267224 */ /* 0x000fe200078e0031 */
[----:B------:R-:W-:Y:S01]  /*8df0*/  MOV R42, R56 ;  /* 0x00000038002a7202 */ /* 0x000fe20000000f00 */
[----:B------:R-:W-:-:S07]  /*8e00*/  IMAD.MOV.U32 R43, RZ, RZ, R50 ;  /* 0x000000ffff2b7224 */ /* 0x000fce00078e0032 */
.L_x_2722:
[----:B------:R-:W-:Y:S05]  /*8e10*/  BSYNC B3 ;  /* 0x0000000000037941 */ /* 0x000fea0003800000 */
.L_x_2721:
        /* <DEDUP_REMOVED lines=13> */
.L_x_2720:
[----:B------:R-:W-:Y:S05]  /*8ef0*/  BSYNC B2 ;  /* 0x0000000000027941 */ /* 0x000fea0003800000 */
.L_x_2719:
[----:B------:R-:W-:-:S13]  /*8f00*/  ISETP.NE.AND P4, PT, R10, RZ, PT ;  /* 0x000000ff0a00720c */ /* 0x000fda0003f85270 */
[----:B------:R-:W-:Y:S05]  /*8f10*/  @!P4 BRA `(.L_x_2718) ;  /* 0x0000000400f0c947 */ /* 0x000fea0003800000 */
[----:B0-----:R-:W-:Y:S01]  /*8f20*/  SEL R36, R115, R142, !P1 ;  /* 0x0000008e73247207 */ /* 0x001fe20004800000 */
        /* <DEDUP_REMOVED lines=109> */
.L_x_2724:
[----:B------:R-:W-:Y:S05]  /*9600*/  BSYNC B2 ;  /* 0x0000000000027941 */ /* 0x000fea0003800000 */
.L_x_2723:
        /* <DEDUP_REMOVED lines=13> */
.L_x_2718:
[----:B------:R-:W-:Y:S05]  /*96e0*/  BSYNC B1 ;  /* 0x0000000000017941 */ /* 0x000fea0003800000 */
.L_x_2717:
[----:B0--3--:R-:W-:Y:S02]  /*96f0*/  VIADD R37, R212, 0x40 ;  /* 0x00000040d4257836 */ /* 0x009fe40000000000 */
        /* <DEDUP_REMOVED lines=63> */
[----:B------:R-:W-:Y:S02]  /*9af0*/  HADD2.F32 R80, -RZ, R80.H0_H0 ;  /* 0x20000050ff507230 */ /* 0x000fe40000004100 */
        /* <DEDUP_REMOVED lines=17> */
[----:B------:R-:W-:-:S02]  /*9c10*/  IMAD.MOV.U32 R37, RZ, RZ, R41 ;  /* 0x000000ffff257224 */ /* 0x000fc400078e0029 */
[----:B------:R-:W-:Y:S02]  /*9c20*/  IMAD.MOV.U32 R41, RZ, RZ, R44 ;  /* 0x000000ffff297224 */ /* 0x000fe400078e002c */
[----:B------:R-:W-:Y:S01]  /*9c30*/  FFMA.FTZ R39, R43, R74, R39 ;  /* 0x0000004a2b277223 */ /* 0x000fe20000010027 */
[--C-:B------:R-:W-:Y:S01]  /*9c40*/  HADD2.F32 R43, -RZ, R40.reuse.H0_H0 ;  /* 0x20000028ff2b7230 */ /* 0x100fe20000004100 */
[----:B------:R-:W-:Y:S01]  /*9c50*/  F2FP.F16.F32.PACK_AB R52, R52, R53 ;  /* 0x000000353434723e */ /* 0x000fe200000000ff */
[----:B------:R-:W-:Y:S02]  /*9c60*/  HADD2.F32 R40, -RZ, R40.H1_H1 ;  /* 0x30000028ff287230 */ /* 0x000fe40000004100 */
[----:B------:R-:W-:Y:S01]  /*9c70*/  F2FP.F16.F32.PACK_AB R48, R39, R48 ;  /* 0x000000302730723e */ /* 0x000fe200000000ff */
[-C--:B------:R-:W-:Y:S01]  /*9c80*/  FMUL.FTZ R55, R43, R160.reuse ;  /* 0x000000a02b377220 */ /* 0x080fe20000410000 */
[----:B------:R-:W-:Y:S01]  /*9c90*/  FMUL.FTZ R160, R54, R160 ;  /* 0x000000a036a07220 */ /* 0x000fe20000410000 */
[----:B------:R-:W-:-:S02]  /*9ca0*/  IMAD.MOV.U32 R39, RZ, RZ, R52 ;  /* 0x000000ffff277224 */ /* 0x000fc400078e0034 */
        /* <DEDUP_REMOVED lines=24> */
[----:B------:R-:W-:Y:S01]  /*9e30*/  IMAD.MOV.U32 R43, RZ, RZ, R48 ;  /* 0x000000ffff2b7224 */ /* 0x000fe200078e0030 */
[----:B------:R-:W-:-:S03]  /*9e40*/  MOV R38, R45 ;  /* 0x0000002d00267202 */ /* 0x000fc60000000f00 */
[----:B------:R-:W-:-:S07]  /*9e50*/  IMAD.MOV.U32 R42, RZ, RZ, R51 ;  /* 0x000000ffff2a7224 */ /* 0x000fce00078e0033 */
.L_x_2728:
[----:B------:R-:W-:Y:S05]  /*9e60*/  BSYNC B2 ;  /* 0x0000000000027941 */ /* 0x000fea0003800000 */
.L_x_2727:
[----:B------:R-:W-:Y:S01]  /*9e70*/  IADD3 R45, P3, P4, R96, R124, R13 ;  /* 0x0000007c602d7210 */ /* 0x000fe20007c7e00d */
[----:B------:R-:W-:-:S03]  /*9e80*/  ULDC.64 UR4, c[0x0][0x208] ;  /* 0x0000820000047ab9 */ /* 0x000fc60000000a00 */
[----:B------:R-:W-:Y:S02]  /*9e90*/  IADD3.X R48, R92, R46, R7, P3, P4 ;  /* 0x0000002e5c307210 */ /* 0x000fe40001fe8407 */
[----:B------:R-:W-:-:S04]  /*9ea0*/  LEA R44, P3, R45, R116, 0x1 ;  /* 0x000000742d2c7211 */ /* 0x000fc800078608ff */
[----:B------:R-:W-:Y:S02]  /*9eb0*/  LEA.HI.X R45, R45, R117, R48, 0x1, P3 ;  /* 0x000000752d2d7211 */ /* 0x000fe400018f0c30 */
[----:B------:R-:W-:-:S03]  /*9ec0*/  ISETP.GE.AND P3, PT, R47, R140, PT ;  /* 0x0000008c2f00720c */ /* 0x000fc60003f66270 */
[----:B--2---:R2:W-:Y:S10]  /*9ed0*/  STG.E.128 desc[UR4][R44.64], R36 ;  /* 0x000000242c007986 */ /* 0x0045f4000c101d04 */
[----:B--2---:R-:W-:-:S02]  /*9ee0*/  @!P3 SHF.R.S32.HI R37, RZ, 0x1f, R47 ;  /* 0x0000001fff25b819 */ /* 0x004fc4000001142f */
[----:B------:R-:W-:-:S04]  /*9ef0*/  @!P3 IADD3 R47, P4, P5, R96, R124, R47 ;  /* 0x0000007c602fb210 */ /* 0x000fc80007d9e02f */
[----:B------:R-:W-:Y:S02]  /*9f00*/  @!P3 IADD3.X R37, R92, R46, R37, P4, P5 ;  /* 0x0000002e5c25b210 */ /* 0x000fe400027ea425 */
[----:B------:R-:W-:-:S04]  /*9f10*/  @!P3 LEA R36, P4, R47, R116, 0x1 ;  /* 0x000000742f24b211 */ /* 0x000fc800078808ff */
[----:B------:R-:W-:-:S05]  /*9f20*/  @!P3 LEA.HI.X R37, R47, R117, R37, 0x1, P4 ;  /* 0x000000752f25b211 */ /* 0x000fca00020f0c25 */
[----:B0-----:R0:W-:Y:S04]  /*9f30*/  @!P3 STG.E.128 desc[UR4][R36.64], R40 ;  /* 0x000000282400b986 */ /* 0x0011e8000c101d04 */
.L_x_2726:
[----:B------:R-:W-:Y:S05]  /*9f40*/  BSYNC B1 ;  /* 0x0000000000017941 */ /* 0x000fea0003800000 */
.L_x_2725:
[----:B------:R-:W-:-:S13]  /*9f50*/  ISETP.NE.AND P3, PT, R10, RZ, PT ;  /* 0x000000ff0a00720c */ /* 0x000fda0003f65270 */
[----:B------:R-:W-:Y:S05]  /*9f60*/  @!P3 BRA `(.L_x_2685) ;  /* 0x0000000c0000b947 */ /* 0x000fea0003800000 */
[----:B------:R-:W-:Y:S01]  /*9f70*/  SEL R142, R115, R142, !P1 ;  /* 0x0000008e738e7207 */ /* 0x000fe20004800000 */
[----:B------:R-:W-:Y:S01]  /*9f80*/  BSSY B1, `(.L_x_2729) ;  /* 0x000006d000017945 */ /* 0x000fe20003800000 */
[----:B------:R-:W-:Y:S02]  /*9f90*/  SHF.R.U32.HI R38, RZ, 0x3, R222 ;  /* 0x00000003ff267819 */ /* 0x000fe400000116de */
[----:B0-----:R-:W-:Y:S02]  /*9fa0*/  SHF.R.S32.HI R36, RZ, 0x1f, R142 ;  /* 0x0000001fff247819 */ /* 0x001fe4000001148e */
        /* <DEDUP_REMOVED lines=10> */
[----:B------:R-:W-:Y:S02]  /*a050*/  IMAD.IADD R37, R37, 0x1, R36 ;  /* 0x0000000125257824 */ /* 0x000fe400078e0224 */
[C---:B------:R-:W-:Y:S02]  /*a060*/  IMAD R36, R17.reuse, 0x5000, R131 ;  /* 0x0000500011247824 */ /* 0x040fe400078e0283 */
[----:B------:R-:W-:-:S03]  /*a070*/  IMAD R40, R17, 0x5000, R37 ;  /* 0x0000500011287824 */ /* 0x000fc600078e0225 */
[----:B------:R-:W-:Y:S01]  /*a080*/  LEA R36, R36, R16, 0x1 ;  /* 0x0000001024247211 */ /* 0x000fe200078e08ff */
[----:B------:R-:W-:-:S05]  /*a090*/  IMAD R40, R40, 0x2, R16 ;  /* 0x0000000228287824 */ /* 0x000fca00078e0210 */
[----:B------:R-:W0:Y:S04]  /*a0a0*/  LDS.128 R36, [R36+0x24400] ;  /* 0x0244000024247984 */ /* 0x000e280000000c00 */
[----:B------:R-:W2:Y:S01]  /*a0b0*/  LDS.128 R40, [R40+0x24400] ;  /* 0x0244000028287984 */ /* 0x000ea20000000c00 */
[----:B------:R-:W-:Y:S05]  /*a0c0*/  @P3 BRA `(.L_x_2730) ;  /* 0x0000000400603947 */ /* 0x000fea0003800000 */
[----:B------:R-:W-:Y:S01]  /*a0d0*/  HADD2.F32 R49, -RZ, R149.H0_H0 ;  /* 0x20000095ff317230 */ /* 0x000fe20000004100 */
[----:B------:R-:W-:Y:S01]  /*a0e0*/  SHF.R.U64 R76, R76, 0x10, R77 ;  /* 0x000000104c4c7819 */ /* 0x000fe2000000124d */
[----:B--2---:R-:W-:Y:S01]  /*a0f0*/  HADD2.F32 R44, -RZ, R41.H0_H0 ;  /* 0x20000029ff2c7230 */ /* 0x004fe20000004100 */
[----:B------:R-:W-:Y:S01]  /*a100*/  SHF.R.U64 R68, R68, 0x10, R69 ;  /* 0x0000001044447819 */ /* 0x000fe20000001245 */
[----:B0-----:R-:W-:Y:S01]  /*a110*/  HADD2.F32 R45, -RZ, R37.H0_H0 ;  /* 0x20000025ff2d7230 */ /* 0x001fe20000004100 */
[----:B------:R-:W-:Y:S01]  /*a120*/  SHF.R.U64 R78, R78, 0x10, R79 ;  /* 0x000000104e4e7819 */ /* 0x000fe2000000124f */
[----:B------:R-:W-:Y:S02]  /*a130*/  HADD2.F32 R48, -RZ, R151.H0_H0 ;  /* 0x20000097ff307230 */ /* 0x000fe40000004100 */
[-C--:B------:R-:W-:Y:S01]  /*a140*/  FMUL.FTZ R50, R44, R49.reuse ;  /* 0x000000312c327220 */ /* 0x080fe20000410000 */
[----:B------:R-:W-:Y:S02]  /*a150*/  HADD2.F32 R149, -RZ, R149.H1_H1 ;  /* 0x30000095ff957230 */ /* 0x000fe40000004100 */
[----:B------:R-:W-:Y:S01]  /*a160*/  FMUL.FTZ R49, R45, R49 ;  /* 0x000000312d317220 */ /* 0x000fe20000410000 */
[----:B------:R-:W-:-:S02]  /*a170*/  HADD2.F32 R151, -RZ, R151.H1_H1 ;  /* 0x30000097ff977230 */ /* 0x000fc40000004100 */
        /* <DEDUP_REMOVED lines=15> */
[----:B------:R-:W-:Y:S02]  /*a270*/  HADD2.F32 R50, -RZ, R150.H0_H0 ;  /* 0x20000096ff327230 */ /* 0x000fe40000004100 */
[----:B------:R-:W-:Y:S01]  /*a280*/  FFMA.FTZ R37, R48, R37, R51 ;  /* 0x0000002530257223 */ /* 0x000fe20000010033 */
[----:B------:R-:W-:-:S02]  /*a290*/  HADD2.F32 R48, -RZ, R43.H0_H0 ;  /* 0x2000002bff307230 */ /* 0x000fc40000004100 */
[----:B------:R-:W-:Y:S01]  /*a2a0*/  HADD2.F32 R49, -RZ, R39.H0_H0 ;  /* 0x20000027ff317230 */ /* 0x000fe20000004100 */
[----:B------:R-:W-:Y:S01]  /*a2b0*/  F2FP.F16.F32.PACK_AB R41, R41, R45 ;  /* 0x0000002d2929723e */ /* 0x000fe200000000ff */
[----:B------:R-:W-:Y:S02]  /*a2c0*/  HADD2.F32 R51, -RZ, R153.H0_H0 ;  /* 0x20000099ff337230 */ /* 0x000fe40000004100 */
        /* <DEDUP_REMOVED lines=8> */
[----:B------:R-:W-:Y:S01]  /*a350*/  HADD2.F32 R150, -RZ, R150.H1_H1 ;  /* 0x30000096ff967230 */ /* 0x000fe20000004100 */
[----:B------:R-:W-:Y:S01]  /*a360*/  F2FP.F16.F32.PACK_AB R44, R37, R44 ;  /* 0x0000002c252c723e */ /* 0x000fe200000000ff */
[----:B------:R-:W-:-:S02]  /*a370*/  HADD2.F32 R49, -RZ, R49.H0_H0 ;  /* 0x20000031ff317230 */ /* 0x000fc40000004100 */
[----:B------:R-:W-:Y:S02]  /*a380*/  HADD2.F32 R48, -RZ, R48.H0_H0 ;  /* 0x20000030ff307230 */ /* 0x000fe40000004100 */
[----:B------:R-:W-:Y:S02]  /*a390*/  HADD2.F32 R153, -RZ, R153.H1_H1 ;  /* 0x30000099ff997230 */ /* 0x000fe40000004100 */
        /* <DEDUP_REMOVED lines=40> */
[----:B------:R-:W-:Y:S01]  /*a620*/  MOV R38, R43 ;  /* 0x0000002b00267202 */ /* 0x000fe20000000f00 */
[----:B------:R-:W-:Y:S02]  /*a630*/  IMAD.MOV.U32 R43, RZ, RZ, R48 ;  /* 0x000000ffff2b7224 */ /* 0x000fe400078e0030 */
[----:B------:R-:W-:-:S07]  /*a640*/  IMAD.MOV.U32 R42, RZ, RZ, R78 ;  /* 0x000000ffff2a7224 */ /* 0x000fce00078e004e */
.L_x_2730:
[----:B------:R-:W-:Y:S05]  /*a650*/  BSYNC B1 ;  /* 0x0000000000017941 */ /* 0x000fea0003800000 */
.L_x_2729:
[----:B------:R-:W-:Y:S01]  /*a660*/  IADD3 R45, P3, P4, R96, R124, R11 ;  /* 0x0000007c602d7210 */ /* 0x000fe20007c7e00b */
[----:B------:R-:W-:-:S03]  /*a670*/  ULDC.64 UR4, c[0x0][0x208] ;  /* 0x0000820000047ab9 */ /* 0x000fc60000000a00 */
[----:B------:R-:W-:Y:S02]  /*a680*/  IADD3.X R48, R92, R46, R6, P3, P4 ;  /* 0x0000002e5c307210 */ /* 0x000fe40001fe8406 */
[----:B------:R-:W-:-:S04]  /*a690*/  LEA R44, P3, R45, R116, 0x1 ;  /* 0x000000742d2c7211 */ /* 0x000fc800078608ff */
[----:B------:R-:W-:Y:S02]  /*a6a0*/  LEA.HI.X R45, R45, R117, R48, 0x1, P3 ;  /* 0x000000752d2d7211 */ /* 0x000fe400018f0c30 */
[----:B------:R-:W-:-:S03]  /*a6b0*/  ISETP.GE.AND P3, PT, R47, R140, PT ;  /* 0x0000008c2f00720c */ /* 0x000fc60003f66270 */
        /* <DEDUP_REMOVED lines=10> */
.L_x_2642:
[----:B------:R-:W2:Y:S02]  /*a760*/  LDL R36, [R1+0x5c] ;  /* 0x00005c0001247983 */ /* 0x000ea40000100800 */
[----:B--2---:R-:W-:-:S13]  /*a770*/  R2UR UR4, R36 ;  /* 0x00000000240472ca */ /* 0x004fda00000e0000 */
[----:B------:R-:W-:-:S06]  /*a780*/  UISETP.NE.AND UP0, UPT, UR4, 0x3, UPT ;  /* 0x000000030400788c */ /* 0x000fcc000bf05270 */
[----:B------:R-:W-:-:S13]  /*a790*/  PLOP3.LUT P2, PT, PT, PT, UP0, 0x80, 0x0 ;  /* 0x000000000000781c */ /* 0x000fda0003f4f008 */
[----:B------:R-:W-:Y:S05]  /*a7a0*/  @!P2 BRA `(.L_x_2731) ;  /* 0x000000000004a947 */ /* 0x000fea0003800000 */
[----:B------:R-:W-:Y:S01]  /*a7b0*/  BPT.TRAP 0x1 ;  /* 0x000000040000795c */ /* 0x000fe20000300000 */
.L_x_2731:
        /* <DEDUP_REMOVED lines=8> */
.L_x_3081:
[----:B------:R-:W-:Y:S05]  /*a840*/  BSYNC B1 ;  /* 0x0000000000017941 */ /* 0x000fea0003800000 */
.L_x_2732:
[----:B------:R-:W-:Y:S04]  /*a850*/  BSSY B1, `(.L_x_2734) ;  /* 0x000000f000017945 */ /* 0x000fe80003800000 */
[----:B------:R-:W-:Y:S05]  /*a860*/  @P4 BRA `(.L_x_2735) ;  /* 0x0000000000344947 */ /* 0x000fea0003800000 */
[----:B------:R-:W-:Y:S01]  /*a870*/  ISETP.NE.AND P5, PT, R26, RZ, PT ;  /* 0x000000ff1a00720c */ /* 0x000fe20003fa5270 */
[----:B------:R-:W-:Y:S01]  /*a880*/  ULDC.64 UR4, c[0x0][0x208] ;  /* 0x0000820000047ab9 */ /* 0x000fe20000000a00 */
[----:B------:R-:W-:Y:S02]  /*a890*/  ISETP.NE.AND P4, PT, R10, RZ, PT ;  /* 0x000000ff0a00720c */ /* 0x000fe40003f85270 */
[----:B------:R-:W-:-:S09]  /*a8a0*/  ISETP.NE.AND P3, PT, R9, RZ, PT ;  /* 0x000000ff0900720c */ /* 0x000fd20003f65270 */
[----:B------:R-:W2:Y:S04]  /*a8b0*/  @P5 LDS.128 R36, [R4+0x24400] ;  /* 0x0244000004245984 */ /* 0x000ea80000000c00 */
[----:B0-----:R-:W0:Y:S04]  /*a8c0*/  @P3 LDS.128 R40, [R4+0x29400] ;  /* 0x0294000004283984 */ /* 0x001e280000000c00 */
[----:B--2---:R-:W-:Y:S01]  /*a8d0*/  @P5 STG.E.128 desc[UR4][R60.64], R36 ;  /* 0x000000243c005986 */ /* 0x004fe2000c101d04 */
[----:B------:R-:W-:-:S03]  /*a8e0*/  ISETP.NE.AND P5, PT, R8, RZ, PT ;  /* 0x000000ff0800720c */ /* 0x000fc60003fa5270 */
[----:B------:R-:W2:Y:S04]  /*a8f0*/  @P4 LDS.128 R36, [R4+0x26c00] ;  /* 0x026c000004244984 */ /* 0x000ea80000000c00 */
[----:B0-----:R-:W-:Y:S06]  /*a900*/  @P3 STG.E.128 desc[UR4][R60.64+0x100], R40 ;  /* 0x000100283c003986 */ /* 0x001fec000c101d04 */
[----:B------:R-:W0:Y:S04]  /*a910*/  @P5 LDS.128 R44, [R4+0x2bc00] ;  /* 0x02bc0000042c5984 */ /* 0x000e280000000c00 */
[----:B--2---:R2:W-:Y:S04]  /*a920*/  @P4 STG.E.128 desc[UR4][R60.64+0x80], R36 ;  /* 0x000080243c004986 */ /* 0x0045e8000c101d04 */
[----:B0-----:R2:W-:Y:S02]  /*a930*/  @P5 STG.E.128 desc[UR4][R60.64+0x180], R44 ;  /* 0x0001802c3c005986 */ /* 0x0015e4000c101d04 */
.L_x_2735:
[----:B------:R-:W-:Y:S05]  /*a940*/  BSYNC B1 ;  /* 0x0000000000017941 */ /* 0x000fea0003800000 */
.L_x_2734:
[----:B--2---:R-:W-:Y:S01]  /*a950*/  VIADD R36, R212, 0x20 ;  /* 0x00000020d4247836 */ /* 0x004fe20000000000 */
[----:B------:R-:W-:Y:S04]  /*a960*/  BSSY B1, `(.L_x_2736) ;  /* 0x0000010000017945 */ /* 0x000fe80003800000 */
[----:B------:R-:W-:-:S13]  /*a970*/  ISETP.GE.AND P3, PT, R36, R3, PT ;  /* 0x000000032400720c */ /* 0x000fda0003f66270 */
        /* <DEDUP_REMOVED lines=14> */
.L_x_2737:
[----:B------:R-:W-:Y:S05]  /*aa60*/  BSYNC B1 ;  /* 0x0000000000017941 */ /* 0x000fea0003800000 */
.L_x_2736:
[----:B--2---:R-:W-:-:S04]  /*aa70*/  IADD3 R36, R212, 0x40, RZ ;  /* 0x00000040d4247810 */ /* 0x004fc80007ffe0ff */
        /* <DEDUP_REMOVED lines=15> */
.L_x_2685:
[----:B------:R-:W-:Y:S05]  /*ab70*/  BSYNC B0 ;  /* 0x0000000000007941 */ /* 0x000fea0003800000 */
.L_x_2641:
[----:B01234-:R-:W0:Y:S01]  /*ab80*/  S2R R36, SR_TID.X ;  /* 0x0000000000247919 */ /* 0x01fe220000002100 */
[----:B------:R-:W-:Y:S01]  /*ab90*/  @!PT LDS RZ, [RZ] ;  /* 0x00000000fffff984 */ /* 0x000fe20000000800 */
[----:B------:R-:W-:Y:S01]  /*aba0*/  @!PT LDS RZ, [RZ] ;  /* 0x00000000fffff984 */ /* 0x000fe20000000800 */
[----:B------:R-:W-:Y:S01]  /*abb0*/  @!PT LDS RZ, [RZ] ;  /* 0x00000000fffff984 */ /* 0x000fe20000000800 */
[----:B------:R-:W-:Y:S01]  /*abc0*/  @!PT LDS RZ, [RZ] ;  /* 0x00000000fffff984 */ /* 0x000fe20000000800 */
[----:B------:R1:W-:Y:S06]  /*abd0*/  MEMBAR.ALL.CTA ;  /* 0x0000000000007992 */ /* 0x0003ec0000008000 */
[----:B-1----:R-:W1:Y:S01]  /*abe0*/  FENCE.VIEW.ASYNC.S ;  /* 0x00000000000073c6 */ /* 0x002e620000000000 */
[----:B------:R-:W-:Y:S05]  /*abf0*/  WARPSYNC.ALL ;  /* 0x0000000000007948 */ /* 0x000fea0003800000 */
[----:B------:R-:W-:Y:S01]  /*ac00*/  BSSY B0, `(.L_x_2738) ;  /* 0x0000009000007945 */ /* 0x000fe20003800000 */
[----:B0-----:R-:W-:Y:S01]  /*ac10*/  LOP3.LUT R36, R36, 0x7f, RZ, 0xc0, !PT ;  /* 0x0000007f24247812 */ /* 0x001fe200078ec0ff */
[----:B-1----:R0:W-:Y:S03]  /*ac20*/  BAR.SYNC.DEFER_BLOCKING R172, 0x80 ;  /* 0x000200ac0000751d */ /* 0x0021e60000010000 */
[----:B------:R-:W-:-:S13]  /*ac30*/  ISETP.NE.AND P3, PT, R36, RZ, PT ;  /* 0x000000ff2400720c */ /* 0x000fda0003f65270 */
[----:B------:R-:W-:-:S05]  /*ac40*/  @!P3 VIADD R36, R0, 0x388a0 ;  /* 0x000388a00024b836 */ /* 0x000fca0000000000 */
[----:B------:R-:W-:-:S04]  /*ac50*/  @!P3 PRMT R36, RZ, 0x654, R36 ;  /* 0x00000654ff24b816 */ /* 0x000fc80000000024 */
[----:B------:R0:W-:Y:S01]  /*ac60*/  @!P3 SYNCS.ARRIVE.TRANS64.RED.A1T0 RZ, [R36+URZ], RZ ;  /* 0x000000ff24ffb9a7 */ /* 0x0001e2000810043f */
[----:B------:R-:W-:Y:S05]  /*ac70*/  @!P2 BRA `(.L_x_2739) ;  /* 0x000000000004a947 */ /* 0x000fea0003800000 */
[----:B------:R-:W-:Y:S01]  /*ac80*/  BPT.TRAP 0x1 ;  /* 0x000000040000795c */ /* 0x000fe20000300000 */
.L_x_2739:
[----:B------:R-:W-:Y:S05]  /*ac90*/  BSYNC B0 ;  /* 0x0000000000007941 */ /* 0x000fea0003800000 */
.L_x_2738:
[----:B------:R-:W1:Y:S01]  /*aca0*/  SYNCS.PHASECHK.TRANS64.TRYWAIT P2, [R0+URZ+0x388b0], R114 ;  /* 0x0388b072000075a7 */ /* 0x000e62000804017f */
[----:B------:R-:W-:Y:S01]  /*acb0*/  ULDC.64 UR4, c[0x0][0x318] ;  /* 0x0000c60000047ab9 */ /* 0x000fe20000000a00 */
[----:B------:R-:W-:Y:S01]  /*acc0*/  ULDC.64 UR60, c[0x0][0x328] ;  /* 0x0000ca00003c7ab9 */ /* 0x000fe20000000a00 */
[----:B0-----:R-:W-:Y:S01]  /*acd0*/  IMAD.U32 R36, RZ, RZ, UR5 ;  /* 0x00000005ff247e24 */ /* 0x001fe2000f8e00ff */
[----:B------:R-:W-:Y:S01]  /*ace0*/  BSSY B0, `(.L_x_2740) ;  /* 0x0000007000007945 */ /* 0x000fe20003800000 */
[----:B------:R-:W-:Y:S01]  /*acf0*/  IMAD.U32 R37, RZ, RZ, UR4 ;  /* 0x00000004ff257e24 */ /* 0x000fe2000f8e00ff */
[----:B------:R-:W-:Y:S01]  /*ad00*/  ISETP.GE.AND P4, PT, R212, R3, PT ;  /* 0x00000003d400720c */ /* 0x000fe20003f86270 */
[----:B------:R-:W-:Y:S01]  /*ad10*/  IMAD.WIDE R48, R24, 0x50, R112 ;  /* 0x0000005018307825 */ /* 0x000fe200078e0270 */
[----:B------:R0:W-:Y:S04]  /*ad20*/  STL [R1+0x14], R36 ;  /* 0x0000142401007387 */ /* 0x0001e80000100800 */
[----:B------:R0:W-:Y:S02]  /*ad30*/  STL [R1+0x58], R37 ;  /* 0x0000582501007387 */ /* 0x0001e40000100800 */
[----:B01----:R-:W-:Y:S05]  /*ad40*/  @!P2 BRA `(.L_x_2741) ;  /* 0x000002840098a947 */ /* 0x003fea0003800000 */
.L_x_3082:
[----:B------:R-:W-:Y:S05]  /*ad50*/  BSYNC B0 ;  /* 0x0000000000007941 */ /* 0x000fea0003800000 */
.L_x_2740:
[----:B------:R-:W-:Y:S04]  /*ad60*/  BSSY B0, `(.L_x_2742) ;  /* 0x000001c000007945 */ /* 0x000fe80003800000 */
[----:B------:R-:W-:Y:S05]  /*ad70*/  @P4 BRA `(.L_x_2743) ;  /* 0x0000000000684947 */ /* 0x000fea0003800000 */
[----:B------:R-:W2:Y:S01]  /*ad80*/  LDL R37, [R1+0x58] ;  /* 0x0000580001257983 */ /* 0x000ea20000100800 */
[----:B------:R-:W-:-:S03]  /*ad90*/  ULDC UR6, c[0x0][0x2f4] ;  /* 0x0000bd0000067ab9 */ /* 0x000fc60000000800 */
[----:B------:R-:W3:Y:S01]  /*ada0*/  LDL R36, [R1+0x14] ;  /* 0x0000140001247983 */ /* 0x000ee20000100800 */
[----:B------:R-:W-:Y:S01]  /*adb0*/  ISETP.GE.AND P5, PT, R18, UR6, PT ;  /* 0x0000000612007c0c */ /* 0x000fe2000bfa6270 */
[----:B------:R-:W-:Y:S01]  /*adc0*/  IMAD R43, R49, UR60, RZ ;  /* 0x0000003c312b7c24 */ /* 0x000fe2000f8e02ff */
[----:B------:R-:W-:Y:S01]  /*add0*/  ISETP.GE.AND P4, PT, R213, UR6, PT ;  /* 0x00000006d5007c0c */ /* 0x000fe2000bf86270 */
[----:B------:R-:W-:Y:S02]  /*ade0*/  IMAD.MOV.U32 R40, RZ, RZ, R94 ;  /* 0x000000ffff287224 */ /* 0x000fe400078e005e */
[----:B------:R-:W-:Y:S02]  /*adf0*/  IMAD.MOV.U32 R41, RZ, RZ, R5 ;  /* 0x000000ffff297224 */ /* 0x000fe400078e0005 */
[C---:B------:R-:W-:Y:S02]  /*ae00*/  IMAD R43, R48.reuse, UR61, R43 ;  /* 0x0000003d302b7c24 */ /* 0x040fe4000f8e022b */
[----:B------:R-:W-:-:S05]  /*ae10*/  IMAD.WIDE.U32 R40, R48, UR60, R40 ;  /* 0x0000003c30287c25 */ /* 0x000fca000f8e0028 */
[----:B------:R-:W-:Y:S02]  /*ae20*/  IADD3 R41, R41, R43, RZ ;  /* 0x0000002b29297210 */ /* 0x000fe40007ffe0ff */
[----:B--2---:R-:W-:Y:S02]  /*ae30*/  R2UR UR4, R37 ;  /* 0x00000000250472ca */ /* 0x004fe400000e0000 */
[----:B---3--:R-:W-:Y:S02]  /*ae40*/  R2UR UR7, R36 ;  /* 0x00000000240772ca */ /* 0x008fe400000e0000 */
[----:B------:R-:W1:Y:S09]  /*ae50*/  @!P5 LDS.128 R36, [R4+0x400] ;  /* 0x000400000424d984 */ /* 0x000e720000000c00 */
[----:B------:R-:W-:Y:S01]  /*ae60*/  LEA R50, P2, R40, UR4, 0x1 ;  /* 0x0000000428327c11 */ /* 0x000fe2000f8408ff */
[----:B------:R-:W-:-:S03]  /*ae70*/  ULDC.64 UR4, c[0x0][0x208] ;  /* 0x0000820000047ab9 */ /* 0x000fc60000000a00 */
[----:B------:R-:W-:Y:S02]  /*ae80*/  LEA.HI.X R51, R40, UR7, R41, 0x1, P2 ;  /* 0x0000000728337c11 */ /* 0x000fe400090f0c29 */
[----:B------:R-:W-:-:S13]  /*ae90*/  ISETP.GE.AND P2, PT, R220, UR6, PT ;  /* 0x00000006dc007c0c */ /* 0x000fda000bf46270 */
[----:B------:R-:W2:Y:S04]  /*aea0*/  @!P2 LDS.128 R40, [R4+0x5400] ;  /* 0x005400000428a984 */ /* 0x000ea80000000c00 */
[----:B-1----:R-:W-:Y:S01]  /*aeb0*/  @!P5 STG.E.128 desc[UR4][R50.64], R36 ;  /* 0x000000243200d986 */ /* 0x002fe2000c101d04 */
[----:B------:R-:W-:-:S03]  /*aec0*/  ISETP.GE.AND P5, PT, R221, UR6, PT ;  /* 0x00000006dd007c0c */ /* 0x000fc6000bfa6270 */
[----:B------:R-:W1:Y:S10]  /*aed0*/  @!P4 LDS.128 R36, [R4+0x2c00] ;  /* 0x002c00000424c984 */ /* 0x000e740000000c00 */
[----:B------:R-:W3:Y:S04]  /*aee0*/  @!P5 LDS.128 R44, [R4+0x7c00] ;  /* 0x007c0000042cd984 */ /* 0x000ee80000000c00 */
[----:B--2---:R2:W-:Y:S04]  /*aef0*/  @!P2 STG.E.128 desc[UR4][R50.64+0x100], R40 ;  /* 0x000100283200a986 */ /* 0x0045e8000c101d04 */
[----:B-1----:R2:W-:Y:S04]  /*af00*/  @!P4 STG.E.128 desc[UR4][R50.64+0x80], R36 ;  /* 0x000080243200c986 */ /* 0x0025e8000c101d04 */
[----:B---3--:R2:W-:Y:S02]  /*af10*/  @!P5 STG.E.128 desc[UR4][R50.64+0x180], R44 ;  /* 0x0001802c3200d986 */ /* 0x0085e4000c101d04 */
.L_x_2743:
[----:B------:R-:W-:Y:S05]  /*af20*/  BSYNC B0 ;  /* 0x0000000000007941 */ /* 0x000fea0003800000 */
.L_x_2742:
[----:B--2---:R-:W2:Y:S04]  /*af30*/  LDL R38, [R1+0x58] ;  /* 0x0000580001267983 */ /* 0x004ea80000100800 */
[----:B------:R-:W3:Y:S01]  /*af40*/  LDL R37, [R1+0x14] ;  /* 0x0000140001257983 */ /* 0x000ee20000100800 */
[----:B------:R-:W-:Y:S01]  /*af50*/  VIADD R36, R212, 0x20 ;  /* 0x00000020d4247836 */ /* 0x000fe20000000000 */
[----:B------:R-:W-:Y:S04]  /*af60*/  BSSY B0, `(.L_x_2744) ;  /* 0x000001f000007945 */ /* 0x000fe80003800000 */
[----:B------:R-:W-:Y:S01]  /*af70*/  ISETP.GE.AND P2, PT, R36, R3, PT ;  /* 0x000000032400720c */ /* 0x000fe20003f46270 */
[----:B--2---:R-:W-:-:S02]  /*af80*/  IMAD.MOV.U32 R53, RZ, RZ, R38 ;  /* 0x000000ffff357224 */ /* 0x004fc400078e0026 */
[----:B---3--:R-:W-:-:S10]  /*af90*/  IMAD.MOV.U32 R52, RZ, RZ, R37 ;  /* 0x000000ffff347224 */ /* 0x008fd400078e0025 */
[----:B------:R-:W-:Y:S05]  /*afa0*/  @P2 BRA `(.L_x_2745) ;  /* 0x0000000000682947 */ /* 0x000fea0003800000 */
[----:B------:R-:W-:Y:S01]  /*afb0*/  ULDC UR6, c[0x0][0x2f4] ;  /* 0x0000bd0000067ab9 */ /* 0x000fe20000000800 */
[----:B------:R-:W-:Y:S02]  /*afc0*/  IADD3 R43, P4, R48, 0x20, RZ ;  /* 0x00000020302b7810 */ /* 0x000fe40007f9e0ff */
[----:B------:R-:W-:Y:S02]  /*afd0*/  ISETP.GE.AND P2, PT, R18, UR6, PT ;  /* 0x0000000612007c0c */ /* 0x000fe4000bf46270 */
[----:B------:R-:W-:Y:S01]  /*afe0*/  R2UR UR4, R53 ;  /* 0x00000000350472ca */ /* 0x000fe200000e0000 */
[----:B------:R-:W-:Y:S01]  /*aff0*/  IMAD.X R40, RZ, RZ, R49, P4 ;  /* 0x000000ffff287224 */ /* 0x000fe200020e0631 */
[----:B------:R-:W-:Y:S02]  /*b000*/  MOV R41, R5 ;  /* 0x0000000500297202 */ /* 0x000fe40000000f00 */
[----:B------:R-:W-:Y:S01]  /*b010*/  R2UR UR7, R52 ;  /* 0x00000000340772ca */ /* 0x000fe200000e0000 */
[----:B------:R-:W-:Y:S01]  /*b020*/  IMAD R42, R40, UR60, RZ ;  /* 0x0000003c282a7c24 */ /* 0x000fe2000f8e02ff */
[----:B------:R-:W-:Y:S01]  /*b030*/  ISETP.GE.AND P5, PT, R213, UR6, PT ;  /* 0x00000006d5007c0c */ /* 0x000fe2000bfa6270 */
[----:B------:R-:W-:-:S04]  /*b040*/  IMAD.MOV.U32 R40, RZ, RZ, R94 ;  /* 0x000000ffff287224 */ /* 0x000fc800078e005e */
[----:B------:R-:W1:Y:S01]  /*b050*/  @!P2 LDS.128 R36, [R4+0x1400] ;  /* 0x001400000424a984 */ /* 0x000e620000000c00 */
[----:B------:R-:W-:-:S04]  /*b060*/  IMAD.WIDE.U32 R40, R43, UR60, R40 ;  /* 0x0000003c2b287c25 */ /* 0x000fc8000f8e0028 */
[----:B------:R-:W-:Y:S01]  /*b070*/  IMAD R43, R43, UR61, R42 ;  /* 0x0000003d2b2b7c24 */ /* 0x000fe2000f8e022a */
[----:B------:R-:W-:Y:S01]  /*b080*/  LEA R50, P4, R40, UR4, 0x1 ;  /* 0x0000000428327c11 */ /* 0x000fe2000f8808ff */
[----:B------:R-:W-:Y:S02]  /*b090*/  ULDC.64 UR4, c[0x0][0x208] ;  /* 0x0000820000047ab9 */ /* 0x000fe40000000a00 */
[----:B------:R-:W-:-:S05]  /*b0a0*/  IMAD.IADD R41, R41, 0x1, R43 ;  /* 0x0000000129297824 */ /* 0x000fca00078e022b */
        /* <DEDUP_REMOVED lines=10> */
.L_x_2745:
[----:B------:R-:W-:Y:S05]  /*b150*/  BSYNC B0 ;  /* 0x0000000000007941 */ /* 0x000fea0003800000 */
.L_x_2744:
[----:B--2---:R-:W-:Y:S01]  /*b160*/  VIADD R36, R212, 0x40 ;  /* 0x00000040d4247836 */ /* 0x004fe20000000000 */
[----:B------:R-:W-:Y:S04]  /*b170*/  BSSY B0, `(.L_x_2746) ;  /* 0x000001d000007945 */ /* 0x000fe80003800000 */
[----:B------:R-:W-:-:S13]  /*b180*/  ISETP.GE.AND P2, PT, R36, R3, PT ;  /* 0x000000032400720c */ /* 0x000fda0003f46270 */
[----:B------:R-:W-:Y:S05]  /*b190*/  @P2 BRA `(.L_x_2747) ;  /* 0x0000000000682947 */ /* 0x000fea0003800000 */
[----:B------:R-:W-:Y:S01]  /*b1a0*/  ULDC UR6, c[0x0][0x2f4] ;  /* 0x0000bd0000067ab9 */ /* 0x000fe20000000800 */
[----:B------:R-:W-:Y:S01]  /*b1b0*/  IADD3 R3, P4, R48, 0x40, RZ ;  /* 0x0000004030037810 */ /* 0x000fe20007f9e0ff */
[----:B------:R-:W-:Y:S01]  /*b1c0*/  IMAD.MOV.U32 R40, RZ, RZ, R94 ;  /* 0x000000ffff287224 */ /* 0x000fe200078e005e */
[----:B------:R-:W-:Y:S01]  /*b1d0*/  ISETP.GE.AND P2, PT, R18, UR6, PT ;  /* 0x0000000612007c0c */ /* 0x000fe2000bf46270 */
[----:B------:R-:W-:Y:S01]  /*b1e0*/  IMAD.MOV.U32 R41, RZ, RZ, R5 ;  /* 0x000000ffff297224 */ /* 0x000fe200078e0005 */
[----:B------:R-:W-:Y:S01]  /*b1f0*/  R2UR UR4, R53 ;  /* 0x00000000350472ca */ /* 0x000fe200000e0000 */
[----:B------:R-:W-:Y:S01]  /*b200*/  IMAD.X R48, RZ, RZ, R49, P4 ;  /* 0x000000ffff307224 */ /* 0x000fe200020e0631 */
[----:B------:R-:W-:Y:S01]  /*b210*/  R2UR UR7, R52 ;  /* 0x00000000340772ca */ /* 0x000fe200000e0000 */
[----:B------:R-:W-:Y:S01]  /*b220*/  IMAD.WIDE.U32 R40, R3, UR60, R40 ;  /* 0x0000003c03287c25 */ /* 0x000fe2000f8e0028 */
[----:B------:R-:W-:-:S03]  /*b230*/  ISETP.GE.AND P5, PT, R213, UR6, PT ;  /* 0x00000006d5007c0c */ /* 0x000fc6000bfa6270 */
[----:B------:R-:W-:-:S04]  /*b240*/  IMAD R48, R48, UR60, RZ ;  /* 0x0000003c30307c24 */ /* 0x000fc8000f8e02ff */
[----:B------:R-:W1:Y:S01]  /*b250*/  @!P2 LDS.128 R36, [R4+0x2400] ;  /* 0x002400000424a984 */ /* 0x000e620000000c00 */
[----:B------:R-:W-:Y:S01]  /*b260*/  IMAD R3, R3, UR61, R48 ;  /* 0x0000003d03037c24 */ /* 0x000fe2000f8e0230 */
[----:B------:R-:W-:Y:S01]  /*b270*/  LEA R48, P4, R40, UR4, 0x1 ;  /* 0x0000000428307c11 */ /* 0x000fe2000f8808ff */
[----:B------:R-:W-:-:S03]  /*b280*/  ULDC.64 UR4, c[0x0][0x208] ;  /* 0x0000820000047ab9 */ /* 0x000fc60000000a00 */
[----:B------:R-:W-:-:S04]  /*b290*/  IADD3 R3, R41, R3, RZ ;  /* 0x0000000329037210 */ /* 0x000fc80007ffe0ff */
[----:B------:R-:W-:Y:S02]  /*b2a0*/  LEA.HI.X R49, R40, UR7, R3, 0x1, P4 ;  /* 0x0000000728317c11 */ /* 0x000fe4000a0f0c03 */
[----:B------:R-:W-:Y:S01]  /*b2b0*/  ISETP.GE.AND P4, PT, R220, UR6, PT ;  /* 0x00000006dc007c0c */ /* 0x000fe2000bf86270 */
[----:B------:R-:W2:Y:S04]  /*b2c0*/  @!P5 LDS.128 R40, [R4+0x4c00] ;  /* 0x004c00000428d984 */ /* 0x000ea80000000c00 */
[----:B-1----:R-:W-:Y:S01]  /*b2d0*/  @!P2 STG.E.128 desc[UR4][R48.64], R36 ;  /* 0x000000243000a986 */ /* 0x002fe2000c101d04 */
[----:B------:R-:W-:-:S07]  /*b2e0*/  ISETP.GE.AND P2, PT, R221, UR6, PT ;  /* 0x00000006dd007c0c */ /* 0x000fce000bf46270 */
[----:B------:R-:W1:Y:S04]  /*b2f0*/  @!P4 LDS.128 R36, [R4+0x7400] ;  /* 0x007400000424c984 */ /* 0x000e680000000c00 */
[----:B--2---:R-:W-:Y:S04]  /*b300*/  @!P5 STG.E.128 desc[UR4][R48.64+0x80], R40 ;  /* 0x000080283000d986 */ /* 0x004fe8000c101d04 */
[----:B------:R-:W2:Y:S04]  /*b310*/  @!P2 LDS.128 R44, [R4+0x9c00] ;  /* 0x009c0000042ca984 */ /* 0x000ea80000000c00 */
[----:B-1----:R1:W-:Y:S04]  /*b320*/  @!P4 STG.E.128 desc[UR4][R48.64+0x100], R36 ;  /* 0x000100243000c986 */ /* 0x0023e8000c101d04 */
[----:B--2---:R1:W-:Y:S02]  /*b330*/  @!P2 STG.E.128 desc[UR4][R48.64+0x180], R44 ;  /* 0x0001802c3000a986 */ /* 0x0043e4000c101d04 */
.L_x_2747:
[----:B------:R-:W-:Y:S05]  /*b340*/  BSYNC B0 ;  /* 0x0000000000007941 */ /* 0x000fea0003800000 */
.L_x_2746:
[----:B------:R-:W2:Y:S01]  /*b350*/  LDL R3, [R1+0x10] ;  /* 0x0000100001037983 */ /* 0x000ea20000100800 */
[----:B0-----:R-:W-:Y:S01]  /*b360*/  @!P3 VIADD R0, R0, 0x388c0 ;  /* 0x000388c00000b836 */ /* 0x001fe20000000000 */
[----:B------:R-:W-:Y:S01]  /*b370*/  PLOP3.LUT P2, PT, PT, PT, PT, 0x8, 0x0 ;  /* 0x000000000000781c */ /* 0x000fe20003f4e170 */
[----:B------:R-:W-:Y:S01]  /*b380*/  VIADD R17, R17, 0x1 ;  /* 0x0000000111117836 */ /* 0x000fe20000000000 */
[----:B------:R-:W-:Y:S01]  /*b390*/  @!PT LDS RZ, [RZ] ;  /* 0x00000000fffff984 */ /* 0x000fe20000000800 */
[----:B------:R-:W-:Y:S01]  /*b3a0*/  @!PT LDS RZ, [RZ] ;  /* 0x00000000fffff984 */ /* 0x000fe20000000800 */
[----:B------:R-:W-:Y:S01]  /*b3b0*/  @!PT LDS RZ, [RZ] ;  /* 0x00000000fffff984 */ /* 0x000fe20000000800 */
[----:B------:R-:W-:Y:S01]  /*b3c0*/  @!PT LDS RZ, [RZ] ;  /* 0x00000000fffff984 */ /* 0x000fe20000000800 */
[----:B------:R0:W-:Y:S06]  /*b3d0*/  MEMBAR.ALL.CTA ;  /* 0x0000000000007992 */ /* 0x0001ec0000008000 */
[----:B0-----:R-:W0:Y:S01]  /*b3e0*/  FENCE.VIEW.ASYNC.S ;  /* 0x00000000000073c6 */ /* 0x001e220000000000 */
[----:B------:R-:W-:Y:S01]  /*b3f0*/  @!P3 PRMT R0, RZ, 0x654, R0 ;  /* 0x00000654ff00b816 */ /* 0x000fe20000000000 */
[----:B0-----:R0:W-:Y:S06]  /*b400*/  BAR.SYNC.DEFER_BLOCKING R172, 0x80 ;  /* 0x000200ac0000751d */ /* 0x0011ec0000010000 */
[----:B------:R3:W-:Y:S01]  /*b410*/  @!P3 SYNCS.ARRIVE.TRANS64.RED.A1T0 RZ, [R0+URZ], RZ ;  /* 0x000000ff00ffb9a7 */ /* 0x0007e2000810043f */
[----:B------:R-:W-:-:S04]  /*b420*/  ISETP.NE.AND P3, PT, R17, 0x2, PT ;  /* 0x000000021100780c */ /* 0x000fc80003f65270 */
[----:B------:R-:W-:Y:S02]  /*b430*/  SEL R17, R17, RZ, P3 ;  /* 0x000000ff11117207 */ /* 0x000fe40001800000 */
[----:B---3--:R-:W-:-:S04]  /*b440*/  SEL R0, RZ, 0x1, P3 ;  /* 0x00000001ff007807 */ /* 0x008fc80001800000 */
[----:B------:R-:W-:Y:S02]  /*b450*/  LOP3.LUT R219, R219, R0, RZ, 0x3c, !PT ;  /* 0x00000000dbdb7212 */ /* 0x000fe400078e3cff */
[----:B--2---:R-:W-:-:S13]  /*b460*/  LOP3.LUT P4, RZ, R3, 0x2, RZ, 0xc0, !PT ;  /* 0x0000000203ff7812 */ /* 0x004fda000788c0ff */
[----:B0-----:R-:W-:Y:S05]  /*b470*/  @P4 BRA `(.L_x_2748) ;  /* 0xffffff78009c4947 */ /* 0x001fea000383ffff */
.L_x_2636:
[----:B------:R-:W0:Y:S01]  /*b480*/  LDC R0, c[0x0][0x448] ;  /* 0x00011200ff007b82 */ /* 0x000e220000000800 */
[----:B------:R-:W-:Y:S01]  /*b490*/  BSSY B0, `(.L_x_2749) ;  /* 0x0000011000007945 */ /* 0x000fe20003800000 */
[----:B0-----:R-:W-:Y:S01]  /*b4a0*/  ISETP.NE.AND P0, PT, R0, 0x1, PT ;  /* 0x000000010000780c */ /* 0x001fe20003f05270 */
[----:B------:R-:W-:-:S12]  /*b4b0*/  VIADD R0, R231, 0x7f ;  /* 0x0000007fe7007836 */ /* 0x000fd80000000000 */
[----:B------:R-:W0:Y:S08]  /*b4c0*/  @P0 LDC R3, c[0x0][0x44c] ;  /* 0x00011300ff030b82 */ /* 0x000e300000000800 */
[----:B------:R-:W2:Y:S01]  /*b4d0*/  @P0 LDC R2, c[0x0][0x450] ;  /* 0x00011400ff020b82 */ /* 0x000ea20000000800 */
[----:B0-----:R-:W-:-:S05]  /*b4e0*/  @P0 IMAD.HI.U32 R3, R0, R3, RZ ;  /* 0x0000000300030227 */ /* 0x001fca00078e00ff */
[----:B--2---:R-:W-:Y:S01]  /*b4f0*/  @P0 SHF.R.U32.HI R0, RZ, R2, R3 ;  /* 0x00000002ff000219 */ /* 0x004fe20000011603 */
[----:B------:R-:W-:-:S04]  /*b500*/  IMAD.MOV.U32 R2, RZ, RZ, RZ ;  /* 0x000000ffff027224 */ /* 0x000fc800078e00ff */
[----:B------:R-:W-:-:S04]  /*b510*/  IMAD.IADD R0, R143, 0x1, R0 ;  /* 0x000000018f007824 */ /* 0x000fc800078e0200 */
[----:B------:R-:W-:-:S05]  /*b520*/  IMAD.HI R0, R0, 0x66666667, RZ ;  /* 0x6666666700007827 */ /* 0x000fca00078e02ff */
[----:B------:R-:W-:-:S04]  /*b530*/  SHF.R.U32.HI R3, RZ, 0x1f, R0 ;  /* 0x0000001fff037819 */ /* 0x000fc80000011600 */
[----:B------:R-:W-:-:S04]  /*b540*/  LEA.HI.SX32 R3, R0, R3, 0x1b ;  /* 0x0000000300037211 */ /* 0x000fc800078fdaff */
[----:B------:R-:W-:-:S04]  /*b550*/  VIMNMX R144, R144, R3, PT ;  /* 0x0000000390907248 */ /* 0x000fc80003fe0100 */
[----:B------:R-:W-:Y:S01]  /*b560*/  ISETP.GE.AND P0, PT, R144, 0x1, PT ;  /* 0x000000019000780c */ /* 0x000fe20003f06270 */
[----:B------:R-:W-:-:S12]  /*b570*/  @P2 BRA `(.L_x_2750) ;  /* 0x0000000000082947 */ /* 0x000fd80003800000 */
[----:B------:R-:W0:Y:S02]  /*b580*/  FENCE.VIEW.ASYNC.G ;  /* 0x00000000000073c6 */ /* 0x000e240000000100 */
[----:B0-----:R-:W-:Y:S06]  /*b590*/  BAR.ARV 0xc, 0x180 ;  /* 0x0306000000007b1d */ /* 0x001fec0000002000 */
.L_x_2750:
[----:B------:R-:W-:Y:S05]  /*b5a0*/  BSYNC B0 ;  /* 0x0000000000007941 */ /* 0x000fea0003800000 */
.L_x_2749:
[----:B------:R-:W-:Y:S04]  /*b5b0*/  BSSY B0, `(.L_x_2751) ;  /* 0x0000021000007945 */ /* 0x000fe80003800000 */
        /* <DEDUP_REMOVED lines=8> */
[----:B------:R-:W-:-:S05]  /*b640*/  IABS R8, R9 ;  /* 0x0000000900087213 */ /* 0x000fca0000000000 */
[----:B------:R-:W-:Y:S02]  /*b650*/  IMAD.MOV R8, RZ, RZ, -R8 ;  /* 0x000000ffff087224 */ /* 0x000fe400078e0a08 */
[----:B0-----:R-:W0:Y:S02]  /*b660*/  MUFU.RCP R4, R4 ;  /* 0x0000000400047308 */ /* 0x001e240000001000 */
[----:B0-----:R-:W-:Y:S02]  /*b670*/  IADD3 R2, R4, 0xffffffe, RZ ;  /* 0x0ffffffe04027810 */ /* 0x001fe40007ffe0ff */
[----:B------:R-:W-:-:S04]  /*b680*/  IABS R4, R0 ;  /* 0x0000000000047213 */ /* 0x000fc80000000000 */
[----:B------:R0:W2:Y:S01]  /*b690*/  F2I.FTZ.U32.TRUNC.NTZ R3, R2 ;  /* 0x0000000200037305 */ /* 0x0000a2000021f000 */
[----:B------:R-:W-:-:S04]  /*b6a0*/  LOP3.LUT R0, R0, R9, RZ, 0x3c, !PT ;  /* 0x0000000900007212 */ /* 0x000fc800078e3cff */
[----:B------:R-:W-:Y:S01]  /*b6b0*/  ISETP.GE.AND P2, PT, R0, RZ, PT ;  /* 0x000000ff0000720c */ /* 0x000fe20003f46270 */
[----:B0-----:R-:W-:Y:S02]  /*b6c0*/  IMAD.MOV.U32 R2, RZ, RZ, RZ ;  /* 0x000000ffff027224 */ /* 0x001fe400078e00ff */
[----:B--2---:R-:W-:-:S04]  /*b6d0*/  IMAD.MOV R6, RZ, RZ, -R3 ;  /* 0x000000ffff067224 */ /* 0x004fc800078e0a03 */
[----:B------:R-:W-:-:S04]  /*b6e0*/  IMAD R7, R6, R5, RZ ;  /* 0x0000000506077224 */ /* 0x000fc800078e02ff */
[----:B------:R-:W-:-:S04]  /*b6f0*/  IMAD.HI.U32 R3, R3, R7, R2 ;  /* 0x0000000703037227 */ /* 0x000fc800078e0002 */
[----:B------:R-:W-:Y:S02]  /*b700*/  IMAD.MOV.U32 R2, RZ, RZ, R8 ;  /* 0x000000ffff027224 */ /* 0x000fe400078e0008 */
[----:B------:R-:W-:-:S04]  /*b710*/  IMAD.HI.U32 R3, R3, R4, RZ ;  /* 0x0000000403037227 */ /* 0x000fc800078e00ff */
[----:B------:R-:W-:-:S05]  /*b720*/  IMAD R2, R3, R2, R4 ;  /* 0x0000000203027224 */ /* 0x000fca00078e0204 */
[----:B------:R-:W-:-:S13]  /*b730*/  ISETP.GT.U32.AND P1, PT, R5, R2, PT ;  /* 0x000000020500720c */ /* 0x000fda0003f24070 */
[----:B------:R-:W-:Y:S01]  /*b740*/  @!P1 IMAD.IADD R2, R2, 0x1, -R5 ;  /* 0x0000000102029824 */ /* 0x000fe200078e0a05 */
[----:B------:R-:W-:Y:S02]  /*b750*/  @!P1 IADD3 R3, R3, 0x1, RZ ;  /* 0x0000000103039810 */ /* 0x000fe40007ffe0ff */
[----:B------:R-:W-:Y:S02]  /*b760*/  ISETP.NE.AND P1, PT, R9, RZ, PT ;  /* 0x000000ff0900720c */ /* 0x000fe40003f25270 */
[----:B------:R-:W-:-:S13]  /*b770*/  ISETP.GE.U32.AND P0, PT, R2, R5, PT ;  /* 0x000000050200720c */ /* 0x000fda0003f06070 */
[----:B------:R-:W-:-:S04]  /*b780*/  @P0 VIADD R3, R3, 0x1 ;  /* 0x0000000103030836 */ /* 0x000fc80000000000 */
[----:B------:R-:W-:-:S04]  /*b790*/  IMAD.MOV.U32 R2, RZ, RZ, R3 ;  /* 0x000000ffff027224 */ /* 0x000fc800078e0003 */
[----:B------:R-:W-:Y:S01]  /*b7a0*/  @!P2 IMAD.MOV R2, RZ, RZ, -R2 ;  /* 0x000000ffff02a224 */ /* 0x000fe200078e0a02 */
[----:B------:R-:W-:-:S07]  /*b7b0*/  @!P1 LOP3.LUT R2, RZ, R9, RZ, 0x33, !PT ;  /* 0x00000009ff029212 */ /* 0x000fce00078e33ff */
.L_x_2752:
[----:B------:R-:W-:Y:S05]  /*b7c0*/  BSYNC B0 ;  /* 0x0000000000007941 */ /* 0x000fea0003800000 */
.L_x_2751:
[----:B------:R-:W2:Y:S01]  /*b7d0*/  LDL R0, [R1+0x88] ;  /* 0x0000880001007983 */ /* 0x000ea20000100800 */
[----:B------:R-:W-:Y:S01]  /*b7e0*/  PLOP3.LUT P0, PT, PT, PT, PT, 0x80, 0x0 ;  /* 0x000000000000781c */ /* 0x000fe20003f0f070 */
[----:B------:R-:W-:Y:S01]  /*b7f0*/  IMAD.MOV.U32 R153, RZ, RZ, RZ ;  /* 0x000000ffff997224 */ /* 0x000fe200078e00ff */
[----:B------:R-:W-:Y:S01]  /*b800*/  CS2R R150, SRZ ;  /* 0x0000000000967805 */ /* 0x000fe2000001ff00 */
[----:B------:R-:W-:Y:S01]  /*b810*/  IMAD.MOV.U32 R154, RZ, RZ, RZ ;  /* 0x000000ffff9a7224 */ /* 0x000fe200078e00ff */
        /* <DEDUP_REMOVED lines=49> */
[----:B-1----:R-:W-:Y:S02]  /*bb30*/  CS2R R48, SRZ ;  /* 0x0000000000307805 */ /* 0x002fe4000001ff00 */
        /* <DEDUP_REMOVED lines=12> */
[----:B--2---:R-:W-:-:S05]  /*bc00*/  IMAD R229, R0, R2, RZ ;  /* 0x0000000200e57224 */ /* 0x004fca00078e02ff */
[----:B------:R-:W-:Y:S02]  /*bc10*/  VIADDMNMX R2, R229, R2, R144, PT ;  /* 0x00000002e5027246 */ /* 0x000fe40003800190 */
[----:B------:R-:W-:Y:S02]  /*bc20*/  CS2R R144, SRZ ;  /* 0x0000000000907805 */ /* 0x000fe4000001ff00 */
[----:B------:R-:W-:-:S13]  /*bc30*/  ISETP.GT.AND P1, PT, R2, R229, PT ;  /* 0x000000e50200720c */ /* 0x000fda0003f24270 */
[----:B------:R-:W-:Y:S05]  /*bc40*/  @!P1 BRA `(.L_x_2753) ;  /* 0x0000018c00c89947 */ /* 0x000fea0003800000 */
[----:B------:R-:W2:Y:S02]  /*bc50*/  LDL R0, [R1+0x90] ;  /* 0x0000900001007983 */ /* 0x000ea40000100800 */
[----:B--2---:R-:W-:Y:S02]  /*bc60*/  R2UR UR4, R0 ;  /* 0x00000000000472ca */ /* 0x004fe400000e0000 */
[----:B------:R-:W0:Y:S11]  /*bc70*/  S2R R0, SR_TID.X ;  /* 0x0000000000007919 */ /* 0x000e360000002100 */
[----:B------:R-:W-:-:S06]  /*bc80*/  ULOP3.LUT UP0, URZ, UR4, 0x9f, URZ, 0xc0, !UPT ;  /* 0x0000009f043f7892 */ /* 0x000fcc000f80c03f */
[----:B------:R-:W-:Y:S02]  /*bc90*/  PLOP3.LUT P0, PT, PT, PT, UP0, 0x80, 0x0 ;  /* 0x000000000000781c */ /* 0x000fe40003f0f008 */
[----:B0-----:R-:W-:-:S04]  /*bca0*/  IADD3 R0, R0, -0x80, RZ ;  /* 0xffffff8000007810 */ /* 0x001fc80007ffe0ff */
        /* <DEDUP_REMOVED lines=27> */
.L_x_2754:
        /* <DEDUP_REMOVED lines=13> */
.L_x_2758:
[----:B-1----:R1:W2:Y:S02]  /*bf30*/  SYNCS.PHASECHK.TRANS64.TRYWAIT P0, [R16+URZ+0x38800], R3 ;  /* 0x03880003100075a7 */ /* 0x0022a4000800017f */
[----:B--2---:R-:W-:Y:S05]  /*bf40*/  @!P0 NANOSLEEP.SYNCS 0x989680 ;  /* 0x009896800000895d */ /* 0x004fea0003900000 */
[----:B------:R-:W2:Y:S02]  /*bf50*/  @!P0 SYNCS.PHASECHK.TRANS64 P0, [R16+URZ+0x38800], R3 ;  /* 0x03880003100085a7 */ /* 0x000ea4000800007f */
[----:B--2---:R-:W-:Y:S05]  /*bf60*/  @!P0 BRA `(.L_x_2758) ;  /* 0xfffffffc00f08947 */ /* 0x004fea000383ffff */
.L_x_2757:
[----:B------:R-:W-:Y:S05]  /*bf70*/  BSYNC B0 ;  /* 0x0000000000007941 */ /* 0x000fea0003800000 */
.L_x_2756:
[----:B------:R-:W-:Y:S05]  /*bf80*/  BRA `(.L_x_2759) ;  /* 0x0000009400847947 */ /* 0x000fea0003800000 */
.L_x_2755:
[----:B------:R-:W2:Y:S01]  /*bf90*/  LDL R0, [R1+0x90] ;  /* 0x0000900001007983 */ /* 0x000ea20000100800 */
[----:B------:R-:W-:Y:S01]  /*bfa0*/  ULDC.64 UR6, c[0x0][0x408] ;  /* 0x0001020000067ab9 */ /* 0x000fe20000000a00 */
[----:B--2---:R-:W-:Y:S02]  /*bfb0*/  R2UR UR4, R0 ;  /* 0x00000000000472ca */ /* 0x004fe400000e0000 */
[----:B-----5:R-:W-:-:S05]  /*bfc0*/  SHF.R.S32.HI R0, RZ, 0x1f, R152 ;  /* 0x0000001fff007819 */ /* 0x020fca0000011498 */
[----:B------:R-:W-:-:S04]  /*bfd0*/  IMAD R5, R0, UR6, RZ ;  /* 0x0000000600057c24 */ /* 0x000fc8000f8e02ff */
[----:B------:R-:W-:Y:S02]  /*bfe0*/  IMAD R5, R152, UR7, R5 ;  /* 0x0000000798057c24 */ /* 0x000fe4000f8e0205 */
[----:B------:R-:W-:-:S03]  /*bff0*/  ULOP3.LUT UP0, URZ, UR4, 0x3ff, URZ, 0xc0, !UPT ;  /* 0x000003ff043f7892 */ /* 0x000fc6000f80c03f */
[----:B------:R-:W-:Y:S02]  /*c000*/  ULDC.64 UR4, c[0x0][0x3f8] ;  /* 0x0000fe0000047ab9 */ /* 0x000fe40000000a00 */
[----:B------:R-:W-:Y:S01]  /*c010*/  IMAD R3, R0, UR4, RZ ;  /* 0x0000000400037c24 */ /* 0x000fe2000f8e02ff */
[----:B------:R-:W-:Y:S01]  /*c020*/  PLOP3.LUT P0, PT, PT, PT, UP0, 0x80, 0x0 ;  /* 0x000000000000781c */ /* 0x000fe20003f0f008 */
[----:B------:R-:W-:-:S04]  /*c030*/  IMAD.WIDE.U32 R24, R152, UR4, RZ ;  /* 0x0000000498187c25 */ /* 0x000fc8000f8e00ff */
[C---:B------:R-:W-:Y:S02]  /*c040*/  IMAD R3, R152.reuse, UR5, R3 ;  /* 0x0000000598037c24 */ /* 0x040fe4000f8e0203 */
[----:B------:R-:W-:-:S03]  /*c050*/  IMAD.WIDE.U32 R152, R152, UR6, RZ ;  /* 0x0000000698987c25 */ /* 0x000fc6000f8e00ff */
[----:B------:R-:W-:Y:S01]  /*c060*/  IADD3 R73, R3, R25, RZ ;  /* 0x0000001903497210 */ /* 0x000fe20007ffe0ff */
[----:B------:R-:W-:Y:S02]  /*c070*/  IMAD.IADD R27, R5, 0x1, R153 ;  /* 0x00000001051b7824 */ /* 0x000fe400078e0299 */
        /* <DEDUP_REMOVED lines=16> */
[----:B0-----:R-:W-:Y:S05]  /*c180*/  CALL.ABS.NOINC R14 ;  /* 0x000000000e007343 */ /* 0x001fea0003c00000 */
.L_x_2760:
[----:B------:R-:W2:Y:S01]  /*c190*/  LDL R20, [R1+0x60] ;  /* 0x0000600001147983 */ /* 0x000ea20000100800 */
[----:B------:R-:W-:Y:S01]  /*c1a0*/  ULDC.U8 UR4, c[0x0][0x410] ;  /* 0x0001040000047ab9 */ /* 0x000fe20000000000 */
[----:B------:R-:W-:Y:S01]  /*c1b0*/  IMAD.IADD R0, R212, 0x1, R231 ;  /* 0x00000001d4007824 */ /* 0x000fe200078e02e7 */
[----:B------:R-:W-:Y:S01]  /*c1c0*/  ISETP.NE.AND P0, PT, RZ, UR4, PT ;  /* 0x00000004ff007c0c */ /* 0x000fe2000bf05270 */
[----:B------:R-:W-:Y:S03]  /*c1d0*/  BSSY B0, `(.L_x_2761) ;  /* 0x0000934000007945 */ /* 0x000fe60003800000 */
[----:B--2---:R-:W-:-:S09]  /*c1e0*/  LEA R3, R20, R0, 0x5 ;  /* 0x0000000014037211 */ /* 0x004fd200078e28ff */
[----:B------:R-:W-:Y:S05]  /*c1f0*/  @!P0 BRA `(.L_x_2762) ;  /* 0x00000048002c8947 */ /* 0x000fea0003800000 */
        /* <DEDUP_REMOVED lines=16> */
[----:B------:R-:W-:-:S04]  /*c300*/  IMAD.WIDE.U32 R4, R3, UR4, R4 ;  /* 0x0000000403047c25 */ /* 0x000fc8000f8e0004 */
[C---:B------:R-:W-:Y:S01]  /*c310*/  IMAD R9, R3.reuse, UR5, R10 ;  /* 0x0000000503097c24 */ /* 0x040fe2000f8e020a */
[----:B------:R-:W-:Y:S01]  /*c320*/  ULDC.64 UR4, c[0x0][0x3e8] ;  /* 0x0000fa0000047ab9 */ /* 0x000fe20000000a00 */
[----:B------:R-:W-:Y:S01]  /*c330*/  IMAD R33, R3, UR7, R8 ;  /* 0x0000000703217c24 */ /* 0x000fe2000f8e0208 */
[----:B------:R-:W-:Y:S01]  /*c340*/  ULDC.64 UR6, c[0x0][0x400] ;  /* 0x0001000000067ab9 */ /* 0x000fe20000000a00 */
[----:B------:R-:W-:Y:S01]  /*c350*/  IMAD.IADD R3, R5, 0x1, R9 ;  /* 0x0000000105037824 */ /* 0x000fe200078e0209 */
[----:B------:R-:W-:Y:S01]  /*c360*/  LEA R30, P0, R4, UR4, 0x1 ;  /* 0x00000004041e7c11 */ /* 0x000fe2000f8008ff */
[----:B------:R-:W-:Y:S01]  /*c370*/  UMOV UR4, 0xffffffff ;  /* 0xffffffff00047882 */ /* 0x000fe20000000000 */
[----:B------:R-:W-:Y:S02]  /*c380*/  LEA R31, P1, R6, UR6, 0x1 ;  /* 0x00000006061f7c11 */ /* 0x000fe4000f8208ff */
[----:B------:R-:W-:Y:S02]  /*c390*/  IADD3 R33, R7, R33, RZ ;  /* 0x0000002107217210 */ /* 0x000fe40007ffe0ff */
[----:B------:R-:W-:-:S02]  /*c3a0*/  LEA.HI.X R32, R4, UR5, R3, 0x1, P0 ;  /* 0x0000000504207c11 */ /* 0x000fc400080f0c03 */
[----:B------:R-:W-:Y:S01]  /*c3b0*/  LEA.HI.X R33, R6, UR7, R33, 0x1, P1 ;  /* 0x0000000706217c11 */ /* 0x000fe200088f0c21 */
[----:B------:R-:W-:Y:S06]  /*c3c0*/  BRA.DIV UR4, `(.L_x_2763) ;  /* 0x00000272040c7947 */ /* 0x000fec000b800000 */
[----:B------:R0:W1:Y:S04]  /*c3d0*/  SHFL.IDX PT, R7, R32, RZ, 0x181f ;  /* 0x00181fff20077589 */ /* 0x00006800000e0000 */
[----:B------:R0:W2:Y:S04]  /*c3e0*/  SHFL.IDX PT, R6, R30, RZ, 0x181f ;  /* 0x00181fff1e067589 */ /* 0x0000a800000e0000 */
[----:B------:R0:W3:Y:S04]  /*c3f0*/  SHFL.IDX PT, R9, R33, RZ, 0x181f ;  /* 0x00181fff21097589 */ /* 0x0000e800000e0000 */
[----:B------:R0:W4:Y:S02]  /*c400*/  SHFL.IDX PT, R8, R31, RZ, 0x181f ;  /* 0x00181fff1f087589 */ /* 0x00012400000e0000 */
.L_x_3088:
        /* <DEDUP_REMOVED lines=23> */
[C---:B------:R-:W-:Y:S01]  /*c580*/  @!P3 IMAD.SHL.U32 R21, R22.reuse, 0x2, RZ ;  /* 0x000000021615b824 */ /* 0x040fe200078e00ff */
[----:B------:R-:W-:-:S03]  /*c590*/  @!P3 SHF.L.U64.HI R4, R22, 0x1, R23 ;  /* 0x000000011604b819 */ /* 0x000fc60000010217 */
[----:B------:R-:W-:Y:S01]  /*c5a0*/  @!P2 IMAD.SHL.U32 R13, R215, 0x2, RZ ;  /* 0x00000002d70da824 */ /* 0x000fe200078e00ff */
[-C--:B--2---:R-:W-:Y:S02]  /*c5b0*/  @!P3 IADD3 R24, P5, R6, R21.reuse, RZ ;  /* 0x000000150618b210 */ /* 0x084fe40007fbe0ff */
[----:B----4-:R-:W-:Y:S02]  /*c5c0*/  @!P3 IADD3 R20, P4, R8, R21, RZ ;  /* 0x000000150814b210 */ /* 0x010fe40007f9e0ff */
[-C--:B------:R-:W-:Y:S01]  /*c5d0*/  @!P2 IADD3 R14, P6, R6, R13.reuse, RZ ;  /* 0x0000000d060ea210 */ /* 0x080fe20007fde0ff */
[----:B-1----:R-:W-:Y:S01]  /*c5e0*/  @!P3 IMAD.X R25, R7, 0x1, R4, P5 ;  /* 0x000000010719b824 */ /* 0x002fe200028e0604 */
[----:B------:R-:W-:Y:S02]  /*c5f0*/  @!P2 IADD3 R12, P5, R8, R13, RZ ;  /* 0x0000000d080ca210 */ /* 0x000fe40007fbe0ff */
[----:B---3--:R-:W-:Y:S02]  /*c600*/  @!P3 IADD3.X R21, R9, R4, RZ, P4, !PT ;  /* 0x000000040915b210 */ /* 0x008fe400027fe4ff */
[----:B------:R-:W-:-:S02]  /*c610*/  CS2R R70, SRZ ;  /* 0x0000000000467805 */ /* 0x000fc4000001ff00 */
[----:B------:R-:W-:Y:S02]  /*c620*/  CS2R R72, SRZ ;  /* 0x0000000000487805 */ /* 0x000fe4000001ff00 */
[----:B------:R-:W-:Y:S02]  /*c630*/  CS2R R66, SRZ ;  /* 0x0000000000427805 */ /* 0x000fe4000001ff00 */
[----:B------:R-:W-:Y:S02]  /*c640*/  CS2R R68, SRZ ;  /* 0x0000000000447805 */ /* 0x000fe4000001ff00 */
[----:B------:R-:W-:Y:S02]  /*c650*/  CS2R R62, SRZ ;  /* 0x00000000003e7805 */ /* 0x000fe4000001ff00 */
[----:B------:R-:W-:Y:S01]  /*c660*/  CS2R R64, SRZ ;  /* 0x0000000000407805 */ /* 0x000fe2000001ff00 */
[----:B------:R1:W5:Y:S04]  /*c670*/  @!P3 LD.E.64 R74, desc[UR6][R24.64] ;  /* 0x00000006184ab980 */ /* 0x000368000c101b00 */
[----:B------:R1:W5:Y:S01]  /*c680*/  @!P3 LD.E.64 R76, desc[UR6][R20.64] ;  /* 0x00000006144cb980 */ /* 0x000362000c101b00 */
[----:B------:R-:W-:Y:S01]  /*c690*/  @!P2 SHF.L.U64.HI R34, R215, 0x1, R11 ;  /* 0x00000001d722a819 */ /* 0x000fe2000001020b */
[C---:B------:R-:W-:Y:S01]  /*c6a0*/  @!P1 IMAD.SHL.U32 R11, R214.reuse, 0x2, RZ ;  /* 0x00000002d60b9824 */ /* 0x040fe200078e00ff */
[----:B------:R-:W-:-:S03]  /*c6b0*/  @!P1 SHF.L.U64.HI R28, R214, 0x1, R10 ;  /* 0x00000001d61c9819 */ /* 0x000fc6000001020a */
[--C-:B------:R-:W-:Y:S01]  /*c6c0*/  @!P2 IMAD.X R15, R7, 0x1, R34.reuse, P6 ;  /* 0x00000001070fa824 */ /* 0x100fe200030e0622 */
[-C--:B------:R-:W-:Y:S01]  /*c6d0*/  @!P1 IADD3 R10, P4, R6, R11.reuse, RZ ;  /* 0x0000000b060a9210 */ /* 0x080fe20007f9e0ff */
[----:B------:R-:W-:Y:S01]  /*c6e0*/  @!P2 IMAD.X R13, R9, 0x1, R34, P5 ;  /* 0x00000001090da824 */ /* 0x000fe200028e0622 */
[C---:B------:R-:W-:Y:S01]  /*c6f0*/  @!P0 SHF.L.U64.HI R26, R217.reuse, 0x1, R5 ;  /* 0x00000001d91a8819 */ /* 0x040fe20000010205 */
[----:B------:R-:W-:Y:S01]  /*c700*/  @!P0 IMAD.SHL.U32 R5, R217, 0x2, RZ ;  /* 0x00000002d9058824 */ /* 0x000fe200078e00ff */
[----:B------:R-:W-:Y:S01]  /*c710*/  @!P1 IADD3 R4, P6, R8, R11, RZ ;  /* 0x0000000b08049210 */ /* 0x000fe20007fde0ff */
[--C-:B------:R-:W-:Y:S01]  /*c720*/  @!P1 IMAD.X R11, R7, 0x1, R28.reuse, P4 ;  /* 0x00000001070b9824 */ /* 0x100fe200020e061c */
[----:B------:R1:W5:Y:S02]  /*c730*/  @!P2 LD.E.64 R70, desc[UR6][R14.64] ;  /* 0x000000060e46a980 */ /* 0x000364000c101b00 */
[-C--:B------:R-:W-:Y:S02]  /*c740*/  @!P0 IADD3 R6, P5, R6, R5.reuse, RZ ;  /* 0x0000000506068210 */ /* 0x080fe40007fbe0ff */
[----:B------:R-:W-:Y:S01]  /*c750*/  @!P0 IADD3 R8, P4, R8, R5, RZ ;  /* 0x0000000508088210 */ /* 0x000fe20007f9e0ff */
[----:B------:R-:W-:Y:S01]  /*c760*/  @!P1 IMAD.X R5, R9, 0x1, R28, P6 ;  /* 0x0000000109059824 */ /* 0x000fe200030e061c */
[----:B------:R1:W5:Y:S01]  /*c770*/  @!P2 LD.E.64 R72, desc[UR6][R12.64] ;  /* 0x000000060c48a980 */ /* 0x000362000c101b00 */
[----:B------:R-:W-:Y:S01]  /*c780*/  @!P0 IMAD.X R7, R7, 0x1, R26, P5 ;  /* 0x0000000107078824 */ /* 0x000fe200028e061a */
[----:B------:R-:W-:-:S02]  /*c790*/  @!P0 IADD3.X R9, R9, R26, RZ, P4, !PT ;  /* 0x0000001a09098210 */ /* 0x000fc400027fe4ff */
[----:B------:R1:W5:Y:S04]  /*c7a0*/  @!P1 LD.E.64 R66, desc[UR6][R10.64] ;  /* 0x000000060a429980 */ /* 0x000368000c101b00 */
[----:B------:R1:W5:Y:S04]  /*c7b0*/  @!P1 LD.E.64 R68, desc[UR6][R4.64] ;  /* 0x0000000604449980 */ /* 0x000368000c101b00 */
[----:B------:R1:W5:Y:S04]  /*c7c0*/  @!P0 LD.E.64 R62, desc[UR6][R6.64] ;  /* 0x00000006063e8980 */ /* 0x000368000c101b00 */
[----:B------:R1:W5:Y:S02]  /*c7d0*/  @!P0 LD.E.64 R64, desc[UR6][R8.64] ;  /* 0x0000000608408980 */ /* 0x000364000c101b00 */
.L_x_2765:
[----:B------:R-:W-:Y:S05]  /*c7e0*/  BSYNC B1 ;  /* 0x0000000000017941 */ /* 0x000fea0003800000 */
.L_x_2764:
[----:B-1---5:R-:W-:Y:S01]  /*c7f0*/  IMAD.MOV.U32 R4, RZ, RZ, R62 ;  /* 0x000000ffff047224 */ /* 0x022fe200078e003e */
[----:B------:R-:W-:Y:S01]  /*c800*/  UMOV UR4, 0xffffffff ;  /* 0xffffffff00047882 */ /* 0x000fe20000000000 */
[----:B--2---:R-:W-:Y:S01]  /*c810*/  IMAD.MOV.U32 R6, RZ, RZ, R66 ;  /* 0x000000ffff067224 */ /* 0x004fe200078e0042 */
[----:B------:R-:W-:Y:S01]  /*c820*/  CS2R R46, SRZ ;  /* 0x00000000002e7805 */ /* 0x000fe2000001ff00 */
        /* <DEDUP_REMOVED lines=10> */
[----:B------:R-:W-:Y:S01]  /*c8d0*/  PRMT R112, R4, 0x7610, R112 ;  /* 0x0000761004707816 */ /* 0x000fe20000000070 */
[----:B------:R-:W-:Y:S01]  /*c8e0*/  IMAD.MOV.U32 R4, RZ, RZ, R64 ;  /* 0x000000ffff047224 */ /* 0x000fe200078e0040 */
[----:B------:R-:W-:Y:S01]  /*c8f0*/  PRMT R111, R111, 0x5410, R5 ;  /* 0x000054106f6f7816 */ /* 0x000fe20000000005 */
[----:B------:R-:W-:Y:S01]  /*c900*/  IMAD.MOV.U32 R5, RZ, RZ, R65 ;  /* 0x000000ffff057224 */ /* 0x000fe200078e0041 */
[----:B------:R-:W-:Y:S01]  /*c910*/  PRMT R96, R6, 0x7610, R96 ;  /* 0x0000761006607816 */ /* 0x000fe20000000060 */
[----:B------:R-:W-:Y:S01]  /*c920*/  IMAD.MOV.U32 R6, RZ, RZ, R68 ;  /* 0x000000ffff067224 */ /* 0x000fe200078e0044 */
[----:B------:R-:W-:Y:S02]  /*c930*/  PRMT R113, R7, 0x7610, R113 ;  /* 0x0000761007717816 */ /* 0x000fe40000000071 */
        /* <DEDUP_REMOVED lines=14> */
[----:B------:R1:W2:Y:S04]  /*ca20*/  SHFL.IDX PT, R7, R32, 0x1, 0x181f ;  /* 0x00381f0020077f89 */ /* 0x0002a800000e0000 */
[----:B------:R1:W0:Y:S04]  /*ca30*/  SHFL.IDX PT, R6, R30, 0x1, 0x181f ;  /* 0x00381f001e067f89 */ /* 0x00022800000e0000 */
[----:B---3--:R1:W3:Y:S04]  /*ca40*/  SHFL.IDX PT, R9, R33, 0x1, 0x181f ;  /* 0x00381f0021097f89 */ /* 0x0082e800000e0000 */
[----:B----4-:R1:W4:Y:S02]  /*ca50*/  SHFL.IDX PT, R8, R31, 0x1, 0x181f ;  /* 0x00381f001f087f89 */ /* 0x01032400000e0000 */
.L_x_3094:
        /* <DEDUP_REMOVED lines=19> */
[C---:B------:R-:W-:Y:S02]  /*cb90*/  @!P3 SHF.L.U32 R21, R22.reuse, 0x1, RZ ;  /* 0x000000011615b819 */ /* 0x040fe400000006ff */
[----:B------:R-:W-:Y:S02]  /*cba0*/  @!P3 SHF.L.U64.HI R4, R22, 0x1, R23 ;  /* 0x000000011604b819 */ /* 0x000fe40000010217 */
[-C--:B0-----:R-:W-:Y:S01]  /*cbb0*/  @!P3 IADD3 R24, P5, R6, R21.reuse, RZ ;  /* 0x000000150618b210 */ /* 0x081fe20007fbe0ff */
[----:B------:R-:W-:Y:S01]  /*cbc0*/  @!P2 IMAD.SHL.U32 R13, R215, 0x2, RZ ;  /* 0x00000002d70da824 */ /* 0x000fe200078e00ff */
[----:B----4-:R-:W-:Y:S01]  /*cbd0*/  @!P3 IADD3 R20, P4, R8, R21, RZ ;  /* 0x000000150814b210 */ /* 0x010fe20007f9e0ff */
[----:B------:R-:W-:Y:S02]  /*cbe0*/  @!P0 IMAD.SHL.U32 R27, R217, 0x2, RZ ;  /* 0x00000002d91b8824 */ /* 0x000fe400078e00ff */
[--C-:B--2---:R-:W-:Y:S01]  /*cbf0*/  @!P3 IMAD.X R25, R7, 0x1, R4.reuse, P5 ;  /* 0x000000010719b824 */ /* 0x104fe200028e0604 */
[-C--:B------:R-:W-:Y:S01]  /*cc00*/  @!P2 IADD3 R14, P6, R6, R13.reuse, RZ ;  /* 0x0000000d060ea210 */ /* 0x080fe20007fde0ff */
[----:B---3--:R-:W-:Y:S01]  /*cc10*/  @!P3 IMAD.X R21, R9, 0x1, R4, P4 ;  /* 0x000000010915b824 */ /* 0x008fe200020e0604 */
[----:B------:R-:W-:-:S02]  /*cc20*/  @!P2 IADD3 R12, P5, R8, R13, RZ ;  /* 0x0000000d080ca210 */ /* 0x000fc40007fbe0ff */
        /* <DEDUP_REMOVED lines=8> */
[----:B------:R-:W-:Y:S02]  /*ccb0*/  ULDC.64 UR6, c[0x0][0x208] ;  /* 0x0000820000067ab9 */ /* 0x000fe40000000a00 */
[----:B------:R0:W5:Y:S04]  /*ccc0*/  @!P3 LD.E.64 R58, desc[UR6][R24.64] ;  /* 0x00000006183ab980 */ /* 0x000168000c101b00 */
[----:B------:R0:W5:Y:S01]  /*ccd0*/  @!P3 LD.E.64 R60, desc[UR6][R20.64] ;  /* 0x00000006143cb980 */ /* 0x000162000c101b00 */
[C---:B------:R-:W-:Y:S01]  /*cce0*/  @!P1 SHF.L.U64.HI R28, R214.reuse, 0x1, R5 ;  /* 0x00000001d61c9819 */ /* 0x040fe20000010205 */
[----:B------:R-:W-:Y:S01]  /*ccf0*/  @!P1 IMAD.SHL.U32 R5, R214, 0x2, RZ ;  /* 0x00000002d6059824 */ /* 0x000fe200078e00ff */
[----:B------:R-:W-:-:S04]  /*cd00*/  @!P0 SHF.L.U64.HI R34, R217, 0x1, R10 ;  /* 0x00000001d9228819 */ /* 0x000fc8000001020a */
[----:B------:R-:W-:Y:S02]  /*cd10*/  @!P1 IADD3 R10, P4, R6, R5, RZ ;  /* 0x00000005060a9210 */ /* 0x000fe40007f9e0ff */
[----:B------:R-:W-:-:S03]  /*cd20*/  @!P2 SHF.L.U64.HI R26, R215, 0x1, R11 ;  /* 0x00000001d71aa819 */ /* 0x000fc6000001020b */
[C---:B------:R-:W-:Y:S01]  /*cd30*/  @!P1 IMAD.X R11, R7.reuse, 0x1, R28, P4 ;  /* 0x00000001070b9824 */ /* 0x040fe200020e061c */
[----:B------:R-:W-:Y:S01]  /*cd40*/  @!P2 IADD3.X R15, R7, R26, RZ, P6, !PT ;  /* 0x0000001a070fa210 */ /* 0x000fe200037fe4ff */
[C---:B------:R-:W-:Y:S01]  /*cd50*/  @!P2 IMAD.X R13, R9.reuse, 0x1, R26, P5 ;  /* 0x00000001090da824 */ /* 0x040fe200028e061a */
[----:B------:R-:W-:Y:S02]  /*cd60*/  @!P1 IADD3 R4, P6, R8, R5, RZ ;  /* 0x0000000508049210 */ /* 0x000fe40007fde0ff */
[-C--:B------:R-:W-:Y:S01]  /*cd70*/  @!P0 IADD3 R6, P5, R6, R27.reuse, RZ ;  /* 0x0000001b06068210 */ /* 0x080fe20007fbe0ff */
[----:B------:R0:W5:Y:S01]  /*cd80*/  @!P2 LD.E.64 R54, desc[UR6][R14.64] ;  /* 0x000000060e36a980 */ /* 0x000162000c101b00 */
[----:B------:R-:W-:Y:S01]  /*cd90*/  @!P0 IADD3 R8, P4, R8, R27, RZ ;  /* 0x0000001b08088210 */ /* 0x000fe20007f9e0ff */
[----:B------:R-:W-:Y:S02]  /*cda0*/  @!P1 IMAD.X R5, R9, 0x1, R28, P6 ;  /* 0x0000000109059824 */ /* 0x000fe400030e061c */
[--C-:B------:R-:W-:Y:S01]  /*cdb0*/  @!P0 IMAD.X R7, R7, 0x1, R34.reuse, P5 ;  /* 0x0000000107078824 */ /* 0x100fe200028e0622 */
[----:B------:R0:W5:Y:S01]  /*cdc0*/  @!P2 LD.E.64 R56, desc[UR6][R12.64] ;  /* 0x000000060c38a980 */ /* 0x000162000c101b00 */
[----:B------:R-:W-:-:S03]  /*cdd0*/  @!P0 IMAD.X R9, R9, 0x1, R34, P4 ;  /* 0x0000000109098824 */ /* 0x000fc600020e0622 */
[----:B------:R0:W5:Y:S04]  /*cde0*/  @!P1 LD.E.64 R50, desc[UR6][R10.64] ;  /* 0x000000060a329980 */ /* 0x000168000c101b00 */
[----:B------:R0:W5:Y:S04]  /*cdf0*/  @!P1 LD.E.64 R52, desc[UR6][R4.64] ;  /* 0x0000000604349980 */ /* 0x000168000c101b00 */
[----:B------:R0:W5:Y:S04]  /*ce00*/  @!P0 LD.E.64 R46, desc[UR6][R6.64] ;  /* 0x00000006062e8980 */ /* 0x000168000c101b00 */
[----:B------:R0:W5:Y:S02]  /*ce10*/  @!P0 LD.E.64 R48, desc[UR6][R8.64] ;  /* 0x0000000608308980 */ /* 0x000164000c101b00 */
.L_x_2768:
[----:B------:R-:W-:Y:S05]  /*ce20*/  BSYNC B1 ;  /* 0x0000000000017941 */ /* 0x000fea0003800000 */
.L_x_2767:
[----:B0----5:R-:W-:Y:S01]  /*ce30*/  IMAD.MOV.U32 R5, RZ, RZ, R47 ;  /* 0x000000ffff057224 */ /* 0x021fe200078e002f */
[----:B------:R-:W-:Y:S01]  /*ce40*/  MOV R4, R46 ;  /* 0x0000002e00047202 */ /* 0x000fe20000000f00 */
[----:B------:R-:W-:Y:S01]  /*ce50*/  IMAD.MOV.U32 R6, RZ, RZ, R50 ;  /* 0x000000ffff067224 */ /* 0x000fe200078e0032 */
[----:B------:R-:W-:Y:S01]  /*ce60*/  UMOV UR4, 0xffffffff ;  /* 0xffffffff00047882 */ /* 0x000fe20000000000 */
[----:B--2---:R-:W-:Y:S01]  /*ce70*/  IMAD.MOV.U32 R7, RZ, RZ, R51 ;  /* 0x000000ffff077224 */ /* 0x004fe200078e0033 */
        /* <DEDUP_REMOVED lines=18> */
[----:B------:R-:W-:-:S05]  /*cfa0*/  IMAD.MOV.U32 R7, RZ, RZ, R61 ;  /* 0x000000ffff077224 */ /* 0x000fca00078e003d */
[----:B------:R-:W-:Y:S01]  /*cfb0*/  PRMT R106, R6, 0x5410, R7 ;  /* 0x00005410066a7816 */ /* 0x000fe20000000007 */
[----:B------:R-:W-:Y:S06]  /*cfc0*/  BRA.DIV UR4, `(.L_x_2769) ;  /* 0x0000026604f47947 */ /* 0x000fec000b800000 */
[----:B------:R0:W2:Y:S04]  /*cfd0*/  SHFL.IDX PT, R7, R32, 0x2, 0x181f ;  /* 0x00581f0020077f89 */ /* 0x0000a800000e0000 */
[----:B------:R0:W0:Y:S04]  /*cfe0*/  SHFL.IDX PT, R6, R30, 0x2, 0x181f ;  /* 0x00581f001e067f89 */ /* 0x00002800000e0000 */
[----:B---3--:R3:W0:Y:S04]  /*cff0*/  SHFL.IDX PT, R9, R33, 0x2, 0x181f ;  /* 0x00581f0021097f89 */ /* 0x00862800000e0000 */
[----:B----4-:R3:W4:Y:S02]  /*d000*/  SHFL.IDX PT, R8, R31, 0x2, 0x181f ;  /* 0x00581f001f087f89 */ /* 0x01072400000e0000 */
.L_x_3100:
        /* <DEDUP_REMOVED lines=25> */
[----:B------:R-:W-:Y:S02]  /*d1a0*/  @!P2 SHF.L.U32 R13, R215, 0x1, RZ ;  /* 0x00000001d70da819 */ /* 0x000fe400000006ff */
[-C--:B----4-:R-:W-:Y:S02]  /*d1b0*/  @!P3 IADD3 R20, P4, R8, R21.reuse, RZ ;  /* 0x000000150814b210 */ /* 0x090fe40007f9e0ff */
[C---:B0-----:R-:W-:Y:S02]  /*d1c0*/  @!P3 IADD3 R24, P5, R6.reuse, R21, RZ ;  /* 0x000000150618b210 */ /* 0x041fe40007fbe0ff */
[-C--:B------:R-:W-:Y:S01]  /*d1d0*/  @!P2 IADD3 R14, P6, R6, R13.reuse, RZ ;  /* 0x0000000d060ea210 */ /* 0x080fe20007fde0ff */
[--C-:B------:R-:W-:Y:S02]  /*d1e0*/  @!P3 IMAD.X R21, R9, 0x1, R4.reuse, P4 ;  /* 0x000000010915b824 */ /* 0x100fe400020e0604 */
[----:B--2---:R-:W-:Y:S01]  /*d1f0*/  @!P3 IMAD.X R25, R7, 0x1, R4, P5 ;  /* 0x000000010719b824 */ /* 0x004fe200028e0604 */
[----:B------:R-:W-:-:S02]  /*d200*/  @!P2 IADD3 R12, P5, R8, R13, RZ ;  /* 0x0000000d080ca210 */ /* 0x000fc40007fbe0ff */
[----:B------:R-:W-:Y:S02]  /*d210*/  CS2R R38, SRZ ;  /* 0x0000000000267805 */ /* 0x000fe4000001ff00 */
[----:B------:R-:W-:Y:S02]  /*d220*/  CS2R R40, SRZ ;  /* 0x0000000000287805 */ /* 0x000fe4000001ff00 */
[----:B------:R-:W-:Y:S01]  /*d230*/  CS2R R36, SRZ ;  /* 0x0000000000247805 */ /* 0x000fe2000001ff00 */
[----:B------:R0:W5:Y:S04]  /*d240*/  @!P3 LD.E.64 R42, desc[UR6][R24.64] ;  /* 0x00000006182ab980 */ /* 0x000168000c101b00 */
[----:B------:R0:W5:Y:S01]  /*d250*/  @!P3 LD.E.64 R44, desc[UR6][R20.64] ;  /* 0x00000006142cb980 */ /* 0x000162000c101b00 */
[----:B---3--:R-:W-:Y:S01]  /*d260*/  @!P2 SHF.L.U64.HI R34, R215, 0x1, R11 ;  /* 0x00000001d722a819 */ /* 0x008fe2000001020b */
[C---:B------:R-:W-:Y:S01]  /*d270*/  @!P1 IMAD.SHL.U32 R11, R214.reuse, 0x2, RZ ;  /* 0x00000002d60b9824 */ /* 0x040fe200078e00ff */
[----:B------:R-:W-:-:S03]  /*d280*/  @!P1 SHF.L.U64.HI R26, R214, 0x1, R10 ;  /* 0x00000001d61a9819 */ /* 0x000fc6000001020a */
[----:B------:R-:W-:Y:S01]  /*d290*/  @!P2 IMAD.X R15, R7, 0x1, R34, P6 ;  /* 0x00000001070fa824 */ /* 0x000fe200030e0622 */
[-C--:B------:R-:W-:Y:S02]  /*d2a0*/  @!P1 IADD3 R10, P4, R6, R11.reuse, RZ ;  /* 0x0000000b060a9210 */ /* 0x080fe40007f9e0ff */
[C---:B------:R-:W-:Y:S01]  /*d2b0*/  @!P0 SHF.L.U64.HI R28, R217.reuse, 0x1, R5 ;  /* 0x00000001d91c8819 */ /* 0x040fe20000010205 */
[----:B------:R-:W-:Y:S01]  /*d2c0*/  @!P0 IMAD.SHL.U32 R5, R217, 0x2, RZ ;  /* 0x00000002d9058824 */ /* 0x000fe200078e00ff */
[----:B------:R-:W-:Y:S01]  /*d2d0*/  @!P1 IADD3 R4, P6, R8, R11, RZ ;  /* 0x0000000b08049210 */ /* 0x000fe20007fde0ff */
[--C-:B------:R-:W-:Y:S01]  /*d2e0*/  @!P1 IMAD.X R11, R7, 0x1, R26.reuse, P4 ;  /* 0x00000001070b9824 */ /* 0x100fe200020e061a */
[C---:B------:R-:W-:Y:S01]  /*d2f0*/  @!P2 IADD3.X R13, R9.reuse, R34, RZ, P5, !PT ;  /* 0x00000022090da210 */ /* 0x040fe20002ffe4ff */
[----:B------:R0:W5:Y:S01]  /*d300*/  @!P2 LD.E.64 R38, desc[UR6][R14.64] ;  /* 0x000000060e26a980 */ /* 0x000162000c101b00 */
[-C--:B------:R-:W-:Y:S02]  /*d310*/  @!P0 IADD3 R6, P5, R6, R5.reuse, RZ ;  /* 0x0000000506068210 */ /* 0x080fe40007fbe0ff */
[----:B------:R-:W-:Y:S01]  /*d320*/  @!P0 IADD3 R8, P4, R8, R5, RZ ;  /* 0x0000000508088210 */ /* 0x000fe20007f9e0ff */
[----:B------:R-:W-:Y:S01]  /*d330*/  @!P1 IMAD.X R5, R9, 0x1, R26, P6 ;  /* 0x0000000109059824 */ /* 0x000fe200030e061a */
[----:B------:R-:W-:Y:S01]  /*d340*/  CS2R R34, SRZ ;  /* 0x0000000000227805 */ /* 0x000fe2000001ff00 */
[--C-:B------:R-:W-:Y:S01]  /*d350*/  @!P0 IMAD.X R7, R7, 0x1, R28.reuse, P5 ;  /* 0x0000000107078824 */ /* 0x100fe200028e061c */
[----:B------:R-:W-:Y:S01]  /*d360*/  CS2R R26, SRZ ;  /* 0x00000000001a7805 */ /* 0x000fe2000001ff00 */
[----:B------:R-:W-:Y:S01]  /*d370*/  @!P0 IMAD.X R9, R9, 0x1, R28, P4 ;  /* 0x0000000109098824 */ /* 0x000fe200020e061c */
[----:B------:R-:W-:Y:S01]  /*d380*/  CS2R R28, SRZ ;  /* 0x00000000001c7805 */ /* 0x000fe2000001ff00 */
[----:B------:R0:W5:Y:S04]  /*d390*/  @!P2 LD.E.64 R40, desc[UR6][R12.64] ;  /* 0x000000060c28a980 */ /* 0x000168000c101b00 */
[----:B------:R0:W5:Y:S04]  /*d3a0*/  @!P1 LD.E.64 R34, desc[UR6][R10.64] ;  /* 0x000000060a229980 */ /* 0x000168000c101b00 */
[----:B------:R0:W5:Y:S04]  /*d3b0*/  @!P1 LD.E.64 R36, desc[UR6][R4.64] ;  /* 0x0000000604249980 */ /* 0x000168000c101b00 */
[----:B------:R0:W5:Y:S04]  /*d3c0*/  @!P0 LD.E.64 R28, desc[UR6][R6.64] ;  /* 0x00000006061c8980 */ /* 0x000168000c101b00 */
[----:B------:R0:W5:Y:S02]  /*d3d0*/  @!P0 LD.E.64 R26, desc[UR6][R8.64] ;  /* 0x00000006081a8980 */ /* 0x000164000c101b00 */
.L_x_2771:
[----:B------:R-:W-:Y:S05]  /*d3e0*/  BSYNC B1 ;  /* 0x0000000000017941 */ /* 0x000fea0003800000 */
.L_x_2770:
[----:B0----5:R-:W-:Y:S01]  /*d3f0*/  IMAD.MOV.U32 R5, RZ, RZ, R34 ;  /* 0x000000ffff057224 */ /* 0x021fe200078e0022 */
[----:B------:R-:W-:Y:S01]  /*d400*/  MOV R6, R29 ;  /* 0x0000001d00067202 */ /* 0x000fe20000000f00 */
[----:B------:R-:W-:Y:S01]  /*d410*/  IMAD.MOV.U32 R4, RZ, RZ, R35 ;  /* 0x000000ffff047224 */ /* 0x000fe200078e0023 */
[----:B------:R-:W-:Y:S01]  /*d420*/  UMOV UR4, 0xffffffff ;  /* 0xffffffff00047882 */ /* 0x000fe20000000000 */
[----:B--2---:R-:W-:-:S03]  /*d430*/  IMAD.MOV.U32 R7, RZ, RZ, R28 ;  /* 0x000000ffff077224 */ /* 0x004fc600078e001c */
[----:B------:R-:W-:Y:S01]  /*d440*/  PRMT R85, R5, 0x5410, R4 ;  /* 0x0000541005557816 */ /* 0x000fe20000000004 */
[----:B------:R-:W-:Y:S01]  /*d450*/  IMAD.MOV.U32 R5, RZ, RZ, R42 ;  /* 0x000000ffff057224 */ /* 0x000fe200078e002a */
[----:B------:R-:W-:Y:S01]  /*d460*/  PRMT R80, R7, 0x5410, R6 ;  /* 0x0000541007507816 */ /* 0x000fe20000000006 */
[----:B------:R-:W-:Y:S01]  /*d470*/  IMAD.MOV.U32 R7, RZ, RZ, R38 ;  /* 0x000000ffff077224 */ /* 0x000fe200078e0026 */
[----:B------:R-:W-:Y:S01]  /*d480*/  MOV R4, R43 ;  /* 0x0000002b00047202 */ /* 0x000fe20000000f00 */
[----:B------:R-:W-:-:S03]  /*d490*/  IMAD.MOV.U32 R6, RZ, RZ, R39 ;  /* 0x000000ffff067224 */ /* 0x000fc600078e0027 */
        /* <DEDUP_REMOVED lines=10> */
[----:B------:R-:W-:Y:S01]  /*d540*/  IMAD.MOV.U32 R7, RZ, RZ, R40 ;  /* 0x000000ffff077224 */ /* 0x000fe200078e0028 */
[----:B------:R-:W-:-:S02]  /*d550*/  MOV R6, R41 ;  /* 0x0000002900067202 */ /* 0x000fc40000000f00 */
[----:B------:R-:W-:Y:S02]  /*d560*/  PRMT R101, R5, 0x5410, R4 ;  /* 0x0000541005657816 */ /* 0x000fe40000000004 */
[----:B------:R-:W-:Y:S02]  /*d570*/  CS2R R4, SRZ ;  /* 0x0000000000047805 */ /* 0x000fe4000001ff00 */
[----:B------:R-:W-:Y:S01]  /*d580*/  PRMT R91, R7, 0x5410, R6 ;  /* 0x00005410075b7816 */ /* 0x000fe20000000006 */
[----:B------:R-:W-:Y:S06]  /*d590*/  BRA.DIV UR4, `(.L_x_2772) ;  /* 0x0000026204f47947 */ /* 0x000fec000b800000 */
[----:B------:R0:W2:Y:S04]  /*d5a0*/  SHFL.IDX PT, R9, R32, 0x3, 0x181f ;  /* 0x00781f0020097f89 */ /* 0x0000a800000e0000 */
[----:B----4-:R0:W4:Y:S04]  /*d5b0*/  SHFL.IDX PT, R8, R30, 0x3, 0x181f ;  /* 0x00781f001e087f89 */ /* 0x01012800000e0000 */
[----:B------:R0:W0:Y:S04]  /*d5c0*/  SHFL.IDX PT, R78, R33, 0x3, 0x181f ;  /* 0x00781f00214e7f89 */ /* 0x00002800000e0000 */
[----:B------:R0:W0:Y:S02]  /*d5d0*/  SHFL.IDX PT, R10, R31, 0x3, 0x181f ;  /* 0x00781f001f0a7f89 */ /* 0x00002400000e0000 */
.L_x_3106:
[----:B------:R-:W5:Y:S01]  /*d5e0*/  LDL R11, [R1+0x78] ;  /* 0x00007800010b7983 */ /* 0x000f620000100800 */
[----:B------:R-:W-:Y:S01]  /*d5f0*/  VIADD R7, R0, 0x60 ;  /* 0x0000006000077836 */ /* 0x000fe20000000000 */
[----:B------:R-:W-:Y:S01]  /*d600*/  BSSY B1, `(.L_x_2773) ;  /* 0x000003f000017945 */ /* 0x000fe20003800000 */
[----:B------:R-:W-:Y:S02]  /*d610*/  CS2R R12, SRZ ;  /* 0x00000000000c7805 */ /* 0x000fe4000001ff00 */
[----:B------:R-:W-:Y:S02]  /*d620*/  CS2R R20, SRZ ;  /* 0x0000000000147805 */ /* 0x000fe4000001ff00 */
[----:B01-3--:R-:W-:Y:S02]  /*d630*/  CS2R R30, SRZ ;  /* 0x00000000001e7805 */ /* 0x00bfe4000001ff00 */
[----:B------:R-:W-:Y:S02]  /*d640*/  ISETP.GE.AND P0, PT, R7, R3, PT ;  /* 0x000000030700720c */ /* 0x000fe40003f06270 */
[----:B------:R-:W-:-:S02]  /*d650*/  CS2R R14, SRZ ;  /* 0x00000000000e7805 */ /* 0x000fc4000001ff00 */
[----:B------:R-:W-:Y:S02]  /*d660*/  CS2R R24, SRZ ;  /* 0x0000000000187805 */ /* 0x000fe4000001ff00 */
[----:B------:R-:W-:Y:S02]  /*d670*/  CS2R R32, SRZ ;  /* 0x0000000000207805 */ /* 0x000fe4000001ff00 */
[----:B-----5:R-:W-:-:S04]  /*d680*/  LEA.HI R6, R11, R11, RZ, 0x1 ;  /* 0x0000000b0b067211 */ /* 0x020fc800078f08ff */
[----:B------:R-:W-:Y:S02]  /*d690*/  LOP3.LUT R0, R6, 0xfffffffe, RZ, 0xc0, !PT ;  /* 0xfffffffe06007812 */ /* 0x000fe400078ec0ff */
[----:B------:R-:W-:-:S03]  /*d6a0*/  CS2R R6, SRZ ;  /* 0x0000000000067805 */ /* 0x000fc6000001ff00 */
[----:B------:R-:W-:-:S05]  /*d6b0*/  IMAD.IADD R0, R11, 0x1, -R0 ;  /* 0x000000010b007824 */ /* 0x000fca00078e0a00 */
[----:B------:R-:W-:Y:S01]  /*d6c0*/  SHF.L.U32 R0, R0, 0x1f, RZ ;  /* 0x0000001f00007819 */ /* 0x000fe200000006ff */
[----:B------:R-:W-:Y:S06]  /*d6d0*/  @P0 BRA `(.L_x_2774) ;  /* 0x0000000000c40947 */ /* 0x000fec0003800000 */
[----:B------:R-:W3:Y:S01]  /*d6e0*/  LDL R82, [R1+0x9c] ;  /* 0x00009c0001527983 */ /* 0x000ee20000100800 */
[----:B------:R-:W-:-:S03]  /*d6f0*/  ULDC UR4, c[0x0][0x3f4] ;  /* 0x0000fd0000047ab9 */ /* 0x000fc60000000800 */
[----:B------:R-:W3:Y:S04]  /*d700*/  LDL R79, [R1+0x98] ;  /* 0x00009800014f7983 */ /* 0x000ee80000100800 */
[----:B------:R-:W3:Y:S01]  /*d710*/  LDL R11, [R1+0x94] ;  /* 0x00009400010b7983 */ /* 0x000ee20000100800 */
[----:B------:R-:W-:Y:S02]  /*d720*/  ISETP.GE.AND P3, PT, R22, UR4, PT ;  /* 0x0000000416007c0c */ /* 0x000fe4000bf66270 */
[----:B------:R-:W-:Y:S02]  /*d730*/  CS2R R32, SRZ ;  /* 0x0000000000207805 */ /* 0x000fe4000001ff00 */
[----:B------:R-:W-:Y:S01]  /*d740*/  ISETP.GE.AND P2, PT, R215, UR4, PT ;  /* 0x00000004d7007c0c */ /* 0x000fe2000bf46270 */
[----:B------:R-:W-:Y:S01]  /*d750*/  ULDC.64 UR6, c[0x0][0x208] ;  /* 0x0000820000067ab9 */ /* 0x000fe20000000a00 */
[----:B------:R-:W-:-:S02]  /*d760*/  ISETP.GE.AND P1, PT, R214, UR4, PT ;  /* 0x00000004d6007c0c */ /* 0x000fc4000bf26270 */
[----:B------:R-:W-:-:S05]  /*d770*/  ISETP.GE.AND P0, PT, R217, UR4, PT ;  /* 0x00000004d9007c0c */ /* 0x000fca000bf06270 */
[C---:B------:R-:W-:Y:S01]  /*d780*/  @!P3 IMAD.SHL.U32 R24, R22.reuse, 0x2, RZ ;  /* 0x000000021618b824 */ /* 0x040fe200078e00ff */
[----:B------:R-:W-:-:S03]  /*d790*/  @!P3 SHF.L.U64.HI R4, R22, 0x1, R23 ;  /* 0x000000011604b819 */ /* 0x000fc60000010217 */
[----:B------:R-:W-:Y:S02]  /*d7a0*/  @!P2 SHF.L.U32 R14, R215, 0x1, RZ ;  /* 0x00000001d70ea819 */ /* 0x000fe400000006ff */
[----:B------:R-:W-:Y:S01]  /*d7b0*/  @!P1 IMAD.SHL.U32 R6, R214, 0x2, RZ ;  /* 0x00000002d6069824 */ /* 0x000fe200078e00ff */
[-C--:B----4-:R-:W-:Y:S01]  /*d7c0*/  @!P3 IADD3 R20, P5, R8, R24.reuse, RZ ;  /* 0x000000180814b210 */ /* 0x090fe20007fbe0ff */
[----:B------:R-:W-:Y:S01]  /*d7d0*/  @!P0 IMAD.SHL.U32 R30, R217, 0x2, RZ ;  /* 0x00000002d91e8824 */ /* 0x000fe200078e00ff */
[----:B------:R-:W-:Y:S02]  /*d7e0*/  @!P3 IADD3 R24, P4, R10, R24, RZ ;  /* 0x000000180a18b210 */ /* 0x000fe40007f9e0ff */
[-C--:B------:R-:W-:Y:S01]  /*d7f0*/  @!P2 IADD3 R12, P6, R8, R14.reuse, RZ ;  /* 0x0000000e080ca210 */ /* 0x080fe20007fde0ff */
[--C-:B--2---:R-:W-:Y:S01]  /*d800*/  @!P3 IMAD.X R21, R9, 0x1, R4.reuse, P5 ;  /* 0x000000010915b824 */ /* 0x104fe200028e0604 */
[----:B------:R-:W-:Y:S01]  /*d810*/  @!P2 IADD3 R14, P5, R10, R14, RZ ;  /* 0x0000000e0a0ea210 */ /* 0x000fe20007fbe0ff */
[----:B------:R-:W-:Y:S01]  /*d820*/  @!P3 IMAD.X R25, R78, 0x1, R4, P4 ;  /* 0x000000014e19b824 */ /* 0x000fe200020e0604 */
[----:B------:R-:W-:-:S04]  /*d830*/  @!P1 IADD3 R4, P4, R8, R6, RZ ;  /* 0x0000000608049210 */ /* 0x000fc80007f9e0ff */
[----:B------:R0:W5:Y:S02]  /*d840*/  @!P3 LD.E.64 R32, desc[UR6][R24.64] ;  /* 0x000000061820b980 */ /* 0x000164000c101b00 */
[----:B0-----:R-:W-:Y:S02]  /*d850*/  CS2R R24, SRZ ;  /* 0x0000000000187805 */ /* 0x001fe4000001ff00 */
[----:B---3--:R-:W-:Y:S02]  /*d860*/  @!P2 SHF.L.U64.HI R5, R215, 0x1, R82 ;  /* 0x00000001d705a819 */ /* 0x008fe40000010252 */
[----:B------:R-:W-:-:S03]  /*d870*/  @!P1 SHF.L.U64.HI R7, R214, 0x1, R79 ;  /* 0x00000001d6079819 */ /* 0x000fc6000001024f */
[C---:B------:R-:W-:Y:S01]  /*d880*/  @!P2 IMAD.X R13, R9.reuse, 0x1, R5, P6 ;  /* 0x00000001090da824 */ /* 0x040fe200030e0605 */
[----:B------:R-:W-:Y:S02]  /*d890*/  @!P2 IADD3.X R15, R78, R5, RZ, P5, !PT ;  /* 0x000000054e0fa210 */ /* 0x000fe40002ffe4ff */
[----:B------:R-:W-:Y:S01]  /*d8a0*/  @!P1 IADD3 R6, P6, R10, R6, RZ ;  /* 0x000000060a069210 */ /* 0x000fe20007fde0ff */
[--C-:B------:R-:W-:Y:S01]  /*d8b0*/  @!P1 IMAD.X R5, R9, 0x1, R7.reuse, P4 ;  /* 0x0000000109059824 */ /* 0x100fe200020e0607 */
[-C--:B------:R-:W-:Y:S01]  /*d8c0*/  @!P0 IADD3 R8, P5, R8, R30.reuse, RZ ;  /* 0x0000001e08088210 */ /* 0x080fe20007fbe0ff */
[----:B------:R0:W5:Y:S01]  /*d8d0*/  @!P2 LD.E.64 R24, desc[UR6][R14.64] ;  /* 0x000000060e18a980 */ /* 0x000162000c101b00 */
[----:B------:R-:W-:Y:S02]  /*d8e0*/  @!P0 IADD3 R10, P4, R10, R30, RZ ;  /* 0x0000001e0a0a8210 */ /* 0x000fe40007f9e0ff */
[----:B------:R-:W-:Y:S01]  /*d8f0*/  CS2R R30, SRZ ;  /* 0x00000000001e7805 */ /* 0x000fe2000001ff00 */
[----:B------:R-:W-:Y:S01]  /*d900*/  @!P1 IMAD.X R7, R78, 0x1, R7, P6 ;  /* 0x000000014e079824 */ /* 0x000fe200030e0607 */
[----:B------:R-:W-:-:S04]  /*d910*/  @!P0 SHF.L.U64.HI R11, R217, 0x1, R11 ;  /* 0x00000001d90b8819 */ /* 0x000fc8000001020b */
[----:B------:R1:W5:Y:S01]  /*d920*/  @!P3 LD.E.64 R30, desc[UR6][R20.64] ;  /* 0x00000006141eb980 */ /* 0x000362000c101b00 */
[--C-:B------:R-:W-:Y:S01]  /*d930*/  @!P0 IMAD.X R9, R9, 0x1, R11.reuse, P5 ;  /* 0x0000000109098824 */ /* 0x100fe200028e060b */
[----:B0-----:R-:W-:Y:S01]  /*d940*/  CS2R R14, SRZ ;  /* 0x00000000000e7805 */ /* 0x001fe2000001ff00 */
[----:B------:R-:W-:-:S05]  /*d950*/  @!P0 IMAD.X R11, R78, 0x1, R11, P4 ;  /* 0x000000014e0b8824 */ /* 0x000fca00020e060b */
[----:B------:R0:W5:Y:S01]  /*d960*/  @!P1 LD.E.64 R14, desc[UR6][R6.64] ;  /* 0x00000006060e9980 */ /* 0x000162000c101b00 */
[----:B-1----:R-:W-:-:S06]  /*d970*/  CS2R R20, SRZ ;  /* 0x0000000000147805 */ /* 0x002fcc000001ff00 */
[----:B------:R1:W5:Y:S01]  /*d980*/  @!P2 LD.E.64 R20, desc[UR6][R12.64] ;  /* 0x000000060c14a980 */ /* 0x000362000c101b00 */
[----:B0-----:R-:W-:-:S06]  /*d990*/  CS2R R6, SRZ ;  /* 0x0000000000067805 */ /* 0x001fcc000001ff00 */
[----:B------:R-:W5:Y:S01]  /*d9a0*/  @!P0 LD.E.64 R6, desc[UR6][R10.64] ;  /* 0x000000060a068980 */ /* 0x000f62000c101b00 */
[----:B-1----:R-:W-:-:S06]  /*d9b0*/  CS2R R12, SRZ ;  /* 0x00000000000c7805 */ /* 0x002fcc000001ff00 */
[----:B------:R0:W5:Y:S02]  /*d9c0*/  @!P1 LD.E.64 R12, desc[UR6][R4.64] ;  /* 0x00000006040c9980 */ /* 0x000164000c101b00 */
[----:B0-----:R-:W-:-:S06]  /*d9d0*/  CS2R R4, SRZ ;  /* 0x0000000000047805 */ /* 0x001fcc000001ff00 */
[----:B------:R0:W5:Y:S02]  /*d9e0*/  @!P0 LD.E.64 R4, desc[UR6][R8.64] ;  /* 0x0000000608048980 */ /* 0x000164000c101b00 */
.L_x_2774:
[----:B------:R-:W-:Y:S05]  /*d9f0*/  BSYNC B1 ;  /* 0x0000000000017941 */ /* 0x000fea0003800000 */
.L_x_2773:
[----:B------:R-:W1:Y:S01]  /*da00*/  SYNCS.PHASECHK.TRANS64.TRYWAIT P0, [R16+URZ+0x38800], R0 ;  /* 0x03880000100075a7 */ /* 0x000e62000800017f */
[----:B0-2--5:R-:W-:Y:S01]  /*da10*/  IMAD.MOV.U32 R9, RZ, RZ, R4 ;  /* 0x000000ffff097224 */ /* 0x025fe200078e0004 */
[----:B----4-:R-:W-:Y:S01]  /*da20*/  MOV R8, R5 ;  /* 0x0000000500087202 */ /* 0x010fe20000000f00 */
[----:B------:R-:W-:Y:S01]  /*da30*/  IMAD.MOV.U32 R11, RZ, RZ, R12 ;  /* 0x000000ffff0b7224 */ /* 0x000fe200078e000c */
[----:B------:R-:W-:Y:S01]  /*da40*/  BSSY B1, `(.L_x_2775) ;  /* 0x000000b000017945 */ /* 0x000fe20003800000 */
[----:B------:R-:W-:Y:S01]  /*da50*/  IMAD.MOV.U32 R10, RZ, RZ, R13 ;  /* 0x000000ffff0a7224 */ /* 0x000fe200078e000d */
[----:B------:R-:W-:Y:S01]  /*da60*/  PRMT R78, R9, 0x5410, R8 ;  /* 0x00005410094e7816 */ /* 0x000fe20000000008 */
[----:B------:R-:W-:Y:S02]  /*da70*/  IMAD.MOV.U32 R9, RZ, RZ, R20 ;  /* 0x000000ffff097224 */ /* 0x000fe400078e0014 */
[----:B------:R-:W-:Y:S01]  /*da80*/  IMAD.MOV.U32 R8, RZ, RZ, R21 ;  /* 0x000000ffff087224 */ /* 0x000fe200078e0015 */
[----:B------:R-:W-:-:S04]  /*da90*/  PRMT R82, R10, 0x5410, R11 ;  /* 0x000054100a527816 */ /* 0x000fc8000000000b */
[----:B------:R-:W-:Y:S01]  /*daa0*/  PRMT R87, R9, 0x5410, R8 ;  /* 0x0000541009577816 */ /* 0x000fe20000000008 */
[----:B------:R-:W-:Y:S01]  /*dab0*/  IMAD.MOV.U32 R9, RZ, RZ, R30 ;  /* 0x000000ffff097224 */ /* 0x000fe200078e001e */
[----:B------:R-:W-:-:S04]  /*dac0*/  MOV R8, R31 ;  /* 0x0000001f00087202 */ /* 0x000fc80000000f00 */
[----:B------:R-:W-:Y:S01]  /*dad0*/  PRMT R97, R9, 0x5410, R8 ;  /* 0x0000541009617816 */ /* 0x000fe20000000008 */
[----:B-1----:R-:W-:Y:S06]  /*dae0*/  @!P0 BRA `(.L_x_2776) ;  /* 0x0000026000148947 */ /* 0x002fec0003800000 */
.L_x_3107:
[----:B------:R-:W-:Y:S05]  /*daf0*/  BSYNC B1 ;  /* 0x0000000000017941 */ /* 0x000fea0003800000 */
.L_x_2775:
[----:B------:R-:W-:Y:S01]  /*db00*/  IMAD.MOV.U32 R8, RZ, RZ, R6 ;  /* 0x000000ffff087224 */ /* 0x000fe200078e0006 */
[----:B------:R-:W-:Y:S01]  /*db10*/  BSSY B1, `(.L_x_2777) ;  /* 0x00000c6000017945 */ /* 0x000fe20003800000 */
[----:B0-----:R-:W-:-:S05]  /*db20*/  IMAD.MOV.U32 R0, RZ, RZ, R7 ;  /* 0x000000ffff007224 */ /* 0x001fca00078e0007 */
[----:B------:R-:W-:Y:S01]  /*db30*/  PRMT R79, R8, 0x5410, R0 ;  /* 0x00005410084f7816 */ /* 0x000fe20000000000 */
[----:B------:R-:W-:Y:S02]  /*db40*/  IMAD.MOV.U32 R8, RZ, RZ, R14 ;  /* 0x000000ffff087224 */ /* 0x000fe400078e000e */
[----:B------:R-:W-:-:S05]  /*db50*/  IMAD.MOV.U32 R0, RZ, RZ, R15 ;  /* 0x000000ffff007224 */ /* 0x000fca00078e000f */
[----:B------:R-:W-:Y:S01]  /*db60*/  PRMT R83, R8, 0x5410, R0 ;  /* 0x0000541008537816 */ /* 0x000fe20000000000 */
[----:B------:R-:W-:Y:S01]  /*db70*/  IMAD.MOV.U32 R8, RZ, RZ, R24 ;  /* 0x000000ffff087224 */ /* 0x000fe200078e0018 */
[----:B------:R-:W-:Y:S02]  /*db80*/  VIADDMNMX R0, R3, -R231, 0x80, PT ;  /* 0x0000008003007446 */ /* 0x000fe400038009e7 */
[----:B------:R-:W-:Y:S02]  /*db90*/  MOV R3, R25 ;  /* 0x0000001900037202 */ /* 0x000fe40000000f00 */
[----:B------:R-:W-:Y:S02]  /*dba0*/  ISETP.GE.AND P0, PT, R212, R0, PT ;  /* 0x00000000d400720c */ /* 0x000fe40003f06270 */
[----:B------:R-:W-:Y:S01]  /*dbb0*/  PRMT R92, R8, 0x5410, R3 ;  /* 0x00005410085c7816 */ /* 0x000fe20000000003 */
[----:B------:R-:W-:Y:S02]  /*dbc0*/  IMAD.MOV.U32 R8, RZ, RZ, R32 ;  /* 0x000000ffff087224 */ /* 0x000fe400078e0020 */
[----:B------:R-:W-:-:S05]  /*dbd0*/  IMAD.MOV.U32 R3, RZ, RZ, R33 ;  /* 0x000000ffff037224 */ /* 0x000fca00078e0021 */
[----:B------:R-:W-:-:S03]  /*dbe0*/  PRMT R102, R8, 0x5410, R3 ;  /* 0x0000541008667816 */ /* 0x000fc60000000003 */
        /* <DEDUP_REMOVED lines=8> */
[----:B------:R-:W0:Y:S01]  /*dc70*/  LDS.128 R8, [R230] ;  /* 0x00000000e6087984 */ /* 0x000e220000000c00 */
[----:B------:R-:W-:Y:S02]  /*dc80*/  SHF.R.U32.HI R3, RZ, 0x10, R77 ;  /* 0x00000010ff037819 */ /* 0x000fe4000001164d */
[----:B------:R-:W-:Y:S02]  /*dc90*/  SHF.R.U32.HI R93, RZ, 0x10, R75 ;  /* 0x00000010ff5d7819 */ /* 0x000fe4000001164b */
        /* <DEDUP_REMOVED lines=8> */
[--C-:B0-----:R-:W-:Y:S02]  /*dd20*/  HADD2.F32 R95, -RZ, R11.reuse.H1_H1 ;  /* 0x3000000bff5f7230 */ /* 0x101fe40000004100 */
[----:B------:R-:W-:-:S03]  /*dd30*/  HADD2.F32 R94, -RZ, R11.H0_H0 ;  /* 0x2000000bff5e7230 */ /* 0x000fc60000004100 */
[C---:B------:R-:W-:Y:S01]  /*dd40*/  FMUL.FTZ R11, R95.reuse, R3 ;  /* 0x000000035f0b7220 */ /* 0x040fe20000410000 */
[----:B------:R-:W-:-:S03]  /*dd50*/  FMUL.FTZ R95, R95, R93 ;  /* 0x0000005d5f5f7220 */ /* 0x000fc60000410000 */
[C---:B------:R-:W-:Y:S01]  /*dd60*/  FFMA.FTZ R11, R94.reuse, R93, -R11 ;  /* 0x0000005d5e0b7223 */ /* 0x040fe2000001080b */
[----:B------:R-:W-:Y:S01]  /*dd70*/  FFMA.FTZ R3, R94, R3, R95 ;  /* 0x000000035e037223 */ /* 0x000fe2000001005f */
[--C-:B------:R-:W-:Y:S02]  /*dd80*/  HADD2.F32 R94, -RZ, R96.reuse.H0_H0 ;  /* 0x20000060ff5e7230 */ /* 0x100fe40000004100 */
[----:B------:R-:W-:Y:S02]  /*dd90*/  HADD2.F32 R93, -RZ, R96.H1_H1 ;  /* 0x30000060ff5d7230 */ /* 0x000fe40000004100 */
[--C-:B------:R-:W-:Y:S01]  /*dda0*/  HADD2.F32 R96, -RZ, R8.reuse.H1_H1 ;  /* 0x30000008ff607230 */ /* 0x100fe20000004100 */
[----:B------:R-:W-:Y:S01]  /*ddb0*/  F2FP.F16.F32.PACK_AB R11, R3, R11 ;  /* 0x0000000b030b723e */ /* 0x000fe200000000ff */
[----:B------:R-:W-:-:S03]  /*ddc0*/  HADD2.F32 R95, -RZ, R8.H0_H0 ;  /* 0x20000008ff5f7230 */ /* 0x000fc60000004100 */
[C---:B------:R-:W-:Y:S01]  /*ddd0*/  FMUL.FTZ R8, R96.reuse, R93 ;  /* 0x0000005d60087220 */ /* 0x040fe20000410000 */
[----:B------:R-:W-:-:S03]  /*dde0*/  FMUL.FTZ R96, R96, R94 ;  /* 0x0000005e60607220 */ /* 0x000fc60000410000 */
[C---:B------:R-:W-:Y:S01]  /*ddf0*/  FFMA.FTZ R8, R95.reuse, R94, -R8 ;  /* 0x0000005e5f087223 */ /* 0x040fe20000010808 */
[--C-:B------:R-:W-:Y:S02]  /*de00*/  HADD2.F32 R94, -RZ, R10.reuse.H1_H1 ;  /* 0x3000000aff5e7230 */ /* 0x100fe40000004100 */
[----:B------:R-:W-:Y:S01]  /*de10*/  FFMA.FTZ R93, R95, R93, R96 ;  /* 0x0000005d5f5d7223 */ /* 0x000fe20000010060 */
[----:B------:R-:W-:Y:S02]  /*de20*/  HADD2.F32 R10, -RZ, R10.H0_H0 ;  /* 0x2000000aff0a7230 */ /* 0x000fe40000004100 */
[C---:B------:R-:W-:Y:S01]  /*de30*/  FMUL.FTZ R95, R94.reuse, R77 ;  /* 0x0000004d5e5f7220 */ /* 0x040fe20000410000 */
[-C--:B------:R-:W-:Y:S01]  /*de40*/  FMUL.FTZ R94, R94, R75.reuse ;  /* 0x0000004b5e5e7220 */ /* 0x080fe20000410000 */
[----:B------:R-:W-:Y:S02]  /*de50*/  F2FP.F16.F32.PACK_AB R8, R93, R8 ;  /* 0x000000085d08723e */ /* 0x000fe400000000ff */
[----:B------:R-:W-:Y:S01]  /*de60*/  FFMA.FTZ R95, R10, R75, -R95 ;  /* 0x0000004b0a5f7223 */ /* 0x000fe2000001085f */
[----:B------:R-:W-:-:S02]  /*de70*/  HADD2.F32 R75, -RZ, R9.H1_H1 ;  /* 0x30000009ff4b7230 */ /* 0x000fc40000004100 */
[----:B------:R-:W-:Y:S01]  /*de80*/  FFMA.FTZ R10, R10, R77, R94 ;  /* 0x0000004d0a0a7223 */ /* 0x000fe2000001005e */
[----:B------:R-:W-:Y:S02]  /*de90*/  HADD2.F32 R9, -RZ, R9.H0_H0 ;  /* 0x20000009ff097230 */ /* 0x000fe40000004100 */
[C---:B------:R-:W-:Y:S01]  /*dea0*/  FMUL.FTZ R77, R75.reuse, R76 ;  /* 0x0000004c4b4d7220 */ /* 0x040fe20000410000 */
[-C--:B------:R-:W-:Y:S01]  /*deb0*/  FMUL.FTZ R75, R75, R74.reuse ;  /* 0x0000004a4b4b7220 */ /* 0x080fe20000410000 */
[----:B------:R-:W-:Y:S02]  /*dec0*/  F2FP.F16.F32.PACK_AB R10, R10, R95 ;  /* 0x0000005f0a0a723e */ /* 0x000fe400000000ff */
[C---:B------:R-:W-:Y:S01]  /*ded0*/  FFMA.FTZ R74, R9.reuse, R74, -R77 ;  /* 0x0000004a094a7223 */ /* 0x040fe2000001084d */
[----:B------:R-:W-:-:S05]  /*dee0*/  FFMA.FTZ R9, R9, R76, R75 ;  /* 0x0000004c09097223 */ /* 0x000fca000001004b */
[----:B------:R-:W-:-:S05]  /*def0*/  F2FP.F16.F32.PACK_AB R9, R9, R74 ;  /* 0x0000004a0909723e */ /* 0x000fca00000000ff */
[----:B------:R0:W-:Y:S02]  /*df00*/  STS.128 [R230], R8 ;  /* 0x00000008e6007388 */ /* 0x0001e40000000c00 */
.L_x_2780:
[----:B------:R-:W-:Y:S05]  /*df10*/  BSYNC B2 ;  /* 0x0000000000027941 */ /* 0x000fea0003800000 */
.L_x_2779:
[----:B------:R-:W-:Y:S04]  /*df20*/  BSSY B2, `(.L_x_2781) ;  /* 0x000002c000027945 */ /* 0x000fe80003800000 */
[----:B------:R-:W-:Y:S05]  /*df30*/  @P1 BRA `(.L_x_2782) ;  /* 0x0000000000a81947 */ /* 0x000fea0003800000 */
[----:B0-----:R-:W0:Y:S01]  /*df40*/  LDS.128 R8, [R230+0x4000] ;  /* 0x00400000e6087984 */ /* 0x001e220000000c00 */
        /* <DEDUP_REMOVED lines=16> */
[----:B------:R-:W-:Y:S02]  /*e050*/  HADD2.F32 R74, -RZ, R112.H1_H1 ;  /* 0x30000070ff4a7230 */ /* 0x000fe40000004100 */
[----:B------:R-:W-:Y:S02]  /*e060*/  HADD2.F32 R76, -RZ, R8.H1_H1 ;  /* 0x30000008ff4c7230 */ /* 0x000fe40000004100 */
        /* <DEDUP_REMOVED lines=22> */
[----:B------:R1:W-:Y:S02]  /*e1d0*/  STS.128 [R230+0x4000], R8 ;  /* 0x00400008e6007388 */ /* 0x0003e40000000c00 */
.L_x_2782:
[----:B------:R-:W-:Y:S05]  /*e1e0*/  BSYNC B2 ;  /* 0x0000000000027941 */ /* 0x000fea0003800000 */
.L_x_2781:
[----:B------:R-:W-:Y:S04]  /*e1f0*/  BSSY B2, `(.L_x_2783) ;  /* 0x000002c000027945 */ /* 0x000fe80003800000 */
[----:B------:R-:W-:Y:S05]  /*e200*/  @P2 BRA `(.L_x_2784) ;  /* 0x0000000000a82947 */ /* 0x000fea0003800000 */
[----:B01----:R-:W0:Y:S01]  /*e210*/  LDS.128 R8, [R230+0x8000] ;  /* 0x00800000e6087984 */ /* 0x003e220000000c00 */
[----:B------:R-:W-:Y:S01]  /*e220*/  SHF.R.U32.HI R70, RZ, 0x10, R69 ;  /* 0x00000010ff467819 */ /* 0x000fe20000011645 */
[----:B------:R-:W-:Y:S01]  /*e230*/  HADD2.F32 R74, -RZ, R109.H0_H0 ;  /* 0x2000006dff4a7230 */ /* 0x000fe20000004100 */
        /* <DEDUP_REMOVED lines=15> */
[--C-:B------:R-:W-:Y:S02]  /*e330*/  HADD2.F32 R70, -RZ, R8.reuse.H1_H1 ;  /* 0x30000008ff467230 */ /* 0x100fe40000004100 */
[----:B------:R-:W-:Y:S02]  /*e340*/  HADD2.F32 R71, -RZ, R8.H0_H0 ;  /* 0x20000008ff477230 */ /* 0x000fe40000004100 */
[--C-:B------:R-:W-:Y:S02]  /*e350*/  HADD2.F32 R8, -RZ, R10.reuse.H0_H0 ;  /* 0x2000000aff087230 */ /* 0x100fe40000004100 */
[C---:B------:R-:W-:Y:S01]  /*e360*/  FMUL.FTZ R73, R70.reuse, R67 ;  /* 0x0000004346497220 */ /* 0x040fe20000410000 */
[----:B------:R-:W-:Y:S01]  /*e370*/  FMUL.FTZ R70, R70, R69 ;  /* 0x0000004546467220 */ /* 0x000fe20000410000 */
[----:B------:R-:W-:Y:S01]  /*e380*/  HADD2.F32 R10, -RZ, R10.H1_H1 ;  /* 0x3000000aff0a7230 */ /* 0x000fe20000004100 */
[----:B------:R-:W-:Y:S01]  /*e390*/  F2FP.F16.F32.PACK_AB R11, R11, R3 ;  /* 0x000000030b0b723e */ /* 0x000fe200000000ff */
[----:B------:R-:W-:Y:S01]  /*e3a0*/  FFMA.FTZ R73, R71, R69, -R73 ;  /* 0x0000004547497223 */ /* 0x000fe20000010849 */
[----:B------:R-:W-:-:S02]  /*e3b0*/  HADD2.F32 R72, -RZ, R9.H0_H0 ;  /* 0x20000009ff487230 */ /* 0x000fc40000004100 */
[----:B------:R-:W-:Y:S01]  /*e3c0*/  FFMA.FTZ R70, R71, R67, R70 ;  /* 0x0000004347467223 */ /* 0x000fe20000010046 */
[----:B------:R-:W-:Y:S02]  /*e3d0*/  HADD2.F32 R69, -RZ, R109.H1_H1 ;  /* 0x3000006dff457230 */ /* 0x000fe40000004100 */
[C---:B------:R-:W-:Y:S01]  /*e3e0*/  FMUL.FTZ R71, R10.reuse, R74 ;  /* 0x0000004a0a477220 */ /* 0x040fe20000410000 */
[----:B------:R-:W-:Y:S02]  /*e3f0*/  HADD2.F32 R9, -RZ, R9.H1_H1 ;  /* 0x30000009ff097230 */ /* 0x000fe40000004100 */
[-C--:B------:R-:W-:Y:S01]  /*e400*/  FMUL.FTZ R67, R10, R69.reuse ;  /* 0x000000450a437220 */ /* 0x080fe20000410000 */
[C---:B------:R-:W-:Y:S02]  /*e410*/  FFMA.FTZ R71, R8.reuse, R69, R71 ;  /* 0x0000004508477223 */ /* 0x040fe40000010047 */
[C---:B------:R-:W-:Y:S01]  /*e420*/  FMUL.FTZ R10, R9.reuse, R68 ;  /* 0x00000044090a7220 */ /* 0x040fe20000410000 */
[----:B------:R-:W-:Y:S01]  /*e430*/  FMUL.FTZ R9, R9, R66 ;  /* 0x0000004209097220 */ /* 0x000fe20000410000 */
[----:B------:R-:W-:Y:S01]  /*e440*/  FFMA.FTZ R67, R8, R74, -R67 ;  /* 0x0000004a08437223 */ /* 0x000fe20000010843 */
[----:B------:R-:W-:Y:S01]  /*e450*/  F2FP.F16.F32.PACK_AB R8, R70, R73 ;  /* 0x000000494608723e */ /* 0x000fe200000000ff */
[C---:B------:R-:W-:Y:S01]  /*e460*/  FFMA.FTZ R66, R72.reuse, R66, -R10 ;  /* 0x0000004248427223 */ /* 0x040fe2000001080a */
[----:B------:R-:W-:-:S02]  /*e470*/  FFMA.FTZ R9, R72, R68, R9 ;  /* 0x0000004448097223 */ /* 0x000fc40000010009 */
[----:B------:R-:W-:-:S03]  /*e480*/  F2FP.F16.F32.PACK_AB R10, R71, R67 ;  /* 0x00000043470a723e */ /* 0x000fc600000000ff */
[----:B------:R-:W-:-:S05]  /*e490*/  F2FP.F16.F32.PACK_AB R9, R9, R66 ;  /* 0x000000420909723e */ /* 0x000fca00000000ff */
[----:B------:R2:W-:Y:S02]  /*e4a0*/  STS.128 [R230+0x8000], R8 ;  /* 0x00800008e6007388 */ /* 0x0005e40000000c00 */
.L_x_2784:
[----:B------:R-:W-:Y:S05]  /*e4b0*/  BSYNC B2 ;  /* 0x0000000000027941 */ /* 0x000fea0003800000 */
.L_x_2783:
[----:B------:R-:W-:Y:S05]  /*e4c0*/  @P3 BRA `(.L_x_2778) ;  /* 0x0000000000a83947 */ /* 0x000fea0003800000 */
[----:B012---:R-:W0:Y:S01]  /*e4d0*/  LDS.128 R8, [R230+0xc000] ;  /* 0x00c00000e6087984 */ /* 0x007e220000000c00 */
        /* <DEDUP_REMOVED lines=41> */
.L_x_2778:
[----:B------:R-:W-:Y:S05]  /*e770*/  BSYNC B1 ;  /* 0x0000000000017941 */ /* 0x000fea0003800000 */
.L_x_2777:
[----:B------:R-:W-:Y:S01]  /*e780*/  VIADD R3, R212, 0x20 ;  /* 0x00000020d4037836 */ /* 0x000fe20000000000 */
[----:B------:R-:W-:Y:S04]  /*e790*/  BSSY B1, `(.L_x_2785) ;  /* 0x00000ba000017945 */ /* 0x000fe80003800000 */
[----:B------:R-:W-:-:S13]  /*e7a0*/  ISETP.GE.AND P0, PT, R3, R0, PT ;  /* 0x000000000300720c */ /* 0x000fda0003f06270 */
[----:B------:R-:W-:Y:S05]  /*e7b0*/  @P0 BRA `(.L_x_2786) ;  /* 0x0000000800dc0947 */ /* 0x000fea0003800000 */
[----:B------:R-:W4:Y:S01]  /*e7c0*/  LDC R3, c[0x0][0x3f4] ;  /* 0x0000fd00ff037b82 */ /* 0x000f220000000800 */
[----:B------:R-:W-:Y:S01]  /*e7d0*/  BSSY B2, `(.L_x_2787) ;  /* 0x0000030000027945 */ /* 0x000fe20003800000 */
[-C--:B----4-:R-:W-:Y:S02]  /*e7e0*/  ISETP.GE.AND P0, PT, R22, R3.reuse, PT ;  /* 0x000000031600720c */ /* 0x090fe40003f06270 */
[-C--:B------:R-:W-:Y:S02]  /*e7f0*/  ISETP.GE.AND P1, PT, R215, R3.reuse, PT ;  /* 0x00000003d700720c */ /* 0x080fe40003f26270 */
[-C--:B------:R-:W-:Y:S02]  /*e800*/  ISETP.GE.AND P2, PT, R214, R3.reuse, PT ;  /* 0x00000003d600720c */ /* 0x080fe40003f46270 */
[----:B------:R-:W-:-:S07]  /*e810*/  ISETP.GE.AND P3, PT, R217, R3, PT ;  /* 0x00000003d900720c */ /* 0x000fce0003f66270 */
[----:B------:R-:W-:Y:S06]  /*e820*/  @P0 BRA `(.L_x_2788) ;  /* 0x0000000000a80947 */ /* 0x000fec0003800000 */
[----:B0123--:R-:W0:Y:S01]  /*e830*/  LDS.128 R8, [R230+0x1000] ;  /* 0x00100000e6087984 */ /* 0x00fe220000000c00 */
[----:B------:R-:W-:Y:S01]  /*e840*/  SHF.R.U64 R3, R58, 0x10, R59 ;  /* 0x000000103a037819 */ /* 0x000fe2000000123b */
[--C-:B------:R-:W-:Y:S01]  /*e850*/  HADD2.F32 R63, -RZ, R106.reuse.H0_H0 ;  /* 0x2000006aff3f7230 */ /* 0x100fe20000004100 */
[--C-:B------:R-:W-:Y:S01]  /*e860*/  SHF.R.U64 R58, R60, 0x10, R61.reuse ;  /* 0x000000103c3a7819 */ /* 0x100fe2000000123d */
[----:B------:R-:W-:Y:S01]  /*e870*/  HADD2.F32 R106, -RZ, R106.H1_H1 ;  /* 0x3000006aff6a7230 */ /* 0x000fe20000004100 */
[----:B------:R-:W-:Y:S01]  /*e880*/  SHF.R.U32.HI R60, RZ, 0x10, R61 ;  /* 0x00000010ff3c7819 */ /* 0x000fe2000001163d */
[--C-:B------:R-:W-:Y:S01]  /*e890*/  HADD2.F32 R61, -RZ, R105.reuse.H0_H0 ;  /* 0x20000069ff3d7230 */ /* 0x100fe20000004100 */
[----:B------:R-:W-:Y:S01]  /*e8a0*/  SHF.R.U32.HI R59, RZ, 0x10, R59 ;  /* 0x00000010ff3b7819 */ /* 0x000fe2000001163b */
[----:B------:R-:W-:Y:S02]  /*e8b0*/  HADD2.F32 R105, -RZ, R105.H1_H1 ;  /* 0x30000069ff697230 */ /* 0x000fe40000004100 */
[----:B------:R-:W-:-:S02]  /*e8c0*/  HADD2.F32 R60, -RZ, R60.H0_H0 ;  /* 0x2000003cff3c7230 */ /* 0x000fc40000004100 */
[----:B------:R-:W-:Y:S02]  /*e8d0*/  HADD2.F32 R59, -RZ, R59.H0_H0 ;  /* 0x2000003bff3b7230 */ /* 0x000fe40000004100 */
[----:B------:R-:W-:Y:S02]  /*e8e0*/  HADD2.F32 R58, -RZ, R58.H0_H0 ;  /* 0x2000003aff3a7230 */ /* 0x000fe40000004100 */
[----:B------:R-:W-:Y:S02]  /*e8f0*/  HADD2.F32 R3, -RZ, R3.H0_H0 ;  /* 0x20000003ff037230 */ /* 0x000fe40000004100 */
[--C-:B0-----:R-:W-:Y:S02]  /*e900*/  HADD2.F32 R62, -RZ, R11.reuse.H0_H0 ;  /* 0x2000000bff3e7230 */ /* 0x101fe40000004100 */
[----:B------:R-:W-:Y:S02]  /*e910*/  HADD2.F32 R11, -RZ, R11.H1_H1 ;  /* 0x3000000bff0b7230 */ /* 0x000fe40000004100 */
[----:B------:R-:W-:-:S02]  /*e920*/  HADD2.F32 R65, -RZ, R10.H0_H0 ;  /* 0x2000000aff417230 */ /* 0x000fc40000004100 */
[----:B------:R-:W-:Y:S02]  /*e930*/  HADD2.F32 R64, -RZ, R8.H0_H0 ;  /* 0x20000008ff407230 */ /* 0x000fe40000004100 */
[CC--:B------:R-:W-:Y:S01]  /*e940*/  FMUL.FTZ R67, R11.reuse, R60.reuse ;  /* 0x0000003c0b437220 */ /* 0x0c0fe20000410000 */
[----:B------:R-:W-:Y:S02]  /*e950*/  HADD2.F32 R10, -RZ, R10.H1_H1 ;  /* 0x3000000aff0a7230 */ /* 0x000fe40000004100 */
[-C--:B------:R-:W-:Y:S01]  /*e960*/  FMUL.FTZ R11, R11, R59.reuse ;  /* 0x0000003b0b0b7220 */ /* 0x080fe20000410000 */
[--C-:B------:R-:W-:Y:S02]  /*e970*/  HADD2.F32 R66, -RZ, R9.reuse.H0_H0 ;  /* 0x20000009ff427230 */ /* 0x100fe40000004100 */
[C---:B------:R-:W-:Y:S01]  /*e980*/  FFMA.FTZ R67, R62.reuse, R59, -R67 ;  /* 0x0000003b3e437223 */ /* 0x040fe20000010843 */
[----:B------:R-:W-:Y:S02]  /*e990*/  HADD2.F32 R8, -RZ, R8.H1_H1 ;  /* 0x30000008ff087230 */ /* 0x000fe40000004100 */
[----:B------:R-:W-:Y:S01]  /*e9a0*/  FFMA.FTZ R11, R62, R60, R11 ;  /* 0x0000003c3e0b7223 */ /* 0x000fe2000001000b */
[----:B------:R-:W-:-:S02]  /*e9b0*/  HADD2.F32 R9, -RZ, R9.H1_H1 ;  /* 0x30000009ff097230 */ /* 0x000fc40000004100 */
[C---:B------:R-:W-:Y:S01]  /*e9c0*/  FMUL.FTZ R59, R10.reuse, R106 ;  /* 0x0000006a0a3b7220 */ /* 0x040fe20000410000 */
[----:B------:R-:W-:Y:S01]  /*e9d0*/  FMUL.FTZ R60, R10, R105 ;  /* 0x000000690a3c7220 */ /* 0x000fe20000410000 */
        /* <DEDUP_REMOVED lines=15> */
.L_x_2788:
[----:B------:R-:W-:Y:S05]  /*ead0*/  BSYNC B2 ;  /* 0x0000000000027941 */ /* 0x000fea0003800000 */
.L_x_2787:
[----:B------:R-:W-:Y:S04]  /*eae0*/  BSSY B2, `(.L_x_2789) ;  /* 0x000002c000027945 */ /* 0x000fe80003800000 */
[----:B------:R-:W-:Y:S05]  /*eaf0*/  @P1 BRA `(.L_x_2790) ;  /* 0x0000000000a81947 */ /* 0x000fea0003800000 */
[----:B01234-:R-:W0:Y:S01]  /*eb00*/  LDS.128 R8, [R230+0x5000] ;  /* 0x00500000e6087984 */ /* 0x01fe220000000c00 */
        /* <DEDUP_REMOVED lines=41> */
.L_x_2790:
[----:B------:R-:W-:Y:S05]  /*eda0*/  BSYNC B2 ;  /* 0x0000000000027941 */ /* 0x000fea0003800000 */
.L_x_2789:
        /* <DEDUP_REMOVED lines=44> */
.L_x_2792:
[----:B------:R-:W-:Y:S05]  /*f070*/  BSYNC B2 ;  /* 0x0000000000027941 */ /* 0x000fea0003800000 */
.L_x_2791:
[----:B------:R-:W-:Y:S05]  /*f080*/  @P3 BRA `(.L_x_2786) ;  /* 0x0000000000a83947 */ /* 0x000fea0003800000 */
[----:B01234-:R-:W0:Y:S01]  /*f090*/  LDS.128 R8, [R230+0xd000] ;  /* 0x00d00000e6087984 */ /* 0x01fe220000000c00 */
        /* <DEDUP_REMOVED lines=41> */
.L_x_2786:
[----:B------:R-:W-:Y:S05]  /*f330*/  BSYNC B1 ;  /* 0x0000000000017941 */ /* 0x000fea0003800000 */
.L_x_2785:
[----:B------:R-:W-:Y:S01]  /*f340*/  VIADD R3, R212, 0x40 ;  /* 0x00000040d4037836 */ /* 0x000fe20000000000 */
[----:B------:R-:W-:Y:S04]  /*f350*/  BSSY B1, `(.L_x_2793) ;  /* 0x00000ba000017945 */ /* 0x000fe80003800000 */
[----:B------:R-:W-:-:S13]  /*f360*/  ISETP.GE.AND P0, PT, R3, R0, PT ;  /* 0x000000000300720c */ /* 0x000fda0003f06270 */
[----:B------:R-:W-:Y:S05]  /*f370*/  @P0 BRA `(.L_x_2794) ;  /* 0x0000000800dc0947 */ /* 0x000fea0003800000 */
[----:B------:R-:W5:Y:S01]  /*f380*/  LDC R3, c[0x0][0x3f4] ;  /* 0x0000fd00ff037b82 */ /* 0x000f620000000800 */
[----:B------:R-:W-:Y:S01]  /*f390*/  BSSY B2, `(.L_x_2795) ;  /* 0x0000030000027945 */ /* 0x000fe20003800000 */
[-C--:B-----5:R-:W-:Y:S02]  /*f3a0*/  ISETP.GE.AND P0, PT, R22, R3.reuse, PT ;  /* 0x000000031600720c */ /* 0x0a0fe40003f06270 */
[-C--:B------:R-:W-:Y:S02]  /*f3b0*/  ISETP.GE.AND P1, PT, R215, R3.reuse, PT ;  /* 0x00000003d700720c */ /* 0x080fe40003f26270 */
[-C--:B------:R-:W-:Y:S02]  /*f3c0*/  ISETP.GE.AND P2, PT, R214, R3.reuse, PT ;  /* 0x00000003d600720c */ /* 0x080fe40003f46270 */
[----:B------:R-:W-:-:S07]  /*f3d0*/  ISETP.GE.AND P3, PT, R217, R3, PT ;  /* 0x00000003d900720c */ /* 0x000fce0003f66270 */
[----:B------:R-:W-:Y:S06]  /*f3e0*/  @P0 BRA `(.L_x_2796) ;  /* 0x0000000000a80947 */ /* 0x000fec0003800000 */
[----:B01234-:R-:W0:Y:S01]  /*f3f0*/  LDS.128 R8, [R230+0x2000] ;  /* 0x00200000e6087984 */ /* 0x01fe220000000c00 */
        /* <DEDUP_REMOVED lines=27> */
[C---:B------:R-:W-:Y:S01]  /*f5b0*/  FMUL.FTZ R48, R44.reuse, R101 ;  /* 0x000000652c307220 */ /* 0x040fe20000410000 */
[----:B------:R-:W-:Y:S01]  /*f5c0*/  FMUL.FTZ R44, R44, R100 ;  /* 0x000000642c2c7220 */ /* 0x000fe20000410000 */
[----:B------:R-:W-:Y:S01]  /*f5d0*/  FFMA.FTZ R46, R46, R43, R47 ;  /* 0x0000002b2e2e7223 */ /* 0x000fe2000001002f */
        /* <DEDUP_REMOVED lines=11> */
.L_x_2796:
[----:B------:R-:W-:Y:S05]  /*f690*/  BSYNC B2 ;  /* 0x0000000000027941 */ /* 0x000fea0003800000 */
.L_x_2795:
[----:B------:R-:W-:Y:S04]  /*f6a0*/  BSSY B2, `(.L_x_2797) ;  /* 0x000002c000027945 */ /* 0x000fe80003800000 */
[----:B------:R-:W-:Y:S05]  /*f6b0*/  @P1 BRA `(.L_x_2798) ;  /* 0x0000000000a81947 */ /* 0x000fea0003800000 */
[----:B01234-:R-:W0:Y:S01]  /*f6c0*/  LDS.128 R8, [R230+0x6000] ;  /* 0x00600000e6087984 */ /* 0x01fe220000000c00 */
        /* <DEDUP_REMOVED lines=41> */
.L_x_2798:
[----:B------:R-:W-:Y:S05]  /*f960*/  BSYNC B2 ;  /* 0x0000000000027941 */ /* 0x000fea0003800000 */
.L_x_2797:
[----:B------:R-:W-:Y:S04]  /*f970*/  BSSY B2, `(.L_x_2799) ;  /* 0x000002c000027945 */ /* 0x000fe80003800000 */
[----:B------:R-:W-:Y:S05]  /*f980*/  @P2 BRA `(.L_x_2800) ;  /* 0x0000000000a82947 */ /* 0x000fea0003800000 */
[----:B01234-:R-:W0:Y:S01]  /*f990*/  LDS.128 R8, [R230+0xa000] ;  /* 0x00a00000e6087984 */ /* 0x01fe220000000c00 */
        /* <DEDUP_REMOVED lines=41> */
.L_x_2800:
[----:B------:R-:W-:Y:S05]  /*fc30*/  BSYNC B2 ;  /* 0x0000000000027941 */ /* 0x000fea0003800000 */
.L_x_2799:
[----:B------:R-:W-:Y:S05]  /*fc40*/  @P3 BRA `(.L_x_2794) ;  /* 0x0000000000a83947 */ /* 0x000fea0003800000 */
        /* <DEDUP_REMOVED lines=42> */
.L_x_2794:
[----:B------:R-:W-:Y:S05]  /*fef0*/  BSYNC B1 ;  /* 0x0000000000017941 */ /* 0x000fea0003800000 */
.L_x_2793:
[----:B------:R-:W-:-:S05]  /*ff00*/  VIADD R3, R212, 0x60 ;  /* 0x00000060d4037836 */ /* 0x000fca0000000000 */
        /* <DEDUP_REMOVED lines=51> */
.L_x_2803:
[----:B------:R-:W-:Y:S05]  /*10240*/  BSYNC B1 ;  /* 0x0000000000017941 */ /* 0x000fea0003800000 */
.L_x_2802:
[----:B------:R-:W-:Y:S04]  /*10250*/  BSSY B1, `(.L_x_2804) ;  /* 0x000002c000017945 */ /* 0x000fe80003800000 */
        /* <DEDUP_REMOVED lines=43> */
.L_x_2805:
[----:B------:R-:W-:Y:S05]  /*10510*/  BSYNC B1 ;  /* 0x0000000000017941 */ /* 0x000fea0003800000 */
.L_x_2804:
        /* <DEDUP_REMOVED lines=14> */
[----:B------:R-:W-:Y:S02]  /*10600*/  HADD2.F32 R12, -RZ, R11.H0_H0 ;  /* 0x2000000bff0c7230 */ /* 0x000fe40000004100 */
[--C-:B------:R-:W-:Y:S02]  /*10610*/  HADD2.F32 R0, -RZ, R8.reuse.H0_H0 ;  /* 0x20000008ff007230 */ /* 0x100fe40000004100 */
        /* <DEDUP_REMOVED lines=13> */
[C---:B------:R-:W-:Y:S01]  /*106f0*/  FMUL.FTZ R14, R10.reuse, R83 ;  /* 0x000000530a0e7220 */ /* 0x040fe20000410000 */
[----:B------:R-:W-:Y:S02]  /*10700*/  HADD2.F32 R8, -RZ, R28.H0_H0 ;  /* 0x2000001cff087230 */ /* 0x000fe40000004100 */
[----:B------:R-:W-:Y:S01]  /*10710*/  FMUL.FTZ R20, R10, R82 ;  /* 0x000000520a147220 */ /* 0x000fe20000410000 */
[----:B------:R-:W-:Y:S01]  /*10720*/  FFMA.FTZ R0, R0, R21, R25 ;  /* 0x0000001500007223 */ /* 0x000fe20000010019 */
[----:B------:R-:W-:Y:S01]  /*10730*/  FMUL.FTZ R10, R9, R12 ;  /* 0x0000000c090a7220 */ /* 0x000fe20000410000 */
[----:B------:R-:W-:Y:S01]  /*10740*/  FFMA.FTZ R14, R11, R82, -R14 ;  /* 0x000000520b0e7223 */ /* 0x000fe2000001080e */
[-C--:B------:R-:W-:Y:S01]  /*10750*/  FMUL.FTZ R15, R9, R8.reuse ;  /* 0x00000008090f7220 */ /* 0x080fe20000410000 */
[----:B------:R-:W-:Y:S01]  /*10760*/  FFMA.FTZ R83, R11, R83, R20 ;  /* 0x000000530b537223 */ /* 0x000fe20000010014 */
[----:B------:R-:W-:Y:S01]  /*10770*/  FFMA.FTZ R9, R3, R8, -R10 ;  /* 0x0000000803097223 */ /* 0x000fe2000001080a */
[----:B------:R-:W-:Y:S01]  /*10780*/  F2FP.F16.F32.PACK_AB R11, R27, R24 ;  /* 0x000000181b0b723e */ /* 0x000fe200000000ff */
[----:B------:R-:W-:Y:S01]  /*10790*/  FFMA.FTZ R12, R3, R12, R15 ;  /* 0x0000000c030c7223 */ /* 0x000fe2000001000f */
[----:B------:R-:W-:-:S02]  /*107a0*/  F2FP.F16.F32.PACK_AB R8, R0, R13 ;  /* 0x0000000d0008723e */ /* 0x000fc400000000ff */
[----:B------:R-:W-:Y:S02]  /*107b0*/  F2FP.F16.F32.PACK_AB R10, R83, R14 ;  /* 0x0000000e530a723e */ /* 0x000fe400000000ff */
[----:B------:R-:W-:-:S05]  /*107c0*/  F2FP.F16.F32.PACK_AB R9, R12, R9 ;  /* 0x000000090c09723e */ /* 0x000fca00000000ff */
[----:B------:R0:W-:Y:S02]  /*107d0*/  STS.128 [R230+0xb000], R8 ;  /* 0x00b00008e6007388 */ /* 0x0001e40000000c00 */
.L_x_2807:
[----:B------:R-:W-:Y:S05]  /*107e0*/  BSYNC B1 ;  /* 0x0000000000017941 */ /* 0x000fea0003800000 */
.L_x_2806:
[----:B------:R-:W-:Y:S05]  /*107f0*/  @P3 BRA `(.L_x_2801) ;  /* 0x0000004c00443947 */ /* 0x000fea0003800000 */
[----:B01234-:R-:W0:Y:S01]  /*10800*/  LDS.128 R8, [R230+0xf000] ;  /* 0x00f00000e6087984 */ /* 0x01fe220000000c00 */
        /* <DEDUP_REMOVED lines=8> */
[----:B------:R-:W-:Y:S02]  /*10890*/  HADD2.F32 R7, -RZ, R78.H0_H0 ;  /* 0x2000004eff077230 */ /* 0x000fe40000004100 */
        /* <DEDUP_REMOVED lines=13> */
[----:B------:R-:W-:Y:S02]  /*10970*/  HADD2.F32 R5, -RZ, R78.H1_H1 ;  /* 0x3000004eff057230 */ /* 0x000fe40000004100 */
        /* <DEDUP_REMOVED lines=19> */
.L_x_2762:
[----:B------:R-:W0:Y:S01]  /*10ab0*/  LDC R9, c[0x0][0x448] ;  /* 0x00011200ff097b82 */ /* 0x000e220000000800 */
[----:B------:R-:W-:Y:S01]  /*10ac0*/  ULDC.64 UR4, c[0x0][0x3f8] ;  /* 0x0000fe0000047ab9 */ /* 0x000fe20000000a00 */
[----:B------:R-:W-:Y:S01]  /*10ad0*/  ULDC.64 UR6, c[0x0][0x408] ;  /* 0x0001020000067ab9 */ /* 0x000fe20000000a00 */
[----:B------:R-:W-:Y:S02]  /*10ae0*/  MOV R72, R24 ;  /* 0x0000001800487202 */ /* 0x000fe40000000f00 */
        /* <DEDUP_REMOVED lines=28> */
.L_x_3113:
        /* <DEDUP_REMOVED lines=18> */
[----:B------:R-:W-:Y:S02]  /*10dd0*/  CS2R R58, SRZ ;  /* 0x00000000003a7805 */ /* 0x000fe4000001ff00 */
[----:B------:R-:W-:Y:S01]  /*10de0*/  CS2R R68, SRZ ;  /* 0x0000000000447805 */ /* 0x000fe2000001ff00 */
[----:B------:R-:W-:-:S04]  /*10df0*/  ULDC.64 UR6, c[0x0][0x208] ;  /* 0x0000820000067ab9 */ /* 0x000fc80000000a00 */
[C---:B------:R-:W-:Y:S02]  /*10e00*/  @!P2 SHF.L.U32 R11, R18.reuse, 0x1, RZ ;  /* 0x00000001120ba819 */ /* 0x040fe400000006ff */
[----:B------:R-:W-:Y:S02]  /*10e10*/  @!P2 SHF.L.U64.HI R12, R18, 0x1, R19 ;  /* 0x00000001120ca819 */ /* 0x000fe40000010213 */
[----:B----4-:R-:W-:Y:S02]  /*10e20*/  @!P2 IADD3 R6, P1, R14, R11, RZ ;  /* 0x0000000b0e06a210 */ /* 0x010fe40007f3e0ff */
[----:B------:R-:W-:Y:S02]  /*10e30*/  CS2R R70, SRZ ;  /* 0x0000000000467805 */ /* 0x000fe4000001ff00 */
[----:B------:R-:W-:Y:S02]  /*10e40*/  CS2R R60, SRZ ;  /* 0x00000000003c7805 */ /* 0x000fe4000001ff00 */
[----:B------:R-:W-:-:S02]  /*10e50*/  CS2R R62, SRZ ;  /* 0x00000000003e7805 */ /* 0x000fc4000001ff00 */
[----:B------:R-:W-:Y:S02]  /*10e60*/  CS2R R66, SRZ ;  /* 0x0000000000427805 */ /* 0x000fe4000001ff00 */
        /* <DEDUP_REMOVED lines=13> */
.L_x_2810:
[----:B------:R-:W-:Y:S05]  /*10f40*/  BSYNC B1 ;  /* 0x0000000000017941 */ /* 0x000fea0003800000 */
.L_x_2809:
        /* <DEDUP_REMOVED lines=29> */
[----:B------:R-:W-:Y:S02]  /*11120*/  PRMT R120, R120, 0x5410, R5 ;  /* 0x0000541078787816 */ /* 0x000fe40000000005 */
        /* <DEDUP_REMOVED lines=8> */
.L_x_3119:
        /* <DEDUP_REMOVED lines=11> */
[----:B------:R-:W2:Y:S01]  /*11260*/  LDL R4, [R1+0x64] ;  /* 0x0000640001047983 */ /* 0x000ea20000100800 */
[----:B------:R-:W-:Y:S01]  /*11270*/  ULDC UR4, c[0x0][0x3f4] ;  /* 0x0000fd0000047ab9 */ /* 0x000fe20000000800 */
[----:B---3--:R-:W-:Y:S01]  /*11280*/  IMAD.MOV.U32 R9, RZ, RZ, R5 ;  /* 0x000000ffff097224 */ /* 0x008fe200078e0005 */
        /* <DEDUP_REMOVED lines=19> */
[----:B0-----:R-:W-:Y:S02]  /*113c0*/  IMAD.MOV.U32 R9, RZ, RZ, R7 ;  /* 0x000000ffff097224 */ /* 0x001fe400078e0007 */
[----:B------:R-:W-:Y:S02]  /*113d0*/  @!P2 IMAD.X R5, R5, 0x1, R12, P0 ;  /* 0x000000010505a824 */ /* 0x000fe400000e060c */
[----:B------:R-:W-:-:S03]  /*113e0*/  @!P3 IMAD.WIDE R8, R13, 0x2, R8 ;  /* 0x000000020d08b825 */ /* 0x000fc600078e0208 */
[----:B------:R2:W5:Y:S01]  /*113f0*/  @!P2 LD.E.128 R44, desc[UR6][R4.64] ;  /* 0x00000006042ca980 */ /* 0x000562000c101d00 */
[----:B------:R-:W-:-:S03]  /*11400*/  @!P2 IMAD.X R7, R7, 0x1, R12, P1 ;  /* 0x000000010707a824 */ /* 0x000fc600008e060c */
[----:B------:R2:W5:Y:S04]  /*11410*/  @!P3 LD.E.128 R48, desc[UR6][R8.64] ;  /* 0x000000060830b980 */ /* 0x000568000c101d00 */
[----:B------:R2:W5:Y:S02]  /*11420*/  @!P2 LD.E.128 R52, desc[UR6][R6.64] ;  /* 0x000000060634a980 */ /* 0x000564000c101d00 */
.L_x_2813:
[----:B------:R-:W-:Y:S05]  /*11430*/  BSYNC B1 ;  /* 0x0000000000017941 */ /* 0x000fea0003800000 */
.L_x_2812:
[----:B--23-5:R-:W-:Y:S01]  /*11440*/  IMAD.MOV.U32 R5, RZ, RZ, R53 ;  /* 0x000000ffff057224 */ /* 0x02cfe200078e0035 */
[----:B------:R-:W-:Y:S01]  /*11450*/  MOV R4, R52 ;  /* 0x0000003400047202 */ /* 0x000fe20000000f00 */
[----:B------:R-:W-:Y:S01]  /*11460*/  IMAD.MOV.U32 R6, RZ, RZ, R54 ;  /* 0x000000ffff067224 */ /* 0x000fe200078e0036 */
[----:B------:R-:W-:Y:S01]  /*11470*/  UMOV UR4, 0xffffffff ;  /* 0xffffffff00047882 */ /* 0x000fe20000000000 */
[----:B0-----:R-:W-:Y:S01]  /*11480*/  IMAD.MOV.U32 R7, RZ, RZ, R55 ;  /* 0x000000ffff077224 */ /* 0x001fe200078e0037 */
        /* <DEDUP_REMOVED lines=26> */
[----:B------:R0:W0:Y:S02]  /*11630*/  SHFL.IDX PT, R12, R3, 0x2, 0x181f ;  /* 0x00581f00030c7f89 */ /* 0x00002400000e0000 */
.L_x_3125:
        /* <DEDUP_REMOVED lines=14> */
[----:B--2---:R-:W-:Y:S01]  /*11720*/  MOV R9, R5 ;  /* 0x0000000500097202 */ /* 0x004fe20000000f00 */
[----:B---3--:R-:W-:Y:S01]  /*11730*/  IMAD.MOV.U32 R8, RZ, RZ, R4 ;  /* 0x000000ffff087224 */ /* 0x008fe200078e0004 */
[----:B------:R-:W-:Y:S02]  /*11740*/  ISETP.GE.AND P2, PT, R18, UR4, PT ;  /* 0x0000000412007c0c */ /* 0x000fe4000bf46270 */
[----:B------:R-:W-:Y:S02]  /*11750*/  CS2R R24, SRZ ;  /* 0x0000000000187805 */ /* 0x000fe4000001ff00 */
[----:B------:R-:W-:Y:S02]  /*11760*/  ISETP.GE.AND P3, PT, R213, UR4, PT ;  /* 0x00000004d5007c0c */ /* 0x000fe4000bf66270 */
[----:B------:R-:W-:Y:S01]  /*11770*/  CS2R R26, SRZ ;  /* 0x00000000001a7805 */ /* 0x000fe2000001ff00 */
[----:B------:R-:W-:-:S06]  /*11780*/  ULDC.64 UR6, c[0x0][0x208] ;  /* 0x0000820000067ab9 */ /* 0x000fcc0000000a00 */
[C---:B------:R-:W-:Y:S01]  /*11790*/  @!P2 IMAD.SHL.U32 R11, R18.reuse, 0x2, RZ ;  /* 0x00000002120ba824 */ /* 0x040fe200078e00ff */
[----:B----4-:R-:W-:-:S04]  /*117a0*/  @!P2 SHF.L.U64.HI R14, R18, 0x1, R19 ;  /* 0x00000001120ea819 */ /* 0x010fc80000010213 */
[----:B------:R-:W-:Y:S02]  /*117b0*/  @!P2 IADD3 R4, P0, R4, R11, RZ ;  /* 0x0000000b0404a210 */ /* 0x000fe40007f1e0ff */
        /* <DEDUP_REMOVED lines=8> */
[----:B------:R-:W-:Y:S01]  /*11840*/  @!P3 IMAD.SHL.U32 R13, R6, 0x8, RZ ;  /* 0x00000008060db824 */ /* 0x000fe200078e00ff */
[----:B0-----:R-:W-:-:S03]  /*11850*/  @!P2 IADD3 R6, P1, R12, R11, RZ ;  /* 0x0000000b0c06a210 */ /* 0x001fc60007f3e0ff */
[----:B------:R-:W-:-:S04]  /*11860*/  @!P3 IMAD.WIDE R10, R13, 0x2, R8 ;  /* 0x000000020d0ab825 */ /* 0x000fc800078e0208 */
[----:B------:R-:W-:Y:S01]  /*11870*/  IMAD.MOV.U32 R8, RZ, RZ, R12 ;  /* 0x000000ffff087224 */ /* 0x000fe200078e000c */
[----:B------:R2:W5:Y:S01]  /*11880*/  @!P3 LD.E.128 R24, desc[UR6][R10.64] ;  /* 0x000000060a18b980 */ /* 0x000562000c101d00 */
[----:B------:R-:W-:Y:S01]  /*11890*/  IMAD.MOV.U32 R9, RZ, RZ, R7 ;  /* 0x000000ffff097224 */ /* 0x000fe200078e0007 */
[----:B------:R-:W-:Y:S01]  /*118a0*/  @!P2 IADD3.X R7, R7, R14, RZ, P1, !PT ;  /* 0x0000000e0707a210 */ /* 0x000fe20000ffe4ff */
[----:B------:R-:W-:-:S04]  /*118b0*/  @!P3 IMAD.WIDE R8, R13, 0x2, R8 ;  /* 0x000000020d08b825 */ /* 0x000fc800078e0208 */
[----:B------:R2:W5:Y:S04]  /*118c0*/  @!P2 LD.E.128 R36, desc[UR6][R6.64] ;  /* 0x000000060624a980 */ /* 0x000568000c101d00 */
[----:B------:R2:W5:Y:S02]  /*118d0*/  @!P3 LD.E.128 R32, desc[UR6][R8.64] ;  /* 0x000000060820b980 */ /* 0x000564000c101d00 */
.L_x_2816:
[----:B------:R-:W-:Y:S05]  /*118e0*/  BSYNC B1 ;  /* 0x0000000000017941 */ /* 0x000fea0003800000 */
.L_x_2815:
[----:B--2--5:R-:W-:Y:S01]  /*118f0*/  IMAD.MOV.U32 R5, RZ, RZ, R38 ;  /* 0x000000ffff057224 */ /* 0x024fe200078e0026 */
[----:B------:R-:W-:Y:S01]  /*11900*/  UMOV UR4, 0xffffffff ;  /* 0xffffffff00047882 */ /* 0x000fe20000000000 */
[----:B---3--:R-:W-:Y:S02]  /*11910*/  IMAD.MOV.U32 R4, RZ, RZ, R39 ;  /* 0x000000ffff047224 */ /* 0x008fe400078e0027 */
[----:B0-----:R-:W-:Y:S02]  /*11920*/  IMAD.MOV.U32 R7, RZ, RZ, R36 ;  /* 0x000000ffff077224 */ /* 0x001fe400078e0024 */
[----:B------:R-:W-:Y:S01]  /*11930*/  IMAD.MOV.U32 R6, RZ, RZ, R37 ;  /* 0x000000ffff067224 */ /* 0x000fe200078e0025 */
        /* <DEDUP_REMOVED lines=22> */
[----:B------:R0:W2:Y:S04]  /*11aa0*/  SHFL.IDX PT, R77, R72, 0x3, 0x181f ;  /* 0x00781f00484d7f89 */ /* 0x0000a800000e0000 */
[----:B-1----:R-:W1:Y:S04]  /*11ab0*/  SHFL.IDX PT, R21, R21, 0x3, 0x181f ;  /* 0x00781f0015157f89 */ /* 0x002e6800000e0000 */
[----:B------:R0:W3:Y:S04]  /*11ac0*/  SHFL.IDX PT, R79, R20, 0x3, 0x181f ;  /* 0x00781f00144f7f89 */ /* 0x0000e800000e0000 */
[----:B------:R-:W0:Y:S02]  /*11ad0*/  SHFL.IDX PT, R3, R3, 0x3, 0x181f ;  /* 0x00781f0003037f89 */ /* 0x000e2400000e0000 */
.L_x_3131:
[----:B------:R-:W5:Y:S01]  /*11ae0*/  LDL R12, [R1+0x78] ;  /* 0x00007800010c7983 */ /* 0x000f620000100800 */
[----:B------:R-:W-:Y:S01]  /*11af0*/  VIADD R9, R0, 0x60 ;  /* 0x0000006000097836 */ /* 0x000fe20000000000 */
[----:B------:R-:W-:Y:S01]  /*11b00*/  BSSY B1, `(.L_x_2818) ;  /* 0x000002c000017945 */ /* 0x000fe20003800000 */
[----:B------:R-:W-:Y:S02]  /*11b10*/  CS2R R6, SRZ ;  /* 0x0000000000067805 */ /* 0x000fe4000001ff00 */
[----:B------:R-:W-:Y:S02]  /*11b20*/  CS2R R10, SRZ ;  /* 0x00000000000a7805 */ /* 0x000fe4000001ff00 */
[----:B----4-:R-:W-:Y:S02]  /*11b30*/  CS2R R14, SRZ ;  /* 0x00000000000e7805 */ /* 0x010fe4000001ff00 */
[----:B------:R-:W-:Y:S02]  /*11b40*/  ISETP.GE.AND P0, PT, R9, R78, PT ;  /* 0x0000004e0900720c */ /* 0x000fe40003f06270 */
[----:B0-----:R-:W-:-:S02]  /*11b50*/  CS2R R72, SRZ ;  /* 0x0000000000487805 */ /* 0x001fc4000001ff00 */
[----:B------:R-:W-:Y:S02]  /*11b60*/  CS2R R74, SRZ ;  /* 0x00000000004a7805 */ /* 0x000fe4000001ff00 */
[----:B-----5:R-:W-:-:S04]  /*11b70*/  LEA.HI R8, R12, R12, RZ, 0x1 ;  /* 0x0000000c0c087211 */ /* 0x020fc800078f08ff */
[----:B------:R-:W-:Y:S02]  /*11b80*/  LOP3.LUT R0, R8, 0xfffffffe, RZ, 0xc0, !PT ;  /* 0xfffffffe08007812 */ /* 0x000fe400078ec0ff */
[----:B------:R-:W-:Y:S02]  /*11b90*/  CS2R R8, SRZ ;  /* 0x0000000000087805 */ /* 0x000fe4000001ff00 */
[----:B------:R-:W-:Y:S02]  /*11ba0*/  IADD3 R0, R12, -R0, RZ ;  /* 0x800000000c007210 */ /* 0x000fe40007ffe0ff */
[----:B------:R-:W-:Y:S02]  /*11bb0*/  CS2R R12, SRZ ;  /* 0x00000000000c7805 */ /* 0x000fe4000001ff00 */
[----:B------:R-:W-:Y:S01]  /*11bc0*/  SHF.L.U32 R0, R0, 0x1f, RZ ;  /* 0x0000001f00007819 */ /* 0x000fe200000006ff */
[----:B------:R-:W-:Y:S06]  /*11bd0*/  @P0 BRA `(.L_x_2819) ;  /* 0x0000000000780947 */ /* 0x000fec0003800000 */
[----:B------:R-:W4:Y:S01]  /*11be0*/  LDL R20, [R1+0x64] ;  /* 0x0000640001147983 */ /* 0x000f220000100800 */
[----:B------:R-:W-:Y:S01]  /*11bf0*/  ULDC UR4, c[0x0][0x3f4] ;  /* 0x0000fd0000047ab9 */ /* 0x000fe20000000800 */
[----:B---3--:R-:W-:Y:S01]  /*11c00*/  MOV R7, R79 ;  /* 0x0000004f00077202 */ /* 0x008fe20000000f00 */
[----:B-1----:R-:W-:Y:S01]  /*11c10*/  IMAD.MOV.U32 R4, RZ, RZ, R21 ;  /* 0x000000ffff047224 */ /* 0x002fe200078e0015 */
[----:B------:R-:W-:Y:S01]  /*11c20*/  ISETP.GE.AND P2, PT, R18, UR4, PT ;  /* 0x0000000412007c0c */ /* 0x000fe2000bf46270 */
[----:B--2---:R-:W-:Y:S01]  /*11c30*/  IMAD.MOV.U32 R5, RZ, RZ, R77 ;  /* 0x000000ffff057224 */ /* 0x004fe200078e004d */
[----:B------:R-:W-:Y:S01]  /*11c40*/  ISETP.GE.AND P3, PT, R213, UR4, PT ;  /* 0x00000004d5007c0c */ /* 0x000fe2000bf66270 */
[----:B------:R-:W-:Y:S01]  /*11c50*/  IMAD.MOV.U32 R6, RZ, RZ, R3 ;  /* 0x000000ffff067224 */ /* 0x000fe200078e0003 */
[----:B------:R-:W-:Y:S02]  /*11c60*/  CS2R R72, SRZ ;  /* 0x0000000000487805 */ /* 0x000fe4000001ff00 */
[----:B------:R-:W-:-:S02]  /*11c70*/  CS2R R74, SRZ ;  /* 0x00000000004a7805 */ /* 0x000fc4000001ff00 */
[----:B------:R-:W-:Y:S01]  /*11c80*/  CS2R R10, SRZ ;  /* 0x00000000000a7805 */ /* 0x000fe2000001ff00 */
[----:B------:R-:W-:-:S04]  /*11c90*/  ULDC.64 UR6, c[0x0][0x208] ;  /* 0x0000820000067ab9 */ /* 0x000fc80000000a00 */
[----:B------:R-:W-:Y:S01]  /*11ca0*/  @!P2 IMAD.SHL.U32 R76, R18, 0x2, RZ ;  /* 0x00000002124ca824 */ /* 0x000fe200078e00ff */
[----:B------:R-:W-:Y:S02]  /*11cb0*/  CS2R R12, SRZ ;  /* 0x00000000000c7805 */ /* 0x000fe4000001ff00 */
[----:B------:R-:W-:Y:S01]  /*11cc0*/  CS2R R14, SRZ ;  /* 0x00000000000e7805 */ /* 0x000fe2000001ff00 */
[----:B----4-:R-:W-:Y:S01]  /*11cd0*/  @!P3 IMAD.SHL.U32 R8, R20, 0x8, RZ ;  /* 0x000000081408b824 */ /* 0x010fe200078e00ff */
[-C--:B------:R-:W-:Y:S02]  /*11ce0*/  @!P2 IADD3 R20, P0, R21, R76.reuse, RZ ;  /* 0x0000004c1514a210 */ /* 0x080fe40007f1e0ff */
[----:B------:R-:W-:Y:S01]  /*11cf0*/  @!P2 IADD3 R76, P1, R3, R76, RZ ;  /* 0x0000004c034ca210 */ /* 0x000fe20007f3e0ff */
[----:B------:R-:W-:Y:S01]  /*11d00*/  @!P3 IMAD.WIDE R4, R8, 0x2, R4 ;  /* 0x000000020804b825 */ /* 0x000fe200078e0204 */
[----:B------:R-:W-:-:S03]  /*11d10*/  @!P2 SHF.L.U64.HI R3, R18, 0x1, R19 ;  /* 0x000000011203a819 */ /* 0x000fc60000010213 */
[----:B------:R-:W-:Y:S01]  /*11d20*/  @!P3 IMAD.WIDE R6, R8, 0x2, R6 ;  /* 0x000000020806b825 */ /* 0x000fe200078e0206 */
[----:B------:R-:W-:Y:S01]  /*11d30*/  CS2R R8, SRZ ;  /* 0x0000000000087805 */ /* 0x000fe2000001ff00 */
[----:B------:R0:W5:Y:S02]  /*11d40*/  @!P3 LD.E.128 R72, desc[UR6][R4.64] ;  /* 0x000000060448b980 */ /* 0x000164000c101d00 */
[--C-:B------:R-:W-:Y:S02]  /*11d50*/  @!P2 IMAD.X R21, R77, 0x1, R3.reuse, P0 ;  /* 0x000000014d15a824 */ /* 0x100fe400000e0603 */
[----:B------:R-:W-:Y:S01]  /*11d60*/  @!P2 IMAD.X R77, R79, 0x1, R3, P1 ;  /* 0x000000014f4da824 */ /* 0x000fe200008e0603 */
[----:B------:R1:W5:Y:S04]  /*11d70*/  @!P3 LD.E.128 R8, desc[UR6][R6.64] ;  /* 0x000000060608b980 */ /* 0x000368000c101d00 */
[----:B------:R4:W5:Y:S01]  /*11d80*/  @!P2 LD.E.128 R12, desc[UR6][R20.64] ;  /* 0x00000006140ca980 */ /* 0x000962000c101d00 */
[----:B0-----:R-:W-:-:S02]  /*11d90*/  CS2R R4, SRZ ;  /* 0x0000000000047805 */ /* 0x001fc4000001ff00 */
[----:B-1----:R-:W-:-:S06]  /*11da0*/  CS2R R6, SRZ ;  /* 0x0000000000067805 */ /* 0x002fcc000001ff00 */
[----:B------:R4:W5:Y:S02]  /*11db0*/  @!P2 LD.E.128 R4, desc[UR6][R76.64] ;  /* 0x000000064c04a980 */ /* 0x000964000c101d00 */
.L_x_2819:
[----:B------:R-:W-:Y:S05]  /*11dc0*/  BSYNC B1 ;  /* 0x0000000000017941 */ /* 0x000fea0003800000 */
.L_x_2818:
[----:B------:R-:W0:Y:S01]  /*11dd0*/  SYNCS.PHASECHK.TRANS64.TRYWAIT P0, [R16+URZ+0x38800], R0 ;  /* 0x03880000100075a7 */ /* 0x000e22000800017f */
[----:B----45:R-:W-:Y:S01]  /*11de0*/  IMAD.MOV.U32 R20, RZ, RZ, R4 ;  /* 0x000000ffff147224 */ /* 0x030fe200078e0004 */
[----:B-1----:R-:W-:Y:S01]  /*11df0*/  MOV R21, R7 ;  /* 0x0000000700157202 */ /* 0x002fe20000000f00 */
[----:B------:R-:W-:Y:S01]  /*11e00*/  IMAD.MOV.U32 R3, RZ, RZ, R5 ;  /* 0x000000ffff037224 */ /* 0x000fe200078e0005 */
[----:B------:R-:W-:Y:S01]  /*11e10*/  BSSY B1, `(.L_x_2820) ;  /* 0x000000b000017945 */ /* 0x000fe20003800000 */
        /* <DEDUP_REMOVED lines=9> */
[----:B0-----:R-:W-:Y:S06]  /*11eb0*/  @!P0 BRA `(.L_x_2821) ;  /* 0x0000022000fc8947 */ /* 0x001fec0003800000 */
.L_x_3132:
[----:B------:R-:W-:Y:S05]  /*11ec0*/  BSYNC B1 ;  /* 0x0000000000017941 */ /* 0x000fea0003800000 */
.L_x_2820:
[----:B------:R-:W-:Y:S01]  /*11ed0*/  IMAD.MOV.U32 R3, RZ, RZ, R12 ;  /* 0x000000ffff037224 */ /* 0x000fe200078e000c */
[----:B0-----:R-:W-:Y:S01]  /*11ee0*/  MOV R0, R13 ;  /* 0x0000000d00007202 */ /* 0x001fe20000000f00 */
[----:B------:R-:W-:Y:S01]  /*11ef0*/  IMAD.MOV.U32 R20, RZ, RZ, R72 ;  /* 0x000000ffff147224 */ /* 0x000fe200078e0048 */
[----:B------:R-:W-:Y:S02]  /*11f00*/  BSSY B1, `(.L_x_2822) ;  /* 0x00000d6000017945 */ /* 0x000fe40003800000 */
[----:B------:R-:W-:Y:S01]  /*11f10*/  PRMT R101, R3, 0x5410, R0 ;  /* 0x0000541003657816 */ /* 0x000fe20000000000 */
[----:B------:R-:W-:Y:S02]  /*11f20*/  IMAD.MOV.U32 R3, RZ, RZ, R14 ;  /* 0x000000ffff037224 */ /* 0x000fe400078e000e */
[----:B------:R-:W-:-:S05]  /*11f30*/  IMAD.MOV.U32 R0, RZ, RZ, R15 ;  /* 0x000000ffff007224 */ /* 0x000fca00078e000f */
[----:B------:R-:W-:Y:S01]  /*11f40*/  PRMT R102, R3, 0x5410, R0 ;  /* 0x0000541003667816 */ /* 0x000fe20000000000 */
[----:B------:R-:W-:Y:S01]  /*11f50*/  IMAD.MOV.U32 R3, RZ, RZ, R73 ;  /* 0x000000ffff037224 */ /* 0x000fe200078e0049 */
[----:B------:R-:W-:-:S04]  /*11f60*/  VIADDMNMX R0, R78, -R231, 0x80, PT ;  /* 0x000000804e007446 */ /* 0x000fc800038009e7 */
[----:B------:R-:W-:Y:S02]  /*11f70*/  ISETP.GE.AND P0, PT, R212, R0, PT ;  /* 0x00000000d400720c */ /* 0x000fe40003f06270 */
[----:B------:R-:W-:Y:S01]  /*11f80*/  PRMT R89, R20, 0x5410, R3 ;  /* 0x0000541014597816 */ /* 0x000fe20000000003 */
[----:B------:R-:W-:Y:S01]  /*11f90*/  IMAD.MOV.U32 R20, RZ, RZ, R74 ;  /* 0x000000ffff147224 */ /* 0x000fe200078e004a */
[----:B------:R-:W-:-:S04]  /*11fa0*/  MOV R3, R75 ;  /* 0x0000004b00037202 */ /* 0x000fc80000000f00 */
[----:B------:R-:W-:-:S05]  /*11fb0*/  PRMT R90, R20, 0x5410, R3 ;  /* 0x00005410145a7816 */ /* 0x000fca0000000003 */
[----:B------:R-:W-:Y:S05]  /*11fc0*/  @P0 BRA `(.L_x_2823) ;  /* 0x0000000c00240947 */ /* 0x000fea0003800000 */
[----:B------:R-:W0:Y:S01]  /*11fd0*/  LDC R3, c[0x0][0x3f4] ;  /* 0x0000fd00ff037b82 */ /* 0x000e220000000800 */
[----:B------:R-:W-:Y:S01]  /*11fe0*/  BSSY B2, `(.L_x_2824) ;  /* 0x0000064000027945 */ /* 0x000fe20003800000 */
[----:B------:R-:W-:Y:S01]  /*11ff0*/  IMAD.SHL.U32 R121, R212, 0x40, RZ ;  /* 0x00000040d4797824 */ /* 0x000fe200078e00ff */
[----:B0-----:R-:W-:-:S13]  /*12000*/  ISETP.GE.AND P0, PT, R18, R3, PT ;  /* 0x000000031200720c */ /* 0x001fda0003f06270 */
[----:B------:R-:W-:Y:S05]  /*12010*/  @P0 BRA `(.L_x_2825) ;  /* 0x0000000400800947 */ /* 0x000fea0003800000 */
[----:B------:R-:W4:Y:S01]  /*12020*/  LDL R21, [R1+0x60] ;  /* 0x0000600001157983 */ /* 0x000f220000100800 */
[----:B------:R-:W-:Y:S01]  /*12030*/  HADD2.F32 R91, -RZ, R91.H0_H0 ;  /* 0x2000005bff5b7230 */ /* 0x000fe20000004100 */
[----:B------:R-:W-:Y:S01]  /*12040*/  SHF.R.U64 R60, R60, 0x10, R61 ;  /* 0x000000103c3c7819 */ /* 0x000fe2000000123d */
[----:B------:R-:W-:Y:S01]  /*12050*/  HADD2.F32 R104, -RZ, R104.H0_H0 ;  /* 0x20000068ff687230 */ /* 0x000fe20000004100 */
[----:B------:R-:W0:Y:S01]  /*12060*/  LDS.128 R80, [R230] ;  /* 0x00000000e6507984 */ /* 0x000e220000000c00 */
[----:B------:R-:W-:Y:S02]  /*12070*/  SHF.R.U64 R62, R62, 0x10, R63 ;  /* 0x000000103e3e7819 */ /* 0x000fe4000000123f */
[----:B------:R-:W-:-:S03]  /*12080*/  HADD2.F32 R60, -RZ, R60.H0_H0 ;  /* 0x2000003cff3c7230 */ /* 0x000fc60000004100 */
[----:B------:R-:W-:Y:S02]  /*12090*/  HADD2.F32 R62, -RZ, R62.H0_H0 ;  /* 0x2000003eff3e7230 */ /* 0x000fe40000004100 */
[--C-:B0-----:R-:W-:Y:S02]  /*120a0*/  HADD2.F32 R86, -RZ, R81.reuse.H0_H0 ;  /* 0x20000051ff567230 */ /* 0x101fe40000004100 */
[----:B------:R-:W-:Y:S01]  /*120b0*/  HADD2.F32 R81, -RZ, R81.H1_H1 ;  /* 0x30000051ff517230 */ /* 0x000fe20000004100 */
[----:B----4-:R-:W-:-:S04]  /*120c0*/  LEA.HI R20, R3, R21, RZ, 0x1d ;  /* 0x0000001503147211 */ /* 0x010fc800078fe8ff */
[----:B------:R-:W-:Y:S01]  /*120d0*/  SHF.R.S32.HI R21, RZ, 0x1f, R20 ;  /* 0x0000001fff157819 */ /* 0x000fe20000011414 */
[----:B------:R-:W-:-:S03]  /*120e0*/  IMAD.SHL.U32 R76, R20, 0x8, RZ ;  /* 0x00000008144c7824 */ /* 0x000fc600078e00ff */
[----:B------:R-:W-:Y:S02]  /*120f0*/  LEA.HI R21, R21, R20, RZ, 0x3 ;  /* 0x0000001415157211 */ /* 0x000fe400078f18ff */
[----:B------:R-:W-:-:S03]  /*12100*/  LOP3.LUT R20, R76, 0x38, RZ, 0xc0, !PT ;  /* 0x000000384c147812 */ /* 0x000fc600078ec0ff */
[----:B------:R-:W-:Y:S01]  /*12110*/  IMAD.SHL.U32 R21, R21, 0x400, RZ ;  /* 0x0000040015157824 */ /* 0x000fe200078e00ff */
[----:B------:R-:W-:-:S04]  /*12120*/  LOP3.LUT R20, R20, 0x1c0, R121, 0xf8, !PT ;  /* 0x000001c014147812 */ /* 0x000fc800078ef879 */
[----:B------:R-:W-:Y:S02]  /*12130*/  LOP3.LUT R20, R20, R228, RZ, 0x3c, !PT ;  /* 0x000000e414147212 */ /* 0x000fe400078e3cff */
[----:B------:R-:W-:-:S04]  /*12140*/  LOP3.LUT R21, R21, 0x7fffe000, RZ, 0xc0, !PT ;  /* 0x7fffe00015157812 */ /* 0x000fc800078ec0ff */
[----:B------:R-:W-:Y:S01]  /*12150*/  IADD3 R20, R20, R21, R227 ;  /* 0x0000001514147210 */ /* 0x000fe20007ffe0e3 */
[----:B------:R-:W-:-:S04]  /*12160*/  HADD2.F32 R21, -RZ, R85.H0_H0 ;  /* 0x20000055ff157230 */ /* 0x000fc80000004100 */
[----:B------:R-:W-:-:S05]  /*12170*/  IMAD R20, R20, 0x2, R16 ;  /* 0x0000000214147824 */ /* 0x000fca00078e0210 */
[----:B--23--:R-:W0:Y:S02]  /*12180*/  LDS.128 R76, [R20+0x14400] ;  /* 0x01440000144c7984 */ /* 0x00ce240000000c00 */
[--C-:B0-----:R-:W-:Y:S02]  /*12190*/  HADD2.F32 R92, -RZ, R77.reuse.H0_H0 ;  /* 0x2000004dff5c7230 */ /* 0x101fe40000004100 */
[----:B------:R-:W-:-:S03]  /*121a0*/  HADD2.F32 R77, -RZ, R77.H1_H1 ;  /* 0x3000004dff4d7230 */ /* 0x000fc60000004100 */
[----:B------:R-:W-:-:S04]  /*121b0*/  FMUL.FTZ R85, R92, R91 ;  /* 0x0000005b5c557220 */ /* 0x000fc80000410000 */
[-C--:B------:R-:W-:Y:S01]  /*121c0*/  FFMA.FTZ R85, R86, R21.reuse, -R85 ;  /* 0x0000001556557223 */ /* 0x080fe20000010855 */
[----:B------:R-:W-:Y:S01]  /*121d0*/  FMUL.FTZ R21, R92, R21 ;  /* 0x000000155c157220 */ /* 0x000fe20000410000 */
[--C-:B------:R-:W-:Y:S02]  /*121e0*/  HADD2.F32 R92, -RZ, R76.reuse.H0_H0 ;  /* 0x2000004cff5c7230 */ /* 0x100fe40000004100 */
[----:B------:R-:W-:Y:S02]  /*121f0*/  HADD2.F32 R76, -RZ, R76.H1_H1 ;  /* 0x3000004cff4c7230 */ /* 0x000fe40000004100 */
[----:B------:R-:W-:Y:S01]  /*12200*/  FFMA.FTZ R21, R86, R91, R21 ;  /* 0x0000005b56157223 */ /* 0x000fe20000010015 */
[----:B------:R-:W-:Y:S02]  /*12210*/  SHF.R.U32.HI R91, RZ, 0x10, R65 ;  /* 0x00000010ff5b7819 */ /* 0x000fe40000011641 */
[----:B------:R-:W-:Y:S02]  /*12220*/  SHF.R.U32.HI R86, RZ, 0x10, R61 ;  /* 0x00000010ff567819 */ /* 0x000fe4000001163d */
[----:B------:R-:W-:Y:S01]  /*12230*/  SHF.R.U64 R61, R64, 0x10, R65 ;  /* 0x00000010403d7819 */ /* 0x000fe20000001241 */
[----:B------:R-:W-:-:S02]  /*12240*/  HADD2.F32 R65, -RZ, R91.H0_H0 ;  /* 0x2000005bff417230 */ /* 0x000fc40000004100 */
[----:B------:R-:W-:Y:S02]  /*12250*/  HADD2.F32 R86, -RZ, R86.H0_H0 ;  /* 0x20000056ff567230 */ /* 0x000fe40000004100 */
[----:B------:R-:W-:Y:S02]  /*12260*/  HADD2.F32 R64, -RZ, R98.H0_H0 ;  /* 0x20000062ff407230 */ /* 0x000fe40000004100 */
[C---:B------:R-:W-:Y:S01]  /*12270*/  FMUL.FTZ R91, R77.reuse, R65 ;  /* 0x000000414d5b7220 */ /* 0x040fe20000410000 */
[----:B------:R-:W-:Y:S02]  /*12280*/  HADD2.F32 R61, -RZ, R61.H0_H0 ;  /* 0x2000003dff3d7230 */ /* 0x000fe40000004100 */
[-C--:B------:R-:W-:Y:S01]  /*12290*/  FMUL.FTZ R77, R77, R86.reuse ;  /* 0x000000564d4d7220 */ /* 0x080fe20000410000 */
[----:B------:R-:W-:-:S03]  /*122a0*/  FFMA.FTZ R91, R81, R86, -R91 ;  /* 0x00000056515b7223 */ /* 0x000fc6000001085b */
[----:B------:R-:W-:Y:S01]  /*122b0*/  FFMA.FTZ R65, R81, R65, R77 ;  /* 0x0000004151417223 */ /* 0x000fe2000001004d */
[----:B------:R-:W-:Y:S02]  /*122c0*/  HADD2.F32 R81, -RZ, R93.H1_H1 ;  /* 0x3000005dff517230 */ /* 0x000fe40000004100 */
[--C-:B------:R-:W-:Y:S02]  /*122d0*/  HADD2.F32 R77, -RZ, R80.reuse.H0_H0 ;  /* 0x20000050ff4d7230 */ /* 0x100fe40000004100 */
[----:B------:R-:W-:Y:S02]  /*122e0*/  HADD2.F32 R80, -RZ, R80.H1_H1 ;  /* 0x30000050ff507230 */ /* 0x000fe40000004100 */
[----:B------:R-:W-:Y:S01]  /*122f0*/  FMUL.FTZ R86, R92, R81 ;  /* 0x000000515c567220 */ /* 0x000fe20000410000 */
[----:B------:R-:W-:-:S03]  /*12300*/  F2FP.F16.F32.PACK_AB R65, R65, R21 ;  /* 0x000000154141723e */ /* 0x000fc600000000ff */
[CC--:B------:R-:W-:Y:S01]  /*12310*/  FFMA.FTZ R86, R77.reuse, R64.reuse, -R86 ;  /* 0x000000404d567223 */ /* 0x0c0fe20000010856 */
[----:B------:R-:W-:Y:S01]  /*12320*/  FMUL.FTZ R64, R92, R64 ;  /* 0x000000405c407220 */ /* 0x000fe20000410000 */
[--C-:B------:R-:W-:Y:S02]  /*12330*/  HADD2.F32 R92, -RZ, R78.reuse.H0_H0 ;  /* 0x2000004eff5c7230 */ /* 0x100fe40000004100 */
[----:B------:R-:W-:Y:S02]  /*12340*/  HADD2.F32 R78, -RZ, R78.H1_H1 ;  /* 0x3000004eff4e7230 */ /* 0x000fe40000004100 */
[----:B------:R-:W-:Y:S01]  /*12350*/  FFMA.FTZ R64, R77, R81, R64 ;  /* 0x000000514d407223 */ /* 0x000fe20000010040 */
[----:B------:R-:W-:Y:S02]  /*12360*/  HADD2.F32 R77, -RZ, R93.H0_H0 ;  /* 0x2000005dff4d7230 */ /* 0x000fe40000004100 */
[----:B------:R-:W-:Y:S02]  /*12370*/  HADD2.F32 R93, -RZ, R98.H1_H1 ;  /* 0x30000062ff5d7230 */ /* 0x000fe40000004100 */
[----:B------:R-:W-:-:S02]  /*12380*/  HADD2.F32 R98, -RZ, R82.H0_H0 ;  /* 0x20000052ff627230 */ /* 0x000fc40000004100 */
[C---:B------:R-:W-:Y:S01]  /*12390*/  FMUL.FTZ R81, R92.reuse, R77 ;  /* 0x0000004d5c517220 */ /* 0x040fe20000410000 */
[----:B------:R-:W-:Y:S02]  /*123a0*/  HADD2.F32 R82, -RZ, R82.H1_H1 ;  /* 0x30000052ff527230 */ /* 0x000fe40000004100 */
[-C--:B------:R-:W-:Y:S01]  /*123b0*/  FMUL.FTZ R92, R92, R93.reuse ;  /* 0x0000005d5c5c7220 */ /* 0x080fe20000410000 */
[C---:B------:R-:W-:Y:S01]  /*123c0*/  FFMA.FTZ R81, R98.reuse, R93, -R81 ;  /* 0x0000005d62517223 */ /* 0x040fe20000010851 */
[----:B------:R-:W-:Y:S02]  /*123d0*/  HADD2.F32 R93, -RZ, R83.H0_H0 ;  /* 0x20000053ff5d7230 */ /* 0x000fe40000004100 */
[----:B------:R-:W-:Y:S01]  /*123e0*/  FFMA.FTZ R77, R98, R77, R92 ;  /* 0x0000004d624d7223 */ /* 0x000fe2000001005c */
[----:B------:R-:W-:Y:S02]  /*123f0*/  HADD2.F32 R98, -RZ, R103.H0_H0 ;  /* 0x20000067ff627230 */ /* 0x000fe40000004100 */
[----:B------:R-:W-:-:S02]  /*12400*/  HADD2.F32 R103, -RZ, R79.H0_H0 ;  /* 0x2000004fff677230 */ /* 0x000fc40000004100 */
[----:B------:R-:W-:Y:S02]  /*12410*/  HADD2.F32 R79, -RZ, R79.H1_H1 ;  /* 0x3000004fff4f7230 */ /* 0x000fe40000004100 */
[----:B------:R-:W-:Y:S02]  /*12420*/  HADD2.F32 R83, -RZ, R83.H1_H1 ;  /* 0x30000053ff537230 */ /* 0x000fe40000004100 */
[C---:B------:R-:W-:Y:S01]  /*12430*/  FMUL.FTZ R92, R103.reuse, R98 ;  /* 0x00000062675c7220 */ /* 0x040fe20000410000 */
[----:B------:R-:W-:-:S03]  /*12440*/  FMUL.FTZ R103, R103, R104 ;  /* 0x0000006867677220 */ /* 0x000fc60000410000 */
[C---:B------:R-:W-:Y:S01]  /*12450*/  FFMA.FTZ R92, R93.reuse, R104, -R92 ;  /* 0x000000685d5c7223 */ /* 0x040fe2000001085c */
[----:B------:R-:W-:Y:S01]  /*12460*/  FFMA.FTZ R93, R93, R98, R103 ;  /* 0x000000625d5d7223 */ /* 0x000fe20000010067 */
[----:B------:R-:W-:Y:S02]  /*12470*/  SHF.R.U32.HI R98, RZ, 0x10, R63 ;  /* 0x00000010ff627819 */ /* 0x000fe4000001163f */
[--C-:B------:R-:W-:Y:S02]  /*12480*/  SHF.R.U64 R63, R66, 0x10, R67.reuse ;  /* 0x00000010423f7819 */ /* 0x100fe40000001243 */
[----:B------:R-:W-:Y:S01]  /*12490*/  SHF.R.U32.HI R66, RZ, 0x10, R67 ;  /* 0x00000010ff427819 */ /* 0x000fe20000011643 */
[----:B------:R-:W-:Y:S02]  /*124a0*/  HADD2.F32 R98, -RZ, R98.H0_H0 ;  /* 0x20000062ff627230 */ /* 0x000fe40000004100 */
[----:B------:R-:W-:Y:S02]  /*124b0*/  HADD2.F32 R63, -RZ, R63.H0_H0 ;  /* 0x2000003fff3f7230 */ /* 0x000fe40000004100 */
[----:B------:R-:W-:-:S05]  /*124c0*/  HADD2.F32 R66, -RZ, R66.H0_H0 ;  /* 0x20000042ff427230 */ /* 0x000fca0000004100 */
[C---:B------:R-:W-:Y:S01]  /*124d0*/  FMUL.FTZ R67, R79.reuse, R66 ;  /* 0x000000424f437220 */ /* 0x040fe20000410000 */
[----:B------:R-:W-:-:S03]  /*124e0*/  FMUL.FTZ R79, R79, R98 ;  /* 0x000000624f4f7220 */ /* 0x000fc60000410000 */
[C---:B------:R-:W-:Y:S01]  /*124f0*/  FFMA.FTZ R67, R83.reuse, R98, -R67 ;  /* 0x0000006253437223 */ /* 0x040fe20000010843 */
[----:B------:R-:W-:Y:S01]  /*12500*/  FFMA.FTZ R66, R83, R66, R79 ;  /* 0x0000004253427223 */ /* 0x000fe2000001004f */
[C---:B------:R-:W-:Y:S01]  /*12510*/  FMUL.FTZ R79, R76.reuse, R61 ;  /* 0x0000003d4c4f7220 */ /* 0x040fe20000410000 */
[----:B------:R-:W-:-:S03]  /*12520*/  FMUL.FTZ R76, R76, R60 ;  /* 0x0000003c4c4c7220 */ /* 0x000fc60000410000 */
[C---:B------:R-:W-:Y:S01]  /*12530*/  FFMA.FTZ R60, R80.reuse, R60, -R79 ;  /* 0x0000003c503c7223 */ /* 0x040fe2000001084f */
[----:B------:R-:W-:Y:S01]  /*12540*/  FFMA.FTZ R76, R80, R61, R76 ;  /* 0x0000003d504c7223 */ /* 0x000fe2000001004c */
[CC--:B------:R-:W-:Y:S01]  /*12550*/  FMUL.FTZ R61, R78.reuse, R63.reuse ;  /* 0x0000003f4e3d7220 */ /* 0x0c0fe20000410000 */
[----:B------:R-:W-:Y:S02]  /*12560*/  FMUL.FTZ R78, R78, R62 ;  /* 0x0000003e4e4e7220 */ /* 0x000fe40000410000 */
[----:B------:R-:W-:Y:S01]  /*12570*/  F2FP.F16.F32.PACK_AB R60, R60, R86 ;  /* 0x000000563c3c723e */ /* 0x000fe200000000ff */
        /* <DEDUP_REMOVED lines=8> */
[----:B------:R0:W-:Y:S04]  /*12600*/  STS.128 [R230], R60 ;  /* 0x0000003ce6007388 */ /* 0x0001e80000000c00 */
[----:B------:R0:W-:Y:S02]  /*12610*/  STS.128 [R20+0x14400], R64 ;  /* 0x0144004014007388 */ /* 0x0001e40000000c00 */
.L_x_2825:
[----:B------:R-:W-:Y:S05]  /*12620*/  BSYNC B2 ;  /* 0x0000000000027941 */ /* 0x000fea0003800000 */
.L_x_2824:
[----:B------:R-:W-:-:S13]  /*12630*/  ISETP.GE.AND P0, PT, R213, R3, PT ;  /* 0x00000003d500720c */ /* 0x000fda0003f06270 */
[----:B------:R-:W-:Y:S05]  /*12640*/  @P0 BRA `(.L_x_2823) ;  /* 0x0000000400840947 */ /* 0x000fea0003800000 */
[----:B0-----:R-:W4:Y:S04]  /*12650*/  LDL R20, [R1+0x64] ;  /* 0x0000640001147983 */ /* 0x001f280000100800 */
[----:B------:R-:W5:Y:S01]  /*12660*/  LDL R86, [R1+0xb4] ;  /* 0x0000b40001567983 */ /* 0x000f620000100800 */
[----:B------:R-:W-:Y:S01]  /*12670*/  HADD2.F32 R78, -RZ, R120.H1_H1 ;  /* 0x30000078ff4e7230 */ /* 0x000fe20000004100 */
[----:B---3--:R-:W-:Y:S02]  /*12680*/  SHF.R.U32.HI R79, RZ, 0x10, R57 ;  /* 0x00000010ff4f7819 */ /* 0x008fe40000011639 */
[----:B------:R-:W-:Y:S02]  /*12690*/  SHF.R.U64 R68, R68, 0x10, R69 ;  /* 0x0000001044447819 */ /* 0x000fe40000001245 */
        /* <DEDUP_REMOVED lines=8> */
[----:B----4-:R-:W-:-:S04]  /*12720*/  LEA.HI R20, R3, R20, RZ, 0x1d ;  /* 0x0000001403147211 */ /* 0x010fc800078fe8ff */
[----:B------:R-:W-:Y:S01]  /*12730*/  SHF.R.S32.HI R3, RZ, 0x1f, R20 ;  /* 0x0000001fff037819 */ /* 0x000fe20000011414 */
[----:B------:R-:W-:Y:S01]  /*12740*/  IMAD.SHL.U32 R21, R20, 0x8, RZ ;  /* 0x0000000814157824 */ /* 0x000fe200078e00ff */
[----:B-----5:R-:W0:Y:S02]  /*12750*/  LDS.128 R64, [R86] ;  /* 0x0000000056407984 */ /* 0x020e240000000c00 */
[----:B------:R-:W-:Y:S01]  /*12760*/  LEA.HI R3, R3, R20, RZ, 0x3 ;  /* 0x0000001403037211 */ /* 0x000fe200078f18ff */
[----:B------:R-:W-:Y:S01]  /*12770*/  HADD2.F32 R20, -RZ, R120.H0_H0 ;  /* 0x20000078ff147230 */ /* 0x000fe20000004100 */
[----:B------:R-:W-:Y:S02]  /*12780*/  LOP3.LUT R21, R21, 0x38, RZ, 0xc0, !PT ;  /* 0x0000003815157812 */ /* 0x000fe400078ec0ff */
[----:B------:R-:W-:Y:S02]  /*12790*/  SHF.L.U32 R3, R3, 0xa, RZ ;  /* 0x0000000a03037819 */ /* 0x000fe400000006ff */
[----:B------:R-:W-:-:S02]  /*127a0*/  LOP3.LUT R21, R21, 0x1c0, R121, 0xf8, !PT ;  /* 0x000001c015157812 */ /* 0x000fc400078ef879 */
[----:B------:R-:W-:Y:S02]  /*127b0*/  LOP3.LUT R3, R3, 0x7fffe000, RZ, 0xc0, !PT ;  /* 0x7fffe00003037812 */ /* 0x000fe400078ec0ff */
[----:B------:R-:W-:-:S04]  /*127c0*/  LOP3.LUT R21, R21, R228, RZ, 0x3c, !PT ;  /* 0x000000e415157212 */ /* 0x000fc800078e3cff */
[----:B------:R-:W-:-:S05]  /*127d0*/  IADD3 R3, R21, R3, R227 ;  /* 0x0000000315037210 */ /* 0x000fca0007ffe0e3 */
[----:B------:R-:W-:-:S05]  /*127e0*/  IMAD R3, R3, 0x2, R16 ;  /* 0x0000000203037824 */ /* 0x000fca00078e0210 */
[----:B------:R-:W1:Y:S01]  /*127f0*/  LDS.128 R60, [R3+0x14400] ;  /* 0x01440000033c7984 */ /* 0x000e620000000c00 */
[----:B0-----:R-:W-:Y:S02]  /*12800*/  HADD2.F32 R76, -RZ, R65.H0_H0 ;  /* 0x20000041ff4c7230 */ /* 0x001fe40000004100 */
[----:B-1----:R-:W-:Y:S02]  /*12810*/  HADD2.F32 R21, -RZ, R61.H0_H0 ;  /* 0x2000003dff157230 */ /* 0x002fe40000004100 */
[--C-:B------:R-:W-:Y:S02]  /*12820*/  HADD2.F32 R81, -RZ, R62.reuse.H0_H0 ;  /* 0x2000003eff517230 */ /* 0x100fe40000004100 */
[----:B------:R-:W-:Y:S02]  /*12830*/  HADD2.F32 R83, -RZ, R63.H0_H0 ;  /* 0x2000003fff537230 */ /* 0x000fe40000004100 */
[C---:B--2---:R-:W-:Y:S01]  /*12840*/  FMUL.FTZ R77, R21.reuse, R20 ;  /* 0x00000014154d7220 */ /* 0x044fe20000410000 */
        /* <DEDUP_REMOVED lines=8> */
[----:B------:R-:W-:-:S03]  /*128d0*/  HADD2.F32 R77, -RZ, R119.H1_H1 ;  /* 0x30000077ff4d7230 */ /* 0x000fc60000004100 */
[C---:B------:R-:W-:Y:S01]  /*128e0*/  FMUL.FTZ R65, R21.reuse, R20 ;  /* 0x0000001415417220 */ /* 0x040fe20000410000 */
[----:B------:R-:W-:-:S03]  /*128f0*/  FMUL.FTZ R21, R21, R79 ;  /* 0x0000004f15157220 */ /* 0x000fc60000410000 */
[C---:B------:R-:W-:Y:S01]  /*12900*/  FFMA.FTZ R79, R61.reuse, R79, -R65 ;  /* 0x0000004f3d4f7223 */ /* 0x040fe20000010841 */
[----:B------:R-:W-:Y:S01]  /*12910*/  FFMA.FTZ R61, R61, R20, R21 ;  /* 0x000000143d3d7223 */ /* 0x000fe20000010015 */
[----:B------:R-:W-:Y:S02]  /*12920*/  HADD2.F32 R20, -RZ, R119.H0_H0 ;  /* 0x20000077ff147230 */ /* 0x000fe40000004100 */
[----:B------:R-:W-:Y:S02]  /*12930*/  HADD2.F32 R21, -RZ, R60.H0_H0 ;  /* 0x2000003cff157230 */ /* 0x000fe40000004100 */
[----:B------:R-:W-:Y:S01]  /*12940*/  HADD2.F32 R65, -RZ, R64.H0_H0 ;  /* 0x20000040ff417230 */ /* 0x000fe20000004100 */
[----:B------:R-:W-:Y:S01]  /*12950*/  F2FP.F16.F32.PACK_AB R61, R61, R76 ;  /* 0x0000004c3d3d723e */ /* 0x000fe200000000ff */
[----:B------:R-:W-:Y:S02]  /*12960*/  HADD2.F32 R60, -RZ, R60.H1_H1 ;  /* 0x3000003cff3c7230 */ /* 0x000fe40000004100 */
[C---:B------:R-:W-:Y:S01]  /*12970*/  FMUL.FTZ R80, R21.reuse, R20 ;  /* 0x0000001415507220 */ /* 0x040fe20000410000 */
[----:B------:R-:W-:Y:S01]  /*12980*/  FMUL.FTZ R21, R21, R77 ;  /* 0x0000004d15157220 */ /* 0x000fe20000410000 */
[----:B------:R-:W-:-:S02]  /*12990*/  HADD2.F32 R64, -RZ, R64.H1_H1 ;  /* 0x30000040ff407230 */ /* 0x000fc40000004100 */
[C---:B------:R-:W-:Y:S01]  /*129a0*/  FFMA.FTZ R77, R65.reuse, R77, -R80 ;  /* 0x0000004d414d7223 */ /* 0x040fe20000010850 */
[----:B------:R-:W-:Y:S01]  /*129b0*/  FFMA.FTZ R65, R65, R20, R21 ;  /* 0x0000001441417223 */ /* 0x000fe20000010015 */
[--C-:B------:R-:W-:Y:S02]  /*129c0*/  HADD2.F32 R80, -RZ, R118.reuse.H0_H0 ;  /* 0x20000076ff507230 */ /* 0x100fe40000004100 */
[C---:B------:R-:W-:Y:S01]  /*129d0*/  FMUL.FTZ R57, R60.reuse, R68 ;  /* 0x000000443c397220 */ /* 0x040fe20000410000 */
[----:B------:R-:W-:Y:S02]  /*129e0*/  HADD2.F32 R21, -RZ, R118.H1_H1 ;  /* 0x30000076ff157230 */ /* 0x000fe40000004100 */
[----:B------:R-:W-:Y:S01]  /*129f0*/  FMUL.FTZ R60, R60, R56 ;  /* 0x000000383c3c7220 */ /* 0x000fe20000410000 */
[--C-:B------:R-:W-:Y:S02]  /*12a00*/  HADD2.F32 R20, -RZ, R66.reuse.H0_H0 ;  /* 0x20000042ff147230 */ /* 0x100fe40000004100 */
[C---:B------:R-:W-:Y:S01]  /*12a10*/  FMUL.FTZ R82, R81.reuse, R80 ;  /* 0x0000005051527220 */ /* 0x040fe20000410000 */
[----:B------:R-:W-:Y:S01]  /*12a20*/  FFMA.FTZ R56, R64, R56, -R57 ;  /* 0x0000003840387223 */ /* 0x000fe20000010839 */
[----:B------:R-:W-:Y:S01]  /*12a30*/  FMUL.FTZ R81, R81, R21 ;  /* 0x0000001551517220 */ /* 0x000fe20000410000 */
[----:B------:R-:W-:-:S02]  /*12a40*/  HADD2.F32 R66, -RZ, R66.H1_H1 ;  /* 0x30000042ff427230 */ /* 0x000fc40000004100 */
[C---:B------:R-:W-:Y:S01]  /*12a50*/  FFMA.FTZ R21, R20.reuse, R21, -R82 ;  /* 0x0000001514157223 */ /* 0x040fe20000010852 */
[--C-:B------:R-:W-:Y:S02]  /*12a60*/  HADD2.F32 R82, -RZ, R117.reuse.H0_H0 ;  /* 0x20000075ff527230 */ /* 0x100fe40000004100 */
[----:B------:R-:W-:Y:S01]  /*12a70*/  FFMA.FTZ R20, R20, R80, R81 ;  /* 0x0000005014147223 */ /* 0x000fe20000010051 */
[----:B------:R-:W-:Y:S02]  /*12a80*/  HADD2.F32 R80, -RZ, R117.H1_H1 ;  /* 0x30000075ff507230 */ /* 0x000fe40000004100 */
[----:B------:R-:W-:Y:S01]  /*12a90*/  FMUL.FTZ R57, R62, R70 ;  /* 0x000000463e397220 */ /* 0x000fe20000410000 */
[--C-:B------:R-:W-:Y:S02]  /*12aa0*/  HADD2.F32 R81, -RZ, R67.reuse.H0_H0 ;  /* 0x20000043ff517230 */ /* 0x100fe40000004100 */
[----:B------:R-:W-:Y:S01]  /*12ab0*/  FMUL.FTZ R85, R83, R82 ;  /* 0x0000005253557220 */ /* 0x000fe20000410000 */
[----:B------:R-:W-:-:S02]  /*12ac0*/  HADD2.F32 R67, -RZ, R67.H1_H1 ;  /* 0x30000043ff437230 */ /* 0x000fc40000004100 */
[----:B------:R-:W-:Y:S01]  /*12ad0*/  FMUL.FTZ R83, R83, R80 ;  /* 0x0000005053537220 */ /* 0x000fe20000410000 */
[----:B------:R-:W-:Y:S01]  /*12ae0*/  FMUL.FTZ R62, R62, R58 ;  /* 0x0000003a3e3e7220 */ /* 0x000fe20000410000 */
[C---:B------:R-:W-:Y:S01]  /*12af0*/  FFMA.FTZ R80, R81.reuse, R80, -R85 ;  /* 0x0000005051507223 */ /* 0x040fe20000010855 */
[----:B------:R-:W-:Y:S01]  /*12b00*/  SHF.R.U32.HI R85, RZ, 0x10, R59 ;  /* 0x00000010ff557819 */ /* 0x000fe2000001163b */
[----:B------:R-:W-:Y:S01]  /*12b10*/  FFMA.FTZ R81, R81, R82, R83 ;  /* 0x0000005251517223 */ /* 0x000fe20000010053 */
[----:B------:R-:W-:Y:S01]  /*12b20*/  SHF.R.U32.HI R82, RZ, 0x10, R71 ;  /* 0x00000010ff527819 */ /* 0x000fe20000011647 */
[----:B------:R-:W-:Y:S02]  /*12b30*/  HADD2.F32 R83, -RZ, R63.H1_H1 ;  /* 0x3000003fff537230 */ /* 0x000fe40000004100 */
[----:B------:R-:W-:Y:S01]  /*12b40*/  FFMA.FTZ R58, R66, R58, -R57 ;  /* 0x0000003a423a7223 */ /* 0x000fe20000010839 */
[----:B------:R-:W-:Y:S02]  /*12b50*/  HADD2.F32 R63, -RZ, R85.H0_H0 ;  /* 0x20000055ff3f7230 */ /* 0x000fe40000004100 */
[----:B------:R-:W-:Y:S01]  /*12b60*/  FFMA.FTZ R60, R64, R68, R60 ;  /* 0x00000044403c7223 */ /* 0x000fe2000001003c */
[----:B------:R-:W-:-:S02]  /*12b70*/  HADD2.F32 R82, -RZ, R82.H0_H0 ;  /* 0x20000052ff527230 */ /* 0x000fc40000004100 */
[----:B------:R-:W-:Y:S01]  /*12b80*/  FFMA.FTZ R62, R66, R70, R62 ;  /* 0x00000046423e7223 */ /* 0x000fe2000001003e */
[----:B------:R-:W-:Y:S02]  /*12b90*/  F2FP.F16.F32.PACK_AB R57, R79, R78 ;  /* 0x0000004e4f39723e */ /* 0x000fe400000000ff */
[----:B------:R-:W-:Y:S01]  /*12ba0*/  F2FP.F16.F32.PACK_AB R56, R56, R77 ;  /* 0x0000004d3838723e */ /* 0x000fe200000000ff */
[CC--:B------:R-:W-:Y:S01]  /*12bb0*/  FMUL.FTZ R85, R83.reuse, R82.reuse ;  /* 0x0000005253557220 */ /* 0x0c0fe20000410000 */
[----:B------:R-:W-:Y:S01]  /*12bc0*/  FMUL.FTZ R83, R83, R63 ;  /* 0x0000003f53537220 */ /* 0x000fe20000410000 */
[----:B------:R-:W-:Y:S02]  /*12bd0*/  F2FP.F16.F32.PACK_AB R58, R58, R21 ;  /* 0x000000153a3a723e */ /* 0x000fe400000000ff */
[C---:B------:R-:W-:Y:S01]  /*12be0*/  FFMA.FTZ R85, R67.reuse, R63, -R85 ;  /* 0x0000003f43557223 */ /* 0x040fe20000010855 */
[----:B------:R-:W-:Y:S01]  /*12bf0*/  FFMA.FTZ R63, R67, R82, R83 ;  /* 0x00000052433f7223 */ /* 0x000fe20000010053 */
[----:B------:R-:W-:-:S02]  /*12c00*/  F2FP.F16.F32.PACK_AB R60, R60, R65 ;  /* 0x000000413c3c723e */ /* 0x000fc400000000ff */
[----:B------:R-:W-:Y:S02]  /*12c10*/  F2FP.F16.F32.PACK_AB R62, R62, R20 ;  /* 0x000000143e3e723e */ /* 0x000fe400000000ff */
[----:B------:R-:W-:Y:S02]  /*12c20*/  F2FP.F16.F32.PACK_AB R59, R85, R80 ;  /* 0x00000050553b723e */ /* 0x000fe400000000ff */
[----:B------:R-:W-:-:S03]  /*12c30*/  F2FP.F16.F32.PACK_AB R63, R63, R81 ;  /* 0x000000513f3f723e */ /* 0x000fc600000000ff */
[----:B------:R1:W-:Y:S04]  /*12c40*/  STS.128 [R86], R56 ;  /* 0x0000003856007388 */ /* 0x0003e80000000c00 */
[----:B------:R1:W-:Y:S02]  /*12c50*/  STS.128 [R3+0x14400], R60 ;  /* 0x0144003c03007388 */ /* 0x0003e40000000c00 */
.L_x_2823:
[----:B------:R-:W-:Y:S05]  /*12c60*/  BSYNC B1 ;  /* 0x0000000000017941 */ /* 0x000fea0003800000 */
.L_x_2822:
[----:B-1----:R-:W-:Y:S01]  /*12c70*/  VIADD R3, R212, 0x20 ;  /* 0x00000020d4037836 */ /* 0x002fe20000000000 */
        /* <DEDUP_REMOVED lines=9> */
[----:B0-----:R-:W4:Y:S04]  /*12d10*/  LDL R20, [R1+0x60] ;  /* 0x0000600001147983 */ /* 0x001f280000100800 */
[----:B---3--:R-:W3:Y:S01]  /*12d20*/  LDL R79, [R1+0xb0] ;  /* 0x0000b000014f7983 */ /* 0x008ee20000100800 */
[--C-:B------:R-:W-:Y:S01]  /*12d30*/  HADD2.F32 R67, -RZ, R116.reuse.H1_H1 ;  /* 0x30000074ff437230 */ /* 0x100fe20000004100 */
[----:B------:R-:W-:Y:S01]  /*12d40*/  SHF.R.U64 R46, R46, 0x10, R47 ;  /* 0x000000102e2e7819 */ /* 0x000fe2000000122f */
[----:B------:R-:W-:-:S04]  /*12d50*/  HADD2.F32 R116, -RZ, R116.H0_H0 ;  /* 0x20000074ff747230 */ /* 0x000fc80000004100 */
[----:B------:R-:W-:Y:S01]  /*12d60*/  HADD2.F32 R46, -RZ, R46.H0_H0 ;  /* 0x2000002eff2e7230 */ /* 0x000fe20000004100 */
[----:B----4-:R-:W-:-:S04]  /*12d70*/  LEA.HI R21, R3, R20, RZ, 0x1d ;  /* 0x0000001403157211 */ /* 0x010fc800078fe8ff */
[----:B------:R-:W-:Y:S01]  /*12d80*/  SHF.R.S32.HI R56, RZ, 0x1f, R21 ;  /* 0x0000001fff387819 */ /* 0x000fe20000011415 */
[----:B------:R-:W-:-:S03]  /*12d90*/  IMAD.SHL.U32 R20, R21, 0x8, RZ ;  /* 0x0000000815147824 */ /* 0x000fc600078e00ff */
[----:B------:R-:W-:Y:S02]  /*12da0*/  LEA.HI R56, R56, R21, RZ, 0x3 ;  /* 0x0000001538387211 */ /* 0x000fe400078f18ff */
[----:B------:R-:W-:-:S03]  /*12db0*/  LOP3.LUT R20, R223, 0x38, R20, 0xf8, !PT ;  /* 0x00000038df147812 */ /* 0x000fc600078ef814 */
[----:B------:R-:W-:Y:S01]  /*12dc0*/  IMAD.SHL.U32 R21, R56, 0x400, RZ ;  /* 0x0000040038157824 */ /* 0x000fe200078e00ff */
[----:B------:R-:W-:Y:S01]  /*12dd0*/  LOP3.LUT R20, R20, R78, RZ, 0x3c, !PT ;  /* 0x0000004e14147212 */ /* 0x000fe200078e3cff */
[----:B---3--:R-:W0:Y:S03]  /*12de0*/  LDS.128 R56, [R79] ;  /* 0x000000004f387984 */ /* 0x008e260000000c00 */
[----:B------:R-:W-:-:S04]  /*12df0*/  LOP3.LUT R21, R21, 0x7fffe000, RZ, 0xc0, !PT ;  /* 0x7fffe00015157812 */ /* 0x000fc800078ec0ff */
[----:B------:R-:W-:Y:S02]  /*12e00*/  IADD3 R20, R20, R21, R226 ;  /* 0x0000001514147210 */ /* 0x000fe40007ffe0e2 */
[----:B------:R-:W-:Y:S02]  /*12e10*/  SHF.R.U64 R21, R44, 0x10, R45 ;  /* 0x000000102c157819 */ /* 0x000fe4000000122d */
[--C-:B------:R-:W-:Y:S01]  /*12e20*/  SHF.R.U64 R44, R52, 0x10, R53.reuse ;  /* 0x00000010342c7819 */ /* 0x100fe20000001235 */
[----:B------:R-:W-:Y:S01]  /*12e30*/  IMAD R20, R20, 0x2, R16 ;  /* 0x0000000214147824 */ /* 0x000fe200078e0210 */
[----:B------:R-:W-:Y:S01]  /*12e40*/  SHF.R.U32.HI R52, RZ, 0x10, R53 ;  /* 0x00000010ff347819 */ /* 0x000fe20000011635 */
[----:B------:R-:W-:Y:S01]  /*12e50*/  HADD2.F32 R21, -RZ, R21.H0_H0 ;  /* 0x20000015ff157230 */ /* 0x000fe20000004100 */
[----:B------:R-:W-:Y:S01]  /*12e60*/  SHF.R.U32.HI R53, RZ, 0x10, R47 ;  /* 0x00000010ff357819 */ /* 0x000fe2000001162f */
[----:B------:R-:W-:Y:S01]  /*12e70*/  HADD2.F32 R44, -RZ, R44.H0_H0 ;  /* 0x2000002cff2c7230 */ /* 0x000fe20000004100 */
[----:B------:R-:W1:Y:S01]  /*12e80*/  LDS.128 R60, [R20+0x14400] ;  /* 0x01440000143c7984 */ /* 0x000e620000000c00 */
[----:B------:R-:W-:Y:S01]  /*12e90*/  SHF.R.U32.HI R45, RZ, 0x10, R45 ;  /* 0x00000010ff2d7819 */ /* 0x000fe2000001162d */
[----:B------:R-:W-:Y:S01]  /*12ea0*/  HADD2.F32 R52, -RZ, R52.H0_H0 ;  /* 0x20000034ff347230 */ /* 0x000fe20000004100 */
[----:B------:R-:W-:-:S02]  /*12eb0*/  SHF.R.U64 R47, R54, 0x10, R55 ;  /* 0x00000010362f7819 */ /* 0x000fc40000001237 */
[----:B------:R-:W-:Y:S01]  /*12ec0*/  SHF.R.U32.HI R55, RZ, 0x10, R55 ;  /* 0x00000010ff377819 */ /* 0x000fe20000011637 */
[----:B------:R-:W-:Y:S02]  /*12ed0*/  HADD2.F32 R45, -RZ, R45.H0_H0 ;  /* 0x2000002dff2d7230 */ /* 0x000fe40000004100 */
[----:B------:R-:W-:Y:S02]  /*12ee0*/  HADD2.F32 R47, -RZ, R47.H0_H0 ;  /* 0x2000002fff2f7230 */ /* 0x000fe40000004100 */
[----:B------:R-:W-:Y:S02]  /*12ef0*/  HADD2.F32 R55, -RZ, R55.H0_H0 ;  /* 0x20000037ff377230 */ /* 0x000fe40000004100 */
[--C-:B0-----:R-:W-:Y:S02]  /*12f00*/  HADD2.F32 R54, -RZ, R57.reuse.H0_H0 ;  /* 0x20000039ff367230 */ /* 0x101fe40000004100 */
[----:B------:R-:W-:Y:S02]  /*12f10*/  HADD2.F32 R64, -RZ, R57.H1_H1 ;  /* 0x30000039ff407230 */ /* 0x000fe40000004100 */
[----:B------:R-:W-:-:S02]  /*12f20*/  HADD2.F32 R57, -RZ, R56.H0_H0 ;  /* 0x20000038ff397230 */ /* 0x000fc40000004100 */
[----:B------:R-:W-:Y:S02]  /*12f30*/  HADD2.F32 R65, -RZ, R58.H0_H0 ;  /* 0x2000003aff417230 */ /* 0x000fe40000004100 */
[--C-:B------:R-:W-:Y:S02]  /*12f40*/  HADD2.F32 R66, -RZ, R59.reuse.H0_H0 ;  /* 0x2000003bff427230 */ /* 0x100fe40000004100 */
[----:B------:R-:W-:Y:S02]  /*12f50*/  HADD2.F32 R59, -RZ, R59.H1_H1 ;  /* 0x3000003bff3b7230 */ /* 0x000fe40000004100 */
[----:B------:R-:W-:Y:S02]  /*12f60*/  HADD2.F32 R56, -RZ, R56.H1_H1 ;  /* 0x30000038ff387230 */ /* 0x000fe40000004100 */
[----:B------:R-:W-:Y:S02]  /*12f70*/  HADD2.F32 R58, -RZ, R58.H1_H1 ;  /* 0x3000003aff3a7230 */ /* 0x000fe40000004100 */
[----:B-1----:R-:W-:-:S02]  /*12f80*/  HADD2.F32 R68, -RZ, R61.H0_H0 ;  /* 0x2000003dff447230 */ /* 0x002fc40000004100 */
[----:B------:R-:W-:Y:S02]  /*12f90*/  HADD2.F32 R69, -RZ, R61.H1_H1 ;  /* 0x3000003dff457230 */ /* 0x000fe40000004100 */
[----:B------:R-:W-:Y:S02]  /*12fa0*/  HADD2.F32 R61, -RZ, R60.H0_H0 ;  /* 0x2000003cff3d7230 */ /* 0x000fe40000004100 */
[C---:B------:R-:W-:Y:S01]  /*12fb0*/  FMUL.FTZ R71, R68.reuse, R116 ;  /* 0x0000007444477220 */ /* 0x040fe20000410000 */
[----:B------:R-:W-:Y:S01]  /*12fc0*/  FMUL.FTZ R68, R68, R67 ;  /* 0x0000004344447220 */ /* 0x000fe20000410000 */
[C---:B--2---:R-:W-:Y:S01]  /*12fd0*/  FMUL.FTZ R77, R69.reuse, R52 ;  /* 0x00000034454d7220 */ /* 0x044fe20000410000 */
[----:B------:R-:W-:Y:S01]  /*12fe0*/  FMUL.FTZ R69, R69, R45 ;  /* 0x0000002d45457220 */ /* 0x000fe20000410000 */
[C---:B------:R-:W-:Y:S01]  /*12ff0*/  FFMA.FTZ R71, R54.reuse, R67, -R71 ;  /* 0x0000004336477223 */ /* 0x040fe20000010847 */
[----:B------:R-:W-:Y:S02]  /*13000*/  HADD2.F32 R67, -RZ, R113.H0_H0 ;  /* 0x20000071ff437230 */ /* 0x000fe40000004100 */
[----:B------:R-:W-:Y:S01]  /*13010*/  FFMA.FTZ R68, R54, R116, R68 ;  /* 0x0000007436447223 */ /* 0x000fe20000010044 */
[----:B------:R-:W-:-:S02]  /*13020*/  HADD2.F32 R54, -RZ, R115.H0_H0 ;  /* 0x20000073ff367230 */ /* 0x000fc40000004100 */
[C---:B------:R-:W-:Y:S01]  /*13030*/  FFMA.FTZ R45, R64.reuse, R45, -R77 ;  /* 0x0000002d402d7223 */ /* 0x040fe2000001084d */
[----:B------:R-:W-:Y:S02]  /*13040*/  HADD2.F32 R70, -RZ, R62.H0_H0 ;  /* 0x2000003eff467230 */ /* 0x000fe40000004100 */
[CC--:B------:R-:W-:Y:S01]  /*13050*/  FMUL.FTZ R77, R61.reuse, R67.reuse ;  /* 0x000000433d4d7220 */ /* 0x0c0fe20000410000 */
[----:B------:R-:W-:Y:S02]  /*13060*/  HADD2.F32 R113, -RZ, R113.H1_H1 ;  /* 0x30000071ff717230 */ /* 0x000fe40000004100 */
[----:B------:R-:W-:Y:S01]  /*13070*/  FMUL.FTZ R61, R61, R54 ;  /* 0x000000363d3d7220 */ /* 0x000fe20000410000 */
[----:B------:R-:W-:Y:S01]  /*13080*/  FFMA.FTZ R69, R64, R52, R69 ;  /* 0x0000003440457223 */ /* 0x000fe20000010045 */
[C---:B------:R-:W-:Y:S01]  /*13090*/  FFMA.FTZ R77, R57.reuse, R54, -R77 ;  /* 0x00000036394d7223 */ /* 0x040fe2000001084d */
[----:B------:R-:W-:Y:S02]  /*130a0*/  HADD2.F32 R54, -RZ, R114.H1_H1 ;  /* 0x30000072ff367230 */ /* 0x000fe40000004100 */
[----:B------:R-:W-:Y:S01]  /*130b0*/  FFMA.FTZ R52, R57, R67, R61 ;  /* 0x0000004339347223 */ /* 0x000fe2000001003d */
[C---:B------:R-:W-:Y:S01]  /*130c0*/  FMUL.FTZ R57, R70.reuse, R113 ;  /* 0x0000007146397220 */ /* 0x040fe20000410000 */
[--C-:B------:R-:W-:Y:S01]  /*130d0*/  HADD2.F32 R76, -RZ, R63.reuse.H0_H0 ;  /* 0x2000003fff4c7230 */ /* 0x100fe20000004100 */
[----:B------:R-:W-:Y:S01]  /*130e0*/  F2FP.F16.F32.PACK_AB R45, R45, R71 ;  /* 0x000000472d2d723e */ /* 0x000fe200000000ff */
[----:B------:R-:W-:Y:S01]  /*130f0*/  FMUL.FTZ R70, R70, R54 ;  /* 0x0000003646467220 */ /* 0x000fe20000410000 */
[----:B------:R-:W-:-:S02]  /*13100*/  HADD2.F32 R63, -RZ, R63.H1_H1 ;  /* 0x3000003fff3f7230 */ /* 0x000fc40000004100 */
[C---:B------:R-:W-:Y:S01]  /*13110*/  FFMA.FTZ R54, R65.reuse, R54, -R57 ;  /* 0x0000003641367223 */ /* 0x040fe20000010839 */
[----:B------:R-:W-:Y:S02]  /*13120*/  HADD2.F32 R57, -RZ, R53.H0_H0 ;  /* 0x20000035ff397230 */ /* 0x000fe40000004100 */
[----:B------:R-:W-:Y:S01]  /*13130*/  FFMA.FTZ R70, R65, R113, R70 ;  /* 0x0000007141467223 */ /* 0x000fe20000010046 */
[----:B------:R-:W-:Y:S02]  /*13140*/  HADD2.F32 R60, -RZ, R60.H1_H1 ;  /* 0x3000003cff3c7230 */ /* 0x000fe40000004100 */
[C---:B------:R-:W-:Y:S01]  /*13150*/  FMUL.FTZ R61, R63.reuse, R55 ;  /* 0x000000373f3d7220 */ /* 0x040fe20000410000 */
[----:B------:R-:W-:Y:S02]  /*13160*/  HADD2.F32 R62, -RZ, R62.H1_H1 ;  /* 0x3000003eff3e7230 */ /* 0x000fe40000004100 */
[----:B------:R-:W-:Y:S01]  /*13170*/  FMUL.FTZ R63, R63, R57 ;  /* 0x000000393f3f7220 */ /* 0x000fe20000410000 */
[----:B------:R-:W-:-:S02]  /*13180*/  HADD2.F32 R114, -RZ, R114.H0_H0 ;  /* 0x20000072ff727230 */ /* 0x000fc40000004100 */
[C---:B------:R-:W-:Y:S01]  /*13190*/  FFMA.FTZ R61, R59.reuse, R57, -R61 ;  /* 0x000000393b3d7223 */ /* 0x040fe2000001083d */
[----:B------:R-:W-:Y:S02]  /*131a0*/  HADD2.F32 R115, -RZ, R115.H1_H1 ;  /* 0x30000073ff737230 */ /* 0x000fe40000004100 */
[----:B------:R-:W-:Y:S01]  /*131b0*/  FFMA.FTZ R55, R59, R55, R63 ;  /* 0x000000373b377223 */ /* 0x000fe2000001003f */
[----:B------:R-:W-:Y:S01]  /*131c0*/  FMUL.FTZ R59, R60, R44 ;  /* 0x0000002c3c3b7220 */ /* 0x000fe20000410000 */
[----:B------:R-:W-:Y:S01]  /*131d0*/  FMUL.FTZ R53, R76, R114 ;  /* 0x000000724c357220 */ /* 0x000fe20000410000 */
[----:B------:R-:W-:Y:S01]  /*131e0*/  FMUL.FTZ R57, R62, R47 ;  /* 0x0000002f3e397220 */ /* 0x000fe20000410000 */
[----:B------:R-:W-:Y:S01]  /*131f0*/  FMUL.FTZ R76, R76, R115 ;  /* 0x000000734c4c7220 */ /* 0x000fe20000410000 */
[----:B------:R-:W-:Y:S01]  /*13200*/  FMUL.FTZ R60, R60, R21 ;  /* 0x000000153c3c7220 */ /* 0x000fe20000410000 */
[-C--:B------:R-:W-:Y:S01]  /*13210*/  FMUL.FTZ R62, R62, R46.reuse ;  /* 0x0000002e3e3e7220 */ /* 0x080fe20000410000 */
[----:B------:R-:W-:Y:S01]  /*13220*/  FFMA.FTZ R53, R66, R115, -R53 ;  /* 0x0000007342357223 */ /* 0x000fe20000010835 */
        /* <DEDUP_REMOVED lines=14> */
.L_x_2829:
[----:B------:R-:W-:Y:S05]  /*13310*/  BSYNC B2 ;  /* 0x0000000000027941 */ /* 0x000fea0003800000 */
.L_x_2828:
[----:B------:R-:W-:Y:S05]  /*13320*/  @P1 BRA `(.L_x_2827) ;  /* 0x0000000400801947 */ /* 0x000fea0003800000 */
[----:B01----:R-:W4:Y:S04]  /*13330*/  LDL R20, [R1+0x64] ;  /* 0x0000640001147983 */ /* 0x003f280000100800 */
[----:B------:R-:W5:Y:S01]  /*13340*/  LDL R65, [R1+0xac] ;  /* 0x0000ac0001417983 */ /* 0x000f620000100800 */
[--C-:B------:R-:W-:Y:S01]  /*13350*/  SHF.R.U64 R21, R48, 0x10, R49.reuse ;  /* 0x0000001030157819 */ /* 0x100fe20000001231 */
[----:B------:R-:W-:Y:S01]  /*13360*/  HADD2.F32 R60, -RZ, R109.H1_H1 ;  /* 0x3000006dff3c7230 */ /* 0x000fe20000004100 */
[----:B------:R-:W-:Y:S01]  /*13370*/  SHF.R.U32.HI R48, RZ, 0x10, R49 ;  /* 0x00000010ff307819 */ /* 0x000fe20000011631 */
[----:B------:R-:W-:Y:S02]  /*13380*/  HADD2.F32 R58, -RZ, R111.H1_H1 ;  /* 0x3000006fff3a7230 */ /* 0x000fe40000004100 */
[----:B------:R-:W-:-:S02]  /*13390*/  HADD2.F32 R109, -RZ, R109.H0_H0 ;  /* 0x2000006dff6d7230 */ /* 0x000fc40000004100 */
[----:B------:R-:W-:Y:S02]  /*133a0*/  HADD2.F32 R48, -RZ, R48.H0_H0 ;  /* 0x20000030ff307230 */ /* 0x000fe40000004100 */
[----:B------:R-:W-:Y:S02]  /*133b0*/  HADD2.F32 R111, -RZ, R111.H0_H0 ;  /* 0x2000006fff6f7230 */ /* 0x000fe40000004100 */
[----:B------:R-:W-:Y:S01]  /*133c0*/  HADD2.F32 R21, -RZ, R21.H0_H0 ;  /* 0x20000015ff157230 */ /* 0x000fe20000004100 */
[----:B----4-:R-:W-:-:S04]  /*133d0*/  LEA.HI R3, R3, R20, RZ, 0x1d ;  /* 0x0000001403037211 */ /* 0x010fc800078fe8ff */
[----:B------:R-:W-:Y:S02]  /*133e0*/  SHF.R.S32.HI R44, RZ, 0x1f, R3 ;  /* 0x0000001fff2c7819 */ /* 0x000fe40000011403 */
[----:B------:R-:W-:Y:S02]  /*133f0*/  SHF.L.U32 R20, R3, 0x3, RZ ;  /* 0x0000000303147819 */ /* 0x000fe400000006ff */
[----:B------:R-:W-:Y:S02]  /*13400*/  LEA.HI R44, R44, R3, RZ, 0x3 ;  /* 0x000000032c2c7211 */ /* 0x000fe400078f18ff */
[----:B------:R-:W-:-:S03]  /*13410*/  LOP3.LUT R3, R223, 0x38, R20, 0xf8, !PT ;  /* 0x00000038df037812 */ /* 0x000fc600078ef814 */
[----:B------:R-:W-:Y:S01]  /*13420*/  IMAD.SHL.U32 R20, R44, 0x400, RZ ;  /* 0x000004002c147824 */ /* 0x000fe200078e00ff */
[----:B------:R-:W-:Y:S01]  /*13430*/  LOP3.LUT R3, R3, R78, RZ, 0x3c, !PT ;  /* 0x0000004e03037212 */ /* 0x000fe200078e3cff */
[----:B-----5:R-:W0:Y:S03]  /*13440*/  LDS.128 R44, [R65] ;  /* 0x00000000412c7984 */ /* 0x020e260000000c00 */
[----:B------:R-:W-:-:S04]  /*13450*/  LOP3.LUT R20, R20, 0x7fffe000, RZ, 0xc0, !PT ;  /* 0x7fffe00014147812 */ /* 0x000fc800078ec0ff */
[----:B------:R-:W-:Y:S02]  /*13460*/  IADD3 R3, R3, R20, R226 ;  /* 0x0000001403037210 */ /* 0x000fe40007ffe0e2 */
[--C-:B------:R-:W-:Y:S02]  /*13470*/  SHF.R.U64 R20, R40, 0x10, R41.reuse ;  /* 0x0000001028147819 */ /* 0x100fe40000001229 */
[----:B------:R-:W-:Y:S01]  /*13480*/  SHF.R.U32.HI R40, RZ, 0x10, R41 ;  /* 0x00000010ff287819 */ /* 0x000fe20000011629 */
[----:B------:R-:W-:Y:S01]  /*13490*/  IMAD R3, R3, 0x2, R16 ;  /* 0x0000000203037824 */ /* 0x000fe200078e0210 */
[----:B------:R-:W-:Y:S01]  /*134a0*/  SHF.R.U64 R41, R42, 0x10, R43 ;  /* 0x000000102a297819 */ /* 0x000fe2000000122b */
[----:B------:R-:W-:Y:S01]  /*134b0*/  HADD2.F32 R20, -RZ, R20.H0_H0 ;  /* 0x20000014ff147230 */ /* 0x000fe20000004100 */
[--C-:B------:R-:W-:Y:S01]  /*134c0*/  SHF.R.U64 R42, R50, 0x10, R51.reuse ;  /* 0x00000010322a7819 */ /* 0x100fe20000001233 */
[----:B------:R-:W-:Y:S01]  /*134d0*/  HADD2.F32 R40, -RZ, R40.H0_H0 ;  /* 0x20000028ff287230 */ /* 0x000fe20000004100 */
[----:B------:R-:W1:Y:S01]  /*134e0*/  LDS.128 R52, [R3+0x14400] ;  /* 0x0144000003347984 */ /* 0x000e620000000c00 */
[----:B------:R-:W-:Y:S01]  /*134f0*/  SHF.R.U32.HI R50, RZ, 0x10, R51 ;  /* 0x00000010ff327819 */ /* 0x000fe20000011633 */
[----:B------:R-:W-:Y:S01]  /*13500*/  HADD2.F32 R41, -RZ, R41.H0_H0 ;  /* 0x20000029ff297230 */ /* 0x000fe20000004100 */
[----:B------:R-:W-:Y:S01]  /*13510*/  SHF.R.U32.HI R43, RZ, 0x10, R43 ;  /* 0x00000010ff2b7819 */ /* 0x000fe2000001162b */
[----:B------:R-:W-:-:S02]  /*13520*/  HADD2.F32 R42, -RZ, R42.H0_H0 ;  /* 0x2000002aff2a7230 */ /* 0x000fc40000004100 */
[----:B------:R-:W-:Y:S02]  /*13530*/  HADD2.F32 R50, -RZ, R50.H0_H0 ;  /* 0x20000032ff327230 */ /* 0x000fe40000004100 */
[--C-:B0-----:R-:W-:Y:S02]  /*13540*/  HADD2.F32 R49, -RZ, R45.reuse.H0_H0 ;  /* 0x2000002dff317230 */ /* 0x101fe40000004100 */
[----:B------:R-:W-:Y:S02]  /*13550*/  HADD2.F32 R51, -RZ, R45.H1_H1 ;  /* 0x3000002dff337230 */ /* 0x000fe40000004100 */
[----:B------:R-:W-:Y:S02]  /*13560*/  HADD2.F32 R45, -RZ, R44.H0_H0 ;  /* 0x2000002cff2d7230 */ /* 0x000fe40000004100 */
[----:B------:R-:W-:Y:S02]  /*13570*/  HADD2.F32 R56, -RZ, R46.H0_H0 ;  /* 0x2000002eff387230 */ /* 0x000fe40000004100 */
[----:B------:R-:W-:-:S02]  /*13580*/  HADD2.F32 R57, -RZ, R47.H0_H0 ;  /* 0x2000002fff397230 */ /* 0x000fc40000004100 */
[----:B------:R-:W-:Y:S02]  /*13590*/  HADD2.F32 R47, -RZ, R47.H1_H1 ;  /* 0x3000002fff2f7230 */ /* 0x000fe40000004100 */
[----:B------:R-:W-:Y:S02]  /*135a0*/  HADD2.F32 R44, -RZ, R44.H1_H1 ;  /* 0x3000002cff2c7230 */ /* 0x000fe40000004100 */
[----:B------:R-:W-:Y:S02]  /*135b0*/  HADD2.F32 R46, -RZ, R46.H1_H1 ;  /* 0x3000002eff2e7230 */ /* 0x000fe40000004100 */
[--C-:B-1----:R-:W-:Y:S02]  /*135c0*/  HADD2.F32 R59, -RZ, R53.reuse.H0_H0 ;  /* 0x20000035ff3b7230 */ /* 0x102fe40000004100 */
[----:B------:R-:W-:Y:S02]  /*135d0*/  HADD2.F32 R61, -RZ, R53.H1_H1 ;  /* 0x30000035ff3d7230 */ /* 0x000fe40000004100 */
[----:B------:R-:W-:-:S02]  /*135e0*/  HADD2.F32 R53, -RZ, R52.H0_H0 ;  /* 0x20000034ff357230 */ /* 0x000fc40000004100 */
[C---:B------:R-:W-:Y:S01]  /*135f0*/  FMUL.FTZ R63, R59.reuse, R60 ;  /* 0x0000003c3b3f7220 */ /* 0x040fe20000410000 */
[-C--:B------:R-:W-:Y:S01]  /*13600*/  FMUL.FTZ R59, R59, R58.reuse ;  /* 0x0000003a3b3b7220 */ /* 0x080fe20000410000 */
[----:B------:R-:W-:Y:S02]  /*13610*/  HADD2.F32 R62, -RZ, R54.H0_H0 ;  /* 0x20000036ff3e7230 */ /* 0x000fe40000004100 */
[----:B------:R-:W-:Y:S01]  /*13620*/  FFMA.FTZ R63, R49, R58, -R63 ;  /* 0x0000003a313f7223 */ /* 0x000fe2000001083f */
[C---:B------:R-:W-:Y:S01]  /*13630*/  FMUL.FTZ R58, R61.reuse, R48 ;  /* 0x000000303d3a7220 */ /* 0x040fe20000410000 */
[----:B------:R-:W-:Y:S01]  /*13640*/  FMUL.FTZ R61, R61, R40 ;  /* 0x000000283d3d7220 */ /* 0x000fe20000410000 */
[----:B------:R-:W-:Y:S01]  /*13650*/  FFMA.FTZ R59, R49, R60, R59 ;  /* 0x0000003c313b7223 */ /* 0x000fe2000001003b */
[----:B------:R-:W-:Y:S02]  /*13660*/  HADD2.F32 R49, -RZ, R110.H0_H0 ;  /* 0x2000006eff317230 */ /* 0x000fe40000004100 */
[----:B------:R-:W-:Y:S01]  /*13670*/  FFMA.FTZ R58, R51, R40, -R58 ;  /* 0x00000028333a7223 */ /* 0x000fe2000001083a */
[C---:B------:R-:W-:Y:S01]  /*13680*/  FMUL.FTZ R40, R53.reuse, R109 ;  /* 0x0000006d35287220 */ /* 0x040fe20000410000 */
[----:B------:R-:W-:Y:S01]  /*13690*/  FMUL.FTZ R53, R53, R111 ;  /* 0x0000006f35357220 */ /* 0x000fe20000410000 */
[----:B------:R-:W-:Y:S01]  /*136a0*/  FFMA.FTZ R61, R51, R48, R61 ;  /* 0x00000030333d7223 */ /* 0x000fe2000001003d */
[----:B------:R-:W-:-:S02]  /*136b0*/  HADD2.F32 R48, -RZ, R112.H0_H0 ;  /* 0x20000070ff307230 */ /* 0x000fc40000004100 */
[C---:B------:R-:W-:Y:S01]  /*136c0*/  FFMA.FTZ R40, R45.reuse, R111, -R40 ;  /* 0x0000006f2d287223 */ /* 0x040fe20000010828 */
[----:B------:R-:W-:Y:S01]  /*136d0*/  FFMA.FTZ R53, R45, R109, R53 ;  /* 0x0000006d2d357223 */ /* 0x000fe20000010035 */
[CC--:B------:R-:W-:Y:S01]  /*136e0*/  FMUL.FTZ R45, R62.reuse, R49.reuse ;  /* 0x000000313e2d7220 */ /* 0x0c0fe20000410000 */
[--C-:B------:R-:W-:Y:S02]  /*136f0*/  HADD2.F32 R64, -RZ, R55.reuse.H0_H0 ;  /* 0x20000037ff407230 */ /* 0x100fe40000004100 */
[-C--:B------:R-:W-:Y:S01]  /*13700*/  FMUL.FTZ R62, R62, R48.reuse ;  /* 0x000000303e3e7220 */ /* 0x080fe20000410000 */
[----:B------:R-:W-:Y:S02]  /*13710*/  HADD2.F32 R55, -RZ, R55.H1_H1 ;  /* 0x30000037ff377230 */ /* 0x000fe40000004100 */
[C---:B------:R-:W-:Y:S01]  /*13720*/  FFMA.FTZ R48, R56.reuse, R48, -R45 ;  /* 0x0000003038307223 */ /* 0x040fe2000001082d */
[----:B------:R-:W-:Y:S02]  /*13730*/  HADD2.F32 R45, -RZ, R43.H0_H0 ;  /* 0x2000002bff2d7230 */ /* 0x000fe40000004100 */
[----:B------:R-:W-:Y:S01]  /*13740*/  FFMA.FTZ R62, R56, R49, R62 ;  /* 0x00000031383e7223 */ /* 0x000fe2000001003e */
[----:B------:R-:W-:-:S02]  /*13750*/  HADD2.F32 R52, -RZ, R52.H1_H1 ;  /* 0x30000034ff347230 */ /* 0x000fc40000004100 */
[CC--:B------:R-:W-:Y:S01]  /*13760*/  FMUL.FTZ R49, R55.reuse, R50.reuse ;  /* 0x0000003237317220 */ /* 0x0c0fe20000410000 */
[----:B------:R-:W-:Y:S02]  /*13770*/  HADD2.F32 R54, -RZ, R54.H1_H1 ;  /* 0x30000036ff367230 */ /* 0x000fe40000004100 */
[-C--:B------:R-:W-:Y:S01]  /*13780*/  FMUL.FTZ R55, R55, R45.reuse ;  /* 0x0000002d37377220 */ /* 0x080fe20000410000 */
[----:B------:R-:W-:Y:S02]  /*13790*/  HADD2.F32 R110, -RZ, R110.H1_H1 ;  /* 0x3000006eff6e7230 */ /* 0x000fe40000004100 */
[C---:B------:R-:W-:Y:S01]  /*137a0*/  FFMA.FTZ R49, R47.reuse, R45, -R49 ;  /* 0x0000002d2f317223 */ /* 0x040fe20000010831 */
[----:B------:R-:W-:Y:S02]  /*137b0*/  HADD2.F32 R112, -RZ, R112.H1_H1 ;  /* 0x30000070ff707230 */ /* 0x000fe40000004100 */
[----:B------:R-:W-:Y:S01]  /*137c0*/  FFMA.FTZ R47, R47, R50, R55 ;  /* 0x000000322f2f7223 */ /* 0x000fe20000010037 */
[C---:B------:R-:W-:Y:S01]  /*137d0*/  FMUL.FTZ R50, R52.reuse, R21 ;  /* 0x0000001534327220 */ /* 0x040fe20000410000 */
[----:B------:R-:W-:Y:S01]  /*137e0*/  FMUL.FTZ R52, R52, R20 ;  /* 0x0000001434347220 */ /* 0x000fe20000410000 */
[----:B------:R-:W-:Y:S01]  /*137f0*/  FMUL.FTZ R43, R64, R110 ;  /* 0x0000006e402b7220 */ /* 0x000fe20000410000 */
[----:B------:R-:W-:Y:S01]  /*13800*/  FMUL.FTZ R45, R54, R42 ;  /* 0x0000002a362d7220 */ /* 0x000fe20000410000 */
[----:B------:R-:W-:Y:S01]  /*13810*/  FMUL.FTZ R64, R64, R112 ;  /* 0x0000007040407220 */ /* 0x000fe20000410000 */
[----:B------:R-:W-:Y:S01]  /*13820*/  FMUL.FTZ R54, R54, R41 ;  /* 0x0000002936367220 */ /* 0x000fe20000410000 */
[C---:B------:R-:W-:Y:S01]  /*13830*/  FFMA.FTZ R20, R44.reuse, R20, -R50 ;  /* 0x000000142c147223 */ /* 0x040fe20000010832 */
[----:B------:R-:W-:Y:S01]  /*13840*/  FFMA.FTZ R44, R44, R21, R52 ;  /* 0x000000152c2c7223 */ /* 0x000fe20000010034 */
[C---:B------:R-:W-:Y:S01]  /*13850*/  FFMA.FTZ R43, R57.reuse, R112, -R43 ;  /* 0x00000070392b7223 */ /* 0x040fe2000001082b */
[C---:B------:R-:W-:Y:S01]  /*13860*/  FFMA.FTZ R21, R46.reuse, R41, -R45 ;  /* 0x000000292e157223 */ /* 0x040fe2000001082d */
        /* <DEDUP_REMOVED lines=12> */
.L_x_2827:
[----:B------:R-:W-:Y:S05]  /*13930*/  BSYNC B1 ;  /* 0x0000000000017941 */ /* 0x000fea0003800000 */
.L_x_2826:
[----:B----4-:R-:W-:Y:S01]  /*13940*/  VIADD R3, R212, 0x40 ;  /* 0x00000040d4037836 */ /* 0x010fe20000000000 */
[----:B------:R-:W-:Y:S04]  /*13950*/  BSSY B1, `(.L_x_2830) ;  /* 0x00000d6000017945 */ /* 0x000fe80003800000 */
[----:B------:R-:W-:-:S13]  /*13960*/  ISETP.GE.AND P0, PT, R3, R0, PT ;  /* 0x000000000300720c */ /* 0x000fda0003f06270 */
[----:B------:R-:W-:Y:S05]  /*13970*/  @P0 BRA `(.L_x_2831) ;  /* 0x0000000c004c0947 */ /* 0x000fea0003800000 */
[----:B------:R-:W4:Y:S01]  /*13980*/  LDC R3, c[0x0][0x3f4] ;  /* 0x0000fd00ff037b82 */ /* 0x000f220000000800 */
[----:B------:R-:W-:Y:S01]  /*13990*/  BSSY B2, `(.L_x_2832) ;  /* 0x0000065000027945 */ /* 0x000fe20003800000 */
[----:B0-----:R-:W-:Y:S02]  /*139a0*/  SHF.R.U32.HI R62, RZ, 0x3, R222 ;  /* 0x00000003ff3e7819 */ /* 0x001fe400000116de */
[-C--:B----4-:R-:W-:Y:S02]  /*139b0*/  ISETP.GE.AND P0, PT, R18, R3.reuse, PT ;  /* 0x000000031200720c */ /* 0x090fe40003f06270 */
[----:B------:R-:W-:-:S11]  /*139c0*/  ISETP.GE.AND P1, PT, R213, R3, PT ;  /* 0x00000003d500720c */ /* 0x000fd60003f26270 */
[----:B------:R-:W-:Y:S05]  /*139d0*/  @P0 BRA `(.L_x_2833) ;  /* 0x0000000400800947 */ /* 0x000fea0003800000 */
[----:B-1----:R-:W4:Y:S04]  /*139e0*/  LDL R20, [R1+0x60] ;  /* 0x0000600001147983 */ /* 0x002f280000100800 */
[----:B------:R-:W5:Y:S01]  /*139f0*/  LDL R63, [R1+0xa8] ;  /* 0x0000a800013f7983 */ /* 0x000f620000100800 */
[----:B------:R-:W-:Y:S01]  /*13a00*/  HADD2.F32 R53, -RZ, R105.H1_H1 ;  /* 0x30000069ff357230 */ /* 0x000fe20000004100 */
[----:B------:R-:W-:Y:S01]  /*13a10*/  SHF.R.U64 R30, R30, 0x10, R31 ;  /* 0x000000101e1e7819 */ /* 0x000fe2000000121f */
[--C-:B------:R-:W-:Y:S02]  /*13a20*/  HADD2.F32 R51, -RZ, R107.reuse.H1_H1 ;  /* 0x3000006bff337230 */ /* 0x100fe40000004100 */
[----:B------:R-:W-:Y:S01]  /*13a30*/  HADD2.F32 R58, -RZ, R107.H0_H0 ;  /* 0x2000006bff3a7230 */ /* 0x000fe20000004100 */
[----:B----4-:R-:W-:-:S04]  /*13a40*/  LEA.HI R20, R3, R20, RZ, 0x1d ;  /* 0x0000001403147211 */ /* 0x010fc800078fe8ff */
[----:B------:R-:W-:Y:S01]  /*13a50*/  SHF.R.S32.HI R41, RZ, 0x1f, R20 ;  /* 0x0000001fff297819 */ /* 0x000fe20000011414 */
[----:B------:R-:W-:-:S03]  /*13a60*/  IMAD.SHL.U32 R21, R20, 0x8, RZ ;  /* 0x0000000814157824 */ /* 0x000fc600078e00ff */
[----:B------:R-:W-:Y:S02]  /*13a70*/  LEA.HI R41, R41, R20, RZ, 0x3 ;  /* 0x0000001429297211 */ /* 0x000fe400078f18ff */
[----:B------:R-:W-:-:S03]  /*13a80*/  LOP3.LUT R20, R222, 0x38, R21, 0xf8, !PT ;  /* 0x00000038de147812 */ /* 0x000fc600078ef815 */
[----:B------:R-:W-:Y:S01]  /*13a90*/  IMAD.SHL.U32 R41, R41, 0x400, RZ ;  /* 0x0000040029297824 */ /* 0x000fe200078e00ff */
[----:B------:R-:W-:-:S04]  /*13aa0*/  LOP3.LUT R20, R20, R62, RZ, 0x3c, !PT ;  /* 0x0000003e14147212 */ /* 0x000fc800078e3cff */
[----:B------:R-:W-:Y:S02]  /*13ab0*/  LOP3.LUT R21, R41, 0x7fffe000, RZ, 0xc0, !PT ;  /* 0x7fffe00029157812 */ /* 0x000fe400078ec0ff */
[----:B-----5:R-:W0:Y:S02]  /*13ac0*/  LDS.128 R40, [R63] ;  /* 0x000000003f287984 */ /* 0x020e240000000c00 */
[----:B------:R-:W-:-:S04]  /*13ad0*/  IADD3 R21, R20, R21, R225 ;  /* 0x0000001514157210 */ /* 0x000fc80007ffe0e1 */
[----:B------:R-:W-:Y:S02]  /*13ae0*/  LEA R20, R21, R16, 0x1 ;  /* 0x0000001015147211 */ /* 0x000fe400078e08ff */
[----:B------:R-:W-:Y:S02]  /*13af0*/  SHF.R.U64 R21, R28, 0x10, R29 ;  /* 0x000000101c157819 */ /* 0x000fe4000000121d */
[--C-:B------:R-:W-:Y:S01]  /*13b00*/  SHF.R.U64 R28, R36, 0x10, R37.reuse ;  /* 0x00000010241c7819 */ /* 0x100fe20000001225 */
[----:B------:R-:W1:Y:S01]  /*13b10*/  LDS.128 R44, [R20+0x14400] ;  /* 0x01440000142c7984 */ /* 0x000e620000000c00 */
[----:B------:R-:W-:Y:S01]  /*13b20*/  SHF.R.U32.HI R36, RZ, 0x10, R37 ;  /* 0x00000010ff247819 */ /* 0x000fe20000011625 */
[----:B------:R-:W-:Y:S01]  /*13b30*/  HADD2.F32 R21, -RZ, R21.H0_H0 ;  /* 0x20000015ff157230 */ /* 0x000fe20000004100 */
[----:B------:R-:W-:Y:S02]  /*13b40*/  SHF.R.U32.HI R29, RZ, 0x10, R29 ;  /* 0x00000010ff1d7819 */ /* 0x000fe4000001161d */
[----:B------:R-:W-:Y:S01]  /*13b50*/  SHF.R.U32.HI R37, RZ, 0x10, R31 ;  /* 0x00000010ff257819 */ /* 0x000fe2000001161f */
[----:B------:R-:W-:Y:S01]  /*13b60*/  HADD2.F32 R59, -RZ, R36.H0_H0 ;  /* 0x20000024ff3b7230 */ /* 0x000fe20000004100 */
[--C-:B------:R-:W-:Y:S01]  /*13b70*/  SHF.R.U64 R31, R38, 0x10, R39.reuse ;  /* 0x00000010261f7819 */ /* 0x100fe20000001227 */
[----:B------:R-:W-:Y:S01]  /*13b80*/  HADD2.F32 R29, -RZ, R29.H0_H0 ;  /* 0x2000001dff1d7230 */ /* 0x000fe20000004100 */
[----:B------:R-:W-:Y:S01]  /*13b90*/  SHF.R.U32.HI R39, RZ, 0x10, R39 ;  /* 0x00000010ff277819 */ /* 0x000fe20000011627 */
[----:B------:R-:W-:-:S02]  /*13ba0*/  HADD2.F32 R36, -RZ, R105.H0_H0 ;  /* 0x20000069ff247230 */ /* 0x000fc40000004100 */
        /* <DEDUP_REMOVED lines=12> */
[----:B------:R-:W-:Y:S01]  /*13c70*/  FFMA.FTZ R57, R38, R51, -R57 ;  /* 0x0000003326397223 */ /* 0x000fe20000010839 */
[----:B------:R-:W-:Y:S01]  /*13c80*/  FMUL.FTZ R51, R54, R59 ;  /* 0x0000003b36337220 */ /* 0x000fe20000410000 */
[----:B------:R-:W-:Y:S01]  /*13c90*/  FFMA.FTZ R61, R38, R53, R61 ;  /* 0x00000035263d7223 */ /* 0x000fe2000001003d */
[----:B------:R-:W-:Y:S01]  /*13ca0*/  FMUL.FTZ R53, R54, R29 ;  /* 0x0000001d36357220 */ /* 0x000fe20000410000 */
[----:B------:R-:W-:Y:S01]  /*13cb0*/  FMUL.FTZ R54, R45, R36 ;  /* 0x000000242d367220 */ /* 0x000fe20000410000 */
[----:B------:R-:W-:-:S02]  /*13cc0*/  HADD2.F32 R52, -RZ, R106.H0_H0 ;  /* 0x2000006aff347230 */ /* 0x000fc40000004100 */
[----:B------:R-:W-:Y:S01]  /*13cd0*/  FFMA.FTZ R38, R48, R29, -R51 ;  /* 0x0000001d30267223 */ /* 0x000fe20000010833 */
[-C--:B------:R-:W-:Y:S01]  /*13ce0*/  FMUL.FTZ R29, R45, R58.reuse ;  /* 0x0000003a2d1d7220 */ /* 0x080fe20000410000 */
[----:B------:R-:W-:Y:S01]  /*13cf0*/  FFMA.FTZ R45, R41, R58, -R54 ;  /* 0x0000003a292d7223 */ /* 0x000fe20000010836 */
[----:B------:R-:W-:Y:S02]  /*13d00*/  HADD2.F32 R54, -RZ, R108.H0_H0 ;  /* 0x2000006cff367230 */ /* 0x000fe40000004100 */
[----:B------:R-:W-:Y:S01]  /*13d10*/  FMUL.FTZ R58, R55, R52 ;  /* 0x00000034373a7220 */ /* 0x000fe20000410000 */
[----:B------:R-:W-:Y:S02]  /*13d20*/  HADD2.F32 R56, -RZ, R47.H0_H0 ;  /* 0x2000002fff387230 */ /* 0x000fe40000004100 */
[----:B------:R-:W-:Y:S01]  /*13d30*/  FFMA.FTZ R36, R41, R36, R29 ;  /* 0x0000002429247223 */ /* 0x000fe2000001001d */
[----:B------:R-:W-:Y:S02]  /*13d40*/  HADD2.F32 R51, -RZ, R106.H1_H1 ;  /* 0x3000006aff337230 */ /* 0x000fe40000004100 */
[----:B------:R-:W-:Y:S01]  /*13d50*/  FFMA.FTZ R41, R49, R54, -R58 ;  /* 0x0000003631297223 */ /* 0x000fe2000001083a */
[----:B------:R-:W-:-:S02]  /*13d60*/  HADD2.F32 R29, -RZ, R108.H1_H1 ;  /* 0x3000006cff1d7230 */ /* 0x000fc40000004100 */
[----:B------:R-:W-:Y:S01]  /*13d70*/  FMUL.FTZ R60, R55, R54 ;  /* 0x00000036373c7220 */ /* 0x000fe20000410000 */
[----:B------:R-:W-:Y:S02]  /*13d80*/  HADD2.F32 R58, -RZ, R37.H0_H0 ;  /* 0x20000025ff3a7230 */ /* 0x000fe40000004100 */
[C---:B------:R-:W-:Y:S01]  /*13d90*/  FMUL.FTZ R37, R56.reuse, R51 ;  /* 0x0000003338257220 */ /* 0x040fe20000410000 */
[----:B------:R-:W-:Y:S02]  /*13da0*/  HADD2.F32 R47, -RZ, R47.H1_H1 ;  /* 0x3000002fff2f7230 */ /* 0x000fe40000004100 */
[-C--:B------:R-:W-:Y:S01]  /*13db0*/  FMUL.FTZ R56, R56, R29.reuse ;  /* 0x0000001d38387220 */ /* 0x080fe20000410000 */
[----:B------:R-:W-:Y:S02]  /*13dc0*/  HADD2.F32 R54, -RZ, R39.H0_H0 ;  /* 0x20000027ff367230 */ /* 0x000fe40000004100 */
[----:B------:R-:W-:Y:S01]  /*13dd0*/  FFMA.FTZ R49, R49, R52, R60 ;  /* 0x0000003431317223 */ /* 0x000fe2000001003c */
[C---:B------:R-:W-:Y:S01]  /*13de0*/  FFMA.FTZ R29, R50.reuse, R29, -R37 ;  /* 0x0000001d321d7223 */ /* 0x040fe20000010825 */
[----:B------:R-:W-:Y:S01]  /*13df0*/  FFMA.FTZ R39, R50, R51, R56 ;  /* 0x0000003332277223 */ /* 0x000fe20000010038 */
[C---:B------:R-:W-:Y:S01]  /*13e00*/  FMUL.FTZ R50, R47.reuse, R58 ;  /* 0x0000003a2f327220 */ /* 0x040fe20000410000 */
[----:B------:R-:W-:Y:S01]  /*13e10*/  FMUL.FTZ R52, R47, R54 ;  /* 0x000000362f347220 */ /* 0x000fe20000410000 */
[----:B------:R-:W-:-:S02]  /*13e20*/  HADD2.F32 R44, -RZ, R44.H1_H1 ;  /* 0x3000002cff2c7230 */ /* 0x000fc40000004100 */
[----:B------:R-:W-:Y:S01]  /*13e30*/  FFMA.FTZ R48, R48, R59, R53 ;  /* 0x0000003b30307223 */ /* 0x000fe20000010035 */
[----:B------:R-:W-:Y:S02]  /*13e40*/  HADD2.F32 R46, -RZ, R46.H1_H1 ;  /* 0x3000002eff2e7230 */ /* 0x000fe40000004100 */
[C---:B------:R-:W-:Y:S01]  /*13e50*/  FFMA.FTZ R52, R43.reuse, R58, -R52 ;  /* 0x0000003a2b347223 */ /* 0x040fe20000010834 */
[----:B------:R-:W-:Y:S02]  /*13e60*/  HADD2.F32 R37, -RZ, R28.H0_H0 ;  /* 0x2000001cff257230 */ /* 0x000fe40000004100 */
[----:B------:R-:W-:Y:S01]  /*13e70*/  FFMA.FTZ R50, R43, R54, R50 ;  /* 0x000000362b327223 */ /* 0x000fe20000010032 */
[----:B------:R-:W-:Y:S02]  /*13e80*/  HADD2.F32 R47, -RZ, R31.H0_H0 ;  /* 0x2000001fff2f7230 */ /* 0x000fe40000004100 */
[----:B------:R-:W-:Y:S02]  /*13e90*/  HADD2.F32 R31, -RZ, R30.H0_H0 ;  /* 0x2000001eff1f7230 */ /* 0x000fe40000004100 */
[----:B------:R-:W-:Y:S01]  /*13ea0*/  FMUL.FTZ R43, R44, R37 ;  /* 0x000000252c2b7220 */ /* 0x000fe20000410000 */
[----:B------:R-:W-:-:S02]  /*13eb0*/  HADD2.F32 R40, -RZ, R40.H1_H1 ;  /* 0x30000028ff287230 */ /* 0x000fc40000004100 */
        /* <DEDUP_REMOVED lines=18> */
.L_x_2833:
[----:B------:R-:W-:Y:S05]  /*13fe0*/  BSYNC B2 ;  /* 0x0000000000027941 */ /* 0x000fea0003800000 */
.L_x_2832:
[----:B------:R-:W-:Y:S05]  /*13ff0*/  @P1 BRA `(.L_x_2831) ;  /* 0x0000000400ac1947 */ /* 0x000fea0003800000 */
[----:B01----:R-:W4:Y:S04]  /*14000*/  LDL R20, [R1+0x90] ;  /* 0x0000900001147983 */ /* 0x003f280000100800 */
[----:B------:R-:W5:Y:S01]  /*14010*/  LDL R21, [R1+0x64] ;  /* 0x0000640001157983 */ /* 0x000f620000100800 */
[----:B------:R-:W-:Y:S01]  /*14020*/  SHF.R.U32.HI R50, RZ, 0x10, R33 ;  /* 0x00000010ff327819 */ /* 0x000fe20000011621 */
[----:B------:R-:W-:Y:S01]  /*14030*/  HADD2.F32 R49, -RZ, R95.H0_H0 ;  /* 0x2000005fff317230 */ /* 0x000fe20000004100 */
[----:B------:R-:W-:Y:S01]  /*14040*/  SHF.R.U32.HI R43, RZ, 0x10, R25 ;  /* 0x00000010ff2b7819 */ /* 0x000fe20000011619 */
[----:B------:R-:W-:Y:S02]  /*14050*/  HADD2.F32 R47, -RZ, R96.H1_H1 ;  /* 0x30000060ff2f7230 */ /* 0x000fe40000004100 */
[----:B------:R-:W-:-:S02]  /*14060*/  HADD2.F32 R50, -RZ, R50.H0_H0 ;  /* 0x20000032ff327230 */ /* 0x000fc40000004100 */
[----:B------:R-:W-:Y:S02]  /*14070*/  HADD2.F32 R43, -RZ, R43.H0_H0 ;  /* 0x2000002bff2b7230 */ /* 0x000fe40000004100 */
[----:B------:R-:W-:Y:S02]  /*14080*/  HADD2.F32 R48, -RZ, R95.H1_H1 ;  /* 0x3000005fff307230 */ /* 0x000fe40000004100 */
[----:B------:R-:W-:Y:S01]  /*14090*/  HADD2.F32 R96, -RZ, R96.H0_H0 ;  /* 0x20000060ff607230 */ /* 0x000fe20000004100 */
[----:B----4-:R-:W-:Y:S02]  /*140a0*/  R2UR UR4, R20 ;  /* 0x00000000140472ca */ /* 0x010fe400000e0000 */
[----:B------:R-:W-:Y:S01]  /*140b0*/  SHF.R.S32.HI R20, RZ, 0x1f, R213 ;  /* 0x0000001fff147819 */ /* 0x000fe200000114d5 */
[----:B-----5:R-:W-:-:S03]  /*140c0*/  IMAD.MOV.U32 R29, RZ, RZ, R21 ;  /* 0x000000ffff1d7224 */ /* 0x020fc600078e0015 */
[----:B------:R-:W-:Y:S02]  /*140d0*/  LEA.HI R21, R20, R213, RZ, 0x3 ;  /* 0x000000d514157211 */ /* 0x000fe400078f18ff */
[----:B------:R-:W-:Y:S02]  /*140e0*/  LEA.HI R3, R3, R29, RZ, 0x1d ;  /* 0x0000001d03037211 */ /* 0x000fe400078fe8ff */
[----:B------:R-:W-:Y:S02]  /*140f0*/  LOP3.LUT R21, R222, 0x38, R21, 0xf8, !PT ;  /* 0x00000038de157812 */ /* 0x000fe400078ef815 */
[----:B------:R-:W-:Y:S02]  /*14100*/  LEA.HI R28, R20, R213, RZ, 0x6 ;  /* 0x000000d5141c7211 */ /* 0x000fe400078f30ff */
[----:B------:R-:W-:Y:S02]  /*14110*/  SHF.R.S32.HI R20, RZ, 0x1f, R3 ;  /* 0x0000001fff147819 */ /* 0x000fe40000011403 */
[----:B------:R-:W-:Y:S01]  /*14120*/  LOP3.LUT R29, R21, R62, RZ, 0x3c, !PT ;  /* 0x0000003e151d7212 */ /* 0x000fe200078e3cff */
[----:B------:R-:W-:Y:S01]  /*14130*/  IMAD.SHL.U32 R21, R3, 0x8, RZ ;  /* 0x0000000803157824 */ /* 0x000fe200078e00ff */
[----:B------:R-:W-:-:S04]  /*14140*/  LEA.HI R3, R20, R3, RZ, 0x3 ;  /* 0x0000000314037211 */ /* 0x000fc800078f18ff */
[----:B------:R-:W-:Y:S01]  /*14150*/  LOP3.LUT R20, R222, 0x38, R21, 0xf8, !PT ;  /* 0x00000038de147812 */ /* 0x000fe200078ef815 */
[----:B------:R-:W-:Y:S02]  /*14160*/  IMAD.SHL.U32 R21, R3, 0x400, RZ ;  /* 0x0000040003157824 */ /* 0x000fe400078e00ff */
[----:B------:R-:W-:Y:S01]  /*14170*/  IMAD.SHL.U32 R28, R28, 0x80, RZ ;  /* 0x000000801c1c7824 */ /* 0x000fe200078e00ff */
[----:B------:R-:W-:Y:S02]  /*14180*/  LOP3.LUT R20, R20, R62, RZ, 0x3c, !PT ;  /* 0x0000003e14147212 */ /* 0x000fe400078e3cff */
[----:B------:R-:W-:Y:S02]  /*14190*/  LOP3.LUT R21, R21, 0x7fffe000, RZ, 0xc0, !PT ;  /* 0x7fffe00015157812 */ /* 0x000fe400078ec0ff */
[----:B------:R-:W-:Y:S02]  /*141a0*/  LOP3.LUT R28, R28, 0xffffe000, RZ, 0xc0, !PT ;  /* 0xffffe0001c1c7812 */ /* 0x000fe400078ec0ff */
[----:B------:R-:W-:-:S02]  /*141b0*/  IADD3 R21, R20, R21, R225 ;  /* 0x0000001514157210 */ /* 0x000fc40007ffe0e1 */
[----:B------:R-:W-:-:S03]  /*141c0*/  IADD3 R28, R29, R28, R225 ;  /* 0x0000001c1d1c7210 */ /* 0x000fc60007ffe0e1 */
[----:B------:R-:W-:Y:S01]  /*141d0*/  IMAD R20, R21, 0x2, R16 ;  /* 0x0000000215147824 */ /* 0x000fe200078e0210 */
[----:B------:R-:W-:-:S04]  /*141e0*/  LEA R3, R28, UR4, 0x1 ;  /* 0x000000041c037c11 */ /* 0x000fc8000f8e08ff */
[----:B------:R-:W0:Y:S04]  /*141f0*/  LDS.128 R36, [R20+0x14400] ;  /* 0x0144000014247984 */ /* 0x000e280000000c00 */
[----:B------:R-:W1:Y:S01]  /*14200*/  LDS.128 R28, [R3] ;  /* 0x00000000031c7984 */ /* 0x000e620000000c00 */
[----:B------:R-:W-:Y:S02]  /*14210*/  SHF.R.U64 R21, R24, 0x10, R25 ;  /* 0x0000001018157819 */ /* 0x000fe40000001219 */
[----:B------:R-:W-:Y:S02]  /*14220*/  SHF.R.U64 R24, R32, 0x10, R33 ;  /* 0x0000001020187819 */ /* 0x000fe40000001221 */
[----:B------:R-:W-:Y:S02]  /*14230*/  SHF.R.U64 R25, R26, 0x10, R27 ;  /* 0x000000101a197819 */ /* 0x000fe4000000121b */
[----:B------:R-:W-:-:S02]  /*14240*/  SHF.R.U64 R26, R34, 0x10, R35 ;  /* 0x00000010221a7819 */ /* 0x000fc40000001223 */
[----:B------:R-:W-:Y:S02]  /*14250*/  SHF.R.U32.HI R34, RZ, 0x10, R35 ;  /* 0x00000010ff227819 */ /* 0x000fe40000011623 */
[----:B------:R-:W-:Y:S01]  /*14260*/  SHF.R.U32.HI R27, RZ, 0x10, R27 ;  /* 0x00000010ff1b7819 */ /* 0x000fe2000001161b */
[--C-:B0-----:R-:W-:Y:S02]  /*14270*/  HADD2.F32 R33, -RZ, R37.reuse.H0_H0 ;  /* 0x20000025ff217230 */ /* 0x101fe40000004100 */
[----:B------:R-:W-:Y:S02]  /*14280*/  HADD2.F32 R46, -RZ, R37.H1_H1 ;  /* 0x30000025ff2e7230 */ /* 0x000fe40000004100 */
[--C-:B-1----:R-:W-:Y:S02]  /*14290*/  HADD2.F32 R44, -RZ, R29.reuse.H0_H0 ;  /* 0x2000001dff2c7230 */ /* 0x102fe40000004100 */
[----:B------:R-:W-:Y:S01]  /*142a0*/  FMUL.FTZ R37, R33, R49 ;  /* 0x0000003121257220 */ /* 0x000fe20000410000 */
[----:B------:R-:W-:-:S02]  /*142b0*/  HADD2.F32 R41, -RZ, R29.H1_H1 ;  /* 0x3000001dff297230 */ /* 0x000fc40000004100 */
[-C--:B------:R-:W-:Y:S01]  /*142c0*/  FMUL.FTZ R51, R33, R47.reuse ;  /* 0x0000002f21337220 */ /* 0x080fe20000410000 */
[----:B------:R-:W-:Y:S02]  /*142d0*/  HADD2.F32 R45, -RZ, R36.H0_H0 ;  /* 0x20000024ff2d7230 */ /* 0x000fe40000004100 */
[----:B------:R-:W-:Y:S01]  /*142e0*/  FMUL.FTZ R52, R46, R50 ;  /* 0x000000322e347220 */ /* 0x000fe20000410000 */
[C---:B------:R-:W-:Y:S01]  /*142f0*/  FFMA.FTZ R33, R44.reuse, R47, -R37 ;  /* 0x0000002f2c217223 */ /* 0x040fe20000010825 */
[----:B------:R-:W-:Y:S01]  /*14300*/  FFMA.FTZ R37, R44, R49, R51 ;  /* 0x000000312c257223 */ /* 0x000fe20000010033 */
[----:B------:R-:W-:Y:S02]  /*14310*/  HADD2.F32 R35, -RZ, R28.H0_H0 ;  /* 0x2000001cff237230 */ /* 0x000fe40000004100 */
[-C--:B------:R-:W-:Y:S01]  /*14320*/  FMUL.FTZ R46, R46, R43.reuse ;  /* 0x0000002b2e2e7220 */ /* 0x080fe20000410000 */
[----:B------:R-:W-:Y:S01]  /*14330*/  FFMA.FTZ R44, R41, R43, -R52 ;  /* 0x0000002b292c7223 */ /* 0x000fe20000010834 */
[----:B------:R-:W-:Y:S01]  /*14340*/  FMUL.FTZ R52, R45, R48 ;  /* 0x000000302d347220 */ /* 0x000fe20000410000 */
[----:B------:R-:W-:-:S02]  /*14350*/  HADD2.F32 R42, -RZ, R38.H0_H0 ;  /* 0x20000026ff2a7230 */ /* 0x000fc40000004100 */
[----:B------:R-:W-:Y:S01]  /*14360*/  FMUL.FTZ R45, R45, R96 ;  /* 0x000000602d2d7220 */ /* 0x000fe20000410000 */
[----:B------:R-:W-:Y:S02]  /*14370*/  HADD2.F32 R47, -RZ, R94.H1_H1 ;  /* 0x3000005eff2f7230 */ /* 0x000fe40000004100 */
[----:B------:R-:W-:Y:S01]  /*14380*/  FFMA.FTZ R46, R41, R50, R46 ;  /* 0x00000032292e7223 */ /* 0x000fe2000001002e */
[C---:B------:R-:W-:Y:S01]  /*14390*/  FFMA.FTZ R41, R35.reuse, R96, -R52 ;  /* 0x0000006023297223 */ /* 0x040fe20000010834 */
[----:B------:R-:W-:Y:S02]  /*143a0*/  HADD2.F32 R43, -RZ, R97.H0_H0 ;  /* 0x20000061ff2b7230 */ /* 0x000fe40000004100 */
[----:B------:R-:W-:Y:S01]  /*143b0*/  FFMA.FTZ R35, R35, R48, R45 ;  /* 0x0000003023237223 */ /* 0x000fe2000001002d */
[----:B------:R-:W-:Y:S02]  /*143c0*/  HADD2.F32 R29, -RZ, R30.H0_H0 ;  /* 0x2000001eff1d7230 */ /* 0x000fe40000004100 */
[----:B------:R-:W-:Y:S01]  /*143d0*/  FMUL.FTZ R48, R42, R47 ;  /* 0x0000002f2a307220 */ /* 0x000fe20000410000 */
[----:B------:R-:W-:-:S02]  /*143e0*/  HADD2.F32 R40, -RZ, R39.H0_H0 ;  /* 0x20000027ff287230 */ /* 0x000fc40000004100 */
[-C--:B------:R-:W-:Y:S01]  /*143f0*/  FMUL.FTZ R50, R42, R43.reuse ;  /* 0x0000002b2a327220 */ /* 0x080fe20000410000 */
[----:B------:R-:W-:Y:S02]  /*14400*/  HADD2.F32 R45, -RZ, R94.H0_H0 ;  /* 0x2000005eff2d7230 */ /* 0x000fe40000004100 */
[----:B------:R-:W-:Y:S01]  /*14410*/  FFMA.FTZ R42, R29, R43, -R48 ;  /* 0x0000002b1d2a7223 */ /* 0x000fe20000010830 */
[----:B------:R-:W-:Y:S02]  /*14420*/  HADD2.F32 R97, -RZ, R97.H1_H1 ;  /* 0x30000061ff617230 */ /* 0x000fe40000004100 */
[----:B------:R-:W-:Y:S02]  /*14430*/  HADD2.F32 R48, -RZ, R34.H0_H0 ;  /* 0x20000022ff307230 */ /* 0x000fe40000004100 */
[----:B------:R-:W-:Y:S02]  /*14440*/  HADD2.F32 R34, -RZ, R27.H0_H0 ;  /* 0x2000001bff227230 */ /* 0x000fe40000004100 */
[----:B------:R-:W-:Y:S01]  /*14450*/  FMUL.FTZ R27, R40, R45 ;  /* 0x0000002d281b7220 */ /* 0x000fe20000410000 */
[----:B------:R-:W-:-:S02]  /*14460*/  HADD2.F32 R32, -RZ, R31.H0_H0 ;  /* 0x2000001fff207230 */ /* 0x000fc40000004100 */
[----:B------:R-:W-:Y:S01]  /*14470*/  FMUL.FTZ R40, R40, R97 ;  /* 0x0000006128287220 */ /* 0x000fe20000410000 */
[----:B------:R-:W-:Y:S02]  /*14480*/  HADD2.F32 R39, -RZ, R39.H1_H1 ;  /* 0x30000027ff277230 */ /* 0x000fe40000004100 */
[----:B------:R-:W-:Y:S01]  /*14490*/  FFMA.FTZ R50, R29, R47, R50 ;  /* 0x0000002f1d327223 */ /* 0x000fe20000010032 */
[----:B------:R-:W-:Y:S02]  /*144a0*/  HADD2.F32 R31, -RZ, R31.H1_H1 ;  /* 0x3000001fff1f7230 */ /* 0x000fe40000004100 */
[C---:B------:R-:W-:Y:S01]  /*144b0*/  FFMA.FTZ R97, R32.reuse, R97, -R27 ;  /* 0x0000006120617223 */ /* 0x040fe2000001081b */
[----:B------:R-:W-:Y:S01]  /*144c0*/  FFMA.FTZ R40, R32, R45, R40 ;  /* 0x0000002d20287223 */ /* 0x000fe20000010028 */
[----:B------:R-:W-:Y:S02]  /*144d0*/  HADD2.F32 R36, -RZ, R36.H1_H1 ;  /* 0x30000024ff247230 */ /* 0x000fe40000004100 */
[----:B------:R-:W-:Y:S01]  /*144e0*/  FMUL.FTZ R52, R39, R48 ;  /* 0x0000003027347220 */ /* 0x000fe20000410000 */
[----:B------:R-:W-:-:S02]  /*144f0*/  HADD2.F32 R38, -RZ, R38.H1_H1 ;  /* 0x30000026ff267230 */ /* 0x000fc40000004100 */
[-C--:B------:R-:W-:Y:S01]  /*14500*/  FMUL.FTZ R32, R39, R34.reuse ;  /* 0x0000002227207220 */ /* 0x080fe20000410000 */
[----:B------:R-:W-:Y:S02]  /*14510*/  HADD2.F32 R27, -RZ, R24.H0_H0 ;  /* 0x20000018ff1b7230 */ /* 0x000fe40000004100 */
[----:B------:R-:W-:Y:S02]  /*14520*/  HADD2.F32 R29, -RZ, R26.H0_H0 ;  /* 0x2000001aff1d7230 */ /* 0x000fe40000004100 */
[----:B------:R-:W-:Y:S02]  /*14530*/  HADD2.F32 R21, -RZ, R21.H0_H0 ;  /* 0x20000015ff157230 */ /* 0x000fe40000004100 */
[----:B------:R-:W-:Y:S02]  /*14540*/  HADD2.F32 R25, -RZ, R25.H0_H0 ;  /* 0x20000019ff197230 */ /* 0x000fe40000004100 */
[----:B------:R-:W-:Y:S01]  /*14550*/  FFMA.FTZ R52, R31, R34, -R52 ;  /* 0x000000221f347223 */ /* 0x000fe20000010834 */
[----:B------:R-:W-:-:S02]  /*14560*/  HADD2.F32 R28, -RZ, R28.H1_H1 ;  /* 0x3000001cff1c7230 */ /* 0x000fc40000004100 */
[----:B------:R-:W-:Y:S01]  /*14570*/  FFMA.FTZ R43, R31, R48, R32 ;  /* 0x000000301f2b7223 */ /* 0x000fe20000010020 */
[----:B------:R-:W-:Y:S02]  /*14580*/  HADD2.F32 R30, -RZ, R30.H1_H1 ;  /* 0x3000001eff1e7230 */ /* 0x000fe40000004100 */
[----:B------:R-:W-:Y:S01]  /*14590*/  FMUL.FTZ R31, R36, R27 ;  /* 0x0000001b241f7220 */ /* 0x000fe20000410000 */
[----:B------:R-:W-:Y:S01]  /*145a0*/  FMUL.FTZ R39, R38, R29 ;  /* 0x0000001d26277220 */ /* 0x000fe20000410000 */
[----:B------:R-:W-:Y:S01]  /*145b0*/  FMUL.FTZ R36, R36, R21 ;  /* 0x0000001524247220 */ /* 0x000fe20000410000 */
[----:B------:R-:W-:Y:S01]  /*145c0*/  FMUL.FTZ R38, R38, R25 ;  /* 0x0000001926267220 */ /* 0x000fe20000410000 */
[----:B------:R-:W-:Y:S01]  /*145d0*/  FFMA.FTZ R24, R28, R21, -R31 ;  /* 0x000000151c187223 */ /* 0x000fe2000001081f */
        /* <DEDUP_REMOVED lines=13> */
.L_x_2831:
[----:B------:R-:W-:Y:S05]  /*146b0*/  BSYNC B1 ;  /* 0x0000000000017941 */ /* 0x000fea0003800000 */
.L_x_2830:
[----:B----4-:R-:W-:-:S04]  /*146c0*/  IADD3 R3, R212, 0x60, RZ ;  /* 0x00000060d4037810 */ /* 0x010fc80007ffe0ff */
[----:B------:R-:W-:-:S13]  /*146d0*/  ISETP.GE.AND P0, PT, R3, R0, PT ;  /* 0x000000000300720c */ /* 0x000fda0003f06270 */
[----:B------:R-:W-:Y:S05]  /*146e0*/  @P0 BRA `(.L_x_2801) ;  /* 0x0000000c00880947 */ /* 0x000fea0003800000 */
[----:B-1----:R1:W5:Y:S01]  /*146f0*/  LDL R47, [R1+0x90] ;  /* 0x00009000012f7983 */ /* 0x0023620000100800 */
[----:B------:R-:W4:Y:S01]  /*14700*/  LDC R0, c[0x0][0x3f4] ;  /* 0x0000fd00ff007b82 */ /* 0x000f220000000800 */
[----:B------:R-:W-:Y:S01]  /*14710*/  BSSY B1, `(.L_x_2834) ;  /* 0x000006e000017945 */ /* 0x000fe20003800000 */
[-C--:B----4-:R-:W-:Y:S02]  /*14720*/  ISETP.GE.AND P0, PT, R18, R0.reuse, PT ;  /* 0x000000001200720c */ /* 0x090fe40003f06270 */
[----:B------:R-:W-:-:S11]  /*14730*/  ISETP.GE.AND P1, PT, R213, R0, PT ;  /* 0x00000000d500720c */ /* 0x000fd60003f26270 */
[----:B-1----:R-:W-:Y:S05]  /*14740*/  @P0 BRA `(.L_x_2835) ;  /* 0x0000000400a80947 */ /* 0x002fea0003800000 */
[----:B------:R-:W4:Y:S01]  /*14750*/  LDL R24, [R1+0x60] ;  /* 0x0000600001187983 */ /* 0x000f220000100800 */
[----:B0-----:R-:W-:Y:S01]  /*14760*/  SHF.R.S32.HI R20, RZ, 0x1f, R3 ;  /* 0x0000001fff147819 */ /* 0x001fe20000011403 */
[----:B------:R-:W-:Y:S01]  /*14770*/  IMAD.SHL.U32 R21, R3, 0x40, RZ ;  /* 0x0000004003157824 */ /* 0x000fe200078e00ff */
[----:B-----5:R-:W-:Y:S01]  /*14780*/  R2UR UR4, R47 ;  /* 0x000000002f0472ca */ /* 0x020fe200000e0000 */
[----:B------:R-:W-:Y:S01]  /*14790*/  HADD2.F32 R39, -RZ, R100.H1_H1 ;  /* 0x30000064ff277230 */ /* 0x000fe20000004100 */
[----:B------:R-:W-:Y:S01]  /*147a0*/  LEA.HI R25, R20, R3, RZ, 0x3 ;  /* 0x0000000314197211 */ /* 0x000fe200078f18ff */
[----:B------:R-:W-:Y:S01]  /*147b0*/  HADD2.F32 R36, -RZ, R102.H1_H1 ;  /* 0x30000066ff247230 */ /* 0x000fe20000004100 */
[--C-:B------:R-:W-:Y:S01]  /*147c0*/  SHF.R.U64 R6, R6, 0x10, R7.reuse ;  /* 0x0000001006067819 */ /* 0x100fe20000001207 */
[----:B------:R-:W-:Y:S01]  /*147d0*/  HADD2.F32 R100, -RZ, R100.H0_H0 ;  /* 0x20000064ff647230 */ /* 0x000fe20000004100 */
[----:B------:R-:W-:Y:S01]  /*147e0*/  SHF.R.U32.HI R41, RZ, 0x10, R7 ;  /* 0x00000010ff297819 */ /* 0x000fe20000011607 */
[----:B------:R-:W-:Y:S01]  /*147f0*/  HADD2.F32 R102, -RZ, R102.H0_H0 ;  /* 0x20000066ff667230 */ /* 0x000fe20000004100 */
[----:B------:R-:W-:-:S02]  /*14800*/  SHF.R.U64 R7, R12, 0x10, R13 ;  /* 0x000000100c077819 */ /* 0x000fc4000000120d */
[--C-:B------:R-:W-:Y:S01]  /*14810*/  SHF.R.U64 R14, R14, 0x10, R15.reuse ;  /* 0x000000100e0e7819 */ /* 0x100fe2000000120f */
[----:B------:R-:W-:Y:S01]  /*14820*/  HADD2.F32 R41, -RZ, R41.H0_H0 ;  /* 0x20000029ff297230 */ /* 0x000fe20000004100 */
[----:B------:R-:W-:Y:S01]  /*14830*/  SHF.R.U32.HI R37, RZ, 0x10, R15 ;  /* 0x00000010ff257819 */ /* 0x000fe2000001160f */
[----:B------:R-:W-:Y:S01]  /*14840*/  HADD2.F32 R7, -RZ, R7.H0_H0 ;  /* 0x20000007ff077230 */ /* 0x000fe20000004100 */
[----:B------:R-:W-:Y:S02]  /*14850*/  SHF.R.U32.HI R44, RZ, 0x10, R5 ;  /* 0x00000010ff2c7819 */ /* 0x000fe40000011605 */
[----:B------:R-:W-:Y:S01]  /*14860*/  SHF.R.U32.HI R45, RZ, 0x10, R13 ;  /* 0x00000010ff2d7819 */ /* 0x000fe2000001160d */
[----:B------:R-:W-:Y:S01]  /*14870*/  HADD2.F32 R37, -RZ, R37.H0_H0 ;  /* 0x20000025ff257230 */ /* 0x000fe20000004100 */
[----:B------:R-:W-:Y:S02]  /*14880*/  SHF.R.U64 R4, R4, 0x10, R5 ;  /* 0x0000001004047819 */ /* 0x000fe40000001205 */
[----:B----4-:R-:W-:-:S02]  /*14890*/  LEA.HI R20, R0, R24, RZ, 0x1d ;  /* 0x0000001800147211 */ /* 0x010fc400078fe8ff */
[----:B------:R-:W-:Y:S01]  /*148a0*/  LOP3.LUT R24, R21, 0x1c0, RZ, 0xc0, !PT ;  /* 0x000001c015187812 */ /* 0x000fe200078ec0ff */
[----:B------:R-:W-:Y:S01]  /*148b0*/  IMAD.SHL.U32 R21, R25, 0x40, RZ ;  /* 0x0000004019157824 */ /* 0x000fe200078e00ff */
[----:B------:R-:W-:Y:S02]  /*148c0*/  SHF.R.S32.HI R25, RZ, 0x1f, R20 ;  /* 0x0000001fff197819 */ /* 0x000fe40000011414 */
[----:B------:R-:W-:Y:S02]  /*148d0*/  SHF.R.U32.HI R26, RZ, 0x3, R24 ;  /* 0x00000003ff1a7819 */ /* 0x000fe40000011618 */
[----:B------:R-:W-:Y:S01]  /*148e0*/  LOP3.LUT R29, R21, 0xfffffe00, RZ, 0xc0, !PT ;  /* 0xfffffe00151d7812 */ /* 0x000fe200078ec0ff */
[----:B------:R-:W-:Y:S01]  /*148f0*/  IMAD.SHL.U32 R21, R20, 0x8, RZ ;  /* 0x0000000814157824 */ /* 0x000fe200078e00ff */
[----:B------:R-:W-:Y:S02]  /*14900*/  LEA.HI R25, R25, R20, RZ, 0x3 ;  /* 0x0000001419197211 */ /* 0x000fe400078f18ff */
[----:B------:R-:W-:-:S02]  /*14910*/  LOP3.LUT R27, R24, 0x38, R18, 0xf8, !PT ;  /* 0x00000038181b7812 */ /* 0x000fc400078ef812 */
[----:B------:R-:W-:Y:S01]  /*14920*/  LOP3.LUT R21, R24, 0x38, R21, 0xf8, !PT ;  /* 0x0000003818157812 */ /* 0x000fe200078ef815 */
[----:B------:R-:W-:Y:S01]  /*14930*/  IMAD.SHL.U32 R25, R25, 0x400, RZ ;  /* 0x0000040019197824 */ /* 0x000fe200078e00ff */
[----:B------:R-:W-:Y:S02]  /*14940*/  LOP3.LUT R20, R29, R27, R26, 0xf6, !PT ;  /* 0x0000001b1d147212 */ /* 0x000fe400078ef61a */
[----:B------:R-:W-:Y:S02]  /*14950*/  LOP3.LUT R21, R21, R26, RZ, 0x3c, !PT ;  /* 0x0000001a15157212 */ /* 0x000fe400078e3cff */
[----:B------:R-:W-:Y:S02]  /*14960*/  LOP3.LUT R28, R25, 0x7fffe000, RZ, 0xc0, !PT ;  /* 0x7fffe000191c7812 */ /* 0x000fe400078ec0ff */
[----:B------:R-:W-:Y:S02]  /*14970*/  LEA R20, R20, UR4, 0x1 ;  /* 0x0000000414147c11 */ /* 0x000fe4000f8e08ff */
[----:B------:R-:W-:-:S03]  /*14980*/  IADD3 R21, R21, R28, R29 ;  /* 0x0000001c15157210 */ /* 0x000fc60007ffe01d */
[----:B------:R-:W0:Y:S02]  /*14990*/  LDS.128 R24, [R20] ;  /* 0x0000000014187984 */ /* 0x000e240000000c00 */
[----:B------:R-:W-:-:S05]  /*149a0*/  IMAD R21, R21, 0x2, R16 ;  /* 0x0000000215157824 */ /* 0x000fca00078e0210 */
[----:B------:R-:W1:Y:S01]  /*149b0*/  LDS.128 R28, [R21+0x14400] ;  /* 0x01440000151c7984 */ /* 0x000e620000000c00 */
[--C-:B0-----:R-:W-:Y:S02]  /*149c0*/  HADD2.F32 R15, -RZ, R27.reuse.H0_H0 ;  /* 0x2000001bff0f7230 */ /* 0x101fe40000004100 */
[----:B------:R-:W-:Y:S02]  /*149d0*/  HADD2.F32 R32, -RZ, R27.H1_H1 ;  /* 0x3000001bff207230 */ /* 0x000fe40000004100 */
[--C-:B------:R-:W-:Y:S02]  /*149e0*/  HADD2.F32 R27, -RZ, R25.reuse.H0_H0 ;  /* 0x20000019ff1b7230 */ /* 0x100fe40000004100 */
[----:B------:R-:W-:Y:S02]  /*149f0*/  HADD2.F32 R25, -RZ, R25.H1_H1 ;  /* 0x30000019ff197230 */ /* 0x000fe40000004100 */
[--C-:B-1----:R-:W-:Y:S02]  /*14a00*/  HADD2.F32 R12, -RZ, R31.reuse.H0_H0 ;  /* 0x2000001fff0c7230 */ /* 0x102fe40000004100 */
[----:B------:R-:W-:-:S02]  /*14a10*/  HADD2.F32 R35, -RZ, R31.H1_H1 ;  /* 0x3000001fff237230 */ /* 0x000fc40000004100 */
[----:B------:R-:W-:Y:S02]  /*14a20*/  HADD2.F32 R31, -RZ, R29.H0_H0 ;  /* 0x2000001dff1f7230 */ /* 0x000fe40000004100 */
[C---:B------:R-:W-:Y:S01]  /*14a30*/  FMUL.FTZ R38, R12.reuse, R39 ;  /* 0x000000270c267220 */ /* 0x040fe20000410000 */
[-C--:B------:R-:W-:Y:S01]  /*14a40*/  FMUL.FTZ R40, R12, R36.reuse ;  /* 0x000000240c287220 */ /* 0x080fe20000410000 */
[C---:B------:R-:W-:Y:S01]  /*14a50*/  FMUL.FTZ R43, R35.reuse, R41 ;  /* 0x00000029232b7220 */ /* 0x040fe20000410000 */
[----:B------:R-:W-:Y:S01]  /*14a60*/  FMUL.FTZ R35, R35, R37 ;  /* 0x0000002523237220 */ /* 0x000fe20000410000 */
[C---:B------:R-:W-:Y:S01]  /*14a70*/  FFMA.FTZ R12, R15.reuse, R36, -R38 ;  /* 0x000000240f0c7223 */ /* 0x040fe20000010826 */
[----:B------:R-:W-:Y:S02]  /*14a80*/  HADD2.F32 R38, -RZ, R99.H1_H1 ;  /* 0x30000063ff267230 */ /* 0x000fe40000004100 */
[----:B------:R-:W-:Y:S01]  /*14a90*/  FFMA.FTZ R15, R15, R39, R40 ;  /* 0x000000270f0f7223 */ /* 0x000fe20000010028 */
[----:B------:R-:W-:-:S02]  /*14aa0*/  HADD2.F32 R36, -RZ, R101.H1_H1 ;  /* 0x30000065ff247230 */ /* 0x000fc40000004100 */
[----:B------:R-:W-:Y:S01]  /*14ab0*/  FFMA.FTZ R48, R32, R41, R35 ;  /* 0x0000002920307223 */ /* 0x000fe20000010023 */
[----:B------:R-:W-:Y:S02]  /*14ac0*/  HADD2.F32 R33, -RZ, R29.H1_H1 ;  /* 0x3000001dff217230 */ /* 0x000fe40000004100 */
[C---:B------:R-:W-:Y:S01]  /*14ad0*/  FMUL.FTZ R42, R31.reuse, R38 ;  /* 0x000000261f2a7220 */ /* 0x040fe20000410000 */
[----:B------:R-:W-:Y:S02]  /*14ae0*/  HADD2.F32 R40, -RZ, R44.H0_H0 ;  /* 0x2000002cff287230 */ /* 0x000fe40000004100 */
[-C--:B------:R-:W-:Y:S01]  /*14af0*/  FMUL.FTZ R31, R31, R36.reuse ;  /* 0x000000241f1f7220 */ /* 0x080fe20000410000 */
[----:B------:R-:W-:Y:S02]  /*14b00*/  HADD2.F32 R29, -RZ, R28.H0_H0 ;  /* 0x2000001cff1d7230 */ /* 0x000fe40000004100 */
[----:B------:R-:W-:Y:S01]  /*14b10*/  FFMA.FTZ R42, R27, R36, -R42 ;  /* 0x000000241b2a7223 */ /* 0x000fe2000001082a */
[----:B------:R-:W-:-:S02]  /*14b20*/  HADD2.F32 R36, -RZ, R45.H0_H0 ;  /* 0x2000002dff247230 */ /* 0x000fc40000004100 */
[----:B------:R-:W-:Y:S01]  /*14b30*/  FFMA.FTZ R35, R27, R38, R31 ;  /* 0x000000261b237223 */ /* 0x000fe2000001001f */
[----:B------:R-:W-:Y:S01]  /*14b40*/  FFMA.FTZ R43, R32, R37, -R43 ;  /* 0x00000025202b7223 */ /* 0x000fe2000001082b */
[C---:B------:R-:W-:Y:S01]  /*14b50*/  FMUL.FTZ R44, R33.reuse, R40 ;  /* 0x00000028212c7220 */ /* 0x040fe20000410000 */
[----:B------:R-:W-:Y:S02]  /*14b60*/  HADD2.F32 R38, -RZ, R99.H0_H0 ;  /* 0x20000063ff267230 */ /* 0x000fe40000004100 */
[-C--:B------:R-:W-:Y:S01]  /*14b70*/  FMUL.FTZ R46, R33, R36.reuse ;  /* 0x00000024212e7220 */ /* 0x080fe20000410000 */
[----:B------:R-:W-:Y:S02]  /*14b80*/  HADD2.F32 R32, -RZ, R101.H0_H0 ;  /* 0x20000065ff207230 */ /* 0x000fe40000004100 */
[----:B------:R-:W-:Y:S01]  /*14b90*/  FFMA.FTZ R33, R25, R36, -R44 ;  /* 0x0000002419217223 */ /* 0x000fe2000001082c */
[----:B------:R-:W-:Y:S02]  /*14ba0*/  HADD2.F32 R34, -RZ, R30.H0_H0 ;  /* 0x2000001eff227230 */ /* 0x000fe40000004100 */
[----:B------:R-:W-:Y:S01]  /*14bb0*/  FMUL.FTZ R36, R29, R38 ;  /* 0x000000261d247220 */ /* 0x000fe20000410000 */
[----:B------:R-:W-:-:S02]  /*14bc0*/  HADD2.F32 R13, -RZ, R24.H0_H0 ;  /* 0x20000018ff0d7230 */ /* 0x000fc40000004100 */
[----:B------:R-:W-:Y:S01]  /*14bd0*/  FMUL.FTZ R29, R29, R32 ;  /* 0x000000201d1d7220 */ /* 0x000fe20000410000 */
[----:B------:R-:W-:Y:S01]  /*14be0*/  FFMA.FTZ R46, R25, R40, R46 ;  /* 0x00000028192e7223 */ /* 0x000fe2000001002e */
[----:B------:R-:W-:Y:S02]  /*14bf0*/  HADD2.F32 R5, -RZ, R26.H0_H0 ;  /* 0x2000001aff057230 */ /* 0x000fe40000004100 */
[C---:B------:R-:W-:Y:S01]  /*14c00*/  FMUL.FTZ R40, R34.reuse, R100 ;  /* 0x0000006422287220 */ /* 0x040fe20000410000 */
[----:B------:R-:W-:Y:S02]  /*14c10*/  HADD2.F32 R28, -RZ, R28.H1_H1 ;  /* 0x3000001cff1c7230 */ /* 0x000fe40000004100 */
[C---:B------:R-:W-:Y:S01]  /*14c20*/  FFMA.FTZ R36, R13.reuse, R32, -R36 ;  /* 0x000000200d247223 */ /* 0x040fe20000010824 */
[----:B------:R-:W-:Y:S02]  /*14c30*/  HADD2.F32 R30, -RZ, R30.H1_H1 ;  /* 0x3000001eff1e7230 */ /* 0x000fe40000004100 */
[----:B------:R-:W-:Y:S01]  /*14c40*/  FFMA.FTZ R29, R13, R38, R29 ;  /* 0x000000260d1d7223 */ /* 0x000fe2000001001d */
[----:B------:R-:W-:Y:S01]  /*14c50*/  FMUL.FTZ R34, R34, R102 ;  /* 0x0000006622227220 */ /* 0x000fe20000410000 */
[----:B------:R-:W-:-:S02]  /*14c60*/  HADD2.F32 R25, -RZ, R4.H0_H0 ;  /* 0x20000004ff197230 */ /* 0x000fc40000004100 */
[C---:B------:R-:W-:Y:S01]  /*14c70*/  FFMA.FTZ R40, R5.reuse, R102, -R40 ;  /* 0x0000006605287223 */ /* 0x040fe20000010828 */
[----:B------:R-:W-:Y:S01]  /*14c80*/  HADD2.F32 R27, -RZ, R6.H0_H0 ;  /* 0x20000006ff1b7230 */ /* 0x000fe20000004100 */
[----:B------:R-:W-:Y:S01]  /*14c90*/  F2FP.F16.F32.PACK_AB R15, R48, R15 ;  /* 0x0000000f300f723e */ /* 0x000fe200000000ff */
[----:B------:R-:W-:Y:S02]  /*14ca0*/  HADD2.F32 R13, -RZ, R14.H0_H0 ;  /* 0x2000000eff0d7230 */ /* 0x000fe40000004100 */
        /* <DEDUP_REMOVED lines=20> */
.L_x_2835:
[----:B------:R-:W-:Y:S05]  /*14df0*/  BSYNC B1 ;  /* 0x0000000000017941 */ /* 0x000fea0003800000 */
.L_x_2834:
[----:B------:R-:W-:Y:S05]  /*14e00*/  @P1 BRA `(.L_x_2801) ;  /* 0x0000000400c01947 */ /* 0x000fea0003800000 */
[----:B-1----:R-:W4:Y:S01]  /*14e10*/  LDL R13, [R1+0x64] ;  /* 0x00006400010d7983 */ /* 0x002f220000100800 */
[----:B------:R-:W-:Y:S01]  /*14e20*/  SHF.R.S32.HI R6, RZ, 0x1f, R3 ;  /* 0x0000001fff067819 */ /* 0x000fe20000011403 */
[----:B------:R-:W-:Y:S01]  /*14e30*/  HADD2.F32 R27, -RZ, R90.H1_H1 ;  /* 0x3000005aff1b7230 */ /* 0x000fe20000004100 */
[----:B------:R-:W-:Y:S01]  /*14e40*/  SHF.L.U32 R4, R3, 0x6, RZ ;  /* 0x0000000603047819 */ /* 0x000fe200000006ff */
[--C-:B0-----:R-:W-:Y:S01]  /*14e50*/  HADD2.F32 R29, -RZ, R88.reuse.H1_H1 ;  /* 0x30000058ff1d7230 */ /* 0x101fe20000004100 */
[----:B------:R-:W-:Y:S01]  /*14e60*/  SHF.R.S32.HI R12, RZ, 0x1f, R213 ;  /* 0x0000001fff0c7819 */ /* 0x000fe200000114d5 */
[----:B------:R-:W-:Y:S01]  /*14e70*/  HADD2.F32 R28, -RZ, R87.H1_H1 ;  /* 0x30000057ff1c7230 */ /* 0x000fe20000004100 */
[----:B------:R-:W-:Y:S01]  /*14e80*/  LEA.HI R6, R6, R3, RZ, 0x3 ;  /* 0x0000000306067211 */ /* 0x000fe200078f18ff */
[----:B------:R-:W-:Y:S01]  /*14e90*/  HADD2.F32 R88, -RZ, R88.H0_H0 ;  /* 0x20000058ff587230 */ /* 0x000fe20000004100 */
[----:B------:R-:W-:Y:S01]  /*14ea0*/  LOP3.LUT R4, R4, 0x1c0, RZ, 0xc0, !PT ;  /* 0x000001c004047812 */ /* 0x000fe200078ec0ff */
[----:B------:R-:W-:Y:S01]  /*14eb0*/  HADD2.F32 R90, -RZ, R90.H0_H0 ;  /* 0x2000005aff5a7230 */ /* 0x000fe20000004100 */
[-C--:B------:R-:W-:Y:S01]  /*14ec0*/  LEA.HI R5, R12, R213.reuse, RZ, 0x3 ;  /* 0x000000d50c057211 */ /* 0x080fe200078f18ff */
[----:B------:R-:W-:Y:S01]  /*14ed0*/  IMAD.SHL.U32 R3, R6, 0x40, RZ ;  /* 0x0000004006037824 */ /* 0x000fe200078e00ff */
[----:B------:R-:W-:-:S02]  /*14ee0*/  LEA.HI R7, R12, R213, RZ, 0x6 ;  /* 0x000000d50c077211 */ /* 0x000fc400078f30ff */
[----:B------:R-:W-:Y:S02]  /*14ef0*/  LOP3.LUT R15, R4, 0x38, R5, 0xf8, !PT ;  /* 0x00000038040f7812 */ /* 0x000fe400078ef805 */
[----:B------:R-:W-:Y:S01]  /*14f00*/  SHF.R.U32.HI R6, RZ, 0x3, R4 ;  /* 0x00000003ff067819 */ /* 0x000fe20000011604 */
[----:B------:R-:W-:Y:S01]  /*14f10*/  IMAD.SHL.U32 R7, R7, 0x80, RZ ;  /* 0x0000008007077824 */ /* 0x000fe200078e00ff */
[----:B-----5:R-:W-:Y:S02]  /*14f20*/  R2UR UR4, R47 ;  /* 0x000000002f0472ca */ /* 0x020fe400000e0000 */
[----:B------:R-:W-:Y:S02]  /*14f30*/  LOP3.LUT R15, R15, R6, RZ, 0x3c, !PT ;  /* 0x000000060f0f7212 */ /* 0x000fe400078e3cff */
[----:B------:R-:W-:Y:S02]  /*14f40*/  LOP3.LUT R12, R7, 0xffffe000, RZ, 0xc0, !PT ;  /* 0xffffe000070c7812 */ /* 0x000fe400078ec0ff */
[----:B------:R-:W-:-:S02]  /*14f50*/  SHF.R.U64 R20, R74, 0x10, R75 ;  /* 0x000000104a147819 */ /* 0x000fc4000000124b */
[----:B------:R-:W-:Y:S02]  /*14f60*/  SHF.R.U32.HI R74, RZ, 0x10, R75 ;  /* 0x00000010ff4a7819 */ /* 0x000fe4000001164b */
[--C-:B------:R-:W-:Y:S02]  /*14f70*/  SHF.R.U32.HI R30, RZ, 0x10, R11.reuse ;  /* 0x00000010ff1e7819 */ /* 0x100fe4000001160b */
[----:B------:R-:W-:Y:S02]  /*14f80*/  SHF.R.U64 R35, R10, 0x10, R11 ;  /* 0x000000100a237819 */ /* 0x000fe4000000120b */
[----:B------:R-:W-:Y:S01]  /*14f90*/  SHF.R.U64 R40, R72, 0x10, R73 ;  /* 0x0000001048287819 */ /* 0x000fe20000001249 */
[----:B------:R-:W-:Y:S01]  /*14fa0*/  HADD2.F32 R30, -RZ, R30.H0_H0 ;  /* 0x2000001eff1e7230 */ /* 0x000fe20000004100 */
[----:B------:R-:W-:Y:S02]  /*14fb0*/  SHF.R.U32.HI R37, RZ, 0x10, R9 ;  /* 0x00000010ff257819 */ /* 0x000fe40000011609 */
[----:B------:R-:W-:-:S02]  /*14fc0*/  SHF.R.U32.HI R72, RZ, 0x10, R73 ;  /* 0x00000010ff487819 */ /* 0x000fc40000011649 */
[----:B------:R-:W-:Y:S02]  /*14fd0*/  SHF.R.U64 R39, R8, 0x10, R9 ;  /* 0x0000001008277819 */ /* 0x000fe40000001209 */
[----:B----4-:R-:W-:Y:S02]  /*14fe0*/  LEA.HI R0, R0, R13, RZ, 0x1d ;  /* 0x0000000d00007211 */ /* 0x010fe400078fe8ff */
[----:B------:R-:W-:Y:S02]  /*14ff0*/  LOP3.LUT R13, R3, 0xfffffe00, RZ, 0xc0, !PT ;  /* 0xfffffe00030d7812 */ /* 0x000fe400078ec0ff */
[----:B------:R-:W-:Y:S01]  /*15000*/  SHF.R.S32.HI R5, RZ, 0x1f, R0 ;  /* 0x0000001fff057819 */ /* 0x000fe20000011400 */
[----:B------:R-:W-:-:S03]  /*15010*/  IMAD.SHL.U32 R3, R0, 0x8, RZ ;  /* 0x0000000800037824 */ /* 0x000fc600078e00ff */
[----:B------:R-:W-:Y:S02]  /*15020*/  LEA.HI R5, R5, R0, RZ, 0x3 ;  /* 0x0000000005057211 */ /* 0x000fe400078f18ff */
[----:B------:R-:W-:Y:S02]  /*15030*/  LOP3.LUT R3, R4, 0x38, R3, 0xf8, !PT ;  /* 0x0000003804037812 */ /* 0x000fe400078ef803 */
[----:B------:R-:W-:Y:S01]  /*15040*/  IADD3 R0, R15, R12, R13 ;  /* 0x0000000c0f007210 */ /* 0x000fe20007ffe00d */
[----:B------:R-:W-:Y:S01]  /*15050*/  IMAD.SHL.U32 R5, R5, 0x400, RZ ;  /* 0x0000040005057824 */ /* 0x000fe200078e00ff */
[----:B------:R-:W-:Y:S02]  /*15060*/  LOP3.LUT R3, R3, R6, RZ, 0x3c, !PT ;  /* 0x0000000603037212 */ /* 0x000fe400078e3cff */
[----:B------:R-:W-:Y:S02]  /*15070*/  LEA R0, R0, UR4, 0x1 ;  /* 0x0000000400007c11 */ /* 0x000fe4000f8e08ff */
[----:B------:R-:W-:-:S03]  /*15080*/  LOP3.LUT R12, R5, 0x7fffe000, RZ, 0xc0, !PT ;  /* 0x7fffe000050c7812 */ /* 0x000fc600078ec0ff */
[----:B------:R-:W0:Y:S01]  /*15090*/  LDS.128 R4, [R0] ;  /* 0x0000000000047984 */ /* 0x000e220000000c00 */
[----:B------:R-:W-:-:S05]  /*150a0*/  IADD3 R3, R3, R12, R13 ;  /* 0x0000000c03037210 */ /* 0x000fca0007ffe00d */
[----:B------:R-:W-:-:S05]  /*150b0*/  IMAD R3, R3, 0x2, R16 ;  /* 0x0000000203037824 */ /* 0x000fca00078e0210 */
[----:B------:R-:W1:Y:S01]  /*150c0*/  LDS.128 R12, [R3+0x14400] ;  /* 0x01440000030c7984 */ /* 0x000e620000000c00 */
[--C-:B0-----:R-:W-:Y:S02]  /*150d0*/  HADD2.F32 R10, -RZ, R7.reuse.H0_H0 ;  /* 0x20000007ff0a7230 */ /* 0x101fe40000004100 */
[----:B------:R-:W-:Y:S02]  /*150e0*/  HADD2.F32 R11, -RZ, R7.H1_H1 ;  /* 0x30000007ff0b7230 */ /* 0x000fe40000004100 */
[--C-:B------:R-:W-:Y:S02]  /*150f0*/  HADD2.F32 R7, -RZ, R5.reuse.H0_H0 ;  /* 0x20000005ff077230 */ /* 0x100fe40000004100 */
[----:B------:R-:W-:Y:S02]  /*15100*/  HADD2.F32 R8, -RZ, R5.H1_H1 ;  /* 0x30000005ff087230 */ /* 0x000fe40000004100 */
[----:B------:R-:W-:Y:S02]  /*15110*/  HADD2.F32 R5, -RZ, R4.H0_H0 ;  /* 0x20000004ff057230 */ /* 0x000fe40000004100 */
[----:B------:R-:W-:-:S02]  /*15120*/  HADD2.F32 R9, -RZ, R6.H0_H0 ;  /* 0x20000006ff097230 */ /* 0x000fc40000004100 */
[--C-:B-1----:R-:W-:Y:S02]  /*15130*/  HADD2.F32 R25, -RZ, R15.reuse.H0_H0 ;  /* 0x2000000fff197230 */ /* 0x102fe40000004100 */
        /* <DEDUP_REMOVED lines=8> */
[----:B------:R-:W-:-:S02]  /*151c0*/  HADD2.F32 R10, -RZ, R89.H1_H1 ;  /* 0x30000059ff0a7230 */ /* 0x000fc40000004100 */
[-C--:B------:R-:W-:Y:S01]  /*151d0*/  FMUL.FTZ R34, R26, R25.reuse ;  /* 0x000000191a227220 */ /* 0x080fe20000410000 */
[----:B------:R-:W-:Y:S01]  /*151e0*/  FMUL.FTZ R26, R15, R28 ;  /* 0x0000001c0f1a7220 */ /* 0x000fe20000410000 */
[----:B------:R-:W-:Y:S01]  /*151f0*/  FFMA.FTZ R36, R11, R25, -R32 ;  /* 0x000000190b247223 */ /* 0x000fe20000010820 */
[----:B------:R-:W-:Y:S02]  /*15200*/  HADD2.F32 R21, -RZ, R13.H1_H1 ;  /* 0x3000000dff157230 */ /* 0x000fe40000004100 */
[----:B------:R-:W-:Y:S01]  /*15210*/  FMUL.FTZ R15, R15, R10 ;  /* 0x0000000a0f0f7220 */ /* 0x000fe20000410000 */
[----:B------:R-:W-:Y:S02]  /*15220*/  HADD2.F32 R25, -RZ, R37.H0_H0 ;  /* 0x20000025ff197230 */ /* 0x000fe40000004100 */
[----:B------:R-:W-:Y:S01]  /*15230*/  FFMA.FTZ R38, R11, R30, R34 ;  /* 0x0000001e0b267223 */ /* 0x000fe20000010022 */
[----:B------:R-:W-:Y:S01]  /*15240*/  FFMA.FTZ R27, R7, R10, -R26 ;  /* 0x0000000a071b7223 */ /* 0x000fe2000001081a */
[----:B------:R-:W-:-:S02]  /*15250*/  HADD2.F32 R13, -RZ, R12.H0_H0 ;  /* 0x2000000cff0d7230 */ /* 0x000fc40000004100 */
[----:B------:R-:W-:Y:S01]  /*15260*/  FFMA.FTZ R29, R7, R28, R15 ;  /* 0x0000001c071d7223 */ /* 0x000fe2000001000f */
[----:B------:R-:W-:Y:S02]  /*15270*/  HADD2.F32 R11, -RZ, R72.H0_H0 ;  /* 0x20000048ff0b7230 */ /* 0x000fe40000004100 */
[C---:B------:R-:W-:Y:S01]  /*15280*/  FMUL.FTZ R7, R21.reuse, R25 ;  /* 0x0000001915077220 */ /* 0x040fe20000410000 */
[----:B------:R-:W-:Y:S02]  /*15290*/  HADD2.F32 R26, -RZ, R87.H0_H0 ;  /* 0x20000057ff1a7230 */ /* 0x000fe40000004100 */
[----:B------:R-:W-:Y:S02]  /*152a0*/  HADD2.F32 R10, -RZ, R89.H0_H0 ;  /* 0x20000059ff0a7230 */ /* 0x000fe40000004100 */
[-C--:B------:R-:W-:Y:S01]  /*152b0*/  FMUL.FTZ R21, R21, R11.reuse ;  /* 0x0000000b15157220 */ /* 0x080fe20000410000 */
[----:B------:R-:W-:Y:S02]  /*152c0*/  HADD2.F32 R24, -RZ, R14.H0_H0 ;  /* 0x2000000eff187230 */ /* 0x000fe40000004100 */
[C---:B------:R-:W-:Y:S01]  /*152d0*/  FMUL.FTZ R28, R13.reuse, R26 ;  /* 0x0000001a0d1c7220 */ /* 0x040fe20000410000 */
[C---:B------:R-:W-:Y:S01]  /*152e0*/  FFMA.FTZ R30, R8.reuse, R11, -R7 ;  /* 0x0000000b081e7223 */ /* 0x040fe20000010807 */
[----:B------:R-:W-:Y:S01]  /*152f0*/  FMUL.FTZ R13, R13, R10 ;  /* 0x0000000a0d0d7220 */ /* 0x000fe20000410000 */
[----:B------:R-:W-:Y:S01]  /*15300*/  FFMA.FTZ R32, R8, R25, R21 ;  /* 0x0000001908207223 */ /* 0x000fe20000010015 */
[----:B------:R-:W-:Y:S01]  /*15310*/  FMUL.FTZ R34, R24, R88 ;  /* 0x0000005818227220 */ /* 0x000fe20000410000 */
[----:B------:R-:W-:-:S02]  /*15320*/  HADD2.F32 R12, -RZ, R12.H1_H1 ;  /* 0x3000000cff0c7230 */ /* 0x000fc40000004100 */
[C---:B------:R-:W-:Y:S01]  /*15330*/  FFMA.FTZ R8, R5.reuse, R26, R13 ;  /* 0x0000001a05087223 */ /* 0x040fe2000001000d */
[----:B------:R-:W-:Y:S02]  /*15340*/  HADD2.F32 R14, -RZ, R14.H1_H1 ;  /* 0x3000000eff0e7230 */ /* 0x000fe40000004100 */
[----:B------:R-:W-:Y:S01]  /*15350*/  FFMA.FTZ R28, R5, R10, -R28 ;  /* 0x0000000a051c7223 */ /* 0x000fe2000001081c */
        /* <DEDUP_REMOVED lines=27> */
.L_x_2801:
[----:B------:R-:W-:Y:S05]  /*15510*/  BSYNC B0 ;  /* 0x0000000000007941 */ /* 0x000fea0003800000 */
.L_x_2761:
        /* <DEDUP_REMOVED lines=8> */
.L_x_2759:
[----:B----4-:R-:W4:Y:S02]  /*155a0*/  LDL R0, [R1+0x5c] ;  /* 0x00005c0001007983 */ /* 0x010f240000100800 */
[----:B----4-:R-:W-:-:S13]  /*155b0*/  R2UR UR4, R0 ;  /* 0x00000000000472ca */ /* 0x010fda00000e0000 */
[----:B------:R-:W-:-:S04]  /*155c0*/  MOV R0, UR4 ;  /* 0x0000000400007c02 */ /* 0x000fc80008000f00 */
[----:B------:R-:W-:-:S13]  /*155d0*/  ISETP.NE.AND P0, PT, R0, 0x3, PT ;  /* 0x000000030000780c */ /* 0x000fda0003f05270 */
[----:B------:R-:W-:Y:S05]  /*155e0*/  @!P0 BRA `(.L_x_2836) ;  /* 0x0000000000048947 */ /* 0x000fea0003800000 */
[----:B------:R-:W-:Y:S01]  /*155f0*/  BPT.TRAP 0x1 ;  /* 0x000000040000795c */ /* 0x000fe20000300000 */
.L_x_2836:
[----:B------:R-:W-:Y:S01]  /*15600*/  IMAD R0, R216, 0x8, R16 ;  /* 0x00000008d8007824 */ /* 0x000fe200078e0210 */
[----:B01----:R-:W-:-:S04]  /*15610*/  SHF.L.U32 R3, R218, 0x1f, RZ ;  /* 0x0000001fda037819 */ /* 0x003fc800000006ff */
[----:B------:R0:W1:Y:S01]  /*15620*/  SYNCS.PHASECHK.TRANS64.TRYWAIT P2, [R0+URZ+0x38830], R3 ;  /* 0x03883003000075a7 */ /* 0x000062000804017f */
[----:B------:R-:W-:Y:S05]  /*15630*/  @!P0 BRA `(.L_x_2837) ;  /* 0x0000000000048947 */ /* 0x000fea0003800000 */
[----:B------:R-:W-:Y:S01]  /*15640*/  BPT.TRAP 0x1 ;  /* 0x000000040000795c */ /* 0x000fe20000300000 */
.L_x_2837:
[----:B------:R-:W4:Y:S02]  /*15650*/  S2R R4, SR_TID.X ;  /* 0x0000000000047919 */ /* 0x000f240000002100 */
[----:B----4-:R-:W-:-:S04]  /*15660*/  LOP3.LUT R4, R4, 0x7f, RZ, 0xc0, !PT ;  /* 0x0000007f04047812 */ /* 0x010fc800078ec0ff */
[----:B------:R-:W-:Y:S01]  /*15670*/  ISETP.NE.AND P1, PT, R4, RZ, PT ;  /* 0x000000ff0400720c */ /* 0x000fe20003f25270 */
[----:B-1----:R-:W-:-:S12]  /*15680*/  @P2 BRA `(.L_x_2838) ;  /* 0x0000000000082947 */ /* 0x002fd80003800000 */
[----:B------:R-:W1:Y:S02]  /*15690*/  SYNCS.PHASECHK.TRANS64.TRYWAIT P2, [R0+URZ+0x38830], R3 ;  /* 0x03883003000075a7 */ /* 0x000e64000804017f */
[----:B-1----:R-:W-:Y:S05]  /*156a0*/  @!P2 BRA `(.L_x_2839) ;  /* 0x000001ec0014a947 */ /* 0x002fea0003800000 */
.L_x_2838:
[----:B------:R-:W-:Y:S05]  /*156b0*/  WARPSYNC.ALL ;  /* 0x0000000000007948 */ /* 0x000fea0003800000 */
[----:B01----:R-:W-:Y:S01]  /*156c0*/  VIADD R3, R16, 0x24400 ;  /* 0x0002440010037836 */ /* 0x003fe20000000000 */
[----:B------:R-:W-:Y:S01]  /*156d0*/  R2UR UR12, R84 ;  /* 0x00000000540c72ca */ /* 0x000fe200000e0000 */
[----:B------:R-:W-:Y:S01]  /*156e0*/  IMAD.MOV.U32 R5, RZ, RZ, 0x40000040 ;  /* 0x40000040ff057424 */ /* 0x000fe200078e00ff */
[----:B------:R-:W-:Y:S01]  /*156f0*/  WARPGROUP.ARRIVE ;  /* 0x00000000000079c5 */ /* 0x000fe20000000000 */
[----:B------:R-:W-:Y:S01]  /*15700*/  UMOV UR9, 0x40000040 ;  /* 0x4000004000097882 */ /* 0x000fe20000000000 */
[----:B------:R-:W-:Y:S01]  /*15710*/  SHF.R.U32.HI R3, RZ, 0x4, R3 ;  /* 0x00000004ff037819 */ /* 0x000fe20000011603 */
[----:B------:R-:W-:Y:S01]  /*15720*/  IMAD.MOV.U32 R7, RZ, RZ, 0x40000040 ;  /* 0x40000040ff077424 */ /* 0x000fe200078e00ff */
[----:B------:R-:W-:Y:S01]  /*15730*/  R2UR UR11, R5 ;  /* 0x00000000050b72ca */ /* 0x000fe200000e0000 */
[----:B------:R-:W-:Y:S01]  /*15740*/  UMOV UR5, UR9 ;  /* 0x0000000900057c82 */ /* 0x000fe20008000000 */
[----:B------:R-:W-:Y:S01]  /*15750*/  LOP3.LUT R3, R3, 0x3fff, RZ, 0xc0, !PT ;  /* 0x00003fff03037812 */ /* 0x000fe200078ec0ff */
[----:B------:R-:W-:Y:S01]  /*15760*/  UMOV UR17, 0x40000040 ;  /* 0x4000004000117882 */ /* 0x000fe20000000000 */
[----:B------:R-:W-:Y:S01]  /*15770*/  R2UR UR7, R7 ;  /* 0x00000000070772ca */ /* 0x000fe200000e0000 */
[----:B------:R-:W-:Y:S01]  /*15780*/  IMAD.MOV.U32 R7, RZ, RZ, 0x40000040 ;  /* 0x40000040ff077424 */ /* 0x000fe200078e00ff */
[----:B------:R-:W-:Y:S01]  /*15790*/  LOP3.LUT R20, R3, 0x10000, RZ, 0xfc, !PT ;  /* 0x0001000003147812 */ /* 0x000fe200078efcff */
[----:B------:R-:W-:Y:S01]  /*157a0*/  ULOP3.LUT UR12, UR12, 0x10000, URZ, 0xfc, !UPT ;  /* 0x000100000c0c7892 */ /* 0x000fe2000f8efc3f */
[----:B--23--:R-:W-:Y:S01]  /*157b0*/  MOV R9, 0x40000040 ;  /* 0x4000004000097802 */ /* 0x00cfe20000000f00 */
[----:B------:R-:W-:Y:S01]  /*157c0*/  IMAD.U32 R11, RZ, RZ, UR9 ;  /* 0x00000009ff0b7e24 */ /* 0x000fe2000f8e00ff */
[----:B------:R-:W-:Y:S01]  /*157d0*/  UMOV UR57, 0x40000040 ;  /* 0x4000004000397882 */ /* 0x000fe20000000000 */
[----:B------:R-:W-:Y:S01]  /*157e0*/  IMAD R4, R216, 0xa00, R20 ;  /* 0x00000a00d8047824 */ /* 0x000fe200078e0214 */
[----:B------:R-:W-:Y:S01]  /*157f0*/  UIADD3 UR56, UR12, 0x804, URZ ;  /* 0x000008040c387890 */ /* 0x000fe2000fffe03f */
[----:B------:R-:W0:Y:S01]  /*15800*/  LDC R3, c[0x0][0x448] ;  /* 0x00011200ff037b82 */ /* 0x000e220000000800 */
[----:B------:R-:W-:Y:S01]  /*15810*/  UMOV UR8, UR12 ;  /* 0x0000000c00087c82 */ /* 0x000fe20008000000 */
[C---:B------:R-:W-:Y:S01]  /*15820*/  VIADD R6, R4.reuse, 0x80 ;  /* 0x0000008004067836 */ /* 0x040fe20000000000 */
[C---:B------:R-:W-:Y:S01]  /*15830*/  R2UR UR10, R4.reuse ;  /* 0x00000000040a72ca */ /* 0x040fe200000e0000 */
[----:B------:R-:W-:Y:S01]  /*15840*/  UMOV UR4, UR8 ;  /* 0x0000000800047c82 */ /* 0x000fe20008000000 */
[----:B------:R-:W-:Y:S01]  /*15850*/  VIADD R8, R4, 0x180 ;  /* 0x0000018004087836 */ /* 0x000fe20000000000 */
[----:B------:R-:W-:Y:S01]  /*15860*/  MOV R10, UR8 ;  /* 0x00000008000a7c02 */ /* 0x000fe20008000f00 */
[----:B------:R-:W-:Y:S01]  /*15870*/  UIADD3 UR52, UR12, 0x806, URZ ;  /* 0x000008060c347890 */ /* 0x000fe2000fffe03f */
[----:B------:R-:W-:Y:S01]  /*15880*/  R2UR UR6, R6 ;  /* 0x00000000060672ca */ /* 0x000fe200000e0000 */
[----:B------:R-:W-:Y:S01]  /*15890*/  VIADD R6, R4, 0x100 ;  /* 0x0000010004067836 */ /* 0x000fe20000000000 */
[----:B------:R-:W-:Y:S01]  /*158a0*/  UMOV UR53, 0x40000040 ;  /* 0x4000004000357882 */ /* 0x000fe20000000000 */
[----:B------:R1:W-:Y:S01]  /*158b0*/  STL.64 [R1+0x50], R10 ;  /* 0x0000500a01007387 */ /* 0x0003e20000100a00 */
[----:B------:R-:W-:Y:S01]  /*158c0*/  UIADD3 UR48, UR12, 0xc00, URZ ;  /* 0x00000c000c307890 */ /* 0x000fe2000fffe03f */
[----:B------:R-:W-:Y:S01]  /*158d0*/  @!P1 VIADD R0, R0, 0x38840 ;  /* 0x0003884000009836 */ /* 0x000fe20000000000 */
[----:B------:R-:W-:Y:S01]  /*158e0*/  UMOV UR49, 0x40000040 ;  /* 0x4000004000317882 */ /* 0x000fe20000000000 */
[----:B------:R-:W-:Y:S01]  /*158f0*/  UIADD3 UR44, UR12, 0xc02, URZ ;  /* 0x00000c020c2c7890 */ /* 0x000fe2000fffe03f */
[----:B------:R-:W-:Y:S01]  /*15900*/  HGMMA.64x16x16.F32 R56, gdesc[UR8], RZ, !UPT, gsb0 ;  /* 0x00200000083879f0 */ /* 0x000fe2000c0008ff */
[----:B------:R-:W-:Y:S01]  /*15910*/  UMOV UR45, 0x40000040 ;  /* 0x40000040002d7882 */ /* 0x000fe20000000000 */
[----:B------:R-:W-:Y:S01]  /*15920*/  UIADD3 UR40, UR12, 0xc04, URZ ;  /* 0x00000c040c287890 */ /* 0x000fe2000fffe03f */
[----:B------:R-:W-:Y:S01]  /*15930*/  @!P1 PRMT R0, RZ, 0x654, R0 ;  /* 0x00000654ff009816 */ /* 0x000fe20000000000 */
[----:B------:R-:W-:Y:S01]  /*15940*/  UMOV UR41, 0x40000040 ;  /* 0x4000004000297882 */ /* 0x000fe20000000000 */
[----:B------:R-:W-:Y:S01]  /*15950*/  UIADD3 UR36, UR12, 0xc06, URZ ;  /* 0x00000c060c247890 */ /* 0x000fe2000fffe03f */
[----:B------:R-:W-:Y:S01]  /*15960*/  BSSY B0, `(.L_x_2840) ;  /* 0x0000939000007945 */ /* 0x000fe20003800000 */
[----:B-1----:R-:W-:Y:S01]  /*15970*/  IMAD.U32 R11, RZ, RZ, UR17 ;  /* 0x00000011ff0b7e24 */ /* 0x002fe2000f8e00ff */
[----:B------:R-:W-:Y:S01]  /*15980*/  UMOV UR37, 0x40000040 ;  /* 0x4000004000257882 */ /* 0x000fe20000000000 */
[----:B0-----:R-:W-:Y:S01]  /*15990*/  ISETP.NE.AND P2, PT, R3, 0x1, PT ;  /* 0x000000010300780c */ /* 0x001fe20003f45270 */
[----:B------:R-:W-:Y:S01]  /*159a0*/  IMAD.IADD R3, R235, 0x1, R231 ;  /* 0x00000001eb037824 */ /* 0x000fe200078e02e7 */
        /* <DEDUP_REMOVED lines=44> */
[----:B------:R-:W-:Y:S01]  /*15c70*/  R2UR UR11, R7 ;  /* 0x00000000070b72ca */ /* 0x000fe200000e0000 */
[----:B------:R-:W-:Y:S01]  /*15c80*/  IMAD.MOV.U32 R7, RZ, RZ, 0x40000040 ;  /* 0x40000040ff077424 */ /* 0x000fe200078e00ff */
        /* <DEDUP_REMOVED lines=17> */
[----:B------:R-:W-:Y:S01]  /*15da0*/  R2UR UR6, R6 ;  /* 0x00000000060672ca */ /* 0x000fe200000e0000 */
[----:B------:R-:W-:Y:S01]  /*15db0*/  VIADD R6, R4, 0x102 ;  /* 0x0000010204067836 */ /* 0x000fe20000000000 */
[----:B------:R-:W-:Y:S01]  /*15dc0*/  R2UR UR7, R7 ;  /* 0x00000000070772ca */ /* 0x000fe200000e0000 */
[----:B------:R-:W-:-:S03]  /*15dd0*/  IMAD.MOV.U32 R7, RZ, RZ, 0x40000040 ;  /* 0x40000040ff077424 */ /* 0x000fc600078e00ff */
[----:B------:R-:W-:Y:S02]  /*15de0*/  UMOV UR16, UR4 ;  /* 0x0000000400107c82 */ /* 0x000fe40008000000 */
[----:B------:R-:W-:-:S05]  /*15df0*/  MOV R10, UR16 ;  /* 0x00000010000a7c02 */ /* 0x000fca0008000f00 */
        /* <DEDUP_REMOVED lines=96> */
[----:B------:R-:W-:Y:S02]  /*16400*/  VIADD R6, R4, 0x106 ;  /* 0x0000010604067836 */ /* 0x000fe40000000000 */
[----:B------:R-:W-:Y:S01]  /*16410*/  IMAD.MOV.U32 R7, RZ, RZ, 0x40000040 ;  /* 0x40000040ff077424 */ /* 0x000fe200078e00ff */
[----:B------:R-:W-:Y:S02]  /*16420*/  UMOV UR16, UR4 ;  /* 0x0000000400107c82 */ /* 0x000fe40008000000 */
[----:B------:R-:W-:Y:S01]  /*16430*/  UMOV UR14, UR16 ;  /* 0x00000010000e7c82 */ /* 0x000fe20008000000 */
[----:B------:R-:W-:Y:S01]  /*16440*/  MOV R10, UR16 ;  /* 0x00000010000a7c02 */ /* 0x000fe20008000f00 */
        /* <DEDUP_REMOVED lines=41> */
[----:B------:R-:W-:Y:S01]  /*166e0*/  UIADD3 UR8, UR12, 0x400, URZ ;  /* 0x000004000c087890 */ /* 0x000fe2000fffe03f */
[----:B------:R-:W-:-:S06]  /*166f0*/  UMOV UR9, UR17 ;  /* 0x0000001100097c82 */ /* 0x000fcc0008000000 */
[----:B------:R-:W-:Y:S02]  /*16700*/  UMOV UR16, UR8 ;  /* 0x0000000800107c82 */ /* 0x000fe40008000000 */
[----:B------:R-:W-:Y:S01]  /*16710*/  UMOV UR8, UR16 ;  /* 0x0000001000087c82 */ /* 0x000fe20008000000 */
[----:B------:R-:W-:-:S05]  /*16720*/  MOV R10, UR16 ;  /* 0x00000010000a7c02 */ /* 0x000fca0008000f00 */
        /* <DEDUP_REMOVED lines=251> */
[----:B------:R0:W-:Y:S02]  /*176e0*/  STL.64 [R1], R10 ;  /* 0x0000000a01007387 */ /* 0x0001e40000100a00 */
[----:B0-----:R-:W0:Y:S01]  /*176f0*/  @P2 LDC R10, c[0x0][0x44c] ;  /* 0x00011300ff0a2b82 */ /* 0x001e220000000800 */
[----:B------:R-:W-:Y:S02]  /*17700*/  WARPGROUP.DEPBAR.LE gsb0, 0x0 ;  /* 0x00008000000079c5 */ /* 0x000fe40000010000 */
[----:B------:R-:W-:Y:S01]  /*17710*/  WARPGROUP.ARRIVE ;  /* 0x00000000000079c5 */ /* 0x000fe20000000000 */
[----:B0-----:R-:W-:-:S05]  /*17720*/  @P2 IMAD.HI.U32 R5, R3, R10, RZ ;  /* 0x0000000a03052227 */ /* 0x001fca00078e00ff */
        /* <DEDUP_REMOVED lines=13> */
[----:B------:R-:W-:Y:S03]  /*17800*/  HGMMA.64x16x16.F32 R56, gdesc[UR16], R56, gsb0 ;  /* 0x00200000103879f0 */ /* 0x000fe60008000838 */
        /* <DEDUP_REMOVED lines=50> */
[----:B------:R-:W-:Y:S01]  /*17b30*/  VIADD R6, R4, 0x704 ;  /* 0x0000070404067836 */ /* 0x000fe20000000000 */
[----:B------:R-:W-:Y:S01]  /*17b40*/  MOV R7, 0x40000040 ;  /* 0x4000004000077802 */ /* 0x000fe20000000f00 */
[----:B------:R-:W-:Y:S02]  /*17b50*/  WARPGROUP.DEPBAR.LE gsb0, 0x0 ;  /* 0x00008000000079c5 */ /* 0x000fe40000010000 */
[----:B------:R-:W-:-:S07]  /*17b60*/  WARPGROUP.ARRIVE ;  /* 0x00000000000079c5 */ /* 0x000fce0000000000 */
        /* <DEDUP_REMOVED lines=147> */
[----:B------:R-:W0:Y:S02]  /*184a0*/  @P2 LDC R8, c[0x0][0x450] ;  /* 0x00011400ff082b82 */ /* 0x000e240000000800 */
[----:B0-----:R-:W-:Y:S01]  /*184b0*/  @P2 SHF.R.U32.HI R3, RZ, R8, R5 ;  /* 0x00000008ff032219 */ /* 0x001fe20000011605 */
[----:B------:R-:W-:-:S04]  /*184c0*/  IMAD R5, R2, -0x50, RZ ;  /* 0xffffffb002057824 */ /* 0x000fc800078e02ff */
[----:B------:R-:W0:Y:S01]  /*184d0*/  SHFL.IDX PT, R8, R3, 0x1, 0x1c1f ;  /* 0x003c1f0003087f89 */ /* 0x000e2200000e0000 */
[----:B------:R-:W-:-:S04]  /*184e0*/  IADD3 R5, -R234, 0x51, R5 ;  /* 0x00000051ea057810 */ /* 0x000fc80007ffe105 */
[----:B------:R-:W-:Y:S01]  /*184f0*/  IADD3 R66, -R232, R5, R233 ;  /* 0x00000005e8427210 */ /* 0x000fe20007ffe1e9 */
        /* <DEDUP_REMOVED lines=46> */
[----:B------:R-:W-:Y:S01]  /*187e0*/  ULDC UR38, c[0x0][0x988] ;  /* 0x0002620000267ab9 */ /* 0x000fe20000000800 */
[----:B------:R-:W-:Y:S01]  /*187f0*/  ULDC UR39, c[0x0][0x988] ;  /* 0x0002620000277ab9 */ /* 0x000fe20000000800 */
[----:B------:R-:W-:Y:S02]  /*18800*/  WARPGROUP.DEPBAR.LE gsb0, 0x0 ;  /* 0x00008000000079c5 */ /* 0x000fe40000010000 */
[----:B------:R-:W-:-:S06]  /*18810*/  WARPGROUP.ARRIVE ;  /* 0x00000000000079c5 */ /* 0x000fcc0000000000 */
[----:B------:R-:W-:Y:S01]  /*18820*/  HGMMA.64x16x16.F32 R48, gdesc[UR4], R48, gsb0 ;  /* 0x00200000043079f0 */ /* 0x000fe20008000830 */
[----:B------:R-:W-:Y:S01]  /*18830*/  R2UR UR6, R6 ;  /* 0x00000000060672ca */ /* 0x000fe200000e0000 */
[----:B------:R-:W-:Y:S01]  /*18840*/  UMOV UR4, UR36 ;  /* 0x0000002400047c82 */ /* 0x000fe20008000000 */
[----:B------:R-:W-:Y:S01]  /*18850*/  R2UR UR7, R7 ;  /* 0x00000000070772ca */ /* 0x000fe200000e0000 */
[----:B------:R-:W-:Y:S01]  /*18860*/  UMOV UR5, UR37 ;  /* 0x0000002500057c82 */ /* 0x000fe20008000000 */
[C---:B------:R-:W-:Y:S01]  /*18870*/  VIADD R6, R4.reuse, 0x906 ;  /* 0x0000090604067836 */ /* 0x040fe20000000000 */
[----:B------:R-:W-:Y:S01]  /*18880*/  MOV R7, 0x40000040 ;  /* 0x4000004000077802 */ /* 0x000fe20000000f00 */
[----:B------:R-:W-:Y:S01]  /*18890*/  VIADD R4, R4, 0x986 ;  /* 0x0000098604047836 */ /* 0x000fe20000000000 */
[----:B------:R-:W-:Y:S02]  /*188a0*/  WARPGROUP.DEPBAR.LE gsb0, 0x0 ;  /* 0x00008000000079c5 */ /* 0x000fe40000010000 */
[----:B------:R-:W-:-:S06]  /*188b0*/  WARPGROUP.ARRIVE ;  /* 0x00000000000079c5 */ /* 0x000fcc0000000000 */
[----:B------:R-:W-:Y:S01]  /*188c0*/  HGMMA.64x16x16.F32 R40, gdesc[UR4], R40, gsb0 ;  /* 0x00200000042879f0 */ /* 0x000fe20008000828 */
[----:B------:R-:W-:Y:S01]  /*188d0*/  R2UR UR6, R6 ;  /* 0x00000000060672ca */ /* 0x000fe200000e0000 */
[----:B------:R-:W-:Y:S01]  /*188e0*/  UMOV UR4, UR36 ;  /* 0x0000002400047c82 */ /* 0x000fe20008000000 */
[----:B------:R-:W-:Y:S01]  /*188f0*/  R2UR UR7, R7 ;  /* 0x00000000070772ca */ /* 0x000fe200000e0000 */
[----:B------:R-:W-:Y:S01]  /*18900*/  UMOV UR5, UR37 ;  /* 0x0000002500057c82 */ /* 0x000fe20008000000 */
[----:B------:R-:W-:-:S05]  /*18910*/  IMAD R7, R2, -0x50, R233 ;  /* 0xffffffb002077824 */ /* 0x000fca00078e02e9 */
[----:B------:R-:W-:-:S04]  /*18920*/  IADD3 R7, -R234, 0x50, R7 ;  /* 0x00000050ea077810 */ /* 0x000fc80007ffe107 */
[----:B0-----:R-:W-:-:S04]  /*18930*/  VIADDMNMX R6, R8, R66, R7, PT ;  /* 0x0000004208067246 */ /* 0x001fc80003800107 */
[C---:B------:R-:W-:Y:S02]  /*18940*/  ISETP.GT.AND P3, PT, R6.reuse, RZ, PT ;  /* 0x000000ff0600720c */ /* 0x040fe40003f64270 */
[C---:B------:R-:W-:Y:S02]  /*18950*/  ISETP.GT.AND P4, PT, R6.reuse, 0x1, PT ;  /* 0x000000010600780c */ /* 0x040fe40003f84270 */
[----:B------:R-:W-:Y:S02]  /*18960*/  ISETP.GT.AND P5, PT, R6, 0x8, PT ;  /* 0x000000080600780c */ /* 0x000fe40003fa4270 */
[----:B------:R-:W-:Y:S02]  /*18970*/  FSEL R74, R59, -INF , P4 ;  /* 0xff8000003b4a7808 */ /* 0x000fe40002000000 */
[----:B------:R-:W-:Y:S02]  /*18980*/  FSEL R70, R62, -INF , P5 ;  /* 0xff8000003e467808 */ /* 0x000fe40002800000 */
[----:B------:R-:W-:-:S04]  /*18990*/  ISETP.GT.AND P4, PT, R6, 0x10, PT ;  /* 0x000000100600780c */ /* 0x000fc80003f84270 */
[----:B------:R-:W-:Y:S02]  /*189a0*/  FSEL R64, R50, -INF , P4 ;  /* 0xff80000032407808 */ /* 0x000fe40002000000 */
[----:B------:R-:W-:-:S04]  /*189b0*/  ISETP.GT.AND P4, PT, R6, 0x18, PT ;  /* 0x000000180600780c */ /* 0x000fc80003f84270 */
[----:B------:R-:W-:Y:S02]  /*189c0*/  FSEL R54, R54, -INF , P4 ;  /* 0xff80000036367808 */ /* 0x000fe40002000000 */
[----:B------:R-:W-:Y:S01]  /*189d0*/  ISETP.GT.AND P4, PT, R6, 0x20, PT ;  /* 0x000000200600780c */ /* 0x000fe20003f84270 */
[----:B------:R-:W-:Y:S02]  /*189e0*/  WARPGROUP.DEPBAR.LE gsb0, 0x0 ;  /* 0x00008000000079c5 */ /* 0x000fe40000010000 */
[----:B------:R-:W-:Y:S01]  /*189f0*/  WARPGROUP.ARRIVE ;  /* 0x00000000000079c5 */ /* 0x000fe20000000000 */
[----:B------:R-:W-:Y:S02]  /*18a00*/  FSEL R42, R42, -INF , P4 ;  /* 0xff8000002a2a7808 */ /* 0x000fe40002000000 */
[----:B------:R-:W-:-:S03]  /*18a10*/  ISETP.GT.AND P4, PT, R6, 0x28, PT ;  /* 0x000000280600780c */ /* 0x000fc60003f84270 */
[----:B------:R-:W-:Y:S01]  /*18a20*/  HGMMA.64x16x16.F32 R32, gdesc[UR4], R32, gsb0 ;  /* 0x00200000042079f0 */ /* 0x000fe20008000820 */
[----:B------:R-:W-:Y:S01]  /*18a30*/  R2UR UR6, R4 ;  /* 0x00000000040672ca */ /* 0x000fe200000e0000 */
[----:B------:R-:W-:Y:S01]  /*18a40*/  UMOV UR4, UR36 ;  /* 0x0000002400047c82 */ /* 0x000fe20008000000 */
[----:B------:R-:W-:Y:S01]  /*18a50*/  R2UR UR7, R5 ;  /* 0x00000000050772ca */ /* 0x000fe200000e0000 */
[----:B------:R-:W-:Y:S01]  /*18a60*/  UMOV UR5, UR37 ;  /* 0x0000002500057c82 */ /* 0x000fe20008000000 */
[----:B------:R-:W-:Y:S02]  /*18a70*/  FSEL R5, R58, -INF , P3 ;  /* 0xff8000003a057808 */ /* 0x000fe40001800000 */
        /* <DEDUP_REMOVED lines=17> */
[----:B------:R-:W-:Y:S02]  /*18b90*/  FSEL R46, R46, -INF , P4 ;  /* 0xff8000002e2e7808 */ /* 0x000fe40002000000 */
[----:B------:R-:W-:Y:S02]  /*18ba0*/  FMNMX.FTZ R9, R50, R9, !PT ;  /* 0x0000000932097209 */ /* 0x000fe40007810000 */
[----:B------:R-:W-:Y:S02]  /*18bb0*/  ISETP.GT.AND P4, PT, R6, 0x30, PT ;  /* 0x000000300600780c */ /* 0x000fe40003f84270 */
[----:B------:R-:W-:-:S02]  /*18bc0*/  FSEL R14, R47, -INF , P3 ;  /* 0xff8000002f0e7808 */ /* 0x000fc40001800000 */
[----:B------:R-:W-:Y:S02]  /*18bd0*/  FMNMX.FTZ R9, R46, R9, !PT ;  /* 0x000000092e097209 */ /* 0x000fe40007810000 */
[----:B------:R-:W-:Y:S01]  /*18be0*/  ISETP.GT.AND P3, PT, R6, 0x31, PT ;  /* 0x000000310600780c */ /* 0x000fe20003f64270 */
[----:B------:R-:W-:Y:S02]  /*18bf0*/  WARPGROUP.DEPBAR.LE gsb0, 0x0 ;  /* 0x00008000000079c5 */ /* 0x000fe40000010000 */
[----:B------:R-:W-:Y:S01]  /*18c00*/  WARPGROUP.ARRIVE ;  /* 0x00000000000079c5 */ /* 0x000fe20000000000 */
[----:B------:R-:W-:Y:S02]  /*18c10*/  FSEL R34, R34, -INF , P4 ;  /* 0xff80000022227808 */ /* 0x000fe40002000000 */
[----:B------:R-:W-:Y:S02]  /*18c20*/  FMNMX.FTZ R9, R14, R9, !PT ;  /* 0x000000090e097209 */ /* 0x000fe40007810000 */
[----:B------:R-:W-:Y:S01]  /*18c30*/  ISETP.GT.AND P4, PT, R6, 0x38, PT ;  /* 0x000000380600780c */ /* 0x000fe20003f84270 */
[----:B------:R-:W-:Y:S01]  /*18c40*/  HGMMA.64x16x16.F32 R24, gdesc[UR4], R24, gsb0 ;  /* 0x00200000041879f0 */ /* 0x000fe20008000818 */
[----:B------:R-:W-:Y:S01]  /*18c50*/  FSEL R8, R35, -INF , P3 ;  /* 0xff80000023087808 */ /* 0x000fe20001800000 */
[----:B------:R-:W-:Y:S01]  /*18c60*/  ULDC UR4, c[0x0][0x988] ;  /* 0x0002620000047ab9 */ /* 0x000fe20000000800 */
        /* <DEDUP_REMOVED lines=10> */
[----:B------:R-:W-:Y:S01]  /*18d10*/  FSEL R26, R26, -INF , P4 ;  /* 0xff8000001a1a7808 */ /* 0x000fe20002000000 */
[----:B------:R0:W-:Y:S01]  /*18d20*/  @!P1 SYNCS.ARRIVE.TRANS64.RED.A1T0 RZ, [R0+URZ], RZ ;  /* 0x000000ff00ff99a7 */ /* 0x0001e2000810043f */
[----:B------:R-:W-:Y:S02]  /*18d30*/  ISETP.GT.AND P4, PT, R6, 0x48, PT ;  /* 0x000000480600780c */ /* 0x000fe40003f84270 */
[----:B------:R-:W-:Y:S02]  /*18d40*/  FSEL R10, R27, -INF , P3 ;  /* 0xff8000001b0a7808 */ /* 0x000fe40001800000 */
[----:B------:R-:W-:-:S02]  /*18d50*/  FMNMX.FTZ R9, R26, R9, !PT ;  /* 0x000000091a097209 */ /* 0x000fc40007810000 */
[----:B------:R-:W-:Y:S02]  /*18d60*/  ISETP.GT.AND P3, PT, R6, 0x49, PT ;  /* 0x000000490600780c */ /* 0x000fe40003f64270 */
[----:B------:R-:W-:Y:S02]  /*18d70*/  FSEL R30, R30, -INF , P4 ;  /* 0xff8000001e1e7808 */ /* 0x000fe40002000000 */
[----:B------:R-:W-:Y:S02]  /*18d80*/  FMNMX.FTZ R9, R10, R9, !PT ;  /* 0x000000090a097209 */ /* 0x000fe40007810000 */
[----:B------:R-:W-:Y:S01]  /*18d90*/  FSEL R6, R31, -INF , P3 ;  /* 0xff8000001f067808 */ /* 0x000fe20001800000 */
[----:B------:R-:W-:Y:S01]  /*18da0*/  IMAD.MOV.U32 R31, RZ, RZ, R231 ;  /* 0x000000ffff1f7224 */ /* 0x000fe200078e00e7 */
[----:B------:R-:W-:-:S04]  /*18db0*/  FMNMX.FTZ R9, R30, R9, !PT ;  /* 0x000000091e097209 */ /* 0x000fc80007810000 */
[----:B------:R-:W-:Y:S02]  /*18dc0*/  FMNMX.FTZ R4, R6, R9, !PT ;  /* 0x0000000906047209 */ /* 0x000fe40007810000 */
[----:B------:R-:W1:Y:S04]  /*18dd0*/  SHFL.IDX PT, R9, R3, RZ, 0x1c1f ;  /* 0x001c1fff03097589 */ /* 0x000e6800000e0000 */
[----:B------:R-:W2:Y:S01]  /*18de0*/  SHFL.BFLY PT, R11, R4, 0x2, 0x1f ;  /* 0x0c401f00040b7f89 */ /* 0x000ea200000e0000 */
[----:B-1----:R-:W-:Y:S02]  /*18df0*/  VIADDMNMX R9, R9, R66, R7, PT ;  /* 0x0000004209097246 */ /* 0x002fe40003800107 */
[----:B--2---:R-:W-:Y:S02]  /*18e00*/  FMNMX.FTZ R11, R4, R11, !PT ;  /* 0x0000000b040b7209 */ /* 0x004fe40007810000 */
[----:B------:R-:W-:-:S02]  /*18e10*/  ISETP.GT.AND P3, PT, R9, RZ, PT ;  /* 0x000000ff0900720c */ /* 0x000fc40003f64270 */
[C---:B------:R-:W-:Y:S01]  /*18e20*/  ISETP.GT.AND P4, PT, R9.reuse, 0x1, PT ;  /* 0x000000010900780c */ /* 0x040fe20003f84270 */
[----:B------:R-:W1:Y:S01]  /*18e30*/  SHFL.BFLY PT, R72, R11, 0x1, 0x1f ;  /* 0x0c201f000b487f89 */ /* 0x000e6200000e0000 */
[----:B------:R-:W-:Y:S02]  /*18e40*/  ISETP.GT.AND P5, PT, R9, 0x8, PT ;  /* 0x000000080900780c */ /* 0x000fe40003fa4270 */
[----:B------:R-:W-:Y:S02]  /*18e50*/  FSEL R56, R56, -INF , P3 ;  /* 0xff80000038387808 */ /* 0x000fe40001800000 */
[----:B------:R-:W-:Y:S02]  /*18e60*/  FSEL R57, R57, -INF , P4 ;  /* 0xff80000039397808 */ /* 0x000fe40002000000 */
[----:B------:R-:W-:Y:S02]  /*18e70*/  ISETP.GT.AND P6, PT, R9, 0x9, PT ;  /* 0x000000090900780c */ /* 0x000fe40003fc4270 */
[----:B------:R-:W-:-:S02]  /*18e80*/  FSEL R60, R60, -INF , P5 ;  /* 0xff8000003c3c7808 */ /* 0x000fc40002800000 */
[----:B------:R-:W-:Y:S02]  /*18e90*/  FMNMX.FTZ R3, R56, R57, !PT ;  /* 0x0000003938037209 */ /* 0x000fe40007810000 */
[----:B------:R-:W-:Y:S02]  /*18ea0*/  FSEL R66, R61, -INF , P6 ;  /* 0xff8000003d427808 */ /* 0x000fe40003000000 */
[C---:B------:R-:W-:Y:S02]  /*18eb0*/  ISETP.GT.AND P3, PT, R9.reuse, 0x10, PT ;  /* 0x000000100900780c */ /* 0x040fe40003f64270 */
[----:B------:R-:W-:Y:S01]  /*18ec0*/  FMNMX.FTZ R7, R60, R3, !PT ;  /* 0x000000033c077209 */ /* 0x000fe20007810000 */
[----:B------:R-:W-:Y:S01]  /*18ed0*/  IMAD.U32 R3, RZ, RZ, UR4 ;  /* 0x00000004ff037e24 */ /* 0x000fe2000f8e00ff */
[----:B------:R-:W-:Y:S02]  /*18ee0*/  ISETP.GT.AND P4, PT, R9, 0x11, PT ;  /* 0x000000110900780c */ /* 0x000fe40003f84270 */
[----:B------:R-:W-:-:S02]  /*18ef0*/  FSEL R48, R48, -INF , P3 ;  /* 0xff80000030307808 */ /* 0x000fc40001800000 */
[----:B------:R-:W-:Y:S02]  /*18f00*/  FMNMX.FTZ R7, R66, R7, !PT ;  /* 0x0000000742077209 */ /* 0x000fe40007810000 */
[----:B-1----:R-:W-:Y:S02]  /*18f10*/  FMNMX.FTZ R4, R11, R72, !PT ;  /* 0x000000480b047209 */ /* 0x002fe40007810000 */
[----:B------:R-:W-:Y:S02]  /*18f20*/  ISETP.GT.AND P5, PT, R9, 0x18, PT ;  /* 0x000000180900780c */ /* 0x000fe40003fa4270 */
[----:B------:R-:W-:Y:S01]  /*18f30*/  FSEL R72, R49, -INF , P4 ;  /* 0xff80000031487808 */ /* 0x000fe20002000000 */
[----:B------:R-:W-:Y:S01]  /*18f40*/  FMUL.FTZ R13, R4, R3 ;  /* 0x00000003040d7220 */ /* 0x000fe20000410000 */
        /* <DEDUP_REMOVED lines=10> */
[----:B------:R-:W-:Y:S02]  /*18ff0*/  FSETP.NEU.FTZ.AND P6, PT, R4, -INF , PT ;  /* 0xff8000000400780b */ /* 0x000fe40003fdd000 */
[----:B------:R-:W-:Y:S02]  /*19000*/  ISETP.GT.AND P4, PT, R9, 0x28, PT ;  /* 0x000000280900780c */ /* 0x000fe40003f84270 */
[----:B------:R-:W-:Y:S02]  /*19010*/  FSEL R80, R41, -INF , P3 ;  /* 0xff80000029507808 */ /* 0x000fe40001800000 */
[----:B------:R-:W-:-:S02]  /*19020*/  FMNMX.FTZ R11, R78, R11, !PT ;  /* 0x0000000b4e0b7209 */ /* 0x000fc40007810000 */
[----:B------:R-:W-:Y:S02]  /*19030*/  FSEL R7, R13, RZ, P6 ;  /* 0x000000ff0d077208 */ /* 0x000fe40003000000 */
[----:B------:R-:W-:Y:S02]  /*19040*/  ISETP.GT.AND P3, PT, R9, 0x29, PT ;  /* 0x000000290900780c */ /* 0x000fe40003f64270 */
[----:B------:R-:W-:Y:S01]  /*19050*/  FSEL R44, R44, -INF , P4 ;  /* 0xff8000002c2c7808 */ /* 0x000fe20002000000 */
[--C-:B------:R-:W-:Y:S01]  /*19060*/  FFMA.FTZ R40, R74, R3, -R7.reuse ;  /* 0x000000034a287223 */ /* 0x100fe20000010807 */
[----:B------:R-:W-:Y:S01]  /*19070*/  FMNMX.FTZ R11, R80, R11, !PT ;  /* 0x0000000b500b7209 */ /* 0x000fe20007810000 */
[-CC-:B------:R-:W-:Y:S01]  /*19080*/  FFMA.FTZ R211, R70, R3.reuse, -R7.reuse ;  /* 0x0000000346d37223 */ /* 0x180fe20000010807 */
[----:B------:R-:W-:Y:S01]  /*19090*/  FSEL R74, R45, -INF , P3 ;  /* 0xff8000002d4a7808 */ /* 0x000fe20001800000 */
[-CC-:B------:R-:W-:Y:S01]  /*190a0*/  FFMA.FTZ R205, R64, R3.reuse, -R7.reuse ;  /* 0x0000000340cd7223 */ /* 0x180fe20000010807 */
[C---:B------:R-:W-:Y:S01]  /*190b0*/  ISETP.GT.AND P3, PT, R9.reuse, 0x30, PT ;  /* 0x000000300900780c */ /* 0x040fe20003f64270 */
        /* <DEDUP_REMOVED lines=8> */
[--C-:B------:R-:W-:Y:S01]  /*19140*/  FFMA.FTZ R195, R30, R3, -R7.reuse ;  /* 0x000000031ec37223 */ /* 0x100fe20000010807 */
[----:B------:R-:W-:Y:S01]  /*19150*/  ISETP.GT.AND P3, PT, R9, 0x38, PT ;  /* 0x000000380900780c */ /* 0x000fe20003f64270 */
[----:B------:R-:W1:Y:S01]  /*19160*/  @P2 LDC R30, c[0x0][0x44c] ;  /* 0x00011300ff1e2b82 */ /* 0x000e620000000800 */
[----:B------:R-:W-:Y:S01]  /*19170*/  FSEL R70, R33, -INF , P4 ;  /* 0xff80000021467808 */ /* 0x000fe20002000000 */
[----:B------:R-:W-:Y:S01]  /*19180*/  MUFU.EX2 R209, R209 ;  /* 0x000000d100d17308 */ /* 0x000fe20000000800 */
[----:B------:R-:W-:Y:S01]  /*19190*/  FMNMX.FTZ R11, R82, R11, !PT ;  /* 0x0000000b520b7209 */ /* 0x000fe20007810000 */
[-CC-:B------:R-:W-:Y:S01]  /*191a0*/  FFMA.FTZ R197, R34, R3.reuse, -R7.reuse ;  /* 0x0000000322c57223 */ /* 0x180fe20000010807 */
[----:B------:R-:W-:Y:S01]  /*191b0*/  ISETP.GT.AND P4, PT, R9, 0x39, PT ;  /* 0x000000390900780c */ /* 0x000fe20003f84270 */
[--C-:B------:R-:W-:Y:S01]  /*191c0*/  FFMA.FTZ R201, R42, R3, -R7.reuse ;  /* 0x000000032ac97223 */ /* 0x100fe20000010807 */
[----:B------:R-:W-:Y:S01]  /*191d0*/  FSEL R36, R36, -INF , P3 ;  /* 0xff80000024247808 */ /* 0x000fe20001800000 */
[----:B------:R-:W2:Y:S01]  /*191e0*/  @P2 LDC R34, c[0x0][0x450] ;  /* 0x00011400ff222b82 */ /* 0x000ea20000000800 */
[----:B------:R-:W-:Y:S01]  /*191f0*/  FMNMX.FTZ R11, R70, R11, !PT ;  /* 0x0000000b460b7209 */ /* 0x000fe20007810000 */
[----:B------:R-:W3:Y:S01]  /*19200*/  MUFU.EX2 R40, R40 ;  /* 0x0000002800287308 */ /* 0x000ee20000000800 */
[----:B------:R-:W-:Y:S01]  /*19210*/  FSEL R68, R37, -INF , P4 ;  /* 0xff80000025447808 */ /* 0x000fe20002000000 */
[-CC-:B------:R-:W-:Y:S01]  /*19220*/  FFMA.FTZ R42, R50, R3.reuse, -R7.reuse ;  /* 0x00000003322a7223 */ /* 0x180fe20000010807 */
[C---:B------:R-:W-:Y:S01]  /*19230*/  ISETP.GT.AND P3, PT, R9.reuse, 0x40, PT ;  /* 0x000000400900780c */ /* 0x040fe20003f64270 */
[--C-:B------:R-:W-:Y:S01]  /*19240*/  FFMA.FTZ R203, R46, R3, -R7.reuse ;  /* 0x000000032ecb7223 */ /* 0x100fe20000010807 */
[----:B------:R-:W-:Y:S01]  /*19250*/  FMNMX.FTZ R11, R36, R11, !PT ;  /* 0x0000000b240b7209 */ /* 0x000fe20007810000 */
[-CC-:B------:R-:W-:Y:S01]  /*19260*/  FFMA.FTZ R14, R14, R3.reuse, -R7.reuse ;  /* 0x000000030e0e7223 */ /* 0x180fe20000010807 */
[C---:B------:R-:W-:Y:S01]  /*19270*/  ISETP.GT.AND P4, PT, R9.reuse, 0x41, PT ;  /* 0x000000410900780c */ /* 0x040fe20003f84270 */
        /* <DEDUP_REMOVED lines=12> */
[----:B------:R-:W4:Y:S01]  /*19340*/  MUFU.EX2 R211, R211 ;  /* 0x000000d300d37308 */ /* 0x000f220000000800 */
[----:B------:R-:W-:Y:S01]  /*19350*/  FSEL R84, R28, -INF , P3 ;  /* 0xff8000001c547808 */ /* 0x000fe20001800000 */
[----:B------:R-:W-:Y:S01]  /*19360*/  FFMA.FTZ R28, R62, R3, -R7 ;  /* 0x000000033e1c7223 */ /* 0x000fe20000010807 */
[----:B------:R-:W-:Y:S01]  /*19370*/  FMNMX.FTZ R11, R64, R11, !PT ;  /* 0x0000000b400b7209 */ /* 0x000fe20007810000 */
[----:B---3--:R-:W-:Y:S01]  /*19380*/  FADD.FTZ R26, R209, R40 ;  /* 0x00000028d11a7221 */ /* 0x008fe20000010000 */
[----:B------:R-:W-:Y:S01]  /*19390*/  FSEL R62, R29, -INF , P4 ;  /* 0xff8000001d3e7808 */ /* 0x000fe20002000000 */
[----:B-1----:R-:W-:Y:S01]  /*193a0*/  @P2 IMAD.HI.U32 R29, R231, R30, RZ ;  /* 0x0000001ee71d2227 */ /* 0x002fe200078e00ff */
[----:B------:R-:W-:Y:S01]  /*193b0*/  FMNMX.FTZ R11, R84, R11, !PT ;  /* 0x0000000b540b7209 */ /* 0x000fe20007810000 */
[----:B------:R-:W1:Y:S01]  /*193c0*/  MUFU.EX2 R32, R32 ;  /* 0x0000002000207308 */ /* 0x000e620000000800 */
[----:B------:R-:W-:-:S02]  /*193d0*/  F2FP.F16.F32.PACK_AB R209, R40, R209 ;  /* 0x000000d128d1723e */ /* 0x000fc400000000ff */
[----:B------:R-:W-:Y:S02]  /*193e0*/  CS2R R50, SRZ ;  /* 0x0000000000327805 */ /* 0x000fe4000001ff00 */
[----:B------:R-:W-:Y:S02]  /*193f0*/  FMNMX.FTZ R11, R62, R11, !PT ;  /* 0x0000000b3e0b7209 */ /* 0x000fe40007810000 */
[----:B------:R-:W-:Y:S02]  /*19400*/  CS2R R46, SRZ ;  /* 0x00000000002e7805 */ /* 0x000fe4000001ff00 */
[----:B--2---:R-:W-:Y:S02]  /*19410*/  @P2 SHF.R.U32.HI R31, RZ, R34, R29 ;  /* 0x00000022ff1f2219 */ /* 0x004fe4000001161d */
[----:B------:R-:W-:Y:S02]  /*19420*/  CS2R R40, SRZ ;  /* 0x0000000000287805 */ /* 0x000fe4000001ff00 */
[----:B------:R-:W-:Y:S01]  /*19430*/  CS2R R38, SRZ ;  /* 0x0000000000267805 */ /* 0x000fe2000001ff00 */
[----:B------:R-:W2:Y:S01]  /*19440*/  SHFL.BFLY PT, R58, R11, 0x2, 0x1f ;  /* 0x0c401f000b3a7f89 */ /* 0x000ea200000e0000 */
[----:B------:R-:W3:Y:S01]  /*19450*/  MUFU.EX2 R205, R205 ;  /* 0x000000cd00cd7308 */ /* 0x000ee20000000800 */
[----:B----4-:R-:W-:Y:S01]  /*19460*/  FADD.FTZ R27, R211, R26 ;  /* 0x0000001ad31b7221 */ /* 0x010fe20000010000 */
[----:B------:R-:W-:-:S05]  /*19470*/  IADD3 R33, R31, R233, -R232 ;  /* 0x000000e91f217210 */ /* 0x000fca0007ffe8e8 */
[----:B------:R-:W-:Y:S01]  /*19480*/  IMAD.HI R224, R33, 0x66666667, RZ ;  /* 0x6666666721e07827 */ /* 0x000fe200078e02ff */
[----:B------:R-:W4:Y:S03]  /*19490*/  MUFU.EX2 R28, R28 ;  /* 0x0000001c001c7308 */ /* 0x000f260000000800 */
[C---:B-1----:R-:W-:Y:S01]  /*194a0*/  FADD.FTZ R26, R32.reuse, R27 ;  /* 0x0000001b201a7221 */ /* 0x042fe20000010000 */
[----:B------:R-:W-:-:S04]  /*194b0*/  F2FP.F16.F32.PACK_AB R211, R32, R211 ;  /* 0x000000d320d3723e */ /* 0x000fc800000000ff */
[----:B------:R-:W1:Y:S01]  /*194c0*/  MUFU.EX2 R207, R207 ;  /* 0x000000cf00cf7308 */ /* 0x000e620000000800 */
[----:B---3--:R-:W-:Y:S01]  /*194d0*/  FADD.FTZ R27, R205, R26 ;  /* 0x0000001acd1b7221 */ /* 0x008fe20000010000 */
[----:B--2---:R-:W-:-:S06]  /*194e0*/  FMNMX.FTZ R58, R11, R58, !PT ;  /* 0x0000003a0b3a7209 */ /* 0x004fcc0007810000 */
[----:B------:R-:W2:Y:S01]  /*194f0*/  MUFU.EX2 R54, R54 ;  /* 0x0000003600367308 */ /* 0x000ea20000000800 */
[C---:B----4-:R-:W-:Y:S01]  /*19500*/  FADD.FTZ R30, R28.reuse, R27 ;  /* 0x0000001b1c1e7221 */ /* 0x050fe20000010000 */
[----:B------:R-:W-:Y:S01]  /*19510*/  F2FP.F16.F32.PACK_AB R205, R28, R205 ;  /* 0x000000cd1ccd723e */ /* 0x000fe200000000ff */
[----:B------:R-:W3:Y:S05]  /*19520*/  SHFL.BFLY PT, R5, R58, 0x1, 0x1f ;  /* 0x0c201f003a057f89 */ /* 0x000eea00000e0000 */
[----:B------:R-:W-:Y:S01]  /*19530*/  MUFU.EX2 R201, R201 ;  /* 0x000000c900c97308 */ /* 0x000fe20000000800 */
[----:B-1----:R-:W-:-:S07]  /*19540*/  FADD.FTZ R31, R207, R30 ;  /* 0x0000001ecf1f7221 */ /* 0x002fce0000010000 */
[----:B------:R-:W-:Y:S01]  /*19550*/  MUFU.EX2 R42, R42 ;  /* 0x0000002a002a7308 */ /* 0x000fe20000000800 */
[----:B--2---:R-:W-:-:S07]  /*19560*/  F2FP.F16.F32.PACK_AB R207, R54, R207 ;  /* 0x000000cf36cf723e */ /* 0x004fce00000000ff */
[----:B------:R-:W-:Y:S01]  /*19570*/  MUFU.EX2 R203, R203 ;  /* 0x000000cb00cb7308 */ /* 0x000fe20000000800 */
[----:B---3--:R-:W-:Y:S02]  /*19580*/  FMNMX.FTZ R5, R58, R5, !PT ;  /* 0x000000053a057209 */ /* 0x008fe40007810000 */
[----:B------:R-:W-:Y:S02]  /*19590*/  CS2R R58, SRZ ;  /* 0x00000000003a7805 */ /* 0x000fe4000001ff00 */
        /* <DEDUP_REMOVED lines=20> */
[----:B------:R-:W1:Y:S01]  /*196e0*/  MUFU.EX2 R7, R7 ;  /* 0x0000000700077308 */ /* 0x000e620000000800 */
[-CC-:B------:R-:W-:Y:S01]  /*196f0*/  FFMA.FTZ R198, R36, R3.reuse, -R15.reuse ;  /* 0x0000000324c67223 */ /* 0x180fe2000001080f */
[-CC-:B------:R-:W-:Y:S01]  /*19700*/  FFMA.FTZ R24, R24, R3.reuse, -R15.reuse ;  /* 0x0000000318187223 */ /* 0x180fe2000001080f */
[-CC-:B------:R-:W-:Y:S01]  /*19710*/  FFMA.FTZ R64, R64, R3.reuse, -R15.reuse ;  /* 0x0000000340407223 */ /* 0x180fe2000001080f */
[-CC-:B------:R-:W-:Y:S01]  /*19720*/  FFMA.FTZ R84, R84, R3.reuse, -R15.reuse ;  /* 0x0000000354547223 */ /* 0x180fe2000001080f */
[----:B------:R-:W-:Y:S01]  /*19730*/  FFMA.FTZ R62, R62, R3, -R15 ;  /* 0x000000033e3e7223 */ /* 0x000fe2000001080f */
[----:B------:R-:W-:-:S02]  /*19740*/  CS2R R82, SRZ ;  /* 0x0000000000527805 */ /* 0x000fc4000001ff00 */
[----:B------:R-:W-:Y:S01]  /*19750*/  CS2R R80, SRZ ;  /* 0x0000000000507805 */ /* 0x000fe2000001ff00 */
[----:B------:R-:W2:Y:S01]  /*19760*/  MUFU.EX2 R210, R210 ;  /* 0x000000d200d27308 */ /* 0x000ea20000000800 */
[----:B------:R-:W-:Y:S02]  /*19770*/  CS2R R78, SRZ ;  /* 0x00000000004e7805 */ /* 0x000fe4000001ff00 */
[----:B------:R-:W-:Y:S02]  /*19780*/  CS2R R76, SRZ ;  /* 0x00000000004c7805 */ /* 0x000fe4000001ff00 */
[----:B------:R-:W-:Y:S02]  /*19790*/  CS2R R74, SRZ ;  /* 0x00000000004a7805 */ /* 0x000fe4000001ff00 */
[----:B------:R-:W-:Y:S02]  /*197a0*/  CS2R R72, SRZ ;  /* 0x0000000000487805 */ /* 0x000fe4000001ff00 */
[----:B------:R-:W-:-:S02]  /*197b0*/  CS2R R70, SRZ ;  /* 0x0000000000467805 */ /* 0x000fc4000001ff00 */
[----:B------:R-:W-:Y:S02]  /*197c0*/  CS2R R66, SRZ ;  /* 0x0000000000427805 */ /* 0x000fe4000001ff00 */
[----:B------:R-:W-:Y:S01]  /*197d0*/  CS2R R60, SRZ ;  /* 0x00000000003c7805 */ /* 0x000fe2000001ff00 */
[----:B------:R-:W3:Y:S01]  /*197e0*/  MUFU.EX2 R9, R9 ;  /* 0x0000000900097308 */ /* 0x000ee20000000800 */
[----:B-1----:R-:W-:Y:S01]  /*197f0*/  FADD.FTZ R29, R208, R7 ;  /* 0x00000007d01d7221 */ /* 0x002fe20000010000 */
[----:B------:R-:W-:Y:S02]  /*19800*/  F2FP.F16.F32.PACK_AB R208, R7, R208 ;  /* 0x000000d007d0723e */ /* 0x000fe400000000ff */
[----:B------:R-:W-:Y:S02]  /*19810*/  CS2R R56, SRZ ;  /* 0x0000000000387805 */ /* 0x000fe4000001ff00 */
[----:B------:R-:W-:Y:S02]  /*19820*/  CS2R R52, SRZ ;  /* 0x0000000000347805 */ /* 0x000fe4000001ff00 */
[----:B------:R-:W-:-:S02]  /*19830*/  CS2R R48, SRZ ;  /* 0x0000000000307805 */ /* 0x000fc4000001ff00 */
[----:B------:R-:W-:Y:S02]  /*19840*/  CS2R R44, SRZ ;  /* 0x00000000002c7805 */ /* 0x000fe4000001ff00 */
[----:B------:R-:W-:Y:S01]  /*19850*/  CS2R R36, SRZ ;  /* 0x0000000000247805 */ /* 0x000fe2000001ff00 */
[----:B------:R-:W0:Y:S01]  /*19860*/  MUFU.EX2 R204, R204 ;  /* 0x000000cc00cc7308 */ /* 0x000e220000000800 */
[----:B--2---:R-:W-:-:S07]  /*19870*/  FADD.FTZ R26, R210, R29 ;  /* 0x0000001dd21a7221 */ /* 0x004fce0000010000 */
[----:B------:R-:W1:Y:S01]  /*19880*/  MUFU.EX2 R11, R11 ;  /* 0x0000000b000b7308 */ /* 0x000e620000000800 */
[C---:B---3--:R-:W-:Y:S01]  /*19890*/  FADD.FTZ R29, R9.reuse, R26 ;  /* 0x0000001a091d7221 */ /* 0x048fe20000010000 */
[----:B------:R-:W-:Y:S01]  /*198a0*/  FADD.FTZ R26, R54, R31 ;  /* 0x0000001f361a7221 */ /* 0x000fe20000010000 */
[----:B------:R-:W-:Y:S02]  /*198b0*/  F2FP.F16.F32.PACK_AB R210, R9, R210 ;  /* 0x000000d209d2723e */ /* 0x000fe400000000ff */
[----:B------:R-:W-:Y:S01]  /*198c0*/  CS2R R54, SRZ ;  /* 0x0000000000367805 */ /* 0x000fe2000001ff00 */
[----:B------:R-:W-:Y:S01]  /*198d0*/  FADD.FTZ R33, R201, R26 ;  /* 0x0000001ac9217221 */ /* 0x000fe20000010000 */
[----:B------:R-:W-:Y:S01]  /*198e0*/  F2FP.F16.F32.PACK_AB R201, R42, R201 ;  /* 0x000000c92ac9723e */ /* 0x000fe200000000ff */
[----:B------:R-:W2:Y:S01]  /*198f0*/  MUFU.EX2 R206, R206 ;  /* 0x000000ce00ce7308 */ /* 0x000ea20000000800 */
[----:B0-----:R-:W-:Y:S01]  /*19900*/  FADD.FTZ R0, R204, R29 ;  /* 0x0000001dcc007221 */ /* 0x001fe20000010000 */
[----:B------:R-:W-:Y:S01]  /*19910*/  FADD.FTZ R26, R42, R33 ;  /* 0x000000212a1a7221 */ /* 0x000fe20000010000 */
[----:B------:R-:W-:Y:S01]  /*19920*/  FFMA.FTZ R29, R68, R3, -R15 ;  /* 0x00000003441d7223 */ /* 0x000fe2000001080f */
[----:B------:R-:W-:-:S02]  /*19930*/  CS2R R68, SRZ ;  /* 0x0000000000447805 */ /* 0x000fc4000001ff00 */
[----:B------:R-:W-:Y:S01]  /*19940*/  CS2R R42, SRZ ;  /* 0x00000000002a7805 */ /* 0x000fe2000001ff00 */
[----:B------:R-:W-:Y:S01]  /*19950*/  FADD.FTZ R33, R203, R26 ;  /* 0x0000001acb217221 */ /* 0x000fe20000010000 */
[C---:B------:R-:W-:Y:S01]  /*19960*/  F2FP.F16.F32.PACK_AB R203, R14.reuse, R203 ;  /* 0x000000cb0ecb723e */ /* 0x040fe200000000ff */
[----:B------:R-:W0:Y:S01]  /*19970*/  MUFU.EX2 R13, R13 ;  /* 0x0000000d000d7308 */ /* 0x000e220000000800 */
[C---:B-1----:R-:W-:Y:S01]  /*19980*/  FADD.FTZ R31, R11.reuse, R0 ;  /* 0x000000000b1f7221 */ /* 0x042fe20000010000 */
[----:B------:R-:W-:Y:S01]  /*19990*/  FADD.FTZ R26, R14, R33 ;  /* 0x000000210e1a7221 */ /* 0x000fe20000010000 */
[----:B------:R-:W-:Y:S02]  /*199a0*/  SHF.R.U32.HI R33, RZ, 0x1f, R224 ;  /* 0x0000001fff217819 */ /* 0x000fe400000116e0 */
[----:B------:R-:W-:Y:S02]  /*199b0*/  F2FP.F16.F32.PACK_AB R204, R11, R204 ;  /* 0x000000cc0bcc723e */ /* 0x000fe400000000ff */
[----:B------:R-:W-:Y:S01]  /*199c0*/  LEA.HI.SX32 R224, R224, R33, 0x1b ;  /* 0x00000021e0e07211 */ /* 0x000fe200078fdaff */
[----:B------:R-:W1:Y:S01]  /*199d0*/  MUFU.EX2 R200, R200 ;  /* 0x000000c800c87308 */ /* 0x000e620000000800 */
[----:B--2---:R-:W-:-:S02]  /*199e0*/  FADD.FTZ R0, R206, R31 ;  /* 0x0000001fce007221 */ /* 0x004fc40000010000 */
[----:B------:R-:W-:-:S05]  /*199f0*/  VIMNMX R224, R229, R224, !PT ;  /* 0x000000e0e5e07248 */ /* 0x000fca0007fe0100 */
[----:B------:R-:W2:Y:S01]  /*19a00*/  MUFU.EX2 R21, R21 ;  /* 0x0000001500157308 */ /* 0x000ea20000000800 */
[C---:B0-----:R-:W-:Y:S01]  /*19a10*/  FADD.FTZ R31, R13.reuse, R0 ;  /* 0x000000000d1f7221 */ /* 0x041fe20000010000 */
[----:B------:R-:W-:-:S06]  /*19a20*/  F2FP.F16.F32.PACK_AB R206, R13, R206 ;  /* 0x000000ce0dce723e */ /* 0x000fcc00000000ff */
[----:B------:R-:W0:Y:S01]  /*19a30*/  MUFU.EX2 R202, R202 ;  /* 0x000000ca00ca7308 */ /* 0x000e220000000800 */
[----:B-1----:R-:W-:Y:S01]  /*19a40*/  FADD.FTZ R0, R200, R31 ;  /* 0x0000001fc8007221 */ /* 0x002fe20000010000 */
[----:B------:R-:W-:-:S06]  /*19a50*/  FADD.FTZ R31, R197, R26 ;  /* 0x0000001ac51f7221 */ /* 0x000fcc0000010000 */
[----:B------:R-:W1:Y:S01]  /*19a60*/  MUFU.EX2 R8, R8 ;  /* 0x0000000800087308 */ /* 0x000e620000000800 */
[C---:B--2---:R-:W-:Y:S01]  /*19a70*/  FADD.FTZ R15, R21.reuse, R0 ;  /* 0x00000000150f7221 */ /* 0x044fe20000010000 */
[----:B------:R-:W-:-:S06]  /*19a80*/  F2FP.F16.F32.PACK_AB R200, R21, R200 ;  /* 0x000000c815c8723e */ /* 0x000fcc00000000ff */
[----:B------:R-:W2:Y:S01]  /*19a90*/  MUFU.EX2 R25, R25 ;  /* 0x0000001900197308 */ /* 0x000ea20000000800 */
[----:B0-----:R-:W-:-:S07]  /*19aa0*/  FADD.FTZ R0, R202, R15 ;  /* 0x0000000fca007221 */ /* 0x001fce0000010000 */
[----:B------:R-:W0:Y:S01]  /*19ab0*/  MUFU.EX2 R199, R199 ;  /* 0x000000c700c77308 */ /* 0x000e220000000800 */
[C---:B-1----:R-:W-:Y:S01]  /*19ac0*/  FADD.FTZ R26, R8.reuse, R31 ;  /* 0x0000001f081a7221 */ /* 0x042fe20000010000 */
[----:B------:R-:W-:Y:S02]  /*19ad0*/  F2FP.F16.F32.PACK_AB R197, R8, R197 ;  /* 0x000000c508c5723e */ /* 0x000fe400000000ff */
[----:B------:R-:W-:Y:S01]  /*19ae0*/  IADD3 R8, R2, -0x2, RZ ;  /* 0xfffffffe02087810 */ /* 0x000fe20007ffe0ff */
[----:B------:R-:W-:-:S03]  /*19af0*/  IMAD.MOV.U32 R2, RZ, RZ, 0x3f800000 ;  /* 0x3f800000ff027424 */ /* 0x000fc600078e00ff */
[----:B------:R-:W1:Y:S01]  /*19b00*/  MUFU.EX2 R196, R196 ;  /* 0x000000c400c47308 */ /* 0x000e620000000800 */
[C---:B--2---:R-:W-:Y:S01]  /*19b10*/  FADD.FTZ R31, R25.reuse, R0 ;  /* 0x00000000191f7221 */ /* 0x044fe20000010000 */
[----:B------:R-:W-:Y:S02]  /*19b20*/  ISETP.GE.AND P3, PT, R8, R224, PT ;  /* 0x000000e00800720c */ /* 0x000fe40003f66270 */
[----:B------:R-:W-:-:S04]  /*19b30*/  F2FP.F16.F32.PACK_AB R202, R25, R202 ;  /* 0x000000ca19ca723e */ /* 0x000fc800000000ff */
        /* <DEDUP_REMOVED lines=11> */
[----:B-1----:R-:W-:Y:S01]  /*19bf0*/  FADD.FTZ R33, R193, R26 ;  /* 0x0000001ac1217221 */ /* 0x002fe20000010000 */
[----:B------:R-:W-:-:S06]  /*19c00*/  CS2R R26, SRZ ;  /* 0x00000000001a7805 */ /* 0x000fcc000001ff00 */
[----:B------:R-:W1:Y:S01]  /*19c10*/  MUFU.EX2 R29, R29 ;  /* 0x0000001d001d7308 */ /* 0x000e620000000800 */
[----:B--2---:R-:W-:-:S07]  /*19c20*/  FADD.FTZ R0, R198, R31 ;  /* 0x0000001fc6007221 */ /* 0x004fce0000010000 */
[----:B------:R-:W2:Y:S01]  /*19c30*/  MUFU.EX2 R24, R24 ;  /* 0x0000001800187308 */ /* 0x000ea20000000800 */
[C---:B0-----:R-:W-:Y:S01]  /*19c40*/  FADD.FTZ R14, R10.reuse, R33 ;  /* 0x000000210a0e7221 */ /* 0x041fe20000010000 */
[----:B------:R-:W-:-:S06]  /*19c50*/  F2FP.F16.F32.PACK_AB R193, R10, R193 ;  /* 0x000000c10ac1723e */ /* 0x000fcc00000000ff */
[----:B------:R0:W3:Y:S01]  /*19c60*/  MUFU.EX2 R15, R64 ;  /* 0x00000040000f7308 */ /* 0x0000e20000000800 */
[C---:B-1----:R-:W-:Y:S01]  /*19c70*/  FADD.FTZ R33, R29.reuse, R0 ;  /* 0x000000001d217221 */ /* 0x042fe20000010000 */
[----:B------:R-:W-:Y:S02]  /*19c80*/  F2FP.F16.F32.PACK_AB R198, R29, R198 ;  /* 0x000000c61dc6723e */ /* 0x000fe400000000ff */
[----:B------:R-:W-:-:S04]  /*19c90*/  CS2R R28, SRZ ;  /* 0x00000000001c7805 */ /* 0x000fc8000001ff00 */
[----:B------:R-:W1:Y:S01]  /*19ca0*/  MUFU.EX2 R195, R195 ;  /* 0x000000c300c37308 */ /* 0x000e620000000800 */
[----:B--2---:R-:W-:Y:S01]  /*19cb0*/  FADD.FTZ R0, R24, R33 ;  /* 0x0000002118007221 */ /* 0x004fe20000010000 */
[----:B0-----:R-:W-:Y:S02]  /*19cc0*/  CS2R R64, SRZ ;  /* 0x0000000000407805 */ /* 0x001fe4000001ff00 */
[----:B------:R-:W-:-:S04]  /*19cd0*/  CS2R R32, SRZ ;  /* 0x0000000000207805 */ /* 0x000fc8000001ff00 */
[----:B------:R-:W0:Y:S01]  /*19ce0*/  MUFU.EX2 R84, R84 ;  /* 0x0000005400547308 */ /* 0x000e220000000800 */
[C---:B---3--:R-:W-:Y:S01]  /*19cf0*/  FADD.FTZ R7, R15.reuse, R0 ;  /* 0x000000000f077221 */ /* 0x048fe20000010000 */
[----:B------:R-:W-:Y:S02]  /*19d00*/  F2FP.F16.F32.PACK_AB R192, R15, R24 ;  /* 0x000000180fc0723e */ /* 0x000fe400000000ff */
[----:B------:R-:W-:-:S04]  /*19d10*/  CS2R R24, SRZ ;  /* 0x0000000000187805 */ /* 0x000fc8000001ff00 */
[----:B------:R-:W2:Y:S01]  /*19d20*/  MUFU.EX2 R6, R6 ;  /* 0x0000000600067308 */ /* 0x000ea20000000800 */
[----:B-1----:R-:W-:-:S07]  /*19d30*/  FADD.FTZ R35, R195, R14 ;  /* 0x0000000ec3237221 */ /* 0x002fce0000010000 */
[----:B------:R1:W3:Y:S01]  /*19d40*/  MUFU.EX2 R31, R62 ;  /* 0x0000003e001f7308 */ /* 0x0002e20000000800 */
[----:B0-----:R-:W-:Y:S01]  /*19d50*/  FADD.FTZ R0, R84, R7 ;  /* 0x0000000754007221 */ /* 0x001fe20000010000 */
[C---:B--2---:R-:W-:Y:S01]  /*19d60*/  FADD.FTZ R12, R6.reuse, R35 ;  /* 0x00000023060c7221 */ /* 0x044fe20000010000 */
[----:B------:R-:W-:Y:S02]  /*19d70*/  F2FP.F16.F32.PACK_AB R195, R6, R195 ;  /* 0x000000c306c3723e */ /* 0x000fe400000000ff */
[----:B-1----:R-:W-:Y:S02]  /*19d80*/  CS2R R62, SRZ ;  /* 0x00000000003e7805 */ /* 0x002fe4000001ff00 */
[----:B------:R-:W-:Y:S01]  /*19d90*/  CS2R R34, SRZ ;  /* 0x0000000000227805 */ /* 0x000fe2000001ff00 */
[C---:B---3--:R-:W-:Y:S01]  /*19da0*/  FADD.FTZ R13, R31.reuse, R0 ;  /* 0x000000001f0d7221 */ /* 0x048fe20000010000 */
[----:B------:R-:W-:Y:S01]  /*19db0*/  F2FP.F16.F32.PACK_AB R194, R31, R84 ;  /* 0x000000541fc2723e */ /* 0x000fe200000000ff */
[----:B------:R-:W-:Y:S01]  /*19dc0*/  IMAD.MOV.U32 R0, RZ, RZ, 0x3f800000 ;  /* 0x3f800000ff007424 */ /* 0x000fe200078e00ff */
[----:B------:R-:W-:-:S02]  /*19dd0*/  CS2R R84, SRZ ;  /* 0x0000000000547805 */ /* 0x000fc4000001ff00 */
[----:B------:R-:W-:Y:S01]  /*19de0*/  CS2R R30, SRZ ;  /* 0x00000000001e7805 */ /* 0x000fe2000001ff00 */
[----:B------:R-:W-:Y:S06]  /*19df0*/  @!P3 BRA `(.L_x_2841) ;  /* 0x0000004c00bcb947 */ /* 0x000fec0003800000 */
[----:B------:R-:W-:Y:S01]  /*19e00*/  BSSY B1, `(.L_x_2841) ;  /* 0x00004ee000017945 */ /* 0x000fe20003800000 */
[----:B------:R-:W-:Y:S01]  /*19e10*/  IMAD.MOV.U32 R6, RZ, RZ, R4 ;  /* 0x000000ffff067224 */ /* 0x000fe200078e0004 */
[----:B------:R-:W-:Y:S01]  /*19e20*/  MOV R10, R216 ;  /* 0x000000d8000a7202 */ /* 0x000fe20000000f00 */
[----:B------:R-:W-:Y:S02]  /*19e30*/  IMAD.MOV.U32 R7, RZ, RZ, R5 ;  /* 0x000000ffff077224 */ /* 0x000fe400078e0005 */
[----:B------:R-:W-:Y:S02]  /*19e40*/  IMAD.MOV.U32 R9, RZ, RZ, R218 ;  /* 0x000000ffff097224 */ /* 0x000fe400078e00da */
[----:B------:R-:W-:Y:S02]  /*19e50*/  IMAD.MOV.U32 R2, RZ, RZ, 0x3f800000 ;  /* 0x3f800000ff027424 */ /* 0x000fe400078e00ff */
[----:B------:R-:W-:-:S07]  /*19e60*/  IMAD.MOV.U32 R151, RZ, RZ, RZ ;  /* 0x000000ffff977224 */ /* 0x000fce00078e00ff */
.L_x_2852:
        /* <DEDUP_REMOVED lines=8> */
.L_x_2842:
[----:B------:R-:W-:Y:S01]  /*19ef0*/  IMAD R11, R3, 0x8, R16 ;  /* 0x00000008030b7824 */ /* 0x000fe200078e0210 */
[----:B------:R-:W-:-:S04]  /*19f00*/  SHF.L.U32 R4, R218, 0x1f, RZ ;  /* 0x0000001fda047819 */ /* 0x000fc800000006ff */
[----:B------:R0:W1:Y:S01]  /*19f10*/  SYNCS.PHASECHK.TRANS64.TRYWAIT P3, [R11+URZ+0x38830], R4 ;  /* 0x038830040b0075a7 */ /* 0x000062000806017f */
[----:B------:R-:W-:Y:S05]  /*19f20*/  @!P0 BRA `(.L_x_2843) ;  /* 0x0000000000048947 */ /* 0x000fea0003800000 */
[----:B------:R-:W-:Y:S01]  /*19f30*/  BPT.TRAP 0x1 ;  /* 0x000000040000795c */ /* 0x000fe20000300000 */
.L_x_2843:
[----:B------:R-:W-:Y:S01]  /*19f40*/  IMAD R3, R216, 0xa00, R20 ;  /* 0x00000a00d8037824 */ /* 0x000fe200078e0214 */
[----:B------:R-:W-:Y:S03]  /*19f50*/  BSSY B2, `(.L_x_2844) ;  /* 0x0000006000027945 */ /* 0x000fe60003800000 */
[C---:B------:R-:W-:Y:S01]  /*19f60*/  VIADD R152, R3.reuse, 0x100 ;  /* 0x0000010003987836 */ /* 0x040fe20000000000 */
[----:B------:R-:W-:Y:S01]  /*19f70*/  IADD3 R15, R3, 0x80, RZ ;  /* 0x00000080030f7810 */ /* 0x000fe20007ffe0ff */
[----:B-1----:R-:W-:Y:S06]  /*19f80*/  @P3 BRA `(.L_x_2845) ;  /* 0x0000000000083947 */ /* 0x002fec0003800000 */
[----:B------:R-:W1:Y:S02]  /*19f90*/  SYNCS.PHASECHK.TRANS64.TRYWAIT P3, [R11+URZ+0x38830], R4 ;  /* 0x038830040b0075a7 */ /* 0x000e64000806017f */
[----:B-1----:R-:W-:Y:S05]  /*19fa0*/  @!P3 BRA `(.L_x_2846) ;  /* 0x000001a000e8b947 */ /* 0x002fea0003800000 */
.L_x_2845:
[----:B------:R-:W-:Y:S05]  /*19fb0*/  BSYNC B2 ;  /* 0x0000000000027941 */ /* 0x000fea0003800000 */
.L_x_2844:
        /* <DEDUP_REMOVED lines=12> */
[----:B------:R-:W-:Y:S01]  /*1a080*/  R2UR UR27, R153 ;  /* 0x00000000991b72ca */ /* 0x000fe200000e0000 */
[----:B------:R-:W-:Y:S02]  /*1a090*/  VIADD R14, R3, 0x180 ;  /* 0x00000180030e7836 */ /* 0x000fe40000000000 */
[----:B------:R-:W-:-:S03]  /*1a0a0*/  IMAD.MOV.U32 R15, RZ, RZ, 0x40000040 ;  /* 0x40000040ff0f7424 */ /* 0x000fc600078e00ff */
[----:B------:R-:W-:Y:S02]  /*1a0b0*/  R2UR UR10, R14 ;  /* 0x000000000e0a72ca */ /* 0x000fe400000e0000 */
[----:B------:R-:W-:Y:S02]  /*1a0c0*/  R2UR UR11, R15 ;  /* 0x000000000f0b72ca */ /* 0x000fe400000e0000 */
[----:B--2---:R-:W-:Y:S02]  /*1a0d0*/  R2UR UR28, R154 ;  /* 0x000000009a1c72ca */ /* 0x004fe400000e0000 */
[----:B------:R-:W-:Y:S02]  /*1a0e0*/  R2UR UR29, R155 ;  /* 0x000000009b1d72ca */ /* 0x000fe400000e0000 */
[----:B------:R-:W2:Y:S01]  /*1a0f0*/  LDL.64 R154, [R1+0x40] ;  /* 0x00004000019a7983 */ /* 0x000ea20000100a00 */
[----:B---3--:R-:W-:Y:S02]  /*1a100*/  R2UR UR12, R156 ;  /* 0x000000009c0c72ca */ /* 0x008fe400000e0000 */
[----:B------:R-:W-:-:S11]  /*1a110*/  R2UR UR13, R157 ;  /* 0x000000009d0d72ca */ /* 0x000fd600000e0000 */
[----:B------:R-:W-:Y:S02]  /*1a120*/  UMOV UR4, UR12 ;  /* 0x0000000c00047c82 */ /* 0x000fe40008000000 */
        /* <DEDUP_REMOVED lines=14> */
[----:B------:R-:W-:Y:S01]  /*1a210*/  IADD3 R4, R3, 0x200, RZ ;  /* 0x0000020003047810 */ /* 0x000fe20007ffe0ff */
[----:B------:R-:W-:Y:S02]  /*1a220*/  WARPGROUP.DEPBAR.LE gsb0, 0x0 ;  /* 0x00008000000079c5 */ /* 0x000fe40000010000 */
[----:B------:R-:W-:-:S06]  /*1a230*/  WARPGROUP.ARRIVE ;  /* 0x00000000000079c5 */ /* 0x000fcc0000000000 */
[----:B------:R-:W-:Y:S01]  /*1a240*/  HGMMA.64x16x16.F32 R160, gdesc[UR8], RZ, !UPT, gsb0 ;  /* 0x0020000008a079f0 */ /* 0x000fe2000c0008ff */
[----:B------:R-:W-:Y:S02]  /*1a250*/  R2UR UR14, R4 ;  /* 0x00000000040e72ca */ /* 0x000fe400000e0000 */
[----:B------:R-:W-:Y:S01]  /*1a260*/  R2UR UR15, R5 ;  /* 0x00000000050f72ca */ /* 0x000fe200000e0000 */
[----:B------:R-:W-:Y:S01]  /*1a270*/  VIADD R14, R3, 0x2 ;  /* 0x00000002030e7836 */ /* 0x000fe20000000000 */
[----:B------:R-:W-:Y:S02]  /*1a280*/  WARPGROUP.DEPBAR.LE gsb0, 0x0 ;  /* 0x00008000000079c5 */ /* 0x000fe40000010000 */
[----:B------:R-:W-:Y:S01]  /*1a290*/  IMAD.MOV.U32 R15, RZ, RZ, 0x40000040 ;  /* 0x40000040ff0f7424 */ /* 0x000fe200078e00ff */
[----:B--2---:R-:W-:Y:S02]  /*1a2a0*/  R2UR UR30, R154 ;  /* 0x000000009a1e72ca */ /* 0x004fe400000e0000 */
[----:B------:R-:W-:-:S02]  /*1a2b0*/  R2UR UR31, R155 ;  /* 0x000000009b1f72ca */ /* 0x000fc400000e0000 */
        /* <DEDUP_REMOVED lines=25> */
[----:B------:R-:W-:Y:S01]  /*1a450*/  UMOV UR24, UR28 ;  /* 0x0000001c00187c82 */ /* 0x000fe20008000000 */
[----:B------:R-:W-:Y:S01]  /*1a460*/  IMAD.MOV.U32 R5, RZ, RZ, 0x40000040 ;  /* 0x40000040ff057424 */ /* 0x000fe200078e00ff */
[----:B------:R-:W-:Y:S01]  /*1a470*/  UMOV UR25, UR29 ;  /* 0x0000001d00197c82 */ /* 0x000fe20008000000 */
[----:B------:R-:W-:Y:S01]  /*1a480*/  UMOV UR8, UR28 ;  /* 0x0000001c00087c82 */ /* 0x000fe20008000000 */
[----:B------:R-:W-:-:S02]  /*1a490*/  WARPGROUP.DEPBAR.LE gsb0, 0x0 ;  /* 0x00008000000079c5 */ /* 0x000fc40000010000 */
[----:B------:R-:W-:Y:S01]  /*1a4a0*/  WARPGROUP.ARRIVE ;  /* 0x00000000000079c5 */ /* 0x000fe20000000000 */
[----:B------:R-:W-:Y:S01]  /*1a4b0*/  UMOV UR9, UR29 ;  /* 0x0000001d00097c82 */ /* 0x000fe20008000000 */
[----:B------:R-:W2:Y:S04]  /*1a4c0*/  LDL.64 R14, [R1+0x38] ;  /* 0x00003800010e7983 */ /* 0x000ea80000100a00 */
[----:B------:R-:W-:Y:S01]  /*1a4d0*/  HGMMA.64x16x16.F32 R168, gdesc[UR20], R168, gsb0 ;  /* 0x0020000014a879f0 */ /* 0x000fe200080008a8 */
[----:B------:R-:W-:Y:S02]  /*1a4e0*/  R2UR UR26, R4 ;  /* 0x00000000041a72ca */ /* 0x000fe400000e0000 */
[----:B------:R-:W-:Y:S01]  /*1a4f0*/  R2UR UR27, R5 ;  /* 0x00000000051b72ca */ /* 0x000fe200000e0000 */
[----:B------:R-:W-:Y:S01]  /*1a500*/  VIADD R4, R3, 0x202 ;  /* 0x0000020203047836 */ /* 0x000fe20000000000 */
[----:B------:R-:W-:-:S02]  /*1a510*/  WARPGROUP.DEPBAR.LE gsb0, 0x0 ;  /* 0x00008000000079c5 */ /* 0x000fc40000010000 */
[----:B------:R-:W-:-:S09]  /*1a520*/  WARPGROUP.ARRIVE ;  /* 0x00000000000079c5 */ /* 0x000fd20000000000 */
[----:B------:R-:W-:Y:S01]  /*1a530*/  HGMMA.64x16x16.F32 R160, gdesc[UR24], R160, gsb0 ;  /* 0x0020000018a079f0 */ /* 0x000fe200080008a0 */
[----:B------:R-:W-:Y:S02]  /*1a540*/  MOV R5, 0x40000040 ;  /* 0x4000004000057802 */ /* 0x000fe40000000f00 */
        /* <DEDUP_REMOVED lines=47> */
[----:B--2---:R-:W-:Y:S02]  /*1a840*/  R2UR UR28, R14 ;  /* 0x000000000e1c72ca */ /* 0x004fe400000e0000 */
[----:B------:R-:W-:Y:S02]  /*1a850*/  R2UR UR29, R15 ;  /* 0x000000000f1d72ca */ /* 0x000fe400000e0000 */
[----:B------:R-:W2:Y:S01]  /*1a860*/  LDL.64 R14, [R1+0x30] ;  /* 0x00003000010e7983 */ /* 0x000ea20000100a00 */
[----:B------:R-:W-:-:S02]  /*1a870*/  WARPGROUP.DEPBAR.LE gsb0, 0x0 ;  /* 0x00008000000079c5 */ /* 0x000fc40000010000 */
        /* <DEDUP_REMOVED lines=143> */
[----:B--2---:R-:W-:Y:S02]  /*1b170*/  R2UR UR30, R14 ;  /* 0x000000000e1e72ca */ /* 0x004fe400000e0000 */
[----:B------:R-:W-:Y:S02]  /*1b180*/  R2UR UR31, R15 ;  /* 0x000000000f1f72ca */ /* 0x000fe400000e0000 */
[----:B------:R-:W2:Y:S01]  /*1b190*/  LDL.64 R14, [R1+0x18] ;  /* 0x00001800010e7983 */ /* 0x000ea20000100a00 */
[----:B------:R-:W-:Y:S01]  /*1b1a0*/  VIADD R4, R3, 0x284 ;  /* 0x0000028403047836 */ /* 0x000fe20000000000 */
[----:B------:R-:W-:-:S04]  /*1b1b0*/  MOV R5, 0x40000040 ;  /* 0x4000004000057802 */ /* 0x000fc80000000f00 */
[----:B------:R-:W-:Y:S02]  /*1b1c0*/  R2UR UR14, R4 ;  /* 0x00000000040e72ca */ /* 0x000fe400000e0000 */
[----:B------:R-:W-:Y:S01]  /*1b1d0*/  R2UR UR15, R5 ;  /* 0x00000000050f72ca */ /* 0x000fe200000e0000 */
[----:B------:R-:W-:Y:S02]  /*1b1e0*/  UMOV UR12, UR30 ;  /* 0x0000001e000c7c82 */ /* 0x000fe40008000000 */
[----:B------:R-:W-:Y:S01]  /*1b1f0*/  UMOV UR13, UR31 ;  /* 0x0000001f000d7c82 */ /* 0x000fe20008000000 */
[----:B------:R-:W-:Y:S02]  /*1b200*/  WARPGROUP.DEPBAR.LE gsb0, 0x0 ;  /* 0x00008000000079c5 */ /* 0x000fe40000010000 */
[----:B------:R-:W-:-:S07]  /*1b210*/  WARPGROUP.ARRIVE ;  /* 0x00000000000079c5 */ /* 0x000fce0000000000 */
        /* <DEDUP_REMOVED lines=40> */
[----:B------:R-:W-:Y:S02]  /*1b4a0*/  VIADD R4, R3, 0x286 ;  /* 0x0000028603047836 */ /* 0x000fe40000000000 */
[----:B------:R-:W-:-:S03]  /*1b4b0*/  IMAD.MOV.U32 R5, RZ, RZ, 0x40000040 ;  /* 0x40000040ff057424 */ /* 0x000fc600078e00ff */
[----:B------:R-:W-:Y:S02]  /*1b4c0*/  R2UR UR10, R4 ;  /* 0x00000000040a72ca */ /* 0x000fe400000e0000 */
[----:B------:R-:W-:Y:S01]  /*1b4d0*/  R2UR UR11, R5 ;  /* 0x00000000050b72ca */ /* 0x000fe200000e0000 */
[----:B------:R-:W-:Y:S02]  /*1b4e0*/  UMOV UR8, UR28 ;  /* 0x0000001c00087c82 */ /* 0x000fe40008000000 */
[----:B------:R-:W-:Y:S01]  /*1b4f0*/  UMOV UR9, UR29 ;  /* 0x0000001d00097c82 */ /* 0x000fe20008000000 */
[----:B------:R-:W-:Y:S02]  /*1b500*/  WARPGROUP.DEPBAR.LE gsb0, 0x0 ;  /* 0x00008000000079c5 */ /* 0x000fe40000010000 */
[----:B------:R-:W-:-:S07]  /*1b510*/  WARPGROUP.ARRIVE ;  /* 0x00000000000079c5 */ /* 0x000fce0000000000 */
        /* <DEDUP_REMOVED lines=39> */
[----:B--2---:R-:W-:Y:S02]  /*1b790*/  R2UR UR30, R14 ;  /* 0x000000000e1e72ca */ /* 0x004fe400000e0000 */
[----:B------:R-:W-:Y:S02]  /*1b7a0*/  R2UR UR31, R15 ;  /* 0x000000000f1f72ca */ /* 0x000fe400000e0000 */
[----:B------:R-:W2:Y:S01]  /*1b7b0*/  LDL.64 R14, [R1] ;  /* 0x00000000010e7983 */ /* 0x000ea20000100a00 */
[----:B------:R-:W-:Y:S02]  /*1b7c0*/  R2UR UR26, R4 ;  /* 0x00000000041a72ca */ /* 0x000fe400000e0000 */
[----:B------:R-:W-:-:S06]  /*1b7d0*/  R2UR UR27, R5 ;  /* 0x00000000051b72ca */ /* 0x000fcc00000e0000 */
        /* <DEDUP_REMOVED lines=44> */
[----:B------:R-:W-:Y:S02]  /*1baa0*/  R2UR UR7, R5 ;  /* 0x00000000050772ca */ /* 0x000fe400000e0000 */
[----:B--2---:R-:W-:Y:S02]  /*1bab0*/  R2UR UR28, R14 ;  /* 0x000000000e1c72ca */ /* 0x004fe400000e0000 */
[----:B------:R-:W-:-:S11]  /*1bac0*/  R2UR UR29, R15 ;  /* 0x000000000f1d72ca */ /* 0x000fd600000e0000 */
        /* <DEDUP_REMOVED lines=442> */
.L_x_2847:
[----:B------:R-:W-:Y:S01]  /*1d670*/  SHF.L.U32 R0, R9, 0x1f, RZ ;  /* 0x0000001f09007819 */ /* 0x000fe200000006ff */
[----:B------:R-:W-:-:S04]  /*1d680*/  IMAD R9, R10, 0x8, R16 ;  /* 0x000000080a097824 */ /* 0x000fc800078e0210 */
[----:B------:R0:W1:Y:S01]  /*1d690*/  SYNCS.PHASECHK.TRANS64.TRYWAIT P3, [R9+URZ+0x38850], R0 ;  /* 0x03885000090075a7 */ /* 0x000062000806017f */
[----:B------:R-:W-:Y:S05]  /*1d6a0*/  @!P0 BRA `(.L_x_2848) ;  /* 0x0000000000048947 */ /* 0x000fea0003800000 */
[----:B------:R-:W-:Y:S01]  /*1d6b0*/  BPT.TRAP 0x1 ;  /* 0x000000040000795c */ /* 0x000fe20000300000 */
.L_x_2848:
[----:B------:R-:W-:Y:S04]  /*1d6c0*/  BSSY B2, `(.L_x_2849) ;  /* 0x0000004000027945 */ /* 0x000fe80003800000 */
[----:B-1----:R-:W-:Y:S05]  /*1d6d0*/  @P3 BRA `(.L_x_2850) ;  /* 0x0000000000083947 */ /* 0x002fea0003800000 */
[----:B------:R-:W1:Y:S02]  /*1d6e0*/  SYNCS.PHASECHK.TRANS64.TRYWAIT P3, [R9+URZ+0x38850], R0 ;  /* 0x03885000090075a7 */ /* 0x000e64000806017f */
[----:B-1----:R-:W-:Y:S05]  /*1d6f0*/  @!P3 BRA `(.L_x_2851) ;  /* 0x0000016c0028b947 */ /* 0x002fea0003800000 */
.L_x_2850:
[----:B------:R-:W-:Y:S05]  /*1d700*/  BSYNC B2 ;  /* 0x0000000000027941 */ /* 0x000fea0003800000 */
.L_x_2849:
[----:B01----:R-:W-:Y:S01]  /*1d710*/  VIADD R0, R16, 0x400 ;  /* 0x0000040010007836 */ /* 0x003fe20000000000 */
[----:B------:R-:W-:Y:S01]  /*1d720*/  WARPGROUP.ARRIVE ;  /* 0x00000000000079c5 */ /* 0x000fe20000000000 */
[----:B------:R-:W-:Y:S02]  /*1d730*/  IMAD.MOV.U32 R3, RZ, RZ, 0x40000040 ;  /* 0x40000040ff037424 */ /* 0x000fe400078e00ff */
[----:B------:R-:W-:Y:S01]  /*1d740*/  IMAD.MOV.U32 R5, RZ, RZ, 0x40000040 ;  /* 0x40000040ff057424 */ /* 0x000fe200078e00ff */
[----:B------:R-:W-:Y:S01]  /*1d750*/  SHF.R.U32.HI R0, RZ, 0x4, R0 ;  /* 0x00000004ff007819 */ /* 0x000fe20000011600 */
[----:B------:R-:W-:Y:S01]  /*1d760*/  @!P1 VIADD R9, R9, 0x38860 ;  /* 0x0003886009099836 */ /* 0x000fe20000000000 */
[----:B------:R-:W-:Y:S02]  /*1d770*/  R2UR UR7, R3 ;  /* 0x00000000030772ca */ /* 0x000fe400000e0000 */
[----:B------:R-:W-:Y:S02]  /*1d780*/  LOP3.LUT R0, R0, 0x3fff, RZ, 0xc0, !PT ;  /* 0x00003fff00007812 */ /* 0x000fe400078ec0ff */
[----:B------:R-:W-:-:S02]  /*1d790*/  IADD3 R3, R235, R231, RZ ;  /* 0x000000e7eb037210 */ /* 0x000fc40007ffe0ff */
[----:B------:R-:W-:Y:S02]  /*1d7a0*/  LOP3.LUT R0, R0, 0x2800000, RZ, 0xfc, !PT ;  /* 0x0280000000007812 */ /* 0x000fe400078efcff */
[----:B------:R-:W-:-:S03]  /*1d7b0*/  @!P1 PRMT R9, RZ, 0x654, R9 ;  /* 0x00000654ff099816 */ /* 0x000fc60000000009 */
[----:B------:R-:W-:Y:S02]  /*1d7c0*/  IMAD R2, R10, 0xa00, R0 ;  /* 0x00000a000a027824 */ /* 0x000fe400078e0200 */
[----:B------:R-:W0:Y:S03]  /*1d7d0*/  @P2 LDC R0, c[0x0][0x450] ;  /* 0x00011400ff002b82 */ /* 0x000e260000000800 */
[C---:B------:R-:W-:Y:S02]  /*1d7e0*/  R2UR UR6, R2.reuse ;  /* 0x00000000020672ca */ /* 0x040fe400000e0000 */
[----:B------:R-:W-:-:S11]  /*1d7f0*/  IADD3 R4, R2, 0x80, RZ ;  /* 0x0000008002047810 */ /* 0x000fd60007ffe0ff */
[----:B------:R-:W-:Y:S01]  /*1d800*/  HGMMA.64x256x16.F32 R24, R208, gdesc[UR4].tnspB, R24, gsb0 ;  /* 0x43e00004d0187df0 */ /* 0x000fe20008000818 */
[----:B------:R-:W-:Y:S01]  /*1d810*/  R2UR UR6, R4 ;  /* 0x00000000040672ca */ /* 0x000fe200000e0000 */
[----:B------:R-:W-:Y:S01]  /*1d820*/  VIADD R4, R2, 0x100 ;  /* 0x0000010002047836 */ /* 0x000fe20000000000 */
[----:B------:R-:W-:Y:S01]  /*1d830*/  R2UR UR7, R5 ;  /* 0x00000000050772ca */ /* 0x000fe200000e0000 */
[----:B------:R-:W-:Y:S01]  /*1d840*/  IMAD.MOV.U32 R5, RZ, RZ, 0x40000040 ;  /* 0x40000040ff057424 */ /* 0x000fe200078e00ff */
[----:B------:R-:W-:Y:S02]  /*1d850*/  WARPGROUP.DEPBAR.LE gsb0, 0x0 ;  /* 0x00008000000079c5 */ /* 0x000fe40000010000 */
[----:B------:R-:W-:-:S15]  /*1d860*/  WARPGROUP.ARRIVE ;  /* 0x00000000000079c5 */ /* 0x000fde0000000000 */
[----:B------:R-:W-:-:S06]  /*1d870*/  NOP ;  /* 0x0000000000007918 */ /* 0x000fcc0000000000 */
        /* <DEDUP_REMOVED lines=12> */
[----:B------:R-:W1:Y:S02]  /*1d940*/  @P2 LDC R4, c[0x0][0x44c] ;  /* 0x00011300ff042b82 */ /* 0x000e640000000800 */
[----:B-1----:R-:W-:-:S05]  /*1d950*/  @P2 IMAD.HI.U32 R4, R3, R4, RZ ;  /* 0x0000000403042227 */ /* 0x002fca00078e00ff */
[----:B0-----:R-:W-:Y:S01]  /*1d960*/  @P2 SHF.R.U32.HI R3, RZ, R0, R4 ;  /* 0x00000000ff032219 */ /* 0x001fe20000011604 */
[----:B------:R-:W-:-:S04]  /*1d970*/  IMAD R0, R8, -0x50, RZ ;  /* 0xffffffb008007824 */ /* 0x000fc800078e02ff */
[----:B------:R-:W0:Y:S01]  /*1d980*/  SHFL.IDX PT, R4, R3, RZ, 0x1c1f ;  /* 0x001c1fff03047589 */ /* 0x000e2200000e0000 */
[----:B------:R-:W-:-:S04]  /*1d990*/  IADD3 R0, -R234, 0x1, R0 ;  /* 0x00000001ea007810 */ /* 0x000fc80007ffe100 */
[----:B------:R-:W-:-:S05]  /*1d9a0*/  IADD3 R0, -R232, R0, R233 ;  /* 0x00000000e8007210 */ /* 0x000fca0007ffe1e9 */
[----:B0-----:R-:W-:-:S05]  /*1d9b0*/  IMAD.IADD R4, R0, 0x1, R4 ;  /* 0x0000000100047824 */ /* 0x001fca00078e0204 */
[C---:B------:R-:W-:Y:S02]  /*1d9c0*/  ISETP.GT.AND P3, PT, R4.reuse, RZ, PT ;  /* 0x000000ff0400720c */ /* 0x040fe40003f64270 */
[----:B------:R-:W-:Y:S02]  /*1d9d0*/  ISETP.GT.AND P4, PT, R4, 0x1, PT ;  /* 0x000000010400780c */ /* 0x000fe40003f84270 */
[----:B------:R-:W-:Y:S02]  /*1d9e0*/  FSEL R184, R184, -INF , P3 ;  /* 0xff800000b8b87808 */ /* 0x000fe40001800000 */
        /* <DEDUP_REMOVED lines=53> */
[----:B------:R0:W1:Y:S01]  /*1dd40*/  SHFL.IDX PT, R4, R3, 0x1, 0x1c1f ;  /* 0x003c1f0003047f89 */ /* 0x00006200000e0000 */
[----:B------:R-:W-:Y:S02]  /*1dd50*/  FMNMX.FTZ R5, R153, R5, !PT ;  /* 0x0000000599057209 */ /* 0x000fe40007810000 */
[----:B------:R-:W-:Y:S02]  /*1dd60*/  FSEL R157, R157, -INF , P5 ;  /* 0xff8000009d9d7808 */ /* 0x000fe40002800000 */
[----:B------:R-:W-:Y:S01]  /*1dd70*/  FMNMX.FTZ R5, R156, R5, !PT ;  /* 0x000000059c057209 */ /* 0x000fe20007810000 */
[----:B0-----:R-:W-:-:S03]  /*1dd80*/  IMAD.MOV.U32 R3, RZ, RZ, 0x40000040 ;  /* 0x40000040ff037424 */ /* 0x001fc600078e00ff */
[----:B------:R-:W-:-:S05]  /*1dd90*/  FMNMX.FTZ R5, R157, R5, !PT ;  /* 0x000000059d057209 */ /* 0x000fca0007810000 */
[----:B------:R-:W0:Y:S01]  /*1dda0*/  SHFL.BFLY PT, R10, R5, 0x2, 0x1f ;  /* 0x0c401f00050a7f89 */ /* 0x000e2200000e0000 */
[----:B-1----:R-:W-:-:S05]  /*1ddb0*/  IMAD.IADD R0, R0, 0x1, R4 ;  /* 0x0000000100007824 */ /* 0x002fca00078e0204 */
[C---:B------:R-:W-:Y:S02]  /*1ddc0*/  ISETP.GT.AND P3, PT, R0.reuse, RZ, PT ;  /* 0x000000ff0000720c */ /* 0x040fe40003f64270 */
[C---:B------:R-:W-:Y:S02]  /*1ddd0*/  ISETP.GT.AND P4, PT, R0.reuse, 0x1, PT ;  /* 0x000000010000780c */ /* 0x040fe40003f84270 */
[C---:B------:R-:W-:Y:S02]  /*1dde0*/  ISETP.GT.AND P5, PT, R0.reuse, 0x8, PT ;  /* 0x000000080000780c */ /* 0x040fe40003fa4270 */
[----:B------:R-:W-:Y:S02]  /*1ddf0*/  ISETP.GT.AND P6, PT, R0, 0x9, PT ;  /* 0x000000090000780c */ /* 0x000fe40003fc4270 */
[----:B------:R-:W-:Y:S02]  /*1de00*/  FSEL R186, R186, -INF , P3 ;  /* 0xff800000baba7808 */ /* 0x000fe40001800000 */
[----:B0-----:R-:W-:-:S02]  /*1de10*/  FMNMX.FTZ R5, R5, R10, !PT ;  /* 0x0000000a05057209 */ /* 0x001fc40007810000 */
[----:B------:R-:W-:Y:S02]  /*1de20*/  FSEL R187, R187, -INF , P4 ;  /* 0xff800000bbbb7808 */ /* 0x000fe40002000000 */
[----:B------:R-:W-:Y:S02]  /*1de30*/  FSEL R190, R190, -INF , P5 ;  /* 0xff800000bebe7808 */ /* 0x000fe40002800000 */
[----:B------:R-:W-:Y:S02]  /*1de40*/  FSEL R191, R191, -INF , P6 ;  /* 0xff800000bfbf7808 */ /* 0x000fe40003000000 */
[C---:B------:R-:W-:Y:S02]  /*1de50*/  ISETP.GT.AND P3, PT, R0.reuse, 0x10, PT ;  /* 0x000000100000780c */ /* 0x040fe40003f64270 */
[C---:B------:R-:W-:Y:S02]  /*1de60*/  ISETP.GT.AND P4, PT, R0.reuse, 0x11, PT ;  /* 0x000000110000780c */ /* 0x040fe40003f84270 */
[----:B------:R-:W-:-:S02]  /*1de70*/  ISETP.GT.AND P5, PT, R0, 0x18, PT ;  /* 0x000000180000780c */ /* 0x000fc40003fa4270 */
[----:B------:R-:W-:Y:S02]  /*1de80*/  ISETP.GT.AND P6, PT, R0, 0x19, PT ;  /* 0x000000190000780c */ /* 0x000fe40003fc4270 */
[----:B------:R-:W-:Y:S02]  /*1de90*/  FSEL R178, R178, -INF , P3 ;  /* 0xff800000b2b27808 */ /* 0x000fe40001800000 */
[----:B------:R-:W-:Y:S02]  /*1dea0*/  FSEL R179, R179, -INF , P4 ;  /* 0xff800000b3b37808 */ /* 0x000fe40002000000 */
[----:B------:R-:W-:Y:S02]  /*1deb0*/  FSEL R182, R182, -INF , P5 ;  /* 0xff800000b6b67808 */ /* 0x000fe40002800000 */
[----:B------:R-:W-:Y:S02]  /*1dec0*/  FSEL R183, R183, -INF , P6 ;  /* 0xff800000b7b77808 */ /* 0x000fe40003000000 */
[----:B------:R-:W-:-:S02]  /*1ded0*/  ISETP.GT.AND P3, PT, R0, 0x20, PT ;  /* 0x000000200000780c */ /* 0x000fc40003f64270 */
[C---:B------:R-:W-:Y:S02]  /*1dee0*/  ISETP.GT.AND P4, PT, R0.reuse, 0x21, PT ;  /* 0x000000210000780c */ /* 0x040fe40003f84270 */
[C---:B------:R-:W-:Y:S02]  /*1def0*/  ISETP.GT.AND P5, PT, R0.reuse, 0x28, PT ;  /* 0x000000280000780c */ /* 0x040fe40003fa4270 */
[----:B------:R-:W-:Y:S02]  /*1df00*/  ISETP.GT.AND P6, PT, R0, 0x29, PT ;  /* 0x000000290000780c */ /* 0x000fe40003fc4270 */
[----:B------:R-:W-:Y:S02]  /*1df10*/  FSEL R170, R170, -INF , P3 ;  /* 0xff800000aaaa7808 */ /* 0x000fe40001800000 */
[----:B------:R-:W-:Y:S02]  /*1df20*/  FSEL R171, R171, -INF , P4 ;  /* 0xff800000abab7808 */ /* 0x000fe40002000000 */
[----:B------:R-:W-:-:S02]  /*1df30*/  FSEL R174, R174, -INF , P5 ;  /* 0xff800000aeae7808 */ /* 0x000fc40002800000 */
[----:B------:R-:W-:Y:S02]  /*1df40*/  FSEL R175, R175, -INF , P6 ;  /* 0xff800000afaf7808 */ /* 0x000fe40003000000 */
[C---:B------:R-:W-:Y:S02]  /*1df50*/  ISETP.GT.AND P3, PT, R0.reuse, 0x30, PT ;  /* 0x000000300000780c */ /* 0x040fe40003f64270 */
[C---:B------:R-:W-:Y:S02]  /*1df60*/  ISETP.GT.AND P4, PT, R0.reuse, 0x31, PT ;  /* 0x000000310000780c */ /* 0x040fe40003f84270 */
[C---:B------:R-:W-:Y:S02]  /*1df70*/  ISETP.GT.AND P5, PT, R0.reuse, 0x38, PT ;  /* 0x000000380000780c */ /* 0x040fe40003fa4270 */
[----:B------:R-:W-:Y:S02]  /*1df80*/  ISETP.GT.AND P6, PT, R0, 0x39, PT ;  /* 0x000000390000780c */ /* 0x000fe40003fc4270 */
[----:B------:R-:W-:-:S02]  /*1df90*/  FSEL R162, R162, -INF , P3 ;  /* 0xff800000a2a27808 */ /* 0x000fc40001800000 */
[----:B------:R-:W-:Y:S02]  /*1dfa0*/  FSEL R163, R163, -INF , P4 ;  /* 0xff800000a3a37808 */ /* 0x000fe40002000000 */
[----:B------:R-:W-:Y:S01]  /*1dfb0*/  FSEL R166, R166, -INF , P5 ;  /* 0xff800000a6a67808 */ /* 0x000fe20002800000 */
[----:B------:R-:W-:Y:S02]  /*1dfc0*/  WARPGROUP.DEPBAR.LE gsb0, 0x0 ;  /* 0x00008000000079c5 */ /* 0x000fe40000010000 */
[----:B------:R-:W-:Y:S01]  /*1dfd0*/  WARPGROUP.ARRIVE ;  /* 0x00000000000079c5 */ /* 0x000fe20000000000 */
[----:B------:R-:W-:Y:S02]  /*1dfe0*/  FSEL R167, R167, -INF , P6 ;  /* 0xff800000a7a77808 */ /* 0x000fe40003000000 */
[C---:B------:R-:W-:Y:S02]  /*1dff0*/  ISETP.GT.AND P6, PT, R0.reuse, 0x40, PT ;  /* 0x000000400000780c */ /* 0x040fe40003fc4270 */
[----:B------:R-:W-:Y:S01]  /*1e000*/  ISETP.GT.AND P3, PT, R0, 0x41, PT ;  /* 0x000000410000780c */ /* 0x000fe20003f64270 */
[----:B------:R-:W-:Y:S01]  /*1e010*/  HGMMA.64x256x16.F32 R24, R196, gdesc[UR4].tnspB, R24, gsb0 ;  /* 0x43e00004c4187df0 */ /* 0x000fe20008000818 */
[----:B------:R-:W-:-:S02]  /*1e020*/  R2UR UR6, R2 ;  /* 0x00000000020672ca */ /* 0x000fc400000e0000 */
[----:B------:R-:W-:Y:S01]  /*1e030*/  R2UR UR7, R3 ;  /* 0x00000000030772ca */ /* 0x000fe200000e0000 */
[----:B------:R-:W0:Y:S01]  /*1e040*/  SHFL.BFLY PT, R2, R5, 0x1, 0x1f ;  /* 0x0c201f0005027f89 */ /* 0x000e2200000e0000 */
[C---:B------:R-:W-:Y:S01]  /*1e050*/  ISETP.GT.AND P4, PT, R0.reuse, 0x48, PT ;  /* 0x000000480000780c */ /* 0x040fe20003f84270 */
[----:B------:R-:W-:Y:S01]  /*1e060*/  IMAD.U32 R3, RZ, RZ, UR39 ;  /* 0x00000027ff037e24 */ /* 0x000fe2000f8e00ff */
[----:B------:R-:W-:Y:S02]  /*1e070*/  ISETP.GT.AND P5, PT, R0, 0x49, PT ;  /* 0x000000490000780c */ /* 0x000fe40003fa4270 */
[----:B------:R-:W-:Y:S02]  /*1e080*/  FMNMX.FTZ R0, R186, R6, !PT ;  /* 0x00000006ba007209 */ /* 0x000fe40007810000 */
[----:B------:R-:W-:Y:S02]  /*1e090*/  FSEL R154, R154, -INF , P6 ;  /* 0xff8000009a9a7808 */ /* 0x000fe40003000000 */
[----:B0-----:R-:W-:-:S02]  /*1e0a0*/  FMNMX.FTZ R5, R5, R2, !PT ;  /* 0x0000000205057209 */ /* 0x001fc40007810000 */
[----:B------:R-:W-:Y:S02]  /*1e0b0*/  FMNMX.FTZ R2, R187, R0, !PT ;  /* 0x00000000bb027209 */ /* 0x000fe40007810000 */
[C---:B------:R-:W-:Y:S01]  /*1e0c0*/  FSETP.NEU.FTZ.AND P6, PT, R5.reuse, -INF , PT ;  /* 0xff8000000500780b */ /* 0x040fe20003fdd000 */
[----:B------:R-:W-:Y:S01]  /*1e0d0*/  FMUL.FTZ R0, R5, R3 ;  /* 0x0000000305007220 */ /* 0x000fe20000410000 */
[----:B------:R-:W-:-:S04]  /*1e0e0*/  FMNMX.FTZ R2, R190, R2, !PT ;  /* 0x00000002be027209 */ /* 0x000fc80007810000 */
[----:B------:R-:W-:Y:S02]  /*1e0f0*/  FMNMX.FTZ R2, R191, R2, !PT ;  /* 0x00000002bf027209 */ /* 0x000fe40007810000 */
[----:B------:R-:W-:Y:S02]  /*1e100*/  FSEL R0, R0, RZ, P6 ;  /* 0x000000ff00007208 */ /* 0x000fe40003000000 */
[----:B------:R-:W-:-:S03]  /*1e110*/  FMNMX.FTZ R2, R178, R2, !PT ;  /* 0x00000002b2027209 */ /* 0x000fc60007810000 */
[-CC-:B------:R-:W-:Y:S01]  /*1e120*/  FFMA.FTZ R10, R177, R3.reuse, -R0.reuse ;  /* 0x00000003b10a7223 */ /* 0x180fe20000010800 */
[----:B------:R-:W-:Y:S01]  /*1e130*/  FMNMX.FTZ R2, R179, R2, !PT ;  /* 0x00000002b3027209 */ /* 0x000fe20007810000 */
[-CC-:B------:R-:W-:Y:S01]  /*1e140*/  FFMA.FTZ R206, R180, R3.reuse, -R0.reuse ;  /* 0x00000003b4ce7223 */ /* 0x180fe20000010800 */
[----:B------:R-:W-:Y:S01]  /*1e150*/  FSEL R177, R155, -INF , P3 ;  /* 0xff8000009bb17808 */ /* 0x000fe20001800000 */
        /* <DEDUP_REMOVED lines=11> */
[-CC-:B------:R-:W-:Y:S01]  /*1e210*/  FFMA.FTZ R200, R168, R3.reuse, -R0.reuse ;  /* 0x00000003a8c87223 */ /* 0x180fe20000010800 */
[-CC-:B------:R-:W-:Y:S01]  /*1e220*/  FFMA.FTZ R159, R169, R3.reuse, -R0.reuse ;  /* 0x00000003a99f7223 */ /* 0x180fe20000010800 */
[----:B------:R-:W-:Y:S01]  /*1e230*/  FMNMX.FTZ R2, R171, R2, !PT ;  /* 0x00000002ab027209 */ /* 0x000fe20007810000 */
[-CC-:B------:R-:W-:Y:S01]  /*1e240*/  FFMA.FTZ R202, R172, R3.reuse, -R0.reuse ;  /* 0x00000003acca7223 */ /* 0x180fe20000010800 */
[-CC-:B------:R-:W-:Y:S01]  /*1e250*/  FFMA.FTZ R21, R173, R3.reuse, -R0.reuse ;  /* 0x00000003ad157223 */ /* 0x180fe20000010800 */
[-CC-:B------:R-:W-:Y:S01]  /*1e260*/  FFMA.FTZ R155, R161, R3.reuse, -R0.reuse ;  /* 0x00000003a19b7223 */ /* 0x180fe20000010800 */
[----:B------:R-:W-:Y:S01]  /*1e270*/  FMNMX.FTZ R2, R174, R2, !PT ;  /* 0x00000002ae027209 */ /* 0x000fe20007810000 */
[----:B------:R-:W-:Y:S01]  /*1e280*/  FFMA.FTZ R158, R165, R3, -R0 ;  /* 0x00000003a59e7223 */ /* 0x000fe20000010800 */
[----:B------:R-:W-:Y:S02]  /*1e290*/  MUFU.EX2 R208, R208 ;  /* 0x000000d000d07308 */ /* 0x000fe40000000800 */
[----:B------:R-:W-:-:S04]  /*1e2a0*/  FMNMX.FTZ R2, R175, R2, !PT ;  /* 0x00000002af027209 */ /* 0x000fc80007810000 */
[----:B------:R-:W-:Y:S02]  /*1e2b0*/  FMNMX.FTZ R2, R162, R2, !PT ;  /* 0x00000002a2027209 */ /* 0x000fe40007810000 */
        /* <DEDUP_REMOVED lines=10> */
[----:B------:R-:W-:-:S05]  /*1e360*/  FMNMX.FTZ R2, R184, R2, !PT ;  /* 0x00000002b8027209 */ /* 0x000fca0007810000 */
[----:B------:R-:W0:Y:S01]  /*1e370*/  SHFL.BFLY PT, R4, R2, 0x2, 0x1f ;  /* 0x0c401f0002047f89 */ /* 0x000e2200000e0000 */
        /* <DEDUP_REMOVED lines=10> */
[----:B------:R-:W-:-:S03]  /*1e420*/  FSETP.NEU.FTZ.AND P3, PT, R4, -INF , PT ;  /* 0xff8000000400780b */ /* 0x000fc60003f7d000 */
[----:B------:R-:W-:Y:S01]  /*1e430*/  MUFU.EX2 R155, R155 ;  /* 0x0000009b009b7308 */ /* 0x000fe20000000800 */
[----:B------:R-:W-:-:S05]  /*1e440*/  FSEL R2, R4, RZ, P3 ;  /* 0x000000ff04027208 */ /* 0x000fca0001800000 */
[----:B------:R-:W-:Y:S02]  /*1e450*/  FADD.FTZ R2, -R2, R6 ;  /* 0x0000000602027221 */ /* 0x000fe40000010100 */
[----:B------:R-:W-:Y:S02]  /*1e460*/  MUFU.EX2 R158, R158 ;  /* 0x0000009e009e7308 */ /* 0x000fe40000000800 */
[----:B------:R-:W-:-:S06]  /*1e470*/  FMUL.FTZ R2, R2, R3 ;  /* 0x0000000302027220 */ /* 0x000fcc0000410000 */
[----:B------:R-:W-:Y:S01]  /*1e480*/  MUFU.EX2 R2, R2 ;  /* 0x0000000200027308 */ /* 0x000fe20000000800 */
[----:B------:R-:W-:Y:S02]  /*1e490*/  WARPGROUP.DEPBAR.LE gsb0, 0x0 ;  /* 0x00008000000079c5 */ /* 0x000fe40000010000 */
[----:B------:R-:W-:Y:S01]  /*1e4a0*/  WARPGROUP.ARRIVE ;  /* 0x00000000000079c5 */ /* 0x000fe20000000000 */
[-CC-:B------:R-:W-:Y:S01]  /*1e4b0*/  FFMA.FTZ R196, R160, R3.reuse, -R0.reuse ;  /* 0x00000003a0c47223 */ /* 0x180fe20000010800 */
[----:B------:R-:W-:-:S04]  /*1e4c0*/  FFMA.FTZ R198, R164, R3, -R0 ;  /* 0x00000003a4c67223 */ /* 0x000fc80000010800 */
[----:B------:R-:W-:Y:S01]  /*1e4d0*/  HGMMA.64x256x16.F32 R24, R192, gdesc[UR4].tnspB, R24, gsb0 ;  /* 0x43e00004c0187df0 */ /* 0x000fe20008000818 */
[----:B------:R-:W-:Y:S08]  /*1e4e0*/  MUFU.EX2 R196, R196 ;  /* 0x000000c400c47308 */ /* 0x000ff00000000800 */
[----:B------:R-:W-:Y:S01]  /*1e4f0*/  MUFU.EX2 R198, R198 ;  /* 0x000000c600c67308 */ /* 0x000fe20000000800 */
[----:B------:R-:W-:-:S02]  /*1e500*/  WARPGROUP.DEPBAR.LE gsb0, 0x0 ;  /* 0x00008000000079c5 */ /* 0x000fc40000010000 */
[-CC-:B------:R-:W-:Y:S01]  /*1e510*/  FFMA.FTZ R192, R152, R3.reuse, -R0.reuse ;  /* 0x0000000398c07223 */ /* 0x180fe20000010800 */
[-CC-:B------:R-:W-:Y:S01]  /*1e520*/  FFMA.FTZ R152, R153, R3.reuse, -R0.reuse ;  /* 0x0000000399987223 */ /* 0x180fe20000010800 */
[-CC-:B------:R-:W-:Y:S01]  /*1e530*/  FFMA.FTZ R194, R156, R3.reuse, -R0.reuse ;  /* 0x000000039cc27223 */ /* 0x180fe20000010800 */
[-C--:B------:R-:W-:Y:S01]  /*1e540*/  FFMA.FTZ R153, R157, R3.reuse, -R0 ;  /* 0x000000039d997223 */ /* 0x080fe20000010800 */
[----:B------:R-:W-:Y:S01]  /*1e550*/  @!P1 IADD3 R0, R11, 0x38840, RZ ;  /* 0x000388400b009810 */ /* 0x000fe20007ffe0ff */
[----:B------:R-:W-:Y:S01]  /*1e560*/  FMUL.FTZ R157, R4, R3 ;  /* 0x00000003049d7220 */ /* 0x000fe20000410000 */
[----:B------:R-:W-:Y:S02]  /*1e570*/  MUFU.EX2 R192, R192 ;  /* 0x000000c000c07308 */ /* 0x000fe40000000800 */
[----:B------:R-:W-:Y:S02]  /*1e580*/  @!P1 PRMT R0, RZ, 0x654, R0 ;  /* 0x00000654ff009816 */ /* 0x000fe40000000000 */
[----:B------:R-:W-:-:S02]  /*1e590*/  FSEL R157, R157, RZ, P3 ;  /* 0x000000ff9d9d7208 */ /* 0x000fc40001800000 */
[----:B------:R0:W-:Y:S01]  /*1e5a0*/  @!P1 SYNCS.ARRIVE.TRANS64.RED.A1T0 RZ, [R0+URZ], RZ ;  /* 0x000000ff00ff99a7 */ /* 0x0001e2000810043f */
[----:B------:R-:W-:Y:S01]  /*1e5b0*/  ISETP.GT.AND P3, PT, R8, R224, PT ;  /* 0x000000e00800720c */ /* 0x000fe20003f64270 */
[----:B------:R-:W-:Y:S01]  /*1e5c0*/  MUFU.EX2 R152, R152 ;  /* 0x0000009800987308 */ /* 0x000fe20000000800 */
[-CC-:B------:R-:W-:Y:S01]  /*1e5d0*/  FFMA.FTZ R209, R186, R3.reuse, -R157.reuse ;  /* 0x00000003bad17223 */ /* 0x180fe2000001089d */
[-CC-:B------:R-:W-:Y:S01]  /*1e5e0*/  FFMA.FTZ R156, R187, R3.reuse, -R157.reuse ;  /* 0x00000003bb9c7223 */ /* 0x180fe2000001089d */
[-CC-:B------:R-:W-:Y:S01]  /*1e5f0*/  FFMA.FTZ R211, R190, R3.reuse, -R157.reuse ;  /* 0x00000003bed37223 */ /* 0x180fe2000001089d */
[-CC-:B------:R-:W-:Y:S01]  /*1e600*/  FFMA.FTZ R161, R191, R3.reuse, -R157.reuse ;  /* 0x00000003bfa17223 */ /* 0x180fe2000001089d */
[-CC-:B------:R-:W-:Y:S01]  /*1e610*/  FFMA.FTZ R205, R178, R3.reuse, -R157.reuse ;  /* 0x00000003b2cd7223 */ /* 0x180fe2000001089d */
[----:B0-----:R-:W-:Y:S01]  /*1e620*/  FSEL R0, R5, RZ, P6 ;  /* 0x000000ff05007208 */ /* 0x001fe20003000000 */
[-CC-:B------:R-:W-:Y:S01]  /*1e630*/  FFMA.FTZ R160, R179, R3.reuse, -R157.reuse ;  /* 0x00000003b3a07223 */ /* 0x180fe2000001089d */
[----:B------:R-:W0:Y:S01]  /*1e640*/  MUFU.EX2 R209, R209 ;  /* 0x000000d100d17308 */ /* 0x000e220000000800 */
[-CC-:B------:R-:W-:Y:S01]  /*1e650*/  FFMA.FTZ R207, R182, R3.reuse, -R157.reuse ;  /* 0x00000003b6cf7223 */ /* 0x180fe2000001089d */
[-C--:B------:R-:W-:Y:S01]  /*1e660*/  FFMA.FTZ R183, R183, R3.reuse, -R157 ;  /* 0x00000003b7b77223 */ /* 0x080fe2000001089d */
[----:B------:R-:W-:Y:S01]  /*1e670*/  FADD.FTZ R0, -R0, R7 ;  /* 0x0000000700007221 */ /* 0x000fe20000010100 */
[-CC-:B------:R-:W-:Y:S01]  /*1e680*/  FFMA.FTZ R201, R170, R3.reuse, -R157.reuse ;  /* 0x00000003aac97223 */ /* 0x180fe2000001089d */
[-CC-:B------:R-:W-:Y:S01]  /*1e690*/  FFMA.FTZ R197, R162, R3.reuse, -R157.reuse ;  /* 0x00000003a2c57223 */ /* 0x180fe2000001089d */
[-CC-:B------:R-:W-:Y:S01]  /*1e6a0*/  FFMA.FTZ R171, R171, R3.reuse, -R157.reuse ;  /* 0x00000003abab7223 */ /* 0x180fe2000001089d */
[-C--:B------:R-:W-:Y:S01]  /*1e6b0*/  FMUL.FTZ R0, R0, R3.reuse ;  /* 0x0000000300007220 */ /* 0x080fe20000410000 */
[----:B------:R-:W1:Y:S01]  /*1e6c0*/  MUFU.EX2 R156, R156 ;  /* 0x0000009c009c7308 */ /* 0x000e620000000800 */
[-CC-:B------:R-:W-:Y:S01]  /*1e6d0*/  FFMA.FTZ R203, R174, R3.reuse, -R157.reuse ;  /* 0x00000003aecb7223 */ /* 0x180fe2000001089d */
[-CC-:B------:R-:W-:Y:S01]  /*1e6e0*/  FFMA.FTZ R6, R175, R3.reuse, -R157.reuse ;  /* 0x00000003af067223 */ /* 0x180fe2000001089d */
[----:B------:R2:W-:Y:S01]  /*1e6f0*/  @!P1 SYNCS.ARRIVE.TRANS64.RED.A1T0 RZ, [R9+URZ], RZ ;  /* 0x000000ff09ff99a7 */ /* 0x0005e2000810043f */
[-CC-:B------:R-:W-:Y:S01]  /*1e700*/  FFMA.FTZ R199, R166, R3.reuse, -R157.reuse ;  /* 0x00000003a6c77223 */ /* 0x180fe2000001089d */
[-CC-:B------:R-:W-:Y:S01]  /*1e710*/  FFMA.FTZ R167, R167, R3.reuse, -R157.reuse ;  /* 0x00000003a7a77223 */ /* 0x180fe2000001089d */
[-CC-:B------:R-:W-:Y:S01]  /*1e720*/  FFMA.FTZ R154, R154, R3.reuse, -R157.reuse ;  /* 0x000000039a9a7223 */ /* 0x180fe2000001089d */
[-C--:B------:R-:W-:Y:S01]  /*1e730*/  FFMA.FTZ R177, R177, R3.reuse, -R157 ;  /* 0x00000003b1b17223 */ /* 0x080fe2000001089d */
[----:B------:R-:W3:Y:S01]  /*1e740*/  MUFU.EX2 R0, R0 ;  /* 0x0000000000007308 */ /* 0x000ee20000000800 */
[----:B0-----:R-:W-:Y:S01]  /*1e750*/  FFMA.FTZ R12, R2, R12, R209 ;  /* 0x0000000c020c7223 */ /* 0x001fe200000100d1 */
[-CC-:B------:R-:W-:Y:S01]  /*1e760*/  FFMA.FTZ R180, R180, R3.reuse, -R157.reuse ;  /* 0x00000003b4b47223 */ /* 0x180fe2000001089d */
[-CC-:B--2---:R-:W-:Y:S01]  /*1e770*/  FFMA.FTZ R9, R163, R3.reuse, -R157.reuse ;  /* 0x00000003a3097223 */ /* 0x184fe2000001089d */
[----:B------:R-:W-:Y:S01]  /*1e780*/  FFMA.FTZ R157, R184, R3, -R157 ;  /* 0x00000003b89d7223 */ /* 0x000fe2000001089d */
[----:B------:R-:W-:-:S03]  /*1e790*/  VIADD R8, R8, 0xffffffff ;  /* 0xffffffff08087836 */ /* 0x000fc60000000000 */
[----:B------:R-:W0:Y:S01]  /*1e7a0*/  MUFU.EX2 R211, R211 ;  /* 0x000000d300d37308 */ /* 0x000e220000000800 */
[C---:B-1----:R-:W-:Y:S01]  /*1e7b0*/  FADD.FTZ R12, R156.reuse, R12 ;  /* 0x0000000c9c0c7221 */ /* 0x042fe20000010000 */
[----:B------:R-:W-:-:S06]  /*1e7c0*/  F2FP.F16.F32.PACK_AB R209, R156, R209 ;  /* 0x000000d19cd1723e */ /* 0x000fcc00000000ff */
[----:B------:R-:W1:Y:S01]  /*1e7d0*/  MUFU.EX2 R161, R161 ;  /* 0x000000a100a17308 */ /* 0x000e620000000800 */
[----:B---3--:R-:W-:Y:S01]  /*1e7e0*/  FFMA.FTZ R13, R0, R13, R208 ;  /* 0x0000000d000d7223 */ /* 0x008fe200000100d0 */
[----:B------:R-:W-:-:S03]  /*1e7f0*/  F2FP.F16.F32.PACK_AB R208, R14, R208 ;  /* 0x000000d00ed0723e */ /* 0x000fc600000000ff */
[----:B------:R-:W-:-:S03]  /*1e800*/  FADD.FTZ R13, R14, R13 ;  /* 0x0000000d0e0d7221 */ /* 0x000fc60000010000 */
[----:B------:R-:W2:Y:S01]  /*1e810*/  MUFU.EX2 R205, R205 ;  /* 0x000000cd00cd7308 */ /* 0x000ea20000000800 */
[----:B------:R-:W-:Y:S01]  /*1e820*/  FADD.FTZ R13, R210, R13 ;  /* 0x0000000dd20d7221 */ /* 0x000fe20000010000 */
[----:B0-----:R-:W-:Y:S01]  /*1e830*/  FADD.FTZ R12, R211, R12 ;  /* 0x0000000cd30c7221 */ /* 0x001fe20000010000 */
[C---:B------:R-:W-:Y:S02]  /*1e840*/  F2FP.F16.F32.PACK_AB R210, R15.reuse, R210 ;  /* 0x000000d20fd2723e */ /* 0x040fe400000000ff */
[----:B------:R-:W-:-:S03]  /*1e850*/  FADD.FTZ R13, R15, R13 ;  /* 0x0000000d0f0d7221 */ /* 0x000fc60000010000 */
[----:B------:R-:W0:Y:S01]  /*1e860*/  MUFU.EX2 R160, R160 ;  /* 0x000000a000a07308 */ /* 0x000e220000000800 */
[C---:B-1----:R-:W-:Y:S01]  /*1e870*/  FADD.FTZ R12, R161.reuse, R12 ;  /* 0x0000000ca10c7221 */ /* 0x042fe20000010000 */
[----:B------:R-:W-:Y:S01]  /*1e880*/  FADD.FTZ R162, R204, R13 ;  /* 0x0000000dcca27221 */ /* 0x000fe20000010000 */
[----:B------:R-:W-:Y:S02]  /*1e890*/  F2FP.F16.F32.PACK_AB R204, R10, R204 ;  /* 0x000000cc0acc723e */ /* 0x000fe400000000ff */
[----:B------:R-:W-:-:S03]  /*1e8a0*/  F2FP.F16.F32.PACK_AB R211, R161, R211 ;  /* 0x000000d3a1d3723e */ /* 0x000fc600000000ff */
[----:B------:R-:W1:Y:S01]  /*1e8b0*/  MUFU.EX2 R207, R207 ;  /* 0x000000cf00cf7308 */ /* 0x000e620000000800 */
[----:B--2---:R-:W-:Y:S01]  /*1e8c0*/  FADD.FTZ R13, R205, R12 ;  /* 0x0000000ccd0d7221 */ /* 0x004fe20000010000 */
[----:B------:R-:W-:Y:S01]  /*1e8d0*/  FADD.FTZ R12, R10, R162 ;  /* 0x000000a20a0c7221 */ /* 0x000fe20000010000 */
[----:B------:R-:W-:-:S03]  /*1e8e0*/  IMAD.MOV.U32 R10, RZ, RZ, R216 ;  /* 0x000000ffff0a7224 */ /* 0x000fc600078e00d8 */
[----:B------:R-:W-:Y:S01]  /*1e8f0*/  FADD.FTZ R12, R206, R12 ;  /* 0x0000000cce0c7221 */ /* 0x000fe20000010000 */
[----:B------:R-:W-:Y:S01]  /*1e900*/  F2FP.F16.F32.PACK_AB R206, R176, R206 ;  /* 0x000000ceb0ce723e */ /* 0x000fe200000000ff */
[----:B------:R-:W2:Y:S01]  /*1e910*/  MUFU.EX2 R11, R183 ;  /* 0x000000b7000b7308 */ /* 0x000ea20000000800 */
[----:B0-----:R-:W-:Y:S01]  /*1e920*/  FADD.FTZ R13, R160, R13 ;  /* 0x0000000da00d7221 */ /* 0x001fe20000010000 */
[----:B------:R-:W-:Y:S01]  /*1e930*/  FADD.FTZ R14, R176, R12 ;  /* 0x0000000cb00e7221 */ /* 0x000fe20000010000 */
[----:B------:R-:W-:-:S03]  /*1e940*/  F2FP.F16.F32.PACK_AB R205, R160, R205 ;  /* 0x000000cda0cd723e */ /* 0x000fc600000000ff */
[----:B------:R-:W-:Y:S01]  /*1e950*/  FADD.FTZ R14, R200, R14 ;  /* 0x0000000ec80e7221 */ /* 0x000fe20000010000 */
[----:B------:R-:W-:Y:S01]  /*1e960*/  F2FP.F16.F32.PACK_AB R200, R159, R200 ;  /* 0x000000c89fc8723e */ /* 0x000fe200000000ff */
[----:B------:R-:W0:Y:S01]  /*1e970*/  MUFU.EX2 R201, R201 ;  /* 0x000000c900c97308 */ /* 0x000e220000000800 */
[----:B-1----:R-:W-:Y:S01]  /*1e980*/  FADD.FTZ R13, R207, R13 ;  /* 0x0000000dcf0d7221 */ /* 0x002fe20000010000 */
[----:B------:R-:W-:-:S04]  /*1e990*/  FADD.FTZ R14, R159, R14 ;  /* 0x0000000e9f0e7221 */ /* 0x000fc80000010000 */
[----:B------:R-:W-:Y:S01]  /*1e9a0*/  FADD.FTZ R14, R202, R14 ;  /* 0x0000000eca0e7221 */ /* 0x000fe20000010000 */
[----:B------:R-:W-:Y:S01]  /*1e9b0*/  F2FP.F16.F32.PACK_AB R202, R21, R202 ;  /* 0x000000ca15ca723e */ /* 0x000fe200000000ff */
[----:B------:R-:W1:Y:S01]  /*1e9c0*/  MUFU.EX2 R7, R171 ;  /* 0x000000ab00077308 */ /* 0x000e620000000800 */
[----:B--2---:R-:W-:Y:S01]  /*1e9d0*/  FADD.FTZ R13, R11, R13 ;  /* 0x0000000d0b0d7221 */ /* 0x004fe20000010000 */
[----:B------:R-:W-:Y:S01]  /*1e9e0*/  FADD.FTZ R14, R21, R14 ;  /* 0x0000000e150e7221 */ /* 0x000fe20000010000 */
[----:B------:R-:W-:-:S03]  /*1e9f0*/  F2FP.F16.F32.PACK_AB R207, R11, R207 ;  /* 0x000000cf0bcf723e */ /* 0x000fc600000000ff */
[----:B------:R-:W-:Y:S01]  /*1ea00*/  FADD.FTZ R14, R196, R14 ;  /* 0x0000000ec40e7221 */ /* 0x000fe20000010000 */
[----:B------:R-:W-:Y:S01]  /*1ea10*/  F2FP.F16.F32.PACK_AB R196, R155, R196 ;  /* 0x000000c49bc4723e */ /* 0x000fe200000000ff */
[----:B------:R-:W2:Y:S01]  /*1ea20*/  MUFU.EX2 R203, R203 ;  /* 0x000000cb00cb7308 */ /* 0x000ea20000000800 */
[----:B0-----:R-:W-:Y:S01]  /*1ea30*/  FADD.FTZ R13, R201, R13 ;  /* 0x0000000dc90d7221 */ /* 0x001fe20000010000 */
[----:B------:R-:W-:-:S04]  /*1ea40*/  FADD.FTZ R14, R155, R14 ;  /* 0x0000000e9b0e7221 */ /* 0x000fc80000010000 */
[----:B------:R-:W-:Y:S01]  /*1ea50*/  FADD.FTZ R14, R198, R14 ;  /* 0x0000000ec60e7221 */ /* 0x000fe20000010000 */
[C---:B------:R-:W-:Y:S01]  /*1ea60*/  F2FP.F16.F32.PACK_AB R198, R158.reuse, R198 ;  /* 0x000000c69ec6723e */ /* 0x040fe200000000ff */
[----:B------:R-:W0:Y:S01]  /*1ea70*/  MUFU.EX2 R6, R6 ;  /* 0x0000000600067308 */ /* 0x000e220000000800 */
[C---:B-1----:R-:W-:Y:S01]  /*1ea80*/  FADD.FTZ R13, R7.reuse, R13 ;  /* 0x0000000d070d7221 */ /* 0x042fe20000010000 */
[----:B------:R-:W-:Y:S01]  /*1ea90*/  FADD.FTZ R14, R158, R14 ;  /* 0x0000000e9e0e7221 */ /* 0x000fe20000010000 */
[----:B------:R-:W-:Y:S02]  /*1eaa0*/  F2FP.F16.F32.PACK_AB R201, R7, R201 ;  /* 0x000000c907c9723e */ /* 0x000fe400000000ff */
[----:B------:R-:W-:Y:S01]  /*1eab0*/  MOV R7, R5 ;  /* 0x0000000500077202 */ /* 0x000fe20000000f00 */
[----:B------:R-:W-:Y:S01]  /*1eac0*/  FADD.FTZ R14, R192, R14 ;  /* 0x0000000ec00e7221 */ /* 0x000fe20000010000 */
[C---:B------:R-:W-:Y:S01]  /*1ead0*/  F2FP.F16.F32.PACK_AB R192, R152.reuse, R192 ;  /* 0x000000c098c0723e */ /* 0x040fe200000000ff */
[----:B------:R-:W1:Y:S01]  /*1eae0*/  MUFU.EX2 R197, R197 ;  /* 0x000000c500c57308 */ /* 0x000e620000000800 */
[----:B--2---:R-:W-:Y:S01]  /*1eaf0*/  FADD.FTZ R13, R203, R13 ;  /* 0x0000000dcb0d7221 */ /* 0x004fe20000010000 */
[----:B------:R-:W-:-:S06]  /*1eb00*/  FADD.FTZ R14, R152, R14 ;  /* 0x0000000e980e7221 */ /* 0x000fcc0000010000 */
[----:B------:R-:W2:Y:S01]  /*1eb10*/  MUFU.EX2 R9, R9 ;  /* 0x0000000900097308 */ /* 0x000ea20000000800 */
[C---:B0-----:R-:W-:Y:S01]  /*1eb20*/  FADD.FTZ R13, R6.reuse, R13 ;  /* 0x0000000d060d7221 */ /* 0x041fe20000010000 */
[----:B------:R-:W-:Y:S01]  /*1eb30*/  F2FP.F16.F32.PACK_AB R203, R6, R203 ;  /* 0x000000cb06cb723e */ /* 0x000fe200000000ff */
[----:B------:R-:W-:-:S05]  /*1eb40*/  IMAD.MOV.U32 R6, RZ, RZ, R4 ;  /* 0x000000ffff067224 */ /* 0x000fca00078e0004 */
[----:B------:R-:W0:Y:S01]  /*1eb50*/  MUFU.EX2 R199, R199 ;  /* 0x000000c700c77308 */ /* 0x000e220000000800 */
[----:B-1----:R-:W-:-:S07]  /*1eb60*/  FADD.FTZ R13, R197, R13 ;  /* 0x0000000dc50d7221 */ /* 0x002fce0000010000 */
[----:B------:R-:W1:Y:S01]  /*1eb70*/  MUFU.EX2 R12, R167 ;  /* 0x000000a7000c7308 */ /* 0x000e620000000800 */
[C---:B--2---:R-:W-:Y:S01]  /*1eb80*/  FADD.FTZ R13, R9.reuse, R13 ;  /* 0x0000000d090d7221 */ /* 0x044fe20000010000 */
[----:B------:R-:W-:Y:S01]  /*1eb90*/  F2FP.F16.F32.PACK_AB R197, R9, R197 ;  /* 0x000000c509c5723e */ /* 0x000fe200000000ff */
[----:B------:R-:W-:-:S05]  /*1eba0*/  IMAD.MOV.U32 R9, RZ, RZ, R218 ;  /* 0x000000ffff097224 */ /* 0x000fca00078e00da */
        /* <DEDUP_REMOVED lines=18> */
[----:B------:R-:W-:Y:S06]  /*1ecd0*/  @P3 BRA `(.L_x_2852) ;  /* 0xffffffb000643947 */ /* 0x000fec000383ffff */
[----:B------:R-:W-:Y:S05]  /*1ece0*/  BSYNC B1 ;  /* 0x0000000000017941 */ /* 0x000fea0003800000 */
.L_x_2841:
[----:B------:R-:W-:Y:S05]  /*1ecf0*/  BSYNC B0 ;  /* 0x0000000000007941 */ /* 0x000fea0003800000 */
.L_x_2840:
[----:B------:R-:W-:Y:S01]  /*1ed00*/  ISETP.GE.AND P2, PT, R8, R229, PT ;  /* 0x000000e50800720c */ /* 0x000fe20003f46270 */
[----:B------:R-:W-:-:S12]  /*1ed10*/  BSSY B0, `(.L_x_2853) ;  /* 0x000048b000007945 */ /* 0x000fd80003800000 */
[----:B------:R-:W-:Y:S05]  /*1ed20*/  @!P2 BRA `(.L_x_2854) ;  /* 0x000000480024a947 */ /* 0x000fea0003800000 */
[----:B------:R-:W-:Y:S02]  /*1ed30*/  IMAD.MOV.U32 R6, RZ, RZ, R4 ;  /* 0x000000ffff067224 */ /* 0x000fe400078e0004 */
[----:B------:R-:W-:Y:S02]  /*1ed40*/  IMAD.MOV.U32 R7, RZ, RZ, R5 ;  /* 0x000000ffff077224 */ /* 0x000fe400078e0005 */
[----:B------:R-:W-:Y:S02]  /*1ed50*/  IMAD.MOV.U32 R9, RZ, RZ, R218 ;  /* 0x000000ffff097224 */ /* 0x000fe400078e00da */
[----:B------:R-:W-:-:S07]  /*1ed60*/  IMAD.MOV.U32 R10, RZ, RZ, R216 ;  /* 0x000000ffff0a7224 */ /* 0x000fce00078e00d8 */
.L_x_2865:
[----:B------:R-:W-:-:S05]  /*1ed70*/  VIADD R11, R10, 0x1 ;  /* 0x000000010a0b7836 */ /* 0x000fca0000000000 */
[----:B------:R-:W-:-:S04]  /*1ed80*/  ISETP.NE.AND P2, PT, R11, 0x2, PT ;  /* 0x000000020b00780c */ /* 0x000fc80003f45270 */
[----:B------:R-:W-:Y:S02]  /*1ed90*/  SEL R11, R11, RZ, P2 ;  /* 0x000000ff0b0b7207 */ /* 0x000fe40001000000 */
[----:B------:R-:W-:Y:S02]  /*1eda0*/  SEL R218, RZ, 0x1, P2 ;  /* 0x00000001ffda7807 */ /* 0x000fe40001000000 */
[----:B------:R-:W-:Y:S02]  /*1edb0*/  MOV R216, R11 ;  /* 0x0000000b00d87202 */ /* 0x000fe40000000f00 */
[----:B------:R-:W-:Y:S01]  /*1edc0*/  LOP3.LUT R218, R9, R218, RZ, 0x3c, !PT ;  /* 0x000000da09da7212 */ /* 0x000fe200078e3cff */
[----:B------:R-:W-:Y:S06]  /*1edd0*/  @!P0 BRA `(.L_x_2855) ;  /* 0x0000000000048947 */ /* 0x000fec0003800000 */
[----:B------:R-:W-:Y:S01]  /*1ede0*/  BPT.TRAP 0x1 ;  /* 0x000000040000795c */ /* 0x000fe20000300000 */
.L_x_2855:
[----:B------:R-:W-:Y:S01]  /*1edf0*/  IMAD R4, R216, 0x8, R16 ;  /* 0x00000008d8047824 */ /* 0x000fe200078e0210 */
[----:B------:R-:W-:-:S04]  /*1ee00*/  SHF.L.U32 R5, R218, 0x1f, RZ ;  /* 0x0000001fda057819 */ /* 0x000fc800000006ff */
[----:B------:R0:W1:Y:S01]  /*1ee10*/  SYNCS.PHASECHK.TRANS64.TRYWAIT P2, [R4+URZ+0x38830], R5 ;  /* 0x03883005040075a7 */ /* 0x000062000804017f */
[----:B------:R-:W-:Y:S05]  /*1ee20*/  @!P0 BRA `(.L_x_2856) ;  /* 0x0000000000048947 */ /* 0x000fea0003800000 */
[----:B------:R-:W-:Y:S01]  /*1ee30*/  BPT.TRAP 0x1 ;  /* 0x000000040000795c */ /* 0x000fe20000300000 */
.L_x_2856:
[----:B------:R-:W-:Y:S01]  /*1ee40*/  IMAD R3, R216, 0xa00, R20 ;  /* 0x00000a00d8037824 */ /* 0x000fe200078e0214 */
[----:B------:R-:W-:Y:S03]  /*1ee50*/  BSSY B1, `(.L_x_2857) ;  /* 0x0000006000017945 */ /* 0x000fe60003800000 */
[C---:B------:R-:W-:Y:S02]  /*1ee60*/  VIADD R15, R3.reuse, 0x80 ;  /* 0x00000080030f7836 */ /* 0x040fe40000000000 */
[----:B------:R-:W-:Y:S01]  /*1ee70*/  VIADD R152, R3, 0x100 ;  /* 0x0000010003987836 */ /* 0x000fe20000000000 */
[----:B-1----:R-:W-:Y:S06]  /*1ee80*/  @P2 BRA `(.L_x_2858) ;  /* 0x0000000000082947 */ /* 0x002fec0003800000 */
[----:B------:R-:W1:Y:S02]  /*1ee90*/  SYNCS.PHASECHK.TRANS64.TRYWAIT P2, [R4+URZ+0x38830], R5 ;  /* 0x03883005040075a7 */ /* 0x000e64000804017f */
[----:B-1----:R-:W-:Y:S05]  /*1eea0*/  @!P2 BRA `(.L_x_2859) ;  /* 0x000001540050a947 */ /* 0x002fea0003800000 */
.L_x_2858:
[----:B------:R-:W-:Y:S05]  /*1eeb0*/  BSYNC B1 ;  /* 0x0000000000017941 */ /* 0x000fea0003800000 */
.L_x_2857:
[----:B------:R-:W2:Y:S04]  /*1eec0*/  LDL.64 R154, [R1+0x48] ;  /* 0x00004800019a7983 */ /* 0x000ea80000100a00 */
[----:B------:R-:W3:Y:S01]  /*1eed0*/  LDL.64 R156, [R1+0x50] ;  /* 0x00005000019c7983 */ /* 0x000ee20000100a00 */
[----:B01----:R-:W-:Y:S02]  /*1eee0*/  IMAD.MOV.U32 R4, RZ, RZ, R3 ;  /* 0x000000ffff047224 */ /* 0x003fe400078e0003 */
[----:B------:R-:W-:Y:S01]  /*1eef0*/  IMAD.MOV.U32 R5, RZ, RZ, 0x40000040 ;  /* 0x40000040ff057424 */ /* 0x000fe200078e00ff */
[----:B------:R-:W4:Y:S02]  /*1ef00*/  LDL.64 R232, [R1+0x38] ;  /* 0x0000380001e87983 */ /* 0x000f240000100a00 */
[----:B------:R-:W-:-:S02]  /*1ef10*/  R2UR UR6, R4 ;  /* 0x00000000040672ca */ /* 0x000fc400000e0000 */
        /* <DEDUP_REMOVED lines=8> */
[----:B------:R-:W-:Y:S01]  /*1efa0*/  IMAD.MOV.U32 R15, RZ, RZ, 0x40000040 ;  /* 0x40000040ff0f7424 */ /* 0x000fe200078e00ff */
[----:B------:R-:W-:-:S04]  /*1efb0*/  IADD3 R14, R3, 0x180, RZ ;  /* 0x00000180030e7810 */ /* 0x000fc80007ffe0ff */
        /* <DEDUP_REMOVED lines=22> */
[----:B------:R-:W-:Y:S01]  /*1f120*/  VIADD R4, R3, 0x200 ;  /* 0x0000020003047836 */ /* 0x000fe20000000000 */
        /* <DEDUP_REMOVED lines=101> */
[----:B----4-:R-:W-:Y:S02]  /*1f780*/  R2UR UR28, R232 ;  /* 0x00000000e81c72ca */ /* 0x010fe400000e0000 */
[----:B------:R-:W-:Y:S02]  /*1f790*/  R2UR UR29, R233 ;  /* 0x00000000e91d72ca */ /* 0x000fe400000e0000 */
[----:B------:R-:W3:Y:S01]  /*1f7a0*/  LDL.64 R232, [R1+0x30] ;  /* 0x0000300001e87983 */ /* 0x000ee20000100a00 */
        /* <DEDUP_REMOVED lines=732> */
.L_x_2860:
[----:B------:R-:W-:Y:S01]  /*22570*/  SHF.L.U32 R0, R9, 0x1f, RZ ;  /* 0x0000001f09007819 */ /* 0x000fe200000006ff */
[----:B------:R-:W-:-:S04]  /*22580*/  IMAD R9, R10, 0x8, R16 ;  /* 0x000000080a097824 */ /* 0x000fc800078e0210 */
[----:B------:R0:W1:Y:S01]  /*22590*/  SYNCS.PHASECHK.TRANS64.TRYWAIT P2, [R9+URZ+0x38850], R0 ;  /* 0x03885000090075a7 */ /* 0x000062000804017f */
[----:B------:R-:W-:Y:S05]  /*225a0*/  @!P0 BRA `(.L_x_2861) ;  /* 0x0000000000048947 */ /* 0x000fea0003800000 */
[----:B------:R-:W-:Y:S01]  /*225b0*/  BPT.TRAP 0x1 ;  /* 0x000000040000795c */ /* 0x000fe20000300000 */
.L_x_2861:
[----:B------:R-:W-:Y:S04]  /*225c0*/  BSSY B1, `(.L_x_2862) ;  /* 0x0000004000017945 */ /* 0x000fe80003800000 */
[----:B-1----:R-:W-:Y:S05]  /*225d0*/  @P2 BRA `(.L_x_2863) ;  /* 0x0000000000082947 */ /* 0x002fea0003800000 */
[----:B------:R-:W1:Y:S02]  /*225e0*/  SYNCS.PHASECHK.TRANS64.TRYWAIT P2, [R9+URZ+0x38850], R0 ;  /* 0x03885000090075a7 */ /* 0x000e64000804017f */
[----:B-1----:R-:W-:Y:S05]  /*225f0*/  @!P2 BRA `(.L_x_2864) ;  /* 0x0000011c0090a947 */ /* 0x002fea0003800000 */
.L_x_2863:
[----:B------:R-:W-:Y:S05]  /*22600*/  BSYNC B1 ;  /* 0x0000000000017941 */ /* 0x000fea0003800000 */
.L_x_2862:
[----:B01----:R-:W-:Y:S01]  /*22610*/  IADD3 R0, R16, 0x400, RZ ;  /* 0x0000040010007810 */ /* 0x003fe20007ffe0ff */
[----:B------:R-:W-:Y:S01]  /*22620*/  IMAD.MOV.U32 R3, RZ, RZ, 0x40000040 ;  /* 0x40000040ff037424 */ /* 0x000fe200078e00ff */
[----:B------:R-:W-:Y:S01]  /*22630*/  WARPGROUP.ARRIVE ;  /* 0x00000000000079c5 */ /* 0x000fe20000000000 */
[----:B------:R-:W-:Y:S01]  /*22640*/  IMAD.MOV.U32 R5, RZ, RZ, 0x40000040 ;  /* 0x40000040ff057424 */ /* 0x000fe200078e00ff */
[----:B------:R-:W-:Y:S01]  /*22650*/  SHF.R.U32.HI R0, RZ, 0x4, R0 ;  /* 0x00000004ff007819 */ /* 0x000fe20000011600 */
[----:B------:R-:W-:Y:S01]  /*22660*/  @!P1 IMAD R11, R11, 0x8, R16 ;  /* 0x000000080b0b9824 */ /* 0x000fe200078e0210 */
[----:B------:R-:W-:Y:S01]  /*22670*/  R2UR UR7, R3 ;  /* 0x00000000030772ca */ /* 0x000fe200000e0000 */
[----:B------:R-:W-:Y:S01]  /*22680*/  IMAD.MOV.U32 R3, RZ, RZ, 0x40000040 ;  /* 0x40000040ff037424 */ /* 0x000fe200078e00ff */
[----:B------:R-:W-:Y:S01]  /*22690*/  LOP3.LUT R0, R0, 0x3fff, RZ, 0xc0, !PT ;  /* 0x00003fff00007812 */ /* 0x000fe200078ec0ff */
[----:B------:R-:W-:Y:S01]  /*226a0*/  @!P1 VIADD R9, R9, 0x38860 ;  /* 0x0003886009099836 */ /* 0x000fe20000000000 */
[C---:B------:R-:W-:Y:S01]  /*226b0*/  ISETP.GT.AND P2, PT, R8.reuse, R229, PT ;  /* 0x000000e50800720c */ /* 0x040fe20003f44270 */
[----:B------:R-:W-:Y:S01]  /*226c0*/  VIADD R8, R8, 0xffffffff ;  /* 0xffffffff08087836 */ /* 0x000fe20000000000 */
        /* <DEDUP_REMOVED lines=10> */
[----:B------:R-:W-:Y:S01]  /*22770*/  VIADD R4, R2, 0x100 ;  /* 0x0000010002047836 */ /* 0x000fe20000000000 */
[----:B------:R-:W-:Y:S01]  /*22780*/  R2UR UR7, R5 ;  /* 0x00000000050772ca */ /* 0x000fe200000e0000 */
[----:B------:R-:W-:Y:S01]  /*22790*/  IMAD.MOV.U32 R5, RZ, RZ, 0x40000040 ;  /* 0x40000040ff057424 */ /* 0x000fe200078e00ff */
        /* <DEDUP_REMOVED lines=20> */
[----:B------:R-:W-:Y:S01]  /*228e0*/  IMAD.MOV.U32 R5, RZ, RZ, 0x40000040 ;  /* 0x40000040ff057424 */ /* 0x000fe200078e00ff */
[C---:B------:R-:W-:Y:S01]  /*228f0*/  IADD3 R4, R2.reuse, 0x180, RZ ;  /* 0x0000018002047810 */ /* 0x040fe20007ffe0ff */
[----:B------:R-:W-:Y:S01]  /*22900*/  VIADD R2, R2, 0x200 ;  /* 0x0000020002027836 */ /* 0x000fe20000000000 */
[----:B------:R-:W-:Y:S02]  /*22910*/  WARPGROUP.DEPBAR.LE gsb0, 0x0 ;  /* 0x00008000000079c5 */ /* 0x000fe40000010000 */
[----:B------:R-:W-:-:S15]  /*22920*/  WARPGROUP.ARRIVE ;  /* 0x00000000000079c5 */ /* 0x000fde0000000000 */
[----:B------:R-:W-:-:S04]  /*22930*/  NOP ;  /* 0x0000000000007918 */ /* 0x000fc80000000000 */
        /* <DEDUP_REMOVED lines=32> */
[----:B------:R-:W-:Y:S01]  /*22b40*/  FADD.FTZ R2, -R5, R7 ;  /* 0x0000000705027221 */ /* 0x000fe20000010100 */
[----:B------:R-:W-:Y:S01]  /*22b50*/  R2UR UR7, R3 ;  /* 0x00000000030772ca */ /* 0x000fe200000e0000 */
[----:B------:R-:W-:-:S04]  /*22b60*/  IMAD.U32 R3, RZ, RZ, UR38 ;  /* 0x00000026ff037e24 */ /* 0x000fc8000f8e00ff */
[----:B------:R-:W-:-:S04]  /*22b70*/  FMUL.FTZ R2, R2, R3 ;  /* 0x0000000302027220 */ /* 0x000fc80000410000 */
[----:B------:R0:W-:Y:S02]  /*22b80*/  MUFU.EX2 R0, R2 ;  /* 0x0000000200007308 */ /* 0x0001e40000000800 */
[----:B0-----:R-:W-:-:S04]  /*22b90*/  FMUL.FTZ R2, R5, R3 ;  /* 0x0000000305027220 */ /* 0x001fc80000410000 */
[-CC-:B------:R-:W-:Y:S01]  /*22ba0*/  FFMA.FTZ R200, R168, R3.reuse, -R2.reuse ;  /* 0x00000003a8c87223 */ /* 0x180fe20000010802 */
[-CC-:B------:R-:W-:Y:S01]  /*22bb0*/  FFMA.FTZ R208, R184, R3.reuse, -R2.reuse ;  /* 0x00000003b8d07223 */ /* 0x180fe20000010802 */
[----:B------:R-:W0:Y:S01]  /*22bc0*/  SHFL.BFLY PT, R168, R4, 0x2, 0x1f ;  /* 0x0c401f0004a87f89 */ /* 0x000e2200000e0000 */
        /* <DEDUP_REMOVED lines=10> */
[----:B------:R-:W1:Y:S08]  /*22c70*/  MUFU.EX2 R208, R208 ;  /* 0x000000d000d07308 */ /* 0x000e700000000800 */
[----:B------:R-:W2:Y:S01]  /*22c80*/  MUFU.EX2 R7, R7 ;  /* 0x0000000700077308 */ /* 0x000ea20000000800 */
[----:B0-----:R-:W-:-:S07]  /*22c90*/  FMNMX.FTZ R4, R4, R168, !PT ;  /* 0x000000a804047209 */ /* 0x001fce0007810000 */
[----:B------:R-:W0:Y:S01]  /*22ca0*/  MUFU.EX2 R210, R210 ;  /* 0x000000d200d27308 */ /* 0x000e220000000800 */
[----:B-1----:R-:W-:Y:S01]  /*22cb0*/  FFMA.FTZ R13, R0, R13, R208 ;  /* 0x0000000d000d7223 */ /* 0x002fe200000100d0 */
[----:B------:R-:W1:Y:S06]  /*22cc0*/  SHFL.BFLY PT, R168, R4, 0x1, 0x1f ;  /* 0x0c201f0004a87f89 */ /* 0x000e6c00000e0000 */
[----:B------:R-:W3:Y:S01]  /*22cd0*/  MUFU.EX2 R184, R184 ;  /* 0x000000b800b87308 */ /* 0x000ee20000000800 */
[C---:B--2---:R-:W-:Y:S01]  /*22ce0*/  FADD.FTZ R13, R7.reuse, R13 ;  /* 0x0000000d070d7221 */ /* 0x044fe20000010000 */
[----:B------:R-:W-:-:S06]  /*22cf0*/  F2FP.F16.F32.PACK_AB R208, R7, R208 ;  /* 0x000000d007d0723e */ /* 0x000fcc00000000ff */
[----:B------:R-:W-:Y:S08]  /*22d00*/  MUFU.EX2 R204, R204 ;  /* 0x000000cc00cc7308 */ /* 0x000ff00000000800 */
[----:B------:R-:W-:Y:S01]  /*22d10*/  MUFU.EX2 R10, R10 ;  /* 0x0000000a000a7308 */ /* 0x000fe20000000800 */
[----:B-1----:R-:W-:-:S07]  /*22d20*/  FMNMX.FTZ R4, R4, R168, !PT ;  /* 0x000000a804047209 */ /* 0x002fce0007810000 */
        /* <DEDUP_REMOVED lines=12> */
[----:B------:R-:W-:Y:S01]  /*22df0*/  @!P1 IADD3 R165, R11, 0x38840, RZ ;  /* 0x000388400ba59810 */ /* 0x000fe20007ffe0ff */
[----:B------:R-:W-:Y:S01]  /*22e00*/  HGMMA.64x256x16.F32 R24, R192, gdesc[UR4].tnspB, R24, gsb0 ;  /* 0x43e00004c0187df0 */ /* 0x000fe20008000818 */
[----:B------:R-:W-:Y:S02]  /*22e10*/  MUFU.EX2 R196, R196 ;  /* 0x000000c400c47308 */ /* 0x000fe40000000800 */
[----:B------:R-:W-:-:S06]  /*22e20*/  @!P1 PRMT R165, RZ, 0x654, R165 ;  /* 0x00000654ffa59816 */ /* 0x000fcc00000000a5 */
[----:B------:R-:W-:Y:S08]  /*22e30*/  MUFU.EX2 R160, R160 ;  /* 0x000000a000a07308 */ /* 0x000ff00000000800 */
[----:B------:R-:W-:Y:S08]  /*22e40*/  MUFU.EX2 R198, R198 ;  /* 0x000000c600c67308 */ /* 0x000ff00000000800 */
[----:B------:R-:W-:Y:S01]  /*22e50*/  MUFU.EX2 R161, R161 ;  /* 0x000000a100a17308 */ /* 0x000fe20000000800 */
[----:B------:R-:W-:-:S02]  /*22e60*/  WARPGROUP.DEPBAR.LE gsb0, 0x0 ;  /* 0x00008000000079c5 */ /* 0x000fc40000010000 */
[-CC-:B------:R-:W-:Y:S01]  /*22e70*/  FFMA.FTZ R192, R152, R3.reuse, -R2.reuse ;  /* 0x0000000398c07223 */ /* 0x180fe20000010802 */
[-CC-:B------:R-:W-:Y:S01]  /*22e80*/  FFMA.FTZ R152, R153, R3.reuse, -R2.reuse ;  /* 0x0000000399987223 */ /* 0x180fe20000010802 */
[-C--:B------:R-:W-:Y:S01]  /*22e90*/  FFMA.FTZ R194, R156, R3.reuse, -R2 ;  /* 0x000000039cc27223 */ /* 0x080fe20000010802 */
[C---:B------:R-:W-:Y:S01]  /*22ea0*/  FADD.FTZ R153, -R4.reuse, R6 ;  /* 0x0000000604997221 */ /* 0x040fe20000010100 */
[-C--:B------:R-:W-:Y:S01]  /*22eb0*/  FMUL.FTZ R156, R4, R3.reuse ;  /* 0x00000003049c7220 */ /* 0x080fe20000410000 */
[-C--:B------:R-:W-:Y:S01]  /*22ec0*/  FFMA.FTZ R2, R157, R3.reuse, -R2 ;  /* 0x000000039d027223 */ /* 0x080fe20000010802 */
[----:B------:R1:W-:Y:S01]  /*22ed0*/  @!P1 SYNCS.ARRIVE.TRANS64.RED.A1T0 RZ, [R165+URZ], RZ ;  /* 0x000000ffa5ff99a7 */ /* 0x0003e2000810043f */
[-C--:B------:R-:W-:Y:S01]  /*22ee0*/  FMUL.FTZ R153, R153, R3.reuse ;  /* 0x0000000399997220 */ /* 0x080fe20000410000 */
        /* <DEDUP_REMOVED lines=17> */
[----:B------:R-:W4:Y:S01]  /*23000*/  MUFU.EX2 R209, R209 ;  /* 0x000000d100d17308 */ /* 0x000f220000000800 */
[-CC-:B--2---:R-:W-:Y:S01]  /*23010*/  FFMA.FTZ R153, R187, R3.reuse, -R156.reuse ;  /* 0x00000003bb997223 */ /* 0x184fe2000001089c */
[-CC-:B------:R-:W-:Y:S01]  /*23020*/  FFMA.FTZ R162, R154, R3.reuse, -R156.reuse ;  /* 0x000000039aa27223 */ /* 0x180fe2000001089c */
[-CC-:B------:R-:W-:Y:S01]  /*23030*/  FFMA.FTZ R155, R155, R3.reuse, -R156.reuse ;  /* 0x000000039b9b7223 */ /* 0x180fe2000001089c */
[-CC-:B------:R-:W-:Y:S01]  /*23040*/  FFMA.FTZ R158, R158, R3.reuse, -R156.reuse ;  /* 0x000000039e9e7223 */ /* 0x180fe2000001089c */
[----:B------:R-:W-:Y:S01]  /*23050*/  FFMA.FTZ R156, R159, R3, -R156 ;  /* 0x000000039f9c7223 */ /* 0x000fe2000001089c */
[----:B0-----:R-:W-:Y:S01]  /*23060*/  FADD.FTZ R159, R210, R13 ;  /* 0x0000000dd29f7221 */ /* 0x001fe20000010000 */
[----:B-1----:R-:W-:Y:S01]  /*23070*/  @!P1 PRMT R165, RZ, 0x654, R9 ;  /* 0x00000654ffa59816 */ /* 0x002fe20000000009 */
[----:B------:R-:W0:Y:S01]  /*23080*/  MUFU.EX2 R153, R153 ;  /* 0x0000009900997308 */ /* 0x000e220000000800 */
[C---:B---3--:R-:W-:Y:S01]  /*23090*/  F2FP.F16.F32.PACK_AB R210, R184.reuse, R210 ;  /* 0x000000d2b8d2723e */ /* 0x048fe200000000ff */
[----:B------:R-:W-:Y:S01]  /*230a0*/  FADD.FTZ R159, R184, R159 ;  /* 0x0000009fb89f7221 */ /* 0x000fe20000010000 */
[----:B------:R1:W-:Y:S05]  /*230b0*/  @!P1 SYNCS.ARRIVE.TRANS64.RED.A1T0 RZ, [R165+URZ], RZ ;  /* 0x000000ffa5ff99a7 */ /* 0x0003ea000810043f */
[----:B------:R-:W2:Y:S01]  /*230c0*/  MUFU.EX2 R211, R211 ;  /* 0x000000d300d37308 */ /* 0x000ea20000000800 */
[----:B----4-:R-:W-:-:S07]  /*230d0*/  FFMA.FTZ R12, R2, R12, R209 ;  /* 0x0000000c020c7223 */ /* 0x010fce00000100d1 */
[----:B------:R-:W3:Y:S01]  /*230e0*/  MUFU.EX2 R164, R164 ;  /* 0x000000a400a47308 */ /* 0x000ee20000000800 */
[C---:B0-----:R-:W-:Y:S01]  /*230f0*/  FADD.FTZ R12, R153.reuse, R12 ;  /* 0x0000000c990c7221 */ /* 0x041fe20000010000 */
[----:B------:R-:W-:-:S06]  /*23100*/  F2FP.F16.F32.PACK_AB R209, R153, R209 ;  /* 0x000000d199d1723e */ /* 0x000fcc00000000ff */
[----:B------:R-:W0:Y:S01]  /*23110*/  MUFU.EX2 R205, R205 ;  /* 0x000000cd00cd7308 */ /* 0x000e220000000800 */
[----:B--2---:R-:W-:-:S07]  /*23120*/  FADD.FTZ R13, R211, R12 ;  /* 0x0000000cd30d7221 */ /* 0x004fce0000010000 */
[----:B------:R-:W2:Y:S01]  /*23130*/  MUFU.EX2 R157, R157 ;  /* 0x0000009d009d7308 */ /* 0x000ea20000000800 */
[C---:B---3--:R-:W-:Y:S01]  /*23140*/  FADD.FTZ R13, R164.reuse, R13 ;  /* 0x0000000da40d7221 */ /* 0x048fe20000010000 */
[----:B------:R-:W-:-:S06]  /*23150*/  F2FP.F16.F32.PACK_AB R211, R164, R211 ;  /* 0x000000d3a4d3723e */ /* 0x000fcc00000000ff */
[----:B------:R-:W3:Y:S08]  /*23160*/  MUFU.EX2 R207, R207 ;  /* 0x000000cf00cf7308 */ /* 0x000ef00000000800 */
[----:B------:R-:W4:Y:S08]  /*23170*/  MUFU.EX2 R11, R183 ;  /* 0x000000b7000b7308 */ /* 0x000f300000000800 */
[----:B------:R5:W-:Y:S08]  /*23180*/  MUFU.EX2 R12, R163 ;  /* 0x000000a3000c7308 */ /* 0x000bf00000000800 */
[----:B------:R-:W1:Y:S01]  /*23190*/  MUFU.EX2 R201, R201 ;  /* 0x000000c900c97308 */ /* 0x000e620000000800 */
[----:B-----5:R-:W-:Y:S01]  /*231a0*/  FADD.FTZ R163, R204, R159 ;  /* 0x0000009fcca37221 */ /* 0x020fe20000010000 */
[----:B0-----:R-:W-:Y:S01]  /*231b0*/  FADD.FTZ R159, R205, R13 ;  /* 0x0000000dcd9f7221 */ /* 0x001fe20000010000 */
[----:B------:R-:W-:-:S02]  /*231c0*/  F2FP.F16.F32.PACK_AB R204, R10, R204 ;  /* 0x000000cc0acc723e */ /* 0x000fc400000000ff */
[----:B------:R-:W-:Y:S01]  /*231d0*/  FADD.FTZ R13, R10, R163 ;  /* 0x000000a30a0d7221 */ /* 0x000fe20000010000 */
[C---:B--2---:R-:W-:Y:S01]  /*231e0*/  FADD.FTZ R159, R157.reuse, R159 ;  /* 0x0000009f9d9f7221 */ /* 0x044fe20000010000 */
        /* <DEDUP_REMOVED lines=40> */
[----:B------:R-:W-:Y:S02]  /*23470*/  F2FP.F16.F32.PACK_AB R199, R7, R199 ;  /* 0x000000c707c7723e */ /* 0x000fe400000000ff */
[----:B------:R-:W-:-:S04]  /*23480*/  MOV R7, R5 ;  /* 0x0000000500077202 */ /* 0x000fc80000000f00 */
        /* <DEDUP_REMOVED lines=14> */
[----:B------:R-:W-:Y:S02]  /*23570*/  IMAD.MOV.U32 R6, RZ, RZ, R4 ;  /* 0x000000ffff067224 */ /* 0x000fe400078e0004 */
[----:B-1----:R-:W-:-:S04]  /*23580*/  FADD.FTZ R159, R158, R159 ;  /* 0x0000009f9e9f7221 */ /* 0x002fc80000010000 */
[C---:B0-----:R-:W-:Y:S01]  /*23590*/  FADD.FTZ R12, R156.reuse, R159 ;  /* 0x0000009f9c0c7221 */ /* 0x041fe20000010000 */
[----:B------:R-:W-:Y:S01]  /*235a0*/  F2FP.F16.F32.PACK_AB R195, R156, R158 ;  /* 0x0000009e9cc3723e */ /* 0x000fe200000000ff */
[----:B------:R-:W-:Y:S06]  /*235b0*/  @P2 BRA `(.L_x_2865) ;  /* 0xffffffb400ec2947 */ /* 0x000fec000383ffff */
.L_x_2854:
[----:B------:R-:W-:Y:S05]  /*235c0*/  BSYNC B0 ;  /* 0x0000000000007941 */ /* 0x000fea0003800000 */
.L_x_2853:
        /* <DEDUP_REMOVED lines=131> */
.L_x_2866:
[----:B------:R-:W-:Y:S01]  /*23e00*/  IMAD R10, R216, 0x8, R16 ;  /* 0x00000008d80a7824 */ /* 0x000fe200078e0210 */
[----:B------:R-:W-:-:S04]  /*23e10*/  SHF.L.U32 R0, R218, 0x1f, RZ ;  /* 0x0000001fda007819 */ /* 0x000fc800000006ff */
[----:B------:R0:W1:Y:S01]  /*23e20*/  SYNCS.PHASECHK.TRANS64.TRYWAIT P2, [R10+URZ+0x38850], R0 ;  /* 0x038850000a0075a7 */ /* 0x000062000804017f */
[----:B------:R-:W-:Y:S05]  /*23e30*/  @!P0 BRA `(.L_x_2867) ;  /* 0x0000000000048947 */ /* 0x000fea0003800000 */
[----:B------:R-:W-:Y:S01]  /*23e40*/  BPT.TRAP 0x1 ;  /* 0x000000040000795c */ /* 0x000fe20000300000 */
.L_x_2867:
[----:B------:R-:W-:Y:S04]  /*23e50*/  BSSY B0, `(.L_x_2868) ;  /* 0x0000004000007945 */ /* 0x000fe80003800000 */
[----:B-1----:R-:W-:Y:S05]  /*23e60*/  @P2 BRA `(.L_x_2869) ;  /* 0x0000000000082947 */ /* 0x002fea0003800000 */
[----:B------:R-:W1:Y:S02]  /*23e70*/  SYNCS.PHASECHK.TRANS64.TRYWAIT P0, [R10+URZ+0x38850], R0 ;  /* 0x038850000a0075a7 */ /* 0x000e64000800017f */
[----:B-1----:R-:W-:Y:S05]  /*23e80*/  @!P0 BRA `(.L_x_2870) ;  /* 0x0000010400808947 */ /* 0x002fea0003800000 */
.L_x_2869:
[----:B------:R-:W-:Y:S05]  /*23e90*/  BSYNC B0 ;  /* 0x0000000000007941 */ /* 0x000fea0003800000 */
.L_x_2868:
[----:B------:R-:W-:Y:S01]  /*23ea0*/  VIADD R16, R16, 0x400 ;  /* 0x0000040010107836 */ /* 0x000fe20000000000 */
[----:B------:R-:W2:Y:S01]  /*23eb0*/  LDL.LU R11, [R1+0x78] ;  /* 0x00007800010b7983 */ /* 0x000ea20000300800 */
[----:B------:R-:W-:Y:S01]  /*23ec0*/  IMAD.MOV.U32 R7, RZ, RZ, 0x40000040 ;  /* 0x40000040ff077424 */ /* 0x000fe200078e00ff */
[----:B------:R-:W-:Y:S01]  /*23ed0*/  WARPGROUP.ARRIVE ;  /* 0x00000000000079c5 */ /* 0x000fe20000000000 */
[----:B------:R-:W-:Y:S01]  /*23ee0*/  IMAD.MOV.U32 R9, RZ, RZ, 0x40000040 ;  /* 0x40000040ff097424 */ /* 0x000fe200078e00ff */
[----:B------:R-:W-:Y:S01]  /*23ef0*/  SHF.R.U32.HI R16, RZ, 0x4, R16 ;  /* 0x00000004ff107819 */ /* 0x000fe20000011610 */
[----:B01----:R-:W0:Y:S01]  /*23f00*/  SHFL.BFLY PT, R0, R13, 0x2, 0x1f ;  /* 0x0c401f000d007f89 */ /* 0x003e2200000e0000 */
[----:B------:R-:W-:Y:S01]  /*23f10*/  R2UR UR7, R7 ;  /* 0x00000000070772ca */ /* 0x000fe200000e0000 */
[----:B------:R-:W-:Y:S01]  /*23f20*/  IMAD.MOV.U32 R7, RZ, RZ, 0x40000040 ;  /* 0x40000040ff077424 */ /* 0x000fe200078e00ff */
[----:B------:R-:W-:Y:S01]  /*23f30*/  LOP3.LUT R16, R16, 0x3fff, RZ, 0xc0, !PT ;  /* 0x00003fff10107812 */ /* 0x000fe200078ec0ff */
[----:B------:R-:W-:Y:S01]  /*23f40*/  @!P1 VIADD R10, R10, 0x38860 ;  /* 0x000388600a0a9836 */ /* 0x000fe20000000000 */
[----:B------:R-:W-:Y:S01]  /*23f50*/  MOV R154, 0xff800000 ;  /* 0xff800000009a7802 */ /* 0x000fe20000000f00 */
[----:B------:R-:W-:Y:S01]  /*23f60*/  IMAD.MOV.U32 R153, RZ, RZ, -0x800000 ;  /* 0xff800000ff997424 */ /* 0x000fe200078e00ff */
[----:B------:R-:W-:-:S02]  /*23f70*/  LOP3.LUT R16, R16, 0x2800000, RZ, 0xfc, !PT ;  /* 0x0280000010107812 */ /* 0x000fc400078efcff */
[----:B------:R-:W-:-:S03]  /*23f80*/  @!P1 PRMT R10, RZ, 0x654, R10 ;  /* 0x00000654ff0a9816 */ /* 0x000fc6000000000a */
[C---:B------:R-:W-:Y:S02]  /*23f90*/  IMAD R6, R216.reuse, 0xa00, R16 ;  /* 0x00000a00d8067824 */ /* 0x040fe400078e0210 */
[----:B------:R-:W-:Y:S02]  /*23fa0*/  VIADD R216, R216, 0x1 ;  /* 0x00000001d8d87836 */ /* 0x000fe40000000000 */
[C---:B------:R-:W-:Y:S01]  /*23fb0*/  VIADD R8, R6.reuse, 0x80 ;  /* 0x0000008006087836 */ /* 0x040fe20000000000 */
[----:B------:R-:W-:Y:S02]  /*23fc0*/  R2UR UR6, R6 ;  /* 0x00000000060672ca */ /* 0x000fe400000e0000 */
[----:B------:R-:W-:-:S04]  /*23fd0*/  ISETP.NE.AND P2, PT, R216, 0x2, PT ;  /* 0x00000002d800780c */ /* 0x000fc80003f45270 */
[----:B------:R-:W-:Y:S01]  /*23fe0*/  SEL R216, R216, RZ, P2 ;  /* 0x000000ffd8d87207 */ /* 0x000fe20001000000 */
[----:B0-----:R-:W-:-:S05]  /*23ff0*/  FADD.FTZ R0, R0, R13 ;  /* 0x0000000d00007221 */ /* 0x001fca0000010000 */
[----:B------:R-:W0:Y:S01]  /*24000*/  SHFL.BFLY PT, R2, R0, 0x1, 0x1f ;  /* 0x0c201f0000027f89 */ /* 0x000e2200000e0000 */
[----:B------:R-:W-:Y:S01]  /*24010*/  HGMMA.64x256x16.F32 R24, R208, gdesc[UR4].tnspB, R24, gsb0 ;  /* 0x43e00004d0187df0 */ /* 0x000fe20008000818 */
[----:B------:R-:W-:Y:S02]  /*24020*/  R2UR UR6, R8 ;  /* 0x00000000080672ca */ /* 0x000fe400000e0000 */
[----:B------:R-:W-:Y:S01]  /*24030*/  R2UR UR7, R9 ;  /* 0x00000000090772ca */ /* 0x000fe200000e0000 */
[----:B------:R-:W-:Y:S01]  /*24040*/  IMAD.MOV.U32 R9, RZ, RZ, 0x40000040 ;  /* 0x40000040ff097424 */ /* 0x000fe200078e00ff */
[----:B------:R-:W-:Y:S01]  /*24050*/  IADD3 R8, R6, 0x100, RZ ;  /* 0x0000010006087810 */ /* 0x000fe20007ffe0ff */
[----:B0-----:R-:W-:-:S05]  /*24060*/  FADD.FTZ R0, R0, R2 ;  /* 0x0000000200007221 */ /* 0x001fca0000010000 */
[----:B------:R-:W-:-:S13]  /*24070*/  FSETP.NE.FTZ.AND P0, PT, R0, RZ, PT ;  /* 0x000000ff0000720b */ /* 0x000fda0003f15000 */
[----:B------:R-:W0:Y:S02]  /*24080*/  @P0 MUFU.LG2 R2, R0 ;  /* 0x0000000000020308 */ /* 0x000e240000000c00 */
[----:B0-----:R-:W-:Y:S01]  /*24090*/  @P0 FMUL.FTZ R2, R2, 0.69314718246459960938 ;  /* 0x3f31721802020820 */ /* 0x001fe20000410000 */
[----:B--2---:R-:W-:Y:S01]  /*240a0*/  IADD3 R11, R11, 0x1, RZ ;  /* 0x000000010b0b7810 */ /* 0x004fe20007ffe0ff */
[----:B------:R-:W-:Y:S02]  /*240b0*/  WARPGROUP.DEPBAR.LE gsb0, 0x0 ;  /* 0x00008000000079c5 */ /* 0x000fe40000010000 */
[----:B------:R-:W-:Y:S02]  /*240c0*/  WARPGROUP.ARRIVE ;  /* 0x00000000000079c5 */ /* 0x000fe40000000000 */
[----:B------:R-:W-:Y:S04]  /*240d0*/  STL [R1+0x78], R11 ;  /* 0x0000780b01007387 */ /* 0x000fe80000100800 */
[----:B------:R-:W-:Y:S01]  /*240e0*/  HGMMA.64x256x16.F32 R24, R204, gdesc[UR4].tnspB, R24, gsb0 ;  /* 0x43e00004cc187df0 */ /* 0x000fe20008000818 */
[----:B------:R-:W-:Y:S01]  /*240f0*/  R2UR UR6, R8 ;  /* 0x00000000080672ca */ /* 0x000fe200000e0000 */
[----:B------:R-:W-:Y:S01]  /*24100*/  VIADD R8, R6, 0x180 ;  /* 0x0000018006087836 */ /* 0x000fe20000000000 */
[----:B------:R-:W-:Y:S01]  /*24110*/  R2UR UR7, R9 ;  /* 0x00000000090772ca */ /* 0x000fe200000e0000 */
[----:B------:R-:W-:-:S02]  /*24120*/  IMAD.MOV.U32 R9, RZ, RZ, 0x40000040 ;  /* 0x40000040ff097424 */ /* 0x000fc400078e00ff */
        /* <DEDUP_REMOVED lines=14> */
[----:B0-----:R-:W-:-:S05]  /*24210*/  FADD.FTZ R6, R6, R12 ;  /* 0x0000000c06067221 */ /* 0x001fca0000010000 */
[----:B------:R-:W0:Y:S02]  /*24220*/  SHFL.BFLY PT, R7, R6, 0x1, 0x1f ;  /* 0x0c201f0006077f89 */ /* 0x000e2400000e0000 */
[----:B0-----:R-:W-:Y:S01]  /*24230*/  FADD.FTZ R6, R6, R7 ;  /* 0x0000000706067221 */ /* 0x001fe20000010000 */
[----:B------:R-:W-:-:S04]  /*24240*/  @P0 FMUL.FTZ R7, R3, 0.69314718246459960938 ;  /* 0x3f31721803070820 */ /* 0x000fc80000410000 */
[----:B------:R-:W-:Y:S01]  /*24250*/  FSETP.NE.FTZ.AND P3, PT, R6, RZ, PT ;  /* 0x000000ff0600720b */ /* 0x000fe20003f75000 */
[----:B------:R-:W-:Y:S01]  /*24260*/  @P0 FFMA.FTZ R154, R7, R5, R2 ;  /* 0x00000005079a0223 */ /* 0x000fe20000010002 */
[----:B------:R-:W-:-:S06]  /*24270*/  IMAD.MOV.U32 R2, RZ, RZ, RZ ;  /* 0x000000ffff027224 */ /* 0x000fcc00078e00ff */
[----:B------:R0:W-:Y:S01]  /*24280*/  @P0 MUFU.RCP R2, R0 ;  /* 0x0000000000020308 */ /* 0x0001e20000001000 */
[----:B------:R-:W-:-:S07]  /*24290*/  PLOP3.LUT P0, PT, PT, PT, PT, 0x8, 0x0 ;  /* 0x000000000000781c */ /* 0x000fce0003f0e170 */
[----:B------:R-:W1:Y:S01]  /*242a0*/  @P3 MUFU.LG2 R5, R6 ;  /* 0x0000000600053308 */ /* 0x000e620000000c00 */
[----:B0-----:R-:W-:-:S07]  /*242b0*/  IMAD.MOV.U32 R0, RZ, RZ, RZ ;  /* 0x000000ffff007224 */ /* 0x001fce00078e00ff */
[----:B------:R0:W2:Y:S02]  /*242c0*/  @P3 MUFU.RCP R0, R6 ;  /* 0x0000000600003308 */ /* 0x0000a40000001000 */
[----:B0-----:R-:W-:Y:S01]  /*242d0*/  @P3 FMUL.FTZ R6, R3, 0.69314718246459960938 ;  /* 0x3f31721803063820 */ /* 0x001fe20000410000 */
[----:B------:R-:W-:Y:S01]  /*242e0*/  SEL R3, RZ, 0x1, P2 ;  /* 0x00000001ff037807 */ /* 0x000fe20001000000 */
[----:B-1----:R-:W-:-:S03]  /*242f0*/  @P3 FMUL.FTZ R5, R5, 0.69314718246459960938 ;  /* 0x3f31721805053820 */ /* 0x002fc60000410000 */
        /* <DEDUP_REMOVED lines=135> */
.L_x_2753:
        /* <DEDUP_REMOVED lines=18> */
[----:B------:R-:W4:Y:S01]  /*24c90*/  LDL.LU R155, [R1+0x74] ;  /* 0x00007400019b7983 */ /* 0x000f220000300800 */
[----:B------:R-:W-:-:S02]  /*24ca0*/  F2FP.F16.F32.PACK_AB R14, R37, R36 ;  /* 0x00000024250e723e */ /* 0x000fc400000000ff */
[----:B------:R-:W-:Y:S01]  /*24cb0*/  F2FP.F16.F32.PACK_AB R15, R39, R38 ;  /* 0x00000026270f723e */ /* 0x000fe200000000ff */
[----:B-----5:R-:W4:Y:S01]  /*24cc0*/  LDL.LU R152, [R1+0x68] ;  /* 0x0000680001987983 */ /* 0x020f220000300800 */
[----:B------:R-:W-:Y:S02]  /*24cd0*/  MOV R2, R16 ;  /* 0x0000001000027202 */ /* 0x000fe40000000f00 */
[----:B---3--:R-:W-:Y:S01]  /*24ce0*/  MOV R3, R0 ;  /* 0x0000000000037202 */ /* 0x008fe20000000f00 */
[----:B------:R-:W-:Y:S02]  /*24cf0*/  BAR.SYNC.DEFER_BLOCKING 0x1, 0x100 ;  /* 0x0044000000007b1d */ /* 0x000fe40000010000 */
[----:B--2---:R-:W-:-:S03]  /*24d00*/  IMAD.WIDE R20, R8, 0x2, R2 ;  /* 0x0000000208147825 */ /* 0x004fc600078e0202 */
        /* <DEDUP_REMOVED lines=159> */
[----:B-1----:R-:W-:Y:S01]  /*25700*/  LOP3.LUT R4, R0, 0x380, RZ, 0xc0, !PT ;  /* 0x0000038000047812 */ /* 0x002fe200078ec0ff */
[----:B------:R-:W-:Y:S01]  /*25710*/  IMAD.X R21, RZ, RZ, R21, P0 ;  /* 0x000000ffff157224 */ /* 0x000fe200000e0615 */
[----:B----4-:R-:W-:Y:S02]  /*25720*/  IADD3 R10, P0, R156, UR6, RZ ;  /* 0x000000069c0a7c10 */ /* 0x010fe4000ff1e0ff */
[----:B------:R-:W-:Y:S02]  /*25730*/  SHF.R.U64 R4, R4, 0x3, RZ ;  /* 0x0000000304047819 */ /* 0x000fe400000012ff */
[----:B------:R-:W-:Y:S02]  /*25740*/  IADD3.X R11, R155, UR7, RZ, P0, !PT ;  /* 0x000000079b0b7c10 */ /* 0x000fe400087fe4ff */
[----:B------:R-:W-:Y:S02]  /*25750*/  ISETP.NE.U32.AND P0, PT, RZ, UR4, PT ;  /* 0x00000004ff007c0c */ /* 0x000fe4000bf05070 */
[----:B------:R-:W-:-:S02]  /*25760*/  LOP3.LUT R20, R4, R0, RZ, 0x3c, !PT ;  /* 0x0000000004147212 */ /* 0x000fc400078e3cff */
[----:B------:R-:W-:Y:S02]  /*25770*/  ISETP.NE.AND.EX P0, PT, RZ, UR5, PT, P0 ;  /* 0x00000005ff007c0c */ /* 0x000fe4000bf05300 */
[----:B------:R-:W-:Y:S02]  /*25780*/  MOV R20, R20 ;  /* 0x0000001400147202 */ /* 0x000fe40000000f00 */
[----:B------:R-:W-:Y:S02]  /*25790*/  F2FP.F16.F32.PACK_AB R12, R145, R144 ;  /* 0x00000090910c723e */ /* 0x000fe400000000ff */
[----:B------:R-:W-:Y:S02]  /*257a0*/  F2FP.F16.F32.PACK_AB R13, R147, R146 ;  /* 0x00000092930d723e */ /* 0x000fe400000000ff */
[----:B------:R-:W-:Y:S02]  /*257b0*/  F2FP.F16.F32.PACK_AB R14, R149, R148 ;  /* 0x00000094950e723e */ /* 0x000fe400000000ff */
[----:B------:R-:W-:-:S05]  /*257c0*/  F2FP.F16.F32.PACK_AB R15, R151, R150 ;  /* 0x00000096970f723e */ /* 0x000fca00000000ff */
[----:B------:R1:W-:Y:S01]  /*257d0*/  STSM.16.M88.4 [R20], R12 ;  /* 0x0000000c14007844 */ /* 0x0003e20000000200 */
[----:B------:R-:W-:Y:S01]  /*257e0*/  IMAD.MOV.U32 R21, RZ, RZ, 0x9b8 ;  /* 0x000009b8ff157424 */ /* 0x000fe200078e00ff */
[----:B------:R-:W-:Y:S01]  /*257f0*/  BAR.SYNC.DEFER_BLOCKING 0x1, 0x100 ;  /* 0x0044000000007b1d */ /* 0x000fe20000010000 */
[----:B-1----:R-:W-:-:S05]  /*25800*/  @P0 IADD3 R12, P2, R156, UR4, RZ ;  /* 0x000000049c0c0c10 */ /* 0x002fca000ff5e0ff */
[----:B------:R-:W-:Y:S01]  /*25810*/  ULDC UR4, c[0x0][0xa88] ;  /* 0x0002a20000047ab9 */ /* 0x000fe20000000800 */
[----:B------:R-:W-:Y:S01]  /*25820*/  @P0 IADD3.X R13, R155, UR5, RZ, P2, !PT ;  /* 0x000000059b0d0c10 */ /* 0x000fe200097fe4ff */
[----:B------:R-:W-:Y:S01]  /*25830*/  IMAD.U32 R0, RZ, RZ, UR4 ;  /* 0x00000004ff007e24 */ /* 0x000fe2000f8e00ff */
[----:B------:R-:W-:Y:S01]  /*25840*/  ISETP.NE.AND P2, PT, R152, RZ, PT ;  /* 0x000000ff9800720c */ /* 0x000fe20003f45270 */
[----:B------:R-:W-:-:S03]  /*25850*/  ULDC UR4, c[0x0][0xad4] ;  /* 0x0002b50000047ab9 */ /* 0x000fc60000000800 */
[----:B------:R-:W-:-:S04]  /*25860*/  SEL R4, R152, UR4, P2 ;  /* 0x0000000498047c07 */ /* 0x000fc80009000000 */
[----:B------:R-:W-:Y:S01]  /*25870*/  ISETP.GT.AND P2, PT, R4, 0x1, PT ;  /* 0x000000010400780c */ /* 0x000fe20003f44270 */
[----:B------:R-:W-:Y:S02]  /*25880*/  ULDC.64 UR8, c[0x0][0x208] ;  /* 0x0000820000087ab9 */ /* 0x000fe40000000a00 */
[----:B------:R1:W5:Y:S01]  /*25890*/  @P0 LDG.E R0, desc[UR8][R12.64] ;  /* 0x000000080c000981 */ /* 0x000362000c1e1900 */
[----:B------:R-:W-:-:S04]  /*258a0*/  SEL R21, R21, 0x978, P2 ;  /* 0x0000097815157807 */ /* 0x000fc80001000000 */
[----:B------:R2:W3:Y:S08]  /*258b0*/  LDC.64 R14, c[0x0][R21+0x220] ;  /* 0x00008800150e7b82 */ /* 0x0004f00000000a00 */
[----:B-1----:R2:W1:Y:S01]  /*258c0*/  LDC.64 R12, c[0x0][R21+0x218] ;  /* 0x00008600150c7b82 */ /* 0x0024620000000a00 */
[----:B------:R-:W-:-:S04]  /*258d0*/  ISETP.NE.U32.AND P1, PT, RZ, UR6, PT ;  /* 0x00000006ff007c0c */ /* 0x000fc8000bf25070 */
[----:B------:R-:W-:Y:S02]  /*258e0*/  ISETP.NE.AND.EX P1, PT, RZ, UR7, PT, P1 ;  /* 0x00000007ff007c0c */ /* 0x000fe4000bf25310 */
[----:B------:R-:W-:-:S11]  /*258f0*/  MOV R9, RZ ;  /* 0x000000ff00097202 */ /* 0x000fd60000000f00 */
[----:B------:R2:W5:Y:S01]  /*25900*/  @P1 LDG.E R9, desc[UR8][R10.64] ;  /* 0x000000080a091981 */ /* 0x000562000c1e1900 */
[----:B------:R-:W-:Y:S05]  /*25910*/  @P0 BRA `(.L_x_2873) ;  /* 0x0000000000140947 */ /* 0x000fea0003800000 */
[----:B------:R-:W-:Y:S05]  /*25920*/  @!P1 BRA `(.L_x_2873) ;  /* 0x0000000000109947 */ /* 0x000fea0003800000 */
[----:B------:R-:W-:Y:S02]  /*25930*/  ULDC.64 UR4, c[0x0][0x208] ;  /* 0x0000820000047ab9 */ /* 0x000fe40000000a00 */
[----:B-----5:R-:W4:Y:S04]  /*25940*/  LDG.E R0, desc[UR4][R10.64] ;  /* 0x000000040a007981 */ /* 0x020f28000c1e1900 */
[----:B--2---:R-:W4:Y:S02]  /*25950*/  LDG.E R10, desc[UR4][R10.64+0x4] ;  /* 0x000004040a0a7981 */ /* 0x004f24000c1e1900 */
[----:B----4-:R-:W-:-:S07]  /*25960*/  IMAD.IADD R0, R10, 0x1, -R0 ;  /* 0x000000010a007824 */ /* 0x010fce00078e0a00 */
.L_x_2873:
[----:B------:R-:W4:Y:S01]  /*25970*/  LDL.LU R8, [R1+0x6c] ;  /* 0x00006c0001087983 */ /* 0x000f220000300800 */
[----:B------:R-:W0:Y:S03]  /*25980*/  LDC R157, c[0x0][0xbe8] ;  /* 0x0002fa00ff9d7b82 */ /* 0x000e260000000800 */
[----:B------:R-:W3:Y:S04]  /*25990*/  LDL.LU R4, [R1+0x8c] ;  /* 0x00008c0001047983 */ /* 0x000ee80000300800 */
[----:B------:R-:W3:Y:S01]  /*259a0*/  LDL R158, [R1+0x88] ;  /* 0x00008800019e7983 */ /* 0x000ee20000100800 */
[----:B--2---:R-:W2:Y:S01]  /*259b0*/  LDC.64 R10, c[0x0][R21+0x228] ;  /* 0x00008a00150a7b82 */ /* 0x004ea20000000a00 */
[----:B------:R-:W-:-:S02]  /*259c0*/  ISETP.NE.U32.AND P0, PT, RZ, UR6, PT ;  /* 0x00000006ff007c0c */ /* 0x000fc4000bf05070 */
[----:B------:R-:W2:Y:S02]  /*259d0*/  LDL R160, [R1+0xb8] ;  /* 0x0000b80001a07983 */ /* 0x000ea40000100800 */
[----:B------:R-:W-:Y:S02]  /*259e0*/  ISETP.NE.AND.EX P0, PT, RZ, UR7, PT, P0 ;  /* 0x00000007ff007c0c */ /* 0x000fe4000bf05300 */
[----:B------:R-:W2:Y:S01]  /*259f0*/  LDL R159, [R1+0xa4] ;  /* 0x0000a400019f7983 */ /* 0x000ea20000100800 */
[----:B0-----:R-:W-:Y:S01]  /*25a00*/  ISETP.NE.AND P1, PT, R157, 0x1, PT ;  /* 0x000000019d00780c */ /* 0x001fe20003f25270 */
[-C--:B-1----:R-:W-:Y:S02]  /*25a10*/  IMAD R20, R13, R237.reuse, RZ ;  /* 0x000000ed0d147224 */ /* 0x082fe400078e02ff */
[----:B------:R-:W-:-:S10]  /*25a20*/  IMAD.WIDE.U32 R12, R12, R237, RZ ;  /* 0x000000ed0c0c7225 */ /* 0x000fd400078e00ff */
[----:B------:R-:W0:Y:S08]  /*25a30*/  @P1 LDC R155, c[0x0][0xbec] ;  /* 0x0002fb00ff9b1b82 */ /* 0x000e300000000800 */
[----:B------:R-:W1:Y:S01]  /*25a40*/  @P1 LDC R156, c[0x0][0xbf0] ;  /* 0x0002fc00ff9c1b82 */ /* 0x000e620000000800 */
[----:B------:R-:W-:Y:S02]  /*25a50*/  IMAD.IADD R20, R13, 0x1, R20 ;  /* 0x000000010d147824 */ /* 0x000fe400078e0214 */
[----:B-----5:R-:W-:Y:S01]  /*25a60*/  IMAD R0, R0, R157, RZ ;  /* 0x0000009d00007224 */ /* 0x020fe200078e02ff */
[----:B------:R-:W-:Y:S01]  /*25a70*/  ULDC.64 UR4, c[0x0][0x208] ;  /* 0x0000820000047ab9 */ /* 0x000fe20000000a00 */
[----:B----4-:R-:W-:-:S02]  /*25a80*/  SEL R8, R8, RZ, !P0 ;  /* 0x000000ff08087207 */ /* 0x010fc40004000000 */
[----:B---3--:R-:W-:-:S03]  /*25a90*/  SEL R4, R4, RZ, !P0 ;  /* 0x000000ff04047207 */ /* 0x008fc60004000000 */
[----:B------:R-:W-:-:S04]  /*25aa0*/  IMAD R15, R15, R8, RZ ;  /* 0x000000080f0f7224 */ /* 0x000fc800078e02ff */
[C---:B------:R-:W-:Y:S02]  /*25ab0*/  IMAD R4, R14.reuse, R4, R15 ;  /* 0x000000040e047224 */ /* 0x040fe400078e020f */
[----:B------:R-:W-:-:S04]  /*25ac0*/  IMAD.WIDE.U32 R14, R14, R8, RZ ;  /* 0x000000080e0e7225 */ /* 0x000fc800078e00ff */
[----:B------:R-:W-:Y:S01]  /*25ad0*/  IMAD.IADD R15, R15, 0x1, R4 ;  /* 0x000000010f0f7824 */ /* 0x000fe200078e0204 */
[--C-:B------:R-:W-:Y:S02]  /*25ae0*/  IADD3 R14, P0, P3, R14, R12, R9.reuse ;  /* 0x0000000c0e0e7210 */ /* 0x100fe40007b1e009 */
[----:B------:R-:W-:Y:S02]  /*25af0*/  SHF.R.S32.HI R4, RZ, 0x1f, R9 ;  /* 0x0000001fff047819 */ /* 0x000fe40000011409 */
[----:B------:R-:W-:Y:S02]  /*25b00*/  SEL R12, R158, RZ, P2 ;  /* 0x000000ff9e0c7207 */ /* 0x000fe40001000000 */
[----:B------:R-:W-:Y:S02]  /*25b10*/  IADD3.X R15, R15, R20, R4, P0, P3 ;  /* 0x000000140f0f7210 */ /* 0x000fe400007e6404 */
[----:B------:R-:W-:Y:S01]  /*25b20*/  IADD3 R20, R235, R231, RZ ;  /* 0x000000e7eb147210 */ /* 0x000fe20007ffe0ff */
[----:B--2---:R-:W-:-:S02]  /*25b30*/  IMAD R152, R11, R12, RZ ;  /* 0x0000000c0b987224 */ /* 0x004fc400078e02ff */
[----:B------:R-:W-:-:S04]  /*25b40*/  IMAD.WIDE.U32 R12, R10, R12, RZ ;  /* 0x0000000c0a0c7225 */ /* 0x000fc800078e00ff */
[----:B0-----:R-:W-:-:S04]  /*25b50*/  @P1 IMAD.HI.U32 R10, R20, R155, RZ ;  /* 0x0000009b140a1227 */ /* 0x001fc800078e00ff */
[----:B------:R-:W-:Y:S01]  /*25b60*/  IMAD.MOV.U32 R155, RZ, RZ, R20 ;  /* 0x000000ffff9b7224 */ /* 0x000fe200078e0014 */
[----:B-1----:R-:W-:Y:S02]  /*25b70*/  @P1 SHF.R.U32.HI R155, RZ, R156, R10 ;  /* 0x0000009cff9b1219 */ /* 0x002fe4000001160a */
[----:B------:R0:W1:Y:S03]  /*25b80*/  LDC.64 R10, c[0x0][R21+0x210] ;  /* 0x00008400150a7b82 */ /* 0x0000660000000a00 */
[----:B0-----:R-:W-:-:S04]  /*25b90*/  IMAD.MOV R21, RZ, RZ, -R155 ;  /* 0x000000ffff157224 */ /* 0x001fc800078e0a9b */
[----:B------:R-:W-:Y:S01]  /*25ba0*/  IMAD R21, R157, R21, R20 ;  /* 0x000000159d157224 */ /* 0x000fe200078e0214 */
[----:B------:R-:W-:Y:S01]  /*25bb0*/  IADD3 R12, P0, P3, R155, R14, R12 ;  /* 0x0000000e9b0c7210 */ /* 0x000fe20007b1e00c */
[----:B------:R-:W-:Y:S01]  /*25bc0*/  IMAD.IADD R152, R13, 0x1, R152 ;  /* 0x000000010d987824 */ /* 0x000fe200078e0298 */
[----:B------:R-:W-:Y:S02]  /*25bd0*/  SHF.R.S32.HI R13, RZ, 0x1f, R155 ;  /* 0x0000001fff0d7819 */ /* 0x000fe4000001149b */
[----:B------:R-:W-:Y:S02]  /*25be0*/  SHF.R.S32.HI R14, RZ, 0x1f, R21 ;  /* 0x0000001fff0e7819 */ /* 0x000fe40000011415 */
[----:B------:R-:W-:Y:S01]  /*25bf0*/  IADD3.X R13, R13, R15, R152, P0, P3 ;  /* 0x0000000f0d0d7210 */ /* 0x000fe200007e6498 */
[----:B-1----:R-:W-:-:S04]  /*25c00*/  IMAD R11, R11, R21, RZ ;  /* 0x000000150b0b7224 */ /* 0x002fc800078e02ff */
[C---:B------:R-:W-:Y:S02]  /*25c10*/  IMAD R11, R10.reuse, R14, R11 ;  /* 0x0000000e0a0b7224 */ /* 0x040fe400078e020b */
[----:B------:R-:W0:Y:S01]  /*25c20*/  LDC.64 R14, c[0x0][0xba8] ;  /* 0x0002ea00ff0e7b82 */ /* 0x000e220000000a00 */
[----:B------:R-:W-:-:S07]  /*25c30*/  IMAD.WIDE.U32 R12, R10, R21, R12 ;  /* 0x000000150a0c7225 */ /* 0x000fce00078e000c */
[----:B0-----:R-:W0:Y:S08]  /*25c40*/  @!P2 LDC R14, c[0x0][0xb50] ;  /* 0x0002d400ff0eab82 */ /* 0x001e300000000800 */
[----:B------:R-:W1:Y:S01]  /*25c50*/  @!P2 LDC R15, c[0x0][0xb54] ;  /* 0x0002d500ff0fab82 */ /* 0x000e620000000800 */
[----:B------:R-:W-:Y:S01]  /*25c60*/  IMAD.IADD R11, R13, 0x1, R11 ;  /* 0x000000010d0b7824 */ /* 0x000fe200078e020b */
[----:B0-----:R-:W-:-:S04]  /*25c70*/  LEA R14, P0, R12, R14, 0x2 ;  /* 0x0000000e0c0e7211 */ /* 0x001fc800078010ff */
[----:B-1----:R-:W-:Y:S01]  /*25c80*/  LEA.HI.X R15, R12, R15, R11, 0x2, P0 ;  /* 0x0000000f0c0f7211 */ /* 0x002fe200000f140b */
[----:B------:R-:W-:Y:S04]  /*25c90*/  SHFL.IDX PT, R10, R14, RZ, 0x1c1f ;  /* 0x001c1fff0e0a7589 */ /* 0x000fe800000e0000 */
[----:B------:R-:W0:Y:S04]  /*25ca0*/  SHFL.IDX PT, R11, R15, RZ, 0x1c1f ;  /* 0x001c1fff0f0b7589 */ /* 0x000e2800000e0000 */
[----:B------:R-:W-:Y:S04]  /*25cb0*/  SHFL.IDX PT, R12, R14, 0x1, 0x1c1f ;  /* 0x003c1f000e0c7f89 */ /* 0x000fe800000e0000 */
[----:B------:R1:W2:Y:S01]  /*25cc0*/  SHFL.IDX PT, R13, R15, 0x1, 0x1c1f ;  /* 0x003c1f000f0d7f89 */ /* 0x0002a200000e0000 */
[----:B------:R-:W-:Y:S01]  /*25cd0*/  LOP3.LUT P0, RZ, R159, 0x3, RZ, 0xc0, !PT ;  /* 0x000000039fff7812 */ /* 0x000fe2000780c0ff */
[----:B-1----:R-:W-:-:S05]  /*25ce0*/  IMAD.IADD R15, R160, 0x1, R231 ;  /* 0x00000001a00f7824 */ /* 0x002fca00078e02e7 */
[C---:B------:R-:W-:Y:S02]  /*25cf0*/  IADD3 R14, R15.reuse, 0x8, RZ ;  /* 0x000000080f0e7810 */ /* 0x040fe40007ffe0ff */
[-C--:B------:R-:W-:Y:S02]  /*25d00*/  ISETP.GE.OR P3, PT, R15, R0.reuse, P0 ;  /* 0x000000000f00720c */ /* 0x080fe40000766670 */
[----:B------:R-:W-:-:S11]  /*25d10*/  ISETP.GE.OR P0, PT, R14, R0, P0 ;  /* 0x000000000e00720c */ /* 0x000fd60000706670 */
[----:B0-----:R0:W-:Y:S04]  /*25d20*/  @!P3 ST.E desc[UR4][R10.64], R154 ;  /* 0x0000009a0a00b985 */ /* 0x0011e8000c101904 */
[----:B--2---:R0:W-:Y:S01]  /*25d30*/  @!P0 ST.E desc[UR4][R12.64], R153 ;  /* 0x000000990c008985 */ /* 0x0041e2000c101904 */
[----:B------:R-:W-:Y:S05]  /*25d40*/  @P2 BRA `(.L_x_2874) ;  /* 0x0000000c00f02947 */ /* 0x000fea0003800000 */
[----:B------:R-:W0:Y:S01]  /*25d50*/  LDL R159, [R1+0x60] ;  /* 0x00006000019f7983 */ /* 0x000e220000100800 */
[----:B------:R-:W-:Y:S01]  /*25d60*/  IMAD.SHL.U32 R160, R212, 0x40, RZ ;  /* 0x00000040d4a07824 */ /* 0x000fe200078e00ff */
[----:B------:R-:W1:Y:S02]  /*25d70*/  @P1 LDC R21, c[0x0][0xbec] ;  /* 0x0002fb00ff151b82 */ /* 0x000e640000000800 */
[----:B------:R2:W5:Y:S04]  /*25d80*/  LDL R89, [R1+0xa0] ;  /* 0x0000a00001597983 */ /* 0x0005680000100800 */
[----:B------:R2:W5:Y:S01]  /*25d90*/  LDL R88, [R1+0x7c] ;  /* 0x00007c0001587983 */ /* 0x0005620000100800 */
[----:B------:R-:W-:Y:S01]  /*25da0*/  ULDC.64 UR4, c[0x0][0x208] ;  /* 0x0000820000047ab9 */ /* 0x000fe20000000a00 */
[----:B------:R-:W3:Y:S02]  /*25db0*/  @P1 LDC R85, c[0x0][0xbf0] ;  /* 0x0002fc00ff551b82 */ /* 0x000ee40000000800 */
[----:B------:R2:W5:Y:S04]  /*25dc0*/  LDL R87, [R1+0x84] ;  /* 0x0000840001577983 */ /* 0x0005680000100800 */
[----:B------:R2:W5:Y:S01]  /*25dd0*/  LDL R86, [R1+0x80] ;  /* 0x0000800001567983 */ /* 0x0005620000100800 */
[----:B------:R-:W-:Y:S01]  /*25de0*/  BSSY B1, `(.L_x_2875) ;  /* 0x00000aa000017945 */ /* 0x000fe20003800000 */
[----:B0-----:R-:W-:-:S04]  /*25df0*/  IMAD R11, R159, 0x8, R160 ;  /* 0x000000089f0b7824 */ /* 0x001fc800078e02a0 */
[----:B------:R-:W-:-:S03]  /*25e00*/  IMAD.WIDE R2, R11, 0x2, R2 ;  /* 0x000000020b027825 */ /* 0x000fc600078e0202 */
        /* <DEDUP_REMOVED lines=36> */
[----:B------:R-:W-:Y:S02]  /*26050*/  LOP3.LUT R36, R36, R37, RZ, 0x3c, !PT ;  /* 0x0000002524247212 */ /* 0x000fe400078e3cff */
        /* <DEDUP_REMOVED lines=8> */
[----:B------:R-:W-:Y:S01]  /*260e0*/  IADD3.X R37, RZ, R3, RZ, P0, !PT ;  /* 0x00000003ff257210 */ /* 0x000fe200007fe4ff */
[----:B------:R-:W5:Y:S01]  /*260f0*/  LD.E.128 R40, desc[UR4][R40.64] ;  /* 0x0000000428287980 */ /* 0x000f62000c101d00 */
        /* <DEDUP_REMOVED lines=10> */
[C---:B------:R-:W-:Y:S02]  /*261a0*/  LOP3.LUT R13, R2.reuse, 0x380, RZ, 0xc0, !PT ;  /* 0x00000380020d7812 */ /* 0x040fe400078ec0ff */
[----:B------:R-:W-:Y:S01]  /*261b0*/  IADD3 R11, P2, R2, 0xf000, RZ ;  /* 0x0000f000020b7810 */ /* 0x000fe20007f5e0ff */
        /* <DEDUP_REMOVED lines=8> */
[----:B------:R-:W-:-:S02]  /*26240*/  LOP3.LUT R10, R11, 0x380, RZ, 0xc0, !PT ;  /* 0x000003800b0a7812 */ /* 0x000fc400078ec0ff */
[----:B------:R-:W-:Y:S02]  /*26250*/  SHF.R.U64 R60, R60, 0x3, RZ ;  /* 0x000000033c3c7819 */ /* 0x000fe400000012ff */
[----:B------:R-:W-:Y:S02]  /*26260*/  SHF.R.U64 R64, R64, 0x3, RZ ;  /* 0x0000000340407819 */ /* 0x000fe400000012ff */
[----:B------:R-:W-:Y:S02]  /*26270*/  SHF.R.U64 R68, R68, 0x3, RZ ;  /* 0x0000000344447819 */ /* 0x000fe400000012ff */
[----:B------:R-:W-:Y:S02]  /*26280*/  SHF.R.U64 R72, R72, 0x3, RZ ;  /* 0x0000000348487819 */ /* 0x000fe400000012ff */
[----:B------:R-:W-:Y:S02]  /*26290*/  SHF.R.U64 R76, R76, 0x3, RZ ;  /* 0x000000034c4c7819 */ /* 0x000fe400000012ff */
[----:B------:R-:W-:-:S02]  /*262a0*/  LOP3.LUT R12, R13, R2, RZ, 0x3c, !PT ;  /* 0x000000020d0c7212 */ /* 0x000fc400078e3cff */
[----:B------:R-:W-:Y:S01]  /*262b0*/  SHF.R.U64 R2, R10, 0x3, RZ ;  /* 0x000000030a027819 */ /* 0x000fe200000012ff */
[--C-:B------:R-:W-:Y:S01]  /*262c0*/  IMAD.X R81, RZ, RZ, R3.reuse, P2 ;  /* 0x000000ffff517224 */ /* 0x100fe200010e0603 */
        /* <DEDUP_REMOVED lines=9> */
[-C--:B------:R-:W-:Y:S01]  /*26360*/  IADD3.X R61, RZ, R3.reuse, RZ, P0, !PT ;  /* 0x00000003ff3d7210 */ /* 0x080fe200007fe4ff */
[----:B------:R-:W5:Y:S01]  /*26370*/  LD.E.128 R64, desc[UR4][R64.64] ;  /* 0x0000000440407980 */ /* 0x000f62000c101d00 */
[----:B------:R-:W-:-:S02]  /*26380*/  MOV R13, R3 ;  /* 0x00000003000d7202 */ /* 0x000fc40000000f00 */
[----:B------:R-:W-:Y:S01]  /*26390*/  LOP3.LUT R80, R2, R11, RZ, 0x3c, !PT ;  /* 0x0000000b02507212 */ /* 0x000fe200078e3cff */
[----:B------:R-:W5:Y:S04]  /*263a0*/  LD.E.128 R68, desc[UR4][R68.64] ;  /* 0x0000000444447980 */ /* 0x000f68000c101d00 */
        /* <DEDUP_REMOVED lines=19> */
[----:B------:R-:W-:Y:S01]  /*264e0*/  IMAD.WIDE.U32 R2, R237, UR4, R2 ;  /* 0x00000004ed027c25 */ /* 0x000fe2000f8e0002 */
[----:B------:R-:W-:-:S03]  /*264f0*/  SHF.R.S32.HI R11, RZ, 0x1f, R8 ;  /* 0x0000001fff0b7819 */ /* 0x000fc60000011408 */
[----:B-1----:R-:W-:-:S04]  /*26500*/  @P1 IMAD.HI.U32 R4, R10, R21, RZ ;  /* 0x000000150a041227 */ /* 0x002fc800078e00ff */
[----:B------:R-:W-:Y:S01]  /*26510*/  IMAD R3, R237, UR5, R3 ;  /* 0x00000005ed037c24 */ /* 0x000fe2000f8e0203 */
[----:B------:R-:W-:Y:S01]  /*26520*/  ULDC.64 UR4, c[0x0][0xaf0] ;  /* 0x0002bc0000047ab9 */ /* 0x000fe20000000a00 */
[----:B------:R-:W-:Y:S01]  /*26530*/  IMAD.MOV.U32 R9, RZ, RZ, R10 ;  /* 0x000000ffff097224 */ /* 0x000fe200078e000a */
[----:B---3--:R-:W-:Y:S01]  /*26540*/  @P1 SHF.R.U32.HI R9, RZ, R85, R4 ;  /* 0x00000055ff091219 */ /* 0x008fe20000011604 */
        /* <DEDUP_REMOVED lines=16> */
[C---:B------:R-:W-:Y:S02]  /*26650*/  IMAD R11, R157.reuse, UR5, R4 ;  /* 0x000000059d0b7c24 */ /* 0x040fe4000f8e0204 */
[----:B------:R-:W-:Y:S01]  /*26660*/  IMAD.WIDE.U32 R2, R157, UR4, R2 ;  /* 0x000000049d027c25 */ /* 0x000fe2000f8e0002 */
[----:B------:R-:W-:Y:S01]  /*26670*/  ISETP.GE.AND P2, PT, R231, R0, PT ;  /* 0x00000000e700720c */ /* 0x000fe20003f46270 */
[----:B------:R-:W-:-:S02]  /*26680*/  ULDC.64 UR4, c[0x0][0xa80] ;  /* 0x0002a00000047ab9 */ /* 0x000fc40000000a00 */
[----:B------:R-:W-:Y:S01]  /*26690*/  VIADD R8, R16, 0x38820 ;  /* 0x0003882010087836 */ /* 0x000fe20000000000 */
[----:B------:R-:W-:Y:S01]  /*266a0*/  IADD3 R3, R3, R11, RZ ;  /* 0x0000000b03037210 */ /* 0x000fe20007ffe0ff */
[----:B------:R-:W-:Y:S01]  /*266b0*/  VIADD R9, R231, 0x20 ;  /* 0x00000020e7097836 */ /* 0x000fe20000000000 */
[C---:B------:R-:W-:Y:S02]  /*266c0*/  LEA R4, P3, R2.reuse, UR4, 0x1 ;  /* 0x0000000402047c11 */ /* 0x040fe4000f8608ff */
[----:B------:R-:W-:Y:S02]  /*266d0*/  PRMT R8, RZ, 0x654, R8 ;  /* 0x00000654ff087816 */ /* 0x000fe40000000008 */
[----:B------:R-:W-:Y:S02]  /*266e0*/  LEA.HI.X R84, R2, UR5, R3, 0x1, P3 ;  /* 0x0000000502547c11 */ /* 0x000fe400098f0c03 */
[-C--:B------:R-:W-:Y:S01]  /*266f0*/  ISETP.GE.AND P1, PT, R9, R0.reuse, PT ;  /* 0x000000000900720c */ /* 0x080fe20003f26270 */
[----:B------:R-:W-:Y:S01]  /*26700*/  VIADD R9, R231, 0x40 ;  /* 0x00000040e7097836 */ /* 0x000fe20000000000 */
[----:B0-----:R2:W-:Y:S01]  /*26710*/  SYNCS.ARRIVE.TRANS64.RED.A1T0 RZ, [R8+URZ], RZ ;  /* 0x000000ff08ff79a7 */ /* 0x0015e2000810043f */
[----:B------:R2:W0:Y:S04]  /*26720*/  SHFL.IDX PT, R85, R4, RZ, 0x181f ;  /* 0x00181fff04557589 */ /* 0x00042800000e0000 */
[----:B------:R2:W1:Y:S01]  /*26730*/  SHFL.IDX PT, R21, R84, RZ, 0x181f ;  /* 0x00181fff54157589 */ /* 0x00046200000e0000 */
        /* <DEDUP_REMOVED lines=9> */
[----:B-1----:R-:W-:Y:S02]  /*267d0*/  @!P5 LEA.HI.X R3, R18, R21, R19, 0x1, P6 ;  /* 0x000000151203d211 */ /* 0x002fe400030f0c13 */
[----:B--2--5:R-:W-:-:S03]  /*267e0*/  @!P4 LEA R8, P6, R88, R85, 0x1 ;  /* 0x000000555808c211 */ /* 0x024fc600078c08ff */
        /* <DEDUP_REMOVED lines=9> */
.L_x_2876:
[----:B------:R-:W-:Y:S05]  /*26880*/  BSYNC B1 ;  /* 0x0000000000017941 */ /* 0x000fea0003800000 */
.L_x_2875:
[----:B---3-5:R3:W4:Y:S01]  /*26890*/  SHFL.IDX PT, R13, R84, 0x1, 0x181f ;  /* 0x00381f00540d7f89 */ /* 0x02872200000e0000 */
        /* <DEDUP_REMOVED lines=10> */
[----:B--2---:R-:W-:Y:S02]  /*26940*/  @!P3 LEA R8, P5, R88, R11, 0x1 ;  /* 0x0000000b5808b211 */ /* 0x004fe400078a08ff */
        /* <DEDUP_REMOVED lines=10> */
.L_x_2878:
[----:B------:R-:W-:Y:S05]  /*269f0*/  BSYNC B1 ;  /* 0x0000000000017941 */ /* 0x000fea0003800000 */
.L_x_2877:
        /* <DEDUP_REMOVED lines=11> */
[-C--:B--2---:R-:W-:Y:S02]  /*26ab0*/  @!P2 LEA R8, P5, R88, R9.reuse, 0x1 ;  /* 0x000000095808a211 */ /* 0x084fe400078a08ff */
        /* <DEDUP_REMOVED lines=10> */
.L_x_2880:
[----:B------:R-:W-:Y:S05]  /*26b60*/  BSYNC B1 ;  /* 0x0000000000017941 */ /* 0x000fea0003800000 */
.L_x_2879:
        /* <DEDUP_REMOVED lines=11> */
[----:B--2---:R-:W-:Y:S02]  /*26c20*/  @!P4 LEA R8, P1, R88, R15, 0x1 ;  /* 0x0000000f5808c211 */ /* 0x004fe400078208ff */
[----:B----4-:R-:W-:Y:S02]  /*26c30*/  @!P3 LEA.HI.X R3, R18, R13, R19, 0x1, P0 ;  /* 0x0000000d1203b211 */ /* 0x010fe400000f0c13 */
        /* <DEDUP_REMOVED lines=13> */
.L_x_2874:
[----:B------:R-:W1:Y:S01]  /*26d10*/  @P1 LDC R3, c[0x0][0xbec] ;  /* 0x0002fb00ff031b82 */ /* 0x000e620000000800 */
[----:B------:R-:W-:Y:S01]  /*26d20*/  ULDC.64 UR4, c[0x0][0xb08] ;  /* 0x0002c20000047ab9 */ /* 0x000fe20000000a00 */
[----:B0-----:R-:W-:Y:S01]  /*26d30*/  IMAD.MOV.U32 R10, RZ, RZ, R20 ;  /* 0x000000ffff0a7224 */ /* 0x001fe200078e0014 */
[----:B------:R-:W-:Y:S01]  /*26d40*/  IADD3 R155, R234, 0xf0, RZ ;  /* 0x000000f0ea9b7810 */ /* 0x000fe20007ffe0ff */
[----:B------:R-:W-:Y:S01]  /*26d50*/  IMAD R4, R4, UR4, RZ ;  /* 0x0000000404047c24 */ /* 0x000fe2000f8e02ff */
[C---:B------:R-:W-:Y:S01]  /*26d60*/  IADD3 R161, R234.reuse, 0xd8, RZ ;  /* 0x000000d8eaa17810 */ /* 0x040fe20007ffe0ff */
[C---:B------:R-:W-:Y:S01]  /*26d70*/  VIADD R153, R234.reuse, 0xf8 ;  /* 0x000000f8ea997836 */ /* 0x040fe20000000000 */
[C---:B------:R-:W-:Y:S01]  /*26d80*/  IADD3 R167, R234.reuse, 0xc0, RZ ;  /* 0x000000c0eaa77810 */ /* 0x040fe20007ffe0ff */
[----:B------:R-:W0:Y:S01]  /*26d90*/  @P1 LDC R2, c[0x0][0xbf0] ;  /* 0x0002fc00ff021b82 */ /* 0x000e220000000800 */
[----:B------:R-:W-:Y:S01]  /*26da0*/  IMAD R4, R9, UR5, R4 ;  /* 0x0000000509047c24 */ /* 0x000fe2000f8e0204 */
        /* <DEDUP_REMOVED lines=13> */
[----:B------:R-:W-:Y:S01]  /*26e80*/  VIADD R177, R234, 0x98 ;  /* 0x00000098eab17836 */ /* 0x000fe20000000000 */
[----:B------:R-:W-:Y:S01]  /*26e90*/  BSSY B1, `(.L_x_2882) ;  /* 0x00000f5000017945 */ /* 0x000fe20003800000 */
[----:B-1----:R-:W-:Y:S01]  /*26ea0*/  @P1 IMAD.HI.U32 R3, R20, R3, RZ ;  /* 0x0000000314031227 */ /* 0x002fe200078e00ff */
[----:B------:R-:W-:-:S02]  /*26eb0*/  SHF.R.S32.HI R153, RZ, 0x1f, R153 ;  /* 0x0000001fff997819 */ /* 0x000fc40000011499 */
[----:B------:R-:W-:Y:S01]  /*26ec0*/  SHF.R.S32.HI R155, RZ, 0x1f, R155 ;  /* 0x0000001fff9b7819 */ /* 0x000fe2000001149b */
[C---:B------:R-:W-:Y:S01]  /*26ed0*/  VIADD R181, R234.reuse, 0x88 ;  /* 0x00000088eab57836 */ /* 0x040fe20000000000 */
[----:B------:R-:W-:Y:S01]  /*26ee0*/  SHF.R.S32.HI R159, RZ, 0x1f, R159 ;  /* 0x0000001fff9f7819 */ /* 0x000fe2000001149f */
[C---:B------:R-:W-:Y:S01]  /*26ef0*/  VIADD R183, R234.reuse, 0x80 ;  /* 0x00000080eab77836 */ /* 0x040fe20000000000 */
        /* <DEDUP_REMOVED lines=13> */
[----:B------:R-:W-:Y:S01]  /*26fd0*/  VIADD R189, R234, 0x68 ;  /* 0x00000068eabd7836 */ /* 0x000fe20000000000 */
        /* <DEDUP_REMOVED lines=8> */
[----:B------:R-:W-:Y:S01]  /*27060*/  SHF.R.S32.HI R8, RZ, 0x1f, R10 ;  /* 0x0000001fff087819 */ /* 0x000fe2000001140a */
        /* <DEDUP_REMOVED lines=20> */
[C---:B------:R-:W-:Y:S01]  /*271b0*/  VIADD R157, R234.reuse, 0xe8 ;  /* 0x000000e8ea9d7836 */ /* 0x040fe20000000000 */
[----:B------:R-:W-:Y:S01]  /*271c0*/  SHF.R.S32.HI R193, RZ, 0x1f, R193 ;  /* 0x0000001fffc17819 */ /* 0x000fe200000114c1 */
[----:B------:R-:W-:Y:S01]  /*271d0*/  IMAD R9, R9, UR4, RZ ;  /* 0x0000000409097c24 */ /* 0x000fe2000f8e02ff */
[----:B------:R-:W-:Y:S01]  /*271e0*/  IADD3 R3, R3, R8, RZ ;  /* 0x0000000803037210 */ /* 0x000fe20007ffe0ff */
[----:B------:R-:W-:Y:S01]  /*271f0*/  VIADD R195, R234, 0x50 ;  /* 0x00000050eac37836 */ /* 0x000fe20000000000 */
[----:B------:R-:W-:Y:S01]  /*27200*/  SHF.R.S32.HI R157, RZ, 0x1f, R157 ;  /* 0x0000001fff9d7819 */ /* 0x000fe2000001149d */
[C---:B------:R-:W-:Y:S01]  /*27210*/  IMAD R9, R4.reuse, UR5, R9 ;  /* 0x0000000504097c24 */ /* 0x040fe2000f8e0209 */
[----:B------:R-:W-:Y:S01]  /*27220*/  SHF.R.S32.HI R197, RZ, 0x1f, R197 ;  /* 0x0000001fffc57819 */ /* 0x000fe200000114c5 */
[----:B------:R-:W-:Y:S01]  /*27230*/  IMAD.WIDE.U32 R2, R4, UR4, R2 ;  /* 0x0000000404027c25 */ /* 0x000fe2000f8e0002 */
[----:B------:R-:W-:Y:S01]  /*27240*/  ULDC.64 UR4, c[0x0][0xb00] ;  /* 0x0002c00000047ab9 */ /* 0x000fe20000000a00 */
[----:B------:R-:W-:-:S02]  /*27250*/  SHF.R.S32.HI R195, RZ, 0x1f, R195 ;  /* 0x0000001fffc37819 */ /* 0x000fc400000114c3 */
[----:B------:R-:W-:Y:S01]  /*27260*/  IMAD.IADD R9, R3, 0x1, R9 ;  /* 0x0000000103097824 */ /* 0x000fe200078e0209 */
[----:B------:R-:W-:Y:S01]  /*27270*/  LEA R4, P0, R2, UR4, 0x2 ;  /* 0x0000000402047c11 */ /* 0x000fe2000f8010ff */
[C---:B------:R-:W-:Y:S01]  /*27280*/  VIADD R199, R234.reuse, 0x40 ;  /* 0x00000040eac77836 */ /* 0x040fe20000000000 */
[----:B------:R-:W-:Y:S01]  /*27290*/  SHF.R.S32.HI R203, RZ, 0x1f, R203 ;  /* 0x0000001fffcb7819 */ /* 0x000fe200000114cb */
[----:B------:R-:W-:Y:S01]  /*272a0*/  VIADD R201, R234, 0x38 ;  /* 0x00000038eac97836 */ /* 0x000fe20000000000 */
[----:B------:R-:W-:Y:S01]  /*272b0*/  LEA.HI.X R20, R2, UR5, R9, 0x2, P0 ;  /* 0x0000000502147c11 */ /* 0x000fe200080f1409 */
[----:B------:R-:W-:Y:S01]  /*272c0*/  VIADD R2, R16, 0x38820 ;  /* 0x0003882010027836 */ /* 0x000fe20000000000 */
[----:B------:R-:W-:Y:S01]  /*272d0*/  ISETP.GE.AND P0, PT, R15, R0, PT ;  /* 0x000000000f00720c */ /* 0x000fe20003f06270 */
[C---:B------:R-:W-:Y:S01]  /*272e0*/  VIADD R205, R234.reuse, 0x28 ;  /* 0x00000028eacd7836 */ /* 0x040fe20000000000 */
[----:B------:R-:W-:Y:S01]  /*272f0*/  SHF.R.S32.HI R199, RZ, 0x1f, R199 ;  /* 0x0000001fffc77819 */ /* 0x000fe200000114c7 */
[C---:B------:R-:W-:Y:S01]  /*27300*/  VIADD R207, R234.reuse, 0x20 ;  /* 0x00000020eacf7836 */ /* 0x040fe20000000000 */
[----:B------:R-:W-:Y:S01]  /*27310*/  PRMT R2, RZ, 0x654, R2 ;  /* 0x00000654ff027816 */ /* 0x000fe20000000002 */
[C---:B------:R-:W-:Y:S01]  /*27320*/  VIADD R211, R234.reuse, 0x10 ;  /* 0x00000010ead37836 */ /* 0x040fe20000000000 */
[----:B------:R0:W1:Y:S01]  /*27330*/  SHFL.IDX PT, R3, R20, RZ, 0x1c1f ;  /* 0x001c1fff14037589 */ /* 0x00006200000e0000 */
        /* <DEDUP_REMOVED lines=9> */
[----:B--2---:R0:W2:Y:S01]  /*273d0*/  SHFL.IDX PT, R2, R4, RZ, 0x1c1f ;  /* 0x001c1fff04027589 */ /* 0x0040a200000e0000 */
        /* <DEDUP_REMOVED lines=37> */
[----:B------:R-:W-:-:S05]  /*27630*/  @!P0 IMAD.WIDE R8, R234, 0x4, R2 ;  /* 0x00000004ea088825 */ /* 0x000fca00078e0202 */
        /* <DEDUP_REMOVED lines=73> */
[-C--:B--2---:R-:W-:Y:S01]  /*27ad0*/  @!P5 LEA R12, P6, R176, R2.reuse, 0x2 ;  /* 0x00000002b00cd211 */ /* 0x084fe200078c10ff */
[----:B------:R1:W-:Y:S01]  /*27ae0*/  @!P4 ST.E.64 desc[UR6][R10.64], R96 ;  /* 0x000000600a00c985 */ /* 0x0003e2000c101b06 */
[----:B------:R-:W-:Y:S02]  /*27af0*/  ISETP.GE.AND P4, PT, R166, UR4, PT ;  /* 0x00000004a6007c0c */ /* 0x000fe4000bf86270 */
[----:B------:R-:W-:Y:S02]  /*27b00*/  @!P5 LEA.HI.X R13, R176, R3, R177, 0x2, P6 ;  /* 0x00000003b00dd211 */ /* 0x000fe400030f14b1 */
[----:B0-----:R-:W-:-:S03]  /*27b10*/  @!P2 LEA R8, P6, R174, R2, 0x2 ;  /* 0x00000002ae08a211 */ /* 0x001fc600078c10ff */
[----:B------:R0:W-:Y:S01]  /*27b20*/  @!P5 ST.E.64 desc[UR6][R12.64], R100 ;  /* 0x000000640c00d985 */ /* 0x0001e2000c101b06 */
[----:B------:R-:W-:Y:S02]  /*27b30*/  ISETP.GE.AND P5, PT, R168, UR4, PT ;  /* 0x00000004a8007c0c */ /* 0x000fe4000bfa6270 */
        /* <DEDUP_REMOVED lines=28> */
[----:B------:R-:W-:-:S03]  /*27d00*/  @!P1 LEA.HI.X R11, R160, R3, R161, 0x2, P6 ;  /* 0x00000003a00b9211 */ /* 0x000fc600030f14a1 */
[CC--:B0-----:R-:W-:Y:S02]  /*27d10*/  @!P3 LEA R12, P6, R156.reuse, R2.reuse, 0x2 ;  /* 0x000000029c0cb211 */ /* 0x0c1fe400078c10ff */
[----:B------:R0:W-:Y:S02]  /*27d20*/  @!P1 ST.E.64 desc[UR6][R10.64], R132 ;  /* 0x000000840a009985 */ /* 0x0001e4000c101b06 */
[----:B------:R-:W-:Y:S02]  /*27d30*/  @!P3 LEA.HI.X R13, R156, R3, R157, 0x2, P6 ;  /* 0x000000039c0db211 */ /* 0x000fe400030f149d */
[----:B-1----:R-:W-:-:S04]  /*27d40*/  @!P4 LEA R8, P0, R158, R2, 0x2 ;  /* 0x000000029e08c211 */ /* 0x002fc800078010ff */
[----:B------:R-:W-:Y:S02]  /*27d50*/  @!P4 LEA.HI.X R9, R158, R3, R159, 0x2, P0 ;  /* 0x000000039e09c211 */ /* 0x000fe400000f149f */
[----:B0-----:R-:W-:-:S03]  /*27d60*/  @!P2 LEA R10, P1, R154, R2, 0x2 ;  /* 0x000000029a0aa211 */ /* 0x001fc600078210ff */
[----:B------:R0:W-:Y:S01]  /*27d70*/  @!P4 ST.E.64 desc[UR6][R8.64], R136 ;  /* 0x000000880800c985 */ /* 0x0001e2000c101b06 */
[----:B------:R-:W-:Y:S02]  /*27d80*/  @!P5 LEA R2, P0, R152, R2, 0x2 ;  /* 0x000000029802d211 */ /* 0x000fe400078010ff */
[-C--:B------:R-:W-:Y:S01]  /*27d90*/  @!P2 LEA.HI.X R11, R154, R3.reuse, R155, 0x2, P1 ;  /* 0x000000039a0ba211 */ /* 0x080fe200008f149b */
[----:B------:R0:W-:Y:S01]  /*27da0*/  @!P3 ST.E.64 desc[UR6][R12.64], R140 ;  /* 0x0000008c0c00b985 */ /* 0x0001e2000c101b06 */
[----:B------:R-:W-:-:S03]  /*27db0*/  @!P5 LEA.HI.X R3, R152, R3, R153, 0x2, P0 ;  /* 0x000000039803d211 */ /* 0x000fc600000f1499 */
[----:B------:R0:W-:Y:S04]  /*27dc0*/  @!P2 ST.E.64 desc[UR6][R10.64], R144 ;  /* 0x000000900a00a985 */ /* 0x0001e8000c101b06 */
[----:B------:R0:W-:Y:S02]  /*27dd0*/  @!P5 ST.E.64 desc[UR6][R2.64], R148 ;  /* 0x000000940200d985 */ /* 0x0001e4000c101b06 */
.L_x_2883:
[----:B------:R-:W-:Y:S05]  /*27de0*/  BSYNC B1 ;  /* 0x0000000000017941 */ /* 0x000fea0003800000 */
.L_x_2882:
[----:B------:R-:W-:Y:S01]  /*27df0*/  ISETP.GE.AND P0, PT, R14, R0, PT ;  /* 0x000000000e00720c */ /* 0x000fe20003f06270 */
[----:B------:R1:W2:Y:S04]  /*27e00*/  SHFL.IDX PT, R21, R20, 0x1, 0x1c1f ;  /* 0x003c1f0014157f89 */ /* 0x0002a800000e0000 */
[----:B------:R1:W3:Y:S08]  /*27e10*/  SHFL.IDX PT, R20, R4, 0x1, 0x1c1f ;  /* 0x003c1f0004147f89 */ /* 0x0002f000000e0000 */
[----:B-1----:R-:W-:Y:S05]  /*27e20*/  @P0 BRA `(.L_x_2881) ;  /* 0x0000001400b40947 */ /* 0x002fea0003800000 */
[----:B------:R-:W-:Y:S01]  /*27e30*/  ULDC UR4, c[0x0][0xac8] ;  /* 0x0002b20000047ab9 */ /* 0x000fe20000000800 */
[----:B------:R-:W-:Y:S01]  /*27e40*/  ULDC.64 UR6, c[0x0][0x208] ;  /* 0x0000820000067ab9 */ /* 0x000fe20000000a00 */
[----:B------:R-:W-:Y:S02]  /*27e50*/  ISETP.GE.AND P3, PT, R234, UR4, PT ;  /* 0x00000004ea007c0c */ /* 0x000fe4000bf66270 */
[----:B------:R-:W-:Y:S02]  /*27e60*/  ISETP.GE.AND P2, PT, R224, UR4, PT ;  /* 0x00000004e0007c0c */ /* 0x000fe4000bf46270 */
[----:B------:R-:W-:Y:S02]  /*27e70*/  ISETP.GE.AND P1, PT, R210, UR4, PT ;  /* 0x00000004d2007c0c */ /* 0x000fe4000bf26270 */
[----:B------:R-:W-:Y:S02]  /*27e80*/  ISETP.GE.AND P0, PT, R208, UR4, PT ;  /* 0x00000004d0007c0c */ /* 0x000fe4000bf06270 */
[----:B------:R-:W-:-:S05]  /*27e90*/  ISETP.GE.AND P4, PT, R204, UR4, PT ;  /* 0x00000004cc007c0c */ /* 0x000fca000bf86270 */
[----:B0-23--:R-:W-:-:S04]  /*27ea0*/  @!P3 IMAD.WIDE R2, R234, 0x4, R20 ;  /* 0x00000004ea02b825 */ /* 0x00dfc800078e0214 */
        /* <DEDUP_REMOVED lines=17> */
[-C--:B------:R-:W-:Y:S01]  /*27fc0*/  @!P4 LEA.HI.X R9, R204, R21.reuse, R205, 0x2, P2 ;  /* 0x00000015cc09c211 */ /* 0x080fe200010f14cd */
[----:B------:R0:W-:Y:S01]  /*27fd0*/  @!P3 ST.E.64 desc[UR6][R2.64], R42 ;  /* 0x0000002a0200b985 */ /* 0x0001e2000c101b06 */
[----:B------:R-:W-:Y:S02]  /*27fe0*/  ISETP.GE.AND P2, PT, R196, UR4, PT ;  /* 0x00000004c4007c0c */ /* 0x000fe4000bf46270 */
[----:B--2---:R-:W-:Y:S01]  /*27ff0*/  @!P5 LEA R10, P6, R202, R20, 0x2 ;  /* 0x00000014ca0ad211 */ /* 0x004fe200078c10ff */
[----:B------:R1:W-:Y:S01]  /*28000*/  @!P4 ST.E.64 desc[UR6][R8.64], R46 ;  /* 0x0000002e0800c985 */ /* 0x0003e2000c101b06 */
[----:B------:R-:W-:Y:S02]  /*28010*/  ISETP.GE.AND P3, PT, R194, UR4, PT ;  /* 0x00000004c2007c0c */ /* 0x000fe4000bf66270 */
[----:B------:R-:W-:-:S02]  /*28020*/  @!P5 LEA.HI.X R11, R202, R21, R203, 0x2, P6 ;  /* 0x00000015ca0bd211 */ /* 0x000fc400030f14cb */
        /* <DEDUP_REMOVED lines=95> */
[----:B-1----:R-:W-:Y:S01]  /*28620*/  LEA R2, P0, R152, R20, 0x2 ;  /* 0x0000001498027211 */ /* 0x002fe200078010ff */
[----:B------:R-:W-:-:S03]  /*28630*/  ULDC.64 UR4, c[0x0][0x208] ;  /* 0x0000820000047ab9 */ /* 0x000fc60000000a00 */
[----:B------:R-:W-:-:S05]  /*28640*/  LEA.HI.X R3, R152, R21, R153, 0x2, P0 ;  /* 0x0000001598037211 */ /* 0x000fca00000f1499 */
[----:B------:R4:W-:Y:S01]  /*28650*/  ST.E.64 desc[UR4][R2.64], R150 ;  /* 0x0000009602007985 */ /* 0x0009e2000c101b04 */
[----:B------:R-:W-:Y:S05]  /*28660*/  BRA `(.L_x_2881) ;  /* 0x0000000c00a47947 */ /* 0x000fea0003800000 */
.L_x_2872:
[----:B-1----:R-:W2:Y:S01]  /*28670*/  LDL.LU R4, [R1+0x70] ;  /* 0x0000700001047983 */ /* 0x002ea20000300800 */
[----:B------:R-:W-:Y:S01]  /*28680*/  ULDC.64 UR6, c[0x0][0xc08] ;  /* 0x0003020000067ab9 */ /* 0x000fe20000000a00 */
[----:B------:R-:W-:Y:S02]  /*28690*/  ULDC.64 UR4, c[0x0][0xc00] ;  /* 0x0003000000047ab9 */ /* 0x000fe40000000a00 */
[----:B------:R-:W3:Y:S04]  /*286a0*/  LDL.LU R0, [R1+0x74] ;  /* 0x0000740001007983 */ /* 0x000ee80000300800 */
[----:B------:R-:W4:Y:S01]  /*286b0*/  LDL R11, [R1+0x68] ;  /* 0x00006800010b7983 */ /* 0x000f220000100800 */
[----:B------:R-:W-:Y:S01]  /*286c0*/  ISETP.NE.U32.AND P1, PT, RZ, UR6, PT ;  /* 0x00000006ff007c0c */ /* 0x000fe2000bf25070 */
[----:B------:R-:W-:Y:S01]  /*286d0*/  IMAD.MOV.U32 R25, RZ, RZ, RZ ;  /* 0x000000ffff197224 */ /* 0x000fe200078e00ff */
[----:B------:R-:W-:Y:S01]  /*286e0*/  ISETP.NE.U32.AND P0, PT, RZ, UR4, PT ;  /* 0x00000004ff007c0c */ /* 0x000fe2000bf05070 */
[----:B------:R-:W-:Y:S01]  /*286f0*/  ULDC.64 UR8, c[0x0][0x208] ;  /* 0x0000820000087ab9 */ /* 0x000fe20000000a00 */
[----:B------:R-:W-:-:S02]  /*28700*/  ISETP.NE.AND.EX P1, PT, RZ, UR7, PT, P1 ;  /* 0x00000007ff007c0c */ /* 0x000fc4000bf25310 */
[----:B------:R-:W-:Y:S02]  /*28710*/  ISETP.NE.AND.EX P0, PT, RZ, UR5, PT, P0 ;  /* 0x00000005ff007c0c */ /* 0x000fe4000bf05300 */
[----:B--2---:R-:W-:-:S04]  /*28720*/  IADD3 R2, P2, R4, UR4, RZ ;  /* 0x0000000404027c10 */ /* 0x004fc8000ff5e0ff */
[----:B---3--:R-:W-:-:S05]  /*28730*/  IADD3.X R3, R0, UR5, RZ, P2, !PT ;  /* 0x0000000500037c10 */ /* 0x008fca00097fe4ff */
[----:B------:R-:W-:Y:S02]  /*28740*/  @P1 IADD3 R8, P2, R4, UR6, RZ ;  /* 0x0000000604081c10 */ /* 0x000fe4000ff5e0ff */
[----:B------:R-:W1:Y:S02]  /*28750*/  S2R R4, SR_TID.X ;  /* 0x0000000000047919 */ /* 0x000e640000002100 */
[----:B------:R-:W-:Y:S02]  /*28760*/  @P1 IADD3.X R9, R0, UR7, RZ, P2, !PT ;  /* 0x0000000700091c10 */ /* 0x000fe400097fe4ff */
[----:B----4-:R-:W-:Y:S01]  /*28770*/  ISETP.NE.AND P2, PT, R11, RZ, PT ;  /* 0x000000ff0b00720c */ /* 0x010fe20003f45270 */
[----:B------:R-:W-:Y:S01]  /*28780*/  ULDC UR4, c[0x0][0xa88] ;  /* 0x0002a20000047ab9 */ /* 0x000fe20000000800 */
[----:B------:R2:W5:Y:S01]  /*28790*/  @P0 LDG.E R25, desc[UR8][R2.64] ;  /* 0x0000000802190981 */ /* 0x000562000c1e1900 */
[----:B------:R-:W-:-:S06]  /*287a0*/  MOV R0, UR4 ;  /* 0x0000000400007c02 */ /* 0x000fcc0008000f00 */
[----:B------:R2:W5:Y:S04]  /*287b0*/  @P1 LDG.E R0, desc[UR8][R8.64] ;  /* 0x0000000808001981 */ /* 0x000568000c1e1900 */
[----:B------:R-:W3:Y:S01]  /*287c0*/  @!P2 LDC R11, c[0x0][0xad4] ;  /* 0x0002b500ff0bab82 */ /* 0x000ee20000000800 */
[----:B-1----:R-:W-:-:S05]  /*287d0*/  VIADD R10, R4, 0xffffff80 ;  /* 0xffffff80040a7836 */ /* 0x002fca0000000000 */
[----:B------:R-:W-:Y:S01]  /*287e0*/  ISETP.GT.AND P3, PT, R10, 0x7f, PT ;  /* 0x0000007f0a00780c */ /* 0x000fe20003f64270 */
[----:B---3--:R2:W-:Y:S01]  /*287f0*/  @!P2 STL [R1+0x68], R11 ;  /* 0x0000680b0100a387 */ /* 0x0085e20000100800 */
[----:B------:R-:W-:Y:S01]  /*28800*/  ISETP.GT.AND P2, PT, R11, 0x1, PT ;  /* 0x000000010b00780c */ /* 0x000fe20003f44270 */
[----:B------:R-:W-:-:S12]  /*28810*/  @P1 BRA `(.L_x_2884) ;  /* 0x0000000000141947 */ /* 0x000fd80003800000 */
[----:B------:R-:W-:Y:S05]  /*28820*/  @!P0 BRA `(.L_x_2884) ;  /* 0x0000000000108947 */ /* 0x000fea0003800000 */
[----:B------:R-:W-:Y:S02]  /*28830*/  ULDC.64 UR4, c[0x0][0x208] ;  /* 0x0000820000047ab9 */ /* 0x000fe40000000a00 */
[----:B--2---:R-:W2:Y:S04]  /*28840*/  LDG.E R9, desc[UR4][R2.64] ;  /* 0x0000000402097981 */ /* 0x004ea8000c1e1900 */
[----:B-----5:R-:W2:Y:S02]  /*28850*/  LDG.E R0, desc[UR4][R2.64+0x4] ;  /* 0x0000040402007981 */ /* 0x020ea4000c1e1900 */
[----:B--2---:R-:W-:-:S07]  /*28860*/  IMAD.IADD R0, R0, 0x1, -R9 ;  /* 0x0000000100007824 */ /* 0x004fce00078e0a09 */
.L_x_2884:
[----:B--2---:R-:W2:Y:S04]  /*28870*/  LDL.LU R3, [R1+0x6c] ;  /* 0x00006c0001037983 */ /* 0x004ea80000300800 */
[----:B------:R-:W3:Y:S01]  /*28880*/  LDL.LU R2, [R1+0x8c] ;  /* 0x00008c0001027983 */ /* 0x000ee20000300800 */
[----:B------:R-:W-:Y:S01]  /*28890*/  BSSY B1, `(.L_x_2885) ;  /* 0x0000037000017945 */ /* 0x000fe20003800000 */
[----:B-----5:R-:W-:Y:S02]  /*288a0*/  SHF.R.S32.HI R26, RZ, 0x1f, R25 ;  /* 0x0000001fff1a7819 */ /* 0x020fe40000011419 */
[----:B--2---:R-:W-:Y:S02]  /*288b0*/  SEL R33, R3, RZ, !P0 ;  /* 0x000000ff03217207 */ /* 0x004fe40004000000 */
[----:B---3--:R-:W-:Y:S01]  /*288c0*/  SEL R28, R2, RZ, !P0 ;  /* 0x000000ff021c7207 */ /* 0x008fe20004000000 */
[----:B------:R-:W-:Y:S06]  /*288d0*/  @P3 BRA `(.L_x_2886) ;  /* 0x0000000000c83947 */ /* 0x000fec0003800000 */
[----:B------:R-:W1:Y:S01]  /*288e0*/  LDC R37, c[0x0][0xbe8] ;  /* 0x0002fa00ff257b82 */ /* 0x000e620000000800 */
[----:B------:R-:W-:Y:S01]  /*288f0*/  IADD3 R35, R231, -0x80, R4 ;  /* 0xffffff80e7237810 */ /* 0x000fe20007ffe004 */
[----:B-1----:R-:W-:-:S05]  /*28900*/  IMAD R2, R0, R37, RZ ;  /* 0x0000002500027224 */ /* 0x002fca00078e02ff */
[----:B------:R-:W-:-:S13]  /*28910*/  ISETP.GE.AND P0, PT, R35, R2, PT ;  /* 0x000000022300720c */ /* 0x000fda0003f06270 */
[----:B------:R-:W-:Y:S05]  /*28920*/  @P0 BRA `(.L_x_2886) ;  /* 0x0000000000b40947 */ /* 0x000fea0003800000 */
[----:B------:R-:W2:Y:S01]  /*28930*/  LDL.LU R30, [R1+0x88] ;  /* 0x00008800011e7983 */ /* 0x000ea20000300800 */
[----:B------:R-:W-:Y:S01]  /*28940*/  IMAD.MOV.U32 R24, RZ, RZ, 0x9b8 ;  /* 0x000009b8ff187424 */ /* 0x000fe200078e00ff */
[----:B------:R-:W-:Y:S01]  /*28950*/  ISETP.GT.AND P0, PT, R11, 0x1, PT ;  /* 0x000000010b00780c */ /* 0x000fe20003f04270 */
[----:B------:R-:W1:Y:S01]  /*28960*/  LDC.64 R12, c[0x0][0xba8] ;  /* 0x0002ea00ff0c7b82 */ /* 0x000e620000000a00 */
[----:B------:R-:W-:Y:S01]  /*28970*/  ISETP.NE.AND P1, PT, R37, 0x1, PT ;  /* 0x000000012500780c */ /* 0x000fe20003f25270 */
[----:B------:R-:W-:Y:S01]  /*28980*/  IMAD.MOV.U32 R27, RZ, RZ, R35 ;  /* 0x000000ffff1b7224 */ /* 0x000fe200078e0023 */
[----:B------:R-:W-:Y:S01]  /*28990*/  SEL R24, R24, 0x978, P0 ;  /* 0x0000097818187807 */ /* 0x000fe20000000000 */
[----:B------:R-:W-:-:S04]  /*289a0*/  ULDC.64 UR4, c[0x0][0x208] ;  /* 0x0000820000047ab9 */ /* 0x000fc80000000a00 */
[----:B------:R-:W3:Y:S08]  /*289b0*/  LDC.64 R2, c[0x0][R24+0x220] ;  /* 0x0000880018027b82 */ /* 0x000ef00000000a00 */
[----:B------:R-:W4:Y:S08]  /*289c0*/  LDC.64 R14, c[0x0][R24+0x218] ;  /* 0x00008600180e7b82 */ /* 0x000f300000000a00 */
[----:B------:R-:W5:Y:S08]  /*289d0*/  LDC.64 R8, c[0x0][R24+0x228] ;  /* 0x00008a0018087b82 */ /* 0x000f700000000a00 */
[----:B------:R-:W0:Y:S08]  /*289e0*/  @P1 LDC R4, c[0x0][0xbec] ;  /* 0x0002fb00ff041b82 */ /* 0x000e300000000800 */
[----:B------:R-:W5:Y:S08]  /*289f0*/  LDC.64 R10, c[0x0][R24+0x210] ;  /* 0x00008400180a7b82 */ /* 0x000f700000000a00 */
[----:B------:R-:W5:Y:S01]  /*28a00*/  @P1 LDC R31, c[0x0][0xbf0] ;  /* 0x0002fc00ff1f1b82 */ /* 0x000f620000000800 */
[----:B0-----:R-:W-:-:S07]  /*28a10*/  @P1 IMAD.HI.U32 R4, R35, R4, RZ ;  /* 0x0000000423041227 */ /* 0x001fce00078e00ff */
[----:B-1----:R-:W0:Y:S01]  /*28a20*/  @!P0 LDC R12, c[0x0][0xb50] ;  /* 0x0002d400ff0c8b82 */ /* 0x002e220000000800 */
[-C--:B---3--:R-:W-:Y:S02]  /*28a30*/  IMAD R3, R3, R33.reuse, RZ ;  /* 0x0000002103037224 */ /* 0x088fe400078e02ff */
[----:B------:R-:W-:-:S05]  /*28a40*/  IMAD.WIDE.U32 R20, R2, R33, RZ ;  /* 0x0000002102147225 */ /* 0x000fca00078e00ff */
[----:B------:R-:W1:Y:S01]  /*28a50*/  @!P0 LDC R13, c[0x0][0xb54] ;  /* 0x0002d500ff0d8b82 */ /* 0x000e620000000800 */
[-C--:B----4-:R-:W-:Y:S02]  /*28a60*/  IMAD R29, R15, R237.reuse, RZ ;  /* 0x000000ed0f1d7224 */ /* 0x090fe400078e02ff */
[----:B------:R-:W-:Y:S01]  /*28a70*/  IMAD.WIDE.U32 R14, R14, R237, RZ ;  /* 0x000000ed0e0e7225 */ /* 0x000fe200078e00ff */
[----:B-----5:R-:W-:-:S03]  /*28a80*/  @P1 SHF.R.U32.HI R27, RZ, R31, R4 ;  /* 0x0000001fff1b1219 */ /* 0x020fc60000011604 */
[----:B------:R-:W-:Y:S01]  /*28a90*/  IMAD R31, R2, R28, R3 ;  /* 0x0000001c021f7224 */ /* 0x000fe200078e0203 */
[----:B------:R-:W-:Y:S01]  /*28aa0*/  IADD3 R14, P1, P3, R20, R14, R25 ;  /* 0x0000000e140e7210 */ /* 0x000fe20007b3e019 */
[----:B------:R-:W-:Y:S01]  /*28ab0*/  IMAD.IADD R29, R15, 0x1, R29 ;  /* 0x000000010f1d7824 */ /* 0x000fe200078e021d */
[----:B------:R-:W-:Y:S01]  /*28ac0*/  IADD3 R2, -R27, RZ, RZ ;  /* 0x000000ff1b027210 */ /* 0x000fe20007ffe1ff */
        /* <DEDUP_REMOVED lines=14> */
[----:B0-----:R-:W-:Y:S01]  /*28bb0*/  LEA R12, P0, R8, R12, 0x2 ;  /* 0x0000000c080c7211 */ /* 0x001fe200078010ff */
[----:B------:R-:W-:Y:S02]  /*28bc0*/  IMAD.MOV.U32 R3, RZ, RZ, -0x800000 ;  /* 0xff800000ff037424 */ /* 0x000fe400078e00ff */
[----:B------:R-:W-:-:S05]  /*28bd0*/  IMAD.IADD R2, R9, 0x1, R15 ;  /* 0x0000000109027824 */ /* 0x000fca00078e020f */
[----:B-1----:R-:W-:-:S05]  /*28be0*/  LEA.HI.X R13, R8, R13, R2, 0x2, P0 ;  /* 0x0000000d080d7211 */ /* 0x002fca00000f1402 */
[----:B------:R1:W-:Y:S02]  /*28bf0*/  STG.E desc[UR4][R12.64], R3 ;  /* 0x000000030c007986 */ /* 0x0003e4000c101904 */
.L_x_2886:
[----:B------:R-:W-:Y:S05]  /*28c00*/  BSYNC B1 ;  /* 0x0000000000017941 */ /* 0x000fea0003800000 */
.L_x_2885:
[----:B------:R-:W-:Y:S05]  /*28c10*/  @P2 BRA `(.L_x_2881) ;  /* 0x0000000800382947 */ /* 0x000fea0003800000 */
[----:B------:R-:W2:Y:S01]  /*28c20*/  LDL R4, [R1+0x60] ;  /* 0x0000600001047983 */ /* 0x000ea20000100800 */
[----:B------:R-:W-:Y:S01]  /*28c30*/  ULDC.64 UR4, c[0x0][0xaa0] ;  /* 0x0002a80000047ab9 */ /* 0x000fe20000000a00 */
[----:B------:R-:W3:Y:S01]  /*28c40*/  LDC R15, c[0x0][0xbe8] ;  /* 0x0002fa00ff0f7b82 */ /* 0x000ee20000000800 */
[----:B------:R-:W-:Y:S01]  /*28c50*/  IMAD R2, R26, UR4, RZ ;  /* 0x000000041a027c24 */ /* 0x000fe2000f8e02ff */
[----:B------:R4:W5:Y:S01]  /*28c60*/  LDL R24, [R1+0x84] ;  /* 0x0000840001187983 */ /* 0x0009620000100800 */
[----:B------:R-:W-:Y:S02]  /*28c70*/  ULDC.64 UR6, c[0x0][0xaf0] ;  /* 0x0002bc0000067ab9 */ /* 0x000fe40000000a00 */
[C---:B------:R-:W-:Y:S01]  /*28c80*/  IMAD R9, R25.reuse, UR5, R2 ;  /* 0x0000000519097c24 */ /* 0x040fe2000f8e0202 */
[----:B------:R4:W5:Y:S01]  /*28c90*/  LDL R20, [R1+0x80] ;  /* 0x0000800001147983 */ /* 0x0009620000100800 */
[----:B-1----:R-:W-:Y:S01]  /*28ca0*/  IMAD.WIDE.U32 R2, R25, UR4, RZ ;  /* 0x0000000419027c25 */ /* 0x002fe2000f8e00ff */
[----:B------:R-:W-:-:S02]  /*28cb0*/  ULDC.64 UR4, c[0x0][0xae8] ;  /* 0x0002ba0000047ab9 */ /* 0x000fc40000000a00 */
[----:B------:R4:W5:Y:S01]  /*28cc0*/  LDL R25, [R1+0x64] ;  /* 0x0000640001197983 */ /* 0x0009620000100800 */
[----:B---3--:R-:W-:-:S13]  /*28cd0*/  ISETP.NE.AND P0, PT, R15, 0x1, PT ;  /* 0x000000010f00780c */ /* 0x008fda0003f05270 */
[----:B------:R-:W1:Y:S08]  /*28ce0*/  @P0 LDC R8, c[0x0][0xbec] ;  /* 0x0002fb00ff080b82 */ /* 0x000e700000000800 */
[----:B------:R-:W3:Y:S01]  /*28cf0*/  @P0 LDC R11, c[0x0][0xbf0] ;  /* 0x0002fc00ff0b0b82 */ /* 0x000ee20000000800 */
[----:B------:R-:W-:-:S03]  /*28d00*/  IADD3 R3, R3, R9, RZ ;  /* 0x0000000903037210 */ /* 0x000fc60007ffe0ff */
[----:B------:R-:W-:-:S04]  /*28d10*/  IMAD.WIDE.U32 R2, R237, UR4, R2 ;  /* 0x00000004ed027c25 */ /* 0x000fc8000f8e0002 */
[----:B------:R-:W-:Y:S01]  /*28d20*/  IMAD R3, R237, UR5, R3 ;  /* 0x00000005ed037c24 */ /* 0x000fe2000f8e0203 */
[----:B------:R-:W-:Y:S01]  /*28d30*/  ULDC.64 UR4, c[0x0][0xae0] ;  /* 0x0002b80000047ab9 */ /* 0x000fe20000000a00 */
[----:B------:R-:W-:Y:S01]  /*28d40*/  IMAD.WIDE.U32 R2, R33, UR6, R2 ;  /* 0x0000000621027c25 */ /* 0x000fe2000f8e0002 */
[----:B------:R-:W-:Y:S03]  /*28d50*/  BSSY B1, `(.L_x_2887) ;  /* 0x0000035000017945 */ /* 0x000fe60003800000 */
[----:B--2---:R-:W-:-:S04]  /*28d60*/  IMAD R4, R4, 0x20, R212 ;  /* 0x0000002004047824 */ /* 0x004fc800078e02d4 */
[----:B------:R-:W-:-:S04]  /*28d70*/  IMAD.IADD R13, R231, 0x1, R4 ;  /* 0x00000001e70d7824 */ /* 0x000fc800078e0204 */
[----:B-1----:R-:W-:-:S04]  /*28d80*/  @P0 IMAD.HI.U32 R4, R13, R8, RZ ;  /* 0x000000080d040227 */ /* 0x002fc800078e00ff */
[----:B------:R-:W-:Y:S01]  /*28d90*/  IMAD.MOV.U32 R9, RZ, RZ, R13 ;  /* 0x000000ffff097224 */ /* 0x000fe200078e000d */
[----:B---3--:R-:W-:Y:S01]  /*28da0*/  @P0 SHF.R.U32.HI R9, RZ, R11, R4 ;  /* 0x0000000bff090219 */ /* 0x008fe20000011604 */
        /* <DEDUP_REMOVED lines=10> */
[----:B------:R-:W-:Y:S02]  /*28e50*/  ULDC.64 UR4, c[0x0][0xad8] ;  /* 0x0002b60000047ab9 */ /* 0x000fe40000000a00 */
[----:B------:R-:W-:Y:S02]  /*28e60*/  IMAD.IADD R3, R3, 0x1, R13 ;  /* 0x0000000103037824 */ /* 0x000fe400078e020d */
[----:B------:R-:W-:Y:S01]  /*28e70*/  IMAD R4, R4, UR4, RZ ;  /* 0x0000000404047c24 */ /* 0x000fe2000f8e02ff */
[----:B------:R-:W-:Y:S01]  /*28e80*/  IADD3 R231, R212, R231, RZ ;  /* 0x000000e7d4e77210 */ /* 0x000fe20007ffe0ff */
[----:B------:R-:W-:Y:S02]  /*28e90*/  IMAD R15, R0, R15, RZ ;  /* 0x0000000f000f7224 */ /* 0x000fe400078e02ff */
[----:B------:R-:W-:-:S02]  /*28ea0*/  IMAD R9, R11, UR5, R4 ;  /* 0x000000050b097c24 */ /* 0x000fc4000f8e0204 */
[----:B------:R-:W-:Y:S01]  /*28eb0*/  IMAD.WIDE.U32 R2, R11, UR4, R2 ;  /* 0x000000040b027c25 */ /* 0x000fe2000f8e0002 */
[----:B------:R-:W-:Y:S01]  /*28ec0*/  ISETP.GE.AND P2, PT, R231, R15, PT ;  /* 0x0000000fe700720c */ /* 0x000fe20003f46270 */
[----:B------:R-:W-:Y:S02]  /*28ed0*/  ULDC.64 UR4, c[0x0][0xa80] ;  /* 0x0002a00000047ab9 */ /* 0x000fe40000000a00 */
[----:B------:R-:W-:Y:S01]  /*28ee0*/  IMAD.IADD R3, R3, 0x1, R9 ;  /* 0x0000000103037824 */ /* 0x000fe200078e0209 */
[----:B------:R-:W-:Y:S01]  /*28ef0*/  LEA R4, P3, R2, UR4, 0x1 ;  /* 0x0000000402047c11 */ /* 0x000fe2000f8608ff */
[----:B------:R-:W-:-:S03]  /*28f00*/  VIADD R0, R231, 0x20 ;  /* 0x00000020e7007836 */ /* 0x000fc60000000000 */
[----:B------:R-:W-:Y:S02]  /*28f10*/  LEA.HI.X R14, R2, UR5, R3, 0x1, P3 ;  /* 0x00000005020e7c11 */ /* 0x000fe400098f0c03 */
[-C--:B------:R-:W-:Y:S01]  /*28f20*/  ISETP.GE.AND P1, PT, R0, R15.reuse, PT ;  /* 0x0000000f0000720c */ /* 0x080fe20003f26270 */
[----:B------:R-:W-:Y:S01]  /*28f30*/  VIADD R0, R231, 0x40 ;  /* 0x00000040e7007836 */ /* 0x000fe20000000000 */
[----:B------:R4:W1:Y:S04]  /*28f40*/  SHFL.IDX PT, R12, R4, RZ, 0x181f ;  /* 0x00181fff040c7589 */ /* 0x00086800000e0000 */
        /* <DEDUP_REMOVED lines=9> */
[----:B-1----:R-:W-:-:S04]  /*28fe0*/  @!P5 LEA R10, P6, R18, R12, 0x1 ;  /* 0x0000000c120ad211 */ /* 0x002fc800078c08ff */
        /* <DEDUP_REMOVED lines=11> */
.L_x_2888:
[----:B------:R-:W-:Y:S05]  /*290a0*/  BSYNC B1 ;  /* 0x0000000000017941 */ /* 0x000fea0003800000 */
.L_x_2887:
[----:B--23--:R2:W3:Y:S01]  /*290b0*/  SHFL.IDX PT, R13, R14, 0x1, 0x181f ;  /* 0x00381f000e0d7f89 */ /* 0x00c4e200000e0000 */
[----:B------:R-:W-:Y:S03]  /*290c0*/  BSSY B1, `(.L_x_2889) ;  /* 0x0000015000017945 */ /* 0x000fe60003800000 */
[----:B-1----:R2:W1:Y:S01]  /*290d0*/  SHFL.IDX PT, R12, R4, 0x1, 0x181f ;  /* 0x00381f00040c7f89 */ /* 0x00246200000e0000 */
        /* <DEDUP_REMOVED lines=19> */
.L_x_2890:
[----:B------:R-:W-:Y:S05]  /*29210*/  BSYNC B1 ;  /* 0x0000000000017941 */ /* 0x000fea0003800000 */
.L_x_2889:
[----:B-1-3--:R1:W3:Y:S01]  /*29220*/  SHFL.IDX PT, R13, R14, 0x2, 0x181f ;  /* 0x00581f000e0d7f89 */ /* 0x00a2e200000e0000 */
        /* <DEDUP_REMOVED lines=10> */
[----:B-----5:R-:W-:Y:S02]  /*292d0*/  @!P4 SHF.L.U32 R21, R25, 0x3, RZ ;  /* 0x000000031915c819 */ /* 0x020fe400000006ff */
[-C--:B------:R-:W-:Y:S02]  /*292e0*/  @!P5 LEA R8, P1, R220, R12.reuse, 0x1 ;  /* 0x0000000cdc08d211 */ /* 0x080fe400078208ff */
[----:B------:R-:W-:Y:S02]  /*292f0*/  @!P6 LEA R2, P2, R221, R12, 0x1 ;  /* 0x0000000cdd02e211 */ /* 0x000fe400078408ff */
[-C--:B---3--:R-:W-:Y:S02]  /*29300*/  @!P3 LEA.HI.X R11, R18, R13.reuse, R19, 0x1, P0 ;  /* 0x0000000d120bb211 */ /* 0x088fe400000f0c13 */
[----:B------:R-:W-:-:S02]  /*29310*/  @!P5 LEA.HI.X R9, R220, R13, R24, 0x1, P1 ;  /* 0x0000000ddc09d211 */ /* 0x000fc400008f0c18 */
[----:B------:R-:W-:Y:S01]  /*29320*/  @!P6 LEA.HI.X R3, R221, R13, R20, 0x1, P2 ;  /* 0x0000000ddd03e211 */ /* 0x000fe200010f0c14 */
[----:B------:R-:W-:Y:S01]  /*29330*/  @!P4 IMAD.WIDE R12, R21, 0x2, R12 ;  /* 0x00000002150cc825 */ /* 0x000fe200078e020c */
[----:B------:R0:W-:Y:S04]  /*29340*/  @!P3 ST.E.128 desc[UR6][R10.64], RZ ;  /* 0x000000ff0a00b985 */ /* 0x0001e8000c101d06 */
[----:B------:R0:W-:Y:S04]  /*29350*/  @!P4 ST.E.128 desc[UR6][R12.64], RZ ;  /* 0x000000ff0c00c985 */ /* 0x0001e8000c101d06 */
[----:B------:R0:W-:Y:S04]  /*29360*/  @!P5 ST.E.128 desc[UR6][R8.64], RZ ;  /* 0x000000ff0800d985 */ /* 0x0001e8000c101d06 */
[----:B------:R0:W-:Y:S02]  /*29370*/  @!P6 ST.E.128 desc[UR6][R2.64], RZ ;  /* 0x000000ff0200e985 */ /* 0x0001e4000c101d06 */
.L_x_2892:
[----:B------:R-:W-:Y:S05]  /*29380*/  BSYNC B1 ;  /* 0x0000000000017941 */ /* 0x000fea0003800000 */
.L_x_2891:
[----:B------:R-:W-:Y:S01]  /*29390*/  VIADD R0, R231, 0x60 ;  /* 0x00000060e7007836 */ /* 0x000fe20000000000 */
[----:B0--3--:R0:W3:Y:S04]  /*293a0*/  SHFL.IDX PT, R13, R14, 0x3, 0x181f ;  /* 0x00781f000e0d7f89 */ /* 0x0090e800000e0000 */
[----:B------:R-:W-:Y:S01]  /*293b0*/  ISETP.GE.AND P0, PT, R0, R15, PT ;  /* 0x0000000f0000720c */ /* 0x000fe20003f06270 */
[----:B------:R0:W0:-:S12]  /*293c0*/  SHFL.IDX PT, R12, R4, 0x3, 0x181f ;  /* 0x00781f00040c7f89 */ /* 0x00001800000e0000 */
        /* <DEDUP_REMOVED lines=19> */
.L_x_2881:
[----:B------:R-:W-:Y:S05]  /*29500*/  BSYNC B0 ;  /* 0x0000000000007941 */ /* 0x000fea0003800000 */
.L_x_2871:
[----:B------:R-:W-:Y:S02]  /*29510*/  ULDC UR4, c[0x0][0xc3c] ;  /* 0x00030f0000047ab9 */ /* 0x000fe40000000800 */
[----:B------:R-:W-:-:S13]  /*29520*/  ISETP.GE.AND P0, PT, R7, UR4, PT ;  /* 0x0000000407007c0c */ /* 0x000fda000bf06270 */
[----:B------:R-:W-:Y:S05]  /*29530*/  @!P0 BRA `(.L_x_2893) ;  /* 0xfffffd8000988947 */ /* 0x000fea000383ffff */
[----:B------:R-:W-:Y:S05]  /*29540*/  BRA `(.L_x_2630) ;  /* 0x0000009c00547947 */ /* 0x000fea0003800000 */
.L_x_2628:
        /* <DEDUP_REMOVED lines=20> */
.L_x_2894:
        /* <DEDUP_REMOVED lines=44> */
.L_x_2898:
[----:B------:R-:W0:Y:S01]  /*29950*/  LDC R2, c[0x0][0xc3c] ;  /* 0x00030f00ff027b82 */ /* 0x000e220000000800 */
[----:B------:R-:W-:Y:S01]  /*29960*/  ULDC UR7, c[0x0][0xc3c] ;  /* 0x00030f0000077ab9 */ /* 0x000fe20000000800 */
[----:B------:R-:W-:Y:S01]  /*29970*/  UIADD3 UR4, UR4, 0x1f, URZ ;  /* 0x0000001f04047890 */ /* 0x000fe2000fffe03f */
[----:B------:R-:W-:-:S05]  /*29980*/  MOV R3, UR7 ;  /* 0x0000000700037c02 */ /* 0x000fca0008000f00 */
        /* <DEDUP_REMOVED lines=36> */
.L_x_2896:
        /* <DEDUP_REMOVED lines=12> */
.L_x_2899:
        /* <DEDUP_REMOVED lines=20> */
[----:B------:R-:W0:Y:S03]  /*29dd0*/  MUFU.RCP R2, R13 ;  /* 0x0000000d00027308 */ /* 0x000e260000001000 */
[----:B------:R-:W-:Y:S01]  /*29de0*/  IADD3 R3, RZ, -R3, RZ ;  /* 0x80000003ff037210 */ /* 0x000fe20007ffe0ff */
        /* <DEDUP_REMOVED lines=12> */
[----:B------:R-:W-:Y:S01]  /*29eb0*/  @P0 IADD3 R10, R10, 0x1, RZ ;  /* 0x000000010a0a0810 */ /* 0x000fe20007ffe0ff */
        /* <DEDUP_REMOVED lines=20> */
[----:B------:R-:W-:Y:S02]  /*2a000*/  @!P2 IADD3 R7, -R7, RZ, RZ ;  /* 0x000000ff0707a210 */ /* 0x000fe40007ffe1ff */
[----:B------:R-:W-:-:S05]  /*2a010*/  @!P1 LOP3.LUT R7, RZ, R8, RZ, 0x33, !PT ;  /* 0x00000008ff079212 */ /* 0x000fca00078e33ff */
[--C-:B------:R-:W-:Y:S02]  /*2a020*/  IMAD.MOV R3, RZ, RZ, -R7.reuse ;  /* 0x000000ffff037224 */ /* 0x100fe400078e0a07 */
[C---:B------:R-:W-:Y:S02]  /*2a030*/  IMAD R7, R8.reuse, 0x1000000, R7 ;  /* 0x0100000008077824 */ /* 0x040fe400078e0207 */
[----:B------:R-:W-:-:S04]  /*2a040*/  IMAD R8, R8, R3, R10 ;  /* 0x0000000308087224 */ /* 0x000fc800078e020a */
[----:B------:R-:W-:-:S05]  /*2a050*/  IMAD R3, R8, 0x10000, R7 ;  /* 0x0001000008037824 */ /* 0x000fca00078e0207 */
[----:B------:R0:W-:Y:S01]  /*2a060*/  STL [R1+0x8], R3 ;  /* 0x0000080301007387 */ /* 0x0001e20000100800 */
[----:B------:R-:W-:Y:S05]  /*2a070*/  BRA `(.L_x_2901) ;  /* 0x0000000000f87947 */ /* 0x000fea0003800000 */
.L_x_2900:
        /* <DEDUP_REMOVED lines=26> */
[----:B------:R-:W-:-:S05]  /*2a220*/  @P0 VIADD R2, R2, 0x1 ;  /* 0x0000000102020836 */ /* 0x000fca0000000000 */
[----:B------:R-:W-:Y:S02]  /*2a230*/  @!P2 IADD3 R2, -R2, RZ, RZ ;  /* 0x000000ff0202a210 */ /* 0x000fe40007ffe1ff */
        /* <DEDUP_REMOVED lines=17> */
[----:B------:R-:W-:Y:S02]  /*2a350*/  IABS R5, R8 ;  /* 0x0000000800057213 */ /* 0x000fe40000000000 */
[----:B------:R-:W-:-:S03]  /*2a360*/  IADD3 R3, RZ, -R11, RZ ;  /* 0x8000000bff037210 */ /* 0x000fc60007ffe0ff */
        /* <DEDUP_REMOVED lines=15> */
.L_x_2901:
[----:B01----:R-:W-:-:S04]  /*2a460*/  LOP3.LUT R3, RZ, R2, RZ, 0x33, !PT ;  /* 0x00000002ff037212 */ /* 0x003fc800078e33ff */
[----:B------:R-:W-:-:S05]  /*2a470*/  IADD3 R2, R4, R3, RZ ;  /* 0x0000000304027210 */ /* 0x000fca0007ffe0ff */
[----:B------:R1:W-:Y:S01]  /*2a480*/  STL [R1+0x4], R2 ;  /* 0x0000040201007387 */ /* 0x0003e20000100800 */
[----:B------:R-:W-:Y:S05]  /*2a490*/  BRA `(.L_x_2902) ;  /* 0x0000000000107947 */ /* 0x000fea0003800000 */
.L_x_2897:
[----:B------:R-:W-:Y:S01]  /*2a4a0*/  IMAD.U32 R2, RZ, RZ, UR6 ;  /* 0x00000006ff027e24 */ /* 0x000fe2000f8e00ff */
[----:B------:R0:W-:Y:S04]  /*2a4b0*/  STL [R1+0x4], RZ ;  /* 0x000004ff01007387 */ /* 0x0001e80000100800 */
[----:B------:R0:W-:Y:S04]  /*2a4c0*/  STL [R1+0x8], RZ ;  /* 0x000008ff01007387 */ /* 0x0001e80000100800 */
[----:B------:R0:W-:Y:S02]  /*2a4d0*/  STL [R1], R2 ;  /* 0x0000000201007387 */ /* 0x0001e40000100800 */
.L_x_2902:
        /* <DEDUP_REMOVED lines=10> */
.L_x_2895:
        /* <DEDUP_REMOVED lines=8> */
[----:B--2---:R-:W2:Y:S04]  /*2a600*/  LDL R0, [R1+0xc0] ;  /* 0x0000c00001007983 */ /* 0x004ea80000100800 */
[----:B------:R-:W3:Y:S01]  /*2a610*/  LDL.LU R4, [R1+0x10] ;  /* 0x0000100001047983 */ /* 0x000ee20000300800 */
[----:B------:R-:W-:Y:S01]  /*2a620*/  LOP3.LUT R5, R6, 0x7f, RZ, 0xc0, !PT ;  /* 0x0000007f06057812 */ /* 0x000fe200078ec0ff */
[----:B------:R-:W4:Y:S01]  /*2a630*/  S2UR UR5, SR_CgaCtaId ;  /* 0x00000000000579c3 */ /* 0x000f220000008800 */
[----:B------:R-:W-:Y:S01]  /*2a640*/  UMOV UR4, 0x400 ;  /* 0x0000040000047882 */ /* 0x000fe20000000000 */
[----:B------:R-:W-:Y:S01]  /*2a650*/  BSSY B8, `(.L_x_2903) ;  /* 0x000088a000087945 */ /* 0x000fe20003800000 */
[C---:B------:R-:W-:Y:S01]  /*2a660*/  ISETP.NE.AND P1, PT, R5.reuse, RZ, PT ;  /* 0x000000ff0500720c */ /* 0x040fe20003f25270 */
[----:B01----:R-:W-:Y:S01]  /*2a670*/  IMAD.SHL.U32 R2, R5, 0x8, RZ ;  /* 0x0000000805027824 */ /* 0x003fe200078e00ff */
[----:B------:R-:W-:Y:S01]  /*2a680*/  ULDC.64 UR36, c[0x0][0x198] ;  /* 0x0000660000247ab9 */ /* 0x000fe20000000a00 */
[----:B------:R-:W-:Y:S01]  /*2a690*/  IMAD.MOV.U32 R19, RZ, RZ, RZ ;  /* 0x000000ffff137224 */ /* 0x000fe200078e00ff */
[----:B------:R-:W-:Y:S01]  /*2a6a0*/  ULDC UR39, c[0x0][0xc] ;  /* 0x0000030000277ab9 */ /* 0x000fe20000000800 */
[----:B----4-:R-:W-:-:S06]  /*2a6b0*/  ULEA UR4, UR5, UR4, 0x18 ;  /* 0x0000000405047291 */ /* 0x010fcc000f8ec03f */
[----:B------:R-:W-:Y:S01]  /*2a6c0*/  IMAD.U32 R18, RZ, RZ, UR4 ;  /* 0x00000004ff127e24 */ /* 0x000fe2000f8e00ff */
[----:B--2---:R-:W-:Y:S01]  /*2a6d0*/  R2UR UR6, R0 ;  /* 0x00000000000672ca */ /* 0x004fe200000e0000 */
[----:B------:R-:W-:Y:S01]  /*2a6e0*/  IMAD.SHL.U32 R0, R6, 0x8, RZ ;  /* 0x0000000806007824 */ /* 0x000fe200078e00ff */
[----:B---3--:R-:W-:-:S04]  /*2a6f0*/  LOP3.LUT R4, R4, 0xfffffffd, RZ, 0xc0, !PT ;  /* 0xfffffffd04047812 */ /* 0x008fc800078ec0ff */
[----:B------:R-:W-:Y:S02]  /*2a700*/  LOP3.LUT R3, R0, 0x1f8, RZ, 0xc0, !PT ;  /* 0x000001f800037812 */ /* 0x000fe400078ec0ff */
[----:B------:R-:W-:Y:S02]  /*2a710*/  @P1 LOP3.LUT R4, R4, 0x2, RZ, 0xfc, !PT ;  /* 0x0000000204041812 */ /* 0x000fe400078efcff */
[----:B------:R-:W-:Y:S02]  /*2a720*/  LOP3.LUT R3, R3, 0x38, R6, 0x78, !PT ;  /* 0x0000003803037812 */ /* 0x000fe400078e7806 */
[----:B------:R-:W-:Y:S01]  /*2a730*/  LOP3.LUT R4, R4, 0xfffffffe, RZ, 0xc0, !PT ;  /* 0xfffffffe04047812 */ /* 0x000fe200078ec0ff */
[----:B------:R-:W-:Y:S01]  /*2a740*/  ULOP3.LUT UR38, UR6, 0x2, URZ, 0xfc, !UPT ;  /* 0x0000000206267892 */ /* 0x000fe2000f8efc3f */
[----:B------:R-:W-:Y:S02]  /*2a750*/  LOP3.LUT R3, R3, 0x200, R2, 0xf8, !PT ;  /* 0x0000020003037812 */ /* 0x000fe400078ef802 */
[----:B------:R-:W-:-:S02]  /*2a760*/  LOP3.LUT P0, R2, R6, 0x1f, RZ, 0xc0, !PT ;  /* 0x0000001f06027812 */ /* 0x000fc4000780c0ff */
[----:B------:R-:W-:Y:S02]  /*2a770*/  SHF.L.U32 R6, R6, 0x4, RZ ;  /* 0x0000000406067819 */ /* 0x000fe400000006ff */
[----:B------:R-:W-:Y:S01]  /*2a780*/  LOP3.LUT R0, R0, 0x38, RZ, 0xc0, !PT ;  /* 0x0000003800007812 */ /* 0x000fe200078ec0ff */
[----:B------:R0:W-:Y:S08]  /*2a790*/  STL [R1+0x30], R2 ;  /* 0x0000300201007387 */ /* 0x0001f00000100800 */
[----:B------:R-:W-:-:S02]  /*2a7a0*/  @P0 LOP3.LUT R4, R4, 0x1, RZ, 0xfc, !PT ;  /* 0x0000000104040812 */ /* 0x000fc400078efcff */
[----:B------:R-:W-:Y:S02]  /*2a7b0*/  ISETP.NE.OR P0, PT, R5, RZ, !P0 ;  /* 0x000000ff0500720c */ /* 0x000fe40004705670 */
[----:B0-----:R-:W-:Y:S02]  /*2a7c0*/  SHF.R.U32.HI R2, RZ, 0x3, R5 ;  /* 0x00000003ff027819 */ /* 0x001fe40000011605 */
[----:B------:R-:W-:Y:S02]  /*2a7d0*/  LOP3.LUT R4, R4, 0xfffffff7, RZ, 0xc0, !PT ;  /* 0xfffffff704047812 */ /* 0x000fe400078ec0ff */
[----:B------:R-:W-:Y:S01]  /*2a7e0*/  LOP3.LUT R5, R2, 0x70, R6, 0xf8, !PT ;  /* 0x0000007002057812 */ /* 0x000fe200078ef806 */
[----:B------:R-:W-:Y:S01]  /*2a7f0*/  IMAD R2, R3, 0x2, R18 ;  /* 0x0000000203027824 */ /* 0x000fe200078e0212 */
[----:B------:R-:W-:-:S04]  /*2a800*/  LOP3.LUT R3, R0, 0x40, RZ, 0xfc, !PT ;  /* 0x0000004000037812 */ /* 0x000fc800078efcff */
[----:B------:R0:W-:Y:S01]  /*2a810*/  STL [R1+0x2c], R2 ;  /* 0x00002c0201007387 */ /* 0x0001e20000100800 */
[----:B------:R-:W-:-:S03]  /*2a820*/  @P0 LOP3.LUT R4, R4, 0x8, RZ, 0xfc, !PT ;  /* 0x0000000804040812 */ /* 0x000fc600078efcff */
        /* <DEDUP_REMOVED lines=9> */
.L_x_3068:
[----:B------:R-:W2:Y:S01]  /*2a8c0*/  LDL R0, [R1+0xc] ;  /* 0x00000c0001007983 */ /* 0x000ea20000100800 */
[----:B------:R-:W2:Y:S01]  /*2a8d0*/  LDC.64 R2, c[0x0][0xc88] ;  /* 0x00032200ff027b82 */ /* 0x000ea20000000a00 */
[----:B------:R-:W-:Y:S01]  /*2a8e0*/  ULDC.64 UR4, c[0x0][0x208] ;  /* 0x0000820000047ab9 */ /* 0x000fe20000000a00 */
[----:B--2---:R-:W-:-:S05]  /*2a8f0*/  IMAD.WIDE R2, R0, 0x4, R2 ;  /* 0x0000000400027825 */ /* 0x004fca00078e0202 */
[----:B01----:R-:W2:Y:S01]  /*2a900*/  LDG.E R4, desc[UR4][R2.64] ;  /* 0x0000000402047981 */ /* 0x003ea2000c1e1900 */
        /* <DEDUP_REMOVED lines=12> */
[----:B--2---:R-:W-:Y:S01]  /*2a9d0*/  SHF.R.S32.HI R5, RZ, 0x1f, R4 ;  /* 0x0000001fff057819 */ /* 0x004fe20000011404 */
[----:B------:R-:W-:-:S06]  /*2a9e0*/  IMAD.SHL.U32 R15, R4, 0x4, RZ ;  /* 0x00000004040f7824 */ /* 0x000fcc00078e00ff */
[C---:B------:R-:W-:Y:S01]  /*2a9f0*/  @P0 LEA R2, P1, R4.reuse, UR4, 0x2 ;  /* 0x0000000404020c11 */ /* 0x040fe2000f8210ff */
[----:B------:R0:W-:Y:S01]  /*2aa00*/  STL [R1+0x38], R4 ;  /* 0x0000380401007387 */ /* 0x0001e20000100800 */
[C-C-:B------:R-:W-:Y:S02]  /*2aa10*/  SHF.L.U64.HI R14, R4.reuse, 0x2, R5.reuse ;  /* 0x00000002040e7819 */ /* 0x140fe40000010205 */
[----:B------:R-:W-:Y:S01]  /*2aa20*/  @P0 LEA.HI.X R3, R4, UR5, R5, 0x2, P1 ;  /* 0x0000000504030c11 */ /* 0x000fe200088f1405 */
[----:B------:R-:W-:Y:S01]  /*2aa30*/  ULDC.64 UR4, c[0x0][0xa00] ;  /* 0x0002800000047ab9 */ /* 0x000fe20000000a00 */
[C---:B------:R-:W-:Y:S01]  /*2aa40*/  @P3 IADD3 R8, P1, R15.reuse, UR10, RZ ;  /* 0x0000000a0f083c10 */ /* 0x040fe2000ff3e0ff */
        /* <DEDUP_REMOVED lines=12> */
[----:B--2---:R-:W-:-:S04]  /*2ab10*/  IADD3 R2, P0, R15, UR4, RZ ;  /* 0x000000040f027c10 */ /* 0x004fc8000ff1e0ff */
[----:B------:R-:W-:Y:S01]  /*2ab20*/  IADD3.X R3, R14, UR5, RZ, P0, !PT ;  /* 0x000000050e037c10 */ /* 0x000fe200087fe4ff */
[----:B------:R-:W-:Y:S01]  /*2ab30*/  ULDC UR4, c[0x0][0x288] ;  /* 0x0000a20000047ab9 */ /* 0x000fe20000000800 */
[----:B0-----:R-:W-:-:S03]  /*2ab40*/  IADD3 R4, P0, R15, UR8, RZ ;  /* 0x000000080f047c10 */ /* 0x001fc6000ff1e0ff */
[----:B------:R0:W5:Y:S01]  /*2ab50*/  @P2 LDG.E R11, desc[UR12][R6.64] ;  /* 0x0000000c060b2981 */ /* 0x000162000c1e1900 */
[----:B-1----:R-:W-:Y:S02]  /*2ab60*/  IADD3.X R5, R14, UR9, RZ, P0, !PT ;  /* 0x000000090e057c10 */ /* 0x002fe400087fe4ff */
[----:B------:R-:W-:Y:S01]  /*2ab70*/  ISETP.NE.U32.AND P0, PT, RZ, UR8, PT ;  /* 0x00000008ff007c0c */ /* 0x000fe2000bf05070 */
[----:B------:R-:W2:Y:S03]  /*2ab80*/  @P1 LDG.E R12, desc[UR12][R2.64] ;  /* 0x0000000c020c1981 */ /* 0x000ea6000c1e1900 */
[----:B------:R-:W-:-:S13]  /*2ab90*/  ISETP.NE.AND.EX P0, PT, RZ, UR9, PT, P0 ;  /* 0x00000009ff007c0c */ /* 0x000fda000bf05300 */
[----:B------:R0:W5:Y:S04]  /*2aba0*/  @P0 LDG.E R10, desc[UR12][R4.64] ;  /* 0x0000000c040a0981 */ /* 0x000168000c1e1900 */
[----:B--2---:R1:W-:Y:S02]  /*2abb0*/  STL [R1+0x4c], R12 ;  /* 0x00004c0c01007387 */ /* 0x0043e40000100800 */
[----:B-1----:R-:W-:Y:S01]  /*2abc0*/  IMAD.U32 R12, RZ, RZ, UR4 ;  /* 0x00000004ff0c7e24 */ /* 0x002fe2000f8e00ff */
        /* <DEDUP_REMOVED lines=11> */
[----:B------:R-:W-:Y:S02]  /*2ac80*/  IMAD.U32 R9, RZ, RZ, UR5 ;  /* 0x00000005ff097e24 */ /* 0x000fe4000f8e00ff */
[----:B------:R-:W-:Y:S01]  /*2ac90*/  IMAD.U32 R8, RZ, RZ, UR4 ;  /* 0x00000004ff087e24 */ /* 0x000fe2000f8e00ff */
[----:B0-----:R-:W-:Y:S06]  /*2aca0*/  @P3 BRA `(.L_x_2904) ;  /* 0x0000000000183947 */ /* 0x001fec0003800000 */
[----:B------:R-:W-:Y:S05]  /*2acb0*/  @!P1 BRA `(.L_x_2904) ;  /* 0x0000000000149947 */ /* 0x000fea0003800000 */
[----:B------:R-:W-:Y:S02]  /*2acc0*/  ULDC.64 UR4, c[0x0][0x208] ;  /* 0x0000820000047ab9 */ /* 0x000fe40000000a00 */
[----:B------:R-:W2:Y:S04]  /*2acd0*/  LDG.E R12, desc[UR4][R2.64] ;  /* 0x00000004020c7981 */ /* 0x000ea8000c1e1900 */
[----:B------:R-:W2:Y:S02]  /*2ace0*/  LDG.E R2, desc[UR4][R2.64+0x4] ;  /* 0x0000040402027981 */ /* 0x000ea4000c1e1900 */
[----:B--2--5:R-:W-:-:S05]  /*2acf0*/  IADD3 R13, -R12, R2, RZ ;  /* 0x000000020c0d7210 */ /* 0x024fca0007ffe1ff */
[----:B------:R0:W-:Y:S02]  /*2ad00*/  STL [R1+0x50], R13 ;  /* 0x0000500d01007387 */ /* 0x0001e40000100800 */
.L_x_2904:
[----:B------:R-:W2:Y:S01]  /*2ad10*/  LDL.LU R3, [R1+0x8] ;  /* 0x0000080001037983 */ /* 0x000ea20000300800 */
[----:B------:R-:W-:Y:S02]  /*2ad20*/  ULDC.64 UR4, c[0x0][0xa20] ;  /* 0x0002880000047ab9 */ /* 0x000fe40000000a00 */
[----:B------:R-:W-:Y:S01]  /*2ad30*/  ISETP.NE.U32.AND P1, PT, RZ, UR4, PT ;  /* 0x00000004ff007c0c */ /* 0x000fe2000bf25070 */
[----:B------:R-:W3:Y:S03]  /*2ad40*/  LDL R12, [R1+0x38] ;  /* 0x00003800010c7983 */ /* 0x000ee60000100800 */
[----:B------:R-:W-:Y:S02]  /*2ad50*/  ISETP.NE.AND.EX P1, PT, RZ, UR5, PT, P1 ;  /* 0x00000005ff007c0c */ /* 0x000fe4000bf25310 */
[C---:B--2---:R-:W-:Y:S02]  /*2ad60*/  LOP3.LUT R17, R3.reuse, 0xff000000, RZ, 0xc0, !PT ;  /* 0xff00000003117812 */ /* 0x044fe400078ec0ff */
[----:B------:R-:W-:-:S02]  /*2ad70*/  LOP3.LUT R2, R3, 0xff0000, RZ, 0xc0, !PT ;  /* 0x00ff000003027812 */ /* 0x000fc400078ec0ff */
[----:B------:R-:W-:Y:S02]  /*2ad80*/  SHF.R.U32.HI R17, RZ, 0x8, R17 ;  /* 0x00000008ff117819 */ /* 0x000fe40000011611 */
[----:B------:R-:W-:Y:S02]  /*2ad90*/  LOP3.LUT R16, R3, 0xffff, RZ, 0xc0, !PT ;  /* 0x0000ffff03107812 */ /* 0x000fe400078ec0ff */
[----:B------:R-:W-:Y:S01]  /*2ada0*/  LEA.HI R17, R2, R17, RZ, 0x10 ;  /* 0x0000001102117211 */ /* 0x000fe200078f80ff */
[----:B-----5:R-:W-:-:S05]  /*2adb0*/  IMAD.IADD R2, R11, 0x1, R0 ;  /* 0x000000010b027824 */ /* 0x020fca00078e0200 */
[----:B------:R1:W-:Y:S04]  /*2adc0*/  STL [R1+0x1c], R2 ;  /* 0x00001c0201007387 */ /* 0x0003e80000100800 */
[----:B---3--:R1:W-:Y:S01]  /*2add0*/  STL [R1+0x14], R12 ;  /* 0x0000140c01007387 */ /* 0x0083e20000100800 */
[----:B------:R-:W-:Y:S05]  /*2ade0*/  @!P1 BRA `(.L_x_2905) ;  /* 0x0000000000149947 */ /* 0x000fea0003800000 */
[----:B-1----:R-:W-:Y:S01]  /*2adf0*/  IADD3 R2, P1, R15, UR4, RZ ;  /* 0x000000040f027c10 */ /* 0x002fe2000ff3e0ff */
[----:B------:R-:W-:-:S03]  /*2ae00*/  ULDC.64 UR6, c[0x0][0x208] ;  /* 0x0000820000067ab9 */ /* 0x000fc60000000a00 */
[----:B------:R-:W-:-:S05]  /*2ae10*/  IADD3.X R3, R14, UR5, RZ, P1, !PT ;  /* 0x000000050e037c10 */ /* 0x000fca0008ffe4ff */
[----:B------:R2:W5:Y:S01]  /*2ae20*/  LDG.E R8, desc[UR6][R2.64] ;  /* 0x0000000602087981 */ /* 0x000562000c1e1900 */
[----:B------:R-:W-:Y:S05]  /*2ae30*/  BRA `(.L_x_2906) ;  /* 0x0000000000147947 */ /* 0x000fea0003800000 */
.L_x_2905:
[----:B------:R-:W-:Y:S05]  /*2ae40*/  @!P2 BRA `(.L_x_2906) ;  /* 0x000000000010a947 */ /* 0x000fea0003800000 */
[----:B------:R-:W-:Y:S02]  /*2ae50*/  ULDC.64 UR4, c[0x0][0x208] ;  /* 0x0000820000047ab9 */ /* 0x000fe40000000a00 */
[----:B------:R-:W2:Y:S04]  /*2ae60*/  LDG.E R8, desc[UR4][R6.64] ;  /* 0x0000000406087981 */ /* 0x000ea8000c1e1900 */
[----:B------:R-:W2:Y:S02]  /*2ae70*/  LDG.E R6, desc[UR4][R6.64+0x4] ;  /* 0x0000040406067981 */ /* 0x000ea4000c1e1900 */
[----:B--2---:R-:W-:-:S07]  /*2ae80*/  IMAD.IADD R8, R6, 0x1, -R8 ;  /* 0x0000000106087824 */ /* 0x004fce00078e0a08 */
.L_x_2906:
[----:B------:R-:W-:Y:S01]  /*2ae90*/  ULDC.64 UR4, c[0x0][0x208] ;  /* 0x0000820000047ab9 */ /* 0x000fe20000000a00 */
[----:B------:R-:W3:Y:S01]  /*2aea0*/  LDL R6, [R1+0x4] ;  /* 0x0000040001067983 */ /* 0x000ee20000100800 */
[----:B--2---:R-:W2:Y:S03]  /*2aeb0*/  LDC R3, c[0x0][0x448] ;  /* 0x00011200ff037b82 */ /* 0x004ea60000000800 */
[----:B-1----:R-:W4:Y:S04]  /*2aec0*/  @P0 LDG.E R2, desc[UR4][R4.64] ;  /* 0x0000000404020981 */ /* 0x002f28000c1e1900 */
[----:B------:R1:W4:Y:S01]  /*2aed0*/  @P0 LDG.E R4, desc[UR4][R4.64+0x4] ;  /* 0x0000040404040981 */ /* 0x000322000c1e1900 */
[----:B-----5:R-:W-:Y:S01]  /*2aee0*/  IADD3 R7, -R0, R8, RZ ;  /* 0x0000000800077210 */ /* 0x020fe20007ffe1ff */
[----:B------:R-:W-:Y:S01]  /*2aef0*/  BSSY B0, `(.L_x_2907) ;  /* 0x0000037000007945 */ /* 0x000fe20003800000 */
[----:B------:R-:W-:-:S02]  /*2af00*/  LOP3.LUT R11, R17, 0xff, RZ, 0xc0, !PT ;  /* 0x000000ff110b7812 */ /* 0x000fc400078ec0ff */
[----:B------:R-:W-:-:S03]  /*2af10*/  SHF.R.U32.HI R17, RZ, 0x10, R17 ;  /* 0x00000010ff117819 */ /* 0x000fc60000011611 */
[----:B------:R0:W-:Y:S01]  /*2af20*/  STL [R1+0x60], R11 ;  /* 0x0000600b01007387 */ /* 0x0001e20000100800 */
[----:B--2---:R-:W-:-:S13]  /*2af30*/  ISETP.NE.AND P1, PT, R3, 0x1, PT ;  /* 0x000000010300780c */ /* 0x004fda0003f25270 */
[----:B------:R-:W2:Y:S08]  /*2af40*/  @P1 LDC R3, c[0x0][0x44c] ;  /* 0x00011300ff031b82 */ /* 0x000eb00000000800 */
[----:B-1----:R-:W1:Y:S01]  /*2af50*/  @P1 LDC R5, c[0x0][0x450] ;  /* 0x00011400ff051b82 */ /* 0x002e620000000800 */
[----:B----4-:R-:W-:Y:S02]  /*2af60*/  @P0 IMAD.IADD R9, R4, 0x1, -R2 ;  /* 0x0000000104090824 */ /* 0x010fe400078e0a02 */
[----:B---3--:R-:W-:-:S04]  /*2af70*/  IMAD.SHL.U32 R2, R6, 0x80, RZ ;  /* 0x0000008006027824 */ /* 0x008fc800078e00ff */
[----:B------:R-:W-:-:S04]  /*2af80*/  VIADD R2, R2, 0x7f ;  /* 0x0000007f02027836 */ /* 0x000fc80000000000 */
[----:B--2---:R-:W-:-:S05]  /*2af90*/  @P1 IMAD.HI.U32 R0, R2, R3, RZ ;  /* 0x0000000302001227 */ /* 0x004fca00078e00ff */
[----:B-1----:R-:W-:Y:S01]  /*2afa0*/  @P1 SHF.R.U32.HI R2, RZ, R5, R0 ;  /* 0x00000005ff021219 */ /* 0x002fe20000011600 */
[----:B------:R-:W-:-:S04]  /*2afb0*/  IMAD.IADD R0, R7, 0x1, R9 ;  /* 0x0000000107007824 */ /* 0x000fc800078e0209 */
[C---:B------:R-:W-:Y:S01]  /*2afc0*/  VIADD R3, R0.reuse, 0x4f ;  /* 0x0000004f00037836 */ /* 0x040fe20000000000 */
[----:B------:R-:W-:-:S03]  /*2afd0*/  IADD3 R21, R0, 0x50, -R13 ;  /* 0x0000005000157810 */ /* 0x000fc60007ffe80d */
[----:B------:R-:W-:-:S04]  /*2afe0*/  IMAD.HI R0, R3, 0x66666667, RZ ;  /* 0x6666666703007827 */ /* 0x000fc800078e02ff */
[----:B------:R-:W-:Y:S01]  /*2aff0*/  IMAD.IADD R2, R21, 0x1, R2 ;  /* 0x0000000115027824 */ /* 0x000fe200078e0202 */
[----:B------:R-:W-:-:S03]  /*2b000*/  SHF.R.U32.HI R20, RZ, 0x1f, R0 ;  /* 0x0000001fff147819 */ /* 0x000fc60000011600 */
[----:B------:R-:W-:Y:S01]  /*2b010*/  IMAD.HI R2, R2, 0x66666667, RZ ;  /* 0x6666666702027827 */ /* 0x000fe200078e02ff */
[----:B------:R-:W-:-:S03]  /*2b020*/  LEA.HI.SX32 R20, R0, R20, 0x1b ;  /* 0x0000001400147211 */ /* 0x000fc600078fdaff */
[----:B------:R-:W-:Y:S01]  /*2b030*/  IMAD.MOV.U32 R0, RZ, RZ, RZ ;  /* 0x000000ffff007224 */ /* 0x000fe200078e00ff */
[----:B------:R-:W-:-:S04]  /*2b040*/  SHF.R.U32.HI R6, RZ, 0x1f, R2 ;  /* 0x0000001fff067819 */ /* 0x000fc80000011602 */
[----:B------:R-:W-:-:S04]  /*2b050*/  LEA.HI.SX32 R6, R2, R6, 0x1b ;  /* 0x0000000602067211 */ /* 0x000fc800078fdaff */
[----:B------:R-:W-:-:S04]  /*2b060*/  VIMNMX R6, R20, R6, PT ;  /* 0x0000000614067248 */ /* 0x000fc80003fe0100 */
[----:B------:R-:W-:-:S13]  /*2b070*/  ISETP.GE.AND P1, PT, R6, 0x1, PT ;  /* 0x000000010600780c */ /* 0x000fda0003f26270 */
[----:B0-----:R-:W-:Y:S05]  /*2b080*/  @!P1 BRA `(.L_x_2908) ;  /* 0x0000000000749947 */ /* 0x001fea0003800000 */
[----:B------:R-:W-:Y:S01]  /*2b090*/  ISETP.NE.AND P1, PT, R17, RZ, PT ;  /* 0x000000ff1100720c */ /* 0x000fe20003f25270 */
[----:B------:R-:W-:-:S03]  /*2b0a0*/  ULDC UR4, c[0x0][0x9f0] ;  /* 0x00027c0000047ab9 */ /* 0x000fc60000000800 */
[----:B------:R-:W-:-:S04]  /*2b0b0*/  SEL R2, R17, UR4, P1 ;  /* 0x0000000411027c07 */ /* 0x000fc80008800000 */
[----:B------:R-:W-:Y:S02]  /*2b0c0*/  IABS R3, R2 ;  /* 0x0000000200037213 */ /* 0x000fe40000000000 */
[----:B------:R-:W-:Y:S02]  /*2b0d0*/  IADD3 R0, R2, -0x1, R6 ;  /* 0xffffffff02007810 */ /* 0x000fe40007ffe006 */
[----:B------:R-:W0:Y:S08]  /*2b0e0*/  I2F.RP R4, R3 ;  /* 0x0000000300047306 */ /* 0x000e300000209400 */
[----:B0-----:R-:W0:Y:S02]  /*2b0f0*/  MUFU.RCP R4, R4 ;  /* 0x0000000400047308 */ /* 0x001e240000001000 */
[----:B0-----:R-:W-:-:S06]  /*2b100*/  VIADD R4, R4, 0xffffffe ;  /* 0x0ffffffe04047836 */ /* 0x001fcc0000000000 */
[----:B------:R0:W1:Y:S02]  /*2b110*/  F2I.FTZ.U32.TRUNC.NTZ R5, R4 ;  /* 0x0000000400057305 */ /* 0x000064000021f000 */
[----:B0-----:R-:W-:-:S04]  /*2b120*/  LOP3.LUT R4, R0, R2, RZ, 0x3c, !PT ;  /* 0x0000000200047212 */ /* 0x001fc800078e3cff */
[----:B------:R-:W-:Y:S02]  /*2b130*/  ISETP.GE.AND P1, PT, R4, RZ, PT ;  /* 0x000000ff0400720c */ /* 0x000fe40003f26270 */
[----:B-1----:R-:W-:-:S05]  /*2b140*/  IADD3 R4, RZ, -R5, RZ ;  /* 0x80000005ff047210 */ /* 0x002fca0007ffe0ff */
[----:B------:R-:W-:Y:S02]  /*2b150*/  IMAD R8, R4, R3, RZ ;  /* 0x0000000304087224 */ /* 0x000fe400078e02ff */
[----:B------:R-:W-:-:S04]  /*2b160*/  IMAD.MOV.U32 R4, RZ, RZ, RZ ;  /* 0x000000ffff047224 */ /* 0x000fc800078e00ff */
[----:B------:R-:W-:Y:S01]  /*2b170*/  IMAD.HI.U32 R8, R5, R8, R4 ;  /* 0x0000000805087227 */ /* 0x000fe200078e0004 */
[----:B------:R-:W-:Y:S02]  /*2b180*/  IABS R4, R0 ;  /* 0x0000000000047213 */ /* 0x000fe40000000000 */
[----:B------:R-:W-:-:S05]  /*2b190*/  IABS R0, R2 ;  /* 0x0000000200007213 */ /* 0x000fca0000000000 */
[----:B------:R-:W-:-:S04]  /*2b1a0*/  IMAD.MOV R0, RZ, RZ, -R0 ;  /* 0x000000ffff007224 */ /* 0x000fc800078e0a00 */
[----:B------:R-:W-:Y:S02]  /*2b1b0*/  IMAD.MOV.U32 R5, RZ, RZ, R0 ;  /* 0x000000ffff057224 */ /* 0x000fe400078e0000 */
[----:B------:R-:W-:-:S04]  /*2b1c0*/  IMAD.HI.U32 R0, R8, R4, RZ ;  /* 0x0000000408007227 */ /* 0x000fc800078e00ff */
[----:B------:R-:W-:-:S05]  /*2b1d0*/  IMAD R4, R0, R5, R4 ;  /* 0x0000000500047224 */ /* 0x000fca00078e0204 */
[----:B------:R-:W-:-:S13]  /*2b1e0*/  ISETP.GT.U32.AND P2, PT, R3, R4, PT ;  /* 0x000000040300720c */ /* 0x000fda0003f44070 */
[----:B------:R-:W-:Y:S02]  /*2b1f0*/  @!P2 IMAD.IADD R4, R4, 0x1, -R3 ;  /* 0x000000010404a824 */ /* 0x000fe400078e0a03 */
[----:B------:R-:W-:-:S03]  /*2b200*/  @!P2 VIADD R0, R0, 0x1 ;  /* 0x000000010000a836 */ /* 0x000fc60000000000 */
[----:B------:R-:W-:-:S13]  /*2b210*/  ISETP.GE.U32.AND P2, PT, R4, R3, PT ;  /* 0x000000030400720c */ /* 0x000fda0003f46070 */
[----:B------:R-:W-:Y:S02]  /*2b220*/  @P2 IADD3 R0, R0, 0x1, RZ ;  /* 0x0000000100002810 */ /* 0x000fe40007ffe0ff */
[----:B------:R-:W-:-:S03]  /*2b230*/  ISETP.NE.AND P2, PT, R2, RZ, PT ;  /* 0x000000ff0200720c */ /* 0x000fc60003f45270 */
[----:B------:R-:W-:-:S10]  /*2b240*/  @!P1 IMAD.MOV R0, RZ, RZ, -R0 ;  /* 0x000000ffff009224 */ /* 0x000fd400078e0a00 */
[----:B------:R-:W-:-:S07]  /*2b250*/  @!P2 LOP3.LUT R0, RZ, R2, RZ, 0x33, !PT ;  /* 0x00000002ff00a212 */ /* 0x000fce00078e33ff */
.L_x_2908:
[----:B------:R-:W-:Y:S05]  /*2b260*/  BSYNC B0 ;  /* 0x0000000000007941 */ /* 0x000fea0003800000 */
.L_x_2907:
[----:B------:R-:W-:Y:S01]  /*2b270*/  IMAD R2, R11, R0, RZ ;  /* 0x000000000b027224 */ /* 0x000fe200078e02ff */
[----:B------:R-:W-:Y:S01]  /*2b280*/  BSSY B0, `(.L_x_2909) ;  /* 0x000019b000007945 */ /* 0x000fe20003800000 */
[----:B------:R-:W-:-:S03]  /*2b290*/  PLOP3.LUT P5, PT, PT, PT, PT, 0x80, 0x0 ;  /* 0x000000000000781c */ /* 0x000fc60003faf070 */
[----:B------:R-:W-:-:S05]  /*2b2a0*/  VIADDMNMX R0, R2, R0, R6, PT ;  /* 0x0000000002007246 */ /* 0x000fca0003800106 */
[--C-:B------:R-:W-:Y:S02]  /*2b2b0*/  IMAD R3, R0, 0x50, -R7.reuse ;  /* 0x0000005000037824 */ /* 0x100fe400078e0a07 */
[----:B------:R-:W-:-:S03]  /*2b2c0*/  IMAD R0, R2, 0x50, -R7 ;  /* 0x0000005002007824 */ /* 0x000fc600078e0a07 */
[----:B------:R-:W-:Y:S02]  /*2b2d0*/  VIMNMX R9, R3, R9, PT ;  /* 0x0000000903097248 */ /* 0x000fe40003fe0100 */
[----:B------:R-:W-:-:S04]  /*2b2e0*/  VIMNMX R0, RZ, R0, !PT ;  /* 0x00000000ff007248 */ /* 0x000fc80007fe0100 */
[----:B------:R-:W-:Y:S01]  /*2b2f0*/  ISETP.GT.AND P1, PT, R9, R0, PT ;  /* 0x000000000900720c */ /* 0x000fe20003f24270 */
[----:B------:R-:W-:-:S12]  /*2b300*/  IMAD.WIDE.U32 R2, R0, -0x33333333, RZ ;  /* 0xcccccccd00027825 */ /* 0x000fd800078e00ff */
[----:B------:R-:W-:Y:S01]  /*2b310*/  @P1 VIADD R4, R9, 0x4f ;  /* 0x0000004f09041836 */ /* 0x000fe20000000000 */
        /* <DEDUP_REMOVED lines=14> */
.L_x_3135:
[----:B-1----:R-:W-:Y:S02]  /*2b400*/  ISETP.NE.AND P0, PT, R14, RZ, PT ;  /* 0x000000ff0e00720c */ /* 0x002fe40003f05270 */
[----:B------:R-:W-:-:S11]  /*2b410*/  PLOP3.LUT P2, PT, PT, PT, PT, 0x8, 0x0 ;  /* 0x000000000000781c */ /* 0x000fd60003f4e170 */
[----:B------:R-:W-:Y:S05]  /*2b420*/  @P0 BRA `(.L_x_2912) ;  /* 0x00000000000c0947 */ /* 0x000fea0003800000 */
[----:B------:R-:W-:-:S03]  /*2b430*/  UMOV UR4, 0xffffffff ;  /* 0xffffffff00047882 */ /* 0x000fc60000000000 */
[----:B------:R-:W-:Y:S05]  /*2b440*/  BRA.DIV UR4, `(.L_x_2913) ;  /* 0x0000009204587947 */ /* 0x000fea000b800000 */
[----:B------:R-:W-:-:S13]  /*2b450*/  ELECT P2, URZ, PT ;  /* 0x00000000003f782f */ /* 0x000fda0003840000 */
.L_x_2912:
        /* <DEDUP_REMOVED lines=9> */
.L_x_3138:
[----:B------:R-:W-:Y:S05]  /*2b4f0*/  BSYNC B1 ;  /* 0x0000000000017941 */ /* 0x000fea0003800000 */
.L_x_2914:
        /* <DEDUP_REMOVED lines=12> */
.L_x_3139:
[----:B------:R-:W-:Y:S05]  /*2b5c0*/  BSYNC B2 ;  /* 0x0000000000027941 */ /* 0x000fea0003800000 */
.L_x_2918:
        /* <DEDUP_REMOVED lines=8> */
.L_x_2921:
[----:B------:R-:W-:Y:S05]  /*2b650*/  BSYNC B2 ;  /* 0x0000000000027941 */ /* 0x000fea0003800000 */
.L_x_2920:
[----:B0-2---:R-:W2:Y:S01]  /*2b660*/  LDL R2, [R1+0x20] ;  /* 0x0000200001027983 */ /* 0x005ea20000100800 */
[----:B------:R-:W-:Y:S01]  /*2b670*/  IMAD.MOV.U32 R3, RZ, RZ, RZ ;  /* 0x000000ffff037224 */ /* 0x000fe200078e00ff */
[----:B------:R-:W-:Y:S01]  /*2b680*/  UIADD3 UR4, UP0, UR36, 0x570, URZ ;  /* 0x0000057024047890 */ /* 0x000fe2000ff1e03f */
[----:B------:R-:W-:Y:S01]  /*2b690*/  PLOP3.LUT P0, PT, PT, PT, PT, 0x80, 0x0 ;  /* 0x000000000000781c */ /* 0x000fe20003f0f070 */
[----:B------:R-:W-:Y:S01]  /*2b6a0*/  UMOV UR6, 0x0 ;  /* 0x0000000000067882 */ /* 0x000fe20000000000 */
[----:B------:R-:W-:Y:S01]  /*2b6b0*/  UMOV UR7, 0x12f00000 ;  /* 0x12f0000000077882 */ /* 0x000fe20000000000 */
[----:B------:R-:W-:Y:S01]  /*2b6c0*/  R2UR UR10, R3 ;  /* 0x00000000030a72ca */ /* 0x000fe200000e0000 */
[----:B------:R-:W-:Y:S01]  /*2b6d0*/  IMAD R3, R7, 0x50, R10 ;  /* 0x0000005007037824 */ /* 0x000fe200078e020a */
[----:B------:R-:W-:-:S03]  /*2b6e0*/  UIADD3.X UR5, URZ, UR37, URZ, UP0, !UPT ;  /* 0x000000253f057290 */ /* 0x000fc600087fe43f */
[----:B------:R-:W-:Y:S02]  /*2b6f0*/  VIADD R3, R3, 0xffffffb0 ;  /* 0xffffffb003037836 */ /* 0x000fe40000000000 */
[----:B--2---:R-:W-:Y:S02]  /*2b700*/  IMAD R5, R2, 0xa000, R18 ;  /* 0x0000a00002057824 */ /* 0x004fe400078e0212 */
[----:B------:R-:W-:Y:S02]  /*2b710*/  VIADD R2, R6, 0x38890 ;  /* 0x0003889006027836 */ /* 0x000fe40000000000 */
[----:B------:R-:W-:-:S07]  /*2b720*/  VIADD R4, R5, 0x24400 ;  /* 0x0002440005047836 */ /* 0x000fce0000000000 */
.L_x_2922:
        /* <DEDUP_REMOVED lines=16> */
.L_x_2923:
        /* <DEDUP_REMOVED lines=16> */
.L_x_2924:
        /* <DEDUP_REMOVED lines=16> */
.L_x_2925:
        /* <DEDUP_REMOVED lines=13> */
.L_x_3140:
[----:B------:R-:W-:Y:S05]  /*2bb00*/  BSYNC B2 ;  /* 0x0000000000027941 */ /* 0x000fea0003800000 */
.L_x_2926:
        /* <DEDUP_REMOVED lines=10> */
.L_x_2929:
[----:B------:R-:W-:Y:S05]  /*2bbb0*/  BSYNC B2 ;  /* 0x0000000000027941 */ /* 0x000fea0003800000 */
.L_x_2928:
[----:B------:R-:W-:Y:S01]  /*2bbc0*/  R2UR UR6, R12 ;  /* 0x000000000c0672ca */ /* 0x000fe200000e0000 */
[----:B--2---:R-:W-:Y:S01]  /*2bbd0*/  IMAD.MOV.U32 R2, RZ, RZ, RZ ;  /* 0x000000ffff027224 */ /* 0x004fe200078e00ff */
[----:B------:R-:W-:Y:S01]  /*2bbe0*/  R2UR UR7, R13 ;  /* 0x000000000d0772ca */ /* 0x000fe200000e0000 */
[----:B------:R-:W-:Y:S01]  /*2bbf0*/  UIADD3 UR4, UP0, UR36, 0x670, URZ ;  /* 0x0000067024047890 */ /* 0x000fe2000ff1e03f */
[----:B------:R-:W-:Y:S01]  /*2bc00*/  PLOP3.LUT P0, PT, PT, PT, PT, 0x80, 0x0 ;  /* 0x000000000000781c */ /* 0x000fe20003f0f070 */
[----:B------:R-:W-:Y:S01]  /*2bc10*/  VIADD R4, R5, 0x400 ;  /* 0x0000040005047836 */ /* 0x000fe20000000000 */
[----:B------:R-:W-:Y:S01]  /*2bc20*/  R2UR UR10, R2 ;  /* 0x00000000020a72ca */ /* 0x000fe200000e0000 */
[----:B------:R-:W-:Y:S01]  /*2bc30*/  VIADD R2, R6, 0x388b0 ;  /* 0x000388b006027836 */ /* 0x000fe20000000000 */
[----:B------:R-:W-:-:S13]  /*2bc40*/  UIADD3.X UR5, URZ, UR37, URZ, UP0, !UPT ;  /* 0x000000253f057290 */ /* 0x000fda00087fe43f */
.L_x_2930:
        /* <DEDUP_REMOVED lines=10> */
[----:B------:R-:W-:Y:S02]  /*2bcf0*/  R2UR UR10, R15 ;  /* 0x000000000f0a72ca */ /* 0x000fe400000e0000 */
[----:B------:R-:W-:Y:S02]  /*2bd00*/  R2UR UR6, R12 ;  /* 0x000000000c0672ca */ /* 0x000fe400000e0000 */
[----:B------:R-:W-:Y:S02]  /*2bd10*/  R2UR UR7, R13 ;  /* 0x000000000d0772ca */ /* 0x000fe400000e0000 */
[----:B------:R-:W-:Y:S02]  /*2bd20*/  PLOP3.LUT P0, PT, PT, PT, PT, 0x80, 0x0 ;  /* 0x000000000000781c */ /* 0x000fe40003f0f070 */
[----:B------:R-:W-:-:S11]  /*2bd30*/  IADD3 R4, R5, 0x2c00, RZ ;  /* 0x00002c0005047810 */ /* 0x000fd60007ffe0ff */
.L_x_2931:
        /* <DEDUP_REMOVED lines=15> */
.L_x_2932:
        /* <DEDUP_REMOVED lines=15> */
.L_x_2933:
        /* <DEDUP_REMOVED lines=10> */
.L_x_2917:
[----:B------:R-:W-:Y:S05]  /*2bfc0*/  BSYNC B1 ;  /* 0x0000000000017941 */ /* 0x000fea0003800000 */
.L_x_2916:
[----:B01----:R-:W2:Y:S04]  /*2bfd0*/  LDL.LU R6, [R1+0x20] ;  /* 0x0000200001067983 */ /* 0x003ea80000300800 */
[----:B------:R-:W3:Y:S01]  /*2bfe0*/  LDL.LU R4, [R1+0x24] ;  /* 0x0000240001047983 */ /* 0x000ee20000300800 */
[----:B------:R-:W-:Y:S01]  /*2bff0*/  VIADD R7, R7, 0xfffffffe ;  /* 0xfffffffe07077836 */ /* 0x000fe20000000000 */
[----:B------:R-:W-:Y:S01]  /*2c000*/  PLOP3.LUT P5, PT, PT, PT, PT, 0x8, 0x0 ;  /* 0x000000000000781c */ /* 0x000fe20003fae170 */
[----:B--2---:R-:W-:-:S05]  /*2c010*/  VIADD R2, R6, 0x1 ;  /* 0x0000000106027836 */ /* 0x004fca0000000000 */
        /* <DEDUP_REMOVED lines=8> */
.L_x_2952:
[----:B------:R-:W-:Y:S05]  /*2c0a0*/  YIELD ;  /* 0x0000000000007946 */ /* 0x000fea0003800000 */
[----:B------:R-:W-:Y:S04]  /*2c0b0*/  BSSY B1, `(.L_x_2934) ;  /* 0x00000ab000017945 */ /* 0x000fe80003800000 */
[----:B-1----:R-:W-:Y:S05]  /*2c0c0*/  @!P2 BRA `(.L_x_2935) ;  /* 0x0000000800a4a947 */ /* 0x002fea0003800000 */
[----:B0-----:R-:W2:Y:S04]  /*2c0d0*/  LDL R4, [R1+0x20] ;  /* 0x0000200001047983 */ /* 0x001ea80000100800 */
[----:B------:R-:W3:Y:S01]  /*2c0e0*/  LDL R3, [R1+0x24] ;  /* 0x0000240001037983 */ /* 0x000ee20000100800 */
[----:B------:R-:W-:Y:S01]  /*2c0f0*/  BSSY B2, `(.L_x_2936) ;  /* 0x0000008000027945 */ /* 0x000fe20003800000 */
[----:B------:R-:W0:Y:S02]  /*2c100*/  S2R R2, SR_TID.X ;  /* 0x0000000000027919 */ /* 0x000e240000002100 */
[----:B0-----:R-:W-:-:S04]  /*2c110*/  LOP3.LUT R2, R2, 0x7f, RZ, 0xc0, !PT ;  /* 0x0000007f02027812 */ /* 0x001fc800078ec0ff */
[----:B------:R-:W-:Y:S01]  /*2c120*/  ISETP.NE.AND P1, PT, R2, RZ, PT ;  /* 0x000000ff0200720c */ /* 0x000fe20003f25270 */
[----:B--2---:R-:W-:Y:S01]  /*2c130*/  IMAD R6, R4, 0x8, R18 ;  /* 0x0000000804067824 */ /* 0x004fe200078e0212 */
[----:B---3--:R-:W-:-:S04]  /*2c140*/  SHF.L.U32 R5, R3, 0x1f, RZ ;  /* 0x0000001f03057819 */ /* 0x008fc800000006ff */
[----:B------:R-:W0:Y:S02]  /*2c150*/  SYNCS.PHASECHK.TRANS64.TRYWAIT P0, [R6+URZ+0x388a0], R5 ;  /* 0x0388a005060075a7 */ /* 0x000e24000800017f */
[----:B0-----:R-:W-:Y:S05]  /*2c160*/  @!P0 BRA `(.L_x_2937) ;  /* 0x0000008400708947 */ /* 0x001fea0003800000 */
.L_x_3141:
[----:B------:R-:W-:Y:S05]  /*2c170*/  BSYNC B2 ;  /* 0x0000000000027941 */ /* 0x000fea0003800000 */
.L_x_2936:
[----:B------:R-:W-:Y:S04]  /*2c180*/  BSSY B2, `(.L_x_2938) ;  /* 0x0000008000027945 */ /* 0x000fe80003800000 */
[----:B------:R-:W-:Y:S05]  /*2c190*/  @P1 BRA `(.L_x_2939) ;  /* 0x0000000000181947 */ /* 0x000fea0003800000 */
[----:B------:R-:W2:Y:S02]  /*2c1a0*/  LDL R2, [R1+0x10] ;  /* 0x0000100001027983 */ /* 0x000ea40000100800 */
[----:B--2---:R-:W-:Y:S02]  /*2c1b0*/  LOP3.LUT P0, RZ, R2, 0x1, RZ, 0xc0, !PT ;  /* 0x0000000102ff7812 */ /* 0x004fe4000780c0ff */
[----:B------:R-:W-:-:S04]  /*2c1c0*/  MOV R2, 0xa000 ;  /* 0x0000a00000027802 */ /* 0x000fc80000000f00 */
[----:B------:R1:W-:Y:S07]  /*2c1d0*/  SYNCS.ARRIVE.TRANS64 RZ, [R6+URZ+0x38890], R2 ;  /* 0x0388900206ff79a7 */ /* 0x0003ee000800003f */
[----:B------:R-:W-:Y:S05]  /*2c1e0*/  @!P0 BRA `(.L_x_2939) ;  /* 0x0000000000048947 */ /* 0x000fea0003800000 */
[----:B------:R-:W-:Y:S01]  /*2c1f0*/  BPT.TRAP 0x1 ;  /* 0x000000040000795c */ /* 0x000fe20000300000 */
.L_x_2939:
[----:B------:R-:W-:Y:S05]  /*2c200*/  BSYNC B2 ;  /* 0x0000000000027941 */ /* 0x000fea0003800000 */
.L_x_2938:
[----:B-1----:R-:W2:Y:S01]  /*2c210*/  LDL R2, [R1+0x20] ;  /* 0x0000200001027983 */ /* 0x002ea20000100800 */
        /* <DEDUP_REMOVED lines=11> */
.L_x_2940:
        /* <DEDUP_REMOVED lines=16> */
.L_x_2941:
        /* <DEDUP_REMOVED lines=10> */
[----:B------:R-:W-:Y:S01]  /*2c470*/  MOV R15, 0x80 ;  /* 0x00000080000f7802 */ /* 0x000fe20000000f00 */
[----:B------:R-:W-:Y:S01]  /*2c480*/  VIADD R8, R4, 0x29400 ;  /* 0x0002940004087836 */ /* 0x000fe20000000000 */
[----:B------:R-:W-:Y:S01]  /*2c490*/  PLOP3.LUT P0, PT, PT, PT, PT, 0x80, 0x0 ;  /* 0x000000000000781c */ /* 0x000fe20003f0f070 */
[----:B------:R-:W-:Y:S01]  /*2c4a0*/  UMOV UR6, 0x0 ;  /* 0x0000000000067882 */ /* 0x000fe20000000000 */
[----:B------:R-:W-:Y:S01]  /*2c4b0*/  R2UR UR10, R15 ;  /* 0x000000000f0a72ca */ /* 0x000fe200000e0000 */
[----:B------:R-:W-:-:S14]  /*2c4c0*/  UMOV UR7, 0x12f00000 ;  /* 0x12f0000000077882 */ /* 0x000fdc0000000000 */
.L_x_2942:
        /* <DEDUP_REMOVED lines=16> */
.L_x_2943:
        /* <DEDUP_REMOVED lines=13> */
.L_x_3142:
[----:B------:R-:W-:Y:S05]  /*2c6a0*/  BSYNC B2 ;  /* 0x0000000000027941 */ /* 0x000fea0003800000 */
.L_x_2944:
[----:B------:R-:W-:Y:S01]  /*2c6b0*/  BSSY B2, `(.L_x_2946) ;  /* 0x000000a000027945 */ /* 0x000fe20003800000 */
[----:B------:R-:W-:Y:S02]  /*2c6c0*/  IMAD.MOV.U32 R12, RZ, RZ, 0x0 ;  /* 0x00000000ff0c7424 */ /* 0x000fe400078e00ff */
[----:B------:R-:W-:Y:S01]  /*2c6d0*/  IMAD.MOV.U32 R13, RZ, RZ, 0x12f00000 ;  /* 0x12f00000ff0d7424 */ /* 0x000fe200078e00ff */
[----:B------:R-:W-:Y:S06]  /*2c6e0*/  @P1 BRA `(.L_x_2947) ;  /* 0x0000000000181947 */ /* 0x000fec0003800000 */
[----:B------:R-:W2:Y:S02]  /*2c6f0*/  LDL R2, [R1+0x10] ;  /* 0x0000100001027983 */ /* 0x000ea40000100800 */
[----:B--2---:R-:W-:Y:S02]  /*2c700*/  LOP3.LUT P0, RZ, R2, 0x1, RZ, 0xc0, !PT ;  /* 0x0000000102ff7812 */ /* 0x004fe4000780c0ff */
[----:B------:R-:W-:-:S04]  /*2c710*/  MOV R2, 0xa000 ;  /* 0x0000a00000027802 */ /* 0x000fc80000000f00 */
[----:B------:R2:W-:Y:S07]  /*2c720*/  SYNCS.ARRIVE.TRANS64 RZ, [R6+URZ+0x388b0], R2 ;  /* 0x0388b00206ff79a7 */ /* 0x0005ee000800003f */
[----:B------:R-:W-:Y:S05]  /*2c730*/  @!P0 BRA `(.L_x_2947) ;  /* 0x0000000000048947 */ /* 0x000fea0003800000 */
[----:B------:R-:W-:Y:S01]  /*2c740*/  BPT.TRAP 0x1 ;  /* 0x000000040000795c */ /* 0x000fe20000300000 */
.L_x_2947:
[----:B------:R-:W-:Y:S05]  /*2c750*/  BSYNC B2 ;  /* 0x0000000000027941 */ /* 0x000fea0003800000 */
.L_x_2946:
[----:B------:R-:W-:Y:S01]  /*2c760*/  R2UR UR10, R11 ;  /* 0x000000000b0a72ca */ /* 0x000fe200000e0000 */
[----:B------:R-:W-:Y:S01]  /*2c770*/  UIADD3 UR4, UP0, UR36, 0x670, URZ ;  /* 0x0000067024047890 */ /* 0x000fe2000ff1e03f */
[----:B------:R-:W-:Y:S01]  /*2c780*/  R2UR UR6, R12 ;  /* 0x000000000c0672ca */ /* 0x000fe200000e0000 */
[----:B012---:R-:W-:Y:S01]  /*2c790*/  VIADD R6, R6, 0x388b0 ;  /* 0x000388b006067836 */ /* 0x007fe20000000000 */
[----:B------:R-:W-:Y:S01]  /*2c7a0*/  R2UR UR7, R13 ;  /* 0x000000000d0772ca */ /* 0x000fe200000e0000 */
[----:B------:R-:W-:Y:S01]  /*2c7b0*/  VIADD R2, R4, 0x400 ;  /* 0x0000040004027836 */ /* 0x000fe20000000000 */
[----:B------:R-:W-:Y:S01]  /*2c7c0*/  PLOP3.LUT P0, PT, PT, PT, PT, 0x80, 0x0 ;  /* 0x000000000000781c */ /* 0x000fe20003f0f070 */
[----:B------:R-:W-:-:S12]  /*2c7d0*/  UIADD3.X UR5, URZ, UR37, URZ, UP0, !UPT ;  /* 0x000000253f057290 */ /* 0x000fd800087fe43f */
.L_x_2948:
        /* <DEDUP_REMOVED lines=16> */
.L_x_2949:
        /* <DEDUP_REMOVED lines=15> */
.L_x_2950:
        /* <DEDUP_REMOVED lines=13> */
[----:B------:R-:W-:Y:S02]  /*2caa0*/  PLOP3.LUT P0, PT, PT, PT, PT, 0x80, 0x0 ;  /* 0x000000000000781c */ /* 0x000fe40003f0f070 */
[----:B------:R-:W-:-:S11]  /*2cab0*/  IADD3 R4, R4, 0x7c00, RZ ;  /* 0x00007c0004047810 */ /* 0x000fd60007ffe0ff */
.L_x_2951:
        /* <DEDUP_REMOVED lines=10> */
.L_x_2935:
[----:B------:R-:W-:Y:S05]  /*2cb60*/  BSYNC B1 ;  /* 0x0000000000017941 */ /* 0x000fea0003800000 */
.L_x_2934:
        /* <DEDUP_REMOVED lines=12> */
.L_x_2910:
[----:B------:R-:W-:Y:S05]  /*2cc30*/  BSYNC B0 ;  /* 0x0000000000007941 */ /* 0x000fea0003800000 */
.L_x_2909:
[----:B0-----:R-:W2:Y:S01]  /*2cc40*/  LDL R4, [R1+0x4] ;  /* 0x0000040001047983 */ /* 0x001ea20000100800 */
[----:B------:R-:W0:Y:S01]  /*2cc50*/  LDC R0, c[0x0][0x448] ;  /* 0x00011200ff007b82 */ /* 0x000e220000000800 */
[----:B------:R-:W-:Y:S01]  /*2cc60*/  ISETP.NE.AND P1, PT, R17, RZ, PT ;  /* 0x000000ff1100720c */ /* 0x000fe20003f25270 */
[----:B------:R-:W-:Y:S05]  /*2cc70*/  @!P5 WARPSYNC.ALL ;  /* 0x000000000000d948 */ /* 0x000fea0003800000 */
[----:B------:R-:W-:Y:S07]  /*2cc80*/  BSSY B0, `(.L_x_2953) ;  /* 0x000002d000007945 */ /* 0x000fee0003800000 */
[----:B------:R-:W3:Y:S08]  /*2cc90*/  @!P1 LDC R17, c[0x0][0x9f0] ;  /* 0x00027c00ff119b82 */ /* 0x000ef00000000800 */
[----:B------:R-:W-:Y:S01]  /*2cca0*/  @!P5 BAR.SYNC.DEFER_BLOCKING 0xc, 0x180 ;  /* 0x030600000000db1d */ /* 0x000fe20000010000 */
[----:B0-----:R-:W-:-:S13]  /*2ccb0*/  ISETP.NE.AND P0, PT, R0, 0x1, PT ;  /* 0x000000010000780c */ /* 0x001fda0003f05270 */
[----:B-1----:R-:W0:Y:S08]  /*2ccc0*/  @P0 LDC R2, c[0x0][0x44c] ;  /* 0x00011300ff020b82 */ /* 0x002e300000000800 */
[----:B------:R-:W1:Y:S01]  /*2ccd0*/  @P0 LDC R3, c[0x0][0x450] ;  /* 0x00011400ff030b82 */ /* 0x000e620000000800 */
[----:B--2---:R-:W-:-:S05]  /*2cce0*/  LEA R0, R4, 0x7f, 0x7 ;  /* 0x0000007f04007811 */ /* 0x004fca00078e38ff */
[----:B0-----:R-:W-:-:S05]  /*2ccf0*/  @P0 IMAD.HI.U32 R2, R0, R2, RZ ;  /* 0x0000000200020227 */ /* 0x001fca00078e00ff */
[----:B-1----:R-:W-:-:S05]  /*2cd00*/  @P0 SHF.R.U32.HI R0, RZ, R3, R2 ;  /* 0x00000003ff000219 */ /* 0x002fca0000011602 */
[----:B------:R-:W-:-:S04]  /*2cd10*/  IMAD.IADD R0, R21, 0x1, R0 ;  /* 0x0000000115007824 */ /* 0x000fc800078e0200 */
[----:B------:R-:W-:-:S05]  /*2cd20*/  IMAD.HI R0, R0, 0x66666667, RZ ;  /* 0x6666666700007827 */ /* 0x000fca00078e02ff */
[----:B------:R-:W-:-:S04]  /*2cd30*/  SHF.R.U32.HI R2, RZ, 0x1f, R0 ;  /* 0x0000001fff027819 */ /* 0x000fc80000011600 */
[----:B------:R-:W-:-:S04]  /*2cd40*/  LEA.HI.SX32 R0, R0, R2, 0x1b ;  /* 0x0000000200007211 */ /* 0x000fc800078fdaff */
[----:B------:R-:W-:-:S04]  /*2cd50*/  VIMNMX R7, R20, R0, PT ;  /* 0x0000000014077248 */ /* 0x000fc80003fe0100 */
[----:B------:R-:W-:Y:S01]  /*2cd60*/  ISETP.GE.AND P0, PT, R7, 0x1, PT ;  /* 0x000000010700780c */ /* 0x000fe20003f06270 */
[----:B------:R0:W-:Y:S04]  /*2cd70*/  STL [R1+0x40], R7 ;  /* 0x0000400701007387 */ /* 0x0001e80000100800 */
[----:B------:R0:W-:Y:S08]  /*2cd80*/  STL [R1+0x44], RZ ;  /* 0x000044ff01007387 */ /* 0x0001f00000100800 */
[----:B0--3--:R-:W-:Y:S05]  /*2cd90*/  @!P0 BRA `(.L_x_2954) ;  /* 0x00000000006c8947 */ /* 0x009fea0003800000 */
[----:B------:R-:W-:-:S04]  /*2cda0*/  IABS R0, R17 ;  /* 0x0000001100007213 */ /* 0x000fc80000000000 */
[----:B------:R-:W0:Y:S08]  /*2cdb0*/  I2F.RP R2, R0 ;  /* 0x0000000000027306 */ /* 0x000e300000209400 */
[----:B0-----:R-:W0:Y:S02]  /*2cdc0*/  MUFU.RCP R2, R2 ;  /* 0x0000000200027308 */ /* 0x001e240000001000 */
[----:B0-----:R-:W-:-:S06]  /*2cdd0*/  VIADD R2, R2, 0xffffffe ;  /* 0x0ffffffe02027836 */ /* 0x001fcc0000000000 */
[----:B------:R-:W0:Y:S02]  /*2cde0*/  F2I.FTZ.U32.TRUNC.NTZ R3, R2 ;  /* 0x0000000200037305 */ /* 0x000e24000021f000 */
[----:B0-----:R-:W-:-:S04]  /*2cdf0*/  IMAD.MOV R2, RZ, RZ, -R3 ;  /* 0x000000ffff027224 */ /* 0x001fc800078e0a03 */
[----:B------:R-:W-:Y:S01]  /*2ce00*/  IMAD R4, R2, R0, RZ ;  /* 0x0000000002047224 */ /* 0x000fe200078e02ff */
[----:B------:R-:W-:-:S05]  /*2ce10*/  MOV R2, RZ ;  /* 0x000000ff00027202 */ /* 0x000fca0000000f00 */
        /* <DEDUP_REMOVED lines=17> */
[----:B------:R-:W-:-:S05]  /*2cf30*/  @!P2 LOP3.LUT R2, RZ, R17, RZ, 0x33, !PT ;  /* 0x00000011ff02a212 */ /* 0x000fca00078e33ff */
[----:B------:R0:W-:Y:S02]  /*2cf40*/  STL [R1+0x44], R2 ;  /* 0x0000440201007387 */ /* 0x0001e40000100800 */
.L_x_2954:
[----:B------:R-:W-:Y:S05]  /*2cf50*/  BSYNC B0 ;  /* 0x0000000000007941 */ /* 0x000fea0003800000 */
.L_x_2953:
[----:B------:R-:W2:Y:S04]  /*2cf60*/  LDL R0, [R1+0x44] ;  /* 0x0000440001007983 */ /* 0x000ea80000100800 */
[----:B0-----:R-:W2:Y:S01]  /*2cf70*/  LDL R2, [R1+0x60] ;  /* 0x0000600001027983 */ /* 0x001ea20000100800 */
[----:B------:R-:W-:Y:S01]  /*2cf80*/  BSSY B7, `(.L_x_2955) ;  /* 0x00004d5000077945 */ /* 0x000fe20003800000 */
[----:B--2---:R-:W-:-:S05]  /*2cf90*/  IMAD R2, R2, R0, RZ ;  /* 0x0000000002027224 */ /* 0x004fca00078e02ff */
[----:B------:R-:W-:Y:S01]  /*2cfa0*/  VIADDMNMX R0, R2, R0, R7, PT ;  /* 0x0000000002007246 */ /* 0x000fe20003800107 */
        /* <DEDUP_REMOVED lines=23> */
.L_x_2956:
        /* <DEDUP_REMOVED lines=20> */
.L_x_2959:
[----:B------:R-:W-:Y:S05]  /*2d260*/  BSYNC B6 ;  /* 0x0000000000067941 */ /* 0x000fea0003800000 */
.L_x_2958:
        /* <DEDUP_REMOVED lines=20> */
.L_x_2962:
[----:B------:R0:W1:Y:S01]  /*2d3b0*/  LDC.64 R2, c[0x4][R17] ;  /* 0x0100000011027b82 */ /* 0x0000620000000a00 */
[----:B------:R-:W-:Y:S01]  /*2d3c0*/  ULDC.64 UR4, c[0x4][0x1b8] ;  /* 0x01006e0000047ab9 */ /* 0x000fe20000000a00 */
[----:B------:R-:W-:Y:S01]  /*2d3d0*/  ULDC.64 UR6, c[0x4][0x1c0] ;  /* 0x0100700000067ab9 */ /* 0x000fe20000000a00 */
[----:B------:R-:W-:Y:S01]  /*2d3e0*/  ULDC.64 UR8, c[0x4][0x128] ;  /* 0x01004a0000087ab9 */ /* 0x000fe20000000a00 */
[----:B------:R-:W-:Y:S01]  /*2d3f0*/  IMAD.U32 R4, RZ, RZ, UR4 ;  /* 0x00000004ff047e24 */ /* 0x000fe2000f8e00ff */
[----:B------:R-:W-:Y:S01]  /*2d400*/  MOV R7, UR7 ;  /* 0x0000000700077c02 */ /* 0x000fe20008000f00 */
[----:B------:R-:W-:Y:S01]  /*2d410*/  IMAD.U32 R5, RZ, RZ, UR5 ;  /* 0x00000005ff057e24 */ /* 0x000fe2000f8e00ff */
[----:B------:R-:W-:Y:S01]  /*2d420*/  MOV R13, RZ ;  /* 0x000000ff000d7202 */ /* 0x000fe20000000f00 */
[----:B------:R-:W-:Y:S02]  /*2d430*/  IMAD.U32 R6, RZ, RZ, UR6 ;  /* 0x00000006ff067e24 */ /* 0x000fe4000f8e00ff */
[----:B------:R-:W-:-:S02]  /*2d440*/  IMAD.U32 R10, RZ, RZ, UR8 ;  /* 0x00000008ff0a7e24 */ /* 0x000fc4000f8e00ff */
[----:B------:R-:W-:Y:S02]  /*2d450*/  IMAD.U32 R11, RZ, RZ, UR9 ;  /* 0x00000009ff0b7e24 */ /* 0x000fe4000f8e00ff */
[----:B------:R-:W-:Y:S02]  /*2d460*/  IMAD.MOV.U32 R8, RZ, RZ, 0x70 ;  /* 0x00000070ff087424 */ /* 0x000fe400078e00ff */
[----:B0-----:R-:W-:-:S07]  /*2d470*/  IMAD.MOV.U32 R12, RZ, RZ, 0x1 ;  /* 0x00000001ff0c7424 */ /* 0x001fce00078e00ff */
[----:B------:R-:W-:-:S07]  /*2d480*/  LEPC R20, `(.L_x_2961) ;  /* 0x000000001014794e */ /* 0x000fce0000000000 */
[----:B-1----:R-:W-:Y:S05]  /*2d490*/  CALL.ABS.NOINC R2 ;  /* 0x0000000002007343 */ /* 0x002fea0003c00000 */
.L_x_2961:
[----:B------:R-:W-:Y:S05]  /*2d4a0*/  BSYNC B6 ;  /* 0x0000000000067941 */ /* 0x000fea0003800000 */
.L_x_2960:
        /* <DEDUP_REMOVED lines=26> */
.L_x_3145:
        /* <DEDUP_REMOVED lines=11> */
.L_x_3148:
        /* <DEDUP_REMOVED lines=13> */
[--C-:B------:R-:W-:Y:S01]  /*2d7d0*/  SHF.R.S32.HI R5, RZ, 0x1f, R0.reuse ;  /* 0x0000001fff057819 */ /* 0x100fe20000011400 */
[----:B------:R-:W-:-:S04]  /*2d7e0*/  IMAD.MOV R4, RZ, RZ, -R0 ;  /* 0x000000ffff047224 */ /* 0x000fc800078e0a00 */
[----:B------:R-:W-:Y:S01]  /*2d7f0*/  IMAD R9, R6, R4, R9 ;  /* 0x0000000406097224 */ /* 0x000fe200078e0209 */
[----:B------:R-:W-:Y:S01]  /*2d800*/  MOV R4, R0 ;  /* 0x0000000000047202 */ /* 0x000fe20000000f00 */
[----:B------:R-:W-:-:S03]  /*2d810*/  IMAD R6, R8, UR4, RZ ;  /* 0x0000000408067c24 */ /* 0x000fc6000f8e02ff */
[----:B------:R1:W-:Y:S01]  /*2d820*/  STL [R1+0x8], R9 ;  /* 0x0000080901007387 */ /* 0x0003e20000100800 */
[----:B------:R-:W-:-:S04]  /*2d830*/  IMAD.WIDE.U32 R4, R7, UR4, R4 ;  /* 0x0000000407047c25 */ /* 0x000fc8000f8e0004 */
[----:B------:R-:W-:Y:S01]  /*2d840*/  IMAD R0, R7, UR5, R6 ;  /* 0x0000000507007c24 */ /* 0x000fe2000f8e0206 */
[----:B------:R-:W-:-:S03]  /*2d850*/  LEA R2, P0, R4, R2, 0x2 ;  /* 0x0000000204027211 */ /* 0x000fc600078010ff */
[----:B------:R-:W-:-:S05]  /*2d860*/  IMAD.IADD R0, R5, 0x1, R0 ;  /* 0x0000000105007824 */ /* 0x000fca00078e0200 */
[----:B------:R-:W-:-:S05]  /*2d870*/  LEA.HI.X R3, R4, R3, R0, 0x2, P0 ;  /* 0x0000000304037211 */ /* 0x000fca00000f1400 */
[----:B------:R1:W5:Y:S02]  /*2d880*/  LDG.E R17, desc[UR6][R2.64] ;  /* 0x0000000602117981 */ /* 0x000364000c1e1900 */
.L_x_2966:
[----:B-1----:R-:W2:Y:S01]  /*2d890*/  LDL R2, [R1+0x18] ;  /* 0x0000180001027983 */ /* 0x002ea20000100800 */
[----:B0-----:R-:W-:Y:S01]  /*2d8a0*/  IMAD R0, R19, 0x8, R18 ;  /* 0x0000000813007824 */ /* 0x001fe200078e0212 */
[----:B--2---:R-:W-:-:S04]  /*2d8b0*/  SHF.L.U32 R2, R2, 0x1f, RZ ;  /* 0x0000001f02027819 */ /* 0x004fc800000006ff */
[----:B------:R-:W0:Y:S02]  /*2d8c0*/  SYNCS.PHASECHK.TRANS64.TRYWAIT P0, [R0+URZ+0x38840], R2 ;  /* 0x03884002000075a7 */ /* 0x000e24000800017f */
[----:B0-----:R-:W-:Y:S05]  /*2d8d0*/  @!P0 BRA `(.L_x_2967) ;  /* 0x0000007000108947 */ /* 0x001fea0003800000 */
.L_x_3149:
[----:B------:R1:W5:Y:S01]  /*2d8e0*/  LDL R3, [R1+0x10] ;  /* 0x0000100001037983 */ /* 0x0003620000100800 */
[----:B------:R-:W2:Y:S02]  /*2d8f0*/  S2R R4, SR_TID.X ;  /* 0x0000000000047919 */ /* 0x000ea40000002100 */
[----:B--2---:R-:W-:-:S04]  /*2d900*/  LOP3.LUT R4, R4, 0x7f, RZ, 0xc0, !PT ;  /* 0x0000007f04047812 */ /* 0x004fc800078ec0ff */
[----:B------:R-:W-:-:S13]  /*2d910*/  ISETP.NE.AND P0, PT, R4, RZ, PT ;  /* 0x000000ff0400720c */ /* 0x000fda0003f05270 */
[----:B-1----:R-:W-:Y:S05]  /*2d920*/  @P0 BRA `(.L_x_2968) ;  /* 0x0000000000140947 */ /* 0x002fea0003800000 */
[----:B-----5:R-:W-:Y:S01]  /*2d930*/  LOP3.LUT P1, RZ, R3, 0x1, RZ, 0xc0, !PT ;  /* 0x0000000103ff7812 */ /* 0x020fe2000782c0ff */
[----:B0-----:R-:W-:-:S04]  /*2d940*/  IMAD.MOV.U32 R2, RZ, RZ, 0xa000 ;  /* 0x0000a000ff027424 */ /* 0x001fc800078e00ff */
[----:B------:R1:W-:Y:S08]  /*2d950*/  SYNCS.ARRIVE.TRANS64 RZ, [R0+URZ+0x38830], R2 ;  /* 0x0388300200ff79a7 */ /* 0x0003f0000800003f */
[----:B------:R-:W-:Y:S05]  /*2d960*/  @!P1 BRA `(.L_x_2968) ;  /* 0x0000000000049947 */ /* 0x000fea0003800000 */
[----:B------:R-:W-:Y:S01]  /*2d970*/  BPT.TRAP 0x1 ;  /* 0x000000040000795c */ /* 0x000fe20000300000 */
.L_x_2968:
        /* <DEDUP_REMOVED lines=38> */
.L_x_2964:
[----:B------:R-:W2:Y:S04]  /*2dbe0*/  LDL.LU R3, [R1+0x4c] ;  /* 0x00004c0001037983 */ /* 0x000ea80000300800 */
[----:B------:R-:W3:Y:S04]  /*2dbf0*/  LDL.LU R5, [R1+0x38] ;  /* 0x0000380001057983 */ /* 0x000ee80000300800 */
[----:B0-----:R-:W4:Y:S01]  /*2dc00*/  LDL.LU R4, [R1+0x54] ;  /* 0x0000540001047983 */ /* 0x001f220000300800 */
[----:B------:R-:W-:Y:S05]  /*2dc10*/  WARPSYNC.ALL ;  /* 0x0000000000007948 */ /* 0x000fea0003800000 */
[----:B------:R-:W-:Y:S01]  /*2dc20*/  ULDC.64 UR4, c[0x0][0x298] ;  /* 0x0000a60000047ab9 */ /* 0x000fe20000000a00 */
[----:B------:R-:W-:Y:S01]  /*2dc30*/  ULDC.64 UR6, c[0x0][0xa00] ;  /* 0x0002800000067ab9 */ /* 0x000fe20000000a00 */
[----:B------:R-:W-:Y:S01]  /*2dc40*/  VIADD R2, R18, 0x14400 ;  /* 0x0001440012027836 */ /* 0x000fe20000000000 */
[----:B------:R-:W-:Y:S01]  /*2dc50*/  BAR.SYNC.DEFER_BLOCKING 0x8, 0x180 ;  /* 0x0206000000007b1d */ /* 0x000fe20000010000 */
[----:B------:R-:W-:-:S03]  /*2dc60*/  ISETP.NE.U32.AND P0, PT, RZ, UR6, PT ;  /* 0x00000006ff007c0c */ /* 0x000fc6000bf05070 */
[----:B------:R-:W-:Y:S02]  /*2dc70*/  LOP3.LUT P1, RZ, R2, 0x3ff, RZ, 0xc0, !PT ;  /* 0x000003ff02ff7812 */ /* 0x000fe4000782c0ff */
[----:B------:R-:W-:Y:S01]  /*2dc80*/  ISETP.NE.AND.EX P0, PT, RZ, UR7, PT, P0 ;  /* 0x00000007ff007c0c */ /* 0x000fe2000bf05300 */
[----:B------:R-:W-:Y:S01]  /*2dc90*/  BSSY B6, `(.L_x_2969) ;  /* 0x000001d000067945 */ /* 0x000fe20003800000 */
[----:B--2---:R-:W-:Y:S02]  /*2dca0*/  SHF.R.S32.HI R0, RZ, 0x1f, R3 ;  /* 0x0000001fff007819 */ /* 0x004fe40000011403 */
[----:B---3--:R-:W-:-:S03]  /*2dcb0*/  SEL R5, R5, RZ, !P0 ;  /* 0x000000ff05057207 */ /* 0x008fc60004000000 */
[----:B------:R-:W-:Y:S01]  /*2dcc0*/  IMAD R0, R0, UR4, RZ ;  /* 0x0000000400007c24 */ /* 0x000fe2000f8e02ff */
[----:B----4-:R-:W-:-:S03]  /*2dcd0*/  SEL R4, R4, RZ, !P0 ;  /* 0x000000ff04047207 */ /* 0x010fc60004000000 */
[C---:B------:R-:W-:Y:S02]  /*2dce0*/  IMAD R0, R3.reuse, UR5, R0 ;  /* 0x0000000503007c24 */ /* 0x040fe4000f8e0200 */
[----:B------:R-:W-:-:S05]  /*2dcf0*/  IMAD.WIDE.U32 R2, R3, UR4, RZ ;  /* 0x0000000403027c25 */ /* 0x000fca000f8e00ff */
[----:B------:R-:W-:Y:S01]  /*2dd00*/  IADD3 R0, R3, R0, RZ ;  /* 0x0000000003007210 */ /* 0x000fe20007ffe0ff */
        /* <DEDUP_REMOVED lines=21> */
.L_x_2970:
[----:B------:R-:W-:Y:S05]  /*2de60*/  BSYNC B6 ;  /* 0x0000000000067941 */ /* 0x000fea0003800000 */
.L_x_2969:
[----:B0-----:R-:W2:Y:S01]  /*2de70*/  LDL.LU R0, [R1+0x4c] ;  /* 0x00004c0001007983 */ /* 0x001ea20000300800 */
[----:B------:R-:W-:Y:S01]  /*2de80*/  ULDC.64 UR4, c[0x0][0x2d8] ;  /* 0x0000b60000047ab9 */ /* 0x000fe20000000a00 */
[----:B------:R-:W0:Y:S02]  /*2de90*/  LDC R7, c[0x0][0x448] ;  /* 0x00011200ff077b82 */ /* 0x000e240000000800 */
[----:B------:R-:W3:Y:S04]  /*2dea0*/  LDL.LU R4, [R1+0x3c] ;  /* 0x00003c0001047983 */ /* 0x000ee80000300800 */
[----:B------:R-:W3:Y:S04]  /*2deb0*/  LDL.LU.64 R2, [R1+0x58] ;  /* 0x0000580001027983 */ /* 0x000ee80000300a00 */
[----:B------:R-:W4:Y:S04]  /*2dec0*/  LDL.LU R5, [R1+0x38] ;  /* 0x0000380001057983 */ /* 0x000f280000300800 */
[----:B------:R-:W5:Y:S01]  /*2ded0*/  LDL R10, [R1+0x4] ;  /* 0x00000400010a7983 */ /* 0x000f620000100800 */
[----:B------:R-:W1:Y:S01]  /*2dee0*/  S2R R9, SR_TID.X ;  /* 0x0000000000097919 */ /* 0x000e620000002100 */
[----:B------:R-:W1:Y:S01]  /*2def0*/  S2R R8, SR_TID.X ;  /* 0x0000000000087919 */ /* 0x000e620000002100 */
[----:B0-----:R-:W-:-:S13]  /*2df00*/  ISETP.NE.AND P0, PT, R7, 0x1, PT ;  /* 0x000000010700780c */ /* 0x001fda0003f05270 */
[----:B------:R-:W0:Y:S01]  /*2df10*/  @P0 LDC R6, c[0x0][0x450] ;  /* 0x00011400ff060b82 */ /* 0x000e220000000800 */
[----:B-1----:R-:W-:Y:S02]  /*2df20*/  IMAD.SHL.U32 R9, R9, 0x8, RZ ;  /* 0x0000000809097824 */ /* 0x002fe400078e00ff */
[----:B------:R-:W-:-:S03]  /*2df30*/  IMAD.SHL.U32 R8, R8, 0x8, RZ ;  /* 0x0000000808087824 */ /* 0x000fc600078e00ff */
[----:B------:R-:W-:-:S04]  /*2df40*/  LOP3.LUT R9, R9, 0x38, RZ, 0xc0, !PT ;  /* 0x0000003809097812 */ /* 0x000fc800078ec0ff */
[C---:B------:R-:W-:Y:S02]  /*2df50*/  LOP3.LUT R12, R9.reuse, 0x40, RZ, 0xfc, !PT ;  /* 0x00000040090c7812 */ /* 0x040fe400078efcff */
[C---:B------:R-:W-:Y:S02]  /*2df60*/  LOP3.LUT R11, R9.reuse, 0x80, RZ, 0xfc, !PT ;  /* 0x00000080090b7812 */ /* 0x040fe400078efcff */
[----:B------:R-:W-:Y:S02]  /*2df70*/  LOP3.LUT R8, R8, 0x38, RZ, 0xc0, !PT ;  /* 0x0000003808087812 */ /* 0x000fe400078ec0ff */
[----:B------:R-:W-:Y:S02]  /*2df80*/  LOP3.LUT R9, R9, 0xc0, RZ, 0xfc, !PT ;  /* 0x000000c009097812 */ /* 0x000fe400078efcff */
[----:B---3--:R-:W-:Y:S02]  /*2df90*/  MOV R3, R4 ;  /* 0x0000000400037202 */ /* 0x008fe40000000f00 */
[----:B------:R-:W1:Y:S01]  /*2dfa0*/  S2R R4, SR_TID.X ;  /* 0x0000000000047919 */ /* 0x000e620000002100 */
[----:B------:R-:W-:-:S04]  /*2dfb0*/  IMAD.WIDE.U32 R2, R16, UR4, R2 ;  /* 0x0000000410027c25 */ /* 0x000fc8000f8e0002 */
[----:B------:R-:W-:Y:S01]  /*2dfc0*/  IMAD R3, R16, UR5, R3 ;  /* 0x0000000510037c24 */ /* 0x000fe2000f8e0203 */
[----:B------:R-:W-:Y:S02]  /*2dfd0*/  ULDC.64 UR4, c[0x0][0x2e0] ;  /* 0x0000b80000047ab9 */ /* 0x000fe40000000a00 */
[----:B--2---:R-:W-:Y:S02]  /*2dfe0*/  IMAD R0, R0, UR4, RZ ;  /* 0x0000000400007c24 */ /* 0x004fe4000f8e02ff */
[----:B----4-:R-:W-:-:S04]  /*2dff0*/  IMAD.WIDE.U32 R2, R5, UR4, R2 ;  /* 0x0000000405027c25 */ /* 0x010fc8000f8e0002 */
        /* <DEDUP_REMOVED lines=9> */
[----:B-----5:R-:W-:-:S04]  /*2e090*/  IMAD R4, R10, 0x80, R4 ;  /* 0x000000800a047824 */ /* 0x020fc800078e0204 */
[----:B------:R-:W-:Y:S02]  /*2e0a0*/  IMAD.MOV.U32 R0, RZ, RZ, R4 ;  /* 0x000000ffff007224 */ /* 0x000fe400078e0004 */
[----:B-1----:R-:W-:-:S05]  /*2e0b0*/  @P0 IMAD.HI.U32 R5, R4, R5, RZ ;  /* 0x0000000504050227 */ /* 0x002fca00078e00ff */
[----:B0-----:R-:W-:-:S04]  /*2e0c0*/  @P0 SHF.R.U32.HI R0, RZ, R6, R5 ;  /* 0x00000006ff000219 */ /* 0x001fc80000011605 */
[C---:B------:R-:W-:Y:S01]  /*2e0d0*/  IADD3 R5, -R0.reuse, RZ, RZ ;  /* 0x000000ff00057210 */ /* 0x040fe20007ffe1ff */
        /* <DEDUP_REMOVED lines=13> */
[----:B------:R-:W-:Y:S01]  /*2e1b0*/  LEA R4, P0, R2, UR4, 0x1 ;  /* 0x0000000402047c11 */ /* 0x000fe2000f8008ff */
        /* <DEDUP_REMOVED lines=12> */
[----:B------:R-:W-:-:S04]  /*2e280*/  SHF.R.U32.HI R11, RZ, 0x3, R11 ;  /* 0x00000003ff0b7819 */ /* 0x000fc8000001160b */
[----:B------:R-:W-:Y:S01]  /*2e290*/  LEA R0, R10, R11, 0x7 ;  /* 0x0000000b0a007211 */ /* 0x000fe200078e38ff */
[----:B------:R-:W-:Y:S01]  /*2e2a0*/  ULDC.64 UR4, c[0x0][0x208] ;  /* 0x0000820000047ab9 */ /* 0x000fe20000000a00 */
[----:B------:R-:W-:Y:S01]  /*2e2b0*/  SHFL.IDX PT, R5, R4, 0x1, 0x181f ;  /* 0x00381f0004057f89 */ /* 0x000fe200000e0000 */
[----:B--2---:R-:W-:-:S03]  /*2e2c0*/  IMAD R2, R6, R7, RZ ;  /* 0x0000000706027224 */ /* 0x004fc600078e02ff */
[----:B------:R-:W0:Y:S04]  /*2e2d0*/  SHFL.IDX PT, R7, R4, RZ, 0x181f ;  /* 0x00181fff04077589 */ /* 0x000e2800000e0000 */
[----:B------:R-:W1:Y:S01]  /*2e2e0*/  SHFL.IDX PT, R6, R3, RZ, 0x181f ;  /* 0x00181fff03067589 */ /* 0x000e6200000e0000 */
        /* <DEDUP_REMOVED lines=49> */
[----:B0-----:R-:W-:-:S04]  /*2e600*/  @!P2 LEA R5, P5, R8, R5, 0x1 ;  /* 0x000000050805a211 */ /* 0x001fc800078a08ff */
[----:B-1----:R-:W-:-:S05]  /*2e610*/  @!P2 IADD3.X R6, RZ, R7, RZ, P5, !PT ;  /* 0x00000007ff06a210 */ /* 0x002fca0002ffe4ff */
        /* <DEDUP_REMOVED lines=11> */
[----:B-1----:R-:W-:-:S05]  /*2e6d0*/  @!P2 IMAD.X R6, RZ, RZ, R7, P5 ;  /* 0x000000ffff06a224 */ /* 0x002fca00028e0607 */
[----:B------:R-:W-:Y:S01]  /*2e6e0*/  @!P2 MOV R7, R6 ;  /* 0x000000060007a202 */ /* 0x000fe20000000f00 */
        /* <DEDUP_REMOVED lines=19> */
.L_x_3166:
        /* <DEDUP_REMOVED lines=15> */
.L_x_2973:
[----:B------:R-:W-:Y:S05]  /*2e910*/  BSYNC B0 ;  /* 0x0000000000007941 */ /* 0x000fea0003800000 */
.L_x_2972:
[----:B------:R-:W-:Y:S01]  /*2e920*/  NOP ;  /* 0x0000000000007918 */ /* 0x000fe20000000000 */
[----:B------:R-:W-:-:S13]  /*2e930*/  PLOP3.LUT P0, PT, PT, PT, PT, 0x80, 0x0 ;  /* 0x000000000000781c */ /* 0x000fda0003f0f070 */
.L_x_2974:
        /* <DEDUP_REMOVED lines=18> */
.L_x_3167:
[----:B------:R-:W-:Y:S05]  /*2ea60*/  BSYNC B0 ;  /* 0x0000000000007941 */ /* 0x000fea0003800000 */
.L_x_2975:
        /* <DEDUP_REMOVED lines=55> */
.L_x_2983:
[----:B------:R-:W-:Y:S01]  /*2ede0*/  IMAD R3, R8, 0x8, R18 ;  /* 0x0000000808037824 */ /* 0x000fe200078e0212 */
[----:B------:R-:W-:Y:S01]  /*2edf0*/  SHF.L.U32 R2, R10, 0x1f, RZ ;  /* 0x0000001f0a027819 */ /* 0x000fe200000006ff */
[----:B------:R-:W-:Y:S03]  /*2ee00*/  BSSY B3, `(.L_x_2984) ;  /* 0x0000003000037945 */ /* 0x000fe60003800000 */
[----:B------:R-:W1:Y:S02]  /*2ee10*/  SYNCS.PHASECHK.TRANS64.TRYWAIT P0, [R3+URZ+0x38840], R2 ;  /* 0x03884002030075a7 */ /* 0x000e64000800017f */
[----:B-1----:R-:W-:Y:S05]  /*2ee20*/  @!P0 BRA `(.L_x_2985) ;  /* 0x0000006400f48947 */ /* 0x002fea0003800000 */
.L_x_3168:
[----:B------:R-:W-:Y:S05]  /*2ee30*/  BSYNC B3 ;  /* 0x0000000000037941 */ /* 0x000fea0003800000 */
.L_x_2984:
[----:B0-----:R-:W0:Y:S01]  /*2ee40*/  S2R R5, SR_TID.X ;  /* 0x0000000000057919 */ /* 0x001e220000002100 */
[----:B------:R-:W-:Y:S01]  /*2ee50*/  BSSY B3, `(.L_x_2986) ;  /* 0x000000a000037945 */ /* 0x000fe20003800000 */
[----:B0-----:R-:W-:-:S04]  /*2ee60*/  LOP3.LUT R5, R5, 0x7f, RZ, 0xc0, !PT ;  /* 0x0000007f05057812 */ /* 0x001fc800078ec0ff */
[----:B------:R-:W-:-:S13]  /*2ee70*/  ISETP.NE.AND P0, PT, R5, RZ, PT ;  /* 0x000000ff0500720c */ /* 0x000fda0003f05270 */
[----:B------:R-:W-:Y:S05]  /*2ee80*/  @P0 BRA `(.L_x_2987) ;  /* 0x0000000000180947 */ /* 0x000fea0003800000 */
[----:B------:R-:W2:Y:S01]  /*2ee90*/  LDL R5, [R1+0x10] ;  /* 0x0000100001057983 */ /* 0x000ea20000100800 */
[----:B-1----:R-:W-:-:S04]  /*2eea0*/  MOV R2, 0xa000 ;  /* 0x0000a00000027802 */ /* 0x002fc80000000f00 */
[----:B------:R0:W-:Y:S01]  /*2eeb0*/  SYNCS.ARRIVE.TRANS64 RZ, [R3+URZ+0x38830], R2 ;  /* 0x0388300203ff79a7 */ /* 0x0001e2000800003f */
[----:B--2---:R-:W-:-:S13]  /*2eec0*/  LOP3.LUT P1, RZ, R5, 0x1, RZ, 0xc0, !PT ;  /* 0x0000000105ff7812 */ /* 0x004fda000782c0ff */
[----:B0-----:R-:W-:Y:S05]  /*2eed0*/  @!P1 BRA `(.L_x_2987) ;  /* 0x0000000000049947 */ /* 0x001fea0003800000 */
[----:B------:R-:W-:Y:S01]  /*2eee0*/  BPT.TRAP 0x1 ;  /* 0x000000040000795c */ /* 0x000fe20000300000 */
.L_x_2987:
[----:B------:R-:W-:Y:S05]  /*2eef0*/  BSYNC B3 ;  /* 0x0000000000037941 */ /* 0x000fea0003800000 */
.L_x_2986:
        /* <DEDUP_REMOVED lines=12> */
.L_x_2988:
        /* <DEDUP_REMOVED lines=16> */
.L_x_2989:
        /* <DEDUP_REMOVED lines=16> */
.L_x_2990:
        /* <DEDUP_REMOVED lines=16> */
.L_x_2991:
        /* <DEDUP_REMOVED lines=16> */
.L_x_3169:
[----:B------:R-:W-:Y:S05]  /*2f3c0*/  BSYNC B3 ;  /* 0x0000000000037941 */ /* 0x000fea0003800000 */
.L_x_2992:
        /* <DEDUP_REMOVED lines=10> */
.L_x_2994:
[----:B------:R-:W2:Y:S01]  /*2f470*/  LDL R3, [R1+0x10] ;  /* 0x0000100001037983 */ /* 0x000ea20000100800 */
[----:B------:R-:W-:Y:S01]  /*2f480*/  BSSY B3, `(.L_x_2995) ;  /* 0x0000004000037945 */ /* 0x000fe20003800000 */
[----:B--2---:R-:W-:-:S13]  /*2f490*/  LOP3.LUT P0, RZ, R3, 0x8, RZ, 0xc0, !PT ;  /* 0x0000000803ff7812 */ /* 0x004fda000780c0ff */
[----:B------:R-:W-:Y:S05]  /*2f4a0*/  @P0 BRA `(.L_x_2996) ;  /* 0x0000000000040947 */ /* 0x000fea0003800000 */
[----:B------:R-:W-:Y:S01]  /*2f4b0*/  BPT.TRAP 0x1 ;  /* 0x000000040000795c */ /* 0x000fe20000300000 */
.L_x_2996:
[----:B------:R-:W-:Y:S05]  /*2f4c0*/  BSYNC B3 ;  /* 0x0000000000037941 */ /* 0x000fea0003800000 */
.L_x_2995:
        /* <DEDUP_REMOVED lines=12> */
.L_x_2997:
        /* <DEDUP_REMOVED lines=15> */
.L_x_2998:
        /* <DEDUP_REMOVED lines=15> */
.L_x_2999:
        /* <DEDUP_REMOVED lines=15> */
.L_x_3000:
        /* <DEDUP_REMOVED lines=12> */
.L_x_2982:
[----:B------:R-:W-:Y:S05]  /*2f920*/  BSYNC B1 ;  /* 0x0000000000017941 */ /* 0x000fea0003800000 */
.L_x_2981:
[----:B0-----:R-:W2:Y:S01]  /*2f930*/  LDL.LU R0, [R1+0x48] ;  /* 0x0000480001007983 */ /* 0x001ea20000300800 */
[----:B------:R-:W-:-:S03]  /*2f940*/  IMAD.MOV.U32 R19, RZ, RZ, R8 ;  /* 0x000000ffff137224 */ /* 0x000fc600078e0008 */
[----:B------:R0:W-:Y:S02]  /*2f950*/  STL [R1+0x18], R10 ;  /* 0x0000180a01007387 */ /* 0x0001e40000100800 */
[----:B0-2---:R-:W-:-:S07]  /*2f960*/  VIADD R0, R0, 0xfffffffd ;  /* 0xfffffffd00007836 */ /* 0x005fce0000000000 */
.L_x_2980:
[----:B------:R-:W-:Y:S05]  /*2f970*/  BSYNC B2 ;  /* 0x0000000000027941 */ /* 0x000fea0003800000 */
.L_x_2979:
[----:B------:R-:W-:Y:S02]  /*2f980*/  IADD3 R9, R9, -0x2, RZ ;  /* 0xfffffffe09097810 */ /* 0x000fe40007ffe0ff */
[----:B------:R-:W-:-:S04]  /*2f990*/  LOP3.LUT R7, RZ, R7, RZ, 0x33, !PT ;  /* 0x00000007ff077212 */ /* 0x000fc800078e33ff */
[----:B------:R-:W-:-:S13]  /*2f9a0*/  ISETP.NE.AND P0, PT, R9, R7, PT ;  /* 0x000000070900720c */ /* 0x000fda0003f05270 */
[----:B------:R-:W-:Y:S05]  /*2f9b0*/  @!P0 BRA `(.L_x_2978) ;  /* 0x0000001800d88947 */ /* 0x000fea0003800000 */
[----:B------:R-:W-:-:S07]  /*2f9c0*/  IMAD.MOV.U32 R9, RZ, RZ, R17 ;  /* 0x000000ffff097224 */ /* 0x000fce00078e0011 */
.L_x_3041:
        /* <DEDUP_REMOVED lines=36> */
.L_x_3003:
[----:B------:R-:W-:Y:S01]  /*2fc10*/  IMAD R3, R4, 0x8, R18 ;  /* 0x0000000804037824 */ /* 0x000fe200078e0212 */
[----:B------:R-:W-:Y:S01]  /*2fc20*/  SHF.L.U32 R2, R5, 0x1f, RZ ;  /* 0x0000001f05027819 */ /* 0x000fe200000006ff */
[----:B------:R-:W-:Y:S03]  /*2fc30*/  BSSY B2, `(.L_x_3004) ;  /* 0x0000003000027945 */ /* 0x000fe60003800000 */
[----:B------:R-:W1:Y:S02]  /*2fc40*/  SYNCS.PHASECHK.TRANS64.TRYWAIT P0, [R3+URZ+0x38840], R2 ;  /* 0x03884002030075a7 */ /* 0x000e64000800017f */
[----:B-1----:R-:W-:Y:S05]  /*2fc50*/  @!P0 BRA `(.L_x_3005) ;  /* 0x0000005800908947 */ /* 0x002fea0003800000 */
.L_x_3170:
[----:B------:R-:W-:Y:S05]  /*2fc60*/  BSYNC B2 ;  /* 0x0000000000027941 */ /* 0x000fea0003800000 */
.L_x_3004:
        /* <DEDUP_REMOVED lines=11> */
.L_x_3007:
[----:B------:R-:W-:Y:S05]  /*2fd20*/  BSYNC B2 ;  /* 0x0000000000027941 */ /* 0x000fea0003800000 */
.L_x_3006:
        /* <DEDUP_REMOVED lines=12> */
.L_x_3008:
        /* <DEDUP_REMOVED lines=16> */
.L_x_3009:
        /* <DEDUP_REMOVED lines=16> */
.L_x_3010:
        /* <DEDUP_REMOVED lines=16> */
.L_x_3011:
        /* <DEDUP_REMOVED lines=16> */
.L_x_3171:
[----:B------:R-:W-:Y:S05]  /*301f0*/  BSYNC B2 ;  /* 0x0000000000027941 */ /* 0x000fea0003800000 */
.L_x_3012:
        /* <DEDUP_REMOVED lines=10> */
.L_x_3014:
[----:B------:R-:W2:Y:S01]  /*302a0*/  LDL R3, [R1+0x10] ;  /* 0x0000100001037983 */ /* 0x000ea20000100800 */
[----:B------:R-:W-:Y:S01]  /*302b0*/  BSSY B2, `(.L_x_3015) ;  /* 0x0000004000027945 */ /* 0x000fe20003800000 */
[----:B--2---:R-:W-:-:S13]  /*302c0*/  LOP3.LUT P0, RZ, R3, 0x8, RZ, 0xc0, !PT ;  /* 0x0000000803ff7812 */ /* 0x004fda000780c0ff */
[----:B------:R-:W-:Y:S05]  /*302d0*/  @P0 BRA `(.L_x_3016) ;  /* 0x0000000000040947 */ /* 0x000fea0003800000 */
[----:B------:R-:W-:Y:S01]  /*302e0*/  BPT.TRAP 0x1 ;  /* 0x000000040000795c */ /* 0x000fe20000300000 */
.L_x_3016:
[----:B------:R-:W-:Y:S05]  /*302f0*/  BSYNC B2 ;  /* 0x0000000000027941 */ /* 0x000fea0003800000 */
.L_x_3015:
[----:B------:R-:W2:Y:S04]  /*30300*/  LDL R7, [R1+0x1c] ;  /* 0x00001c0001077983 */ /* 0x000ea80000100800 */
[----:B------:R-:W2:Y:S01]  /*30310*/  LDL.LU R3, [R1+0x8] ;  /* 0x0000080001037983 */ /* 0x000ea20000300800 */
[----:B------:R-:W-:Y:S01]  /*30320*/  R2UR UR10, R10 ;  /* 0x000000000a0a72ca */ /* 0x000fe200000e0000 */
[----:B------:R-:W-:Y:S01]  /*30330*/  IMAD R19, R19, 0xa000, R18 ;  /* 0x0000a00013137824 */ /* 0x000fe200078e0212 */
[----:B------:R-:W-:Y:S01]  /*30340*/  UIADD3 UR4, UP0, UR36, 0x470, URZ ;  /* 0x0000047024047890 */ /* 0x000fe2000ff1e03f */
[----:B------:R-:W-:Y:S01]  /*30350*/  PLOP3.LUT P0, PT, PT, PT, PT, 0x80, 0x0 ;  /* 0x000000000000781c */ /* 0x000fe20003f0f070 */
[----:B------:R-:W-:Y:S01]  /*30360*/  UMOV UR6, 0x0 ;  /* 0x0000000000067882 */ /* 0x000fe20000000000 */
[----:B------:R-:W-:Y:S01]  /*30370*/  IADD3 R2, R2, 0x38850, RZ ;  /* 0x0003885002027810 */ /* 0x000fe20007ffe0ff */
[----:B------:R-:W-:Y:S01]  /*30380*/  UIADD3.X UR5, URZ, UR37, URZ, UP0, !UPT ;  /* 0x000000253f057290 */ /* 0x000fe200087fe43f */
[----:B------:R-:W-:Y:S01]  /*30390*/  UMOV UR7, 0x14f00000 ;  /* 0x14f0000000077882 */ /* 0x000fe20000000000 */
[----:B--2---:R-:W-:-:S02]  /*303a0*/  IMAD R3, R3, 0x50, R7 ;  /* 0x0000005003037824 */ /* 0x004fc400078e0207 */
[----:B------:R-:W-:-:S08]  /*303b0*/  VIADD R7, R19, 0x400 ;  /* 0x0000040013077836 */ /* 0x000fd00000000000 */
.L_x_3017:
        /* <DEDUP_REMOVED lines=15> */
.L_x_3018:
        /* <DEDUP_REMOVED lines=15> */
.L_x_3019:
        /* <DEDUP_REMOVED lines=15> */
.L_x_3020:
        /* <DEDUP_REMOVED lines=12> */
.L_x_3002:
[----:B------:R-:W-:Y:S05]  /*30750*/  BSYNC B1 ;  /* 0x0000000000017941 */ /* 0x000fea0003800000 */
.L_x_3001:
        /* <DEDUP_REMOVED lines=36> */
.L_x_3023:
[----:B------:R-:W-:Y:S01]  /*309a0*/  IMAD R3, R19, 0x8, R18 ;  /* 0x0000000813037824 */ /* 0x000fe200078e0212 */
[----:B------:R-:W-:Y:S01]  /*309b0*/  SHF.L.U32 R2, R10, 0x1f, RZ ;  /* 0x0000001f0a027819 */ /* 0x000fe200000006ff */
[----:B------:R-:W-:Y:S03]  /*309c0*/  BSSY B2, `(.L_x_3024) ;  /* 0x0000003000027945 */ /* 0x000fe60003800000 */
[----:B------:R-:W2:Y:S02]  /*309d0*/  SYNCS.PHASECHK.TRANS64.TRYWAIT P0, [R3+URZ+0x38840], R2 ;  /* 0x03884002030075a7 */ /* 0x000ea4000800017f */
[----:B--2---:R-:W-:Y:S05]  /*309e0*/  @!P0 BRA `(.L_x_3025) ;  /* 0x0000004c00548947 */ /* 0x004fea0003800000 */
.L_x_3172:
[----:B------:R-:W-:Y:S05]  /*309f0*/  BSYNC B2 ;  /* 0x0000000000027941 */ /* 0x000fea0003800000 */
.L_x_3024:
        /* <DEDUP_REMOVED lines=11> */
.L_x_3027:
[----:B------:R-:W-:Y:S05]  /*30ab0*/  BSYNC B2 ;  /* 0x0000000000027941 */ /* 0x000fea0003800000 */
.L_x_3026:
[----:B--2---:R-:W2:Y:S01]  /*30ac0*/  LDL R2, [R1+0x1c] ;  /* 0x00001c0001027983 */ /* 0x004ea20000100800 */
        /* <DEDUP_REMOVED lines=11> */
.L_x_3028:
        /* <DEDUP_REMOVED lines=16> */
.L_x_3029:
        /* <DEDUP_REMOVED lines=16> */
.L_x_3030:
        /* <DEDUP_REMOVED lines=16> */
.L_x_3031:
        /* <DEDUP_REMOVED lines=15> */
.L_x_3173:
[----:B------:R-:W-:Y:S05]  /*30f70*/  BSYNC B2 ;  /* 0x0000000000027941 */ /* 0x000fea0003800000 */
.L_x_3032:
        /* <DEDUP_REMOVED lines=10> */
.L_x_3034:
[----:B------:R-:W2:Y:S01]  /*31020*/  LDL R3, [R1+0x10] ;  /* 0x0000100001037983 */ /* 0x000ea20000100800 */
[----:B------:R-:W-:Y:S01]  /*31030*/  BSSY B2, `(.L_x_3035) ;  /* 0x0000004000027945 */ /* 0x000fe20003800000 */
[----:B--2---:R-:W-:-:S13]  /*31040*/  LOP3.LUT P0, RZ, R3, 0x8, RZ, 0xc0, !PT ;  /* 0x0000000803ff7812 */ /* 0x004fda000780c0ff */
[----:B------:R-:W-:Y:S05]  /*31050*/  @P0 BRA `(.L_x_3036) ;  /* 0x0000000000040947 */ /* 0x000fea0003800000 */
[----:B------:R-:W-:Y:S01]  /*31060*/  BPT.TRAP 0x1 ;  /* 0x000000040000795c */ /* 0x000fe20000300000 */
.L_x_3036:
[----:B------:R-:W-:Y:S05]  /*31070*/  BSYNC B2 ;  /* 0x0000000000027941 */ /* 0x000fea0003800000 */
.L_x_3035:
[----:B0-----:R-:W2:Y:S04]  /*31080*/  LDL R5, [R1+0x1c] ;  /* 0x00001c0001057983 */ /* 0x001ea80000100800 */
        /* <DEDUP_REMOVED lines=11> */
.L_x_3037:
        /* <DEDUP_REMOVED lines=15> */
.L_x_3038:
        /* <DEDUP_REMOVED lines=15> */
.L_x_3039:
        /* <DEDUP_REMOVED lines=15> */
.L_x_3040:
        /* <DEDUP_REMOVED lines=12> */
.L_x_3022:
[----:B------:R-:W-:Y:S05]  /*314d0*/  BSYNC B1 ;  /* 0x0000000000017941 */ /* 0x000fea0003800000 */
.L_x_3021:
[----:B------:R-:W2:Y:S01]  /*314e0*/  LDL R2, [R1+0x34] ;  /* 0x0000340001027983 */ /* 0x000ea20000100800 */
[----:B------:R-:W-:Y:S01]  /*314f0*/  VIADD R0, R0, 0xfffffffe ;  /* 0xfffffffe00007836 */ /* 0x000fe20000000000 */
[----:B--2---:R-:W-:-:S13]  /*31500*/  ISETP.GT.AND P0, PT, R6, R2, PT ;  /* 0x000000020600720c */ /* 0x004fda0003f04270 */
[----:B------:R-:W-:Y:S05]  /*31510*/  @P0 BRA `(.L_x_3041) ;  /* 0xffffffe4002c0947 */ /* 0x000fea000383ffff */
.L_x_2978:
[----:B------:R-:W-:Y:S05]  /*31520*/  BSYNC B0 ;  /* 0x0000000000007941 */ /* 0x000fea0003800000 */
.L_x_2977:
        /* <DEDUP_REMOVED lines=19> */
.L_x_3043:
[----:B------:R-:W-:Y:S05]  /*31660*/  BSYNC B0 ;  /* 0x0000000000007941 */ /* 0x000fea0003800000 */
.L_x_3042:
        /* <DEDUP_REMOVED lines=10> */
.L_x_3174:
[----:B------:R-:W-:Y:S05]  /*31710*/  BSYNC B1 ;  /* 0x0000000000017941 */ /* 0x000fea0003800000 */
.L_x_3046:
        /* <DEDUP_REMOVED lines=10> */
.L_x_3048:
[----:B------:R-:W2:Y:S01]  /*317c0*/  LDL R2, [R1+0x10] ;  /* 0x0000100001027983 */ /* 0x000ea20000100800 */
[----:B------:R-:W-:Y:S01]  /*317d0*/  BSSY B1, `(.L_x_3049) ;  /* 0x0000004000017945 */ /* 0x000fe20003800000 */
[----:B--2---:R-:W-:-:S13]  /*317e0*/  LOP3.LUT P0, RZ, R2, 0x8, RZ, 0xc0, !PT ;  /* 0x0000000802ff7812 */ /* 0x004fda000780c0ff */
[----:B------:R-:W-:Y:S05]  /*317f0*/  @P0 BRA `(.L_x_3050) ;  /* 0x0000000000040947 */ /* 0x000fea0003800000 */
[----:B------:R-:W-:Y:S01]  /*31800*/  BPT.TRAP 0x1 ;  /* 0x000000040000795c */ /* 0x000fe20000300000 */
.L_x_3050:
[----:B------:R-:W-:Y:S05]  /*31810*/  BSYNC B1 ;  /* 0x0000000000017941 */ /* 0x000fea0003800000 */
.L_x_3049:
[----:B------:R-:W2:Y:S04]  /*31820*/  LDL.LU R3, [R1+0x1c] ;  /* 0x00001c0001037983 */ /* 0x000ea80000300800 */
[----:B------:R-:W2:Y:S01]  /*31830*/  LDL.LU R2, [R1+0x8] ;  /* 0x0000080001027983 */ /* 0x000ea20000300800 */
        /* <DEDUP_REMOVED lines=8> */
[----:B------:R-:W-:-:S05]  /*318c0*/  IMAD R2, R19, 0xa000, R18 ;  /* 0x0000a00013027824 */ /* 0x000fca00078e0212 */
[----:B------:R-:W-:-:S07]  /*318d0*/  IADD3 R4, R2, 0x400, RZ ;  /* 0x0000040002047810 */ /* 0x000fce0007ffe0ff */
.L_x_3051:
        /* <DEDUP_REMOVED lines=15> */
.L_x_3052:
        /* <DEDUP_REMOVED lines=15> */
.L_x_3053:
        /* <DEDUP_REMOVED lines=15> */
.L_x_3054:
        /* <DEDUP_REMOVED lines=10> */
.L_x_3045:
[----:B------:R-:W-:Y:S05]  /*31c50*/  BSYNC B0 ;  /* 0x0000000000007941 */ /* 0x000fea0003800000 */
.L_x_3044:
[----:B------:R-:W2:Y:S01]  /*31c60*/  LDL.LU R4, [R1+0x18] ;  /* 0x0000180001047983 */ /* 0x000ea20000300800 */
[----:B------:R-:W-:-:S05]  /*31c70*/  VIADD R19, R19, 0x1 ;  /* 0x0000000113137836 */ /* 0x000fca0000000000 */
[----:B------:R-:W-:-:S04]  /*31c80*/  ISETP.NE.AND P0, PT, R19, 0x2, PT ;  /* 0x000000021300780c */ /* 0x000fc80003f05270 */
[----:B------:R-:W-:Y:S02]  /*31c90*/  SEL R0, RZ, 0x1, P0 ;  /* 0x00000001ff007807 */ /* 0x000fe40000000000 */
[----:B------:R-:W-:Y:S02]  /*31ca0*/  SEL R19, R19, RZ, P0 ;  /* 0x000000ff13137207 */ /* 0x000fe40000000000 */
[----:B--2---:R-:W-:-:S05]  /*31cb0*/  LOP3.LUT R4, R4, R0, RZ, 0x3c, !PT ;  /* 0x0000000004047212 */ /* 0x004fca00078e3cff */
[----:B------:R2:W-:Y:S02]  /*31cc0*/  STL [R1+0x18], R4 ;  /* 0x0000180401007387 */ /* 0x0005e40000100800 */
.L_x_2957:
[----:B------:R-:W-:Y:S05]  /*31cd0*/  BSYNC B7 ;  /* 0x0000000000077941 */ /* 0x000fea0003800000 */
.L_x_2955:
[----:B0-----:R-:W3:Y:S02]  /*31ce0*/  LDL R10, [R1+0x10] ;  /* 0x00001000010a7983 */ /* 0x001ee40000100800 */
[----:B---3--:R-:W-:-:S13]  /*31cf0*/  LOP3.LUT P0, RZ, R10, 0x10, RZ, 0xc0, !PT ;  /* 0x000000100aff7812 */ /* 0x008fda000780c0ff */
[----:B------:R-:W-:Y:S05]  /*31d00*/  @!P0 BRA `(.L_x_3055) ;  /* 0x00000000002c8947 */ /* 0x000fea0003800000 */
[----:B------:R-:W-:Y:S05]  /*31d10*/  WARPSYNC.ALL ;  /* 0x0000000000007948 */ /* 0x000fea0003800000 */
[----:B------:R-:W0:Y:S08]  /*31d20*/  S2UR UR5, SR_CgaCtaId ;  /* 0x00000000000579c3 */ /* 0x000e300000008800 */
[----:B------:R-:W-:Y:S06]  /*31d30*/  BAR.SYNC.DEFER_BLOCKING 0x5, 0x180 ;  /* 0x0146000000007b1d */ /* 0x000fec0000010000 */
[----:B------:R-:W-:-:S02]  /*31d40*/  UMOV UR4, 0x400 ;  /* 0x0000040000047882 */ /* 0x000fc40000000000 */
[----:B0-----:R-:W-:-:S06]  /*31d50*/  ULEA UR4, UR5, UR4, 0x18 ;  /* 0x0000000405047291 */ /* 0x001fcc000f8ec03f */
[----:B------:R-:W-:-:S05]  /*31d60*/  MOV R18, UR4 ;  /* 0x0000000400127c02 */ /* 0x000fca0008000f00 */
[----:B-12---:R-:W0:Y:S04]  /*31d70*/  LDS.128 R4, [R18+0x388d0] ;  /* 0x0388d00012047984 */ /* 0x006e280000000c00 */
[----:B0-----:R0:W-:Y:S04]  /*31d80*/  STL.64 [R1], R4 ;  /* 0x0000000401007387 */ /* 0x0011e80000100a00 */
[----:B------:R0:W-:Y:S01]  /*31d90*/  STL.64 [R1+0x8], R6 ;  /* 0x0000080601007387 */ /* 0x0001e20000100a00 */
[----:B------:R-:W-:Y:S06]  /*31da0*/  BAR.ARV 0x4, 0x180 ;  /* 0x0106000000007b1d */ /* 0x000fec0000002000 */
[----:B------:R-:W-:Y:S05]  /*31db0*/  BRA `(.L_x_3056) ;  /* 0x00000010003c7947 */ /* 0x000fea0003800000 */
.L_x_3055:
[----:B------:R-:W3:Y:S01]  /*31dc0*/  LDL R16, [R1+0x30] ;  /* 0x0000300001107983 */ /* 0x000ee20000100800 */
[----:B------:R-:W-:Y:S01]  /*31dd0*/  UMOV UR4, 0xffffffff ;  /* 0xffffffff00047882 */ /* 0x000fe20000000000 */
[----:B---3--:R-:W-:Y:S02]  /*31de0*/  ISETP.NE.AND P5, PT, R16, 0x1f, PT ;  /* 0x0000001f1000780c */ /* 0x008fe40003fa5270 */
[----:B------:R-:W-:Y:S11]  /*31df0*/  BRA.DIV UR4, `(.L_x_3057) ;  /* 0x0000003a048c7947 */ /* 0x000ff6000b800000 */
[----:B------:R-:W3:Y:S01]  /*31e00*/  LDL R3, [R1+0xc] ;  /* 0x00000c0001037983 */ /* 0x000ee20000100800 */
[----:B------:R-:W-:-:S03]  /*31e10*/  ULDC UR4, c[0x0][0xc3c] ;  /* 0x00030f0000047ab9 */ /* 0x000fc60000000800 */
[----:B------:R-:W4:Y:S01]  /*31e20*/  LDL.LU R2, [R1] ;  /* 0x0000000001027983 */ /* 0x000f220000300800 */
[----:B------:R-:W-:Y:S01]  /*31e30*/  LOP3.LUT P4, RZ, R10, 0x1, RZ, 0xc0, !PT ;  /* 0x000000010aff7812 */ /* 0x000fe2000788c0ff */
[----:B------:R-:W-:Y:S01]  /*31e40*/  ULDC.64 UR6, c[0x0][0x208] ;  /* 0x0000820000067ab9 */ /* 0x000fe20000000a00 */
[----:B---3--:R-:W-:Y:S02]  /*31e50*/  IMAD.IADD R0, R3, 0x1, R16 ;  /* 0x0000000103007824 */ /* 0x008fe400078e0210 */
[----:B----4-:R-:W-:-:S03]  /*31e60*/  IMAD.MOV.U32 R10, RZ, RZ, R2 ;  /* 0x000000ffff0a7224 */ /* 0x010fc600078e0002 */
[----:B------:R-:W-:-:S13]  /*31e70*/  ISETP.GE.OR P0, PT, R0, UR4, !P5 ;  /* 0x0000000400007c0c */ /* 0x000fda000ef06670 */
[----:B------:R-:W0:Y:S08]  /*31e80*/  @!P0 LDC.64 R2, c[0x0][0xc80] ;  /* 0x00032000ff028b82 */ /* 0x000e300000000a00 */
[----:B-1----:R-:W1:Y:S01]  /*31e90*/  @!P0 LDC.64 R6, c[0x0][0xc78] ;  /* 0x00031e00ff068b82 */ /* 0x002e620000000a00 */
[----:B0-----:R-:W-:-:S05]  /*31ea0*/  @!P0 IMAD.WIDE R2, R0, 0x4, R2 ;  /* 0x0000000400028825 */ /* 0x001fca00078e0202 */
[----:B------:R1:W3:Y:S02]  /*31eb0*/  @!P0 LDG.E R8, desc[UR6][R2.64] ;  /* 0x0000000602088981 */ /* 0x0002e4000c1e1900 */
[----:B-1----:R-:W-:-:S06]  /*31ec0*/  @!P0 IMAD.WIDE R2, R0, 0x4, R6 ;  /* 0x0000000400028825 */ /* 0x002fcc00078e0206 */
[----:B------:R-:W4:Y:S01]  /*31ed0*/  @!P0 LDG.E R2, desc[UR6][R2.64] ;  /* 0x0000000602028981 */ /* 0x000f22000c1e1900 */
[----:B--2---:R-:W-:Y:S01]  /*31ee0*/  IMAD.MOV.U32 R4, RZ, RZ, RZ ;  /* 0x000000ffff047224 */ /* 0x004fe200078e00ff */
[----:B------:R-:W-:Y:S02]  /*31ef0*/  MOV R6, RZ ;  /* 0x000000ff00067202 */ /* 0x000fe40000000f00 */
[C---:B------:R-:W-:Y:S01]  /*31f00*/  ISETP.GE.U32.AND P1, PT, R16.reuse, 0x4, PT ;  /* 0x000000041000780c */ /* 0x040fe20003f26070 */
[----:B------:R-:W-:Y:S01]  /*31f10*/  SHFL.IDX PT, R5, R10, RZ, 0x1f ;  /* 0x00001fff0a057589 */ /* 0x000fe200000e0000 */
[C---:B------:R-:W-:Y:S02]  /*31f20*/  ISETP.GE.U32.AND P2, PT, R16.reuse, 0x8, PT ;  /* 0x000000081000780c */ /* 0x040fe40003f46070 */
[----:B------:R-:W-:Y:S01]  /*31f30*/  ISETP.GE.U32.AND P3, PT, R16, 0x10, PT ;  /* 0x000000101000780c */ /* 0x000fe20003f66070 */
[----:B------:R-:W-:Y:S01]  /*31f40*/  SHFL.IDX PT, R0, R10, 0x1, 0x1f ;  /* 0x00201f000a007f89 */ /* 0x000fe200000e0000 */
[----:B---3--:R-:W-:-:S02]  /*31f50*/  @!P0 IMAD.MOV.U32 R4, RZ, RZ, R8 ;  /* 0x000000ffff048224 */ /* 0x008fc400078e0008 */
[----:B------:R-:W-:Y:S02]  /*31f60*/  IMAD.MOV.U32 R8, RZ, RZ, RZ ;  /* 0x000000ffff087224 */ /* 0x000fe400078e00ff */
[----:B----4-:R-:W-:Y:S01]  /*31f70*/  @!P0 IMAD.MOV.U32 R6, RZ, RZ, R2 ;  /* 0x000000ffff068224 */ /* 0x010fe200078e0002 */
        /* <DEDUP_REMOVED lines=18> */
.L_x_3184:
[----:B------:R-:W-:Y:S02]  /*320a0*/  ULDC UR4, c[0x0][0xc38] ;  /* 0x00030e0000047ab9 */ /* 0x000fe40000000800 */
[----:B------:R-:W-:-:S04]  /*320b0*/  IMAD.U32 R2, RZ, RZ, UR4 ;  /* 0x00000004ff027e24 */ /* 0x000fc8000f8e00ff */
[----:B-1----:R-:W-:-:S04]  /*320c0*/  IMAD R9, R9, R2, RZ ;  /* 0x0000000209097224 */ /* 0x002fc800078e02ff */
[----:B------:R-:W-:-:S05]  /*320d0*/  IMAD.IADD R0, R0, 0x1, R9 ;  /* 0x0000000100007824 */ /* 0x000fca00078e0209 */
[----:B------:R-:W-:-:S13]  /*320e0*/  ISETP.GT.AND P4, PT, R0, R5, PT ;  /* 0x000000050000720c */ /* 0x000fda0003f84270 */
[----:B------:R-:W-:Y:S05]  /*320f0*/  @P4 BRA `(.L_x_3058) ;  /* 0x0000000000b44947 */ /* 0x000fea0003800000 */
.L_x_3061:
[----:B------:R-:W2:Y:S01]  /*32100*/  LDL.LU R3, [R1+0xc] ;  /* 0x00000c0001037983 */ /* 0x000ea20000300800 */
[----:B------:R-:W1:Y:S01]  /*32110*/  LDC R2, c[0x0][0xc3c] ;  /* 0x00030f00ff027b82 */ /* 0x000e620000000800 */
[----:B--2---:R-:W-:-:S04]  /*32120*/  IADD3 R3, R3, 0x1f, RZ ;  /* 0x0000001f03037810 */ /* 0x004fc80007ffe0ff */
        /* <DEDUP_REMOVED lines=34> */
[----:B0-----:R-:W-:-:S05]  /*32350*/  IMAD.IADD R7, R2, 0x1, R3 ;  /* 0x0000000102077824 */ /* 0x001fca00078e0203 */
[----:B------:R0:W1:Y:S02]  /*32360*/  SHFL.IDX PT, R9, R7, 0x1f, 0x1f ;  /* 0x03e01f0007097f89 */ /* 0x00006400000e0000 */
.L_x_3192:
[----:B------:R-:W-:Y:S02]  /*32370*/  ULDC UR4, c[0x0][0xc38] ;  /* 0x00030e0000047ab9 */ /* 0x000fe40000000800 */
[----:B------:R-:W-:-:S04]  /*32380*/  IMAD.U32 R2, RZ, RZ, UR4 ;  /* 0x00000004ff027e24 */ /* 0x000fc8000f8e00ff */
[----:B-1----:R-:W-:-:S05]  /*32390*/  IMAD R9, R9, R2, RZ ;  /* 0x0000000209097224 */ /* 0x002fca00078e02ff */
[----:B------:R-:W-:-:S04]  /*323a0*/  IADD3 R0, R9, R0, RZ ;  /* 0x0000000009007210 */ /* 0x000fc80007ffe0ff */
[----:B------:R-:W-:-:S13]  /*323b0*/  ISETP.GT.AND P4, PT, R0, R5, PT ;  /* 0x000000050000720c */ /* 0x000fda0003f84270 */
[----:B------:R-:W-:Y:S05]  /*323c0*/  @!P4 BRA `(.L_x_3061) ;  /* 0xfffffffc004cc947 */ /* 0x000fea000383ffff */
.L_x_3058:
        /* <DEDUP_REMOVED lines=12> */
.L_x_3197:
[----:B------:R-:W-:-:S13]  /*32490*/  ISETP.NE.AND P0, PT, R0, RZ, PT ;  /* 0x000000ff0000720c */ /* 0x000fda0003f05270 */
[----:B------:R-:W-:Y:S05]  /*324a0*/  @!P0 BRA `(.L_x_3063) ;  /* 0x0000000000148947 */ /* 0x000fea0003800000 */
[----:B------:R-:W-:Y:S01]  /*324b0*/  UMOV UR4, 0xffffffff ;  /* 0xffffffff00047882 */ /* 0x000fe20000000000 */
[----:B-1----:R-:W-:Y:S02]  /*324c0*/  VIADD R3, R3, 0xffffffff ;  /* 0xffffffff03037836 */ /* 0x002fe40000000000 */
[----:B------:R-:W-:Y:S05]  /*324d0*/  BRA.DIV UR4, `(.L_x_3064) ;  /* 0x0000003e04807947 */ /* 0x000fea000b800000 */
[----:B------:R1:W2:Y:S02]  /*324e0*/  SHFL.IDX PT, R3, R7, R3, 0x1f ;  /* 0x00001f0307037589 */ /* 0x0002a400000e0000 */
.L_x_3200:
[----:B--2---:R-:W-:-:S07]  /*324f0*/  IMAD.MOV.U32 R8, RZ, RZ, R3 ;  /* 0x000000ffff087224 */ /* 0x004fce00078e0003 */
.L_x_3063:
[----:B------:R-:W-:Y:S01]  /*32500*/  ISETP.NE.AND P0, PT, R6, 0x1, PT ;  /* 0x000000010600780c */ /* 0x000fe20003f05270 */
[----:B------:R-:W-:-:S05]  /*32510*/  IMAD R0, R8, R2, R9 ;  /* 0x0000000208007224 */ /* 0x000fca00078e0209 */
[----:B------:R2:W-:Y:S02]  /*32520*/  STL [R1], R0 ;  /* 0x0000000001007387 */ /* 0x0005e40000100800 */
[----:B--2---:R-:W-:-:S05]  /*32530*/  IADD3 R0, R5, -R0, RZ ;  /* 0x8000000005007210 */ /* 0x004fca0007ffe0ff */
[----:B------:R-:W-:Y:S05]  /*32540*/  @!P0 BRA `(.L_x_3065) ;  /* 0x0000000000e48947 */ /* 0x000fea0003800000 */
[----:B------:R-:W-:-:S04]  /*32550*/  IABS R5, R4 ;  /* 0x0000000400057213 */ /* 0x000fc80000000000 */
[----:B------:R-:W2:Y:S08]  /*32560*/  I2F.RP R2, R5 ;  /* 0x0000000500027306 */ /* 0x000eb00000209400 */
[----:B--2---:R-:W2:Y:S02]  /*32570*/  MUFU.RCP R2, R2 ;  /* 0x0000000200027308 */ /* 0x004ea40000001000 */
[----:B--2---:R-:W-:-:S06]  /*32580*/  VIADD R2, R2, 0xffffffe ;  /* 0x0ffffffe02027836 */ /* 0x004fcc0000000000 */
        /* <DEDUP_REMOVED lines=11> */
[-C--:B------:R-:W-:Y:S01]  /*32640*/  @!P2 IADD3 R2, R2, -R5.reuse, RZ ;  /* 0x800000050202a210 */ /* 0x080fe20007ffe0ff */
[----:B------:R-:W-:Y:S01]  /*32650*/  @!P2 VIADD R8, R8, 0x1 ;  /* 0x000000010808a836 */ /* 0x000fe20000000000 */
[----:B------:R-:W-:Y:S02]  /*32660*/  ISETP.NE.AND P2, PT, R4, RZ, PT ;  /* 0x000000ff0400720c */ /* 0x000fe40003f45270 */
[----:B------:R-:W-:Y:S02]  /*32670*/  ISETP.GE.U32.AND P0, PT, R2, R5, PT ;  /* 0x000000050200720c */ /* 0x000fe40003f06070 */
[----:B------:R-:W-:-:S04]  /*32680*/  IABS R5, R6 ;  /* 0x0000000600057213 */ /* 0x000fc80000000000 */
[----:B------:R-:W1:Y:S07]  /*32690*/  I2F.RP R2, R5 ;  /* 0x0000000500027306 */ /* 0x000e6e0000209400 */
[----:B------:R-:W-:Y:S01]  /*326a0*/  @P0 IADD3 R8, R8, 0x1, RZ ;  /* 0x0000000108080810 */ /* 0x000fe20007ffe0ff */
[----:B-1----:R-:W1:Y:S02]  /*326b0*/  MUFU.RCP R2, R2 ;  /* 0x0000000200027308 */ /* 0x002e640000001000 */
[----:B-1----:R-:W-:-:S06]  /*326c0*/  VIADD R2, R2, 0xffffffe ;  /* 0x0ffffffe02027836 */ /* 0x002fcc0000000000 */
[----:B------:R-:W1:Y:S02]  /*326d0*/  F2I.FTZ.U32.TRUNC.NTZ R3, R2 ;  /* 0x0000000200037305 */ /* 0x000e64000021f000 */
[----:B-1----:R-:W-:-:S04]  /*326e0*/  IMAD.MOV R2, RZ, RZ, -R3 ;  /* 0x000000ffff027224 */ /* 0x002fc800078e0a03 */
        /* <DEDUP_REMOVED lines=26> */
[C---:B------:R-:W-:Y:S01]  /*32890*/  IMAD R2, R6.reuse, R2, R3 ;  /* 0x0000000206027224 */ /* 0x040fe200078e0203 */
[----:B------:R-:W-:-:S05]  /*328a0*/  LEA R6, R6, R7, 0x18 ;  /* 0x0000000706067211 */ /* 0x000fca00078ec0ff */
[----:B------:R-:W-:-:S05]  /*328b0*/  IMAD R2, R2, 0x10000, R6 ;  /* 0x0001000002027824 */ /* 0x000fca00078e0206 */
[----:B------:R1:W-:Y:S01]  /*328c0*/  STL [R1+0x8], R2 ;  /* 0x0000080201007387 */ /* 0x0003e20000100800 */
[----:B------:R-:W-:Y:S05]  /*328d0*/  BRA `(.L_x_3066) ;  /* 0x0000000400007947 */ /* 0x000fea0003800000 */
.L_x_3065:
[----:B-1----:R-:W2:Y:S01]  /*328e0*/  LDL R3, [R1+0xc] ;  /* 0x00000c0001037983 */ /* 0x002ea20000100800 */
        /* <DEDUP_REMOVED lines=16> */
[----:B------:R-:W-:Y:S01]  /*329f0*/  IMAD.HI.U32 R6, R6, R7, RZ ;  /* 0x0000000706067227 */ /* 0x000fe200078e00ff */
[----:B------:R-:W-:-:S05]  /*32a00*/  IADD3 R9, RZ, -R9, RZ ;  /* 0x80000009ff097210 */ /* 0x000fca0007ffe0ff */
        /* <DEDUP_REMOVED lines=12> */
[----:B------:R-:W-:-:S03]  /*32ad0*/  IMAD.MOV R6, RZ, RZ, -R6 ;  /* 0x000000ffff067224 */ /* 0x000fc600078e0a06 */
[----:B------:R-:W-:Y:S01]  /*32ae0*/  IADD3 R8, -R7, RZ, RZ ;  /* 0x000000ff07087210 */ /* 0x000fe20007ffe1ff */
[----:B------:R-:W-:-:S03]  /*32af0*/  IMAD R6, R5, R6, R0 ;  /* 0x0000000605067224 */ /* 0x000fc600078e0200 */
[----:B------:R-:W-:-:S04]  /*32b00*/  VIADDMNMX R8, R8, R2, R3, PT ;  /* 0x0000000208087246 */ /* 0x000fc80003800103 */
[----:B------:R-:W-:-:S04]  /*32b10*/  IABS R9, R8 ;  /* 0x0000000800097213 */ /* 0x000fc80000000000 */
[----:B------:R-:W0:Y:S08]  /*32b20*/  I2F.RP R2, R9 ;  /* 0x0000000900027306 */ /* 0x000e300000209400 */
[----:B0-----:R-:W0:Y:S02]  /*32b30*/  MUFU.RCP R2, R2 ;  /* 0x0000000200027308 */ /* 0x001e240000001000 */
[----:B0-----:R-:W-:-:S06]  /*32b40*/  VIADD R2, R2, 0xffffffe ;  /* 0x0ffffffe02027836 */ /* 0x001fcc0000000000 */
[----:B------:R0:W1:Y:S02]  /*32b50*/  F2I.FTZ.U32.TRUNC.NTZ R3, R2 ;  /* 0x0000000200037305 */ /* 0x000064000021f000 */
[----:B0-----:R-:W-:Y:S02]  /*32b60*/  IMAD.MOV.U32 R2, RZ, RZ, RZ ;  /* 0x000000ffff027224 */ /* 0x001fe400078e00ff */
[----:B-1----:R-:W-:-:S04]  /*32b70*/  IMAD.MOV R0, RZ, RZ, -R3 ;  /* 0x000000ffff007224 */ /* 0x002fc800078e0a03 */
[----:B------:R-:W-:-:S04]  /*32b80*/  IMAD R0, R0, R9, RZ ;  /* 0x0000000900007224 */ /* 0x000fc800078e02ff */
        /* <DEDUP_REMOVED lines=14> */
[----:B------:R-:W-:-:S04]  /*32c70*/  @P0 VIADD R2, R2, 0x1 ;  /* 0x0000000102020836 */ /* 0x000fc80000000000 */
[----:B------:R-:W-:-:S05]  /*32c80*/  IMAD.MOV.U32 R0, RZ, RZ, R2 ;  /* 0x000000ffff007224 */ /* 0x000fca00078e0002 */
[----:B------:R-:W-:Y:S02]  /*32c90*/  @!P1 IADD3 R0, -R0, RZ, RZ ;  /* 0x000000ff00009210 */ /* 0x000fe40007ffe1ff */
[----:B------:R-:W-:Y:S01]  /*32ca0*/  @!P2 LOP3.LUT R0, RZ, R8, RZ, 0x33, !PT ;  /* 0x00000008ff00a212 */ /* 0x000fe200078e33ff */
[----:B------:R-:W-:-:S04]  /*32cb0*/  IMAD.MOV R8, RZ, RZ, -R8 ;  /* 0x000000ffff087224 */ /* 0x000fc800078e0a08 */
[----:B------:R-:W-:-:S05]  /*32cc0*/  IMAD R2, R0, R8, R6 ;  /* 0x0000000800027224 */ /* 0x000fca00078e0206 */
[----:B------:R0:W-:Y:S02]  /*32cd0*/  STL [R1+0x8], R2 ;  /* 0x0000080201007387 */ /* 0x0001e40000100800 */
.L_x_3066:
[----:B------:R-:W-:-:S05]  /*32ce0*/  LOP3.LUT R0, RZ, R0, RZ, 0x33, !PT ;  /* 0x00000000ff007212 */ /* 0x000fca00078e33ff */
[----:B------:R-:W-:-:S05]  /*32cf0*/  IMAD.IADD R0, R4, 0x1, R0 ;  /* 0x0000000104007824 */ /* 0x000fca00078e0200 */
[----:B------:R2:W-:Y:S01]  /*32d00*/  STL [R1+0x4], R0 ;  /* 0x0000040001007387 */ /* 0x0005e20000100800 */
[----:B------:R-:W-:Y:S05]  /*32d10*/  BRA `(.L_x_3067) ;  /* 0x0000000000287947 */ /* 0x000fea0003800000 */
.L_x_3059:
[----:B------:R-:W-:Y:S01]  /*32d20*/  UMOV UR4, URZ ;  /* 0x0000003f00047c82 */ /* 0x000fe20008000000 */
[----:B------:R-:W-:Y:S01]  /*32d30*/  ULDC UR6, c[0x0][0xc3c] ;  /* 0x00030f0000067ab9 */ /* 0x000fe20000000800 */
[----:B------:R-:W-:Y:S01]  /*32d40*/  UMOV UR5, URZ ;  /* 0x0000003f00057c82 */ /* 0x000fe20008000000 */
[----:B------:R-:W-:Y:S01]  /*32d50*/  IMAD.U32 R3, RZ, RZ, UR4 ;  /* 0x00000004ff037e24 */ /* 0x000fe2000f8e00ff */
[----:B------:R-:W-:Y:S01]  /*32d60*/  MOV R0, UR6 ;  /* 0x0000000600007c02 */ /* 0x000fe20008000f00 */
[----:B------:R-:W-:Y:S01]  /*32d70*/  IMAD.U32 R2, RZ, RZ, UR5 ;  /* 0x00000005ff027e24 */ /* 0x000fe2000f8e00ff */
[----:B------:R3:W-:Y:S04]  /*32d80*/  STL [R1], R5 ;  /* 0x0000000501007387 */ /* 0x0007e80000100800 */
[----:B------:R3:W-:Y:S04]  /*32d90*/  STL [R1+0x4], R3 ;  /* 0x0000040301007387 */ /* 0x0007e80000100800 */
[----:B------:R3:W-:Y:S04]  /*32da0*/  STL [R1+0xc], R0 ;  /* 0x00000c0001007387 */ /* 0x0007e80000100800 */
[----:B------:R3:W-:Y:S02]  /*32db0*/  STL [R1+0x8], R2 ;  /* 0x0000080201007387 */ /* 0x0007e40000100800 */
.L_x_3067:
[----:B--23--:R-:W2:Y:S04]  /*32dc0*/  LDL R0, [R1+0x30] ;  /* 0x0000300001007983 */ /* 0x00cea80000100800 */
[----:B01----:R-:W3:Y:S04]  /*32dd0*/  LDL R2, [R1+0xc] ;  /* 0x00000c0001027983 */ /* 0x003ee80000100800 */
[----:B------:R-:W4:Y:S04]  /*32de0*/  LDL R3, [R1+0x8] ;  /* 0x0000080001037983 */ /* 0x000f280000100800 */
[----:B------:R-:W5:Y:S04]  /*32df0*/  LDL R4, [R1] ;  /* 0x0000000001047983 */ /* 0x000f680000100800 */
[----:B------:R-:W5:Y:S01]  /*32e00*/  LDL R5, [R1+0x4] ;  /* 0x0000040001057983 */ /* 0x000f620000100800 */
[----:B------:R-:W-:Y:S05]  /*32e10*/  WARPSYNC.ALL ;  /* 0x0000000000007948 */ /* 0x000fea0003800000 */
[----:B------:R-:W-:Y:S01]  /*32e20*/  BAR.SYNC.DEFER_BLOCKING 0x4, 0x180 ;  /* 0x0106000000007b1d */ /* 0x000fe20000010000 */
[----:B--2---:R-:W-:-:S13]  /*32e30*/  ISETP.NE.AND P0, PT, R0, RZ, PT ;  /* 0x000000ff0000720c */ /* 0x004fda0003f05270 */
[----:B------:R-:W0:Y:S01]  /*32e40*/  @!P0 S2R R0, SR_CgaCtaId ;  /* 0x0000000000008919 */ /* 0x000e220000008800 */
[----:B---3--:R-:W-:Y:S01]  /*32e50*/  IMAD.MOV.U32 R7, RZ, RZ, R2 ;  /* 0x000000ffff077224 */ /* 0x008fe200078e0002 */
[----:B------:R-:W-:Y:S01]  /*32e60*/  @!P0 MOV R2, 0x400 ;  /* 0x0000040000028802 */ /* 0x000fe20000000f00 */
[----:B----4-:R-:W-:-:S03]  /*32e70*/  IMAD.MOV.U32 R6, RZ, RZ, R3 ;  /* 0x000000ffff067224 */ /* 0x010fc600078e0003 */
[----:B0-----:R-:W-:-:S05]  /*32e80*/  @!P0 LEA R18, R0, R2, 0x18 ;  /* 0x0000000200128211 */ /* 0x001fca00078ec0ff */
[----:B-----5:R1:W-:Y:S01]  /*32e90*/  @!P0 STS.128 [R18+0x388d0], R4 ;  /* 0x0388d00412008388 */ /* 0x0203e20000000c00 */
[----:B------:R-:W-:Y:S06]  /*32ea0*/  BAR.ARV 0x5, 0x180 ;  /* 0x0146000000007b1d */ /* 0x000fec0000002000 */
.L_x_3056:
[----:B------:R-:W2:Y:S01]  /*32eb0*/  LDL R0, [R1+0xc] ;  /* 0x00000c0001007983 */ /* 0x000ea20000100800 */
[----:B------:R-:W-:Y:S02]  /*32ec0*/  ULDC UR4, c[0x0][0xc3c] ;  /* 0x00030f0000047ab9 */ /* 0x000fe40000000800 */
[----:B--2---:R-:W-:-:S13]  /*32ed0*/  ISETP.GE.AND P0, PT, R0, UR4, PT ;  /* 0x0000000400007c0c */ /* 0x004fda000bf06270 */
[----:B------:R-:W-:Y:S05]  /*32ee0*/  @!P0 BRA `(.L_x_3068) ;  /* 0xffffff7800748947 */ /* 0x000fea000383ffff */
[----:B------:R-:W-:Y:S05]  /*32ef0*/  BSYNC B8 ;  /* 0x0000000000087941 */ /* 0x000fea0003800000 */
.L_x_2903:
        /* <DEDUP_REMOVED lines=12> */
.L_x_3201:
[----:B------:R-:W-:Y:S05]  /*32fc0*/  BSYNC B0 ;  /* 0x0000000000007941 */ /* 0x000fea0003800000 */
.L_x_3069:
[----:B------:R-:W-:-:S03]  /*32fd0*/  UMOV UR4, 0xffffffff ;  /* 0xffffffff00047882 */ /* 0x000fc60000000000 */
[----:B------:R-:W-:Y:S05]  /*32fe0*/  BRA.DIV UR4, `(.L_x_3071) ;  /* 0x0000003204fc7947 */ /* 0x000fea000b800000 */
[----:B------:R-:W1:Y:S02]  /*32ff0*/  S2R R2, SR_TID.X ;  /* 0x0000000000027919 */ /* 0x000e640000002100 */
[----:B-1----:R-:W-:-:S04]  /*33000*/  SHF.R.U32.HI R2, RZ, 0x5, R2 ;  /* 0x00000005ff027819 */ /* 0x002fc80000011602 */
[----:B------:R-:W-:-:S05]  /*33010*/  LOP3.LUT R2, R2, 0x3, RZ, 0xc0, !PT ;  /* 0x0000000302027812 */ /* 0x000fca00078ec0ff */
[----:B------:R1:W2:Y:S02]  /*33020*/  SHFL.IDX PT, R14, R2, RZ, 0x1f ;  /* 0x00001fff020e7589 */ /* 0x0002a400000e0000 */
.L_x_3204:
[----:B--2---:R-:W-:-:S13]  /*33030*/  ISETP.NE.AND P0, PT, R14, RZ, PT ;  /* 0x000000ff0e00720c */ /* 0x004fda0003f05270 */
[----:B------:R-:W-:Y:S05]  /*33040*/  @P0 BRA `(.L_x_2630) ;  /* 0x0000000000940947 */ /* 0x000fea0003800000 */
[----:B------:R-:W-:-:S03]  /*33050*/  UMOV UR4, 0xffffffff ;  /* 0xffffffff00047882 */ /* 0x000fc60000000000 */
[----:B------:R-:W-:Y:S05]  /*33060*/  BRA.DIV UR4, `(.L_x_3072) ;  /* 0x0000003604107947 */ /* 0x000fea000b800000 */
[----:B------:R-:W-:-:S13]  /*33070*/  ELECT P6, URZ, PT ;  /* 0x00000000003f782f */ /* 0x000fda00038c0000 */
.L_x_3207:
[----:B------:R-:W-:Y:S05]  /*33080*/  @!P6 BRA `(.L_x_2630) ;  /* 0x000000000084e947 */ /* 0x000fea0003800000 */
[----:B-1----:R-:W2:Y:S02]  /*33090*/  LDL R2, [R1+0xc0] ;  /* 0x0000c00001027983 */ /* 0x002ea40000100800 */
[----:B--2---:R-:W-:-:S13]  /*330a0*/  R2UR UR4, R2 ;  /* 0x00000000020472ca */ /* 0x004fda00000e0000 */
[----:B------:R-:W-:-:S06]  /*330b0*/  ULOP3.LUT UR4, UR4, 0x2, URZ, 0xfc, !UPT ;  /* 0x0000000204047892 */ /* 0x000fcc000f8efc3f */
[----:B------:R-:W-:-:S04]  /*330c0*/  MOV R2, UR4 ;  /* 0x0000000400027c02 */ /* 0x000fc80008000f00 */
[----:B------:R-:W-:-:S13]  /*330d0*/  ISETP.NE.AND P2, PT, R2, 0x3, PT ;  /* 0x000000030200780c */ /* 0x000fda0003f45270 */
[----:B------:R-:W-:Y:S05]  /*330e0*/  @!P2 BRA `(.L_x_3073) ;  /* 0x000000000004a947 */ /* 0x000fea0003800000 */
[----:B------:R-:W-:Y:S01]  /*330f0*/  BPT.TRAP 0x1 ;  /* 0x000000040000795c */ /* 0x000fe20000300000 */
.L_x_3073:
        /* <DEDUP_REMOVED lines=13> */
.L_x_3208:
[----:B------:R-:W1:Y:S02]  /*331d0*/  SYNCS.PHASECHK.TRANS64.TRYWAIT P0, [R7+URZ], R2 ;  /* 0x00000002070075a7 */ /* 0x000e64000800017f */
[----:B-1----:R-:W-:Y:S05]  /*331e0*/  @!P0 BRA `(.L_x_3075) ;  /* 0x0000003000e48947 */ /* 0x002fea0003800000 */
.L_x_3209:
[----:B------:R-:W-:Y:S05]  /*331f0*/  @!P2 BRA `(.L_x_3076) ;  /* 0x000000000004a947 */ /* 0x000fea0003800000 */
[----:B------:R-:W-:Y:S01]  /*33200*/  BPT.TRAP 0x1 ;  /* 0x000000040000795c */ /* 0x000fe20000300000 */
.L_x_3076:
[----:B------:R-:W-:-:S05]  /*33210*/  IADD3 R0, R0, 0x38860, RZ ;  /* 0x0003886000007810 */ /* 0x000fca0007ffe0ff */
[----:B------:R-:W-:-:S04]  /*33220*/  IMAD R4, R19, 0x8, R0 ;  /* 0x0000000813047824 */ /* 0x000fc800078e0200 */
[----:B------:R-:W2:Y:S02]  /*33230*/  SYNCS.PHASECHK.TRANS64.TRYWAIT P0, [R4+URZ], R5 ;  /* 0x00000005040075a7 */ /* 0x000ea4000800017f */
[----:B--2---:R-:W-:Y:S05]  /*33240*/  @!P0 BRA `(.L_x_3077) ;  /* 0x0000003000e08947 */ /* 0x004fea0003800000 */
.L_x_3210:
[----:B------:R-:W-:-:S07]  /*33250*/  IMAD R3, R3, 0x8, R0 ;  /* 0x0000000803037824 */ /* 0x000fce00078e0200 */
.L_x_3078:
[----:B---3--:R3:W4:Y:S02]  /*33260*/  SYNCS.PHASECHK.TRANS64.TRYWAIT P0, [R3+URZ], R2 ;  /* 0x00000002030075a7 */ /* 0x008724000800017f */
[----:B----4-:R-:W-:Y:S05]  /*33270*/  @!P0 NANOSLEEP.SYNCS 0x989680 ;  /* 0x009896800000895d */ /* 0x010fea0003900000 */
[----:B------:R-:W4:Y:S02]  /*33280*/  @!P0 SYNCS.PHASECHK.TRANS64 P0, [R3+URZ], R2 ;  /* 0x00000002030085a7 */ /* 0x000f24000800007f */
[----:B----4-:R-:W-:Y:S05]  /*33290*/  @!P0 BRA `(.L_x_3078) ;  /* 0xfffffffc00f08947 */ /* 0x010fea000383ffff */
.L_x_2630:
[----:B------:R-:W-:Y:S05]  /*332a0*/  BSYNC B9 ;  /* 0x0000000000097941 */ /* 0x000fea0003800000 */
.L_x_2627:
[----:B------:R-:W-:Y:S05]  /*332b0*/  EXIT ;  /* 0x000000000000794d */ /* 0x000fea0003800000 */
.L_x_2652:
[----:B0-----:R0:W1:Y:S02]  /*332c0*/  SYNCS.PHASECHK.TRANS64.TRYWAIT P6, [R0+URZ+0x38890], R114 ;  /* 0x03889072000075a7 */ /* 0x00106400080c017f */
[----:B-1----:R-:W-:Y:S05]  /*332d0*/  @!P6 NANOSLEEP.SYNCS 0x989680 ;  /* 0x009896800000e95d */ /* 0x002fea0003900000 */
[----:B------:R-:W1:Y:S02]  /*332e0*/  @!P6 SYNCS.PHASECHK.TRANS64 P6, [R0+URZ+0x38890], R114 ;  /* 0x038890720000e5a7 */ /* 0x000e6400080c007f */
[----:B-1----:R-:W-:Y:S05]  /*332f0*/  @!P6 BRA `(.L_x_2652) ;  /* 0xfffffffc00f0e947 */ /* 0x002fea000383ffff */
[----:B------:R-:W-:Y:S05]  /*33300*/  BRA `(.L_x_3079) ;  /* 0xfffffd0c00287947 */ /* 0x000fea000383ffff */
.L_x_2708:
[----:B-1----:R1:W2:Y:S02]  /*33310*/  SYNCS.PHASECHK.TRANS64.TRYWAIT P5, [R0+URZ+0x38890], R114 ;  /* 0x03889072000075a7 */ /* 0x0022a400080a017f */
[----:B--2---:R-:W-:Y:S05]  /*33320*/  @!P5 NANOSLEEP.SYNCS 0x989680 ;  /* 0x009896800000d95d */ /* 0x004fea0003900000 */
[----:B------:R-:W2:Y:S02]  /*33330*/  @!P5 SYNCS.PHASECHK.TRANS64 P5, [R0+URZ+0x38890], R114 ;  /* 0x038890720000d5a7 */ /* 0x000ea400080a007f */
[----:B--2---:R-:W-:Y:S05]  /*33340*/  @!P5 BRA `(.L_x_2708) ;  /* 0xfffffffc00f0d947 */ /* 0x004fea000383ffff */
[----:B------:R-:W-:Y:S05]  /*33350*/  BRA `(.L_x_3080) ;  /* 0xfffffd4000907947 */ /* 0x000fea000383ffff */
.L_x_2733:
[----:B-1----:R1:W2:Y:S02]  /*33360*/  SYNCS.PHASECHK.TRANS64.TRYWAIT P3, [R0+URZ+0x38890], R114 ;  /* 0x03889072000075a7 */ /* 0x0022a4000806017f */
[----:B--2---:R-:W-:Y:S05]  /*33370*/  @!P3 NANOSLEEP.SYNCS 0x989680 ;  /* 0x009896800000b95d */ /* 0x004fea0003900000 */
[----:B------:R-:W2:Y:S02]  /*33380*/  @!P3 SYNCS.PHASECHK.TRANS64 P3, [R0+URZ+0x38890], R114 ;  /* 0x038890720000b5a7 */ /* 0x000ea4000806007f */
[----:B--2---:R-:W-:Y:S05]  /*33390*/  @!P3 BRA `(.L_x_2733) ;  /* 0xfffffffc00f0b947 */ /* 0x004fea000383ffff */
[----:B------:R-:W-:Y:S05]  /*333a0*/  BRA `(.L_x_3081) ;  /* 0xfffffd7400247947 */ /* 0x000fea000383ffff */
.L_x_2741:
[----:B0-----:R0:W1:Y:S02]  /*333b0*/  SYNCS.PHASECHK.TRANS64.TRYWAIT P2, [R0+URZ+0x388b0], R114 ;  /* 0x0388b072000075a7 */ /* 0x001064000804017f */
[----:B-1----:R-:W-:Y:S05]  /*333c0*/  @!P2 NANOSLEEP.SYNCS 0x989680 ;  /* 0x009896800000a95d */ /* 0x002fea0003900000 */
[----:B------:R-:W1:Y:S02]  /*333d0*/  @!P2 SYNCS.PHASECHK.TRANS64 P2, [R0+URZ+0x388b0], R114 ;  /* 0x0388b0720000a5a7 */ /* 0x000e64000804007f */
[----:B-1----:R-:W-:Y:S05]  /*333e0*/  @!P2 BRA `(.L_x_2741) ;  /* 0xfffffffc00f0a947 */ /* 0x002fea000383ffff */
[----:B------:R-:W-:Y:S05]  /*333f0*/  BRA `(.L_x_3082) ;  /* 0xfffffd7800547947 */ /* 0x000fea000383ffff */
.L_x_2763:
        /* <DEDUP_REMOVED lines=8> */
.L_x_3084:
[----:B------:R-:W-:Y:S05]  /*33480*/  BSYNC B1 ;  /* 0x0000000000017941 */ /* 0x000fea0003800000 */
.L_x_3083:
[----:B------:R-:W-:Y:S01]  /*33490*/  IMAD.MOV.U32 R13, RZ, RZ, R30 ;  /* 0x000000ffff0d7224 */ /* 0x000fe200078e001e */
[----:B------:R-:W-:Y:S01]  /*334a0*/  MOV R11, 0x181f ;  /* 0x0000181f000b7802 */ /* 0x000fe20000000f00 */
[----:B------:R-:W-:Y:S02]  /*334b0*/  IMAD.MOV.U32 R12, RZ, RZ, RZ ;  /* 0x000000ffff0c7224 */ /* 0x000fe400078e00ff */
[----:B------:R-:W-:Y:S02]  /*334c0*/  IMAD.MOV.U32 R15, RZ, RZ, -0x1 ;  /* 0xffffffffff0f7424 */ /* 0x000fe400078e00ff */
[----:B------:R-:W-:-:S07]  /*334d0*/  IMAD.MOV.U32 R7, RZ, RZ, R14 ;  /* 0x000000ffff077224 */ /* 0x000fce00078e000e */
[----:B------:R-:W-:Y:S05]  /*334e0*/  WARPSYNC.COLLECTIVE R15, `(.L_x_3085) ;  /* 0x000000000f087348 */ /* 0x000fea0003c00000 */
[----:B------:R0:W1:Y:S02]  /*334f0*/  SHFL.IDX P6, R14, R13, R12, R11 ;  /* 0x0000000c0d0e7389 */ /* 0x00006400000c000b */
[----:B01----:R-:W-:Y:S01]  /*33500*/  ENDCOLLECTIVE ;  /* 0x000000000000791b */ /* 0x003fe20003800000 */
.L_x_3085:
[----:B------:R-:W-:Y:S02]  /*33510*/  IMAD.MOV.U32 R13, RZ, RZ, R33 ;  /* 0x000000ffff0d7224 */ /* 0x000fe400078e0021 */
[----:B------:R-:W-:-:S07]  /*33520*/  IMAD.MOV.U32 R6, RZ, RZ, R14 ;  /* 0x000000ffff067224 */ /* 0x000fce00078e000e */
[----:B------:R-:W-:Y:S05]  /*33530*/  WARPSYNC.COLLECTIVE R15, `(.L_x_3086) ;  /* 0x000000000f087348 */ /* 0x000fea0003c00000 */
[----:B------:R0:W1:Y:S02]  /*33540*/  SHFL.IDX P6, R14, R13, R12, R11 ;  /* 0x0000000c0d0e7389 */ /* 0x00006400000c000b */
[----:B01----:R-:W-:Y:S01]  /*33550*/  ENDCOLLECTIVE ;  /* 0x000000000000791b */ /* 0x003fe20003800000 */
.L_x_3086:
[----:B------:R-:W-:Y:S01]  /*33560*/  MOV R13, R31 ;  /* 0x0000001f000d7202 */ /* 0x000fe20000000f00 */
[----:B------:R-:W-:-:S07]  /*33570*/  IMAD.MOV.U32 R9, RZ, RZ, R14 ;  /* 0x000000ffff097224 */ /* 0x000fce00078e000e */
[----:B------:R-:W-:Y:S05]  /*33580*/  WARPSYNC.COLLECTIVE R15, `(.L_x_3087) ;  /* 0x000000000f087348 */ /* 0x000fea0003c00000 */
[----:B------:R0:W1:Y:S02]  /*33590*/  SHFL.IDX P6, R14, R13, R12, R11 ;  /* 0x0000000c0d0e7389 */ /* 0x00006400000c000b */
[----:B01----:R-:W-:Y:S01]  /*335a0*/  ENDCOLLECTIVE ;  /* 0x000000000000791b */ /* 0x003fe20003800000 */
.L_x_3087:
[----:B------:R-:W-:Y:S01]  /*335b0*/  IMAD.MOV.U32 R8, RZ, RZ, R14 ;  /* 0x000000ffff087224 */ /* 0x000fe200078e000e */
[----:B------:R-:W-:Y:S06]  /*335c0*/  BRA `(.L_x_3088) ;  /* 0xfffffd8c00907947 */ /* 0x000fec000383ffff */
.L_x_2766:
[----:B------:R-:W-:Y:S01]  /*335d0*/  BSSY B1, `(.L_x_3089) ;  /* 0x0000008000017945 */ /* 0x000fe20003800000 */
[----:B------:R-:W-:Y:S01]  /*335e0*/  IMAD.MOV.U32 R13, RZ, RZ, R32 ;  /* 0x000000ffff0d7224 */ /* 0x000fe200078e0020 */
[----:B------:R-:W-:Y:S01]  /*335f0*/  MOV R15, 0xffffffff ;  /* 0xffffffff000f7802 */ /* 0x000fe20000000f00 */
[----:B------:R-:W-:Y:S02]  /*33600*/  IMAD.MOV.U32 R12, RZ, RZ, 0x1 ;  /* 0x00000001ff0c7424 */ /* 0x000fe400078e00ff */
[----:B------:R-:W-:-:S07]  /*33610*/  IMAD.MOV.U32 R11, RZ, RZ, 0x181f ;  /* 0x0000181fff0b7424 */ /* 0x000fce00078e00ff */
[----:B0--34-:R-:W-:Y:S05]  /*33620*/  WARPSYNC.COLLECTIVE R15, `(.L_x_3090) ;  /* 0x000000000f087348 */ /* 0x019fea0003c00000 */
[----:B------:R1:W2:Y:S02]  /*33630*/  SHFL.IDX P6, R14, R13, R12, R11 ;  /* 0x0000000c0d0e7389 */ /* 0x0002a400000c000b */
[----:B01234-:R-:W-:Y:S01]  /*33640*/  ENDCOLLECTIVE ;  /* 0x000000000000791b */ /* 0x01ffe20003800000 */
.L_x_3090:
[----:B------:R-:W-:Y:S05]  /*33650*/  BSYNC B1 ;  /* 0x0000000000017941 */ /* 0x000fea0003800000 */
.L_x_3089:
        /* <DEDUP_REMOVED lines=8> */
.L_x_3091:
[----:B------:R-:W-:Y:S02]  /*336e0*/  IMAD.MOV.U32 R13, RZ, RZ, R33 ;  /* 0x000000ffff0d7224 */ /* 0x000fe400078e0021 */
[----:B------:R-:W-:-:S07]  /*336f0*/  IMAD.MOV.U32 R6, RZ, RZ, R14 ;  /* 0x000000ffff067224 */ /* 0x000fce00078e000e */
[----:B------:R-:W-:Y:S05]  /*33700*/  WARPSYNC.COLLECTIVE R15, `(.L_x_3092) ;  /* 0x000000000f087348 */ /* 0x000fea0003c00000 */
[----:B------:R0:W1:Y:S02]  /*33710*/  SHFL.IDX P6, R14, R13, R12, R11 ;  /* 0x0000000c0d0e7389 */ /* 0x00006400000c000b */
[----:B01----:R-:W-:Y:S01]  /*33720*/  ENDCOLLECTIVE ;  /* 0x000000000000791b */ /* 0x003fe20003800000 */
.L_x_3092:
[----:B------:R-:W-:Y:S02]  /*33730*/  IMAD.MOV.U32 R13, RZ, RZ, R31 ;  /* 0x000000ffff0d7224 */ /* 0x000fe400078e001f */
[----:B------:R-:W-:-:S07]  /*33740*/  IMAD.MOV.U32 R9, RZ, RZ, R14 ;  /* 0x000000ffff097224 */ /* 0x000fce00078e000e */
[----:B------:R-:W-:Y:S05]  /*33750*/  WARPSYNC.COLLECTIVE R15, `(.L_x_3093) ;  /* 0x000000000f087348 */ /* 0x000fea0003c00000 */
[----:B------:R0:W1:Y:S02]  /*33760*/  SHFL.IDX P6, R14, R13, R12, R11 ;  /* 0x0000000c0d0e7389 */ /* 0x00006400000c000b */
[----:B01----:R-:W-:Y:S01]  /*33770*/  ENDCOLLECTIVE ;  /* 0x000000000000791b */ /* 0x003fe20003800000 */
.L_x_3093:
[----:B------:R-:W-:Y:S01]  /*33780*/  MOV R8, R14 ;  /* 0x0000000e00087202 */ /* 0x000fe20000000f00 */
[----:B------:R-:W-:Y:S06]  /*33790*/  BRA `(.L_x_3094) ;  /* 0xfffffd9000b07947 */ /* 0x000fec000383ffff */
.L_x_2769:
        /* <DEDUP_REMOVED lines=8> */
.L_x_3096:
[----:B------:R-:W-:Y:S05]  /*33820*/  BSYNC B1 ;  /* 0x0000000000017941 */ /* 0x000fea0003800000 */
.L_x_3095:
[----:B------:R-:W-:Y:S01]  /*33830*/  IMAD.MOV.U32 R13, RZ, RZ, R30 ;  /* 0x000000ffff0d7224 */ /* 0x000fe200078e001e */
[----:B------:R-:W-:Y:S01]  /*33840*/  MOV R7, R14 ;  /* 0x0000000e00077202 */ /* 0x000fe20000000f00 */
[----:B------:R-:W-:Y:S02]  /*33850*/  IMAD.MOV.U32 R12, RZ, RZ, 0x2 ;  /* 0x00000002ff0c7424 */ /* 0x000fe400078e00ff */
[----:B------:R-:W-:Y:S02]  /*33860*/  IMAD.MOV.U32 R11, RZ, RZ, 0x181f ;  /* 0x0000181fff0b7424 */ /* 0x000fe400078e00ff */
[----:B------:R-:W-:-:S07]  /*33870*/  IMAD.MOV.U32 R15, RZ, RZ, -0x1 ;  /* 0xffffffffff0f7424 */ /* 0x000fce00078e00ff */
[----:B------:R-:W-:Y:S05]  /*33880*/  WARPSYNC.COLLECTIVE R15, `(.L_x_3097) ;  /* 0x000000000f087348 */ /* 0x000fea0003c00000 */
[----:B------:R0:W1:Y:S02]  /*33890*/  SHFL.IDX P6, R14, R13, R12, R11 ;  /* 0x0000000c0d0e7389 */ /* 0x00006400000c000b */
[----:B01----:R-:W-:Y:S01]  /*338a0*/  ENDCOLLECTIVE ;  /* 0x000000000000791b */ /* 0x003fe20003800000 */
.L_x_3097:
[----:B------:R-:W-:Y:S01]  /*338b0*/  IMAD.MOV.U32 R13, RZ, RZ, R33 ;  /* 0x000000ffff0d7224 */ /* 0x000fe200078e0021 */
[----:B------:R-:W-:-:S07]  /*338c0*/  MOV R6, R14 ;  /* 0x0000000e00067202 */ /* 0x000fce0000000f00 */
[----:B------:R-:W-:Y:S05]  /*338d0*/  WARPSYNC.COLLECTIVE R15, `(.L_x_3098) ;  /* 0x000000000f087348 */ /* 0x000fea0003c00000 */
[----:B------:R0:W1:Y:S02]  /*338e0*/  SHFL.IDX P6, R14, R13, R12, R11 ;  /* 0x0000000c0d0e7389 */ /* 0x00006400000c000b */
[----:B01----:R-:W-:Y:S01]  /*338f0*/  ENDCOLLECTIVE ;  /* 0x000000000000791b */ /* 0x003fe20003800000 */
.L_x_3098:
[----:B------:R-:W-:Y:S02]  /*33900*/  IMAD.MOV.U32 R13, RZ, RZ, R31 ;  /* 0x000000ffff0d7224 */ /* 0x000fe400078e001f */
[----:B------:R-:W-:-:S07]  /*33910*/  IMAD.MOV.U32 R9, RZ, RZ, R14 ;  /* 0x000000ffff097224 */ /* 0x000fce00078e000e */
[----:B------:R-:W-:Y:S05]  /*33920*/  WARPSYNC.COLLECTIVE R15, `(.L_x_3099) ;  /* 0x000000000f087348 */ /* 0x000fea0003c00000 */
[----:B------:R0:W1:Y:S02]  /*33930*/  SHFL.IDX P6, R14, R13, R12, R11 ;  /* 0x0000000c0d0e7389 */ /* 0x00006400000c000b */
[----:B01----:R-:W-:Y:S01]  /*33940*/  ENDCOLLECTIVE ;  /* 0x000000000000791b */ /* 0x003fe20003800000 */
.L_x_3099:
[----:B------:R-:W-:Y:S01]  /*33950*/  IMAD.MOV.U32 R8, RZ, RZ, R14 ;  /* 0x000000ffff087224 */ /* 0x000fe200078e000e */
[----:B------:R-:W-:Y:S06]  /*33960*/  BRA `(.L_x_3100) ;  /* 0xfffffd9400a87947 */ /* 0x000fec000383ffff */
.L_x_2772:
[----:B------:R-:W-:Y:S01]  /*33970*/  BSSY B1, `(.L_x_3101) ;  /* 0x0000008000017945 */ /* 0x000fe20003800000 */
[----:B------:R-:W-:Y:S01]  /*33980*/  MOV R13, R32 ;  /* 0x00000020000d7202 */ /* 0x000fe20000000f00 */
[----:B------:R-:W-:Y:S02]  /*33990*/  IMAD.MOV.U32 R12, RZ, RZ, 0x3 ;  /* 0x00000003ff0c7424 */ /* 0x000fe400078e00ff */
[----:B------:R-:W-:Y:S02]  /*339a0*/  IMAD.MOV.U32 R11, RZ, RZ, 0x181f ;  /* 0x0000181fff0b7424 */ /* 0x000fe400078e00ff */
[----:B------:R-:W-:-:S07]  /*339b0*/  IMAD.MOV.U32 R15, RZ, RZ, -0x1 ;  /* 0xffffffffff0f7424 */ /* 0x000fce00078e00ff */
[----:B-1-34-:R-:W-:Y:S05]  /*339c0*/  WARPSYNC.COLLECTIVE R15, `(.L_x_3102) ;  /* 0x000000000f087348 */ /* 0x01afea0003c00000 */
[----:B------:R0:W2:Y:S02]  /*339d0*/  SHFL.IDX P6, R14, R13, R12, R11 ;  /* 0x0000000c0d0e7389 */ /* 0x0000a400000c000b */
[----:B01234-:R-:W-:Y:S01]  /*339e0*/  ENDCOLLECTIVE ;  /* 0x000000000000791b */ /* 0x01ffe20003800000 */
.L_x_3102:
[----:B------:R-:W-:Y:S05]  /*339f0*/  BSYNC B1 ;  /* 0x0000000000017941 */ /* 0x000fea0003800000 */
.L_x_3101:
[----:B------:R-:W-:Y:S01]  /*33a00*/  MOV R13, R30 ;  /* 0x0000001e000d7202 */ /* 0x000fe20000000f00 */
[----:B------:R-:W-:Y:S02]  /*33a10*/  IMAD.MOV.U32 R12, RZ, RZ, 0x3 ;  /* 0x00000003ff0c7424 */ /* 0x000fe400078e00ff */
[----:B------:R-:W-:Y:S02]  /*33a20*/  IMAD.MOV.U32 R11, RZ, RZ, 0x181f ;  /* 0x0000181fff0b7424 */ /* 0x000fe400078e00ff */
[----:B------:R-:W-:Y:S02]  /*33a30*/  IMAD.MOV.U32 R15, RZ, RZ, -0x1 ;  /* 0xffffffffff0f7424 */ /* 0x000fe400078e00ff */
[----:B------:R-:W-:-:S07]  /*33a40*/  IMAD.MOV.U32 R9, RZ, RZ, R14 ;  /* 0x000000ffff097224 */ /* 0x000fce00078e000e */
[----:B------:R-:W-:Y:S05]  /*33a50*/  WARPSYNC.COLLECTIVE R15, `(.L_x_3103) ;  /* 0x000000000f087348 */ /* 0x000fea0003c00000 */
[----:B------:R0:W1:Y:S02]  /*33a60*/  SHFL.IDX P6, R14, R13, R12, R11 ;  /* 0x0000000c0d0e7389 */ /* 0x00006400000c000b */
[----:B01----:R-:W-:Y:S01]  /*33a70*/  ENDCOLLECTIVE ;  /* 0x000000000000791b */ /* 0x003fe20003800000 */
.L_x_3103:
[----:B------:R-:W-:Y:S01]  /*33a80*/  MOV R13, R33 ;  /* 0x00000021000d7202 */ /* 0x000fe20000000f00 */
[----:B------:R-:W-:-:S07]  /*33a90*/  IMAD.MOV.U32 R8, RZ, RZ, R14 ;  /* 0x000000ffff087224 */ /* 0x000fce00078e000e */
[----:B------:R-:W-:Y:S05]  /*33aa0*/  WARPSYNC.COLLECTIVE R15, `(.L_x_3104) ;  /* 0x000000000f087348 */ /* 0x000fea0003c00000 */
[----:B------:R0:W1:Y:S02]  /*33ab0*/  SHFL.IDX P6, R14, R13, R12, R11 ;  /* 0x0000000c0d0e7389 */ /* 0x00006400000c000b */
[----:B01----:R-:W-:Y:S01]  /*33ac0*/  ENDCOLLECTIVE ;  /* 0x000000000000791b */ /* 0x003fe20003800000 */
.L_x_3104:
[----:B------:R-:W-:Y:S02]  /*33ad0*/  IMAD.MOV.U32 R13, RZ, RZ, R31 ;  /* 0x000000ffff0d7224 */ /* 0x000fe400078e001f */
[----:B------:R-:W-:-:S07]  /*33ae0*/  IMAD.MOV.U32 R78, RZ, RZ, R14 ;  /* 0x000000ffff4e7224 */ /* 0x000fce00078e000e */
[----:B------:R-:W-:Y:S05]  /*33af0*/  WARPSYNC.COLLECTIVE R15, `(.L_x_3105) ;  /* 0x000000000f087348 */ /* 0x000fea0003c00000 */
[----:B------:R0:W1:Y:S02]  /*33b00*/  SHFL.IDX P6, R14, R13, R12, R11 ;  /* 0x0000000c0d0e7389 */ /* 0x00006400000c000b */
[----:B01----:R-:W-:Y:S01]  /*33b10*/  ENDCOLLECTIVE ;  /* 0x000000000000791b */ /* 0x003fe20003800000 */
.L_x_3105:
[----:B------:R-:W-:Y:S01]  /*33b20*/  IMAD.MOV.U32 R10, RZ, RZ, R14 ;  /* 0x000000ffff0a7224 */ /* 0x000fe200078e000e */
[----:B------:R-:W-:Y:S06]  /*33b30*/  BRA `(.L_x_3106) ;  /* 0xfffffd9800a87947 */ /* 0x000fec000383ffff */
.L_x_2776:
[----:B0-----:R0:W1:Y:S02]  /*33b40*/  SYNCS.PHASECHK.TRANS64.TRYWAIT P0, [R16+URZ+0x38800], R0 ;  /* 0x03880000100075a7 */ /* 0x001064000800017f */
[----:B-1----:R-:W-:Y:S05]  /*33b50*/  @!P0 NANOSLEEP.SYNCS 0x989680 ;  /* 0x009896800000895d */ /* 0x002fea0003900000 */
[----:B------:R-:W1:Y:S02]  /*33b60*/  @!P0 SYNCS.PHASECHK.TRANS64 P0, [R16+URZ+0x38800], R0 ;  /* 0x03880000100085a7 */ /* 0x000e64000800007f */
[----:B-1----:R-:W-:Y:S05]  /*33b70*/  @!P0 BRA `(.L_x_2776) ;  /* 0xfffffffc00f08947 */ /* 0x002fea000383ffff */
[----:B------:R-:W-:Y:S05]  /*33b80*/  BRA `(.L_x_3107) ;  /* 0xfffffd9c00d87947 */ /* 0x000fea000383ffff */
.L_x_2808:
[----:B------:R-:W-:Y:S01]  /*33b90*/  BSSY B1, `(.L_x_3108) ;  /* 0x0000008000017945 */ /* 0x000fe20003800000 */
[----:B------:R-:W-:Y:S01]  /*33ba0*/  IMAD.MOV.U32 R13, RZ, RZ, R72 ;  /* 0x000000ffff0d7224 */ /* 0x000fe200078e0048 */
[----:B------:R-:W-:Y:S01]  /*33bb0*/  MOV R12, RZ ;  /* 0x000000ff000c7202 */ /* 0x000fe20000000f00 */
[----:B------:R-:W-:Y:S02]  /*33bc0*/  IMAD.MOV.U32 R11, RZ, RZ, 0x181f ;  /* 0x0000181fff0b7424 */ /* 0x000fe400078e00ff */
[----:B------:R-:W-:-:S07]  /*33bd0*/  IMAD.MOV.U32 R15, RZ, RZ, -0x1 ;  /* 0xffffffffff0f7424 */ /* 0x000fce00078e00ff */
[----:B------:R-:W-:Y:S05]  /*33be0*/  WARPSYNC.COLLECTIVE R15, `(.L_x_3109) ;  /* 0x000000000f087348 */ /* 0x000fea0003c00000 */
[----:B------:R0:W1:Y:S02]  /*33bf0*/  SHFL.IDX P6, R14, R13, R12, R11 ;  /* 0x0000000c0d0e7389 */ /* 0x00006400000c000b */
[----:B01----:R-:W-:Y:S01]  /*33c00*/  ENDCOLLECTIVE ;  /* 0x000000000000791b */ /* 0x003fe20003800000 */
.L_x_3109:
[----:B------:R-:W-:Y:S05]  /*33c10*/  BSYNC B1 ;  /* 0x0000000000017941 */ /* 0x000fea0003800000 */
.L_x_3108:
        /* <DEDUP_REMOVED lines=8> */
.L_x_3110:
[----:B------:R-:W-:Y:S02]  /*33ca0*/  IMAD.MOV.U32 R13, RZ, RZ, R20 ;  /* 0x000000ffff0d7224 */ /* 0x000fe400078e0014 */
[----:B------:R-:W-:-:S07]  /*33cb0*/  IMAD.MOV.U32 R8, RZ, RZ, R14 ;  /* 0x000000ffff087224 */ /* 0x000fce00078e000e */
[----:B------:R-:W-:Y:S05]  /*33cc0*/  WARPSYNC.COLLECTIVE R15, `(.L_x_3111) ;  /* 0x000000000f087348 */ /* 0x000fea0003c00000 */
[----:B------:R0:W1:Y:S02]  /*33cd0*/  SHFL.IDX P6, R14, R13, R12, R11 ;  /* 0x0000000c0d0e7389 */ /* 0x00006400000c000b */
[----:B01----:R-:W-:Y:S01]  /*33ce0*/  ENDCOLLECTIVE ;  /* 0x000000000000791b */ /* 0x003fe20003800000 */
.L_x_3111:
[----:B------:R-:W-:Y:S01]  /*33cf0*/  IMAD.MOV.U32 R13, RZ, RZ, R3 ;  /* 0x000000ffff0d7224 */ /* 0x000fe200078e0003 */
[----:B------:R-:W-:-:S07]  /*33d00*/  MOV R7, R14 ;  /* 0x0000000e00077202 */ /* 0x000fce0000000f00 */
[----:B------:R-:W-:Y:S05]  /*33d10*/  WARPSYNC.COLLECTIVE R15, `(.L_x_3112) ;  /* 0x000000000f087348 */ /* 0x000fea0003c00000 */
[----:B------:R0:W1:Y:S02]  /*33d20*/  SHFL.IDX P6, R14, R13, R12, R11 ;  /* 0x0000000c0d0e7389 */ /* 0x00006400000c000b */
[----:B01----:R-:W-:Y:S01]  /*33d30*/  ENDCOLLECTIVE ;  /* 0x000000000000791b */ /* 0x003fe20003800000 */
.L_x_3112:
[----:B------:R-:W-:Y:S05]  /*33d40*/  BRA `(.L_x_3113) ;  /* 0xfffffdcc00d87947 */ /* 0x000fea000383ffff */
.L_x_2811:
[----:B------:R-:W-:Y:S01]  /*33d50*/  BSSY B1, `(.L_x_3114) ;  /* 0x0000008000017945 */ /* 0x000fe20003800000 */
[----:B------:R-:W-:Y:S01]  /*33d60*/  IMAD.MOV.U32 R13, RZ, RZ, R72 ;  /* 0x000000ffff0d7224 */ /* 0x000fe200078e0048 */
[----:B------:R-:W-:Y:S01]  /*33d70*/  MOV R15, 0xffffffff ;  /* 0xffffffff000f7802 */ /* 0x000fe20000000f00 */
[----:B------:R-:W-:Y:S02]  /*33d80*/  IMAD.MOV.U32 R12, RZ, RZ, 0x1 ;  /* 0x00000001ff0c7424 */ /* 0x000fe400078e00ff */
[----:B------:R-:W-:-:S07]  /*33d90*/  IMAD.MOV.U32 R11, RZ, RZ, 0x181f ;  /* 0x0000181fff0b7424 */ /* 0x000fce00078e00ff */
[----:B0-2-4-:R-:W-:Y:S05]  /*33da0*/  WARPSYNC.COLLECTIVE R15, `(.L_x_3115) ;  /* 0x000000000f087348 */ /* 0x015fea0003c00000 */
[----:B----4-:R1:W3:Y:S02]  /*33db0*/  SHFL.IDX P6, R14, R13, R12, R11 ;  /* 0x0000000c0d0e7389 */ /* 0x0102e400000c000b */
[----:B0123--:R-:W-:Y:S01]  /*33dc0*/  ENDCOLLECTIVE ;  /* 0x000000000000791b */ /* 0x00ffe20003800000 */
.L_x_3115:
[----:B------:R-:W-:Y:S05]  /*33dd0*/  BSYNC B1 ;  /* 0x0000000000017941 */ /* 0x000fea0003800000 */
.L_x_3114:
        /* <DEDUP_REMOVED lines=8> */
.L_x_3116:
[----:B------:R-:W-:Y:S02]  /*33e60*/  IMAD.MOV.U32 R13, RZ, RZ, R20 ;  /* 0x000000ffff0d7224 */ /* 0x000fe400078e0014 */
[----:B------:R-:W-:-:S07]  /*33e70*/  IMAD.MOV.U32 R8, RZ, RZ, R14 ;  /* 0x000000ffff087224 */ /* 0x000fce00078e000e */
[----:B------:R-:W-:Y:S05]  /*33e80*/  WARPSYNC.COLLECTIVE R15, `(.L_x_3117) ;  /* 0x000000000f087348 */ /* 0x000fea0003c00000 */
[----:B------:R0:W1:Y:S02]  /*33e90*/  SHFL.IDX P6, R14, R13, R12, R11 ;  /* 0x0000000c0d0e7389 */ /* 0x00006400000c000b */
[----:B01----:R-:W-:Y:S01]  /*33ea0*/  ENDCOLLECTIVE ;  /* 0x000000000000791b */ /* 0x003fe20003800000 */
.L_x_3117:
[----:B------:R-:W-:Y:S02]  /*33eb0*/  IMAD.MOV.U32 R13, RZ, RZ, R3 ;  /* 0x000000ffff0d7224 */ /* 0x000fe400078e0003 */
[----:B------:R-:W-:-:S07]  /*33ec0*/  IMAD.MOV.U32 R7, RZ, RZ, R14 ;  /* 0x000000ffff077224 */ /* 0x000fce00078e000e */
[----:B------:R-:W-:Y:S05]  /*33ed0*/  WARPSYNC.COLLECTIVE R15, `(.L_x_3118) ;  /* 0x000000000f087348 */ /* 0x000fea0003c00000 */
[----:B------:R0:W1:Y:S02]  /*33ee0*/  SHFL.IDX P6, R14, R13, R12, R11 ;  /* 0x0000000c0d0e7389 */ /* 0x00006400000c000b */
[----:B01----:R-:W-:Y:S01]  /*33ef0*/  ENDCOLLECTIVE ;  /* 0x000000000000791b */ /* 0x003fe20003800000 */
.L_x_3118:
[----:B------:R-:W-:Y:S05]  /*33f00*/  BRA `(.L_x_3119) ;  /* 0xfffffdd000a87947 */ /* 0x000fea000383ffff */
.L_x_2814:
[----:B------:R-:W-:Y:S01]  /*33f10*/  BSSY B1, `(.L_x_3120) ;  /* 0x0000008000017945 */ /* 0x000fe20003800000 */
[----:B------:R-:W-:Y:S01]  /*33f20*/  MOV R13, R72 ;  /* 0x00000048000d7202 */ /* 0x000fe20000000f00 */
[----:B------:R-:W-:Y:S02]  /*33f30*/  IMAD.MOV.U32 R12, RZ, RZ, 0x2 ;  /* 0x00000002ff0c7424 */ /* 0x000fe400078e00ff */
[----:B------:R-:W-:Y:S02]  /*33f40*/  IMAD.MOV.U32 R11, RZ, RZ, 0x181f ;  /* 0x0000181fff0b7424 */ /* 0x000fe400078e00ff */
[----:B------:R-:W-:-:S07]  /*33f50*/  IMAD.MOV.U32 R15, RZ, RZ, -0x1 ;  /* 0xffffffffff0f7424 */ /* 0x000fce00078e00ff */
[----:B-1--4-:R-:W-:Y:S05]  /*33f60*/  WARPSYNC.COLLECTIVE R15, `(.L_x_3121) ;  /* 0x000000000f087348 */ /* 0x012fea0003c00000 */
[----:B----4-:R0:W2:Y:S02]  /*33f70*/  SHFL.IDX P6, R14, R13, R12, R11 ;  /* 0x0000000c0d0e7389 */ /* 0x0100a400000c000b */
[----:B012---:R-:W-:Y:S01]  /*33f80*/  ENDCOLLECTIVE ;  /* 0x000000000000791b */ /* 0x007fe20003800000 */
.L_x_3121:
[----:B------:R-:W-:Y:S05]  /*33f90*/  BSYNC B1 ;  /* 0x0000000000017941 */ /* 0x000fea0003800000 */
.L_x_3120:
        /* <DEDUP_REMOVED lines=8> */
.L_x_3122:
[----:B------:R-:W-:Y:S01]  /*34020*/  MOV R13, R20 ;  /* 0x00000014000d7202 */ /* 0x000fe20000000f00 */
[----:B------:R-:W-:-:S07]  /*34030*/  IMAD.MOV.U32 R4, RZ, RZ, R14 ;  /* 0x000000ffff047224 */ /* 0x000fce00078e000e */
[----:B------:R-:W-:Y:S05]  /*34040*/  WARPSYNC.COLLECTIVE R15, `(.L_x_3123) ;  /* 0x000000000f087348 */ /* 0x000fea0003c00000 */
[----:B------:R0:W1:Y:S02]  /*34050*/  SHFL.IDX P6, R14, R13, R12, R11 ;  /* 0x0000000c0d0e7389 */ /* 0x00006400000c000b */
[----:B01----:R-:W-:Y:S01]  /*34060*/  ENDCOLLECTIVE ;  /* 0x000000000000791b */ /* 0x003fe20003800000 */
.L_x_3123:
[----:B------:R-:W-:Y:S02]  /*34070*/  IMAD.MOV.U32 R13, RZ, RZ, R3 ;  /* 0x000000ffff0d7224 */ /* 0x000fe400078e0003 */
[----:B------:R-:W-:-:S07]  /*34080*/  IMAD.MOV.U32 R7, RZ, RZ, R14 ;  /* 0x000000ffff077224 */ /* 0x000fce00078e000e */
[----:B------:R-:W-:Y:S05]  /*34090*/  WARPSYNC.COLLECTIVE R15, `(.L_x_3124) ;  /* 0x000000000f087348 */ /* 0x000fea0003c00000 */
[----:B------:R0:W1:Y:S02]  /*340a0*/  SHFL.IDX P6, R14, R13, R12, R11 ;  /* 0x0000000c0d0e7389 */ /* 0x00006400000c000b */
[----:B01----:R-:W-:Y:S01]  /*340b0*/  ENDCOLLECTIVE ;  /* 0x000000000000791b */ /* 0x003fe20003800000 */
.L_x_3124:
[----:B------:R-:W-:Y:S01]  /*340c0*/  IMAD.MOV.U32 R12, RZ, RZ, R14 ;  /* 0x000000ffff0c7224 */ /* 0x000fe200078e000e */
[----:B------:R-:W-:Y:S06]  /*340d0*/  BRA `(.L_x_3125) ;  /* 0xfffffdd400587947 */ /* 0x000fec000383ffff */
.L_x_2817:
[----:B------:R-:W-:Y:S01]  /*340e0*/  BSSY B1, `(.L_x_3126) ;  /* 0x0000008000017945 */ /* 0x000fe20003800000 */
[----:B------:R-:W-:Y:S01]  /*340f0*/  IMAD.MOV.U32 R13, RZ, RZ, R72 ;  /* 0x000000ffff0d7224 */ /* 0x000fe200078e0048 */
[----:B------:R-:W-:Y:S01]  /*34100*/  MOV R12, 0x3 ;  /* 0x00000003000c7802 */ /* 0x000fe20000000f00 */
[----:B------:R-:W-:Y:S02]  /*34110*/  IMAD.MOV.U32 R11, RZ, RZ, 0x181f ;  /* 0x0000181fff0b7424 */ /* 0x000fe400078e00ff */
[----:B------:R-:W-:-:S07]  /*34120*/  IMAD.MOV.U32 R15, RZ, RZ, -0x1 ;  /* 0xffffffffff0f7424 */ /* 0x000fce00078e00ff */
[----:B-1--4-:R-:W-:Y:S05]  /*34130*/  WARPSYNC.COLLECTIVE R15, `(.L_x_3127) ;  /* 0x000000000f087348 */ /* 0x012fea0003c00000 */
[----:B----4-:R0:W2:Y:S02]  /*34140*/  SHFL.IDX P6, R14, R13, R12, R11 ;  /* 0x0000000c0d0e7389 */ /* 0x0100a400000c000b */
[----:B012---:R-:W-:Y:S01]  /*34150*/  ENDCOLLECTIVE ;  /* 0x000000000000791b */ /* 0x007fe20003800000 */
.L_x_3127:
[----:B------:R-:W-:Y:S05]  /*34160*/  BSYNC B1 ;  /* 0x0000000000017941 */ /* 0x000fea0003800000 */
.L_x_3126:
        /* <DEDUP_REMOVED lines=8> */
.L_x_3128:
[----:B------:R-:W-:Y:S02]  /*341f0*/  IMAD.MOV.U32 R13, RZ, RZ, R20 ;  /* 0x000000ffff0d7224 */ /* 0x000fe400078e0014 */
[----:B------:R-:W-:-:S07]  /*34200*/  IMAD.MOV.U32 R21, RZ, RZ, R14 ;  /* 0x000000ffff157224 */ /* 0x000fce00078e000e */
[----:B------:R-:W-:Y:S05]  /*34210*/  WARPSYNC.COLLECTIVE R15, `(.L_x_3129) ;  /* 0x000000000f087348 */ /* 0x000fea0003c00000 */
[----:B------:R0:W1:Y:S02]  /*34220*/  SHFL.IDX P6, R14, R13, R12, R11 ;  /* 0x0000000c0d0e7389 */ /* 0x00006400000c000b */
[----:B01----:R-:W-:Y:S01]  /*34230*/  ENDCOLLECTIVE ;  /* 0x000000000000791b */ /* 0x003fe20003800000 */
.L_x_3129:
[----:B------:R-:W-:Y:S01]  /*34240*/  IMAD.MOV.U32 R13, RZ, RZ, R3 ;  /* 0x000000ffff0d7224 */ /* 0x000fe200078e0003 */
[----:B------:R-:W-:-:S07]  /*34250*/  MOV R79, R14 ;  /* 0x0000000e004f7202 */ /* 0x000fce0000000f00 */
[----:B------:R-:W-:Y:S05]  /*34260*/  WARPSYNC.COLLECTIVE R15, `(.L_x_3130) ;  /* 0x000000000f087348 */ /* 0x000fea0003c00000 */
[----:B------:R0:W1:Y:S02]  /*34270*/  SHFL.IDX P6, R14, R13, R12, R11 ;  /* 0x0000000c0d0e7389 */ /* 0x00006400000c000b */
[----:B01----:R-:W-:Y:S01]  /*34280*/  ENDCOLLECTIVE ;  /* 0x000000000000791b */ /* 0x003fe20003800000 */
.L_x_3130:
[----:B------:R-:W-:Y:S01]  /*34290*/  IMAD.MOV.U32 R3, RZ, RZ, R14 ;  /* 0x000000ffff037224 */ /* 0x000fe200078e000e */
[----:B------:R-:W-:Y:S06]  /*342a0*/  BRA `(.L_x_3131) ;  /* 0xfffffdd8000c7947 */ /* 0x000fec000383ffff */
.L_x_2821:
[----:B0-----:R0:W1:Y:S02]  /*342b0*/  SYNCS.PHASECHK.TRANS64.TRYWAIT P0, [R16+URZ+0x38800], R0 ;  /* 0x03880000100075a7 */ /* 0x001064000800017f */
[----:B-1----:R-:W-:Y:S05]  /*342c0*/  @!P0 NANOSLEEP.SYNCS 0x989680 ;  /* 0x009896800000895d */ /* 0x002fea0003900000 */
[----:B------:R-:W1:Y:S02]  /*342d0*/  @!P0 SYNCS.PHASECHK.TRANS64 P0, [R16+URZ+0x38800], R0 ;  /* 0x03880000100085a7 */ /* 0x000e64000800007f */
[----:B-1----:R-:W-:Y:S05]  /*342e0*/  @!P0 BRA `(.L_x_2821) ;  /* 0xfffffffc00f08947 */ /* 0x002fea000383ffff */
[----:B------:R-:W-:Y:S05]  /*342f0*/  BRA `(.L_x_3132) ;  /* 0xfffffdd800f07947 */ /* 0x000fea000383ffff */
.L_x_2839:
[----:B-1----:R1:W4:Y:S02]  /*34300*/  SYNCS.PHASECHK.TRANS64.TRYWAIT P2, [R0+URZ+0x38830], R3 ;  /* 0x03883003000075a7 */ /* 0x002324000804017f */
[----:B----4-:R-:W-:Y:S05]  /*34310*/  @!P2 NANOSLEEP.SYNCS 0x989680 ;  /* 0x009896800000a95d */ /* 0x010fea0003900000 */
[----:B------:R-:W4:Y:S02]  /*34320*/  @!P2 SYNCS.PHASECHK.TRANS64 P2, [R0+URZ+0x38830], R3 ;  /* 0x038830030000a5a7 */ /* 0x000f24000804007f */
[----:B----4-:R-:W-:Y:S05]  /*34330*/  @!P2 BRA `(.L_x_2839) ;  /* 0xfffffffc00f0a947 */ /* 0x010fea000383ffff */
[----:B------:R-:W-:Y:S05]  /*34340*/  BRA `(.L_x_2838) ;  /* 0xfffffe1000d87947 */ /* 0x000fea000383ffff */
.L_x_2846:
[----:B-1----:R1:W2:Y:S02]  /*34350*/  SYNCS.PHASECHK.TRANS64.TRYWAIT P3, [R11+URZ+0x38830], R4 ;  /* 0x038830040b0075a7 */ /* 0x0022a4000806017f */
[----:B--2---:R-:W-:Y:S05]  /*34360*/  @!P3 NANOSLEEP.SYNCS 0x989680 ;  /* 0x009896800000b95d */ /* 0x004fea0003900000 */
[----:B------:R-:W2:Y:S02]  /*34370*/  @!P3 SYNCS.PHASECHK.TRANS64 P3, [R11+URZ+0x38830], R4 ;  /* 0x038830040b00b5a7 */ /* 0x000ea4000806007f */
[----:B--2---:R-:W-:Y:S05]  /*34380*/  @!P3 BRA `(.L_x_2846) ;  /* 0xfffffffc00f0b947 */ /* 0x004fea000383ffff */
[----:B------:R-:W-:Y:S05]  /*34390*/  BRA `(.L_x_2845) ;  /* 0xfffffe5c00047947 */ /* 0x000fea000383ffff */
.L_x_2851:
[----:B-1----:R1:W2:Y:S02]  /*343a0*/  SYNCS.PHASECHK.TRANS64.TRYWAIT P3, [R9+URZ+0x38850], R0 ;  /* 0x03885000090075a7 */ /* 0x0022a4000806017f */
[----:B--2---:R-:W-:Y:S05]  /*343b0*/  @!P3 NANOSLEEP.SYNCS 0x989680 ;  /* 0x009896800000b95d */ /* 0x004fea0003900000 */
[----:B------:R-:W2:Y:S02]  /*343c0*/  @!P3 SYNCS.PHASECHK.TRANS64 P3, [R9+URZ+0x38850], R0 ;  /* 0x038850000900b5a7 */ /* 0x000ea4000806007f */
[----:B--2---:R-:W-:Y:S05]  /*343d0*/  @!P3 BRA `(.L_x_2851) ;  /* 0xfffffffc00f0b947 */ /* 0x004fea000383ffff */
[----:B------:R-:W-:Y:S05]  /*343e0*/  BRA `(.L_x_2850) ;  /* 0xfffffe9000c47947 */ /* 0x000fea000383ffff */
.L_x_2859:
[----:B-1----:R1:W2:Y:S02]  /*343f0*/  SYNCS.PHASECHK.TRANS64.TRYWAIT P2, [R4+URZ+0x38830], R5 ;  /* 0x03883005040075a7 */ /* 0x0022a4000804017f */
[----:B--2---:R-:W-:Y:S05]  /*34400*/  @!P2 NANOSLEEP.SYNCS 0x989680 ;  /* 0x009896800000a95d */ /* 0x004fea0003900000 */
[----:B------:R-:W2:Y:S02]  /*34410*/  @!P2 SYNCS.PHASECHK.TRANS64 P2, [R4+URZ+0x38830], R5 ;  /* 0x038830050400a5a7 */ /* 0x000ea4000804007f */
[----:B--2---:R-:W-:Y:S05]  /*34420*/  @!P2 BRA `(.L_x_2859) ;  /* 0xfffffffc00f0a947 */ /* 0x004fea000383ffff */
[----:B------:R-:W-:Y:S05]  /*34430*/  BRA `(.L_x_2858) ;  /* 0xfffffea8009c7947 */ /* 0x000fea000383ffff */
.L_x_2864:
[----:B-1----:R1:W2:Y:S02]  /*34440*/  SYNCS.PHASECHK.TRANS64.TRYWAIT P2, [R9+URZ+0x38850], R0 ;  /* 0x03885000090075a7 */ /* 0x0022a4000804017f */
[----:B--2---:R-:W-:Y:S05]  /*34450*/  @!P2 NANOSLEEP.SYNCS 0x989680 ;  /* 0x009896800000a95d */ /* 0x004fea0003900000 */
[----:B------:R-:W2:Y:S02]  /*34460*/  @!P2 SYNCS.PHASECHK.TRANS64 P2, [R9+URZ+0x38850], R0 ;  /* 0x038850000900a5a7 */ /* 0x000ea4000804007f */
[----:B--2---:R-:W-:Y:S05]  /*34470*/  @!P2 BRA `(.L_x_2864) ;  /* 0xfffffffc00f0a947 */ /* 0x004fea000383ffff */
[----:B------:R-:W-:Y:S05]  /*34480*/  BRA `(.L_x_2863) ;  /* 0xfffffee0005c7947 */ /* 0x000fea000383ffff */
.L_x_2870:
[----:B-1----:R1:W2:Y:S02]  /*34490*/  SYNCS.PHASECHK.TRANS64.TRYWAIT P0, [R10+URZ+0x38850], R0 ;  /* 0x038850000a0075a7 */ /* 0x0022a4000800017f */
[----:B--2---:R-:W-:Y:S05]  /*344a0*/  @!P0 NANOSLEEP.SYNCS 0x989680 ;  /* 0x009896800000895d */ /* 0x004fea0003900000 */
[----:B------:R-:W2:Y:S02]  /*344b0*/  @!P0 SYNCS.PHASECHK.TRANS64 P0, [R10+URZ+0x38850], R0 ;  /* 0x038850000a0085a7 */ /* 0x000ea4000800007f */
[----:B--2---:R-:W-:Y:S05]  /*344c0*/  @!P0 BRA `(.L_x_2870) ;  /* 0xfffffffc00f08947 */ /* 0x004fea000383ffff */
[----:B------:R-:W-:Y:S05]  /*344d0*/  BRA `(.L_x_2869) ;  /* 0xfffffef8006c7947 */ /* 0x000fea000383ffff */
.L_x_2911:
[----:B------:R-:W0:Y:S01]  /*344e0*/  S2R R5, SR_TID.X ;  /* 0x0000000000057919 */ /* 0x000e220000002100 */
[----:B------:R-:W-:Y:S01]  /*344f0*/  BSSY B1, `(.L_x_3133) ;  /* 0x000000a000017945 */ /* 0x000fe20003800000 */
[----:B------:R-:W-:Y:S01]  /*34500*/  IMAD.MOV.U32 R12, RZ, RZ, RZ ;  /* 0x000000ffff0c7224 */ /* 0x000fe200078e00ff */
[----:B------:R-:W-:Y:S01]  /*34510*/  MOV R11, 0x1f ;  /* 0x0000001f000b7802 */ /* 0x000fe20000000f00 */
[----:B------:R-:W-:Y:S01]  /*34520*/  IMAD.MOV.U32 R15, RZ, RZ, -0x1 ;  /* 0xffffffffff0f7424 */ /* 0x000fe200078e00ff */
[----:B0-----:R-:W-:-:S04]  /*34530*/  SHF.R.U32.HI R5, RZ, 0x5, R5 ;  /* 0x00000005ff057819 */ /* 0x001fc80000011605 */
[----:B------:R-:W-:-:S05]  /*34540*/  LOP3.LUT R5, R5, 0x3, RZ, 0xc0, !PT ;  /* 0x0000000305057812 */ /* 0x000fca00078ec0ff */
[----:B------:R-:W-:-:S07]  /*34550*/  IMAD.MOV.U32 R13, RZ, RZ, R5 ;  /* 0x000000ffff0d7224 */ /* 0x000fce00078e0005 */
[----:B------:R-:W-:Y:S05]  /*34560*/  WARPSYNC.COLLECTIVE R15, `(.L_x_3134) ;  /* 0x000000000f087348 */ /* 0x000fea0003c00000 */
[----:B------:R0:W1:Y:S02]  /*34570*/  SHFL.IDX P6, R14, R13, R12, R11 ;  /* 0x0000000c0d0e7389 */ /* 0x00006400000c000b */
[----:B01----:R-:W-:Y:S01]  /*34580*/  ENDCOLLECTIVE ;  /* 0x000000000000791b */ /* 0x003fe20003800000 */
.L_x_3134:
[----:B------:R-:W-:Y:S05]  /*34590*/  BSYNC B1 ;  /* 0x0000000000017941 */ /* 0x000fea0003800000 */
.L_x_3133:
[----:B------:R-:W-:Y:S05]  /*345a0*/  BRA `(.L_x_3135) ;  /* 0xffffff6c00947947 */ /* 0x000fea000383ffff */
.L_x_2913:
[----:B------:R-:W-:Y:S01]  /*345b0*/  BSSY B1, `(.L_x_3136) ;  /* 0x0000006000017945 */ /* 0x000fe20003800000 */
[----:B------:R-:W-:-:S07]  /*345c0*/  IMAD.MOV.U32 R15, RZ, RZ, -0x1 ;  /* 0xffffffffff0f7424 */ /* 0x000fce00078e00ff */
[----:B0-----:R-:W-:Y:S05]  /*345d0*/  WARPSYNC.COLLECTIVE R15, `(.L_x_3137) ;  /* 0x000000000f0c7348 */ /* 0x001fea0003c00000 */
[----:B------:R-:W-:Y:S02]  /*345e0*/  ELECT P6, UR62, PT ;  /* 0x00000000003e782f */ /* 0x000fe400038c0000 */
[----:B------:R-:W-:Y:S01]  /*345f0*/  MOV R14, UR62 ;  /* 0x0000003e000e7c02 */ /* 0x000fe20008000f00 */
[----:B0-----:R-:W-:Y:S10]  /*34600*/  ENDCOLLECTIVE ;  /* 0x000000000000791b */ /* 0x001ff40003800000 */
.L_x_3137:
[----:B------:R-:W-:Y:S05]  /*34610*/  BSYNC B1 ;  /* 0x0000000000017941 */ /* 0x000fea0003800000 */
.L_x_3136:
[----:B------:R-:W-:Y:S01]  /*34620*/  PLOP3.LUT P2, PT, P6, PT, PT, 0x80, 0x0 ;  /* 0x000000000000781c */ /* 0x000fe2000374f070 */
[----:B------:R-:W-:-:S12]  /*34630*/  BRA `(.L_x_2912) ;  /* 0xffffff6c00887947 */ /* 0x000fd8000383ffff */
.L_x_2915:
[----:B0-----:R0:W1:Y:S02]  /*34640*/  SYNCS.PHASECHK.TRANS64.TRYWAIT P0, [R18+URZ+0x38820], R2 ;  /* 0x03882002120075a7 */ /* 0x001064000800017f */
[----:B-1----:R-:W-:Y:S05]  /*34650*/  @!P0 NANOSLEEP.SYNCS 0x989680 ;  /* 0x009896800000895d */ /* 0x002fea0003900000 */
[----:B------:R-:W1:Y:S02]  /*34660*/  @!P0 SYNCS.PHASECHK.TRANS64 P0, [R18+URZ+0x38820], R2 ;  /* 0x03882002120085a7 */ /* 0x000e64000800007f */
[----:B-1----:R-:W-:Y:S05]  /*34670*/  @!P0 BRA `(.L_x_2915) ;  /* 0xfffffffc00f08947 */ /* 0x002fea000383ffff */
[----:B------:R-:W-:Y:S05]  /*34680*/  BRA `(.L_x_3138) ;  /* 0xffffff6c00987947 */ /* 0x000fea000383ffff */
.L_x_2919:
[----:B-1----:R1:W2:Y:S02]  /*34690*/  SYNCS.PHASECHK.TRANS64.TRYWAIT P0, [R6+URZ+0x388a0], R8 ;  /* 0x0388a008060075a7 */ /* 0x0022a4000800017f */
[----:B--2---:R-:W-:Y:S05]  /*346a0*/  @!P0 NANOSLEEP.SYNCS 0x989680 ;  /* 0x009896800000895d */ /* 0x004fea0003900000 */
[----:B------:R-:W2:Y:S02]  /*346b0*/  @!P0 SYNCS.PHASECHK.TRANS64 P0, [R6+URZ+0x388a0], R8 ;  /* 0x0388a008060085a7 */ /* 0x000ea4000800007f */
[----:B--2---:R-:W-:Y:S05]  /*346c0*/  @!P0 BRA `(.L_x_2919) ;  /* 0xfffffffc00f08947 */ /* 0x004fea000383ffff */
[----:B------:R-:W-:Y:S05]  /*346d0*/  BRA `(.L_x_3139) ;  /* 0xffffff6c00b87947 */ /* 0x000fea000383ffff */
.L_x_2927:
[----:B0-----:R0:W2:Y:S02]  /*346e0*/  SYNCS.PHASECHK.TRANS64.TRYWAIT P0, [R6+URZ+0x388c0], R8 ;  /* 0x0388c008060075a7 */ /* 0x0010a4000800017f */
[----:B--2---:R-:W-:Y:S05]  /*346f0*/  @!P0 NANOSLEEP.SYNCS 0x989680 ;  /* 0x009896800000895d */ /* 0x004fea0003900000 */
[----:B------:R-:W2:Y:S02]  /*34700*/  @!P0 SYNCS.PHASECHK.TRANS64 P0, [R6+URZ+0x388c0], R8 ;  /* 0x0388c008060085a7 */ /* 0x000ea4000800007f */
[----:B--2---:R-:W-:Y:S05]  /*34710*/  @!P0 BRA `(.L_x_2927) ;  /* 0xfffffffc00f08947 */ /* 0x004fea000383ffff */
[----:B------:R-:W-:Y:S05]  /*34720*/  BRA `(.L_x_3140) ;  /* 0xffffff7000f47947 */ /* 0x000fea000383ffff */
.L_x_2937:
[----:B0-----:R0:W1:Y:S02]  /*34730*/  SYNCS.PHASECHK.TRANS64.TRYWAIT P0, [R6+URZ+0x388a0], R5 ;  /* 0x0388a005060075a7 */ /* 0x001064000800017f */
[----:B-1----:R-:W-:Y:S05]  /*34740*/  @!P0 NANOSLEEP.SYNCS 0x989680 ;  /* 0x009896800000895d */ /* 0x002fea0003900000 */
[----:B------:R-:W1:Y:S02]  /*34750*/  @!P0 SYNCS.PHASECHK.TRANS64 P0, [R6+URZ+0x388a0], R5 ;  /* 0x0388a005060085a7 */ /* 0x000e64000800007f */
[----:B-1----:R-:W-:Y:S05]  /*34760*/  @!P0 BRA `(.L_x_2937) ;  /* 0xfffffffc00f08947 */ /* 0x002fea000383ffff */
[----:B------:R-:W-:Y:S05]  /*34770*/  BRA `(.L_x_3141) ;  /* 0xffffff78007c7947 */ /* 0x000fea000383ffff */
.L_x_2945:
[----:B-1----:R1:W2:Y:S02]  /*34780*/  SYNCS.PHASECHK.TRANS64.TRYWAIT P0, [R6+URZ+0x388c0], R5 ;  /* 0x0388c005060075a7 */ /* 0x0022a4000800017f */
[----:B--2---:R-:W-:Y:S05]  /*34790*/  @!P0 NANOSLEEP.SYNCS 0x989680 ;  /* 0x009896800000895d */ /* 0x004fea0003900000 */
[----:B------:R-:W2:Y:S02]  /*347a0*/  @!P0 SYNCS.PHASECHK.TRANS64 P0, [R6+URZ+0x388c0], R5 ;  /* 0x0388c005060085a7 */ /* 0x000ea4000800007f */
[----:B--2---:R-:W-:Y:S05]  /*347b0*/  @!P0 BRA `(.L_x_2945) ;  /* 0xfffffffc00f08947 */ /* 0x004fea000383ffff */
[----:B------:R-:W-:Y:S05]  /*347c0*/  BRA `(.L_x_3142) ;  /* 0xffffff7c00b47947 */ /* 0x000fea000383ffff */
.L_x_2963:
        /* <DEDUP_REMOVED lines=11> */
.L_x_3144:
[----:B------:R-:W-:Y:S05]  /*34880*/  BSYNC B0 ;  /* 0x0000000000007941 */ /* 0x000fea0003800000 */
.L_x_3143:
[----:B------:R-:W-:Y:S05]  /*34890*/  BRA `(.L_x_3145) ;  /* 0xffffff8c006c7947 */ /* 0x000fea000383ffff */
.L_x_2965:
[----:B------:R-:W-:Y:S01]  /*348a0*/  BSSY B0, `(.L_x_3146) ;  /* 0x0000006000007945 */ /* 0x000fe20003800000 */
[----:B------:R-:W-:-:S07]  /*348b0*/  IMAD.MOV.U32 R15, RZ, RZ, -0x1 ;  /* 0xffffffffff0f7424 */ /* 0x000fce00078e00ff */
[----:B0-----:R-:W-:Y:S05]  /*348c0*/  WARPSYNC.COLLECTIVE R15, `(.L_x_3147) ;  /* 0x000000000f0c7348 */ /* 0x001fea0003c00000 */
[----:B------:R-:W-:Y:S02]  /*348d0*/  ELECT P6, UR62, PT ;  /* 0x00000000003e782f */ /* 0x000fe400038c0000 */
[----:B------:R-:W-:Y:S01]  /*348e0*/  MOV R14, UR62 ;  /* 0x0000003e000e7c02 */ /* 0x000fe20008000f00 */
[----:B0-----:R-:W-:Y:S10]  /*348f0*/  ENDCOLLECTIVE ;  /* 0x000000000000791b */ /* 0x001ff40003800000 */
.L_x_3147:
[----:B------:R-:W-:Y:S05]  /*34900*/  BSYNC B0 ;  /* 0x0000000000007941 */ /* 0x000fea0003800000 */
.L_x_3146:
[----:B------:R-:W-:Y:S05]  /*34910*/  BRA `(.L_x_3148) ;  /* 0xffffff8c00787947 */ /* 0x000fea000383ffff */
.L_x_2967:
[----:B0-----:R0:W1:Y:S02]  /*34920*/  SYNCS.PHASECHK.TRANS64.TRYWAIT P0, [R0+URZ+0x38840], R2 ;  /* 0x03884002000075a7 */ /* 0x001064000800017f */
[----:B-1----:R-:W-:Y:S05]  /*34930*/  @!P0 NANOSLEEP.SYNCS 0x989680 ;  /* 0x009896800000895d */ /* 0x002fea0003900000 */
[----:B------:R-:W1:Y:S02]  /*34940*/  @!P0 SYNCS.PHASECHK.TRANS64 P0, [R0+URZ+0x38840], R2 ;  /* 0x03884002000085a7 */ /* 0x000e64000800007f */
[----:B-1----:R-:W-:Y:S05]  /*34950*/  @!P0 BRA `(.L_x_2967) ;  /* 0xfffffffc00f08947 */ /* 0x002fea000383ffff */
[----:B------:R-:W-:Y:S05]  /*34960*/  BRA `(.L_x_3149) ;  /* 0xffffff8c00dc7947 */ /* 0x000fea000383ffff */
.L_x_2971:
[----:B------:R0:W5:Y:S01]  /*34970*/  LDL.LU R9, [R1+0x50] ;  /* 0x0000500001097983 */ /* 0x0001620000300800 */
[----:B------:R-:W-:Y:S01]  /*34980*/  IMAD.MOV.U32 R13, RZ, RZ, R3 ;  /* 0x000000ffff0d7224 */ /* 0x000fe200078e0003 */
[----:B------:R-:W-:Y:S01]  /*34990*/  MOV R11, 0x181f ;  /* 0x0000181f000b7802 */ /* 0x000fe20000000f00 */
[----:B------:R-:W-:Y:S02]  /*349a0*/  IMAD.MOV.U32 R12, RZ, RZ, RZ ;  /* 0x000000ffff0c7224 */ /* 0x000fe400078e00ff */
[----:B------:R-:W-:Y:S01]  /*349b0*/  IMAD.MOV.U32 R15, RZ, RZ, -0x1 ;  /* 0xffffffffff0f7424 */ /* 0x000fe200078e00ff */
[----:B------:R-:W1:Y:S06]  /*349c0*/  S2R R5, SR_TID.X ;  /* 0x0000000000057919 */ /* 0x000e6c0000002100 */
[----:B01---5:R-:W-:Y:S05]  /*349d0*/  WARPSYNC.COLLECTIVE R15, `(.L_x_3150) ;  /* 0x000000000f087348 */ /* 0x023fea0003c00000 */
[----:B------:R2:W3:Y:S02]  /*349e0*/  SHFL.IDX P6, R14, R13, R12, R11 ;  /* 0x0000000c0d0e7389 */ /* 0x0004e400000c000b */
[----:B0123-5:R-:W-:Y:S01]  /*349f0*/  ENDCOLLECTIVE ;  /* 0x000000000000791b */ /* 0x02ffe20003800000 */
.L_x_3150:
[----:B------:R-:W-:Y:S02]  /*34a00*/  IMAD.MOV.U32 R13, RZ, RZ, R4 ;  /* 0x000000ffff0d7224 */ /* 0x000fe400078e0004 */
[----:B------:R-:W-:-:S07]  /*34a10*/  IMAD.MOV.U32 R6, RZ, RZ, R14 ;  /* 0x000000ffff067224 */ /* 0x000fce00078e000e */
[----:B------:R-:W-:Y:S05]  /*34a20*/  WARPSYNC.COLLECTIVE R15, `(.L_x_3151) ;  /* 0x000000000f087348 */ /* 0x000fea0003c00000 */
[----:B------:R0:W1:Y:S02]  /*34a30*/  SHFL.IDX P6, R14, R13, R12, R11 ;  /* 0x0000000c0d0e7389 */ /* 0x00006400000c000b */
[----:B01----:R-:W-:Y:S01]  /*34a40*/  ENDCOLLECTIVE ;  /* 0x000000000000791b */ /* 0x003fe20003800000 */
.L_x_3151:
[----:B------:R-:W-:-:S04]  /*34a50*/  LOP3.LUT R5, R5, 0x7f, RZ, 0xc0, !PT ;  /* 0x0000007f05057812 */ /* 0x000fc800078ec0ff */
[----:B------:R-:W-:Y:S01]  /*34a60*/  SHF.R.U32.HI R0, RZ, 0x3, R5 ;  /* 0x00000003ff007819 */ /* 0x000fe20000011605 */
[----:B------:R-:W-:Y:S02]  /*34a70*/  IMAD R2, R9, R7, RZ ;  /* 0x0000000709027224 */ /* 0x000fe400078e02ff */
[----:B------:R-:W2:Y:S01]  /*34a80*/  LDL R9, [R1+0x2c] ;  /* 0x00002c0001097983 */ /* 0x000ea20000100800 */
[----:B------:R-:W-:Y:S01]  /*34a90*/  LEA R0, R10, R0, 0x7 ;  /* 0x000000000a007211 */ /* 0x000fe200078e38ff */
[----:B------:R-:W-:Y:S01]  /*34aa0*/  IMAD.MOV.U32 R7, RZ, RZ, R14 ;  /* 0x000000ffff077224 */ /* 0x000fe200078e000e */
[----:B------:R-:W-:Y:S01]  /*34ab0*/  ULDC.64 UR4, c[0x0][0x208] ;  /* 0x0000820000047ab9 */ /* 0x000fe20000000a00 */
        /* <DEDUP_REMOVED lines=20> */
.L_x_3152:
[----:B------:R-:W-:Y:S01]  /*34c00*/  IMAD.MOV.U32 R13, RZ, RZ, R4 ;  /* 0x000000ffff0d7224 */ /* 0x000fe200078e0004 */
[----:B------:R-:W-:-:S07]  /*34c10*/  MOV R7, R14 ;  /* 0x0000000e00077202 */ /* 0x000fce0000000f00 */
[----:B------:R-:W-:Y:S05]  /*34c20*/  WARPSYNC.COLLECTIVE R15, `(.L_x_3153) ;  /* 0x000000000f087348 */ /* 0x000fea0003c00000 */
[----:B------:R0:W1:Y:S02]  /*34c30*/  SHFL.IDX P6, R14, R13, R12, R11 ;  /* 0x0000000c0d0e7389 */ /* 0x00006400000c000b */
[----:B01----:R-:W-:Y:S01]  /*34c40*/  ENDCOLLECTIVE ;  /* 0x000000000000791b */ /* 0x003fe20003800000 */
.L_x_3153:
        /* <DEDUP_REMOVED lines=20> */
.L_x_3154:
[----:B------:R-:W-:Y:S01]  /*34d90*/  MOV R13, R4 ;  /* 0x00000004000d7202 */ /* 0x000fe20000000f00 */
[----:B------:R-:W-:-:S07]  /*34da0*/  IMAD.MOV.U32 R7, RZ, RZ, R14 ;  /* 0x000000ffff077224 */ /* 0x000fce00078e000e */
[----:B------:R-:W-:Y:S05]  /*34db0*/  WARPSYNC.COLLECTIVE R15, `(.L_x_3155) ;  /* 0x000000000f087348 */ /* 0x000fea0003c00000 */
[----:B------:R0:W1:Y:S02]  /*34dc0*/  SHFL.IDX P6, R14, R13, R12, R11 ;  /* 0x0000000c0d0e7389 */ /* 0x00006400000c000b */
[----:B01----:R-:W-:Y:S01]  /*34dd0*/  ENDCOLLECTIVE ;  /* 0x000000000000791b */ /* 0x003fe20003800000 */
.L_x_3155:
        /* <DEDUP_REMOVED lines=20> */
.L_x_3156:
[----:B------:R-:W-:Y:S02]  /*34f20*/  IMAD.MOV.U32 R13, RZ, RZ, R4 ;  /* 0x000000ffff0d7224 */ /* 0x000fe400078e0004 */
[----:B------:R-:W-:-:S07]  /*34f30*/  IMAD.MOV.U32 R7, RZ, RZ, R14 ;  /* 0x000000ffff077224 */ /* 0x000fce00078e000e */
[----:B------:R-:W-:Y:S05]  /*34f40*/  WARPSYNC.COLLECTIVE R15, `(.L_x_3157) ;  /* 0x000000000f087348 */ /* 0x000fea0003c00000 */
[----:B------:R0:W1:Y:S02]  /*34f50*/  SHFL.IDX P6, R14, R13, R12, R11 ;  /* 0x0000000c0d0e7389 */ /* 0x00006400000c000b */
[----:B01----:R-:W-:Y:S01]  /*34f60*/  ENDCOLLECTIVE ;  /* 0x000000000000791b */ /* 0x003fe20003800000 */
.L_x_3157:
[----:B------:R-:W-:Y:S01]  /*34f70*/  ULDC.64 UR4, c[0x0][0x208] ;  /* 0x0000820000047ab9 */ /* 0x000fe20000000a00 */
[----:B------:R-:W-:Y:S01]  /*34f80*/  MOV R13, R3 ;  /* 0x00000003000d7202 */ /* 0x000fe20000000f00 */
[----:B------:R-:W-:Y:S01]  /*34f90*/  IMAD.MOV.U32 R12, RZ, RZ, 0x4 ;  /* 0x00000004ff0c7424 */ /* 0x000fe200078e00ff */
[----:B------:R-:W-:-:S04]  /*34fa0*/  MOV R5, R14 ;  /* 0x0000000e00057202 */ /* 0x000fc80000000f00 */
        /* <DEDUP_REMOVED lines=16> */
.L_x_3158:
[----:B------:R-:W-:Y:S02]  /*350b0*/  IMAD.MOV.U32 R13, RZ, RZ, R4 ;  /* 0x000000ffff0d7224 */ /* 0x000fe400078e0004 */
[----:B------:R-:W-:-:S07]  /*350c0*/  IMAD.MOV.U32 R7, RZ, RZ, R14 ;  /* 0x000000ffff077224 */ /* 0x000fce00078e000e */
[----:B------:R-:W-:Y:S05]  /*350d0*/  WARPSYNC.COLLECTIVE R15, `(.L_x_3159) ;  /* 0x000000000f087348 */ /* 0x000fea0003c00000 */
[----:B------:R0:W1:Y:S02]  /*350e0*/  SHFL.IDX P6, R14, R13, R12, R11 ;  /* 0x0000000c0d0e7389 */ /* 0x00006400000c000b */
[----:B01----:R-:W-:Y:S01]  /*350f0*/  ENDCOLLECTIVE ;  /* 0x000000000000791b */ /* 0x003fe20003800000 */
.L_x_3159:
[----:B------:R-:W-:Y:S01]  /*35100*/  ULDC.64 UR4, c[0x0][0x208] ;  /* 0x0000820000047ab9 */ /* 0x000fe20000000a00 */
[----:B------:R-:W-:Y:S01]  /*35110*/  IMAD.MOV.U32 R13, RZ, RZ, R3 ;  /* 0x000000ffff0d7224 */ /* 0x000fe200078e0003 */
[----:B------:R-:W-:Y:S01]  /*35120*/  MOV R12, 0x5 ;  /* 0x00000005000c7802 */ /* 0x000fe20000000f00 */
        /* <DEDUP_REMOVED lines=17> */
.L_x_3160:
[----:B------:R-:W-:Y:S02]  /*35240*/  IMAD.MOV.U32 R13, RZ, RZ, R4 ;  /* 0x000000ffff0d7224 */ /* 0x000fe400078e0004 */
[----:B------:R-:W-:-:S07]  /*35250*/  IMAD.MOV.U32 R7, RZ, RZ, R14 ;  /* 0x000000ffff077224 */ /* 0x000fce00078e000e */
[----:B------:R-:W-:Y:S05]  /*35260*/  WARPSYNC.COLLECTIVE R15, `(.L_x_3161) ;  /* 0x000000000f087348 */ /* 0x000fea0003c00000 */
[----:B------:R0:W1:Y:S02]  /*35270*/  SHFL.IDX P6, R14, R13, R12, R11 ;  /* 0x0000000c0d0e7389 */ /* 0x00006400000c000b */
[----:B01----:R-:W-:Y:S01]  /*35280*/  ENDCOLLECTIVE ;  /* 0x000000000000791b */ /* 0x003fe20003800000 */
.L_x_3161:
[----:B------:R-:W-:Y:S01]  /*35290*/  ULDC.64 UR4, c[0x0][0x208] ;  /* 0x0000820000047ab9 */ /* 0x000fe20000000a00 */
[----:B------:R-:W-:Y:S02]  /*352a0*/  IMAD.MOV.U32 R13, RZ, RZ, R3 ;  /* 0x000000ffff0d7224 */ /* 0x000fe400078e0003 */
[----:B------:R-:W-:Y:S02]  /*352b0*/  IMAD.MOV.U32 R12, RZ, RZ, 0x6 ;  /* 0x00000006ff0c7424 */ /* 0x000fe400078e00ff */
        /* <DEDUP_REMOVED lines=17> */
.L_x_3162:
[----:B------:R-:W-:Y:S01]  /*353d0*/  IMAD.MOV.U32 R13, RZ, RZ, R4 ;  /* 0x000000ffff0d7224 */ /* 0x000fe200078e0004 */
[----:B------:R-:W-:-:S07]  /*353e0*/  MOV R7, R14 ;  /* 0x0000000e00077202 */ /* 0x000fce0000000f00 */
[----:B------:R-:W-:Y:S05]  /*353f0*/  WARPSYNC.COLLECTIVE R15, `(.L_x_3163) ;  /* 0x000000000f087348 */ /* 0x000fea0003c00000 */
[----:B------:R0:W1:Y:S02]  /*35400*/  SHFL.IDX P6, R14, R13, R12, R11 ;  /* 0x0000000c0d0e7389 */ /* 0x00006400000c000b */
[----:B01----:R-:W-:Y:S01]  /*35410*/  ENDCOLLECTIVE ;  /* 0x000000000000791b */ /* 0x003fe20003800000 */
.L_x_3163:
        /* <DEDUP_REMOVED lines=18> */
.L_x_3164:
[----:B------:R-:W-:Y:S02]  /*35540*/  IMAD.MOV.U32 R13, RZ, RZ, R4 ;  /* 0x000000ffff0d7224 */ /* 0x000fe400078e0004 */
[----:B------:R-:W-:-:S07]  /*35550*/  IMAD.MOV.U32 R5, RZ, RZ, R14 ;  /* 0x000000ffff057224 */ /* 0x000fce00078e000e */
[----:B------:R-:W-:Y:S05]  /*35560*/  WARPSYNC.COLLECTIVE R15, `(.L_x_3165) ;  /* 0x000000000f087348 */ /* 0x000fea0003c00000 */
[----:B------:R0:W1:Y:S02]  /*35570*/  SHFL.IDX P6, R14, R13, R12, R11 ;  /* 0x0000000c0d0e7389 */ /* 0x00006400000c000b */
[----:B01----:R-:W-:Y:S01]  /*35580*/  ENDCOLLECTIVE ;  /* 0x000000000000791b */ /* 0x003fe20003800000 */
.L_x_3165:
[----:B------:R-:W-:Y:S01]  /*35590*/  MOV R3, R14 ;  /* 0x0000000e00037202 */ /* 0x000fe20000000f00 */
[----:B------:R-:W-:Y:S06]  /*355a0*/  BRA `(.L_x_3166) ;  /* 0xffffff90009c7947 */ /* 0x000fec000383ffff */
.L_x_2976:
[----:B---3--:R3:W4:Y:S02]  /*355b0*/  SYNCS.PHASECHK.TRANS64.TRYWAIT P0, [R18+URZ+0x38820], R0 ;  /* 0x03882000120075a7 */ /* 0x008724000800017f */
[----:B----4-:R-:W-:Y:S05]  /*355c0*/  @!P0 NANOSLEEP.SYNCS 0x989680 ;  /* 0x009896800000895d */ /* 0x010fea0003900000 */
[----:B------:R-:W4:Y:S02]  /*355d0*/  @!P0 SYNCS.PHASECHK.TRANS64 P0, [R18+URZ+0x38820], R0 ;  /* 0x03882000120085a7 */ /* 0x000f24000800007f */
[----:B----4-:R-:W-:Y:S05]  /*355e0*/  @!P0 BRA `(.L_x_2976) ;  /* 0xfffffffc00f08947 */ /* 0x010fea000383ffff */
[----:B------:R-:W-:Y:S05]  /*355f0*/  BRA `(.L_x_3167) ;  /* 0xffffff9400187947 */ /* 0x000fea000383ffff */
.L_x_2985:
[----:B-1----:R1:W2:Y:S02]  /*35600*/  SYNCS.PHASECHK.TRANS64.TRYWAIT P0, [R3+URZ+0x38840], R2 ;  /* 0x03884002030075a7 */ /* 0x0022a4000800017f */
[----:B--2---:R-:W-:Y:S05]  /*35610*/  @!P0 NANOSLEEP.SYNCS 0x989680 ;  /* 0x009896800000895d */ /* 0x004fea0003900000 */
[----:B------:R-:W2:Y:S02]  /*35620*/  @!P0 SYNCS.PHASECHK.TRANS64 P0, [R3+URZ+0x38840], R2 ;  /* 0x03884002030085a7 */ /* 0x000ea4000800007f */
[----:B--2---:R-:W-:Y:S05]  /*35630*/  @!P0 BRA `(.L_x_2985) ;  /* 0xfffffffc00f08947 */ /* 0x004fea000383ffff */
[----:B------:R-:W-:Y:S05]  /*35640*/  BRA `(.L_x_3168) ;  /* 0xffffff9400f87947 */ /* 0x000fea000383ffff */
.L_x_2993:
[----:B0-----:R0:W1:Y:S02]  /*35650*/  SYNCS.PHASECHK.TRANS64.TRYWAIT P0, [R2+URZ+0x38860], R3 ;  /* 0x03886003020075a7 */ /* 0x001064000800017f */
[----:B-1----:R-:W-:Y:S05]  /*35660*/  @!P0 NANOSLEEP.SYNCS 0x989680 ;  /* 0x009896800000895d */ /* 0x002fea0003900000 */
[----:B------:R-:W1:Y:S02]  /*35670*/  @!P0 SYNCS.PHASECHK.TRANS64 P0, [R2+URZ+0x38860], R3 ;  /* 0x03886003020085a7 */ /* 0x000e64000800007f */
[----:B-1----:R-:W-:Y:S05]  /*35680*/  @!P0 BRA `(.L_x_2993) ;  /* 0xfffffffc00f08947 */ /* 0x002fea000383ffff */
[----:B------:R-:W-:Y:S05]  /*35690*/  BRA `(.L_x_3169) ;  /* 0xffffff9c00487947 */ /* 0x000fea000383ffff */
.L_x_3005:
[----:B-1----:R1:W2:Y:S02]  /*356a0*/  SYNCS.PHASECHK.TRANS64.TRYWAIT P0, [R3+URZ+0x38840], R2 ;  /* 0x03884002030075a7 */ /* 0x0022a4000800017f */
[----:B--2---:R-:W-:Y:S05]  /*356b0*/  @!P0 NANOSLEEP.SYNCS 0x989680 ;  /* 0x009896800000895d */ /* 0x004fea0003900000 */
[----:B------:R-:W2:Y:S02]  /*356c0*/  @!P0 SYNCS.PHASECHK.TRANS64 P0, [R3+URZ+0x38840], R2 ;  /* 0x03884002030085a7 */ /* 0x000ea4000800007f */
[----:B--2---:R-:W-:Y:S05]  /*356d0*/  @!P0 BRA `(.L_x_3005) ;  /* 0xfffffffc00f08947 */ /* 0x004fea000383ffff */
[----:B------:R-:W-:Y:S05]  /*356e0*/  BRA `(.L_x_3170) ;  /* 0xffffffa4005c7947 */ /* 0x000fea000383ffff */
.L_x_3013:
[----:B0-----:R0:W1:Y:S02]  /*356f0*/  SYNCS.PHASECHK.TRANS64.TRYWAIT P0, [R2+URZ+0x38860], R3 ;  /* 0x03886003020075a7 */ /* 0x001064000800017f */
[----:B-1----:R-:W-:Y:S05]  /*35700*/  @!P0 NANOSLEEP.SYNCS 0x989680 ;  /* 0x009896800000895d */ /* 0x002fea0003900000 */
[----:B------:R-:W1:Y:S02]  /*35710*/  @!P0 SYNCS.PHASECHK.TRANS64 P0, [R2+URZ+0x38860], R3 ;  /* 0x03886003020085a7 */ /* 0x000e64000800007f */
[----:B-1----:R-:W-:Y:S05]  /*35720*/  @!P0 BRA `(.L_x_3013) ;  /* 0xfffffffc00f08947 */ /* 0x002fea000383ffff */
[----:B------:R-:W-:Y:S05]  /*35730*/  BRA `(.L_x_3171) ;  /* 0xffffffa800ac7947 */ /* 0x000fea000383ffff */
.L_x_3025:
[----:B--2---:R2:W3:Y:S02]  /*35740*/  SYNCS.PHASECHK.TRANS64.TRYWAIT P0, [R3+URZ+0x38840], R2 ;  /* 0x03884002030075a7 */ /* 0x0044e4000800017f */
[----:B---3--:R-:W-:Y:S05]  /*35750*/  @!P0 NANOSLEEP.SYNCS 0x989680 ;  /* 0x009896800000895d */ /* 0x008fea0003900000 */
[----:B------:R-:W3:Y:S02]  /*35760*/  @!P0 SYNCS.PHASECHK.TRANS64 P0, [R3+URZ+0x38840], R2 ;  /* 0x03884002030085a7 */ /* 0x000ee4000800007f */
[----:B---3--:R-:W-:Y:S05]  /*35770*/  @!P0 BRA `(.L_x_3025) ;  /* 0xfffffffc00f08947 */ /* 0x008fea000383ffff */
[----:B------:R-:W-:Y:S05]  /*35780*/  BRA `(.L_x_3172) ;  /* 0xffffffb000987947 */ /* 0x000fea000383ffff */
.L_x_3033:
[----:B0-----:R0:W1:Y:S02]  /*35790*/  SYNCS.PHASECHK.TRANS64.TRYWAIT P0, [R2+URZ+0x38860], R5 ;  /* 0x03886005020075a7 */ /* 0x001064000800017f */
[----:B-1----:R-:W-:Y:S05]  /*357a0*/  @!P0 NANOSLEEP.SYNCS 0x989680 ;  /* 0x009896800000895d */ /* 0x002fea0003900000 */
[----:B------:R-:W1:Y:S02]  /*357b0*/  @!P0 SYNCS.PHASECHK.TRANS64 P0, [R2+URZ+0x38860], R5 ;  /* 0x03886005020085a7 */ /* 0x000e64000800007f */
[----:B-1----:R-:W-:Y:S05]  /*357c0*/  @!P0 BRA `(.L_x_3033) ;  /* 0xfffffffc00f08947 */ /* 0x002fea000383ffff */
[----:B------:R-:W-:Y:S05]  /*357d0*/  BRA `(.L_x_3173) ;  /* 0xffffffb400e47947 */ /* 0x000fea000383ffff */
.L_x_3047:
[----:B--2---:R2:W3:Y:S02]  /*357e0*/  SYNCS.PHASECHK.TRANS64.TRYWAIT P0, [R0+URZ+0x38860], R2 ;  /* 0x03886002000075a7 */ /* 0x0044e4000800017f */
[----:B---3--:R-:W-:Y:S05]  /*357f0*/  @!P0 NANOSLEEP.SYNCS 0x989680 ;  /* 0x009896800000895d */ /* 0x008fea0003900000 */
[----:B------:R-:W3:Y:S02]  /*35800*/  @!P0 SYNCS.PHASECHK.TRANS64 P0, [R0+URZ+0x38860], R2 ;  /* 0x03886002000085a7 */ /* 0x000ee4000800007f */
[----:B---3--:R-:W-:Y:S05]  /*35810*/  @!P0 BRA `(.L_x_3047) ;  /* 0xfffffffc00f08947 */ /* 0x008fea000383ffff */
[----:B------:R-:W-:Y:S05]  /*35820*/  BRA `(.L_x_3174) ;  /* 0xffffffbc00b87947 */ /* 0x000fea000383ffff */
.L_x_3057:
[----:B------:R-:W3:Y:S01]  /*35830*/  LDL R0, [R1] ;  /* 0x0000000001007983 */ /* 0x000ee20000100800 */
[----:B------:R-:W-:Y:S01]  /*35840*/  BSSY B0, `(.L_x_3175) ;  /* 0x0000008000007945 */ /* 0x000fe20003800000 */
[----:B------:R-:W-:Y:S02]  /*35850*/  IMAD.MOV.U32 R12, RZ, RZ, RZ ;  /* 0x000000ffff0c7224 */ /* 0x000fe400078e00ff */
[----:B------:R-:W-:Y:S02]  /*35860*/  IMAD.MOV.U32 R11, RZ, RZ, 0x1f ;  /* 0x0000001fff0b7424 */ /* 0x000fe400078e00ff */
[----:B------:R-:W-:Y:S02]  /*35870*/  IMAD.MOV.U32 R15, RZ, RZ, -0x1 ;  /* 0xffffffffff0f7424 */ /* 0x000fe400078e00ff */
[----:B---3--:R-:W-:-:S07]  /*35880*/  IMAD.MOV.U32 R13, RZ, RZ, R0 ;  /* 0x000000ffff0d7224 */ /* 0x008fce00078e0000 */
[----:B-12---:R-:W-:Y:S05]  /*35890*/  WARPSYNC.COLLECTIVE R15, `(.L_x_3176) ;  /* 0x000000000f087348 */ /* 0x006fea0003c00000 */
[----:B------:R0:W3:Y:S02]  /*358a0*/  SHFL.IDX P6, R14, R13, R12, R11 ;  /* 0x0000000c0d0e7389 */ /* 0x0000e400000c000b */
[----:B0123--:R-:W-:Y:S01]  /*358b0*/  ENDCOLLECTIVE ;  /* 0x000000000000791b */ /* 0x00ffe20003800000 */
.L_x_3176:
[----:B------:R-:W-:Y:S05]  /*358c0*/  BSYNC B0 ;  /* 0x0000000000007941 */ /* 0x000fea0003800000 */
.L_x_3175:
[----:B------:R0:W5:Y:S01]  /*358d0*/  LDL R2, [R1+0xc] ;  /* 0x00000c0001027983 */ /* 0x0001620000100800 */
[----:B------:R-:W-:Y:S01]  /*358e0*/  IMAD.MOV.U32 R13, RZ, RZ, R0 ;  /* 0x000000ffff0d7224 */ /* 0x000fe200078e0000 */
[----:B------:R-:W-:Y:S01]  /*358f0*/  MOV R5, R14 ;  /* 0x0000000e00057202 */ /* 0x000fe20000000f00 */
[----:B------:R-:W-:Y:S01]  /*35900*/  IMAD.MOV.U32 R12, RZ, RZ, 0x1 ;  /* 0x00000001ff0c7424 */ /* 0x000fe200078e00ff */
[----:B------:R-:W-:Y:S01]  /*35910*/  LOP3.LUT P1, RZ, R10, 0x1, RZ, 0xc0, !PT ;  /* 0x000000010aff7812 */ /* 0x000fe2000782c0ff */
[----:B------:R-:W-:Y:S02]  /*35920*/  IMAD.MOV.U32 R11, RZ, RZ, 0x1f ;  /* 0x0000001fff0b7424 */ /* 0x000fe400078e00ff */
[----:B------:R-:W-:-:S10]  /*35930*/  IMAD.MOV.U32 R15, RZ, RZ, -0x1 ;  /* 0xffffffffff0f7424 */ /* 0x000fd400078e00ff */
[----:B0----5:R-:W-:Y:S05]  /*35940*/  WARPSYNC.COLLECTIVE R15, `(.L_x_3177) ;  /* 0x000000000f087348 */ /* 0x021fea0003c00000 */
[----:B------:R1:W2:Y:S02]  /*35950*/  SHFL.IDX P6, R14, R13, R12, R11 ;  /* 0x0000000c0d0e7389 */ /* 0x0002a400000c000b */
[----:B012--5:R-:W-:Y:S01]  /*35960*/  ENDCOLLECTIVE ;  /* 0x000000000000791b */ /* 0x027fe20003800000 */
.L_x_3177:
        /* <DEDUP_REMOVED lines=14> */
[----:B------:R-:W-:Y:S01]  /*35a50*/  ISETP.GE.U32.AND P3, PT, R16, 0x10, PT ;  /* 0x000000101000780c */ /* 0x000fe20003f66070 */
[----:B------:R-:W-:Y:S02]  /*35a60*/  IMAD.MOV.U32 R11, RZ, RZ, RZ ;  /* 0x000000ffff0b7224 */ /* 0x000fe400078e00ff */
[----:B--2---:R-:W-:Y:S01]  /*35a70*/  @!P0 IMAD.MOV.U32 R4, RZ, RZ, R8 ;  /* 0x000000ffff048224 */ /* 0x004fe200078e0008 */
[----:B------:R-:W-:Y:S02]  /*35a80*/  MOV R8, RZ ;  /* 0x000000ff00087202 */ /* 0x000fe40000000f00 */
[----:B---3--:R-:W-:-:S02]  /*35a90*/  @!P0 MOV R6, R2 ;  /* 0x0000000200068202 */ /* 0x008fc40000000f00 */
[----:B------:R-:W-:-:S03]  /*35aa0*/  ISETP.GE.U32.AND P0, PT, R16, 0x2, PT ;  /* 0x000000021000780c */ /* 0x000fc60003f06070 */
[----:B------:R-:W-:-:S04]  /*35ab0*/  IMAD R2, R6, R4, RZ ;  /* 0x0000000406027224 */ /* 0x000fc800078e02ff */
[----:B------:R-:W-:-:S07]  /*35ac0*/  IMAD.MOV.U32 R13, RZ, RZ, R2 ;  /* 0x000000ffff0d7224 */ /* 0x000fce00078e0002 */
[----:B------:R-:W-:Y:S05]  /*35ad0*/  WARPSYNC.COLLECTIVE R15, `(.L_x_3178) ;  /* 0x000000000f087348 */ /* 0x000fea0003c00000 */
[----:B------:R0:W1:Y:S02]  /*35ae0*/  SHFL.UP P6, R14, R13, R12, R11 ;  /* 0x0400000c0d0e7389 */ /* 0x00006400000c000b */
[----:B01----:R-:W-:Y:S01]  /*35af0*/  ENDCOLLECTIVE ;  /* 0x000000000000791b */ /* 0x003fe20003800000 */
.L_x_3178:
        /* <DEDUP_REMOVED lines=9> */
.L_x_3179:
        /* <DEDUP_REMOVED lines=8> */
.L_x_3180:
        /* <DEDUP_REMOVED lines=8> */
.L_x_3181:
        /* <DEDUP_REMOVED lines=8> */
.L_x_3182:
[----:B------:R-:W-:Y:S02]  /*35d10*/  IMAD.MOV.U32 R12, RZ, RZ, 0x1f ;  /* 0x0000001fff0c7424 */ /* 0x000fe400078e00ff */
[----:B------:R-:W-:Y:S02]  /*35d20*/  IMAD.MOV.U32 R11, RZ, RZ, 0x1f ;  /* 0x0000001fff0b7424 */ /* 0x000fe400078e00ff */
[----:B------:R-:W-:-:S05]  /*35d30*/  IMAD.MOV.U32 R3, RZ, RZ, R14 ;  /* 0x000000ffff037224 */ /* 0x000fca00078e000e */
[----:B------:R-:W-:-:S04]  /*35d40*/  SEL R3, R3, RZ, P3 ;  /* 0x000000ff03037207 */ /* 0x000fc80001800000 */
[----:B------:R-:W-:-:S05]  /*35d50*/  IADD3 R7, R2, R3, RZ ;  /* 0x0000000302077210 */ /* 0x000fca0007ffe0ff */
[----:B------:R-:W-:-:S07]  /*35d60*/  IMAD.MOV.U32 R13, RZ, RZ, R7 ;  /* 0x000000ffff0d7224 */ /* 0x000fce00078e0007 */
[----:B------:R-:W-:Y:S05]  /*35d70*/  WARPSYNC.COLLECTIVE R15, `(.L_x_3183) ;  /* 0x000000000f087348 */ /* 0x000fea0003c00000 */
[----:B------:R0:W1:Y:S02]  /*35d80*/  SHFL.IDX P6, R14, R13, R12, R11 ;  /* 0x0000000c0d0e7389 */ /* 0x00006400000c000b */
[----:B01----:R-:W-:Y:S01]  /*35d90*/  ENDCOLLECTIVE ;  /* 0x000000000000791b */ /* 0x003fe20003800000 */
.L_x_3183:
[----:B------:R-:W-:Y:S01]  /*35da0*/  IMAD.MOV.U32 R9, RZ, RZ, R14 ;  /* 0x000000ffff097224 */ /* 0x000fe200078e000e */
[----:B------:R-:W-:Y:S06]  /*35db0*/  BRA `(.L_x_3184) ;  /* 0xffffffc000b87947 */ /* 0x000fec000383ffff */
.L_x_3060:
[----:B------:R-:W-:Y:S01]  /*35dc0*/  BSSY B0, `(.L_x_3185) ;  /* 0x0000008000007945 */ /* 0x000fe20003800000 */
[----:B------:R-:W-:Y:S02]  /*35dd0*/  IMAD.MOV.U32 R13, RZ, RZ, R2 ;  /* 0x000000ffff0d7224 */ /* 0x000fe400078e0002 */
[----:B------:R-:W-:Y:S02]  /*35de0*/  IMAD.MOV.U32 R12, RZ, RZ, 0x1 ;  /* 0x00000001ff0c7424 */ /* 0x000fe400078e00ff */
[----:B------:R-:W-:Y:S02]  /*35df0*/  IMAD.MOV.U32 R11, RZ, RZ, RZ ;  /* 0x000000ffff0b7224 */ /* 0x000fe400078e00ff */
[----:B------:R-:W-:-:S07]  /*35e00*/  IMAD.MOV.U32 R15, RZ, RZ, -0x1 ;  /* 0xffffffffff0f7424 */ /* 0x000fce00078e00ff */
[----:B0-----:R-:W-:Y:S05]  /*35e10*/  WARPSYNC.COLLECTIVE R15, `(.L_x_3186) ;  /* 0x000000000f087348 */ /* 0x001fea0003c00000 */
[----:B------:R1:W2:Y:S02]  /*35e20*/  SHFL.UP P6, R14, R13, R12, R11 ;  /* 0x0400000c0d0e7389 */ /* 0x0002a400000c000b */
[----:B012---:R-:W-:Y:S01]  /*35e30*/  ENDCOLLECTIVE ;  /* 0x000000000000791b */ /* 0x007fe20003800000 */
.L_x_3186:
[----:B------:R-:W-:Y:S05]  /*35e40*/  BSYNC B0 ;  /* 0x0000000000007941 */ /* 0x000fea0003800000 */
.L_x_3185:
[----:B------:R-:W2:Y:S01]  /*35e50*/  LDL R7, [R1+0x10] ;  /* 0x0000100001077983 */ /* 0x000ea20000100800 */
[----:B------:R-:W-:Y:S01]  /*35e60*/  MOV R3, R14 ;  /* 0x0000000e00037202 */ /* 0x000fe20000000f00 */
[----:B------:R-:W-:Y:S01]  /*35e70*/  IMAD.MOV.U32 R12, RZ, RZ, 0x2 ;  /* 0x00000002ff0c7424 */ /* 0x000fe200078e00ff */
[----:B------:R-:W-:Y:S01]  /*35e80*/  MOV R15, 0xffffffff ;  /* 0xffffffff000f7802 */ /* 0x000fe20000000f00 */
[----:B------:R-:W-:Y:S01]  /*35e90*/  IMAD.MOV.U32 R11, RZ, RZ, RZ ;  /* 0x000000ffff0b7224 */ /* 0x000fe200078e00ff */
[----:B--2---:R-:W-:-:S04]  /*35ea0*/  LOP3.LUT P4, RZ, R7, 0x1, RZ, 0xc0, !PT ;  /* 0x0000000107ff7812 */ /* 0x004fc8000788c0ff */
[----:B------:R-:W-:-:S05]  /*35eb0*/  SEL R3, R3, RZ, P4 ;  /* 0x000000ff03037207 */ /* 0x000fca0002000000 */
[----:B------:R-:W-:-:S04]  /*35ec0*/  IMAD.IADD R2, R2, 0x1, R3 ;  /* 0x0000000102027824 */ /* 0x000fc800078e0203 */
[----:B------:R-:W-:-:S07]  /*35ed0*/  IMAD.MOV.U32 R13, RZ, RZ, R2 ;  /* 0x000000ffff0d7224 */ /* 0x000fce00078e0002 */
[----:B------:R-:W-:Y:S05]  /*35ee0*/  WARPSYNC.COLLECTIVE R15, `(.L_x_3187) ;  /* 0x000000000f087348 */ /* 0x000fea0003c00000 */
[----:B------:R0:W1:Y:S02]  /*35ef0*/  SHFL.UP P6, R14, R13, R12, R11 ;  /* 0x0400000c0d0e7389 */ /* 0x00006400000c000b */
[----:B01----:R-:W-:Y:S01]  /*35f00*/  ENDCOLLECTIVE ;  /* 0x000000000000791b */ /* 0x003fe20003800000 */
.L_x_3187:
        /* <DEDUP_REMOVED lines=8> */
.L_x_3188:
        /* <DEDUP_REMOVED lines=8> */
.L_x_3189:
[----:B------:R-:W-:Y:S02]  /*36010*/  IMAD.MOV.U32 R12, RZ, RZ, 0x10 ;  /* 0x00000010ff0c7424 */ /* 0x000fe400078e00ff */
[----:B------:R-:W-:-:S05]  /*36020*/  IMAD.MOV.U32 R3, RZ, RZ, R14 ;  /* 0x000000ffff037224 */ /* 0x000fca00078e000e */
[----:B------:R-:W-:-:S04]  /*36030*/  SEL R3, R3, RZ, P2 ;  /* 0x000000ff03037207 */ /* 0x000fc80001000000 */
[----:B------:R-:W-:-:S05]  /*36040*/  IADD3 R2, R2, R3, RZ ;  /* 0x0000000302027210 */ /* 0x000fca0007ffe0ff */
[----:B------:R-:W-:-:S07]  /*36050*/  IMAD.MOV.U32 R13, RZ, RZ, R2 ;  /* 0x000000ffff0d7224 */ /* 0x000fce00078e0002 */
[----:B------:R-:W-:Y:S05]  /*36060*/  WARPSYNC.COLLECTIVE R15, `(.L_x_3190) ;  /* 0x000000000f087348 */ /* 0x000fea0003c00000 */
[----:B------:R0:W1:Y:S02]  /*36070*/  SHFL.UP P6, R14, R13, R12, R11 ;  /* 0x0400000c0d0e7389 */ /* 0x00006400000c000b */
[----:B01----:R-:W-:Y:S01]  /*36080*/  ENDCOLLECTIVE ;  /* 0x000000000000791b */ /* 0x003fe20003800000 */
.L_x_3190:
        /* <DEDUP_REMOVED lines=9> */
.L_x_3191:
[----:B------:R-:W-:Y:S01]  /*36120*/  IMAD.MOV.U32 R9, RZ, RZ, R14 ;  /* 0x000000ffff097224 */ /* 0x000fe200078e000e */
[----:B------:R-:W-:Y:S06]  /*36130*/  BRA `(.L_x_3192) ;  /* 0xffffffc0008c7947 */ /* 0x000fec000383ffff */
.L_x_3062:
[----:B------:R-:W-:Y:S01]  /*36140*/  BSSY B0, `(.L_x_3193) ;  /* 0x0000006000007945 */ /* 0x000fe20003800000 */
[----:B------:R-:W-:Y:S01]  /*36150*/  PLOP3.LUT P6, PT, P6, PT, PT, 0x8, 0x0 ;  /* 0x000000000000781c */ /* 0x000fe200037ce170 */
[----:B------:R-:W-:-:S12]  /*36160*/  IMAD.MOV.U32 R15, RZ, RZ, -0x1 ;  /* 0xffffffffff0f7424 */ /* 0x000fd800078e00ff */
[----:B0-----:R-:W-:Y:S05]  /*36170*/  WARPSYNC.COLLECTIVE R15, `(.L_x_3194) ;  /* 0x000000000f087348 */ /* 0x001fea0003c00000 */
[----:B------:R-:W-:Y:S01]  /*36180*/  VOTE.ANY R14, PT, P6 ;  /* 0x00000000000e7806 */ /* 0x000fe200030e0100 */
[----:B0-----:R-:W-:Y:S06]  /*36190*/  ENDCOLLECTIVE ;  /* 0x000000000000791b */ /* 0x001fec0003800000 */
.L_x_3194:
[----:B------:R-:W-:Y:S05]  /*361a0*/  BSYNC B0 ;  /* 0x0000000000007941 */ /* 0x000fea0003800000 */
.L_x_3193:
[----:B------:R0:W5:Y:S01]  /*361b0*/  LDL.LU R10, [R1+0xc] ;  /* 0x00000c00010a7983 */ /* 0x0001620000300800 */
[----:B------:R-:W-:Y:S01]  /*361c0*/  MOV R0, R14 ;  /* 0x0000000e00007202 */ /* 0x000fe20000000f00 */
[----:B------:R-:W-:Y:S02]  /*361d0*/  IMAD.MOV.U32 R13, RZ, RZ, R4 ;  /* 0x000000ffff0d7224 */ /* 0x000fe400078e0004 */
[----:B------:R-:W-:Y:S01]  /*361e0*/  IMAD.MOV.U32 R11, RZ, RZ, 0x1f ;  /* 0x0000001fff0b7424 */ /* 0x000fe200078e00ff */
[----:B------:R-:W1:Y:S01]  /*361f0*/  POPC R3, R0 ;  /* 0x0000000000037309 */ /* 0x000e620000000000 */
[----:B------:R-:W-:Y:S02]  /*36200*/  IMAD.MOV.U32 R15, RZ, RZ, -0x1 ;  /* 0xffffffffff0f7424 */ /* 0x000fe400078e00ff */
[----:B01----:R-:W-:-:S07]  /*36210*/  IMAD.MOV.U32 R12, RZ, RZ, R3 ;  /* 0x000000ffff0c7224 */ /* 0x003fce00078e0003 */
[----:B-----5:R-:W-:Y:S05]  /*36220*/  WARPSYNC.COLLECTIVE R15, `(.L_x_3195) ;  /* 0x000000000f087348 */ /* 0x020fea0003c00000 */
[----:B------:R0:W1:Y:S02]  /*36230*/  SHFL.IDX P6, R14, R13, R12, R11 ;  /* 0x0000000c0d0e7389 */ /* 0x00006400000c000b */
[----:B01---5:R-:W-:Y:S01]  /*36240*/  ENDCOLLECTIVE ;  /* 0x000000000000791b */ /* 0x023fe20003800000 */
.L_x_3195:
[----:B------:R-:W-:Y:S01]  /*36250*/  IMAD.MOV.U32 R13, RZ, RZ, R6 ;  /* 0x000000ffff0d7224 */ /* 0x000fe200078e0006 */
[----:B------:R-:W-:-:S07]  /*36260*/  MOV R4, R14 ;  /* 0x0000000e00047202 */ /* 0x000fce0000000f00 */
[----:B------:R-:W-:Y:S05]  /*36270*/  WARPSYNC.COLLECTIVE R15, `(.L_x_3196) ;  /* 0x000000000f087348 */ /* 0x000fea0003c00000 */
[----:B------:R0:W1:Y:S02]  /*36280*/  SHFL.IDX P6, R14, R13, R12, R11 ;  /* 0x0000000c0d0e7389 */ /* 0x00006400000c000b */
[----:B01----:R-:W-:Y:S01]  /*36290*/  ENDCOLLECTIVE ;  /* 0x000000000000791b */ /* 0x003fe20003800000 */
.L_x_3196:
[----:B------:R-:W-:Y:S02]  /*362a0*/  IMAD.MOV.U32 R6, RZ, RZ, R14 ;  /* 0x000000ffff067224 */ /* 0x000fe400078e000e */
[----:B------:R-:W-:-:S05]  /*362b0*/  IMAD.IADD R10, R3, 0x1, R10 ;  /* 0x00000001030a7824 */ /* 0x000fca00078e020a */
[----:B------:R0:W-:Y:S01]  /*362c0*/  STL [R1+0xc], R10 ;  /* 0x00000c0a01007387 */ /* 0x0001e20000100800 */
[----:B------:R-:W-:Y:S05]  /*362d0*/  BRA `(.L_x_3197) ;  /* 0xffffffc0006c7947 */ /* 0x000fea000383ffff */
.L_x_3064:
[----:B------:R-:W-:Y:S01]  /*362e0*/  BSSY B0, `(.L_x_3198) ;  /* 0x0000008000007945 */ /* 0x000fe20003800000 */
[----:B------:R-:W-:Y:S01]  /*362f0*/  IMAD.MOV.U32 R13, RZ, RZ, R7 ;  /* 0x000000ffff0d7224 */ /* 0x000fe200078e0007 */
[----:B------:R-:W-:Y:S01]  /*36300*/  MOV R12, R3 ;  /* 0x00000003000c7202 */ /* 0x000fe20000000f00 */
[----:B------:R-:W-:Y:S02]  /*36310*/  IMAD.MOV.U32 R11, RZ, RZ, 0x1f ;  /* 0x0000001fff0b7424 */ /* 0x000fe400078e00ff */
[----:B------:R-:W-:-:S07]  /*36320*/  IMAD.MOV.U32 R15, RZ, RZ, -0x1 ;  /* 0xffffffffff0f7424 */ /* 0x000fce00078e00ff */
[----:B0-----:R-:W-:Y:S05]  /*36330*/  WARPSYNC.COLLECTIVE R15, `(.L_x_3199) ;  /* 0x000000000f087348 */ /* 0x001fea0003c00000 */
[----:B------:R1:W2:Y:S02]  /*36340*/  SHFL.IDX P6, R14, R13, R12, R11 ;  /* 0x0000000c0d0e7389 */ /* 0x0002a400000c000b */
[----:B012---:R-:W-:Y:S01]  /*36350*/  ENDCOLLECTIVE ;  /* 0x000000000000791b */ /* 0x007fe20003800000 */
.L_x_3199:
[----:B------:R-:W-:Y:S05]  /*36360*/  BSYNC B0 ;  /* 0x0000000000007941 */ /* 0x000fea0003800000 */
.L_x_3198:
[----:B------:R-:W-:Y:S01]  /*36370*/  IMAD.MOV.U32 R3, RZ, RZ, R14 ;  /* 0x000000ffff037224 */ /* 0x000fe200078e000e */
[----:B------:R-:W-:Y:S06]  /*36380*/  BRA `(.L_x_3200) ;  /* 0xffffffc000587947 */ /* 0x000fec000383ffff */
.L_x_3070:
[----:B0-----:R0:W1:Y:S02]  /*36390*/  SYNCS.PHASECHK.TRANS64.TRYWAIT P0, [R0+URZ+0x38820], R3 ;  /* 0x03882003000075a7 */ /* 0x001064000800017f */
[----:B-1----:R-:W-:Y:S05]  /*363a0*/  @!P0 NANOSLEEP.SYNCS 0x989680 ;  /* 0x009896800000895d */ /* 0x002fea0003900000 */
[----:B------:R-:W1:Y:S02]  /*363b0*/  @!P0 SYNCS.PHASECHK.TRANS64 P0, [R0+URZ+0x38820], R3 ;  /* 0x03882003000085a7 */ /* 0x000e64000800007f */
[----:B-1----:R-:W-:Y:S05]  /*363c0*/  @!P0 BRA `(.L_x_3070) ;  /* 0xfffffffc00f08947 */ /* 0x002fea000383ffff */
[----:B------:R-:W-:Y:S05]  /*363d0*/  BRA `(.L_x_3201) ;  /* 0xffffffc800f87947 */ /* 0x000fea000383ffff */
.L_x_3071:
[----:B------:R-:W1:Y:S01]  /*363e0*/  S2R R2, SR_TID.X ;  /* 0x0000000000027919 */ /* 0x000e620000002100 */
[----:B------:R-:W-:Y:S01]  /*363f0*/  BSSY B0, `(.L_x_3202) ;  /* 0x000000a000007945 */ /* 0x000fe20003800000 */
[----:B------:R-:W-:Y:S01]  /*36400*/  MOV R12, RZ ;  /* 0x000000ff000c7202 */ /* 0x000fe20000000f00 */
        /* <DEDUP_REMOVED lines=8> */
.L_x_3203:
[----:B------:R-:W-:Y:S05]  /*36490*/  BSYNC B0 ;  /* 0x0000000000007941 */ /* 0x000fea0003800000 */
.L_x_3202:
[----:B------:R-:W-:Y:S05]  /*364a0*/  BRA `(.L_x_3204) ;  /* 0xffffffc800e07947 */ /* 0x000fea000383ffff */
.L_x_3072:
[----:B------:R-:W-:Y:S01]  /*364b0*/  BSSY B0, `(.L_x_3205) ;  /* 0x0000006000007945 */ /* 0x000fe20003800000 */
[----:B------:R-:W-:-:S07]  /*364c0*/  IMAD.MOV.U32 R15, RZ, RZ, -0x1 ;  /* 0xffffffffff0f7424 */ /* 0x000fce00078e00ff */
[----:B01----:R-:W-:Y:S05]  /*364d0*/  WARPSYNC.COLLECTIVE R15, `(.L_x_3206) ;  /* 0x000000000f0c7348 */ /* 0x003fea0003c00000 */
[----:B------:R-:W-:Y:S02]  /*364e0*/  ELECT P6, UR62, PT ;  /* 0x00000000003e782f */ /* 0x000fe400038c0000 */
[----:B------:R-:W-:Y:S01]  /*364f0*/  MOV R14, UR62 ;  /* 0x0000003e000e7c02 */ /* 0x000fe20008000f00 */
[----:B01----:R-:W-:Y:S10]  /*36500*/  ENDCOLLECTIVE ;  /* 0x000000000000791b */ /* 0x003ff40003800000 */
.L_x_3206:
[----:B------:R-:W-:Y:S05]  /*36510*/  BSYNC B0 ;  /* 0x0000000000007941 */ /* 0x000fea0003800000 */
.L_x_3205:
[----:B------:R-:W-:Y:S05]  /*36520*/  BRA `(.L_x_3207) ;  /* 0xffffffc800d47947 */ /* 0x000fea000383ffff */
.L_x_3074:
[----:B0-----:R0:W1:Y:S02]  /*36530*/  SYNCS.PHASECHK.TRANS64.TRYWAIT P0, [R6+URZ], R5 ;  /* 0x00000005060075a7 */ /* 0x001064000800017f */
[----:B-1----:R-:W-:Y:S05]  /*36540*/  @!P0 NANOSLEEP.SYNCS 0x989680 ;  /* 0x009896800000895d */ /* 0x002fea0003900000 */
[----:B------:R-:W1:Y:S02]  /*36550*/  @!P0 SYNCS.PHASECHK.TRANS64 P0, [R6+URZ], R5 ;  /* 0x00000005060085a7 */ /* 0x000e64000800007f */
[----:B-1----:R-:W-:Y:S05]  /*36560*/  @!P0 BRA `(.L_x_3074) ;  /* 0xfffffffc00f08947 */ /* 0x002fea000383ffff */
[----:B------:R-:W-:Y:S05]  /*36570*/  BRA `(.L_x_3208) ;  /* 0xffffffcc00147947 */ /* 0x000fea000383ffff */
.L_x_3075:
[----:B-1----:R1:W2:Y:S02]  /*36580*/  SYNCS.PHASECHK.TRANS64.TRYWAIT P0, [R7+URZ], R2 ;  /* 0x00000002070075a7 */ /* 0x0022a4000800017f */
[----:B--2---:R-:W-:Y:S05]  /*36590*/  @!P0 NANOSLEEP.SYNCS 0x989680 ;  /* 0x009896800000895d */ /* 0x004fea0003900000 */
[----:B------:R-:W2:Y:S02]  /*365a0*/  @!P0 SYNCS.PHASECHK.TRANS64 P0, [R7+URZ], R2 ;  /* 0x00000002070085a7 */ /* 0x000ea4000800007f */
[----:B--2---:R-:W-:Y:S05]  /*365b0*/  @!P0 BRA `(.L_x_3075) ;  /* 0xfffffffc00f08947 */ /* 0x004fea000383ffff */
[----:B------:R-:W-:Y:S05]  /*365c0*/  BRA `(.L_x_3209) ;  /* 0xffffffcc00087947 */ /* 0x000fea000383ffff */
.L_x_3077:
[----:B--2---:R2:W3:Y:S02]  /*365d0*/  SYNCS.PHASECHK.TRANS64.TRYWAIT P0, [R4+URZ], R5 ;  /* 0x00000005040075a7 */ /* 0x0044e4000800017f */
[----:B---3--:R-:W-:Y:S05]  /*365e0*/  @!P0 NANOSLEEP.SYNCS 0x989680 ;  /* 0x009896800000895d */ /* 0x008fea0003900000 */
[----:B------:R-:W3:Y:S02]  /*365f0*/  @!P0 SYNCS.PHASECHK.TRANS64 P0, [R4+URZ], R5 ;  /* 0x00000005040085a7 */ /* 0x000ee4000800007f */
[----:B---3--:R-:W-:Y:S05]  /*36600*/  @!P0 BRA `(.L_x_3077) ;  /* 0xfffffffc00f08947 */ /* 0x008fea000383ffff */
[----:B------:R-:W-:Y:S05]  /*36610*/  BRA `(.L_x_3210) ;  /* 0xffffffcc000c7947 */ /* 0x000fea000383ffff */
.L_x_3211:
        /* <DEDUP_REMOVED lines=14> */
.L_x_14847:


//--------------------- .text._ZN7cutlass13device_kernelIN5flash11enable_sm90INS1_16FlashAttnFwdSm90INS1_25CollectiveMainloopFwdSm90ILi2EN4cute5tupleIJNS5_1CILi1EEES8_S8_EEENS6_IJNS7_ILi128EEENS7_ILi112EEENS7_ILi192EEEEEELi192ENS_6half_tEfNS_4arch4Sm90ELb0ELb0ELb0ELb0ELb0ELb0ELb0ELb1ELb1ELb1ELb1ELb0EEENS1_21CollectiveEpilogueFwdINS6_IJSA_SC_SB_EEES9_SE_SG_Li256ELb0ELb1ELb1ELb0EEENS1_19SingleTileSchedulerILb0ELb1ELb1ELi128EEEEEEEEEvNT_6ParamsE --------------------------
	.section	.text._ZN7cutlass13device_kernelIN5flash11enable_sm90INS1_16FlashAttnFwdSm90INS1_25CollectiveMainloopFwdSm90ILi2EN4cute5tupleIJNS5_1CILi1EEES8_S8_EEENS6_IJNS7_ILi128EEENS7_ILi112EEENS7_ILi192EEEEEELi192ENS_6half_tEfNS_4arch4Sm90ELb0ELb0ELb0ELb0ELb0ELb0ELb0ELb1ELb1ELb1ELb1ELb0EEENS1_21CollectiveEpilogueFwdINS6_IJSA_SC_SB_EEES9_SE_SG_Li256ELb0ELb1ELb1ELb0EEENS1_19SingleTileSchedulerILb0ELb1ELb1ELi128EEEEEEEEEvNT_6ParamsE,"ax",@progbits
	.align	128
.text._ZN7cutlass13device_kernelIN5flash11enable_sm90INS1_16FlashAttnFwdSm90INS1_25CollectiveMainloopFwdSm90ILi2EN4cute5tupleIJNS5_1CILi1EEES8_S8_EEENS6_IJNS7_ILi128EEENS7_ILi112EEENS7_ILi192EEEEEELi192ENS_6half_tEfNS_4arch4Sm90ELb0ELb0ELb0ELb0ELb0ELb0ELb0ELb1ELb1ELb1ELb1ELb0EEENS1_21CollectiveEpilogueFwdINS6_IJSA_SC_SB_EEES9_SE_SG_Li256ELb0ELb1ELb1ELb0EEENS1_19SingleTileSchedulerILb0ELb1ELb1ELi128EEEEEEEEEvNT_6ParamsE:
        .type           _ZN7cutlass13device_kernelIN5flash11enable_sm90INS1_16FlashAttnFwdSm90INS1_25CollectiveMainloopFwdSm90ILi2EN4cute5tupleIJNS5_1CILi1EEES8_S8_EEENS6_IJNS7_ILi128EEENS7_ILi112EEENS7_ILi192EEEEEELi192ENS_6half_tEfNS_4arch4Sm90ELb0ELb0ELb0ELb0ELb0ELb0ELb0ELb1ELb1ELb1ELb1ELb0EEENS1_21CollectiveEpilogueFwdINS6_IJSA_SC_SB_EEES9_SE_SG_Li256ELb0ELb1ELb1ELb0EEENS1_19SingleTileSchedulerILb0ELb1ELb1ELi128EEEEEEEEEvNT_6ParamsE,@function
        .size           _ZN7cutlass13device_kernelIN5flash11enable_sm90INS1_16FlashAttnFwdSm90INS1_25CollectiveMainloopFwdSm90ILi2EN4cute5tupleIJNS5_1CILi1EEES8_S8_EEENS6_IJNS7_ILi128EEENS7_ILi112EEENS7_ILi192EEEEEELi192ENS_6half_tEfNS_4arch4Sm90ELb0ELb0ELb0ELb0ELb0ELb0ELb0ELb1ELb1ELb1ELb1ELb0EEENS1_21CollectiveEpilogueFwdINS6_IJSA_SC_SB_EEES9_SE_SG_Li256ELb0ELb1ELb1ELb0EEENS1_19SingleTileSchedulerILb0ELb1ELb1ELi128EEEEEEEEEvNT_6ParamsE,(.L_x_14848 - _ZN7cutlass13device_kernelIN5flash11enable_sm90INS1_16FlashAttnFwdSm90INS1_25CollectiveMainloopFwdSm90ILi2EN4cute5tupleIJNS5_1CILi1EEES8_S8_EEENS6_IJNS7_ILi128EEENS7_ILi112EEENS7_ILi192EEEEEELi192ENS_6half_tEfNS_4arch4Sm90ELb0ELb0ELb0ELb0ELb0ELb0ELb0ELb1ELb1ELb1ELb1ELb0EEENS1_21CollectiveEpilogueFwdINS6_IJSA_SC_SB_EEES9_SE_SG_Li256ELb0ELb1ELb1ELb0EEENS1_19SingleTileSchedulerILb0ELb1ELb1ELi128EEEEEEEEEvNT_6ParamsE)
        .other          _ZN7cutlass13device_kernelIN5flash11enable_sm90INS1_16FlashAttnFwdSm90INS1_25CollectiveMainloopFwdSm90ILi2EN4cute5tupleIJNS5_1CILi1EEES8_S8_EEENS6_IJNS7_ILi128EEENS7_ILi112EEENS7_ILi192EEEEEELi192ENS_6half_tEfNS_4arch4Sm90ELb0ELb0ELb0ELb0ELb0ELb0ELb0ELb1ELb1ELb1ELb1ELb0EEENS1_21CollectiveEpilogueFwdINS6_IJSA_SC_SB_EEES9_SE_SG_Li256ELb0ELb1ELb1ELb0EEENS1_19SingleTileSchedulerILb0ELb1ELb1ELi128EEEEEEEEEvNT_6ParamsE,@"STO_CUDA_ENTRY STV_DEFAULT"
_ZN7cutlass13device_kernelIN5flash11enable_sm90INS1_16FlashAttnFwdSm90INS1_25CollectiveMainloopFwdSm90ILi2EN4cute5tupleIJNS5_1CILi1EEES8_S8_EEENS6_IJNS7_ILi128EEENS7_ILi112EEENS7_ILi192EEEEEELi192ENS_6half_tEfNS_4arch4Sm90ELb0ELb0ELb0ELb0ELb0ELb0ELb0ELb1ELb1ELb1ELb1ELb0EEENS1_21CollectiveEpilogueFwdINS6_IJSA_SC_SB_EEES9_SE_SG_Li256ELb0ELb1ELb1ELb0EEENS1_19SingleTileSchedulerILb0ELb1ELb1ELi128EEEEEEEEEvNT_6ParamsE:
        /* <DEDUP_REMOVED lines=18> */
.L_x_3213:
[----:B------:R-:W-:Y:S05]  /*0120*/  BSYNC B0 ;  /* 0x0000000000007941 */ /* 0x000fea0003800000 */
.L_x_3212:
        /* <DEDUP_REMOVED lines=41> */
.L_x_3214:
        /* <DEDUP_REMOVED lines=22> */
.L_x_3215:
        /* <DEDUP_REMOVED lines=18> */
.L_x_3216:
        /* <DEDUP_REMOVED lines=22> */
.L_x_3217:
        /* <DEDUP_REMOVED lines=22> */
.L_x_3218:
        /* <DEDUP_REMOVED lines=9> */
.L_x_3221:
        /* <DEDUP_REMOVED lines=14> */
[----:B--2---:R-:W-:Y:S01]  /*0a70*/  ISETP.LE.AND P0, PT, RZ, UR8, PT ;  /* 0x00000008ff007c0c */ /* 0x004fe2000bf03270 */
[----:B------:R-:W-:Y:S02]  /*0a80*/  UIADD3 UR4, -UR10, URZ, URZ ;  /* 0x0000003f0a047290 */ /* 0x000fe4000fffe13f */
[----:B------:R-:W-:-:S02]  /*0a90*/  IMAD.U32 R18, RZ, RZ, UR10 ;  /* 0x0000000aff127e24 */ /* 0x000fc4000f8e00ff */
[----:B------:R-:W-:-:S08]  /*0aa0*/  UIMAD UR7, UR7, UR4, UR6 ;  /* 0x00000004070772a4 */ /* 0x000fd0000f8e0206 */
[----:B------:R-:W-:Y:S05]  /*0ab0*/  @!P0 BRA `(.L_x_3222) ;  /* 0x0000010800448947 */ /* 0x000fea0003800000 */
[----:B------:R-:W-:Y:S01]  /*0ac0*/  ULDC.64 UR4, c[0x0][0x418] ;  /* 0x0001060000047ab9 */ /* 0x000fe20000000a00 */
[----:B------:R-:W-:Y:S01]  /*0ad0*/  ULDC UR39, c[0x0][0x424] ;  /* 0x0001090000277ab9 */ /* 0x000fe20000000800 */
[----:B------:R-:W-:Y:S02]  /*0ae0*/  UISETP.NE.U32.AND UP0, UPT, UR4, URZ, UPT ;  /* 0x0000003f0400728c */ /* 0x000fe4000bf05070 */
[----:B------:R-:W-:Y:S02]  /*0af0*/  ULOP3.LUT UR9, UR7, 0xffff, URZ, 0xc0, !UPT ;  /* 0x0000ffff07097892 */ /* 0x000fe4000f8ec03f */
[----:B------:R-:W-:Y:S01]  /*0b00*/  UISETP.NE.AND.EX UP0, UPT, UR5, URZ, UPT, UP0 ;  /* 0x0000003f0500728c */ /* 0x000fe2000bf05300 */
[----:B------:R-:W-:-:S03]  /*0b10*/  ULDC UR4, c[0x0][0x2f0] ;  /* 0x0000bc0000047ab9 */ /* 0x000fc60000000800 */
[----:B------:R-:W-:-:S04]  /*0b20*/  USEL UR39, UR39, 0x1, UP0 ;  /* 0x0000000127277887 */ /* 0x000fc80008000000 */
[----:B------:R-:W-:-:S03]  /*0b30*/  UIMAD UR39, UR39, UR4, URZ ;  /* 0x00000004272772a4 */ /* 0x000fc6000f8e023f */
[----:B------:R-:W-:Y:S01]  /*0b40*/  UMOV UR4, URZ ;  /* 0x0000003f00047c82 */ /* 0x000fe20008000000 */
[----:B------:R-:W-:Y:S02]  /*0b50*/  UISETP.GE.AND UP0, UPT, UR39, 0x1, UPT ;  /* 0x000000012700788c */ /* 0x000fe4000bf06270 */
[----:B------:R-:W-:-:S04]  /*0b60*/  UIADD3 UR5, UR39, 0x6f, URZ ;  /* 0x0000006f27057890 */ /* 0x000fc8000fffe03f */
[----:B------:R-:W-:Y:S01]  /*0b70*/  PLOP3.LUT P0, PT, PT, PT, UP0, 0x80, 0x0 ;  /* 0x000000000000781c */ /* 0x000fe20003f0f008 */
[----:B------:R-:W-:-:S04]  /*0b80*/  UIMAD.WIDE UR4, UR5, -0x6db6db6d, UR4 ;  /* 0x92492493050478a5 */ /* 0x000fc8000f8e0204 */
[----:B------:R-:W-:-:S03]  /*0b90*/  USHF.R.U32.HI UR6, URZ, 0x1f, UR5 ;  /* 0x0000001f3f067899 */ /* 0x000fc60008011605 */
[----:B------:R-:W-:Y:S01]  /*0ba0*/  UMOV UR4, URZ ;  /* 0x0000003f00047c82 */ /* 0x000fe20008000000 */
[----:B------:R-:W-:-:S04]  /*0bb0*/  ULEA.HI.SX32 UR6, UR5, UR6, 0x1a ;  /* 0x0000000605067291 */ /* 0x000fc8000f8fd23f */
[----:B------:R-:W-:Y:S08]  /*0bc0*/  @!P0 BRA `(.L_x_3223) ;  /* 0x0000000000908947 */ /* 0x000ff00003800000 */
[----:B------:R-:W-:Y:S01]  /*0bd0*/  USHF.R.U32.HI UR7, URZ, 0x10, UR7 ;  /* 0x000000103f077899 */ /* 0x000fe20008011607 */
[----:B------:R-:W-:-:S03]  /*0be0*/  UMOV UR4, URZ ;  /* 0x0000003f00047c82 */ /* 0x000fc60008000000 */
[----:B------:R-:W-:-:S11]  /*0bf0*/  UISETP.NE.AND UP0, UPT, UR7, URZ, UPT ;  /* 0x0000003f0700728c */ /* 0x000fd6000bf05270 */
[----:B------:R-:W-:Y:S02]  /*0c00*/  @!UP0 ULDC UR7, c[0x0][0x9f0] ;  /* 0x00027c0000078ab9 */ /* 0x000fe40000000800 */
[----:B------:R-:W-:Y:S01]  /*0c10*/  IMAD.U32 R3, RZ, RZ, UR7 ;  /* 0x00000007ff037e24 */ /* 0x000fe2000f8e00ff */
[----:B------:R-:W-:-:S04]  /*0c20*/  UIADD3 UR8, UR6, -0x1, UR7 ;  /* 0xffffffff06087890 */ /* 0x000fc8000fffe007 */
[-C--:B------:R-:W-:Y:S02]  /*0c30*/  IABS R0, R3.reuse ;  /* 0x0000000300007213 */ /* 0x080fe40000000000 */
[----:B------:R-:W-:Y:S01]  /*0c40*/  IMAD.U32 R4, RZ, RZ, UR8 ;  /* 0x00000008ff047e24 */ /* 0x000fe2000f8e00ff */
[----:B------:R-:W-:Y:S01]  /*0c50*/  IABS R5, R3 ;  /* 0x0000000300057213 */ /* 0x000fe20000000000 */
[----:B------:R-:W-:Y:S01]  /*0c60*/  ULOP3.LUT UR8, UR8, UR7, URZ, 0x3c, !UPT ;  /* 0x0000000708087292 */ /* 0x000fe2000f8e3c3f */
[----:B------:R-:W-:Y:S02]  /*0c70*/  R2UR UR12, R0 ;  /* 0x00000000000c72ca */ /* 0x000fe400000e0000 */
[----:B------:R-:W-:-:S05]  /*0c80*/  IABS R4, R4 ;  /* 0x0000000400047213 */ /* 0x000fca0000000000 */
[----:B------:R-:W-:-:S05]  /*0c90*/  IMAD.MOV.U32 R3, RZ, RZ, R4 ;  /* 0x000000ffff037224 */ /* 0x000fca00078e0004 */
[----:B------:R-:W-:Y:S01]  /*0ca0*/  R2UR UR11, R3 ;  /* 0x00000000030b72ca */ /* 0x000fe200000e0000 */
[----:B------:R-:W1:Y:S08]  /*0cb0*/  I2F.RP R0, UR12 ;  /* 0x0000000c00007d06 */ /* 0x000e700008209400 */
[----:B-1----:R-:W0:Y:S02]  /*0cc0*/  MUFU.RCP R0, R0 ;  /* 0x0000000000007308 */ /* 0x002e240000001000 */
[----:B0-----:R-:W-:Y:S01]  /*0cd0*/  VIADD R2, R0, 0xffffffe ;  /* 0x0ffffffe00027836 */ /* 0x001fe20000000000 */
[----:B------:R-:W-:-:S05]  /*0ce0*/  IADD3 R0, RZ, -R5, RZ ;  /* 0x80000005ff007210 */ /* 0x000fca0007ffe0ff */
        /* <DEDUP_REMOVED lines=18> */
.L_x_3223:
[----:B------:R-:W-:Y:S01]  /*0e10*/  UIMAD UR5, UR9, UR4, URZ ;  /* 0x00000004090572a4 */ /* 0x000fe2000f8e023f */
[----:B------:R-:W-:Y:S01]  /*0e20*/  IMAD.U32 R0, RZ, RZ, UR6 ;  /* 0x00000006ff007e24 */ /* 0x000fe2000f8e00ff */
[----:B0-----:R-:W0:Y:S01]  /*0e30*/  S2R R2, SR_TID.X ;  /* 0x0000000000027919 */ /* 0x001e220000002100 */
[----:B------:R-:W-:Y:S01]  /*0e40*/  IMAD.U32 R3, RZ, RZ, UR4 ;  /* 0x00000004ff037e24 */ /* 0x000fe2000f8e00ff */
[----:B------:R-:W-:Y:S01]  /*0e50*/  PLOP3.LUT P0, PT, PT, PT, PT, 0x80, 0x0 ;  /* 0x000000000000781c */ /* 0x000fe20003f0f070 */
[----:B------:R-:W-:Y:S01]  /*0e60*/  IMAD.MOV.U32 R4, RZ, RZ, RZ ;  /* 0x000000ffff047224 */ /* 0x000fe200078e00ff */
[----:B------:R-:W-:Y:S01]  /*0e70*/  CS2R R118, SRZ ;  /* 0x0000000000767805 */ /* 0x000fe2000001ff00 */
[----:B------:R-:W-:Y:S01]  /*0e80*/  IMAD.U32 R17, RZ, RZ, UR5 ;  /* 0x00000005ff117e24 */ /* 0x000fe2000f8e00ff */
[----:B------:R-:W-:Y:S02]  /*0e90*/  VIADDMNMX R0, R3, UR5, R0, PT ;  /* 0x0000000503007c46 */ /* 0x000fe4000b800100 */
[----:B------:R-:W-:-:S02]  /*0ea0*/  CS2R R116, SRZ ;  /* 0x0000000000747805 */ /* 0x000fc4000001ff00 */
[----:B------:R-:W-:Y:S02]  /*0eb0*/  CS2R R114, SRZ ;  /* 0x0000000000727805 */ /* 0x000fe4000001ff00 */
[----:B------:R-:W-:Y:S02]  /*0ec0*/  CS2R R112, SRZ ;  /* 0x0000000000707805 */ /* 0x000fe4000001ff00 */
[----:B------:R-:W-:Y:S02]  /*0ed0*/  R2UR UR38, R0 ;  /* 0x00000000002672ca */ /* 0x000fe400000e0000 */
        /* <DEDUP_REMOVED lines=12> */
[----:B------:R-:W-:Y:S01]  /*0fa0*/  UISETP.GT.AND UP0, UPT, UR38, UR5, UPT ;  /* 0x000000052600728c */ /* 0x000fe2000bf04270 */
[----:B------:R-:W-:Y:S02]  /*0fb0*/  CS2R R86, SRZ ;  /* 0x0000000000567805 */ /* 0x000fe4000001ff00 */
[----:B------:R-:W-:Y:S02]  /*0fc0*/  CS2R R84, SRZ ;  /* 0x0000000000547805 */ /* 0x000fe4000001ff00 */
[----:B------:R-:W-:-:S02]  /*0fd0*/  CS2R R82, SRZ ;  /* 0x0000000000527805 */ /* 0x000fc4000001ff00 */
[----:B------:R-:W-:Y:S02]  /*0fe0*/  CS2R R80, SRZ ;  /* 0x0000000000507805 */ /* 0x000fe4000001ff00 */
[----:B------:R-:W-:Y:S02]  /*0ff0*/  CS2R R78, SRZ ;  /* 0x00000000004e7805 */ /* 0x000fe4000001ff00 */
[----:B------:R-:W-:Y:S02]  /*1000*/  PLOP3.LUT P1, PT, PT, PT, UP0, 0x80, 0x0 ;  /* 0x000000000000781c */ /* 0x000fe40003f2f008 */
        /* <DEDUP_REMOVED lines=65> */
.L_x_3225:
[----:B------:R-:W-:Y:S02]  /*1420*/  R2UR UR4, R16 ;  /* 0x00000000100472ca */ /* 0x000fe400000e0000 */
[----:B------:R-:W-:-:S11]  /*1430*/  SHF.L.U32 R0, RZ, 0x1f, RZ ;  /* 0x0000001fff007819 */ /* 0x000fd600000006ff */
[----:B------:R-:W0:Y:S02]  /*1440*/  SYNCS.PHASECHK.TRANS64.TRYWAIT P0, [UR4+0x36800], R0 ;  /* 0x03680000ff0075a7 */ /* 0x000e240008000144 */
[----:B0-----:R-:W-:Y:S05]  /*1450*/  @!P0 BRA `(.L_x_3226) ;  /* 0x000000fc00e48947 */ /* 0x001fea0003800000 */
.L_x_3337:
[----:B------:R-:W2:Y:S02]  /*1460*/  LDL R2, [R1+0x8] ;  /* 0x0000080001027983 */ /* 0x000ea40000100800 */
[----:B--2---:R-:W-:-:S13]  /*1470*/  R2UR UR4, R2 ;  /* 0x00000000020472ca */ /* 0x004fda00000e0000 */
[----:B------:R-:W-:-:S06]  /*1480*/  ULOP3.LUT UR4, UR4, 0x1, URZ, 0xfc, !UPT ;  /* 0x0000000104047892 */ /* 0x000fcc000f8efc3f */
[----:B------:R-:W-:-:S05]  /*1490*/  IMAD.U32 R2, RZ, RZ, UR4 ;  /* 0x00000004ff027e24 */ /* 0x000fca000f8e00ff */
[----:B------:R-:W-:-:S13]  /*14a0*/  ISETP.NE.AND P0, PT, R2, 0x3, PT ;  /* 0x000000030200780c */ /* 0x000fda0003f05270 */
[----:B------:R-:W-:Y:S05]  /*14b0*/  @!P0 BRA `(.L_x_3227) ;  /* 0x0000000000048947 */ /* 0x000fea0003800000 */
[----:B------:R-:W-:Y:S01]  /*14c0*/  BPT.TRAP 0x1 ;  /* 0x000000040000795c */ /* 0x000fe20000300000 */
.L_x_3227:
[----:B------:R-:W-:-:S13]  /*14d0*/  R2UR UR4, R16 ;  /* 0x00000000100472ca */ /* 0x000fda00000e0000 */
[----:B------:R1:W2:Y:S01]  /*14e0*/  SYNCS.PHASECHK.TRANS64.TRYWAIT P2, [UR4+0x36830], R0 ;  /* 0x03683000ff0075a7 */ /* 0x0002a20008040144 */
[----:B------:R-:W-:Y:S05]  /*14f0*/  @!P0 BRA `(.L_x_3228) ;  /* 0x0000000000048947 */ /* 0x000fea0003800000 */
[----:B------:R-:W-:Y:S01]  /*1500*/  BPT.TRAP 0x1 ;  /* 0x000000040000795c */ /* 0x000fe20000300000 */
.L_x_3228:
        /* <DEDUP_REMOVED lines=8> */
.L_x_3229:
        /* <DEDUP_REMOVED lines=18> */
[----:B------:R-:W-:Y:S01]  /*16b0*/  UIADD3 UR4, UR42, 0x21400, URZ ;  /* 0x000214002a047890 */ /* 0x000fe2000fffe03f */
[C---:B------:R-:W-:Y:S01]  /*16c0*/  R2UR UR16, R4.reuse ;  /* 0x00000000041072ca */ /* 0x040fe200000e0000 */
[----:B------:R-:W-:Y:S01]  /*16d0*/  UMOV UR7, 0x40000040 ;  /* 0x4000004000077882 */ /* 0x000fe20000000000 */
[C---:B------:R-:W-:Y:S01]  /*16e0*/  R2UR UR17, R5.reuse ;  /* 0x00000000051172ca */ /* 0x040fe200000e0000 */
[----:B------:R-:W-:Y:S01]  /*16f0*/  USHF.R.U32.HI UR4, URZ, 0x4, UR4 ;  /* 0x000000043f047899 */ /* 0x000fe20008011604 */
[----:B------:R-:W-:Y:S01]  /*1700*/  R2UR UR20, R4 ;  /* 0x00000000041472ca */ /* 0x000fe200000e0000 */
[----:B------:R-:W-:Y:S01]  /*1710*/  UMOV UR29, 0x40000040 ;  /* 0x40000040001d7882 */ /* 0x000fe20000000000 */
[C---:B------:R-:W-:Y:S01]  /*1720*/  R2UR UR21, R5.reuse ;  /* 0x00000000051572ca */ /* 0x040fe200000e0000 */
[----:B------:R-:W-:Y:S01]  /*1730*/  ULOP3.LUT UR4, UR4, 0x3fff, URZ, 0xc0, !UPT ;  /* 0x00003fff04047892 */ /* 0x000fe2000f8ec03f */
[----:B------:R-:W-:Y:S01]  /*1740*/  R2UR UR5, R5 ;  /* 0x00000000050572ca */ /* 0x000fe200000e0000 */
[----:B------:R-:W-:Y:S01]  /*1750*/  UMOV UR31, 0x40000040 ;  /* 0x40000040001f7882 */ /* 0x000fe20000000000 */
[----:B------:R-:W-:Y:S01]  /*1760*/  UMOV UR33, 0x40000040 ;  /* 0x4000004000217882 */ /* 0x000fe20000000000 */
[----:B------:R-:W-:Y:S01]  /*1770*/  ULOP3.LUT UR61, UR4, 0x10000, URZ, 0xfc, !UPT ;  /* 0x00010000043d7892 */ /* 0x000fe2000f8efc3f */
[----:B------:R-:W-:Y:S01]  /*1780*/  LOP3.LUT R22, R22, 0xffffff80, RZ, 0xc0, !PT ;  /* 0xffffff8016167812 */ /* 0x000fe200078ec0ff */
[----:B------:R-:W-:Y:S01]  /*1790*/  UMOV UR35, 0x40000040 ;  /* 0x4000004000237882 */ /* 0x000fe20000000000 */
[----:B------:R-:W-:Y:S01]  /*17a0*/  UMOV UR37, 0x40000040 ;  /* 0x4000004000257882 */ /* 0x000fe20000000000 */
[----:B------:R-:W-:Y:S01]  /*17b0*/  UIADD3 UR4, UR61, 0x80, URZ ;  /* 0x000000803d047890 */ /* 0x000fe2000fffe03f */
[----:B01----:R-:W-:Y:S01]  /*17c0*/  IMAD.MOV.U32 R0, RZ, RZ, -0x2 ;  /* 0xfffffffeff007424 */ /* 0x003fe200078e00ff */
[----:B------:R-:W-:Y:S01]  /*17d0*/  UIADD3 UR14, UR61, 0x180, URZ ;  /* 0x000001803d0e7890 */ /* 0x000fe2000fffe03f */
[----:B------:R-:W-:Y:S01]  /*17e0*/  IMAD.IADD R22, R19, 0x1, -R22 ;  /* 0x0000000113167824 */ /* 0x000fe200078e0a16 */
[----:B------:R-:W-:Y:S01]  /*17f0*/  UMOV UR10, UR61 ;  /* 0x0000003d000a7c82 */ /* 0x000fe20008000000 */
[----:B------:R-:W-:Y:S01]  /*1800*/  UIADD3 UR18, UR61, 0x200, URZ ;  /* 0x000002003d127890 */ /* 0x000fe2000fffe03f */
[----:B------:R-:W-:Y:S01]  /*1810*/  HGMMA.64x16x16.F32 R72, gdesc[UR8], RZ, !UPT, gsb0 ;  /* 0x00200000084879f0 */ /* 0x000fe2000c0008ff */
[C---:B------:R-:W-:Y:S01]  /*1820*/  R2UR UR8, R4.reuse ;  /* 0x00000000040872ca */ /* 0x040fe200000e0000 */
[----:B------:R-:W-:Y:S01]  /*1830*/  UMOV UR10, UR4 ;  /* 0x00000004000a7c82 */ /* 0x000fe20008000000 */
[----:B------:R-:W-:Y:S01]  /*1840*/  R2UR UR9, R5 ;  /* 0x00000000050972ca */ /* 0x000fe200000e0000 */
[----:B------:R-:W-:Y:S01]  /*1850*/  UMOV UR11, 0x40000040 ;  /* 0x40000040000b7882 */ /* 0x000fe20000000000 */
[----:B------:R-:W-:Y:S01]  /*1860*/  UIADD3 UR4, UR61, 0x100, URZ ;  /* 0x000001003d047890 */ /* 0x000fe2000fffe03f */
[----:B------:R-:W-:Y:S01]  /*1870*/  SHF.R.S32.HI R3, RZ, 0x1f, R22 ;  /* 0x0000001fff037819 */ /* 0x000fe20000011416 */
[----:B------:R-:W-:Y:S01]  /*1880*/  UIADD3 UR22, UR61, 0x280, URZ ;  /* 0x000002803d167890 */ /* 0x000fe2000fffe03f */
[----:B------:R-:W-:Y:S01]  /*1890*/  IMAD.U32 R2, RZ, RZ, UR38 ;  /* 0x00000026ff027e24 */ /* 0x000fe2000f8e00ff */
[----:B------:R-:W-:Y:S01]  /*18a0*/  UIADD3 UR6, UR61, 0x300, URZ ;  /* 0x000003003d067890 */ /* 0x000fe2000fffe03f */
[----:B------:R-:W-:Y:S01]  /*18b0*/  LEA.HI R3, R3, R22, RZ, 0x2 ;  /* 0x0000001603037211 */ /* 0x000fe200078f10ff */
[----:B------:R-:W-:Y:S01]  /*18c0*/  UIADD3 UR30, UR61, 0x380, URZ ;  /* 0x000003803d1e7890 */ /* 0x000fe2000fffe03f */
[----:B------:R-:W-:Y:S01]  /*18d0*/  P2R R80, PR, RZ, 0x2 ;  /* 0x00000002ff507803 */ /* 0x000fe20000000000 */
[----:B------:R-:W-:Y:S01]  /*18e0*/  UMOV UR26, UR4 ;  /* 0x00000004001a7c82 */ /* 0x000fe20008000000 */
[----:B------:R-:W-:Y:S01]  /*18f0*/  R2UR UR4, R4 ;  /* 0x00000000040472ca */ /* 0x000fe200000e0000 */
[----:B------:R-:W-:Y:S01]  /*1900*/  UIADD3 UR34, UR61, 0x382, URZ ;  /* 0x000003823d227890 */ /* 0x000fe2000fffe03f */
[----:B------:R-:W-:Y:S01]  /*1910*/  LOP3.LUT R3, R3, 0x7ffffffc, RZ, 0xc0, !PT ;  /* 0x7ffffffc03037812 */ /* 0x000fe200078ec0ff */
[----:B------:R-:W-:Y:S01]  /*1920*/  UMOV UR41, 0x40000040 ;  /* 0x4000004000297882 */ /* 0x000fe20000000000 */
[----:B------:R-:W-:Y:S01]  /*1930*/  UMOV UR45, 0x40000040 ;  /* 0x40000040002d7882 */ /* 0x000fe20000000000 */
[----:B------:R-:W-:Y:S01]  /*1940*/  UMOV UR49, 0x40000040 ;  /* 0x4000004000317882 */ /* 0x000fe20000000000 */
[----:B------:R-:W-:Y:S01]  /*1950*/  UMOV UR53, 0x40000040 ;  /* 0x4000004000357882 */ /* 0x000fe20000000000 */
[----:B------:R-:W-:Y:S01]  /*1960*/  UMOV UR57, 0x40000040 ;  /* 0x4000004000397882 */ /* 0x000fe20000000000 */
[----:B------:R-:W-:Y:S01]  /*1970*/  IADD3 R3, R22, -R3, RZ ;  /* 0x8000000316037210 */ /* 0x000fe20007ffe0ff */
[----:B------:R-:W-:Y:S01]  /*1980*/  UIADD3 UR38, UR38, -0x2, URZ ;  /* 0xfffffffe26267890 */ /* 0x000fe2000fffe03f */
[----:B------:R-:W-:Y:S01]  /*1990*/  P2R R82, PR, RZ, 0x1 ;  /* 0x00000001ff527803 */ /* 0x000fe20000000000 */
[--C-:B------:R-:W-:Y:S01]  /*19a0*/  IMAD.MOV.U32 R117, RZ, RZ, R119.reuse ;  /* 0x000000ffff757224 */ /* 0x100fe200078e0077 */
[-C--:B------:R-:W-:Y:S01]  /*19b0*/  MOV R118, R119.reuse ;  /* 0x0000007700767202 */ /* 0x080fe20000000f00 */
[----:B------:R-:W-:Y:S01]  /*19c0*/  IMAD R3, R3, R0, 0x70 ;  /* 0x0000007003037424 */ /* 0x000fe200078e0200 */
[-C--:B------:R-:W-:Y:S01]  /*19d0*/  MOV R110, R119.reuse ;  /* 0x00000077006e7202 */ /* 0x080fe20000000f00 */
[--C-:B------:R-:W-:Y:S01]  /*19e0*/  IMAD.MOV.U32 R116, RZ, RZ, R119.reuse ;  /* 0x000000ffff747224 */ /* 0x100fe200078e0077 */
[-C--:B------:R-:W-:Y:S01]  /*19f0*/  MOV R102, R119.reuse ;  /* 0x0000007700667202 */ /* 0x080fe20000000f00 */
[----:B------:R-:W-:Y:S01]  /*1a00*/  VIADD R3, R3, UR39 ;  /* 0x0000002703037c36 */ /* 0x000fe20008000000 */
[-C--:B------:R-:W-:Y:S01]  /*1a10*/  MOV R94, R119.reuse ;  /* 0x00000077005e7202 */ /* 0x080fe20000000f00 */
[----:B------:R-:W-:Y:S01]  /*1a20*/  IMAD.MOV.U32 R114, RZ, RZ, R119 ;  /* 0x000000ffff727224 */ /* 0x000fe200078e0077 */
[----:B------:R-:W-:Y:S01]  /*1a30*/  MOV R86, R119 ;  /* 0x0000007700567202 */ /* 0x000fe20000000f00 */
[----:B------:R-:W-:-:S02]  /*1a40*/  IMAD R2, R2, -0x70, R3 ;  /* 0xffffff9002027824 */ /* 0x000fc400078e0203 */
[--C-:B------:R-:W-:Y:S02]  /*1a50*/  IMAD.MOV.U32 R112, RZ, RZ, R119.reuse ;  /* 0x000000ffff707224 */ /* 0x100fe400078e0077 */
[--C-:B------:R-:W-:Y:S01]  /*1a60*/  IMAD.MOV.U32 R108, RZ, RZ, R119.reuse ;  /* 0x000000ffff6c7224 */ /* 0x100fe200078e0077 */
[C---:B------:R-:W-:Y:S01]  /*1a70*/  ISETP.GT.AND P2, PT, R2.reuse, RZ, PT ;  /* 0x000000ff0200720c */ /* 0x040fe20003f44270 */
[--C-:B------:R-:W-:Y:S01]  /*1a80*/  IMAD.MOV.U32 R106, RZ, RZ, R119.reuse ;  /* 0x000000ffff6a7224 */ /* 0x100fe200078e0077 */
[C---:B------:R-:W-:Y:S01]  /*1a90*/  ISETP.GT.AND P3, PT, R2.reuse, 0x1, PT ;  /* 0x000000010200780c */ /* 0x040fe20003f64270 */
[--C-:B------:R-:W-:Y:S01]  /*1aa0*/  IMAD.MOV.U32 R104, RZ, RZ, R119.reuse ;  /* 0x000000ffff687224 */ /* 0x100fe200078e0077 */
[C---:B------:R-:W-:Y:S01]  /*1ab0*/  ISETP.GT.AND P4, PT, R2.reuse, 0x8, PT ;  /* 0x000000080200780c */ /* 0x040fe20003f84270 */
[--C-:B------:R-:W-:Y:S01]  /*1ac0*/  IMAD.MOV.U32 R100, RZ, RZ, R119.reuse ;  /* 0x000000ffff647224 */ /* 0x100fe200078e0077 */
[C---:B------:R-:W-:Y:S01]  /*1ad0*/  ISETP.GT.AND P5, PT, R2.reuse, 0x9, PT ;  /* 0x000000090200780c */ /* 0x040fe20003fa4270 */
[--C-:B------:R-:W-:Y:S01]  /*1ae0*/  IMAD.MOV.U32 R98, RZ, RZ, R119.reuse ;  /* 0x000000ffff627224 */ /* 0x100fe200078e0077 */
[C---:B------:R-:W-:Y:S01]  /*1af0*/  ISETP.GT.AND P6, PT, R2.reuse, 0x21, PT ;  /* 0x000000210200780c */ /* 0x040fe20003fc4270 */
[--C-:B------:R-:W-:Y:S01]  /*1b00*/  IMAD.MOV.U32 R96, RZ, RZ, R119.reuse ;  /* 0x000000ffff607224 */ /* 0x100fe200078e0077 */
[----:B------:R-:W-:Y:S01]  /*1b10*/  ISETP.GT.AND P1, PT, R2, 0x49, PT ;  /* 0x000000490200780c */ /* 0x000fe20003f24270 */
[----:B------:R-:W-:Y:S01]  /*1b20*/  IMAD.MOV.U32 R92, RZ, RZ, R119 ;  /* 0x000000ffff5c7224 */ /* 0x000fe200078e0077 */
[----:B------:R-:W-:-:S02]  /*1b30*/  WARPGROUP.DEPBAR.LE gsb0, 0x0 ;  /* 0x00008000000079c5 */ /* 0x000fc40000010000 */
[----:B------:R-:W-:Y:S01]  /*1b40*/  WARPGROUP.ARRIVE ;  /* 0x00000000000079c5 */ /* 0x000fe20000000000 */
[----:B------:R-:W-:Y:S01]  /*1b50*/  ISETP.GT.AND P0, PT, R2, 0x50, PT ;  /* 0x000000500200780c */ /* 0x000fe20003f04270 */
[--C-:B------:R-:W-:Y:S02]  /*1b60*/  IMAD.MOV.U32 R90, RZ, RZ, R119.reuse ;  /* 0x000000ffff5a7224 */ /* 0x100fe400078e0077 */
[--C-:B------:R-:W-:Y:S02]  /*1b70*/  IMAD.MOV.U32 R88, RZ, RZ, R119.reuse ;  /* 0x000000ffff587224 */ /* 0x100fe400078e0077 */
[----:B------:R-:W-:Y:S01]  /*1b80*/  HGMMA.64x16x16.F32 R64, gdesc[UR8], RZ, !UPT, gsb0 ;  /* 0x00200000084079f0 */ /* 0x000fe2000c0008ff */
[----:B------:R-:W-:Y:S01]  /*1b90*/  R2UR UR8, R4 ;  /* 0x00000000040872ca */ /* 0x000fe200000e0000 */
[----:B------:R-:W-:Y:S01]  /*1ba0*/  UIADD3 UR9, UR61, 0x504, URZ ;  /* 0x000005043d097890 */ /* 0x000fe2000fffe03f */
[----:B------:R-:W-:Y:S01]  /*1bb0*/  IMAD.MOV.U32 R84, RZ, RZ, R119 ;  /* 0x000000ffff547224 */ /* 0x000fe200078e0077 */
[----:B------:R-:W-:Y:S01]  /*1bc0*/  UIADD3 UR10, UR61, 0x584, URZ ;  /* 0x000005843d0a7890 */ /* 0x000fe2000fffe03f */
[----:B------:R-:W-:-:S09]  /*1bd0*/  UMOV UR11, 0x40000040 ;  /* 0x40000040000b7882 */ /* 0x000fd20000000000 */
[----:B------:R-:W-:Y:S02]  /*1be0*/  UIADD3 UR28, UR8, 0x400, URZ ;  /* 0x00000400081c7890 */ /* 0x000fe4000fffe03f */
[----:B------:R-:W-:Y:S02]  /*1bf0*/  UIADD3 UR32, UR8, 0x402, URZ ;  /* 0x0000040208207890 */ /* 0x000fe4000fffe03f */
[----:B------:R-:W-:Y:S02]  /*1c00*/  UIADD3 UR36, UR8, 0x404, URZ ;  /* 0x0000040408247890 */ /* 0x000fe4000fffe03f */
[----:B------:R-:W-:Y:S02]  /*1c10*/  UIADD3 UR40, UR8, 0x406, URZ ;  /* 0x0000040608287890 */ /* 0x000fe4000fffe03f */
[----:B------:R-:W-:Y:S02]  /*1c20*/  UIADD3 UR44, UR8, 0x800, URZ ;  /* 0x00000800082c7890 */ /* 0x000fe4000fffe03f */
[----:B------:R-:W-:-:S02]  /*1c30*/  UIADD3 UR48, UR8, 0x802, URZ ;  /* 0x0000080208307890 */ /* 0x000fc4000fffe03f */
[----:B------:R-:W-:Y:S02]  /*1c40*/  UIADD3 UR52, UR8, 0x804, URZ ;  /* 0x0000080408347890 */ /* 0x000fe4000fffe03f */
[----:B------:R-:W-:Y:S01]  /*1c50*/  UIADD3 UR56, UR8, 0x806, URZ ;  /* 0x0000080608387890 */ /* 0x000fe2000fffe03f */
        /* <DEDUP_REMOVED lines=9> */
[----:B------:R-:W-:Y:S03]  /*1cf0*/  HGMMA.64x16x16.F32 R48, gdesc[UR12], RZ, !UPT, gsb0 ;  /* 0x002000000c3079f0 */ /* 0x000fe6000c0008ff */
        /* <DEDUP_REMOVED lines=14> */
[----:B------:R-:W-:Y:S01]  /*1de0*/  UIADD3 UR8, UR61, 0x884, URZ ;  /* 0x000008843d087890 */ /* 0x000fe2000fffe03f */
        /* <DEDUP_REMOVED lines=482> */
[----:B------:R-:W-:Y:S01]  /*3c10*/  IMAD.MOV.U32 R72, RZ, RZ, R119 ;  /* 0x000000ffff487224 */ /* 0x000fe200078e0077 */
[----:B------:R-:W-:Y:S02]  /*3c20*/  FSEL R79, R79, -INF , P5 ;  /* 0xff8000004f4f7808 */ /* 0x000fe40002800000 */
[----:B------:R-:W-:-:S02]  /*3c30*/  ISETP.GT.AND P2, PT, R2, 0x10, PT ;  /* 0x000000100200780c */ /* 0x000fc40003f44270 */
[----:B------:R-:W-:Y:S02]  /*3c40*/  FMNMX.FTZ R0, R19, R0, !PT ;  /* 0x0000000013007209 */ /* 0x000fe40007810000 */
[----:B------:R-:W-:Y:S02]  /*3c50*/  FSEL R73, R73, -INF , P3 ;  /* 0xff80000049497808 */ /* 0x000fe40001800000 */
[----:B------:R-:W-:Y:S02]  /*3c60*/  ISETP.GT.AND P3, PT, R2, 0x11, PT ;  /* 0x000000110200780c */ /* 0x000fe40003f64270 */
[----:B------:R-:W-:Y:S02]  /*3c70*/  FMNMX.FTZ R0, R79, R0, !PT ;  /* 0x000000004f007209 */ /* 0x000fe40007810000 */
[----:B------:R-:W-:Y:S01]  /*3c80*/  FSEL R9, R76, -INF , P4 ;  /* 0xff8000004c097808 */ /* 0x000fe20002000000 */
[----:B------:R-:W-:Y:S01]  /*3c90*/  IMAD.MOV.U32 R76, RZ, RZ, R119 ;  /* 0x000000ffff4c7224 */ /* 0x000fe200078e0077 */
[----:B------:R-:W-:-:S02]  /*3ca0*/  ISETP.GT.AND P4, PT, R2, 0x18, PT ;  /* 0x000000180200780c */ /* 0x000fc40003f84270 */
[----:B------:R-:W-:Y:S02]  /*3cb0*/  FSEL R77, R77, -INF , P5 ;  /* 0xff8000004d4d7808 */ /* 0x000fe40002800000 */
[----:B------:R-:W-:Y:S02]  /*3cc0*/  ISETP.GT.AND P5, PT, R2, 0x19, PT ;  /* 0x000000190200780c */ /* 0x000fe40003fa4270 */
[----:B------:R-:W-:Y:S01]  /*3cd0*/  MOV R78, R119 ;  /* 0x00000077004e7202 */ /* 0x000fe20000000f00 */
[----:B------:R-:W-:Y:S02]  /*3ce0*/  WARPGROUP.DEPBAR.LE gsb0, 0x0 ;  /* 0x00008000000079c5 */ /* 0x000fe40000010000 */
[----:B------:R-:W-:Y:S01]  /*3cf0*/  WARPGROUP.ARRIVE ;  /* 0x00000000000079c5 */ /* 0x000fe20000000000 */
[----:B------:R-:W-:Y:S01]  /*3d00*/  FSEL R21, R66, -INF , P2 ;  /* 0xff80000042157808 */ /* 0x000fe20001000000 */
[----:B------:R-:W-:Y:S01]  /*3d10*/  IMAD.MOV.U32 R66, RZ, RZ, R119 ;  /* 0x000000ffff427224 */ /* 0x000fe200078e0077 */
[----:B------:R-:W-:-:S02]  /*3d20*/  FSEL R67, R67, -INF , P3 ;  /* 0xff80000043437808 */ /* 0x000fc40001800000 */
[----:B------:R-:W-:Y:S01]  /*3d30*/  FMNMX.FTZ R0, R21, R0, !PT ;  /* 0x0000000015007209 */ /* 0x000fe20007810000 */
[----:B------:R-:W-:Y:S01]  /*3d40*/  HGMMA.64x16x16.F32 R56, gdesc[UR4], R56, gsb0 ;  /* 0x00200000043879f0 */ /* 0x000fe20008000838 */
[----:B------:R-:W-:Y:S01]  /*3d50*/  UIADD3 UR6, UR61, 0x886, URZ ;  /* 0x000008863d067890 */ /* 0x000fe2000fffe03f */
[----:B------:R-:W-:Y:S01]  /*3d60*/  FSEL R23, R70, -INF , P4 ;  /* 0xff80000046177808 */ /* 0x000fe20002000000 */
[----:B------:R-:W-:Y:S01]  /*3d70*/  UMOV UR4, UR56 ;  /* 0x0000003800047c82 */ /* 0x000fe20008000000 */
[----:B------:R-:W-:Y:S01]  /*3d80*/  UMOV UR5, UR57 ;  /* 0x0000003900057c82 */ /* 0x000fe20008000000 */
[----:B------:R-:W-:Y:S01]  /*3d90*/  UMOV UR7, 0x40000040 ;  /* 0x4000004000077882 */ /* 0x000fe20000000000 */
[----:B------:R-:W-:Y:S02]  /*3da0*/  FMNMX.FTZ R0, R67, R0, !PT ;  /* 0x0000000043007209 */ /* 0x000fe40007810000 */
[----:B------:R-:W-:Y:S01]  /*3db0*/  FSEL R13, R64, -INF , P2 ;  /* 0xff800000400d7808 */ /* 0x000fe20001000000 */
[----:B------:R-:W-:Y:S01]  /*3dc0*/  IMAD.MOV.U32 R64, RZ, RZ, R119 ;  /* 0x000000ffff407224 */ /* 0x000fe200078e0077 */
[----:B------:R-:W-:-:S02]  /*3dd0*/  FSEL R71, R71, -INF , P5 ;  /* 0xff80000047477808 */ /* 0x000fc40002800000 */
[C---:B------:R-:W-:Y:S02]  /*3de0*/  ISETP.GT.AND P2, PT, R2.reuse, 0x20, PT ;  /* 0x000000200200780c */ /* 0x040fe40003f44270 */
[----:B------:R-:W-:Y:S02]  /*3df0*/  FMNMX.FTZ R0, R23, R0, !PT ;  /* 0x0000000017007209 */ /* 0x000fe40007810000 */
[----:B------:R-:W-:Y:S02]  /*3e00*/  FSEL R69, R69, -INF , P5 ;  /* 0xff80000045457808 */ /* 0x000fe40002800000 */
[----:B------:R-:W-:Y:S02]  /*3e10*/  FMNMX.FTZ R0, R71, R0, !PT ;  /* 0x0000000047007209 */ /* 0x000fe40007810000 */
[----:B------:R-:W-:Y:S02]  /*3e20*/  ISETP.GT.AND P5, PT, R2, 0x28, PT ;  /* 0x000000280200780c */ /* 0x000fe40003fa4270 */
        /* <DEDUP_REMOVED lines=19> */
[----:B------:R-:W-:Y:S02]  /*3f60*/  FSEL R63, R63, -INF , P4 ;  /* 0xff8000003f3f7808 */ /* 0x000fe40002000000 */
[----:B------:R-:W-:-:S02]  /*3f70*/  FMNMX.FTZ R0, R85, R0, !PT ;  /* 0x0000000055007209 */ /* 0x000fc40007810000 */
[----:B------:R-:W-:Y:S01]  /*3f80*/  FSEL R59, R56, -INF , P2 ;  /* 0xff800000383b7808 */ /* 0x000fe20001000000 */
[----:B------:R-:W-:Y:S01]  /*3f90*/  IMAD.MOV.U32 R56, RZ, RZ, R119 ;  /* 0x000000ffff387224 */ /* 0x000fe200078e0077 */
[C---:B------:R-:W-:Y:S02]  /*3fa0*/  ISETP.GT.AND P2, PT, R2.reuse, 0x31, PT ;  /* 0x000000310200780c */ /* 0x040fe40003f44270 */
[----:B------:R-:W-:Y:S02]  /*3fb0*/  FMNMX.FTZ R0, R63, R0, !PT ;  /* 0x000000003f007209 */ /* 0x000fe40007810000 */
[----:B------:R-:W-:Y:S02]  /*3fc0*/  FSEL R57, R57, -INF , P6 ;  /* 0xff80000039397808 */ /* 0x000fe40003000000 */
[----:B------:R-:W-:Y:S02]  /*3fd0*/  ISETP.GT.AND P6, PT, R2, 0x38, PT ;  /* 0x000000380200780c */ /* 0x000fe40003fc4270 */
[----:B------:R-:W-:-:S02]  /*3fe0*/  FSEL R61, R61, -INF , P4 ;  /* 0xff8000003d3d7808 */ /* 0x000fc40002000000 */
[----:B------:R-:W-:Y:S02]  /*3ff0*/  ISETP.GT.AND P4, PT, R2, 0x40, PT ;  /* 0x000000400200780c */ /* 0x000fe40003f84270 */
[----:B------:R-:W-:Y:S01]  /*4000*/  MOV R62, R119 ;  /* 0x00000077003e7202 */ /* 0x000fe20000000f00 */
[----:B------:R-:W-:Y:S02]  /*4010*/  WARPGROUP.DEPBAR.LE gsb0, 0x0 ;  /* 0x00008000000079c5 */ /* 0x000fe40000010000 */
[----:B------:R-:W-:Y:S01]  /*4020*/  WARPGROUP.ARRIVE ;  /* 0x00000000000079c5 */ /* 0x000fe20000000000 */
[----:B------:R-:W-:Y:S01]  /*4030*/  FSEL R87, R50, -INF , P3 ;  /* 0xff80000032577808 */ /* 0x000fe20001800000 */
[--C-:B------:R-:W-:Y:S01]  /*4040*/  IMAD.MOV.U32 R50, RZ, RZ, R119.reuse ;  /* 0x000000ffff327224 */ /* 0x100fe200078e0077 */
[----:B------:R-:W-:Y:S02]  /*4050*/  FSEL R89, R51, -INF , P2 ;  /* 0xff80000033597808 */ /* 0x000fe40001000000 */
[----:B------:R-:W-:Y:S01]  /*4060*/  FMNMX.FTZ R0, R87, R0, !PT ;  /* 0x0000000057007209 */ /* 0x000fe20007810000 */
[----:B------:R-:W-:Y:S01]  /*4070*/  HGMMA.64x16x16.F32 R40, gdesc[UR8], R40, gsb0 ;  /* 0x00200000082879f0 */ /* 0x000fe20008000828 */
[----:B------:R-:W-:Y:S01]  /*4080*/  FSEL R51, R60, -INF , P5 ;  /* 0xff8000003c337808 */ /* 0x000fe20002800000 */
[----:B------:R-:W-:Y:S01]  /*4090*/  IMAD.MOV.U32 R60, RZ, RZ, R119 ;  /* 0x000000ffff3c7224 */ /* 0x000fe200078e0077 */
[----:B------:R-:W-:-:S02]  /*40a0*/  ISETP.GT.AND P5, PT, R2, 0x39, PT ;  /* 0x000000390200780c */ /* 0x000fc40003fa4270 */
[----:B------:R-:W-:Y:S02]  /*40b0*/  FSEL R91, R54, -INF , P6 ;  /* 0xff800000365b7808 */ /* 0x000fe40003000000 */
[----:B------:R-:W-:Y:S02]  /*40c0*/  FMNMX.FTZ R0, R89, R0, !PT ;  /* 0x0000000059007209 */ /* 0x000fe40007810000 */
[----:B------:R-:W-:Y:S02]  /*40d0*/  FSEL R93, R55, -INF , P5 ;  /* 0xff800000375d7808 */ /* 0x000fe40002800000 */
[----:B------:R-:W-:Y:S02]  /*40e0*/  FMNMX.FTZ R0, R91, R0, !PT ;  /* 0x000000005b007209 */ /* 0x000fe40007810000 */
[----:B------:R-:W-:Y:S01]  /*40f0*/  FSEL R55, R48, -INF , P3 ;  /* 0xff80000030377808 */ /* 0x000fe20001800000 */
[----:B------:R-:W-:Y:S01]  /*4100*/  IMAD.MOV.U32 R48, RZ, RZ, R119 ;  /* 0x000000ffff307224 */ /* 0x000fe200078e0077 */
[----:B------:R-:W-:-:S02]  /*4110*/  ISETP.GT.AND P3, PT, R2, 0x41, PT ;  /* 0x000000410200780c */ /* 0x000fc40003f64270 */
[----:B------:R-:W-:Y:S02]  /*4120*/  FMNMX.FTZ R0, R93, R0, !PT ;  /* 0x000000005d007209 */ /* 0x000fe40007810000 */
[----:B------:R-:W-:Y:S02]  /*4130*/  FSEL R49, R49, -INF , P2 ;  /* 0xff80000031317808 */ /* 0x000fe40001000000 */
[C---:B------:R-:W-:Y:S02]  /*4140*/  ISETP.GT.AND P2, PT, R2.reuse, 0x48, PT ;  /* 0x000000480200780c */ /* 0x040fe40003f44270 */
        /* <DEDUP_REMOVED lines=14> */
[----:B------:R-:W-:-:S02]  /*4230*/  FMNMX.FTZ R0, R97, R0, !PT ;  /* 0x0000000061007209 */ /* 0x000fc40007810000 */
[----:B------:R-:W-:Y:S02]  /*4240*/  FSEL R101, R47, -INF , P1 ;  /* 0xff8000002f657808 */ /* 0x000fe40000800000 */
[----:B------:R-:W-:Y:S02]  /*4250*/  FMNMX.FTZ R0, R99, R0, !PT ;  /* 0x0000000063007209 */ /* 0x000fe40007810000 */
[C---:B------:R-:W-:Y:S02]  /*4260*/  ISETP.GT.AND P1, PT, R2.reuse, 0x51, PT ;  /* 0x000000510200780c */ /* 0x040fe40003f24270 */
[----:B------:R-:W-:Y:S02]  /*4270*/  FMNMX.FTZ R0, R101, R0, !PT ;  /* 0x0000000065007209 */ /* 0x000fe40007810000 */
[----:B------:R-:W-:Y:S02]  /*4280*/  FSEL R41, R41, -INF , P3 ;  /* 0xff80000029297808 */ /* 0x000fe40001800000 */
[----:B------:R-:W-:-:S02]  /*4290*/  ISETP.GT.AND P3, PT, R2, 0x60, PT ;  /* 0x000000600200780c */ /* 0x000fc40003f64270 */
[----:B------:R-:W-:Y:S02]  /*42a0*/  FSEL R47, R40, -INF , P4 ;  /* 0xff800000282f7808 */ /* 0x000fe40002000000 */
[----:B------:R-:W-:Y:S02]  /*42b0*/  ISETP.GT.AND P4, PT, R2, 0x61, PT ;  /* 0x000000610200780c */ /* 0x000fe40003f84270 */
[----:B------:R-:W-:Y:S01]  /*42c0*/  FSEL R43, R52, -INF , P6 ;  /* 0xff800000342b7808 */ /* 0x000fe20003000000 */
[----:B------:R-:W-:Y:S01]  /*42d0*/  IMAD.MOV.U32 R52, RZ, RZ, R119 ;  /* 0x000000ffff347224 */ /* 0x000fe200078e0077 */
[----:B------:R-:W-:Y:S02]  /*42e0*/  ISETP.GT.AND P6, PT, R2, 0x69, PT ;  /* 0x000000690200780c */ /* 0x000fe40003fc4270 */
[----:B------:R-:W-:Y:S02]  /*42f0*/  P2R R22, PR, RZ, 0x2 ;  /* 0x00000002ff167803 */ /* 0x000fe40000000000 */
[----:B------:R-:W-:Y:S01]  /*4300*/  MOV R46, R119 ;  /* 0x00000077002e7202 */ /* 0x000fe20000000f00 */
[----:B------:R-:W-:-:S02]  /*4310*/  WARPGROUP.DEPBAR.LE gsb0, 0x0 ;  /* 0x00008000000079c5 */ /* 0x000fc40000010000 */
[----:B------:R-:W-:Y:S01]  /*4320*/  WARPGROUP.ARRIVE ;  /* 0x00000000000079c5 */ /* 0x000fe20000000000 */
[----:B------:R-:W-:Y:S02]  /*4330*/  FSEL R103, R34, -INF , P0 ;  /* 0xff80000022677808 */ /* 0x000fe40000000000 */
[----:B------:R-:W-:Y:S02]  /*4340*/  ISETP.GT.AND P0, PT, R2, 0x58, PT ;  /* 0x000000580200780c */ /* 0x000fe40003f04270 */
[----:B------:R-:W-:Y:S01]  /*4350*/  FSEL R105, R35, -INF , P1 ;  /* 0xff80000023697808 */ /* 0x000fe20000800000 */
[----:B------:R-:W-:Y:S01]  /*4360*/  HGMMA.64x16x16.F32 R24, gdesc[UR4], R24, gsb0 ;  /* 0x00200000041879f0 */ /* 0x000fe20008000818 */
[----:B------:R-:W-:Y:S01]  /*4370*/  FMNMX.FTZ R0, R103, R0, !PT ;  /* 0x0000000067007209 */ /* 0x000fe20007810000 */
[----:B------:R-:W-:Y:S01]  /*4380*/  ULDC UR4, c[0x0][0x988] ;  /* 0x0002620000047ab9 */ /* 0x000fe20000000800 */
[----:B------:R-:W-:Y:S02]  /*4390*/  FSEL R35, R44, -INF , P2 ;  /* 0xff8000002c237808 */ /* 0x000fe40001000000 */
[----:B------:R-:W-:-:S02]  /*43a0*/  ISETP.GT.AND P2, PT, R2, 0x59, PT ;  /* 0x000000590200780c */ /* 0x000fc40003f44270 */
[----:B------:R-:W-:Y:S02]  /*43b0*/  FSEL R107, R38, -INF , P0 ;  /* 0xff800000266b7808 */ /* 0x000fe40000000000 */
[----:B------:R-:W-:Y:S02]  /*43c0*/  FMNMX.FTZ R0, R105, R0, !PT ;  /* 0x0000000069007209 */ /* 0x000fe40007810000 */
[----:B------:R-:W-:Y:S02]  /*43d0*/  FSEL R39, R39, -INF , P2 ;  /* 0xff80000027277808 */ /* 0x000fe40001000000 */
[----:B------:R-:W-:Y:S02]  /*43e0*/  FMNMX.FTZ R0, R107, R0, !PT ;  /* 0x000000006b007209 */ /* 0x000fe40007810000 */
[----:B------:R-:W-:Y:S02]  /*43f0*/  P2R R20, PR, RZ, 0x1 ;  /* 0x00000001ff147803 */ /* 0x000fe40000000000 */
[----:B------:R-:W-:-:S02]  /*4400*/  FMNMX.FTZ R0, R39, R0, !PT ;  /* 0x0000000027007209 */ /* 0x000fc40007810000 */
[C---:B------:R-:W-:Y:S02]  /*4410*/  ISETP.GT.AND P0, PT, R2.reuse, 0x49, PT ;  /* 0x000000490200780c */ /* 0x040fe40003f04270 */
[----:B------:R-:W-:Y:S02]  /*4420*/  ISETP.GT.AND P1, PT, R2, 0x50, PT ;  /* 0x000000500200780c */ /* 0x000fe40003f24270 */
[----:B------:R-:W-:Y:S02]  /*4430*/  FSEL R45, R45, -INF , P0 ;  /* 0xff8000002d2d7808 */ /* 0x000fe40000000000 */
[----:B------:R-:W-:Y:S02]  /*4440*/  P2R R14, PR, RZ, 0x4 ;  /* 0x00000004ff0e7803 */ /* 0x000fe40000000000 */
[----:B------:R-:W-:Y:S01]  /*4450*/  ISETP.NE.AND P0, PT, R20, RZ, PT ;  /* 0x000000ff1400720c */ /* 0x000fe20003f05270 */
[----:B------:R-:W-:Y:S02]  /*4460*/  WARPGROUP.DEPBAR.LE gsb0, 0x0 ;  /* 0x00008000000079c5 */ /* 0x000fe40000010000 */
[----:B------:R-:W-:-:S02]  /*4470*/  FSEL R109, R26, -INF , P3 ;  /* 0xff8000001a6d7808 */ /* 0x000fc40001800000 */
[----:B------:R-:W-:Y:S02]  /*4480*/  FSEL R111, R27, -INF , P4 ;  /* 0xff8000001b6f7808 */ /* 0x000fe40002000000 */
[----:B------:R-:W-:Y:S02]  /*4490*/  FMNMX.FTZ R0, R109, R0, !PT ;  /* 0x000000006d007209 */ /* 0x000fe40007810000 */
[----:B------:R-:W-:Y:S02]  /*44a0*/  FSEL R113, R30, -INF , P5 ;  /* 0xff8000001e717808 */ /* 0x000fe40002800000 */
[----:B------:R-:W-:Y:S02]  /*44b0*/  FMNMX.FTZ R0, R111, R0, !PT ;  /* 0x000000006f007209 */ /* 0x000fe40007810000 */
[----:B------:R-:W-:Y:S02]  /*44c0*/  FSEL R115, R31, -INF , P6 ;  /* 0xff8000001f737808 */ /* 0x000fe40003000000 */
[----:B------:R-:W-:-:S02]  /*44d0*/  FMNMX.FTZ R0, R113, R0, !PT ;  /* 0x0000000071007209 */ /* 0x000fc40007810000 */
[----:B------:R-:W-:Y:S02]  /*44e0*/  FSEL R27, R32, -INF , P1 ;  /* 0xff800000201b7808 */ /* 0x000fe40000800000 */
[----:B------:R-:W-:Y:S01]  /*44f0*/  FMNMX.FTZ R6, R115, R0, !PT ;  /* 0x0000000073067209 */ /* 0x000fe20007810000 */
[----:B------:R-:W-:Y:S01]  /*4500*/  IMAD.U32 R0, RZ, RZ, UR4 ;  /* 0x00000004ff007e24 */ /* 0x000fe2000f8e00ff */
[----:B------:R-:W-:Y:S02]  /*4510*/  ISETP.NE.AND P1, PT, R22, RZ, PT ;  /* 0x000000ff1600720c */ /* 0x000fe40003f25270 */
[----:B------:R-:W-:Y:S01]  /*4520*/  FSEL R31, R36, -INF , P0 ;  /* 0xff800000241f7808 */ /* 0x000fe20000000000 */
[----:B------:R-:W0:Y:S01]  /*4530*/  SHFL.BFLY PT, R3, R6, 0x2, 0x1f ;  /* 0x0c401f0006037f89 */ /* 0x000e2200000e0000 */
[----:B------:R-:W-:Y:S02]  /*4540*/  FSEL R33, R33, -INF , P1 ;  /* 0xff80000021217808 */ /* 0x000fe40000800000 */
[----:B------:R-:W-:-:S02]  /*4550*/  FSEL R25, R25, -INF , P4 ;  /* 0xff80000019197808 */ /* 0x000fc40002000000 */
[----:B------:R-:W-:Y:S02]  /*4560*/  FSEL R29, R29, -INF , P6 ;  /* 0xff8000001d1d7808 */ /* 0x000fe40003000000 */
[----:B------:R-:W-:Y:S01]  /*4570*/  ISETP.NE.AND P1, PT, R80, RZ, PT ;  /* 0x000000ff5000720c */ /* 0x000fe20003f25270 */
[--C-:B------:R-:W-:Y:S01]  /*4580*/  IMAD.MOV.U32 R80, RZ, RZ, R119.reuse ;  /* 0x000000ffff507224 */ /* 0x100fe200078e0077 */
[----:B------:R-:W-:Y:S02]  /*4590*/  R2UR UR4, R17 ;  /* 0x00000000110472ca */ /* 0x000fe400000e0000 */
[----:B------:R-:W-:Y:S01]  /*45a0*/  ISETP.NE.AND P0, PT, R82, RZ, PT ;  /* 0x000000ff5200720c */ /* 0x000fe20003f05270 */
[----:B------:R-:W-:-:S10]  /*45b0*/  IMAD.MOV.U32 R82, RZ, RZ, R119 ;  /* 0x000000ffff527224 */ /* 0x000fd400078e0077 */
[----:B------:R-:W-:Y:S01]  /*45c0*/  UISETP.GE.AND UP0, UPT, UR38, UR4, UPT ;  /* 0x000000042600728c */ /* 0x000fe2000bf06270 */
[----:B0-----:R-:W-:Y:S02]  /*45d0*/  FMNMX.FTZ R10, R6, R3, !PT ;  /* 0x00000003060a7209 */ /* 0x001fe40007810000 */
[----:B------:R-:W-:Y:S01]  /*45e0*/  UMOV UR4, URZ ;  /* 0x0000003f00047c82 */ /* 0x000fe20008000000 */
[----:B------:R-:W-:Y:S02]  /*45f0*/  FMNMX.FTZ R6, R7, R73, !PT ;  /* 0x0000004907067209 */ /* 0x000fe40007810000 */
[----:B------:R-:W0:Y:S02]  /*4600*/  SHFL.BFLY PT, R3, R10, 0x1, 0x1f ;  /* 0x0c201f000a037f89 */ /* 0x000e2400000e0000 */
[----:B------:R-:W-:-:S04]  /*4610*/  FMNMX.FTZ R6, R9, R6, !PT ;  /* 0x0000000609067209 */ /* 0x000fc80007810000 */
[----:B------:R-:W-:-:S04]  /*4620*/  FMNMX.FTZ R6, R77, R6, !PT ;  /* 0x000000064d067209 */ /* 0x000fc80007810000 */
[----:B------:R-:W-:-:S04]  /*4630*/  FMNMX.FTZ R6, R13, R6, !PT ;  /* 0x000000060d067209 */ /* 0x000fc80007810000 */
[----:B------:R-:W-:-:S04]  /*4640*/  FMNMX.FTZ R6, R65, R6, !PT ;  /* 0x0000000641067209 */ /* 0x000fc80007810000 */
[----:B------:R-:W-:-:S04]  /*4650*/  FMNMX.FTZ R6, R11, R6, !PT ;  /* 0x000000060b067209 */ /* 0x000fc80007810000 */
[----:B------:R-:W-:Y:S02]  /*4660*/  FMNMX.FTZ R6, R69, R6, !PT ;  /* 0x0000000645067209 */ /* 0x000fe40007810000 */
[----:B0-----:R-:W-:Y:S02]  /*4670*/  FMNMX.FTZ R3, R10, R3, !PT ;  /* 0x000000030a037209 */ /* 0x001fe40007810000 */
[----:B------:R-:W-:Y:S02]  /*4680*/  FMNMX.FTZ R6, R59, R6, !PT ;  /* 0x000000063b067209 */ /* 0x000fe40007810000 */
[C---:B------:R-:W-:Y:S01]  /*4690*/  FSETP.NEU.FTZ.AND P2, PT, R3.reuse, -INF , PT ;  /* 0xff8000000300780b */ /* 0x040fe20003f5d000 */
[----:B------:R-:W-:Y:S01]  /*46a0*/  FMUL.FTZ R12, R3, R0 ;  /* 0x00000000030c7220 */ /* 0x000fe20000410000 */
[----:B------:R-:W-:-:S04]  /*46b0*/  FMNMX.FTZ R6, R57, R6, !PT ;  /* 0x0000000639067209 */ /* 0x000fc80007810000 */
[----:B------:R-:W-:Y:S02]  /*46c0*/  FMNMX.FTZ R6, R51, R6, !PT ;  /* 0x0000000633067209 */ /* 0x000fe40007810000 */
[----:B------:R-:W-:Y:S02]  /*46d0*/  FSEL R12, R12, RZ, P2 ;  /* 0x000000ff0c0c7208 */ /* 0x000fe40001000000 */
[----:B------:R-:W-:Y:S02]  /*46e0*/  FMNMX.FTZ R6, R61, R6, !PT ;  /* 0x000000063d067209 */ /* 0x000fe40007810000 */
[----:B------:R-:W-:Y:S01]  /*46f0*/  ISETP.NE.AND P2, PT, R14, RZ, PT ;  /* 0x000000ff0e00720c */ /* 0x000fe20003f45270 */
[--C-:B------:R-:W-:Y:S01]  /*4700*/  FFMA.FTZ R201, R15, R0, -R12.reuse ;  /* 0x000000000fc97223 */ /* 0x100fe2000001080c */
[----:B------:R-:W-:Y:S01]  /*4710*/  FMNMX.FTZ R6, R55, R6, !PT ;  /* 0x0000000637067209 */ /* 0x000fe20007810000 */
[-CC-:B------:R-:W-:Y:S01]  /*4720*/  FFMA.FTZ R203, R19, R0.reuse, -R12.reuse ;  /* 0x0000000013cb7223 */ /* 0x180fe2000001080c */
[----:B------:R-:W-:Y:S01]  /*4730*/  FSEL R37, R37, -INF , P2 ;  /* 0xff80000025257808 */ /* 0x000fe20001000000 */
[--C-:B------:R-:W-:Y:S01]  /*4740*/  FFMA.FTZ R21, R21, R0, -R12.reuse ;  /* 0x0000000015157223 */ /* 0x100fe2000001080c */
[----:B------:R-:W-:Y:S01]  /*4750*/  FMNMX.FTZ R6, R49, R6, !PT ;  /* 0x0000000631067209 */ /* 0x000fe20007810000 */
[--C-:B------:R-:W-:Y:S01]  /*4760*/  FFMA.FTZ R2, R75, R0, -R12.reuse ;  /* 0x000000004b027223 */ /* 0x100fe2000001080c */
[----:B------:R-:W-:Y:S01]  /*4770*/  FSEL R15, R24, -INF , P3 ;  /* 0xff800000180f7808 */ /* 0x000fe20001800000 */
[----:B------:R-:W-:Y:S01]  /*4780*/  MUFU.EX2 R197, R21 ;  /* 0x0000001500c57308 */ /* 0x000fe20000000800 */
[----:B------:R-:W-:Y:S01]  /*4790*/  FMNMX.FTZ R6, R43, R6, !PT ;  /* 0x000000062b067209 */ /* 0x000fe20007810000 */
[-CC-:B------:R-:W-:Y:S01]  /*47a0*/  FFMA.FTZ R79, R79, R0.reuse, -R12.reuse ;  /* 0x000000004f4f7223 */ /* 0x180fe2000001080c */
[----:B------:R-:W-:Y:S01]  /*47b0*/  FSEL R19, R28, -INF , P5 ;  /* 0xff8000001c137808 */ /* 0x000fe20002800000 */
[--C-:B------:R-:W-:Y:S01]  /*47c0*/  FFMA.FTZ R67, R67, R0, -R12.reuse ;  /* 0x0000000043437223 */ /* 0x100fe2000001080c */
[----:B------:R-:W-:Y:S01]  /*47d0*/  FMNMX.FTZ R6, R53, R6, !PT ;  /* 0x0000000635067209 */ /* 0x000fe20007810000 */
[-CC-:B------:R-:W-:Y:S01]  /*47e0*/  FFMA.FTZ R23, R23, R0.reuse, -R12.reuse ;  /* 0x0000000017177223 */ /* 0x180fe2000001080c */
[--C-:B------:R-:W-:Y:S01]  /*47f0*/  FFMA.FTZ R71, R71, R0, -R12.reuse ;  /* 0x0000000047477223 */ /* 0x100fe2000001080c */
[----:B------:R-:W-:Y:S01]  /*4800*/  MUFU.EX2 R201, R201 ;  /* 0x000000c900c97308 */ /* 0x000fe20000000800 */
[----:B------:R-:W-:Y:S01]  /*4810*/  FMNMX.FTZ R6, R47, R6, !PT ;  /* 0x000000062f067209 */ /* 0x000fe20007810000 */
[-CC-:B------:R-:W-:Y:S01]  /*4820*/  FFMA.FTZ R81, R81, R0.reuse, -R12.reuse ;  /* 0x0000000051517223 */ /* 0x180fe2000001080c */
[-CC-:B------:R-:W-:Y:S01]  /*4830*/  FFMA.FTZ R83, R83, R0.reuse, -R12.reuse ;  /* 0x0000000053537223 */ /* 0x180fe2000001080c */
[--C-:B------:R-:W-:Y:S01]  /*4840*/  FFMA.FTZ R85, R85, R0, -R12.reuse ;  /* 0x0000000055557223 */ /* 0x100fe2000001080c */
[----:B------:R-:W-:Y:S01]  /*4850*/  FMNMX.FTZ R6, R41, R6, !PT ;  /* 0x0000000629067209 */ /* 0x000fe20007810000 */
[-CC-:B------:R-:W-:Y:S01]  /*4860*/  FFMA.FTZ R63, R63, R0.reuse, -R12.reuse ;  /* 0x000000003f3f7223 */ /* 0x180fe2000001080c */
[--C-:B------:R-:W-:Y:S01]  /*4870*/  FFMA.FTZ R39, R39, R0, -R12.reuse ;  /* 0x0000000027277223 */ /* 0x100fe2000001080c */
[----:B------:R-:W0:Y:S01]  /*4880*/  MUFU.EX2 R2, R2 ;  /* 0x0000000200027308 */ /* 0x000e220000000800 */
        /* <DEDUP_REMOVED lines=14> */
[----:B------:R-:W-:Y:S01]  /*4970*/  FFMA.FTZ R105, R105, R0, -R12 ;  /* 0x0000000069697223 */ /* 0x000fe2000001080c */
[----:B------:R1:W-:Y:S01]  /*4980*/  MUFU.EX2 R14, R79 ;  /* 0x0000004f000e7308 */ /* 0x0003e20000000800 */
[----:B------:R-:W-:Y:S01]  /*4990*/  FMNMX.FTZ R6, R31, R6, !PT ;  /* 0x000000061f067209 */ /* 0x000fe20007810000 */
[----:B0-----:R-:W-:Y:S01]  /*49a0*/  FADD.FTZ R42, R201, R2 ;  /* 0x00000002c92a7221 */ /* 0x001fe20000010000 */
[----:B------:R-:W-:Y:S01]  /*49b0*/  F2FP.F16.F32.PACK_AB R201, R2, R201 ;  /* 0x000000c902c9723e */ /* 0x000fe200000000ff */
[--C-:B------:R-:W-:Y:S01]  /*49c0*/  FFMA.FTZ R107, R107, R0, -R12.reuse ;  /* 0x000000006b6b7223 */ /* 0x100fe2000001080c */
[----:B------:R-:W-:Y:S01]  /*49d0*/  FMNMX.FTZ R6, R37, R6, !PT ;  /* 0x0000000625067209 */ /* 0x000fe20007810000 */
[-CC-:B------:R-:W-:Y:S01]  /*49e0*/  FFMA.FTZ R109, R109, R0.reuse, -R12.reuse ;  /* 0x000000006d6d7223 */ /* 0x180fe2000001080c */
[--C-:B------:R-:W-:Y:S01]  /*49f0*/  FFMA.FTZ R111, R111, R0, -R12.reuse ;  /* 0x000000006f6f7223 */ /* 0x100fe2000001080c */
[----:B------:R0:W-:Y:S01]  /*4a00*/  MUFU.EX2 R20, R67 ;  /* 0x0000004300147308 */ /* 0x0001e20000000800 */
[----:B------:R-:W-:Y:S01]  /*4a10*/  FMNMX.FTZ R6, R15, R6, !PT ;  /* 0x000000060f067209 */ /* 0x000fe20007810000 */
[-CC-:B------:R-:W-:Y:S01]  /*4a20*/  FFMA.FTZ R113, R113, R0.reuse, -R12.reuse ;  /* 0x0000000071717223 */ /* 0x180fe2000001080c */
[----:B------:R-:W-:Y:S01]  /*4a30*/  FFMA.FTZ R12, R115, R0, -R12 ;  /* 0x00000000730c7223 */ /* 0x000fe2000001080c */
[--C-:B------:R-:W-:Y:S01]  /*4a40*/  IMAD.MOV.U32 R115, RZ, RZ, R119.reuse ;  /* 0x000000ffff737224 */ /* 0x100fe200078e0077 */
[----:B------:R-:W-:Y:S01]  /*4a50*/  FMNMX.FTZ R6, R25, R6, !PT ;  /* 0x0000000619067209 */ /* 0x000fe20007810000 */
[----:B-1----:R-:W-:-:S02]  /*4a60*/  IMAD.MOV.U32 R79, RZ, RZ, R119 ;  /* 0x000000ffff4f7224 */ /* 0x002fc400078e0077 */
[----:B------:R-:W-:Y:S01]  /*4a70*/  MUFU.EX2 R23, R23 ;  /* 0x0000001700177308 */ /* 0x000fe20000000800 */
[----:B------:R-:W-:Y:S01]  /*4a80*/  FMNMX.FTZ R6, R19, R6, !PT ;  /* 0x0000000613067209 */ /* 0x000fe20007810000 */
[--C-:B------:R-:W-:Y:S02]  /*4a90*/  IMAD.MOV.U32 R75, RZ, RZ, R119.reuse ;  /* 0x000000ffff4b7224 */ /* 0x100fe400078e0077 */
[----:B0-----:R-:W-:Y:S01]  /*4aa0*/  IMAD.MOV.U32 R67, RZ, RZ, R119 ;  /* 0x000000ffff437224 */ /* 0x001fe200078e0077 */
[----:B------:R-:W-:-:S03]  /*4ab0*/  FMNMX.FTZ R6, R29, R6, !PT ;  /* 0x000000061d067209 */ /* 0x000fc60007810000 */
[----:B------:R0:W1:Y:S02]  /*4ac0*/  MUFU.EX2 R22, R71 ;  /* 0x0000004700167308 */ /* 0x0000640000000800 */
[----:B------:R-:W2:Y:S06]  /*4ad0*/  SHFL.BFLY PT, R21, R6, 0x2, 0x1f ;  /* 0x0c401f0006157f89 */ /* 0x000eac00000e0000 */
[----:B------:R-:W-:Y:S01]  /*4ae0*/  MUFU.EX2 R81, R81 ;  /* 0x0000005100517308 */ /* 0x000fe20000000800 */
[----:B0-----:R-:W-:-:S07]  /*4af0*/  IMAD.MOV.U32 R71, RZ, RZ, R119 ;  /* 0x000000ffff477224 */ /* 0x001fce00078e0077 */
[----:B------:R0:W3:Y:S01]  /*4b00*/  MUFU.EX2 R26, R83 ;  /* 0x00000053001a7308 */ /* 0x0000e20000000800 */
[----:B-1----:R-:W-:-:S07]  /*4b10*/  F2FP.F16.F32.PACK_AB R199, R22, R23 ;  /* 0x0000001716c7723e */ /* 0x002fce00000000ff */
[----:B------:R-:W-:Y:S01]  /*4b20*/  MUFU.EX2 R85, R85 ;  /* 0x0000005500557308 */ /* 0x000fe20000000800 */
[----:B0-----:R-:W-:Y:S01]  /*4b30*/  IMAD.MOV.U32 R83, RZ, RZ, R119 ;  /* 0x000000ffff537224 */ /* 0x001fe200078e0077 */
[----:B--2---:R-:W-:-:S05]  /*4b40*/  FMNMX.FTZ R21, R6, R21, !PT ;  /* 0x0000001506157209 */ /* 0x004fca0007810000 */
[----:B------:R-:W0:Y:S01]  /*4b50*/  SHFL.BFLY PT, R6, R21, 0x1, 0x1f ;  /* 0x0c201f0015067f89 */ /* 0x000e2200000e0000 */
[----:B------:R1:W2:Y:S01]  /*4b60*/  MUFU.EX2 R30, R63 ;  /* 0x0000003f001e7308 */ /* 0x0002a20000000800 */
[----:B---3--:R-:W-:-:S07]  /*4b70*/  F2FP.F16.F32.PACK_AB R193, R26, R81 ;  /* 0x000000511ac1723e */ /* 0x008fce00000000ff */
[----:B------:R3:W-:Y:S01]  /*4b80*/  MUFU.EX2 R38, R39 ;  /* 0x0000002700267308 */ /* 0x0007e20000000800 */
[----:B-1----:R-:W-:-:S07]  /*4b90*/  IMAD.MOV.U32 R63, RZ, RZ, R119 ;  /* 0x000000ffff3f7224 */ /* 0x002fce00078e0077 */
[----:B------:R-:W-:Y:S01]  /*4ba0*/  MUFU.EX2 R87, R87 ;  /* 0x0000005700577308 */ /* 0x000fe20000000800 */
[----:B---3--:R-:W-:Y:S01]  /*4bb0*/  IMAD.U32 R39, RZ, RZ, UR42 ;  /* 0x0000002aff277e24 */ /* 0x008fe2000f8e00ff */
[----:B--2---:R-:W-:Y:S02]  /*4bc0*/  F2FP.F16.F32.PACK_AB R195, R30, R85 ;  /* 0x000000551ec3723e */ /* 0x004fe400000000ff */
[----:B0-----:R-:W-:-:S04]  /*4bd0*/  FMNMX.FTZ R6, R21, R6, !PT ;  /* 0x0000000615067209 */ /* 0x001fc80007810000 */
[----:B------:R0:W-:Y:S01]  /*4be0*/  MUFU.EX2 R24, R89 ;  /* 0x0000005900187308 */ /* 0x0001e20000000800 */
[C---:B------:R-:W-:Y:S01]  /*4bf0*/  FSETP.NEU.FTZ.AND P2, PT, R6.reuse, -INF , PT ;  /* 0xff8000000600780b */ /* 0x040fe20003f5d000 */
[----:B------:R-:W-:-:S06]  /*4c00*/  FMUL.FTZ R10, R6, R0 ;  /* 0x00000000060a7220 */ /* 0x000fcc0000410000 */
[----:B------:R-:W-:Y:S01]  /*4c10*/  MUFU.EX2 R91, R91 ;  /* 0x0000005b005b7308 */ /* 0x000fe20000000800 */
[----:B------:R-:W-:Y:S01]  /*4c20*/  FSEL R10, R10, RZ, P2 ;  /* 0x000000ff0a0a7208 */ /* 0x000fe20001000000 */
[----:B0-----:R-:W-:Y:S01]  /*4c30*/  IMAD.MOV.U32 R89, RZ, RZ, R119 ;  /* 0x000000ffff597224 */ /* 0x001fe200078e0077 */
[----:B------:R-:W-:-:S03]  /*4c40*/  PLOP3.LUT P2, PT, PT, PT, UP0, 0x80, 0x0 ;  /* 0x000000000000781c */ /* 0x000fc60003f4f008 */
        /* <DEDUP_REMOVED lines=12> */
[-C--:B------:R-:W-:Y:S01]  /*4d10*/  FFMA.FTZ R61, R61, R0.reuse, -R10 ;  /* 0x000000003d3d7223 */ /* 0x080fe2000001080a */
[----:B------:R-:W1:Y:S01]  /*4d20*/  MUFU.EX2 R73, R73 ;  /* 0x0000004900497308 */ /* 0x000e620000000800 */
[----:B0-----:R-:W-:Y:S01]  /*4d30*/  FADD.FTZ R7, R203, R42 ;  /* 0x0000002acb077221 */ /* 0x001fe20000010000 */
[-CC-:B------:R-:W-:Y:S01]  /*4d40*/  FFMA.FTZ R55, R55, R0.reuse, -R10.reuse ;  /* 0x0000000037377223 */ /* 0x180fe2000001080a */
[-CC-:B------:R-:W-:Y:S01]  /*4d50*/  FFMA.FTZ R49, R49, R0.reuse, -R10.reuse ;  /* 0x0000000031317223 */ /* 0x180fe2000001080a */
[-CC-:B------:R-:W-:Y:S01]  /*4d60*/  FFMA.FTZ R43, R43, R0.reuse, -R10.reuse ;  /* 0x000000002b2b7223 */ /* 0x180fe2000001080a */
[----:B------:R-:W-:Y:S01]  /*4d70*/  FADD.FTZ R42, R14, R7 ;  /* 0x000000070e2a7221 */ /* 0x000fe20000010000 */
[-CC-:B------:R-:W-:Y:S01]  /*4d80*/  FFMA.FTZ R53, R53, R0.reuse, -R10.reuse ;  /* 0x0000000035357223 */ /* 0x180fe2000001080a */
[-C--:B------:R-:W-:Y:S01]  /*4d90*/  FFMA.FTZ R47, R47, R0.reuse, -R10 ;  /* 0x000000002f2f7223 */ /* 0x080fe2000001080a */
[----:B------:R-:W0:Y:S01]  /*4da0*/  MUFU.EX2 R9, R9 ;  /* 0x0000000900097308 */ /* 0x000e220000000800 */
[----:B------:R-:W-:Y:S01]  /*4db0*/  FADD.FTZ R7, R197, R42 ;  /* 0x0000002ac5077221 */ /* 0x000fe20000010000 */
[-CC-:B------:R-:W-:Y:S01]  /*4dc0*/  FFMA.FTZ R41, R41, R0.reuse, -R10.reuse ;  /* 0x0000000029297223 */ /* 0x180fe2000001080a */
[-CC-:B------:R-:W-:Y:S01]  /*4dd0*/  FFMA.FTZ R35, R35, R0.reuse, -R10.reuse ;  /* 0x0000000023237223 */ /* 0x180fe2000001080a */
[-CC-:B------:R-:W-:Y:S01]  /*4de0*/  FFMA.FTZ R45, R45, R0.reuse, -R10.reuse ;  /* 0x000000002d2d7223 */ /* 0x180fe2000001080a */
[----:B------:R-:W-:Y:S01]  /*4df0*/  FADD.FTZ R44, R20, R7 ;  /* 0x00000007142c7221 */ /* 0x000fe20000010000 */
[-CC-:B------:R-:W-:Y:S01]  /*4e00*/  FFMA.FTZ R27, R27, R0.reuse, -R10.reuse ;  /* 0x000000001b1b7223 */ /* 0x180fe2000001080a */
[-C--:B------:R-:W-:Y:S01]  /*4e10*/  FFMA.FTZ R33, R33, R0.reuse, -R10 ;  /* 0x0000000021217223 */ /* 0x080fe2000001080a */
[----:B------:R-:W2:Y:S01]  /*4e20*/  MUFU.EX2 R202, R77 ;  /* 0x0000004d00ca7308 */ /* 0x000ea20000000800 */
[----:B-1----:R-:W-:Y:S01]  /*4e30*/  FADD.FTZ R42, R200, R73 ;  /* 0x00000049c82a7221 */ /* 0x002fe20000010000 */
[----:B------:R-:W-:Y:S01]  /*4e40*/  FADD.FTZ R21, R23, R44 ;  /* 0x0000002c17157221 */ /* 0x000fe20000010000 */
[-CC-:B------:R-:W-:Y:S01]  /*4e50*/  FFMA.FTZ R31, R31, R0.reuse, -R10.reuse ;  /* 0x000000001f1f7223 */ /* 0x180fe2000001080a */
[-CC-:B------:R-:W-:Y:S01]  /*4e60*/  FFMA.FTZ R37, R37, R0.reuse, -R10.reuse ;  /* 0x0000000025257223 */ /* 0x180fe2000001080a */
[-CC-:B------:R-:W-:Y:S01]  /*4e70*/  FFMA.FTZ R15, R15, R0.reuse, -R10.reuse ;  /* 0x000000000f0f7223 */ /* 0x180fe2000001080a */
[----:B------:R-:W-:Y:S01]  /*4e80*/  FADD.FTZ R44, R22, R21 ;  /* 0x00000015162c7221 */ /* 0x000fe20000010000 */
[-C--:B------:R-:W-:Y:S01]  /*4e90*/  FFMA.FTZ R25, R25, R0.reuse, -R10 ;  /* 0x0000000019197223 */ /* 0x080fe2000001080a */
[----:B------:R-:W1:Y:S01]  /*4ea0*/  MUFU.EX2 R13, R13 ;  /* 0x0000000d000d7308 */ /* 0x000e620000000800 */
[----:B0-----:R-:W-:Y:S01]  /*4eb0*/  FADD.FTZ R7, R9, R42 ;  /* 0x0000002a09077221 */ /* 0x001fe20000010000 */
[----:B------:R-:W-:Y:S01]  /*4ec0*/  FADD.FTZ R21, R81, R44 ;  /* 0x0000002c51157221 */ /* 0x000fe20000010000 */
[-CC-:B------:R-:W-:Y:S01]  /*4ed0*/  FFMA.FTZ R19, R19, R0.reuse, -R10.reuse ;  /* 0x0000000013137223 */ /* 0x180fe2000001080a */
[----:B------:R-:W-:Y:S01]  /*4ee0*/  FFMA.FTZ R29, R29, R0, -R10 ;  /* 0x000000001d1d7223 */ /* 0x000fe2000001080a */
[----:B------:R-:W-:Y:S01]  /*4ef0*/  F2FP.F16.F32.PACK_AB R189, R24, R87 ;  /* 0x0000005718bd723e */ /* 0x000fe200000000ff */
[----:B------:R-:W-:Y:S01]  /*4f00*/  FADD.FTZ R44, R26, R21 ;  /* 0x000000151a2c7221 */ /* 0x000fe20000010000 */
[----:B------:R-:W-:Y:S01]  /*4f10*/  F2FP.F16.F32.PACK_AB R200, R73, R200 ;  /* 0x000000c849c8723e */ /* 0x000fe200000000ff */
[----:B------:R0:W3:Y:S01]  /*4f20*/  MUFU.EX2 R196, R65 ;  /* 0x0000004100c47308 */ /* 0x0000e20000000800 */
[C---:B--2---:R-:W-:Y:S01]  /*4f30*/  FADD.FTZ R42, R202.reuse, R7 ;  /* 0x00000007ca2a7221 */ /* 0x044fe20000010000 */
[----:B------:R-:W-:Y:S01]  /*4f40*/  F2FP.F16.F32.PACK_AB R202, R202, R9 ;  /* 0x00000009caca723e */ /* 0x000fe200000000ff */
[----:B------:R-:W-:Y:S01]  /*4f50*/  IMAD.MOV.U32 R9, RZ, RZ, 0x3f800000 ;  /* 0x3f800000ff097424 */ /* 0x000fe200078e00ff */
[----:B------:R-:W-:Y:S01]  /*4f60*/  F2FP.F16.F32.PACK_AB R203, R14, R203 ;  /* 0x000000cb0ecb723e */ /* 0x000fe200000000ff */
[--C-:B------:R-:W-:Y:S01]  /*4f70*/  IMAD.MOV.U32 R81, RZ, RZ, R119.reuse ;  /* 0x000000ffff517224 */ /* 0x100fe200078e0077 */
[----:B------:R-:W-:Y:S01]  /*4f80*/  F2FP.F16.F32.PACK_AB R197, R20, R197 ;  /* 0x000000c514c5723e */ /* 0x000fe200000000ff */
[--C-:B------:R-:W-:Y:S01]  /*4f90*/  IMAD.MOV.U32 R77, RZ, RZ, R119.reuse ;  /* 0x000000ffff4d7224 */ /* 0x100fe200078e0077 */
[----:B------:R-:W2:Y:S01]  /*4fa0*/  MUFU.EX2 R11, R11 ;  /* 0x0000000b000b7308 */ /* 0x000ea20000000800 */
[----:B-1----:R-:W-:Y:S01]  /*4fb0*/  FADD.FTZ R7, R13, R42 ;  /* 0x0000002a0d077221 */ /* 0x002fe20000010000 */
[----:B------:R-:W-:-:S02]  /*4fc0*/  IMAD.MOV.U32 R73, RZ, RZ, R119 ;  /* 0x000000ffff497224 */ /* 0x000fc400078e0077 */
[--C-:B0-----:R-:W-:Y:S02]  /*4fd0*/  IMAD.MOV.U32 R65, RZ, RZ, R119.reuse ;  /* 0x000000ffff417224 */ /* 0x101fe400078e0077 */
[----:B------:R-:W-:Y:S02]  /*4fe0*/  IMAD.MOV.U32 R26, RZ, RZ, R119 ;  /* 0x000000ffff1a7224 */ /* 0x000fe400078e0077 */
[----:B------:R0:W1:Y:S01]  /*4ff0*/  MUFU.EX2 R198, R69 ;  /* 0x0000004500c67308 */ /* 0x0000620000000800 */
[C---:B---3--:R-:W-:Y:S01]  /*5000*/  FADD.FTZ R42, R196.reuse, R7 ;  /* 0x00000007c42a7221 */ /* 0x048fe20000010000 */
[----:B------:R-:W-:Y:S01]  /*5010*/  FADD.FTZ R7, R85, R44 ;  /* 0x0000002c55077221 */ /* 0x000fe20000010000 */
[----:B------:R-:W-:Y:S01]  /*5020*/  F2FP.F16.F32.PACK_AB R196, R196, R13 ;  /* 0x0000000dc4c4723e */ /* 0x000fe200000000ff */
[----:B------:R-:W-:Y:S02]  /*5030*/  IMAD.MOV.U32 R85, RZ, RZ, R119 ;  /* 0x000000ffff557224 */ /* 0x000fe400078e0077 */
[----:B------:R-:W-:Y:S01]  /*5040*/  FADD.FTZ R44, R30, R7 ;  /* 0x000000071e2c7221 */ /* 0x000fe20000010000 */
[----:B------:R-:W-:Y:S01]  /*5050*/  @!P1 VIADD R7, R39, 0x36840 ;  /* 0x0003684027079836 */ /* 0x000fe20000000000 */
[----:B------:R-:W3:Y:S01]  /*5060*/  MUFU.EX2 R59, R59 ;  /* 0x0000003b003b7308 */ /* 0x000ee20000000800 */
[----:B--2---:R-:W-:Y:S01]  /*5070*/  FADD.FTZ R21, R11, R42 ;  /* 0x0000002a0b157221 */ /* 0x004fe20000010000 */
[----:B------:R-:W-:Y:S01]  /*5080*/  FADD.FTZ R39, R87, R44 ;  /* 0x0000002c57277221 */ /* 0x000fe20000010000 */
[----:B------:R-:W-:Y:S01]  /*5090*/  IMAD.MOV.U32 R87, RZ, RZ, R119 ;  /* 0x000000ffff577224 */ /* 0x000fe200078e0077 */
[----:B------:R-:W-:Y:S01]  /*50a0*/  @!P1 PRMT R7, RZ, 0x654, R7 ;  /* 0x00000654ff079816 */ /* 0x000fe20000000007 */
[----:B0-----:R-:W-:-:S02]  /*50b0*/  IMAD.MOV.U32 R69, RZ, RZ, R119 ;  /* 0x000000ffff457224 */ /* 0x001fc400078e0077 */
[----:B------:R-:W-:Y:S01]  /*50c0*/  FADD.FTZ R44, R24, R39 ;  /* 0x00000027182c7221 */ /* 0x000fe20000010000 */
[----:B------:R-:W-:Y:S01]  /*50d0*/  IMAD.MOV.U32 R39, RZ, RZ, R119 ;  /* 0x000000ffff277224 */ /* 0x000fe200078e0077 */
[----:B------:R0:W2:Y:S01]  /*50e0*/  MUFU.EX2 R192, R57 ;  /* 0x0000003900c07308 */ /* 0x0000a20000000800 */
[C---:B-1----:R-:W-:Y:S01]  /*50f0*/  FADD.FTZ R42, R198.reuse, R21 ;  /* 0x00000015c62a7221 */ /* 0x042fe20000010000 */
[----:B------:R1:W-:Y:S01]  /*5100*/  @!P1 SYNCS.ARRIVE.TRANS64.RED.A1T0 RZ, [R7+URZ], RZ ;  /* 0x000000ff07ff99a7 */ /* 0x0003e2000810043f */
[----:B------:R-:W-:Y:S01]  /*5110*/  F2FP.F16.F32.PACK_AB R198, R198, R11 ;  /* 0x0000000bc6c6723e */ /* 0x000fe200000000ff */
[----:B------:R-:W-:Y:S01]  /*5120*/  IMAD.MOV.U32 R24, RZ, RZ, R119 ;  /* 0x000000ffff187224 */ /* 0x000fe200078e0077 */
[----:B------:R-:W-:-:S03]  /*5130*/  MOV R30, R119 ;  /* 0x00000077001e7202 */ /* 0x000fc60000000f00 */
[----:B------:R-:W1:Y:S01]  /*5140*/  MUFU.EX2 R51, R51 ;  /* 0x0000003300337308 */ /* 0x000e620000000800 */
[----:B---3--:R-:W-:Y:S01]  /*5150*/  FADD.FTZ R21, R59, R42 ;  /* 0x0000002a3b157221 */ /* 0x008fe20000010000 */
[----:B0-----:R-:W-:-:S06]  /*5160*/  IMAD.MOV.U32 R57, RZ, RZ, R119 ;  /* 0x000000ffff397224 */ /* 0x001fcc00078e0077 */
[----:B------:R0:W3:Y:S01]  /*5170*/  MUFU.EX2 R194, R61 ;  /* 0x0000003d00c27308 */ /* 0x0000e20000000800 */
[C---:B--2---:R-:W-:Y:S01]  /*5180*/  FADD.FTZ R42, R192.reuse, R21 ;  /* 0x00000015c02a7221 */ /* 0x044fe20000010000 */
[----:B------:R-:W-:Y:S01]  /*5190*/  FADD.FTZ R21, R91, R44 ;  /* 0x0000002c5b157221 */ /* 0x000fe20000010000 */
[----:B------:R-:W-:Y:S01]  /*51a0*/  F2FP.F16.F32.PACK_AB R192, R192, R59 ;  /* 0x0000003bc0c0723e */ /* 0x000fe200000000ff */
[----:B------:R-:W-:-:S04]  /*51b0*/  IMAD.MOV.U32 R59, RZ, RZ, R119 ;  /* 0x000000ffff3b7224 */ /* 0x000fc800078e0077 */
[----:B------:R-:W2:Y:S01]  /*51c0*/  MUFU.EX2 R55, R55 ;  /* 0x0000003700377308 */ /* 0x000ea20000000800 */
[----:B-1----:R-:W-:Y:S01]  /*51d0*/  FADD.FTZ R7, R51, R42 ;  /* 0x0000002a33077221 */ /* 0x002fe20000010000 */
[----:B0-----:R-:W-:-:S06]  /*51e0*/  IMAD.MOV.U32 R61, RZ, RZ, R119 ;  /* 0x000000ffff3d7224 */ /* 0x001fcc00078e0077 */
[----:B------:R0:W1:Y:S01]  /*51f0*/  MUFU.EX2 R188, R49 ;  /* 0x0000003100bc7308 */ /* 0x0000620000000800 */
[C---:B---3--:R-:W-:Y:S01]  /*5200*/  FADD.FTZ R42, R194.reuse, R7 ;  /* 0x00000007c22a7221 */ /* 0x048fe20000010000 */
[----:B------:R-:W-:Y:S01]  /*5210*/  F2FP.F16.F32.PACK_AB R194, R194, R51 ;  /* 0x00000033c2c2723e */ /* 0x000fe200000000ff */
[----:B------:R-:W-:-:S05]  /*5220*/  IMAD.MOV.U32 R51, RZ, RZ, R119 ;  /* 0x000000ffff337224 */ /* 0x000fca00078e0077 */
[----:B------:R-:W3:Y:S01]  /*5230*/  MUFU.EX2 R43, R43 ;  /* 0x0000002b002b7308 */ /* 0x000ee20000000800 */
[----:B--2---:R-:W-:Y:S01]  /*5240*/  FADD.FTZ R7, R55, R42 ;  /* 0x0000002a37077221 */ /* 0x004fe20000010000 */
[----:B0-----:R-:W-:-:S06]  /*5250*/  IMAD.MOV.U32 R49, RZ, RZ, R119 ;  /* 0x000000ffff317224 */ /* 0x001fcc00078e0077 */
[----:B------:R0:W2:Y:S01]  /*5260*/  MUFU.EX2 R190, R53 ;  /* 0x0000003500be7308 */ /* 0x0000a20000000800 */
[C---:B-1----:R-:W-:Y:S01]  /*5270*/  FADD.FTZ R42, R188.reuse, R7 ;  /* 0x00000007bc2a7221 */ /* 0x042fe20000010000 */
[----:B------:R-:W-:Y:S01]  /*5280*/  F2FP.F16.F32.PACK_AB R188, R188, R55 ;  /* 0x00000037bcbc723e */ /* 0x000fe200000000ff */
[----:B------:R-:W-:-:S05]  /*5290*/  IMAD.MOV.U32 R55, RZ, RZ, R119 ;  /* 0x000000ffff377224 */ /* 0x000fca00078e0077 */
[----:B------:R1:W4:Y:S01]  /*52a0*/  MUFU.EX2 R28, R93 ;  /* 0x0000005d001c7308 */ /* 0x0003220000000800 */
[----:B---3--:R-:W-:Y:S01]  /*52b0*/  FADD.FTZ R7, R43, R42 ;  /* 0x0000002a2b077221 */ /* 0x008fe20000010000 */
[--C-:B0-----:R-:W-:Y:S02]  /*52c0*/  IMAD.MOV.U32 R53, RZ, RZ, R119.reuse ;  /* 0x000000ffff357224 */ /* 0x101fe400078e0077 */
[----:B------:R-:W-:-:S04]  /*52d0*/  IMAD.MOV.U32 R42, RZ, RZ, R119 ;  /* 0x000000ffff2a7224 */ /* 0x000fc800078e0077 */
[----:B------:R-:W0:Y:S01]  /*52e0*/  MUFU.EX2 R47, R47 ;  /* 0x0000002f002f7308 */ /* 0x000e220000000800 */
[C---:B--2---:R-:W-:Y:S01]  /*52f0*/  FADD.FTZ R2, R190.reuse, R7 ;  /* 0x00000007be027221 */ /* 0x044fe20000010000 */
[----:B------:R-:W-:Y:S01]  /*5300*/  F2FP.F16.F32.PACK_AB R190, R190, R43 ;  /* 0x0000002bbebe723e */ /* 0x000fe200000000ff */
[--C-:B-1----:R-:W-:Y:S02]  /*5310*/  IMAD.MOV.U32 R93, RZ, RZ, R119.reuse ;  /* 0x000000ffff5d7224 */ /* 0x102fe400078e0077 */
[----:B------:R-:W-:-:S03]  /*5320*/  IMAD.MOV.U32 R43, RZ, RZ, R119 ;  /* 0x000000ffff2b7224 */ /* 0x000fc600078e0077 */
[----:B------:R-:W1:Y:S01]  /*5330*/  MUFU.EX2 R95, R95 ;  /* 0x0000005f005f7308 */ /* 0x000e620000000800 */
[C---:B----4-:R-:W-:Y:S01]  /*5340*/  FADD.FTZ R44, R28.reuse, R21 ;  /* 0x000000151c2c7221 */ /* 0x050fe20000010000 */
[----:B------:R-:W-:Y:S01]  /*5350*/  F2FP.F16.F32.PACK_AB R191, R28, R91 ;  /* 0x0000005b1cbf723e */ /* 0x000fe200000000ff */
[--C-:B------:R-:W-:Y:S02]  /*5360*/  IMAD.MOV.U32 R91, RZ, RZ, R119.reuse ;  /* 0x000000ffff5b7224 */ /* 0x100fe400078e0077 */
[----:B------:R-:W-:-:S03]  /*5370*/  IMAD.MOV.U32 R28, RZ, RZ, R119 ;  /* 0x000000ffff1c7224 */ /* 0x000fc600078e0077 */
[----:B------:R2:W3:Y:S01]  /*5380*/  MUFU.EX2 R184, R41 ;  /* 0x0000002900b87308 */ /* 0x0004e20000000800 */
[----:B0-----:R-:W-:-:S07]  /*5390*/  FADD.FTZ R7, R47, R2 ;  /* 0x000000022f077221 */ /* 0x001fce0000010000 */
[----:B------:R0:W4:Y:S01]  /*53a0*/  MUFU.EX2 R32, R97 ;  /* 0x0000006100207308 */ /* 0x0001220000000800 */
[----:B-1----:R-:W-:Y:S01]  /*53b0*/  FADD.FTZ R21, R95, R44 ;  /* 0x0000002c5f157221 */ /* 0x002fe20000010000 */
[----:B--2---:R-:W-:-:S06]  /*53c0*/  IMAD.MOV.U32 R41, RZ, RZ, R119 ;  /* 0x000000ffff297224 */ /* 0x004fcc00078e0077 */
[----:B------:R-:W1:Y:S01]  /*53d0*/  MUFU.EX2 R35, R35 ;  /* 0x0000002300237308 */ /* 0x000e620000000800 */
[C---:B---3--:R-:W-:Y:S01]  /*53e0*/  FADD.FTZ R2, R184.reuse, R7 ;  /* 0x00000007b8027221 */ /* 0x048fe20000010000 */
[----:B------:R-:W-:Y:S01]  /*53f0*/  F2FP.F16.F32.PACK_AB R184, R184, R47 ;  /* 0x0000002fb8b8723e */ /* 0x000fe200000000ff */
[--C-:B0-----:R-:W-:Y:S02]  /*5400*/  IMAD.MOV.U32 R97, RZ, RZ, R119.reuse ;  /* 0x000000ffff617224 */ /* 0x101fe400078e0077 */
[----:B------:R-:W-:-:S03]  /*5410*/  IMAD.MOV.U32 R47, RZ, RZ, R119 ;  /* 0x000000ffff2f7224 */ /* 0x000fc600078e0077 */
[----:B------:R-:W0:Y:S01]  /*5420*/  MUFU.EX2 R99, R99 ;  /* 0x0000006300637308 */ /* 0x000e220000000800 */
[C---:B----4-:R-:W-:Y:S01]  /*5430*/  FADD.FTZ R44, R32.reuse, R21 ;  /* 0x00000015202c7221 */ /* 0x050fe20000010000 */
[----:B------:R-:W-:Y:S01]  /*5440*/  F2FP.F16.F32.PACK_AB R185, R32, R95 ;  /* 0x0000005f20b9723e */ /* 0x000fe200000000ff */
[--C-:B------:R-:W-:Y:S02]  /*5450*/  IMAD.MOV.U32 R95, RZ, RZ, R119.reuse ;  /* 0x000000ffff5f7224 */ /* 0x100fe400078e0077 */
[----:B------:R-:W-:-:S03]  /*5460*/  IMAD.MOV.U32 R32, RZ, RZ, R119 ;  /* 0x000000ffff207224 */ /* 0x000fc600078e0077 */
[----:B------:R2:W3:Y:S01]  /*5470*/  MUFU.EX2 R186, R45 ;  /* 0x0000002d00ba7308 */ /* 0x0004e20000000800 */
[----:B-1----:R-:W-:-:S07]  /*5480*/  FADD.FTZ R7, R35, R2 ;  /* 0x0000000223077221 */ /* 0x002fce0000010000 */
[----:B------:R1:W4:Y:S01]  /*5490*/  MUFU.EX2 R34, R101 ;  /* 0x0000006500227308 */ /* 0x0003220000000800 */
[----:B0-----:R-:W-:Y:S01]  /*54a0*/  FADD.FTZ R21, R99, R44 ;  /* 0x0000002c63157221 */ /* 0x001fe20000010000 */
[--C-:B--2---:R-:W-:Y:S02]  /*54b0*/  IMAD.MOV.U32 R45, RZ, RZ, R119.reuse ;  /* 0x000000ffff2d7224 */ /* 0x104fe400078e0077 */
[----:B------:R-:W-:-:S04]  /*54c0*/  IMAD.MOV.U32 R44, RZ, RZ, R119 ;  /* 0x000000ffff2c7224 */ /* 0x000fc800078e0077 */
[----:B------:R-:W0:Y:S01]  /*54d0*/  MUFU.EX2 R27, R27 ;  /* 0x0000001b001b7308 */ /* 0x000e220000000800 */
[C---:B---3--:R-:W-:Y:S01]  /*54e0*/  FADD.FTZ R2, R186.reuse, R7 ;  /* 0x00000007ba027221 */ /* 0x048fe20000010000 */
        /* <DEDUP_REMOVED lines=25> */
[----:B------:R-:W1:Y:S01]  /*5680*/  MUFU.EX2 R15, R15 ;  /* 0x0000000f000f7308 */ /* 0x000e620000000800 */
[----:B0-----:R-:W-:Y:S01]  /*5690*/  FADD.FTZ R21, R107, R10 ;  /* 0x0000000a6b157221 */ /* 0x001fe20000010000 */
[C---:B------:R-:W-:Y:S01]  /*56a0*/  F2FP.F16.F32.PACK_AB R183, R38.reuse, R107 ;  /* 0x0000006b26b7723e */ /* 0x040fe200000000ff */
[----:B------:R-:W-:Y:S02]  /*56b0*/  IMAD.MOV.U32 R107, RZ, RZ, R119 ;  /* 0x000000ffff6b7224 */ /* 0x000fe400078e0077 */
[----:B------:R-:W-:Y:S01]  /*56c0*/  FADD.FTZ R10, R38, R21 ;  /* 0x00000015260a7221 */ /* 0x000fe20000010000 */
[----:B------:R-:W-:Y:S01]  /*56d0*/  MOV R38, R119 ;  /* 0x0000007700267202 */ /* 0x000fe20000000f00 */
[----:B--2---:R-:W-:Y:S01]  /*56e0*/  IMAD.MOV.U32 R37, RZ, RZ, R119 ;  /* 0x000000ffff257224 */ /* 0x004fe200078e0077 */
[----:B------:R-:W0:Y:S01]  /*56f0*/  MUFU.EX2 R109, R109 ;  /* 0x0000006d006d7308 */ /* 0x000e220000000800 */
[C---:B---3--:R-:W-:Y:S01]  /*5700*/  FADD.FTZ R2, R182.reuse, R7 ;  /* 0x00000007b6027221 */ /* 0x048fe20000010000 */
[----:B------:R-:W-:Y:S01]  /*5710*/  F2FP.F16.F32.PACK_AB R182, R182, R31 ;  /* 0x0000001fb6b6723e */ /* 0x000fe200000000ff */
[----:B------:R-:W-:-:S05]  /*5720*/  IMAD.MOV.U32 R31, RZ, RZ, R119 ;  /* 0x000000ffff1f7224 */ /* 0x000fca00078e0077 */
[----:B------:R2:W3:Y:S01]  /*5730*/  MUFU.EX2 R176, R25 ;  /* 0x0000001900b07308 */ /* 0x0004e20000000800 */
[----:B-1----:R-:W-:-:S07]  /*5740*/  FADD.FTZ R7, R15, R2 ;  /* 0x000000020f077221 */ /* 0x002fce0000010000 */
[----:B------:R1:W4:Y:S01]  /*5750*/  MUFU.EX2 R40, R111 ;  /* 0x0000006f00287308 */ /* 0x0003220000000800 */
[----:B0-----:R-:W-:Y:S01]  /*5760*/  FADD.FTZ R21, R109, R10 ;  /* 0x0000000a6d157221 */ /* 0x001fe20000010000 */
[----:B--2---:R-:W-:-:S06]  /*5770*/  IMAD.MOV.U32 R25, RZ, RZ, R119 ;  /* 0x000000ffff197224 */ /* 0x004fcc00078e0077 */
[----:B------:R-:W0:Y:S01]  /*5780*/  MUFU.EX2 R19, R19 ;  /* 0x0000001300137308 */ /* 0x000e220000000800 */
[C---:B---3--:R-:W-:Y:S01]  /*5790*/  FADD.FTZ R2, R176.reuse, R7 ;  /* 0x00000007b0027221 */ /* 0x048fe20000010000 */
[----:B------:R-:W-:Y:S01]  /*57a0*/  IMAD.U32 R7, RZ, RZ, UR4 ;  /* 0x00000004ff077e24 */ /* 0x000fe2000f8e00ff */
[----:B------:R-:W-:Y:S01]  /*57b0*/  F2FP.F16.F32.PACK_AB R176, R176, R15 ;  /* 0x0000000fb0b0723e */ /* 0x000fe200000000ff */
[----:B-1----:R-:W-:-:S04]  /*57c0*/  IMAD.MOV.U32 R111, RZ, RZ, R119 ;  /* 0x000000ffff6f7224 */ /* 0x002fc800078e0077 */
[----:B------:R-:W1:Y:S01]  /*57d0*/  MUFU.EX2 R113, R113 ;  /* 0x0000007100717308 */ /* 0x000e620000000800 */
[C---:B----4-:R-:W-:Y:S01]  /*57e0*/  FADD.FTZ R10, R40.reuse, R21 ;  /* 0x00000015280a7221 */ /* 0x050fe20000010000 */
[----:B------:R-:W-:Y:S01]  /*57f0*/  F2FP.F16.F32.PACK_AB R177, R40, R109 ;  /* 0x0000006d28b1723e */ /* 0x000fe200000000ff */
[--C-:B------:R-:W-:Y:S02]  /*5800*/  IMAD.MOV.U32 R109, RZ, RZ, R119.reuse ;  /* 0x000000ffff6d7224 */ /* 0x100fe400078e0077 */
[----:B------:R-:W-:-:S03]  /*5810*/  IMAD.MOV.U32 R40, RZ, RZ, R119 ;  /* 0x000000ffff287224 */ /* 0x000fc600078e0077 */
[----:B------:R-:W2:Y:S01]  /*5820*/  MUFU.EX2 R12, R12 ;  /* 0x0000000c000c7308 */ /* 0x000ea20000000800 */
[----:B0-----:R-:W-:Y:S01]  /*5830*/  FADD.FTZ R11, R19, R2 ;  /* 0x00000002130b7221 */ /* 0x001fe20000010000 */
[----:B------:R-:W-:-:S06]  /*5840*/  IMAD.MOV.U32 R2, RZ, RZ, 0x3f800000 ;  /* 0x3f800000ff027424 */ /* 0x000fcc00078e00ff */
[----:B------:R0:W3:Y:S01]  /*5850*/  MUFU.EX2 R178, R29 ;  /* 0x0000001d00b27308 */ /* 0x0000e20000000800 */
[----:B-1----:R-:W-:Y:S01]  /*5860*/  FADD.FTZ R21, R113, R10 ;  /* 0x0000000a71157221 */ /* 0x002fe20000010000 */
[----:B--2---:R-:W-:-:S03]  /*5870*/  F2FP.F16.F32.PACK_AB R179, R12, R113 ;  /* 0x000000710cb3723e */ /* 0x004fc600000000ff */
[----:B------:R-:W-:Y:S01]  /*5880*/  FADD.FTZ R10, R12, R21 ;  /* 0x000000150c0a7221 */ /* 0x000fe20000010000 */
[--C-:B------:R-:W-:Y:S02]  /*5890*/  IMAD.MOV.U32 R113, RZ, RZ, R119.reuse ;  /* 0x000000ffff717224 */ /* 0x100fe400078e0077 */
[----:B0-----:R-:W-:Y:S02]  /*58a0*/  IMAD.MOV.U32 R29, RZ, RZ, R119 ;  /* 0x000000ffff1d7224 */ /* 0x001fe400078e0077 */
[C---:B---3--:R-:W-:Y:S01]  /*58b0*/  FADD.FTZ R11, R178.reuse, R11 ;  /* 0x0000000bb20b7221 */ /* 0x048fe20000010000 */
[----:B------:R-:W-:Y:S01]  /*58c0*/  F2FP.F16.F32.PACK_AB R178, R178, R19 ;  /* 0x00000013b2b2723e */ /* 0x000fe200000000ff */
[----:B------:R-:W-:Y:S06]  /*58d0*/  @!P2 BRA `(.L_x_3231) ;  /* 0x00000048000ca947 */ /* 0x000fec0003800000 */
[----:B------:R-:W-:Y:S01]  /*58e0*/  UMOV UR5, URZ ;  /* 0x0000003f00057c82 */ /* 0x000fe20008000000 */
[----:B------:R-:W-:Y:S01]  /*58f0*/  UMOV UR4, URZ ;  /* 0x0000003f00047c82 */ /* 0x000fe20008000000 */
[----:B------:R-:W-:Y:S01]  /*5900*/  MOV R204, UR38 ;  /* 0x0000002600cc7c02 */ /* 0x000fe20008000f00 */
        /* <DEDUP_REMOVED lines=51> */
[----:B------:R-:W-:Y:S02]  /*5c40*/  IMAD.U32 R15, RZ, RZ, UR4 ;  /* 0x00000004ff0f7e24 */ /* 0x000fe4000f8e00ff */
[----:B------:R-:W-:-:S07]  /*5c50*/  IMAD.U32 R14, RZ, RZ, UR5 ;  /* 0x00000005ff0e7e24 */ /* 0x000fce000f8e00ff */
.L_x_3240:
[----:B------:R-:W-:Y:S02]  /*5c60*/  R2UR UR4, R15 ;  /* 0x000000000f0472ca */ /* 0x000fe400000e0000 */
[----:B------:R-:W-:-:S11]  /*5c70*/  R2UR UR6, R14 ;  /* 0x000000000e0672ca */ /* 0x000fd600000e0000 */
[----:B------:R-:W-:-:S04]  /*5c80*/  UIADD3 UR4, UR4, 0x1, URZ ;  /* 0x0000000104047890 */ /* 0x000fc8000fffe03f */
[----:B------:R-:W-:-:S04]  /*5c90*/  UISETP.NE.AND UP0, UPT, UR4, 0x2, UPT ;  /* 0x000000020400788c */ /* 0x000fc8000bf05270 */
[----:B------:R-:W-:Y:S02]  /*5ca0*/  USEL UR5, URZ, 0x1, UP0 ;  /* 0x000000013f057887 */ /* 0x000fe40008000000 */
[----:B------:R-:W-:Y:S02]  /*5cb0*/  USEL UR4, UR4, URZ, UP0 ;  /* 0x0000003f04047287 */ /* 0x000fe40008000000 */
[----:B------:R-:W-:-:S04]  /*5cc0*/  ULOP3.LUT UR5, UR6, UR5, URZ, 0x3c, !UPT ;  /* 0x0000000506057292 */ /* 0x000fc8000f8e3c3f */
[----:B------:R-:W-:Y:S02]  /*5cd0*/  IMAD.U32 R8, RZ, RZ, UR4 ;  /* 0x00000004ff087e24 */ /* 0x000fe4000f8e00ff */
[----:B------:R-:W-:Y:S01]  /*5ce0*/  IMAD.U32 R7, RZ, RZ, UR5 ;  /* 0x00000005ff077e24 */ /* 0x000fe2000f8e00ff */
[----:B------:R-:W-:Y:S06]  /*5cf0*/  @!P0 BRA `(.L_x_3232) ;  /* 0x0000000000048947 */ /* 0x000fec0003800000 */
[----:B------:R-:W-:Y:S01]  /*5d00*/  BPT.TRAP 0x1 ;  /* 0x000000040000795c */ /* 0x000fe20000300000 */
.L_x_3232:
[----:B------:R-:W-:Y:S02]  /*5d10*/  R2UR UR6, R16 ;  /* 0x00000000100672ca */ /* 0x000fe400000e0000 */
[----:B------:R-:W-:-:S11]  /*5d20*/  R2UR UR5, R7 ;  /* 0x00000000070572ca */ /* 0x000fd600000e0000 */
[----:B------:R-:W-:Y:S02]  /*5d30*/  ULEA UR4, UR4, UR6, 0x3 ;  /* 0x0000000604047291 */ /* 0x000fe4000f8e183f */
[----:B------:R-:W-:-:S04]  /*5d40*/  MOV R0, UR5 ;  /* 0x0000000500007c02 */ /* 0x000fc80008000f00 */
[----:B------:R-:W-:Y:S01]  /*5d50*/  SHF.L.U32 R0, R0, 0x1f, RZ ;  /* 0x0000001f00007819 */ /* 0x000fe200000006ff */
[----:B------:R-:W-:-:S03]  /*5d60*/  IMAD.U32 R6, RZ, RZ, UR4 ;  /* 0x00000004ff067e24 */ /* 0x000fc6000f8e00ff */
[----:B------:R0:W1:Y:S01]  /*5d70*/  SYNCS.PHASECHK.TRANS64.TRYWAIT P2, [UR4+0x36830], R0 ;  /* 0x03683000ff0075a7 */ /* 0x0000620008040144 */
[----:B------:R-:W-:Y:S05]  /*5d80*/  @!P0 BRA `(.L_x_3233) ;  /* 0x0000000000048947 */ /* 0x000fea0003800000 */
[----:B------:R-:W-:Y:S01]  /*5d90*/  BPT.TRAP 0x1 ;  /* 0x000000040000795c */ /* 0x000fe20000300000 */
.L_x_3233:
[----:B-1----:R-:W-:Y:S05]  /*5da0*/  @P2 BRA `(.L_x_3234) ;  /* 0x00000000000c2947 */ /* 0x002fea0003800000 */
[----:B------:R-:W-:-:S13]  /*5db0*/  R2UR UR4, R6 ;  /* 0x00000000060472ca */ /* 0x000fda00000e0000 */
[----:B------:R-:W1:Y:S02]  /*5dc0*/  SYNCS.PHASECHK.TRANS64.TRYWAIT P2, [UR4+0x36830], R0 ;  /* 0x03683000ff0075a7 */ /* 0x000e640008040144 */
[----:B-1----:R-:W-:Y:S05]  /*5dd0*/  @!P2 BRA `(.L_x_3235) ;  /* 0x000000b400bca947 */ /* 0x002fea0003800000 */
.L_x_3234:
        /* <DEDUP_REMOVED lines=13> */
[----:B------:R-:W-:Y:S01]  /*5eb0*/  UIMAD UR60, UR60, 0xa80, UR61 ;  /* 0x00000a803c3c78a4 */ /* 0x000fe2000f8e023d */
[----:B01----:R-:W-:Y:S01]  /*5ec0*/  MOV R0, UR57 ;  /* 0x0000003900007c02 */ /* 0x003fe20008000f00 */
[----:B------:R-:W-:Y:S01]  /*5ed0*/  UMOV UR23, 0x40000040 ;  /* 0x4000004000177882 */ /* 0x000fe20000000000 */
[----:B------:R-:W-:Y:S01]  /*5ee0*/  MOV R3, UR56 ;  /* 0x0000003800037c02 */ /* 0x000fe20008000f00 */
[----:B------:R-:W-:Y:S01]  /*5ef0*/  UIADD3 UR10, UR60, 0x80, URZ ;  /* 0x000000803c0a7890 */ /* 0x000fe2000fffe03f */
[C---:B------:R-:W-:Y:S01]  /*5f00*/  R2UR UR56, R4.reuse ;  /* 0x00000000043872ca */ /* 0x040fe200000e0000 */
[----:B------:R-:W-:Y:S01]  /*5f10*/  UIADD3 UR14, UR60, 0x100, URZ ;  /* 0x000001003c0e7890 */ /* 0x000fe2000fffe03f */
[C---:B------:R-:W-:Y:S01]  /*5f20*/  R2UR UR57, R5.reuse ;  /* 0x00000000053972ca */ /* 0x040fe200000e0000 */
[----:B------:R-:W-:Y:S01]  /*5f30*/  UMOV UR6, UR60 ;  /* 0x0000003c00067c82 */ /* 0x000fe20008000000 */
[----:B------:R-:W-:Y:S01]  /*5f40*/  UIADD3 UR18, UR60, 0x2, URZ ;  /* 0x000000023c127890 */ /* 0x000fe2000fffe03f */
[----:B------:R-:W-:Y:S01]  /*5f50*/  HGMMA.64x16x16.F32 R168, gdesc[UR4], RZ, !UPT, gsb0 ;  /* 0x0020000004a879f0 */ /* 0x000fe2000c0008ff */
[----:B------:R-:W-:Y:S01]  /*5f60*/  UIADD3 UR6, UR60, 0x180, URZ ;  /* 0x000001803c067890 */ /* 0x000fe2000fffe03f */
        /* <DEDUP_REMOVED lines=59> */
[----:B------:R-:W-:Y:S01]  /*6320*/  R2UR UR8, R4 ;  /* 0x00000000040872ca */ /* 0x000fe200000e0000 */
[----:B------:R-:W-:Y:S01]  /*6330*/  UMOV UR11, 0x40000040 ;  /* 0x40000040000b7882 */ /* 0x000fe20000000000 */
[----:B------:R-:W-:Y:S01]  /*6340*/  R2UR UR9, R5 ;  /* 0x00000000050972ca */ /* 0x000fe200000e0000 */
[-C--:B------:R-:W-:Y:S01]  /*6350*/  FMUL.FTZ R92, R92, R9.reuse ;  /* 0x000000095c5c7220 */ /* 0x080fe20000410000 */
[-C--:B------:R-:W-:Y:S01]  /*6360*/  FMUL.FTZ R93, R93, R9.reuse ;  /* 0x000000095d5d7220 */ /* 0x080fe20000410000 */
[-C--:B------:R-:W-:Y:S01]  /*6370*/  FMUL.FTZ R96, R96, R9.reuse ;  /* 0x0000000960607220 */ /* 0x080fe20000410000 */
        /* <DEDUP_REMOVED lines=78> */
[----:B------:R-:W-:Y:S02]  /*6860*/  UIADD3 UR4, UR60, 0x300, URZ ;  /* 0x000003003c047890 */ /* 0x000fe4000fffe03f */
[----:B------:R-:W-:Y:S01]  /*6870*/  UIADD3 UR6, UR60, 0x82, URZ ;  /* 0x000000823c067890 */ /* 0x000fe2000fffe03f */
[----:B------:R-:W-:Y:S01]  /*6880*/  UMOV UR5, UR17 ;  /* 0x0000001100057c82 */ /* 0x000fe20008000000 */
[----:B------:R-:W-:-:S03]  /*6890*/  UMOV UR7, 0x40000040 ;  /* 0x4000004000077882 */ /* 0x000fc60000000000 */
[----:B------:R-:W-:Y:S01]  /*68a0*/  UMOV UR14, UR4 ;  /* 0x00000004000e7c82 */ /* 0x000fe20008000000 */
[----:B------:R-:W-:Y:S01]  /*68b0*/  UMOV UR4, UR16 ;  /* 0x0000001000047c82 */ /* 0x000fe20008000000 */
[----:B------:R-:W-:Y:S02]  /*68c0*/  WARPGROUP.DEPBAR.LE gsb0, 0x0 ;  /* 0x00008000000079c5 */ /* 0x000fe40000010000 */
[----:B------:R-:W-:-:S06]  /*68d0*/  WARPGROUP.ARRIVE ;  /* 0x00000000000079c5 */ /* 0x000fcc0000000000 */
[----:B------:R-:W-:Y:S01]  /*68e0*/  HGMMA.64x16x16.F32 R128, gdesc[UR8], RZ, !UPT, gsb0 ;  /* 0x00200000088079f0 */ /* 0x000fe2000c0008ff */
[----:B------:R-:W-:Y:S02]  /*68f0*/  UIADD3 UR8, UR60, 0x102, URZ ;  /* 0x000001023c087890 */ /* 0x000fe4000fffe03f */
[----:B------:R-:W-:Y:S01]  /*6900*/  UIADD3 UR9, UR60, 0x182, URZ ;  /* 0x000001823c097890 */ /* 0x000fe2000fffe03f */
[----:B------:R-:W-:Y:S02]  /*6910*/  WARPGROUP.DEPBAR.LE gsb0, 0x0 ;  /* 0x00008000000079c5 */ /* 0x000fe40000010000 */
[----:B------:R-:W-:-:S06]  /*6920*/  WARPGROUP.ARRIVE ;  /* 0x00000000000079c5 */ /* 0x000fcc0000000000 */
[----:B------:R-:W-:Y:S03]  /*6930*/  HGMMA.64x16x16.F32 R120, gdesc[UR12], RZ, !UPT, gsb0 ;  /* 0x002000000c7879f0 */ /* 0x000fe6000c0008ff */
        /* <DEDUP_REMOVED lines=547> */
.L_x_3236:
[----:B------:R-:W-:Y:S02]  /*8b70*/  R2UR UR6, R16 ;  /* 0x00000000100672ca */ /* 0x000fe400000e0000 */
        /* <DEDUP_REMOVED lines=8> */
.L_x_3237:
[----:B-1----:R-:W-:Y:S05]  /*8c00*/  @P2 BRA `(.L_x_3238) ;  /* 0x0000000000082947 */ /* 0x002fea0003800000 */
[----:B------:R-:W1:Y:S02]  /*8c10*/  SYNCS.PHASECHK.TRANS64.TRYWAIT P2, [UR5+0x36850], R0 ;  /* 0x03685000ff0075a7 */ /* 0x000e640008040145 */
[----:B-1----:R-:W-:Y:S05]  /*8c20*/  @!P2 BRA `(.L_x_3239) ;  /* 0x000000880044a947 */ /* 0x002fea0003800000 */
.L_x_3238:
[----:B------:R-:W-:Y:S01]  /*8c30*/  R2UR UR4, R16 ;  /* 0x00000000100472ca */ /* 0x000fe200000e0000 */
[----:B------:R-:W-:Y:S01]  /*8c40*/  WARPGROUP.ARRIVE ;  /* 0x00000000000079c5 */ /* 0x000fe20000000000 */
[----:B------:R-:W-:Y:S01]  /*8c50*/  R2UR UR6, R15 ;  /* 0x000000000f0672ca */ /* 0x000fe200000e0000 */
[----:B------:R-:W-:Y:S01]  /*8c60*/  UMOV UR7, 0x40000040 ;  /* 0x4000004000077882 */ /* 0x000fe20000000000 */
[----:B01----:R-:W-:Y:S02]  /*8c70*/  FMNMX.FTZ R0, R168, R13, !PT ;  /* 0x0000000da8007209 */ /* 0x003fe40007810000 */
[----:B------:R-:W-:Y:S02]  /*8c80*/  R2UR UR8, R6 ;  /* 0x00000000060872ca */ /* 0x000fe400000e0000 */
[----:B------:R-:W-:Y:S02]  /*8c90*/  FMNMX.FTZ R3, R169, R0, !PT ;  /* 0x00000000a9037209 */ /* 0x000fe40007810000 */
[----:B------:R-:W-:-:S02]  /*8ca0*/  R2UR UR9, R17 ;  /* 0x00000000110972ca */ /* 0x000fc400000e0000 */
        /* <DEDUP_REMOVED lines=13> */
[----:B------:R-:W-:Y:S01]  /*8d80*/  HGMMA.64x192x16.F32 R24, R200, gdesc[UR4].tnspB, R24, gsb0 ;  /* 0x42e00004c8187df0 */ /* 0x000fe20008000818 */
        /* <DEDUP_REMOVED lines=21> */
[----:B------:R-:W0:Y:S03]  /*8ee0*/  LDC R0, c[0x0][0x988] ;  /* 0x00026200ff007b82 */ /* 0x000e260000000800 */
[----:B------:R-:W1:Y:S02]  /*8ef0*/  SHFL.BFLY PT, R3, R2, 0x2, 0x1f ;  /* 0x0c401f0002037f89 */ /* 0x000e6400000e0000 */
[----:B-1----:R-:W-:Y:S02]  /*8f00*/  FMNMX.FTZ R3, R2, R3, !PT ;  /* 0x0000000302037209 */ /* 0x002fe40007810000 */
[----:B------:R-:W-:-:S03]  /*8f10*/  FMNMX.FTZ R2, R170, R12, !PT ;  /* 0x0000000caa027209 */ /* 0x000fc60007810000 */
[----:B------:R-:W1:Y:S02]  /*8f20*/  SHFL.BFLY PT, R6, R3, 0x1, 0x1f ;  /* 0x0c201f0003067f89 */ /* 0x000e6400000e0000 */
[----:B-1----:R-:W-:Y:S02]  /*8f30*/  FMNMX.FTZ R6, R3, R6, !PT ;  /* 0x0000000603067209 */ /* 0x002fe40007810000 */
[----:B------:R-:W-:-:S03]  /*8f40*/  FMNMX.FTZ R3, R171, R2, !PT ;  /* 0x00000002ab037209 */ /* 0x000fc60007810000 */
[----:B------:R-:W-:Y:S01]  /*8f50*/  FADD.FTZ R9, -R6, R13 ;  /* 0x0000000d06097221 */ /* 0x000fe20000010100 */
[----:B------:R-:W-:-:S03]  /*8f60*/  FMNMX.FTZ R2, R174, R3, !PT ;  /* 0x00000003ae027209 */ /* 0x000fc60007810000 */
[----:B0-----:R-:W-:Y:S01]  /*8f70*/  FMUL.FTZ R9, R9, R0 ;  /* 0x0000000009097220 */ /* 0x001fe20000410000 */
[----:B------:R-:W-:-:S04]  /*8f80*/  FMNMX.FTZ R3, R175, R2, !PT ;  /* 0x00000002af037209 */ /* 0x000fc80007810000 */
[----:B------:R-:W-:Y:S01]  /*8f90*/  FMNMX.FTZ R2, R162, R3, !PT ;  /* 0x00000003a2027209 */ /* 0x000fe20007810000 */
[----:B------:R-:W-:Y:S03]  /*8fa0*/  MUFU.EX2 R9, R9 ;  /* 0x0000000900097308 */ /* 0x000fe60000000800 */
        /* <DEDUP_REMOVED lines=15> */
[----:B------:R-:W-:Y:S01]  /*90a0*/  WARPGROUP.ARRIVE ;  /* 0x00000000000079c5 */ /* 0x000fe20000000000 */
[----:B------:R-:W-:-:S04]  /*90b0*/  FMNMX.FTZ R3, R143, R2, !PT ;  /* 0x000000028f037209 */ /* 0x000fc80007810000 */
        /* <DEDUP_REMOVED lines=14> */
[----:B0-----:R-:W-:Y:S01]  /*91a0*/  FMNMX.FTZ R3, R20, R3, !PT ;  /* 0x0000000314037209 */ /* 0x001fe20007810000 */
[----:B------:R-:W-:Y:S02]  /*91b0*/  WARPGROUP.DEPBAR.LE gsb0, 0x0 ;  /* 0x00008000000079c5 */ /* 0x000fe40000010000 */
[----:B------:R-:W-:-:S06]  /*91c0*/  WARPGROUP.ARRIVE ;  /* 0x00000000000079c5 */ /* 0x000fcc0000000000 */
[----:B------:R-:W-:Y:S01]  /*91d0*/  HGMMA.64x192x16.F32 R24, R192, gdesc[UR4].tnspB, R24, gsb0 ;  /* 0x42e00004c0187df0 */ /* 0x000fe20008000818 */
[----:B------:R-:W-:Y:S01]  /*91e0*/  UIADD3 UR6, UR4, 0x180, URZ ;  /* 0x0000018004067890 */ /* 0x000fe2000fffe03f */
[----:B------:R-:W-:Y:S01]  /*91f0*/  UMOV UR7, 0x40000040 ;  /* 0x4000004000077882 */ /* 0x000fe20000000000 */
[----:B------:R-:W-:Y:S02]  /*9200*/  WARPGROUP.DEPBAR.LE gsb0, 0x0 ;  /* 0x00008000000079c5 */ /* 0x000fe40000010000 */
[----:B------:R-:W-:-:S15]  /*9210*/  WARPGROUP.ARRIVE ;  /* 0x00000000000079c5 */ /* 0x000fde0000000000 */
[----:B------:R-:W-:Y:S01]  /*9220*/  HGMMA.64x192x16.F32 R24, R188, gdesc[UR4].tnspB, R24, gsb0 ;  /* 0x42e00004bc187df0 */ /* 0x000fe20008000818 */
[----:B------:R-:W-:Y:S01]  /*9230*/  UIADD3 UR6, UR4, 0x200, URZ ;  /* 0x0000020004067890 */ /* 0x000fe2000fffe03f */
[----:B------:R-:W-:Y:S01]  /*9240*/  UMOV UR7, 0x40000040 ;  /* 0x4000004000077882 */ /* 0x000fe20000000000 */
[----:B------:R-:W-:Y:S02]  /*9250*/  WARPGROUP.DEPBAR.LE gsb0, 0x0 ;  /* 0x00008000000079c5 */ /* 0x000fe40000010000 */
[----:B------:R-:W-:Y:S01]  /*9260*/  WARPGROUP.ARRIVE ;  /* 0x00000000000079c5 */ /* 0x000fe20000000000 */
[----:B------:R-:W-:-:S04]  /*9270*/  FMUL.FTZ R189, R6, R0 ;  /* 0x0000000006bd7220 */ /* 0x000fc80000410000 */
[----:B------:R-:W-:-:S10]  /*9280*/  FFMA.FTZ R23, R153, R0, -R189 ;  /* 0x0000000099177223 */ /* 0x000fd400000108bd */
[----:B------:R-:W-:Y:S01]  /*9290*/  HGMMA.64x192x16.F32 R24, R184, gdesc[UR4].tnspB, R24, gsb0 ;  /* 0x42e00004b8187df0 */ /* 0x000fe20008000818 */
[----:B------:R-:W-:Y:S01]  /*92a0*/  UIADD3 UR6, UR4, 0x280, URZ ;  /* 0x0000028004067890 */ /* 0x000fe2000fffe03f */
[-CC-:B------:R-:W-:Y:S01]  /*92b0*/  FFMA.FTZ R153, R157, R0.reuse, -R189.reuse ;  /* 0x000000009d997223 */ /* 0x180fe200000108bd */
[----:B------:R-:W-:Y:S01]  /*92c0*/  UMOV UR7, 0x40000040 ;  /* 0x4000004000077882 */ /* 0x000fe20000000000 */
[----:B------:R-:W-:Y:S01]  /*92d0*/  UIADD3 UR4, UR4, 0x300, URZ ;  /* 0x0000030004047890 */ /* 0x000fe2000fffe03f */
[----:B------:R-:W-:Y:S01]  /*92e0*/  FADD.FTZ R157, -R3, R12 ;  /* 0x0000000c039d7221 */ /* 0x000fe20000010100 */
[-CC-:B------:R-:W-:Y:S01]  /*92f0*/  FFMA.FTZ R200, R168, R0.reuse, -R189.reuse ;  /* 0x00000000a8c87223 */ /* 0x180fe200000108bd */
[-CC-:B------:R-:W-:Y:S01]  /*9300*/  FFMA.FTZ R13, R169, R0.reuse, -R189.reuse ;  /* 0x00000000a90d7223 */ /* 0x180fe200000108bd */
[-CC-:B------:R-:W-:Y:S01]  /*9310*/  FFMA.FTZ R202, R172, R0.reuse, -R189.reuse ;  /* 0x00000000acca7223 */ /* 0x180fe200000108bd */
[-C--:B------:R-:W-:Y:S01]  /*9320*/  FMUL.FTZ R2, R157, R0.reuse ;  /* 0x000000009d027220 */ /* 0x080fe20000410000 */
[-C--:B------:R-:W-:Y:S01]  /*9330*/  FMUL.FTZ R157, R3, R0.reuse ;  /* 0x00000000039d7220 */ /* 0x080fe20000410000 */
[-CC-:B------:R-:W-:Y:S01]  /*9340*/  FFMA.FTZ R15, R173, R0.reuse, -R189.reuse ;  /* 0x00000000ad0f7223 */ /* 0x180fe200000108bd */
[----:B------:R-:W-:Y:S01]  /*9350*/  MUFU.EX2 R200, R200 ;  /* 0x000000c800c87308 */ /* 0x000fe20000000800 */
[-C--:B------:R-:W-:Y:S01]  /*9360*/  FFMA.FTZ R196, R160, R0.reuse, -R189 ;  /* 0x00000000a0c47223 */ /* 0x080fe200000108bd */
[-CC-:B------:R-:W-:Y:S01]  /*9370*/  FFMA.FTZ R201, R170, R0.reuse, -R157.reuse ;  /* 0x00000000aac97223 */ /* 0x180fe2000001089d */
[-CC-:B------:R-:W-:Y:S01]  /*9380*/  FFMA.FTZ R12, R171, R0.reuse, -R157.reuse ;  /* 0x00000000ab0c7223 */ /* 0x180fe2000001089d */
[-CC-:B------:R-:W-:Y:S01]  /*9390*/  FFMA.FTZ R203, R174, R0.reuse, -R157.reuse ;  /* 0x00000000aecb7223 */ /* 0x180fe2000001089d */
[-C--:B------:R-:W-:Y:S01]  /*93a0*/  FFMA.FTZ R22, R175, R0.reuse, -R157 ;  /* 0x00000000af167223 */ /* 0x080fe2000001089d */
[-C--:B------:R-:W-:Y:S01]  /*93b0*/  FFMA.FTZ R188, R144, R0.reuse, -R189 ;  /* 0x0000000090bc7223 */ /* 0x080fe200000108bd */
[-C--:B------:R-:W-:Y:S01]  /*93c0*/  FFMA.FTZ R197, R162, R0.reuse, -R157 ;  /* 0x00000000a2c57223 */ /* 0x080fe2000001089d */
[----:B------:R-:W-:Y:S01]  /*93d0*/  MUFU.EX2 R2, R2 ;  /* 0x0000000200027308 */ /* 0x000fe20000000800 */
[-CC-:B------:R-:W-:Y:S01]  /*93e0*/  FFMA.FTZ R19, R161, R0.reuse, -R189.reuse ;  /* 0x00000000a1137223 */ /* 0x180fe200000108bd */
[-C--:B------:R-:W-:Y:S01]  /*93f0*/  FFMA.FTZ R14, R120, R0.reuse, -R189 ;  /* 0x00000000780e7223 */ /* 0x080fe200000108bd */
[-C--:B------:R-:W-:Y:S01]  /*9400*/  FFMA.FTZ R120, R163, R0.reuse, -R157 ;  /* 0x00000000a3787223 */ /* 0x080fe2000001089d */
[-CC-:B------:R-:W-:Y:S01]  /*9410*/  FFMA.FTZ R198, R164, R0.reuse, -R189.reuse ;  /* 0x00000000a4c67223 */ /* 0x180fe200000108bd */
[-C--:B------:R-:W-:Y:S01]  /*9420*/  FFMA.FTZ R124, R124, R0.reuse, -R189 ;  /* 0x000000007c7c7223 */ /* 0x080fe200000108bd */
[-C--:B------:R-:W-:Y:S01]  /*9430*/  FFMA.FTZ R199, R166, R0.reuse, -R157 ;  /* 0x00000000a6c77223 */ /* 0x080fe2000001089d */
[-CC-:B------:R-:W-:Y:S01]  /*9440*/  FFMA.FTZ R21, R165, R0.reuse, -R189.reuse ;  /* 0x00000000a5157223 */ /* 0x180fe200000108bd */
[----:B------:R-:W-:Y:S01]  /*9450*/  MUFU.EX2 R201, R201 ;  /* 0x000000c900c97308 */ /* 0x000fe20000000800 */
[-C--:B------:R-:W-:Y:S01]  /*9460*/  FFMA.FTZ R192, R152, R0.reuse, -R189 ;  /* 0x0000000098c07223 */ /* 0x080fe200000108bd */
[-C--:B------:R-:W-:Y:S01]  /*9470*/  FFMA.FTZ R193, R154, R0.reuse, -R157 ;  /* 0x000000009ac17223 */ /* 0x080fe2000001089d */
[-C--:B------:R-:W-:Y:S01]  /*9480*/  FFMA.FTZ R194, R156, R0.reuse, -R189 ;  /* 0x000000009cc27223 */ /* 0x080fe200000108bd */
[-CC-:B------:R-:W-:Y:S01]  /*9490*/  FFMA.FTZ R195, R158, R0.reuse, -R157.reuse ;  /* 0x000000009ec37223 */ /* 0x180fe2000001089d */
[-C--:B------:R-:W-:Y:S01]  /*94a0*/  FFMA.FTZ R139, R139, R0.reuse, -R157 ;  /* 0x000000008b8b7223 */ /* 0x080fe2000001089d */
        /* <DEDUP_REMOVED lines=9> */
[-C--:B------:R-:W-:Y:S01]  /*9540*/  FFMA.FTZ R125, R125, R0.reuse, -R189 ;  /* 0x000000007d7d7223 */ /* 0x080fe200000108bd */
        /* <DEDUP_REMOVED lines=13> */
[----:B------:R-:W-:-:S03]  /*9620*/  FFMA.FTZ R127, R127, R0, -R157 ;  /* 0x000000007f7f7223 */ /* 0x000fc6000001089d */
[----:B------:R-:W-:Y:S08]  /*9630*/  MUFU.EX2 R203, R203 ;  /* 0x000000cb00cb7308 */ /* 0x000ff00000000800 */
[----:B------:R-:W-:Y:S08]  /*9640*/  MUFU.EX2 R15, R15 ;  /* 0x0000000f000f7308 */ /* 0x000ff00000000800 */
[----:B------:R-:W-:Y:S08]  /*9650*/  MUFU.EX2 R22, R22 ;  /* 0x0000001600167308 */ /* 0x000ff00000000800 */
[----:B------:R-:W-:Y:S08]  /*9660*/  MUFU.EX2 R196, R196 ;  /* 0x000000c400c47308 */ /* 0x000ff00000000800 */
[----:B------:R-:W-:Y:S08]  /*9670*/  MUFU.EX2 R197, R197 ;  /* 0x000000c500c57308 */ /* 0x000ff00000000800 */
[----:B------:R-:W-:Y:S08]  /*9680*/  MUFU.EX2 R19, R19 ;  /* 0x0000001300137308 */ /* 0x000ff00000000800 */
[----:B------:R-:W-:Y:S08]  /*9690*/  MUFU.EX2 R120, R120 ;  /* 0x0000007800787308 */ /* 0x000ff00000000800 */
[----:B------:R0:W-:Y:S08]  /*96a0*/  MUFU.EX2 R20, R124 ;  /* 0x0000007c00147308 */ /* 0x0001f00000000800 */
[----:B------:R-:W-:Y:S01]  /*96b0*/  MUFU.EX2 R198, R198 ;  /* 0x000000c600c67308 */ /* 0x000fe20000000800 */
[----:B0-----:R-:W-:-:S07]  /*96c0*/  FFMA.FTZ R124, R167, R0, -R157 ;  /* 0x00000000a77c7223 */ /* 0x001fce000001089d */
        /* <DEDUP_REMOVED lines=13> */
[----:B------:R-:W-:Y:S02]  /*97a0*/  IMAD.U32 R140, RZ, RZ, UR8 ;  /* 0x00000008ff8c7e24 */ /* 0x000fe4000f8e00ff */
[-C--:B------:R-:W-:Y:S01]  /*97b0*/  FFMA.FTZ R184, R136, R0.reuse, -R189 ;  /* 0x0000000088b87223 */ /* 0x080fe200000108bd */
[-CC-:B------:R-:W-:Y:S01]  /*97c0*/  FFMA.FTZ R136, R147, R0.reuse, -R157.reuse ;  /* 0x0000000093887223 */ /* 0x180fe2000001089d */
[----:B------:R-:W-:Y:S01]  /*97d0*/  FFMA.FTZ R185, R138, R0, -R157 ;  /* 0x000000008ab97223 */ /* 0x000fe2000001089d */
[----:B------:R-:W-:Y:S01]  /*97e0*/  HGMMA.64x192x16.F32 R24, R180, gdesc[UR4].tnspB, R24, gsb0 ;  /* 0x42e00004b4187df0 */ /* 0x000fe20008000818 */
[----:B------:R-:W-:Y:S01]  /*97f0*/  UMOV UR6, UR4 ;  /* 0x0000000400067c82 */ /* 0x000fe20008000000 */
[----:B------:R-:W-:Y:S01]  /*9800*/  UMOV UR7, 0x40000040 ;  /* 0x4000004000077882 */ /* 0x000fe20000000000 */
[----:B------:R-:W-:Y:S01]  /*9810*/  @!P1 VIADD R140, R140, 0x36840 ;  /* 0x000368408c8c9836 */ /* 0x000fe20000000000 */
[----:B------:R-:W-:Y:S01]  /*9820*/  MUFU.EX2 R145, R145 ;  /* 0x0000009100917308 */ /* 0x000fe20000000800 */
[----:B------:R-:W-:-:S03]  /*9830*/  R2UR UR8, R204 ;  /* 0x00000000cc0872ca */ /* 0x000fc600000e0000 */
[----:B------:R-:W-:-:S04]  /*9840*/  @!P1 PRMT R144, RZ, 0x654, R140 ;  /* 0x00000654ff909816 */ /* 0x000fc8000000008c */
[----:B------:R-:W-:Y:S06]  /*9850*/  MUFU.EX2 R136, R136 ;  /* 0x0000008800887308 */ /* 0x000fec0000000800 */
[----:B------:R-:W-:Y:S02]  /*9860*/  UISETP.GT.AND UP0, UPT, UR8, UR9, UPT ;  /* 0x000000090800728c */ /* 0x000fe4000bf04270 */
[----:B------:R-:W-:Y:S01]  /*9870*/  MUFU.EX2 R190, R190 ;  /* 0x000000be00be7308 */ /* 0x000fe20000000800 */
[----:B------:R-:W-:-:S03]  /*9880*/  UIADD3 UR4, UR8, -0x1, URZ ;  /* 0xffffffff08047890 */ /* 0x000fc6000fffe03f */
[----:B------:R-:W-:-:S03]  /*9890*/  PLOP3.LUT P2, PT, PT, PT, UP0, 0x80, 0x0 ;  /* 0x000000000000781c */ /* 0x000fc60003f4f008 */
[----:B------:R-:W-:Y:S01]  /*98a0*/  IMAD.U32 R204, RZ, RZ, UR4 ;  /* 0x00000004ffcc7e24 */ /* 0x000fe2000f8e00ff */
        /* <DEDUP_REMOVED lines=18> */
[----:B------:R-:W-:Y:S01]  /*99d0*/  MUFU.EX2 R127, R127 ;  /* 0x0000007f007f7308 */ /* 0x000fe20000000800 */
[----:B------:R-:W-:-:S02]  /*99e0*/  WARPGROUP.DEPBAR.LE gsb0, 0x0 ;  /* 0x00008000000079c5 */ /* 0x000fc40000010000 */
[----:B------:R-:W-:Y:S01]  /*99f0*/  WARPGROUP.ARRIVE ;  /* 0x00000000000079c5 */ /* 0x000fe20000000000 */
[-C--:B------:R-:W-:Y:S01]  /*9a00*/  FFMA.FTZ R180, R128, R0.reuse, -R189 ;  /* 0x0000000080b47223 */ /* 0x080fe200000108bd */
[-C--:B------:R-:W-:Y:S01]  /*9a10*/  FFMA.FTZ R128, R155, R0.reuse, -R157 ;  /* 0x000000009b807223 */ /* 0x080fe2000001089d */
[-C--:B------:R-:W-:Y:S01]  /*9a20*/  FFMA.FTZ R182, R132, R0.reuse, -R189 ;  /* 0x0000000084b67223 */ /* 0x080fe200000108bd */
[-CC-:B------:R-:W-:Y:S01]  /*9a30*/  FFMA.FTZ R132, R159, R0.reuse, -R157.reuse ;  /* 0x000000009f847223 */ /* 0x180fe2000001089d */
[----:B------:R-:W-:Y:S01]  /*9a40*/  FFMA.FTZ R189, R146, R0, -R157 ;  /* 0x0000000092bd7223 */ /* 0x000fe2000001089d */
[----:B------:R-:W-:Y:S01]  /*9a50*/  HGMMA.64x192x16.F32 R24, R176, gdesc[UR4].tnspB, R24, gsb0 ;  /* 0x42e00004b0187df0 */ /* 0x000fe20008000818 */
[----:B------:R-:W-:Y:S01]  /*9a60*/  MUFU.EX2 R180, R180 ;  /* 0x000000b400b47308 */ /* 0x000fe20000000800 */
[----:B------:R-:W-:Y:S01]  /*9a70*/  IMAD.U32 R146, RZ, RZ, UR5 ;  /* 0x00000005ff927e24 */ /* 0x000fe2000f8e00ff */
[----:B------:R-:W-:-:S03]  /*9a80*/  R2UR UR5, R8 ;  /* 0x00000000080572ca */ /* 0x000fc600000e0000 */
[----:B------:R-:W-:-:S03]  /*9a90*/  @!P1 VIADD R146, R146, 0x36860 ;  /* 0x0003686092929836 */ /* 0x000fc60000000000 */
[----:B------:R-:W2:Y:S02]  /*9aa0*/  MUFU.EX2 R128, R128 ;  /* 0x0000008000807308 */ /* 0x000ea40000000800 */
[----:B------:R-:W-:-:S06]  /*9ab0*/  @!P1 PRMT R146, RZ, 0x654, R146 ;  /* 0x00000654ff929816 */ /* 0x000fcc0000000092 */
[----:B------:R-:W3:Y:S08]  /*9ac0*/  MUFU.EX2 R132, R132 ;  /* 0x0000008400847308 */ /* 0x000ef00000000800 */
[----:B------:R-:W4:Y:S08]  /*9ad0*/  MUFU.EX2 R189, R189 ;  /* 0x000000bd00bd7308 */ /* 0x000f300000000800 */
[----:B------:R-:W-:Y:S08]  /*9ae0*/  MUFU.EX2 R181, R130 ;  /* 0x0000008200b57308 */ /* 0x000ff00000000800 */
[----:B------:R-:W-:Y:S08]  /*9af0*/  MUFU.EX2 R182, R182 ;  /* 0x000000b600b67308 */ /* 0x000ff00000000800 */
[----:B------:R-:W-:Y:S01]  /*9b00*/  MUFU.EX2 R183, R134 ;  /* 0x0000008600b77308 */ /* 0x000fe20000000800 */
[----:B------:R-:W-:-:S02]  /*9b10*/  WARPGROUP.DEPBAR.LE gsb0, 0x0 ;  /* 0x00008000000079c5 */ /* 0x000fc40000010000 */
[----:B------:R5:W-:Y:S05]  /*9b20*/  @!P1 SYNCS.ARRIVE.TRANS64.RED.A1T0 RZ, [R144+URZ], RZ ;  /* 0x000000ff90ff99a7 */ /* 0x000bea000810043f */
[----:B------:R-:W-:Y:S01]  /*9b30*/  MUFU.EX2 R177, R122 ;  /* 0x0000007a00b17308 */ /* 0x000fe20000000800 */
[----:B0-----:R-:W-:Y:S02]  /*9b40*/  F2FP.F16.F32.PACK_AB R176, R121, R14 ;  /* 0x0000000e79b0723e */ /* 0x001fe400000000ff */
[----:B-1----:R-:W-:Y:S01]  /*9b50*/  F2FP.F16.F32.PACK_AB R178, R125, R20 ;  /* 0x000000147db2723e */ /* 0x002fe200000000ff */
[----:B-----5:R-:W-:Y:S01]  /*9b60*/  FFMA.FTZ R144, R9, R11, R200 ;  /* 0x0000000b09907223 */ /* 0x020fe200000100c8 */
[----:B------:R-:W-:Y:S01]  /*9b70*/  FFMA.FTZ R11, R2, R10, R201 ;  /* 0x0000000a020b7223 */ /* 0x000fe200000100c9 */
[----:B------:R-:W-:-:S02]  /*9b80*/  F2FP.F16.F32.PACK_AB R200, R13, R200 ;  /* 0x000000c80dc8723e */ /* 0x000fc400000000ff */
[----:B------:R-:W-:Y:S01]  /*9b90*/  MUFU.EX2 R179, R126 ;  /* 0x0000007e00b37308 */ /* 0x000fe20000000800 */
[----:B------:R-:W-:Y:S01]  /*9ba0*/  FADD.FTZ R147, R13, R144 ;  /* 0x000000900d937221 */ /* 0x000fe20000010000 */
[C---:B------:R-:W-:Y:S01]  /*9bb0*/  FADD.FTZ R10, R12.reuse, R11 ;  /* 0x0000000b0c0a7221 */ /* 0x040fe20000010000 */
[----:B------:R-:W-:Y:S01]  /*9bc0*/  F2FP.F16.F32.PACK_AB R201, R12, R201 ;  /* 0x000000c90cc9723e */ /* 0x000fe200000000ff */
[----:B------:R0:W-:Y:S01]  /*9bd0*/  @!P1 SYNCS.ARRIVE.TRANS64.RED.A1T0 RZ, [R146+URZ], RZ ;  /* 0x000000ff92ff99a7 */ /* 0x0001e2000810043f */
[----:B------:R-:W-:Y:S01]  /*9be0*/  FADD.FTZ R138, R202, R147 ;  /* 0x00000093ca8a7221 */ /* 0x000fe20000010000 */
[----:B------:R-:W-:Y:S01]  /*9bf0*/  FADD.FTZ R11, R203, R10 ;  /* 0x0000000acb0b7221 */ /* 0x000fe20000010000 */
[C---:B------:R-:W-:Y:S01]  /*9c00*/  F2FP.F16.F32.PACK_AB R202, R15.reuse, R202 ;  /* 0x000000ca0fca723e */ /* 0x040fe200000000ff */
[----:B------:R1:W5:Y:S01]  /*9c10*/  MUFU.EX2 R144, R139 ;  /* 0x0000008b00907308 */ /* 0x0003620000000800 */
[----:B------:R-:W-:Y:S01]  /*9c20*/  FADD.FTZ R147, R15, R138 ;  /* 0x0000008a0f937221 */ /* 0x000fe20000010000 */
[----:B------:R-:W-:Y:S01]  /*9c30*/  FADD.FTZ R10, R22, R11 ;  /* 0x0000000b160a7221 */ /* 0x000fe20000010000 */
[----:B------:R-:W-:Y:S01]  /*9c40*/  IMAD.U32 R15, RZ, RZ, UR5 ;  /* 0x00000005ff0f7e24 */ /* 0x000fe2000f8e00ff */
[----:B------:R-:W-:Y:S01]  /*9c50*/  R2UR UR5, R7 ;  /* 0x00000000070572ca */ /* 0x000fe200000e0000 */
[----:B------:R-:W-:Y:S01]  /*9c60*/  FADD.FTZ R138, R196, R147 ;  /* 0x00000093c48a7221 */ /* 0x000fe20000010000 */
[----:B------:R-:W-:Y:S01]  /*9c70*/  FADD.FTZ R11, R197, R10 ;  /* 0x0000000ac50b7221 */ /* 0x000fe20000010000 */
[----:B------:R-:W-:-:S02]  /*9c80*/  F2FP.F16.F32.PACK_AB R196, R19, R196 ;  /* 0x000000c413c4723e */ /* 0x000fc400000000ff */
[----:B------:R-:W-:Y:S01]  /*9c90*/  FADD.FTZ R147, R19, R138 ;  /* 0x0000008a13937221 */ /* 0x000fe20000010000 */
[----:B------:R-:W-:Y:S01]  /*9ca0*/  FADD.FTZ R10, R120, R11 ;  /* 0x0000000b780a7221 */ /* 0x000fe20000010000 */
[----:B------:R-:W-:Y:S02]  /*9cb0*/  F2FP.F16.F32.PACK_AB R203, R22, R203 ;  /* 0x000000cb16cb723e */ /* 0x000fe400000000ff */
[----:B------:R-:W-:Y:S01]  /*9cc0*/  FADD.FTZ R138, R198, R147 ;  /* 0x00000093c68a7221 */ /* 0x000fe20000010000 */
[----:B------:R-:W-:Y:S01]  /*9cd0*/  FADD.FTZ R11, R199, R10 ;  /* 0x0000000ac70b7221 */ /* 0x000fe20000010000 */
[----:B------:R-:W-:Y:S02]  /*9ce0*/  F2FP.F16.F32.PACK_AB R197, R120, R197 ;  /* 0x000000c578c5723e */ /* 0x000fe400000000ff */
[C---:B-1----:R-:W-:Y:S01]  /*9cf0*/  FADD.FTZ R139, R21.reuse, R138 ;  /* 0x0000008a158b7221 */ /* 0x042fe20000010000 */
[----:B------:R-:W-:Y:S01]  /*9d00*/  FADD.FTZ R10, R124, R11 ;  /* 0x0000000b7c0a7221 */ /* 0x000fe20000010000 */
[----:B------:R-:W-:-:S02]  /*9d10*/  F2FP.F16.F32.PACK_AB R198, R21, R198 ;  /* 0x000000c615c6723e */ /* 0x000fc400000000ff */
[----:B------:R-:W-:Y:S01]  /*9d20*/  FADD.FTZ R138, R192, R139 ;  /* 0x0000008bc08a7221 */ /* 0x000fe20000010000 */
[----:B------:R-:W-:Y:S01]  /*9d30*/  FADD.FTZ R11, R193, R10 ;  /* 0x0000000ac10b7221 */ /* 0x000fe20000010000 */
[----:B------:R-:W-:Y:S02]  /*9d40*/  F2FP.F16.F32.PACK_AB R199, R124, R199 ;  /* 0x000000c77cc7723e */ /* 0x000fe400000000ff */
[C---:B------:R-:W-:Y:S01]  /*9d50*/  FADD.FTZ R139, R23.reuse, R138 ;  /* 0x0000008a178b7221 */ /* 0x040fe20000010000 */
[----:B--2---:R-:W-:Y:S01]  /*9d60*/  FADD.FTZ R10, R128, R11 ;  /* 0x0000000b800a7221 */ /* 0x004fe20000010000 */
[----:B------:R-:W-:Y:S02]  /*9d70*/  F2FP.F16.F32.PACK_AB R192, R23, R192 ;  /* 0x000000c017c0723e */ /* 0x000fe400000000ff */
[----:B------:R-:W-:Y:S01]  /*9d80*/  FADD.FTZ R138, R194, R139 ;  /* 0x0000008bc28a7221 */ /* 0x000fe20000010000 */
[----:B------:R-:W-:Y:S01]  /*9d90*/  FADD.FTZ R11, R195, R10 ;  /* 0x0000000ac30b7221 */ /* 0x000fe20000010000 */
[----:B------:R-:W-:-:S02]  /*9da0*/  F2FP.F16.F32.PACK_AB R193, R128, R193 ;  /* 0x000000c180c1723e */ /* 0x000fc400000000ff */
[C---:B------:R-:W-:Y:S01]  /*9db0*/  FADD.FTZ R13, R153.reuse, R138 ;  /* 0x0000008a990d7221 */ /* 0x040fe20000010000 */
[----:B---3--:R-:W-:Y:S01]  /*9dc0*/  FADD.FTZ R10, R132, R11 ;  /* 0x0000000b840a7221 */ /* 0x008fe20000010000 */
[----:B------:R-:W-:Y:S02]  /*9dd0*/  F2FP.F16.F32.PACK_AB R194, R153, R194 ;  /* 0x000000c299c2723e */ /* 0x000fe400000000ff */
[----:B------:R-:W-:Y:S01]  /*9de0*/  FADD.FTZ R12, R188, R13 ;  /* 0x0000000dbc0c7221 */ /* 0x000fe20000010000 */
[----:B----4-:R-:W-:Y:S01]  /*9df0*/  FADD.FTZ R11, R189, R10 ;  /* 0x0000000abd0b7221 */ /* 0x010fe20000010000 */
[----:B------:R-:W-:Y:S02]  /*9e00*/  F2FP.F16.F32.PACK_AB R195, R132, R195 ;  /* 0x000000c384c3723e */ /* 0x000fe400000000ff */
[C---:B------:R-:W-:Y:S01]  /*9e10*/  FADD.FTZ R13, R145.reuse, R12 ;  /* 0x0000000c910d7221 */ /* 0x040fe20000010000 */
[----:B------:R-:W-:Y:S01]  /*9e20*/  FADD.FTZ R10, R136, R11 ;  /* 0x0000000b880a7221 */ /* 0x000fe20000010000 */
[----:B------:R-:W-:-:S02]  /*9e30*/  F2FP.F16.F32.PACK_AB R188, R145, R188 ;  /* 0x000000bc91bc723e */ /* 0x000fc400000000ff */
[----:B------:R-:W-:Y:S01]  /*9e40*/  FADD.FTZ R12, R190, R13 ;  /* 0x0000000dbe0c7221 */ /* 0x000fe20000010000 */
[----:B------:R-:W-:Y:S01]  /*9e50*/  FADD.FTZ R11, R191, R10 ;  /* 0x0000000abf0b7221 */ /* 0x000fe20000010000 */
[----:B------:R-:W-:Y:S02]  /*9e60*/  F2FP.F16.F32.PACK_AB R189, R136, R189 ;  /* 0x000000bd88bd723e */ /* 0x000fe400000000ff */
[C---:B------:R-:W-:Y:S01]  /*9e70*/  FADD.FTZ R13, R149.reuse, R12 ;  /* 0x0000000c950d7221 */ /* 0x040fe20000010000 */
[----:B------:R-:W-:Y:S01]  /*9e80*/  FADD.FTZ R10, R140, R11 ;  /* 0x0000000b8c0a7221 */ /* 0x000fe20000010000 */
[----:B------:R-:W-:Y:S02]  /*9e90*/  F2FP.F16.F32.PACK_AB R190, R149, R190 ;  /* 0x000000be95be723e */ /* 0x000fe400000000ff */
[----:B------:R-:W-:Y:S01]  /*9ea0*/  FADD.FTZ R12, R184, R13 ;  /* 0x0000000db80c7221 */ /* 0x000fe20000010000 */
[----:B------:R-:W-:Y:S01]  /*9eb0*/  FADD.FTZ R10, R185, R10 ;  /* 0x0000000ab90a7221 */ /* 0x000fe20000010000 */
[----:B------:R-:W-:Y:S01]  /*9ec0*/  F2FP.F16.F32.PACK_AB R191, R140, R191 ;  /* 0x000000bf8cbf723e */ /* 0x000fe200000000ff */
[----:B------:R-:W-:-:S02]  /*9ed0*/  IMAD.MOV.U32 R13, RZ, RZ, R6 ;  /* 0x000000ffff0d7224 */ /* 0x000fc400078e0006 */
[C---:B------:R-:W-:Y:S01]  /*9ee0*/  FADD.FTZ R11, R137.reuse, R12 ;  /* 0x0000000c890b7221 */ /* 0x040fe20000010000 */
[----:B-----5:R-:W-:Y:S01]  /*9ef0*/  FADD.FTZ R10, R144, R10 ;  /* 0x0000000a900a7221 */ /* 0x020fe20000010000 */
[----:B------:R-:W-:Y:S02]  /*9f00*/  F2FP.F16.F32.PACK_AB R184, R137, R184 ;  /* 0x000000b889b8723e */ /* 0x000fe400000000ff */
[----:B------:R-:W-:Y:S01]  /*9f10*/  FADD.FTZ R12, R186, R11 ;  /* 0x0000000bba0c7221 */ /* 0x000fe20000010000 */
[----:B------:R-:W-:Y:S01]  /*9f20*/  FADD.FTZ R10, R187, R10 ;  /* 0x0000000abb0a7221 */ /* 0x000fe20000010000 */
[----:B------:R-:W-:Y:S02]  /*9f30*/  F2FP.F16.F32.PACK_AB R185, R144, R185 ;  /* 0x000000b990b9723e */ /* 0x000fe400000000ff */
        /* <DEDUP_REMOVED lines=17> */
[----:B------:R-:W-:Y:S01]  /*a050*/  IMAD.U32 R14, RZ, RZ, UR5 ;  /* 0x00000005ff0e7e24 */ /* 0x000fe2000f8e00ff */
[----:B------:R-:W-:Y:S01]  /*a060*/  F2FP.F16.F32.PACK_AB R183, R135, R183 ;  /* 0x000000b787b7723e */ /* 0x000fe200000000ff */
[----:B------:R-:W-:Y:S01]  /*a070*/  FADD.FTZ R11, R121, R12 ;  /* 0x0000000c790b7221 */ /* 0x000fe20000010000 */
[C---:B------:R-:W-:Y:S01]  /*a080*/  FADD.FTZ R10, R123.reuse, R10 ;  /* 0x0000000a7b0a7221 */ /* 0x040fe20000010000 */
[----:B------:R-:W-:-:S02]  /*a090*/  F2FP.F16.F32.PACK_AB R177, R123, R177 ;  /* 0x000000b17bb1723e */ /* 0x000fc400000000ff */
[----:B------:R-:W-:Y:S01]  /*a0a0*/  FADD.FTZ R12, R20, R11 ;  /* 0x0000000b140c7221 */ /* 0x000fe20000010000 */
[----:B------:R-:W-:Y:S01]  /*a0b0*/  FADD.FTZ R10, R179, R10 ;  /* 0x0000000ab30a7221 */ /* 0x000fe20000010000 */
[----:B------:R-:W-:Y:S02]  /*a0c0*/  F2FP.F16.F32.PACK_AB R179, R127, R179 ;  /* 0x000000b37fb3723e */ /* 0x000fe400000000ff */
[----:B------:R-:W-:Y:S01]  /*a0d0*/  FADD.FTZ R11, R125, R12 ;  /* 0x0000000c7d0b7221 */ /* 0x000fe20000010000 */
[----:B------:R-:W-:Y:S01]  /*a0e0*/  FADD.FTZ R10, R127, R10 ;  /* 0x0000000a7f0a7221 */ /* 0x000fe20000010000 */
[----:B------:R-:W-:Y:S01]  /*a0f0*/  MOV R12, R3 ;  /* 0x00000003000c7202 */ /* 0x000fe20000000f00 */
[----:B0-----:R-:W-:Y:S06]  /*a100*/  @P2 BRA `(.L_x_3240) ;  /* 0xffffffb800d42947 */ /* 0x001fec000383ffff */
.L_x_3231:
        /* <DEDUP_REMOVED lines=99> */
.L_x_3241:
[----:B------:R-:W-:Y:S02]  /*a740*/  R2UR UR5, R7 ;  /* 0x00000000070572ca */ /* 0x000fe400000e0000 */
[----:B------:R-:W-:-:S11]  /*a750*/  R2UR UR4, R16 ;  /* 0x00000000100472ca */ /* 0x000fd600000e0000 */
[----:B------:R-:W-:Y:S02]  /*a760*/  IMAD.U32 R2, RZ, RZ, UR5 ;  /* 0x00000005ff027e24 */ /* 0x000fe4000f8e00ff */
[----:B------:R-:W-:-:S03]  /*a770*/  LEA R9, R8, UR4, 0x3 ;  /* 0x0000000408097c11 */ /* 0x000fc6000f8e18ff */
[----:B------:R-:W-:-:S04]  /*a780*/  SHF.L.U32 R2, R2, 0x1f, RZ ;  /* 0x0000001f02027819 */ /* 0x000fc800000006ff */
[----:B------:R0:W1:Y:S01]  /*a790*/  SYNCS.PHASECHK.TRANS64.TRYWAIT P2, [R9+URZ+0x36850], R2 ;  /* 0x03685002090075a7 */ /* 0x000062000804017f */
[----:B------:R-:W-:Y:S05]  /*a7a0*/  @!P0 BRA `(.L_x_3242) ;  /* 0x0000000000048947 */ /* 0x000fea0003800000 */
[----:B------:R-:W-:Y:S01]  /*a7b0*/  BPT.TRAP 0x1 ;  /* 0x000000040000795c */ /* 0x000fe20000300000 */
.L_x_3242:
[----:B-1----:R-:W-:Y:S05]  /*a7c0*/  @P2 BRA `(.L_x_3243) ;  /* 0x0000000000082947 */ /* 0x002fea0003800000 */
[----:B------:R-:W1:Y:S02]  /*a7d0*/  SYNCS.PHASECHK.TRANS64.TRYWAIT P0, [R9+URZ+0x36850], R2 ;  /* 0x03685002090075a7 */ /* 0x000e64000800017f */
[----:B-1----:R-:W-:Y:S05]  /*a7e0*/  @!P0 BRA `(.L_x_3244) ;  /* 0x0000006c006c8947 */ /* 0x002fea0003800000 */
.L_x_3243:
[----:B------:R-:W-:Y:S01]  /*a7f0*/  R2UR UR4, R16 ;  /* 0x00000000100472ca */ /* 0x000fe200000e0000 */
[----:B------:R-:W-:Y:S01]  /*a800*/  WARPGROUP.ARRIVE ;  /* 0x00000000000079c5 */ /* 0x000fe20000000000 */
[----:B------:R-:W-:Y:S01]  /*a810*/  R2UR UR5, R8 ;  /* 0x00000000080572ca */ /* 0x000fe200000e0000 */
[----:B------:R-:W-:Y:S01]  /*a820*/  UMOV UR7, 0x40000040 ;  /* 0x4000004000077882 */ /* 0x000fe20000000000 */
[----:B01----:R-:W0:Y:S04]  /*a830*/  SHFL.BFLY PT, R2, R11, 0x2, 0x1f ;  /* 0x0c401f000b027f89 */ /* 0x003e2800000e0000 */
[----:B------:R-:W1:Y:S05]  /*a840*/  SHFL.BFLY PT, R5, R10, 0x2, 0x1f ;  /* 0x0c401f000a057f89 */ /* 0x000e6a00000e0000 */
[----:B------:R-:W-:-:S04]  /*a850*/  UIADD3 UR4, UR4, 0x400, URZ ;  /* 0x0000040004047890 */ /* 0x000fc8000fffe03f */
[----:B------:R-:W-:-:S04]  /*a860*/  USHF.R.U32.HI UR4, URZ, 0x4, UR4 ;  /* 0x000000043f047899 */ /* 0x000fc80008011604 */
[----:B------:R-:W-:-:S04]  /*a870*/  ULOP3.LUT UR4, UR4, 0x3fff, URZ, 0xc0, !UPT ;  /* 0x00003fff04047892 */ /* 0x000fc8000f8ec03f */
[----:B------:R-:W-:Y:S01]  /*a880*/  ULOP3.LUT UR4, UR4, 0x3800000, URZ, 0xfc, !UPT ;  /* 0x0380000004047892 */ /* 0x000fe2000f8efc3f */
[----:B0-----:R-:W-:-:S03]  /*a890*/  FADD.FTZ R2, R2, R11 ;  /* 0x0000000b02027221 */ /* 0x001fc60000010000 */
[----:B------:R-:W-:Y:S01]  /*a8a0*/  UIMAD UR4, UR5, 0xa80, UR4 ;  /* 0x00000a80050478a4 */ /* 0x000fe2000f8e0204 */
[----:B-1----:R-:W-:Y:S01]  /*a8b0*/  FADD.FTZ R7, R5, R10 ;  /* 0x0000000a05077221 */ /* 0x002fe20000010000 */
[----:B------:R-:W-:Y:S01]  /*a8c0*/  @!P1 VIADD R10, R9, 0x36860 ;  /* 0x00036860090a9836 */ /* 0x000fe20000000000 */
[----:B------:R-:W0:Y:S01]  /*a8d0*/  SHFL.BFLY PT, R5, R2, 0x1, 0x1f ;  /* 0x0c201f0002057f89 */ /* 0x000e2200000e0000 */
[----:B------:R-:W-:-:S03]  /*a8e0*/  MOV R9, RZ ;  /* 0x000000ff00097202 */ /* 0x000fc60000000f00 */
[----:B------:R-:W-:Y:S02]  /*a8f0*/  UMOV UR6, UR4 ;  /* 0x0000000400067c82 */ /* 0x000fe40008000000 */
[----:B------:R-:W-:Y:S01]  /*a900*/  HGMMA.64x192x16.F32 R24, R200, gdesc[UR4].tnspB, R24, gsb0 ;  /* 0x42e00004c8187df0 */ /* 0x000fe20008000818 */
[----:B------:R-:W-:Y:S01]  /*a910*/  UIADD3 UR6, UR4, 0x80, URZ ;  /* 0x0000008004067890 */ /* 0x000fe2000fffe03f */
[----:B------:R-:W1:Y:S01]  /*a920*/  SHFL.BFLY PT, R4, R7, 0x1, 0x1f ;  /* 0x0c201f0007047f89 */ /* 0x000e6200000e0000 */
[----:B------:R-:W-:Y:S01]  /*a930*/  UMOV UR7, 0x40000040 ;  /* 0x4000004000077882 */ /* 0x000fe20000000000 */
[----:B------:R-:W-:Y:S01]  /*a940*/  @!P1 PRMT R10, RZ, 0x654, R10 ;  /* 0x00000654ff0a9816 */ /* 0x000fe2000000000a */
[----:B0-----:R-:W-:Y:S01]  /*a950*/  FADD.FTZ R12, R2, R5 ;  /* 0x00000005020c7221 */ /* 0x001fe20000010000 */
[----:B------:R-:W-:Y:S02]  /*a960*/  IMAD.MOV.U32 R5, RZ, RZ, RZ ;  /* 0x000000ffff057224 */ /* 0x000fe400078e00ff */
[----:B------:R-:W-:-:S02]  /*a970*/  IMAD.MOV.U32 R2, RZ, RZ, -0x800000 ;  /* 0xff800000ff027424 */ /* 0x000fc400078e00ff */
[----:B------:R-:W-:Y:S01]  /*a980*/  FSETP.NE.FTZ.AND P0, PT, R12, RZ, PT ;  /* 0x000000ff0c00720b */ /* 0x000fe20003f15000 */
[----:B-1----:R-:W-:Y:S01]  /*a990*/  FADD.FTZ R13, R7, R4 ;  /* 0x00000004070d7221 */ /* 0x002fe20000010000 */
[----:B------:R-:W-:-:S04]  /*a9a0*/  IMAD.MOV.U32 R4, RZ, RZ, -0x800000 ;  /* 0xff800000ff047424 */ /* 0x000fc800078e00ff */
[----:B------:R-:W-:-:S07]  /*a9b0*/  FSETP.NE.FTZ.AND P2, PT, R13, RZ, PT ;  /* 0x000000ff0d00720b */ /* 0x000fce0003f55000 */
[----:B------:R-:W0:Y:S01]  /*a9c0*/  @P0 MUFU.LG2 R8, R12 ;  /* 0x0000000c00080308 */ /* 0x000e220000000c00 */
[----:B------:R-:W-:-:S05]  /*a9d0*/  @P0 FMUL.FTZ R7, R0, 0.69314718246459960938 ;  /* 0x3f31721800070820 */ /* 0x000fca0000410000 */
[----:B------:R-:W-:Y:S02]  /*a9e0*/  @P2 FMUL.FTZ R15, R0, 0.69314718246459960938 ;  /* 0x3f317218000f2820 */ /* 0x000fe40000410000 */
        /* <DEDUP_REMOVED lines=28> */
[----:B------:R-:W-:Y:S01]  /*abb0*/  UIADD3 UR4, UR4, 0x300, URZ ;  /* 0x0000030004047890 */ /* 0x000fe2000fffe03f */
[----:B------:R-:W-:Y:S02]  /*abc0*/  WARPGROUP.DEPBAR.LE gsb0, 0x0 ;  /* 0x00008000000079c5 */ /* 0x000fe40000010000 */
[----:B------:R-:W-:-:S14]  /*abd0*/  WARPGROUP.ARRIVE ;  /* 0x00000000000079c5 */ /* 0x000fdc0000000000 */
[----:B------:R-:W-:Y:S01]  /*abe0*/  HGMMA.64x192x16.F32 R24, R180, gdesc[UR4].tnspB, R24, gsb0 ;  /* 0x42e00004b4187df0 */ /* 0x000fe20008000818 */
[----:B------:R-:W-:Y:S01]  /*abf0*/  UMOV UR6, UR4 ;  /* 0x0000000400067c82 */ /* 0x000fe20008000000 */
[----:B------:R-:W-:Y:S01]  /*ac00*/  UMOV UR7, 0x40000040 ;  /* 0x4000004000077882 */ /* 0x000fe20000000000 */
[----:B------:R-:W-:Y:S02]  /*ac10*/  WARPGROUP.DEPBAR.LE gsb0, 0x0 ;  /* 0x00008000000079c5 */ /* 0x000fe40000010000 */
[----:B------:R-:W-:-:S15]  /*ac20*/  WARPGROUP.ARRIVE ;  /* 0x00000000000079c5 */ /* 0x000fde0000000000 */
[----:B------:R-:W-:Y:S03]  /*ac30*/  HGMMA.64x192x16.F32 R24, R176, gdesc[UR4].tnspB, R24, gsb0 ;  /* 0x42e00004b0187df0 */ /* 0x000fe60008000818 */
        /* <DEDUP_REMOVED lines=98> */
.L_x_3224:
[----:B------:R-:W-:Y:S05]  /*b260*/  @P0 BRA `(.L_x_3245) ;  /* 0x0000001800e00947 */ /* 0x000fea0003800000 */
[----:B------:R-:W0:Y:S01]  /*b270*/  S2R R0, SR_TID.X ;  /* 0x0000000000007919 */ /* 0x000e220000002100 */
[----:B------:R-:W1:Y:S01]  /*b280*/  LDC R17, c[0x0][0xbe8] ;  /* 0x0002fa00ff117b82 */ /* 0x000e620000000800 */
[----:B------:R-:W-:Y:S01]  /*b290*/  R2UR UR13, R18 ;  /* 0x00000000120d72ca */ /* 0x000fe200000e0000 */
[----:B------:R-:W-:Y:S01]  /*b2a0*/  ULDC.64 UR8, c[0x0][0xbd0] ;  /* 0x0002f40000087ab9 */ /* 0x000fe20000000a00 */
[----:B------:R-:W2:Y:S01]  /*b2b0*/  S2R R12, SR_CTAID.X ;  /* 0x00000000000c7919 */ /* 0x000ea20000002500 */
[----:B------:R-:W-:Y:S01]  /*b2c0*/  ULDC.64 UR14, c[0x0][0x208] ;  /* 0x00008200000e7ab9 */ /* 0x000fe20000000a00 */
[----:B------:R-:W-:Y:S03]  /*b2d0*/  BSSY B0, `(.L_x_3246) ;  /* 0x000011b000007945 */ /* 0x000fe60003800000 */
[----:B------:R-:W3:Y:S06]  /*b2e0*/  S2UR UR12, SR_CTAID.Z ;  /* 0x00000000000c79c3 */ /* 0x000eec0000002700 */
[----:B------:R-:W-:-:S02]  /*b2f0*/  USHF.R.S32.HI UR7, URZ, 0x1f, UR13 ;  /* 0x0000001f3f077899 */ /* 0x000fc4000801140d */
[----:B------:R-:W-:Y:S01]  /*b300*/  IMAD R15, RZ, RZ, -UR13 ;  /* 0x8000000dff0f7e24 */ /* 0x000fe2000f8e02ff */
[----:B------:R-:W4:Y:S01]  /*b310*/  S2UR UR11, SR_CTAID.Y ;  /* 0x00000000000b79c3 */ /* 0x000f220000002600 */
[----:B------:R-:W-:Y:S02]  /*b320*/  UIMAD.WIDE.U32 UR4, UR13, UR8, URZ ;  /* 0x000000080d0472a5 */ /* 0x000fe4000f8e003f */
[----:B------:R-:W-:-:S04]  /*b330*/  UIMAD UR6, UR7, UR8, URZ ;  /* 0x00000008070672a4 */ /* 0x000fc8000f8e023f */
[----:B------:R-:W-:Y:S01]  /*b340*/  UIMAD UR6, UR13, UR9, UR6 ;  /* 0x000000090d0672a4 */ /* 0x000fe2000f8e0206 */
[----:B------:R-:W-:Y:S01]  /*b350*/  BAR.SYNC.DEFER_BLOCKING 0x1, 0x100 ;  /* 0x0044000000007b1d */ /* 0x000fe20000010000 */
[----:B-1----:R-:W-:Y:S02]  /*b360*/  ISETP.NE.AND P0, PT, R17, 0x1, PT ;  /* 0x000000011100780c */ /* 0x002fe40003f05270 */
[----:B------:R-:W-:-:S05]  /*b370*/  UIADD3 UR6, UR5, UR6, URZ ;  /* 0x0000000605067290 */ /* 0x000fca000fffe03f */
[----:B------:R-:W4:Y:S01]  /*b380*/  LDC R16, c[0x0][0xc50] ;  /* 0x00031400ff107b82 */ /* 0x000f220000000800 */
[----:B0-----:R-:W-:Y:S01]  /*b390*/  VIADD R8, R0, 0xffffff80 ;  /* 0xffffff8000087836 */ /* 0x001fe20000000000 */
[----:B---3--:R-:W-:Y:S01]  /*b3a0*/  USHF.R.S32.HI UR10, URZ, 0x1f, UR12 ;  /* 0x0000001f3f0a7899 */ /* 0x008fe2000801140c */
[----:B------:R-:W-:-:S03]  /*b3b0*/  ULDC.64 UR8, c[0x0][0xb38] ;  /* 0x0002ce0000087ab9 */ /* 0x000fc60000000a00 */
[----:B------:R-:W-:Y:S01]  /*b3c0*/  SHF.R.S32.HI R5, RZ, 0x1f, R8 ;  /* 0x0000001fff057819 */ /* 0x000fe20000011408 */
[----:B------:R-:W-:Y:S01]  /*b3d0*/  UIMAD UR7, UR7, UR8, URZ ;  /* 0x00000008070772a4 */ /* 0x000fe2000f8e023f */
[----:B------:R-:W0:Y:S02]  /*b3e0*/  LDC.64 R20, c[0x0][0xb40] ;  /* 0x0002d000ff147b82 */ /* 0x000e240000000a00 */
[CC--:B------:R-:W-:Y:S02]  /*b3f0*/  LEA.HI R0, R5.reuse, R8.reuse, RZ, 0x7 ;  /* 0x0000000805007211 */ /* 0x0c0fe400078f38ff */
[----:B------:R-:W-:Y:S02]  /*b400*/  LEA.HI R5, R5, R8, RZ, 0x2 ;  /* 0x0000000805057211 */ /* 0x000fe400078f10ff */
[----:B------:R-:W-:Y:S02]  /*b410*/  LOP3.LUT R3, R0, 0xffffff80, RZ, 0xc0, !PT ;  /* 0xffffff8000037812 */ /* 0x000fe400078ec0ff */
[----:B------:R-:W-:Y:S01]  /*b420*/  SHF.R.S32.HI R7, RZ, 0x7, R0 ;  /* 0x00000007ff077819 */ /* 0x000fe20000011400 */
[----:B------:R-:W1:Y:S01]  /*b430*/  @P0 LDC R13, c[0x0][0xbf0] ;  /* 0x0002fc00ff0d0b82 */ /* 0x000e620000000800 */
[----:B------:R-:W-:Y:S01]  /*b440*/  LOP3.LUT R5, R5, 0xfffffffc, RZ, 0xc0, !PT ;  /* 0xfffffffc05057812 */ /* 0x000fe200078ec0ff */
[----:B------:R-:W-:Y:S01]  /*b450*/  IMAD.IADD R23, R8, 0x1, -R3 ;  /* 0x0000000108177824 */ /* 0x000fe200078e0a03 */
[----:B------:R-:W-:-:S03]  /*b460*/  LEA.HI R0, R0, R7, RZ, 0x1 ;  /* 0x0000000700007211 */ /* 0x000fc600078f08ff */
[----:B------:R-:W-:Y:S01]  /*b470*/  IMAD.IADD R5, R8, 0x1, -R5 ;  /* 0x0000000108057824 */ /* 0x000fe200078e0a05 */
[----:B------:R-:W-:Y:S01]  /*b480*/  SHF.R.S32.HI R10, RZ, 0x1f, R23 ;  /* 0x0000001fff0a7819 */ /* 0x000fe20000011417 */
[----:B------:R-:W3:Y:S01]  /*b490*/  @P0 LDC R121, c[0x0][0xbec] ;  /* 0x0002fb00ff790b82 */ /* 0x000ee20000000800 */
[----:B------:R-:W-:Y:S01]  /*b4a0*/  LOP3.LUT R0, R0, 0x3fffffe, RZ, 0xc0, !PT ;  /* 0x03fffffe00007812 */ /* 0x000fe200078ec0ff */
[----:B----4-:R-:W-:Y:S01]  /*b4b0*/  IMAD R19, R16, R15, UR11 ;  /* 0x0000000b10137e24 */ /* 0x010fe2000f8e020f */
[----:B------:R-:W-:-:S03]  /*b4c0*/  LEA.HI R120, R10, R23, RZ, 0x2 ;  /* 0x000000170a787211 */ /* 0x000fc600078f10ff */
[----:B------:R-:W-:Y:S01]  /*b4d0*/  IMAD.IADD R0, R7, 0x1, -R0 ;  /* 0x0000000107007824 */ /* 0x000fe200078e0a00 */
[--C-:B------:R-:W-:Y:S01]  /*b4e0*/  SHF.R.S32.HI R3, RZ, 0x2, R120.reuse ;  /* 0x00000002ff037819 */ /* 0x100fe20000011478 */
[----:B------:R-:W4:Y:S01]  /*b4f0*/  @P0 LDC R22, c[0x0][0xbf0] ;  /* 0x0002fc00ff160b82 */ /* 0x000f220000000800 */
[----:B------:R-:W-:Y:S01]  /*b500*/  SHF.R.S32.HI R6, RZ, 0x1f, R120 ;  /* 0x0000001fff067819 */ /* 0x000fe20000011478 */
[----:B0-----:R-:W-:Y:S01]  /*b510*/  IMAD R14, R20, UR10, RZ ;  /* 0x0000000a140e7c24 */ /* 0x001fe2000f8e02ff */
[----:B------:R-:W-:Y:S02]  /*b520*/  LEA.HI R7, R5, R5, RZ, 0x1 ;  /* 0x0000000505077211 */ /* 0x000fe400078f08ff */
[----:B------:R-:W-:Y:S02]  /*b530*/  LEA.HI R6, R6, R3, RZ, 0x3 ;  /* 0x0000000306067211 */ /* 0x000fe400078f18ff */
[----:B------:R-:W-:Y:S01]  /*b540*/  LOP3.LUT R8, R7, 0x1ffffffe, RZ, 0xc0, !PT ;  /* 0x1ffffffe07087812 */ /* 0x000fe200078ec0ff */
[----:B------:R-:W-:Y:S01]  /*b550*/  IMAD.U32 R7, RZ, RZ, UR5 ;  /* 0x00000005ff077e24 */ /* 0x000fe2000f8e00ff */
[----:B------:R-:W-:Y:S01]  /*b560*/  LOP3.LUT R6, R6, 0xfffffff8, RZ, 0xc0, !PT ;  /* 0xfffffff806067812 */ /* 0x000fe200078ec0ff */
[----:B------:R-:W-:Y:S01]  /*b570*/  IMAD.U32 R7, RZ, RZ, UR6 ;  /* 0x00000006ff077e24 */ /* 0x000fe2000f8e00ff */
[----:B------:R-:W-:Y:S01]  /*b580*/  UIMAD UR6, UR13, UR9, UR7 ;  /* 0x000000090d0672a4 */ /* 0x000fe2000f8e0207 */
[----:B------:R-:W-:Y:S01]  /*b590*/  IMAD.IADD R8, R5, 0x1, -R8 ;  /* 0x0000000105087824 */ /* 0x000fe200078e0a08 */
[----:B------:R-:W-:Y:S01]  /*b5a0*/  LOP3.LUT R120, R120, 0x7ffffffc, RZ, 0xc0, !PT ;  /* 0x7ffffffc78787812 */ /* 0x000fe200078ec0ff */
[----:B------:R-:W-:Y:S01]  /*b5b0*/  IMAD.IADD R6, R3, 0x1, -R6 ;  /* 0x0000000103067824 */ /* 0x000fe200078e0a06 */
[----:B------:R-:W-:Y:S01]  /*b5c0*/  LEA.HI R3, R10, R23, RZ, 0x5 ;  /* 0x000000170a037211 */ /* 0x000fe200078f28ff */
[----:B------:R-:W0:Y:S02]  /*b5d0*/  @P0 LDC R5, c[0x0][0xbec] ;  /* 0x0002fb00ff050b82 */ /* 0x000e240000000800 */
[----:B------:R-:W-:Y:S01]  /*b5e0*/  IMAD.IADD R120, R23, 0x1, -R120 ;  /* 0x0000000117787824 */ /* 0x000fe200078e0a78 */
[----:B------:R-:W-:-:S04]  /*b5f0*/  SHF.R.S32.HI R3, RZ, 0x5, R3 ;  /* 0x00000005ff037819 */ /* 0x000fc80000011403 */
[----:B------:R-:W-:Y:S01]  /*b600*/  LEA R3, R3, R6, 0x4 ;  /* 0x0000000603037211 */ /* 0x000fe200078e20ff */
[----:B------:R-:W5:Y:S01]  /*b610*/  LDC.64 R10, c[0x0][0xbd8] ;  /* 0x0002f600ff0a7b82 */ /* 0x000f620000000a00 */
[----:B------:R-:W-:Y:S01]  /*b620*/  IMAD.U32 R6, RZ, RZ, UR4 ;  /* 0x00000004ff067e24 */ /* 0x000fe2000f8e00ff */
[----:B------:R-:W-:Y:S02]  /*b630*/  UIMAD.WIDE.U32 UR4, UR13, UR8, URZ ;  /* 0x000000080d0472a5 */ /* 0x000fe4000f8e003f */
[----:B------:R-:W-:Y:S01]  /*b640*/  IMAD R3, R0, 0x40, R3 ;  /* 0x0000004000037824 */ /* 0x000fe200078e0203 */
[----:B------:R-:W-:Y:S01]  /*b650*/  ULDC.64 UR8, c[0x0][0xb28] ;  /* 0x0002ca0000087ab9 */ /* 0x000fe20000000a00 */
[----:B------:R-:W-:Y:S02]  /*b660*/  UIADD3 UR6, UR5, UR6, URZ ;  /* 0x0000000605067290 */ /* 0x000fe4000fffe03f */
[----:B------:R-:W-:Y:S01]  /*b670*/  IMAD R8, R8, 0x8, R3 ;  /* 0x0000000808087824 */ /* 0x000fe200078e0203 */
[----:B--2---:R-:W-:Y:S01]  /*b680*/  LEA R3, R12, R3, 0x7 ;  /* 0x000000030c037211 */ /* 0x004fe200078e38ff */
[----:B------:R-:W-:-:S02]  /*b690*/  IMAD.U32 R9, RZ, RZ, UR5 ;  /* 0x00000005ff097e24 */ /* 0x000fc4000f8e00ff */
[----:B------:R-:W-:Y:S01]  /*b6a0*/  IMAD.U32 R9, RZ, RZ, UR6 ;  /* 0x00000006ff097e24 */ /* 0x000fe2000f8e00ff */
[----:B------:R-:W-:Y:S01]  /*b6b0*/  ULDC.64 UR6, c[0x0][0xb48] ;  /* 0x0002d20000067ab9 */ /* 0x000fe20000000a00 */
[C---:B-----5:R-:W-:Y:S02]  /*b6c0*/  IMAD R0, R10.reuse, UR10, RZ ;  /* 0x0000000a0a007c24 */ /* 0x060fe4000f8e02ff */
[----:B------:R-:W-:-:S04]  /*b6d0*/  IMAD.WIDE.U32 R6, R10, UR12, R6 ;  /* 0x0000000c0a067c25 */ /* 0x000fc8000f8e0006 */
[----:B------:R-:W-:Y:S02]  /*b6e0*/  IMAD R11, R11, UR12, R0 ;  /* 0x0000000c0b0b7c24 */ /* 0x000fe4000f8e0200 */
[----:B------:R-:W-:Y:S01]  /*b6f0*/  IMAD R0, R12, 0x80, R8 ;  /* 0x000000800c007824 */ /* 0x000fe200078e0208 */
[----:B------:R-:W-:Y:S01]  /*b700*/  MOV R8, UR4 ;  /* 0x0000000400087c02 */ /* 0x000fe20008000f00 */
[----:B------:R-:W-:Y:S01]  /*b710*/  IMAD.IADD R7, R7, 0x1, R11 ;  /* 0x0000000107077824 */ /* 0x000fe200078e020b */
[----:B------:R-:W-:Y:S01]  /*b720*/  ULDC.64 UR4, c[0x0][0xbe0] ;  /* 0x0002f80000047ab9 */ /* 0x000fe20000000a00 */
[----:B0-----:R-:W-:-:S04]  /*b730*/  @P0 IMAD.HI.U32 R10, R0, R5, RZ ;  /* 0x00000005000a0227 */ /* 0x001fc800078e00ff */
[----:B------:R-:W-:Y:S01]  /*b740*/  IMAD.MOV.U32 R5, RZ, RZ, R0 ;  /* 0x000000ffff057224 */ /* 0x000fe200078e0000 */
[----:B-1----:R-:W-:Y:S01]  /*b750*/  @P0 SHF.R.U32.HI R5, RZ, R13, R10 ;  /* 0x0000000dff050219 */ /* 0x002fe2000001160a */
[----:B------:R-:W-:Y:S01]  /*b760*/  IMAD R13, R21, UR12, R14 ;  /* 0x0000000c150d7c24 */ /* 0x000fe2000f8e020e */
[----:B------:R-:W-:Y:S01]  /*b770*/  SHF.R.S32.HI R14, RZ, 0x1f, R19 ;  /* 0x0000001fff0e7819 */ /* 0x000fe20000011413 */
[----:B------:R-:W-:-:S04]  /*b780*/  IMAD.WIDE.U32 R8, R20, UR12, R8 ;  /* 0x0000000c14087c25 */ /* 0x000fc8000f8e0008 */
[----:B---3--:R-:W-:Y:S01]  /*b790*/  @P0 IMAD.HI.U32 R121, R0, R121, RZ ;  /* 0x0000007900790227 */ /* 0x008fe200078e00ff */
[----:B------:R-:W-:-:S03]  /*b7a0*/  IADD3 R9, R9, R13, RZ ;  /* 0x0000000d09097210 */ /* 0x000fc60007ffe0ff */
[----:B------:R-:W-:Y:S02]  /*b7b0*/  IMAD R13, R14, UR6, RZ ;  /* 0x000000060e0d7c24 */ /* 0x000fe4000f8e02ff */
[----:B------:R-:W-:-:S04]  /*b7c0*/  IMAD.WIDE.U32 R6, R19, UR4, R6 ;  /* 0x0000000413067c25 */ /* 0x000fc8000f8e0006 */
[----:B------:R-:W-:Y:S01]  /*b7d0*/  IMAD.MOV.U32 R11, RZ, RZ, R0 ;  /* 0x000000ffff0b7224 */ /* 0x000fe200078e0000 */
[----:B----4-:R-:W-:Y:S01]  /*b7e0*/  @P0 SHF.R.U32.HI R11, RZ, R22, R121 ;  /* 0x00000016ff0b0219 */ /* 0x010fe20000011679 */
[----:B------:R-:W-:Y:S01]  /*b7f0*/  IMAD R10, R14, UR4, RZ ;  /* 0x000000040e0a7c24 */ /* 0x000fe2000f8e02ff */
[----:B------:R-:W-:Y:S01]  /*b800*/  IADD3 R6, P0, R5, R6, RZ ;  /* 0x0000000605067210 */ /* 0x000fe20007f1e0ff */
[C---:B------:R-:W-:Y:S01]  /*b810*/  IMAD R15, R19.reuse, UR7, R13 ;  /* 0x00000007130f7c24 */ /* 0x040fe2000f8e020d */
[--C-:B------:R-:W-:Y:S01]  /*b820*/  SHF.R.S32.HI R13, RZ, 0x1f, R5.reuse ;  /* 0x0000001fff0d7819 */ /* 0x100fe20000011405 */
[----:B------:R-:W-:Y:S02]  /*b830*/  IMAD.MOV R5, RZ, RZ, -R5 ;  /* 0x000000ffff057224 */ /* 0x000fe400078e0a05 */
[----:B------:R-:W-:Y:S01]  /*b840*/  IMAD R14, R19, UR5, R10 ;  /* 0x00000005130e7c24 */ /* 0x000fe2000f8e020a */
[--C-:B------:R-:W-:Y:S01]  /*b850*/  SHF.R.S32.HI R10, RZ, 0x1f, R11.reuse ;  /* 0x0000001fff0a7819 */ /* 0x100fe2000001140b */
[----:B------:R-:W-:Y:S01]  /*b860*/  IMAD.MOV R16, RZ, RZ, -R11 ;  /* 0x000000ffff107224 */ /* 0x000fe200078e0a0b */
[----:B------:R-:W-:Y:S01]  /*b870*/  ULDC.64 UR4, c[0x0][0xb30] ;  /* 0x0002cc0000047ab9 */ /* 0x000fe20000000a00 */
[----:B------:R-:W-:Y:S01]  /*b880*/  IMAD R5, R17, R5, R0 ;  /* 0x0000000511057224 */ /* 0x000fe200078e0200 */
[----:B------:R-:W-:Y:S01]  /*b890*/  IADD3.X R7, R13, R7, R14, P0, !PT ;  /* 0x000000070d077210 */ /* 0x000fe200007fe40e */
[----:B------:R-:W-:Y:S01]  /*b8a0*/  IMAD.WIDE.U32 R8, R19, UR6, R8 ;  /* 0x0000000613087c25 */ /* 0x000fe2000f8e0008 */
[----:B------:R-:W-:-:S03]  /*b8b0*/  ULDC.64 UR6, c[0x0][0xbc8] ;  /* 0x0002f20000067ab9 */ /* 0x000fc60000000a00 */
[----:B------:R-:W-:Y:S02]  /*b8c0*/  IMAD R10, R10, UR4, RZ ;  /* 0x000000040a0a7c24 */ /* 0x000fe4000f8e02ff */
[----:B------:R-:W-:Y:S01]  /*b8d0*/  IMAD R13, R17, R16, R0 ;  /* 0x00000010110d7224 */ /* 0x000fe200078e0200 */
[----:B------:R-:W-:Y:S01]  /*b8e0*/  SHF.R.S32.HI R0, RZ, 0x1f, R5 ;  /* 0x0000001fff007819 */ /* 0x000fe20000011405 */
[----:B------:R-:W-:Y:S02]  /*b8f0*/  IMAD.IADD R9, R9, 0x1, R15 ;  /* 0x0000000109097824 */ /* 0x000fe400078e020f */
[C---:B------:R-:W-:Y:S01]  /*b900*/  IMAD R15, R11.reuse, UR5, R10 ;  /* 0x000000050b0f7c24 */ /* 0x040fe2000f8e020a */
[----:B------:R-:W-:Y:S01]  /*b910*/  SHF.R.S32.HI R10, RZ, 0x1f, R13 ;  /* 0x0000001fff0a7819 */ /* 0x000fe2000001140d */
[----:B------:R-:W-:Y:S01]  /*b920*/  IMAD.WIDE.U32 R8, R11, UR4, R8 ;  /* 0x000000040b087c25 */ /* 0x000fe2000f8e0008 */
[----:B------:R-:W0:Y:S01]  /*b930*/  S2UR UR5, SR_CgaCtaId ;  /* 0x00000000000579c3 */ /* 0x000e220000008800 */
[----:B------:R-:W-:-:S02]  /*b940*/  UMOV UR4, 0x400 ;  /* 0x0000040000047882 */ /* 0x000fc40000000000 */
[----:B------:R-:W-:Y:S02]  /*b950*/  IMAD R0, R0, UR6, RZ ;  /* 0x0000000600007c24 */ /* 0x000fe4000f8e02ff */
[----:B------:R-:W-:Y:S02]  /*b960*/  IMAD.IADD R9, R9, 0x1, R15 ;  /* 0x0000000109097824 */ /* 0x000fe400078e020f */
[----:B------:R-:W-:Y:S02]  /*b970*/  IMAD R10, R10, UR8, RZ ;  /* 0x000000080a0a7c24 */ /* 0x000fe4000f8e02ff */
[C---:B------:R-:W-:Y:S02]  /*b980*/  IMAD R11, R5.reuse, UR7, R0 ;  /* 0x00000007050b7c24 */ /* 0x040fe4000f8e0200 */
[----:B------:R-:W-:Y:S01]  /*b990*/  IMAD.WIDE.U32 R6, R5, UR6, R6 ;  /* 0x0000000605067c25 */ /* 0x000fe2000f8e0006 */
[----:B------:R-:W-:-:S03]  /*b9a0*/  ULDC.64 UR6, c[0x0][0xba8] ;  /* 0x0002ea0000067ab9 */ /* 0x000fc60000000a00 */
[C---:B------:R-:W-:Y:S02]  /*b9b0*/  IMAD R5, R13.reuse, UR9, R10 ;  /* 0x000000090d057c24 */ /* 0x040fe4000f8e020a */
[----:B------:R-:W-:Y:S01]  /*b9c0*/  IMAD.WIDE.U32 R8, R13, UR8, R8 ;  /* 0x000000080d087c25 */ /* 0x000fe2000f8e0008 */
[----:B------:R-:W-:Y:S01]  /*b9d0*/  LEA R13, P0, R6, UR6, 0x2 ;  /* 0x00000006060d7c11 */ /* 0x000fe2000f8010ff */
[----:B------:R-:W-:Y:S01]  /*b9e0*/  ULDC.64 UR8, c[0x0][0xb00] ;  /* 0x0002c00000087ab9 */ /* 0x000fe20000000a00 */
[----:B------:R-:W-:Y:S01]  /*b9f0*/  ULDC UR6, c[0x0][0xa88] ;  /* 0x0002a20000067ab9 */ /* 0x000fe20000000800 */
[----:B------:R-:W-:Y:S01]  /*ba00*/  IMAD.IADD R7, R7, 0x1, R11 ;  /* 0x0000000107077824 */ /* 0x000fe200078e020b */
[----:B------:R-:W-:Y:S01]  /*ba10*/  LEA R0, P1, R8, UR8, 0x2 ;  /* 0x0000000808007c11 */ /* 0x000fe2000f8210ff */
[----:B------:R-:W-:Y:S01]  /*ba20*/  IMAD.IADD R5, R9, 0x1, R5 ;  /* 0x0000000109057824 */ /* 0x000fe200078e0205 */
[----:B------:R-:W-:Y:S01]  /*ba30*/  SHFL.IDX PT, R10, R13, 0x1, 0x1c1f ;  /* 0x003c1f000d0a7f89 */ /* 0x000fe200000e0000 */
[----:B0-----:R-:W-:Y:S01]  /*ba40*/  ULEA UR4, UR5, UR4, 0x18 ;  /* 0x0000000405047291 */ /* 0x001fe2000f8ec03f */
[----:B------:R-:W-:Y:S01]  /*ba50*/  LEA.HI.X R14, R6, UR7, R7, 0x2, P0 ;  /* 0x00000007060e7c11 */ /* 0x000fe200080f1407 */
[----:B------:R-:W-:Y:S01]  /*ba60*/  IMAD R22, R17, UR6, RZ ;  /* 0x0000000611167c24 */ /* 0x000fe2000f8e02ff */
[----:B------:R-:W-:Y:S01]  /*ba70*/  LEA.HI.X R5, R8, UR9, R5, 0x2, P1 ;  /* 0x0000000908057c11 */ /* 0x000fe200088f1405 */
[----:B------:R-:W-:Y:S01]  /*ba80*/  VIADD R19, R3, 0x8 ;  /* 0x0000000803137836 */ /* 0x000fe20000000000 */
[----:B------:R-:W-:Y:S01]  /*ba90*/  SHFL.IDX PT, R8, R13, RZ, 0x1c1f ;  /* 0x001c1fff0d087589 */ /* 0x000fe200000e0000 */
[----:B------:R-:W-:Y:S01]  /*baa0*/  LOP3.LUT P0, RZ, R23, 0x3, RZ, 0xc0, !PT ;  /* 0x0000000317ff7812 */ /* 0x000fe2000780c0ff */
[----:B------:R-:W-:Y:S01]  /*bab0*/  UIADD3 UR4, UR4, 0x36820, URZ ;  /* 0x0003682004047890 */ /* 0x000fe2000fffe03f */
[CC--:B------:R-:W-:Y:S01]  /*bac0*/  ISETP.GE.AND P2, PT, R3.reuse, R22.reuse, PT ;  /* 0x000000160300720c */ /* 0x0c0fe20003f46270 */
[----:B------:R-:W0:Y:S01]  /*bad0*/  SHFL.IDX PT, R9, R14, RZ, 0x1c1f ;  /* 0x001c1fff0e097589 */ /* 0x000e2200000e0000 */
[-C--:B------:R-:W-:Y:S01]  /*bae0*/  ISETP.GE.OR P1, PT, R3, R22.reuse, P0 ;  /* 0x000000160300720c */ /* 0x080fe20000726670 */
[----:B------:R-:W-:Y:S01]  /*baf0*/  UPRMT UR4, URZ, 0x654, UR4 ;  /* 0x000006543f047896 */ /* 0x000fe20008000004 */
[----:B------:R-:W-:Y:S01]  /*bb00*/  ISETP.GE.OR P0, PT, R19, R22, P0 ;  /* 0x000000161300720c */ /* 0x000fe20000706670 */
[----:B------:R-:W1:Y:S01]  /*bb10*/  SHFL.IDX PT, R11, R14, 0x1, 0x1c1f ;  /* 0x003c1f000e0b7f89 */ /* 0x000e6200000e0000 */
[----:B------:R-:W-:-:S03]  /*bb20*/  IMAD.SHL.U32 R3, R120, 0x2, RZ ;  /* 0x0000000278037824 */ /* 0x000fc600078e00ff */
[----:B------:R2:W3:Y:S03]  /*bb30*/  SHFL.IDX PT, R6, R0, RZ, 0x1c1f ;  /* 0x001c1fff00067589 */ /* 0x0004e600000e0000 */
[----:B------:R-:W-:Y:S01]  /*bb40*/  SYNCS.ARRIVE.TRANS64.RED.A1T0 RZ, [UR4], RZ ;  /* 0x000000ffffff79a7 */ /* 0x000fe20008100404 */
[----:B------:R2:W4:Y:S04]  /*bb50*/  SHFL.IDX PT, R7, R5, RZ, 0x1c1f ;  /* 0x001c1fff05077589 */ /* 0x00052800000e0000 */
        /* <DEDUP_REMOVED lines=12> */
[C---:B------:R-:W-:Y:S01]  /*bc20*/  IADD3 R15, R3.reuse, 0x20, RZ ;  /* 0x00000020030f7810 */ /* 0x040fe20007ffe0ff */
[C---:B------:R-:W-:Y:S01]  /*bc30*/  VIADD R17, R3.reuse, 0x40 ;  /* 0x0000004003117836 */ /* 0x040fe20000000000 */
[----:B------:R-:W-:Y:S01]  /*bc40*/  ISETP.GE.AND P5, PT, R14, UR4, PT ;  /* 0x000000040e007c0c */ /* 0x000fe2000bfa6270 */
[----:B------:R-:W-:Y:S01]  /*bc50*/  VIADD R20, R3, 0x48 ;  /* 0x0000004803147836 */ /* 0x000fe20000000000 */
[----:B------:R-:W-:-:S02]  /*bc60*/  ISETP.GE.AND P6, PT, R15, UR4, PT ;  /* 0x000000040f007c0c */ /* 0x000fc4000bfc6270 */
[----:B------:R-:W-:Y:S01]  /*bc70*/  ISETP.GE.AND P3, PT, R16, UR4, PT ;  /* 0x0000000410007c0c */ /* 0x000fe2000bf66270 */
[C-C-:B---34-:R-:W-:Y:S02]  /*bc80*/  @!P0 IMAD.WIDE R8, R3.reuse, 0x4, R6.reuse ;  /* 0x0000000403088825 */ /* 0x158fe400078e0206 */
[----:B------:R-:W-:Y:S02]  /*bc90*/  @!P1 LEA.HI R2, R2, R2, RZ, 0x1 ;  /* 0x0000000202029211 */ /* 0x000fe400078f08ff */
        /* <DEDUP_REMOVED lines=9> */
[----:B------:R-:W-:Y:S01]  /*bd30*/  ISETP.GE.AND P4, PT, R4, UR4, PT ;  /* 0x0000000404007c0c */ /* 0x000fe2000bf86270 */
[----:B------:R-:W-:Y:S01]  /*bd40*/  @!P2 IMAD.WIDE R12, R13, 0x4, R6 ;  /* 0x000000040d0ca825 */ /* 0x000fe200078e0206 */
[----:B------:R1:W-:Y:S01]  /*bd50*/  @!P1 ST.E.64 desc[UR6][R10.64], R28 ;  /* 0x0000001c0a009985 */ /* 0x0003e2000c101b06 */
[----:B------:R-:W-:Y:S02]  /*bd60*/  ISETP.GE.AND P1, PT, R20, UR4, PT ;  /* 0x0000000414007c0c */ /* 0x000fe4000bf26270 */
[----:B------:R-:W-:Y:S01]  /*bd70*/  @!P6 LEA.HI R15, R15, R15, RZ, 0x1 ;  /* 0x0000000f0f0fe211 */ /* 0x000fe200078f08ff */
[----:B------:R2:W-:Y:S01]  /*bd80*/  @!P2 ST.E.64 desc[UR6][R12.64], R32 ;  /* 0x000000200c00a985 */ /* 0x0005e2000c101b06 */
[----:B------:R-:W-:Y:S01]  /*bd90*/  ISETP.GE.AND P2, PT, R17, UR4, PT ;  /* 0x0000000411007c0c */ /* 0x000fe2000bf46270 */
[----:B0-----:R-:W-:Y:S01]  /*bda0*/  VIADD R24, R3, 0x50 ;  /* 0x0000005003187836 */ /* 0x001fe20000000000 */
[----:B------:R-:W-:Y:S02]  /*bdb0*/  @!P5 LOP3.LUT R9, R14, 0xfffffffe, RZ, 0xc0, !PT ;  /* 0xfffffffe0e09d812 */ /* 0x000fe400078ec0ff */
[----:B------:R-:W-:-:S02]  /*bdc0*/  @!P0 LEA.HI R2, R2, R2, RZ, 0x1 ;  /* 0x0000000202028211 */ /* 0x000fc400078f08ff */
[----:B------:R-:W-:Y:S01]  /*bdd0*/  @!P4 LEA.HI R4, R4, R4, RZ, 0x1 ;  /* 0x000000040404c211 */ /* 0x000fe200078f08ff */
[--C-:B------:R-:W-:Y:S01]  /*bde0*/  @!P5 IMAD.WIDE R8, R9, 0x4, R6.reuse ;  /* 0x000000040908d825 */ /* 0x100fe200078e0206 */
[----:B------:R-:W-:Y:S02]  /*bdf0*/  @!P3 LEA.HI R16, R16, R16, RZ, 0x1 ;  /* 0x000000101010b211 */ /* 0x000fe400078f08ff */
[----:B-1----:R-:W-:Y:S02]  /*be00*/  @!P6 LOP3.LUT R11, R15, 0xfffffffe, RZ, 0xc0, !PT ;  /* 0xfffffffe0f0be812 */ /* 0x002fe400078ec0ff */
[----:B------:R-:W-:Y:S01]  /*be10*/  @!P1 LEA.HI R20, R20, R20, RZ, 0x1 ;  /* 0x0000001414149211 */ /* 0x000fe200078f08ff */
[----:B------:R0:W-:Y:S01]  /*be20*/  @!P5 ST.E.64 desc[UR6][R8.64], R36 ;  /* 0x000000240800d985 */ /* 0x0001e2000c101b06 */
[----:B--2---:R-:W-:Y:S01]  /*be30*/  @!P2 LEA.HI R12, R17, R17, RZ, 0x1 ;  /* 0x00000011110ca211 */ /* 0x004fe200078f08ff */
[----:B------:R-:W-:Y:S01]  /*be40*/  @!P6 IMAD.WIDE R10, R11, 0x4, R6 ;  /* 0x000000040b0ae825 */ /* 0x000fe200078e0206 */
[----:B------:R-:W-:-:S02]  /*be50*/  @!P0 LOP3.LUT R13, R2, 0xfffffffe, RZ, 0xc0, !PT ;  /* 0xfffffffe020d8812 */ /* 0x000fc400078ec0ff */
[----:B------:R-:W-:Y:S01]  /*be60*/  @!P4 LOP3.LUT R15, R4, 0xfffffffe, RZ, 0xc0, !PT ;  /* 0xfffffffe040fc812 */ /* 0x000fe200078ec0ff */
[C---:B------:R-:W-:Y:S01]  /*be70*/  VIADD R2, R3.reuse, 0x60 ;  /* 0x0000006003027836 */ /* 0x040fe20000000000 */
[----:B------:R-:W-:Y:S01]  /*be80*/  @!P3 LOP3.LUT R17, R16, 0xfffffffe, RZ, 0xc0, !PT ;  /* 0xfffffffe1011b812 */ /* 0x000fe200078ec0ff */
[----:B------:R1:W-:Y:S01]  /*be90*/  @!P6 ST.E.64 desc[UR6][R10.64], R40 ;  /* 0x000000280a00e985 */ /* 0x0003e2000c101b06 */
[----:B------:R-:W-:Y:S01]  /*bea0*/  @!P2 LOP3.LUT R21, R12, 0xfffffffe, RZ, 0xc0, !PT ;  /* 0xfffffffe0c15a812 */ /* 0x000fe200078ec0ff */
[C---:B------:R-:W-:Y:S01]  /*beb0*/  VIADD R4, R3.reuse, 0x68 ;  /* 0x0000006803047836 */ /* 0x040fe20000000000 */
        /* <DEDUP_REMOVED lines=18> */
[----:B------:R-:W-:Y:S01]  /*bfe0*/  VIADD R23, R3, 0x80 ;  /* 0x0000008003177836 */ /* 0x000fe20000000000 */
[----:B------:R-:W-:-:S02]  /*bff0*/  ISETP.GE.AND P2, PT, R20, UR4, PT ;  /* 0x0000000414007c0c */ /* 0x000fc4000bf46270 */
[----:B------:R4:W-:Y:S01]  /*c000*/  @!P1 ST.E.64 desc[UR6][R16.64], R60 ;  /* 0x0000003c10009985 */ /* 0x0009e2000c101b06 */
[----:B------:R-:W-:Y:S02]  /*c010*/  ISETP.GE.AND P1, PT, R4, UR4, PT ;  /* 0x0000000404007c0c */ /* 0x000fe4000bf26270 */
[----:B------:R-:W-:Y:S02]  /*c020*/  ISETP.GE.AND P3, PT, R21, UR4, PT ;  /* 0x0000000415007c0c */ /* 0x000fe4000bf66270 */
[----:B------:R-:W-:Y:S02]  /*c030*/  ISETP.GE.AND P4, PT, R23, UR4, PT ;  /* 0x0000000417007c0c */ /* 0x000fe4000bf86270 */
[----:B0-----:R-:W-:Y:S02]  /*c040*/  @!P5 LOP3.LUT R9, R24, 0xfffffffe, RZ, 0xc0, !PT ;  /* 0xfffffffe1809d812 */ /* 0x001fe400078ec0ff */
[----:B------:R-:W-:Y:S02]  /*c050*/  @!P0 LEA.HI R2, R2, R2, RZ, 0x1 ;  /* 0x0000000202028211 */ /* 0x000fe400078f08ff */
[----:B-1----:R-:W-:Y:S01]  /*c060*/  @!P6 LOP3.LUT R11, R25, 0xfffffffe, RZ, 0xc0, !PT ;  /* 0xfffffffe190be812 */ /* 0x002fe200078ec0ff */
[----:B------:R-:W-:Y:S01]  /*c070*/  @!P5 IMAD.WIDE R8, R9, 0x4, R6 ;  /* 0x000000040908d825 */ /* 0x000fe200078e0206 */
[----:B--2---:R-:W-:-:S02]  /*c080*/  @!P0 LOP3.LUT R13, R2, 0xfffffffe, RZ, 0xc0, !PT ;  /* 0xfffffffe020d8812 */ /* 0x004fc400078ec0ff */
[----:B------:R-:W-:Y:S01]  /*c090*/  @!P1 LEA.HI R4, R4, R4, RZ, 0x1 ;  /* 0x0000000404049211 */ /* 0x000fe200078f08ff */
[--C-:B------:R-:W-:Y:S01]  /*c0a0*/  @!P6 IMAD.WIDE R10, R11, 0x4, R6.reuse ;  /* 0x000000040b0ae825 */ /* 0x100fe200078e0206 */
[----:B------:R-:W-:Y:S01]  /*c0b0*/  @!P2 LEA.HI R20, R20, R20, RZ, 0x1 ;  /* 0x000000141414a211 */ /* 0x000fe200078f08ff */
[----:B------:R0:W-:Y:S01]  /*c0c0*/  @!P5 ST.E.64 desc[UR6][R8.64], R64 ;  /* 0x000000400800d985 */ /* 0x0001e2000c101b06 */
[----:B---3--:R-:W-:Y:S01]  /*c0d0*/  @!P1 LOP3.LUT R15, R4, 0xfffffffe, RZ, 0xc0, !PT ;  /* 0xfffffffe040f9812 */ /* 0x008fe200078ec0ff */
[----:B------:R-:W-:Y:S01]  /*c0e0*/  @!P0 IMAD.WIDE R12, R13, 0x4, R6 ;  /* 0x000000040d0c8825 */ /* 0x000fe200078e0206 */
[----:B------:R-:W-:Y:S01]  /*c0f0*/  @!P3 LEA.HI R21, R21, R21, RZ, 0x1 ;  /* 0x000000151515b211 */ /* 0x000fe200078f08ff */
[----:B------:R1:W-:Y:S01]  /*c100*/  @!P6 ST.E.64 desc[UR6][R10.64], R68 ;  /* 0x000000440a00e985 */ /* 0x0003e2000c101b06 */
[----:B------:R-:W-:Y:S01]  /*c110*/  @!P4 LEA.HI R23, R23, R23, RZ, 0x1 ;  /* 0x000000171717c211 */ /* 0x000fe200078f08ff */
[----:B------:R-:W-:Y:S01]  /*c120*/  VIADD R2, R3, 0x88 ;  /* 0x0000008803027836 */ /* 0x000fe20000000000 */
[----:B----4-:R-:W-:Y:S01]  /*c130*/  @!P2 LOP3.LUT R17, R20, 0xfffffffe, RZ, 0xc0, !PT ;  /* 0xfffffffe1411a812 */ /* 0x010fe200078ec0ff */
[----:B------:R2:W-:Y:S01]  /*c140*/  @!P0 ST.E.64 desc[UR6][R12.64], R72 ;  /* 0x000000480c008985 */ /* 0x0005e2000c101b06 */
[----:B------:R-:W-:Y:S01]  /*c150*/  @!P3 LOP3.LUT R21, R21, 0xfffffffe, RZ, 0xc0, !PT ;  /* 0xfffffffe1515b812 */ /* 0x000fe200078ec0ff */
[----:B------:R-:W-:Y:S01]  /*c160*/  VIADD R20, R3, 0x98 ;  /* 0x0000009803147836 */ /* 0x000fe20000000000 */
[----:B------:R-:W-:-:S02]  /*c170*/  @!P4 LOP3.LUT R23, R23, 0xfffffffe, RZ, 0xc0, !PT ;  /* 0xfffffffe1717c812 */ /* 0x000fc400078ec0ff */
[----:B------:R-:W-:Y:S01]  /*c180*/  IADD3 R4, R3, 0x90, RZ ;  /* 0x0000009003047810 */ /* 0x000fe20007ffe0ff */
        /* <DEDUP_REMOVED lines=11> */
[C---:B------:R-:W-:Y:S01]  /*c240*/  VIADD R21, R3.reuse, 0xa0 ;  /* 0x000000a003157836 */ /* 0x040fe20000000000 */
[----:B------:R4:W-:Y:S01]  /*c250*/  @!P4 ST.E.64 desc[UR6][R16.64], R88 ;  /* 0x000000581000c985 */ /* 0x0009e2000c101b06 */
[C---:B--2---:R-:W-:Y:S01]  /*c260*/  VIADD R12, R3.reuse, 0xa8 ;  /* 0x000000a8030c7836 */ /* 0x044fe20000000000 */
[----:B------:R-:W-:Y:S01]  /*c270*/  @!P1 LEA.HI R4, R4, R4, RZ, 0x1 ;  /* 0x0000000404049211 */ /* 0x000fe200078f08ff */
[----:B0-----:R-:W-:Y:S01]  /*c280*/  VIADD R9, R3, 0xb8 ;  /* 0x000000b803097836 */ /* 0x001fe20000000000 */
[----:B------:R-:W-:Y:S01]  /*c290*/  ISETP.GE.AND P3, PT, R21, UR4, PT ;  /* 0x0000000415007c0c */ /* 0x000fe2000bf66270 */
[----:B------:R-:W-:Y:S01]  /*c2a0*/  VIADD R13, R3, 0xb0 ;  /* 0x000000b0030d7836 */ /* 0x000fe20000000000 */
[----:B------:R-:W-:Y:S02]  /*c2b0*/  ISETP.GE.AND P4, PT, R12, UR4, PT ;  /* 0x000000040c007c0c */ /* 0x000fe4000bf86270 */
[----:B------:R-:W-:Y:S02]  /*c2c0*/  ISETP.GE.AND P6, PT, R9, UR4, PT ;  /* 0x0000000409007c0c */ /* 0x000fe4000bfc6270 */
[----:B------:R-:W-:-:S02]  /*c2d0*/  ISETP.GE.AND P5, PT, R13, UR4, PT ;  /* 0x000000040d007c0c */ /* 0x000fc4000bfa6270 */
        /* <DEDUP_REMOVED lines=9> */
[----:B----4-:R-:W-:Y:S01]  /*c370*/  @!P4 LOP3.LUT R17, R12, 0xfffffffe, RZ, 0xc0, !PT ;  /* 0xfffffffe0c11c812 */ /* 0x010fe200078ec0ff */
        /* <DEDUP_REMOVED lines=16> */
.L_x_3247:
[----:B------:R-:W-:Y:S05]  /*c480*/  BSYNC B0 ;  /* 0x0000000000007941 */ /* 0x000fea0003800000 */
.L_x_3246:
[----:B------:R-:W-:Y:S01]  /*c490*/  ISETP.GE.AND P0, PT, R19, R22, PT ;  /* 0x000000161300720c */ /* 0x000fe20003f06270 */
[----:B0---4-:R4:W0:Y:S04]  /*c4a0*/  SHFL.IDX PT, R7, R5, 0x1, 0x1c1f ;  /* 0x003c1f0005077f89 */ /* 0x01182800000e0000 */
[----:B---3--:R4:W1:Y:S08]  /*c4b0*/  SHFL.IDX PT, R6, R0, 0x1, 0x1c1f ;  /* 0x003c1f0000067f89 */ /* 0x00887000000e0000 */
[----:B----4-:R-:W-:Y:S05]  /*c4c0*/  @P0 BRA `(.L_x_3222) ;  /* 0x0000004c00c00947 */ /* 0x010fea0003800000 */
[C---:B--2---:R-:W-:Y:S01]  /*c4d0*/  VIADD R0, R3.reuse, 0x8 ;  /* 0x0000000803007836 */ /* 0x044fe20000000000 */
[----:B------:R-:W-:Y:S01]  /*c4e0*/  ULDC UR4, c[0x0][0xac8] ;  /* 0x0002b20000047ab9 */ /* 0x000fe20000000800 */
[C---:B------:R-:W-:Y:S01]  /*c4f0*/  IADD3 R2, R3.reuse, 0x10, RZ ;  /* 0x0000001003027810 */ /* 0x040fe20007ffe0ff */
        /* <DEDUP_REMOVED lines=8> */
[C---:B------:R-:W-:Y:S01]  /*c580*/  VIADD R13, R3.reuse, 0x38 ;  /* 0x00000038030d7836 */ /* 0x040fe20000000000 */
[C---:B------:R-:W-:Y:S01]  /*c590*/  IADD3 R16, R3.reuse, 0x48, RZ ;  /* 0x0000004803107810 */ /* 0x040fe20007ffe0ff */
[C---:B------:R-:W-:Y:S01]  /*c5a0*/  VIADD R14, R3.reuse, 0x40 ;  /* 0x00000040030e7836 */ /* 0x040fe20000000000 */
[----:B------:R-:W-:Y:S01]  /*c5b0*/  ISETP.GE.AND P4, PT, R12, UR4, PT ;  /* 0x000000040c007c0c */ /* 0x000fe2000bf86270 */
[----:B------:R-:W-:Y:S01]  /*c5c0*/  VIADD R20, R3, 0x50 ;  /* 0x0000005003147836 */ /* 0x000fe20000000000 */
[----:B------:R-:W-:Y:S01]  /*c5d0*/  ISETP.GE.AND P5, PT, R13, UR4, PT ;  /* 0x000000040d007c0c */ /* 0x000fe2000bfa6270 */
[----:B01----:R-:W-:Y:S01]  /*c5e0*/  @!P2 IMAD.WIDE R4, R3, 0x4, R6 ;  /* 0x000000040304a825 */ /* 0x003fe200078e0206 */
[----:B------:R-:W-:-:S02]  /*c5f0*/  ISETP.GE.AND P6, PT, R14, UR4, PT ;  /* 0x000000040e007c0c */ /* 0x000fc4000bfc6270 */
[----:B------:R-:W-:Y:S01]  /*c600*/  @!P3 LEA.HI R0, R0, R0, RZ, 0x1 ;  /* 0x000000000000b211 */ /* 0x000fe200078f08ff */
[C---:B------:R-:W-:Y:S01]  /*c610*/  VIADD R21, R3.reuse, 0x78 ;  /* 0x0000007803157836 */ /* 0x040fe20000000000 */
[----:B------:R0:W-:Y:S01]  /*c620*/  @!P2 ST.E.64 desc[UR6][R4.64], R26 ;  /* 0x0000001a0400a985 */ /* 0x0001e2000c101b06 */
[----:B------:R-:W-:Y:S02]  /*c630*/  @!P0 LEA.HI R2, R2, R2, RZ, 0x1 ;  /* 0x0000000202028211 */ /* 0x000fe400078f08ff */
[----:B------:R-:W-:Y:S01]  /*c640*/  @!P3 LOP3.LUT R9, R0, 0xfffffffe, RZ, 0xc0, !PT ;  /* 0xfffffffe0009b812 */ /* 0x000fe200078ec0ff */
[----:B------:R-:W-:Y:S01]  /*c650*/  VIADD R0, R3, 0x20 ;  /* 0x0000002003007836 */ /* 0x000fe20000000000 */
[----:B------:R-:W-:Y:S02]  /*c660*/  @!P1 LEA.HI R10, R10, R10, RZ, 0x1 ;  /* 0x0000000a0a0a9211 */ /* 0x000fe400078f08ff */
[----:B------:R-:W-:Y:S01]  /*c670*/  @!P4 LEA.HI R12, R12, R12, RZ, 0x1 ;  /* 0x0000000c0c0cc211 */ /* 0x000fe200078f08ff */
[----:B------:R-:W-:Y:S01]  /*c680*/  @!P3 IMAD.WIDE R8, R9, 0x4, R6 ;  /* 0x000000040908b825 */ /* 0x000fe200078e0206 */
[----:B------:R-:W-:-:S02]  /*c690*/  ISETP.GE.AND P2, PT, R0, UR4, PT ;  /* 0x0000000400007c0c */ /* 0x000fc4000bf46270 */
[----:B------:R-:W-:Y:S02]  /*c6a0*/  @!P6 LEA.HI R14, R14, R14, RZ, 0x1 ;  /* 0x0000000e0e0ee211 */ /* 0x000fe400078f08ff */
[----:B------:R1:W-:Y:S01]  /*c6b0*/  @!P3 ST.E.64 desc[UR6][R8.64], R30 ;  /* 0x0000001e0800b985 */ /* 0x0003e2000c101b06 */
[----:B------:R-:W-:Y:S02]  /*c6c0*/  ISETP.GE.AND P3, PT, R11, UR4, PT ;  /* 0x000000040b007c0c */ /* 0x000fe4000bf66270 */
[----:B0-----:R-:W-:Y:S02]  /*c6d0*/  @!P0 LOP3.LUT R5, R2, 0xfffffffe, RZ, 0xc0, !PT ;  /* 0xfffffffe02058812 */ /* 0x001fe400078ec0ff */
[----:B------:R-:W-:Y:S02]  /*c6e0*/  @!P4 LOP3.LUT R15, R12, 0xfffffffe, RZ, 0xc0, !PT ;  /* 0xfffffffe0c0fc812 */ /* 0x000fe400078ec0ff */
[----:B------:R-:W-:Y:S01]  /*c6f0*/  @!P6 LOP3.LUT R19, R14, 0xfffffffe, RZ, 0xc0, !PT ;  /* 0xfffffffe0e13e812 */ /* 0x000fe200078ec0ff */
[----:B------:R-:W-:Y:S01]  /*c700*/  @!P0 IMAD.WIDE R4, R5, 0x4, R6 ;  /* 0x0000000405048825 */ /* 0x000fe200078e0206 */
[----:B------:R-:W-:-:S04]  /*c710*/  @!P2 LEA.HI R0, R0, R0, RZ, 0x1 ;  /* 0x000000000000a211 */ /* 0x000fc800078f08ff */
[----:B------:R0:W-:Y:S01]  /*c720*/  @!P0 ST.E.64 desc[UR6][R4.64], R34 ;  /* 0x0000002204008985 */ /* 0x0001e2000c101b06 */
[----:B-1----:R-:W-:Y:S02]  /*c730*/  @!P1 LOP3.LUT R9, R10, 0xfffffffe, RZ, 0xc0, !PT ;  /* 0xfffffffe0a099812 */ /* 0x002fe400078ec0ff */
[----:B------:R-:W-:Y:S02]  /*c740*/  @!P3 LEA.HI R2, R11, R11, RZ, 0x1 ;  /* 0x0000000b0b02b211 */ /* 0x000fe400078f08ff */
[----:B------:R-:W-:Y:S01]  /*c750*/  @!P5 LEA.HI R10, R13, R13, RZ, 0x1 ;  /* 0x0000000d0d0ad211 */ /* 0x000fe200078f08ff */
[--C-:B------:R-:W-:Y:S01]  /*c760*/  @!P1 IMAD.WIDE R8, R9, 0x4, R6.reuse ;  /* 0x0000000409089825 */ /* 0x100fe200078e0206 */
[----:B------:R-:W-:Y:S02]  /*c770*/  @!P2 LOP3.LUT R11, R0, 0xfffffffe, RZ, 0xc0, !PT ;  /* 0xfffffffe000ba812 */ /* 0x000fe400078ec0ff */
[----:B------:R-:W-:Y:S01]  /*c780*/  @!P3 LOP3.LUT R13, R2, 0xfffffffe, RZ, 0xc0, !PT ;  /* 0xfffffffe020db812 */ /* 0x000fe200078ec0ff */
[----:B------:R-:W-:Y:S01]  /*c790*/  VIADD R0, R3, 0x58 ;  /* 0x0000005803007836 */ /* 0x000fe20000000000 */
[----:B------:R-:W-:Y:S01]  /*c7a0*/  @!P5 LOP3.LUT R17, R10, 0xfffffffe, RZ, 0xc0, !PT ;  /* 0xfffffffe0a11d812 */ /* 0x000fe200078ec0ff */
[----:B------:R1:W-:Y:S01]  /*c7b0*/  @!P1 ST.E.64 desc[UR6][R8.64], R38 ;  /* 0x0000002608009985 */ /* 0x0003e2000c101b06 */
[----:B------:R-:W-:Y:S01]  /*c7c0*/  ISETP.GE.AND P1, PT, R16, UR4, PT ;  /* 0x0000000410007c0c */ /* 0x000fe2000bf26270 */
[----:B0-----:R-:W-:Y:S01]  /*c7d0*/  @!P2 IMAD.WIDE R4, R11, 0x4, R6 ;  /* 0x000000040b04a825 */ /* 0x001fe200078e0206 */
[----:B------:R-:W-:-:S03]  /*c7e0*/  ISETP.GE.AND P0, PT, R20, UR4, PT ;  /* 0x0000000414007c0c */ /* 0x000fc6000bf06270 */
[--C-:B------:R-:W-:Y:S01]  /*c7f0*/  @!P4 IMAD.WIDE R10, R15, 0x4, R6.reuse ;  /* 0x000000040f0ac825 */ /* 0x100fe200078e0206 */
[----:B------:R0:W-:Y:S01]  /*c800*/  @!P2 ST.E.64 desc[UR6][R4.64], R42 ;  /* 0x0000002a0400a985 */ /* 0x0001e2000c101b06 */
[----:B------:R-:W-:Y:S02]  /*c810*/  ISETP.GE.AND P2, PT, R0, UR4, PT ;  /* 0x0000000400007c0c */ /* 0x000fe4000bf46270 */
[----:B------:R-:W-:-:S04]  /*c820*/  @!P6 IMAD.WIDE R14, R19, 0x4, R6 ;  /* 0x00000004130ee825 */ /* 0x000fc800078e0206 */
[--C-:B-1----:R-:W-:Y:S01]  /*c830*/  @!P3 IMAD.WIDE R8, R13, 0x4, R6.reuse ;  /* 0x000000040d08b825 */ /* 0x102fe200078e0206 */
[----:B------:R-:W-:Y:S02]  /*c840*/  @!P1 LEA.HI R16, R16, R16, RZ, 0x1 ;  /* 0x0000001010109211 */ /* 0x000fe400078f08ff */
[----:B------:R-:W-:Y:S01]  /*c850*/  @!P0 LEA.HI R20, R20, R20, RZ, 0x1 ;  /* 0x0000001414148211 */ /* 0x000fe200078f08ff */
[----:B------:R-:W-:Y:S01]  /*c860*/  @!P5 IMAD.WIDE R12, R17, 0x4, R6 ;  /* 0x00000004110cd825 */ /* 0x000fe200078e0206 */
[----:B------:R1:W-:Y:S01]  /*c870*/  @!P3 ST.E.64 desc[UR6][R8.64], R46 ;  /* 0x0000002e0800b985 */ /* 0x0003e2000c101b06 */
[----:B------:R-:W-:Y:S02]  /*c880*/  ISETP.GE.AND P3, PT, R21, UR4, PT ;  /* 0x0000000415007c0c */ /* 0x000fe4000bf66270 */
[C---:B------:R-:W-:Y:S01]  /*c890*/  VIADD R2, R3.reuse, 0x60 ;  /* 0x0000006003027836 */ /* 0x040fe20000000000 */
[----:B------:R2:W-:Y:S01]  /*c8a0*/  @!P4 ST.E.64 desc[UR6][R10.64], R50 ;  /* 0x000000320a00c985 */ /* 0x0005e2000c101b06 */
[C---:B------:R-:W-:Y:S01]  /*c8b0*/  VIADD R17, R3.reuse, 0x68 ;  /* 0x0000006803117836 */ /* 0x040fe20000000000 */
[----:B0-----:R-:W-:Y:S01]  /*c8c0*/  @!P1 LOP3.LUT R5, R16, 0xfffffffe, RZ, 0xc0, !PT ;  /* 0xfffffffe10059812 */ /* 0x001fe200078ec0ff */
[----:B------:R-:W-:Y:S01]  /*c8d0*/  VIADD R19, R3, 0x70 ;  /* 0x0000007003137836 */ /* 0x000fe20000000000 */
[----:B------:R0:W-:Y:S01]  /*c8e0*/  @!P5 ST.E.64 desc[UR6][R12.64], R54 ;  /* 0x000000360c00d985 */ /* 0x0001e2000c101b06 */
[----:B------:R-:W-:-:S02]  /*c8f0*/  @!P2 LEA.HI R0, R0, R0, RZ, 0x1 ;  /* 0x000000000000a211 */ /* 0x000fc400078f08ff */
[----:B------:R-:W-:Y:S01]  /*c900*/  ISETP.GE.AND P5, PT, R17, UR4, PT ;  /* 0x0000000411007c0c */ /* 0x000fe2000bfa6270 */
[----:B------:R-:W-:Y:S01]  /*c910*/  @!P6 ST.E.64 desc[UR6][R14.64], R58 ;  /* 0x0000003a0e00e985 */ /* 0x000fe2000c101b06 */
[----:B------:R-:W-:Y:S01]  /*c920*/  ISETP.GE.AND P6, PT, R2, UR4, PT ;  /* 0x0000000402007c0c */ /* 0x000fe2000bfc6270 */
[--C-:B------:R-:W-:Y:S01]  /*c930*/  @!P1 IMAD.WIDE R4, R5, 0x4, R6.reuse ;  /* 0x0000000405049825 */ /* 0x100fe200078e0206 */
[----:B------:R-:W-:Y:S02]  /*c940*/  ISETP.GE.AND P4, PT, R19, UR4, PT ;  /* 0x0000000413007c0c */ /* 0x000fe4000bf86270 */
[----:B-1----:R-:W-:Y:S01]  /*c950*/  @!P0 LOP3.LUT R9, R20, 0xfffffffe, RZ, 0xc0, !PT ;  /* 0xfffffffe14098812 */ /* 0x002fe200078ec0ff */
[----:B------:R-:W-:Y:S01]  /*c960*/  VIADD R20, R3, 0x88 ;  /* 0x0000008803147836 */ /* 0x000fe20000000000 */
[----:B------:R-:W-:Y:S01]  /*c970*/  @!P3 LEA.HI R21, R21, R21, RZ, 0x1 ;  /* 0x000000151515b211 */ /* 0x000fe200078f08ff */
[----:B------:R1:W-:Y:S01]  /*c980*/  @!P1 ST.E.64 desc[UR6][R4.64], R62 ;  /* 0x0000003e04009985 */ /* 0x0003e2000c101b06 */
[----:B--2---:R-:W-:Y:S01]  /*c990*/  @!P2 LOP3.LUT R11, R0, 0xfffffffe, RZ, 0xc0, !PT ;  /* 0xfffffffe000ba812 */ /* 0x004fe200078ec0ff */
[----:B------:R-:W-:Y:S01]  /*c9a0*/  @!P0 IMAD.WIDE R8, R9, 0x4, R6 ;  /* 0x0000000409088825 */ /* 0x000fe200078e0206 */
[----:B------:R-:W-:-:S02]  /*c9b0*/  IADD3 R16, R3, 0x80, RZ ;  /* 0x0000008003107810 */ /* 0x000fc40007ffe0ff */
[----:B------:R-:W-:Y:S01]  /*c9c0*/  @!P5 LEA.HI R17, R17, R17, RZ, 0x1 ;  /* 0x000000111111d211 */ /* 0x000fe200078f08ff */
[----:B------:R-:W-:Y:S01]  /*c9d0*/  VIADD R0, R3, 0x90 ;  /* 0x0000009003007836 */ /* 0x000fe20000000000 */
[----:B------:R-:W-:Y:S01]  /*c9e0*/  @!P6 LEA.HI R2, R2, R2, RZ, 0x1 ;  /* 0x000000020202e211 */ /* 0x000fe200078f08ff */
[----:B------:R2:W-:Y:S01]  /*c9f0*/  @!P0 ST.E.64 desc[UR6][R8.64], R66 ;  /* 0x0000004208008985 */ /* 0x0005e2000c101b06 */
[----:B------:R-:W-:Y:S02]  /*ca00*/  @!P4 LEA.HI R19, R19, R19, RZ, 0x1 ;  /* 0x000000131313c211 */ /* 0x000fe400078f08ff */
[----:B0-----:R-:W-:Y:S01]  /*ca10*/  @!P6 LOP3.LUT R13, R2, 0xfffffffe, RZ, 0xc0, !PT ;  /* 0xfffffffe020de812 */ /* 0x001fe200078ec0ff */
[----:B------:R-:W-:Y:S01]  /*ca20*/  VIADD R2, R3, 0x98 ;  /* 0x0000009803027836 */ /* 0x000fe20000000000 */
[----:B------:R-:W-:Y:S01]  /*ca30*/  @!P5 LOP3.LUT R17, R17, 0xfffffffe, RZ, 0xc0, !PT ;  /* 0xfffffffe1111d812 */ /* 0x000fe200078ec0ff */
[----:B-1----:R-:W-:Y:S01]  /*ca40*/  @!P2 IMAD.WIDE R4, R11, 0x4, R6 ;  /* 0x000000040b04a825 */ /* 0x002fe200078e0206 */
[----:B------:R-:W-:-:S02]  /*ca50*/  @!P4 LOP3.LUT R19, R19, 0xfffffffe, RZ, 0xc0, !PT ;  /* 0xfffffffe1313c812 */ /* 0x000fc400078ec0ff */
[----:B------:R-:W-:Y:S01]  /*ca60*/  @!P3 LOP3.LUT R15, R21, 0xfffffffe, RZ, 0xc0, !PT ;  /* 0xfffffffe150fb812 */ /* 0x000fe200078ec0ff */
[--C-:B------:R-:W-:Y:S01]  /*ca70*/  @!P5 IMAD.WIDE R10, R17, 0x4, R6.reuse ;  /* 0x00000004110ad825 */ /* 0x100fe200078e0206 */
[----:B------:R-:W-:Y:S01]  /*ca80*/  ISETP.GE.AND P0, PT, R16, UR4, PT ;  /* 0x0000000410007c0c */ /* 0x000fe2000bf06270 */
[----:B------:R0:W-:Y:S01]  /*ca90*/  @!P2 ST.E.64 desc[UR6][R4.64], R70 ;  /* 0x000000460400a985 */ /* 0x0001e2000c101b06 */
[----:B------:R-:W-:Y:S01]  /*caa0*/  ISETP.GE.AND P1, PT, R20, UR4, PT ;  /* 0x0000000414007c0c */ /* 0x000fe2000bf26270 */
[----:B--2---:R-:W-:Y:S01]  /*cab0*/  @!P6 IMAD.WIDE R8, R13, 0x4, R6 ;  /* 0x000000040d08e825 */ /* 0x004fe200078e0206 */
[----:B------:R-:W-:-:S03]  /*cac0*/  ISETP.GE.AND P2, PT, R0, UR4, PT ;  /* 0x0000000400007c0c */ /* 0x000fc6000bf46270 */
[--C-:B------:R-:W-:Y:S01]  /*cad0*/  @!P4 IMAD.WIDE R12, R19, 0x4, R6.reuse ;  /* 0x00000004130cc825 */ /* 0x100fe200078e0206 */
[----:B------:R1:W-:Y:S03]  /*cae0*/  @!P6 ST.E.64 desc[UR6][R8.64], R74 ;  /* 0x0000004a0800e985 */ /* 0x0003e6000c101b06 */
[----:B------:R-:W-:Y:S01]  /*caf0*/  @!P3 IMAD.WIDE R14, R15, 0x4, R6 ;  /* 0x000000040f0eb825 */ /* 0x000fe200078e0206 */
[----:B------:R2:W-:Y:S01]  /*cb00*/  @!P5 ST.E.64 desc[UR6][R10.64], R78 ;  /* 0x0000004e0a00d985 */ /* 0x0005e2000c101b06 */
[----:B------:R-:W-:Y:S02]  /*cb10*/  @!P0 LEA.HI R16, R16, R16, RZ, 0x1 ;  /* 0x0000001010108211 */ /* 0x000fe400078f08ff */
[C---:B------:R-:W-:Y:S01]  /*cb20*/  VIADD R17, R3.reuse, 0xa0 ;  /* 0x000000a003117836 */ /* 0x040fe20000000000 */
[----:B------:R3:W-:Y:S01]  /*cb30*/  @!P4 ST.E.64 desc[UR6][R12.64], R82 ;  /* 0x000000520c00c985 */ /* 0x0007e2000c101b06 */
[C---:B------:R-:W-:Y:S01]  /*cb40*/  VIADD R19, R3.reuse, 0xa8 ;  /* 0x000000a803137836 */ /* 0x040fe20000000000 */
[----:B------:R-:W-:Y:S01]  /*cb50*/  @!P1 LEA.HI R20, R20, R20, RZ, 0x1 ;  /* 0x0000001414149211 */ /* 0x000fe200078f08ff */
[----:B------:R-:W-:Y:S01]  /*cb60*/  VIADD R21, R3, 0xb0 ;  /* 0x000000b003157836 */ /* 0x000fe20000000000 */
[----:B------:R-:W-:Y:S01]  /*cb70*/  @!P3 ST.E.64 desc[UR6][R14.64], R86 ;  /* 0x000000560e00b985 */ /* 0x000fe2000c101b06 */
[----:B------:R-:W-:-:S02]  /*cb80*/  ISETP.GE.AND P3, PT, R2, UR4, PT ;  /* 0x0000000402007c0c */ /* 0x000fc4000bf66270 */
[----:B------:R-:W-:Y:S02]  /*cb90*/  ISETP.GE.AND P4, PT, R17, UR4, PT ;  /* 0x0000000411007c0c */ /* 0x000fe4000bf86270 */
[----:B------:R-:W-:Y:S02]  /*cba0*/  ISETP.GE.AND P5, PT, R19, UR4, PT ;  /* 0x0000000413007c0c */ /* 0x000fe4000bfa6270 */
[----:B------:R-:W-:Y:S02]  /*cbb0*/  ISETP.GE.AND P6, PT, R21, UR4, PT ;  /* 0x0000000415007c0c */ /* 0x000fe4000bfc6270 */
[----:B0-----:R-:W-:Y:S02]  /*cbc0*/  @!P0 LOP3.LUT R5, R16, 0xfffffffe, RZ, 0xc0, !PT ;  /* 0xfffffffe10058812 */ /* 0x001fe400078ec0ff */
[----:B-1----:R-:W-:Y:S02]  /*cbd0*/  @!P1 LOP3.LUT R9, R20, 0xfffffffe, RZ, 0xc0, !PT ;  /* 0xfffffffe14099812 */ /* 0x002fe400078ec0ff */
[----:B------:R-:W-:Y:S01]  /*cbe0*/  @!P2 LEA.HI R0, R0, R0, RZ, 0x1 ;  /* 0x000000000000a211 */ /* 0x000fe200078f08ff */
[----:B------:R-:W-:Y:S01]  /*cbf0*/  @!P0 IMAD.WIDE R4, R5, 0x4, R6 ;  /* 0x0000000405048825 */ /* 0x000fe200078e0206 */
[----:B------:R-:W-:-:S02]  /*cc00*/  @!P3 LEA.HI R2, R2, R2, RZ, 0x1 ;  /* 0x000000020202b211 */ /* 0x000fc400078f08ff */
[----:B------:R-:W-:Y:S01]  /*cc10*/  @!P4 LEA.HI R17, R17, R17, RZ, 0x1 ;  /* 0x000000111111c211 */ /* 0x000fe200078f08ff */
[----:B------:R-:W-:Y:S01]  /*cc20*/  @!P1 IMAD.WIDE R8, R9, 0x4, R6 ;  /* 0x0000000409089825 */ /* 0x000fe200078e0206 */
[----:B------:R-:W-:Y:S01]  /*cc30*/  IADD3 R3, R3, 0xb8, RZ ;  /* 0x000000b803037810 */ /* 0x000fe20007ffe0ff */
[----:B------:R0:W-:Y:S01]  /*cc40*/  @!P0 ST.E.64 desc[UR6][R4.64], R90 ;  /* 0x0000005a04008985 */ /* 0x0001e2000c101b06 */
[----:B------:R-:W-:Y:S02]  /*cc50*/  @!P5 LEA.HI R19, R19, R19, RZ, 0x1 ;  /* 0x000000131313d211 */ /* 0x000fe400078f08ff */
[----:B------:R-:W-:Y:S01]  /*cc60*/  @!P6 LEA.HI R21, R21, R21, RZ, 0x1 ;  /* 0x000000151515e211 */ /* 0x000fe200078f08ff */
[----:B------:R1:W-:Y:S01]  /*cc70*/  @!P1 ST.E.64 desc[UR6][R8.64], R94 ;  /* 0x0000005e08009985 */ /* 0x0003e2000c101b06 */
[----:B--2---:R-:W-:Y:S02]  /*cc80*/  @!P2 LOP3.LUT R11, R0, 0xfffffffe, RZ, 0xc0, !PT ;  /* 0xfffffffe000ba812 */ /* 0x004fe400078ec0ff */
[----:B---3--:R-:W-:-:S02]  /*cc90*/  @!P3 LOP3.LUT R13, R2, 0xfffffffe, RZ, 0xc0, !PT ;  /* 0xfffffffe020db812 */ /* 0x008fc400078ec0ff */
[----:B------:R-:W-:Y:S02]  /*cca0*/  @!P4 LOP3.LUT R17, R17, 0xfffffffe, RZ, 0xc0, !PT ;  /* 0xfffffffe1111c812 */ /* 0x000fe400078ec0ff */
[----:B------:R-:W-:Y:S02]  /*ccb0*/  ISETP.GE.AND P0, PT, R3, UR4, PT ;  /* 0x0000000403007c0c */ /* 0x000fe4000bf06270 */
[----:B------:R-:W-:Y:S01]  /*ccc0*/  @!P5 LOP3.LUT R19, R19, 0xfffffffe, RZ, 0xc0, !PT ;  /* 0xfffffffe1313d812 */ /* 0x000fe200078ec0ff */
[----:B0-----:R-:W-:Y:S01]  /*ccd0*/  @!P2 IMAD.WIDE R4, R11, 0x4, R6 ;  /* 0x000000040b04a825 */ /* 0x001fe200078e0206 */
[----:B------:R-:W-:-:S03]  /*cce0*/  @!P6 LOP3.LUT R15, R21, 0xfffffffe, RZ, 0xc0, !PT ;  /* 0xfffffffe150fe812 */ /* 0x000fc600078ec0ff */
[--C-:B-1----:R-:W-:Y:S01]  /*ccf0*/  @!P3 IMAD.WIDE R8, R13, 0x4, R6.reuse ;  /* 0x000000040d08b825 */ /* 0x102fe200078e0206 */
[----:B------:R4:W-:Y:S03]  /*cd00*/  @!P2 ST.E.64 desc[UR6][R4.64], R98 ;  /* 0x000000620400a985 */ /* 0x0009e6000c101b06 */
        /* <DEDUP_REMOVED lines=14> */
.L_x_3245:
        /* <DEDUP_REMOVED lines=14> */
[----:B------:R-:W-:Y:S01]  /*ced0*/  R2UR UR11, R18 ;  /* 0x00000000120b72ca */ /* 0x000fe200000e0000 */
[----:B------:R-:W-:Y:S01]  /*cee0*/  ULDC.64 UR8, c[0x0][0xbd0] ;  /* 0x0002f40000087ab9 */ /* 0x000fe20000000a00 */
[----:B------:R-:W-:Y:S01]  /*cef0*/  IMAD.MOV.U32 R5, RZ, RZ, R0 ;  /* 0x000000ffff057224 */ /* 0x000fe200078e0000 */
[----:B------:R-:W-:-:S04]  /*cf00*/  ULDC.64 UR12, c[0x0][0x208] ;  /* 0x00008200000c7ab9 */ /* 0x000fc80000000a00 */
[----:B------:R-:W1:Y:S06]  /*cf10*/  LDC.64 R10, c[0x0][0xbd8] ;  /* 0x0002f600ff0a7b82 */ /* 0x000e6c0000000a00 */
[----:B------:R-:W-:Y:S02]  /*cf20*/  USHF.R.S32.HI UR6, URZ, 0x1f, UR11 ;  /* 0x0000001f3f067899 */ /* 0x000fe4000801140b */
[----:B------:R-:W2:Y:S01]  /*cf30*/  @P0 LDC R7, c[0x0][0xbec] ;  /* 0x0002fb00ff070b82 */ /* 0x000ea20000000800 */
[----:B------:R-:W-:Y:S02]  /*cf40*/  UIMAD.WIDE.U32 UR4, UR11, UR8, URZ ;  /* 0x000000080b0472a5 */ /* 0x000fe4000f8e003f */
[----:B------:R-:W-:-:S04]  /*cf50*/  UIMAD UR6, UR6, UR8, URZ ;  /* 0x00000008060672a4 */ /* 0x000fc8000f8e023f */
[----:B------:R-:W-:Y:S01]  /*cf60*/  UIMAD UR6, UR11, UR9, UR6 ;  /* 0x000000090b0672a4 */ /* 0x000fe2000f8e0206 */
[----:B------:R-:W3:Y:S01]  /*cf70*/  @P0 LDC R9, c[0x0][0xbf0] ;  /* 0x0002fc00ff090b82 */ /* 0x000ee20000000800 */
[----:B0-----:R-:W-:Y:S01]  /*cf80*/  USHF.R.S32.HI UR8, URZ, 0x1f, UR7 ;  /* 0x0000001f3f087899 */ /* 0x001fe20008011407 */
[----:B------:R-:W-:Y:S01]  /*cf90*/  IMAD.U32 R3, RZ, RZ, UR5 ;  /* 0x00000005ff037e24 */ /* 0x000fe2000f8e00ff */
[----:B------:R-:W-:Y:S01]  /*cfa0*/  UIADD3 UR6, UR5, UR6, URZ ;  /* 0x0000000605067290 */ /* 0x000fe2000fffe03f */
[----:B------:R-:W-:Y:S02]  /*cfb0*/  IMAD.U32 R2, RZ, RZ, UR4 ;  /* 0x00000004ff027e24 */ /* 0x000fe4000f8e00ff */
[----:B------:R-:W-:Y:S02]  /*cfc0*/  ULDC.64 UR4, c[0x0][0xbe0] ;  /* 0x0002f80000047ab9 */ /* 0x000fe40000000a00 */
[----:B------:R-:W0:Y:S01]  /*cfd0*/  S2UR UR10, SR_CTAID.Y ;  /* 0x00000000000a79c3 */ /* 0x000e220000002600 */
[----:B------:R-:W-:Y:S01]  /*cfe0*/  MOV R3, UR6 ;  /* 0x0000000600037c02 */ /* 0x000fe20008000f00 */
[----:B-1----:R-:W-:-:S04]  /*cff0*/  IMAD R12, R10, UR8, RZ ;  /* 0x000000080a0c7c24 */ /* 0x002fc8000f8e02ff */
[----:B------:R-:W-:Y:S02]  /*d000*/  IMAD R11, R11, UR7, R12 ;  /* 0x000000070b0b7c24 */ /* 0x000fe4000f8e020c */
[----:B------:R-:W0:Y:S01]  /*d010*/  LDC R8, c[0x0][0xc50] ;  /* 0x00031400ff087b82 */ /* 0x000e220000000800 */
[----:B--2---:R-:W-:-:S04]  /*d020*/  @P0 IMAD.HI.U32 R4, R0, R7, RZ ;  /* 0x0000000700040227 */ /* 0x004fc800078e00ff */
[----:B------:R-:W-:Y:S02]  /*d030*/  IMAD R7, RZ, RZ, -UR11 ;  /* 0x8000000bff077e24 */ /* 0x000fe4000f8e02ff */
[----:B------:R-:W-:Y:S01]  /*d040*/  IMAD.WIDE.U32 R2, R10, UR7, R2 ;  /* 0x000000070a027c25 */ /* 0x000fe2000f8e0002 */
[----:B---3--:R-:W-:-:S03]  /*d050*/  @P0 SHF.R.U32.HI R5, RZ, R9, R4 ;  /* 0x00000009ff050219 */ /* 0x008fc60000011604 */
[----:B------:R-:W-:Y:S02]  /*d060*/  IMAD.IADD R3, R11, 0x1, R3 ;  /* 0x000000010b037824 */ /* 0x000fe400078e0203 */
[----:B0-----:R-:W-:Y:S02]  /*d070*/  IMAD R9, R8, R7, UR10 ;  /* 0x0000000a08097e24 */ /* 0x001fe4000f8e0207 */
[----:B------:R-:W-:Y:S02]  /*d080*/  IMAD.MOV R7, RZ, RZ, -R5 ;  /* 0x000000ffff077224 */ /* 0x000fe400078e0a05 */
[----:B------:R-:W-:Y:S01]  /*d090*/  IMAD.WIDE.U32 R2, R9, UR4, R2 ;  /* 0x0000000409027c25 */ /* 0x000fe2000f8e0002 */
[----:B------:R-:W-:-:S03]  /*d0a0*/  SHF.R.S32.HI R4, RZ, 0x1f, R9 ;  /* 0x0000001fff047819 */ /* 0x000fc60000011409 */
[----:B------:R-:W-:Y:S01]  /*d0b0*/  IMAD R7, R6, R7, R0 ;  /* 0x0000000706077224 */ /* 0x000fe200078e0200 */
[----:B------:R-:W-:Y:S01]  /*d0c0*/  IADD3 R2, P0, R5, R2, RZ ;  /* 0x0000000205027210 */ /* 0x000fe20007f1e0ff */
[----:B------:R-:W-:-:S03]  /*d0d0*/  IMAD R4, R4, UR4, RZ ;  /* 0x0000000404047c24 */ /* 0x000fc6000f8e02ff */
[----:B------:R-:W-:Y:S01]  /*d0e0*/  SHF.R.S32.HI R0, RZ, 0x1f, R7 ;  /* 0x0000001fff007819 */ /* 0x000fe20000011407 */
[----:B------:R-:W-:Y:S01]  /*d0f0*/  IMAD R4, R9, UR5, R4 ;  /* 0x0000000509047c24 */ /* 0x000fe2000f8e0204 */
[----:B------:R-:W-:Y:S01]  /*d100*/  SHF.R.S32.HI R9, RZ, 0x1f, R5 ;  /* 0x0000001fff097819 */ /* 0x000fe20000011405 */
[----:B------:R-:W-:Y:S02]  /*d110*/  ULDC.64 UR4, c[0x0][0xbc8] ;  /* 0x0002f20000047ab9 */ /* 0x000fe40000000a00 */
[----:B------:R-:W-:Y:S01]  /*d120*/  IMAD R0, R0, UR4, RZ ;  /* 0x0000000400007c24 */ /* 0x000fe2000f8e02ff */
[----:B------:R-:W-:-:S03]  /*d130*/  IADD3.X R3, R9, R3, R4, P0, !PT ;  /* 0x0000000309037210 */ /* 0x000fc600007fe404 */
        /* <DEDUP_REMOVED lines=9> */
.L_x_3220:
        /* <DEDUP_REMOVED lines=18> */
.L_x_3248:
[----:B------:R-:W-:Y:S01]  /*d2f0*/  ULDC UR7, c[0x0][0xc50] ;  /* 0x0003140000077ab9 */ /* 0x000fe20000000800 */
[----:B------:R-:W-:Y:S01]  /*d300*/  UMOV UR36, UR6 ;  /* 0x0000000600247c82 */ /* 0x000fe20008000000 */
[----:B------:R-:W-:-:S11]  /*d310*/  UISETP.NE.AND UP0, UPT, UR7, 0x1, UPT ;  /* 0x000000010700788c */ /* 0x000fd6000bf05270 */
[----:B------:R-:W-:Y:S01]  /*d320*/  @UP0 ULDC UR4, c[0x0][0xc54] ;  /* 0x0003150000040ab9 */ /* 0x000fe20000000800 */
[----:B------:R-:W-:Y:S01]  /*d330*/  @UP0 ULDC UR8, c[0x0][0xc58] ;  /* 0x0003160000080ab9 */ /* 0x000fe20000000800 */
[----:B------:R-:W-:-:S04]  /*d340*/  UIMAD.WIDE.U32 UR4, UR6, UR4, URZ ;  /* 0x00000004060472a5 */ /* 0x000fc8000f8e003f */
[----:B------:R-:W-:-:S12]  /*d350*/  @UP0 USHF.R.U32.HI UR36, URZ, UR8, UR5 ;  /* 0x000000083f240299 */ /* 0x000fd80008011605 */
.L_x_3249:
[----:B------:R-:W-:Y:S01]  /*d360*/  ISETP.GE.AND P0, PT, R19, RZ, PT ;  /* 0x000000ff1300720c */ /* 0x000fe20003f06270 */
[----:B------:R-:W-:Y:S01]  /*d370*/  UIADD3 UR4, -UR36, URZ, URZ ;  /* 0x0000003f24047290 */ /* 0x000fe2000fffe13f */
[----:B------:R-:W-:Y:S01]  /*d380*/  IMAD.MOV.U32 R10, RZ, RZ, 0x1 ;  /* 0x00000001ff0a7424 */ /* 0x000fe200078e00ff */
[----:B------:R-:W-:Y:S01]  /*d390*/  MOV R0, RZ ;  /* 0x000000ff00007202 */ /* 0x000fe20000000f00 */
[----:B------:R-:W-:Y:S01]  /*d3a0*/  IMAD.MOV.U32 R3, RZ, RZ, 0x1 ;  /* 0x00000001ff037424 */ /* 0x000fe200078e00ff */
[----:B------:R-:W-:-:S08]  /*d3b0*/  UIMAD UR6, UR7, UR4, UR6 ;  /* 0x00000004070672a4 */ /* 0x000fd0000f8e0206 */
[----:B------:R-:W-:Y:S05]  /*d3c0*/  @!P0 BRA `(.L_x_3250) ;  /* 0x0000003c00388947 */ /* 0x000fea0003800000 */
[----:B------:R-:W-:Y:S01]  /*d3d0*/  ULDC.64 UR4, c[0x0][0x418] ;  /* 0x0001060000047ab9 */ /* 0x000fe20000000a00 */
[----:B------:R-:W-:Y:S02]  /*d3e0*/  ULOP3.LUT UR42, UR6, 0xffff, URZ, 0xc0, !UPT ;  /* 0x0000ffff062a7892 */ /* 0x000fe4000f8ec03f */
[----:B------:R-:W-:Y:S01]  /*d3f0*/  UISETP.NE.U32.AND UP0, UPT, UR4, URZ, UPT ;  /* 0x0000003f0400728c */ /* 0x000fe2000bf05070 */
[----:B------:R-:W-:Y:S02]  /*d400*/  UMOV UR41, URZ ;  /* 0x0000003f00297c82 */ /* 0x000fe40008000000 */
[----:B------:R-:W-:Y:S01]  /*d410*/  ULDC UR4, c[0x0][0x424] ;  /* 0x0001090000047ab9 */ /* 0x000fe20000000800 */
[----:B------:R-:W-:-:S03]  /*d420*/  UISETP.NE.AND.EX UP0, UPT, UR5, URZ, UPT, UP0 ;  /* 0x0000003f0500728c */ /* 0x000fc6000bf05300 */
[----:B------:R-:W-:Y:S01]  /*d430*/  ULDC UR5, c[0x0][0x2f0] ;  /* 0x0000bc0000057ab9 */ /* 0x000fe20000000800 */
[----:B------:R-:W-:-:S04]  /*d440*/  USEL UR4, UR4, 0x1, UP0 ;  /* 0x0000000104047887 */ /* 0x000fc80008000000 */
[----:B------:R-:W-:-:S04]  /*d450*/  UIMAD UR4, UR4, UR5, URZ ;  /* 0x00000005040472a4 */ /* 0x000fc8000f8e023f */
[----:B------:R-:W-:Y:S02]  /*d460*/  UISETP.GE.AND UP0, UPT, UR4, 0x1, UPT ;  /* 0x000000010400788c */ /* 0x000fe4000bf06270 */
[----:B------:R-:W-:-:S03]  /*d470*/  UIADD3 UR5, UR4, 0x6f, URZ ;  /* 0x0000006f04057890 */ /* 0x000fc6000fffe03f */
[----:B------:R-:W-:Y:S01]  /*d480*/  UMOV UR4, URZ ;  /* 0x0000003f00047c82 */ /* 0x000fe20008000000 */
[----:B------:R-:W-:Y:S01]  /*d490*/  PLOP3.LUT P0, PT, PT, PT, UP0, 0x80, 0x0 ;  /* 0x000000000000781c */ /* 0x000fe20003f0f008 */
[----:B------:R-:W-:-:S04]  /*d4a0*/  UIMAD.WIDE UR4, UR5, -0x6db6db6d, UR4 ;  /* 0x92492493050478a5 */ /* 0x000fc8000f8e0204 */
[----:B------:R-:W-:-:S04]  /*d4b0*/  USHF.R.U32.HI UR39, URZ, 0x1f, UR5 ;  /* 0x0000001f3f277899 */ /* 0x000fc80008011605 */
        /* <DEDUP_REMOVED lines=9> */
[----:B------:R-:W-:Y:S01]  /*d550*/  IABS R4, R3 ;  /* 0x0000000300047213 */ /* 0x000fe20000000000 */
[----:B------:R-:W-:Y:S01]  /*d560*/  IMAD.U32 R3, RZ, RZ, UR7 ;  /* 0x00000007ff037e24 */ /* 0x000fe2000f8e00ff */
[----:B------:R-:W-:Y:S01]  /*d570*/  R2UR UR11, R0 ;  /* 0x00000000000b72ca */ /* 0x000fe200000e0000 */
[----:B------:R-:W-:Y:S02]  /*d580*/  ULOP3.LUT UR7, UR7, UR6, URZ, 0x3c, !UPT ;  /* 0x0000000607077292 */ /* 0x000fe4000f8e3c3f */
[----:B------:R-:W-:-:S10]  /*d590*/  IMAD.MOV R4, RZ, RZ, -R4 ;  /* 0x000000ffff047224 */ /* 0x000fd400078e0a04 */
[----:B------:R-:W0:Y:S08]  /*d5a0*/  I2F.RP R0, UR11 ;  /* 0x0000000b00007d06 */ /* 0x000e300008209400 */
[----:B0-----:R-:W0:Y:S02]  /*d5b0*/  MUFU.RCP R0, R0 ;  /* 0x0000000000007308 */ /* 0x001e240000001000 */
[----:B0-----:R-:W-:Y:S01]  /*d5c0*/  VIADD R2, R0, 0xffffffe ;  /* 0x0ffffffe00027836 */ /* 0x001fe20000000000 */
[----:B------:R-:W-:Y:S01]  /*d5d0*/  IABS R0, R3 ;  /* 0x0000000300007213 */ /* 0x000fe20000000000 */
[----:B------:R-:W-:-:S03]  /*d5e0*/  IMAD.MOV.U32 R3, RZ, RZ, R4 ;  /* 0x000000ffff037224 */ /* 0x000fc600078e0004 */
[----:B------:R-:W-:Y:S01]  /*d5f0*/  R2UR UR9, R0 ;  /* 0x00000000000972ca */ /* 0x000fe200000e0000 */
[----:B------:R-:W0:Y:S01]  /*d600*/  F2I.FTZ.U32.TRUNC.NTZ R2, R2 ;  /* 0x0000000200027305 */ /* 0x000e22000021f000 */
[----:B------:R-:W-:Y:S02]  /*d610*/  R2UR UR10, R3 ;  /* 0x00000000030a72ca */ /* 0x000fe400000e0000 */
        /* <DEDUP_REMOVED lines=16> */
.L_x_3251:
[----:B------:R-:W-:Y:S01]  /*d720*/  UIMAD UR40, UR42, UR41, URZ ;  /* 0x000000292a2872a4 */ /* 0x000fe2000f8e023f */
[----:B------:R-:W-:-:S05]  /*d730*/  MOV R0, UR39 ;  /* 0x0000002700007c02 */ /* 0x000fca0008000f00 */
        /* <DEDUP_REMOVED lines=30> */
.L_x_3252:
        /* <DEDUP_REMOVED lines=20> */
.L_x_3254:
[----:B------:R0:W1:Y:S01]  /*da60*/  LDC.64 R2, c[0x4][R16] ;  /* 0x0100000010027b82 */ /* 0x0000620000000a00 */
[----:B------:R-:W-:Y:S01]  /*da70*/  ULDC.64 UR6, c[0x4][0x1b8] ;  /* 0x01006e0000067ab9 */ /* 0x000fe20000000a00 */
[----:B------:R-:W-:Y:S01]  /*da80*/  ULDC.64 UR8, c[0x4][0x1c0] ;  /* 0x0100700000087ab9 */ /* 0x000fe20000000a00 */
[----:B------:R-:W-:Y:S01]  /*da90*/  ULDC.64 UR4, c[0x4][0xe0] ;  /* 0x0100380000047ab9 */ /* 0x000fe20000000a00 */
[----:B------:R-:W-:Y:S01]  /*daa0*/  IMAD.U32 R4, RZ, RZ, UR6 ;  /* 0x00000006ff047e24 */ /* 0x000fe2000f8e00ff */
[----:B------:R-:W-:Y:S01]  /*dab0*/  MOV R8, 0x70 ;  /* 0x0000007000087802 */ /* 0x000fe20000000f00 */
[----:B------:R-:W-:Y:S02]  /*dac0*/  IMAD.U32 R5, RZ, RZ, UR7 ;  /* 0x00000007ff057e24 */ /* 0x000fe4000f8e00ff */
        /* <DEDUP_REMOVED lines=8> */
.L_x_3253:
[----:B------:R-:W0:Y:S01]  /*db50*/  LDC.64 R2, c[0x0][0x9f8] ;  /* 0x00027e00ff027b82 */ /* 0x000e220000000a00 */
[----:B------:R-:W-:-:S07]  /*db60*/  ULDC.64 UR4, c[0x0][0x208] ;  /* 0x0000820000047ab9 */ /* 0x000fce0000000a00 */
[----:B------:R-:W1:Y:S01]  /*db70*/  LDC.64 R4, c[0x0][0x418] ;  /* 0x00010600ff047b82 */ /* 0x000e620000000a00 */
[----:B0-----:R-:W-:-:S04]  /*db80*/  ISETP.NE.U32.AND P0, PT, R2, RZ, PT ;  /* 0x000000ff0200720c */ /* 0x001fc80003f05070 */
[----:B------:R-:W-:-:S13]  /*db90*/  ISETP.NE.AND.EX P0, PT, R3, RZ, PT, P0 ;  /* 0x000000ff0300720c */ /* 0x000fda0003f05300 */
[----:B------:R-:W0:Y:S02]  /*dba0*/  @P0 LDC.64 R2, c[0x0][0x9f8] ;  /* 0x00027e00ff020b82 */ /* 0x000e240000000a00 */
[----:B0-----:R-:W-:-:S05]  /*dbb0*/  @P0 IMAD.WIDE R2, R19, 0x4, R2 ;  /* 0x0000000413020825 */ /* 0x001fca00078e0202 */
[----:B------:R-:W2:Y:S01]  /*dbc0*/  @P0 LDG.E R19, desc[UR4][R2.64] ;  /* 0x0000000402130981 */ /* 0x000ea2000c1e1900 */
[----:B-1----:R-:W-:Y:S01]  /*dbd0*/  ISETP.NE.U32.AND P0, PT, R4, RZ, PT ;  /* 0x000000ff0400720c */ /* 0x002fe20003f05070 */
[----:B------:R-:W-:Y:S01]  /*dbe0*/  UMOV UR4, 0xffffffff ;  /* 0xffffffff00047882 */ /* 0x000fe20000000000 */
[----:B------:R-:W-:Y:S01]  /*dbf0*/  LOP3.LUT R17, R17, 0xfffffffe, RZ, 0xc0, !PT ;  /* 0xfffffffe11117812 */ /* 0x000fe200078ec0ff */
[----:B------:R-:W0:Y:S01]  /*dc00*/  S2R R0, SR_TID.X ;  /* 0x0000000000007919 */ /* 0x000e220000002100 */
[----:B------:R-:W-:Y:S01]  /*dc10*/  ISETP.NE.AND.EX P1, PT, R5, RZ, PT, P0 ;  /* 0x000000ff0500720c */ /* 0x000fe20003f25300 */
[----:B------:R-:W-:-:S12]  /*dc20*/  VIADD R18, R18, 0xffffffff ;  /* 0xffffffff12127836 */ /* 0x000fd80000000000 */
[----:B------:R-:W-:Y:S02]  /*dc30*/  @P1 LOP3.LUT R17, R17, 0x1, RZ, 0xfc, !PT ;  /* 0x0000000111111812 */ /* 0x000fe400078efcff */
[----:B0-----:R-:W-:-:S04]  /*dc40*/  SHF.R.U32.HI R0, RZ, 0x5, R0 ;  /* 0x00000005ff007819 */ /* 0x001fc80000011600 */
[----:B------:R-:W-:Y:S02]  /*dc50*/  LOP3.LUT R0, R0, 0x3, RZ, 0xc0, !PT ;  /* 0x0000000300007812 */ /* 0x000fe400078ec0ff */
[----:B--2---:R-:W-:Y:S02]  /*dc60*/  SHF.R.S32.HI R7, RZ, 0x1f, R19 ;  /* 0x0000001fff077819 */ /* 0x004fe40000011413 */
[----:B------:R-:W-:-:S03]  /*dc70*/  SEL R16, R19, RZ, !P1 ;  /* 0x000000ff13107207 */ /* 0x000fc60004800000 */
[----:B------:R0:W-:Y:S01]  /*dc80*/  STL [R1], R7 ;  /* 0x0000000701007387 */ /* 0x0001e20000100800 */
[----:B------:R-:W-:Y:S05]  /*dc90*/  BRA.DIV UR4, `(.L_x_3255) ;  /* 0x0000003a04547947 */ /* 0x000fea000b800000 */
[----:B------:R1:W2:Y:S02]  /*dca0*/  SHFL.IDX PT, R14, R0, RZ, 0x1f ;  /* 0x00001fff000e7589 */ /* 0x0002a400000e0000 */
.L_x_3339:
[----:B--2---:R-:W-:Y:S02]  /*dcb0*/  ISETP.NE.AND P0, PT, R14, RZ, PT ;  /* 0x000000ff0e00720c */ /* 0x004fe40003f05270 */
[----:B------:R-:W-:Y:S02]  /*dcc0*/  PLOP3.LUT P2, PT, PT, PT, PT, 0x8, 0x0 ;  /* 0x000000000000781c */ /* 0x000fe40003f4e170 */
[----:B------:R-:W-:-:S11]  /*dcd0*/  LOP3.LUT R17, R17, 0xfffffffd, RZ, 0xc0, !PT ;  /* 0xfffffffd11117812 */ /* 0x000fd600078ec0ff */
[----:B------:R-:W-:Y:S01]  /*dce0*/  @P2 LOP3.LUT R17, R17, 0x2, RZ, 0xfc, !PT ;  /* 0x0000000211112812 */ /* 0x000fe200078efcff */
[----:B------:R-:W-:Y:S06]  /*dcf0*/  @P0 BRA `(.L_x_3256) ;  /* 0x0000000400180947 */ /* 0x000fec0003800000 */
[----:B------:R-:W-:-:S03]  /*dd00*/  UMOV UR4, 0xffffffff ;  /* 0xffffffff00047882 */ /* 0x000fc60000000000 */
[----:B------:R-:W-:Y:S05]  /*dd10*/  BRA.DIV UR4, `(.L_x_3257) ;  /* 0x0000003a04547947 */ /* 0x000fea000b800000 */
[----:B------:R-:W-:-:S13]  /*dd20*/  ELECT P6, URZ, PT ;  /* 0x00000000003f782f */ /* 0x000fda00038c0000 */
.L_x_3342:
[----:B------:R-:W-:Y:S05]  /*dd30*/  @!P6 BRA `(.L_x_3256) ;  /* 0x000000040008e947 */ /* 0x000fea0003800000 */
[----:B------:R-:W-:Y:S01]  /*dd40*/  IMAD.MOV.U32 R16, RZ, RZ, R19 ;  /* 0x000000ffff107224 */ /* 0x000fe200078e0013 */
[----:B------:R-:W-:Y:S06]  /*dd50*/  @!P1 BRA `(.L_x_3258) ;  /* 0x00000000004c9947 */ /* 0x000fec0003800000 */
[----:B------:R-:W2:Y:S01]  /*dd60*/  LDC R6, c[0x0][0x43c] ;  /* 0x00010f00ff067b82 */ /* 0x000ea20000000800 */
[----:B-1----:R-:W-:Y:S01]  /*dd70*/  IMAD.MOV.U32 R0, RZ, RZ, R18 ;  /* 0x000000ffff007224 */ /* 0x002fe200078e0012 */
[----:B------:R-:W-:Y:S01]  /*dd80*/  ULDC.64 UR4, c[0x0][0x428] ;  /* 0x00010a0000047ab9 */ /* 0x000fe20000000a00 */
[----:B------:R-:W-:Y:S01]  /*dd90*/  ULDC.64 UR6, c[0x0][0x208] ;  /* 0x0000820000067ab9 */ /* 0x000fe20000000a00 */
[----:B------:R-:W-:-:S04]  /*dda0*/  IMAD R8, R7, UR4, RZ ;  /* 0x0000000407087c24 */ /* 0x000fc8000f8e02ff */
[----:B0-----:R-:W-:Y:S01]  /*ddb0*/  IMAD R7, R19, UR5, R8 ;  /* 0x0000000513077c24 */ /* 0x001fe2000f8e0208 */
[----:B--2---:R-:W-:-:S13]  /*ddc0*/  ISETP.NE.AND P0, PT, R6, 0x1, PT ;  /* 0x000000010600780c */ /* 0x004fda0003f05270 */
[----:B------:R-:W0:Y:S02]  /*ddd0*/  @P0 LDC.64 R2, c[0x0][0x440] ;  /* 0x00011000ff020b82 */ /* 0x000e240000000a00 */
[----:B0-----:R-:W-:-:S05]  /*dde0*/  @P0 IMAD.HI.U32 R2, R18, R2, RZ ;  /* 0x0000000212020227 */ /* 0x001fca00078e00ff */
[----:B------:R-:W-:-:S04]  /*ddf0*/  @P0 SHF.R.U32.HI R0, RZ, R3, R2 ;  /* 0x00000003ff000219 */ /* 0x000fc80000011602 */
[--C-:B------:R-:W-:Y:S01]  /*de00*/  SHF.R.S32.HI R3, RZ, 0x1f, R0.reuse ;  /* 0x0000001fff037819 */ /* 0x100fe20000011400 */
[----:B------:R-:W-:-:S04]  /*de10*/  IMAD.MOV.U32 R2, RZ, RZ, R0 ;  /* 0x000000ffff027224 */ /* 0x000fc800078e0000 */
[----:B------:R-:W-:-:S03]  /*de20*/  IMAD.WIDE.U32 R2, R19, UR4, R2 ;  /* 0x0000000413027c25 */ /* 0x000fc6000f8e0002 */
[----:B------:R-:W-:Y:S02]  /*de30*/  LEA R4, P0, R2, R4, 0x2 ;  /* 0x0000000402047211 */ /* 0x000fe400078010ff */
[----:B------:R-:W-:-:S04]  /*de40*/  IADD3 R3, R3, R7, RZ ;  /* 0x0000000703037210 */ /* 0x000fc80007ffe0ff */
[----:B------:R-:W-:-:S05]  /*de50*/  LEA.HI.X R5, R2, R5, R3, 0x2, P0 ;  /* 0x0000000502057211 */ /* 0x000fca00000f1403 */
[----:B------:R2:W5:Y:S01]  /*de60*/  LDG.E R16, desc[UR6][R4.64] ;  /* 0x0000000604107981 */ /* 0x000562000c1e1900 */
[----:B------:R-:W-:-:S04]  /*de70*/  IMAD.MOV R3, RZ, RZ, -R0 ;  /* 0x000000ffff037224 */ /* 0x000fc800078e0a00 */
[----:B------:R-:W-:-:S07]  /*de80*/  IMAD R18, R6, R3, R18 ;  /* 0x0000000306127224 */ /* 0x000fce00078e0212 */
.L_x_3258:
[----:B-1----:R-:W-:Y:S01]  /*de90*/  IMAD.MOV.U32 R0, RZ, RZ, 0x1 ;  /* 0x00000001ff007424 */ /* 0x002fe200078e00ff */
[----:B------:R-:W1:Y:S04]  /*dea0*/  S2R R9, SR_TID.X ;  /* 0x0000000000097919 */ /* 0x000e680000002100 */
[----:B------:R-:W-:-:S04]  /*deb0*/  SHF.L.U32 R0, R0, 0x1f, RZ ;  /* 0x0000001f00007819 */ /* 0x000fc800000006ff */
[----:B------:R-:W3:Y:S01]  /*dec0*/  SYNCS.PHASECHK.TRANS64.TRYWAIT P0, [UR38+0x36840], R0 ;  /* 0x03684000ff0075a7 */ /* 0x000ee20008000166 */
[----:B-1----:R-:W-:-:S04]  /*ded0*/  LOP3.LUT R2, R9, 0x7f, RZ, 0xc0, !PT ;  /* 0x0000007f09027812 */ /* 0x002fc800078ec0ff */
[----:B------:R-:W-:Y:S01]  /*dee0*/  ISETP.NE.AND P1, PT, R2, RZ, PT ;  /* 0x000000ff0200720c */ /* 0x000fe20003f25270 */
[----:B---3--:R-:W-:-:S12]  /*def0*/  @!P0 BRA `(.L_x_3259) ;  /* 0x0000003400fc8947 */ /* 0x008fd80003800000 */
.L_x_3343:
[----:B------:R-:W-:Y:S05]  /*df00*/  @P1 BRA `(.L_x_3260) ;  /* 0x0000000000181947 */ /* 0x000fea0003800000 */
[----:B------:R-:W3:Y:S01]  /*df10*/  S2R R2, SR_TID.X ;  /* 0x0000000000027919 */ /* 0x000ee20000002100 */
[----:B-1----:R-:W-:-:S04]  /*df20*/  IMAD.MOV.U32 R0, RZ, RZ, 0xa800 ;  /* 0x0000a800ff007424 */ /* 0x002fc800078e00ff */
[----:B------:R4:W-:Y:S01]  /*df30*/  SYNCS.ARRIVE.TRANS64 RZ, [UR38+0x36830], R0 ;  /* 0x03683000ffff79a7 */ /* 0x0009e20008000026 */
[----:B---3--:R-:W-:-:S13]  /*df40*/  LOP3.LUT P0, RZ, R2, 0x1f, RZ, 0xc0, !PT ;  /* 0x0000001f02ff7812 */ /* 0x008fda000780c0ff */
[----:B----4-:R-:W-:Y:S05]  /*df50*/  @!P0 BRA `(.L_x_3260) ;  /* 0x0000000000048947 */ /* 0x010fea0003800000 */
[----:B------:R-:W-:Y:S01]  /*df60*/  BPT.TRAP 0x1 ;  /* 0x000000040000795c */ /* 0x000fe20000300000 */
.L_x_3260:
[----:B------:R-:W-:Y:S01]  /*df70*/  R2UR UR11, R18 ;  /* 0x00000000120b72ca */ /* 0x000fe200000e0000 */
[----:B------:R-:W-:Y:S01]  /*df80*/  ULDC.64 UR4, c[0x0][0x198] ;  /* 0x0000660000047ab9 */ /* 0x000fe20000000a00 */
[----:B-----5:R-:W-:Y:S01]  /*df90*/  R2UR UR13, R16 ;  /* 0x00000000100d72ca */ /* 0x020fe200000e0000 */
[----:B------:R-:W-:Y:S01]  /*dfa0*/  UIADD3 UR4, UP0, UR4, 0x370, URZ ;  /* 0x0000037004047890 */ /* 0x000fe2000ff1e03f */
[----:B------:R-:W-:Y:S01]  /*dfb0*/  PLOP3.LUT P0, PT, PT, PT, PT, 0x80, 0x0 ;  /* 0x000000000000781c */ /* 0x000fe20003f0f070 */
[----:B------:R-:W-:Y:S01]  /*dfc0*/  UIADD3 UR8, UR38, 0x21400, URZ ;  /* 0x0002140026087890 */ /* 0x000fe2000fffe03f */
[----:B------:R-:W-:Y:S01]  /*dfd0*/  LOP3.LUT R17, R17, 0xfffffffd, RZ, 0xc0, !PT ;  /* 0xfffffffd11117812 */ /* 0x000fe200078ec0ff */
[----:B------:R-:W-:Y:S02]  /*dfe0*/  UIADD3 UR9, UR38, 0x36830, URZ ;  /* 0x0003683026097890 */ /* 0x000fe4000fffe03f */
[----:B------:R-:W-:Y:S02]  /*dff0*/  UIADD3.X UR5, URZ, UR5, URZ, UP0, !UPT ;  /* 0x000000053f057290 */ /* 0x000fe400087fe43f */
[----:B------:R-:W-:-:S02]  /*e000*/  UIADD3 UR24, UR38, 0x24c00, URZ ;  /* 0x00024c0026187890 */ /* 0x000fc4000fffe03f */
[----:B------:R-:W-:Y:S02]  /*e010*/  UIMAD UR11, UR11, 0x70, URZ ;  /* 0x000000700b0b78a4 */ /* 0x000fe4000f8e023f */
        /* <DEDUP_REMOVED lines=15> */
[----:B------:R-:W-:Y:S01]  /*e110*/  UMOV UR19, UR11 ;  /* 0x0000000b00137c82 */ /* 0x000fe20008000000 */
[----:B------:R-:W-:Y:S01]  /*e120*/  @P0 LOP3.LUT R17, R17, 0x2, RZ, 0xfc, !PT ;  /* 0x0000000211110812 */ /* 0x000fe200078efcff */
[----:B------:R3:W-:Y:S01]  /*e130*/  UTMALDG.4D [UR24], [UR4], desc[UR6] ;  /* 0x00000618040075b4 */ /* 0x0007e20008019000 */
[----:B------:R3:W-:Y:S02]  /*e140*/  UTMALDG.4D [UR16], [UR4], desc[UR6] ;  /* 0x00000610040075b4 */ /* 0x0007e40008019000 */
[----:B---3--:R-:W-:-:S03]  /*e150*/  NOP ;  /* 0x0000000000007918 */ /* 0x008fc60000000000 */
.L_x_3256:
        /* <DEDUP_REMOVED lines=10> */
[----:B--2---:R-:W-:Y:S01]  /*e200*/  IMAD.U32 R4, RZ, RZ, UR6 ;  /* 0x00000006ff047e24 */ /* 0x004fe2000f8e00ff */
[----:B0-----:R-:W-:Y:S01]  /*e210*/  MOV R7, UR9 ;  /* 0x0000000900077c02 */ /* 0x001fe20008000f00 */
[----:B-1----:R-:W0:Y:S01]  /*e220*/  LDC.64 R2, c[0x4][R2] ;  /* 0x0100000002027b82 */ /* 0x002e220000000a00 */
        /* <DEDUP_REMOVED lines=9> */
.L_x_3261:
[----:B------:R-:W3:Y:S01]  /*e2c0*/  LDC R6, c[0x0][0x448] ;  /* 0x00011200ff067b82 */ /* 0x000ee20000000800 */
[----:B------:R-:W4:Y:S01]  /*e2d0*/  S2R R14, SR_TID.X ;  /* 0x00000000000e7919 */ /* 0x000f220000002100 */
[----:B------:R-:W-:Y:S01]  /*e2e0*/  USHF.R.S32.HI UR6, URZ, 0x1f, UR36 ;  /* 0x0000001f3f067899 */ /* 0x000fe20008011424 */
[----:B------:R-:W-:Y:S01]  /*e2f0*/  ULDC.64 UR8, c[0x0][0x2d8] ;  /* 0x0000b60000087ab9 */ /* 0x000fe20000000a00 */
[----:B------:R-:W5:Y:S02]  /*e300*/  S2R R15, SR_CTAID.Z ;  /* 0x00000000000f7919 */ /* 0x000f640000002700 */
[----:B------:R-:W-:Y:S02]  /*e310*/  UIMAD UR6, UR6, UR8, URZ ;  /* 0x00000008060672a4 */ /* 0x000fe4000f8e023f */
[----:B-1----:R-:W1:Y:S01]  /*e320*/  LDC.64 R2, c[0x0][0x2e0] ;  /* 0x0000b800ff027b82 */ /* 0x002e620000000a00 */
[----:B------:R-:W0:Y:S01]  /*e330*/  S2R R12, SR_CTAID.X ;  /* 0x00000000000c7919 */ /* 0x000e220000002500 */
[----:B------:R-:W-:-:S02]  /*e340*/  UIMAD.WIDE.U32 UR4, UR36, UR8, URZ ;  /* 0x00000008240472a5 */ /* 0x000fc4000f8e003f */
[----:B------:R-:W-:-:S04]  /*e350*/  UIMAD UR6, UR36, UR9, UR6 ;  /* 0x00000009240672a4 */ /* 0x000fc8000f8e0206 */
[----:B------:R-:W-:Y:S01]  /*e360*/  UIADD3 UR5, UR5, UR6, URZ ;  /* 0x0000000605057290 */ /* 0x000fe2000fffe03f */
[----:B---3--:R-:W-:Y:S02]  /*e370*/  ISETP.NE.AND P0, PT, R6, 0x1, PT ;  /* 0x000000010600780c */ /* 0x008fe40003f05270 */
[C---:B----4-:R-:W-:Y:S01]  /*e380*/  LOP3.LUT R13, R14.reuse, 0x7f, RZ, 0xc0, !PT ;  /* 0x0000007f0e0d7812 */ /* 0x050fe200078ec0ff */
[----:B--2---:R-:W-:-:S10]  /*e390*/  IMAD.SHL.U32 R5, R14, 0x10, RZ ;  /* 0x000000100e057824 */ /* 0x004fd400078e00ff */
[----:B------:R-:W2:Y:S01]  /*e3a0*/  @P0 LDC R9, c[0x0][0x44c] ;  /* 0x00011300ff090b82 */ /* 0x000ea20000000800 */
[----:B------:R-:W-:Y:S02]  /*e3b0*/  SHF.R.U32.HI R8, RZ, 0x3, R13 ;  /* 0x00000003ff087819 */ /* 0x000fe4000001160d */
[----:B-----5:R-:W-:Y:S02]  /*e3c0*/  SHF.R.S32.HI R11, RZ, 0x1f, R15 ;  /* 0x0000001fff0b7819 */ /* 0x020fe4000001140f */
[----:B------:R-:W-:-:S03]  /*e3d0*/  LOP3.LUT R0, R8, 0x70, R5, 0xf8, !PT ;  /* 0x0000007008007812 */ /* 0x000fc600078ef805 */
[----:B0-----:R-:W0:Y:S01]  /*e3e0*/  @P0 LDC R7, c[0x0][0x450] ;  /* 0x00011400ff070b82 */ /* 0x001e220000000800 */
[----:B------:R-:W-:Y:S01]  /*e3f0*/  LEA R0, R12, R0, 0x7 ;  /* 0x000000000c007211 */ /* 0x000fe200078e38ff */
[----:B-1----:R-:W-:-:S04]  /*e400*/  IMAD R4, R11, R2, RZ ;  /* 0x000000020b047224 */ /* 0x002fc800078e02ff */
[C---:B------:R-:W-:Y:S02]  /*e410*/  IMAD R5, R15.reuse, R3, R4 ;  /* 0x000000030f057224 */ /* 0x040fe400078e0204 */
[----:B------:R-:W-:Y:S02]  /*e420*/  IMAD.MOV.U32 R4, RZ, RZ, R0 ;  /* 0x000000ffff047224 */ /* 0x000fe400078e0000 */
[----:B------:R-:W-:Y:S01]  /*e430*/  IMAD.WIDE.U32 R2, R15, R2, UR4 ;  /* 0x000000040f027e25 */ /* 0x000fe2000f8e0002 */
[----:B------:R-:W-:-:S03]  /*e440*/  ULDC.64 UR4, c[0x0][0x2d0] ;  /* 0x0000b40000047ab9 */ /* 0x000fc60000000a00 */
[----:B------:R-:W-:Y:S02]  /*e450*/  IMAD.IADD R3, R3, 0x1, R5 ;  /* 0x0000000103037824 */ /* 0x000fe400078e0205 */
[----:B--2---:R-:W-:Y:S01]  /*e460*/  @P0 IMAD.HI.U32 R10, R0, R9, RZ ;  /* 0x00000009000a0227 */ /* 0x004fe200078e00ff */
[----:B------:R-:W-:-:S04]  /*e470*/  SHF.L.U32 R9, R13, 0x3, RZ ;  /* 0x000000030d097819 */ /* 0x000fc800000006ff */
[----:B0-----:R-:W-:-:S04]  /*e480*/  @P0 SHF.R.U32.HI R4, RZ, R7, R10 ;  /* 0x00000007ff040219 */ /* 0x001fc8000001160a */
[--C-:B------:R-:W-:Y:S01]  /*e490*/  SHF.R.S32.HI R5, RZ, 0x1f, R4.reuse ;  /* 0x0000001fff057819 */ /* 0x100fe20000011404 */
[----:B------:R-:W-:Y:S02]  /*e4a0*/  IMAD.MOV R7, RZ, RZ, -R4 ;  /* 0x000000ffff077224 */ /* 0x000fe400078e0a04 */
[----:B------:R-:W-:-:S04]  /*e4b0*/  IMAD.WIDE.U32 R2, R4, UR4, R2 ;  /* 0x0000000404027c25 */ /* 0x000fc8000f8e0002 */
[----:B------:R-:W-:Y:S02]  /*e4c0*/  IMAD R5, R5, UR4, RZ ;  /* 0x0000000405057c24 */ /* 0x000fe4000f8e02ff */
[----:B------:R-:W-:Y:S02]  /*e4d0*/  IMAD R0, R6, R7, R0 ;  /* 0x0000000706007224 */ /* 0x000fe400078e0200 */
[----:B------:R-:W-:Y:S01]  /*e4e0*/  IMAD R5, R4, UR5, R5 ;  /* 0x0000000504057c24 */ /* 0x000fe2000f8e0205 */
[----:B------:R-:W-:Y:S02]  /*e4f0*/  ULDC.64 UR4, c[0x0][0x2c8] ;  /* 0x0000b20000047ab9 */ /* 0x000fe40000000a00 */
[----:B------:R-:W-:Y:S01]  /*e500*/  SHF.R.S32.HI R4, RZ, 0x1f, R0 ;  /* 0x0000001fff047819 */ /* 0x000fe20000011400 */
[----:B------:R-:W-:-:S04]  /*e510*/  IMAD.IADD R3, R3, 0x1, R5 ;  /* 0x0000000103037824 */ /* 0x000fc800078e0205 */
        /* <DEDUP_REMOVED lines=26> */
[----:B------:R-:W-:Y:S01]  /*e6c0*/  SHFL.IDX PT, R4, R7, 0x1, 0x181f ;  /* 0x00381f0007047f89 */ /* 0x000fe200000e0000 */
[----:B0-----:R-:W-:-:S03]  /*e6d0*/  IMAD R8, R2, 0x80, R8 ;  /* 0x0000008002087824 */ /* 0x001fc600078e0208 */
[----:B------:R-:W0:Y:S01]  /*e6e0*/  SHFL.IDX PT, R2, R7, RZ, 0x181f ;  /* 0x00181fff07027589 */ /* 0x000e2200000e0000 */
[C---:B------:R-:W-:Y:S01]  /*e6f0*/  VIADD R5, R8.reuse, 0x10 ;  /* 0x0000001008057836 */ /* 0x040fe20000000000 */
[----:B------:R-:W-:-:S13]  /*e700*/  ISETP.GE.AND P3, PT, R8, R6, PT ;  /* 0x000000060800720c */ /* 0x000fda0003f66270 */
[----:B------:R-:W-:Y:S01]  /*e710*/  @!P3 LEA R21, R9, UR38, 0x1 ;  /* 0x000000260915bc11 */ /* 0x000fe2000f8e08ff */
[----:B0-----:R-:W-:Y:S02]  /*e720*/  IMAD.MOV.U32 R3, RZ, RZ, R2 ;  /* 0x000000ffff037224 */ /* 0x001fe400078e0002 */
[----:B------:R-:W-:Y:S02]  /*e730*/  IMAD.MOV.U32 R2, RZ, RZ, R14 ;  /* 0x000000ffff027224 */ /* 0x000fe400078e000e */
[----:B------:R-:W0:Y:S02]  /*e740*/  SHFL.IDX PT, R14, R0, 0x1, 0x181f ;  /* 0x00381f00000e7f89 */ /* 0x000e2400000e0000 */
[----:B------:R-:W-:-:S05]  /*e750*/  @!P3 IMAD.WIDE.U32 R2, R10, 0x2, R2 ;  /* 0x000000020a02b825 */ /* 0x000fca00078e0002 */
[----:B------:R-:W-:Y:S04]  /*e760*/  @!P3 LDGSTS.E.BYPASS.LTC128B.128 [R21+0x15400], desc[UR6][R2.64], !P2 ;  /* 0x154000000215bfae */ /* 0x000fe8000d101d46 */
[----:B------:R-:W-:Y:S04]  /*e770*/  @!P3 LDGSTS.E.BYPASS.LTC128B.128 [R21+0x19400], desc[UR6][R2.64+0x80], !P0 ;  /* 0x194000800215bfae */ /* 0x000fe8000c101d46 */
[----:B------:R1:W-:Y:S01]  /*e780*/  @!P3 LDGSTS.E.BYPASS.LTC128B.128 [R21+0x1d400], desc[UR6][R2.64+0x100], !P1 ;  /* 0x1d4001000215bfae */ /* 0x0003e2000c901d46 */
[----:B------:R-:W-:Y:S01]  /*e790*/  ISETP.GE.AND P3, PT, R5, R6, PT ;  /* 0x000000060500720c */ /* 0x000fe20003f66270 */
[----:B------:R-:W-:-:S02]  /*e7a0*/  IMAD.MOV.U32 R5, RZ, RZ, R4 ;  /* 0x000000ffff057224 */ /* 0x000fc400078e0004 */
[----:B0-----:R-:W-:Y:S02]  /*e7b0*/  IMAD.MOV.U32 R4, RZ, RZ, R14 ;  /* 0x000000ffff047224 */ /* 0x001fe400078e000e */
[----:B------:R-:W-:Y:S01]  /*e7c0*/  SHFL.IDX PT, R14, R0, 0x2, 0x181f ;  /* 0x00581f00000e7f89 */ /* 0x000fe200000e0000 */
[----:B-1----:R-:W-:-:S07]  /*e7d0*/  IADD3 R3, R8, 0x20, RZ ;  /* 0x0000002008037810 */ /* 0x002fce0007ffe0ff */
[----:B------:R-:W-:Y:S01]  /*e7e0*/  @!P3 IMAD.WIDE.U32 R4, R10, 0x2, R4 ;  /* 0x000000020a04b825 */ /* 0x000fe200078e0004 */
[----:B------:R-:W0:Y:S01]  /*e7f0*/  SHFL.IDX PT, R2, R7, 0x2, 0x181f ;  /* 0x00581f0007027f89 */ /* 0x000e2200000e0000 */
[----:B------:R-:W-:-:S05]  /*e800*/  @!P3 LEA R20, R9, UR38, 0x1 ;  /* 0x000000260914bc11 */ /* 0x000fca000f8e08ff */
[----:B------:R-:W-:Y:S04]  /*e810*/  @!P3 LDGSTS.E.BYPASS.LTC128B.128 [R20+0x15c00], desc[UR6][R4.64], !P2 ;  /* 0x15c000000414bfae */ /* 0x000fe8000d101d46 */
[----:B------:R-:W-:Y:S04]  /*e820*/  @!P3 LDGSTS.E.BYPASS.LTC128B.128 [R20+0x19c00], desc[UR6][R4.64+0x80], !P0 ;  /* 0x19c000800414bfae */ /* 0x000fe8000c101d46 */
[----:B------:R1:W-:Y:S01]  /*e830*/  @!P3 LDGSTS.E.BYPASS.LTC128B.128 [R20+0x1dc00], desc[UR6][R4.64+0x100], !P1 ;  /* 0x1dc001000414bfae */ /* 0x0003e2000c901d46 */
[----:B------:R-:W-:Y:S01]  /*e840*/  ISETP.GE.AND P3, PT, R3, R6, PT ;  /* 0x000000060300720c */ /* 0x000fe20003f66270 */
[----:B0-----:R-:W-:-:S02]  /*e850*/  IMAD.MOV.U32 R3, RZ, RZ, R2 ;  /* 0x000000ffff037224 */ /* 0x001fc400078e0002 */
[----:B------:R-:W-:Y:S01]  /*e860*/  IMAD.MOV.U32 R2, RZ, RZ, R14 ;  /* 0x000000ffff027224 */ /* 0x000fe200078e000e */
[----:B-1----:R-:W0:Y:S09]  /*e870*/  SHFL.IDX PT, R4, R7, 0x3, 0x181f ;  /* 0x00781f0007047f89 */ /* 0x002e3200000e0000 */
[----:B------:R-:W-:Y:S01]  /*e880*/  @!P3 LEA R21, R9, UR38, 0x1 ;  /* 0x000000260915bc11 */ /* 0x000fe2000f8e08ff */
[----:B------:R-:W-:Y:S01]  /*e890*/  VIADD R5, R8, 0x30 ;  /* 0x0000003008057836 */ /* 0x000fe20000000000 */
[----:B------:R-:W1:Y:S01]  /*e8a0*/  SHFL.IDX PT, R14, R0, 0x3, 0x181f ;  /* 0x00781f00000e7f89 */ /* 0x000e6200000e0000 */
[----:B------:R-:W-:-:S05]  /*e8b0*/  @!P3 IMAD.WIDE.U32 R2, R10, 0x2, R2 ;  /* 0x000000020a02b825 */ /* 0x000fca00078e0002 */
[----:B------:R-:W-:Y:S04]  /*e8c0*/  @!P3 LDGSTS.E.BYPASS.LTC128B.128 [R21+0x16400], desc[UR6][R2.64], !P2 ;  /* 0x164000000215bfae */ /* 0x000fe8000d101d46 */
[----:B------:R-:W-:Y:S04]  /*e8d0*/  @!P3 LDGSTS.E.BYPASS.LTC128B.128 [R21+0x1a400], desc[UR6][R2.64+0x80], !P0 ;  /* 0x1a4000800215bfae */ /* 0x000fe8000c101d46 */
[----:B------:R2:W-:Y:S01]  /*e8e0*/  @!P3 LDGSTS.E.BYPASS.LTC128B.128 [R21+0x1e400], desc[UR6][R2.64+0x100], !P1 ;  /* 0x1e4001000215bfae */ /* 0x0005e2000c901d46 */
[----:B------:R-:W-:Y:S01]  /*e8f0*/  ISETP.GE.AND P3, PT, R5, R6, PT ;  /* 0x000000060500720c */ /* 0x000fe20003f66270 */
[----:B0-----:R-:W-:-:S02]  /*e900*/  IMAD.MOV.U32 R5, RZ, RZ, R4 ;  /* 0x000000ffff057224 */ /* 0x001fc400078e0004 */
[----:B-1----:R-:W-:Y:S01]  /*e910*/  IMAD.MOV.U32 R4, RZ, RZ, R14 ;  /* 0x000000ffff047224 */ /* 0x002fe200078e000e */
[----:B--2---:R-:W0:Y:S01]  /*e920*/  SHFL.IDX PT, R2, R7, 0x4, 0x181f ;  /* 0x00981f0007027f89 */ /* 0x004e2200000e0000 */
[----:B------:R-:W-:-:S08]  /*e930*/  VIADD R3, R8, 0x40 ;  /* 0x0000004008037836 */ /* 0x000fd00000000000 */
[----:B------:R-:W-:Y:S01]  /*e940*/  @!P3 LEA R20, R9, UR38, 0x1 ;  /* 0x000000260914bc11 */ /* 0x000fe2000f8e08ff */
[----:B------:R-:W-:Y:S01]  /*e950*/  @!P3 IMAD.WIDE.U32 R4, R10, 0x2, R4 ;  /* 0x000000020a04b825 */ /* 0x000fe200078e0004 */
[----:B------:R-:W1:Y:S04]  /*e960*/  SHFL.IDX PT, R14, R0, 0x4, 0x181f ;  /* 0x00981f00000e7f89 */ /* 0x000e6800000e0000 */
[----:B------:R-:W-:Y:S04]  /*e970*/  @!P3 LDGSTS.E.BYPASS.LTC128B.128 [R20+0x16c00], desc[UR6][R4.64], !P2 ;  /* 0x16c000000414bfae */ /* 0x000fe8000d101d46 */
[----:B------:R-:W-:Y:S04]  /*e980*/  @!P3 LDGSTS.E.BYPASS.LTC128B.128 [R20+0x1ac00], desc[UR6][R4.64+0x80], !P0 ;  /* 0x1ac000800414bfae */ /* 0x000fe8000c101d46 */
[----:B------:R2:W-:Y:S01]  /*e990*/  @!P3 LDGSTS.E.BYPASS.LTC128B.128 [R20+0x1ec00], desc[UR6][R4.64+0x100], !P1 ;  /* 0x1ec001000414bfae */ /* 0x0005e2000c901d46 */
[----:B------:R-:W-:-:S02]  /*e9a0*/  ISETP.GE.AND P3, PT, R3, R6, PT ;  /* 0x000000060300720c */ /* 0x000fc40003f66270 */
[----:B0-----:R-:W-:Y:S01]  /*e9b0*/  MOV R3, R2 ;  /* 0x0000000200037202 */ /* 0x001fe20000000f00 */
[----:B-1----:R-:W-:Y:S01]  /*e9c0*/  IMAD.MOV.U32 R2, RZ, RZ, R14 ;  /* 0x000000ffff027224 */ /* 0x002fe200078e000e */
[----:B--2---:R-:W0:Y:S09]  /*e9d0*/  SHFL.IDX PT, R4, R7, 0x5, 0x181f ;  /* 0x00b81f0007047f89 */ /* 0x004e3200000e0000 */
        /* <DEDUP_REMOVED lines=13> */
[C---:B------:R-:W-:Y:S01]  /*eab0*/  @!P3 IMAD.WIDE.U32 R4, R10.reuse, 0x2, R4 ;  /* 0x000000020a04b825 */ /* 0x040fe200078e0004 */
[----:B------:R-:W1:Y:S04]  /*eac0*/  SHFL.IDX PT, R14, R0, 0x6, 0x181f ;  /* 0x00d81f00000e7f89 */ /* 0x000e6800000e0000 */
[----:B------:R-:W-:Y:S04]  /*ead0*/  @!P3 LDGSTS.E.BYPASS.LTC128B.128 [R20+0x17c00], desc[UR6][R4.64], !P2 ;  /* 0x17c000000414bfae */ /* 0x000fe8000d101d46 */
[----:B------:R-:W-:Y:S04]  /*eae0*/  @!P3 LDGSTS.E.BYPASS.LTC128B.128 [R20+0x1bc00], desc[UR6][R4.64+0x80], !P0 ;  /* 0x1bc000800414bfae */ /* 0x000fe8000c101d46 */
[----:B------:R2:W-:Y:S01]  /*eaf0*/  @!P3 LDGSTS.E.BYPASS.LTC128B.128 [R20+0x1fc00], desc[UR6][R4.64+0x100], !P1 ;  /* 0x1fc001000414bfae */ /* 0x0005e2000c901d46 */
[----:B------:R-:W-:Y:S01]  /*eb00*/  ISETP.GE.AND P3, PT, R3, R6, PT ;  /* 0x000000060300720c */ /* 0x000fe20003f66270 */
[----:B0-----:R-:W-:Y:S01]  /*eb10*/  IMAD.MOV.U32 R3, RZ, RZ, R2 ;  /* 0x000000ffff037224 */ /* 0x001fe200078e0002 */
[----:B-1----:R-:W-:Y:S01]  /*eb20*/  MOV R2, R14 ;  /* 0x0000000e00027202 */ /* 0x002fe20000000f00 */
[----:B--2---:R0:W1:Y:S10]  /*eb30*/  SHFL.IDX PT, R4, R7, 0x7, 0x181f ;  /* 0x00f81f0007047f89 */ /* 0x00407400000e0000 */
[----:B------:R-:W-:Y:S01]  /*eb40*/  @!P3 LEA R21, R9, UR38, 0x1 ;  /* 0x000000260915bc11 */ /* 0x000fe2000f8e08ff */
[----:B------:R-:W-:Y:S01]  /*eb50*/  @!P3 IMAD.WIDE.U32 R2, R10, 0x2, R2 ;  /* 0x000000020a02b825 */ /* 0x000fe200078e0002 */
[----:B------:R0:W2:Y:S04]  /*eb60*/  SHFL.IDX PT, R14, R0, 0x7, 0x181f ;  /* 0x00f81f00000e7f89 */ /* 0x0000a800000e0000 */
[----:B------:R0:W-:Y:S04]  /*eb70*/  @!P3 LDGSTS.E.BYPASS.LTC128B.128 [R21+0x18400], desc[UR6][R2.64], !P2 ;  /* 0x184000000215bfae */ /* 0x0001e8000d101d46 */
[----:B------:R0:W-:Y:S04]  /*eb80*/  @!P3 LDGSTS.E.BYPASS.LTC128B.128 [R21+0x1c400], desc[UR6][R2.64+0x80], !P0 ;  /* 0x1c4000800215bfae */ /* 0x0001e8000c101d46 */
[----:B------:R0:W-:Y:S02]  /*eb90*/  @!P3 LDGSTS.E.BYPASS.LTC128B.128 [R21+0x20400], desc[UR6][R2.64+0x100], !P1 ;  /* 0x204001000215bfae */ /* 0x0001e4000c901d46 */
.L_x_3360:
[----:B0-----:R-:W-:Y:S01]  /*eba0*/  VIADD R3, R8, 0x70 ;  /* 0x0000007008037836 */ /* 0x001fe20000000000 */
[----:B------:R-:W-:Y:S01]  /*ebb0*/  BSSY B0, `(.L_x_3263) ;  /* 0x000000e000007945 */ /* 0x000fe20003800000 */
[----:B--2---:R-:W-:-:S03]  /*ebc0*/  IMAD.MOV.U32 R2, RZ, RZ, R14 ;  /* 0x000000ffff027224 */ /* 0x004fc600078e000e */
[----:B------:R-:W-:Y:S01]  /*ebd0*/  ISETP.GE.AND P3, PT, R3, R6, PT ;  /* 0x000000060300720c */ /* 0x000fe20003f66270 */
[----:B-1----:R-:W-:-:S12]  /*ebe0*/  IMAD.MOV.U32 R3, RZ, RZ, R4 ;  /* 0x000000ffff037224 */ /* 0x002fd800078e0004 */
        /* <DEDUP_REMOVED lines=9> */
[----:B------:R0:W-:Y:S02]  /*ec80*/  LDGSTS.E.BYPASS.LTC128B.128 [R9+0x20c00], desc[UR4][R10.64+0x100], !P1 ;  /* 0x20c001000a097fae */ /* 0x0001e4000c901d44 */
.L_x_3264:
[----:B------:R-:W-:Y:S05]  /*ec90*/  BSYNC B0 ;  /* 0x0000000000007941 */ /* 0x000fea0003800000 */
.L_x_3263:
        /* <DEDUP_REMOVED lines=12> */
.L_x_3361:
[----:B0-----:R-:W-:Y:S01]  /*ed60*/  IMAD.MOV.U32 R10, RZ, RZ, 0x1 ;  /* 0x00000001ff0a7424 */ /* 0x001fe200078e00ff */
[----:B-1----:R-:W-:Y:S01]  /*ed70*/  MOV R0, RZ ;  /* 0x000000ff00007202 */ /* 0x002fe20000000f00 */
[----:B------:R-:W-:Y:S06]  /*ed80*/  @!P1 BRA `(.L_x_3266) ;  /* 0x0000001c009c9947 */ /* 0x000fec0003800000 */
[----:B------:R-:W-:Y:S01]  /*ed90*/  UIADD3 UR4, UR42, 0x1, URZ ;  /* 0x000000012a047890 */ /* 0x000fe2000fffe03f */
[----:B------:R-:W-:Y:S01]  /*eda0*/  LOP3.LUT R2, RZ, UR40, RZ, 0x33, !PT ;  /* 0x00000028ff027c12 */ /* 0x000fe2000f8e33ff */
[----:B------:R-:W0:Y:S01]  /*edb0*/  S2R R4, SR_TID.X ;  /* 0x0000000000047919 */ /* 0x000e220000002100 */
[----:B------:R-:W-:Y:S01]  /*edc0*/  IMAD.MOV.U32 R10, RZ, RZ, 0x1 ;  /* 0x00000001ff0a7424 */ /* 0x000fe200078e00ff */
[----:B------:R-:W-:-:S04]  /*edd0*/  UIMAD UR4, UR4, UR41, URZ ;  /* 0x00000029040472a4 */ /* 0x000fc8000f8e023f */
[----:B------:R-:W-:-:S04]  /*ede0*/  UISETP.LT.AND UP0, UPT, UR39, UR4, UPT ;  /* 0x000000042700728c */ /* 0x000fc8000bf01270 */
[----:B------:R-:W-:-:S06]  /*edf0*/  USEL UR4, UR39, UR4, UP0 ;  /* 0x0000000427047287 */ /* 0x000fcc0008000000 */
[----:B------:R-:W-:-:S05]  /*ee00*/  IMAD R3, RZ, RZ, -UR4 ;  /* 0x80000004ff037e24 */ /* 0x000fca000f8e02ff */
[----:B------:R-:W-:-:S04]  /*ee10*/  VIADDMNMX R2, R3, 0x1, R2, !PT ;  /* 0x0000000103027846 */ /* 0x000fc80007800102 */
[----:B------:R-:W-:Y:S02]  /*ee20*/  R2UR UR5, R2 ;  /* 0x00000000020572ca */ /* 0x000fe400000e0000 */
[----:B------:R-:W-:Y:S02]  /*ee30*/  LOP3.LUT R2, RZ, UR4, RZ, 0x33, !PT ;  /* 0x00000004ff027c12 */ /* 0x000fe4000f8e33ff */
[----:B0-----:R-:W-:Y:S01]  /*ee40*/  LOP3.LUT R9, R4, 0x1f, RZ, 0xc0, !PT ;  /* 0x0000001f04097812 */ /* 0x001fe200078ec0ff */
[----:B------:R-:W-:-:S08]  /*ee50*/  IMAD.MOV.U32 R4, RZ, RZ, R16 ;  /* 0x000000ffff047224 */ /* 0x000fd000078e0010 */
[----:B------:R-:W-:Y:S02]  /*ee60*/  UIADD3 UR6, UR5, -0x2, URZ ;  /* 0xfffffffe05067890 */ /* 0x000fe4000fffe03f */
[----:B------:R-:W-:-:S04]  /*ee70*/  UIADD3 UR5, UR4, UR5, URZ ;  /* 0x0000000504057290 */ /* 0x000fc8000fffe03f */
[----:B------:R-:W-:Y:S02]  /*ee80*/  ISETP.NE.AND P0, PT, R2, UR6, PT ;  /* 0x0000000602007c0c */ /* 0x000fe4000bf05270 */
[----:B------:R-:W-:-:S05]  /*ee90*/  IMAD.U32 R11, RZ, RZ, UR5 ;  /* 0x00000005ff0b7e24 */ /* 0x000fca000f8e00ff */
[----:B------:R-:W-:-:S06]  /*eea0*/  LOP3.LUT R11, R11, 0x1, RZ, 0xc0, !PT ;  /* 0x000000010b0b7812 */ /* 0x000fcc00078ec0ff */
[----:B------:R-:W-:Y:S05]  /*eeb0*/  @!P0 BRA `(.L_x_3267) ;  /* 0x0000001000ec8947 */ /* 0x000fea0003800000 */
[----:B------:R-:W-:Y:S01]  /*eec0*/  R2UR UR4, R11 ;  /* 0x000000000b0472ca */ /* 0x000fe200000e0000 */
[----:B------:R-:W-:Y:S01]  /*eed0*/  BSSY B0, `(.L_x_3267) ;  /* 0x0000139000007945 */ /* 0x000fe20003800000 */
[----:B------:R-:W-:Y:S02]  /*eee0*/  IMAD.MOV.U32 R7, RZ, RZ, 0x1 ;  /* 0x00000001ff077424 */ /* 0x000fe400078e00ff */
[----:B------:R-:W-:-:S09]  /*eef0*/  IMAD.MOV.U32 R4, RZ, RZ, R16 ;  /* 0x000000ffff047224 */ /* 0x000fd200078e0010 */
[----:B------:R-:W-:-:S06]  /*ef00*/  UIADD3 UR4, UR5, -UR4, URZ ;  /* 0x8000000405047290 */ /* 0x000fcc000fffe03f */
[----:B------:R-:W-:-:S07]  /*ef10*/  MOV R8, UR4 ;  /* 0x0000000400087c02 */ /* 0x000fce0008000f00 */
.L_x_3302:
[----:B------:R-:W-:Y:S01]  /*ef20*/  LOP3.LUT P0, RZ, R17, 0x2, RZ, 0xc0, !PT ;  /* 0x0000000211ff7812 */ /* 0x000fe2000780c0ff */
[----:B------:R-:W-:Y:S01]  /*ef30*/  VIADD R8, R8, 0xfffffffe ;  /* 0xfffffffe08087836 */ /* 0x000fe20000000000 */
[----:B------:R-:W-:Y:S04]  /*ef40*/  BSSY B1, `(.L_x_3268) ;  /* 0x0000096000017945 */ /* 0x000fe80003800000 */
[----:B------:R-:W-:-:S07]  /*ef50*/  ISETP.NE.AND P1, PT, R8, RZ, PT ;  /* 0x000000ff0800720c */ /* 0x000fce0003f25270 */
[----:B------:R-:W-:Y:S06]  /*ef60*/  @!P0 BRA `(.L_x_3269) ;  /* 0x00000008004c8947 */ /* 0x000fec0003800000 */
[----:B------:R-:W-:Y:S01]  /*ef70*/  LOP3.LUT P0, RZ, R17, 0x1, RZ, 0xc0, !PT ;  /* 0x0000000111ff7812 */ /* 0x000fe2000780c0ff */
[----:B------:R-:W-:-:S12]  /*ef80*/  IMAD.MOV.U32 R10, RZ, RZ, R6 ;  /* 0x000000ffff0a7224 */ /* 0x000fd800078e0006 */
[----:B------:R-:W-:Y:S05]  /*ef90*/  @!P0 BRA `(.L_x_3270) ;  /* 0x0000000000508947 */ /* 0x000fea0003800000 */
[----:B------:R-:W2:Y:S01]  /*efa0*/  LDL R5, [R1] ;  /* 0x0000000001057983 */ /* 0x000ea20000100800 */
[----:B------:R-:W0:Y:S01]  /*efb0*/  LDC R10, c[0x0][0x43c] ;  /* 0x00010f00ff0a7b82 */ /* 0x000e220000000800 */
[----:B------:R-:W-:Y:S01]  /*efc0*/  ULDC.64 UR4, c[0x0][0x428] ;  /* 0x00010a0000047ab9 */ /* 0x000fe20000000a00 */
[----:B------:R-:W-:Y:S01]  /*efd0*/  ULDC.64 UR6, c[0x0][0x208] ;  /* 0x0000820000067ab9 */ /* 0x000fe20000000a00 */
[----:B0-----:R-:W-:-:S13]  /*efe0*/  ISETP.NE.AND P0, PT, R10, 0x1, PT ;  /* 0x000000010a00780c */ /* 0x001fda0003f05270 */
[----:B------:R-:W0:Y:S02]  /*eff0*/  @P0 LDC.64 R2, c[0x0][0x440] ;  /* 0x00011000ff020b82 */ /* 0x000e240000000a00 */
[----:B0-----:R-:W-:-:S04]  /*f000*/  @P0 IMAD.HI.U32 R4, R6, R2, RZ ;  /* 0x0000000206040227 */ /* 0x001fc800078e00ff */
[----:B------:R-:W-:Y:S01]  /*f010*/  IMAD.MOV.U32 R2, RZ, RZ, R6 ;  /* 0x000000ffff027224 */ /* 0x000fe200078e0006 */
[----:B------:R-:W-:-:S04]  /*f020*/  @P0 SHF.R.U32.HI R2, RZ, R3, R4 ;  /* 0x00000003ff020219 */ /* 0x000fc80000011604 */
[--C-:B------:R-:W-:Y:S01]  /*f030*/  SHF.R.S32.HI R3, RZ, 0x1f, R2.reuse ;  /* 0x0000001fff037819 */ /* 0x100fe20000011402 */
[----:B--2---:R-:W-:Y:S02]  /*f040*/  IMAD R4, R5, UR4, RZ ;  /* 0x0000000405047c24 */ /* 0x004fe4000f8e02ff */
[----:B------:R-:W-:Y:S02]  /*f050*/  IMAD.MOV R5, RZ, RZ, -R2 ;  /* 0x000000ffff057224 */ /* 0x000fe400078e0a02 */
[C---:B------:R-:W-:Y:S02]  /*f060*/  IMAD R4, R19.reuse, UR5, R4 ;  /* 0x0000000513047c24 */ /* 0x040fe4000f8e0204 */
[----:B------:R-:W-:Y:S01]  /*f070*/  IMAD.WIDE.U32 R2, R19, UR4, R2 ;  /* 0x0000000413027c25 */ /* 0x000fe2000f8e0002 */
[----:B------:R-:W-:-:S03]  /*f080*/  ULDC.64 UR4, c[0x0][0x418] ;  /* 0x0001060000047ab9 */ /* 0x000fc60000000a00 */
[----:B------:R-:W-:Y:S01]  /*f090*/  IMAD.IADD R3, R4, 0x1, R3 ;  /* 0x0000000104037824 */ /* 0x000fe200078e0203 */
[----:B------:R-:W-:Y:S01]  /*f0a0*/  LEA R4, P0, R2, UR4, 0x2 ;  /* 0x0000000402047c11 */ /* 0x000fe2000f8010ff */
[----:B------:R-:W-:-:S03]  /*f0b0*/  IMAD R10, R10, R5, R6 ;  /* 0x000000050a0a7224 */ /* 0x000fc600078e0206 */
[----:B------:R-:W-:-:S05]  /*f0c0*/  LEA.HI.X R5, R2, UR5, R3, 0x2, P0 ;  /* 0x0000000502057c11 */ /* 0x000fca00080f1403 */
[----:B------:R0:W5:Y:S04]  /*f0d0*/  LDG.E R4, desc[UR6][R4.64] ;  /* 0x0000000604047981 */ /* 0x000168000c1e1900 */
.L_x_3270:
[----:B------:R-:W1:Y:S01]  /*f0e0*/  S2R R2, SR_TID.X ;  /* 0x0000000000027919 */ /* 0x000e620000002100 */
[----:B------:R-:W-:Y:S01]  /*f0f0*/  BSSY B2, `(.L_x_3271) ;  /* 0x0000006000027945 */ /* 0x000fe20003800000 */
[----:B-1----:R-:W-:Y:S02]  /*f100*/  LOP3.LUT R3, R2, 0x7f, RZ, 0xc0, !PT ;  /* 0x0000007f02037812 */ /* 0x002fe400078ec0ff */
[----:B------:R-:W-:Y:S02]  /*f110*/  SHF.L.U32 R2, R7, 0x1f, RZ ;  /* 0x0000001f07027819 */ /* 0x000fe400000006ff */
[----:B------:R-:W-:Y:S02]  /*f120*/  ISETP.NE.AND P2, PT, R3, RZ, PT ;  /* 0x000000ff0300720c */ /* 0x000fe40003f45270 */
[----:B------:R-:W1:Y:S02]  /*f130*/  SYNCS.PHASECHK.TRANS64.TRYWAIT P0, [UR38+0x36848], R2 ;  /* 0x03684802ff0075a7 */ /* 0x000e640008000166 */
[----:B-1----:R-:W-:Y:S09]  /*f140*/  @!P0 BRA `(.L_x_3272) ;  /* 0x0000003000588947 */ /* 0x002ff20003800000 */
.L_x_3362:
[----:B------:R-:W-:Y:S05]  /*f150*/  BSYNC B2 ;  /* 0x0000000000027941 */ /* 0x000fea0003800000 */
.L_x_3271:
[----:B------:R-:W-:Y:S04]  /*f160*/  BSSY B2, `(.L_x_3273) ;  /* 0x0000007000027945 */ /* 0x000fe80003800000 */
[----:B------:R-:W-:Y:S05]  /*f170*/  @P2 BRA `(.L_x_3274) ;  /* 0x0000000000142947 */ /* 0x000fea0003800000 */
[----:B------:R-:W-:Y:S01]  /*f180*/  ISETP.NE.AND P0, PT, R9, RZ, PT ;  /* 0x000000ff0900720c */ /* 0x000fe20003f05270 */
[----:B-1----:R-:W-:-:S04]  /*f190*/  IMAD.MOV.U32 R3, RZ, RZ, 0xa800 ;  /* 0x0000a800ff037424 */ /* 0x002fc800078e00ff */
[----:B------:R2:W-:Y:S08]  /*f1a0*/  SYNCS.ARRIVE.TRANS64 RZ, [UR38+0x36838], R3 ;  /* 0x03683803ffff79a7 */ /* 0x0005f00008000026 */
[----:B--2---:R-:W-:Y:S05]  /*f1b0*/  @!P0 BRA `(.L_x_3274) ;  /* 0x0000000000048947 */ /* 0x004fea0003800000 */
[----:B------:R-:W-:Y:S01]  /*f1c0*/  BPT.TRAP 0x1 ;  /* 0x000000040000795c */ /* 0x000fe20000300000 */
.L_x_3274:
[----:B------:R-:W-:Y:S05]  /*f1d0*/  BSYNC B2 ;  /* 0x0000000000027941 */ /* 0x000fea0003800000 */
.L_x_3273:
        /* <DEDUP_REMOVED lines=11> */
.L_x_3275:
[----:B------:R-:W-:-:S13]  /*f290*/  @P0 ELECT P3, URZ, PT ;  /* 0x00000000003f082f */ /* 0x000fda0003860000 */
[----:B-----5:R-:W-:Y:S02]  /*f2a0*/  @P3 R2UR UR37, R4 ;  /* 0x00000000042532ca */ /* 0x020fe400000e0000 */
        /* <DEDUP_REMOVED lines=11> */
.L_x_3276:
        /* <DEDUP_REMOVED lines=15> */
.L_x_3277:
        /* <DEDUP_REMOVED lines=12> */
.L_x_3363:
[----:B------:R-:W-:Y:S05]  /*f510*/  BSYNC B2 ;  /* 0x0000000000027941 */ /* 0x000fea0003800000 */
.L_x_3278:
        /* <DEDUP_REMOVED lines=9> */
.L_x_3281:
[----:B------:R-:W-:Y:S05]  /*f5b0*/  BSYNC B2 ;  /* 0x0000000000027941 */ /* 0x000fea0003800000 */
.L_x_3280:
        /* <DEDUP_REMOVED lines=10> */
.L_x_3282:
        /* <DEDUP_REMOVED lines=13> */
.L_x_3283:
        /* <DEDUP_REMOVED lines=13> */
.L_x_3284:
        /* <DEDUP_REMOVED lines=10> */
.L_x_3269:
[----:B------:R-:W-:Y:S05]  /*f8a0*/  BSYNC B1 ;  /* 0x0000000000017941 */ /* 0x000fea0003800000 */
.L_x_3268:
[----:B------:R-:W-:Y:S01]  /*f8b0*/  LOP3.LUT P0, RZ, R17, 0x2, RZ, 0xc0, !PT ;  /* 0x0000000211ff7812 */ /* 0x000fe2000780c0ff */
[----:B------:R-:W-:Y:S01]  /*f8c0*/  BSSY B1, `(.L_x_3285) ;  /* 0x0000096000017945 */ /* 0x000fe20003800000 */
[----:B------:R-:W-:-:S11]  /*f8d0*/  LOP3.LUT R10, R7, 0x1, RZ, 0x3c, !PT ;  /* 0x00000001070a7812 */ /* 0x000fd600078e3cff */
[----:B------:R-:W-:Y:S05]  /*f8e0*/  @!P0 BRA `(.L_x_3286) ;  /* 0x00000008004c8947 */ /* 0x000fea0003800000 */
[----:B------:R-:W-:Y:S01]  /*f8f0*/  LOP3.LUT P0, RZ, R17, 0x1, RZ, 0xc0, !PT ;  /* 0x0000000111ff7812 */ /* 0x000fe2000780c0ff */
[----:B------:R-:W-:-:S12]  /*f900*/  VIADD R12, R6, 0xffffffff ;  /* 0xffffffff060c7836 */ /* 0x000fd80000000000 */
        /* <DEDUP_REMOVED lines=12> */
[----:B------:R-:W-:-:S03]  /*f9d0*/  SHF.R.S32.HI R3, RZ, 0x1f, R2 ;  /* 0x0000001fff037819 */ /* 0x000fc60000011402 */
[----:B------:R-:W-:-:S04]  /*f9e0*/  IMAD.WIDE.U32 R2, R19, UR4, R2 ;  /* 0x0000000413027c25 */ /* 0x000fc8000f8e0002 */
[----:B--2---:R-:W-:-:S04]  /*f9f0*/  IMAD R4, R13, UR4, RZ ;  /* 0x000000040d047c24 */ /* 0x004fc8000f8e02ff */
[----:B------:R-:W-:Y:S01]  /*fa00*/  IMAD R4, R19, UR5, R4 ;  /* 0x0000000513047c24 */ /* 0x000fe2000f8e0204 */
[----:B------:R-:W-:-:S03]  /*fa10*/  ULDC.64 UR4, c[0x0][0x418] ;  /* 0x0001060000047ab9 */ /* 0x000fc60000000a00 */
[----:B------:R-:W-:Y:S01]  /*fa20*/  IMAD.IADD R3, R4, 0x1, R3 ;  /* 0x0000000104037824 */ /* 0x000fe200078e0203 */
[----:B------:R-:W-:-:S04]  /*fa30*/  LEA R4, P0, R2, UR4, 0x2 ;  /* 0x0000000402047c11 */ /* 0x000fc8000f8010ff */
[----:B------:R-:W-:-:S05]  /*fa40*/  LEA.HI.X R5, R2, UR5, R3, 0x2, P0 ;  /* 0x0000000502057c11 */ /* 0x000fca00080f1403 */
[----:B------:R0:W5:Y:S04]  /*fa50*/  LDG.E R4, desc[UR6][R4.64] ;  /* 0x0000000604047981 */ /* 0x000168000c1e1900 */
.L_x_3287:
[----:B------:R-:W1:Y:S01]  /*fa60*/  S2R R2, SR_TID.X ;  /* 0x0000000000027919 */ /* 0x000e620000002100 */
[----:B------:R-:W-:Y:S01]  /*fa70*/  BSSY B2, `(.L_x_3288) ;  /* 0x0000006000027945 */ /* 0x000fe20003800000 */
[----:B-1----:R-:W-:Y:S02]  /*fa80*/  LOP3.LUT R3, R2, 0x7f, RZ, 0xc0, !PT ;  /* 0x0000007f02037812 */ /* 0x002fe400078ec0ff */
[----:B------:R-:W-:Y:S02]  /*fa90*/  SHF.L.U32 R2, R10, 0x1f, RZ ;  /* 0x0000001f0a027819 */ /* 0x000fe400000006ff */
[----:B------:R-:W-:Y:S02]  /*faa0*/  ISETP.NE.AND P2, PT, R3, RZ, PT ;  /* 0x000000ff0300720c */ /* 0x000fe40003f45270 */
[----:B------:R-:W1:Y:S02]  /*fab0*/  SYNCS.PHASECHK.TRANS64.TRYWAIT P0, [UR38+0x36840], R2 ;  /* 0x03684002ff0075a7 */ /* 0x000e640008000166 */
[----:B-1----:R-:W-:Y:S09]  /*fac0*/  @!P0 BRA `(.L_x_3289) ;  /* 0x0000002800288947 */ /* 0x002ff20003800000 */
.L_x_3364:
[----:B------:R-:W-:Y:S05]  /*fad0*/  BSYNC B2 ;  /* 0x0000000000027941 */ /* 0x000fea0003800000 */
.L_x_3288:
[----:B------:R-:W-:Y:S04]  /*fae0*/  BSSY B2, `(.L_x_3290) ;  /* 0x0000007000027945 */ /* 0x000fe80003800000 */
[----:B------:R-:W-:Y:S05]  /*faf0*/  @P2 BRA `(.L_x_3291) ;  /* 0x0000000000142947 */ /* 0x000fea0003800000 */
[----:B------:R-:W-:Y:S01]  /*fb00*/  ISETP.NE.AND P0, PT, R9, RZ, PT ;  /* 0x000000ff0900720c */ /* 0x000fe20003f05270 */
[----:B-1----:R-:W-:-:S04]  /*fb10*/  IMAD.MOV.U32 R2, RZ, RZ, 0xa800 ;  /* 0x0000a800ff027424 */ /* 0x002fc800078e00ff */
[----:B------:R2:W-:Y:S08]  /*fb20*/  SYNCS.ARRIVE.TRANS64 RZ, [UR38+0x36830], R2 ;  /* 0x03683002ffff79a7 */ /* 0x0005f00008000026 */
[----:B--2---:R-:W-:Y:S05]  /*fb30*/  @!P0 BRA `(.L_x_3291) ;  /* 0x0000000000048947 */ /* 0x004fea0003800000 */
[----:B------:R-:W-:Y:S01]  /*fb40*/  BPT.TRAP 0x1 ;  /* 0x000000040000795c */ /* 0x000fe20000300000 */
.L_x_3291:
[----:B------:R-:W-:Y:S05]  /*fb50*/  BSYNC B2 ;  /* 0x0000000000027941 */ /* 0x000fea0003800000 */
.L_x_3290:
        /* <DEDUP_REMOVED lines=11> */
.L_x_3292:
        /* <DEDUP_REMOVED lines=14> */
.L_x_3293:
        /* <DEDUP_REMOVED lines=14> */
.L_x_3294:
        /* <DEDUP_REMOVED lines=12> */
.L_x_3365:
[----:B------:R-:W-:Y:S05]  /*fe90*/  BSYNC B2 ;  /* 0x0000000000027941 */ /* 0x000fea0003800000 */
.L_x_3295:
        /* <DEDUP_REMOVED lines=9> */
.L_x_3298:
[----:B------:R-:W-:Y:S05]  /*ff30*/  BSYNC B2 ;  /* 0x0000000000027941 */ /* 0x000fea0003800000 */
.L_x_3297:
        /* <DEDUP_REMOVED lines=10> */
.L_x_3299:
        /* <DEDUP_REMOVED lines=13> */
.L_x_3300:
        /* <DEDUP_REMOVED lines=13> */
.L_x_3301:
        /* <DEDUP_REMOVED lines=10> */
.L_x_3286:
[----:B------:R-:W-:Y:S05]  /*10220*/  BSYNC B1 ;  /* 0x0000000000017941 */ /* 0x000fea0003800000 */
.L_x_3285:
[----:B------:R-:W-:Y:S01]  /*10230*/  IADD3 R6, R6, -0x2, RZ ;  /* 0xfffffffe06067810 */ /* 0x000fe20007ffe0ff */
[----:B------:R-:W-:Y:S01]  /*10240*/  IMAD.MOV.U32 R7, RZ, RZ, R10 ;  /* 0x000000ffff077224 */ /* 0x000fe200078e000a */
[----:B------:R-:W-:Y:S06]  /*10250*/  @P1 BRA `(.L_x_3302) ;  /* 0xffffffec00301947 */ /* 0x000fec000383ffff */
[----:B------:R-:W-:Y:S05]  /*10260*/  BSYNC B0 ;  /* 0x0000000000007941 */ /* 0x000fea0003800000 */
.L_x_3267:
[----:B------:R-:W-:Y:S01]  /*10270*/  ISETP.NE.AND P0, PT, R11, RZ, PT ;  /* 0x000000ff0b00720c */ /* 0x000fe20003f05270 */
[----:B------:R-:W-:-:S12]  /*10280*/  BSSY B0, `(.L_x_3266) ;  /* 0x0000097000007945 */ /* 0x000fd80003800000 */
[----:B------:R-:W-:Y:S05]  /*10290*/  @!P0 BRA `(.L_x_3303) ;  /* 0x0000000800548947 */ /* 0x000fea0003800000 */
[----:B------:R-:W-:Y:S01]  /*102a0*/  LOP3.LUT P1, RZ, R17, 0x2, RZ, 0xc0, !PT ;  /* 0x0000000211ff7812 */ /* 0x000fe2000782c0ff */
[----:B------:R-:W-:-:S12]  /*102b0*/  IMAD.MOV.U32 R0, RZ, RZ, 0x1 ;  /* 0x00000001ff007424 */ /* 0x000fd800078e00ff */
[----:B------:R-:W-:Y:S05]  /*102c0*/  @!P1 BRA `(.L_x_3303) ;  /* 0x0000000800489947 */ /* 0x000fea0003800000 */
[----:B------:R-:W-:-:S13]  /*102d0*/  LOP3.LUT P1, RZ, R17, 0x1, RZ, 0xc0, !PT ;  /* 0x0000000111ff7812 */ /* 0x000fda000782c0ff */
[----:B------:R-:W-:Y:S05]  /*102e0*/  @!P1 BRA `(.L_x_3304) ;  /* 0x0000000000549947 */ /* 0x000fea0003800000 */
[----:B------:R-:W2:Y:S01]  /*102f0*/  LDL.LU R5, [R1] ;  /* 0x0000000001057983 */ /* 0x000ea20000300800 */
[----:B------:R-:W0:Y:S01]  /*10300*/  LDC R8, c[0x0][0x43c] ;  /* 0x00010f00ff087b82 */ /* 0x000e220000000800 */
[----:B------:R-:W-:Y:S01]  /*10310*/  IMAD.MOV.U32 R7, RZ, RZ, R6 ;  /* 0x000000ffff077224 */ /* 0x000fe200078e0006 */
[----:B------:R-:W-:Y:S01]  /*10320*/  ULDC.64 UR4, c[0x0][0x428] ;  /* 0x00010a0000047ab9 */ /* 0x000fe20000000a00 */
[----:B------:R-:W-:Y:S01]  /*10330*/  ULDC.64 UR6, c[0x0][0x208] ;  /* 0x0000820000067ab9 */ /* 0x000fe20000000a00 */
[----:B0-----:R-:W-:-:S13]  /*10340*/  ISETP.NE.AND P0, PT, R8, 0x1, PT ;  /* 0x000000010800780c */ /* 0x001fda0003f05270 */
[----:B------:R-:W0:Y:S02]  /*10350*/  @P0 LDC.64 R2, c[0x0][0x440] ;  /* 0x00011000ff020b82 */ /* 0x000e240000000a00 */
[----:B0-----:R-:W-:-:S05]  /*10360*/  @P0 IMAD.HI.U32 R2, R6, R2, RZ ;  /* 0x0000000206020227 */ /* 0x001fca00078e00ff */
[----:B------:R-:W-:-:S04]  /*10370*/  @P0 SHF.R.U32.HI R7, RZ, R3, R2 ;  /* 0x00000003ff070219 */ /* 0x000fc80000011602 */
[----:B------:R-:W-:Y:S01]  /*10380*/  SHF.R.S32.HI R3, RZ, 0x1f, R7 ;  /* 0x0000001fff037819 */ /* 0x000fe20000011407 */
[----:B--2---:R-:W-:-:S04]  /*10390*/  IMAD R2, R5, UR4, RZ ;  /* 0x0000000405027c24 */ /* 0x004fc8000f8e02ff */
[----:B------:R-:W-:Y:S02]  /*103a0*/  IMAD R5, R19, UR5, R2 ;  /* 0x0000000513057c24 */ /* 0x000fe4000f8e0202 */
        /* <DEDUP_REMOVED lines=9> */
.L_x_3304:
[----:B------:R-:W1:Y:S01]  /*10440*/  S2R R2, SR_TID.X ;  /* 0x0000000000027919 */ /* 0x000e620000002100 */
[----:B------:R-:W-:Y:S01]  /*10450*/  BSSY B1, `(.L_x_3305) ;  /* 0x0000006000017945 */ /* 0x000fe20003800000 */
[----:B-1----:R-:W-:Y:S02]  /*10460*/  LOP3.LUT R3, R2, 0x7f, RZ, 0xc0, !PT ;  /* 0x0000007f02037812 */ /* 0x002fe400078ec0ff */
[----:B------:R-:W-:Y:S02]  /*10470*/  SHF.L.U32 R2, R10, 0x1f, RZ ;  /* 0x0000001f0a027819 */ /* 0x000fe400000006ff */
[----:B------:R-:W-:Y:S02]  /*10480*/  ISETP.NE.AND P1, PT, R3, RZ, PT ;  /* 0x000000ff0300720c */ /* 0x000fe40003f25270 */
[----:B------:R-:W1:Y:S02]  /*10490*/  SYNCS.PHASECHK.TRANS64.TRYWAIT P0, [UR38+0x36848], R2 ;  /* 0x03684802ff0075a7 */ /* 0x000e640008000166 */
[----:B-1----:R-:W-:Y:S09]  /*104a0*/  @!P0 BRA `(.L_x_3306) ;  /* 0x0000001c00e08947 */ /* 0x002ff20003800000 */
.L_x_3366:
[----:B------:R-:W-:Y:S05]  /*104b0*/  BSYNC B1 ;  /* 0x0000000000017941 */ /* 0x000fea0003800000 */
.L_x_3305:
[----:B------:R-:W-:Y:S04]  /*104c0*/  BSSY B1, `(.L_x_3307) ;  /* 0x0000007000017945 */ /* 0x000fe80003800000 */
[----:B------:R-:W-:Y:S05]  /*104d0*/  @P1 BRA `(.L_x_3308) ;  /* 0x0000000000141947 */ /* 0x000fea0003800000 */
[----:B------:R-:W-:Y:S02]  /*104e0*/  ISETP.NE.AND P0, PT, R9, RZ, PT ;  /* 0x000000ff0900720c */ /* 0x000fe40003f05270 */
[----:B-1----:R-:W-:-:S04]  /*104f0*/  MOV R3, 0xa800 ;  /* 0x0000a80000037802 */ /* 0x002fc80000000f00 */
[----:B------:R2:W-:Y:S07]  /*10500*/  SYNCS.ARRIVE.TRANS64 RZ, [UR38+0x36838], R3 ;  /* 0x03683803ffff79a7 */ /* 0x0005ee0008000026 */
[----:B------:R-:W-:Y:S05]  /*10510*/  @!P0 BRA `(.L_x_3308) ;  /* 0x0000000000048947 */ /* 0x000fea0003800000 */
[----:B------:R-:W-:Y:S01]  /*10520*/  BPT.TRAP 0x1 ;  /* 0x000000040000795c */ /* 0x000fe20000300000 */
.L_x_3308:
[----:B------:R-:W-:Y:S05]  /*10530*/  BSYNC B1 ;  /* 0x0000000000017941 */ /* 0x000fea0003800000 */
.L_x_3307:
        /* <DEDUP_REMOVED lines=11> */
.L_x_3309:
        /* <DEDUP_REMOVED lines=14> */
.L_x_3310:
        /* <DEDUP_REMOVED lines=14> */
.L_x_3311:
        /* <DEDUP_REMOVED lines=11> */
.L_x_3367:
[----:B------:R-:W-:Y:S05]  /*10860*/  BSYNC B1 ;  /* 0x0000000000017941 */ /* 0x000fea0003800000 */
.L_x_3312:
        /* <DEDUP_REMOVED lines=9> */
.L_x_3315:
[----:B------:R-:W-:Y:S05]  /*10900*/  BSYNC B1 ;  /* 0x0000000000017941 */ /* 0x000fea0003800000 */
.L_x_3314:
        /* <DEDUP_REMOVED lines=10> */
.L_x_3316:
        /* <DEDUP_REMOVED lines=13> */
.L_x_3317:
        /* <DEDUP_REMOVED lines=13> */
.L_x_3318:
        /* <DEDUP_REMOVED lines=10> */
.L_x_3303:
[----:B------:R-:W-:Y:S05]  /*10bf0*/  BSYNC B0 ;  /* 0x0000000000007941 */ /* 0x000fea0003800000 */
.L_x_3266:
[----:B------:R-:W-:Y:S01]  /*10c00*/  LOP3.LUT P0, RZ, R17, 0x2, RZ, 0xc0, !PT ;  /* 0x0000000211ff7812 */ /* 0x000fe2000780c0ff */
[----:B------:R-:W-:-:S12]  /*10c10*/  BSSY B0, `(.L_x_3319) ;  /* 0x0000043000007945 */ /* 0x000fd80003800000 */
[----:B------:R-:W-:Y:S05]  /*10c20*/  @!P0 BRA `(.L_x_3320) ;  /* 0x0000000400048947 */ /* 0x000fea0003800000 */
[----:B------:R-:W0:Y:S01]  /*10c30*/  S2R R2, SR_TID.X ;  /* 0x0000000000027919 */ /* 0x000e220000002100 */
[----:B------:R-:W-:Y:S01]  /*10c40*/  LEA R3, R0, UR38, 0x3 ;  /* 0x0000002600037c11 */ /* 0x000fe2000f8e18ff */
[----:B------:R-:W-:Y:S01]  /*10c50*/  BSSY B1, `(.L_x_3321) ;  /* 0x0000006000017945 */ /* 0x000fe20003800000 */
[----:B0-----:R-:W-:Y:S02]  /*10c60*/  LOP3.LUT R4, R2, 0x7f, RZ, 0xc0, !PT ;  /* 0x0000007f02047812 */ /* 0x001fe400078ec0ff */
[----:B------:R-:W-:Y:S02]  /*10c70*/  SHF.L.U32 R2, R10, 0x1f, RZ ;  /* 0x0000001f0a027819 */ /* 0x000fe400000006ff */
[----:B------:R-:W-:Y:S02]  /*10c80*/  ISETP.NE.AND P1, PT, R4, RZ, PT ;  /* 0x000000ff0400720c */ /* 0x000fe40003f25270 */
[----:B------:R-:W0:Y:S02]  /*10c90*/  SYNCS.PHASECHK.TRANS64.TRYWAIT P0, [R3+URZ+0x36860], R2 ;  /* 0x03686002030075a7 */ /* 0x000e24000800017f */
[----:B0-----:R-:W-:Y:S09]  /*10ca0*/  @!P0 BRA `(.L_x_3322) ;  /* 0x0000001800108947 */ /* 0x001ff20003800000 */
.L_x_3368:
[----:B------:R-:W-:Y:S05]  /*10cb0*/  BSYNC B1 ;  /* 0x0000000000017941 */ /* 0x000fea0003800000 */
.L_x_3321:
        /* <DEDUP_REMOVED lines=8> */
.L_x_3324:
[----:B------:R-:W-:Y:S05]  /*10d40*/  BSYNC B1 ;  /* 0x0000000000017941 */ /* 0x000fea0003800000 */
.L_x_3323:
        /* <DEDUP_REMOVED lines=13> */
.L_x_3325:
        /* <DEDUP_REMOVED lines=13> */
.L_x_3326:
        /* <DEDUP_REMOVED lines=13> */
.L_x_3327:
        /* <DEDUP_REMOVED lines=8> */
.L_x_3320:
[----:B------:R-:W-:Y:S05]  /*11040*/  BSYNC B0 ;  /* 0x0000000000007941 */ /* 0x000fea0003800000 */
.L_x_3319:
[----:B------:R-:W-:-:S05]  /*11050*/  VIADD R0, R0, 0x1 ;  /* 0x0000000100007836 */ /* 0x000fca0000000000 */
[----:B------:R-:W-:-:S04]  /*11060*/  ISETP.NE.AND P0, PT, R0, 0x2, PT ;  /* 0x000000020000780c */ /* 0x000fc80003f05270 */
[----:B0-----:R-:W-:Y:S02]  /*11070*/  SEL R3, RZ, 0x1, P0 ;  /* 0x00000001ff037807 */ /* 0x001fe40000000000 */
[----:B------:R-:W-:Y:S02]  /*11080*/  SEL R0, R0, RZ, P0 ;  /* 0x000000ff00007207 */ /* 0x000fe40000000000 */
[----:B------:R-:W-:Y:S01]  /*11090*/  LOP3.LUT R10, R10, R3, RZ, 0x3c, !PT ;  /* 0x000000030a0a7212 */ /* 0x000fe200078e3cff */
[----:B------:R-:W-:-:S07]  /*110a0*/  IMAD.MOV.U32 R3, RZ, RZ, RZ ;  /* 0x000000ffff037224 */ /* 0x000fce00078e00ff */
.L_x_3250:
[----:B------:R-:W0:Y:S01]  /*110b0*/  S2R R5, SR_CgaCtaId ;  /* 0x0000000000057919 */ /* 0x000e220000008800 */
[----:B------:R-:W-:Y:S02]  /*110c0*/  MOV R2, 0x400 ;  /* 0x0000040000027802 */ /* 0x000fe40000000f00 */
[----:B------:R-:W-:Y:S02]  /*110d0*/  SHF.L.U32 R3, R3, 0x1f, RZ ;  /* 0x0000001f03037819 */ /* 0x000fe400000006ff */
[----:B0-----:R-:W-:-:S04]  /*110e0*/  LEA R2, R5, R2, 0x18 ;  /* 0x0000000205027211 */ /* 0x001fc800078ec0ff */
[----:B------:R-:W0:Y:S02]  /*110f0*/  SYNCS.PHASECHK.TRANS64.TRYWAIT P0, [R2+URZ+0x36820], R3 ;  /* 0x03682003020075a7 */ /* 0x000e24000800017f */
[----:B0-----:R-:W-:Y:S05]  /*11100*/  @!P0 BRA `(.L_x_3328) ;  /* 0x00000014000c8947 */ /* 0x001fea0003800000 */
.L_x_3369:
[----:B------:R-:W-:-:S03]  /*11110*/  UMOV UR4, 0xffffffff ;  /* 0xffffffff00047882 */ /* 0x000fc60000000000 */
[----:B------:R-:W-:Y:S05]  /*11120*/  BRA.DIV UR4, `(.L_x_3329) ;  /* 0x0000001604187947 */ /* 0x000fea000b800000 */
[----:B0-----:R-:W0:Y:S02]  /*11130*/  S2R R3, SR_TID.X ;  /* 0x0000000000037919 */ /* 0x001e240000002100 */
[----:B0-----:R-:W-:-:S04]  /*11140*/  SHF.R.U32.HI R3, RZ, 0x5, R3 ;  /* 0x00000005ff037819 */ /* 0x001fc80000011603 */
[----:B------:R-:W-:-:S05]  /*11150*/  LOP3.LUT R3, R3, 0x3, RZ, 0xc0, !PT ;  /* 0x0000000303037812 */ /* 0x000fca00078ec0ff */
[----:B------:R0:W1:Y:S02]  /*11160*/  SHFL.IDX PT, R14, R3, RZ, 0x1f ;  /* 0x00001fff030e7589 */ /* 0x00006400000e0000 */
.L_x_3372:
[----:B-1----:R-:W-:-:S13]  /*11170*/  ISETP.NE.AND P0, PT, R14, RZ, PT ;  /* 0x000000ff0e00720c */ /* 0x002fda0003f05270 */
[----:B------:R-:W-:Y:S05]  /*11180*/  @P0 BRA `(.L_x_3222) ;  /* 0x0000000000900947 */ /* 0x000fea0003800000 */
[----:B------:R-:W-:-:S03]  /*11190*/  UMOV UR4, 0xffffffff ;  /* 0xffffffff00047882 */ /* 0x000fc60000000000 */
[----:B------:R-:W-:Y:S05]  /*111a0*/  BRA.DIV UR4, `(.L_x_3330) ;  /* 0x00000016042c7947 */ /* 0x000fea000b800000 */
[----:B------:R-:W-:-:S13]  /*111b0*/  ELECT P6, URZ, PT ;  /* 0x00000000003f782f */ /* 0x000fda00038c0000 */
.L_x_3375:
        /* <DEDUP_REMOVED lines=8> */
.L_x_3331:
[----:B------:R-:W-:Y:S01]  /*11240*/  VIADD R9, R2, 0x36840 ;  /* 0x0003684002097836 */ /* 0x000fe20000000000 */
[----:B------:R-:W-:Y:S01]  /*11250*/  SHF.L.U32 R4, R10, 0x1f, RZ ;  /* 0x0000001f0a047819 */ /* 0x000fe200000006ff */
[----:B------:R-:W-:-:S03]  /*11260*/  VIADD R3, R0, 0x1 ;  /* 0x0000000100037836 */ /* 0x000fc60000000000 */
[----:B------:R-:W-:Y:S02]  /*11270*/  LEA R7, R0, R9, 0x3 ;  /* 0x0000000900077211 */ /* 0x000fe400078e18ff */
[C---:B------:R-:W-:Y:S02]  /*11280*/  ISETP.NE.AND P1, PT, R3.reuse, 0x2, PT ;  /* 0x000000020300780c */ /* 0x040fe40003f25270 */
[----:B------:R-:W0:Y:S02]  /*11290*/  SYNCS.PHASECHK.TRANS64.TRYWAIT P0, [R7+URZ], R4 ;  /* 0x00000004070075a7 */ /* 0x000e24000800017f */
[----:B------:R-:W-:Y:S02]  /*112a0*/  SEL R5, RZ, 0x1, P1 ;  /* 0x00000001ff057807 */ /* 0x000fe40000800000 */
[----:B------:R-:W-:Y:S02]  /*112b0*/  SEL R6, R3, RZ, P1 ;  /* 0x000000ff03067207 */ /* 0x000fe40000800000 */
[----:B------:R-:W-:-:S03]  /*112c0*/  LOP3.LUT R5, R10, R5, RZ, 0x3c, !PT ;  /* 0x000000050a057212 */ /* 0x000fc600078e3cff */
[----:B------:R-:W-:Y:S01]  /*112d0*/  IMAD R8, R6, 0x8, R9 ;  /* 0x0000000806087824 */ /* 0x000fe200078e0209 */
[----:B------:R-:W-:Y:S01]  /*112e0*/  SHF.L.U32 R5, R5, 0x1f, RZ ;  /* 0x0000001f05057819 */ /* 0x000fe200000006ff */
[----:B0-----:R-:W-:Y:S06]  /*112f0*/  @!P0 BRA `(.L_x_3332) ;  /* 0x0000001000f88947 */ /* 0x001fec0003800000 */
.L_x_3376:
[----:B------:R-:W1:Y:S02]  /*11300*/  SYNCS.PHASECHK.TRANS64.TRYWAIT P0, [R8+URZ], R5 ;  /* 0x00000005080075a7 */ /* 0x000e64000800017f */
[----:B-1----:R-:W-:Y:S05]  /*11310*/  @!P0 BRA `(.L_x_3333) ;  /* 0x0000001400048947 */ /* 0x002fea0003800000 */
.L_x_3377:
[----:B------:R-:W-:Y:S05]  /*11320*/  @!P2 BRA `(.L_x_3334) ;  /* 0x000000000004a947 */ /* 0x000fea0003800000 */
[----:B------:R-:W-:Y:S01]  /*11330*/  BPT.TRAP 0x1 ;  /* 0x000000040000795c */ /* 0x000fe20000300000 */
.L_x_3334:
[----:B------:R-:W-:-:S04]  /*11340*/  VIADD R3, R2, 0x36860 ;  /* 0x0003686002037836 */ /* 0x000fc80000000000 */
[----:B0-----:R-:W-:-:S04]  /*11350*/  IMAD R7, R0, 0x8, R3 ;  /* 0x0000000800077824 */ /* 0x001fc800078e0203 */
[----:B------:R-:W0:Y:S02]  /*11360*/  SYNCS.PHASECHK.TRANS64.TRYWAIT P0, [R7+URZ], R4 ;  /* 0x00000004070075a7 */ /* 0x000e24000800017f */
[----:B0-----:R-:W-:Y:S05]  /*11370*/  @!P0 BRA `(.L_x_3335) ;  /* 0x0000001400008947 */ /* 0x001fea0003800000 */
.L_x_3378:
[----:B------:R-:W-:-:S07]  /*11380*/  IMAD R6, R6, 0x8, R3 ;  /* 0x0000000806067824 */ /* 0x000fce00078e0203 */
.L_x_3336:
[----:B--2---:R2:W3:Y:S02]  /*11390*/  SYNCS.PHASECHK.TRANS64.TRYWAIT P0, [R6+URZ], R5 ;  /* 0x00000005060075a7 */ /* 0x0044e4000800017f */
[----:B---3--:R-:W-:Y:S05]  /*113a0*/  @!P0 NANOSLEEP.SYNCS 0x989680 ;  /* 0x009896800000895d */ /* 0x008fea0003900000 */
[----:B------:R-:W3:Y:S02]  /*113b0*/  @!P0 SYNCS.PHASECHK.TRANS64 P0, [R6+URZ], R5 ;  /* 0x00000005060085a7 */ /* 0x000ee4000800007f */
[----:B---3--:R-:W-:Y:S05]  /*113c0*/  @!P0 BRA `(.L_x_3336) ;  /* 0xfffffffc00f08947 */ /* 0x008fea000383ffff */
.L_x_3222:
[----:B------:R-:W-:Y:S05]  /*113d0*/  BSYNC B6 ;  /* 0x0000000000067941 */ /* 0x000fea0003800000 */
.L_x_3219:
[----:B------:R-:W-:Y:S05]  /*113e0*/  EXIT ;  /* 0x000000000000794d */ /* 0x000fea0003800000 */
.L_x_3226:
[----:B------:R-:W-:-:S13]  /*113f0*/  R2UR UR4, R16 ;  /* 0x00000000100472ca */ /* 0x000fda00000e0000 */
[----:B0-----:R-:W-:-:S04]  /*11400*/  IMAD.U32 R3, RZ, RZ, UR4 ;  /* 0x00000004ff037e24 */ /* 0x001fc8000f8e00ff */
[----:B------:R0:W1:Y:S03]  /*11410*/  SYNCS.PHASECHK.TRANS64.TRYWAIT P0, [R3+URZ+0x36800], R0 ;  /* 0x03680000030075a7 */ /* 0x000066000800017f */
[----:B-1----:R-:W-:Y:S05]  /*11420*/  @!P0 NANOSLEEP.SYNCS 0x989680 ;  /* 0x009896800000895d */ /* 0x002fea0003900000 */
[----:B------:R-:W1:Y:S02]  /*11430*/  @!P0 SYNCS.PHASECHK.TRANS64 P0, [R3+URZ+0x36800], R0 ;  /* 0x03680000030085a7 */ /* 0x000e64000800007f */
[----:B-1----:R-:W-:Y:S05]  /*11440*/  @!P0 BRA `(.L_x_3226) ;  /* 0xfffffffc00e88947 */ /* 0x002fea000383ffff */
[----:B------:R-:W-:Y:S05]  /*11450*/  BRA `(.L_x_3337) ;  /* 0xffffff0000007947 */ /* 0x000fea000383ffff */
.L_x_3230:
[----:B------:R-:W-:-:S13]  /*11460*/  R2UR UR4, R16 ;  /* 0x00000000100472ca */ /* 0x000fda00000e0000 */
[----:B0-----:R-:W-:-:S04]  /*11470*/  MOV R3, UR4 ;  /* 0x0000000400037c02 */ /* 0x001fc80008000f00 */
[----:B------:R0:W2:Y:S03]  /*11480*/  SYNCS.PHASECHK.TRANS64.TRYWAIT P2, [R3+URZ+0x36830], R0 ;  /* 0x03683000030075a7 */ /* 0x0000a6000804017f */
[----:B--2---:R-:W-:Y:S05]  /*11490*/  @!P2 NANOSLEEP.SYNCS 0x989680 ;  /* 0x009896800000a95d */ /* 0x004fea0003900000 */
[----:B------:R-:W2:Y:S02]  /*114a0*/  @!P2 SYNCS.PHASECHK.TRANS64 P2, [R3+URZ+0x36830], R0 ;  /* 0x036830000300a5a7 */ /* 0x000ea4000804007f */
[----:B--2---:R-:W-:Y:S05]  /*114b0*/  @!P2 BRA `(.L_x_3230) ;  /* 0xfffffffc00e8a947 */ /* 0x004fea000383ffff */
[----:B------:R-:W-:Y:S05]  /*114c0*/  BRA `(.L_x_3229) ;  /* 0xffffff0000307947 */ /* 0x000fea000383ffff */
.L_x_3235:
[----:B------:R-:W-:-:S13]  /*114d0*/  R2UR UR4, R6 ;  /* 0x00000000060472ca */ /* 0x000fda00000e0000 */
[----:B-1----:R-:W-:-:S04]  /*114e0*/  IMAD.U32 R3, RZ, RZ, UR4 ;  /* 0x00000004ff037e24 */ /* 0x002fc8000f8e00ff */
[----:B------:R1:W2:Y:S03]  /*114f0*/  SYNCS.PHASECHK.TRANS64.TRYWAIT P2, [R3+URZ+0x36830], R0 ;  /* 0x03683000030075a7 */ /* 0x0002a6000804017f */
[----:B--2---:R-:W-:Y:S05]  /*11500*/  @!P2 NANOSLEEP.SYNCS 0x989680 ;  /* 0x009896800000a95d */ /* 0x004fea0003900000 */
[----:B------:R-:W2:Y:S02]  /*11510*/  @!P2 SYNCS.PHASECHK.TRANS64 P2, [R3+URZ+0x36830], R0 ;  /* 0x036830000300a5a7 */ /* 0x000ea4000804007f */
[----:B--2---:R-:W-:Y:S05]  /*11520*/  @!P2 BRA `(.L_x_3235) ;  /* 0xfffffffc00e8a947 */ /* 0x004fea000383ffff */
[----:B------:R-:W-:Y:S05]  /*11530*/  BRA `(.L_x_3234) ;  /* 0xffffff4800287947 */ /* 0x000fea000383ffff */
.L_x_3239:
[----:B-1----:R-:W-:-:S04]  /*11540*/  IMAD.U32 R3, RZ, RZ, UR5 ;  /* 0x00000005ff037e24 */ /* 0x002fc8000f8e00ff */
[----:B------:R1:W2:Y:S03]  /*11550*/  SYNCS.PHASECHK.TRANS64.TRYWAIT P2, [R3+URZ+0x36850], R0 ;  /* 0x03685000030075a7 */ /* 0x0002a6000804017f */
[----:B--2---:R-:W-:Y:S05]  /*11560*/  @!P2 NANOSLEEP.SYNCS 0x989680 ;  /* 0x009896800000a95d */ /* 0x004fea0003900000 */
[----:B------:R-:W2:Y:S02]  /*11570*/  @!P2 SYNCS.PHASECHK.TRANS64 P2, [R3+URZ+0x36850], R0 ;  /* 0x036850000300a5a7 */ /* 0x000ea4000804007f */
[----:B--2---:R-:W-:Y:S05]  /*11580*/  @!P2 BRA `(.L_x_3239) ;  /* 0xfffffffc00eca947 */ /* 0x004fea000383ffff */
[----:B------:R-:W-:Y:S05]  /*11590*/  BRA `(.L_x_3238) ;  /* 0xffffff7400a47947 */ /* 0x000fea000383ffff */
.L_x_3244:
[----:B-1----:R1:W2:Y:S02]  /*115a0*/  SYNCS.PHASECHK.TRANS64.TRYWAIT P0, [R9+URZ+0x36850], R2 ;  /* 0x03685002090075a7 */ /* 0x0022a4000800017f */
[----:B--2---:R-:W-:Y:S05]  /*115b0*/  @!P0 NANOSLEEP.SYNCS 0x989680 ;  /* 0x009896800000895d */ /* 0x004fea0003900000 */
[----:B------:R-:W2:Y:S02]  /*115c0*/  @!P0 SYNCS.PHASECHK.TRANS64 P0, [R9+URZ+0x36850], R2 ;  /* 0x03685002090085a7 */ /* 0x000ea4000800007f */
[----:B--2---:R-:W-:Y:S05]  /*115d0*/  @!P0 BRA `(.L_x_3244) ;  /* 0xfffffffc00f08947 */ /* 0x004fea000383ffff */
[----:B------:R-:W-:Y:S05]  /*115e0*/  BRA `(.L_x_3243) ;  /* 0xffffff9000807947 */ /* 0x000fea000383ffff */
.L_x_3255:
[----:B------:R-:W-:Y:S02]  /*115f0*/  IMAD.MOV.U32 R13, RZ, RZ, R0 ;  /* 0x000000ffff0d7224 */ /* 0x000fe400078e0000 */
[----:B------:R-:W-:Y:S02]  /*11600*/  IMAD.MOV.U32 R12, RZ, RZ, RZ ;  /* 0x000000ffff0c7224 */ /* 0x000fe400078e00ff */
[----:B------:R-:W-:Y:S02]  /*11610*/  IMAD.MOV.U32 R11, RZ, RZ, 0x1f ;  /* 0x0000001fff0b7424 */ /* 0x000fe400078e00ff */
[----:B------:R-:W-:-:S07]  /*11620*/  IMAD.MOV.U32 R15, RZ, RZ, -0x1 ;  /* 0xffffffffff0f7424 */ /* 0x000fce00078e00ff */
[----:B0-----:R-:W-:Y:S05]  /*11630*/  WARPSYNC.COLLECTIVE R15, `(.L_x_3338) ;  /* 0x000000000f087348 */ /* 0x001fea0003c00000 */
[----:B------:R1:W2:Y:S02]  /*11640*/  SHFL.IDX P6, R14, R13, R12, R11 ;  /* 0x0000000c0d0e7389 */ /* 0x0002a400000c000b */
[----:B012---:R-:W-:Y:S01]  /*11650*/  ENDCOLLECTIVE ;  /* 0x000000000000791b */ /* 0x007fe20003800000 */
.L_x_3338:
[----:B------:R-:W-:Y:S05]  /*11660*/  BRA `(.L_x_3339) ;  /* 0xffffffc400907947 */ /* 0x000fea000383ffff */
.L_x_3257:
[----:B------:R-:W-:Y:S01]  /*11670*/  BSSY B0, `(.L_x_3340) ;  /* 0x0000006000007945 */ /* 0x000fe20003800000 */
[----:B------:R-:W-:-:S07]  /*11680*/  MOV R15, 0xffffffff ;  /* 0xffffffff000f7802 */ /* 0x000fce0000000f00 */
[----:B01----:R-:W-:Y:S05]  /*11690*/  WARPSYNC.COLLECTIVE R15, `(.L_x_3341) ;  /* 0x000000000f0c7348 */ /* 0x003fea0003c00000 */
[----:B------:R-:W-:Y:S02]  /*116a0*/  ELECT P6, UR62, PT ;  /* 0x00000000003e782f */ /* 0x000fe400038c0000 */
[----:B------:R-:W-:Y:S01]  /*116b0*/  MOV R14, UR62 ;  /* 0x0000003e000e7c02 */ /* 0x000fe20008000f00 */
[----:B01----:R-:W-:Y:S10]  /*116c0*/  ENDCOLLECTIVE ;  /* 0x000000000000791b */ /* 0x003ff40003800000 */
.L_x_3341:
[----:B------:R-:W-:Y:S05]  /*116d0*/  BSYNC B0 ;  /* 0x0000000000007941 */ /* 0x000fea0003800000 */
.L_x_3340:
[----:B------:R-:W-:Y:S05]  /*116e0*/  BRA `(.L_x_3342) ;  /* 0xffffffc400907947 */ /* 0x000fea000383ffff */
.L_x_3259:
[----:B-1----:R-:W-:-:S04]  /*116f0*/  IMAD.U32 R3, RZ, RZ, UR38 ;  /* 0x00000026ff037e24 */ /* 0x002fc8000f8e00ff */
[----:B------:R1:W3:Y:S03]  /*11700*/  SYNCS.PHASECHK.TRANS64.TRYWAIT P0, [R3+URZ+0x36840], R0 ;  /* 0x03684000030075a7 */ /* 0x0002e6000800017f */
[----:B---3--:R-:W-:Y:S05]  /*11710*/  @!P0 NANOSLEEP.SYNCS 0x989680 ;  /* 0x009896800000895d */ /* 0x008fea0003900000 */
[----:B------:R-:W3:Y:S02]  /*11720*/  @!P0 SYNCS.PHASECHK.TRANS64 P0, [R3+URZ+0x36840], R0 ;  /* 0x03684000030085a7 */ /* 0x000ee4000800007f */
[----:B---3--:R-:W-:Y:S05]  /*11730*/  @!P0 BRA `(.L_x_3259) ;  /* 0xfffffffc00ec8947 */ /* 0x008fea000383ffff */
[----:B------:R-:W-:Y:S05]  /*11740*/  BRA `(.L_x_3343) ;  /* 0xffffffc400ec7947 */ /* 0x000fea000383ffff */
.L_x_3262:
[----:B------:R-:W-:Y:S02]  /*11750*/  IMAD R8, R12, 0x80, R8 ;  /* 0x000000800c087824 */ /* 0x000fe400078e0208 */
[----:B------:R-:W-:Y:S02]  /*11760*/  IMAD.MOV.U32 R13, RZ, RZ, R7 ;  /* 0x000000ffff0d7224 */ /* 0x000fe400078e0007 */
[----:B------:R-:W-:Y:S02]  /*11770*/  IMAD.MOV.U32 R12, RZ, RZ, RZ ;  /* 0x000000ffff0c7224 */ /* 0x000fe400078e00ff */
[----:B------:R-:W-:Y:S02]  /*11780*/  IMAD.MOV.U32 R11, RZ, RZ, 0x181f ;  /* 0x0000181fff0b7424 */ /* 0x000fe400078e00ff */
[----:B------:R-:W-:Y:S02]  /*11790*/  IMAD.MOV.U32 R15, RZ, RZ, -0x1 ;  /* 0xffffffffff0f7424 */ /* 0x000fe400078e00ff */
[----:B------:R-:W-:-:S07]  /*117a0*/  VIADD R5, R8, 0x10 ;  /* 0x0000001008057836 */ /* 0x000fce0000000000 */
[----:B------:R-:W-:Y:S05]  /*117b0*/  WARPSYNC.COLLECTIVE R15, `(.L_x_3344) ;  /* 0x000000000f087348 */ /* 0x000fea0003c00000 */
[----:B------:R0:W1:Y:S02]  /*117c0*/  SHFL.IDX P6, R14, R13, R12, R11 ;  /* 0x0000000c0d0e7389 */ /* 0x00006400000c000b */
[----:B01----:R-:W-:Y:S01]  /*117d0*/  ENDCOLLECTIVE ;  /* 0x000000000000791b */ /* 0x003fe20003800000 */
.L_x_3344:
[----:B------:R-:W-:Y:S01]  /*117e0*/  IMAD.MOV.U32 R13, RZ, RZ, R0 ;  /* 0x000000ffff0d7224 */ /* 0x000fe200078e0000 */
[----:B------:R-:W-:-:S07]  /*117f0*/  MOV R2, R14 ;  /* 0x0000000e00027202 */ /* 0x000fce0000000f00 */
[----:B------:R-:W-:Y:S05]  /*11800*/  WARPSYNC.COLLECTIVE R15, `(.L_x_3345) ;  /* 0x000000000f087348 */ /* 0x000fea0003c00000 */
[----:B------:R0:W1:Y:S02]  /*11810*/  SHFL.IDX P6, R14, R13, R12, R11 ;  /* 0x0000000c0d0e7389 */ /* 0x00006400000c000b */
[----:B01----:R-:W-:Y:S01]  /*11820*/  ENDCOLLECTIVE ;  /* 0x000000000000791b */ /* 0x003fe20003800000 */
.L_x_3345:
[----:B------:R-:W-:Y:S01]  /*11830*/  ULDC UR4, c[0x0][0x288] ;  /* 0x0000a20000047ab9 */ /* 0x000fe20000000800 */
[----:B------:R-:W-:Y:S01]  /*11840*/  ULDC.64 UR6, c[0x0][0x208] ;  /* 0x0000820000067ab9 */ /* 0x000fe20000000a00 */
[----:B------:R-:W-:Y:S02]  /*11850*/  IMAD R6, R6, UR4, RZ ;  /* 0x0000000406067c24 */ /* 0x000fe4000f8e02ff */
[----:B------:R-:W-:-:S03]  /*11860*/  IMAD.MOV.U32 R3, RZ, RZ, R2 ;  /* 0x000000ffff037224 */ /* 0x000fc600078e0002 */
[----:B------:R-:W-:Y:S01]  /*11870*/  ISETP.GE.AND P3, PT, R8, R6, PT ;  /* 0x000000060800720c */ /* 0x000fe20003f66270 */
[----:B------:R-:W-:Y:S02]  /*11880*/  IMAD.MOV.U32 R13, RZ, RZ, R7 ;  /* 0x000000ffff0d7224 */ /* 0x000fe400078e0007 */
[----:B------:R-:W-:-:S10]  /*11890*/  IMAD.MOV.U32 R12, RZ, RZ, 0x1 ;  /* 0x00000001ff0c7424 */ /* 0x000fd400078e00ff */
[----:B------:R-:W-:Y:S01]  /*118a0*/  @!P3 LEA R21, R9, UR38, 0x1 ;  /* 0x000000260915bc11 */ /* 0x000fe2000f8e08ff */
[----:B------:R-:W-:-:S04]  /*118b0*/  IMAD.MOV.U32 R2, RZ, RZ, R14 ;  /* 0x000000ffff027224 */ /* 0x000fc800078e000e */
[----:B------:R-:W-:-:S05]  /*118c0*/  @!P3 IMAD.WIDE.U32 R2, R10, 0x2, R2 ;  /* 0x000000020a02b825 */ /* 0x000fca00078e0002 */
[----:B------:R-:W-:Y:S01]  /*118d0*/  @!PT LDS RZ, [RZ] ;  /* 0x00000000fffff984 */ /* 0x000fe20000000800 */
[----:B------:R-:W-:Y:S01]  /*118e0*/  @!PT LDS RZ, [RZ] ;  /* 0x00000000fffff984 */ /* 0x000fe20000000800 */
[----:B------:R-:W-:Y:S01]  /*118f0*/  @!PT LDS RZ, [RZ] ;  /* 0x00000000fffff984 */ /* 0x000fe20000000800 */
[----:B------:R0:W-:Y:S04]  /*11900*/  @!P3 LDGSTS.E.BYPASS.LTC128B.128 [R21+0x15400], desc[UR6][R2.64], !P2 ;  /* 0x154000000215bfae */ /* 0x0001e8000d101d46 */
[----:B------:R0:W-:Y:S04]  /*11910*/  @!P3 LDGSTS.E.BYPASS.LTC128B.128 [R21+0x19400], desc[UR6][R2.64+0x80], !P0 ;  /* 0x194000800215bfae */ /* 0x0001e8000c101d46 */
[----:B------:R0:W-:Y:S01]  /*11920*/  @!P3 LDGSTS.E.BYPASS.LTC128B.128 [R21+0x1d400], desc[UR6][R2.64+0x100], !P1 ;  /* 0x1d4001000215bfae */ /* 0x0001e2000c901d46 */
[----:B------:R-:W-:-:S13]  /*11930*/  ISETP.GE.AND P3, PT, R5, R6, PT ;  /* 0x000000060500720c */ /* 0x000fda0003f66270 */
[----:B0-----:R-:W-:Y:S05]  /*11940*/  WARPSYNC.COLLECTIVE R15, `(.L_x_3346) ;  /* 0x000000000f087348 */ /* 0x001fea0003c00000 */
[----:B------:R1:W2:Y:S02]  /*11950*/  SHFL.IDX P6, R14, R13, R12, R11 ;  /* 0x0000000c0d0e7389 */ /* 0x0002a400000c000b */
[----:B012---:R-:W-:Y:S01]  /*11960*/  ENDCOLLECTIVE ;  /* 0x000000000000791b */ /* 0x007fe20003800000 */
.L_x_3346:
[----:B------:R-:W-:Y:S01]  /*11970*/  VIADD R3, R8, 0x20 ;  /* 0x0000002008037836 */ /* 0x000fe20000000000 */
[----:B------:R-:W-:Y:S01]  /*11980*/  @!P3 LEA R20, R9, UR38, 0x1 ;  /* 0x000000260914bc11 */ /* 0x000fe2000f8e08ff */
[----:B------:R-:W-:Y:S01]  /*11990*/  IMAD.MOV.U32 R13, RZ, RZ, R0 ;  /* 0x000000ffff0d7224 */ /* 0x000fe200078e0000 */
[----:B------:R-:W-:-:S07]  /*119a0*/  MOV R4, R14 ;  /* 0x0000000e00047202 */ /* 0x000fce0000000f00 */
[----:B------:R-:W-:Y:S05]  /*119b0*/  WARPSYNC.COLLECTIVE R15, `(.L_x_3347) ;  /* 0x000000000f087348 */ /* 0x000fea0003c00000 */
[----:B------:R0:W1:Y:S02]  /*119c0*/  SHFL.IDX P6, R14, R13, R12, R11 ;  /* 0x0000000c0d0e7389 */ /* 0x00006400000c000b */
[----:B01----:R-:W-:Y:S01]  /*119d0*/  ENDCOLLECTIVE ;  /* 0x000000000000791b */ /* 0x003fe20003800000 */
.L_x_3347:
[----:B------:R-:W-:Y:S01]  /*119e0*/  ULDC.64 UR4, c[0x0][0x208] ;  /* 0x0000820000047ab9 */ /* 0x000fe20000000a00 */
[----:B------:R-:W-:Y:S02]  /*119f0*/  IMAD.MOV.U32 R5, RZ, RZ, R4 ;  /* 0x000000ffff057224 */ /* 0x000fe400078e0004 */
        /* <DEDUP_REMOVED lines=14> */
.L_x_3348:
[----:B------:R-:W-:Y:S01]  /*11ae0*/  VIADD R5, R8, 0x30 ;  /* 0x0000003008057836 */ /* 0x000fe20000000000 */
[----:B------:R-:W-:Y:S01]  /*11af0*/  @!P3 LEA R21, R9, UR38, 0x1 ;  /* 0x000000260915bc11 */ /* 0x000fe2000f8e08ff */
[----:B------:R-:W-:Y:S01]  /*11b00*/  IMAD.MOV.U32 R13, RZ, RZ, R0 ;  /* 0x000000ffff0d7224 */ /* 0x000fe200078e0000 */
[----:B------:R-:W-:-:S07]  /*11b10*/  MOV R2, R14 ;  /* 0x0000000e00027202 */ /* 0x000fce0000000f00 */
[----:B------:R-:W-:Y:S05]  /*11b20*/  WARPSYNC.COLLECTIVE R15, `(.L_x_3349) ;  /* 0x000000000f087348 */ /* 0x000fea0003c00000 */
[----:B------:R0:W1:Y:S02]  /*11b30*/  SHFL.IDX P6, R14, R13, R12, R11 ;  /* 0x0000000c0d0e7389 */ /* 0x00006400000c000b */
[----:B01----:R-:W-:Y:S01]  /*11b40*/  ENDCOLLECTIVE ;  /* 0x000000000000791b */ /* 0x003fe20003800000 */
.L_x_3349:
        /* <DEDUP_REMOVED lines=16> */
.L_x_3350:
[----:B------:R-:W-:Y:S01]  /*11c50*/  VIADD R3, R8, 0x40 ;  /* 0x0000004008037836 */ /* 0x000fe20000000000 */
[----:B------:R-:W-:Y:S01]  /*11c60*/  @!P3 LEA R20, R9, UR38, 0x1 ;  /* 0x000000260914bc11 */ /* 0x000fe2000f8e08ff */
[----:B------:R-:W-:Y:S01]  /*11c70*/  IMAD.MOV.U32 R13, RZ, RZ, R0 ;  /* 0x000000ffff0d7224 */ /* 0x000fe200078e0000 */
[----:B------:R-:W-:-:S07]  /*11c80*/  MOV R4, R14 ;  /* 0x0000000e00047202 */ /* 0x000fce0000000f00 */
[----:B------:R-:W-:Y:S05]  /*11c90*/  WARPSYNC.COLLECTIVE R15, `(.L_x_3351) ;  /* 0x000000000f087348 */ /* 0x000fea0003c00000 */
[----:B------:R0:W1:Y:S02]  /*11ca0*/  SHFL.IDX P6, R14, R13, R12, R11 ;  /* 0x0000000c0d0e7389 */ /* 0x00006400000c000b */
[----:B01----:R-:W-:Y:S01]  /*11cb0*/  ENDCOLLECTIVE ;  /* 0x000000000000791b */ /* 0x003fe20003800000 */
.L_x_3351:
        /* <DEDUP_REMOVED lines=16> */
.L_x_3352:
[----:B------:R-:W-:Y:S01]  /*11dc0*/  VIADD R5, R8, 0x50 ;  /* 0x0000005008057836 */ /* 0x000fe20000000000 */
[----:B------:R-:W-:Y:S01]  /*11dd0*/  @!P3 LEA R21, R9, UR38, 0x1 ;  /* 0x000000260915bc11 */ /* 0x000fe2000f8e08ff */
[----:B------:R-:W-:Y:S01]  /*11de0*/  IMAD.MOV.U32 R13, RZ, RZ, R0 ;  /* 0x000000ffff0d7224 */ /* 0x000fe200078e0000 */
[----:B------:R-:W-:-:S07]  /*11df0*/  MOV R2, R14 ;  /* 0x0000000e00027202 */ /* 0x000fce0000000f00 */
[----:B------:R-:W-:Y:S05]  /*11e00*/  WARPSYNC.COLLECTIVE R15, `(.L_x_3353) ;  /* 0x000000000f087348 */ /* 0x000fea0003c00000 */
[----:B------:R0:W1:Y:S02]  /*11e10*/  SHFL.IDX P6, R14, R13, R12, R11 ;  /* 0x0000000c0d0e7389 */ /* 0x00006400000c000b */
[----:B01----:R-:W-:Y:S01]  /*11e20*/  ENDCOLLECTIVE ;  /* 0x000000000000791b */ /* 0x003fe20003800000 */
.L_x_3353:
        /* <DEDUP_REMOVED lines=16> */
.L_x_3354:
[----:B------:R-:W-:Y:S01]  /*11f30*/  VIADD R3, R8, 0x60 ;  /* 0x0000006008037836 */ /* 0x000fe20000000000 */
[----:B------:R-:W-:Y:S01]  /*11f40*/  @!P3 LEA R20, R9, UR38, 0x1 ;  /* 0x000000260914bc11 */ /* 0x000fe2000f8e08ff */
[----:B------:R-:W-:Y:S01]  /*11f50*/  IMAD.MOV.U32 R13, RZ, RZ, R0 ;  /* 0x000000ffff0d7224 */ /* 0x000fe200078e0000 */
[----:B------:R-:W-:-:S07]  /*11f60*/  MOV R4, R14 ;  /* 0x0000000e00047202 */ /* 0x000fce0000000f00 */
[----:B------:R-:W-:Y:S05]  /*11f70*/  WARPSYNC.COLLECTIVE R15, `(.L_x_3355) ;  /* 0x000000000f087348 */ /* 0x000fea0003c00000 */
[----:B------:R0:W1:Y:S02]  /*11f80*/  SHFL.IDX P6, R14, R13, R12, R11 ;  /* 0x0000000c0d0e7389 */ /* 0x00006400000c000b */
[----:B01----:R-:W-:Y:S01]  /*11f90*/  ENDCOLLECTIVE ;  /* 0x000000000000791b */ /* 0x003fe20003800000 */
.L_x_3355:
        /* <DEDUP_REMOVED lines=16> */
.L_x_3356:
[----:B------:R-:W-:Y:S01]  /*120a0*/  @!P3 LEA R21, R9, UR38, 0x1 ;  /* 0x000000260915bc11 */ /* 0x000fe2000f8e08ff */
[----:B------:R-:W-:Y:S01]  /*120b0*/  IMAD.MOV.U32 R13, RZ, RZ, R0 ;  /* 0x000000ffff0d7224 */ /* 0x000fe200078e0000 */
[----:B------:R-:W-:-:S07]  /*120c0*/  MOV R2, R14 ;  /* 0x0000000e00027202 */ /* 0x000fce0000000f00 */
[----:B------:R-:W-:Y:S05]  /*120d0*/  WARPSYNC.COLLECTIVE R15, `(.L_x_3357) ;  /* 0x000000000f087348 */ /* 0x000fea0003c00000 */
[----:B------:R0:W1:Y:S02]  /*120e0*/  SHFL.IDX P6, R14, R13, R12, R11 ;  /* 0x0000000c0d0e7389 */ /* 0x00006400000c000b */
[----:B01----:R-:W-:Y:S01]  /*120f0*/  ENDCOLLECTIVE ;  /* 0x000000000000791b */ /* 0x003fe20003800000 */
.L_x_3357:
        /* <DEDUP_REMOVED lines=11> */
[----:B------:R0:W-:Y:S02]  /*121b0*/  @!P3 LDGSTS.E.BYPASS.LTC128B.128 [R21+0x20400], desc[UR4][R2.64+0x100], !P1 ;  /* 0x204001000215bfae */ /* 0x0001e4000c901d44 */
[----:B0-----:R-:W-:Y:S05]  /*121c0*/  WARPSYNC.COLLECTIVE R15, `(.L_x_3358) ;  /* 0x000000000f087348 */ /* 0x001fea0003c00000 */
[----:B------:R1:W2:Y:S02]  /*121d0*/  SHFL.IDX P6, R14, R13, R12, R11 ;  /* 0x0000000c0d0e7389 */ /* 0x0002a400000c000b */
[----:B012---:R-:W-:Y:S01]  /*121e0*/  ENDCOLLECTIVE ;  /* 0x000000000000791b */ /* 0x007fe20003800000 */
.L_x_3358:
[----:B------:R-:W-:Y:S01]  /*121f0*/  MOV R13, R0 ;  /* 0x00000000000d7202 */ /* 0x000fe20000000f00 */
[----:B------:R-:W-:-:S07]  /*12200*/  IMAD.MOV.U32 R4, RZ, RZ, R14 ;  /* 0x000000ffff047224 */ /* 0x000fce00078e000e */
[----:B------:R-:W-:Y:S05]  /*12210*/  WARPSYNC.COLLECTIVE R15, `(.L_x_3359) ;  /* 0x000000000f087348 */ /* 0x000fea0003c00000 */
[----:B------:R0:W1:Y:S02]  /*12220*/  SHFL.IDX P6, R14, R13, R12, R11 ;  /* 0x0000000c0d0e7389 */ /* 0x00006400000c000b */
[----:B01----:R-:W-:Y:S01]  /*12230*/  ENDCOLLECTIVE ;  /* 0x000000000000791b */ /* 0x003fe20003800000 */
.L_x_3359:
[----:B------:R-:W-:Y:S05]  /*12240*/  BRA `(.L_x_3360) ;  /* 0xffffffc800547947 */ /* 0x000fea000383ffff */
.L_x_3265:
[----:B-1----:R-:W-:-:S04]  /*12250*/  IMAD.U32 R3, RZ, RZ, UR38 ;  /* 0x00000026ff037e24 */ /* 0x002fc8000f8e00ff */
[----:B------:R1:W2:Y:S03]  /*12260*/  SYNCS.PHASECHK.TRANS64.TRYWAIT P0, [R3+URZ+0x36820], R0 ;  /* 0x03682000030075a7 */ /* 0x0002a6000800017f */
[----:B--2---:R-:W-:Y:S05]  /*12270*/  @!P0 NANOSLEEP.SYNCS 0x989680 ;  /* 0x009896800000895d */ /* 0x004fea0003900000 */
[----:B------:R-:W2:Y:S02]  /*12280*/  @!P0 SYNCS.PHASECHK.TRANS64 P0, [R3+URZ+0x36820], R0 ;  /* 0x03682000030085a7 */ /* 0x000ea4000800007f */
[----:B--2---:R-:W-:Y:S05]  /*12290*/  @!P0 BRA `(.L_x_3265) ;  /* 0xfffffffc00ec8947 */ /* 0x004fea000383ffff */
[----:B------:R-:W-:Y:S05]  /*122a0*/  BRA `(.L_x_3361) ;  /* 0xffffffc800ac7947 */ /* 0x000fea000383ffff */
.L_x_3272:
[----:B-1----:R-:W-:-:S04]  /*122b0*/  IMAD.U32 R3, RZ, RZ, UR38 ;  /* 0x00000026ff037e24 */ /* 0x002fc8000f8e00ff */
[----:B------:R1:W2:Y:S03]  /*122c0*/  SYNCS.PHASECHK.TRANS64.TRYWAIT P0, [R3+URZ+0x36848], R2 ;  /* 0x03684802030075a7 */ /* 0x0002a6000800017f */
[----:B--2---:R-:W-:Y:S05]  /*122d0*/  @!P0 NANOSLEEP.SYNCS 0x989680 ;  /* 0x009896800000895d */ /* 0x004fea0003900000 */
[----:B------:R-:W2:Y:S02]  /*122e0*/  @!P0 SYNCS.PHASECHK.TRANS64 P0, [R3+URZ+0x36848], R2 ;  /* 0x03684802030085a7 */ /* 0x000ea4000800007f */
[----:B--2---:R-:W-:Y:S05]  /*122f0*/  @!P0 BRA `(.L_x_3272) ;  /* 0xfffffffc00ec8947 */ /* 0x004fea000383ffff */
[----:B------:R-:W-:Y:S05]  /*12300*/  BRA `(.L_x_3362) ;  /* 0xffffffcc00907947 */ /* 0x000fea000383ffff */
.L_x_3279:
[----:B0-----:R-:W-:-:S04]  /*12310*/  IMAD.U32 R3, RZ, RZ, UR38 ;  /* 0x00000026ff037e24 */ /* 0x001fc8000f8e00ff */
[----:B------:R0:W1:Y:S03]  /*12320*/  SYNCS.PHASECHK.TRANS64.TRYWAIT P0, [R3+URZ+0x36860], R2 ;  /* 0x03686002030075a7 */ /* 0x000066000800017f */
[----:B-1----:R-:W-:Y:S05]  /*12330*/  @!P0 NANOSLEEP.SYNCS 0x989680 ;  /* 0x009896800000895d */ /* 0x002fea0003900000 */
[----:B------:R-:W1:Y:S02]  /*12340*/  @!P0 SYNCS.PHASECHK.TRANS64 P0, [R3+URZ+0x36860], R2 ;  /* 0x03686002030085a7 */ /* 0x000e64000800007f */
[----:B-1----:R-:W-:Y:S05]  /*12350*/  @!P0 BRA `(.L_x_3279) ;  /* 0xfffffffc00ec8947 */ /* 0x002fea000383ffff */
[----:B------:R-:W-:Y:S05]  /*12360*/  BRA `(.L_x_3363) ;  /* 0xffffffd000687947 */ /* 0x000fea000383ffff */
.L_x_3289:
[----:B-1----:R-:W-:-:S04]  /*12370*/  IMAD.U32 R3, RZ, RZ, UR38 ;  /* 0x00000026ff037e24 */ /* 0x002fc8000f8e00ff */
[----:B------:R1:W2:Y:S03]  /*12380*/  SYNCS.PHASECHK.TRANS64.TRYWAIT P0, [R3+URZ+0x36840], R2 ;  /* 0x03684002030075a7 */ /* 0x0002a6000800017f */
[----:B--2---:R-:W-:Y:S05]  /*12390*/  @!P0 NANOSLEEP.SYNCS 0x989680 ;  /* 0x009896800000895d */ /* 0x004fea0003900000 */
[----:B------:R-:W2:Y:S02]  /*123a0*/  @!P0 SYNCS.PHASECHK.TRANS64 P0, [R3+URZ+0x36840], R2 ;  /* 0x03684002030085a7 */ /* 0x000ea4000800007f */
[----:B--2---:R-:W-:Y:S05]  /*123b0*/  @!P0 BRA `(.L_x_3289) ;  /* 0xfffffffc00ec8947 */ /* 0x004fea000383ffff */
[----:B------:R-:W-:Y:S05]  /*123c0*/  BRA `(.L_x_3364) ;  /* 0xffffffd400c07947 */ /* 0x000fea000383ffff */
.L_x_3296:
[----:B0-----:R-:W-:-:S04]  /*123d0*/  IMAD.U32 R3, RZ, RZ, UR38 ;  /* 0x00000026ff037e24 */ /* 0x001fc8000f8e00ff */
[----:B------:R0:W1:Y:S03]  /*123e0*/  SYNCS.PHASECHK.TRANS64.TRYWAIT P0, [R3+URZ+0x36868], R2 ;  /* 0x03686802030075a7 */ /* 0x000066000800017f */
[----:B-1----:R-:W-:Y:S05]  /*123f0*/  @!P0 NANOSLEEP.SYNCS 0x989680 ;  /* 0x009896800000895d */ /* 0x002fea0003900000 */
[----:B------:R-:W1:Y:S02]  /*12400*/  @!P0 SYNCS.PHASECHK.TRANS64 P0, [R3+URZ+0x36868], R2 ;  /* 0x03686802030085a7 */ /* 0x000e64000800007f */
[----:B-1----:R-:W-:Y:S05]  /*12410*/  @!P0 BRA `(.L_x_3296) ;  /* 0xfffffffc00ec8947 */ /* 0x002fea000383ffff */
[----:B------:R-:W-:Y:S05]  /*12420*/  BRA `(.L_x_3365) ;  /* 0xffffffd800987947 */ /* 0x000fea000383ffff */
.L_x_3306:
[----:B-1----:R-:W-:-:S04]  /*12430*/  IMAD.U32 R3, RZ, RZ, UR38 ;  /* 0x00000026ff037e24 */ /* 0x002fc8000f8e00ff */
[----:B------:R1:W2:Y:S03]  /*12440*/  SYNCS.PHASECHK.TRANS64.TRYWAIT P0, [R3+URZ+0x36848], R2 ;  /* 0x03684802030075a7 */ /* 0x0002a6000800017f */
[----:B--2---:R-:W-:Y:S05]  /*12450*/  @!P0 NANOSLEEP.SYNCS 0x989680 ;  /* 0x009896800000895d */ /* 0x004fea0003900000 */
[----:B------:R-:W2:Y:S02]  /*12460*/  @!P0 SYNCS.PHASECHK.TRANS64 P0, [R3+URZ+0x36848], R2 ;  /* 0x03684802030085a7 */ /* 0x000ea4000800007f */
[----:B--2---:R-:W-:Y:S05]  /*12470*/  @!P0 BRA `(.L_x_3306) ;  /* 0xfffffffc00ec8947 */ /* 0x004fea000383ffff */
[----:B------:R-:W-:Y:S05]  /*12480*/  BRA `(.L_x_3366) ;  /* 0xffffffe000087947 */ /* 0x000fea000383ffff */
.L_x_3313:
[----:B0-----:R-:W-:-:S04]  /*12490*/  MOV R3, UR38 ;  /* 0x0000002600037c02 */ /* 0x001fc80008000f00 */
[----:B------:R0:W1:Y:S03]  /*124a0*/  SYNCS.PHASECHK.TRANS64.TRYWAIT P0, [R3+URZ+0x36860], R2 ;  /* 0x03686002030075a7 */ /* 0x000066000800017f */
[----:B-1----:R-:W-:Y:S05]  /*124b0*/  @!P0 NANOSLEEP.SYNCS 0x989680 ;  /* 0x009896800000895d */ /* 0x002fea0003900000 */
[----:B------:R-:W1:Y:S02]  /*124c0*/  @!P0 SYNCS.PHASECHK.TRANS64 P0, [R3+URZ+0x36860], R2 ;  /* 0x03686002030085a7 */ /* 0x000e64000800007f */
[----:B-1----:R-:W-:Y:S05]  /*124d0*/  @!P0 BRA `(.L_x_3313) ;  /* 0xfffffffc00ec8947 */ /* 0x002fea000383ffff */
[----:B------:R-:W-:Y:S05]  /*124e0*/  BRA `(.L_x_3367) ;  /* 0xffffffe000dc7947 */ /* 0x000fea000383ffff */
.L_x_3322:
[----:B0-----:R0:W1:Y:S02]  /*124f0*/  SYNCS.PHASECHK.TRANS64.TRYWAIT P0, [R3+URZ+0x36860], R2 ;  /* 0x03686002030075a7 */ /* 0x001064000800017f */
[----:B-1----:R-:W-:Y:S05]  /*12500*/  @!P0 NANOSLEEP.SYNCS 0x989680 ;  /* 0x009896800000895d */ /* 0x002fea0003900000 */
[----:B------:R-:W1:Y:S02]  /*12510*/  @!P0 SYNCS.PHASECHK.TRANS64 P0, [R3+URZ+0x36860], R2 ;  /* 0x03686002030085a7 */ /* 0x000e64000800007f */
[----:B-1----:R-:W-:Y:S05]  /*12520*/  @!P0 BRA `(.L_x_3322) ;  /* 0xfffffffc00f08947 */ /* 0x002fea000383ffff */
[----:B------:R-:W-:Y:S05]  /*12530*/  BRA `(.L_x_3368) ;  /* 0xffffffe400dc7947 */ /* 0x000fea000383ffff */
.L_x_3328:
[----:B0-----:R0:W1:Y:S02]  /*12540*/  SYNCS.PHASECHK.TRANS64.TRYWAIT P0, [R2+URZ+0x36820], R3 ;  /* 0x03682003020075a7 */ /* 0x001064000800017f */
[----:B-1----:R-:W-:Y:S05]  /*12550*/  @!P0 NANOSLEEP.SYNCS 0x989680 ;  /* 0x009896800000895d */ /* 0x002fea0003900000 */
[----:B------:R-:W1:Y:S02]  /*12560*/  @!P0 SYNCS.PHASECHK.TRANS64 P0, [R2+URZ+0x36820], R3 ;  /* 0x03682003020085a7 */ /* 0x000e64000800007f */
[----:B-1----:R-:W-:Y:S05]  /*12570*/  @!P0 BRA `(.L_x_3328) ;  /* 0xfffffffc00f08947 */ /* 0x002fea000383ffff */
[----:B------:R-:W-:Y:S05]  /*12580*/  BRA `(.L_x_3369) ;  /* 0xffffffe800e07947 */ /* 0x000fea000383ffff */
.L_x_3329:
        /* <DEDUP_REMOVED lines=11> */
.L_x_3371:
[----:B------:R-:W-:Y:S05]  /*12640*/  BSYNC B0 ;  /* 0x0000000000007941 */ /* 0x000fea0003800000 */
.L_x_3370:
[----:B------:R-:W-:Y:S05]  /*12650*/  BRA `(.L_x_3372) ;  /* 0xffffffe800c47947 */ /* 0x000fea000383ffff */
.L_x_3330:
[----:B------:R-:W-:Y:S01]  /*12660*/  BSSY B0, `(.L_x_3373) ;  /* 0x0000006000007945 */ /* 0x000fe20003800000 */
[----:B------:R-:W-:-:S07]  /*12670*/  IMAD.MOV.U32 R15, RZ, RZ, -0x1 ;  /* 0xffffffffff0f7424 */ /* 0x000fce00078e00ff */
[----:B0-----:R-:W-:Y:S05]  /*12680*/  WARPSYNC.COLLECTIVE R15, `(.L_x_3374) ;  /* 0x000000000f0c7348 */ /* 0x001fea0003c00000 */
[----:B------:R-:W-:Y:S02]  /*12690*/  ELECT P6, UR62, PT ;  /* 0x00000000003e782f */ /* 0x000fe400038c0000 */
[----:B------:R-:W-:Y:S01]  /*126a0*/  MOV R14, UR62 ;  /* 0x0000003e000e7c02 */ /* 0x000fe20008000f00 */
[----:B0-----:R-:W-:Y:S10]  /*126b0*/  ENDCOLLECTIVE ;  /* 0x000000000000791b */ /* 0x001ff40003800000 */
.L_x_3374:
[----:B------:R-:W-:Y:S05]  /*126c0*/  BSYNC B0 ;  /* 0x0000000000007941 */ /* 0x000fea0003800000 */
.L_x_3373:
[----:B------:R-:W-:Y:S05]  /*126d0*/  BRA `(.L_x_3375) ;  /* 0xffffffe800b87947 */ /* 0x000fea000383ffff */
.L_x_3332:
[----:B0-----:R0:W1:Y:S02]  /*126e0*/  SYNCS.PHASECHK.TRANS64.TRYWAIT P0, [R7+URZ], R4 ;  /* 0x00000004070075a7 */ /* 0x001064000800017f */
[----:B-1----:R-:W-:Y:S05]  /*126f0*/  @!P0 NANOSLEEP.SYNCS 0x989680 ;  /* 0x009896800000895d */ /* 0x002fea0003900000 */
[----:B------:R-:W1:Y:S02]  /*12700*/  @!P0 SYNCS.PHASECHK.TRANS64 P0, [R7+URZ], R4 ;  /* 0x00000004070085a7 */ /* 0x000e64000800007f */
[----:B-1----:R-:W-:Y:S05]  /*12710*/  @!P0 BRA `(.L_x_3332) ;  /* 0xfffffffc00f08947 */ /* 0x002fea000383ffff */
[----:B------:R-:W-:Y:S05]  /*12720*/  BRA `(.L_x_3376) ;  /* 0xffffffe800f47947 */ /* 0x000fea000383ffff */
.L_x_3333:
[----:B-1----:R1:W2:Y:S02]  /*12730*/  SYNCS.PHASECHK.TRANS64.TRYWAIT P0, [R8+URZ], R5 ;  /* 0x00000005080075a7 */ /* 0x0022a4000800017f */
[----:B--2---:R-:W-:Y:S05]  /*12740*/  @!P0 NANOSLEEP.SYNCS 0x989680 ;  /* 0x009896800000895d */ /* 0x004fea0003900000 */
[----:B------:R-:W2:Y:S02]  /*12750*/  @!P0 SYNCS.PHASECHK.TRANS64 P0, [R8+URZ], R5 ;  /* 0x00000005080085a7 */ /* 0x000ea4000800007f */
[----:B--2---:R-:W-:Y:S05]  /*12760*/  @!P0 BRA `(.L_x_3333) ;  /* 0xfffffffc00f08947 */ /* 0x004fea000383ffff */
[----:B------:R-:W-:Y:S05]  /*12770*/  BRA `(.L_x_3377) ;  /* 0xffffffe800e87947 */ /* 0x000fea000383ffff */
.L_x_3335:
[----:B0-----:R0:W2:Y:S02]  /*12780*/  SYNCS.PHASECHK.TRANS64.TRYWAIT P0, [R7+URZ], R4 ;  /* 0x00000004070075a7 */ /* 0x0010a4000800017f */
[----:B--2---:R-:W-:Y:S05]  /*12790*/  @!P0 NANOSLEEP.SYNCS 0x989680 ;  /* 0x009896800000895d */ /* 0x004fea0003900000 */
[----:B------:R-:W2:Y:S02]  /*127a0*/  @!P0 SYNCS.PHASECHK.TRANS64 P0, [R7+URZ], R4 ;  /* 0x00000004070085a7 */ /* 0x000ea4000800007f */
[----:B--2---:R-:W-:Y:S05]  /*127b0*/  @!P0 BRA `(.L_x_3335) ;  /* 0xfffffffc00f08947 */ /* 0x004fea000383ffff */
[----:B------:R-:W-:Y:S05]  /*127c0*/  BRA `(.L_x_3378) ;  /* 0xffffffe800ec7947 */ /* 0x000fea000383ffff */
.L_x_3379:
        /* <DEDUP_REMOVED lines=11> */
.L_x_14848:


//--------------------- .text._ZN7cutlass13device_kernelIN5flash11enable_sm90INS1_16FlashAttnFwdSm90INS1_25CollectiveMainloopFwdSm90ILi2EN4cute5tupleIJNS5_1CILi1EEES8_S8_EEENS6_IJNS7_ILi128EEENS7_ILi112EEENS7_ILi192EEEEEELi192ENS_6half_tEfNS_4arch4Sm90ELb0ELb0ELb0ELb1ELb0ELb0ELb0ELb1ELb1ELb1ELb1ELb0EEENS1_21CollectiveEpilogueFwdINS6_IJSA_SC_SB_EEES9_SE_SG_Li256ELb1ELb1ELb1ELb0EEENS1_36VarlenDynamicPersistentTileSchedulerILi128ELi112ELi256ELi128ELb1ELb1ELb1ELb0ELb1ELb1EEEEEEEEEvNT_6ParamsE --------------------------
	.section	.text._ZN7cutlass13device_kernelIN5flash11enable_sm90INS1_16FlashAttnFwdSm90INS1_25CollectiveMainloopFwdSm90ILi2EN4cute5tupleIJNS5_1CILi1EEES8_S8_EEENS6_IJNS7_ILi128EEENS7_ILi112EEENS7_ILi192EEEEEELi192ENS_6half_tEfNS_4arch4Sm90ELb0ELb0ELb0ELb1ELb0ELb0ELb0ELb1ELb1ELb1ELb1ELb0EEENS1_21CollectiveEpilogueFwdINS6_IJSA_SC_SB_EEES9_SE_SG_Li256ELb1ELb1ELb1ELb0EEENS1_36VarlenDynamicPersistentTileSchedulerILi128ELi112ELi256ELi128ELb1ELb1ELb1ELb0ELb1ELb1EEEEEEEEEvNT_6ParamsE,"ax",@progbits
	.align	128
.text._ZN7cutlass13device_kernelIN5flash11enable_sm90INS1_16FlashAttnFwdSm90INS1_25CollectiveMainloopFwdSm90ILi2EN4cute5tupleIJNS5_1CILi1EEES8_S8_EEENS6_IJNS7_ILi128EEENS7_ILi112EEENS7_ILi192EEEEEELi192ENS_6half_tEfNS_4arch4Sm90ELb0ELb0ELb0ELb1ELb0ELb0ELb0ELb1ELb1ELb1ELb1ELb0EEENS1_21CollectiveEpilogueFwdINS6_IJSA_SC_SB_EEES9_SE_SG_Li256ELb1ELb1ELb1ELb0EEENS1_36VarlenDynamicPersistentTileSchedulerILi128ELi112ELi256ELi128ELb1ELb1ELb1ELb0ELb1ELb1EEEEEEEEEvNT_6ParamsE:
        .type           _ZN7cutlass13device_kernelIN5flash11enable_sm90INS1_16FlashAttnFwdSm90INS1_25CollectiveMainloopFwdSm90ILi2EN4cute5tupleIJNS5_1CILi1EEES8_S8_EEENS6_IJNS7_ILi128EEENS7_ILi112EEENS7_ILi192EEEEEELi192ENS_6half_tEfNS_4arch4Sm90ELb0ELb0ELb0ELb1ELb0ELb0ELb0ELb1ELb1ELb1ELb1ELb0EEENS1_21CollectiveEpilogueFwdINS6_IJSA_SC_SB_EEES9_SE_SG_Li256ELb1ELb1ELb1ELb0EEENS1_36VarlenDynamicPersistentTileSchedulerILi128ELi112ELi256ELi128ELb1ELb1ELb1ELb0ELb1ELb1EEEEEEEEEvNT_6ParamsE,@function
        .size           _ZN7cutlass13device_kernelIN5flash11enable_sm90INS1_16FlashAttnFwdSm90INS1_25CollectiveMainloopFwdSm90ILi2EN4cute5tupleIJNS5_1CILi1EEES8_S8_EEENS6_IJNS7_ILi128EEENS7_ILi112EEENS7_ILi192EEEEEELi192ENS_6half_tEfNS_4arch4Sm90ELb0ELb0ELb0ELb1ELb0ELb0ELb0ELb1ELb1ELb1ELb1ELb0EEENS1_21CollectiveEpilogueFwdINS6_IJSA_SC_SB_EEES9_SE_SG_Li256ELb1ELb1ELb1ELb0EEENS1_36VarlenDynamicPersistentTileSchedulerILi128ELi112ELi256ELi128ELb1ELb1ELb1ELb0ELb1ELb1EEEEEEEEEvNT_6ParamsE,(.L_x_14849 - _ZN7cutlass13device_kernelIN5flash11enable_sm90INS1_16FlashAttnFwdSm90INS1_25CollectiveMainloopFwdSm90ILi2EN4cute5tupleIJNS5_1CILi1EEES8_S8_EEENS6_IJNS7_ILi128EEENS7_ILi112EEENS7_ILi192EEEEEELi192ENS_6half_tEfNS_4arch4Sm90ELb0ELb0ELb0ELb1ELb0ELb0ELb0ELb1ELb1ELb1ELb1ELb0EEENS1_21CollectiveEpilogueFwdINS6_IJSA_SC_SB_EEES9_SE_SG_Li256ELb1ELb1ELb1ELb0EEENS1_36VarlenDynamicPersistentTileSchedulerILi128ELi112ELi256ELi128ELb1ELb1ELb1ELb0ELb1ELb1EEEEEEEEEvNT_6ParamsE)
        .other          _ZN7cutlass13device_kernelIN5flash11enable_sm90INS1_16FlashAttnFwdSm90INS1_25CollectiveMainloopFwdSm90ILi2EN4cute5tupleIJNS5_1CILi1EEES8_S8_EEENS6_IJNS7_ILi128EEENS7_ILi112EEENS7_ILi192EEEEEELi192ENS_6half_tEfNS_4arch4Sm90ELb0ELb0ELb0ELb1ELb0ELb0ELb0ELb1ELb1ELb1ELb1ELb0EEENS1_21CollectiveEpilogueFwdINS6_IJSA_SC_SB_EEES9_SE_SG_Li256ELb1ELb1ELb1ELb0EEENS1_36VarlenDynamicPersistentTileSchedulerILi128ELi112ELi256ELi128ELb1ELb1ELb1ELb0ELb1ELb1EEEEEEEEEvNT_6ParamsE,@"STO_CUDA_ENTRY STV_DEFAULT"
_ZN7cutlass13device_kernelIN5flash11enable_sm90INS1_16FlashAttnFwdSm90INS1_25CollectiveMainloopFwdSm90ILi2EN4cute5tupleIJNS5_1CILi1EEES8_S8_EEENS6_IJNS7_ILi128EEENS7_ILi112EEENS7_ILi192EEEEEELi192ENS_6half_tEfNS_4arch4Sm90ELb0ELb0ELb0ELb1ELb0ELb0ELb0ELb1ELb1ELb1ELb1ELb0EEENS1_21CollectiveEpilogueFwdINS6_IJSA_SC_SB_EEES9_SE_SG_Li256ELb1ELb1ELb1ELb0EEENS1_36VarlenDynamicPersistentTileSchedulerILi128ELi112ELi256ELi128ELb1ELb1ELb1ELb0ELb1ELb1EEEEEEEEEvNT_6ParamsE:
        /* <DEDUP_REMOVED lines=18> */
.L_x_3381:
[----:B------:R-:W-:Y:S05]  /*0120*/  BSYNC B0 ;  /* 0x0000000000007941 */ /* 0x000fea0003800000 */
.L_x_3380:
        /* <DEDUP_REMOVED lines=41> */
.L_x_3382:
        /* <DEDUP_REMOVED lines=22> */
.L_x_3383:
        /* <DEDUP_REMOVED lines=18> */
.L_x_3384:
        /* <DEDUP_REMOVED lines=22> */
.L_x_3385:
        /* <DEDUP_REMOVED lines=22> */
.L_x_3386:
        /* <DEDUP_REMOVED lines=8> */
.L_x_3388:
        /* <DEDUP_REMOVED lines=14> */
[----:B0-----:R-:W2:Y:S01]  /*0a60*/  LDL R2, [R1+0x64] ;  /* 0x0000640001027983 */ /* 0x001ea20000100800 */
[----:B------:R-:W-:Y:S01]  /*0a70*/  R2UR UR5, R9 ;  /* 0x00000000090572ca */ /* 0x000fe200000e0000 */
[----:B------:R-:W-:Y:S01]  /*0a80*/  IMAD.MOV.U32 R232, RZ, RZ, RZ ;  /* 0x000000ffffe87224 */ /* 0x000fe200078e00ff */
[----:B------:R-:W-:Y:S01]  /*0a90*/  R2UR UR6, R10 ;  /* 0x000000000a0672ca */ /* 0x000fe200000e0000 */
[----:B------:R-:W0:Y:S01]  /*0aa0*/  S2R R0, SR_TID.X ;  /* 0x0000000000007919 */ /* 0x000e220000002100 */
[----:B------:R-:W-:Y:S02]  /*0ab0*/  R2UR UR7, R11 ;  /* 0x000000000b0772ca */ /* 0x000fe400000e0000 */
[----:B------:R-:W-:Y:S01]  /*0ac0*/  CS2R R16, SRZ ;  /* 0x0000000000107805 */ /* 0x000fe2000001ff00 */
[----:B0-----:R-:W-:-:S05]  /*0ad0*/  VIADD R12, R0, 0xffffff80 ;  /* 0xffffff80000c7836 */ /* 0x001fca0000000000 */
[----:B------:R-:W-:-:S04]  /*0ae0*/  SHF.R.S32.HI R0, RZ, 0x1f, R12 ;  /* 0x0000001fff007819 */ /* 0x000fc8000001140c */
[CC--:B------:R-:W-:Y:S02]  /*0af0*/  LEA.HI R4, R0.reuse, R12.reuse, RZ, 0x5 ;  /* 0x0000000c00047211 */ /* 0x0c0fe400078f28ff */
[CC--:B------:R-:W-:Y:S02]  /*0b00*/  LEA.HI R3, R0.reuse, R12.reuse, RZ, 0x4 ;  /* 0x0000000c00037211 */ /* 0x0c0fe400078f20ff */
[----:B------:R-:W-:Y:S01]  /*0b10*/  LEA.HI R11, R0, R12, RZ, 0x2 ;  /* 0x0000000c000b7211 */ /* 0x000fe200078f10ff */
[----:B------:R-:W-:Y:S01]  /*0b20*/  IMAD.SHL.U32 R5, R4, 0x20, RZ ;  /* 0x0000002004057824 */ /* 0x000fe200078e00ff */
[----:B------:R-:W-:Y:S02]  /*0b30*/  LOP3.LUT R4, R3, 0x3fffff0, RZ, 0xc0, !PT ;  /* 0x03fffff003047812 */ /* 0x000fe400078ec0ff */
[----:B------:R-:W-:Y:S02]  /*0b40*/  LOP3.LUT R11, R11, 0xfffffffc, RZ, 0xc0, !PT ;  /* 0xfffffffc0b0b7812 */ /* 0x000fe400078ec0ff */
[----:B------:R-:W-:Y:S01]  /*0b50*/  LOP3.LUT R5, R5, 0xfffffc00, RZ, 0xc0, !PT ;  /* 0xfffffc0005057812 */ /* 0x000fe200078ec0ff */
[----:B------:R-:W-:-:S02]  /*0b60*/  IMAD.IADD R4, R12, 0x1, -R4 ;  /* 0x000000010c047824 */ /* 0x000fc400078e0a04 */
[----:B------:R-:W-:Y:S01]  /*0b70*/  IMAD.IADD R11, R12, 0x1, -R11 ;  /* 0x000000010c0b7824 */ /* 0x000fe200078e0a0b */
[----:B--2---:R-:W-:Y:S02]  /*0b80*/  R2UR UR4, R2 ;  /* 0x00000000020472ca */ /* 0x004fe400000e0000 */
[CC--:B------:R-:W-:Y:S02]  /*0b90*/  LEA.HI R2, R0.reuse, R12.reuse, RZ, 0x7 ;  /* 0x0000000c00027211 */ /* 0x0c0fe400078f38ff */
[----:B------:R-:W-:Y:S02]  /*0ba0*/  LEA.HI R0, R0, R12, RZ, 0x3 ;  /* 0x0000000c00007211 */ /* 0x000fe400078f18ff */
[----:B------:R-:W-:Y:S02]  /*0bb0*/  LOP3.LUT R234, R2, 0xffffff80, RZ, 0xc0, !PT ;  /* 0xffffff8002ea7812 */ /* 0x000fe400078ec0ff */
[----:B------:R-:W-:Y:S02]  /*0bc0*/  SHF.R.S32.HI R13, RZ, 0x7, R2 ;  /* 0x00000007ff0d7819 */ /* 0x000fe40000011402 */
[----:B------:R-:W-:Y:S01]  /*0bd0*/  LOP3.LUT R19, R0, 0xfffffff8, RZ, 0xc0, !PT ;  /* 0xfffffff800137812 */ /* 0x000fe200078ec0ff */
[----:B------:R-:W-:Y:S01]  /*0be0*/  IMAD.IADD R234, R12, 0x1, -R234 ;  /* 0x000000010cea7824 */ /* 0x000fe200078e0aea */
[----:B------:R-:W-:Y:S01]  /*0bf0*/  LEA.HI R2, R2, R13, RZ, 0x1 ;  /* 0x0000000d02027211 */ /* 0x000fe200078f08ff */
[----:B------:R-:W-:Y:S01]  /*0c00*/  ULOP3.LUT UR4, UR4, 0x1, URZ, 0xfc, !UPT ;  /* 0x0000000104047892 */ /* 0x000fe2000f8efc3f */
[----:B------:R-:W-:Y:S01]  /*0c10*/  SHF.R.S32.HI R230, RZ, 0x3, R0 ;  /* 0x00000003ffe67819 */ /* 0x000fe20000011400 */
[----:B------:R-:W-:Y:S01]  /*0c20*/  IMAD.IADD R19, R12, 0x1, -R19 ;  /* 0x000000010c137824 */ /* 0x000fe200078e0a13 */
[----:B------:R-:W-:-:S02]  /*0c30*/  SHF.R.S32.HI R7, RZ, 0x1f, R234 ;  /* 0x0000001fff077819 */ /* 0x000fc400000114ea */
[----:B------:R-:W-:Y:S02]  /*0c40*/  LOP3.LUT R2, R2, 0x3fffffe, RZ, 0xc0, !PT ;  /* 0x03fffffe02027812 */ /* 0x000fe400078ec0ff */
[CC--:B------:R-:W-:Y:S02]  /*0c50*/  LEA.HI R8, R7.reuse, R234.reuse, RZ, 0x2 ;  /* 0x000000ea07087211 */ /* 0x0c0fe400078f10ff */
[----:B------:R-:W-:Y:S01]  /*0c60*/  LEA.HI R7, R7, R234, RZ, 0x5 ;  /* 0x000000ea07077211 */ /* 0x000fe200078f28ff */
[----:B------:R-:W-:Y:S01]  /*0c70*/  IMAD.IADD R2, R13, 0x1, -R2 ;  /* 0x000000010d027824 */ /* 0x000fe200078e0a02 */
[--C-:B------:R-:W-:Y:S02]  /*0c80*/  SHF.R.S32.HI R9, RZ, 0x2, R8.reuse ;  /* 0x00000002ff097819 */ /* 0x100fe40000011408 */
[----:B------:R-:W-:Y:S02]  /*0c90*/  SHF.R.S32.HI R6, RZ, 0x1f, R8 ;  /* 0x0000001fff067819 */ /* 0x000fe40000011408 */
[----:B------:R-:W-:-:S02]  /*0ca0*/  SHF.R.S32.HI R7, RZ, 0x5, R7 ;  /* 0x00000005ff077819 */ /* 0x000fc40000011407 */
[----:B------:R-:W-:-:S04]  /*0cb0*/  LEA.HI R6, R6, R9, RZ, 0x3 ;  /* 0x0000000906067211 */ /* 0x000fc800078f18ff */
[----:B------:R-:W-:Y:S01]  /*0cc0*/  LOP3.LUT R10, R6, 0xfffffff8, RZ, 0xc0, !PT ;  /* 0xfffffff8060a7812 */ /* 0x000fe200078ec0ff */
[----:B------:R-:W-:Y:S01]  /*0cd0*/  IMAD R6, R4, 0x40, R5 ;  /* 0x0000004004067824 */ /* 0x000fe200078e0205 */
[----:B------:R-:W-:Y:S02]  /*0ce0*/  SHF.R.S32.HI R4, RZ, 0x4, R3 ;  /* 0x00000004ff047819 */ /* 0x000fe40000011403 */
[----:B------:R-:W-:Y:S01]  /*0cf0*/  LEA.HI R5, R11, R11, RZ, 0x1 ;  /* 0x0000000b0b057211 */ /* 0x000fe200078f08ff */
[----:B------:R-:W-:Y:S01]  /*0d00*/  IMAD.IADD R10, R9, 0x1, -R10 ;  /* 0x00000001090a7824 */ /* 0x000fe200078e0a0a */
[----:B------:R-:W-:-:S03]  /*0d10*/  LEA.HI R3, R3, R4, RZ, 0x1 ;  /* 0x0000000403037211 */ /* 0x000fc600078f08ff */
[----:B------:R-:W-:Y:S01]  /*0d20*/  IMAD R7, R7, 0x10, R10 ;  /* 0x0000001007077824 */ /* 0x000fe200078e020a */
[----:B------:R-:W-:-:S03]  /*0d30*/  LOP3.LUT R3, R3, 0x1ffffffe, RZ, 0xc0, !PT ;  /* 0x1ffffffe03037812 */ /* 0x000fc600078ec0ff */
[----:B------:R-:W-:Y:S02]  /*0d40*/  IMAD R2, R2, 0x40, R7 ;  /* 0x0000004002027824 */ /* 0x000fe400078e0207 */
[----:B------:R-:W-:Y:S01]  /*0d50*/  IMAD.IADD R3, R4, 0x1, -R3 ;  /* 0x0000000104037824 */ /* 0x000fe200078e0a03 */
[----:B------:R-:W-:-:S03]  /*0d60*/  LOP3.LUT R4, R5, 0x1ffffffe, RZ, 0xc0, !PT ;  /* 0x1ffffffe05047812 */ /* 0x000fc600078ec0ff */
[----:B------:R-:W-:Y:S01]  /*0d70*/  IMAD R5, R3, 0x8, R6 ;  /* 0x0000000803057824 */ /* 0x000fe200078e0206 */
[----:B------:R-:W-:Y:S01]  /*0d80*/  LOP3.LUT R3, R8, 0x7ffffffc, RZ, 0xc0, !PT ;  /* 0x7ffffffc08037812 */ /* 0x000fe200078ec0ff */
[----:B------:R-:W-:-:S03]  /*0d90*/  IMAD.IADD R4, R11, 0x1, -R4 ;  /* 0x000000010b047824 */ /* 0x000fc600078e0a04 */
[----:B------:R0:W-:Y:S01]  /*0da0*/  STL [R1+0x5c], R5 ;  /* 0x00005c0501007387 */ /* 0x0001e20000100800 */
[----:B------:R-:W-:-:S03]  /*0db0*/  IMAD.IADD R3, R234, 0x1, -R3 ;  /* 0x00000001ea037824 */ /* 0x000fc600078e0a03 */
[----:B------:R-:W-:Y:S01]  /*0dc0*/  STL [R1+0x54], R2 ;  /* 0x0000540201007387 */ /* 0x000fe20000100800 */
[----:B------:R-:W-:-:S04]  /*0dd0*/  IMAD.SHL.U32 R204, R3, 0x2, RZ ;  /* 0x0000000203cc7824 */ /* 0x000fc800078e00ff */
[C---:B------:R-:W-:Y:S02]  /*0de0*/  VIADD R226, R204.reuse, 0x10 ;  /* 0x00000010cce27836 */ /* 0x040fe40000000000 */
[C---:B------:R-:W-:Y:S02]  /*0df0*/  VIADD R223, R204.reuse, 0x28 ;  /* 0x00000028ccdf7836 */ /* 0x040fe40000000000 */
        /* <DEDUP_REMOVED lines=12> */
[----:B------:R-:W-:Y:S01]  /*0ec0*/  VIADD R227, R204, 0x8 ;  /* 0x00000008cce37836 */ /* 0x000fe20000000000 */
[----:B------:R-:W-:Y:S01]  /*0ed0*/  SHF.R.S32.HI R0, RZ, 0x1f, R208 ;  /* 0x0000001fff007819 */ /* 0x000fe200000114d0 */
[----:B------:R-:W-:Y:S01]  /*0ee0*/  IMAD R0, R4, 0x8, R2 ;  /* 0x0000000804007824 */ /* 0x000fe200078e0202 */
[----:B------:R0:W-:Y:S01]  /*0ef0*/  STL [R1+0x60], R5 ;  /* 0x0000600501007387 */ /* 0x0001e20000100800 */
[C---:B------:R-:W-:Y:S01]  /*0f00*/  VIADD R225, R204.reuse, 0x18 ;  /* 0x00000018cce17836 */ /* 0x040fe20000000000 */
[----:B------:R-:W-:Y:S01]  /*0f10*/  SHF.R.S32.HI R3, RZ, 0x1f, R227 ;  /* 0x0000001fff037819 */ /* 0x000fe200000114e3 */
[C---:B------:R-:W-:Y:S01]  /*0f20*/  VIADD R224, R204.reuse, 0x20 ;  /* 0x00000020cce07836 */ /* 0x040fe20000000000 */
[----:B------:R1:W-:Y:S01]  /*0f30*/  STL [R1+0x58], R0 ;  /* 0x0000580001007387 */ /* 0x0003e20000100800 */
[----:B------:R-:W-:-:S02]  /*0f40*/  VIADD R222, R204, 0x30 ;  /* 0x00000030ccde7836 */ /* 0x000fc40000000000 */
[C---:B------:R-:W-:Y:S01]  /*0f50*/  VIADD R221, R204.reuse, 0x38 ;  /* 0x00000038ccdd7836 */ /* 0x040fe20000000000 */
[----:B------:R-:W-:Y:S01]  /*0f60*/  SHF.R.S32.HI R3, RZ, 0x1f, R224 ;  /* 0x0000001fff037819 */ /* 0x000fe200000114e0 */
        /* <DEDUP_REMOVED lines=24> */
[----:B-1----:R-:W-:-:S07]  /*10f0*/  SHF.R.S32.HI R235, RZ, 0x1f, R205 ;  /* 0x0000001fffeb7819 */ /* 0x002fce00000114cd */
.L_x_3435:
[----:B------:R-:W-:Y:S01]  /*1100*/  ULDC.64 UR8, c[0x0][0xc88] ;  /* 0x0003220000087ab9 */ /* 0x000fe20000000a00 */
[----:B------:R-:W-:Y:S01]  /*1110*/  ULDC.64 UR12, c[0x0][0x208] ;  /* 0x00008200000c7ab9 */ /* 0x000fe20000000a00 */
[----:B------:R-:W-:Y:S01]  /*1120*/  UIMAD.WIDE UR8, UR7, 0x4, UR8 ;  /* 0x00000004070878a5 */ /* 0x000fe2000f8e0208 */
[----:B------:R-:W-:-:S05]  /*1130*/  ULDC.64 UR10, c[0x0][0xa20] ;  /* 0x00028800000a7ab9 */ /* 0x000fca0000000a00 */
[----:B0-2-4-:R-:W-:Y:S02]  /*1140*/  IMAD.U32 R2, RZ, RZ, UR8 ;  /* 0x00000008ff027e24 */ /* 0x015fe4000f8e00ff */
        /* <DEDUP_REMOVED lines=10> */
[----:B------:R-:W-:Y:S01]  /*11f0*/  USHF.R.S32.HI UR14, URZ, 0x1f, UR4 ;  /* 0x0000001f3f0e7899 */ /* 0x000fe20008011404 */
[----:B------:R-:W-:Y:S01]  /*1200*/  IMAD.U32 R229, RZ, RZ, UR5 ;  /* 0x00000005ffe57e24 */ /* 0x000fe2000f8e00ff */
[----:B------:R-:W-:Y:S02]  /*1210*/  @UP0 ULEA UR8, UP2, UR4, UR8, 0x2 ;  /* 0x0000000804080291 */ /* 0x000fe4000f84103f */
[----:B------:R-:W-:Y:S02]  /*1220*/  IMAD.U32 R231, RZ, RZ, UR4 ;  /* 0x00000004ffe77e24 */ /* 0x000fe4000f8e00ff */
[----:B------:R-:W-:Y:S02]  /*1230*/  @UP0 ULEA.HI.X UR9, UR4, UR9, UR14, 0x2, UP2 ;  /* 0x0000000904090291 */ /* 0x000fe400090f140e */
[----:B------:R-:W-:Y:S01]  /*1240*/  IMAD.U32 R233, RZ, RZ, UR14 ;  /* 0x0000000effe97e24 */ /* 0x000fe2000f8e00ff */
[----:B------:R-:W-:Y:S01]  /*1250*/  @UP1 ULEA UR10, UP0, UR4, UR10, 0x2 ;  /* 0x0000000a040a1291 */ /* 0x000fe2000f80103f */
[----:B------:R-:W-:-:S03]  /*1260*/  IMAD.U32 R2, RZ, RZ, UR8 ;  /* 0x00000008ff027e24 */ /* 0x000fc6000f8e00ff */
[----:B------:R-:W-:Y:S01]  /*1270*/  @UP1 ULEA.HI.X UR11, UR4, UR11, UR14, 0x2, UP0 ;  /* 0x0000000b040b1291 */ /* 0x000fe200080f140e */
[----:B------:R-:W-:Y:S01]  /*1280*/  IMAD.U32 R3, RZ, RZ, UR9 ;  /* 0x00000009ff037e24 */ /* 0x000fe2000f8e00ff */
[----:B------:R-:W-:Y:S01]  /*1290*/  ULDC.64 UR8, c[0x0][0x418] ;  /* 0x0001060000087ab9 */ /* 0x000fe20000000a00 */
[----:B-1----:R-:W-:Y:S01]  /*12a0*/  IMAD.U32 R4, RZ, RZ, UR10 ;  /* 0x0000000aff047e24 */ /* 0x002fe2000f8e00ff */
[----:B------:R-:W-:Y:S02]  /*12b0*/  ULOP3.LUT UR5, UR6, 0xffff, URZ, 0xc0, !UPT ;  /* 0x0000ffff06057892 */ /* 0x000fe4000f8ec03f */
[----:B---3--:R-:W-:Y:S01]  /*12c0*/  IMAD.U32 R5, RZ, RZ, UR11 ;  /* 0x0000000bff057e24 */ /* 0x008fe2000f8e00ff */
[----:B------:R-:W2:Y:S01]  /*12d0*/  @P0 LDG.E R2, desc[UR12][R2.64] ;  /* 0x0000000c02020981 */ /* 0x000ea2000c1e1900 */
[----:B------:R-:W-:-:S03]  /*12e0*/  ULDC UR4, c[0x0][0x424] ;  /* 0x0001090000047ab9 */ /* 0x000fc60000000800 */
[----:B------:R-:W3:Y:S01]  /*12f0*/  @P1 LDG.E R4, desc[UR12][R4.64] ;  /* 0x0000000c04041981 */ /* 0x000ee2000c1e1900 */
[----:B------:R-:W-:Y:S01]  /*1300*/  UISETP.NE.U32.AND UP0, UPT, UR8, URZ, UPT ;  /* 0x0000003f0800728c */ /* 0x000fe2000bf05070 */
[----:B------:R-:W-:Y:S01]  /*1310*/  IMAD.U32 R228, RZ, RZ, UR5 ;  /* 0x00000005ffe47e24 */ /* 0x000fe2000f8e00ff */
[----:B------:R-:W-:Y:S01]  /*1320*/  ULDC UR5, c[0x0][0x2f0] ;  /* 0x0000bc0000057ab9 */ /* 0x000fe20000000800 */
[----:B------:R-:W-:Y:S01]  /*1330*/  UMOV UR50, URZ ;  /* 0x0000003f00327c82 */ /* 0x000fe20008000000 */
[----:B------:R-:W-:Y:S02]  /*1340*/  UISETP.NE.AND.EX UP0, UPT, UR9, URZ, UPT, UP0 ;  /* 0x0000003f0900728c */ /* 0x000fe4000bf05300 */
[----:B------:R-:W-:Y:S02]  /*1350*/  ULOP3.LUT UR7, UR6, 0xff0000, URZ, 0xc0, !UPT ;  /* 0x00ff000006077892 */ /* 0x000fe4000f8ec03f */
[----:B------:R-:W-:Y:S02]  /*1360*/  USEL UR4, UR4, 0x1, UP0 ;  /* 0x0000000104047887 */ /* 0x000fe40008000000 */
[----:B------:R-:W-:-:S02]  /*1370*/  ULOP3.LUT UR6, UR6, 0xff000000, URZ, 0xc0, !UPT ;  /* 0xff00000006067892 */ /* 0x000fc4000f8ec03f */
[----:B------:R-:W-:Y:S01]  /*1380*/  UIMAD UR4, UR4, UR5, URZ ;  /* 0x00000005040472a4 */ /* 0x000fe2000f8e023f */
[----:B--2---:R-:W-:-:S06]  /*1390*/  @P0 R2UR UR50, R2 ;  /* 0x00000000023202ca */ /* 0x004fcc00000e0000 */
[----:B---3--:R-:W-:Y:S01]  /*13a0*/  @P1 R2UR UR4, R4 ;  /* 0x00000000040412ca */ /* 0x008fe200000e0000 */
[----:B-----5:R-:W-:-:S14]  /*13b0*/  @P1 BRA `(.L_x_3389) ;  /* 0x00000000003c1947 */ /* 0x020fdc0003800000 */
        /* <DEDUP_REMOVED lines=15> */
.L_x_3389:
[----:B------:R-:W-:Y:S02]  /*14b0*/  UIADD3 UR50, -UR50, UR4, URZ ;  /* 0x0000000432327290 */ /* 0x000fe4000fffe13f */
[----:B------:R-:W-:Y:S02]  /*14c0*/  USHF.R.U32.HI UR6, URZ, 0x8, UR6 ;  /* 0x000000083f067899 */ /* 0x000fe40008011606 */
[----:B------:R-:W-:Y:S02]  /*14d0*/  UISETP.GE.AND UP0, UPT, UR50, 0x1, UPT ;  /* 0x000000013200788c */ /* 0x000fe4000bf06270 */
[----:B------:R-:W-:Y:S02]  /*14e0*/  UIADD3 UR5, UR50, 0x6f, URZ ;  /* 0x0000006f32057890 */ /* 0x000fe4000fffe03f */
[----:B------:R-:W-:Y:S02]  /*14f0*/  ULEA.HI UR7, UR7, UR6, URZ, 0x10 ;  /* 0x0000000607077291 */ /* 0x000fe4000f8f803f */
[----:B------:R-:W-:Y:S01]  /*1500*/  PLOP3.LUT P0, PT, PT, PT, UP0, 0x80, 0x0 ;  /* 0x000000000000781c */ /* 0x000fe20003f0f008 */
[----:B------:R-:W-:Y:S01]  /*1510*/  UMOV UR4, URZ ;  /* 0x0000003f00047c82 */ /* 0x000fe20008000000 */
[----:B------:R-:W-:-:S02]  /*1520*/  ULOP3.LUT UR8, UR7, 0xff, URZ, 0xc0, !UPT ;  /* 0x000000ff07087892 */ /* 0x000fc4000f8ec03f */
[----:B------:R-:W-:Y:S02]  /*1530*/  UIMAD.WIDE UR4, UR5, -0x6db6db6d, UR4 ;  /* 0x92492493050478a5 */ /* 0x000fe4000f8e0204 */
[----:B------:R-:W-:Y:S02]  /*1540*/  USHF.R.U32.HI UR7, URZ, 0x10, UR7 ;  /* 0x000000103f077899 */ /* 0x000fe40008011607 */
[----:B------:R-:W-:Y:S01]  /*1550*/  USHF.R.U32.HI UR6, URZ, 0x1f, UR5 ;  /* 0x0000001f3f067899 */ /* 0x000fe20008011605 */
[----:B------:R-:W-:Y:S02]  /*1560*/  IMAD.U32 R23, RZ, RZ, UR8 ;  /* 0x00000008ff177e24 */ /* 0x000fe4000f8e00ff */
        /* <DEDUP_REMOVED lines=41> */
.L_x_3390:
        /* <DEDUP_REMOVED lines=21> */
[----:B------:R-:W-:Y:S02]  /*1950*/  CS2R R92, SRZ ;  /* 0x00000000005c7805 */ /* 0x000fe4000001ff00 */
[----:B------:R-:W-:-:S02]  /*1960*/  CS2R R124, SRZ ;  /* 0x00000000007c7805 */ /* 0x000fc4000001ff00 */
[----:B------:R-:W-:Y:S01]  /*1970*/  R2UR UR51, R0 ;  /* 0x00000000003372ca */ /* 0x000fe200000e0000 */
[----:B------:R-:W-:Y:S01]  /*1980*/  IMAD.MOV.U32 R0, RZ, RZ, RZ ;  /* 0x000000ffff007224 */ /* 0x000fe200078e00ff */
        /* <DEDUP_REMOVED lines=46> */
[----:B------:R-:W-:-:S05]  /*1c70*/  SHF.R.S32.HI R5, RZ, 0x7, R5 ;  /* 0x00000007ff057819 */ /* 0x000fca0000011405 */
        /* <DEDUP_REMOVED lines=25> */
.L_x_3392:
[----:B------:R-:W2:Y:S01]  /*1e10*/  LDL R2, [R1+0x60] ;  /* 0x0000600001027983 */ /* 0x000ea20000100800 */
[----:B------:R-:W0:Y:S01]  /*1e20*/  S2UR UR5, SR_CgaCtaId ;  /* 0x00000000000579c3 */ /* 0x000e220000008800 */
[----:B------:R-:W-:Y:S01]  /*1e30*/  LEA.HI R0, R232, R232, RZ, 0x1 ;  /* 0x000000e8e8007211 */ /* 0x000fe200078f08ff */
[----:B------:R-:W-:Y:S01]  /*1e40*/  UMOV UR4, 0x400 ;  /* 0x0000040000047882 */ /* 0x000fe20000000000 */
[----:B------:R-:W-:Y:S02]  /*1e50*/  BSSY B0, `(.L_x_3393) ;  /* 0x000000b000007945 */ /* 0x000fe40003800000 */
[----:B------:R-:W-:-:S05]  /*1e60*/  LOP3.LUT R3, R0, 0xfffffffe, RZ, 0xc0, !PT ;  /* 0xfffffffe00037812 */ /* 0x000fca00078ec0ff */
[----:B------:R-:W-:-:S05]  /*1e70*/  IMAD.IADD R3, R232, 0x1, -R3 ;  /* 0x00000001e8037824 */ /* 0x000fca00078e0a03 */
[----:B------:R-:W-:Y:S01]  /*1e80*/  SHF.L.U32 R3, R3, 0x1f, RZ ;  /* 0x0000001f03037819 */ /* 0x000fe200000006ff */
[----:B0-----:R-:W-:-:S06]  /*1e90*/  ULEA UR4, UR5, UR4, 0x18 ;  /* 0x0000000405047291 */ /* 0x001fcc000f8ec03f */
[----:B------:R-:W-:-:S04]  /*1ea0*/  IMAD.U32 R4, RZ, RZ, UR4 ;  /* 0x00000004ff047e24 */ /* 0x000fc8000f8e00ff */
[----:B------:R-:W0:Y:S01]  /*1eb0*/  SYNCS.PHASECHK.TRANS64.TRYWAIT P1, [R4+URZ+0x36800], R3 ;  /* 0x03680003040075a7 */ /* 0x000e22000802017f */
[----:B--2---:R-:W-:-:S13]  /*1ec0*/  R2UR UR6, R2 ;  /* 0x00000000020672ca */ /* 0x004fda00000e0000 */
[----:B------:R-:W-:-:S05]  /*1ed0*/  IMAD.U32 R0, RZ, RZ, UR6 ;  /* 0x00000006ff007e24 */ /* 0x000fca000f8e00ff */
[----:B------:R-:W-:Y:S01]  /*1ee0*/  ISETP.NE.AND P0, PT, R0, 0x3, PT ;  /* 0x000000030000780c */ /* 0x000fe20003f05270 */
[----:B0-----:R-:W-:-:S12]  /*1ef0*/  @!P1 BRA `(.L_x_3394) ;  /* 0x0000013c00c49947 */ /* 0x001fd80003800000 */
.L_x_3562:
[----:B------:R-:W-:Y:S05]  /*1f00*/  BSYNC B0 ;  /* 0x0000000000007941 */ /* 0x000fea0003800000 */
.L_x_3393:
[----:B------:R-:W-:Y:S05]  /*1f10*/  @!P0 BRA `(.L_x_3395) ;  /* 0x0000000000048947 */ /* 0x000fea0003800000 */
[----:B------:R-:W-:Y:S01]  /*1f20*/  BPT.TRAP 0x1 ;  /* 0x000000040000795c */ /* 0x000fe20000300000 */
.L_x_3395:
[----:B------:R-:W-:Y:S01]  /*1f30*/  IMAD R0, R16, 0x8, R4 ;  /* 0x0000000810007824 */ /* 0x000fe200078e0204 */
[----:B0-----:R-:W-:-:S04]  /*1f40*/  SHF.L.U32 R3, R17, 0x1f, RZ ;  /* 0x0000001f11037819 */ /* 0x001fc800000006ff */
[----:B------:R0:W1:Y:S01]  /*1f50*/  SYNCS.PHASECHK.TRANS64.TRYWAIT P2, [R0+URZ+0x36830], R3 ;  /* 0x03683003000075a7 */ /* 0x000062000804017f */
[----:B------:R-:W-:Y:S05]  /*1f60*/  @!P0 BRA `(.L_x_3396) ;  /* 0x0000000000048947 */ /* 0x000fea0003800000 */
[----:B------:R-:W-:Y:S01]  /*1f70*/  BPT.TRAP 0x1 ;  /* 0x000000040000795c */ /* 0x000fe20000300000 */
.L_x_3396:
[----:B------:R-:W2:Y:S01]  /*1f80*/  S2R R2, SR_TID.X ;  /* 0x0000000000027919 */ /* 0x000ea20000002100 */
[----:B------:R-:W-:Y:S01]  /*1f90*/  IMAD.MOV.U32 R119, RZ, RZ, RZ ;  /* 0x000000ffff777224 */ /* 0x000fe200078e00ff */
[----:B--2---:R-:W-:Y:S01]  /*1fa0*/  LOP3.LUT P1, RZ, R2, 0x7f, RZ, 0xc0, !PT ;  /* 0x0000007f02ff7812 */ /* 0x004fe2000782c0ff */
[----:B-1----:R-:W-:-:S12]  /*1fb0*/  @P2 BRA `(.L_x_3397) ;  /* 0x0000000000082947 */ /* 0x002fd80003800000 */
[----:B------:R-:W1:Y:S02]  /*1fc0*/  SYNCS.PHASECHK.TRANS64.TRYWAIT P2, [R0+URZ+0x36830], R3 ;  /* 0x03683003000075a7 */ /* 0x000e64000804017f */
[----:B-1----:R-:W-:Y:S05]  /*1fd0*/  @!P2 BRA `(.L_x_3398) ;  /* 0x0000013c00a0a947 */ /* 0x002fea0003800000 */
.L_x_3397:
        /* <DEDUP_REMOVED lines=8> */
[----:B------:R-:W-:Y:S01]  /*2060*/  UMOV UR9, UR53 ;  /* 0x0000003500097c82 */ /* 0x000fe20008000000 */
[----:B------:R-:W-:Y:S01]  /*2070*/  UMOV UR52, UR49 ;  /* 0x0000003100347c82 */ /* 0x000fe20008000000 */
[----:B------:R-:W-:Y:S01]  /*2080*/  UMOV UR11, 0x40000040 ;  /* 0x40000040000b7882 */ /* 0x000fe20000000000 */
[----:B------:R-:W-:Y:S01]  /*2090*/  UMOV UR8, UR52 ;  /* 0x0000003400087c82 */ /* 0x000fe20008000000 */
[----:B------:R-:W-:Y:S01]  /*20a0*/  UMOV UR12, UR52 ;  /* 0x00000034000c7c82 */ /* 0x000fe20008000000 */
[----:B------:R-:W-:Y:S01]  /*20b0*/  UMOV UR13, UR53 ;  /* 0x00000035000d7c82 */ /* 0x000fe20008000000 */
[----:B------:R-:W-:Y:S01]  /*20c0*/  UIADD3 UR4, UR4, 0x21400, URZ ;  /* 0x0002140004047890 */ /* 0x000fe2000fffe03f */
[----:B------:R-:W-:Y:S01]  /*20d0*/  MOV R2, UR53 ;  /* 0x0000003500027c02 */ /* 0x000fe20008000f00 */
[----:B------:R-:W-:Y:S01]  /*20e0*/  UMOV UR15, 0x40000040 ;  /* 0x40000040000f7882 */ /* 0x000fe20000000000 */
[----:B------:R-:W-:Y:S01]  /*20f0*/  UMOV UR16, UR52 ;  /* 0x0000003400107c82 */ /* 0x000fe20008000000 */
[----:B------:R-:W-:Y:S01]  /*2100*/  USHF.R.U32.HI UR4, URZ, 0x4, UR4 ;  /* 0x000000043f047899 */ /* 0x000fe20008011604 */
[----:B01----:R-:W-:Y:S01]  /*2110*/  MOV R3, UR52 ;  /* 0x0000003400037c02 */ /* 0x003fe20008000f00 */
[----:B------:R-:W-:Y:S01]  /*2120*/  UMOV UR17, UR53 ;  /* 0x0000003500117c82 */ /* 0x000fe20008000000 */
[----:B------:R-:W-:Y:S01]  /*2130*/  UMOV UR19, 0x40000040 ;  /* 0x4000004000137882 */ /* 0x000fe20000000000 */
[----:B------:R-:W-:Y:S01]  /*2140*/  ULOP3.LUT UR4, UR4, 0x3fff, URZ, 0xc0, !UPT ;  /* 0x00003fff04047892 */ /* 0x000fe2000f8ec03f */
[----:B------:R-:W-:Y:S01]  /*2150*/  IMAD.U32 R5, RZ, RZ, UR51 ;  /* 0x00000033ff057e24 */ /* 0x000fe2000f8e00ff */
[----:B------:R-:W-:Y:S01]  /*2160*/  UIADD3 UR20, UR49, 0x2, URZ ;  /* 0x0000000231147890 */ /* 0x000fe2000fffe03f */
[----:B------:R-:W-:Y:S01]  /*2170*/  P2R R15, PR, RZ, 0x2 ;  /* 0x00000002ff0f7803 */ /* 0x000fe20000000000 */
[----:B------:R-:W-:Y:S01]  /*2180*/  ULOP3.LUT UR5, UR4, 0x10000, URZ, 0xfc, !UPT ;  /* 0x0001000004057892 */ /* 0x000fe2000f8efc3f */
[----:B------:R-:W-:Y:S01]  /*2190*/  P2R R21, PR, RZ, 0x1 ;  /* 0x00000001ff157803 */ /* 0x000fe20000000000 */
[----:B------:R-:W-:Y:S01]  /*21a0*/  UMOV UR23, 0x40000040 ;  /* 0x4000004000177882 */ /* 0x000fe20000000000 */
[----:B------:R-:W-:Y:S01]  /*21b0*/  UMOV UR4, UR52 ;  /* 0x0000003400047c82 */ /* 0x000fe20008000000 */
[----:B------:R-:W-:Y:S01]  /*21c0*/  UIMAD UR48, UR48, 0xa80, UR5 ;  /* 0x00000a80303078a4 */ /* 0x000fe2000f8e0205 */
[--C-:B------:R-:W-:Y:S01]  /*21d0*/  IMAD.MOV.U32 R118, RZ, RZ, R119.reuse ;  /* 0x000000ffff767224 */ /* 0x100fe200078e0077 */
[----:B------:R-:W-:Y:S01]  /*21e0*/  UMOV UR27, 0x40000040 ;  /* 0x40000040001b7882 */ /* 0x000fe20000000000 */
[----:B------:R-:W-:Y:S01]  /*21f0*/  IMAD.U32 R8, RZ, RZ, UR5 ;  /* 0x00000005ff087e24 */ /* 0x000fe2000f8e00ff */
[----:B------:R-:W-:Y:S01]  /*2200*/  UIADD3 UR6, UR48, 0x80, URZ ;  /* 0x0000008030067890 */ /* 0x000fe2000fffe03f */
[--C-:B------:R-:W-:Y:S01]  /*2210*/  IMAD.MOV.U32 R117, RZ, RZ, R119.reuse ;  /* 0x000000ffff757224 */ /* 0x100fe200078e0077 */
[----:B------:R-:W-:Y:S01]  /*2220*/  UMOV UR5, UR53 ;  /* 0x0000003500057c82 */ /* 0x000fe20008000000 */
[----:B------:R-:W-:Y:S01]  /*2230*/  UMOV UR54, UR48 ;  /* 0x0000003000367c82 */ /* 0x000fe20008000000 */
[----:B------:R-:W-:Y:S01]  /*2240*/  UIADD3 UR10, UR48, 0x180, URZ ;  /* 0x00000180300a7890 */ /* 0x000fe2000fffe03f */
[----:B------:R-:W-:Y:S01]  /*2250*/  HGMMA.64x16x16.F32 R72, gdesc[UR52], RZ, !UPT, gsb0 ;  /* 0x00200000344879f0 */ /* 0x000fe2000c0008ff */
[----:B------:R-:W-:Y:S01]  /*2260*/  UIADD3 UR14, UR48, 0x200, URZ ;  /* 0x00000200300e7890 */ /* 0x000fe2000fffe03f */
[--C-:B------:R-:W-:Y:S01]  /*2270*/  IMAD.MOV.U32 R116, RZ, RZ, R119.reuse ;  /* 0x000000ffff747224 */ /* 0x100fe200078e0077 */
        /* <DEDUP_REMOVED lines=8> */
[----:B------:R-:W-:Y:S01]  /*2300*/  UMOV UR31, 0x40000040 ;  /* 0x40000040001f7882 */ /* 0x000fe20000000000 */
        /* <DEDUP_REMOVED lines=28> */
[--C-:B------:R-:W-:Y:S01]  /*24d0*/  IMAD.MOV.U32 R95, RZ, RZ, R119.reuse ;  /* 0x000000ffff5f7224 */ /* 0x100fe200078e0077 */
[----:B------:R-:W-:Y:S02]  /*24e0*/  WARPGROUP.DEPBAR.LE gsb0, 0x0 ;  /* 0x00008000000079c5 */ /* 0x000fe40000010000 */
[----:B------:R-:W-:Y:S01]  /*24f0*/  WARPGROUP.ARRIVE ;  /* 0x00000000000079c5 */ /* 0x000fe20000000000 */
[----:B------:R-:W-:-:S02]  /*2500*/  IMAD.MOV.U32 R94, RZ, RZ, R119 ;  /* 0x000000ffff5e7224 */ /* 0x000fc400078e0077 */
[--C-:B------:R-:W-:Y:S02]  /*2510*/  IMAD.MOV.U32 R93, RZ, RZ, R119.reuse ;  /* 0x000000ffff5d7224 */ /* 0x100fe400078e0077 */
        /* <DEDUP_REMOVED lines=27> */
[----:B------:R-:W-:Y:S02]  /*26d0*/  UIADD3 UR8, UR48, 0x2, URZ ;  /* 0x0000000230087890 */ /* 0x000fe4000fffe03f */
[----:B------:R-:W-:Y:S01]  /*26e0*/  UIADD3 UR10, UR48, 0x182, URZ ;  /* 0x00000182300a7890 */ /* 0x000fe2000fffe03f */
[----:B------:R-:W-:Y:S01]  /*26f0*/  UMOV UR11, 0x40000040 ;  /* 0x40000040000b7882 */ /* 0x000fe20000000000 */
[----:B------:R-:W-:Y:S02]  /*2700*/  WARPGROUP.DEPBAR.LE gsb0, 0x0 ;  /* 0x00008000000079c5 */ /* 0x000fe40000010000 */
[----:B------:R-:W-:-:S06]  /*2710*/  WARPGROUP.ARRIVE ;  /* 0x00000000000079c5 */ /* 0x000fcc0000000000 */
[----:B------:R-:W-:Y:S01]  /*2720*/  HGMMA.64x16x16.F32 R40, gdesc[UR12], RZ, !UPT, gsb0 ;  /* 0x002000000c2879f0 */ /* 0x000fe2000c0008ff */
        /* <DEDUP_REMOVED lines=10> */
[----:B------:R-:W-:Y:S01]  /*27d0*/  UMOV UR4, UR20 ;  /* 0x0000001400047c82 */ /* 0x000fe20008000000 */
[----:B------:R-:W-:Y:S01]  /*27e0*/  UMOV UR5, 0x40000040 ;  /* 0x4000004000057882 */ /* 0x000fe20000000000 */
[----:B------:R-:W-:Y:S01]  /*27f0*/  UMOV UR6, UR8 ;  /* 0x0000000800067c82 */ /* 0x000fe20008000000 */
[----:B------:R-:W-:Y:S01]  /*2800*/  UMOV UR7, 0x40000040 ;  /* 0x4000004000077882 */ /* 0x000fe20000000000 */
[----:B------:R-:W-:Y:S01]  /*2810*/  UMOV UR8, UR4 ;  /* 0x0000000400087c82 */ /* 0x000fe20008000000 */
[----:B------:R-:W-:Y:S01]  /*2820*/  UMOV UR9, UR5 ;  /* 0x0000000500097c82 */ /* 0x000fe20008000000 */
[----:B------:R-:W-:Y:S01]  /*2830*/  UMOV UR12, UR4 ;  /* 0x00000004000c7c82 */ /* 0x000fe20008000000 */
[----:B------:R-:W-:Y:S01]  /*2840*/  UMOV UR13, UR5 ;  /* 0x00000005000d7c82 */ /* 0x000fe20008000000 */
[----:B------:R-:W-:Y:S01]  /*2850*/  UMOV UR16, UR4 ;  /* 0x0000000400107c82 */ /* 0x000fe20008000000 */
[----:B------:R-:W-:Y:S01]  /*2860*/  UMOV UR17, UR5 ;  /* 0x0000000500117c82 */ /* 0x000fe20008000000 */
        /* <DEDUP_REMOVED lines=21> */
[----:B------:R-:W-:Y:S01]  /*29c0*/  UMOV UR9, 0x40000040 ;  /* 0x4000004000097882 */ /* 0x000fe20000000000 */
[----:B------:R-:W-:Y:S01]  /*29d0*/  UMOV UR11, 0x40000040 ;  /* 0x40000040000b7882 */ /* 0x000fe20000000000 */
[----:B------:R-:W-:Y:S01]  /*29e0*/  UMOV UR20, UR8 ;  /* 0x0000000800147c82 */ /* 0x000fe20008000000 */
        /* <DEDUP_REMOVED lines=19> */
[----:B------:R-:W-:-:S07]  /*2b20*/  UIADD3 UR7, UR48, 0x804, URZ ;  /* 0x0000080430077890 */ /* 0x000fce000fffe03f */
[----:B------:R-:W-:Y:S01]  /*2b30*/  UMOV UR54, UR7 ;  /* 0x0000000700367c82 */ /* 0x000fe20008000000 */
[----:B------:R-:W-:-:S13]  /*2b40*/  R2UR UR7, R18 ;  /* 0x00000000120772ca */ /* 0x000fda00000e0000 */
        /* <DEDUP_REMOVED lines=85> */
[----:B------:R-:W-:Y:S02]  /*30a0*/  ULDC UR14, c[0x0][0x988] ;  /* 0x00026200000e7ab9 */ /* 0x000fe40000000800 */
        /* <DEDUP_REMOVED lines=265> */
[----:B------:R-:W-:Y:S01]  /*4140*/  R2UR UR52, R3 ;  /* 0x00000000033472ca */ /* 0x000fe200000e0000 */
[----:B------:R-:W-:Y:S01]  /*4150*/  IMAD.U32 R3, RZ, RZ, UR50 ;  /* 0x00000032ff037e24 */ /* 0x000fe2000f8e00ff */
[----:B------:R-:W-:-:S04]  /*4160*/  R2UR UR53, R2 ;  /* 0x00000000023572ca */ /* 0x000fc800000e0000 */
[----:B------:R-:W-:-:S05]  /*4170*/  IADD3 R2, R3, 0x70, -R204 ;  /* 0x0000007003027810 */ /* 0x000fca0007ffe8cc */
[----:B------:R-:W-:-:S05]  /*4180*/  IMAD R2, R5, -0x70, R2 ;  /* 0xffffff9005027824 */ /* 0x000fca00078e0202 */
[C---:B------:R-:W-:Y:S02]  /*4190*/  ISETP.GT.AND P2, PT, R2.reuse, RZ, PT ;  /* 0x000000ff0200720c */ /* 0x040fe40003f44270 */
[C---:B------:R-:W-:Y:S02]  /*41a0*/  ISETP.GT.AND P3, PT, R2.reuse, 0x1, PT ;  /* 0x000000010200780c */ /* 0x040fe40003f64270 */
[C---:B------:R-:W-:Y:S02]  /*41b0*/  ISETP.GT.AND P4, PT, R2.reuse, 0x8, PT ;  /* 0x000000080200780c */ /* 0x040fe40003f84270 */
[C---:B------:R-:W-:Y:S02]  /*41c0*/  ISETP.GT.AND P5, PT, R2.reuse, 0x9, PT ;  /* 0x000000090200780c */ /* 0x040fe40003fa4270 */
[C---:B------:R-:W-:Y:S02]  /*41d0*/  ISETP.GT.AND P6, PT, R2.reuse, 0x21, PT ;  /* 0x000000210200780c */ /* 0x040fe40003fc4270 */
[----:B------:R-:W-:-:S02]  /*41e0*/  ISETP.GT.AND P1, PT, R2, 0x49, PT ;  /* 0x000000490200780c */ /* 0x000fc40003f24270 */
[----:B------:R-:W-:Y:S01]  /*41f0*/  ISETP.GT.AND P0, PT, R2, 0x50, PT ;  /* 0x000000500200780c */ /* 0x000fe20003f04270 */
        /* <DEDUP_REMOVED lines=12> */
[----:B------:R-:W-:Y:S01]  /*42c0*/  UIADD3 UR6, UR48, 0x986, URZ ;  /* 0x0000098630067890 */ /* 0x000fe2000fffe03f */
[----:B------:R-:W-:Y:S02]  /*42d0*/  WARPGROUP.DEPBAR.LE gsb0, 0x0 ;  /* 0x00008000000079c5 */ /* 0x000fe40000010000 */
[----:B------:R-:W-:-:S06]  /*42e0*/  WARPGROUP.ARRIVE ;  /* 0x00000000000079c5 */ /* 0x000fcc0000000000 */
[----:B------:R-:W-:Y:S03]  /*42f0*/  HGMMA.64x16x16.F32 R32, gdesc[UR56], R32, gsb0 ;  /* 0x00200000382079f0 */ /* 0x000fe60008000820 */
        /* <DEDUP_REMOVED lines=9> */
[----:B------:R-:W-:Y:S01]  /*4390*/  WARPGROUP.ARRIVE ;  /* 0x00000000000079c5 */ /* 0x000fe20000000000 */
[----:B------:R-:W-:Y:S02]  /*43a0*/  FSEL R72, R72, -INF , P2 ;  /* 0xff80000048487808 */ /* 0x000fe40001000000 */
[----:B------:R-:W-:Y:S02]  /*43b0*/  FSEL R73, R73, -INF , P3 ;  /* 0xff80000049497808 */ /* 0x000fe40001800000 */
[----:B------:R-:W-:Y:S01]  /*43c0*/  FSEL R76, R76, -INF , P4 ;  /* 0xff8000004c4c7808 */ /* 0x000fe20002000000 */
[----:B------:R-:W-:Y:S01]  /*43d0*/  HGMMA.64x16x16.F32 R64, gdesc[UR44], R64, gsb0 ;  /* 0x002000002c4079f0 */ /* 0x000fe20008000840 */
[----:B------:R-:W-:Y:S01]  /*43e0*/  UIADD3 UR46, UR48, 0x806, URZ ;  /* 0x00000806302e7890 */ /* 0x000fe2000fffe03f */
[----:B------:R-:W-:Y:S01]  /*43f0*/  FMNMX.FTZ R3, R72, R73, !PT ;  /* 0x0000004948037209 */ /* 0x000fe20007810000 */
[----:B------:R-:W-:Y:S01]  /*4400*/  UMOV UR47, 0x40000040 ;  /* 0x40000040002f7882 */ /* 0x000fe20000000000 */
[----:B------:R-:W-:-:S02]  /*4410*/  FSEL R74, R74, -INF , P2 ;  /* 0xff8000004a4a7808 */ /* 0x000fc40001000000 */
[----:B------:R-:W-:Y:S02]  /*4420*/  FSEL R77, R77, -INF , P5 ;  /* 0xff8000004d4d7808 */ /* 0x000fe40002800000 */
[----:B------:R-:W-:Y:S02]  /*4430*/  ISETP.GT.AND P2, PT, R2, 0x10, PT ;  /* 0x000000100200780c */ /* 0x000fe40003f44270 */
[----:B------:R-:W-:Y:S02]  /*4440*/  FMNMX.FTZ R6, R76, R3, !PT ;  /* 0x000000034c067209 */ /* 0x000fe40007810000 */
[----:B------:R-:W-:Y:S02]  /*4450*/  FSEL R75, R75, -INF , P3 ;  /* 0xff8000004b4b7808 */ /* 0x000fe40001800000 */
[----:B------:R-:W-:Y:S02]  /*4460*/  ISETP.GT.AND P3, PT, R2, 0x11, PT ;  /* 0x000000110200780c */ /* 0x000fe40003f64270 */
[----:B------:R-:W-:-:S02]  /*4470*/  FMNMX.FTZ R3, R77, R6, !PT ;  /* 0x000000064d037209 */ /* 0x000fc40007810000 */
[----:B------:R-:W-:Y:S02]  /*4480*/  FSEL R78, R78, -INF , P4 ;  /* 0xff8000004e4e7808 */ /* 0x000fe40002000000 */
[C---:B------:R-:W-:Y:S02]  /*4490*/  ISETP.GT.AND P4, PT, R2.reuse, 0x18, PT ;  /* 0x000000180200780c */ /* 0x040fe40003f84270 */
[----:B------:R-:W-:Y:S02]  /*44a0*/  FSEL R79, R79, -INF , P5 ;  /* 0xff8000004f4f7808 */ /* 0x000fe40002800000 */
[----:B------:R-:W-:Y:S01]  /*44b0*/  ISETP.GT.AND P5, PT, R2, 0x19, PT ;  /* 0x000000190200780c */ /* 0x000fe20003fa4270 */
[----:B------:R-:W-:Y:S02]  /*44c0*/  WARPGROUP.DEPBAR.LE gsb0, 0x0 ;  /* 0x00008000000079c5 */ /* 0x000fe40000010000 */
[----:B------:R-:W-:Y:S01]  /*44d0*/  WARPGROUP.ARRIVE ;  /* 0x00000000000079c5 */ /* 0x000fe20000000000 */
[----:B------:R-:W-:-:S02]  /*44e0*/  FSEL R64, R64, -INF , P2 ;  /* 0xff80000040407808 */ /* 0x000fc40001000000 */
[----:B------:R-:W-:Y:S02]  /*44f0*/  FSEL R65, R65, -INF , P3 ;  /* 0xff80000041417808 */ /* 0x000fe40001800000 */
[----:B------:R-:W-:Y:S01]  /*4500*/  FMNMX.FTZ R6, R64, R3, !PT ;  /* 0x0000000340067209 */ /* 0x000fe20007810000 */
[----:B------:R-:W-:Y:S01]  /*4510*/  HGMMA.64x16x16.F32 R56, gdesc[UR44], R56, gsb0 ;  /* 0x002000002c3879f0 */ /* 0x000fe20008000838 */
[----:B------:R-:W-:Y:S01]  /*4520*/  UIADD3 UR46, UR48, 0x886, URZ ;  /* 0x00000886302e7890 */ /* 0x000fe2000fffe03f */
[----:B------:R-:W-:Y:S01]  /*4530*/  FSEL R68, R68, -INF , P4 ;  /* 0xff80000044447808 */ /* 0x000fe20002000000 */
[----:B------:R-:W-:Y:S01]  /*4540*/  UMOV UR47, 0x40000040 ;  /* 0x40000040002f7882 */ /* 0x000fe20000000000 */
[----:B------:R-:W-:Y:S02]  /*4550*/  FMNMX.FTZ R3, R65, R6, !PT ;  /* 0x0000000641037209 */ /* 0x000fe40007810000 */
[----:B------:R-:W-:Y:S02]  /*4560*/  FSEL R66, R66, -INF , P2 ;  /* 0xff80000042427808 */ /* 0x000fe40001000000 */
[----:B------:R-:W-:-:S02]  /*4570*/  FSEL R69, R69, -INF , P5 ;  /* 0xff80000045457808 */ /* 0x000fc40002800000 */
[----:B------:R-:W-:Y:S02]  /*4580*/  ISETP.GT.AND P2, PT, R2, 0x20, PT ;  /* 0x000000200200780c */ /* 0x000fe40003f44270 */
[----:B------:R-:W-:Y:S02]  /*4590*/  FMNMX.FTZ R6, R68, R3, !PT ;  /* 0x0000000344067209 */ /* 0x000fe40007810000 */
[----:B------:R-:W-:Y:S02]  /*45a0*/  FSEL R71, R71, -INF , P5 ;  /* 0xff80000047477808 */ /* 0x000fe40002800000 */
[----:B------:R-:W-:Y:S02]  /*45b0*/  FMNMX.FTZ R3, R69, R6, !PT ;  /* 0x0000000645037209 */ /* 0x000fe40007810000 */
[----:B------:R-:W-:Y:S02]  /*45c0*/  ISETP.GT.AND P5, PT, R2, 0x28, PT ;  /* 0x000000280200780c */ /* 0x000fe40003fa4270 */
[----:B------:R-:W-:-:S02]  /*45d0*/  FSEL R70, R70, -INF , P4 ;  /* 0xff80000046467808 */ /* 0x000fc40002000000 */
[C---:B------:R-:W-:Y:S02]  /*45e0*/  ISETP.GT.AND P4, PT, R2.reuse, 0x29, PT ;  /* 0x000000290200780c */ /* 0x040fe40003f84270 */
[----:B------:R-:W-:Y:S02]  /*45f0*/  FSEL R67, R67, -INF , P3 ;  /* 0xff80000043437808 */ /* 0x000fe40001800000 */
[----:B------:R-:W-:Y:S01]  /*4600*/  ISETP.GT.AND P3, PT, R2, 0x30, PT ;  /* 0x000000300200780c */ /* 0x000fe20003f64270 */
[----:B------:R-:W-:Y:S02]  /*4610*/  WARPGROUP.DEPBAR.LE gsb0, 0x0 ;  /* 0x00008000000079c5 */ /* 0x000fe40000010000 */
[----:B------:R-:W-:Y:S01]  /*4620*/  WARPGROUP.ARRIVE ;  /* 0x00000000000079c5 */ /* 0x000fe20000000000 */
[----:B------:R-:W-:Y:S02]  /*4630*/  FSEL R56, R56, -INF , P2 ;  /* 0xff80000038387808 */ /* 0x000fe40001000000 */
[----:B------:R-:W-:-:S02]  /*4640*/  FSEL R57, R57, -INF , P6 ;  /* 0xff80000039397808 */ /* 0x000fc40003000000 */
[----:B------:R-:W-:Y:S01]  /*4650*/  FMNMX.FTZ R6, R56, R3, !PT ;  /* 0x0000000338067209 */ /* 0x000fe20007810000 */
[----:B------:R-:W-:Y:S01]  /*4660*/  HGMMA.64x16x16.F32 R48, gdesc[UR44], R48, gsb0 ;  /* 0x002000002c3079f0 */ /* 0x000fe20008000830 */
[----:B------:R-:W-:Y:S01]  /*4670*/  UIADD3 UR46, UR48, 0x906, URZ ;  /* 0x00000906302e7890 */ /* 0x000fe2000fffe03f */
[----:B------:R-:W-:Y:S01]  /*4680*/  FSEL R60, R60, -INF , P5 ;  /* 0xff8000003c3c7808 */ /* 0x000fe20002800000 */
[----:B------:R-:W-:Y:S01]  /*4690*/  UMOV UR47, 0x40000040 ;  /* 0x40000040002f7882 */ /* 0x000fe20000000000 */
[----:B------:R-:W-:Y:S02]  /*46a0*/  FMNMX.FTZ R3, R57, R6, !PT ;  /* 0x0000000639037209 */ /* 0x000fe40007810000 */
[----:B------:R-:W-:Y:S02]  /*46b0*/  FSEL R61, R61, -INF , P4 ;  /* 0xff8000003d3d7808 */ /* 0x000fe40002000000 */
[----:B------:R-:W-:Y:S02]  /*46c0*/  FMNMX.FTZ R6, R60, R3, !PT ;  /* 0x000000033c067209 */ /* 0x000fe40007810000 */
[----:B------:R-:W-:-:S02]  /*46d0*/  FSEL R58, R58, -INF , P2 ;  /* 0xff8000003a3a7808 */ /* 0x000fc40001000000 */
[C---:B------:R-:W-:Y:S02]  /*46e0*/  ISETP.GT.AND P2, PT, R2.reuse, 0x31, PT ;  /* 0x000000310200780c */ /* 0x040fe40003f44270 */
[----:B------:R-:W-:Y:S02]  /*46f0*/  FMNMX.FTZ R3, R61, R6, !PT ;  /* 0x000000063d037209 */ /* 0x000fe40007810000 */
        /* <DEDUP_REMOVED lines=10> */
[----:B------:R-:W-:Y:S01]  /*47a0*/  FMNMX.FTZ R6, R48, R3, !PT ;  /* 0x0000000330067209 */ /* 0x000fe20007810000 */
[----:B------:R-:W-:Y:S01]  /*47b0*/  HGMMA.64x16x16.F32 R40, gdesc[UR44], R40, gsb0 ;  /* 0x002000002c2879f0 */ /* 0x000fe20008000828 */
[----:B------:R-:W-:Y:S01]  /*47c0*/  UMOV UR46, UR6 ;  /* 0x00000006002e7c82 */ /* 0x000fe20008000000 */
[----:B------:R-:W-:Y:S01]  /*47d0*/  UMOV UR47, 0x40000040 ;  /* 0x40000040002f7882 */ /* 0x000fe20000000000 */
        /* <DEDUP_REMOVED lines=8> */
[C---:B------:R-:W-:Y:S02]  /*4860*/  ISETP.GT.AND P2, PT, R2.reuse, 0x48, PT ;  /* 0x000000480200780c */ /* 0x040fe40003f44270 */
[----:B------:R-:W-:Y:S02]  /*4870*/  FSEL R55, R55, -INF , P5 ;  /* 0xff80000037377808 */ /* 0x000fe40002800000 */
[----:B------:R-:W-:Y:S02]  /*4880*/  ISETP.GT.AND P5, PT, R2, 0x68, PT ;  /* 0x000000680200780c */ /* 0x000fe40003fa4270 */
[----:B------:R-:W-:Y:S02]  /*4890*/  FSEL R54, R54, -INF , P6 ;  /* 0xff80000036367808 */ /* 0x000fe40003000000 */
[----:B------:R-:W-:Y:S01]  /*48a0*/  ISETP.GT.AND P6, PT, R2, 0x69, PT ;  /* 0x000000690200780c */ /* 0x000fe20003fc4270 */
        /* <DEDUP_REMOVED lines=8> */
[----:B------:R-:W-:Y:S01]  /*4930*/  UMOV UR47, 0x40000040 ;  /* 0x40000040002f7882 */ /* 0x000fe20000000000 */
[----:B------:R-:W-:-:S02]  /*4940*/  FMNMX.FTZ R3, R41, R6, !PT ;  /* 0x0000000629037209 */ /* 0x000fc40007810000 */
[----:B------:R-:W-:Y:S02]  /*4950*/  FSEL R45, R45, -INF , P1 ;  /* 0xff8000002d2d7808 */ /* 0x000fe40000800000 */
[----:B------:R-:W-:Y:S02]  /*4960*/  FMNMX.FTZ R6, R44, R3, !PT ;  /* 0x000000032c067209 */ /* 0x000fe40007810000 */
[----:B------:R-:W-:Y:S02]  /*4970*/  ISETP.GT.AND P1, PT, R2, 0x51, PT ;  /* 0x000000510200780c */ /* 0x000fe40003f24270 */
[----:B------:R-:W-:Y:S02]  /*4980*/  FMNMX.FTZ R3, R45, R6, !PT ;  /* 0x000000062d037209 */ /* 0x000fe40007810000 */
[----:B------:R-:W-:Y:S02]  /*4990*/  FSEL R46, R46, -INF , P2 ;  /* 0xff8000002e2e7808 */ /* 0x000fe40001000000 */
[----:B------:R-:W-:-:S02]  /*49a0*/  ISETP.GT.AND P2, PT, R2, 0x59, PT ;  /* 0x000000590200780c */ /* 0x000fc40003f44270 */
[----:B------:R-:W-:Y:S02]  /*49b0*/  FSEL R43, R43, -INF , P3 ;  /* 0xff8000002b2b7808 */ /* 0x000fe40001800000 */
[----:B------:R-:W-:Y:S02]  /*49c0*/  ISETP.GT.AND P3, PT, R2, 0x60, PT ;  /* 0x000000600200780c */ /* 0x000fe40003f64270 */
[----:B------:R-:W-:Y:S02]  /*49d0*/  FSEL R42, R42, -INF , P4 ;  /* 0xff8000002a2a7808 */ /* 0x000fe40002000000 */
[----:B------:R-:W-:Y:S02]  /*49e0*/  ISETP.GT.AND P4, PT, R2, 0x61, PT ;  /* 0x000000610200780c */ /* 0x000fe40003f84270 */
[----:B------:R-:W-:Y:S02]  /*49f0*/  P2R R9, PR, RZ, 0x4 ;  /* 0x00000004ff097803 */ /* 0x000fe40000000000 */
[----:B------:R-:W-:Y:S01]  /*4a00*/  P2R R13, PR, RZ, 0x2 ;  /* 0x00000002ff0d7803 */ /* 0x000fe20000000000 */
[----:B------:R-:W-:-:S02]  /*4a10*/  WARPGROUP.DEPBAR.LE gsb0, 0x0 ;  /* 0x00008000000079c5 */ /* 0x000fc40000010000 */
[----:B------:R-:W-:Y:S01]  /*4a20*/  WARPGROUP.ARRIVE ;  /* 0x00000000000079c5 */ /* 0x000fe20000000000 */
[----:B------:R-:W-:Y:S02]  /*4a30*/  FSEL R32, R32, -INF , P0 ;  /* 0xff80000020207808 */ /* 0x000fe40000000000 */
[----:B------:R-:W-:Y:S02]  /*4a40*/  ISETP.GT.AND P0, PT, R2, 0x58, PT ;  /* 0x000000580200780c */ /* 0x000fe40003f04270 */
[----:B------:R-:W-:Y:S01]  /*4a50*/  FSEL R10, R33, -INF , P1 ;  /* 0xff800000210a7808 */ /* 0x000fe20000800000 */
[----:B------:R-:W-:Y:S01]  /*4a60*/  HGMMA.64x16x16.F32 R24, gdesc[UR44], R24, gsb0 ;  /* 0x002000002c1879f0 */ /* 0x000fe20008000818 */
[----:B------:R-:W-:Y:S02]  /*4a70*/  FMNMX.FTZ R3, R32, R3, !PT ;  /* 0x0000000320037209 */ /* 0x000fe40007810000 */
[----:B------:R-:W-:Y:S02]  /*4a80*/  FSEL R36, R36, -INF , P0 ;  /* 0xff80000024247808 */ /* 0x000fe40000000000 */
[----:B------:R-:W-:-:S02]  /*4a90*/  FMNMX.FTZ R3, R10, R3, !PT ;  /* 0x000000030a037209 */ /* 0x000fc40007810000 */
[----:B------:R-:W-:Y:S02]  /*4aa0*/  FSEL R12, R37, -INF , P2 ;  /* 0xff800000250c7808 */ /* 0x000fe40001000000 */
[----:B------:R-:W-:Y:S02]  /*4ab0*/  FMNMX.FTZ R3, R36, R3, !PT ;  /* 0x0000000324037209 */ /* 0x000fe40007810000 */
[----:B------:R-:W-:Y:S02]  /*4ac0*/  P2R R11, PR, RZ, 0x1 ;  /* 0x00000001ff0b7803 */ /* 0x000fe40000000000 */
[----:B------:R-:W-:Y:S02]  /*4ad0*/  FMNMX.FTZ R3, R12, R3, !PT ;  /* 0x000000030c037209 */ /* 0x000fe40007810000 */
[C---:B------:R-:W-:Y:S02]  /*4ae0*/  ISETP.GT.AND P0, PT, R2.reuse, 0x49, PT ;  /* 0x000000490200780c */ /* 0x040fe40003f04270 */
[----:B------:R-:W-:-:S02]  /*4af0*/  ISETP.GT.AND P1, PT, R2, 0x50, PT ;  /* 0x000000500200780c */ /* 0x000fc40003f24270 */
[----:B------:R-:W-:Y:S02]  /*4b00*/  FSEL R47, R47, -INF , P0 ;  /* 0xff8000002f2f7808 */ /* 0x000fe40000000000 */
[----:B------:R-:W-:Y:S02]  /*4b10*/  ISETP.NE.AND P0, PT, R11, RZ, PT ;  /* 0x000000ff0b00720c */ /* 0x000fe40003f05270 */
[----:B------:R-:W-:Y:S02]  /*4b20*/  FSEL R34, R34, -INF , P1 ;  /* 0xff80000022227808 */ /* 0x000fe40000800000 */
[----:B------:R-:W-:Y:S02]  /*4b30*/  ISETP.NE.AND P1, PT, R13, RZ, PT ;  /* 0x000000ff0d00720c */ /* 0x000fe40003f25270 */
[----:B------:R-:W-:Y:S02]  /*4b40*/  FSEL R38, R38, -INF , P0 ;  /* 0xff80000026267808 */ /* 0x000fe40000000000 */
[----:B------:R-:W-:-:S02]  /*4b50*/  FSEL R35, R35, -INF , P1 ;  /* 0xff80000023237808 */ /* 0x000fc40000800000 */
[----:B------:R-:W-:Y:S02]  /*4b60*/  ISETP.NE.AND P1, PT, R15, RZ, PT ;  /* 0x000000ff0f00720c */ /* 0x000fe40003f25270 */
[----:B------:R-:W-:-:S11]  /*4b70*/  ISETP.NE.AND P0, PT, R21, RZ, PT ;  /* 0x000000ff1500720c */ /* 0x000fd60003f05270 */
[----:B------:R-:W-:-:S05]  /*4b80*/  @!P1 VIADD R0, R0, 0x36840 ;  /* 0x0003684000009836 */ /* 0x000fca0000000000 */
[----:B------:R-:W-:Y:S01]  /*4b90*/  @!P1 PRMT R0, RZ, 0x654, R0 ;  /* 0x00000654ff009816 */ /* 0x000fe20000000000 */
[----:B------:R-:W-:Y:S02]  /*4ba0*/  WARPGROUP.DEPBAR.LE gsb0, 0x0 ;  /* 0x00008000000079c5 */ /* 0x000fe40000010000 */
[----:B------:R-:W-:Y:S01]  /*4bb0*/  FSEL R24, R24, -INF , P3 ;  /* 0xff80000018187808 */ /* 0x000fe20001800000 */
[----:B------:R0:W-:Y:S01]  /*4bc0*/  @!P1 SYNCS.ARRIVE.TRANS64.RED.A1T0 RZ, [R0+URZ], RZ ;  /* 0x000000ff00ff99a7 */ /* 0x0001e2000810043f */
[----:B------:R-:W-:Y:S02]  /*4bd0*/  FSEL R14, R25, -INF , P4 ;  /* 0xff800000190e7808 */ /* 0x000fe40002000000 */
[----:B------:R-:W-:Y:S02]  /*4be0*/  FMNMX.FTZ R3, R24, R3, !PT ;  /* 0x0000000318037209 */ /* 0x000fe40007810000 */
[----:B------:R-:W-:Y:S02]  /*4bf0*/  FSEL R28, R28, -INF , P5 ;  /* 0xff8000001c1c7808 */ /* 0x000fe40002800000 */
[----:B------:R-:W-:-:S02]  /*4c00*/  FMNMX.FTZ R3, R14, R3, !PT ;  /* 0x000000030e037209 */ /* 0x000fc40007810000 */
[----:B------:R-:W-:Y:S02]  /*4c10*/  FSEL R6, R29, -INF , P6 ;  /* 0xff8000001d067808 */ /* 0x000fe40003000000 */
[----:B------:R-:W-:Y:S02]  /*4c20*/  FMNMX.FTZ R3, R28, R3, !PT ;  /* 0x000000031c037209 */ /* 0x000fe40007810000 */
[----:B------:R-:W-:Y:S02]  /*4c30*/  FSEL R26, R26, -INF , P3 ;  /* 0xff8000001a1a7808 */ /* 0x000fe40001800000 */
[----:B------:R-:W-:Y:S02]  /*4c40*/  FMNMX.FTZ R5, R6, R3, !PT ;  /* 0x0000000306057209 */ /* 0x000fe40007810000 */
[----:B------:R-:W-:Y:S02]  /*4c50*/  FSEL R27, R27, -INF , P4 ;  /* 0xff8000001b1b7808 */ /* 0x000fe40002000000 */
[----:B------:R-:W-:Y:S01]  /*4c60*/  FSEL R30, R30, -INF , P5 ;  /* 0xff8000001e1e7808 */ /* 0x000fe20002800000 */
[----:B------:R-:W1:Y:S01]  /*4c70*/  SHFL.BFLY PT, R20, R5, 0x2, 0x1f ;  /* 0x0c401f0005147f89 */ /* 0x000e6200000e0000 */
[----:B------:R-:W-:-:S02]  /*4c80*/  FSEL R31, R31, -INF , P6 ;  /* 0xff8000001f1f7808 */ /* 0x000fc40003000000 */
[----:B-1----:R-:W-:-:S05]  /*4c90*/  FMNMX.FTZ R20, R5, R20, !PT ;  /* 0x0000001405147209 */ /* 0x002fca0007810000 */
        /* <DEDUP_REMOVED lines=20> */
[----:B------:R-:W-:Y:S01]  /*4de0*/  FMNMX.FTZ R9, R67, R2, !PT ;  /* 0x0000000243097209 */ /* 0x000fe20007810000 */
[--C-:B------:R-:W-:Y:S01]  /*4df0*/  FFMA.FTZ R41, R12, UR14, -R81.reuse ;  /* 0x0000000e0c297c23 */ /* 0x100fe20008010851 */
[--C-:B------:R-:W-:Y:S01]  /*4e00*/  FFMA.FTZ R178, R28, UR14, -R81.reuse ;  /* 0x0000000e1cb27c23 */ /* 0x100fe20008010851 */
[----:B------:R-:W1:Y:S01]  /*4e10*/  MUFU.EX2 R5, R5 ;  /* 0x0000000500057308 */ /* 0x000e620000000800 */
[----:B------:R-:W-:Y:S01]  /*4e20*/  FMNMX.FTZ R2, R70, R9, !PT ;  /* 0x0000000946027209 */ /* 0x000fe20007810000 */
[--C-:B------:R-:W-:Y:S01]  /*4e30*/  FFMA.FTZ R14, R14, UR14, -R81.reuse ;  /* 0x0000000e0e0e7c23 */ /* 0x100fe20008010851 */
[--C-:B------:R-:W-:Y:S01]  /*4e40*/  FFMA.FTZ R180, R32, UR14, -R81.reuse ;  /* 0x0000000e20b47c23 */ /* 0x100fe20008010851 */
[--C-:B------:R-:W-:Y:S01]  /*4e50*/  FFMA.FTZ R192, R56, UR14, -R81.reuse ;  /* 0x0000000e38c07c23 */ /* 0x100fe20008010851 */
[----:B------:R-:W-:Y:S01]  /*4e60*/  FMNMX.FTZ R9, R71, R2, !PT ;  /* 0x0000000247097209 */ /* 0x000fe20007810000 */
[--C-:B------:R-:W-:Y:S01]  /*4e70*/  FFMA.FTZ R176, R24, UR14, -R81.reuse ;  /* 0x0000000e18b07c23 */ /* 0x100fe20008010851 */
[--C-:B------:R-:W-:Y:S01]  /*4e80*/  FFMA.FTZ R194, R60, UR14, -R81.reuse ;  /* 0x0000000e3cc27c23 */ /* 0x100fe20008010851 */
[----:B------:R-:W2:Y:S01]  /*4e90*/  MUFU.EX2 R202, R202 ;  /* 0x000000ca00ca7308 */ /* 0x000ea20000000800 */
[----:B------:R-:W-:Y:S01]  /*4ea0*/  FMNMX.FTZ R2, R58, R9, !PT ;  /* 0x000000093a027209 */ /* 0x000fe20007810000 */
[--C-:B------:R-:W-:Y:S01]  /*4eb0*/  FFMA.FTZ R9, R65, UR14, -R81.reuse ;  /* 0x0000000e41097c23 */ /* 0x100fe20008010851 */
[--C-:B------:R-:W-:Y:S01]  /*4ec0*/  FFMA.FTZ R188, R48, UR14, -R81.reuse ;  /* 0x0000000e30bc7c23 */ /* 0x100fe20008010851 */
[--C-:B------:R-:W-:Y:S01]  /*4ed0*/  FFMA.FTZ R190, R52, UR14, -R81.reuse ;  /* 0x0000000e34be7c23 */ /* 0x100fe20008010851 */
[----:B------:R-:W-:Y:S01]  /*4ee0*/  FMNMX.FTZ R11, R59, R2, !PT ;  /* 0x000000023b0b7209 */ /* 0x000fe20007810000 */
[--C-:B------:R-:W-:Y:S01]  /*4ef0*/  FFMA.FTZ R184, R40, UR14, -R81.reuse ;  /* 0x0000000e28b87c23 */ /* 0x100fe20008010851 */
[--C-:B------:R-:W-:Y:S01]  /*4f00*/  FFMA.FTZ R186, R44, UR14, -R81.reuse ;  /* 0x0000000e2cba7c23 */ /* 0x100fe20008010851 */
[----:B------:R-:W3:Y:S01]  /*4f10*/  MUFU.EX2 R7, R7 ;  /* 0x0000000700077308 */ /* 0x000ee20000000800 */
[----:B------:R-:W-:Y:S01]  /*4f20*/  FMNMX.FTZ R2, R62, R11, !PT ;  /* 0x0000000b3e027209 */ /* 0x000fe20007810000 */
[----:B------:R-:W-:Y:S01]  /*4f30*/  FFMA.FTZ R182, R36, UR14, -R81 ;  /* 0x0000000e24b67c23 */ /* 0x000fe20008010851 */
[----:B------:R-:W-:-:S02]  /*4f40*/  IMAD.MOV.U32 R77, RZ, RZ, R119 ;  /* 0x000000ffff4d7224 */ /* 0x000fc400078e0077 */
[----:B------:R-:W-:Y:S01]  /*4f50*/  FMNMX.FTZ R11, R63, R2, !PT ;  /* 0x000000023f0b7209 */ /* 0x000fe20007810000 */
[----:B------:R-:W-:Y:S02]  /*4f60*/  IMAD.MOV.U32 R76, RZ, RZ, R119 ;  /* 0x000000ffff4c7224 */ /* 0x000fe400078e0077 */
[----:B------:R-:W4:Y:S01]  /*4f70*/  MUFU.EX2 R196, R196 ;  /* 0x000000c400c47308 */ /* 0x000f220000000800 */
[----:B------:R-:W-:Y:S01]  /*4f80*/  FMNMX.FTZ R2, R50, R11, !PT ;  /* 0x0000000b32027209 */ /* 0x000fe20007810000 */
[----:B------:R-:W-:Y:S01]  /*4f90*/  FFMA.FTZ R11, R69, UR14, -R81 ;  /* 0x0000000e450b7c23 */ /* 0x000fe20008010851 */
[--C-:B------:R-:W-:Y:S02]  /*4fa0*/  IMAD.MOV.U32 R73, RZ, RZ, R119.reuse ;  /* 0x000000ffff497224 */ /* 0x100fe400078e0077 */
[----:B------:R-:W-:Y:S01]  /*4fb0*/  FMNMX.FTZ R13, R51, R2, !PT ;  /* 0x00000002330d7209 */ /* 0x000fe20007810000 */
[--C-:B------:R-:W-:Y:S02]  /*4fc0*/  IMAD.MOV.U32 R72, RZ, RZ, R119.reuse ;  /* 0x000000ffff487224 */ /* 0x100fe400078e0077 */
[----:B------:R-:W5:Y:S01]  /*4fd0*/  MUFU.EX2 R9, R9 ;  /* 0x0000000900097308 */ /* 0x000f620000000800 */
[----:B------:R-:W-:Y:S01]  /*4fe0*/  FMNMX.FTZ R2, R54, R13, !PT ;  /* 0x0000000d36027209 */ /* 0x000fe20007810000 */
[----:B------:R-:W-:-:S02]  /*4ff0*/  IMAD.MOV.U32 R69, RZ, RZ, R119 ;  /* 0x000000ffff457224 */ /* 0x000fc400078e0077 */
[--C-:B------:R-:W-:Y:S01]  /*5000*/  IMAD.MOV.U32 R68, RZ, RZ, R119.reuse ;  /* 0x000000ffff447224 */ /* 0x100fe200078e0077 */
[----:B------:R-:W-:Y:S01]  /*5010*/  FMNMX.FTZ R13, R55, R2, !PT ;  /* 0x00000002370d7209 */ /* 0x000fe20007810000 */
[----:B------:R-:W-:Y:S02]  /*5020*/  IMAD.MOV.U32 R65, RZ, RZ, R119 ;  /* 0x000000ffff417224 */ /* 0x000fe400078e0077 */
[----:B------:R-:W0:Y:S01]  /*5030*/  MUFU.EX2 R198, R198 ;  /* 0x000000c600c67308 */ /* 0x000e220000000800 */
[----:B------:R-:W-:Y:S01]  /*5040*/  FMNMX.FTZ R2, R42, R13, !PT ;  /* 0x0000000d2a027209 */ /* 0x000fe20007810000 */
[----:B------:R-:W-:Y:S01]  /*5050*/  FFMA.FTZ R13, R57, UR14, -R81 ;  /* 0x0000000e390d7c23 */ /* 0x000fe20008010851 */
[--C-:B------:R-:W-:Y:S02]  /*5060*/  IMAD.MOV.U32 R64, RZ, RZ, R119.reuse ;  /* 0x000000ffff407224 */ /* 0x100fe400078e0077 */
[----:B------:R-:W-:Y:S01]  /*5070*/  FMNMX.FTZ R15, R43, R2, !PT ;  /* 0x000000022b0f7209 */ /* 0x000fe20007810000 */
[----:B------:R-:W-:-:S02]  /*5080*/  IMAD.MOV.U32 R60, RZ, RZ, R119 ;  /* 0x000000ffff3c7224 */ /* 0x000fc400078e0077 */
[----:B------:R-:W0:Y:S01]  /*5090*/  MUFU.EX2 R11, R11 ;  /* 0x0000000b000b7308 */ /* 0x000e220000000800 */
[----:B------:R-:W-:Y:S01]  /*50a0*/  FMNMX.FTZ R2, R46, R15, !PT ;  /* 0x0000000f2e027209 */ /* 0x000fe20007810000 */
[--C-:B------:R-:W-:Y:S02]  /*50b0*/  IMAD.MOV.U32 R56, RZ, RZ, R119.reuse ;  /* 0x000000ffff387224 */ /* 0x100fe400078e0077 */
[--C-:B------:R-:W-:Y:S01]  /*50c0*/  IMAD.MOV.U32 R52, RZ, RZ, R119.reuse ;  /* 0x000000ffff347224 */ /* 0x100fe200078e0077 */
[----:B------:R-:W-:Y:S01]  /*50d0*/  FMNMX.FTZ R15, R47, R2, !PT ;  /* 0x000000022f0f7209 */ /* 0x000fe20007810000 */
[----:B------:R-:W-:Y:S02]  /*50e0*/  IMAD.MOV.U32 R48, RZ, RZ, R119 ;  /* 0x000000ffff307224 */ /* 0x000fe400078e0077 */
[----:B------:R-:W0:Y:S01]  /*50f0*/  MUFU.EX2 R192, R192 ;  /* 0x000000c000c07308 */ /* 0x000e220000000800 */
[----:B------:R-:W-:Y:S01]  /*5100*/  FMNMX.FTZ R2, R34, R15, !PT ;  /* 0x0000000f22027209 */ /* 0x000fe20007810000 */
[----:B------:R-:W-:Y:S01]  /*5110*/  FFMA.FTZ R15, R61, UR14, -R81 ;  /* 0x0000000e3d0f7c23 */ /* 0x000fe20008010851 */
[----:B------:R-:W-:-:S02]  /*5120*/  IMAD.MOV.U32 R61, RZ, RZ, R119 ;  /* 0x000000ffff3d7224 */ /* 0x000fc400078e0077 */
[----:B------:R-:W-:Y:S01]  /*5130*/  FMNMX.FTZ R21, R35, R2, !PT ;  /* 0x0000000223157209 */ /* 0x000fe20007810000 */
[--C-:B------:R-:W-:Y:S02]  /*5140*/  IMAD.MOV.U32 R44, RZ, RZ, R119.reuse ;  /* 0x000000ffff2c7224 */ /* 0x100fe400078e0077 */
[----:B------:R-:W0:Y:S01]  /*5150*/  MUFU.EX2 R13, R13 ;  /* 0x0000000d000d7308 */ /* 0x000e220000000800 */
[----:B------:R-:W-:Y:S01]  /*5160*/  FMNMX.FTZ R2, R38, R21, !PT ;  /* 0x0000001526027209 */ /* 0x000fe20007810000 */
[--C-:B------:R-:W-:Y:S02]  /*5170*/  IMAD.MOV.U32 R40, RZ, RZ, R119.reuse ;  /* 0x000000ffff287224 */ /* 0x100fe400078e0077 */
[----:B------:R-:W-:Y:S01]  /*5180*/  IMAD.MOV.U32 R36, RZ, RZ, R119 ;  /* 0x000000ffff247224 */ /* 0x000fe200078e0077 */
[----:B------:R-:W-:-:S03]  /*5190*/  FMNMX.FTZ R21, R39, R2, !PT ;  /* 0x0000000227157209 */ /* 0x000fc60007810000 */
[----:B------:R-:W0:Y:S01]  /*51a0*/  MUFU.EX2 R194, R194 ;  /* 0x000000c200c27308 */ /* 0x000e220000000800 */
[----:B------:R-:W-:Y:S01]  /*51b0*/  FMNMX.FTZ R2, R26, R21, !PT ;  /* 0x000000151a027209 */ /* 0x000fe20007810000 */
[--C-:B------:R-:W-:Y:S01]  /*51c0*/  FFMA.FTZ R21, R49, UR14, -R81.reuse ;  /* 0x0000000e31157c23 */ /* 0x100fe20008010851 */
[----:B------:R-:W-:Y:S02]  /*51d0*/  FFMA.FTZ R49, R6, UR14, -R81 ;  /* 0x0000000e06317c23 */ /* 0x000fe40008010851 */
[----:B------:R-:W-:-:S03]  /*51e0*/  FMNMX.FTZ R25, R27, R2, !PT ;  /* 0x000000021b197209 */ /* 0x000fc60007810000 */
[----:B------:R-:W0:Y:S01]  /*51f0*/  MUFU.EX2 R15, R15 ;  /* 0x0000000f000f7308 */ /* 0x000e220000000800 */
[----:B------:R-:W-:Y:S01]  /*5200*/  FMNMX.FTZ R2, R30, R25, !PT ;  /* 0x000000191e027209 */ /* 0x000fe20007810000 */
[----:B------:R-:W-:Y:S01]  /*5210*/  FFMA.FTZ R25, R53, UR14, -R81 ;  /* 0x0000000e35197c23 */ /* 0x000fe20008010851 */
[----:B-1----:R-:W-:Y:S01]  /*5220*/  FADD.FTZ R53, R200, R5 ;  /* 0x00000005c8357221 */ /* 0x002fe20000010000 */
[----:B------:R-:W-:Y:S02]  /*5230*/  F2FP.F16.F32.PACK_AB R200, R5, R200 ;  /* 0x000000c805c8723e */ /* 0x000fe400000000ff */
[----:B------:R-:W-:Y:S01]  /*5240*/  FMNMX.FTZ R2, R31, R2, !PT ;  /* 0x000000021f027209 */ /* 0x000fe20007810000 */
[----:B--2---:R-:W-:Y:S01]  /*5250*/  FADD.FTZ R28, R202, R53 ;  /* 0x00000035ca1c7221 */ /* 0x004fe20000010000 */
[----:B------:R-:W1:Y:S01]  /*5260*/  MUFU.EX2 R188, R188 ;  /* 0x000000bc00bc7308 */ /* 0x000e620000000800 */
[C---:B---3--:R-:W-:Y:S02]  /*5270*/  F2FP.F16.F32.PACK_AB R202, R7.reuse, R202 ;  /* 0x000000ca07ca723e */ /* 0x048fe400000000ff */
[----:B------:R-:W2:Y:S01]  /*5280*/  SHFL.BFLY PT, R37, R2, 0x2, 0x1f ;  /* 0x0c401f0002257f89 */ /* 0x000ea200000e0000 */
[----:B------:R-:W-:-:S04]  /*5290*/  FADD.FTZ R53, R7, R28 ;  /* 0x0000001c07357221 */ /* 0x000fc80000010000 */
[----:B----4-:R-:W-:Y:S01]  /*52a0*/  FADD.FTZ R28, R196, R53 ;  /* 0x00000035c41c7221 */ /* 0x010fe20000010000 */
[----:B------:R-:W3:Y:S01]  /*52b0*/  MUFU.EX2 R21, R21 ;  /* 0x0000001500157308 */ /* 0x000ee20000000800 */
[C---:B-----5:R-:W-:Y:S02]  /*52c0*/  F2FP.F16.F32.PACK_AB R196, R9.reuse, R196 ;  /* 0x000000c409c4723e */ /* 0x060fe400000000ff */
[----:B------:R-:W-:-:S04]  /*52d0*/  FADD.FTZ R53, R9, R28 ;  /* 0x0000001c09357221 */ /* 0x000fc80000010000 */
[----:B0-----:R-:W-:Y:S01]  /*52e0*/  FADD.FTZ R32, R198, R53 ;  /* 0x00000035c6207221 */ /* 0x001fe20000010000 */
[----:B------:R-:W-:Y:S01]  /*52f0*/  MUFU.EX2 R190, R190 ;  /* 0x000000be00be7308 */ /* 0x000fe20000000800 */
[C---:B------:R-:W-:Y:S02]  /*5300*/  F2FP.F16.F32.PACK_AB R198, R11.reuse, R198 ;  /* 0x000000c60bc6723e */ /* 0x040fe400000000ff */
[----:B------:R-:W-:-:S04]  /*5310*/  FADD.FTZ R57, R11, R32 ;  /* 0x000000200b397221 */ /* 0x000fc80000010000 */
[----:B------:R-:W-:Y:S01]  /*5320*/  FADD.FTZ R32, R192, R57 ;  /* 0x00000039c0207221 */ /* 0x000fe20000010000 */
[----:B------:R-:W-:Y:S01]  /*5330*/  MUFU.EX2 R25, R25 ;  /* 0x0000001900197308 */ /* 0x000fe20000000800 */
[C---:B------:R-:W-:Y:S02]  /*5340*/  F2FP.F16.F32.PACK_AB R192, R13.reuse, R192 ;  /* 0x000000c00dc0723e */ /* 0x040fe400000000ff */
[----:B--2---:R-:W-:Y:S01]  /*5350*/  FMNMX.FTZ R20, R2, R37, !PT ;  /* 0x0000002502147209 */ /* 0x004fe20007810000 */
[----:B------:R-:W-:Y:S01]  /*5360*/  FFMA.FTZ R37, R10, UR14, -R81 ;  /* 0x0000000e0a257c23 */ /* 0x000fe20008010851 */
[----:B------:R-:W-:Y:S01]  /*5370*/  FADD.FTZ R57, R13, R32 ;  /* 0x000000200d397221 */ /* 0x000fe20000010000 */
[----:B------:R-:W-:Y:S02]  /*5380*/  IMAD.MOV.U32 R81, RZ, RZ, R119 ;  /* 0x000000ffff517224 */ /* 0x000fe400078e0077 */
[----:B------:R-:W0:Y:S01]  /*5390*/  SHFL.BFLY PT, R45, R20, 0x1, 0x1f ;  /* 0x0c201f00142d7f89 */ /* 0x000e2200000e0000 */
[----:B------:R-:W-:Y:S01]  /*53a0*/  FADD.FTZ R32, R194, R57 ;  /* 0x00000039c2207221 */ /* 0x000fe20000010000 */
[----:B------:R-:W-:Y:S01]  /*53b0*/  MUFU.EX2 R184, R184 ;  /* 0x000000b800b87308 */ /* 0x000fe20000000800 */
[----:B------:R-:W-:-:S02]  /*53c0*/  F2FP.F16.F32.PACK_AB R194, R15, R194 ;  /* 0x000000c20fc2723e */ /* 0x000fc400000000ff */
[----:B------:R-:W-:-:S04]  /*53d0*/  FADD.FTZ R57, R15, R32 ;  /* 0x000000200f397221 */ /* 0x000fc80000010000 */
[----:B-1----:R-:W-:Y:S01]  /*53e0*/  FADD.FTZ R32, R188, R57 ;  /* 0x00000039bc207221 */ /* 0x002fe20000010000 */
[----:B------:R-:W-:Y:S01]  /*53f0*/  MUFU.EX2 R29, R29 ;  /* 0x0000001d001d7308 */ /* 0x000fe20000000800 */
[C---:B---3--:R-:W-:Y:S02]  /*5400*/  F2FP.F16.F32.PACK_AB R188, R21.reuse, R188 ;  /* 0x000000bc15bc723e */ /* 0x048fe400000000ff */
[----:B------:R-:W-:Y:S01]  /*5410*/  FADD.FTZ R57, R21, R32 ;  /* 0x0000002015397221 */ /* 0x000fe20000010000 */
[----:B------:R-:W-:-:S04]  /*5420*/  IMAD.MOV.U32 R32, RZ, RZ, R119 ;  /* 0x000000ffff207224 */ /* 0x000fc800078e0077 */
[----:B------:R-:W-:Y:S01]  /*5430*/  MUFU.EX2 R186, R186 ;  /* 0x000000ba00ba7308 */ /* 0x000fe20000000800 */
[----:B0-----:R-:W-:-:S07]  /*5440*/  FMNMX.FTZ R2, R20, R45, !PT ;  /* 0x0000002d14027209 */ /* 0x001fce0007810000 */
[----:B------:R0:W-:Y:S01]  /*5450*/  MUFU.EX2 R45, R14 ;  /* 0x0000000e002d7308 */ /* 0x0001e20000000800 */
[C---:B------:R-:W-:Y:S01]  /*5460*/  FSETP.NEU.FTZ.AND P2, PT, R2.reuse, -INF , PT ;  /* 0xff8000000200780b */ /* 0x040fe20003f5d000 */
[----:B------:R-:W-:-:S05]  /*5470*/  FMUL.FTZ R10, R2, UR14 ;  /* 0x0000000e020a7c20 */ /* 0x000fca0008410000 */
[----:B------:R-:W-:Y:S01]  /*5480*/  FSEL R6, R10, RZ, P2 ;  /* 0x000000ff0a067208 */ /* 0x000fe20001000000 */
[----:B------:R-:W-:Y:S01]  /*5490*/  MUFU.EX2 R33, R33 ;  /* 0x0000002100217308 */ /* 0x000fe20000000800 */
[----:B------:R-:W-:-:S03]  /*54a0*/  PLOP3.LUT P2, PT, PT, PT, UP0, 0x80, 0x0 ;  /* 0x000000000000781c */ /* 0x000fc60003f4f008 */
[--C-:B------:R-:W-:Y:S01]  /*54b0*/  FFMA.FTZ R201, R74, UR14, -R6.reuse ;  /* 0x0000000e4ac97c23 */ /* 0x100fe20008010806 */
[--C-:B------:R-:W-:Y:S01]  /*54c0*/  FFMA.FTZ R10, R75, UR14, -R6.reuse ;  /* 0x0000000e4b0a7c23 */ /* 0x100fe20008010806 */
[--C-:B------:R-:W-:Y:S01]  /*54d0*/  FFMA.FTZ R203, R78, UR14, -R6.reuse ;  /* 0x0000000e4ecb7c23 */ /* 0x100fe20008010806 */
[--C-:B------:R-:W-:Y:S01]  /*54e0*/  FFMA.FTZ R12, R79, UR14, -R6.reuse ;  /* 0x0000000e4f0c7c23 */ /* 0x100fe20008010806 */
[--C-:B------:R-:W-:Y:S01]  /*54f0*/  FFMA.FTZ R197, R66, UR14, -R6.reuse ;  /* 0x0000000e42c57c23 */ /* 0x100fe20008010806 */
[--C-:B0-----:R-:W-:Y:S01]  /*5500*/  FFMA.FTZ R14, R67, UR14, -R6.reuse ;  /* 0x0000000e430e7c23 */ /* 0x101fe20008010806 */
[----:B------:R-:W-:Y:S01]  /*5510*/  MUFU.EX2 R201, R201 ;  /* 0x000000c900c97308 */ /* 0x000fe20000000800 */
[--C-:B------:R-:W-:Y:S01]  /*5520*/  FFMA.FTZ R199, R70, UR14, -R6.reuse ;  /* 0x0000000e46c77c23 */ /* 0x100fe20008010806 */
        /* <DEDUP_REMOVED lines=23> */
[----:B0-----:R-:W-:Y:S01]  /*56a0*/  FADD.FTZ R28, R201, R10 ;  /* 0x0000000ac91c7221 */ /* 0x001fe20000010000 */
[----:B------:R-:W-:Y:S01]  /*56b0*/  FFMA.FTZ R31, R31, UR14, -R6 ;  /* 0x0000000e1f1f7c23 */ /* 0x000fe20008010806 */
[----:B------:R-:W-:Y:S01]  /*56c0*/  F2FP.F16.F32.PACK_AB R201, R10, R201 ;  /* 0x000000c90ac9723e */ /* 0x000fe200000000ff */
[----:B------:R-:W-:-:S02]  /*56d0*/  IMAD.MOV.U32 R79, RZ, RZ, R119 ;  /* 0x000000ffff4f7224 */ /* 0x000fc400078e0077 */
[--C-:B------:R-:W-:Y:S02]  /*56e0*/  IMAD.MOV.U32 R78, RZ, RZ, R119.reuse ;  /* 0x000000ffff4e7224 */ /* 0x100fe400078e0077 */
[----:B------:R-:W0:Y:S01]  /*56f0*/  MUFU.EX2 R197, R197 ;  /* 0x000000c500c57308 */ /* 0x000e220000000800 */
[----:B-1----:R-:W-:Y:S01]  /*5700*/  FADD.FTZ R53, R203, R28 ;  /* 0x0000001ccb357221 */ /* 0x002fe20000010000 */
[--C-:B------:R-:W-:Y:S02]  /*5710*/  IMAD.MOV.U32 R75, RZ, RZ, R119.reuse ;  /* 0x000000ffff4b7224 */ /* 0x100fe400078e0077 */
[--C-:B------:R-:W-:Y:S02]  /*5720*/  IMAD.MOV.U32 R74, RZ, RZ, R119.reuse ;  /* 0x000000ffff4a7224 */ /* 0x100fe400078e0077 */
[----:B------:R-:W-:Y:S02]  /*5730*/  IMAD.MOV.U32 R71, RZ, RZ, R119 ;  /* 0x000000ffff477224 */ /* 0x000fe400078e0077 */
[----:B------:R-:W1:Y:S01]  /*5740*/  MUFU.EX2 R14, R14 ;  /* 0x0000000e000e7308 */ /* 0x000e620000000800 */
[C---:B--2---:R-:W-:Y:S01]  /*5750*/  FADD.FTZ R28, R12.reuse, R53 ;  /* 0x000000350c1c7221 */ /* 0x044fe20000010000 */
[----:B------:R-:W-:Y:S01]  /*5760*/  F2FP.F16.F32.PACK_AB R203, R12, R203 ;  /* 0x000000cb0ccb723e */ /* 0x000fe200000000ff */
[----:B------:R-:W-:-:S02]  /*5770*/  IMAD.MOV.U32 R70, RZ, RZ, R119 ;  /* 0x000000ffff467224 */ /* 0x000fc400078e0077 */
[--C-:B------:R-:W-:Y:S02]  /*5780*/  IMAD.MOV.U32 R67, RZ, RZ, R119.reuse ;  /* 0x000000ffff437224 */ /* 0x100fe400078e0077 */
[--C-:B------:R-:W-:Y:S01]  /*5790*/  IMAD.MOV.U32 R66, RZ, RZ, R119.reuse ;  /* 0x000000ffff427224 */ /* 0x100fe200078e0077 */
[----:B------:R-:W2:Y:S01]  /*57a0*/  MUFU.EX2 R199, R199 ;  /* 0x000000c700c77308 */ /* 0x000ea20000000800 */
[----:B0-----:R-:W-:Y:S01]  /*57b0*/  FADD.FTZ R53, R197, R28 ;  /* 0x0000001cc5357221 */ /* 0x001fe20000010000 */
[--C-:B------:R-:W-:Y:S02]  /*57c0*/  IMAD.MOV.U32 R59, RZ, RZ, R119.reuse ;  /* 0x000000ffff3b7224 */ /* 0x100fe400078e0077 */
[----:B------:R-:W-:-:S04]  /*57d0*/  IMAD.MOV.U32 R58, RZ, RZ, R119 ;  /* 0x000000ffff3a7224 */ /* 0x000fc800078e0077 */
        /* <DEDUP_REMOVED lines=9> */
[----:B-1----:R-:W-:Y:S01]  /*5870*/  FADD.FTZ R53, R193, R28 ;  /* 0x0000001cc1357221 */ /* 0x002fe20000010000 */
[----:B------:R-:W-:Y:S01]  /*5880*/  FADD.FTZ R28, R190, R57 ;  /* 0x00000039be1c7221 */ /* 0x000fe20000010000 */
[----:B------:R-:W-:-:S03]  /*5890*/  F2FP.F16.F32.PACK_AB R190, R25, R190 ;  /* 0x000000be19be723e */ /* 0x000fc600000000ff */
[----:B------:R-:W-:Y:S01]  /*58a0*/  FADD.FTZ R57, R25, R28 ;  /* 0x0000001c19397221 */ /* 0x000fe20000010000 */
[----:B------:R-:W-:Y:S01]  /*58b0*/  IMAD.MOV.U32 R25, RZ, RZ, R119 ;  /* 0x000000ffff197224 */ /* 0x000fe200078e0077 */
[----:B------:R-:W1:Y:S01]  /*58c0*/  MUFU.EX2 R63, R63 ;  /* 0x0000003f003f7308 */ /* 0x000e620000000800 */
[----:B--2---:R-:W-:Y:S01]  /*58d0*/  FADD.FTZ R53, R24, R53 ;  /* 0x0000003518357221 */ /* 0x004fe20000010000 */
[----:B------:R-:W-:Y:S01]  /*58e0*/  FADD.FTZ R28, R184, R57 ;  /* 0x00000039b81c7221 */ /* 0x000fe20000010000 */
[C---:B------:R-:W-:Y:S02]  /*58f0*/  F2FP.F16.F32.PACK_AB R184, R29.reuse, R184 ;  /* 0x000000b81db8723e */ /* 0x040fe400000000ff */
[----:B------:R-:W-:Y:S01]  /*5900*/  F2FP.F16.F32.PACK_AB R193, R24, R193 ;  /* 0x000000c118c1723e */ /* 0x000fe200000000ff */
[----:B------:R-:W-:Y:S01]  /*5910*/  FADD.FTZ R57, R29, R28 ;  /* 0x0000001c1d397221 */ /* 0x000fe20000010000 */
[----:B------:R-:W-:Y:S01]  /*5920*/  IMAD.MOV.U32 R29, RZ, RZ, R119 ;  /* 0x000000ffff1d7224 */ /* 0x000fe200078e0077 */
[----:B------:R-:W2:Y:S01]  /*5930*/  MUFU.EX2 R50, R50 ;  /* 0x0000003200327308 */ /* 0x000ea20000000800 */
[----:B0-----:R-:W-:Y:S01]  /*5940*/  FADD.FTZ R0, R62, R53 ;  /* 0x000000353e007221 */ /* 0x001fe20000010000 */
[----:B------:R-:W-:Y:S01]  /*5950*/  FADD.FTZ R28, R186, R57 ;  /* 0x00000039ba1c7221 */ /* 0x000fe20000010000 */
[----:B------:R-:W-:Y:S01]  /*5960*/  F2FP.F16.F32.PACK_AB R186, R33, R186 ;  /* 0x000000ba21ba723e */ /* 0x000fe200000000ff */
[----:B------:R-:W-:-:S02]  /*5970*/  IMAD.MOV.U32 R57, RZ, RZ, R119 ;  /* 0x000000ffff397224 */ /* 0x000fc400078e0077 */
[--C-:B------:R-:W-:Y:S02]  /*5980*/  IMAD.MOV.U32 R24, RZ, RZ, R119.reuse ;  /* 0x000000ffff187224 */ /* 0x100fe400078e0077 */
[----:B------:R-:W0:Y:S01]  /*5990*/  MUFU.EX2 R51, R51 ;  /* 0x0000003300337308 */ /* 0x000e220000000800 */
[C---:B-1----:R-:W-:Y:S01]  /*59a0*/  FADD.FTZ R53, R63.reuse, R0 ;  /* 0x000000003f357221 */ /* 0x042fe20000010000 */
[----:B------:R-:W-:Y:S01]  /*59b0*/  F2FP.F16.F32.PACK_AB R195, R63, R62 ;  /* 0x0000003e3fc3723e */ /* 0x000fe200000000ff */
[--C-:B------:R-:W-:Y:S02]  /*59c0*/  IMAD.MOV.U32 R63, RZ, RZ, R119.reuse ;  /* 0x000000ffff3f7224 */ /* 0x100fe400078e0077 */
[----:B------:R-:W-:-:S03]  /*59d0*/  IMAD.MOV.U32 R62, RZ, RZ, R119 ;  /* 0x000000ffff3e7224 */ /* 0x000fc600078e0077 */
        /* <DEDUP_REMOVED lines=8> */
[----:B-1----:R-:W-:Y:S01]  /*5a60*/  FADD.FTZ R0, R54, R53 ;  /* 0x0000003536007221 */ /* 0x002fe20000010000 */
[----:B------:R-:W-:Y:S01]  /*5a70*/  FADD.FTZ R53, R33, R28 ;  /* 0x0000001c21357221 */ /* 0x000fe20000010000 */
[--C-:B------:R-:W-:Y:S02]  /*5a80*/  IMAD.MOV.U32 R33, RZ, RZ, R119.reuse ;  /* 0x000000ffff217224 */ /* 0x100fe400078e0077 */
[----:B------:R-:W-:-:S03]  /*5a90*/  IMAD.MOV.U32 R28, RZ, RZ, R119 ;  /* 0x000000ffff1c7224 */ /* 0x000fc600078e0077 */
        /* <DEDUP_REMOVED lines=21> */
[----:B------:R-:W-:-:S06]  /*5bf0*/  IMAD.MOV.U32 R53, RZ, RZ, R119 ;  /* 0x000000ffff357224 */ /* 0x000fcc00078e0077 */
[----:B------:R-:W1:Y:S01]  /*5c00*/  MUFU.EX2 R35, R35 ;  /* 0x0000002300237308 */ /* 0x000e620000000800 */
[----:B--2---:R-:W-:-:S07]  /*5c10*/  FADD.FTZ R0, R34, R5 ;  /* 0x0000000522007221 */ /* 0x004fce0000010000 */
[----:B------:R-:W2:Y:S01]  /*5c20*/  MUFU.EX2 R182, R182 ;  /* 0x000000b600b67308 */ /* 0x000ea20000000800 */
[C---:B0-----:R-:W-:Y:S01]  /*5c30*/  FADD.FTZ R7, R37.reuse, R6 ;  /* 0x0000000625077221 */ /* 0x041fe20000010000 */
[----:B------:R-:W-:Y:S01]  /*5c40*/  F2FP.F16.F32.PACK_AB R180, R37, R180 ;  /* 0x000000b425b4723e */ /* 0x000fe200000000ff */
[----:B------:R-:W-:-:S05]  /*5c50*/  IMAD.MOV.U32 R37, RZ, RZ, R119 ;  /* 0x000000ffff257224 */ /* 0x000fca00078e0077 */
        /* <DEDUP_REMOVED lines=15> */
[----:B------:R-:W-:Y:S01]  /*5d50*/  F2FP.F16.F32.PACK_AB R183, R39, R38 ;  /* 0x0000002627b7723e */ /* 0x000fe200000000ff */
[--C-:B------:R-:W-:Y:S02]  /*5d60*/  IMAD.MOV.U32 R39, RZ, RZ, R119.reuse ;  /* 0x000000ffff277224 */ /* 0x100fe400078e0077 */
[----:B------:R-:W-:-:S03]  /*5d70*/  IMAD.MOV.U32 R38, RZ, RZ, R119 ;  /* 0x000000ffff267224 */ /* 0x000fc600078e0077 */
[----:B------:R-:W2:Y:S01]  /*5d80*/  MUFU.EX2 R27, R27 ;  /* 0x0000001b001b7308 */ /* 0x000ea20000000800 */
[----:B0-----:R-:W-:Y:S01]  /*5d90*/  FADD.FTZ R6, R176, R7 ;  /* 0x00000007b0067221 */ /* 0x001fe20000010000 */
[----:B------:R-:W-:-:S03]  /*5da0*/  F2FP.F16.F32.PACK_AB R176, R45, R176 ;  /* 0x000000b02db0723e */ /* 0x000fc600000000ff */
[----:B------:R-:W-:Y:S01]  /*5db0*/  FADD.FTZ R7, R45, R6 ;  /* 0x000000062d077221 */ /* 0x000fe20000010000 */
[----:B------:R-:W-:Y:S02]  /*5dc0*/  IMAD.MOV.U32 R45, RZ, RZ, R119 ;  /* 0x000000ffff2d7224 */ /* 0x000fe400078e0077 */
        /* <DEDUP_REMOVED lines=8> */
[----:B0-----:R-:W-:Y:S01]  /*5e50*/  FADD.FTZ R6, R178, R7 ;  /* 0x00000007b2067221 */ /* 0x001fe20000010000 */
[----:B------:R-:W-:-:S06]  /*5e60*/  IMAD.MOV.U32 R7, RZ, RZ, 0x3f800000 ;  /* 0x3f800000ff077424 */ /* 0x000fcc00078e00ff */
[----:B------:R-:W0:Y:S01]  /*5e70*/  MUFU.EX2 R31, R31 ;  /* 0x0000001f001f7308 */ /* 0x000e220000000800 */
[----:B-1----:R-:W-:Y:S01]  /*5e80*/  FADD.FTZ R0, R30, R5 ;  /* 0x000000051e007221 */ /* 0x002fe20000010000 */
[C---:B--2---:R-:W-:Y:S01]  /*5e90*/  FADD.FTZ R6, R49.reuse, R6 ;  /* 0x0000000631067221 */ /* 0x044fe20000010000 */
[----:B------:R-:W-:Y:S01]  /*5ea0*/  F2FP.F16.F32.PACK_AB R178, R49, R178 ;  /* 0x000000b231b2723e */ /* 0x000fe200000000ff */
[--C-:B------:R-:W-:Y:S02]  /*5eb0*/  IMAD.MOV.U32 R49, RZ, RZ, R119.reuse ;  /* 0x000000ffff317224 */ /* 0x100fe400078e0077 */
[C---:B0-----:R-:W-:Y:S01]  /*5ec0*/  FADD.FTZ R5, R31.reuse, R0 ;  /* 0x000000001f057221 */ /* 0x041fe20000010000 */
[----:B------:R-:W-:Y:S01]  /*5ed0*/  F2FP.F16.F32.PACK_AB R179, R31, R30 ;  /* 0x0000001e1fb3723e */ /* 0x000fe200000000ff */
[----:B------:R-:W-:Y:S02]  /*5ee0*/  IMAD.MOV.U32 R0, RZ, RZ, 0x3f800000 ;  /* 0x3f800000ff007424 */ /* 0x000fe400078e00ff */
[----:B------:R-:W-:-:S02]  /*5ef0*/  IMAD.MOV.U32 R31, RZ, RZ, R119 ;  /* 0x000000ffff1f7224 */ /* 0x000fc400078e0077 */
        /* <DEDUP_REMOVED lines=54> */
[----:B------:R-:W-:-:S07]  /*6260*/  CS2R R24, SRZ ;  /* 0x0000000000187805 */ /* 0x000fce000001ff00 */
.L_x_3408:
        /* <DEDUP_REMOVED lines=8> */
.L_x_3400:
        /* <DEDUP_REMOVED lines=10> */
.L_x_3401:
[----:B-1----:R-:W-:Y:S05]  /*6390*/  @P2 BRA `(.L_x_3402) ;  /* 0x0000000000082947 */ /* 0x002fea0003800000 */
[----:B------:R-:W1:Y:S02]  /*63a0*/  SYNCS.PHASECHK.TRANS64.TRYWAIT P2, [UR60+0x36830], R2 ;  /* 0x03683002ff0075a7 */ /* 0x000e64000804017c */
[----:B-1----:R-:W-:Y:S05]  /*63b0*/  @!P2 BRA `(.L_x_3403) ;  /* 0x000000f800bca947 */ /* 0x002fea0003800000 */
.L_x_3402:
[----:B------:R-:W-:Y:S01]  /*63c0*/  R2UR UR10, R8 ;  /* 0x00000000080a72ca */ /* 0x000fe200000e0000 */
[----:B------:R-:W-:Y:S01]  /*63d0*/  WARPGROUP.ARRIVE ;  /* 0x00000000000079c5 */ /* 0x000fe20000000000 */
[----:B------:R-:W-:Y:S01]  /*63e0*/  R2UR UR7, R16 ;  /* 0x00000000100772ca */ /* 0x000fe200000e0000 */
[----:B------:R-:W-:Y:S01]  /*63f0*/  UMOV UR39, 0x40000040 ;  /* 0x4000004000277882 */ /* 0x000fe20000000000 */
[----:B------:R-:W-:Y:S01]  /*6400*/  MOV R12, UR37 ;  /* 0x00000025000c7c02 */ /* 0x000fe20008000f00 */
[----:B------:R-:W-:Y:S01]  /*6410*/  UMOV UR37, UR53 ;  /* 0x0000003500257c82 */ /* 0x000fe20008000000 */
[----:B------:R-:W-:Y:S01]  /*6420*/  MOV R13, UR36 ;  /* 0x00000024000d7c02 */ /* 0x000fe20008000f00 */
[----:B------:R-:W-:Y:S01]  /*6430*/  UMOV UR36, UR52 ;  /* 0x0000003400247c82 */ /* 0x000fe20008000000 */
[----:B------:R-:W-:Y:S01]  /*6440*/  MOV R14, UR41 ;  /* 0x00000029000e7c02 */ /* 0x000fe20008000f00 */
[----:B------:R-:W-:Y:S01]  /*6450*/  UMOV UR41, UR53 ;  /* 0x0000003500297c82 */ /* 0x000fe20008000000 */
[----:B------:R-:W-:Y:S01]  /*6460*/  MOV R15, UR40 ;  /* 0x00000028000f7c02 */ /* 0x000fe20008000f00 */
[----:B------:R-:W-:Y:S01]  /*6470*/  UMOV UR40, UR52 ;  /* 0x0000003400287c82 */ /* 0x000fe20008000000 */
[----:B------:R-:W-:Y:S01]  /*6480*/  UMOV UR43, 0x40000040 ;  /* 0x40000040002b7882 */ /* 0x000fe20000000000 */
[----:B------:R-:W-:Y:S01]  /*6490*/  UMOV UR48, UR52 ;  /* 0x0000003400307c82 */ /* 0x000fe20008000000 */
[----:B------:R-:W-:Y:S01]  /*64a0*/  UMOV UR49, UR53 ;  /* 0x0000003500317c82 */ /* 0x000fe20008000000 */
[----:B------:R-:W-:Y:S01]  /*64b0*/  UIMAD UR7, UR7, 0xa80, UR10 ;  /* 0x00000a80070778a4 */ /* 0x000fe2000f8e020a */
[----:B01----:R-:W-:Y:S01]  /*64c0*/  MOV R2, UR45 ;  /* 0x0000002d00027c02 */ /* 0x003fe20008000f00 */
[----:B------:R-:W-:Y:S01]  /*64d0*/  UMOV UR51, 0x40000040 ;  /* 0x4000004000337882 */ /* 0x000fe20000000000 */
[----:B------:R-:W-:Y:S01]  /*64e0*/  MOV R3, UR44 ;  /* 0x0000002c00037c02 */ /* 0x000fe20008000f00 */
[----:B------:R-:W-:Y:S01]  /*64f0*/  UIADD3 UR11, UR7, 0x80, URZ ;  /* 0x00000080070b7890 */ /* 0x000fe2000fffe03f */
[-C--:B------:R-:W-:Y:S01]  /*6500*/  FMUL.FTZ R24, R24, R7.reuse ;  /* 0x0000000718187220 */ /* 0x080fe20000410000 */
[----:B------:R-:W-:Y:S01]  /*6510*/  UIADD3 UR50, UR7, 0x100, URZ ;  /* 0x0000010007327890 */ /* 0x000fe2000fffe03f */
[-C--:B------:R-:W-:Y:S01]  /*6520*/  FMUL.FTZ R25, R25, R7.reuse ;  /* 0x0000000719197220 */ /* 0x080fe20000410000 */
[----:B------:R-:W-:Y:S01]  /*6530*/  UMOV UR38, UR7 ;  /* 0x0000000700267c82 */ /* 0x000fe20008000000 */
[----:B------:R-:W-:Y:S01]  /*6540*/  UIADD3 UR10, UR7, 0x180, URZ ;  /* 0x00000180070a7890 */ /* 0x000fe2000fffe03f */
[----:B------:R-:W-:Y:S01]  /*6550*/  HGMMA.64x16x16.F32 R168, gdesc[UR36], RZ, !UPT, gsb0 ;  /* 0x0020000024a879f0 */ /* 0x000fe2000c0008ff */
[----:B------:R-:W-:Y:S01]  /*6560*/  UMOV UR42, UR11 ;  /* 0x0000000b002a7c82 */ /* 0x000fe20008000000 */
[----:B------:R-:W-:Y:S01]  /*6570*/  UMOV UR44, UR52 ;  /* 0x00000034002c7c82 */ /* 0x000fe20008000000 */
[----:B------:R-:W-:Y:S01]  /*6580*/  UMOV UR45, UR53 ;  /* 0x00000035002d7c82 */ /* 0x000fe20008000000 */
[----:B------:R-:W-:Y:S01]  /*6590*/  UMOV UR47, 0x40000040 ;  /* 0x40000040002f7882 */ /* 0x000fe20000000000 */
[----:B------:R-:W-:Y:S01]  /*65a0*/  UIADD3 UR54, UR7, 0x200, URZ ;  /* 0x0000020007367890 */ /* 0x000fe2000fffe03f */
[----:B------:R-:W-:Y:S01]  /*65b0*/  R2UR UR37, R12 ;  /* 0x000000000c2572ca */ /* 0x000fe200000e0000 */
[----:B------:R-:W-:Y:S01]  /*65c0*/  UMOV UR46, UR10 ;  /* 0x0000000a002e7c82 */ /* 0x000fe20008000000 */
[----:B------:R-:W-:Y:S01]  /*65d0*/  UMOV UR55, 0x40000040 ;  /* 0x4000004000377882 */ /* 0x000fe20000000000 */
[----:B------:R-:W-:Y:S01]  /*65e0*/  UIADD3 UR58, UR7, 0x280, URZ ;  /* 0x00000280073a7890 */ /* 0x000fe2000fffe03f */
[----:B------:R-:W-:Y:S01]  /*65f0*/  R2UR UR36, R13 ;  /* 0x000000000d2472ca */ /* 0x000fe200000e0000 */
        /* <DEDUP_REMOVED lines=136> */
[----:B------:R-:W-:Y:S03]  /*6e80*/  HGMMA.64x16x16.F32 R136, gdesc[UR52], RZ, !UPT, gsb0 ;  /* 0x00200000348879f0 */ /* 0x000fe6000c0008ff */
[----:B------:R-:W-:Y:S02]  /*6e90*/  WARPGROUP.DEPBAR.LE gsb0, 0x0 ;  /* 0x00008000000079c5 */ /* 0x000fe40000010000 */
[----:B------:R-:W-:-:S06]  /*6ea0*/  WARPGROUP.ARRIVE ;  /* 0x00000000000079c5 */ /* 0x000fcc0000000000 */
[----:B------:R-:W-:Y:S03]  /*6eb0*/  HGMMA.64x16x16.F32 R128, gdesc[UR56], RZ, !UPT, gsb0 ;  /* 0x00200000388079f0 */ /* 0x000fe6000c0008ff */
        /* <DEDUP_REMOVED lines=434> */
[----:B------:R-:W-:Y:S01]  /*89e0*/  UMOV UR47, 0x40000040 ;  /* 0x40000040002f7882 */ /* 0x000fe20000000000 */
        /* <DEDUP_REMOVED lines=16> */
.L_x_3404:
[----:B------:R-:W-:Y:S02]  /*8af0*/  R2UR UR10, R4 ;  /* 0x00000000040a72ca */ /* 0x000fe400000e0000 */
[----:B------:R-:W-:-:S11]  /*8b00*/  SHF.L.U32 R0, R11, 0x1f, RZ ;  /* 0x0000001f0b007819 */ /* 0x000fd600000006ff */
[----:B------:R-:W-:-:S09]  /*8b10*/  ULEA UR10, UR6, UR10, 0x3 ;  /* 0x0000000a060a7291 */ /* 0x000fd2000f8e183f */
[----:B------:R0:W1:Y:S01]  /*8b20*/  SYNCS.PHASECHK.TRANS64.TRYWAIT P2, [UR10+0x36850], R0 ;  /* 0x03685000ff0075a7 */ /* 0x000062000804014a */
[----:B------:R-:W-:Y:S05]  /*8b30*/  @!P0 BRA `(.L_x_3405) ;  /* 0x0000000000048947 */ /* 0x000fea0003800000 */
[----:B------:R-:W-:Y:S01]  /*8b40*/  BPT.TRAP 0x1 ;  /* 0x000000040000795c */ /* 0x000fe20000300000 */
.L_x_3405:
[----:B-1----:R-:W-:Y:S05]  /*8b50*/  @P2 BRA `(.L_x_3406) ;  /* 0x0000000000082947 */ /* 0x002fea0003800000 */
[----:B------:R-:W1:Y:S02]  /*8b60*/  SYNCS.PHASECHK.TRANS64.TRYWAIT P2, [UR10+0x36850], R0 ;  /* 0x03685000ff0075a7 */ /* 0x000e64000804014a */
[----:B-1----:R-:W-:Y:S05]  /*8b70*/  @!P2 BRA `(.L_x_3407) ;  /* 0x000000d000e4a947 */ /* 0x002fea0003800000 */
.L_x_3406:
[----:B------:R-:W-:Y:S01]  /*8b80*/  R2UR UR7, R4 ;  /* 0x00000000040772ca */ /* 0x000fe200000e0000 */
[----:B------:R-:W-:Y:S01]  /*8b90*/  WARPGROUP.ARRIVE ;  /* 0x00000000000079c5 */ /* 0x000fe20000000000 */
[----:B01----:R-:W-:Y:S01]  /*8ba0*/  FMNMX.FTZ R0, R168, R10, !PT ;  /* 0x0000000aa8007209 */ /* 0x003fe20007810000 */
[----:B------:R-:W-:Y:S01]  /*8bb0*/  ULDC UR14, c[0x0][0x988] ;  /* 0x00026200000e7ab9 */ /* 0x000fe20000000800 */
[----:B------:R-:W-:Y:S01]  /*8bc0*/  R2UR UR15, R18 ;  /* 0x00000000120f72ca */ /* 0x000fe200000e0000 */
[----:B------:R-:W-:Y:S01]  /*8bd0*/  VOTEU.ALL UP0, P1 ;  /* 0x00000000003f7886 */ /* 0x000fe20000800000 */
[----:B------:R-:W-:-:S04]  /*8be0*/  FMNMX.FTZ R3, R169, R0, !PT ;  /* 0x00000000a9037209 */ /* 0x000fc80007810000 */
[----:B------:R-:W-:Y:S01]  /*8bf0*/  FMNMX.FTZ R0, R172, R3, !PT ;  /* 0x00000003ac007209 */ /* 0x000fe20007810000 */
[----:B------:R-:W-:Y:S02]  /*8c00*/  @!UP0 UIADD3 UR60, UR60, 0x36840, URZ ;  /* 0x000368403c3c8890 */ /* 0x000fe4000fffe03f */
[----:B------:R-:W-:Y:S01]  /*8c10*/  UIADD3 UR7, UR7, 0x400, URZ ;  /* 0x0000040007077890 */ /* 0x000fe2000fffe03f */
[----:B------:R-:W-:Y:S01]  /*8c20*/  FMNMX.FTZ R3, R173, R0, !PT ;  /* 0x00000000ad037209 */ /* 0x000fe20007810000 */
[----:B------:R-:W-:Y:S02]  /*8c30*/  @!UP0 UIADD3 UR10, UR10, 0x36860, URZ ;  /* 0x000368600a0a8890 */ /* 0x000fe4000fffe03f */
[----:B------:R-:W-:Y:S01]  /*8c40*/  USHF.R.U32.HI UR7, URZ, 0x4, UR7 ;  /* 0x000000043f077899 */ /* 0x000fe20008011607 */
[----:B------:R-:W-:Y:S01]  /*8c50*/  FMNMX.FTZ R0, R160, R3, !PT ;  /* 0x00000003a0007209 */ /* 0x000fe20007810000 */
[----:B------:R-:W-:Y:S02]  /*8c60*/  @!UP0 UPRMT UR60, URZ, 0x654, UR60 ;  /* 0x000006543f3c8896 */ /* 0x000fe4000800003c */
[----:B------:R-:W-:Y:S01]  /*8c70*/  ULOP3.LUT UR7, UR7, 0x3fff, URZ, 0xc0, !UPT ;  /* 0x00003fff07077892 */ /* 0x000fe2000f8ec03f */
[----:B------:R-:W-:Y:S01]  /*8c80*/  FMNMX.FTZ R3, R161, R0, !PT ;  /* 0x00000000a1037209 */ /* 0x000fe20007810000 */
[----:B------:R-:W-:-:S02]  /*8c90*/  @!UP0 UPRMT UR10, URZ, 0x654, UR10 ;  /* 0x000006543f0a8896 */ /* 0x000fc4000800000a */
[----:B------:R-:W-:Y:S01]  /*8ca0*/  ULOP3.LUT UR7, UR7, 0x3800000, URZ, 0xfc, !UPT ;  /* 0x0380000007077892 */ /* 0x000fe2000f8efc3f */
[----:B------:R-:W-:Y:S01]  /*8cb0*/  FMNMX.FTZ R0, R164, R3, !PT ;  /* 0x00000003a4007209 */ /* 0x000fe20007810000 */
[----:B------:R-:W-:Y:S02]  /*8cc0*/  UISETP.GT.AND UP0, UPT, UR61, UR15, UPT ;  /* 0x0000000f3d00728c */ /* 0x000fe4000bf04270 */
[----:B------:R-:W-:Y:S01]  /*8cd0*/  UIMAD UR11, UR6, 0xa80, UR7 ;  /* 0x00000a80060b78a4 */ /* 0x000fe2000f8e0207 */
[----:B------:R-:W-:Y:S01]  /*8ce0*/  FMNMX.FTZ R3, R165, R0, !PT ;  /* 0x00000000a5037209 */ /* 0x000fe20007810000 */
[----:B------:R-:W-:Y:S01]  /*8cf0*/  UIADD3 UR61, UR61, -0x1, URZ ;  /* 0xffffffff3d3d7890 */ /* 0x000fe2000fffe03f */
[----:B------:R-:W-:Y:S02]  /*8d00*/  UMOV UR7, 0x40000040 ;  /* 0x4000004000077882 */ /* 0x000fe40000000000 */
[----:B------:R-:W-:Y:S02]  /*8d10*/  FMNMX.FTZ R0, R152, R3, !PT ;  /* 0x0000000398007209 */ /* 0x000fe40007810000 */
[----:B------:R-:W-:Y:S01]  /*8d20*/  UMOV UR6, UR11 ;  /* 0x0000000b00067c82 */ /* 0x000fe20008000000 */
[----:B------:R-:W-:Y:S01]  /*8d30*/  PLOP3.LUT P2, PT, PT, PT, UP0, 0x80, 0x0 ;  /* 0x000000000000781c */ /* 0x000fe20003f4f008 */
[----:B------:R-:W-:Y:S01]  /*8d40*/  HGMMA.64x192x16.F32 R24, R200, gdesc[UR4].tnspB, R24, gsb0 ;  /* 0x42e00004c8187df0 */ /* 0x000fe20008000818 */
        /* <DEDUP_REMOVED lines=24> */
[----:B------:R-:W0:Y:S02]  /*8ed0*/  SHFL.BFLY PT, R0, R11, 0x1, 0x1f ;  /* 0x0c201f000b007f89 */ /* 0x000e2400000e0000 */
[----:B0-----:R-:W-:Y:S02]  /*8ee0*/  FMNMX.FTZ R3, R11, R0, !PT ;  /* 0x000000000b037209 */ /* 0x001fe40007810000 */
[----:B------:R-:W-:-:S03]  /*8ef0*/  FMNMX.FTZ R11, R171, R2, !PT ;  /* 0x00000002ab0b7209 */ /* 0x000fc60007810000 */
[----:B------:R-:W-:Y:S01]  /*8f00*/  FADD.FTZ R0, -R3, R10 ;  /* 0x0000000a03007221 */ /* 0x000fe20000010100 */
[----:B------:R-:W-:-:S03]  /*8f10*/  FMNMX.FTZ R2, R174, R11, !PT ;  /* 0x0000000bae027209 */ /* 0x000fc60007810000 */
[----:B------:R-:W-:Y:S01]  /*8f20*/  FMUL.FTZ R7, R0, UR14 ;  /* 0x0000000e00077c20 */ /* 0x000fe20008410000 */
[----:B------:R-:W-:Y:S01]  /*8f30*/  FMNMX.FTZ R11, R175, R2, !PT ;  /* 0x00000002af0b7209 */ /* 0x000fe20007810000 */
[----:B------:R-:W-:-:S03]  /*8f40*/  FMUL.FTZ R0, R3, UR14 ;  /* 0x0000000e03007c20 */ /* 0x000fc60008410000 */
[----:B------:R-:W-:Y:S01]  /*8f50*/  FMNMX.FTZ R2, R162, R11, !PT ;  /* 0x0000000ba2027209 */ /* 0x000fe20007810000 */
[--C-:B------:R-:W-:Y:S01]  /*8f60*/  FFMA.FTZ R21, R169, UR14, -R0.reuse ;  /* 0x0000000ea9157c23 */ /* 0x100fe20008010800 */
[--C-:B------:R-:W-:Y:S01]  /*8f70*/  FFMA.FTZ R12, R157, UR14, -R0.reuse ;  /* 0x0000000e9d0c7c23 */ /* 0x100fe20008010800 */
[--C-:B------:R-:W-:Y:S01]  /*8f80*/  FFMA.FTZ R14, R145, UR14, -R0.reuse ;  /* 0x0000000e910e7c23 */ /* 0x100fe20008010800 */
[----:B------:R-:W-:Y:S01]  /*8f90*/  FMNMX.FTZ R11, R163, R2, !PT ;  /* 0x00000002a30b7209 */ /* 0x000fe20007810000 */
[--C-:B------:R-:W-:Y:S01]  /*8fa0*/  FFMA.FTZ R20, R141, UR14, -R0.reuse ;  /* 0x0000000e8d147c23 */ /* 0x100fe20008010800 */
[--C-:B------:R-:W-:Y:S01]  /*8fb0*/  FFMA.FTZ R129, R129, UR14, -R0.reuse ;  /* 0x0000000e81817c23 */ /* 0x100fe20008010800 */
[----:B------:R-:W-:Y:S01]  /*8fc0*/  MUFU.EX2 R7, R7 ;  /* 0x0000000700077308 */ /* 0x000fe20000000800 */
[----:B------:R-:W-:Y:S01]  /*8fd0*/  FMNMX.FTZ R2, R166, R11, !PT ;  /* 0x0000000ba6027209 */ /* 0x000fe20007810000 */
[----:B------:R-:W-:-:S03]  /*8fe0*/  FFMA.FTZ R11, R161, UR14, -R0 ;  /* 0x0000000ea10b7c23 */ /* 0x000fc60008010800 */
[----:B------:R-:W-:-:S03]  /*8ff0*/  FMNMX.FTZ R13, R167, R2, !PT ;  /* 0x00000002a70d7209 */ /* 0x000fc60007810000 */
[----:B------:R-:W-:Y:S01]  /*9000*/  MUFU.EX2 R21, R21 ;  /* 0x0000001500157308 */ /* 0x000fe20000000800 */
[----:B------:R-:W-:-:S04]  /*9010*/  FMNMX.FTZ R2, R154, R13, !PT ;  /* 0x0000000d9a027209 */ /* 0x000fc80007810000 */
[----:B------:R-:W-:-:S03]  /*9020*/  FMNMX.FTZ R13, R155, R2, !PT ;  /* 0x000000029b0d7209 */ /* 0x000fc60007810000 */
        /* <DEDUP_REMOVED lines=14> */
[----:B------:R-:W-:Y:S01]  /*9110*/  FMNMX.FTZ R2, R142, R15, !PT ;  /* 0x0000000f8e027209 */ /* 0x000fe20007810000 */
[----:B------:R-:W-:Y:S02]  /*9120*/  WARPGROUP.DEPBAR.LE gsb0, 0x0 ;  /* 0x00008000000079c5 */ /* 0x000fe40000010000 */
[----:B------:R-:W-:Y:S01]  /*9130*/  WARPGROUP.ARRIVE ;  /* 0x00000000000079c5 */ /* 0x000fe20000000000 */
[----:B------:R-:W-:Y:S01]  /*9140*/  FMNMX.FTZ R15, R143, R2, !PT ;  /* 0x000000028f0f7209 */ /* 0x000fe20007810000 */
[--C-:B------:R-:W-:Y:S01]  /*9150*/  FFMA.FTZ R200, R168, UR14, -R0.reuse ;  /* 0x0000000ea8c87c23 */ /* 0x100fe20008010800 */
[--C-:B------:R-:W-:Y:S01]  /*9160*/  FFMA.FTZ R202, R172, UR14, -R0.reuse ;  /* 0x0000000eacca7c23 */ /* 0x100fe20008010800 */
[----:B------:R-:W-:Y:S01]  /*9170*/  FFMA.FTZ R168, R173, UR14, -R0 ;  /* 0x0000000eada87c23 */ /* 0x000fe20008010800 */
[----:B------:R-:W-:Y:S01]  /*9180*/  FMNMX.FTZ R2, R130, R15, !PT ;  /* 0x0000000f82027209 */ /* 0x000fe20007810000 */
[----:B------:R-:W-:Y:S01]  /*9190*/  HGMMA.64x192x16.F32 R24, R196, gdesc[UR4].tnspB, R24, gsb0 ;  /* 0x42e00004c4187df0 */ /* 0x000fe20008000818 */
[----:B------:R-:W-:Y:S01]  /*91a0*/  UIADD3 UR6, UR11, 0x100, URZ ;  /* 0x000001000b067890 */ /* 0x000fe2000fffe03f */
[----:B------:R-:W0:Y:S01]  /*91b0*/  MUFU.EX2 R200, R200 ;  /* 0x000000c800c87308 */ /* 0x000e220000000800 */
[----:B------:R-:W-:Y:S01]  /*91c0*/  UMOV UR7, 0x40000040 ;  /* 0x4000004000077882 */ /* 0x000fe20000000000 */
[----:B------:R-:W-:-:S04]  /*91d0*/  FMNMX.FTZ R15, R131, R2, !PT ;  /* 0x00000002830f7209 */ /* 0x000fc80007810000 */
[----:B------:R-:W-:Y:S02]  /*91e0*/  FMNMX.FTZ R2, R134, R15, !PT ;  /* 0x0000000f86027209 */ /* 0x000fe40007810000 */
[----:B------:R-:W-:Y:S02]  /*91f0*/  MUFU.EX2 R202, R202 ;  /* 0x000000ca00ca7308 */ /* 0x000fe40000000800 */
[----:B------:R-:W-:-:S04]  /*9200*/  FMNMX.FTZ R15, R135, R2, !PT ;  /* 0x00000002870f7209 */ /* 0x000fc80007810000 */
[----:B------:R-:W-:Y:S02]  /*9210*/  FMNMX.FTZ R2, R122, R15, !PT ;  /* 0x0000000f7a027209 */ /* 0x000fe40007810000 */
[----:B------:R-:W-:Y:S02]  /*9220*/  MUFU.EX2 R168, R168 ;  /* 0x000000a800a87308 */ /* 0x000fe40000000800 */
[----:B------:R-:W-:-:S04]  /*9230*/  FMNMX.FTZ R15, R123, R2, !PT ;  /* 0x000000027b0f7209 */ /* 0x000fc80007810000 */
[----:B------:R-:W-:Y:S01]  /*9240*/  FMNMX.FTZ R2, R126, R15, !PT ;  /* 0x0000000f7e027209 */ /* 0x000fe20007810000 */
[----:B------:R-:W-:Y:S01]  /*9250*/  FFMA.FTZ R15, R137, UR14, -R0 ;  /* 0x0000000e890f7c23 */ /* 0x000fe20008010800 */
[----:B------:R-:W-:Y:S02]  /*9260*/  MUFU.EX2 R129, R129 ;  /* 0x0000008100817308 */ /* 0x000fe40000000800 */
[----:B------:R-:W-:-:S05]  /*9270*/  FMNMX.FTZ R2, R127, R2, !PT ;  /* 0x000000027f027209 */ /* 0x000fca0007810000 */
[----:B------:R-:W1:Y:S01]  /*9280*/  SHFL.BFLY PT, R10, R2, 0x2, 0x1f ;  /* 0x0c401f00020a7f89 */ /* 0x000e6200000e0000 */
[----:B------:R-:W-:Y:S01]  /*9290*/  MUFU.EX2 R15, R15 ;  /* 0x0000000f000f7308 */ /* 0x000fe20000000800 */
[----:B-1----:R-:W-:Y:S01]  /*92a0*/  FMNMX.FTZ R2, R2, R10, !PT ;  /* 0x0000000a02027209 */ /* 0x002fe20007810000 */
[--C-:B------:R-:W-:Y:S01]  /*92b0*/  FFMA.FTZ R10, R120, UR14, -R0.reuse ;  /* 0x0000000e780a7c23 */ /* 0x100fe20008010800 */
[--C-:B------:R-:W-:Y:S01]  /*92c0*/  FFMA.FTZ R120, R121, UR14, -R0.reuse ;  /* 0x0000000e79787c23 */ /* 0x100fe20008010800 */
[----:B------:R-:W-:-:S04]  /*92d0*/  FFMA.FTZ R121, R124, UR14, -R0 ;  /* 0x0000000e7c797c23 */ /* 0x000fc80008010800 */
[----:B------:R-:W-:Y:S08]  /*92e0*/  MUFU.EX2 R10, R10 ;  /* 0x0000000a000a7308 */ /* 0x000ff00000000800 */
[----:B------:R-:W-:Y:S08]  /*92f0*/  MUFU.EX2 R120, R120 ;  /* 0x0000007800787308 */ /* 0x000ff00000000800 */
[----:B------:R-:W-:Y:S01]  /*9300*/  MUFU.EX2 R121, R121 ;  /* 0x0000007900797308 */ /* 0x000fe20000000800 */
[----:B------:R-:W-:-:S02]  /*9310*/  WARPGROUP.DEPBAR.LE gsb0, 0x0 ;  /* 0x00008000000079c5 */ /* 0x000fc40000010000 */
[----:B------:R-:W-:Y:S01]  /*9320*/  WARPGROUP.ARRIVE ;  /* 0x00000000000079c5 */ /* 0x000fe20000000000 */
[--C-:B------:R-:W-:Y:S01]  /*9330*/  FFMA.FTZ R196, R160, UR14, -R0.reuse ;  /* 0x0000000ea0c47c23 */ /* 0x100fe20008010800 */
[----:B------:R-:W-:-:S04]  /*9340*/  FFMA.FTZ R198, R164, UR14, -R0 ;  /* 0x0000000ea4c67c23 */ /* 0x000fc80008010800 */
[----:B------:R-:W-:Y:S01]  /*9350*/  HGMMA.64x192x16.F32 R24, R192, gdesc[UR4].tnspB, R24, gsb0 ;  /* 0x42e00004c0187df0 */ /* 0x000fe20008000818 */
[----:B------:R-:W-:Y:S01]  /*9360*/  UIADD3 UR6, UR11, 0x180, URZ ;  /* 0x000001800b067890 */ /* 0x000fe2000fffe03f */
[----:B------:R-:W-:Y:S01]  /*9370*/  MUFU.EX2 R196, R196 ;  /* 0x000000c400c47308 */ /* 0x000fe20000000800 */
[----:B------:R-:W-:-:S07]  /*9380*/  UMOV UR7, 0x40000040 ;  /* 0x4000004000077882 */ /* 0x000fce0000000000 */
[----:B------:R-:W-:Y:S01]  /*9390*/  MUFU.EX2 R198, R198 ;  /* 0x000000c600c67308 */ /* 0x000fe20000000800 */
[----:B------:R-:W-:Y:S02]  /*93a0*/  WARPGROUP.DEPBAR.LE gsb0, 0x0 ;  /* 0x00008000000079c5 */ /* 0x000fe40000010000 */
[----:B------:R-:W-:Y:S01]  /*93b0*/  WARPGROUP.ARRIVE ;  /* 0x00000000000079c5 */ /* 0x000fe20000000000 */
[--C-:B------:R-:W-:Y:S01]  /*93c0*/  FFMA.FTZ R192, R152, UR14, -R0.reuse ;  /* 0x0000000e98c07c23 */ /* 0x100fe20008010800 */
[--C-:B------:R-:W-:Y:S01]  /*93d0*/  FFMA.FTZ R152, R153, UR14, -R0.reuse ;  /* 0x0000000e99987c23 */ /* 0x100fe20008010800 */
[----:B------:R-:W-:-:S04]  /*93e0*/  FFMA.FTZ R194, R156, UR14, -R0 ;  /* 0x0000000e9cc27c23 */ /* 0x000fc80008010800 */
[----:B------:R-:W-:Y:S01]  /*93f0*/  HGMMA.64x192x16.F32 R24, R188, gdesc[UR4].tnspB, R24, gsb0 ;  /* 0x42e00004bc187df0 */ /* 0x000fe20008000818 */
[----:B------:R-:W-:Y:S01]  /*9400*/  UIADD3 UR6, UR11, 0x200, URZ ;  /* 0x000002000b067890 */ /* 0x000fe2000fffe03f */
[----:B------:R-:W-:Y:S01]  /*9410*/  MUFU.EX2 R192, R192 ;  /* 0x000000c000c07308 */ /* 0x000fe20000000800 */
[----:B------:R-:W-:-:S07]  /*9420*/  UMOV UR7, 0x40000040 ;  /* 0x4000004000077882 */ /* 0x000fce0000000000 */
[----:B------:R-:W-:Y:S08]  /*9430*/  MUFU.EX2 R152, R152 ;  /* 0x0000009800987308 */ /* 0x000ff00000000800 */
[----:B------:R-:W-:Y:S01]  /*9440*/  MUFU.EX2 R194, R194 ;  /* 0x000000c200c27308 */ /* 0x000fe20000000800 */
[----:B------:R-:W-:Y:S02]  /*9450*/  WARPGROUP.DEPBAR.LE gsb0, 0x0 ;  /* 0x00008000000079c5 */ /* 0x000fe40000010000 */
[----:B------:R-:W-:Y:S01]  /*9460*/  WARPGROUP.ARRIVE ;  /* 0x00000000000079c5 */ /* 0x000fe20000000000 */
[--C-:B------:R-:W-:Y:S01]  /*9470*/  FFMA.FTZ R188, R144, UR14, -R0.reuse ;  /* 0x0000000e90bc7c23 */ /* 0x100fe20008010800 */
[--C-:B------:R-:W-:Y:S01]  /*9480*/  FFMA.FTZ R190, R148, UR14, -R0.reuse ;  /* 0x0000000e94be7c23 */ /* 0x100fe20008010800 */
[----:B------:R-:W-:-:S03]  /*9490*/  FFMA.FTZ R144, R149, UR14, -R0 ;  /* 0x0000000e95907c23 */ /* 0x000fc60008010800 */
        /* <DEDUP_REMOVED lines=9> */
[----:B------:R-:W-:Y:S01]  /*9530*/  FFMA.FTZ R186, R140, UR14, -R0 ;  /* 0x0000000e8cba7c23 */ /* 0x000fe20008010800 */
[----:B------:R-:W1:Y:S03]  /*9540*/  SHFL.BFLY PT, R136, R2, 0x1, 0x1f ;  /* 0x0c201f0002887f89 */ /* 0x000e6600000e0000 */
[----:B------:R-:W-:Y:S01]  /*9550*/  HGMMA.64x192x16.F32 R24, R180, gdesc[UR4].tnspB, R24, gsb0 ;  /* 0x42e00004b4187df0 */ /* 0x000fe20008000818 */
[----:B------:R-:W-:Y:S01]  /*9560*/  UIADD3 UR6, UR11, 0x300, URZ ;  /* 0x000003000b067890 */ /* 0x000fe2000fffe03f */
[----:B------:R-:W-:Y:S01]  /*9570*/  MUFU.EX2 R184, R184 ;  /* 0x000000b800b87308 */ /* 0x000fe20000000800 */
[----:B------:R-:W-:-:S07]  /*9580*/  UMOV UR7, 0x40000040 ;  /* 0x4000004000077882 */ /* 0x000fce0000000000 */
[----:B------:R-:W-:Y:S01]  /*9590*/  MUFU.EX2 R186, R186 ;  /* 0x000000ba00ba7308 */ /* 0x000fe20000000800 */
[----:B-1----:R-:W-:-:S05]  /*95a0*/  FMNMX.FTZ R2, R2, R136, !PT ;  /* 0x0000008802027209 */ /* 0x002fca0007810000 */
[----:B------:R-:W-:-:S04]  /*95b0*/  FMUL.FTZ R124, R2, UR14 ;  /* 0x0000000e027c7c20 */ /* 0x000fc80008410000 */
[--C-:B------:R-:W-:Y:S01]  /*95c0*/  FFMA.FTZ R201, R170, UR14, -R124.reuse ;  /* 0x0000000eaac97c23 */ /* 0x100fe2000801087c */
[--C-:B------:R-:W-:Y:S01]  /*95d0*/  FFMA.FTZ R203, R174, UR14, -R124.reuse ;  /* 0x0000000eaecb7c23 */ /* 0x100fe2000801087c */
[--C-:B------:R-:W-:Y:S01]  /*95e0*/  FFMA.FTZ R175, R175, UR14, -R124.reuse ;  /* 0x0000000eafaf7c23 */ /* 0x100fe2000801087c */
[--C-:B------:R-:W-:Y:S01]  /*95f0*/  FFMA.FTZ R197, R162, UR14, -R124.reuse ;  /* 0x0000000ea2c57c23 */ /* 0x100fe2000801087c */
[--C-:B------:R-:W-:Y:S01]  /*9600*/  FFMA.FTZ R189, R146, UR14, -R124.reuse ;  /* 0x0000000e92bd7c23 */ /* 0x100fe2000801087c */
[----:B------:R-:W-:Y:S01]  /*9610*/  FFMA.FTZ R187, R142, UR14, -R124 ;  /* 0x0000000e8ebb7c23 */ /* 0x000fe2000801087c */
[----:B------:R-:W-:Y:S01]  /*9620*/  MUFU.EX2 R201, R201 ;  /* 0x000000c900c97308 */ /* 0x000fe20000000800 */
[----:B0-----:R-:W-:Y:S01]  /*9630*/  FFMA.FTZ R146, R7, R6, R200 ;  /* 0x0000000607927223 */ /* 0x001fe200000100c8 */
        /* <DEDUP_REMOVED lines=8> */
[----:B------:R-:W-:Y:S01]  /*96c0*/  F2FP.F16.F32.PACK_AB R200, R21, R200 ;  /* 0x000000c815c8723e */ /* 0x000fe200000000ff */
[--C-:B------:R-:W-:Y:S01]  /*96d0*/  FFMA.FTZ R141, R147, UR14, -R124.reuse ;  /* 0x0000000e938d7c23 */ /* 0x100fe2000801087c */
[--C-:B------:R-:W-:Y:S01]  /*96e0*/  FFMA.FTZ R191, R150, UR14, -R124.reuse ;  /* 0x0000000e96bf7c23 */ /* 0x100fe2000801087c */
[--C-:B------:R-:W-:Y:S01]  /*96f0*/  FFMA.FTZ R151, R151, UR14, -R124.reuse ;  /* 0x0000000e97977c23 */ /* 0x100fe2000801087c */
[--C-:B------:R-:W-:Y:S01]  /*9700*/  FFMA.FTZ R185, R138, UR14, -R124.reuse ;  /* 0x0000000e8ab97c23 */ /* 0x100fe2000801087c */
        /* <DEDUP_REMOVED lines=34> */
[----:B------:R-:W-:Y:S01]  /*9930*/  FADD.FTZ R0, -R2, R9 ;  /* 0x0000000902007221 */ /* 0x000fe20000010100 */
[----:B------:R-:W-:Y:S01]  /*9940*/  HGMMA.64x192x16.F32 R24, R176, gdesc[UR4].tnspB, R24, gsb0 ;  /* 0x42e00004b0187df0 */ /* 0x000fe20008000818 */
[--C-:B------:R-:W-:Y:S01]  /*9950*/  FFMA.FTZ R125, R171, UR14, -R124.reuse ;  /* 0x0000000eab7d7c23 */ /* 0x100fe2000801087c */
[----:B------:R-:W-:Y:S01]  /*9960*/  MUFU.EX2 R9, R132 ;  /* 0x0000008400097308 */ /* 0x000fe20000000800 */
[----:B------:R-:W-:Y:S01]  /*9970*/  FMUL.FTZ R0, R0, UR14 ;  /* 0x0000000e00007c20 */ /* 0x000fe20008410000 */
[--C-:B------:R-:W-:Y:S01]  /*9980*/  FFMA.FTZ R133, R163, UR14, -R124.reuse ;  /* 0x0000000ea3857c23 */ /* 0x100fe2000801087c */
[----:B------:R-:W-:Y:S01]  /*9990*/  FFMA.FTZ R124, R127, UR14, -R124 ;  /* 0x0000000e7f7c7c23 */ /* 0x000fe2000801087c */
[----:B------:R-:W-:-:S02]  /*99a0*/  R2UR UR6, R16 ;  /* 0x00000000100672ca */ /* 0x000fc400000e0000 */
[----:B0-----:R-:W-:Y:S02]  /*99b0*/  F2FP.F16.F32.PACK_AB R181, R131, R130 ;  /* 0x0000008283b5723e */ /* 0x001fe400000000ff */
[----:B------:R-:W0:Y:S01]  /*99c0*/  MUFU.EX2 R0, R0 ;  /* 0x0000000000007308 */ /* 0x000e220000000800 */
[----:B-1----:R-:W-:-:S07]  /*99d0*/  F2FP.F16.F32.PACK_AB R183, R135, R134 ;  /* 0x0000008687b7723e */ /* 0x002fce00000000ff */
[----:B------:R-:W1:Y:S08]  /*99e0*/  MUFU.EX2 R125, R125 ;  /* 0x0000007d007d7308 */ /* 0x000e700000000800 */
[----:B------:R-:W2:Y:S01]  /*99f0*/  MUFU.EX2 R132, R175 ;  /* 0x000000af00847308 */ /* 0x000ea20000000800 */
[----:B0-----:R-:W-:Y:S01]  /*9a00*/  FFMA.FTZ R142, R0, R5, R201 ;  /* 0x00000005008e7223 */ /* 0x001fe200000100c9 */
[----:B------:R-:W-:-:S04]  /*9a10*/  FADD.FTZ R5, R21, R146 ;  /* 0x0000009215057221 */ /* 0x000fc80000010000 */
[----:B------:R-:W-:Y:S01]  /*9a20*/  FADD.FTZ R5, R202, R5 ;  /* 0x00000005ca057221 */ /* 0x000fe20000010000 */
[C---:B------:R-:W-:Y:S01]  /*9a30*/  F2FP.F16.F32.PACK_AB R202, R168.reuse, R202 ;  /* 0x000000caa8ca723e */ /* 0x040fe200000000ff */
[----:B------:R-:W0:Y:S01]  /*9a40*/  MUFU.EX2 R133, R133 ;  /* 0x0000008500857308 */ /* 0x000e220000000800 */
[C---:B-1----:R-:W-:Y:S01]  /*9a50*/  FADD.FTZ R142, R125.reuse, R142 ;  /* 0x0000008e7d8e7221 */ /* 0x042fe20000010000 */
[----:B------:R-:W-:Y:S01]  /*9a60*/  FADD.FTZ R145, R168, R5 ;  /* 0x00000005a8917221 */ /* 0x000fe20000010000 */
[----:B------:R-:W-:Y:S02]  /*9a70*/  F2FP.F16.F32.PACK_AB R201, R125, R201 ;  /* 0x000000c97dc9723e */ /* 0x000fe400000000ff */
[----:B------:R-:W-:Y:S01]  /*9a80*/  FADD.FTZ R143, R203, R142 ;  /* 0x0000008ecb8f7221 */ /* 0x000fe20000010000 */
[----:B------:R-:W-:Y:S01]  /*9a90*/  FADD.FTZ R146, R196, R145 ;  /* 0x00000091c4927221 */ /* 0x000fe20000010000 */
[C---:B------:R-:W-:Y:S01]  /*9aa0*/  F2FP.F16.F32.PACK_AB R196, R11.reuse, R196 ;  /* 0x000000c40bc4723e */ /* 0x040fe200000000ff */
[----:B------:R-:W1:Y:S01]  /*9ab0*/  MUFU.EX2 R5, R139 ;  /* 0x0000008b00057308 */ /* 0x000e620000000800 */
[C---:B--2---:R-:W-:Y:S01]  /*9ac0*/  FADD.FTZ R142, R132.reuse, R143 ;  /* 0x0000008f848e7221 */ /* 0x044fe20000010000 */
[----:B------:R-:W-:Y:S01]  /*9ad0*/  FADD.FTZ R143, R11, R146 ;  /* 0x000000920b8f7221 */ /* 0x000fe20000010000 */
[----:B------:R-:W-:-:S02]  /*9ae0*/  F2FP.F16.F32.PACK_AB R203, R132, R203 ;  /* 0x000000cb84cb723e */ /* 0x000fc400000000ff */
[----:B------:R-:W-:Y:S01]  /*9af0*/  FADD.FTZ R142, R197, R142 ;  /* 0x0000008ec58e7221 */ /* 0x000fe20000010000 */
[----:B------:R-:W-:Y:S01]  /*9b00*/  FADD.FTZ R146, R198, R143 ;  /* 0x0000008fc6927221 */ /* 0x000fe20000010000 */
[----:B------:R-:W-:Y:S01]  /*9b10*/  F2FP.F16.F32.PACK_AB R198, R13, R198 ;  /* 0x000000c60dc6723e */ /* 0x000fe200000000ff */
[----:B------:R-:W2:Y:S01]  /*9b20*/  MUFU.EX2 R180, R180 ;  /* 0x000000b400b47308 */ /* 0x000ea20000000800 */
[----:B0-----:R-:W-:Y:S01]  /*9b30*/  FADD.FTZ R142, R133, R142 ;  /* 0x0000008e858e7221 */ /* 0x001fe20000010000 */
[----:B------:R-:W-:Y:S01]  /*9b40*/  FADD.FTZ R127, R13, R146 ;  /* 0x000000920d7f7221 */ /* 0x000fe20000010000 */
[----:B------:R-:W-:Y:S02]  /*9b50*/  F2FP.F16.F32.PACK_AB R197, R133, R197 ;  /* 0x000000c585c5723e */ /* 0x000fe400000000ff */
[----:B------:R-:W-:Y:S01]  /*9b60*/  FADD.FTZ R21, R199, R142 ;  /* 0x0000008ec7157221 */ /* 0x000fe20000010000 */
[----:B------:R-:W-:Y:S01]  /*9b70*/  FADD.FTZ R127, R192, R127 ;  /* 0x0000007fc07f7221 */ /* 0x000fe20000010000 */
[C---:B------:R-:W-:Y:S01]  /*9b80*/  F2FP.F16.F32.PACK_AB R199, R136.reuse, R199 ;  /* 0x000000c788c7723e */ /* 0x040fe200000000ff */
[----:B------:R-:W0:Y:S01]  /*9b90*/  MUFU.EX2 R182, R182 ;  /* 0x000000b600b67308 */ /* 0x000e220000000800 */
[----:B------:R-:W-:Y:S01]  /*9ba0*/  FADD.FTZ R142, R136, R21 ;  /* 0x00000015888e7221 */ /* 0x000fe20000010000 */
[C---:B------:R-:W-:Y:S01]  /*9bb0*/  FADD.FTZ R127, R152.reuse, R127 ;  /* 0x0000007f987f7221 */ /* 0x040fe20000010000 */
[----:B------:R-:W-:-:S02]  /*9bc0*/  F2FP.F16.F32.PACK_AB R192, R152, R192 ;  /* 0x000000c098c0723e */ /* 0x000fc400000000ff */
[----:B------:R-:W-:Y:S01]  /*9bd0*/  FADD.FTZ R142, R193, R142 ;  /* 0x0000008ec18e7221 */ /* 0x000fe20000010000 */
[----:B------:R-:W-:Y:S01]  /*9be0*/  FADD.FTZ R127, R194, R127 ;  /* 0x0000007fc27f7221 */ /* 0x000fe20000010000 */
[C---:B------:R-:W-:Y:S01]  /*9bf0*/  F2FP.F16.F32.PACK_AB R194, R12.reuse, R194 ;  /* 0x000000c20cc2723e */ /* 0x040fe200000000ff */
[----:B------:R-:W3:Y:S01]  /*9c00*/  MUFU.EX2 R128, R128 ;  /* 0x0000008000807308 */ /* 0x000ee20000000800 */
[C---:B------:R-:W-:Y:S01]  /*9c10*/  FADD.FTZ R142, R137.reuse, R142 ;  /* 0x0000008e898e7221 */ /* 0x040fe20000010000 */
[----:B------:R-:W-:Y:S01]  /*9c20*/  FADD.FTZ R127, R12, R127 ;  /* 0x0000007f0c7f7221 */ /* 0x000fe20000010000 */
[----:B------:R-:W-:Y:S02]  /*9c30*/  F2FP.F16.F32.PACK_AB R193, R137, R193 ;  /* 0x000000c189c1723e */ /* 0x000fe400000000ff */
[----:B------:R-:W-:Y:S01]  /*9c40*/  FADD.FTZ R11, R195, R142 ;  /* 0x0000008ec30b7221 */ /* 0x000fe20000010000 */
[----:B------:R-:W-:Y:S01]  /*9c50*/  FADD.FTZ R127, R188, R127 ;  /* 0x0000007fbc7f7221 */ /* 0x000fe20000010000 */
[----:B------:R-:W-:Y:S01]  /*9c60*/  F2FP.F16.F32.PACK_AB R188, R14, R188 ;  /* 0x000000bc0ebc723e */ /* 0x000fe200000000ff */
[----:B------:R-:W4:Y:S01]  /*9c70*/  MUFU.EX2 R126, R126 ;  /* 0x0000007e007e7308 */ /* 0x000f220000000800 */
[----:B------:R-:W-:Y:S01]  /*9c80*/  FADD.FTZ R132, R140, R11 ;  /* 0x0000000b8c847221 */ /* 0x000fe20000010000 */
[----:B------:R-:W-:Y:S01]  /*9c90*/  FADD.FTZ R127, R14, R127 ;  /* 0x0000007f0e7f7221 */ /* 0x000fe20000010000 */
[----:B------:R-:W-:-:S02]  /*9ca0*/  F2FP.F16.F32.PACK_AB R195, R140, R195 ;  /* 0x000000c38cc3723e */ /* 0x000fc400000000ff */
[----:B------:R-:W-:Y:S01]  /*9cb0*/  FADD.FTZ R132, R189, R132 ;  /* 0x00000084bd847221 */ /* 0x000fe20000010000 */
[----:B------:R-:W-:Y:S01]  /*9cc0*/  FADD.FTZ R127, R190, R127 ;  /* 0x0000007fbe7f7221 */ /* 0x000fe20000010000 */
[C---:B------:R-:W-:Y:S01]  /*9cd0*/  F2FP.F16.F32.PACK_AB R189, R141.reuse, R189 ;  /* 0x000000bd8dbd723e */ /* 0x040fe200000000ff */
[----:B------:R-:W5:Y:S01]  /*9ce0*/  MUFU.EX2 R124, R124 ;  /* 0x0000007c007c7308 */ /* 0x000f620000000800 */
[----:B------:R-:W-:Y:S01]  /*9cf0*/  FADD.FTZ R132, R141, R132 ;  /* 0x000000848d847221 */ /* 0x000fe20000010000 */
[C---:B------:R-:W-:Y:S01]  /*9d00*/  FADD.FTZ R127, R144.reuse, R127 ;  /* 0x0000007f907f7221 */ /* 0x040fe20000010000 */
[----:B------:R-:W-:Y:S02]  /*9d10*/  F2FP.F16.F32.PACK_AB R190, R144, R190 ;  /* 0x000000be90be723e */ /* 0x000fe400000000ff */
[----:B------:R-:W-:Y:S01]  /*9d20*/  FADD.FTZ R11, R191, R132 ;  /* 0x00000084bf0b7221 */ /* 0x000fe20000010000 */
[----:B------:R-:W-:Y:S01]  /*9d30*/  FADD.FTZ R14, R184, R127 ;  /* 0x0000007fb80e7221 */ /* 0x000fe20000010000 */
[----:B------:R-:W-:-:S02]  /*9d40*/  F2FP.F16.F32.PACK_AB R191, R138, R191 ;  /* 0x000000bf8abf723e */ /* 0x000fc400000000ff */
[----:B------:R-:W-:Y:S01]  /*9d50*/  FADD.FTZ R12, R138, R11 ;  /* 0x0000000b8a0c7221 */ /* 0x000fe20000010000 */
[C---:B------:R-:W-:Y:S01]  /*9d60*/  FADD.FTZ R11, R15.reuse, R14 ;  /* 0x0000000e0f0b7221 */ /* 0x040fe20000010000 */
[----:B------:R-:W-:Y:S02]  /*9d70*/  F2FP.F16.F32.PACK_AB R184, R15, R184 ;  /* 0x000000b80fb8723e */ /* 0x000fe400000000ff */
[----:B------:R-:W-:Y:S01]  /*9d80*/  FADD.FTZ R12, R185, R12 ;  /* 0x0000000cb90c7221 */ /* 0x000fe20000010000 */
[C---:B-1----:R-:W-:Y:S01]  /*9d90*/  F2FP.F16.F32.PACK_AB R185, R5.reuse, R185 ;  /* 0x000000b905b9723e */ /* 0x042fe200000000ff */
[----:B------:R-:W-:Y:S01]  /*9da0*/  FADD.FTZ R11, R186, R11 ;  /* 0x0000000bba0b7221 */ /* 0x000fe20000010000 */
[C---:B------:R-:W-:Y:S01]  /*9db0*/  F2FP.F16.F32.PACK_AB R186, R20.reuse, R186 ;  /* 0x000000ba14ba723e */ /* 0x040fe200000000ff */
[----:B------:R-:W-:Y:S02]  /*9dc0*/  FADD.FTZ R12, R5, R12 ;  /* 0x0000000c050c7221 */ /* 0x000fe40000010000 */
[----:B------:R-:W-:-:S02]  /*9dd0*/  FADD.FTZ R11, R20, R11 ;  /* 0x0000000b140b7221 */ /* 0x000fc40000010000 */
[----:B------:R-:W-:Y:S01]  /*9de0*/  FADD.FTZ R5, R187, R12 ;  /* 0x0000000cbb057221 */ /* 0x000fe20000010000 */
[----:B------:R-:W-:Y:S01]  /*9df0*/  F2FP.F16.F32.PACK_AB R187, R6, R187 ;  /* 0x000000bb06bb723e */ /* 0x000fe200000000ff */
[----:B--2---:R-:W-:Y:S01]  /*9e00*/  FADD.FTZ R12, R180, R11 ;  /* 0x0000000bb40c7221 */ /* 0x004fe20000010000 */
[----:B------:R-:W-:Y:S01]  /*9e10*/  F2FP.F16.F32.PACK_AB R180, R129, R180 ;  /* 0x000000b481b4723e */ /* 0x000fe200000000ff */
[----:B------:R-:W-:-:S04]  /*9e20*/  FADD.FTZ R5, R6, R5 ;  /* 0x0000000506057221 */ /* 0x000fc80000010000 */
[----:B------:R-:W-:Y:S01]  /*9e30*/  FADD.FTZ R6, R130, R5 ;  /* 0x0000000582067221 */ /* 0x000fe20000010000 */
[----:B------:R-:W-:-:S03]  /*9e40*/  FADD.FTZ R5, R129, R12 ;  /* 0x0000000c81057221 */ /* 0x000fc60000010000 */
[----:B------:R-:W-:Y:S01]  /*9e50*/  FADD.FTZ R11, R131, R6 ;  /* 0x00000006830b7221 */ /* 0x000fe20000010000 */
[----:B0-----:R-:W-:Y:S01]  /*9e60*/  FADD.FTZ R5, R182, R5 ;  /* 0x00000005b6057221 */ /* 0x001fe20000010000 */
[----:B---3--:R-:W-:Y:S02]  /*9e70*/  F2FP.F16.F32.PACK_AB R182, R128, R182 ;  /* 0x000000b680b6723e */ /* 0x008fe400000000ff */
[----:B------:R-:W-:Y:S01]  /*9e80*/  FADD.FTZ R6, R134, R11 ;  /* 0x0000000b86067221 */ /* 0x000fe20000010000 */
[----:B------:R-:W-:-:S03]  /*9e90*/  FADD.FTZ R5, R128, R5 ;  /* 0x0000000580057221 */ /* 0x000fc60000010000 */
[----:B------:R-:W-:Y:S01]  /*9ea0*/  FADD.FTZ R11, R135, R6 ;  /* 0x00000006870b7221 */ /* 0x000fe20000010000 */
[----:B------:R-:W-:-:S03]  /*9eb0*/  FADD.FTZ R5, R10, R5 ;  /* 0x000000050a057221 */ /* 0x000fc60000010000 */
[----:B------:R-:W-:Y:S01]  /*9ec0*/  FADD.FTZ R11, R122, R11 ;  /* 0x0000000b7a0b7221 */ /* 0x000fe20000010000 */
[----:B------:R-:W-:-:S03]  /*9ed0*/  FADD.FTZ R6, R120, R5 ;  /* 0x0000000578067221 */ /* 0x000fc60000010000 */
[----:B------:R-:W-:Y:S01]  /*9ee0*/  FADD.FTZ R11, R123, R11 ;  /* 0x0000000b7b0b7221 */ /* 0x000fe20000010000 */
[----:B------:R-:W-:-:S03]  /*9ef0*/  FADD.FTZ R6, R121, R6 ;  /* 0x0000000679067221 */ /* 0x000fc60000010000 */
[----:B----4-:R-:W-:Y:S01]  /*9f00*/  FADD.FTZ R11, R126, R11 ;  /* 0x0000000b7e0b7221 */ /* 0x010fe20000010000 */
[----:B------:R-:W-:-:S03]  /*9f10*/  FADD.FTZ R6, R9, R6 ;  /* 0x0000000609067221 */ /* 0x000fc60000010000 */
[----:B-----5:R-:W-:Y:S01]  /*9f20*/  FADD.FTZ R5, R124, R11 ;  /* 0x0000000b7c057221 */ /* 0x020fe20000010000 */
[----:B------:R-:W-:Y:S01]  /*9f30*/  IMAD.MOV.U32 R11, RZ, RZ, R17 ;  /* 0x000000ffff0b7224 */ /* 0x000fe200078e0011 */
[----:B------:R-:W-:Y:S02]  /*9f40*/  WARPGROUP.DEPBAR.LE gsb0, 0x0 ;  /* 0x00008000000079c5 */ /* 0x000fe40000010000 */
[----:B------:R-:W-:Y:S01]  /*9f50*/  @!P1 SYNCS.ARRIVE.TRANS64.RED.A1T0 RZ, [UR60], RZ ;  /* 0x000000ffffff99a7 */ /* 0x000fe2000810043c */
[----:B------:R-:W-:Y:S01]  /*9f60*/  F2FP.F16.F32.PACK_AB R176, R120, R10 ;  /* 0x0000000a78b0723e */ /* 0x000fe200000000ff */
[----:B------:R-:W-:Y:S01]  /*9f70*/  IMAD.MOV.U32 R10, RZ, RZ, R3 ;  /* 0x000000ffff0a7224 */ /* 0x000fe200078e0003 */
[----:B------:R-:W-:Y:S01]  /*9f80*/  F2FP.F16.F32.PACK_AB R178, R9, R121 ;  /* 0x0000007909b2723e */ /* 0x000fe200000000ff */
[----:B------:R-:W-:Y:S01]  /*9f90*/  IMAD.MOV.U32 R9, RZ, RZ, R2 ;  /* 0x000000ffff097224 */ /* 0x000fe200078e0002 */
[----:B------:R-:W-:Y:S02]  /*9fa0*/  F2FP.F16.F32.PACK_AB R177, R123, R122 ;  /* 0x0000007a7bb1723e */ /* 0x000fe400000000ff */
[----:B------:R-:W-:Y:S01]  /*9fb0*/  F2FP.F16.F32.PACK_AB R179, R124, R126 ;  /* 0x0000007e7cb3723e */ /* 0x000fe200000000ff */
[----:B------:R-:W-:Y:S01]  /*9fc0*/  @!P1 SYNCS.ARRIVE.TRANS64.RED.A1T0 RZ, [UR10], RZ ;  /* 0x000000ffffff99a7 */ /* 0x000fe2000810040a */
[----:B------:R-:W-:Y:S05]  /*9fd0*/  @P2 BRA `(.L_x_3408) ;  /* 0xffffffc000a42947 */ /* 0x000fea000383ffff */
.L_x_3399:
        /* <DEDUP_REMOVED lines=99> */
.L_x_3409:
[----:B------:R-:W-:Y:S01]  /*a610*/  IMAD R13, R16, 0x8, R4 ;  /* 0x00000008100d7824 */ /* 0x000fe200078e0204 */
[----:B------:R-:W-:-:S04]  /*a620*/  SHF.L.U32 R0, R17, 0x1f, RZ ;  /* 0x0000001f11007819 */ /* 0x000fc800000006ff */
[----:B------:R0:W1:Y:S01]  /*a630*/  SYNCS.PHASECHK.TRANS64.TRYWAIT P2, [R13+URZ+0x36850], R0 ;  /* 0x036850000d0075a7 */ /* 0x000062000804017f */
[----:B------:R-:W-:Y:S05]  /*a640*/  @!P0 BRA `(.L_x_3410) ;  /* 0x0000000000048947 */ /* 0x000fea0003800000 */
[----:B------:R-:W-:Y:S01]  /*a650*/  BPT.TRAP 0x1 ;  /* 0x000000040000795c */ /* 0x000fe20000300000 */
.L_x_3410:
[----:B-1----:R-:W-:Y:S05]  /*a660*/  @P2 BRA `(.L_x_3411) ;  /* 0x0000000000082947 */ /* 0x002fea0003800000 */
[----:B------:R-:W1:Y:S02]  /*a670*/  SYNCS.PHASECHK.TRANS64.TRYWAIT P0, [R13+URZ+0x36850], R0 ;  /* 0x036850000d0075a7 */ /* 0x000e64000800017f */
[----:B-1----:R-:W-:Y:S05]  /*a680*/  @!P0 BRA `(.L_x_3412) ;  /* 0x000000b800388947 */ /* 0x002fea0003800000 */
.L_x_3411:
[----:B------:R-:W-:Y:S05]  /*a690*/  WARPSYNC.ALL ;  /* 0x0000000000007948 */ /* 0x000fea0003800000 */
[----:B------:R-:W-:Y:S01]  /*a6a0*/  VIADD R4, R4, 0x400 ;  /* 0x0000040004047836 */ /* 0x000fe20000000000 */
[----:B------:R-:W-:Y:S01]  /*a6b0*/  WARPGROUP.ARRIVE ;  /* 0x00000000000079c5 */ /* 0x000fe20000000000 */
[----:B------:R-:W-:Y:S01]  /*a6c0*/  IMAD.MOV.U32 R11, RZ, RZ, 0x40000040 ;  /* 0x40000040ff0b7424 */ /* 0x000fe200078e00ff */
[----:B------:R-:W2:Y:S01]  /*a6d0*/  SHFL.BFLY PT, R7, R6, 0x2, 0x1f ;  /* 0x0c401f0006077f89 */ /* 0x000ea200000e0000 */
[----:B------:R-:W-:Y:S01]  /*a6e0*/  IMAD.U32 R18, RZ, RZ, UR14 ;  /* 0x0000000eff127e24 */ /* 0x000fe2000f8e00ff */
[----:B------:R-:W-:Y:S01]  /*a6f0*/  SHF.R.U32.HI R4, RZ, 0x4, R4 ;  /* 0x00000004ff047819 */ /* 0x000fe20000011604 */
[----:B------:R-:W-:Y:S01]  /*a700*/  VIADD R232, R232, 0x1 ;  /* 0x00000001e8e87836 */ /* 0x000fe20000000000 */
[----:B01----:R-:W0:Y:S02]  /*a710*/  SHFL.BFLY PT, R0, R5, 0x2, 0x1f ;  /* 0x0c401f0005007f89 */ /* 0x003e2400000e0000 */
[----:B------:R-:W-:-:S04]  /*a720*/  LOP3.LUT R4, R4, 0x3fff, RZ, 0xc0, !PT ;  /* 0x00003fff04047812 */ /* 0x000fc800078ec0ff */
[----:B------:R-:W-:-:S05]  /*a730*/  LOP3.LUT R9, R4, 0x3800000, RZ, 0xfc, !PT ;  /* 0x0380000004097812 */ /* 0x000fca00078efcff */
[----:B------:R-:W-:Y:S02]  /*a740*/  IMAD R8, R16, 0xa80, R9 ;  /* 0x00000a8010087824 */ /* 0x000fe400078e0209 */
[----:B------:R-:W-:Y:S02]  /*a750*/  IMAD.MOV.U32 R9, RZ, RZ, 0x40000040 ;  /* 0x40000040ff097424 */ /* 0x000fe400078e00ff */
[C---:B------:R-:W-:Y:S01]  /*a760*/  VIADD R10, R8.reuse, 0x80 ;  /* 0x00000080080a7836 */ /* 0x040fe20000000000 */
[----:B------:R-:W-:Y:S01]  /*a770*/  R2UR UR6, R8 ;  /* 0x00000000080672ca */ /* 0x000fe200000e0000 */
[----:B------:R-:W-:Y:S01]  /*a780*/  VIADD R16, R16, 0x1 ;  /* 0x0000000110107836 */ /* 0x000fe20000000000 */
[----:B------:R-:W-:Y:S01]  /*a790*/  R2UR UR7, R9 ;  /* 0x00000000090772ca */ /* 0x000fe200000e0000 */
[----:B------:R-:W-:Y:S02]  /*a7a0*/  IMAD.MOV.U32 R9, RZ, RZ, 0x40000040 ;  /* 0x40000040ff097424 */ /* 0x000fe400078e00ff */
[----:B--2---:R-:W-:Y:S01]  /*a7b0*/  FADD.FTZ R7, R7, R6 ;  /* 0x0000000607077221 */ /* 0x004fe20000010000 */
[----:B------:R-:W-:Y:S01]  /*a7c0*/  IMAD.U32 R6, RZ, RZ, UR14 ;  /* 0x0000000eff067e24 */ /* 0x000fe2000f8e00ff */
[----:B------:R-:W-:Y:S01]  /*a7d0*/  ISETP.NE.AND P2, PT, R16, 0x2, PT ;  /* 0x000000021000780c */ /* 0x000fe20003f45270 */
[----:B0-----:R-:W-:Y:S01]  /*a7e0*/  FADD.FTZ R4, R0, R5 ;  /* 0x0000000500047221 */ /* 0x001fe20000010000 */
[----:B------:R-:W-:Y:S01]  /*a7f0*/  IMAD.MOV.U32 R5, RZ, RZ, RZ ;  /* 0x000000ffff057224 */ /* 0x000fe200078e00ff */
[----:B------:R-:W0:Y:S01]  /*a800*/  SHFL.BFLY PT, R0, R7, 0x1, 0x1f ;  /* 0x0c201f0007007f89 */ /* 0x000e2200000e0000 */
[----:B------:R-:W-:-:S04]  /*a810*/  SEL R16, R16, RZ, P2 ;  /* 0x000000ff10107207 */ /* 0x000fc80001000000 */
[----:B------:R-:W-:Y:S01]  /*a820*/  HGMMA.64x192x16.F32 R24, R200, gdesc[UR4].tnspB, R24, gsb0 ;  /* 0x42e00004c8187df0 */ /* 0x000fe20008000818 */
[----:B------:R-:W-:Y:S01]  /*a830*/  R2UR UR6, R10 ;  /* 0x000000000a0672ca */ /* 0x000fe200000e0000 */
[----:B------:R-:W-:Y:S01]  /*a840*/  VIADD R10, R8, 0x100 ;  /* 0x00000100080a7836 */ /* 0x000fe20000000000 */
[----:B------:R-:W-:Y:S01]  /*a850*/  R2UR UR7, R11 ;  /* 0x000000000b0772ca */ /* 0x000fe200000e0000 */
[----:B------:R-:W-:Y:S02]  /*a860*/  IMAD.MOV.U32 R11, RZ, RZ, 0x40000040 ;  /* 0x40000040ff0b7424 */ /* 0x000fe400078e00ff */
[----:B0-----:R-:W-:Y:S01]  /*a870*/  FADD.FTZ R12, R7, R0 ;  /* 0x00000000070c7221 */ /* 0x001fe20000010000 */
[----:B------:R-:W-:-:S04]  /*a880*/  SEL R0, RZ, 0x1, P2 ;  /* 0x00000001ff007807 */ /* 0x000fc80001000000 */
[----:B------:R-:W-:Y:S02]  /*a890*/  FSETP.NE.FTZ.AND P0, PT, R12, RZ, PT ;  /* 0x000000ff0c00720b */ /* 0x000fe40003f15000 */
[----:B------:R-:W-:Y:S01]  /*a8a0*/  LOP3.LUT R17, R17, R0, RZ, 0x3c, !PT ;  /* 0x0000000011117212 */ /* 0x000fe200078e3cff */
[----:B------:R-:W-:-:S10]  /*a8b0*/  IMAD.MOV.U32 R0, RZ, RZ, -0x800000 ;  /* 0xff800000ff007424 */ /* 0x000fd400078e00ff */
[----:B------:R-:W-:Y:S01]  /*a8c0*/  @P0 FMUL.FTZ R6, R6, 0.69314718246459960938 ;  /* 0x3f31721806060820 */ /* 0x000fe20000410000 */
[----:B------:R-:W-:Y:S02]  /*a8d0*/  WARPGROUP.DEPBAR.LE gsb0, 0x0 ;  /* 0x00008000000079c5 */ /* 0x000fe40000010000 */
[----:B------:R-:W-:-:S06]  /*a8e0*/  WARPGROUP.ARRIVE ;  /* 0x00000000000079c5 */ /* 0x000fcc0000000000 */
[----:B------:R-:W-:Y:S01]  /*a8f0*/  HGMMA.64x192x16.F32 R24, R196, gdesc[UR4].tnspB, R24, gsb0 ;  /* 0x42e00004c4187df0 */ /* 0x000fe20008000818 */
[----:B------:R-:W-:Y:S01]  /*a900*/  R2UR UR6, R10 ;  /* 0x000000000a0672ca */ /* 0x000fe200000e0000 */
[----:B------:R-:W-:Y:S01]  /*a910*/  VIADD R10, R8, 0x180 ;  /* 0x00000180080a7836 */ /* 0x000fe20000000000 */
[----:B------:R-:W-:Y:S01]  /*a920*/  R2UR UR7, R11 ;  /* 0x000000000b0772ca */ /* 0x000fe200000e0000 */
[----:B------:R-:W-:Y:S01]  /*a930*/  IMAD.MOV.U32 R11, RZ, RZ, 0x40000040 ;  /* 0x40000040ff0b7424 */ /* 0x000fe200078e00ff */
[----:B------:R-:W-:Y:S02]  /*a940*/  WARPGROUP.DEPBAR.LE gsb0, 0x0 ;  /* 0x00008000000079c5 */ /* 0x000fe40000010000 */
[----:B------:R-:W-:-:S13]  /*a950*/  WARPGROUP.ARRIVE ;  /* 0x00000000000079c5 */ /* 0x000fda0000000000 */
        /* <DEDUP_REMOVED lines=9> */
[C---:B------:R-:W-:Y:S01]  /*a9f0*/  VIADD R10, R8.reuse, 0x280 ;  /* 0x00000280080a7836 */ /* 0x040fe20000000000 */
[----:B------:R-:W-:Y:S01]  /*aa00*/  R2UR UR7, R11 ;  /* 0x000000000b0772ca */ /* 0x000fe200000e0000 */
[----:B------:R-:W-:Y:S02]  /*aa10*/  IMAD.MOV.U32 R11, RZ, RZ, 0x40000040 ;  /* 0x40000040ff0b7424 */ /* 0x000fe400078e00ff */
[----:B------:R-:W-:Y:S01]  /*aa20*/  VIADD R8, R8, 0x300 ;  /* 0x0000030008087836 */ /* 0x000fe20000000000 */
[----:B------:R-:W-:Y:S02]  /*aa30*/  WARPGROUP.DEPBAR.LE gsb0, 0x0 ;  /* 0x00008000000079c5 */ /* 0x000fe40000010000 */
[----:B------:R-:W-:-:S11]  /*aa40*/  WARPGROUP.ARRIVE ;  /* 0x00000000000079c5 */ /* 0x000fd60000000000 */
[----:B------:R-:W-:Y:S01]  /*aa50*/  HGMMA.64x192x16.F32 R24, R184, gdesc[UR4].tnspB, R24, gsb0 ;  /* 0x42e00004b8187df0 */ /* 0x000fe20008000818 */
[----:B------:R-:W-:Y:S02]  /*aa60*/  R2UR UR6, R10 ;  /* 0x000000000a0672ca */ /* 0x000fe400000e0000 */
[----:B------:R-:W-:Y:S01]  /*aa70*/  R2UR UR7, R11 ;  /* 0x000000000b0772ca */ /* 0x000fe200000e0000 */
[----:B------:R-:W-:-:S05]  /*aa80*/  @!P1 VIADD R11, R13, 0x36860 ;  /* 0x000368600d0b9836 */ /* 0x000fca0000000000 */
[----:B------:R-:W-:Y:S01]  /*aa90*/  @!P1 PRMT R11, RZ, 0x654, R11 ;  /* 0x00000654ff0b9816 */ /* 0x000fe2000000000b */
[----:B------:R-:W-:Y:S02]  /*aaa0*/  WARPGROUP.DEPBAR.LE gsb0, 0x0 ;  /* 0x00008000000079c5 */ /* 0x000fe40000010000 */
[----:B------:R-:W-:-:S08]  /*aab0*/  WARPGROUP.ARRIVE ;  /* 0x00000000000079c5 */ /* 0x000fd00000000000 */
[----:B------:R-:W-:Y:S01]  /*aac0*/  HGMMA.64x192x16.F32 R24, R180, gdesc[UR4].tnspB, R24, gsb0 ;  /* 0x42e00004b4187df0 */ /* 0x000fe20008000818 */
[----:B------:R-:W-:Y:S01]  /*aad0*/  R2UR UR6, R8 ;  /* 0x00000000080672ca */ /* 0x000fe200000e0000 */
[----:B------:R-:W-:Y:S01]  /*aae0*/  IMAD.MOV.U32 R8, RZ, RZ, RZ ;  /* 0x000000ffff087224 */ /* 0x000fe200078e00ff */
[----:B------:R-:W-:Y:S02]  /*aaf0*/  R2UR UR7, R9 ;  /* 0x00000000090772ca */ /* 0x000fe400000e0000 */
[----:B------:R-:W0:Y:S03]  /*ab00*/  SHFL.BFLY PT, R9, R4, 0x1, 0x1f ;  /* 0x0c201f0004097f89 */ /* 0x000e2600000e0000 */
[----:B------:R-:W-:Y:S01]  /*ab10*/  @P0 MUFU.RCP R8, R12 ;  /* 0x0000000c00080308 */ /* 0x000fe20000001000 */
[----:B0-----:R-:W-:Y:S01]  /*ab20*/  FADD.FTZ R14, R4, R9 ;  /* 0x00000009040e7221 */ /* 0x001fe20000010000 */
[----:B------:R-:W-:-:S06]  /*ab30*/  IMAD.MOV.U32 R4, RZ, RZ, -0x800000 ;  /* 0xff800000ff047424 */ /* 0x000fcc00078e00ff */
[----:B------:R-:W0:Y:S01]  /*ab40*/  @P0 MUFU.LG2 R9, R12 ;  /* 0x0000000c00090308 */ /* 0x000e220000000c00 */
[----:B------:R-:W-:-:S13]  /*ab50*/  FSETP.NE.FTZ.AND P3, PT, R14, RZ, PT ;  /* 0x000000ff0e00720b */ /* 0x000fda0003f75000 */
[----:B------:R-:W1:Y:S01]  /*ab60*/  @P3 MUFU.LG2 R10, R14 ;  /* 0x0000000e000a3308 */ /* 0x000e620000000c00 */
[----:B------:R-:W-:Y:S01]  /*ab70*/  @P3 FMUL.FTZ R18, R18, 0.69314718246459960938 ;  /* 0x3f31721812123820 */ /* 0x000fe20000410000 */
[----:B0-----:R-:W-:-:S04]  /*ab80*/  @P0 FMUL.FTZ R9, R9, 0.69314718246459960938 ;  /* 0x3f31721809090820 */ /* 0x001fc80000410000 */
[----:B------:R-:W-:Y:S01]  /*ab90*/  @P0 FFMA.FTZ R0, R6, R3, R9 ;  /* 0x0000000306000223 */ /* 0x000fe20000010009 */
[----:B------:R-:W-:Y:S01]  /*aba0*/  PLOP3.LUT P0, PT, PT, PT, PT, 0x8, 0x0 ;  /* 0x000000000000781c */ /* 0x000fe20003f0e170 */
[----:B------:R-:W0:Y:S01]  /*abb0*/  @P3 MUFU.RCP R5, R14 ;  /* 0x0000000e00053308 */ /* 0x000e220000001000 */
[----:B-1----:R-:W-:-:S04]  /*abc0*/  @P3 FMUL.FTZ R7, R10, 0.69314718246459960938 ;  /* 0x3f3172180a073820 */ /* 0x002fc80000410000 */
[----:B------:R-:W-:Y:S01]  /*abd0*/  @P3 FFMA.FTZ R4, R18, R2, R7 ;  /* 0x0000000212043223 */ /* 0x000fe20000010007 */
[----:B------:R-:W-:Y:S02]  /*abe0*/  WARPGROUP.DEPBAR.LE gsb0, 0x0 ;  /* 0x00008000000079c5 */ /* 0x000fe40000010000 */
[----:B------:R-:W-:-:S06]  /*abf0*/  WARPGROUP.ARRIVE ;  /* 0x00000000000079c5 */ /* 0x000fcc0000000000 */
[----:B------:R-:W-:Y:S03]  /*ac00*/  HGMMA.64x192x16.F32 R24, R176, gdesc[UR4].tnspB, R24, gsb0 ;  /* 0x42e00004b0187df0 */ /* 0x000fe60008000818 */
        /* <DEDUP_REMOVED lines=98> */
.L_x_3391:
        /* <DEDUP_REMOVED lines=16> */
[----:B------:R-:W-:Y:S01]  /*b330*/  R2UR UR18, R231 ;  /* 0x00000000e71272ca */ /* 0x000fe200000e0000 */
[----:B------:R-:W3:Y:S01]  /*b340*/  LDL R138, [R1+0x58] ;  /* 0x00005800018a7983 */ /* 0x000ee20000100800 */
[----:B------:R-:W-:Y:S02]  /*b350*/  R2UR UR17, R233 ;  /* 0x00000000e91172ca */ /* 0x000fe400000e0000 */
[----:B------:R-:W-:Y:S02]  /*b360*/  R2UR UR20, R229 ;  /* 0x00000000e51472ca */ /* 0x000fe400000e0000 */
[----:B------:R-:W-:-:S02]  /*b370*/  R2UR UR19, R23 ;  /* 0x00000000171372ca */ /* 0x000fc400000e0000 */
[----:B------:R-:W-:Y:S01]  /*b380*/  R2UR UR23, R228 ;  /* 0x00000000e41772ca */ /* 0x000fe200000e0000 */
[----:B------:R-:W-:Y:S01]  /*b390*/  UMOV UR10, UR8 ;  /* 0x00000008000a7c82 */ /* 0x000fe20008000000 */
[----:B0-----:R-:W-:-:S03]  /*b3a0*/  UMOV UR11, UR4 ;  /* 0x00000004000b7c82 */ /* 0x001fc60008000000 */
[----:B------:R-:W-:Y:S02]  /*b3b0*/  USHF.L.U32 UR4, UR18, 0x2, URZ ;  /* 0x0000000212047899 */ /* 0x000fe4000800063f */
[----:B------:R-:W-:Y:S02]  /*b3c0*/  USHF.L.U64.HI UR16, UR18, 0x2, UR17 ;  /* 0x0000000212107899 */ /* 0x000fe40008010211 */
[----:B------:R-:W-:-:S04]  /*b3d0*/  UIADD3 UR9, UP0, UR4, UR14, URZ ;  /* 0x0000000e04097290 */ /* 0x000fc8000ff1e03f */
[----:B------:R-:W-:Y:S01]  /*b3e0*/  UIADD3.X UR12, UR16, UR15, URZ, UP0, !UPT ;  /* 0x0000000f100c7290 */ /* 0x000fe200087fe43f */
[----:B------:R-:W-:Y:S01]  /*b3f0*/  ULDC.64 UR24, c[0x0][0x208] ;  /* 0x0000820000187ab9 */ /* 0x000fe20000000a00 */
[----:B------:R-:W-:Y:S01]  /*b400*/  BAR.SYNC.DEFER_BLOCKING 0x1, 0x100 ;  /* 0x0044000000007b1d */ /* 0x000fe20000010000 */
[----:B--2---:R-:W-:-:S03]  /*b410*/  IMAD.WIDE R8, R5, R8, UR10 ;  /* 0x0000000a05087e25 */ /* 0x004fc6000f8e0208 */
[C---:B------:R-:W-:Y:S02]  /*b420*/  LOP3.LUT R5, R8.reuse, 0x380, RZ, 0xc0, !PT ;  /* 0x0000038008057812 */ /* 0x040fe400078ec0ff */
[C---:B------:R-:W-:Y:S02]  /*b430*/  IADD3 R10, P2, R8.reuse, 0x20, RZ ;  /* 0x00000020080a7810 */ /* 0x040fe40007f5e0ff */
[C---:B------:R-:W-:Y:S02]  /*b440*/  IADD3 R12, P1, R8.reuse, 0x40, RZ ;  /* 0x00000040080c7810 */ /* 0x040fe40007f3e0ff */
[C---:B------:R-:W-:Y:S02]  /*b450*/  IADD3 R133, P6, R8.reuse, 0x60, RZ ;  /* 0x0000006008857810 */ /* 0x040fe40007fde0ff */
[C---:B------:R-:W-:Y:S02]  /*b460*/  IADD3 R135, P5, R8.reuse, 0x4000, RZ ;  /* 0x0000400008877810 */ /* 0x040fe40007fbe0ff */
[----:B------:R-:W-:Y:S01]  /*b470*/  SHF.R.U64 R5, R5, 0x3, RZ ;  /* 0x0000000305057819 */ /* 0x000fe200000012ff */
[--C-:B------:R-:W-:Y:S01]  /*b480*/  IMAD.X R15, RZ, RZ, R9.reuse, P2 ;  /* 0x000000ffff0f7224 */ /* 0x100fe200010e0609 */
[C---:B------:R-:W-:Y:S01]  /*b490*/  IADD3 R86, P0, R8.reuse, 0x4020, RZ ;  /* 0x0000402008567810 */ /* 0x040fe20007f1e0ff */
[--C-:B------:R-:W-:Y:S01]  /*b4a0*/  IMAD.X R81, RZ, RZ, R9.reuse, P1 ;  /* 0x000000ffff517224 */ /* 0x100fe200008e0609 */
[C---:B------:R-:W-:Y:S01]  /*b4b0*/  IADD3 R137, P4, R8.reuse, 0x4040, RZ ;  /* 0x0000404008897810 */ /* 0x040fe20007f9e0ff */
[--C-:B------:R-:W-:Y:S01]  /*b4c0*/  IMAD.X R83, RZ, RZ, R9.reuse, P6 ;  /* 0x000000ffff537224 */ /* 0x100fe200030e0609 */
[C---:B------:R-:W-:Y:S01]  /*b4d0*/  IADD3 R90, P3, R8.reuse, 0x4060, RZ ;  /* 0x00004060085a7810 */ /* 0x040fe20007f7e0ff */
[----:B------:R-:W-:Y:S01]  /*b4e0*/  IMAD.X R85, RZ, RZ, R9, P5 ;  /* 0x000000ffff557224 */ /* 0x000fe200028e0609 */
[----:B------:R-:W-:-:S02]  /*b4f0*/  IADD3 R139, P2, R8, 0x8000, RZ ;  /* 0x00008000088b7810 */ /* 0x000fc40007f5e0ff */
[C---:B------:R-:W-:Y:S02]  /*b500*/  IADD3 R128, P1, R8.reuse, 0x8020, RZ ;  /* 0x0000802008807810 */ /* 0x040fe40007f3e0ff */
[C---:B------:R-:W-:Y:S02]  /*b510*/  IADD3 R141, P6, R8.reuse, 0x8040, RZ ;  /* 0x00008040088d7810 */ /* 0x040fe40007fde0ff */
[----:B------:R-:W-:Y:S02]  /*b520*/  IADD3 R143, P5, R8, 0x8060, RZ ;  /* 0x00008060088f7810 */ /* 0x000fe40007fbe0ff */
[----:B------:R-:W-:Y:S02]  /*b530*/  LOP3.LUT R11, R12, 0x380, RZ, 0xc0, !PT ;  /* 0x000003800c0b7812 */ /* 0x000fe400078ec0ff */
[----:B------:R-:W-:Y:S02]  /*b540*/  LOP3.LUT R8, R5, R8, RZ, 0x3c, !PT ;  /* 0x0000000805087212 */ /* 0x000fe400078e3cff */
[----:B------:R-:W-:-:S02]  /*b550*/  LOP3.LUT R5, R10, 0x380, RZ, 0xc0, !PT ;  /* 0x000003800a057812 */ /* 0x000fc400078ec0ff */
[----:B------:R-:W-:Y:S02]  /*b560*/  SHF.R.U64 R11, R11, 0x3, RZ ;  /* 0x000000030b0b7819 */ /* 0x000fe400000012ff */
[----:B------:R-:W-:Y:S02]  /*b570*/  SHF.R.U64 R5, R5, 0x3, RZ ;  /* 0x0000000305057819 */ /* 0x000fe400000012ff */
[----:B------:R-:W-:Y:S02]  /*b580*/  LOP3.LUT R80, R11, R12, RZ, 0x3c, !PT ;  /* 0x0000000c0b507212 */ /* 0x000fe400078e3cff */
[----:B------:R-:W-:Y:S02]  /*b590*/  LOP3.LUT R12, R139, 0x380, RZ, 0xc0, !PT ;  /* 0x000003808b0c7812 */ /* 0x000fe400078ec0ff */
[----:B------:R-:W-:Y:S02]  /*b5a0*/  LOP3.LUT R22, R135, 0x380, RZ, 0xc0, !PT ;  /* 0x0000038087167812 */ /* 0x000fe400078ec0ff */
[----:B------:R-:W-:-:S02]  /*b5b0*/  LOP3.LUT R14, R5, R10, RZ, 0x3c, !PT ;  /* 0x0000000a050e7212 */ /* 0x000fc400078e3cff */
[----:B------:R-:W-:Y:S02]  /*b5c0*/  LOP3.LUT R5, R86, 0x380, RZ, 0xc0, !PT ;  /* 0x0000038056057812 */ /* 0x000fe400078ec0ff */
[----:B------:R-:W-:Y:S02]  /*b5d0*/  SHF.R.U64 R12, R12, 0x3, RZ ;  /* 0x000000030c0c7819 */ /* 0x000fe400000012ff */
[----:B------:R-:W-:Y:S02]  /*b5e0*/  LOP3.LUT R18, R133, 0x380, RZ, 0xc0, !PT ;  /* 0x0000038085127812 */ /* 0x000fe400078ec0ff */
[----:B------:R-:W-:Y:S02]  /*b5f0*/  SHF.R.U64 R22, R22, 0x3, RZ ;  /* 0x0000000316167819 */ /* 0x000fe400000012ff */
[----:B------:R-:W-:Y:S02]  /*b600*/  SHF.R.U64 R5, R5, 0x3, RZ ;  /* 0x0000000305057819 */ /* 0x000fe400000012ff */
[----:B------:R-:W-:-:S02]  /*b610*/  LOP3.LUT R10, R137, 0x380, RZ, 0xc0, !PT ;  /* 0x00000380890a7812 */ /* 0x000fc400078ec0ff */
[----:B------:R-:W-:Y:S02]  /*b620*/  LOP3.LUT R11, R90, 0x380, RZ, 0xc0, !PT ;  /* 0x000003805a0b7812 */ /* 0x000fe400078ec0ff */
[----:B------:R-:W-:Y:S02]  /*b630*/  LOP3.LUT R126, R12, R139, RZ, 0x3c, !PT ;  /* 0x0000008b0c7e7212 */ /* 0x000fe400078e3cff */
[----:B------:R-:W-:Y:S02]  /*b640*/  SHF.R.U64 R18, R18, 0x3, RZ ;  /* 0x0000000312127819 */ /* 0x000fe400000012ff */
[----:B------:R-:W-:Y:S02]  /*b650*/  LOP3.LUT R84, R22, R135, RZ, 0x3c, !PT ;  /* 0x0000008716547212 */ /* 0x000fe400078e3cff */
[----:B------:R-:W-:Y:S02]  /*b660*/  LOP3.LUT R12, R141, 0x380, RZ, 0xc0, !PT ;  /* 0x000003808d0c7812 */ /* 0x000fe400078ec0ff */
[----:B------:R-:W-:-:S02]  /*b670*/  LOP3.LUT R86, R5, R86, RZ, 0x3c, !PT ;  /* 0x0000005605567212 */ /* 0x000fc400078e3cff */
[----:B------:R-:W-:Y:S02]  /*b680*/  LOP3.LUT R22, R143, 0x380, RZ, 0xc0, !PT ;  /* 0x000003808f167812 */ /* 0x000fe400078ec0ff */
[----:B------:R-:W-:Y:S02]  /*b690*/  SHF.R.U64 R10, R10, 0x3, RZ ;  /* 0x000000030a0a7819 */ /* 0x000fe400000012ff */
[----:B------:R-:W-:Y:S02]  /*b6a0*/  SHF.R.U64 R11, R11, 0x3, RZ ;  /* 0x000000030b0b7819 */ /* 0x000fe400000012ff */
[----:B------:R-:W-:Y:S01]  /*b6b0*/  LOP3.LUT R5, R128, 0x380, RZ, 0xc0, !PT ;  /* 0x0000038080057812 */ /* 0x000fe200078ec0ff */
[--C-:B------:R-:W-:Y:S01]  /*b6c0*/  IMAD.X R87, RZ, RZ, R9.reuse, P0 ;  /* 0x000000ffff577224 */ /* 0x100fe200000e0609 */
[----:B------:R-:W-:Y:S02]  /*b6d0*/  LOP3.LUT R82, R18, R133, RZ, 0x3c, !PT ;  /* 0x0000008512527212 */ /* 0x000fe400078e3cff */
[----:B------:R-:W-:Y:S01]  /*b6e0*/  SHF.R.U64 R12, R12, 0x3, RZ ;  /* 0x000000030c0c7819 */ /* 0x000fe200000012ff */
[--C-:B------:R-:W-:Y:S01]  /*b6f0*/  IMAD.X R89, RZ, RZ, R9.reuse, P4 ;  /* 0x000000ffff597224 */ /* 0x100fe200020e0609 */
[----:B------:R-:W-:Y:S01]  /*b700*/  SHF.R.U64 R22, R22, 0x3, RZ ;  /* 0x0000000316167819 */ /* 0x000fe200000012ff */
[--C-:B------:R-:W-:Y:S01]  /*b710*/  IMAD.X R91, RZ, RZ, R9.reuse, P3 ;  /* 0x000000ffff5b7224 */ /* 0x100fe200018e0609 */
[----:B------:R-:W-:Y:S01]  /*b720*/  LOP3.LUT R88, R10, R137, RZ, 0x3c, !PT ;  /* 0x000000890a587212 */ /* 0x000fe200078e3cff */
[--C-:B------:R-:W-:Y:S01]  /*b730*/  IMAD.X R127, RZ, RZ, R9.reuse, P2 ;  /* 0x000000ffff7f7224 */ /* 0x100fe200010e0609 */
[----:B------:R-:W-:Y:S01]  /*b740*/  LOP3.LUT R90, R11, R90, RZ, 0x3c, !PT ;  /* 0x0000005a0b5a7212 */ /* 0x000fe200078e3cff */
[--C-:B------:R-:W-:Y:S01]  /*b750*/  IMAD.X R129, RZ, RZ, R9.reuse, P1 ;  /* 0x000000ffff817224 */ /* 0x100fe200008e0609 */
[----:B------:R-:W-:Y:S01]  /*b760*/  MOV R18, R8 ;  /* 0x0000000800127202 */ /* 0x000fe20000000f00 */
[--C-:B------:R-:W-:Y:S01]  /*b770*/  IMAD.X R131, RZ, RZ, R9.reuse, P6 ;  /* 0x000000ffff837224 */ /* 0x100fe200030e0609 */
[----:B------:R-:W-:Y:S01]  /*b780*/  SHF.R.U64 R5, R5, 0x3, RZ ;  /* 0x0000000305057819 */ /* 0x000fe200000012ff */
[----:B------:R-:W-:Y:S01]  /*b790*/  IMAD.X R13, RZ, RZ, R9, P5 ;  /* 0x000000ffff0d7224 */ /* 0x000fe200028e0609 */
[----:B------:R-:W-:-:S02]  /*b7a0*/  F2FP.F16.F32.PACK_AB R8, R25, R24 ;  /* 0x000000181908723e */ /* 0x000fc400000000ff */
[----:B------:R-:W-:Y:S02]  /*b7b0*/  F2FP.F16.F32.PACK_AB R9, R27, R26 ;  /* 0x0000001a1b09723e */ /* 0x000fe400000000ff */
[----:B------:R-:W-:Y:S02]  /*b7c0*/  F2FP.F16.F32.PACK_AB R10, R29, R28 ;  /* 0x0000001c1d0a723e */ /* 0x000fe400000000ff */
[----:B------:R-:W-:Y:S02]  /*b7d0*/  F2FP.F16.F32.PACK_AB R11, R31, R30 ;  /* 0x0000001e1f0b723e */ /* 0x000fe400000000ff */
[----:B------:R-:W-:Y:S02]  /*b7e0*/  LOP3.LUT R130, R12, R141, RZ, 0x3c, !PT ;  /* 0x0000008d0c827212 */ /* 0x000fe400078e3cff */
[----:B------:R-:W-:Y:S02]  /*b7f0*/  MOV R135, R80 ;  /* 0x0000005000877202 */ /* 0x000fe40000000f00 */
[----:B------:R-:W-:-:S02]  /*b800*/  MOV R134, R82 ;  /* 0x0000005200867202 */ /* 0x000fc40000000f00 */
[----:B------:R-:W-:Y:S02]  /*b810*/  LOP3.LUT R12, R22, R143, RZ, 0x3c, !PT ;  /* 0x0000008f160c7212 */ /* 0x000fe400078e3cff */
[----:B------:R-:W-:Y:S02]  /*b820*/  MOV R136, R14 ;  /* 0x0000000e00887202 */ /* 0x000fe40000000f00 */
[----:B------:R-:W-:Y:S02]  /*b830*/  F2FP.F16.F32.PACK_AB R80, R33, R32 ;  /* 0x000000202150723e */ /* 0x000fe400000000ff */
[----:B------:R-:W-:Y:S02]  /*b840*/  F2FP.F16.F32.PACK_AB R81, R35, R34 ;  /* 0x000000222351723e */ /* 0x000fe400000000ff */
[----:B------:R-:W-:Y:S02]  /*b850*/  F2FP.F16.F32.PACK_AB R82, R37, R36 ;  /* 0x000000242552723e */ /* 0x000fe400000000ff */
[----:B------:R-:W-:-:S02]  /*b860*/  F2FP.F16.F32.PACK_AB R83, R39, R38 ;  /* 0x000000262753723e */ /* 0x000fc400000000ff */
[----:B------:R-:W-:Y:S02]  /*b870*/  LOP3.LUT R128, R5, R128, RZ, 0x3c, !PT ;  /* 0x0000008005807212 */ /* 0x000fe400078e3cff */
[----:B------:R-:W-:Y:S02]  /*b880*/  MOV R133, R84 ;  /* 0x0000005400857202 */ /* 0x000fe40000000f00 */
[----:B------:R-:W-:Y:S01]  /*b890*/  MOV R132, R86 ;  /* 0x0000005600847202 */ /* 0x000fe20000000f00 */
[----:B------:R0:W-:Y:S01]  /*b8a0*/  STSM.16.M88.4 [R18], R8 ;  /* 0x0000000812007844 */ /* 0x0001e20000000200 */
[----:B------:R-:W-:Y:S02]  /*b8b0*/  MOV R22, R88 ;  /* 0x0000005800167202 */ /* 0x000fe40000000f00 */
[----:B------:R-:W-:Y:S02]  /*b8c0*/  MOV R5, R90 ;  /* 0x0000005a00057202 */ /* 0x000fe40000000f00 */
        /* <DEDUP_REMOVED lines=8> */
[----:B------:R1:W-:Y:S01]  /*b950*/  STSM.16.M88.4 [R136], R80 ;  /* 0x0000005088007844 */ /* 0x0003e20000000200 */
[----:B0-----:R-:W-:Y:S02]  /*b960*/  MOV R18, R12 ;  /* 0x0000000c00127202 */ /* 0x001fe40000000f00 */
[----:B------:R-:W-:Y:S02]  /*b970*/  F2FP.F16.F32.PACK_AB R8, R57, R56 ;  /* 0x000000383908723e */ /* 0x000fe400000000ff */
[----:B------:R-:W-:Y:S02]  /*b980*/  F2FP.F16.F32.PACK_AB R9, R59, R58 ;  /* 0x0000003a3b09723e */ /* 0x000fe400000000ff */
[----:B------:R-:W-:Y:S02]  /*b990*/  F2FP.F16.F32.PACK_AB R10, R61, R60 ;  /* 0x0000003c3d0a723e */ /* 0x000fe400000000ff */
[----:B------:R-:W-:-:S02]  /*b9a0*/  F2FP.F16.F32.PACK_AB R11, R63, R62 ;  /* 0x0000003e3f0b723e */ /* 0x000fc400000000ff */
[----:B------:R-:W-:Y:S02]  /*b9b0*/  F2FP.F16.F32.PACK_AB R12, R65, R64 ;  /* 0x00000040410c723e */ /* 0x000fe400000000ff */
        /* <DEDUP_REMOVED lines=9> */
[----:B------:R-:W-:Y:S02]  /*ba50*/  MOV R126, R126 ;  /* 0x0000007e007e7202 */ /* 0x000fe40000000f00 */
[----:B------:R-:W-:Y:S01]  /*ba60*/  MOV R128, R128 ;  /* 0x0000008000807202 */ /* 0x000fe20000000f00 */
[----:B------:R2:W-:Y:S01]  /*ba70*/  STSM.16.M88.4 [R133], R8 ;  /* 0x0000000885007844 */ /* 0x0005e20000000200 */
[----:B------:R-:W-:Y:S02]  /*ba80*/  MOV R130, R130 ;  /* 0x0000008200827202 */ /* 0x000fe40000000f00 */
[----:B0-----:R-:W-:-:S02]  /*ba90*/  F2FP.F16.F32.PACK_AB R84, R3, R2 ;  /* 0x000000020354723e */ /* 0x001fc400000000ff */
[----:B------:R-:W-:Y:S02]  /*baa0*/  F2FP.F16.F32.PACK_AB R85, R121, R120 ;  /* 0x000000787955723e */ /* 0x000fe400000000ff */
[----:B------:R-:W-:Y:S02]  /*bab0*/  F2FP.F16.F32.PACK_AB R86, R7, R6 ;  /* 0x000000060756723e */ /* 0x000fe400000000ff */
[----:B------:R-:W-:Y:S01]  /*bac0*/  F2FP.F16.F32.PACK_AB R87, R123, R122 ;  /* 0x0000007a7b57723e */ /* 0x000fe200000000ff */
[----:B------:R0:W-:Y:S01]  /*bad0*/  STSM.16.M88.4 [R132], R12 ;  /* 0x0000000c84007844 */ /* 0x0001e20000000200 */
[----:B-1----:R-:W-:Y:S02]  /*bae0*/  F2FP.F16.F32.PACK_AB R88, R21, R20 ;  /* 0x000000141558723e */ /* 0x002fe400000000ff */
[----:B------:R-:W-:Y:S02]  /*baf0*/  F2FP.F16.F32.PACK_AB R89, R125, R124 ;  /* 0x0000007c7d59723e */ /* 0x000fe400000000ff */
[----:B------:R-:W-:-:S02]  /*bb00*/  F2FP.F16.F32.PACK_AB R90, R93, R92 ;  /* 0x0000005c5d5a723e */ /* 0x000fc400000000ff */
[----:B------:R-:W-:Y:S01]  /*bb10*/  F2FP.F16.F32.PACK_AB R91, R95, R94 ;  /* 0x0000005e5f5b723e */ /* 0x000fe200000000ff */
[----:B------:R1:W-:Y:S01]  /*bb20*/  STSM.16.M88.4 [R22], R80 ;  /* 0x0000005016007844 */ /* 0x0003e20000000200 */
[----:B--2---:R-:W-:Y:S02]  /*bb30*/  F2FP.F16.F32.PACK_AB R8, R97, R96 ;  /* 0x000000606108723e */ /* 0x004fe400000000ff */
[----:B------:R-:W-:Y:S02]  /*bb40*/  F2FP.F16.F32.PACK_AB R9, R99, R98 ;  /* 0x000000626309723e */ /* 0x000fe400000000ff */
[----:B------:R-:W-:Y:S02]  /*bb50*/  F2FP.F16.F32.PACK_AB R10, R101, R100 ;  /* 0x00000064650a723e */ /* 0x000fe400000000ff */
[----:B------:R-:W-:Y:S02]  /*bb60*/  F2FP.F16.F32.PACK_AB R11, R103, R102 ;  /* 0x00000066670b723e */ /* 0x000fe400000000ff */
        /* <DEDUP_REMOVED lines=9> */
[----:B------:R-:W-:Y:S04]  /*bc00*/  STSM.16.M88.4 [R126], R88 ;  /* 0x000000587e007844 */ /* 0x000fe80000000200 */
[----:B------:R-:W-:Y:S04]  /*bc10*/  STSM.16.M88.4 [R128], R8 ;  /* 0x0000000880007844 */ /* 0x000fe80000000200 */
[----:B------:R-:W-:Y:S04]  /*bc20*/  STSM.16.M88.4 [R130], R12 ;  /* 0x0000000c82007844 */ /* 0x000fe80000000200 */
[----:B------:R1:W-:Y:S01]  /*bc30*/  STSM.16.M88.4 [R18], R80 ;  /* 0x0000005012007844 */ /* 0x0003e20000000200 */
[----:B------:R-:W-:Y:S01]  /*bc40*/  BAR.SYNC.DEFER_BLOCKING 0x1, 0x100 ;  /* 0x0044000000007b1d */ /* 0x000fe20000010000 */
[----:B------:R-:W-:-:S04]  /*bc50*/  ISETP.NE.U32.AND P0, PT, RZ, UR14, PT ;  /* 0x0000000eff007c0c */ /* 0x000fc8000bf05070 */
[----:B------:R-:W-:Y:S01]  /*bc60*/  ISETP.NE.AND.EX P0, PT, RZ, UR15, PT, P0 ;  /* 0x0000000fff007c0c */ /* 0x000fe2000bf05300 */
[----:B0-----:R-:W-:Y:S02]  /*bc70*/  IMAD.U32 R84, RZ, RZ, UR9 ;  /* 0x00000009ff547e24 */ /* 0x001fe4000f8e00ff */
[----:B------:R-:W-:Y:S01]  /*bc80*/  IMAD.U32 R85, RZ, RZ, UR12 ;  /* 0x0000000cff557e24 */ /* 0x000fe2000f8e00ff */
[----:B------:R-:W-:Y:S01]  /*bc90*/  ULDC.64 UR12, c[0x0][0xc08] ;  /* 0x00030200000c7ab9 */ /* 0x000fe20000000a00 */
[----:B-1----:R-:W0:Y:S08]  /*bca0*/  LDC R18, c[0x0][0xbe8] ;  /* 0x0002fa00ff127b82 */ /* 0x002e300000000800 */
[----:B------:R-:W2:Y:S01]  /*bcb0*/  @P0 LDG.E R22, desc[UR24][R84.64] ;  /* 0x0000001854160981 */ /* 0x000ea2000c1e1900 */
[----:B------:R-:W-:-:S04]  /*bcc0*/  UISETP.NE.U32.AND UP0, UPT, UR12, URZ, UPT ;  /* 0x0000003f0c00728c */ /* 0x000fc8000bf05070 */
[----:B------:R-:W-:Y:S01]  /*bcd0*/  UISETP.NE.AND.EX UP0, UPT, UR13, URZ, UPT, UP0 ;  /* 0x0000003f0d00728c */ /* 0x000fe2000bf05300 */
[----:B0-----:R-:W-:-:S10]  /*bce0*/  ISETP.NE.AND P1, PT, R18, 0x1, PT ;  /* 0x000000011200780c */ /* 0x001fd40003f25270 */
[----:B------:R-:W-:Y:S01]  /*bcf0*/  @UP0 UIADD3 UR12, UP1, UR4, UR12, URZ ;  /* 0x0000000c040c0290 */ /* 0x000fe2000ff3e03f */
[----:B------:R-:W-:Y:S02]  /*bd00*/  PLOP3.LUT P4, PT, PT, PT, UP0, 0x80, 0x0 ;  /* 0x000000000000781c */ /* 0x000fe40003f8f008 */
[----:B------:R-:W-:Y:S01]  /*bd10*/  ULDC UR4, c[0x0][0xa88] ;  /* 0x0002a20000047ab9 */ /* 0x000fe20000000800 */
[----:B------:R-:W-:Y:S01]  /*bd20*/  @UP0 UIADD3.X UR13, UR16, UR13, URZ, UP1, !UPT ;  /* 0x0000000d100d0290 */ /* 0x000fe20008ffe43f */
[----:B------:R-:W-:Y:S01]  /*bd30*/  IMAD.U32 R5, RZ, RZ, UR4 ;  /* 0x00000004ff057e24 */ /* 0x000fe2000f8e00ff */
[----:B------:R-:W-:Y:S01]  /*bd40*/  UISETP.NE.AND UP0, UPT, UR21, URZ, UPT ;  /* 0x0000003f1500728c */ /* 0x000fe2000bf05270 */
[----:B------:R-:W-:Y:S01]  /*bd50*/  ULDC UR4, c[0x0][0xad4] ;  /* 0x0002b50000047ab9 */ /* 0x000fe20000000800 */
[----:B------:R-:W0:Y:S02]  /*bd60*/  @P1 LDC R10, c[0x0][0xbec] ;  /* 0x0002fb00ff0a1b82 */ /* 0x000e240000000800 */
[----:B------:R-:W-:Y:S01]  /*bd70*/  USEL UR4, UR21, UR4, UP0 ;  /* 0x0000000415047287 */ /* 0x000fe20008000000 */
[----:B------:R-:W-:-:S03]  /*bd80*/  UMOV UR22, 0x9b8 ;  /* 0x000009b800167882 */ /* 0x000fc60000000000 */
[----:B------:R-:W-:Y:S02]  /*bd90*/  UISETP.GT.AND UP1, UPT, UR4, 0x1, UPT ;  /* 0x000000010400788c */ /* 0x000fe4000bf24270 */
[----:B------:R-:W1:Y:S02]  /*bda0*/  @P1 LDC R13, c[0x0][0xbf0] ;  /* 0x0002fc00ff0d1b82 */ /* 0x000e640000000800 */
[----:B------:R-:W-:Y:S02]  /*bdb0*/  USEL UR22, UR22, 0x978, UP1 ;  /* 0x0000097816167887 */ /* 0x000fe40008800000 */
[----:B------:R-:W-:Y:S01]  /*bdc0*/  UISETP.NE.U32.AND UP0, UPT, UR14, URZ, UPT ;  /* 0x0000003f0e00728c */ /* 0x000fe2000bf05070 */
[----:B------:R-:W-:Y:S01]  /*bdd0*/  IMAD.U32 R15, RZ, RZ, UR20 ;  /* 0x00000014ff0f7e24 */ /* 0x000fe2000f8e00ff */
[----:B------:R-:W-:Y:S01]  /*bde0*/  UMOV UR4, URZ ;  /* 0x0000003f00047c82 */ /* 0x000fe20008000000 */
[----:B------:R-:W-:Y:S01]  /*bdf0*/  IMAD.U32 R8, RZ, RZ, UR12 ;  /* 0x0000000cff087e24 */ /* 0x000fe2000f8e00ff */
[----:B------:R-:W-:Y:S01]  /*be00*/  UISETP.NE.AND.EX UP0, UPT, UR15, URZ, UPT, UP0 ;  /* 0x0000003f0f00728c */ /* 0x000fe2000bf05300 */
[----:B------:R-:W-:-:S02]  /*be10*/  IMAD.U32 R9, RZ, RZ, UR13 ;  /* 0x0000000dff097e24 */ /* 0x000fc4000f8e00ff */
[----:B---3--:R-:W-:Y:S01]  /*be20*/  IMAD R15, R15, 0x80, R138 ;  /* 0x000000800f0f7824 */ /* 0x008fe200078e028a */
[----:B------:R-:W-:Y:S02]  /*be30*/  USEL UR9, UR18, URZ, !UP0 ;  /* 0x0000003f12097287 */ /* 0x000fe4000c000000 */
[----:B------:R0:W5:Y:S01]  /*be40*/  @P4 LDG.E R5, desc[UR24][R8.64] ;  /* 0x0000001808054981 */ /* 0x000162000c1e1900 */
[----:B------:R-:W-:Y:S01]  /*be50*/  USEL UR20, UR19, URZ, UP1 ;  /* 0x0000003f13147287 */ /* 0x000fe20008800000 */
[----:B------:R-:W-:Y:S01]  /*be60*/  ULDC.64 UR12, c[0x0][UR22+0x218] ;  /* 0x00008600160c7abb */ /* 0x000fe20008000a00 */
[----:B------:R-:W-:Y:S01]  /*be70*/  ULDC.64 UR14, c[0x0][UR22+0x220] ;  /* 0x00008800160e7abb */ /* 0x000fe20008000a00 */
[----:B------:R-:W-:Y:S02]  /*be80*/  USEL UR21, UR17, URZ, !UP0 ;  /* 0x0000003f11157287 */ /* 0x000fe4000c000000 */
[----:B------:R-:W-:Y:S01]  /*be90*/  UIMAD.WIDE.U32 UR18, UR12, UR23, URZ ;  /* 0x000000170c1272a5 */ /* 0x000fe2000f8e003f */
[----:B------:R-:W-:Y:S01]  /*bea0*/  ULDC.64 UR16, c[0x0][UR22+0x228] ;  /* 0x00008a0016107abb */ /* 0x000fe20008000a00 */
[----:B0-----:R-:W-:Y:S01]  /*beb0*/  @P1 IMAD.HI.U32 R8, R15, R10, RZ ;  /* 0x0000000a0f081227 */ /* 0x001fe200078e00ff */
[----:B------:R-:W-:-:S02]  /*bec0*/  UIMAD UR15, UR15, UR9, URZ ;  /* 0x000000090f0f72a4 */ /* 0x000fc4000f8e023f */
[----:B------:R-:W-:Y:S01]  /*bed0*/  UIMAD UR23, UR13, UR23, URZ ;  /* 0x000000170d1772a4 */ /* 0x000fe2000f8e023f */
[----:B------:R-:W-:Y:S01]  /*bee0*/  IMAD.MOV.U32 R11, RZ, RZ, R15 ;  /* 0x000000ffff0b7224 */ /* 0x000fe200078e000f */
[----:B------:R-:W-:Y:S02]  /*bef0*/  UIMAD.WIDE.U32 UR12, UR14, UR9, URZ ;  /* 0x000000090e0c72a5 */ /* 0x000fe4000f8e003f */
[----:B------:R-:W-:Y:S01]  /*bf00*/  UIMAD.WIDE.U32 UR24, UR16, UR20, URZ ;  /* 0x00000014101872a5 */ /* 0x000fe2000f8e003f */
[----:B-1----:R-:W-:Y:S01]  /*bf10*/  @P1 SHF.R.U32.HI R11, RZ, R13, R8 ;  /* 0x0000000dff0b1219 */ /* 0x002fe20000011608 */
[----:B------:R-:W-:Y:S02]  /*bf20*/  UIMAD UR16, UR17, UR20, URZ ;  /* 0x00000014111072a4 */ /* 0x000fe4000f8e023f */
[----:B------:R-:W-:Y:S02]  /*bf30*/  UIMAD UR15, UR14, UR21, UR15 ;  /* 0x000000150e0f72a4 */ /* 0x000fe4000f8e020f */
[----:B------:R-:W-:Y:S01]  /*bf40*/  UIADD3 UR23, UR19, UR23, URZ ;  /* 0x0000001713177290 */ /* 0x000fe2000fffe03f */
[----:B------:R-:W-:Y:S01]  /*bf50*/  IMAD.MOV R13, RZ, RZ, -R11 ;  /* 0x000000ffff0d7224 */ /* 0x000fe200078e0a0b */
[----:B------:R-:W-:Y:S01]  /*bf60*/  UIADD3 UR14, UR13, UR15, URZ ;  /* 0x0000000f0d0e7290 */ /* 0x000fe2000fffe03f */
[----:B------:R-:W-:-:S02]  /*bf70*/  IMAD.U32 R8, RZ, RZ, UR24 ;  /* 0x00000018ff087e24 */ /* 0x000fc4000f8e00ff */
[----:B------:R-:W-:Y:S01]  /*bf80*/  IMAD.U32 R9, RZ, RZ, UR25 ;  /* 0x00000019ff097e24 */ /* 0x000fe2000f8e00ff */
[----:B------:R-:W-:Y:S01]  /*bf90*/  SHF.R.S32.HI R9, RZ, 0x1f, R11 ;  /* 0x0000001fff097819 */ /* 0x000fe2000001140b */
[----:B------:R-:W-:-:S05]  /*bfa0*/  IMAD R13, R18, R13, R15 ;  /* 0x0000000d120d7224 */ /* 0x000fca00078e020f */
[----:B------:R-:W-:Y:S02]  /*bfb0*/  SHF.R.S32.HI R10, RZ, 0x1f, R13 ;  /* 0x0000001fff0a7819 */ /* 0x000fe4000001140d */
[----:B--2---:R-:W-:-:S13]  /*bfc0*/  @P0 R2UR UR4, R22 ;  /* 0x00000000160402ca */ /* 0x004fda00000e0000 */
[----:B------:R-:W-:Y:S02]  /*bfd0*/  UIADD3 UR18, UP0, UP2, UR12, UR18, UR4 ;  /* 0x000000120c127290 */ /* 0x000fe4000fa1e004 */
[----:B------:R-:W-:Y:S02]  /*bfe0*/  UIADD3 UR12, UR25, UR16, URZ ;  /* 0x00000010190c7290 */ /* 0x000fe4000fffe03f */
[----:B------:R-:W-:Y:S02]  /*bff0*/  USHF.R.S32.HI UR16, URZ, 0x1f, UR4 ;  /* 0x0000001f3f107899 */ /* 0x000fe40008011404 */
[----:B------:R-:W-:Y:S02]  /*c000*/  IADD3 R8, P2, P3, R11, UR18, R8 ;  /* 0x000000120b087c10 */ /* 0x000fe4000fb5e008 */
[----:B------:R-:W-:Y:S01]  /*c010*/  UIADD3.X UR14, UR14, UR23, UR16, UP0, UP2 ;  /* 0x000000170e0e7290 */ /* 0x000fe200087e4410 */
[----:B------:R-:W-:Y:S01]  /*c020*/  IMAD.U32 R12, RZ, RZ, UR12 ;  /* 0x0000000cff0c7e24 */ /* 0x000fe2000f8e00ff */
[----:B------:R-:W-:-:S02]  /*c030*/  ULDC.64 UR12, c[0x0][UR22+0x210] ;  /* 0x00008400160c7abb */ /* 0x000fc40008000a00 */
[----:B------:R-:W-:Y:S02]  /*c040*/  IMAD R11, R13, UR13, RZ ;  /* 0x0000000d0d0b7c24 */ /* 0x000fe4000f8e02ff */
        /* <DEDUP_REMOVED lines=9> */
[----:B------:R-:W-:Y:S08]  /*c0e0*/  @P4 BRA `(.L_x_3415) ;  /* 0x0000000000144947 */ /* 0x000ff00003800000 */
[----:B------:R-:W-:Y:S05]  /*c0f0*/  @!P0 BRA `(.L_x_3415) ;  /* 0x0000000000108947 */ /* 0x000fea0003800000 */
[----:B------:R-:W-:Y:S02]  /*c100*/  ULDC.64 UR12, c[0x0][0x208] ;  /* 0x00008200000c7ab9 */ /* 0x000fe40000000a00 */
[----:B------:R-:W2:Y:S04]  /*c110*/  LDG.E R8, desc[UR12][R84.64] ;  /* 0x0000000c54087981 */ /* 0x000ea8000c1e1900 */
[----:B-----5:R-:W2:Y:S02]  /*c120*/  LDG.E R5, desc[UR12][R84.64+0x4] ;  /* 0x0000040c54057981 */ /* 0x020ea4000c1e1900 */
[----:B--2---:R-:W-:-:S07]  /*c130*/  IMAD.IADD R5, R5, 0x1, -R8 ;  /* 0x0000000105057824 */ /* 0x004fce00078e0a08 */
.L_x_3415:
[----:B------:R-:W2:Y:S01]  /*c140*/  LDL R13, [R1+0x54] ;  /* 0x00005400010d7983 */ /* 0x000ea20000100800 */
[----:B------:R-:W-:Y:S01]  /*c150*/  R2UR UR12, R229 ;  /* 0x00000000e50c72ca */ /* 0x000fe200000e0000 */
[----:B-----5:R-:W-:Y:S01]  /*c160*/  IMAD R80, R5, R18, RZ ;  /* 0x0000001205507224 */ /* 0x020fe200078e02ff */
[----:B------:R-:W-:Y:S01]  /*c170*/  LOP3.LUT P0, RZ, R234, 0x3, RZ, 0xc0, !PT ;  /* 0x00000003eaff7812 */ /* 0x000fe2000780c0ff */
[----:B------:R-:W-:Y:S04]  /*c180*/  SHFL.IDX PT, R8, R12, RZ, 0x1c1f ;  /* 0x001c1fff0c087589 */ /* 0x000fe800000e0000 */
[----:B------:R-:W0:Y:S04]  /*c190*/  SHFL.IDX PT, R9, R14, RZ, 0x1c1f ;  /* 0x001c1fff0e097589 */ /* 0x000e2800000e0000 */
[----:B------:R-:W-:Y:S02]  /*c1a0*/  SHFL.IDX PT, R10, R12, 0x1, 0x1c1f ;  /* 0x003c1f000c0a7f89 */ /* 0x000fe400000e0000 */
[----:B------:R-:W-:Y:S01]  /*c1b0*/  IMAD.U32 R81, RZ, RZ, UR12 ;  /* 0x0000000cff517e24 */ /* 0x000fe2000f8e00ff */
[----:B------:R-:W-:Y:S01]  /*c1c0*/  ULDC.64 UR12, c[0x0][0x208] ;  /* 0x00008200000c7ab9 */ /* 0x000fe20000000a00 */
[----:B------:R-:W1:Y:S02]  /*c1d0*/  SHFL.IDX PT, R11, R14, 0x1, 0x1c1f ;  /* 0x003c1f000e0b7f89 */ /* 0x000e6400000e0000 */
[----:B--2---:R-:W-:-:S04]  /*c1e0*/  IMAD R81, R81, 0x80, R13 ;  /* 0x0000008051517824 */ /* 0x004fc800078e020d */
[C---:B------:R-:W-:Y:S01]  /*c1f0*/  VIADD R13, R81.reuse, 0x8 ;  /* 0x00000008510d7836 */ /* 0x040fe20000000000 */
[----:B------:R-:W-:-:S04]  /*c200*/  ISETP.GE.OR P2, PT, R81, R80, P0 ;  /* 0x000000505100720c */ /* 0x000fc80000746670 */
[----:B------:R-:W-:-:S09]  /*c210*/  ISETP.GE.OR P0, PT, R13, R80, P0 ;  /* 0x000000500d00720c */ /* 0x000fd20000706670 */
[----:B0-----:R0:W-:Y:S04]  /*c220*/  @!P2 ST.E desc[UR12][R8.64], R0 ;  /* 0x000000000800a985 */ /* 0x0011e8000c10190c */
[----:B-1----:R0:W-:Y:S01]  /*c230*/  @!P0 ST.E desc[UR12][R10.64], R4 ;  /* 0x000000040a008985 */ /* 0x0021e2000c10190c */
[----:B------:R-:W-:-:S13]  /*c240*/  PLOP3.LUT P0, PT, PT, PT, UP1, 0x80, 0x0 ;  /* 0x000000000000781c */ /* 0x000fda0003f0f018 */
[----:B0-----:R-:W-:Y:S05]  /*c250*/  @P0 BRA `(.L_x_3416) ;  /* 0x0000000c006c0947 */ /* 0x001fea0003800000 */
[----:B------:R-:W-:Y:S01]  /*c260*/  IMAD.SHL.U32 R3, R19, 0x8, RZ ;  /* 0x0000000813037824 */ /* 0x000fe200078e00ff */
[----:B------:R-:W0:Y:S01]  /*c270*/  @P1 LDC R57, c[0x0][0xbec] ;  /* 0x0002fb00ff391b82 */ /* 0x000e220000000800 */
[----:B------:R-:W-:Y:S01]  /*c280*/  IMAD.MOV.U32 R5, RZ, RZ, 0x2 ;  /* 0x00000002ff057424 */ /* 0x000fe200078e00ff */
[----:B------:R-:W-:Y:S01]  /*c290*/  R2UR UR17, R229 ;  /* 0x00000000e51172ca */ /* 0x000fe200000e0000 */
[----:B------:R-:W-:Y:S01]  /*c2a0*/  IMAD R4, R230, 0x40, R3 ;  /* 0x00000040e6047824 */ /* 0x000fe200078e0203 */
[----:B------:R-:W-:Y:S01]  /*c2b0*/  ULDC.64 UR12, c[0x0][0x208] ;  /* 0x00008200000c7ab9 */ /* 0x000fe20000000a00 */
[----:B------:R-:W-:Y:S01]  /*c2c0*/  ULDC.64 UR14, c[0x0][0xaa0] ;  /* 0x0002a800000e7ab9 */ /* 0x000fe20000000a00 */
[----:B------:R-:W-:Y:S01]  /*c2d0*/  R2UR UR18, R228 ;  /* 0x00000000e41272ca */ /* 0x000fe200000e0000 */
[----:B------:R-:W-:Y:S01]  /*c2e0*/  IMAD.WIDE R4, R4, R5, UR10 ;  /* 0x0000000a04047e25 */ /* 0x000fe2000f8e0205 */
[----:B------:R-:W1:Y:S02]  /*c2f0*/  @P1 LDC R61, c[0x0][0xbf0] ;  /* 0x0002fc00ff3d1b82 */ /* 0x000e640000000800 */
[----:B------:R-:W-:-:S02]  /*c300*/  IADD3 R9, P4, R4, 0x1000, RZ ;  /* 0x0000100004097810 */ /* 0x000fc40007f9e0ff */
[C---:B------:R-:W-:Y:S02]  /*c310*/  IADD3 R13, P3, R4.reuse, 0x2000, RZ ;  /* 0x00002000040d7810 */ /* 0x040fe40007f7e0ff */
[C---:B------:R-:W-:Y:S02]  /*c320*/  IADD3 R21, P6, R4.reuse, 0x3000, RZ ;  /* 0x0000300004157810 */ /* 0x040fe40007fde0ff */
[C---:B------:R-:W-:Y:S02]  /*c330*/  IADD3 R25, P5, R4.reuse, 0x4000, RZ ;  /* 0x0000400004197810 */ /* 0x040fe40007fbe0ff */
[----:B------:R-:W-:Y:S02]  /*c340*/  IADD3 R29, P2, R4, 0x5000, RZ ;  /* 0x00005000041d7810 */ /* 0x000fe40007f5e0ff */
[----:B------:R-:W-:Y:S02]  /*c350*/  LOP3.LUT R8, R9, 0x380, RZ, 0xc0, !PT ;  /* 0x0000038009087812 */ /* 0x000fe400078ec0ff */
[----:B------:R-:W-:-:S02]  /*c360*/  LOP3.LUT R12, R13, 0x380, RZ, 0xc0, !PT ;  /* 0x000003800d0c7812 */ /* 0x000fc400078ec0ff */
[----:B------:R-:W-:Y:S02]  /*c370*/  LOP3.LUT R20, R21, 0x380, RZ, 0xc0, !PT ;  /* 0x0000038015147812 */ /* 0x000fe400078ec0ff */
[----:B------:R-:W-:Y:S02]  /*c380*/  LOP3.LUT R24, R25, 0x380, RZ, 0xc0, !PT ;  /* 0x0000038019187812 */ /* 0x000fe400078ec0ff */
[----:B------:R-:W-:Y:S02]  /*c390*/  LOP3.LUT R28, R29, 0x380, RZ, 0xc0, !PT ;  /* 0x000003801d1c7812 */ /* 0x000fe400078ec0ff */
[----:B------:R-:W-:Y:S02]  /*c3a0*/  SHF.R.U64 R8, R8, 0x3, RZ ;  /* 0x0000000308087819 */ /* 0x000fe400000012ff */
[----:B------:R-:W-:Y:S02]  /*c3b0*/  SHF.R.U64 R12, R12, 0x3, RZ ;  /* 0x000000030c0c7819 */ /* 0x000fe400000012ff */
[----:B------:R-:W-:-:S02]  /*c3c0*/  SHF.R.U64 R20, R20, 0x3, RZ ;  /* 0x0000000314147819 */ /* 0x000fc400000012ff */
        /* <DEDUP_REMOVED lines=51> */
[----:B------:R-:W5:Y:S04]  /*c700*/  LD.E.128 R4, desc[UR12][R4.64] ;  /* 0x0000000c04047980 */ /* 0x000f68000c101d00 */
[----:B------:R-:W5:Y:S04]  /*c710*/  LD.E.128 R36, desc[UR12][R36.64] ;  /* 0x0000000c24247980 */ /* 0x000f68000c101d00 */
[----:B------:R-:W5:Y:S04]  /*c720*/  LD.E.128 R40, desc[UR12][R40.64] ;  /* 0x0000000c28287980 */ /* 0x000f68000c101d00 */
[----:B------:R-:W5:Y:S04]  /*c730*/  LD.E.128 R44, desc[UR12][R44.64] ;  /* 0x0000000c2c2c7980 */ /* 0x000f68000c101d00 */
[----:B------:R-:W5:Y:S04]  /*c740*/  LD.E.128 R48, desc[UR12][R48.64] ;  /* 0x0000000c30307980 */ /* 0x000f68000c101d00 */
[----:B------:R-:W5:Y:S01]  /*c750*/  LD.E.128 R52, desc[UR12][R52.64] ;  /* 0x0000000c34347980 */ /* 0x000f62000c101d00 */
[----:B------:R-:W-:-:S02]  /*c760*/  UIMAD UR12, UR16, UR14, URZ ;  /* 0x0000000e100c72a4 */ /* 0x000fc4000f8e023f */
[----:B------:R-:W-:Y:S01]  /*c770*/  UIMAD.WIDE.U32 UR10, UR4, UR14, URZ ;  /* 0x0000000e040a72a5 */ /* 0x000fe2000f8e003f */
[----:B------:R-:W-:Y:S01]  /*c780*/  IMAD R0, R19, 0x20, R230 ;  /* 0x0000002013007824 */ /* 0x000fe200078e02e6 */
[----:B------:R-:W-:Y:S01]  /*c790*/  UIMAD UR12, UR4, UR15, UR12 ;  /* 0x0000000f040c72a4 */ /* 0x000fe2000f8e020c */
[----:B------:R-:W-:Y:S01]  /*c7a0*/  IMAD.U32 R59, RZ, RZ, UR17 ;  /* 0x00000011ff3b7e24 */ /* 0x000fe2000f8e00ff */
[----:B------:R-:W-:Y:S01]  /*c7b0*/  USHF.R.S32.HI UR4, URZ, 0x1f, UR9 ;  /* 0x0000001f3f047899 */ /* 0x000fe20008011409 */
[----:B------:R-:W-:Y:S01]  /*c7c0*/  @!PT LDS RZ, [RZ] ;  /* 0x00000000fffff984 */ /* 0x000fe20000000800 */
[----:B------:R-:W-:Y:S01]  /*c7d0*/  @!PT LDS RZ, [RZ] ;  /* 0x00000000fffff984 */ /* 0x000fe20000000800 */
[----:B------:R-:W-:Y:S01]  /*c7e0*/  @!PT LDS RZ, [RZ] ;  /* 0x00000000fffff984 */ /* 0x000fe20000000800 */
[----:B------:R-:W-:Y:S01]  /*c7f0*/  @!PT LDS RZ, [RZ] ;  /* 0x00000000fffff984 */ /* 0x000fe20000000800 */
[----:B------:R2:W-:Y:S06]  /*c800*/  MEMBAR.ALL.CTA ;  /* 0x0000000000007992 */ /* 0x0005ec0000008000 */
[----:B--2---:R-:W2:Y:S01]  /*c810*/  FENCE.VIEW.ASYNC.S ;  /* 0x00000000000073c6 */ /* 0x004ea20000000000 */
[----:B------:R-:W-:Y:S01]  /*c820*/  UIADD3 UR11, UR11, UR12, URZ ;  /* 0x0000000c0b0b7290 */ /* 0x000fe2000fffe03f */
[----:B------:R-:W-:Y:S01]  /*c830*/  IMAD R2, R59, 0x80, R0 ;  /* 0x000000803b027824 */ /* 0x000fe200078e0200 */
[----:B------:R-:W-:Y:S01]  /*c840*/  ULDC.64 UR14, c[0x0][0xaf0] ;  /* 0x0002bc00000e7ab9 */ /* 0x000fe20000000a00 */
[----:B------:R-:W-:-:S02]  /*c850*/  ULDC.64 UR12, c[0x0][0xae8] ;  /* 0x0002ba00000c7ab9 */ /* 0x000fc40000000a00 */
[----:B------:R-:W-:Y:S01]  /*c860*/  UIMAD.WIDE.U32 UR10, UR18, UR12, UR10 ;  /* 0x0000000c120a72a5 */ /* 0x000fe2000f8e000a */
[----:B0-----:R-:W-:Y:S01]  /*c870*/  @P1 IMAD.HI.U32 R0, R2, R57, RZ ;  /* 0x0000003902001227 */ /* 0x001fe200078e00ff */
[----:B------:R-:W-:Y:S02]  /*c880*/  UIMAD UR4, UR4, UR14, URZ ;  /* 0x0000000e040472a4 */ /* 0x000fe4000f8e023f */
[----:B------:R-:W-:Y:S01]  /*c890*/  UIMAD UR11, UR18, UR13, UR11 ;  /* 0x0000000d120b72a4 */ /* 0x000fe2000f8e020b */
[----:B------:R-:W-:Y:S01]  /*c8a0*/  IMAD.MOV.U32 R59, RZ, RZ, R2 ;  /* 0x000000ffff3b7224 */ /* 0x000fe200078e0002 */
[----:B-1----:R-:W-:Y:S01]  /*c8b0*/  @P1 SHF.R.U32.HI R59, RZ, R61, R0 ;  /* 0x0000003dff3b1219 */ /* 0x002fe20000011600 */
[----:B------:R-:W-:Y:S02]  /*c8c0*/  UIMAD UR4, UR9, UR15, UR4 ;  /* 0x0000000f090472a4 */ /* 0x000fe4000f8e0204 */
[----:B------:R-:W-:Y:S01]  /*c8d0*/  UIMAD.WIDE.U32 UR10, UR9, UR14, UR10 ;  /* 0x0000000e090a72a5 */ /* 0x000fe2000f8e000a */
[--C-:B------:R-:W-:Y:S01]  /*c8e0*/  SHF.R.S32.HI R0, RZ, 0x1f, R59.reuse ;  /* 0x0000001fff007819 */ /* 0x100fe2000001143b */
[----:B------:R-:W-:Y:S01]  /*c8f0*/  IMAD.MOV R61, RZ, RZ, -R59 ;  /* 0x000000ffff3d7224 */ /* 0x000fe200078e0a3b */
[----:B------:R-:W-:Y:S01]  /*c900*/  ULDC.64 UR12, c[0x0][0xae0] ;  /* 0x0002b800000c7ab9 */ /* 0x000fe20000000a00 */
[----:B------:R-:W-:-:S02]  /*c910*/  UIADD3 UR4, UR11, UR4, URZ ;  /* 0x000000040b047290 */ /* 0x000fc4000fffe03f */
[----:B------:R-:W-:Y:S02]  /*c920*/  IMAD R0, R0, UR12, RZ ;  /* 0x0000000c00007c24 */ /* 0x000fe4000f8e02ff */
[----:B------:R-:W-:Y:S02]  /*c930*/  IMAD R61, R18, R61, R2 ;  /* 0x0000003d123d7224 */ /* 0x000fe400078e0202 */
[----:B------:R-:W-:Y:S02]  /*c940*/  IMAD.U32 R57, RZ, RZ, UR11 ;  /* 0x0000000bff397e24 */ /* 0x000fe4000f8e00ff */
[----:B------:R-:W-:Y:S01]  /*c950*/  IMAD.U32 R56, RZ, RZ, UR10 ;  /* 0x0000000aff387e24 */ /* 0x000fe2000f8e00ff */
[----:B------:R-:W-:Y:S01]  /*c960*/  ULDC.64 UR10, c[0x0][0xad8] ;  /* 0x0002b600000a7ab9 */ /* 0x000fe20000000a00 */
[----:B------:R-:W-:Y:S02]  /*c970*/  IMAD.U32 R57, RZ, RZ, UR4 ;  /* 0x00000004ff397e24 */ /* 0x000fe4000f8e00ff */
[C---:B------:R-:W-:Y:S01]  /*c980*/  IMAD R63, R59.reuse, UR13, R0 ;  /* 0x0000000d3b3f7c24 */ /* 0x040fe2000f8e0200 */
[----:B------:R-:W-:Y:S01]  /*c990*/  SHF.R.S32.HI R0, RZ, 0x1f, R61 ;  /* 0x0000001fff007819 */ /* 0x000fe2000001143d */
[----:B------:R-:W-:-:S04]  /*c9a0*/  IMAD.WIDE.U32 R56, R59, UR12, R56 ;  /* 0x0000000c3b387c25 */ /* 0x000fc8000f8e0038 */
[----:B------:R-:W-:Y:S02]  /*c9b0*/  IMAD.U32 R65, RZ, RZ, UR17 ;  /* 0x00000011ff417e24 */ /* 0x000fe4000f8e00ff */
[----:B------:R-:W-:Y:S02]  /*c9c0*/  IMAD.IADD R57, R57, 0x1, R63 ;  /* 0x0000000139397824 */ /* 0x000fe400078e023f */
[----:B------:R-:W-:Y:S02]  /*c9d0*/  IMAD R0, R0, UR10, RZ ;  /* 0x0000000a00007c24 */ /* 0x000fe4000f8e02ff */
[----:B------:R-:W-:Y:S01]  /*c9e0*/  IMAD R65, R65, 0x80, R230 ;  /* 0x0000008041417824 */ /* 0x000fe200078e02e6 */
[----:B------:R-:W-:Y:S01]  /*c9f0*/  UIADD3 UR8, UR8, 0x36820, URZ ;  /* 0x0003682008087890 */ /* 0x000fe2000fffe03f */
[C---:B------:R-:W-:Y:S02]  /*ca00*/  IMAD R63, R61.reuse, UR11, R0 ;  /* 0x0000000b3d3f7c24 */ /* 0x040fe4000f8e0200 */
[----:B------:R-:W-:Y:S01]  /*ca10*/  IMAD.WIDE.U32 R56, R61, UR10, R56 ;  /* 0x0000000a3d387c25 */ /* 0x000fe2000f8e0038 */
[----:B------:R-:W-:Y:S01]  /*ca20*/  ISETP.GE.AND P2, PT, R65, R80, PT ;  /* 0x000000504100720c */ /* 0x000fe20003f46270 */
[----:B------:R-:W-:Y:S01]  /*ca30*/  ULDC.64 UR10, c[0x0][0xa80] ;  /* 0x0002a000000a7ab9 */ /* 0x000fe20000000a00 */
[----:B------:R-:W-:Y:S01]  /*ca40*/  UPRMT UR8, URZ, 0x654, UR8 ;  /* 0x000006543f087896 */ /* 0x000fe20008000008 */
[----:B------:R-:W-:Y:S01]  /*ca50*/  IMAD.IADD R57, R57, 0x1, R63 ;  /* 0x0000000139397824 */ /* 0x000fe200078e023f */
[----:B------:R-:W-:Y:S01]  /*ca60*/  LEA R0, P3, R56, UR10, 0x1 ;  /* 0x0000000a38007c11 */ /* 0x000fe2000f8608ff */
[----:B------:R-:W-:-:S03]  /*ca70*/  VIADD R59, R65, 0x20 ;  /* 0x00000020413b7836 */ /* 0x000fc60000000000 */
[----:B------:R-:W-:Y:S01]  /*ca80*/  LEA.HI.X R2, R56, UR11, R57, 0x1, P3 ;  /* 0x0000000b38027c11 */ /* 0x000fe200098f0c39 */
[----:B------:R-:W-:Y:S02]  /*ca90*/  VIADD R61, R65, 0x40 ;  /* 0x00000040413d7836 */ /* 0x000fe40000000000 */
[C---:B------:R-:W-:Y:S01]  /*caa0*/  VIADD R63, R3.reuse, 0x40 ;  /* 0x00000040033f7836 */ /* 0x040fe20000000000 */
[----:B--2---:R-:W-:Y:S01]  /*cab0*/  SYNCS.ARRIVE.TRANS64.RED.A1T0 RZ, [UR8], RZ ;  /* 0x000000ffffff79a7 */ /* 0x004fe20008100408 */
[----:B------:R-:W-:Y:S01]  /*cac0*/  VIADD R67, R3, 0x80 ;  /* 0x0000008003437836 */ /* 0x000fe20000000000 */
[----:B------:R0:W1:Y:S01]  /*cad0*/  SHFL.IDX PT, R60, R0, RZ, 0x181f ;  /* 0x00181fff003c7589 */ /* 0x00006200000e0000 */
[----:B------:R-:W-:Y:S03]  /*cae0*/  BSSY B1, `(.L_x_3417) ;  /* 0x0000016000017945 */ /* 0x000fe60003800000 */
[----:B------:R0:W2:Y:S01]  /*caf0*/  SHFL.IDX PT, R18, R2, RZ, 0x181f ;  /* 0x00181fff02127589 */ /* 0x0000a200000e0000 */
[----:B------:R-:W-:-:S02]  /*cb00*/  ISETP.GE.AND P0, PT, R59, R80, PT ;  /* 0x000000503b00720c */ /* 0x000fc40003f06270 */
[----:B------:R-:W-:Y:S02]  /*cb10*/  ISETP.GE.AND P1, PT, R61, R80, PT ;  /* 0x000000503d00720c */ /* 0x000fe40003f26270 */
        /* <DEDUP_REMOVED lines=8> */
[----:B------:R-:W-:-:S09]  /*cba0*/  ISETP.GE.AND P2, PT, R67, UR4, PT ;  /* 0x0000000443007c0c */ /* 0x000fd2000bf46270 */
[-C--:B-1----:R-:W-:Y:S02]  /*cbb0*/  @!P4 LEA R56, P6, R3, R60.reuse, 0x1 ;  /* 0x0000003c0338c211 */ /* 0x082fe400078c08ff */
[----:B------:R-:W-:Y:S02]  /*cbc0*/  @!P3 LEA R58, P5, R63, R60, 0x1 ;  /* 0x0000003c3f3ab211 */ /* 0x000fe400078a08ff */
[----:B--2---:R-:W-:Y:S02]  /*cbd0*/  @!P4 LEA.HI.X R57, R3, R18, R62, 0x1, P6 ;  /* 0x000000120339c211 */ /* 0x004fe400030f0c3e */
[----:B------:R-:W-:Y:S02]  /*cbe0*/  @!P2 LEA R60, P6, R67, R60, 0x1 ;  /* 0x0000003c433ca211 */ /* 0x000fe400078c08ff */
[-C--:B------:R-:W-:Y:S01]  /*cbf0*/  @!P3 LEA.HI.X R59, R63, R18.reuse, R64, 0x1, P5 ;  /* 0x000000123f3bb211 */ /* 0x080fe200028f0c40 */
[----:B-----5:R0:W-:Y:S01]  /*cc00*/  @!P4 ST.E.128 desc[UR8][R56.64], R4 ;  /* 0x000000043800c985 */ /* 0x0201e2000c101d08 */
[----:B------:R-:W-:-:S03]  /*cc10*/  @!P2 LEA.HI.X R61, R67, R18, R66, 0x1, P6 ;  /* 0x00000012433da211 */ /* 0x000fc600030f0c42 */
[----:B------:R0:W-:Y:S04]  /*cc20*/  @!P3 ST.E.128 desc[UR8][R58.64], R24 ;  /* 0x000000183a00b985 */ /* 0x0001e8000c101d08 */
[----:B------:R0:W-:Y:S02]  /*cc30*/  @!P2 ST.E.128 desc[UR8][R60.64], R40 ;  /* 0x000000283c00a985 */ /* 0x0001e4000c101d08 */
.L_x_3418:
[----:B------:R-:W-:Y:S05]  /*cc40*/  BSYNC B1 ;  /* 0x0000000000017941 */ /* 0x000fea0003800000 */
.L_x_3417:
[----:B--2---:R2:W3:Y:S01]  /*cc50*/  SHFL.IDX PT, R18, R2, 0x1, 0x181f ;  /* 0x00381f0002127f89 */ /* 0x0044e200000e0000 */
[----:B------:R-:W-:Y:S03]  /*cc60*/  BSSY B1, `(.L_x_3419) ;  /* 0x0000011000017945 */ /* 0x000fe60003800000 */
[----:B0----5:R2:W0:Y:S01]  /*cc70*/  SHFL.IDX PT, R24, R0, 0x1, 0x181f ;  /* 0x00381f0000187f89 */ /* 0x02142200000e0000 */
[----:B------:R-:W-:Y:S05]  /*cc80*/  @P0 BRA `(.L_x_3420) ;  /* 0x0000000000380947 */ /* 0x000fea0003800000 */
[----:B------:R-:W-:Y:S01]  /*cc90*/  ULDC UR4, c[0x0][0xac8] ;  /* 0x0002b20000047ab9 */ /* 0x000fe20000000800 */
[----:B------:R-:W-:Y:S01]  /*cca0*/  ULDC.64 UR8, c[0x0][0x208] ;  /* 0x0000820000087ab9 */ /* 0x000fe20000000a00 */
[----:B------:R-:W-:Y:S02]  /*ccb0*/  ISETP.GE.AND P4, PT, R3, UR4, PT ;  /* 0x0000000403007c0c */ /* 0x000fe4000bf86270 */
[----:B------:R-:W-:Y:S02]  /*ccc0*/  ISETP.GE.AND P5, PT, R63, UR4, PT ;  /* 0x000000043f007c0c */ /* 0x000fe4000bfa6270 */
[----:B------:R-:W-:-:S09]  /*ccd0*/  ISETP.GE.AND P6, PT, R67, UR4, PT ;  /* 0x0000000443007c0c */ /* 0x000fd2000bfc6270 */
[-C--:B0-----:R-:W-:Y:S02]  /*cce0*/  @!P4 LEA R4, P0, R3, R24.reuse, 0x1 ;  /* 0x000000180304c211 */ /* 0x081fe400078008ff */
[-C--:B------:R-:W-:Y:S02]  /*ccf0*/  @!P5 LEA R6, P2, R63, R24.reuse, 0x1 ;  /* 0x000000183f06d211 */ /* 0x080fe400078408ff */
[----:B------:R-:W-:Y:S02]  /*cd00*/  @!P6 LEA R24, P3, R67, R24, 0x1 ;  /* 0x000000184318e211 */ /* 0x000fe400078608ff */
[-C--:B---3--:R-:W-:Y:S02]  /*cd10*/  @!P4 LEA.HI.X R5, R3, R18.reuse, R62, 0x1, P0 ;  /* 0x000000120305c211 */ /* 0x088fe400000f0c3e */
[-C--:B------:R-:W-:Y:S02]  /*cd20*/  @!P5 LEA.HI.X R7, R63, R18.reuse, R64, 0x1, P2 ;  /* 0x000000123f07d211 */ /* 0x080fe400010f0c40 */
[----:B------:R-:W-:Y:S01]  /*cd30*/  @!P6 LEA.HI.X R25, R67, R18, R66, 0x1, P3 ;  /* 0x000000124319e211 */ /* 0x000fe200018f0c42 */
[----:B------:R4:W-:Y:S04]  /*cd40*/  @!P4 ST.E.128 desc[UR8][R4.64], R8 ;  /* 0x000000080400c985 */ /* 0x0009e8000c101d08 */
[----:B------:R4:W-:Y:S04]  /*cd50*/  @!P5 ST.E.128 desc[UR8][R6.64], R28 ;  /* 0x0000001c0600d985 */ /* 0x0009e8000c101d08 */
[----:B------:R4:W-:Y:S02]  /*cd60*/  @!P6 ST.E.128 desc[UR8][R24.64], R44 ;  /* 0x0000002c1800e985 */ /* 0x0009e4000c101d08 */
.L_x_3420:
[----:B------:R-:W-:Y:S05]  /*cd70*/  BSYNC B1 ;  /* 0x0000000000017941 */ /* 0x000fea0003800000 */
.L_x_3419:
[----:B----4-:R4:W0:Y:S01]  /*cd80*/  SHFL.IDX PT, R10, R2, 0x2, 0x181f ;  /* 0x00581f00020a7f89 */ /* 0x01082200000e0000 */
[----:B------:R-:W-:Y:S03]  /*cd90*/  BSSY B1, `(.L_x_3421) ;  /* 0x0000011000017945 */ /* 0x000fe60003800000 */
[----:B------:R4:W0:Y:S01]  /*cda0*/  SHFL.IDX PT, R8, R0, 0x2, 0x181f ;  /* 0x00581f0000087f89 */ /* 0x00082200000e0000 */
        /* <DEDUP_REMOVED lines=9> */
[-C--:B------:R-:W-:Y:S02]  /*ce40*/  @!P3 LEA.HI.X R5, R3, R10.reuse, R62, 0x1, P0 ;  /* 0x0000000a0305b211 */ /* 0x080fe400000f0c3e */
[-C--:B------:R-:W-:Y:S02]  /*ce50*/  @!P4 LEA.HI.X R7, R63, R10.reuse, R64, 0x1, P1 ;  /* 0x0000000a3f07c211 */ /* 0x080fe400008f0c40 */
[----:B------:R-:W-:Y:S01]  /*ce60*/  @!P5 LEA.HI.X R9, R67, R10, R66, 0x1, P2 ;  /* 0x0000000a4309d211 */ /* 0x000fe200010f0c42 */
[----:B------:R0:W-:Y:S04]  /*ce70*/  @!P3 ST.E.128 desc[UR8][R4.64], R12 ;  /* 0x0000000c0400b985 */ /* 0x0001e8000c101d08 */
[----:B------:R0:W-:Y:S04]  /*ce80*/  @!P4 ST.E.128 desc[UR8][R6.64], R32 ;  /* 0x000000200600c985 */ /* 0x0001e8000c101d08 */
[----:B------:R0:W-:Y:S02]  /*ce90*/  @!P5 ST.E.128 desc[UR8][R8.64], R48 ;  /* 0x000000300800d985 */ /* 0x0001e4000c101d08 */
.L_x_3422:
[----:B------:R-:W-:Y:S05]  /*cea0*/  BSYNC B1 ;  /* 0x0000000000017941 */ /* 0x000fea0003800000 */
.L_x_3421:
[----:B0-----:R-:W-:Y:S01]  /*ceb0*/  VIADD R5, R65, 0x60 ;  /* 0x0000006041057836 */ /* 0x001fe20000000000 */
[----:B------:R0:W0:Y:S04]  /*cec0*/  SHFL.IDX PT, R6, R2, 0x3, 0x181f ;  /* 0x00781f0002067f89 */ /* 0x00002800000e0000 */
[----:B------:R-:W-:Y:S01]  /*ced0*/  ISETP.GE.AND P0, PT, R5, R80, PT ;  /* 0x000000500500720c */ /* 0x000fe20003f06270 */
[----:B--2-4-:R-:W2:-:S12]  /*cee0*/  SHFL.IDX PT, R0, R0, 0x3, 0x181f ;  /* 0x00781f0000007f89 */ /* 0x014e9800000e0000 */
[----:B------:R-:W-:Y:S05]  /*cef0*/  @P0 BRA `(.L_x_3423) ;  /* 0x00000020005c0947 */ /* 0x000fea0003800000 */
[----:B------:R-:W-:Y:S01]  /*cf00*/  ULDC UR4, c[0x0][0xac8] ;  /* 0x0002b20000047ab9 */ /* 0x000fe20000000800 */
[----:B------:R-:W-:Y:S01]  /*cf10*/  ULDC.64 UR8, c[0x0][0x208] ;  /* 0x0000820000087ab9 */ /* 0x000fe20000000a00 */
[----:B------:R-:W-:Y:S02]  /*cf20*/  ISETP.GE.AND P2, PT, R3, UR4, PT ;  /* 0x0000000403007c0c */ /* 0x000fe4000bf46270 */
[----:B------:R-:W-:-:S11]  /*cf30*/  ISETP.GE.AND P3, PT, R63, UR4, PT ;  /* 0x000000043f007c0c */ /* 0x000fd6000bf66270 */
[-C--:B0-2---:R-:W-:Y:S02]  /*cf40*/  @!P2 LEA R2, P0, R3, R0.reuse, 0x1 ;  /* 0x000000000302a211 */ /* 0x085fe400078008ff */
[----:B------:R-:W-:Y:S02]  /*cf50*/  @!P3 LEA R4, P1, R63, R0, 0x1 ;  /* 0x000000003f04b211 */ /* 0x000fe400078208ff */
[-C--:B------:R-:W-:Y:S02]  /*cf60*/  @!P2 LEA.HI.X R3, R3, R6.reuse, R62, 0x1, P0 ;  /* 0x000000060303a211 */ /* 0x080fe400000f0c3e */
[----:B------:R-:W-:Y:S02]  /*cf70*/  ISETP.GE.AND P0, PT, R67, UR4, PT ;  /* 0x0000000443007c0c */ /* 0x000fe4000bf06270 */
[----:B------:R-:W-:Y:S01]  /*cf80*/  @!P3 LEA.HI.X R5, R63, R6, R64, 0x1, P1 ;  /* 0x000000063f05b211 */ /* 0x000fe200008f0c40 */
[----:B------:R0:W-:Y:S04]  /*cf90*/  @!P2 ST.E.128 desc[UR8][R2.64], R20 ;  /* 0x000000140200a985 */ /* 0x0001e8000c101d08 */
[----:B------:R0:W-:Y:S06]  /*cfa0*/  @!P3 ST.E.128 desc[UR8][R4.64], R36 ;  /* 0x000000240400b985 */ /* 0x0001ec000c101d08 */
[----:B------:R-:W-:Y:S05]  /*cfb0*/  @P0 BRA `(.L_x_3423) ;  /* 0x00000020002c0947 */ /* 0x000fea0003800000 */
[----:B0-----:R-:W-:Y:S01]  /*cfc0*/  LEA R2, P0, R67, R0, 0x1 ;  /* 0x0000000043027211 */ /* 0x001fe200078008ff */
[----:B------:R-:W-:-:S03]  /*cfd0*/  ULDC.64 UR8, c[0x0][0x208] ;  /* 0x0000820000087ab9 */ /* 0x000fc60000000a00 */
[----:B------:R-:W-:-:S05]  /*cfe0*/  LEA.HI.X R3, R67, R6, R66, 0x1, P0 ;  /* 0x0000000643037211 */ /* 0x000fca00000f0c42 */
[----:B------:R0:W-:Y:S01]  /*cff0*/  ST.E.128 desc[UR8][R2.64], R52 ;  /* 0x0000003402007985 */ /* 0x0001e2000c101d08 */
[----:B------:R-:W-:Y:S05]  /*d000*/  BRA `(.L_x_3423) ;  /* 0x0000002000187947 */ /* 0x000fea0003800000 */
.L_x_3416:
[----:B------:R-:W-:Y:S01]  /*d010*/  ULDC.64 UR14, c[0x0][0xb08] ;  /* 0x0002c200000e7ab9 */ /* 0x000fe20000000a00 */
[----:B------:R-:W-:Y:S01]  /*d020*/  R2UR UR18, R228 ;  /* 0x00000000e41272ca */ /* 0x000fe200000e0000 */
[----:B------:R-:W-:Y:S01]  /*d030*/  UIMAD UR12, UR16, UR14, URZ ;  /* 0x0000000e100c72a4 */ /* 0x000fe2000f8e023f */
[----:B------:R-:W0:Y:S01]  /*d040*/  @P1 LDC R0, c[0x0][0xbec] ;  /* 0x0002fb00ff001b82 */ /* 0x000e220000000800 */
[----:B------:R-:W-:Y:S01]  /*d050*/  UIMAD.WIDE.U32 UR10, UR4, UR14, URZ ;  /* 0x0000000e040a72a5 */ /* 0x000fe2000f8e003f */
[----:B------:R-:W-:Y:S01]  /*d060*/  R2UR UR17, R23 ;  /* 0x00000000171172ca */ /* 0x000fe200000e0000 */
[----:B------:R-:W-:Y:S01]  /*d070*/  UIMAD UR12, UR4, UR15, UR12 ;  /* 0x0000000f040c72a4 */ /* 0x000fe2000f8e020c */
[----:B------:R-:W-:Y:S01]  /*d080*/  IMAD.MOV.U32 R9, RZ, RZ, R15 ;  /* 0x000000ffff097224 */ /* 0x000fe200078e000f */
[----:B------:R-:W-:Y:S01]  /*d090*/  USHF.R.S32.HI UR4, URZ, 0x1f, UR9 ;  /* 0x0000001f3f047899 */ /* 0x000fe20008011409 */
[----:B------:R-:W-:Y:S01]  /*d0a0*/  ISETP.GE.AND P0, PT, R81, R80, PT ;  /* 0x000000505100720c */ /* 0x000fe20003f06270 */
[----:B------:R-:W-:Y:S01]  /*d0b0*/  UIADD3 UR11, UR11, UR12, URZ ;  /* 0x0000000c0b0b7290 */ /* 0x000fe2000fffe03f */
[----:B------:R-:W1:Y:S01]  /*d0c0*/  @P1 LDC R5, c[0x0][0xbf0] ;  /* 0x0002fc00ff051b82 */ /* 0x000e620000000800 */
[----:B------:R-:W-:Y:S01]  /*d0d0*/  UIADD3 UR8, UR8, 0x36820, URZ ;  /* 0x0003682008087890 */ /* 0x000fe2000fffe03f */
[----:B------:R-:W-:Y:S01]  /*d0e0*/  BSSY B1, `(.L_x_3424) ;  /* 0x000009c000017945 */ /* 0x000fe20003800000 */
[----:B------:R-:W-:Y:S01]  /*d0f0*/  ULDC.64 UR12, c[0x0][0xb38] ;  /* 0x0002ce00000c7ab9 */ /* 0x000fe20000000a00 */
[----:B------:R-:W-:Y:S01]  /*d100*/  SHF.R.S32.HI R86, RZ, 0x1f, R208 ;  /* 0x0000001fff567819 */ /* 0x000fe200000114d0 */
[----:B------:R-:W-:Y:S01]  /*d110*/  UIMAD.WIDE.U32 UR10, UR18, UR12, UR10 ;  /* 0x0000000c120a72a5 */ /* 0x000fe2000f8e000a */
[----:B------:R-:W-:Y:S01]  /*d120*/  SHF.R.S32.HI R87, RZ, 0x1f, R209 ;  /* 0x0000001fff577819 */ /* 0x000fe200000114d1 */
[----:B------:R-:W-:Y:S01]  /*d130*/  UPRMT UR8, URZ, 0x654, UR8 ;  /* 0x000006543f087896 */ /* 0x000fe20008000008 */
[----:B------:R-:W-:Y:S01]  /*d140*/  SHF.R.S32.HI R88, RZ, 0x1f, R210 ;  /* 0x0000001fff587819 */ /* 0x000fe200000114d2 */
[----:B------:R-:W-:Y:S01]  /*d150*/  UIMAD UR11, UR18, UR13, UR11 ;  /* 0x0000000d120b72a4 */ /* 0x000fe2000f8e020b */
[----:B------:R-:W-:-:S02]  /*d160*/  SHF.R.S32.HI R89, RZ, 0x1f, R211 ;  /* 0x0000001fff597819 */ /* 0x000fc400000114d3 */
[----:B------:R-:W-:Y:S01]  /*d170*/  ULDC.64 UR12, c[0x0][0xb40] ;  /* 0x0002d000000c7ab9 */ /* 0x000fe20000000a00 */
[----:B------:R-:W-:Y:S01]  /*d180*/  SHF.R.S32.HI R90, RZ, 0x1f, R212 ;  /* 0x0000001fff5a7819 */ /* 0x000fe200000114d4 */
[----:B------:R-:W-:Y:S01]  /*d190*/  UIMAD UR4, UR4, UR12, URZ ;  /* 0x0000000c040472a4 */ /* 0x000fe2000f8e023f */
[----:B------:R-:W-:Y:S01]  /*d1a0*/  SHF.R.S32.HI R91, RZ, 0x1f, R213 ;  /* 0x0000001fff5b7819 */ /* 0x000fe200000114d5 */
[----:B------:R-:W-:Y:S01]  /*d1b0*/  UIMAD.WIDE.U32 UR10, UR9, UR12, UR10 ;  /* 0x0000000c090a72a5 */ /* 0x000fe2000f8e000a */
[----:B0-----:R-:W-:Y:S01]  /*d1c0*/  @P1 IMAD.HI.U32 R0, R15, R0, RZ ;  /* 0x000000000f001227 */ /* 0x001fe200078e00ff */
[----:B------:R-:W-:Y:S01]  /*d1d0*/  UIMAD UR4, UR9, UR13, UR4 ;  /* 0x0000000d090472a4 */ /* 0x000fe2000f8e0204 */
[----:B------:R-:W-:Y:S01]  /*d1e0*/  SYNCS.ARRIVE.TRANS64.RED.A1T0 RZ, [UR8], RZ ;  /* 0x000000ffffff79a7 */ /* 0x000fe20008100408 */
[----:B------:R-:W-:Y:S01]  /*d1f0*/  SHF.R.S32.HI R126, RZ, 0x1f, R214 ;  /* 0x0000001fff7e7819 */ /* 0x000fe200000114d6 */
[----:B------:R-:W-:Y:S01]  /*d200*/  ULDC.64 UR12, c[0x0][0xb48] ;  /* 0x0002d200000c7ab9 */ /* 0x000fe20000000a00 */
[----:B------:R-:W-:Y:S01]  /*d210*/  UIADD3 UR11, UR11, UR4, URZ ;  /* 0x000000040b0b7290 */ /* 0x000fe2000fffe03f */
[----:B------:R-:W-:-:S02]  /*d220*/  SHF.R.S32.HI R127, RZ, 0x1f, R215 ;  /* 0x0000001fff7f7819 */ /* 0x000fc400000114d7 */
[----:B-1----:R-:W-:Y:S01]  /*d230*/  @P1 SHF.R.U32.HI R9, RZ, R5, R0 ;  /* 0x00000005ff091219 */ /* 0x002fe20000011600 */
[----:B------:R-:W-:Y:S01]  /*d240*/  UIMAD.WIDE.U32 UR10, UR17, UR12, UR10 ;  /* 0x0000000c110a72a5 */ /* 0x000fe2000f8e000a */
[----:B------:R-:W-:Y:S02]  /*d250*/  SHF.R.S32.HI R128, RZ, 0x1f, R216 ;  /* 0x0000001fff807819 */ /* 0x000fe400000114d8 */
[--C-:B------:R-:W-:Y:S01]  /*d260*/  SHF.R.S32.HI R0, RZ, 0x1f, R9.reuse ;  /* 0x0000001fff007819 */ /* 0x100fe20000011409 */
[----:B------:R-:W-:Y:S01]  /*d270*/  IMAD.MOV R11, RZ, RZ, -R9 ;  /* 0x000000ffff0b7224 */ /* 0x000fe200078e0a09 */
[----:B------:R-:W-:Y:S02]  /*d280*/  UIMAD UR4, UR17, UR13, UR11 ;  /* 0x0000000d110472a4 */ /* 0x000fe4000f8e020b */
[----:B------:R-:W-:Y:S01]  /*d290*/  IMAD.U32 R5, RZ, RZ, UR11 ;  /* 0x0000000bff057e24 */ /* 0x000fe2000f8e00ff */
[----:B------:R-:W-:Y:S01]  /*d2a0*/  SHF.R.S32.HI R129, RZ, 0x1f, R217 ;  /* 0x0000001fff817819 */ /* 0x000fe200000114d9 */
[----:B------:R-:W-:Y:S01]  /*d2b0*/  ULDC.64 UR12, c[0x0][0xb30] ;  /* 0x0002cc00000c7ab9 */ /* 0x000fe20000000a00 */
[----:B------:R-:W-:Y:S01]  /*d2c0*/  IMAD R11, R18, R11, R15 ;  /* 0x0000000b120b7224 */ /* 0x000fe200078e020f */
[----:B------:R-:W-:Y:S01]  /*d2d0*/  SHF.R.S32.HI R130, RZ, 0x1f, R218 ;  /* 0x0000001fff827819 */ /* 0x000fe200000114da */
        /* <DEDUP_REMOVED lines=23> */
[----:B------:R-:W-:Y:S02]  /*d450*/  LEA.HI.X R12, R4, UR11, R5, 0x2, P1 ;  /* 0x0000000b040c7c11 */ /* 0x000fe400088f1405 */
[----:B------:R0:W1:Y:S04]  /*d460*/  SHFL.IDX PT, R4, R0, RZ, 0x1c1f ;  /* 0x001c1fff00047589 */ /* 0x00006800000e0000 */
[----:B------:R0:W2:Y:S01]  /*d470*/  SHFL.IDX PT, R5, R12, RZ, 0x1c1f ;  /* 0x001c1fff0c057589 */ /* 0x0000a200000e0000 */
[----:B------:R-:W-:Y:S05]  /*d480*/  @P0 BRA `(.L_x_3425) ;  /* 0x0000000400840947 */ /* 0x000fea0003800000 */
[----:B------:R-:W-:Y:S01]  /*d490*/  ULDC UR4, c[0x0][0xac8] ;  /* 0x0002b20000047ab9 */ /* 0x000fe20000000800 */
[----:B------:R-:W-:Y:S01]  /*d4a0*/  ULDC.64 UR8, c[0x0][0x208] ;  /* 0x0000820000087ab9 */ /* 0x000fe20000000a00 */
[----:B------:R-:W-:Y:S02]  /*d4b0*/  ISETP.GE.AND P1, PT, R227, UR4, PT ;  /* 0x00000004e3007c0c */ /* 0x000fe4000bf26270 */
[----:B------:R-:W-:Y:S02]  /*d4c0*/  ISETP.GE.AND P0, PT, R226, UR4, PT ;  /* 0x00000004e2007c0c */ /* 0x000fe4000bf06270 */
[----:B------:R-:W-:Y:S02]  /*d4d0*/  ISETP.GE.AND P2, PT, R204, UR4, PT ;  /* 0x00000004cc007c0c */ /* 0x000fe4000bf46270 */
[----:B------:R-:W-:Y:S02]  /*d4e0*/  ISETP.GE.AND P3, PT, R225, UR4, PT ;  /* 0x00000004e1007c0c */ /* 0x000fe4000bf66270 */
[----:B------:R-:W-:-:S05]  /*d4f0*/  ISETP.GE.AND P4, PT, R224, UR4, PT ;  /* 0x00000004e0007c0c */ /* 0x000fca000bf86270 */
[CC--:B-1----:R-:W-:Y:S02]  /*d500*/  @!P1 LEA R10, P5, R227.reuse, R4.reuse, 0x2 ;  /* 0x00000004e30a9211 */ /* 0x0c2fe400078a10ff */
[-C--:B------:R-:W-:Y:S02]  /*d510*/  @!P0 LEA R14, P6, R226, R4.reuse, 0x2 ;  /* 0x00000004e20e8211 */ /* 0x080fe400078c10ff */
[----:B--2---:R-:W-:Y:S01]  /*d520*/  @!P2 IMAD.WIDE R8, R204, 0x4, R4 ;  /* 0x00000004cc08a825 */ /* 0x004fe200078e0204 */
[-C--:B------:R-:W-:Y:S02]  /*d530*/  @!P1 LEA.HI.X R11, R227, R5.reuse, R139, 0x2, P5 ;  /* 0x00000005e30b9211 */ /* 0x080fe400028f148b */
[----:B------:R-:W-:Y:S02]  /*d540*/  @!P0 LEA.HI.X R15, R226, R5, R138, 0x2, P6 ;  /* 0x00000005e20f8211 */ /* 0x000fe400030f148a */
[----:B------:R-:W-:Y:S01]  /*d550*/  ISETP.GE.AND P5, PT, R223, UR4, PT ;  /* 0x00000004df007c0c */ /* 0x000fe2000bfa6270 */
[----:B------:R1:W-:Y:S01]  /*d560*/  @!P2 ST.E.64 desc[UR8][R8.64], R24 ;  /* 0x000000180800a985 */ /* 0x0003e2000c101b08 */
[----:B------:R-:W-:-:S02]  /*d570*/  @!P3 LEA R22, P6, R225, R4, 0x2 ;  /* 0x00000004e116b211 */ /* 0x000fc400078c10ff */
[----:B------:R-:W-:Y:S01]  /*d580*/  @!P4 LEA R82, P2, R224, R4, 0x2 ;  /* 0x00000004e052c211 */ /* 0x000fe200078410ff */
[----:B------:R2:W-:Y:S01]  /*d590*/  @!P1 ST.E.64 desc[UR8][R10.64], R28 ;  /* 0x0000001c0a009985 */ /* 0x0005e2000c101b08 */
[-C--:B------:R-:W-:Y:S02]  /*d5a0*/  @!P3 LEA.HI.X R23, R225, R5.reuse, R137, 0x2, P6 ;  /* 0x00000005e117b211 */ /* 0x080fe400030f1489 */
[----:B------:R-:W-:Y:S01]  /*d5b0*/  ISETP.GE.AND P1, PT, R221, UR4, PT ;  /* 0x00000004dd007c0c */ /* 0x000fe2000bf26270 */
[----:B------:R3:W-:Y:S01]  /*d5c0*/  @!P0 ST.E.64 desc[UR8][R14.64], R32 ;  /* 0x000000200e008985 */ /* 0x0007e2000c101b08 */
[----:B------:R-:W-:Y:S02]  /*d5d0*/  ISETP.GE.AND P0, PT, R222, UR4, PT ;  /* 0x00000004de007c0c */ /* 0x000fe4000bf06270 */
[----:B------:R-:W-:Y:S01]  /*d5e0*/  @!P4 LEA.HI.X R83, R224, R5, R136, 0x2, P2 ;  /* 0x00000005e053c211 */ /* 0x000fe200010f1488 */
[----:B------:R4:W-:Y:S01]  /*d5f0*/  @!P3 ST.E.64 desc[UR8][R22.64], R36 ;  /* 0x000000241600b985 */ /* 0x0009e2000c101b08 */
[----:B------:R-:W-:-:S02]  /*d600*/  ISETP.GE.AND P2, PT, R220, UR4, PT ;  /* 0x00000004dc007c0c */ /* 0x000fc4000bf46270 */
[----:B------:R-:W-:Y:S01]  /*d610*/  @!P5 LEA R84, P6, R223, R4, 0x2 ;  /* 0x00000004df54d211 */ /* 0x000fe200078c10ff */
[----:B------:R-:W-:Y:S01]  /*d620*/  @!P4 ST.E.64 desc[UR8][R82.64], R40 ;  /* 0x000000285200c985 */ /* 0x000fe2000c101b08 */
[----:B------:R-:W-:Y:S02]  /*d630*/  ISETP.GE.AND P3, PT, R219, UR4, PT ;  /* 0x00000004db007c0c */ /* 0x000fe4000bf66270 */
[----:B------:R-:W-:-:S03]  /*d640*/  @!P5 LEA.HI.X R85, R223, R5, R135, 0x2, P6 ;  /* 0x00000005df55d211 */ /* 0x000fc600030f1487 */
[CC--:B-1----:R-:W-:Y:S02]  /*d650*/  @!P0 LEA R8, P4, R222.reuse, R4.reuse, 0x2 ;  /* 0x00000004de088211 */ /* 0x0c2fe400078810ff */
[----:B------:R-:W-:Y:S01]  /*d660*/  @!P5 ST.E.64 desc[UR8][R84.64], R44 ;  /* 0x0000002c5400d985 */ /* 0x000fe2000c101b08 */
[CC--:B--2---:R-:W-:Y:S02]  /*d670*/  @!P1 LEA R10, P5, R221.reuse, R4.reuse, 0x2 ;  /* 0x00000004dd0a9211 */ /* 0x0c4fe400078a10ff */
[-C--:B------:R-:W-:Y:S02]  /*d680*/  @!P0 LEA.HI.X R9, R222, R5.reuse, R134, 0x2, P4 ;  /* 0x00000005de098211 */ /* 0x080fe400020f1486 */
[----:B------:R-:W-:Y:S02]  /*d690*/  ISETP.GE.AND P4, PT, R218, UR4, PT ;  /* 0x00000004da007c0c */ /* 0x000fe4000bf86270 */
[----:B---3--:R-:W-:Y:S01]  /*d6a0*/  @!P2 LEA R14, P6, R220, R4, 0x2 ;  /* 0x00000004dc0ea211 */ /* 0x008fe200078c10ff */
[----:B------:R-:W-:Y:S01]  /*d6b0*/  @!P0 ST.E.64 desc[UR8][R8.64], R48 ;  /* 0x0000003008008985 */ /* 0x000fe2000c101b08 */
[----:B------:R-:W-:-:S02]  /*d6c0*/  @!P1 LEA.HI.X R11, R221, R5, R133, 0x2, P5 ;  /* 0x00000005dd0b9211 */ /* 0x000fc400028f1485 */
[----:B------:R-:W-:Y:S02]  /*d6d0*/  ISETP.GE.AND P5, PT, R217, UR4, PT ;  /* 0x00000004d9007c0c */ /* 0x000fe4000bfa6270 */
[----:B------:R-:W-:Y:S01]  /*d6e0*/  @!P2 LEA.HI.X R15, R220, R5, R132, 0x2, P6 ;  /* 0x00000005dc0fa211 */ /* 0x000fe200030f1484 */
[----:B------:R1:W-:Y:S01]  /*d6f0*/  @!P1 ST.E.64 desc[UR8][R10.64], R52 ;  /* 0x000000340a009985 */ /* 0x0003e2000c101b08 */
[-C--:B----4-:R-:W-:Y:S02]  /*d700*/  @!P3 LEA R22, P6, R219, R4.reuse, 0x2 ;  /* 0x00000004db16b211 */ /* 0x090fe400078c10ff */
[----:B------:R-:W-:Y:S01]  /*d710*/  ISETP.GE.AND P1, PT, R215, UR4, PT ;  /* 0x00000004d7007c0c */ /* 0x000fe2000bf26270 */
[----:B------:R2:W-:Y:S01]  /*d720*/  @!P2 ST.E.64 desc[UR8][R14.64], R56 ;  /* 0x000000380e00a985 */ /* 0x0005e2000c101b08 */
[----:B------:R-:W-:Y:S02]  /*d730*/  ISETP.GE.AND P2, PT, R216, UR4, PT ;  /* 0x00000004d8007c0c */ /* 0x000fe4000bf46270 */
[----:B------:R-:W-:-:S02]  /*d740*/  @!P4 LEA R24, P0, R218, R4, 0x2 ;  /* 0x00000004da18c211 */ /* 0x000fc400078010ff */
[-C--:B------:R-:W-:Y:S02]  /*d750*/  @!P3 LEA.HI.X R23, R219, R5.reuse, R131, 0x2, P6 ;  /* 0x00000005db17b211 */ /* 0x080fe400030f1483 */
[-C--:B------:R-:W-:Y:S02]  /*d760*/  @!P4 LEA.HI.X R25, R218, R5.reuse, R130, 0x2, P0 ;  /* 0x00000005da19c211 */ /* 0x080fe400000f1482 */
[----:B------:R-:W-:Y:S01]  /*d770*/  ISETP.GE.AND P0, PT, R214, UR4, PT ;  /* 0x00000004d6007c0c */ /* 0x000fe2000bf06270 */
[----:B------:R-:W-:Y:S01]  /*d780*/  @!P3 ST.E.64 desc[UR8][R22.64], R60 ;  /* 0x0000003c1600b985 */ /* 0x000fe2000c101b08 */
[-C--:B------:R-:W-:Y:S02]  /*d790*/  @!P5 LEA R28, P6, R217, R4.reuse, 0x2 ;  /* 0x00000004d91cd211 */ /* 0x080fe400078c10ff */
[----:B-1----:R-:W-:Y:S01]  /*d7a0*/  @!P1 LEA R10, P3, R215, R4, 0x2 ;  /* 0x00000004d70a9211 */ /* 0x002fe200078610ff */
[----:B------:R1:W-:Y:S01]  /*d7b0*/  @!P4 ST.E.64 desc[UR8][R24.64], R64 ;  /* 0x000000401800c985 */ /* 0x0003e2000c101b08 */
[----:B------:R-:W-:-:S02]  /*d7c0*/  @!P5 LEA.HI.X R29, R217, R5, R129, 0x2, P6 ;  /* 0x00000005d91dd211 */ /* 0x000fc400030f1481 */
[-C--:B------:R-:W-:Y:S02]  /*d7d0*/  @!P2 LEA R8, P6, R216, R4.reuse, 0x2 ;  /* 0x00000004d808a211 */ /* 0x080fe400078c10ff */
[----:B------:R-:W-:Y:S01]  /*d7e0*/  ISETP.GE.AND P4, PT, R212, UR4, PT ;  /* 0x00000004d4007c0c */ /* 0x000fe2000bf86270 */
[----:B------:R3:W-:Y:S01]  /*d7f0*/  @!P5 ST.E.64 desc[UR8][R28.64], R68 ;  /* 0x000000441c00d985 */ /* 0x0007e2000c101b08 */
[----:B------:R-:W-:Y:S02]  /*d800*/  ISETP.GE.AND P5, PT, R213, UR4, PT ;  /* 0x00000004d5007c0c */ /* 0x000fe4000bfa6270 */
[-C--:B------:R-:W-:Y:S02]  /*d810*/  @!P2 LEA.HI.X R9, R216, R5.reuse, R128, 0x2, P6 ;  /* 0x00000005d809a211 */ /* 0x080fe400030f1480 */
[----:B--2---:R-:W-:Y:S02]  /*d820*/  @!P0 LEA R14, P6, R214, R4, 0x2 ;  /* 0x00000004d60e8211 */ /* 0x004fe400078c10ff */
[----:B------:R-:W-:Y:S01]  /*d830*/  @!P1 LEA.HI.X R11, R215, R5, R127, 0x2, P3 ;  /* 0x00000005d70b9211 */ /* 0x000fe200018f147f */
[----:B------:R-:W-:Y:S01]  /*d840*/  @!P2 ST.E.64 desc[UR8][R8.64], R72 ;  /* 0x000000480800a985 */ /* 0x000fe2000c101b08 */
[----:B------:R-:W-:-:S02]  /*d850*/  ISETP.GE.AND P3, PT, R211, UR4, PT ;  /* 0x00000004d3007c0c */ /* 0x000fc4000bf66270 */
[-C--:B------:R-:W-:Y:S01]  /*d860*/  @!P0 LEA.HI.X R15, R214, R5.reuse, R126, 0x2, P6 ;  /* 0x00000005d60f8211 */ /* 0x080fe200030f147e */
[----:B------:R-:W-:Y:S01]  /*d870*/  @!P1 ST.E.64 desc[UR8][R10.64], R76 ;  /* 0x0000004c0a009985 */ /* 0x000fe2000c101b08 */
[-C--:B-1----:R-:W-:Y:S02]  /*d880*/  @!P4 LEA R24, P2, R212, R4.reuse, 0x2 ;  /* 0x00000004d418c211 */ /* 0x082fe400078410ff */
[C---:B------:R-:W-:Y:S01]  /*d890*/  @!P5 LEA R22, P1, R213.reuse, R4, 0x2 ;  /* 0x00000004d516d211 */ /* 0x040fe200078210ff */
[----:B------:R1:W-:Y:S01]  /*d8a0*/  @!P0 ST.E.64 desc[UR8][R14.64], R2 ;  /* 0x000000020e008985 */ /* 0x0003e2000c101b08 */
[----:B------:R-:W-:Y:S02]  /*d8b0*/  ISETP.GE.AND P0, PT, R210, UR4, PT ;  /* 0x00000004d2007c0c */ /* 0x000fe4000bf06270 */
[----:B------:R-:W-:Y:S02]  /*d8c0*/  @!P5 LEA.HI.X R23, R213, R5, R91, 0x2, P1 ;  /* 0x00000005d517d211 */ /* 0x000fe400008f145b */
[----:B------:R-:W-:-:S02]  /*d8d0*/  ISETP.GE.AND P1, PT, R209, UR4, PT ;  /* 0x00000004d1007c0c */ /* 0x000fc4000bf26270 */
[CC--:B---3--:R-:W-:Y:S01]  /*d8e0*/  @!P3 LEA R28, P6, R211.reuse, R4.reuse, 0x2 ;  /* 0x00000004d31cb211 */ /* 0x0c8fe200078c10ff */
[----:B------:R2:W-:Y:S01]  /*d8f0*/  @!P5 ST.E.64 desc[UR8][R22.64], R6 ;  /* 0x000000061600d985 */ /* 0x0005e2000c101b08 */
[-C--:B------:R-:W-:Y:S02]  /*d900*/  @!P4 LEA.HI.X R25, R212, R5.reuse, R90, 0x2, P2 ;  /* 0x00000005d419c211 */ /* 0x080fe400010f145a */
[----:B------:R-:W-:Y:S02]  /*d910*/  @!P3 LEA.HI.X R29, R211, R5, R89, 0x2, P6 ;  /* 0x00000005d31db211 */ /* 0x000fe400030f1459 */
[----:B------:R-:W-:Y:S01]  /*d920*/  ISETP.GE.AND P2, PT, R206, UR4, PT ;  /* 0x00000004ce007c0c */ /* 0x000fe2000bf46270 */
[----:B------:R3:W-:Y:S01]  /*d930*/  @!P4 ST.E.64 desc[UR8][R24.64], R20 ;  /* 0x000000141800c985 */ /* 0x0007e2000c101b08 */
[----:B------:R-:W-:Y:S02]  /*d940*/  ISETP.GE.AND P4, PT, R208, UR4, PT ;  /* 0x00000004d0007c0c */ /* 0x000fe4000bf86270 */
[----:B-1----:R-:W-:Y:S01]  /*d950*/  @!P0 LEA R2, P5, R210, R4, 0x2 ;  /* 0x00000004d2028211 */ /* 0x002fe200078a10ff */
[----:B------:R3:W-:Y:S01]  /*d960*/  @!P3 ST.E.64 desc[UR8][R28.64], R92 ;  /* 0x0000005c1c00b985 */ /* 0x0007e2000c101b08 */
[----:B------:R-:W-:-:S02]  /*d970*/  ISETP.GE.AND P3, PT, R207, UR4, PT ;  /* 0x00000004cf007c0c */ /* 0x000fc4000bf66270 */
[-C--:B------:R-:W-:Y:S02]  /*d980*/  @!P0 LEA.HI.X R3, R210, R5.reuse, R88, 0x2, P5 ;  /* 0x00000005d2038211 */ /* 0x080fe400028f1458 */
[----:B------:R-:W-:Y:S02]  /*d990*/  ISETP.GE.AND P5, PT, R205, UR4, PT ;  /* 0x00000004cd007c0c */ /* 0x000fe4000bfa6270 */
[CC--:B------:R-:W-:Y:S01]  /*d9a0*/  @!P1 LEA R8, P6, R209.reuse, R4.reuse, 0x2 ;  /* 0x00000004d1089211 */ /* 0x0c0fe200078c10ff */
[----:B------:R3:W-:Y:S02]  /*d9b0*/  @!P0 ST.E.64 desc[UR8][R2.64], R96 ;  /* 0x0000006002008985 */ /* 0x0007e4000c101b08 */
[-C--:B--2---:R-:W-:Y:S02]  /*d9c0*/  @!P4 LEA R6, P0, R208, R4.reuse, 0x2 ;  /* 0x00000004d006c211 */ /* 0x084fe400078010ff */
[----:B------:R-:W-:Y:S02]  /*d9d0*/  @!P1 LEA.HI.X R9, R209, R5, R87, 0x2, P6 ;  /* 0x00000005d1099211 */ /* 0x000fe400030f1457 */
[----:B------:R-:W-:-:S02]  /*d9e0*/  @!P3 LEA R10, P6, R207, R4, 0x2 ;  /* 0x00000004cf0ab211 */ /* 0x000fc400078c10ff */
[-C--:B------:R-:W-:Y:S01]  /*d9f0*/  @!P4 LEA.HI.X R7, R208, R5.reuse, R86, 0x2, P0 ;  /* 0x00000005d007c211 */ /* 0x080fe200000f1456 */
[----:B------:R3:W-:Y:S01]  /*da00*/  @!P1 ST.E.64 desc[UR8][R8.64], R100 ;  /* 0x0000006408009985 */ /* 0x0007e2000c101b08 */
[CC--:B------:R-:W-:Y:S02]  /*da10*/  @!P2 LEA R14, P1, R206.reuse, R4.reuse, 0x2 ;  /* 0x00000004ce0ea211 */ /* 0x0c0fe400078210ff */
[----:B------:R-:W-:Y:S01]  /*da20*/  @!P5 LEA R4, P0, R205, R4, 0x2 ;  /* 0x00000004cd04d211 */ /* 0x000fe200078010ff */
[----:B------:R3:W-:Y:S01]  /*da30*/  @!P4 ST.E.64 desc[UR8][R6.64], R104 ;  /* 0x000000680600c985 */ /* 0x0007e2000c101b08 */
[-C--:B------:R-:W-:Y:S02]  /*da40*/  @!P3 LEA.HI.X R11, R207, R5.reuse, R237, 0x2, P6 ;  /* 0x00000005cf0bb211 */ /* 0x080fe400030f14ed */
[-C--:B------:R-:W-:Y:S02]  /*da50*/  @!P2 LEA.HI.X R15, R206, R5.reuse, R236, 0x2, P1 ;  /* 0x00000005ce0fa211 */ /* 0x080fe400008f14ec */
[----:B------:R-:W-:Y:S01]  /*da60*/  @!P5 LEA.HI.X R5, R205, R5, R235, 0x2, P0 ;  /* 0x00000005cd05d211 */ /* 0x000fe200000f14eb */
[----:B------:R3:W-:Y:S04]  /*da70*/  @!P3 ST.E.64 desc[UR8][R10.64], R108 ;  /* 0x0000006c0a00b985 */ /* 0x0007e8000c101b08 */
[----:B------:R3:W-:Y:S04]  /*da80*/  @!P2 ST.E.64 desc[UR8][R14.64], R112 ;  /* 0x000000700e00a985 */ /* 0x0007e8000c101b08 */
[----:B------:R3:W-:Y:S02]  /*da90*/  @!P5 ST.E.64 desc[UR8][R4.64], R116 ;  /* 0x000000740400d985 */ /* 0x0007e4000c101b08 */
.L_x_3425:
[----:B------:R-:W-:Y:S05]  /*daa0*/  BSYNC B1 ;  /* 0x0000000000017941 */ /* 0x000fea0003800000 */
.L_x_3424:
[----:B------:R-:W-:Y:S01]  /*dab0*/  ISETP.GE.AND P0, PT, R13, R80, PT ;  /* 0x000000500d00720c */ /* 0x000fe20003f06270 */
[----:B--23--:R2:W3:Y:S04]  /*dac0*/  SHFL.IDX PT, R5, R12, 0x1, 0x1c1f ;  /* 0x003c1f000c057f89 */ /* 0x00c4e800000e0000 */
[----:B-1----:R2:W1:Y:S08]  /*dad0*/  SHFL.IDX PT, R4, R0, 0x1, 0x1c1f ;  /* 0x003c1f0000047f89 */ /* 0x00247000000e0000 */
[----:B--2---:R-:W-:Y:S05]  /*dae0*/  @P0 BRA `(.L_x_3423) ;  /* 0x0000001400600947 */ /* 0x004fea0003800000 */
        /* <DEDUP_REMOVED lines=8> */
[----:B---3--:R-:W-:Y:S02]  /*db70*/  @!P1 IMAD.WIDE R2, R204, 0x4, R4 ;  /* 0x00000004cc029825 */ /* 0x008fe400078e0204 */
[----:B------:R-:W-:Y:S02]  /*db80*/  @!P2 LEA.HI.X R7, R227, R5, R139, 0x2, P0 ;  /* 0x00000005e307a211 */ /* 0x000fe400000f148b */
[----:B------:R-:W-:Y:S01]  /*db90*/  ISETP.GE.AND P0, PT, R223, UR4, PT ;  /* 0x00000004df007c0c */ /* 0x000fe2000bf06270 */
[----:B------:R1:W-:Y:S01]  /*dba0*/  @!P1 ST.E.64 desc[UR8][R2.64], R26 ;  /* 0x0000001a02009985 */ /* 0x0003e2000c101b08 */
[-C--:B------:R-:W-:Y:S02]  /*dbb0*/  @!P5 LEA R8, P6, R226, R4.reuse, 0x2 ;  /* 0x00000004e208d211 */ /* 0x080fe400078c10ff */
[----:B------:R-:W-:Y:S01]  /*dbc0*/  ISETP.GE.AND P1, PT, R222, UR4, PT ;  /* 0x00000004de007c0c */ /* 0x000fe2000bf26270 */
[----:B------:R2:W-:Y:S01]  /*dbd0*/  @!P2 ST.E.64 desc[UR8][R6.64], R30 ;  /* 0x0000001e0600a985 */ /* 0x0005e2000c101b08 */
[----:B------:R-:W-:-:S02]  /*dbe0*/  @!P4 LEA R10, P2, R225, R4, 0x2 ;  /* 0x00000004e10ac211 */ /* 0x000fc400078410ff */
[-C--:B------:R-:W-:Y:S02]  /*dbf0*/  @!P5 LEA.HI.X R9, R226, R5.reuse, R138, 0x2, P6 ;  /* 0x00000005e209d211 */ /* 0x080fe400030f148a */
[----:B------:R-:W-:Y:S02]  /*dc00*/  @!P4 LEA.HI.X R11, R225, R5, R137, 0x2, P2 ;  /* 0x00000005e10bc211 */ /* 0x000fe400010f1489 */
[----:B------:R-:W-:Y:S01]  /*dc10*/  ISETP.GE.AND P2, PT, R221, UR4, PT ;  /* 0x00000004dd007c0c */ /* 0x000fe2000bf46270 */
[----:B------:R-:W-:Y:S01]  /*dc20*/  @!P5 ST.E.64 desc[UR8][R8.64], R34 ;  /* 0x000000220800d985 */ /* 0x000fe2000c101b08 */
[----:B0-----:R-:W-:-:S03]  /*dc30*/  @!P3 LEA R12, P6, R224, R4, 0x2 ;  /* 0x00000004e00cb211 */ /* 0x001fc600078c10ff */
[----:B------:R0:W-:Y:S01]  /*dc40*/  @!P4 ST.E.64 desc[UR8][R10.64], R38 ;  /* 0x000000260a00c985 */ /* 0x0001e2000c101b08 */
[CC--:B-1----:R-:W-:Y:S02]  /*dc50*/  @!P0 LEA R2, P4, R223.reuse, R4.reuse, 0x2 ;  /* 0x00000004df028211 */ /* 0x0c2fe400078810ff */
[-C--:B------:R-:W-:Y:S02]  /*dc60*/  @!P3 LEA.HI.X R13, R224, R5.reuse, R136, 0x2, P6 ;  /* 0x00000005e00db211 */ /* 0x080fe400030f1488 */
[----:B------:R-:W-:Y:S02]  /*dc70*/  @!P0 LEA.HI.X R3, R223, R5, R135, 0x2, P4 ;  /* 0x00000005df038211 */ /* 0x000fe400020f1487 */
[----:B------:R-:W-:Y:S01]  /*dc80*/  ISETP.GE.AND P4, PT, R219, UR4, PT ;  /* 0x00000004db007c0c */ /* 0x000fe2000bf86270 */
[----:B------:R1:W-:Y:S01]  /*dc90*/  @!P3 ST.E.64 desc[UR8][R12.64], R42 ;  /* 0x0000002a0c00b985 */ /* 0x0003e2000c101b08 */
[----:B------:R-:W-:Y:S02]  /*dca0*/  ISETP.GE.AND P3, PT, R220, UR4, PT ;  /* 0x00000004dc007c0c */ /* 0x000fe4000bf66270 */
[-C--:B--2---:R-:W-:Y:S01]  /*dcb0*/  @!P1 LEA R6, P5, R222, R4.reuse, 0x2 ;  /* 0x00000004de069211 */ /* 0x084fe200078a10ff */
[----:B------:R2:W-:Y:S01]  /*dcc0*/  @!P0 ST.E.64 desc[UR8][R2.64], R46 ;  /* 0x0000002e02008985 */ /* 0x0005e2000c101b08 */
[----:B------:R-:W-:-:S02]  /*dcd0*/  @!P2 LEA R14, P6, R221, R4, 0x2 ;  /* 0x00000004dd0ea211 */ /* 0x000fc400078c10ff */
[-C--:B------:R-:W-:Y:S02]  /*dce0*/  @!P1 LEA.HI.X R7, R222, R5.reuse, R134, 0x2, P5 ;  /* 0x00000005de079211 */ /* 0x080fe400028f1486 */
[----:B------:R-:W-:Y:S02]  /*dcf0*/  ISETP.GE.AND P5, PT, R218, UR4, PT ;  /* 0x00000004da007c0c */ /* 0x000fe4000bfa6270 */
[----:B------:R-:W-:Y:S01]  /*dd00*/  @!P2 LEA.HI.X R15, R221, R5, R133, 0x2, P6 ;  /* 0x00000005dd0fa211 */ /* 0x000fe200030f1485 */
[----:B------:R3:W-:Y:S01]  /*dd10*/  @!P1 ST.E.64 desc[UR8][R6.64], R50 ;  /* 0x0000003206009985 */ /* 0x0007e2000c101b08 */
[-C--:B0-----:R-:W-:Y:S02]  /*dd20*/  @!P4 LEA R10, P0, R219, R4.reuse, 0x2 ;  /* 0x00000004db0ac211 */ /* 0x081fe400078010ff */
[----:B------:R-:W-:Y:S01]  /*dd30*/  @!P3 LEA R8, P6, R220, R4, 0x2 ;  /* 0x00000004dc08b211 */ /* 0x000fe200078c10ff */
[----:B------:R0:W-:Y:S01]  /*dd40*/  @!P2 ST.E.64 desc[UR8][R14.64], R54 ;  /* 0x000000360e00a985 */ /* 0x0001e2000c101b08 */
[----:B------:R-:W-:-:S02]  /*dd50*/  ISETP.GE.AND P2, PT, R217, UR4, PT ;  /* 0x00000004d9007c0c */ /* 0x000fc4000bf46270 */
[----:B------:R-:W-:Y:S02]  /*dd60*/  ISETP.GE.AND P1, PT, R216, UR4, PT ;  /* 0x00000004d8007c0c */ /* 0x000fe4000bf26270 */
[-C--:B------:R-:W-:Y:S02]  /*dd70*/  @!P4 LEA.HI.X R11, R219, R5.reuse, R131, 0x2, P0 ;  /* 0x00000005db0bc211 */ /* 0x080fe400000f1483 */
[----:B------:R-:W-:Y:S02]  /*dd80*/  ISETP.GE.AND P0, PT, R215, UR4, PT ;  /* 0x00000004d7007c0c */ /* 0x000fe4000bf06270 */
[----:B------:R-:W-:Y:S02]  /*dd90*/  @!P3 LEA.HI.X R9, R220, R5, R132, 0x2, P6 ;  /* 0x00000005dc09b211 */ /* 0x000fe400030f1484 */
[----:B-1----:R-:W-:-:S03]  /*dda0*/  @!P5 LEA R12, P6, R218, R4, 0x2 ;  /* 0x00000004da0cd211 */ /* 0x002fc600078c10ff */
[----:B------:R1:W-:Y:S01]  /*ddb0*/  @!P3 ST.E.64 desc[UR8][R8.64], R58 ;  /* 0x0000003a0800b985 */ /* 0x0003e2000c101b08 */
[-C--:B------:R-:W-:Y:S02]  /*ddc0*/  @!P5 LEA.HI.X R13, R218, R5.reuse, R130, 0x2, P6 ;  /* 0x00000005da0dd211 */ /* 0x080fe400030f1482 */
[CC--:B--2---:R-:W-:Y:S01]  /*ddd0*/  @!P2 LEA R2, P6, R217.reuse, R4.reuse, 0x2 ;  /* 0x00000004d902a211 */ /* 0x0c4fe200078c10ff */
[----:B------:R2:W-:Y:S01]  /*dde0*/  @!P4 ST.E.64 desc[UR8][R10.64], R62 ;  /* 0x0000003e0a00c985 */ /* 0x0005e2000c101b08 */
[-C--:B---3--:R-:W-:Y:S02]  /*ddf0*/  @!P1 LEA R6, P3, R216, R4.reuse, 0x2 ;  /* 0x00000004d8069211 */ /* 0x088fe400078610ff */
[----:B------:R-:W-:Y:S01]  /*de00*/  @!P2 LEA.HI.X R3, R217, R5, R129, 0x2, P6 ;  /* 0x00000005d903a211 */ /* 0x000fe200030f1481 */
[----:B------:R3:W-:Y:S01]  /*de10*/  @!P5 ST.E.64 desc[UR8][R12.64], R66 ;  /* 0x000000420c00d985 */ /* 0x0007e2000c101b08 */
[----:B------:R-:W-:Y:S02]  /*de20*/  ISETP.GE.AND P5, PT, R214, UR4, PT ;  /* 0x00000004d6007c0c */ /* 0x000fe4000bfa6270 */
[----:B------:R-:W-:Y:S01]  /*de30*/  ISETP.GE.AND P4, PT, R213, UR4, PT ;  /* 0x00000004d5007c0c */ /* 0x000fe2000bf86270 */
[----:B------:R4:W-:Y:S01]  /*de40*/  @!P2 ST.E.64 desc[UR8][R2.64], R70 ;  /* 0x000000460200a985 */ /* 0x0009e2000c101b08 */
[----:B0-----:R-:W-:-:S02]  /*de50*/  @!P0 LEA R14, P6, R215, R4, 0x2 ;  /* 0x00000004d70e8211 */ /* 0x001fc400078c10ff */
[-C--:B------:R-:W-:Y:S02]  /*de60*/  @!P1 LEA.HI.X R7, R216, R5.reuse, R128, 0x2, P3 ;  /* 0x00000005d8079211 */ /* 0x080fe400018f1480 */
[----:B------:R-:W-:Y:S02]  /*de70*/  @!P0 LEA.HI.X R15, R215, R5, R127, 0x2, P6 ;  /* 0x00000005d70f8211 */ /* 0x000fe400030f147f */
[----:B------:R-:W-:Y:S01]  /*de80*/  ISETP.GE.AND P3, PT, R212, UR4, PT ;  /* 0x00000004d4007c0c */ /* 0x000fe2000bf66270 */
[----:B------:R0:W-:Y:S02]  /*de90*/  @!P1 ST.E.64 desc[UR8][R6.64], R74 ;  /* 0x0000004a06009985 */ /* 0x0001e4000c101b08 */
[----:B-1----:R-:W-:Y:S02]  /*dea0*/  @!P5 LEA R8, P1, R214, R4, 0x2 ;  /* 0x00000004d608d211 */ /* 0x002fe400078210ff */
[----:B------:R-:W-:Y:S01]  /*deb0*/  @!P0 ST.E.64 desc[UR8][R14.64], R78 ;  /* 0x0000004e0e008985 */ /* 0x000fe2000c101b08 */
[----:B------:R-:W-:-:S02]  /*dec0*/  ISETP.GE.AND P0, PT, R211, UR4, PT ;  /* 0x00000004d3007c0c */ /* 0x000fc4000bf06270 */
[CC--:B--2---:R-:W-:Y:S02]  /*ded0*/  @!P4 LEA R10, P2, R213.reuse, R4.reuse, 0x2 ;  /* 0x00000004d50ac211 */ /* 0x0c4fe400078410ff */
[-C--:B------:R-:W-:Y:S02]  /*dee0*/  @!P5 LEA.HI.X R9, R214, R5.reuse, R126, 0x2, P1 ;  /* 0x00000005d609d211 */ /* 0x080fe400008f147e */
[-C--:B------:R-:W-:Y:S02]  /*def0*/  @!P4 LEA.HI.X R11, R213, R5.reuse, R91, 0x2, P2 ;  /* 0x00000005d50bc211 */ /* 0x080fe400010f145b */
[----:B---3--:R-:W-:Y:S01]  /*df00*/  @!P3 LEA R12, P6, R212, R4, 0x2 ;  /* 0x00000004d40cb211 */ /* 0x008fe200078c10ff */
[----:B------:R1:W-:Y:S01]  /*df10*/  @!P5 ST.E.64 desc[UR8][R8.64], R120 ;  /* 0x000000780800d985 */ /* 0x0003e2000c101b08 */
[----:B------:R-:W-:Y:S02]  /*df20*/  ISETP.GE.AND P1, PT, R210, UR4, PT ;  /* 0x00000004d2007c0c */ /* 0x000fe4000bf26270 */
[----:B------:R-:W-:Y:S01]  /*df30*/  @!P3 LEA.HI.X R13, R212, R5, R90, 0x2, P6 ;  /* 0x00000005d40db211 */ /* 0x000fe200030f145a */
[----:B------:R2:W-:Y:S01]  /*df40*/  @!P4 ST.E.64 desc[UR8][R10.64], R122 ;  /* 0x0000007a0a00c985 */ /* 0x0005e2000c101b08 */
[----:B------:R-:W-:-:S02]  /*df50*/  ISETP.GE.AND P4, PT, R209, UR4, PT ;  /* 0x00000004d1007c0c */ /* 0x000fc4000bf86270 */
[CC--:B----4-:R-:W-:Y:S01]  /*df60*/  @!P0 LEA R2, P5, R211.reuse, R4.reuse, 0x2 ;  /* 0x00000004d3028211 */ /* 0x0d0fe200078a10ff */
[----:B------:R3:W-:Y:S01]  /*df70*/  @!P3 ST.E.64 desc[UR8][R12.64], R124 ;  /* 0x0000007c0c00b985 */ /* 0x0007e2000c101b08 */
[----:B------:R-:W-:Y:S02]  /*df80*/  ISETP.GE.AND P3, PT, R208, UR4, PT ;  /* 0x00000004d0007c0c */ /* 0x000fe4000bf66270 */
[----:B------:R-:W-:Y:S02]  /*df90*/  @!P0 LEA.HI.X R3, R211, R5, R89, 0x2, P5 ;  /* 0x00000005d3038211 */ /* 0x000fe400028f1459 */
[----:B------:R-:W-:Y:S02]  /*dfa0*/  ISETP.GE.AND P5, PT, R206, UR4, PT ;  /* 0x00000004ce007c0c */ /* 0x000fe4000bfa6270 */
[----:B------:R-:W-:Y:S01]  /*dfb0*/  ISETP.GE.AND P2, PT, R207, UR4, PT ;  /* 0x00000004cf007c0c */ /* 0x000fe2000bf46270 */
[----:B------:R4:W-:Y:S01]  /*dfc0*/  @!P0 ST.E.64 desc[UR8][R2.64], R94 ;  /* 0x0000005e02008985 */ /* 0x0009e2000c101b08 */
[----:B0-----:R-:W-:-:S02]  /*dfd0*/  @!P1 LEA R6, P6, R210, R4, 0x2 ;  /* 0x00000004d2069211 */ /* 0x001fc400078c10ff */
[CC--:B-1----:R-:W-:Y:S02]  /*dfe0*/  @!P4 LEA R8, P0, R209.reuse, R4.reuse, 0x2 ;  /* 0x00000004d108c211 */ /* 0x0c2fe400078010ff */
[-C--:B------:R-:W-:Y:S02]  /*dff0*/  @!P1 LEA.HI.X R7, R210, R5.reuse, R88, 0x2, P6 ;  /* 0x00000005d2079211 */ /* 0x080fe400030f1458 */
[-C--:B------:R-:W-:Y:S02]  /*e000*/  @!P4 LEA.HI.X R9, R209, R5.reuse, R87, 0x2, P0 ;  /* 0x00000005d109c211 */ /* 0x080fe400000f1457 */
[-C--:B--2---:R-:W-:Y:S01]  /*e010*/  @!P3 LEA R10, P6, R208, R4.reuse, 0x2 ;  /* 0x00000004d00ab211 */ /* 0x084fe200078c10ff */
[----:B------:R4:W-:Y:S01]  /*e020*/  @!P1 ST.E.64 desc[UR8][R6.64], R98 ;  /* 0x0000006206009985 */ /* 0x0009e2000c101b08 */
[CC--:B------:R-:W-:Y:S02]  /*e030*/  @!P5 LEA R14, P0, R206.reuse, R4.reuse, 0x2 ;  /* 0x00000004ce0ed211 */ /* 0x0c0fe400078010ff */
[----:B---3--:R-:W-:Y:S01]  /*e040*/  @!P2 LEA R12, P1, R207, R4, 0x2 ;  /* 0x00000004cf0ca211 */ /* 0x008fe200078210ff */
[----:B------:R4:W-:Y:S01]  /*e050*/  @!P4 ST.E.64 desc[UR8][R8.64], R102 ;  /* 0x000000660800c985 */ /* 0x0009e2000c101b08 */
[----:B------:R-:W-:-:S02]  /*e060*/  @!P5 LEA.HI.X R15, R206, R5, R236, 0x2, P0 ;  /* 0x00000005ce0fd211 */ /* 0x000fc400000f14ec */
[----:B------:R-:W-:Y:S02]  /*e070*/  ISETP.GE.AND P0, PT, R205, UR4, PT ;  /* 0x00000004cd007c0c */ /* 0x000fe4000bf06270 */
[-C--:B------:R-:W-:Y:S02]  /*e080*/  @!P3 LEA.HI.X R11, R208, R5.reuse, R86, 0x2, P6 ;  /* 0x00000005d00bb211 */ /* 0x080fe400030f1456 */
[----:B------:R-:W-:-:S03]  /*e090*/  @!P2 LEA.HI.X R13, R207, R5, R237, 0x2, P1 ;  /* 0x00000005cf0da211 */ /* 0x000fc600008f14ed */
[----:B------:R4:W-:Y:S04]  /*e0a0*/  @!P3 ST.E.64 desc[UR8][R10.64], R106 ;  /* 0x0000006a0a00b985 */ /* 0x0009e8000c101b08 */
[----:B------:R4:W-:Y:S04]  /*e0b0*/  @!P2 ST.E.64 desc[UR8][R12.64], R110 ;  /* 0x0000006e0c00a985 */ /* 0x0009e8000c101b08 */
[----:B------:R4:W-:Y:S01]  /*e0c0*/  @!P5 ST.E.64 desc[UR8][R14.64], R114 ;  /* 0x000000720e00d985 */ /* 0x0009e2000c101b08 */
[----:B------:R-:W-:Y:S05]  /*e0d0*/  @P0 BRA `(.L_x_3423) ;  /* 0x0000000c00e40947 */ /* 0x000fea0003800000 */
[----:B----4-:R-:W-:Y:S01]  /*e0e0*/  LEA R2, P0, R205, R4, 0x2 ;  /* 0x00000004cd027211 */ /* 0x010fe200078010ff */
[----:B------:R-:W-:-:S03]  /*e0f0*/  ULDC.64 UR8, c[0x0][0x208] ;  /* 0x0000820000087ab9 */ /* 0x000fc60000000a00 */
[----:B------:R-:W-:-:S05]  /*e100*/  LEA.HI.X R3, R205, R5, R235, 0x2, P0 ;  /* 0x00000005cd037211 */ /* 0x000fca00000f14eb */
[----:B------:R2:W-:Y:S01]  /*e110*/  ST.E.64 desc[UR8][R2.64], R118 ;  /* 0x0000007602007985 */ /* 0x0005e2000c101b08 */
[----:B------:R-:W-:Y:S05]  /*e120*/  BRA `(.L_x_3423) ;  /* 0x0000000c00d07947 */ /* 0x000fea0003800000 */
.L_x_3414:
[----:B------:R-:W-:Y:S01]  /*e130*/  ULDC.64 UR8, c[0x0][0xc00] ;  /* 0x0003000000087ab9 */ /* 0x000fe20000000a00 */
[----:B------:R-:W-:Y:S01]  /*e140*/  R2UR UR4, R231 ;  /* 0x00000000e70472ca */ /* 0x000fe200000e0000 */
[----:B------:R-:W-:Y:S01]  /*e150*/  UISETP.NE.U32.AND UP0, UPT, UR8, URZ, UPT ;  /* 0x0000003f0800728c */ /* 0x000fe2000bf05070 */
[----:B------:R-:W-:Y:S01]  /*e160*/  R2UR UR11, R233 ;  /* 0x00000000e90b72ca */ /* 0x000fe200000e0000 */
        /* <DEDUP_REMOVED lines=9> */
[----:B------:R-:W2:Y:S01]  /*e200*/  @P1 LDG.E R6, desc[UR12][R2.64] ;  /* 0x0000000c02061981 */ /* 0x000ea2000c1e1900 */
[----:B------:R-:W-:Y:S01]  /*e210*/  UISETP.NE.U32.AND UP1, UPT, UR8, URZ, UPT ;  /* 0x0000003f0800728c */ /* 0x000fe2000bf25070 */
[----:B------:R-:W0:Y:S03]  /*e220*/  S2R R7, SR_TID.X ;  /* 0x0000000000077919 */ /* 0x000e260000002100 */
        /* <DEDUP_REMOVED lines=9> */
[----:B------:R-:W-:-:S05]  /*e2c0*/  IMAD.U32 R5, RZ, RZ, UR9 ;  /* 0x00000009ff057e24 */ /* 0x000fca000f8e00ff */
[----:B------:R1:W5:Y:S01]  /*e2d0*/  @P2 LDG.E R0, desc[UR12][R4.64] ;  /* 0x0000000c04002981 */ /* 0x000362000c1e1900 */
[----:B0-----:R-:W-:-:S04]  /*e2e0*/  VIADD R7, R7, 0xffffff80 ;  /* 0xffffff8007077836 */ /* 0x001fc80000000000 */
[----:B------:R-:W-:Y:S02]  /*e2f0*/  @!UP1 ULDC UR10, c[0x0][0xad4] ;  /* 0x0002b500000a9ab9 */ /* 0x000fe40000000800 */
[----:B------:R-:W-:Y:S01]  /*e300*/  IMAD.U32 R22, RZ, RZ, UR10 ;  /* 0x0000000aff167e24 */ /* 0x000fe2000f8e00ff */
[----:B------:R-:W-:Y:S02]  /*e310*/  ISETP.GT.AND P0, PT, R7, 0x7f, PT ;  /* 0x0000007f0700780c */ /* 0x000fe40003f04270 */
[----:B--2---:R-:W-:-:S13]  /*e320*/  @P1 R2UR UR4, R6 ;  /* 0x00000000060412ca */ /* 0x004fda00000e0000 */
[----:B------:R-:W-:Y:S01]  /*e330*/  USHF.R.S32.HI UR21, URZ, 0x1f, UR4 ;  /* 0x0000001f3f157899 */ /* 0x000fe20008011404 */
[----:B-1----:R-:W-:Y:S11]  /*e340*/  @P2 BRA `(.L_x_3426) ;  /* 0x0000000000142947 */ /* 0x002ff60003800000 */
[----:B------:R-:W-:Y:S05]  /*e350*/  @!P1 BRA `(.L_x_3426) ;  /* 0x0000000000109947 */ /* 0x000fea0003800000 */
[----:B------:R-:W-:Y:S02]  /*e360*/  ULDC.64 UR8, c[0x0][0x208] ;  /* 0x0000820000087ab9 */ /* 0x000fe40000000a00 */
[----:B------:R-:W2:Y:S04]  /*e370*/  LDG.E R5, desc[UR8][R2.64] ;  /* 0x0000000802057981 */ /* 0x000ea8000c1e1900 */
[----:B-----5:R-:W2:Y:S02]  /*e380*/  LDG.E R0, desc[UR8][R2.64+0x4] ;  /* 0x0000040802007981 */ /* 0x020ea4000c1e1900 */
[----:B--2---:R-:W-:-:S07]  /*e390*/  IMAD.IADD R0, R0, 0x1, -R5 ;  /* 0x0000000100007824 */ /* 0x004fce00078e0a05 */
.L_x_3426:
[----:B------:R-:W-:Y:S01]  /*e3a0*/  R2UR UR8, R231 ;  /* 0x00000000e70872ca */ /* 0x000fe200000e0000 */
[----:B------:R-:W-:Y:S01]  /*e3b0*/  BSSY B1, `(.L_x_3427) ;  /* 0x0000040000017945 */ /* 0x000fe20003800000 */
[----:B------:R-:W-:-:S11]  /*e3c0*/  R2UR UR9, R233 ;  /* 0x00000000e90972ca */ /* 0x000fd600000e0000 */
[----:B------:R-:W-:Y:S02]  /*e3d0*/  USEL UR8, UR8, URZ, !UP0 ;  /* 0x0000003f08087287 */ /* 0x000fe4000c000000 */
[----:B------:R-:W-:Y:S01]  /*e3e0*/  USEL UR9, UR9, URZ, !UP0 ;  /* 0x0000003f09097287 */ /* 0x000fe2000c000000 */
[----:B------:R-:W-:Y:S11]  /*e3f0*/  @P0 BRA `(.L_x_3428) ;  /* 0x0000000000ec0947 */ /* 0x000ff60003800000 */
[----:B------:R-:W0:Y:S01]  /*e400*/  S2R R3, SR_TID.X ;  /* 0x0000000000037919 */ /* 0x000e220000002100 */
[----:B------:R-:W1:Y:S01]  /*e410*/  LDC R9, c[0x0][0xbe8] ;  /* 0x0002fa00ff097b82 */ /* 0x000e620000000800 */
[----:B------:R-:W-:-:S13]  /*e420*/  R2UR UR10, R229 ;  /* 0x00000000e50a72ca */ /* 0x000fda00000e0000 */
[----:B------:R-:W-:-:S04]  /*e430*/  IMAD.U32 R2, RZ, RZ, UR10 ;  /* 0x0000000aff027e24 */ /* 0x000fc8000f8e00ff */
[----:B0-----:R-:W-:Y:S02]  /*e440*/  IMAD R2, R2, 0x80, R3 ;  /* 0x0000008002027824 */ /* 0x001fe400078e0203 */
[----:B-1---5:R-:W-:Y:S02]  /*e450*/  IMAD R3, R0, R9, RZ ;  /* 0x0000000900037224 */ /* 0x022fe400078e02ff */
        /* <DEDUP_REMOVED lines=53> */
.L_x_3428:
[----:B------:R-:W-:Y:S05]  /*e7b0*/  BSYNC B1 ;  /* 0x0000000000017941 */ /* 0x000fea0003800000 */
.L_x_3427:
[----:B------:R-:W-:-:S13]  /*e7c0*/  R2UR UR10, R22 ;  /* 0x00000000160a72ca */ /* 0x000fda00000e0000 */
[----:B------:R-:W-:-:S06]  /*e7d0*/  UISETP.GT.AND UP0, UPT, UR10, 0x1, UPT ;  /* 0x000000010a00788c */ /* 0x000fcc000bf04270 */
[----:B------:R-:W-:-:S13]  /*e7e0*/  PLOP3.LUT P0, PT, PT, PT, UP0, 0x80, 0x0 ;  /* 0x000000000000781c */ /* 0x000fda0003f0f008 */
[----:B------:R-:W-:Y:S05]  /*e7f0*/  @P0 BRA `(.L_x_3423) ;  /* 0x00000008001c0947 */ /* 0x000fea0003800000 */
[----:B------:R-:W1:Y:S01]  /*e800*/  LDC R11, c[0x0][0xbe8] ;  /* 0x0002fa00ff0b7b82 */ /* 0x000e620000000800 */
[----:B------:R-:W-:Y:S01]  /*e810*/  ULDC.64 UR14, c[0x0][0xaa0] ;  /* 0x0002a800000e7ab9 */ /* 0x000fe20000000a00 */
[----:B------:R-:W-:Y:S01]  /*e820*/  R2UR UR16, R229 ;  /* 0x00000000e51072ca */ /* 0x000fe200000e0000 */
[----:B------:R-:W-:Y:S01]  /*e830*/  UIMAD UR12, UR21, UR14, URZ ;  /* 0x0000000e150c72a4 */ /* 0x000fe2000f8e023f */
[----:B------:R-:W-:Y:S01]  /*e840*/  R2UR UR17, R228 ;  /* 0x00000000e41172ca */ /* 0x000fe200000e0000 */
[----:B------:R-:W-:Y:S01]  /*e850*/  UIMAD.WIDE.U32 UR10, UR4, UR14, URZ ;  /* 0x0000000e040a72a5 */ /* 0x000fe2000f8e003f */
[----:B------:R-:W-:Y:S01]  /*e860*/  IMAD R2, R19, 0x20, R230 ;  /* 0x0000002013027824 */ /* 0x000fe200078e02e6 */
[----:B------:R-:W-:Y:S01]  /*e870*/  UIMAD UR12, UR4, UR15, UR12 ;  /* 0x0000000f040c72a4 */ /* 0x000fe2000f8e020c */
[----:B------:R-:W-:Y:S03]  /*e880*/  BSSY B1, `(.L_x_3429) ;  /* 0x0000045000017945 */ /* 0x000fe60003800000 */
[----:B------:R-:W-:-:S03]  /*e890*/  UIADD3 UR11, UR11, UR12, URZ ;  /* 0x0000000c0b0b7290 */ /* 0x000fc6000fffe03f */
[----:B------:R-:W-:Y:S01]  /*e8a0*/  ULDC.64 UR12, c[0x0][0xae8] ;  /* 0x0002ba00000c7ab9 */ /* 0x000fe20000000a00 */
[----:B0-----:R-:W-:Y:S02]  /*e8b0*/  IMAD.U32 R5, RZ, RZ, UR16 ;  /* 0x00000010ff057e24 */ /* 0x001fe4000f8e00ff */
[----:B------:R-:W-:Y:S02]  /*e8c0*/  UIMAD.WIDE.U32 UR10, UR17, UR12, UR10 ;  /* 0x0000000c110a72a5 */ /* 0x000fe4000f8e000a */
[----:B------:R-:W-:Y:S02]  /*e8d0*/  IMAD R6, R5, 0x80, R2 ;  /* 0x0000008005067824 */ /* 0x000fe400078e0202 */
[----:B------:R-:W-:Y:S02]  /*e8e0*/  UIMAD UR11, UR17, UR13, UR11 ;  /* 0x0000000d110b72a4 */ /* 0x000fe4000f8e020b */
[----:B------:R-:W-:Y:S01]  /*e8f0*/  IMAD.MOV.U32 R5, RZ, RZ, R6 ;  /* 0x000000ffff057224 */ /* 0x000fe200078e0006 */
[----:B-1----:R-:W-:Y:S01]  /*e900*/  ISETP.NE.AND P0, PT, R11, 0x1, PT ;  /* 0x000000010b00780c */ /* 0x002fe20003f05270 */
[----:B------:R-:W-:-:S02]  /*e910*/  ULDC.64 UR12, c[0x0][0xaf0] ;  /* 0x0002bc00000c7ab9 */ /* 0x000fc40000000a00 */
[----:B------:R-:W-:-:S04]  /*e920*/  UIMAD UR9, UR9, UR12, URZ ;  /* 0x0000000c090972a4 */ /* 0x000fc8000f8e023f */
[----:B------:R-:W-:Y:S02]  /*e930*/  UIMAD UR4, UR8, UR13, UR9 ;  /* 0x0000000d080472a4 */ /* 0x000fe4000f8e0209 */
[----:B------:R-:W-:-:S03]  /*e940*/  UIMAD.WIDE.U32 UR8, UR8, UR12, UR10 ;  /* 0x0000000c080872a5 */ /* 0x000fc6000f8e000a */
[----:B------:R-:W-:Y:S01]  /*e950*/  ULDC.64 UR10, c[0x0][0xae0] ;  /* 0x0002b800000a7ab9 */ /* 0x000fe20000000a00 */
[----:B------:R-:W0:Y:S01]  /*e960*/  @P0 LDC R3, c[0x0][0xbec] ;  /* 0x0002fb00ff030b82 */ /* 0x000e220000000800 */
[----:B------:R-:W-:-:S07]  /*e970*/  UIADD3 UR4, UR9, UR4, URZ ;  /* 0x0000000409047290 */ /* 0x000fce000fffe03f */
[----:B------:R-:W1:Y:S01]  /*e980*/  @P0 LDC R7, c[0x0][0xbf0] ;  /* 0x0002fc00ff070b82 */ /* 0x000e620000000800 */
[----:B0-----:R-:W-:-:S04]  /*e990*/  @P0 IMAD.HI.U32 R2, R6, R3, RZ ;  /* 0x0000000306020227 */ /* 0x001fc800078e00ff */
[----:B------:R-:W-:Y:S02]  /*e9a0*/  IMAD.U32 R3, RZ, RZ, UR9 ;  /* 0x00000009ff037e24 */ /* 0x000fe4000f8e00ff */
[----:B------:R-:W-:Y:S01]  /*e9b0*/  IMAD.U32 R3, RZ, RZ, UR4 ;  /* 0x00000004ff037e24 */ /* 0x000fe2000f8e00ff */
[----:B-1----:R-:W-:-:S04]  /*e9c0*/  @P0 SHF.R.U32.HI R5, RZ, R7, R2 ;  /* 0x00000007ff050219 */ /* 0x002fc80000011602 */
[--C-:B------:R-:W-:Y:S01]  /*e9d0*/  SHF.R.S32.HI R2, RZ, 0x1f, R5.reuse ;  /* 0x0000001fff027819 */ /* 0x100fe20000011405 */
[----:B------:R-:W-:-:S04]  /*e9e0*/  IMAD.MOV R7, RZ, RZ, -R5 ;  /* 0x000000ffff077224 */ /* 0x000fc800078e0a05 */
[----:B------:R-:W-:Y:S02]  /*e9f0*/  IMAD R4, R2, UR10, RZ ;  /* 0x0000000a02047c24 */ /* 0x000fe4000f8e02ff */
[----:B------:R-:W-:Y:S01]  /*ea00*/  IMAD.U32 R2, RZ, RZ, UR8 ;  /* 0x00000008ff027e24 */ /* 0x000fe2000f8e00ff */
[----:B------:R-:W-:Y:S01]  /*ea10*/  ULDC.64 UR8, c[0x0][0xad8] ;  /* 0x0002b60000087ab9 */ /* 0x000fe20000000a00 */
[----:B------:R-:W-:Y:S02]  /*ea20*/  IMAD R7, R11, R7, R6 ;  /* 0x000000070b077224 */ /* 0x000fe400078e0206 */
[C---:B------:R-:W-:Y:S02]  /*ea30*/  IMAD R9, R5.reuse, UR11, R4 ;  /* 0x0000000b05097c24 */ /* 0x040fe4000f8e0204 */
[----:B------:R-:W-:Y:S01]  /*ea40*/  IMAD.WIDE.U32 R2, R5, UR10, R2 ;  /* 0x0000000a05027c25 */ /* 0x000fe2000f8e0002 */
[----:B------:R-:W-:-:S03]  /*ea50*/  SHF.R.S32.HI R4, RZ, 0x1f, R7 ;  /* 0x0000001fff047819 */ /* 0x000fc60000011407 */
[----:B------:R-:W-:Y:S02]  /*ea60*/  IMAD.U32 R5, RZ, RZ, UR16 ;  /* 0x00000010ff057e24 */ /* 0x000fe4000f8e00ff */
[----:B------:R-:W-:Y:S02]  /*ea70*/  IMAD.IADD R3, R3, 0x1, R9 ;  /* 0x0000000103037824 */ /* 0x000fe400078e0209 */
[----:B------:R-:W-:Y:S02]  /*ea80*/  IMAD R8, R5, 0x80, R230 ;  /* 0x0000008005087824 */ /* 0x000fe400078e02e6 */
[----:B------:R-:W-:Y:S02]  /*ea90*/  IMAD R6, R4, UR8, RZ ;  /* 0x0000000804067c24 */ /* 0x000fe4000f8e02ff */
[----:B-----5:R-:W-:Y:S02]  /*eaa0*/  IMAD R11, R0, R11, RZ ;  /* 0x0000000b000b7224 */ /* 0x020fe400078e02ff */
[----:B------:R-:W-:-:S02]  /*eab0*/  VIADD R4, R8, 0x40 ;  /* 0x0000004008047836 */ /* 0x000fc40000000000 */
[C---:B------:R-:W-:Y:S01]  /*eac0*/  IMAD R5, R7.reuse, UR9, R6 ;  /* 0x0000000907057c24 */ /* 0x040fe2000f8e0206 */
[-C--:B------:R-:W-:Y:S01]  /*ead0*/  ISETP.GE.AND P2, PT, R8, R11.reuse, PT ;  /* 0x0000000b0800720c */ /* 0x080fe20003f46270 */
[----:B------:R-:W-:Y:S01]  /*eae0*/  IMAD.WIDE.U32 R2, R7, UR8, R2 ;  /* 0x0000000807027c25 */ /* 0x000fe2000f8e0002 */
[----:B------:R-:W-:Y:S01]  /*eaf0*/  ULDC.64 UR8, c[0x0][0xa80] ;  /* 0x0002a00000087ab9 */ /* 0x000fe20000000a00 */
[----:B------:R-:W-:Y:S02]  /*eb00*/  ISETP.GE.AND P1, PT, R4, R11, PT ;  /* 0x0000000b0400720c */ /* 0x000fe40003f26270 */
[----:B------:R-:W-:Y:S01]  /*eb10*/  IMAD.IADD R3, R3, 0x1, R5 ;  /* 0x0000000103037824 */ /* 0x000fe200078e0205 */
[----:B------:R-:W-:Y:S01]  /*eb20*/  LEA R4, P3, R2, UR8, 0x1 ;  /* 0x0000000802047c11 */ /* 0x000fe2000f8608ff */
[----:B------:R-:W-:Y:S02]  /*eb30*/  VIADD R0, R8, 0x20 ;  /* 0x0000002008007836 */ /* 0x000fe40000000000 */
[----:B------:R-:W-:Y:S01]  /*eb40*/  IMAD.SHL.U32 R7, R19, 0x8, RZ ;  /* 0x0000000813077824 */ /* 0x000fe200078e00ff */
[----:B------:R-:W-:-:S02]  /*eb50*/  LEA.HI.X R5, R2, UR9, R3, 0x1, P3 ;  /* 0x0000000902057c11 */ /* 0x000fc400098f0c03 */
[----:B------:R-:W-:Y:S01]  /*eb60*/  ISETP.GE.AND P0, PT, R0, R11, PT ;  /* 0x0000000b0000720c */ /* 0x000fe20003f06270 */
[C---:B------:R-:W-:Y:S01]  /*eb70*/  VIADD R9, R7.reuse, 0x80 ;  /* 0x0000008007097836 */ /* 0x040fe20000000000 */
[----:B------:R0:W1:Y:S01]  /*eb80*/  SHFL.IDX PT, R2, R4, RZ, 0x181f ;  /* 0x00181fff04027589 */ /* 0x00006200000e0000 */
[----:B------:R-:W-:Y:S01]  /*eb90*/  VIADD R13, R7, 0x40 ;  /* 0x00000040070d7836 */ /* 0x000fe20000000000 */
[----:B------:R-:W-:Y:S02]  /*eba0*/  SHF.R.S32.HI R12, RZ, 0x1f, R7 ;  /* 0x0000001fff0c7819 */ /* 0x000fe40000011407 */
[----:B------:R0:W2:Y:S01]  /*ebb0*/  SHFL.IDX PT, R0, R5, RZ, 0x181f ;  /* 0x00181fff05007589 */ /* 0x0000a200000e0000 */
[----:B------:R-:W-:Y:S02]  /*ebc0*/  SHF.R.S32.HI R6, RZ, 0x1f, R9 ;  /* 0x0000001fff067819 */ /* 0x000fe40000011409 */
[----:B------:R-:W-:Y:S01]  /*ebd0*/  SHF.R.S32.HI R10, RZ, 0x1f, R13 ;  /* 0x0000001fff0a7819 */ /* 0x000fe2000001140d */
[----:B------:R-:W-:Y:S06]  /*ebe0*/  @P2 BRA `(.L_x_3430) ;  /* 0x0000000000382947 */ /* 0x000fec0003800000 */
        /* <DEDUP_REMOVED lines=10> */
[----:B------:R3:W-:Y:S01]  /*ec90*/  @!P4 ST.E.128 desc[UR8][R14.64], RZ ;  /* 0x000000ff0e00c985 */ /* 0x0007e2000c101d08 */
[----:B------:R-:W-:-:S03]  /*eca0*/  @!P2 LEA.HI.X R3, R9, R0, R6, 0x1, P6 ;  /* 0x000000000903a211 */ /* 0x000fc600030f0c06 */
[----:B------:R3:W-:Y:S04]  /*ecb0*/  @!P3 ST.E.128 desc[UR8][R20.64], RZ ;  /* 0x000000ff1400b985 */ /* 0x0007e8000c101d08 */
[----:B------:R3:W-:Y:S02]  /*ecc0*/  @!P2 ST.E.128 desc[UR8][R2.64], RZ ;  /* 0x000000ff0200a985 */ /* 0x0007e4000c101d08 */
.L_x_3430:
[----:B------:R-:W-:Y:S05]  /*ecd0*/  BSYNC B1 ;  /* 0x0000000000017941 */ /* 0x000fea0003800000 */
.L_x_3429:
        /* <DEDUP_REMOVED lines=8> */
[----:B------:R-:W-:-:S09]  /*ed60*/  ISETP.GE.AND P6, PT, R9, UR4, PT ;  /* 0x0000000409007c0c */ /* 0x000fd2000bfc6270 */
[-C--:B-1----:R-:W-:Y:S02]  /*ed70*/  @!P4 LEA R14, P0, R7, R2.reuse, 0x1 ;  /* 0x00000002070ec211 */ /* 0x082fe400078008ff */
[-C--:B------:R-:W-:Y:S02]  /*ed80*/  @!P5 LEA R20, P2, R13, R2.reuse, 0x1 ;  /* 0x000000020d14d211 */ /* 0x080fe400078408ff */
[----:B------:R-:W-:Y:S02]  /*ed90*/  @!P6 LEA R2, P3, R9, R2, 0x1 ;  /* 0x000000020902e211 */ /* 0x000fe400078608ff */
[-C--:B----4-:R-:W-:Y:S02]  /*eda0*/  @!P4 LEA.HI.X R15, R7, R0.reuse, R12, 0x1, P0 ;  /* 0x00000000070fc211 */ /* 0x090fe400000f0c0c */
[-C--:B------:R-:W-:Y:S02]  /*edb0*/  @!P5 LEA.HI.X R21, R13, R0.reuse, R10, 0x1, P2 ;  /* 0x000000000d15d211 */ /* 0x080fe400010f0c0a */
[----:B------:R-:W-:Y:S01]  /*edc0*/  @!P6 LEA.HI.X R3, R9, R0, R6, 0x1, P3 ;  /* 0x000000000903e211 */ /* 0x000fe200018f0c06 */
[----:B------:R3:W-:Y:S04]  /*edd0*/  @!P4 ST.E.128 desc[UR8][R14.64], RZ ;  /* 0x000000ff0e00c985 */ /* 0x0007e8000c101d08 */
[----:B------:R3:W-:Y:S04]  /*ede0*/  @!P5 ST.E.128 desc[UR8][R20.64], RZ ;  /* 0x000000ff1400d985 */ /* 0x0007e8000c101d08 */
[----:B------:R3:W-:Y:S02]  /*edf0*/  @!P6 ST.E.128 desc[UR8][R2.64], RZ ;  /* 0x000000ff0200e985 */ /* 0x0007e4000c101d08 */
.L_x_3432:
[----:B------:R-:W-:Y:S05]  /*ee00*/  BSYNC B1 ;  /* 0x0000000000017941 */ /* 0x000fea0003800000 */
.L_x_3431:
        /* <DEDUP_REMOVED lines=12> */
[-C--:B0-----:R-:W-:Y:S02]  /*eed0*/  @!P3 LEA.HI.X R15, R7, R0.reuse, R12, 0x1, P0 ;  /* 0x00000000070fb211 */ /* 0x081fe400000f0c0c */
[-C--:B------:R-:W-:Y:S02]  /*eee0*/  @!P4 LEA.HI.X R21, R13, R0.reuse, R10, 0x1, P1 ;  /* 0x000000000d15c211 */ /* 0x080fe400008f0c0a */
[----:B------:R-:W-:Y:S01]  /*eef0*/  @!P5 LEA.HI.X R3, R9, R0, R6, 0x1, P2 ;  /* 0x000000000903d211 */ /* 0x000fe200010f0c06 */
[----:B------:R3:W-:Y:S04]  /*ef00*/  @!P3 ST.E.128 desc[UR8][R14.64], RZ ;  /* 0x000000ff0e00b985 */ /* 0x0007e8000c101d08 */
[----:B------:R3:W-:Y:S04]  /*ef10*/  @!P4 ST.E.128 desc[UR8][R20.64], RZ ;  /* 0x000000ff1400c985 */ /* 0x0007e8000c101d08 */
[----:B------:R3:W-:Y:S02]  /*ef20*/  @!P5 ST.E.128 desc[UR8][R2.64], RZ ;  /* 0x000000ff0200d985 */ /* 0x0007e4000c101d08 */
.L_x_3434:
[----:B------:R-:W-:Y:S05]  /*ef30*/  BSYNC B1 ;  /* 0x0000000000017941 */ /* 0x000fea0003800000 */
.L_x_3433:
        /* <DEDUP_REMOVED lines=9> */
[----:B------:R-:W-:-:S09]  /*efd0*/  ISETP.GE.AND P5, PT, R9, UR4, PT ;  /* 0x0000000409007c0c */ /* 0x000fd2000bfa6270 */
[-C--:B--2---:R-:W-:Y:S02]  /*efe0*/  @!P3 LEA R14, P0, R7, R2.reuse, 0x1 ;  /* 0x00000002070eb211 */ /* 0x084fe400078008ff */
        /* <DEDUP_REMOVED lines=8> */
.L_x_3423:
[----:B------:R-:W-:Y:S05]  /*f070*/  BSYNC B0 ;  /* 0x0000000000007941 */ /* 0x000fea0003800000 */
.L_x_3413:
[----:B------:R-:W-:Y:S02]  /*f080*/  ULDC UR4, c[0x0][0xc3c] ;  /* 0x00030f0000047ab9 */ /* 0x000fe40000000800 */
[----:B------:R-:W-:-:S06]  /*f090*/  UISETP.GE.AND UP0, UPT, UR7, UR4, UPT ;  /* 0x000000040700728c */ /* 0x000fcc000bf06270 */
[----:B------:R-:W-:-:S13]  /*f0a0*/  PLOP3.LUT P0, PT, PT, PT, UP0, 0x80, 0x0 ;  /* 0x000000000000781c */ /* 0x000fda0003f0f008 */
[----:B------:R-:W-:Y:S05]  /*f0b0*/  @!P0 BRA `(.L_x_3435) ;  /* 0xffffff2000108947 */ /* 0x000fea000383ffff */
[----:B------:R-:W-:Y:S05]  /*f0c0*/  EXIT ;  /* 0x000000000000794d */ /* 0x000fea0003800000 */
.L_x_3387:
        /* <DEDUP_REMOVED lines=20> */
.L_x_3436:
[----:B------:R-:W1:Y:S01]  /*f210*/  S2R R0, SR_TID.X ;  /* 0x0000000000007919 */ /* 0x000e620000002100 */
[----:B------:R-:W-:Y:S01]  /*f220*/  ULDC UR4, c[0x0][0xc3c] ;  /* 0x00030f0000047ab9 */ /* 0x000fe20000000800 */
[----:B------:R-:W-:Y:S01]  /*f230*/  ULDC.64 UR6, c[0x0][0x208] ;  /* 0x0000820000067ab9 */ /* 0x000fe20000000a00 */
[----:B------:R-:W-:Y:S01]  /*f240*/  IMAD.MOV.U32 R9, RZ, RZ, RZ ;  /* 0x000000ffff097224 */ /* 0x000fe200078e00ff */
[----:B------:R-:W-:Y:S01]  /*f250*/  ULDC UR5, c[0x0][0xc38] ;  /* 0x00030e0000057ab9 */ /* 0x000fe20000000800 */
[----:B-1----:R-:W-:-:S04]  /*f260*/  LOP3.LUT R0, R0, 0x1f, RZ, 0xc0, !PT ;  /* 0x0000001f00007812 */ /* 0x002fc800078ec0ff */
[----:B------:R-:W-:-:S04]  /*f270*/  ISETP.NE.AND P0, PT, R0, 0x1f, PT ;  /* 0x0000001f0000780c */ /* 0x000fc80003f05270 */
        /* <DEDUP_REMOVED lines=38> */
.L_x_3440:
        /* <DEDUP_REMOVED lines=13> */
[----:B0-----:R-:W-:-:S05]  /*f5b0*/  @!P6 IMAD.WIDE R2, R9, 0x4, R2 ;  /* 0x000000040902e825 */ /* 0x001fca00078e0202 */
[----:B------:R1:W2:Y:S02]  /*f5c0*/  @!P6 LDG.E R6, desc[UR8][R2.64] ;  /* 0x000000080206e981 */ /* 0x0002a4000c1e1900 */
[----:B-1----:R-:W-:-:S04]  /*f5d0*/  @!P6 IMAD.WIDE R2, R9, 0x4, R4 ;  /* 0x000000040902e825 */ /* 0x002fc800078e0204 */
[----:B------:R-:W-:-:S06]  /*f5e0*/  IMAD.MOV.U32 R9, RZ, RZ, RZ ;  /* 0x000000ffff097224 */ /* 0x000fcc00078e00ff */
        /* <DEDUP_REMOVED lines=22> */
.L_x_3438:
        /* <DEDUP_REMOVED lines=20> */
.L_x_3441:
[----:B-1----:R-:W-:Y:S01]  /*f890*/  IMAD R11, R12, UR5, R11 ;  /* 0x000000050c0b7c24 */ /* 0x002fe2000f8e020b */
[----:B------:R-:W1:Y:S01]  /*f8a0*/  MUFU.RCP R10, R10 ;  /* 0x0000000a000a7308 */ /* 0x000e620000001000 */
[----:B0-----:R-:W-:Y:S02]  /*f8b0*/  IMAD R9, R15, R4, RZ ;  /* 0x000000040f097224 */ /* 0x001fe400078e02ff */
[----:B------:R-:W-:Y:S01]  /*f8c0*/  IMAD.MOV.U32 R2, RZ, RZ, RZ ;  /* 0x000000ffff027224 */ /* 0x000fe200078e00ff */
[----:B------:R0:W-:Y:S03]  /*f8d0*/  STL [R1], R11 ;  /* 0x0000000b01007387 */ /* 0x0001e60000100800 */
[----:B------:R-:W-:Y:S01]  /*f8e0*/  IMAD.HI.U32 R2, R3, R9, R2 ;  /* 0x0000000903027227 */ /* 0x000fe200078e0002 */
[----:B------:R-:W-:Y:S02]  /*f8f0*/  IADD3 R9, -R11, UR6, RZ ;  /* 0x000000060b097c10 */ /* 0x000fe4000fffe1ff */
[----:B------:R-:W-:-:S02]  /*f900*/  IABS R3, R6 ;  /* 0x0000000600037213 */ /* 0x000fc40000000000 */
[----:B------:R-:W-:-:S03]  /*f910*/  IABS R13, R9 ;  /* 0x00000009000d7213 */ /* 0x000fc60000000000 */
[----:B------:R-:W-:Y:S02]  /*f920*/  IMAD.MOV R12, RZ, RZ, -R3 ;  /* 0x000000ffff0c7224 */ /* 0x000fe400078e0a03 */
[----:B0-----:R-:W-:-:S04]  /*f930*/  IMAD.HI.U32 R11, R2, R13, RZ ;  /* 0x0000000d020b7227 */ /* 0x001fc800078e00ff */
[----:B-1----:R-:W-:Y:S02]  /*f940*/  VIADD R3, R10, 0xffffffe ;  /* 0x0ffffffe0a037836 */ /* 0x002fe40000000000 */
[----:B------:R-:W-:-:S04]  /*f950*/  IMAD R13, R11, R12, R13 ;  /* 0x0000000c0b0d7224 */ /* 0x000fc800078e020d */
[----:B------:R-:W0:Y:S01]  /*f960*/  F2I.FTZ.U32.TRUNC.NTZ R3, R3 ;  /* 0x0000000300037305 */ /* 0x000e22000021f000 */
[----:B------:R-:W-:-:S13]  /*f970*/  ISETP.GT.U32.AND P1, PT, R4, R13, PT ;  /* 0x0000000d0400720c */ /* 0x000fda0003f24070 */
[----:B------:R-:W-:Y:S02]  /*f980*/  @!P1 IMAD.IADD R13, R13, 0x1, -R4 ;  /* 0x000000010d0d9824 */ /* 0x000fe400078e0a04 */
[----:B0-----:R-:W-:Y:S02]  /*f990*/  IMAD.MOV R2, RZ, RZ, -R3 ;  /* 0x000000ffff027224 */ /* 0x001fe400078e0a03 */
[----:B------:R-:W-:Y:S01]  /*f9a0*/  @!P1 VIADD R11, R11, 0x1 ;  /* 0x000000010b0b9836 */ /* 0x000fe20000000000 */
[----:B------:R-:W-:Y:S01]  /*f9b0*/  ISETP.GE.U32.AND P0, PT, R13, R4, PT ;  /* 0x000000040d00720c */ /* 0x000fe20003f06070 */
[----:B------:R-:W-:Y:S01]  /*f9c0*/  IMAD R13, R2, R7, RZ ;  /* 0x00000007020d7224 */ /* 0x000fe200078e02ff */
[----:B------:R-:W-:Y:S01]  /*f9d0*/  ISETP.NE.AND P1, PT, R6, RZ, PT ;  /* 0x000000ff0600720c */ /* 0x000fe20003f25270 */
[----:B------:R-:W-:-:S04]  /*f9e0*/  IMAD.MOV.U32 R2, RZ, RZ, RZ ;  /* 0x000000ffff027224 */ /* 0x000fc800078e00ff */
[----:B------:R-:W-:Y:S01]  /*f9f0*/  IMAD.HI.U32 R4, R3, R13, R2 ;  /* 0x0000000d03047227 */ /* 0x000fe200078e0002 */
[----:B------:R-:W-:-:S04]  /*fa00*/  LOP3.LUT R2, R9, R6, RZ, 0x3c, !PT ;  /* 0x0000000609027212 */ /* 0x000fc800078e3cff */
[----:B------:R-:W-:Y:S01]  /*fa10*/  ISETP.GE.AND P2, PT, R2, RZ, PT ;  /* 0x000000ff0200720c */ /* 0x000fe20003f46270 */
[----:B------:R-:W-:Y:S01]  /*fa20*/  @P0 VIADD R11, R11, 0x1 ;  /* 0x000000010b0b0836 */ /* 0x000fe20000000000 */
[----:B------:R-:W-:-:S05]  /*fa30*/  IABS R2, R8 ;  /* 0x0000000800027213 */ /* 0x000fca0000000000 */
[----:B------:R-:W-:-:S06]  /*fa40*/  IMAD.MOV R2, RZ, RZ, -R2 ;  /* 0x000000ffff027224 */ /* 0x000fcc00078e0a02 */
[----:B------:R-:W-:Y:S01]  /*fa50*/  @!P2 IMAD.MOV R11, RZ, RZ, -R11 ;  /* 0x000000ffff0ba224 */ /* 0x000fe200078e0a0b */
[----:B------:R-:W-:-:S04]  /*fa60*/  @!P1 LOP3.LUT R11, RZ, R6, RZ, 0x33, !PT ;  /* 0x00000006ff0b9212 */ /* 0x000fc800078e33ff */
[-C--:B------:R-:W-:Y:S01]  /*fa70*/  IABS R3, R11.reuse ;  /* 0x0000000b00037213 */ /* 0x080fe20000000000 */
[----:B------:R-:W-:-:S04]  /*fa80*/  IMAD R6, R6, R11, RZ ;  /* 0x0000000b06067224 */ /* 0x000fc800078e02ff */
[----:B------:R-:W-:-:S04]  /*fa90*/  IMAD.HI.U32 R4, R4, R3, RZ ;  /* 0x0000000304047227 */ /* 0x000fc800078e00ff */
[----:B------:R-:W-:Y:S02]  /*faa0*/  IMAD R2, R4, R2, R3 ;  /* 0x0000000204027224 */ /* 0x000fe400078e0203 */
[----:B------:R-:W-:-:S03]  /*fab0*/  IMAD.IADD R6, R9, 0x1, -R6 ;  /* 0x0000000109067824 */ /* 0x000fc600078e0a06 */
[----:B------:R-:W-:Y:S02]  /*fac0*/  ISETP.GT.U32.AND P1, PT, R7, R2, PT ;  /* 0x000000020700720c */ /* 0x000fe40003f24070 */
[----:B------:R1:W-:Y:S11]  /*fad0*/  STL [R1+0x4], R6 ;  /* 0x0000040601007387 */ /* 0x0003f60000100800 */
[----:B------:R-:W-:-:S02]  /*fae0*/  @!P1 IMAD.IADD R2, R2, 0x1, -R7 ;  /* 0x0000000102029824 */ /* 0x000fc400078e0a07 */
        /* <DEDUP_REMOVED lines=8> */
[--C-:B------:R-:W-:Y:S02]  /*fb70*/  IMAD.MOV R2, RZ, RZ, -R4.reuse ;  /* 0x000000ffff027224 */ /* 0x100fe400078e0a04 */
[C---:B------:R-:W-:Y:S02]  /*fb80*/  IMAD R4, R8.reuse, 0x1000000, R4 ;  /* 0x0100000008047824 */ /* 0x040fe400078e0204 */
[----:B------:R-:W-:Y:S02]  /*fb90*/  IMAD R11, R8, R2, R11 ;  /* 0x00000002080b7224 */ /* 0x000fe400078e020b */
[----:B------:R-:W-:Y:S02]  /*fba0*/  VIADD R2, R5, UR4 ;  /* 0x0000000405027c36 */ /* 0x000fe40008000000 */
[----:B------:R-:W-:-:S03]  /*fbb0*/  IMAD R3, R11, 0x10000, R4 ;  /* 0x000100000b037824 */ /* 0x000fc600078e0204 */
[----:B------:R1:W-:Y:S04]  /*fbc0*/  STL [R1+0xc], R2 ;  /* 0x00000c0201007387 */ /* 0x0003e80000100800 */
[----:B------:R1:W-:Y:S01]  /*fbd0*/  STL [R1+0x8], R3 ;  /* 0x0000080301007387 */ /* 0x0003e20000100800 */
[----:B------:R-:W-:Y:S05]  /*fbe0*/  BRA `(.L_x_3442) ;  /* 0x0000000000107947 */ /* 0x000fea0003800000 */
.L_x_3439:
[----:B------:R-:W-:Y:S01]  /*fbf0*/  IMAD.U32 R2, RZ, RZ, UR6 ;  /* 0x00000006ff027e24 */ /* 0x000fe2000f8e00ff */
[----:B------:R0:W-:Y:S04]  /*fc00*/  STL [R1+0x4], RZ ;  /* 0x000004ff01007387 */ /* 0x0001e80000100800 */
[----:B------:R0:W-:Y:S04]  /*fc10*/  STL [R1+0x8], RZ ;  /* 0x000008ff01007387 */ /* 0x0001e80000100800 */
[----:B------:R0:W-:Y:S02]  /*fc20*/  STL [R1], R2 ;  /* 0x0000000201007387 */ /* 0x0001e40000100800 */
.L_x_3442:
[----:B------:R-:W2:Y:S04]  /*fc30*/  LDL R4, [R1] ;  /* 0x0000000001047983 */ /* 0x000ea80000100800 */
[----:B------:R-:W2:Y:S04]  /*fc40*/  LDL R5, [R1+0x4] ;  /* 0x0000040001057983 */ /* 0x000ea80000100800 */
[----:B-1----:R-:W2:Y:S04]  /*fc50*/  LDL R6, [R1+0x8] ;  /* 0x0000080001067983 */ /* 0x002ea80000100800 */
[----:B------:R-:W2:Y:S01]  /*fc60*/  LDL R7, [R1+0xc] ;  /* 0x00000c0001077983 */ /* 0x000ea20000100800 */
[----:B------:R-:W-:-:S13]  /*fc70*/  ISETP.NE.AND P0, PT, R0, RZ, PT ;  /* 0x000000ff0000720c */ /* 0x000fda0003f05270 */
[----:B------:R-:W1:Y:S01]  /*fc80*/  @!P0 S2R R3, SR_CgaCtaId ;  /* 0x0000000000038919 */ /* 0x000e620000008800 */
[----:B------:R-:W-:-:S04]  /*fc90*/  @!P0 MOV R0, 0x400 ;  /* 0x0000040000008802 */ /* 0x000fc80000000f00 */
[----:B-1----:R-:W-:-:S05]  /*fca0*/  @!P0 LEA R0, R3, R0, 0x18 ;  /* 0x0000000003008211 */ /* 0x002fca00078ec0ff */
[----:B--2---:R1:W-:Y:S01]  /*fcb0*/  @!P0 STS.128 [R0+0x368d0], R4 ;  /* 0x0368d00400008388 */ /* 0x0043e20000000c00 */
[----:B------:R-:W-:Y:S06]  /*fcc0*/  BAR.ARV 0x5, 0x180 ;  /* 0x0146000000007b1d */ /* 0x000fec0000002000 */
.L_x_3437:
[----:B-1----:R-:W3:Y:S01]  /*fcd0*/  LDL R0, [R1+0xc] ;  /* 0x00000c0001007983 */ /* 0x002ee20000100800 */
[----:B------:R-:W-:Y:S01]  /*fce0*/  ULDC UR4, c[0x0][0xc3c] ;  /* 0x00030f0000047ab9 */ /* 0x000fe20000000800 */
[----:B------:R-:W-:Y:S02]  /*fcf0*/  IMAD.MOV.U32 R19, RZ, RZ, RZ ;  /* 0x000000ffff137224 */ /* 0x000fe400078e00ff */
[----:B------:R1:W-:Y:S01]  /*fd00*/  STL [R1+0x48], RZ ;  /* 0x000048ff01007387 */ /* 0x0003e20000100800 */
[----:B---3--:R-:W-:Y:S01]  /*fd10*/  ISETP.GE.AND P0, PT, R0, UR4, PT ;  /* 0x0000000400007c0c */ /* 0x008fe2000bf06270 */
[----:B------:R-:W-:-:S05]  /*fd20*/  IMAD.MOV.U32 R0, RZ, RZ, 0x1 ;  /* 0x00000001ff007424 */ /* 0x000fca00078e00ff */
[----:B------:R1:W-:Y:S07]  /*fd30*/  STL [R1+0x14], R0 ;  /* 0x0000140001007387 */ /* 0x0003ee0000100800 */
[----:B------:R-:W-:Y:S05]  /*fd40*/  @P0 BRA `(.L_x_3443) ;  /* 0x0000005c003c0947 */ /* 0x000fea0003800000 */
[----:B--2---:R-:W2:Y:S01]  /*fd50*/  S2R R5, SR_TID.X ;  /* 0x0000000000057919 */ /* 0x004ea20000002100 */
[----:B------:R-:W3:Y:S01]  /*fd60*/  S2UR UR5, SR_CgaCtaId ;  /* 0x00000000000579c3 */ /* 0x000ee20000008800 */
[----:B------:R-:W-:Y:S01]  /*fd70*/  UMOV UR4, 0x400 ;  /* 0x0000040000047882 */ /* 0x000fe20000000000 */
[----:B------:R-:W-:Y:S01]  /*fd80*/  BSSY B8, `(.L_x_3443) ;  /* 0x00005cb000087945 */ /* 0x000fe20003800000 */
[----:B------:R-:W-:Y:S01]  /*fd90*/  IMAD.MOV.U32 R19, RZ, RZ, RZ ;  /* 0x000000ffff137224 */ /* 0x000fe200078e00ff */
[----:B------:R-:W-:Y:S01]  /*fda0*/  ULDC UR38, c[0x0][0xc] ;  /* 0x0000030000267ab9 */ /* 0x000fe20000000800 */
[----:B------:R-:W-:Y:S01]  /*fdb0*/  ULDC.64 UR36, c[0x0][0x198] ;  /* 0x0000660000247ab9 */ /* 0x000fe20000000a00 */
[----:B---3--:R-:W-:-:S06]  /*fdc0*/  ULEA UR4, UR5, UR4, 0x18 ;  /* 0x0000000405047291 */ /* 0x008fcc000f8ec03f */
[----:B------:R-:W-:Y:S01]  /*fdd0*/  IMAD.U32 R18, RZ, RZ, UR4 ;  /* 0x00000004ff127e24 */ /* 0x000fe2000f8e00ff */
[C---:B--2---:R-:W-:Y:S01]  /*fde0*/  LOP3.LUT R4, R5.reuse, 0x7f, RZ, 0xc0, !PT ;  /* 0x0000007f05047812 */ /* 0x044fe200078ec0ff */
[----:B-1----:R-:W-:-:S05]  /*fdf0*/  IMAD.SHL.U32 R0, R5, 0x8, RZ ;  /* 0x0000000805007824 */ /* 0x002fca00078e00ff */
[C---:B0-----:R-:W-:Y:S02]  /*fe00*/  LOP3.LUT R2, R0.reuse, 0x1f8, RZ, 0xc0, !PT ;  /* 0x000001f800027812 */ /* 0x041fe400078ec0ff */
[----:B------:R-:W-:Y:S02]  /*fe10*/  LOP3.LUT R0, R0, 0x38, RZ, 0xc0, !PT ;  /* 0x0000003800007812 */ /* 0x000fe400078ec0ff */
[----:B------:R-:W-:Y:S01]  /*fe20*/  LOP3.LUT R3, R2, 0x38, R5, 0x78, !PT ;  /* 0x0000003802037812 */ /* 0x000fe200078e7805 */
[----:B------:R-:W-:Y:S01]  /*fe30*/  IMAD.SHL.U32 R2, R4, 0x8, RZ ;  /* 0x0000000804027824 */ /* 0x000fe200078e00ff */
[----:B------:R-:W-:-:S04]  /*fe40*/  SHF.R.U32.HI R4, RZ, 0x3, R4 ;  /* 0x00000003ff047819 */ /* 0x000fc80000011604 */
[----:B------:R-:W-:Y:S01]  /*fe50*/  LOP3.LUT R3, R3, 0x200, R2, 0xf8, !PT ;  /* 0x0000020003037812 */ /* 0x000fe200078ef802 */
[----:B------:R-:W-:-:S04]  /*fe60*/  IMAD.SHL.U32 R2, R5, 0x10, RZ ;  /* 0x0000001005027824 */ /* 0x000fc800078e00ff */
[----:B------:R-:W-:Y:S01]  /*fe70*/  IMAD R3, R3, 0x2, R18 ;  /* 0x0000000203037824 */ /* 0x000fe200078e0212 */
[----:B------:R-:W-:Y:S01]  /*fe80*/  LOP3.LUT R4, R4, 0x70, R2, 0xf8, !PT ;  /* 0x0000007004047812 */ /* 0x000fe200078ef802 */
[----:B------:R-:W-:-:S03]  /*fe90*/  IMAD.MOV.U32 R2, RZ, RZ, 0x1 ;  /* 0x00000001ff027424 */ /* 0x000fc600078e00ff */
[----:B------:R-:W-:Y:S04]  /*fea0*/  STL [R1+0x24], R3 ;  /* 0x0000240301007387 */ /* 0x000fe80000100800 */
[----:B------:R0:W-:Y:S04]  /*feb0*/  STL [R1+0x14], R2 ;  /* 0x0000140201007387 */ /* 0x0001e80000100800 */
[----:B------:R1:W-:Y:S01]  /*fec0*/  STL [R1+0x48], RZ ;  /* 0x000048ff01007387 */ /* 0x0003e20000100800 */
[C---:B0-----:R-:W-:Y:S02]  /*fed0*/  LOP3.LUT R2, R0.reuse, 0x40, RZ, 0xfc, !PT ;  /* 0x0000004000027812 */ /* 0x041fe400078efcff */
[----:B-1----:R-:W-:-:S07]  /*fee0*/  LOP3.LUT R0, R0, 0x80, RZ, 0xfc, !PT ;  /* 0x0000008000007812 */ /* 0x002fce00078efcff */
.L_x_3549:
        /* <DEDUP_REMOVED lines=59> */
.L_x_3444:
[----:B------:R-:W0:Y:S01]  /*102a0*/  LDL.LU R3, [R1+0x8] ;  /* 0x0000080001037983 */ /* 0x000e220000300800 */
[----:B------:R-:W-:Y:S02]  /*102b0*/  ULDC.64 UR4, c[0x0][0xa20] ;  /* 0x0002880000047ab9 */ /* 0x000fe40000000a00 */
[----:B------:R-:W-:-:S04]  /*102c0*/  ISETP.NE.U32.AND P1, PT, RZ, UR4, PT ;  /* 0x00000004ff007c0c */ /* 0x000fc8000bf25070 */
[----:B------:R-:W-:Y:S02]  /*102d0*/  ISETP.NE.AND.EX P1, PT, RZ, UR5, PT, P1 ;  /* 0x00000005ff007c0c */ /* 0x000fe4000bf25310 */
[C---:B0-----:R-:W-:Y:S02]  /*102e0*/  LOP3.LUT R9, R3.reuse, 0xff000000, RZ, 0xc0, !PT ;  /* 0xff00000003097812 */ /* 0x041fe400078ec0ff */
[C---:B-1----:R-:W-:Y:S02]  /*102f0*/  LOP3.LUT R2, R3.reuse, 0xff0000, RZ, 0xc0, !PT ;  /* 0x00ff000003027812 */ /* 0x042fe400078ec0ff */
        /* <DEDUP_REMOVED lines=10> */
[----:B------:R-:W-:-:S05]  /*103a0*/  IADD3.X R7, R10, UR5, RZ, P0, !PT ;  /* 0x000000050a077c10 */ /* 0x000fca00087fe4ff */
[----:B------:R1:W5:Y:S01]  /*103b0*/  LDG.E R6, desc[UR6][R6.64] ;  /* 0x0000000606067981 */ /* 0x000362000c1e1900 */
[----:B------:R-:W-:Y:S05]  /*103c0*/  BRA `(.L_x_3446) ;  /* 0x0000000000147947 */ /* 0x000fea0003800000 */
.L_x_3445:
[----:B------:R-:W-:Y:S05]  /*103d0*/  @!P0 BRA `(.L_x_3446) ;  /* 0x0000000000108947 */ /* 0x000fea0003800000 */
[----:B------:R-:W-:Y:S02]  /*103e0*/  ULDC.64 UR4, c[0x0][0x208] ;  /* 0x0000820000047ab9 */ /* 0x000fe40000000a00 */
[----:B------:R-:W2:Y:S04]  /*103f0*/  LDG.E R6, desc[UR4][R4.64] ;  /* 0x0000000404067981 */ /* 0x000ea8000c1e1900 */
[----:B------:R-:W2:Y:S02]  /*10400*/  LDG.E R4, desc[UR4][R4.64+0x4] ;  /* 0x0000040404047981 */ /* 0x000ea4000c1e1900 */
[----:B--2---:R-:W-:-:S07]  /*10410*/  IMAD.IADD R6, R4, 0x1, -R6 ;  /* 0x0000000104067824 */ /* 0x004fce00078e0a06 */
.L_x_3446:
[----:B-----5:R-:W-:Y:S01]  /*10420*/  IMAD.IADD R6, R6, 0x1, -R0 ;  /* 0x0000000106067824 */ /* 0x020fe200078e0a00 */
[----:B------:R-:W-:Y:S01]  /*10430*/  LOP3.LUT R10, R9, 0xff, RZ, 0xc0, !PT ;  /* 0x000000ff090a7812 */ /* 0x000fe200078ec0ff */
[----:B0-----:R-:W-:Y:S01]  /*10440*/  IMAD.MOV.U32 R2, RZ, RZ, RZ ;  /* 0x000000ffff027224 */ /* 0x001fe200078e00ff */
[----:B------:R-:W-:Y:S01]  /*10450*/  BSSY B0, `(.L_x_3447) ;  /* 0x000002b000007945 */ /* 0x000fe20003800000 */
[C---:B------:R-:W-:Y:S01]  /*10460*/  VIADD R3, R6.reuse, 0x6f ;  /* 0x0000006f06037836 */ /* 0x040fe20000000000 */
[----:B------:R-:W-:Y:S01]  /*10470*/  ISETP.GE.AND P0, PT, R6, 0x1, PT ;  /* 0x000000010600780c */ /* 0x000fe20003f06270 */
[----:B------:R-:W-:Y:S02]  /*10480*/  IMAD.MOV.U32 R4, RZ, RZ, RZ ;  /* 0x000000ffff047224 */ /* 0x000fe400078e00ff */
[----:B------:R-:W-:-:S03]  /*10490*/  IMAD.HI R2, R3, -0x6db6db6d, R2 ;  /* 0x9249249303027827 */ /* 0x000fc600078e0202 */
[----:B------:R0:W-:Y:S01]  /*104a0*/  STL [R1+0x34], R4 ;  /* 0x0000340401007387 */ /* 0x0001e20000100800 */
[----:B------:R-:W-:Y:S01]  /*104b0*/  IMAD.MOV.U32 R11, RZ, RZ, R4 ;  /* 0x000000ffff0b7224 */ /* 0x000fe200078e0004 */
[----:B------:R-:W-:-:S04]  /*104c0*/  SHF.R.U32.HI R0, RZ, 0x1f, R2 ;  /* 0x0000001fff007819 */ /* 0x000fc80000011602 */
[----:B------:R-:W-:-:S05]  /*104d0*/  LEA.HI.SX32 R8, R2, R0, 0x1a ;  /* 0x0000000002087211 */ /* 0x000fca00078fd2ff */
[----:B------:R0:W-:Y:S04]  /*104e0*/  STL [R1+0x40], R8 ;  /* 0x0000400801007387 */ /* 0x0001e80000100800 */
[----:B------:R0:W-:Y:S01]  /*104f0*/  STL [R1+0x58], R10 ;  /* 0x0000580a01007387 */ /* 0x0001e20000100800 */
[----:B------:R-:W-:Y:S05]  /*10500*/  @!P0 BRA `(.L_x_3448) ;  /* 0x00000000007c8947 */ /* 0x000fea0003800000 */
[----:B------:R-:W-:-:S04]  /*10510*/  SHF.R.U32.HI R0, RZ, 0x10, R9 ;  /* 0x00000010ff007819 */ /* 0x000fc80000011609 */
[----:B------:R-:W-:-:S13]  /*10520*/  ISETP.NE.AND P0, PT, R0, RZ, PT ;  /* 0x000000ff0000720c */ /* 0x000fda0003f05270 */
[----:B------:R-:W0:Y:S02]  /*10530*/  @!P0 LDC R0, c[0x0][0x9f0] ;  /* 0x00027c00ff008b82 */ /* 0x000e240000000800 */
[----:B0-----:R-:W-:-:S04]  /*10540*/  IABS R4, R0 ;  /* 0x0000000000047213 */ /* 0x001fc80000000000 */
[----:B------:R-:W0:Y:S08]  /*10550*/  I2F.RP R2, R4 ;  /* 0x0000000400027306 */ /* 0x000e300000209400 */
[----:B0-----:R-:W0:Y:S02]  /*10560*/  MUFU.RCP R2, R2 ;  /* 0x0000000200027308 */ /* 0x001e240000001000 */
[----:B0-----:R-:W-:-:S06]  /*10570*/  VIADD R2, R2, 0xffffffe ;  /* 0x0ffffffe02027836 */ /* 0x001fcc0000000000 */
[----:B------:R-:W0:Y:S02]  /*10580*/  F2I.FTZ.U32.TRUNC.NTZ R3, R2 ;  /* 0x0000000200037305 */ /* 0x000e24000021f000 */
[----:B0-----:R-:W-:-:S04]  /*10590*/  IMAD.MOV R2, RZ, RZ, -R3 ;  /* 0x000000ffff027224 */ /* 0x001fc800078e0a03 */
[----:B------:R-:W-:Y:S02]  /*105a0*/  IMAD R5, R2, R4, RZ ;  /* 0x0000000402057224 */ /* 0x000fe400078e02ff */
[----:B------:R-:W-:-:S04]  /*105b0*/  IMAD.MOV.U32 R2, RZ, RZ, RZ ;  /* 0x000000ffff027224 */ /* 0x000fc800078e00ff */
[----:B-1----:R-:W-:Y:S01]  /*105c0*/  IMAD.HI.U32 R7, R3, R5, R2 ;  /* 0x0000000503077227 */ /* 0x002fe200078e0002 */
        /* <DEDUP_REMOVED lines=19> */
.L_x_3448:
[----:B------:R-:W-:Y:S05]  /*10700*/  BSYNC B0 ;  /* 0x0000000000007941 */ /* 0x000fea0003800000 */
.L_x_3447:
[----:B------:R-:W-:Y:S01]  /*10710*/  IMAD.MOV.U32 R0, RZ, RZ, R11 ;  /* 0x000000ffff007224 */ /* 0x000fe200078e000b */
[----:B------:R-:W-:Y:S03]  /*10720*/  BSSY B7, `(.L_x_3449) ;  /* 0x0000455000077945 */ /* 0x000fe60003800000 */
[----:B------:R-:W-:-:S05]  /*10730*/  IMAD R2, R10, R0, RZ ;  /* 0x000000000a027224 */ /* 0x000fca00078e02ff */
        /* <DEDUP_REMOVED lines=11> */
[----:B------:R-:W4:Y:S01]  /*107f0*/  LDC.64 R2, c[0x0][0xc60] ;  /* 0x00031800ff027b82 */ /* 0x000f220000000a00 */
[----:B------:R-:W3:Y:S01]  /*10800*/  FLO.U32 R0, UR4 ;  /* 0x0000000400007d00 */ /* 0x000ee200080e0000 */
[----:B------:R-:W-:Y:S01]  /*10810*/  ULDC.64 UR6, c[0x0][0x208] ;  /* 0x0000820000067ab9 */ /* 0x000fe20000000a00 */
[----:B---3--:R-:W-:-:S06]  /*10820*/  ISETP.EQ.U32.AND P0, PT, R0, R5, PT ;  /* 0x000000050000720c */ /* 0x008fcc0003f02070 */
[----:B------:R-:W4:Y:S07]  /*10830*/  POPC R5, UR4 ;  /* 0x0000000400057d09 */ /* 0x000f2e0008000000 */
[----:B----4-:R-:W3:Y:S01]  /*10840*/  @P0 ATOMG.E.ADD.STRONG.GPU PT, R3, desc[UR6][R2.64], R5 ;  /* 0x00000005020309a8 */ /* 0x010ee200081ee1c6 */
[----:B0-----:R-:W0:Y:S02]  /*10850*/  S2R R4, SR_LTMASK ;  /* 0x0000000000047919 */ /* 0x001e240000003900 */
[----:B0-----:R-:W-:-:S04]  /*10860*/  LOP3.LUT R4, R4, UR4, RZ, 0xc0, !PT ;  /* 0x0000000404047c12 */ /* 0x001fc8000f8ec0ff */
[----:B-1----:R-:W0:Y:S01]  /*10870*/  POPC R7, R4 ;  /* 0x0000000400077309 */ /* 0x002e220000000000 */
[----:B---3--:R-:W0:Y:S02]  /*10880*/  SHFL.IDX PT, R0, R3, R0, 0x1f ;  /* 0x00001f0003007589 */ /* 0x008e2400000e0000 */
[----:B0-----:R-:W-:-:S05]  /*10890*/  IADD3 R0, R0, UR38, R7 ;  /* 0x0000002600007c10 */ /* 0x001fca000fffe007 */
[----:B------:R3:W-:Y:S01]  /*108a0*/  STL [R1], R0 ;  /* 0x0000000001007387 */ /* 0x0007e20000100800 */
[----:B------:R-:W-:Y:S05]  /*108b0*/  BRA `(.L_x_3451) ;  /* 0x0000004000ec7947 */ /* 0x000fea0003800000 */
.L_x_3450:
        /* <DEDUP_REMOVED lines=8> */
[----:B0-----:R-:W-:Y:S02]  /*10940*/  IMAD.U32 R4, RZ, RZ, UR6 ;  /* 0x00000006ff047e24 */ /* 0x001fe4000f8e00ff */
[----:B------:R-:W0:Y:S01]  /*10950*/  LDC.64 R2, c[0x4][R2] ;  /* 0x0100000002027b82 */ /* 0x000e220000000a00 */
[----:B------:R-:W-:Y:S02]  /*10960*/  IMAD.U32 R5, RZ, RZ, UR7 ;  /* 0x00000007ff057e24 */ /* 0x000fe4000f8e00ff */
[----:B------:R-:W-:Y:S02]  /*10970*/  IMAD.U32 R6, RZ, RZ, UR8 ;  /* 0x00000008ff067e24 */ /* 0x000fe4000f8e00ff */
[----:B-1----:R-:W-:-:S02]  /*10980*/  IMAD.U32 R7, RZ, RZ, UR9 ;  /* 0x00000009ff077e24 */ /* 0x002fc4000f8e00ff */
[----:B------:R-:W-:Y:S02]  /*10990*/  IMAD.U32 R10, RZ, RZ, UR4 ;  /* 0x00000004ff0a7e24 */ /* 0x000fe4000f8e00ff */
[----:B--2---:R-:W-:Y:S02]  /*109a0*/  IMAD.U32 R11, RZ, RZ, UR5 ;  /* 0x00000005ff0b7e24 */ /* 0x004fe4000f8e00ff */
[----:B------:R-:W-:Y:S02]  /*109b0*/  IMAD.MOV.U32 R8, RZ, RZ, 0x70 ;  /* 0x00000070ff087424 */ /* 0x000fe400078e00ff */
[----:B------:R-:W-:Y:S02]  /*109c0*/  IMAD.MOV.U32 R12, RZ, RZ, 0x1 ;  /* 0x00000001ff0c7424 */ /* 0x000fe400078e00ff */
[----:B------:R-:W-:-:S07]  /*109d0*/  IMAD.MOV.U32 R13, RZ, RZ, RZ ;  /* 0x000000ffff0d7224 */ /* 0x000fce00078e00ff */
[----:B------:R-:W-:-:S07]  /*109e0*/  LEPC R20, `(.L_x_3453) ;  /* 0x000000001014794e */ /* 0x000fce0000000000 */
[----:B0-----:R-:W-:Y:S05]  /*109f0*/  CALL.ABS.NOINC R2 ;  /* 0x0000000002007343 */ /* 0x001fea0003c00000 */
.L_x_3453:
[----:B------:R-:W-:Y:S05]  /*10a00*/  BSYNC B6 ;  /* 0x0000000000067941 */ /* 0x000fea0003800000 */
.L_x_3452:
        /* <DEDUP_REMOVED lines=9> */
[----:B0-----:R-:W-:Y:S02]  /*10aa0*/  IMAD.U32 R4, RZ, RZ, UR6 ;  /* 0x00000006ff047e24 */ /* 0x001fe4000f8e00ff */
[----:B------:R-:W-:Y:S02]  /*10ab0*/  IMAD.U32 R5, RZ, RZ, UR7 ;  /* 0x00000007ff057e24 */ /* 0x000fe4000f8e00ff */
[----:B------:R-:W-:Y:S02]  /*10ac0*/  IMAD.U32 R6, RZ, RZ, UR8 ;  /* 0x00000008ff067e24 */ /* 0x000fe4000f8e00ff */
[----:B-1----:R-:W-:-:S02]  /*10ad0*/  IMAD.U32 R7, RZ, RZ, UR9 ;  /* 0x00000009ff077e24 */ /* 0x002fc4000f8e00ff */
[----:B------:R-:W-:Y:S02]  /*10ae0*/  IMAD.U32 R10, RZ, RZ, UR4 ;  /* 0x00000004ff0a7e24 */ /* 0x000fe4000f8e00ff */
[----:B--2---:R-:W-:Y:S02]  /*10af0*/  IMAD.U32 R11, RZ, RZ, UR5 ;  /* 0x00000005ff0b7e24 */ /* 0x004fe4000f8e00ff */
[----:B------:R-:W-:Y:S02]  /*10b00*/  IMAD.MOV.U32 R8, RZ, RZ, 0x70 ;  /* 0x00000070ff087424 */ /* 0x000fe400078e00ff */
[----:B------:R-:W-:Y:S02]  /*10b10*/  IMAD.MOV.U32 R12, RZ, RZ, 0x1 ;  /* 0x00000001ff0c7424 */ /* 0x000fe400078e00ff */
[----:B---3--:R-:W-:-:S07]  /*10b20*/  IMAD.MOV.U32 R13, RZ, RZ, RZ ;  /* 0x000000ffff0d7224 */ /* 0x008fce00078e00ff */
[----:B------:R-:W-:-:S07]  /*10b30*/  LEPC R20, `(.L_x_3456) ;  /* 0x000000001014794e */ /* 0x000fce0000000000 */
[----:B----4-:R-:W-:Y:S05]  /*10b40*/  CALL.ABS.NOINC R2 ;  /* 0x0000000002007343 */ /* 0x010fea0003c00000 */
.L_x_3456:
        /* <DEDUP_REMOVED lines=16> */
.L_x_3455:
[----:B------:R-:W-:Y:S05]  /*10c50*/  BSYNC B6 ;  /* 0x0000000000067941 */ /* 0x000fea0003800000 */
.L_x_3454:
[----:B0-----:R-:W3:Y:S01]  /*10c60*/  LDL.LU R4, [R1+0x20] ;  /* 0x0000200001047983 */ /* 0x001ee20000300800 */
[----:B------:R-:W-:-:S03]  /*10c70*/  ULDC.64 UR4, c[0x0][0x9f8] ;  /* 0x00027e0000047ab9 */ /* 0x000fc60000000a00 */
[----:B-1----:R-:W4:Y:S01]  /*10c80*/  LDL R7, [R1+0x10] ;  /* 0x0000100001077983 */ /* 0x002f220000100800 */
[----:B------:R-:W-:Y:S01]  /*10c90*/  ISETP.NE.U32.AND P0, PT, RZ, UR4, PT ;  /* 0x00000004ff007c0c */ /* 0x000fe2000bf05070 */
[----:B------:R-:W-:Y:S02]  /*10ca0*/  ULDC.64 UR6, c[0x0][0x208] ;  /* 0x0000820000067ab9 */ /* 0x000fe40000000a00 */
[----:B------:R-:W5:Y:S01]  /*10cb0*/  LDL R0, [R1+0x38] ;  /* 0x0000380001007983 */ /* 0x000f620000100800 */
[----:B------:R-:W-:-:S13]  /*10cc0*/  ISETP.NE.AND.EX P0, PT, RZ, UR5, PT, P0 ;  /* 0x00000005ff007c0c */ /* 0x000fda000bf05300 */
[----:B------:R-:W-:-:S04]  /*10cd0*/  @P0 IADD3 R2, P1, R17, UR4, RZ ;  /* 0x0000000411020c10 */ /* 0x000fc8000ff3e0ff */
[----:B---3--:R-:W-:Y:S01]  /*10ce0*/  @P0 IADD3.X R3, R4, UR5, RZ, P1, !PT ;  /* 0x0000000504030c10 */ /* 0x008fe20008ffe4ff */
[----:B------:R-:W-:-:S04]  /*10cf0*/  ULDC.64 UR4, c[0x0][0xa08] ;  /* 0x0002820000047ab9 */ /* 0x000fc80000000a00 */
[----:B----4-:R0:W3:Y:S02]  /*10d00*/  @P0 LDG.E R7, desc[UR6][R2.64] ;  /* 0x0000000602070981 */ /* 0x0100e4000c1e1900 */
[----:B0-----:R-:W0:Y:S01]  /*10d10*/  LDC.64 R2, c[0x0][0x418] ;  /* 0x00010600ff027b82 */ /* 0x001e220000000a00 */
[----:B-----5:R-:W-:Y:S01]  /*10d20*/  VIADD R0, R0, 0xffffffff ;  /* 0xffffffff00007836 */ /* 0x020fe20000000000 */
[----:B---3--:R-:W-:Y:S01]  /*10d30*/  SHF.R.S32.HI R8, RZ, 0x1f, R7 ;  /* 0x0000001fff087819 */ /* 0x008fe20000011407 */
        /* <DEDUP_REMOVED lines=11> */
.L_x_3565:
[----:B0-----:R-:W3:Y:S01]  /*10df0*/  LDL.LU R4, [R1+0x1c] ;  /* 0x00001c0001047983 */ /* 0x001ee20000300800 */
[----:B------:R-:W-:Y:S02]  /*10e00*/  PLOP3.LUT P1, PT, PT, PT, PT, 0x8, 0x0 ;  /* 0x000000000000781c */ /* 0x000fe40003f2e170 */
[----:B-1----:R-:W-:Y:S01]  /*10e10*/  ISETP.NE.AND P0, PT, R14, RZ, PT ;  /* 0x000000ff0e00720c */ /* 0x002fe20003f05270 */
[----:B------:R0:W-:Y:S01]  /*10e20*/  STL [R1+0x8], R0 ;  /* 0x0000080001007387 */ /* 0x0001e20000100800 */
[----:B---3--:R-:W-:-:S09]  /*10e30*/  LOP3.LUT R4, R4, 0xfffffffe, RZ, 0xc0, !PT ;  /* 0xfffffffe04047812 */ /* 0x008fd200078ec0ff */
[----:B------:R-:W-:-:S05]  /*10e40*/  @P1 LOP3.LUT R4, R4, 0x1, RZ, 0xfc, !PT ;  /* 0x0000000104041812 */ /* 0x000fca00078efcff */
[----:B------:R0:W-:Y:S01]  /*10e50*/  STL [R1+0x1c], R4 ;  /* 0x00001c0401007387 */ /* 0x0001e20000100800 */
[----:B------:R-:W-:Y:S05]  /*10e60*/  @P0 BRA `(.L_x_3458) ;  /* 0x00000004003c0947 */ /* 0x000fea0003800000 */
[----:B------:R-:W-:-:S03]  /*10e70*/  UMOV UR4, 0xffffffff ;  /* 0xffffffff00047882 */ /* 0x000fc60000000000 */
[----:B------:R-:W-:Y:S05]  /*10e80*/  BRA.DIV UR4, `(.L_x_3459) ;  /* 0x0000005204807947 */ /* 0x000fea000b800000 */
[----:B------:R-:W-:-:S13]  /*10e90*/  ELECT P6, URZ, PT ;  /* 0x00000000003f782f */ /* 0x000fda00038c0000 */
.L_x_3568:
        /* <DEDUP_REMOVED lines=25> */
.L_x_3460:
[----:B-1----:R-:W3:Y:S01]  /*11030*/  LDL R2, [R1+0x14] ;  /* 0x0000140001027983 */ /* 0x002ee20000100800 */
[----:B0-----:R-:W-:Y:S01]  /*11040*/  IMAD R0, R19, 0x8, R18 ;  /* 0x0000000813007824 */ /* 0x001fe200078e0212 */
[----:B---3--:R-:W-:-:S04]  /*11050*/  SHF.L.U32 R2, R2, 0x1f, RZ ;  /* 0x0000001f02027819 */ /* 0x008fc800000006ff */
[----:B------:R-:W0:Y:S02]  /*11060*/  SYNCS.PHASECHK.TRANS64.TRYWAIT P0, [R0+URZ+0x36840], R2 ;  /* 0x03684002000075a7 */ /* 0x000e24000800017f */
[----:B0-----:R-:W-:Y:S05]  /*11070*/  @!P0 BRA `(.L_x_3461) ;  /* 0x0000005000248947 */ /* 0x001fea0003800000 */
.L_x_3569:
        /* <DEDUP_REMOVED lines=11> */
.L_x_3462:
[----:B------:R-:W3:Y:S04]  /*11130*/  LDL R4, [R1+0x8] ;  /* 0x0000080001047983 */ /* 0x000ee80000100800 */
[----:B------:R-:W4:Y:S04]  /*11140*/  LDL R3, [R1+0x18] ;  /* 0x0000180001037983 */ /* 0x000f280000100800 */
[----:B0-----:R-:W2:Y:S01]  /*11150*/  LDL.LU R2, [R1+0x1c] ;  /* 0x00001c0001027983 */ /* 0x001ea20000300800 */
        /* <DEDUP_REMOVED lines=10> */
[----:B------:R-:W-:-:S03]  /*11200*/  UMOV UR16, 0x40 ;  /* 0x0000004000107882 */ /* 0x000fc60000000000 */
[----:B------:R-:W-:-:S07]  /*11210*/  UIADD3 UR9, UR9, 0x36830, URZ ;  /* 0x0003683009097890 */ /* 0x000fce000fffe03f */
[----:B------:R-:W-:Y:S02]  /*11220*/  UIADD3 UR14, UR8, 0x21400, URZ ;  /* 0x00021400080e7890 */ /* 0x000fe4000fffe03f */
[----:B------:R-:W-:Y:S02]  /*11230*/  UIADD3 UR15, UR8, 0x24c00, URZ ;  /* 0x00024c00080f7890 */ /* 0x000fe4000fffe03f */
[----:B------:R-:W-:-:S03]  /*11240*/  UIADD3 UR17, UR8, 0x28400, URZ ;  /* 0x0002840008117890 */ /* 0x000fc6000fffe03f */
[----:B------:R-:W-:Y:S01]  /*11250*/  UMOV UR8, UR14 ;  /* 0x0000000e00087c82 */ /* 0x000fe20008000000 */
[----:B------:R-:W-:Y:S01]  /*11260*/  UMOV UR14, 0x80 ;  /* 0x00000080000e7882 */ /* 0x000fe20000000000 */
[----:B---3--:R-:W-:Y:S02]  /*11270*/  R2UR UR11, R4 ;  /* 0x00000000040b72ca */ /* 0x008fe400000e0000 */
[----:B----4-:R-:W-:Y:S02]  /*11280*/  R2UR UR5, R3 ;  /* 0x00000000030572ca */ /* 0x010fe400000e0000 */
[----:B--2---:R-:W-:-:S04]  /*11290*/  LOP3.LUT R2, R2, 0xfffffffe, RZ, 0xc0, !PT ;  /* 0xfffffffe02027812 */ /* 0x004fc800078ec0ff */
[----:B------:R-:W-:-:S07]  /*112a0*/  @P0 LOP3.LUT R2, R2, 0x1, RZ, 0xfc, !PT ;  /* 0x0000000102020812 */ /* 0x000fce00078efcff */
[----:B------:R-:W-:Y:S01]  /*112b0*/  UIMAD UR11, UR11, 0x70, UR5 ;  /* 0x000000700b0b78a4 */ /* 0x000fe2000f8e0205 */
[----:B------:R1:W-:Y:S01]  /*112c0*/  STL [R1+0x1c], R2 ;  /* 0x00001c0201007387 */ /* 0x0003e20000100800 */
[----:B------:R-:W-:-:S09]  /*112d0*/  UIADD3.X UR5, URZ, UR37, URZ, UP0, !UPT ;  /* 0x000000253f057290 */ /* 0x000fd200087fe43f */
[----:B------:R0:W-:Y:S02]  /*112e0*/  UTMALDG.4D [UR8], [UR4], desc[UR6] ;  /* 0x00000608040075b4 */ /* 0x0001e40008019000 */
[----:B0-----:R-:W-:Y:S01]  /*112f0*/  UMOV UR8, UR15 ;  /* 0x0000000f00087c82 */ /* 0x001fe20008000000 */
[----:B------:R-:W-:Y:S02]  /*11300*/  UMOV UR10, UR16 ;  /* 0x00000010000a7c82 */ /* 0x000fe40008000000 */
[----:B------:R0:W-:Y:S02]  /*11310*/  UTMALDG.4D [UR8], [UR4], desc[UR6] ;  /* 0x00000608040075b4 */ /* 0x0001e40008019000 */
[----:B0-----:R-:W-:Y:S01]  /*11320*/  UMOV UR8, UR17 ;  /* 0x0000001100087c82 */ /* 0x001fe20008000000 */
[----:B------:R-:W-:Y:S02]  /*11330*/  UMOV UR10, UR14 ;  /* 0x0000000e000a7c82 */ /* 0x000fe40008000000 */
[----:B------:R1:W-:Y:S02]  /*11340*/  UTMALDG.4D [UR8], [UR4], desc[UR6] ;  /* 0x00000608040075b4 */ /* 0x0003e40008019000 */
[----:B-1----:R-:W-:Y:S01]  /*11350*/  NOP ;  /* 0x0000000000007918 */ /* 0x002fe20000000000 */
.L_x_3458:
[----:B------:R-:W3:Y:S04]  /*11360*/  LDL.LU R3, [R1+0x30] ;  /* 0x0000300001037983 */ /* 0x000ee80000300800 */
[----:B------:R-:W4:Y:S04]  /*11370*/  LDL.LU R5, [R1+0x2c] ;  /* 0x00002c0001057983 */ /* 0x000f280000300800 */
[----:B0-----:R-:W5:Y:S01]  /*11380*/  LDL.LU R4, [R1+0x3c] ;  /* 0x00003c0001047983 */ /* 0x001f620000300800 */
        /* <DEDUP_REMOVED lines=9> */
[----:B---3--:R-:W-:Y:S02]  /*11420*/  SHF.R.S32.HI R0, RZ, 0x1f, R3 ;  /* 0x0000001fff007819 */ /* 0x008fe40000011403 */
[----:B----4-:R-:W-:-:S03]  /*11430*/  SEL R5, R5, RZ, !P0 ;  /* 0x000000ff05057207 */ /* 0x010fc60004000000 */
[----:B------:R-:W-:Y:S01]  /*11440*/  IMAD R0, R0, UR4, RZ ;  /* 0x0000000400007c24 */ /* 0x000fe2000f8e02ff */
[----:B-----5:R-:W-:-:S03]  /*11450*/  SEL R4, R4, RZ, !P0 ;  /* 0x000000ff04047207 */ /* 0x020fc60004000000 */
        /* <DEDUP_REMOVED lines=18> */
[----:B--2---:R-:W-:Y:S02]  /*11580*/  IMAD.U32 R11, RZ, RZ, UR5 ;  /* 0x00000005ff0b7e24 */ /* 0x004fe4000f8e00ff */
[----:B------:R-:W-:Y:S02]  /*11590*/  IMAD.MOV.U32 R8, RZ, RZ, 0x70 ;  /* 0x00000070ff087424 */ /* 0x000fe400078e00ff */
[----:B------:R-:W-:Y:S02]  /*115a0*/  IMAD.MOV.U32 R12, RZ, RZ, 0x1 ;  /* 0x00000001ff0c7424 */ /* 0x000fe400078e00ff */
[----:B------:R-:W-:-:S07]  /*115b0*/  IMAD.MOV.U32 R13, RZ, RZ, RZ ;  /* 0x000000ffff0d7224 */ /* 0x000fce00078e00ff */
[----:B------:R-:W-:-:S07]  /*115c0*/  LEPC R20, `(.L_x_3464) ;  /* 0x000000001014794e */ /* 0x000fce0000000000 */
[----:B0-----:R-:W-:Y:S05]  /*115d0*/  CALL.ABS.NOINC R2 ;  /* 0x0000000002007343 */ /* 0x001fea0003c00000 */
.L_x_3464:
[----:B------:R-:W-:Y:S05]  /*115e0*/  BSYNC B6 ;  /* 0x0000000000067941 */ /* 0x000fea0003800000 */
.L_x_3463:
[----:B0-----:R-:W3:Y:S01]  /*115f0*/  LDL.LU R0, [R1+0x3c] ;  /* 0x00003c0001007983 */ /* 0x001ee20000300800 */
[----:B------:R-:W0:Y:S01]  /*11600*/  LDC R8, c[0x0][0x448] ;  /* 0x00011200ff087b82 */ /* 0x000e220000000800 */
[----:B------:R-:W-:Y:S01]  /*11610*/  ULDC.64 UR4, c[0x0][0x2d8] ;  /* 0x0000b60000047ab9 */ /* 0x000fe20000000a00 */
[----:B------:R-:W-:Y:S01]  /*11620*/  ULDC.64 UR6, c[0x0][0x280] ;  /* 0x0000a00000067ab9 */ /* 0x000fe20000000a00 */
[----:B------:R-:W4:Y:S04]  /*11630*/  LDL.LU R4, [R1+0x30] ;  /* 0x0000300001047983 */ /* 0x000f280000300800 */
[----:B------:R-:W4:Y:S04]  /*11640*/  LDL.LU.64 R2, [R1+0x50] ;  /* 0x0000500001027983 */ /* 0x000f280000300a00 */
[----:B------:R-:W3:Y:S04]  /*11650*/  LDL.LU R6, [R1+0x2c] ;  /* 0x00002c0001067983 */ /* 0x000ee80000300800 */
[----:B------:R-:W3:Y:S01]  /*11660*/  LDL.LU R5, [R1+0x4] ;  /* 0x0000040001057983 */ /* 0x000ee20000300800 */
[----:B0-----:R-:W-:Y:S01]  /*11670*/  ISETP.NE.AND P0, PT, R8, 0x1, PT ;  /* 0x000000010800780c */ /* 0x001fe20003f05270 */
[----:B------:R-:W2:-:S12]  /*11680*/  S2R R9, SR_TID.X ;  /* 0x0000000000097919 */ /* 0x000e980000002100 */
[----:B------:R-:W0:Y:S01]  /*11690*/  @P0 LDC R7, c[0x0][0x450] ;  /* 0x00011400ff070b82 */ /* 0x000e220000000800 */
[----:B--2---:R-:W-:-:S05]  /*116a0*/  IMAD.SHL.U32 R11, R9, 0x8, RZ ;  /* 0x00000008090b7824 */ /* 0x004fca00078e00ff */
[----:B------:R-:W-:-:S04]  /*116b0*/  LOP3.LUT R11, R11, 0x38, RZ, 0xc0, !PT ;  /* 0x000000380b0b7812 */ /* 0x000fc800078ec0ff */
        /* <DEDUP_REMOVED lines=9> */
[----:B------:R-:W-:Y:S01]  /*11750*/  ULDC.64 UR4, c[0x0][0x2d0] ;  /* 0x0000b40000047ab9 */ /* 0x000fe20000000a00 */
[C---:B-1----:R-:W-:Y:S01]  /*11760*/  LOP3.LUT R6, R4.reuse, 0x7f, RZ, 0xc0, !PT ;  /* 0x0000007f04067812 */ /* 0x042fe200078ec0ff */
[----:B------:R-:W-:-:S03]  /*11770*/  IMAD.SHL.U32 R4, R4, 0x10, RZ ;  /* 0x0000001004047824 */ /* 0x000fc600078e00ff */
[----:B------:R-:W-:-:S04]  /*11780*/  SHF.R.U32.HI R6, RZ, 0x3, R6 ;  /* 0x00000003ff067819 */ /* 0x000fc80000011606 */
[----:B------:R-:W-:Y:S02]  /*11790*/  LOP3.LUT R4, R6, 0x70, R4, 0xf8, !PT ;  /* 0x0000007006047812 */ /* 0x000fe400078ef804 */
[----:B------:R-:W1:Y:S01]  /*117a0*/  @P0 LDC R6, c[0x0][0x44c] ;  /* 0x00011300ff060b82 */ /* 0x000e620000000800 */
[----:B------:R-:W-:Y:S02]  /*117b0*/  IMAD.SHL.U32 R5, R5, 0x80, RZ ;  /* 0x0000008005057824 */ /* 0x000fe400078e00ff */
[----:B------:R-:W-:-:S03]  /*117c0*/  IMAD.IADD R3, R3, 0x1, R0 ;  /* 0x0000000103037824 */ /* 0x000fc600078e0200 */
[----:B------:R-:W-:-:S05]  /*117d0*/  LOP3.LUT R0, R4, R5, RZ, 0xfc, !PT ;  /* 0x0000000504007212 */ /* 0x000fca00078efcff */
        /* <DEDUP_REMOVED lines=15> */
[----:B------:R-:W-:Y:S02]  /*118d0*/  ISETP.GE.AND P1, PT, R10, UR4, PT ;  /* 0x000000040a007c0c */ /* 0x000fe4000bf26270 */
[----:B------:R0:W5:Y:S01]  /*118e0*/  LDL R10, [R1+0x24] ;  /* 0x00002400010a7983 */ /* 0x0001620000100800 */
[----:B------:R-:W-:Y:S01]  /*118f0*/  IMAD R0, R0, UR5, R4 ;  /* 0x0000000500007c24 */ /* 0x000fe2000f8e0204 */
[----:B------:R-:W-:Y:S02]  /*11900*/  LOP3.LUT R9, R11, 0x80, RZ, 0xfc, !PT ;  /* 0x000000800b097812 */ /* 0x000fe400078efcff */
[----:B------:R-:W-:Y:S01]  /*11910*/  LEA R4, P3, R2, UR6, 0x1 ;  /* 0x0000000602047c11 */ /* 0x000fe2000f8608ff */
[----:B------:R-:W-:Y:S01]  /*11920*/  IMAD.IADD R0, R3, 0x1, R0 ;  /* 0x0000000103007824 */ /* 0x000fe200078e0200 */
        /* <DEDUP_REMOVED lines=8> */
[----:B------:R-:W-:-:S05]  /*119b0*/  SHF.R.U32.HI R6, RZ, 0x3, R6 ;  /* 0x00000003ff067819 */ /* 0x000fca0000011606 */
[----:B------:R-:W-:Y:S02]  /*119c0*/  IMAD.IADD R0, R6, 0x1, R5 ;  /* 0x0000000106007824 */ /* 0x000fe400078e0205 */
[----:B------:R-:W0:Y:S02]  /*119d0*/  S2R R6, SR_TID.X ;  /* 0x0000000000067919 */ /* 0x000e240000002100 */
[----:B------:R-:W-:Y:S01]  /*119e0*/  VIADD R5, R0, 0x10 ;  /* 0x0000001000057836 */ /* 0x000fe20000000000 */
[----:B------:R-:W-:Y:S01]  /*119f0*/  SHFL.IDX PT, R9, R3, 0x1, 0x181f ;  /* 0x00381f0003097f89 */ /* 0x000fe200000e0000 */
[----:B0-----:R-:W-:-:S03]  /*11a00*/  IMAD.SHL.U32 R11, R6, 0x8, RZ ;  /* 0x00000008060b7824 */ /* 0x001fc600078e00ff */
[----:B------:R-:W-:Y:S02]  /*11a10*/  SHFL.IDX PT, R6, R3, RZ, 0x181f ;  /* 0x00181fff03067589 */ /* 0x000fe400000e0000 */
[----:B------:R-:W-:Y:S01]  /*11a20*/  LOP3.LUT R11, R11, 0x38, RZ, 0xc0, !PT ;  /* 0x000000380b0b7812 */ /* 0x000fe200078ec0ff */
[----:B------:R-:W-:Y:S01]  /*11a30*/  ULDC.64 UR4, c[0x0][0x208] ;  /* 0x0000820000047ab9 */ /* 0x000fe20000000a00 */
[----:B--2---:R-:W-:Y:S02]  /*11a40*/  IMAD R2, R7, R8, RZ ;  /* 0x0000000807027224 */ /* 0x004fe400078e02ff */
[----:B------:R-:W0:Y:S03]  /*11a50*/  SHFL.IDX PT, R7, R4, RZ, 0x181f ;  /* 0x00181fff04077589 */ /* 0x000e2600000e0000 */
[-C--:B------:R-:W-:Y:S02]  /*11a60*/  ISETP.GE.AND P4, PT, R0, R2.reuse, PT ;  /* 0x000000020000720c */ /* 0x080fe40003f86270 */
[----:B------:R-:W-:-:S02]  /*11a70*/  ISETP.GE.AND P3, PT, R5, R2, PT ;  /* 0x000000020500720c */ /* 0x000fc40003f66270 */
[----:B------:R-:W1:Y:S09]  /*11a80*/  SHFL.IDX PT, R5, R4, 0x1, 0x181f ;  /* 0x00381f0004057f89 */ /* 0x000e7200000e0000 */
[----:B0-----:R-:W-:-:S05]  /*11a90*/  @!P4 LEA R7, P5, R11, R7, 0x1 ;  /* 0x000000070b07c211 */ /* 0x001fca00078a08ff */
[----:B------:R-:W-:-:S05]  /*11aa0*/  @!P4 IMAD.X R6, RZ, RZ, R6, P5 ;  /* 0x000000ffff06c224 */ /* 0x000fca00028e0606 */
[----:B------:R-:W-:-:S04]  /*11ab0*/  @!P4 LOP3.LUT R7, R7, R6, RZ, 0x3c, !PT ;  /* 0x000000060707c212 */ /* 0x000fc800078e3cff */
[----:B------:R-:W-:Y:S02]  /*11ac0*/  @!P4 LOP3.LUT R6, R7, R6, RZ, 0x3c, !PT ;  /* 0x000000060706c212 */ /* 0x000fe400078e3cff */
[----:B-1----:R-:W-:Y:S02]  /*11ad0*/  @!P3 LEA R8, P5, R11, R5, 0x1 ;  /* 0x000000050b08b211 */ /* 0x002fe400078a08ff */
[----:B------:R-:W-:-:S03]  /*11ae0*/  @!P4 LOP3.LUT R7, R7, R6, RZ, 0x3c, !PT ;  /* 0x000000060707c212 */ /* 0x000fc600078e3cff */
[----:B------:R-:W-:Y:S02]  /*11af0*/  @!P3 IMAD.X R5, RZ, RZ, R9, P5 ;  /* 0x000000ffff05b224 */ /* 0x000fe400028e0609 */
[----:B-----5:R-:W-:Y:S04]  /*11b00*/  @!P4 LDGSTS.E.BYPASS.LTC128B.128 [R10+0x15400], desc[UR4][R6.64], !P2 ;  /* 0x15400000060acfae */ /* 0x020fe8000d101d44 */
[----:B------:R-:W-:Y:S04]  /*11b10*/  @!P4 LDGSTS.E.BYPASS.LTC128B.128 [R10+0x19400], desc[UR4][R6.64+0x80], !P1 ;  /* 0x19400080060acfae */ /* 0x000fe8000c901d44 */
[----:B------:R0:W-:Y:S02]  /*11b20*/  @!P4 LDGSTS.E.BYPASS.LTC128B.128 [R10+0x1d400], desc[UR4][R6.64+0x100], !P0 ;  /* 0x1d400100060acfae */ /* 0x0001e4000c101d44 */
[----:B0-----:R-:W-:-:S02]  /*11b30*/  @!P3 IMAD.MOV.U32 R6, RZ, RZ, R8 ;  /* 0x000000ffff06b224 */ /* 0x001fc400078e0008 */
[----:B------:R-:W-:Y:S02]  /*11b40*/  @!P3 IMAD.MOV.U32 R7, RZ, RZ, R5 ;  /* 0x000000ffff07b224 */ /* 0x000fe400078e0005 */
[----:B------:R-:W-:-:S03]  /*11b50*/  VIADD R5, R0, 0x20 ;  /* 0x0000002000057836 */ /* 0x000fc60000000000 */
        /* <DEDUP_REMOVED lines=10> */
[----:B------:R-:W-:-:S03]  /*11c00*/  VIADD R5, R0, 0x30 ;  /* 0x0000003000057836 */ /* 0x000fc60000000000 */
        /* <DEDUP_REMOVED lines=33> */
[----:B------:R-:W-:Y:S02]  /*11e20*/  @!P3 LDGSTS.E.BYPASS.LTC128B.128 [R10+0x17c00], desc[UR4][R6.64], !P2 ;  /* 0x17c00000060abfae */ /* 0x000fe4000d101d44 */
[----:B------:R-:W-:Y:S02]  /*11e30*/  ISETP.GE.AND P4, PT, R5, R2, PT ;  /* 0x000000020500720c */ /* 0x000fe40003f86270 */
[----:B------:R-:W0:Y:S04]  /*11e40*/  SHFL.IDX PT, R5, R4, 0x6, 0x181f ;  /* 0x00d81f0004057f89 */ /* 0x000e2800000e0000 */
[----:B------:R-:W-:Y:S04]  /*11e50*/  @!P3 LDGSTS.E.BYPASS.LTC128B.128 [R10+0x1bc00], desc[UR4][R6.64+0x80], !P1 ;  /* 0x1bc00080060abfae */ /* 0x000fe8000c901d44 */
[----:B------:R1:W-:Y:S04]  /*11e60*/  @!P3 LDGSTS.E.BYPASS.LTC128B.128 [R10+0x1fc00], desc[UR4][R6.64+0x100], !P0 ;  /* 0x1fc00100060abfae */ /* 0x0003e8000c101d44 */
[----:B-1----:R-:W1:Y:S01]  /*11e70*/  SHFL.IDX PT, R6, R3, 0x6, 0x181f ;  /* 0x00d81f0003067f89 */ /* 0x002e6200000e0000 */
        /* <DEDUP_REMOVED lines=8> */
[----:B------:R0:W2:Y:S02]  /*11f00*/  SHFL.IDX PT, R3, R4, 0x7, 0x181f ;  /* 0x00f81f0004037f89 */ /* 0x0000a400000e0000 */
.L_x_3586:
[----:B------:R-:W-:Y:S01]  /*11f10*/  VIADD R0, R0, 0x70 ;  /* 0x0000007000007836 */ /* 0x000fe20000000000 */
[----:B------:R-:W-:Y:S04]  /*11f20*/  BSSY B0, `(.L_x_3466) ;  /* 0x000000f000007945 */ /* 0x000fe80003800000 */
[----:B------:R-:W-:-:S13]  /*11f30*/  ISETP.GE.AND P3, PT, R0, R2, PT ;  /* 0x000000020000720c */ /* 0x000fda0003f66270 */
[----:B------:R-:W-:Y:S05]  /*11f40*/  @P3 BRA `(.L_x_3467) ;  /* 0x0000000000303947 */ /* 0x000fea0003800000 */
[----:B0-----:R-:W0:Y:S01]  /*11f50*/  S2R R4, SR_TID.X ;  /* 0x0000000000047919 */ /* 0x001e220000002100 */
[----:B------:R-:W-:Y:S01]  /*11f60*/  ULDC.64 UR4, c[0x0][0x208] ;  /* 0x0000820000047ab9 */ /* 0x000fe20000000a00 */
[----:B0-----:R-:W-:-:S05]  /*11f70*/  IMAD.SHL.U32 R4, R4, 0x8, RZ ;  /* 0x0000000804047824 */ /* 0x001fca00078e00ff */
[----:B------:R-:W-:-:S04]  /*11f80*/  LOP3.LUT R4, R4, 0x38, RZ, 0xc0, !PT ;  /* 0x0000003804047812 */ /* 0x000fc800078ec0ff */
[----:B--2---:R-:W-:-:S05]  /*11f90*/  LEA R2, P3, R4, R3, 0x1 ;  /* 0x0000000304027211 */ /* 0x004fca00078608ff */
[----:B-1----:R-:W-:-:S05]  /*11fa0*/  IMAD.X R3, RZ, RZ, R5, P3 ;  /* 0x000000ffff037224 */ /* 0x002fca00018e0605 */
[----:B------:R-:W-:Y:S01]  /*11fb0*/  @!PT LDS RZ, [RZ] ;  /* 0x00000000fffff984 */ /* 0x000fe20000000800 */
[----:B------:R-:W-:Y:S01]  /*11fc0*/  @!PT LDS RZ, [RZ] ;  /* 0x00000000fffff984 */ /* 0x000fe20000000800 */
[----:B------:R-:W-:Y:S01]  /*11fd0*/  @!PT LDS RZ, [RZ] ;  /* 0x00000000fffff984 */ /* 0x000fe20000000800 */
[----:B------:R3:W-:Y:S04]  /*11fe0*/  LDGSTS.E.BYPASS.LTC128B.128 [R10+0x18c00], desc[UR4][R2.64], !P2 ;  /* 0x18c00000020a7fae */ /* 0x0007e8000d101d44 */
[----:B------:R3:W-:Y:S04]  /*11ff0*/  LDGSTS.E.BYPASS.LTC128B.128 [R10+0x1cc00], desc[UR4][R2.64+0x80], !P1 ;  /* 0x1cc00080020a7fae */ /* 0x0007e8000c901d44 */
[----:B------:R3:W-:Y:S02]  /*12000*/  LDGSTS.E.BYPASS.LTC128B.128 [R10+0x20c00], desc[UR4][R2.64+0x100], !P0 ;  /* 0x20c00100020a7fae */ /* 0x0007e4000c101d44 */
.L_x_3467:
[----:B------:R-:W-:Y:S05]  /*12010*/  BSYNC B0 ;  /* 0x0000000000007941 */ /* 0x000fea0003800000 */
.L_x_3466:
[----:B------:R-:W-:Y:S01]  /*12020*/  NOP ;  /* 0x0000000000007918 */ /* 0x000fe20000000000 */
[----:B------:R-:W-:Y:S01]  /*12030*/  PLOP3.LUT P0, PT, PT, PT, PT, 0x80, 0x0 ;  /* 0x000000000000781c */ /* 0x000fe20003f0f070 */
[----:B0-----:R-:W-:-:S12]  /*12040*/  VIADD R6, R18, 0x36800 ;  /* 0x0003680012067836 */ /* 0x001fd80000000000 */
.L_x_3468:
        /* <DEDUP_REMOVED lines=18> */
.L_x_3587:
[----:B------:R-:W-:Y:S05]  /*12170*/  BSYNC B0 ;  /* 0x0000000000007941 */ /* 0x000fea0003800000 */
.L_x_3469:
        /* <DEDUP_REMOVED lines=55> */
.L_x_3477:
[----:B------:R-:W-:Y:S01]  /*124f0*/  IMAD R3, R9, 0x8, R18 ;  /* 0x0000000809037824 */ /* 0x000fe200078e0212 */
[----:B------:R-:W-:Y:S01]  /*12500*/  SHF.L.U32 R2, R13, 0x1f, RZ ;  /* 0x0000001f0d027819 */ /* 0x000fe200000006ff */
[----:B------:R-:W-:Y:S03]  /*12510*/  BSSY B3, `(.L_x_3478) ;  /* 0x0000003000037945 */ /* 0x000fe60003800000 */
[----:B------:R-:W1:Y:S02]  /*12520*/  SYNCS.PHASECHK.TRANS64.TRYWAIT P0, [R3+URZ+0x36840], R2 ;  /* 0x03684002030075a7 */ /* 0x000e64000800017f */
[----:B-1----:R-:W-:Y:S05]  /*12530*/  @!P0 BRA `(.L_x_3479) ;  /* 0x0000004800248947 */ /* 0x002fea0003800000 */
.L_x_3588:
[----:B------:R-:W-:Y:S05]  /*12540*/  BSYNC B3 ;  /* 0x0000000000037941 */ /* 0x000fea0003800000 */
.L_x_3478:
[----:B------:R-:W2:Y:S01]  /*12550*/  S2R R7, SR_TID.X ;  /* 0x0000000000077919 */ /* 0x000ea20000002100 */
[----:B------:R-:W-:Y:S01]  /*12560*/  BSSY B3, `(.L_x_3480) ;  /* 0x000000b000037945 */ /* 0x000fe20003800000 */
[----:B--2---:R-:W-:-:S04]  /*12570*/  LOP3.LUT R7, R7, 0x7f, RZ, 0xc0, !PT ;  /* 0x0000007f07077812 */ /* 0x004fc800078ec0ff */
[----:B------:R-:W-:-:S13]  /*12580*/  ISETP.NE.AND P1, PT, R7, RZ, PT ;  /* 0x000000ff0700720c */ /* 0x000fda0003f25270 */
[----:B------:R-:W-:Y:S05]  /*12590*/  @P1 BRA `(.L_x_3481) ;  /* 0x00000000001c1947 */ /* 0x000fea0003800000 */
[----:B------:R-:W2:Y:S01]  /*125a0*/  S2R R7, SR_TID.X ;  /* 0x0000000000077919 */ /* 0x000ea20000002100 */
[----:B-1----:R-:W-:-:S04]  /*125b0*/  IMAD.MOV.U32 R2, RZ, RZ, 0xa800 ;  /* 0x0000a800ff027424 */ /* 0x002fc800078e00ff */
[----:B------:R3:W-:Y:S01]  /*125c0*/  SYNCS.ARRIVE.TRANS64 RZ, [R3+URZ+0x36830], R2 ;  /* 0x0368300203ff79a7 */ /* 0x0007e2000800003f */
[----:B--2---:R-:W-:-:S04]  /*125d0*/  LOP3.LUT R7, R7, 0x1f, RZ, 0xc0, !PT ;  /* 0x0000001f07077812 */ /* 0x004fc800078ec0ff */
[----:B------:R-:W-:-:S13]  /*125e0*/  ISETP.NE.AND P0, PT, R7, RZ, PT ;  /* 0x000000ff0700720c */ /* 0x000fda0003f05270 */
[----:B---3--:R-:W-:Y:S05]  /*125f0*/  @!P0 BRA `(.L_x_3481) ;  /* 0x0000000000048947 */ /* 0x008fea0003800000 */
[----:B------:R-:W-:Y:S01]  /*12600*/  BPT.TRAP 0x1 ;  /* 0x000000040000795c */ /* 0x000fe20000300000 */
.L_x_3481:
[----:B------:R-:W-:Y:S05]  /*12610*/  BSYNC B3 ;  /* 0x0000000000037941 */ /* 0x000fea0003800000 */
.L_x_3480:
        /* <DEDUP_REMOVED lines=12> */
.L_x_3482:
        /* <DEDUP_REMOVED lines=16> */
.L_x_3483:
        /* <DEDUP_REMOVED lines=16> */
.L_x_3484:
        /* <DEDUP_REMOVED lines=10> */
[----:B------:R-:W2:Y:S01]  /*12980*/  LDL.LU R7, [R1+0x14] ;  /* 0x0000140001077983 */ /* 0x000ea20000300800 */
[----:B------:R-:W-:Y:S01]  /*12990*/  IMAD R3, R19, 0x8, R6 ;  /* 0x0000000813037824 */ /* 0x000fe200078e0206 */
[----:B------:R-:W-:Y:S01]  /*129a0*/  BSSY B3, `(.L_x_3485) ;  /* 0x0000004000037945 */ /* 0x000fe20003800000 */
[----:B--2---:R-:W-:-:S04]  /*129b0*/  SHF.L.U32 R2, R7, 0x1f, RZ ;  /* 0x0000001f07027819 */ /* 0x004fc800000006ff */
[----:B------:R-:W1:Y:S02]  /*129c0*/  SYNCS.PHASECHK.TRANS64.TRYWAIT P0, [R3+URZ+0x60], R2 ;  /* 0x00006002030075a7 */ /* 0x000e64000800017f */
[----:B-1----:R-:W-:Y:S05]  /*129d0*/  @!P0 BRA `(.L_x_3486) ;  /* 0x0000004400108947 */ /* 0x002fea0003800000 */
.L_x_3589:
[----:B------:R-:W-:Y:S05]  /*129e0*/  BSYNC B3 ;  /* 0x0000000000037941 */ /* 0x000fea0003800000 */
.L_x_3485:
[----:B------:R-:W-:Y:S01]  /*129f0*/  BSSY B3, `(.L_x_3487) ;  /* 0x000000c000037945 */ /* 0x000fe20003800000 */
[----:B0-----:R-:W-:Y:S02]  /*12a00*/  IMAD.MOV.U32 R10, RZ, RZ, 0x0 ;  /* 0x00000000ff0a7424 */ /* 0x001fe400078e00ff */
[----:B------:R-:W-:Y:S01]  /*12a10*/  IMAD.MOV.U32 R11, RZ, RZ, 0x14f00000 ;  /* 0x14f00000ff0b7424 */ /* 0x000fe200078e00ff */
[----:B------:R-:W-:Y:S06]  /*12a20*/  @P1 BRA `(.L_x_3488) ;  /* 0x0000000000201947 */ /* 0x000fec0003800000 */
[----:B------:R-:W0:Y:S01]  /*12a30*/  S2R R7, SR_TID.X ;  /* 0x0000000000077919 */ /* 0x000e220000002100 */
[----:B-1----:R-:W-:Y:S02]  /*12a40*/  IMAD R2, R19, 0x8, R18 ;  /* 0x0000000813027824 */ /* 0x002fe400078e0212 */
[----:B------:R-:W-:-:S04]  /*12a50*/  IMAD.MOV.U32 R3, RZ, RZ, 0xa800 ;  /* 0x0000a800ff037424 */ /* 0x000fc800078e00ff */
[----:B------:R2:W-:Y:S01]  /*12a60*/  SYNCS.ARRIVE.TRANS64 RZ, [R2+URZ+0x36850], R3 ;  /* 0x0368500302ff79a7 */ /* 0x0005e2000800003f */
[----:B0-----:R-:W-:-:S04]  /*12a70*/  LOP3.LUT R7, R7, 0x1f, RZ, 0xc0, !PT ;  /* 0x0000001f07077812 */ /* 0x001fc800078ec0ff */
[----:B------:R-:W-:-:S13]  /*12a80*/  ISETP.NE.AND P0, PT, R7, RZ, PT ;  /* 0x000000ff0700720c */ /* 0x000fda0003f05270 */
[----:B--2---:R-:W-:Y:S05]  /*12a90*/  @!P0 BRA `(.L_x_3488) ;  /* 0x0000000000048947 */ /* 0x004fea0003800000 */
[----:B------:R-:W-:Y:S01]  /*12aa0*/  BPT.TRAP 0x1 ;  /* 0x000000040000795c */ /* 0x000fe20000300000 */
.L_x_3488:
[----:B------:R-:W-:Y:S05]  /*12ab0*/  BSYNC B3 ;  /* 0x0000000000037941 */ /* 0x000fea0003800000 */
.L_x_3487:
[----:B------:R-:W2:Y:S04]  /*12ac0*/  LDL R8, [R1+0x18] ;  /* 0x0000180001087983 */ /* 0x000ea80000100800 */
[----:B------:R-:W2:Y:S01]  /*12ad0*/  LDL.LU R7, [R1+0x8] ;  /* 0x0000080001077983 */ /* 0x000ea20000300800 */
[----:B------:R-:W-:Y:S01]  /*12ae0*/  R2UR UR10, R14 ;  /* 0x000000000e0a72ca */ /* 0x000fe200000e0000 */
[C-C-:B-1----:R-:W-:Y:S01]  /*12af0*/  IMAD R3, R19.reuse, 0x8, R18.reuse ;  /* 0x0000000813037824 */ /* 0x142fe200078e0212 */
        /* <DEDUP_REMOVED lines=9> */
.L_x_3489:
        /* <DEDUP_REMOVED lines=15> */
.L_x_3490:
        /* <DEDUP_REMOVED lines=15> */
.L_x_3491:
        /* <DEDUP_REMOVED lines=12> */
.L_x_3476:
[----:B------:R-:W-:Y:S05]  /*12e30*/  BSYNC B1 ;  /* 0x0000000000017941 */ /* 0x000fea0003800000 */
.L_x_3475:
[----:B0-----:R-:W2:Y:S01]  /*12e40*/  LDL.LU R0, [R1+0x38] ;  /* 0x0000380001007983 */ /* 0x001ea20000300800 */
[----:B------:R-:W-:-:S03]  /*12e50*/  IMAD.MOV.U32 R19, RZ, RZ, R9 ;  /* 0x000000ffff137224 */ /* 0x000fc600078e0009 */
[----:B------:R0:W-:Y:S02]  /*12e60*/  STL [R1+0x14], R13 ;  /* 0x0000140d01007387 */ /* 0x0001e40000100800 */
[----:B0-2---:R-:W-:-:S07]  /*12e70*/  VIADD R0, R0, 0xfffffffd ;  /* 0xfffffffd00007836 */ /* 0x005fce0000000000 */
.L_x_3474:
[----:B------:R-:W-:Y:S05]  /*12e80*/  BSYNC B2 ;  /* 0x0000000000027941 */ /* 0x000fea0003800000 */
.L_x_3473:
[----:B------:R-:W-:Y:S01]  /*12e90*/  VIADD R12, R12, 0xfffffffe ;  /* 0xfffffffe0c0c7836 */ /* 0x000fe20000000000 */
[----:B------:R-:W-:-:S04]  /*12ea0*/  LOP3.LUT R4, RZ, R4, RZ, 0x33, !PT ;  /* 0x00000004ff047212 */ /* 0x000fc800078e33ff */
[----:B------:R-:W-:-:S13]  /*12eb0*/  ISETP.NE.AND P0, PT, R12, R4, PT ;  /* 0x000000040c00720c */ /* 0x000fda0003f05270 */
[----:B------:R-:W-:Y:S05]  /*12ec0*/  @!P0 BRA `(.L_x_3472) ;  /* 0x0000001400cc8947 */ /* 0x000fea0003800000 */
[----:B------:R-:W-:-:S07]  /*12ed0*/  IMAD.MOV.U32 R9, RZ, RZ, R17 ;  /* 0x000000ffff097224 */ /* 0x000fce00078e0011 */
.L_x_3526:
        /* <DEDUP_REMOVED lines=36> */
.L_x_3494:
[----:B------:R-:W-:Y:S01]  /*13120*/  IMAD R3, R4, 0x8, R18 ;  /* 0x0000000804037824 */ /* 0x000fe200078e0212 */
[----:B------:R-:W-:Y:S01]  /*13130*/  SHF.L.U32 R2, R5, 0x1f, RZ ;  /* 0x0000001f05027819 */ /* 0x000fe200000006ff */
[----:B------:R-:W-:Y:S03]  /*13140*/  BSSY B2, `(.L_x_3495) ;  /* 0x0000003000027945 */ /* 0x000fe60003800000 */
[----:B------:R-:W1:Y:S02]  /*13150*/  SYNCS.PHASECHK.TRANS64.TRYWAIT P0, [R3+URZ+0x36840], R2 ;  /* 0x03684002030075a7 */ /* 0x000e64000800017f */
[----:B-1----:R-:W-:Y:S05]  /*13160*/  @!P0 BRA `(.L_x_3496) ;  /* 0x0000003c00408947 */ /* 0x002fea0003800000 */
.L_x_3590:
[----:B------:R-:W-:Y:S05]  /*13170*/  BSYNC B2 ;  /* 0x0000000000027941 */ /* 0x000fea0003800000 */
.L_x_3495:
        /* <DEDUP_REMOVED lines=12> */
.L_x_3498:
[----:B------:R-:W-:Y:S05]  /*13240*/  BSYNC B2 ;  /* 0x0000000000027941 */ /* 0x000fea0003800000 */
.L_x_3497:
        /* <DEDUP_REMOVED lines=12> */
.L_x_3499:
        /* <DEDUP_REMOVED lines=16> */
.L_x_3500:
        /* <DEDUP_REMOVED lines=16> */
.L_x_3501:
        /* <DEDUP_REMOVED lines=16> */
.L_x_3591:
[----:B------:R-:W-:Y:S05]  /*13610*/  BSYNC B2 ;  /* 0x0000000000027941 */ /* 0x000fea0003800000 */
.L_x_3502:
        /* <DEDUP_REMOVED lines=11> */
.L_x_3505:
[----:B------:R-:W-:Y:S05]  /*136d0*/  BSYNC B2 ;  /* 0x0000000000027941 */ /* 0x000fea0003800000 */
.L_x_3504:
        /* <DEDUP_REMOVED lines=12> */
.L_x_3506:
        /* <DEDUP_REMOVED lines=15> */
.L_x_3507:
        /* <DEDUP_REMOVED lines=15> */
.L_x_3508:
        /* <DEDUP_REMOVED lines=12> */
.L_x_3493:
[----:B------:R-:W-:Y:S05]  /*13a40*/  BSYNC B1 ;  /* 0x0000000000017941 */ /* 0x000fea0003800000 */
.L_x_3492:
        /* <DEDUP_REMOVED lines=36> */
.L_x_3511:
[----:B------:R-:W-:Y:S01]  /*13c90*/  IMAD R2, R19, 0x8, R18 ;  /* 0x0000000813027824 */ /* 0x000fe200078e0212 */
[----:B------:R-:W-:Y:S01]  /*13ca0*/  SHF.L.U32 R3, R12, 0x1f, RZ ;  /* 0x0000001f0c037819 */ /* 0x000fe200000006ff */
[----:B------:R-:W-:Y:S03]  /*13cb0*/  BSSY B2, `(.L_x_3512) ;  /* 0x0000003000027945 */ /* 0x000fe60003800000 */
[----:B------:R-:W2:Y:S02]  /*13cc0*/  SYNCS.PHASECHK.TRANS64.TRYWAIT P0, [R2+URZ+0x36840], R3 ;  /* 0x03684003020075a7 */ /* 0x000ea4000800017f */
[----:B--2---:R-:W-:Y:S05]  /*13cd0*/  @!P0 BRA `(.L_x_3513) ;  /* 0x00000030008c8947 */ /* 0x004fea0003800000 */
.L_x_3592:
[----:B------:R-:W-:Y:S05]  /*13ce0*/  BSYNC B2 ;  /* 0x0000000000027941 */ /* 0x000fea0003800000 */
.L_x_3512:
        /* <DEDUP_REMOVED lines=12> */
.L_x_3515:
[----:B------:R-:W-:Y:S05]  /*13db0*/  BSYNC B2 ;  /* 0x0000000000027941 */ /* 0x000fea0003800000 */
.L_x_3514:
        /* <DEDUP_REMOVED lines=13> */
.L_x_3516:
        /* <DEDUP_REMOVED lines=16> */
.L_x_3517:
        /* <DEDUP_REMOVED lines=16> */
.L_x_3518:
        /* <DEDUP_REMOVED lines=15> */
.L_x_3593:
[----:B------:R-:W-:Y:S05]  /*14180*/  BSYNC B2 ;  /* 0x0000000000027941 */ /* 0x000fea0003800000 */
.L_x_3519:
[----:B------:R-:W-:Y:S01]  /*14190*/  BSSY B2, `(.L_x_3521) ;  /* 0x000000b000027945 */ /* 0x000fe20003800000 */
[----:B------:R-:W-:Y:S02]  /*141a0*/  IMAD.MOV.U32 R10, RZ, RZ, 0x0 ;  /* 0x00000000ff0a7424 */ /* 0x000fe400078e00ff */
[----:B------:R-:W-:Y:S01]  /*141b0*/  IMAD.MOV.U32 R11, RZ, RZ, 0x14f00000 ;  /* 0x14f00000ff0b7424 */ /* 0x000fe200078e00ff */
[----:B------:R-:W-:Y:S06]  /*141c0*/  @P1 BRA `(.L_x_3522) ;  /* 0x00000000001c1947 */ /* 0x000fec0003800000 */
[----:B------:R-:W1:Y:S02]  /*141d0*/  S2R R3, SR_TID.X ;  /* 0x0000000000037919 */ /* 0x000e640000002100 */
[----:B-1----:R-:W-:Y:S01]  /*141e0*/  LOP3.LUT R15, R3, 0x1f, RZ, 0xc0, !PT ;  /* 0x0000001f030f7812 */ /* 0x002fe200078ec0ff */
[----:B------:R-:W-:-:S03]  /*141f0*/  IMAD.MOV.U32 R3, RZ, RZ, 0xa800 ;  /* 0x0000a800ff037424 */ /* 0x000fc600078e00ff */
[----:B------:R-:W-:Y:S01]  /*14200*/  ISETP.NE.AND P0, PT, R15, RZ, PT ;  /* 0x000000ff0f00720c */ /* 0x000fe20003f05270 */
[----:B------:R1:W-:-:S12]  /*14210*/  SYNCS.ARRIVE.TRANS64 RZ, [R2+URZ+0x50], R3 ;  /* 0x0000500302ff79a7 */ /* 0x0003d8000800003f */
[----:B-1----:R-:W-:Y:S05]  /*14220*/  @!P0 BRA `(.L_x_3522) ;  /* 0x0000000000048947 */ /* 0x002fea0003800000 */
[----:B------:R-:W-:Y:S01]  /*14230*/  BPT.TRAP 0x1 ;  /* 0x000000040000795c */ /* 0x000fe20000300000 */
.L_x_3522:
[----:B------:R-:W-:Y:S05]  /*14240*/  BSYNC B2 ;  /* 0x0000000000027941 */ /* 0x000fea0003800000 */
.L_x_3521:
        /* <DEDUP_REMOVED lines=12> */
.L_x_3523:
        /* <DEDUP_REMOVED lines=15> */
.L_x_3524:
        /* <DEDUP_REMOVED lines=15> */
.L_x_3525:
        /* <DEDUP_REMOVED lines=12> */
.L_x_3510:
[----:B------:R-:W-:Y:S05]  /*145b0*/  BSYNC B1 ;  /* 0x0000000000017941 */ /* 0x000fea0003800000 */
.L_x_3509:
[----:B------:R-:W2:Y:S01]  /*145c0*/  LDL R2, [R1+0x28] ;  /* 0x0000280001027983 */ /* 0x000ea20000100800 */
[----:B------:R-:W-:Y:S01]  /*145d0*/  VIADD R0, R0, 0xfffffffe ;  /* 0xfffffffe00007836 */ /* 0x000fe20000000000 */
[----:B--2---:R-:W-:-:S13]  /*145e0*/  ISETP.GT.AND P0, PT, R7, R2, PT ;  /* 0x000000020700720c */ /* 0x004fda0003f04270 */
[----:B------:R-:W-:Y:S05]  /*145f0*/  @P0 BRA `(.L_x_3526) ;  /* 0xffffffe800380947 */ /* 0x000fea000383ffff */
.L_x_3472:
[----:B------:R-:W-:Y:S05]  /*14600*/  BSYNC B0 ;  /* 0x0000000000007941 */ /* 0x000fea0003800000 */
.L_x_3471:
        /* <DEDUP_REMOVED lines=19> */
.L_x_3528:
[----:B------:R-:W-:Y:S05]  /*14740*/  BSYNC B0 ;  /* 0x0000000000007941 */ /* 0x000fea0003800000 */
.L_x_3527:
        /* <DEDUP_REMOVED lines=11> */
.L_x_3594:
[----:B------:R-:W-:Y:S05]  /*14800*/  BSYNC B1 ;  /* 0x0000000000017941 */ /* 0x000fea0003800000 */
.L_x_3531:
        /* <DEDUP_REMOVED lines=9> */
.L_x_3534:
[----:B------:R-:W-:Y:S05]  /*148a0*/  BSYNC B1 ;  /* 0x0000000000017941 */ /* 0x000fea0003800000 */
.L_x_3533:
        /* <DEDUP_REMOVED lines=12> */
.L_x_3535:
        /* <DEDUP_REMOVED lines=15> */
.L_x_3536:
        /* <DEDUP_REMOVED lines=15> */
.L_x_3537:
        /* <DEDUP_REMOVED lines=10> */
.L_x_3530:
[----:B------:R-:W-:Y:S05]  /*14bf0*/  BSYNC B0 ;  /* 0x0000000000007941 */ /* 0x000fea0003800000 */
.L_x_3529:
[----:B------:R-:W2:Y:S01]  /*14c00*/  LDL.LU R4, [R1+0x14] ;  /* 0x0000140001047983 */ /* 0x000ea20000300800 */
[----:B------:R-:W-:-:S05]  /*14c10*/  VIADD R19, R19, 0x1 ;  /* 0x0000000113137836 */ /* 0x000fca0000000000 */
[----:B------:R-:W-:-:S04]  /*14c20*/  ISETP.NE.AND P0, PT, R19, 0x2, PT ;  /* 0x000000021300780c */ /* 0x000fc80003f05270 */
[----:B------:R-:W-:Y:S02]  /*14c30*/  SEL R0, RZ, 0x1, P0 ;  /* 0x00000001ff007807 */ /* 0x000fe40000000000 */
[----:B------:R-:W-:Y:S02]  /*14c40*/  SEL R19, R19, RZ, P0 ;  /* 0x000000ff13137207 */ /* 0x000fe40000000000 */
[----:B--2---:R-:W-:-:S05]  /*14c50*/  LOP3.LUT R4, R4, R0, RZ, 0x3c, !PT ;  /* 0x0000000004047212 */ /* 0x004fca00078e3cff */
[----:B------:R2:W-:Y:S02]  /*14c60*/  STL [R1+0x14], R4 ;  /* 0x0000140401007387 */ /* 0x0005e40000100800 */
.L_x_3451:
[----:B------:R-:W-:Y:S05]  /*14c70*/  BSYNC B7 ;  /* 0x0000000000077941 */ /* 0x000fea0003800000 */
.L_x_3449:
        /* <DEDUP_REMOVED lines=14> */
.L_x_3538:
[----:B------:R-:W3:Y:S01]  /*14d60*/  S2R R0, SR_TID.X ;  /* 0x0000000000007919 */ /* 0x000ee20000002100 */
[----:B------:R-:W-:Y:S01]  /*14d70*/  UMOV UR4, 0xffffffff ;  /* 0xffffffff00047882 */ /* 0x000fe20000000000 */
[----:B---3--:R-:W-:-:S04]  /*14d80*/  LOP3.LUT R16, R0, 0x1f, RZ, 0xc0, !PT ;  /* 0x0000001f00107812 */ /* 0x008fc800078ec0ff */
[----:B------:R-:W-:Y:S01]  /*14d90*/  ISETP.NE.AND P0, PT, R16, 0x1f, PT ;  /* 0x0000001f1000780c */ /* 0x000fe20003f05270 */
[----:B------:R-:W-:-:S12]  /*14da0*/  BRA.DIV UR4, `(.L_x_3540) ;  /* 0x0000002204947947 */ /* 0x000fd8000b800000 */
[----:B------:R-:W3:Y:S01]  /*14db0*/  LDL.LU R3, [R1] ;  /* 0x0000000001037983 */ /* 0x000ee20000300800 */
[----:B------:R-:W-:-:S03]  /*14dc0*/  ULDC UR4, c[0x0][0xc3c] ;  /* 0x00030f0000047ab9 */ /* 0x000fc60000000800 */
[----:B0-2---:R-:W2:Y:S01]  /*14dd0*/  LDL R4, [R1+0xc] ;  /* 0x00000c0001047983 */ /* 0x005ea20000100800 */
[----:B------:R-:W-:Y:S01]  /*14de0*/  ULDC.64 UR6, c[0x0][0x208] ;  /* 0x0000820000067ab9 */ /* 0x000fe20000000a00 */
[----:B---3--:R-:W-:Y:S02]  /*14df0*/  IMAD.MOV.U32 R10, RZ, RZ, R3 ;  /* 0x000000ffff0a7224 */ /* 0x008fe400078e0003 */
[----:B--2---:R-:W-:-:S05]  /*14e00*/  IMAD.IADD R0, R4, 0x1, R16 ;  /* 0x0000000104007824 */ /* 0x004fca00078e0210 */
[----:B------:R-:W-:-:S13]  /*14e10*/  ISETP.GE.OR P1, PT, R0, UR4, !P0 ;  /* 0x0000000400007c0c */ /* 0x000fda000c726670 */
[----:B------:R-:W0:Y:S08]  /*14e20*/  @!P1 LDC.64 R2, c[0x0][0xc80] ;  /* 0x00032000ff029b82 */ /* 0x000e300000000a00 */
[----:B-1----:R-:W1:Y:S01]  /*14e30*/  @!P1 LDC.64 R4, c[0x0][0xc78] ;  /* 0x00031e00ff049b82 */ /* 0x002e620000000a00 */
        /* <DEDUP_REMOVED lines=32> */
.L_x_3604:
[----:B------:R-:W-:Y:S02]  /*15040*/  ULDC UR4, c[0x0][0xc38] ;  /* 0x00030e0000047ab9 */ /* 0x000fe40000000800 */
[----:B------:R-:W-:-:S04]  /*15050*/  IMAD.U32 R3, RZ, RZ, UR4 ;  /* 0x00000004ff037e24 */ /* 0x000fc8000f8e00ff */
[----:B-1----:R-:W-:-:S04]  /*15060*/  IMAD R9, R9, R3, RZ ;  /* 0x0000000309097224 */ /* 0x002fc800078e02ff */
[----:B------:R-:W-:-:S05]  /*15070*/  IMAD.IADD R4, R8, 0x1, R9 ;  /* 0x0000000108047824 */ /* 0x000fca00078e0209 */
[----:B------:R-:W-:-:S13]  /*15080*/  ISETP.GT.AND P6, PT, R4, R0, PT ;  /* 0x000000000400720c */ /* 0x000fda0003fc4270 */
[----:B------:R-:W-:Y:S05]  /*15090*/  @P6 BRA `(.L_x_3541) ;  /* 0x0000000000b06947 */ /* 0x000fea0003800000 */
.L_x_3544:
        /* <DEDUP_REMOVED lines=38> */
.L_x_3612:
[----:B------:R-:W-:Y:S02]  /*15300*/  ULDC UR4, c[0x0][0xc38] ;  /* 0x00030e0000047ab9 */ /* 0x000fe40000000800 */
[----:B------:R-:W-:-:S04]  /*15310*/  IMAD.U32 R3, RZ, RZ, UR4 ;  /* 0x00000004ff037e24 */ /* 0x000fc8000f8e00ff */
[----:B-1----:R-:W-:-:S04]  /*15320*/  IMAD R9, R9, R3, RZ ;  /* 0x0000000309097224 */ /* 0x002fc800078e02ff */
[----:B------:R-:W-:-:S05]  /*15330*/  IMAD.IADD R4, R9, 0x1, R4 ;  /* 0x0000000109047824 */ /* 0x000fca00078e0204 */
[----:B------:R-:W-:-:S13]  /*15340*/  ISETP.GT.AND P6, PT, R4, R0, PT ;  /* 0x000000000400720c */ /* 0x000fda0003fc4270 */
[----:B------:R-:W-:Y:S05]  /*15350*/  @!P6 BRA `(.L_x_3544) ;  /* 0xfffffffc0050e947 */ /* 0x000fea000383ffff */
.L_x_3541:
[----:B------:R-:W-:Y:S01]  /*15360*/  IMAD.IADD R9, R4, 0x1, -R9 ;  /* 0x0000000104097824 */ /* 0x000fe200078e0a09 */
[----:B------:R-:W-:-:S03]  /*15370*/  UMOV UR4, 0xffffffff ;  /* 0xffffffff00047882 */ /* 0x000fc60000000000 */
[----:B------:R-:W-:-:S05]  /*15380*/  IMAD R4, R2, R3, R9 ;  /* 0x0000000302047224 */ /* 0x000fca00078e0209 */
[----:B------:R-:W-:Y:S01]  /*15390*/  ISETP.GT.AND P6, PT, R4, R0, PT ;  /* 0x000000000400720c */ /* 0x000fe20003fc4270 */
[----:B------:R-:W-:-:S12]  /*153a0*/  BRA.DIV UR4, `(.L_x_3545) ;  /* 0x00000026044c7947 */ /* 0x000fd8000b800000 */
[----:B------:R-:W-:-:S04]  /*153b0*/  VOTE.ANY R8, PT, !P6 ;  /* 0x0000000000087806 */ /* 0x000fc800070e0100 */
[----:B------:R-:W1:Y:S02]  /*153c0*/  POPC R4, R8 ;  /* 0x0000000800047309 */ /* 0x000e640000000000 */
[----:B-1----:R1:W2:Y:S04]  /*153d0*/  SHFL.IDX PT, R5, R5, R4, 0x1f ;  /* 0x00001f0405057589 */ /* 0x0022a800000e0000 */
[----:B------:R1:W3:Y:S02]  /*153e0*/  SHFL.IDX PT, R7, R7, R4, 0x1f ;  /* 0x00001f0407077589 */ /* 0x0002e400000e0000 */
.L_x_3617:
[----:B------:R-:W-:-:S13]  /*153f0*/  ISETP.NE.AND P0, PT, R8, RZ, PT ;  /* 0x000000ff0800720c */ /* 0x000fda0003f05270 */
[----:B------:R-:W-:Y:S05]  /*15400*/  @!P0 BRA `(.L_x_3546) ;  /* 0x0000000000148947 */ /* 0x000fea0003800000 */
[----:B------:R-:W-:Y:S01]  /*15410*/  UMOV UR4, 0xffffffff ;  /* 0xffffffff00047882 */ /* 0x000fe20000000000 */
[----:B------:R-:W-:Y:S02]  /*15420*/  VIADD R12, R4, 0xffffffff ;  /* 0xffffffff040c7836 */ /* 0x000fe40000000000 */
[----:B------:R-:W-:Y:S05]  /*15430*/  BRA.DIV UR4, `(.L_x_3547) ;  /* 0x0000002604847947 */ /* 0x000fea000b800000 */
[----:B0-----:R0:W4:Y:S02]  /*15440*/  SHFL.IDX PT, R2, R2, R12, 0x1f ;  /* 0x00001f0c02027589 */ /* 0x00112400000e0000 */
.L_x_3620:
[----:B----4-:R-:W-:-:S07]  /*15450*/  IMAD.MOV.U32 R6, RZ, RZ, R2 ;  /* 0x000000ffff067224 */ /* 0x010fce00078e0002 */
.L_x_3546:
[----:B------:R-:W4:Y:S01]  /*15460*/  LDL.LU R10, [R1+0xc] ;  /* 0x00000c00010a7983 */ /* 0x000f220000300800 */
[----:B------:R-:W-:Y:S01]  /*15470*/  IMAD R9, R6, R3, R9 ;  /* 0x0000000306097224 */ /* 0x000fe200078e0209 */
[----:B--2---:R-:W-:-:S03]  /*15480*/  IABS R6, R5 ;  /* 0x0000000500067213 */ /* 0x004fc60000000000 */
[----:B------:R-:W-:Y:S01]  /*15490*/  IMAD.IADD R0, R0, 0x1, -R9 ;  /* 0x0000000100007824 */ /* 0x000fe200078e0a09 */
[----:B0-----:R-:W0:Y:S01]  /*154a0*/  I2F.RP R2, R6 ;  /* 0x0000000600027306 */ /* 0x001e220000209400 */
[----:B------:R2:W-:Y:S02]  /*154b0*/  STL [R1], R9 ;  /* 0x0000000901007387 */ /* 0x0005e40000100800 */
[----:B--2---:R-:W-:-:S05]  /*154c0*/  IABS R9, R5 ;  /* 0x0000000500097213 */ /* 0x004fca0000000000 */
[----:B0-----:R-:W0:Y:S01]  /*154d0*/  MUFU.RCP R2, R2 ;  /* 0x0000000200027308 */ /* 0x001e220000001000 */
[----:B------:R-:W-:Y:S02]  /*154e0*/  IMAD.MOV R9, RZ, RZ, -R9 ;  /* 0x000000ffff097224 */ /* 0x000fe400078e0a09 */
[----:B0-----:R-:W-:-:S05]  /*154f0*/  VIADD R2, R2, 0xffffffe ;  /* 0x0ffffffe02027836 */ /* 0x001fca0000000000 */
[----:B------:R-:W0:Y:S02]  /*15500*/  F2I.FTZ.U32.TRUNC.NTZ R3, R2 ;  /* 0x0000000200037305 */ /* 0x000e24000021f000 */
[----:B0-----:R-:W-:-:S04]  /*15510*/  IMAD.MOV R2, RZ, RZ, -R3 ;  /* 0x000000ffff027224 */ /* 0x001fc800078e0a03 */
        /* <DEDUP_REMOVED lines=11> */
[----:B---3--:R-:W-:-:S04]  /*155d0*/  IABS R6, R7 ;  /* 0x0000000700067213 */ /* 0x008fc80000000000 */
        /* <DEDUP_REMOVED lines=32> */
[----:B----4-:R-:W-:Y:S02]  /*157e0*/  IMAD.IADD R10, R4, 0x1, R10 ;  /* 0x00000001040a7824 */ /* 0x010fe400078e020a */
[----:B-1----:R-:W-:Y:S02]  /*157f0*/  IMAD.IADD R4, R0, 0x1, -R5 ;  /* 0x0000000100047824 */ /* 0x002fe400078e0a05 */
[----:B------:R-:W-:-:S05]  /*15800*/  IMAD R0, R3, 0x10000, R2 ;  /* 0x0001000003007824 */ /* 0x000fca00078e0202 */
[----:B------:R0:W-:Y:S04]  /*15810*/  STL [R1+0x8], R0 ;  /* 0x0000080001007387 */ /* 0x0001e80000100800 */
[----:B------:R0:W-:Y:S04]  /*15820*/  STL [R1+0xc], R10 ;  /* 0x00000c0a01007387 */ /* 0x0001e80000100800 */
[----:B------:R0:W-:Y:S01]  /*15830*/  STL [R1+0x4], R4 ;  /* 0x0000040401007387 */ /* 0x0001e20000100800 */
[----:B------:R-:W-:Y:S05]  /*15840*/  BRA `(.L_x_3548) ;  /* 0x0000000000287947 */ /* 0x000fea0003800000 */
.L_x_3542:
        /* <DEDUP_REMOVED lines=10> */
.L_x_3548:
[----:B-1----:R-:W2:Y:S04]  /*158f0*/  LDL R3, [R1+0x8] ;  /* 0x0000080001037983 */ /* 0x002ea80000100800 */
[----:B------:R-:W3:Y:S04]  /*15900*/  LDL R2, [R1+0xc] ;  /* 0x00000c0001027983 */ /* 0x000ee80000100800 */
[----:B0-----:R-:W4:Y:S04]  /*15910*/  LDL R4, [R1] ;  /* 0x0000000001047983 */ /* 0x001f280000100800 */
[----:B------:R-:W4:Y:S01]  /*15920*/  LDL R5, [R1+0x4] ;  /* 0x0000040001057983 */ /* 0x000f220000100800 */
[----:B------:R-:W-:Y:S05]  /*15930*/  WARPSYNC.ALL ;  /* 0x0000000000007948 */ /* 0x000fea0003800000 */
[----:B------:R-:W0:Y:S02]  /*15940*/  S2R R0, SR_TID.X ;  /* 0x0000000000007919 */ /* 0x000e240000002100 */
[----:B0-----:R-:W-:Y:S01]  /*15950*/  LOP3.LUT R0, R0, 0x1f, RZ, 0xc0, !PT ;  /* 0x0000001f00007812 */ /* 0x001fe200078ec0ff */
[----:B------:R-:W-:Y:S03]  /*15960*/  BAR.SYNC.DEFER_BLOCKING 0x4, 0x180 ;  /* 0x0106000000007b1d */ /* 0x000fe60000010000 */
[----:B------:R-:W-:-:S13]  /*15970*/  ISETP.NE.AND P0, PT, R0, RZ, PT ;  /* 0x000000ff0000720c */ /* 0x000fda0003f05270 */
[----:B------:R-:W-:Y:S01]  /*15980*/  @!P0 MOV R0, 0x400 ;  /* 0x0000040000008802 */ /* 0x000fe20000000f00 */
[----:B--2---:R-:W-:Y:S02]  /*15990*/  IMAD.MOV.U32 R6, RZ, RZ, R3 ;  /* 0x000000ffff067224 */ /* 0x004fe400078e0003 */
[----:B------:R-:W0:Y:S01]  /*159a0*/  @!P0 S2R R3, SR_CgaCtaId ;  /* 0x0000000000038919 */ /* 0x000e220000008800 */
[----:B---3--:R-:W-:Y:S01]  /*159b0*/  IMAD.MOV.U32 R7, RZ, RZ, R2 ;  /* 0x000000ffff077224 */ /* 0x008fe200078e0002 */
[----:B0-----:R-:W-:-:S05]  /*159c0*/  @!P0 LEA R18, R3, R0, 0x18 ;  /* 0x0000000003128211 */ /* 0x001fca00078ec0ff */
[----:B----4-:R0:W-:Y:S01]  /*159d0*/  @!P0 STS.128 [R18+0x368d0], R4 ;  /* 0x0368d00412008388 */ /* 0x0101e20000000c00 */
[----:B------:R-:W-:Y:S06]  /*159e0*/  BAR.ARV 0x5, 0x180 ;  /* 0x0146000000007b1d */ /* 0x000fec0000002000 */
.L_x_3539:
[----:B------:R-:W2:Y:S01]  /*159f0*/  LDL R0, [R1+0xc] ;  /* 0x00000c0001007983 */ /* 0x000ea20000100800 */
[----:B------:R-:W-:Y:S02]  /*15a00*/  ULDC UR4, c[0x0][0xc3c] ;  /* 0x00030f0000047ab9 */ /* 0x000fe40000000800 */
[----:B--2---:R-:W-:-:S13]  /*15a10*/  ISETP.GE.AND P0, PT, R0, UR4, PT ;  /* 0x0000000400007c0c */ /* 0x004fda000bf06270 */
[----:B------:R-:W-:Y:S05]  /*15a20*/  @!P0 BRA `(.L_x_3549) ;  /* 0xffffffa400308947 */ /* 0x000fea000383ffff */
[----:B------:R-:W-:Y:S05]  /*15a30*/  BSYNC B8 ;  /* 0x0000000000087941 */ /* 0x000fea0003800000 */
.L_x_3443:
[----:B-1----:R-:W3:Y:S01]  /*15a40*/  LDL.LU R0, [R1+0x48] ;  /* 0x0000480001007983 */ /* 0x002ee20000300800 */
[----:B------:R-:W-:Y:S01]  /*15a50*/  BSSY B0, `(.L_x_3550) ;  /* 0x000000b000007945 */ /* 0x000fe20003800000 */
[----:B0-2---:R-:W0:Y:S01]  /*15a60*/  S2R R5, SR_CgaCtaId ;  /* 0x0000000000057919 */ /* 0x005e220000008800 */
        /* <DEDUP_REMOVED lines=9> */
.L_x_3621:
[----:B------:R-:W-:Y:S05]  /*15b00*/  BSYNC B0 ;  /* 0x0000000000007941 */ /* 0x000fea0003800000 */
.L_x_3550:
[----:B------:R-:W-:-:S03]  /*15b10*/  UMOV UR4, 0xffffffff ;  /* 0xffffffff00047882 */ /* 0x000fc60000000000 */
[----:B------:R-:W-:Y:S05]  /*15b20*/  BRA.DIV UR4, `(.L_x_3552) ;  /* 0x0000002204047947 */ /* 0x000fea000b800000 */
[----:B------:R-:W1:Y:S02]  /*15b30*/  S2R R2, SR_TID.X ;  /* 0x0000000000027919 */ /* 0x000e640000002100 */
[----:B-1----:R-:W-:-:S04]  /*15b40*/  SHF.R.U32.HI R2, RZ, 0x5, R2 ;  /* 0x00000005ff027819 */ /* 0x002fc80000011602 */
[----:B------:R-:W-:-:S05]  /*15b50*/  LOP3.LUT R2, R2, 0x3, RZ, 0xc0, !PT ;  /* 0x0000000302027812 */ /* 0x000fca00078ec0ff */
[----:B------:R1:W2:Y:S02]  /*15b60*/  SHFL.IDX PT, R14, R2, RZ, 0x1f ;  /* 0x00001fff020e7589 */ /* 0x0002a400000e0000 */
.L_x_3624:
[----:B--2---:R-:W-:Y:S01]  /*15b70*/  ISETP.NE.AND P0, PT, R14, RZ, PT ;  /* 0x000000ff0e00720c */ /* 0x004fe20003f05270 */
[----:B------:R-:W-:-:S12]  /*15b80*/  BSSY B0, `(.L_x_3553) ;  /* 0x0000027000007945 */ /* 0x000fd80003800000 */
[----:B------:R-:W-:Y:S05]  /*15b90*/  @P0 BRA `(.L_x_3554) ;  /* 0x0000000000940947 */ /* 0x000fea0003800000 */
[----:B------:R-:W-:-:S03]  /*15ba0*/  UMOV UR4, 0xffffffff ;  /* 0xffffffff00047882 */ /* 0x000fc60000000000 */
[----:B------:R-:W-:Y:S05]  /*15bb0*/  BRA.DIV UR4, `(.L_x_3555) ;  /* 0x0000002204147947 */ /* 0x000fea000b800000 */
[----:B------:R-:W-:-:S13]  /*15bc0*/  ELECT P6, URZ, PT ;  /* 0x00000000003f782f */ /* 0x000fda00038c0000 */
.L_x_3627:
        /* <DEDUP_REMOVED lines=8> */
.L_x_3556:
        /* <DEDUP_REMOVED lines=13> */
.L_x_3628:
[----:B------:R-:W1:Y:S02]  /*15d20*/  SYNCS.PHASECHK.TRANS64.TRYWAIT P0, [R7+URZ], R2 ;  /* 0x00000002070075a7 */ /* 0x000e64000800017f */
[----:B-1----:R-:W-:Y:S05]  /*15d30*/  @!P0 BRA `(.L_x_3558) ;  /* 0x0000001c00e88947 */ /* 0x002fea0003800000 */
.L_x_3629:
[----:B------:R-:W-:Y:S05]  /*15d40*/  @!P2 BRA `(.L_x_3559) ;  /* 0x000000000004a947 */ /* 0x000fea0003800000 */
[----:B------:R-:W-:Y:S01]  /*15d50*/  BPT.TRAP 0x1 ;  /* 0x000000040000795c */ /* 0x000fe20000300000 */
.L_x_3559:
[----:B------:R-:W-:-:S04]  /*15d60*/  VIADD R0, R0, 0x36860 ;  /* 0x0003686000007836 */ /* 0x000fc80000000000 */
[----:B------:R-:W-:-:S04]  /*15d70*/  IMAD R4, R19, 0x8, R0 ;  /* 0x0000000813047824 */ /* 0x000fc800078e0200 */
[----:B------:R-:W2:Y:S02]  /*15d80*/  SYNCS.PHASECHK.TRANS64.TRYWAIT P0, [R4+URZ], R5 ;  /* 0x00000005040075a7 */ /* 0x000ea4000800017f */
[----:B--2---:R-:W-:Y:S05]  /*15d90*/  @!P0 BRA `(.L_x_3560) ;  /* 0x0000001c00e48947 */ /* 0x004fea0003800000 */
.L_x_3630:
[----:B------:R-:W-:-:S07]  /*15da0*/  IMAD R3, R3, 0x8, R0 ;  /* 0x0000000803037824 */ /* 0x000fce00078e0200 */
.L_x_3561:
[----:B---3--:R3:W4:Y:S02]  /*15db0*/  SYNCS.PHASECHK.TRANS64.TRYWAIT P0, [R3+URZ], R2 ;  /* 0x00000002030075a7 */ /* 0x008724000800017f */
[----:B----4-:R-:W-:Y:S05]  /*15dc0*/  @!P0 NANOSLEEP.SYNCS 0x989680 ;  /* 0x009896800000895d */ /* 0x010fea0003900000 */
[----:B------:R-:W4:Y:S02]  /*15dd0*/  @!P0 SYNCS.PHASECHK.TRANS64 P0, [R3+URZ], R2 ;  /* 0x00000002030085a7 */ /* 0x000f24000800007f */
[----:B----4-:R-:W-:Y:S05]  /*15de0*/  @!P0 BRA `(.L_x_3561) ;  /* 0xfffffffc00f08947 */ /* 0x010fea000383ffff */
.L_x_3554:
[----:B------:R-:W-:Y:S05]  /*15df0*/  BSYNC B0 ;  /* 0x0000000000007941 */ /* 0x000fea0003800000 */
.L_x_3553:
[----:B------:R-:W-:Y:S05]  /*15e00*/  EXIT ;  /* 0x000000000000794d */ /* 0x000fea0003800000 */
.L_x_3394:
[----:B0-----:R0:W1:Y:S02]  /*15e10*/  SYNCS.PHASECHK.TRANS64.TRYWAIT P1, [R4+URZ+0x36800], R3 ;  /* 0x03680003040075a7 */ /* 0x001064000802017f */
[----:B-1----:R-:W-:Y:S05]  /*15e20*/  @!P1 NANOSLEEP.SYNCS 0x989680 ;  /* 0x009896800000995d */ /* 0x002fea0003900000 */
[----:B------:R-:W1:Y:S02]  /*15e30*/  @!P1 SYNCS.PHASECHK.TRANS64 P1, [R4+URZ+0x36800], R3 ;  /* 0x03680003040095a7 */ /* 0x000e64000802007f */
[----:B-1----:R-:W-:Y:S05]  /*15e40*/  @!P1 BRA `(.L_x_3394) ;  /* 0xfffffffc00f09947 */ /* 0x002fea000383ffff */
[----:B------:R-:W-:Y:S05]  /*15e50*/  BRA `(.L_x_3562) ;  /* 0xfffffec000287947 */ /* 0x000fea000383ffff */
.L_x_3398:
[----:B-1----:R1:W2:Y:S02]  /*15e60*/  SYNCS.PHASECHK.TRANS64.TRYWAIT P2, [R0+URZ+0x36830], R3 ;  /* 0x03683003000075a7 */ /* 0x0022a4000804017f */
[----:B--2---:R-:W-:Y:S05]  /*15e70*/  @!P2 NANOSLEEP.SYNCS 0x989680 ;  /* 0x009896800000a95d */ /* 0x004fea0003900000 */
[----:B------:R-:W2:Y:S02]  /*15e80*/  @!P2 SYNCS.PHASECHK.TRANS64 P2, [R0+URZ+0x36830], R3 ;  /* 0x036830030000a5a7 */ /* 0x000ea4000804007f */
[----:B--2---:R-:W-:Y:S05]  /*15e90*/  @!P2 BRA `(.L_x_3398) ;  /* 0xfffffffc00f0a947 */ /* 0x004fea000383ffff */
[----:B------:R-:W-:Y:S05]  /*15ea0*/  BRA `(.L_x_3397) ;  /* 0xfffffec0004c7947 */ /* 0x000fea000383ffff */
.L_x_3403:
[----:B-1----:R-:W-:-:S04]  /*15eb0*/  IMAD.U32 R3, RZ, RZ, UR60 ;  /* 0x0000003cff037e24 */ /* 0x002fc8000f8e00ff */
[----:B------:R1:W2:Y:S03]  /*15ec0*/  SYNCS.PHASECHK.TRANS64.TRYWAIT P2, [R3+URZ+0x36830], R2 ;  /* 0x03683002030075a7 */ /* 0x0002a6000804017f */
[----:B--2---:R-:W-:Y:S05]  /*15ed0*/  @!P2 NANOSLEEP.SYNCS 0x989680 ;  /* 0x009896800000a95d */ /* 0x004fea0003900000 */
[----:B------:R-:W2:Y:S02]  /*15ee0*/  @!P2 SYNCS.PHASECHK.TRANS64 P2, [R3+URZ+0x36830], R2 ;  /* 0x036830020300a5a7 */ /* 0x000ea4000804007f */
[----:B--2---:R-:W-:Y:S05]  /*15ef0*/  @!P2 BRA `(.L_x_3403) ;  /* 0xfffffffc00eca947 */ /* 0x004fea000383ffff */
[----:B------:R-:W-:Y:S05]  /*15f00*/  BRA `(.L_x_3402) ;  /* 0xffffff04002c7947 */ /* 0x000fea000383ffff */
.L_x_3407:
[----:B-1----:R-:W-:-:S04]  /*15f10*/  IMAD.U32 R2, RZ, RZ, UR10 ;  /* 0x0000000aff027e24 */ /* 0x002fc8000f8e00ff */
[----:B------:R1:W2:Y:S03]  /*15f20*/  SYNCS.PHASECHK.TRANS64.TRYWAIT P2, [R2+URZ+0x36850], R0 ;  /* 0x03685000020075a7 */ /* 0x0002a6000804017f */
[----:B--2---:R-:W-:Y:S05]  /*15f30*/  @!P2 NANOSLEEP.SYNCS 0x989680 ;  /* 0x009896800000a95d */ /* 0x004fea0003900000 */
[----:B------:R-:W2:Y:S02]  /*15f40*/  @!P2 SYNCS.PHASECHK.TRANS64 P2, [R2+URZ+0x36850], R0 ;  /* 0x036850000200a5a7 */ /* 0x000ea4000804007f */
[----:B--2---:R-:W-:Y:S05]  /*15f50*/  @!P2 BRA `(.L_x_3407) ;  /* 0xfffffffc00eca947 */ /* 0x004fea000383ffff */
[----:B------:R-:W-:Y:S05]  /*15f60*/  BRA `(.L_x_3406) ;  /* 0xffffff2c00047947 */ /* 0x000fea000383ffff */
.L_x_3412:
[----:B-1----:R1:W2:Y:S02]  /*15f70*/  SYNCS.PHASECHK.TRANS64.TRYWAIT P0, [R13+URZ+0x36850], R0 ;  /* 0x036850000d0075a7 */ /* 0x0022a4000800017f */
[----:B--2---:R-:W-:Y:S05]  /*15f80*/  @!P0 NANOSLEEP.SYNCS 0x989680 ;  /* 0x009896800000895d */ /* 0x004fea0003900000 */
[----:B------:R-:W2:Y:S02]  /*15f90*/  @!P0 SYNCS.PHASECHK.TRANS64 P0, [R13+URZ+0x36850], R0 ;  /* 0x036850000d0085a7 */ /* 0x000ea4000800007f */
[----:B--2---:R-:W-:Y:S05]  /*15fa0*/  @!P0 BRA `(.L_x_3412) ;  /* 0xfffffffc00f08947 */ /* 0x004fea000383ffff */
[----:B------:R-:W-:Y:S05]  /*15fb0*/  BRA `(.L_x_3411) ;  /* 0xffffff4400b47947 */ /* 0x000fea000383ffff */
.L_x_3457:
[----:B------:R-:W0:Y:S01]  /*15fc0*/  S2R R4, SR_TID.X ;  /* 0x0000000000047919 */ /* 0x000e220000002100 */
[----:B------:R-:W-:Y:S01]  /*15fd0*/  BSSY B0, `(.L_x_3563) ;  /* 0x000000a000007945 */ /* 0x000fe20003800000 */
[----:B------:R-:W-:Y:S02]  /*15fe0*/  IMAD.MOV.U32 R12, RZ, RZ, RZ ;  /* 0x000000ffff0c7224 */ /* 0x000fe400078e00ff */
[----:B--2---:R-:W-:Y:S02]  /*15ff0*/  IMAD.MOV.U32 R11, RZ, RZ, 0x1f ;  /* 0x0000001fff0b7424 */ /* 0x004fe400078e00ff */
[----:B------:R-:W-:Y:S01]  /*16000*/  IMAD.MOV.U32 R15, RZ, RZ, -0x1 ;  /* 0xffffffffff0f7424 */ /* 0x000fe200078e00ff */
[----:B0-----:R-:W-:-:S04]  /*16010*/  SHF.R.U32.HI R4, RZ, 0x5, R4 ;  /* 0x00000005ff047819 */ /* 0x001fc80000011604 */
[----:B------:R-:W-:-:S05]  /*16020*/  LOP3.LUT R4, R4, 0x3, RZ, 0xc0, !PT ;  /* 0x0000000304047812 */ /* 0x000fca00078ec0ff */
[----:B------:R-:W-:-:S07]  /*16030*/  IMAD.MOV.U32 R13, RZ, RZ, R4 ;  /* 0x000000ffff0d7224 */ /* 0x000fce00078e0004 */
[----:B------:R-:W-:Y:S05]  /*16040*/  WARPSYNC.COLLECTIVE R15, `(.L_x_3564) ;  /* 0x000000000f087348 */ /* 0x000fea0003c00000 */
[----:B------:R0:W1:Y:S02]  /*16050*/  SHFL.IDX P6, R14, R13, R12, R11 ;  /* 0x0000000c0d0e7389 */ /* 0x00006400000c000b */
[----:B01----:R-:W-:Y:S01]  /*16060*/  ENDCOLLECTIVE ;  /* 0x000000000000791b */ /* 0x003fe20003800000 */
.L_x_3564:
[----:B------:R-:W-:Y:S05]  /*16070*/  BSYNC B0 ;  /* 0x0000000000007941 */ /* 0x000fea0003800000 */
.L_x_3563:
[----:B------:R-:W-:Y:S05]  /*16080*/  BRA `(.L_x_3565) ;  /* 0xffffffac00587947 */ /* 0x000fea000383ffff */
.L_x_3459:
[----:B------:R-:W-:Y:S01]  /*16090*/  BSSY B0, `(.L_x_3566) ;  /* 0x0000006000007945 */ /* 0x000fe20003800000 */
[----:B------:R-:W-:-:S07]  /*160a0*/  IMAD.MOV.U32 R15, RZ, RZ, -0x1 ;  /* 0xffffffffff0f7424 */ /* 0x000fce00078e00ff */
[----:B0-2---:R-:W-:Y:S05]  /*160b0*/  WARPSYNC.COLLECTIVE R15, `(.L_x_3567) ;  /* 0x000000000f0c7348 */ /* 0x005fea0003c00000 */
[----:B------:R-:W-:Y:S02]  /*160c0*/  ELECT P6, UR62, PT ;  /* 0x00000000003e782f */ /* 0x000fe400038c0000 */
[----:B------:R-:W-:Y:S01]  /*160d0*/  MOV R14, UR62 ;  /* 0x0000003e000e7c02 */ /* 0x000fe20008000f00 */
[----:B0-2---:R-:W-:Y:S10]  /*160e0*/  ENDCOLLECTIVE ;  /* 0x000000000000791b */ /* 0x005ff40003800000 */
.L_x_3567:
[----:B------:R-:W-:Y:S05]  /*160f0*/  BSYNC B0 ;  /* 0x0000000000007941 */ /* 0x000fea0003800000 */
.L_x_3566:
[----:B------:R-:W-:Y:S05]  /*16100*/  BRA `(.L_x_3568) ;  /* 0xffffffac00647947 */ /* 0x000fea000383ffff */
.L_x_3461:
[----:B0-----:R0:W1:Y:S02]  /*16110*/  SYNCS.PHASECHK.TRANS64.TRYWAIT P0, [R0+URZ+0x36840], R2 ;  /* 0x03684002000075a7 */ /* 0x001064000800017f */
[----:B-1----:R-:W-:Y:S05]  /*16120*/  @!P0 NANOSLEEP.SYNCS 0x989680 ;  /* 0x009896800000895d */ /* 0x002fea0003900000 */
[----:B------:R-:W1:Y:S02]  /*16130*/  @!P0 SYNCS.PHASECHK.TRANS64 P0, [R0+URZ+0x36840], R2 ;  /* 0x03684002000085a7 */ /* 0x000e64000800007f */
[----:B-1----:R-:W-:Y:S05]  /*16140*/  @!P0 BRA `(.L_x_3461) ;  /* 0xfffffffc00f08947 */ /* 0x002fea000383ffff */
[----:B------:R-:W-:Y:S05]  /*16150*/  BRA `(.L_x_3569) ;  /* 0xffffffac00c87947 */ /* 0x000fea000383ffff */
.L_x_3465:
[----:B------:R0:W5:Y:S01]  /*16160*/  LDL.LU R9, [R1+0x44] ;  /* 0x0000440001097983 */ /* 0x0001620000300800 */
[----:B------:R-:W-:Y:S02]  /*16170*/  IMAD.MOV.U32 R13, RZ, RZ, R3 ;  /* 0x000000ffff0d7224 */ /* 0x000fe400078e0003 */
[----:B------:R-:W-:Y:S01]  /*16180*/  IMAD.MOV.U32 R12, RZ, RZ, RZ ;  /* 0x000000ffff0c7224 */ /* 0x000fe200078e00ff */
[----:B------:R-:W1:Y:S01]  /*16190*/  S2R R0, SR_TID.X ;  /* 0x0000000000007919 */ /* 0x000e620000002100 */
[----:B------:R-:W-:Y:S02]  /*161a0*/  IMAD.MOV.U32 R11, RZ, RZ, 0x181f ;  /* 0x0000181fff0b7424 */ /* 0x000fe400078e00ff */
[----:B------:R-:W-:-:S07]  /*161b0*/  IMAD.MOV.U32 R15, RZ, RZ, -0x1 ;  /* 0xffffffffff0f7424 */ /* 0x000fce00078e00ff */
[----:B01---5:R-:W-:Y:S05]  /*161c0*/  WARPSYNC.COLLECTIVE R15, `(.L_x_3570) ;  /* 0x000000000f087348 */ /* 0x023fea0003c00000 */
[----:B------:R2:W3:Y:S02]  /*161d0*/  SHFL.IDX P6, R14, R13, R12, R11 ;  /* 0x0000000c0d0e7389 */ /* 0x0004e400000c000b */
[----:B0123-5:R-:W-:Y:S01]  /*161e0*/  ENDCOLLECTIVE ;  /* 0x000000000000791b */ /* 0x02ffe20003800000 */
.L_x_3570:
[----:B------:R-:W-:Y:S02]  /*161f0*/  IMAD.MOV.U32 R13, RZ, RZ, R4 ;  /* 0x000000ffff0d7224 */ /* 0x000fe400078e0004 */
[----:B------:R-:W-:-:S07]  /*16200*/  IMAD.MOV.U32 R6, RZ, RZ, R14 ;  /* 0x000000ffff067224 */ /* 0x000fce00078e000e */
[----:B------:R-:W-:Y:S05]  /*16210*/  WARPSYNC.COLLECTIVE R15, `(.L_x_3571) ;  /* 0x000000000f087348 */ /* 0x000fea0003c00000 */
[----:B------:R0:W1:Y:S02]  /*16220*/  SHFL.IDX P6, R14, R13, R12, R11 ;  /* 0x0000000c0d0e7389 */ /* 0x00006400000c000b */
[----:B01----:R-:W-:Y:S01]  /*16230*/  ENDCOLLECTIVE ;  /* 0x000000000000791b */ /* 0x003fe20003800000 */
.L_x_3571:
[----:B------:R-:W-:Y:S01]  /*16240*/  ULDC.64 UR4, c[0x0][0x208] ;  /* 0x0000820000047ab9 */ /* 0x000fe20000000a00 */
[----:B------:R-:W-:Y:S02]  /*16250*/  IMAD.MOV.U32 R13, RZ, RZ, R3 ;  /* 0x000000ffff0d7224 */ /* 0x000fe400078e0003 */
[----:B------:R-:W-:Y:S02]  /*16260*/  IMAD.MOV.U32 R12, RZ, RZ, 0x1 ;  /* 0x00000001ff0c7424 */ /* 0x000fe400078e00ff */
[----:B------:R-:W-:Y:S02]  /*16270*/  IMAD.MOV.U32 R7, RZ, RZ, R14 ;  /* 0x000000ffff077224 */ /* 0x000fe400078e000e */
[----:B------:R-:W-:Y:S02]  /*16280*/  IMAD R2, R9, R8, RZ ;  /* 0x0000000809027224 */ /* 0x000fe400078e02ff */
[----:B------:R-:W0:Y:S01]  /*16290*/  S2R R9, SR_TID.X ;  /* 0x0000000000097919 */ /* 0x000e220000002100 */
[----:B------:R-:W-:-:S05]  /*162a0*/  IMAD.SHL.U32 R8, R0, 0x8, RZ ;  /* 0x0000000800087824 */ /* 0x000fca00078e00ff */
[----:B------:R-:W-:Y:S02]  /*162b0*/  LOP3.LUT R8, R8, 0x38, RZ, 0xc0, !PT ;  /* 0x0000003808087812 */ /* 0x000fe400078ec0ff */
[----:B0-----:R-:W-:-:S04]  /*162c0*/  LOP3.LUT R9, R9, 0x7f, RZ, 0xc0, !PT ;  /* 0x0000007f09097812 */ /* 0x001fc800078ec0ff */
[----:B------:R-:W-:-:S05]  /*162d0*/  SHF.R.U32.HI R9, RZ, 0x3, R9 ;  /* 0x00000003ff097819 */ /* 0x000fca0000011609 */
[----:B------:R-:W-:-:S04]  /*162e0*/  IMAD.IADD R0, R9, 0x1, R5 ;  /* 0x0000000109007824 */ /* 0x000fc800078e0205 */
[C---:B------:R-:W-:Y:S01]  /*162f0*/  VIADD R5, R0.reuse, 0x10 ;  /* 0x0000001000057836 */ /* 0x040fe20000000000 */
[----:B------:R-:W-:-:S13]  /*16300*/  ISETP.GE.AND P3, PT, R0, R2, PT ;  /* 0x000000020000720c */ /* 0x000fda0003f66270 */
        /* <DEDUP_REMOVED lines=15> */
.L_x_3572:
[----:B------:R-:W-:Y:S02]  /*16400*/  IMAD.MOV.U32 R13, RZ, RZ, R4 ;  /* 0x000000ffff0d7224 */ /* 0x000fe400078e0004 */
[----:B------:R-:W-:-:S07]  /*16410*/  IMAD.MOV.U32 R9, RZ, RZ, R14 ;  /* 0x000000ffff097224 */ /* 0x000fce00078e000e */
[----:B------:R-:W-:Y:S05]  /*16420*/  WARPSYNC.COLLECTIVE R15, `(.L_x_3573) ;  /* 0x000000000f087348 */ /* 0x000fea0003c00000 */
[----:B------:R0:W1:Y:S02]  /*16430*/  SHFL.IDX P6, R14, R13, R12, R11 ;  /* 0x0000000c0d0e7389 */ /* 0x00006400000c000b */
[----:B01----:R-:W-:Y:S01]  /*16440*/  ENDCOLLECTIVE ;  /* 0x000000000000791b */ /* 0x003fe20003800000 */
.L_x_3573:
[----:B------:R-:W-:Y:S01]  /*16450*/  ULDC.64 UR4, c[0x0][0x208] ;  /* 0x0000820000047ab9 */ /* 0x000fe20000000a00 */
[----:B------:R-:W-:Y:S02]  /*16460*/  IMAD.MOV.U32 R13, RZ, RZ, R3 ;  /* 0x000000ffff0d7224 */ /* 0x000fe400078e0003 */
[----:B------:R-:W-:Y:S02]  /*16470*/  IMAD.MOV.U32 R12, RZ, RZ, 0x2 ;  /* 0x00000002ff0c7424 */ /* 0x000fe400078e00ff */
[----:B------:R-:W-:-:S05]  /*16480*/  IMAD.MOV.U32 R5, RZ, RZ, R14 ;  /* 0x000000ffff057224 */ /* 0x000fca00078e000e */
[----:B------:R-:W-:-:S05]  /*16490*/  @!P3 LEA R8, P5, R8, R5, 0x1 ;  /* 0x000000050808b211 */ /* 0x000fca00078a08ff */
[----:B------:R-:W-:Y:S02]  /*164a0*/  @!P3 IMAD.X R5, RZ, RZ, R9, P5 ;  /* 0x000000ffff05b224 */ /* 0x000fe400028e0609 */
[----:B------:R-:W-:Y:S01]  /*164b0*/  @!P3 IMAD.MOV.U32 R6, RZ, RZ, R8 ;  /* 0x000000ffff06b224 */ /* 0x000fe200078e0008 */
[----:B------:R-:W0:Y:S01]  /*164c0*/  S2R R9, SR_TID.X ;  /* 0x0000000000097919 */ /* 0x000e220000002100 */
[----:B------:R-:W-:Y:S02]  /*164d0*/  @!P3 IMAD.MOV.U32 R7, RZ, RZ, R5 ;  /* 0x000000ffff07b224 */ /* 0x000fe400078e0005 */
[----:B------:R-:W-:-:S03]  /*164e0*/  VIADD R5, R0, 0x20 ;  /* 0x0000002000057836 */ /* 0x000fc60000000000 */
[----:B------:R-:W-:Y:S01]  /*164f0*/  @!PT LDS RZ, [RZ] ;  /* 0x00000000fffff984 */ /* 0x000fe20000000800 */
[----:B------:R-:W-:Y:S01]  /*16500*/  @!PT LDS RZ, [RZ] ;  /* 0x00000000fffff984 */ /* 0x000fe20000000800 */
[----:B------:R-:W-:Y:S01]  /*16510*/  @!PT LDS RZ, [RZ] ;  /* 0x00000000fffff984 */ /* 0x000fe20000000800 */
[----:B------:R1:W-:Y:S04]  /*16520*/  @!P3 LDGSTS.E.BYPASS.LTC128B.128 [R10+0x15c00], desc[UR4][R6.64], !P2 ;  /* 0x15c00000060abfae */ /* 0x0003e8000d101d44 */
[----:B------:R1:W-:Y:S04]  /*16530*/  @!P3 LDGSTS.E.BYPASS.LTC128B.128 [R10+0x19c00], desc[UR4][R6.64+0x80], !P1 ;  /* 0x19c00080060abfae */ /* 0x0003e8000c901d44 */
[----:B------:R1:W-:Y:S01]  /*16540*/  @!P3 LDGSTS.E.BYPASS.LTC128B.128 [R10+0x1dc00], desc[UR4][R6.64+0x100], !P0 ;  /* 0x1dc00100060abfae */ /* 0x0003e2000c101d44 */
[----:B------:R-:W-:-:S13]  /*16550*/  ISETP.GE.AND P3, PT, R5, R2, PT ;  /* 0x000000020500720c */ /* 0x000fda0003f66270 */
[----:B01----:R-:W-:Y:S05]  /*16560*/  WARPSYNC.COLLECTIVE R15, `(.L_x_3574) ;  /* 0x000000000f087348 */ /* 0x003fea0003c00000 */
[----:B------:R2:W3:Y:S02]  /*16570*/  SHFL.IDX P6, R14, R13, R12, R11 ;  /* 0x0000000c0d0e7389 */ /* 0x0004e400000c000b */
[----:B0123--:R-:W-:Y:S01]  /*16580*/  ENDCOLLECTIVE ;  /* 0x000000000000791b */ /* 0x00ffe20003800000 */
.L_x_3574:
[----:B------:R-:W-:Y:S02]  /*16590*/  IMAD.MOV.U32 R13, RZ, RZ, R4 ;  /* 0x000000ffff0d7224 */ /* 0x000fe400078e0004 */
[----:B------:R-:W-:-:S05]  /*165a0*/  IMAD.SHL.U32 R9, R9, 0x8, RZ ;  /* 0x0000000809097824 */ /* 0x000fca00078e00ff */
[----:B------:R-:W-:Y:S01]  /*165b0*/  LOP3.LUT R9, R9, 0x38, RZ, 0xc0, !PT ;  /* 0x0000003809097812 */ /* 0x000fe200078ec0ff */
[----:B------:R-:W-:-:S07]  /*165c0*/  IMAD.MOV.U32 R8, RZ, RZ, R14 ;  /* 0x000000ffff087224 */ /* 0x000fce00078e000e */
[----:B------:R-:W-:Y:S05]  /*165d0*/  WARPSYNC.COLLECTIVE R15, `(.L_x_3575) ;  /* 0x000000000f087348 */ /* 0x000fea0003c00000 */
[----:B------:R0:W1:Y:S02]  /*165e0*/  SHFL.IDX P6, R14, R13, R12, R11 ;  /* 0x0000000c0d0e7389 */ /* 0x00006400000c000b */
[----:B01----:R-:W-:Y:S01]  /*165f0*/  ENDCOLLECTIVE ;  /* 0x000000000000791b */ /* 0x003fe20003800000 */
.L_x_3575:
        /* <DEDUP_REMOVED lines=19> */
.L_x_3576:
[----:B------:R-:W-:Y:S02]  /*16730*/  IMAD.MOV.U32 R13, RZ, RZ, R4 ;  /* 0x000000ffff0d7224 */ /* 0x000fe400078e0004 */
[----:B------:R-:W-:-:S07]  /*16740*/  IMAD.MOV.U32 R6, RZ, RZ, R14 ;  /* 0x000000ffff067224 */ /* 0x000fce00078e000e */
[----:B------:R-:W-:Y:S05]  /*16750*/  WARPSYNC.COLLECTIVE R15, `(.L_x_3577) ;  /* 0x000000000f087348 */ /* 0x000fea0003c00000 */
[----:B------:R0:W1:Y:S02]  /*16760*/  SHFL.IDX P6, R14, R13, R12, R11 ;  /* 0x0000000c0d0e7389 */ /* 0x00006400000c000b */
[----:B01----:R-:W-:Y:S01]  /*16770*/  ENDCOLLECTIVE ;  /* 0x000000000000791b */ /* 0x003fe20003800000 */
.L_x_3577:
        /* <DEDUP_REMOVED lines=19> */
.L_x_3578:
[----:B------:R-:W-:Y:S02]  /*168b0*/  IMAD.MOV.U32 R13, RZ, RZ, R4 ;  /* 0x000000ffff0d7224 */ /* 0x000fe400078e0004 */
[----:B------:R-:W-:-:S07]  /*168c0*/  IMAD.MOV.U32 R6, RZ, RZ, R14 ;  /* 0x000000ffff067224 */ /* 0x000fce00078e000e */
[----:B------:R-:W-:Y:S05]  /*168d0*/  WARPSYNC.COLLECTIVE R15, `(.L_x_3579) ;  /* 0x000000000f087348 */ /* 0x000fea0003c00000 */
[----:B------:R0:W1:Y:S02]  /*168e0*/  SHFL.IDX P6, R14, R13, R12, R11 ;  /* 0x0000000c0d0e7389 */ /* 0x00006400000c000b */
[----:B01----:R-:W-:Y:S01]  /*168f0*/  ENDCOLLECTIVE ;  /* 0x000000000000791b */ /* 0x003fe20003800000 */
.L_x_3579:
        /* <DEDUP_REMOVED lines=19> */
.L_x_3580:
[----:B------:R-:W-:Y:S02]  /*16a30*/  IMAD.MOV.U32 R13, RZ, RZ, R4 ;  /* 0x000000ffff0d7224 */ /* 0x000fe400078e0004 */
[----:B------:R-:W-:-:S07]  /*16a40*/  IMAD.MOV.U32 R6, RZ, RZ, R14 ;  /* 0x000000ffff067224 */ /* 0x000fce00078e000e */
[----:B------:R-:W-:Y:S05]  /*16a50*/  WARPSYNC.COLLECTIVE R15, `(.L_x_3581) ;  /* 0x000000000f087348 */ /* 0x000fea0003c00000 */
[----:B------:R0:W1:Y:S02]  /*16a60*/  SHFL.IDX P6, R14, R13, R12, R11 ;  /* 0x0000000c0d0e7389 */ /* 0x00006400000c000b */
[----:B01----:R-:W-:Y:S01]  /*16a70*/  ENDCOLLECTIVE ;  /* 0x000000000000791b */ /* 0x003fe20003800000 */
.L_x_3581:
        /* <DEDUP_REMOVED lines=17> */
.L_x_3582:
[----:B------:R-:W-:-:S05]  /*16b90*/  VIADD R7, R0, 0x60 ;  /* 0x0000006000077836 */ /* 0x000fca0000000000 */
[----:B------:R-:W-:Y:S01]  /*16ba0*/  ISETP.GE.AND P4, PT, R7, R2, PT ;  /* 0x000000020700720c */ /* 0x000fe20003f86270 */
[----:B------:R-:W-:Y:S02]  /*16bb0*/  IMAD.MOV.U32 R13, RZ, RZ, R4 ;  /* 0x000000ffff0d7224 */ /* 0x000fe400078e0004 */
[----:B------:R-:W-:-:S10]  /*16bc0*/  IMAD.MOV.U32 R6, RZ, RZ, R14 ;  /* 0x000000ffff067224 */ /* 0x000fd400078e000e */
[----:B------:R-:W-:Y:S05]  /*16bd0*/  WARPSYNC.COLLECTIVE R15, `(.L_x_3583) ;  /* 0x000000000f087348 */ /* 0x000fea0003c00000 */
[----:B------:R0:W1:Y:S02]  /*16be0*/  SHFL.IDX P6, R14, R13, R12, R11 ;  /* 0x0000000c0d0e7389 */ /* 0x00006400000c000b */
[----:B01----:R-:W-:Y:S01]  /*16bf0*/  ENDCOLLECTIVE ;  /* 0x000000000000791b */ /* 0x003fe20003800000 */
.L_x_3583:
        /* <DEDUP_REMOVED lines=17> */
.L_x_3584:
[----:B------:R-:W-:Y:S02]  /*16d10*/  IMAD.MOV.U32 R13, RZ, RZ, R4 ;  /* 0x000000ffff0d7224 */ /* 0x000fe400078e0004 */
[----:B------:R-:W-:-:S07]  /*16d20*/  IMAD.MOV.U32 R5, RZ, RZ, R14 ;  /* 0x000000ffff057224 */ /* 0x000fce00078e000e */
[----:B------:R-:W-:Y:S05]  /*16d30*/  WARPSYNC.COLLECTIVE R15, `(.L_x_3585) ;  /* 0x000000000f087348 */ /* 0x000fea0003c00000 */
[----:B------:R0:W1:Y:S02]  /*16d40*/  SHFL.IDX P6, R14, R13, R12, R11 ;  /* 0x0000000c0d0e7389 */ /* 0x00006400000c000b */
[----:B01----:R-:W-:Y:S01]  /*16d50*/  ENDCOLLECTIVE ;  /* 0x000000000000791b */ /* 0x003fe20003800000 */
.L_x_3585:
[----:B------:R-:W-:Y:S01]  /*16d60*/  IMAD.MOV.U32 R3, RZ, RZ, R14 ;  /* 0x000000ffff037224 */ /* 0x000fe200078e000e */
[----:B------:R-:W-:Y:S06]  /*16d70*/  BRA `(.L_x_3586) ;  /* 0xffffffb000647947 */ /* 0x000fec000383ffff */
.L_x_3470:
[----:B0-----:R0:W3:Y:S02]  /*16d80*/  SYNCS.PHASECHK.TRANS64.TRYWAIT P0, [R18+URZ+0x36820], R0 ;  /* 0x03682000120075a7 */ /* 0x0010e4000800017f */
[----:B---3--:R-:W-:Y:S05]  /*16d90*/  @!P0 NANOSLEEP.SYNCS 0x989680 ;  /* 0x009896800000895d */ /* 0x008fea0003900000 */
[----:B------:R-:W3:Y:S02]  /*16da0*/  @!P0 SYNCS.PHASECHK.TRANS64 P0, [R18+URZ+0x36820], R0 ;  /* 0x03682000120085a7 */ /* 0x000ee4000800007f */
[----:B---3--:R-:W-:Y:S05]  /*16db0*/  @!P0 BRA `(.L_x_3470) ;  /* 0xfffffffc00f08947 */ /* 0x008fea000383ffff */
[----:B------:R-:W-:Y:S05]  /*16dc0*/  BRA `(.L_x_3587) ;  /* 0xffffffb000e87947 */ /* 0x000fea000383ffff */
.L_x_3479:
[----:B-1----:R1:W2:Y:S02]  /*16dd0*/  SYNCS.PHASECHK.TRANS64.TRYWAIT P0, [R3+URZ+0x36840], R2 ;  /* 0x03684002030075a7 */ /* 0x0022a4000800017f */
[----:B--2---:R-:W-:Y:S05]  /*16de0*/  @!P0 NANOSLEEP.SYNCS 0x989680 ;  /* 0x009896800000895d */ /* 0x004fea0003900000 */
[----:B------:R-:W2:Y:S02]  /*16df0*/  @!P0 SYNCS.PHASECHK.TRANS64 P0, [R3+URZ+0x36840], R2 ;  /* 0x03684002030085a7 */ /* 0x000ea4000800007f */
[----:B--2---:R-:W-:Y:S05]  /*16e00*/  @!P0 BRA `(.L_x_3479) ;  /* 0xfffffffc00f08947 */ /* 0x004fea000383ffff */
[----:B------:R-:W-:Y:S05]  /*16e10*/  BRA `(.L_x_3588) ;  /* 0xffffffb400c87947 */ /* 0x000fea000383ffff */
.L_x_3486:
[----:B-1----:R1:W2:Y:S02]  /*16e20*/  SYNCS.PHASECHK.TRANS64.TRYWAIT P0, [R3+URZ+0x60], R2 ;  /* 0x00006002030075a7 */ /* 0x0022a4000800017f */
[----:B--2---:R-:W-:Y:S05]  /*16e30*/  @!P0 NANOSLEEP.SYNCS 0x989680 ;  /* 0x009896800000895d */ /* 0x004fea0003900000 */
[----:B------:R-:W2:Y:S02]  /*16e40*/  @!P0 SYNCS.PHASECHK.TRANS64 P0, [R3+URZ+0x60], R2 ;  /* 0x00006002030085a7 */ /* 0x000ea4000800007f */
[----:B--2---:R-:W-:Y:S05]  /*16e50*/  @!P0 BRA `(.L_x_3486) ;  /* 0xfffffffc00f08947 */ /* 0x004fea000383ffff */
[----:B------:R-:W-:Y:S05]  /*16e60*/  BRA `(.L_x_3589) ;  /* 0xffffffb800dc7947 */ /* 0x000fea000383ffff */
.L_x_3496:
[----:B-1----:R1:W2:Y:S02]  /*16e70*/  SYNCS.PHASECHK.TRANS64.TRYWAIT P0, [R3+URZ+0x36840], R2 ;  /* 0x03684002030075a7 */ /* 0x0022a4000800017f */
[----:B--2---:R-:W-:Y:S05]  /*16e80*/  @!P0 NANOSLEEP.SYNCS 0x989680 ;  /* 0x009896800000895d */ /* 0x004fea0003900000 */
[----:B------:R-:W2:Y:S02]  /*16e90*/  @!P0 SYNCS.PHASECHK.TRANS64 P0, [R3+URZ+0x36840], R2 ;  /* 0x03684002030085a7 */ /* 0x000ea4000800007f */
[----:B--2---:R-:W-:Y:S05]  /*16ea0*/  @!P0 BRA `(.L_x_3496) ;  /* 0xfffffffc00f08947 */ /* 0x004fea000383ffff */
[----:B------:R-:W-:Y:S05]  /*16eb0*/  BRA `(.L_x_3590) ;  /* 0xffffffc000ac7947 */ /* 0x000fea000383ffff */
.L_x_3503:
[----:B0-----:R0:W1:Y:S02]  /*16ec0*/  SYNCS.PHASECHK.TRANS64.TRYWAIT P0, [R2+URZ+0x60], R3 ;  /* 0x00006003020075a7 */ /* 0x001064000800017f */
[----:B-1----:R-:W-:Y:S05]  /*16ed0*/  @!P0 NANOSLEEP.SYNCS 0x989680 ;  /* 0x009896800000895d */ /* 0x002fea0003900000 */
[----:B------:R-:W1:Y:S02]  /*16ee0*/  @!P0 SYNCS.PHASECHK.TRANS64 P0, [R2+URZ+0x60], R3 ;  /* 0x00006003020085a7 */ /* 0x000e64000800007f */
[----:B-1----:R-:W-:Y:S05]  /*16ef0*/  @!P0 BRA `(.L_x_3503) ;  /* 0xfffffffc00f08947 */ /* 0x002fea000383ffff */
[----:B------:R-:W-:Y:S05]  /*16f00*/  BRA `(.L_x_3591) ;  /* 0xffffffc400c07947 */ /* 0x000fea000383ffff */
.L_x_3513:
[----:B--2---:R2:W3:Y:S02]  /*16f10*/  SYNCS.PHASECHK.TRANS64.TRYWAIT P0, [R2+URZ+0x36840], R3 ;  /* 0x03684003020075a7 */ /* 0x0044e4000800017f */
[----:B---3--:R-:W-:Y:S05]  /*16f20*/  @!P0 NANOSLEEP.SYNCS 0x989680 ;  /* 0x009896800000895d */ /* 0x008fea0003900000 */
[----:B------:R-:W3:Y:S02]  /*16f30*/  @!P0 SYNCS.PHASECHK.TRANS64 P0, [R2+URZ+0x36840], R3 ;  /* 0x03684003020085a7 */ /* 0x000ee4000800007f */
[----:B---3--:R-:W-:Y:S05]  /*16f40*/  @!P0 BRA `(.L_x_3513) ;  /* 0xfffffffc00f08947 */ /* 0x008fea000383ffff */
[----:B------:R-:W-:Y:S05]  /*16f50*/  BRA `(.L_x_3592) ;  /* 0xffffffcc00607947 */ /* 0x000fea000383ffff */
.L_x_3520:
[----:B0-----:R0:W1:Y:S02]  /*16f60*/  SYNCS.PHASECHK.TRANS64.TRYWAIT P0, [R2+URZ+0x60], R5 ;  /* 0x00006005020075a7 */ /* 0x001064000800017f */
[----:B-1----:R-:W-:Y:S05]  /*16f70*/  @!P0 NANOSLEEP.SYNCS 0x989680 ;  /* 0x009896800000895d */ /* 0x002fea0003900000 */
[----:B------:R-:W1:Y:S02]  /*16f80*/  @!P0 SYNCS.PHASECHK.TRANS64 P0, [R2+URZ+0x60], R5 ;  /* 0x00006005020085a7 */ /* 0x000e64000800007f */
[----:B-1----:R-:W-:Y:S05]  /*16f90*/  @!P0 BRA `(.L_x_3520) ;  /* 0xfffffffc00f08947 */ /* 0x002fea000383ffff */
[----:B------:R-:W-:Y:S05]  /*16fa0*/  BRA `(.L_x_3593) ;  /* 0xffffffd000747947 */ /* 0x000fea000383ffff */
.L_x_3532:
[----:B--2---:R2:W3:Y:S02]  /*16fb0*/  SYNCS.PHASECHK.TRANS64.TRYWAIT P0, [R0+URZ+0x36860], R2 ;  /* 0x03686002000075a7 */ /* 0x0044e4000800017f */
[----:B---3--:R-:W-:Y:S05]  /*16fc0*/  @!P0 NANOSLEEP.SYNCS 0x989680 ;  /* 0x009896800000895d */ /* 0x008fea0003900000 */
[----:B------:R-:W3:Y:S02]  /*16fd0*/  @!P0 SYNCS.PHASECHK.TRANS64 P0, [R0+URZ+0x36860], R2 ;  /* 0x03686002000085a7 */ /* 0x000ee4000800007f */
[----:B---3--:R-:W-:Y:S05]  /*16fe0*/  @!P0 BRA `(.L_x_3532) ;  /* 0xfffffffc00f08947 */ /* 0x008fea000383ffff */
[----:B------:R-:W-:Y:S05]  /*16ff0*/  BRA `(.L_x_3594) ;  /* 0xffffffd800007947 */ /* 0x000fea000383ffff */
.L_x_3540:
[----:B------:R-:W3:Y:S01]  /*17000*/  LDL R3, [R1] ;  /* 0x0000000001037983 */ /* 0x000ee20000100800 */
[----:B------:R-:W-:Y:S01]  /*17010*/  BSSY B0, `(.L_x_3595) ;  /* 0x0000008000007945 */ /* 0x000fe20003800000 */
[----:B0-----:R-:W-:Y:S02]  /*17020*/  IMAD.MOV.U32 R12, RZ, RZ, RZ ;  /* 0x000000ffff0c7224 */ /* 0x001fe400078e00ff */
[----:B--2---:R-:W-:Y:S02]  /*17030*/  IMAD.MOV.U32 R11, RZ, RZ, 0x1f ;  /* 0x0000001fff0b7424 */ /* 0x004fe400078e00ff */
[----:B------:R-:W-:Y:S02]  /*17040*/  IMAD.MOV.U32 R15, RZ, RZ, -0x1 ;  /* 0xffffffffff0f7424 */ /* 0x000fe400078e00ff */
[----:B---3--:R-:W-:-:S07]  /*17050*/  IMAD.MOV.U32 R13, RZ, RZ, R3 ;  /* 0x000000ffff0d7224 */ /* 0x008fce00078e0003 */
[----:B-1----:R-:W-:Y:S05]  /*17060*/  WARPSYNC.COLLECTIVE R15, `(.L_x_3596) ;  /* 0x000000000f087348 */ /* 0x002fea0003c00000 */
[----:B------:R0:W2:Y:S02]  /*17070*/  SHFL.IDX P6, R14, R13, R12, R11 ;  /* 0x0000000c0d0e7389 */ /* 0x0000a400000c000b */
[----:B012---:R-:W-:Y:S01]  /*17080*/  ENDCOLLECTIVE ;  /* 0x000000000000791b */ /* 0x007fe20003800000 */
.L_x_3596:
[----:B------:R-:W-:Y:S05]  /*17090*/  BSYNC B0 ;  /* 0x0000000000007941 */ /* 0x000fea0003800000 */
.L_x_3595:
        /* <DEDUP_REMOVED lines=9> */
.L_x_3597:
        /* <DEDUP_REMOVED lines=26> */
.L_x_3598:
        /* <DEDUP_REMOVED lines=8> */
.L_x_3599:
        /* <DEDUP_REMOVED lines=8> */
.L_x_3600:
        /* <DEDUP_REMOVED lines=8> */
.L_x_3601:
        /* <DEDUP_REMOVED lines=8> */
.L_x_3602:
        /* <DEDUP_REMOVED lines=9> */
.L_x_3603:
[----:B------:R-:W-:Y:S01]  /*17560*/  IMAD.MOV.U32 R9, RZ, RZ, R14 ;  /* 0x000000ffff097224 */ /* 0x000fe200078e000e */
[----:B------:R-:W-:Y:S06]  /*17570*/  BRA `(.L_x_3604) ;  /* 0xffffffd800b07947 */ /* 0x000fec000383ffff */
.L_x_3543:
        /* <DEDUP_REMOVED lines=8> */
.L_x_3606:
[----:B------:R-:W-:Y:S05]  /*17600*/  BSYNC B0 ;  /* 0x0000000000007941 */ /* 0x000fea0003800000 */
.L_x_3605:
        /* <DEDUP_REMOVED lines=10> */
.L_x_3607:
        /* <DEDUP_REMOVED lines=8> */
.L_x_3608:
        /* <DEDUP_REMOVED lines=8> */
.L_x_3609:
        /* <DEDUP_REMOVED lines=8> */
.L_x_3610:
        /* <DEDUP_REMOVED lines=9> */
.L_x_3611:
[----:B------:R-:W-:Y:S01]  /*178c0*/  IMAD.MOV.U32 R9, RZ, RZ, R14 ;  /* 0x000000ffff097224 */ /* 0x000fe200078e000e */
[----:B------:R-:W-:Y:S06]  /*178d0*/  BRA `(.L_x_3612) ;  /* 0xffffffd800887947 */ /* 0x000fec000383ffff */
.L_x_3545:
[----:B------:R-:W-:Y:S01]  /*178e0*/  BSSY B0, `(.L_x_3613) ;  /* 0x0000006000007945 */ /* 0x000fe20003800000 */
[----:B------:R-:W-:Y:S01]  /*178f0*/  PLOP3.LUT P6, PT, P6, PT, PT, 0x8, 0x0 ;  /* 0x000000000000781c */ /* 0x000fe200037ce170 */
[----:B------:R-:W-:-:S12]  /*17900*/  IMAD.MOV.U32 R15, RZ, RZ, -0x1 ;  /* 0xffffffffff0f7424 */ /* 0x000fd800078e00ff */
[----:B0-----:R-:W-:Y:S05]  /*17910*/  WARPSYNC.COLLECTIVE R15, `(.L_x_3614) ;  /* 0x000000000f087348 */ /* 0x001fea0003c00000 */
[----:B------:R-:W-:Y:S01]  /*17920*/  VOTE.ANY R14, PT, P6 ;  /* 0x00000000000e7806 */ /* 0x000fe200030e0100 */
[----:B0-----:R-:W-:Y:S06]  /*17930*/  ENDCOLLECTIVE ;  /* 0x000000000000791b */ /* 0x001fec0003800000 */
.L_x_3614:
[----:B------:R-:W-:Y:S05]  /*17940*/  BSYNC B0 ;  /* 0x0000000000007941 */ /* 0x000fea0003800000 */
.L_x_3613:
        /* <DEDUP_REMOVED lines=9> */
.L_x_3615:
[----:B------:R-:W-:Y:S02]  /*179e0*/  IMAD.MOV.U32 R13, RZ, RZ, R7 ;  /* 0x000000ffff0d7224 */ /* 0x000fe400078e0007 */
[----:B------:R-:W-:-:S07]  /*179f0*/  IMAD.MOV.U32 R5, RZ, RZ, R14 ;  /* 0x000000ffff057224 */ /* 0x000fce00078e000e */
[----:B------:R-:W-:Y:S05]  /*17a00*/  WARPSYNC.COLLECTIVE R15, `(.L_x_3616) ;  /* 0x000000000f087348 */ /* 0x000fea0003c00000 */
[----:B------:R0:W1:Y:S02]  /*17a10*/  SHFL.IDX P6, R14, R13, R12, R11 ;  /* 0x0000000c0d0e7389 */ /* 0x00006400000c000b */
[----:B01----:R-:W-:Y:S01]  /*17a20*/  ENDCOLLECTIVE ;  /* 0x000000000000791b */ /* 0x003fe20003800000 */
.L_x_3616:
[----:B------:R-:W-:Y:S01]  /*17a30*/  IMAD.MOV.U32 R7, RZ, RZ, R14 ;  /* 0x000000ffff077224 */ /* 0x000fe200078e000e */
[----:B------:R-:W-:Y:S06]  /*17a40*/  BRA `(.L_x_3617) ;  /* 0xffffffd800687947 */ /* 0x000fec000383ffff */
.L_x_3547:
[----:B------:R-:W-:Y:S01]  /*17a50*/  BSSY B0, `(.L_x_3618) ;  /* 0x0000007000007945 */ /* 0x000fe20003800000 */
[----:B------:R-:W-:Y:S02]  /*17a60*/  IMAD.MOV.U32 R13, RZ, RZ, R2 ;  /* 0x000000ffff0d7224 */ /* 0x000fe400078e0002 */
[----:B------:R-:W-:Y:S02]  /*17a70*/  IMAD.MOV.U32 R11, RZ, RZ, 0x1f ;  /* 0x0000001fff0b7424 */ /* 0x000fe400078e00ff */
[----:B------:R-:W-:-:S07]  /*17a80*/  IMAD.MOV.U32 R15, RZ, RZ, -0x1 ;  /* 0xffffffffff0f7424 */ /* 0x000fce00078e00ff */
[----:B0123--:R-:W-:Y:S05]  /*17a90*/  WARPSYNC.COLLECTIVE R15, `(.L_x_3619) ;  /* 0x000000000f087348 */ /* 0x00ffea0003c00000 */
[----:B------:R4:W0:Y:S02]  /*17aa0*/  SHFL.IDX P6, R14, R13, R12, R11 ;  /* 0x0000000c0d0e7389 */ /* 0x00082400000c000b */
[----:B01234-:R-:W-:Y:S01]  /*17ab0*/  ENDCOLLECTIVE ;  /* 0x000000000000791b */ /* 0x01ffe20003800000 */
.L_x_3619:
[----:B------:R-:W-:Y:S05]  /*17ac0*/  BSYNC B0 ;  /* 0x0000000000007941 */ /* 0x000fea0003800000 */
.L_x_3618:
[----:B------:R-:W-:Y:S01]  /*17ad0*/  IMAD.MOV.U32 R2, RZ, RZ, R14 ;  /* 0x000000ffff027224 */ /* 0x000fe200078e000e */
[----:B------:R-:W-:Y:S06]  /*17ae0*/  BRA `(.L_x_3620) ;  /* 0xffffffd800587947 */ /* 0x000fec000383ffff */
.L_x_3551:
[----:B0-----:R0:W1:Y:S02]  /*17af0*/  SYNCS.PHASECHK.TRANS64.TRYWAIT P0, [R0+URZ+0x36820], R3 ;  /* 0x03682003000075a7 */ /* 0x001064000800017f */
[----:B-1----:R-:W-:Y:S05]  /*17b00*/  @!P0 NANOSLEEP.SYNCS 0x989680 ;  /* 0x009896800000895d */ /* 0x002fea0003900000 */
[----:B------:R-:W1:Y:S02]  /*17b10*/  @!P0 SYNCS.PHASECHK.TRANS64 P0, [R0+URZ+0x36820], R3 ;  /* 0x03682003000085a7 */ /* 0x000e64000800007f */
[----:B-1----:R-:W-:Y:S05]  /*17b20*/  @!P0 BRA `(.L_x_3551) ;  /* 0xfffffffc00f08947 */ /* 0x002fea000383ffff */
[----:B------:R-:W-:Y:S05]  /*17b30*/  BRA `(.L_x_3621) ;  /* 0xffffffdc00f07947 */ /* 0x000fea000383ffff */
.L_x_3552:
        /* <DEDUP_REMOVED lines=11> */
.L_x_3623:
[----:B------:R-:W-:Y:S05]  /*17bf0*/  BSYNC B0 ;  /* 0x0000000000007941 */ /* 0x000fea0003800000 */
.L_x_3622:
[----:B------:R-:W-:Y:S05]  /*17c00*/  BRA `(.L_x_3624) ;  /* 0xffffffdc00d87947 */ /* 0x000fea000383ffff */
.L_x_3555:
[----:B------:R-:W-:Y:S01]  /*17c10*/  BSSY B1, `(.L_x_3625) ;  /* 0x0000006000017945 */ /* 0x000fe20003800000 */
[----:B------:R-:W-:-:S07]  /*17c20*/  IMAD.MOV.U32 R15, RZ, RZ, -0x1 ;  /* 0xffffffffff0f7424 */ /* 0x000fce00078e00ff */
[----:B01----:R-:W-:Y:S05]  /*17c30*/  WARPSYNC.COLLECTIVE R15, `(.L_x_3626) ;  /* 0x000000000f0c7348 */ /* 0x003fea0003c00000 */
[----:B------:R-:W-:Y:S02]  /*17c40*/  ELECT P6, UR62, PT ;  /* 0x00000000003e782f */ /* 0x000fe400038c0000 */
[----:B------:R-:W-:Y:S01]  /*17c50*/  MOV R14, UR62 ;  /* 0x0000003e000e7c02 */ /* 0x000fe20008000f00 */
[----:B01----:R-:W-:Y:S10]  /*17c60*/  ENDCOLLECTIVE ;  /* 0x000000000000791b */ /* 0x003ff40003800000 */
.L_x_3626:
[----:B------:R-:W-:Y:S05]  /*17c70*/  BSYNC B1 ;  /* 0x0000000000017941 */ /* 0x000fea0003800000 */
.L_x_3625:
[----:B------:R-:W-:Y:S05]  /*17c80*/  BRA `(.L_x_3627) ;  /* 0xffffffdc00d07947 */ /* 0x000fea000383ffff */
.L_x_3557:
[----:B0-----:R0:W1:Y:S02]  /*17c90*/  SYNCS.PHASECHK.TRANS64.TRYWAIT P0, [R6+URZ], R5 ;  /* 0x00000005060075a7 */ /* 0x001064000800017f */
[----:B-1----:R-:W-:Y:S05]  /*17ca0*/  @!P0 NANOSLEEP.SYNCS 0x989680 ;  /* 0x009896800000895d */ /* 0x002fea0003900000 */
[----:B------:R-:W1:Y:S02]  /*17cb0*/  @!P0 SYNCS.PHASECHK.TRANS64 P0, [R6+URZ], R5 ;  /* 0x00000005060085a7 */ /* 0x000e64000800007f */
[----:B-1----:R-:W-:Y:S05]  /*17cc0*/  @!P0 BRA `(.L_x_3557) ;  /* 0xfffffffc00f08947 */ /* 0x002fea000383ffff */
[----:B------:R-:W-:Y:S05]  /*17cd0*/  BRA `(.L_x_3628) ;  /* 0xffffffe000107947 */ /* 0x000fea000383ffff */
.L_x_3558:
[----:B-1----:R1:W2:Y:S02]  /*17ce0*/  SYNCS.PHASECHK.TRANS64.TRYWAIT P0, [R7+URZ], R2 ;  /* 0x00000002070075a7 */ /* 0x0022a4000800017f */
[----:B--2---:R-:W-:Y:S05]  /*17cf0*/  @!P0 NANOSLEEP.SYNCS 0x989680 ;  /* 0x009896800000895d */ /* 0x004fea0003900000 */
[----:B------:R-:W2:Y:S02]  /*17d00*/  @!P0 SYNCS.PHASECHK.TRANS64 P0, [R7+URZ], R2 ;  /* 0x00000002070085a7 */ /* 0x000ea4000800007f */
[----:B--2---:R-:W-:Y:S05]  /*17d10*/  @!P0 BRA `(.L_x_3558) ;  /* 0xfffffffc00f08947 */ /* 0x004fea000383ffff */
[----:B------:R-:W-:Y:S05]  /*17d20*/  BRA `(.L_x_3629) ;  /* 0xffffffe000047947 */ /* 0x000fea000383ffff */
.L_x_3560:
[----:B--2---:R2:W3:Y:S02]  /*17d30*/  SYNCS.PHASECHK.TRANS64.TRYWAIT P0, [R4+URZ], R5 ;  /* 0x00000005040075a7 */ /* 0x0044e4000800017f */
[----:B---3--:R-:W-:Y:S05]  /*17d40*/  @!P0 NANOSLEEP.SYNCS 0x989680 ;  /* 0x009896800000895d */ /* 0x008fea0003900000 */
[----:B------:R-:W3:Y:S02]  /*17d50*/  @!P0 SYNCS.PHASECHK.TRANS64 P0, [R4+URZ], R5 ;  /* 0x00000005040085a7 */ /* 0x000ee4000800007f */
[----:B---3--:R-:W-:Y:S05]  /*17d60*/  @!P0 BRA `(.L_x_3560) ;  /* 0xfffffffc00f08947 */ /* 0x008fea000383ffff */
[----:B------:R-:W-:Y:S05]  /*17d70*/  BRA `(.L_x_3630) ;  /* 0xffffffe000087947 */ /* 0x000fea000383ffff */
.L_x_3631:
        /* <DEDUP_REMOVED lines=16> */
.L_x_14849:


//--------------------- .text._ZN7cutlass13device_kernelIN5flash11enable_sm90INS1_16FlashAttnFwdSm90INS1_25CollectiveMainloopFwdSm90ILi2EN4cute5tupleIJNS5_1CILi1EEES8_S8_EEENS6_IJNS7_ILi128EEENS7_ILi112EEENS7_ILi192EEEEEELi192ENS_6half_tEfNS_4arch4Sm90ELb0ELb0ELb0ELb1ELb0ELb1ELb0ELb1ELb1ELb1ELb1ELb0EEENS1_21CollectiveEpilogueFwdINS6_IJSA_SC_SB_EEES9_SE_SG_Li256ELb1ELb1ELb1ELb0EEENS1_36VarlenDynamicPersistentTileSchedulerILi128ELi112ELi256ELi128ELb1ELb1ELb1ELb0ELb1ELb1EEEEEEEEEvNT_6ParamsE --------------------------
	.section	.text._ZN7cutlass13device_kernelIN5flash11enable_sm90INS1_16FlashAttnFwdSm90INS1_25CollectiveMainloopFwdSm90ILi2EN4cute5tupleIJNS5_1CILi1EEES8_S8_EEENS6_IJNS7_ILi128EEENS7_ILi112EEENS7_ILi192EEEEEELi192ENS_6half_tEfNS_4arch4Sm90ELb0ELb0ELb0ELb1ELb0ELb1ELb0ELb1ELb1ELb1ELb1ELb0EEENS1_21CollectiveEpilogueFwdINS6_IJSA_SC_SB_EEES9_SE_SG_Li256ELb1ELb1ELb1ELb0EEENS1_36VarlenDynamicPersistentTileSchedulerILi128ELi112ELi256ELi128ELb1ELb1ELb1ELb0ELb1ELb1EEEEEEEEEvNT_6ParamsE,"ax",@progbits
	.align	128
.text._ZN7cutlass13device_kernelIN5flash11enable_sm90INS1_16FlashAttnFwdSm90INS1_25CollectiveMainloopFwdSm90ILi2EN4cute5tupleIJNS5_1CILi1EEES8_S8_EEENS6_IJNS7_ILi128EEENS7_ILi112EEENS7_ILi192EEEEEELi192ENS_6half_tEfNS_4arch4Sm90ELb0ELb0ELb0ELb1ELb0ELb1ELb0ELb1ELb1ELb1ELb1ELb0EEENS1_21CollectiveEpilogueFwdINS6_IJSA_SC_SB_EEES9_SE_SG_Li256ELb1ELb1ELb1ELb0EEENS1_36VarlenDynamicPersistentTileSchedulerILi128ELi112ELi256ELi128ELb1ELb1ELb1ELb0ELb1ELb1EEEEEEEEEvNT_6ParamsE:
        .type           _ZN7cutlass13device_kernelIN5flash11enable_sm90INS1_16FlashAttnFwdSm90INS1_25CollectiveMainloopFwdSm90ILi2EN4cute5tupleIJNS5_1CILi1EEES8_S8_EEENS6_IJNS7_ILi128EEENS7_ILi112EEENS7_ILi192EEEEEELi192ENS_6half_tEfNS_4arch4Sm90ELb0ELb0ELb0ELb1ELb0ELb1ELb0ELb1ELb1ELb1ELb1ELb0EEENS1_21CollectiveEpilogueFwdINS6_IJSA_SC_SB_EEES9_SE_SG_Li256ELb1ELb1ELb1ELb0EEENS1_36VarlenDynamicPersistentTileSchedulerILi128ELi112ELi256ELi128ELb1ELb1ELb1ELb0ELb1ELb1EEEEEEEEEvNT_6ParamsE,@function
        .size           _ZN7cutlass13device_kernelIN5flash11enable_sm90INS1_16FlashAttnFwdSm90INS1_25CollectiveMainloopFwdSm90ILi2EN4cute5tupleIJNS5_1CILi1EEES8_S8_EEENS6_IJNS7_ILi128EEENS7_ILi112EEENS7_ILi192EEEEEELi192ENS_6half_tEfNS_4arch4Sm90ELb0ELb0ELb0ELb1ELb0ELb1ELb0ELb1ELb1ELb1ELb1ELb0EEENS1_21CollectiveEpilogueFwdINS6_IJSA_SC_SB_EEES9_SE_SG_Li256ELb1ELb1ELb1ELb0EEENS1_36VarlenDynamicPersistentTileSchedulerILi128ELi112ELi256ELi128ELb1ELb1ELb1ELb0ELb1ELb1EEEEEEEEEvNT_6ParamsE,(.L_x_14850 - _ZN7cutlass13device_kernelIN5flash11enable_sm90INS1_16FlashAttnFwdSm90INS1_25CollectiveMainloopFwdSm90ILi2EN4cute5tupleIJNS5_1CILi1EEES8_S8_EEENS6_IJNS7_ILi128EEENS7_ILi112EEENS7_ILi192EEEEEELi192ENS_6half_tEfNS_4arch4Sm90ELb0ELb0ELb0ELb1ELb0ELb1ELb0ELb1ELb1ELb1ELb1ELb0EEENS1_21CollectiveEpilogueFwdINS6_IJSA_SC_SB_EEES9_SE_SG_Li256ELb1ELb1ELb1ELb0EEENS1_36VarlenDynamicPersistentTileSchedulerILi128ELi112ELi256ELi128ELb1ELb1ELb1ELb0ELb1ELb1EEEEEEEEEvNT_6ParamsE)
        .other          _ZN7cutlass13device_kernelIN5flash11enable_sm90INS1_16FlashAttnFwdSm90INS1_25CollectiveMainloopFwdSm90ILi2EN4cute5tupleIJNS5_1CILi1EEES8_S8_EEENS6_IJNS7_ILi128EEENS7_ILi112EEENS7_ILi192EEEEEELi192ENS_6half_tEfNS_4arch4Sm90ELb0ELb0ELb0ELb1ELb0ELb1ELb0ELb1ELb1ELb1ELb1ELb0EEENS1_21CollectiveEpilogueFwdINS6_IJSA_SC_SB_EEES9_SE_SG_Li256ELb1ELb1ELb1ELb0EEENS1_36VarlenDynamicPersistentTileSchedulerILi128ELi112ELi256ELi128ELb1ELb1ELb1ELb0ELb1ELb1EEEEEEEEEvNT_6ParamsE,@"STO_CUDA_ENTRY STV_DEFAULT"
_ZN7cutlass13device_kernelIN5flash11enable_sm90INS1_16FlashAttnFwdSm90INS1_25CollectiveMainloopFwdSm90ILi2EN4cute5tupleIJNS5_1CILi1EEES8_S8_EEENS6_IJNS7_ILi128EEENS7_ILi112EEENS7_ILi192EEEEEELi192ENS_6half_tEfNS_4arch4Sm90ELb0ELb0ELb0ELb1ELb0ELb1ELb0ELb1ELb1ELb1ELb1ELb0EEENS1_21CollectiveEpilogueFwdINS6_IJSA_SC_SB_EEES9_SE_SG_Li256ELb1ELb1ELb1ELb0EEENS1_36VarlenDynamicPersistentTileSchedulerILi128ELi112ELi256ELi128ELb1ELb1ELb1ELb0ELb1ELb1EEEEEEEEEvNT_6ParamsE:
        /* <DEDUP_REMOVED lines=24> */
.L_x_3633:
[----:B------:R-:W-:Y:S05]  /*0180*/  BSYNC B0 ;  /* 0x0000000000007941 */ /* 0x000fea0003800000 */
.L_x_3632:
        /* <DEDUP_REMOVED lines=41> */
.L_x_3634:
        /* <DEDUP_REMOVED lines=22> */
.L_x_3635:
        /* <DEDUP_REMOVED lines=18> */
.L_x_3636:
        /* <DEDUP_REMOVED lines=22> */
.L_x_3637:
        /* <DEDUP_REMOVED lines=22> */
.L_x_3638:
[----:B0-----:R-:W-:Y:S01]  /*0960*/  UMOV UR4, 0x1 ;  /* 0x0000000100047882 */ /* 0x001fe20000000000 */
[----:B------:R-:W-:Y:S01]  /*0970*/  PLOP3.LUT P0, PT, PT, PT, UP0, 0x80, 0x0 ;  /* 0x000000000000781c */ /* 0x000fe20003f0f008 */
[----:B------:R-:W-:Y:S01]  /*0980*/  USEL UR4, UR4, 0x2, !UP0 ;  /* 0x0000000204047887 */ /* 0x000fe2000c000000 */
[----:B------:R-:W-:Y:S01]  /*0990*/  NOP ;  /* 0x0000000000007918 */ /* 0x000fe20000000000 */
[----:B------:R-:W-:Y:S01]  /*09a0*/  ULDC.64 UR60, c[0x0][0x208] ;  /* 0x00008200003c7ab9 */ /* 0x000fe20000000a00 */
[----:B------:R-:W-:Y:S03]  /*09b0*/  BSSY B9, `(.L_x_3639) ;  /* 0x00027dc000097945 */ /* 0x000fe60003800000 */
[----:B------:R-:W-:-:S05]  /*09c0*/  IMAD.U32 R2, RZ, RZ, UR4 ;  /* 0x00000004ff027e24 */ /* 0x000fca000f8e00ff */
[----:B------:R0:W-:Y:S01]  /*09d0*/  STL [R1+0x7c], R2 ;  /* 0x00007c0201007387 */ /* 0x0001e20000100800 */
[----:B-12-4-:R-:W-:Y:S06]  /*09e0*/  BAR.SYNC.DEFER_BLOCKING 0x0 ;  /* 0x0000000000007b1d */ /* 0x016fec0000010000 */
[----:B------:R-:W-:Y:S05]  /*09f0*/  @!P0 BRA `(.L_x_3640) ;  /* 0x000001f400b08947 */ /* 0x000fea0003800000 */
.L_x_3641:
        /* <DEDUP_REMOVED lines=17> */
[----:B------:R-:W-:Y:S01]  /*0b10*/  R2UR UR4, R16 ;  /* 0x00000000100472ca */ /* 0x000fe200000e0000 */
[----:B------:R-:W-:Y:S01]  /*0b20*/  IMAD.MOV.U32 R226, RZ, RZ, RZ ;  /* 0x000000ffffe27224 */ /* 0x000fe200078e00ff */
[----:B------:R-:W-:Y:S01]  /*0b30*/  MOV R205, RZ ;  /* 0x000000ff00cd7202 */ /* 0x000fe20000000f00 */
[----:B------:R-:W-:Y:S01]  /*0b40*/  IMAD.MOV.U32 R17, RZ, RZ, RZ ;  /* 0x000000ffff117224 */ /* 0x000fe200078e00ff */
[----:B------:R-:W-:Y:S02]  /*0b50*/  SHF.R.S32.HI R3, RZ, 0x1f, R6 ;  /* 0x0000001fff037819 */ /* 0x000fe40000011406 */
[----:B------:R-:W-:Y:S02]  /*0b60*/  CS2R R216, SRZ ;  /* 0x0000000000d87805 */ /* 0x000fe4000001ff00 */
[----:B0-----:R-:W-:-:S04]  /*0b70*/  LEA.HI R2, R3, R6, RZ, 0x4 ;  /* 0x0000000603027211 */ /* 0x001fc800078f20ff */
[----:B------:R-:W-:Y:S01]  /*0b80*/  SHF.R.S32.HI R7, RZ, 0x4, R2 ;  /* 0x00000004ff077819 */ /* 0x000fe20000011402 */
[----:B------:R-:W-:-:S03]  /*0b90*/  UIADD3 UR4, UR4, 0x15400, URZ ;  /* 0x0001540004047890 */ /* 0x000fc6000fffe03f */
[----:B------:R-:W-:-:S04]  /*0ba0*/  LEA.HI R4, R2, R7, RZ, 0x1 ;  /* 0x0000000702047211 */ /* 0x000fc800078f08ff */
[----:B------:R-:W-:-:S04]  /*0bb0*/  LOP3.LUT R4, R4, 0x1ffffffe, RZ, 0xc0, !PT ;  /* 0x1ffffffe04047812 */ /* 0x000fc800078ec0ff */
[----:B------:R-:W-:Y:S02]  /*0bc0*/  IADD3 R7, R7, -R4, RZ ;  /* 0x8000000407077210 */ /* 0x000fe40007ffe0ff */
[----:B------:R-:W-:-:S04]  /*0bd0*/  LEA.HI R4, R3, R6, RZ, 0x5 ;  /* 0x0000000603047211 */ /* 0x000fc800078f28ff */
[----:B------:R-:W-:-:S05]  /*0be0*/  SHF.R.S32.HI R4, RZ, 0x5, R4 ;  /* 0x00000005ff047819 */ /* 0x000fca0000011404 */
[----:B------:R-:W-:Y:S01]  /*0bf0*/  IMAD.SHL.U32 R214, R4, 0x200, RZ ;  /* 0x0000020004d67824 */ /* 0x000fe200078e00ff */
[----:B--2---:R-:W-:Y:S02]  /*0c00*/  R2UR UR5, R0 ;  /* 0x00000000000572ca */ /* 0x004fe400000e0000 */
[----:B------:R-:W-:-:S04]  /*0c10*/  LEA.HI R0, R3, R6, RZ, 0x7 ;  /* 0x0000000603007211 */ /* 0x000fc800078f38ff */
[----:B------:R-:W-:-:S05]  /*0c20*/  LOP3.LUT R5, R0, 0xffffff80, RZ, 0xc0, !PT ;  /* 0xffffff8000057812 */ /* 0x000fca00078ec0ff */
[----:B------:R-:W-:Y:S02]  /*0c30*/  IMAD.IADD R14, R6, 0x1, -R5 ;  /* 0x00000001060e7824 */ /* 0x000fe400078e0a05 */
[----:B------:R-:W-:-:S03]  /*0c40*/  ULOP3.LUT UR5, UR5, 0x1, URZ, 0xfc, !UPT ;  /* 0x0000000105057892 */ /* 0x000fc6000f8efc3f */
[----:B------:R-:W-:Y:S01]  /*0c50*/  SHF.R.S32.HI R9, RZ, 0x1f, R14 ;  /* 0x0000001fff097819 */ /* 0x000fe2000001140e */
[----:B------:R-:W-:Y:S03]  /*0c60*/  STL [R1+0x6c], R14 ;  /* 0x00006c0e01007387 */ /* 0x000fe60000100800 */
[CC--:B------:R-:W-:Y:S02]  /*0c70*/  LEA.HI R10, R9.reuse, R14.reuse, RZ, 0x2 ;  /* 0x0000000e090a7211 */ /* 0x0c0fe400078f10ff */
[----:B------:R-:W-:Y:S02]  /*0c80*/  LEA.HI R9, R9, R14, RZ, 0x5 ;  /* 0x0000000e09097211 */ /* 0x000fe400078f28ff */
[--C-:B------:R-:W-:Y:S02]  /*0c90*/  SHF.R.S32.HI R8, RZ, 0x2, R10.reuse ;  /* 0x00000002ff087819 */ /* 0x100fe4000001140a */
[----:B------:R-:W-:-:S02]  /*0ca0*/  SHF.R.S32.HI R5, RZ, 0x1f, R10 ;  /* 0x0000001fff057819 */ /* 0x000fc4000001140a */
[----:B------:R-:W-:Y:S02]  /*0cb0*/  LOP3.LUT R10, R10, 0x7ffffffc, RZ, 0xc0, !PT ;  /* 0x7ffffffc0a0a7812 */ /* 0x000fe400078ec0ff */
[----:B------:R-:W-:Y:S02]  /*0cc0*/  LEA.HI R5, R5, R8, RZ, 0x3 ;  /* 0x0000000805057211 */ /* 0x000fe400078f18ff */
[----:B------:R-:W-:Y:S02]  /*0cd0*/  IADD3 R10, R14, -R10, RZ ;  /* 0x8000000a0e0a7210 */ /* 0x000fe40007ffe0ff */
[----:B------:R-:W-:Y:S02]  /*0ce0*/  LOP3.LUT R11, R5, 0xfffffff8, RZ, 0xc0, !PT ;  /* 0xfffffff8050b7812 */ /* 0x000fe400078ec0ff */
[----:B------:R-:W-:Y:S01]  /*0cf0*/  SHF.R.S32.HI R5, RZ, 0x7, R0 ;  /* 0x00000007ff057819 */ /* 0x000fe20000011400 */
[----:B------:R-:W-:Y:S02]  /*0d00*/  IMAD.SHL.U32 R221, R10, 0x2, RZ ;  /* 0x000000020add7824 */ /* 0x000fe400078e00ff */
[----:B------:R-:W-:Y:S01]  /*0d10*/  IMAD.IADD R11, R8, 0x1, -R11 ;  /* 0x00000001080b7824 */ /* 0x000fe200078e0a0b */
[----:B------:R-:W-:Y:S01]  /*0d20*/  LEA.HI R8, R3, R6, RZ, 0x2 ;  /* 0x0000000603087211 */ /* 0x000fe200078f10ff */
[C---:B------:R-:W-:Y:S01]  /*0d30*/  VIADD R20, R221.reuse, 0x8 ;  /* 0x00000008dd147836 */ /* 0x040fe20000000000 */
[----:B------:R-:W-:Y:S01]  /*0d40*/  LOP3.LUT R3, R2, 0x3fffff0, RZ, 0xc0, !PT ;  /* 0x03fffff002037812 */ /* 0x000fe200078ec0ff */
[C---:B------:R-:W-:Y:S01]  /*0d50*/  VIADD R237, R221.reuse, 0x68 ;  /* 0x00000068dded7836 */ /* 0x040fe20000000000 */
[----:B------:R-:W-:Y:S01]  /*0d60*/  LEA.HI R0, R0, R5, RZ, 0x1 ;  /* 0x0000000500007211 */ /* 0x000fe200078f08ff */
[C---:B------:R-:W-:Y:S01]  /*0d70*/  VIADD R236, R221.reuse, 0x70 ;  /* 0x00000070ddec7836 */ /* 0x040fe20000000000 */
[----:B------:R-:W-:Y:S01]  /*0d80*/  SHF.R.S32.HI R2, RZ, 0x5, R9 ;  /* 0x00000005ff027819 */ /* 0x000fe20000011409 */
[----:B------:R-:W-:Y:S01]  /*0d90*/  IMAD.IADD R3, R6, 0x1, -R3 ;  /* 0x0000000106037824 */ /* 0x000fe200078e0a03 */
[----:B------:R-:W-:Y:S01]  /*0da0*/  LOP3.LUT R0, R0, 0x3fffffe, RZ, 0xc0, !PT ;  /* 0x03fffffe00007812 */ /* 0x000fe200078ec0ff */
[----:B------:R-:W-:Y:S01]  /*0db0*/  VIADD R235, R221, 0x78 ;  /* 0x00000078ddeb7836 */ /* 0x000fe20000000000 */
[--C-:B------:R-:W-:Y:S01]  /*0dc0*/  SHF.R.S32.HI R204, RZ, 0x2, R8.reuse ;  /* 0x00000002ffcc7819 */ /* 0x100fe20000011408 */
[----:B------:R-:W-:Y:S01]  /*0dd0*/  IMAD R12, R4, 0x10, R3 ;  /* 0x00000010040c7824 */ /* 0x000fe200078e0203 */
[----:B------:R-:W-:Y:S01]  /*0de0*/  SHF.R.S32.HI R3, RZ, 0x1f, R8 ;  /* 0x0000001fff037819 */ /* 0x000fe20000011408 */
[----:B------:R-:W-:Y:S01]  /*0df0*/  IMAD.IADD R0, R5, 0x1, -R0 ;  /* 0x0000000105007824 */ /* 0x000fe200078e0a00 */
[----:B------:R-:W-:Y:S01]  /*0e00*/  LOP3.LUT R9, R8, 0xfffffffc, RZ, 0xc0, !PT ;  /* 0xfffffffc08097812 */ /* 0x000fe200078ec0ff */
[----:B------:R-:W-:Y:S01]  /*0e10*/  IMAD R11, R2, 0x10, R11 ;  /* 0x00000010020b7824 */ /* 0x000fe200078e020b */
[----:B------:R-:W-:Y:S01]  /*0e20*/  LEA.HI R3, R3, R204, RZ, 0x3 ;  /* 0x000000cc03037211 */ /* 0x000fe200078f18ff */
[----:B------:R-:W-:Y:S01]  /*0e30*/  IMAD R7, R12, 0x8, R7 ;  /* 0x000000080c077824 */ /* 0x000fe200078e0207 */
[----:B------:R-:W-:Y:S01]  /*0e40*/  IADD3 R9, R6, -R9, RZ ;  /* 0x8000000906097210 */ /* 0x000fe20007ffe0ff */
[----:B------:R-:W-:Y:S01]  /*0e50*/  IMAD R13, R0, 0x40, R11 ;  /* 0x00000040000d7824 */ /* 0x000fe200078e020b */
[----:B------:R-:W-:Y:S01]  /*0e60*/  LOP3.LUT R3, R3, 0xfffffff8, RZ, 0xc0, !PT ;  /* 0xfffffff803037812 */ /* 0x000fe200078ec0ff */
[----:B------:R-:W-:Y:S01]  /*0e70*/  IMAD.U32 R0, RZ, RZ, UR5 ;  /* 0x00000005ff007e24 */ /* 0x000fe2000f8e00ff */
[C---:B------:R-:W-:Y:S01]  /*0e80*/  IADD3 R15, R221.reuse, 0x10, RZ ;  /* 0x00000010dd0f7810 */ /* 0x040fe20007ffe0ff */
[----:B------:R-:W-:Y:S01]  /*0e90*/  IMAD.U32 R2, RZ, RZ, UR4 ;  /* 0x00000004ff027e24 */ /* 0x000fe2000f8e00ff */
[----:B------:R-:W-:Y:S01]  /*0ea0*/  STL [R1+0x70], R13 ;  /* 0x0000700d01007387 */ /* 0x000fe20000100800 */
[C---:B------:R-:W-:Y:S01]  /*0eb0*/  IMAD.IADD R3, R204.reuse, 0x1, -R3 ;  /* 0x00000001cc037824 */ /* 0x040fe200078e0a03 */
[----:B------:R-:W-:Y:S01]  /*0ec0*/  IADD3 R233, R221, 0x88, RZ ;  /* 0x00000088dde97810 */ /* 0x000fe20007ffe0ff */
[----:B------:R-:W-:Y:S01]  /*0ed0*/  VIADD R227, R204, 0x40 ;  /* 0x00000040cce37836 */ /* 0x000fe20000000000 */
[----:B------:R0:W-:Y:S01]  /*0ee0*/  STL [R1+0x1c], R0 ;  /* 0x00001c0001007387 */ /* 0x0001e20000100800 */
[----:B------:R-:W-:-:S02]  /*0ef0*/  IMAD.SHL.U32 R3, R3, 0x40, RZ ;  /* 0x0000004003037824 */ /* 0x000fc400078e00ff */
[----:B------:R-:W-:Y:S01]  /*0f00*/  VIADD R12, R221, 0x20 ;  /* 0x00000020dd0c7836 */ /* 0x000fe20000000000 */
[----:B------:R1:W-:Y:S01]  /*0f10*/  STL [R1+0x50], R2 ;  /* 0x0000500201007387 */ /* 0x0003e20000100800 */
[----:B------:R-:W-:Y:S01]  /*0f20*/  SHF.L.U32 R208, R227, 0x6, RZ ;  /* 0x00000006e3d07819 */ /* 0x000fe200000006ff */
[----:B------:R-:W-:Y:S01]  /*0f30*/  IMAD.SHL.U32 R18, R9, 0x8, RZ ;  /* 0x0000000809127824 */ /* 0x000fe200078e00ff */
[----:B------:R-:W-:Y:S01]  /*0f40*/  LOP3.LUT R212, R3, 0x1c0, RZ, 0xc0, !PT ;  /* 0x000001c003d47812 */ /* 0x000fe200078ec0ff */
[----:B------:R-:W-:Y:S01]  /*0f50*/  IMAD.SHL.U32 R3, R7, 0x8, RZ ;  /* 0x0000000807037824 */ /* 0x000fe200078e00ff */
[----:B------:R-:W-:Y:S01]  /*0f60*/  LOP3.LUT R208, R208, 0x1c0, RZ, 0xc0, !PT ;  /* 0x000001c0d0d07812 */ /* 0x000fe200078ec0ff */
[C---:B------:R-:W-:Y:S01]  /*0f70*/  IMAD.SHL.U32 R22, R9.reuse, 0x4, RZ ;  /* 0x0000000409167824 */ /* 0x040fe200078e00ff */
[----:B0-----:R-:W-:Y:S01]  /*0f80*/  LEA.HI R0, R9, R9, RZ, 0x1 ;  /* 0x0000000909007211 */ /* 0x001fe200078f08ff */
[C---:B------:R-:W-:Y:S01]  /*0f90*/  VIADD R5, R221.reuse, 0x50 ;  /* 0x00000050dd057836 */ /* 0x040fe20000000000 */
[----:B------:R0:W-:Y:S01]  /*0fa0*/  STL [R1+0x78], R3 ;  /* 0x0000780301007387 */ /* 0x0001e20000100800 */
[----:B-1----:R-:W-:Y:S01]  /*0fb0*/  SHF.R.S32.HI R2, RZ, 0x1f, R227 ;  /* 0x0000001fff027819 */ /* 0x002fe200000114e3 */
[C---:B------:R-:W-:Y:S01]  /*0fc0*/  VIADD R11, R221.reuse, 0x28 ;  /* 0x00000028dd0b7836 */ /* 0x040fe20000000000 */
[----:B------:R-:W-:Y:S01]  /*0fd0*/  LOP3.LUT R0, R0, 0x1ffffffe, RZ, 0xc0, !PT ;  /* 0x1ffffffe00007812 */ /* 0x000fe200078ec0ff */
[C---:B------:R-:W-:Y:S01]  /*0fe0*/  VIADD R234, R221.reuse, 0x80 ;  /* 0x00000080ddea7836 */ /* 0x040fe20000000000 */
[----:B------:R-:W-:Y:S01]  /*0ff0*/  LEA.HI R2, R2, R227, RZ, 0x3 ;  /* 0x000000e302027211 */ /* 0x000fe200078f18ff */
[----:B------:R-:W-:Y:S01]  /*1000*/  VIADD R14, R221, 0x18 ;  /* 0x00000018dd0e7836 */ /* 0x000fe20000000000 */
[----:B------:R-:W-:Y:S01]  /*1010*/  SHF.R.U32.HI R4, RZ, 0x3, R208 ;  /* 0x00000003ff047819 */ /* 0x000fe200000116d0 */
[----:B------:R-:W-:Y:S01]  /*1020*/  IMAD.IADD R0, R9, 0x1, -R0 ;  /* 0x0000000109007824 */ /* 0x000fe200078e0a00 */
[C---:B------:R-:W-:Y:S01]  /*1030*/  IADD3 R9, R221.reuse, 0x38, RZ ;  /* 0x00000038dd097810 */ /* 0x040fe20007ffe0ff */
[----:B------:R-:W-:Y:S01]  /*1040*/  IMAD.SHL.U32 R2, R2, 0x40, RZ ;  /* 0x0000004002027824 */ /* 0x000fe200078e00ff */
[C---:B0-----:R-:W-:Y:S01]  /*1050*/  IADD3 R3, R221.reuse, 0x60, RZ ;  /* 0x00000060dd037810 */ /* 0x041fe20007ffe0ff */
[----:B------:R-:W-:Y:S01]  /*1060*/  IMAD R0, R0, 0x8, R13 ;  /* 0x0000000800007824 */ /* 0x000fe200078e020d */
[----:B------:R-:W-:Y:S01]  /*1070*/  SHF.R.S32.HI R7, RZ, 0x1f, R15 ;  /* 0x0000001fff077819 */ /* 0x000fe2000001140f */
[C---:B------:R-:W-:Y:S01]  /*1080*/  VIADD R4, R221.reuse, 0x58 ;  /* 0x00000058dd047836 */ /* 0x040fe20000000000 */
[----:B------:R-:W-:Y:S01]  /*1090*/  LOP3.LUT R215, R2, 0xfffffe00, RZ, 0xc0, !PT ;  /* 0xfffffe0002d77812 */ /* 0x000fe200078ec0ff */
[C---:B------:R-:W-:Y:S01]  /*10a0*/  VIADD R10, R221.reuse, 0x30 ;  /* 0x00000030dd0a7836 */ /* 0x040fe20000000000 */
[----:B------:R0:W-:Y:S01]  /*10b0*/  STL [R1+0x74], R0 ;  /* 0x0000740001007387 */ /* 0x0001e20000100800 */
        /* <DEDUP_REMOVED lines=17> */
[----:B------:R-:W-:Y:S01]  /*11d0*/  VIADD R228, R221, 0xa0 ;  /* 0x000000a0dde47836 */ /* 0x000fe20000000000 */
[----:B------:R-:W-:-:S02]  /*11e0*/  SHF.R.S32.HI R3, RZ, 0x1f, R235 ;  /* 0x0000001fff037819 */ /* 0x000fc400000114eb */
[----:B------:R-:W-:Y:S02]  /*11f0*/  SHF.R.S32.HI R2, RZ, 0x1f, R234 ;  /* 0x0000001fff027819 */ /* 0x000fe400000114ea */
[----:B------:R-:W-:Y:S02]  /*1200*/  IADD3 R206, R22, 0x40, RZ ;  /* 0x0000004016ce7810 */ /* 0x000fe40007ffe0ff */
[----:B------:R-:W-:Y:S02]  /*1210*/  SHF.R.U32.HI R213, RZ, 0x3, R212 ;  /* 0x00000003ffd57819 */ /* 0x000fe400000116d4 */
[----:B------:R-:W-:Y:S02]  /*1220*/  SHF.R.S32.HI R14, RZ, 0x1f, R14 ;  /* 0x0000001fff0e7819 */ /* 0x000fe4000001140e */
[----:B------:R-:W-:Y:S02]  /*1230*/  SHF.R.S32.HI R10, RZ, 0x1f, R10 ;  /* 0x0000001fff0a7819 */ /* 0x000fe4000001140a */
[----:B------:R-:W-:-:S02]  /*1240*/  SHF.R.S32.HI R7, RZ, 0x1f, R8 ;  /* 0x0000001fff077819 */ /* 0x000fc40000011408 */
[----:B------:R-:W-:Y:S02]  /*1250*/  SHF.R.S32.HI R6, RZ, 0x1f, R6 ;  /* 0x0000001fff067819 */ /* 0x000fe40000011406 */
[----:B------:R-:W-:Y:S02]  /*1260*/  SHF.R.S32.HI R4, RZ, 0x1f, R233 ;  /* 0x0000001fff047819 */ /* 0x000fe400000114e9 */
[----:B------:R-:W-:Y:S02]  /*1270*/  SHF.R.S32.HI R3, RZ, 0x1f, R232 ;  /* 0x0000001fff037819 */ /* 0x000fe400000114e8 */
[----:B0-----:R-:W-:-:S07]  /*1280*/  SHF.R.S32.HI R2, RZ, 0x1f, R231 ;  /* 0x0000001fff027819 */ /* 0x001fce00000114e7 */
.L_x_3854:
[----:B0-234-:R-:W0:Y:S01]  /*1290*/  LDC.64 R2, c[0x0][0xc88] ;  /* 0x00032200ff027b82 */ /* 0x01de220000000a00 */
[----:B------:R-:W-:Y:S01]  /*12a0*/  ULDC.64 UR4, c[0x0][0xa28] ;  /* 0x00028a0000047ab9 */ /* 0x000fe20000000a00 */
[----:B------:R-:W-:Y:S01]  /*12b0*/  ULDC.64 UR8, c[0x0][0xa18] ;  /* 0x0002860000087ab9 */ /* 0x000fe20000000a00 */
[----:B------:R-:W-:Y:S01]  /*12c0*/  ULDC.64 UR6, c[0x0][0xa08] ;  /* 0x0002820000067ab9 */ /* 0x000fe20000000a00 */
[----:B0-----:R-:W-:-:S05]  /*12d0*/  IMAD.WIDE R2, R151, 0x4, R2 ;  /* 0x0000000497027825 */ /* 0x001fca00078e0202 */
[----:B------:R-:W2:Y:S01]  /*12e0*/  LDG.E R223, desc[UR60][R2.64] ;  /* 0x0000003c02df7981 */ /* 0x000ea2000c1e1900 */
[----:B------:R-:W-:Y:S01]  /*12f0*/  ISETP.NE.U32.AND P2, PT, RZ, UR4, PT ;  /* 0x00000004ff007c0c */ /* 0x000fe2000bf45070 */
[----:B------:R-:W-:Y:S01]  /*1300*/  IMAD.MOV.U32 R8, RZ, RZ, RZ ;  /* 0x000000ffff087224 */ /* 0x000fe200078e00ff */
[----:B------:R-:W-:Y:S01]  /*1310*/  ISETP.NE.U32.AND P1, PT, RZ, UR8, PT ;  /* 0x00000008ff007c0c */ /* 0x000fe2000bf25070 */
[----:B------:R-:W-:Y:S01]  /*1320*/  IMAD.MOV.U32 R26, RZ, RZ, RZ ;  /* 0x000000ffff1a7224 */ /* 0x000fe200078e00ff */
[----:B------:R-:W-:Y:S02]  /*1330*/  ISETP.NE.AND.EX P2, PT, RZ, UR5, PT, P2 ;  /* 0x00000005ff007c0c */ /* 0x000fe4000bf45320 */
[----:B------:R-:W-:Y:S02]  /*1340*/  ISETP.NE.AND.EX P1, PT, RZ, UR9, PT, P1 ;  /* 0x00000009ff007c0c */ /* 0x000fe4000bf25310 */
[----:B------:R-:W-:-:S04]  /*1350*/  ISETP.NE.U32.AND P0, PT, RZ, UR6, PT ;  /* 0x00000006ff007c0c */ /* 0x000fc8000bf05070 */
[----:B------:R-:W-:Y:S02]  /*1360*/  ISETP.NE.AND.EX P0, PT, RZ, UR7, PT, P0 ;  /* 0x00000007ff007c0c */ /* 0x000fe4000bf05300 */
[----:B--2---:R-:W-:-:S03]  /*1370*/  SHF.R.S32.HI R0, RZ, 0x1f, R223 ;  /* 0x0000001fff007819 */ /* 0x004fc600000114df */
[C---:B------:R-:W-:Y:S02]  /*1380*/  @P2 LEA R2, P3, R223.reuse, UR4, 0x2 ;  /* 0x00000004df022c11 */ /* 0x040fe4000f8610ff */
[C---:B------:R-:W-:Y:S01]  /*1390*/  SHF.L.U32 R224, R223.reuse, 0x2, RZ ;  /* 0x00000002dfe07819 */ /* 0x040fe200000006ff */
[----:B------:R0:W-:Y:S01]  /*13a0*/  STL [R1+0x68], R0 ;  /* 0x0000680001007387 */ /* 0x0001e20000100800 */
[C-C-:B------:R-:W-:Y:S01]  /*13b0*/  @P2 LEA.HI.X R3, R223.reuse, UR5, R0.reuse, 0x2, P3 ;  /* 0x00000005df032c11 */ /* 0x140fe200098f1400 */
[----:B------:R-:W-:Y:S01]  /*13c0*/  ULDC UR4, c[0x0][0x288] ;  /* 0x0000a20000047ab9 */ /* 0x000fe20000000800 */
[----:B------:R-:W-:Y:S02]  /*13d0*/  SHF.L.U64.HI R225, R223, 0x2, R0 ;  /* 0x00000002dfe17819 */ /* 0x000fe40000010200 */
[C---:B------:R-:W-:Y:S01]  /*13e0*/  IADD3 R6, P4, R224.reuse, UR6, RZ ;  /* 0x00000006e0067c10 */ /* 0x040fe2000ff9e0ff */
[----:B------:R1:W5:Y:S01]  /*13f0*/  @P2 LDG.E R8, desc[UR60][R2.64] ;  /* 0x0000003c02082981 */ /* 0x000362000c1e1900 */
[----:B------:R-:W-:Y:S01]  /*1400*/  @P1 IADD3 R4, P2, R224, UR8, RZ ;  /* 0x00000008e0041c10 */ /* 0x000fe2000ff5e0ff */
[----:B------:R-:W-:Y:S01]  /*1410*/  IMAD.U32 R154, RZ, RZ, UR4 ;  /* 0x00000004ff9a7e24 */ /* 0x000fe2000f8e00ff */
[C---:B------:R-:W-:Y:S01]  /*1420*/  IADD3.X R7, R225.reuse, UR7, RZ, P4, !PT ;  /* 0x00000007e1077c10 */ /* 0x040fe2000a7fe4ff */
[----:B------:R-:W-:Y:S01]  /*1430*/  ULDC.64 UR4, c[0x0][0x418] ;  /* 0x0001060000047ab9 */ /* 0x000fe20000000a00 */
[----:B------:R-:W-:-:S03]  /*1440*/  @P1 IADD3.X R5, R225, UR9, RZ, P2, !PT ;  /* 0x00000009e1051c10 */ /* 0x000fc600097fe4ff */
[----:B------:R2:W5:Y:S01]  /*1450*/  @P0 LDG.E R26, desc[UR60][R6.64] ;  /* 0x0000003c061a0981 */ /* 0x000562000c1e1900 */
[----:B------:R-:W-:Y:S01]  /*1460*/  UISETP.NE.U32.AND UP0, UPT, UR4, URZ, UPT ;  /* 0x0000003f0400728c */ /* 0x000fe2000bf05070 */
[C---:B-1----:R-:W-:Y:S01]  /*1470*/  LOP3.LUT R2, R150.reuse, 0xff000000, RZ, 0xc0, !PT ;  /* 0xff00000096027812 */ /* 0x042fe200078ec0ff */
[----:B------:R-:W-:Y:S01]  /*1480*/  ULDC.64 UR8, c[0x0][0xa20] ;  /* 0x0002880000087ab9 */ /* 0x000fe20000000a00 */
[----:B------:R2:W5:Y:S01]  /*1490*/  @P1 LDG.E R154, desc[UR60][R4.64] ;  /* 0x0000003c049a1981 */ /* 0x000562000c1e1900 */
[----:B------:R-:W-:Y:S01]  /*14a0*/  UISETP.NE.AND.EX UP0, UPT, UR5, URZ, UPT, UP0 ;  /* 0x0000003f0500728c */ /* 0x000fe2000bf05300 */
[----:B------:R-:W-:Y:S01]  /*14b0*/  ULDC UR4, c[0x0][0x424] ;  /* 0x0001090000047ab9 */ /* 0x000fe20000000800 */
[----:B------:R-:W-:Y:S02]  /*14c0*/  ISETP.NE.U32.AND P2, PT, RZ, UR8, PT ;  /* 0x00000008ff007c0c */ /* 0x000fe4000bf45070 */
[----:B------:R-:W-:Y:S01]  /*14d0*/  USEL UR4, UR4, 0x1, UP0 ;  /* 0x0000000104047887 */ /* 0x000fe20008000000 */
[----:B------:R-:W-:Y:S01]  /*14e0*/  ULDC UR5, c[0x0][0x2f0] ;  /* 0x0000bc0000057ab9 */ /* 0x000fe20000000800 */
[----:B0-----:R-:W-:-:S02]  /*14f0*/  LOP3.LUT R0, R150, 0xff0000, RZ, 0xc0, !PT ;  /* 0x00ff000096007812 */ /* 0x001fc400078ec0ff */
[----:B------:R-:W-:Y:S01]  /*1500*/  UIMAD UR4, UR4, UR5, URZ ;  /* 0x00000005040472a4 */ /* 0x000fe2000f8e023f */
[----:B------:R-:W-:Y:S02]  /*1510*/  SHF.R.U32.HI R3, RZ, 0x8, R2 ;  /* 0x00000008ff037819 */ /* 0x000fe40000011602 */
[----:B------:R-:W-:Y:S01]  /*1520*/  ISETP.NE.AND.EX P2, PT, RZ, UR9, PT, P2 ;  /* 0x00000009ff007c0c */ /* 0x000fe2000bf45320 */
[----:B------:R-:W-:Y:S01]  /*1530*/  ULDC UR5, c[0x0][0x348] ;  /* 0x0000d20000057ab9 */ /* 0x000fe20000000800 */
[----:B------:R-:W-:Y:S01]  /*1540*/  LEA.HI R222, R0, R3, RZ, 0x10 ;  /* 0x0000000300de7211 */ /* 0x000fe200078f80ff */
[----:B------:R-:W-:Y:S01]  /*1550*/  IMAD.MOV.U32 R229, RZ, RZ, R149 ;  /* 0x000000ffffe57224 */ /* 0x000fe200078e0095 */
[----:B------:R-:W-:Y:S01]  /*1560*/  LOP3.LUT R220, R150, 0xffff, RZ, 0xc0, !PT ;  /* 0x0000ffff96dc7812 */ /* 0x000fe200078ec0ff */
[----:B--2---:R-:W-:Y:S08]  /*1570*/  @P1 BRA `(.L_x_3643) ;  /* 0x0000000000241947 */ /* 0x004ff00003800000 */
[----:B------:R-:W-:Y:S02]  /*1580*/  ULDC.64 UR6, c[0x0][0xa00] ;  /* 0x0002800000067ab9 */ /* 0x000fe40000000a00 */
[----:B------:R-:W-:-:S04]  /*1590*/  ISETP.NE.U32.AND P1, PT, RZ, UR6, PT ;  /* 0x00000006ff007c0c */ /* 0x000fc8000bf25070 */
[----:B------:R-:W-:-:S13]  /*15a0*/  ISETP.NE.AND.EX P1, PT, RZ, UR7, PT, P1 ;  /* 0x00000007ff007c0c */ /* 0x000fda000bf25310 */
[----:B------:R-:W-:Y:S05]  /*15b0*/  @!P1 BRA `(.L_x_3643) ;  /* 0x0000000000149947 */ /* 0x000fea0003800000 */
[----:B------:R-:W0:Y:S02]  /*15c0*/  LDC.64 R2, c[0x0][0xa00] ;  /* 0x00028000ff027b82 */ /* 0x000e240000000a00 */
[----:B0-----:R-:W-:-:S05]  /*15d0*/  IMAD.WIDE R2, R223, 0x4, R2 ;  /* 0x00000004df027825 */ /* 0x001fca00078e0202 */
[----:B-----5:R-:W2:Y:S04]  /*15e0*/  LDG.E R154, desc[UR60][R2.64] ;  /* 0x0000003c029a7981 */ /* 0x020ea8000c1e1900 */
[----:B------:R-:W2:Y:S02]  /*15f0*/  LDG.E R5, desc[UR60][R2.64+0x4] ;  /* 0x0000043c02057981 */ /* 0x000ea4000c1e1900 */
[----:B--2---:R-:W-:-:S07]  /*1600*/  IADD3 R154, -R154, R5, RZ ;  /* 0x000000059a9a7210 */ /* 0x004fce0007ffe1ff */
.L_x_3643:
[----:B------:R-:W-:Y:S02]  /*1610*/  IMAD.U32 R2, RZ, RZ, UR5 ;  /* 0x00000005ff027e24 */ /* 0x000fe4000f8e00ff */
[----:B------:R-:W-:Y:S01]  /*1620*/  IMAD.U32 R25, RZ, RZ, UR4 ;  /* 0x00000004ff197e24 */ /* 0x000fe2000f8e00ff */
[----:B------:R-:W-:Y:S06]  /*1630*/  @!P2 BRA `(.L_x_3644) ;  /* 0x000000000010a947 */ /* 0x000fec0003800000 */
[----:B------:R-:W-:-:S04]  /*1640*/  IADD3 R4, P0, R224, UR8, RZ ;  /* 0x00000008e0047c10 */ /* 0x000fc8000ff1e0ff */
[----:B------:R-:W-:-:S05]  /*1650*/  IADD3.X R5, R225, UR9, RZ, P0, !PT ;  /* 0x00000009e1057c10 */ /* 0x000fca00087fe4ff */
[----:B------:R0:W5:Y:S01]  /*1660*/  LDG.E R25, desc[UR60][R4.64] ;  /* 0x0000003c04197981 */ /* 0x000162000c1e1900 */
[----:B------:R-:W-:Y:S05]  /*1670*/  BRA `(.L_x_3645) ;  /* 0x0000000000107947 */ /* 0x000fea0003800000 */
.L_x_3644:
[----:B------:R-:W-:Y:S05]  /*1680*/  @!P0 BRA `(.L_x_3645) ;  /* 0x00000000000c8947 */ /* 0x000fea0003800000 */
[----:B------:R-:W2:Y:S04]  /*1690*/  LDG.E R0, desc[UR60][R6.64] ;  /* 0x0000003c06007981 */ /* 0x000ea8000c1e1900 */
[----:B------:R-:W2:Y:S02]  /*16a0*/  LDG.E R25, desc[UR60][R6.64+0x4] ;  /* 0x0000043c06197981 */ /* 0x000ea4000c1e1900 */
[----:B--2---:R-:W-:-:S07]  /*16b0*/  IMAD.IADD R25, R25, 0x1, -R0 ;  /* 0x0000000119197824 */ /* 0x004fce00078e0a00 */
.L_x_3645:
[----:B------:R-:W-:Y:S01]  /*16c0*/  ULDC.64 UR4, c[0x0][0xa10] ;  /* 0x0002840000047ab9 */ /* 0x000fe20000000a00 */
[----:B------:R-:W2:Y:S01]  /*16d0*/  LDL.LU R27, [R1+0x10] ;  /* 0x00001000011b7983 */ /* 0x000ea20000300800 */
[----:B------:R-:W-:-:S04]  /*16e0*/  ISETP.NE.U32.AND P0, PT, RZ, UR4, PT ;  /* 0x00000004ff007c0c */ /* 0x000fc8000bf05070 */
[----:B------:R-:W-:Y:S01]  /*16f0*/  ISETP.NE.AND.EX P0, PT, RZ, UR5, PT, P0 ;  /* 0x00000005ff007c0c */ /* 0x000fe2000bf05300 */
[----:B------:R-:W-:-:S12]  /*1700*/  ULDC.64 UR4, c[0x0][0xa30] ;  /* 0x00028c0000047ab9 */ /* 0x000fd80000000a00 */
[----:B0-----:R-:W0:Y:S02]  /*1710*/  @P0 LDC.64 R4, c[0x0][0xa10] ;  /* 0x00028400ff040b82 */ /* 0x001e240000000a00 */
[----:B0-----:R-:W-:-:S05]  /*1720*/  @P0 IMAD.WIDE R4, R223, 0x4, R4 ;  /* 0x00000004df040825 */ /* 0x001fca00078e0204 */
[----:B------:R-:W3:Y:S04]  /*1730*/  @P0 LDG.E R0, desc[UR60][R4.64] ;  /* 0x0000003c04000981 */ /* 0x000ee8000c1e1900 */
[----:B------:R0:W3:Y:S01]  /*1740*/  @P0 LDG.E R3, desc[UR60][R4.64+0x4] ;  /* 0x0000043c04030981 */ /* 0x0000e2000c1e1900 */
[----:B------:R-:W-:Y:S01]  /*1750*/  ISETP.NE.U32.AND P1, PT, RZ, UR4, PT ;  /* 0x00000004ff007c0c */ /* 0x000fe2000bf25070 */
[----:B-----5:R-:W-:-:S03]  /*1760*/  IMAD.MOV.U32 R147, RZ, RZ, R25 ;  /* 0x000000ffff937224 */ /* 0x020fc600078e0019 */
[----:B------:R-:W-:-:S13]  /*1770*/  ISETP.NE.AND.EX P1, PT, RZ, UR5, PT, P1 ;  /* 0x00000005ff007c0c */ /* 0x000fda000bf25310 */
[----:B------:R-:W-:-:S04]  /*1780*/  @P1 IADD3 R6, P2, R224, UR4, RZ ;  /* 0x00000004e0061c10 */ /* 0x000fc8000ff5e0ff */
[----:B------:R-:W-:-:S05]  /*1790*/  @P1 IADD3.X R7, R225, UR5, RZ, P2, !PT ;  /* 0x00000005e1071c10 */ /* 0x000fca00097fe4ff */
[----:B------:R1:W5:Y:S01]  /*17a0*/  @P1 LDG.E R147, desc[UR60][R6.64] ;  /* 0x0000003c06931981 */ /* 0x000362000c1e1900 */
[----:B------:R-:W-:Y:S01]  /*17b0*/  IADD3 R9, R25, -R8, RZ ;  /* 0x8000000819097210 */ /* 0x000fe20007ffe0ff */
[----:B0-----:R-:W-:Y:S01]  /*17c0*/  IMAD.MOV.U32 R4, RZ, RZ, RZ ;  /* 0x000000ffff047224 */ /* 0x001fe200078e00ff */
[----:B------:R-:W-:Y:S01]  /*17d0*/  BSSY B0, `(.L_x_3646) ;  /* 0x000002c000007945 */ /* 0x000fe20003800000 */
[----:B------:R-:W-:Y:S02]  /*17e0*/  LOP3.LUT R230, R222, 0xff, RZ, 0xc0, !PT ;  /* 0x000000ffdee67812 */ /* 0x000fe400078ec0ff */
[----:B------:R-:W-:Y:S02]  /*17f0*/  SHF.R.U32.HI R222, RZ, 0x10, R222 ;  /* 0x00000010ffde7819 */ /* 0x000fe400000116de */
[----:B--2---:R-:W-:Y:S01]  /*1800*/  LOP3.LUT R27, R27, 0xfffffff7, RZ, 0xc0, !PT ;  /* 0xfffffff71b1b7812 */ /* 0x004fe200078ec0ff */
[----:B---3--:R-:W-:Y:S01]  /*1810*/  @P0 IMAD.IADD R2, R3, 0x1, -R0 ;  /* 0x0000000103020824 */ /* 0x008fe200078e0a00 */
[----:B------:R-:W-:-:S03]  /*1820*/  MOV R0, RZ ;  /* 0x000000ff00007202 */ /* 0x000fc60000000f00 */
[----:B------:R-:W-:-:S04]  /*1830*/  IMAD.IADD R155, R9, 0x1, R2 ;  /* 0x00000001099b7824 */ /* 0x000fc800078e0202 */
[C---:B------:R-:W-:Y:S01]  /*1840*/  VIADD R5, R155.reuse, 0x6f ;  /* 0x0000006f9b057836 */ /* 0x040fe20000000000 */
[----:B------:R-:W-:-:S03]  /*1850*/  ISETP.GE.AND P3, PT, R155, 0x1, PT ;  /* 0x000000019b00780c */ /* 0x000fc60003f66270 */
[----:B------:R-:W-:-:S05]  /*1860*/  IMAD.HI R4, R5, -0x6db6db6d, R4 ;  /* 0x9249249305047827 */ /* 0x000fca00078e0204 */
        /* <DEDUP_REMOVED lines=8> */
[-C--:B-1----:R-:W-:Y:S02]  /*18f0*/  IABS R6, R10.reuse ;  /* 0x0000000a00067213 */ /* 0x082fe40000000000 */
        /* <DEDUP_REMOVED lines=13> */
[----:B------:R-:W-:-:S06]  /*19d0*/  IMAD.HI.U32 R5, R5, R7, R4 ;  /* 0x0000000705057227 */ /* 0x000fcc00078e0004 */
        /* <DEDUP_REMOVED lines=11> */
.L_x_3647:
[----:B------:R-:W-:Y:S05]  /*1a90*/  BSYNC B0 ;  /* 0x0000000000007941 */ /* 0x000fea0003800000 */
.L_x_3646:
[----:B------:R-:W-:Y:S01]  /*1aa0*/  IMAD R3, R230, R0, RZ ;  /* 0x00000000e6037224 */ /* 0x000fe200078e02ff */
        /* <DEDUP_REMOVED lines=8> */
[----:B------:R-:W-:-:S04]  /*1b30*/  IMAD.WIDE.U32 R132, R132, 0x24924925, RZ ;  /* 0x2492492584847825 */ /* 0x000fc800078e00ff */
[----:B------:R-:W-:-:S06]  /*1b40*/  IMAD.MOV.U32 R24, RZ, RZ, R133 ;  /* 0x000000ffff187224 */ /* 0x000fcc00078e0085 */
[----:B------:R-:W-:Y:S01]  /*1b50*/  @P0 IADD3 R5, R4, 0x6f, RZ ;  /* 0x0000006f04050810 */ /* 0x000fe20007ffe0ff */
[----:B------:R-:W-:-:S04]  /*1b60*/  @P0 IMAD.MOV.U32 R4, RZ, RZ, RZ ;  /* 0x000000ffff040224 */ /* 0x000fc800078e00ff */
[----:B------:R-:W-:-:S05]  /*1b70*/  @P0 IMAD.HI R4, R5, -0x6db6db6d, R4 ;  /* 0x9249249305040827 */ /* 0x000fca00078e0204 */
        /* <DEDUP_REMOVED lines=12> */
[----:B------:R0:W2:Y:S01]  /*1c40*/  LDC.64 R14, c[0x4][R0] ;  /* 0x01000000000e7b82 */ /* 0x0000a20000000a00 */
[----:B------:R-:W-:Y:S01]  /*1c50*/  MOV R5, UR5 ;  /* 0x0000000500057c02 */ /* 0x000fe20008000f00 */
[----:B------:R-:W-:Y:S01]  /*1c60*/  ULDC.64 UR4, c[0x4][0x1c0] ;  /* 0x0100700000047ab9 */ /* 0x000fe20000000a00 */
[----:B------:R-:W-:Y:S01]  /*1c70*/  IMAD.U32 R10, RZ, RZ, UR6 ;  /* 0x00000006ff0a7e24 */ /* 0x000fe2000f8e00ff */
[----:B------:R-:W-:Y:S01]  /*1c80*/  MOV R8, 0x70 ;  /* 0x0000007000087802 */ /* 0x000fe20000000f00 */
[----:B-1----:R-:W-:Y:S02]  /*1c90*/  IMAD.U32 R6, RZ, RZ, UR4 ;  /* 0x00000004ff067e24 */ /* 0x002fe4000f8e00ff */
[----:B------:R-:W-:-:S02]  /*1ca0*/  IMAD.U32 R7, RZ, RZ, UR5 ;  /* 0x00000005ff077e24 */ /* 0x000fc4000f8e00ff */
[----:B------:R-:W-:Y:S02]  /*1cb0*/  IMAD.U32 R11, RZ, RZ, UR7 ;  /* 0x00000007ff0b7e24 */ /* 0x000fe4000f8e00ff */
[----:B------:R-:W-:Y:S02]  /*1cc0*/  IMAD.MOV.U32 R12, RZ, RZ, 0x1 ;  /* 0x00000001ff0c7424 */ /* 0x000fe400078e00ff */
[----:B0-----:R-:W-:-:S07]  /*1cd0*/  IMAD.MOV.U32 R13, RZ, RZ, RZ ;  /* 0x000000ffff0d7224 */ /* 0x001fce00078e00ff */
[----:B------:R-:W-:-:S07]  /*1ce0*/  LEPC R20, `(.L_x_3650) ;  /* 0x000000001014794e */ /* 0x000fce0000000000 */
[----:B--2--5:R-:W-:Y:S05]  /*1cf0*/  CALL.ABS.NOINC R14 ;  /* 0x000000000e007343 */ /* 0x024fea0003c00000 */
.L_x_3650:
[----:B------:R-:W-:Y:S05]  /*1d00*/  BSYNC B6 ;  /* 0x0000000000067941 */ /* 0x000fea0003800000 */
.L_x_3649:
        /* <DEDUP_REMOVED lines=20> */
.L_x_3652:
[----:B------:R-:W-:Y:S05]  /*1e50*/  BSYNC B6 ;  /* 0x0000000000067941 */ /* 0x000fea0003800000 */
.L_x_3651:
[----:B------:R-:W-:Y:S01]  /*1e60*/  ULDC.64 UR4, c[0x0][0x9f8] ;  /* 0x00027e0000047ab9 */ /* 0x000fe20000000a00 */
[----:B------:R-:W-:Y:S01]  /*1e70*/  IMAD.MOV.U32 R8, RZ, RZ, R223 ;  /* 0x000000ffff087224 */ /* 0x000fe200078e00df */
[----:B------:R-:W-:Y:S01]  /*1e80*/  ISETP.NE.U32.AND P0, PT, RZ, UR4, PT ;  /* 0x00000004ff007c0c */ /* 0x000fe2000bf05070 */
[----:B------:R-:W0:Y:S01]  /*1e90*/  S2R R5, SR_TID.X ;  /* 0x0000000000057919 */ /* 0x000e220000002100 */
[----:B------:R-:W2:Y:S01]  /*1ea0*/  LDC.64 R112, c[0x0][0x300] ;  /* 0x0000c000ff707b82 */ /* 0x000ea20000000a00 */
[C---:B------:R-:W-:Y:S01]  /*1eb0*/  IADD3 R0, R18.reuse, 0x20, RZ ;  /* 0x0000002012007810 */ /* 0x040fe20007ffe0ff */
[----:B------:R-:W-:Y:S01]  /*1ec0*/  ULDC UR6, c[0x0][0x2f4] ;  /* 0x0000bd0000067ab9 */ /* 0x000fe20000000800 */
[----:B------:R-:W-:Y:S01]  /*1ed0*/  ISETP.NE.AND.EX P0, PT, RZ, UR5, PT, P0 ;  /* 0x00000005ff007c0c */ /* 0x000fe2000bf05300 */
[C---:B------:R-:W-:Y:S02]  /*1ee0*/  VIADD R3, R18.reuse, 0x40 ;  /* 0x0000004012037836 */ /* 0x040fe40000000000 */
[----:B------:R-:W-:-:S02]  /*1ef0*/  VIADD R4, R18, 0x60 ;  /* 0x0000006012047836 */ /* 0x000fc40000000000 */
[----:B------:R-:W-:Y:S01]  /*1f00*/  IMAD.IADD R123, R26, 0x1, R25 ;  /* 0x000000011a7b7824 */ /* 0x000fe200078e0219 */
[----:B------:R-:W-:Y:S01]  /*1f10*/  SHF.R.S32.HI R19, RZ, 0x1f, R18 ;  /* 0x0000001fff137819 */ /* 0x000fe20000011412 */
[----:B------:R-:W3:Y:S01]  /*1f20*/  LDC.64 R106, c[0x0][0x3f8] ;  /* 0x0000fe00ff6a7b82 */ /* 0x000ee20000000a00 */
[----:B------:R-:W-:Y:S01]  /*1f30*/  ULDC.64 UR8, c[0x0][0xa08] ;  /* 0x0002820000087ab9 */ /* 0x000fe20000000a00 */
[----:B------:R-:W-:-:S04]  /*1f40*/  IMAD.MOV.U32 R20, RZ, RZ, R27 ;  /* 0x000000ffff147224 */ /* 0x000fc800078e001b */
[----:B-1----:R-:W-:Y:S02]  /*1f50*/  @P0 IADD3 R6, P1, R224, UR4, RZ ;  /* 0x00000004e0060c10 */ /* 0x002fe4000ff3e0ff */
[----:B------:R-:W1:Y:S02]  /*1f60*/  LDC.64 R100, c[0x0][0x408] ;  /* 0x00010200ff647b82 */ /* 0x000e640000000a00 */
[----:B------:R-:W-:Y:S01]  /*1f70*/  @P0 IADD3.X R7, R225, UR5, RZ, P1, !PT ;  /* 0x00000005e1070c10 */ /* 0x000fe20008ffe4ff */
[----:B------:R-:W-:-:S04]  /*1f80*/  ULDC.64 UR4, c[0x0][0x330] ;  /* 0x0000cc0000047ab9 */ /* 0x000fc80000000a00 */
[----:B------:R4:W2:Y:S01]  /*1f90*/  @P0 LDG.E R8, desc[UR60][R6.64] ;  /* 0x0000003c06080981 */ /* 0x0008a2000c1e1900 */
[----:B------:R-:W-:Y:S01]  /*1fa0*/  ISETP.GE.AND P1, PT, R0, UR6, PT ;  /* 0x0000000600007c0c */ /* 0x000fe2000bf26270 */
[----:B------:R-:W-:Y:S01]  /*1fb0*/  IMAD.WIDE.U32 R114, R220, UR4, R18 ;  /* 0x00000004dc727c25 */ /* 0x000fe2000f8e0012 */
[----:B------:R-:W-:Y:S01]  /*1fc0*/  ISETP.GE.AND P0, PT, R18, UR6, PT ;  /* 0x0000000612007c0c */ /* 0x000fe2000bf06270 */
[----:B------:R-:W2:Y:S01]  /*1fd0*/  LDC R21, c[0x0][0x3f4] ;  /* 0x0000fd00ff157b82 */ /* 0x000ea20000000800 */
[----:B------:R-:W-:Y:S01]  /*1fe0*/  SEL R9, RZ, 0xffffffff, P1 ;  /* 0xffffffffff097807 */ /* 0x000fe20000800000 */
[----:B0-----:R-:W-:Y:S01]  /*1ff0*/  VIADD R10, R5, 0xffffff80 ;  /* 0xffffff80050a7836 */ /* 0x001fe20000000000 */
[----:B------:R-:W-:Y:S01]  /*2000*/  SEL R5, RZ, 0x1, P0 ;  /* 0x00000001ff057807 */ /* 0x000fe20000000000 */
[----:B------:R-:W-:Y:S01]  /*2010*/  IMAD R115, R220, UR5, R115 ;  /* 0x00000005dc737c24 */ /* 0x000fe2000f8e0273 */
[----:B------:R-:W-:Y:S01]  /*2020*/  ISETP.GE.AND P0, PT, R3, UR6, PT ;  /* 0x0000000603007c0c */ /* 0x000fe2000bf06270 */
[----:B------:R-:W-:Y:S01]  /*2030*/  ULDC.64 UR4, c[0x0][0x308] ;  /* 0x0000c20000047ab9 */ /* 0x000fe20000000a00 */
[----:B----4-:R-:W-:Y:S01]  /*2040*/  SHF.L.U32 R6, R9, 0x1, RZ ;  /* 0x0000000109067819 */ /* 0x010fe200000006ff */
[----:B---3--:R-:W-:Y:S01]  /*2050*/  IMAD.WIDE.U32 R108, R204, R106, R18 ;  /* 0x0000006acc6c7225 */ /* 0x008fe200078e0012 */
[----:B------:R-:W-:Y:S01]  /*2060*/  ISETP.GE.AND P1, PT, R4, UR6, PT ;  /* 0x0000000604007c0c */ /* 0x000fe2000bf26270 */
[----:B------:R-:W0:Y:S01]  /*2070*/  S2R R179, SR_TID.X ;  /* 0x0000000000b37919 */ /* 0x000e220000002100 */
[----:B------:R-:W-:Y:S01]  /*2080*/  LOP3.LUT R5, R6, 0x2, R5, 0xe2, !PT ;  /* 0x0000000206057812 */ /* 0x000fe200078ee205 */
[----:B------:R-:W-:Y:S01]  /*2090*/  IMAD R33, R107, 0x70, RZ ;  /* 0x000000706b217824 */ /* 0x000fe200078e02ff */
[----:B------:R-:W-:Y:S01]  /*20a0*/  SEL R6, RZ, 0x4, P0 ;  /* 0x00000004ff067807 */ /* 0x000fe20000000000 */
[----:B-1----:R-:W-:Y:S01]  /*20b0*/  IMAD.WIDE.U32 R102, R204, R100, R18 ;  /* 0x00000064cc667225 */ /* 0x002fe200078e0012 */
[----:B------:R-:W-:-:S02]  /*20c0*/  SEL R7, RZ, 0x8, P1 ;  /* 0x00000008ff077807 */ /* 0x000fc40000800000 */
[----:B------:R-:W-:Y:S01]  /*20d0*/  SHF.R.S32.HI R9, RZ, 0x1f, R10 ;  /* 0x0000001fff097819 */ /* 0x000fe2000001140a */
[----:B--2---:R-:W-:Y:S01]  /*20e0*/  IMAD R135, R113, 0x70, RZ ;  /* 0x0000007071877824 */ /* 0x004fe200078e02ff */
[----:B------:R-:W-:Y:S01]  /*20f0*/  SHF.R.S32.HI R15, RZ, 0x1f, R123 ;  /* 0x0000001fff0f7819 */ /* 0x000fe2000001147b */
[----:B------:R-:W-:Y:S01]  /*2100*/  IMAD.SHL.U32 R139, R112, 0x40, RZ ;  /* 0x00000040708b7824 */ /* 0x000fe200078e00ff */
[----:B------:R-:W-:Y:S01]  /*2110*/  LOP3.LUT R28, R7, R5, R6, 0xfe, !PT ;  /* 0x00000005071c7212 */ /* 0x000fe200078efe06 */
[----:B------:R-:W-:Y:S01]  /*2120*/  VIADD R5, R18, 0x80 ;  /* 0x0000008012057836 */ /* 0x000fe20000000000 */
[----:B------:R-:W-:Y:S01]  /*2130*/  LEA.HI R9, R9, R10, RZ, 0x2 ;  /* 0x0000000a09097211 */ /* 0x000fe200078f10ff */
[-C--:B------:R-:W-:Y:S01]  /*2140*/  IMAD R10, R15, R112.reuse, RZ ;  /* 0x000000700f0a7224 */ /* 0x080fe200078e02ff */
[----:B------:R-:W-:Y:S01]  /*2150*/  SHF.R.S32.HI R150, RZ, 0x1f, R204 ;  /* 0x0000001fff967819 */ /* 0x000fe200000114cc */
[----:B------:R-:W-:Y:S01]  /*2160*/  IMAD.WIDE.U32 R6, R123, R112, RZ ;  /* 0x000000707b067225 */ /* 0x000fe200078e00ff */
[----:B------:R-:W-:-:S02]  /*2170*/  ISETP.GE.AND P0, PT, R5, UR6, PT ;  /* 0x0000000605007c0c */ /* 0x000fc4000bf06270 */
[----:B------:R-:W-:Y:S01]  /*2180*/  SHF.R.S32.HI R13, RZ, 0x1f, R9 ;  /* 0x0000001fff0d7819 */ /* 0x000fe20000011409 */
[-C--:B------:R-:W-:Y:S01]  /*2190*/  IMAD R11, R123, R113.reuse, R10 ;  /* 0x000000717b0b7224 */ /* 0x080fe200078e020a */
[----:B------:R-:W-:Y:S01]  /*21a0*/  SEL R9, RZ, 0x10, P0 ;  /* 0x00000010ff097807 */ /* 0x000fe20000000000 */
[----:B------:R-:W-:Y:S01]  /*21b0*/  IMAD R10, R150, R112, RZ ;  /* 0x00000070960a7224 */ /* 0x000fe200078e02ff */
[----:B------:R-:W-:Y:S01]  /*21c0*/  ISETP.NE.U32.AND P0, PT, RZ, UR8, PT ;  /* 0x00000008ff007c0c */ /* 0x000fe2000bf05070 */
[----:B------:R-:W-:Y:S01]  /*21d0*/  IMAD.IADD R7, R7, 0x1, R11 ;  /* 0x0000000107077824 */ /* 0x000fe200078e020b */
[----:B------:R-:W-:Y:S01]  /*21e0*/  LEA.HI R13, R13, R204, RZ, 0x3 ;  /* 0x000000cc0d0d7211 */ /* 0x000fe200078f18ff */
[----:B------:R-:W-:Y:S01]  /*21f0*/  IMAD R10, R204, R113, R10 ;  /* 0x00000071cc0a7224 */ /* 0x000fe200078e020a */
[----:B------:R-:W-:Y:S01]  /*2200*/  ISETP.NE.AND.EX P0, PT, RZ, UR9, PT, P0 ;  /* 0x00000009ff007c0c */ /* 0x000fe2000bf05300 */
[----:B------:R-:W-:Y:S01]  /*2210*/  IMAD.WIDE.U32 R116, R220, UR4, R6 ;  /* 0x00000004dc747c25 */ /* 0x000fe2000f8e0006 */
[----:B------:R-:W-:-:S02]  /*2220*/  LOP3.LUT R13, R13, 0xfffffff8, RZ, 0xc0, !PT ;  /* 0xfffffff80d0d7812 */ /* 0x000fc400078ec0ff */
[----:B------:R-:W-:Y:S01]  /*2230*/  LOP3.LUT R28, R28, R9, RZ, 0xfc, !PT ;  /* 0x000000091c1c7212 */ /* 0x000fe200078efcff */
[----:B------:R-:W-:Y:S01]  /*2240*/  IMAD R117, R220, UR5, R117 ;  /* 0x00000005dc757c24 */ /* 0x000fe2000f8e0275 */
[----:B------:R-:W-:Y:S01]  /*2250*/  ULDC.64 UR4, c[0x0][0x310] ;  /* 0x0000c40000047ab9 */ /* 0x000fe20000000a00 */
[----:B------:R-:W-:Y:S01]  /*2260*/  IMAD.IADD R134, R204, 0x1, -R13 ;  /* 0x00000001cc867824 */ /* 0x000fe200078e0a0d */
[--C-:B------:R-:W-:Y:S01]  /*2270*/  SHF.R.S32.HI R23, RZ, 0x1f, R22.reuse ;  /* 0x0000001fff177819 */ /* 0x100fe20000011416 */
[-C--:B------:R-:W-:Y:S01]  /*2280*/  IMAD R7, R150, R106.reuse, RZ ;  /* 0x0000006a96077224 */ /* 0x080fe200078e02ff */
[----:B------:R-:W-:Y:S01]  /*2290*/  LOP3.LUT R20, R20, 0xfffffffb, RZ, 0xc0, !PT ;  /* 0xfffffffb14147812 */ /* 0x000fe200078ec0ff */
[----:B------:R-:W-:Y:S01]  /*22a0*/  IMAD R137, R101, 0x70, RZ ;  /* 0x0000007065897824 */ /* 0x000fe200078e02ff */
[----:B------:R-:W-:Y:S01]  /*22b0*/  LOP3.LUT P1, RZ, R134, 0x4, RZ, 0xc0, !PT ;  /* 0x0000000486ff7812 */ /* 0x000fe2000782c0ff */
[C---:B------:R-:W-:Y:S01]  /*22c0*/  IMAD R11, R204.reuse, R107, R7 ;  /* 0x0000006bcc0b7224 */ /* 0x040fe200078e0207 */
[----:B------:R-:W-:Y:S01]  /*22d0*/  ISETP.GE.AND P2, PT, R3, R21, PT ;  /* 0x000000150300720c */ /* 0x000fe20003f46270 */
[C---:B------:R-:W-:Y:S01]  /*22e0*/  IMAD.WIDE.U32 R110, R204.reuse, R106, R22 ;  /* 0x0000006acc6e7225 */ /* 0x040fe200078e0016 */
[----:B------:R-:W-:-:S02]  /*22f0*/  IADD3 R122, P3, R204, R123, RZ ;  /* 0x0000007bcc7a7210 */ /* 0x000fc40007f7e0ff */
[----:B------:R-:W-:Y:S01]  /*2300*/  SHF.L.U64.HI R138, R112, 0x6, R113 ;  /* 0x00000006708a7819 */ /* 0x000fe20000010271 */
[----:B------:R-:W-:Y:S01]  /*2310*/  IMAD.IADD R111, R111, 0x1, R11 ;  /* 0x000000016f6f7824 */ /* 0x000fe200078e020b */
[----:B------:R-:W-:Y:S01]  /*2320*/  SHF.R.S32.HI R151, RZ, 0x1f, R227 ;  /* 0x0000001fff977819 */ /* 0x000fe200000114e3 */
[----:B------:R-:W-:Y:S01]  /*2330*/  IMAD.IADD R109, R11, 0x1, R109 ;  /* 0x000000010b6d7824 */ /* 0x000fe200078e026d */
[----:B0-----:R-:W-:Y:S01]  /*2340*/  LEA.HI R179, R179, 0x8, RZ, 0x19 ;  /* 0x00000008b3b37811 */ /* 0x001fe200078fc8ff */
[----:B------:R-:W-:Y:S02]  /*2350*/  IMAD.WIDE.U32 R104, R204, R100, R22 ;  /* 0x00000064cc687225 */ /* 0x000fe400078e0016 */
[----:B------:R-:W-:Y:S02]  /*2360*/  @P1 LOP3.LUT R20, R20, 0x4, RZ, 0xfc, !PT ;  /* 0x0000000414141812 */ /* 0x000fe400078efcff */
[----:B------:R-:W-:Y:S01]  /*2370*/  ISETP.GE.AND P1, PT, R0, R21, PT ;  /* 0x000000150000720c */ /* 0x000fe20003f26270 */
[----:B-----5:R-:W-:Y:S01]  /*2380*/  IMAD.WIDE.U32 R110, R147, R106, R110 ;  /* 0x0000006a936e7225 */ /* 0x020fe200078e006e */
[----:B------:R-:W-:-:S02]  /*2390*/  LOP3.LUT R20, R20, 0xfffffffe, RZ, 0xc0, !PT ;  /* 0xfffffffe14147812 */ /* 0x000fc400078ec0ff */
[----:B------:R-:W-:Y:S01]  /*23a0*/  SEL R11, R21, RZ, P1 ;  /* 0x000000ff150b7207 */ /* 0x000fe20000800000 */
[----:B------:R-:W-:Y:S01]  /*23b0*/  IMAD.WIDE.U32 R108, R147, R106, R108 ;  /* 0x0000006a936c7225 */ /* 0x000fe200078e006c */
[----:B------:R-:W-:Y:S02]  /*23c0*/  @P2 LOP3.LUT R20, R20, 0x1, RZ, 0xfc, !PT ;  /* 0x0000000114142812 */ /* 0x000fe400078efcff */
[----:B------:R-:W-:Y:S01]  /*23d0*/  IADD3 R11, R0, R11, RZ ;  /* 0x0000000b000b7210 */ /* 0x000fe20007ffe0ff */
[----:B------:R-:W-:Y:S02]  /*23e0*/  IMAD.X R123, R15, 0x1, R150, P3 ;  /* 0x000000010f7b7824 */ /* 0x000fe400018e0696 */
[----:B------:R0:W-:Y:S01]  /*23f0*/  STL [R1+0x10], R20 ;  /* 0x0000101401007387 */ /* 0x0001e20000100800 */
[----:B------:R-:W-:Y:S01]  /*2400*/  IMAD.SHL.U32 R132, R21, 0x2, RZ ;  /* 0x0000000215847824 */ /* 0x000fe200078e00ff */
[----:B0-----:R-:W-:Y:S02]  /*2410*/  SHF.R.U32.HI R20, RZ, 0x3, R208 ;  /* 0x00000003ff147819 */ /* 0x001fe400000116d0 */
[----:B------:R-:W-:-:S02]  /*2420*/  SHF.R.S32.HI R6, RZ, 0x1f, R8 ;  /* 0x0000001fff067819 */ /* 0x000fc40000011408 */
[----:B------:R-:W-:Y:S02]  /*2430*/  SEL R37, R8, RZ, !P0 ;  /* 0x000000ff08257207 */ /* 0x000fe40004000000 */
[----:B------:R-:W-:-:S03]  /*2440*/  SEL R6, R6, RZ, !P0 ;  /* 0x000000ff06067207 */ /* 0x000fc60004000000 */
[----:B------:R-:W-:-:S04]  /*2450*/  IMAD.WIDE.U32 R116, R37, UR4, R116 ;  /* 0x0000000425747c25 */ /* 0x000fc8000f8e0074 */
[----:B------:R-:W-:-:S04]  /*2460*/  IMAD R8, R6, UR4, RZ ;  /* 0x0000000406087c24 */ /* 0x000fc8000f8e02ff */
[----:B------:R-:W-:Y:S01]  /*2470*/  IMAD R13, R37, UR5, R8 ;  /* 0x00000005250d7c24 */ /* 0x000fe2000f8e0208 */
[----:B------:R-:W-:Y:S01]  /*2480*/  ULDC.64 UR4, c[0x0][0x338] ;  /* 0x0000ce0000047ab9 */ /* 0x000fe20000000a00 */
[----:B------:R-:W-:-:S03]  /*2490*/  IMAD.WIDE.U32 R8, R204, R112, R18 ;  /* 0x00000070cc087225 */ /* 0x000fc600078e0012 */
[----:B------:R-:W-:Y:S01]  /*24a0*/  IADD3 R7, R117, R13, RZ ;  /* 0x0000000d75077210 */ /* 0x000fe20007ffe0ff */
[----:B------:R-:W-:Y:S01]  /*24b0*/  IMAD R12, R6, UR4, RZ ;  /* 0x00000004060c7c24 */ /* 0x000fe2000f8e02ff */
[----:B------:R-:W-:Y:S01]  /*24c0*/  IADD3 R6, P0, R116, R8, RZ ;  /* 0x0000000874067210 */ /* 0x000fe20007f1e0ff */
[----:B------:R-:W-:-:S03]  /*24d0*/  IMAD.WIDE.U32 R114, R37, UR4, R114 ;  /* 0x0000000425727c25 */ /* 0x000fc6000f8e0072 */
[----:B------:R-:W-:Y:S01]  /*24e0*/  IADD3.X R8, R7, R9, R10, P0, !PT ;  /* 0x0000000907087210 */ /* 0x000fe200007fe40a */
[----:B------:R-:W-:Y:S01]  /*24f0*/  IMAD R9, R150, R100, RZ ;  /* 0x0000006496097224 */ /* 0x000fe200078e02ff */
[----:B------:R-:W-:Y:S01]  /*2500*/  ISETP.GE.AND P0, PT, R18, R21, PT ;  /* 0x000000151200720c */ /* 0x000fe20003f06270 */
[----:B------:R-:W-:Y:S01]  /*2510*/  IMAD R37, R37, UR5, R12 ;  /* 0x0000000525257c24 */ /* 0x000fe2000f8e020c */
[C---:B------:R-:W-:Y:S01]  /*2520*/  SEL R10, R21.reuse, RZ, P2 ;  /* 0x000000ff150a7207 */ /* 0x040fe20001000000 */
[----:B------:R-:W-:Y:S01]  /*2530*/  IMAD R13, R204, R101, R9 ;  /* 0x00000065cc0d7224 */ /* 0x000fe200078e0209 */
[----:B------:R-:W-:Y:S01]  /*2540*/  SEL R9, R21, RZ, P0 ;  /* 0x000000ff15097207 */ /* 0x000fe20000000000 */
[----:B------:R-:W-:Y:S01]  /*2550*/  IMAD.WIDE.U32 R112, R112, 0x70, RZ ;  /* 0x0000007070707825 */ /* 0x000fe200078e00ff */
[----:B------:R-:W-:-:S03]  /*2560*/  SHF.R.S32.HI R12, RZ, 0x1f, R11 ;  /* 0x0000001fff0c7819 */ /* 0x000fc6000001140b */
[----:B------:R-:W-:Y:S01]  /*2570*/  IMAD.IADD R9, R18, 0x1, R9 ;  /* 0x0000000112097824 */ /* 0x000fe200078e0209 */
[----:B------:R-:W-:Y:S01]  /*2580*/  LEA.HI R27, R12, R11, RZ, 0x3 ;  /* 0x0000000b0c1b7211 */ /* 0x000fe200078f18ff */
[----:B------:R-:W-:Y:S01]  /*2590*/  IMAD.IADD R14, R3, 0x1, R10 ;  /* 0x00000001030e7824 */ /* 0x000fe200078e020a */
[----:B------:R-:W-:Y:S01]  /*25a0*/  IADD3 R135, R113, R135, RZ ;  /* 0x0000008771877210 */ /* 0x000fe20007ffe0ff */
[----:B------:R-:W-:Y:S01]  /*25b0*/  IMAD.IADD R105, R105, 0x1, R13 ;  /* 0x0000000169697824 */ /* 0x000fe200078e020d */
[----:B------:R-:W-:Y:S01]  /*25c0*/  SHF.R.S32.HI R10, RZ, 0x1f, R9 ;  /* 0x0000001fff0a7819 */ /* 0x000fe20000011409 */
[----:B------:R-:W-:Y:S01]  /*25d0*/  IMAD.IADD R103, R13, 0x1, R103 ;  /* 0x000000010d677824 */ /* 0x000fe200078e0267 */
[----:B------:R-:W-:Y:S01]  /*25e0*/  SHF.R.S32.HI R29, RZ, 0x1f, R14 ;  /* 0x0000001fff1d7819 */ /* 0x000fe2000001140e */
[CC--:B------:R-:W-:Y:S01]  /*25f0*/  IMAD.WIDE.U32 R104, R147.reuse, R100.reuse, R104 ;  /* 0x0000006493687225 */ /* 0x0c0fe200078e0068 */
[CC--:B------:R-:W-:Y:S02]  /*2600*/  LEA.HI R25, R10.reuse, R9.reuse, RZ, 0x3 ;  /* 0x000000090a197211 */ /* 0x0c0fe400078f18ff */
[----:B------:R-:W-:Y:S01]  /*2610*/  LEA.HI R9, R10, R9, RZ, 0x6 ;  /* 0x000000090a097211 */ /* 0x000fe200078f30ff */
[----:B------:R-:W-:Y:S01]  /*2620*/  IMAD.WIDE.U32 R102, R147, R100, R102 ;  /* 0x0000006493667225 */ /* 0x000fe200078e0066 */
[----:B------:R-:W-:-:S02]  /*2630*/  LEA.HI R10, R12, R11, RZ, 0x6 ;  /* 0x0000000b0c0a7211 */ /* 0x000fc400078f30ff */
[----:B------:R-:W-:Y:S01]  /*2640*/  LOP3.LUT R12, R212, 0x38, R27, 0xf8, !PT ;  /* 0x00000038d40c7812 */ /* 0x000fe200078ef81b */
[----:B------:R-:W-:Y:S01]  /*2650*/  IMAD.IADD R37, R115, 0x1, R37 ;  /* 0x0000000173257824 */ /* 0x000fe200078e0225 */
[----:B------:R-:W-:Y:S02]  /*2660*/  SHF.R.S32.HI R11, RZ, 0x6, R10 ;  /* 0x00000006ff0b7819 */ /* 0x000fe4000001140a */
[----:B------:R-:W-:Y:S02]  /*2670*/  SHF.R.S32.HI R9, RZ, 0x6, R9 ;  /* 0x00000006ff097819 */ /* 0x000fe40000011409 */
[-C--:B------:R-:W-:Y:S01]  /*2680*/  LOP3.LUT R12, R12, R213.reuse, RZ, 0x3c, !PT ;  /* 0x000000d50c0c7212 */ /* 0x080fe200078e3cff */
[--C-:B------:R-:W-:Y:S01]  /*2690*/  IMAD R145, R11, 0x1c00, R214.reuse ;  /* 0x00001c000b917824 */ /* 0x100fe200078e02d6 */
[-C--:B------:R-:W-:Y:S01]  /*26a0*/  LEA.HI R31, R29, R14.reuse, RZ, 0x3 ;  /* 0x0000000e1d1f7211 */ /* 0x080fe200078f18ff */
[C---:B------:R-:W-:Y:S01]  /*26b0*/  IMAD R146, R9.reuse, 0x1c00, R214 ;  /* 0x00001c0009927824 */ /* 0x040fe200078e02d6 */
[----:B------:R-:W-:Y:S01]  /*26c0*/  LOP3.LUT R10, R212, 0x38, R25, 0xf8, !PT ;  /* 0x00000038d40a7812 */ /* 0x000fe200078ef819 */
[--C-:B------:R-:W-:Y:S01]  /*26d0*/  IMAD R144, R9, 0x1c00, R215.reuse ;  /* 0x00001c0009907824 */ /* 0x100fe200078e02d7 */
[----:B------:R-:W-:Y:S01]  /*26e0*/  LEA.HI R14, R29, R14, RZ, 0x6 ;  /* 0x0000000e1d0e7211 */ /* 0x000fe200078f30ff */
[----:B------:R-:W-:Y:S01]  /*26f0*/  IMAD.IADD R145, R145, 0x1, R12 ;  /* 0x0000000191917824 */ /* 0x000fe200078e020c */
[----:B------:R-:W-:Y:S01]  /*2700*/  LOP3.LUT R9, R10, R213, RZ, 0x3c, !PT ;  /* 0x000000d50a097212 */ /* 0x000fe200078e3cff */
[----:B------:R-:W-:Y:S01]  /*2710*/  IMAD R142, R11, 0x1c00, R215 ;  /* 0x00001c000b8e7824 */ /* 0x000fe200078e02d7 */
[----:B------:R-:W-:-:S02]  /*2720*/  SHF.R.S32.HI R14, RZ, 0x6, R14 ;  /* 0x00000006ff0e7819 */ /* 0x000fc4000001140e */
[----:B------:R-:W-:Y:S01]  /*2730*/  LOP3.LUT R10, R212, 0x38, R31, 0xf8, !PT ;  /* 0x00000038d40a7812 */ /* 0x000fe200078ef81f */
[----:B------:R-:W-:Y:S01]  /*2740*/  IMAD.IADD R146, R146, 0x1, R9 ;  /* 0x0000000192927824 */ /* 0x000fe200078e0209 */
[----:B------:R-:W-:Y:S01]  /*2750*/  LOP3.LUT R12, R208, 0x38, R31, 0xf8, !PT ;  /* 0x00000038d00c7812 */ /* 0x000fe200078ef81f */
[----:B------:R-:W-:Y:S01]  /*2760*/  IMAD R143, R14, 0x1c00, R214 ;  /* 0x00001c000e8f7824 */ /* 0x000fe200078e02d6 */
[----:B------:R-:W-:Y:S01]  /*2770*/  LOP3.LUT R10, R10, R213, RZ, 0x3c, !PT ;  /* 0x000000d50a0a7212 */ /* 0x000fe200078e3cff */
[----:B------:R-:W-:Y:S01]  /*2780*/  IMAD R141, R14, 0x1c00, R215 ;  /* 0x00001c000e8d7824 */ /* 0x000fe200078e02d7 */
[----:B------:R-:W-:Y:S02]  /*2790*/  LOP3.LUT R12, R12, R20, RZ, 0x3c, !PT ;  /* 0x000000140c0c7212 */ /* 0x000fe400078e3cff */
[----:B------:R-:W-:Y:S01]  /*27a0*/  SHF.R.S32.HI R11, RZ, 0x1f, R147 ;  /* 0x0000001fff0b7819 */ /* 0x000fe20000011493 */
[----:B------:R-:W-:Y:S01]  /*27b0*/  IMAD.IADD R143, R143, 0x1, R10 ;  /* 0x000000018f8f7824 */ /* 0x000fe200078e020a */
[----:B------:R-:W-:Y:S01]  /*27c0*/  LOP3.LUT R14, R212, 0x18, R18, 0xf8, !PT ;  /* 0x00000018d40e7812 */ /* 0x000fe200078ef812 */
[----:B------:R-:W-:Y:S01]  /*27d0*/  IMAD.IADD R141, R141, 0x1, R12 ;  /* 0x000000018d8d7824 */ /* 0x000fe200078e020c */
[C---:B------:R-:W-:Y:S01]  /*27e0*/  LOP3.LUT R9, R208.reuse, 0x38, R27, 0xf8, !PT ;  /* 0x00000038d0097812 */ /* 0x040fe200078ef81b */
[C---:B------:R-:W-:Y:S01]  /*27f0*/  IMAD R10, R11.reuse, R106, RZ ;  /* 0x0000006a0b0a7224 */ /* 0x040fe200078e02ff */
[----:B------:R-:W-:Y:S01]  /*2800*/  LOP3.LUT R13, R208, 0x38, R25, 0xf8, !PT ;  /* 0x00000038d00d7812 */ /* 0x000fe200078ef819 */
[----:B------:R-:W-:Y:S01]  /*2810*/  IMAD R12, R11, R100, RZ ;  /* 0x000000640b0c7224 */ /* 0x000fe200078e02ff */
[----:B------:R-:W-:Y:S01]  /*2820*/  IADD3 R11, R18, 0xa0, RZ ;  /* 0x000000a0120b7810 */ /* 0x000fe20007ffe0ff */
[----:B------:R-:W-:Y:S01]  /*2830*/  IMAD R35, R147, R107, R10 ;  /* 0x0000006b93237224 */ /* 0x000fe200078e020a */
[----:B------:R-:W-:Y:S01]  /*2840*/  LOP3.LUT R29, R14, R213, RZ, 0x3c, !PT ;  /* 0x000000d50e1d7212 */ /* 0x000fe200078e3cff */
[----:B------:R-:W-:Y:S01]  /*2850*/  IMAD.SHL.U32 R10, R106, 0x40, RZ ;  /* 0x000000406a0a7824 */ /* 0x000fe200078e00ff */
[----:B------:R-:W-:Y:S01]  /*2860*/  ISETP.GE.AND P2, PT, R11, UR6, PT ;  /* 0x000000060b007c0c */ /* 0x000fe2000bf46270 */
[----:B------:R-:W-:Y:S01]  /*2870*/  IMAD R39, R147, R101, R12 ;  /* 0x0000006593277224 */ /* 0x000fe200078e020c */
[-C--:B------:R-:W-:Y:S01]  /*2880*/  LOP3.LUT R9, R9, R20.reuse, RZ, 0x3c, !PT ;  /* 0x0000001409097212 */ /* 0x080fe200078e3cff */
[----:B------:R-:W-:Y:S01]  /*2890*/  IMAD.IADD R140, R214, 0x1, R29 ;  /* 0x00000001d68c7824 */ /* 0x000fe200078e021d */
[----:B------:R-:W-:Y:S01]  /*28a0*/  LOP3.LUT R13, R13, R20, RZ, 0x3c, !PT ;  /* 0x000000140d0d7212 */ /* 0x000fe200078e3cff */
[----:B------:R-:W-:Y:S01]  /*28b0*/  IMAD.IADD R14, R111, 0x1, R35 ;  /* 0x000000016f0e7824 */ /* 0x000fe200078e0223 */
[----:B------:R-:W-:Y:S01]  /*28c0*/  SEL R29, RZ, 0x20, P2 ;  /* 0x00000020ff1d7807 */ /* 0x000fe20001000000 */
[----:B------:R-:W-:Y:S01]  /*28d0*/  IMAD.IADD R15, R35, 0x1, R109 ;  /* 0x00000001230f7824 */ /* 0x000fe200078e026d */
[----:B------:R-:W-:Y:S01]  /*28e0*/  IADD3 R142, R142, R9, RZ ;  /* 0x000000098e8e7210 */ /* 0x000fe20007ffe0ff */
[----:B------:R-:W-:Y:S01]  /*28f0*/  IMAD.IADD R144, R144, 0x1, R13 ;  /* 0x0000000190907824 */ /* 0x000fe200078e020d */
[C---:B------:R-:W-:Y:S01]  /*2900*/  SHF.L.U64.HI R9, R106.reuse, 0x6, R107 ;  /* 0x000000066a097819 */ /* 0x040fe2000001026b */
[----:B------:R-:W-:Y:S01]  /*2910*/  IMAD.WIDE.U32 R106, R106, 0x70, RZ ;  /* 0x000000706a6a7825 */ /* 0x000fe200078e00ff */
[----:B------:R-:W-:-:S02]  /*2920*/  SHF.L.U64.HI R12, R100, 0x6, R101 ;  /* 0x00000006640c7819 */ /* 0x000fc40000010265 */
[----:B------:R-:W-:Y:S01]  /*2930*/  SHF.R.S32.HI R119, RZ, 0x3, R25 ;  /* 0x00000003ff777819 */ /* 0x000fe20000011419 */
[C---:B------:R-:W-:Y:S01]  /*2940*/  IMAD.SHL.U32 R13, R100.reuse, 0x40, RZ ;  /* 0x00000040640d7824 */ /* 0x040fe200078e00ff */
[----:B------:R-:W-:Y:S01]  /*2950*/  SHF.R.S32.HI R118, RZ, 0x3, R27 ;  /* 0x00000003ff767819 */ /* 0x000fe2000001141b */
[----:B------:R-:W-:Y:S01]  /*2960*/  IMAD.WIDE.U32 R100, R100, 0x70, RZ ;  /* 0x0000007064647825 */ /* 0x000fe200078e00ff */
[----:B------:R-:W-:Y:S02]  /*2970*/  LOP3.LUT R26, R27, 0xfffffff8, RZ, 0xc0, !PT ;  /* 0xfffffff81b1a7812 */ /* 0x000fe400078ec0ff */
[----:B------:R-:W-:Y:S01]  /*2980*/  LOP3.LUT R36, R28, R29, RZ, 0xfc, !PT ;  /* 0x0000001d1c247212 */ /* 0x000fe200078efcff */
[----:B------:R-:W-:Y:S01]  /*2990*/  IMAD.IADD R136, R107, 0x1, R33 ;  /* 0x000000016b887824 */ /* 0x000fe200078e0221 */
[----:B------:R-:W-:Y:S01]  /*29a0*/  LOP3.LUT R25, R25, 0xfffffff8, RZ, 0xc0, !PT ;  /* 0xfffffff819197812 */ /* 0x000fe200078ec0ff */
[----:B------:R-:W-:Y:S01]  /*29b0*/  IMAD.IADD R137, R101, 0x1, R137 ;  /* 0x0000000165897824 */ /* 0x000fe200078e0289 */
[----:B------:R-:W-:Y:S01]  /*29c0*/  LOP3.LUT R27, R31, 0xfffffff8, RZ, 0xc0, !PT ;  /* 0xfffffff81f1b7812 */ /* 0x000fe200078ec0ff */
[----:B------:R-:W-:Y:S01]  /*29d0*/  IMAD.IADD R21, R39, 0x1, R103 ;  /* 0x0000000127157824 */ /* 0x000fe200078e0267 */
[----:B------:R-:W-:-:S02]  /*29e0*/  SHF.R.S32.HI R99, RZ, 0x3, R31 ;  /* 0x00000003ff637819 */ /* 0x000fc4000001141f */
[C---:B------:R-:W-:Y:S02]  /*29f0*/  LOP3.LUT R32, R36.reuse, 0x2, RZ, 0xc0, !PT ;  /* 0x0000000224207812 */ /* 0x040fe400078ec0ff */
[C---:B------:R-:W-:Y:S02]  /*2a00*/  LOP3.LUT R33, R36.reuse, 0x4, RZ, 0xc0, !PT ;  /* 0x0000000424217812 */ /* 0x040fe400078ec0ff */
[C---:B------:R-:W-:Y:S02]  /*2a10*/  LOP3.LUT R34, R36.reuse, 0x8, RZ, 0xc0, !PT ;  /* 0x0000000824227812 */ /* 0x040fe400078ec0ff */
[----:B------:R-:W-:Y:S02]  /*2a20*/  LOP3.LUT R35, R36, 0x10, RZ, 0xc0, !PT ;  /* 0x0000001024237812 */ /* 0x000fe400078ec0ff */
[----:B------:R-:W-:Y:S02]  /*2a30*/  IADD3 R20, R105, R39, RZ ;  /* 0x0000002769147210 */ /* 0x000fe40007ffe0ff */
[----:B------:R-:W-:-:S02]  /*2a40*/  LOP3.LUT R28, R28, 0x1, RZ, 0xc0, !PT ;  /* 0x000000011c1c7812 */ /* 0x000fc400078ec0ff */
[----:B------:R-:W-:Y:S02]  /*2a50*/  SHF.R.S32.HI R29, RZ, 0x1f, R25 ;  /* 0x0000001fff1d7819 */ /* 0x000fe40000011419 */
[----:B------:R-:W-:Y:S02]  /*2a60*/  SHF.R.S32.HI R30, RZ, 0x1f, R26 ;  /* 0x0000001fff1e7819 */ /* 0x000fe4000001141a */
[----:B------:R-:W-:Y:S02]  /*2a70*/  SHF.R.S32.HI R31, RZ, 0x1f, R27 ;  /* 0x0000001fff1f7819 */ /* 0x000fe4000001141b */
[----:B------:R-:W-:-:S07]  /*2a80*/  LOP3.LUT R36, R36, 0x20, RZ, 0xc0, !PT ;  /* 0x0000002024247812 */ /* 0x000fce00078ec0ff */
.L_x_3752:
[----:B--23--:R-:W2:Y:S01]  /*2a90*/  LDL.LU R43, [R1+0x10] ;  /* 0x00001000012b7983 */ /* 0x00cea20000300800 */
[----:B-----5:R-:W-:Y:S01]  /*2aa0*/  VIADD R49, R24, 0xffffffff ;  /* 0xffffffff18317836 */ /* 0x020fe20000000000 */
[----:B0-----:R-:W0:Y:S01]  /*2ab0*/  LDC.64 R124, c[0x0][0x2e8] ;  /* 0x0000ba00ff7c7b82 */ /* 0x001e220000000a00 */
[----:B------:R-:W-:Y:S01]  /*2ac0*/  LOP3.LUT P4, RZ, R134, 0x4, RZ, 0xc0, !PT ;  /* 0x0000000486ff7812 */ /* 0x000fe2000788c0ff */
[----:B------:R-:W-:Y:S05]  /*2ad0*/  YIELD ;  /* 0x0000000000007946 */ /* 0x000fea0003800000 */
[----:B------:R-:W-:Y:S01]  /*2ae0*/  SHF.R.S32.HI R42, RZ, 0x1f, R49 ;  /* 0x0000001fff2a7819 */ /* 0x000fe20000011431 */
[-C--:B------:R-:W-:Y:S01]  /*2af0*/  IMAD R39, R135, R49.reuse, RZ ;  /* 0x0000003187277224 */ /* 0x080fe200078e02ff */
[----:B------:R-:W1:Y:S01]  /*2b00*/  LDC R121, c[0x0][0x3f4] ;  /* 0x0000fd00ff797b82 */ /* 0x000e620000000800 */
[----:B------:R-:W-:Y:S01]  /*2b10*/  IMAD.WIDE.U32 R126, R112, R49, RZ ;  /* 0x00000031707e7225 */ /* 0x000fe200078e00ff */
[----:B------:R-:W-:Y:S03]  /*2b20*/  BSSY B0, `(.L_x_3653) ;  /* 0x0000761000007945 */ /* 0x000fe60003800000 */
[----:B------:R-:W-:Y:S01]  /*2b30*/  IMAD R39, R42, R112, R39 ;  /* 0x000000702a277224 */ /* 0x000fe200078e0227 */
[----:B------:R-:W-:-:S03]  /*2b40*/  IADD3 R24, P2, P3, R6, R126, R139 ;  /* 0x0000007e06187210 */ /* 0x000fc60007b5e08b */
[----:B------:R-:W-:Y:S02]  /*2b50*/  IMAD.IADD R92, R127, 0x1, R39 ;  /* 0x000000017f5c7824 */ /* 0x000fe400078e0227 */
[----:B------:R-:W-:-:S03]  /*2b60*/  IMAD R39, R17, 0x5400, R140 ;  /* 0x0000540011277824 */ /* 0x000fc600078e028c */
[----:B------:R-:W-:Y:S02]  /*2b70*/  IADD3.X R38, R8, R92, R138, P2, P3 ;  /* 0x0000005c08267210 */ /* 0x000fe400017e648a */
[----:B------:R-:W-:-:S04]  /*2b80*/  IADD3 R40, P3, R6, R126, RZ ;  /* 0x0000007e06287210 */ /* 0x000fc80007f7e0ff */
[----:B------:R-:W-:Y:S02]  /*2b90*/  IADD3.X R41, R92, R8, RZ, P3, !PT ;  /* 0x000000085c297210 */ /* 0x000fe40001ffe4ff */
[-C--:B0-----:R-:W-:Y:S02]  /*2ba0*/  LEA R44, P3, R24, R124.reuse, 0x1 ;  /* 0x0000007c182c7211 */ /* 0x081fe400078608ff */
[----:B------:R-:W-:Y:S02]  /*2bb0*/  LEA R46, P2, R40, R124, 0x1 ;  /* 0x0000007c282e7211 */ /* 0x000fe400078408ff */
[----:B------:R-:W-:Y:S01]  /*2bc0*/  LEA.HI.X R45, R24, R125, R38, 0x1, P3 ;  /* 0x0000007d182d7211 */ /* 0x000fe200018f0c26 */
[----:B------:R-:W-:Y:S01]  /*2bd0*/  IMAD R38, R39, 0x2, R120 ;  /* 0x0000000227267824 */ /* 0x000fe200078e0278 */
[----:B------:R-:W-:Y:S01]  /*2be0*/  ISETP.GT.AND P3, PT, R49, R133, PT ;  /* 0x000000853100720c */ /* 0x000fe20003f64270 */
[----:B------:R-:W-:Y:S01]  /*2bf0*/  IMAD.MOV.U32 R24, RZ, RZ, R49 ;  /* 0x000000ffff187224 */ /* 0x000fe200078e0031 */
[----:B------:R-:W-:Y:S01]  /*2c00*/  LEA.HI.X R47, R40, R125, R41, 0x1, P2 ;  /* 0x0000007d282f7211 */ /* 0x000fe200010f0c29 */
[----:B------:R-:W-:Y:S01]  /*2c10*/  VIADD R41, R39, 0x20 ;  /* 0x0000002027297836 */ /* 0x000fe20000000000 */
[----:B-1----:R-:W-:Y:S01]  /*2c20*/  ISETP.GE.AND P2, PT, R121, 0x1, PT ;  /* 0x000000017900780c */ /* 0x002fe20003f46270 */
[----:B------:R-:W-:-:S05]  /*2c30*/  @P4 VIADD R41, R39, 0xffffffe0 ;  /* 0xffffffe027294836 */ /* 0x000fca0000000000 */
[----:B------:R-:W-:Y:S02]  /*2c40*/  LEA R39, R41, R120, 0x1 ;  /* 0x0000007829277211 */ /* 0x000fe400078e08ff */
[----:B--2---:R-:W-:-:S04]  /*2c50*/  LOP3.LUT R43, R43, 0xfffffffd, RZ, 0xc0, !PT ;  /* 0xfffffffd2b2b7812 */ /* 0x004fc800078ec0ff */
[----:B------:R-:W-:-:S05]  /*2c60*/  @P3 LOP3.LUT R43, R43, 0x2, RZ, 0xfc, !PT ;  /* 0x000000022b2b3812 */ /* 0x000fca00078efcff */
[----:B------:R0:W-:Y:S01]  /*2c70*/  STL [R1+0x10], R43 ;  /* 0x0000102b01007387 */ /* 0x0001e20000100800 */
[----:B------:R-:W-:Y:S05]  /*2c80*/  @!P2 BRA `(.L_x_3654) ;  /* 0x000000700048a947 */ /* 0x000fea0003800000 */
[----:B------:R-:W-:Y:S01]  /*2c90*/  ULDC.U8 UR4, c[0x0][0x410] ;  /* 0x0001040000047ab9 */ /* 0x000fe20000000000 */
[-C--:B------:R-:W-:Y:S01]  /*2ca0*/  IMAD R41, R136, R49.reuse, RZ ;  /* 0x0000003188297224 */ /* 0x080fe200078e02ff */
[----:B------:R-:W-:Y:S01]  /*2cb0*/  ISETP.NE.AND P2, PT, RZ, UR4, PT ;  /* 0x00000004ff007c0c */ /* 0x000fe2000bf45270 */
[-C--:B0-----:R-:W-:Y:S02]  /*2cc0*/  IMAD R43, R137, R49.reuse, RZ ;  /* 0x00000031892b7224 */ /* 0x081fe400078e02ff */
[----:B------:R-:W-:Y:S02]  /*2cd0*/  IMAD R96, R24, -0x70, R2 ;  /* 0xffffff9018607824 */ /* 0x000fe400078e0202 */
[C---:B------:R-:W-:Y:S02]  /*2ce0*/  IMAD R41, R42.reuse, R106, R41 ;  /* 0x0000006a2a297224 */ /* 0x040fe400078e0229 */
[----:B------:R-:W-:Y:S01]  /*2cf0*/  IMAD R43, R42, R100, R43 ;  /* 0x000000642a2b7224 */ /* 0x000fe200078e022b */
[----:B------:R-:W-:Y:S01]  /*2d00*/  VIMNMX R96, R96, 0x70, PT ;  /* 0x0000007060607848 */ /* 0x000fe20003fe0100 */
[----:B------:R-:W-:-:S04]  /*2d10*/  IMAD.WIDE.U32 R90, R106, R49, RZ ;  /* 0x000000316a5a7225 */ /* 0x000fc800078e00ff */
        /* <DEDUP_REMOVED lines=29> */
[----:B------:R-:W-:Y:S01]  /*2ef0*/  CS2R R126, SRZ ;  /* 0x00000000007e7805 */ /* 0x000fe2000001ff00 */
[----:B------:R-:W-:Y:S06]  /*2f00*/  @P3 BRA `(.L_x_3657) ;  /* 0x0000000000a03947 */ /* 0x000fec0003800000 */
[----:B------:R-:W-:Y:S01]  /*2f10*/  IADD3 R41, P2, R110, R90, RZ ;  /* 0x0000005a6e297210 */ /* 0x000fe20007f5e0ff */
[----:B------:R-:W-:Y:S01]  /*2f20*/  ULDC.64 UR4, c[0x0][0x3e8] ;  /* 0x0000fa0000047ab9 */ /* 0x000fe20000000a00 */
[----:B------:R-:W-:Y:S02]  /*2f30*/  CS2R R124, SRZ ;  /* 0x00000000007c7805 */ /* 0x000fe4000001ff00 */
[----:B------:R-:W-:Y:S01]  /*2f40*/  CS2R R126, SRZ ;  /* 0x00000000007e7805 */ /* 0x000fe2000001ff00 */
[----:B------:R-:W-:Y:S01]  /*2f50*/  IMAD.X R42, R97, 0x1, R14, P2 ;  /* 0x00000001612a7824 */ /* 0x000fe200010e060e */
[----:B------:R-:W-:-:S05]  /*2f60*/  IADD3 R43, P2, R104, R88, RZ ;  /* 0x00000058682b7210 */ /* 0x000fca0007f5e0ff */
[----:B------:R-:W-:Y:S01]  /*2f70*/  IMAD.X R72, R98, 0x1, R20, P2 ;  /* 0x0000000162487824 */ /* 0x000fe200010e0614 */
        /* <DEDUP_REMOVED lines=33> */
.L_x_3657:
[----:B------:R-:W-:Y:S05]  /*3190*/  BSYNC B1 ;  /* 0x0000000000017941 */ /* 0x000fea0003800000 */
.L_x_3656:
[----:B------:R-:W-:Y:S01]  /*31a0*/  ISETP.GE.AND P4, PT, R227, R96, PT ;  /* 0x00000060e300720c */ /* 0x000fe20003f86270 */
[----:B------:R-:W-:Y:S01]  /*31b0*/  BSSY B1, `(.L_x_3658) ;  /* 0x000002c000017945 */ /* 0x000fe20003800000 */
[----:B-----5:R-:W-:Y:S01]  /*31c0*/  MOV R129, R72 ;  /* 0x0000004800817202 */ /* 0x020fe20000000f00 */
[----:B------:R-:W-:-:S10]  /*31d0*/  IMAD.MOV.U32 R128, RZ, RZ, R73 ;  /* 0x000000ffff807224 */ /* 0x000fd400078e0049 */
[----:B------:R-:W-:Y:S05]  /*31e0*/  @P4 BRA `(.L_x_3659) ;  /* 0x0000000000a04947 */ /* 0x000fea0003800000 */
[----:B------:R-:W-:Y:S01]  /*31f0*/  IADD3 R90, P2, P5, R110, R90, R10 ;  /* 0x0000005a6e5a7210 */ /* 0x000fe20007d5e00a */
[----:B------:R-:W-:Y:S01]  /*3200*/  ULDC.64 UR4, c[0x0][0x3e8] ;  /* 0x0000fa0000047ab9 */ /* 0x000fe20000000a00 */
[----:B------:R-:W-:Y:S02]  /*3210*/  CS2R R68, SRZ ;  /* 0x0000000000447805 */ /* 0x000fe4000001ff00 */
[----:B------:R-:W-:Y:S02]  /*3220*/  CS2R R70, SRZ ;  /* 0x0000000000467805 */ /* 0x000fe4000001ff00 */
[----:B------:R-:W-:Y:S02]  /*3230*/  IADD3.X R97, R14, R97, R9, P2, P5 ;  /* 0x000000610e617210 */ /* 0x000fe400017ea409 */
[----:B------:R-:W-:-:S04]  /*3240*/  IADD3 R88, P2, P5, R104, R88, R13 ;  /* 0x0000005868587210 */ /* 0x000fc80007d5e00d */
[----:B0-----:R-:W-:Y:S02]  /*3250*/  IADD3.X R43, R20, R98, R12, P2, P5 ;  /* 0x00000062142b7210 */ /* 0x001fe400017ea40c */
        /* <DEDUP_REMOVED lines=33> */
.L_x_3659:
[----:B------:R-:W-:Y:S05]  /*3470*/  BSYNC B1 ;  /* 0x0000000000017941 */ /* 0x000fea0003800000 */
.L_x_3658:
[----:B01----:R-:W2:Y:S01]  /*3480*/  LDL R40, [R1+0x1c] ;  /* 0x00001c0001287983 */ /* 0x003ea20000100800 */
[----:B------:R-:W-:Y:S01]  /*3490*/  IMAD.MOV.U32 R43, RZ, RZ, R76 ;  /* 0x000000ffff2b7224 */ /* 0x000fe200078e004c */
[----:B------:R-:W-:Y:S01]  /*34a0*/  PRMT R160, R129, 0x5410, R128 ;  /* 0x0000541081a07816 */ /* 0x000fe20000000080 */
[----:B------:R-:W-:Y:S02]  /*34b0*/  IMAD.MOV.U32 R42, RZ, RZ, R77 ;  /* 0x000000ffff2a7224 */ /* 0x000fe400078e004d */
[----:B------:R-:W-:Y:S01]  /*34c0*/  IMAD.MOV.U32 R41, RZ, RZ, R80 ;  /* 0x000000ffff297224 */ /* 0x000fe200078e0050 */
[----:B------:R-:W-:Y:S01]  /*34d0*/  PRMT R164, R164, 0x5410, R43 ;  /* 0x00005410a4a47816 */ /* 0x000fe2000000002b */
[----:B------:R-:W-:Y:S01]  /*34e0*/  IMAD.MOV.U32 R43, RZ, RZ, R93 ;  /* 0x000000ffff2b7224 */ /* 0x000fe200078e005d */
[----:B------:R-:W-:Y:S01]  /*34f0*/  PRMT R162, R162, 0x5410, R42 ;  /* 0x00005410a2a27816 */ /* 0x000fe2000000002a */
[----:B------:R-:W-:-:S05]  /*3500*/  IMAD.MOV.U32 R42, RZ, RZ, R92 ;  /* 0x000000ffff2a7224 */ /* 0x000fca00078e005c */
[----:B------:R-:W-:Y:S01]  /*3510*/  PRMT R168, R42, 0x5410, R43 ;  /* 0x000054102aa87816 */ /* 0x000fe2000000002b */
[----:B------:R-:W-:Y:S02]  /*3520*/  IMAD.MOV.U32 R42, RZ, RZ, R125 ;  /* 0x000000ffff2a7224 */ /* 0x000fe400078e007d */
[----:B------:R-:W-:Y:S01]  /*3530*/  IMAD.MOV.U32 R43, RZ, RZ, R74 ;  /* 0x000000ffff2b7224 */ /* 0x000fe200078e004a */
[----:B--2---:R-:W-:Y:S02]  /*3540*/  R2UR UR4, R40 ;  /* 0x00000000280472ca */ /* 0x004fe400000e0000 */
[----:B------:R-:W-:-:S04]  /*3550*/  MOV R40, R81 ;  /* 0x0000005100287202 */ /* 0x000fc80000000f00 */
[----:B------:R-:W-:Y:S01]  /*3560*/  PRMT R165, R40, 0x5410, R41 ;  /* 0x0000541028a57816 */ /* 0x000fe20000000029 */
[----:B------:R-:W-:Y:S02]  /*3570*/  IMAD.MOV.U32 R40, RZ, RZ, R84 ;  /* 0x000000ffff287224 */ /* 0x000fe400078e0054 */
[----:B------:R-:W-:-:S04]  /*3580*/  IMAD.MOV.U32 R41, RZ, RZ, R85 ;  /* 0x000000ffff297224 */ /* 0x000fc800078e0055 */
[----:B------:R-:W-:Y:S01]  /*3590*/  UISETP.NE.AND UP0, UPT, UR4, 0x3, UPT ;  /* 0x000000030400788c */ /* 0x000fe2000bf05270 */
[----:B------:R-:W-:Y:S01]  /*35a0*/  PRMT R167, R40, 0x5410, R41 ;  /* 0x0000541028a77816 */ /* 0x000fe20000000029 */
[----:B------:R-:W-:Y:S01]  /*35b0*/  IMAD.MOV.U32 R40, RZ, RZ, R75 ;  /* 0x000000ffff287224 */ /* 0x000fe200078e004b */
[----:B------:R-:W-:-:S03]  /*35c0*/  MOV R41, R124 ;  /* 0x0000007c00297202 */ /* 0x000fc60000000f00 */
[----:B------:R-:W-:Y:S02]  /*35d0*/  PLOP3.LUT P2, PT, PT, PT, UP0, 0x80, 0x0 ;  /* 0x000000000000781c */ /* 0x000fe40003f4f008 */
        /* <DEDUP_REMOVED lines=9> */
[----:B------:R-:W-:Y:S01]  /*3670*/  IMAD.MOV.U32 R41, RZ, RZ, R87 ;  /* 0x000000ffff297224 */ /* 0x000fe200078e0057 */
[----:B------:R-:W-:Y:S01]  /*3680*/  PRMT R163, R42, 0x7610, R163 ;  /* 0x000076102aa37816 */ /* 0x000fe200000000a3 */
[----:B------:R-:W-:Y:S01]  /*3690*/  IMAD.MOV.U32 R43, RZ, RZ, R95 ;  /* 0x000000ffff2b7224 */ /* 0x000fe200078e005f */
[----:B------:R-:W-:Y:S02]  /*36a0*/  MOV R42, R94 ;  /* 0x0000005e002a7202 */ /* 0x000fe40000000f00 */
[----:B------:R-:W-:Y:S01]  /*36b0*/  PRMT R169, R40, 0x5410, R41 ;  /* 0x0000541028a97816 */ /* 0x000fe20000000029 */
[----:B------:R-:W-:Y:S01]  /*36c0*/  IMAD.MOV.U32 R40, RZ, RZ, R126 ;  /* 0x000000ffff287224 */ /* 0x000fe200078e007e */
[----:B------:R-:W-:Y:S01]  /*36d0*/  PRMT R170, R42, 0x5410, R43 ;  /* 0x000054102aaa7816 */ /* 0x000fe2000000002b */
[----:B------:R-:W-:-:S05]  /*36e0*/  IMAD.MOV.U32 R41, RZ, RZ, R127 ;  /* 0x000000ffff297224 */ /* 0x000fca00078e007f */
[----:B------:R-:W-:Y:S01]  /*36f0*/  PRMT R171, R40, 0x5410, R41 ;  /* 0x0000541028ab7816 */ /* 0x000fe20000000029 */
[----:B-----5:R-:W-:Y:S01]  /*3700*/  IMAD.MOV.U32 R41, RZ, RZ, R48 ;  /* 0x000000ffff297224 */ /* 0x020fe200078e0030 */
        /* <DEDUP_REMOVED lines=33> */
[----:B------:R-:W-:-:S03]  /*3920*/  IMAD.MOV.U32 R41, RZ, RZ, R71 ;  /* 0x000000ffff297224 */ /* 0x000fc600078e0047 */
[----:B------:R-:W-:Y:S02]  /*3930*/  PRMT R162, R40, 0x7610, R162 ;  /* 0x0000761028a27816 */ /* 0x000fe400000000a2 */
[----:B------:R-:W-:Y:S01]  /*3940*/  PRMT R163, R163, 0x5410, R41 ;  /* 0x00005410a3a37816 */ /* 0x000fe20000000029 */
[----:B------:R-:W-:Y:S06]  /*3950*/  @!P2 BRA `(.L_x_3660) ;  /* 0x000000000004a947 */ /* 0x000fec0003800000 */
[----:B------:R-:W-:Y:S01]  /*3960*/  BPT.TRAP 0x1 ;  /* 0x000000040000795c */ /* 0x000fe20000300000 */
.L_x_3660:
[----:B------:R-:W-:Y:S01]  /*3970*/  IMAD R97, R17, 0x8, R16 ;  /* 0x0000000811617824 */ /* 0x000fe200078e0210 */
[----:B------:R-:W-:Y:S01]  /*3980*/  SHF.L.U32 R98, R205, 0x1f, RZ ;  /* 0x0000001fcd627819 */ /* 0x000fe200000006ff */
[----:B------:R-:W-:Y:S03]  /*3990*/  BSSY B1, `(.L_x_3661) ;  /* 0x0000003000017945 */ /* 0x000fe60003800000 */
[----:B------:R-:W0:Y:S02]  /*39a0*/  SYNCS.PHASECHK.TRANS64.TRYWAIT P5, [R97+URZ+0x36890], R98 ;  /* 0x03689062610075a7 */ /* 0x000e2400080a017f */
[----:B0-----:R-:W-:Y:S05]  /*39b0*/  @!P5 BRA `(.L_x_3662) ;  /* 0x0000024c0074d947 */ /* 0x001fea0003800000 */
.L_x_4025:
[----:B------:R-:W-:Y:S05]  /*39c0*/  BSYNC B1 ;  /* 0x0000000000017941 */ /* 0x000fea0003800000 */
.L_x_3661:
        /* <DEDUP_REMOVED lines=9> */
[----:B------:R-:W-:Y:S02]  /*3a60*/  SHF.R.U64 R91, R126, 0x10, R127 ;  /* 0x000000107e5b7819 */ /* 0x000fe4000000127f */
[--C-:B------:R-:W-:Y:S02]  /*3a70*/  SHF.R.U64 R88, R124, 0x10, R125.reuse ;  /* 0x000000107c587819 */ /* 0x100fe4000000127d */
[----:B------:R-:W-:Y:S01]  /*3a80*/  SHF.R.U32.HI R124, RZ, 0x10, R125 ;  /* 0x00000010ff7c7819 */ /* 0x000fe2000001167d */
[----:B------:R-:W-:Y:S01]  /*3a90*/  HADD2.F32 R91, -RZ, R91.H0_H0 ;  /* 0x2000005bff5b7230 */ /* 0x000fe20000004100 */
[----:B------:R-:W-:Y:S01]  /*3aa0*/  SHF.R.U32.HI R126, RZ, 0x10, R127 ;  /* 0x00000010ff7e7819 */ /* 0x000fe2000001167f */
[--C-:B--2---:R-:W-:Y:S02]  /*3ab0*/  HADD2.F32 R125, -RZ, R41.reuse.H1_H1 ;  /* 0x30000029ff7d7230 */ /* 0x104fe40000004100 */
[----:B------:R-:W-:Y:S02]  /*3ac0*/  HADD2.F32 R127, -RZ, R41.H0_H0 ;  /* 0x20000029ff7f7230 */ /* 0x000fe40000004100 */
[----:B------:R-:W-:-:S02]  /*3ad0*/  HADD2.F32 R88, -RZ, R88.H0_H0 ;  /* 0x20000058ff587230 */ /* 0x000fc40000004100 */
[-C--:B------:R-:W-:Y:S01]  /*3ae0*/  FMUL.FTZ R41, R125, R91.reuse ;  /* 0x0000005b7d297220 */ /* 0x080fe20000410000 */
[----:B------:R-:W-:Y:S02]  /*3af0*/  HADD2.F32 R126, -RZ, R126.H0_H0 ;  /* 0x2000007eff7e7230 */ /* 0x000fe40000004100 */
[C---:B------:R-:W-:Y:S01]  /*3b00*/  FMUL.FTZ R91, R127.reuse, R91 ;  /* 0x0000005b7f5b7220 */ /* 0x040fe20000410000 */
[----:B------:R-:W-:Y:S02]  /*3b10*/  HADD2.F32 R124, -RZ, R124.H0_H0 ;  /* 0x2000007cff7c7230 */ /* 0x000fe40000004100 */
[-C--:B------:R-:W-:Y:S01]  /*3b20*/  FFMA.FTZ R41, R127, R88.reuse, -R41 ;  /* 0x000000587f297223 */ /* 0x080fe20000010829 */
[----:B------:R-:W-:Y:S02]  /*3b30*/  IMAD.MOV.U32 R127, RZ, RZ, R40 ;  /* 0x000000ffff7f7224 */ /* 0x000fe400078e0028 */
[----:B------:R-:W-:Y:S01]  /*3b40*/  FFMA.FTZ R88, R125, R88, R91 ;  /* 0x000000587d587223 */ /* 0x000fe2000001005b */
[----:B------:R-:W-:-:S02]  /*3b50*/  HADD2.F32 R91, -RZ, R43.H1_H1 ;  /* 0x3000002bff5b7230 */ /* 0x000fc40000004100 */
[----:B------:R-:W-:Y:S02]  /*3b60*/  HADD2.F32 R125, -RZ, R43.H0_H0 ;  /* 0x2000002bff7d7230 */ /* 0x000fe40000004100 */
[--C-:B------:R-:W-:Y:S02]  /*3b70*/  HADD2.F32 R40, -RZ, R127.reuse.H1_H1 ;  /* 0x3000007fff287230 */ /* 0x100fe40000004100 */
[----:B------:R-:W-:Y:S01]  /*3b80*/  FMUL.FTZ R43, R91, R126 ;  /* 0x0000007e5b2b7220 */ /* 0x000fe20000410000 */
[----:B------:R-:W-:Y:S01]  /*3b90*/  HADD2.F32 R127, -RZ, R127.H0_H0 ;  /* 0x2000007fff7f7230 */ /* 0x000fe20000004100 */
[----:B------:R-:W-:Y:S02]  /*3ba0*/  F2FP.F16.F32.PACK_AB R41, R88, R41 ;  /* 0x000000295829723e */ /* 0x000fe400000000ff */
[C---:B------:R-:W-:Y:S01]  /*3bb0*/  FFMA.FTZ R43, R125.reuse, R124, -R43 ;  /* 0x0000007c7d2b7223 */ /* 0x040fe2000001082b */
[----:B------:R-:W-:Y:S01]  /*3bc0*/  FMUL.FTZ R125, R125, R126 ;  /* 0x0000007e7d7d7220 */ /* 0x000fe20000410000 */
[----:B------:R-:W-:-:S03]  /*3bd0*/  HADD2.F32 R126, -RZ, R171.H0_H0 ;  /* 0x200000abff7e7230 */ /* 0x000fc60000004100 */
        /* <DEDUP_REMOVED lines=17> */
.L_x_3668:
[----:B------:R-:W-:Y:S05]  /*3cf0*/  BSYNC B3 ;  /* 0x0000000000037941 */ /* 0x000fea0003800000 */
.L_x_3667:
[----:B--2---:R1:W-:Y:S02]  /*3d00*/  STG.E.128 desc[UR60][R46.64], R40 ;  /* 0x000000282e007986 */ /* 0x0043e4000c101d3c */
.L_x_3666:
[----:B------:R-:W-:Y:S05]  /*3d10*/  BSYNC B2 ;  /* 0x0000000000027941 */ /* 0x000fea0003800000 */
.L_x_3665:
[----:B------:R-:W-:Y:S01]  /*3d20*/  ISETP.NE.AND P3, PT, R32, RZ, PT ;  /* 0x000000ff2000720c */ /* 0x000fe20003f65270 */
[----:B------:R-:W-:-:S12]  /*3d30*/  BSSY B2, `(.L_x_3669) ;  /* 0x0000035000027945 */ /* 0x000fd80003800000 */
[----:B------:R-:W-:Y:S05]  /*3d40*/  @!P3 BRA `(.L_x_3670) ;  /* 0x0000000000ccb947 */ /* 0x000fea0003800000 */
[----:B-1----:R1:W2:Y:S01]  /*3d50*/  LDS.128 R40, [R39+0x21000] ;  /* 0x0210000027287984 */ /* 0x0022a20000000c00 */
[----:B------:R-:W-:Y:S01]  /*3d60*/  ISETP.GE.AND P3, PT, R210, R121, PT ;  /* 0x00000079d200720c */ /* 0x000fe20003f66270 */
[----:B------:R-:W-:-:S12]  /*3d70*/  BSSY B3, `(.L_x_3671) ;  /* 0x000002f000037945 */ /* 0x000fd80003800000 */
[----:B-1----:R-:W-:Y:S05]  /*3d80*/  @P3 BRA `(.L_x_3672) ;  /* 0x0000000000b43947 */ /* 0x002fea0003800000 */
[--C-:B------:R-:W-:Y:S01]  /*3d90*/  SHF.R.U64 R88, R92, 0x10, R93.reuse ;  /* 0x000000105c587819 */ /* 0x100fe2000000125d */
[----:B------:R-:W-:Y:S01]  /*3da0*/  HADD2.F32 R124, -RZ, R170.H1_H1 ;  /* 0x300000aaff7c7230 */ /* 0x000fe20000004100 */
[----:B------:R-:W-:Y:S02]  /*3db0*/  SHF.R.U32.HI R92, RZ, 0x10, R93 ;  /* 0x00000010ff5c7819 */ /* 0x000fe4000001165d */
[--C-:B------:R-:W-:Y:S01]  /*3dc0*/  SHF.R.U64 R93, R94, 0x10, R95.reuse ;  /* 0x000000105e5d7819 */ /* 0x100fe2000000125f */
[----:B------:R-:W-:Y:S01]  /*3dd0*/  HADD2.F32 R88, -RZ, R88.H0_H0 ;  /* 0x20000058ff587230 */ /* 0x000fe20000004100 */
[----:B--2---:R-:W-:Y:S01]  /*3de0*/  MOV R91, R41 ;  /* 0x00000029005b7202 */ /* 0x004fe20000000f00 */
[----:B------:R-:W-:Y:S01]  /*3df0*/  HADD2.F32 R92, -RZ, R92.H0_H0 ;  /* 0x2000005cff5c7230 */ /* 0x000fe20000004100 */
[----:B------:R-:W-:Y:S01]  /*3e00*/  SHF.R.U32.HI R94, RZ, 0x10, R95 ;  /* 0x00000010ff5e7819 */ /* 0x000fe2000001165f */
[----:B------:R-:W-:Y:S02]  /*3e10*/  HADD2.F32 R93, -RZ, R93.H0_H0 ;  /* 0x2000005dff5d7230 */ /* 0x000fe40000004100 */
[----:B------:R-:W-:-:S02]  /*3e20*/  HADD2.F32 R41, -RZ, R91.H1_H1 ;  /* 0x3000005bff297230 */ /* 0x000fc40000004100 */
[----:B------:R-:W-:Y:S02]  /*3e30*/  HADD2.F32 R91, -RZ, R91.H0_H0 ;  /* 0x2000005bff5b7230 */ /* 0x000fe40000004100 */
[----:B------:R-:W-:Y:S02]  /*3e40*/  HADD2.F32 R94, -RZ, R94.H0_H0 ;  /* 0x2000005eff5e7230 */ /* 0x000fe40000004100 */
[-C--:B------:R-:W-:Y:S01]  /*3e50*/  FMUL.FTZ R95, R41, R93.reuse ;  /* 0x0000005d295f7220 */ /* 0x080fe20000410000 */
[----:B------:R-:W-:-:S03]  /*3e60*/  FMUL.FTZ R93, R91, R93 ;  /* 0x0000005d5b5d7220 */ /* 0x000fc60000410000 */
[-C--:B------:R-:W-:Y:S01]  /*3e70*/  FFMA.FTZ R95, R91, R88.reuse, -R95 ;  /* 0x000000585b5f7223 */ /* 0x080fe2000001085f */
[----:B------:R-:W-:Y:S02]  /*3e80*/  HADD2.F32 R91, -RZ, R168.H0_H0 ;  /* 0x200000a8ff5b7230 */ /* 0x000fe40000004100 */
[----:B------:R-:W-:Y:S01]  /*3e90*/  FFMA.FTZ R93, R41, R88, R93 ;  /* 0x00000058295d7223 */ /* 0x000fe2000001005d */
[----:B------:R-:W-:-:S04]  /*3ea0*/  IMAD.MOV.U32 R41, RZ, RZ, R43 ;  /* 0x000000ffff297224 */ /* 0x000fc800078e002b */
[----:B------:R-:W-:Y:S01]  /*3eb0*/  F2FP.F16.F32.PACK_AB R93, R93, R95 ;  /* 0x0000005f5d5d723e */ /* 0x000fe200000000ff */
[--C-:B------:R-:W-:Y:S02]  /*3ec0*/  HADD2.F32 R43, -RZ, R41.reuse.H1_H1 ;  /* 0x30000029ff2b7230 */ /* 0x100fe40000004100 */
[----:B------:R-:W-:-:S03]  /*3ed0*/  HADD2.F32 R41, -RZ, R41.H0_H0 ;  /* 0x20000029ff297230 */ /* 0x000fc60000004100 */
[-C--:B------:R-:W-:Y:S02]  /*3ee0*/  FMUL.FTZ R88, R43, R94.reuse ;  /* 0x0000005e2b587220 */ /* 0x080fe40000410000 */
[C---:B------:R-:W-:Y:S02]  /*3ef0*/  FMUL.FTZ R94, R41.reuse, R94 ;  /* 0x0000005e295e7220 */ /* 0x040fe40000410000 */
[-C--:B------:R-:W-:Y:S01]  /*3f00*/  FFMA.FTZ R41, R41, R92.reuse, -R88 ;  /* 0x0000005c29297223 */ /* 0x080fe20000010858 */
[----:B------:R-:W-:Y:S02]  /*3f10*/  IMAD.MOV.U32 R88, RZ, RZ, R42 ;  /* 0x000000ffff587224 */ /* 0x000fe400078e002a */
[----:B------:R-:W-:Y:S01]  /*3f20*/  FFMA.FTZ R43, R43, R92, R94 ;  /* 0x0000005c2b2b7223 */ /* 0x000fe2000001005e */
[--C-:B------:R-:W-:Y:S02]  /*3f30*/  HADD2.F32 R42, -RZ, R40.reuse.H0_H0 ;  /* 0x20000028ff2a7230 */ /* 0x100fe40000004100 */
[----:B------:R-:W-:-:S02]  /*3f40*/  HADD2.F32 R40, -RZ, R40.H1_H1 ;  /* 0x30000028ff287230 */ /* 0x000fc40000004100 */
[----:B------:R-:W-:Y:S01]  /*3f50*/  HADD2.F32 R92, -RZ, R170.H0_H0 ;  /* 0x200000aaff5c7230 */ /* 0x000fe20000004100 */
[----:B------:R-:W-:Y:S01]  /*3f60*/  F2FP.F16.F32.PACK_AB R43, R43, R41 ;  /* 0x000000292b2b723e */ /* 0x000fe200000000ff */
[----:B------:R-:W-:-:S03]  /*3f70*/  IMAD.MOV.U32 R41, RZ, RZ, R93 ;  /* 0x000000ffff297224 */ /* 0x000fc600078e005d */
[-C--:B------:R-:W-:Y:S01]  /*3f80*/  FMUL.FTZ R94, R40, R92.reuse ;  /* 0x0000005c285e7220 */ /* 0x080fe20000410000 */
[----:B------:R-:W-:-:S03]  /*3f90*/  FMUL.FTZ R92, R42, R92 ;  /* 0x0000005c2a5c7220 */ /* 0x000fc60000410000 */
[-C--:B------:R-:W-:Y:S01]  /*3fa0*/  FFMA.FTZ R42, R42, R91.reuse, -R94 ;  /* 0x0000005b2a2a7223 */ /* 0x080fe2000001085e */
[----:B------:R-:W-:Y:S01]  /*3fb0*/  FFMA.FTZ R40, R40, R91, R92 ;  /* 0x0000005b28287223 */ /* 0x000fe2000001005c */
[--C-:B------:R-:W-:Y:S02]  /*3fc0*/  HADD2.F32 R92, -RZ, R88.reuse.H0_H0 ;  /* 0x20000058ff5c7230 */ /* 0x100fe40000004100 */
[----:B------:R-:W-:Y:S02]  /*3fd0*/  HADD2.F32 R88, -RZ, R88.H1_H1 ;  /* 0x30000058ff587230 */ /* 0x000fe40000004100 */
[----:B------:R-:W-:Y:S01]  /*3fe0*/  HADD2.F32 R91, -RZ, R168.H1_H1 ;  /* 0x300000a8ff5b7230 */ /* 0x000fe20000004100 */
[----:B------:R-:W-:Y:S02]  /*3ff0*/  F2FP.F16.F32.PACK_AB R40, R40, R42 ;  /* 0x0000002a2828723e */ /* 0x000fe400000000ff */
[-C--:B------:R-:W-:Y:S01]  /*4000*/  FMUL.FTZ R94, R88, R124.reuse ;  /* 0x0000007c585e7220 */ /* 0x080fe20000410000 */
[----:B------:R-:W-:-:S03]  /*4010*/  FMUL.FTZ R124, R92, R124 ;  /* 0x0000007c5c7c7220 */ /* 0x000fc60000410000 */
[-C--:B------:R-:W-:Y:S01]  /*4020*/  FFMA.FTZ R94, R92, R91.reuse, -R94 ;  /* 0x0000005b5c5e7223 */ /* 0x080fe2000001085e */
[----:B------:R-:W-:-:S05]  /*4030*/  FFMA.FTZ R124, R88, R91, R124 ;  /* 0x0000005b587c7223 */ /* 0x000fca000001007c */
[----:B------:R-:W-:-:S05]  /*4040*/  F2FP.F16.F32.PACK_AB R94, R124, R94 ;  /* 0x0000005e7c5e723e */ /* 0x000fca00000000ff */
[----:B------:R-:W-:-:S07]  /*4050*/  IMAD.MOV.U32 R42, RZ, RZ, R94 ;  /* 0x000000ffff2a7224 */ /* 0x000fce00078e005e */
.L_x_3672:
[----:B------:R-:W-:Y:S05]  /*4060*/  BSYNC B3 ;  /* 0x0000000000037941 */ /* 0x000fea0003800000 */
.L_x_3671:
[----:B--2---:R2:W-:Y:S02]  /*4070*/  STG.E.128 desc[UR60][R46.64+0x40], R40 ;  /* 0x000040282e007986 */ /* 0x0045e4000c101d3c */
.L_x_3670:
[----:B------:R-:W-:Y:S05]  /*4080*/  BSYNC B2 ;  /* 0x0000000000027941 */ /* 0x000fea0003800000 */
.L_x_3669:
        /* <DEDUP_REMOVED lines=8> */
[----:B------:R-:W-:Y:S01]  /*4110*/  HADD2.F32 R92, -RZ, R169.H1_H1 ;  /* 0x300000a9ff5c7230 */ /* 0x000fe20000004100 */
[----:B--2---:R-:W-:Y:S02]  /*4120*/  MOV R86, R41 ;  /* 0x0000002900567202 */ /* 0x004fe40000000f00 */
[----:B------:R-:W-:Y:S01]  /*4130*/  SHF.R.U64 R84, R84, 0x10, R85 ;  /* 0x0000001054547819 */ /* 0x000fe20000001255 */
[----:B------:R-:W-:Y:S02]  /*4140*/  HADD2.F32 R91, -RZ, R91.H0_H0 ;  /* 0x2000005bff5b7230 */ /* 0x000fe40000004100 */
[--C-:B------:R-:W-:Y:S02]  /*4150*/  HADD2.F32 R41, -RZ, R86.reuse.H1_H1 ;  /* 0x30000056ff297230 */ /* 0x100fe40000004100 */
[----:B------:R-:W-:Y:S02]  /*4160*/  HADD2.F32 R86, -RZ, R86.H0_H0 ;  /* 0x20000056ff567230 */ /* 0x000fe40000004100 */
[----:B------:R-:W-:-:S02]  /*4170*/  HADD2.F32 R84, -RZ, R84.H0_H0 ;  /* 0x20000054ff547230 */ /* 0x000fc40000004100 */
[-C--:B------:R-:W-:Y:S01]  /*4180*/  FMUL.FTZ R88, R41, R91.reuse ;  /* 0x0000005b29587220 */ /* 0x080fe20000410000 */
[----:B------:R-:W-:-:S03]  /*4190*/  FMUL.FTZ R91, R86, R91 ;  /* 0x0000005b565b7220 */ /* 0x000fc60000410000 */
[-C--:B------:R-:W-:Y:S01]  /*41a0*/  FFMA.FTZ R88, R86, R84.reuse, -R88 ;  /* 0x0000005456587223 */ /* 0x080fe20000010858 */
[----:B------:R-:W-:Y:S01]  /*41b0*/  SHF.R.U32.HI R86, RZ, 0x10, R87 ;  /* 0x00000010ff567819 */ /* 0x000fe20000011657 */
[----:B------:R-:W-:Y:S01]  /*41c0*/  FFMA.FTZ R91, R41, R84, R91 ;  /* 0x00000054295b7223 */ /* 0x000fe2000001005b */
[----:B------:R-:W-:Y:S01]  /*41d0*/  SHF.R.U32.HI R84, RZ, 0x10, R85 ;  /* 0x00000010ff547819 */ /* 0x000fe20000011655 */
[----:B------:R-:W-:Y:S02]  /*41e0*/  IMAD.MOV.U32 R85, RZ, RZ, R40 ;  /* 0x000000ffff557224 */ /* 0x000fe400078e0028 */
[----:B------:R-:W-:Y:S01]  /*41f0*/  IMAD.MOV.U32 R40, RZ, RZ, R43 ;  /* 0x000000ffff287224 */ /* 0x000fe200078e002b */
[----:B------:R-:W-:Y:S01]  /*4200*/  F2FP.F16.F32.PACK_AB R88, R91, R88 ;  /* 0x000000585b58723e */ /* 0x000fe200000000ff */
[----:B------:R-:W-:Y:S02]  /*4210*/  HADD2.F32 R43, -RZ, R86.H0_H0 ;  /* 0x20000056ff2b7230 */ /* 0x000fe40000004100 */
[----:B------:R-:W-:-:S02]  /*4220*/  HADD2.F32 R84, -RZ, R84.H0_H0 ;  /* 0x20000054ff547230 */ /* 0x000fc40000004100 */
[--C-:B------:R-:W-:Y:S02]  /*4230*/  HADD2.F32 R41, -RZ, R40.reuse.H1_H1 ;  /* 0x30000028ff297230 */ /* 0x100fe40000004100 */
[----:B------:R-:W-:-:S03]  /*4240*/  HADD2.F32 R40, -RZ, R40.H0_H0 ;  /* 0x20000028ff287230 */ /* 0x000fc60000004100 */
[CC--:B------:R-:W-:Y:S02]  /*4250*/  FMUL.FTZ R86, R41.reuse, R43.reuse ;  /* 0x0000002b29567220 */ /* 0x0c0fe40000410000 */
[C---:B------:R-:W-:Y:S02]  /*4260*/  FMUL.FTZ R43, R40.reuse, R43 ;  /* 0x0000002b282b7220 */ /* 0x040fe40000410000 */
[-C--:B------:R-:W-:Y:S01]  /*4270*/  FFMA.FTZ R40, R40, R84.reuse, -R86 ;  /* 0x0000005428287223 */ /* 0x080fe20000010856 */
[----:B------:R-:W-:Y:S02]  /*4280*/  HADD2.F32 R86, -RZ, R169.H0_H0 ;  /* 0x200000a9ff567230 */ /* 0x000fe40000004100 */
[----:B------:R-:W-:Y:S01]  /*4290*/  FFMA.FTZ R41, R41, R84, R43 ;  /* 0x0000005429297223 */ /* 0x000fe2000001002b */
[----:B------:R-:W-:Y:S02]  /*42a0*/  IMAD.MOV.U32 R84, RZ, RZ, R42 ;  /* 0x000000ffff547224 */ /* 0x000fe400078e002a */
[----:B------:R-:W-:-:S02]  /*42b0*/  HADD2.F32 R42, -RZ, R85.H1_H1 ;  /* 0x30000055ff2a7230 */ /* 0x000fc40000004100 */
[----:B------:R-:W-:Y:S02]  /*42c0*/  HADD2.F32 R43, -RZ, R85.H0_H0 ;  /* 0x20000055ff2b7230 */ /* 0x000fe40000004100 */
[----:B------:R-:W-:Y:S02]  /*42d0*/  HADD2.F32 R85, -RZ, R167.H0_H0 ;  /* 0x200000a7ff557230 */ /* 0x000fe40000004100 */
        /* <DEDUP_REMOVED lines=11> */
[----:B------:R-:W-:Y:S01]  /*4390*/  FFMA.FTZ R92, R84, R85, R92 ;  /* 0x00000055545c7223 */ /* 0x000fe2000001005c */
[----:B------:R-:W-:Y:S01]  /*43a0*/  F2FP.F16.F32.PACK_AB R84, R41, R40 ;  /* 0x000000282954723e */ /* 0x000fe200000000ff */
[----:B------:R-:W-:Y:S01]  /*43b0*/  IMAD.MOV.U32 R40, RZ, RZ, R42 ;  /* 0x000000ffff287224 */ /* 0x000fe200078e002a */
[----:B------:R-:W-:Y:S02]  /*43c0*/  MOV R41, R88 ;  /* 0x0000005800297202 */ /* 0x000fe40000000f00 */
[----:B------:R-:W-:Y:S01]  /*43d0*/  F2FP.F16.F32.PACK_AB R87, R92, R87 ;  /* 0x000000575c57723e */ /* 0x000fe200000000ff */
[----:B------:R-:W-:-:S04]  /*43e0*/  IMAD.MOV.U32 R43, RZ, RZ, R84 ;  /* 0x000000ffff2b7224 */ /* 0x000fc800078e0054 */
[----:B------:R-:W-:-:S07]  /*43f0*/  IMAD.MOV.U32 R42, RZ, RZ, R87 ;  /* 0x000000ffff2a7224 */ /* 0x000fce00078e0057 */
.L_x_3676:
[----:B------:R-:W-:Y:S05]  /*4400*/  BSYNC B3 ;  /* 0x0000000000037941 */ /* 0x000fea0003800000 */
.L_x_3675:
[----:B--2---:R3:W-:Y:S02]  /*4410*/  STG.E.128 desc[UR60][R46.64+0x80], R40 ;  /* 0x000080282e007986 */ /* 0x0047e4000c101d3c */
.L_x_3674:
[----:B------:R-:W-:Y:S05]  /*4420*/  BSYNC B2 ;  /* 0x0000000000027941 */ /* 0x000fea0003800000 */
.L_x_3673:
[----:B------:R-:W-:Y:S01]  /*4430*/  ISETP.NE.AND P3, PT, R34, RZ, PT ;  /* 0x000000ff2200720c */ /* 0x000fe20003f65270 */
[----:B------:R-:W-:-:S12]  /*4440*/  BSSY B2, `(.L_x_3677) ;  /* 0x0000037000027945 */ /* 0x000fd80003800000 */
[----:B------:R-:W-:Y:S05]  /*4450*/  @!P3 BRA `(.L_x_3678) ;  /* 0x0000000000d4b947 */ /* 0x000fea0003800000 */
[----:B-123--:R1:W2:Y:S01]  /*4460*/  LDS.128 R40, [R39+0x24800] ;  /* 0x0248000027287984 */ /* 0x00e2a20000000c00 */
[----:B------:R-:W-:Y:S01]  /*4470*/  ISETP.GE.AND P3, PT, R209, R121, PT ;  /* 0x00000079d100720c */ /* 0x000fe20003f66270 */
[----:B------:R-:W-:-:S12]  /*4480*/  BSSY B3, `(.L_x_3679) ;  /* 0x0000031000037945 */ /* 0x000fd80003800000 */
[----:B-1----:R-:W-:Y:S05]  /*4490*/  @P3 BRA `(.L_x_3680) ;  /* 0x0000000000bc3947 */ /* 0x002fea0003800000 */
[----:B------:R-:W-:Y:S01]  /*44a0*/  SHF.R.U64 R85, R82, 0x10, R83 ;  /* 0x0000001052557819 */ /* 0x000fe20000001253 */
[----:B--2---:R-:W-:Y:S01]  /*44b0*/  IMAD.MOV.U32 R82, RZ, RZ, R41 ;  /* 0x000000ffff527224 */ /* 0x004fe200078e0029 */
[----:B------:R-:W-:-:S03]  /*44c0*/  SHF.R.U64 R80, R80, 0x10, R81 ;  /* 0x0000001050507819 */ /* 0x000fc60000001251 */
[----:B------:R-:W-:Y:S02]  /*44d0*/  HADD2.F32 R85, -RZ, R85.H0_H0 ;  /* 0x20000055ff557230 */ /* 0x000fe40000004100 */
[--C-:B------:R-:W-:Y:S02]  /*44e0*/  HADD2.F32 R41, -RZ, R82.reuse.H1_H1 ;  /* 0x30000052ff297230 */ /* 0x100fe40000004100 */
[----:B------:R-:W-:Y:S02]  /*44f0*/  HADD2.F32 R82, -RZ, R82.H0_H0 ;  /* 0x20000052ff527230 */ /* 0x000fe40000004100 */
[----:B------:R-:W-:Y:S02]  /*4500*/  HADD2.F32 R80, -RZ, R80.H0_H0 ;  /* 0x20000050ff507230 */ /* 0x000fe40000004100 */
[-C--:B------:R-:W-:Y:S01]  /*4510*/  FMUL.FTZ R84, R41, R85.reuse ;  /* 0x0000005529547220 */ /* 0x080fe20000410000 */
[----:B------:R-:W-:-:S03]  /*4520*/  FMUL.FTZ R85, R82, R85 ;  /* 0x0000005552557220 */ /* 0x000fc60000410000 */
[-C--:B------:R-:W-:Y:S01]  /*4530*/  FFMA.FTZ R84, R82, R80.reuse, -R84 ;  /* 0x0000005052547223 */ /* 0x080fe20000010854 */
[----:B------:R-:W-:Y:S01]  /*4540*/  FFMA.FTZ R85, R41, R80, R85 ;  /* 0x0000005029557223 */ /* 0x000fe20000010055 */
[----:B------:R-:W-:Y:S01]  /*4550*/  SHF.R.U32.HI R80, RZ, 0x10, R81 ;  /* 0x00000010ff507819 */ /* 0x000fe20000011651 */
[----:B------:R-:W-:Y:S01]  /*4560*/  IMAD.MOV.U32 R81, RZ, RZ, R43 ;  /* 0x000000ffff517224 */ /* 0x000fe200078e002b */
[----:B------:R-:W-:Y:S02]  /*4570*/  SHF.R.U32.HI R41, RZ, 0x10, R83 ;  /* 0x00000010ff297819 */ /* 0x000fe40000011653 */
[----:B------:R-:W-:Y:S01]  /*4580*/  MOV R43, R40 ;  /* 0x00000028002b7202 */ /* 0x000fe20000000f00 */
[----:B------:R-:W-:Y:S01]  /*4590*/  HADD2.F32 R80, -RZ, R80.H0_H0 ;  /* 0x20000050ff507230 */ /* 0x000fe20000004100 */
[----:B------:R-:W-:Y:S01]  /*45a0*/  F2FP.F16.F32.PACK_AB R84, R85, R84 ;  /* 0x000000545554723e */ /* 0x000fe200000000ff */
[----:B------:R-:W-:Y:S02]  /*45b0*/  HADD2.F32 R40, -RZ, R81.H1_H1 ;  /* 0x30000051ff287230 */ /* 0x000fe40000004100 */
[----:B------:R-:W-:-:S02]  /*45c0*/  HADD2.F32 R41, -RZ, R41.H0_H0 ;  /* 0x20000029ff297230 */ /* 0x000fc40000004100 */
[----:B------:R-:W-:-:S03]  /*45d0*/  HADD2.F32 R81, -RZ, R81.H0_H0 ;  /* 0x20000051ff517230 */ /* 0x000fc60000004100 */
[CC--:B------:R-:W-:Y:S02]  /*45e0*/  FMUL.FTZ R82, R40.reuse, R41.reuse ;  /* 0x0000002928527220 */ /* 0x0c0fe40000410000 */
[C---:B------:R-:W-:Y:S02]  /*45f0*/  FMUL.FTZ R83, R81.reuse, R41 ;  /* 0x0000002951537220 */ /* 0x040fe40000410000 */
[-C--:B------:R-:W-:Y:S01]  /*4600*/  FFMA.FTZ R41, R81, R80.reuse, -R82 ;  /* 0x0000005051297223 */ /* 0x080fe20000010852 */
[----:B------:R-:W-:Y:S02]  /*4610*/  HADD2.F32 R81, -RZ, R166.H1_H1 ;  /* 0x300000a6ff517230 */ /* 0x000fe40000004100 */
[----:B------:R-:W-:Y:S01]  /*4620*/  FFMA.FTZ R40, R40, R80, R83 ;  /* 0x0000005028287223 */ /* 0x000fe20000010053 */
[--C-:B------:R-:W-:Y:S02]  /*4630*/  HADD2.F32 R80, -RZ, R43.reuse.H1_H1 ;  /* 0x3000002bff507230 */ /* 0x100fe40000004100 */
[----:B------:R-:W-:-:S02]  /*4640*/  HADD2.F32 R43, -RZ, R43.H0_H0 ;  /* 0x2000002bff2b7230 */ /* 0x000fc40000004100 */
[----:B------:R-:W-:Y:S02]  /*4650*/  HADD2.F32 R82, -RZ, R165.H1_H1 ;  /* 0x300000a5ff527230 */ /* 0x000fe40000004100 */
[-C--:B------:R-:W-:Y:S01]  /*4660*/  FMUL.FTZ R83, R80, R81.reuse ;  /* 0x0000005150537220 */ /* 0x080fe20000410000 */
[----:B------:R-:W-:-:S03]  /*4670*/  FMUL.FTZ R81, R43, R81 ;  /* 0x000000512b517220 */ /* 0x000fc60000410000 */
[-C--:B------:R-:W-:Y:S01]  /*4680*/  FFMA.FTZ R43, R43, R82.reuse, -R83 ;  /* 0x000000522b2b7223 */ /* 0x080fe20000010853 */
[----:B------:R-:W-:Y:S02]  /*4690*/  HADD2.F32 R83, -RZ, R42.H0_H0 ;  /* 0x2000002aff537230 */ /* 0x000fe40000004100 */
[----:B------:R-:W-:Y:S01]  /*46a0*/  FFMA.FTZ R80, R80, R82, R81 ;  /* 0x0000005250507223 */ /* 0x000fe20000010051 */
[----:B------:R-:W-:Y:S02]  /*46b0*/  HADD2.F32 R82, -RZ, R166.H0_H0 ;  /* 0x200000a6ff527230 */ /* 0x000fe40000004100 */
[----:B------:R-:W-:Y:S02]  /*46c0*/  HADD2.F32 R81, -RZ, R42.H1_H1 ;  /* 0x3000002aff517230 */ /* 0x000fe40000004100 */
[----:B------:R-:W-:Y:S01]  /*46d0*/  HADD2.F32 R42, -RZ, R165.H0_H0 ;  /* 0x200000a5ff2a7230 */ /* 0x000fe20000004100 */
[----:B------:R-:W-:Y:S02]  /*46e0*/  F2FP.F16.F32.PACK_AB R43, R80, R43 ;  /* 0x0000002b502b723e */ /* 0x000fe400000000ff */
[-C--:B------:R-:W-:Y:S01]  /*46f0*/  FMUL.FTZ R86, R81, R82.reuse ;  /* 0x0000005251567220 */ /* 0x080fe20000410000 */
[----:B------:R-:W-:-:S03]  /*4700*/  FMUL.FTZ R82, R83, R82 ;  /* 0x0000005253527220 */ /* 0x000fc60000410000 */
[-C--:B------:R-:W-:Y:S01]  /*4710*/  FFMA.FTZ R86, R83, R42.reuse, -R86 ;  /* 0x0000002a53567223 */ /* 0x080fe20000010856 */
[----:B------:R-:W-:Y:S01]  /*4720*/  FFMA.FTZ R82, R81, R42, R82 ;  /* 0x0000002a51527223 */ /* 0x000fe20000010052 */
[----:B------:R-:W-:Y:S01]  /*4730*/  F2FP.F16.F32.PACK_AB R42, R40, R41 ;  /* 0x00000029282a723e */ /* 0x000fe200000000ff */
[----:B------:R-:W-:Y:S02]  /*4740*/  IMAD.MOV.U32 R40, RZ, RZ, R43 ;  /* 0x000000ffff287224 */ /* 0x000fe400078e002b */
[----:B------:R-:W-:Y:S01]  /*4750*/  IMAD.MOV.U32 R41, RZ, RZ, R84 ;  /* 0x000000ffff297224 */ /* 0x000fe200078e0054 */
[----:B------:R-:W-:Y:S01]  /*4760*/  F2FP.F16.F32.PACK_AB R82, R82, R86 ;  /* 0x000000565252723e */ /* 0x000fe200000000ff */
[----:B------:R-:W-:-:S04]  /*4770*/  IMAD.MOV.U32 R43, RZ, RZ, R42 ;  /* 0x000000ffff2b7224 */ /* 0x000fc800078e002a */
[----:B------:R-:W-:-:S07]  /*4780*/  IMAD.MOV.U32 R42, RZ, RZ, R82 ;  /* 0x000000ffff2a7224 */ /* 0x000fce00078e0052 */
.L_x_3680:
[----:B------:R-:W-:Y:S05]  /*4790*/  BSYNC B3 ;  /* 0x0000000000037941 */ /* 0x000fea0003800000 */
.L_x_3679:
[----:B--2---:R4:W-:Y:S02]  /*47a0*/  STG.E.128 desc[UR60][R46.64+0xc0], R40 ;  /* 0x0000c0282e007986 */ /* 0x0049e4000c101d3c */
.L_x_3678:
[----:B------:R-:W-:Y:S05]  /*47b0*/  BSYNC B2 ;  /* 0x0000000000027941 */ /* 0x000fea0003800000 */
.L_x_3677:
        /* <DEDUP_REMOVED lines=18> */
[C---:B------:R-:W-:Y:S01]  /*48e0*/  FMUL.FTZ R77, R80.reuse, R78 ;  /* 0x0000004e504d7220 */ /* 0x040fe20000410000 */
[----:B------:R-:W-:Y:S02]  /*48f0*/  HADD2.F32 R76, -RZ, R76.H0_H0 ;  /* 0x2000004cff4c7230 */ /* 0x000fe40000004100 */
[-C--:B------:R-:W-:Y:S01]  /*4900*/  FMUL.FTZ R78, R81, R79.reuse ;  /* 0x0000004f514e7220 */ /* 0x080fe20000410000 */
[----:B------:R-:W-:Y:S02]  /*4910*/  HADD2.F32 R43, -RZ, R43.H0_H0 ;  /* 0x2000002bff2b7230 */ /* 0x000fe40000004100 */
[-C--:B------:R-:W-:Y:S01]  /*4920*/  FFMA.FTZ R83, R80, R76.reuse, R83 ;  /* 0x0000004c50537223 */ /* 0x080fe20000010053 */
[----:B------:R-:W-:Y:S02]  /*4930*/  FFMA.FTZ R77, R41, R76, -R77 ;  /* 0x0000004c294d7223 */ /* 0x000fe4000001084d */
[C---:B------:R-:W-:Y:S01]  /*4940*/  FMUL.FTZ R79, R43.reuse, R79 ;  /* 0x0000004f2b4f7220 */ /* 0x040fe20000410000 */
[----:B------:R-:W-:Y:S01]  /*4950*/  FFMA.FTZ R78, R43, R82, -R78 ;  /* 0x000000522b4e7223 */ /* 0x000fe2000001084e */
[----:B------:R-:W-:-:S02]  /*4960*/  HADD2.F32 R43, -RZ, R163.H0_H0 ;  /* 0x200000a3ff2b7230 */ /* 0x000fc40000004100 */
[----:B------:R-:W-:Y:S02]  /*4970*/  HADD2.F32 R80, -RZ, R42.H1_H1 ;  /* 0x3000002aff507230 */ /* 0x000fe40000004100 */
[----:B------:R-:W-:Y:S01]  /*4980*/  FFMA.FTZ R79, R81, R82, R79 ;  /* 0x00000052514f7223 */ /* 0x000fe2000001004f */
[----:B------:R-:W-:Y:S01]  /*4990*/  HADD2.F32 R41, -RZ, R164.H1_H1 ;  /* 0x300000a4ff297230 */ /* 0x000fe20000004100 */
[----:B------:R-:W-:Y:S01]  /*49a0*/  F2FP.F16.F32.PACK_AB R77, R83, R77 ;  /* 0x0000004d534d723e */ /* 0x000fe200000000ff */
[----:B------:R-:W-:Y:S02]  /*49b0*/  HADD2.F32 R42, -RZ, R42.H0_H0 ;  /* 0x2000002aff2a7230 */ /* 0x000fe40000004100 */
[----:B------:R-:W-:Y:S01]  /*49c0*/  FMUL.FTZ R84, R80, R43 ;  /* 0x0000002b50547220 */ /* 0x000fe20000410000 */
[----:B------:R-:W-:Y:S01]  /*49d0*/  HADD2.F32 R164, -RZ, R164.H0_H0 ;  /* 0x200000a4ffa47230 */ /* 0x000fe20000004100 */
[----:B------:R-:W-:Y:S01]  /*49e0*/  F2FP.F16.F32.PACK_AB R78, R79, R78 ;  /* 0x0000004e4f4e723e */ /* 0x000fe200000000ff */
[----:B------:R-:W-:-:S02]  /*49f0*/  HADD2.F32 R76, -RZ, R40.H1_H1 ;  /* 0x30000028ff4c7230 */ /* 0x000fc40000004100 */
[----:B------:R-:W-:Y:S01]  /*4a00*/  FMUL.FTZ R43, R42, R43 ;  /* 0x0000002b2a2b7220 */ /* 0x000fe20000410000 */
[----:B------:R-:W-:Y:S02]  /*4a10*/  HADD2.F32 R40, -RZ, R40.H0_H0 ;  /* 0x20000028ff287230 */ /* 0x000fe40000004100 */
[----:B------:R-:W-:Y:S02]  /*4a20*/  HADD2.F32 R82, -RZ, R162.H1_H1 ;  /* 0x300000a2ff527230 */ /* 0x000fe40000004100 */
[-C--:B------:R-:W-:Y:S01]  /*4a30*/  FMUL.FTZ R81, R76, R164.reuse ;  /* 0x000000a44c517220 */ /* 0x080fe20000410000 */
[----:B------:R-:W-:Y:S02]  /*4a40*/  FMUL.FTZ R164, R40, R164 ;  /* 0x000000a428a47220 */ /* 0x000fe40000410000 */
[-C--:B------:R-:W-:Y:S01]  /*4a50*/  FFMA.FTZ R84, R42, R82.reuse, -R84 ;  /* 0x000000522a547223 */ /* 0x080fe20000010854 */
[----:B------:R-:W-:Y:S01]  /*4a60*/  FFMA.FTZ R43, R80, R82, R43 ;  /* 0x00000052502b7223 */ /* 0x000fe2000001002b */
[-C--:B------:R-:W-:Y:S01]  /*4a70*/  FFMA.FTZ R81, R40, R41.reuse, -R81 ;  /* 0x0000002928517223 */ /* 0x080fe20000010851 */
[----:B------:R-:W-:Y:S01]  /*4a80*/  FFMA.FTZ R164, R76, R41, R164 ;  /* 0x000000294ca47223 */ /* 0x000fe200000100a4 */
[----:B------:R-:W-:-:S02]  /*4a90*/  IMAD.MOV.U32 R41, RZ, RZ, R77 ;  /* 0x000000ffff297224 */ /* 0x000fc400078e004d */
[----:B------:R-:W-:Y:S02]  /*4aa0*/  F2FP.F16.F32.PACK_AB R43, R43, R84 ;  /* 0x000000542b2b723e */ /* 0x000fe400000000ff */
[----:B------:R-:W-:-:S03]  /*4ab0*/  F2FP.F16.F32.PACK_AB R81, R164, R81 ;  /* 0x00000051a451723e */ /* 0x000fc600000000ff */
[----:B------:R-:W-:Y:S01]  /*4ac0*/  IMAD.MOV.U32 R42, RZ, RZ, R43 ;  /* 0x000000ffff2a7224 */ /* 0x000fe200078e002b */
[----:B------:R-:W-:Y:S01]  /*4ad0*/  MOV R40, R81 ;  /* 0x0000005100287202 */ /* 0x000fe20000000f00 */
[----:B------:R-:W-:-:S07]  /*4ae0*/  IMAD.MOV.U32 R43, RZ, RZ, R78 ;  /* 0x000000ffff2b7224 */ /* 0x000fce00078e004e */
.L_x_3684:
[----:B------:R-:W-:Y:S05]  /*4af0*/  BSYNC B3 ;  /* 0x0000000000037941 */ /* 0x000fea0003800000 */
.L_x_3683:
[----:B--2---:R1:W-:Y:S02]  /*4b00*/  STG.E.128 desc[UR60][R46.64+0x100], R40 ;  /* 0x000100282e007986 */ /* 0x0043e4000c101d3c */
.L_x_3682:
[----:B------:R-:W-:Y:S05]  /*4b10*/  BSYNC B2 ;  /* 0x0000000000027941 */ /* 0x000fea0003800000 */
.L_x_3681:
        /* <DEDUP_REMOVED lines=23> */
[--C-:B------:R-:W-:Y:S02]  /*4c90*/  HADD2.F32 R72, -RZ, R40.reuse.H1_H1 ;  /* 0x30000028ff487230 */ /* 0x100fe40000004100 */
        /* <DEDUP_REMOVED lines=20> */
[----:B------:R-:W-:Y:S02]  /*4de0*/  MOV R41, R73 ;  /* 0x0000004900297202 */ /* 0x000fe40000000f00 */
[----:B------:R-:W-:Y:S02]  /*4df0*/  F2FP.F16.F32.PACK_AB R77, R78, R77 ;  /* 0x0000004d4e4d723e */ /* 0x000fe400000000ff */
[----:B------:R-:W-:-:S03]  /*4e00*/  F2FP.F16.F32.PACK_AB R43, R161, R43 ;  /* 0x0000002ba12b723e */ /* 0x000fc600000000ff */
[----:B------:R-:W-:Y:S02]  /*4e10*/  IMAD.MOV.U32 R40, RZ, RZ, R77 ;  /* 0x000000ffff287224 */ /* 0x000fe400078e004d */
[----:B------:R-:W-:Y:S02]  /*4e20*/  IMAD.MOV.U32 R42, RZ, RZ, R43 ;  /* 0x000000ffff2a7224 */ /* 0x000fe400078e002b */
[----:B------:R-:W-:-:S07]  /*4e30*/  IMAD.MOV.U32 R43, RZ, RZ, R74 ;  /* 0x000000ffff2b7224 */ /* 0x000fce00078e004a */
.L_x_3686:
[----:B------:R-:W-:Y:S05]  /*4e40*/  BSYNC B2 ;  /* 0x0000000000027941 */ /* 0x000fea0003800000 */
.L_x_3685:
[----:B--2---:R1:W-:Y:S02]  /*4e50*/  STG.E.128 desc[UR60][R46.64+0x140], R40 ;  /* 0x000140282e007986 */ /* 0x0043e4000c101d3c */
.L_x_3664:
[----:B------:R-:W-:Y:S05]  /*4e60*/  BSYNC B1 ;  /* 0x0000000000017941 */ /* 0x000fea0003800000 */
.L_x_3663:
        /* <DEDUP_REMOVED lines=9> */
[----:B------:R-:W-:Y:S01]  /*4f00*/  HADD2.F32 R162, -RZ, R162.H0_H0 ;  /* 0x200000a2ffa27230 */ /* 0x000fe20000004100 */
        /* <DEDUP_REMOVED lines=14> */
[----:B------:R-:W-:Y:S02]  /*4ff0*/  HADD2.F32 R163, -RZ, R163.H1_H1 ;  /* 0x300000a3ffa37230 */ /* 0x000fe40000004100 */
[-C--:B------:R-:W-:Y:S01]  /*5000*/  FFMA.FTZ R68, R41, R46.reuse, -R68 ;  /* 0x0000002e29447223 */ /* 0x080fe20000010844 */
[----:B------:R-:W-:Y:S01]  /*5010*/  FFMA.FTZ R73, R69, R46, R73 ;  /* 0x0000002e45497223 */ /* 0x000fe20000010049 */
[C---:B------:R-:W-:Y:S01]  /*5020*/  FMUL.FTZ R70, R43.reuse, R70 ;  /* 0x000000462b467220 */ /* 0x040fe20000410000 */
[----:B------:R-:W-:Y:S01]  /*5030*/  FFMA.FTZ R47, R43, R72, -R47 ;  /* 0x000000482b2f7223 */ /* 0x000fe2000001082f */
[----:B------:R-:W-:-:S02]  /*5040*/  HADD2.F32 R43, -RZ, R40.H1_H1 ;  /* 0x30000028ff2b7230 */ /* 0x000fc40000004100 */
[----:B------:R-:W-:Y:S02]  /*5050*/  HADD2.F32 R46, -RZ, R42.H1_H1 ;  /* 0x3000002aff2e7230 */ /* 0x000fe40000004100 */
[----:B------:R-:W-:Y:S01]  /*5060*/  FFMA.FTZ R70, R71, R72, R70 ;  /* 0x0000004847467223 */ /* 0x000fe20000010046 */
[----:B------:R-:W-:Y:S02]  /*5070*/  HADD2.F32 R40, -RZ, R40.H0_H0 ;  /* 0x20000028ff287230 */ /* 0x000fe40000004100 */
[-C--:B------:R-:W-:Y:S01]  /*5080*/  FMUL.FTZ R69, R43, R162.reuse ;  /* 0x000000a22b457220 */ /* 0x080fe20000410000 */
[----:B------:R-:W-:Y:S02]  /*5090*/  HADD2.F32 R42, -RZ, R42.H0_H0 ;  /* 0x2000002aff2a7230 */ /* 0x000fe40000004100 */
[----:B------:R-:W-:Y:S01]  /*50a0*/  FMUL.FTZ R71, R46, R163 ;  /* 0x000000a32e477220 */ /* 0x000fe20000410000 */
        /* <DEDUP_REMOVED lines=8> */
[----:B------:R-:W-:Y:S02]  /*5130*/  F2FP.F16.F32.PACK_AB R41, R73, R68 ;  /* 0x000000444929723e */ /* 0x000fe400000000ff */
[----:B------:R-:W-:Y:S02]  /*5140*/  F2FP.F16.F32.PACK_AB R43, R70, R47 ;  /* 0x0000002f462b723e */ /* 0x000fe400000000ff */
[----:B------:R-:W-:Y:S02]  /*5150*/  F2FP.F16.F32.PACK_AB R40, R162, R69 ;  /* 0x00000045a228723e */ /* 0x000fe400000000ff */
[----:B------:R-:W-:-:S07]  /*5160*/  F2FP.F16.F32.PACK_AB R42, R46, R71 ;  /* 0x000000472e2a723e */ /* 0x000fce00000000ff */
.L_x_3691:
[----:B------:R-:W-:Y:S05]  /*5170*/  BSYNC B2 ;  /* 0x0000000000027941 */ /* 0x000fea0003800000 */
.L_x_3690:
[----:B--2---:R1:W-:Y:S02]  /*5180*/  STG.E.128 desc[UR60][R44.64], R40 ;  /* 0x000000282c007986 */ /* 0x0043e4000c101d3c */
.L_x_3689:
[----:B------:R-:W-:Y:S05]  /*5190*/  BSYNC B1 ;  /* 0x0000000000017941 */ /* 0x000fea0003800000 */
.L_x_3688:
        /* <DEDUP_REMOVED lines=8> */
[--C-:B--2---:R-:W-:Y:S01]  /*5220*/  HADD2.F32 R66, -RZ, R41.reuse.H0_H0 ;  /* 0x20000029ff427230 */ /* 0x104fe20000004100 */
[--C-:B------:R-:W-:Y:S02]  /*5230*/  SHF.R.U64 R47, R64, 0x10, R65.reuse ;  /* 0x00000010402f7819 */ /* 0x100fe40000001241 */
[----:B------:R-:W-:Y:S01]  /*5240*/  SHF.R.U32.HI R64, RZ, 0x10, R65 ;  /* 0x00000010ff407819 */ /* 0x000fe20000011641 */
[----:B------:R-:W-:Y:S01]  /*5250*/  IMAD.MOV.U32 R65, RZ, RZ, R43 ;  /* 0x000000ffff417224 */ /* 0x000fe200078e002b */
[----:B------:R-:W-:Y:S01]  /*5260*/  SHF.R.U32.HI R68, RZ, 0x10, R67 ;  /* 0x00000010ff447819 */ /* 0x000fe20000011643 */
[----:B------:R-:W-:Y:S02]  /*5270*/  HADD2.F32 R67, -RZ, R46.H0_H0 ;  /* 0x2000002eff437230 */ /* 0x000fe40000004100 */
[----:B------:R-:W-:Y:S02]  /*5280*/  HADD2.F32 R46, -RZ, R41.H1_H1 ;  /* 0x30000029ff2e7230 */ /* 0x000fe40000004100 */
[----:B------:R-:W-:-:S02]  /*5290*/  HADD2.F32 R43, -RZ, R47.H0_H0 ;  /* 0x2000002fff2b7230 */ /* 0x000fc40000004100 */
[----:B------:R-:W-:Y:S02]  /*52a0*/  HADD2.F32 R68, -RZ, R68.H0_H0 ;  /* 0x20000044ff447230 */ /* 0x000fe40000004100 */
[-C--:B------:R-:W-:Y:S01]  /*52b0*/  FMUL.FTZ R41, R46, R67.reuse ;  /* 0x000000432e297220 */ /* 0x080fe20000410000 */
[--C-:B------:R-:W-:Y:S02]  /*52c0*/  HADD2.F32 R47, -RZ, R65.reuse.H1_H1 ;  /* 0x30000041ff2f7230 */ /* 0x100fe40000004100 */
[C---:B------:R-:W-:Y:S01]  /*52d0*/  FMUL.FTZ R67, R66.reuse, R67 ;  /* 0x0000004342437220 */ /* 0x040fe20000410000 */
[----:B------:R-:W-:Y:S02]  /*52e0*/  HADD2.F32 R65, -RZ, R65.H0_H0 ;  /* 0x20000041ff417230 */ /* 0x000fe40000004100 */
[-C--:B------:R-:W-:Y:S01]  /*52f0*/  FFMA.FTZ R41, R66, R43.reuse, -R41 ;  /* 0x0000002b42297223 */ /* 0x080fe20000010829 */
[----:B------:R-:W-:Y:S02]  /*5300*/  HADD2.F32 R64, -RZ, R64.H0_H0 ;  /* 0x20000040ff407230 */ /* 0x000fe40000004100 */
[-C--:B------:R-:W-:Y:S01]  /*5310*/  FMUL.FTZ R70, R47, R68.reuse ;  /* 0x000000442f467220 */ /* 0x080fe20000410000 */
        /* <DEDUP_REMOVED lines=9> */
[----:B------:R-:W-:Y:S01]  /*53b0*/  FMUL.FTZ R69, R66, R67 ;  /* 0x0000004342457220 */ /* 0x000fe20000410000 */
[----:B------:R-:W-:Y:S01]  /*53c0*/  HADD2.F32 R40, -RZ, R40.H0_H0 ;  /* 0x20000028ff287230 */ /* 0x000fe20000004100 */
[----:B------:R-:W-:Y:S01]  /*53d0*/  F2FP.F16.F32.PACK_AB R43, R64, R43 ;  /* 0x0000002b402b723e */ /* 0x000fe200000000ff */
[----:B------:R-:W-:-:S02]  /*53e0*/  HADD2.F32 R42, -RZ, R42.H0_H0 ;  /* 0x2000002aff2a7230 */ /* 0x000fc40000004100 */
[C---:B------:R-:W-:Y:S01]  /*53f0*/  FMUL.FTZ R71, R65.reuse, R159 ;  /* 0x0000009f41477220 */ /* 0x040fe20000410000 */
[--C-:B------:R-:W-:Y:S02]  /*5400*/  HADD2.F32 R47, -RZ, R157.reuse.H0_H0 ;  /* 0x2000009dff2f7230 */ /* 0x100fe40000004100 */
[----:B------:R-:W-:Y:S01]  /*5410*/  FMUL.FTZ R67, R40, R67 ;  /* 0x0000004328437220 */ /* 0x000fe20000410000 */
[----:B------:R-:W-:Y:S02]  /*5420*/  HADD2.F32 R157, -RZ, R157.H1_H1 ;  /* 0x3000009dff9d7230 */ /* 0x000fe40000004100 */
[----:B------:R-:W-:Y:S01]  /*5430*/  FMUL.FTZ R68, R42, R159 ;  /* 0x0000009f2a447220 */ /* 0x000fe20000410000 */
[-C--:B------:R-:W-:Y:S01]  /*5440*/  FFMA.FTZ R69, R40, R47.reuse, -R69 ;  /* 0x0000002f28457223 */ /* 0x080fe20000010845 */
[----:B------:R-:W-:Y:S01]  /*5450*/  FFMA.FTZ R66, R66, R47, R67 ;  /* 0x0000002f42427223 */ /* 0x000fe20000010043 */
[-C--:B------:R-:W-:Y:S01]  /*5460*/  FFMA.FTZ R71, R42, R157.reuse, -R71 ;  /* 0x0000009d2a477223 */ /* 0x080fe20000010847 */
[----:B------:R-:W-:-:S03]  /*5470*/  FFMA.FTZ R68, R65, R157, R68 ;  /* 0x0000009d41447223 */ /* 0x000fc60000010044 */
[----:B------:R-:W-:Y:S02]  /*5480*/  F2FP.F16.F32.PACK_AB R40, R66, R69 ;  /* 0x000000454228723e */ /* 0x000fe400000000ff */
[----:B------:R-:W-:-:S07]  /*5490*/  F2FP.F16.F32.PACK_AB R42, R68, R71 ;  /* 0x00000047442a723e */ /* 0x000fce00000000ff */
.L_x_3695:
[----:B------:R-:W-:Y:S05]  /*54a0*/  BSYNC B2 ;  /* 0x0000000000027941 */ /* 0x000fea0003800000 */
.L_x_3694:
[----:B--2---:R1:W-:Y:S02]  /*54b0*/  STG.E.128 desc[UR60][R44.64+0x40], R40 ;  /* 0x000040282c007986 */ /* 0x0043e4000c101d3c */
.L_x_3693:
[----:B------:R-:W-:Y:S05]  /*54c0*/  BSYNC B1 ;  /* 0x0000000000017941 */ /* 0x000fea0003800000 */
.L_x_3692:
        /* <DEDUP_REMOVED lines=10> */
[--C-:B------:R-:W-:Y:S01]  /*5570*/  HADD2.F32 R40, -RZ, R41.reuse.H0_H0 ;  /* 0x20000029ff287230 */ /* 0x100fe20000004100 */
[----:B------:R-:W-:Y:S01]  /*5580*/  MOV R47, R43 ;  /* 0x0000002b002f7202 */ /* 0x000fe20000000f00 */
[----:B------:R-:W-:Y:S01]  /*5590*/  HADD2.F32 R43, -RZ, R41.H1_H1 ;  /* 0x30000029ff2b7230 */ /* 0x000fe20000004100 */
[----:B------:R-:W-:Y:S01]  /*55a0*/  SHF.R.U32.HI R64, RZ, 0x10, R63 ;  /* 0x00000010ff407819 */ /* 0x000fe2000001163f */
[----:B------:R-:W-:Y:S01]  /*55b0*/  HADD2.F32 R63, -RZ, R60.H0_H0 ;  /* 0x2000003cff3f7230 */ /* 0x000fe20000004100 */
[----:B------:R-:W-:Y:S01]  /*55c0*/  SHF.R.U32.HI R65, RZ, 0x10, R61 ;  /* 0x00000010ff417819 */ /* 0x000fe2000001163d */
[----:B------:R-:W-:Y:S02]  /*55d0*/  HADD2.F32 R60, -RZ, R47.H1_H1 ;  /* 0x3000002fff3c7230 */ /* 0x000fe40000004100 */
[----:B------:R-:W-:-:S02]  /*55e0*/  HADD2.F32 R64, -RZ, R64.H0_H0 ;  /* 0x20000040ff407230 */ /* 0x000fc40000004100 */
[-C--:B------:R-:W-:Y:S01]  /*55f0*/  FMUL.FTZ R41, R43, R63.reuse ;  /* 0x0000003f2b297220 */ /* 0x080fe20000410000 */
[----:B------:R-:W-:Y:S02]  /*5600*/  HADD2.F32 R47, -RZ, R47.H0_H0 ;  /* 0x2000002fff2f7230 */ /* 0x000fe40000004100 */
[----:B------:R-:W-:Y:S02]  /*5610*/  HADD2.F32 R61, -RZ, R66.H0_H0 ;  /* 0x20000042ff3d7230 */ /* 0x000fe40000004100 */
[----:B------:R-:W-:Y:S01]  /*5620*/  FMUL.FTZ R66, R40, R63 ;  /* 0x0000003f28427220 */ /* 0x000fe20000410000 */
[----:B------:R-:W-:Y:S02]  /*5630*/  HADD2.F32 R62, -RZ, R65.H0_H0 ;  /* 0x20000041ff3e7230 */ /* 0x000fe40000004100 */
[-C--:B------:R-:W-:Y:S01]  /*5640*/  FMUL.FTZ R68, R60, R64.reuse ;  /* 0x000000403c447220 */ /* 0x080fe20000410000 */
[----:B------:R-:W-:Y:S01]  /*5650*/  FMUL.FTZ R63, R47, R64 ;  /* 0x000000402f3f7220 */ /* 0x000fe20000410000 */
[-C--:B------:R-:W-:Y:S01]  /*5660*/  FFMA.FTZ R40, R40, R61.reuse, -R41 ;  /* 0x0000003d28287223 */ /* 0x080fe20000010829 */
[----:B------:R-:W-:Y:S01]  /*5670*/  FFMA.FTZ R41, R43, R61, R66 ;  /* 0x0000003d2b297223 */ /* 0x000fe20000010042 */
[-C--:B------:R-:W-:Y:S01]  /*5680*/  FFMA.FTZ R43, R47, R62.reuse, -R68 ;  /* 0x0000003e2f2b7223 */ /* 0x080fe20000010844 */
[----:B------:R-:W-:Y:S01]  /*5690*/  FFMA.FTZ R64, R60, R62, R63 ;  /* 0x0000003e3c407223 */ /* 0x000fe2000001003f */
[----:B------:R-:W-:-:S02]  /*56a0*/  HADD2.F32 R62, -RZ, R152.H0_H0 ;  /* 0x20000098ff3e7230 */ /* 0x000fc40000004100 */
[----:B------:R-:W-:Y:S01]  /*56b0*/  HADD2.F32 R65, -RZ, R152.H1_H1 ;  /* 0x30000098ff417230 */ /* 0x000fe20000004100 */
[----:B------:R-:W-:Y:S01]  /*56c0*/  F2FP.F16.F32.PACK_AB R41, R41, R40 ;  /* 0x000000282929723e */ /* 0x000fe200000000ff */
[----:B------:R-:W-:Y:S01]  /*56d0*/  HADD2.F32 R47, -RZ, R46.H1_H1 ;  /* 0x3000002eff2f7230 */ /* 0x000fe20000004100 */
[----:B------:R-:W-:Y:S01]  /*56e0*/  F2FP.F16.F32.PACK_AB R43, R64, R43 ;  /* 0x0000002b402b723e */ /* 0x000fe200000000ff */
[----:B------:R-:W-:Y:S02]  /*56f0*/  HADD2.F32 R60, -RZ, R42.H1_H1 ;  /* 0x3000002aff3c7230 */ /* 0x000fe40000004100 */
[----:B------:R-:W-:Y:S02]  /*5700*/  HADD2.F32 R46, -RZ, R46.H0_H0 ;  /* 0x2000002eff2e7230 */ /* 0x000fe40000004100 */
[----:B------:R-:W-:Y:S01]  /*5710*/  FMUL.FTZ R67, R47, R62 ;  /* 0x0000003e2f437220 */ /* 0x000fe20000410000 */
[----:B------:R-:W-:Y:S02]  /*5720*/  HADD2.F32 R42, -RZ, R42.H0_H0 ;  /* 0x2000002aff2a7230 */ /* 0x000fe40000004100 */
[----:B------:R-:W-:Y:S01]  /*5730*/  FMUL.FTZ R69, R60, R65 ;  /* 0x000000413c457220 */ /* 0x000fe20000410000 */
[----:B------:R-:W-:-:S02]  /*5740*/  HADD2.F32 R61, -RZ, R148.H0_H0 ;  /* 0x20000094ff3d7230 */ /* 0x000fc40000004100 */
        /* <DEDUP_REMOVED lines=9> */
.L_x_3699:
[----:B------:R-:W-:Y:S05]  /*57e0*/  BSYNC B2 ;  /* 0x0000000000027941 */ /* 0x000fea0003800000 */
.L_x_3698:
[----:B--2---:R1:W-:Y:S02]  /*57f0*/  STG.E.128 desc[UR60][R44.64+0x80], R40 ;  /* 0x000080282c007986 */ /* 0x0043e4000c101d3c */
.L_x_3697:
[----:B------:R-:W-:Y:S05]  /*5800*/  BSYNC B1 ;  /* 0x0000000000017941 */ /* 0x000fea0003800000 */
.L_x_3696:
        /* <DEDUP_REMOVED lines=18> */
[CC--:B------:R-:W-:Y:S01]  /*5930*/  FMUL.FTZ R62, R42.reuse, R57.reuse ;  /* 0x000000392a3e7220 */ /* 0x0c0fe20000410000 */
[C---:B------:R-:W-:Y:S01]  /*5940*/  FMUL.FTZ R57, R41.reuse, R57 ;  /* 0x0000003929397220 */ /* 0x040fe20000410000 */
[----:B------:R-:W-:Y:S02]  /*5950*/  HADD2.F32 R43, -RZ, R43.H0_H0 ;  /* 0x2000002bff2b7230 */ /* 0x000fe40000004100 */
[-C--:B------:R-:W-:Y:S01]  /*5960*/  FFMA.FTZ R62, R41, R56.reuse, -R62 ;  /* 0x00000038293e7223 */ /* 0x080fe2000001083e */
[----:B------:R-:W-:Y:S01]  /*5970*/  FFMA.FTZ R59, R42, R56, R57 ;  /* 0x000000382a3b7223 */ /* 0x000fe20000010039 */
[----:B------:R-:W-:Y:S02]  /*5980*/  HADD2.F32 R58, -RZ, R61.H0_H0 ;  /* 0x2000003dff3a7230 */ /* 0x000fe40000004100 */
[----:B------:R-:W-:Y:S01]  /*5990*/  FMUL.FTZ R64, R47, R60 ;  /* 0x0000003c2f407220 */ /* 0x000fe20000410000 */
[----:B------:R-:W-:-:S02]  /*59a0*/  HADD2.F32 R56, -RZ, R131.H0_H0 ;  /* 0x20000083ff387230 */ /* 0x000fc40000004100 */
[C---:B------:R-:W-:Y:S01]  /*59b0*/  FMUL.FTZ R60, R43.reuse, R60 ;  /* 0x0000003c2b3c7220 */ /* 0x040fe20000410000 */
[----:B------:R-:W-:Y:S02]  /*59c0*/  HADD2.F32 R131, -RZ, R131.H1_H1 ;  /* 0x30000083ff837230 */ /* 0x000fe40000004100 */
[-C--:B------:R-:W-:Y:S01]  /*59d0*/  FFMA.FTZ R64, R43, R58.reuse, -R64 ;  /* 0x0000003a2b407223 */ /* 0x080fe20000010840 */
[----:B------:R-:W-:Y:S02]  /*59e0*/  HADD2.F32 R41, -RZ, R40.H1_H1 ;  /* 0x30000028ff297230 */ /* 0x000fe40000004100 */
[----:B------:R-:W-:Y:S01]  /*59f0*/  FFMA.FTZ R63, R47, R58, R60 ;  /* 0x0000003a2f3f7223 */ /* 0x000fe2000001003c */
[----:B------:R-:W-:Y:S02]  /*5a00*/  HADD2.F32 R42, -RZ, R46.H1_H1 ;  /* 0x3000002eff2a7230 */ /* 0x000fe40000004100 */
[----:B------:R-:W-:Y:S02]  /*5a10*/  HADD2.F32 R40, -RZ, R40.H0_H0 ;  /* 0x20000028ff287230 */ /* 0x000fe40000004100 */
[----:B------:R-:W-:Y:S01]  /*5a20*/  FMUL.FTZ R57, R41, R56 ;  /* 0x0000003829397220 */ /* 0x000fe20000410000 */
[----:B------:R-:W-:-:S02]  /*5a30*/  HADD2.F32 R46, -RZ, R46.H0_H0 ;  /* 0x2000002eff2e7230 */ /* 0x000fc40000004100 */
[-C--:B------:R-:W-:Y:S01]  /*5a40*/  FMUL.FTZ R61, R42, R131.reuse ;  /* 0x000000832a3d7220 */ /* 0x080fe20000410000 */
[--C-:B------:R-:W-:Y:S02]  /*5a50*/  HADD2.F32 R43, -RZ, R130.reuse.H0_H0 ;  /* 0x20000082ff2b7230 */ /* 0x100fe40000004100 */
[----:B------:R-:W-:Y:S01]  /*5a60*/  FMUL.FTZ R56, R40, R56 ;  /* 0x0000003828387220 */ /* 0x000fe20000410000 */
        /* <DEDUP_REMOVED lines=10> */
.L_x_3703:
[----:B------:R-:W-:Y:S05]  /*5b10*/  BSYNC B2 ;  /* 0x0000000000027941 */ /* 0x000fea0003800000 */
.L_x_3702:
[----:B--2---:R1:W-:Y:S02]  /*5b20*/  STG.E.128 desc[UR60][R44.64+0xc0], R40 ;  /* 0x0000c0282c007986 */ /* 0x0043e4000c101d3c */
.L_x_3701:
[----:B------:R-:W-:Y:S05]  /*5b30*/  BSYNC B1 ;  /* 0x0000000000017941 */ /* 0x000fea0003800000 */
.L_x_3700:
        /* <DEDUP_REMOVED lines=48> */
.L_x_3707:
[----:B------:R-:W-:Y:S05]  /*5e40*/  BSYNC B2 ;  /* 0x0000000000027941 */ /* 0x000fea0003800000 */
.L_x_3706:
[----:B--2---:R1:W-:Y:S02]  /*5e50*/  STG.E.128 desc[UR60][R44.64+0x100], R40 ;  /* 0x000100282c007986 */ /* 0x0043e4000c101d3c */
.L_x_3705:
[----:B------:R-:W-:Y:S05]  /*5e60*/  BSYNC B1 ;  /* 0x0000000000017941 */ /* 0x000fea0003800000 */
.L_x_3704:
        /* <DEDUP_REMOVED lines=9> */
[----:B------:R-:W-:Y:S01]  /*5f00*/  HADD2.F32 R42, -RZ, R41.H1_H1 ;  /* 0x30000029ff2a7230 */ /* 0x000fe20000004100 */
[--C-:B------:R-:W-:Y:S01]  /*5f10*/  SHF.R.U64 R49, R50, 0x10, R51.reuse ;  /* 0x0000001032317819 */ /* 0x100fe20000001233 */
[--C-:B------:R-:W-:Y:S01]  /*5f20*/  HADD2.F32 R47, -RZ, R43.reuse.H1_H1 ;  /* 0x3000002bff2f7230 */ /* 0x100fe20000004100 */
[----:B------:R-:W-:Y:S01]  /*5f30*/  SHF.R.U32.HI R52, RZ, 0x10, R51 ;  /* 0x00000010ff347819 */ /* 0x000fe20000011633 */
[----:B------:R-:W-:Y:S02]  /*5f40*/  HADD2.F32 R43, -RZ, R43.H0_H0 ;  /* 0x2000002bff2b7230 */ /* 0x000fe40000004100 */
[----:B------:R-:W-:Y:S02]  /*5f50*/  HADD2.F32 R49, -RZ, R49.H0_H0 ;  /* 0x20000031ff317230 */ /* 0x000fe40000004100 */
[----:B------:R-:W-:-:S02]  /*5f60*/  HADD2.F32 R52, -RZ, R52.H0_H0 ;  /* 0x20000034ff347230 */ /* 0x000fc40000004100 */
[----:B------:R-:W-:Y:S02]  /*5f70*/  HADD2.F32 R41, -RZ, R41.H0_H0 ;  /* 0x20000029ff297230 */ /* 0x000fe40000004100 */
[-C--:B------:R-:W-:Y:S01]  /*5f80*/  FMUL.FTZ R54, R42, R49.reuse ;  /* 0x000000312a367220 */ /* 0x080fe20000410000 */
[----:B------:R-:W-:Y:S02]  /*5f90*/  HADD2.F32 R48, -RZ, R48.H0_H0 ;  /* 0x20000030ff307230 */ /* 0x000fe40000004100 */
[-C--:B------:R-:W-:Y:S01]  /*5fa0*/  FMUL.FTZ R56, R47, R52.reuse ;  /* 0x000000342f387220 */ /* 0x080fe20000410000 */
[----:B------:R-:W-:Y:S02]  /*5fb0*/  HADD2.F32 R50, -RZ, R53.H0_H0 ;  /* 0x20000035ff327230 */ /* 0x000fe40000004100 */
[----:B------:R-:W-:Y:S01]  /*5fc0*/  FMUL.FTZ R52, R43, R52 ;  /* 0x000000342b347220 */ /* 0x000fe20000410000 */
[C---:B------:R-:W-:Y:S01]  /*5fd0*/  FMUL.FTZ R49, R41.reuse, R49 ;  /* 0x0000003129317220 */ /* 0x040fe20000410000 */
[----:B------:R-:W-:Y:S01]  /*5fe0*/  FFMA.FTZ R54, R41, R48, -R54 ;  /* 0x0000003029367223 */ /* 0x000fe20000010836 */
[----:B------:R-:W-:-:S02]  /*5ff0*/  HADD2.F32 R41, -RZ, R40.H1_H1 ;  /* 0x30000028ff297230 */ /* 0x000fc40000004100 */
[----:B------:R-:W-:Y:S01]  /*6000*/  FFMA.FTZ R55, R47, R50, R52 ;  /* 0x000000322f377223 */ /* 0x000fe20000010034 */
[----:B------:R-:W-:Y:S01]  /*6010*/  FFMA.FTZ R53, R42, R48, R49 ;  /* 0x000000302a357223 */ /* 0x000fe20000010031 */
[----:B------:R-:W-:Y:S02]  /*6020*/  HADD2.F32 R47, -RZ, R90.H0_H0 ;  /* 0x2000005aff2f7230 */ /* 0x000fe40000004100 */
[----:B------:R-:W-:Y:S01]  /*6030*/  FFMA.FTZ R56, R43, R50, -R56 ;  /* 0x000000322b387223 */ /* 0x000fe20000010838 */
[----:B------:R-:W-:Y:S02]  /*6040*/  HADD2.F32 R40, -RZ, R40.H0_H0 ;  /* 0x20000028ff287230 */ /* 0x000fe40000004100 */
[----:B------:R-:W-:Y:S02]  /*6050*/  HADD2.F32 R49, -RZ, R90.H1_H1 ;  /* 0x3000005aff317230 */ /* 0x000fe40000004100 */
[----:B------:R-:W-:Y:S01]  /*6060*/  FMUL.FTZ R51, R41, R47 ;  /* 0x0000002f29337220 */ /* 0x000fe20000410000 */
[----:B------:R-:W-:-:S02]  /*6070*/  HADD2.F32 R42, -RZ, R46.H1_H1 ;  /* 0x3000002eff2a7230 */ /* 0x000fc40000004100 */
[----:B------:R-:W-:Y:S01]  /*6080*/  FMUL.FTZ R48, R40, R47 ;  /* 0x0000002f28307220 */ /* 0x000fe20000410000 */
[----:B------:R-:W-:Y:S02]  /*6090*/  HADD2.F32 R46, -RZ, R46.H0_H0 ;  /* 0x2000002eff2e7230 */ /* 0x000fe40000004100 */
[--C-:B------:R-:W-:Y:S02]  /*60a0*/  HADD2.F32 R43, -RZ, R89.reuse.H1_H1 ;  /* 0x30000059ff2b7230 */ /* 0x100fe40000004100 */
[-C--:B------:R-:W-:Y:S01]  /*60b0*/  FMUL.FTZ R47, R42, R49.reuse ;  /* 0x000000312a2f7220 */ /* 0x080fe20000410000 */
        /* <DEDUP_REMOVED lines=10> */
.L_x_3709:
[----:B------:R-:W-:Y:S05]  /*6160*/  BSYNC B1 ;  /* 0x0000000000017941 */ /* 0x000fea0003800000 */
.L_x_3708:
[----:B--2---:R1:W-:Y:S01]  /*6170*/  STG.E.128 desc[UR60][R44.64+0x140], R40 ;  /* 0x000140282c007986 */ /* 0x0043e2000c101d3c */
[----:B------:R-:W-:Y:S05]  /*6180*/  BRA `(.L_x_3687) ;  /* 0x0000003c00e87947 */ /* 0x000fea0003800000 */
.L_x_3655:
        /* <DEDUP_REMOVED lines=26> */
[----:B------:R-:W-:Y:S02]  /*6330*/  CS2R R50, SRZ ;  /* 0x0000000000327805 */ /* 0x000fe4000001ff00 */
[----:B------:R-:W-:Y:S02]  /*6340*/  CS2R R48, SRZ ;  /* 0x0000000000307805 */ /* 0x000fe4000001ff00 */
[----:B------:R-:W-:Y:S01]  /*6350*/  CS2R R78, SRZ ;  /* 0x00000000004e7805 */ /* 0x000fe2000001ff00 */
[----:B------:R-:W-:Y:S01]  /*6360*/  IMAD.X R43, R97, 0x1, R15, P2 ;  /* 0x00000001612b7824 */ /* 0x000fe200010e060f */
[----:B------:R-:W-:Y:S02]  /*6370*/  IADD3 R40, P2, R102, R88, RZ ;  /* 0x0000005866287210 */ /* 0x000fe40007f5e0ff */
[----:B------:R-:W-:-:S02]  /*6380*/  CS2R R76, SRZ ;  /* 0x00000000004c7805 */ /* 0x000fc4000001ff00 */
[----:B------:R-:W-:Y:S02]  /*6390*/  IADD3.X R41, R98, R21, RZ, P2, !PT ;  /* 0x0000001562297210 */ /* 0x000fe400017fe4ff */
[----:B------:R-:W-:-:S04]  /*63a0*/  LEA R80, P2, R42, UR4, 0x1 ;  /* 0x000000042a507c11 */ /* 0x000fc8000f8408ff */
[----:B------:R-:W-:Y:S01]  /*63b0*/  LEA.HI.X R81, R42, UR5, R43, 0x1, P2 ;  /* 0x000000052a517c11 */ /* 0x000fe200090f0c2b */
[----:B------:R-:W-:Y:S02]  /*63c0*/  ULDC.64 UR4, c[0x0][0x400] ;  /* 0x0001000000047ab9 */ /* 0x000fe40000000a00 */
[----:B------:R-:W-:-:S04]  /*63d0*/  LEA R84, P2, R40, UR4, 0x1 ;  /* 0x0000000428547c11 */ /* 0x000fc8000f8408ff */
[----:B------:R-:W-:Y:S02]  /*63e0*/  LEA.HI.X R85, R40, UR5, R41, 0x1, P2 ;  /* 0x0000000528557c11 */ /* 0x000fe400090f0c29 */
[----:B------:R-:W-:Y:S02]  /*63f0*/  ISETP.GE.AND P2, PT, R18, R121, PT ;  /* 0x000000791200720c */ /* 0x000fe40003f46270 */
[----:B------:R-:W-:Y:S02]  /*6400*/  CS2R R46, SRZ ;  /* 0x00000000002e7805 */ /* 0x000fe4000001ff00 */
[----:B------:R-:W-:Y:S02]  /*6410*/  CS2R R44, SRZ ;  /* 0x00000000002c7805 */ /* 0x000fe4000001ff00 */
[----:B------:R-:W-:Y:S02]  /*6420*/  CS2R R58, SRZ ;  /* 0x00000000003a7805 */ /* 0x000fe4000001ff00 */
[----:B------:R-:W-:-:S05]  /*6430*/  CS2R R56, SRZ ;  /* 0x0000000000387805 */ /* 0x000fca000001ff00 */
[----:B------:R0:W5:Y:S04]  /*6440*/  @!P2 LDG.E.128 R48, desc[UR60][R80.64] ;  /* 0x0000003c5030a981 */ /* 0x000168000c1e1d00 */
[----:B------:R0:W5:Y:S01]  /*6450*/  @!P2 LDG.E.128 R76, desc[UR60][R84.64] ;  /* 0x0000003c544ca981 */ /* 0x000162000c1e1d00 */
[----:B------:R-:W-:Y:S02]  /*6460*/  ISETP.GE.AND P2, PT, R0, R121, PT ;  /* 0x000000790000720c */ /* 0x000fe40003f46270 */
[----:B------:R-:W-:Y:S02]  /*6470*/  CS2R R42, SRZ ;  /* 0x00000000002a7805 */ /* 0x000fe4000001ff00 */
[----:B------:R-:W-:Y:S02]  /*6480*/  CS2R R40, SRZ ;  /* 0x0000000000287805 */ /* 0x000fe4000001ff00 */
[----:B------:R-:W-:-:S02]  /*6490*/  CS2R R54, SRZ ;  /* 0x0000000000367805 */ /* 0x000fc4000001ff00 */
[----:B------:R-:W-:-:S05]  /*64a0*/  CS2R R52, SRZ ;  /* 0x0000000000347805 */ /* 0x000fca000001ff00 */
[----:B------:R0:W5:Y:S04]  /*64b0*/  @!P2 LDG.E.128 R44, desc[UR60][R80.64+0x40] ;  /* 0x0000403c502ca981 */ /* 0x000168000c1e1d00 */
[----:B------:R0:W5:Y:S01]  /*64c0*/  @!P2 LDG.E.128 R56, desc[UR60][R84.64+0x40] ;  /* 0x0000403c5438a981 */ /* 0x000162000c1e1d00 */
[----:B------:R-:W-:-:S13]  /*64d0*/  ISETP.GE.AND P2, PT, R3, R121, PT ;  /* 0x000000790300720c */ /* 0x000fda0003f46270 */
[----:B------:R0:W5:Y:S04]  /*64e0*/  @!P2 LDG.E.128 R40, desc[UR60][R80.64+0x80] ;  /* 0x0000803c5028a981 */ /* 0x000168000c1e1d00 */
[----:B------:R0:W5:Y:S02]  /*64f0*/  @!P2 LDG.E.128 R52, desc[UR60][R84.64+0x80] ;  /* 0x0000803c5434a981 */ /* 0x000164000c1e1d00 */
.L_x_3711:
[----:B------:R-:W-:Y:S05]  /*6500*/  BSYNC B1 ;  /* 0x0000000000017941 */ /* 0x000fea0003800000 */
.L_x_3710:
[----:B------:R-:W-:Y:S01]  /*6510*/  ISETP.GE.AND P3, PT, R227, R96, PT ;  /* 0x00000060e300720c */ /* 0x000fe20003f66270 */
[----:B------:R-:W-:Y:S01]  /*6520*/  BSSY B1, `(.L_x_3712) ;  /* 0x0000026000017945 */ /* 0x000fe20003800000 */
[----:B0-----:R-:W-:Y:S02]  /*6530*/  CS2R R80, SRZ ;  /* 0x0000000000507805 */ /* 0x001fe4000001ff00 */
[----:B------:R-:W-:Y:S02]  /*6540*/  CS2R R86, SRZ ;  /* 0x0000000000567805 */ /* 0x000fe4000001ff00 */
[----:B------:R-:W-:Y:S01]  /*6550*/  CS2R R84, SRZ ;  /* 0x0000000000547805 */ /* 0x000fe2000001ff00 */
[----:B-----5:R-:W-:Y:S02]  /*6560*/  IMAD.MOV.U32 R94, RZ, RZ, R42 ;  /* 0x000000ffff5e7224 */ /* 0x020fe400078e002a */
[----:B------:R-:W-:-:S04]  /*6570*/  IMAD.MOV.U32 R93, RZ, RZ, R43 ;  /* 0x000000ffff5d7224 */ /* 0x000fc800078e002b */
[----:B------:R-:W-:Y:S05]  /*6580*/  @P3 BRA `(.L_x_3713) ;  /* 0x00000000007c3947 */ /* 0x000fea0003800000 */
[----:B------:R-:W-:Y:S01]  /*6590*/  IADD3 R90, P2, P5, R108, R90, R10 ;  /* 0x0000005a6c5a7210 */ /* 0x000fe20007d5e00a */
[----:B------:R-:W-:Y:S01]  /*65a0*/  ULDC.64 UR4, c[0x0][0x3e8] ;  /* 0x0000fa0000047ab9 */ /* 0x000fe20000000a00 */
[----:B------:R-:W-:Y:S02]  /*65b0*/  CS2R R70, SRZ ;  /* 0x0000000000467805 */ /* 0x000fe4000001ff00 */
[----:B------:R-:W-:Y:S02]  /*65c0*/  CS2R R68, SRZ ;  /* 0x0000000000447805 */ /* 0x000fe4000001ff00 */
[----:B------:R-:W-:Y:S02]  /*65d0*/  IADD3.X R97, R15, R97, R9, P2, P5 ;  /* 0x000000610f617210 */ /* 0x000fe400017ea409 */
[----:B------:R-:W-:Y:S02]  /*65e0*/  CS2R R86, SRZ ;  /* 0x0000000000567805 */ /* 0x000fe4000001ff00 */
[----:B------:R-:W-:-:S02]  /*65f0*/  IADD3 R60, P2, P5, R102, R88, R13 ;  /* 0x00000058663c7210 */ /* 0x000fc40007d5e00d */
[----:B------:R-:W-:Y:S02]  /*6600*/  CS2R R84, SRZ ;  /* 0x0000000000547805 */ /* 0x000fe4000001ff00 */
        /* <DEDUP_REMOVED lines=23> */
.L_x_3713:
[----:B------:R-:W-:Y:S05]  /*6780*/  BSYNC B1 ;  /* 0x0000000000017941 */ /* 0x000fea0003800000 */
.L_x_3712:
[----:B0-----:R-:W2:Y:S01]  /*6790*/  LDL R88, [R1+0x1c] ;  /* 0x00001c0001587983 */ /* 0x001ea20000100800 */
[----:B------:R-:W-:Y:S01]  /*67a0*/  IMAD.MOV.U32 R89, RZ, RZ, R40 ;  /* 0x000000ffff597224 */ /* 0x000fe200078e0028 */
[----:B------:R-:W-:Y:S01]  /*67b0*/  MOV R91, R46 ;  /* 0x0000002e005b7202 */ /* 0x000fe20000000f00 */
[----:B------:R-:W-:Y:S01]  /*67c0*/  IMAD.MOV.U32 R90, RZ, RZ, R47 ;  /* 0x000000ffff5a7224 */ /* 0x000fe200078e002f */
[----:B------:R-:W-:Y:S02]  /*67d0*/  PRMT R177, R93, 0x7610, R177 ;  /* 0x000076105db17816 */ /* 0x000fe400000000b1 */
[----:B------:R-:W-:Y:S01]  /*67e0*/  PRMT R176, R94, 0x5410, R89 ;  /* 0x000054105eb07816 */ /* 0x000fe20000000059 */
[----:B------:R-:W-:Y:S01]  /*67f0*/  IMAD.MOV.U32 R89, RZ, RZ, R44 ;  /* 0x000000ffff597224 */ /* 0x000fe200078e002c */
[----:B------:R-:W-:Y:S01]  /*6800*/  PRMT R182, R90, 0x7610, R182 ;  /* 0x000076105ab67816 */ /* 0x000fe200000000b6 */
[----:B------:R-:W-:Y:S01]  /*6810*/  IMAD.MOV.U32 R90, RZ, RZ, R48 ;  /* 0x000000ffff5a7224 */ /* 0x000fe200078e0030 */
[----:B------:R-:W-:Y:S01]  /*6820*/  PRMT R180, R91, 0x7610, R180 ;  /* 0x000076105bb47816 */ /* 0x000fe200000000b4 */
[----:B------:R-:W-:Y:S01]  /*6830*/  IMAD.MOV.U32 R91, RZ, RZ, R49 ;  /* 0x000000ffff5b7224 */ /* 0x000fe200078e0031 */
[----:B------:R-:W-:-:S02]  /*6840*/  PRMT R181, R89, 0x7610, R181 ;  /* 0x0000761059b57816 */ /* 0x000fc400000000b5 */
[----:B------:R-:W-:Y:S02]  /*6850*/  MOV R89, R51 ;  /* 0x0000003300597202 */ /* 0x000fe40000000f00 */
        /* <DEDUP_REMOVED lines=8> */
[----:B------:R-:W-:-:S02]  /*68e0*/  IMAD.MOV.U32 R89, RZ, RZ, R59 ;  /* 0x000000ffff597224 */ /* 0x000fc400078e003b */
[----:B------:R-:W-:Y:S01]  /*68f0*/  IMAD.MOV.U32 R90, RZ, RZ, R56 ;  /* 0x000000ffff5a7224 */ /* 0x000fe200078e0038 */
[----:B------:R-:W-:Y:S02]  /*6900*/  PRMT R180, R180, 0x5410, R91 ;  /* 0x00005410b4b47816 */ /* 0x000fe4000000005b */
[----:B------:R-:W-:Y:S01]  /*6910*/  PRMT R182, R182, 0x5410, R89 ;  /* 0x00005410b6b67816 */ /* 0x000fe20000000059 */
[----:B------:R-:W-:Y:S01]  /*6920*/  IMAD.MOV.U32 R89, RZ, RZ, R79 ;  /* 0x000000ffff597224 */ /* 0x000fe200078e004f */
[----:B------:R-:W-:-:S04]  /*6930*/  PRMT R181, R181, 0x5410, R90 ;  /* 0x00005410b5b57816 */ /* 0x000fc8000000005a */
[----:B------:R-:W-:Y:S01]  /*6940*/  PRMT R186, R89, 0x7610, R186 ;  /* 0x0000761059ba7816 */ /* 0x000fe200000000ba */
[----:B------:R-:W-:-:S05]  /*6950*/  IMAD.MOV.U32 R89, RZ, RZ, R77 ;  /* 0x000000ffff597224 */ /* 0x000fca00078e004d */
[----:B------:R-:W-:Y:S02]  /*6960*/  PRMT R162, R89, 0x7610, R162 ;  /* 0x0000761059a27816 */ /* 0x000fe400000000a2 */
[----:B-----5:R-:W-:Y:S02]  /*6970*/  MOV R89, R62 ;  /* 0x0000003e00597202 */ /* 0x020fe40000000f00 */
        /* <DEDUP_REMOVED lines=9> */
[----:B------:R-:W-:-:S04]  /*6a10*/  PLOP3.LUT P2, PT, PT, PT, UP0, 0x80, 0x0 ;  /* 0x000000000000781c */ /* 0x000fc80003f4f008 */
        /* <DEDUP_REMOVED lines=19> */
[----:B------:R-:W-:Y:S01]  /*6b50*/  IMAD.MOV.U32 R89, RZ, RZ, R70 ;  /* 0x000000ffff597224 */ /* 0x000fe200078e0046 */
[----:B------:R-:W-:Y:S01]  /*6b60*/  PRMT R168, R168, 0x5410, R88 ;  /* 0x00005410a8a87816 */ /* 0x000fe20000000058 */
        /* <DEDUP_REMOVED lines=13> */
[----:B------:R-:W-:Y:S01]  /*6c40*/  PRMT R167, R167, 0x5410, R88 ;  /* 0x00005410a7a77816 */ /* 0x000fe20000000058 */
[----:B------:R-:W-:Y:S01]  /*6c50*/  IMAD.MOV.U32 R88, RZ, RZ, R81 ;  /* 0x000000ffff587224 */ /* 0x000fe200078e0051 */
[----:B------:R-:W-:Y:S01]  /*6c60*/  PRMT R168, R89, 0x7610, R168 ;  /* 0x0000761059a87816 */ /* 0x000fe200000000a8 */
[----:B------:R-:W-:-:S03]  /*6c70*/  IMAD.MOV.U32 R89, RZ, RZ, R80 ;  /* 0x000000ffff597224 */ /* 0x000fc600078e0050 */
[----:B------:R-:W-:Y:S01]  /*6c80*/  PRMT R170, R170, 0x5410, R88 ;  /* 0x00005410aaaa7816 */ /* 0x000fe20000000058 */
[----:B------:R-:W-:Y:S01]  /*6c90*/  IMAD.MOV.U32 R88, RZ, RZ, R87 ;  /* 0x000000ffff587224 */ /* 0x000fe200078e0057 */
[----:B------:R-:W-:Y:S02]  /*6ca0*/  PRMT R167, R89, 0x7610, R167 ;  /* 0x0000761059a77816 */ /* 0x000fe400000000a7 */
[----:B------:R-:W-:-:S04]  /*6cb0*/  MOV R89, R86 ;  /* 0x0000005600597202 */ /* 0x000fc80000000f00 */
[----:B------:R-:W-:Y:S01]  /*6cc0*/  PRMT R173, R89, 0x5410, R88 ;  /* 0x0000541059ad7816 */ /* 0x000fe20000000058 */
[----:B------:R-:W-:Y:S02]  /*6cd0*/  IMAD.MOV.U32 R89, RZ, RZ, R84 ;  /* 0x000000ffff597224 */ /* 0x000fe400078e0054 */
[----:B------:R-:W-:-:S05]  /*6ce0*/  IMAD.MOV.U32 R88, RZ, RZ, R85 ;  /* 0x000000ffff587224 */ /* 0x000fca00078e0055 */
[----:B------:R-:W-:Y:S01]  /*6cf0*/  PRMT R174, R89, 0x5410, R88 ;  /* 0x0000541059ae7816 */ /* 0x000fe20000000058 */
[----:B------:R-:W-:Y:S06]  /*6d00*/  @!P2 BRA `(.L_x_3714) ;  /* 0x000000000004a947 */ /* 0x000fec0003800000 */
[----:B------:R-:W-:Y:S01]  /*6d10*/  BPT.TRAP 0x1 ;  /* 0x000000040000795c */ /* 0x000fe20000300000 */
.L_x_3714:
[----:B------:R-:W-:Y:S01]  /*6d20*/  LEA R97, R17, R16, 0x3 ;  /* 0x0000001011617211 */ /* 0x000fe200078e18ff */
[----:B------:R-:W0:Y:S01]  /*6d30*/  LDC R148, c[0x0][0x2f4] ;  /* 0x0000bd00ff947b82 */ /* 0x000e220000000800 */
[----:B------:R-:W-:Y:S01]  /*6d40*/  SHF.L.U32 R98, R205, 0x1f, RZ ;  /* 0x0000001fcd627819 */ /* 0x000fe200000006ff */
[----:B------:R-:W-:Y:S01]  /*6d50*/  BSSY B1, `(.L_x_3715) ;  /* 0x0000004000017945 */ /* 0x000fe20003800000 */
[----:B------:R-:W-:Y:S02]  /*6d60*/  IMAD.MOV.U32 R127, RZ, RZ, R92 ;  /* 0x000000ffff7f7224 */ /* 0x000fe400078e005c */
[----:B------:R-:W1:Y:S02]  /*6d70*/  SYNCS.PHASECHK.TRANS64.TRYWAIT P5, [R97+URZ+0x36890], R98 ;  /* 0x03689062610075a7 */ /* 0x000e6400080a017f */
[----:B-1----:R-:W-:Y:S05]  /*6d80*/  @!P5 BRA `(.L_x_3716) ;  /* 0x000002180094d947 */ /* 0x002fea0003800000 */
.L_x_4026:
[----:B------:R-:W-:Y:S05]  /*6d90*/  BSYNC B1 ;  /* 0x0000000000017941 */ /* 0x000fea0003800000 */
.L_x_3715:
[----:B------:R-:W2:Y:S01]  /*6da0*/  LDC.64 R128, c[0x0][0x300] ;  /* 0x0000c000ff807b82 */ /* 0x000ea20000000a00 */
[----:B------:R-:W-:Y:S01]  /*6db0*/  BSSY B1, `(.L_x_3717) ;  /* 0x0000185000017945 */ /* 0x000fe20003800000 */
[----:B0-----:R-:W-:-:S03]  /*6dc0*/  IMAD.IADD R152, R148, 0x1, -R132 ;  /* 0x0000000194987824 */ /* 0x001fc600078e0a84 */
[----:B------:R-:W-:Y:S05]  /*6dd0*/  @P4 BRA `(.L_x_3718) ;  /* 0x0000001800084947 */ /* 0x000fea0003800000 */
[----:B------:R-:W-:Y:S01]  /*6de0*/  ISETP.NE.AND P4, PT, R28, RZ, PT ;  /* 0x000000ff1c00720c */ /* 0x000fe20003f85270 */
[-C--:B--2---:R-:W-:Y:S01]  /*6df0*/  IMAD R156, R150, R128.reuse, RZ ;  /* 0x00000080969c7224 */ /* 0x084fe200078e02ff */
[----:B------:R-:W-:Y:S01]  /*6e00*/  BSSY B2, `(.L_x_3719) ;  /* 0x000007f000027945 */ /* 0x000fe20003800000 */
[----:B------:R-:W-:-:S04]  /*6e10*/  IMAD.WIDE.U32 R130, R204, R128, R126 ;  /* 0x00000080cc827225 */ /* 0x000fc800078e007e */
[----:B------:R-:W-:-:S04]  /*6e20*/  IMAD R156, R204, R129, R156 ;  /* 0x00000081cc9c7224 */ /* 0x000fc800078e029c */
[----:B------:R-:W-:Y:S02]  /*6e30*/  IMAD.IADD R156, R156, 0x1, R131 ;  /* 0x000000019c9c7824 */ /* 0x000fe400078e0283 */
[----:B------:R-:W-:Y:S05]  /*6e40*/  @!P4 BRA `(.L_x_3720) ;  /* 0x0000000400e8c947 */ /* 0x000fea0003800000 */
[----:B------:R-:W-:Y:S01]  /*6e50*/  SEL R88, R132, R152, !P0 ;  /* 0x0000009884587207 */ /* 0x000fe20004000000 */
[----:B------:R-:W-:Y:S01]  /*6e60*/  BSSY B3, `(.L_x_3721) ;  /* 0x000006c000037945 */ /* 0x000fe20003800000 */
[----:B------:R-:W-:Y:S02]  /*6e70*/  ISETP.GE.AND P4, PT, R18, R121, PT ;  /* 0x000000791200720c */ /* 0x000fe40003f86270 */
[----:B------:R-:W-:-:S04]  /*6e80*/  SHF.R.S32.HI R89, RZ, 0x1f, R88 ;  /* 0x0000001fff597819 */ /* 0x000fc80000011458 */
        /* <DEDUP_REMOVED lines=18> */
[--C-:B------:R-:W-:Y:S01]  /*6fb0*/  SHF.R.U64 R48, R48, 0x10, R49.reuse ;  /* 0x0000001030307819 */ /* 0x100fe20000001231 */
[----:B------:R-:W-:Y:S01]  /*6fc0*/  HADD2.F32 R93, -RZ, R162.H0_H0 ;  /* 0x200000a2ff5d7230 */ /* 0x000fe20000004100 */
[----:B------:R-:W-:Y:S01]  /*6fd0*/  SHF.R.U32.HI R49, RZ, 0x10, R49 ;  /* 0x00000010ff317819 */ /* 0x000fe20000011631 */
[----:B--2---:R-:W-:Y:S01]  /*6fe0*/  IMAD.MOV.U32 R162, RZ, RZ, R89 ;  /* 0x000000ffffa27224 */ /* 0x004fe200078e0059 */
[----:B------:R-:W-:Y:S01]  /*6ff0*/  SHF.R.U64 R76, R76, 0x10, R77 ;  /* 0x000000104c4c7819 */ /* 0x000fe2000000124d */
[----:B------:R-:W-:Y:S01]  /*7000*/  HADD2.F32 R164, -RZ, R163.H0_H0 ;  /* 0x200000a3ffa47230 */ /* 0x000fe20000004100 */
[----:B------:R-:W-:Y:S01]  /*7010*/  SHF.R.U64 R50, R50, 0x10, R51 ;  /* 0x0000001032327819 */ /* 0x000fe20000001233 */
[----:B------:R-:W-:Y:S02]  /*7020*/  HADD2.F32 R165, -RZ, R165.H0_H0 ;  /* 0x200000a5ffa57230 */ /* 0x000fe40000004100 */
[----:B------:R-:W-:-:S02]  /*7030*/  HADD2.F32 R166, -RZ, R162.H0_H0 ;  /* 0x200000a2ffa67230 */ /* 0x000fc40000004100 */
[-C--:B------:R-:W-:Y:S01]  /*7040*/  FMUL.FTZ R89, R164, R93.reuse ;  /* 0x0000005da4597220 */ /* 0x080fe20000410000 */
[----:B------:R-:W-:Y:S02]  /*7050*/  HADD2.F32 R76, -RZ, R76.H0_H0 ;  /* 0x2000004cff4c7230 */ /* 0x000fe40000004100 */
[----:B------:R-:W-:Y:S02]  /*7060*/  HADD2.F32 R50, -RZ, R50.H0_H0 ;  /* 0x20000032ff327230 */ /* 0x000fe40000004100 */
[C---:B------:R-:W-:Y:S01]  /*7070*/  FMUL.FTZ R93, R166.reuse, R93 ;  /* 0x0000005da65d7220 */ /* 0x040fe20000410000 */
[----:B------:R-:W-:-:S03]  /*7080*/  FFMA.FTZ R89, R166, R165, -R89 ;  /* 0x000000a5a6597223 */ /* 0x000fc60000010859 */
[----:B------:R-:W-:Y:S01]  /*7090*/  FFMA.FTZ R93, R164, R165, R93 ;  /* 0x000000a5a45d7223 */ /* 0x000fe2000001005d */
[----:B------:R-:W-:Y:S01]  /*70a0*/  SHF.R.U32.HI R164, RZ, 0x10, R77 ;  /* 0x00000010ffa47819 */ /* 0x000fe2000001164d */
[----:B------:R-:W-:Y:S02]  /*70b0*/  HADD2.F32 R77, -RZ, R163.H1_H1 ;  /* 0x300000a3ff4d7230 */ /* 0x000fe40000004100 */
[----:B------:R-:W-:Y:S02]  /*70c0*/  HADD2.F32 R163, -RZ, R162.H1_H1 ;  /* 0x300000a2ffa37230 */ /* 0x000fe40000004100 */
[----:B------:R-:W-:Y:S02]  /*70d0*/  HADD2.F32 R164, -RZ, R164.H0_H0 ;  /* 0x200000a4ffa47230 */ /* 0x000fe40000004100 */
[----:B------:R-:W-:Y:S02]  /*70e0*/  HADD2.F32 R162, -RZ, R49.H0_H0 ;  /* 0x20000031ffa27230 */ /* 0x000fe40000004100 */
[----:B------:R-:W-:-:S02]  /*70f0*/  HADD2.F32 R165, -RZ, R91.H0_H0 ;  /* 0x2000005bffa57230 */ /* 0x000fc40000004100 */
[-C--:B------:R-:W-:Y:S01]  /*7100*/  FMUL.FTZ R49, R77, R164.reuse ;  /* 0x000000a44d317220 */ /* 0x080fe20000410000 */
[C---:B------:R-:W-:Y:S01]  /*7110*/  FMUL.FTZ R164, R163.reuse, R164 ;  /* 0x000000a4a3a47220 */ /* 0x040fe20000410000 */
[----:B------:R-:W-:Y:S02]  /*7120*/  HADD2.F32 R91, -RZ, R91.H1_H1 ;  /* 0x3000005bff5b7230 */ /* 0x000fe40000004100 */
[-C--:B------:R-:W-:Y:S01]  /*7130*/  FFMA.FTZ R49, R163, R162.reuse, -R49 ;  /* 0x000000a2a3317223 */ /* 0x080fe20000010831 */
[----:B------:R-:W-:Y:S01]  /*7140*/  FFMA.FTZ R77, R77, R162, R164 ;  /* 0x000000a24d4d7223 */ /* 0x000fe200000100a4 */
[----:B------:R-:W-:Y:S02]  /*7150*/  HADD2.F32 R162, -RZ, R186.H0_H0 ;  /* 0x200000baffa27230 */ /* 0x000fe40000004100 */
[----:B------:R-:W-:Y:S01]  /*7160*/  HADD2.F32 R163, -RZ, R95.H0_H0 ;  /* 0x2000005fffa37230 */ /* 0x000fe20000004100 */
[----:B------:R-:W-:Y:S01]  /*7170*/  F2FP.F16.F32.PACK_AB R89, R49, R89 ;  /* 0x000000593159723e */ /* 0x000fe200000000ff */
[----:B------:R-:W-:Y:S01]  /*7180*/  HADD2.F32 R164, -RZ, R184.H0_H0 ;  /* 0x200000b8ffa47230 */ /* 0x000fe20000004100 */
[----:B------:R-:W-:-:S02]  /*7190*/  F2FP.F16.F32.PACK_AB R93, R77, R93 ;  /* 0x0000005d4d5d723e */ /* 0x000fc400000000ff */
[-C--:B------:R-:W-:Y:S01]  /*71a0*/  FMUL.FTZ R166, R163, R162.reuse ;  /* 0x000000a2a3a67220 */ /* 0x080fe20000410000 */
[----:B------:R-:W-:-:S03]  /*71b0*/  FMUL.FTZ R162, R165, R162 ;  /* 0x000000a2a5a27220 */ /* 0x000fc60000410000 */
[-C--:B------:R-:W-:Y:S01]  /*71c0*/  FFMA.FTZ R166, R165, R164.reuse, -R166 ;  /* 0x000000a4a5a67223 */ /* 0x080fe200000108a6 */
[----:B------:R-:W-:Y:S01]  /*71d0*/  FFMA.FTZ R162, R163, R164, R162 ;  /* 0x000000a4a3a27223 */ /* 0x000fe200000100a2 */
[----:B------:R-:W-:Y:S01]  /*71e0*/  SHF.R.U32.HI R163, RZ, 0x10, R51 ;  /* 0x00000010ffa37819 */ /* 0x000fe20000011633 */
[----:B------:R-:W-:Y:S01]  /*71f0*/  HADD2.F32 R165, -RZ, R186.H1_H1 ;  /* 0x300000baffa57230 */ /* 0x000fe20000004100 */
[--C-:B------:R-:W-:Y:S01]  /*7200*/  SHF.R.U64 R51, R78, 0x10, R79.reuse ;  /* 0x000000104e337819 */ /* 0x100fe2000000124f */
[----:B------:R-:W-:Y:S01]  /*7210*/  HADD2.F32 R78, -RZ, R95.H1_H1 ;  /* 0x3000005fff4e7230 */ /* 0x000fe20000004100 */
[----:B------:R-:W-:Y:S01]  /*7220*/  SHF.R.U32.HI R79, RZ, 0x10, R79 ;  /* 0x00000010ff4f7819 */ /* 0x000fe2000001164f */
[----:B------:R-:W-:Y:S02]  /*7230*/  HADD2.F32 R163, -RZ, R163.H0_H0 ;  /* 0x200000a3ffa37230 */ /* 0x000fe40000004100 */
[----:B------:R-:W-:Y:S02]  /*7240*/  HADD2.F32 R51, -RZ, R51.H0_H0 ;  /* 0x20000033ff337230 */ /* 0x000fe40000004100 */
[----:B------:R-:W-:-:S05]  /*7250*/  HADD2.F32 R79, -RZ, R79.H0_H0 ;  /* 0x2000004fff4f7230 */ /* 0x000fca0000004100 */
        /* <DEDUP_REMOVED lines=11> */
[----:B------:R-:W-:-:S02]  /*7310*/  HADD2.F32 R88, -RZ, R88.H1_H1 ;  /* 0x30000058ff587230 */ /* 0x000fc40000004100 */
[-C--:B------:R-:W-:Y:S01]  /*7320*/  FFMA.FTZ R164, R163, R91.reuse, -R164 ;  /* 0x0000005ba3a47223 */ /* 0x080fe200000108a4 */
[----:B------:R-:W-:Y:S02]  /*7330*/  HADD2.F32 R163, -RZ, R185.H1_H1 ;  /* 0x300000b9ffa37230 */ /* 0x000fe40000004100 */
[----:B------:R-:W-:Y:S01]  /*7340*/  FFMA.FTZ R165, R78, R91, R165 ;  /* 0x0000005b4ea57223 */ /* 0x000fe200000100a5 */
[----:B------:R-:W-:Y:S02]  /*7350*/  HADD2.F32 R78, -RZ, R48.H0_H0 ;  /* 0x20000030ff4e7230 */ /* 0x000fe40000004100 */
[-C--:B------:R-:W-:Y:S01]  /*7360*/  FMUL.FTZ R48, R92, R76.reuse ;  /* 0x0000004c5c307220 */ /* 0x080fe20000410000 */
[C---:B------:R-:W-:Y:S01]  /*7370*/  FMUL.FTZ R76, R88.reuse, R76 ;  /* 0x0000004c584c7220 */ /* 0x040fe20000410000 */
[----:B------:R-:W-:Y:S01]  /*7380*/  HADD2.F32 R91, -RZ, R90.H0_H0 ;  /* 0x2000005aff5b7230 */ /* 0x000fe20000004100 */
[----:B------:R-:W-:Y:S01]  /*7390*/  F2FP.F16.F32.PACK_AB R79, R79, R162 ;  /* 0x000000a24f4f723e */ /* 0x000fe200000000ff */
[-C--:B------:R-:W-:Y:S01]  /*73a0*/  FFMA.FTZ R48, R88, R78.reuse, -R48 ;  /* 0x0000004e58307223 */ /* 0x080fe20000010830 */
[----:B------:R-:W-:Y:S01]  /*73b0*/  FFMA.FTZ R76, R92, R78, R76 ;  /* 0x0000004e5c4c7223 */ /* 0x000fe2000001004c */
[----:B------:R-:W-:-:S02]  /*73c0*/  HADD2.F32 R78, -RZ, R94.H0_H0 ;  /* 0x2000005eff4e7230 */ /* 0x000fc40000004100 */
[----:B------:R-:W-:Y:S01]  /*73d0*/  HADD2.F32 R88, -RZ, R183.H1_H1 ;  /* 0x300000b7ff587230 */ /* 0x000fe20000004100 */
[----:B------:R-:W-:Y:S01]  /*73e0*/  F2FP.F16.F32.PACK_AB R48, R48, R164 ;  /* 0x000000a43030723e */ /* 0x000fe200000000ff */
[----:B------:R-:W-:Y:S02]  /*73f0*/  HADD2.F32 R94, -RZ, R94.H1_H1 ;  /* 0x3000005eff5e7230 */ /* 0x000fe40000004100 */
[-C--:B------:R-:W-:Y:S01]  /*7400*/  FMUL.FTZ R92, R78, R163.reuse ;  /* 0x000000a34e5c7220 */ /* 0x080fe20000410000 */
[C---:B------:R-:W-:Y:S01]  /*7410*/  FMUL.FTZ R163, R91.reuse, R163 ;  /* 0x000000a35ba37220 */ /* 0x040fe20000410000 */
[----:B------:R-:W-:Y:S01]  /*7420*/  HADD2.F32 R90, -RZ, R90.H1_H1 ;  /* 0x3000005aff5a7230 */ /* 0x000fe20000004100 */
[----:B------:R-:W-:Y:S01]  /*7430*/  F2FP.F16.F32.PACK_AB R76, R76, R165 ;  /* 0x000000a54c4c723e */ /* 0x000fe200000000ff */
[-C--:B------:R-:W-:Y:S01]  /*7440*/  FFMA.FTZ R92, R91, R88.reuse, -R92 ;  /* 0x000000585b5c7223 */ /* 0x080fe2000001085c */
[----:B------:R-:W-:Y:S01]  /*7450*/  FFMA.FTZ R163, R78, R88, R163 ;  /* 0x000000584ea37223 */ /* 0x000fe200000100a3 */
[-C--:B------:R-:W-:Y:S01]  /*7460*/  FMUL.FTZ R78, R94, R51.reuse ;  /* 0x000000335e4e7220 */ /* 0x080fe20000410000 */
[----:B------:R-:W-:Y:S01]  /*7470*/  FMUL.FTZ R51, R90, R51 ;  /* 0x000000335a337220 */ /* 0x000fe20000410000 */
[----:B------:R-:W-:-:S02]  /*7480*/  IMAD.MOV.U32 R91, RZ, RZ, R95 ;  /* 0x000000ffff5b7224 */ /* 0x000fc400078e005f */
[-C--:B------:R-:W-:Y:S01]  /*7490*/  FFMA.FTZ R78, R90, R50.reuse, -R78 ;  /* 0x000000325a4e7223 */ /* 0x080fe2000001084e */
[----:B------:R-:W-:Y:S01]  /*74a0*/  FFMA.FTZ R51, R94, R50, R51 ;  /* 0x000000325e337223 */ /* 0x000fe20000010033 */
[----:B------:R-:W-:Y:S02]  /*74b0*/  IMAD.MOV.U32 R88, RZ, RZ, R48 ;  /* 0x000000ffff587224 */ /* 0x000fe400078e0030 */
[----:B------:R-:W-:Y:S01]  /*74c0*/  IMAD.MOV.U32 R95, RZ, RZ, R79 ;  /* 0x000000ffff5f7224 */ /* 0x000fe200078e004f */
[----:B------:R-:W-:Y:S02]  /*74d0*/  F2FP.F16.F32.PACK_AB R78, R78, R92 ;  /* 0x0000005c4e4e723e */ /* 0x000fe400000000ff */
[----:B------:R-:W-:Y:S02]  /*74e0*/  F2FP.F16.F32.PACK_AB R51, R51, R163 ;  /* 0x000000a33333723e */ /* 0x000fe400000000ff */
[----:B------:R-:W-:Y:S01]  /*74f0*/  MOV R92, R76 ;  /* 0x0000004c005c7202 */ /* 0x000fe20000000f00 */
[----:B------:R-:W-:-:S02]  /*7500*/  IMAD.MOV.U32 R90, RZ, RZ, R78 ;  /* 0x000000ffff5a7224 */ /* 0x000fc400078e004e */
[----:B------:R-:W-:-:S07]  /*7510*/  IMAD.MOV.U32 R94, RZ, RZ, R51 ;  /* 0x000000ffff5e7224 */ /* 0x000fce00078e0033 */
.L_x_3722:
[----:B------:R-:W-:Y:S05]  /*7520*/  BSYNC B3 ;  /* 0x0000000000037941 */ /* 0x000fea0003800000 */
.L_x_3721:
[----:B------:R-:W-:-:S13]  /*7530*/  ISETP.GE.AND P4, PT, R161, R148, PT ;  /* 0x00000094a100720c */ /* 0x000fda0003f86270 */
        /* <DEDUP_REMOVED lines=11> */
.L_x_3720:
[----:B------:R-:W-:Y:S05]  /*75f0*/  BSYNC B2 ;  /* 0x0000000000027941 */ /* 0x000fea0003800000 */
.L_x_3719:
[----:B------:R-:W-:Y:S01]  /*7600*/  ISETP.NE.AND P4, PT, R32, RZ, PT ;  /* 0x000000ff2000720c */ /* 0x000fe20003f85270 */
[----:B------:R-:W-:-:S12]  /*7610*/  BSSY B2, `(.L_x_3723) ;  /* 0x000007e000027945 */ /* 0x000fd80003800000 */
[----:B------:R-:W-:Y:S05]  /*7620*/  @!P4 BRA `(.L_x_3724) ;  /* 0x0000000400f0c947 */ /* 0x000fea0003800000 */
[----:B--2---:R-:W-:Y:S01]  /*7630*/  SEL R48, R132, R152, !P1 ;  /* 0x0000009884307207 */ /* 0x004fe20004800000 */
[----:B------:R-:W-:Y:S01]  /*7640*/  BSSY B3, `(.L_x_3725) ;  /* 0x000006e000037945 */ /* 0x000fe20003800000 */
[----:B------:R-:W-:Y:S02]  /*7650*/  ISETP.GE.AND P4, PT, R0, R121, PT ;  /* 0x000000790000720c */ /* 0x000fe40003f86270 */
[----:B------:R-:W-:-:S04]  /*7660*/  SHF.R.S32.HI R49, RZ, 0x1f, R48 ;  /* 0x0000001fff317819 */ /* 0x000fc80000011430 */
[----:B------:R-:W-:-:S04]  /*7670*/  LEA.HI R49, R49, R48, RZ, 0x4 ;  /* 0x0000003031317211 */ /* 0x000fc800078f20ff */
[----:B------:R-:W-:-:S04]  /*7680*/  LEA.HI.SX32 R88, R49, R118, 0x1c ;  /* 0x0000007631587211 */ /* 0x000fc800078fe2ff */
[----:B------:R-:W-:-:S04]  /*7690*/  SHF.R.S32.HI R49, RZ, 0x1f, R88 ;  /* 0x0000001fff317819 */ /* 0x000fc80000011458 */
[----:B------:R-:W-:Y:S02]  /*76a0*/  LEA.HI R49, R49, R88, RZ, 0x3 ;  /* 0x0000005831317211 */ /* 0x000fe400078f18ff */
[----:B------:R-:W-:Y:S02]  /*76b0*/  SHF.L.U32 R88, R88, 0x3, RZ ;  /* 0x0000000358587819 */ /* 0x000fe400000006ff */
        /* <DEDUP_REMOVED lines=13> */
[----:B--2---:R-:W-:Y:S01]  /*7790*/  MOV R89, R49 ;  /* 0x0000003100597202 */ /* 0x004fe20000000f00 */
[----:B------:R-:W-:Y:S01]  /*77a0*/  HADD2.F32 R91, -RZ, R185.H0_H0 ;  /* 0x200000b9ff5b7230 */ /* 0x000fe20000004100 */
[--C-:B------:R-:W-:Y:S01]  /*77b0*/  SHF.R.U64 R44, R44, 0x10, R45.reuse ;  /* 0x000000102c2c7819 */ /* 0x100fe2000000122d */
[----:B------:R-:W-:Y:S01]  /*77c0*/  HADD2.F32 R92, -RZ, R183.H0_H0 ;  /* 0x200000b7ff5c7230 */ /* 0x000fe20000004100 */
[----:B------:R-:W-:Y:S01]  /*77d0*/  SHF.R.U32.HI R45, RZ, 0x10, R45 ;  /* 0x00000010ff2d7819 */ /* 0x000fe2000001162d */
[--C-:B------:R-:W-:Y:S01]  /*77e0*/  HADD2.F32 R49, -RZ, R90.reuse.H0_H0 ;  /* 0x2000005aff317230 */ /* 0x100fe20000004100 */
[----:B------:R-:W-:Y:S01]  /*77f0*/  SHF.R.U64 R46, R46, 0x10, R47 ;  /* 0x000000102e2e7819 */ /* 0x000fe2000000122f */
[----:B------:R-:W-:Y:S02]  /*7800*/  HADD2.F32 R93, -RZ, R89.H0_H0 ;  /* 0x20000059ff5d7230 */ /* 0x000fe40000004100 */
[----:B------:R-:W-:-:S02]  /*7810*/  HADD2.F32 R90, -RZ, R90.H1_H1 ;  /* 0x3000005aff5a7230 */ /* 0x000fc40000004100 */
[-C--:B------:R-:W-:Y:S01]  /*7820*/  FMUL.FTZ R77, R49, R91.reuse ;  /* 0x0000005b314d7220 */ /* 0x080fe20000410000 */
[----:B------:R-:W-:Y:S02]  /*7830*/  HADD2.F32 R45, -RZ, R45.H0_H0 ;  /* 0x2000002dff2d7230 */ /* 0x000fe40000004100 */
[C---:B------:R-:W-:Y:S01]  /*7840*/  FMUL.FTZ R91, R93.reuse, R91 ;  /* 0x0000005b5d5b7220 */ /* 0x040fe20000410000 */
[----:B------:R-:W-:Y:S02]  /*7850*/  HADD2.F32 R46, -RZ, R46.H0_H0 ;  /* 0x2000002eff2e7230 */ /* 0x000fe40000004100 */
[-C--:B------:R-:W-:Y:S01]  /*7860*/  FFMA.FTZ R77, R93, R92.reuse, -R77 ;  /* 0x0000005c5d4d7223 */ /* 0x080fe2000001084d */
        /* <DEDUP_REMOVED lines=72> */
[----:B------:R-:W-:Y:S02]  /*7cf0*/  F2FP.F16.F32.PACK_AB R47, R47, R89 ;  /* 0x000000592f2f723e */ /* 0x000fe400000000ff */
[----:B------:R-:W-:-:S03]  /*7d00*/  MOV R50, R57 ;  /* 0x0000003900327202 */ /* 0x000fc60000000f00 */
[----:B------:R-:W-:-:S07]  /*7d10*/  IMAD.MOV.U32 R78, RZ, RZ, R47 ;  /* 0x000000ffff4e7224 */ /* 0x000fce00078e002f */
.L_x_3726:
[----:B------:R-:W-:Y:S05]  /*7d20*/  BSYNC B3 ;  /* 0x0000000000037941 */ /* 0x000fea0003800000 */
.L_x_3725:
        /* <DEDUP_REMOVED lines=12> */
.L_x_3724:
[----:B------:R-:W-:Y:S05]  /*7df0*/  BSYNC B2 ;  /* 0x0000000000027941 */ /* 0x000fea0003800000 */
.L_x_3723:
[----:B------:R-:W-:-:S13]  /*7e00*/  ISETP.NE.AND P4, PT, R33, RZ, PT ;  /* 0x000000ff2100720c */ /* 0x000fda0003f85270 */
[----:B------:R-:W-:Y:S05]  /*7e10*/  @!P4 BRA `(.L_x_3718) ;  /* 0x0000000400f8c947 */ /* 0x000fea0003800000 */
[----:B---3--:R-:W3:Y:S01]  /*7e20*/  LDL R44, [R1+0x10] ;  /* 0x00001000012c7983 */ /* 0x008ee20000100800 */
[----:B------:R-:W-:Y:S01]  /*7e30*/  IADD3 R56, P4, P5, R116, R130, R27 ;  /* 0x0000008274387210 */ /* 0x000fe20007d9e01b */
[----:B------:R-:W-:Y:S03]  /*7e40*/  BSSY B2, `(.L_x_3727) ;  /* 0x0000071000027945 */ /* 0x000fe60003800000 */
[----:B------:R-:W-:Y:S02]  /*7e50*/  IADD3.X R57, R7, R156, R31, P4, P5 ;  /* 0x0000009c07397210 */ /* 0x000fe400027ea41f */
[----:B------:R-:W-:Y:S02]  /*7e60*/  ISETP.GE.AND P4, PT, R3, R121, PT ;  /* 0x000000790300720c */ /* 0x000fe40003f86270 */
[----:B---3--:R-:W-:-:S04]  /*7e70*/  LOP3.LUT P6, RZ, R44, 0x1, RZ, 0xc0, !PT ;  /* 0x000000012cff7812 */ /* 0x008fc800078cc0ff */
[----:B------:R-:W-:-:S04]  /*7e80*/  SEL R44, R132, R152, !P6 ;  /* 0x00000098842c7207 */ /* 0x000fc80007000000 */
        /* <DEDUP_REMOVED lines=11> */
[C---:B--2---:R-:W-:Y:S02]  /*7f40*/  IMAD R48, R17.reuse, 0x5400, R44 ;  /* 0x0000540011307824 */ /* 0x044fe400078e022c */
        /* <DEDUP_REMOVED lines=9> */
[----:B------:R-:W-:Y:S01]  /*7fe0*/  SHF.R.U64 R52, R52, 0x10, R53 ;  /* 0x0000001034347819 */ /* 0x000fe20000001235 */
[----:B------:R-:W-:Y:S01]  /*7ff0*/  HADD2.F32 R78, -RZ, R178.H1_H1 ;  /* 0x300000b2ff4e7230 */ /* 0x000fe20000004100 */
[----:B------:R-:W-:Y:S01]  /*8000*/  SHF.R.U64 R54, R54, 0x10, R55 ;  /* 0x0000001036367819 */ /* 0x000fe20000001237 */
[----:B------:R-:W-:Y:S01]  /*8010*/  HADD2.F32 R45, -RZ, R59.H0_H0 ;  /* 0x2000003bff2d7230 */ /* 0x000fe20000004100 */
[----:B------:R-:W-:Y:S01]  /*8020*/  SHF.R.U64 R42, R42, 0x10, R43 ;  /* 0x000000102a2a7819 */ /* 0x000fe2000000122b */
[----:B------:R-:W-:Y:S02]  /*8030*/  HADD2.F32 R49, -RZ, R76.H0_H0 ;  /* 0x2000004cff317230 */ /* 0x000fe40000004100 */
[----:B------:R-:W-:-:S02]  /*8040*/  HADD2.F32 R77, -RZ, R178.H0_H0 ;  /* 0x200000b2ff4d7230 */ /* 0x000fc40000004100 */
[-C--:B------:R-:W-:Y:S01]  /*8050*/  FMUL.FTZ R79, R45, R78.reuse ;  /* 0x0000004e2d4f7220 */ /* 0x080fe20000410000 */
[----:B------:R-:W-:Y:S02]  /*8060*/  HADD2.F32 R59, -RZ, R59.H1_H1 ;  /* 0x3000003bff3b7230 */ /* 0x000fe40000004100 */
[C---:B------:R-:W-:Y:S01]  /*8070*/  FMUL.FTZ R78, R49.reuse, R78 ;  /* 0x0000004e314e7220 */ /* 0x040fe20000410000 */
[----:B------:R-:W-:Y:S02]  /*8080*/  HADD2.F32 R52, -RZ, R52.H0_H0 ;  /* 0x20000034ff347230 */ /* 0x000fe40000004100 */
[-C--:B------:R-:W-:Y:S01]  /*8090*/  FFMA.FTZ R49, R49, R77.reuse, -R79 ;  /* 0x0000004d31317223 */ /* 0x080fe2000001084f */
[----:B------:R-:W-:Y:S01]  /*80a0*/  SHF.R.U32.HI R79, RZ, 0x10, R53 ;  /* 0x00000010ff4f7819 */ /* 0x000fe20000011635 */
[----:B------:R-:W-:Y:S01]  /*80b0*/  FFMA.FTZ R45, R45, R77, R78 ;  /* 0x0000004d2d2d7223 */ /* 0x000fe2000001004e */
[----:B------:R-:W-:Y:S01]  /*80c0*/  SHF.R.U32.HI R78, RZ, 0x10, R41 ;  /* 0x00000010ff4e7819 */ /* 0x000fe20000011629 */
[----:B------:R-:W-:Y:S01]  /*80d0*/  HADD2.F32 R77, -RZ, R76.H1_H1 ;  /* 0x3000004cff4d7230 */ /* 0x000fe20000004100 */
[----:B------:R-:W-:Y:S01]  /*80e0*/  MOV R41, R51 ;  /* 0x0000003300297202 */ /* 0x000fe20000000f00 */
[----:B------:R-:W-:-:S02]  /*80f0*/  HADD2.F32 R79, -RZ, R79.H0_H0 ;  /* 0x2000004fff4f7230 */ /* 0x000fc40000004100 */
[----:B------:R-:W-:Y:S02]  /*8100*/  HADD2.F32 R76, -RZ, R78.H0_H0 ;  /* 0x2000004eff4c7230 */ /* 0x000fe40000004100 */
[----:B------:R-:W-:Y:S02]  /*8110*/  HADD2.F32 R51, -RZ, R41.H0_H0 ;  /* 0x20000029ff337230 */ /* 0x000fe40000004100 */
[-C--:B------:R-:W-:Y:S01]  /*8120*/  FMUL.FTZ R78, R59, R79.reuse ;  /* 0x0000004f3b4e7220 */ /* 0x080fe20000410000 */
[C---:B------:R-:W-:Y:S01]  /*8130*/  FMUL.FTZ R79, R77.reuse, R79 ;  /* 0x0000004f4d4f7220 */ /* 0x040fe20000410000 */
[----:B------:R-:W-:Y:S02]  /*8140*/  HADD2.F32 R53, -RZ, R47.H0_H0 ;  /* 0x2000002fff357230 */ /* 0x000fe40000004100 */
[-C--:B------:R-:W-:Y:S01]  /*8150*/  FFMA.FTZ R78, R77, R76.reuse, -R78 ;  /* 0x0000004c4d4e7223 */ /* 0x080fe2000001084e */
[----:B------:R-:W-:Y:S01]  /*8160*/  FFMA.FTZ R79, R59, R76, R79 ;  /* 0x0000004c3b4f7223 */ /* 0x000fe2000001004f */
[----:B------:R-:W-:-:S02]  /*8170*/  HADD2.F32 R59, -RZ, R175.H1_H1 ;  /* 0x300000afff3b7230 */ /* 0x000fc40000004100 */
[----:B------:R-:W-:Y:S01]  /*8180*/  HADD2.F32 R76, -RZ, R177.H0_H0 ;  /* 0x200000b1ff4c7230 */ /* 0x000fe20000004100 */
[----:B------:R-:W-:Y:S01]  /*8190*/  F2FP.F16.F32.PACK_AB R49, R78, R49 ;  /* 0x000000314e31723e */ /* 0x000fe200000000ff */
[----:B------:R-:W-:Y:S02]  /*81a0*/  HADD2.F32 R41, -RZ, R41.H1_H1 ;  /* 0x30000029ff297230 */ /* 0x000fe40000004100 */
[-C--:B------:R-:W-:Y:S01]  /*81b0*/  FMUL.FTZ R77, R51, R59.reuse ;  /* 0x0000003b334d7220 */ /* 0x080fe20000410000 */
[----:B------:R-:W-:Y:S01]  /*81c0*/  FMUL.FTZ R59, R53, R59 ;  /* 0x0000003b353b7220 */ /* 0x000fe20000410000 */
[----:B------:R-:W-:Y:S01]  /*81d0*/  HADD2.F32 R175, -RZ, R175.H0_H0 ;  /* 0x200000afffaf7230 */ /* 0x000fe20000004100 */
[----:B------:R-:W-:Y:S01]  /*81e0*/  F2FP.F16.F32.PACK_AB R79, R79, R45 ;  /* 0x0000002d4f4f723e */ /* 0x000fe200000000ff */
[-C--:B------:R-:W-:Y:S01]  /*81f0*/  FFMA.FTZ R77, R53, R76.reuse, -R77 ;  /* 0x0000004c354d7223 */ /* 0x080fe2000001084d */
[----:B------:R-:W-:Y:S01]  /*8200*/  FFMA.FTZ R59, R51, R76, R59 ;  /* 0x0000004c333b7223 */ /* 0x000fe2000001003b */
[----:B------:R-:W-:Y:S01]  /*8210*/  SHF.R.U32.HI R51, RZ, 0x10, R55 ;  /* 0x00000010ff337819 */ /* 0x000fe20000011637 */
[----:B------:R-:W-:Y:S01]  /*8220*/  HADD2.F32 R53, -RZ, R47.H1_H1 ;  /* 0x3000002fff357230 */ /* 0x000fe20000004100 */
[----:B------:R-:W-:Y:S01]  /*8230*/  SHF.R.U32.HI R76, RZ, 0x10, R43 ;  /* 0x00000010ff4c7819 */ /* 0x000fe2000001162b */
[----:B------:R-:W-:-:S02]  /*8240*/  HADD2.F32 R40, -RZ, R40.H0_H0 ;  /* 0x20000028ff287230 */ /* 0x000fc40000004100 */
[----:B------:R-:W-:Y:S02]  /*8250*/  HADD2.F32 R51, -RZ, R51.H0_H0 ;  /* 0x20000033ff337230 */ /* 0x000fe40000004100 */
[----:B------:R-:W-:Y:S02]  /*8260*/  HADD2.F32 R47, -RZ, R76.H0_H0 ;  /* 0x2000004cff2f7230 */ /* 0x000fe40000004100 */
[----:B------:R-:W-:Y:S02]  /*8270*/  HADD2.F32 R177, -RZ, R177.H1_H1 ;  /* 0x300000b1ffb17230 */ /* 0x000fe40000004100 */
[-C--:B------:R-:W-:Y:S01]  /*8280*/  FMUL.FTZ R76, R41, R51.reuse ;  /* 0x00000033294c7220 */ /* 0x080fe20000410000 */
[C---:B------:R-:W-:Y:S01]  /*8290*/  FMUL.FTZ R51, R53.reuse, R51 ;  /* 0x0000003335337220 */ /* 0x040fe20000410000 */
[----:B------:R-:W-:Y:S02]  /*82a0*/  HADD2.F32 R54, -RZ, R54.H0_H0 ;  /* 0x20000036ff367230 */ /* 0x000fe40000004100 */
        /* <DEDUP_REMOVED lines=9> */
[----:B------:R-:W-:Y:S02]  /*8340*/  HADD2.F32 R44, -RZ, R44.H1_H1 ;  /* 0x3000002cff2c7230 */ /* 0x000fe40000004100 */
[----:B------:R-:W-:Y:S01]  /*8350*/  FFMA.FTZ R88, R47, R53, -R88 ;  /* 0x000000352f587223 */ /* 0x000fe20000010858 */
[----:B------:R-:W-:-:S02]  /*8360*/  HADD2.F32 R176, -RZ, R176.H0_H0 ;  /* 0x200000b0ffb07230 */ /* 0x000fc40000004100 */
[----:B------:R-:W-:Y:S01]  /*8370*/  FFMA.FTZ R175, R41, R53, R175 ;  /* 0x0000003529af7223 */ /* 0x000fe200000100af */
[-C--:B------:R-:W-:Y:S01]  /*8380*/  FMUL.FTZ R41, R48, R52.reuse ;  /* 0x0000003430297220 */ /* 0x080fe20000410000 */
[C---:B------:R-:W-:Y:S01]  /*8390*/  FMUL.FTZ R52, R44.reuse, R52 ;  /* 0x000000342c347220 */ /* 0x040fe20000410000 */
[----:B------:R-:W-:Y:S01]  /*83a0*/  HADD2.F32 R42, -RZ, R42.H0_H0 ;  /* 0x2000002aff2a7230 */ /* 0x000fe20000004100 */
[----:B------:R-:W-:Y:S01]  /*83b0*/  F2FP.F16.F32.PACK_AB R51, R51, R59 ;  /* 0x0000003b3333723e */ /* 0x000fe200000000ff */
        /* <DEDUP_REMOVED lines=11> */
[----:B------:R-:W-:Y:S02]  /*8470*/  IMAD.MOV.U32 R45, RZ, RZ, R49 ;  /* 0x000000ffff2d7224 */ /* 0x000fe400078e0031 */
        /* <DEDUP_REMOVED lines=13> */
.L_x_3728:
[----:B------:R-:W-:Y:S05]  /*8550*/  BSYNC B2 ;  /* 0x0000000000027941 */ /* 0x000fea0003800000 */
.L_x_3727:
[----:B------:R-:W-:-:S13]  /*8560*/  ISETP.GE.AND P4, PT, R58, R148, PT ;  /* 0x000000943a00720c */ /* 0x000fda0003f86270 */
[--C-:B------:R-:W-:Y:S02]  /*8570*/  @!P4 SHF.R.S32.HI R40, RZ, 0x1f, R58.reuse ;  /* 0x0000001fff28c819 */ /* 0x100fe4000001143a */
[----:B------:R-:W-:-:S04]  /*8580*/  @!P4 IADD3 R58, P5, P6, R116, R130, R58 ;  /* 0x00000082743ac210 */ /* 0x000fc80007ebe03a */
[----:B------:R-:W-:Y:S02]  /*8590*/  @!P4 IADD3.X R156, R7, R156, R40, P5, P6 ;  /* 0x0000009c079cc210 */ /* 0x000fe40002fec428 */
[----:B------:R-:W-:-:S04]  /*85a0*/  LEA R40, P5, R56, R124, 0x1 ;  /* 0x0000007c38287211 */ /* 0x000fc800078a08ff */
[----:B------:R-:W-:Y:S02]  /*85b0*/  LEA.HI.X R41, R56, R125, R57, 0x1, P5 ;  /* 0x0000007d38297211 */ /* 0x000fe400028f0c39 */
[----:B------:R-:W-:-:S03]  /*85c0*/  @!P4 LEA R42, P5, R58, R124, 0x1 ;  /* 0x0000007c3a2ac211 */ /* 0x000fc600078a08ff */
[----:B--2---:R4:W-:Y:S01]  /*85d0*/  STG.E.128 desc[UR60][R40.64], R44 ;  /* 0x0000002c28007986 */ /* 0x0049e2000c101d3c */
[----:B------:R-:W-:-:S05]  /*85e0*/  @!P4 LEA.HI.X R43, R58, R125, R156, 0x1, P5 ;  /* 0x0000007d3a2bc211 */ /* 0x000fca00028f0c9c */
[----:B0-----:R4:W-:Y:S04]  /*85f0*/  @!P4 STG.E.128 desc[UR60][R42.64], R48 ;  /* 0x000000302a00c986 */ /* 0x0019e8000c101d3c */
.L_x_3718:
[----:B------:R-:W-:Y:S05]  /*8600*/  BSYNC B1 ;  /* 0x0000000000017941 */ /* 0x000fea0003800000 */
.L_x_3717:
[-C--:B--2-4-:R-:W-:Y:S02]  /*8610*/  IMAD R40, R151, R128.reuse, RZ ;  /* 0x0000008097287224 */ /* 0x094fe400078e02ff */
        /* <DEDUP_REMOVED lines=11> */
[----:B---3--:R-:W-:Y:S02]  /*86d0*/  IADD3 R49, P3, P4, R116, R126, R25 ;  /* 0x0000007e74317210 */ /* 0x008fe40007c7e019 */
[----:B------:R-:W-:Y:S02]  /*86e0*/  LEA.HI R41, R41, R40, RZ, 0x4 ;  /* 0x0000002829297211 */ /* 0x000fe400078f20ff */
[----:B------:R-:W-:-:S02]  /*86f0*/  IADD3.X R50, R7, R52, R29, P3, P4 ;  /* 0x0000003407327210 */ /* 0x000fc40001fe841d */
[----:B------:R-:W-:Y:S02]  /*8700*/  LEA.HI.SX32 R48, R41, R119, 0x1c ;  /* 0x0000007729307211 */ /* 0x000fe400078fe2ff */
[----:B------:R-:W-:Y:S02]  /*8710*/  ISETP.GE.AND P3, PT, R18, R121, PT ;  /* 0x000000791200720c */ /* 0x000fe40003f66270 */
        /* <DEDUP_REMOVED lines=9> */
[----:B------:R-:W-:Y:S02]  /*87b0*/  IMAD R44, R17, 0x5400, R41 ;  /* 0x00005400112c7824 */ /* 0x000fe400078e0229 */
[--C-:B------:R-:W-:Y:S02]  /*87c0*/  IMAD R40, R40, 0x2, R16.reuse ;  /* 0x0000000228287824 */ /* 0x100fe400078e0210 */
[----:B------:R-:W-:-:S04]  /*87d0*/  IMAD R44, R44, 0x2, R16 ;  /* 0x000000022c2c7824 */ /* 0x000fc800078e0210 */
[----:B------:R-:W0:Y:S04]  /*87e0*/  LDS.128 R40, [R40+0x21400] ;  /* 0x0214000028287984 */ /* 0x000e280000000c00 */
[----:B------:R-:W2:Y:S01]  /*87f0*/  LDS.128 R44, [R44+0x21400] ;  /* 0x021400002c2c7984 */ /* 0x000ea20000000c00 */
[----:B------:R-:W-:Y:S05]  /*8800*/  @P3 BRA `(.L_x_3732) ;  /* 0x0000000400603947 */ /* 0x000fea0003800000 */
[--C-:B------:R-:W-:Y:S01]  /*8810*/  SHF.R.U64 R51, R68, 0x10, R69.reuse ;  /* 0x0000001044337819 */ /* 0x100fe20000001245 */
[--C-:B--2---:R-:W-:Y:S01]  /*8820*/  HADD2.F32 R58, -RZ, R45.reuse.H0_H0 ;  /* 0x2000002dff3a7230 */ /* 0x104fe20000004100 */
[----:B------:R-:W-:Y:S01]  /*8830*/  SHF.R.U32.HI R68, RZ, 0x10, R69 ;  /* 0x00000010ff447819 */ /* 0x000fe20000011645 */
[----:B------:R-:W-:Y:S01]  /*8840*/  HADD2.F32 R59, -RZ, R45.H1_H1 ;  /* 0x3000002dff3b7230 */ /* 0x000fe20000004100 */
[--C-:B------:R-:W-:Y:S01]  /*8850*/  SHF.R.U64 R53, R84, 0x10, R85.reuse ;  /* 0x0000001054357819 */ /* 0x100fe20000001255 */
[----:B------:R-:W-:Y:S01]  /*8860*/  HADD2.F32 R57, -RZ, R174.H1_H1 ;  /* 0x300000aeff397230 */ /* 0x000fe20000004100 */
[----:B------:R-:W-:Y:S01]  /*8870*/  SHF.R.U32.HI R84, RZ, 0x10, R85 ;  /* 0x00000010ff547819 */ /* 0x000fe20000011655 */
[----:B0-----:R-:W-:Y:S01]  /*8880*/  HADD2.F32 R45, -RZ, R41.H0_H0 ;  /* 0x20000029ff2d7230 */ /* 0x001fe20000004100 */
[--C-:B------:R-:W-:Y:S01]  /*8890*/  SHF.R.U64 R54, R70, 0x10, R71.reuse ;  /* 0x0000001046367819 */ /* 0x100fe20000001247 */
[----:B------:R-:W-:Y:S01]  /*88a0*/  HADD2.F32 R56, -RZ, R172.H1_H1 ;  /* 0x300000acff387230 */ /* 0x000fe20000004100 */
[----:B------:R-:W-:Y:S01]  /*88b0*/  SHF.R.U32.HI R70, RZ, 0x10, R71 ;  /* 0x00000010ff467819 */ /* 0x000fe20000011647 */
[----:B------:R-:W-:-:S02]  /*88c0*/  HADD2.F32 R69, -RZ, R68.H0_H0 ;  /* 0x20000044ff457230 */ /* 0x000fc40000004100 */
[-C--:B------:R-:W-:Y:S01]  /*88d0*/  FMUL.FTZ R68, R58, R57.reuse ;  /* 0x000000393a447220 */ /* 0x080fe20000410000 */
[----:B------:R-:W-:Y:S02]  /*88e0*/  HADD2.F32 R84, -RZ, R84.H0_H0 ;  /* 0x20000054ff547230 */ /* 0x000fe40000004100 */
[C---:B------:R-:W-:Y:S01]  /*88f0*/  FMUL.FTZ R71, R45.reuse, R57 ;  /* 0x000000392d477220 */ /* 0x040fe20000410000 */
[--C-:B------:R-:W-:Y:S01]  /*8900*/  SHF.R.U64 R55, R86, 0x10, R87.reuse ;  /* 0x0000001056377819 */ /* 0x100fe20000001257 */
[----:B------:R-:W-:Y:S01]  /*8910*/  HADD2.F32 R41, -RZ, R41.H1_H1 ;  /* 0x30000029ff297230 */ /* 0x000fe20000004100 */
[----:B------:R-:W-:Y:S01]  /*8920*/  SHF.R.U32.HI R86, RZ, 0x10, R87 ;  /* 0x00000010ff567819 */ /* 0x000fe20000011657 */
[-C--:B------:R-:W-:Y:S01]  /*8930*/  FFMA.FTZ R68, R45, R56.reuse, -R68 ;  /* 0x000000382d447223 */ /* 0x080fe20000010844 */
[----:B------:R-:W-:Y:S01]  /*8940*/  FFMA.FTZ R71, R58, R56, R71 ;  /* 0x000000383a477223 */ /* 0x000fe20000010047 */
[----:B------:R-:W-:Y:S01]  /*8950*/  FMUL.FTZ R57, R59, R84 ;  /* 0x000000543b397220 */ /* 0x000fe20000410000 */
[----:B------:R-:W-:-:S02]  /*8960*/  HADD2.F32 R56, -RZ, R47.H0_H0 ;  /* 0x2000002fff387230 */ /* 0x000fc40000004100 */
[C---:B------:R-:W-:Y:S01]  /*8970*/  FMUL.FTZ R84, R41.reuse, R84 ;  /* 0x0000005429547220 */ /* 0x040fe20000410000 */
[----:B------:R-:W-:Y:S02]  /*8980*/  HADD2.F32 R58, -RZ, R47.H1_H1 ;  /* 0x3000002fff3a7230 */ /* 0x000fe40000004100 */
[-C--:B------:R-:W-:Y:S01]  /*8990*/  FFMA.FTZ R57, R41, R69.reuse, -R57 ;  /* 0x0000004529397223 */ /* 0x080fe20000010839 */
[----:B------:R-:W-:Y:S02]  /*89a0*/  HADD2.F32 R45, -RZ, R173.H1_H1 ;  /* 0x300000adff2d7230 */ /* 0x000fe40000004100 */
[----:B------:R-:W-:Y:S01]  /*89b0*/  FFMA.FTZ R84, R59, R69, R84 ;  /* 0x000000453b547223 */ /* 0x000fe20000010054 */
[--C-:B------:R-:W-:Y:S02]  /*89c0*/  HADD2.F32 R47, -RZ, R43.reuse.H0_H0 ;  /* 0x2000002bff2f7230 */ /* 0x100fe40000004100 */
[----:B------:R-:W-:Y:S02]  /*89d0*/  HADD2.F32 R86, -RZ, R86.H0_H0 ;  /* 0x20000056ff567230 */ /* 0x000fe40000004100 */
[----:B------:R-:W-:Y:S01]  /*89e0*/  FMUL.FTZ R59, R56, R45 ;  /* 0x0000002d383b7220 */ /* 0x000fe20000410000 */
[----:B------:R-:W-:-:S02]  /*89f0*/  HADD2.F32 R43, -RZ, R43.H1_H1 ;  /* 0x3000002bff2b7230 */ /* 0x000fc40000004100 */
[----:B------:R-:W-:Y:S01]  /*8a00*/  FMUL.FTZ R69, R47, R45 ;  /* 0x0000002d2f457220 */ /* 0x000fe20000410000 */
[----:B------:R-:W-:Y:S02]  /*8a10*/  HADD2.F32 R70, -RZ, R70.H0_H0 ;  /* 0x20000046ff467230 */ /* 0x000fe40000004100 */
[-C--:B------:R-:W-:Y:S01]  /*8a20*/  FMUL.FTZ R45, R58, R86.reuse ;  /* 0x000000563a2d7220 */ /* 0x080fe20000410000 */
[----:B------:R-:W-:Y:S02]  /*8a30*/  HADD2.F32 R41, -RZ, R171.H1_H1 ;  /* 0x300000abff297230 */ /* 0x000fe40000004100 */
[C---:B------:R-:W-:Y:S01]  /*8a40*/  FMUL.FTZ R86, R43.reuse, R86 ;  /* 0x000000562b567220 */ /* 0x040fe20000410000 */
[----:B------:R-:W-:Y:S02]  /*8a50*/  HADD2.F32 R174, -RZ, R174.H0_H0 ;  /* 0x200000aeffae7230 */ /* 0x000fe40000004100 */
[----:B------:R-:W-:Y:S01]  /*8a60*/  FFMA.FTZ R45, R43, R70, -R45 ;  /* 0x000000462b2d7223 */ /* 0x000fe2000001082d */
[----:B------:R-:W-:-:S02]  /*8a70*/  HADD2.F32 R43, -RZ, R44.H0_H0 ;  /* 0x2000002cff2b7230 */ /* 0x000fc40000004100 */
[-C--:B------:R-:W-:Y:S01]  /*8a80*/  FFMA.FTZ R59, R47, R41.reuse, -R59 ;  /* 0x000000292f3b7223 */ /* 0x080fe2000001083b */
[----:B------:R-:W-:Y:S02]  /*8a90*/  HADD2.F32 R53, -RZ, R53.H0_H0 ;  /* 0x20000035ff357230 */ /* 0x000fe40000004100 */
[----:B------:R-:W-:Y:S01]  /*8aa0*/  FFMA.FTZ R69, R56, R41, R69 ;  /* 0x0000002938457223 */ /* 0x000fe20000010045 */
[----:B------:R-:W-:Y:S02]  /*8ab0*/  HADD2.F32 R44, -RZ, R44.H1_H1 ;  /* 0x3000002cff2c7230 */ /* 0x000fe40000004100 */
[----:B------:R-:W-:Y:S01]  /*8ac0*/  FMUL.FTZ R47, R43, R174 ;  /* 0x000000ae2b2f7220 */ /* 0x000fe20000410000 */
[----:B------:R-:W-:Y:S02]  /*8ad0*/  HADD2.F32 R172, -RZ, R172.H0_H0 ;  /* 0x200000acffac7230 */ /* 0x000fe40000004100 */
[----:B------:R-:W-:Y:S01]  /*8ae0*/  FFMA.FTZ R86, R58, R70, R86 ;  /* 0x000000463a567223 */ /* 0x000fe20000010056 */
[----:B------:R-:W-:-:S02]  /*8af0*/  HADD2.F32 R41, -RZ, R40.H0_H0 ;  /* 0x20000028ff297230 */ /* 0x000fc40000004100 */
[-C--:B------:R-:W-:Y:S01]  /*8b00*/  FMUL.FTZ R56, R44, R53.reuse ;  /* 0x000000352c387220 */ /* 0x080fe20000410000 */
[----:B------:R-:W-:Y:S01]  /*8b10*/  HADD2.F32 R40, -RZ, R40.H1_H1 ;  /* 0x30000028ff287230 */ /* 0x000fe20000004100 */
[----:B------:R-:W-:Y:S01]  /*8b20*/  F2FP.F16.F32.PACK_AB R57, R57, R68 ;  /* 0x000000443939723e */ /* 0x000fe200000000ff */
[----:B------:R-:W-:Y:S02]  /*8b30*/  HADD2.F32 R51, -RZ, R51.H0_H0 ;  /* 0x20000033ff337230 */ /* 0x000fe40000004100 */
[C---:B------:R-:W-:Y:S01]  /*8b40*/  FMUL.FTZ R174, R41.reuse, R174 ;  /* 0x000000ae29ae7220 */ /* 0x040fe20000410000 */
[----:B------:R-:W-:Y:S01]  /*8b50*/  FFMA.FTZ R47, R41, R172, -R47 ;  /* 0x000000ac292f7223 */ /* 0x000fe2000001082f */
[C---:B------:R-:W-:Y:S01]  /*8b60*/  FMUL.FTZ R53, R40.reuse, R53 ;  /* 0x0000003528357220 */ /* 0x040fe20000410000 */
[----:B------:R-:W-:Y:S02]  /*8b70*/  HADD2.F32 R41, -RZ, R46.H0_H0 ;  /* 0x2000002eff297230 */ /* 0x000fe40000004100 */
[----:B------:R-:W-:Y:S01]  /*8b80*/  FFMA.FTZ R56, R40, R51, -R56 ;  /* 0x0000003328387223 */ /* 0x000fe20000010838 */
[----:B------:R-:W-:-:S02]  /*8b90*/  HADD2.F32 R173, -RZ, R173.H0_H0 ;  /* 0x200000adffad7230 */ /* 0x000fc40000004100 */
[----:B------:R-:W-:Y:S01]  /*8ba0*/  FFMA.FTZ R174, R43, R172, R174 ;  /* 0x000000ac2bae7223 */ /* 0x000fe200000100ae */
[----:B------:R-:W-:Y:S02]  /*8bb0*/  HADD2.F32 R55, -RZ, R55.H0_H0 ;  /* 0x20000037ff377230 */ /* 0x000fe40000004100 */
[----:B------:R-:W-:Y:S01]  /*8bc0*/  FFMA.FTZ R53, R44, R51, R53 ;  /* 0x000000332c357223 */ /* 0x000fe20000010035 */
[----:B------:R-:W-:Y:S02]  /*8bd0*/  HADD2.F32 R40, -RZ, R42.H0_H0 ;  /* 0x2000002aff287230 */ /* 0x000fe40000004100 */
[----:B------:R-:W-:Y:S01]  /*8be0*/  FMUL.FTZ R43, R41, R173 ;  /* 0x000000ad292b7220 */ /* 0x000fe20000410000 */
[----:B------:R-:W-:Y:S01]  /*8bf0*/  HADD2.F32 R46, -RZ, R46.H1_H1 ;  /* 0x3000002eff2e7230 */ /* 0x000fe20000004100 */
[----:B------:R-:W-:Y:S01]  /*8c00*/  F2FP.F16.F32.PACK_AB R47, R56, R47 ;  /* 0x0000002f382f723e */ /* 0x000fe200000000ff */
[----:B------:R-:W-:Y:S02]  /*8c10*/  HADD2.F32 R42, -RZ, R42.H1_H1 ;  /* 0x3000002aff2a7230 */ /* 0x000fe40000004100 */
[----:B------:R-:W-:Y:S01]  /*8c20*/  FMUL.FTZ R173, R40, R173 ;  /* 0x000000ad28ad7220 */ /* 0x000fe20000410000 */
[----:B------:R-:W-:-:S02]  /*8c30*/  HADD2.F32 R171, -RZ, R171.H0_H0 ;  /* 0x200000abffab7230 */ /* 0x000fc40000004100 */
[-C--:B------:R-:W-:Y:S01]  /*8c40*/  FMUL.FTZ R44, R46, R55.reuse ;  /* 0x000000372e2c7220 */ /* 0x080fe20000410000 */
[----:B------:R-:W-:Y:S02]  /*8c50*/  HADD2.F32 R54, -RZ, R54.H0_H0 ;  /* 0x20000036ff367230 */ /* 0x000fe40000004100 */
[----:B------:R-:W-:Y:S01]  /*8c60*/  FMUL.FTZ R55, R42, R55 ;  /* 0x000000372a377220 */ /* 0x000fe20000410000 */
[----:B------:R-:W-:Y:S01]  /*8c70*/  F2FP.F16.F32.PACK_AB R59, R45, R59 ;  /* 0x0000003b2d3b723e */ /* 0x000fe200000000ff */
[-C--:B------:R-:W-:Y:S01]  /*8c80*/  FFMA.FTZ R43, R40, R171.reuse, -R43 ;  /* 0x000000ab282b7223 */ /* 0x080fe2000001082b */
[----:B------:R-:W-:Y:S01]  /*8c90*/  FFMA.FTZ R173, R41, R171, R173 ;  /* 0x000000ab29ad7223 */ /* 0x000fe200000100ad */
[-C--:B------:R-:W-:Y:S01]  /*8ca0*/  FFMA.FTZ R44, R42, R54.reuse, -R44 ;  /* 0x000000362a2c7223 */ /* 0x080fe2000001082c */
[----:B------:R-:W-:Y:S01]  /*8cb0*/  FFMA.FTZ R55, R46, R54, R55 ;  /* 0x000000362e377223 */ /* 0x000fe20000010037 */
[----:B------:R-:W-:Y:S01]  /*8cc0*/  F2FP.F16.F32.PACK_AB R71, R84, R71 ;  /* 0x000000475447723e */ /* 0x000fe200000000ff */
[----:B------:R-:W-:Y:S01]  /*8cd0*/  IMAD.MOV.U32 R40, RZ, RZ, R47 ;  /* 0x000000ffff287224 */ /* 0x000fe200078e002f */
[----:B------:R-:W-:Y:S01]  /*8ce0*/  F2FP.F16.F32.PACK_AB R69, R86, R69 ;  /* 0x000000455645723e */ /* 0x000fe200000000ff */
[----:B------:R-:W-:Y:S01]  /*8cf0*/  IMAD.MOV.U32 R41, RZ, RZ, R57 ;  /* 0x000000ffff297224 */ /* 0x000fe200078e0039 */
[----:B------:R-:W-:Y:S01]  /*8d00*/  F2FP.F16.F32.PACK_AB R43, R44, R43 ;  /* 0x0000002b2c2b723e */ /* 0x000fe200000000ff */
[----:B------:R-:W-:Y:S01]  /*8d10*/  IMAD.MOV.U32 R45, RZ, RZ, R71 ;  /* 0x000000ffff2d7224 */ /* 0x000fe200078e0047 */
[----:B------:R-:W-:-:S02]  /*8d20*/  F2FP.F16.F32.PACK_AB R55, R55, R173 ;  /* 0x000000ad3737723e */ /* 0x000fc400000000ff */
[----:B------:R-:W-:Y:S01]  /*8d30*/  F2FP.F16.F32.PACK_AB R53, R53, R174 ;  /* 0x000000ae3535723e */ /* 0x000fe200000000ff */
[----:B------:R-:W-:Y:S01]  /*8d40*/  IMAD.MOV.U32 R42, RZ, RZ, R43 ;  /* 0x000000ffff2a7224 */ /* 0x000fe200078e002b */
[----:B------:R-:W-:Y:S01]  /*8d50*/  MOV R47, R69 ;  /* 0x00000045002f7202 */ /* 0x000fe20000000f00 */
[----:B------:R-:W-:Y:S01]  /*8d60*/  IMAD.MOV.U32 R43, RZ, RZ, R59 ;  /* 0x000000ffff2b7224 */ /* 0x000fe200078e003b */
[----:B------:R-:W-:Y:S01]  /*8d70*/  MOV R44, R53 ;  /* 0x00000035002c7202 */ /* 0x000fe20000000f00 */
[----:B------:R-:W-:-:S07]  /*8d80*/  IMAD.MOV.U32 R46, RZ, RZ, R55 ;  /* 0x000000ffff2e7224 */ /* 0x000fce00078e0037 */
.L_x_3732:
[----:B------:R-:W-:Y:S05]  /*8d90*/  BSYNC B2 ;  /* 0x0000000000027941 */ /* 0x000fea0003800000 */
.L_x_3731:
[----:B------:R-:W-:-:S13]  /*8da0*/  ISETP.GE.AND P3, PT, R48, R148, PT ;  /* 0x000000943000720c */ /* 0x000fda0003f66270 */
[--C-:B------:R-:W-:Y:S02]  /*8db0*/  @!P3 SHF.R.S32.HI R54, RZ, 0x1f, R48.reuse ;  /* 0x0000001fff36b819 */ /* 0x100fe40000011430 */
[----:B------:R-:W-:-:S04]  /*8dc0*/  @!P3 IADD3 R51, P4, P5, R116, R126, R48 ;  /* 0x0000007e7433b210 */ /* 0x000fc80007d9e030 */
[----:B------:R-:W-:Y:S02]  /*8dd0*/  @!P3 IADD3.X R54, R7, R52, R54, P4, P5 ;  /* 0x000000340736b210 */ /* 0x000fe400027ea436 */
[----:B------:R-:W-:-:S04]  /*8de0*/  LEA R48, P4, R49, R124, 0x1 ;  /* 0x0000007c31307211 */ /* 0x000fc800078808ff */
[----:B------:R-:W-:Y:S02]  /*8df0*/  LEA.HI.X R49, R49, R125, R50, 0x1, P4 ;  /* 0x0000007d31317211 */ /* 0x000fe400020f0c32 */
[----:B------:R-:W-:-:S03]  /*8e00*/  @!P3 LEA R50, P4, R51, R124, 0x1 ;  /* 0x0000007c3332b211 */ /* 0x000fc600078808ff */
[----:B0-----:R0:W-:Y:S01]  /*8e10*/  STG.E.128 desc[UR60][R48.64], R40 ;  /* 0x0000002830007986 */ /* 0x0011e2000c101d3c */
[----:B------:R-:W-:-:S05]  /*8e20*/  @!P3 LEA.HI.X R51, R51, R125, R54, 0x1, P4 ;  /* 0x0000007d3333b211 */ /* 0x000fca00020f0c36 */
[----:B--2---:R0:W-:Y:S04]  /*8e30*/  @!P3 STG.E.128 desc[UR60][R50.64], R44 ;  /* 0x0000002c3200b986 */ /* 0x0041e8000c101d3c */
.L_x_3730:
[----:B------:R-:W-:Y:S05]  /*8e40*/  BSYNC B1 ;  /* 0x0000000000017941 */ /* 0x000fea0003800000 */
.L_x_3729:
[----:B------:R-:W-:Y:S01]  /*8e50*/  ISETP.NE.AND P3, PT, R32, RZ, PT ;  /* 0x000000ff2000720c */ /* 0x000fe20003f65270 */
[----:B------:R-:W-:-:S12]  /*8e60*/  BSSY B1, `(.L_x_3733) ;  /* 0x0000077000017945 */ /* 0x000fd80003800000 */
[----:B------:R-:W-:Y:S05]  /*8e70*/  @!P3 BRA `(.L_x_3734) ;  /* 0x0000000400d4b947 */ /* 0x000fea0003800000 */
[----:B0-----:R-:W-:Y:S01]  /*8e80*/  SEL R40, R132, R152, !P1 ;  /* 0x0000009884287207 */ /* 0x001fe20004800000 */
        /* <DEDUP_REMOVED lines=8> */
[----:B------:R-:W-:Y:S01]  /*8f10*/  SHF.R.S32.HI R40, RZ, 0x1f, R41 ;  /* 0x0000001fff287819 */ /* 0x000fe20000011429 */
[----:B------:R-:W-:-:S03]  /*8f20*/  IMAD.SHL.U32 R51, R41, 0x8, RZ ;  /* 0x0000000829337824 */ /* 0x000fc600078e00ff */
[----:B------:R-:W-:-:S04]  /*8f30*/  LEA.HI R40, R40, R41, RZ, 0x3 ;  /* 0x0000002928287211 */ /* 0x000fc800078f18ff */
[----:B------:R-:W-:Y:S02]  /*8f40*/  SHF.R.S32.HI R42, RZ, 0x3, R40 ;  /* 0x00000003ff2a7819 */ /* 0x000fe40000011428 */
[----:B------:R-:W-:-:S03]  /*8f50*/  LOP3.LUT R40, R208, 0x38, R51, 0xf8, !PT ;  /* 0x00000038d0287812 */ /* 0x000fc600078ef833 */
[----:B------:R-:W-:Y:S01]  /*8f60*/  IMAD R41, R42, 0x1c00, R215 ;  /* 0x00001c002a297824 */ /* 0x000fe200078e02d7 */
[----:B------:R-:W-:-:S05]  /*8f70*/  LOP3.LUT R40, R40, R43, RZ, 0x3c, !PT ;  /* 0x0000002b28287212 */ /* 0x000fca00078e3cff */
[----:B------:R-:W-:Y:S02]  /*8f80*/  IMAD.IADD R40, R41, 0x1, R40 ;  /* 0x0000000129287824 */ /* 0x000fe400078e0228 */
[C---:B------:R-:W-:Y:S02]  /*8f90*/  IMAD R41, R17.reuse, 0x5400, R142 ;  /* 0x0000540011297824 */ /* 0x040fe400078e028e */
[----:B------:R-:W-:Y:S02]  /*8fa0*/  IMAD R43, R17, 0x5400, R40 ;  /* 0x00005400112b7824 */ /* 0x000fe400078e0228 */
[--C-:B------:R-:W-:Y:S02]  /*8fb0*/  IMAD R41, R41, 0x2, R16.reuse ;  /* 0x0000000229297824 */ /* 0x100fe400078e0210 */
[----:B------:R-:W-:-:S04]  /*8fc0*/  IMAD R44, R43, 0x2, R16 ;  /* 0x000000022b2c7824 */ /* 0x000fc800078e0210 */
[----:B------:R-:W0:Y:S04]  /*8fd0*/  LDS.128 R40, [R41+0x21400] ;  /* 0x0214000029287984 */ /* 0x000e280000000c00 */
[----:B------:R-:W2:Y:S01]  /*8fe0*/  LDS.128 R44, [R44+0x21400] ;  /* 0x021400002c2c7984 */ /* 0x000ea20000000c00 */
[----:B------:R-:W-:Y:S05]  /*8ff0*/  @P3 BRA `(.L_x_3736) ;  /* 0x0000000400483947 */ /* 0x000fea0003800000 */
[--C-:B------:R-:W-:Y:S01]  /*9000*/  SHF.R.U64 R53, R80, 0x10, R81.reuse ;  /* 0x0000001050357819 */ /* 0x100fe20000001251 */
[----:B------:R-:W-:Y:S01]  /*9010*/  HADD2.F32 R57, -RZ, R170.H1_H1 ;  /* 0x300000aaff397230 */ /* 0x000fe20000004100 */
[----:B------:R-:W-:Y:S01]  /*9020*/  SHF.R.U32.HI R80, RZ, 0x10, R81 ;  /* 0x00000010ff507819 */ /* 0x000fe20000011651 */
[--C-:B--2---:R-:W-:Y:S01]  /*9030*/  HADD2.F32 R58, -RZ, R45.reuse.H0_H0 ;  /* 0x2000002dff3a7230 */ /* 0x104fe20000004100 */
[--C-:B------:R-:W-:Y:S01]  /*9040*/  SHF.R.U64 R48, R64, 0x10, R65.reuse ;  /* 0x0000001040307819 */ /* 0x100fe20000001241 */
[----:B------:R-:W-:Y:S01]  /*9050*/  HADD2.F32 R59, -RZ, R45.H1_H1 ;  /* 0x3000002dff3b7230 */ /* 0x000fe20000004100 */
[----:B------:R-:W-:Y:S01]  /*9060*/  SHF.R.U32.HI R64, RZ, 0x10, R65 ;  /* 0x00000010ff407819 */ /* 0x000fe20000011641 */
[--C-:B0-----:R-:W-:Y:S02]  /*9070*/  HADD2.F32 R45, -RZ, R41.reuse.H0_H0 ;  /* 0x20000029ff2d7230 */ /* 0x101fe40000004100 */
[----:B------:R-:W-:Y:S01]  /*9080*/  FMUL.FTZ R68, R58, R57 ;  /* 0x000000393a447220 */ /* 0x000fe20000410000 */
[----:B------:R-:W-:Y:S01]  /*9090*/  HADD2.F32 R80, -RZ, R80.H0_H0 ;  /* 0x20000050ff507230 */ /* 0x000fe20000004100 */
[----:B------:R-:W-:Y:S01]  /*90a0*/  SHF.R.U64 R55, R82, 0x10, R83 ;  /* 0x0000001052377819 */ /* 0x000fe20000001253 */
[----:B------:R-:W-:-:S02]  /*90b0*/  HADD2.F32 R41, -RZ, R41.H1_H1 ;  /* 0x30000029ff297230 */ /* 0x000fc40000004100 */
[----:B------:R-:W-:Y:S01]  /*90c0*/  FMUL.FTZ R57, R45, R57 ;  /* 0x000000392d397220 */ /* 0x000fe20000410000 */
[----:B------:R-:W-:Y:S01]  /*90d0*/  HADD2.F32 R56, -RZ, R168.H1_H1 ;  /* 0x300000a8ff387230 */ /* 0x000fe20000004100 */
[----:B------:R-:W-:Y:S01]  /*90e0*/  SHF.R.U32.HI R82, RZ, 0x10, R83 ;  /* 0x00000010ff527819 */ /* 0x000fe20000011653 */
[----:B------:R-:W-:Y:S02]  /*90f0*/  HADD2.F32 R64, -RZ, R64.H0_H0 ;  /* 0x20000040ff407230 */ /* 0x000fe40000004100 */
[-C--:B------:R-:W-:Y:S01]  /*9100*/  FMUL.FTZ R70, R59, R80.reuse ;  /* 0x000000503b467220 */ /* 0x080fe20000410000 */
[----:B------:R-:W-:Y:S01]  /*9110*/  FMUL.FTZ R80, R41, R80 ;  /* 0x0000005029507220 */ /* 0x000fe20000410000 */
[-C--:B------:R-:W-:Y:S01]  /*9120*/  FFMA.FTZ R68, R45, R56.reuse, -R68 ;  /* 0x000000382d447223 */ /* 0x080fe20000010844 */
[----:B------:R-:W-:Y:S01]  /*9130*/  FFMA.FTZ R57, R58, R56, R57 ;  /* 0x000000383a397223 */ /* 0x000fe20000010039 */
[--C-:B------:R-:W-:Y:S01]  /*9140*/  SHF.R.U64 R54, R66, 0x10, R67.reuse ;  /* 0x0000001042367819 */ /* 0x100fe20000001243 */
[----:B------:R-:W-:Y:S01]  /*9150*/  HADD2.F32 R56, -RZ, R47.H0_H0 ;  /* 0x2000002fff387230 */ /* 0x000fe20000004100 */
[----:B------:R-:W-:Y:S01]  /*9160*/  SHF.R.U32.HI R66, RZ, 0x10, R67 ;  /* 0x00000010ff427819 */ /* 0x000fe20000011643 */
[----:B------:R-:W-:Y:S01]  /*9170*/  FFMA.FTZ R80, R59, R64, R80 ;  /* 0x000000403b507223 */ /* 0x000fe20000010050 */
[----:B------:R-:W-:-:S02]  /*9180*/  HADD2.F32 R65, -RZ, R167.H1_H1 ;  /* 0x300000a7ff417230 */ /* 0x000fc40000004100 */
[----:B------:R-:W-:Y:S01]  /*9190*/  FFMA.FTZ R41, R41, R64, -R70 ;  /* 0x0000004029297223 */ /* 0x000fe20000010846 */
[----:B------:R-:W-:Y:S02]  /*91a0*/  HADD2.F32 R47, -RZ, R47.H1_H1 ;  /* 0x3000002fff2f7230 */ /* 0x000fe40000004100 */
[----:B------:R-:W-:Y:S01]  /*91b0*/  HADD2.F32 R82, -RZ, R82.H0_H0 ;  /* 0x20000052ff527230 */ /* 0x000fe20000004100 */
[----:B------:R-:W-:Y:S01]  /*91c0*/  F2FP.F16.F32.PACK_AB R57, R80, R57 ;  /* 0x000000395039723e */ /* 0x000fe200000000ff */
[--C-:B------:R-:W-:Y:S01]  /*91d0*/  HADD2.F32 R58, -RZ, R43.reuse.H0_H0 ;  /* 0x2000002bff3a7230 */ /* 0x100fe20000004100 */
[----:B------:R-:W-:Y:S01]  /*91e0*/  F2FP.F16.F32.PACK_AB R41, R41, R68 ;  /* 0x000000442929723e */ /* 0x000fe200000000ff */
[----:B------:R-:W-:Y:S02]  /*91f0*/  HADD2.F32 R59, -RZ, R43.H1_H1 ;  /* 0x3000002bff3b7230 */ /* 0x000fe40000004100 */
[----:B------:R-:W-:Y:S01]  /*9200*/  FMUL.FTZ R43, R56, R65 ;  /* 0x00000041382b7220 */ /* 0x000fe20000410000 */
[----:B------:R-:W-:-:S02]  /*9210*/  HADD2.F32 R45, -RZ, R169.H1_H1 ;  /* 0x300000a9ff2d7230 */ /* 0x000fc40000004100 */
[-C--:B------:R-:W-:Y:S01]  /*9220*/  FMUL.FTZ R64, R47, R82.reuse ;  /* 0x000000522f407220 */ /* 0x080fe20000410000 */
[----:B------:R-:W-:Y:S02]  /*9230*/  HADD2.F32 R66, -RZ, R66.H0_H0 ;  /* 0x20000042ff427230 */ /* 0x000fe40000004100 */
[C---:B------:R-:W-:Y:S01]  /*9240*/  FMUL.FTZ R65, R58.reuse, R65 ;  /* 0x000000413a417220 */ /* 0x040fe20000410000 */
[----:B------:R-:W-:Y:S01]  /*9250*/  FMUL.FTZ R82, R59, R82 ;  /* 0x000000523b527220 */ /* 0x000fe20000410000 */
[-C--:B------:R-:W-:Y:S01]  /*9260*/  FFMA.FTZ R43, R58, R45.reuse, -R43 ;  /* 0x0000002d3a2b7223 */ /* 0x080fe2000001082b */
[----:B------:R-:W-:Y:S02]  /*9270*/  HADD2.F32 R70, -RZ, R53.H0_H0 ;  /* 0x20000035ff467230 */ /* 0x000fe40000004100 */
[----:B------:R-:W-:Y:S01]  /*9280*/  FFMA.FTZ R45, R56, R45, R65 ;  /* 0x0000002d382d7223 */ /* 0x000fe20000010041 */
[-C--:B------:R-:W-:Y:S01]  /*9290*/  FFMA.FTZ R58, R47, R66.reuse, R82 ;  /* 0x000000422f3a7223 */ /* 0x080fe20000010052 */
[----:B------:R-:W-:Y:S01]  /*92a0*/  FFMA.FTZ R56, R59, R66, -R64 ;  /* 0x000000423b387223 */ /* 0x000fe20000010840 */
[----:B------:R-:W-:-:S02]  /*92b0*/  HADD2.F32 R47, -RZ, R44.H1_H1 ;  /* 0x3000002cff2f7230 */ /* 0x000fc40000004100 */
[----:B------:R-:W-:Y:S01]  /*92c0*/  HADD2.F32 R167, -RZ, R167.H0_H0 ;  /* 0x200000a7ffa77230 */ /* 0x000fe20000004100 */
[----:B------:R-:W-:Y:S01]  /*92d0*/  F2FP.F16.F32.PACK_AB R58, R58, R45 ;  /* 0x0000002d3a3a723e */ /* 0x000fe200000000ff */
[----:B------:R-:W-:Y:S02]  /*92e0*/  HADD2.F32 R64, -RZ, R44.H0_H0 ;  /* 0x2000002cff407230 */ /* 0x000fe40000004100 */
[----:B------:R-:W-:Y:S01]  /*92f0*/  FMUL.FTZ R76, R47, R70 ;  /* 0x000000462f4c7220 */ /* 0x000fe20000410000 */
[--C-:B------:R-:W-:Y:S01]  /*9300*/  HADD2.F32 R53, -RZ, R40.reuse.H1_H1 ;  /* 0x30000028ff357230 */ /* 0x100fe20000004100 */
[----:B------:R-:W-:Y:S01]  /*9310*/  F2FP.F16.F32.PACK_AB R43, R56, R43 ;  /* 0x0000002b382b723e */ /* 0x000fe200000000ff */
[----:B------:R-:W-:Y:S02]  /*9320*/  HADD2.F32 R169, -RZ, R169.H0_H0 ;  /* 0x200000a9ffa97230 */ /* 0x000fe40000004100 */
[----:B------:R-:W-:Y:S01]  /*9330*/  FMUL.FTZ R59, R64, R167 ;  /* 0x000000a7403b7220 */ /* 0x000fe20000410000 */
[----:B------:R-:W-:-:S02]  /*9340*/  HADD2.F32 R66, -RZ, R40.H0_H0 ;  /* 0x20000028ff427230 */ /* 0x000fc40000004100 */
[C---:B------:R-:W-:Y:S01]  /*9350*/  FMUL.FTZ R70, R53.reuse, R70 ;  /* 0x0000004635467220 */ /* 0x040fe20000410000 */
[----:B------:R-:W-:Y:S01]  /*9360*/  HADD2.F32 R48, -RZ, R48.H0_H0 ;  /* 0x20000030ff307230 */ /* 0x000fe20000004100 */
[----:B------:R-:W-:Y:S01]  /*9370*/  MOV R45, R57 ;  /* 0x00000039002d7202 */ /* 0x000fe20000000f00 */
[----:B------:R-:W-:Y:S02]  /*9380*/  HADD2.F32 R168, -RZ, R168.H0_H0 ;  /* 0x200000a8ffa87230 */ /* 0x000fe40000004100 */
[----:B------:R-:W-:Y:S01]  /*9390*/  FFMA.FTZ R40, R66, R169, -R59 ;  /* 0x000000a942287223 */ /* 0x000fe2000001083b */
[----:B------:R-:W-:Y:S02]  /*93a0*/  HADD2.F32 R67, -RZ, R55.H0_H0 ;  /* 0x20000037ff437230 */ /* 0x000fe40000004100 */
[-C--:B------:R-:W-:Y:S01]  /*93b0*/  FFMA.FTZ R53, R53, R48.reuse, -R76 ;  /* 0x0000003035357223 */ /* 0x080fe2000001084c */
[----:B------:R-:W-:Y:S01]  /*93c0*/  FFMA.FTZ R47, R47, R48, R70 ;  /* 0x000000302f2f7223 */ /* 0x000fe20000010046 */
[----:B------:R-:W-:-:S02]  /*93d0*/  HADD2.F32 R59, -RZ, R46.H0_H0 ;  /* 0x2000002eff3b7230 */ /* 0x000fc40000004100 */
[----:B------:R-:W-:Y:S01]  /*93e0*/  FMUL.FTZ R167, R66, R167 ;  /* 0x000000a742a77220 */ /* 0x000fe20000410000 */
[----:B------:R-:W-:Y:S01]  /*93f0*/  HADD2.F32 R48, -RZ, R46.H1_H1 ;  /* 0x3000002eff307230 */ /* 0x000fe20000004100 */
[----:B------:R-:W-:Y:S01]  /*9400*/  F2FP.F16.F32.PACK_AB R40, R53, R40 ;  /* 0x000000283528723e */ /* 0x000fe200000000ff */
[--C-:B------:R-:W-:Y:S02]  /*9410*/  HADD2.F32 R55, -RZ, R42.reuse.H0_H0 ;  /* 0x2000002aff377230 */ /* 0x100fe40000004100 */
[----:B------:R-:W-:Y:S01]  /*9420*/  FFMA.FTZ R44, R64, R169, R167 ;  /* 0x000000a9402c7223 */ /* 0x000fe200000100a7 */
[----:B------:R-:W-:Y:S02]  /*9430*/  HADD2.F32 R46, -RZ, R42.H1_H1 ;  /* 0x3000002aff2e7230 */ /* 0x000fe40000004100 */
[----:B------:R-:W-:Y:S01]  /*9440*/  FMUL.FTZ R42, R59, R168 ;  /* 0x000000a83b2a7220 */ /* 0x000fe20000410000 */
[----:B------:R-:W-:Y:S02]  /*9450*/  HADD2.F32 R170, -RZ, R170.H0_H0 ;  /* 0x200000aaffaa7230 */ /* 0x000fe40000004100 */
[----:B------:R-:W-:Y:S01]  /*9460*/  FMUL.FTZ R69, R48, R67 ;  /* 0x0000004330457220 */ /* 0x000fe20000410000 */
[----:B------:R-:W-:-:S02]  /*9470*/  HADD2.F32 R65, -RZ, R54.H0_H0 ;  /* 0x20000036ff417230 */ /* 0x000fc40000004100 */
[C---:B------:R-:W-:Y:S01]  /*9480*/  FMUL.FTZ R168, R55.reuse, R168 ;  /* 0x000000a837a87220 */ /* 0x040fe20000410000 */
[C---:B------:R-:W-:Y:S01]  /*9490*/  FMUL.FTZ R67, R46.reuse, R67 ;  /* 0x000000432e437220 */ /* 0x040fe20000410000 */
[----:B------:R-:W-:Y:S01]  /*94a0*/  FFMA.FTZ R42, R55, R170, -R42 ;  /* 0x000000aa372a7223 */ /* 0x000fe2000001082a */
[----:B------:R-:W-:Y:S01]  /*94b0*/  F2FP.F16.F32.PACK_AB R44, R47, R44 ;  /* 0x0000002c2f2c723e */ /* 0x000fe200000000ff */
[----:B------:R-:W-:Y:S01]  /*94c0*/  FFMA.FTZ R168, R59, R170, R168 ;  /* 0x000000aa3ba87223 */ /* 0x000fe200000100a8 */
[-C--:B------:R-:W-:Y:S01]  /*94d0*/  FFMA.FTZ R69, R46, R65.reuse, -R69 ;  /* 0x000000412e457223 */ /* 0x080fe20000010845 */
[----:B------:R-:W-:Y:S01]  /*94e0*/  FFMA.FTZ R67, R48, R65, R67 ;  /* 0x0000004130437223 */ /* 0x000fe20000010043 */
[----:B------:R-:W-:-:S03]  /*94f0*/  IMAD.MOV.U32 R47, RZ, RZ, R58 ;  /* 0x000000ffff2f7224 */ /* 0x000fc600078e003a */
[----:B------:R-:W-:Y:S02]  /*9500*/  F2FP.F16.F32.PACK_AB R42, R69, R42 ;  /* 0x0000002a452a723e */ /* 0x000fe400000000ff */
[----:B------:R-:W-:-:S07]  /*9510*/  F2FP.F16.F32.PACK_AB R46, R67, R168 ;  /* 0x000000a8432e723e */ /* 0x000fce00000000ff */
.L_x_3736:
[----:B------:R-:W-:Y:S05]  /*9520*/  BSYNC B2 ;  /* 0x0000000000027941 */ /* 0x000fea0003800000 */
.L_x_3735:
        /* <DEDUP_REMOVED lines=10> */
.L_x_3734:
[----:B------:R-:W-:Y:S05]  /*95d0*/  BSYNC B1 ;  /* 0x0000000000017941 */ /* 0x000fea0003800000 */
.L_x_3733:
[----:B------:R-:W-:-:S13]  /*95e0*/  ISETP.NE.AND P3, PT, R33, RZ, PT ;  /* 0x000000ff2100720c */ /* 0x000fda0003f65270 */
[----:B------:R-:W-:Y:S05]  /*95f0*/  @!P3 BRA `(.L_x_3687) ;  /* 0x0000000800ccb947 */ /* 0x000fea0003800000 */
[----:B0---4-:R-:W2:Y:S01]  /*9600*/  LDL R40, [R1+0x10] ;  /* 0x0000100001287983 */ /* 0x011ea20000100800 */
[----:B------:R-:W-:Y:S01]  /*9610*/  SHF.R.U32.HI R43, RZ, 0x3, R208 ;  /* 0x00000003ff2b7819 */ /* 0x000fe200000116d0 */
[----:B------:R-:W-:Y:S01]  /*9620*/  BSSY B1, `(.L_x_3737) ;  /* 0x000006e000017945 */ /* 0x000fe20003800000 */
[----:B--2---:R-:W-:Y:S02]  /*9630*/  LOP3.LUT P5, RZ, R40, 0x1, RZ, 0xc0, !PT ;  /* 0x0000000128ff7812 */ /* 0x004fe400078ac0ff */
[----:B------:R-:W-:Y:S02]  /*9640*/  IADD3 R40, P3, P4, R116, R126, R27 ;  /* 0x0000007e74287210 */ /* 0x000fe40007c7e01b */
[----:B------:R-:W-:Y:S02]  /*9650*/  SEL R152, R132, R152, !P5 ;  /* 0x0000009884987207 */ /* 0x000fe40006800000 */
[----:B------:R-:W-:Y:S02]  /*9660*/  IADD3.X R41, R7, R52, R31, P3, P4 ;  /* 0x0000003407297210 */ /* 0x000fe40001fe841f */
[----:B---3--:R-:W-:-:S04]  /*9670*/  LEA R48, P3, R40, R124, 0x1 ;  /* 0x0000007c28307211 */ /* 0x008fc800078608ff */
[----:B------:R-:W-:Y:S02]  /*9680*/  LEA.HI.X R49, R40, R125, R41, 0x1, P3 ;  /* 0x0000007d28317211 */ /* 0x000fe400018f0c29 */
[----:B------:R-:W-:Y:S02]  /*9690*/  SHF.R.S32.HI R41, RZ, 0x1f, R152 ;  /* 0x0000001fff297819 */ /* 0x000fe40000011498 */
[----:B------:R-:W-:Y:S02]  /*96a0*/  ISETP.GE.AND P3, PT, R3, R121, PT ;  /* 0x000000790300720c */ /* 0x000fe40003f66270 */
[----:B------:R-:W-:-:S04]  /*96b0*/  LEA.HI R152, R41, R152, RZ, 0x4 ;  /* 0x0000009829987211 */ /* 0x000fc800078f20ff */
[----:B------:R-:W-:-:S04]  /*96c0*/  LEA.HI.SX32 R152, R152, R99, 0x1c ;  /* 0x0000006398987211 */ /* 0x000fc800078fe2ff */
[----:B------:R-:W-:Y:S01]  /*96d0*/  SHF.R.S32.HI R41, RZ, 0x1f, R152 ;  /* 0x0000001fff297819 */ /* 0x000fe20000011498 */
[----:B------:R-:W-:-:S03]  /*96e0*/  IMAD.SHL.U32 R51, R152, 0x8, RZ ;  /* 0x0000000898337824 */ /* 0x000fc600078e00ff */
[----:B------:R-:W-:Y:S02]  /*96f0*/  LEA.HI R41, R41, R152, RZ, 0x3 ;  /* 0x0000009829297211 */ /* 0x000fe400078f18ff */
[----:B------:R-:W-:Y:S02]  /*9700*/  LOP3.LUT R40, R208, 0x38, R51, 0xf8, !PT ;  /* 0x00000038d0287812 */ /* 0x000fe400078ef833 */
[----:B------:R-:W-:Y:S02]  /*9710*/  SHF.R.S32.HI R42, RZ, 0x3, R41 ;  /* 0x00000003ff2a7819 */ /* 0x000fe40000011429 */
[----:B------:R-:W-:-:S03]  /*9720*/  LOP3.LUT R40, R40, R43, RZ, 0x3c, !PT ;  /* 0x0000002b28287212 */ /* 0x000fc600078e3cff */
[----:B------:R-:W-:-:S04]  /*9730*/  IMAD R41, R42, 0x1c00, R215 ;  /* 0x00001c002a297824 */ /* 0x000fc800078e02d7 */
[----:B------:R-:W-:Y:S02]  /*9740*/  IMAD.IADD R40, R41, 0x1, R40 ;  /* 0x0000000129287824 */ /* 0x000fe400078e0228 */
[C---:B------:R-:W-:Y:S02]  /*9750*/  IMAD R41, R17.reuse, 0x5400, R141 ;  /* 0x0000540011297824 */ /* 0x040fe400078e028d */
[----:B------:R-:W-:Y:S02]  /*9760*/  IMAD R43, R17, 0x5400, R40 ;  /* 0x00005400112b7824 */ /* 0x000fe400078e0228 */
[----:B------:R-:W-:-:S03]  /*9770*/  IMAD R41, R41, 0x2, R16 ;  /* 0x0000000229297824 */ /* 0x000fc600078e0210 */
[----:B------:R-:W-:-:S03]  /*9780*/  LEA R44, R43, R16, 0x1 ;  /* 0x000000102b2c7211 */ /* 0x000fc600078e08ff */
[----:B------:R-:W0:Y:S04]  /*9790*/  LDS.128 R40, [R41+0x21400] ;  /* 0x0214000029287984 */ /* 0x000e280000000c00 */
[----:B------:R-:W2:Y:S01]  /*97a0*/  LDS.128 R44, [R44+0x21400] ;  /* 0x021400002c2c7984 */ /* 0x000ea20000000c00 */
[----:B------:R-:W-:Y:S05]  /*97b0*/  @P3 BRA `(.L_x_3738) ;  /* 0x0000000400503947 */ /* 0x000fea0003800000 */
[----:B------:R-:W-:Y:S01]  /*97c0*/  SHF.R.U64 R50, R60, 0x10, R61 ;  /* 0x000000103c327819 */ /* 0x000fe2000000123d */
[----:B--2---:R-:W-:Y:S01]  /*97d0*/  IMAD.MOV.U32 R56, RZ, RZ, R45 ;  /* 0x000000ffff387224 */ /* 0x004fe200078e002d */
[----:B------:R-:W-:Y:S01]  /*97e0*/  SHF.R.U32.HI R59, RZ, 0x10, R61 ;  /* 0x00000010ff3b7819 */ /* 0x000fe2000001163d */
[----:B------:R-:W-:Y:S01]  /*97f0*/  IMAD.MOV.U32 R57, RZ, RZ, R47 ;  /* 0x000000ffff397224 */ /* 0x000fe200078e002f */
[----:B------:R-:W-:Y:S01]  /*9800*/  SHF.R.U32.HI R61, RZ, 0x10, R73 ;  /* 0x00000010ff3d7819 */ /* 0x000fe20000011649 */
[----:B0-----:R-:W-:Y:S01]  /*9810*/  IMAD.MOV.U32 R45, RZ, RZ, R43 ;  /* 0x000000ffff2d7224 */ /* 0x001fe200078e002b */
[--C-:B------:R-:W-:Y:S01]  /*9820*/  SHF.R.U64 R53, R62, 0x10, R63.reuse ;  /* 0x000000103e357819 */ /* 0x100fe2000000123f */
[--C-:B------:R-:W-:Y:S01]  /*9830*/  HADD2.F32 R47, -RZ, R56.reuse.H0_H0 ;  /* 0x20000038ff2f7230 */ /* 0x100fe20000004100 */
[----:B------:R-:W-:Y:S01]  /*9840*/  SHF.R.U32.HI R62, RZ, 0x10, R63 ;  /* 0x00000010ff3e7819 */ /* 0x000fe2000001163f */
[----:B------:R-:W-:Y:S01]  /*9850*/  HADD2.F32 R58, -RZ, R56.H1_H1 ;  /* 0x30000038ff3a7230 */ /* 0x000fe20000004100 */
[--C-:B------:R-:W-:Y:S01]  /*9860*/  SHF.R.U64 R55, R74, 0x10, R75.reuse ;  /* 0x000000104a377819 */ /* 0x100fe2000000124b */
[----:B------:R-:W-:Y:S01]  /*9870*/  HADD2.F32 R61, -RZ, R61.H0_H0 ;  /* 0x2000003dff3d7230 */ /* 0x000fe20000004100 */
[----:B------:R-:W-:Y:S01]  /*9880*/  SHF.R.U32.HI R74, RZ, 0x10, R75 ;  /* 0x00000010ff4a7819 */ /* 0x000fe2000001164b */
[----:B------:R-:W-:Y:S01]  /*9890*/  HADD2.F32 R56, -RZ, R41.H1_H1 ;  /* 0x30000029ff387230 */ /* 0x000fe20000004100 */
[----:B------:R-:W-:Y:S01]  /*98a0*/  SHF.R.U64 R54, R72, 0x10, R73 ;  /* 0x0000001048367819 */ /* 0x000fe20000001249 */
[----:B------:R-:W-:-:S02]  /*98b0*/  HADD2.F32 R64, -RZ, R160.H1_H1 ;  /* 0x300000a0ff407230 */ /* 0x000fc40000004100 */
[-C--:B------:R-:W-:Y:S01]  /*98c0*/  FMUL.FTZ R63, R58, R61.reuse ;  /* 0x0000003d3a3f7220 */ /* 0x080fe20000410000 */
[----:B------:R-:W-:Y:S02]  /*98d0*/  HADD2.F32 R43, -RZ, R41.H0_H0 ;  /* 0x20000029ff2b7230 */ /* 0x000fe40000004100 */
[----:B------:R-:W-:Y:S01]  /*98e0*/  FMUL.FTZ R61, R56, R61 ;  /* 0x0000003d383d7220 */ /* 0x000fe20000410000 */
[----:B------:R-:W-:Y:S02]  /*98f0*/  HADD2.F32 R59, -RZ, R59.H0_H0 ;  /* 0x2000003bff3b7230 */ /* 0x000fe40000004100 */
[-C--:B------:R-:W-:Y:S01]  /*9900*/  FMUL.FTZ R66, R47, R64.reuse ;  /* 0x000000402f427220 */ /* 0x080fe20000410000 */
[----:B------:R-:W-:Y:S02]  /*9910*/  HADD2.F32 R60, -RZ, R158.H1_H1 ;  /* 0x3000009eff3c7230 */ /* 0x000fe40000004100 */
[----:B------:R-:W-:Y:S01]  /*9920*/  FMUL.FTZ R64, R43, R64 ;  /* 0x000000402b407220 */ /* 0x000fe20000410000 */
[----:B------:R-:W-:-:S02]  /*9930*/  HADD2.F32 R74, -RZ, R74.H0_H0 ;  /* 0x2000004aff4a7230 */ /* 0x000fc40000004100 */
[-C--:B------:R-:W-:Y:S01]  /*9940*/  FFMA.FTZ R56, R56, R59.reuse, -R63 ;  /* 0x0000003b38387223 */ /* 0x080fe2000001083f */
[----:B------:R-:W-:Y:S01]  /*9950*/  FFMA.FTZ R58, R58, R59, R61 ;  /* 0x0000003b3a3a7223 */ /* 0x000fe2000001003d */
[-C--:B------:R-:W-:Y:S01]  /*9960*/  FFMA.FTZ R41, R43, R60.reuse, -R66 ;  /* 0x0000003c2b297223 */ /* 0x080fe20000010842 */
[--C-:B------:R-:W-:Y:S02]  /*9970*/  HADD2.F32 R59, -RZ, R57.reuse.H0_H0 ;  /* 0x20000039ff3b7230 */ /* 0x100fe40000004100 */
[----:B------:R-:W-:Y:S01]  /*9980*/  FFMA.FTZ R43, R47, R60, R64 ;  /* 0x0000003c2f2b7223 */ /* 0x000fe20000010040 */
[----:B------:R-:W-:Y:S02]  /*9990*/  HADD2.F32 R57, -RZ, R57.H1_H1 ;  /* 0x30000039ff397230 */ /* 0x000fe40000004100 */
[----:B------:R-:W-:Y:S01]  /*99a0*/  HADD2.F32 R60, -RZ, R45.H1_H1 ;  /* 0x3000002dff3c7230 */ /* 0x000fe20000004100 */
[----:B------:R-:W-:Y:S01]  /*99b0*/  F2FP.F16.F32.PACK_AB R41, R56, R41 ;  /* 0x000000293829723e */ /* 0x000fe200000000ff */
[----:B------:R-:W-:-:S02]  /*99c0*/  HADD2.F32 R62, -RZ, R62.H0_H0 ;  /* 0x2000003eff3e7230 */ /* 0x000fc40000004100 */
[CC--:B------:R-:W-:Y:S01]  /*99d0*/  FMUL.FTZ R61, R57.reuse, R74.reuse ;  /* 0x0000004a393d7220 */ /* 0x0c0fe20000410000 */
[----:B------:R-:W-:Y:S02]  /*99e0*/  HADD2.F32 R66, -RZ, R159.H1_H1 ;  /* 0x3000009fff427230 */ /* 0x000fe40000004100 */
[C---:B------:R-:W-:Y:S01]  /*99f0*/  FMUL.FTZ R74, R60.reuse, R74 ;  /* 0x0000004a3c4a7220 */ /* 0x040fe20000410000 */
[----:B------:R-:W-:Y:S02]  /*9a00*/  HADD2.F32 R47, -RZ, R45.H0_H0 ;  /* 0x2000002dff2f7230 */ /* 0x000fe40000004100 */
[-C--:B------:R-:W-:Y:S01]  /*9a10*/  FFMA.FTZ R60, R60, R62.reuse, -R61 ;  /* 0x0000003e3c3c7223 */ /* 0x080fe2000001083d */
[----:B------:R-:W-:Y:S02]  /*9a20*/  HADD2.F32 R64, -RZ, R157.H1_H1 ;  /* 0x3000009dff407230 */ /* 0x000fe40000004100 */
[----:B------:R-:W-:Y:S01]  /*9a30*/  FFMA.FTZ R62, R57, R62, R74 ;  /* 0x0000003e393e7223 */ /* 0x000fe2000001004a */
[----:B------:R-:W-:Y:S01]  /*9a40*/  FMUL.FTZ R68, R59, R66 ;  /* 0x000000423b447220 */ /* 0x000fe20000410000 */
[----:B------:R-:W-:-:S02]  /*9a50*/  HADD2.F32 R61, -RZ, R54.H0_H0 ;  /* 0x20000036ff3d7230 */ /* 0x000fc40000004100 */
[C---:B------:R-:W-:Y:S01]  /*9a60*/  FMUL.FTZ R66, R47.reuse, R66 ;  /* 0x000000422f427220 */ /* 0x040fe20000410000 */
[----:B------:R-:W-:Y:S02]  /*9a70*/  HADD2.F32 R57, -RZ, R44.H0_H0 ;  /* 0x2000002cff397230 */ /* 0x000fe40000004100 */
[-C--:B------:R-:W-:Y:S01]  /*9a80*/  FFMA.FTZ R45, R47, R64.reuse, -R68 ;  /* 0x000000402f2d7223 */ /* 0x080fe20000010844 */
[----:B------:R-:W-:Y:S02]  /*9a90*/  HADD2.F32 R54, -RZ, R40.H0_H0 ;  /* 0x20000028ff367230 */ /* 0x000fe40000004100 */
[----:B------:R-:W-:Y:S01]  /*9aa0*/  FFMA.FTZ R47, R59, R64, R66 ;  /* 0x000000403b2f7223 */ /* 0x000fe20000010042 */
[----:B------:R-:W-:Y:S02]  /*9ab0*/  HADD2.F32 R44, -RZ, R44.H1_H1 ;  /* 0x3000002cff2c7230 */ /* 0x000fe40000004100 */
[----:B------:R-:W-:Y:S01]  /*9ac0*/  HADD2.F32 R40, -RZ, R40.H1_H1 ;  /* 0x30000028ff287230 */ /* 0x000fe20000004100 */
[----:B------:R-:W-:Y:S01]  /*9ad0*/  F2FP.F16.F32.PACK_AB R60, R60, R45 ;  /* 0x0000002d3c3c723e */ /* 0x000fe200000000ff */
[----:B------:R-:W-:-:S02]  /*9ae0*/  HADD2.F32 R59, -RZ, R50.H0_H0 ;  /* 0x20000032ff3b7230 */ /* 0x000fc40000004100 */
[-C--:B------:R-:W-:Y:S01]  /*9af0*/  FMUL.FTZ R65, R44, R61.reuse ;  /* 0x0000003d2c417220 */ /* 0x080fe20000410000 */
[----:B------:R-:W-:Y:S02]  /*9b00*/  HADD2.F32 R160, -RZ, R160.H0_H0 ;  /* 0x200000a0ffa07230 */ /* 0x000fe40000004100 */
[C---:B------:R-:W-:Y:S01]  /*9b10*/  FMUL.FTZ R61, R40.reuse, R61 ;  /* 0x0000003d283d7220 */ /* 0x040fe20000410000 */
[----:B------:R-:W-:Y:S02]  /*9b20*/  HADD2.F32 R158, -RZ, R158.H0_H0 ;  /* 0x2000009eff9e7230 */ /* 0x000fe40000004100 */
[-C--:B------:R-:W-:Y:S01]  /*9b30*/  FFMA.FTZ R50, R40, R59.reuse, -R65 ;  /* 0x0000003b28327223 */ /* 0x080fe20000010841 */
[----:B------:R-:W-:Y:S02]  /*9b40*/  HADD2.F32 R159, -RZ, R159.H0_H0 ;  /* 0x2000009fff9f7230 */ /* 0x000fe40000004100 */
        /* <DEDUP_REMOVED lines=23> */
[----:B------:R-:W-:-:S02]  /*9cc0*/  F2FP.F16.F32.PACK_AB R40, R50, R63 ;  /* 0x0000003f3228723e */ /* 0x000fc400000000ff */
[----:B------:R-:W-:Y:S02]  /*9cd0*/  F2FP.F16.F32.PACK_AB R44, R61, R160 ;  /* 0x000000a03d2c723e */ /* 0x000fe400000000ff */
[----:B------:R-:W-:Y:S02]  /*9ce0*/  F2FP.F16.F32.PACK_AB R42, R42, R57 ;  /* 0x000000392a2a723e */ /* 0x000fe400000000ff */
[----:B------:R-:W-:-:S07]  /*9cf0*/  F2FP.F16.F32.PACK_AB R46, R46, R159 ;  /* 0x0000009f2e2e723e */ /* 0x000fce00000000ff */
.L_x_3738:
[----:B------:R-:W-:Y:S05]  /*9d00*/  BSYNC B1 ;  /* 0x0000000000017941 */ /* 0x000fea0003800000 */
.L_x_3737:
[----:B0-----:R0:W-:Y:S01]  /*9d10*/  STG.E.128 desc[UR60][R48.64], R40 ;  /* 0x0000002830007986 */ /* 0x0011e2000c101d3c */
[----:B------:R-:W-:-:S13]  /*9d20*/  ISETP.GE.AND P3, PT, R51, R148, PT ;  /* 0x000000943300720c */ /* 0x000fda0003f66270 */
[----:B------:R-:W-:Y:S05]  /*9d30*/  @P3 BRA `(.L_x_3687) ;  /* 0x0000000000fc3947 */ /* 0x000fea0003800000 */
[--C-:B0-----:R-:W-:Y:S02]  /*9d40*/  SHF.R.S32.HI R40, RZ, 0x1f, R51.reuse ;  /* 0x0000001fff287819 */ /* 0x101fe40000011433 */
[----:B------:R-:W-:-:S04]  /*9d50*/  IADD3 R51, P3, P4, R116, R126, R51 ;  /* 0x0000007e74337210 */ /* 0x000fc80007c7e033 */
[----:B------:R-:W-:Y:S02]  /*9d60*/  IADD3.X R52, R7, R52, R40, P3, P4 ;  /* 0x0000003407347210 */ /* 0x000fe40001fe8428 */
[----:B------:R-:W-:-:S04]  /*9d70*/  LEA R124, P3, R51, R124, 0x1 ;  /* 0x0000007c337c7211 */ /* 0x000fc800078608ff */
[----:B------:R-:W-:-:S05]  /*9d80*/  LEA.HI.X R125, R51, R125, R52, 0x1, P3 ;  /* 0x0000007d337d7211 */ /* 0x000fca00018f0c34 */
[----:B--2---:R0:W-:Y:S01]  /*9d90*/  STG.E.128 desc[UR60][R124.64], R44 ;  /* 0x0000002c7c007986 */ /* 0x0041e2000c101d3c */
[----:B------:R-:W-:Y:S05]  /*9da0*/  BRA `(.L_x_3687) ;  /* 0x0000000000e07947 */ /* 0x000fea0003800000 */
.L_x_3654:
[----:B------:R-:W2:Y:S02]  /*9db0*/  LDL R40, [R1+0x1c] ;  /* 0x00001c0001287983 */ /* 0x000ea40000100800 */
[----:B--2---:R-:W-:-:S13]  /*9dc0*/  R2UR UR4, R40 ;  /* 0x00000000280472ca */ /* 0x004fda00000e0000 */
[----:B------:R-:W-:-:S06]  /*9dd0*/  UISETP.NE.AND UP0, UPT, UR4, 0x3, UPT ;  /* 0x000000030400788c */ /* 0x000fcc000bf05270 */
[----:B------:R-:W-:-:S13]  /*9de0*/  PLOP3.LUT P2, PT, PT, PT, UP0, 0x80, 0x0 ;  /* 0x000000000000781c */ /* 0x000fda0003f4f008 */
[----:B------:R-:W-:Y:S05]  /*9df0*/  @!P2 BRA `(.L_x_3739) ;  /* 0x000000000004a947 */ /* 0x000fea0003800000 */
[----:B------:R-:W-:Y:S01]  /*9e00*/  BPT.TRAP 0x1 ;  /* 0x000000040000795c */ /* 0x000fe20000300000 */
.L_x_3739:
[----:B------:R-:W-:Y:S01]  /*9e10*/  LEA R97, R17, R16, 0x3 ;  /* 0x0000001011617211 */ /* 0x000fe200078e18ff */
[----:B------:R-:W-:Y:S01]  /*9e20*/  IMAD R96, R24, -0x70, R2 ;  /* 0xffffff9018607824 */ /* 0x000fe200078e0202 */
[----:B------:R-:W-:Y:S01]  /*9e30*/  SHF.L.U32 R98, R205, 0x1f, RZ ;  /* 0x0000001fcd627819 */ /* 0x000fe200000006ff */
[----:B------:R-:W-:Y:S03]  /*9e40*/  BSSY B1, `(.L_x_3740) ;  /* 0x0000004000017945 */ /* 0x000fe60003800000 */
[----:B------:R-:W1:Y:S01]  /*9e50*/  SYNCS.PHASECHK.TRANS64.TRYWAIT P3, [R97+URZ+0x36890], R98 ;  /* 0x03689062610075a7 */ /* 0x000e62000806017f */
[----:B------:R-:W-:Y:S01]  /*9e60*/  VIMNMX R96, R96, 0x70, PT ;  /* 0x0000007060607848 */ /* 0x000fe20003fe0100 */
[----:B-1----:R-:W-:Y:S06]  /*9e70*/  @!P3 BRA `(.L_x_3741) ;  /* 0x000001e8006cb947 */ /* 0x002fec0003800000 */
.L_x_4027:
[----:B------:R-:W-:Y:S05]  /*9e80*/  BSYNC B1 ;  /* 0x0000000000017941 */ /* 0x000fea0003800000 */
.L_x_3740:
[----:B------:R-:W-:Y:S01]  /*9e90*/  ISETP.GE.AND P3, PT, R204, R96, PT ;  /* 0x00000060cc00720c */ /* 0x000fe20003f66270 */
[----:B------:R-:W-:-:S12]  /*9ea0*/  BSSY B1, `(.L_x_3742) ;  /* 0x0000014000017945 */ /* 0x000fd80003800000 */
[----:B------:R-:W-:Y:S05]  /*9eb0*/  @P3 BRA `(.L_x_3743) ;  /* 0x0000000000483947 */ /* 0x000fea0003800000 */
[----:B------:R-:W-:-:S13]  /*9ec0*/  ISETP.NE.AND P3, PT, R28, RZ, PT ;  /* 0x000000ff1c00720c */ /* 0x000fda0003f65270 */
[----:B0-----:R-:W0:Y:S04]  /*9ed0*/  @P3 LDS.128 R40, [R38+0x21000] ;  /* 0x0210000026283984 */ /* 0x001e280000000c00 */
[----:B0-----:R-:W-:Y:S01]  /*9ee0*/  @P3 STG.E.128 desc[UR60][R46.64], R40 ;  /* 0x000000282e003986 */ /* 0x001fe2000c101d3c */
[----:B------:R-:W-:-:S13]  /*9ef0*/  ISETP.NE.AND P3, PT, R32, RZ, PT ;  /* 0x000000ff2000720c */ /* 0x000fda0003f65270 */
[----:B------:R-:W0:Y:S04]  /*9f00*/  @P3 LDS.128 R40, [R39+0x21000] ;  /* 0x0210000027283984 */ /* 0x000e280000000c00 */
        /* <DEDUP_REMOVED lines=12> */
[----:B0-----:R2:W-:Y:S02]  /*9fd0*/  @P3 STG.E.128 desc[UR60][R46.64+0x140], R40 ;  /* 0x000140282e003986 */ /* 0x0015e4000c101d3c */
.L_x_3743:
[----:B------:R-:W-:Y:S05]  /*9fe0*/  BSYNC B1 ;  /* 0x0000000000017941 */ /* 0x000fea0003800000 */
.L_x_3742:
[----:B------:R-:W-:-:S13]  /*9ff0*/  ISETP.GE.AND P3, PT, R227, R96, PT ;  /* 0x00000060e300720c */ /* 0x000fda0003f66270 */
[----:B------:R-:W-:Y:S05]  /*a000*/  @P3 BRA `(.L_x_3687) ;  /* 0x0000000000483947 */ /* 0x000fea0003800000 */
[----:B------:R-:W-:-:S13]  /*a010*/  ISETP.NE.AND P3, PT, R28, RZ, PT ;  /* 0x000000ff1c00720c */ /* 0x000fda0003f65270 */
[----:B0-2---:R-:W0:Y:S04]  /*a020*/  @P3 LDS.128 R40, [R38+0x23000] ;  /* 0x0230000026283984 */ /* 0x005e280000000c00 */
        /* <DEDUP_REMOVED lines=16> */
.L_x_3687:
[----:B------:R-:W-:Y:S05]  /*a130*/  BSYNC B0 ;  /* 0x0000000000007941 */ /* 0x000fea0003800000 */
.L_x_3653:
        /* <DEDUP_REMOVED lines=17> */
.L_x_3745:
[----:B------:R-:W-:Y:S05]  /*a250*/  BSYNC B0 ;  /* 0x0000000000007941 */ /* 0x000fea0003800000 */
.L_x_3744:
[----:B------:R-:W1:Y:S01]  /*a260*/  SYNCS.PHASECHK.TRANS64.TRYWAIT P2, [R97+URZ+0x368b0], R98 ;  /* 0x0368b062610075a7 */ /* 0x000e62000804017f */
[----:B------:R-:W-:Y:S01]  /*a270*/  ULDC.64 UR6, c[0x0][0x328] ;  /* 0x0000ca0000067ab9 */ /* 0x000fe20000000a00 */
[----:B------:R-:W-:Y:S01]  /*a280*/  ULDC.64 UR4, c[0x0][0x318] ;  /* 0x0000c60000047ab9 */ /* 0x000fe20000000a00 */
[----:B------:R-:W-:Y:S01]  /*a290*/  IMAD.U32 R41, RZ, RZ, UR6 ;  /* 0x00000006ff297e24 */ /* 0x000fe2000f8e00ff */
[----:B------:R-:W-:Y:S01]  /*a2a0*/  BSSY B0, `(.L_x_3746) ;  /* 0x000000a000007945 */ /* 0x000fe20003800000 */
[----:B0-----:R-:W-:Y:S02]  /*a2b0*/  IMAD.U32 R40, RZ, RZ, UR7 ;  /* 0x00000007ff287e24 */ /* 0x001fe4000f8e00ff */
[----:B------:R-:W-:Y:S01]  /*a2c0*/  IMAD.WIDE R44, R24, 0x70, R122 ;  /* 0x00000070182c7825 */ /* 0x000fe200078e027a */
[----:B------:R0:W-:Y:S04]  /*a2d0*/  STL [R1+0x18], R41 ;  /* 0x0000182901007387 */ /* 0x0001e80000100800 */
[----:B------:R2:W-:Y:S01]  /*a2e0*/  STL [R1+0x14], R40 ;  /* 0x0000142801007387 */ /* 0x0005e20000100800 */
[----:B0-----:R-:W-:Y:S01]  /*a2f0*/  IMAD.U32 R41, RZ, RZ, UR4 ;  /* 0x00000004ff297e24 */ /* 0x001fe2000f8e00ff */
[----:B--2---:R-:W-:-:S05]  /*a300*/  MOV R40, UR5 ;  /* 0x0000000500287c02 */ /* 0x004fca0008000f00 */
[----:B------:R0:W-:Y:S04]  /*a310*/  STL [R1+0x8], R40 ;  /* 0x0000082801007387 */ /* 0x0001e80000100800 */
[----:B------:R0:W-:Y:S01]  /*a320*/  STL [R1+0xc], R41 ;  /* 0x00000c2901007387 */ /* 0x0001e20000100800 */
[----:B-1----:R-:W-:Y:S05]  /*a330*/  @!P2 BRA `(.L_x_3747) ;  /* 0x000001e40050a947 */ /* 0x002fea0003800000 */
.L_x_4028:
[----:B------:R-:W-:Y:S05]  /*a340*/  BSYNC B0 ;  /* 0x0000000000007941 */ /* 0x000fea0003800000 */
.L_x_3746:
[----:B------:R2:W5:Y:S04]  /*a350*/  LDL R51, [R1+0x18] ;  /* 0x0000180001337983 */ /* 0x0005680000100800 */
[----:B------:R2:W5:Y:S04]  /*a360*/  LDL R50, [R1+0x14] ;  /* 0x0000140001327983 */ /* 0x0005680000100800 */
[----:B------:R2:W5:Y:S04]  /*a370*/  LDL R49, [R1+0xc] ;  /* 0x00000c0001317983 */ /* 0x0005680000100800 */
[----:B------:R2:W5:Y:S01]  /*a380*/  LDL R48, [R1+0x8] ;  /* 0x0000080001307983 */ /* 0x0005620000100800 */
[----:B------:R-:W-:Y:S01]  /*a390*/  ISETP.GE.AND P2, PT, R204, R96, PT ;  /* 0x00000060cc00720c */ /* 0x000fe20003f46270 */
[----:B------:R-:W-:-:S12]  /*a3a0*/  BSSY B0, `(.L_x_3748) ;  /* 0x0000021000007945 */ /* 0x000fd80003800000 */
[----:B--2---:R-:W-:Y:S05]  /*a3b0*/  @P2 BRA `(.L_x_3749) ;  /* 0x00000000007c2947 */ /* 0x004fea0003800000 */
[----:B-----5:R-:W-:Y:S01]  /*a3c0*/  R2UR UR7, R51 ;  /* 0x00000000330772ca */ /* 0x020fe200000e0000 */
[----:B0-----:R-:W-:Y:S01]  /*a3d0*/  IMAD.MOV.U32 R40, RZ, RZ, R114 ;  /* 0x000000ffff287224 */ /* 0x001fe200078e0072 */
[----:B------:R-:W-:Y:S01]  /*a3e0*/  R2UR UR4, R50 ;  /* 0x00000000320472ca */ /* 0x000fe200000e0000 */
[----:B------:R-:W-:Y:S01]  /*a3f0*/  IMAD.MOV.U32 R41, RZ, RZ, R37 ;  /* 0x000000ffff297224 */ /* 0x000fe200078e0025 */
[----:B------:R-:W-:Y:S02]  /*a400*/  R2UR UR6, R49 ;  /* 0x00000000310672ca */ /* 0x000fe400000e0000 */
[----:B------:R-:W-:-:S07]  /*a410*/  R2UR UR5, R48 ;  /* 0x00000000300572ca */ /* 0x000fce00000e0000 */
[----:B------:R-:W-:Y:S02]  /*a420*/  IMAD R43, R45, UR7, RZ ;  /* 0x000000072d2b7c24 */ /* 0x000fe4000f8e02ff */
[----:B------:R-:W-:-:S04]  /*a430*/  IMAD.WIDE.U32 R40, R44, UR7, R40 ;  /* 0x000000072c287c25 */ /* 0x000fc8000f8e0028 */
[----:B------:R-:W-:Y:S01]  /*a440*/  IMAD R43, R44, UR4, R43 ;  /* 0x000000042c2b7c24 */ /* 0x000fe2000f8e022b */
[----:B------:R-:W-:Y:S01]  /*a450*/  LEA R46, P2, R40, UR6, 0x1 ;  /* 0x00000006282e7c11 */ /* 0x000fe2000f8408ff */
[----:B------:R-:W-:Y:S02]  /*a460*/  ULDC UR4, c[0x0][0x2f4] ;  /* 0x0000bd0000047ab9 */ /* 0x000fe40000000800 */
[----:B------:R-:W-:-:S05]  /*a470*/  IMAD.IADD R41, R41, 0x1, R43 ;  /* 0x0000000129297824 */ /* 0x000fca00078e022b */
[----:B------:R-:W-:Y:S02]  /*a480*/  LEA.HI.X R47, R40, UR5, R41, 0x1, P2 ;  /* 0x00000005282f7c11 */ /* 0x000fe400090f0c29 */
[----:B------:R-:W-:-:S13]  /*a490*/  ISETP.GE.AND P2, PT, R18, UR4, PT ;  /* 0x0000000412007c0c */ /* 0x000fda000bf46270 */
[----:B------:R-:W0:Y:S04]  /*a4a0*/  @!P2 LDS.128 R40, [R38] ;  /* 0x000000002628a984 */ /* 0x000e280000000c00 */
[----:B0-----:R-:W-:Y:S01]  /*a4b0*/  @!P2 STG.E.128 desc[UR60][R46.64], R40 ;  /* 0x000000282e00a986 */ /* 0x001fe2000c101d3c */
[----:B------:R-:W-:-:S13]  /*a4c0*/  ISETP.GE.AND P2, PT, R0, UR4, PT ;  /* 0x0000000400007c0c */ /* 0x000fda000bf46270 */
[----:B------:R-:W0:Y:S04]  /*a4d0*/  @!P2 LDS.128 R40, [R39] ;  /* 0x000000002728a984 */ /* 0x000e280000000c00 */
[----:B0-----:R-:W-:Y:S01]  /*a4e0*/  @!P2 STG.E.128 desc[UR60][R46.64+0x40], R40 ;  /* 0x000040282e00a986 */ /* 0x001fe2000c101d3c */
[----:B------:R-:W-:-:S13]  /*a4f0*/  ISETP.GE.AND P2, PT, R3, UR4, PT ;  /* 0x0000000403007c0c */ /* 0x000fda000bf46270 */
[----:B------:R-:W0:Y:S04]  /*a500*/  @!P2 LDS.128 R40, [R38+0x3800] ;  /* 0x003800002628a984 */ /* 0x000e280000000c00 */
        /* <DEDUP_REMOVED lines=9> */
[----:B0-----:R2:W-:Y:S02]  /*a5a0*/  @!P2 STG.E.128 desc[UR60][R46.64+0x140], R40 ;  /* 0x000140282e00a986 */ /* 0x0015e4000c101d3c */
.L_x_3749:
[----:B------:R-:W-:Y:S05]  /*a5b0*/  BSYNC B0 ;  /* 0x0000000000007941 */ /* 0x000fea0003800000 */
.L_x_3748:
[----:B------:R-:W-:Y:S01]  /*a5c0*/  ISETP.GE.AND P2, PT, R227, R96, PT ;  /* 0x00000060e300720c */ /* 0x000fe20003f46270 */
[----:B------:R-:W-:-:S12]  /*a5d0*/  BSSY B0, `(.L_x_3750) ;  /* 0x0000023000007945 */ /* 0x000fd80003800000 */
[----:B------:R-:W-:Y:S05]  /*a5e0*/  @P2 BRA `(.L_x_3751) ;  /* 0x0000000000842947 */ /* 0x000fea0003800000 */
[----:B-----5:R-:W-:Y:S01]  /*a5f0*/  R2UR UR7, R51 ;  /* 0x00000000330772ca */ /* 0x020fe200000e0000 */
[----:B0-2---:R-:W-:Y:S01]  /*a600*/  IMAD.MOV.U32 R41, RZ, RZ, R37 ;  /* 0x000000ffff297224 */ /* 0x005fe200078e0025 */
[----:B------:R-:W-:Y:S02]  /*a610*/  R2UR UR4, R50 ;  /* 0x00000000320472ca */ /* 0x000fe400000e0000 */
[----:B------:R-:W-:Y:S02]  /*a620*/  IADD3 R43, P2, R44, 0x40, RZ ;  /* 0x000000402c2b7810 */ /* 0x000fe40007f5e0ff */
[----:B------:R-:W-:Y:S02]  /*a630*/  R2UR UR6, R49 ;  /* 0x00000000310672ca */ /* 0x000fe400000e0000 */
[----:B------:R-:W-:Y:S01]  /*a640*/  MOV R40, R114 ;  /* 0x0000007200287202 */ /* 0x000fe20000000f00 */
[----:B------:R-:W-:Y:S01]  /*a650*/  IMAD.X R44, RZ, RZ, R45, P2 ;  /* 0x000000ffff2c7224 */ /* 0x000fe200010e062d */
[----:B------:R-:W-:-:S03]  /*a660*/  R2UR UR5, R48 ;  /* 0x00000000300572ca */ /* 0x000fc600000e0000 */
        /* <DEDUP_REMOVED lines=25> */
.L_x_3751:
[----:B------:R-:W-:Y:S05]  /*a800*/  BSYNC B0 ;  /* 0x0000000000007941 */ /* 0x000fea0003800000 */
.L_x_3750:
[----:B------:R-:W4:Y:S01]  /*a810*/  LDL R38, [R1+0x10] ;  /* 0x0000100001267983 */ /* 0x000f220000100800 */
[----:B------:R-:W-:Y:S02]  /*a820*/  VIADD R17, R17, 0x1 ;  /* 0x0000000111117836 */ /* 0x000fe40000000000 */
[----:B-1----:R-:W-:Y:S01]  /*a830*/  @!P3 VIADD R97, R97, 0x368c0 ;  /* 0x000368c06161b836 */ /* 0x002fe20000000000 */
[----:B------:R-:W-:Y:S01]  /*a840*/  @!PT LDS RZ, [RZ] ;  /* 0x00000000fffff984 */ /* 0x000fe20000000800 */
[----:B------:R-:W-:Y:S01]  /*a850*/  @!PT LDS RZ, [RZ] ;  /* 0x00000000fffff984 */ /* 0x000fe20000000800 */
[----:B------:R-:W-:Y:S01]  /*a860*/  @!PT LDS RZ, [RZ] ;  /* 0x00000000fffff984 */ /* 0x000fe20000000800 */
[----:B------:R-:W-:Y:S01]  /*a870*/  @!PT LDS RZ, [RZ] ;  /* 0x00000000fffff984 */ /* 0x000fe20000000800 */
[----:B------:R1:W-:Y:S06]  /*a880*/  MEMBAR.ALL.CTA ;  /* 0x0000000000007992 */ /* 0x0003ec0000008000 */
[----:B-1----:R-:W1:Y:S02]  /*a890*/  FENCE.VIEW.ASYNC.S ;  /* 0x00000000000073c6 */ /* 0x002e640000000000 */
[----:B-1----:R1:W-:Y:S01]  /*a8a0*/  BAR.SYNC.DEFER_BLOCKING R179, 0x80 ;  /* 0x000200b30000751d */ /* 0x0023e20000010000 */
[----:B------:R-:W-:-:S02]  /*a8b0*/  ISETP.NE.AND P2, PT, R17, 0x2, PT ;  /* 0x000000021100780c */ /* 0x000fc40003f45270 */
[----:B------:R-:W-:Y:S02]  /*a8c0*/  @!P3 PRMT R97, RZ, 0x654, R97 ;  /* 0x00000654ff61b816 */ /* 0x000fe40000000061 */
[----:B------:R-:W-:Y:S02]  /*a8d0*/  SEL R17, R17, RZ, P2 ;  /* 0x000000ff11117207 */ /* 0x000fe40001000000 */
[----:B------:R1:W-:Y:S01]  /*a8e0*/  @!P3 SYNCS.ARRIVE.TRANS64.RED.A1T0 RZ, [R97+URZ], RZ ;  /* 0x000000ff61ffb9a7 */ /* 0x0003e2000810043f */
[----:B----4-:R-:W-:Y:S02]  /*a8f0*/  LOP3.LUT P4, RZ, R38, 0x2, RZ, 0xc0, !PT ;  /* 0x0000000226ff7812 */ /* 0x010fe4000788c0ff */
[----:B------:R-:W-:Y:S02]  /*a900*/  SEL R38, RZ, 0x1, P2 ;  /* 0x00000001ff267807 */ /* 0x000fe40001000000 */
[----:B------:R-:W-:Y:S02]  /*a910*/  PLOP3.LUT P2, PT, PT, PT, PT, 0x8, 0x0 ;  /* 0x000000000000781c */ /* 0x000fe40003f4e170 */
[----:B------:R-:W-:-:S07]  /*a920*/  LOP3.LUT R205, R205, R38, RZ, 0x3c, !PT ;  /* 0x00000026cdcd7212 */ /* 0x000fce00078e3cff */
[----:B-1----:R-:W-:Y:S05]  /*a930*/  @P4 BRA `(.L_x_3752) ;  /* 0xffffff8000544947 */ /* 0x002fea000383ffff */
.L_x_3648:
[----:B------:R-:W-:Y:S01]  /*a940*/  BSSY B0, `(.L_x_3753) ;  /* 0x0000005000007945 */ /* 0x000fe20003800000 */
[----:B------:R-:W-:-:S03]  /*a950*/  MOV R3, RZ ;  /* 0x000000ff00037202 */ /* 0x000fc60000000f00 */
[----:B------:R-:W-:Y:S05]  /*a960*/  @P2 BRA `(.L_x_3754) ;  /* 0x0000000000082947 */ /* 0x000fea0003800000 */
[----:B------:R-:W4:Y:S02]  /*a970*/  FENCE.VIEW.ASYNC.G ;  /* 0x00000000000073c6 */ /* 0x000f240000000100 */
[----:B----4-:R-:W-:Y:S06]  /*a980*/  BAR.ARV 0xc, 0x180 ;  /* 0x0306000000007b1d */ /* 0x010fec0000002000 */
.L_x_3754:
[----:B------:R-:W-:Y:S05]  /*a990*/  BSYNC B0 ;  /* 0x0000000000007941 */ /* 0x000fea0003800000 */
.L_x_3753:
[----:B------:R-:W4:Y:S01]  /*a9a0*/  LDL R0, [R1+0x10] ;  /* 0x0000100001007983 */ /* 0x000f220000100800 */
[----:B------:R-:W-:Y:S01]  /*a9b0*/  BSSY B0, `(.L_x_3755) ;  /* 0x0000020000007945 */ /* 0x000fe20003800000 */
[----:B----4-:R-:W-:-:S13]  /*a9c0*/  LOP3.LUT P0, RZ, R0, 0x8, RZ, 0xc0, !PT ;  /* 0x0000000800ff7812 */ /* 0x010fda000780c0ff */
[----:B------:R-:W-:Y:S05]  /*a9d0*/  @!P0 BRA `(.L_x_3756) ;  /* 0x0000000000748947 */ /* 0x000fea0003800000 */
[----:B------:R-:W-:Y:S01]  /*a9e0*/  ISETP.NE.AND P0, PT, R222, RZ, PT ;  /* 0x000000ffde00720c */ /* 0x000fe20003f05270 */
[----:B------:R-:W-:-:S03]  /*a9f0*/  ULDC UR4, c[0x0][0x9f0] ;  /* 0x00027c0000047ab9 */ /* 0x000fc60000000800 */
[----:B-1----:R-:W-:-:S04]  /*aa00*/  SEL R6, R222, UR4, P0 ;  /* 0x00000004de067c07 */ /* 0x002fc80008000000 */
[-C--:B------:R-:W-:Y:S02]  /*aa10*/  IABS R5, R6.reuse ;  /* 0x0000000600057213 */ /* 0x080fe40000000000 */
[----:B------:R-:W-:Y:S02]  /*aa20*/  IABS R9, R6 ;  /* 0x0000000600097213 */ /* 0x000fe40000000000 */
[----:B------:R-:W1:Y:S01]  /*aa30*/  I2F.RP R4, R5 ;  /* 0x0000000500047306 */ /* 0x000e620000209400 */
[----:B------:R-:W-:Y:S02]  /*aa40*/  IADD3 R0, R153, -0x1, R6 ;  /* 0xffffffff99007810 */ /* 0x000fe40007ffe006 */
[----:B------:R-:W-:-:S05]  /*aa50*/  IMAD.MOV R9, RZ, RZ, -R9 ;  /* 0x000000ffff097224 */ /* 0x000fca00078e0a09 */
[----:B-1----:R-:W1:Y:S02]  /*aa60*/  MUFU.RCP R4, R4 ;  /* 0x0000000400047308 */ /* 0x002e640000001000 */
[----:B-1----:R-:W-:Y:S01]  /*aa70*/  VIADD R2, R4, 0xffffffe ;  /* 0x0ffffffe04027836 */ /* 0x002fe20000000000 */
[----:B------:R-:W-:Y:S02]  /*aa80*/  IABS R4, R0 ;  /* 0x0000000000047213 */ /* 0x000fe40000000000 */
[----:B------:R-:W-:-:S03]  /*aa90*/  LOP3.LUT R0, R0, R6, RZ, 0x3c, !PT ;  /* 0x0000000600007212 */ /* 0x000fc600078e3cff */
[----:B------:R1:W4:Y:S01]  /*aaa0*/  F2I.FTZ.U32.TRUNC.NTZ R3, R2 ;  /* 0x0000000200037305 */ /* 0x000322000021f000 */
[----:B------:R-:W-:Y:S01]  /*aab0*/  ISETP.GE.AND P2, PT, R0, RZ, PT ;  /* 0x000000ff0000720c */ /* 0x000fe20003f46270 */
[----:B-1----:R-:W-:Y:S02]  /*aac0*/  IMAD.MOV.U32 R2, RZ, RZ, RZ ;  /* 0x000000ffff027224 */ /* 0x002fe400078e00ff */
[----:B----4-:R-:W-:-:S04]  /*aad0*/  IMAD.MOV R8, RZ, RZ, -R3 ;  /* 0x000000ffff087224 */ /* 0x010fc800078e0a03 */
        /* <DEDUP_REMOVED lines=12> */
[----:B------:R-:W-:-:S07]  /*aba0*/  @!P1 LOP3.LUT R3, RZ, R6, RZ, 0x33, !PT ;  /* 0x00000006ff039212 */ /* 0x000fce00078e33ff */
.L_x_3756:
[----:B------:R-:W-:Y:S05]  /*abb0*/  BSYNC B0 ;  /* 0x0000000000007941 */ /* 0x000fea0003800000 */
.L_x_3755:
[-C--:B------:R-:W-:Y:S01]  /*abc0*/  IMAD R218, R230, R3.reuse, RZ ;  /* 0x00000003e6da7224 */ /* 0x080fe200078e02ff */
[----:B------:R-:W-:Y:S02]  /*abd0*/  PLOP3.LUT P0, PT, PT, PT, PT, 0x80, 0x0 ;  /* 0x000000000000781c */ /* 0x000fe40003f0f070 */
[----:B------:R-:W-:Y:S02]  /*abe0*/  CS2R R118, SRZ ;  /* 0x0000000000767805 */ /* 0x000fe4000001ff00 */
        /* <DEDUP_REMOVED lines=36> */
[----:B-----5:R-:W-:Y:S02]  /*ae30*/  CS2R R50, SRZ ;  /* 0x0000000000327805 */ /* 0x020fe4000001ff00 */
[----:B------:R-:W-:Y:S02]  /*ae40*/  CS2R R48, SRZ ;  /* 0x0000000000307805 */ /* 0x000fe4000001ff00 */
[----:B--2---:R-:W-:Y:S02]  /*ae50*/  CS2R R46, SRZ ;  /* 0x00000000002e7805 */ /* 0x004fe4000001ff00 */
[----:B---3--:R-:W-:-:S02]  /*ae60*/  CS2R R44, SRZ ;  /* 0x00000000002c7805 */ /* 0x008fc4000001ff00 */
[----:B------:R-:W-:Y:S02]  /*ae70*/  CS2R R42, SRZ ;  /* 0x00000000002a7805 */ /* 0x000fe4000001ff00 */
[----:B0-----:R-:W-:Y:S02]  /*ae80*/  CS2R R40, SRZ ;  /* 0x0000000000287805 */ /* 0x001fe4000001ff00 */
[----:B------:R-:W-:Y:S02]  /*ae90*/  CS2R R38, SRZ ;  /* 0x0000000000267805 */ /* 0x000fe4000001ff00 */
[----:B------:R-:W-:Y:S02]  /*aea0*/  CS2R R36, SRZ ;  /* 0x0000000000247805 */ /* 0x000fe4000001ff00 */
[----:B------:R-:W-:Y:S02]  /*aeb0*/  CS2R R34, SRZ ;  /* 0x0000000000227805 */ /* 0x000fe4000001ff00 */
[----:B------:R-:W-:-:S02]  /*aec0*/  CS2R R32, SRZ ;  /* 0x0000000000207805 */ /* 0x000fc4000001ff00 */
[----:B------:R-:W-:Y:S02]  /*aed0*/  CS2R R30, SRZ ;  /* 0x00000000001e7805 */ /* 0x000fe4000001ff00 */
[----:B------:R-:W-:Y:S02]  /*aee0*/  CS2R R28, SRZ ;  /* 0x00000000001c7805 */ /* 0x000fe4000001ff00 */
[----:B-1----:R-:W-:Y:S02]  /*aef0*/  CS2R R26, SRZ ;  /* 0x00000000001a7805 */ /* 0x002fe4000001ff00 */
[----:B------:R-:W-:Y:S01]  /*af00*/  CS2R R24, SRZ ;  /* 0x0000000000187805 */ /* 0x000fe2000001ff00 */
[----:B------:R-:W-:Y:S06]  /*af10*/  @!P1 BRA `(.L_x_3757) ;  /* 0x0000011400489947 */ /* 0x000fec0003800000 */
[----:B------:R-:W2:Y:S01]  /*af20*/  LDL R0, [R1+0x50] ;  /* 0x0000500001007983 */ /* 0x000ea20000100800 */
[----:B------:R-:W0:Y:S02]  /*af30*/  S2R R37, SR_TID.X ;  /* 0x0000000000257919 */ /* 0x000e240000002100 */
[----:B0-----:R-:W-:-:S04]  /*af40*/  IADD3 R37, R37, -0x80, RZ ;  /* 0xffffff8025257810 */ /* 0x001fc80007ffe0ff */
[----:B------:R-:W-:Y:S02]  /*af50*/  SHF.R.S32.HI R36, RZ, 0x1f, R37 ;  /* 0x0000001fff247819 */ /* 0x000fe40000011425 */
[----:B--2---:R-:W-:Y:S02]  /*af60*/  R2UR UR4, R0 ;  /* 0x00000000000472ca */ /* 0x004fe400000e0000 */
[----:B------:R-:W-:-:S04]  /*af70*/  LEA.HI R0, R36, R37, RZ, 0x7 ;  /* 0x0000002524007211 */ /* 0x000fc800078f38ff */
[----:B------:R-:W-:-:S06]  /*af80*/  SHF.R.S32.HI R0, RZ, 0x7, R0 ;  /* 0x00000007ff007819 */ /* 0x000fcc0000011400 */
[----:B------:R-:W0:Y:S01]  /*af90*/  SHFL.IDX PT, R0, R0, RZ, 0x1f ;  /* 0x00001fff00007589 */ /* 0x000e2200000e0000 */
[----:B------:R-:W-:-:S06]  /*afa0*/  ULOP3.LUT UP0, URZ, UR4, 0x9f, URZ, 0xc0, !UPT ;  /* 0x0000009f043f7892 */ /* 0x000fcc000f80c03f */
[----:B------:R-:W-:Y:S02]  /*afb0*/  PLOP3.LUT P0, PT, PT, PT, UP0, 0x80, 0x0 ;  /* 0x000000000000781c */ /* 0x000fe40003f0f008 */
        /* <DEDUP_REMOVED lines=16> */
[----:B------:R-:W-:Y:S01]  /*b0c0*/  IMAD.U32 R10, RZ, RZ, UR4 ;  /* 0x00000004ff0a7e24 */ /* 0x000fe2000f8e00ff */
[----:B------:R-:W-:Y:S01]  /*b0d0*/  MOV R13, RZ ;  /* 0x000000ff000d7202 */ /* 0x000fe20000000f00 */
[----:B------:R-:W-:-:S02]  /*b0e0*/  IMAD.U32 R11, RZ, RZ, UR5 ;  /* 0x00000005ff0b7e24 */ /* 0x000fc4000f8e00ff */
[----:B------:R-:W-:Y:S02]  /*b0f0*/  IMAD.MOV.U32 R8, RZ, RZ, 0x70 ;  /* 0x00000070ff087424 */ /* 0x000fe400078e00ff */
[----:B0-----:R-:W-:-:S07]  /*b100*/  IMAD.MOV.U32 R12, RZ, RZ, 0x1 ;  /* 0x00000001ff0c7424 */ /* 0x001fce00078e00ff */
[----:B------:R-:W-:-:S07]  /*b110*/  LEPC R20, `(.L_x_3758) ;  /* 0x000000001014794e */ /* 0x000fce0000000000 */
[----:B-1----:R-:W-:Y:S05]  /*b120*/  CALL.ABS.NOINC R14 ;  /* 0x000000000e007343 */ /* 0x002fea0003c00000 */
.L_x_3758:
[----:B------:R-:W-:Y:S02]  /*b130*/  ULDC UR4, c[0x0][0x3f4] ;  /* 0x0000fd0000047ab9 */ /* 0x000fe40000000800 */
[----:B------:R-:W-:-:S13]  /*b140*/  ISETP.LT.AND P0, PT, RZ, UR4, PT ;  /* 0x00000004ff007c0c */ /* 0x000fda000bf01270 */
[----:B------:R-:W-:Y:S05]  /*b150*/  @P0 BRA `(.L_x_3759) ;  /* 0x00000000003c0947 */ /* 0x000fea0003800000 */
[----:B------:R-:W-:-:S04]  /*b160*/  LEA.HI R0, R226, R226, RZ, 0x1 ;  /* 0x000000e2e2007211 */ /* 0x000fc800078f08ff */
        /* <DEDUP_REMOVED lines=8> */
.L_x_3762:
[----:B-1----:R1:W2:Y:S02]  /*b1f0*/  SYNCS.PHASECHK.TRANS64.TRYWAIT P0, [R16+URZ+0x36800], R3 ;  /* 0x03680003100075a7 */ /* 0x0022a4000800017f */
[----:B--2---:R-:W-:Y:S05]  /*b200*/  @!P0 NANOSLEEP.SYNCS 0x989680 ;  /* 0x009896800000895d */ /* 0x004fea0003900000 */
[----:B------:R-:W2:Y:S02]  /*b210*/  @!P0 SYNCS.PHASECHK.TRANS64 P0, [R16+URZ+0x36800], R3 ;  /* 0x03680003100085a7 */ /* 0x000ea4000800007f */
[----:B--2---:R-:W-:Y:S05]  /*b220*/  @!P0 BRA `(.L_x_3762) ;  /* 0xfffffffc00f08947 */ /* 0x004fea000383ffff */
.L_x_3761:
[----:B------:R-:W-:Y:S05]  /*b230*/  BSYNC B0 ;  /* 0x0000000000007941 */ /* 0x000fea0003800000 */
.L_x_3760:
[----:B------:R-:W-:Y:S05]  /*b240*/  BRA `(.L_x_3763) ;  /* 0x0000005c00b07947 */ /* 0x000fea0003800000 */
.L_x_3759:
[----:B------:R-:W2:Y:S01]  /*b250*/  LDL R0, [R1+0x50] ;  /* 0x0000500001007983 */ /* 0x000ea20000100800 */
[----:B------:R-:W-:Y:S01]  /*b260*/  ULDC.64 UR4, c[0x0][0x3f8] ;  /* 0x0000fe0000047ab9 */ /* 0x000fe20000000a00 */
[----:B------:R-:W-:Y:S01]  /*b270*/  ULDC.64 UR6, c[0x0][0x408] ;  /* 0x0001020000067ab9 */ /* 0x000fe20000000a00 */
[----:B------:R-:W-:Y:S01]  /*b280*/  IMAD.WIDE.U32 R4, R147, UR4, RZ ;  /* 0x0000000493047c25 */ /* 0x000fe2000f8e00ff */
        /* <DEDUP_REMOVED lines=22> */
[----:B------:R0:W1:Y:S01]  /*b3f0*/  LDC.64 R14, c[0x4][R0] ;  /* 0x01000000000e7b82 */ /* 0x0000620000000a00 */
[----:B------:R-:W-:Y:S01]  /*b400*/  MOV R5, UR5 ;  /* 0x0000000500057c02 */ /* 0x000fe20008000f00 */
        /* <DEDUP_REMOVED lines=10> */
.L_x_3764:
[----:B------:R-:W-:Y:S01]  /*b4b0*/  ULDC.U8 UR4, c[0x0][0x410] ;  /* 0x0001040000047ab9 */ /* 0x000fe20000000000 */
[----:B------:R-:W-:Y:S01]  /*b4c0*/  BSSY B0, `(.L_x_3765) ;  /* 0x00005bc000007945 */ /* 0x000fe20003800000 */
[----:B------:R-:W-:Y:S01]  /*b4d0*/  ISETP.NE.AND P0, PT, RZ, UR4, PT ;  /* 0x00000004ff007c0c */ /* 0x000fe2000bf05270 */
[----:B------:R-:W-:-:S12]  /*b4e0*/  IMAD R4, R149, 0x80, R204 ;  /* 0x0000008095047824 */ /* 0x000fd800078e02cc */
[----:B------:R-:W-:Y:S05]  /*b4f0*/  @!P0 BRA `(.L_x_3766) ;  /* 0x0000002800f08947 */ /* 0x000fea0003800000 */
[----:B------:R-:W-:-:S03]  /*b500*/  UMOV UR4, 0xffffffff ;  /* 0xffffffff00047882 */ /* 0x000fc60000000000 */
[----:B------:R-:W-:Y:S05]  /*b510*/  BRA.DIV UR4, `(.L_x_3767) ;  /* 0x000001d204ec7947 */ /* 0x000fea000b800000 */
[----:B------:R0:W1:Y:S04]  /*b520*/  SHFL.IDX PT, R3, R25, RZ, 0x1c1f ;  /* 0x001c1fff19037589 */ /* 0x00006800000e0000 */
[----:B------:R0:W2:Y:S04]  /*b530*/  SHFL.IDX PT, R0, R24, RZ, 0x1c1f ;  /* 0x001c1fff18007589 */ /* 0x0000a800000e0000 */
[----:B------:R0:W3:Y:S04]  /*b540*/  SHFL.IDX PT, R5, R27, RZ, 0x1c1f ;  /* 0x001c1fff1b057589 */ /* 0x0000e800000e0000 */
[----:B------:R0:W4:Y:S02]  /*b550*/  SHFL.IDX PT, R14, R26, RZ, 0x1c1f ;  /* 0x001c1fff1a0e7589 */ /* 0x00012400000e0000 */
.L_x_4034:
[----:B------:R-:W-:Y:S01]  /*b560*/  ULDC UR4, c[0x0][0x448] ;  /* 0x0001120000047ab9 */ /* 0x000fe20000000800 */
[----:B------:R-:W-:Y:S01]  /*b570*/  LEA.HI R6, R36, R37, RZ, 0x2 ;  /* 0x0000002524067211 */ /* 0x000fe200078f10ff */
[----:B------:R-:W-:Y:S01]  /*b580*/  IMAD R15, R154, UR4, RZ ;  /* 0x000000049a0f7c24 */ /* 0x000fe2000f8e02ff */
[----:B------:R-:W-:Y:S01]  /*b590*/  BSSY B1, `(.L_x_3768) ;  /* 0x000005c000017945 */ /* 0x000fe20003800000 */
[----:B------:R-:W-:Y:S02]  /*b5a0*/  CS2R R36, SRZ ;  /* 0x0000000000247805 */ /* 0x000fe4000001ff00 */
[----:B------:R-:W-:Y:S02]  /*b5b0*/  SHF.R.S32.HI R7, RZ, 0x1f, R6 ;  /* 0x0000001fff077819 */ /* 0x000fe40000011406 */
[----:B------:R-:W-:Y:S02]  /*b5c0*/  CS2R R12, SRZ ;  /* 0x00000000000c7805 */ /* 0x000fe4000001ff00 */
[----:B------:R-:W-:Y:S01]  /*b5d0*/  ISETP.GE.AND P0, PT, R4, R15, PT ;  /* 0x0000000f0400720c */ /* 0x000fe20003f06270 */
[----:B------:R-:W-:Y:S01]  /*b5e0*/  IMAD R15, R149, -0x80, R15 ;  /* 0xffffff80950f7824 */ /* 0x000fe200078e020f */
[----:B------:R-:W-:-:S02]  /*b5f0*/  LEA.HI R4, R7, R204, RZ, 0x3 ;  /* 0x000000cc07047211 */ /* 0x000fc400078f18ff */
[----:B------:R-:W-:Y:S02]  /*b600*/  CS2R R10, SRZ ;  /* 0x00000000000a7805 */ /* 0x000fe4000001ff00 */
[----:B------:R-:W-:Y:S02]  /*b610*/  CS2R R38, SRZ ;  /* 0x0000000000267805 */ /* 0x000fe4000001ff00 */
[----:B------:R-:W-:Y:S02]  /*b620*/  CS2R R44, SRZ ;  /* 0x00000000002c7805 */ /* 0x000fe4000001ff00 */
[----:B------:R-:W-:Y:S02]  /*b630*/  LOP3.LUT R21, R4, 0xfffffff8, RZ, 0xc0, !PT ;  /* 0xfffffff804157812 */ /* 0x000fe400078ec0ff */
[----:B------:R-:W-:Y:S02]  /*b640*/  CS2R R42, SRZ ;  /* 0x00000000002a7805 */ /* 0x000fe4000001ff00 */
[----:B------:R-:W-:-:S02]  /*b650*/  CS2R R8, SRZ ;  /* 0x0000000000087805 */ /* 0x000fc4000001ff00 */
[----:B------:R-:W-:Y:S02]  /*b660*/  CS2R R6, SRZ ;  /* 0x0000000000067805 */ /* 0x000fe4000001ff00 */
[----:B0-----:R-:W-:Y:S02]  /*b670*/  CS2R R26, SRZ ;  /* 0x00000000001a7805 */ /* 0x001fe4000001ff00 */
[----:B------:R-:W-:Y:S02]  /*b680*/  CS2R R46, SRZ ;  /* 0x00000000002e7805 */ /* 0x000fe4000001ff00 */
[----:B------:R-:W-:Y:S01]  /*b690*/  CS2R R48, SRZ ;  /* 0x0000000000307805 */ /* 0x000fe2000001ff00 */
[----:B------:R-:W-:Y:S01]  /*b6a0*/  IMAD.IADD R52, R204, 0x1, -R21 ;  /* 0x00000001cc347824 */ /* 0x000fe200078e0a15 */
[----:B------:R-:W-:Y:S01]  /*b6b0*/  CS2R R50, SRZ ;  /* 0x0000000000327805 */ /* 0x000fe2000001ff00 */
[----:B------:R-:W-:Y:S06]  /*b6c0*/  @P0 BRA `(.L_x_3769) ;  /* 0x0000000400200947 */ /* 0x000fec0003800000 */
[----:B------:R-:W-:Y:S01]  /*b6d0*/  ULDC UR4, c[0x0][0x3f4] ;  /* 0x0000fd0000047ab9 */ /* 0x000fe20000000800 */
[----:B------:R-:W-:Y:S01]  /*b6e0*/  SHF.R.S32.HI R7, RZ, 0x1f, R210 ;  /* 0x0000001fff077819 */ /* 0x000fe200000114d2 */
[----:B------:R-:W-:Y:S01]  /*b6f0*/  IMAD.SHL.U32 R35, R207, 0x2, RZ ;  /* 0x00000002cf237824 */ /* 0x000fe200078e00ff */
[----:B------:R-:W-:Y:S01]  /*b700*/  ISETP.GE.AND P3, PT, R210, UR4, PT ;  /* 0x00000004d2007c0c */ /* 0x000fe2000bf66270 */
[----:B------:R-:W-:Y:S01]  /*b710*/  IMAD.SHL.U32 R31, R209, 0x2, RZ ;  /* 0x00000002d11f7824 */ /* 0x000fe200078e00ff */
[----:B------:R-:W-:Y:S01]  /*b720*/  ISETP.GE.AND P2, PT, R207, UR4, PT ;  /* 0x00000004cf007c0c */ /* 0x000fe2000bf46270 */
[----:B------:R-:W-:Y:S01]  /*b730*/  IMAD.SHL.U32 R21, R206, 0x2, RZ ;  /* 0x00000002ce157824 */ /* 0x000fe200078e00ff */
[----:B------:R-:W-:Y:S02]  /*b740*/  ISETP.GE.AND P1, PT, R209, UR4, PT ;  /* 0x00000004d1007c0c */ /* 0x000fe4000bf26270 */
[----:B------:R-:W-:Y:S02]  /*b750*/  SHF.L.U32 R43, R210, 0x1, RZ ;  /* 0x00000001d22b7819 */ /* 0x000fe400000006ff */
[----:B------:R-:W-:-:S02]  /*b760*/  SHF.R.S32.HI R6, RZ, 0x1f, R207 ;  /* 0x0000001fff067819 */ /* 0x000fc400000114cf */
[----:B------:R-:W-:Y:S01]  /*b770*/  SHF.L.U64.HI R4, R210, 0x1, R7 ;  /* 0x00000001d2047819 */ /* 0x000fe20000010207 */
[----:B------:R-:W-:Y:S01]  /*b780*/  IMAD.SHL.U32 R7, R211, 0x2, RZ ;  /* 0x00000002d3077824 */ /* 0x000fe200078e00ff */
[----:B------:R-:W-:Y:S02]  /*b790*/  ISETP.GE.AND P0, PT, R206, UR4, PT ;  /* 0x00000004ce007c0c */ /* 0x000fe4000bf06270 */
[C---:B--2---:R-:W-:Y:S02]  /*b7a0*/  @!P3 IADD3 R44, P4, R0.reuse, R43, RZ ;  /* 0x0000002b002cb210 */ /* 0x044fe40007f9e0ff */
[----:B------:R-:W-:Y:S02]  /*b7b0*/  SHF.L.U64.HI R6, R207, 0x1, R6 ;  /* 0x00000001cf067819 */ /* 0x000fe40000010206 */
[----:B------:R-:W-:Y:S01]  /*b7c0*/  @!P2 IADD3 R40, P6, R0, R35, RZ ;  /* 0x000000230028a210 */ /* 0x000fe20007fde0ff */
[----:B-1----:R-:W-:Y:S01]  /*b7d0*/  @!P3 IMAD.X R45, R3, 0x1, R4, P4 ;  /* 0x00000001032db824 */ /* 0x002fe200020e0604 */
[----:B------:R-:W-:-:S02]  /*b7e0*/  SHF.R.S32.HI R8, RZ, 0x1f, R209 ;  /* 0x0000001fff087819 */ /* 0x000fc400000114d1 */
[C---:B----4-:R-:W-:Y:S01]  /*b7f0*/  @!P2 IADD3 R34, P4, R14.reuse, R35, RZ ;  /* 0x000000230e22a210 */ /* 0x050fe20007f9e0ff */
[----:B------:R-:W-:Y:S01]  /*b800*/  @!P2 IMAD.X R41, R3, 0x1, R6, P6 ;  /* 0x000000010329a824 */ /* 0x000fe200030e0606 */
[C---:B------:R-:W-:Y:S02]  /*b810*/  @!P3 IADD3 R42, P5, R14.reuse, R43, RZ ;  /* 0x0000002b0e2ab210 */ /* 0x040fe40007fbe0ff */
[----:B------:R-:W-:Y:S01]  /*b820*/  SHF.L.U64.HI R8, R209, 0x1, R8 ;  /* 0x00000001d1087819 */ /* 0x000fe20000010208 */
[C---:B---3--:R-:W-:Y:S01]  /*b830*/  @!P2 IMAD.X R35, R5.reuse, 0x1, R6, P4 ;  /* 0x000000010523a824 */ /* 0x048fe200020e0606 */
[----:B------:R-:W-:Y:S02]  /*b840*/  @!P1 IADD3 R30, P6, R14, R31, RZ ;  /* 0x0000001f0e1e9210 */ /* 0x000fe40007fde0ff */
[----:B------:R-:W-:Y:S02]  /*b850*/  SHF.R.S32.HI R9, RZ, 0x1f, R206 ;  /* 0x0000001fff097819 */ /* 0x000fe400000114ce */
[----:B------:R-:W-:-:S02]  /*b860*/  @!P3 IADD3.X R43, R5, R4, RZ, P5, !PT ;  /* 0x00000004052bb210 */ /* 0x000fc40002ffe4ff */
[----:B------:R-:W-:Y:S01]  /*b870*/  @!P1 IADD3 R32, P5, R0, R31, RZ ;  /* 0x0000001f00209210 */ /* 0x000fe20007fbe0ff */
[--C-:B------:R-:W-:Y:S01]  /*b880*/  @!P1 IMAD.X R31, R5, 0x1, R8.reuse, P6 ;  /* 0x00000001051f9824 */ /* 0x100fe200030e0608 */
[----:B------:R-:W-:Y:S02]  /*b890*/  ISETP.GE.AND P4, PT, R211, UR4, PT ;  /* 0x00000004d3007c0c */ /* 0x000fe4000bf86270 */
[----:B------:R-:W-:Y:S01]  /*b8a0*/  SHF.L.U64.HI R10, R206, 0x1, R9 ;  /* 0x00000001ce0a7819 */ /* 0x000fe20000010209 */
[----:B------:R-:W-:Y:S01]  /*b8b0*/  @!P1 IMAD.X R33, R3, 0x1, R8, P5 ;  /* 0x0000000103219824 */ /* 0x000fe200028e0608 */
[----:B------:R-:W-:Y:S02]  /*b8c0*/  @!P0 IADD3 R28, P6, R0, R21, RZ ;  /* 0x00000015001c8210 */ /* 0x000fe40007fde0ff */
[----:B------:R-:W-:Y:S02]  /*b8d0*/  CS2R R8, SRZ ;  /* 0x0000000000087805 */ /* 0x000fe4000001ff00 */
[----:B------:R-:W-:-:S02]  /*b8e0*/  ISETP.GE.AND P5, PT, R22, UR4, PT ;  /* 0x0000000416007c0c */ /* 0x000fc4000bfa6270 */
[----:B------:R-:W-:Y:S02]  /*b8f0*/  @!P0 IADD3.X R29, R3, R10, RZ, P6, !PT ;  /* 0x0000000a031d8210 */ /* 0x000fe400037fe4ff */
[----:B------:R-:W-:Y:S02]  /*b900*/  @!P0 IADD3 R20, P6, R14, R21, RZ ;  /* 0x000000150e148210 */ /* 0x000fe40007fde0ff */
[----:B------:R-:W-:-:S03]  /*b910*/  SHF.R.S32.HI R4, RZ, 0x1f, R211 ;  /* 0x0000001fff047819 */ /* 0x000fc600000114d3 */
[----:B------:R-:W-:Y:S01]  /*b920*/  @!P0 IMAD.X R21, R5, 0x1, R10, P6 ;  /* 0x0000000105158824 */ /* 0x000fe200030e060a */
[----:B------:R-:W-:Y:S02]  /*b930*/  SHF.L.U64.HI R12, R211, 0x1, R4 ;  /* 0x00000001d30c7819 */ /* 0x000fe40000010204 */
[----:B------:R-:W-:Y:S02]  /*b940*/  CS2R R10, SRZ ;  /* 0x00000000000a7805 */ /* 0x000fe4000001ff00 */
[-C--:B------:R-:W-:Y:S01]  /*b950*/  @!P4 IADD3 R24, P6, R0, R7.reuse, RZ ;  /* 0x000000070018c210 */ /* 0x080fe20007fde0ff */
[----:B------:R-:W-:Y:S02]  /*b960*/  @!P5 IMAD.MOV.U32 R6, RZ, RZ, R14 ;  /* 0x000000ffff06d224 */ /* 0x000fe400078e000e */
[----:B------:R-:W-:Y:S01]  /*b970*/  @!P5 IMAD.MOV.U32 R48, RZ, RZ, R0 ;  /* 0x000000ffff30d224 */ /* 0x000fe200078e0000 */
[----:B------:R-:W-:Y:S01]  /*b980*/  @!P4 IADD3.X R25, R3, R12, RZ, P6, !PT ;  /* 0x0000000c0319c210 */ /* 0x000fe200037fe4ff */
[----:B------:R-:W-:Y:S01]  /*b990*/  @!P5 IMAD.MOV.U32 R49, RZ, RZ, R3 ;  /* 0x000000ffff31d224 */ /* 0x000fe200078e0003 */
[----:B------:R-:W-:Y:S01]  /*b9a0*/  @!P4 IADD3 R4, P6, R14, R7, RZ ;  /* 0x000000070e04c210 */ /* 0x000fe20007fde0ff */
[----:B------:R-:W-:-:S02]  /*b9b0*/  @!P5 IMAD.MOV.U32 R7, RZ, RZ, R5 ;  /* 0x000000ffff07d224 */ /* 0x000fc400078e0005 */
[----:B------:R-:W-:-:S04]  /*b9c0*/  @!P5 IMAD.WIDE R48, R22, 0x2, R48 ;  /* 0x000000021630d825 */ /* 0x000fc800078e0230 */
[----:B------:R-:W-:Y:S01]  /*b9d0*/  @!P5 IMAD.WIDE R50, R22, 0x2, R6 ;  /* 0x000000021632d825 */ /* 0x000fe200078e0206 */
[----:B------:R-:W-:Y:S01]  /*b9e0*/  CS2R R6, SRZ ;  /* 0x0000000000067805 */ /* 0x000fe2000001ff00 */
[----:B------:R0:W5:Y:S02]  /*b9f0*/  @!P5 LD.E.64 R8, desc[UR60][R48.64] ;  /* 0x0000003c3008d980 */ /* 0x000164000c101b00 */
[----:B------:R-:W-:Y:S01]  /*ba00*/  @!P4 IMAD.X R5, R5, 0x1, R12, P6 ;  /* 0x000000010505c824 */ /* 0x000fe200030e060c */
[----:B------:R-:W-:Y:S01]  /*ba10*/  CS2R R12, SRZ ;  /* 0x00000000000c7805 */ /* 0x000fe2000001ff00 */
[----:B------:R1:W5:Y:S01]  /*ba20*/  @!P5 LD.E.64 R10, desc[UR60][R50.64] ;  /* 0x0000003c320ad980 */ /* 0x000362000c101b00 */
[----:B------:R-:W-:Y:S02]  /*ba30*/  CS2R R26, SRZ ;  /* 0x00000000001a7805 */ /* 0x000fe4000001ff00 */
[----:B------:R-:W-:Y:S02]  /*ba40*/  CS2R R36, SRZ ;  /* 0x0000000000247805 */ /* 0x000fe4000001ff00 */
[----:B------:R-:W-:Y:S01]  /*ba50*/  CS2R R46, SRZ ;  /* 0x00000000002e7805 */ /* 0x000fe2000001ff00 */
[----:B------:R2:W5:Y:S01]  /*ba60*/  @!P3 LD.E.64 R6, desc[UR60][R44.64] ;  /* 0x0000003c2c06b980 */ /* 0x000562000c101b00 */
[----:B------:R-:W-:-:S02]  /*ba70*/  CS2R R38, SRZ ;  /* 0x0000000000267805 */ /* 0x000fc4000001ff00 */
[----:B0-----:R-:W-:Y:S01]  /*ba80*/  CS2R R48, SRZ ;  /* 0x0000000000307805 */ /* 0x001fe2000001ff00 */
[----:B------:R0:W5:Y:S01]  /*ba90*/  @!P3 LD.E.64 R12, desc[UR60][R42.64] ;  /* 0x0000003c2a0cb980 */ /* 0x000162000c101b00 */
[----:B-1----:R-:W-:-:S03]  /*baa0*/  CS2R R50, SRZ ;  /* 0x0000000000327805 */ /* 0x002fc6000001ff00 */
[----:B------:R1:W5:Y:S01]  /*bab0*/  @!P2 LD.E.64 R26, desc[UR60][R40.64] ;  /* 0x0000003c281aa980 */ /* 0x000362000c101b00 */
[----:B--2---:R-:W-:-:S03]  /*bac0*/  CS2R R44, SRZ ;  /* 0x00000000002c7805 */ /* 0x004fc6000001ff00 */
[----:B------:R1:W5:Y:S01]  /*bad0*/  @!P2 LD.E.64 R36, desc[UR60][R34.64] ;  /* 0x0000003c2224a980 */ /* 0x000362000c101b00 */
[----:B0-----:R-:W-:-:S03]  /*bae0*/  CS2R R42, SRZ ;  /* 0x00000000002a7805 */ /* 0x001fc6000001ff00 */
[----:B------:R1:W5:Y:S04]  /*baf0*/  @!P1 LD.E.64 R46, desc[UR60][R32.64] ;  /* 0x0000003c202e9980 */ /* 0x000368000c101b00 */
[----:B------:R1:W5:Y:S04]  /*bb00*/  @!P1 LD.E.64 R38, desc[UR60][R30.64] ;  /* 0x0000003c1e269980 */ /* 0x000368000c101b00 */
[----:B------:R1:W5:Y:S04]  /*bb10*/  @!P0 LD.E.64 R48, desc[UR60][R28.64] ;  /* 0x0000003c1c308980 */ /* 0x000368000c101b00 */
[----:B------:R1:W5:Y:S04]  /*bb20*/  @!P0 LD.E.64 R44, desc[UR60][R20.64] ;  /* 0x0000003c142c8980 */ /* 0x000368000c101b00 */
[----:B------:R1:W5:Y:S04]  /*bb30*/  @!P4 LD.E.64 R50, desc[UR60][R24.64] ;  /* 0x0000003c1832c980 */ /* 0x000368000c101b00 */
[----:B------:R1:W5:Y:S02]  /*bb40*/  @!P4 LD.E.64 R42, desc[UR60][R4.64] ;  /* 0x0000003c042ac980 */ /* 0x000364000c101b00 */
.L_x_3769:
[----:B------:R-:W-:Y:S05]  /*bb50*/  BSYNC B1 ;  /* 0x0000000000017941 */ /* 0x000fea0003800000 */
.L_x_3768:
[----:B-1---5:R-:W-:Y:S01]  /*bb60*/  IMAD.MOV.U32 R35, RZ, RZ, R8 ;  /* 0x000000ffff237224 */ /* 0x022fe200078e0008 */
[----:B--2---:R-:W-:Y:S01]  /*bb70*/  LOP3.LUT R0, R212, 0x18, R18, 0xf8, !PT ;  /* 0x00000018d4007812 */ /* 0x004fe200078ef812 */
[----:B------:R-:W-:Y:S01]  /*bb80*/  IMAD.MOV.U32 R20, RZ, RZ, R11 ;  /* 0x000000ffff147224 */ /* 0x000fe200078e000b */
[----:B------:R-:W-:Y:S01]  /*bb90*/  MOV R4, R9 ;  /* 0x0000000900047202 */ /* 0x000fe20000000f00 */
[----:B------:R-:W-:Y:S01]  /*bba0*/  IMAD.MOV.U32 R31, RZ, RZ, R6 ;  /* 0x000000ffff1f7224 */ /* 0x000fe200078e0006 */
[----:B------:R-:W-:Y:S01]  /*bbb0*/  LOP3.LUT R3, R0, R213, RZ, 0x3c, !PT ;  /* 0x000000d500037212 */ /* 0x000fe200078e3cff */
[----:B----4-:R-:W-:Y:S01]  /*bbc0*/  IMAD.MOV.U32 R14, RZ, RZ, R26 ;  /* 0x000000ffff0e7224 */ /* 0x010fe200078e001a */
[--C-:B---3--:R-:W-:Y:S01]  /*bbd0*/  SHF.R.U64 R5, R8, 0x10, R9.reuse ;  /* 0x0000001008057819 */ /* 0x108fe20000001209 */
[----:B------:R-:W-:Y:S01]  /*bbe0*/  IMAD.MOV.U32 R8, RZ, RZ, R10 ;  /* 0x000000ffff087224 */ /* 0x000fe200078e000a */
[----:B------:R-:W-:Y:S01]  /*bbf0*/  SHF.R.U32.HI R28, RZ, 0x10, R9 ;  /* 0x00000010ff1c7819 */ /* 0x000fe20000011609 */
[----:B------:R-:W-:Y:S01]  /*bc00*/  IMAD.IADD R3, R214, 0x1, R3 ;  /* 0x00000001d6037824 */ /* 0x000fe200078e0203 */
[----:B------:R-:W-:Y:S01]  /*bc10*/  PRMT R35, R35, 0x5410, R4 ;  /* 0x0000541023237816 */ /* 0x000fe20000000004 */
[----:B------:R-:W-:Y:S01]  /*bc20*/  IMAD.MOV.U32 R21, RZ, RZ, R27 ;  /* 0x000000ffff157224 */ /* 0x000fe200078e001b */
[----:B------:R-:W-:Y:S01]  /*bc30*/  LEA.HI R4, R226, R226, RZ, 0x1 ;  /* 0x000000e2e2047211 */ /* 0x000fe200078f08ff */
[----:B------:R-:W-:Y:S01]  /*bc40*/  IMAD.MOV.U32 R33, RZ, RZ, R12 ;  /* 0x000000ffff217224 */ /* 0x000fe200078e000c */
[----:B------:R-:W-:Y:S01]  /*bc50*/  MOV R29, R36 ;  /* 0x00000024001d7202 */ /* 0x000fe20000000f00 */
[----:B------:R-:W-:Y:S01]  /*bc60*/  IMAD.MOV.U32 R9, RZ, RZ, R7 ;  /* 0x000000ffff097224 */ /* 0x000fe200078e0007 */
[----:B------:R-:W-:Y:S01]  /*bc70*/  SHF.R.U64 R61, R36, 0x10, R37 ;  /* 0x00000010243d7819 */ /* 0x000fe20000001225 */
[----:B------:R-:W-:Y:S01]  /*bc80*/  IMAD.MOV.U32 R30, RZ, RZ, R48 ;  /* 0x000000ffff1e7224 */ /* 0x000fe200078e0030 */
[----:B------:R-:W-:Y:S01]  /*bc90*/  PRMT R36, R5, 0x5410, R28 ;  /* 0x0000541005247816 */ /* 0x000fe2000000001c */
[----:B------:R-:W-:Y:S01]  /*bca0*/  IMAD.MOV.U32 R34, RZ, RZ, R49 ;  /* 0x000000ffff227224 */ /* 0x000fe200078e0031 */
[----:B------:R-:W-:Y:S01]  /*bcb0*/  LOP3.LUT P0, RZ, R52, 0x4, RZ, 0xc0, !PT ;  /* 0x0000000434ff7812 */ /* 0x000fe2000780c0ff */
[----:B------:R-:W-:Y:S01]  /*bcc0*/  IMAD.MOV.U32 R25, RZ, RZ, R38 ;  /* 0x000000ffff197224 */ /* 0x000fe200078e0026 */
[----:B------:R-:W-:Y:S01]  /*bcd0*/  LOP3.LUT R5, R4, 0xfffffffe, RZ, 0xc0, !PT ;  /* 0xfffffffe04057812 */ /* 0x000fe200078ec0ff */
[----:B------:R-:W-:Y:S01]  /*bce0*/  IMAD.MOV.U32 R41, RZ, RZ, R43 ;  /* 0x000000ffff297224 */ /* 0x000fe200078e002b */
[----:B------:R-:W-:Y:S01]  /*bcf0*/  LEA R3, R3, R16, 0x1 ;  /* 0x0000001003037211 */ /* 0x000fe200078e08ff */
[----:B------:R-:W-:Y:S01]  /*bd00*/  BSSY B1, `(.L_x_3770) ;  /* 0x000003e000017945 */ /* 0x000fe20003800000 */
[----:B------:R-:W-:Y:S01]  /*bd10*/  SHF.R.U64 R57, R10, 0x10, R11 ;  /* 0x000000100a397819 */ /* 0x000fe2000000120b */
[----:B------:R-:W-:Y:S01]  /*bd20*/  IMAD.IADD R5, R226, 0x1, -R5 ;  /* 0x00000001e2057824 */ /* 0x000fe200078e0a05 */
[----:B------:R-:W-:Y:S01]  /*bd30*/  SHF.R.U64 R32, R6, 0x10, R7 ;  /* 0x0000001006207819 */ /* 0x000fe20000001207 */
[C---:B------:R-:W-:Y:S01]  /*bd40*/  VIADD R10, R3.reuse, 0x15400 ;  /* 0x00015400030a7836 */ /* 0x040fe20000000000 */
[----:B------:R-:W-:Y:S01]  /*bd50*/  SHF.R.U64 R53, R26, 0x10, R27 ;  /* 0x000000101a357819 */ /* 0x000fe2000000121b */
[----:B------:R-:W-:Y:S01]  /*bd60*/  VIADD R0, R3, 0x15440 ;  /* 0x0001544003007836 */ /* 0x000fe20000000000 */
[----:B------:R-:W-:Y:S01]  /*bd70*/  SHF.L.U32 R5, R5, 0x1f, RZ ;  /* 0x0000001f05057819 */ /* 0x000fe200000006ff */
[----:B------:R-:W-:Y:S01]  /*bd80*/  @P0 VIADD R0, R10, 0xffffffc0 ;  /* 0xffffffc00a000836 */ /* 0x000fe20000000000 */
[----:B------:R-:W-:Y:S01]  /*bd90*/  MOV R24, R46 ;  /* 0x0000002e00187202 */ /* 0x000fe20000000f00 */
[--C-:B------:R-:W-:Y:S01]  /*bda0*/  IMAD.MOV.U32 R26, RZ, RZ, R47.reuse ;  /* 0x000000ffff1a7224 */ /* 0x100fe200078e002f */
[----:B------:R-:W0:Y:S01]  /*bdb0*/  SYNCS.PHASECHK.TRANS64.TRYWAIT P0, [R16+URZ+0x36800], R5 ;  /* 0x03680005100075a7 */ /* 0x000e22000800017f */
[----:B------:R-:W-:Y:S01]  /*bdc0*/  SHF.R.U64 R55, R46, 0x10, R47 ;  /* 0x000000102e377819 */ /* 0x000fe2000000122f */
[----:B------:R-:W-:Y:S01]  /*bdd0*/  IMAD.MOV.U32 R46, RZ, RZ, R50 ;  /* 0x000000ffff2e7224 */ /* 0x000fe200078e0032 */
[----:B------:R-:W-:Y:S01]  /*bde0*/  SHF.R.U32.HI R58, RZ, 0x10, R11 ;  /* 0x00000010ff3a7819 */ /* 0x000fe2000001160b */
[----:B------:R-:W-:Y:S01]  /*bdf0*/  IMAD.MOV.U32 R6, RZ, RZ, R37 ;  /* 0x000000ffff067224 */ /* 0x000fe200078e0025 */
[----:B------:R-:W-:Y:S01]  /*be00*/  SHF.R.U64 R59, R12, 0x10, R13 ;  /* 0x000000100c3b7819 */ /* 0x000fe2000000120d */
[----:B------:R-:W-:Y:S01]  /*be10*/  IMAD.MOV.U32 R11, RZ, RZ, R39 ;  /* 0x000000ffff0b7224 */ /* 0x000fe200078e0027 */
[----:B------:R-:W-:Y:S01]  /*be20*/  SHF.R.U32.HI R52, RZ, 0x10, R7 ;  /* 0x00000010ff347819 */ /* 0x000fe20000011607 */
[----:B------:R-:W-:Y:S01]  /*be30*/  IMAD.MOV.U32 R12, RZ, RZ, R44 ;  /* 0x000000ffff0c7224 */ /* 0x000fe200078e002c */
[----:B------:R-:W-:Y:S01]  /*be40*/  SHF.R.U32.HI R56, RZ, 0x10, R47 ;  /* 0x00000010ff387819 */ /* 0x000fe2000001162f */
[----:B------:R-:W-:Y:S01]  /*be50*/  IMAD.MOV.U32 R7, RZ, RZ, R13 ;  /* 0x000000ffff077224 */ /* 0x000fe200078e000d */
[----:B------:R-:W-:-:S02]  /*be60*/  SHF.R.U32.HI R62, RZ, 0x10, R37 ;  /* 0x00000010ff3e7819 */ /* 0x000fc40000011625 */
[--C-:B------:R-:W-:Y:S02]  /*be70*/  SHF.R.U64 R63, R38, 0x10, R39.reuse ;  /* 0x00000010263f7819 */ /* 0x100fe40000001227 */
[----:B------:R-:W-:Y:S01]  /*be80*/  SHF.R.U32.HI R64, RZ, 0x10, R39 ;  /* 0x00000010ff407819 */ /* 0x000fe20000011627 */
[----:B------:R-:W-:Y:S01]  /*be90*/  IMAD.MOV.U32 R39, RZ, RZ, R45 ;  /* 0x000000ffff277224 */ /* 0x000fe200078e002d */
[----:B------:R-:W-:Y:S02]  /*bea0*/  SHF.R.U64 R48, R48, 0x10, R49 ;  /* 0x0000001030307819 */ /* 0x000fe40000001231 */
[----:B------:R-:W-:Y:S02]  /*beb0*/  MOV R47, R51 ;  /* 0x00000033002f7202 */ /* 0x000fe40000000f00 */
[----:B------:R-:W-:Y:S02]  /*bec0*/  SHF.R.U64 R50, R50, 0x10, R51 ;  /* 0x0000001032327819 */ /* 0x000fe40000001233 */
[----:B------:R-:W-:-:S02]  /*bed0*/  SHF.R.U64 R44, R44, 0x10, R45 ;  /* 0x000000102c2c7819 */ /* 0x000fc4000000122d */
[----:B------:R-:W-:Y:S02]  /*bee0*/  PRMT R37, R8, 0x5410, R20 ;  /* 0x0000541008257816 */ /* 0x000fe40000000014 */
[----:B------:R-:W-:Y:S02]  /*bef0*/  SHF.R.U32.HI R54, RZ, 0x10, R27 ;  /* 0x00000010ff367819 */ /* 0x000fe4000001161b */
[----:B------:R-:W-:Y:S02]  /*bf00*/  SHF.R.U32.HI R49, RZ, 0x10, R49 ;  /* 0x00000010ff317819 */ /* 0x000fe40000011631 */
[----:B------:R-:W-:Y:S02]  /*bf10*/  SHF.R.U32.HI R51, RZ, 0x10, R51 ;  /* 0x00000010ff337819 */ /* 0x000fe40000011633 */
[----:B------:R-:W-:Y:S02]  /*bf20*/  SHF.R.U32.HI R60, RZ, 0x10, R13 ;  /* 0x00000010ff3c7819 */ /* 0x000fe4000001160d */
[----:B------:R-:W-:-:S02]  /*bf30*/  SHF.R.U32.HI R45, RZ, 0x10, R45 ;  /* 0x00000010ff2d7819 */ /* 0x000fc4000001162d */
[----:B------:R-:W-:Y:S02]  /*bf40*/  MOV R40, R42 ;  /* 0x0000002a00287202 */ /* 0x000fe40000000f00 */
[----:B------:R-:W-:Y:S02]  /*bf50*/  VIMNMX R8, R15, 0x80, PT ;  /* 0x000000800f087848 */ /* 0x000fe40003fe0100 */
[----:B------:R-:W-:Y:S02]  /*bf60*/  PRMT R27, R14, 0x5410, R21 ;  /* 0x000054100e1b7816 */ /* 0x000fe40000000015 */
[----:B------:R-:W-:Y:S02]  /*bf70*/  SHF.R.U64 R42, R42, 0x10, R43 ;  /* 0x000000102a2a7819 */ /* 0x000fe4000000122b */
[----:B------:R-:W-:Y:S02]  /*bf80*/  PRMT R31, R31, 0x5410, R9 ;  /* 0x000054101f1f7816 */ /* 0x000fe40000000009 */
[----:B------:R-:W-:-:S02]  /*bf90*/  PRMT R21, R24, 0x5410, R26 ;  /* 0x0000541018157816 */ /* 0x000fc4000000001a */
[----:B------:R-:W-:Y:S02]  /*bfa0*/  PRMT R13, R30, 0x5410, R34 ;  /* 0x000054101e0d7816 */ /* 0x000fe40000000022 */
[----:B------:R-:W-:Y:S02]  /*bfb0*/  PRMT R25, R25, 0x5410, R11 ;  /* 0x0000541019197816 */ /* 0x000fe4000000000b */
[----:B------:R-:W-:Y:S02]  /*bfc0*/  SHF.R.U32.HI R43, RZ, 0x10, R43 ;  /* 0x00000010ff2b7819 */ /* 0x000fe4000001162b */
        /* <DEDUP_REMOVED lines=12> */
[----:B------:R-:W-:Y:S02]  /*c090*/  ISETP.GE.AND P1, PT, R204, R8, PT ;  /* 0x00000008cc00720c */ /* 0x000fe40003f26270 */
[----:B------:R-:W-:Y:S02]  /*c0a0*/  PRMT R15, R12, 0x5410, R39 ;  /* 0x000054100c0f7816 */ /* 0x000fe40000000027 */
[----:B------:R-:W-:-:S02]  /*c0b0*/  PRMT R20, R44, 0x5410, R45 ;  /* 0x000054102c147816 */ /* 0x000fc4000000002d */
[----:B------:R-:W-:Y:S01]  /*c0c0*/  PRMT R11, R40, 0x5410, R41 ;  /* 0x00005410280b7816 */ /* 0x000fe20000000029 */
[----:B0-----:R-:W-:Y:S06]  /*c0d0*/  @!P0 BRA `(.L_x_3771) ;  /* 0x000001c8006c8947 */ /* 0x001fec0003800000 */
.L_x_4035:
[----:B------:R-:W-:Y:S05]  /*c0e0*/  BSYNC B1 ;  /* 0x0000000000017941 */ /* 0x000fea0003800000 */
.L_x_3770:
[----:B------:R-:W-:Y:S01]  /*c0f0*/  BSSY B1, `(.L_x_3772) ;  /* 0x00000fe000017945 */ /* 0x000fe20003800000 */
[----:B------:R-:W-:-:S03]  /*c100*/  PRMT R12, R42, 0x5410, R43 ;  /* 0x000054102a0c7816 */ /* 0x000fc6000000002b */
[----:B------:R-:W-:Y:S05]  /*c110*/  @P1 BRA `(.L_x_3773) ;  /* 0x0000000c00ec1947 */ /* 0x000fea0003800000 */
[----:B------:R-:W1:Y:S01]  /*c120*/  LDC R4, c[0x0][0x3f4] ;  /* 0x0000fd00ff047b82 */ /* 0x000e620000000800 */
[----:B------:R-:W-:Y:S01]  /*c130*/  BSSY B2, `(.L_x_3774) ;  /* 0x000002e000027945 */ /* 0x000fe20003800000 */
[-C--:B-1----:R-:W-:Y:S02]  /*c140*/  ISETP.GE.AND P0, PT, R22, R4.reuse, PT ;  /* 0x000000041600720c */ /* 0x082fe40003f06270 */
[-C--:B------:R-:W-:Y:S02]  /*c150*/  ISETP.GE.AND P1, PT, R210, R4.reuse, PT ;  /* 0x00000004d200720c */ /* 0x080fe40003f26270 */
[-C--:B------:R-:W-:Y:S02]  /*c160*/  ISETP.GE.AND P2, PT, R207, R4.reuse, PT ;  /* 0x00000004cf00720c */ /* 0x080fe40003f46270 */
[-C--:B------:R-:W-:Y:S02]  /*c170*/  ISETP.GE.AND P3, PT, R209, R4.reuse, PT ;  /* 0x00000004d100720c */ /* 0x080fe40003f66270 */
[----:B------:R-:W-:-:S02]  /*c180*/  ISETP.GE.AND P4, PT, R206, R4, PT ;  /* 0x00000004ce00720c */ /* 0x000fc40003f86270 */
[----:B------:R-:W-:-:S03]  /*c190*/  ISETP.GE.AND P5, PT, R211, R4, PT ;  /* 0x00000004d300720c */ /* 0x000fc60003fa6270 */
[----:B------:R-:W-:Y:S10]  /*c1a0*/  @P0 BRA `(.L_x_3775) ;  /* 0x0000000000980947 */ /* 0x000ff40003800000 */
        /* <DEDUP_REMOVED lines=38> */
.L_x_3775:
[----:B------:R-:W-:Y:S05]  /*c410*/  BSYNC B2 ;  /* 0x0000000000027941 */ /* 0x000fea0003800000 */
.L_x_3774:
[----:B------:R-:W-:Y:S04]  /*c420*/  BSSY B2, `(.L_x_3776) ;  /* 0x0000028000027945 */ /* 0x000fe80003800000 */
[----:B------:R-:W-:Y:S05]  /*c430*/  @P1 BRA `(.L_x_3777) ;  /* 0x0000000000981947 */ /* 0x000fea0003800000 */
[----:B01----:R-:W0:Y:S01]  /*c440*/  LDS.128 R4, [R0] ;  /* 0x0000000000047984 */ /* 0x003e220000000c00 */
        /* <DEDUP_REMOVED lines=37> */
.L_x_3777:
[----:B------:R-:W-:Y:S05]  /*c6a0*/  BSYNC B2 ;  /* 0x0000000000027941 */ /* 0x000fea0003800000 */
.L_x_3776:
[----:B------:R-:W-:Y:S04]  /*c6b0*/  BSSY B2, `(.L_x_3778) ;  /* 0x0000028000027945 */ /* 0x000fe80003800000 */
        /* <DEDUP_REMOVED lines=39> */
.L_x_3779:
[----:B------:R-:W-:Y:S05]  /*c930*/  BSYNC B2 ;  /* 0x0000000000027941 */ /* 0x000fea0003800000 */
.L_x_3778:
[----:B------:R-:W-:Y:S04]  /*c940*/  BSSY B2, `(.L_x_3780) ;  /* 0x0000028000027945 */ /* 0x000fe80003800000 */
[----:B------:R-:W-:Y:S05]  /*c950*/  @P3 BRA `(.L_x_3781) ;  /* 0x0000000000983947 */ /* 0x000fea0003800000 */
[----:B0123--:R-:W0:Y:S01]  /*c960*/  LDS.128 R4, [R0+0x4000] ;  /* 0x0040000000047984 */ /* 0x00fe220000000c00 */
        /* <DEDUP_REMOVED lines=37> */
.L_x_3781:
[----:B------:R-:W-:Y:S05]  /*cbc0*/  BSYNC B2 ;  /* 0x0000000000027941 */ /* 0x000fea0003800000 */
.L_x_3780:
[----:B------:R-:W-:Y:S04]  /*cbd0*/  BSSY B2, `(.L_x_3782) ;  /* 0x0000028000027945 */ /* 0x000fe80003800000 */
[----:B------:R-:W-:Y:S05]  /*cbe0*/  @P4 BRA `(.L_x_3783) ;  /* 0x0000000000984947 */ /* 0x000fea0003800000 */
[----:B01234-:R-:W0:Y:S01]  /*cbf0*/  LDS.128 R4, [R3+0x1d400] ;  /* 0x01d4000003047984 */ /* 0x01fe220000000c00 */
        /* <DEDUP_REMOVED lines=37> */
.L_x_3783:
[----:B------:R-:W-:Y:S05]  /*ce50*/  BSYNC B2 ;  /* 0x0000000000027941 */ /* 0x000fea0003800000 */
.L_x_3782:
        /* <DEDUP_REMOVED lines=39> */
.L_x_3773:
[----:B------:R-:W-:Y:S05]  /*d0d0*/  BSYNC B1 ;  /* 0x0000000000017941 */ /* 0x000fea0003800000 */
.L_x_3772:
[----:B------:R-:W-:-:S13]  /*d0e0*/  ISETP.GE.AND P0, PT, R227, R8, PT ;  /* 0x00000008e300720c */ /* 0x000fda0003f06270 */
[----:B------:R-:W-:Y:S05]  /*d0f0*/  @P0 BRA `(.L_x_3784) ;  /* 0x0000003c00e00947 */ /* 0x000fea0003800000 */
[----:B01234-:R-:W0:Y:S01]  /*d100*/  LDC R4, c[0x0][0x3f4] ;  /* 0x0000fd00ff047b82 */ /* 0x01fe220000000800 */
[----:B------:R-:W-:Y:S01]  /*d110*/  BSSY B1, `(.L_x_3785) ;  /* 0x000002e000017945 */ /* 0x000fe20003800000 */
[-C--:B0-----:R-:W-:Y:S02]  /*d120*/  ISETP.GE.AND P0, PT, R22, R4.reuse, PT ;  /* 0x000000041600720c */ /* 0x081fe40003f06270 */
[-C--:B------:R-:W-:Y:S02]  /*d130*/  ISETP.GE.AND P1, PT, R210, R4.reuse, PT ;  /* 0x00000004d200720c */ /* 0x080fe40003f26270 */
[-C--:B------:R-:W-:Y:S02]  /*d140*/  ISETP.GE.AND P2, PT, R207, R4.reuse, PT ;  /* 0x00000004cf00720c */ /* 0x080fe40003f46270 */
[-C--:B------:R-:W-:Y:S02]  /*d150*/  ISETP.GE.AND P3, PT, R209, R4.reuse, PT ;  /* 0x00000004d100720c */ /* 0x080fe40003f66270 */
[----:B------:R-:W-:-:S02]  /*d160*/  ISETP.GE.AND P4, PT, R206, R4, PT ;  /* 0x00000004ce00720c */ /* 0x000fc40003f86270 */
[----:B------:R-:W-:-:S03]  /*d170*/  ISETP.GE.AND P5, PT, R211, R4, PT ;  /* 0x00000004d300720c */ /* 0x000fc60003fa6270 */
[----:B------:R-:W-:Y:S10]  /*d180*/  @P0 BRA `(.L_x_3786) ;  /* 0x0000000000980947 */ /* 0x000ff40003800000 */
        /* <DEDUP_REMOVED lines=38> */
.L_x_3786:
[----:B------:R-:W-:Y:S05]  /*d3f0*/  BSYNC B1 ;  /* 0x0000000000017941 */ /* 0x000fea0003800000 */
.L_x_3785:
        /* <DEDUP_REMOVED lines=40> */
.L_x_3788:
[----:B------:R-:W-:Y:S05]  /*d680*/  BSYNC B1 ;  /* 0x0000000000017941 */ /* 0x000fea0003800000 */
.L_x_3787:
        /* <DEDUP_REMOVED lines=40> */
.L_x_3790:
[----:B------:R-:W-:Y:S05]  /*d910*/  BSYNC B1 ;  /* 0x0000000000017941 */ /* 0x000fea0003800000 */
.L_x_3789:
        /* <DEDUP_REMOVED lines=40> */
.L_x_3792:
[----:B------:R-:W-:Y:S05]  /*dba0*/  BSYNC B1 ;  /* 0x0000000000017941 */ /* 0x000fea0003800000 */
.L_x_3791:
        /* <DEDUP_REMOVED lines=40> */
.L_x_3794:
[----:B------:R-:W-:Y:S05]  /*de30*/  BSYNC B1 ;  /* 0x0000000000017941 */ /* 0x000fea0003800000 */
.L_x_3793:
        /* <DEDUP_REMOVED lines=13> */
[----:B------:R-:W-:Y:S01]  /*df10*/  FMUL.FTZ R15, R28, R5 ;  /* 0x000000051c0f7220 */ /* 0x000fe20000410000 */
[----:B------:R-:W-:Y:S01]  /*df20*/  FFMA.FTZ R4, R21, R3, -R20 ;  /* 0x0000000315047223 */ /* 0x000fe20000010814 */
[----:B------:R-:W-:-:S02]  /*df30*/  HADD2.F32 R14, -RZ, R7.H0_H0 ;  /* 0x20000007ff0e7230 */ /* 0x000fc40000004100 */
[----:B------:R-:W-:Y:S01]  /*df40*/  FFMA.FTZ R3, R25, R3, R24 ;  /* 0x0000000319037223 */ /* 0x000fe20000010018 */
[C---:B------:R-:W-:Y:S01]  /*df50*/  FMUL.FTZ R21, R26.reuse, R5 ;  /* 0x000000051a157220 */ /* 0x040fe20000410000 */
[----:B------:R-:W-:Y:S02]  /*df60*/  HADD2.F32 R6, -RZ, R6.H1_H1 ;  /* 0x30000006ff067230 */ /* 0x000fe40000004100 */
[-C--:B------:R-:W-:Y:S01]  /*df70*/  FFMA.FTZ R5, R26, R8.reuse, -R15 ;  /* 0x000000081a057223 */ /* 0x080fe2000001080f */
[----:B------:R-:W-:Y:S02]  /*df80*/  HADD2.F32 R7, -RZ, R7.H1_H1 ;  /* 0x30000007ff077230 */ /* 0x000fe40000004100 */
[----:B------:R-:W-:Y:S01]  /*df90*/  FFMA.FTZ R8, R28, R8, R21 ;  /* 0x000000081c087223 */ /* 0x000fe20000010015 */
[----:B------:R-:W-:Y:S01]  /*dfa0*/  HADD2.F32 R25, -RZ, R11.H1_H1 ;  /* 0x3000000bff197230 */ /* 0x000fe20000004100 */
[----:B------:R-:W-:Y:S01]  /*dfb0*/  F2FP.F16.F32.PACK_AB R4, R3, R4 ;  /* 0x000000040304723e */ /* 0x000fe200000000ff */
[----:B------:R-:W-:-:S02]  /*dfc0*/  HADD2.F32 R24, -RZ, R12.H1_H1 ;  /* 0x3000000cff187230 */ /* 0x000fc40000004100 */
[----:B------:R-:W-:Y:S01]  /*dfd0*/  HADD2.F32 R15, -RZ, R9.H1_H1 ;  /* 0x30000009ff0f7230 */ /* 0x000fe20000004100 */
[----:B------:R-:W-:Y:S01]  /*dfe0*/  F2FP.F16.F32.PACK_AB R5, R8, R5 ;  /* 0x000000050805723e */ /* 0x000fe200000000ff */
[----:B------:R-:W-:Y:S02]  /*dff0*/  HADD2.F32 R20, -RZ, R10.H1_H1 ;  /* 0x3000000aff147230 */ /* 0x000fe40000004100 */
[-C--:B------:R-:W-:Y:S01]  /*e000*/  FMUL.FTZ R10, R25, R6.reuse ;  /* 0x00000006190a7220 */ /* 0x080fe20000410000 */
[-C--:B------:R-:W-:Y:S01]  /*e010*/  FMUL.FTZ R9, R24, R7.reuse ;  /* 0x0000000718097220 */ /* 0x080fe20000410000 */
[C---:B------:R-:W-:Y:S01]  /*e020*/  FMUL.FTZ R12, R15.reuse, R6 ;  /* 0x000000060f0c7220 */ /* 0x040fe20000410000 */
[C---:B------:R-:W-:Y:S01]  /*e030*/  FMUL.FTZ R11, R20.reuse, R7 ;  /* 0x00000007140b7220 */ /* 0x040fe20000410000 */
[-C--:B------:R-:W-:Y:S01]  /*e040*/  FFMA.FTZ R6, R15, R13.reuse, -R10 ;  /* 0x0000000d0f067223 */ /* 0x080fe2000001080a */
[-C--:B------:R-:W-:Y:S01]  /*e050*/  FFMA.FTZ R7, R20, R14.reuse, -R9 ;  /* 0x0000000e14077223 */ /* 0x080fe20000010809 */
[----:B------:R-:W-:Y:S01]  /*e060*/  FFMA.FTZ R13, R25, R13, R12 ;  /* 0x0000000d190d7223 */ /* 0x000fe2000001000c */
[----:B------:R-:W-:-:S04]  /*e070*/  FFMA.FTZ R14, R24, R14, R11 ;  /* 0x0000000e180e7223 */ /* 0x000fc8000001000b */
[----:B------:R-:W-:Y:S02]  /*e080*/  F2FP.F16.F32.PACK_AB R6, R13, R6 ;  /* 0x000000060d06723e */ /* 0x000fe400000000ff */
[----:B------:R-:W-:-:S05]  /*e090*/  F2FP.F16.F32.PACK_AB R7, R14, R7 ;  /* 0x000000070e07723e */ /* 0x000fca00000000ff */
[----:B------:R0:W-:Y:S01]  /*e0a0*/  STS.128 [R0+0xa000], R4 ;  /* 0x00a0000400007388 */ /* 0x0001e20000000c00 */
[----:B------:R-:W-:Y:S05]  /*e0b0*/  BRA `(.L_x_3784) ;  /* 0x0000002c00f07947 */ /* 0x000fea0003800000 */
.L_x_3766:
[----:B------:R-:W-:-:S03]  /*e0c0*/  UMOV UR4, 0xffffffff ;  /* 0xffffffff00047882 */ /* 0x000fc60000000000 */
[----:B------:R-:W-:Y:S05]  /*e0d0*/  BRA.DIV UR4, `(.L_x_3795) ;  /* 0x000001aa04807947 */ /* 0x000fea000b800000 */
[----:B------:R-:W0:Y:S04]  /*e0e0*/  SHFL.IDX PT, R3, R25, RZ, 0x1c1f ;  /* 0x001c1fff19037589 */ /* 0x000e2800000e0000 */
[----:B------:R-:W1:Y:S04]  /*e0f0*/  SHFL.IDX PT, R0, R24, RZ, 0x1c1f ;  /* 0x001c1fff18007589 */ /* 0x000e6800000e0000 */
[----:B------:R2:W3:Y:S04]  /*e100*/  SHFL.IDX PT, R5, R27, RZ, 0x1c1f ;  /* 0x001c1fff1b057589 */ /* 0x0004e800000e0000 */
[----:B------:R2:W4:Y:S01]  /*e110*/  SHFL.IDX PT, R14, R26, RZ, 0x1c1f ;  /* 0x001c1fff1a0e7589 */ /* 0x00052200000e0000 */
[----:B0-----:R-:W-:Y:S01]  /*e120*/  MOV R21, R3 ;  /* 0x0000000300157202 */ /* 0x001fe20000000f00 */
[----:B-12---:R-:W-:-:S07]  /*e130*/  IMAD.MOV.U32 R20, RZ, RZ, R0 ;  /* 0x000000ffff147224 */ /* 0x006fce00078e0000 */
.L_x_4041:
[----:B------:R-:W-:Y:S01]  /*e140*/  ULDC UR4, c[0x0][0x448] ;  /* 0x0001120000047ab9 */ /* 0x000fe20000000800 */
[----:B------:R-:W-:Y:S01]  /*e150*/  BSSY B1, `(.L_x_3796) ;  /* 0x000003b000017945 */ /* 0x000fe20003800000 */
[----:B------:R-:W-:Y:S01]  /*e160*/  IMAD R0, R154, UR4, RZ ;  /* 0x000000049a007c24 */ /* 0x000fe2000f8e02ff */
[----:B------:R-:W-:Y:S01]  /*e170*/  CS2R R6, SRZ ;  /* 0x0000000000067805 */ /* 0x000fe2000001ff00 */
[----:B----4-:R-:W-:Y:S01]  /*e180*/  IMAD.MOV.U32 R38, RZ, RZ, R14 ;  /* 0x000000ffff267224 */ /* 0x010fe200078e000e */
[----:B------:R-:W-:Y:S01]  /*e190*/  CS2R R8, SRZ ;  /* 0x0000000000087805 */ /* 0x000fe2000001ff00 */
[----:B---3--:R-:W-:Y:S01]  /*e1a0*/  IMAD.MOV.U32 R39, RZ, RZ, R5 ;  /* 0x000000ffff277224 */ /* 0x008fe200078e0005 */
[----:B------:R-:W-:Y:S01]  /*e1b0*/  ISETP.GE.AND P0, PT, R4, R0, PT ;  /* 0x000000000400720c */ /* 0x000fe20003f06270 */
[----:B------:R-:W-:Y:S01]  /*e1c0*/  IMAD R0, R149, -0x80, R0 ;  /* 0xffffff8095007824 */ /* 0x000fe200078e0200 */
        /* <DEDUP_REMOVED lines=10> */
[----:B------:R-:W-:Y:S06]  /*e270*/  @P0 BRA `(.L_x_3797) ;  /* 0x0000000000a00947 */ /* 0x000fec0003800000 */
[C---:B------:R-:W-:Y:S01]  /*e280*/  VIADD R3, R18.reuse, 0x20 ;  /* 0x0000002012037836 */ /* 0x040fe20000000000 */
[----:B------:R-:W-:Y:S01]  /*e290*/  ULDC UR4, c[0x0][0x3f4] ;  /* 0x0000fd0000047ab9 */ /* 0x000fe20000000800 */
[----:B------:R-:W-:Y:S01]  /*e2a0*/  VIADD R4, R18, 0x40 ;  /* 0x0000004012047836 */ /* 0x000fe20000000000 */
[C---:B------:R-:W-:Y:S02]  /*e2b0*/  IADD3 R5, R22.reuse, R207, RZ ;  /* 0x000000cf16057210 */ /* 0x040fe40007ffe0ff */
[----:B------:R-:W-:Y:S02]  /*e2c0*/  CS2R R24, SRZ ;  /* 0x0000000000187805 */ /* 0x000fe4000001ff00 */
[----:B------:R-:W-:Y:S01]  /*e2d0*/  ISETP.GE.AND P1, PT, R3, UR4, PT ;  /* 0x0000000403007c0c */ /* 0x000fe2000bf26270 */
[----:B------:R-:W-:Y:S01]  /*e2e0*/  IMAD.IADD R3, R22, 0x1, R206 ;  /* 0x0000000116037824 */ /* 0x000fe200078e02ce */
[----:B------:R-:W-:Y:S02]  /*e2f0*/  ISETP.GE.AND P0, PT, R18, UR4, PT ;  /* 0x0000000412007c0c */ /* 0x000fe4000bf06270 */
[----:B------:R-:W-:-:S02]  /*e300*/  CS2R R26, SRZ ;  /* 0x00000000001a7805 */ /* 0x000fc4000001ff00 */
[----:B------:R-:W-:Y:S02]  /*e310*/  ISETP.GE.AND P2, PT, R4, UR4, PT ;  /* 0x0000000404007c0c */ /* 0x000fe4000bf46270 */
[----:B------:R-:W-:Y:S02]  /*e320*/  SHF.R.S32.HI R6, RZ, 0x1f, R5 ;  /* 0x0000001fff067819 */ /* 0x000fe40000011405 */
[----:B------:R-:W-:Y:S02]  /*e330*/  SHF.R.S32.HI R4, RZ, 0x1f, R3 ;  /* 0x0000001fff047819 */ /* 0x000fe40000011403 */
[----:B------:R-:W-:Y:S02]  /*e340*/  LEA.HI R6, R6, R5, RZ, 0x3 ;  /* 0x0000000506067211 */ /* 0x000fe400078f18ff */
[----:B------:R-:W-:Y:S02]  /*e350*/  LEA.HI R3, R4, R3, RZ, 0x3 ;  /* 0x0000000304037211 */ /* 0x000fe400078f18ff */
[----:B------:R-:W-:Y:S01]  /*e360*/  SHF.R.S32.HI R8, RZ, 0x3, R6 ;  /* 0x00000003ff087819 */ /* 0x000fe20000011406 */
[----:B------:R-:W-:Y:S01]  /*e370*/  @!P0 IMAD.WIDE R12, R18, 0x2, R20 ;  /* 0x00000002120c8825 */ /* 0x000fe200078e0214 */
[----:B------:R-:W-:-:S03]  /*e380*/  SHF.R.S32.HI R45, RZ, 0x3, R3 ;  /* 0x00000003ff2d7819 */ /* 0x000fc60000011403 */
[----:B------:R-:W-:Y:S01]  /*e390*/  @!P1 IMAD.SHL.U32 R3, R8, 0x8, RZ ;  /* 0x0000000808039824 */ /* 0x000fe200078e00ff */
[----:B------:R0:W5:Y:S01]  /*e3a0*/  @!P0 LD.E.128 R24, desc[UR60][R12.64] ;  /* 0x0000003c0c188980 */ /* 0x000162000c101d00 */
[----:B------:R-:W-:Y:S01]  /*e3b0*/  @!P2 IMAD.SHL.U32 R45, R45, 0x8, RZ ;  /* 0x000000082d2da824 */ /* 0x000fe200078e00ff */
[----:B------:R-:W-:Y:S01]  /*e3c0*/  CS2R R4, SRZ ;  /* 0x0000000000047805 */ /* 0x000fe2000001ff00 */
[--C-:B------:R-:W-:Y:S01]  /*e3d0*/  @!P1 IMAD.WIDE R40, R3, 0x2, R20.reuse ;  /* 0x0000000203289825 */ /* 0x100fe200078e0214 */
[----:B------:R-:W-:Y:S02]  /*e3e0*/  CS2R R6, SRZ ;  /* 0x0000000000067805 */ /* 0x000fe4000001ff00 */
[----:B------:R-:W-:Y:S02]  /*e3f0*/  CS2R R28, SRZ ;  /* 0x00000000001c7805 */ /* 0x000fe4000001ff00 */
[----:B------:R-:W-:Y:S01]  /*e400*/  CS2R R30, SRZ ;  /* 0x00000000001e7805 */ /* 0x000fe2000001ff00 */
[----:B------:R-:W-:Y:S01]  /*e410*/  @!P2 IMAD.WIDE R42, R45, 0x2, R20 ;  /* 0x000000022d2aa825 */ /* 0x000fe200078e0214 */
[----:B------:R-:W-:-:S02]  /*e420*/  CS2R R8, SRZ ;  /* 0x0000000000087805 */ /* 0x000fc4000001ff00 */
[----:B------:R-:W-:Y:S02]  /*e430*/  CS2R R10, SRZ ;  /* 0x00000000000a7805 */ /* 0x000fe4000001ff00 */
[----:B------:R-:W-:Y:S01]  /*e440*/  CS2R R32, SRZ ;  /* 0x0000000000207805 */ /* 0x000fe2000001ff00 */
[--C-:B------:R-:W-:Y:S01]  /*e450*/  @!P1 IMAD.WIDE R20, R3, 0x2, R38.reuse ;  /* 0x0000000203149825 */ /* 0x100fe200078e0226 */
[----:B------:R-:W-:Y:S02]  /*e460*/  CS2R R34, SRZ ;  /* 0x0000000000227805 */ /* 0x000fe4000001ff00 */
[----:B0-----:R-:W-:Y:S02]  /*e470*/  CS2R R12, SRZ ;  /* 0x00000000000c7805 */ /* 0x001fe4000001ff00 */
[----:B------:R-:W-:Y:S01]  /*e480*/  CS2R R14, SRZ ;  /* 0x00000000000e7805 */ /* 0x000fe2000001ff00 */
[--C-:B------:R-:W-:Y:S01]  /*e490*/  @!P2 IMAD.WIDE R44, R45, 0x2, R38.reuse ;  /* 0x000000022d2ca825 */ /* 0x100fe200078e0226 */
[----:B------:R0:W5:Y:S03]  /*e4a0*/  @!P1 LD.E.128 R28, desc[UR60][R40.64] ;  /* 0x0000003c281c9980 */ /* 0x000166000c101d00 */
[----:B------:R-:W-:Y:S01]  /*e4b0*/  @!P0 IMAD.WIDE R38, R18, 0x2, R38 ;  /* 0x0000000212268825 */ /* 0x000fe200078e0226 */
[----:B------:R0:W5:Y:S04]  /*e4c0*/  @!P1 LD.E.128 R8, desc[UR60][R20.64] ;  /* 0x0000003c14089980 */ /* 0x000168000c101d00 */
[----:B------:R0:W5:Y:S04]  /*e4d0*/  @!P0 LD.E.128 R4, desc[UR60][R38.64] ;  /* 0x0000003c26048980 */ /* 0x000168000c101d00 */
[----:B------:R0:W5:Y:S04]  /*e4e0*/  @!P2 LD.E.128 R32, desc[UR60][R42.64] ;  /* 0x0000003c2a20a980 */ /* 0x000168000c101d00 */
[----:B------:R0:W5:Y:S02]  /*e4f0*/  @!P2 LD.E.128 R12, desc[UR60][R44.64] ;  /* 0x0000003c2c0ca980 */ /* 0x000164000c101d00 */
.L_x_3797:
[----:B------:R-:W-:Y:S05]  /*e500*/  BSYNC B1 ;  /* 0x0000000000017941 */ /* 0x000fea0003800000 */
.L_x_3796:
[----:B-----5:R-:W-:Y:S01]  /*e510*/  IMAD.MOV.U32 R3, RZ, RZ, R24 ;  /* 0x000000ffff037224 */ /* 0x020fe200078e0018 */
[----:B0-----:R-:W-:Y:S01]  /*e520*/  MOV R38, R25 ;  /* 0x0000001900267202 */ /* 0x001fe20000000f00 */
[--C-:B------:R-:W-:Y:S01]  /*e530*/  IMAD.MOV.U32 R42, RZ, RZ, R33.reuse ;  /* 0x000000ffff2a7224 */ /* 0x100fe200078e0021 */
[----:B------:R-:W-:Y:S01]  /*e540*/  SHF.R.U64 R51, R32, 0x10, R33 ;  /* 0x0000001020337819 */ /* 0x000fe20000001221 */
[----:B------:R-:W-:Y:S01]  /*e550*/  IMAD.MOV.U32 R20, RZ, RZ, R5 ;  /* 0x000000ffff147224 */ /* 0x000fe200078e0005 */
[----:B------:R-:W-:Y:S01]  /*e560*/  SHF.R.U32.HI R52, RZ, 0x10, R33 ;  /* 0x00000010ff347819 */ /* 0x000fe20000011621 */
[----:B------:R-:W-:Y:S01]  /*e570*/  IMAD.MOV.U32 R33, RZ, RZ, R34 ;  /* 0x000000ffff217224 */ /* 0x000fe200078e0022 */
[----:B------:R-:W-:Y:S01]  /*e580*/  MOV R44, R35 ;  /* 0x00000023002c7202 */ /* 0x000fe20000000f00 */
[----:B------:R-:W-:Y:S01]  /*e590*/  IMAD.MOV.U32 R39, RZ, RZ, R26 ;  /* 0x000000ffff277224 */ /* 0x000fe200078e001a */
[--C-:B------:R-:W-:Y:S01]  /*e5a0*/  SHF.R.U64 R34, R34, 0x10, R35.reuse ;  /* 0x0000001022227819 */ /* 0x100fe20000001223 */
[----:B------:R-:W-:Y:S01]  /*e5b0*/  IMAD.MOV.U32 R41, RZ, RZ, R4 ;  /* 0x000000ffff297224 */ /* 0x000fe200078e0004 */
[----:B------:R-:W-:Y:S01]  /*e5c0*/  SHF.R.U32.HI R53, RZ, 0x10, R35 ;  /* 0x00000010ff357819 */ /* 0x000fe20000011623 */
[----:B------:R-:W-:Y:S01]  /*e5d0*/  IMAD.MOV.U32 R43, RZ, RZ, R6 ;  /* 0x000000ffff2b7224 */ /* 0x000fe200078e0006 */
[----:B------:R-:W-:Y:S01]  /*e5e0*/  PRMT R35, R3, 0x5410, R38 ;  /* 0x0000541003237816 */ /* 0x000fe20000000026 */
[----:B------:R-:W-:Y:S01]  /*e5f0*/  IMAD.MOV.U32 R21, RZ, RZ, R14 ;  /* 0x000000ffff157224 */ /* 0x000fe200078e000e */
[----:B------:R-:W-:Y:S01]  /*e600*/  LEA.HI R3, R226, R226, RZ, 0x1 ;  /* 0x000000e2e2037211 */ /* 0x000fe200078f08ff */
[----:B------:R-:W-:Y:S01]  /*e610*/  BSSY B1, `(.L_x_3798) ;  /* 0x0000040000017945 */ /* 0x000fe20003800000 */
[----:B------:R-:W-:Y:S01]  /*e620*/  SHF.R.U64 R54, R4, 0x10, R5 ;  /* 0x0000001004367819 */ /* 0x000fe20000001205 */
[----:B------:R-:W-:Y:S01]  /*e630*/  IMAD.MOV.U32 R4, RZ, RZ, R7 ;  /* 0x000000ffff047224 */ /* 0x000fe200078e0007 */
[----:B------:R-:W-:-:S02]  /*e640*/  LOP3.LUT R3, R3, 0xfffffffe, RZ, 0xc0, !PT ;  /* 0xfffffffe03037812 */ /* 0x000fc400078ec0ff */
[----:B------:R-:W-:Y:S02]  /*e650*/  SHF.R.U32.HI R55, RZ, 0x10, R5 ;  /* 0x00000010ff377819 */ /* 0x000fe40000011605 */
[----:B------:R-:W-:Y:S01]  /*e660*/  SHF.R.U64 R40, R24, 0x10, R25 ;  /* 0x0000001018287819 */ /* 0x000fe20000001219 */
[----:B------:R-:W-:Y:S01]  /*e670*/  IMAD.IADD R3, R226, 0x1, -R3 ;  /* 0x00000001e2037824 */ /* 0x000fe200078e0a03 */
[----:B------:R-:W-:Y:S01]  /*e680*/  SHF.R.U32.HI R45, RZ, 0x10, R25 ;  /* 0x00000010ff2d7819 */ /* 0x000fe20000011619 */
[----:B------:R-:W-:Y:S01]  /*e690*/  IMAD.MOV.U32 R25, RZ, RZ, R29 ;  /* 0x000000ffff197224 */ /* 0x000fe200078e001d */
[--C-:B------:R-:W-:Y:S01]  /*e6a0*/  SHF.R.U64 R46, R26, 0x10, R27.reuse ;  /* 0x000000101a2e7819 */ /* 0x100fe2000000121b */
[----:B------:R-:W-:Y:S01]  /*e6b0*/  IMAD.MOV.U32 R26, RZ, RZ, R28 ;  /* 0x000000ffff1a7224 */ /* 0x000fe200078e001c */
[----:B------:R-:W-:Y:S01]  /*e6c0*/  SHF.L.U32 R5, R3, 0x1f, RZ ;  /* 0x0000001f03057819 */ /* 0x000fe200000006ff */
[----:B------:R-:W-:Y:S01]  /*e6d0*/  IMAD.MOV.U32 R24, RZ, RZ, R27 ;  /* 0x000000ffff187224 */ /* 0x000fe200078e001b */
[----:B------:R-:W-:-:S02]  /*e6e0*/  SHF.R.U64 R47, R28, 0x10, R29 ;  /* 0x000000101c2f7819 */ /* 0x000fc4000000121d */
[----:B------:R-:W0:Y:S01]  /*e6f0*/  SYNCS.PHASECHK.TRANS64.TRYWAIT P0, [R16+URZ+0x36800], R5 ;  /* 0x03680005100075a7 */ /* 0x000e22000800017f */
[----:B------:R-:W-:Y:S01]  /*e700*/  SHF.R.U32.HI R48, RZ, 0x10, R29 ;  /* 0x00000010ff307819 */ /* 0x000fe2000001161d */
[--C-:B------:R-:W-:Y:S01]  /*e710*/  IMAD.MOV.U32 R29, RZ, RZ, R31.reuse ;  /* 0x000000ffff1d7224 */ /* 0x100fe200078e001f */
[--C-:B------:R-:W-:Y:S02]  /*e720*/  SHF.R.U64 R49, R30, 0x10, R31.reuse ;  /* 0x000000101e317819 */ /* 0x100fe4000000121f */
[----:B------:R-:W-:Y:S01]  /*e730*/  SHF.R.U32.HI R50, RZ, 0x10, R31 ;  /* 0x00000010ff327819 */ /* 0x000fe2000001161f */
[----:B------:R-:W-:Y:S01]  /*e740*/  IMAD.MOV.U32 R31, RZ, RZ, R32 ;  /* 0x000000ffff1f7224 */ /* 0x000fe200078e0020 */
[----:B------:R-:W-:Y:S01]  /*e750*/  MOV R28, R30 ;  /* 0x0000001e001c7202 */ /* 0x000fe20000000f00 */
[----:B------:R-:W-:Y:S01]  /*e760*/  IMAD.MOV.U32 R32, RZ, RZ, R10 ;  /* 0x000000ffff207224 */ /* 0x000fe200078e000a */
[----:B------:R-:W-:Y:S01]  /*e770*/  SHF.R.U64 R56, R6, 0x10, R7 ;  /* 0x0000001006387819 */ /* 0x000fe20000001207 */
[----:B------:R-:W-:Y:S01]  /*e780*/  IMAD.MOV.U32 R6, RZ, RZ, R9 ;  /* 0x000000ffff067224 */ /* 0x000fe200078e0009 */
[----:B------:R-:W-:Y:S01]  /*e790*/  SHF.R.U32.HI R57, RZ, 0x10, R7 ;  /* 0x00000010ff397819 */ /* 0x000fe20000011607 */
[----:B------:R-:W-:Y:S01]  /*e7a0*/  IMAD.MOV.U32 R7, RZ, RZ, R11 ;  /* 0x000000ffff077224 */ /* 0x000fe200078e000b */
[----:B------:R-:W-:-:S02]  /*e7b0*/  MOV R30, R8 ;  /* 0x00000008001e7202 */ /* 0x000fc40000000f00 */
[----:B------:R-:W-:Y:S01]  /*e7c0*/  SHF.R.U64 R58, R8, 0x10, R9 ;  /* 0x00000010083a7819 */ /* 0x000fe20000001209 */
[----:B------:R-:W-:Y:S01]  /*e7d0*/  IMAD.MOV.U32 R8, RZ, RZ, R12 ;  /* 0x000000ffff087224 */ /* 0x000fe200078e000c */
[----:B------:R-:W-:Y:S01]  /*e7e0*/  SHF.R.U64 R60, R10, 0x10, R11 ;  /* 0x000000100a3c7819 */ /* 0x000fe2000000120b */
[----:B------:R-:W-:Y:S01]  /*e7f0*/  IMAD.MOV.U32 R10, RZ, RZ, R15 ;  /* 0x000000ffff0a7224 */ /* 0x000fe200078e000f */
[----:B------:R-:W-:Y:S02]  /*e800*/  SHF.R.U32.HI R27, RZ, 0x10, R27 ;  /* 0x00000010ff1b7819 */ /* 0x000fe4000001161b */
[----:B------:R-:W-:Y:S02]  /*e810*/  SHF.R.U32.HI R59, RZ, 0x10, R9 ;  /* 0x00000010ff3b7819 */ /* 0x000fe40000011609 */
[----:B------:R-:W-:Y:S02]  /*e820*/  SHF.R.U32.HI R11, RZ, 0x10, R11 ;  /* 0x00000010ff0b7819 */ /* 0x000fe4000001160b */
[----:B------:R-:W-:-:S02]  /*e830*/  MOV R9, R13 ;  /* 0x0000000d00097202 */ /* 0x000fc40000000f00 */
[--C-:B------:R-:W-:Y:S02]  /*e840*/  SHF.R.U64 R61, R12, 0x10, R13.reuse ;  /* 0x000000100c3d7819 */ /* 0x100fe4000000120d */
[----:B------:R-:W-:Y:S02]  /*e850*/  SHF.R.U32.HI R62, RZ, 0x10, R13 ;  /* 0x00000010ff3e7819 */ /* 0x000fe4000001160d */
[----:B------:R-:W-:Y:S02]  /*e860*/  VIMNMX R0, R0, 0x80, PT ;  /* 0x0000008000007848 */ /* 0x000fe40003fe0100 */
[----:B------:R-:W-:Y:S02]  /*e870*/  PRMT R38, R40, 0x5410, R45 ;  /* 0x0000541028267816 */ /* 0x000fe4000000002d */
[--C-:B------:R-:W-:Y:S02]  /*e880*/  SHF.R.U64 R63, R14, 0x10, R15.reuse ;  /* 0x000000100e3f7819 */ /* 0x100fe4000000120f */
[----:B------:R-:W-:-:S02]  /*e890*/  SHF.R.U32.HI R64, RZ, 0x10, R15 ;  /* 0x00000010ff407819 */ /* 0x000fc4000001160f */
        /* <DEDUP_REMOVED lines=18> */
[----:B------:R-:W-:Y:S02]  /*e9c0*/  ISETP.GE.AND P1, PT, R204, R0, PT ;  /* 0x00000000cc00720c */ /* 0x000fe40003f26270 */
[----:B------:R-:W-:Y:S02]  /*e9d0*/  PRMT R15, R8, 0x5410, R9 ;  /* 0x00005410080f7816 */ /* 0x000fe40000000009 */
[----:B------:R-:W-:Y:S02]  /*e9e0*/  PRMT R20, R61, 0x5410, R62 ;  /* 0x000054103d147816 */ /* 0x000fe4000000003e */
[----:B------:R-:W-:Y:S01]  /*e9f0*/  PRMT R21, R21, 0x5410, R10 ;  /* 0x0000541015157816 */ /* 0x000fe2000000000a */
[----:B0-----:R-:W-:Y:S06]  /*ea00*/  @!P0 BRA `(.L_x_3799) ;  /* 0x000001a000ac8947 */ /* 0x001fec0003800000 */
.L_x_4042:
[----:B------:R-:W-:Y:S05]  /*ea10*/  BSYNC B1 ;  /* 0x0000000000017941 */ /* 0x000fea0003800000 */
.L_x_3798:
[----:B------:R-:W-:Y:S01]  /*ea20*/  BSSY B1, `(.L_x_3800) ;  /* 0x0000133000017945 */ /* 0x000fe20003800000 */
[----:B------:R-:W-:-:S03]  /*ea30*/  PRMT R24, R63, 0x5410, R64 ;  /* 0x000054103f187816 */ /* 0x000fc60000000040 */
[----:B------:R-:W-:Y:S05]  /*ea40*/  @P1 BRA `(.L_x_3801) ;  /* 0x0000001000c01947 */ /* 0x000fea0003800000 */
[----:B------:R-:W1:Y:S01]  /*ea50*/  LDC R25, c[0x0][0x3f4] ;  /* 0x0000fd00ff197b82 */ /* 0x000e620000000800 */
[C---:B------:R-:W-:Y:S01]  /*ea60*/  VIADD R4, R18.reuse, 0x20 ;  /* 0x0000002012047836 */ /* 0x040fe20000000000 */
[C---:B------:R-:W-:Y:S01]  /*ea70*/  IADD3 R6, R18.reuse, 0x40, RZ ;  /* 0x0000004012067810 */ /* 0x040fe20007ffe0ff */
[----:B------:R-:W-:Y:S01]  /*ea80*/  BSSY B2, `(.L_x_3802) ;  /* 0x0000062000027945 */ /* 0x000fe20003800000 */
[-C--:B-1----:R-:W-:Y:S02]  /*ea90*/  ISETP.GE.AND P0, PT, R18, R25.reuse, PT ;  /* 0x000000191200720c */ /* 0x082fe40003f06270 */
[-C--:B------:R-:W-:Y:S02]  /*eaa0*/  ISETP.GE.AND P1, PT, R4, R25.reuse, PT ;  /* 0x000000190400720c */ /* 0x080fe40003f26270 */
[----:B------:R-:W-:-:S09]  /*eab0*/  ISETP.GE.AND P2, PT, R6, R25, PT ;  /* 0x000000190600720c */ /* 0x000fd20003f46270 */
[----:B------:R-:W-:Y:S05]  /*eac0*/  @P0 BRA `(.L_x_3803) ;  /* 0x0000000400740947 */ /* 0x000fea0003800000 */
[----:B------:R-:W-:Y:S01]  /*ead0*/  LEA.HI R4, R36, R37, RZ, 0x2 ;  /* 0x0000002524047211 */ /* 0x000fe200078f10ff */
[----:B------:R-:W-:Y:S02]  /*eae0*/  HADD2.F32 R54, -RZ, R35.H0_H0 ;  /* 0x20000023ff367230 */ /* 0x000fe40000004100 */
[--C-:B------:R-:W-:Y:S01]  /*eaf0*/  HADD2.F32 R56, -RZ, R41.reuse.H0_H0 ;  /* 0x20000029ff387230 */ /* 0x100fe20000004100 */
[----:B------:R-:W-:Y:S01]  /*eb00*/  LOP3.LUT R4, R4, 0xfffffffc, RZ, 0xc0, !PT ;  /* 0xfffffffc04047812 */ /* 0x000fe200078ec0ff */
[----:B------:R-:W-:Y:S02]  /*eb10*/  HADD2.F32 R53, -RZ, R42.H0_H0 ;  /* 0x2000002aff357230 */ /* 0x000fe40000004100 */
[----:B------:R-:W-:Y:S02]  /*eb20*/  HADD2.F32 R55, -RZ, R41.H1_H1 ;  /* 0x30000029ff377230 */ /* 0x000fe40000004100 */
[----:B------:R-:W-:-:S05]  /*eb30*/  IMAD.IADD R4, R37, 0x1, -R4 ;  /* 0x0000000125047824 */ /* 0x000fca00078e0a04 */
[----:B------:R-:W-:Y:S02]  /*eb40*/  LEA.HI R6, R25, R4, RZ, 0x1d ;  /* 0x0000000419067211 */ /* 0x000fe400078fe8ff */
[----:B------:R-:W-:Y:S02]  /*eb50*/  LOP3.LUT R4, R212, 0x38, R18, 0xf8, !PT ;  /* 0x00000038d4047812 */ /* 0x000fe400078ef812 */
[----:B------:R-:W-:Y:S01]  /*eb60*/  SHF.R.S32.HI R9, RZ, 0x1f, R6 ;  /* 0x0000001fff097819 */ /* 0x000fe20000011406 */
[----:B------:R-:W-:Y:S01]  /*eb70*/  IMAD.SHL.U32 R7, R6, 0x8, RZ ;  /* 0x0000000806077824 */ /* 0x000fe200078e00ff */
[----:B0-----:R-:W-:Y:S02]  /*eb80*/  LOP3.LUT R5, R4, R213, RZ, 0x3c, !PT ;  /* 0x000000d504057212 */ /* 0x001fe400078e3cff */
[----:B------:R-:W-:Y:S02]  /*eb90*/  LEA.HI R9, R9, R6, RZ, 0x3 ;  /* 0x0000000609097211 */ /* 0x000fe400078f18ff */
[----:B------:R-:W-:Y:S01]  /*eba0*/  LOP3.LUT R4, R212, 0x38, R7, 0xf8, !PT ;  /* 0x00000038d4047812 */ /* 0x000fe200078ef807 */
[----:B------:R-:W-:-:S02]  /*ebb0*/  IMAD.IADD R5, R214, 0x1, R5 ;  /* 0x00000001d6057824 */ /* 0x000fc400078e0205 */
[----:B------:R-:W-:Y:S01]  /*ebc0*/  IMAD.SHL.U32 R9, R9, 0x400, RZ ;  /* 0x0000040009097824 */ /* 0x000fe200078e00ff */
[----:B------:R-:W-:Y:S02]  /*ebd0*/  LOP3.LUT R8, R4, R213, RZ, 0x3c, !PT ;  /* 0x000000d504087212 */ /* 0x000fe400078e3cff */
[----:B------:R-:W-:Y:S02]  /*ebe0*/  LEA R34, R5, R16, 0x1 ;  /* 0x0000001005227211 */ /* 0x000fe400078e08ff */
[----:B------:R-:W-:-:S03]  /*ebf0*/  LOP3.LUT R9, R9, 0x7fffe000, RZ, 0xc0, !PT ;  /* 0x7fffe00009097812 */ /* 0x000fc600078ec0ff */
[----:B------:R-:W0:Y:S01]  /*ec00*/  LDS.128 R4, [R34+0x15400] ;  /* 0x0154000022047984 */ /* 0x000e220000000c00 */
        /* <DEDUP_REMOVED lines=20> */
[----:B------:R-:W-:Y:S01]  /*ed50*/  FFMA.FTZ R57, R4, R49, -R57 ;  /* 0x0000003104397223 */ /* 0x000fe20000010839 */
[C---:B------:R-:W-:Y:S01]  /*ed60*/  FMUL.FTZ R49, R50.reuse, R55 ;  /* 0x0000003732317220 */ /* 0x040fe20000410000 */
[----:B------:R-:W-:Y:S02]  /*ed70*/  HADD2.F32 R9, -RZ, R9.H1_H1 ;  /* 0x30000009ff097230 */ /* 0x000fe40000004100 */
[----:B------:R-:W-:Y:S01]  /*ed80*/  FMUL.FTZ R50, R50, R45 ;  /* 0x0000002d32327220 */ /* 0x000fe20000410000 */
[----:B------:R-:W-:Y:S02]  /*ed90*/  HADD2.F32 R54, -RZ, R42.H1_H1 ;  /* 0x3000002aff367230 */ /* 0x000fe40000004100 */
[----:B------:R-:W-:Y:S01]  /*eda0*/  FFMA.FTZ R59, R4, R53, R59 ;  /* 0x00000035043b7223 */ /* 0x000fe2000001003b */
[----:B------:R-:W-:Y:S02]  /*edb0*/  HADD2.F32 R4, -RZ, R38.H1_H1 ;  /* 0x30000026ff047230 */ /* 0x000fe40000004100 */
[C---:B------:R-:W-:Y:S01]  /*edc0*/  FFMA.FTZ R49, R46.reuse, R45, -R49 ;  /* 0x0000002d2e317223 */ /* 0x040fe20000010831 */
[----:B------:R-:W-:Y:S01]  /*edd0*/  FFMA.FTZ R50, R46, R55, R50 ;  /* 0x000000372e327223 */ /* 0x000fe20000010032 */
[----:B------:R-:W-:-:S02]  /*ede0*/  HADD2.F32 R51, -RZ, R10.H0_H0 ;  /* 0x2000000aff337230 */ /* 0x000fc40000004100 */
        /* <DEDUP_REMOVED lines=8> */
[----:B------:R-:W-:Y:S01]  /*ee70*/  FMUL.FTZ R4, R51, R46 ;  /* 0x0000002e33047220 */ /* 0x000fe20000410000 */
[----:B------:R-:W-:Y:S02]  /*ee80*/  HADD2.F32 R9, -RZ, R40.H0_H0 ;  /* 0x20000028ff097230 */ /* 0x000fe40000004100 */
[----:B------:R-:W-:Y:S01]  /*ee90*/  FFMA.FTZ R51, R5, R54, R62 ;  /* 0x0000003605337223 */ /* 0x000fe2000001003e */
[C---:B------:R-:W-:Y:S01]  /*eea0*/  FFMA.FTZ R55, R47.reuse, R46, R55 ;  /* 0x0000002e2f377223 */ /* 0x040fe20000010037 */
[C---:B------:R-:W-:Y:S01]  /*eeb0*/  FMUL.FTZ R5, R10.reuse, R45 ;  /* 0x0000002d0a057220 */ /* 0x040fe20000410000 */
[----:B------:R-:W-:Y:S01]  /*eec0*/  FFMA.FTZ R53, R47, R8, -R4 ;  /* 0x000000082f357223 */ /* 0x000fe20000010804 */
[-C--:B------:R-:W-:Y:S01]  /*eed0*/  FMUL.FTZ R47, R10, R9.reuse ;  /* 0x000000090a2f7220 */ /* 0x080fe20000410000 */
[----:B------:R-:W-:Y:S02]  /*eee0*/  HADD2.F32 R52, -RZ, R11.H0_H0 ;  /* 0x2000000bff347230 */ /* 0x000fe40000004100 */
[----:B------:R-:W-:Y:S01]  /*eef0*/  FFMA.FTZ R10, R6, R9, -R5 ;  /* 0x00000009060a7223 */ /* 0x000fe20000010805 */
[----:B------:R-:W-:-:S02]  /*ef00*/  HADD2.F32 R9, -RZ, R43.H1_H1 ;  /* 0x3000002bff097230 */ /* 0x000fc40000004100 */
[----:B------:R-:W-:Y:S01]  /*ef10*/  FFMA.FTZ R46, R6, R45, R47 ;  /* 0x0000002d062e7223 */ /* 0x000fe2000001002f */
[----:B------:R-:W-:Y:S02]  /*ef20*/  HADD2.F32 R5, -RZ, R39.H1_H1 ;  /* 0x30000027ff057230 */ /* 0x000fe40000004100 */
[----:B------:R-:W-:Y:S02]  /*ef30*/  HADD2.F32 R11, -RZ, R11.H1_H1 ;  /* 0x3000000bff0b7230 */ /* 0x000fe40000004100 */
[C---:B------:R-:W-:Y:S01]  /*ef40*/  FMUL.FTZ R45, R52.reuse, R9 ;  /* 0x00000009342d7220 */ /* 0x040fe20000410000 */
[----:B------:R-:W-:Y:S02]  /*ef50*/  HADD2.F32 R8, -RZ, R44.H1_H1 ;  /* 0x3000002cff087230 */ /* 0x000fe40000004100 */
[----:B------:R-:W-:Y:S01]  /*ef60*/  FMUL.FTZ R52, R52, R5 ;  /* 0x0000000534347220 */ /* 0x000fe20000410000 */
[----:B------:R-:W-:Y:S02]  /*ef70*/  HADD2.F32 R4, -RZ, R40.H1_H1 ;  /* 0x30000028ff047230 */ /* 0x000fe40000004100 */
[----:B------:R-:W-:-:S02]  /*ef80*/  HADD2.F32 R48, -RZ, R7.H0_H0 ;  /* 0x20000007ff307230 */ /* 0x000fc40000004100 */
[C---:B------:R-:W-:Y:S01]  /*ef90*/  FMUL.FTZ R6, R11.reuse, R8 ;  /* 0x000000080b067220 */ /* 0x040fe20000410000 */
[----:B------:R-:W-:Y:S02]  /*efa0*/  HADD2.F32 R7, -RZ, R7.H1_H1 ;  /* 0x30000007ff077230 */ /* 0x000fe40000004100 */
[-C--:B------:R-:W-:Y:S01]  /*efb0*/  FMUL.FTZ R47, R11, R4.reuse ;  /* 0x000000040b2f7220 */ /* 0x080fe20000410000 */
        /* <DEDUP_REMOVED lines=10> */
[----:B------:R1:W-:Y:S01]  /*f060*/  STS.128 [R34+0x15400], R4 ;  /* 0x0154000422007388 */ /* 0x0003e20000000c00 */
[----:B------:R-:W-:Y:S02]  /*f070*/  F2FP.F16.F32.PACK_AB R10, R46, R55 ;  /* 0x000000372e0a723e */ /* 0x000fe400000000ff */
[----:B------:R-:W-:-:S05]  /*f080*/  F2FP.F16.F32.PACK_AB R11, R52, R11 ;  /* 0x0000000b340b723e */ /* 0x000fca00000000ff */
[----:B------:R1:W-:Y:S02]  /*f090*/  STS.128 [R61+0x15400], R8 ;  /* 0x015400083d007388 */ /* 0x0003e40000000c00 */
.L_x_3803:
[----:B------:R-:W-:Y:S05]  /*f0a0*/  BSYNC B2 ;  /* 0x0000000000027941 */ /* 0x000fea0003800000 */
.L_x_3802:
[----:B------:R-:W-:Y:S04]  /*f0b0*/  BSSY B2, `(.L_x_3804) ;  /* 0x0000065000027945 */ /* 0x000fe80003800000 */
[----:B------:R-:W-:Y:S05]  /*f0c0*/  @P1 BRA `(.L_x_3805) ;  /* 0x00000004008c1947 */ /* 0x000fea0003800000 */
[----:B-1----:R-:W2:Y:S01]  /*f0d0*/  LDL R4, [R1+0x50] ;  /* 0x0000500001047983 */ /* 0x002ea20000100800 */
[----:B------:R-:W-:Y:S02]  /*f0e0*/  HADD2.F32 R57, -RZ, R30.H0_H0 ;  /* 0x2000001eff397230 */ /* 0x000fe40000004100 */
[----:B------:R-:W-:Y:S02]  /*f0f0*/  HADD2.F32 R55, -RZ, R26.H0_H0 ;  /* 0x2000001aff377230 */ /* 0x000fe40000004100 */
[----:B------:R-:W-:Y:S01]  /*f100*/  HADD2.F32 R59, -RZ, R31.H0_H0 ;  /* 0x2000001fff3b7230 */ /* 0x000fe20000004100 */
[----:B--2---:R-:W-:Y:S01]  /*f110*/  R2UR UR4, R4 ;  /* 0x00000000040472ca */ /* 0x004fe200000e0000 */
[----:B------:R-:W-:-:S05]  /*f120*/  IMAD.IADD R4, R22, 0x1, R207 ;  /* 0x0000000116047824 */ /* 0x000fca00078e02cf */
[----:B0-----:R-:W-:-:S04]  /*f130*/  SHF.R.S32.HI R5, RZ, 0x1f, R4 ;  /* 0x0000001fff057819 */ /* 0x001fc80000011404 */
[CC--:B------:R-:W-:Y:S02]  /*f140*/  LEA.HI R7, R5.reuse, R4.reuse, RZ, 0x3 ;  /* 0x0000000405077211 */ /* 0x0c0fe400078f18ff */
[----:B------:R-:W-:Y:S02]  /*f150*/  LEA.HI R5, R5, R4, RZ, 0x6 ;  /* 0x0000000405057211 */ /* 0x000fe400078f30ff */
[----:B------:R-:W-:-:S03]  /*f160*/  SHF.R.S32.HI R6, RZ, 0x3, R7 ;  /* 0x00000003ff067819 */ /* 0x000fc60000011407 */
[----:B------:R-:W-:Y:S01]  /*f170*/  IMAD.SHL.U32 R5, R5, 0x80, RZ ;  /* 0x0000008005057824 */ /* 0x000fe200078e00ff */
[----:B------:R-:W-:Y:S02]  /*f180*/  LEA.HI R4, R25, R6, RZ, 0x1d ;  /* 0x0000000619047211 */ /* 0x000fe400078fe8ff */
[----:B------:R-:W-:Y:S02]  /*f190*/  LOP3.LUT R6, R212, 0x38, R7, 0xf8, !PT ;  /* 0x00000038d4067812 */ /* 0x000fe400078ef807 */
[----:B------:R-:W-:Y:S02]  /*f1a0*/  SHF.R.S32.HI R7, RZ, 0x1f, R4 ;  /* 0x0000001fff077819 */ /* 0x000fe40000011404 */
[----:B------:R-:W-:Y:S01]  /*f1b0*/  LOP3.LUT R9, R5, 0xffffe000, RZ, 0xc0, !PT ;  /* 0xffffe00005097812 */ /* 0x000fe200078ec0ff */
[----:B------:R-:W-:Y:S01]  /*f1c0*/  IMAD.SHL.U32 R5, R4, 0x8, RZ ;  /* 0x0000000804057824 */ /* 0x000fe200078e00ff */
[----:B------:R-:W-:Y:S02]  /*f1d0*/  LEA.HI R7, R7, R4, RZ, 0x3 ;  /* 0x0000000407077211 */ /* 0x000fe400078f18ff */
[----:B------:R-:W-:-:S02]  /*f1e0*/  LOP3.LUT R6, R6, R213, RZ, 0x3c, !PT ;  /* 0x000000d506067212 */ /* 0x000fc400078e3cff */
[----:B------:R-:W-:Y:S02]  /*f1f0*/  LOP3.LUT R4, R212, 0x38, R5, 0xf8, !PT ;  /* 0x00000038d4047812 */ /* 0x000fe400078ef805 */
[----:B------:R-:W-:Y:S02]  /*f200*/  SHF.L.U32 R7, R7, 0xa, RZ ;  /* 0x0000000a07077819 */ /* 0x000fe400000006ff */
[----:B------:R-:W-:Y:S02]  /*f210*/  IADD3 R6, R6, R9, R214 ;  /* 0x0000000906067210 */ /* 0x000fe40007ffe0d6 */
[----:B------:R-:W-:Y:S02]  /*f220*/  LOP3.LUT R8, R4, R213, RZ, 0x3c, !PT ;  /* 0x000000d504087212 */ /* 0x000fe400078e3cff */
[----:B------:R-:W-:Y:S02]  /*f230*/  LOP3.LUT R9, R7, 0x7fffe000, RZ, 0xc0, !PT ;  /* 0x7fffe00007097812 */ /* 0x000fe400078ec0ff */
[----:B------:R-:W-:-:S02]  /*f240*/  LEA R34, R6, UR4, 0x1 ;  /* 0x0000000406227c11 */ /* 0x000fc4000f8e08ff */
        /* <DEDUP_REMOVED lines=12> */
[----:B------:R-:W-:Y:S01]  /*f310*/  FMUL.FTZ R63, R50, R55 ;  /* 0x00000037323f7220 */ /* 0x000fe20000410000 */
[----:B------:R-:W-:Y:S02]  /*f320*/  HADD2.F32 R50, -RZ, R30.H1_H1 ;  /* 0x3000001eff327230 */ /* 0x000fe40000004100 */
[----:B------:R-:W-:Y:S01]  /*f330*/  FMUL.FTZ R65, R8, R59 ;  /* 0x0000003b08417220 */ /* 0x000fe20000410000 */
[C---:B------:R-:W-:Y:S01]  /*f340*/  FFMA.FTZ R61, R46.reuse, R55, -R61 ;  /* 0x000000372e3d7223 */ /* 0x040fe2000001083d */
[----:B------:R-:W-:Y:S02]  /*f350*/  HADD2.F32 R55, -RZ, R27.H0_H0 ;  /* 0x2000001bff377230 */ /* 0x000fe40000004100 */
[----:B------:R-:W-:Y:S01]  /*f360*/  FFMA.FTZ R63, R46, R57, R63 ;  /* 0x000000392e3f7223 */ /* 0x000fe2000001003f */
[----:B------:R-:W-:-:S02]  /*f370*/  HADD2.F32 R46, -RZ, R26.H1_H1 ;  /* 0x3000001aff2e7230 */ /* 0x000fc40000004100 */
[C---:B------:R-:W-:Y:S01]  /*f380*/  FMUL.FTZ R58, R51.reuse, R50 ;  /* 0x00000032333a7220 */ /* 0x040fe20000410000 */
[----:B------:R-:W-:Y:S02]  /*f390*/  HADD2.F32 R9, -RZ, R9.H1_H1 ;  /* 0x30000009ff097230 */ /* 0x000fe40000004100 */
[-C--:B------:R-:W-:Y:S01]  /*f3a0*/  FMUL.FTZ R57, R8, R55.reuse ;  /* 0x0000003708397220 */ /* 0x080fe20000410000 */
[C---:B------:R-:W-:Y:S01]  /*f3b0*/  FFMA.FTZ R54, R4.reuse, R55, -R65 ;  /* 0x0000003704367223 */ /* 0x040fe20000010841 */
[----:B------:R-:W-:Y:S01]  /*f3c0*/  FMUL.FTZ R51, R51, R46 ;  /* 0x0000002e33337220 */ /* 0x000fe20000410000 */
[----:B------:R-:W-:Y:S02]  /*f3d0*/  HADD2.F32 R8, -RZ, R31.H1_H1 ;  /* 0x3000001fff087230 */ /* 0x000fe40000004100 */
[----:B------:R-:W-:Y:S01]  /*f3e0*/  FFMA.FTZ R56, R4, R59, R57 ;  /* 0x0000003b04387223 */ /* 0x000fe20000010039 */
[----:B------:R-:W-:Y:S02]  /*f3f0*/  HADD2.F32 R4, -RZ, R27.H1_H1 ;  /* 0x3000001bff047230 */ /* 0x000fe40000004100 */
[----:B------:R-:W-:Y:S01]  /*f400*/  FFMA.FTZ R50, R47, R50, R51 ;  /* 0x000000322f327223 */ /* 0x000fe20000010033 */
[----:B------:R-:W-:-:S02]  /*f410*/  HADD2.F32 R52, -RZ, R10.H0_H0 ;  /* 0x2000000aff347230 */ /* 0x000fc40000004100 */
[----:B------:R-:W-:Y:S01]  /*f420*/  FFMA.FTZ R58, R47, R46, -R58 ;  /* 0x0000002e2f3a7223 */ /* 0x000fe2000001083a */
[----:B------:R-:W-:Y:S02]  /*f430*/  HADD2.F32 R51, -RZ, R32.H0_H0 ;  /* 0x20000020ff337230 */ /* 0x000fe40000004100 */
[C---:B------:R-:W-:Y:S01]  /*f440*/  FMUL.FTZ R46, R9.reuse, R8 ;  /* 0x00000008092e7220 */ /* 0x040fe20000410000 */
[----:B------:R-:W-:Y:S02]  /*f450*/  HADD2.F32 R48, -RZ, R6.H0_H0 ;  /* 0x20000006ff307230 */ /* 0x000fe40000004100 */
[----:B------:R-:W-:Y:S01]  /*f460*/  FMUL.FTZ R60, R9, R4 ;  /* 0x00000004093c7220 */ /* 0x000fe20000410000 */
[----:B------:R-:W-:Y:S02]  /*f470*/  HADD2.F32 R47, -RZ, R28.H0_H0 ;  /* 0x2000001cff2f7230 */ /* 0x000fe40000004100 */
[----:B------:R-:W-:Y:S01]  /*f480*/  FMUL.FTZ R65, R52, R51 ;  /* 0x0000003334417220 */ /* 0x000fe20000410000 */
[----:B------:R-:W-:-:S02]  /*f490*/  HADD2.F32 R10, -RZ, R10.H1_H1 ;  /* 0x3000000aff0a7230 */ /* 0x000fc40000004100 */
[C---:B------:R-:W-:Y:S01]  /*f4a0*/  FFMA.FTZ R57, R5.reuse, R4, -R46 ;  /* 0x0000000405397223 */ /* 0x040fe2000001082e */
[----:B------:R-:W-:Y:S02]  /*f4b0*/  HADD2.F32 R55, -RZ, R33.H0_H0 ;  /* 0x20000021ff377230 */ /* 0x000fe40000004100 */
[-C--:B------:R-:W-:Y:S01]  /*f4c0*/  FMUL.FTZ R52, R52, R47.reuse ;  /* 0x0000002f34347220 */ /* 0x080fe20000410000 */
[----:B------:R-:W-:Y:S02]  /*f4d0*/  HADD2.F32 R9, -RZ, R29.H0_H0 ;  /* 0x2000001dff097230 */ /* 0x000fe40000004100 */
[----:B------:R-:W-:Y:S01]  /*f4e0*/  FFMA.FTZ R59, R5, R8, R60 ;  /* 0x00000008053b7223 */ /* 0x000fe2000001003c */
[----:B------:R-:W-:Y:S01]  /*f4f0*/  FFMA.FTZ R65, R48, R47, -R65 ;  /* 0x0000002f30417223 */ /* 0x000fe20000010841 */
[----:B------:R-:W-:Y:S02]  /*f500*/  HADD2.F32 R6, -RZ, R6.H1_H1 ;  /* 0x30000006ff067230 */ /* 0x000fe40000004100 */
[----:B------:R-:W-:Y:S01]  /*f510*/  FMUL.FTZ R5, R10, R55 ;  /* 0x000000370a057220 */ /* 0x000fe20000410000 */
[----:B------:R-:W-:-:S02]  /*f520*/  HADD2.F32 R53, -RZ, R11.H0_H0 ;  /* 0x2000000bff357230 */ /* 0x000fc40000004100 */
[----:B------:R-:W-:Y:S01]  /*f530*/  FMUL.FTZ R47, R10, R9 ;  /* 0x000000090a2f7220 */ /* 0x000fe20000410000 */
[----:B------:R-:W-:Y:S02]  /*f540*/  HADD2.F32 R11, -RZ, R11.H1_H1 ;  /* 0x3000000bff0b7230 */ /* 0x000fe40000004100 */
[----:B------:R-:W-:Y:S01]  /*f550*/  FFMA.FTZ R52, R48, R51, R52 ;  /* 0x0000003330347223 */ /* 0x000fe20000010034 */
[----:B------:R-:W-:Y:S02]  /*f560*/  HADD2.F32 R10, -RZ, R32.H1_H1 ;  /* 0x30000020ff0a7230 */ /* 0x000fe40000004100 */
[C---:B------:R-:W-:Y:S01]  /*f570*/  FFMA.FTZ R48, R6.reuse, R9, -R5 ;  /* 0x0000000906307223 */ /* 0x040fe20000010805 */
[----:B------:R-:W-:Y:S02]  /*f580*/  HADD2.F32 R46, -RZ, R33.H1_H1 ;  /* 0x30000021ff2e7230 */ /* 0x000fe40000004100 */
[----:B------:R-:W-:Y:S01]  /*f590*/  FFMA.FTZ R47, R6, R55, R47 ;  /* 0x00000037062f7223 */ /* 0x000fe2000001002f */
[----:B------:R-:W-:-:S02]  /*f5a0*/  HADD2.F32 R4, -RZ, R28.H1_H1 ;  /* 0x3000001cff047230 */ /* 0x000fc40000004100 */
[----:B------:R-:W-:Y:S01]  /*f5b0*/  FMUL.FTZ R6, R53, R10 ;  /* 0x0000000a35067220 */ /* 0x000fe20000410000 */
[----:B------:R-:W-:Y:S02]  /*f5c0*/  HADD2.F32 R8, -RZ, R29.H1_H1 ;  /* 0x3000001dff087230 */ /* 0x000fe40000004100 */
[----:B------:R-:W-:Y:S01]  /*f5d0*/  FMUL.FTZ R60, R11, R46 ;  /* 0x0000002e0b3c7220 */ /* 0x000fe20000410000 */
[--C-:B------:R-:W-:Y:S02]  /*f5e0*/  HADD2.F32 R49, -RZ, R7.reuse.H0_H0 ;  /* 0x20000007ff317230 */ /* 0x100fe40000004100 */
[----:B------:R-:W-:Y:S01]  /*f5f0*/  FMUL.FTZ R53, R53, R4 ;  /* 0x0000000435357220 */ /* 0x000fe20000410000 */
[----:B------:R-:W-:Y:S02]  /*f600*/  HADD2.F32 R7, -RZ, R7.H1_H1 ;  /* 0x30000007ff077230 */ /* 0x000fe40000004100 */
[----:B------:R-:W-:Y:S01]  /*f610*/  FMUL.FTZ R5, R11, R8 ;  /* 0x000000080b057220 */ /* 0x000fe20000410000 */
[----:B------:R-:W-:Y:S01]  /*f620*/  F2FP.F16.F32.PACK_AB R9, R59, R50 ;  /* 0x000000323b09723e */ /* 0x000fe200000000ff */
        /* <DEDUP_REMOVED lines=13> */
.L_x_3805:
[----:B------:R-:W-:Y:S05]  /*f700*/  BSYNC B2 ;  /* 0x0000000000027941 */ /* 0x000fea0003800000 */
.L_x_3804:
[----:B------:R-:W-:Y:S05]  /*f710*/  @P2 BRA `(.L_x_3801) ;  /* 0x00000004008c2947 */ /* 0x000fea0003800000 */
[----:B-12---:R-:W2:Y:S01]  /*f720*/  LDL R4, [R1+0x50] ;  /* 0x0000500001047983 */ /* 0x006ea20000100800 */
[----:B------:R-:W-:Y:S02]  /*f730*/  HADD2.F32 R54, -RZ, R3.H0_H0 ;  /* 0x20000003ff367230 */ /* 0x000fe40000004100 */
[--C-:B------:R-:W-:Y:S02]  /*f740*/  HADD2.F32 R56, -RZ, R15.reuse.H0_H0 ;  /* 0x2000000fff387230 */ /* 0x100fe40000004100 */
[----:B------:R-:W-:Y:S02]  /*f750*/  HADD2.F32 R53, -RZ, R20.H0_H0 ;  /* 0x20000014ff357230 */ /* 0x000fe40000004100 */
[----:B------:R-:W-:Y:S01]  /*f760*/  HADD2.F32 R55, -RZ, R15.H1_H1 ;  /* 0x3000000fff377230 */ /* 0x000fe20000004100 */
        /* <DEDUP_REMOVED lines=16> */
[----:B------:R-:W-:Y:S02]  /*f870*/  LOP3.LUT R8, R4, R213, RZ, 0x3c, !PT ;  /* 0x000000d504087212 */ /* 0x000fe400078e3cff */
[----:B------:R-:W-:Y:S02]  /*f880*/  LOP3.LUT R9, R5, 0x7fffe000, RZ, 0xc0, !PT ;  /* 0x7fffe00005097812 */ /* 0x000fe400078ec0ff */
[--C-:B------:R-:W-:Y:S02]  /*f890*/  IADD3 R6, R6, R7, R214.reuse ;  /* 0x0000000706067210 */ /* 0x100fe40007ffe0d6 */
[----:B------:R-:W-:-:S02]  /*f8a0*/  IADD3 R9, R8, R9, R214 ;  /* 0x0000000908097210 */ /* 0x000fc40007ffe0d6 */
[----:B------:R-:W-:-:S03]  /*f8b0*/  LEA R25, R6, UR4, 0x1 ;  /* 0x0000000406197c11 */ /* 0x000fc6000f8e08ff */
[----:B------:R-:W-:Y:S02]  /*f8c0*/  IMAD R34, R9, 0x2, R16 ;  /* 0x0000000209227824 */ /* 0x000fe400078e0210 */
[----:B------:R-:W0:Y:S04]  /*f8d0*/  LDS.128 R4, [R25] ;  /* 0x0000000019047984 */ /* 0x000e280000000c00 */
[----:B------:R-:W1:Y:S01]  /*f8e0*/  LDS.128 R8, [R34+0x15400] ;  /* 0x0154000022087984 */ /* 0x000e620000000c00 */
[--C-:B0-----:R-:W-:Y:S02]  /*f8f0*/  HADD2.F32 R45, -RZ, R4.reuse.H0_H0 ;  /* 0x20000004ff2d7230 */ /* 0x101fe40000004100 */
[----:B------:R-:W-:Y:S02]  /*f900*/  HADD2.F32 R4, -RZ, R4.H1_H1 ;  /* 0x30000004ff047230 */ /* 0x000fe40000004100 */
[----:B-1----:R-:W-:-:S02]  /*f910*/  HADD2.F32 R49, -RZ, R8.H0_H0 ;  /* 0x20000008ff317230 */ /* 0x002fc40000004100 */
        /* <DEDUP_REMOVED lines=11> */
[----:B------:R-:W-:Y:S02]  /*f9d0*/  HADD2.F32 R46, -RZ, R5.H0_H0 ;  /* 0x20000005ff2e7230 */ /* 0x000fe40000004100 */
[C---:B------:R-:W-:Y:S01]  /*f9e0*/  FMUL.FTZ R49, R50.reuse, R55 ;  /* 0x0000003732317220 */ /* 0x040fe20000410000 */
[----:B------:R-:W-:Y:S02]  /*f9f0*/  HADD2.F32 R9, -RZ, R9.H1_H1 ;  /* 0x30000009ff097230 */ /* 0x000fe40000004100 */
[----:B------:R-:W-:Y:S01]  /*fa00*/  FMUL.FTZ R50, R50, R45 ;  /* 0x0000002d32327220 */ /* 0x000fe20000410000 */
[----:B------:R-:W-:Y:S02]  /*fa10*/  HADD2.F32 R54, -RZ, R20.H1_H1 ;  /* 0x30000014ff367230 */ /* 0x000fe40000004100 */
[----:B------:R-:W-:Y:S01]  /*fa20*/  FFMA.FTZ R59, R4, R53, R59 ;  /* 0x00000035043b7223 */ /* 0x000fe2000001003b */
[----:B------:R-:W-:-:S02]  /*fa30*/  HADD2.F32 R4, -RZ, R12.H1_H1 ;  /* 0x3000000cff047230 */ /* 0x000fc40000004100 */
[C---:B------:R-:W-:Y:S01]  /*fa40*/  FFMA.FTZ R49, R46.reuse, R45, -R49 ;  /* 0x0000002d2e317223 */ /* 0x040fe20000010831 */
[----:B------:R-:W-:Y:S02]  /*fa50*/  HADD2.F32 R5, -RZ, R5.H1_H1 ;  /* 0x30000005ff057230 */ /* 0x000fe40000004100 */
[----:B------:R-:W-:Y:S01]  /*fa60*/  FFMA.FTZ R50, R46, R55, R50 ;  /* 0x000000372e327223 */ /* 0x000fe20000010032 */
[----:B------:R-:W-:Y:S02]  /*fa70*/  HADD2.F32 R51, -RZ, R10.H0_H0 ;  /* 0x2000000aff337230 */ /* 0x000fe40000004100 */
[C---:B------:R-:W-:Y:S01]  /*fa80*/  FMUL.FTZ R56, R9.reuse, R54 ;  /* 0x0000003609387220 */ /* 0x040fe20000410000 */
[----:B------:R-:W-:Y:S02]  /*fa90*/  HADD2.F32 R8, -RZ, R13.H0_H0 ;  /* 0x2000000dff087230 */ /* 0x000fe40000004100 */
[----:B------:R-:W-:Y:S01]  /*faa0*/  FMUL.FTZ R62, R9, R4 ;  /* 0x00000004093e7220 */ /* 0x000fe20000410000 */
[----:B------:R-:W-:-:S02]  /*fab0*/  HADD2.F32 R46, -RZ, R21.H0_H0 ;  /* 0x20000015ff2e7230 */ /* 0x000fc40000004100 */
[----:B------:R-:W-:Y:S01]  /*fac0*/  FFMA.FTZ R56, R5, R4, -R56 ;  /* 0x0000000405387223 */ /* 0x000fe20000010838 */
[----:B------:R-:W-:Y:S02]  /*fad0*/  HADD2.F32 R10, -RZ, R10.H1_H1 ;  /* 0x3000000aff0a7230 */ /* 0x000fe40000004100 */
[C---:B------:R-:W-:Y:S01]  /*fae0*/  FMUL.FTZ R55, R51.reuse, R8 ;  /* 0x0000000833377220 */ /* 0x040fe20000410000 */
[----:B------:R-:W-:Y:S02]  /*faf0*/  HADD2.F32 R45, -RZ, R24.H0_H0 ;  /* 0x20000018ff2d7230 */ /* 0x000fe40000004100 */
[----:B------:R-:W-:Y:S01]  /*fb00*/  FMUL.FTZ R4, R51, R46 ;  /* 0x0000002e33047220 */ /* 0x000fe20000410000 */
[----:B------:R-:W-:Y:S02]  /*fb10*/  HADD2.F32 R47, -RZ, R6.H0_H0 ;  /* 0x20000006ff2f7230 */ /* 0x000fe40000004100 */
[----:B------:R-:W-:Y:S01]  /*fb20*/  FFMA.FTZ R51, R5, R54, R62 ;  /* 0x0000003605337223 */ /* 0x000fe2000001003e */
[----:B------:R-:W-:-:S02]  /*fb30*/  HADD2.F32 R9, -RZ, R14.H0_H0 ;  /* 0x2000000eff097230 */ /* 0x000fc40000004100 */
[C---:B------:R-:W-:Y:S01]  /*fb40*/  FMUL.FTZ R5, R10.reuse, R45 ;  /* 0x0000002d0a057220 */ /* 0x040fe20000410000 */
[----:B------:R-:W-:Y:S02]  /*fb50*/  HADD2.F32 R6, -RZ, R6.H1_H1 ;  /* 0x30000006ff067230 */ /* 0x000fe40000004100 */
[C---:B------:R-:W-:Y:S01]  /*fb60*/  FFMA.FTZ R53, R47.reuse, R8, -R4 ;  /* 0x000000082f357223 */ /* 0x040fe20000010804 */
[----:B------:R-:W-:Y:S01]  /*fb70*/  FFMA.FTZ R55, R47, R46, R55 ;  /* 0x0000002e2f377223 */ /* 0x000fe20000010037 */
[-C--:B------:R-:W-:Y:S01]  /*fb80*/  FMUL.FTZ R47, R10, R9.reuse ;  /* 0x000000090a2f7220 */ /* 0x080fe20000410000 */
[----:B------:R-:W-:Y:S02]  /*fb90*/  HADD2.F32 R52, -RZ, R11.H0_H0 ;  /* 0x2000000bff347230 */ /* 0x000fe40000004100 */
[C---:B------:R-:W-:Y:S01]  /*fba0*/  FFMA.FTZ R10, R6.reuse, R9, -R5 ;  /* 0x00000009060a7223 */ /* 0x040fe20000010805 */
[----:B------:R-:W-:Y:S02]  /*fbb0*/  HADD2.F32 R9, -RZ, R21.H1_H1 ;  /* 0x30000015ff097230 */ /* 0x000fe40000004100 */
[----:B------:R-:W-:Y:S01]  /*fbc0*/  FFMA.FTZ R46, R6, R45, R47 ;  /* 0x0000002d062e7223 */ /* 0x000fe2000001002f */
[----:B------:R-:W-:-:S02]  /*fbd0*/  HADD2.F32 R5, -RZ, R13.H1_H1 ;  /* 0x3000000dff057230 */ /* 0x000fc40000004100 */
[----:B------:R-:W-:Y:S02]  /*fbe0*/  HADD2.F32 R11, -RZ, R11.H1_H1 ;  /* 0x3000000bff0b7230 */ /* 0x000fe40000004100 */
[C---:B------:R-:W-:Y:S01]  /*fbf0*/  FMUL.FTZ R45, R52.reuse, R9 ;  /* 0x00000009342d7220 */ /* 0x040fe20000410000 */
[----:B------:R-:W-:Y:S02]  /*fc00*/  HADD2.F32 R8, -RZ, R24.H1_H1 ;  /* 0x30000018ff087230 */ /* 0x000fe40000004100 */
[----:B------:R-:W-:Y:S01]  /*fc10*/  FMUL.FTZ R52, R52, R5 ;  /* 0x0000000534347220 */ /* 0x000fe20000410000 */
[----:B------:R-:W-:Y:S02]  /*fc20*/  HADD2.F32 R4, -RZ, R14.H1_H1 ;  /* 0x3000000eff047230 */ /* 0x000fe40000004100 */
[--C-:B------:R-:W-:Y:S02]  /*fc30*/  HADD2.F32 R48, -RZ, R7.reuse.H0_H0 ;  /* 0x20000007ff307230 */ /* 0x100fe40000004100 */
[----:B------:R-:W-:Y:S01]  /*fc40*/  FMUL.FTZ R6, R11, R8 ;  /* 0x000000080b067220 */ /* 0x000fe20000410000 */
[----:B------:R-:W-:-:S02]  /*fc50*/  HADD2.F32 R7, -RZ, R7.H1_H1 ;  /* 0x30000007ff077230 */ /* 0x000fc40000004100 */
[-C--:B------:R-:W-:Y:S01]  /*fc60*/  FMUL.FTZ R47, R11, R4.reuse ;  /* 0x000000040b2f7220 */ /* 0x080fe20000410000 */
[C---:B------:R-:W-:Y:S01]  /*fc70*/  FFMA.FTZ R45, R48.reuse, R5, -R45 ;  /* 0x00000005302d7223 */ /* 0x040fe2000001082d */
[----:B------:R-:W-:Y:S01]  /*fc80*/  FFMA.FTZ R11, R48, R9, R52 ;  /* 0x00000009300b7223 */ /* 0x000fe20000010034 */
[C---:B------:R-:W-:Y:S01]  /*fc90*/  FFMA.FTZ R48, R7.reuse, R4, -R6 ;  /* 0x0000000407307223 */ /* 0x040fe20000010806 */
[----:B------:R-:W-:Y:S01]  /*fca0*/  FFMA.FTZ R52, R7, R8, R47 ;  /* 0x0000000807347223 */ /* 0x000fe2000001002f */
[----:B------:R-:W-:Y:S02]  /*fcb0*/  F2FP.F16.F32.PACK_AB R4, R57, R58 ;  /* 0x0000003a3904723e */ /* 0x000fe400000000ff */
[----:B------:R-:W-:Y:S02]  /*fcc0*/  F2FP.F16.F32.PACK_AB R5, R56, R49 ;  /* 0x000000313805723e */ /* 0x000fe400000000ff */
[----:B------:R-:W-:Y:S02]  /*fcd0*/  F2FP.F16.F32.PACK_AB R6, R10, R53 ;  /* 0x000000350a06723e */ /* 0x000fe400000000ff */
[----:B------:R-:W-:-:S02]  /*fce0*/  F2FP.F16.F32.PACK_AB R7, R48, R45 ;  /* 0x0000002d3007723e */ /* 0x000fc400000000ff */
[----:B------:R-:W-:Y:S02]  /*fcf0*/  F2FP.F16.F32.PACK_AB R8, R59, R60 ;  /* 0x0000003c3b08723e */ /* 0x000fe400000000ff */
[----:B------:R-:W-:Y:S01]  /*fd00*/  F2FP.F16.F32.PACK_AB R9, R51, R50 ;  /* 0x000000323309723e */ /* 0x000fe200000000ff */
[----:B------:R3:W-:Y:S01]  /*fd10*/  STS.128 [R25], R4 ;  /* 0x0000000419007388 */ /* 0x0007e20000000c00 */
[----:B------:R-:W-:Y:S02]  /*fd20*/  F2FP.F16.F32.PACK_AB R10, R46, R55 ;  /* 0x000000372e0a723e */ /* 0x000fe400000000ff */
[----:B------:R-:W-:-:S05]  /*fd30*/  F2FP.F16.F32.PACK_AB R11, R52, R11 ;  /* 0x0000000b340b723e */ /* 0x000fca00000000ff */
[----:B------:R3:W-:Y:S02]  /*fd40*/  STS.128 [R34+0x15400], R8 ;  /* 0x0154000822007388 */ /* 0x0007e40000000c00 */
.L_x_3801:
[----:B------:R-:W-:Y:S05]  /*fd50*/  BSYNC B1 ;  /* 0x0000000000017941 */ /* 0x000fea0003800000 */
.L_x_3800:
[----:B------:R-:W-:-:S13]  /*fd60*/  ISETP.GE.AND P0, PT, R227, R0, PT ;  /* 0x00000000e300720c */ /* 0x000fda0003f06270 */
[----:B------:R-:W-:Y:S05]  /*fd70*/  @P0 BRA `(.L_x_3784) ;  /* 0x0000001000c00947 */ /* 0x000fea0003800000 */
[----:B------:R4:W5:Y:S01]  /*fd80*/  LDL R58, [R1+0x50] ;  /* 0x00005000013a7983 */ /* 0x0009620000100800 */
[----:B---3--:R-:W3:Y:S01]  /*fd90*/  LDC R25, c[0x0][0x3f4] ;  /* 0x0000fd00ff197b82 */ /* 0x008ee20000000800 */
[C---:B------:R-:W-:Y:S01]  /*fda0*/  VIADD R0, R18.reuse, 0x20 ;  /* 0x0000002012007836 */ /* 0x040fe20000000000 */
[----:B------:R-:W-:Y:S01]  /*fdb0*/  BSSY B1, `(.L_x_3806) ;  /* 0x0000064000017945 */ /* 0x000fe20003800000 */
[C---:B-12---:R-:W-:Y:S01]  /*fdc0*/  VIADD R4, R18.reuse, 0x40 ;  /* 0x0000004012047836 */ /* 0x046fe20000000000 */
[----:B------:R-:W-:Y:S02]  /*fdd0*/  SHF.R.U32.HI R57, RZ, 0x3, R208 ;  /* 0x00000003ff397819 */ /* 0x000fe400000116d0 */
[-C--:B---3--:R-:W-:Y:S02]  /*fde0*/  ISETP.GE.AND P0, PT, R18, R25.reuse, PT ;  /* 0x000000191200720c */ /* 0x088fe40003f06270 */
[-C--:B------:R-:W-:Y:S02]  /*fdf0*/  ISETP.GE.AND P1, PT, R0, R25.reuse, PT ;  /* 0x000000190000720c */ /* 0x080fe40003f26270 */
[----:B------:R-:W-:-:S09]  /*fe00*/  ISETP.GE.AND P2, PT, R4, R25, PT ;  /* 0x000000190400720c */ /* 0x000fd20003f46270 */
[----:B----4-:R-:W-:Y:S05]  /*fe10*/  @P0 BRA `(.L_x_3807) ;  /* 0x0000000400740947 */ /* 0x010fea0003800000 */
[----:B------:R-:W-:Y:S01]  /*fe20*/  LEA.HI R36, R36, R37, RZ, 0x2 ;  /* 0x0000002524247211 */ /* 0x000fe200078f10ff */
[----:B------:R-:W-:Y:S01]  /*fe30*/  HADD2.F32 R54, -RZ, R41.H0_H0 ;  /* 0x20000029ff367230 */ /* 0x000fe20000004100 */
[----:B------:R-:W-:Y:S01]  /*fe40*/  LOP3.LUT R4, R208, 0x38, R18, 0xf8, !PT ;  /* 0x00000038d0047812 */ /* 0x000fe200078ef812 */
[----:B------:R-:W-:Y:S01]  /*fe50*/  HADD2.F32 R52, -RZ, R35.H0_H0 ;  /* 0x20000023ff347230 */ /* 0x000fe20000004100 */
[----:B------:R-:W-:Y:S01]  /*fe60*/  LOP3.LUT R36, R36, 0xfffffffc, RZ, 0xc0, !PT ;  /* 0xfffffffc24247812 */ /* 0x000fe200078ec0ff */
[----:B------:R-:W-:Y:S01]  /*fe70*/  HADD2.F32 R56, -RZ, R42.H0_H0 ;  /* 0x2000002aff387230 */ /* 0x000fe20000004100 */
[----:B-----5:R-:W-:Y:S01]  /*fe80*/  R2UR UR4, R58 ;  /* 0x000000003a0472ca */ /* 0x020fe200000e0000 */
[----:B------:R-:W-:Y:S02]  /*fe90*/  HADD2.F32 R55, -RZ, R41.H1_H1 ;  /* 0x30000029ff377230 */ /* 0x000fe40000004100 */
[----:B------:R-:W-:Y:S02]  /*fea0*/  IMAD.IADD R0, R37, 0x1, -R36 ;  /* 0x0000000125007824 */ /* 0x000fe400078e0a24 */
[----:B------:R-:W-:-:S03]  /*feb0*/  HADD2.F32 R53, -RZ, R35.H1_H1 ;  /* 0x30000023ff357230 */ /* 0x000fc60000004100 */
[----:B------:R-:W-:-:S04]  /*fec0*/  LEA.HI R0, R25, R0, RZ, 0x1d ;  /* 0x0000000019007211 */ /* 0x000fc800078fe8ff */
[----:B------:R-:W-:Y:S02]  /*fed0*/  SHF.R.S32.HI R7, RZ, 0x1f, R0 ;  /* 0x0000001fff077819 */ /* 0x000fe40000011400 */
[----:B0-----:R-:W-:Y:S02]  /*fee0*/  SHF.L.U32 R5, R0, 0x3, RZ ;  /* 0x0000000300057819 */ /* 0x001fe400000006ff */
[----:B------:R-:W-:Y:S02]  /*fef0*/  LEA.HI R7, R7, R0, RZ, 0x3 ;  /* 0x0000000007077211 */ /* 0x000fe400078f18ff */
[----:B------:R-:W-:Y:S02]  /*ff00*/  LOP3.LUT R0, R215, R4, R57, 0xf6, !PT ;  /* 0x00000004d7007212 */ /* 0x000fe400078ef639 */
[----:B------:R-:W-:Y:S01]  /*ff10*/  LOP3.LUT R4, R208, 0x38, R5, 0xf8, !PT ;  /* 0x00000038d0047812 */ /* 0x000fe200078ef805 */
[----:B------:R-:W-:Y:S01]  /*ff20*/  IMAD.SHL.U32 R7, R7, 0x400, RZ ;  /* 0x0000040007077824 */ /* 0x000fe200078e00ff */
[----:B------:R-:W-:-:S02]  /*ff30*/  LEA R0, R0, UR4, 0x1 ;  /* 0x0000000400007c11 */ /* 0x000fc4000f8e08ff */
[----:B------:R-:W-:Y:S02]  /*ff40*/  LOP3.LUT R8, R4, R57, RZ, 0x3c, !PT ;  /* 0x0000003904087212 */ /* 0x000fe400078e3cff */
[----:B------:R-:W-:Y:S02]  /*ff50*/  LOP3.LUT R9, R7, 0x7fffe000, RZ, 0xc0, !PT ;  /* 0x7fffe00007097812 */ /* 0x000fe400078ec0ff */
[----:B------:R-:W0:Y:S02]  /*ff60*/  LDS.128 R4, [R0] ;  /* 0x0000000000047984 */ /* 0x000e240000000c00 */
        /* <DEDUP_REMOVED lines=13> */
[----:B------:R-:W-:Y:S01]  /*10040*/  FMUL.FTZ R47, R52, R47 ;  /* 0x0000002f342f7220 */ /* 0x000fe20000410000 */
[----:B------:R-:W-:Y:S01]  /*10050*/  FMUL.FTZ R41, R56, R8 ;  /* 0x0000000838297220 */ /* 0x000fe20000410000 */
[----:B------:R-:W-:Y:S02]  /*10060*/  HADD2.F32 R9, -RZ, R9.H1_H1 ;  /* 0x30000009ff097230 */ /* 0x000fe40000004100 */
[----:B------:R-:W-:Y:S01]  /*10070*/  FFMA.FTZ R51, R52, R36, -R51 ;  /* 0x0000002434337223 */ /* 0x000fe20000010833 */
[----:B------:R-:W-:-:S02]  /*10080*/  HADD2.F32 R52, -RZ, R38.H0_H0 ;  /* 0x20000026ff347230 */ /* 0x000fc40000004100 */
[----:B------:R-:W-:Y:S01]  /*10090*/  FFMA.FTZ R47, R54, R36, R47 ;  /* 0x00000024362f7223 */ /* 0x000fe2000001002f */
[--C-:B------:R-:W-:Y:S02]  /*100a0*/  HADD2.F32 R49, -RZ, R10.reuse.H0_H0 ;  /* 0x2000000aff317230 */ /* 0x100fe40000004100 */
[----:B------:R-:W-:Y:S02]  /*100b0*/  HADD2.F32 R10, -RZ, R10.H1_H1 ;  /* 0x3000000aff0a7230 */ /* 0x000fe40000004100 */
[C---:B------:R-:W-:Y:S01]  /*100c0*/  FMUL.FTZ R35, R52.reuse, R8 ;  /* 0x0000000834237220 */ /* 0x040fe20000410000 */
[----:B------:R-:W-:Y:S01]  /*100d0*/  FFMA.FTZ R8, R52, R4, -R41 ;  /* 0x0000000434087223 */ /* 0x000fe20000010829 */
[----:B------:R-:W-:Y:S02]  /*100e0*/  HADD2.F32 R41, -RZ, R42.H1_H1 ;  /* 0x3000002aff297230 */ /* 0x000fe40000004100 */
[----:B------:R-:W-:Y:S01]  /*100f0*/  FMUL.FTZ R52, R55, R48 ;  /* 0x0000003037347220 */ /* 0x000fe20000410000 */
[----:B------:R-:W-:Y:S01]  /*10100*/  FFMA.FTZ R36, R56, R4, R35 ;  /* 0x0000000438247223 */ /* 0x000fe20000010023 */
[----:B------:R-:W-:-:S02]  /*10110*/  HADD2.F32 R35, -RZ, R38.H1_H1 ;  /* 0x30000026ff237230 */ /* 0x000fc40000004100 */
[----:B------:R-:W-:Y:S01]  /*10120*/  FMUL.FTZ R48, R53, R48 ;  /* 0x0000003035307220 */ /* 0x000fe20000410000 */
[----:B------:R-:W-:Y:S01]  /*10130*/  FMUL.FTZ R4, R41, R9 ;  /* 0x0000000929047220 */ /* 0x000fe20000410000 */
[-C--:B------:R-:W-:Y:S01]  /*10140*/  FFMA.FTZ R52, R53, R37.reuse, -R52 ;  /* 0x0000002535347223 */ /* 0x080fe20000010834 */
[----:B------:R-:W-:Y:S02]  /*10150*/  HADD2.F32 R56, -RZ, R44.H0_H0 ;  /* 0x2000002cff387230 */ /* 0x000fe40000004100 */
[----:B------:R-:W-:Y:S01]  /*10160*/  FFMA.FTZ R48, R55, R37, R48 ;  /* 0x0000002537307223 */ /* 0x000fe20000010030 */
[C---:B------:R-:W-:Y:S01]  /*10170*/  FMUL.FTZ R38, R35.reuse, R9 ;  /* 0x0000000923267220 */ /* 0x040fe20000410000 */
[----:B------:R-:W-:Y:S02]  /*10180*/  HADD2.F32 R37, -RZ, R39.H0_H0 ;  /* 0x20000027ff257230 */ /* 0x000fe40000004100 */
[----:B------:R-:W-:Y:S01]  /*10190*/  FFMA.FTZ R9, R35, R5, -R4 ;  /* 0x0000000523097223 */ /* 0x000fe20000010804 */
[----:B------:R-:W-:-:S02]  /*101a0*/  HADD2.F32 R53, -RZ, R43.H0_H0 ;  /* 0x2000002bff357230 */ /* 0x000fc40000004100 */
[----:B------:R-:W-:Y:S01]  /*101b0*/  FFMA.FTZ R35, R41, R5, R38 ;  /* 0x0000000529237223 */ /* 0x000fe20000010026 */
[----:B------:R-:W-:Y:S02]  /*101c0*/  HADD2.F32 R54, -RZ, R40.H0_H0 ;  /* 0x20000028ff367230 */ /* 0x000fe40000004100 */
[-C--:B------:R-:W-:Y:S01]  /*101d0*/  FMUL.FTZ R5, R56, R10.reuse ;  /* 0x0000000a38057220 */ /* 0x080fe20000410000 */
[-C--:B------:R-:W-:Y:S01]  /*101e0*/  FMUL.FTZ R42, R37, R49.reuse ;  /* 0x00000031252a7220 */ /* 0x080fe20000410000 */
[----:B------:R-:W-:Y:S01]  /*101f0*/  FMUL.FTZ R4, R53, R49 ;  /* 0x0000003135047220 */ /* 0x000fe20000410000 */
[----:B------:R-:W-:Y:S02]  /*10200*/  HADD2.F32 R50, -RZ, R11.H0_H0 ;  /* 0x2000000bff327230 */ /* 0x000fe40000004100 */
[C---:B------:R-:W-:Y:S01]  /*10210*/  FMUL.FTZ R41, R54.reuse, R10 ;  /* 0x0000000a36297220 */ /* 0x040fe20000410000 */
[----:B------:R-:W-:Y:S01]  /*10220*/  FFMA.FTZ R10, R54, R6, -R5 ;  /* 0x00000006360a7223 */ /* 0x000fe20000010805 */
[-C--:B------:R-:W-:Y:S01]  /*10230*/  FFMA.FTZ R37, R37, R45.reuse, -R4 ;  /* 0x0000002d25257223 */ /* 0x080fe20000010804 */
[----:B------:R-:W-:Y:S01]  /*10240*/  FFMA.FTZ R42, R53, R45, R42 ;  /* 0x0000002d352a7223 */ /* 0x000fe2000001002a */
[----:B------:R-:W-:-:S02]  /*10250*/  HADD2.F32 R54, -RZ, R43.H1_H1 ;  /* 0x3000002bff367230 */ /* 0x000fc40000004100 */
[----:B------:R-:W-:Y:S01]  /*10260*/  FFMA.FTZ R41, R56, R6, R41 ;  /* 0x0000000638297223 */ /* 0x000fe20000010029 */
[----:B------:R-:W-:Y:S02]  /*10270*/  HADD2.F32 R11, -RZ, R11.H1_H1 ;  /* 0x3000000bff0b7230 */ /* 0x000fe40000004100 */
[----:B------:R-:W-:Y:S02]  /*10280*/  HADD2.F32 R45, -RZ, R44.H1_H1 ;  /* 0x3000002cff2d7230 */ /* 0x000fe40000004100 */
[----:B------:R-:W-:Y:S01]  /*10290*/  FMUL.FTZ R5, R54, R50 ;  /* 0x0000003236057220 */ /* 0x000fe20000410000 */
[----:B------:R-:W-:Y:S02]  /*102a0*/  HADD2.F32 R38, -RZ, R39.H1_H1 ;  /* 0x30000027ff267230 */ /* 0x000fe40000004100 */
[----:B------:R-:W-:Y:S02]  /*102b0*/  HADD2.F32 R43, -RZ, R40.H1_H1 ;  /* 0x30000028ff2b7230 */ /* 0x000fe40000004100 */
[----:B------:R-:W-:Y:S01]  /*102c0*/  FMUL.FTZ R4, R45, R11 ;  /* 0x0000000b2d047220 */ /* 0x000fe20000410000 */
[----:B------:R-:W-:-:S02]  /*102d0*/  HADD2.F32 R46, -RZ, R7.H0_H0 ;  /* 0x20000007ff2e7230 */ /* 0x000fc40000004100 */
[C---:B------:R-:W-:Y:S01]  /*102e0*/  FMUL.FTZ R39, R38.reuse, R50 ;  /* 0x0000003226277220 */ /* 0x040fe20000410000 */
[----:B------:R-:W-:Y:S02]  /*102f0*/  HADD2.F32 R7, -RZ, R7.H1_H1 ;  /* 0x30000007ff077230 */ /* 0x000fe40000004100 */
[C---:B------:R-:W-:Y:S01]  /*10300*/  FMUL.FTZ R6, R43.reuse, R11 ;  /* 0x0000000b2b067220 */ /* 0x040fe20000410000 */
[-C--:B------:R-:W-:Y:S01]  /*10310*/  FFMA.FTZ R11, R38, R46.reuse, -R5 ;  /* 0x0000002e260b7223 */ /* 0x080fe20000010805 */
[----:B------:R-:W-:Y:S01]  /*10320*/  FFMA.FTZ R39, R54, R46, R39 ;  /* 0x0000002e36277223 */ /* 0x000fe20000010027 */
[-C--:B------:R-:W-:Y:S01]  /*10330*/  FFMA.FTZ R38, R43, R7.reuse, -R4 ;  /* 0x000000072b267223 */ /* 0x080fe20000010804 */
        /* <DEDUP_REMOVED lines=11> */
.L_x_3807:
[----:B------:R-:W-:Y:S05]  /*103f0*/  BSYNC B1 ;  /* 0x0000000000017941 */ /* 0x000fea0003800000 */
.L_x_3806:
[----:B------:R-:W-:Y:S04]  /*10400*/  BSSY B1, `(.L_x_3808) ;  /* 0x0000064000017945 */ /* 0x000fe80003800000 */
[----:B------:R-:W-:Y:S05]  /*10410*/  @P1 BRA `(.L_x_3809) ;  /* 0x0000000400881947 */ /* 0x000fea0003800000 */
[----:B-1----:R-:W-:Y:S01]  /*10420*/  IMAD.IADD R0, R22, 0x1, R207 ;  /* 0x0000000116007824 */ /* 0x002fe200078e02cf */
[----:B-----5:R-:W-:Y:S01]  /*10430*/  R2UR UR4, R58 ;  /* 0x000000003a0472ca */ /* 0x020fe200000e0000 */
[----:B------:R-:W-:Y:S02]  /*10440*/  HADD2.F32 R42, -RZ, R26.H0_H0 ;  /* 0x2000001aff2a7230 */ /* 0x000fe40000004100 */
[----:B------:R-:W-:Y:S01]  /*10450*/  HADD2.F32 R44, -RZ, R30.H0_H0 ;  /* 0x2000001eff2c7230 */ /* 0x000fe20000004100 */
[----:B0-----:R-:W-:Y:S01]  /*10460*/  SHF.R.S32.HI R5, RZ, 0x1f, R0 ;  /* 0x0000001fff057819 */ /* 0x001fe20000011400 */
[----:B------:R-:W-:Y:S02]  /*10470*/  HADD2.F32 R46, -RZ, R31.H0_H0 ;  /* 0x2000001fff2e7230 */ /* 0x000fe40000004100 */
[----:B------:R-:W-:Y:S01]  /*10480*/  HADD2.F32 R51, -RZ, R26.H1_H1 ;  /* 0x3000001aff337230 */ /* 0x000fe20000004100 */
[CC--:B------:R-:W-:Y:S01]  /*10490*/  LEA.HI R7, R5.reuse, R0.reuse, RZ, 0x3 ;  /* 0x0000000005077211 */ /* 0x0c0fe200078f18ff */
[----:B------:R-:W-:Y:S01]  /*104a0*/  HADD2.F32 R53, -RZ, R30.H1_H1 ;  /* 0x3000001eff357230 */ /* 0x000fe20000004100 */
[----:B------:R-:W-:-:S02]  /*104b0*/  LEA.HI R5, R5, R0, RZ, 0x6 ;  /* 0x0000000005057211 */ /* 0x000fc400078f30ff */
[--C-:B------:R-:W-:Y:S02]  /*104c0*/  SHF.R.S32.HI R4, RZ, 0x3, R7.reuse ;  /* 0x00000003ff047819 */ /* 0x100fe40000011407 */
[----:B------:R-:W-:Y:S01]  /*104d0*/  LOP3.LUT R6, R208, 0x38, R7, 0xf8, !PT ;  /* 0x00000038d0067812 */ /* 0x000fe200078ef807 */
[----:B------:R-:W-:Y:S01]  /*104e0*/  IMAD.SHL.U32 R5, R5, 0x80, RZ ;  /* 0x0000008005057824 */ /* 0x000fe200078e00ff */
[----:B------:R-:W-:Y:S02]  /*104f0*/  LEA.HI R0, R25, R4, RZ, 0x1d ;  /* 0x0000000419007211 */ /* 0x000fe400078fe8ff */
[----:B------:R-:W-:Y:S02]  /*10500*/  LOP3.LUT R6, R6, R57, RZ, 0x3c, !PT ;  /* 0x0000003906067212 */ /* 0x000fe400078e3cff */
[----:B------:R-:W-:Y:S02]  /*10510*/  SHF.R.S32.HI R7, RZ, 0x1f, R0 ;  /* 0x0000001fff077819 */ /* 0x000fe40000011400 */
[----:B------:R-:W-:-:S02]  /*10520*/  LOP3.LUT R4, R5, 0xffffe000, RZ, 0xc0, !PT ;  /* 0xffffe00005047812 */ /* 0x000fc400078ec0ff */
[----:B------:R-:W-:Y:S02]  /*10530*/  LEA.HI R7, R7, R0, RZ, 0x3 ;  /* 0x0000000007077211 */ /* 0x000fe400078f18ff */
[----:B------:R-:W-:Y:S02]  /*10540*/  SHF.L.U32 R5, R0, 0x3, RZ ;  /* 0x0000000300057819 */ /* 0x000fe400000006ff */
[----:B------:R-:W-:Y:S01]  /*10550*/  IADD3 R4, R6, R4, R215 ;  /* 0x0000000406047210 */ /* 0x000fe20007ffe0d7 */
[----:B------:R-:W-:Y:S01]  /*10560*/  IMAD.SHL.U32 R7, R7, 0x400, RZ ;  /* 0x0000040007077824 */ /* 0x000fe200078e00ff */
[----:B------:R-:W-:Y:S02]  /*10570*/  LOP3.LUT R0, R208, 0x38, R5, 0xf8, !PT ;  /* 0x00000038d0007812 */ /* 0x000fe400078ef805 */
[----:B------:R-:W-:Y:S02]  /*10580*/  LEA R48, R4, UR4, 0x1 ;  /* 0x0000000404307c11 */ /* 0x000fe4000f8e08ff */
[----:B------:R-:W-:-:S02]  /*10590*/  LOP3.LUT R0, R0, R57, RZ, 0x3c, !PT ;  /* 0x0000003900007212 */ /* 0x000fc400078e3cff */
        /* <DEDUP_REMOVED lines=14> */
[-C--:B------:R-:W-:Y:S01]  /*10680*/  FMUL.FTZ R43, R44, R38.reuse ;  /* 0x000000262c2b7220 */ /* 0x080fe20000410000 */
[----:B------:R-:W-:Y:S01]  /*10690*/  FMUL.FTZ R45, R42, R38 ;  /* 0x000000262a2d7220 */ /* 0x000fe20000410000 */
[----:B------:R-:W-:Y:S02]  /*106a0*/  HADD2.F32 R38, -RZ, R27.H0_H0 ;  /* 0x2000001bff267230 */ /* 0x000fe40000004100 */
[----:B------:R-:W-:Y:S01]  /*106b0*/  FMUL.FTZ R47, R46, R8 ;  /* 0x000000082e2f7220 */ /* 0x000fe20000410000 */
[----:B------:R-:W-:-:S02]  /*106c0*/  HADD2.F32 R9, -RZ, R9.H1_H1 ;  /* 0x30000009ff097230 */ /* 0x000fc40000004100 */
[----:B------:R-:W-:Y:S01]  /*106d0*/  FFMA.FTZ R43, R42, R34, -R43 ;  /* 0x000000222a2b7223 */ /* 0x000fe2000001082b */
[----:B------:R-:W-:Y:S02]  /*106e0*/  HADD2.F32 R27, -RZ, R27.H1_H1 ;  /* 0x3000001bff1b7230 */ /* 0x000fe40000004100 */
[C---:B------:R-:W-:Y:S01]  /*106f0*/  FMUL.FTZ R49, R38.reuse, R8 ;  /* 0x0000000826317220 */ /* 0x040fe20000410000 */
[----:B------:R-:W-:Y:S01]  /*10700*/  FFMA.FTZ R8, R38, R4, -R47 ;  /* 0x0000000426087223 */ /* 0x000fe2000001082f */
[----:B------:R-:W-:Y:S02]  /*10710*/  HADD2.F32 R47, -RZ, R31.H1_H1 ;  /* 0x3000001fff2f7230 */ /* 0x000fe40000004100 */
[----:B------:R-:W-:Y:S01]  /*10720*/  FFMA.FTZ R45, R44, R34, R45 ;  /* 0x000000222c2d7223 */ /* 0x000fe2000001002d */
[----:B------:R-:W-:Y:S01]  /*10730*/  FFMA.FTZ R26, R46, R4, R49 ;  /* 0x000000042e1a7223 */ /* 0x000fe20000010031 */
[--C-:B------:R-:W-:Y:S02]  /*10740*/  HADD2.F32 R40, -RZ, R10.reuse.H0_H0 ;  /* 0x2000000aff287230 */ /* 0x100fe40000004100 */
[-C--:B------:R-:W-:Y:S01]  /*10750*/  FMUL.FTZ R38, R27, R9.reuse ;  /* 0x000000091b267220 */ /* 0x080fe20000410000 */
[----:B------:R-:W-:Y:S01]  /*10760*/  FMUL.FTZ R4, R47, R9 ;  /* 0x000000092f047220 */ /* 0x000fe20000410000 */
[----:B------:R-:W-:-:S02]  /*10770*/  HADD2.F32 R10, -RZ, R10.H1_H1 ;  /* 0x3000000aff0a7230 */ /* 0x000fc40000004100 */
[----:B------:R-:W-:Y:S01]  /*10780*/  FMUL.FTZ R30, R53, R39 ;  /* 0x00000027351e7220 */ /* 0x000fe20000410000 */
[----:B------:R-:W-:Y:S02]  /*10790*/  HADD2.F32 R46, -RZ, R33.H0_H0 ;  /* 0x20000021ff2e7230 */ /* 0x000fe40000004100 */
[-C--:B------:R-:W-:Y:S01]  /*107a0*/  FFMA.FTZ R9, R27, R5.reuse, -R4 ;  /* 0x000000051b097223 */ /* 0x080fe20000010804 */
[----:B------:R-:W-:Y:S02]  /*107b0*/  HADD2.F32 R4, -RZ, R29.H0_H0 ;  /* 0x2000001dff047230 */ /* 0x000fe40000004100 */
[----:B------:R-:W-:Y:S01]  /*107c0*/  FFMA.FTZ R27, R47, R5, R38 ;  /* 0x000000052f1b7223 */ /* 0x000fe20000010026 */
[----:B------:R-:W-:Y:S01]  /*107d0*/  FMUL.FTZ R34, R51, R39 ;  /* 0x0000002733227220 */ /* 0x000fe20000410000 */
[----:B------:R-:W-:Y:S02]  /*107e0*/  HADD2.F32 R42, -RZ, R28.H0_H0 ;  /* 0x2000001cff2a7230 */ /* 0x000fe40000004100 */
[----:B------:R-:W-:Y:S01]  /*107f0*/  FMUL.FTZ R5, R46, R10 ;  /* 0x0000000a2e057220 */ /* 0x000fe20000410000 */
[----:B------:R-:W-:-:S02]  /*10800*/  HADD2.F32 R44, -RZ, R32.H0_H0 ;  /* 0x20000020ff2c7230 */ /* 0x000fc40000004100 */
[C---:B------:R-:W-:Y:S01]  /*10810*/  FMUL.FTZ R39, R4.reuse, R10 ;  /* 0x0000000a04277220 */ /* 0x040fe20000410000 */
[--C-:B------:R-:W-:Y:S02]  /*10820*/  HADD2.F32 R41, -RZ, R11.reuse.H0_H0 ;  /* 0x2000000bff297230 */ /* 0x100fe40000004100 */
[-C--:B------:R-:W-:Y:S01]  /*10830*/  FFMA.FTZ R30, R51, R35.reuse, -R30 ;  /* 0x00000023331e7223 */ /* 0x080fe2000001081e */
[----:B------:R-:W-:Y:S02]  /*10840*/  HADD2.F32 R11, -RZ, R11.H1_H1 ;  /* 0x3000000bff0b7230 */ /* 0x000fe40000004100 */
[----:B------:R-:W-:Y:S01]  /*10850*/  FFMA.FTZ R34, R53, R35, R34 ;  /* 0x0000002335227223 */ /* 0x000fe20000010022 */
[----:B------:R-:W-:Y:S01]  /*10860*/  FFMA.FTZ R10, R4, R6, -R5 ;  /* 0x00000006040a7223 */ /* 0x000fe20000010805 */
[----:B------:R-:W-:Y:S02]  /*10870*/  HADD2.F32 R47, -RZ, R32.H1_H1 ;  /* 0x30000020ff2f7230 */ /* 0x000fe40000004100 */
[----:B------:R-:W-:Y:S01]  /*10880*/  FMUL.FTZ R31, R44, R40 ;  /* 0x000000282c1f7220 */ /* 0x000fe20000410000 */
[----:B------:R-:W-:-:S02]  /*10890*/  HADD2.F32 R33, -RZ, R33.H1_H1 ;  /* 0x30000021ff217230 */ /* 0x000fc40000004100 */
[C---:B------:R-:W-:Y:S01]  /*108a0*/  FMUL.FTZ R35, R42.reuse, R40 ;  /* 0x000000282a237220 */ /* 0x040fe20000410000 */
[----:B------:R-:W-:Y:S02]  /*108b0*/  HADD2.F32 R5, -RZ, R28.H1_H1 ;  /* 0x3000001cff057230 */ /* 0x000fe40000004100 */
[-C--:B------:R-:W-:Y:S01]  /*108c0*/  FFMA.FTZ R31, R42, R36.reuse, -R31 ;  /* 0x000000242a1f7223 */ /* 0x080fe2000001081f */
[----:B------:R-:W-:Y:S02]  /*108d0*/  HADD2.F32 R29, -RZ, R29.H1_H1 ;  /* 0x3000001dff1d7230 */ /* 0x000fe40000004100 */
[----:B------:R-:W-:Y:S01]  /*108e0*/  FFMA.FTZ R35, R44, R36, R35 ;  /* 0x000000242c237223 */ /* 0x000fe20000010023 */
[--C-:B------:R-:W-:Y:S02]  /*108f0*/  HADD2.F32 R37, -RZ, R7.reuse.H0_H0 ;  /* 0x20000007ff257230 */ /* 0x100fe40000004100 */
[----:B------:R-:W-:Y:S01]  /*10900*/  FFMA.FTZ R28, R46, R6, R39 ;  /* 0x000000062e1c7223 */ /* 0x000fe20000010027 */
[----:B------:R-:W-:-:S02]  /*10910*/  HADD2.F32 R7, -RZ, R7.H1_H1 ;  /* 0x30000007ff077230 */ /* 0x000fc40000004100 */
        /* <DEDUP_REMOVED lines=18> */
.L_x_3809:
[----:B------:R-:W-:Y:S05]  /*10a40*/  BSYNC B1 ;  /* 0x0000000000017941 */ /* 0x000fea0003800000 */
.L_x_3808:
[----:B------:R-:W-:Y:S05]  /*10a50*/  @P2 BRA `(.L_x_3784) ;  /* 0x0000000400882947 */ /* 0x000fea0003800000 */
[----:B-12---:R-:W-:Y:S01]  /*10a60*/  IMAD.IADD R0, R22, 0x1, R206 ;  /* 0x0000000116007824 */ /* 0x006fe200078e02ce */
[----:B-----5:R-:W-:Y:S01]  /*10a70*/  R2UR UR4, R58 ;  /* 0x000000003a0472ca */ /* 0x020fe200000e0000 */
[----:B------:R-:W-:Y:S02]  /*10a80*/  HADD2.F32 R33, -RZ, R3.H0_H0 ;  /* 0x20000003ff217230 */ /* 0x000fe40000004100 */
[--C-:B------:R-:W-:Y:S01]  /*10a90*/  HADD2.F32 R35, -RZ, R15.reuse.H0_H0 ;  /* 0x2000000fff237230 */ /* 0x100fe20000004100 */
[----:B0-----:R-:W-:Y:S01]  /*10aa0*/  SHF.R.S32.HI R5, RZ, 0x1f, R0 ;  /* 0x0000001fff057819 */ /* 0x001fe20000011400 */
[----:B------:R-:W-:Y:S02]  /*10ab0*/  HADD2.F32 R42, -RZ, R20.H0_H0 ;  /* 0x20000014ff2a7230 */ /* 0x000fe40000004100 */
[----:B------:R-:W-:Y:S01]  /*10ac0*/  HADD2.F32 R38, -RZ, R12.H0_H0 ;  /* 0x2000000cff267230 */ /* 0x000fe20000004100 */
[CC--:B------:R-:W-:Y:S01]  /*10ad0*/  LEA.HI R7, R5.reuse, R0.reuse, RZ, 0x3 ;  /* 0x0000000005077211 */ /* 0x0c0fe200078f18ff */
[----:B------:R-:W-:Y:S01]  /*10ae0*/  HADD2.F32 R44, -RZ, R15.H1_H1 ;  /* 0x3000000fff2c7230 */ /* 0x000fe20000004100 */
[----:B------:R-:W-:Y:S01]  /*10af0*/  LEA.HI R0, R5, R0, RZ, 0x6 ;  /* 0x0000000005007211 */ /* 0x000fe200078f30ff */
[----:B------:R-:W-:Y:S01]  /*10b00*/  HADD2.F32 R40, -RZ, R3.H1_H1 ;  /* 0x30000003ff287230 */ /* 0x000fe20000004100 */
[--C-:B------:R-:W-:Y:S01]  /*10b10*/  SHF.R.S32.HI R4, RZ, 0x3, R7.reuse ;  /* 0x00000003ff047819 */ /* 0x100fe20000011407 */
[----:B------:R-:W-:Y:S01]  /*10b20*/  HADD2.F32 R37, -RZ, R20.H1_H1 ;  /* 0x30000014ff257230 */ /* 0x000fe20000004100 */
[----:B------:R-:W-:Y:S01]  /*10b30*/  LOP3.LUT R7, R208, 0x38, R7, 0xf8, !PT ;  /* 0x00000038d0077812 */ /* 0x000fe200078ef807 */
[----:B------:R-:W-:Y:S01]  /*10b40*/  HADD2.F32 R39, -RZ, R21.H0_H0 ;  /* 0x20000015ff277230 */ /* 0x000fe20000004100 */
[----:B------:R-:W-:Y:S01]  /*10b50*/  LEA.HI R25, R25, R4, RZ, 0x1d ;  /* 0x0000000419197211 */ /* 0x000fe200078fe8ff */
[----:B------:R-:W-:Y:S01]  /*10b60*/  IMAD.SHL.U32 R4, R0, 0x80, RZ ;  /* 0x0000008000047824 */ /* 0x000fe200078e00ff */
[----:B------:R-:W-:-:S02]  /*10b70*/  LOP3.LUT R7, R7, R57, RZ, 0x3c, !PT ;  /* 0x0000003907077212 */ /* 0x000fc400078e3cff */
[----:B------:R-:W-:Y:S02]  /*10b80*/  SHF.R.S32.HI R0, RZ, 0x1f, R25 ;  /* 0x0000001fff007819 */ /* 0x000fe40000011419 */
[----:B------:R-:W-:Y:S02]  /*10b90*/  SHF.L.U32 R5, R25, 0x3, RZ ;  /* 0x0000000319057819 */ /* 0x000fe400000006ff */
[----:B------:R-:W-:Y:S02]  /*10ba0*/  LEA.HI R25, R0, R25, RZ, 0x3 ;  /* 0x0000001900197211 */ /* 0x000fe400078f18ff */
[----:B------:R-:W-:Y:S02]  /*10bb0*/  LOP3.LUT R0, R208, 0x38, R5, 0xf8, !PT ;  /* 0x00000038d0007812 */ /* 0x000fe400078ef805 */
[----:B------:R-:W-:Y:S01]  /*10bc0*/  LOP3.LUT R4, R4, 0xffffe000, RZ, 0xc0, !PT ;  /* 0xffffe00004047812 */ /* 0x000fe200078ec0ff */
[----:B------:R-:W-:Y:S01]  /*10bd0*/  IMAD.SHL.U32 R25, R25, 0x400, RZ ;  /* 0x0000040019197824 */ /* 0x000fe200078e00ff */
[----:B------:R-:W-:-:S02]  /*10be0*/  LOP3.LUT R0, R0, R57, RZ, 0x3c, !PT ;  /* 0x0000003900007212 */ /* 0x000fc400078e3cff */
[--C-:B------:R-:W-:Y:S02]  /*10bf0*/  IADD3 R4, R7, R4, R215.reuse ;  /* 0x0000000407047210 */ /* 0x100fe40007ffe0d7 */
        /* <DEDUP_REMOVED lines=12> */
[--C-:B------:R-:W-:Y:S02]  /*10cc0*/  HADD2.F32 R30, -RZ, R9.reuse.H0_H0 ;  /* 0x20000009ff1e7230 */ /* 0x100fe40000004100 */
[-C--:B------:R-:W-:Y:S01]  /*10cd0*/  FMUL.FTZ R34, R35, R29.reuse ;  /* 0x0000001d23227220 */ /* 0x080fe20000410000 */
[C---:B------:R-:W-:Y:S01]  /*10ce0*/  FMUL.FTZ R36, R33.reuse, R29 ;  /* 0x0000001d21247220 */ /* 0x040fe20000410000 */
[----:B------:R-:W-:Y:S02]  /*10cf0*/  HADD2.F32 R9, -RZ, R9.H1_H1 ;  /* 0x30000009ff097230 */ /* 0x000fe40000004100 */
[-C--:B------:R-:W-:Y:S01]  /*10d00*/  FMUL.FTZ R15, R42, R8.reuse ;  /* 0x000000082a0f7220 */ /* 0x080fe20000410000 */
[-C--:B------:R-:W-:Y:S01]  /*10d10*/  FFMA.FTZ R34, R33, R25.reuse, -R34 ;  /* 0x0000001921227223 */ /* 0x080fe20000010822 */
[----:B------:R-:W-:Y:S01]  /*10d20*/  FFMA.FTZ R36, R35, R25, R36 ;  /* 0x0000001923247223 */ /* 0x000fe20000010024 */
[----:B------:R-:W-:Y:S01]  /*10d30*/  FMUL.FTZ R3, R38, R8 ;  /* 0x0000000826037220 */ /* 0x000fe20000410000 */
[----:B------:R-:W-:Y:S01]  /*10d40*/  FMUL.FTZ R25, R44, R30 ;  /* 0x0000001e2c197220 */ /* 0x000fe20000410000 */
[----:B------:R-:W-:-:S02]  /*10d50*/  HADD2.F32 R33, -RZ, R12.H1_H1 ;  /* 0x3000000cff217230 */ /* 0x000fc40000004100 */
[----:B------:R-:W-:Y:S01]  /*10d60*/  FFMA.FTZ R15, R38, R4, -R15 ;  /* 0x00000004260f7223 */ /* 0x000fe2000001080f */
[--C-:B------:R-:W-:Y:S02]  /*10d70*/  HADD2.F32 R31, -RZ, R10.reuse.H0_H0 ;  /* 0x2000000aff1f7230 */ /* 0x100fe40000004100 */
[----:B------:R-:W-:Y:S01]  /*10d80*/  FMUL.FTZ R29, R40, R30 ;  /* 0x0000001e281d7220 */ /* 0x000fe20000410000 */
[----:B------:R-:W-:Y:S01]  /*10d90*/  FFMA.FTZ R3, R42, R4, R3 ;  /* 0x000000042a037223 */ /* 0x000fe20000010003 */
[----:B------:R-:W-:Y:S01]  /*10da0*/  FFMA.FTZ R25, R40, R26, -R25 ;  /* 0x0000001a28197223 */ /* 0x000fe20000010819 */
[----:B------:R-:W-:Y:S02]  /*10db0*/  HADD2.F32 R10, -RZ, R10.H1_H1 ;  /* 0x3000000aff0a7230 */ /* 0x000fe40000004100 */
[-C--:B------:R-:W-:Y:S01]  /*10dc0*/  FMUL.FTZ R4, R37, R9.reuse ;  /* 0x0000000925047220 */ /* 0x080fe20000410000 */
[----:B------:R-:W-:Y:S02]  /*10dd0*/  HADD2.F32 R35, -RZ, R13.H0_H0 ;  /* 0x2000000dff237230 */ /* 0x000fe40000004100 */
[----:B------:R-:W-:Y:S01]  /*10de0*/  FMUL.FTZ R8, R33, R9 ;  /* 0x0000000921087220 */ /* 0x000fe20000410000 */
[----:B------:R-:W-:-:S02]  /*10df0*/  HADD2.F32 R40, -RZ, R24.H0_H0 ;  /* 0x20000018ff287230 */ /* 0x000fc40000004100 */
[-C--:B------:R-:W-:Y:S01]  /*10e00*/  FFMA.FTZ R12, R33, R5.reuse, -R4 ;  /* 0x00000005210c7223 */ /* 0x080fe20000010804 */
[----:B------:R-:W-:Y:S02]  /*10e10*/  HADD2.F32 R38, -RZ, R14.H0_H0 ;  /* 0x2000000eff267230 */ /* 0x000fe40000004100 */
[----:B------:R-:W-:Y:S01]  /*10e20*/  FFMA.FTZ R20, R37, R5, R8 ;  /* 0x0000000525147223 */ /* 0x000fe20000010008 */
[--C-:B------:R-:W-:Y:S02]  /*10e30*/  HADD2.F32 R27, -RZ, R6.reuse.H0_H0 ;  /* 0x20000006ff1b7230 */ /* 0x100fe40000004100 */
[-C--:B------:R-:W-:Y:S01]  /*10e40*/  FMUL.FTZ R4, R39, R31.reuse ;  /* 0x0000001f27047220 */ /* 0x080fe20000410000 */
[----:B------:R-:W-:Y:S02]  /*10e50*/  HADD2.F32 R6, -RZ, R6.H1_H1 ;  /* 0x30000006ff067230 */ /* 0x000fe40000004100 */
[----:B------:R-:W-:Y:S01]  /*10e60*/  FMUL.FTZ R30, R35, R31 ;  /* 0x0000001f231e7220 */ /* 0x000fe20000410000 */
[----:B------:R-:W-:-:S02]  /*10e70*/  HADD2.F32 R32, -RZ, R11.H0_H0 ;  /* 0x2000000bff207230 */ /* 0x000fc40000004100 */
[-C--:B------:R-:W-:Y:S01]  /*10e80*/  FMUL.FTZ R5, R40, R10.reuse ;  /* 0x0000000a28057220 */ /* 0x080fe20000410000 */
        /* <DEDUP_REMOVED lines=18> */
[-C--:B------:R-:W-:Y:S01]  /*10fb0*/  FFMA.FTZ R14, R21, R7.reuse, -R4 ;  /* 0x00000007150e7223 */ /* 0x080fe20000010804 */
        /* <DEDUP_REMOVED lines=12> */
.L_x_3784:
[----:B------:R-:W-:Y:S05]  /*11080*/  BSYNC B0 ;  /* 0x0000000000007941 */ /* 0x000fea0003800000 */
.L_x_3765:
        /* <DEDUP_REMOVED lines=8> */
.L_x_3763:
[----:B0-234-:R-:W2:Y:S02]  /*11110*/  LDL R0, [R1+0x1c] ;  /* 0x00001c0001007983 */ /* 0x01dea40000100800 */
[----:B--2---:R-:W-:-:S13]  /*11120*/  R2UR UR4, R0 ;  /* 0x00000000000472ca */ /* 0x004fda00000e0000 */
[----:B------:R-:W-:-:S05]  /*11130*/  IMAD.U32 R0, RZ, RZ, UR4 ;  /* 0x00000004ff007e24 */ /* 0x000fca000f8e00ff */
[----:B------:R-:W-:-:S13]  /*11140*/  ISETP.NE.AND P0, PT, R0, 0x3, PT ;  /* 0x000000030000780c */ /* 0x000fda0003f05270 */
[----:B------:R-:W-:Y:S05]  /*11150*/  @!P0 BRA `(.L_x_3810) ;  /* 0x0000000000048947 */ /* 0x000fea0003800000 */
[----:B------:R-:W-:Y:S01]  /*11160*/  BPT.TRAP 0x1 ;  /* 0x000000040000795c */ /* 0x000fe20000300000 */
.L_x_3810:
[----:B-1----:R-:W-:Y:S01]  /*11170*/  IMAD R3, R216, 0x8, R16 ;  /* 0x00000008d8037824 */ /* 0x002fe200078e0210 */
[----:B------:R-:W-:-:S04]  /*11180*/  SHF.L.U32 R0, R217, 0x1f, RZ ;  /* 0x0000001fd9007819 */ /* 0x000fc800000006ff */
[----:B------:R0:W1:Y:S01]  /*11190*/  SYNCS.PHASECHK.TRANS64.TRYWAIT P2, [R3+URZ+0x36830], R0 ;  /* 0x03683000030075a7 */ /* 0x000062000804017f */
[----:B------:R-:W-:Y:S05]  /*111a0*/  @!P0 BRA `(.L_x_3811) ;  /* 0x0000000000048947 */ /* 0x000fea0003800000 */
[----:B------:R-:W-:Y:S01]  /*111b0*/  BPT.TRAP 0x1 ;  /* 0x000000040000795c */ /* 0x000fe20000300000 */
.L_x_3811:
[----:B------:R-:W2:Y:S01]  /*111c0*/  S2R R4, SR_TID.X ;  /* 0x0000000000047919 */ /* 0x000ea20000002100 */
[----:B------:R-:W-:Y:S02]  /*111d0*/  MOV R119, RZ ;  /* 0x000000ff00777202 */ /* 0x000fe40000000f00 */
[----:B--2---:R-:W-:-:S04]  /*111e0*/  LOP3.LUT R4, R4, 0x7f, RZ, 0xc0, !PT ;  /* 0x0000007f04047812 */ /* 0x004fc800078ec0ff */
[----:B------:R-:W-:Y:S01]  /*111f0*/  ISETP.NE.AND P1, PT, R4, RZ, PT ;  /* 0x000000ff0400720c */ /* 0x000fe20003f25270 */
[----:B-1----:R-:W-:-:S12]  /*11200*/  @P2 BRA `(.L_x_3812) ;  /* 0x0000000000082947 */ /* 0x002fd80003800000 */
[----:B------:R-:W1:Y:S02]  /*11210*/  SYNCS.PHASECHK.TRANS64.TRYWAIT P2, [R3+URZ+0x36830], R0 ;  /* 0x03683000030075a7 */ /* 0x000e64000804017f */
[----:B-1----:R-:W-:Y:S05]  /*11220*/  @!P2 BRA `(.L_x_3813) ;  /* 0x0000017800b8a947 */ /* 0x002fea0003800000 */
.L_x_3812:
        /* <DEDUP_REMOVED lines=11> */
[----:B------:R-:W-:Y:S01]  /*112e0*/  UMOV UR9, UR23 ;  /* 0x0000001700097c82 */ /* 0x000fe20008000000 */
[----:B------:R-:W-:Y:S01]  /*112f0*/  MOV R15, UR5 ;  /* 0x00000005000f7c02 */ /* 0x000fe20008000f00 */
[----:B------:R-:W-:Y:S01]  /*11300*/  IMAD.MOV.U32 R9, RZ, RZ, 0x40000040 ;  /* 0x40000040ff097424 */ /* 0x000fe200078e00ff */
[----:B------:R-:W-:Y:S01]  /*11310*/  LOP3.LUT R219, R0, 0x10000, RZ, 0xfc, !PT ;  /* 0x0001000000db7812 */ /* 0x000fe200078efcff */
[----:B------:R-:W-:Y:S01]  /*11320*/  ULOP3.LUT UR20, UR20, 0x10000, URZ, 0xfc, !UPT ;  /* 0x0001000014147892 */ /* 0x000fe2000f8efc3f */
[----:B------:R-:W-:Y:S01]  /*11330*/  MOV R11, 0x40000040 ;  /* 0x40000040000b7802 */ /* 0x000fe20000000f00 */
[----:B------:R-:W-:Y:S01]  /*11340*/  UMOV UR13, UR23 ;  /* 0x00000017000d7c82 */ /* 0x000fe20008000000 */
[----:B------:R-:W-:Y:S01]  /*11350*/  R2UR UR15, R9 ;  /* 0x00000000090f72ca */ /* 0x000fe200000e0000 */
[----:B------:R-:W-:Y:S01]  /*11360*/  IMAD R4, R216, 0xa80, R219 ;  /* 0x00000a80d8047824 */ /* 0x000fe200078e02db */
[----:B------:R-:W-:Y:S01]  /*11370*/  UMOV UR17, UR23 ;  /* 0x0000001700117c82 */ /* 0x000fe20008000000 */
[----:B------:R-:W-:Y:S01]  /*11380*/  IMAD.MOV.U32 R9, RZ, RZ, 0x40000040 ;  /* 0x40000040ff097424 */ /* 0x000fe200078e00ff */
[----:B------:R-:W-:Y:S01]  /*11390*/  UMOV UR4, UR20 ;  /* 0x0000001400047c82 */ /* 0x000fe20008000000 */
[C---:B------:R-:W-:Y:S01]  /*113a0*/  VIADD R6, R4.reuse, 0x80 ;  /* 0x0000008004067836 */ /* 0x040fe20000000000 */
[C---:B------:R-:W-:Y:S01]  /*113b0*/  R2UR UR6, R4.reuse ;  /* 0x00000000040672ca */ /* 0x040fe200000e0000 */
[----:B------:R-:W-:Y:S01]  /*113c0*/  UMOV UR22, UR4 ;  /* 0x0000000400167c82 */ /* 0x000fe20008000000 */
[----:B------:R-:W-:Y:S01]  /*113d0*/  IMAD.U32 R14, RZ, RZ, UR4 ;  /* 0x00000004ff0e7e24 */ /* 0x000fe2000f8e00ff */
[----:B------:R-:W-:Y:S01]  /*113e0*/  UMOV UR8, UR22 ;  /* 0x0000001600087c82 */ /* 0x000fe20008000000 */
[C---:B------:R-:W-:Y:S01]  /*113f0*/  VIADD R8, R4.reuse, 0x180 ;  /* 0x0000018004087836 */ /* 0x040fe20000000000 */
[----:B------:R-:W-:Y:S01]  /*11400*/  UMOV UR12, UR22 ;  /* 0x00000016000c7c82 */ /* 0x000fe20008000000 */
[----:B------:R-:W-:Y:S01]  /*11410*/  UMOV UR16, UR22 ;  /* 0x0000001600107c82 */ /* 0x000fe20008000000 */
[----:B------:R-:W-:Y:S01]  /*11420*/  VIADD R10, R4, 0x280 ;  /* 0x00000280040a7836 */ /* 0x000fe20000000000 */
[----:B------:R-:W-:Y:S01]  /*11430*/  R2UR UR27, R9 ;  /* 0x00000000091b72ca */ /* 0x000fe200000e0000 */
[----:B------:R-:W-:Y:S01]  /*11440*/  UMOV UR25, 0x40000040 ;  /* 0x4000004000197882 */ /* 0x000fe20000000000 */
[----:B------:R-:W-:Y:S01]  /*11450*/  R2UR UR14, R8 ;  /* 0x00000000080e72ca */ /* 0x000fe200000e0000 */
[----:B------:R-:W-:Y:S01]  /*11460*/  VIADD R8, R4, 0x2 ;  /* 0x0000000204087836 */ /* 0x000fe20000000000 */
[----:B------:R-:W-:Y:S01]  /*11470*/  MOV R9, 0x40000040 ;  /* 0x4000004000097802 */ /* 0x000fe20000000f00 */
[----:B------:R-:W-:Y:S01]  /*11480*/  HGMMA.64x16x16.F32 R72, gdesc[UR4], RZ, !UPT, gsb0 ;  /* 0x00200000044879f0 */ /* 0x000fe2000c0008ff */
[----:B------:R-:W-:Y:S01]  /*11490*/  R2UR UR6, R6 ;  /* 0x00000000060672ca */ /* 0x000fe200000e0000 */
[----:B------:R-:W-:Y:S01]  /*114a0*/  UMOV UR4, UR22 ;  /* 0x0000001600047c82 */ /* 0x000fe20008000000 */
[----:B------:R-:W-:Y:S01]  /*114b0*/  R2UR UR7, R7 ;  /* 0x00000000070772ca */ /* 0x000fe200000e0000 */
[----:B------:R-:W-:Y:S01]  /*114c0*/  UMOV UR5, UR23 ;  /* 0x0000001700057c82 */ /* 0x000fe20008000000 */
[----:B------:R-:W-:Y:S01]  /*114d0*/  VIADD R6, R4, 0x100 ;  /* 0x0000010004067836 */ /* 0x000fe20000000000 */
[----:B------:R-:W-:Y:S01]  /*114e0*/  R2UR UR26, R8 ;  /* 0x00000000081a72ca */ /* 0x000fe200000e0000 */
[----:B------:R-:W-:Y:S01]  /*114f0*/  IMAD.MOV.U32 R7, RZ, RZ, 0x40000040 ;  /* 0x40000040ff077424 */ /* 0x000fe200078e00ff */
[----:B------:R0:W-:Y:S01]  /*11500*/  STL.64 [R1], R14 ;  /* 0x0000000e01007387 */ /* 0x0001e20000100a00 */
[----:B------:R-:W-:Y:S01]  /*11510*/  VIADD R8, R4, 0x102 ;  /* 0x0000010204087836 */ /* 0x000fe20000000000 */
[----:B------:R-:W-:Y:S01]  /*11520*/  R2UR UR10, R6 ;  /* 0x00000000060a72ca */ /* 0x000fe200000e0000 */
[----:B------:R-:W-:Y:S01]  /*11530*/  UIADD3 UR52, UR20, 0x406, URZ ;  /* 0x0000040614347890 */ /* 0x000fe2000fffe03f */
[----:B------:R-:W-:Y:S01]  /*11540*/  R2UR UR11, R7 ;  /* 0x00000000070b72ca */ /* 0x000fe200000e0000 */
[----:B------:R-:W-:Y:S01]  /*11550*/  IMAD.MOV.U32 R7, RZ, RZ, 0x40000040 ;  /* 0x40000040ff077424 */ /* 0x000fe200078e00ff */
[----:B------:R-:W-:Y:S01]  /*11560*/  IADD3 R6, R4, 0x200, RZ ;  /* 0x0000020004067810 */ /* 0x000fe20007ffe0ff */
[----:B------:R-:W-:Y:S01]  /*11570*/  UMOV UR53, 0x40000040 ;  /* 0x4000004000357882 */ /* 0x000fe20000000000 */
[----:B------:R-:W-:Y:S01]  /*11580*/  UIADD3 UR48, UR20, 0x800, URZ ;  /* 0x0000080014307890 */ /* 0x000fe2000fffe03f */
[----:B------:R-:W-:Y:S01]  /*11590*/  IADD3 R2, R155, 0x70, -R221 ;  /* 0x000000709b027810 */ /* 0x000fe20007ffe8dd */
[----:B------:R-:W-:Y:S01]  /*115a0*/  UMOV UR49, 0x40000040 ;  /* 0x4000004000317882 */ /* 0x000fe20000000000 */
[----:B------:R-:W-:Y:S01]  /*115b0*/  R2UR UR18, R6 ;  /* 0x00000000061272ca */ /* 0x000fe200000e0000 */
[----:B------:R-:W-:Y:S01]  /*115c0*/  VIADD R6, R4, 0x300 ;  /* 0x0000030004067836 */ /* 0x000fe20000000000 */
[----:B------:R-:W-:Y:S01]  /*115d0*/  R2UR UR19, R7 ;  /* 0x00000000071372ca */ /* 0x000fe200000e0000 */
[----:B------:R-:W-:Y:S01]  /*115e0*/  IMAD.MOV.U32 R7, RZ, RZ, 0x40000040 ;  /* 0x40000040ff077424 */ /* 0x000fe200078e00ff */
[----:B------:R-:W-:Y:S01]  /*115f0*/  UIADD3 UR44, UR20, 0x802, URZ ;  /* 0x00000802142c7890 */ /* 0x000fe2000fffe03f */
[----:B0-----:R-:W-:Y:S01]  /*11600*/  IMAD.U32 R15, RZ, RZ, UR25 ;  /* 0x00000019ff0f7e24 */ /* 0x001fe2000f8e00ff */
[----:B------:R-:W-:Y:S01]  /*11610*/  UMOV UR45, 0x40000040 ;  /* 0x40000040002d7882 */ /* 0x000fe20000000000 */
[----:B------:R-:W-:Y:S01]  /*11620*/  UIADD3 UR40, UR20, 0x804, URZ ;  /* 0x0000080414287890 */ /* 0x000fe2000fffe03f */
[----:B------:R-:W-:Y:S01]  /*11630*/  IMAD R2, R153, -0x70, R2 ;  /* 0xffffff9099027824 */ /* 0x000fe200078e0202 */
[----:B------:R-:W-:Y:S01]  /*11640*/  UMOV UR41, 0x40000040 ;  /* 0x4000004000297882 */ /* 0x000fe20000000000 */
[----:B------:R-:W-:Y:S01]  /*11650*/  UIADD3 UR36, UR20, 0x806, URZ ;  /* 0x0000080614247890 */ /* 0x000fe2000fffe03f */
[----:B------:R-:W-:Y:S01]  /*11660*/  IMAD.MOV.U32 R5, RZ, RZ, 0x40000040 ;  /* 0x40000040ff057424 */ /* 0x000fe200078e00ff */
[----:B------:R-:W-:Y:S01]  /*11670*/  UMOV UR37, 0x40000040 ;  /* 0x4000004000257882 */ /* 0x000fe20000000000 */
[C---:B------:R-:W-:Y:S01]  /*11680*/  ISETP.GT.AND P2, PT, R2.reuse, RZ, PT ;  /* 0x000000ff0200720c */ /* 0x040fe20003f44270 */
[----:B------:R-:W-:Y:S01]  /*11690*/  BSSY B0, `(.L_x_3814) ;  /* 0x00009b5000007945 */ /* 0x000fe20003800000 */
        /* <DEDUP_REMOVED lines=8> */
[----:B------:R-:W-:Y:S01]  /*11720*/  P2R R13, PR, RZ, 0x2 ;  /* 0x00000002ff0d7803 */ /* 0x000fe20000000000 */
[--C-:B------:R-:W-:Y:S01]  /*11730*/  IMAD.MOV.U32 R108, RZ, RZ, R119.reuse ;  /* 0x000000ffff6c7224 */ /* 0x100fe200078e0077 */
[C---:B------:R-:W-:Y:S01]  /*11740*/  ISETP.GT.AND P1, PT, R2.reuse, 0x49, PT ;  /* 0x000000490200780c */ /* 0x040fe20003f24270 */
[--C-:B------:R-:W-:Y:S01]  /*11750*/  IMAD.MOV.U32 R104, RZ, RZ, R119.reuse ;  /* 0x000000ffff687224 */ /* 0x100fe200078e0077 */
[----:B------:R-:W-:Y:S01]  /*11760*/  P2R R12, PR, RZ, 0x1 ;  /* 0x00000001ff0c7803 */ /* 0x000fe20000000000 */
[--C-:B------:R-:W-:Y:S01]  /*11770*/  IMAD.MOV.U32 R102, RZ, RZ, R119.reuse ;  /* 0x000000ffff667224 */ /* 0x100fe200078e0077 */
[----:B------:R-:W-:Y:S01]  /*11780*/  ISETP.GT.AND P0, PT, R2, 0x50, PT ;  /* 0x000000500200780c */ /* 0x000fe20003f04270 */
[--C-:B------:R-:W-:Y:S01]  /*11790*/  IMAD.MOV.U32 R100, RZ, RZ, R119.reuse ;  /* 0x000000ffff647224 */ /* 0x100fe200078e0077 */
[----:B------:R-:W-:Y:S01]  /*117a0*/  MOV R116, R119 ;  /* 0x0000007700747202 */ /* 0x000fe20000000f00 */
[----:B------:R-:W-:Y:S01]  /*117b0*/  IMAD.MOV.U32 R98, RZ, RZ, R119 ;  /* 0x000000ffff627224 */ /* 0x000fe200078e0077 */
[----:B------:R-:W-:-:S02]  /*117c0*/  WARPGROUP.DEPBAR.LE gsb0, 0x0 ;  /* 0x00008000000079c5 */ /* 0x000fc40000010000 */
[----:B------:R-:W-:Y:S01]  /*117d0*/  WARPGROUP.ARRIVE ;  /* 0x00000000000079c5 */ /* 0x000fe20000000000 */
[-C--:B------:R-:W-:Y:S01]  /*117e0*/  MOV R106, R119.reuse ;  /* 0x00000077006a7202 */ /* 0x080fe20000000f00 */
[--C-:B------:R-:W-:Y:S01]  /*117f0*/  IMAD.MOV.U32 R94, RZ, RZ, R119.reuse ;  /* 0x000000ffff5e7224 */ /* 0x100fe200078e0077 */
[-C--:B------:R-:W-:Y:S01]  /*11800*/  MOV R96, R119.reuse ;  /* 0x0000007700607202 */ /* 0x080fe20000000f00 */
[----:B------:R-:W-:Y:S01]  /*11810*/  IMAD.MOV.U32 R92, RZ, RZ, R119 ;  /* 0x000000ffff5c7224 */ /* 0x000fe200078e0077 */
[----:B------:R-:W-:Y:S01]  /*11820*/  MOV R86, R119 ;  /* 0x0000007700567202 */ /* 0x000fe20000000f00 */
[----:B------:R-:W-:Y:S01]  /*11830*/  HGMMA.64x16x16.F32 R64, gdesc[UR4], RZ, !UPT, gsb0 ;  /* 0x00200000044079f0 */ /* 0x000fe2000c0008ff */
[----:B------:R-:W-:Y:S01]  /*11840*/  R2UR UR6, R10 ;  /* 0x000000000a0672ca */ /* 0x000fe200000e0000 */
[----:B------:R-:W-:Y:S01]  /*11850*/  UMOV UR4, UR22 ;  /* 0x0000001600047c82 */ /* 0x000fe20008000000 */
[----:B------:R-:W-:Y:S01]  /*11860*/  R2UR UR7, R11 ;  /* 0x000000000b0772ca */ /* 0x000fe200000e0000 */
[----:B------:R-:W-:Y:S01]  /*11870*/  UMOV UR5, UR23 ;  /* 0x0000001700057c82 */ /* 0x000fe20008000000 */
[----:B------:R-:W-:-:S02]  /*11880*/  VIADD R10, R4, 0x282 ;  /* 0x00000282040a7836 */ /* 0x000fc40000000000 */
[----:B------:R-:W-:Y:S02]  /*11890*/  IMAD.MOV.U32 R11, RZ, RZ, 0x40000040 ;  /* 0x40000040ff0b7424 */ /* 0x000fe400078e00ff */
[--C-:B------:R-:W-:Y:S02]  /*118a0*/  IMAD.MOV.U32 R90, RZ, RZ, R119.reuse ;  /* 0x000000ffff5a7224 */ /* 0x100fe400078e0077 */
[--C-:B------:R-:W-:Y:S02]  /*118b0*/  IMAD.MOV.U32 R88, RZ, RZ, R119.reuse ;  /* 0x000000ffff587224 */ /* 0x100fe400078e0077 */
[--C-:B------:R-:W-:Y:S02]  /*118c0*/  IMAD.MOV.U32 R84, RZ, RZ, R119.reuse ;  /* 0x000000ffff547224 */ /* 0x100fe400078e0077 */
[--C-:B------:R-:W-:Y:S02]  /*118d0*/  IMAD.MOV.U32 R82, RZ, RZ, R119.reuse ;  /* 0x000000ffff527224 */ /* 0x100fe400078e0077 */
[----:B------:R-:W-:Y:S01]  /*118e0*/  IMAD.MOV.U32 R80, RZ, RZ, R119 ;  /* 0x000000ffff507224 */ /* 0x000fe200078e0077 */
[----:B------:R-:W-:-:S02]  /*118f0*/  WARPGROUP.DEPBAR.LE gsb0, 0x0 ;  /* 0x00008000000079c5 */ /* 0x000fc40000010000 */
[----:B-----5:R-:W-:-:S06]  /*11900*/  WARPGROUP.ARRIVE ;  /* 0x00000000000079c5 */ /* 0x020fcc0000000000 */
[----:B------:R-:W-:Y:S01]  /*11910*/  HGMMA.64x16x16.F32 R56, gdesc[UR8], RZ, !UPT, gsb0 ;  /* 0x00200000083879f0 */ /* 0x000fe2000c0008ff */
[----:B------:R-:W-:Y:S01]  /*11920*/  R2UR UR10, R6 ;  /* 0x00000000060a72ca */ /* 0x000fe200000e0000 */
[----:B------:R-:W-:Y:S01]  /*11930*/  UMOV UR8, UR22 ;  /* 0x0000001600087c82 */ /* 0x000fe20008000000 */
[----:B------:R-:W-:Y:S01]  /*11940*/  R2UR UR11, R7 ;  /* 0x00000000070b72ca */ /* 0x000fe200000e0000 */
[----:B------:R-:W-:Y:S01]  /*11950*/  UMOV UR9, UR23 ;  /* 0x0000001700097c82 */ /* 0x000fe20008000000 */
[----:B------:R-:W-:Y:S01]  /*11960*/  VIADD R6, R4, 0x82 ;  /* 0x0000008204067836 */ /* 0x000fe20000000000 */
[----:B------:R-:W-:Y:S01]  /*11970*/  UMOV UR23, UR25 ;  /* 0x0000001900177c82 */ /* 0x000fe20008000000 */
[----:B------:R-:W-:Y:S01]  /*11980*/  IMAD.MOV.U32 R7, RZ, RZ, 0x40000040 ;  /* 0x40000040ff077424 */ /* 0x000fe200078e00ff */
[----:B------:R-:W-:Y:S02]  /*11990*/  WARPGROUP.DEPBAR.LE gsb0, 0x0 ;  /* 0x00008000000079c5 */ /* 0x000fe40000010000 */
[----:B------:R-:W-:-:S06]  /*119a0*/  WARPGROUP.ARRIVE ;  /* 0x00000000000079c5 */ /* 0x000fcc0000000000 */
[----:B------:R-:W-:Y:S01]  /*119b0*/  HGMMA.64x16x16.F32 R48, gdesc[UR12], RZ, !UPT, gsb0 ;  /* 0x002000000c3079f0 */ /* 0x000fe2000c0008ff */
        /* <DEDUP_REMOVED lines=65> */
[----:B------:R-:W-:Y:S01]  /*11dd0*/  UMOV UR23, UR25 ;  /* 0x0000001900177c82 */ /* 0x000fe20008000000 */
[----:B------:R-:W-:Y:S02]  /*11de0*/  WARPGROUP.DEPBAR.LE gsb0, 0x0 ;  /* 0x00008000000079c5 */ /* 0x000fe40000010000 */
[----:B------:R-:W-:-:S06]  /*11df0*/  WARPGROUP.ARRIVE ;  /* 0x00000000000079c5 */ /* 0x000fcc0000000000 */
[----:B------:R-:W-:Y:S01]  /*11e00*/  HGMMA.64x16x16.F32 R48, gdesc[UR16], R48, gsb0 ;  /* 0x00200000103079f0 */ /* 0x000fe20008000830 */
[----:B------:R-:W-:Y:S02]  /*11e10*/  UMOV UR17, UR23 ;  /* 0x0000001700117c82 */ /* 0x000fe40008000000 */
        /* <DEDUP_REMOVED lines=11> */
[----:B------:R-:W-:Y:S01]  /*11ed0*/  R2UR UR18, R6 ;  /* 0x00000000061272ca */ /* 0x000fe200000e0000 */
[----:B------:R-:W-:Y:S01]  /*11ee0*/  UMOV UR4, UR22 ;  /* 0x0000001600047c82 */ /* 0x000fe20008000000 */
[----:B------:R-:W-:Y:S01]  /*11ef0*/  R2UR UR19, R7 ;  /* 0x00000000071372ca */ /* 0x000fe200000e0000 */
[----:B------:R-:W-:Y:S01]  /*11f00*/  UMOV UR16, UR22 ;  /* 0x0000001600107c82 */ /* 0x000fe20008000000 */
[----:B------:R-:W-:-:S02]  /*11f10*/  VIADD R6, R4, 0x304 ;  /* 0x0000030404067836 */ /* 0x000fc40000000000 */
[----:B------:R-:W-:Y:S02]  /*11f20*/  IMAD.MOV.U32 R7, RZ, RZ, 0x40000040 ;  /* 0x40000040ff077424 */ /* 0x000fe400078e00ff */
        /* <DEDUP_REMOVED lines=33> */
[----:B------:R-:W-:-:S04]  /*12140*/  MOV R9, 0x40000040 ;  /* 0x4000004000097802 */ /* 0x000fc80000000f00 */
        /* <DEDUP_REMOVED lines=25> */
[----:B------:R-:W-:Y:S01]  /*122e0*/  VIADD R6, R4, 0x186 ;  /* 0x0000018604067836 */ /* 0x000fe20000000000 */
[----:B------:R-:W-:Y:S02]  /*122f0*/  MOV R7, 0x40000040 ;  /* 0x4000004000077802 */ /* 0x000fe40000000f00 */
[----:B------:R-:W-:Y:S02]  /*12300*/  UMOV UR24, UR4 ;  /* 0x0000000400187c82 */ /* 0x000fe40008000000 */
[----:B------:R-:W-:Y:S01]  /*12310*/  UMOV UR22, UR24 ;  /* 0x0000001800167c82 */ /* 0x000fe20008000000 */
[----:B------:R-:W-:Y:S01]  /*12320*/  R2UR UR18, R6 ;  /* 0x00000000061272ca */ /* 0x000fe200000e0000 */
[----:B------:R-:W-:Y:S01]  /*12330*/  UMOV UR4, UR22 ;  /* 0x0000001600047c82 */ /* 0x000fe20008000000 */
[----:B------:R-:W-:Y:S01]  /*12340*/  R2UR UR19, R7 ;  /* 0x00000000071372ca */ /* 0x000fe200000e0000 */
[----:B------:R-:W-:Y:S01]  /*12350*/  UMOV UR16, UR22 ;  /* 0x0000001600107c82 */ /* 0x000fe20008000000 */
[----:B------:R-:W-:Y:S01]  /*12360*/  VIADD R6, R4, 0x306 ;  /* 0x0000030604067836 */ /* 0x000fe20000000000 */
[----:B------:R-:W-:Y:S01]  /*12370*/  MOV R7, 0x40000040 ;  /* 0x4000004000077802 */ /* 0x000fe20000000f00 */
        /* <DEDUP_REMOVED lines=93> */
[----:B0-----:R-:W-:Y:S01]  /*12950*/  MOV R15, UR25 ;  /* 0x00000019000f7c02 */ /* 0x001fe20008000f00 */
        /* <DEDUP_REMOVED lines=8> */
[----:B------:R-:W-:-:S04]  /*129e0*/  IADD3 R8, R4, 0x382, RZ ;  /* 0x0000038204087810 */ /* 0x000fc80007ffe0ff */
        /* <DEDUP_REMOVED lines=102> */
[----:B------:R-:W-:Y:S01]  /*13050*/  IMAD.MOV.U32 R7, RZ, RZ, 0x40000040 ;  /* 0x40000040ff077424 */ /* 0x000fe200078e00ff */
[----:B------:R-:W-:-:S02]  /*13060*/  IADD3 R6, R4, 0x684, RZ ;  /* 0x0000068404067810 */ /* 0x000fc40007ffe0ff */
        /* <DEDUP_REMOVED lines=132> */
[----:B------:R-:W-:-:S04]  /*138b0*/  IADD3 R8, R4, 0x702, RZ ;  /* 0x0000070204087810 */ /* 0x000fc80007ffe0ff */
        /* <DEDUP_REMOVED lines=137> */
[----:B------:R-:W-:Y:S01]  /*14150*/  R2UR UR18, R8 ;  /* 0x00000000081272ca */ /* 0x000fe200000e0000 */
[----:B------:R-:W-:Y:S01]  /*14160*/  VIADD R8, R4, 0x706 ;  /* 0x0000070604087836 */ /* 0x000fe20000000000 */
[----:B------:R-:W-:Y:S02]  /*14170*/  R2UR UR19, R9 ;  /* 0x00000000091372ca */ /* 0x000fe400000e0000 */
[----:B------:R-:W-:Y:S02]  /*14180*/  MOV R9, 0x40000040 ;  /* 0x4000004000097802 */ /* 0x000fe40000000f00 */
[----:B------:R-:W-:Y:S01]  /*14190*/  R2UR UR38, R8 ;  /* 0x00000000082672ca */ /* 0x000fe200000e0000 */
[----:B------:R-:W-:Y:S01]  /*141a0*/  VIADD R8, R4, 0x906 ;  /* 0x0000090604087836 */ /* 0x000fe20000000000 */
[----:B------:R-:W-:Y:S01]  /*141b0*/  R2UR UR39, R9 ;  /* 0x00000000092772ca */ /* 0x000fe200000e0000 */
[----:B------:R-:W-:Y:S01]  /*141c0*/  IMAD.MOV.U32 R9, RZ, RZ, 0x40000040 ;  /* 0x40000040ff097424 */ /* 0x000fe200078e00ff */
[----:B------:R-:W-:-:S02]  /*141d0*/  WARPGROUP.DEPBAR.LE gsb0, 0x0 ;  /* 0x00008000000079c5 */ /* 0x000fc40000010000 */
        /* <DEDUP_REMOVED lines=36> */
[----:B------:R-:W-:Y:S01]  /*14420*/  WARPGROUP.ARRIVE ;  /* 0x00000000000079c5 */ /* 0x000fe20000000000 */
[----:B------:R-:W-:Y:S01]  /*14430*/  FSEL R81, R72, -INF , P2 ;  /* 0xff80000048517808 */ /* 0x000fe20001000000 */
[----:B------:R-:W-:Y:S01]  /*14440*/  IMAD.MOV.U32 R72, RZ, RZ, R119 ;  /* 0x000000ffff487224 */ /* 0x000fe200078e0077 */
[----:B------:R-:W-:Y:S02]  /*14450*/  FSEL R8, R73, -INF , P3 ;  /* 0xff80000049087808 */ /* 0x000fe40001800000 */
[----:B------:R-:W-:Y:S01]  /*14460*/  FSEL R73, R76, -INF , P4 ;  /* 0xff8000004c497808 */ /* 0x000fe20002000000 */
[----:B------:R-:W-:Y:S01]  /*14470*/  HGMMA.64x16x16.F32 R64, gdesc[UR4], R64, gsb0 ;  /* 0x00200000044079f0 */ /* 0x000fe20008000840 */
[----:B------:R-:W-:Y:S01]  /*14480*/  R2UR UR6, R6 ;  /* 0x00000000060672ca */ /* 0x000fe200000e0000 */
[----:B------:R-:W-:Y:S01]  /*14490*/  UMOV UR4, UR36 ;  /* 0x0000002400047c82 */ /* 0x000fe20008000000 */
[----:B------:R-:W-:Y:S01]  /*144a0*/  R2UR UR7, R7 ;  /* 0x00000000070772ca */ /* 0x000fe200000e0000 */
[----:B------:R-:W-:Y:S01]  /*144b0*/  UMOV UR5, UR37 ;  /* 0x0000002500057c82 */ /* 0x000fe20008000000 */
[----:B------:R-:W-:Y:S01]  /*144c0*/  IMAD.MOV.U32 R7, RZ, RZ, 0x40000040 ;  /* 0x40000040ff077424 */ /* 0x000fe200078e00ff */
[----:B------:R-:W-:-:S02]  /*144d0*/  IADD3 R6, R4, 0x886, RZ ;  /* 0x0000088604067810 */ /* 0x000fc40007ffe0ff */
[----:B------:R-:W-:Y:S02]  /*144e0*/  FMNMX.FTZ R0, R81, R8, !PT ;  /* 0x0000000851007209 */ /* 0x000fe40007810000 */
[----:B------:R-:W-:Y:S02]  /*144f0*/  FSEL R77, R77, -INF , P5 ;  /* 0xff8000004d4d7808 */ /* 0x000fe40002800000 */
[----:B------:R-:W-:Y:S02]  /*14500*/  FMNMX.FTZ R0, R73, R0, !PT ;  /* 0x0000000049007209 */ /* 0x000fe40007810000 */
[----:B------:R-:W-:Y:S02]  /*14510*/  FSEL R75, R75, -INF , P3 ;  /* 0xff8000004b4b7808 */ /* 0x000fe40001800000 */
[----:B------:R-:W-:Y:S02]  /*14520*/  ISETP.GT.AND P3, PT, R2, 0x11, PT ;  /* 0x000000110200780c */ /* 0x000fe40003f64270 */
[----:B------:R-:W-:-:S02]  /*14530*/  FMNMX.FTZ R0, R77, R0, !PT ;  /* 0x000000004d007209 */ /* 0x000fc40007810000 */
[----:B------:R-:W-:Y:S01]  /*14540*/  FSEL R11, R78, -INF , P4 ;  /* 0xff8000004e0b7808 */ /* 0x000fe20002000000 */
[--C-:B------:R-:W-:Y:S01]  /*14550*/  IMAD.MOV.U32 R78, RZ, RZ, R119.reuse ;  /* 0x000000ffff4e7224 */ /* 0x100fe200078e0077 */
[C---:B------:R-:W-:Y:S02]  /*14560*/  ISETP.GT.AND P4, PT, R2.reuse, 0x18, PT ;  /* 0x000000180200780c */ /* 0x040fe40003f84270 */
[----:B------:R-:W-:Y:S02]  /*14570*/  FSEL R79, R79, -INF , P5 ;  /* 0xff8000004f4f7808 */ /* 0x000fe40002800000 */
[----:B------:R-:W-:Y:S02]  /*14580*/  ISETP.GT.AND P5, PT, R2, 0x19, PT ;  /* 0x000000190200780c */ /* 0x000fe40003fa4270 */
[----:B------:R-:W-:Y:S01]  /*14590*/  FSEL R9, R74, -INF , P2 ;  /* 0xff8000004a097808 */ /* 0x000fe20001000000 */
[----:B------:R-:W-:Y:S01]  /*145a0*/  IMAD.MOV.U32 R74, RZ, RZ, R119 ;  /* 0x000000ffff4a7224 */ /* 0x000fe200078e0077 */
[----:B------:R-:W-:-:S02]  /*145b0*/  ISETP.GT.AND P2, PT, R2, 0x20, PT ;  /* 0x000000200200780c */ /* 0x000fc40003f44270 */
        /* <DEDUP_REMOVED lines=8> */
[----:B------:R-:W-:Y:S01]  /*14640*/  R2UR UR6, R6 ;  /* 0x00000000060672ca */ /* 0x000fe200000e0000 */
[----:B------:R-:W-:Y:S01]  /*14650*/  UMOV UR4, UR36 ;  /* 0x0000002400047c82 */ /* 0x000fe20008000000 */
[----:B------:R-:W-:Y:S01]  /*14660*/  R2UR UR7, R7 ;  /* 0x00000000070772ca */ /* 0x000fe200000e0000 */
[----:B------:R-:W-:Y:S01]  /*14670*/  UMOV UR5, UR37 ;  /* 0x0000002500057c82 */ /* 0x000fe20008000000 */
[----:B------:R-:W-:Y:S01]  /*14680*/  VIADD R6, R4, 0x986 ;  /* 0x0000098604067836 */ /* 0x000fe20000000000 */
[----:B------:R-:W-:Y:S01]  /*14690*/  FSEL R93, R68, -INF , P4 ;  /* 0xff800000445d7808 */ /* 0x000fe20002000000 */
[----:B------:R-:W-:Y:S01]  /*146a0*/  IMAD.MOV.U32 R7, RZ, RZ, 0x40000040 ;  /* 0x40000040ff077424 */ /* 0x000fe200078e00ff */
[----:B------:R-:W-:Y:S01]  /*146b0*/  FMNMX.FTZ R0, R89, R0, !PT ;  /* 0x0000000059007209 */ /* 0x000fe20007810000 */
[----:B------:R-:W-:Y:S01]  /*146c0*/  IMAD.MOV.U32 R68, RZ, RZ, R119 ;  /* 0x000000ffff447224 */ /* 0x000fe200078e0077 */
[----:B------:R-:W-:-:S02]  /*146d0*/  R2UR UR10, R6 ;  /* 0x00000000060a72ca */ /* 0x000fc400000e0000 */
[----:B------:R-:W-:Y:S02]  /*146e0*/  R2UR UR11, R7 ;  /* 0x00000000070b72ca */ /* 0x000fe400000e0000 */
[----:B------:R-:W-:Y:S02]  /*146f0*/  IADD3 R4, R4, 0xa06, RZ ;  /* 0x00000a0604047810 */ /* 0x000fe40007ffe0ff */
[----:B------:R-:W-:Y:S02]  /*14700*/  FSEL R69, R69, -INF , P5 ;  /* 0xff80000045457808 */ /* 0x000fe40002800000 */
[----:B------:R-:W-:Y:S02]  /*14710*/  FMNMX.FTZ R0, R93, R0, !PT ;  /* 0x000000005d007209 */ /* 0x000fe40007810000 */
[----:B------:R-:W-:Y:S02]  /*14720*/  FSEL R7, R66, -INF , P6 ;  /* 0xff80000042077808 */ /* 0x000fe40003000000 */
[----:B------:R-:W-:-:S02]  /*14730*/  ISETP.GT.AND P6, PT, R2, 0x21, PT ;  /* 0x000000210200780c */ /* 0x000fc40003fc4270 */
[----:B------:R-:W-:Y:S02]  /*14740*/  FMNMX.FTZ R0, R69, R0, !PT ;  /* 0x0000000045007209 */ /* 0x000fe40007810000 */
[----:B------:R-:W-:Y:S02]  /*14750*/  FSEL R71, R71, -INF , P5 ;  /* 0xff80000047477808 */ /* 0x000fe40002800000 */
[----:B------:R-:W-:Y:S02]  /*14760*/  ISETP.GT.AND P5, PT, R2, 0x28, PT ;  /* 0x000000280200780c */ /* 0x000fe40003fa4270 */
[----:B0-----:R-:W-:Y:S01]  /*14770*/  FSEL R15, R70, -INF , P4 ;  /* 0xff800000460f7808 */ /* 0x001fe20002000000 */
[----:B------:R-:W-:Y:S01]  /*14780*/  IMAD.MOV.U32 R70, RZ, RZ, R119 ;  /* 0x000000ffff467224 */ /* 0x000fe200078e0077 */
[----:B------:R-:W-:Y:S02]  /*14790*/  ISETP.GT.AND P4, PT, R2, 0x29, PT ;  /* 0x000000290200780c */ /* 0x000fe40003f84270 */
[----:B------:R-:W-:-:S02]  /*147a0*/  FSEL R67, R67, -INF , P3 ;  /* 0xff80000043437808 */ /* 0x000fc40001800000 */
[----:B------:R-:W-:Y:S02]  /*147b0*/  ISETP.GT.AND P3, PT, R2, 0x30, PT ;  /* 0x000000300200780c */ /* 0x000fe40003f64270 */
[----:B------:R-:W-:Y:S01]  /*147c0*/  MOV R66, R119 ;  /* 0x0000007700427202 */ /* 0x000fe20000000f00 */
[----:B------:R-:W-:Y:S02]  /*147d0*/  WARPGROUP.DEPBAR.LE gsb0, 0x0 ;  /* 0x00008000000079c5 */ /* 0x000fe40000010000 */
[----:B------:R-:W-:Y:S01]  /*147e0*/  WARPGROUP.ARRIVE ;  /* 0x00000000000079c5 */ /* 0x000fe20000000000 */
[----:B------:R-:W-:Y:S02]  /*147f0*/  FSEL R91, R56, -INF , P2 ;  /* 0xff800000385b7808 */ /* 0x000fe40001000000 */
[----:B------:R-:W-:Y:S02]  /*14800*/  FSEL R87, R57, -INF , P6 ;  /* 0xff80000039577808 */ /* 0x000fe40003000000 */
[----:B------:R-:W-:Y:S01]  /*14810*/  FMNMX.FTZ R0, R91, R0, !PT ;  /* 0x000000005b007209 */ /* 0x000fe20007810000 */
[----:B------:R-:W-:Y:S01]  /*14820*/  HGMMA.64x16x16.F32 R48, gdesc[UR4], R48, gsb0 ;  /* 0x00200000043079f0 */ /* 0x000fe20008000830 */
[----:B------:R-:W-:Y:S01]  /*14830*/  R2UR UR6, R4 ;  /* 0x00000000040672ca */ /* 0x000fe200000e0000 */
[----:B------:R-:W-:Y:S01]  /*14840*/  UMOV UR4, UR36 ;  /* 0x0000002400047c82 */ /* 0x000fe20008000000 */
[----:B------:R-:W-:Y:S01]  /*14850*/  R2UR UR7, R5 ;  /* 0x00000000050772ca */ /* 0x000fe200000e0000 */
[----:B------:R-:W-:Y:S01]  /*14860*/  UMOV UR5, UR37 ;  /* 0x0000002500057c82 */ /* 0x000fe20008000000 */
[----:B------:R-:W-:Y:S01]  /*14870*/  FSEL R65, R60, -INF , P5 ;  /* 0xff8000003c417808 */ /* 0x000fe20002800000 */
[----:B------:R-:W-:Y:S01]  /*14880*/  IMAD.MOV.U32 R60, RZ, RZ, R119 ;  /* 0x000000ffff3c7224 */ /* 0x000fe200078e0077 */
[----:B------:R-:W-:-:S02]  /*14890*/  FMNMX.FTZ R0, R87, R0, !PT ;  /* 0x0000000057007209 */ /* 0x000fc40007810000 */
[----:B------:R-:W-:Y:S02]  /*148a0*/  FSEL R85, R61, -INF , P4 ;  /* 0xff8000003d557808 */ /* 0x000fe40002000000 */
[----:B------:R-:W-:Y:S02]  /*148b0*/  FMNMX.FTZ R0, R65, R0, !PT ;  /* 0x0000000041007209 */ /* 0x000fe40007810000 */
[----:B------:R-:W-:Y:S01]  /*148c0*/  FSEL R21, R58, -INF , P2 ;  /* 0xff8000003a157808 */ /* 0x000fe20001000000 */
[----:B------:R-:W-:Y:S01]  /*148d0*/  IMAD.MOV.U32 R58, RZ, RZ, R119 ;  /* 0x000000ffff3a7224 */ /* 0x000fe200078e0077 */
[----:B------:R-:W-:Y:S02]  /*148e0*/  ISETP.GT.AND P2, PT, R2, 0x31, PT ;  /* 0x000000310200780c */ /* 0x000fe40003f44270 */
[----:B------:R-:W-:Y:S02]  /*148f0*/  FMNMX.FTZ R0, R85, R0, !PT ;  /* 0x0000000055007209 */ /* 0x000fe40007810000 */
[----:B------:R-:W-:-:S02]  /*14900*/  FSEL R59, R59, -INF , P6 ;  /* 0xff8000003b3b7808 */ /* 0x000fc40003000000 */
[C---:B------:R-:W-:Y:S02]  /*14910*/  ISETP.GT.AND P6, PT, R2.reuse, 0x38, PT ;  /* 0x000000380200780c */ /* 0x040fe40003fc4270 */
        /* <DEDUP_REMOVED lines=10> */
[----:B------:R-:W-:Y:S01]  /*149c0*/  FSEL R49, R62, -INF , P5 ;  /* 0xff8000003e317808 */ /* 0x000fe20002800000 */
[--C-:B------:R-:W-:Y:S01]  /*149d0*/  IMAD.MOV.U32 R62, RZ, RZ, R119.reuse ;  /* 0x000000ffff3e7224 */ /* 0x100fe200078e0077 */
[----:B------:R-:W-:Y:S02]  /*149e0*/  ISETP.GT.AND P5, PT, R2, 0x39, PT ;  /* 0x000000390200780c */ /* 0x000fe40003fa4270 */
[----:B------:R-:W-:Y:S01]  /*149f0*/  FSEL R83, R52, -INF , P6 ;  /* 0xff80000034537808 */ /* 0x000fe20003000000 */
[----:B------:R-:W-:Y:S01]  /*14a00*/  IMAD.MOV.U32 R52, RZ, RZ, R119 ;  /* 0x000000ffff347224 */ /* 0x000fe200078e0077 */
[----:B------:R-:W-:Y:S02]  /*14a10*/  FMNMX.FTZ R0, R57, R0, !PT ;  /* 0x0000000039007209 */ /* 0x000fe40007810000 */
[----:B------:R-:W-:-:S02]  /*14a20*/  FSEL R95, R53, -INF , P5 ;  /* 0xff800000355f7808 */ /* 0x000fc40002800000 */
[----:B------:R-:W-:Y:S02]  /*14a30*/  FMNMX.FTZ R0, R83, R0, !PT ;  /* 0x0000000053007209 */ /* 0x000fe40007810000 */
[----:B------:R-:W-:Y:S01]  /*14a40*/  FSEL R53, R50, -INF , P3 ;  /* 0xff80000032357808 */ /* 0x000fe20001800000 */
[----:B------:R-:W-:Y:S01]  /*14a50*/  IMAD.MOV.U32 R50, RZ, RZ, R119 ;  /* 0x000000ffff327224 */ /* 0x000fe200078e0077 */
[C---:B------:R-:W-:Y:S02]  /*14a60*/  ISETP.GT.AND P3, PT, R2.reuse, 0x41, PT ;  /* 0x000000410200780c */ /* 0x040fe40003f64270 */
        /* <DEDUP_REMOVED lines=14> */
[----:B------:R-:W-:-:S02]  /*14b50*/  FMNMX.FTZ R0, R101, R0, !PT ;  /* 0x0000000065007209 */ /* 0x000fc40007810000 */
[----:B------:R-:W-:Y:S02]  /*14b60*/  FSEL R105, R45, -INF , P1 ;  /* 0xff8000002d697808 */ /* 0x000fe40000800000 */
[----:B------:R-:W-:Y:S02]  /*14b70*/  FMNMX.FTZ R0, R103, R0, !PT ;  /* 0x0000000067007209 */ /* 0x000fe40007810000 */
[C---:B------:R-:W-:Y:S02]  /*14b80*/  ISETP.GT.AND P1, PT, R2.reuse, 0x51, PT ;  /* 0x000000510200780c */ /* 0x040fe40003f24270 */
[----:B------:R-:W-:Y:S02]  /*14b90*/  FMNMX.FTZ R0, R105, R0, !PT ;  /* 0x0000000069007209 */ /* 0x000fe40007810000 */
[----:B------:R-:W-:Y:S02]  /*14ba0*/  FSEL R43, R43, -INF , P3 ;  /* 0xff8000002b2b7808 */ /* 0x000fe40001800000 */
[----:B------:R-:W-:-:S02]  /*14bb0*/  ISETP.GT.AND P3, PT, R2, 0x60, PT ;  /* 0x000000600200780c */ /* 0x000fc40003f64270 */
[----:B------:R-:W-:Y:S01]  /*14bc0*/  FSEL R45, R42, -INF , P4 ;  /* 0xff8000002a2d7808 */ /* 0x000fe20002000000 */
[--C-:B------:R-:W-:Y:S01]  /*14bd0*/  IMAD.MOV.U32 R42, RZ, RZ, R119.reuse ;  /* 0x000000ffff2a7224 */ /* 0x100fe200078e0077 */
[----:B------:R-:W-:Y:S02]  /*14be0*/  ISETP.GT.AND P4, PT, R2, 0x61, PT ;  /* 0x000000610200780c */ /* 0x000fe40003f84270 */
[----:B------:R-:W-:Y:S01]  /*14bf0*/  FSEL R41, R54, -INF , P6 ;  /* 0xff80000036297808 */ /* 0x000fe20003000000 */
[----:B------:R-:W-:Y:S01]  /*14c00*/  IMAD.MOV.U32 R54, RZ, RZ, R119 ;  /* 0x000000ffff367224 */ /* 0x000fe200078e0077 */
[----:B------:R-:W-:Y:S01]  /*14c10*/  ISETP.GT.AND P6, PT, R2, 0x69, PT ;  /* 0x000000690200780c */ /* 0x000fe20003fc4270 */
[----:B------:R-:W-:Y:S02]  /*14c20*/  WARPGROUP.DEPBAR.LE gsb0, 0x0 ;  /* 0x00008000000079c5 */ /* 0x000fe40000010000 */
[----:B------:R-:W-:Y:S01]  /*14c30*/  WARPGROUP.ARRIVE ;  /* 0x00000000000079c5 */ /* 0x000fe20000000000 */
[----:B------:R-:W-:-:S02]  /*14c40*/  FSEL R107, R32, -INF , P0 ;  /* 0xff800000206b7808 */ /* 0x000fc40000000000 */
[----:B------:R-:W-:Y:S02]  /*14c50*/  ISETP.GT.AND P0, PT, R2, 0x58, PT ;  /* 0x000000580200780c */ /* 0x000fe40003f04270 */
[----:B------:R-:W-:Y:S01]  /*14c60*/  FSEL R109, R33, -INF , P1 ;  /* 0xff800000216d7808 */ /* 0x000fe20000800000 */
[----:B------:R-:W-:Y:S01]  /*14c70*/  HGMMA.64x16x16.F32 R24, gdesc[UR4], R24, gsb0 ;  /* 0x00200000041879f0 */ /* 0x000fe20008000818 */
[----:B------:R-:W-:Y:S01]  /*14c80*/  FMNMX.FTZ R0, R107, R0, !PT ;  /* 0x000000006b007209 */ /* 0x000fe20007810000 */
[----:B------:R-:W-:Y:S01]  /*14c90*/  ULDC UR4, c[0x0][0x988] ;  /* 0x0002620000047ab9 */ /* 0x000fe20000000800 */
[----:B------:R-:W-:Y:S02]  /*14ca0*/  FSEL R33, R46, -INF , P2 ;  /* 0xff8000002e217808 */ /* 0x000fe40001000000 */
[----:B------:R-:W-:Y:S02]  /*14cb0*/  ISETP.GT.AND P2, PT, R2, 0x59, PT ;  /* 0x000000590200780c */ /* 0x000fe40003f44270 */
[----:B------:R-:W-:-:S02]  /*14cc0*/  FSEL R111, R36, -INF , P0 ;  /* 0xff800000246f7808 */ /* 0x000fc40000000000 */
[----:B------:R-:W-:Y:S02]  /*14cd0*/  FMNMX.FTZ R0, R109, R0, !PT ;  /* 0x000000006d007209 */ /* 0x000fe40007810000 */
[----:B------:R-:W-:Y:S02]  /*14ce0*/  FSEL R113, R37, -INF , P2 ;  /* 0xff80000025717808 */ /* 0x000fe40001000000 */
[----:B------:R-:W-:Y:S02]  /*14cf0*/  FMNMX.FTZ R0, R111, R0, !PT ;  /* 0x000000006f007209 */ /* 0x000fe40007810000 */
[----:B------:R-:W-:Y:S02]  /*14d00*/  P2R R20, PR, RZ, 0x1 ;  /* 0x00000001ff147803 */ /* 0x000fe40000000000 */
[----:B------:R-:W-:Y:S02]  /*14d10*/  FMNMX.FTZ R0, R113, R0, !PT ;  /* 0x0000000071007209 */ /* 0x000fe40007810000 */
[----:B------:R-:W-:-:S02]  /*14d20*/  ISETP.GT.AND P0, PT, R2, 0x49, PT ;  /* 0x000000490200780c */ /* 0x000fc40003f04270 */
[----:B------:R-:W-:Y:S02]  /*14d30*/  P2R R32, PR, RZ, 0x2 ;  /* 0x00000002ff207803 */ /* 0x000fe40000000000 */
[----:B------:R-:W-:Y:S02]  /*14d40*/  ISETP.GT.AND P1, PT, R2, 0x50, PT ;  /* 0x000000500200780c */ /* 0x000fe40003f24270 */
[----:B------:R-:W-:Y:S02]  /*14d50*/  FSEL R47, R47, -INF , P0 ;  /* 0xff8000002f2f7808 */ /* 0x000fe40000000000 */
[----:B------:R-:W-:Y:S02]  /*14d60*/  P2R R14, PR, RZ, 0x4 ;  /* 0x00000004ff0e7803 */ /* 0x000fe40000000000 */
[----:B------:R-:W-:Y:S02]  /*14d70*/  ISETP.NE.AND P0, PT, R20, RZ, PT ;  /* 0x000000ff1400720c */ /* 0x000fe40003f05270 */
[----:B------:R-:W-:Y:S01]  /*14d80*/  MOV R46, R119 ;  /* 0x00000077002e7202 */ /* 0x000fe20000000f00 */
[----:B------:R-:W-:-:S02]  /*14d90*/  WARPGROUP.DEPBAR.LE gsb0, 0x0 ;  /* 0x00008000000079c5 */ /* 0x000fc40000010000 */
[----:B------:R-:W-:Y:S02]  /*14da0*/  FSEL R115, R24, -INF , P3 ;  /* 0xff80000018737808 */ /* 0x000fe40001800000 */
[----:B------:R-:W-:Y:S02]  /*14db0*/  FSEL R121, R25, -INF , P4 ;  /* 0xff80000019797808 */ /* 0x000fe40002000000 */
[----:B------:R-:W-:Y:S02]  /*14dc0*/  FMNMX.FTZ R0, R115, R0, !PT ;  /* 0x0000000073007209 */ /* 0x000fe40007810000 */
[----:B------:R-:W-:Y:S02]  /*14dd0*/  FSEL R117, R28, -INF , P5 ;  /* 0xff8000001c757808 */ /* 0x000fe40002800000 */
[----:B------:R-:W-:Y:S02]  /*14de0*/  FMNMX.FTZ R0, R121, R0, !PT ;  /* 0x0000000079007209 */ /* 0x000fe40007810000 */
[----:B------:R-:W-:-:S02]  /*14df0*/  FSEL R123, R29, -INF , P6 ;  /* 0xff8000001d7b7808 */ /* 0x000fc40003000000 */
[----:B------:R-:W-:Y:S02]  /*14e00*/  FMNMX.FTZ R0, R117, R0, !PT ;  /* 0x0000000075007209 */ /* 0x000fe40007810000 */
[----:B------:R-:W-:Y:S02]  /*14e10*/  FSEL R25, R34, -INF , P1 ;  /* 0xff80000022197808 */ /* 0x000fe40000800000 */
[----:B------:R-:W-:Y:S01]  /*14e20*/  FMNMX.FTZ R4, R123, R0, !PT ;  /* 0x000000007b047209 */ /* 0x000fe20007810000 */
[----:B------:R-:W-:Y:S01]  /*14e30*/  IMAD.U32 R0, RZ, RZ, UR4 ;  /* 0x00000004ff007e24 */ /* 0x000fe2000f8e00ff */
[----:B------:R-:W-:Y:S02]  /*14e40*/  ISETP.NE.AND P1, PT, R32, RZ, PT ;  /* 0x000000ff2000720c */ /* 0x000fe40003f25270 */
[----:B------:R-:W-:Y:S01]  /*14e50*/  FSEL R27, R27, -INF , P4 ;  /* 0xff8000001b1b7808 */ /* 0x000fe20002000000 */
[----:B------:R-:W0:Y:S01]  /*14e60*/  SHFL.BFLY PT, R5, R4, 0x2, 0x1f ;  /* 0x0c401f0004057f89 */ /* 0x000e2200000e0000 */
[----:B------:R-:W-:-:S02]  /*14e70*/  FSEL R35, R35, -INF , P1 ;  /* 0xff80000023237808 */ /* 0x000fc40000800000 */
[----:B------:R-:W-:Y:S02]  /*14e80*/  ISETP.NE.AND P1, PT, R13, RZ, PT ;  /* 0x000000ff0d00720c */ /* 0x000fe40003f25270 */
[----:B------:R-:W-:Y:S02]  /*14e90*/  FSEL R13, R38, -INF , P0 ;  /* 0xff800000260d7808 */ /* 0x000fe40000000000 */
[----:B------:R-:W-:-:S09]  /*14ea0*/  ISETP.NE.AND P0, PT, R12, RZ, PT ;  /* 0x000000ff0c00720c */ /* 0x000fd20003f05270 */
[----:B------:R-:W-:-:S05]  /*14eb0*/  @!P1 VIADD R3, R3, 0x36840 ;  /* 0x0003684003039836 */ /* 0x000fca0000000000 */
[----:B------:R-:W-:Y:S02]  /*14ec0*/  @!P1 PRMT R3, RZ, 0x654, R3 ;  /* 0x00000654ff039816 */ /* 0x000fe40000000003 */
[----:B0-----:R-:W-:Y:S02]  /*14ed0*/  FMNMX.FTZ R6, R4, R5, !PT ;  /* 0x0000000504067209 */ /* 0x001fe40007810000 */
[----:B------:R0:W-:Y:S01]  /*14ee0*/  @!P1 SYNCS.ARRIVE.TRANS64.RED.A1T0 RZ, [R3+URZ], RZ ;  /* 0x000000ff03ff99a7 */ /* 0x0001e2000810043f */
[----:B------:R-:W-:Y:S02]  /*14ef0*/  FMNMX.FTZ R4, R9, R75, !PT ;  /* 0x0000004b09047209 */ /* 0x000fe40007810000 */
[----:B------:R-:W1:Y:S02]  /*14f00*/  SHFL.BFLY PT, R5, R6, 0x1, 0x1f ;  /* 0x0c201f0006057f89 */ /* 0x000e6400000e0000 */
[----:B------:R-:W-:-:S04]  /*14f10*/  FMNMX.FTZ R4, R11, R4, !PT ;  /* 0x000000040b047209 */ /* 0x000fc80007810000 */
[----:B------:R-:W-:-:S04]  /*14f20*/  FMNMX.FTZ R4, R79, R4, !PT ;  /* 0x000000044f047209 */ /* 0x000fc80007810000 */
[----:B------:R-:W-:-:S04]  /*14f30*/  FMNMX.FTZ R4, R7, R4, !PT ;  /* 0x0000000407047209 */ /* 0x000fc80007810000 */
[----:B------:R-:W-:-:S04]  /*14f40*/  FMNMX.FTZ R4, R67, R4, !PT ;  /* 0x0000000443047209 */ /* 0x000fc80007810000 */
[----:B------:R-:W-:-:S04]  /*14f50*/  FMNMX.FTZ R4, R15, R4, !PT ;  /* 0x000000040f047209 */ /* 0x000fc80007810000 */
[----:B------:R-:W-:Y:S02]  /*14f60*/  FMNMX.FTZ R4, R71, R4, !PT ;  /* 0x0000000447047209 */ /* 0x000fe40007810000 */
[----:B-1----:R-:W-:Y:S02]  /*14f70*/  FMNMX.FTZ R5, R6, R5, !PT ;  /* 0x0000000506057209 */ /* 0x002fe40007810000 */
        /* <DEDUP_REMOVED lines=16> */
[----:B------:R1:W-:Y:S01]  /*15080*/  MUFU.EX2 R39, R85 ;  /* 0x0000005500277308 */ /* 0x0003e20000000800 */
[----:B------:R-:W-:Y:S01]  /*15090*/  FMNMX.FTZ R4, R41, R4, !PT ;  /* 0x0000000429047209 */ /* 0x000fe20007810000 */
[-CC-:B------:R-:W-:Y:S01]  /*150a0*/  FFMA.FTZ R202, R73, R0.reuse, -R2.reuse ;  /* 0x0000000049ca7223 */ /* 0x180fe20000010802 */
[----:B------:R-:W-:Y:S01]  /*150b0*/  FSEL R61, R30, -INF , P5 ;  /* 0xff8000001e3d7808 */ /* 0x000fe20002800000 */
[--C-:B------:R-:W-:Y:S01]  /*150c0*/  FFMA.FTZ R73, R89, R0, -R2.reuse ;  /* 0x0000000059497223 */ /* 0x100fe20000010802 */
[----:B------:R-:W-:Y:S01]  /*150d0*/  FMNMX.FTZ R4, R55, R4, !PT ;  /* 0x0000000437047209 */ /* 0x000fe20007810000 */
[-CC-:B------:R-:W-:Y:S01]  /*150e0*/  FFMA.FTZ R6, R57, R0.reuse, -R2.reuse ;  /* 0x0000000039067223 */ /* 0x180fe20000010802 */
[-CC-:B------:R-:W-:Y:S01]  /*150f0*/  FFMA.FTZ R198, R93, R0.reuse, -R2.reuse ;  /* 0x000000005dc67223 */ /* 0x180fe20000010802 */
[--C-:B------:R-:W-:Y:S01]  /*15100*/  FFMA.FTZ R29, R8, R0, -R2.reuse ;  /* 0x00000000081d7223 */ /* 0x100fe20000010802 */
[----:B------:R-:W-:Y:S01]  /*15110*/  FMNMX.FTZ R4, R45, R4, !PT ;  /* 0x000000042d047209 */ /* 0x000fe20007810000 */
[----:B------:R-:W-:Y:S01]  /*15120*/  MUFU.EX2 R200, R200 ;  /* 0x000000c800c87308 */ /* 0x000fe20000000800 */
[----:B-1----:R-:W-:Y:S01]  /*15130*/  FSEL R85, R31, -INF , P6 ;  /* 0xff8000001f557808 */ /* 0x002fe20003000000 */
[--C-:B------:R-:W-:Y:S01]  /*15140*/  FFMA.FTZ R37, R77, R0, -R2.reuse ;  /* 0x000000004d257223 */ /* 0x100fe20000010802 */
[----:B------:R-:W-:Y:S01]  /*15150*/  FMNMX.FTZ R4, R43, R4, !PT ;  /* 0x000000042b047209 */ /* 0x000fe20007810000 */
[-CC-:B------:R-:W-:Y:S01]  /*15160*/  FFMA.FTZ R196, R97, R0.reuse, -R2.reuse ;  /* 0x0000000061c47223 */ /* 0x180fe20000010802 */
[-CC-:B------:R-:W-:Y:S01]  /*15170*/  FFMA.FTZ R192, R91, R0.reuse, -R2.reuse ;  /* 0x000000005bc07223 */ /* 0x180fe20000010802 */
[--C-:B------:R-:W-:Y:S01]  /*15180*/  FFMA.FTZ R77, R87, R0, -R2.reuse ;  /* 0x00000000574d7223 */ /* 0x100fe20000010802 */
[----:B------:R-:W-:Y:S01]  /*15190*/  FMNMX.FTZ R4, R33, R4, !PT ;  /* 0x0000000421047209 */ /* 0x000fe20007810000 */
[----:B------:R1:W-:Y:S01]  /*151a0*/  MUFU.EX2 R31, R6 ;  /* 0x00000006001f7308 */ /* 0x0003e20000000800 */
[-CC-:B------:R-:W-:Y:S01]  /*151b0*/  FFMA.FTZ R190, R83, R0.reuse, -R2.reuse ;  /* 0x0000000053be7223 */ /* 0x180fe20000010802 */
[--C-:B------:R-:W-:Y:S01]  /*151c0*/  FFMA.FTZ R57, R95, R0, -R2.reuse ;  /* 0x000000005f397223 */ /* 0x100fe20000010802 */
[----:B------:R-:W-:Y:S01]  /*151d0*/  FMNMX.FTZ R4, R47, R4, !PT ;  /* 0x000000042f047209 */ /* 0x000fe20007810000 */
[-CC-:B------:R-:W-:Y:S01]  /*151e0*/  FFMA.FTZ R69, R69, R0.reuse, -R2.reuse ;  /* 0x0000000045457223 */ /* 0x180fe20000010802 */
[-CC-:B------:R-:W-:Y:S01]  /*151f0*/  FFMA.FTZ R184, R99, R0.reuse, -R2.reuse ;  /* 0x0000000063b87223 */ /* 0x180fe20000010802 */
[--C-:B------:R-:W-:Y:S01]  /*15200*/  FFMA.FTZ R83, R101, R0, -R2.reuse ;  /* 0x0000000065537223 */ /* 0x100fe20000010802 */
[----:B------:R-:W-:Y:S01]  /*15210*/  FMNMX.FTZ R4, R25, R4, !PT ;  /* 0x0000000419047209 */ /* 0x000fe20007810000 */
[----:B------:R-:W2:Y:S01]  /*15220*/  MUFU.EX2 R29, R29 ;  /* 0x0000001d001d7308 */ /* 0x000ea20000000800 */
[-CC-:B------:R-:W-:Y:S01]  /*15230*/  FFMA.FTZ R186, R103, R0.reuse, -R2.reuse ;  /* 0x0000000067ba7223 */ /* 0x180fe20000010802 */
[--C-:B------:R-:W-:Y:S01]  /*15240*/  FFMA.FTZ R87, R105, R0, -R2.reuse ;  /* 0x0000000069577223 */ /* 0x100fe20000010802 */
[----:B------:R-:W-:Y:S01]  /*15250*/  FMNMX.FTZ R4, R35, R4, !PT ;  /* 0x0000000423047209 */ /* 0x000fe20007810000 */
[-CC-:B------:R-:W-:Y:S01]  /*15260*/  FFMA.FTZ R180, R107, R0.reuse, -R2.reuse ;  /* 0x000000006bb47223 */ /* 0x180fe20000010802 */
[-CC-:B------:R-:W-:Y:S01]  /*15270*/  FFMA.FTZ R182, R111, R0.reuse, -R2.reuse ;  /* 0x000000006fb67223 */ /* 0x180fe20000010802 */
[--C-:B------:R-:W-:Y:S01]  /*15280*/  FFMA.FTZ R91, R113, R0, -R2.reuse ;  /* 0x00000000715b7223 */ /* 0x100fe20000010802 */
[----:B------:R-:W-:Y:S01]  /*15290*/  FMNMX.FTZ R4, R13, R4, !PT ;  /* 0x000000040d047209 */ /* 0x000fe20007810000 */
[----:B------:R-:W3:Y:S01]  /*152a0*/  MUFU.EX2 R202, R202 ;  /* 0x000000ca00ca7308 */ /* 0x000ee20000000800 */
[-CC-:B------:R-:W-:Y:S01]  /*152b0*/  FFMA.FTZ R176, R115, R0.reuse, -R2.reuse ;  /* 0x0000000073b07223 */ /* 0x180fe20000010802 */
[--C-:B------:R-:W-:Y:S01]  /*152c0*/  FFMA.FTZ R121, R121, R0, -R2.reuse ;  /* 0x0000000079797223 */ /* 0x100fe20000010802 */
[----:B------:R-:W-:Y:S01]  /*152d0*/  FMNMX.FTZ R4, R65, R4, !PT ;  /* 0x0000000441047209 */ /* 0x000fe20007810000 */
[-CC-:B------:R-:W-:Y:S01]  /*152e0*/  FFMA.FTZ R178, R117, R0.reuse, -R2.reuse ;  /* 0x0000000075b27223 */ /* 0x180fe20000010802 */
[----:B------:R-:W-:Y:S01]  /*152f0*/  FFMA.FTZ R95, R123, R0, -R2 ;  /* 0x000000007b5f7223 */ /* 0x000fe20000010802 */
[--C-:B------:R-:W-:Y:S01]  /*15300*/  IMAD.MOV.U32 R117, RZ, RZ, R119.reuse ;  /* 0x000000ffff757224 */ /* 0x100fe200078e0077 */
[----:B------:R-:W-:Y:S01]  /*15310*/  FMNMX.FTZ R4, R81, R4, !PT ;  /* 0x0000000451047209 */ /* 0x000fe20007810000 */
[----:B------:R-:W4:Y:S01]  /*15320*/  MUFU.EX2 R37, R37 ;  /* 0x0000002500257308 */ /* 0x000f220000000800 */
[--C-:B------:R-:W-:Y:S01]  /*15330*/  IMAD.MOV.U32 R115, RZ, RZ, R119.reuse ;  /* 0x000000ffff737224 */ /* 0x100fe200078e0077 */
[-C--:B------:R-:W-:Y:S01]  /*15340*/  MOV R111, R119.reuse ;  /* 0x00000077006f7202 */ /* 0x080fe20000000f00 */
[--C-:B------:R-:W-:Y:S01]  /*15350*/  IMAD.MOV.U32 R113, RZ, RZ, R119.reuse ;  /* 0x000000ffff717224 */ /* 0x100fe200078e0077 */
[----:B------:R-:W-:Y:S01]  /*15360*/  FMNMX.FTZ R4, R27, R4, !PT ;  /* 0x000000041b047209 */ /* 0x000fe20007810000 */
[--C-:B------:R-:W-:Y:S01]  /*15370*/  IMAD.MOV.U32 R107, RZ, RZ, R119.reuse ;  /* 0x000000ffff6b7224 */ /* 0x100fe200078e0077 */
[----:B------:R-:W-:Y:S01]  /*15380*/  MOV R101, R119 ;  /* 0x0000007700657202 */ /* 0x000fe20000000f00 */
[--C-:B------:R-:W-:Y:S01]  /*15390*/  IMAD.MOV.U32 R105, RZ, RZ, R119.reuse ;  /* 0x000000ffff697224 */ /* 0x100fe200078e0077 */
[----:B------:R-:W-:Y:S01]  /*153a0*/  FMNMX.FTZ R4, R61, R4, !PT ;  /* 0x000000043d047209 */ /* 0x000fe20007810000 */
[----:B------:R-:W0:Y:S01]  /*153b0*/  MUFU.EX2 R196, R196 ;  /* 0x000000c400c47308 */ /* 0x000e220000000800 */
[----:B------:R-:W-:-:S02]  /*153c0*/  IMAD.MOV.U32 R103, RZ, RZ, R119 ;  /* 0x000000ffff677224 */ /* 0x000fc400078e0077 */
[----:B------:R-:W-:Y:S01]  /*153d0*/  FMNMX.FTZ R4, R85, R4, !PT ;  /* 0x0000000455047209 */ /* 0x000fe20007810000 */
[--C-:B------:R-:W-:Y:S02]  /*153e0*/  IMAD.MOV.U32 R99, RZ, RZ, R119.reuse ;  /* 0x000000ffff637224 */ /* 0x100fe400078e0077 */
[----:B------:R-:W-:Y:S02]  /*153f0*/  IMAD.MOV.U32 R97, RZ, RZ, R119 ;  /* 0x000000ffff617224 */ /* 0x000fe400078e0077 */
[----:B------:R-:W1:Y:S01]  /*15400*/  SHFL.BFLY PT, R89, R4, 0x2, 0x1f ;  /* 0x0c401f0004597f89 */ /* 0x000e6200000e0000 */
[----:B------:R-:W0:Y:S08]  /*15410*/  MUFU.EX2 R73, R73 ;  /* 0x0000004900497308 */ /* 0x000e300000000800 */
[----:B------:R-:W0:Y:S08]  /*15420*/  MUFU.EX2 R198, R198 ;  /* 0x000000c600c67308 */ /* 0x000e300000000800 */
[----:B------:R-:W0:Y:S01]  /*15430*/  MUFU.EX2 R69, R69 ;  /* 0x0000004500457308 */ /* 0x000e220000000800 */
[----:B-1----:R-:W-:Y:S01]  /*15440*/  FMNMX.FTZ R6, R4, R89, !PT ;  /* 0x0000005904067209 */ /* 0x002fe20007810000 */
[----:B------:R-:W-:-:S06]  /*15450*/  FFMA.FTZ R89, R109, R0, -R2 ;  /* 0x000000006d597223 */ /* 0x000fcc0000010802 */
[----:B------:R-:W-:Y:S01]  /*15460*/  MUFU.EX2 R192, R192 ;  /* 0x000000c000c07308 */ /* 0x000fe20000000800 */
[----:B------:R-:W-:Y:S01]  /*15470*/  IMAD.MOV.U32 R109, RZ, RZ, R119 ;  /* 0x000000ffff6d7224 */ /* 0x000fe200078e0077 */
[----:B------:R-:W1:Y:S06]  /*15480*/  SHFL.BFLY PT, R93, R6, 0x1, 0x1f ;  /* 0x0c201f00065d7f89 */ /* 0x000e6c00000e0000 */
[----:B------:R-:W-:Y:S08]  /*15490*/  MUFU.EX2 R77, R77 ;  /* 0x0000004d004d7308 */ /* 0x000ff00000000800 */
[----:B------:R-:W-:Y:S08]  /*154a0*/  MUFU.EX2 R194, R194 ;  /* 0x000000c200c27308 */ /* 0x000ff00000000800 */
[----:B------:R-:W-:Y:S01]  /*154b0*/  MUFU.EX2 R188, R188 ;  /* 0x000000bc00bc7308 */ /* 0x000fe20000000800 */
[----:B-1----:R-:W-:-:S04]  /*154c0*/  FMNMX.FTZ R4, R6, R93, !PT ;  /* 0x0000005d06047209 */ /* 0x002fc80007810000 */
        /* <DEDUP_REMOVED lines=9> */
[----:B--2---:R-:W-:Y:S01]  /*15560*/  FADD.FTZ R7, R200, R29 ;  /* 0x0000001dc8077221 */ /* 0x004fe20000010000 */
[-CC-:B------:R-:W-:Y:S01]  /*15570*/  FFMA.FTZ R6, R79, R0.reuse, -R20.reuse ;  /* 0x000000004f067223 */ /* 0x180fe20000010814 */
[-CC-:B------:R-:W-:Y:S01]  /*15580*/  FFMA.FTZ R8, R67, R0.reuse, -R20.reuse ;  /* 0x0000000043087223 */ /* 0x180fe20000010814 */
[----:B------:R-:W-:Y:S01]  /*15590*/  MUFU.EX2 R201, R201 ;  /* 0x000000c900c97308 */ /* 0x000fe20000000800 */
[----:B---3--:R-:W-:Y:S01]  /*155a0*/  FADD.FTZ R28, R202, R7 ;  /* 0x00000007ca1c7221 */ /* 0x008fe20000010000 */
[-CC-:B------:R-:W-:Y:S01]  /*155b0*/  FFMA.FTZ R199, R15, R0.reuse, -R20.reuse ;  /* 0x000000000fc77223 */ /* 0x180fe20000010814 */
[-CC-:B------:R-:W-:Y:S01]  /*155c0*/  FFMA.FTZ R10, R71, R0.reuse, -R20.reuse ;  /* 0x00000000470a7223 */ /* 0x180fe20000010814 */
[-C--:B------:R-:W-:Y:S01]  /*155d0*/  FFMA.FTZ R193, R21, R0.reuse, -R20 ;  /* 0x0000000015c17223 */ /* 0x080fe20000010814 */
[----:B----4-:R-:W-:Y:S01]  /*155e0*/  FADD.FTZ R7, R37, R28 ;  /* 0x0000001c25077221 */ /* 0x010fe20000010000 */
[-CC-:B------:R-:W-:Y:S01]  /*155f0*/  FFMA.FTZ R12, R59, R0.reuse, -R20.reuse ;  /* 0x000000003b0c7223 */ /* 0x180fe20000010814 */
[-CC-:B------:R-:W-:Y:S01]  /*15600*/  FFMA.FTZ R195, R49, R0.reuse, -R20.reuse ;  /* 0x0000000031c37223 */ /* 0x180fe20000010814 */
[----:B------:R-:W1:Y:S01]  /*15610*/  MUFU.EX2 R2, R2 ;  /* 0x0000000200027308 */ /* 0x000e620000000800 */
[----:B0-----:R-:W-:Y:S01]  /*15620*/  FADD.FTZ R28, R196, R7 ;  /* 0x00000007c41c7221 */ /* 0x001fe20000010000 */
[-CC-:B------:R-:W-:Y:S01]  /*15630*/  FFMA.FTZ R14, R63, R0.reuse, -R20.reuse ;  /* 0x000000003f0e7223 */ /* 0x180fe20000010814 */
[-CC-:B------:R-:W-:Y:S01]  /*15640*/  FFMA.FTZ R189, R53, R0.reuse, -R20.reuse ;  /* 0x0000000035bd7223 */ /* 0x180fe20000010814 */
[-C--:B------:R-:W-:Y:S01]  /*15650*/  FFMA.FTZ R24, R51, R0.reuse, -R20 ;  /* 0x0000000033187223 */ /* 0x080fe20000010814 */
[----:B------:R-:W-:Y:S01]  /*15660*/  FADD.FTZ R7, R73, R28 ;  /* 0x0000001c49077221 */ /* 0x000fe20000010000 */
[-CC-:B------:R-:W-:Y:S01]  /*15670*/  FFMA.FTZ R191, R41, R0.reuse, -R20.reuse ;  /* 0x0000000029bf7223 */ /* 0x180fe20000010814 */
[-CC-:B------:R-:W-:Y:S01]  /*15680*/  FFMA.FTZ R26, R55, R0.reuse, -R20.reuse ;  /* 0x00000000371a7223 */ /* 0x180fe20000010814 */
[----:B------:R-:W0:Y:S01]  /*15690*/  MUFU.EX2 R203, R203 ;  /* 0x000000cb00cb7308 */ /* 0x000e220000000800 */
[----:B------:R-:W-:Y:S01]  /*156a0*/  FADD.FTZ R32, R198, R7 ;  /* 0x00000007c6207221 */ /* 0x000fe20000010000 */
[-CC-:B------:R-:W-:Y:S01]  /*156b0*/  FFMA.FTZ R185, R45, R0.reuse, -R20.reuse ;  /* 0x000000002db97223 */ /* 0x180fe20000010814 */
[-CC-:B------:R-:W-:Y:S01]  /*156c0*/  FFMA.FTZ R28, R43, R0.reuse, -R20.reuse ;  /* 0x000000002b1c7223 */ /* 0x180fe20000010814 */
[-C--:B------:R-:W-:Y:S01]  /*156d0*/  FFMA.FTZ R187, R33, R0.reuse, -R20 ;  /* 0x0000000021bb7223 */ /* 0x080fe20000010814 */
        /* <DEDUP_REMOVED lines=8> */
[-C--:B------:R-:W-:Y:S01]  /*15760*/  FFMA.FTZ R81, R81, R0.reuse, -R20 ;  /* 0x0000000051517223 */ /* 0x080fe20000010814 */
        /* <DEDUP_REMOVED lines=10> */
[----:B------:R-:W0:Y:S01]  /*15810*/  MUFU.EX2 R8, R8 ;  /* 0x0000000800087308 */ /* 0x000e220000000800 */
[----:B--2---:R-:W-:Y:S01]  /*15820*/  FADD.FTZ R30, R6, R7 ;  /* 0x00000007061e7221 */ /* 0x004fe20000010000 */
[----:B------:R-:W-:Y:S01]  /*15830*/  FADD.FTZ R34, R188, R9 ;  /* 0x00000009bc227221 */ /* 0x000fe20000010000 */
[----:B------:R-:W-:Y:S01]  /*15840*/  F2FP.F16.F32.PACK_AB R203, R6, R203 ;  /* 0x000000cb06cb723e */ /* 0x000fe200000000ff */
[----:B------:R-:W-:Y:S01]  /*15850*/  IMAD.MOV.U32 R79, RZ, RZ, R119 ;  /* 0x000000ffff4f7224 */ /* 0x000fe200078e0077 */
[----:B------:R-:W-:Y:S01]  /*15860*/  F2FP.F16.F32.PACK_AB R202, R37, R202 ;  /* 0x000000ca25ca723e */ /* 0x000fe200000000ff */
[----:B------:R-:W-:Y:S01]  /*15870*/  FADD.FTZ R9, R31, R34 ;  /* 0x000000221f097221 */ /* 0x000fe20000010000 */
[----:B------:R-:W-:Y:S01]  /*15880*/  F2FP.F16.F32.PACK_AB R196, R73, R196 ;  /* 0x000000c449c4723e */ /* 0x000fe200000000ff */
[----:B------:R-:W2:Y:S01]  /*15890*/  MUFU.EX2 R199, R199 ;  /* 0x000000c700c77308 */ /* 0x000ea20000000800 */
[----:B-1----:R-:W-:Y:S01]  /*158a0*/  FADD.FTZ R7, R197, R30 ;  /* 0x0000001ec5077221 */ /* 0x002fe20000010000 */
[----:B------:R-:W-:Y:S01]  /*158b0*/  FADD.FTZ R34, R190, R9 ;  /* 0x00000009be227221 */ /* 0x000fe20000010000 */
[----:B------:R-:W-:Y:S01]  /*158c0*/  FFMA.FTZ R30, R47, R0, -R20 ;  /* 0x000000002f1e7223 */ /* 0x000fe20000010814 */
[----:B------:R-:W-:Y:S01]  /*158d0*/  F2FP.F16.F32.PACK_AB R198, R69, R198 ;  /* 0x000000c645c6723e */ /* 0x000fe200000000ff */
[--C-:B------:R-:W-:Y:S01]  /*158e0*/  IMAD.MOV.U32 R75, RZ, RZ, R119.reuse ;  /* 0x000000ffff4b7224 */ /* 0x100fe200078e0077 */
[----:B------:R-:W-:Y:S01]  /*158f0*/  F2FP.F16.F32.PACK_AB R192, R77, R192 ;  /* 0x000000c04dc0723e */ /* 0x000fe200000000ff */
[----:B------:R-:W-:Y:S01]  /*15900*/  IMAD.MOV.U32 R77, RZ, RZ, R119 ;  /* 0x000000ffff4d7224 */ /* 0x000fe200078e0077 */
[----:B------:R-:W1:Y:S01]  /*15910*/  MUFU.EX2 R10, R10 ;  /* 0x0000000a000a7308 */ /* 0x000e620000000800 */
[C---:B0-----:R-:W-:Y:S01]  /*15920*/  FADD.FTZ R32, R8.reuse, R7 ;  /* 0x0000000708207221 */ /* 0x041fe20000010000 */
[----:B------:R-:W-:Y:S01]  /*15930*/  F2FP.F16.F32.PACK_AB R194, R39, R194 ;  /* 0x000000c227c2723e */ /* 0x000fe200000000ff */
[--C-:B------:R-:W-:Y:S01]  /*15940*/  IMAD.MOV.U32 R73, RZ, RZ, R119.reuse ;  /* 0x000000ffff497224 */ /* 0x100fe200078e0077 */
[----:B------:R-:W-:Y:S01]  /*15950*/  F2FP.F16.F32.PACK_AB R188, R31, R188 ;  /* 0x000000bc1fbc723e */ /* 0x000fe200000000ff */
[--C-:B------:R-:W-:Y:S01]  /*15960*/  IMAD.MOV.U32 R69, RZ, RZ, R119.reuse ;  /* 0x000000ffff457224 */ /* 0x100fe200078e0077 */
[----:B------:R-:W-:Y:S01]  /*15970*/  F2FP.F16.F32.PACK_AB R190, R57, R190 ;  /* 0x000000be39be723e */ /* 0x000fe200000000ff */
[--C-:B------:R-:W-:Y:S01]  /*15980*/  IMAD.MOV.U32 R67, RZ, RZ, R119.reuse ;  /* 0x000000ffff437224 */ /* 0x100fe200078e0077 */
[----:B------:R-:W0:Y:S01]  /*15990*/  MUFU.EX2 R193, R193 ;  /* 0x000000c100c17308 */ /* 0x000e220000000800 */
[----:B--2---:R-:W-:Y:S01]  /*159a0*/  FADD.FTZ R7, R199, R32 ;  /* 0x00000020c7077221 */ /* 0x004fe20000010000 */
[----:B------:R-:W-:Y:S01]  /*159b0*/  F2FP.F16.F32.PACK_AB R197, R8, R197 ;  /* 0x000000c508c5723e */ /* 0x000fe200000000ff */
[--C-:B------:R-:W-:Y:S01]  /*159c0*/  IMAD.MOV.U32 R63, RZ, RZ, R119.reuse ;  /* 0x000000ffff3f7224 */ /* 0x100fe200078e0077 */
[-C--:B------:R-:W-:Y:S01]  /*159d0*/  MOV R71, R119.reuse ;  /* 0x0000007700477202 */ /* 0x080fe20000000f00 */
[--C-:B------:R-:W-:Y:S01]  /*159e0*/  IMAD.MOV.U32 R59, RZ, RZ, R119.reuse ;  /* 0x000000ffff3b7224 */ /* 0x100fe200078e0077 */
[----:B------:R-:W-:Y:S01]  /*159f0*/  MOV R51, R119 ;  /* 0x0000007700337202 */ /* 0x000fe20000000f00 */
[----:B------:R-:W-:Y:S01]  /*15a00*/  IMAD.MOV.U32 R55, RZ, RZ, R119 ;  /* 0x000000ffff377224 */ /* 0x000fe200078e0077 */
[----:B------:R-:W2:Y:S01]  /*15a10*/  MUFU.EX2 R12, R12 ;  /* 0x0000000c000c7308 */ /* 0x000ea20000000800 */
[C---:B-1----:R-:W-:Y:S01]  /*15a20*/  FADD.FTZ R32, R10.reuse, R7 ;  /* 0x000000070a207221 */ /* 0x042fe20000010000 */
[----:B------:R-:W-:Y:S01]  /*15a30*/  F2FP.F16.F32.PACK_AB R199, R10, R199 ;  /* 0x000000c70ac7723e */ /* 0x000fe200000000ff */
[--C-:B------:R-:W-:Y:S01]  /*15a40*/  IMAD.MOV.U32 R53, RZ, RZ, R119.reuse ;  /* 0x000000ffff357224 */ /* 0x100fe200078e0077 */
[-C--:B------:R-:W-:Y:S01]  /*15a50*/  MOV R41, R119.reuse ;  /* 0x0000007700297202 */ /* 0x080fe20000000f00 */
[--C-:B------:R-:W-:Y:S01]  /*15a60*/  IMAD.MOV.U32 R49, RZ, RZ, R119.reuse ;  /* 0x000000ffff317224 */ /* 0x100fe200078e0077 */
[----:B------:R-:W-:Y:S01]  /*15a70*/  MOV R31, R119 ;  /* 0x00000077001f7202 */ /* 0x000fe20000000f00 */
[--C-:B------:R-:W-:Y:S01]  /*15a80*/  IMAD.MOV.U32 R47, RZ, RZ, R119.reuse ;  /* 0x000000ffff2f7224 */ /* 0x100fe200078e0077 */
[----:B------:R-:W1:Y:S01]  /*15a90*/  MUFU.EX2 R195, R195 ;  /* 0x000000c300c37308 */ /* 0x000e620000000800 */
[----:B0-----:R-:W-:Y:S01]  /*15aa0*/  FADD.FTZ R7, R193, R32 ;  /* 0x00000020c1077221 */ /* 0x001fe20000010000 */
[----:B------:R-:W-:-:S02]  /*15ab0*/  IMAD.MOV.U32 R45, RZ, RZ, R119 ;  /* 0x000000ffff2d7224 */ /* 0x000fc400078e0077 */
[--C-:B------:R-:W-:Y:S02]  /*15ac0*/  IMAD.MOV.U32 R43, RZ, RZ, R119.reuse ;  /* 0x000000ffff2b7224 */ /* 0x100fe400078e0077 */
[----:B------:R-:W-:Y:S02]  /*15ad0*/  IMAD.MOV.U32 R39, RZ, RZ, R119 ;  /* 0x000000ffff277224 */ /* 0x000fe400078e0077 */
[----:B------:R-:W0:Y:S01]  /*15ae0*/  MUFU.EX2 R14, R14 ;  /* 0x0000000e000e7308 */ /* 0x000e220000000800 */
[C---:B--2---:R-:W-:Y:S01]  /*15af0*/  FADD.FTZ R32, R12.reuse, R7 ;  /* 0x000000070c207221 */ /* 0x044fe20000010000 */
[----:B------:R-:W-:Y:S01]  /*15b00*/  FADD.FTZ R7, R57, R34 ;  /* 0x0000002239077221 */ /* 0x000fe20000010000 */
[----:B------:R-:W-:Y:S01]  /*15b10*/  F2FP.F16.F32.PACK_AB R193, R12, R193 ;  /* 0x000000c10cc1723e */ /* 0x000fe200000000ff */
[--C-:B------:R-:W-:Y:S02]  /*15b20*/  IMAD.MOV.U32 R57, RZ, RZ, R119.reuse ;  /* 0x000000ffff397224 */ /* 0x100fe400078e0077 */
[----:B------:R-:W-:-:S02]  /*15b30*/  IMAD.MOV.U32 R37, RZ, RZ, R119 ;  /* 0x000000ffff257224 */ /* 0x000fc400078e0077 */
[----:B------:R-:W2:Y:S01]  /*15b40*/  MUFU.EX2 R184, R184 ;  /* 0x000000b800b87308 */ /* 0x000ea20000000800 */
[----:B-1----:R-:W-:Y:S01]  /*15b50*/  FADD.FTZ R3, R195, R32 ;  /* 0x00000020c3037221 */ /* 0x002fe20000010000 */
[--C-:B------:R-:W-:Y:S02]  /*15b60*/  IMAD.MOV.U32 R33, RZ, RZ, R119.reuse ;  /* 0x000000ffff217224 */ /* 0x100fe400078e0077 */
[----:B------:R-:W-:-:S04]  /*15b70*/  IMAD.MOV.U32 R29, RZ, RZ, R119 ;  /* 0x000000ffff1d7224 */ /* 0x000fc800078e0077 */
[----:B------:R-:W1:Y:S01]  /*15b80*/  MUFU.EX2 R189, R189 ;  /* 0x000000bd00bd7308 */ /* 0x000e620000000800 */
[C---:B0-----:R-:W-:Y:S01]  /*15b90*/  FADD.FTZ R34, R14.reuse, R3 ;  /* 0x000000030e227221 */ /* 0x041fe20000010000 */
[----:B------:R-:W-:-:S06]  /*15ba0*/  F2FP.F16.F32.PACK_AB R195, R14, R195 ;  /* 0x000000c30ec3723e */ /* 0x000fcc00000000ff */
[----:B------:R-:W0:Y:S01]  /*15bb0*/  MUFU.EX2 R83, R83 ;  /* 0x0000005300537308 */ /* 0x000e220000000800 */
[----:B--2---:R-:W-:-:S07]  /*15bc0*/  FADD.FTZ R36, R184, R7 ;  /* 0x00000007b8247221 */ /* 0x004fce0000010000 */
[----:B------:R-:W2:Y:S01]  /*15bd0*/  MUFU.EX2 R24, R24 ;  /* 0x0000001800187308 */ /* 0x000ea20000000800 */
[----:B-1----:R-:W-:-:S07]  /*15be0*/  FADD.FTZ R3, R189, R34 ;  /* 0x00000022bd037221 */ /* 0x002fce0000010000 */
[----:B------:R-:W1:Y:S01]  /*15bf0*/  MUFU.EX2 R186, R186 ;  /* 0x000000ba00ba7308 */ /* 0x000e620000000800 */
[C---:B0-----:R-:W-:Y:S01]  /*15c00*/  FADD.FTZ R7, R83.reuse, R36 ;  /* 0x0000002453077221 */ /* 0x041fe20000010000 */
[----:B------:R-:W-:Y:S01]  /*15c10*/  F2FP.F16.F32.PACK_AB R184, R83, R184 ;  /* 0x000000b853b8723e */ /* 0x000fe200000000ff */
[----:B------:R-:W-:-:S05]  /*15c20*/  IMAD.MOV.U32 R83, RZ, RZ, R119 ;  /* 0x000000ffff537224 */ /* 0x000fca00078e0077 */
[----:B------:R-:W0:Y:S01]  /*15c30*/  MUFU.EX2 R191, R191 ;  /* 0x000000bf00bf7308 */ /* 0x000e220000000800 */
[C---:B--2---:R-:W-:Y:S01]  /*15c40*/  FADD.FTZ R34, R24.reuse, R3 ;  /* 0x0000000318227221 */ /* 0x044fe20000010000 */
[----:B------:R-:W-:Y:S01]  /*15c50*/  F2FP.F16.F32.PACK_AB R189, R24, R189 ;  /* 0x000000bd18bd723e */ /* 0x000fe200000000ff */
[----:B------:R-:W-:-:S05]  /*15c60*/  IMAD.MOV.U32 R24, RZ, RZ, R119 ;  /* 0x000000ffff187224 */ /* 0x000fca00078e0077 */
[----:B------:R-:W2:Y:S01]  /*15c70*/  MUFU.EX2 R87, R87 ;  /* 0x0000005700577308 */ /* 0x000ea20000000800 */
[----:B-1----:R-:W-:-:S07]  /*15c80*/  FADD.FTZ R36, R186, R7 ;  /* 0x00000007ba247221 */ /* 0x002fce0000010000 */
[----:B------:R-:W1:Y:S01]  /*15c90*/  MUFU.EX2 R26, R26 ;  /* 0x0000001a001a7308 */ /* 0x000e620000000800 */
[----:B0-----:R-:W-:-:S07]  /*15ca0*/  FADD.FTZ R3, R191, R34 ;  /* 0x00000022bf037221 */ /* 0x001fce0000010000 */
[----:B------:R-:W0:Y:S01]  /*15cb0*/  MUFU.EX2 R180, R180 ;  /* 0x000000b400b47308 */ /* 0x000e220000000800 */
[C---:B--2---:R-:W-:Y:S01]  /*15cc0*/  FADD.FTZ R7, R87.reuse, R36 ;  /* 0x0000002457077221 */ /* 0x044fe20000010000 */
[----:B------:R-:W-:Y:S01]  /*15cd0*/  F2FP.F16.F32.PACK_AB R186, R87, R186 ;  /* 0x000000ba57ba723e */ /* 0x000fe200000000ff */
[----:B------:R-:W-:-:S05]  /*15ce0*/  IMAD.MOV.U32 R87, RZ, RZ, R119 ;  /* 0x000000ffff577224 */ /* 0x000fca00078e0077 */
        /* <DEDUP_REMOVED lines=10> */
[----:B------:R-:W-:Y:S01]  /*15d90*/  F2FP.F16.F32.PACK_AB R180, R89, R180 ;  /* 0x000000b459b4723e */ /* 0x000fe200000000ff */
[----:B------:R-:W-:-:S05]  /*15da0*/  IMAD.MOV.U32 R89, RZ, RZ, R119 ;  /* 0x000000ffff597224 */ /* 0x000fca00078e0077 */
        /* <DEDUP_REMOVED lines=10> */
[----:B------:R-:W-:Y:S02]  /*15e50*/  F2FP.F16.F32.PACK_AB R182, R91, R182 ;  /* 0x000000b65bb6723e */ /* 0x000fe400000000ff */
[----:B------:R-:W-:-:S04]  /*15e60*/  MOV R91, R119 ;  /* 0x00000077005b7202 */ /* 0x000fc80000000f00 */
[----:B------:R0:W3:Y:S01]  /*15e70*/  MUFU.EX2 R32, R35 ;  /* 0x0000002300207308 */ /* 0x0000e20000000800 */
[C---:B--2---:R-:W-:Y:S01]  /*15e80*/  FADD.FTZ R36, R30.reuse, R3 ;  /* 0x000000031e247221 */ /* 0x044fe20000010000 */
[----:B------:R-:W-:Y:S01]  /*15e90*/  F2FP.F16.F32.PACK_AB R187, R30, R187 ;  /* 0x000000bb1ebb723e */ /* 0x000fe200000000ff */
[----:B------:R-:W-:-:S05]  /*15ea0*/  IMAD.MOV.U32 R30, RZ, RZ, R119 ;  /* 0x000000ffff1e7224 */ /* 0x000fca00078e0077 */
[----:B------:R-:W2:Y:S01]  /*15eb0*/  MUFU.EX2 R13, R13 ;  /* 0x0000000d000d7308 */ /* 0x000ea20000000800 */
[----:B-1----:R-:W-:Y:S01]  /*15ec0*/  FADD.FTZ R3, R25, R36 ;  /* 0x0000002419037221 */ /* 0x002fe20000010000 */
[----:B0-----:R-:W-:-:S06]  /*15ed0*/  IMAD.MOV.U32 R35, RZ, RZ, R119 ;  /* 0x000000ffff237224 */ /* 0x001fcc00078e0077 */
[----:B------:R0:W1:Y:S01]  /*15ee0*/  MUFU.EX2 R20, R65 ;  /* 0x0000004100147308 */ /* 0x0000620000000800 */
[C---:B---3--:R-:W-:Y:S01]  /*15ef0*/  FADD.FTZ R36, R32.reuse, R3 ;  /* 0x0000000320247221 */ /* 0x048fe20000010000 */
[----:B------:R-:W-:Y:S01]  /*15f00*/  F2FP.F16.F32.PACK_AB R181, R32, R25 ;  /* 0x0000001920b5723e */ /* 0x000fe200000000ff */
[--C-:B------:R-:W-:Y:S02]  /*15f10*/  IMAD.MOV.U32 R32, RZ, RZ, R119.reuse ;  /* 0x000000ffff207224 */ /* 0x100fe400078e0077 */
[----:B------:R-:W-:-:S03]  /*15f20*/  IMAD.MOV.U32 R25, RZ, RZ, R119 ;  /* 0x000000ffff197224 */ /* 0x000fc600078e0077 */
[----:B------:R-:W3:Y:S01]  /*15f30*/  MUFU.EX2 R81, R81 ;  /* 0x0000005100517308 */ /* 0x000ee20000000800 */
[----:B--2---:R-:W-:Y:S01]  /*15f40*/  FADD.FTZ R3, R13, R36 ;  /* 0x000000240d037221 */ /* 0x004fe20000010000 */
[----:B0-----:R-:W-:-:S06]  /*15f50*/  IMAD.MOV.U32 R65, RZ, RZ, R119 ;  /* 0x000000ffff417224 */ /* 0x001fcc00078e0077 */
[----:B------:R0:W2:Y:S01]  /*15f60*/  MUFU.EX2 R34, R27 ;  /* 0x0000001b00227308 */ /* 0x0000a20000000800 */
[C---:B-1----:R-:W-:Y:S01]  /*15f70*/  FADD.FTZ R36, R20.reuse, R3 ;  /* 0x0000000314247221 */ /* 0x042fe20000010000 */
[----:B------:R-:W-:-:S06]  /*15f80*/  F2FP.F16.F32.PACK_AB R183, R20, R13 ;  /* 0x0000000d14b7723e */ /* 0x000fcc00000000ff */
[----:B------:R-:W1:Y:S01]  /*15f90*/  MUFU.EX2 R61, R61 ;  /* 0x0000003d003d7308 */ /* 0x000e620000000800 */
[----:B---3--:R-:W-:Y:S01]  /*15fa0*/  FADD.FTZ R3, R81, R36 ;  /* 0x0000002451037221 */ /* 0x008fe20000010000 */
[----:B------:R-:W-:Y:S01]  /*15fb0*/  MOV R36, R119 ;  /* 0x0000007700247202 */ /* 0x000fe20000000f00 */
[----:B0-----:R-:W-:-:S05]  /*15fc0*/  IMAD.MOV.U32 R27, RZ, RZ, R119 ;  /* 0x000000ffff1b7224 */ /* 0x001fca00078e0077 */
[----:B------:R-:W0:Y:S01]  /*15fd0*/  MUFU.EX2 R176, R176 ;  /* 0x000000b000b07308 */ /* 0x000e220000000800 */
[C---:B--2---:R-:W-:Y:S01]  /*15fe0*/  FADD.FTZ R6, R34.reuse, R3 ;  /* 0x0000000322067221 */ /* 0x044fe20000010000 */
[----:B------:R-:W-:Y:S01]  /*15ff0*/  F2FP.F16.F32.PACK_AB R177, R34, R81 ;  /* 0x0000005122b1723e */ /* 0x000fe200000000ff */
[----:B------:R-:W-:Y:S01]  /*16000*/  IMAD.MOV.U32 R34, RZ, RZ, R119 ;  /* 0x000000ffff227224 */ /* 0x000fe200078e0077 */
[----:B------:R-:W-:-:S04]  /*16010*/  MOV R81, R119 ;  /* 0x0000007700517202 */ /* 0x000fc80000000f00 */
[----:B------:R-:W2:Y:S01]  /*16020*/  MUFU.EX2 R93, R121 ;  /* 0x00000079005d7308 */ /* 0x000ea20000000800 */
[----:B-1----:R-:W-:Y:S01]  /*16030*/  FADD.FTZ R3, R61, R6 ;  /* 0x000000063d037221 */ /* 0x002fe20000010000 */
[----:B------:R-:W-:-:S04]  /*16040*/  IADD3 R6, R153, -0x2, RZ ;  /* 0xfffffffe99067810 */ /* 0x000fc80007ffe0ff */
[----:B------:R-:W-:Y:S02]  /*16050*/  ISETP.GE.AND P2, PT, R6, R218, PT ;  /* 0x000000da0600720c */ /* 0x000fe40003f46270 */
[----:B------:R-:W1:Y:S01]  /*16060*/  MUFU.EX2 R178, R178 ;  /* 0x000000b200b27308 */ /* 0x000e620000000800 */
[----:B0-----:R-:W-:-:S07]  /*16070*/  FADD.FTZ R38, R176, R7 ;  /* 0x00000007b0267221 */ /* 0x001fce0000010000 */
[----:B------:R-:W0:Y:S01]  /*16080*/  MUFU.EX2 R95, R95 ;  /* 0x0000005f005f7308 */ /* 0x000e220000000800 */
[C---:B--2---:R-:W-:Y:S01]  /*16090*/  FADD.FTZ R7, R93.reuse, R38 ;  /* 0x000000265d077221 */ /* 0x044fe20000010000 */
[----:B------:R-:W-:Y:S01]  /*160a0*/  F2FP.F16.F32.PACK_AB R176, R93, R176 ;  /* 0x000000b05db0723e */ /* 0x000fe200000000ff */
[----:B------:R-:W-:-:S05]  /*160b0*/  IMAD.MOV.U32 R93, RZ, RZ, R119 ;  /* 0x000000ffff5d7224 */ /* 0x000fca00078e0077 */
[----:B------:R2:W3:Y:S01]  /*160c0*/  MUFU.EX2 R2, R85 ;  /* 0x0000005500027308 */ /* 0x0004e20000000800 */
[----:B-1----:R-:W-:-:S04]  /*160d0*/  FADD.FTZ R38, R178, R7 ;  /* 0x00000007b2267221 */ /* 0x002fc80000010000 */
[C---:B0-----:R-:W-:Y:S01]  /*160e0*/  FADD.FTZ R15, R95.reuse, R38 ;  /* 0x000000265f0f7221 */ /* 0x041fe20000010000 */
[----:B------:R-:W-:Y:S01]  /*160f0*/  F2FP.F16.F32.PACK_AB R178, R95, R178 ;  /* 0x000000b25fb2723e */ /* 0x000fe200000000ff */
[--C-:B------:R-:W-:Y:S02]  /*16100*/  IMAD.MOV.U32 R95, RZ, RZ, R119.reuse ;  /* 0x000000ffff5f7224 */ /* 0x100fe400078e0077 */
[--C-:B--2---:R-:W-:Y:S02]  /*16110*/  IMAD.MOV.U32 R85, RZ, RZ, R119.reuse ;  /* 0x000000ffff557224 */ /* 0x104fe400078e0077 */
[----:B------:R-:W-:Y:S02]  /*16120*/  IMAD.MOV.U32 R38, RZ, RZ, R119 ;  /* 0x000000ffff267224 */ /* 0x000fe400078e0077 */
[C---:B---3--:R-:W-:Y:S01]  /*16130*/  FADD.FTZ R14, R2.reuse, R3 ;  /* 0x00000003020e7221 */ /* 0x048fe20000010000 */
[----:B------:R-:W-:Y:S01]  /*16140*/  F2FP.F16.F32.PACK_AB R179, R2, R61 ;  /* 0x0000003d02b3723e */ /* 0x000fe200000000ff */
[----:B------:R-:W-:Y:S01]  /*16150*/  IMAD.MOV.U32 R2, RZ, RZ, 0x3f800000 ;  /* 0x3f800000ff027424 */ /* 0x000fe200078e00ff */
[----:B------:R-:W-:Y:S01]  /*16160*/  MOV R61, R119 ;  /* 0x00000077003d7202 */ /* 0x000fe20000000f00 */
[----:B------:R-:W-:Y:S01]  /*16170*/  IMAD.MOV.U32 R3, RZ, RZ, 0x3f800000 ;  /* 0x3f800000ff037424 */ /* 0x000fe200078e00ff */
[----:B------:R-:W-:Y:S06]  /*16180*/  @!P2 BRA `(.L_x_3815) ;  /* 0x000000500014a947 */ /* 0x000fec0003800000 */
[----:B------:R-:W-:Y:S01]  /*16190*/  IMAD.MOV.U32 R7, RZ, RZ, R4 ;  /* 0x000000ffff077224 */ /* 0x000fe200078e0004 */
[----:B------:R-:W-:Y:S01]  /*161a0*/  MOV R9, R217 ;  /* 0x000000d900097202 */ /* 0x000fe20000000f00 */
[----:B------:R-:W-:Y:S01]  /*161b0*/  IMAD.MOV.U32 R8, RZ, RZ, R5 ;  /* 0x000000ffff087224 */ /* 0x000fe200078e0005 */
[----:B------:R-:W-:Y:S01]  /*161c0*/  CS2R R118, SRZ ;  /* 0x0000000000767805 */ /* 0x000fe2000001ff00 */
[----:B------:R-:W-:Y:S01]  /*161d0*/  IMAD.MOV.U32 R10, RZ, RZ, R216 ;  /* 0x000000ffff0a7224 */ /* 0x000fe200078e00d8 */
[----:B------:R-:W-:Y:S01]  /*161e0*/  CS2R R114, SRZ ;  /* 0x0000000000727805 */ /* 0x000fe2000001ff00 */
[----:B------:R-:W-:Y:S01]  /*161f0*/  IMAD.MOV.U32 R2, RZ, RZ, 0x3f800000 ;  /* 0x3f800000ff027424 */ /* 0x000fe200078e00ff */
        /* <DEDUP_REMOVED lines=46> */
.L_x_3826:
[----:B------:R-:W-:-:S05]  /*164e0*/  VIADD R0, R10, 0x1 ;  /* 0x000000010a007836 */ /* 0x000fca0000000000 */
[----:B------:R-:W-:-:S04]  /*164f0*/  ISETP.NE.AND P2, PT, R0, 0x2, PT ;  /* 0x000000020000780c */ /* 0x000fc80003f45270 */
[----:B------:R-:W-:Y:S02]  /*16500*/  SEL R4, RZ, 0x1, P2 ;  /* 0x00000001ff047807 */ /* 0x000fe40001000000 */
[----:B------:R-:W-:Y:S02]  /*16510*/  SEL R216, R0, RZ, P2 ;  /* 0x000000ff00d87207 */ /* 0x000fe40001000000 */
[----:B------:R-:W-:Y:S01]  /*16520*/  LOP3.LUT R217, R9, R4, RZ, 0x3c, !PT ;  /* 0x0000000409d97212 */ /* 0x000fe200078e3cff */
[----:B------:R-:W-:Y:S06]  /*16530*/  @!P0 BRA `(.L_x_3816) ;  /* 0x0000000000048947 */ /* 0x000fec0003800000 */
[----:B------:R-:W-:Y:S01]  /*16540*/  BPT.TRAP 0x1 ;  /* 0x000000040000795c */ /* 0x000fe20000300000 */
.L_x_3816:
[----:B------:R-:W-:Y:S01]  /*16550*/  IMAD R11, R216, 0x8, R16 ;  /* 0x00000008d80b7824 */ /* 0x000fe200078e0210 */
[----:B------:R-:W-:-:S04]  /*16560*/  SHF.L.U32 R4, R217, 0x1f, RZ ;  /* 0x0000001fd9047819 */ /* 0x000fc800000006ff */
[----:B------:R0:W1:Y:S01]  /*16570*/  SYNCS.PHASECHK.TRANS64.TRYWAIT P2, [R11+URZ+0x36830], R4 ;  /* 0x036830040b0075a7 */ /* 0x000062000804017f */
[----:B------:R-:W-:Y:S05]  /*16580*/  @!P0 BRA `(.L_x_3817) ;  /* 0x0000000000048947 */ /* 0x000fea0003800000 */
[----:B------:R-:W-:Y:S01]  /*16590*/  BPT.TRAP 0x1 ;  /* 0x000000040000795c */ /* 0x000fe20000300000 */
.L_x_3817:
[----:B------:R-:W-:Y:S01]  /*165a0*/  IMAD R0, R216, 0xa80, R219 ;  /* 0x00000a80d8007824 */ /* 0x000fe200078e02db */
[----:B------:R-:W-:Y:S03]  /*165b0*/  BSSY B1, `(.L_x_3818) ;  /* 0x0000006000017945 */ /* 0x000fe60003800000 */
[C---:B------:R-:W-:Y:S01]  /*165c0*/  VIADD R120, R0.reuse, 0x100 ;  /* 0x0000010000787836 */ /* 0x040fe20000000000 */
[----:B------:R-:W-:Y:S01]  /*165d0*/  IADD3 R20, R0, 0x80, RZ ;  /* 0x0000008000147810 */ /* 0x000fe20007ffe0ff */
[----:B-1----:R-:W-:Y:S06]  /*165e0*/  @P2 BRA `(.L_x_3819) ;  /* 0x0000000000082947 */ /* 0x002fec0003800000 */
[----:B------:R-:W1:Y:S02]  /*165f0*/  SYNCS.PHASECHK.TRANS64.TRYWAIT P2, [R11+URZ+0x36830], R4 ;  /* 0x036830040b0075a7 */ /* 0x000e64000804017f */
[----:B-1----:R-:W-:Y:S05]  /*16600*/  @!P2 BRA `(.L_x_3820) ;  /* 0x0000012400d4a947 */ /* 0x002fea0003800000 */
.L_x_3819:
[----:B------:R-:W-:Y:S05]  /*16610*/  BSYNC B1 ;  /* 0x0000000000017941 */ /* 0x000fea0003800000 */
.L_x_3818:
[----:B------:R-:W2:Y:S04]  /*16620*/  LDL.64 R12, [R1+0x48] ;  /* 0x00004800010c7983 */ /* 0x000ea80000100a00 */
[----:B------:R-:W3:Y:S01]  /*16630*/  LDL.64 R122, [R1] ;  /* 0x00000000017a7983 */ /* 0x000ee20000100a00 */
[----:B------:R-:W-:Y:S01]  /*16640*/  WARPGROUP.ARRIVE ;  /* 0x00000000000079c5 */ /* 0x000fe20000000000 */
[----:B------:R-:W-:Y:S01]  /*16650*/  IMAD.MOV.U32 R21, RZ, RZ, 0x40000040 ;  /* 0x40000040ff157424 */ /* 0x000fe200078e00ff */
[----:B------:R-:W-:-:S04]  /*16660*/  R2UR UR6, R20 ;  /* 0x00000000140672ca */ /* 0x000fc800000e0000 */
[C---:B------:R-:W-:Y:S01]  /*16670*/  R2UR UR7, R21.reuse ;  /* 0x00000000150772ca */ /* 0x040fe200000e0000 */
[----:B------:R-:W-:Y:S01]  /*16680*/  IMAD.MOV.U32 R20, RZ, RZ, R120 ;  /* 0x000000ffff147224 */ /* 0x000fe200078e0078 */
[----:B------:R-:W-:-:S04]  /*16690*/  R2UR UR19, R21 ;  /* 0x00000000151372ca */ /* 0x000fc800000e0000 */
[----:B------:R-:W-:Y:S01]  /*166a0*/  R2UR UR18, R20 ;  /* 0x00000000141272ca */ /* 0x000fe200000e0000 */
[----:B------:R-:W-:Y:S01]  /*166b0*/  VIADD R20, R0, 0x200 ;  /* 0x0000020000147836 */ /* 0x000fe20000000000 */
[----:B------:R-:W-:-:S04]  /*166c0*/  R2UR UR15, R21 ;  /* 0x00000000150f72ca */ /* 0x000fc800000e0000 */
[----:B------:R-:W-:Y:S02]  /*166d0*/  R2UR UR14, R20 ;  /* 0x00000000140e72ca */ /* 0x000fe400000e0000 */
[----:B--2---:R-:W-:Y:S01]  /*166e0*/  R2UR UR42, R12 ;  /* 0x000000000c2a72ca */ /* 0x004fe200000e0000 */
[----:B------:R-:W-:Y:S01]  /*166f0*/  IMAD.MOV.U32 R12, RZ, RZ, R0 ;  /* 0x000000ffff0c7224 */ /* 0x000fe200078e0000 */
[----:B------:R-:W-:Y:S01]  /*16700*/  R2UR UR43, R13 ;  /* 0x000000000d2b72ca */ /* 0x000fe200000e0000 */
[----:B------:R-:W-:Y:S01]  /*16710*/  IMAD.MOV.U32 R13, RZ, RZ, 0x40000040 ;  /* 0x40000040ff0d7424 */ /* 0x000fe200078e00ff */
[----:B---3--:R-:W-:Y:S02]  /*16720*/  R2UR UR28, R122 ;  /* 0x000000007a1c72ca */ /* 0x008fe400000e0000 */
[----:B------:R-:W-:Y:S02]  /*16730*/  R2UR UR29, R123 ;  /* 0x000000007b1d72ca */ /* 0x000fe400000e0000 */
[----:B------:R-:W-:Y:S01]  /*16740*/  R2UR UR26, R12 ;  /* 0x000000000c1a72ca */ /* 0x000fe200000e0000 */
[----:B------:R-:W2:Y:S01]  /*16750*/  LDL.64 R122, [R1+0x40] ;  /* 0x00004000017a7983 */ /* 0x000ea20000100a00 */
[----:B------:R-:W-:-:S07]  /*16760*/  R2UR UR27, R13 ;  /* 0x000000000d1b72ca */ /* 0x000fce00000e0000 */
[----:B------:R-:W-:Y:S02]  /*16770*/  UMOV UR24, UR28 ;  /* 0x0000001c00187c82 */ /* 0x000fe40008000000 */
[----:B------:R-:W-:-:S04]  /*16780*/  UMOV UR25, UR29 ;  /* 0x0000001d00197c82 */ /* 0x000fc80008000000 */
        /* <DEDUP_REMOVED lines=19> */
[----:B------:R-:W-:Y:S01]  /*168c0*/  UMOV UR12, UR28 ;  /* 0x0000001c000c7c82 */ /* 0x000fe20008000000 */
[----:B------:R-:W-:Y:S01]  /*168d0*/  UMOV UR13, UR29 ;  /* 0x0000001d000d7c82 */ /* 0x000fe20008000000 */
[----:B------:R-:W-:Y:S01]  /*168e0*/  VIADD R120, R0, 0x280 ;  /* 0x0000028000787836 */ /* 0x000fe20000000000 */
[----:B------:R-:W-:Y:S02]  /*168f0*/  WARPGROUP.DEPBAR.LE gsb0, 0x0 ;  /* 0x00008000000079c5 */ /* 0x000fe40000010000 */
[----:B------:R-:W-:-:S06]  /*16900*/  WARPGROUP.ARRIVE ;  /* 0x00000000000079c5 */ /* 0x000fcc0000000000 */
[----:B------:R-:W-:Y:S01]  /*16910*/  HGMMA.64x16x16.F32 R136, gdesc[UR12], RZ, !UPT, gsb0 ;  /* 0x002000000c8879f0 */ /* 0x000fe2000c0008ff */
[----:B------:R-:W-:Y:S02]  /*16920*/  MOV R121, 0x40000040 ;  /* 0x4000004000797802 */ /* 0x000fe40000000f00 */
[----:B------:R-:W-:Y:S02]  /*16930*/  R2UR UR10, R120 ;  /* 0x00000000780a72ca */ /* 0x000fe400000e0000 */
[----:B------:R-:W-:Y:S01]  /*16940*/  R2UR UR11, R121 ;  /* 0x00000000790b72ca */ /* 0x000fe200000e0000 */
[----:B------:R-:W-:Y:S01]  /*16950*/  UMOV UR8, UR28 ;  /* 0x0000001c00087c82 */ /* 0x000fe20008000000 */
[----:B------:R-:W-:Y:S01]  /*16960*/  UMOV UR9, UR29 ;  /* 0x0000001d00097c82 */ /* 0x000fe20008000000 */
[----:B------:R-:W-:Y:S02]  /*16970*/  WARPGROUP.DEPBAR.LE gsb0, 0x0 ;  /* 0x00008000000079c5 */ /* 0x000fe40000010000 */
[----:B------:R-:W-:-:S08]  /*16980*/  WARPGROUP.ARRIVE ;  /* 0x00000000000079c5 */ /* 0x000fd00000000000 */
[----:B------:R-:W-:Y:S01]  /*16990*/  HGMMA.64x16x16.F32 R128, gdesc[UR8], RZ, !UPT, gsb0 ;  /* 0x00200000088079f0 */ /* 0x000fe2000c0008ff */
[C---:B------:R-:W-:Y:S01]  /*169a0*/  VIADD R12, R0.reuse, 0x300 ;  /* 0x00000300000c7836 */ /* 0x040fe20000000000 */
[----:B------:R-:W-:Y:S01]  /*169b0*/  IADD3 R120, R0, 0x182, RZ ;  /* 0x0000018200787810 */ /* 0x000fe20007ffe0ff */
[----:B------:R-:W-:Y:S01]  /*169c0*/  IMAD.MOV.U32 R121, RZ, RZ, 0x40000040 ;  /* 0x40000040ff797424 */ /* 0x000fe200078e00ff */
[----:B------:R-:W-:Y:S02]  /*169d0*/  R2UR UR59, R13 ;  /* 0x000000000d3b72ca */ /* 0x000fe400000e0000 */
[----:B------:R-:W-:Y:S02]  /*169e0*/  R2UR UR58, R12 ;  /* 0x000000000c3a72ca */ /* 0x000fe400000e0000 */
[----:B------:R-:W-:Y:S01]  /*169f0*/  R2UR UR26, R120 ;  /* 0x00000000781a72ca */ /* 0x000fe200000e0000 */
[----:B------:R-:W-:Y:S01]  /*16a00*/  VIADD R120, R0, 0x302 ;  /* 0x0000030200787836 */ /* 0x000fe20000000000 */
[----:B------:R-:W-:-:S02]  /*16a10*/  R2UR UR27, R121 ;  /* 0x00000000791b72ca */ /* 0x000fc400000e0000 */
[----:B------:R-:W-:Y:S02]  /*16a20*/  MOV R121, 0x40000040 ;  /* 0x4000004000797802 */ /* 0x000fe40000000f00 */
[----:B------:R-:W-:Y:S02]  /*16a30*/  R2UR UR46, R120 ;  /* 0x00000000782e72ca */ /* 0x000fe400000e0000 */
[----:B------:R-:W-:Y:S02]  /*16a40*/  R2UR UR47, R121 ;  /* 0x00000000792f72ca */ /* 0x000fe400000e0000 */
[----:B--2---:R-:W-:Y:S02]  /*16a50*/  R2UR UR38, R122 ;  /* 0x000000007a2672ca */ /* 0x004fe400000e0000 */
[----:B------:R-:W-:Y:S01]  /*16a60*/  R2UR UR39, R123 ;  /* 0x000000007b2772ca */ /* 0x000fe200000e0000 */
[----:B------:R-:W-:Y:S01]  /*16a70*/  UMOV UR56, UR28 ;  /* 0x0000001c00387c82 */ /* 0x000fe20008000000 */
[----:B------:R-:W-:Y:S01]  /*16a80*/  UMOV UR57, UR29 ;  /* 0x0000001d00397c82 */ /* 0x000fe20008000000 */
[----:B------:R-:W-:-:S02]  /*16a90*/  WARPGROUP.DEPBAR.LE gsb0, 0x0 ;  /* 0x00008000000079c5 */ /* 0x000fc40000010000 */
[----:B------:R-:W-:-:S06]  /*16aa0*/  WARPGROUP.ARRIVE ;  /* 0x00000000000079c5 */ /* 0x000fcc0000000000 */
[----:B------:R-:W-:Y:S01]  /*16ab0*/  HGMMA.64x16x16.F32 R120, gdesc[UR56], RZ, !UPT, gsb0 ;  /* 0x00200000387879f0 */ /* 0x000fe2000c0008ff */
        /* <DEDUP_REMOVED lines=27> */
[----:B------:R-:W-:Y:S01]  /*16c70*/  UMOV UR24, UR42 ;  /* 0x0000002a00187c82 */ /* 0x000fe20008000000 */
[----:B------:R-:W-:Y:S01]  /*16c80*/  UMOV UR25, UR43 ;  /* 0x0000002b00197c82 */ /* 0x000fe20008000000 */
[----:B------:R-:W-:Y:S01]  /*16c90*/  VIADD R12, R0, 0x202 ;  /* 0x00000202000c7836 */ /* 0x000fe20000000000 */
[----:B------:R-:W-:Y:S02]  /*16ca0*/  WARPGROUP.DEPBAR.LE gsb0, 0x0 ;  /* 0x00008000000079c5 */ /* 0x000fe40000010000 */
[----:B------:R-:W-:-:S06]  /*16cb0*/  WARPGROUP.ARRIVE ;  /* 0x00000000000079c5 */ /* 0x000fcc0000000000 */
[----:B------:R-:W-:Y:S01]  /*16cc0*/  HGMMA.64x16x16.F32 R144, gdesc[UR24], R144, gsb0 ;  /* 0x00200000189079f0 */ /* 0x000fe20008000890 */
[----:B------:R-:W-:Y:S01]  /*16cd0*/  IMAD.MOV.U32 R13, RZ, RZ, 0x40000040 ;  /* 0x40000040ff0d7424 */ /* 0x000fe200078e00ff */
[----:B------:R-:W-:-:S04]  /*16ce0*/  R2UR UR22, R12 ;  /* 0x000000000c1672ca */ /* 0x000fc800000e0000 */
        /* <DEDUP_REMOVED lines=12> */
[----:B------:R-:W-:Y:S01]  /*16db0*/  MOV R5, UR45 ;  /* 0x0000002d00057c02 */ /* 0x000fe20008000f00 */
[----:B------:R-:W-:Y:S02]  /*16dc0*/  WARPGROUP.DEPBAR.LE gsb0, 0x0 ;  /* 0x00008000000079c5 */ /* 0x000fe40000010000 */
[----:B------:R-:W-:Y:S01]  /*16dd0*/  WARPGROUP.ARRIVE ;  /* 0x00000000000079c5 */ /* 0x000fe20000000000 */
[----:B01----:R-:W-:Y:S01]  /*16de0*/  MOV R4, UR44 ;  /* 0x0000002c00047c02 */ /* 0x003fe20008000f00 */
[----:B------:R-:W-:Y:S01]  /*16df0*/  VIADD R12, R0, 0x4 ;  /* 0x00000004000c7836 */ /* 0x000fe20000000000 */
[----:B------:R-:W-:Y:S01]  /*16e00*/  UMOV UR12, UR38 ;  /* 0x00000026000c7c82 */ /* 0x000fe20008000000 */
[----:B------:R-:W-:Y:S01]  /*16e10*/  IMAD.MOV.U32 R13, RZ, RZ, 0x40000040 ;  /* 0x40000040ff0d7424 */ /* 0x000fe200078e00ff */
[----:B------:R-:W-:-:S02]  /*16e20*/  UMOV UR13, UR39 ;  /* 0x00000027000d7c82 */ /* 0x000fc40008000000 */
[----:B------:R-:W-:Y:S01]  /*16e30*/  HGMMA.64x16x16.F32 R128, gdesc[UR16], R128, gsb0 ;  /* 0x00200000108079f0 */ /* 0x000fe20008000880 */
[----:B------:R-:W-:Y:S01]  /*16e40*/  UMOV UR44, UR42 ;  /* 0x0000002a002c7c82 */ /* 0x000fe20008000000 */
[----:B------:R-:W-:Y:S01]  /*16e50*/  UMOV UR45, UR43 ;  /* 0x0000002b002d7c82 */ /* 0x000fe20008000000 */
[----:B------:R-:W-:Y:S01]  /*16e60*/  UMOV UR8, UR38 ;  /* 0x0000002600087c82 */ /* 0x000fe20008000000 */
[----:B------:R-:W-:Y:S01]  /*16e70*/  UMOV UR9, UR39 ;  /* 0x0000002700097c82 */ /* 0x000fe20008000000 */
[----:B------:R-:W2:Y:S01]  /*16e80*/  LDL.64 R20, [R1+0x38] ;  /* 0x0000380001147983 */ /* 0x000ea20000100a00 */
[----:B------:R-:W-:Y:S02]  /*16e90*/  WARPGROUP.DEPBAR.LE gsb0, 0x0 ;  /* 0x00008000000079c5 */ /* 0x000fe40000010000 */
[----:B------:R-:W-:-:S06]  /*16ea0*/  WARPGROUP.ARRIVE ;  /* 0x00000000000079c5 */ /* 0x000fcc0000000000 */
[----:B------:R-:W-:Y:S01]  /*16eb0*/  HGMMA.64x16x16.F32 R120, gdesc[UR44], R120, gsb0 ;  /* 0x002000002c7879f0 */ /* 0x000fe20008000878 */
[----:B------:R-:W-:Y:S02]  /*16ec0*/  R2UR UR14, R12 ;  /* 0x000000000c0e72ca */ /* 0x000fe400000e0000 */
[----:B------:R-:W-:Y:S01]  /*16ed0*/  R2UR UR15, R13 ;  /* 0x000000000d0f72ca */ /* 0x000fe200000e0000 */
[----:B------:R-:W-:Y:S01]  /*16ee0*/  VIADD R12, R0, 0x84 ;  /* 0x00000084000c7836 */ /* 0x000fe20000000000 */
[----:B------:R-:W-:Y:S02]  /*16ef0*/  WARPGROUP.DEPBAR.LE gsb0, 0x0 ;  /* 0x00008000000079c5 */ /* 0x000fe40000010000 */
[----:B------:R-:W-:-:S09]  /*16f00*/  WARPGROUP.ARRIVE ;  /* 0x00000000000079c5 */ /* 0x000fd20000000000 */
        /* <DEDUP_REMOVED lines=171> */
[----:B------:R-:W-:-:S09]  /*179c0*/  UMOV UR17, UR39 ;  /* 0x0000002700117c82 */ /* 0x000fd20008000000 */
        /* <DEDUP_REMOVED lines=149> */
[----:B------:R-:W-:Y:S02]  /*18320*/  WARPGROUP.DEPBAR.LE gsb0, 0x0 ;  /* 0x00008000000079c5 */ /* 0x000fe40000010000 */
[----:B------:R-:W-:-:S10]  /*18330*/  WARPGROUP.ARRIVE ;  /* 0x00000000000079c5 */ /* 0x000fd40000000000 */
[----:B------:R-:W-:Y:S01]  /*18340*/  HGMMA.64x16x16.F32 R168, gdesc[UR52], R168, gsb0 ;  /* 0x0020000034a879f0 */ /* 0x000fe200080008a8 */
[----:B------:R-:W-:Y:S01]  /*18350*/  R2UR UR45, R5 ;  /* 0x00000000052d72ca */ /* 0x000fe200000e0000 */
[----:B------:R-:W-:Y:S01]  /*18360*/  IMAD.MOV.U32 R5, RZ, RZ, 0x40000040 ;  /* 0x40000040ff057424 */ /* 0x000fe200078e00ff */
[----:B------:R-:W-:Y:S01]  /*18370*/  R2UR UR44, R4 ;  /* 0x00000000042c72ca */ /* 0x000fe200000e0000 */
[----:B------:R-:W-:-:S03]  /*18380*/  VIADD R4, R0, 0x406 ;  /* 0x0000040600047836 */ /* 0x000fc60000000000 */
        /* <DEDUP_REMOVED lines=395> */
.L_x_3821:
[----:B------:R-:W-:Y:S02]  /*19c40*/  SHF.L.U32 R0, R9, 0x1f, RZ ;  /* 0x0000001f09007819 */ /* 0x000fe400000006ff */
[----:B------:R-:W-:-:S04]  /*19c50*/  LEA R9, R10, R16, 0x3 ;  /* 0x000000100a097211 */ /* 0x000fc800078e18ff */
[----:B------:R0:W1:Y:S01]  /*19c60*/  SYNCS.PHASECHK.TRANS64.TRYWAIT P2, [R9+URZ+0x36850], R0 ;  /* 0x03685000090075a7 */ /* 0x000062000804017f */
[----:B------:R-:W-:Y:S05]  /*19c70*/  @!P0 BRA `(.L_x_3822) ;  /* 0x0000000000048947 */ /* 0x000fea0003800000 */
[----:B------:R-:W-:Y:S01]  /*19c80*/  BPT.TRAP 0x1 ;  /* 0x000000040000795c */ /* 0x000fe20000300000 */
.L_x_3822:
[----:B------:R-:W-:Y:S04]  /*19c90*/  BSSY B1, `(.L_x_3823) ;  /* 0x0000004000017945 */ /* 0x000fe80003800000 */
[----:B-1----:R-:W-:Y:S05]  /*19ca0*/  @P2 BRA `(.L_x_3824) ;  /* 0x0000000000082947 */ /* 0x002fea0003800000 */
[----:B------:R-:W1:Y:S02]  /*19cb0*/  SYNCS.PHASECHK.TRANS64.TRYWAIT P2, [R9+URZ+0x36850], R0 ;  /* 0x03685000090075a7 */ /* 0x000e64000804017f */
[----:B-1----:R-:W-:Y:S05]  /*19cc0*/  @!P2 BRA `(.L_x_3825) ;  /* 0x000000f00038a947 */ /* 0x002fea0003800000 */
.L_x_3824:
[----:B------:R-:W-:Y:S05]  /*19cd0*/  BSYNC B1 ;  /* 0x0000000000017941 */ /* 0x000fea0003800000 */
.L_x_3823:
[----:B01----:R-:W-:Y:S01]  /*19ce0*/  VIADD R0, R16, 0x400 ;  /* 0x0000040010007836 */ /* 0x003fe20000000000 */
[----:B------:R-:W-:Y:S01]  /*19cf0*/  WARPGROUP.ARRIVE ;  /* 0x00000000000079c5 */ /* 0x000fe20000000000 */
[----:B------:R-:W-:Y:S01]  /*19d00*/  IMAD.MOV.U32 R13, RZ, RZ, 0x40000040 ;  /* 0x40000040ff0d7424 */ /* 0x000fe200078e00ff */
[----:B------:R-:W-:Y:S01]  /*19d10*/  ULDC UR4, c[0x0][0x988] ;  /* 0x0002620000047ab9 */ /* 0x000fe20000000800 */
[----:B------:R-:W-:Y:S01]  /*19d20*/  IMAD.MOV.U32 R3, RZ, RZ, 0x40000040 ;  /* 0x40000040ff037424 */ /* 0x000fe200078e00ff */
[----:B------:R-:W-:Y:S01]  /*19d30*/  SHF.R.U32.HI R0, RZ, 0x4, R0 ;  /* 0x00000004ff007819 */ /* 0x000fe20000011600 */
[----:B------:R-:W-:Y:S01]  /*19d40*/  @!P1 VIADD R11, R11, 0x36840 ;  /* 0x000368400b0b9836 */ /* 0x000fe20000000000 */
[----:B------:R-:W-:Y:S01]  /*19d50*/  R2UR UR7, R13 ;  /* 0x000000000d0772ca */ /* 0x000fe200000e0000 */
[----:B------:R-:W-:Y:S01]  /*19d60*/  @!P1 VIADD R9, R9, 0x36860 ;  /* 0x0003686009099836 */ /* 0x000fe20000000000 */
[----:B------:R-:W-:Y:S02]  /*19d70*/  LOP3.LUT R0, R0, 0x3fff, RZ, 0xc0, !PT ;  /* 0x00003fff00007812 */ /* 0x000fe400078ec0ff */
[C---:B------:R-:W-:Y:S01]  /*19d80*/  ISETP.GT.AND P2, PT, R6.reuse, R218, PT ;  /* 0x000000da0600720c */ /* 0x040fe20003f44270 */
[----:B------:R-:W-:Y:S01]  /*19d90*/  VIADD R6, R6, 0xffffffff ;  /* 0xffffffff06067836 */ /* 0x000fe20000000000 */
[----:B------:R-:W-:-:S02]  /*19da0*/  LOP3.LUT R0, R0, 0x3800000, RZ, 0xfc, !PT ;  /* 0x0380000000007812 */ /* 0x000fc400078efcff */
[----:B------:R-:W-:-:S03]  /*19db0*/  @!P1 PRMT R9, RZ, 0x654, R9 ;  /* 0x00000654ff099816 */ /* 0x000fc60000000009 */
[----:B------:R-:W-:Y:S01]  /*19dc0*/  IMAD R12, R10, 0xa80, R0 ;  /* 0x00000a800a0c7824 */ /* 0x000fe200078e0200 */
[----:B------:R-:W-:-:S03]  /*19dd0*/  FMNMX.FTZ R0, R168, R8, !PT ;  /* 0x00000008a8007209 */ /* 0x000fc60007810000 */
[C---:B------:R-:W-:Y:S01]  /*19de0*/  VIADD R2, R12.reuse, 0x80 ;  /* 0x000000800c027836 */ /* 0x040fe20000000000 */
[----:B------:R-:W-:Y:S02]  /*19df0*/  R2UR UR6, R12 ;  /* 0x000000000c0672ca */ /* 0x000fe400000e0000 */
[----:B------:R-:W-:-:S04]  /*19e00*/  FMNMX.FTZ R0, R169, R0, !PT ;  /* 0x00000000a9007209 */ /* 0x000fc80007810000 */
[----:B------:R-:W-:-:S04]  /*19e10*/  FMNMX.FTZ R0, R172, R0, !PT ;  /* 0x00000000ac007209 */ /* 0x000fc80007810000 */
[----:B------:R-:W-:-:S03]  /*19e20*/  FMNMX.FTZ R0, R173, R0, !PT ;  /* 0x00000000ad007209 */ /* 0x000fc60007810000 */
[----:B------:R-:W-:Y:S01]  /*19e30*/  HGMMA.64x192x16.F32 R24, R200, gdesc[UR4].tnspB, R24, gsb0 ;  /* 0x42e00004c8187df0 */ /* 0x000fe20008000818 */
        /* <DEDUP_REMOVED lines=32> */
[----:B------:R-:W-:-:S04]  /*1a040*/  IMAD.U32 R0, RZ, RZ, UR4 ;  /* 0x00000004ff007e24 */ /* 0x000fc8000f8e00ff */
[----:B------:R-:W-:-:S04]  /*1a050*/  FMUL.FTZ R13, R5, R0 ;  /* 0x00000000050d7220 */ /* 0x000fc80000410000 */
[-CC-:B------:R-:W-:Y:S01]  /*1a060*/  FFMA.FTZ R20, R161, R0.reuse, -R13.reuse ;  /* 0x00000000a1147223 */ /* 0x180fe2000001080d */
[-CC-:B------:R-:W-:Y:S01]  /*1a070*/  FFMA.FTZ R21, R157, R0.reuse, -R13.reuse ;  /* 0x000000009d157223 */ /* 0x180fe2000001080d */
[----:B------:R-:W-:-:S04]  /*1a080*/  FFMA.FTZ R10, R149, R0, -R13 ;  /* 0x00000000950a7223 */ /* 0x000fc8000001080d */
        /* <DEDUP_REMOVED lines=8> */
[----:B------:R-:W-:Y:S02]  /*1a110*/  FFMA.FTZ R169, R173, R0, -R13 ;  /* 0x00000000ada97223 */ /* 0x000fe4000001080d */
[----:B------:R-:W-:Y:S01]  /*1a120*/  HGMMA.64x192x16.F32 R24, R196, gdesc[UR4].tnspB, R24, gsb0 ;  /* 0x42e00004c4187df0 */ /* 0x000fe20008000818 */
[----:B------:R-:W-:Y:S01]  /*1a130*/  R2UR UR6, R2 ;  /* 0x00000000020672ca */ /* 0x000fe200000e0000 */
[----:B------:R-:W-:Y:S01]  /*1a140*/  VIADD R2, R12, 0x180 ;  /* 0x000001800c027836 */ /* 0x000fe20000000000 */
[----:B------:R-:W-:Y:S01]  /*1a150*/  R2UR UR7, R3 ;  /* 0x00000000030772ca */ /* 0x000fe200000e0000 */
[----:B------:R-:W-:Y:S01]  /*1a160*/  IMAD.MOV.U32 R3, RZ, RZ, 0x40000040 ;  /* 0x40000040ff037424 */ /* 0x000fe200078e00ff */
        /* <DEDUP_REMOVED lines=8> */
[----:B------:R-:W-:-:S03]  /*1a1f0*/  FFMA.FTZ R160, R165, R0, -R13 ;  /* 0x00000000a5a07223 */ /* 0x000fc6000001080d */
[----:B------:R-:W-:Y:S01]  /*1a200*/  HGMMA.64x192x16.F32 R24, R192, gdesc[UR4].tnspB, R24, gsb0 ;  /* 0x42e00004c0187df0 */ /* 0x000fe20008000818 */
[----:B------:R-:W-:Y:S01]  /*1a210*/  R2UR UR6, R2 ;  /* 0x00000000020672ca */ /* 0x000fe200000e0000 */
[----:B------:R-:W-:Y:S01]  /*1a220*/  VIADD R2, R12, 0x200 ;  /* 0x000002000c027836 */ /* 0x000fe20000000000 */
[----:B------:R-:W-:Y:S01]  /*1a230*/  R2UR UR7, R3 ;  /* 0x00000000030772ca */ /* 0x000fe200000e0000 */
[----:B------:R-:W-:Y:S01]  /*1a240*/  MUFU.EX2 R196, R196 ;  /* 0x000000c400c47308 */ /* 0x000fe20000000800 */
[----:B------:R-:W-:-:S07]  /*1a250*/  MOV R3, 0x40000040 ;  /* 0x4000004000037802 */ /* 0x000fce0000000f00 */
[----:B------:R-:W-:Y:S08]  /*1a260*/  MUFU.EX2 R198, R198 ;  /* 0x000000c600c67308 */ /* 0x000ff00000000800 */
[----:B------:R-:W-:Y:S01]  /*1a270*/  MUFU.EX2 R160, R160 ;  /* 0x000000a000a07308 */ /* 0x000fe20000000800 */
[----:B------:R-:W-:Y:S02]  /*1a280*/  WARPGROUP.DEPBAR.LE gsb0, 0x0 ;  /* 0x00008000000079c5 */ /* 0x000fe40000010000 */
[----:B------:R-:W-:Y:S01]  /*1a290*/  WARPGROUP.ARRIVE ;  /* 0x00000000000079c5 */ /* 0x000fe20000000000 */
[-CC-:B------:R-:W-:Y:S01]  /*1a2a0*/  FFMA.FTZ R192, R152, R0.reuse, -R13.reuse ;  /* 0x0000000098c07223 */ /* 0x180fe2000001080d */
[-CC-:B------:R-:W-:Y:S01]  /*1a2b0*/  FFMA.FTZ R152, R153, R0.reuse, -R13.reuse ;  /* 0x0000000099987223 */ /* 0x180fe2000001080d */
[----:B------:R-:W-:-:S03]  /*1a2c0*/  FFMA.FTZ R194, R156, R0, -R13 ;  /* 0x000000009cc27223 */ /* 0x000fc6000001080d */
[----:B------:R-:W-:Y:S01]  /*1a2d0*/  HGMMA.64x192x16.F32 R24, R188, gdesc[UR4].tnspB, R24, gsb0 ;  /* 0x42e00004bc187df0 */ /* 0x000fe20008000818 */
[----:B------:R-:W-:Y:S01]  /*1a2e0*/  R2UR UR6, R2 ;  /* 0x00000000020672ca */ /* 0x000fe200000e0000 */
[C---:B------:R-:W-:Y:S01]  /*1a2f0*/  VIADD R2, R12.reuse, 0x280 ;  /* 0x000002800c027836 */ /* 0x040fe20000000000 */
[----:B------:R-:W-:Y:S01]  /*1a300*/  R2UR UR7, R3 ;  /* 0x00000000030772ca */ /* 0x000fe200000e0000 */
[----:B------:R-:W-:Y:S01]  /*1a310*/  IMAD.MOV.U32 R3, RZ, RZ, 0x40000040 ;  /* 0x40000040ff037424 */ /* 0x000fe200078e00ff */
[----:B------:R-:W-:Y:S01]  /*1a320*/  MUFU.EX2 R192, R192 ;  /* 0x000000c000c07308 */ /* 0x000fe20000000800 */
[----:B------:R-:W-:-:S07]  /*1a330*/  VIADD R12, R12, 0x300 ;  /* 0x000003000c0c7836 */ /* 0x000fce0000000000 */
        /* <DEDUP_REMOVED lines=9> */
[----:B------:R-:W-:Y:S01]  /*1a3d0*/  FADD.FTZ R2, -R5, R8 ;  /* 0x0000000805027221 */ /* 0x000fe20000010100 */
[----:B------:R-:W-:Y:S01]  /*1a3e0*/  R2UR UR7, R3 ;  /* 0x00000000030772ca */ /* 0x000fe200000e0000 */
[-CC-:B------:R-:W-:Y:S01]  /*1a3f0*/  FFMA.FTZ R8, R120, R0.reuse, -R13.reuse ;  /* 0x0000000078087223 */ /* 0x180fe2000001080d */
[-CC-:B------:R-:W-:Y:S01]  /*1a400*/  FFMA.FTZ R120, R121, R0.reuse, -R13.reuse ;  /* 0x0000000079787223 */ /* 0x180fe2000001080d */
[-C--:B------:R-:W-:Y:S01]  /*1a410*/  FMUL.FTZ R2, R2, R0.reuse ;  /* 0x0000000002027220 */ /* 0x080fe20000410000 */
[----:B------:R-:W-:Y:S01]  /*1a420*/  FFMA.FTZ R121, R124, R0, -R13 ;  /* 0x000000007c797223 */ /* 0x000fe2000001080d */
[----:B------:R-:W-:Y:S08]  /*1a430*/  MUFU.EX2 R188, R188 ;  /* 0x000000bc00bc7308 */ /* 0x000ff00000000800 */
[----:B------:R0:W1:Y:S08]  /*1a440*/  MUFU.EX2 R3, R2 ;  /* 0x0000000200037308 */ /* 0x0000700000000800 */
[----:B------:R-:W2:Y:S01]  /*1a450*/  MUFU.EX2 R144, R144 ;  /* 0x0000009000907308 */ /* 0x000ea20000000800 */
[----:B0-----:R-:W-:-:S04]  /*1a460*/  FMNMX.FTZ R2, R170, R7, !PT ;  /* 0x00000007aa027209 */ /* 0x001fc80007810000 */
[----:B------:R-:W-:-:S03]  /*1a470*/  FMNMX.FTZ R2, R171, R2, !PT ;  /* 0x00000002ab027209 */ /* 0x000fc60007810000 */
[----:B------:R-:W0:Y:S01]  /*1a480*/  MUFU.EX2 R190, R190 ;  /* 0x000000be00be7308 */ /* 0x000e220000000800 */
[----:B------:R-:W-:Y:S01]  /*1a490*/  FMNMX.FTZ R2, R174, R2, !PT ;  /* 0x00000002ae027209 */ /* 0x000fe20007810000 */
[----:B-1----:R-:W-:Y:S01]  /*1a4a0*/  FFMA.FTZ R15, R3, R15, R200 ;  /* 0x0000000f030f7223 */ /* 0x002fe200000100c8 */
[C---:B------:R-:W-:Y:S02]  /*1a4b0*/  F2FP.F16.F32.PACK_AB R200, R168.reuse, R200 ;  /* 0x000000c8a8c8723e */ /* 0x040fe400000000ff */
[----:B------:R-:W-:Y:S01]  /*1a4c0*/  FMNMX.FTZ R2, R175, R2, !PT ;  /* 0x00000002af027209 */ /* 0x000fe20007810000 */
[----:B------:R-:W-:Y:S02]  /*1a4d0*/  FADD.FTZ R15, R168, R15 ;  /* 0x0000000fa80f7221 */ /* 0x000fe40000010000 */
[----:B------:R-:W-:Y:S01]  /*1a4e0*/  MUFU.EX2 R8, R8 ;  /* 0x0000000800087308 */ /* 0x000fe20000000800 */
[----:B------:R-:W-:Y:S01]  /*1a4f0*/  FMNMX.FTZ R2, R162, R2, !PT ;  /* 0x00000002a2027209 */ /* 0x000fe20007810000 */
[----:B------:R-:W-:Y:S01]  /*1a500*/  FADD.FTZ R15, R202, R15 ;  /* 0x0000000fca0f7221 */ /* 0x000fe20000010000 */
[----:B------:R-:W-:-:S02]  /*1a510*/  F2FP.F16.F32.PACK_AB R202, R169, R202 ;  /* 0x000000caa9ca723e */ /* 0x000fc400000000ff */
[----:B------:R-:W-:Y:S01]  /*1a520*/  FMNMX.FTZ R2, R163, R2, !PT ;  /* 0x00000002a3027209 */ /* 0x000fe20007810000 */
[----:B------:R-:W-:Y:S02]  /*1a530*/  FADD.FTZ R15, R169, R15 ;  /* 0x0000000fa90f7221 */ /* 0x000fe40000010000 */
[----:B------:R-:W-:Y:S01]  /*1a540*/  MUFU.EX2 R120, R120 ;  /* 0x0000007800787308 */ /* 0x000fe20000000800 */
[----:B------:R-:W-:Y:S01]  /*1a550*/  FMNMX.FTZ R2, R166, R2, !PT ;  /* 0x00000002a6027209 */ /* 0x000fe20007810000 */
[----:B------:R-:W-:Y:S01]  /*1a560*/  FADD.FTZ R15, R196, R15 ;  /* 0x0000000fc40f7221 */ /* 0x000fe20000010000 */
        /* <DEDUP_REMOVED lines=8> */
[----:B------:R-:W-:-:S03]  /*1a5f0*/  FADD.FTZ R15, R160, R15 ;  /* 0x0000000fa00f7221 */ /* 0x000fc60000010000 */
[----:B------:R-:W-:Y:S01]  /*1a600*/  FMNMX.FTZ R2, R158, R2, !PT ;  /* 0x000000029e027209 */ /* 0x000fe20007810000 */
[----:B------:R-:W-:Y:S01]  /*1a610*/  FADD.FTZ R15, R192, R15 ;  /* 0x0000000fc00f7221 */ /* 0x000fe20000010000 */
[C---:B------:R-:W-:Y:S02]  /*1a620*/  F2FP.F16.F32.PACK_AB R192, R152.reuse, R192 ;  /* 0x000000c098c0723e */ /* 0x040fe400000000ff */
[----:B------:R-:W-:Y:S01]  /*1a630*/  FMNMX.FTZ R2, R159, R2, !PT ;  /* 0x000000029f027209 */ /* 0x000fe20007810000 */
[----:B------:R-:W-:-:S03]  /*1a640*/  FADD.FTZ R15, R152, R15 ;  /* 0x0000000f980f7221 */ /* 0x000fc60000010000 */
[----:B------:R-:W-:Y:S01]  /*1a650*/  FMNMX.FTZ R2, R146, R2, !PT ;  /* 0x0000000292027209 */ /* 0x000fe20007810000 */
[----:B------:R-:W-:Y:S01]  /*1a660*/  FADD.FTZ R15, R194, R15 ;  /* 0x0000000fc20f7221 */ /* 0x000fe20000010000 */
[----:B------:R-:W-:Y:S02]  /*1a670*/  F2FP.F16.F32.PACK_AB R194, R21, R194 ;  /* 0x000000c215c2723e */ /* 0x000fe400000000ff */
[----:B------:R-:W-:Y:S01]  /*1a680*/  FMNMX.FTZ R2, R147, R2, !PT ;  /* 0x0000000293027209 */ /* 0x000fe20007810000 */
[----:B------:R-:W-:-:S03]  /*1a690*/  FADD.FTZ R15, R21, R15 ;  /* 0x0000000f150f7221 */ /* 0x000fc60000010000 */
[----:B------:R-:W-:Y:S01]  /*1a6a0*/  FMNMX.FTZ R2, R150, R2, !PT ;  /* 0x0000000296027209 */ /* 0x000fe20007810000 */
[----:B------:R-:W-:Y:S01]  /*1a6b0*/  FADD.FTZ R15, R188, R15 ;  /* 0x0000000fbc0f7221 */ /* 0x000fe20000010000 */
[C---:B--2---:R-:W-:Y:S02]  /*1a6c0*/  F2FP.F16.F32.PACK_AB R188, R144.reuse, R188 ;  /* 0x000000bc90bc723e */ /* 0x044fe400000000ff */
[----:B------:R-:W-:Y:S01]  /*1a6d0*/  FMNMX.FTZ R2, R151, R2, !PT ;  /* 0x0000000297027209 */ /* 0x000fe20007810000 */
[----:B------:R-:W-:-:S03]  /*1a6e0*/  FADD.FTZ R15, R144, R15 ;  /* 0x0000000f900f7221 */ /* 0x000fc60000010000 */
[----:B------:R-:W-:Y:S01]  /*1a6f0*/  FMNMX.FTZ R2, R138, R2, !PT ;  /* 0x000000028a027209 */ /* 0x000fe20007810000 */
[----:B0-----:R-:W-:Y:S01]  /*1a700*/  FADD.FTZ R15, R190, R15 ;  /* 0x0000000fbe0f7221 */ /* 0x001fe20000010000 */
[C---:B------:R-:W-:Y:S02]  /*1a710*/  F2FP.F16.F32.PACK_AB R190, R10.reuse, R190 ;  /* 0x000000be0abe723e */ /* 0x040fe400000000ff */
[----:B------:R-:W-:Y:S01]  /*1a720*/  FMNMX.FTZ R2, R139, R2, !PT ;  /* 0x000000028b027209 */ /* 0x000fe20007810000 */
[----:B------:R-:W-:Y:S01]  /*1a730*/  FADD.FTZ R15, R10, R15 ;  /* 0x0000000f0a0f7221 */ /* 0x000fe20000010000 */
[----:B------:R-:W-:Y:S02]  /*1a740*/  MOV R10, R216 ;  /* 0x000000d8000a7202 */ /* 0x000fe40000000f00 */
        /* <DEDUP_REMOVED lines=14> */
[----:B------:R-:W-:-:S04]  /*1a830*/  FADD.FTZ R2, -R4, R7 ;  /* 0x0000000704027221 */ /* 0x000fc80000010100 */
[-C--:B------:R-:W-:Y:S01]  /*1a840*/  FMUL.FTZ R2, R2, R0.reuse ;  /* 0x0000000002027220 */ /* 0x080fe20000410000 */
[----:B------:R-:W-:Y:S02]  /*1a850*/  WARPGROUP.DEPBAR.LE gsb0, 0x0 ;  /* 0x00008000000079c5 */ /* 0x000fe40000010000 */
[----:B------:R-:W-:Y:S01]  /*1a860*/  WARPGROUP.ARRIVE ;  /* 0x00000000000079c5 */ /* 0x000fe20000000000 */
[-CC-:B------:R-:W-:Y:S01]  /*1a870*/  FFMA.FTZ R184, R136, R0.reuse, -R13.reuse ;  /* 0x0000000088b87223 */ /* 0x180fe2000001080d */
[-CC-:B------:R-:W-:Y:S01]  /*1a880*/  FFMA.FTZ R136, R137, R0.reuse, -R13.reuse ;  /* 0x0000000089887223 */ /* 0x180fe2000001080d */
[-CC-:B------:R-:W-:Y:S01]  /*1a890*/  FFMA.FTZ R186, R140, R0.reuse, -R13.reuse ;  /* 0x000000008cba7223 */ /* 0x180fe2000001080d */
[----:B------:R-:W-:Y:S01]  /*1a8a0*/  FFMA.FTZ R137, R141, R0, -R13 ;  /* 0x000000008d897223 */ /* 0x000fe2000001080d */
[----:B------:R-:W-:Y:S01]  /*1a8b0*/  MUFU.EX2 R2, R2 ;  /* 0x0000000200027308 */ /* 0x000fe20000000800 */
[----:B------:R-:W-:Y:S01]  /*1a8c0*/  HGMMA.64x192x16.F32 R24, R180, gdesc[UR4].tnspB, R24, gsb0 ;  /* 0x42e00004b4187df0 */ /* 0x000fe20008000818 */
[----:B------:R-:W-:-:S06]  /*1a8d0*/  R2UR UR6, R12 ;  /* 0x000000000c0672ca */ /* 0x000fcc00000e0000 */
[----:B------:R-:W0:Y:S08]  /*1a8e0*/  MUFU.EX2 R184, R184 ;  /* 0x000000b800b87308 */ /* 0x000e300000000800 */
[----:B------:R-:W1:Y:S08]  /*1a8f0*/  MUFU.EX2 R136, R136 ;  /* 0x0000008800887308 */ /* 0x000e700000000800 */
        /* <DEDUP_REMOVED lines=8> */
[----:B------:R-:W-:Y:S02]  /*1a980*/  WARPGROUP.DEPBAR.LE gsb0, 0x0 ;  /* 0x00008000000079c5 */ /* 0x000fe40000010000 */
[-CC-:B------:R-:W-:Y:S01]  /*1a990*/  FFMA.FTZ R180, R128, R0.reuse, -R13.reuse ;  /* 0x0000000080b47223 */ /* 0x180fe2000001080d */
[-CC-:B------:R-:W-:Y:S01]  /*1a9a0*/  FFMA.FTZ R128, R129, R0.reuse, -R13.reuse ;  /* 0x0000000081807223 */ /* 0x180fe2000001080d */
[-CC-:B------:R-:W-:Y:S01]  /*1a9b0*/  FFMA.FTZ R182, R132, R0.reuse, -R13.reuse ;  /* 0x0000000084b67223 */ /* 0x180fe2000001080d */
[-CC-:B------:R-:W-:Y:S01]  /*1a9c0*/  FFMA.FTZ R129, R133, R0.reuse, -R13.reuse ;  /* 0x0000000085817223 */ /* 0x180fe2000001080d */
[-C--:B------:R-:W-:Y:S01]  /*1a9d0*/  FFMA.FTZ R13, R125, R0.reuse, -R13 ;  /* 0x000000007d0d7223 */ /* 0x080fe2000001080d */
[----:B------:R-:W-:Y:S01]  /*1a9e0*/  WARPGROUP.ARRIVE ;  /* 0x00000000000079c5 */ /* 0x000fe20000000000 */
[-C--:B------:R-:W-:Y:S01]  /*1a9f0*/  FMUL.FTZ R125, R4, R0.reuse ;  /* 0x00000000047d7220 */ /* 0x080fe20000410000 */
[----:B------:R-:W-:Y:S03]  /*1aa00*/  MUFU.EX2 R180, R180 ;  /* 0x000000b400b47308 */ /* 0x000fe60000000800 */
        /* <DEDUP_REMOVED lines=14> */
[----:B0-----:R-:W-:Y:S01]  /*1aaf0*/  MOV R13, 0x40000040 ;  /* 0x40000040000d7802 */ /* 0x001fe20000000f00 */
[-CC-:B------:R-:W-:Y:S01]  /*1ab00*/  FFMA.FTZ R140, R159, R0.reuse, -R125.reuse ;  /* 0x000000009f8c7223 */ /* 0x180fe2000001087d */
[-CC-:B------:R-:W-:Y:S01]  /*1ab10*/  FFMA.FTZ R189, R146, R0.reuse, -R125.reuse ;  /* 0x0000000092bd7223 */ /* 0x180fe2000001087d */
[-CC-:B------:R-:W-:Y:S01]  /*1ab20*/  FFMA.FTZ R12, R147, R0.reuse, -R125.reuse ;  /* 0x00000000930c7223 */ /* 0x180fe2000001087d */
[----:B------:R-:W-:Y:S01]  /*1ab30*/  R2UR UR7, R13 ;  /* 0x000000000d0772ca */ /* 0x000fe200000e0000 */
[-CC-:B------:R-:W-:Y:S01]  /*1ab40*/  FFMA.FTZ R191, R150, R0.reuse, -R125.reuse ;  /* 0x0000000096bf7223 */ /* 0x180fe2000001087d */
[-CC-:B------:R-:W-:Y:S01]  /*1ab50*/  FFMA.FTZ R151, R151, R0.reuse, -R125.reuse ;  /* 0x0000000097977223 */ /* 0x180fe2000001087d */
[----:B------:R-:W0:Y:S01]  /*1ab60*/  MUFU.EX2 R124, R124 ;  /* 0x0000007c007c7308 */ /* 0x000e220000000800 */
[-C--:B------:R-:W-:Y:S01]  /*1ab70*/  FFMA.FTZ R185, R138, R0.reuse, -R125 ;  /* 0x000000008ab97223 */ /* 0x080fe2000001087d */
[----:B------:R-:W-:Y:S01]  /*1ab80*/  @!P1 PRMT R13, RZ, 0x654, R11 ;  /* 0x00000654ff0d9816 */ /* 0x000fe2000000000b */
[-CC-:B------:R-:W-:Y:S01]  /*1ab90*/  FFMA.FTZ R139, R139, R0.reuse, -R125.reuse ;  /* 0x000000008b8b7223 */ /* 0x180fe2000001087d */
[-CC-:B------:R-:W-:Y:S01]  /*1aba0*/  FFMA.FTZ R187, R142, R0.reuse, -R125.reuse ;  /* 0x000000008ebb7223 */ /* 0x180fe2000001087d */
[-CC-:B------:R-:W-:Y:S01]  /*1abb0*/  FFMA.FTZ R183, R134, R0.reuse, -R125.reuse ;  /* 0x0000000086b77223 */ /* 0x180fe2000001087d */
[-CC-:B------:R-:W-:Y:S01]  /*1abc0*/  FFMA.FTZ R135, R135, R0.reuse, -R125.reuse ;  /* 0x0000000087877223 */ /* 0x180fe2000001087d */
[----:B------:R-:W-:Y:S01]  /*1abd0*/  FFMA.FTZ R122, R122, R0, -R125 ;  /* 0x000000007a7a7223 */ /* 0x000fe2000001087d */
[----:B------:R-:W2:Y:S01]  /*1abe0*/  MUFU.EX2 R203, R203 ;  /* 0x000000cb00cb7308 */ /* 0x000ea20000000800 */
[----:B-1----:R-:W-:Y:S01]  /*1abf0*/  FFMA.FTZ R14, R2, R14, R201 ;  /* 0x0000000e020e7223 */ /* 0x002fe200000100c9 */
[----:B------:R-:W-:Y:S01]  /*1ac00*/  HGMMA.64x192x16.F32 R24, R176, gdesc[UR4].tnspB, R24, gsb0 ;  /* 0x42e00004b0187df0 */ /* 0x000fe20008000818 */
[-C--:B------:R-:W-:Y:S01]  /*1ac10*/  FFMA.FTZ R123, R123, R0.reuse, -R125 ;  /* 0x000000007b7b7223 */ /* 0x080fe2000001087d */
[----:B------:R-:W-:Y:S01]  /*1ac20*/  FADD.FTZ R15, R180, R15 ;  /* 0x0000000fb40f7221 */ /* 0x000fe20000010000 */
[----:B------:R-:W-:-:S03]  /*1ac30*/  FFMA.FTZ R126, R126, R0, -R125 ;  /* 0x000000007e7e7223 */ /* 0x000fc6000001087d */
        /* <DEDUP_REMOVED lines=11> */
[----:B--2---:R-:W-:Y:S01]  /*1acf0*/  FADD.FTZ R130, R133, R14 ;  /* 0x0000000e85827221 */ /* 0x004fe20000010000 */
[----:B------:R-:W-:Y:S01]  /*1ad00*/  FFMA.FTZ R14, R131, R0, -R125 ;  /* 0x00000000830e7223 */ /* 0x000fe2000001087d */
[----:B------:R-:W-:-:S05]  /*1ad10*/  F2FP.F16.F32.PACK_AB R197, R133, R197 ;  /* 0x000000c585c5723e */ /* 0x000fca00000000ff */
[----:B------:R-:W2:Y:S01]  /*1ad20*/  MUFU.EX2 R193, R193 ;  /* 0x000000c100c17308 */ /* 0x000ea20000000800 */
[----:B-1----:R-:W-:-:S07]  /*1ad30*/  FADD.FTZ R130, R199, R130 ;  /* 0x00000082c7827221 */ /* 0x002fce0000010000 */
        /* <DEDUP_REMOVED lines=19> */
[----:B--2---:R-:W-:-:S07]  /*1ae70*/  FADD.FTZ R130, R191, R130 ;  /* 0x00000082bf827221 */ /* 0x004fce0000010000 */
[----:B------:R-:W-:Y:S01]  /*1ae80*/  MUFU.EX2 R187, R187 ;  /* 0x000000bb00bb7308 */ /* 0x000fe20000000800 */
[C---:B-1----:R-:W-:Y:S01]  /*1ae90*/  FADD.FTZ R130, R11.reuse, R130 ;  /* 0x000000820b827221 */ /* 0x042fe20000010000 */
[----:B------:R-:W-:-:S06]  /*1aea0*/  F2FP.F16.F32.PACK_AB R191, R11, R191 ;  /* 0x000000bf0bbf723e */ /* 0x000fcc00000000ff */
[----:B------:R-:W-:Y:S01]  /*1aeb0*/  MUFU.EX2 R181, R181 ;  /* 0x000000b500b57308 */ /* 0x000fe20000000800 */
[----:B0-----:R-:W-:-:S07]  /*1aec0*/  FADD.FTZ R130, R185, R130 ;  /* 0x00000082b9827221 */ /* 0x001fce0000010000 */
[----:B------:R-:W0:Y:S08]  /*1aed0*/  MUFU.EX2 R128, R128 ;  /* 0x0000008000807308 */ /* 0x000e300000000800 */
[----:B------:R-:W-:Y:S08]  /*1aee0*/  MUFU.EX2 R14, R14 ;  /* 0x0000000e000e7308 */ /* 0x000ff00000000800 */
[----:B------:R-:W1:Y:S01]  /*1aef0*/  MUFU.EX2 R182, R182 ;  /* 0x000000b600b67308 */ /* 0x000e620000000800 */
[C---:B0-----:R-:W-:Y:S01]  /*1af00*/  FADD.FTZ R15, R128.reuse, R15 ;  /* 0x0000000f800f7221 */ /* 0x041fe20000010000 */
[----:B------:R-:W-:-:S06]  /*1af10*/  F2FP.F16.F32.PACK_AB R180, R128, R180 ;  /* 0x000000b480b4723e */ /* 0x000fcc00000000ff */
[----:B------:R-:W-:Y:S08]  /*1af20*/  MUFU.EX2 R183, R183 ;  /* 0x000000b700b77308 */ /* 0x000ff00000000800 */
[----:B------:R-:W0:Y:S01]  /*1af30*/  MUFU.EX2 R129, R129 ;  /* 0x0000008100817308 */ /* 0x000e220000000800 */
[----:B-1----:R-:W-:-:S07]  /*1af40*/  FADD.FTZ R15, R182, R15 ;  /* 0x0000000fb60f7221 */ /* 0x002fce0000010000 */
[----:B------:R-:W-:Y:S08]  /*1af50*/  MUFU.EX2 R135, R135 ;  /* 0x0000008700877308 */ /* 0x000ff00000000800 */
[----:B------:R-:W-:Y:S01]  /*1af60*/  MUFU.EX2 R122, R122 ;  /* 0x0000007a007a7308 */ /* 0x000fe20000000800 */
[C---:B0-----:R-:W-:Y:S01]  /*1af70*/  FADD.FTZ R15, R129.reuse, R15 ;  /* 0x0000000f810f7221 */ /* 0x041fe20000010000 */
[----:B------:R-:W-:-:S03]  /*1af80*/  F2FP.F16.F32.PACK_AB R182, R129, R182 ;  /* 0x000000b681b6723e */ /* 0x000fc600000000ff */
[----:B------:R-:W-:-:S03]  /*1af90*/  FADD.FTZ R15, R8, R15 ;  /* 0x0000000f080f7221 */ /* 0x000fc60000010000 */
[----:B------:R-:W0:Y:S01]  /*1afa0*/  MUFU.EX2 R123, R123 ;  /* 0x0000007b007b7308 */ /* 0x000e220000000800 */
[----:B------:R-:W-:-:S04]  /*1afb0*/  FADD.FTZ R15, R120, R15 ;  /* 0x0000000f780f7221 */ /* 0x000fc80000010000 */
[----:B------:R-:W-:-:S03]  /*1afc0*/  FADD.FTZ R15, R121, R15 ;  /* 0x0000000f790f7221 */ /* 0x000fc60000010000 */
[----:B------:R-:W-:Y:S01]  /*1afd0*/  MUFU.EX2 R126, R126 ;  /* 0x0000007e007e7308 */ /* 0x000fe20000000800 */
[C---:B------:R-:W-:Y:S01]  /*1afe0*/  FADD.FTZ R15, R7.reuse, R15 ;  /* 0x0000000f070f7221 */ /* 0x040fe20000010000 */
[----:B------:R-:W-:Y:S02]  /*1aff0*/  WARPGROUP.DEPBAR.LE gsb0, 0x0 ;  /* 0x00008000000079c5 */ /* 0x000fe40000010000 */
[----:B------:R1:W-:Y:S01]  /*1b000*/  @!P1 SYNCS.ARRIVE.TRANS64.RED.A1T0 RZ, [R13+URZ], RZ ;  /* 0x000000ff0dff99a7 */ /* 0x0003e2000810043f */
[----:B------:R-:W-:Y:S01]  /*1b010*/  F2FP.F16.F32.PACK_AB R176, R120, R8 ;  /* 0x0000000878b0723e */ /* 0x000fe200000000ff */
[----:B------:R-:W-:Y:S01]  /*1b020*/  IMAD.MOV.U32 R8, RZ, RZ, R5 ;  /* 0x000000ffff087224 */ /* 0x000fe200078e0005 */
[----:B------:R-:W-:Y:S01]  /*1b030*/  F2FP.F16.F32.PACK_AB R178, R7, R121 ;  /* 0x0000007907b2723e */ /* 0x000fe200000000ff */
[----:B------:R-:W-:Y:S01]  /*1b040*/  IMAD.MOV.U32 R7, RZ, RZ, R4 ;  /* 0x000000ffff077224 */ /* 0x000fe200078e0004 */
[----:B0-----:R-:W-:Y:S01]  /*1b050*/  F2FP.F16.F32.PACK_AB R177, R123, R122 ;  /* 0x0000007a7bb1723e */ /* 0x001fe200000000ff */
[----:B------:R0:W-:Y:S01]  /*1b060*/  @!P1 SYNCS.ARRIVE.TRANS64.RED.A1T0 RZ, [R9+URZ], RZ ;  /* 0x000000ff09ff99a7 */ /* 0x0001e2000810043f */
[-CC-:B-1----:R-:W-:Y:S01]  /*1b070*/  FFMA.FTZ R13, R143, R0.reuse, -R125.reuse ;  /* 0x000000008f0d7223 */ /* 0x182fe2000001087d */
[----:B------:R-:W-:-:S05]  /*1b080*/  FFMA.FTZ R125, R127, R0, -R125 ;  /* 0x000000007f7d7223 */ /* 0x000fca000001087d */
[----:B------:R-:W-:Y:S08]  /*1b090*/  MUFU.EX2 R13, R13 ;  /* 0x0000000d000d7308 */ /* 0x000ff00000000800 */
[----:B0-----:R-:W0:Y:S08]  /*1b0a0*/  MUFU.EX2 R9, R139 ;  /* 0x0000008b00097308 */ /* 0x001e300000000800 */
[----:B------:R-:W1:Y:S01]  /*1b0b0*/  MUFU.EX2 R125, R125 ;  /* 0x0000007d007d7308 */ /* 0x000e620000000800 */
[C---:B0-----:R-:W-:Y:S01]  /*1b0c0*/  FADD.FTZ R130, R9.reuse, R130 ;  /* 0x0000008209827221 */ /* 0x041fe20000010000 */
[----:B------:R-:W-:Y:S01]  /*1b0d0*/  F2FP.F16.F32.PACK_AB R185, R9, R185 ;  /* 0x000000b909b9723e */ /* 0x000fe200000000ff */
[----:B------:R-:W-:-:S02]  /*1b0e0*/  IMAD.MOV.U32 R9, RZ, RZ, R217 ;  /* 0x000000ffff097224 */ /* 0x000fc400078e00d9 */
[----:B------:R-:W-:Y:S01]  /*1b0f0*/  FADD.FTZ R130, R187, R130 ;  /* 0x00000082bb827221 */ /* 0x000fe20000010000 */
[----:B------:R-:W-:-:S03]  /*1b100*/  F2FP.F16.F32.PACK_AB R187, R13, R187 ;  /* 0x000000bb0dbb723e */ /* 0x000fc600000000ff */
[----:B------:R-:W-:Y:S01]  /*1b110*/  FADD.FTZ R130, R13, R130 ;  /* 0x000000820d827221 */ /* 0x000fe20000010000 */
[----:B-1----:R-:W-:-:S03]  /*1b120*/  F2FP.F16.F32.PACK_AB R179, R125, R126 ;  /* 0x0000007e7db3723e */ /* 0x002fc600000000ff */
[----:B------:R-:W-:Y:S01]  /*1b130*/  FADD.FTZ R130, R181, R130 ;  /* 0x00000082b5827221 */ /* 0x000fe20000010000 */
[----:B------:R-:W-:-:S03]  /*1b140*/  F2FP.F16.F32.PACK_AB R181, R14, R181 ;  /* 0x000000b50eb5723e */ /* 0x000fc600000000ff */
[----:B------:R-:W-:-:S04]  /*1b150*/  FADD.FTZ R130, R14, R130 ;  /* 0x000000820e827221 */ /* 0x000fc80000010000 */
[----:B------:R-:W-:Y:S01]  /*1b160*/  FADD.FTZ R130, R183, R130 ;  /* 0x00000082b7827221 */ /* 0x000fe20000010000 */
[----:B------:R-:W-:-:S03]  /*1b170*/  F2FP.F16.F32.PACK_AB R183, R135, R183 ;  /* 0x000000b787b7723e */ /* 0x000fc600000000ff */
[----:B------:R-:W-:-:S04]  /*1b180*/  FADD.FTZ R130, R135, R130 ;  /* 0x0000008287827221 */ /* 0x000fc80000010000 */
[----:B------:R-:W-:-:S04]  /*1b190*/  FADD.FTZ R130, R122, R130 ;  /* 0x000000827a827221 */ /* 0x000fc80000010000 */
[----:B------:R-:W-:-:S04]  /*1b1a0*/  FADD.FTZ R130, R123, R130 ;  /* 0x000000827b827221 */ /* 0x000fc80000010000 */
[----:B------:R-:W-:-:S04]  /*1b1b0*/  FADD.FTZ R130, R126, R130 ;  /* 0x000000827e827221 */ /* 0x000fc80000010000 */
[----:B------:R-:W-:Y:S01]  /*1b1c0*/  FADD.FTZ R14, R125, R130 ;  /* 0x000000827d0e7221 */ /* 0x000fe20000010000 */
[----:B------:R-:W-:Y:S06]  /*1b1d0*/  @P2 BRA `(.L_x_3826) ;  /* 0xffffffb000c02947 */ /* 0x000fec000383ffff */
.L_x_3815:
[----:B------:R-:W-:Y:S05]  /*1b1e0*/  BSYNC B0 ;  /* 0x0000000000007941 */ /* 0x000fea0003800000 */
.L_x_3814:
        /* <DEDUP_REMOVED lines=99> */
.L_x_3827:
[----:B------:R-:W-:Y:S01]  /*1b820*/  IMAD R6, R216, 0x8, R16 ;  /* 0x00000008d8067824 */ /* 0x000fe200078e0210 */
[----:B------:R-:W-:-:S04]  /*1b830*/  SHF.L.U32 R3, R217, 0x1f, RZ ;  /* 0x0000001fd9037819 */ /* 0x000fc800000006ff */
[----:B------:R0:W1:Y:S01]  /*1b840*/  SYNCS.PHASECHK.TRANS64.TRYWAIT P2, [R6+URZ+0x36850], R3 ;  /* 0x03685003060075a7 */ /* 0x000062000804017f */
[----:B------:R-:W-:Y:S05]  /*1b850*/  @!P0 BRA `(.L_x_3828) ;  /* 0x0000000000048947 */ /* 0x000fea0003800000 */
[----:B------:R-:W-:Y:S01]  /*1b860*/  BPT.TRAP 0x1 ;  /* 0x000000040000795c */ /* 0x000fe20000300000 */
.L_x_3828:
[----:B------:R-:W-:Y:S01]  /*1b870*/  VIADD R16, R16, 0x400 ;  /* 0x0000040010107836 */ /* 0x000fe20000000000 */
[----:B------:R-:W-:Y:S04]  /*1b880*/  BSSY B0, `(.L_x_3829) ;  /* 0x0000008000007945 */ /* 0x000fe80003800000 */
[----:B------:R-:W-:-:S04]  /*1b890*/  SHF.R.U32.HI R16, RZ, 0x4, R16 ;  /* 0x00000004ff107819 */ /* 0x000fc80000011610 */
[----:B------:R-:W-:-:S04]  /*1b8a0*/  LOP3.LUT R16, R16, 0x3fff, RZ, 0xc0, !PT ;  /* 0x00003fff10107812 */ /* 0x000fc800078ec0ff */
[----:B------:R-:W-:-:S05]  /*1b8b0*/  LOP3.LUT R7, R16, 0x3800000, RZ, 0xfc, !PT ;  /* 0x0380000010077812 */ /* 0x000fca00078efcff */
[----:B------:R-:W-:Y:S01]  /*1b8c0*/  IMAD R7, R216, 0xa80, R7 ;  /* 0x00000a80d8077824 */ /* 0x000fe200078e0207 */
[----:B-1----:R-:W-:Y:S06]  /*1b8d0*/  @P2 BRA `(.L_x_3830) ;  /* 0x0000000000082947 */ /* 0x002fec0003800000 */
[----:B------:R-:W1:Y:S02]  /*1b8e0*/  SYNCS.PHASECHK.TRANS64.TRYWAIT P0, [R6+URZ+0x36850], R3 ;  /* 0x03685003060075a7 */ /* 0x000e64000800017f */
[----:B-1----:R-:W-:Y:S05]  /*1b8f0*/  @!P0 BRA `(.L_x_3831) ;  /* 0x000000d400408947 */ /* 0x002fea0003800000 */
.L_x_3830:
[----:B------:R-:W-:Y:S05]  /*1b900*/  BSYNC B0 ;  /* 0x0000000000007941 */ /* 0x000fea0003800000 */
.L_x_3829:
[----:B01----:R-:W-:Y:S01]  /*1b910*/  IMAD.MOV.U32 R3, RZ, RZ, 0x40000040 ;  /* 0x40000040ff037424 */ /* 0x003fe200078e00ff */
[----:B------:R-:W-:Y:S01]  /*1b920*/  MOV R2, R7 ;  /* 0x0000000700027202 */ /* 0x000fe20000000f00 */
[----:B------:R-:W-:Y:S01]  /*1b930*/  WARPGROUP.ARRIVE ;  /* 0x00000000000079c5 */ /* 0x000fe20000000000 */
[----:B------:R-:W-:Y:S01]  /*1b940*/  @!P1 VIADD R12, R6, 0x36860 ;  /* 0x00036860060c9836 */ /* 0x000fe20000000000 */
[----:B------:R-:W-:Y:S01]  /*1b950*/  IADD3 R226, R226, 0x1, RZ ;  /* 0x00000001e2e27810 */ /* 0x000fe20007ffe0ff */
[----:B------:R-:W-:Y:S01]  /*1b960*/  IMAD.MOV.U32 R6, RZ, RZ, RZ ;  /* 0x000000ffff067224 */ /* 0x000fe200078e00ff */
[----:B------:R-:W-:Y:S01]  /*1b970*/  R2UR UR6, R2 ;  /* 0x00000000020672ca */ /* 0x000fe200000e0000 */
[----:B------:R-:W-:Y:S01]  /*1b980*/  VIADD R2, R7, 0x80 ;  /* 0x0000008007027836 */ /* 0x000fe20000000000 */
[----:B------:R-:W-:Y:S01]  /*1b990*/  R2UR UR7, R3 ;  /* 0x00000000030772ca */ /* 0x000fe200000e0000 */
[----:B------:R-:W-:Y:S01]  /*1b9a0*/  IMAD.MOV.U32 R3, RZ, RZ, 0x40000040 ;  /* 0x40000040ff037424 */ /* 0x000fe200078e00ff */
[----:B------:R-:W-:Y:S01]  /*1b9b0*/  @!P1 PRMT R12, RZ, 0x654, R12 ;  /* 0x00000654ff0c9816 */ /* 0x000fe2000000000c */
[----:B------:R-:W-:-:S05]  /*1b9c0*/  VIADD R216, R216, 0x1 ;  /* 0x00000001d8d87836 */ /* 0x000fca0000000000 */
[----:B------:R-:W-:-:S04]  /*1b9d0*/  ISETP.NE.AND P2, PT, R216, 0x2, PT ;  /* 0x00000002d800780c */ /* 0x000fc80003f45270 */
[----:B------:R-:W-:Y:S01]  /*1b9e0*/  SEL R216, R216, RZ, P2 ;  /* 0x000000ffd8d87207 */ /* 0x000fe20001000000 */
[----:B------:R-:W-:Y:S01]  /*1b9f0*/  HGMMA.64x192x16.F32 R24, R200, gdesc[UR4].tnspB, R24, gsb0 ;  /* 0x42e00004c8187df0 */ /* 0x000fe20008000818 */
[----:B------:R-:W-:Y:S01]  /*1ba00*/  R2UR UR6, R2 ;  /* 0x00000000020672ca */ /* 0x000fe200000e0000 */
[----:B------:R-:W-:Y:S01]  /*1ba10*/  VIADD R2, R7, 0x100 ;  /* 0x0000010007027836 */ /* 0x000fe20000000000 */
[----:B------:R-:W-:Y:S02]  /*1ba20*/  R2UR UR7, R3 ;  /* 0x00000000030772ca */ /* 0x000fe400000e0000 */
[----:B------:R-:W-:Y:S01]  /*1ba30*/  MOV R3, 0x40000040 ;  /* 0x4000004000037802 */ /* 0x000fe20000000f00 */
[----:B------:R-:W-:Y:S02]  /*1ba40*/  WARPGROUP.DEPBAR.LE gsb0, 0x0 ;  /* 0x00008000000079c5 */ /* 0x000fe40000010000 */
[----:B------:R-:W-:-:S12]  /*1ba50*/  WARPGROUP.ARRIVE ;  /* 0x00000000000079c5 */ /* 0x000fd80000000000 */
        /* <DEDUP_REMOVED lines=15> */
[----:B------:R-:W-:Y:S02]  /*1bb50*/  R2UR UR6, R2 ;  /* 0x00000000020672ca */ /* 0x000fe400000e0000 */
[----:B------:R-:W-:Y:S01]  /*1bb60*/  R2UR UR7, R3 ;  /* 0x00000000030772ca */ /* 0x000fe200000e0000 */
[----:B------:R-:W-:Y:S01]  /*1bb70*/  IMAD.MOV.U32 R3, RZ, RZ, 0x40000040 ;  /* 0x40000040ff037424 */ /* 0x000fe200078e00ff */
[----:B------:R-:W-:Y:S01]  /*1bb80*/  IADD3 R2, R7, 0x280, RZ ;  /* 0x0000028007027810 */ /* 0x000fe20007ffe0ff */
        /* <DEDUP_REMOVED lines=12> */
[----:B------:R-:W0:Y:S04]  /*1bc50*/  SHFL.BFLY PT, R2, R15, 0x2, 0x1f ;  /* 0x0c401f000f027f89 */ /* 0x000e2800000e0000 */
[----:B------:R-:W1:Y:S01]  /*1bc60*/  SHFL.BFLY PT, R3, R14, 0x2, 0x1f ;  /* 0x0c401f000e037f89 */ /* 0x000e6200000e0000 */
[----:B0-----:R-:W-:Y:S01]  /*1bc70*/  FADD.FTZ R2, R2, R15 ;  /* 0x0000000f02027221 */ /* 0x001fe20000010000 */
[----:B-1----:R-:W-:-:S04]  /*1bc80*/  FADD.FTZ R8, R3, R14 ;  /* 0x0000000e03087221 */ /* 0x002fc80000010000 */
[----:B------:R-:W0:Y:S04]  /*1bc90*/  SHFL.BFLY PT, R3, R2, 0x1, 0x1f ;  /* 0x0c201f0002037f89 */ /* 0x000e2800000e0000 */
[----:B------:R-:W1:Y:S01]  /*1bca0*/  SHFL.BFLY PT, R7, R8, 0x1, 0x1f ;  /* 0x0c201f0008077f89 */ /* 0x000e6200000e0000 */
[----:B0-----:R-:W-:Y:S01]  /*1bcb0*/  FADD.FTZ R13, R2, R3 ;  /* 0x00000003020d7221 */ /* 0x001fe20000010000 */
[----:B------:R-:W-:Y:S01]  /*1bcc0*/  SEL R2, RZ, 0x1, P2 ;  /* 0x00000001ff027807 */ /* 0x000fe20001000000 */
[----:B------:R-:W-:Y:S02]  /*1bcd0*/  IMAD.MOV.U32 R3, RZ, RZ, -0x800000 ;  /* 0xff800000ff037424 */ /* 0x000fe400078e00ff */
[----:B-1----:R-:W-:Y:S01]  /*1bce0*/  FADD.FTZ R16, R8, R7 ;  /* 0x0000000708107221 */ /* 0x002fe20000010000 */
[----:B------:R-:W-:-:S02]  /*1bcf0*/  FSETP.NE.FTZ.AND P0, PT, R13, RZ, PT ;  /* 0x000000ff0d00720b */ /* 0x000fc40003f15000 */
[----:B------:R-:W-:Y:S02]  /*1bd00*/  MOV R7, RZ ;  /* 0x000000ff00077202 */ /* 0x000fe40000000f00 */
[----:B------:R-:W-:Y:S02]  /*1bd10*/  FSETP.NE.FTZ.AND P3, PT, R16, RZ, PT ;  /* 0x000000ff1000720b */ /* 0x000fe40003f75000 */
[----:B------:R-:W-:Y:S01]  /*1bd20*/  LOP3.LUT R217, R217, R2, RZ, 0x3c, !PT ;  /* 0x00000002d9d97212 */ /* 0x000fe200078e3cff */
[----:B------:R-:W-:-:S06]  /*1bd30*/  IMAD.MOV.U32 R2, RZ, RZ, -0x800000 ;  /* 0xff800000ff027424 */ /* 0x000fcc00078e00ff */
[----:B------:R-:W0:Y:S01]  /*1bd40*/  @P0 MUFU.LG2 R9, R13 ;  /* 0x0000000d00090308 */ /* 0x000e220000000c00 */
[----:B------:R-:W-:-:S03]  /*1bd50*/  @P0 FMUL.FTZ R8, R0, 0.69314718246459960938 ;  /* 0x3f31721800080820 */ /* 0x000fc60000410000 */
[----:B------:R-:W-:-:S04]  /*1bd60*/  @P3 FMUL.FTZ R0, R0, 0.69314718246459960938 ;  /* 0x3f31721800003820 */ /* 0x000fc80000410000 */
        /* <DEDUP_REMOVED lines=109> */
.L_x_3757:
        /* <DEDUP_REMOVED lines=10> */
[----:B------:R-:W-:Y:S01]  /*1c4e0*/  ULDC.64 UR6, c[0x0][0xc00] ;  /* 0x0003000000067ab9 */ /* 0x000fe20000000a00 */
[----:B------:R-:W-:Y:S01]  /*1c4f0*/  ULDC.64 UR4, c[0x0][0xc08] ;  /* 0x0003020000047ab9 */ /* 0x000fe20000000a00 */
[----:B------:R-:W3:Y:S01]  /*1c500*/  S2R R5, SR_SWINHI ;  /* 0x0000000000057919 */ /* 0x000ee20000002f00 */
[----:B------:R-:W4:Y:S04]  /*1c510*/  LDL.LU R142, [R1+0x68] ;  /* 0x00006800018e7983 */ /* 0x000f280000300800 */
[----:B------:R-:W4:Y:S01]  /*1c520*/  LDL R140, [R1+0x74] ;  /* 0x00007400018c7983 */ /* 0x000f220000100800 */
[----:B------:R-:W-:Y:S02]  /*1c530*/  MOV R134, R16 ;  /* 0x0000001000867202 */ /* 0x000fe40000000f00 */
[----:B---3--:R-:W-:Y:S01]  /*1c540*/  MOV R135, R5 ;  /* 0x0000000500877202 */ /* 0x008fe20000000f00 */
[----:B------:R-:W-:Y:S02]  /*1c550*/  BAR.SYNC.DEFER_BLOCKING 0x1, 0x100 ;  /* 0x0044000000007b1d */ /* 0x000fe40000010000 */
[----:B--2---:R-:W-:-:S03]  /*1c560*/  IMAD.WIDE R4, R0, 0x2, R134 ;  /* 0x0000000200047825 */ /* 0x004fc600078e0286 */
[C---:B------:R-:W-:Y:S02]  /*1c570*/  IADD3 R14, P6, R4.reuse, 0x60, RZ ;  /* 0x00000060040e7810 */ /* 0x040fe40007fde0ff */
[----:B------:R-:W-:Y:S02]  /*1c580*/  IADD3 R76, P5, R4, 0x4000, RZ ;  /* 0x00004000044c7810 */ /* 0x000fe40007fbe0ff */
[----:B------:R-:W-:Y:S02]  /*1c590*/  LOP3.LUT R78, R14, 0x380, RZ, 0xc0, !PT ;  /* 0x000003800e4e7812 */ /* 0x000fe400078ec0ff */
[----:B------:R-:W-:Y:S02]  /*1c5a0*/  IADD3 R10, P2, R4, 0x20, RZ ;  /* 0x00000020040a7810 */ /* 0x000fe40007f5e0ff */
[----:B------:R-:W-:Y:S02]  /*1c5b0*/  LOP3.LUT R84, R76, 0x380, RZ, 0xc0, !PT ;  /* 0x000003804c547812 */ /* 0x000fe400078ec0ff */
[----:B------:R-:W-:-:S02]  /*1c5c0*/  SHF.R.U64 R78, R78, 0x3, RZ ;  /* 0x000000034e4e7819 */ /* 0x000fc400000012ff */
[C---:B------:R-:W-:Y:S01]  /*1c5d0*/  IADD3 R82, P3, R4.reuse, 0x4060, RZ ;  /* 0x0000406004527810 */ /* 0x040fe20007f7e0ff */
[----:B------:R-:W-:Y:S01]  /*1c5e0*/  IMAD.X R11, RZ, RZ, R5, P2 ;  /* 0x000000ffff0b7224 */ /* 0x000fe200010e0605 */
[C---:B------:R-:W-:Y:S02]  /*1c5f0*/  IADD3 R6, P0, R4.reuse, 0x4020, RZ ;  /* 0x0000402004067810 */ /* 0x040fe40007f1e0ff */
[----:B------:R-:W-:Y:S02]  /*1c600*/  IADD3 R80, P4, R4, 0x4040, RZ ;  /* 0x0000404004507810 */ /* 0x000fe40007f9e0ff */
[----:B------:R-:W-:Y:S02]  /*1c610*/  SHF.R.U64 R84, R84, 0x3, RZ ;  /* 0x0000000354547819 */ /* 0x000fe400000012ff */
[C---:B------:R-:W-:Y:S02]  /*1c620*/  LOP3.LUT R9, R4.reuse, 0x380, RZ, 0xc0, !PT ;  /* 0x0000038004097812 */ /* 0x040fe400078ec0ff */
[----:B------:R-:W-:-:S02]  /*1c630*/  IADD3 R7, P2, R4, 0x8000, RZ ;  /* 0x0000800004077810 */ /* 0x000fc40007f5e0ff */
[----:B------:R-:W-:Y:S02]  /*1c640*/  LOP3.LUT R14, R78, R14, RZ, 0x3c, !PT ;  /* 0x0000000e4e0e7212 */ /* 0x000fe400078e3cff */
[----:B------:R-:W-:Y:S02]  /*1c650*/  IADD3 R12, P1, R4, 0x40, RZ ;  /* 0x00000040040c7810 */ /* 0x000fe40007f3e0ff */
[----:B------:R-:W-:Y:S02]  /*1c660*/  LOP3.LUT R78, R82, 0x380, RZ, 0xc0, !PT ;  /* 0x00000380524e7812 */ /* 0x000fe400078ec0ff */
[----:B------:R-:W-:Y:S02]  /*1c670*/  LOP3.LUT R91, R6, 0x380, RZ, 0xc0, !PT ;  /* 0x00000380065b7812 */ /* 0x000fe400078ec0ff */
[----:B------:R-:W-:Y:S02]  /*1c680*/  LOP3.LUT R76, R84, R76, RZ, 0x3c, !PT ;  /* 0x0000004c544c7212 */ /* 0x000fe400078e3cff */
[----:B------:R-:W-:Y:S01]  /*1c690*/  LOP3.LUT R137, R80, 0x380, RZ, 0xc0, !PT ;  /* 0x0000038050897812 */ /* 0x000fe200078ec0ff */
[----:B------:R-:W-:Y:S01]  /*1c6a0*/  IMAD.X R15, RZ, RZ, R5, P6 ;  /* 0x000000ffff0f7224 */ /* 0x000fe200030e0605 */
[----:B------:R-:W-:-:S02]  /*1c6b0*/  SHF.R.U64 R9, R9, 0x3, RZ ;  /* 0x0000000309097819 */ /* 0x000fc400000012ff */
[----:B------:R-:W-:Y:S01]  /*1c6c0*/  LOP3.LUT R84, R7, 0x380, RZ, 0xc0, !PT ;  /* 0x0000038007547812 */ /* 0x000fe200078ec0ff */
[----:B------:R-:W-:Y:S01]  /*1c6d0*/  IMAD.X R13, RZ, RZ, R5, P1 ;  /* 0x000000ffff0d7224 */ /* 0x000fe200008e0605 */
[----:B------:R-:W-:Y:S02]  /*1c6e0*/  SHF.R.U64 R139, R78, 0x3, RZ ;  /* 0x000000034e8b7819 */ /* 0x000fe400000012ff */
[C---:B------:R-:W-:Y:S02]  /*1c6f0*/  IADD3 R8, P6, R4.reuse, 0x8040, RZ ;  /* 0x0000804004087810 */ /* 0x040fe40007fde0ff */
[----:B------:R-:W-:Y:S02]  /*1c700*/  IADD3.X R77, RZ, R5, RZ, P5, !PT ;  /* 0x00000005ff4d7210 */ /* 0x000fe40002ffe4ff */
[----:B------:R-:W-:Y:S02]  /*1c710*/  SHF.R.U64 R91, R91, 0x3, RZ ;  /* 0x000000035b5b7819 */ /* 0x000fe400000012ff */
[----:B------:R-:W-:-:S02]  /*1c720*/  IADD3 R0, P1, R4, 0x8020, RZ ;  /* 0x0000802004007810 */ /* 0x000fc40007f3e0ff */
[----:B------:R-:W-:Y:S02]  /*1c730*/  IADD3 R90, P5, R4, 0x8060, RZ ;  /* 0x00008060045a7810 */ /* 0x000fe40007fbe0ff */
[----:B------:R-:W-:Y:S02]  /*1c740*/  LOP3.LUT R88, R12, 0x380, RZ, 0xc0, !PT ;  /* 0x000003800c587812 */ /* 0x000fe400078ec0ff */
[----:B------:R-:W-:Y:S02]  /*1c750*/  SHF.R.U64 R137, R137, 0x3, RZ ;  /* 0x0000000389897819 */ /* 0x000fe400000012ff */
[----:B------:R-:W-:Y:S02]  /*1c760*/  LOP3.LUT R4, R9, R4, RZ, 0x3c, !PT ;  /* 0x0000000409047212 */ /* 0x000fe400078e3cff */
[----:B------:R-:W-:Y:S02]  /*1c770*/  LOP3.LUT R86, R10, 0x380, RZ, 0xc0, !PT ;  /* 0x000003800a567812 */ /* 0x000fe400078ec0ff */
[----:B------:R-:W-:-:S02]  /*1c780*/  SHF.R.U64 R84, R84, 0x3, RZ ;  /* 0x0000000354547819 */ /* 0x000fc400000012ff */
[----:B------:R-:W-:Y:S02]  /*1c790*/  LOP3.LUT R82, R139, R82, RZ, 0x3c, !PT ;  /* 0x000000528b527212 */ /* 0x000fe400078e3cff */
[----:B------:R-:W-:Y:S02]  /*1c7a0*/  LOP3.LUT R78, R91, R6, RZ, 0x3c, !PT ;  /* 0x000000065b4e7212 */ /* 0x000fe400078e3cff */
[----:B------:R-:W-:Y:S01]  /*1c7b0*/  LOP3.LUT R139, R8, 0x380, RZ, 0xc0, !PT ;  /* 0x00000380088b7812 */ /* 0x000fe200078ec0ff */
[--C-:B------:R-:W-:Y:S01]  /*1c7c0*/  IMAD.X R79, RZ, RZ, R5.reuse, P0 ;  /* 0x000000ffff4f7224 */ /* 0x100fe200000e0605 */
[----:B------:R-:W-:Y:S01]  /*1c7d0*/  SHF.R.U64 R88, R88, 0x3, RZ ;  /* 0x0000000358587819 */ /* 0x000fe200000012ff */
[--C-:B------:R-:W-:Y:S01]  /*1c7e0*/  IMAD.X R81, RZ, RZ, R5.reuse, P4 ;  /* 0x000000ffff517224 */ /* 0x100fe200020e0605 */
[----:B------:R-:W-:Y:S01]  /*1c7f0*/  LOP3.LUT R80, R137, R80, RZ, 0x3c, !PT ;  /* 0x0000005089507212 */ /* 0x000fe200078e3cff */
[--C-:B------:R-:W-:Y:S01]  /*1c800*/  IMAD.X R83, RZ, RZ, R5.reuse, P3 ;  /* 0x000000ffff537224 */ /* 0x100fe200018e0605 */
[----:B------:R-:W-:Y:S01]  /*1c810*/  LOP3.LUT R91, R0, 0x380, RZ, 0xc0, !PT ;  /* 0x00000380005b7812 */ /* 0x000fe200078ec0ff */
[--C-:B------:R-:W-:Y:S01]  /*1c820*/  IMAD.X R85, RZ, RZ, R5.reuse, P2 ;  /* 0x000000ffff557224 */ /* 0x100fe200010e0605 */
[----:B------:R-:W-:Y:S01]  /*1c830*/  LOP3.LUT R141, R90, 0x380, RZ, 0xc0, !PT ;  /* 0x000003805a8d7812 */ /* 0x000fe200078ec0ff */
[--C-:B------:R-:W-:Y:S01]  /*1c840*/  IMAD.X R89, RZ, RZ, R5.reuse, P6 ;  /* 0x000000ffff597224 */ /* 0x100fe200030e0605 */
[----:B------:R-:W-:Y:S01]  /*1c850*/  IADD3.X R87, RZ, R5, RZ, P1, !PT ;  /* 0x00000005ff577210 */ /* 0x000fe20000ffe4ff */
[----:B------:R-:W-:Y:S01]  /*1c860*/  IMAD.X R9, RZ, RZ, R5, P5 ;  /* 0x000000ffff097224 */ /* 0x000fe200028e0605 */
[----:B------:R-:W-:-:S02]  /*1c870*/  SHF.R.U64 R86, R86, 0x3, RZ ;  /* 0x0000000356567819 */ /* 0x000fc400000012ff */
[----:B------:R-:W-:Y:S02]  /*1c880*/  LOP3.LUT R84, R84, R7, RZ, 0x3c, !PT ;  /* 0x0000000754547212 */ /* 0x000fe400078e3cff */
[----:B------:R-:W-:Y:S02]  /*1c890*/  MOV R137, R4 ;  /* 0x0000000400897202 */ /* 0x000fe40000000f00 */
[----:B------:R-:W-:Y:S02]  /*1c8a0*/  F2FP.F16.F32.PACK_AB R4, R25, R24 ;  /* 0x000000181904723e */ /* 0x000fe400000000ff */
[----:B------:R-:W-:Y:S02]  /*1c8b0*/  F2FP.F16.F32.PACK_AB R5, R27, R26 ;  /* 0x0000001a1b05723e */ /* 0x000fe400000000ff */
[----:B------:R-:W-:Y:S02]  /*1c8c0*/  F2FP.F16.F32.PACK_AB R6, R29, R28 ;  /* 0x0000001c1d06723e */ /* 0x000fe400000000ff */
[----:B------:R-:W-:-:S02]  /*1c8d0*/  F2FP.F16.F32.PACK_AB R7, R31, R30 ;  /* 0x0000001e1f07723e */ /* 0x000fc400000000ff */
[----:B------:R-:W-:Y:S02]  /*1c8e0*/  SHF.R.U64 R139, R139, 0x3, RZ ;  /* 0x000000038b8b7819 */ /* 0x000fe400000012ff */
[----:B------:R-:W-:Y:S02]  /*1c8f0*/  LOP3.LUT R12, R88, R12, RZ, 0x3c, !PT ;  /* 0x0000000c580c7212 */ /* 0x000fe400078e3cff */
[----:B------:R-:W-:Y:S02]  /*1c900*/  SHF.R.U64 R91, R91, 0x3, RZ ;  /* 0x000000035b5b7819 */ /* 0x000fe400000012ff */
[----:B------:R-:W-:Y:S02]  /*1c910*/  SHF.R.U64 R141, R141, 0x3, RZ ;  /* 0x000000038d8d7819 */ /* 0x000fe400000012ff */
[----:B------:R-:W-:Y:S01]  /*1c920*/  LOP3.LUT R10, R86, R10, RZ, 0x3c, !PT ;  /* 0x0000000a560a7212 */ /* 0x000fe200078e3cff */
[----:B------:R2:W-:Y:S01]  /*1c930*/  STSM.16.M88.4 [R137], R4 ;  /* 0x0000000489007844 */ /* 0x0005e20000000200 */
[----:B------:R-:W-:-:S02]  /*1c940*/  LOP3.LUT R88, R139, R8, RZ, 0x3c, !PT ;  /* 0x000000088b587212 */ /* 0x000fc400078e3cff */
[----:B------:R-:W-:Y:S02]  /*1c950*/  LOP3.LUT R86, R91, R0, RZ, 0x3c, !PT ;  /* 0x000000005b567212 */ /* 0x000fe400078e3cff */
[----:B------:R-:W-:Y:S02]  /*1c960*/  LOP3.LUT R8, R141, R90, RZ, 0x3c, !PT ;  /* 0x0000005a8d087212 */ /* 0x000fe400078e3cff */
[----:B------:R-:W-:Y:S02]  /*1c970*/  MOV R10, R10 ;  /* 0x0000000a000a7202 */ /* 0x000fe40000000f00 */
[----:B------:R-:W-:Y:S02]  /*1c980*/  MOV R90, R76 ;  /* 0x0000004c005a7202 */ /* 0x000fe40000000f00 */
[----:B------:R-:W-:Y:S02]  /*1c990*/  MOV R91, R78 ;  /* 0x0000004e005b7202 */ /* 0x000fe40000000f00 */
[----:B------:R-:W-:-:S02]  /*1c9a0*/  MOV R138, R80 ;  /* 0x00000050008a7202 */ /* 0x000fc40000000f00 */
[----:B--2---:R-:W-:Y:S02]  /*1c9b0*/  MOV R4, R12 ;  /* 0x0000000c00047202 */ /* 0x004fe40000000f00 */
[----:B------:R-:W-:Y:S02]  /*1c9c0*/  MOV R5, R14 ;  /* 0x0000000e00057202 */ /* 0x000fe40000000f00 */
[----:B------:R-:W-:Y:S02]  /*1c9d0*/  F2FP.F16.F32.PACK_AB R12, R33, R32 ;  /* 0x00000020210c723e */ /* 0x000fe400000000ff */
[----:B------:R-:W-:Y:S02]  /*1c9e0*/  F2FP.F16.F32.PACK_AB R13, R35, R34 ;  /* 0x00000022230d723e */ /* 0x000fe400000000ff */
[----:B------:R-:W-:Y:S02]  /*1c9f0*/  F2FP.F16.F32.PACK_AB R14, R37, R36 ;  /* 0x00000024250e723e */ /* 0x000fe400000000ff */
[----:B------:R-:W-:-:S02]  /*1ca00*/  F2FP.F16.F32.PACK_AB R15, R39, R38 ;  /* 0x00000026270f723e */ /* 0x000fc400000000ff */
[----:B------:R-:W-:Y:S02]  /*1ca10*/  MOV R139, R82 ;  /* 0x00000052008b7202 */ /* 0x000fe40000000f00 */
[----:B------:R-:W-:Y:S02]  /*1ca20*/  F2FP.F16.F32.PACK_AB R76, R41, R40 ;  /* 0x00000028294c723e */ /* 0x000fe400000000ff */
[----:B------:R-:W-:Y:S02]  /*1ca30*/  F2FP.F16.F32.PACK_AB R77, R43, R42 ;  /* 0x0000002a2b4d723e */ /* 0x000fe400000000ff */
[----:B------:R-:W-:Y:S02]  /*1ca40*/  F2FP.F16.F32.PACK_AB R78, R45, R44 ;  /* 0x0000002c2d4e723e */ /* 0x000fe400000000ff */
[----:B------:R-:W-:Y:S02]  /*1ca50*/  F2FP.F16.F32.PACK_AB R79, R47, R46 ;  /* 0x0000002e2f4f723e */ /* 0x000fe400000000ff */
[----:B------:R-:W-:-:S02]  /*1ca60*/  F2FP.F16.F32.PACK_AB R80, R49, R48 ;  /* 0x000000303150723e */ /* 0x000fc400000000ff */
[----:B------:R-:W-:Y:S02]  /*1ca70*/  F2FP.F16.F32.PACK_AB R81, R51, R50 ;  /* 0x000000323351723e */ /* 0x000fe400000000ff */
[----:B------:R-:W-:Y:S02]  /*1ca80*/  F2FP.F16.F32.PACK_AB R82, R53, R52 ;  /* 0x000000343552723e */ /* 0x000fe400000000ff */
[----:B------:R-:W-:Y:S01]  /*1ca90*/  F2FP.F16.F32.PACK_AB R83, R55, R54 ;  /* 0x000000363753723e */ /* 0x000fe200000000ff */
[----:B------:R2:W-:Y:S01]  /*1caa0*/  STSM.16.M88.4 [R10], R12 ;  /* 0x0000000c0a007844 */ /* 0x0005e20000000200 */
[----:B------:R-:W-:-:S03]  /*1cab0*/  MOV R137, R8 ;  /* 0x0000000800897202 */ /* 0x000fc60000000f00 */
[----:B------:R3:W-:Y:S01]  /*1cac0*/  STSM.16.M88.4 [R4], R76 ;  /* 0x0000004c04007844 */ /* 0x0007e20000000200 */
[----:B------:R-:W-:Y:S02]  /*1cad0*/  F2FP.F16.F32.PACK_AB R6, R61, R60 ;  /* 0x0000003c3d06723e */ /* 0x000fe400000000ff */
[----:B------:R-:W-:Y:S01]  /*1cae0*/  F2FP.F16.F32.PACK_AB R7, R63, R62 ;  /* 0x0000003e3f07723e */ /* 0x000fe200000000ff */
[----:B------:R0:W-:Y:S01]  /*1caf0*/  STSM.16.M88.4 [R5], R80 ;  /* 0x0000005005007844 */ /* 0x0001e20000000200 */
[----:B------:R-:W-:Y:S02]  /*1cb00*/  F2FP.F16.F32.PACK_AB R8, R65, R64 ;  /* 0x000000404108723e */ /* 0x000fe400000000ff */
[----:B------:R-:W-:Y:S02]  /*1cb10*/  F2FP.F16.F32.PACK_AB R9, R67, R66 ;  /* 0x000000424309723e */ /* 0x000fe400000000ff */
[----:B------:R-:W-:Y:S02]  /*1cb20*/  F2FP.F16.F32.PACK_AB R11, R71, R70 ;  /* 0x00000046470b723e */ /* 0x000fe400000000ff */
[----:B--2---:R-:W-:-:S02]  /*1cb30*/  F2FP.F16.F32.PACK_AB R10, R69, R68 ;  /* 0x00000044450a723e */ /* 0x004fc400000000ff */
[----:B------:R-:W-:Y:S02]  /*1cb40*/  F2FP.F16.F32.PACK_AB R12, R73, R72 ;  /* 0x00000048490c723e */ /* 0x000fe400000000ff */
[----:B---3--:R-:W-:Y:S02]  /*1cb50*/  F2FP.F16.F32.PACK_AB R4, R57, R56 ;  /* 0x000000383904723e */ /* 0x008fe400000000ff */
[----:B------:R-:W-:Y:S02]  /*1cb60*/  F2FP.F16.F32.PACK_AB R13, R75, R74 ;  /* 0x0000004a4b0d723e */ /* 0x000fe400000000ff */
[----:B0-----:R-:W-:Y:S02]  /*1cb70*/  F2FP.F16.F32.PACK_AB R5, R59, R58 ;  /* 0x0000003a3b05723e */ /* 0x001fe400000000ff */
[----:B------:R-:W-:Y:S02]  /*1cb80*/  F2FP.F16.F32.PACK_AB R14, R21, R20 ;  /* 0x00000014150e723e */ /* 0x000fe400000000ff */
[----:B------:R-:W-:-:S02]  /*1cb90*/  F2FP.F16.F32.PACK_AB R15, R127, R126 ;  /* 0x0000007e7f0f723e */ /* 0x000fc400000000ff */
        /* <DEDUP_REMOVED lines=8> */
[----:B------:R-:W-:Y:S02]  /*1cc20*/  F2FP.F16.F32.PACK_AB R82, R93, R92 ;  /* 0x0000005c5d52723e */ /* 0x000fe400000000ff */
[----:B------:R-:W-:Y:S01]  /*1cc30*/  F2FP.F16.F32.PACK_AB R83, R95, R94 ;  /* 0x0000005e5f53723e */ /* 0x000fe200000000ff */
[----:B------:R-:W-:Y:S01]  /*1cc40*/  STSM.16.M88.4 [R91], R8 ;  /* 0x000000085b007844 */ /* 0x000fe20000000200 */
[----:B------:R-:W-:-:S03]  /*1cc50*/  MOV R0, R86 ;  /* 0x0000005600007202 */ /* 0x000fc60000000f00 */
[----:B------:R2:W-:Y:S01]  /*1cc60*/  STSM.16.M88.4 [R138], R12 ;  /* 0x0000000c8a007844 */ /* 0x0005e20000000200 */
[----:B------:R-:W-:-:S03]  /*1cc70*/  MOV R136, R88 ;  /* 0x0000005800887202 */ /* 0x000fc60000000f00 */
[----:B------:R-:W-:Y:S01]  /*1cc80*/  STSM.16.M88.4 [R139], R76 ;  /* 0x0000004c8b007844 */ /* 0x000fe20000000200 */
[----:B------:R-:W-:Y:S02]  /*1cc90*/  F2FP.F16.F32.PACK_AB R85, R99, R98 ;  /* 0x000000626355723e */ /* 0x000fe400000000ff */
[----:B------:R-:W-:Y:S01]  /*1cca0*/  F2FP.F16.F32.PACK_AB R86, R101, R100 ;  /* 0x000000646556723e */ /* 0x000fe200000000ff */
[----:B------:R3:W-:Y:S01]  /*1ccb0*/  STSM.16.M88.4 [R84], R80 ;  /* 0x0000005054007844 */ /* 0x0007e20000000200 */
[----:B------:R-:W-:Y:S02]  /*1ccc0*/  F2FP.F16.F32.PACK_AB R87, R103, R102 ;  /* 0x000000666757723e */ /* 0x000fe400000000ff */
[----:B------:R-:W-:Y:S02]  /*1ccd0*/  F2FP.F16.F32.PACK_AB R88, R105, R104 ;  /* 0x000000686958723e */ /* 0x000fe400000000ff */
[----:B------:R-:W-:Y:S02]  /*1cce0*/  F2FP.F16.F32.PACK_AB R89, R107, R106 ;  /* 0x0000006a6b59723e */ /* 0x000fe400000000ff */
[----:B0-----:R-:W-:Y:S01]  /*1ccf0*/  F2FP.F16.F32.PACK_AB R90, R109, R108 ;  /* 0x0000006c6d5a723e */ /* 0x001fe200000000ff */
[----:B--2---:R-:W0:Y:S01]  /*1cd00*/  LDC.64 R14, c[0x0][0xba8] ;  /* 0x0002ea00ff0e7b82 */ /* 0x004e220000000a00 */
[----:B------:R-:W-:-:S02]  /*1cd10*/  F2FP.F16.F32.PACK_AB R91, R111, R110 ;  /* 0x0000006e6f5b723e */ /* 0x000fc400000000ff */
[----:B------:R-:W-:Y:S02]  /*1cd20*/  F2FP.F16.F32.PACK_AB R4, R113, R112 ;  /* 0x000000707104723e */ /* 0x000fe400000000ff */
[----:B------:R-:W-:Y:S02]  /*1cd30*/  F2FP.F16.F32.PACK_AB R5, R115, R114 ;  /* 0x000000727305723e */ /* 0x000fe400000000ff */
[----:B---3--:R-:W-:Y:S01]  /*1cd40*/  F2FP.F16.F32.PACK_AB R84, R97, R96 ;  /* 0x000000606154723e */ /* 0x008fe200000000ff */
[----:B------:R-:W2:Y:S01]  /*1cd50*/  LDC R78, c[0x0][0xbe8] ;  /* 0x0002fa00ff4e7b82 */ /* 0x000ea20000000800 */
[----:B------:R-:W-:Y:S02]  /*1cd60*/  F2FP.F16.F32.PACK_AB R6, R117, R116 ;  /* 0x000000747506723e */ /* 0x000fe400000000ff */
[----:B------:R-:W-:Y:S01]  /*1cd70*/  F2FP.F16.F32.PACK_AB R7, R119, R118 ;  /* 0x000000767707723e */ /* 0x000fe200000000ff */
[----:B------:R3:W-:Y:S04]  /*1cd80*/  STSM.16.M88.4 [R0], R84 ;  /* 0x0000005400007844 */ /* 0x0007e80000000200 */
[----:B------:R-:W-:Y:S04]  /*1cd90*/  STSM.16.M88.4 [R136], R88 ;  /* 0x0000005888007844 */ /* 0x000fe80000000200 */
[----:B------:R1:W-:Y:S01]  /*1cda0*/  STSM.16.M88.4 [R137], R4 ;  /* 0x0000000489007844 */ /* 0x0003e20000000200 */
[----:B------:R-:W-:Y:S01]  /*1cdb0*/  BAR.SYNC.DEFER_BLOCKING 0x1, 0x100 ;  /* 0x0044000000007b1d */ /* 0x000fe20000010000 */
[----:B------:R-:W-:-:S04]  /*1cdc0*/  ISETP.NE.U32.AND P0, PT, RZ, UR6, PT ;  /* 0x00000006ff007c0c */ /* 0x000fc8000bf05070 */
[----:B------:R-:W-:Y:S02]  /*1cdd0*/  ISETP.NE.AND.EX P0, PT, RZ, UR7, PT, P0 ;  /* 0x00000007ff007c0c */ /* 0x000fe4000bf05300 */
[----:B------:R-:W-:Y:S01]  /*1cde0*/  IADD3 R8, P1, R224, UR6, RZ ;  /* 0x00000006e0087c10 */ /* 0x000fe2000ff3e0ff */
[----:B---3--:R-:W-:-:S03]  /*1cdf0*/  IMAD.MOV.U32 R0, RZ, RZ, RZ ;  /* 0x000000ffff007224 */ /* 0x008fc600078e00ff */
[----:B------:R-:W-:-:S07]  /*1ce00*/  IADD3.X R9, R225, UR7, RZ, P1, !PT ;  /* 0x00000007e1097c10 */ /* 0x000fce0008ffe4ff */
[----:B------:R-:W3:Y:S01]  /*1ce10*/  @P0 LDG.E R0, desc[UR60][R8.64] ;  /* 0x0000003c08000981 */ /* 0x000ee2000c1e1900 */
[----:B------:R-:W-:-:S04]  /*1ce20*/  ISETP.NE.U32.AND P1, PT, RZ, UR4, PT ;  /* 0x00000004ff007c0c */ /* 0x000fc8000bf25070 */
[----:B------:R-:W-:-:S13]  /*1ce30*/  ISETP.NE.AND.EX P1, PT, RZ, UR5, PT, P1 ;  /* 0x00000005ff007c0c */ /* 0x000fda000bf25310 */
[----:B------:R-:W-:Y:S01]  /*1ce40*/  @P1 IADD3 R224, P2, R224, UR4, RZ ;  /* 0x00000004e0e01c10 */ /* 0x000fe2000ff5e0ff */
[----:B------:R-:W-:Y:S02]  /*1ce50*/  ULDC UR4, c[0x0][0xa88] ;  /* 0x0002a20000047ab9 */ /* 0x000fe40000000800 */
[----:B------:R-:W-:Y:S01]  /*1ce60*/  IMAD.U32 R77, RZ, RZ, UR4 ;  /* 0x00000004ff4d7e24 */ /* 0x000fe2000f8e00ff */
[----:B------:R-:W-:Y:S01]  /*1ce70*/  @P1 IADD3.X R225, R225, UR5, RZ, P2, !PT ;  /* 0x00000005e1e11c10 */ /* 0x000fe200097fe4ff */
[----:B------:R-:W-:-:S04]  /*1ce80*/  ULDC UR4, c[0x0][0xad4] ;  /* 0x0002b50000047ab9 */ /* 0x000fc80000000800 */
[----:B------:R0:W5:Y:S01]  /*1ce90*/  @P1 LDG.E R77, desc[UR60][R224.64] ;  /* 0x0000003ce04d1981 */ /* 0x000162000c1e1900 */
[----:B------:R-:W-:-:S04]  /*1cea0*/  ISETP.NE.AND P2, PT, R222, RZ, PT ;  /* 0x000000ffde00720c */ /* 0x000fc80003f45270 */
[----:B------:R-:W-:Y:S02]  /*1ceb0*/  SEL R222, R222, UR4, P2 ;  /* 0x00000004dede7c07 */ /* 0x000fe40009000000 */
[----:B------:R-:W-:Y:S02]  /*1cec0*/  MOV R76, 0x9b8 ;  /* 0x000009b8004c7802 */ /* 0x000fe40000000f00 */
[----:B------:R-:W-:-:S04]  /*1ced0*/  ISETP.GT.AND P3, PT, R222, 0x1, PT ;  /* 0x00000001de00780c */ /* 0x000fc80003f64270 */
[----:B------:R-:W-:-:S04]  /*1cee0*/  SEL R76, R76, 0x978, P3 ;  /* 0x000009784c4c7807 */ /* 0x000fc80001800000 */
[----:B-1----:R-:W1:Y:S08]  /*1cef0*/  LDC.64 R6, c[0x0][R76+0x220] ;  /* 0x000088004c067b82 */ /* 0x002e700000000a00 */
[----:B------:R-:W0:Y:S01]  /*1cf00*/  LDC.64 R10, c[0x0][R76+0x218] ;  /* 0x000086004c0a7b82 */ /* 0x000e220000000a00 */
[----:B--2---:R-:W-:-:S07]  /*1cf10*/  ISETP.NE.AND P4, PT, R78, 0x1, PT ;  /* 0x000000014e00780c */ /* 0x004fce0003f85270 */
[----:B------:R-:W2:Y:S01]  /*1cf20*/  LDC.64 R12, c[0x0][R76+0x228] ;  /* 0x00008a004c0c7b82 */ /* 0x000ea20000000a00 */
[----:B------:R-:W-:-:S07]  /*1cf30*/  ISETP.NE.U32.AND P2, PT, RZ, UR6, PT ;  /* 0x00000006ff007c0c */ /* 0x000fce000bf45070 */
[----:B------:R3:W3:Y:S01]  /*1cf40*/  LDC.64 R4, c[0x0][R76+0x210] ;  /* 0x000084004c047b82 */ /* 0x0006e20000000a00 */
[----:B------:R-:W-:-:S07]  /*1cf50*/  ISETP.NE.AND.EX P2, PT, RZ, UR7, PT, P2 ;  /* 0x00000007ff007c0c */ /* 0x000fce000bf45320 */
[----:B------:R-:W3:Y:S01]  /*1cf60*/  @P4 LDC R80, c[0x0][0xbec] ;  /* 0x0002fb00ff504b82 */ /* 0x000ee20000000800 */
[----:B------:R-:W-:-:S07]  /*1cf70*/  SEL R223, R223, RZ, !P2 ;  /* 0x000000ffdfdf7207 */ /* 0x000fce0005000000 */
[----:B------:R-:W3:Y:S01]  /*1cf80*/  @P4 LDC R87, c[0x0][0xbf0] ;  /* 0x0002fc00ff574b82 */ /* 0x000ee20000000800 */
[----:B----4-:R-:W-:Y:S01]  /*1cf90*/  SEL R79, R142, RZ, !P2 ;  /* 0x000000ff8e4f7207 */ /* 0x010fe20005000000 */
[----:B-1----:R-:W-:-:S06]  /*1cfa0*/  IMAD R7, R7, R223, RZ ;  /* 0x000000df07077224 */ /* 0x002fcc00078e02ff */
[----:B0-----:R-:W0:Y:S01]  /*1cfb0*/  @!P3 LDC R14, c[0x0][0xb50] ;  /* 0x0002d400ff0ebb82 */ /* 0x001e220000000800 */
[C---:B------:R-:W-:Y:S02]  /*1cfc0*/  IMAD R85, R6.reuse, R79, R7 ;  /* 0x0000004f06557224 */ /* 0x040fe400078e0207 */
[----:B------:R-:W-:-:S05]  /*1cfd0*/  IMAD.WIDE.U32 R6, R6, R223, RZ ;  /* 0x000000df06067225 */ /* 0x000fca00078e00ff */
[----:B------:R-:W1:Y:S01]  /*1cfe0*/  @!P3 LDC R15, c[0x0][0xb54] ;  /* 0x0002d500ff0fbb82 */ /* 0x000e620000000800 */
[-C--:B------:R-:W-:Y:S02]  /*1cff0*/  IMAD R83, R11, R220.reuse, RZ ;  /* 0x000000dc0b537224 */ /* 0x080fe400078e02ff */
[----:B------:R-:W-:-:S04]  /*1d000*/  IMAD.WIDE.U32 R10, R10, R220, RZ ;  /* 0x000000dc0a0a7225 */ /* 0x000fc800078e00ff */
[----:B------:R-:W-:Y:S01]  /*1d010*/  IMAD R79, R229, 0x80, R140 ;  /* 0x00000080e54f7824 */ /* 0x000fe200078e028c */
[----:B------:R-:W-:Y:S01]  /*1d020*/  SEL R81, R230, RZ, P3 ;  /* 0x000000ffe6517207 */ /* 0x000fe20001800000 */
[----:B------:R-:W-:Y:S02]  /*1d030*/  IMAD.IADD R85, R7, 0x1, R85 ;  /* 0x0000000107557824 */ /* 0x000fe400078e0255 */
[----:B------:R-:W-:Y:S02]  /*1d040*/  IMAD.MOV.U32 R7, RZ, RZ, R79 ;  /* 0x000000ffff077224 */ /* 0x000fe400078e004f */
[----:B------:R-:W-:Y:S02]  /*1d050*/  IMAD.IADD R11, R11, 0x1, R83 ;  /* 0x000000010b0b7824 */ /* 0x000fe400078e0253 */
[-C--:B--2---:R-:W-:Y:S02]  /*1d060*/  IMAD R83, R13, R81.reuse, RZ ;  /* 0x000000510d537224 */ /* 0x084fe400078e02ff */
[----:B------:R-:W-:-:S04]  /*1d070*/  IMAD.WIDE.U32 R12, R12, R81, RZ ;  /* 0x000000510c0c7225 */ /* 0x000fc800078e00ff */
[----:B------:R-:W-:Y:S01]  /*1d080*/  IMAD.IADD R83, R13, 0x1, R83 ;  /* 0x000000010d537824 */ /* 0x000fe200078e0253 */
[--C-:B---3--:R-:W-:Y:S01]  /*1d090*/  IADD3 R10, P2, P5, R6, R10, R0.reuse ;  /* 0x0000000a060a7210 */ /* 0x108fe20007d5e000 */
[----:B------:R-:W-:Y:S01]  /*1d0a0*/  @P4 IMAD.HI.U32 R6, R79, R80, RZ ;  /* 0x000000504f064227 */ /* 0x000fe200078e00ff */
[----:B------:R-:W-:-:S04]  /*1d0b0*/  SHF.R.S32.HI R76, RZ, 0x1f, R0 ;  /* 0x0000001fff4c7819 */ /* 0x000fc80000011400 */
[----:B------:R-:W-:-:S04]  /*1d0c0*/  @P4 SHF.R.U32.HI R7, RZ, R87, R6 ;  /* 0x00000057ff074219 */ /* 0x000fc80000011606 */
[----:B------:R-:W-:Y:S02]  /*1d0d0*/  IADD3 R80, -R7, RZ, RZ ;  /* 0x000000ff07507210 */ /* 0x000fe40007ffe1ff */
[----:B------:R-:W-:Y:S02]  /*1d0e0*/  IADD3.X R11, R85, R11, R76, P2, P5 ;  /* 0x0000000b550b7210 */ /* 0x000fe400017ea44c */
[----:B------:R-:W-:Y:S02]  /*1d0f0*/  IADD3 R12, P2, P5, R7, R10, R12 ;  /* 0x0000000a070c7210 */ /* 0x000fe40007d5e00c */
[----:B------:R-:W-:Y:S01]  /*1d100*/  SHF.R.S32.HI R6, RZ, 0x1f, R7 ;  /* 0x0000001fff067819 */ /* 0x000fe20000011407 */
[----:B------:R-:W-:-:S03]  /*1d110*/  IMAD R7, R78, R80, R79 ;  /* 0x000000504e077224 */ /* 0x000fc600078e024f */
[----:B------:R-:W-:Y:S01]  /*1d120*/  IADD3.X R13, R6, R11, R83, P2, P5 ;  /* 0x0000000b060d7210 */ /* 0x000fe200017ea453 */
[-C--:B------:R-:W-:Y:S01]  /*1d130*/  IMAD R5, R5, R7.reuse, RZ ;  /* 0x0000000705057224 */ /* 0x080fe200078e02ff */
[----:B------:R-:W-:Y:S01]  /*1d140*/  SHF.R.S32.HI R11, RZ, 0x1f, R7 ;  /* 0x0000001fff0b7819 */ /* 0x000fe20000011407 */
[----:B------:R-:W-:-:S04]  /*1d150*/  IMAD.WIDE.U32 R12, R4, R7, R12 ;  /* 0x00000007040c7225 */ /* 0x000fc800078e000c */
[----:B------:R-:W-:Y:S01]  /*1d160*/  IMAD R5, R4, R11, R5 ;  /* 0x0000000b04057224 */ /* 0x000fe200078e0205 */
[----:B0-----:R-:W-:-:S03]  /*1d170*/  LEA R14, P2, R12, R14, 0x2 ;  /* 0x0000000e0c0e7211 */ /* 0x001fc600078410ff */
[----:B------:R-:W-:-:S05]  /*1d180*/  IMAD.IADD R4, R13, 0x1, R5 ;  /* 0x000000010d047824 */ /* 0x000fca00078e0205 */
[----:B-1----:R-:W-:Y:S01]  /*1d190*/  LEA.HI.X R15, R12, R15, R4, 0x2, P2 ;  /* 0x0000000f0c0f7211 */ /* 0x002fe200010f1404 */
[----:B------:R-:W-:Y:S06]  /*1d1a0*/  @P1 BRA `(.L_x_3834) ;  /* 0x0000000000101947 */ /* 0x000fec0003800000 */
[----:B------:R-:W-:Y:S05]  /*1d1b0*/  @!P0 BRA `(.L_x_3834) ;  /* 0x00000000000c8947 */ /* 0x000fea0003800000 */
[----:B------:R-:W2:Y:S04]  /*1d1c0*/  LDG.E R4, desc[UR60][R8.64] ;  /* 0x0000003c08047981 */ /* 0x000ea8000c1e1900 */
[----:B-----5:R-:W2:Y:S02]  /*1d1d0*/  LDG.E R77, desc[UR60][R8.64+0x4] ;  /* 0x0000043c084d7981 */ /* 0x020ea4000c1e1900 */
[----:B--2---:R-:W-:-:S07]  /*1d1e0*/  IMAD.IADD R77, R77, 0x1, -R4 ;  /* 0x000000014d4d7824 */ /* 0x004fce00078e0a04 */
.L_x_3834:
[----:B------:R-:W2:Y:S04]  /*1d1f0*/  LDL R8, [R1+0x70] ;  /* 0x0000700001087983 */ /* 0x000ea80000100800 */
[----:B------:R-:W3:Y:S01]  /*1d200*/  LDL R9, [R1+0x6c] ;  /* 0x00006c0001097983 */ /* 0x000ee20000100800 */
[----:B-----5:R-:W-:-:S03]  /*1d210*/  IMAD R77, R77, R78, RZ ;  /* 0x0000004e4d4d7224 */ /* 0x020fc600078e02ff */
[----:B------:R-:W-:Y:S04]  /*1d220*/  SHFL.IDX PT, R4, R14, RZ, 0x1c1f ;  /* 0x001c1fff0e047589 */ /* 0x000fe800000e0000 */
[----:B------:R-:W0:Y:S04]  /*1d230*/  SHFL.IDX PT, R5, R15, RZ, 0x1c1f ;  /* 0x001c1fff0f057589 */ /* 0x000e2800000e0000 */
[----:B------:R-:W-:Y:S04]  /*1d240*/  SHFL.IDX PT, R6, R14, 0x1, 0x1c1f ;  /* 0x003c1f000e067f89 */ /* 0x000fe800000e0000 */
[----:B------:R-:W1:Y:S01]  /*1d250*/  SHFL.IDX PT, R7, R15, 0x1, 0x1c1f ;  /* 0x003c1f000f077f89 */ /* 0x000e6200000e0000 */
[----:B--2---:R-:W-:Y:S01]  /*1d260*/  IMAD R8, R229, 0x80, R8 ;  /* 0x00000080e5087824 */ /* 0x004fe200078e0208 */
[----:B---3--:R-:W-:-:S04]  /*1d270*/  LOP3.LUT P0, RZ, R9, 0x3, RZ, 0xc0, !PT ;  /* 0x0000000309ff7812 */ /* 0x008fc8000780c0ff */
[C---:B------:R-:W-:Y:S02]  /*1d280*/  IADD3 R10, R8.reuse, 0x8, RZ ;  /* 0x00000008080a7810 */ /* 0x040fe40007ffe0ff */
[-C--:B------:R-:W-:Y:S02]  /*1d290*/  ISETP.GE.OR P1, PT, R8, R77.reuse, P0 ;  /* 0x0000004d0800720c */ /* 0x080fe40000726670 */
[----:B------:R-:W-:-:S11]  /*1d2a0*/  ISETP.GE.OR P0, PT, R10, R77, P0 ;  /* 0x0000004d0a00720c */ /* 0x000fd60000706670 */
[----:B0-----:R0:W-:Y:S04]  /*1d2b0*/  @!P1 ST.E desc[UR60][R4.64], R3 ;  /* 0x0000000304009985 */ /* 0x0011e8000c10193c */
[----:B-1----:R0:W-:Y:S01]  /*1d2c0*/  @!P0 ST.E desc[UR60][R6.64], R2 ;  /* 0x0000000206008985 */ /* 0x0021e2000c10193c */
[----:B------:R-:W-:Y:S05]  /*1d2d0*/  @P3 BRA `(.L_x_3835) ;  /* 0x0000000c00503947 */ /* 0x000fea0003800000 */
[----:B0-----:R-:W0:Y:S01]  /*1d2e0*/  S2R R2, SR_TID.X ;  /* 0x0000000000027919 */ /* 0x001e220000002100 */
[----:B------:R-:W1:Y:S01]  /*1d2f0*/  @P4 LDC R63, c[0x0][0xbec] ;  /* 0x0002fb00ff3f4b82 */ /* 0x000e620000000800 */
[----:B------:R-:W-:Y:S02]  /*1d300*/  ULDC.64 UR4, c[0x0][0xaa0] ;  /* 0x0002a80000047ab9 */ /* 0x000fe40000000a00 */
[----:B------:R-:W-:-:S05]  /*1d310*/  IMAD R21, R76, UR4, RZ ;  /* 0x000000044c157c24 */ /* 0x000fca000f8e02ff */
[----:B------:R-:W2:Y:S01]  /*1d320*/  @P4 LDC R65, c[0x0][0xbf0] ;  /* 0x0002fc00ff414b82 */ /* 0x000ea20000000800 */
[----:B0-----:R-:W-:-:S05]  /*1d330*/  VIADD R2, R2, 0xffffff80 ;  /* 0xffffff8002027836 */ /* 0x001fca0000000000 */
[----:B------:R-:W-:-:S04]  /*1d340*/  SHF.R.S32.HI R3, RZ, 0x1f, R2 ;  /* 0x0000001fff037819 */ /* 0x000fc80000011402 */
[----:B------:R-:W-:-:S04]  /*1d350*/  LEA.HI R3, R3, R2, RZ, 0x3 ;  /* 0x0000000203037211 */ /* 0x000fc800078f18ff */
[----:B------:R-:W-:Y:S02]  /*1d360*/  LOP3.LUT R5, R3, 0xfffffff8, RZ, 0xc0, !PT ;  /* 0xfffffff803057812 */ /* 0x000fe400078ec0ff */
[----:B------:R-:W-:-:S03]  /*1d370*/  SHF.R.S32.HI R3, RZ, 0x3, R3 ;  /* 0x00000003ff037819 */ /* 0x000fc60000011403 */
[----:B------:R-:W-:-:S04]  /*1d380*/  IMAD.IADD R60, R2, 0x1, -R5 ;  /* 0x00000001023c7824 */ /* 0x000fc800078e0a05 */
[----:B------:R-:W-:-:S04]  /*1d390*/  IMAD.SHL.U32 R2, R60, 0x8, RZ ;  /* 0x000000083c027824 */ /* 0x000fc800078e00ff */
[----:B------:R-:W-:Y:S02]  /*1d3a0*/  IMAD R5, R3, 0x40, R2 ;  /* 0x0000004003057824 */ /* 0x000fe400078e0202 */
[----:B------:R-:W-:Y:S02]  /*1d3b0*/  IMAD R61, R0, UR5, R21 ;  /* 0x00000005003d7c24 */ /* 0x000fe4000f8e0215 */
[----:B------:R-:W-:-:S04]  /*1d3c0*/  IMAD.WIDE R134, R5, 0x2, R134 ;  /* 0x0000000205867825 */ /* 0x000fc800078e0286 */
[----:B------:R-:W-:Y:S01]  /*1d3d0*/  IMAD.WIDE.U32 R20, R0, UR4, RZ ;  /* 0x0000000400147c25 */ /* 0x000fe2000f8e00ff */
[C---:B------:R-:W-:Y:S01]  /*1d3e0*/  IADD3 R9, P3, R134.reuse, 0x1000, RZ ;  /* 0x0000100086097810 */ /* 0x040fe20007f7e0ff */
[----:B------:R-:W-:Y:S01]  /*1d3f0*/  ULDC.64 UR4, c[0x0][0xae8] ;  /* 0x0002ba0000047ab9 */ /* 0x000fe20000000a00 */
[----:B------:R-:W-:Y:S01]  /*1d400*/  IADD3 R13, P2, R134, 0x2000, RZ ;  /* 0x00002000860d7810 */ /* 0x000fe20007f5e0ff */
[----:B------:R-:W-:Y:S01]  /*1d410*/  IMAD R0, R60, 0x20, R3 ;  /* 0x000000203c007824 */ /* 0x000fe200078e0203 */
[C---:B------:R-:W-:Y:S02]  /*1d420*/  IADD3 R25, P6, R134.reuse, 0x3000, RZ ;  /* 0x0000300086197810 */ /* 0x040fe40007fde0ff */
[C---:B------:R-:W-:Y:S01]  /*1d430*/  IADD3 R29, P5, R134.reuse, 0x4000, RZ ;  /* 0x00004000861d7810 */ /* 0x040fe20007fbe0ff */
[----:B------:R-:W-:Y:S01]  /*1d440*/  IMAD.IADD R21, R21, 0x1, R61 ;  /* 0x0000000115157824 */ /* 0x000fe200078e023d */
[----:B------:R-:W-:Y:S01]  /*1d450*/  IADD3 R33, P1, R134, 0x5000, RZ ;  /* 0x0000500086217810 */ /* 0x000fe20007f3e0ff */
[----:B------:R-:W-:Y:S01]  /*1d460*/  IMAD R62, R229, 0x80, R0 ;  /* 0x00000080e53e7824 */ /* 0x000fe200078e0200 */
[----:B------:R-:W-:-:S02]  /*1d470*/  LOP3.LUT R8, R9, 0x380, RZ, 0xc0, !PT ;  /* 0x0000038009087812 */ /* 0x000fc400078ec0ff */
[----:B------:R-:W-:Y:S02]  /*1d480*/  LOP3.LUT R12, R13, 0x380, RZ, 0xc0, !PT ;  /* 0x000003800d0c7812 */ /* 0x000fe400078ec0ff */
[----:B------:R-:W-:Y:S02]  /*1d490*/  LOP3.LUT R24, R25, 0x380, RZ, 0xc0, !PT ;  /* 0x0000038019187812 */ /* 0x000fe400078ec0ff */
[----:B------:R-:W-:Y:S01]  /*1d4a0*/  LOP3.LUT R28, R29, 0x380, RZ, 0xc0, !PT ;  /* 0x000003801d1c7812 */ /* 0x000fe200078ec0ff */
[----:B------:R-:W-:Y:S01]  /*1d4b0*/  IMAD.WIDE.U32 R20, R220, UR4, R20 ;  /* 0x00000004dc147c25 */ /* 0x000fe2000f8e0014 */
[----:B------:R-:W-:Y:S02]  /*1d4c0*/  LOP3.LUT R32, R33, 0x380, RZ, 0xc0, !PT ;  /* 0x0000038021207812 */ /* 0x000fe400078ec0ff */
[----:B------:R-:W-:Y:S01]  /*1d4d0*/  SHF.R.U64 R8, R8, 0x3, RZ ;  /* 0x0000000308087819 */ /* 0x000fe200000012ff */
[----:B-1----:R-:W-:Y:S01]  /*1d4e0*/  @P4 IMAD.HI.U32 R0, R62, R63, RZ ;  /* 0x0000003f3e004227 */ /* 0x002fe200078e00ff */
[----:B------:R-:W-:-:S02]  /*1d4f0*/  SHF.R.U64 R12, R12, 0x3, RZ ;  /* 0x000000030c0c7819 */ /* 0x000fc400000012ff */
[----:B------:R-:W-:Y:S02]  /*1d500*/  SHF.R.U64 R24, R24, 0x3, RZ ;  /* 0x0000000318187819 */ /* 0x000fe400000012ff */
[----:B------:R-:W-:Y:S02]  /*1d510*/  SHF.R.U64 R28, R28, 0x3, RZ ;  /* 0x000000031c1c7819 */ /* 0x000fe400000012ff */
[----:B------:R-:W-:Y:S01]  /*1d520*/  SHF.R.S32.HI R60, RZ, 0x1f, R223 ;  /* 0x0000001fff3c7819 */ /* 0x000fe200000114df */
[----:B------:R-:W-:Y:S01]  /*1d530*/  IMAD R21, R220, UR5, R21 ;  /* 0x00000005dc157c24 */ /* 0x000fe2000f8e0215 */
[----:B------:R-:W-:Y:S01]  /*1d540*/  SHF.R.U64 R32, R32, 0x3, RZ ;  /* 0x0000000320207819 */ /* 0x000fe200000012ff */
[----:B------:R-:W-:Y:S01]  /*1d550*/  ULDC.64 UR4, c[0x0][0xaf0] ;  /* 0x0002bc0000047ab9 */ /* 0x000fe20000000a00 */
[----:B------:R-:W-:Y:S01]  /*1d560*/  LOP3.LUT R8, R8, R9, RZ, 0x3c, !PT ;  /* 0x0000000908087212 */ /* 0x000fe200078e3cff */
[----:B------:R-:W-:Y:S01]  /*1d570*/  IMAD.MOV.U32 R61, RZ, RZ, R62 ;  /* 0x000000ffff3d7224 */ /* 0x000fe200078e003e */
[----:B------:R-:W-:Y:S01]  /*1d580*/  LOP3.LUT R12, R12, R13, RZ, 0x3c, !PT ;  /* 0x0000000d0c0c7212 */ /* 0x000fe200078e3cff */
[--C-:B------:R-:W-:Y:S01]  /*1d590*/  IMAD.X R13, RZ, RZ, R135.reuse, P2 ;  /* 0x000000ffff0d7224 */ /* 0x100fe200010e0687 */
[----:B------:R-:W-:Y:S01]  /*1d5a0*/  LOP3.LUT R24, R24, R25, RZ, 0x3c, !PT ;  /* 0x0000001918187212 */ /* 0x000fe200078e3cff */
[--C-:B------:R-:W-:Y:S01]  /*1d5b0*/  IMAD.X R25, RZ, RZ, R135.reuse, P6 ;  /* 0x000000ffff197224 */ /* 0x100fe200030e0687 */
[----:B------:R-:W-:Y:S01]  /*1d5c0*/  LOP3.LUT R28, R28, R29, RZ, 0x3c, !PT ;  /* 0x0000001d1c1c7212 */ /* 0x000fe200078e3cff */
[--C-:B------:R-:W-:Y:S01]  /*1d5d0*/  IMAD.X R29, RZ, RZ, R135.reuse, P5 ;  /* 0x000000ffff1d7224 */ /* 0x100fe200028e0687 */
[----:B------:R-:W-:Y:S01]  /*1d5e0*/  LOP3.LUT R32, R32, R33, RZ, 0x3c, !PT ;  /* 0x0000002120207212 */ /* 0x000fe200078e3cff */
[----:B------:R-:W-:Y:S01]  /*1d5f0*/  IMAD R60, R60, UR4, RZ ;  /* 0x000000043c3c7c24 */ /* 0x000fe2000f8e02ff */
[----:B------:R-:W-:Y:S01]  /*1d600*/  IADD3.X R9, RZ, R135, RZ, P3, !PT ;  /* 0x00000087ff097210 */ /* 0x000fe20001ffe4ff */
[----:B------:R-:W-:Y:S01]  /*1d610*/  IMAD.X R33, RZ, RZ, R135, P1 ;  /* 0x000000ffff217224 */ /* 0x000fe200008e0687 */
[----:B--2---:R-:W-:-:S02]  /*1d620*/  @P4 SHF.R.U32.HI R61, RZ, R65, R0 ;  /* 0x00000041ff3d4219 */ /* 0x004fc40000011600 */
[C---:B------:R-:W-:Y:S01]  /*1d630*/  IADD3 R37, P0, R134.reuse, 0x6000, RZ ;  /* 0x0000600086257810 */ /* 0x040fe20007f1e0ff */
[C---:B------:R-:W-:Y:S01]  /*1d640*/  IMAD.WIDE.U32 R20, R223.reuse, UR4, R20 ;  /* 0x00000004df147c25 */ /* 0x040fe2000f8e0014 */
[C---:B------:R-:W-:Y:S01]  /*1d650*/  IADD3 R41, P3, R134.reuse, 0x7000, RZ ;  /* 0x0000700086297810 */ /* 0x040fe20007f7e0ff */
[----:B------:R-:W5:Y:S01]  /*1d660*/  LD.E.128 R8, desc[UR60][R8.64] ;  /* 0x0000003c08087980 */ /* 0x000f62000c101d00 */
[C---:B------:R-:W-:Y:S02]  /*1d670*/  IADD3 R45, P2, R134.reuse, 0x8000, RZ ;  /* 0x00008000862d7810 */ /* 0x040fe40007f5e0ff */
[C---:B------:R-:W-:Y:S01]  /*1d680*/  IADD3 R49, P6, R134.reuse, 0x9000, RZ ;  /* 0x0000900086317810 */ /* 0x040fe20007fde0ff */
[----:B------:R-:W5:Y:S01]  /*1d690*/  LD.E.128 R12, desc[UR60][R12.64] ;  /* 0x0000003c0c0c7980 */ /* 0x000f62000c101d00 */
[C---:B------:R-:W-:Y:S02]  /*1d6a0*/  IADD3 R53, P5, R134.reuse, 0xa000, RZ ;  /* 0x0000a00086357810 */ /* 0x040fe40007fbe0ff */
[----:B------:R-:W-:Y:S01]  /*1d6b0*/  IADD3 R5, P1, R134, 0xb000, RZ ;  /* 0x0000b00086057810 */ /* 0x000fe20007f3e0ff */
[----:B------:R-:W-:Y:S01]  /*1d6c0*/  IMAD R63, R223, UR5, R60 ;  /* 0x00000005df3f7c24 */ /* 0x000fe2000f8e023c */
[----:B------:R-:W-:Y:S01]  /*1d6d0*/  SHF.R.S32.HI R0, RZ, 0x1f, R61 ;  /* 0x0000001fff007819 */ /* 0x000fe2000001143d */
[----:B------:R-:W-:Y:S01]  /*1d6e0*/  ULDC.64 UR4, c[0x0][0xae0] ;  /* 0x0002b80000047ab9 */ /* 0x000fe20000000a00 */
[----:B------:R-:W-:Y:S01]  /*1d6f0*/  IADD3 R65, -R61, RZ, RZ ;  /* 0x000000ff3d417210 */ /* 0x000fe20007ffe1ff */
[----:B------:R-:W5:Y:S01]  /*1d700*/  LD.E.128 R24, desc[UR60][R24.64] ;  /* 0x0000003c18187980 */ /* 0x000f62000c101d00 */
[----:B------:R-:W-:-:S02]  /*1d710*/  LOP3.LUT R36, R37, 0x380, RZ, 0xc0, !PT ;  /* 0x0000038025247812 */ /* 0x000fc400078ec0ff */
[----:B------:R-:W-:Y:S01]  /*1d720*/  LOP3.LUT R40, R41, 0x380, RZ, 0xc0, !PT ;  /* 0x0000038029287812 */ /* 0x000fe200078ec0ff */
[----:B------:R-:W5:Y:S01]  /*1d730*/  LD.E.128 R28, desc[UR60][R28.64] ;  /* 0x0000003c1c1c7980 */ /* 0x000f62000c101d00 */
[----:B------:R-:W-:Y:S02]  /*1d740*/  LOP3.LUT R44, R45, 0x380, RZ, 0xc0, !PT ;  /* 0x000003802d2c7812 */ /* 0x000fe400078ec0ff */
[----:B------:R-:W-:Y:S01]  /*1d750*/  LOP3.LUT R48, R49, 0x380, RZ, 0xc0, !PT ;  /* 0x0000038031307812 */ /* 0x000fe200078ec0ff */
[----:B------:R-:W5:Y:S01]  /*1d760*/  LD.E.128 R32, desc[UR60][R32.64] ;  /* 0x0000003c20207980 */ /* 0x000f62000c101d00 */
[----:B------:R-:W-:Y:S02]  /*1d770*/  LOP3.LUT R52, R53, 0x380, RZ, 0xc0, !PT ;  /* 0x0000038035347812 */ /* 0x000fe400078ec0ff */
[----:B------:R-:W-:Y:S01]  /*1d780*/  LOP3.LUT R4, R5, 0x380, RZ, 0xc0, !PT ;  /* 0x0000038005047812 */ /* 0x000fe200078ec0ff */
[----:B------:R-:W-:Y:S01]  /*1d790*/  IMAD.IADD R21, R21, 0x1, R63 ;  /* 0x0000000115157824 */ /* 0x000fe200078e023f */
[----:B------:R-:W-:Y:S01]  /*1d7a0*/  LOP3.LUT R7, R134, 0x380, RZ, 0xc0, !PT ;  /* 0x0000038086077812 */ /* 0x000fe200078ec0ff */
[----:B------:R-:W-:Y:S01]  /*1d7b0*/  IMAD R0, R0, UR4, RZ ;  /* 0x0000000400007c24 */ /* 0x000fe2000f8e02ff */
[----:B------:R-:W-:Y:S01]  /*1d7c0*/  SHF.R.U64 R36, R36, 0x3, RZ ;  /* 0x0000000324247819 */ /* 0x000fe200000012ff */
[----:B------:R-:W-:Y:S01]  /*1d7d0*/  IMAD R63, R78, R65, R62 ;  /* 0x000000414e3f7224 */ /* 0x000fe200078e023e */
[----:B------:R-:W-:-:S02]  /*1d7e0*/  SHF.R.U64 R40, R40, 0x3, RZ ;  /* 0x0000000328287819 */ /* 0x000fc400000012ff */
[----:B------:R-:W-:Y:S02]  /*1d7f0*/  SHF.R.U64 R44, R44, 0x3, RZ ;  /* 0x000000032c2c7819 */ /* 0x000fe400000012ff */
[----:B------:R-:W-:Y:S02]  /*1d800*/  SHF.R.U64 R48, R48, 0x3, RZ ;  /* 0x0000000330307819 */ /* 0x000fe400000012ff */
[----:B------:R-:W-:Y:S02]  /*1d810*/  SHF.R.U64 R52, R52, 0x3, RZ ;  /* 0x0000000334347819 */ /* 0x000fe400000012ff */
[----:B------:R-:W-:Y:S01]  /*1d820*/  SHF.R.U64 R4, R4, 0x3, RZ ;  /* 0x0000000304047819 */ /* 0x000fe200000012ff */
[----:B------:R-:W-:Y:S01]  /*1d830*/  IMAD.WIDE.U32 R20, R61, UR4, R20 ;  /* 0x000000043d147c25 */ /* 0x000fe2000f8e0014 */
[----:B------:R-:W-:Y:S02]  /*1d840*/  SHF.R.U64 R7, R7, 0x3, RZ ;  /* 0x0000000307077819 */ /* 0x000fe400000012ff */
[----:B------:R-:W-:Y:S01]  /*1d850*/  LOP3.LUT R36, R36, R37, RZ, 0x3c, !PT ;  /* 0x0000002524247212 */ /* 0x000fe200078e3cff */
[----:B------:R-:W-:Y:S01]  /*1d860*/  IMAD R61, R61, UR5, R0 ;  /* 0x000000053d3d7c24 */ /* 0x000fe2000f8e0200 */
        /* <DEDUP_REMOVED lines=9> */
[----:B------:R-:W-:Y:S01]  /*1d900*/  ULDC.64 UR4, c[0x0][0xad8] ;  /* 0x0002b60000047ab9 */ /* 0x000fe20000000a00 */
[----:B------:R-:W-:-:S02]  /*1d910*/  IADD3.X R57, RZ, R135, RZ, P1, !PT ;  /* 0x00000087ff397210 */ /* 0x000fc40000ffe4ff */
[----:B------:R-:W-:Y:S02]  /*1d920*/  LOP3.LUT R56, R4, R5, RZ, 0x3c, !PT ;  /* 0x0000000504387212 */ /* 0x000fe400078e3cff */
[----:B------:R-:W-:Y:S02]  /*1d930*/  SHF.R.S32.HI R0, RZ, 0x1f, R63 ;  /* 0x0000001fff007819 */ /* 0x000fe4000001143f */
[----:B------:R-:W-:Y:S01]  /*1d940*/  LOP3.LUT R134, R7, R134, RZ, 0x3c, !PT ;  /* 0x0000008607867212 */ /* 0x000fe200078e3cff */
[----:B------:R-:W-:Y:S01]  /*1d950*/  IMAD.IADD R21, R21, 0x1, R61 ;  /* 0x0000000115157824 */ /* 0x000fe200078e023d */
[----:B------:R-:W5:Y:S01]  /*1d960*/  LD.E.128 R36, desc[UR60][R36.64] ;  /* 0x0000003c24247980 */ /* 0x000f62000c101d00 */
[----:B------:R-:W-:-:S03]  /*1d970*/  IMAD R0, R0, UR4, RZ ;  /* 0x0000000400007c24 */ /* 0x000fc6000f8e02ff */
[----:B------:R0:W5:Y:S01]  /*1d980*/  LD.E.128 R4, desc[UR60][R134.64] ;  /* 0x0000003c86047980 */ /* 0x000162000c101d00 */
[----:B------:R-:W-:-:S03]  /*1d990*/  IMAD R66, R229, 0x80, R3 ;  /* 0x00000080e5427824 */ /* 0x000fc600078e0203 */
[----:B------:R-:W5:Y:S01]  /*1d9a0*/  LD.E.128 R40, desc[UR60][R40.64] ;  /* 0x0000003c28287980 */ /* 0x000f62000c101d00 */
[----:B------:R-:W-:-:S03]  /*1d9b0*/  IMAD R3, R63, UR5, R0 ;  /* 0x000000053f037c24 */ /* 0x000fc6000f8e0200 */
[----:B------:R-:W5:Y:S01]  /*1d9c0*/  LD.E.128 R44, desc[UR60][R44.64] ;  /* 0x0000003c2c2c7980 */ /* 0x000f62000c101d00 */
[----:B------:R-:W-:Y:S01]  /*1d9d0*/  IMAD.WIDE.U32 R20, R63, UR4, R20 ;  /* 0x000000043f147c25 */ /* 0x000fe2000f8e0014 */
[----:B------:R-:W-:Y:S02]  /*1d9e0*/  ULDC.64 UR4, c[0x0][0xa80] ;  /* 0x0002a00000047ab9 */ /* 0x000fe40000000a00 */
[----:B------:R-:W5:Y:S04]  /*1d9f0*/  LD.E.128 R48, desc[UR60][R48.64] ;  /* 0x0000003c30307980 */ /* 0x000f68000c101d00 */
[----:B------:R-:W5:Y:S04]  /*1da00*/  LD.E.128 R52, desc[UR60][R52.64] ;  /* 0x0000003c34347980 */ /* 0x000f68000c101d00 */
[----:B------:R-:W5:Y:S01]  /*1da10*/  LD.E.128 R56, desc[UR60][R56.64] ;  /* 0x0000003c38387980 */ /* 0x000f62000c101d00 */
[----:B------:R-:W-:Y:S01]  /*1da20*/  @!PT LDS RZ, [RZ] ;  /* 0x00000000fffff984 */ /* 0x000fe20000000800 */
[----:B------:R-:W-:Y:S01]  /*1da30*/  @!PT LDS RZ, [RZ] ;  /* 0x00000000fffff984 */ /* 0x000fe20000000800 */
[----:B------:R-:W-:Y:S01]  /*1da40*/  @!PT LDS RZ, [RZ] ;  /* 0x00000000fffff984 */ /* 0x000fe20000000800 */
[----:B------:R-:W-:Y:S01]  /*1da50*/  @!PT LDS RZ, [RZ] ;  /* 0x00000000fffff984 */ /* 0x000fe20000000800 */
[----:B------:R1:W-:Y:S06]  /*1da60*/  MEMBAR.ALL.CTA ;  /* 0x0000000000007992 */ /* 0x0003ec0000008000 */
[----:B-1----:R-:W1:Y:S01]  /*1da70*/  FENCE.VIEW.ASYNC.S ;  /* 0x00000000000073c6 */ /* 0x002e620000000000 */
[----:B------:R-:W-:Y:S01]  /*1da80*/  IMAD.IADD R3, R21, 0x1, R3 ;  /* 0x0000000115037824 */ /* 0x000fe200078e0203 */
[----:B------:R-:W-:-:S04]  /*1da90*/  LEA R64, P2, R20, UR4, 0x1 ;  /* 0x0000000414407c11 */ /* 0x000fc8000f8408ff */
[----:B------:R-:W-:Y:S02]  /*1daa0*/  LEA.HI.X R3, R20, UR5, R3, 0x1, P2 ;  /* 0x0000000514037c11 */ /* 0x000fe400090f0c03 */
[----:B------:R-:W-:Y:S01]  /*1dab0*/  ISETP.GE.AND P2, PT, R66, R77, PT ;  /* 0x0000004d4200720c */ /* 0x000fe20003f46270 */
[----:B------:R-:W-:Y:S01]  /*1dac0*/  VIADD R0, R16, 0x36820 ;  /* 0x0003682010007836 */ /* 0x000fe20000000000 */
[C---:B------:R-:W-:Y:S01]  /*1dad0*/  IADD3 R62, R66.reuse, 0x40, RZ ;  /* 0x00000040423e7810 */ /* 0x040fe20007ffe0ff */
[----:B------:R-:W-:-:S03]  /*1dae0*/  VIADD R60, R66, 0x20 ;  /* 0x00000020423c7836 */ /* 0x000fc60000000000 */
[----:B------:R-:W-:Y:S01]  /*1daf0*/  PRMT R0, RZ, 0x654, R0 ;  /* 0x00000654ff007816 */ /* 0x000fe20000000000 */
[C---:B------:R-:W-:Y:S02]  /*1db00*/  VIADD R68, R2.reuse, 0x80 ;  /* 0x0000008002447836 */ /* 0x040fe40000000000 */
[----:B------:R-:W-:Y:S01]  /*1db10*/  VIADD R70, R2, 0x40 ;  /* 0x0000004002467836 */ /* 0x000fe20000000000 */
[----:B-1----:R0:W1:Y:S01]  /*1db20*/  SHFL.IDX PT, R61, R64, RZ, 0x181f ;  /* 0x00181fff403d7589 */ /* 0x00206200000e0000 */
[----:B------:R-:W-:Y:S03]  /*1db30*/  BSSY B1, `(.L_x_3836) ;  /* 0x0000016000017945 */ /* 0x000fe60003800000 */
[----:B------:R0:W2:Y:S01]  /*1db40*/  SHFL.IDX PT, R63, R3, RZ, 0x181f ;  /* 0x00181fff033f7589 */ /* 0x0000a200000e0000 */
[----:B------:R0:W-:Y:S01]  /*1db50*/  SYNCS.ARRIVE.TRANS64.RED.A1T0 RZ, [R0+URZ], RZ ;  /* 0x000000ff00ff79a7 */ /* 0x0001e2000810043f */
[----:B------:R-:W-:-:S02]  /*1db60*/  ISETP.GE.AND P1, PT, R60, R77, PT ;  /* 0x0000004d3c00720c */ /* 0x000fc40003f26270 */
[----:B------:R-:W-:Y:S02]  /*1db70*/  ISETP.GE.AND P0, PT, R62, R77, PT ;  /* 0x0000004d3e00720c */ /* 0x000fe40003f06270 */
[----:B------:R-:W-:Y:S02]  /*1db80*/  SHF.R.S32.HI R65, RZ, 0x1f, R2 ;  /* 0x0000001fff417819 */ /* 0x000fe40000011402 */
[----:B------:R-:W-:Y:S02]  /*1db90*/  SHF.R.S32.HI R67, RZ, 0x1f, R70 ;  /* 0x0000001fff437819 */ /* 0x000fe40000011446 */
[----:B------:R-:W-:Y:S01]  /*1dba0*/  SHF.R.S32.HI R69, RZ, 0x1f, R68 ;  /* 0x0000001fff457819 */ /* 0x000fe20000011444 */
[----:B0-----:R-:W-:Y:S06]  /*1dbb0*/  @P2 BRA `(.L_x_3837) ;  /* 0x0000000000342947 */ /* 0x001fec0003800000 */
[----:B------:R-:W-:Y:S02]  /*1dbc0*/  ULDC UR4, c[0x0][0xac8] ;  /* 0x0002b20000047ab9 */ /* 0x000fe40000000800 */
        /* <DEDUP_REMOVED lines=12> */
.L_x_3837:
[----:B------:R-:W-:Y:S05]  /*1dc90*/  BSYNC B1 ;  /* 0x0000000000017941 */ /* 0x000fea0003800000 */
.L_x_3836:
[----:B0-----:R0:W3:Y:S01]  /*1dca0*/  SHFL.IDX PT, R21, R3, 0x1, 0x181f ;  /* 0x00381f0003157f89 */ /* 0x0010e200000e0000 */
[----:B------:R-:W-:Y:S03]  /*1dcb0*/  BSSY B1, `(.L_x_3838) ;  /* 0x0000010000017945 */ /* 0x000fe60003800000 */
[----:B-----5:R0:W4:Y:S01]  /*1dcc0*/  SHFL.IDX PT, R5, R64, 0x1, 0x181f ;  /* 0x00381f0040057f89 */ /* 0x02012200000e0000 */
[----:B------:R-:W-:Y:S05]  /*1dcd0*/  @P1 BRA `(.L_x_3839) ;  /* 0x0000000000341947 */ /* 0x000fea0003800000 */
[----:B------:R-:W-:Y:S02]  /*1dce0*/  ULDC UR4, c[0x0][0xac8] ;  /* 0x0002b20000047ab9 */ /* 0x000fe40000000800 */
[----:B------:R-:W-:Y:S02]  /*1dcf0*/  ISETP.GE.AND P4, PT, R2, UR4, PT ;  /* 0x0000000402007c0c */ /* 0x000fe4000bf86270 */
[----:B------:R-:W-:Y:S02]  /*1dd00*/  ISETP.GE.AND P5, PT, R70, UR4, PT ;  /* 0x0000000446007c0c */ /* 0x000fe4000bfa6270 */
[----:B------:R-:W-:-:S09]  /*1dd10*/  ISETP.GE.AND P6, PT, R68, UR4, PT ;  /* 0x0000000444007c0c */ /* 0x000fd2000bfc6270 */
[-C--:B----4-:R-:W-:Y:S02]  /*1dd20*/  @!P4 LEA R4, P1, R2, R5.reuse, 0x1 ;  /* 0x000000050204c211 */ /* 0x090fe400078208ff */
        /* <DEDUP_REMOVED lines=8> */
.L_x_3839:
[----:B------:R-:W-:Y:S05]  /*1ddb0*/  BSYNC B1 ;  /* 0x0000000000017941 */ /* 0x000fea0003800000 */
.L_x_3838:
[----:B---3--:R3:W0:Y:S01]  /*1ddc0*/  SHFL.IDX PT, R9, R3, 0x2, 0x181f ;  /* 0x00581f0003097f89 */ /* 0x00862200000e0000 */
[----:B------:R-:W-:Y:S03]  /*1ddd0*/  BSSY B1, `(.L_x_3840) ;  /* 0x0000010000017945 */ /* 0x000fe60003800000 */
[----:B----4-:R3:W4:Y:S01]  /*1dde0*/  SHFL.IDX PT, R5, R64, 0x2, 0x181f ;  /* 0x00581f0040057f89 */ /* 0x01072200000e0000 */
        /* <DEDUP_REMOVED lines=8> */
[-C--:B0-----:R-:W-:Y:S02]  /*1de70*/  @!P3 LEA.HI.X R5, R2, R9.reuse, R65, 0x1, P0 ;  /* 0x000000090205b211 */ /* 0x081fe400000f0c41 */
[-C--:B------:R-:W-:Y:S02]  /*1de80*/  @!P4 LEA.HI.X R7, R70, R9.reuse, R67, 0x1, P1 ;  /* 0x000000094607c211 */ /* 0x080fe400008f0c43 */
[----:B------:R-:W-:Y:S01]  /*1de90*/  @!P5 LEA.HI.X R9, R68, R9, R69, 0x1, P2 ;  /* 0x000000094409d211 */ /* 0x000fe200010f0c45 */
[----:B------:R0:W-:Y:S04]  /*1dea0*/  @!P3 ST.E.128 desc[UR60][R4.64], R12 ;  /* 0x0000000c0400b985 */ /* 0x0001e8000c101d3c */
[----:B------:R0:W-:Y:S04]  /*1deb0*/  @!P4 ST.E.128 desc[UR60][R6.64], R36 ;  /* 0x000000240600c985 */ /* 0x0001e8000c101d3c */
[----:B------:R0:W-:Y:S02]  /*1dec0*/  @!P5 ST.E.128 desc[UR60][R8.64], R52 ;  /* 0x000000340800d985 */ /* 0x0001e4000c101d3c */
.L_x_3841:
[----:B------:R-:W-:Y:S05]  /*1ded0*/  BSYNC B1 ;  /* 0x0000000000017941 */ /* 0x000fea0003800000 */
.L_x_3840:
[----:B------:R-:W-:Y:S01]  /*1dee0*/  IADD3 R0, R66, 0x60, RZ ;  /* 0x0000006042007810 */ /* 0x000fe20007ffe0ff */
[----:B0--3--:R-:W3:Y:S03]  /*1def0*/  SHFL.IDX PT, R3, R3, 0x3, 0x181f ;  /* 0x00781f0003037f89 */ /* 0x009ee600000e0000 */
[----:B------:R-:W-:Y:S01]  /*1df00*/  ISETP.GE.AND P0, PT, R0, R77, PT ;  /* 0x0000004d0000720c */ /* 0x000fe20003f06270 */
[----:B------:R0:W0:-:S12]  /*1df10*/  SHFL.IDX PT, R9, R64, 0x3, 0x181f ;  /* 0x00781f0040097f89 */ /* 0x00001800000e0000 */
[----:B------:R-:W-:Y:S05]  /*1df20*/  @P0 BRA `(.L_x_3842) ;  /* 0x0000002000500947 */ /* 0x000fea0003800000 */
[----:B------:R-:W-:Y:S02]  /*1df30*/  ULDC UR4, c[0x0][0xac8] ;  /* 0x0002b20000047ab9 */ /* 0x000fe40000000800 */
[----:B------:R-:W-:Y:S02]  /*1df40*/  ISETP.GE.AND P2, PT, R2, UR4, PT ;  /* 0x0000000402007c0c */ /* 0x000fe4000bf46270 */
[----:B------:R-:W-:-:S11]  /*1df50*/  ISETP.GE.AND P3, PT, R70, UR4, PT ;  /* 0x0000000446007c0c */ /* 0x000fd6000bf66270 */
[-C--:B0-----:R-:W-:Y:S02]  /*1df60*/  @!P2 LEA R4, P0, R2, R9.reuse, 0x1 ;  /* 0x000000090204a211 */ /* 0x081fe400078008ff */
[----:B------:R-:W-:Y:S02]  /*1df70*/  @!P3 LEA R6, P1, R70, R9, 0x1 ;  /* 0x000000094606b211 */ /* 0x000fe400078208ff */
[-C--:B---34-:R-:W-:Y:S02]  /*1df80*/  @!P2 LEA.HI.X R5, R2, R3.reuse, R65, 0x1, P0 ;  /* 0x000000030205a211 */ /* 0x098fe400000f0c41 */
[----:B------:R-:W-:Y:S02]  /*1df90*/  @!P3 LEA.HI.X R7, R70, R3, R67, 0x1, P1 ;  /* 0x000000034607b211 */ /* 0x000fe400008f0c43 */
[----:B------:R-:W-:Y:S01]  /*1dfa0*/  ISETP.GE.AND P0, PT, R68, UR4, PT ;  /* 0x0000000444007c0c */ /* 0x000fe2000bf06270 */
[----:B------:R0:W-:Y:S04]  /*1dfb0*/  @!P2 ST.E.128 desc[UR60][R4.64], R24 ;  /* 0x000000180400a985 */ /* 0x0001e8000c101d3c */
[----:B------:R0:W-:Y:S08]  /*1dfc0*/  @!P3 ST.E.128 desc[UR60][R6.64], R40 ;  /* 0x000000280600b985 */ /* 0x0001f0000c101d3c */
[----:B------:R-:W-:Y:S05]  /*1dfd0*/  @P0 BRA `(.L_x_3842) ;  /* 0x0000002000240947 */ /* 0x000fea0003800000 */
[----:B------:R-:W-:-:S04]  /*1dfe0*/  LEA R2, P0, R68, R9, 0x1 ;  /* 0x0000000944027211 */ /* 0x000fc800078008ff */
[----:B------:R-:W-:-:S05]  /*1dff0*/  LEA.HI.X R3, R68, R3, R69, 0x1, P0 ;  /* 0x0000000344037211 */ /* 0x000fca00000f0c45 */
[----:B------:R3:W-:Y:S01]  /*1e000*/  ST.E.128 desc[UR60][R2.64], R56 ;  /* 0x0000003802007985 */ /* 0x0007e2000c101d3c */
[----:B------:R-:W-:Y:S05]  /*1e010*/  BRA `(.L_x_3842) ;  /* 0x0000002000147947 */ /* 0x000fea0003800000 */
.L_x_3835:
[----:B0-----:R-:W0:Y:S01]  /*1e020*/  @P4 LDC R4, c[0x0][0xbec] ;  /* 0x0002fb00ff044b82 */ /* 0x001e220000000800 */
[----:B------:R-:W-:Y:S01]  /*1e030*/  ULDC.64 UR4, c[0x0][0xb08] ;  /* 0x0002c20000047ab9 */ /* 0x000fe20000000a00 */
[----:B------:R-:W-:Y:S01]  /*1e040*/  ULDC.64 UR6, c[0x0][0xb30] ;  /* 0x0002cc0000067ab9 */ /* 0x000fe20000000a00 */
[----:B------:R-:W-:Y:S01]  /*1e050*/  IMAD R5, R76, UR4, RZ ;  /* 0x000000044c057c24 */ /* 0x000fe2000f8e02ff */
[----:B------:R-:W-:Y:S01]  /*1e060*/  ISETP.GE.AND P0, PT, R8, R77, PT ;  /* 0x0000004d0800720c */ /* 0x000fe20003f06270 */
[C---:B------:R-:W-:Y:S01]  /*1e070*/  IMAD.WIDE.U32 R2, R0.reuse, UR4, RZ ;  /* 0x0000000400027c25 */ /* 0x040fe2000f8e00ff */
[C---:B------:R-:W-:Y:S01]  /*1e080*/  IADD3 R136, R221.reuse, 0x48, RZ ;  /* 0x00000048dd887810 */ /* 0x040fe20007ffe0ff */
[----:B------:R-:W-:Y:S01]  /*1e090*/  BSSY B1, `(.L_x_3843) ;  /* 0x00000ba000017945 */ /* 0x000fe20003800000 */
[----:B------:R-:W1:Y:S01]  /*1e0a0*/  @P4 LDC R9, c[0x0][0xbf0] ;  /* 0x0002fc00ff094b82 */ /* 0x000e620000000800 */
[----:B------:R-:W-:Y:S01]  /*1e0b0*/  IMAD R5, R0, UR5, R5 ;  /* 0x0000000500057c24 */ /* 0x000fe2000f8e0205 */
[----:B------:R-:W-:Y:S01]  /*1e0c0*/  ULDC.64 UR4, c[0x0][0xb38] ;  /* 0x0002ce0000047ab9 */ /* 0x000fe20000000a00 */
[----:B------:R-:W-:Y:S01]  /*1e0d0*/  SHF.R.S32.HI R0, RZ, 0x1f, R223 ;  /* 0x0000001fff007819 */ /* 0x000fe200000114df */
[C---:B------:R-:W-:Y:S01]  /*1e0e0*/  VIADD R88, R221.reuse, 0x60 ;  /* 0x00000060dd587836 */ /* 0x040fe20000000000 */
[----:B------:R-:W-:Y:S01]  /*1e0f0*/  IADD3 R146, R221, 0x20, RZ ;  /* 0x00000020dd927810 */ /* 0x000fe20007ffe0ff */
[----:B------:R-:W-:Y:S01]  /*1e100*/  IMAD.IADD R3, R3, 0x1, R5 ;  /* 0x0000000103037824 */ /* 0x000fe200078e0205 */
[----:B------:R-:W-:Y:S01]  /*1e110*/  SHF.R.S32.HI R80, RZ, 0x1f, R231 ;  /* 0x0000001fff507819 */ /* 0x000fe200000114e7 */
[----:B------:R-:W-:Y:S01]  /*1e120*/  IMAD.MOV.U32 R5, RZ, RZ, R79 ;  /* 0x000000ffff057224 */ /* 0x000fe200078e004f */
[----:B------:R-:W-:Y:S01]  /*1e130*/  SHF.R.S32.HI R81, RZ, 0x1f, R232 ;  /* 0x0000001fff517819 */ /* 0x000fe200000114e8 */
[----:B------:R-:W-:Y:S01]  /*1e140*/  IMAD.WIDE.U32 R2, R220, UR4, R2 ;  /* 0x00000004dc027c25 */ /* 0x000fe2000f8e0002 */
[----:B------:R-:W-:-:S02]  /*1e150*/  SHF.R.S32.HI R82, RZ, 0x1f, R233 ;  /* 0x0000001fff527819 */ /* 0x000fc400000114e9 */
[----:B------:R-:W-:Y:S01]  /*1e160*/  SHF.R.S32.HI R83, RZ, 0x1f, R234 ;  /* 0x0000001fff537819 */ /* 0x000fe200000114ea */
[----:B------:R-:W-:Y:S01]  /*1e170*/  IMAD R3, R220, UR5, R3 ;  /* 0x00000005dc037c24 */ /* 0x000fe2000f8e0203 */
[----:B------:R-:W-:Y:S01]  /*1e180*/  ULDC.64 UR4, c[0x0][0xb40] ;  /* 0x0002d00000047ab9 */ /* 0x000fe20000000a00 */
[----:B0-----:R-:W-:Y:S01]  /*1e190*/  @P4 IMAD.HI.U32 R4, R79, R4, RZ ;  /* 0x000000044f044227 */ /* 0x001fe200078e00ff */
[----:B------:R-:W-:Y:S02]  /*1e1a0*/  SHF.R.S32.HI R84, RZ, 0x1f, R235 ;  /* 0x0000001fff547819 */ /* 0x000fe400000114eb */
[----:B------:R-:W-:Y:S01]  /*1e1b0*/  SHF.R.S32.HI R85, RZ, 0x1f, R236 ;  /* 0x0000001fff557819 */ /* 0x000fe200000114ec */
[----:B------:R-:W-:Y:S01]  /*1e1c0*/  IMAD R0, R0, UR4, RZ ;  /* 0x0000000400007c24 */ /* 0x000fe2000f8e02ff */
[----:B------:R-:W-:Y:S01]  /*1e1d0*/  SHF.R.S32.HI R86, RZ, 0x1f, R237 ;  /* 0x0000001fff567819 */ /* 0x000fe200000114ed */
[----:B------:R-:W-:Y:S01]  /*1e1e0*/  IMAD.WIDE.U32 R2, R223, UR4, R2 ;  /* 0x00000004df027c25 */ /* 0x000fe2000f8e0002 */
[----:B------:R-:W-:-:S02]  /*1e1f0*/  SHF.R.S32.HI R88, RZ, 0x1f, R88 ;  /* 0x0000001fff587819 */ /* 0x000fc40000011458 */
[----:B-1----:R-:W-:Y:S01]  /*1e200*/  @P4 SHF.R.U32.HI R5, RZ, R9, R4 ;  /* 0x00000009ff054219 */ /* 0x002fe20000011604 */
[----:B------:R-:W-:Y:S01]  /*1e210*/  IMAD R7, R223, UR5, R0 ;  /* 0x00000005df077c24 */ /* 0x000fe2000f8e0200 */
[----:B------:R-:W-:Y:S01]  /*1e220*/  ULDC.64 UR4, c[0x0][0xb48] ;  /* 0x0002d20000047ab9 */ /* 0x000fe20000000a00 */
[----:B------:R-:W-:Y:S01]  /*1e230*/  VIADD R4, R16, 0x36820 ;  /* 0x0003682010047836 */ /* 0x000fe20000000000 */
[----:B------:R-:W-:Y:S01]  /*1e240*/  SHF.R.S32.HI R0, RZ, 0x1f, R5 ;  /* 0x0000001fff007819 */ /* 0x000fe20000011405 */
[----:B------:R-:W-:Y:S01]  /*1e250*/  IMAD.IADD R3, R3, 0x1, R7 ;  /* 0x0000000103037824 */ /* 0x000fe200078e0207 */
[----:B------:R-:W-:Y:S01]  /*1e260*/  IADD3 R89, R221, 0x58, RZ ;  /* 0x00000058dd597810 */ /* 0x000fe20007ffe0ff */
[----:B------:R-:W-:Y:S01]  /*1e270*/  IMAD.MOV R7, RZ, RZ, -R5 ;  /* 0x000000ffff077224 */ /* 0x000fe200078e0a05 */
[----:B------:R-:W-:Y:S01]  /*1e280*/  PRMT R4, RZ, 0x654, R4 ;  /* 0x00000654ff047816 */ /* 0x000fe20000000004 */
[----:B------:R-:W-:Y:S01]  /*1e290*/  IMAD.WIDE.U32 R2, R230, UR4, R2 ;  /* 0x00000004e6027c25 */ /* 0x000fe2000f8e0002 */
[----:B------:R-:W-:-:S02]  /*1e2a0*/  SHF.R.S32.HI R136, RZ, 0x1f, R136 ;  /* 0x0000001fff887819 */ /* 0x000fc40000011488 */
[----:B------:R0:W-:Y:S01]  /*1e2b0*/  SYNCS.ARRIVE.TRANS64.RED.A1T0 RZ, [R4+URZ], RZ ;  /* 0x000000ff04ff79a7 */ /* 0x0001e2000810043f */
[----:B------:R-:W-:Y:S01]  /*1e2c0*/  IMAD R7, R78, R7, R79 ;  /* 0x000000074e077224 */ /* 0x000fe200078e024f */
[----:B------:R-:W-:Y:S01]  /*1e2d0*/  IADD3 R141, R221, 0x30, RZ ;  /* 0x00000030dd8d7810 */ /* 0x000fe20007ffe0ff */
[----:B------:R-:W-:Y:S01]  /*1e2e0*/  IMAD R0, R0, UR6, RZ ;  /* 0x0000000600007c24 */ /* 0x000fe2000f8e02ff */
[----:B------:R-:W-:Y:S01]  /*1e2f0*/  SHF.R.S32.HI R146, RZ, 0x1f, R146 ;  /* 0x0000001fff927819 */ /* 0x000fe20000011492 */
[----:B------:R-:W-:Y:S01]  /*1e300*/  IMAD R3, R230, UR5, R3 ;  /* 0x00000005e6037c24 */ /* 0x000fe2000f8e0203 */
[----:B------:R-:W-:Y:S01]  /*1e310*/  ULDC.64 UR4, c[0x0][0xb28] ;  /* 0x0002ca0000047ab9 */ /* 0x000fe20000000a00 */
[C---:B------:R-:W-:Y:S01]  /*1e320*/  IMAD R9, R5.reuse, UR7, R0 ;  /* 0x0000000705097c24 */ /* 0x040fe2000f8e0200 */
[----:B------:R-:W-:Y:S01]  /*1e330*/  SHF.R.S32.HI R0, RZ, 0x1f, R7 ;  /* 0x0000001fff007819 */ /* 0x000fe20000011407 */
[----:B------:R-:W-:Y:S01]  /*1e340*/  IMAD.WIDE.U32 R2, R5, UR6, R2 ;  /* 0x0000000605027c25 */ /* 0x000fe2000f8e0002 */
[----:B------:R-:W-:-:S03]  /*1e350*/  IADD3 R154, R221, 0x8, RZ ;  /* 0x00000008dd9a7810 */ /* 0x000fc60007ffe0ff */
[----:B------:R-:W-:Y:S01]  /*1e360*/  IMAD R0, R0, UR4, RZ ;  /* 0x0000000400007c24 */ /* 0x000fe2000f8e02ff */
[----:B------:R-:W-:Y:S01]  /*1e370*/  IADD3 R3, R3, R9, RZ ;  /* 0x0000000903037210 */ /* 0x000fe20007ffe0ff */
[----:B------:R-:W-:Y:S02]  /*1e380*/  VIADD R90, R221, 0x58 ;  /* 0x00000058dd5a7836 */ /* 0x000fe40000000000 */
[C---:B------:R-:W-:Y:S02]  /*1e390*/  IMAD R11, R7.reuse, UR5, R0 ;  /* 0x00000005070b7c24 */ /* 0x040fe4000f8e0200 */
[----:B------:R-:W-:Y:S01]  /*1e3a0*/  IMAD.WIDE.U32 R2, R7, UR4, R2 ;  /* 0x0000000407027c25 */ /* 0x000fe2000f8e0002 */
[----:B------:R-:W-:Y:S01]  /*1e3b0*/  ULDC.64 UR4, c[0x0][0xb00] ;  /* 0x0002c00000047ab9 */ /* 0x000fe20000000a00 */
[----:B------:R-:W-:Y:S02]  /*1e3c0*/  SHF.R.S32.HI R90, RZ, 0x1f, R90 ;  /* 0x0000001fff5a7819 */ /* 0x000fe4000001145a */
[----:B------:R-:W-:Y:S01]  /*1e3d0*/  IMAD.IADD R11, R3, 0x1, R11 ;  /* 0x00000001030b7824 */ /* 0x000fe200078e020b */
[----:B------:R-:W-:Y:S01]  /*1e3e0*/  LEA R0, P1, R2, UR4, 0x2 ;  /* 0x0000000402007c11 */ /* 0x000fe2000f8210ff */
[----:B------:R-:W-:-:S02]  /*1e3f0*/  VIADD R134, R221, 0x50 ;  /* 0x00000050dd867836 */ /* 0x000fc40000000000 */
[C---:B------:R-:W-:Y:S01]  /*1e400*/  VIADD R138, R221.reuse, 0x40 ;  /* 0x00000040dd8a7836 */ /* 0x040fe20000000000 */
[----:B------:R-:W-:Y:S01]  /*1e410*/  LEA.HI.X R11, R2, UR5, R11, 0x2, P1 ;  /* 0x00000005020b7c11 */ /* 0x000fe200088f140b */
[C---:B------:R-:W-:Y:S01]  /*1e420*/  VIADD R140, R221.reuse, 0x38 ;  /* 0x00000038dd8c7836 */ /* 0x040fe20000000000 */
[----:B------:R0:W1:Y:S01]  /*1e430*/  SHFL.IDX PT, R2, R0, RZ, 0x1c1f ;  /* 0x001c1fff00027589 */ /* 0x00006200000e0000 */
[C---:B------:R-:W-:Y:S01]  /*1e440*/  VIADD R142, R221.reuse, 0x30 ;  /* 0x00000030dd8e7836 */ /* 0x040fe20000000000 */
[----:B------:R-:W-:Y:S01]  /*1e450*/  SHF.R.S32.HI R134, RZ, 0x1f, R134 ;  /* 0x0000001fff867819 */ /* 0x000fe20000011486 */
[C---:B------:R-:W-:Y:S01]  /*1e460*/  VIADD R144, R221.reuse, 0x28 ;  /* 0x00000028dd907836 */ /* 0x040fe20000000000 */
[----:B------:R0:W2:Y:S01]  /*1e470*/  SHFL.IDX PT, R3, R11, RZ, 0x1c1f ;  /* 0x001c1fff0b037589 */ /* 0x0000a200000e0000 */
        /* <DEDUP_REMOVED lines=18> */
[----:B------:R-:W-:Y:S01]  /*1e5a0*/  VIADD R152, R221, 0x10 ;  /* 0x00000010dd987836 */ /* 0x000fe20000000000 */
[----:B012---:R-:W-:Y:S06]  /*1e5b0*/  @P0 BRA `(.L_x_3844) ;  /* 0x00000004009c0947 */ /* 0x007fec0003800000 */
[----:B------:R-:W-:Y:S02]  /*1e5c0*/  ULDC UR4, c[0x0][0xac8] ;  /* 0x0002b20000047ab9 */ /* 0x000fe40000000800 */
[----:B------:R-:W-:Y:S02]  /*1e5d0*/  ISETP.GE.AND P0, PT, R221, UR4, PT ;  /* 0x00000004dd007c0c */ /* 0x000fe4000bf06270 */
[----:B------:R-:W-:Y:S02]  /*1e5e0*/  ISETP.GE.AND P5, PT, R154, UR4, PT ;  /* 0x000000049a007c0c */ /* 0x000fe4000bfa6270 */
[----:B------:R-:W-:Y:S02]  /*1e5f0*/  ISETP.GE.AND P4, PT, R152, UR4, PT ;  /* 0x0000000498007c0c */ /* 0x000fe4000bf86270 */
[----:B------:R-:W-:-:S07]  /*1e600*/  ISETP.GE.AND P3, PT, R147, UR4, PT ;  /* 0x0000000493007c0c */ /* 0x000fce000bf66270 */
[----:B------:R-:W-:-:S04]  /*1e610*/  @!P0 IMAD.WIDE R4, R221, 0x4, R2 ;  /* 0x00000004dd048825 */ /* 0x000fc800078e0202 */
[CC--:B------:R-:W-:Y:S01]  /*1e620*/  @!P4 LEA R6, P2, R152.reuse, R2.reuse, 0x2 ;  /* 0x000000029806c211 */ /* 0x0c0fe200078410ff */
[----:B------:R0:W-:Y:S01]  /*1e630*/  @!P0 ST.E.64 desc[UR60][R4.64], R24 ;  /* 0x0000001804008985 */ /* 0x0001e2000c101b3c */
[----:B------:R-:W-:Y:S02]  /*1e640*/  ISETP.GE.AND P0, PT, R145, UR4, PT ;  /* 0x0000000491007c0c */ /* 0x000fe4000bf06270 */
[----:B------:R-:W-:Y:S02]  /*1e650*/  @!P3 LEA R8, P6, R147, R2, 0x2 ;  /* 0x000000029308b211 */ /* 0x000fe400078c10ff */
[-C--:B------:R-:W-:Y:S02]  /*1e660*/  @!P4 LEA.HI.X R7, R152, R3.reuse, R153, 0x2, P2 ;  /* 0x000000039807c211 */ /* 0x080fe400010f1499 */
[----:B------:R-:W-:Y:S02]  /*1e670*/  ISETP.GE.AND P2, PT, R141, UR4, PT ;  /* 0x000000048d007c0c */ /* 0x000fe4000bf46270 */
[----:B------:R-:W-:-:S02]  /*1e680*/  @!P3 LEA.HI.X R9, R147, R3, R148, 0x2, P6 ;  /* 0x000000039309b211 */ /* 0x000fc400030f1494 */
[----:B0-----:R-:W-:Y:S01]  /*1e690*/  @!P5 LEA R4, P1, R154, R2, 0x2 ;  /* 0x000000029a04d211 */ /* 0x001fe200078210ff */
[----:B------:R-:W-:-:S03]  /*1e6a0*/  VIADD R25, R221, 0xa8 ;  /* 0x000000a8dd197836 */ /* 0x000fc60000000000 */
[----:B------:R-:W-:Y:S02]  /*1e6b0*/  @!P5 LEA.HI.X R5, R154, R3, R155, 0x2, P1 ;  /* 0x000000039a05d211 */ /* 0x000fe400008f149b */
[----:B------:R-:W-:-:S03]  /*1e6c0*/  ISETP.GE.AND P1, PT, R143, UR4, PT ;  /* 0x000000048f007c0c */ /* 0x000fc6000bf26270 */
[----:B------:R0:W-:Y:S04]  /*1e6d0*/  @!P5 ST.E.64 desc[UR60][R4.64], R28 ;  /* 0x0000001c0400d985 */ /* 0x0001e8000c101b3c */
[----:B------:R1:W-:Y:S01]  /*1e6e0*/  @!P4 ST.E.64 desc[UR60][R6.64], R32 ;  /* 0x000000200600c985 */ /* 0x0003e2000c101b3c */
[----:B------:R-:W-:-:S03]  /*1e6f0*/  ISETP.GE.AND P4, PT, R137, UR4, PT ;  /* 0x0000000489007c0c */ /* 0x000fc6000bf86270 */
[----:B------:R2:W-:Y:S01]  /*1e700*/  @!P3 ST.E.64 desc[UR60][R8.64], R36 ;  /* 0x000000240800b985 */ /* 0x0005e2000c101b3c */
[----:B------:R-:W-:Y:S02]  /*1e710*/  ISETP.GE.AND P3, PT, R139, UR4, PT ;  /* 0x000000048b007c0c */ /* 0x000fe4000bf66270 */
[-C--:B0-----:R-:W-:Y:S01]  /*1e720*/  @!P0 LEA R4, P6, R145, R2.reuse, 0x2 ;  /* 0x0000000291048211 */ /* 0x081fe200078c10ff */
[----:B------:R-:W-:Y:S01]  /*1e730*/  VIADD R29, R221, 0xb0 ;  /* 0x000000b0dd1d7836 */ /* 0x000fe20000000000 */
[-C--:B-1----:R-:W-:Y:S01]  /*1e740*/  @!P1 LEA R6, P5, R143, R2.reuse, 0x2 ;  /* 0x000000028f069211 */ /* 0x082fe200078a10ff */
[----:B------:R-:W-:Y:S01]  /*1e750*/  VIADD R33, R221, 0xb8 ;  /* 0x000000b8dd217836 */ /* 0x000fe20000000000 */
        /* <DEDUP_REMOVED lines=34> */
[CC--:B0-----:R-:W-:Y:S02]  /*1e980*/  @!P5 LEA R4, P6, R237.reuse, R2.reuse, 0x2 ;  /* 0x00000002ed04d211 */ /* 0x0c1fe400078c10ff */
[C---:B-1----:R-:W-:Y:S02]  /*1e990*/  @!P4 LEA R6, P2, R236.reuse, R2, 0x2 ;  /* 0x00000002ec06c211 */ /* 0x042fe400078410ff */
[-C--:B------:R-:W-:Y:S02]  /*1e9a0*/  @!P5 LEA.HI.X R5, R237, R3.reuse, R86, 0x2, P6 ;  /* 0x00000003ed05d211 */ /* 0x080fe400030f1456 */
[----:B------:R-:W-:-:S03]  /*1e9b0*/  @!P4 LEA.HI.X R7, R236, R3, R85, 0x2, P2 ;  /* 0x00000003ec07c211 */ /* 0x000fc600010f1455 */
        /* <DEDUP_REMOVED lines=8> */
[----:B------:R-:W-:Y:S02]  /*1ea40*/  SHF.R.S32.HI R21, RZ, 0x1f, R228 ;  /* 0x0000001fff157819 */ /* 0x000fe400000114e4 */
[C---:B-1----:R-:W-:Y:S02]  /*1ea50*/  @!P1 LEA R6, P5, R233.reuse, R2, 0x2 ;  /* 0x00000002e9069211 */ /* 0x042fe400078a10ff */
[-C--:B------:R-:W-:Y:S02]  /*1ea60*/  @!P0 LEA.HI.X R5, R234, R3.reuse, R83, 0x2, P2 ;  /* 0x00000003ea058211 */ /* 0x080fe400010f1453 */
[----:B------:R-:W-:-:S02]  /*1ea70*/  @!P1 LEA.HI.X R7, R233, R3, R82, 0x2, P5 ;  /* 0x00000003e9079211 */ /* 0x000fc400028f1452 */
[----:B------:R-:W-:Y:S01]  /*1ea80*/  ISETP.GE.AND P2, PT, R228, UR4, PT ;  /* 0x00000004e4007c0c */ /* 0x000fe2000bf46270 */
[----:B------:R0:W-:Y:S01]  /*1ea90*/  @!P0 ST.E.64 desc[UR60][R4.64], R124 ;  /* 0x0000007c04008985 */ /* 0x0001e2000c101b3c */
[CC--:B------:R-:W-:Y:S02]  /*1eaa0*/  @!P4 LEA R14, P5, R232.reuse, R2.reuse, 0x2 ;  /* 0x00000002e80ec211 */ /* 0x0c0fe400078a10ff */
[----:B------:R-:W-:Y:S01]  /*1eab0*/  @!P3 LEA R12, P6, R231, R2, 0x2 ;  /* 0x00000002e70cb211 */ /* 0x000fe200078c10ff */
[----:B------:R1:W-:Y:S01]  /*1eac0*/  @!P1 ST.E.64 desc[UR60][R6.64], R92 ;  /* 0x0000005c06009985 */ /* 0x0003e2000c101b3c */
[----:B------:R-:W-:Y:S02]  /*1ead0*/  ISETP.GE.AND P1, PT, R25, UR4, PT ;  /* 0x0000000419007c0c */ /* 0x000fe4000bf26270 */
[----:B------:R-:W-:Y:S02]  /*1eae0*/  ISETP.GE.AND P0, PT, R29, UR4, PT ;  /* 0x000000041d007c0c */ /* 0x000fe4000bf06270 */
[----:B------:R-:W-:-:S02]  /*1eaf0*/  @!P4 LEA.HI.X R15, R232, R3, R81, 0x2, P5 ;  /* 0x00000003e80fc211 */ /* 0x000fc400028f1451 */
[-C--:B------:R-:W-:Y:S02]  /*1eb00*/  @!P3 LEA.HI.X R13, R231, R3.reuse, R80, 0x2, P6 ;  /* 0x00000003e70db211 */ /* 0x080fe400030f1450 */
[CC--:B--2---:R-:W-:Y:S01]  /*1eb10*/  @!P2 LEA R8, P5, R228.reuse, R2.reuse, 0x2 ;  /* 0x00000002e408a211 */ /* 0x0c4fe200078a10ff */
[----:B------:R2:W-:Y:S01]  /*1eb20*/  @!P4 ST.E.64 desc[UR60][R14.64], R96 ;  /* 0x000000600e00c985 */ /* 0x0005e2000c101b3c */
[----:B------:R-:W-:Y:S02]  /*1eb30*/  ISETP.GE.AND P6, PT, R33, UR4, PT ;  /* 0x0000000421007c0c */ /* 0x000fe4000bfc6270 */
[----:B------:R-:W-:Y:S01]  /*1eb40*/  @!P2 LEA.HI.X R9, R228, R3, R21, 0x2, P5 ;  /* 0x00000003e409a211 */ /* 0x000fe200028f1415 */
[----:B------:R2:W-:Y:S01]  /*1eb50*/  @!P3 ST.E.64 desc[UR60][R12.64], R100 ;  /* 0x000000640c00b985 */ /* 0x0005e2000c101b3c */
[----:B0-----:R-:W-:Y:S02]  /*1eb60*/  SHF.R.S32.HI R4, RZ, 0x1f, R25 ;  /* 0x0000001fff047819 */ /* 0x001fe40000011419 */
[----:B-1----:R-:W-:Y:S01]  /*1eb70*/  @!P1 LEA R6, P5, R25, R2, 0x2 ;  /* 0x0000000219069211 */ /* 0x002fe200078a10ff */
[----:B------:R2:W-:Y:S01]  /*1eb80*/  @!P2 ST.E.64 desc[UR60][R8.64], R104 ;  /* 0x000000680800a985 */ /* 0x0005e2000c101b3c */
[----:B------:R-:W-:-:S02]  /*1eb90*/  SHF.R.S32.HI R5, RZ, 0x1f, R29 ;  /* 0x0000001fff057819 */ /* 0x000fc4000001141d */
[-C--:B------:R-:W-:Y:S02]  /*1eba0*/  @!P1 LEA.HI.X R7, R25, R3.reuse, R4, 0x2, P5 ;  /* 0x0000000319079211 */ /* 0x080fe400028f1404 */
[CC--:B------:R-:W-:Y:S02]  /*1ebb0*/  @!P0 LEA R4, P5, R29.reuse, R2.reuse, 0x2 ;  /* 0x000000021d048211 */ /* 0x0c0fe400078a10ff */
[----:B------:R-:W-:Y:S01]  /*1ebc0*/  SHF.R.S32.HI R20, RZ, 0x1f, R33 ;  /* 0x0000001fff147819 */ /* 0x000fe20000011421 */
[----:B------:R2:W-:Y:S01]  /*1ebd0*/  @!P1 ST.E.64 desc[UR60][R6.64], R108 ;  /* 0x0000006c06009985 */ /* 0x0005e2000c101b3c */
[----:B------:R-:W-:Y:S02]  /*1ebe0*/  @!P0 LEA.HI.X R5, R29, R3, R5, 0x2, P5 ;  /* 0x000000031d058211 */ /* 0x000fe400028f1405 */
[----:B------:R-:W-:-:S03]  /*1ebf0*/  @!P6 LEA R2, P5, R33, R2, 0x2 ;  /* 0x000000022102e211 */ /* 0x000fc600078a10ff */
[----:B------:R2:W-:Y:S01]  /*1ec00*/  @!P0 ST.E.64 desc[UR60][R4.64], R112 ;  /* 0x0000007004008985 */ /* 0x0005e2000c101b3c */
[----:B------:R-:W-:-:S05]  /*1ec10*/  @!P6 LEA.HI.X R3, R33, R3, R20, 0x2, P5 ;  /* 0x000000032103e211 */ /* 0x000fca00028f1414 */
[----:B------:R2:W-:Y:S04]  /*1ec20*/  @!P6 ST.E.64 desc[UR60][R2.64], R116 ;  /* 0x000000740200e985 */ /* 0x0005e8000c101b3c */
.L_x_3844:
[----:B------:R-:W-:Y:S05]  /*1ec30*/  BSYNC B1 ;  /* 0x0000000000017941 */ /* 0x000fea0003800000 */
.L_x_3843:
[----:B------:R-:W-:Y:S01]  /*1ec40*/  ISETP.GE.AND P0, PT, R10, R77, PT ;  /* 0x0000004d0a00720c */ /* 0x000fe20003f06270 */
[----:B--2---:R0:W1:Y:S04]  /*1ec50*/  SHFL.IDX PT, R3, R11, 0x1, 0x1c1f ;  /* 0x003c1f000b037f89 */ /* 0x00406800000e0000 */
[----:B------:R0:W2:Y:S08]  /*1ec60*/  SHFL.IDX PT, R2, R0, 0x1, 0x1c1f ;  /* 0x003c1f0000027f89 */ /* 0x0000b000000e0000 */
[----:B0-----:R-:W-:Y:S05]  /*1ec70*/  @P0 BRA `(.L_x_3842) ;  /* 0x0000001000fc0947 */ /* 0x001fea0003800000 */
[----:B------:R-:W-:Y:S01]  /*1ec80*/  ULDC UR4, c[0x0][0xac8] ;  /* 0x0002b20000047ab9 */ /* 0x000fe20000000800 */
[C---:B------:R-:W-:Y:S01]  /*1ec90*/  IADD3 R21, R221.reuse, 0xa8, RZ ;  /* 0x000000a8dd157810 */ /* 0x040fe20007ffe0ff */
[C---:B------:R-:W-:Y:S01]  /*1eca0*/  VIADD R25, R221.reuse, 0xb0 ;  /* 0x000000b0dd197836 */ /* 0x040fe20000000000 */
[----:B------:R-:W-:Y:S02]  /*1ecb0*/  ISETP.GE.AND P4, PT, R154, UR4, PT ;  /* 0x000000049a007c0c */ /* 0x000fe4000bf86270 */
[----:B------:R-:W-:Y:S02]  /*1ecc0*/  ISETP.GE.AND P3, PT, R152, UR4, PT ;  /* 0x0000000498007c0c */ /* 0x000fe4000bf66270 */
[----:B------:R-:W-:Y:S02]  /*1ecd0*/  ISETP.GE.AND P5, PT, R221, UR4, PT ;  /* 0x00000004dd007c0c */ /* 0x000fe4000bfa6270 */
[----:B------:R-:W-:Y:S02]  /*1ece0*/  ISETP.GE.AND P1, PT, R145, UR4, PT ;  /* 0x0000000491007c0c */ /* 0x000fe4000bf26270 */
[----:B------:R-:W-:-:S02]  /*1ecf0*/  ISETP.GE.AND P0, PT, R147, UR4, PT ;  /* 0x0000000493007c0c */ /* 0x000fc4000bf06270 */
[----:B------:R-:W-:-:S03]  /*1ed00*/  SHF.R.S32.HI R0, RZ, 0x1f, R21 ;  /* 0x0000001fff007819 */ /* 0x000fc60000011415 */
[-C--:B--2---:R-:W-:Y:S02]  /*1ed10*/  @!P4 LEA R6, P2, R154, R2.reuse, 0x2 ;  /* 0x000000029a06c211 */ /* 0x084fe400078410ff */
[-C--:B------:R-:W-:Y:S02]  /*1ed20*/  @!P3 LEA R8, P6, R152, R2.reuse, 0x2 ;  /* 0x000000029808b211 */ /* 0x080fe400078c10ff */
[----:B-1----:R-:W-:Y:S01]  /*1ed30*/  @!P5 IMAD.WIDE R4, R221, 0x4, R2 ;  /* 0x00000004dd04d825 */ /* 0x002fe200078e0202 */
[-C--:B------:R-:W-:Y:S02]  /*1ed40*/  @!P4 LEA.HI.X R7, R154, R3.reuse, R155, 0x2, P2 ;  /* 0x000000039a07c211 */ /* 0x080fe400010f149b */
[----:B------:R-:W-:Y:S02]  /*1ed50*/  ISETP.GE.AND P2, PT, R143, UR4, PT ;  /* 0x000000048f007c0c */ /* 0x000fe4000bf46270 */
[----:B------:R-:W-:Y:S01]  /*1ed60*/  @!P3 LEA.HI.X R9, R152, R3, R153, 0x2, P6 ;  /* 0x000000039809b211 */ /* 0x000fe200030f1499 */
[----:B------:R0:W-:Y:S01]  /*1ed70*/  @!P5 ST.E.64 desc[UR60][R4.64], R26 ;  /* 0x0000001a0400d985 */ /* 0x0001e2000c101b3c */
[----:B------:R-:W-:-:S02]  /*1ed80*/  @!P1 LEA R12, P5, R145, R2, 0x2 ;  /* 0x00000002910c9211 */ /* 0x000fc400078a10ff */
[----:B------:R-:W-:Y:S01]  /*1ed90*/  @!P0 LEA R10, P6, R147, R2, 0x2 ;  /* 0x00000002930a8211 */ /* 0x000fe200078c10ff */
[----:B------:R1:W-:Y:S01]  /*1eda0*/  @!P4 ST.E.64 desc[UR60][R6.64], R30 ;  /* 0x0000001e0600c985 */ /* 0x0003e2000c101b3c */
[----:B------:R-:W-:Y:S02]  /*1edb0*/  ISETP.GE.AND P4, PT, R139, UR4, PT ;  /* 0x000000048b007c0c */ /* 0x000fe4000bf86270 */
[-C--:B------:R-:W-:Y:S01]  /*1edc0*/  @!P1 LEA.HI.X R13, R145, R3.reuse, R146, 0x2, P5 ;  /* 0x00000003910d9211 */ /* 0x080fe200028f1492 */
[----:B------:R2:W-:Y:S01]  /*1edd0*/  @!P3 ST.E.64 desc[UR60][R8.64], R34 ;  /* 0x000000220800b985 */ /* 0x0005e2000c101b3c */
[----:B------:R-:W-:Y:S02]  /*1ede0*/  ISETP.GE.AND P3, PT, R141, UR4, PT ;  /* 0x000000048d007c0c */ /* 0x000fe4000bf66270 */
[----:B------:R-:W-:Y:S02]  /*1edf0*/  ISETP.GE.AND P5, PT, R137, UR4, PT ;  /* 0x0000000489007c0c */ /* 0x000fe4000bfa6270 */
[----:B------:R-:W-:-:S02]  /*1ee00*/  @!P0 LEA.HI.X R11, R147, R3, R148, 0x2, P6 ;  /* 0x00000003930b8211 */ /* 0x000fc400030f1494 */
[----:B------:R-:W-:-:S03]  /*1ee10*/  @!P2 LEA R14, P6, R143, R2, 0x2 ;  /* 0x000000028f0ea211 */ /* 0x000fc600078c10ff */
[----:B------:R-:W-:Y:S01]  /*1ee20*/  @!P0 ST.E.64 desc[UR60][R10.64], R38 ;  /* 0x000000260a008985 */ /* 0x000fe2000c101b3c */
[-C--:B------:R-:W-:Y:S02]  /*1ee30*/  @!P2 LEA.HI.X R15, R143, R3.reuse, R144, 0x2, P6 ;  /* 0x000000038f0fa211 */ /* 0x080fe400030f1490 */
[----:B------:R-:W-:Y:S01]  /*1ee40*/  ISETP.GE.AND P0, PT, R135, UR4, PT ;  /* 0x0000000487007c0c */ /* 0x000fe2000bf06270 */
[----:B------:R3:W-:Y:S01]  /*1ee50*/  @!P1 ST.E.64 desc[UR60][R12.64], R42 ;  /* 0x0000002a0c009985 */ /* 0x0007e2000c101b3c */
[-C--:B0-----:R-:W-:Y:S02]  /*1ee60*/  @!P3 LEA R4, P6, R141, R2.reuse, 0x2 ;  /* 0x000000028d04b211 */ /* 0x081fe400078c10ff */
[----:B------:R-:W-:Y:S01]  /*1ee70*/  ISETP.GE.AND P1, PT, R91, UR4, PT ;  /* 0x000000045b007c0c */ /* 0x000fe2000bf26270 */
[----:B------:R0:W-:Y:S01]  /*1ee80*/  @!P2 ST.E.64 desc[UR60][R14.64], R46 ;  /* 0x0000002e0e00a985 */ /* 0x0001e2000c101b3c */
[----:B-1----:R-:W-:Y:S02]  /*1ee90*/  @!P4 LEA R6, P2, R139, R2, 0x2 ;  /* 0x000000028b06c211 */ /* 0x002fe400078410ff */
[----:B------:R-:W-:-:S02]  /*1eea0*/  @!P3 LEA.HI.X R5, R141, R3, R142, 0x2, P6 ;  /* 0x000000038d05b211 */ /* 0x000fc400030f148e */
[-C--:B--2---:R-:W-:Y:S02]  /*1eeb0*/  @!P5 LEA R8, P6, R137, R2.reuse, 0x2 ;  /* 0x000000028908d211 */ /* 0x084fe400078c10ff */
[-C--:B------:R-:W-:Y:S01]  /*1eec0*/  @!P4 LEA.HI.X R7, R139, R3.reuse, R140, 0x2, P2 ;  /* 0x000000038b07c211 */ /* 0x080fe200010f148c */
[----:B------:R1:W-:Y:S01]  /*1eed0*/  @!P3 ST.E.64 desc[UR60][R4.64], R50 ;  /* 0x000000320400b985 */ /* 0x0003e2000c101b3c */
[----:B------:R-:W-:Y:S02]  /*1eee0*/  @!P5 LEA.HI.X R9, R137, R3, R138, 0x2, P6 ;  /* 0x000000038909d211 */ /* 0x000fe400030f148a */
[----:B------:R-:W-:Y:S01]  /*1eef0*/  ISETP.GE.AND P2, PT, R89, UR4, PT ;  /* 0x0000000459007c0c */ /* 0x000fe2000bf46270 */
[----:B------:R2:W-:Y:S01]  /*1ef00*/  @!P4 ST.E.64 desc[UR60][R6.64], R54 ;  /* 0x000000360600c985 */ /* 0x0005e2000c101b3c */
[----:B------:R-:W-:Y:S02]  /*1ef10*/  ISETP.GE.AND P3, PT, R87, UR4, PT ;  /* 0x0000000457007c0c */ /* 0x000fe4000bf66270 */
[-C--:B---3--:R-:W-:Y:S01]  /*1ef20*/  @!P1 LEA R12, P4, R91, R2.reuse, 0x2 ;  /* 0x000000025b0c9211 */ /* 0x088fe200078810ff */
[----:B------:R3:W-:Y:S01]  /*1ef30*/  @!P5 ST.E.64 desc[UR60][R8.64], R58 ;  /* 0x0000003a0800d985 */ /* 0x0007e2000c101b3c */
[----:B------:R-:W-:-:S02]  /*1ef40*/  @!P0 LEA R10, P5, R135, R2, 0x2 ;  /* 0x00000002870a8211 */ /* 0x000fc400078a10ff */
[-C--:B------:R-:W-:Y:S02]  /*1ef50*/  @!P1 LEA.HI.X R13, R91, R3.reuse, R134, 0x2, P4 ;  /* 0x000000035b0d9211 */ /* 0x080fe400020f1486 */
[-C--:B------:R-:W-:Y:S02]  /*1ef60*/  @!P0 LEA.HI.X R11, R135, R3.reuse, R136, 0x2, P5 ;  /* 0x00000003870b8211 */ /* 0x080fe400028f1488 */
[----:B------:R-:W-:Y:S02]  /*1ef70*/  ISETP.GE.AND P5, PT, R237, UR4, PT ;  /* 0x00000004ed007c0c */ /* 0x000fe4000bfa6270 */
[C---:B0-----:R-:W-:Y:S01]  /*1ef80*/  @!P2 LEA R14, P6, R89.reuse, R2, 0x2 ;  /* 0x00000002590ea211 */ /* 0x041fe200078c10ff */
[----:B------:R0:W-:Y:S01]  /*1ef90*/  @!P0 ST.E.64 desc[UR60][R10.64], R62 ;  /* 0x0000003e0a008985 */ /* 0x0001e2000c101b3c */
[----:B------:R-:W-:Y:S02]  /*1efa0*/  ISETP.GE.AND P4, PT, R236, UR4, PT ;  /* 0x00000004ec007c0c */ /* 0x000fe4000bf86270 */
[----:B------:R-:W-:Y:S01]  /*1efb0*/  @!P2 LEA.HI.X R15, R89, R3, R90, 0x2, P6 ;  /* 0x00000003590fa211 */ /* 0x000fe200030f145a */
[----:B------:R4:W-:Y:S01]  /*1efc0*/  @!P1 ST.E.64 desc[UR60][R12.64], R66 ;  /* 0x000000420c009985 */ /* 0x0009e2000c101b3c */
[----:B------:R-:W-:-:S02]  /*1efd0*/  ISETP.GE.AND P1, PT, R235, UR4, PT ;  /* 0x00000004eb007c0c */ /* 0x000fc4000bf26270 */
[-C--:B-1----:R-:W-:Y:S01]  /*1efe0*/  @!P3 LEA R4, P6, R87, R2.reuse, 0x2 ;  /* 0x000000025704b211 */ /* 0x082fe200078c10ff */
[----:B------:R1:W-:Y:S01]  /*1eff0*/  @!P2 ST.E.64 desc[UR60][R14.64], R70 ;  /* 0x000000460e00a985 */ /* 0x0003e2000c101b3c */
[----:B------:R-:W-:Y:S02]  /*1f000*/  ISETP.GE.AND P2, PT, R234, UR4, PT ;  /* 0x00000004ea007c0c */ /* 0x000fe4000bf46270 */
[-C--:B--2---:R-:W-:Y:S02]  /*1f010*/  @!P5 LEA R6, P0, R237, R2.reuse, 0x2 ;  /* 0x00000002ed06d211 */ /* 0x084fe400078010ff */
[-C--:B------:R-:W-:Y:S02]  /*1f020*/  @!P3 LEA.HI.X R5, R87, R3.reuse, R88, 0x2, P6 ;  /* 0x000000035705b211 */ /* 0x080fe400030f1458 */
[----:B------:R-:W-:Y:S02]  /*1f030*/  @!P5 LEA.HI.X R7, R237, R3, R86, 0x2, P0 ;  /* 0x00000003ed07d211 */ /* 0x000fe400000f1456 */
[----:B------:R-:W-:Y:S01]  /*1f040*/  ISETP.GE.AND P0, PT, R233, UR4, PT ;  /* 0x00000004e9007c0c */ /* 0x000fe2000bf06270 */
[----:B------:R2:W-:Y:S01]  /*1f050*/  @!P3 ST.E.64 desc[UR60][R4.64], R74 ;  /* 0x0000004a0400b985 */ /* 0x0005e2000c101b3c */
[----:B---3--:R-:W-:-:S02]  /*1f060*/  @!P4 LEA R8, P6, R236, R2, 0x2 ;  /* 0x00000002ec08c211 */ /* 0x008fc400078c10ff */
[CC--:B0-----:R-:W-:Y:S01]  /*1f070*/  @!P1 LEA R10, P3, R235.reuse, R2.reuse, 0x2 ;  /* 0x00000002eb0a9211 */ /* 0x0c1fe200078610ff */
[----:B------:R0:W-:Y:S01]  /*1f080*/  @!P5 ST.E.64 desc[UR60][R6.64], R126 ;  /* 0x0000007e0600d985 */ /* 0x0001e2000c101b3c */
[-C--:B------:R-:W-:Y:S02]  /*1f090*/  @!P4 LEA.HI.X R9, R236, R3.reuse, R85, 0x2, P6 ;  /* 0x00000003ec09c211 */ /* 0x080fe400030f1455 */
[----:B------:R-:W-:Y:S02]  /*1f0a0*/  @!P1 LEA.HI.X R11, R235, R3, R84, 0x2, P3 ;  /* 0x00000003eb0b9211 */ /* 0x000fe400018f1454 */
[-C--:B----4-:R-:W-:Y:S01]  /*1f0b0*/  @!P2 LEA R12, P6, R234, R2.reuse, 0x2 ;  /* 0x00000002ea0ca211 */ /* 0x090fe200078c10ff */
[----:B------:R3:W-:Y:S01]  /*1f0c0*/  @!P4 ST.E.64 desc[UR60][R8.64], R128 ;  /* 0x000000800800c985 */ /* 0x0007e2000c101b3c */
[----:B------:R-:W-:Y:S02]  /*1f0d0*/  ISETP.GE.AND P3, PT, R232, UR4, PT ;  /* 0x00000004e8007c0c */ /* 0x000fe4000bf66270 */
[----:B------:R-:W-:Y:S01]  /*1f0e0*/  ISETP.GE.AND P4, PT, R21, UR4, PT ;  /* 0x0000000415007c0c */ /* 0x000fe2000bf86270 */
[----:B------:R-:W-:Y:S01]  /*1f0f0*/  @!P1 ST.E.64 desc[UR60][R10.64], R130 ;  /* 0x000000820a009985 */ /* 0x000fe2000c101b3c */
[----:B-1----:R-:W-:-:S02]  /*1f100*/  @!P0 LEA R14, P5, R233, R2, 0x2 ;  /* 0x00000002e90e8211 */ /* 0x002fc400078a10ff */
[-C--:B------:R-:W-:Y:S02]  /*1f110*/  @!P2 LEA.HI.X R13, R234, R3.reuse, R83, 0x2, P6 ;  /* 0x00000003ea0da211 */ /* 0x080fe400030f1453 */
[----:B------:R-:W-:Y:S02]  /*1f120*/  ISETP.GE.AND P1, PT, R231, UR4, PT ;  /* 0x00000004e7007c0c */ /* 0x000fe4000bf26270 */
[----:B------:R-:W-:Y:S01]  /*1f130*/  @!P0 LEA.HI.X R15, R233, R3, R82, 0x2, P5 ;  /* 0x00000003e90f8211 */ /* 0x000fe200028f1452 */
[----:B------:R1:W-:Y:S01]  /*1f140*/  @!P2 ST.E.64 desc[UR60][R12.64], R132 ;  /* 0x000000840c00a985 */ /* 0x0003e2000c101b3c */
[----:B------:R-:W-:Y:S02]  /*1f150*/  ISETP.GE.AND P5, PT, R228, UR4, PT ;  /* 0x00000004e4007c0c */ /* 0x000fe4000bfa6270 */
[----:B------:R-:W-:Y:S01]  /*1f160*/  ISETP.GE.AND P2, PT, R25, UR4, PT ;  /* 0x0000000419007c0c */ /* 0x000fe2000bf46270 */
[----:B------:R4:W-:Y:S01]  /*1f170*/  @!P0 ST.E.64 desc[UR60][R14.64], R94 ;  /* 0x0000005e0e008985 */ /* 0x0009e2000c101b3c */
[----:B--2---:R-:W-:-:S02]  /*1f180*/  @!P3 LEA R4, P6, R232, R2, 0x2 ;  /* 0x00000002e804b211 */ /* 0x004fc400078c10ff */
[-C--:B------:R-:W-:Y:S02]  /*1f190*/  @!P4 LEA R20, P0, R21, R2.reuse, 0x2 ;  /* 0x000000021514c211 */ /* 0x080fe400078010ff */
[-C--:B------:R-:W-:Y:S02]  /*1f1a0*/  @!P3 LEA.HI.X R5, R232, R3.reuse, R81, 0x2, P6 ;  /* 0x00000003e805b211 */ /* 0x080fe400030f1451 */
[-C--:B0-----:R-:W-:Y:S02]  /*1f1b0*/  @!P1 LEA R6, P6, R231, R2.reuse, 0x2 ;  /* 0x00000002e7069211 */ /* 0x081fe400078c10ff */
[----:B------:R-:W-:Y:S01]  /*1f1c0*/  @!P4 LEA.HI.X R21, R21, R3, R0, 0x2, P0 ;  /* 0x000000031515c211 */ /* 0x000fe200000f1400 */
[----:B------:R4:W-:Y:S01]  /*1f1d0*/  @!P3 ST.E.64 desc[UR60][R4.64], R98 ;  /* 0x000000620400b985 */ /* 0x0009e2000c101b3c */
[----:B---3--:R-:W-:Y:S01]  /*1f1e0*/  SHF.R.S32.HI R9, RZ, 0x1f, R228 ;  /* 0x0000001fff097819 */ /* 0x008fe200000114e4 */
[----:B-1----:R-:W-:Y:S01]  /*1f1f0*/  VIADD R13, R221, 0xb8 ;  /* 0x000000b8dd0d7836 */ /* 0x002fe20000000000 */
[----:B------:R-:W-:-:S02]  /*1f200*/  @!P5 LEA R8, P0, R228, R2, 0x2 ;  /* 0x00000002e408d211 */ /* 0x000fc400078010ff */
[-C--:B------:R-:W-:Y:S02]  /*1f210*/  @!P1 LEA.HI.X R7, R231, R3.reuse, R80, 0x2, P6 ;  /* 0x00000003e7079211 */ /* 0x080fe400030f1450 */
[----:B------:R-:W-:Y:S02]  /*1f220*/  SHF.R.S32.HI R0, RZ, 0x1f, R25 ;  /* 0x0000001fff007819 */ /* 0x000fe40000011419 */
[C---:B------:R-:W-:Y:S01]  /*1f230*/  @!P2 LEA R10, P6, R25.reuse, R2, 0x2 ;  /* 0x00000002190aa211 */ /* 0x040fe200078c10ff */
[----:B------:R4:W-:Y:S01]  /*1f240*/  @!P1 ST.E.64 desc[UR60][R6.64], R102 ;  /* 0x0000006606009985 */ /* 0x0009e2000c101b3c */
[-C--:B------:R-:W-:Y:S02]  /*1f250*/  @!P5 LEA.HI.X R9, R228, R3.reuse, R9, 0x2, P0 ;  /* 0x00000003e409d211 */ /* 0x080fe400000f1409 */
[----:B------:R-:W-:Y:S02]  /*1f260*/  @!P2 LEA.HI.X R11, R25, R3, R0, 0x2, P6 ;  /* 0x00000003190ba211 */ /* 0x000fe400030f1400 */
[----:B------:R-:W-:Y:S01]  /*1f270*/  ISETP.GE.AND P0, PT, R13, UR4, PT ;  /* 0x000000040d007c0c */ /* 0x000fe2000bf06270 */
[----:B------:R4:W-:Y:S04]  /*1f280*/  @!P5 ST.E.64 desc[UR60][R8.64], R106 ;  /* 0x0000006a0800d985 */ /* 0x0009e8000c101b3c */
[----:B------:R4:W-:Y:S04]  /*1f290*/  @!P4 ST.E.64 desc[UR60][R20.64], R110 ;  /* 0x0000006e1400c985 */ /* 0x0009e8000c101b3c */
[----:B------:R4:W-:Y:S04]  /*1f2a0*/  @!P2 ST.E.64 desc[UR60][R10.64], R114 ;  /* 0x000000720a00a985 */ /* 0x0009e8000c101b3c */
[----:B------:R-:W-:Y:S05]  /*1f2b0*/  @P0 BRA `(.L_x_3842) ;  /* 0x0000000c006c0947 */ /* 0x000fea0003800000 */
[----:B------:R-:W-:Y:S02]  /*1f2c0*/  LEA R2, P0, R13, R2, 0x2 ;  /* 0x000000020d027211 */ /* 0x000fe400078010ff */
[----:B------:R-:W-:-:S04]  /*1f2d0*/  SHF.R.S32.HI R0, RZ, 0x1f, R13 ;  /* 0x0000001fff007819 */ /* 0x000fc8000001140d */
[----:B------:R-:W-:-:S05]  /*1f2e0*/  LEA.HI.X R3, R13, R3, R0, 0x2, P0 ;  /* 0x000000030d037211 */ /* 0x000fca00000f1400 */
[----:B------:R0:W-:Y:S01]  /*1f2f0*/  ST.E.64 desc[UR60][R2.64], R118 ;  /* 0x0000007602007985 */ /* 0x0001e2000c101b3c */
[----:B------:R-:W-:Y:S05]  /*1f300*/  BRA `(.L_x_3842) ;  /* 0x0000000c00587947 */ /* 0x000fea0003800000 */
.L_x_3833:
[----:B------:R-:W-:Y:S01]  /*1f310*/  ULDC.64 UR6, c[0x0][0xc08] ;  /* 0x0003020000067ab9 */ /* 0x000fe20000000a00 */
[----:B------:R-:W-:Y:S01]  /*1f320*/  ULDC.64 UR4, c[0x0][0xc00] ;  /* 0x0003000000047ab9 */ /* 0x000fe20000000a00 */
[----:B------:R-:W-:Y:S01]  /*1f330*/  ISETP.NE.U32.AND P1, PT, RZ, UR6, PT ;  /* 0x00000006ff007c0c */ /* 0x000fe2000bf25070 */
[----:B------:R-:W-:Y:S01]  /*1f340*/  IMAD.MOV.U32 R15, RZ, RZ, RZ ;  /* 0x000000ffff0f7224 */ /* 0x000fe200078e00ff */
[----:B------:R-:W-:Y:S02]  /*1f350*/  ISETP.NE.U32.AND P0, PT, RZ, UR4, PT ;  /* 0x00000004ff007c0c */ /* 0x000fe4000bf05070 */
[----:B------:R-:W-:Y:S02]  /*1f360*/  ISETP.NE.AND.EX P1, PT, RZ, UR7, PT, P1 ;  /* 0x00000007ff007c0c */ /* 0x000fe4000bf25310 */
[----:B------:R-:W-:Y:S02]  /*1f370*/  IADD3 R2, P2, R224, UR4, RZ ;  /* 0x00000004e0027c10 */ /* 0x000fe4000ff5e0ff */
[----:B------:R-:W-:-:S02]  /*1f380*/  ISETP.NE.AND.EX P0, PT, RZ, UR5, PT, P0 ;  /* 0x00000005ff007c0c */ /* 0x000fc4000bf05300 */
[----:B------:R-:W-:Y:S01]  /*1f390*/  IADD3.X R3, R225, UR5, RZ, P2, !PT ;  /* 0x00000005e1037c10 */ /* 0x000fe200097fe4ff */
[----:B------:R-:W-:Y:S02]  /*1f3a0*/  ULDC UR4, c[0x0][0xa88] ;  /* 0x0002a20000047ab9 */ /* 0x000fe40000000800 */
[----:B------:R-:W-:-:S04]  /*1f3b0*/  IMAD.U32 R0, RZ, RZ, UR4 ;  /* 0x00000004ff007e24 */ /* 0x000fc8000f8e00ff */
[----:B------:R-:W-:-:S04]  /*1f3c0*/  @P1 IADD3 R224, P2, R224, UR6, RZ ;  /* 0x00000006e0e01c10 */ /* 0x000fc8000ff5e0ff */
[----:B------:R-:W-:Y:S01]  /*1f3d0*/  @P1 IADD3.X R225, R225, UR7, RZ, P2, !PT ;  /* 0x00000007e1e11c10 */ /* 0x000fe200097fe4ff */
[----:B------:R2:W5:Y:S04]  /*1f3e0*/  @P0 LDG.E R15, desc[UR60][R2.64] ;  /* 0x0000003c020f0981 */ /* 0x000568000c1e1900 */
[----:B------:R2:W5:Y:S01]  /*1f3f0*/  @P1 LDG.E R0, desc[UR60][R224.64] ;  /* 0x0000003ce0001981 */ /* 0x000562000c1e1900 */
[----:B------:R-:W-:Y:S01]  /*1f400*/  ISETP.NE.AND P2, PT, R222, RZ, PT ;  /* 0x000000ffde00720c */ /* 0x000fe20003f45270 */
[----:B------:R-:W3:-:S12]  /*1f410*/  S2R R4, SR_TID.X ;  /* 0x0000000000047919 */ /* 0x000ed80000002100 */
[----:B------:R-:W4:Y:S01]  /*1f420*/  @!P2 LDC R222, c[0x0][0xad4] ;  /* 0x0002b500ffdeab82 */ /* 0x000f220000000800 */
[----:B---3--:R-:W-:Y:S02]  /*1f430*/  IADD3 R5, R4, -0x80, RZ ;  /* 0xffffff8004057810 */ /* 0x008fe40007ffe0ff */
[----:B----4-:R-:W-:Y:S02]  /*1f440*/  ISETP.GT.AND P2, PT, R222, 0x1, PT ;  /* 0x00000001de00780c */ /* 0x010fe40003f44270 */
[----:B------:R-:W-:Y:S01]  /*1f450*/  ISETP.GT.AND P3, PT, R5, 0x7f, PT ;  /* 0x0000007f0500780c */ /* 0x000fe20003f64270 */
[----:B--2---:R-:W-:-:S12]  /*1f460*/  @P1 BRA `(.L_x_3845) ;  /* 0x0000000000101947 */ /* 0x004fd80003800000 */
[----:B------:R-:W-:Y:S05]  /*1f470*/  @!P0 BRA `(.L_x_3845) ;  /* 0x00000000000c8947 */ /* 0x000fea0003800000 */
[----:B------:R-:W2:Y:S04]  /*1f480*/  LDG.E R5, desc[UR60][R2.64] ;  /* 0x0000003c02057981 */ /* 0x000ea8000c1e1900 */
[----:B-----5:R-:W2:Y:S02]  /*1f490*/  LDG.E R0, desc[UR60][R2.64+0x4] ;  /* 0x0000043c02007981 */ /* 0x020ea4000c1e1900 */
[----:B--2---:R-:W-:-:S07]  /*1f4a0*/  IMAD.IADD R0, R0, 0x1, -R5 ;  /* 0x0000000100007824 */ /* 0x004fce00078e0a05 */
.L_x_3845:
[----:B------:R-:W2:Y:S01]  /*1f4b0*/  LDL.LU R2, [R1+0x68] ;  /* 0x0000680001027983 */ /* 0x000ea20000300800 */
[----:B------:R-:W-:Y:S01]  /*1f4c0*/  BSSY B1, `(.L_x_3846) ;  /* 0x0000036000017945 */ /* 0x000fe20003800000 */
[----:B------:R-:W-:Y:S02]  /*1f4d0*/  SEL R223, R223, RZ, !P0 ;  /* 0x000000ffdfdf7207 */ /* 0x000fe40004000000 */
[----:B-----5:R-:W-:Y:S02]  /*1f4e0*/  SHF.R.S32.HI R24, RZ, 0x1f, R15 ;  /* 0x0000001fff187819 */ /* 0x020fe4000001140f */
[----:B--2---:R-:W-:Y:S01]  /*1f4f0*/  SEL R26, R2, RZ, !P0 ;  /* 0x000000ff021a7207 */ /* 0x004fe20004000000 */
[----:B------:R-:W-:Y:S06]  /*1f500*/  @P3 BRA `(.L_x_3847) ;  /* 0x0000000000c43947 */ /* 0x000fec0003800000 */
[----:B------:R-:W2:Y:S01]  /*1f510*/  LDC R29, c[0x0][0xbe8] ;  /* 0x0002fa00ff1d7b82 */ /* 0x000ea20000000800 */
[----:B------:R-:W-:-:S04]  /*1f520*/  IMAD R2, R229, 0x80, R4 ;  /* 0x00000080e5027824 */ /* 0x000fc800078e0204 */
[----:B------:R-:W-:Y:S02]  /*1f530*/  VIADD R28, R2, 0xffffff80 ;  /* 0xffffff80021c7836 */ /* 0x000fe40000000000 */
[----:B--2---:R-:W-:-:S05]  /*1f540*/  IMAD R3, R0, R29, RZ ;  /* 0x0000001d00037224 */ /* 0x004fca00078e02ff */
[----:B------:R-:W-:-:S13]  /*1f550*/  ISETP.GE.AND P0, PT, R28, R3, PT ;  /* 0x000000031c00720c */ /* 0x000fda0003f06270 */
[----:B------:R-:W-:Y:S05]  /*1f560*/  @P0 BRA `(.L_x_3847) ;  /* 0x0000000000ac0947 */ /* 0x000fea0003800000 */
[----:B------:R-:W-:Y:S01]  /*1f570*/  IMAD.MOV.U32 R20, RZ, RZ, 0x9b8 ;  /* 0x000009b8ff147424 */ /* 0x000fe200078e00ff */
[----:B------:R-:W-:Y:S01]  /*1f580*/  ISETP.GT.AND P0, PT, R222, 0x1, PT ;  /* 0x00000001de00780c */ /* 0x000fe20003f04270 */
[----:B------:R-:W2:Y:S01]  /*1f590*/  LDC.64 R2, c[0x0][0xba8] ;  /* 0x0002ea00ff027b82 */ /* 0x000ea20000000a00 */
[----:B------:R-:W-:Y:S02]  /*1f5a0*/  ISETP.NE.AND P1, PT, R29, 0x1, PT ;  /* 0x000000011d00780c */ /* 0x000fe40003f25270 */
[----:B------:R-:W-:Y:S02]  /*1f5b0*/  SEL R20, R20, 0x978, P0 ;  /* 0x0000097814147807 */ /* 0x000fe40000000000 */
[----:B------:R-:W-:-:S03]  /*1f5c0*/  MOV R21, R28 ;  /* 0x0000001c00157202 */ /* 0x000fc60000000f00 */
[----:B------:R-:W3:Y:S08]  /*1f5d0*/  LDC.64 R8, c[0x0][R20+0x220] ;  /* 0x0000880014087b82 */ /* 0x000ef00000000a00 */
[----:B------:R-:W4:Y:S08]  /*1f5e0*/  LDC.64 R6, c[0x0][R20+0x218] ;  /* 0x0000860014067b82 */ /* 0x000f300000000a00 */
[----:B------:R-:W5:Y:S08]  /*1f5f0*/  LDC.64 R10, c[0x0][R20+0x228] ;  /* 0x00008a00140a7b82 */ /* 0x000f700000000a00 */
[----:B------:R-:W0:Y:S08]  /*1f600*/  @P1 LDC R13, c[0x0][0xbec] ;  /* 0x0002fb00ff0d1b82 */ /* 0x000e300000000800 */
[----:B------:R-:W1:Y:S08]  /*1f610*/  LDC.64 R4, c[0x0][R20+0x210] ;  /* 0x0000840014047b82 */ /* 0x000e700000000a00 */
[----:B------:R-:W5:Y:S01]  /*1f620*/  @P1 LDC R27, c[0x0][0xbf0] ;  /* 0x0002fc00ff1b1b82 */ /* 0x000f620000000800 */
[----:B0-----:R-:W-:-:S07]  /*1f630*/  @P1 IMAD.HI.U32 R14, R28, R13, RZ ;  /* 0x0000000d1c0e1227 */ /* 0x001fce00078e00ff */
[----:B--2---:R-:W0:Y:S01]  /*1f640*/  @!P0 LDC R2, c[0x0][0xb50] ;  /* 0x0002d400ff028b82 */ /* 0x004e220000000800 */
[-C--:B---3--:R-:W-:Y:S02]  /*1f650*/  IMAD R9, R9, R223.reuse, RZ ;  /* 0x000000df09097224 */ /* 0x088fe400078e02ff */
[----:B------:R-:W-:-:S05]  /*1f660*/  IMAD.WIDE.U32 R12, R8, R223, RZ ;  /* 0x000000df080c7225 */ /* 0x000fca00078e00ff */
[----:B------:R-:W2:Y:S01]  /*1f670*/  @!P0 LDC R3, c[0x0][0xb54] ;  /* 0x0002d500ff038b82 */ /* 0x000ea20000000800 */
[-C--:B----4-:R-:W-:Y:S02]  /*1f680*/  IMAD R25, R7, R220.reuse, RZ ;  /* 0x000000dc07197224 */ /* 0x090fe400078e02ff */
[----:B------:R-:W-:Y:S01]  /*1f690*/  IMAD.WIDE.U32 R6, R6, R220, RZ ;  /* 0x000000dc06067225 */ /* 0x000fe200078e00ff */
[----:B-----5:R-:W-:-:S03]  /*1f6a0*/  @P1 SHF.R.U32.HI R21, RZ, R27, R14 ;  /* 0x0000001bff151219 */ /* 0x020fc6000001160e */
[----:B------:R-:W-:Y:S01]  /*1f6b0*/  IMAD R27, R8, R26, R9 ;  /* 0x0000001a081b7224 */ /* 0x000fe200078e0209 */
[----:B------:R-:W-:Y:S01]  /*1f6c0*/  SEL R9, R230, RZ, P0 ;  /* 0x000000ffe6097207 */ /* 0x000fe20000000000 */
[----:B------:R-:W-:Y:S01]  /*1f6d0*/  IMAD.IADD R25, R7, 0x1, R25 ;  /* 0x0000000107197824 */ /* 0x000fe200078e0219 */
[----:B------:R-:W-:Y:S01]  /*1f6e0*/  IADD3 R8, P1, P3, R12, R6, R15 ;  /* 0x000000060c087210 */ /* 0x000fe20007b3e00f */
[----:B------:R-:W-:Y:S02]  /*1f6f0*/  IMAD.IADD R27, R13, 0x1, R27 ;  /* 0x000000010d1b7824 */ /* 0x000fe400078e021b */
[----:B------:R-:W-:-:S03]  /*1f700*/  IMAD.WIDE.U32 R6, R10, R9, RZ ;  /* 0x000000090a067225 */ /* 0x000fc600078e00ff */
[----:B------:R-:W-:Y:S01]  /*1f710*/  IADD3.X R10, R27, R25, R24, P1, P3 ;  /* 0x000000191b0a7210 */ /* 0x000fe20000fe6418 */
[----:B------:R-:W-:Y:S01]  /*1f720*/  IMAD R11, R11, R9, RZ ;  /* 0x000000090b0b7224 */ /* 0x000fe200078e02ff */
[----:B------:R-:W-:Y:S01]  /*1f730*/  IADD3 R6, P0, P1, R21, R8, R6 ;  /* 0x0000000815067210 */ /* 0x000fe2000791e006 */
[--C-:B------:R-:W-:Y:S01]  /*1f740*/  IMAD.MOV R12, RZ, RZ, -R21.reuse ;  /* 0x000000ffff0c7224 */ /* 0x100fe200078e0a15 */
[----:B------:R-:W-:Y:S01]  /*1f750*/  SHF.R.S32.HI R21, RZ, 0x1f, R21 ;  /* 0x0000001fff157819 */ /* 0x000fe20000011415 */
[----:B------:R-:W-:Y:S02]  /*1f760*/  IMAD.IADD R11, R7, 0x1, R11 ;  /* 0x00000001070b7824 */ /* 0x000fe400078e020b */
[----:B------:R-:W-:-:S03]  /*1f770*/  IMAD R9, R29, R12, R28 ;  /* 0x0000000c1d097224 */ /* 0x000fc600078e021c */
[----:B------:R-:W-:Y:S01]  /*1f780*/  IADD3.X R7, R21, R10, R11, P0, P1 ;  /* 0x0000000a15077210 */ /* 0x000fe200007e240b */
[----:B-1----:R-:W-:Y:S01]  /*1f790*/  IMAD R5, R5, R9, RZ ;  /* 0x0000000905057224 */ /* 0x002fe200078e02ff */
[----:B------:R-:W-:-:S05]  /*1f7a0*/  SHF.R.S32.HI R11, RZ, 0x1f, R9 ;  /* 0x0000001fff0b7819 */ /* 0x000fca0000011409 */
[C---:B------:R-:W-:Y:S02]  /*1f7b0*/  IMAD R11, R4.reuse, R11, R5 ;  /* 0x0000000b040b7224 */ /* 0x040fe400078e0205 */
[----:B------:R-:W-:-:S05]  /*1f7c0*/  IMAD.WIDE.U32 R4, R4, R9, R6 ;  /* 0x0000000904047225 */ /* 0x000fca00078e0006 */
[----:B------:R-:W-:Y:S02]  /*1f7d0*/  IADD3 R5, R5, R11, RZ ;  /* 0x0000000b05057210 */ /* 0x000fe40007ffe0ff */
[----:B0-----:R-:W-:-:S04]  /*1f7e0*/  LEA R2, P0, R4, R2, 0x2 ;  /* 0x0000000204027211 */ /* 0x001fc800078010ff */
[----:B--2---:R-:W-:Y:S01]  /*1f7f0*/  LEA.HI.X R3, R4, R3, R5, 0x2, P0 ;  /* 0x0000000304037211 */ /* 0x004fe200000f1405 */
[----:B------:R-:W-:-:S05]  /*1f800*/  IMAD.MOV.U32 R5, RZ, RZ, -0x800000 ;  /* 0xff800000ff057424 */ /* 0x000fca00078e00ff */
[----:B------:R2:W-:Y:S03]  /*1f810*/  STG.E desc[UR60][R2.64], R5 ;  /* 0x0000000502007986 */ /* 0x0005e6000c10193c */
.L_x_3847:
[----:B------:R-:W-:Y:S05]  /*1f820*/  BSYNC B1 ;  /* 0x0000000000017941 */ /* 0x000fea0003800000 */
.L_x_3846:
[----:B------:R-:W-:Y:S05]  /*1f830*/  @P2 BRA `(.L_x_3842) ;  /* 0x00000008000c2947 */ /* 0x000fea0003800000 */
[----:B--2---:R-:W2:Y:S01]  /*1f840*/  S2R R2, SR_TID.X ;  /* 0x0000000000027919 */ /* 0x004ea20000002100 */
[----:B------:R-:W3:Y:S01]  /*1f850*/  LDC R9, c[0x0][0xbe8] ;  /* 0x0002fa00ff097b82 */ /* 0x000ee20000000800 */
[----:B------:R-:W-:Y:S01]  /*1f860*/  ULDC.64 UR4, c[0x0][0xaa0] ;  /* 0x0002a80000047ab9 */ /* 0x000fe20000000a00 */
[----:B------:R-:W-:Y:S01]  /*1f870*/  BSSY B1, `(.L_x_3848) ;  /* 0x0000049000017945 */ /* 0x000fe20003800000 */
[----:B---3--:R-:W-:Y:S01]  /*1f880*/  ISETP.NE.AND P0, PT, R9, 0x1, PT ;  /* 0x000000010900780c */ /* 0x008fe20003f05270 */
[----:B--2---:R-:W-:Y:S02]  /*1f890*/  VIADD R4, R2, 0xffffff80 ;  /* 0xffffff8002047836 */ /* 0x004fe40000000000 */
[----:B------:R-:W-:-:S03]  /*1f8a0*/  IMAD R2, R24, UR4, RZ ;  /* 0x0000000418027c24 */ /* 0x000fc6000f8e02ff */
[----:B------:R-:W-:-:S07]  /*1f8b0*/  SHF.R.S32.HI R3, RZ, 0x1f, R4 ;  /* 0x0000001fff037819 */ /* 0x000fce0000011404 */
[----:B------:R-:W2:Y:S01]  /*1f8c0*/  @P0 LDC R7, c[0x0][0xbec] ;  /* 0x0002fb00ff070b82 */ /* 0x000ea20000000800 */
[----:B------:R-:W-:Y:S01]  /*1f8d0*/  IMAD R5, R15, UR5, R2 ;  /* 0x000000050f057c24 */ /* 0x000fe2000f8e0202 */
[----:B------:R-:W-:Y:S01]  /*1f8e0*/  LEA.HI R6, R3, R4, RZ, 0x3 ;  /* 0x0000000403067211 */ /* 0x000fe200078f18ff */
[----:B------:R-:W-:Y:S01]  /*1f8f0*/  IMAD.WIDE.U32 R2, R15, UR4, RZ ;  /* 0x000000040f027c25 */ /* 0x000fe2000f8e00ff */
[----:B------:R-:W-:Y:S02]  /*1f900*/  ULDC.64 UR4, c[0x0][0xae8] ;  /* 0x0002ba0000047ab9 */ /* 0x000fe40000000a00 */
[----:B------:R-:W-:Y:S02]  /*1f910*/  LOP3.LUT R13, R6, 0xfffffff8, RZ, 0xc0, !PT ;  /* 0xfffffff8060d7812 */ /* 0x000fe400078ec0ff */
[----:B------:R-:W3:Y:S01]  /*1f920*/  @P0 LDC R11, c[0x0][0xbf0] ;  /* 0x0002fc00ff0b0b82 */ /* 0x000ee20000000800 */
[----:B------:R-:W-:Y:S01]  /*1f930*/  SHF.R.S32.HI R10, RZ, 0x3, R6 ;  /* 0x00000003ff0a7819 */ /* 0x000fe20000011406 */
[----:B------:R-:W-:-:S02]  /*1f940*/  IMAD.IADD R3, R3, 0x1, R5 ;  /* 0x0000000103037824 */ /* 0x000fc400078e0205 */
[----:B------:R-:W-:Y:S02]  /*1f950*/  IMAD.IADD R13, R4, 0x1, -R13 ;  /* 0x00000001040d7824 */ /* 0x000fe400078e0a0d */
[----:B------:R-:W-:-:S03]  /*1f960*/  IMAD.WIDE.U32 R2, R220, UR4, R2 ;  /* 0x00000004dc027c25 */ /* 0x000fc6000f8e0002 */
[C---:B------:R-:W-:Y:S01]  /*1f970*/  LEA R4, R13.reuse, R10, 0x5 ;  /* 0x0000000a0d047211 */ /* 0x040fe200078e28ff */
[----:B------:R-:W-:Y:S01]  /*1f980*/  IMAD R3, R220, UR5, R3 ;  /* 0x00000005dc037c24 */ /* 0x000fe2000f8e0203 */
[----:B------:R-:W-:Y:S01]  /*1f990*/  ULDC.64 UR4, c[0x0][0xaf0] ;  /* 0x0002bc0000047ab9 */ /* 0x000fe20000000a00 */
[----:B------:R-:W-:Y:S02]  /*1f9a0*/  IMAD.SHL.U32 R13, R13, 0x8, RZ ;  /* 0x000000080d0d7824 */ /* 0x000fe400078e00ff */
[----:B------:R-:W-:Y:S02]  /*1f9b0*/  IMAD R8, R229, 0x80, R4 ;  /* 0x00000080e5087824 */ /* 0x000fe400078e0204 */
[----:B------:R-:W-:Y:S02]  /*1f9c0*/  IMAD R6, R26, UR4, RZ ;  /* 0x000000041a067c24 */ /* 0x000fe4000f8e02ff */
[----:B--2---:R-:W-:-:S04]  /*1f9d0*/  @P0 IMAD.HI.U32 R4, R8, R7, RZ ;  /* 0x0000000708040227 */ /* 0x004fc800078e00ff */
[----:B------:R-:W-:Y:S02]  /*1f9e0*/  IMAD.MOV.U32 R5, RZ, RZ, R8 ;  /* 0x000000ffff057224 */ /* 0x000fe400078e0008 */
[C---:B------:R-:W-:Y:S01]  /*1f9f0*/  IMAD R7, R223.reuse, UR5, R6 ;  /* 0x00000005df077c24 */ /* 0x040fe2000f8e0206 */
[----:B---3--:R-:W-:Y:S01]  /*1fa00*/  @P0 SHF.R.U32.HI R5, RZ, R11, R4 ;  /* 0x0000000bff050219 */ /* 0x008fe20000011604 */
[----:B------:R-:W-:Y:S01]  /*1fa10*/  IMAD.WIDE.U32 R2, R223, UR4, R2 ;  /* 0x00000004df027c25 */ /* 0x000fe2000f8e0002 */
[----:B------:R-:W-:Y:S02]  /*1fa20*/  ULDC.64 UR4, c[0x0][0xae0] ;  /* 0x0002b80000047ab9 */ /* 0x000fe40000000a00 */
[----:B------:R-:W-:Y:S01]  /*1fa30*/  SHF.R.S32.HI R4, RZ, 0x1f, R5 ;  /* 0x0000001fff047819 */ /* 0x000fe20000011405 */
[----:B------:R-:W-:Y:S02]  /*1fa40*/  IMAD.IADD R3, R3, 0x1, R7 ;  /* 0x0000000103037824 */ /* 0x000fe400078e0207 */
[----:B------:R-:W-:-:S02]  /*1fa50*/  IMAD.MOV R7, RZ, RZ, -R5 ;  /* 0x000000ffff077224 */ /* 0x000fc400078e0a05 */
[----:B------:R-:W-:Y:S02]  /*1fa60*/  IMAD R4, R4, UR4, RZ ;  /* 0x0000000404047c24 */ /* 0x000fe4000f8e02ff */
[----:B------:R-:W-:Y:S02]  /*1fa70*/  IMAD R7, R9, R7, R8 ;  /* 0x0000000709077224 */ /* 0x000fe400078e0208 */
[----:B------:R-:W-:-:S04]  /*1fa80*/  IMAD.WIDE.U32 R2, R5, UR4, R2 ;  /* 0x0000000405027c25 */ /* 0x000fc8000f8e0002 */
[----:B------:R-:W-:Y:S01]  /*1fa90*/  IMAD R5, R5, UR5, R4 ;  /* 0x0000000505057c24 */ /* 0x000fe2000f8e0204 */
[----:B------:R-:W-:Y:S01]  /*1faa0*/  SHF.R.S32.HI R4, RZ, 0x1f, R7 ;  /* 0x0000001fff047819 */ /* 0x000fe20000011407 */
[----:B------:R-:W-:Y:S01]  /*1fab0*/  ULDC.64 UR4, c[0x0][0xad8] ;  /* 0x0002b60000047ab9 */ /* 0x000fe20000000a00 */
[----:B------:R-:W-:Y:S01]  /*1fac0*/  IMAD R8, R229, 0x80, R10 ;  /* 0x00000080e5087824 */ /* 0x000fe200078e020a */
[----:B------:R-:W-:Y:S01]  /*1fad0*/  SHF.R.S32.HI R10, RZ, 0x1f, R13 ;  /* 0x0000001fff0a7819 */ /* 0x000fe2000001140d */
[----:B------:R-:W-:Y:S01]  /*1fae0*/  IMAD R9, R0, R9, RZ ;  /* 0x0000000900097224 */ /* 0x000fe200078e02ff */
[----:B------:R-:W-:Y:S01]  /*1faf0*/  IADD3 R3, R3, R5, RZ ;  /* 0x0000000503037210 */ /* 0x000fe20007ffe0ff */
[----:B------:R-:W-:Y:S02]  /*1fb00*/  IMAD R6, R4, UR4, RZ ;  /* 0x0000000404067c24 */ /* 0x000fe4000f8e02ff */
[C---:B------:R-:W-:Y:S01]  /*1fb10*/  VIADD R4, R8.reuse, 0x40 ;  /* 0x0000004008047836 */ /* 0x040fe20000000000 */
[----:B------:R-:W-:Y:S01]  /*1fb20*/  ISETP.GE.AND P2, PT, R8, R9, PT ;  /* 0x000000090800720c */ /* 0x000fe20003f46270 */
[----:B------:R-:W-:-:S02]  /*1fb30*/  IMAD R5, R7, UR5, R6 ;  /* 0x0000000507057c24 */ /* 0x000fc4000f8e0206 */
[----:B------:R-:W-:Y:S01]  /*1fb40*/  IMAD.WIDE.U32 R2, R7, UR4, R2 ;  /* 0x0000000407027c25 */ /* 0x000fe2000f8e0002 */
[----:B------:R-:W-:Y:S01]  /*1fb50*/  ULDC.64 UR4, c[0x0][0xa80] ;  /* 0x0002a00000047ab9 */ /* 0x000fe20000000a00 */
[----:B------:R-:W-:Y:S02]  /*1fb60*/  ISETP.GE.AND P1, PT, R4, R9, PT ;  /* 0x000000090400720c */ /* 0x000fe40003f26270 */
[----:B------:R-:W-:Y:S01]  /*1fb70*/  VIADD R0, R8, 0x20 ;  /* 0x0000002008007836 */ /* 0x000fe20000000000 */
[----:B------:R-:W-:Y:S01]  /*1fb80*/  IADD3 R3, R3, R5, RZ ;  /* 0x0000000503037210 */ /* 0x000fe20007ffe0ff */
[C---:B------:R-:W-:Y:S01]  /*1fb90*/  VIADD R7, R13.reuse, 0x40 ;  /* 0x000000400d077836 */ /* 0x040fe20000000000 */
[----:B------:R-:W-:Y:S01]  /*1fba0*/  LEA R4, P3, R2, UR4, 0x1 ;  /* 0x0000000402047c11 */ /* 0x000fe2000f8608ff */
[----:B------:R-:W-:Y:S01]  /*1fbb0*/  VIADD R11, R13, 0x80 ;  /* 0x000000800d0b7836 */ /* 0x000fe20000000000 */
[----:B------:R-:W-:Y:S02]  /*1fbc0*/  ISETP.GE.AND P0, PT, R0, R9, PT ;  /* 0x000000090000720c */ /* 0x000fe40003f06270 */
[----:B------:R-:W-:-:S02]  /*1fbd0*/  LEA.HI.X R5, R2, UR5, R3, 0x1, P3 ;  /* 0x0000000502057c11 */ /* 0x000fc400098f0c03 */
[----:B------:R2:W3:Y:S01]  /*1fbe0*/  SHFL.IDX PT, R2, R4, RZ, 0x181f ;  /* 0x00181fff04027589 */ /* 0x0004e200000e0000 */
[----:B------:R-:W-:Y:S02]  /*1fbf0*/  SHF.R.S32.HI R6, RZ, 0x1f, R7 ;  /* 0x0000001fff067819 */ /* 0x000fe40000011407 */
[----:B------:R-:W-:Y:S01]  /*1fc00*/  SHF.R.S32.HI R12, RZ, 0x1f, R11 ;  /* 0x0000001fff0c7819 */ /* 0x000fe2000001140b */
[----:B------:R2:W4:Y:S01]  /*1fc10*/  SHFL.IDX PT, R0, R5, RZ, 0x181f ;  /* 0x00181fff05007589 */ /* 0x00052200000e0000 */
[----:B------:R-:W-:Y:S05]  /*1fc20*/  @P2 BRA `(.L_x_3849) ;  /* 0x0000000000342947 */ /* 0x000fea0003800000 */
[----:B------:R-:W-:Y:S02]  /*1fc30*/  ULDC UR4, c[0x0][0xac8] ;  /* 0x0002b20000047ab9 */ /* 0x000fe40000000800 */
[----:B------:R-:W-:Y:S02]  /*1fc40*/  ISETP.GE.AND P4, PT, R13, UR4, PT ;  /* 0x000000040d007c0c */ /* 0x000fe4000bf86270 */
[----:B------:R-:W-:Y:S02]  /*1fc50*/  ISETP.GE.AND P3, PT, R7, UR4, PT ;  /* 0x0000000407007c0c */ /* 0x000fe4000bf66270 */
[----:B------:R-:W-:-:S09]  /*1fc60*/  ISETP.GE.AND P2, PT, R11, UR4, PT ;  /* 0x000000040b007c0c */ /* 0x000fd2000bf46270 */
[-C--:B---3--:R-:W-:Y:S02]  /*1fc70*/  @!P4 LEA R14, P6, R13, R2.reuse, 0x1 ;  /* 0x000000020d0ec211 */ /* 0x088fe400078c08ff */
[----:B------:R-:W-:Y:S02]  /*1fc80*/  @!P3 LEA R20, P5, R7, R2, 0x1 ;  /* 0x000000020714b211 */ /* 0x000fe400078a08ff */
[----:B----4-:R-:W-:Y:S02]  /*1fc90*/  @!P4 LEA.HI.X R15, R13, R0, R10, 0x1, P6 ;  /* 0x000000000d0fc211 */ /* 0x010fe400030f0c0a */
[----:B------:R-:W-:Y:S02]  /*1fca0*/  @!P2 LEA R2, P6, R11, R2, 0x1 ;  /* 0x000000020b02a211 */ /* 0x000fe400078c08ff */
[-C--:B------:R-:W-:Y:S01]  /*1fcb0*/  @!P3 LEA.HI.X R21, R7, R0.reuse, R6, 0x1, P5 ;  /* 0x000000000715b211 */ /* 0x080fe200028f0c06 */
[----:B------:R3:W-:Y:S01]  /*1fcc0*/  @!P4 ST.E.128 desc[UR60][R14.64], RZ ;  /* 0x000000ff0e00c985 */ /* 0x0007e2000c101d3c */
[----:B------:R-:W-:-:S03]  /*1fcd0*/  @!P2 LEA.HI.X R3, R11, R0, R12, 0x1, P6 ;  /* 0x000000000b03a211 */ /* 0x000fc600030f0c0c */
[----:B------:R3:W-:Y:S04]  /*1fce0*/  @!P3 ST.E.128 desc[UR60][R20.64], RZ ;  /* 0x000000ff1400b985 */ /* 0x0007e8000c101d3c */
[----:B------:R3:W-:Y:S02]  /*1fcf0*/  @!P2 ST.E.128 desc[UR60][R2.64], RZ ;  /* 0x000000ff0200a985 */ /* 0x0007e4000c101d3c */
.L_x_3849:
[----:B------:R-:W-:Y:S05]  /*1fd00*/  BSYNC B1 ;  /* 0x0000000000017941 */ /* 0x000fea0003800000 */
.L_x_3848:
[----:B----4-:R4:W0:Y:S01]  /*1fd10*/  SHFL.IDX PT, R0, R5, 0x1, 0x181f ;  /* 0x00381f0005007f89 */ /* 0x01082200000e0000 */
[----:B------:R-:W-:Y:S03]  /*1fd20*/  BSSY B1, `(.L_x_3850) ;  /* 0x0000010000017945 */ /* 0x000fe60003800000 */
[----:B---3--:R4:W3:Y:S01]  /*1fd30*/  SHFL.IDX PT, R2, R4, 0x1, 0x181f ;  /* 0x00381f0004027f89 */ /* 0x0088e200000e0000 */
[----:B------:R-:W-:Y:S05]  /*1fd40*/  @P0 BRA `(.L_x_3851) ;  /* 0x0000000000340947 */ /* 0x000fea0003800000 */
[----:B------:R-:W-:Y:S02]  /*1fd50*/  ULDC UR4, c[0x0][0xac8] ;  /* 0x0002b20000047ab9 */ /* 0x000fe40000000800 */
[----:B------:R-:W-:Y:S02]  /*1fd60*/  ISETP.GE.AND P4, PT, R13, UR4, PT ;  /* 0x000000040d007c0c */ /* 0x000fe4000bf86270 */
[----:B------:R-:W-:Y:S02]  /*1fd70*/  ISETP.GE.AND P5, PT, R7, UR4, PT ;  /* 0x0000000407007c0c */ /* 0x000fe4000bfa6270 */
[----:B------:R-:W-:-:S09]  /*1fd80*/  ISETP.GE.AND P6, PT, R11, UR4, PT ;  /* 0x000000040b007c0c */ /* 0x000fd2000bfc6270 */
[-C--:B---3--:R-:W-:Y:S02]  /*1fd90*/  @!P4 LEA R14, P0, R13, R2.reuse, 0x1 ;  /* 0x000000020d0ec211 */ /* 0x088fe400078008ff */
        /* <DEDUP_REMOVED lines=8> */
.L_x_3851:
[----:B------:R-:W-:Y:S05]  /*1fe20*/  BSYNC B1 ;  /* 0x0000000000017941 */ /* 0x000fea0003800000 */
.L_x_3850:
[----:B0-----:R0:W0:Y:S01]  /*1fe30*/  SHFL.IDX PT, R0, R5, 0x2, 0x181f ;  /* 0x00581f0005007f89 */ /* 0x00102200000e0000 */
[----:B------:R-:W-:Y:S03]  /*1fe40*/  BSSY B1, `(.L_x_3852) ;  /* 0x0000010000017945 */ /* 0x000fe60003800000 */
[----:B---3--:R3:W0:Y:S01]  /*1fe50*/  SHFL.IDX PT, R2, R4, 0x2, 0x181f ;  /* 0x00581f0004027f89 */ /* 0x00862200000e0000 */
[----:B------:R-:W-:Y:S05]  /*1fe60*/  @P1 BRA `(.L_x_3853) ;  /* 0x0000000000341947 */ /* 0x000fea0003800000 */
[----:B------:R-:W-:Y:S02]  /*1fe70*/  ULDC UR4, c[0x0][0xac8] ;  /* 0x0002b20000047ab9 */ /* 0x000fe40000000800 */
        /* <DEDUP_REMOVED lines=9> */
[----:B------:R0:W-:Y:S04]  /*1ff10*/  @!P3 ST.E.128 desc[UR60][R14.64], RZ ;  /* 0x000000ff0e00b985 */ /* 0x0001e8000c101d3c */
[----:B------:R0:W-:Y:S04]  /*1ff20*/  @!P4 ST.E.128 desc[UR60][R20.64], RZ ;  /* 0x000000ff1400c985 */ /* 0x0001e8000c101d3c */
[----:B------:R0:W-:Y:S02]  /*1ff30*/  @!P5 ST.E.128 desc[UR60][R2.64], RZ ;  /* 0x000000ff0200d985 */ /* 0x0001e4000c101d3c */
.L_x_3853:
[----:B------:R-:W-:Y:S05]  /*1ff40*/  BSYNC B1 ;  /* 0x0000000000017941 */ /* 0x000fea0003800000 */
.L_x_3852:
[----:B0-----:R-:W-:Y:S01]  /*1ff50*/  VIADD R0, R8, 0x60 ;  /* 0x0000006008007836 */ /* 0x001fe20000000000 */
[----:B--2-4-:R-:W0:Y:S04]  /*1ff60*/  SHFL.IDX PT, R5, R5, 0x3, 0x181f ;  /* 0x00781f0005057f89 */ /* 0x014e2800000e0000 */
[----:B------:R-:W-:Y:S01]  /*1ff70*/  ISETP.GE.AND P0, PT, R0, R9, PT ;  /* 0x000000090000720c */ /* 0x000fe20003f06270 */
[----:B------:R2:W4:-:S12]  /*1ff80*/  SHFL.IDX PT, R2, R4, 0x3, 0x181f ;  /* 0x00781f0004027f89 */ /* 0x00051800000e0000 */
[----:B--2---:R-:W-:Y:S05]  /*1ff90*/  @P0 BRA `(.L_x_3842) ;  /* 0x0000000000340947 */ /* 0x004fea0003800000 */
        /* <DEDUP_REMOVED lines=13> */
.L_x_3842:
[----:B------:R-:W-:Y:S05]  /*20070*/  BSYNC B0 ;  /* 0x0000000000007941 */ /* 0x000fea0003800000 */
.L_x_3832:
[----:B------:R-:W-:Y:S02]  /*20080*/  ULDC UR4, c[0x0][0xc3c] ;  /* 0x00030f0000047ab9 */ /* 0x000fe40000000800 */
[----:B-1----:R-:W-:-:S13]  /*20090*/  ISETP.GE.AND P0, PT, R151, UR4, PT ;  /* 0x0000000497007c0c */ /* 0x002fda000bf06270 */
[----:B------:R-:W-:Y:S05]  /*200a0*/  @!P0 BRA `(.L_x_3854) ;  /* 0xfffffe1000788947 */ /* 0x000fea000383ffff */
[----:B------:R-:W-:Y:S05]  /*200b0*/  BRA `(.L_x_3642) ;  /* 0x0000008400ac7947 */ /* 0x000fea0003800000 */
.L_x_3640:
        /* <DEDUP_REMOVED lines=20> */
.L_x_3855:
[----:B------:R-:W-:Y:S01]  /*20200*/  LOP3.LUT R0, R6, 0x1f, RZ, 0xc0, !PT ;  /* 0x0000001f06007812 */ /* 0x000fe200078ec0ff */
[----:B------:R-:W-:Y:S01]  /*20210*/  ULDC UR4, c[0x0][0xc3c] ;  /* 0x00030f0000047ab9 */ /* 0x000fe20000000800 */
[----:B------:R-:W-:Y:S01]  /*20220*/  MOV R10, RZ ;  /* 0x000000ff000a7202 */ /* 0x000fe20000000f00 */
[----:B------:R-:W1:Y:S01]  /*20230*/  S2UR UR6, SR_CTAID.X ;  /* 0x00000000000679c3 */ /* 0x000e620000002500 */
[----:B------:R-:W-:Y:S01]  /*20240*/  ISETP.NE.AND P0, PT, R0, 0x1f, PT ;  /* 0x0000001f0000780c */ /* 0x000fe20003f05270 */
[----:B------:R-:W-:-:S03]  /*20250*/  ULDC UR5, c[0x0][0xc38] ;  /* 0x00030e0000057ab9 */ /* 0x000fc60000000800 */
[----:B------:R-:W-:-:S13]  /*20260*/  ISETP.GE.OR P1, PT, R0, UR4, !P0 ;  /* 0x0000000400007c0c */ /* 0x000fda000c726670 */
[----:B0-----:R-:W0:Y:S08]  /*20270*/  @!P1 LDC.64 R2, c[0x0][0xc80] ;  /* 0x00032000ff029b82 */ /* 0x001e300000000a00 */
[----:B------:R-:W2:Y:S01]  /*20280*/  @!P1 LDC.64 R4, c[0x0][0xc78] ;  /* 0x00031e00ff049b82 */ /* 0x000ea20000000a00 */
[----:B0-----:R-:W-:-:S05]  /*20290*/  @!P1 IMAD.WIDE.U32 R2, R0, 0x4, R2 ;  /* 0x0000000400029825 */ /* 0x001fca00078e0002 */
[----:B------:R2:W3:Y:S02]  /*202a0*/  @!P1 LDG.E R7, desc[UR60][R2.64] ;  /* 0x0000003c02079981 */ /* 0x0004e4000c1e1900 */
[----:B--2---:R-:W-:-:S05]  /*202b0*/  @!P1 IMAD.WIDE.U32 R2, R0, 0x4, R4 ;  /* 0x0000000400029825 */ /* 0x004fca00078e0004 */
[----:B------:R-:W3:Y:S01]  /*202c0*/  @!P1 LDG.E R10, desc[UR60][R2.64] ;  /* 0x0000003c020a9981 */ /* 0x000ee2000c1e1900 */
[C---:B------:R-:W-:Y:S01]  /*202d0*/  ISETP.NE.AND P1, PT, R0.reuse, RZ, PT ;  /* 0x000000ff0000720c */ /* 0x040fe20003f25270 */
[----:B------:R-:W-:Y:S01]  /*202e0*/  UMOV UR4, URZ ;  /* 0x0000003f00047c82 */ /* 0x000fe20008000000 */
[C---:B------:R-:W-:Y:S02]  /*202f0*/  ISETP.GE.U32.AND P2, PT, R0.reuse, 0x2, PT ;  /* 0x000000020000780c */ /* 0x040fe40003f46070 */
[C---:B------:R-:W-:Y:S02]  /*20300*/  ISETP.GE.U32.AND P3, PT, R0.reuse, 0x4, PT ;  /* 0x000000040000780c */ /* 0x040fe40003f66070 */
[C---:B------:R-:W-:Y:S02]  /*20310*/  ISETP.GE.U32.AND P4, PT, R0.reuse, 0x8, PT ;  /* 0x000000080000780c */ /* 0x040fe40003f86070 */
[----:B------:R-:W-:Y:S01]  /*20320*/  ISETP.GE.U32.AND P5, PT, R0, 0x10, PT ;  /* 0x000000100000780c */ /* 0x000fe20003fa6070 */
[----:B---3--:R-:W-:-:S05]  /*20330*/  IMAD R4, R7, R10, RZ ;  /* 0x0000000a07047224 */ /* 0x008fca00078e02ff */
        /* <DEDUP_REMOVED lines=15> */
[----:B------:R-:W0:Y:S02]  /*20430*/  SHFL.IDX PT, R8, R2, 0x1f, 0x1f ;  /* 0x03e01f0002087f89 */ /* 0x000e2400000e0000 */
[----:B0-----:R-:W-:-:S04]  /*20440*/  IMAD R8, R8, UR5, RZ ;  /* 0x0000000508087c24 */ /* 0x001fc8000f8e02ff */
[----:B------:R-:W-:Y:S01]  /*20450*/  IMAD.MOV.U32 R11, RZ, RZ, R8 ;  /* 0x000000ffff0b7224 */ /* 0x000fe200078e0008 */
[----:B-1----:R-:W-:-:S13]  /*20460*/  ISETP.GT.AND P6, PT, R8, UR6, PT ;  /* 0x0000000608007c0c */ /* 0x002fda000bfc4270 */
[----:B------:R-:W-:Y:S05]  /*20470*/  @P6 BRA `(.L_x_3857) ;  /* 0x0000000000a46947 */ /* 0x000fea0003800000 */
[----:B------:R-:W-:Y:S01]  /*20480*/  IMAD.MOV.U32 R8, RZ, RZ, R11 ;  /* 0x000000ffff087224 */ /* 0x000fe200078e000b */
[----:B------:R-:W-:Y:S01]  /*20490*/  UMOV UR4, URZ ;  /* 0x0000003f00047c82 */ /* 0x000fe20008000000 */
[----:B------:R-:W-:-:S05]  /*204a0*/  ULDC UR5, c[0x0][0xc38] ;  /* 0x00030e0000057ab9 */ /* 0x000fca0000000800 */
.L_x_3859:
        /* <DEDUP_REMOVED lines=8> */
[----:B------:R-:W-:-:S04]  /*20530*/  MOV R7, RZ ;  /* 0x000000ff00077202 */ /* 0x000fc80000000f00 */
        /* <DEDUP_REMOVED lines=29> */
.L_x_3857:
        /* <DEDUP_REMOVED lines=16> */
[----:B0-----:R-:W-:Y:S01]  /*20810*/  IADD3 R16, RZ, -R3, RZ ;  /* 0x80000003ff107210 */ /* 0x001fe20007ffe0ff */
[----:B------:R-:W-:Y:S06]  /*20820*/  @!P0 BRA `(.L_x_3860) ;  /* 0x0000000000088947 */ /* 0x000fec0003800000 */
[----:B------:R-:W-:-:S05]  /*20830*/  VIADD R13, R4, 0xffffffff ;  /* 0xffffffff040d7836 */ /* 0x000fca0000000000 */
[----:B------:R0:W1:Y:S02]  /*20840*/  SHFL.IDX PT, R14, R2, R13, 0x1f ;  /* 0x00001f0d020e7589 */ /* 0x00006400000e0000 */
.L_x_3860:
        /* <DEDUP_REMOVED lines=24> */
[----:B------:R-:W-:Y:S02]  /*209d0*/  IABS R3, R9 ;  /* 0x0000000900037213 */ /* 0x000fe40000000000 */
[----:B------:R-:W-:Y:S02]  /*209e0*/  ISETP.GE.AND P2, PT, R2, RZ, PT ;  /* 0x000000ff0200720c */ /* 0x000fe40003f46270 */
[----:B------:R-:W-:Y:S01]  /*209f0*/  @P0 IADD3 R11, R11, 0x1, RZ ;  /* 0x000000010b0b0810 */ /* 0x000fe20007ffe0ff */
        /* <DEDUP_REMOVED lines=14> */
[----:B------:R-:W-:-:S05]  /*20ae0*/  @P0 IADD3 R5, R5, 0x1, RZ ;  /* 0x0000000105050810 */ /* 0x000fca0007ffe0ff */
[----:B------:R-:W-:Y:S01]  /*20af0*/  @!P2 IMAD.MOV R5, RZ, RZ, -R5 ;  /* 0x000000ffff05a224 */ /* 0x000fe200078e0a05 */
[----:B------:R-:W-:-:S05]  /*20b00*/  @!P1 LOP3.LUT R5, RZ, R9, RZ, 0x33, !PT ;  /* 0x00000009ff059212 */ /* 0x000fca00078e33ff */
[----:B------:R-:W-:-:S04]  /*20b10*/  IMAD.MOV R2, RZ, RZ, -R5 ;  /* 0x000000ffff027224 */ /* 0x000fc800078e0a05 */
[C---:B------:R-:W-:Y:S02]  /*20b20*/  IMAD R11, R9.reuse, R2, R11 ;  /* 0x00000002090b7224 */ /* 0x040fe400078e020b */
[----:B------:R-:W-:Y:S02]  /*20b30*/  IMAD R2, R9, 0x1000000, R5 ;  /* 0x0100000009027824 */ /* 0x000fe400078e0205 */
[----:B------:R-:W-:-:S03]  /*20b40*/  IMAD.IADD R5, R10, 0x1, -R7 ;  /* 0x000000010a057824 */ /* 0x000fc600078e0a07 */
[----:B------:R-:W-:Y:S01]  /*20b50*/  LEA R3, R11, R2, 0x10 ;  /* 0x000000020b037211 */ /* 0x000fe200078e80ff */
[----:B------:R-:W-:Y:S01]  /*20b60*/  VIADD R2, R4, UR4 ;  /* 0x0000000404027c36 */ /* 0x000fe20008000000 */
[----:B------:R1:W-:Y:S04]  /*20b70*/  STL [R1+0x4], R5 ;  /* 0x0000040501007387 */ /* 0x0003e80000100800 */
[----:B------:R1:W-:Y:S04]  /*20b80*/  STL [R1+0xc], R2 ;  /* 0x00000c0201007387 */ /* 0x0003e80000100800 */
[----:B------:R1:W-:Y:S01]  /*20b90*/  STL [R1+0x8], R3 ;  /* 0x0000080301007387 */ /* 0x0003e20000100800 */
[----:B------:R-:W-:Y:S05]  /*20ba0*/  BRA `(.L_x_3861) ;  /* 0x0000000000107947 */ /* 0x000fea0003800000 */
.L_x_3858:
[----:B------:R-:W-:Y:S01]  /*20bb0*/  IMAD.U32 R2, RZ, RZ, UR6 ;  /* 0x00000006ff027e24 */ /* 0x000fe2000f8e00ff */
[----:B------:R0:W-:Y:S04]  /*20bc0*/  STL [R1+0x4], RZ ;  /* 0x000004ff01007387 */ /* 0x0001e80000100800 */
[----:B------:R0:W-:Y:S04]  /*20bd0*/  STL [R1+0x8], RZ ;  /* 0x000008ff01007387 */ /* 0x0001e80000100800 */
[----:B------:R0:W-:Y:S02]  /*20be0*/  STL [R1], R2 ;  /* 0x0000000201007387 */ /* 0x0001e40000100800 */
.L_x_3861:
        /* <DEDUP_REMOVED lines=10> */
.L_x_3856:
        /* <DEDUP_REMOVED lines=10> */
[----:B------:R-:W4:Y:S01]  /*20d30*/  S2UR UR5, SR_CgaCtaId ;  /* 0x00000000000579c3 */ /* 0x000f220000008800 */
[----:B------:R-:W-:Y:S01]  /*20d40*/  LOP3.LUT R5, R6, 0x7f, RZ, 0xc0, !PT ;  /* 0x0000007f06057812 */ /* 0x000fe200078ec0ff */
[----:B------:R-:W-:Y:S01]  /*20d50*/  UMOV UR4, 0x400 ;  /* 0x0000040000047882 */ /* 0x000fe20000000000 */
[----:B------:R-:W-:Y:S01]  /*20d60*/  BSSY B8, `(.L_x_3862) ;  /* 0x0000766000087945 */ /* 0x000fe20003800000 */
[----:B------:R-:W-:Y:S01]  /*20d70*/  IMAD.MOV.U32 R19, RZ, RZ, RZ ;  /* 0x000000ffff137224 */ /* 0x000fe200078e00ff */
[C---:B------:R-:W-:Y:S01]  /*20d80*/  ISETP.NE.AND P1, PT, R5.reuse, RZ, PT ;  /* 0x000000ff0500720c */ /* 0x040fe20003f25270 */
[----:B0-----:R-:W-:Y:S01]  /*20d90*/  IMAD.SHL.U32 R2, R5, 0x8, RZ ;  /* 0x0000000805027824 */ /* 0x001fe200078e00ff */
[----:B------:R-:W-:Y:S01]  /*20da0*/  ULDC.64 UR36, c[0x0][0x198] ;  /* 0x0000660000247ab9 */ /* 0x000fe20000000a00 */
[----:B------:R-:W-:Y:S01]  /*20db0*/  ULDC UR39, c[0x0][0xc] ;  /* 0x0000030000277ab9 */ /* 0x000fe20000000800 */
[----:B----4-:R-:W-:-:S06]  /*20dc0*/  ULEA UR4, UR5, UR4, 0x18 ;  /* 0x0000000405047291 */ /* 0x010fcc000f8ec03f */
[----:B------:R-:W-:Y:S01]  /*20dd0*/  IMAD.U32 R18, RZ, RZ, UR4 ;  /* 0x00000004ff127e24 */ /* 0x000fe2000f8e00ff */
[----:B--2---:R-:W-:Y:S02]  /*20de0*/  R2UR UR6, R0 ;  /* 0x00000000000672ca */ /* 0x004fe400000e0000 */
[----:B------:R-:W-:Y:S02]  /*20df0*/  SHF.L.U32 R0, R6, 0x3, RZ ;  /* 0x0000000306007819 */ /* 0x000fe400000006ff */
[----:B---3--:R-:W-:Y:S02]  /*20e00*/  LOP3.LUT R4, R4, 0xfffffffd, RZ, 0xc0, !PT ;  /* 0xfffffffd04047812 */ /* 0x008fe400078ec0ff */
[----:B------:R-:W-:Y:S02]  /*20e10*/  LOP3.LUT R3, R0, 0x1f8, RZ, 0xc0, !PT ;  /* 0x000001f800037812 */ /* 0x000fe400078ec0ff */
[----:B------:R-:W-:Y:S02]  /*20e20*/  @P1 LOP3.LUT R4, R4, 0x2, RZ, 0xfc, !PT ;  /* 0x0000000204041812 */ /* 0x000fe400078efcff */
[----:B------:R-:W-:-:S02]  /*20e30*/  LOP3.LUT R3, R3, 0x38, R6, 0x78, !PT ;  /* 0x0000003803037812 */ /* 0x000fc400078e7806 */
[----:B------:R-:W-:Y:S01]  /*20e40*/  LOP3.LUT R4, R4, 0xfffffffe, RZ, 0xc0, !PT ;  /* 0xfffffffe04047812 */ /* 0x000fe200078ec0ff */
[----:B------:R-:W-:Y:S01]  /*20e50*/  ULOP3.LUT UR38, UR6, 0x2, URZ, 0xfc, !UPT ;  /* 0x0000000206267892 */ /* 0x000fe2000f8efc3f */
[----:B------:R-:W-:Y:S02]  /*20e60*/  LOP3.LUT R3, R3, 0x200, R2, 0xf8, !PT ;  /* 0x0000020003037812 */ /* 0x000fe400078ef802 */
[C---:B------:R-:W-:Y:S01]  /*20e70*/  LOP3.LUT P0, R2, R6.reuse, 0x1f, RZ, 0xc0, !PT ;  /* 0x0000001f06027812 */ /* 0x040fe2000780c0ff */
[----:B------:R-:W-:Y:S01]  /*20e80*/  IMAD.SHL.U32 R6, R6, 0x10, RZ ;  /* 0x0000001006067824 */ /* 0x000fe200078e00ff */
[----:B------:R-:W-:-:S03]  /*20e90*/  LOP3.LUT R0, R0, 0x38, RZ, 0xc0, !PT ;  /* 0x0000003800007812 */ /* 0x000fc600078ec0ff */
[----:B------:R0:W-:Y:S08]  /*20ea0*/  STL [R1+0x2c], R2 ;  /* 0x00002c0201007387 */ /* 0x0001f00000100800 */
[----:B------:R-:W-:Y:S02]  /*20eb0*/  @P0 LOP3.LUT R4, R4, 0x1, RZ, 0xfc, !PT ;  /* 0x0000000104040812 */ /* 0x000fe400078efcff */
[----:B------:R-:W-:-:S02]  /*20ec0*/  ISETP.NE.OR P0, PT, R5, RZ, !P0 ;  /* 0x000000ff0500720c */ /* 0x000fc40004705670 */
[----:B0-----:R-:W-:Y:S02]  /*20ed0*/  SHF.R.U32.HI R2, RZ, 0x3, R5 ;  /* 0x00000003ff027819 */ /* 0x001fe40000011605 */
[----:B------:R-:W-:Y:S02]  /*20ee0*/  LOP3.LUT R4, R4, 0xfffffff7, RZ, 0xc0, !PT ;  /* 0xfffffff704047812 */ /* 0x000fe400078ec0ff */
[----:B------:R-:W-:Y:S01]  /*20ef0*/  LOP3.LUT R5, R2, 0x70, R6, 0xf8, !PT ;  /* 0x0000007002057812 */ /* 0x000fe200078ef806 */
[----:B------:R-:W-:Y:S02]  /*20f00*/  IMAD R2, R3, 0x2, R18 ;  /* 0x0000000203027824 */ /* 0x000fe400078e0212 */
[----:B------:R-:W-:-:S03]  /*20f10*/  IMAD.MOV.U32 R3, RZ, RZ, 0x1 ;  /* 0x00000001ff037424 */ /* 0x000fc600078e00ff */
[----:B------:R0:W-:Y:S01]  /*20f20*/  STL [R1+0x30], R2 ;  /* 0x0000300201007387 */ /* 0x0001e20000100800 */
[----:B------:R-:W-:-:S03]  /*20f30*/  @P0 LOP3.LUT R4, R4, 0x8, RZ, 0xfc, !PT ;  /* 0x0000000804040812 */ /* 0x000fc600078efcff */
[----:B------:R-:W-:Y:S04]  /*20f40*/  STL [R1+0x64], RZ ;  /* 0x000064ff01007387 */ /* 0x000fe80000100800 */
[----:B------:R-:W-:Y:S01]  /*20f50*/  STL [R1+0x10], R4 ;  /* 0x0000100401007387 */ /* 0x000fe20000100800 */
[----:B0-----:R-:W-:-:S05]  /*20f60*/  MOV R2, 0x1 ;  /* 0x0000000100027802 */ /* 0x001fca0000000f00 */
[----:B------:R0:W-:Y:S04]  /*20f70*/  STL [R1+0x24], R2 ;  /* 0x0000240201007387 */ /* 0x0001e80000100800 */
[----:B------:R2:W-:Y:S04]  /*20f80*/  STL [R1+0x20], RZ ;  /* 0x000020ff01007387 */ /* 0x0005e80000100800 */
[----:B------:R2:W-:Y:S01]  /*20f90*/  STL [R1+0x18], R3 ;  /* 0x0000180301007387 */ /* 0x0005e20000100800 */
[C---:B0-----:R-:W-:Y:S02]  /*20fa0*/  LOP3.LUT R2, R0.reuse, 0x40, RZ, 0xfc, !PT ;  /* 0x0000004000027812 */ /* 0x041fe400078efcff */
[----:B------:R-:W-:-:S07]  /*20fb0*/  LOP3.LUT R0, R0, 0x80, RZ, 0xfc, !PT ;  /* 0x0000008000007812 */ /* 0x000fce00078efcff */
.L_x_4014:
[----:B------:R-:W3:Y:S01]  /*20fc0*/  LDL R0, [R1+0xc] ;  /* 0x00000c0001007983 */ /* 0x000ee20000100800 */
[----:B--2---:R-:W3:Y:S01]  /*20fd0*/  LDC.64 R2, c[0x0][0xc88] ;  /* 0x00032200ff027b82 */ /* 0x004ee20000000a00 */
[----:B------:R-:W-:Y:S05]  /*20fe0*/  YIELD ;  /* 0x0000000000007946 */ /* 0x000fea0003800000 */
[----:B------:R-:W-:Y:S01]  /*20ff0*/  ULDC.64 UR4, c[0x0][0xa28] ;  /* 0x00028a0000047ab9 */ /* 0x000fe20000000a00 */
[----:B------:R-:W-:Y:S01]  /*21000*/  ULDC.64 UR10, c[0x0][0xa18] ;  /* 0x00028600000a7ab9 */ /* 0x000fe20000000a00 */
[----:B------:R-:W-:Y:S01]  /*21010*/  ISETP.NE.U32.AND P0, PT, RZ, UR4, PT ;  /* 0x00000004ff007c0c */ /* 0x000fe2000bf05070 */
[----:B------:R-:W-:Y:S01]  /*21020*/  ULDC.64 UR6, c[0x0][0xa08] ;  /* 0x0002820000067ab9 */ /* 0x000fe20000000a00 */
[----:B---3--:R-:W-:Y:S01]  /*21030*/  IMAD.WIDE R2, R0, 0x4, R2 ;  /* 0x0000000400027825 */ /* 0x008fe200078e0202 */
[----:B------:R-:W-:Y:S01]  /*21040*/  MOV R12, RZ ;  /* 0x000000ff000c7202 */ /* 0x000fe20000000f00 */
[----:B------:R-:W-:-:S03]  /*21050*/  ULDC.64 UR8, c[0x0][0xa10] ;  /* 0x0002840000087ab9 */ /* 0x000fc60000000a00 */
[----:B------:R-:W2:Y:S01]  /*21060*/  LDG.E R15, desc[UR60][R2.64] ;  /* 0x0000003c020f7981 */ /* 0x000ea2000c1e1900 */
[----:B------:R-:W-:Y:S01]  /*21070*/  ISETP.NE.AND.EX P0, PT, RZ, UR5, PT, P0 ;  /* 0x00000005ff007c0c */ /* 0x000fe2000bf05300 */
[----:B------:R-:W-:Y:S01]  /*21080*/  IMAD.MOV.U32 R0, RZ, RZ, RZ ;  /* 0x000000ffff007224 */ /* 0x000fe200078e00ff */
[----:B------:R-:W-:-:S04]  /*21090*/  ISETP.NE.U32.AND P3, PT, RZ, UR10, PT ;  /* 0x0000000aff007c0c */ /* 0x000fc8000bf65070 */
[----:B------:R-:W-:Y:S02]  /*210a0*/  ISETP.NE.AND.EX P3, PT, RZ, UR11, PT, P3 ;  /* 0x0000000bff007c0c */ /* 0x000fe4000bf65330 */
[----:B012---:R-:W-:Y:S01]  /*210b0*/  SHF.R.S32.HI R4, RZ, 0x1f, R15 ;  /* 0x0000001fff047819 */ /* 0x007fe2000001140f */
[----:B------:R-:W-:-:S04]  /*210c0*/  IMAD.SHL.U32 R14, R15, 0x4, RZ ;  /* 0x000000040f0e7824 */ /* 0x000fc800078e00ff */
[C---:B------:R-:W-:Y:S01]  /*210d0*/  @P0 LEA R2, P1, R15.reuse, UR4, 0x2 ;  /* 0x000000040f020c11 */ /* 0x040fe2000f8210ff */
[----:B------:R-:W-:Y:S01]  /*210e0*/  STL [R1+0x38], R15 ;  /* 0x0000380f01007387 */ /* 0x000fe20000100800 */
[C-C-:B------:R-:W-:Y:S02]  /*210f0*/  SHF.L.U64.HI R13, R15.reuse, 0x2, R4.reuse ;  /* 0x000000020f0d7819 */ /* 0x140fe40000010204 */
[----:B------:R-:W-:Y:S01]  /*21100*/  @P0 LEA.HI.X R3, R15, UR5, R4, 0x2, P1 ;  /* 0x000000050f030c11 */ /* 0x000fe200088f1404 */
[----:B------:R-:W-:Y:S01]  /*21110*/  ULDC.64 UR4, c[0x0][0xa00] ;  /* 0x0002800000047ab9 */ /* 0x000fe20000000a00 */
[C---:B-1----:R-:W-:Y:S01]  /*21120*/  @P3 IADD3 R8, P1, R14.reuse, UR10, RZ ;  /* 0x0000000a0e083c10 */ /* 0x042fe2000ff3e0ff */
        /* <DEDUP_REMOVED lines=33> */
[----:B0-----:R-:W-:Y:S02]  /*21340*/  IMAD.U32 R9, RZ, RZ, UR5 ;  /* 0x00000005ff097e24 */ /* 0x001fe4000f8e00ff */
[----:B------:R-:W-:Y:S01]  /*21350*/  IMAD.U32 R8, RZ, RZ, UR4 ;  /* 0x00000004ff087e24 */ /* 0x000fe2000f8e00ff */
[----:B--2---:R0:W-:Y:S01]  /*21360*/  STL [R1+0x5c], R12 ;  /* 0x00005c0c01007387 */ /* 0x0041e20000100800 */
[----:B------:R-:W-:Y:S05]  /*21370*/  @P3 BRA `(.L_x_3863) ;  /* 0x0000000000143947 */ /* 0x000fea0003800000 */
[----:B------:R-:W-:Y:S05]  /*21380*/  @!P1 BRA `(.L_x_3863) ;  /* 0x0000000000109947 */ /* 0x000fea0003800000 */
[----:B0-----:R-:W2:Y:S04]  /*21390*/  LDG.E R12, desc[UR60][R2.64] ;  /* 0x0000003c020c7981 */ /* 0x001ea8000c1e1900 */
[----:B------:R-:W2:Y:S02]  /*213a0*/  LDG.E R2, desc[UR60][R2.64+0x4] ;  /* 0x0000043c02027981 */ /* 0x000ea4000c1e1900 */
[----:B--2---:R-:W-:-:S05]  /*213b0*/  IMAD.IADD R2, R2, 0x1, -R12 ;  /* 0x0000000102027824 */ /* 0x004fca00078e0a0c */
[----:B------:R1:W-:Y:S02]  /*213c0*/  STL [R1+0x5c], R2 ;  /* 0x00005c0201007387 */ /* 0x0003e40000100800 */
.L_x_3863:
[----:B------:R-:W2:Y:S01]  /*213d0*/  LDL.LU R3, [R1+0x8] ;  /* 0x0000080001037983 */ /* 0x000ea20000300800 */
[----:B0-----:R-:W-:Y:S01]  /*213e0*/  IMAD.MOV.U32 R12, RZ, RZ, R15 ;  /* 0x000000ffff0c7224 */ /* 0x001fe200078e000f */
        /* <DEDUP_REMOVED lines=8> */
[----:B------:R-:W-:Y:S02]  /*21470*/  LEA.HI R17, R2, R17, RZ, 0x10 ;  /* 0x0000001102117211 */ /* 0x000fe400078f80ff */
[----:B-----5:R-:W-:-:S05]  /*21480*/  IADD3 R2, R11, R0, RZ ;  /* 0x000000000b027210 */ /* 0x020fca0007ffe0ff */
[----:B------:R0:W-:Y:S01]  /*21490*/  STL [R1+0x1c], R2 ;  /* 0x00001c0201007387 */ /* 0x0001e20000100800 */
[----:B------:R-:W-:Y:S05]  /*214a0*/  @!P1 BRA `(.L_x_3864) ;  /* 0x0000000000109947 */ /* 0x000fea0003800000 */
[----:B0-----:R-:W-:-:S04]  /*214b0*/  IADD3 R2, P1, R14, UR4, RZ ;  /* 0x000000040e027c10 */ /* 0x001fc8000ff3e0ff */
[----:B------:R-:W-:-:S05]  /*214c0*/  IADD3.X R3, R13, UR5, RZ, P1, !PT ;  /* 0x000000050d037c10 */ /* 0x000fca0008ffe4ff */
[----:B------:R0:W5:Y:S01]  /*214d0*/  LDG.E R8, desc[UR60][R2.64] ;  /* 0x0000003c02087981 */ /* 0x000162000c1e1900 */
[----:B------:R-:W-:Y:S05]  /*214e0*/  BRA `(.L_x_3865) ;  /* 0x0000000000107947 */ /* 0x000fea0003800000 */
.L_x_3864:
[----:B------:R-:W-:Y:S05]  /*214f0*/  @!P2 BRA `(.L_x_3865) ;  /* 0x00000000000ca947 */ /* 0x000fea0003800000 */
[----:B------:R-:W2:Y:S04]  /*21500*/  LDG.E R8, desc[UR60][R6.64] ;  /* 0x0000003c06087981 */ /* 0x000ea8000c1e1900 */
[----:B------:R-:W2:Y:S02]  /*21510*/  LDG.E R6, desc[UR60][R6.64+0x4] ;  /* 0x0000043c06067981 */ /* 0x000ea4000c1e1900 */
[----:B--2---:R-:W-:-:S07]  /*21520*/  IMAD.IADD R8, R6, 0x1, -R8 ;  /* 0x0000000106087824 */ /* 0x004fce00078e0a08 */
.L_x_3865:
[----:B-----5:R-:W-:Y:S01]  /*21530*/  IMAD.IADD R6, R8, 0x1, -R0 ;  /* 0x0000000108067824 */ /* 0x020fe200078e0a00 */
[----:B------:R-:W2:Y:S04]  /*21540*/  LDL.LU R7, [R1+0x10] ;  /* 0x0000100001077983 */ /* 0x000ea80000300800 */
[----:B------:R-:W3:Y:S04]  /*21550*/  @P0 LDG.E R0, desc[UR60][R4.64] ;  /* 0x0000003c04000981 */ /* 0x000ee8000c1e1900 */
[----:B------:R-:W3:Y:S01]  /*21560*/  @P0 LDG.E R4, desc[UR60][R4.64+0x4] ;  /* 0x0000043c04040981 */ /* 0x000ee2000c1e1900 */
[----:B0-----:R-:W-:Y:S01]  /*21570*/  IMAD.MOV.U32 R2, RZ, RZ, RZ ;  /* 0x000000ffff027224 */ /* 0x001fe200078e00ff */
[----:B------:R-:W-:Y:S01]  /*21580*/  LOP3.LUT R13, R17, 0xff, RZ, 0xc0, !PT ;  /* 0x000000ff110d7812 */ /* 0x000fe200078ec0ff */
[----:B------:R-:W-:Y:S01]  /*21590*/  BSSY B0, `(.L_x_3866) ;  /* 0x000002d000007945 */ /* 0x000fe20003800000 */
[----:B------:R-:W-:-:S02]  /*215a0*/  SHF.R.U32.HI R17, RZ, 0x10, R17 ;  /* 0x00000010ff117819 */ /* 0x000fc40000011611 */
[----:B--2---:R-:W-:Y:S01]  /*215b0*/  LOP3.LUT R7, R7, 0xfffffffb, RZ, 0xc0, !PT ;  /* 0xfffffffb07077812 */ /* 0x004fe200078ec0ff */
[----:B---3--:R-:W-:-:S05]  /*215c0*/  @P0 IMAD.IADD R9, R4, 0x1, -R0 ;  /* 0x0000000104090824 */ /* 0x008fca00078e0a00 */
[----:B------:R-:W-:-:S04]  /*215d0*/  IADD3 R0, R6, R9, RZ ;  /* 0x0000000906007210 */ /* 0x000fc80007ffe0ff */
[C---:B------:R-:W-:Y:S01]  /*215e0*/  ISETP.GE.AND P1, PT, R0.reuse, 0x1, PT ;  /* 0x000000010000780c */ /* 0x040fe20003f26270 */
[----:B------:R-:W-:-:S04]  /*215f0*/  VIADD R3, R0, 0x6f ;  /* 0x0000006f00037836 */ /* 0x000fc80000000000 */
[----:B------:R-:W-:-:S05]  /*21600*/  IMAD.HI R2, R3, -0x6db6db6d, R2 ;  /* 0x9249249303027827 */ /* 0x000fca00078e0202 */
[----:B------:R-:W-:-:S03]  /*21610*/  SHF.R.U32.HI R0, RZ, 0x1f, R2 ;  /* 0x0000001fff007819 */ /* 0x000fc60000011602 */
[----:B------:R-:W-:Y:S02]  /*21620*/  @P1 LOP3.LUT R7, R7, 0x4, RZ, 0xfc, !PT ;  /* 0x0000000407071812 */ /* 0x000fe400078efcff */
[----:B------:R-:W-:Y:S01]  /*21630*/  LEA.HI.SX32 R11, R2, R0, 0x1a ;  /* 0x00000000020b7211 */ /* 0x000fe200078fd2ff */
[----:B------:R-:W-:Y:S02]  /*21640*/  IMAD.MOV.U32 R0, RZ, RZ, RZ ;  /* 0x000000ffff007224 */ /* 0x000fe400078e00ff */
[----:B------:R0:W-:Y:S04]  /*21650*/  STL [R1+0x10], R7 ;  /* 0x0000100701007387 */ /* 0x0001e80000100800 */
[----:B------:R0:W-:Y:S04]  /*21660*/  STL [R1+0x40], R11 ;  /* 0x0000400b01007387 */ /* 0x0001e80000100800 */
[----:B------:R0:W-:Y:S01]  /*21670*/  STL [R1+0x60], R13 ;  /* 0x0000600d01007387 */ /* 0x0001e20000100800 */
[----:B------:R-:W-:Y:S05]  /*21680*/  @!P1 BRA `(.L_x_3867) ;  /* 0x0000000000749947 */ /* 0x000fea0003800000 */
[----:B------:R-:W-:Y:S01]  /*21690*/  ISETP.NE.AND P1, PT, R17, RZ, PT ;  /* 0x000000ff1100720c */ /* 0x000fe20003f25270 */
[----:B------:R-:W-:-:S03]  /*216a0*/  ULDC UR4, c[0x0][0x9f0] ;  /* 0x00027c0000047ab9 */ /* 0x000fc60000000800 */
[----:B------:R-:W-:-:S04]  /*216b0*/  SEL R2, R17, UR4, P1 ;  /* 0x0000000411027c07 */ /* 0x000fc80008800000 */
[----:B------:R-:W-:-:S04]  /*216c0*/  IABS R3, R2 ;  /* 0x0000000200037213 */ /* 0x000fc80000000000 */
[----:B------:R-:W1:Y:S08]  /*216d0*/  I2F.RP R4, R3 ;  /* 0x0000000300047306 */ /* 0x000e700000209400 */
[----:B-1----:R-:W1:Y:S02]  /*216e0*/  MUFU.RCP R4, R4 ;  /* 0x0000000400047308 */ /* 0x002e640000001000 */
[----:B-1----:R-:W-:-:S06]  /*216f0*/  VIADD R4, R4, 0xffffffe ;  /* 0x0ffffffe04047836 */ /* 0x002fcc0000000000 */
[----:B------:R1:W2:Y:S02]  /*21700*/  F2I.FTZ.U32.TRUNC.NTZ R5, R4 ;  /* 0x0000000400057305 */ /* 0x0002a4000021f000 */
[----:B-1----:R-:W-:Y:S01]  /*21710*/  IMAD.MOV.U32 R4, RZ, RZ, RZ ;  /* 0x000000ffff047224 */ /* 0x002fe200078e00ff */
[----:B--2---:R-:W-:-:S05]  /*21720*/  IADD3 R0, RZ, -R5, RZ ;  /* 0x80000005ff007210 */ /* 0x004fca0007ffe0ff */
[----:B------:R-:W-:-:S04]  /*21730*/  IMAD R0, R0, R3, RZ ;  /* 0x0000000300007224 */ /* 0x000fc800078e02ff */
[----:B------:R-:W-:Y:S01]  /*21740*/  IMAD.HI.U32 R8, R5, R0, R4 ;  /* 0x0000000005087227 */ /* 0x000fe200078e0004 */
[----:B------:R-:W-:Y:S02]  /*21750*/  IABS R0, R2 ;  /* 0x0000000200007213 */ /* 0x000fe40000000000 */
[----:B------:R-:W-:-:S03]  /*21760*/  IADD3 R5, R2, -0x1, R11 ;  /* 0xffffffff02057810 */ /* 0x000fc60007ffe00b */
[----:B------:R-:W-:Y:S01]  /*21770*/  IMAD.MOV R0, RZ, RZ, -R0 ;  /* 0x000000ffff007224 */ /* 0x000fe200078e0a00 */
[----:B------:R-:W-:Y:S02]  /*21780*/  IABS R4, R5 ;  /* 0x0000000500047213 */ /* 0x000fe40000000000 */
[----:B------:R-:W-:Y:S01]  /*21790*/  LOP3.LUT R5, R5, R2, RZ, 0x3c, !PT ;  /* 0x0000000205057212 */ /* 0x000fe200078e3cff */
[----:B0-----:R-:W-:Y:S02]  /*217a0*/  IMAD.MOV.U32 R7, RZ, RZ, R0 ;  /* 0x000000ffff077224 */ /* 0x001fe400078e0000 */
[----:B------:R-:W-:-:S04]  /*217b0*/  IMAD.HI.U32 R0, R8, R4, RZ ;  /* 0x0000000408007227 */ /* 0x000fc800078e00ff */
[----:B------:R-:W-:-:S05]  /*217c0*/  IMAD R4, R0, R7, R4 ;  /* 0x0000000700047224 */ /* 0x000fca00078e0204 */
[----:B------:R-:W-:-:S13]  /*217d0*/  ISETP.GT.U32.AND P1, PT, R3, R4, PT ;  /* 0x000000040300720c */ /* 0x000fda0003f24070 */
[----:B------:R-:W-:Y:S01]  /*217e0*/  @!P1 IMAD.IADD R4, R4, 0x1, -R3 ;  /* 0x0000000104049824 */ /* 0x000fe200078e0a03 */
[----:B------:R-:W-:-:S04]  /*217f0*/  @!P1 IADD3 R0, R0, 0x1, RZ ;  /* 0x0000000100009810 */ /* 0x000fc80007ffe0ff */
[----:B------:R-:W-:-:S13]  /*21800*/  ISETP.GE.U32.AND P1, PT, R4, R3, PT ;  /* 0x000000030400720c */ /* 0x000fda0003f26070 */
[----:B------:R-:W-:Y:S01]  /*21810*/  @P1 VIADD R0, R0, 0x1 ;  /* 0x0000000100001836 */ /* 0x000fe20000000000 */
[----:B------:R-:W-:-:S13]  /*21820*/  ISETP.GE.AND P1, PT, R5, RZ, PT ;  /* 0x000000ff0500720c */ /* 0x000fda0003f26270 */
[----:B------:R-:W-:Y:S01]  /*21830*/  @!P1 IMAD.MOV R0, RZ, RZ, -R0 ;  /* 0x000000ffff009224 */ /* 0x000fe200078e0a00 */
[----:B------:R-:W-:-:S13]  /*21840*/  ISETP.NE.AND P1, PT, R2, RZ, PT ;  /* 0x000000ff0200720c */ /* 0x000fda0003f25270 */
[----:B------:R-:W-:-:S07]  /*21850*/  @!P1 LOP3.LUT R0, RZ, R2, RZ, 0x33, !PT ;  /* 0x00000002ff009212 */ /* 0x000fce00078e33ff */
.L_x_3867:
[----:B------:R-:W-:Y:S05]  /*21860*/  BSYNC B0 ;  /* 0x0000000000007941 */ /* 0x000fea0003800000 */
.L_x_3866:
[-C--:B------:R-:W-:Y:S01]  /*21870*/  IMAD R2, R13, R0.reuse, RZ ;  /* 0x000000000d027224 */ /* 0x080fe200078e02ff */
[----:B------:R-:W-:Y:S01]  /*21880*/  BSSY B0, `(.L_x_3868) ;  /* 0x000015d000007945 */ /* 0x000fe20003800000 */
[----:B------:R-:W-:Y:S02]  /*21890*/  PLOP3.LUT P5, PT, PT, PT, PT, 0x80, 0x0 ;  /* 0x000000000000781c */ /* 0x000fe40003faf070 */
[C---:B------:R-:W-:Y:S01]  /*218a0*/  IMAD R3, R2.reuse, 0x70, -R6 ;  /* 0x0000007002037824 */ /* 0x040fe200078e0a06 */
[----:B------:R-:W-:-:S05]  /*218b0*/  VIADDMNMX R0, R2, R0, R11, PT ;  /* 0x0000000002007246 */ /* 0x000fca000380010b */
[----:B------:R-:W-:Y:S01]  /*218c0*/  IMAD R2, R0, 0x70, -R6 ;  /* 0x0000007000027824 */ /* 0x000fe200078e0a06 */
[----:B------:R-:W-:-:S04]  /*218d0*/  VIMNMX R0, RZ, R3, !PT ;  /* 0x00000003ff007248 */ /* 0x000fc80007fe0100 */
[----:B------:R-:W-:Y:S02]  /*218e0*/  VIMNMX R2, R2, R9, PT ;  /* 0x0000000902027248 */ /* 0x000fe40003fe0100 */
[----:B------:R-:W-:Y:S02]  /*218f0*/  SHF.R.U32.HI R4, RZ, 0x4, R0 ;  /* 0x00000004ff047819 */ /* 0x000fe40000011600 */
[----:B------:R-:W-:-:S03]  /*21900*/  ISETP.GT.AND P1, PT, R2, R0, PT ;  /* 0x000000000200720c */ /* 0x000fc60003f24270 */
[----:B------:R-:W-:-:S04]  /*21910*/  IMAD.WIDE.U32 R4, R4, 0x24924925, RZ ;  /* 0x2492492504047825 */ /* 0x000fc800078e00ff */
[----:B------:R-:W-:-:S04]  /*21920*/  IMAD.MOV.U32 R9, RZ, RZ, R5 ;  /* 0x000000ffff097224 */ /* 0x000fc800078e0005 */
[----:B0-----:R-:W-:Y:S02]  /*21930*/  IMAD.MOV.U32 R7, RZ, RZ, R9 ;  /* 0x000000ffff077224 */ /* 0x001fe400078e0009 */
[----:B------:R-:W-:Y:S01]  /*21940*/  @P1 VIADD R3, R2, 0x6f ;  /* 0x0000006f02031836 */ /* 0x000fe20000000000 */
[----:B------:R-:W-:-:S05]  /*21950*/  @P1 MOV R2, RZ ;  /* 0x000000ff00021202 */ /* 0x000fca0000000f00 */
[----:B------:R-:W-:-:S05]  /*21960*/  @P1 IMAD.HI R2, R3, -0x6db6db6d, R2 ;  /* 0x9249249303021827 */ /* 0x000fca00078e0202 */
        /* <DEDUP_REMOVED lines=11> */
.L_x_4045:
[----:B-1----:R-:W-:Y:S02]  /*21a20*/  ISETP.NE.AND P0, PT, R14, RZ, PT ;  /* 0x000000ff0e00720c */ /* 0x002fe40003f05270 */
[----:B------:R-:W-:-:S11]  /*21a30*/  PLOP3.LUT P2, PT, PT, PT, PT, 0x8, 0x0 ;  /* 0x000000000000781c */ /* 0x000fd60003f4e170 */
[----:B------:R-:W-:Y:S05]  /*21a40*/  @P0 BRA `(.L_x_3871) ;  /* 0x00000000000c0947 */ /* 0x000fea0003800000 */
[----:B------:R-:W-:-:S03]  /*21a50*/  UMOV UR4, 0xffffffff ;  /* 0xffffffff00047882 */ /* 0x000fc60000000000 */
[----:B------:R-:W-:Y:S05]  /*21a60*/  BRA.DIV UR4, `(.L_x_3872) ;  /* 0x00000076042c7947 */ /* 0x000fea000b800000 */
[----:B------:R-:W-:-:S13]  /*21a70*/  ELECT P2, URZ, PT ;  /* 0x00000000003f782f */ /* 0x000fda0003840000 */
.L_x_3871:
        /* <DEDUP_REMOVED lines=9> */
.L_x_4048:
[----:B------:R-:W-:Y:S05]  /*21b10*/  BSYNC B1 ;  /* 0x0000000000017941 */ /* 0x000fea0003800000 */
.L_x_3873:
[----:B------:R-:W-:Y:S04]  /*21b20*/  BSSY B1, `(.L_x_3875) ;  /* 0x000008c000017945 */ /* 0x000fe80003800000 */
[----:B------:R-:W-:Y:S05]  /*21b30*/  @!P2 BRA `(.L_x_3876) ;  /* 0x000000080028a947 */ /* 0x000fea0003800000 */
[----:B------:R-:W2:Y:S04]  /*21b40*/  LDL R5, [R1+0x20] ;  /* 0x0000200001057983 */ /* 0x000ea80000100800 */
[----:B------:R-:W3:Y:S01]  /*21b50*/  LDL R4, [R1+0x24] ;  /* 0x0000240001047983 */ /* 0x000ee20000100800 */
[----:B------:R-:W-:Y:S01]  /*21b60*/  BSSY B2, `(.L_x_3877) ;  /* 0x0000008000027945 */ /* 0x000fe20003800000 */
[----:B------:R-:W1:Y:S02]  /*21b70*/  S2R R3, SR_TID.X ;  /* 0x0000000000037919 */ /* 0x000e640000002100 */
[----:B-1----:R-:W-:-:S04]  /*21b80*/  LOP3.LUT R3, R3, 0x7f, RZ, 0xc0, !PT ;  /* 0x0000007f03037812 */ /* 0x002fc800078ec0ff */
[----:B------:R-:W-:Y:S01]  /*21b90*/  ISETP.NE.AND P4, PT, R3, RZ, PT ;  /* 0x000000ff0300720c */ /* 0x000fe20003f85270 */
[----:B--2---:R-:W-:Y:S01]  /*21ba0*/  IMAD R5, R5, 0x8, R18 ;  /* 0x0000000805057824 */ /* 0x004fe200078e0212 */
[----:B---3--:R-:W-:-:S04]  /*21bb0*/  SHF.L.U32 R8, R4, 0x1f, RZ ;  /* 0x0000001f04087819 */ /* 0x008fc800000006ff */
[----:B------:R-:W1:Y:S02]  /*21bc0*/  SYNCS.PHASECHK.TRANS64.TRYWAIT P0, [R5+URZ+0x368a0], R8 ;  /* 0x0368a008050075a7 */ /* 0x000e64000800017f */
[----:B-1----:R-:W-:Y:S05]  /*21bd0*/  @!P0 BRA `(.L_x_3878) ;  /* 0x0000007400088947 */ /* 0x002fea0003800000 */
.L_x_4049:
[----:B------:R-:W-:Y:S05]  /*21be0*/  BSYNC B2 ;  /* 0x0000000000027941 */ /* 0x000fea0003800000 */
.L_x_3877:
[----:B------:R-:W-:Y:S04]  /*21bf0*/  BSSY B2, `(.L_x_3879) ;  /* 0x0000008000027945 */ /* 0x000fe80003800000 */
[----:B------:R-:W-:Y:S05]  /*21c00*/  @P4 BRA `(.L_x_3880) ;  /* 0x0000000000184947 */ /* 0x000fea0003800000 */
[----:B0-----:R-:W2:Y:S02]  /*21c10*/  LDL R2, [R1+0x10] ;  /* 0x0000100001027983 */ /* 0x001ea40000100800 */
[----:B--2---:R-:W-:Y:S02]  /*21c20*/  LOP3.LUT P0, RZ, R2, 0x1, RZ, 0xc0, !PT ;  /* 0x0000000102ff7812 */ /* 0x004fe4000780c0ff */
[----:B------:R-:W-:-:S04]  /*21c30*/  MOV R2, 0xa800 ;  /* 0x0000a80000027802 */ /* 0x000fc80000000f00 */
[----:B------:R2:W-:Y:S07]  /*21c40*/  SYNCS.ARRIVE.TRANS64 RZ, [R5+URZ+0x36890], R2 ;  /* 0x0368900205ff79a7 */ /* 0x0005ee000800003f */
[----:B------:R-:W-:Y:S05]  /*21c50*/  @!P0 BRA `(.L_x_3880) ;  /* 0x0000000000048947 */ /* 0x000fea0003800000 */
[----:B------:R-:W-:Y:S01]  /*21c60*/  BPT.TRAP 0x1 ;  /* 0x000000040000795c */ /* 0x000fe20000300000 */
.L_x_3880:
[----:B------:R-:W-:Y:S05]  /*21c70*/  BSYNC B2 ;  /* 0x0000000000027941 */ /* 0x000fea0003800000 */
.L_x_3879:
        /* <DEDUP_REMOVED lines=10> */
[----:B--2---:R-:W-:-:S02]  /*21d20*/  IMAD R6, R2, 0xa800, R18 ;  /* 0x0000a80002067824 */ /* 0x004fc400078e0212 */
[----:B------:R-:W-:Y:S02]  /*21d30*/  VIADD R2, R5, 0x36890 ;  /* 0x0003689005027836 */ /* 0x000fe40000000000 */
[----:B------:R-:W-:-:S07]  /*21d40*/  VIADD R4, R6, 0x21400 ;  /* 0x0002140006047836 */ /* 0x000fce0000000000 */
.L_x_3881:
        /* <DEDUP_REMOVED lines=16> */
.L_x_3882:
        /* <DEDUP_REMOVED lines=16> */
.L_x_3883:
        /* <DEDUP_REMOVED lines=13> */
.L_x_4050:
[----:B------:R-:W-:Y:S05]  /*22020*/  BSYNC B2 ;  /* 0x0000000000027941 */ /* 0x000fea0003800000 */
.L_x_3884:
[----:B------:R-:W-:Y:S01]  /*22030*/  BSSY B2, `(.L_x_3886) ;  /* 0x000000a000027945 */ /* 0x000fe20003800000 */
[----:B------:R-:W-:Y:S01]  /*22040*/  IMAD.MOV.U32 R12, RZ, RZ, 0x0 ;  /* 0x00000000ff0c7424 */ /* 0x000fe200078e00ff */
[----:B------:R-:W-:Y:S02]  /*22050*/  MOV R13, 0x12f00000 ;  /* 0x12f00000000d7802 */ /* 0x000fe40000000f00 */
[----:B------:R-:W-:Y:S05]  /*22060*/  @P4 BRA `(.L_x_3887) ;  /* 0x0000000000184947 */ /* 0x000fea0003800000 */
[----:B------:R-:W2:Y:S02]  /*22070*/  LDL R2, [R1+0x10] ;  /* 0x0000100001027983 */ /* 0x000ea40000100800 */
[----:B--2---:R-:W-:Y:S01]  /*22080*/  LOP3.LUT P0, RZ, R2, 0x1, RZ, 0xc0, !PT ;  /* 0x0000000102ff7812 */ /* 0x004fe2000780c0ff */
[----:B------:R-:W-:-:S04]  /*22090*/  IMAD.MOV.U32 R2, RZ, RZ, 0xa800 ;  /* 0x0000a800ff027424 */ /* 0x000fc800078e00ff */
[----:B------:R2:W-:Y:S08]  /*220a0*/  SYNCS.ARRIVE.TRANS64 RZ, [R5+URZ+0x368b0], R2 ;  /* 0x0368b00205ff79a7 */ /* 0x0005f0000800003f */
[----:B------:R-:W-:Y:S05]  /*220b0*/  @!P0 BRA `(.L_x_3887) ;  /* 0x0000000000048947 */ /* 0x000fea0003800000 */
[----:B------:R-:W-:Y:S01]  /*220c0*/  BPT.TRAP 0x1 ;  /* 0x000000040000795c */ /* 0x000fe20000300000 */
.L_x_3887:
[----:B------:R-:W-:Y:S05]  /*220d0*/  BSYNC B2 ;  /* 0x0000000000027941 */ /* 0x000fea0003800000 */
.L_x_3886:
        /* <DEDUP_REMOVED lines=8> */
.L_x_3888:
        /* <DEDUP_REMOVED lines=15> */
.L_x_3889:
        /* <DEDUP_REMOVED lines=15> */
.L_x_3890:
        /* <DEDUP_REMOVED lines=10> */
.L_x_3876:
[----:B------:R-:W-:Y:S05]  /*223e0*/  BSYNC B1 ;  /* 0x0000000000017941 */ /* 0x000fea0003800000 */
.L_x_3875:
[----:B0-----:R-:W2:Y:S04]  /*223f0*/  LDL.LU R2, [R1+0x20] ;  /* 0x0000200001027983 */ /* 0x001ea80000300800 */
        /* <DEDUP_REMOVED lines=12> */
.L_x_3907:
        /* <DEDUP_REMOVED lines=10> */
.L_x_4051:
[----:B------:R-:W-:Y:S05]  /*22560*/  BSYNC B2 ;  /* 0x0000000000027941 */ /* 0x000fea0003800000 */
.L_x_3893:
        /* <DEDUP_REMOVED lines=11> */
.L_x_3896:
[----:B------:R-:W-:Y:S05]  /*22620*/  BSYNC B2 ;  /* 0x0000000000027941 */ /* 0x000fea0003800000 */
.L_x_3895:
        /* <DEDUP_REMOVED lines=12> */
.L_x_3897:
        /* <DEDUP_REMOVED lines=16> */
.L_x_3898:
        /* <DEDUP_REMOVED lines=16> */
.L_x_3899:
        /* <DEDUP_REMOVED lines=13> */
.L_x_4052:
[----:B------:R-:W-:Y:S05]  /*229c0*/  BSYNC B2 ;  /* 0x0000000000027941 */ /* 0x000fea0003800000 */
.L_x_3900:
        /* <DEDUP_REMOVED lines=10> */
.L_x_3903:
[----:B------:R-:W-:Y:S05]  /*22a70*/  BSYNC B2 ;  /* 0x0000000000027941 */ /* 0x000fea0003800000 */
.L_x_3902:
        /* <DEDUP_REMOVED lines=8> */
.L_x_3904:
        /* <DEDUP_REMOVED lines=15> */
.L_x_3905:
        /* <DEDUP_REMOVED lines=15> */
.L_x_3906:
        /* <DEDUP_REMOVED lines=10> */
.L_x_3892:
[----:B------:R-:W-:Y:S05]  /*22d80*/  BSYNC B1 ;  /* 0x0000000000017941 */ /* 0x000fea0003800000 */
.L_x_3891:
[----:B0-----:R-:W2:Y:S04]  /*22d90*/  LDL.LU R2, [R1+0x20] ;  /* 0x0000200001027983 */ /* 0x001ea80000300800 */
[----:B------:R-:W3:Y:S01]  /*22da0*/  LDL.LU R5, [R1+0x24] ;  /* 0x0000240001057983 */ /* 0x000ee20000300800 */
[----:B--2---:R-:W-:-:S05]  /*22db0*/  VIADD R2, R2, 0x1 ;  /* 0x0000000102027836 */ /* 0x004fca0000000000 */
[----:B------:R-:W-:-:S04]  /*22dc0*/  ISETP.NE.AND P0, PT, R2, 0x2, PT ;  /* 0x000000020200780c */ /* 0x000fc80003f05270 */
[----:B------:R-:W-:Y:S02]  /*22dd0*/  SEL R3, RZ, 0x1, P0 ;  /* 0x00000001ff037807 */ /* 0x000fe40000000000 */
[----:B------:R-:W-:Y:S02]  /*22de0*/  SEL R2, R2, RZ, P0 ;  /* 0x000000ff02027207 */ /* 0x000fe40000000000 */
[----:B---3--:R-:W-:Y:S02]  /*22df0*/  LOP3.LUT R5, R5, R3, RZ, 0x3c, !PT ;  /* 0x0000000305057212 */ /* 0x008fe400078e3cff */
[C---:B------:R-:W-:Y:S02]  /*22e00*/  ISETP.GT.AND P0, PT, R7.reuse, R9, PT ;  /* 0x000000090700720c */ /* 0x040fe40003f04270 */
[----:B------:R-:W-:Y:S01]  /*22e10*/  IADD3 R7, R7, -0x1, RZ ;  /* 0xffffffff07077810 */ /* 0x000fe20007ffe0ff */
[----:B------:R1:W-:Y:S04]  /*22e20*/  STL [R1+0x24], R5 ;  /* 0x0000240501007387 */ /* 0x0003e80000100800 */
[----:B------:R1:W-:Y:S06]  /*22e30*/  STL [R1+0x20], R2 ;  /* 0x0000200201007387 */ /* 0x0003ec0000100800 */
[----:B------:R-:W-:Y:S05]  /*22e40*/  @P0 BRA `(.L_x_3907) ;  /* 0xfffffff4009c0947 */ /* 0x000fea000383ffff */
.L_x_3869:
[----:B------:R-:W-:Y:S05]  /*22e50*/  BSYNC B0 ;  /* 0x0000000000007941 */ /* 0x000fea0003800000 */
.L_x_3868:
        /* <DEDUP_REMOVED lines=20> */
[----:B-----5:R-:W-:-:S03]  /*22fa0*/  IADD3 R4, R8, -0x1, R17 ;  /* 0xffffffff08047810 */ /* 0x020fc60007ffe011 */
[----:B------:R-:W-:Y:S01]  /*22fb0*/  IMAD.MOV R2, RZ, RZ, -R2 ;  /* 0x000000ffff027224 */ /* 0x000fe200078e0a02 */
[----:B------:R-:W-:Y:S02]  /*22fc0*/  IABS R3, R4 ;  /* 0x0000000400037213 */ /* 0x000fe40000000000 */
[----:B------:R-:W-:Y:S02]  /*22fd0*/  LOP3.LUT R4, R4, R17, RZ, 0x3c, !PT ;  /* 0x0000001104047212 */ /* 0x000fe400078e3cff */
[----:B------:R-:W-:Y:S01]  /*22fe0*/  MOV R5, R2 ;  /* 0x0000000200057202 */ /* 0x000fe20000000f00 */
        /* <DEDUP_REMOVED lines=11> */
[----:B------:R0:W-:Y:S02]  /*230a0*/  STL [R1+0x44], R2 ;  /* 0x0000440201007387 */ /* 0x0001e40000100800 */
.L_x_3909:
[----:B------:R-:W-:Y:S05]  /*230b0*/  BSYNC B0 ;  /* 0x0000000000007941 */ /* 0x000fea0003800000 */
.L_x_3908:
        /* <DEDUP_REMOVED lines=14> */
[----:B------:R-:W-:Y:S02]  /*231a0*/  VOTEU.ANY UR4, UPT, PT ;  /* 0x0000000000047886 */ /* 0x000fe400038e0100 */
[----:B------:R-:W0:Y:S08]  /*231b0*/  FLO.U32 R0, UR4 ;  /* 0x0000000400007d00 */ /* 0x000e3000080e0000 */
[----:B------:R-:W1:Y:S01]  /*231c0*/  POPC R4, UR4 ;  /* 0x0000000400047d09 */ /* 0x000e620008000000 */
[----:B0-----:R-:W-:-:S02]  /*231d0*/  ISETP.EQ.U32.AND P0, PT, R0, R3, PT ;  /* 0x000000030000720c */ /* 0x001fc40003f02070 */
[----:B------:R-:W1:Y:S11]  /*231e0*/  LDC.64 R2, c[0x0][0xc60] ;  /* 0x00031800ff027b82 */ /* 0x000e760000000a00 */
        /* <DEDUP_REMOVED lines=8> */
.L_x_3911:
        /* <DEDUP_REMOVED lines=20> */
.L_x_3914:
[----:B------:R-:W-:Y:S05]  /*233b0*/  BSYNC B6 ;  /* 0x0000000000067941 */ /* 0x000fea0003800000 */
.L_x_3913:
        /* <DEDUP_REMOVED lines=20> */
.L_x_3917:
[----:B------:R0:W1:Y:S01]  /*23500*/  LDC.64 R2, c[0x4][R17] ;  /* 0x0100000011027b82 */ /* 0x0000620000000a00 */
[----:B------:R-:W-:Y:S01]  /*23510*/  ULDC.64 UR4, c[0x4][0x1b8] ;  /* 0x01006e0000047ab9 */ /* 0x000fe20000000a00 */
[----:B------:R-:W-:Y:S01]  /*23520*/  ULDC.64 UR6, c[0x4][0x1c0] ;  /* 0x0100700000067ab9 */ /* 0x000fe20000000a00 */
[----:B------:R-:W-:Y:S01]  /*23530*/  ULDC.64 UR8, c[0x4][0xe0] ;  /* 0x0100380000087ab9 */ /* 0x000fe20000000a00 */
[----:B------:R-:W-:Y:S01]  /*23540*/  MOV R4, UR4 ;  /* 0x0000000400047c02 */ /* 0x000fe20008000f00 */
[----:B------:R-:W-:Y:S01]  /*23550*/  IMAD.U32 R5, RZ, RZ, UR5 ;  /* 0x00000005ff057e24 */ /* 0x000fe2000f8e00ff */
[----:B------:R-:W-:Y:S01]  /*23560*/  MOV R11, UR9 ;  /* 0x00000009000b7c02 */ /* 0x000fe20008000f00 */
[----:B------:R-:W-:Y:S02]  /*23570*/  IMAD.U32 R6, RZ, RZ, UR6 ;  /* 0x00000006ff067e24 */ /* 0x000fe4000f8e00ff */
[----:B------:R-:W-:Y:S02]  /*23580*/  IMAD.U32 R7, RZ, RZ, UR7 ;  /* 0x00000007ff077e24 */ /* 0x000fe4000f8e00ff */
[----:B------:R-:W-:-:S02]  /*23590*/  IMAD.U32 R10, RZ, RZ, UR8 ;  /* 0x00000008ff0a7e24 */ /* 0x000fc4000f8e00ff */
[----:B------:R-:W-:Y:S02]  /*235a0*/  IMAD.MOV.U32 R8, RZ, RZ, 0x70 ;  /* 0x00000070ff087424 */ /* 0x000fe400078e00ff */
[----:B------:R-:W-:Y:S02]  /*235b0*/  IMAD.MOV.U32 R12, RZ, RZ, 0x1 ;  /* 0x00000001ff0c7424 */ /* 0x000fe400078e00ff */
[----:B0-----:R-:W-:-:S07]  /*235c0*/  IMAD.MOV.U32 R13, RZ, RZ, RZ ;  /* 0x000000ffff0d7224 */ /* 0x001fce00078e00ff */
[----:B------:R-:W-:-:S07]  /*235d0*/  LEPC R20, `(.L_x_3916) ;  /* 0x000000001014794e */ /* 0x000fce0000000000 */
[----:B-1----:R-:W-:Y:S05]  /*235e0*/  CALL.ABS.NOINC R2 ;  /* 0x0000000002007343 */ /* 0x002fea0003c00000 */
.L_x_3916:
[----:B------:R-:W-:Y:S05]  /*235f0*/  BSYNC B6 ;  /* 0x0000000000067941 */ /* 0x000fea0003800000 */
.L_x_3915:
[----:B------:R-:W2:Y:S01]  /*23600*/  LDL.LU R2, [R1+0x28] ;  /* 0x0000280001027983 */ /* 0x000ea20000300800 */
[----:B------:R-:W-:-:S03]  /*23610*/  ULDC.64 UR4, c[0x0][0x9f8] ;  /* 0x00027e0000047ab9 */ /* 0x000fc60000000a00 */
[----:B------:R-:W3:Y:S04]  /*23620*/  LDL.LU R0, [R1+0x3c] ;  /* 0x00003c0001007983 */ /* 0x000ee80000300800 */
[----:B------:R-:W4:Y:S01]  /*23630*/  LDL R7, [R1+0x14] ;  /* 0x0000140001077983 */ /* 0x000f220000100800 */
[----:B------:R-:W-:-:S03]  /*23640*/  ISETP.NE.U32.AND P0, PT, RZ, UR4, PT ;  /* 0x00000004ff007c0c */ /* 0x000fc6000bf05070 */
        /* <DEDUP_REMOVED lines=20> */
.L_x_4055:
        /* <DEDUP_REMOVED lines=11> */
.L_x_4058:
[----:B------:R-:W-:Y:S05]  /*23840*/  @!P6 BRA `(.L_x_3919) ;  /* 0x000000040020e947 */ /* 0x000fea0003800000 */
[----:B------:R-:W-:-:S04]  /*23850*/  ISETP.NE.U32.AND P0, PT, R2, RZ, PT ;  /* 0x000000ff0200720c */ /* 0x000fc80003f05070 */
[----:B------:R-:W-:-:S13]  /*23860*/  ISETP.NE.AND.EX P0, PT, R3, RZ, PT, P0 ;  /* 0x000000ff0300720c */ /* 0x000fda0003f05300 */
[----:B------:R-:W-:Y:S05]  /*23870*/  @!P0 BRA `(.L_x_3921) ;  /* 0x0000000000508947 */ /* 0x000fea0003800000 */
[----:B------:R-:W1:Y:S01]  /*23880*/  LDC R6, c[0x0][0x43c] ;  /* 0x00010f00ff067b82 */ /* 0x000e620000000800 */
[----:B------:R-:W-:Y:S01]  /*23890*/  MOV R9, R0 ;  /* 0x0000000000097202 */ /* 0x000fe20000000f00 */
[----:B------:R-:W-:-:S04]  /*238a0*/  ULDC.64 UR4, c[0x0][0x428] ;  /* 0x00010a0000047ab9 */ /* 0x000fc80000000a00 */
        /* <DEDUP_REMOVED lines=17> */
.L_x_3921:
[----:B-1----:R-:W2:Y:S01]  /*239c0*/  LDL R2, [R1+0x18] ;  /* 0x0000180001027983 */ /* 0x002ea20000100800 */
[----:B0-----:R-:W-:Y:S02]  /*239d0*/  LEA R0, R19, R18, 0x3 ;  /* 0x0000001213007211 */ /* 0x001fe400078e18ff */
[----:B--2---:R-:W-:-:S04]  /*239e0*/  SHF.L.U32 R2, R2, 0x1f, RZ ;  /* 0x0000001f02027819 */ /* 0x004fc800000006ff */
[----:B------:R-:W0:Y:S02]  /*239f0*/  SYNCS.PHASECHK.TRANS64.TRYWAIT P0, [R0+URZ+0x36840], R2 ;  /* 0x03684002000075a7 */ /* 0x000e24000800017f */
[----:B0-----:R-:W-:Y:S05]  /*23a00*/  @!P0 BRA `(.L_x_3922) ;  /* 0x0000005800208947 */ /* 0x001fea0003800000 */
.L_x_4059:
        /* <DEDUP_REMOVED lines=10> */
.L_x_3923:
        /* <DEDUP_REMOVED lines=18> */
[----:B------:R-:W-:-:S03]  /*23bd0*/  UIADD3 UR16, UR8, 0x28400, URZ ;  /* 0x0002840008107890 */ /* 0x000fc6000fffe03f */
[----:B------:R-:W-:Y:S01]  /*23be0*/  UMOV UR8, UR14 ;  /* 0x0000000e00087c82 */ /* 0x000fe20008000000 */
[----:B------:R-:W-:Y:S01]  /*23bf0*/  UMOV UR14, 0x80 ;  /* 0x00000080000e7882 */ /* 0x000fe20000000000 */
[----:B------:R1:W-:Y:S01]  /*23c00*/  STL [R1+0x10], R3 ;  /* 0x0000100301007387 */ /* 0x0003e20000100800 */
[----:B--2---:R-:W-:Y:S02]  /*23c10*/  R2UR UR11, R4 ;  /* 0x00000000040b72ca */ /* 0x004fe400000e0000 */
[----:B---3--:R-:W-:-:S13]  /*23c20*/  R2UR UR5, R2 ;  /* 0x00000000020572ca */ /* 0x008fda00000e0000 */
[----:B------:R-:W-:Y:S02]  /*23c30*/  UIMAD UR11, UR11, 0x70, UR5 ;  /* 0x000000700b0b78a4 */ /* 0x000fe4000f8e0205 */
        /* <DEDUP_REMOVED lines=9> */
.L_x_3919:
        /* <DEDUP_REMOVED lines=40> */
.L_x_3925:
[----:B------:R-:W-:Y:S05]  /*23f50*/  BSYNC B6 ;  /* 0x0000000000067941 */ /* 0x000fea0003800000 */
.L_x_3924:
        /* <DEDUP_REMOVED lines=8> */
[----:B---3--:R-:W-:Y:S02]  /*23fe0*/  IMAD.MOV.U32 R3, RZ, RZ, R5 ;  /* 0x000000ffff037224 */ /* 0x008fe400078e0005 */
        /* <DEDUP_REMOVED lines=12> */
[----:B-1----:R-:W-:Y:S02]  /*240b0*/  IMAD.SHL.U32 R10, R10, 0x8, RZ ;  /* 0x000000080a0a7824 */ /* 0x002fe400078e00ff */
[----:B-----5:R-:W-:-:S03]  /*240c0*/  IMAD.SHL.U32 R9, R9, 0x8, RZ ;  /* 0x0000000809097824 */ /* 0x020fc600078e00ff */
[----:B------:R-:W-:-:S04]  /*240d0*/  LOP3.LUT R10, R10, 0x38, RZ, 0xc0, !PT ;  /* 0x000000380a0a7812 */ /* 0x000fc800078ec0ff */
[----:B------:R-:W-:Y:S02]  /*240e0*/  LOP3.LUT R11, R10, 0x40, RZ, 0xfc, !PT ;  /* 0x000000400a0b7812 */ /* 0x000fe400078efcff */
[----:B------:R-:W-:Y:S02]  /*240f0*/  LOP3.LUT R9, R9, 0x38, RZ, 0xc0, !PT ;  /* 0x0000003809097812 */ /* 0x000fe400078ec0ff */
[----:B--2---:R-:W-:Y:S02]  /*24100*/  LOP3.LUT R4, R4, 0x7f, RZ, 0xc0, !PT ;  /* 0x0000007f04047812 */ /* 0x004fe400078ec0ff */
[----:B------:R-:W-:Y:S02]  /*24110*/  LOP3.LUT R10, R10, 0x80, RZ, 0xfc, !PT ;  /* 0x000000800a0a7812 */ /* 0x000fe400078efcff */
[----:B------:R-:W-:Y:S02]  /*24120*/  SHF.R.U32.HI R6, RZ, 0x3, R4 ;  /* 0x00000003ff067819 */ /* 0x000fe40000011604 */
[----:B------:R-:W1:Y:S02]  /*24130*/  S2R R4, SR_TID.X ;  /* 0x0000000000047919 */ /* 0x000e640000002100 */
[----:B-1----:R-:W-:-:S04]  /*24140*/  SHF.L.U32 R4, R4, 0x4, RZ ;  /* 0x0000000404047819 */ /* 0x002fc800000006ff */
[----:B------:R-:W-:Y:S02]  /*24150*/  LOP3.LUT R4, R6, 0x70, R4, 0xf8, !PT ;  /* 0x0000007006047812 */ /* 0x000fe400078ef804 */
[----:B------:R-:W1:Y:S01]  /*24160*/  @P0 LDC R6, c[0x0][0x44c] ;  /* 0x00011300ff060b82 */ /* 0x000e620000000800 */
[----:B---3--:R-:W-:-:S05]  /*24170*/  IMAD.SHL.U32 R5, R5, 0x80, RZ ;  /* 0x0000008005057824 */ /* 0x008fca00078e00ff */
[----:B------:R-:W-:-:S05]  /*24180*/  LOP3.LUT R4, R4, R5, RZ, 0xfc, !PT ;  /* 0x0000000504047212 */ /* 0x000fca00078efcff */
[----:B-1----:R-:W-:-:S04]  /*24190*/  @P0 IMAD.HI.U32 R6, R4, R6, RZ ;  /* 0x0000000604060227 */ /* 0x002fc800078e00ff */
[----:B------:R-:W-:Y:S01]  /*241a0*/  IMAD.MOV.U32 R0, RZ, RZ, R4 ;  /* 0x000000ffff007224 */ /* 0x000fe200078e0004 */
        /* <DEDUP_REMOVED lines=13> */
[----:B------:R-:W-:-:S04]  /*24280*/  ULDC.64 UR4, c[0x0][0x280] ;  /* 0x0000a00000047ab9 */ /* 0x000fc80000000a00 */
[----:B------:R-:W-:Y:S02]  /*24290*/  IADD3 R3, R3, R4, RZ ;  /* 0x0000000403037210 */ /* 0x000fe40007ffe0ff */
[C---:B------:R-:W-:Y:S01]  /*242a0*/  LEA R4, P0, R2.reuse, UR4, 0x1 ;  /* 0x0000000402047c11 */ /* 0x040fe2000f8008ff */
[----:B------:R-:W-:Y:S02]  /*242b0*/  ULDC UR4, c[0x0][0x2b8] ;  /* 0x0000ae0000047ab9 */ /* 0x000fe40000000800 */
[----:B------:R-:W-:Y:S02]  /*242c0*/  ISETP.GE.AND P3, PT, R9, UR4, PT ;  /* 0x0000000409007c0c */ /* 0x000fe4000bf66270 */
[----:B------:R-:W-:Y:S01]  /*242d0*/  LEA.HI.X R3, R2, UR5, R3, 0x1, P0 ;  /* 0x0000000502037c11 */ /* 0x000fe200080f0c03 */
[----:B------:R-:W-:Y:S01]  /*242e0*/  UMOV UR5, 0xffffffff ;  /* 0xffffffff00057882 */ /* 0x000fe20000000000 */
[----:B------:R-:W-:Y:S02]  /*242f0*/  ISETP.GE.AND P0, PT, R11, UR4, PT ;  /* 0x000000040b007c0c */ /* 0x000fe4000bf06270 */
        /* <DEDUP_REMOVED lines=8> */
[----:B------:R-:W-:-:S05]  /*24380*/  IMAD.IADD R0, R11, 0x1, R5 ;  /* 0x000000010b007824 */ /* 0x000fca00078e0205 */
[----:B------:R-:W-:Y:S01]  /*24390*/  IADD3 R5, R0, 0x10, RZ ;  /* 0x0000001000057810 */ /* 0x000fe20007ffe0ff */
        /* <DEDUP_REMOVED lines=9> */
[----:B---3--:R-:W-:Y:S04]  /*24430*/  @!P2 LDGSTS.E.BYPASS.LTC128B.128 [R10+0x15400], desc[UR60][R6.64], !P3 ;  /* 0x15400000060aafae */ /* 0x008fe8000d901d7c */
        /* <DEDUP_REMOVED lines=16> */
[----:B-1----:R-:W-:-:S04]  /*24540*/  @!P2 LEA R5, P4, R9, R5, 0x1 ;  /* 0x000000050905a211 */ /* 0x002fc800078808ff */
[----:B0-----:R-:W-:-:S05]  /*24550*/  @!P2 IADD3.X R6, RZ, R6, RZ, P4, !PT ;  /* 0x00000006ff06a210 */ /* 0x001fca00027fe4ff */
        /* <DEDUP_REMOVED lines=10> */
[----:B0-----:R-:W-:-:S05]  /*24600*/  @!P2 IMAD.X R6, RZ, RZ, R6, P4 ;  /* 0x000000ffff06a224 */ /* 0x001fca00020e0606 */
[----:B------:R-:W-:Y:S01]  /*24610*/  @!P2 MOV R7, R6 ;  /* 0x000000060007a202 */ /* 0x000fe20000000f00 */
        /* <DEDUP_REMOVED lines=10> */
[----:B------:R-:W-:Y:S01]  /*246c0*/  @!P2 IMAD.MOV.U32 R7, RZ, RZ, R6 ;  /* 0x000000ffff07a224 */ /* 0x000fe200078e0006 */
[----:B------:R-:W-:Y:S01]  /*246d0*/  @!P2 MOV R6, R5 ;  /* 0x000000050006a202 */ /* 0x000fe20000000f00 */
[----:B------:R-:W-:-:S04]  /*246e0*/  VIADD R5, R0, 0x50 ;  /* 0x0000005000057836 */ /* 0x000fc80000000000 */
        /* <DEDUP_REMOVED lines=9> */
[----:B------:R-:W-:Y:S01]  /*24780*/  @!P2 IMAD.MOV.U32 R6, RZ, RZ, R5 ;  /* 0x000000ffff06a224 */ /* 0x000fe200078e0005 */
[----:B------:R-:W-:-:S04]  /*24790*/  IADD3 R5, R0, 0x60, RZ ;  /* 0x0000006000057810 */ /* 0x000fc80007ffe0ff */
        /* <DEDUP_REMOVED lines=14> */
[----:B------:R0:W2:Y:S02]  /*24880*/  SHFL.IDX PT, R3, R4, 0x7, 0x181f ;  /* 0x00f81f0004037f89 */ /* 0x0000a400000e0000 */
.L_x_4076:
[----:B------:R-:W-:Y:S01]  /*24890*/  VIADD R0, R0, 0x70 ;  /* 0x0000007000007836 */ /* 0x000fe20000000000 */
[----:B------:R-:W-:Y:S04]  /*248a0*/  BSSY B0, `(.L_x_3927) ;  /* 0x000000c000007945 */ /* 0x000fe80003800000 */
[----:B------:R-:W-:-:S13]  /*248b0*/  ISETP.GE.AND P2, PT, R0, R2, PT ;  /* 0x000000020000720c */ /* 0x000fda0003f46270 */
[----:B------:R-:W-:Y:S05]  /*248c0*/  @P2 BRA `(.L_x_3928) ;  /* 0x0000000000242947 */ /* 0x000fea0003800000 */
[----:B0-----:R-:W4:Y:S01]  /*248d0*/  LDL R4, [R1+0x30] ;  /* 0x0000300001047983 */ /* 0x001f220000100800 */
[----:B--2---:R-:W-:-:S04]  /*248e0*/  LEA R2, P2, R9, R3, 0x1 ;  /* 0x0000000309027211 */ /* 0x004fc800078408ff */
[----:B-1----:R-:W-:-:S05]  /*248f0*/  IADD3.X R3, RZ, R5, RZ, P2, !PT ;  /* 0x00000005ff037210 */ /* 0x002fca00017fe4ff */
[----:B------:R-:W-:Y:S01]  /*24900*/  @!PT LDS RZ, [RZ] ;  /* 0x00000000fffff984 */ /* 0x000fe20000000800 */
[----:B------:R-:W-:Y:S01]  /*24910*/  @!PT LDS RZ, [RZ] ;  /* 0x00000000fffff984 */ /* 0x000fe20000000800 */
[----:B------:R-:W-:Y:S01]  /*24920*/  @!PT LDS RZ, [RZ] ;  /* 0x00000000fffff984 */ /* 0x000fe20000000800 */
[----:B----4-:R4:W-:Y:S04]  /*24930*/  LDGSTS.E.BYPASS.LTC128B.128 [R4+0x18c00], desc[UR60][R2.64], !P3 ;  /* 0x18c0000002047fae */ /* 0x0109e8000d901d7c */
[----:B------:R4:W-:Y:S04]  /*24940*/  LDGSTS.E.BYPASS.LTC128B.128 [R4+0x1cc00], desc[UR60][R2.64+0x80], !P0 ;  /* 0x1cc0008002047fae */ /* 0x0009e8000c101d7c */
[----:B------:R4:W-:Y:S02]  /*24950*/  LDGSTS.E.BYPASS.LTC128B.128 [R4+0x20c00], desc[UR60][R2.64+0x100], !P1 ;  /* 0x20c0010002047fae */ /* 0x0009e4000c901d7c */
.L_x_3928:
[----:B------:R-:W-:Y:S05]  /*24960*/  BSYNC B0 ;  /* 0x0000000000007941 */ /* 0x000fea0003800000 */
.L_x_3927:
[----:B------:R-:W-:Y:S01]  /*24970*/  NOP ;  /* 0x0000000000007918 */ /* 0x000fe20000000000 */
[----:B------:R-:W-:-:S13]  /*24980*/  PLOP3.LUT P0, PT, PT, PT, PT, 0x80, 0x0 ;  /* 0x000000000000781c */ /* 0x000fda0003f0f070 */
.L_x_3929:
[----:B------:R-:W-:Y:S02]  /*24990*/  PLOP3.LUT P1, PT, P1, P0, PT, 0xa2, 0x0 ;  /* 0x000000000000781c */ /* 0x000fe40000f21472 */
[----:B------:R-:W-:-:S08]  /*249a0*/  @P0 R2UR P1, UR4, R18 ;  /* 0x00000000120402ca */ /* 0x000fd00000020000 */
[----:B------:R-:W-:-:S05]  /*249b0*/  @P0 PLOP3.LUT P0, PT, P1, PT, PT, 0x80, 0x0 ;  /* 0x000000000000081c */ /* 0x000fca0000f0f070 */
[----:B------:R-:W-:Y:S01]  /*249c0*/  @!P1 SYNCS.ARRIVE.TRANS64.RED.A0T1 RZ, [UR4+0x36800], RZ ;  /* 0x036800ffffff99a7 */ /* 0x000fe20008200404 */
[----:B------:R-:W-:Y:S07]  /*249d0*/  @!P1 ARRIVES.LDGSTSBAR.64.TRANSCNT [UR4+0x36800] ;  /* 0x03680000ff0099b0 */ /* 0x000fee0008000a84 */
[----:B------:R-:W-:Y:S05]  /*249e0*/  @P0 BRA.U.ANY `(.L_x_3929) ;  /* 0xfffffffd00e80947 */ /* 0x000fea000393ffff */
[----:B----4-:R-:W4:Y:S02]  /*249f0*/  LDL.LU R2, [R1+0x64] ;  /* 0x0000640001027983 */ /* 0x010f240000300800 */
[----:B----4-:R-:W-:-:S05]  /*24a00*/  VIADD R2, R2, 0x1 ;  /* 0x0000000102027836 */ /* 0x010fca0000000000 */
        /* <DEDUP_REMOVED lines=8> */
[----:B------:R-:W5:Y:S03]  /*24a90*/  SYNCS.PHASECHK.TRANS64.TRYWAIT P0, [R18+URZ+0x36820], R0 ;  /* 0x03682000120075a7 */ /* 0x000f66000800017f */
[----:B----45:R-:W-:Y:S05]  /*24aa0*/  @!P0 BRA `(.L_x_3931) ;  /* 0x0000005000f08947 */ /* 0x030fea0003800000 */
.L_x_4077:
[----:B------:R-:W-:Y:S05]  /*24ab0*/  BSYNC B0 ;  /* 0x0000000000007941 */ /* 0x000fea0003800000 */
.L_x_3930:
[----:B0-2---:R-:W4:Y:S04]  /*24ac0*/  LDL R3, [R1+0x48] ;  /* 0x0000480001037983 */ /* 0x005f280000100800 */
[----:B------:R-:W2:Y:S01]  /*24ad0*/  LDL R2, [R1+0x34] ;  /* 0x0000340001027983 */ /* 0x000ea20000100800 */
[----:B------:R-:W-:Y:S01]  /*24ae0*/  BSSY B0, `(.L_x_3932) ;  /* 0x0000249000007945 */ /* 0x000fe20003800000 */
[----:B----4-:R-:W-:-:S05]  /*24af0*/  VIADD R0, R3, 0xfffffffe ;  /* 0xfffffffe03007836 */ /* 0x010fca0000000000 */
[----:B--2---:R-:W-:-:S13]  /*24b00*/  ISETP.GE.AND P0, PT, R0, R2, PT ;  /* 0x000000020000720c */ /* 0x004fda0003f06270 */
[----:B------:R-:W-:Y:S05]  /*24b10*/  @!P0 BRA `(.L_x_3933) ;  /* 0x0000002400148947 */ /* 0x000fea0003800000 */
[----:B-1----:R-:W3:Y:S04]  /*24b20*/  LDL.LU R5, [R1+0x60] ;  /* 0x0000600001057983 */ /* 0x002ee80000300800 */
[----:B------:R-:W2:Y:S04]  /*24b30*/  LDL.LU R4, [R1+0x44] ;  /* 0x0000440001047983 */ /* 0x000ea80000300800 */
[----:B------:R-:W4:Y:S01]  /*24b40*/  LDL.LU R3, [R1+0x40] ;  /* 0x0000400001037983 */ /* 0x000f220000300800 */
[----:B------:R-:W-:Y:S01]  /*24b50*/  LOP3.LUT R2, RZ, R2, RZ, 0x33, !PT ;  /* 0x00000002ff027212 */ /* 0x000fe200078e33ff */
[----:B------:R-:W-:Y:S01]  /*24b60*/  BSSY B2, `(.L_x_3934) ;  /* 0x00000c6000027945 */ /* 0x000fe20003800000 */
[----:B---3--:R-:W-:-:S04]  /*24b70*/  VIADD R6, R5, 0x1 ;  /* 0x0000000105067836 */ /* 0x008fc80000000000 */
[----:B--2---:R-:W-:-:S05]  /*24b80*/  IMAD R6, R6, R4, RZ ;  /* 0x0000000406067224 */ /* 0x004fca00078e02ff */
[----:B----4-:R-:W-:-:S04]  /*24b90*/  VIMNMX R6, R3, R6, PT ;  /* 0x0000000603067248 */ /* 0x010fc80003fe0100 */
[----:B------:R-:W-:-:S04]  /*24ba0*/  IADD3 R9, -R6, RZ, RZ ;  /* 0x000000ff06097210 */ /* 0x000fc80007ffe1ff */
        /* <DEDUP_REMOVED lines=24> */
[----:B0-----:R-:W-:-:S13]  /*24d30*/  ISETP.NE.AND P0, PT, R5, 0x1, PT ;  /* 0x000000010500780c */ /* 0x001fda0003f05270 */
[----:B------:R-:W0:Y:S02]  /*24d40*/  @P0 LDC.64 R2, c[0x0][0x440] ;  /* 0x00011000ff020b82 */ /* 0x000e240000000a00 */
[----:B0-----:R-:W-:-:S04]  /*24d50*/  @P0 IMAD.HI.U32 R4, R0, R2, RZ ;  /* 0x0000000200040227 */ /* 0x001fc800078e00ff */
[----:B------:R-:W-:Y:S01]  /*24d60*/  IMAD.MOV.U32 R2, RZ, RZ, R0 ;  /* 0x000000ffff027224 */ /* 0x000fe200078e0000 */
[----:B------:R-:W-:-:S04]  /*24d70*/  @P0 SHF.R.U32.HI R2, RZ, R3, R4 ;  /* 0x00000003ff020219 */ /* 0x000fc80000011604 */
[----:B------:R-:W-:-:S05]  /*24d80*/  IADD3 R3, -R2, RZ, RZ ;  /* 0x000000ff02037210 */ /* 0x000fca0007ffe1ff */
        /* <DEDUP_REMOVED lines=9> */
.L_x_3938:
[----:B------:R-:W-:Y:S01]  /*24e20*/  IMAD R3, R8, 0x8, R18 ;  /* 0x0000000808037824 */ /* 0x000fe200078e0212 */
[----:B------:R-:W-:Y:S01]  /*24e30*/  SHF.L.U32 R2, R10, 0x1f, RZ ;  /* 0x0000001f0a027819 */ /* 0x000fe200000006ff */
[----:B------:R-:W-:Y:S03]  /*24e40*/  BSSY B3, `(.L_x_3939) ;  /* 0x0000003000037945 */ /* 0x000fe60003800000 */
[----:B------:R-:W1:Y:S02]  /*24e50*/  SYNCS.PHASECHK.TRANS64.TRYWAIT P0, [R3+URZ+0x36840], R2 ;  /* 0x03684002030075a7 */ /* 0x000e64000800017f */
[----:B-1----:R-:W-:Y:S05]  /*24e60*/  @!P0 BRA `(.L_x_3940) ;  /* 0x0000005000148947 */ /* 0x002fea0003800000 */
.L_x_4078:
[----:B------:R-:W-:Y:S05]  /*24e70*/  BSYNC B3 ;  /* 0x0000000000037941 */ /* 0x000fea0003800000 */
.L_x_3939:
        /* <DEDUP_REMOVED lines=11> */
.L_x_3942:
[----:B------:R-:W-:Y:S05]  /*24f30*/  BSYNC B3 ;  /* 0x0000000000037941 */ /* 0x000fea0003800000 */
.L_x_3941:
        /* <DEDUP_REMOVED lines=12> */
.L_x_3943:
        /* <DEDUP_REMOVED lines=16> */
.L_x_3944:
        /* <DEDUP_REMOVED lines=16> */
.L_x_3945:
        /* <DEDUP_REMOVED lines=16> */
.L_x_4079:
[----:B------:R-:W-:Y:S05]  /*25300*/  BSYNC B3 ;  /* 0x0000000000037941 */ /* 0x000fea0003800000 */
.L_x_3946:
        /* <DEDUP_REMOVED lines=10> */
.L_x_3948:
[----:B------:R-:W2:Y:S01]  /*253b0*/  LDL R3, [R1+0x10] ;  /* 0x0000100001037983 */ /* 0x000ea20000100800 */
[----:B------:R-:W-:Y:S01]  /*253c0*/  BSSY B3, `(.L_x_3949) ;  /* 0x0000004000037945 */ /* 0x000fe20003800000 */
[----:B--2---:R-:W-:-:S13]  /*253d0*/  LOP3.LUT P0, RZ, R3, 0x8, RZ, 0xc0, !PT ;  /* 0x0000000803ff7812 */ /* 0x004fda000780c0ff */
[----:B------:R-:W-:Y:S05]  /*253e0*/  @P0 BRA `(.L_x_3950) ;  /* 0x0000000000040947 */ /* 0x000fea0003800000 */
[----:B------:R-:W-:Y:S01]  /*253f0*/  BPT.TRAP 0x1 ;  /* 0x000000040000795c */ /* 0x000fe20000300000 */
.L_x_3950:
[----:B------:R-:W-:Y:S05]  /*25400*/  BSYNC B3 ;  /* 0x0000000000037941 */ /* 0x000fea0003800000 */
.L_x_3949:
        /* <DEDUP_REMOVED lines=12> */
.L_x_3951:
        /* <DEDUP_REMOVED lines=15> */
.L_x_3952:
        /* <DEDUP_REMOVED lines=15> */
.L_x_3953:
        /* <DEDUP_REMOVED lines=12> */
.L_x_3937:
[----:B------:R-:W-:Y:S05]  /*25770*/  BSYNC B1 ;  /* 0x0000000000017941 */ /* 0x000fea0003800000 */
.L_x_3936:
[----:B0-----:R-:W2:Y:S01]  /*25780*/  LDL.LU R0, [R1+0x48] ;  /* 0x0000480001007983 */ /* 0x001ea20000300800 */
[----:B------:R-:W-:-:S03]  /*25790*/  IMAD.MOV.U32 R19, RZ, RZ, R8 ;  /* 0x000000ffff137224 */ /* 0x000fc600078e0008 */
[----:B------:R0:W-:Y:S02]  /*257a0*/  STL [R1+0x18], R10 ;  /* 0x0000180a01007387 */ /* 0x0001e40000100800 */
[----:B0-2---:R-:W-:-:S07]  /*257b0*/  VIADD R0, R0, 0xfffffffd ;  /* 0xfffffffd00007836 */ /* 0x005fce0000000000 */
.L_x_3935:
[----:B------:R-:W-:Y:S05]  /*257c0*/  BSYNC B2 ;  /* 0x0000000000027941 */ /* 0x000fea0003800000 */
.L_x_3934:
[----:B------:R-:W-:Y:S02]  /*257d0*/  IADD3 R9, R9, -0x2, RZ ;  /* 0xfffffffe09097810 */ /* 0x000fe40007ffe0ff */
[----:B------:R-:W-:-:S04]  /*257e0*/  LOP3.LUT R6, RZ, R6, RZ, 0x33, !PT ;  /* 0x00000006ff067212 */ /* 0x000fc800078e33ff */
[----:B------:R-:W-:-:S13]  /*257f0*/  ISETP.NE.AND P0, PT, R9, R6, PT ;  /* 0x000000060900720c */ /* 0x000fda0003f05270 */
[----:B------:R-:W-:Y:S05]  /*25800*/  @!P0 BRA `(.L_x_3933) ;  /* 0x0000001400d88947 */ /* 0x000fea0003800000 */
[----:B------:R-:W-:-:S07]  /*25810*/  IMAD.MOV.U32 R9, RZ, RZ, R17 ;  /* 0x000000ffff097224 */ /* 0x000fce00078e0011 */
.L_x_3990:
        /* <DEDUP_REMOVED lines=35> */
.L_x_3956:
[----:B------:R-:W-:Y:S01]  /*25a50*/  IMAD R3, R4, 0x8, R18 ;  /* 0x0000000804037824 */ /* 0x000fe200078e0212 */
[----:B------:R-:W-:Y:S01]  /*25a60*/  SHF.L.U32 R2, R5, 0x1f, RZ ;  /* 0x0000001f05027819 */ /* 0x000fe200000006ff */
[----:B------:R-:W-:Y:S03]  /*25a70*/  BSSY B2, `(.L_x_3957) ;  /* 0x0000003000027945 */ /* 0x000fe60003800000 */
[----:B------:R-:W1:Y:S02]  /*25a80*/  SYNCS.PHASECHK.TRANS64.TRYWAIT P0, [R3+URZ+0x36840], R2 ;  /* 0x03684002030075a7 */ /* 0x000e64000800017f */
[----:B-1----:R-:W-:Y:S05]  /*25a90*/  @!P0 BRA `(.L_x_3958) ;  /* 0x0000004400308947 */ /* 0x002fea0003800000 */
.L_x_4080:
[----:B------:R-:W-:Y:S05]  /*25aa0*/  BSYNC B2 ;  /* 0x0000000000027941 */ /* 0x000fea0003800000 */
.L_x_3957:
        /* <DEDUP_REMOVED lines=11> */
.L_x_3960:
[----:B------:R-:W-:Y:S05]  /*25b60*/  BSYNC B2 ;  /* 0x0000000000027941 */ /* 0x000fea0003800000 */
.L_x_3959:
        /* <DEDUP_REMOVED lines=12> */
.L_x_3961:
        /* <DEDUP_REMOVED lines=16> */
.L_x_3962:
        /* <DEDUP_REMOVED lines=16> */
.L_x_3963:
        /* <DEDUP_REMOVED lines=16> */
.L_x_4081:
[----:B------:R-:W-:Y:S05]  /*25f30*/  BSYNC B2 ;  /* 0x0000000000027941 */ /* 0x000fea0003800000 */
.L_x_3964:
        /* <DEDUP_REMOVED lines=10> */
.L_x_3966:
[----:B------:R-:W2:Y:S01]  /*25fe0*/  LDL R3, [R1+0x10] ;  /* 0x0000100001037983 */ /* 0x000ea20000100800 */
[----:B------:R-:W-:Y:S01]  /*25ff0*/  BSSY B2, `(.L_x_3967) ;  /* 0x0000004000027945 */ /* 0x000fe20003800000 */
[----:B--2---:R-:W-:-:S13]  /*26000*/  LOP3.LUT P0, RZ, R3, 0x8, RZ, 0xc0, !PT ;  /* 0x0000000803ff7812 */ /* 0x004fda000780c0ff */
[----:B------:R-:W-:Y:S05]  /*26010*/  @P0 BRA `(.L_x_3968) ;  /* 0x0000000000040947 */ /* 0x000fea0003800000 */
[----:B------:R-:W-:Y:S01]  /*26020*/  BPT.TRAP 0x1 ;  /* 0x000000040000795c */ /* 0x000fe20000300000 */
.L_x_3968:
[----:B------:R-:W-:Y:S05]  /*26030*/  BSYNC B2 ;  /* 0x0000000000027941 */ /* 0x000fea0003800000 */
.L_x_3967:
        /* <DEDUP_REMOVED lines=12> */
.L_x_3969:
        /* <DEDUP_REMOVED lines=15> */
.L_x_3970:
        /* <DEDUP_REMOVED lines=15> */
.L_x_3971:
        /* <DEDUP_REMOVED lines=12> */
.L_x_3955:
[----:B------:R-:W-:Y:S05]  /*263a0*/  BSYNC B1 ;  /* 0x0000000000017941 */ /* 0x000fea0003800000 */
.L_x_3954:
        /* <DEDUP_REMOVED lines=12> */
[----:B------:R-:W-:Y:S02]  /*26470*/  MOV R7, R6 ;  /* 0x0000000600077202 */ /* 0x000fe40000000f00 */
[----:B------:R-:W-:-:S04]  /*26480*/  ISETP.NE.U32.AND P0, PT, RZ, UR4, PT ;  /* 0x00000004ff007c0c */ /* 0x000fc8000bf05070 */
[----:B------:R-:W-:-:S13]  /*26490*/  ISETP.NE.AND.EX P0, PT, RZ, UR5, PT, P0 ;  /* 0x00000005ff007c0c */ /* 0x000fda000bf05300 */
[----:B------:R-:W-:Y:S05]  /*264a0*/  @!P0 BRA `(.L_x_3974) ;  /* 0x00000000004c8947 */ /* 0x000fea0003800000 */
[----:B------:R-:W2:Y:S01]  /*264b0*/  LDL R12, [R1+0x28] ;  /* 0x00002800010c7983 */ /* 0x000ea20000100800 */
[----:B------:R-:W1:Y:S01]  /*264c0*/  LDC R8, c[0x0][0x43c] ;  /* 0x00010f00ff087b82 */ /* 0x000e620000000800 */
[----:B------:R-:W-:Y:S02]  /*264d0*/  ULDC.64 UR6, c[0x0][0x428] ;  /* 0x00010a0000067ab9 */ /* 0x000fe40000000a00 */
[----:B------:R-:W3:Y:S01]  /*264e0*/  LDL R11, [R1+0x14] ;  /* 0x00001400010b7983 */ /* 0x000ee20000100800 */
        /* <DEDUP_REMOVED lines=15> */
.L_x_3974:
[----:B------:R-:W-:Y:S01]  /*265e0*/  IMAD R3, R19, 0x8, R18 ;  /* 0x0000000813037824 */ /* 0x000fe200078e0212 */
[----:B------:R-:W-:Y:S01]  /*265f0*/  SHF.L.U32 R2, R10, 0x1f, RZ ;  /* 0x0000001f0a027819 */ /* 0x000fe200000006ff */
[----:B------:R-:W-:Y:S03]  /*26600*/  BSSY B2, `(.L_x_3975) ;  /* 0x0000003000027945 */ /* 0x000fe60003800000 */
[----:B------:R-:W2:Y:S02]  /*26610*/  SYNCS.PHASECHK.TRANS64.TRYWAIT P0, [R3+URZ+0x36840], R2 ;  /* 0x03684002030075a7 */ /* 0x000ea4000800017f */
[----:B--2---:R-:W-:Y:S05]  /*26620*/  @!P0 BRA `(.L_x_3976) ;  /* 0x0000003800748947 */ /* 0x004fea0003800000 */
.L_x_4082:
[----:B------:R-:W-:Y:S05]  /*26630*/  BSYNC B2 ;  /* 0x0000000000027941 */ /* 0x000fea0003800000 */
.L_x_3975:
[----:B-1----:R-:W1:Y:S01]  /*26640*/  S2R R8, SR_TID.X ;  /* 0x0000000000087919 */ /* 0x002e620000002100 */
[----:B------:R-:W-:Y:S01]  /*26650*/  BSSY B2, `(.L_x_3977) ;  /* 0x000000a000027945 */ /* 0x000fe20003800000 */
[----:B-1----:R-:W-:-:S04]  /*26660*/  LOP3.LUT R8, R8, 0x7f, RZ, 0xc0, !PT ;  /* 0x0000007f08087812 */ /* 0x002fc800078ec0ff */
[----:B------:R-:W-:-:S13]  /*26670*/  ISETP.NE.AND P0, PT, R8, RZ, PT ;  /* 0x000000ff0800720c */ /* 0x000fda0003f05270 */
[----:B------:R-:W-:Y:S05]  /*26680*/  @P0 BRA `(.L_x_3978) ;  /* 0x0000000000180947 */ /* 0x000fea0003800000 */
[----:B------:R-:W3:Y:S01]  /*26690*/  LDL R8, [R1+0x10] ;  /* 0x0000100001087983 */ /* 0x000ee20000100800 */
[----:B--2---:R-:W-:-:S04]  /*266a0*/  MOV R2, 0xa800 ;  /* 0x0000a80000027802 */ /* 0x004fc80000000f00 */
[----:B------:R1:W-:Y:S01]  /*266b0*/  SYNCS.ARRIVE.TRANS64 RZ, [R3+URZ+0x36830], R2 ;  /* 0x0368300203ff79a7 */ /* 0x0003e2000800003f */
[----:B---3--:R-:W-:-:S13]  /*266c0*/  LOP3.LUT P1, RZ, R8, 0x1, RZ, 0xc0, !PT ;  /* 0x0000000108ff7812 */ /* 0x008fda000782c0ff */
[----:B-1----:R-:W-:Y:S05]  /*266d0*/  @!P1 BRA `(.L_x_3978) ;  /* 0x0000000000049947 */ /* 0x002fea0003800000 */
[----:B------:R-:W-:Y:S01]  /*266e0*/  BPT.TRAP 0x1 ;  /* 0x000000040000795c */ /* 0x000fe20000300000 */
.L_x_3978:
[----:B------:R-:W-:Y:S05]  /*266f0*/  BSYNC B2 ;  /* 0x0000000000027941 */ /* 0x000fea0003800000 */
.L_x_3977:
[----:B--2---:R-:W2:Y:S01]  /*26700*/  LDL R2, [R1+0x1c] ;  /* 0x00001c0001027983 */ /* 0x004ea20000100800 */
[----:B------:R-:W-:Y:S01]  /*26710*/  IMAD.MOV.U32 R11, RZ, RZ, RZ ;  /* 0x000000ffff0b7224 */ /* 0x000fe200078e00ff */
[----:B------:R-:W-:Y:S01]  /*26720*/  UIADD3 UR4, UP0, UR36, 0x370, URZ ;  /* 0x0000037024047890 */ /* 0x000fe2000ff1e03f */
[----:B------:R-:W-:Y:S01]  /*26730*/  IMAD R8, R19, 0xa800, R18 ;  /* 0x0000a80013087824 */ /* 0x000fe200078e0212 */
        /* <DEDUP_REMOVED lines=8> */
.L_x_3979:
        /* <DEDUP_REMOVED lines=16> */
.L_x_3980:
        /* <DEDUP_REMOVED lines=16> */
.L_x_3981:
        /* <DEDUP_REMOVED lines=15> */
.L_x_4083:
[----:B------:R-:W-:Y:S05]  /*26ab0*/  BSYNC B2 ;  /* 0x0000000000027941 */ /* 0x000fea0003800000 */
.L_x_3982:
        /* <DEDUP_REMOVED lines=10> */
.L_x_3984:
[----:B------:R-:W2:Y:S01]  /*26b60*/  LDL R3, [R1+0x10] ;  /* 0x0000100001037983 */ /* 0x000ea20000100800 */
[----:B------:R-:W-:Y:S01]  /*26b70*/  BSSY B2, `(.L_x_3985) ;  /* 0x0000004000027945 */ /* 0x000fe20003800000 */
[----:B--2---:R-:W-:-:S13]  /*26b80*/  LOP3.LUT P0, RZ, R3, 0x8, RZ, 0xc0, !PT ;  /* 0x0000000803ff7812 */ /* 0x004fda000780c0ff */
[----:B------:R-:W-:Y:S05]  /*26b90*/  @P0 BRA `(.L_x_3986) ;  /* 0x0000000000040947 */ /* 0x000fea0003800000 */
[----:B------:R-:W-:Y:S01]  /*26ba0*/  BPT.TRAP 0x1 ;  /* 0x000000040000795c */ /* 0x000fe20000300000 */
.L_x_3986:
[----:B------:R-:W-:Y:S05]  /*26bb0*/  BSYNC B2 ;  /* 0x0000000000027941 */ /* 0x000fea0003800000 */
.L_x_3985:
        /* <DEDUP_REMOVED lines=12> */
.L_x_3987:
        /* <DEDUP_REMOVED lines=15> */
.L_x_3988:
        /* <DEDUP_REMOVED lines=15> */
.L_x_3989:
        /* <DEDUP_REMOVED lines=12> */
.L_x_3973:
[----:B------:R-:W-:Y:S05]  /*26f20*/  BSYNC B1 ;  /* 0x0000000000017941 */ /* 0x000fea0003800000 */
.L_x_3972:
[----:B------:R-:W2:Y:S01]  /*26f30*/  LDL R2, [R1+0x34] ;  /* 0x0000340001027983 */ /* 0x000ea20000100800 */
[----:B------:R-:W-:Y:S02]  /*26f40*/  IADD3 R0, R0, -0x2, RZ ;  /* 0xfffffffe00007810 */ /* 0x000fe40007ffe0ff */
[----:B--2---:R-:W-:-:S13]  /*26f50*/  ISETP.GT.AND P0, PT, R6, R2, PT ;  /* 0x000000020600720c */ /* 0x004fda0003f04270 */
[----:B------:R-:W-:Y:S05]  /*26f60*/  @P0 BRA `(.L_x_3990) ;  /* 0xffffffe8002c0947 */ /* 0x000fea000383ffff */
.L_x_3933:
[----:B------:R-:W-:Y:S05]  /*26f70*/  BSYNC B0 ;  /* 0x0000000000007941 */ /* 0x000fea0003800000 */
.L_x_3932:
        /* <DEDUP_REMOVED lines=8> */
[----:B------:R-:W2:Y:S02]  /*27000*/  FLO.U32 R0, UR4 ;  /* 0x0000000400007d00 */ /* 0x000ea400080e0000 */
        /* <DEDUP_REMOVED lines=9> */
.L_x_3992:
[----:B------:R-:W-:Y:S05]  /*270a0*/  BSYNC B0 ;  /* 0x0000000000007941 */ /* 0x000fea0003800000 */
.L_x_3991:
        /* <DEDUP_REMOVED lines=10> */
.L_x_4084:
[----:B------:R-:W-:Y:S05]  /*27150*/  BSYNC B1 ;  /* 0x0000000000017941 */ /* 0x000fea0003800000 */
.L_x_3995:
[----:B------:R-:W4:Y:S01]  /*27160*/  S2R R3, SR_TID.X ;  /* 0x0000000000037919 */ /* 0x000f220000002100 */
[----:B------:R-:W-:-:S04]  /*27170*/  UPRMT UR4, UR38, 0x9910, URZ ;  /* 0x0000991026047896 */ /* 0x000fc8000800003f */
[----:B------:R-:W-:Y:S01]  /*27180*/  UISETP.NE.AND UP0, UPT, UR4, 0x2, UPT ;  /* 0x000000020400788c */ /* 0x000fe2000bf05270 */
[----:B----4-:R-:W-:-:S04]  /*27190*/  LOP3.LUT R3, R3, 0x7f, RZ, 0xc0, !PT ;  /* 0x0000007f03037812 */ /* 0x010fc800078ec0ff */
[----:B------:R-:W-:-:S13]  /*271a0*/  ISETP.NE.AND P0, PT, R3, RZ, PT ;  /* 0x000000ff0300720c */ /* 0x000fda0003f05270 */
[----:B--2---:R-:W-:-:S04]  /*271b0*/  @!P0 IMAD.MOV.U32 R2, RZ, RZ, 0xa800 ;  /* 0x0000a800ff028424 */ /* 0x004fc800078e00ff */
[----:B------:R2:W-:Y:S01]  /*271c0*/  @!P0 SYNCS.ARRIVE.TRANS64 RZ, [R0+URZ+0x36850], R2 ;  /* 0x0368500200ff89a7 */ /* 0x0005e2000800003f */
[----:B------:R-:W-:-:S13]  /*271d0*/  PLOP3.LUT P0, PT, PT, PT, UP0, 0x80, 0x0 ;  /* 0x000000000000781c */ /* 0x000fda0003f0f008 */
[----:B--2---:R-:W-:Y:S05]  /*271e0*/  @P0 BRA `(.L_x_3997) ;  /* 0x0000000000040947 */ /* 0x004fea0003800000 */
[----:B------:R-:W-:Y:S01]  /*271f0*/  BPT.TRAP 0x1 ;  /* 0x000000040000795c */ /* 0x000fe20000300000 */
.L_x_3997:
[----:B------:R-:W2:Y:S01]  /*27200*/  LDL R2, [R1+0x10] ;  /* 0x0000100001027983 */ /* 0x000ea20000100800 */
[----:B------:R-:W-:Y:S01]  /*27210*/  BSSY B1, `(.L_x_3998) ;  /* 0x0000004000017945 */ /* 0x000fe20003800000 */
[----:B--2---:R-:W-:-:S13]  /*27220*/  LOP3.LUT P0, RZ, R2, 0x8, RZ, 0xc0, !PT ;  /* 0x0000000802ff7812 */ /* 0x004fda000780c0ff */
[----:B------:R-:W-:Y:S05]  /*27230*/  @P0 BRA `(.L_x_3999) ;  /* 0x0000000000040947 */ /* 0x000fea0003800000 */
[----:B------:R-:W-:Y:S01]  /*27240*/  BPT.TRAP 0x1 ;  /* 0x000000040000795c */ /* 0x000fe20000300000 */
.L_x_3999:
[----:B------:R-:W-:Y:S05]  /*27250*/  BSYNC B1 ;  /* 0x0000000000017941 */ /* 0x000fea0003800000 */
.L_x_3998:
        /* <DEDUP_REMOVED lines=10> */
[----:B------:R-:W-:-:S04]  /*27300*/  IMAD R2, R19, 0xa800, R18 ;  /* 0x0000a80013027824 */ /* 0x000fc800078e0212 */
[----:B------:R-:W-:-:S07]  /*27310*/  VIADD R4, R2, 0x400 ;  /* 0x0000040002047836 */ /* 0x000fce0000000000 */
.L_x_4000:
        /* <DEDUP_REMOVED lines=15> */
.L_x_4001:
        /* <DEDUP_REMOVED lines=15> */
.L_x_4002:
        /* <DEDUP_REMOVED lines=10> */
.L_x_3994:
[----:B------:R-:W-:Y:S05]  /*275a0*/  BSYNC B0 ;  /* 0x0000000000007941 */ /* 0x000fea0003800000 */
.L_x_3993:
[----:B------:R-:W2:Y:S01]  /*275b0*/  LDL.LU R4, [R1+0x18] ;  /* 0x0000180001047983 */ /* 0x000ea20000300800 */
[----:B------:R-:W-:-:S05]  /*275c0*/  VIADD R19, R19, 0x1 ;  /* 0x0000000113137836 */ /* 0x000fca0000000000 */
[----:B------:R-:W-:-:S04]  /*275d0*/  ISETP.NE.AND P0, PT, R19, 0x2, PT ;  /* 0x000000021300780c */ /* 0x000fc80003f05270 */
[----:B------:R-:W-:Y:S02]  /*275e0*/  SEL R0, RZ, 0x1, P0 ;  /* 0x00000001ff007807 */ /* 0x000fe40000000000 */
[----:B------:R-:W-:Y:S02]  /*275f0*/  SEL R19, R19, RZ, P0 ;  /* 0x000000ff13137207 */ /* 0x000fe40000000000 */
[----:B--2---:R-:W-:-:S05]  /*27600*/  LOP3.LUT R4, R4, R0, RZ, 0x3c, !PT ;  /* 0x0000000004047212 */ /* 0x004fca00078e3cff */
[----:B------:R2:W-:Y:S02]  /*27610*/  STL [R1+0x18], R4 ;  /* 0x0000180401007387 */ /* 0x0005e40000100800 */
.L_x_3912:
[----:B------:R-:W-:Y:S05]  /*27620*/  BSYNC B7 ;  /* 0x0000000000077941 */ /* 0x000fea0003800000 */
.L_x_3910:
[----:B------:R-:W5:Y:S02]  /*27630*/  LDL R9, [R1+0x10] ;  /* 0x0000100001097983 */ /* 0x000f640000100800 */
[----:B-----5:R-:W-:-:S13]  /*27640*/  LOP3.LUT P0, RZ, R9, 0x10, RZ, 0xc0, !PT ;  /* 0x0000001009ff7812 */ /* 0x020fda000780c0ff */
[----:B------:R-:W-:Y:S05]  /*27650*/  @!P0 BRA `(.L_x_4003) ;  /* 0x00000000002c8947 */ /* 0x000fea0003800000 */
[----:B------:R-:W-:Y:S05]  /*27660*/  WARPSYNC.ALL ;  /* 0x0000000000007948 */ /* 0x000fea0003800000 */
[----:B------:R-:W5:Y:S08]  /*27670*/  S2UR UR5, SR_CgaCtaId ;  /* 0x00000000000579c3 */ /* 0x000f700000008800 */
[----:B------:R-:W-:Y:S06]  /*27680*/  BAR.SYNC.DEFER_BLOCKING 0x5, 0x180 ;  /* 0x0146000000007b1d */ /* 0x000fec0000010000 */
[----:B------:R-:W-:-:S02]  /*27690*/  UMOV UR4, 0x400 ;  /* 0x0000040000047882 */ /* 0x000fc40000000000 */
[----:B-----5:R-:W-:-:S06]  /*276a0*/  ULEA UR4, UR5, UR4, 0x18 ;  /* 0x0000000405047291 */ /* 0x020fcc000f8ec03f */
[----:B------:R-:W-:-:S05]  /*276b0*/  IMAD.U32 R18, RZ, RZ, UR4 ;  /* 0x00000004ff127e24 */ /* 0x000fca000f8e00ff */
[----:B-123--:R-:W1:Y:S04]  /*276c0*/  LDS.128 R4, [R18+0x368d0] ;  /* 0x0368d00012047984 */ /* 0x00ee680000000c00 */
[----:B-1----:R1:W-:Y:S04]  /*276d0*/  STL.64 [R1], R4 ;  /* 0x0000000401007387 */ /* 0x0023e80000100a00 */
[----:B------:R1:W-:Y:S01]  /*276e0*/  STL.64 [R1+0x8], R6 ;  /* 0x0000080601007387 */ /* 0x0003e20000100a00 */
[----:B------:R-:W-:Y:S06]  /*276f0*/  BAR.ARV 0x4, 0x180 ;  /* 0x0106000000007b1d */ /* 0x000fec0000002000 */
[----:B------:R-:W-:Y:S05]  /*27700*/  BRA `(.L_x_4004) ;  /* 0x0000000c001c7947 */ /* 0x000fea0003800000 */
.L_x_4003:
[----:B------:R-:W5:Y:S01]  /*27710*/  LDL R17, [R1+0x2c] ;  /* 0x00002c0001117983 */ /* 0x000f620000100800 */
[----:B------:R-:W-:Y:S01]  /*27720*/  UMOV UR4, 0xffffffff ;  /* 0xffffffff00047882 */ /* 0x000fe20000000000 */
[----:B-----5:R-:W-:Y:S02]  /*27730*/  ISETP.NE.AND P5, PT, R17, 0x1f, PT ;  /* 0x0000001f1100780c */ /* 0x020fe40003fa5270 */
[----:B------:R-:W-:Y:S11]  /*27740*/  BRA.DIV UR4, `(.L_x_4005) ;  /* 0x0000002a04687947 */ /* 0x000ff6000b800000 */
[----:B------:R-:W4:Y:S01]  /*27750*/  LDL R3, [R1+0xc] ;  /* 0x00000c0001037983 */ /* 0x000f220000100800 */
[----:B------:R-:W-:-:S03]  /*27760*/  ULDC UR4, c[0x0][0xc3c] ;  /* 0x00030f0000047ab9 */ /* 0x000fc60000000800 */
[----:B------:R-:W5:Y:S01]  /*27770*/  LDL.LU R2, [R1] ;  /* 0x0000000001027983 */ /* 0x000f620000300800 */
[----:B------:R-:W-:Y:S01]  /*27780*/  LOP3.LUT P4, RZ, R9, 0x1, RZ, 0xc0, !PT ;  /* 0x0000000109ff7812 */ /* 0x000fe2000788c0ff */
[----:B----4-:R-:W-:Y:S01]  /*27790*/  IMAD.IADD R0, R3, 0x1, R17 ;  /* 0x0000000103007824 */ /* 0x010fe200078e0211 */
[----:B-----5:R-:W-:-:S04]  /*277a0*/  MOV R9, R2 ;  /* 0x0000000200097202 */ /* 0x020fc80000000f00 */
[----:B------:R-:W-:-:S13]  /*277b0*/  ISETP.GE.OR P0, PT, R0, UR4, !P5 ;  /* 0x0000000400007c0c */ /* 0x000fda000ef06670 */
[----:B------:R-:W4:Y:S08]  /*277c0*/  @!P0 LDC.64 R2, c[0x0][0xc80] ;  /* 0x00032000ff028b82 */ /* 0x000f300000000a00 */
[----:B-1-3--:R-:W1:Y:S01]  /*277d0*/  @!P0 LDC.64 R6, c[0x0][0xc78] ;  /* 0x00031e00ff068b82 */ /* 0x00ae620000000a00 */
[----:B----4-:R-:W-:-:S05]  /*277e0*/  @!P0 IMAD.WIDE R2, R0, 0x4, R2 ;  /* 0x0000000400028825 */ /* 0x010fca00078e0202 */
[----:B------:R1:W3:Y:S02]  /*277f0*/  @!P0 LDG.E R8, desc[UR60][R2.64] ;  /* 0x0000003c02088981 */ /* 0x0002e4000c1e1900 */
[----:B-1----:R-:W-:-:S06]  /*27800*/  @!P0 IMAD.WIDE R2, R0, 0x4, R6 ;  /* 0x0000000400028825 */ /* 0x002fcc00078e0206 */
[----:B------:R-:W4:Y:S01]  /*27810*/  @!P0 LDG.E R2, desc[UR60][R2.64] ;  /* 0x0000003c02028981 */ /* 0x000f22000c1e1900 */
[----:B--2---:R-:W-:Y:S01]  /*27820*/  IMAD.MOV.U32 R4, RZ, RZ, RZ ;  /* 0x000000ffff047224 */ /* 0x004fe200078e00ff */
[C---:B------:R-:W-:Y:S01]  /*27830*/  ISETP.GE.U32.AND P1, PT, R17.reuse, 0x4, PT ;  /* 0x000000041100780c */ /* 0x040fe20003f26070 */
[----:B------:R-:W-:Y:S01]  /*27840*/  IMAD.MOV.U32 R6, RZ, RZ, RZ ;  /* 0x000000ffff067224 */ /* 0x000fe200078e00ff */
[C---:B------:R-:W-:Y:S01]  /*27850*/  ISETP.GE.U32.AND P2, PT, R17.reuse, 0x8, PT ;  /* 0x000000081100780c */ /* 0x040fe20003f46070 */
[----:B------:R-:W-:Y:S01]  /*27860*/  SHFL.IDX PT, R5, R9, RZ, 0x1f ;  /* 0x00001fff09057589 */ /* 0x000fe200000e0000 */
[----:B------:R-:W-:Y:S02]  /*27870*/  ISETP.GE.U32.AND P3, PT, R17, 0x10, PT ;  /* 0x000000101100780c */ /* 0x000fe40003f66070 */
[----:B0-----:R-:W-:Y:S01]  /*27880*/  MOV R10, RZ ;  /* 0x000000ff000a7202 */ /* 0x001fe20000000f00 */
[----:B------:R-:W-:Y:S01]  /*27890*/  SHFL.IDX PT, R0, R9, 0x1, 0x1f ;  /* 0x00201f0009007f89 */ /* 0x000fe200000e0000 */
[----:B---3--:R-:W-:-:S02]  /*278a0*/  @!P0 IMAD.MOV.U32 R4, RZ, RZ, R8 ;  /* 0x000000ffff048224 */ /* 0x008fc400078e0008 */
[----:B----4-:R-:W-:Y:S01]  /*278b0*/  @!P0 IMAD.MOV.U32 R6, RZ, RZ, R2 ;  /* 0x000000ffff068224 */ /* 0x010fe200078e0002 */
[----:B------:R-:W-:-:S03]  /*278c0*/  ISETP.GE.U32.AND P0, PT, R17, 0x2, PT ;  /* 0x000000021100780c */ /* 0x000fc60003f06070 */
[----:B------:R-:W-:-:S05]  /*278d0*/  IMAD R2, R6, R4, RZ ;  /* 0x0000000406027224 */ /* 0x000fca00078e02ff */
        /* <DEDUP_REMOVED lines=16> */
.L_x_4094:
[----:B------:R-:W-:Y:S02]  /*279e0*/  ULDC UR4, c[0x0][0xc38] ;  /* 0x00030e0000047ab9 */ /* 0x000fe40000000800 */
[----:B------:R-:W-:-:S04]  /*279f0*/  IMAD.U32 R2, RZ, RZ, UR4 ;  /* 0x00000004ff027e24 */ /* 0x000fc8000f8e00ff */
[----:B-1----:R-:W-:-:S04]  /*27a00*/  IMAD R16, R16, R2, RZ ;  /* 0x0000000210107224 */ /* 0x002fc800078e02ff */
[----:B------:R-:W-:-:S05]  /*27a10*/  IMAD.IADD R0, R0, 0x1, R16 ;  /* 0x0000000100007824 */ /* 0x000fca00078e0210 */
[----:B------:R-:W-:-:S13]  /*27a20*/  ISETP.GT.AND P4, PT, R0, R5, PT ;  /* 0x000000050000720c */ /* 0x000fda0003f84270 */
[----:B------:R-:W-:Y:S05]  /*27a30*/  @P4 BRA `(.L_x_4006) ;  /* 0x0000000000b04947 */ /* 0x000fea0003800000 */
.L_x_4009:
[----:B------:R-:W2:Y:S01]  /*27a40*/  LDL.LU R3, [R1+0xc] ;  /* 0x00000c0001037983 */ /* 0x000ea20000300800 */
[----:B------:R-:W1:Y:S01]  /*27a50*/  LDC R2, c[0x0][0xc3c] ;  /* 0x00030f00ff027b82 */ /* 0x000e620000000800 */
[----:B--2---:R-:W-:-:S05]  /*27a60*/  VIADD R3, R3, 0x1f ;  /* 0x0000001f03037836 */ /* 0x004fca0000000000 */
[----:B-1----:R-:W-:-:S13]  /*27a70*/  ISETP.GE.AND P4, PT, R3, R2, PT ;  /* 0x000000020300720c */ /* 0x002fda0003f86270 */
[----:B------:R-:W-:Y:S05]  /*27a80*/  @P4 BRA `(.L_x_4007) ;  /* 0x0000000400d84947 */ /* 0x000fea0003800000 */
[----:B------:R-:W2:Y:S04]  /*27a90*/  LDL R4, [R1+0x2c] ;  /* 0x00002c0001047983 */ /* 0x000ea80000100800 */
[----:B------:R1:W-:Y:S01]  /*27aa0*/  STL [R1+0xc], R3 ;  /* 0x00000c0301007387 */ /* 0x0003e20000100800 */
[----:B--2---:R-:W-:Y:S01]  /*27ab0*/  IMAD.IADD R6, R3, 0x1, R4 ;  /* 0x0000000103067824 */ /* 0x004fe200078e0204 */
[----:B------:R-:W-:-:S04]  /*27ac0*/  MOV R4, RZ ;  /* 0x000000ff00047202 */ /* 0x000fc80000000f00 */
        /* <DEDUP_REMOVED lines=29> */
.L_x_4102:
[----:B------:R-:W-:Y:S02]  /*27ca0*/  ULDC UR4, c[0x0][0xc38] ;  /* 0x00030e0000047ab9 */ /* 0x000fe40000000800 */
[----:B------:R-:W-:-:S04]  /*27cb0*/  IMAD.U32 R2, RZ, RZ, UR4 ;  /* 0x00000004ff027e24 */ /* 0x000fc8000f8e00ff */
[----:B-1----:R-:W-:-:S04]  /*27cc0*/  IMAD R16, R16, R2, RZ ;  /* 0x0000000210107224 */ /* 0x002fc800078e02ff */
[----:B------:R-:W-:-:S05]  /*27cd0*/  IMAD.IADD R0, R16, 0x1, R0 ;  /* 0x0000000110007824 */ /* 0x000fca00078e0200 */
[----:B------:R-:W-:-:S13]  /*27ce0*/  ISETP.GT.AND P4, PT, R0, R5, PT ;  /* 0x000000050000720c */ /* 0x000fda0003f84270 */
[----:B------:R-:W-:Y:S05]  /*27cf0*/  @!P4 BRA `(.L_x_4009) ;  /* 0xfffffffc0050c947 */ /* 0x000fea000383ffff */
.L_x_4006:
        /* <DEDUP_REMOVED lines=9> */
.L_x_4107:
[----:B------:R-:W-:-:S13]  /*27d90*/  ISETP.NE.AND P0, PT, R3, RZ, PT ;  /* 0x000000ff0300720c */ /* 0x000fda0003f05270 */
[----:B------:R-:W-:Y:S05]  /*27da0*/  @!P0 BRA `(.L_x_4011) ;  /* 0x0000000000148947 */ /* 0x000fea0003800000 */
[----:B------:R-:W-:Y:S01]  /*27db0*/  UMOV UR4, 0xffffffff ;  /* 0xffffffff00047882 */ /* 0x000fe20000000000 */
[----:B------:R-:W-:Y:S02]  /*27dc0*/  IADD3 R12, R0, -0x1, RZ ;  /* 0xffffffff000c7810 */ /* 0x000fe40007ffe0ff */
[----:B------:R-:W-:Y:S05]  /*27dd0*/  BRA.DIV UR4, `(.L_x_4012) ;  /* 0x0000002e045c7947 */ /* 0x000fea000b800000 */
[----:B0-----:R0:W4:Y:S02]  /*27de0*/  SHFL.IDX PT, R7, R7, R12, 0x1f ;  /* 0x00001f0c07077589 */ /* 0x00112400000e0000 */
.L_x_4110:
[----:B----4-:R-:W-:-:S07]  /*27df0*/  IMAD.MOV.U32 R10, RZ, RZ, R7 ;  /* 0x000000ffff0a7224 */ /* 0x010fce00078e0007 */
.L_x_4011:
[----:B------:R-:W4:Y:S01]  /*27e00*/  LDL.LU R11, [R1+0xc] ;  /* 0x00000c00010b7983 */ /* 0x000f220000300800 */
[----:B--2---:R-:W-:Y:S01]  /*27e10*/  IABS R3, R4 ;  /* 0x0000000400037213 */ /* 0x004fe20000000000 */
[----:B------:R-:W-:Y:S02]  /*27e20*/  IMAD R2, R10, R2, R16 ;  /* 0x000000020a027224 */ /* 0x000fe400078e0210 */
[----:B------:R-:W-:Y:S01]  /*27e30*/  IMAD.MOV.U32 R8, RZ, RZ, RZ ;  /* 0x000000ffff087224 */ /* 0x000fe200078e00ff */
[----:B0-----:R-:W0:Y:S02]  /*27e40*/  I2F.RP R7, R3 ;  /* 0x0000000300077306 */ /* 0x001e240000209400 */
[----:B------:R-:W-:Y:S01]  /*27e50*/  IADD3 R5, R5, -R2, RZ ;  /* 0x8000000205057210 */ /* 0x000fe20007ffe0ff */
[----:B------:R2:W-:Y:S03]  /*27e60*/  STL [R1], R2 ;  /* 0x0000000201007387 */ /* 0x0005e60000100800 */
[----:B--2---:R-:W-:-:S02]  /*27e70*/  IABS R2, R5 ;  /* 0x0000000500027213 */ /* 0x004fc40000000000 */
[----:B0-----:R-:W0:Y:S02]  /*27e80*/  MUFU.RCP R7, R7 ;  /* 0x0000000700077308 */ /* 0x001e240000001000 */
[----:B0-----:R-:W-:-:S06]  /*27e90*/  VIADD R7, R7, 0xffffffe ;  /* 0x0ffffffe07077836 */ /* 0x001fcc0000000000 */
[----:B------:R-:W0:Y:S02]  /*27ea0*/  F2I.FTZ.U32.TRUNC.NTZ R9, R7 ;  /* 0x0000000700097305 */ /* 0x000e24000021f000 */
[----:B0-----:R-:W-:-:S04]  /*27eb0*/  IMAD.MOV R7, RZ, RZ, -R9 ;  /* 0x000000ffff077224 */ /* 0x001fc800078e0a09 */
        /* <DEDUP_REMOVED lines=8> */
[----:B------:R-:W-:Y:S02]  /*27f40*/  @!P2 IMAD.IADD R2, R2, 0x1, -R3 ;  /* 0x000000010202a824 */ /* 0x000fe400078e0a03 */
[----:B------:R-:W-:Y:S01]  /*27f50*/  @!P2 VIADD R7, R7, 0x1 ;  /* 0x000000010707a836 */ /* 0x000fe20000000000 */
[----:B------:R-:W-:Y:S02]  /*27f60*/  ISETP.NE.AND P2, PT, R4, RZ, PT ;  /* 0x000000ff0400720c */ /* 0x000fe40003f45270 */
[----:B------:R-:W-:Y:S02]  /*27f70*/  ISETP.GE.U32.AND P0, PT, R2, R3, PT ;  /* 0x000000030200720c */ /* 0x000fe40003f06070 */
[----:B------:R-:W0:Y:S11]  /*27f80*/  I2F.RP R2, R8 ;  /* 0x0000000800027306 */ /* 0x000e360000209400 */
[----:B------:R-:W-:Y:S01]  /*27f90*/  @P0 VIADD R7, R7, 0x1 ;  /* 0x0000000107070836 */ /* 0x000fe20000000000 */
[----:B0-----:R-:W0:Y:S02]  /*27fa0*/  MUFU.RCP R2, R2 ;  /* 0x0000000200027308 */ /* 0x001e240000001000 */
[----:B0-----:R-:W-:-:S06]  /*27fb0*/  VIADD R2, R2, 0xffffffe ;  /* 0x0ffffffe02027836 */ /* 0x001fcc0000000000 */
[----:B------:R-:W0:Y:S02]  /*27fc0*/  F2I.FTZ.U32.TRUNC.NTZ R3, R2 ;  /* 0x0000000200037305 */ /* 0x000e24000021f000 */
[----:B0-----:R-:W-:-:S04]  /*27fd0*/  IMAD.MOV R2, RZ, RZ, -R3 ;  /* 0x000000ffff027224 */ /* 0x001fc800078e0a03 */
[----:B------:R-:W-:Y:S01]  /*27fe0*/  IMAD R9, R2, R8, RZ ;  /* 0x0000000802097224 */ /* 0x000fe200078e02ff */
[----:B------:R-:W-:-:S05]  /*27ff0*/  MOV R2, RZ ;  /* 0x000000ff00027202 */ /* 0x000fca0000000f00 */
        /* <DEDUP_REMOVED lines=22> */
[----:B------:R-:W-:Y:S01]  /*28160*/  IMAD.MOV R3, RZ, RZ, -R2 ;  /* 0x000000ffff037224 */ /* 0x000fe200078e0a02 */
[----:B------:R-:W-:-:S03]  /*28170*/  LEA R2, R6, R2, 0x18 ;  /* 0x0000000206027211 */ /* 0x000fc600078ec0ff */
[----:B------:R-:W-:Y:S02]  /*28180*/  IMAD R3, R6, R3, R7 ;  /* 0x0000000306037224 */ /* 0x000fe400078e0207 */
[----:B----4-:R-:W-:Y:S02]  /*28190*/  IMAD.IADD R11, R0, 0x1, R11 ;  /* 0x00000001000b7824 */ /* 0x010fe400078e020b */
[----:B-1----:R-:W-:-:S05]  /*281a0*/  IMAD R0, R3, 0x10000, R2 ;  /* 0x0001000003007824 */ /* 0x002fca00078e0202 */
[----:B------:R2:W-:Y:S04]  /*281b0*/  STL [R1+0x8], R0 ;  /* 0x0000080001007387 */ /* 0x0005e80000100800 */
[----:B------:R2:W-:Y:S04]  /*281c0*/  STL [R1+0xc], R11 ;  /* 0x00000c0b01007387 */ /* 0x0005e80000100800 */
[----:B------:R2:W-:Y:S01]  /*281d0*/  STL [R1+0x4], R4 ;  /* 0x0000040401007387 */ /* 0x0005e20000100800 */
[----:B------:R-:W-:Y:S05]  /*281e0*/  BRA `(.L_x_4013) ;  /* 0x0000000000287947 */ /* 0x000fea0003800000 */
.L_x_4007:
        /* <DEDUP_REMOVED lines=10> */
.L_x_4013:
        /* <DEDUP_REMOVED lines=10> */
[----:B------:R-:W-:Y:S01]  /*28330*/  @!P0 MOV R2, 0x400 ;  /* 0x0000040000028802 */ /* 0x000fe20000000f00 */
[----:B---3--:R-:W-:-:S03]  /*28340*/  IMAD.MOV.U32 R6, RZ, RZ, R3 ;  /* 0x000000ffff067224 */ /* 0x008fc600078e0003 */
[----:B-1----:R-:W-:-:S05]  /*28350*/  @!P0 LEA R18, R0, R2, 0x18 ;  /* 0x0000000200128211 */ /* 0x002fca00078ec0ff */
[----:B----4-:R0:W-:Y:S01]  /*28360*/  @!P0 STS.128 [R18+0x368d0], R4 ;  /* 0x0368d00412008388 */ /* 0x0101e20000000c00 */
[----:B------:R-:W-:Y:S06]  /*28370*/  BAR.ARV 0x5, 0x180 ;  /* 0x0146000000007b1d */ /* 0x000fec0000002000 */
.L_x_4004:
[----:B----4-:R-:W2:Y:S01]  /*28380*/  LDL R0, [R1+0xc] ;  /* 0x00000c0001007983 */ /* 0x010ea20000100800 */
[----:B------:R-:W-:Y:S02]  /*28390*/  ULDC UR4, c[0x0][0xc3c] ;  /* 0x00030f0000047ab9 */ /* 0x000fe40000000800 */
[----:B--2---:R-:W-:-:S13]  /*283a0*/  ISETP.GE.AND P0, PT, R0, UR4, PT ;  /* 0x0000000400007c0c */ /* 0x004fda000bf06270 */
[----:B------:R-:W-:Y:S05]  /*283b0*/  @!P0 BRA `(.L_x_4014) ;  /* 0xffffff8c00008947 */ /* 0x000fea000383ffff */
[----:B------:R-:W-:Y:S05]  /*283c0*/  BSYNC B8 ;  /* 0x0000000000087941 */ /* 0x000fea0003800000 */
.L_x_3862:
[----:B--2---:R-:W2:Y:S01]  /*283d0*/  LDL.LU R0, [R1+0x64] ;  /* 0x0000640001007983 */ /* 0x004ea20000300800 */
[----:B------:R-:W-:Y:S01]  /*283e0*/  BSSY B0, `(.L_x_4015) ;  /* 0x000000b000007945 */ /* 0x000fe20003800000 */
[----:B01----:R-:W0:Y:S01]  /*283f0*/  S2R R5, SR_CgaCtaId ;  /* 0x0000000000057919 */ /* 0x003e220000008800 */
[----:B--2---:R-:W-:-:S05]  /*28400*/  VIADD R0, R0, 0x1 ;  /* 0x0000000100007836 */ /* 0x004fca0000000000 */
[----:B------:R-:W-:-:S04]  /*28410*/  LEA.HI R2, R0, R0, RZ, 0x1 ;  /* 0x0000000000027211 */ /* 0x000fc800078f08ff */
[----:B------:R-:W-:-:S04]  /*28420*/  LOP3.LUT R3, R2, 0xfffffffe, RZ, 0xc0, !PT ;  /* 0xfffffffe02037812 */ /* 0x000fc800078ec0ff */
[----:B------:R-:W-:Y:S02]  /*28430*/  IADD3 R3, R0, -R3, RZ ;  /* 0x8000000300037210 */ /* 0x000fe40007ffe0ff */
[----:B------:R-:W-:Y:S02]  /*28440*/  MOV R0, 0x400 ;  /* 0x0000040000007802 */ /* 0x000fe40000000f00 */
[----:B------:R-:W-:Y:S02]  /*28450*/  SHF.L.U32 R3, R3, 0x1f, RZ ;  /* 0x0000001f03037819 */ /* 0x000fe400000006ff */
[----:B0-----:R-:W-:-:S04]  /*28460*/  LEA R0, R5, R0, 0x18 ;  /* 0x0000000005007211 */ /* 0x001fc800078ec0ff */
[----:B------:R-:W0:Y:S02]  /*28470*/  SYNCS.PHASECHK.TRANS64.TRYWAIT P0, [R0+URZ+0x36820], R3 ;  /* 0x03682003000075a7 */ /* 0x000e24000800017f */
[----:B0-----:R-:W-:Y:S05]  /*28480*/  @!P0 BRA `(.L_x_4016) ;  /* 0x0000002400d88947 */ /* 0x001fea0003800000 */
.L_x_4111:
[----:B------:R-:W-:Y:S05]  /*28490*/  BSYNC B0 ;  /* 0x0000000000007941 */ /* 0x000fea0003800000 */
.L_x_4015:
[----:B------:R-:W-:-:S03]  /*284a0*/  UMOV UR4, 0xffffffff ;  /* 0xffffffff00047882 */ /* 0x000fc60000000000 */
[----:B------:R-:W-:Y:S05]  /*284b0*/  BRA.DIV UR4, `(.L_x_4017) ;  /* 0x0000002604e07947 */ /* 0x000fea000b800000 */
[----:B------:R-:W1:Y:S02]  /*284c0*/  S2R R2, SR_TID.X ;  /* 0x0000000000027919 */ /* 0x000e640000002100 */
[----:B-1----:R-:W-:-:S04]  /*284d0*/  SHF.R.U32.HI R2, RZ, 0x5, R2 ;  /* 0x00000005ff027819 */ /* 0x002fc80000011602 */
[----:B------:R-:W-:-:S05]  /*284e0*/  LOP3.LUT R2, R2, 0x3, RZ, 0xc0, !PT ;  /* 0x0000000302027812 */ /* 0x000fca00078ec0ff */
[----:B------:R1:W2:Y:S02]  /*284f0*/  SHFL.IDX PT, R14, R2, RZ, 0x1f ;  /* 0x00001fff020e7589 */ /* 0x0002a400000e0000 */
.L_x_4114:
[----:B--2---:R-:W-:-:S13]  /*28500*/  ISETP.NE.AND P0, PT, R14, RZ, PT ;  /* 0x000000ff0e00720c */ /* 0x004fda0003f05270 */
[----:B------:R-:W-:Y:S05]  /*28510*/  @P0 BRA `(.L_x_3642) ;  /* 0x0000000000940947 */ /* 0x000fea0003800000 */
[----:B------:R-:W-:-:S03]  /*28520*/  UMOV UR4, 0xffffffff ;  /* 0xffffffff00047882 */ /* 0x000fc60000000000 */
[----:B------:R-:W-:Y:S05]  /*28530*/  BRA.DIV UR4, `(.L_x_4018) ;  /* 0x0000002604f47947 */ /* 0x000fea000b800000 */
[----:B------:R-:W-:-:S13]  /*28540*/  ELECT P6, URZ, PT ;  /* 0x00000000003f782f */ /* 0x000fda00038c0000 */
.L_x_4117:
        /* <DEDUP_REMOVED lines=8> */
.L_x_4019:
        /* <DEDUP_REMOVED lines=8> */
[----:B------:R-:W-:Y:S02]  /*28650*/  LOP3.LUT R4, R7, R4, RZ, 0x3c, !PT ;  /* 0x0000000407047212 */ /* 0x000fe400078e3cff */
[----:B------:R-:W0:Y:S01]  /*28660*/  SYNCS.PHASECHK.TRANS64.TRYWAIT P0, [R6+URZ], R5 ;  /* 0x00000005060075a7 */ /* 0x000e22000800017f */
[----:B------:R-:W-:Y:S02]  /*28670*/  LEA R7, R3, R2, 0x3 ;  /* 0x0000000203077211 */ /* 0x000fe400078e18ff */
[----:B------:R-:W-:Y:S01]  /*28680*/  SHF.L.U32 R2, R4, 0x1f, RZ ;  /* 0x0000001f04027819 */ /* 0x000fe200000006ff */
[----:B0-----:R-:W-:Y:S06]  /*28690*/  @!P0 BRA `(.L_x_4020) ;  /* 0x0000002400bc8947 */ /* 0x001fec0003800000 */
.L_x_4118:
[----:B------:R-:W1:Y:S02]  /*286a0*/  SYNCS.PHASECHK.TRANS64.TRYWAIT P0, [R7+URZ], R2 ;  /* 0x00000002070075a7 */ /* 0x000e64000800017f */
[----:B-1----:R-:W-:Y:S05]  /*286b0*/  @!P0 BRA `(.L_x_4021) ;  /* 0x0000002400c88947 */ /* 0x002fea0003800000 */
.L_x_4119:
[----:B------:R-:W-:Y:S05]  /*286c0*/  @!P2 BRA `(.L_x_4022) ;  /* 0x000000000004a947 */ /* 0x000fea0003800000 */
[----:B------:R-:W-:Y:S01]  /*286d0*/  BPT.TRAP 0x1 ;  /* 0x000000040000795c */ /* 0x000fe20000300000 */
.L_x_4022:
[----:B------:R-:W-:-:S04]  /*286e0*/  VIADD R0, R0, 0x36860 ;  /* 0x0003686000007836 */ /* 0x000fc80000000000 */
[----:B------:R-:W-:-:S04]  /*286f0*/  IMAD R4, R19, 0x8, R0 ;  /* 0x0000000813047824 */ /* 0x000fc800078e0200 */
[----:B------:R-:W2:Y:S02]  /*28700*/  SYNCS.PHASECHK.TRANS64.TRYWAIT P0, [R4+URZ], R5 ;  /* 0x00000005040075a7 */ /* 0x000ea4000800017f */
[----:B--2---:R-:W-:Y:S05]  /*28710*/  @!P0 BRA `(.L_x_4023) ;  /* 0x0000002400c48947 */ /* 0x004fea0003800000 */
.L_x_4120:
[----:B------:R-:W-:-:S07]  /*28720*/  IMAD R3, R3, 0x8, R0 ;  /* 0x0000000803037824 */ /* 0x000fce00078e0200 */
.L_x_4024:
[----:B---3--:R3:W4:Y:S02]  /*28730*/  SYNCS.PHASECHK.TRANS64.TRYWAIT P0, [R3+URZ], R2 ;  /* 0x00000002030075a7 */ /* 0x008724000800017f */
[----:B----4-:R-:W-:Y:S05]  /*28740*/  @!P0 NANOSLEEP.SYNCS 0x989680 ;  /* 0x009896800000895d */ /* 0x010fea0003900000 */
[----:B------:R-:W4:Y:S02]  /*28750*/  @!P0 SYNCS.PHASECHK.TRANS64 P0, [R3+URZ], R2 ;  /* 0x00000002030085a7 */ /* 0x000f24000800007f */
[----:B----4-:R-:W-:Y:S05]  /*28760*/  @!P0 BRA `(.L_x_4024) ;  /* 0xfffffffc00f08947 */ /* 0x010fea000383ffff */
.L_x_3642:
[----:B------:R-:W-:Y:S05]  /*28770*/  BSYNC B9 ;  /* 0x0000000000097941 */ /* 0x000fea0003800000 */
.L_x_3639:
[----:B------:R-:W-:Y:S05]  /*28780*/  EXIT ;  /* 0x000000000000794d */ /* 0x000fea0003800000 */
.L_x_3662:
[----:B0-----:R0:W1:Y:S02]  /*28790*/  SYNCS.PHASECHK.TRANS64.TRYWAIT P5, [R97+URZ+0x36890], R98 ;  /* 0x03689062610075a7 */ /* 0x00106400080a017f */
[----:B-1----:R-:W-:Y:S05]  /*287a0*/  @!P5 NANOSLEEP.SYNCS 0x989680 ;  /* 0x009896800000d95d */ /* 0x002fea0003900000 */
[----:B------:R-:W1:Y:S02]  /*287b0*/  @!P5 SYNCS.PHASECHK.TRANS64 P5, [R97+URZ+0x36890], R98 ;  /* 0x036890626100d5a7 */ /* 0x000e6400080a007f */
[----:B-1----:R-:W-:Y:S05]  /*287c0*/  @!P5 BRA `(.L_x_3662) ;  /* 0xfffffffc00f0d947 */ /* 0x002fea000383ffff */
[----:B------:R-:W-:Y:S05]  /*287d0*/  BRA `(.L_x_4025) ;  /* 0xfffffdb000787947 */ /* 0x000fea000383ffff */
.L_x_3716:
[----:B-1----:R1:W2:Y:S02]  /*287e0*/  SYNCS.PHASECHK.TRANS64.TRYWAIT P5, [R97+URZ+0x36890], R98 ;  /* 0x03689062610075a7 */ /* 0x0022a400080a017f */
[----:B--2---:R-:W-:Y:S05]  /*287f0*/  @!P5 NANOSLEEP.SYNCS 0x989680 ;  /* 0x009896800000d95d */ /* 0x004fea0003900000 */
[----:B------:R-:W2:Y:S02]  /*28800*/  @!P5 SYNCS.PHASECHK.TRANS64 P5, [R97+URZ+0x36890], R98 ;  /* 0x036890626100d5a7 */ /* 0x000ea400080a007f */
[----:B--2---:R-:W-:Y:S05]  /*28810*/  @!P5 BRA `(.L_x_3716) ;  /* 0xfffffffc00f0d947 */ /* 0x004fea000383ffff */
[----:B------:R-:W-:Y:S05]  /*28820*/  BRA `(.L_x_4026) ;  /* 0xfffffde400587947 */ /* 0x000fea000383ffff */
.L_x_3741:
[----:B-1----:R1:W2:Y:S02]  /*28830*/  SYNCS.PHASECHK.TRANS64.TRYWAIT P3, [R97+URZ+0x36890], R98 ;  /* 0x03689062610075a7 */ /* 0x0022a4000806017f */
[----:B--2---:R-:W-:Y:S05]  /*28840*/  @!P3 NANOSLEEP.SYNCS 0x989680 ;  /* 0x009896800000b95d */ /* 0x004fea0003900000 */
[----:B------:R-:W2:Y:S02]  /*28850*/  @!P3 SYNCS.PHASECHK.TRANS64 P3, [R97+URZ+0x36890], R98 ;  /* 0x036890626100b5a7 */ /* 0x000ea4000806007f */
[----:B--2---:R-:W-:Y:S05]  /*28860*/  @!P3 BRA `(.L_x_3741) ;  /* 0xfffffffc00f0b947 */ /* 0x004fea000383ffff */
[----:B------:R-:W-:Y:S05]  /*28870*/  BRA `(.L_x_4027) ;  /* 0xfffffe1400807947 */ /* 0x000fea000383ffff */
.L_x_3747:
[----:B-1----:R1:W2:Y:S02]  /*28880*/  SYNCS.PHASECHK.TRANS64.TRYWAIT P2, [R97+URZ+0x368b0], R98 ;  /* 0x0368b062610075a7 */ /* 0x0022a4000804017f */
[----:B--2---:R-:W-:Y:S05]  /*28890*/  @!P2 NANOSLEEP.SYNCS 0x989680 ;  /* 0x009896800000a95d */ /* 0x004fea0003900000 */
[----:B------:R-:W2:Y:S02]  /*288a0*/  @!P2 SYNCS.PHASECHK.TRANS64 P2, [R97+URZ+0x368b0], R98 ;  /* 0x0368b0626100a5a7 */ /* 0x000ea4000804007f */
[----:B--2---:R-:W-:Y:S05]  /*288b0*/  @!P2 BRA `(.L_x_3747) ;  /* 0xfffffffc00f0a947 */ /* 0x004fea000383ffff */
[----:B------:R-:W-:Y:S05]  /*288c0*/  BRA `(.L_x_4028) ;  /* 0xfffffe18009c7947 */ /* 0x000fea000383ffff */
.L_x_3767:
        /* <DEDUP_REMOVED lines=8> */
.L_x_4030:
[----:B------:R-:W-:Y:S05]  /*28950*/  BSYNC B1 ;  /* 0x0000000000017941 */ /* 0x000fea0003800000 */
.L_x_4029:
        /* <DEDUP_REMOVED lines=8> */
.L_x_4031:
[----:B------:R-:W-:Y:S02]  /*289e0*/  IMAD.MOV.U32 R13, RZ, RZ, R27 ;  /* 0x000000ffff0d7224 */ /* 0x000fe400078e001b */
[----:B------:R-:W-:-:S07]  /*289f0*/  IMAD.MOV.U32 R0, RZ, RZ, R14 ;  /* 0x000000ffff007224 */ /* 0x000fce00078e000e */
[----:B------:R-:W-:Y:S05]  /*28a00*/  WARPSYNC.COLLECTIVE R15, `(.L_x_4032) ;  /* 0x000000000f087348 */ /* 0x000fea0003c00000 */
[----:B------:R0:W1:Y:S02]  /*28a10*/  SHFL.IDX P6, R14, R13, R12, R11 ;  /* 0x0000000c0d0e7389 */ /* 0x00006400000c000b */
[----:B01----:R-:W-:Y:S01]  /*28a20*/  ENDCOLLECTIVE ;  /* 0x000000000000791b */ /* 0x003fe20003800000 */
.L_x_4032:
[----:B------:R-:W-:Y:S01]  /*28a30*/  IMAD.MOV.U32 R13, RZ, RZ, R26 ;  /* 0x000000ffff0d7224 */ /* 0x000fe200078e001a */
[----:B------:R-:W-:-:S07]  /*28a40*/  MOV R5, R14 ;  /* 0x0000000e00057202 */ /* 0x000fce0000000f00 */
[----:B------:R-:W-:Y:S05]  /*28a50*/  WARPSYNC.COLLECTIVE R15, `(.L_x_4033) ;  /* 0x000000000f087348 */ /* 0x000fea0003c00000 */
[----:B------:R0:W1:Y:S02]  /*28a60*/  SHFL.IDX P6, R14, R13, R12, R11 ;  /* 0x0000000c0d0e7389 */ /* 0x00006400000c000b */
[----:B01----:R-:W-:Y:S01]  /*28a70*/  ENDCOLLECTIVE ;  /* 0x000000000000791b */ /* 0x003fe20003800000 */
.L_x_4033:
[----:B------:R-:W-:Y:S05]  /*28a80*/  BRA `(.L_x_4034) ;  /* 0xfffffe2800b47947 */ /* 0x000fea000383ffff */
.L_x_3771:
[----:B0-----:R0:W1:Y:S02]  /*28a90*/  SYNCS.PHASECHK.TRANS64.TRYWAIT P0, [R16+URZ+0x36800], R5 ;  /* 0x03680005100075a7 */ /* 0x001064000800017f */
[----:B-1----:R-:W-:Y:S05]  /*28aa0*/  @!P0 NANOSLEEP.SYNCS 0x989680 ;  /* 0x009896800000895d */ /* 0x002fea0003900000 */
[----:B------:R-:W1:Y:S02]  /*28ab0*/  @!P0 SYNCS.PHASECHK.TRANS64 P0, [R16+URZ+0x36800], R5 ;  /* 0x03680005100085a7 */ /* 0x000e64000800007f */
[----:B-1----:R-:W-:Y:S05]  /*28ac0*/  @!P0 BRA `(.L_x_3771) ;  /* 0xfffffffc00f08947 */ /* 0x002fea000383ffff */
[----:B------:R-:W-:Y:S05]  /*28ad0*/  BRA `(.L_x_4035) ;  /* 0xfffffe3400807947 */ /* 0x000fea000383ffff */
.L_x_3795:
[----:B------:R-:W-:Y:S01]  /*28ae0*/  BSSY B1, `(.L_x_4036) ;  /* 0x0000008000017945 */ /* 0x000fe20003800000 */
[----:B------:R-:W-:Y:S01]  /*28af0*/  IMAD.MOV.U32 R13, RZ, RZ, R25 ;  /* 0x000000ffff0d7224 */ /* 0x000fe200078e0019 */
[----:B------:R-:W-:Y:S01]  /*28b00*/  MOV R15, 0xffffffff ;  /* 0xffffffff000f7802 */ /* 0x000fe20000000f00 */
[----:B------:R-:W-:Y:S02]  /*28b10*/  IMAD.MOV.U32 R12, RZ, RZ, RZ ;  /* 0x000000ffff0c7224 */ /* 0x000fe400078e00ff */
[----:B------:R-:W-:-:S07]  /*28b20*/  IMAD.MOV.U32 R11, RZ, RZ, 0x1c1f ;  /* 0x00001c1fff0b7424 */ /* 0x000fce00078e00ff */
[----:B------:R-:W-:Y:S05]  /*28b30*/  WARPSYNC.COLLECTIVE R15, `(.L_x_4037) ;  /* 0x000000000f087348 */ /* 0x000fea0003c00000 */
[----:B------:R0:W1:Y:S02]  /*28b40*/  SHFL.IDX P6, R14, R13, R12, R11 ;  /* 0x0000000c0d0e7389 */ /* 0x00006400000c000b */
[----:B01----:R-:W-:Y:S01]  /*28b50*/  ENDCOLLECTIVE ;  /* 0x000000000000791b */ /* 0x003fe20003800000 */
.L_x_4037:
[----:B------:R-:W-:Y:S05]  /*28b60*/  BSYNC B1 ;  /* 0x0000000000017941 */ /* 0x000fea0003800000 */
.L_x_4036:
[----:B------:R-:W-:Y:S01]  /*28b70*/  IMAD.MOV.U32 R13, RZ, RZ, R24 ;  /* 0x000000ffff0d7224 */ /* 0x000fe200078e0018 */
[----:B------:R-:W-:Y:S01]  /*28b80*/  MOV R15, 0xffffffff ;  /* 0xffffffff000f7802 */ /* 0x000fe20000000f00 */
[----:B------:R-:W-:Y:S02]  /*28b90*/  IMAD.MOV.U32 R12, RZ, RZ, RZ ;  /* 0x000000ffff0c7224 */ /* 0x000fe400078e00ff */
[----:B------:R-:W-:Y:S02]  /*28ba0*/  IMAD.MOV.U32 R11, RZ, RZ, 0x1c1f ;  /* 0x00001c1fff0b7424 */ /* 0x000fe400078e00ff */
[----:B------:R-:W-:-:S07]  /*28bb0*/  IMAD.MOV.U32 R3, RZ, RZ, R14 ;  /* 0x000000ffff037224 */ /* 0x000fce00078e000e */
[----:B------:R-:W-:Y:S05]  /*28bc0*/  WARPSYNC.COLLECTIVE R15, `(.L_x_4038) ;  /* 0x000000000f087348 */ /* 0x000fea0003c00000 */
[----:B------:R0:W1:Y:S02]  /*28bd0*/  SHFL.IDX P6, R14, R13, R12, R11 ;  /* 0x0000000c0d0e7389 */ /* 0x00006400000c000b */
[----:B01----:R-:W-:Y:S01]  /*28be0*/  ENDCOLLECTIVE ;  /* 0x000000000000791b */ /* 0x003fe20003800000 */
.L_x_4038:
[----:B------:R-:W-:Y:S02]  /*28bf0*/  IMAD.MOV.U32 R21, RZ, RZ, R3 ;  /* 0x000000ffff157224 */ /* 0x000fe400078e0003 */
[----:B------:R-:W-:Y:S02]  /*28c00*/  IMAD.MOV.U32 R13, RZ, RZ, R27 ;  /* 0x000000ffff0d7224 */ /* 0x000fe400078e001b */
[----:B------:R-:W-:-:S07]  /*28c10*/  IMAD.MOV.U32 R0, RZ, RZ, R14 ;  /* 0x000000ffff007224 */ /* 0x000fce00078e000e */
[----:B------:R-:W-:Y:S05]  /*28c20*/  WARPSYNC.COLLECTIVE R15, `(.L_x_4039) ;  /* 0x000000000f087348 */ /* 0x000fea0003c00000 */
[----:B------:R0:W1:Y:S02]  /*28c30*/  SHFL.IDX P6, R14, R13, R12, R11 ;  /* 0x0000000c0d0e7389 */ /* 0x00006400000c000b */
[----:B01----:R-:W-:Y:S01]  /*28c40*/  ENDCOLLECTIVE ;  /* 0x000000000000791b */ /* 0x003fe20003800000 */
.L_x_4039:
[----:B------:R-:W-:Y:S01]  /*28c50*/  MOV R20, R0 ;  /* 0x0000000000147202 */ /* 0x000fe20000000f00 */
[----:B------:R-:W-:Y:S02]  /*28c60*/  IMAD.MOV.U32 R13, RZ, RZ, R26 ;  /* 0x000000ffff0d7224 */ /* 0x000fe400078e001a */
[----:B------:R-:W-:-:S07]  /*28c70*/  IMAD.MOV.U32 R5, RZ, RZ, R14 ;  /* 0x000000ffff057224 */ /* 0x000fce00078e000e */
[----:B------:R-:W-:Y:S05]  /*28c80*/  WARPSYNC.COLLECTIVE R15, `(.L_x_4040) ;  /* 0x000000000f087348 */ /* 0x000fea0003c00000 */
[----:B------:R0:W1:Y:S02]  /*28c90*/  SHFL.IDX P6, R14, R13, R12, R11 ;  /* 0x0000000c0d0e7389 */ /* 0x00006400000c000b */
[----:B01----:R-:W-:Y:S01]  /*28ca0*/  ENDCOLLECTIVE ;  /* 0x000000000000791b */ /* 0x003fe20003800000 */
.L_x_4040:
[----:B------:R-:W-:Y:S05]  /*28cb0*/  BRA `(.L_x_4041) ;  /* 0xfffffe5400207947 */ /* 0x000fea000383ffff */
.L_x_3799:
[----:B0-----:R0:W1:Y:S02]  /*28cc0*/  SYNCS.PHASECHK.TRANS64.TRYWAIT P0, [R16+URZ+0x36800], R5 ;  /* 0x03680005100075a7 */ /* 0x001064000800017f */
[----:B-1----:R-:W-:Y:S05]  /*28cd0*/  @!P0 NANOSLEEP.SYNCS 0x989680 ;  /* 0x009896800000895d */ /* 0x002fea0003900000 */
[----:B------:R-:W1:Y:S02]  /*28ce0*/  @!P0 SYNCS.PHASECHK.TRANS64 P0, [R16+URZ+0x36800], R5 ;  /* 0x03680005100085a7 */ /* 0x000e64000800007f */
[----:B-1----:R-:W-:Y:S05]  /*28cf0*/  @!P0 BRA `(.L_x_3799) ;  /* 0xfffffffc00f08947 */ /* 0x002fea000383ffff */
[----:B------:R-:W-:Y:S05]  /*28d00*/  BRA `(.L_x_4042) ;  /* 0xfffffe5c00407947 */ /* 0x000fea000383ffff */
.L_x_3813:
[----:B-1----:R1:W2:Y:S02]  /*28d10*/  SYNCS.PHASECHK.TRANS64.TRYWAIT P2, [R3+URZ+0x36830], R0 ;  /* 0x03683000030075a7 */ /* 0x0022a4000804017f */
[----:B--2---:R-:W-:Y:S05]  /*28d20*/  @!P2 NANOSLEEP.SYNCS 0x989680 ;  /* 0x009896800000a95d */ /* 0x004fea0003900000 */
[----:B------:R-:W2:Y:S02]  /*28d30*/  @!P2 SYNCS.PHASECHK.TRANS64 P2, [R3+URZ+0x36830], R0 ;  /* 0x036830000300a5a7 */ /* 0x000ea4000804007f */
[----:B--2---:R-:W-:Y:S05]  /*28d40*/  @!P2 BRA `(.L_x_3813) ;  /* 0xfffffffc00f0a947 */ /* 0x004fea000383ffff */
[----:B------:R-:W-:Y:S05]  /*28d50*/  BRA `(.L_x_3812) ;  /* 0xfffffe8400347947 */ /* 0x000fea000383ffff */
.L_x_3820:
[----:B-1----:R1:W2:Y:S02]  /*28d60*/  SYNCS.PHASECHK.TRANS64.TRYWAIT P2, [R11+URZ+0x36830], R4 ;  /* 0x036830040b0075a7 */ /* 0x0022a4000804017f */
[----:B--2---:R-:W-:Y:S05]  /*28d70*/  @!P2 NANOSLEEP.SYNCS 0x989680 ;  /* 0x009896800000a95d */ /* 0x004fea0003900000 */
[----:B------:R-:W2:Y:S02]  /*28d80*/  @!P2 SYNCS.PHASECHK.TRANS64 P2, [R11+URZ+0x36830], R4 ;  /* 0x036830040b00a5a7 */ /* 0x000ea4000804007f */
[----:B--2---:R-:W-:Y:S05]  /*28d90*/  @!P2 BRA `(.L_x_3820) ;  /* 0xfffffffc00f0a947 */ /* 0x004fea000383ffff */
[----:B------:R-:W-:Y:S05]  /*28da0*/  BRA `(.L_x_3819) ;  /* 0xfffffed800187947 */ /* 0x000fea000383ffff */
.L_x_3825:
[----:B-1----:R1:W2:Y:S02]  /*28db0*/  SYNCS.PHASECHK.TRANS64.TRYWAIT P2, [R9+URZ+0x36850], R0 ;  /* 0x03685000090075a7 */ /* 0x0022a4000804017f */
[----:B--2---:R-:W-:Y:S05]  /*28dc0*/  @!P2 NANOSLEEP.SYNCS 0x989680 ;  /* 0x009896800000a95d */ /* 0x004fea0003900000 */
[----:B------:R-:W2:Y:S02]  /*28dd0*/  @!P2 SYNCS.PHASECHK.TRANS64 P2, [R9+URZ+0x36850], R0 ;  /* 0x036850000900a5a7 */ /* 0x000ea4000804007f */
[----:B--2---:R-:W-:Y:S05]  /*28de0*/  @!P2 BRA `(.L_x_3825) ;  /* 0xfffffffc00f0a947 */ /* 0x004fea000383ffff */
[----:B------:R-:W-:Y:S05]  /*28df0*/  BRA `(.L_x_3824) ;  /* 0xffffff0c00b47947 */ /* 0x000fea000383ffff */
.L_x_3831:
[----:B-1----:R1:W2:Y:S02]  /*28e00*/  SYNCS.PHASECHK.TRANS64.TRYWAIT P0, [R6+URZ+0x36850], R3 ;  /* 0x03685003060075a7 */ /* 0x0022a4000800017f */
[----:B--2---:R-:W-:Y:S05]  /*28e10*/  @!P0 NANOSLEEP.SYNCS 0x989680 ;  /* 0x009896800000895d */ /* 0x004fea0003900000 */
[----:B------:R-:W2:Y:S02]  /*28e20*/  @!P0 SYNCS.PHASECHK.TRANS64 P0, [R6+URZ+0x36850], R3 ;  /* 0x03685003060085a7 */ /* 0x000ea4000800007f */
[----:B--2---:R-:W-:Y:S05]  /*28e30*/  @!P0 BRA `(.L_x_3831) ;  /* 0xfffffffc00f08947 */ /* 0x004fea000383ffff */
[----:B------:R-:W-:Y:S05]  /*28e40*/  BRA `(.L_x_3830) ;  /* 0xffffff2800ac7947 */ /* 0x000fea000383ffff */
.L_x_3870:
        /* <DEDUP_REMOVED lines=11> */
.L_x_4044:
[----:B------:R-:W-:Y:S05]  /*28f00*/  BSYNC B1 ;  /* 0x0000000000017941 */ /* 0x000fea0003800000 */
.L_x_4043:
[----:B------:R-:W-:Y:S05]  /*28f10*/  BRA `(.L_x_4045) ;  /* 0xffffff8800c07947 */ /* 0x000fea000383ffff */
.L_x_3872:
[----:B------:R-:W-:Y:S01]  /*28f20*/  BSSY B1, `(.L_x_4046) ;  /* 0x0000006000017945 */ /* 0x000fe20003800000 */
[----:B------:R-:W-:-:S07]  /*28f30*/  IMAD.MOV.U32 R15, RZ, RZ, -0x1 ;  /* 0xffffffffff0f7424 */ /* 0x000fce00078e00ff */
[----:B0-----:R-:W-:Y:S05]  /*28f40*/  WARPSYNC.COLLECTIVE R15, `(.L_x_4047) ;  /* 0x000000000f0c7348 */ /* 0x001fea0003c00000 */
[----:B------:R-:W-:Y:S02]  /*28f50*/  ELECT P6, UR62, PT ;  /* 0x00000000003e782f */ /* 0x000fe400038c0000 */
[----:B------:R-:W-:Y:S01]  /*28f60*/  MOV R14, UR62 ;  /* 0x0000003e000e7c02 */ /* 0x000fe20008000f00 */
[----:B0-----:R-:W-:Y:S10]  /*28f70*/  ENDCOLLECTIVE ;  /* 0x000000000000791b */ /* 0x001ff40003800000 */
.L_x_4047:
[----:B------:R-:W-:Y:S05]  /*28f80*/  BSYNC B1 ;  /* 0x0000000000017941 */ /* 0x000fea0003800000 */
.L_x_4046:
[----:B------:R-:W-:Y:S01]  /*28f90*/  PLOP3.LUT P2, PT, P6, PT, PT, 0x80, 0x0 ;  /* 0x000000000000781c */ /* 0x000fe2000374f070 */
[----:B------:R-:W-:-:S12]  /*28fa0*/  BRA `(.L_x_3871) ;  /* 0xffffff8800b47947 */ /* 0x000fd8000383ffff */
.L_x_3874:
[----:B0-----:R0:W1:Y:S02]  /*28fb0*/  SYNCS.PHASECHK.TRANS64.TRYWAIT P0, [R18+URZ+0x36820], R2 ;  /* 0x03682002120075a7 */ /* 0x001064000800017f */
[----:B-1----:R-:W-:Y:S05]  /*28fc0*/  @!P0 NANOSLEEP.SYNCS 0x989680 ;  /* 0x009896800000895d */ /* 0x002fea0003900000 */
[----:B------:R-:W1:Y:S02]  /*28fd0*/  @!P0 SYNCS.PHASECHK.TRANS64 P0, [R18+URZ+0x36820], R2 ;  /* 0x03682002120085a7 */ /* 0x000e64000800007f */
[----:B-1----:R-:W-:Y:S05]  /*28fe0*/  @!P0 BRA `(.L_x_3874) ;  /* 0xfffffffc00f08947 */ /* 0x002fea000383ffff */
[----:B------:R-:W-:Y:S05]  /*28ff0*/  BRA `(.L_x_4048) ;  /* 0xffffff8800c47947 */ /* 0x000fea000383ffff */
.L_x_3878:
[----:B-1----:R1:W2:Y:S02]  /*29000*/  SYNCS.PHASECHK.TRANS64.TRYWAIT P0, [R5+URZ+0x368a0], R8 ;  /* 0x0368a008050075a7 */ /* 0x0022a4000800017f */
[----:B--2---:R-:W-:Y:S05]  /*29010*/  @!P0 NANOSLEEP.SYNCS 0x989680 ;  /* 0x009896800000895d */ /* 0x004fea0003900000 */
[----:B------:R-:W2:Y:S02]  /*29020*/  @!P0 SYNCS.PHASECHK.TRANS64 P0, [R5+URZ+0x368a0], R8 ;  /* 0x0368a008050085a7 */ /* 0x000ea4000800007f */
[----:B--2---:R-:W-:Y:S05]  /*29030*/  @!P0 BRA `(.L_x_3878) ;  /* 0xfffffffc00f08947 */ /* 0x004fea000383ffff */
[----:B------:R-:W-:Y:S05]  /*29040*/  BRA `(.L_x_4049) ;  /* 0xffffff8800e47947 */ /* 0x000fea000383ffff */
.L_x_3885:
[----:B0-----:R0:W2:Y:S02]  /*29050*/  SYNCS.PHASECHK.TRANS64.TRYWAIT P0, [R5+URZ+0x368c0], R8 ;  /* 0x0368c008050075a7 */ /* 0x0010a4000800017f */
[----:B--2---:R-:W-:Y:S05]  /*29060*/  @!P0 NANOSLEEP.SYNCS 0x989680 ;  /* 0x009896800000895d */ /* 0x004fea0003900000 */
[----:B------:R-:W2:Y:S02]  /*29070*/  @!P0 SYNCS.PHASECHK.TRANS64 P0, [R5+URZ+0x368c0], R8 ;  /* 0x0368c008050085a7 */ /* 0x000ea4000800007f */
[----:B--2---:R-:W-:Y:S05]  /*29080*/  @!P0 BRA `(.L_x_3885) ;  /* 0xfffffffc00f08947 */ /* 0x004fea000383ffff */
[----:B------:R-:W-:Y:S05]  /*29090*/  BRA `(.L_x_4050) ;  /* 0xffffff8c00e07947 */ /* 0x000fea000383ffff */
.L_x_3894:
[----:B0-----:R0:W1:Y:S02]  /*290a0*/  SYNCS.PHASECHK.TRANS64.TRYWAIT P0, [R6+URZ+0x368a0], R5 ;  /* 0x0368a005060075a7 */ /* 0x001064000800017f */
[----:B-1----:R-:W-:Y:S05]  /*290b0*/  @!P0 NANOSLEEP.SYNCS 0x989680 ;  /* 0x009896800000895d */ /* 0x002fea0003900000 */
[----:B------:R-:W1:Y:S02]  /*290c0*/  @!P0 SYNCS.PHASECHK.TRANS64 P0, [R6+URZ+0x368a0], R5 ;  /* 0x0368a005060085a7 */ /* 0x000e64000800007f */
[----:B-1----:R-:W-:Y:S05]  /*290d0*/  @!P0 BRA `(.L_x_3894) ;  /* 0xfffffffc00f08947 */ /* 0x002fea000383ffff */
[----:B------:R-:W-:Y:S05]  /*290e0*/  BRA `(.L_x_4051) ;  /* 0xffffff94001c7947 */ /* 0x000fea000383ffff */
.L_x_3901:
[----:B-1----:R1:W2:Y:S02]  /*290f0*/  SYNCS.PHASECHK.TRANS64.TRYWAIT P0, [R6+URZ+0x368c0], R5 ;  /* 0x0368c005060075a7 */ /* 0x0022a4000800017f */
[----:B--2---:R-:W-:Y:S05]  /*29100*/  @!P0 NANOSLEEP.SYNCS 0x989680 ;  /* 0x009896800000895d */ /* 0x004fea0003900000 */
[----:B------:R-:W2:Y:S02]  /*29110*/  @!P0 SYNCS.PHASECHK.TRANS64 P0, [R6+URZ+0x368c0], R5 ;  /* 0x0368c005060085a7 */ /* 0x000ea4000800007f */
[----:B--2---:R-:W-:Y:S05]  /*29120*/  @!P0 BRA `(.L_x_3901) ;  /* 0xfffffffc00f08947 */ /* 0x004fea000383ffff */
[----:B------:R-:W-:Y:S05]  /*29130*/  BRA `(.L_x_4052) ;  /* 0xffffff9800207947 */ /* 0x000fea000383ffff */
.L_x_3918:
        /* <DEDUP_REMOVED lines=11> */
.L_x_4054:
[----:B------:R-:W-:Y:S05]  /*291f0*/  BSYNC B0 ;  /* 0x0000000000007941 */ /* 0x000fea0003800000 */
.L_x_4053:
[----:B------:R-:W-:Y:S05]  /*29200*/  BRA `(.L_x_4055) ;  /* 0xffffffa400607947 */ /* 0x000fea000383ffff */
.L_x_3920:
[----:B------:R-:W-:Y:S01]  /*29210*/  BSSY B0, `(.L_x_4056) ;  /* 0x0000006000007945 */ /* 0x000fe20003800000 */
[----:B------:R-:W-:-:S07]  /*29220*/  IMAD.MOV.U32 R15, RZ, RZ, -0x1 ;  /* 0xffffffffff0f7424 */ /* 0x000fce00078e00ff */
[----:B0-----:R-:W-:Y:S05]  /*29230*/  WARPSYNC.COLLECTIVE R15, `(.L_x_4057) ;  /* 0x000000000f0c7348 */ /* 0x001fea0003c00000 */
[----:B------:R-:W-:Y:S02]  /*29240*/  ELECT P6, UR62, PT ;  /* 0x00000000003e782f */ /* 0x000fe400038c0000 */
[----:B------:R-:W-:Y:S01]  /*29250*/  MOV R14, UR62 ;  /* 0x0000003e000e7c02 */ /* 0x000fe20008000f00 */
[----:B0-----:R-:W-:Y:S10]  /*29260*/  ENDCOLLECTIVE ;  /* 0x000000000000791b */ /* 0x001ff40003800000 */
.L_x_4057:
[----:B------:R-:W-:Y:S05]  /*29270*/  BSYNC B0 ;  /* 0x0000000000007941 */ /* 0x000fea0003800000 */
.L_x_4056:
[----:B------:R-:W-:Y:S05]  /*29280*/  BRA `(.L_x_4058) ;  /* 0xffffffa4006c7947 */ /* 0x000fea000383ffff */
.L_x_3922:
[----:B0-----:R0:W1:Y:S02]  /*29290*/  SYNCS.PHASECHK.TRANS64.TRYWAIT P0, [R0+URZ+0x36840], R2 ;  /* 0x03684002000075a7 */ /* 0x001064000800017f */
[----:B-1----:R-:W-:Y:S05]  /*292a0*/  @!P0 NANOSLEEP.SYNCS 0x989680 ;  /* 0x009896800000895d */ /* 0x002fea0003900000 */
[----:B------:R-:W1:Y:S02]  /*292b0*/  @!P0 SYNCS.PHASECHK.TRANS64 P0, [R0+URZ+0x36840], R2 ;  /* 0x03684002000085a7 */ /* 0x000e64000800007f */
[----:B-1----:R-:W-:Y:S05]  /*292c0*/  @!P0 BRA `(.L_x_3922) ;  /* 0xfffffffc00f08947 */ /* 0x002fea000383ffff */
[----:B------:R-:W-:Y:S05]  /*292d0*/  BRA `(.L_x_4059) ;  /* 0xffffffa400cc7947 */ /* 0x000fea000383ffff */
.L_x_3926:
[----:B------:R0:W5:Y:S01]  /*292e0*/  LDL.LU R10, [R1+0x5c] ;  /* 0x00005c00010a7983 */ /* 0x0001620000300800 */
[----:B------:R-:W-:Y:S01]  /*292f0*/  IMAD.MOV.U32 R13, RZ, RZ, R3 ;  /* 0x000000ffff0d7224 */ /* 0x000fe200078e0003 */
[----:B------:R-:W-:Y:S01]  /*29300*/  MOV R15, 0xffffffff ;  /* 0xffffffff000f7802 */ /* 0x000fe20000000f00 */
[----:B------:R-:W-:Y:S01]  /*29310*/  IMAD.MOV.U32 R12, RZ, RZ, RZ ;  /* 0x000000ffff0c7224 */ /* 0x000fe200078e00ff */
[----:B------:R-:W1:Y:S01]  /*29320*/  S2R R7, SR_TID.X ;  /* 0x0000000000077919 */ /* 0x000e620000002100 */
[----:B------:R-:W-:-:S07]  /*29330*/  IMAD.MOV.U32 R11, RZ, RZ, 0x181f ;  /* 0x0000181fff0b7424 */ /* 0x000fce00078e00ff */
[----:B01---5:R-:W-:Y:S05]  /*29340*/  WARPSYNC.COLLECTIVE R15, `(.L_x_4060) ;  /* 0x000000000f087348 */ /* 0x023fea0003c00000 */
[----:B------:R2:W3:Y:S02]  /*29350*/  SHFL.IDX P6, R14, R13, R12, R11 ;  /* 0x0000000c0d0e7389 */ /* 0x0004e400000c000b */
[----:B0123-5:R-:W-:Y:S01]  /*29360*/  ENDCOLLECTIVE ;  /* 0x000000000000791b */ /* 0x02ffe20003800000 */
.L_x_4060:
[----:B------:R-:W-:Y:S02]  /*29370*/  IMAD.MOV.U32 R13, RZ, RZ, R4 ;  /* 0x000000ffff0d7224 */ /* 0x000fe400078e0004 */
[----:B------:R-:W-:-:S07]  /*29380*/  IMAD.MOV.U32 R6, RZ, RZ, R14 ;  /* 0x000000ffff067224 */ /* 0x000fce00078e000e */
[----:B------:R-:W-:Y:S05]  /*29390*/  WARPSYNC.COLLECTIVE R15, `(.L_x_4061) ;  /* 0x000000000f087348 */ /* 0x000fea0003c00000 */
[----:B------:R0:W1:Y:S02]  /*293a0*/  SHFL.IDX P6, R14, R13, R12, R11 ;  /* 0x0000000c0d0e7389 */ /* 0x00006400000c000b */
[----:B01----:R-:W-:Y:S01]  /*293b0*/  ENDCOLLECTIVE ;  /* 0x000000000000791b */ /* 0x003fe20003800000 */
.L_x_4061:
[----:B------:R-:W-:-:S04]  /*293c0*/  LOP3.LUT R7, R7, 0x7f, RZ, 0xc0, !PT ;  /* 0x0000007f07077812 */ /* 0x000fc800078ec0ff */
[----:B------:R-:W-:Y:S01]  /*293d0*/  SHF.R.U32.HI R0, RZ, 0x3, R7 ;  /* 0x00000003ff007819 */ /* 0x000fe20000011607 */
[----:B------:R-:W-:Y:S02]  /*293e0*/  IMAD R2, R10, R8, RZ ;  /* 0x000000080a027224 */ /* 0x000fe400078e02ff */
[----:B------:R0:W5:Y:S02]  /*293f0*/  LDL R10, [R1+0x30] ;  /* 0x00003000010a7983 */ /* 0x0001640000100800 */
[----:B------:R-:W-:Y:S02]  /*29400*/  IMAD.IADD R0, R0, 0x1, R5 ;  /* 0x0000000100007824 */ /* 0x000fe400078e0205 */
[----:B------:R-:W-:Y:S02]  /*29410*/  IMAD.MOV.U32 R7, RZ, RZ, R14 ;  /* 0x000000ffff077224 */ /* 0x000fe400078e000e */
[----:B------:R-:W-:Y:S01]  /*29420*/  IMAD.MOV.U32 R13, RZ, RZ, R3 ;  /* 0x000000ffff0d7224 */ /* 0x000fe200078e0003 */
[----:B------:R-:W-:Y:S01]  /*29430*/  ISETP.GE.AND P2, PT, R0, R2, PT ;  /* 0x000000020000720c */ /* 0x000fe20003f46270 */
[----:B------:R-:W-:-:S02]  /*29440*/  IMAD.MOV.U32 R12, RZ, RZ, 0x1 ;  /* 0x00000001ff0c7424 */ /* 0x000fc400078e00ff */
[----:B0-----:R-:W-:-:S10]  /*29450*/  VIADD R5, R0, 0x10 ;  /* 0x0000001000057836 */ /* 0x001fd40000000000 */
[----:B-----5:R-:W-:Y:S05]  /*29460*/  WARPSYNC.COLLECTIVE R15, `(.L_x_4062) ;  /* 0x000000000f087348 */ /* 0x020fea0003c00000 */
[----:B------:R0:W1:Y:S02]  /*29470*/  SHFL.IDX P6, R14, R13, R12, R11 ;  /* 0x0000000c0d0e7389 */ /* 0x00006400000c000b */
[----:B01---5:R-:W-:Y:S01]  /*29480*/  ENDCOLLECTIVE ;  /* 0x000000000000791b */ /* 0x023fe20003800000 */
.L_x_4062:
[----:B------:R-:W-:-:S04]  /*29490*/  @!P2 LEA R7, P4, R9, R7, 0x1 ;  /* 0x000000070907a211 */ /* 0x000fc800078808ff */
[----:B------:R-:W-:Y:S02]  /*294a0*/  @!P2 IADD3.X R6, RZ, R6, RZ, P4, !PT ;  /* 0x00000006ff06a210 */ /* 0x000fe400027fe4ff */
[----:B------:R-:W-:Y:S02]  /*294b0*/  MOV R13, R4 ;  /* 0x00000004000d7202 */ /* 0x000fe40000000f00 */
[----:B------:R-:W-:-:S04]  /*294c0*/  @!P2 LOP3.LUT R7, R7, R6, RZ, 0x3c, !PT ;  /* 0x000000060707a212 */ /* 0x000fc800078e3cff */
[----:B------:R-:W-:-:S04]  /*294d0*/  @!P2 LOP3.LUT R6, R7, R6, RZ, 0x3c, !PT ;  /* 0x000000060706a212 */ /* 0x000fc800078e3cff */
[----:B------:R-:W-:-:S05]  /*294e0*/  @!P2 LOP3.LUT R7, R7, R6, RZ, 0x3c, !PT ;  /* 0x000000060707a212 */ /* 0x000fca00078e3cff */
[----:B------:R-:W-:Y:S01]  /*294f0*/  @!PT LDS RZ, [RZ] ;  /* 0x00000000fffff984 */ /* 0x000fe20000000800 */
[----:B------:R-:W-:Y:S01]  /*29500*/  @!PT LDS RZ, [RZ] ;  /* 0x00000000fffff984 */ /* 0x000fe20000000800 */
[----:B------:R-:W-:Y:S01]  /*29510*/  @!PT LDS RZ, [RZ] ;  /* 0x00000000fffff984 */ /* 0x000fe20000000800 */
[----:B------:R-:W-:Y:S04]  /*29520*/  @!P2 LDGSTS.E.BYPASS.LTC128B.128 [R10+0x15400], desc[UR60][R6.64], !P3 ;  /* 0x15400000060aafae */ /* 0x000fe8000d901d7c */
[----:B------:R-:W-:Y:S04]  /*29530*/  @!P2 LDGSTS.E.BYPASS.LTC128B.128 [R10+0x19400], desc[UR60][R6.64+0x80], !P0 ;  /* 0x19400080060aafae */ /* 0x000fe8000c101d7c */
[----:B------:R0:W-:Y:S01]  /*29540*/  @!P2 LDGSTS.E.BYPASS.LTC128B.128 [R10+0x1d400], desc[UR60][R6.64+0x100], !P1 ;  /* 0x1d400100060aafae */ /* 0x0001e2000c901d7c */
[----:B------:R-:W-:Y:S01]  /*29550*/  ISETP.GE.AND P2, PT, R5, R2, PT ;  /* 0x000000020500720c */ /* 0x000fe20003f46270 */
[----:B0-----:R-:W-:-:S12]  /*29560*/  IMAD.MOV.U32 R6, RZ, RZ, R14 ;  /* 0x000000ffff067224 */ /* 0x001fd800078e000e */
[----:B------:R-:W-:Y:S05]  /*29570*/  WARPSYNC.COLLECTIVE R15, `(.L_x_4063) ;  /* 0x000000000f087348 */ /* 0x000fea0003c00000 */
[----:B------:R0:W1:Y:S02]  /*29580*/  SHFL.IDX P6, R14, R13, R12, R11 ;  /* 0x0000000c0d0e7389 */ /* 0x00006400000c000b */
[----:B01----:R-:W-:Y:S01]  /*29590*/  ENDCOLLECTIVE ;  /* 0x000000000000791b */ /* 0x003fe20003800000 */
.L_x_4063:
[----:B------:R-:W-:Y:S02]  /*295a0*/  IMAD.MOV.U32 R13, RZ, RZ, R3 ;  /* 0x000000ffff0d7224 */ /* 0x000fe400078e0003 */
[----:B------:R-:W-:Y:S02]  /*295b0*/  IMAD.MOV.U32 R12, RZ, RZ, 0x2 ;  /* 0x00000002ff0c7424 */ /* 0x000fe400078e00ff */
[----:B------:R-:W-:-:S07]  /*295c0*/  IMAD.MOV.U32 R5, RZ, RZ, R14 ;  /* 0x000000ffff057224 */ /* 0x000fce00078e000e */
[----:B------:R-:W-:Y:S05]  /*295d0*/  WARPSYNC.COLLECTIVE R15, `(.L_x_4064) ;  /* 0x000000000f087348 */ /* 0x000fea0003c00000 */
[----:B------:R0:W1:Y:S02]  /*295e0*/  SHFL.IDX P6, R14, R13, R12, R11 ;  /* 0x0000000c0d0e7389 */ /* 0x00006400000c000b */
[----:B01----:R-:W-:Y:S01]  /*295f0*/  ENDCOLLECTIVE ;  /* 0x000000000000791b */ /* 0x003fe20003800000 */
.L_x_4064:
[----:B------:R-:W-:-:S05]  /*29600*/  @!P2 LEA R5, P4, R9, R5, 0x1 ;  /* 0x000000050905a211 */ /* 0x000fca00078808ff */
[----:B------:R-:W-:-:S04]  /*29610*/  @!P2 IMAD.X R6, RZ, RZ, R6, P4 ;  /* 0x000000ffff06a224 */ /* 0x000fc800020e0606 */
[----:B------:R-:W-:Y:S02]  /*29620*/  @!P2 IMAD.MOV.U32 R7, RZ, RZ, R6 ;  /* 0x000000ffff07a224 */ /* 0x000fe400078e0006 */
[----:B------:R-:W-:Y:S01]  /*29630*/  @!P2 IMAD.MOV.U32 R6, RZ, RZ, R5 ;  /* 0x000000ffff06a224 */ /* 0x000fe200078e0005 */
[----:B------:R-:W-:Y:S01]  /*29640*/  IADD3 R5, R0, 0x20, RZ ;  /* 0x0000002000057810 */ /* 0x000fe20007ffe0ff */
[----:B------:R-:W-:-:S03]  /*29650*/  IMAD.MOV.U32 R13, RZ, RZ, R4 ;  /* 0x000000ffff0d7224 */ /* 0x000fc600078e0004 */
        /* <DEDUP_REMOVED lines=11> */
.L_x_4065:
[----:B------:R-:W-:Y:S01]  /*29710*/  MOV R13, R3 ;  /* 0x00000003000d7202 */ /* 0x000fe20000000f00 */
[----:B------:R-:W-:Y:S01]  /*29720*/  IMAD.MOV.U32 R12, RZ, RZ, 0x3 ;  /* 0x00000003ff0c7424 */ /* 0x000fe200078e00ff */
[----:B------:R-:W-:-:S07]  /*29730*/  MOV R5, R14 ;  /* 0x0000000e00057202 */ /* 0x000fce0000000f00 */
[----:B------:R-:W-:Y:S05]  /*29740*/  WARPSYNC.COLLECTIVE R15, `(.L_x_4066) ;  /* 0x000000000f087348 */ /* 0x000fea0003c00000 */
[----:B------:R0:W1:Y:S02]  /*29750*/  SHFL.IDX P6, R14, R13, R12, R11 ;  /* 0x0000000c0d0e7389 */ /* 0x00006400000c000b */
[----:B01----:R-:W-:Y:S01]  /*29760*/  ENDCOLLECTIVE ;  /* 0x000000000000791b */ /* 0x003fe20003800000 */
.L_x_4066:
[----:B------:R-:W-:-:S05]  /*29770*/  @!P2 LEA R5, P4, R9, R5, 0x1 ;  /* 0x000000050905a211 */ /* 0x000fca00078808ff */
[----:B------:R-:W-:-:S04]  /*29780*/  @!P2 IMAD.X R6, RZ, RZ, R6, P4 ;  /* 0x000000ffff06a224 */ /* 0x000fc800020e0606 */
[----:B------:R-:W-:Y:S02]  /*29790*/  @!P2 IMAD.MOV.U32 R7, RZ, RZ, R6 ;  /* 0x000000ffff07a224 */ /* 0x000fe400078e0006 */
[----:B------:R-:W-:Y:S02]  /*297a0*/  @!P2 IMAD.MOV.U32 R6, RZ, RZ, R5 ;  /* 0x000000ffff06a224 */ /* 0x000fe400078e0005 */
[----:B------:R-:W-:Y:S02]  /*297b0*/  IMAD.MOV.U32 R13, RZ, RZ, R4 ;  /* 0x000000ffff0d7224 */ /* 0x000fe400078e0004 */
[----:B------:R-:W-:Y:S01]  /*297c0*/  VIADD R5, R0, 0x30 ;  /* 0x0000003000057836 */ /* 0x000fe20000000000 */
        /* <DEDUP_REMOVED lines=11> */
.L_x_4067:
[----:B------:R-:W-:Y:S01]  /*29880*/  IMAD.MOV.U32 R13, RZ, RZ, R3 ;  /* 0x000000ffff0d7224 */ /* 0x000fe200078e0003 */
[----:B------:R-:W-:Y:S01]  /*29890*/  MOV R12, 0x4 ;  /* 0x00000004000c7802 */ /* 0x000fe20000000f00 */
[----:B------:R-:W-:-:S07]  /*298a0*/  IMAD.MOV.U32 R5, RZ, RZ, R14 ;  /* 0x000000ffff057224 */ /* 0x000fce00078e000e */
[----:B------:R-:W-:Y:S05]  /*298b0*/  WARPSYNC.COLLECTIVE R15, `(.L_x_4068) ;  /* 0x000000000f087348 */ /* 0x000fea0003c00000 */
[----:B------:R0:W1:Y:S02]  /*298c0*/  SHFL.IDX P6, R14, R13, R12, R11 ;  /* 0x0000000c0d0e7389 */ /* 0x00006400000c000b */
[----:B01----:R-:W-:Y:S01]  /*298d0*/  ENDCOLLECTIVE ;  /* 0x000000000000791b */ /* 0x003fe20003800000 */
.L_x_4068:
[----:B------:R-:W-:-:S04]  /*298e0*/  @!P2 LEA R5, P4, R9, R5, 0x1 ;  /* 0x000000050905a211 */ /* 0x000fc800078808ff */
[----:B------:R-:W-:-:S05]  /*298f0*/  @!P2 IADD3.X R6, RZ, R6, RZ, P4, !PT ;  /* 0x00000006ff06a210 */ /* 0x000fca00027fe4ff */
        /* <DEDUP_REMOVED lines=15> */
.L_x_4069:
[----:B------:R-:W-:Y:S02]  /*299f0*/  IMAD.MOV.U32 R13, RZ, RZ, R3 ;  /* 0x000000ffff0d7224 */ /* 0x000fe400078e0003 */
[----:B------:R-:W-:Y:S02]  /*29a00*/  IMAD.MOV.U32 R12, RZ, RZ, 0x5 ;  /* 0x00000005ff0c7424 */ /* 0x000fe400078e00ff */
[----:B------:R-:W-:-:S07]  /*29a10*/  IMAD.MOV.U32 R5, RZ, RZ, R14 ;  /* 0x000000ffff057224 */ /* 0x000fce00078e000e */
[----:B------:R-:W-:Y:S05]  /*29a20*/  WARPSYNC.COLLECTIVE R15, `(.L_x_4070) ;  /* 0x000000000f087348 */ /* 0x000fea0003c00000 */
[----:B------:R0:W1:Y:S02]  /*29a30*/  SHFL.IDX P6, R14, R13, R12, R11 ;  /* 0x0000000c0d0e7389 */ /* 0x00006400000c000b */
[----:B01----:R-:W-:Y:S01]  /*29a40*/  ENDCOLLECTIVE ;  /* 0x000000000000791b */ /* 0x003fe20003800000 */
.L_x_4070:
[----:B------:R-:W-:-:S05]  /*29a50*/  @!P2 LEA R5, P4, R9, R5, 0x1 ;  /* 0x000000050905a211 */ /* 0x000fca00078808ff */
[----:B------:R-:W-:-:S05]  /*29a60*/  @!P2 IMAD.X R6, RZ, RZ, R6, P4 ;  /* 0x000000ffff06a224 */ /* 0x000fca00020e0606 */
[----:B------:R-:W-:Y:S01]  /*29a70*/  @!P2 MOV R7, R6 ;  /* 0x000000060007a202 */ /* 0x000fe20000000f00 */
        /* <DEDUP_REMOVED lines=9> */
[----:B------:R-:W-:-:S02]  /*29b10*/  ISETP.GE.AND P2, PT, R5, R2, PT ;  /* 0x000000020500720c */ /* 0x000fc40003f46270 */
[----:B0-----:R-:W-:-:S11]  /*29b20*/  MOV R6, R14 ;  /* 0x0000000e00067202 */ /* 0x001fd60000000f00 */
[----:B------:R-:W-:Y:S05]  /*29b30*/  WARPSYNC.COLLECTIVE R15, `(.L_x_4071) ;  /* 0x000000000f087348 */ /* 0x000fea0003c00000 */
[----:B------:R0:W1:Y:S02]  /*29b40*/  SHFL.IDX P6, R14, R13, R12, R11 ;  /* 0x0000000c0d0e7389 */ /* 0x00006400000c000b */
[----:B01----:R-:W-:Y:S01]  /*29b50*/  ENDCOLLECTIVE ;  /* 0x000000000000791b */ /* 0x003fe20003800000 */
.L_x_4071:
[----:B------:R-:W-:Y:S02]  /*29b60*/  IMAD.MOV.U32 R13, RZ, RZ, R3 ;  /* 0x000000ffff0d7224 */ /* 0x000fe400078e0003 */
[----:B------:R-:W-:Y:S02]  /*29b70*/  IMAD.MOV.U32 R12, RZ, RZ, 0x6 ;  /* 0x00000006ff0c7424 */ /* 0x000fe400078e00ff */
[----:B------:R-:W-:-:S07]  /*29b80*/  IMAD.MOV.U32 R5, RZ, RZ, R14 ;  /* 0x000000ffff057224 */ /* 0x000fce00078e000e */
[----:B------:R-:W-:Y:S05]  /*29b90*/  WARPSYNC.COLLECTIVE R15, `(.L_x_4072) ;  /* 0x000000000f087348 */ /* 0x000fea0003c00000 */
[----:B------:R0:W1:Y:S02]  /*29ba0*/  SHFL.IDX P6, R14, R13, R12, R11 ;  /* 0x0000000c0d0e7389 */ /* 0x00006400000c000b */
[----:B01----:R-:W-:Y:S01]  /*29bb0*/  ENDCOLLECTIVE ;  /* 0x000000000000791b */ /* 0x003fe20003800000 */
.L_x_4072:
[----:B------:R-:W-:-:S05]  /*29bc0*/  @!P2 LEA R5, P4, R9, R5, 0x1 ;  /* 0x000000050905a211 */ /* 0x000fca00078808ff */
[----:B------:R-:W-:-:S04]  /*29bd0*/  @!P2 IMAD.X R6, RZ, RZ, R6, P4 ;  /* 0x000000ffff06a224 */ /* 0x000fc800020e0606 */
[----:B------:R-:W-:Y:S01]  /*29be0*/  @!P2 IMAD.MOV.U32 R7, RZ, RZ, R6 ;  /* 0x000000ffff07a224 */ /* 0x000fe200078e0006 */
[----:B------:R-:W-:Y:S01]  /*29bf0*/  @!P2 MOV R6, R5 ;  /* 0x000000050006a202 */ /* 0x000fe20000000f00 */
[----:B------:R-:W-:Y:S01]  /*29c00*/  VIADD R5, R0, 0x60 ;  /* 0x0000006000057836 */ /* 0x000fe20000000000 */
[----:B------:R-:W-:-:S03]  /*29c10*/  MOV R13, R4 ;  /* 0x00000004000d7202 */ /* 0x000fc60000000f00 */
        /* <DEDUP_REMOVED lines=11> */
.L_x_4073:
[----:B------:R-:W-:Y:S01]  /*29cd0*/  MOV R13, R3 ;  /* 0x00000003000d7202 */ /* 0x000fe20000000f00 */
[----:B------:R-:W-:Y:S02]  /*29ce0*/  IMAD.MOV.U32 R12, RZ, RZ, 0x7 ;  /* 0x00000007ff0c7424 */ /* 0x000fe400078e00ff */
[----:B------:R-:W-:-:S07]  /*29cf0*/  IMAD.MOV.U32 R5, RZ, RZ, R14 ;  /* 0x000000ffff057224 */ /* 0x000fce00078e000e */
[----:B------:R-:W-:Y:S05]  /*29d00*/  WARPSYNC.COLLECTIVE R15, `(.L_x_4074) ;  /* 0x000000000f087348 */ /* 0x000fea0003c00000 */
[----:B------:R0:W1:Y:S02]  /*29d10*/  SHFL.IDX P6, R14, R13, R12, R11 ;  /* 0x0000000c0d0e7389 */ /* 0x00006400000c000b */
[----:B01----:R-:W-:Y:S01]  /*29d20*/  ENDCOLLECTIVE ;  /* 0x000000000000791b */ /* 0x003fe20003800000 */
.L_x_4074:
[----:B------:R-:W-:-:S05]  /*29d30*/  @!P2 LEA R5, P4, R9, R5, 0x1 ;  /* 0x000000050905a211 */ /* 0x000fca00078808ff */
[----:B------:R-:W-:-:S04]  /*29d40*/  @!P2 IMAD.X R6, RZ, RZ, R6, P4 ;  /* 0x000000ffff06a224 */ /* 0x000fc800020e0606 */
[----:B------:R-:W-:Y:S02]  /*29d50*/  @!P2 IMAD.MOV.U32 R7, RZ, RZ, R6 ;  /* 0x000000ffff07a224 */ /* 0x000fe400078e0006 */
[----:B------:R-:W-:Y:S02]  /*29d60*/  IMAD.MOV.U32 R13, RZ, RZ, R4 ;  /* 0x000000ffff0d7224 */ /* 0x000fe400078e0004 */
[----:B------:R-:W-:-:S05]  /*29d70*/  @!P2 IMAD.MOV.U32 R6, RZ, RZ, R5 ;  /* 0x000000ffff06a224 */ /* 0x000fca00078e0005 */
[----:B------:R-:W-:Y:S01]  /*29d80*/  @!PT LDS RZ, [RZ] ;  /* 0x00000000fffff984 */ /* 0x000fe20000000800 */
[----:B------:R-:W-:Y:S01]  /*29d90*/  @!PT LDS RZ, [RZ] ;  /* 0x00000000fffff984 */ /* 0x000fe20000000800 */
[----:B------:R-:W-:Y:S01]  /*29da0*/  @!PT LDS RZ, [RZ] ;  /* 0x00000000fffff984 */ /* 0x000fe20000000800 */
[----:B------:R0:W-:Y:S01]  /*29db0*/  @!P2 LDGSTS.E.BYPASS.LTC128B.128 [R10+0x18400], desc[UR60][R6.64], !P3 ;  /* 0x18400000060aafae */ /* 0x0001e2000d901d7c */
[----:B------:R-:W-:-:S03]  /*29dc0*/  IMAD.MOV.U32 R5, RZ, RZ, R14 ;  /* 0x000000ffff057224 */ /* 0x000fc600078e000e */
[----:B------:R0:W-:Y:S04]  /*29dd0*/  @!P2 LDGSTS.E.BYPASS.LTC128B.128 [R10+0x1c400], desc[UR60][R6.64+0x80], !P0 ;  /* 0x1c400080060aafae */ /* 0x0001e8000c101d7c */
[----:B0-----:R-:W-:Y:S05]  /*29de0*/  WARPSYNC.COLLECTIVE R15, `(.L_x_4075) ;  /* 0x000000000f087348 */ /* 0x001fea0003c00000 */
[----:B------:R1:W2:Y:S02]  /*29df0*/  SHFL.IDX P6, R14, R13, R12, R11 ;  /* 0x0000000c0d0e7389 */ /* 0x0002a400000c000b */
[----:B012---:R-:W-:Y:S01]  /*29e00*/  ENDCOLLECTIVE ;  /* 0x000000000000791b */ /* 0x007fe20003800000 */
.L_x_4075:
[----:B------:R-:W-:Y:S01]  /*29e10*/  @!PT LDS RZ, [RZ] ;  /* 0x00000000fffff984 */ /* 0x000fe20000000800 */
[----:B------:R-:W-:Y:S01]  /*29e20*/  @!PT LDS RZ, [RZ] ;  /* 0x00000000fffff984 */ /* 0x000fe20000000800 */
[----:B------:R-:W-:Y:S01]  /*29e30*/  @!PT LDS RZ, [RZ] ;  /* 0x00000000fffff984 */ /* 0x000fe20000000800 */
[----:B------:R3:W-:Y:S01]  /*29e40*/  @!P2 LDGSTS.E.BYPASS.LTC128B.128 [R10+0x20400], desc[UR60][R6.64+0x100], !P1 ;  /* 0x20400100060aafae */ /* 0x0007e2000c901d7c */
[----:B------:R-:W-:Y:S01]  /*29e50*/  IMAD.MOV.U32 R3, RZ, RZ, R14 ;  /* 0x000000ffff037224 */ /* 0x000fe200078e000e */
[----:B------:R-:W-:Y:S06]  /*29e60*/  BRA `(.L_x_4076) ;  /* 0xffffffa800887947 */ /* 0x000fec000383ffff */
.L_x_3931:
[----:B----4-:R4:W0:Y:S02]  /*29e70*/  SYNCS.PHASECHK.TRANS64.TRYWAIT P0, [R18+URZ+0x36820], R0 ;  /* 0x03682000120075a7 */ /* 0x010824000800017f */
[----:B0-----:R-:W-:Y:S05]  /*29e80*/  @!P0 NANOSLEEP.SYNCS 0x989680 ;  /* 0x009896800000895d */ /* 0x001fea0003900000 */
[----:B------:R-:W0:Y:S02]  /*29e90*/  @!P0 SYNCS.PHASECHK.TRANS64 P0, [R18+URZ+0x36820], R0 ;  /* 0x03682000120085a7 */ /* 0x000e24000800007f */
[----:B0-----:R-:W-:Y:S05]  /*29ea0*/  @!P0 BRA `(.L_x_3931) ;  /* 0xfffffffc00f08947 */ /* 0x001fea000383ffff */
[----:B------:R-:W-:Y:S05]  /*29eb0*/  BRA `(.L_x_4077) ;  /* 0xffffffa800fc7947 */ /* 0x000fea000383ffff */
.L_x_3940:
[----:B-1----:R1:W2:Y:S02]  /*29ec0*/  SYNCS.PHASECHK.TRANS64.TRYWAIT P0, [R3+URZ+0x36840], R2 ;  /* 0x03684002030075a7 */ /* 0x0022a4000800017f */
[----:B--2---:R-:W-:Y:S05]  /*29ed0*/  @!P0 NANOSLEEP.SYNCS 0x989680 ;  /* 0x009896800000895d */ /* 0x004fea0003900000 */
[----:B------:R-:W2:Y:S02]  /*29ee0*/  @!P0 SYNCS.PHASECHK.TRANS64 P0, [R3+URZ+0x36840], R2 ;  /* 0x03684002030085a7 */ /* 0x000ea4000800007f */
[----:B--2---:R-:W-:Y:S05]  /*29ef0*/  @!P0 BRA `(.L_x_3940) ;  /* 0xfffffffc00f08947 */ /* 0x004fea000383ffff */
[----:B------:R-:W-:Y:S05]  /*29f00*/  BRA `(.L_x_4078) ;  /* 0xffffffac00d87947 */ /* 0x000fea000383ffff */
.L_x_3947:
[----:B0-----:R0:W1:Y:S02]  /*29f10*/  SYNCS.PHASECHK.TRANS64.TRYWAIT P0, [R2+URZ+0x36860], R3 ;  /* 0x03686003020075a7 */ /* 0x001064000800017f */
[----:B-1----:R-:W-:Y:S05]  /*29f20*/  @!P0 NANOSLEEP.SYNCS 0x989680 ;  /* 0x009896800000895d */ /* 0x002fea0003900000 */
[----:B------:R-:W1:Y:S02]  /*29f30*/  @!P0 SYNCS.PHASECHK.TRANS64 P0, [R2+URZ+0x36860], R3 ;  /* 0x03686003020085a7 */ /* 0x000e64000800007f */
[----:B-1----:R-:W-:Y:S05]  /*29f40*/  @!P0 BRA `(.L_x_3947) ;  /* 0xfffffffc00f08947 */ /* 0x002fea000383ffff */
[----:B------:R-:W-:Y:S05]  /*29f50*/  BRA `(.L_x_4079) ;  /* 0xffffffb000e87947 */ /* 0x000fea000383ffff */
.L_x_3958:
[----:B-1----:R1:W2:Y:S02]  /*29f60*/  SYNCS.PHASECHK.TRANS64.TRYWAIT P0, [R3+URZ+0x36840], R2 ;  /* 0x03684002030075a7 */ /* 0x0022a4000800017f */
[----:B--2---:R-:W-:Y:S05]  /*29f70*/  @!P0 NANOSLEEP.SYNCS 0x989680 ;  /* 0x009896800000895d */ /* 0x004fea0003900000 */
[----:B------:R-:W2:Y:S02]  /*29f80*/  @!P0 SYNCS.PHASECHK.TRANS64 P0, [R3+URZ+0x36840], R2 ;  /* 0x03684002030085a7 */ /* 0x000ea4000800007f */
[----:B--2---:R-:W-:Y:S05]  /*29f90*/  @!P0 BRA `(.L_x_3958) ;  /* 0xfffffffc00f08947 */ /* 0x004fea000383ffff */
[----:B------:R-:W-:Y:S05]  /*29fa0*/  BRA `(.L_x_4080) ;  /* 0xffffffb800bc7947 */ /* 0x000fea000383ffff */
.L_x_3965:
[----:B0-----:R0:W1:Y:S02]  /*29fb0*/  SYNCS.PHASECHK.TRANS64.TRYWAIT P0, [R2+URZ+0x36860], R3 ;  /* 0x03686003020075a7 */ /* 0x001064000800017f */
[----:B-1----:R-:W-:Y:S05]  /*29fc0*/  @!P0 NANOSLEEP.SYNCS 0x989680 ;  /* 0x009896800000895d */ /* 0x002fea0003900000 */
[----:B------:R-:W1:Y:S02]  /*29fd0*/  @!P0 SYNCS.PHASECHK.TRANS64 P0, [R2+URZ+0x36860], R3 ;  /* 0x03686003020085a7 */ /* 0x000e64000800007f */
[----:B-1----:R-:W-:Y:S05]  /*29fe0*/  @!P0 BRA `(.L_x_3965) ;  /* 0xfffffffc00f08947 */ /* 0x002fea000383ffff */
[----:B------:R-:W-:Y:S05]  /*29ff0*/  BRA `(.L_x_4081) ;  /* 0xffffffbc00cc7947 */ /* 0x000fea000383ffff */
.L_x_3976:
[----:B--2---:R2:W3:Y:S02]  /*2a000*/  SYNCS.PHASECHK.TRANS64.TRYWAIT P0, [R3+URZ+0x36840], R2 ;  /* 0x03684002030075a7 */ /* 0x0044e4000800017f */
[----:B---3--:R-:W-:Y:S05]  /*2a010*/  @!P0 NANOSLEEP.SYNCS 0x989680 ;  /* 0x009896800000895d */ /* 0x008fea0003900000 */
[----:B------:R-:W3:Y:S02]  /*2a020*/  @!P0 SYNCS.PHASECHK.TRANS64 P0, [R3+URZ+0x36840], R2 ;  /* 0x03684002030085a7 */ /* 0x000ee4000800007f */
[----:B---3--:R-:W-:Y:S05]  /*2a030*/  @!P0 BRA `(.L_x_3976) ;  /* 0xfffffffc00f08947 */ /* 0x008fea000383ffff */
[----:B------:R-:W-:Y:S05]  /*2a040*/  BRA `(.L_x_4082) ;  /* 0xffffffc400787947 */ /* 0x000fea000383ffff */
.L_x_3983:
[----:B0-----:R0:W1:Y:S02]  /*2a050*/  SYNCS.PHASECHK.TRANS64.TRYWAIT P0, [R2+URZ+0x36860], R5 ;  /* 0x03686005020075a7 */ /* 0x001064000800017f */
[----:B-1----:R-:W-:Y:S05]  /*2a060*/  @!P0 NANOSLEEP.SYNCS 0x989680 ;  /* 0x009896800000895d */ /* 0x002fea0003900000 */
[----:B------:R-:W1:Y:S02]  /*2a070*/  @!P0 SYNCS.PHASECHK.TRANS64 P0, [R2+URZ+0x36860], R5 ;  /* 0x03686005020085a7 */ /* 0x000e64000800007f */
[----:B-1----:R-:W-:Y:S05]  /*2a080*/  @!P0 BRA `(.L_x_3983) ;  /* 0xfffffffc00f08947 */ /* 0x002fea000383ffff */
[----:B------:R-:W-:Y:S05]  /*2a090*/  BRA `(.L_x_4083) ;  /* 0xffffffc800847947 */ /* 0x000fea000383ffff */
.L_x_3996:
[----:B--2---:R2:W4:Y:S02]  /*2a0a0*/  SYNCS.PHASECHK.TRANS64.TRYWAIT P0, [R0+URZ+0x36860], R2 ;  /* 0x03686002000075a7 */ /* 0x004524000800017f */
[----:B----4-:R-:W-:Y:S05]  /*2a0b0*/  @!P0 NANOSLEEP.SYNCS 0x989680 ;  /* 0x009896800000895d */ /* 0x010fea0003900000 */
[----:B------:R-:W4:Y:S02]  /*2a0c0*/  @!P0 SYNCS.PHASECHK.TRANS64 P0, [R0+URZ+0x36860], R2 ;  /* 0x03686002000085a7 */ /* 0x000f24000800007f */
[----:B----4-:R-:W-:Y:S05]  /*2a0d0*/  @!P0 BRA `(.L_x_3996) ;  /* 0xfffffffc00f08947 */ /* 0x010fea000383ffff */
[----:B------:R-:W-:Y:S05]  /*2a0e0*/  BRA `(.L_x_4084) ;  /* 0xffffffd000187947 */ /* 0x000fea000383ffff */
.L_x_4005:
[----:B----4-:R-:W4:Y:S01]  /*2a0f0*/  LDL R0, [R1] ;  /* 0x0000000001007983 */ /* 0x010f220000100800 */
[----:B------:R-:W-:Y:S01]  /*2a100*/  BSSY B0, `(.L_x_4085) ;  /* 0x0000008000007945 */ /* 0x000fe20003800000 */
[----:B------:R-:W-:Y:S02]  /*2a110*/  IMAD.MOV.U32 R12, RZ, RZ, RZ ;  /* 0x000000ffff0c7224 */ /* 0x000fe400078e00ff */
[----:B------:R-:W-:Y:S02]  /*2a120*/  IMAD.MOV.U32 R11, RZ, RZ, 0x1f ;  /* 0x0000001fff0b7424 */ /* 0x000fe400078e00ff */
[----:B------:R-:W-:Y:S01]  /*2a130*/  IMAD.MOV.U32 R15, RZ, RZ, -0x1 ;  /* 0xffffffffff0f7424 */ /* 0x000fe200078e00ff */
[----:B----4-:R-:W-:-:S07]  /*2a140*/  MOV R13, R0 ;  /* 0x00000000000d7202 */ /* 0x010fce0000000f00 */
[----:B0123--:R-:W-:Y:S05]  /*2a150*/  WARPSYNC.COLLECTIVE R15, `(.L_x_4086) ;  /* 0x000000000f087348 */ /* 0x00ffea0003c00000 */
[----:B------:R4:W0:Y:S02]  /*2a160*/  SHFL.IDX P6, R14, R13, R12, R11 ;  /* 0x0000000c0d0e7389 */ /* 0x00082400000c000b */
[----:B01234-:R-:W-:Y:S01]  /*2a170*/  ENDCOLLECTIVE ;  /* 0x000000000000791b */ /* 0x01ffe20003800000 */
.L_x_4086:
[----:B------:R-:W-:Y:S05]  /*2a180*/  BSYNC B0 ;  /* 0x0000000000007941 */ /* 0x000fea0003800000 */
.L_x_4085:
[----:B------:R0:W5:Y:S01]  /*2a190*/  LDL R2, [R1+0xc] ;  /* 0x00000c0001027983 */ /* 0x0001620000100800 */
[----:B------:R-:W-:Y:S01]  /*2a1a0*/  MOV R13, R0 ;  /* 0x00000000000d7202 */ /* 0x000fe20000000f00 */
[----:B------:R-:W-:Y:S01]  /*2a1b0*/  IMAD.MOV.U32 R12, RZ, RZ, 0x1 ;  /* 0x00000001ff0c7424 */ /* 0x000fe200078e00ff */
[----:B------:R-:W-:Y:S01]  /*2a1c0*/  LOP3.LUT P1, RZ, R9, 0x1, RZ, 0xc0, !PT ;  /* 0x0000000109ff7812 */ /* 0x000fe2000782c0ff */
[----:B------:R-:W-:Y:S02]  /*2a1d0*/  IMAD.MOV.U32 R11, RZ, RZ, 0x1f ;  /* 0x0000001fff0b7424 */ /* 0x000fe400078e00ff */
[----:B------:R-:W-:Y:S02]  /*2a1e0*/  IMAD.MOV.U32 R15, RZ, RZ, -0x1 ;  /* 0xffffffffff0f7424 */ /* 0x000fe400078e00ff */
[----:B0-----:R-:W-:-:S08]  /*2a1f0*/  IMAD.MOV.U32 R5, RZ, RZ, R14 ;  /* 0x000000ffff057224 */ /* 0x001fd000078e000e */
[----:B-----5:R-:W-:Y:S05]  /*2a200*/  WARPSYNC.COLLECTIVE R15, `(.L_x_4087) ;  /* 0x000000000f087348 */ /* 0x020fea0003c00000 */
[----:B------:R0:W1:Y:S02]  /*2a210*/  SHFL.IDX P6, R14, R13, R12, R11 ;  /* 0x0000000c0d0e7389 */ /* 0x00006400000c000b */
[----:B01---5:R-:W-:Y:S01]  /*2a220*/  ENDCOLLECTIVE ;  /* 0x000000000000791b */ /* 0x023fe20003800000 */
.L_x_4087:
[----:B------:R-:W-:Y:S01]  /*2a230*/  ULDC UR4, c[0x0][0xc3c] ;  /* 0x00030f0000047ab9 */ /* 0x000fe20000000800 */
        /* <DEDUP_REMOVED lines=14> */
[----:B--2---:R-:W-:Y:S02]  /*2a320*/  @!P0 IMAD.MOV.U32 R4, RZ, RZ, R8 ;  /* 0x000000ffff048224 */ /* 0x004fe400078e0008 */
[----:B---3--:R-:W-:Y:S01]  /*2a330*/  @!P0 IMAD.MOV.U32 R6, RZ, RZ, R2 ;  /* 0x000000ffff068224 */ /* 0x008fe200078e0002 */
[----:B------:R-:W-:-:S03]  /*2a340*/  ISETP.GE.U32.AND P0, PT, R17, 0x2, PT ;  /* 0x000000021100780c */ /* 0x000fc60003f06070 */
[----:B------:R-:W-:-:S05]  /*2a350*/  IMAD R2, R6, R4, RZ ;  /* 0x0000000406027224 */ /* 0x000fca00078e02ff */
[----:B------:R-:W-:-:S07]  /*2a360*/  MOV R13, R2 ;  /* 0x00000002000d7202 */ /* 0x000fce0000000f00 */
[----:B------:R-:W-:Y:S05]  /*2a370*/  WARPSYNC.COLLECTIVE R15, `(.L_x_4088) ;  /* 0x000000000f087348 */ /* 0x000fea0003c00000 */
[----:B------:R0:W1:Y:S02]  /*2a380*/  SHFL.UP P6, R14, R13, R12, R11 ;  /* 0x0400000c0d0e7389 */ /* 0x00006400000c000b */
[----:B01----:R-:W-:Y:S01]  /*2a390*/  ENDCOLLECTIVE ;  /* 0x000000000000791b */ /* 0x003fe20003800000 */
.L_x_4088:
[----:B------:R-:W-:Y:S02]  /*2a3a0*/  IMAD.MOV.U32 R12, RZ, RZ, 0x2 ;  /* 0x00000002ff0c7424 */ /* 0x000fe400078e00ff */
[----:B------:R-:W-:-:S05]  /*2a3b0*/  IMAD.MOV.U32 R3, RZ, RZ, R14 ;  /* 0x000000ffff037224 */ /* 0x000fca00078e000e */
[----:B------:R-:W-:Y:S02]  /*2a3c0*/  SEL R3, R3, RZ, P1 ;  /* 0x000000ff03037207 */ /* 0x000fe40000800000 */
[----:B------:R-:W-:-:S03]  /*2a3d0*/  ISETP.GE.U32.AND P1, PT, R17, 0x4, PT ;  /* 0x000000041100780c */ /* 0x000fc60003f26070 */
[----:B------:R-:W-:-:S04]  /*2a3e0*/  IMAD.IADD R2, R2, 0x1, R3 ;  /* 0x0000000102027824 */ /* 0x000fc800078e0203 */
[----:B------:R-:W-:-:S07]  /*2a3f0*/  IMAD.MOV.U32 R13, RZ, RZ, R2 ;  /* 0x000000ffff0d7224 */ /* 0x000fce00078e0002 */
[----:B------:R-:W-:Y:S05]  /*2a400*/  WARPSYNC.COLLECTIVE R15, `(.L_x_4089) ;  /* 0x000000000f087348 */ /* 0x000fea0003c00000 */
[----:B------:R0:W1:Y:S02]  /*2a410*/  SHFL.UP P6, R14, R13, R12, R11 ;  /* 0x0400000c0d0e7389 */ /* 0x00006400000c000b */
[----:B01----:R-:W-:Y:S01]  /*2a420*/  ENDCOLLECTIVE ;  /* 0x000000000000791b */ /* 0x003fe20003800000 */
.L_x_4089:
        /* <DEDUP_REMOVED lines=8> */
.L_x_4090:
        /* <DEDUP_REMOVED lines=8> */
.L_x_4091:
        /* <DEDUP_REMOVED lines=8> */
.L_x_4092:
        /* <DEDUP_REMOVED lines=9> */
.L_x_4093:
[----:B------:R-:W-:Y:S01]  /*2a640*/  IMAD.MOV.U32 R16, RZ, RZ, R14 ;  /* 0x000000ffff107224 */ /* 0x000fe200078e000e */
[----:B------:R-:W-:Y:S06]  /*2a650*/  BRA `(.L_x_4094) ;  /* 0xffffffd000e07947 */ /* 0x000fec000383ffff */
.L_x_4008:
[----:B------:R-:W-:Y:S01]  /*2a660*/  BSSY B0, `(.L_x_4095) ;  /* 0x0000008000007945 */ /* 0x000fe20003800000 */
[----:B------:R-:W-:Y:S01]  /*2a670*/  IMAD.MOV.U32 R13, RZ, RZ, R2 ;  /* 0x000000ffff0d7224 */ /* 0x000fe200078e0002 */
[----:B------:R-:W-:Y:S01]  /*2a680*/  MOV R11, RZ ;  /* 0x000000ff000b7202 */ /* 0x000fe20000000f00 */
[----:B------:R-:W-:Y:S02]  /*2a690*/  IMAD.MOV.U32 R12, RZ, RZ, 0x1 ;  /* 0x00000001ff0c7424 */ /* 0x000fe400078e00ff */
[----:B------:R-:W-:-:S07]  /*2a6a0*/  IMAD.MOV.U32 R15, RZ, RZ, -0x1 ;  /* 0xffffffffff0f7424 */ /* 0x000fce00078e00ff */
[----:B0-----:R-:W-:Y:S05]  /*2a6b0*/  WARPSYNC.COLLECTIVE R15, `(.L_x_4096) ;  /* 0x000000000f087348 */ /* 0x001fea0003c00000 */
[----:B------:R1:W2:Y:S02]  /*2a6c0*/  SHFL.UP P6, R14, R13, R12, R11 ;  /* 0x0400000c0d0e7389 */ /* 0x0002a400000c000b */
[----:B012---:R-:W-:Y:S01]  /*2a6d0*/  ENDCOLLECTIVE ;  /* 0x000000000000791b */ /* 0x007fe20003800000 */
.L_x_4096:
[----:B------:R-:W-:Y:S05]  /*2a6e0*/  BSYNC B0 ;  /* 0x0000000000007941 */ /* 0x000fea0003800000 */
.L_x_4095:
[----:B------:R-:W2:Y:S01]  /*2a6f0*/  LDL R7, [R1+0x10] ;  /* 0x0000100001077983 */ /* 0x000ea20000100800 */
[----:B------:R-:W-:Y:S01]  /*2a700*/  IMAD.MOV.U32 R3, RZ, RZ, R14 ;  /* 0x000000ffff037224 */ /* 0x000fe200078e000e */
[----:B------:R-:W-:Y:S01]  /*2a710*/  MOV R12, 0x2 ;  /* 0x00000002000c7802 */ /* 0x000fe20000000f00 */
[----:B------:R-:W-:Y:S02]  /*2a720*/  IMAD.MOV.U32 R11, RZ, RZ, RZ ;  /* 0x000000ffff0b7224 */ /* 0x000fe400078e00ff */
        /* <DEDUP_REMOVED lines=8> */
.L_x_4097:
        /* <DEDUP_REMOVED lines=8> */
.L_x_4098:
        /* <DEDUP_REMOVED lines=8> */
.L_x_4099:
        /* <DEDUP_REMOVED lines=8> */
.L_x_4100:
        /* <DEDUP_REMOVED lines=9> */
.L_x_4101:
[----:B------:R-:W-:Y:S01]  /*2a9c0*/  MOV R16, R14 ;  /* 0x0000000e00107202 */ /* 0x000fe20000000f00 */
[----:B------:R-:W-:Y:S06]  /*2a9d0*/  BRA `(.L_x_4102) ;  /* 0xffffffd000b07947 */ /* 0x000fec000383ffff */
.L_x_4010:
[----:B------:R-:W-:Y:S01]  /*2a9e0*/  BSSY B0, `(.L_x_4103) ;  /* 0x0000006000007945 */ /* 0x000fe20003800000 */
[----:B------:R-:W-:Y:S01]  /*2a9f0*/  PLOP3.LUT P6, PT, P6, PT, PT, 0x8, 0x0 ;  /* 0x000000000000781c */ /* 0x000fe200037ce170 */
[----:B------:R-:W-:-:S12]  /*2aa00*/  IMAD.MOV.U32 R15, RZ, RZ, -0x1 ;  /* 0xffffffffff0f7424 */ /* 0x000fd800078e00ff */
[----:B0-----:R-:W-:Y:S05]  /*2aa10*/  WARPSYNC.COLLECTIVE R15, `(.L_x_4104) ;  /* 0x000000000f087348 */ /* 0x001fea0003c00000 */
[----:B------:R-:W-:Y:S01]  /*2aa20*/  VOTE.ANY R14, PT, P6 ;  /* 0x00000000000e7806 */ /* 0x000fe200030e0100 */
[----:B0-----:R-:W-:Y:S06]  /*2aa30*/  ENDCOLLECTIVE ;  /* 0x000000000000791b */ /* 0x001fec0003800000 */
.L_x_4104:
[----:B------:R-:W-:Y:S05]  /*2aa40*/  BSYNC B0 ;  /* 0x0000000000007941 */ /* 0x000fea0003800000 */
.L_x_4103:
        /* <DEDUP_REMOVED lines=9> */
.L_x_4105:
[----:B------:R-:W-:Y:S02]  /*2aae0*/  IMAD.MOV.U32 R13, RZ, RZ, R6 ;  /* 0x000000ffff0d7224 */ /* 0x000fe400078e0006 */
[----:B------:R-:W-:-:S07]  /*2aaf0*/  IMAD.MOV.U32 R4, RZ, RZ, R14 ;  /* 0x000000ffff047224 */ /* 0x000fce00078e000e */
[----:B------:R-:W-:Y:S05]  /*2ab00*/  WARPSYNC.COLLECTIVE R15, `(.L_x_4106) ;  /* 0x000000000f087348 */ /* 0x000fea0003c00000 */
[----:B------:R0:W1:Y:S02]  /*2ab10*/  SHFL.IDX P6, R14, R13, R12, R11 ;  /* 0x0000000c0d0e7389 */ /* 0x00006400000c000b */
[----:B01----:R-:W-:Y:S01]  /*2ab20*/  ENDCOLLECTIVE ;  /* 0x000000000000791b */ /* 0x003fe20003800000 */
.L_x_4106:
[----:B------:R-:W-:Y:S01]  /*2ab30*/  IMAD.MOV.U32 R6, RZ, RZ, R14 ;  /* 0x000000ffff067224 */ /* 0x000fe200078e000e */
[----:B------:R-:W-:Y:S06]  /*2ab40*/  BRA `(.L_x_4107) ;  /* 0xffffffd000907947 */ /* 0x000fec000383ffff */
.L_x_4012:
[----:B------:R-:W-:Y:S01]  /*2ab50*/  BSSY B0, `(.L_x_4108) ;  /* 0x0000007000007945 */ /* 0x000fe20003800000 */
[----:B------:R-:W-:Y:S01]  /*2ab60*/  MOV R13, R7 ;  /* 0x00000007000d7202 */ /* 0x000fe20000000f00 */
[----:B------:R-:W-:Y:S02]  /*2ab70*/  IMAD.MOV.U32 R11, RZ, RZ, 0x1f ;  /* 0x0000001fff0b7424 */ /* 0x000fe400078e00ff */
[----:B------:R-:W-:-:S07]  /*2ab80*/  IMAD.MOV.U32 R15, RZ, RZ, -0x1 ;  /* 0xffffffffff0f7424 */ /* 0x000fce00078e00ff */
[----:B0123--:R-:W-:Y:S05]  /*2ab90*/  WARPSYNC.COLLECTIVE R15, `(.L_x_4109) ;  /* 0x000000000f087348 */ /* 0x00ffea0003c00000 */
[----:B------:R4:W0:Y:S02]  /*2aba0*/  SHFL.IDX P6, R14, R13, R12, R11 ;  /* 0x0000000c0d0e7389 */ /* 0x00082400000c000b */
[----:B01234-:R-:W-:Y:S01]  /*2abb0*/  ENDCOLLECTIVE ;  /* 0x000000000000791b */ /* 0x01ffe20003800000 */
.L_x_4109:
[----:B------:R-:W-:Y:S05]  /*2abc0*/  BSYNC B0 ;  /* 0x0000000000007941 */ /* 0x000fea0003800000 */
.L_x_4108:
[----:B------:R-:W-:Y:S01]  /*2abd0*/  IMAD.MOV.U32 R7, RZ, RZ, R14 ;  /* 0x000000ffff077224 */ /* 0x000fe200078e000e */
[----:B------:R-:W-:Y:S06]  /*2abe0*/  BRA `(.L_x_4110) ;  /* 0xffffffd000807947 */ /* 0x000fec000383ffff */
.L_x_4016:
[----:B0-----:R0:W1:Y:S02]  /*2abf0*/  SYNCS.PHASECHK.TRANS64.TRYWAIT P0, [R0+URZ+0x36820], R3 ;  /* 0x03682003000075a7 */ /* 0x001064000800017f */
[----:B-1----:R-:W-:Y:S05]  /*2ac00*/  @!P0 NANOSLEEP.SYNCS 0x989680 ;  /* 0x009896800000895d */ /* 0x002fea0003900000 */
[----:B------:R-:W1:Y:S02]  /*2ac10*/  @!P0 SYNCS.PHASECHK.TRANS64 P0, [R0+URZ+0x36820], R3 ;  /* 0x03682003000085a7 */ /* 0x000e64000800007f */
[----:B-1----:R-:W-:Y:S05]  /*2ac20*/  @!P0 BRA `(.L_x_4016) ;  /* 0xfffffffc00f08947 */ /* 0x002fea000383ffff */
[----:B------:R-:W-:Y:S05]  /*2ac30*/  BRA `(.L_x_4111) ;  /* 0xffffffd800147947 */ /* 0x000fea000383ffff */
.L_x_4017:
        /* <DEDUP_REMOVED lines=11> */
.L_x_4113:
[----:B------:R-:W-:Y:S05]  /*2acf0*/  BSYNC B0 ;  /* 0x0000000000007941 */ /* 0x000fea0003800000 */
.L_x_4112:
[----:B------:R-:W-:Y:S05]  /*2ad00*/  BRA `(.L_x_4114) ;  /* 0xffffffd400fc7947 */ /* 0x000fea000383ffff */
.L_x_4018:
[----:B------:R-:W-:Y:S01]  /*2ad10*/  BSSY B0, `(.L_x_4115) ;  /* 0x0000006000007945 */ /* 0x000fe20003800000 */
[----:B------:R-:W-:-:S07]  /*2ad20*/  IMAD.MOV.U32 R15, RZ, RZ, -0x1 ;  /* 0xffffffffff0f7424 */ /* 0x000fce00078e00ff */
[----:B01----:R-:W-:Y:S05]  /*2ad30*/  WARPSYNC.COLLECTIVE R15, `(.L_x_4116) ;  /* 0x000000000f0c7348 */ /* 0x003fea0003c00000 */
[----:B------:R-:W-:Y:S02]  /*2ad40*/  ELECT P6, UR62, PT ;  /* 0x00000000003e782f */ /* 0x000fe400038c0000 */
[----:B------:R-:W-:Y:S01]  /*2ad50*/  MOV R14, UR62 ;  /* 0x0000003e000e7c02 */ /* 0x000fe20008000f00 */
[----:B01----:R-:W-:Y:S10]  /*2ad60*/  ENDCOLLECTIVE ;  /* 0x000000000000791b */ /* 0x003ff40003800000 */
.L_x_4116:
[----:B------:R-:W-:Y:S05]  /*2ad70*/  BSYNC B0 ;  /* 0x0000000000007941 */ /* 0x000fea0003800000 */
.L_x_4115:
[----:B------:R-:W-:Y:S05]  /*2ad80*/  BRA `(.L_x_4117) ;  /* 0xffffffd400f07947 */ /* 0x000fea000383ffff */
.L_x_4020:
[----:B0-----:R0:W1:Y:S02]  /*2ad90*/  SYNCS.PHASECHK.TRANS64.TRYWAIT P0, [R6+URZ], R5 ;  /* 0x00000005060075a7 */ /* 0x001064000800017f */
[----:B-1----:R-:W-:Y:S05]  /*2ada0*/  @!P0 NANOSLEEP.SYNCS 0x989680 ;  /* 0x009896800000895d */ /* 0x002fea0003900000 */
[----:B------:R-:W1:Y:S02]  /*2adb0*/  @!P0 SYNCS.PHASECHK.TRANS64 P0, [R6+URZ], R5 ;  /* 0x00000005060085a7 */ /* 0x000e64000800007f */
[----:B-1----:R-:W-:Y:S05]  /*2adc0*/  @!P0 BRA `(.L_x_4020) ;  /* 0xfffffffc00f08947 */ /* 0x002fea000383ffff */
[----:B------:R-:W-:Y:S05]  /*2add0*/  BRA `(.L_x_4118) ;  /* 0xffffffd800307947 */ /* 0x000fea000383ffff */
.L_x_4021:
[----:B-1----:R1:W2:Y:S02]  /*2ade0*/  SYNCS.PHASECHK.TRANS64.TRYWAIT P0, [R7+URZ], R2 ;  /* 0x00000002070075a7 */ /* 0x0022a4000800017f */
[----:B--2---:R-:W-:Y:S05]  /*2adf0*/  @!P0 NANOSLEEP.SYNCS 0x989680 ;  /* 0x009896800000895d */ /* 0x004fea0003900000 */
[----:B------:R-:W2:Y:S02]  /*2ae00*/  @!P0 SYNCS.PHASECHK.TRANS64 P0, [R7+URZ], R2 ;  /* 0x00000002070085a7 */ /* 0x000ea4000800007f */
[----:B--2---:R-:W-:Y:S05]  /*2ae10*/  @!P0 BRA `(.L_x_4021) ;  /* 0xfffffffc00f08947 */ /* 0x004fea000383ffff */
[----:B------:R-:W-:Y:S05]  /*2ae20*/  BRA `(.L_x_4119) ;  /* 0xffffffd800247947 */ /* 0x000fea000383ffff */
.L_x_4023:
[----:B--2---:R2:W3:Y:S02]  /*2ae30*/  SYNCS.PHASECHK.TRANS64.TRYWAIT P0, [R4+URZ], R5 ;  /* 0x00000005040075a7 */ /* 0x0044e4000800017f */
[----:B---3--:R-:W-:Y:S05]  /*2ae40*/  @!P0 NANOSLEEP.SYNCS 0x989680 ;  /* 0x009896800000895d */ /* 0x008fea0003900000 */
[----:B------:R-:W3:Y:S02]  /*2ae50*/  @!P0 SYNCS.PHASECHK.TRANS64 P0, [R4+URZ], R5 ;  /* 0x00000005040085a7 */ /* 0x000ee4000800007f */
[----:B---3--:R-:W-:Y:S05]  /*2ae60*/  @!P0 BRA `(.L_x_4023) ;  /* 0xfffffffc00f08947 */ /* 0x008fea000383ffff */
[----:B------:R-:W-:Y:S05]  /*2ae70*/  BRA `(.L_x_4120) ;  /* 0xffffffd800287947 */ /* 0x000fea000383ffff */
.L_x_4121:
        /* <DEDUP_REMOVED lines=16> */
.L_x_14850:


//--------------------- .text._ZN7cutlass13device_kernelIN5flash11enable_sm90INS1_16FlashAttnFwdSm90INS1_25CollectiveMainloopFwdSm90ILi2EN4cute5tupleIJNS5_1CILi1EEES8_S8_EEENS6_IJNS7_ILi128EEENS7_ILi96EEENS7_ILi192EEEEEELi192ENS_6half_tEfNS_4arch4Sm90ELb0ELb1ELb0ELb0ELb0ELb0ELb0ELb1ELb1ELb1ELb1ELb0EEENS1_21CollectiveEpilogueFwdINS6_IJSA_SC_SB_EEES9_SE_SG_Li256ELb0ELb1ELb1ELb0EEENS1_19SingleTileSchedulerILb0ELb1ELb1ELi128EEEEEEEEEvNT_6ParamsE --------------------------
	.section	.text._ZN7cutlass13device_kernelIN5flash11enable_sm90INS1_16FlashAttnFwdSm90INS1_25CollectiveMainloopFwdSm90ILi2EN4cute5tupleIJNS5_1CILi1EEES8_S8_EEENS6_IJNS7_ILi128EEENS7_ILi96EEENS7_ILi192EEEEEELi192ENS_6half_tEfNS_4arch4Sm90ELb0ELb1ELb0ELb0ELb0ELb0ELb0ELb1ELb1ELb1ELb1ELb0EEENS1_21CollectiveEpilogueFwdINS6_IJSA_SC_SB_EEES9_SE_SG_Li256ELb0ELb1ELb1ELb0EEENS1_19SingleTileSchedulerILb0ELb1ELb1ELi128EEEEEEEEEvNT_6ParamsE,"ax",@progbits
	.align	128
.text._ZN7cutlass13device_kernelIN5flash11enable_sm90INS1_16FlashAttnFwdSm90INS1_25CollectiveMainloopFwdSm90ILi2EN4cute5tupleIJNS5_1CILi1EEES8_S8_EEENS6_IJNS7_ILi128EEENS7_ILi96EEENS7_ILi192EEEEEELi192ENS_6half_tEfNS_4arch4Sm90ELb0ELb1ELb0ELb0ELb0ELb0ELb0ELb1ELb1ELb1ELb1ELb0EEENS1_21CollectiveEpilogueFwdINS6_IJSA_SC_SB_EEES9_SE_SG_Li256ELb0ELb1ELb1ELb0EEENS1_19SingleTileSchedulerILb0ELb1ELb1ELi128EEEEEEEEEvNT_6ParamsE:
        .type           _ZN7cutlass13device_kernelIN5flash11enable_sm90INS1_16FlashAttnFwdSm90INS1_25CollectiveMainloopFwdSm90ILi2EN4cute5tupleIJNS5_1CILi1EEES8_S8_EEENS6_IJNS7_ILi128EEENS7_ILi96EEENS7_ILi192EEEEEELi192ENS_6half_tEfNS_4arch4Sm90ELb0ELb1ELb0ELb0ELb0ELb0ELb0ELb1ELb1ELb1ELb1ELb0EEENS1_21CollectiveEpilogueFwdINS6_IJSA_SC_SB_EEES9_SE_SG_Li256ELb0ELb1ELb1ELb0EEENS1_19SingleTileSchedulerILb0ELb1ELb1ELi128EEEEEEEEEvNT_6ParamsE,@function
        .size           _ZN7cutlass13device_kernelIN5flash11enable_sm90INS1_16FlashAttnFwdSm90INS1_25CollectiveMainloopFwdSm90ILi2EN4cute5tupleIJNS5_1CILi1EEES8_S8_EEENS6_IJNS7_ILi128EEENS7_ILi96EEENS7_ILi192EEEEEELi192ENS_6half_tEfNS_4arch4Sm90ELb0ELb1ELb0ELb0ELb0ELb0ELb0ELb1ELb1ELb1ELb1ELb0EEENS1_21CollectiveEpilogueFwdINS6_IJSA_SC_SB_EEES9_SE_SG_Li256ELb0ELb1ELb1ELb0EEENS1_19SingleTileSchedulerILb0ELb1ELb1ELi128EEEEEEEEEvNT_6ParamsE,(.L_x_14851 - _ZN7cutlass13device_kernelIN5flash11enable_sm90INS1_16FlashAttnFwdSm90INS1_25CollectiveMainloopFwdSm90ILi2EN4cute5tupleIJNS5_1CILi1EEES8_S8_EEENS6_IJNS7_ILi128EEENS7_ILi96EEENS7_ILi192EEEEEELi192ENS_6half_tEfNS_4arch4Sm90ELb0ELb1ELb0ELb0ELb0ELb0ELb0ELb1ELb1ELb1ELb1ELb0EEENS1_21CollectiveEpilogueFwdINS6_IJSA_SC_SB_EEES9_SE_SG_Li256ELb0ELb1ELb1ELb0EEENS1_19SingleTileSchedulerILb0ELb1ELb1ELi128EEEEEEEEEvNT_6ParamsE)
        .other          _ZN7cutlass13device_kernelIN5flash11enable_sm90INS1_16FlashAttnFwdSm90INS1_25CollectiveMainloopFwdSm90ILi2EN4cute5tupleIJNS5_1CILi1EEES8_S8_EEENS6_IJNS7_ILi128EEENS7_ILi96EEENS7_ILi192EEEEEELi192ENS_6half_tEfNS_4arch4Sm90ELb0ELb1ELb0ELb0ELb0ELb0ELb0ELb1ELb1ELb1ELb1ELb0EEENS1_21CollectiveEpilogueFwdINS6_IJSA_SC_SB_EEES9_SE_SG_Li256ELb0ELb1ELb1ELb0EEENS1_19SingleTileSchedulerILb0ELb1ELb1ELi128EEEEEEEEEvNT_6ParamsE,@"STO_CUDA_ENTRY STV_DEFAULT"
_ZN7cutlass13device_kernelIN5flash11enable_sm90INS1_16FlashAttnFwdSm90INS1_25CollectiveMainloopFwdSm90ILi2EN4cute5tupleIJNS5_1CILi1EEES8_S8_EEENS6_IJNS7_ILi128EEENS7_ILi96EEENS7_ILi192EEEEEELi192ENS_6half_tEfNS_4arch4Sm90ELb0ELb1ELb0ELb0ELb0ELb0ELb0ELb1ELb1ELb1ELb1ELb0EEENS1_21CollectiveEpilogueFwdINS6_IJSA_SC_SB_EEES9_SE_SG_Li256ELb0ELb1ELb1ELb0EEENS1_19SingleTileSchedulerILb0ELb1ELb1ELi128EEEEEEEEEvNT_6ParamsE:
        /* <DEDUP_REMOVED lines=18> */
.L_x_4123:
[----:B------:R-:W-:Y:S05]  /*0120*/  BSYNC B0 ;  /* 0x0000000000007941 */ /* 0x000fea0003800000 */
.L_x_4122:
        /* <DEDUP_REMOVED lines=41> */
.L_x_4124:
        /* <DEDUP_REMOVED lines=22> */
.L_x_4125:
        /* <DEDUP_REMOVED lines=18> */
.L_x_4126:
        /* <DEDUP_REMOVED lines=22> */
.L_x_4127:
        /* <DEDUP_REMOVED lines=22> */
.L_x_4128:
        /* <DEDUP_REMOVED lines=9> */
.L_x_4131:
        /* <DEDUP_REMOVED lines=19> */
[----:B0-----:R-:W0:Y:S01]  /*0ac0*/  LDC.64 R2, c[0x0][0x418] ;  /* 0x00010600ff027b82 */ /* 0x001e220000000a00 */
[----:B------:R-:W-:Y:S01]  /*0ad0*/  ULDC UR4, c[0x0][0x448] ;  /* 0x0001120000047ab9 */ /* 0x000fe20000000800 */
[----:B------:R-:W1:Y:S01]  /*0ae0*/  S2R R0, SR_TID.X ;  /* 0x0000000000007919 */ /* 0x000e620000002100 */
[----:B------:R-:W-:-:S03]  /*0af0*/  UISETP.NE.AND UP0, UPT, UR4, 0x1, UPT ;  /* 0x000000010400788c */ /* 0x000fc6000bf05270 */
[----:B------:R-:W-:Y:S02]  /*0b00*/  ULDC.64 UR4, c[0x0][0x9e0] ;  /* 0x0002780000047ab9 */ /* 0x000fe40000000a00 */
[----:B------:R-:W2:Y:S01]  /*0b10*/  LDC R22, c[0x0][0x288] ;  /* 0x0000a200ff167b82 */ /* 0x000ea20000000800 */
[----:B------:R-:W-:-:S05]  /*0b20*/  UISETP.GE.AND UP1, UPT, UR5, 0x1, UPT ;  /* 0x000000010500788c */ /* 0x000fca000bf26270 */
[----:B------:R-:W-:Y:S01]  /*0b30*/  @UP0 ULDC UR9, c[0x0][0x44c] ;  /* 0x0001130000090ab9 */ /* 0x000fe20000000800 */
[----:B------:R-:W-:Y:S01]  /*0b40*/  @UP0 ULDC UR11, c[0x0][0x450] ;  /* 0x00011400000b0ab9 */ /* 0x000fe20000000800 */
[----:B------:R-:W3:Y:S01]  /*0b50*/  LDC R16, c[0x0][0x424] ;  /* 0x00010900ff107b82 */ /* 0x000ee20000000800 */
[----:B------:R-:W-:-:S07]  /*0b60*/  PLOP3.LUT P1, PT, PT, PT, UP1, 0x80, 0x0 ;  /* 0x000000000000781c */ /* 0x000fce0003f2f018 */
[----:B------:R-:W4:Y:S01]  /*0b70*/  LDC R5, c[0x0][0x2f0] ;  /* 0x0000bc00ff057b82 */ /* 0x000f220000000800 */
[----:B0-----:R-:W-:-:S04]  /*0b80*/  ISETP.NE.U32.AND P0, PT, R2, RZ, PT ;  /* 0x000000ff0200720c */ /* 0x001fc80003f05070 */
[----:B------:R-:W-:-:S03]  /*0b90*/  ISETP.NE.AND.EX P0, PT, R3, RZ, PT, P0 ;  /* 0x000000ff0300720c */ /* 0x000fc60003f05300 */
[----:B------:R-:W0:Y:S01]  /*0ba0*/  S2UR UR38, SR_CTAID.X ;  /* 0x00000000002679c3 */ /* 0x000e220000002500 */
[----:B--2---:R-:W-:Y:S01]  /*0bb0*/  IADD3 R3, -R22, 0x1, RZ ;  /* 0x0000000116037810 */ /* 0x004fe20007ffe1ff */
[----:B-1----:R-:W-:Y:S01]  /*0bc0*/  VIADD R120, R0, 0xffffff80 ;  /* 0xffffff8000787836 */ /* 0x002fe20000000000 */
[----:B---3--:R-:W-:-:S05]  /*0bd0*/  SEL R16, R16, 0x1, P0 ;  /* 0x0000000110107807 */ /* 0x008fca0000000000 */
[CC--:B----4-:R-:W-:Y:S02]  /*0be0*/  IMAD R3, R16.reuse, R5.reuse, R3 ;  /* 0x0000000510037224 */ /* 0x0d0fe400078e0203 */
[----:B------:R-:W-:-:S03]  /*0bf0*/  IMAD R18, R16, R5, RZ ;  /* 0x0000000510127224 */ /* 0x000fc600078e02ff */
[----:B------:R-:W-:Y:S01]  /*0c00*/  R2UR UR10, R3 ;  /* 0x00000000030a72ca */ /* 0x000fe200000e0000 */
[----:B0-----:R-:W-:-:S04]  /*0c10*/  USHF.L.U32 UR38, UR38, 0x7, URZ ;  /* 0x0000000726267899 */ /* 0x001fc8000800063f */
[----:B------:R-:W-:Y:S02]  /*0c20*/  @UP0 UIADD3 UR8, UR38, 0x7f, URZ ;  /* 0x0000007f26080890 */ /* 0x000fe4000fffe03f */
[----:B------:R-:W-:Y:S02]  /*0c30*/  UIADD3 UR7, UR38, 0x7f, URZ ;  /* 0x0000007f26077890 */ /* 0x000fe4000fffe03f */
[----:B------:R-:W-:-:S04]  /*0c40*/  UIMAD.WIDE.U32 UR8, UR8, UR9, URZ ;  /* 0x00000009080872a5 */ /* 0x000fc8000f8e003f */
[----:B------:R-:W-:-:S04]  /*0c50*/  @UP0 USHF.R.U32.HI UR7, URZ, UR11, UR9 ;  /* 0x0000000b3f070299 */ /* 0x000fc80008011609 */
[----:B------:R-:W-:-:S04]  /*0c60*/  UIADD3 UR7, UR10, UR7, URZ ;  /* 0x000000070a077290 */ /* 0x000fc8000fffe03f */
[----:B------:R-:W-:-:S06]  /*0c70*/  UIADD3 UR4, UR7, UR4, URZ ;  /* 0x0000000407047290 */ /* 0x000fcc000fffe03f */
[----:B------:R-:W-:Y:S01]  /*0c80*/  IMAD.U32 R0, RZ, RZ, UR4 ;  /* 0x00000004ff007e24 */ /* 0x000fe2000f8e00ff */
[----:B------:R-:W-:Y:S06]  /*0c90*/  @!P1 BRA `(.L_x_4133) ;  /* 0x0000000000409947 */ /* 0x000fec0003800000 */
        /* <DEDUP_REMOVED lines=10> */
.L_x_4134:
[----:B------:R-:W-:-:S11]  /*0d40*/  UISETP.NE.AND UP1, UPT, UR5, 0x1, UPT ;  /* 0x000000010500788c */ /* 0x000fd6000bf25270 */
[----:B------:R-:W-:Y:S02]  /*0d50*/  @UP1 ULDC.64 UR10, c[0x0][0x9e8] ;  /* 0x00027a00000a1ab9 */ /* 0x000fe40000000a00 */
[----:B------:R-:W-:-:S04]  /*0d60*/  UIMAD.WIDE.U32 UR8, UR4, UR10, URZ ;  /* 0x0000000a040872a5 */ /* 0x000fc8000f8e003f */
[----:B------:R-:W-:-:S12]  /*0d70*/  @UP1 USHF.R.U32.HI UR4, URZ, UR11, UR9 ;  /* 0x0000000b3f041299 */ /* 0x000fd80008011609 */
.L_x_4135:
[----:B------:R-:W-:-:S06]  /*0d80*/  UIMAD UR4, UR4, UR5, UR5 ;  /* 0x00000005040472a4 */ /* 0x000fcc000f8e0205 */
[----:B------:R-:W-:-:S07]  /*0d90*/  VIMNMX R0, R0, UR4, PT ;  /* 0x0000000400007c48 */ /* 0x000fce000bfe0100 */
.L_x_4133:
[-C--:B------:R-:W-:Y:S01]  /*0da0*/  IMAD R22, R16, R5.reuse, -R22 ;  /* 0x0000000510167224 */ /* 0x080fe200078e0a16 */
[----:B------:R-:W-:Y:S01]  /*0db0*/  @UP0 ULDC UR8, c[0x0][0x44c] ;  /* 0x0001130000080ab9 */ /* 0x000fe20000000800 */
[----:B------:R-:W-:Y:S01]  /*0dc0*/  VIADD R2, R0, 0x5f ;  /* 0x0000005f00027836 */ /* 0x000fe20000000000 */
[----:B------:R-:W-:Y:S01]  /*0dd0*/  UIMAD.WIDE.U32 UR8, UR38, UR8, URZ ;  /* 0x00000008260872a5 */ /* 0x000fe2000f8e003f */
[----:B------:R-:W-:Y:S01]  /*0de0*/  IMAD R0, R16, R5, 0x5f ;  /* 0x0000005f10007424 */ /* 0x000fe200078e0205 */
[----:B------:R-:W-:Y:S01]  /*0df0*/  R2UR UR7, R22 ;  /* 0x00000000160772ca */ /* 0x000fe200000e0000 */
[----:B------:R-:W-:Y:S01]  /*0e00*/  @UP0 ULDC UR10, c[0x0][0x450] ;  /* 0x00011400000a0ab9 */ /* 0x000fe20000000800 */
[----:B------:R-:W-:Y:S01]  /*0e10*/  IMAD.HI R2, R2, 0x2aaaaaab, RZ ;  /* 0x2aaaaaab02027827 */ /* 0x000fe200078e02ff */
[----:B------:R-:W-:Y:S01]  /*0e20*/  UMOV UR4, UR38 ;  /* 0x0000002600047c82 */ /* 0x000fe20008000000 */
[----:B------:R-:W-:Y:S02]  /*0e30*/  @UP0 USHF.R.U32.HI UR4, URZ, UR10, UR9 ;  /* 0x0000000a3f040299 */ /* 0x000fe40008011609 */
[----:B------:R-:W-:Y:S01]  /*0e40*/  IMAD.HI R0, R0, 0x2aaaaaab, RZ ;  /* 0x2aaaaaab00007827 */ /* 0x000fe200078e02ff */
[----:B------:R-:W-:-:S04]  /*0e50*/  SHF.R.U32.HI R5, RZ, 0x1f, R2 ;  /* 0x0000001fff057819 */ /* 0x000fc80000011602 */
[----:B------:R-:W-:Y:S02]  /*0e60*/  SHF.R.U32.HI R3, RZ, 0x1f, R0 ;  /* 0x0000001fff037819 */ /* 0x000fe40000011600 */
[----:B------:R-:W-:Y:S01]  /*0e70*/  UIADD3 UR4, UR7, UR4, URZ ;  /* 0x0000000407047290 */ /* 0x000fe2000fffe03f */
[----:B------:R-:W-:Y:S02]  /*0e80*/  LEA.HI.SX32 R2, R2, R5, 0x1c ;  /* 0x0000000502027211 */ /* 0x000fe400078fe2ff */
[----:B------:R-:W-:Y:S01]  /*0e90*/  ULDC UR7, c[0x0][0x9dc] ;  /* 0x0002770000077ab9 */ /* 0x000fe20000000800 */
[----:B------:R-:W-:Y:S01]  /*0ea0*/  LEA.HI.SX32 R3, R0, R3, 0x1c ;  /* 0x0000000300037211 */ /* 0x000fe200078fe2ff */
[----:B------:R-:W-:-:S03]  /*0eb0*/  UIADD3 UR7, UR4, -UR7, URZ ;  /* 0x8000000704077290 */ /* 0x000fc6000fffe03f */
[----:B------:R-:W-:Y:S01]  /*0ec0*/  VIMNMX R23, R3, R2, PT ;  /* 0x0000000203177248 */ /* 0x000fe20003fe0100 */
[----:B------:R-:W-:Y:S08]  /*0ed0*/  @!P1 BRA `(.L_x_4136) ;  /* 0x0000000000449947 */ /* 0x000ff00003800000 */
        /* <DEDUP_REMOVED lines=10> */
.L_x_4137:
[----:B------:R-:W-:-:S11]  /*0f80*/  UISETP.NE.AND UP0, UPT, UR5, 0x1, UPT ;  /* 0x000000010500788c */ /* 0x000fd6000bf05270 */
[----:B------:R-:W-:Y:S02]  /*0f90*/  @UP0 ULDC.64 UR10, c[0x0][0x9e8] ;  /* 0x00027a00000a0ab9 */ /* 0x000fe40000000a00 */
[----:B------:R-:W-:-:S04]  /*0fa0*/  UIMAD.WIDE.U32 UR8, UR4, UR10, URZ ;  /* 0x0000000a040872a5 */ /* 0x000fc8000f8e003f */
[----:B------:R-:W-:-:S12]  /*0fb0*/  @UP0 USHF.R.U32.HI UR4, URZ, UR11, UR9 ;  /* 0x0000000b3f040299 */ /* 0x000fd80008011609 */
.L_x_4138:
[----:B------:R-:W-:-:S04]  /*0fc0*/  UIMAD UR4, UR4, UR5, URZ ;  /* 0x00000005040472a4 */ /* 0x000fc8000f8e023f */
[----:B------:R-:W-:-:S04]  /*0fd0*/  UISETP.LT.AND UP0, UPT, UR7, UR4, UPT ;  /* 0x000000040700728c */ /* 0x000fc8000bf01270 */
[----:B------:R-:W-:-:S12]  /*0fe0*/  USEL UR7, UR7, UR4, !UP0 ;  /* 0x0000000407077287 */ /* 0x000fd8000c000000 */
.L_x_4136:
[----:B------:R-:W-:Y:S02]  /*0ff0*/  UIMAD.WIDE UR4, UR7, 0x2aaaaaab, URZ ;  /* 0x2aaaaaab070478a5 */ /* 0x000fe4000f8e023f */
[----:B------:R-:W-:Y:S02]  /*1000*/  USHF.R.U32.HI UR11, URZ, 0x10, UR6 ;  /* 0x000000103f0b7899 */ /* 0x000fe40008011606 */
[----:B------:R-:W-:Y:S02]  /*1010*/  USHF.R.U32.HI UR4, URZ, 0x1f, UR5 ;  /* 0x0000001f3f047899 */ /* 0x000fe40008011605 */
[----:B------:R-:W-:Y:S02]  /*1020*/  ULOP3.LUT UR7, UR6, 0xffff, URZ, 0xc0, !UPT ;  /* 0x0000ffff06077892 */ /* 0x000fe4000f8ec03f */
[----:B------:R-:W-:-:S04]  /*1030*/  ULEA.HI.SX32 UR4, UR5, UR4, 0x1c ;  /* 0x0000000405047291 */ /* 0x000fc8000f8fe23f */
[----:B------:R-:W-:-:S04]  /*1040*/  UISETP.LT.AND UP0, UPT, URZ, UR4, UPT ;  /* 0x000000043f00728c */ /* 0x000fc8000bf01270 */
[----:B------:R-:W-:Y:S02]  /*1050*/  USEL UR10, URZ, UR4, !UP0 ;  /* 0x000000043f0a7287 */ /* 0x000fe4000c000000 */
[----:B------:R-:W-:Y:S01]  /*1060*/  UISETP.NE.AND UP0, UPT, UR11, URZ, UPT ;  /* 0x0000003f0b00728c */ /* 0x000fe2000bf05270 */
[----:B------:R-:W-:-:S03]  /*1070*/  UMOV UR4, URZ ;  /* 0x0000003f00047c82 */ /* 0x000fc60008000000 */
[----:B------:R-:W-:-:S07]  /*1080*/  ISETP.GT.AND P0, PT, R23, UR10, PT ;  /* 0x0000000a17007c0c */ /* 0x000fce000bf04270 */
[----:B------:R-:W-:-:S06]  /*1090*/  @!UP0 ULDC UR11, c[0x0][0x9f0] ;  /* 0x00027c00000b8ab9 */ /* 0x000fcc0000000800 */
[----:B------:R-:W-:Y:S05]  /*10a0*/  @!P0 BRA `(.L_x_4139) ;  /* 0x00000000008c8947 */ /* 0x000fea0003800000 */
[----:B------:R-:W-:Y:S01]  /*10b0*/  IMAD.U32 R4, RZ, RZ, UR11 ;  /* 0x0000000bff047e24 */ /* 0x000fe2000f8e00ff */
[----:B------:R-:W-:-:S04]  /*10c0*/  UMOV UR4, URZ ;  /* 0x0000003f00047c82 */ /* 0x000fc80008000000 */
[----:B------:R-:W-:-:S04]  /*10d0*/  IABS R0, R4 ;  /* 0x0000000400007213 */ /* 0x000fc80000000000 */
[----:B------:R-:W-:Y:S02]  /*10e0*/  R2UR UR12, R0 ;  /* 0x00000000000c72ca */ /* 0x000fe400000e0000 */
[----:B------:R-:W-:Y:S02]  /*10f0*/  IADD3 R0, R4, -0x1, R23 ;  /* 0xffffffff04007810 */ /* 0x000fe40007ffe017 */
[----:B------:R-:W-:Y:S02]  /*1100*/  IABS R4, R4 ;  /* 0x0000000400047213 */ /* 0x000fe40000000000 */
[----:B------:R-:W-:-:S03]  /*1110*/  R2UR UR6, R0 ;  /* 0x00000000000672ca */ /* 0x000fc600000e0000 */
[----:B------:R-:W-:-:S04]  /*1120*/  IMAD.MOV R4, RZ, RZ, -R4 ;  /* 0x000000ffff047224 */ /* 0x000fc800078e0a04 */
[----:B------:R-:W0:Y:S06]  /*1130*/  I2F.RP R2, UR12 ;  /* 0x0000000c00027d06 */ /* 0x000e2c0008209400 */
[----:B------:R-:W-:-:S06]  /*1140*/  UIADD3 UR6, -UR10, UR6, URZ ;  /* 0x000000060a067290 */ /* 0x000fcc000fffe13f */
[----:B------:R-:W-:Y:S01]  /*1150*/  IMAD.U32 R0, RZ, RZ, UR6 ;  /* 0x00000006ff007e24 */ /* 0x000fe2000f8e00ff */
[----:B------:R-:W-:Y:S01]  /*1160*/  ULOP3.LUT UR6, UR6, UR11, URZ, 0x3c, !UPT ;  /* 0x0000000b06067292 */ /* 0x000fe2000f8e3c3f */
[----:B0-----:R-:W0:Y:S03]  /*1170*/  MUFU.RCP R2, R2 ;  /* 0x0000000200027308 */ /* 0x001e260000001000 */
[----:B------:R-:W-:-:S04]  /*1180*/  IABS R0, R0 ;  /* 0x0000000000007213 */ /* 0x000fc80000000000 */
[----:B------:R-:W-:Y:S01]  /*1190*/  R2UR UR9, R0 ;  /* 0x00000000000972ca */ /* 0x000fe200000e0000 */
[----:B------:R-:W-:Y:S02]  /*11a0*/  IMAD.MOV.U32 R0, RZ, RZ, R4 ;  /* 0x000000ffff007224 */ /* 0x000fe400078e0004 */
[----:B0-----:R-:W-:-:S06]  /*11b0*/  VIADD R3, R2, 0xffffffe ;  /* 0x0ffffffe02037836 */ /* 0x001fcc0000000000 */
        /* <DEDUP_REMOVED lines=18> */
.L_x_4139:
[----:B------:R-:W-:Y:S02]  /*12e0*/  UIMAD UR5, UR7, UR4, UR10 ;  /* 0x00000004070572a4 */ /* 0x000fe4000f8e020a */
[----:B------:R-:W-:Y:S01]  /*12f0*/  IMAD.U32 R0, RZ, RZ, UR4 ;  /* 0x00000004ff007e24 */ /* 0x000fe2000f8e00ff */
[----:B------:R-:W-:Y:S02]  /*1300*/  PLOP3.LUT P0, PT, PT, PT, PT, 0x80, 0x0 ;  /* 0x000000000000781c */ /* 0x000fe40003f0f070 */
[----:B------:R-:W-:Y:S02]  /*1310*/  CS2R R2, SRZ ;  /* 0x0000000000027805 */ /* 0x000fe4000001ff00 */
[----:B------:R-:W-:Y:S02]  /*1320*/  CS2R R118, SRZ ;  /* 0x0000000000767805 */ /* 0x000fe4000001ff00 */
[----:B------:R-:W-:Y:S02]  /*1330*/  CS2R R116, SRZ ;  /* 0x0000000000747805 */ /* 0x000fe4000001ff00 */
[----:B------:R-:W-:Y:S01]  /*1340*/  VIADDMNMX R23, R0, UR5, R23, PT ;  /* 0x0000000500177c46 */ /* 0x000fe2000b800117 */
[----:B------:R-:W-:Y:S01]  /*1350*/  IMAD.U32 R17, RZ, RZ, UR5 ;  /* 0x00000005ff117e24 */ /* 0x000fe2000f8e00ff */
[----:B------:R-:W-:-:S02]  /*1360*/  CS2R R114, SRZ ;  /* 0x0000000000727805 */ /* 0x000fc4000001ff00 */
[----:B------:R-:W-:Y:S02]  /*1370*/  CS2R R112, SRZ ;  /* 0x0000000000707805 */ /* 0x000fe4000001ff00 */
[----:B------:R-:W-:Y:S02]  /*1380*/  ISETP.GT.AND P1, PT, R23, UR5, PT ;  /* 0x0000000517007c0c */ /* 0x000fe4000bf24270 */
        /* <DEDUP_REMOVED lines=52> */
[----:B------:R-:W-:-:S04]  /*16d0*/  UIADD3 UR6, UR57, 0x12400, URZ ;  /* 0x0001240039067890 */ /* 0x000fc8000fffe03f */
        /* <DEDUP_REMOVED lines=26> */
.L_x_4141:
[----:B------:R-:W-:-:S04]  /*1880*/  SHF.L.U32 R0, RZ, 0x1f, RZ ;  /* 0x0000001fff007819 */ /* 0x000fc800000006ff */
[----:B------:R-:W0:Y:S02]  /*1890*/  SYNCS.PHASECHK.TRANS64.TRYWAIT P0, [UR57+0x30800], R0 ;  /* 0x03080000ff0075a7 */ /* 0x000e240008000179 */
[----:B0-----:R-:W-:Y:S05]  /*18a0*/  @!P0 BRA `(.L_x_4142) ;  /* 0x0000012400808947 */ /* 0x001fea0003800000 */
.L_x_4309:
[----:B------:R-:W2:Y:S02]  /*18b0*/  LDL R2, [R1+0x8] ;  /* 0x0000080001027983 */ /* 0x000ea40000100800 */
[----:B--2---:R-:W-:-:S13]  /*18c0*/  R2UR UR4, R2 ;  /* 0x00000000020472ca */ /* 0x004fda00000e0000 */
[----:B------:R-:W-:-:S06]  /*18d0*/  ULOP3.LUT UR4, UR4, 0x1, URZ, 0xfc, !UPT ;  /* 0x0000000104047892 */ /* 0x000fcc000f8efc3f */
[----:B------:R-:W-:-:S05]  /*18e0*/  IMAD.U32 R2, RZ, RZ, UR4 ;  /* 0x00000004ff027e24 */ /* 0x000fca000f8e00ff */
[----:B------:R-:W-:-:S13]  /*18f0*/  ISETP.NE.AND P0, PT, R2, 0x3, PT ;  /* 0x000000030200780c */ /* 0x000fda0003f05270 */
[----:B------:R-:W-:Y:S05]  /*1900*/  @!P0 BRA `(.L_x_4143) ;  /* 0x0000000000048947 */ /* 0x000fea0003800000 */
[----:B------:R-:W-:Y:S01]  /*1910*/  BPT.TRAP 0x1 ;  /* 0x000000040000795c */ /* 0x000fe20000300000 */
.L_x_4143:
[----:B------:R1:W2:Y:S01]  /*1920*/  SYNCS.PHASECHK.TRANS64.TRYWAIT P2, [UR57+0x30830], R0 ;  /* 0x03083000ff0075a7 */ /* 0x0002a20008040179 */
[----:B------:R-:W-:Y:S05]  /*1930*/  @!P0 BRA `(.L_x_4144) ;  /* 0x0000000000048947 */ /* 0x000fea0003800000 */
[----:B------:R-:W-:Y:S01]  /*1940*/  BPT.TRAP 0x1 ;  /* 0x000000040000795c */ /* 0x000fe20000300000 */
.L_x_4144:
[----:B------:R-:W3:Y:S01]  /*1950*/  S2R R2, SR_TID.X ;  /* 0x0000000000027919 */ /* 0x000ee20000002100 */
[----:B------:R-:W-:-:S05]  /*1960*/  IMAD.U32 R6, RZ, RZ, UR36 ;  /* 0x00000024ff067e24 */ /* 0x000fca000f8e00ff */
[----:B------:R-:W-:Y:S02]  /*1970*/  LOP3.LUT R6, R6, 0x10000, RZ, 0xfc, !PT ;  /* 0x0001000006067812 */ /* 0x000fe400078efcff */
[----:B---3--:R-:W-:-:S04]  /*1980*/  LOP3.LUT R2, R2, 0x7f, RZ, 0xc0, !PT ;  /* 0x0000007f02027812 */ /* 0x008fc800078ec0ff */
[----:B------:R-:W-:Y:S01]  /*1990*/  ISETP.NE.AND P1, PT, R2, RZ, PT ;  /* 0x000000ff0200720c */ /* 0x000fe20003f25270 */
[----:B--2---:R-:W-:-:S12]  /*19a0*/  @P2 BRA `(.L_x_4145) ;  /* 0x0000000000082947 */ /* 0x004fd80003800000 */
[----:B------:R-:W2:Y:S02]  /*19b0*/  SYNCS.PHASECHK.TRANS64.TRYWAIT P2, [UR57+0x30830], R0 ;  /* 0x03083000ff0075a7 */ /* 0x000ea40008040179 */
[----:B--2---:R-:W-:Y:S05]  /*19c0*/  @!P2 BRA `(.L_x_4146) ;  /* 0x000001240050a947 */ /* 0x004fea0003800000 */
.L_x_4145:
[----:B------:R-:W-:Y:S05]  /*19d0*/  WARPSYNC.ALL ;  /* 0x0000000000007948 */ /* 0x000fea0003800000 */
[----:B------:R-:W-:Y:S01]  /*19e0*/  IMAD.MOV.U32 R7, RZ, RZ, 0x40000040 ;  /* 0x40000040ff077424 */ /* 0x000fe200078e00ff */
[----:B------:R-:W-:Y:S01]  /*19f0*/  UIADD3 UR4, UR57, 0x1e400, URZ ;  /* 0x0001e40039047890 */ /* 0x000fe2000fffe03f */
[----:B------:R-:W-:Y:S01]  /*1a00*/  R2UR UR8, R6 ;  /* 0x00000000060872ca */ /* 0x000fe200000e0000 */
[----:B------:R-:W-:Y:S02]  /*1a10*/  WARPGROUP.ARRIVE ;  /* 0x00000000000079c5 */ /* 0x000fe40000000000 */
[----:B------:R-:W-:Y:S01]  /*1a20*/  R2UR UR9, R7 ;  /* 0x00000000070972ca */ /* 0x000fe200000e0000 */
[----:B------:R-:W-:Y:S01]  /*1a30*/  USHF.R.U32.HI UR4, URZ, 0x4, UR4 ;  /* 0x000000043f047899 */ /* 0x000fe20008011604 */
[----:B0-----:R-:W-:Y:S01]  /*1a40*/  LOP3.LUT R3, R72, 0xffffff80, RZ, 0xc0, !PT ;  /* 0xffffff8048037812 */ /* 0x001fe200078ec0ff */
[----:B------:R-:W-:Y:S01]  /*1a50*/  UMOV UR11, 0x40000040 ;  /* 0x40000040000b7882 */ /* 0x000fe20000000000 */
[----:B------:R-:W-:Y:S01]  /*1a60*/  UMOV UR7, 0x40000040 ;  /* 0x4000004000077882 */ /* 0x000fe20000000000 */
[----:B------:R-:W-:Y:S01]  /*1a70*/  ULOP3.LUT UR4, UR4, 0x3fff, URZ, 0xc0, !UPT ;  /* 0x00003fff04047892 */ /* 0x000fe2000f8ec03f */
[----:B------:R-:W-:Y:S01]  /*1a80*/  LEA.HI R73, R73, R120, RZ, 0x2 ;  /* 0x0000007849497211 */ /* 0x000fe200078f10ff */
[----:B------:R-:W-:Y:S01]  /*1a90*/  UMOV UR13, 0x40000040 ;  /* 0x40000040000d7882 */ /* 0x000fe20000000000 */
[----:B------:R-:W-:Y:S01]  /*1aa0*/  UMOV UR15, 0x40000040 ;  /* 0x40000040000f7882 */ /* 0x000fe20000000000 */
[----:B------:R-:W-:Y:S01]  /*1ab0*/  ULOP3.LUT UR59, UR4, 0x10000, URZ, 0xfc, !UPT ;  /* 0x00010000043b7892 */ /* 0x000fe2000f8efc3f */
[----:B------:R-:W-:Y:S01]  /*1ac0*/  IMAD.IADD R3, R120, 0x1, -R3 ;  /* 0x0000000178037824 */ /* 0x000fe200078e0a03 */
[----:B------:R-:W-:Y:S01]  /*1ad0*/  UMOV UR17, 0x40000040 ;  /* 0x4000004000117882 */ /* 0x000fe20000000000 */
[----:B------:R-:W-:Y:S01]  /*1ae0*/  UMOV UR19, 0x40000040 ;  /* 0x4000004000137882 */ /* 0x000fe20000000000 */
[----:B------:R-:W-:Y:S01]  /*1af0*/  UIADD3 UR6, UR59, 0x2, URZ ;  /* 0x000000023b067890 */ /* 0x000fe2000fffe03f */
[----:B------:R-:W-:Y:S01]  /*1b00*/  LOP3.LUT R73, R73, 0xfffffffc, RZ, 0xc0, !PT ;  /* 0xfffffffc49497812 */ /* 0x000fe200078ec0ff */
[----:B------:R-:W-:Y:S01]  /*1b10*/  UIADD3 UR14, UR59, 0x4, URZ ;  /* 0x000000043b0e7890 */ /* 0x000fe2000fffe03f */
[----:B-1----:R-:W-:Y:S01]  /*1b20*/  SHF.R.S32.HI R0, RZ, 0x1f, R3 ;  /* 0x0000001fff007819 */ /* 0x002fe20000011403 */
[----:B------:R-:W-:Y:S01]  /*1b30*/  UMOV UR10, UR59 ;  /* 0x0000003b000a7c82 */ /* 0x000fe20008000000 */
[----:B------:R-:W-:Y:S01]  /*1b40*/  UIADD3 UR18, UR59, 0x6, URZ ;  /* 0x000000063b127890 */ /* 0x000fe2000fffe03f */
[----:B------:R-:W-:Y:S01]  /*1b50*/  HGMMA.64x96x16.F32 R24, gdesc[UR8], RZ, !UPT, gsb0 ;  /* 0x01600000081879f0 */ /* 0x000fe2000c0008ff */
[----:B------:R-:W-:Y:S01]  /*1b60*/  R2UR UR10, R6 ;  /* 0x00000000060a72ca */ /* 0x000fe200000e0000 */
[----:B------:R-:W-:Y:S01]  /*1b70*/  UMOV UR9, 0x40000040 ;  /* 0x4000004000097882 */ /* 0x000fe20000000000 */
[----:B------:R-:W-:Y:S01]  /*1b80*/  UIADD3 UR22, UR59, 0x300, URZ ;  /* 0x000003003b167890 */ /* 0x000fe2000fffe03f */
[CC--:B------:R-:W-:Y:S01]  /*1b90*/  LEA.HI R2, R0.reuse, R3.reuse, RZ, 0x2 ;  /* 0x0000000300027211 */ /* 0x0c0fe200078f10ff */
[----:B------:R-:W-:Y:S01]  /*1ba0*/  UMOV UR5, UR9 ;  /* 0x0000000900057c82 */ /* 0x000fe20008000000 */
[----:B------:R-:W-:Y:S01]  /*1bb0*/  UMOV UR21, 0x40000040 ;  /* 0x4000004000157882 */ /* 0x000fe20000000000 */
[----:B------:R-:W-:Y:S01]  /*1bc0*/  UMOV UR23, 0x40000040 ;  /* 0x4000004000177882 */ /* 0x000fe20000000000 */
[----:B------:R-:W-:Y:S01]  /*1bd0*/  UIADD3 UR26, UR59, 0x302, URZ ;  /* 0x000003023b1a7890 */ /* 0x000fe2000fffe03f */
[----:B------:R-:W-:Y:S01]  /*1be0*/  LEA.HI R4, R0, R3, RZ, 0x5 ;  /* 0x0000000300047211 */ /* 0x000fe200078f28ff */
[----:B------:R-:W-:Y:S01]  /*1bf0*/  UMOV UR25, 0x40000040 ;  /* 0x4000004000197882 */ /* 0x000fe20000000000 */
[----:B------:R-:W-:Y:S01]  /*1c00*/  UMOV UR27, 0x40000040 ;  /* 0x40000040001b7882 */ /* 0x000fe20000000000 */
[----:B------:R-:W-:Y:S01]  /*1c10*/  UIADD3 UR30, UR59, 0x304, URZ ;  /* 0x000003043b1e7890 */ /* 0x000fe2000fffe03f */
[--C-:B------:R-:W-:Y:S01]  /*1c20*/  SHF.R.S32.HI R0, RZ, 0x2, R2.reuse ;  /* 0x00000002ff007819 */ /* 0x100fe20000011402 */
[----:B------:R-:W-:Y:S01]  /*1c30*/  UIADD3 UR8, UR10, 0x2, URZ ;  /* 0x000000020a087890 */ /* 0x000fe2000fffe03f */
[----:B------:R-:W-:Y:S01]  /*1c40*/  SHF.R.S32.HI R5, RZ, 0x1f, R2 ;  /* 0x0000001fff057819 */ /* 0x000fe20000011402 */
[----:B------:R-:W-:Y:S01]  /*1c50*/  UIADD3 UR12, UR10, 0x4, URZ ;  /* 0x000000040a0c7890 */ /* 0x000fe2000fffe03f */
[----:B------:R-:W-:Y:S01]  /*1c60*/  LEA.HI R8, R74, R74, RZ, 0x1 ;  /* 0x0000004a4a087211 */ /* 0x000fe200078f08ff */
[----:B------:R-:W-:Y:S01]  /*1c70*/  UIADD3 UR16, UR10, 0x6, URZ ;  /* 0x000000060a107890 */ /* 0x000fe2000fffe03f */
[----:B------:R-:W-:Y:S01]  /*1c80*/  IMAD.IADD R73, R120, 0x1, -R73 ;  /* 0x0000000178497824 */ /* 0x000fe200078e0a49 */
[----:B------:R-:W-:Y:S01]  /*1c90*/  UIADD3 UR20, UR10, 0x400, URZ ;  /* 0x000004000a147890 */ /* 0x000fe2000fffe03f */
[----:B------:R-:W-:Y:S01]  /*1ca0*/  SHF.R.S32.HI R4, RZ, 0x5, R4 ;  /* 0x00000005ff047819 */ /* 0x000fe20000011404 */
[----:B------:R-:W-:Y:S01]  /*1cb0*/  UMOV UR4, UR8 ;  /* 0x0000000800047c82 */ /* 0x000fe20008000000 */
[----:B------:R-:W-:Y:S01]  /*1cc0*/  UIADD3 UR24, UR10, 0x402, URZ ;  /* 0x000004020a187890 */ /* 0x000fe2000fffe03f */
[-C--:B------:R-:W-:Y:S01]  /*1cd0*/  LEA.HI R5, R5, R0.reuse, RZ, 0x3 ;  /* 0x0000000005057211 */ /* 0x080fe200078f18ff */
[----:B------:R-:W-:Y:S01]  /*1ce0*/  UIADD3 UR28, UR10, 0x404, URZ ;  /* 0x000004040a1c7890 */ /* 0x000fe2000fffe03f */
[----:B------:R-:W-:Y:S01]  /*1cf0*/  LOP3.LUT R9, R8, 0x3fffffe, RZ, 0xc0, !PT ;  /* 0x03fffffe08097812 */ /* 0x000fe200078ec0ff */
[----:B------:R-:W-:Y:S01]  /*1d00*/  UMOV UR29, 0x40000040 ;  /* 0x40000040001d7882 */ /* 0x000fe20000000000 */
[----:B------:R-:W-:Y:S01]  /*1d10*/  UMOV UR31, 0x40000040 ;  /* 0x40000040001f7882 */ /* 0x000fe20000000000 */
[----:B------:R-:W-:Y:S01]  /*1d20*/  UIADD3 UR32, UR10, 0x406, URZ ;  /* 0x000004060a207890 */ /* 0x000fe2000fffe03f */
[----:B------:R-:W-:Y:S01]  /*1d30*/  LEA R8, R4, UR38, 0x4 ;  /* 0x0000002604087c11 */ /* 0x000fe2000f8e20ff */
[----:B------:R-:W-:Y:S01]  /*1d40*/  UIADD3 UR34, UR59, 0x306, URZ ;  /* 0x000003063b227890 */ /* 0x000fe2000fffe03f */
[----:B------:R-:W-:Y:S01]  /*1d50*/  LOP3.LUT R5, R5, 0xfffffff8, RZ, 0xc0, !PT ;  /* 0xfffffff805057812 */ /* 0x000fe200078ec0ff */
[----:B------:R-:W-:Y:S01]  /*1d60*/  UMOV UR33, 0x40000040 ;  /* 0x4000004000217882 */ /* 0x000fe20000000000 */
[----:B------:R-:W-:Y:S01]  /*1d70*/  UMOV UR35, 0x40000040 ;  /* 0x4000004000237882 */ /* 0x000fe20000000000 */
[----:B------:R-:W-:Y:S01]  /*1d80*/  UIADD3 UR36, UR10, 0x800, URZ ;  /* 0x000008000a247890 */ /* 0x000fe2000fffe03f */
[C---:B------:R-:W-:Y:S01]  /*1d90*/  LEA.HI R4, R73.reuse, R73, RZ, 0x1 ;  /* 0x0000004949047211 */ /* 0x040fe200078f08ff */
[----:B------:R-:W-:Y:S01]  /*1da0*/  UMOV UR37, 0x40000040 ;  /* 0x4000004000257882 */ /* 0x000fe20000000000 */
[----:B------:R-:W-:Y:S01]  /*1db0*/  UIADD3 UR40, UR10, 0x802, URZ ;  /* 0x000008020a287890 */ /* 0x000fe2000fffe03f */
[----:B------:R-:W-:Y:S01]  /*1dc0*/  IADD3 R8, R8, R0, -R5 ;  /* 0x0000000008087210 */ /* 0x000fe20007ffe805 */
[----:B------:R-:W-:Y:S01]  /*1dd0*/  UMOV UR41, 0x40000040 ;  /* 0x4000004000297882 */ /* 0x000fe20000000000 */
[----:B------:R-:W-:Y:S01]  /*1de0*/  UIADD3 UR44, UR10, 0x804, URZ ;  /* 0x000008040a2c7890 */ /* 0x000fe2000fffe03f */
[----:B------:R-:W-:Y:S01]  /*1df0*/  LOP3.LUT R4, R4, 0x1ffffffe, RZ, 0xc0, !PT ;  /* 0x1ffffffe04047812 */ /* 0x000fe200078ec0ff */
[----:B------:R-:W-:Y:S01]  /*1e00*/  UMOV UR45, 0x40000040 ;  /* 0x40000040002d7882 */ /* 0x000fe20000000000 */
[----:B------:R-:W-:Y:S01]  /*1e10*/  UIADD3 UR48, UR10, 0x806, URZ ;  /* 0x000008060a307890 */ /* 0x000fe2000fffe03f */
[----:B------:R-:W-:Y:S01]  /*1e20*/  IMAD.IADD R9, R74, 0x1, -R9 ;  /* 0x000000014a097824 */ /* 0x000fe200078e0a09 */
[----:B------:R-:W-:Y:S01]  /*1e30*/  UMOV UR49, 0x40000040 ;  /* 0x4000004000317882 */ /* 0x000fe20000000000 */
[----:B------:R-:W-:Y:S01]  /*1e40*/  IMAD.IADD R4, R73, 0x1, -R4 ;  /* 0x0000000149047824 */ /* 0x000fe200078e0a04 */
[----:B------:R-:W-:Y:S01]  /*1e50*/  LOP3.LUT R2, R2, 0x7ffffffc, RZ, 0xc0, !PT ;  /* 0x7ffffffc02027812 */ /* 0x000fe200078ec0ff */
[----:B------:R-:W-:Y:S01]  /*1e60*/  IMAD R9, R9, 0x40, R8 ;  /* 0x0000004009097824 */ /* 0x000fe200078e0208 */
[----:B------:R-:W-:Y:S01]  /*1e70*/  ULDC UR10, c[0x0][0x288] ;  /* 0x0000a200000a7ab9 */ /* 0x000fe20000000800 */
[----:B------:R-:W-:-:S02]  /*1e80*/  IMAD.U32 R0, RZ, RZ, UR57 ;  /* 0x00000039ff007e24 */ /* 0x000fc4000f8e00ff */
[----:B------:R-:W-:Y:S02]  /*1e90*/  IMAD R10, R4, 0x8, R9 ;  /* 0x00000008040a7824 */ /* 0x000fe400078e0209 */
[----:B------:R-:W-:Y:S02]  /*1ea0*/  @!P1 VIADD R0, R0, 0x30840 ;  /* 0x0003084000009836 */ /* 0x000fe40000000000 */
[----:B------:R-:W-:Y:S02]  /*1eb0*/  IMAD.MOV.U32 R4, RZ, RZ, R10 ;  /* 0x000000ffff047224 */ /* 0x000fe400078e000a */
[----:B------:R-:W-:Y:S01]  /*1ec0*/  IMAD.MOV.U32 R8, RZ, RZ, -0x60 ;  /* 0xffffffa0ff087424 */ /* 0x000fe200078e00ff */
[----:B------:R-:W-:Y:S01]  /*1ed0*/  @!P1 PRMT R0, RZ, 0x654, R0 ;  /* 0x00000654ff009816 */ /* 0x000fe20000000000 */
[----:B------:R-:W-:Y:S02]  /*1ee0*/  IMAD.IADD R11, R3, 0x1, -R2 ;  /* 0x00000001030b7824 */ /* 0x000fe400078e0a02 */
[----:B------:R-:W-:-:S04]  /*1ef0*/  IMAD R2, R23, R8, 0x61 ;  /* 0x0000006117027424 */ /* 0x000fc800078e0208 */
[----:B------:R-:W-:Y:S02]  /*1f00*/  IMAD R3, R11, -0x2, R2 ;  /* 0xfffffffe0b037824 */ /* 0x000fe400078e0202 */
[----:B------:R-:W-:Y:S02]  /*1f10*/  VIADD R13, R2, 0xffffffff ;  /* 0xffffffff020d7836 */ /* 0x000fe40000000000 */
[----:B------:R-:W-:Y:S01]  /*1f20*/  VIADD R14, R3, 0xffffffff ;  /* 0xffffffff030e7836 */ /* 0x000fe20000000000 */
[----:B------:R-:W-:Y:S02]  /*1f30*/  WARPGROUP.DEPBAR.LE gsb0, 0x0 ;  /* 0x00008000000079c5 */ /* 0x000fe40000010000 */
[----:B------:R-:W-:-:S06]  /*1f40*/  WARPGROUP.ARRIVE ;  /* 0x00000000000079c5 */ /* 0x000fcc0000000000 */
[----:B------:R-:W-:Y:S01]  /*1f50*/  HGMMA.64x96x16.F32 R24, gdesc[UR4], R24, gsb0 ;  /* 0x01600000041879f0 */ /* 0x000fe20008000818 */
[----:B------:R-:W-:Y:S01]  /*1f60*/  UIADD3 UR6, UR59, 0x600, URZ ;  /* 0x000006003b067890 */ /* 0x000fe2000fffe03f */
[----:B------:R-:W-:Y:S01]  /*1f70*/  UMOV UR4, UR36 ;  /* 0x0000002400047c82 */ /* 0x000fe20008000000 */
[----:B------:R-:W-:Y:S01]  /*1f80*/  UMOV UR5, UR37 ;  /* 0x0000002500057c82 */ /* 0x000fe20008000000 */
[----:B------:R-:W-:Y:S01]  /*1f90*/  UMOV UR7, 0x40000040 ;  /* 0x4000004000077882 */ /* 0x000fe20000000000 */
[----:B------:R-:W-:Y:S02]  /*1fa0*/  WARPGROUP.DEPBAR.LE gsb0, 0x0 ;  /* 0x00008000000079c5 */ /* 0x000fe40000010000 */
[----:B------:R-:W-:-:S06]  /*1fb0*/  WARPGROUP.ARRIVE ;  /* 0x00000000000079c5 */ /* 0x000fcc0000000000 */
[----:B------:R-:W-:Y:S03]  /*1fc0*/  HGMMA.64x96x16.F32 R24, gdesc[UR12], R24, gsb0 ;  /* 0x016000000c1879f0 */ /* 0x000fe60008000818 */
        /* <DEDUP_REMOVED lines=39> */
[----:B------:R-:W-:Y:S01]  /*2240*/  ULDC UR4, c[0x0][0x448] ;  /* 0x0001120000047ab9 */ /* 0x000fe20000000800 */
[----:B------:R-:W-:Y:S01]  /*2250*/  ULDC UR6, c[0x0][0x9dc] ;  /* 0x0002770000067ab9 */ /* 0x000fe20000000800 */
[----:B------:R-:W-:Y:S02]  /*2260*/  UISETP.NE.AND UP0, UPT, UR4, 0x1, UPT ;  /* 0x000000010400788c */ /* 0x000fe4000bf05270 */
[----:B------:R-:W-:-:S04]  /*2270*/  ULOP3.LUT UR39, URZ, UR6, URZ, 0x33, !UPT ;  /* 0x000000063f277292 */ /* 0x000fc8000f8e333f */
[----:B------:R-:W-:Y:S02]  /*2280*/  PLOP3.LUT P2, PT, PT, PT, UP0, 0x80, 0x0 ;  /* 0x000000000000781c */ /* 0x000fe40003f4f008 */
[----:B------:R-:W-:Y:S01]  /*2290*/  PLOP3.LUT P3, PT, PT, PT, UP0, 0x80, 0x0 ;  /* 0x000000000000781c */ /* 0x000fe20003f6f008 */
[----:B------:R-:W-:Y:S02]  /*22a0*/  IMAD.U32 R12, RZ, RZ, UR39 ;  /* 0x00000027ff0c7e24 */ /* 0x000fe4000f8e00ff */
[----:B------:R-:W-:-:S08]  /*22b0*/  @UP0 ULDC UR4, c[0x0][0x44c] ;  /* 0x0001130000040ab9 */ /* 0x000fd00000000800 */
[----:B------:R-:W-:Y:S01]  /*22c0*/  @P2 IMAD.HI.U32 R5, R10, UR4, RZ ;  /* 0x000000040a052c27 */ /* 0x000fe2000f8e00ff */
[----:B------:R-:W-:-:S04]  /*22d0*/  @UP0 ULDC UR4, c[0x0][0x450] ;  /* 0x0001140000040ab9 */ /* 0x000fc80000000800 */
[----:B------:R-:W-:Y:S01]  /*22e0*/  @P3 SHF.R.U32.HI R4, RZ, UR4, R5 ;  /* 0x00000004ff043c19 */ /* 0x000fe20008011605 */
[----:B------:R-:W-:Y:S01]  /*22f0*/  ULDC.64 UR4, c[0x0][0x9e0] ;  /* 0x0002780000047ab9 */ /* 0x000fe20000000a00 */
[----:B------:R-:W-:Y:S01]  /*2300*/  IADD3 R5, R3, -UR10, R18 ;  /* 0x8000000a03057c10 */ /* 0x000fe2000fffe012 */
[----:B------:R-:W-:Y:S02]  /*2310*/  UISETP.GE.AND UP1, UPT, UR5, 0x1, UPT ;  /* 0x000000010500788c */ /* 0x000fe4000bf26270 */
[----:B------:R-:W0:Y:S02]  /*2320*/  SHFL.IDX PT, R15, R4, RZ, 0x1c1f ;  /* 0x001c1fff040f7589 */ /* 0x000e2400000e0000 */
[C---:B------:R-:W-:Y:S02]  /*2330*/  VIADD R9, R5.reuse, UR4 ;  /* 0x0000000405097c36 */ /* 0x040fe40008000000 */
[----:B------:R-:W-:Y:S01]  /*2340*/  PLOP3.LUT P2, PT, PT, PT, UP1, 0x40, 0x0 ;  /* 0x000000000000781c */ /* 0x000fe20003f4e818 */
[----:B------:R-:W-:-:S04]  /*2350*/  VIADD R5, R5, UR39 ;  /* 0x0000002705057c36 */ /* 0x000fc80008000000 */
[----:B0-----:R-:W-:Y:S01]  /*2360*/  IMAD.IADD R2, R5, 0x1, R15 ;  /* 0x0000000105027824 */ /* 0x001fe200078e020f */
[----:B------:R-:W-:Y:S02]  /*2370*/  WARPGROUP.DEPBAR.LE gsb0, 0x0 ;  /* 0x00008000000079c5 */ /* 0x000fe40000010000 */
[----:B------:R0:W-:Y:S02]  /*2380*/  @!P1 SYNCS.ARRIVE.TRANS64.RED.A1T0 RZ, [R0+URZ], RZ ;  /* 0x000000ff00ff99a7 */ /* 0x0001e4000810043f */
[----:B0-----:R-:W-:-:S04]  /*2390*/  IMAD R0, R23, -0x60, R18 ;  /* 0xffffffa017007824 */ /* 0x001fc800078e0212 */
[----:B------:R-:W-:-:S04]  /*23a0*/  VIADD R0, R0, 0x60 ;  /* 0x0000006000007836 */ /* 0x000fc80000000000 */
[----:B------:R-:W-:-:S05]  /*23b0*/  IMAD R8, R11, -0x2, R0 ;  /* 0xfffffffe0b087824 */ /* 0x000fca00078e0200 */
[----:B------:R-:W-:Y:S01]  /*23c0*/  VIADDMNMX R0, R15, R9, R8, PT ;  /* 0x000000090f007246 */ /* 0x000fe20003800108 */
[----:B------:R-:W-:Y:S06]  /*23d0*/  @P2 BRA `(.L_x_4147) ;  /* 0x0000000000542947 */ /* 0x000fec0003800000 */
[----:B------:R-:W-:Y:S01]  /*23e0*/  IADD3 R3, R18, -UR10, R15 ;  /* 0x8000000a12037c10 */ /* 0x000fe2000fffe00f */
[----:B------:R-:W-:Y:S03]  /*23f0*/  BSSY B0, `(.L_x_4148) ;  /* 0x0000010000007945 */ /* 0x000fe60003800000 */
        /* <DEDUP_REMOVED lines=10> */
.L_x_4149:
[----:B------:R-:W-:-:S06]  /*24a0*/  UISETP.NE.AND UP2, UPT, UR5, 0x1, UPT ;  /* 0x000000010500788c */ /* 0x000fcc000bf45270 */
[----:B------:R-:W-:-:S05]  /*24b0*/  PLOP3.LUT P2, PT, PT, PT, UP2, 0x80, 0x0 ;  /* 0x000000000000781c */ /* 0x000fca0003f4f028 */
[----:B------:R-:W-:-:S08]  /*24c0*/  @UP2 ULDC.64 UR6, c[0x0][0x9e8] ;  /* 0x00027a0000062ab9 */ /* 0x000fd00000000a00 */
[----:B------:R-:W-:-:S05]  /*24d0*/  @P2 IMAD.HI.U32 R15, R3, UR6, RZ ;  /* 0x00000006030f2c27 */ /* 0x000fca000f8e00ff */
[----:B------:R-:W-:-:S07]  /*24e0*/  @P2 SHF.R.U32.HI R3, RZ, UR7, R15 ;  /* 0x00000007ff032c19 */ /* 0x000fce000801160f */
.L_x_4150:
[----:B------:R-:W-:Y:S05]  /*24f0*/  BSYNC B0 ;  /* 0x0000000000007941 */ /* 0x000fea0003800000 */
.L_x_4148:
[----:B------:R-:W-:-:S05]  /*2500*/  IMAD R3, R3, UR5, R14 ;  /* 0x0000000503037c24 */ /* 0x000fca000f8e020e */
[----:B------:R-:W-:Y:S02]  /*2510*/  VIMNMX R2, R2, R3, !PT ;  /* 0x0000000302027248 */ /* 0x000fe40007fe0100 */
[----:B------:R-:W-:-:S07]  /*2520*/  VIADDMNMX R0, R3, UR5, R0, PT ;  /* 0x0000000503007c46 */ /* 0x000fce000b800100 */
.L_x_4147:
[C---:B------:R-:W-:Y:S02]  /*2530*/  ISETP.GE.AND P2, PT, R13.reuse, 0x2, PT ;  /* 0x000000020d00780c */ /* 0x040fe40003f46270 */
[C---:B------:R-:W-:Y:S02]  /*2540*/  ISETP.GE.AND P6, PT, R13.reuse, 0xa, PT ;  /* 0x0000000a0d00780c */ /* 0x040fe40003fc6270 */
[----:B------:R-:W-:Y:S02]  /*2550*/  ISETP.GT.AND P4, PT, R2, 0x1, !P2 ;  /* 0x000000010200780c */ /* 0x000fe40005784270 */
[----:B------:R-:W-:Y:S02]  /*2560*/  ISETP.GE.AND P3, PT, R13, 0x9, PT ;  /* 0x000000090d00780c */ /* 0x000fe40003f66270 */
[----:B------:R-:W-:Y:S02]  /*2570*/  ISETP.LT.OR P4, PT, R0, 0x2, P4 ;  /* 0x000000020000780c */ /* 0x000fe40002781670 */
[----:B------:R-:W-:-:S02]  /*2580*/  P2R R15, PR, RZ, 0x40 ;  /* 0x00000040ff0f7803 */ /* 0x000fc40000000000 */
[----:B------:R-:W-:Y:S02]  /*2590*/  FSEL R20, R25, -INF , !P4 ;  /* 0xff80000019147808 */ /* 0x000fe40006000000 */
[C---:B------:R-:W-:Y:S02]  /*25a0*/  ISETP.GT.AND P4, PT, R2.reuse, 0x9, !P6 ;  /* 0x000000090200780c */ /* 0x040fe40007784270 */
[----:B------:R-:W-:Y:S02]  /*25b0*/  ISETP.GT.AND P5, PT, R2, 0x8, !P3 ;  /* 0x000000080200780c */ /* 0x000fe40005fa4270 */
        /* <DEDUP_REMOVED lines=27> */
[C---:B------:R-:W-:Y:S02]  /*2770*/  ISETP.GE.AND P5, PT, R13.reuse, 0x22, PT ;  /* 0x000000220d00780c */ /* 0x040fe40003fa6270 */
        /* <DEDUP_REMOVED lines=77> */
[----:B------:R-:W-:Y:S02]  /*2c50*/  ISETP.LT.OR P6, PT, R0, 0x5a, P6 ;  /* 0x0000005a0000780c */ /* 0x000fe400037c1670 */
[----:B------:R-:W0:Y:S02]  /*2c60*/  SHFL.IDX PT, R0, R4, 0x1, 0x1c1f ;  /* 0x003c1f0004007f89 */ /* 0x000e2400000e0000 */
[----:B------:R-:W-:Y:S02]  /*2c70*/  FSEL R92, R69, -INF , !P6 ;  /* 0xff800000455c7808 */ /* 0x000fe40007000000 */
[----:B------:R-:W-:Y:S02]  /*2c80*/  PLOP3.LUT P6, PT, PT, PT, UP1, 0x40, 0x0 ;  /* 0x000000000000781c */ /* 0x000fe40003fce818 */
[----:B0-----:R-:W-:Y:S01]  /*2c90*/  VIADDMNMX R2, R0, R9, R8, PT ;  /* 0x0000000900027246 */ /* 0x001fe20003800108 */
[----:B------:R-:W-:-:S10]  /*2ca0*/  IMAD.IADD R3, R5, 0x1, R0 ;  /* 0x0000000105037824 */ /* 0x000fd400078e0200 */
[----:B------:R-:W-:Y:S05]  /*2cb0*/  @P6 BRA `(.L_x_4151) ;  /* 0x00000000005c6947 */ /* 0x000fea0003800000 */
        /* <DEDUP_REMOVED lines=13> */
.L_x_4153:
[----:B------:R-:W-:-:S06]  /*2d90*/  UISETP.NE.AND UP2, UPT, UR5, 0x1, UPT ;  /* 0x000000010500788c */ /* 0x000fcc000bf45270 */
[----:B------:R-:W-:-:S05]  /*2da0*/  PLOP3.LUT P6, PT, PT, PT, UP2, 0x80, 0x0 ;  /* 0x000000000000781c */ /* 0x000fca0003fcf028 */
[----:B------:R-:W-:-:S08]  /*2db0*/  @UP2 ULDC.64 UR6, c[0x0][0x9e8] ;  /* 0x00027a0000062ab9 */ /* 0x000fd00000000a00 */
[----:B------:R-:W-:Y:S01]  /*2dc0*/  @P6 IMAD.HI.U32 R4, R0, UR6, RZ ;  /* 0x0000000600046c27 */ /* 0x000fe2000f8e00ff */
[----:B------:R-:W-:-:S13]  /*2dd0*/  PLOP3.LUT P6, PT, PT, PT, UP2, 0x80, 0x0 ;  /* 0x000000000000781c */ /* 0x000fda0003fcf028 */
[----:B------:R-:W-:-:S07]  /*2de0*/  @P6 SHF.R.U32.HI R0, RZ, UR7, R4 ;  /* 0x00000007ff006c19 */ /* 0x000fce0008011604 */
.L_x_4154:
[----:B------:R-:W-:Y:S05]  /*2df0*/  BSYNC B0 ;  /* 0x0000000000007941 */ /* 0x000fea0003800000 */
.L_x_4152:
[----:B------:R-:W-:-:S05]  /*2e00*/  IMAD R0, R0, UR5, R14 ;  /* 0x0000000500007c24 */ /* 0x000fca000f8e020e */
[----:B------:R-:W-:Y:S02]  /*2e10*/  VIMNMX R3, R3, R0, !PT ;  /* 0x0000000003037248 */ /* 0x000fe40007fe0100 */
[----:B------:R-:W-:-:S07]  /*2e20*/  VIADDMNMX R2, R0, UR5, R2, PT ;  /* 0x0000000500027c46 */ /* 0x000fce000b800102 */
.L_x_4151:
[C---:B------:R-:W-:Y:S01]  /*2e30*/  ISETP.GT.AND P2, PT, R3.reuse, 0x1, !P2 ;  /* 0x000000010300780c */ /* 0x040fe20005744270 */
[----:B------:R-:W-:Y:S01]  /*2e40*/  ULDC UR6, c[0x0][0x988] ;  /* 0x0002620000067ab9 */ /* 0x000fe20000000800 */
[----:B------:R-:W-:Y:S01]  /*2e50*/  ISETP.GT.AND P3, PT, R3, 0x8, !P3 ;  /* 0x000000080300780c */ /* 0x000fe20005f64270 */
[----:B------:R-:W-:Y:S01]  /*2e60*/  @UP0 ULDC UR14, c[0x0][0x450] ;  /* 0x00011400000e0ab9 */ /* 0x000fe20000000800 */
[C---:B------:R-:W-:Y:S02]  /*2e70*/  ISETP.LT.OR P2, PT, R2.reuse, 0x2, P2 ;  /* 0x000000020200780c */ /* 0x040fe40001741670 */
[----:B------:R-:W-:Y:S02]  /*2e80*/  ISETP.LT.OR P3, PT, R2, 0x9, P3 ;  /* 0x000000090200780c */ /* 0x000fe40001f61670 */
[----:B------:R-:W-:Y:S02]  /*2e90*/  FSEL R27, R27, -INF , !P2 ;  /* 0xff8000001b1b7808 */ /* 0x000fe40005000000 */
[----:B------:R-:W-:-:S02]  /*2ea0*/  ISETP.NE.AND P2, PT, R15, RZ, PT ;  /* 0x000000ff0f00720c */ /* 0x000fc40003f45270 */
[----:B------:R-:W-:Y:S02]  /*2eb0*/  FSEL R13, R30, -INF , !P3 ;  /* 0xff8000001e0d7808 */ /* 0x000fe40005800000 */
[----:B------:R-:W-:Y:S02]  /*2ec0*/  ISETP.GT.AND P2, PT, R3, 0x9, !P2 ;  /* 0x000000090300780c */ /* 0x000fe40005744270 */
[----:B------:R-:W-:Y:S02]  /*2ed0*/  ISETP.NE.AND P3, PT, R33, RZ, PT ;  /* 0x000000ff2100720c */ /* 0x000fe40003f65270 */
[----:B------:R-:W-:Y:S02]  /*2ee0*/  ISETP.LT.OR P2, PT, R2, 0xa, P2 ;  /* 0x0000000a0200780c */ /* 0x000fe40001741670 */
[----:B------:R-:W-:Y:S02]  /*2ef0*/  ISETP.NE.AND P6, PT, R73, RZ, PT ;  /* 0x000000ff4900720c */ /* 0x000fe40003fc5270 */
        /* <DEDUP_REMOVED lines=15> */
[----:B------:R-:W-:Y:S02]  /*2ff0*/  ISETP.GT.AND P2, PT, R3, 0x18, !P3 ;  /* 0x000000180300780c */ /* 0x000fe40005f44270 */
[----:B------:R-:W-:Y:S02]  /*3000*/  FMNMX.FTZ R0, R76, R0, !PT ;  /* 0x000000004c007209 */ /* 0x000fe40007810000 */
[----:B------:R-:W-:Y:S02]  /*3010*/  ISETP.LT.OR P2, PT, R2, 0x19, P2 ;  /* 0x000000190200780c */ /* 0x000fe40001741670 */
[----:B------:R-:W-:-:S02]  /*3020*/  FMNMX.FTZ R0, R40, R0, !PT ;  /* 0x0000000028007209 */ /* 0x000fc40007810000 */
[----:B------:R-:W-:Y:S02]  /*3030*/  FSEL R21, R38, -INF , !P2 ;  /* 0xff80000026157808 */ /* 0x000fe40005000000 */
[----:B------:R-:W-:Y:S02]  /*3040*/  ISETP.GT.AND P2, PT, R3, 0x19, !P6 ;  /* 0x000000190300780c */ /* 0x000fe40007744270 */
[----:B------:R-:W-:Y:S02]  /*3050*/  ISETP.NE.AND P6, PT, R25, RZ, PT ;  /* 0x000000ff1900720c */ /* 0x000fe40003fc5270 */
        /* <DEDUP_REMOVED lines=17> */
[----:B------:R-:W-:Y:S02]  /*3170*/  ISETP.NE.AND P2, PT, R41, RZ, PT ;  /* 0x000000ff2900720c */ /* 0x000fe40003f45270 */
[----:B------:R-:W-:Y:S02]  /*3180*/  FMNMX.FTZ R0, R56, R0, !PT ;  /* 0x0000000038007209 */ /* 0x000fe40007810000 */
[----:B------:R-:W-:Y:S02]  /*3190*/  ISETP.GT.AND P2, PT, R3, 0x28, !P2 ;  /* 0x000000280300780c */ /* 0x000fe40005744270 */
[----:B------:R-:W-:-:S02]  /*31a0*/  FMNMX.FTZ R0, R86, R0, !PT ;  /* 0x0000000056007209 */ /* 0x000fc40007810000 */
[----:B------:R-:W-:Y:S02]  /*31b0*/  ISETP.LT.OR P2, PT, R2, 0x29, P2 ;  /* 0x000000290200780c */ /* 0x000fe40001741670 */
[----:B------:R-:W-:Y:S02]  /*31c0*/  FMNMX.FTZ R0, R60, R0, !PT ;  /* 0x000000003c007209 */ /* 0x000fe40007810000 */
        /* <DEDUP_REMOVED lines=11> */
[----:B------:R-:W-:Y:S01]  /*3280*/  FMNMX.FTZ R4, R92, R0, !PT ;  /* 0x000000005c047209 */ /* 0x000fe20007810000 */
[----:B------:R-:W-:Y:S01]  /*3290*/  IMAD.U32 R0, RZ, RZ, UR6 ;  /* 0x00000006ff007e24 */ /* 0x000fe2000f8e00ff */
[----:B------:R-:W-:Y:S01]  /*32a0*/  ISETP.LT.OR P2, PT, R2, 0x31, P2 ;  /* 0x000000310200780c */ /* 0x000fe20001741670 */
[----:B------:R-:W-:Y:S01]  /*32b0*/  @UP0 ULDC UR6, c[0x0][0x44c] ;  /* 0x0001130000060ab9 */ /* 0x000fe20000000800 */
[----:B------:R-:W-:Y:S01]  /*32c0*/  ISETP.NE.AND P3, PT, R83, RZ, PT ;  /* 0x000000ff5300720c */ /* 0x000fe20003f65270 */
[----:B------:R-:W0:Y:S01]  /*32d0*/  SHFL.BFLY PT, R5, R4, 0x2, 0x1f ;  /* 0x0c401f0004057f89 */ /* 0x000e2200000e0000 */
[----:B------:R-:W-:Y:S01]  /*32e0*/  FSEL R33, R50, -INF , !P2 ;  /* 0xff80000032217808 */ /* 0x000fe20005000000 */
[----:B------:R-:W-:Y:S01]  /*32f0*/  UIMAD.WIDE.U32 UR6, UR38, UR6, URZ ;  /* 0x00000006260672a5 */ /* 0x000fe2000f8e003f */
[----:B------:R-:W-:-:S02]  /*3300*/  ISETP.NE.AND P2, PT, R79, RZ, PT ;  /* 0x000000ff4f00720c */ /* 0x000fc40003f45270 */
[C---:B------:R-:W-:Y:S01]  /*3310*/  ISETP.GT.AND P4, PT, R3.reuse, 0x51, !P4 ;  /* 0x000000510300780c */ /* 0x040fe20006784270 */
[----:B------:R-:W-:Y:S01]  /*3320*/  @UP0 USHF.R.U32.HI UR38, URZ, UR14, UR7 ;  /* 0x0000000e3f260299 */ /* 0x000fe20008011607 */
[C---:B------:R-:W-:Y:S02]  /*3330*/  ISETP.GT.AND P2, PT, R3.reuse, 0x31, !P2 ;  /* 0x000000310300780c */ /* 0x040fe40005744270 */
[----:B------:R-:W-:Y:S02]  /*3340*/  ISETP.GT.AND P5, PT, R3, 0x58, !P5 ;  /* 0x000000580300780c */ /* 0x000fe40006fa4270 */
[C---:B------:R-:W-:Y:S02]  /*3350*/  ISETP.LT.OR P2, PT, R2.reuse, 0x32, P2 ;  /* 0x000000320200780c */ /* 0x040fe40001741670 */
[----:B------:R-:W-:Y:S02]  /*3360*/  ISETP.LT.OR P4, PT, R2, 0x52, P4 ;  /* 0x000000520200780c */ /* 0x000fe40002781670 */
[----:B------:R-:W-:-:S02]  /*3370*/  FSEL R51, R51, -INF , !P2 ;  /* 0xff80000033337808 */ /* 0x000fc40005000000 */
[----:B------:R-:W-:Y:S02]  /*3380*/  ISETP.NE.AND P2, PT, R49, RZ, PT ;  /* 0x000000ff3100720c */ /* 0x000fe40003f45270 */
[C---:B------:R-:W-:Y:S02]  /*3390*/  ISETP.LT.OR P5, PT, R2.reuse, 0x59, P5 ;  /* 0x000000590200780c */ /* 0x040fe40002fa1670 */
[----:B------:R-:W-:Y:S02]  /*33a0*/  ISETP.GT.AND P2, PT, R3, 0x38, !P2 ;  /* 0x000000380300780c */ /* 0x000fe40005744270 */
[----:B------:R-:W-:Y:S02]  /*33b0*/  FSEL R67, R67, -INF , !P4 ;  /* 0xff80000043437808 */ /* 0x000fe40006000000 */
[----:B------:R-:W-:Y:S02]  /*33c0*/  ISETP.LT.OR P2, PT, R2, 0x39, P2 ;  /* 0x000000390200780c */ /* 0x000fe40001741670 */
[----:B0-----:R-:W-:-:S02]  /*33d0*/  FMNMX.FTZ R8, R4, R5, !PT ;  /* 0x0000000504087209 */ /* 0x001fc40007810000 */
[----:B------:R-:W-:Y:S02]  /*33e0*/  FSEL R37, R54, -INF , !P2 ;  /* 0xff80000036257808 */ /* 0x000fe40005000000 */
[----:B------:R-:W-:Y:S01]  /*33f0*/  ISETP.NE.AND P2, PT, R81, RZ, PT ;  /* 0x000000ff5100720c */ /* 0x000fe20003f45270 */
[----:B------:R-:W0:Y:S01]  /*3400*/  SHFL.BFLY PT, R5, R8, 0x1, 0x1f ;  /* 0x0c201f0008057f89 */ /* 0x000e2200000e0000 */
[----:B------:R-:W-:Y:S02]  /*3410*/  FSEL R49, R70, -INF , !P5 ;  /* 0xff80000046317808 */ /* 0x000fe40006800000 */
[----:B------:R-:W-:Y:S02]  /*3420*/  ISETP.GT.AND P2, PT, R3, 0x39, !P2 ;  /* 0x000000390300780c */ /* 0x000fe40005744270 */
[----:B------:R-:W-:Y:S02]  /*3430*/  R2UR UR11, R22 ;  /* 0x00000000160b72ca */ /* 0x000fe400000e0000 */
[----:B------:R-:W-:-:S04]  /*3440*/  ISETP.LT.OR P2, PT, R2, 0x3a, P2 ;  /* 0x0000003a0200780c */ /* 0x000fc80001741670 */
[----:B------:R-:W-:Y:S02]  /*3450*/  FSEL R55, R55, -INF , !P2 ;  /* 0xff80000037377808 */ /* 0x000fe40005000000 */
[----:B------:R-:W-:-:S04]  /*3460*/  ISETP.NE.AND P2, PT, R53, RZ, PT ;  /* 0x000000ff3500720c */ /* 0x000fc80003f45270 */
[----:B------:R-:W-:Y:S01]  /*3470*/  ISETP.GT.AND P2, PT, R3, 0x40, !P2 ;  /* 0x000000400300780c */ /* 0x000fe20005744270 */
[----:B------:R-:W-:-:S03]  /*3480*/  UIADD3 UR38, UR11, UR38, URZ ;  /* 0x000000260b267290 */ /* 0x000fc6000fffe03f */
[----:B------:R-:W-:Y:S01]  /*3490*/  ISETP.LT.OR P2, PT, R2, 0x41, P2 ;  /* 0x000000410200780c */ /* 0x000fe20001741670 */
[----:B------:R-:W-:Y:S01]  /*34a0*/  UIADD3 UR4, UR38, UR4, URZ ;  /* 0x0000000426047290 */ /* 0x000fe2000fffe03f */
[----:B0-----:R-:W-:Y:S02]  /*34b0*/  FMNMX.FTZ R5, R8, R5, !PT ;  /* 0x0000000508057209 */ /* 0x001fe40007810000 */
[----:B------:R-:W-:Y:S02]  /*34c0*/  FSEL R41, R58, -INF , !P2 ;  /* 0xff8000003a297808 */ /* 0x000fe40005000000 */
[----:B------:R-:W-:Y:S01]  /*34d0*/  ISETP.GT.AND P2, PT, R3, 0x41, !P3 ;  /* 0x000000410300780c */ /* 0x000fe20005f44270 */
[----:B------:R-:W-:Y:S01]  /*34e0*/  FMUL.FTZ R14, R5, R0 ;  /* 0x00000000050e7220 */ /* 0x000fe20000410000 */
[----:B------:R-:W-:Y:S02]  /*34f0*/  ISETP.NE.AND P3, PT, R61, RZ, PT ;  /* 0x000000ff3d00720c */ /* 0x000fe40003f65270 */
[----:B------:R-:W-:-:S02]  /*3500*/  ISETP.LT.OR P2, PT, R2, 0x42, P2 ;  /* 0x000000420200780c */ /* 0x000fc40001741670 */
[----:B------:R-:W-:Y:S02]  /*3510*/  ISETP.GT.AND P3, PT, R3, 0x50, !P3 ;  /* 0x000000500300780c */ /* 0x000fe40005f64270 */
[----:B------:R-:W-:Y:S02]  /*3520*/  FSEL R59, R59, -INF , !P2 ;  /* 0xff8000003b3b7808 */ /* 0x000fe40005000000 */
[----:B------:R-:W-:Y:S02]  /*3530*/  ISETP.GT.AND P2, PT, R3, RZ, !P6 ;  /* 0x000000ff0300720c */ /* 0x000fe40007744270 */
[----:B------:R-:W-:Y:S02]  /*3540*/  ISETP.NE.AND P6, PT, R57, RZ, PT ;  /* 0x000000ff3900720c */ /* 0x000fe40003fc5270 */
[C---:B------:R-:W-:Y:S02]  /*3550*/  ISETP.LT.OR P2, PT, R2.reuse, 0x1, P2 ;  /* 0x000000010200780c */ /* 0x040fe40001741670 */
[----:B------:R-:W-:-:S02]  /*3560*/  ISETP.LT.OR P3, PT, R2, 0x51, P3 ;  /* 0x000000510200780c */ /* 0x000fc40001f61670 */
[----:B------:R-:W-:Y:S02]  /*3570*/  FSEL R9, R26, -INF , !P2 ;  /* 0xff8000001a097808 */ /* 0x000fe40005000000 */
[----:B------:R-:W-:Y:S02]  /*3580*/  FSETP.NEU.FTZ.AND P2, PT, R5, -INF , PT ;  /* 0xff8000000500780b */ /* 0x000fe40003f5d000 */
[----:B------:R-:W-:Y:S02]  /*3590*/  FMNMX.FTZ R4, R9, R27, !PT ;  /* 0x0000001b09047209 */ /* 0x000fe40007810000 */
[----:B------:R-:W-:Y:S02]  /*35a0*/  FSEL R57, R14, RZ, P2 ;  /* 0x000000ff0e397208 */ /* 0x000fe40001000000 */
[----:B------:R-:W-:Y:S02]  /*35b0*/  FMNMX.FTZ R4, R13, R4, !PT ;  /* 0x000000040d047209 */ /* 0x000fe40007810000 */
[----:B------:R-:W-:Y:S01]  /*35c0*/  ISETP.GT.AND P2, PT, R3, 0x48, !P6 ;  /* 0x000000480300780c */ /* 0x000fe20007744270 */
[--C-:B------:R-:W-:Y:S01]  /*35d0*/  FFMA.FTZ R30, R80, R0, -R57.reuse ;  /* 0x00000000501e7223 */ /* 0x100fe20000010839 */
[----:B------:R-:W-:Y:S01]  /*35e0*/  FMNMX.FTZ R4, R31, R4, !PT ;  /* 0x000000041f047209 */ /* 0x000fe20007810000 */
[-CC-:B------:R-:W-:Y:S01]  /*35f0*/  FFMA.FTZ R8, R24, R0.reuse, -R57.reuse ;  /* 0x0000000018087223 */ /* 0x180fe20000010839 */
[----:B------:R-:W-:Y:S01]  /*3600*/  ISETP.LT.OR P2, PT, R2, 0x49, P2 ;  /* 0x000000490200780c */ /* 0x000fe20001741670 */
[--C-:B------:R-:W-:Y:S01]  /*3610*/  FFMA.FTZ R14, R20, R0, -R57.reuse ;  /* 0x00000000140e7223 */ /* 0x100fe20000010839 */
[----:B------:R-:W-:Y:S01]  /*3620*/  FMNMX.FTZ R4, R15, R4, !PT ;  /* 0x000000040f047209 */ /* 0x000fe20007810000 */
[----:B------:R0:W-:Y:S01]  /*3630*/  MUFU.EX2 R77, R30 ;  /* 0x0000001e004d7308 */ /* 0x0001e20000000800 */
[----:B------:R-:W-:Y:S01]  /*3640*/  FSEL R45, R62, -INF , !P2 ;  /* 0xff8000003e2d7808 */ /* 0x000fe20005000000 */
[--C-:B------:R-:W-:Y:S01]  /*3650*/  FFMA.FTZ R20, R28, R0, -R57.reuse ;  /* 0x000000001c147223 */ /* 0x100fe20000010839 */
[----:B------:R-:W-:Y:S01]  /*3660*/  FMNMX.FTZ R4, R35, R4, !PT ;  /* 0x0000000423047209 */ /* 0x000fe20007810000 */
[-CC-:B------:R-:W-:Y:S01]  /*3670*/  FFMA.FTZ R24, R72, R0.reuse, -R57.reuse ;  /* 0x0000000048187223 */ /* 0x180fe20000010839 */
[----:B------:R-:W-:Y:S01]  /*3680*/  ISETP.NE.AND P2, PT, R85, RZ, PT ;  /* 0x000000ff5500720c */ /* 0x000fe20003f45270 */
[--C-:B------:R-:W-:Y:S01]  /*3690*/  FFMA.FTZ R26, R32, R0, -R57.reuse ;  /* 0x00000000201a7223 */ /* 0x100fe20000010839 */
[----:B------:R-:W-:Y:S01]  /*36a0*/  FMNMX.FTZ R4, R21, R4, !PT ;  /* 0x0000000415047209 */ /* 0x000fe20007810000 */
[----:B------:R-:W-:Y:S01]  /*36b0*/  MUFU.EX2 R8, R8 ;  /* 0x0000000800087308 */ /* 0x000fe20000000800 */
[----:B------:R-:W-:Y:S01]  /*36c0*/  ISETP.GT.AND P2, PT, R3, 0x49, !P2 ;  /* 0x000000490300780c */ /* 0x000fe20005744270 */
[--C-:B0-----:R-:W-:Y:S01]  /*36d0*/  FFMA.FTZ R30, R86, R0, -R57.reuse ;  /* 0x00000000561e7223 */ /* 0x101fe20000010839 */
[----:B------:R-:W-:Y:S01]  /*36e0*/  FMNMX.FTZ R4, R39, R4, !PT ;  /* 0x0000000427047209 */ /* 0x000fe20007810000 */
[-CC-:B------:R-:W-:Y:S01]  /*36f0*/  FFMA.FTZ R28, R36, R0.reuse, -R57.reuse ;  /* 0x00000000241c7223 */ /* 0x180fe20000010839 */
[----:B------:R-:W-:Y:S01]  /*3700*/  ISETP.LT.OR P2, PT, R2, 0x4a, P2 ;  /* 0x0000004a0200780c */ /* 0x000fe20001741670 */
[--C-:B------:R-:W-:Y:S01]  /*3710*/  FFMA.FTZ R42, R90, R0, -R57.reuse ;  /* 0x000000005a2a7223 */ /* 0x100fe20000010839 */
[----:B------:R-:W-:Y:S01]  /*3720*/  FMNMX.FTZ R4, R25, R4, !PT ;  /* 0x0000000419047209 */ /* 0x000fe20007810000 */
[----:B------:R0:W1:Y:S01]  /*3730*/  MUFU.EX2 R61, R14 ;  /* 0x0000000e003d7308 */ /* 0x0000620000000800 */
[----:B------:R-:W-:Y:S01]  /*3740*/  ISETP.NE.AND P6, PT, R65, RZ, PT ;  /* 0x000000ff4100720c */ /* 0x000fe20003fc5270 */
[--C-:B------:R-:W-:Y:S01]  /*3750*/  FFMA.FTZ R38, R56, R0, -R57.reuse ;  /* 0x0000000038267223 */ /* 0x100fe20000010839 */
[----:B------:R-:W-:Y:S01]  /*3760*/  FMNMX.FTZ R4, R43, R4, !PT ;  /* 0x000000042b047209 */ /* 0x000fe20007810000 */
[-CC-:B------:R-:W-:Y:S01]  /*3770*/  FFMA.FTZ R32, R48, R0.reuse, -R57.reuse ;  /* 0x0000000030207223 */ /* 0x180fe20000010839 */
[----:B------:R-:W-:Y:S01]  /*3780*/  FSEL R63, R63, -INF , !P2 ;  /* 0xff8000003f3f7808 */ /* 0x000fe20005000000 */
[--C-:B------:R-:W-:Y:S01]  /*3790*/  FFMA.FTZ R34, R52, R0, -R57.reuse ;  /* 0x0000000034227223 */ /* 0x100fe20000010839 */
[----:B------:R-:W-:Y:S01]  /*37a0*/  FMNMX.FTZ R4, R29, R4, !PT ;  /* 0x000000041d047209 */ /* 0x000fe20007810000 */
[----:B------:R-:W-:Y:S01]  /*37b0*/  MUFU.EX2 R83, R30 ;  /* 0x0000001e00537308 */ /* 0x000fe20000000800 */
[----:B------:R-:W-:Y:S01]  /*37c0*/  ISETP.GT.AND P6, PT, R3, 0x59, !P6 ;  /* 0x000000590300780c */ /* 0x000fe200077c4270 */
[--C-:B0-----:R-:W-:Y:S01]  /*37d0*/  FFMA.FTZ R14, R74, R0, -R57.reuse ;  /* 0x000000004a0e7223 */ /* 0x101fe20000010839 */
[----:B------:R-:W-:Y:S01]  /*37e0*/  FMNMX.FTZ R4, R47, R4, !PT ;  /* 0x000000042f047209 */ /* 0x000fe20007810000 */
[----:B------:R-:W-:Y:S01]  /*37f0*/  FFMA.FTZ R36, R84, R0, -R57 ;  /* 0x0000000054247223 */ /* 0x000fe20000010839 */
[----:B------:R-:W-:-:S02]  /*3800*/  FSEL R3, R66, -INF , !P3 ;  /* 0xff80000042037808 */ /* 0x000fc40005800000 */
[----:B------:R-:W-:Y:S01]  /*3810*/  FMNMX.FTZ R4, R33, R4, !PT ;  /* 0x0000000421047209 */ /* 0x000fe20007810000 */
[----:B------:R-:W-:Y:S01]  /*3820*/  MUFU.EX2 R20, R20 ;  /* 0x0000001400147308 */ /* 0x000fe20000000800 */
[----:B------:R-:W-:Y:S01]  /*3830*/  ISETP.LT.OR P6, PT, R2, 0x5a, P6 ;  /* 0x0000005a0200780c */ /* 0x000fe200037c1670 */
[--C-:B------:R-:W-:Y:S01]  /*3840*/  FFMA.FTZ R2, R44, R0, -R57.reuse ;  /* 0x000000002c027223 */ /* 0x100fe20000010839 */
[----:B------:R-:W-:Y:S01]  /*3850*/  FMNMX.FTZ R4, R51, R4, !PT ;  /* 0x0000000433047209 */ /* 0x000fe20007810000 */
[----:B------:R-:W-:Y:S01]  /*3860*/  FFMA.FTZ R44, R68, R0, -R57 ;  /* 0x00000000442c7223 */ /* 0x000fe20000010839 */
[----:B------:R-:W-:Y:S02]  /*3870*/  FSEL R71, R71, -INF , !P6 ;  /* 0xff80000047477808 */ /* 0x000fe40007000000 */
[----:B------:R-:W-:Y:S01]  /*3880*/  FMNMX.FTZ R4, R37, R4, !PT ;  /* 0x0000000425047209 */ /* 0x000fe20007810000 */
[----:B------:R0:W2:Y:S01]  /*3890*/  MUFU.EX2 R65, R24 ;  /* 0x0000001800417308 */ /* 0x0000a20000000800 */
[----:B-1----:R-:W-:-:S02]  /*38a0*/  F2FP.F16.F32.PACK_AB R188, R61, R8 ;  /* 0x000000083dbc723e */ /* 0x002fc400000000ff */
[----:B------:R-:W-:-:S04]  /*38b0*/  FMNMX.FTZ R4, R55, R4, !PT ;  /* 0x0000000437047209 */ /* 0x000fc80007810000 */
[----:B------:R-:W-:Y:S01]  /*38c0*/  FMNMX.FTZ R4, R41, R4, !PT ;  /* 0x0000000429047209 */ /* 0x000fe20007810000 */
[----:B------:R-:W-:Y:S01]  /*38d0*/  MUFU.EX2 R26, R26 ;  /* 0x0000001a001a7308 */ /* 0x000fe20000000800 */
[----:B0-----:R-:W-:Y:S02]  /*38e0*/  FFMA.FTZ R24, R76, R0, -R57 ;  /* 0x000000004c187223 */ /* 0x001fe40000010839 */
[----:B------:R-:W-:-:S04]  /*38f0*/  FMNMX.FTZ R4, R59, R4, !PT ;  /* 0x000000043b047209 */ /* 0x000fc80007810000 */
[----:B------:R-:W-:Y:S01]  /*3900*/  FMNMX.FTZ R4, R45, R4, !PT ;  /* 0x000000042d047209 */ /* 0x000fe20007810000 */
[----:B------:R0:W1:Y:S01]  /*3910*/  MUFU.EX2 R69, R14 ;  /* 0x0000000e00457308 */ /* 0x0000620000000800 */
[----:B--2---:R-:W-:Y:S02]  /*3920*/  F2FP.F16.F32.PACK_AB R190, R65, R20 ;  /* 0x0000001441be723e */ /* 0x004fe400000000ff */
[----:B------:R-:W-:-:S04]  /*3930*/  FMNMX.FTZ R4, R63, R4, !PT ;  /* 0x000000043f047209 */ /* 0x000fc80007810000 */
[----:B------:R-:W-:Y:S01]  /*3940*/  FMNMX.FTZ R4, R3, R4, !PT ;  /* 0x0000000403047209 */ /* 0x000fe20007810000 */
[----:B------:R-:W-:Y:S01]  /*3950*/  MUFU.EX2 R28, R28 ;  /* 0x0000001c001c7308 */ /* 0x000fe20000000800 */
[-CC-:B0-----:R-:W-:Y:S01]  /*3960*/  FFMA.FTZ R14, R40, R0.reuse, -R57.reuse ;  /* 0x00000000280e7223 */ /* 0x181fe20000010839 */
[----:B------:R-:W-:Y:S01]  /*3970*/  FFMA.FTZ R40, R88, R0, -R57 ;  /* 0x0000000058287223 */ /* 0x000fe20000010839 */
[----:B------:R-:W-:-:S04]  /*3980*/  FMNMX.FTZ R4, R67, R4, !PT ;  /* 0x0000000443047209 */ /* 0x000fc80007810000 */
[----:B------:R-:W-:Y:S01]  /*3990*/  FMNMX.FTZ R4, R49, R4, !PT ;  /* 0x0000000431047209 */ /* 0x000fe20007810000 */
[----:B------:R0:W2:Y:S01]  /*39a0*/  MUFU.EX2 R73, R24 ;  /* 0x0000001800497308 */ /* 0x0000a20000000800 */
[----:B-1----:R-:W-:Y:S02]  /*39b0*/  F2FP.F16.F32.PACK_AB R184, R69, R26 ;  /* 0x0000001a45b8723e */ /* 0x002fe400000000ff */
[----:B------:R-:W-:-:S05]  /*39c0*/  FMNMX.FTZ R4, R71, R4, !PT ;  /* 0x0000000447047209 */ /* 0x000fca0007810000 */
[----:B------:R-:W1:Y:S01]  /*39d0*/  SHFL.BFLY PT, R53, R4, 0x2, 0x1f ;  /* 0x0c401f0004357f89 */ /* 0x000e6200000e0000 */
[----:B------:R-:W-:Y:S01]  /*39e0*/  MUFU.EX2 R85, R40 ;  /* 0x0000002800557308 */ /* 0x000fe20000000800 */
[----:B0-----:R-:W-:-:S07]  /*39f0*/  FFMA.FTZ R24, R78, R0, -R57 ;  /* 0x000000004e187223 */ /* 0x001fce0000010839 */
[----:B------:R-:W-:Y:S01]  /*3a00*/  MUFU.EX2 R14, R14 ;  /* 0x0000000e000e7308 */ /* 0x000fe20000000800 */
[----:B--2---:R-:W-:-:S07]  /*3a10*/  F2FP.F16.F32.PACK_AB R186, R73, R28 ;  /* 0x0000001c49ba723e */ /* 0x004fce00000000ff */
[----:B------:R0:W2:Y:S01]  /*3a20*/  MUFU.EX2 R75, R24 ;  /* 0x00000018004b7308 */ /* 0x0000a20000000800 */
[----:B-1----:R-:W-:-:S07]  /*3a30*/  FMNMX.FTZ R53, R4, R53, !PT ;  /* 0x0000003504357209 */ /* 0x002fce0007810000 */
[----:B------:R-:W-:Y:S01]  /*3a40*/  MUFU.EX2 R87, R42 ;  /* 0x0000002a00577308 */ /* 0x000fe20000000800 */
[----:B0-----:R-:W-:Y:S01]  /*3a50*/  FFMA.FTZ R24, R82, R0, -R57 ;  /* 0x0000000052187223 */ /* 0x001fe20000010839 */
[----:B------:R-:W0:Y:S06]  /*3a60*/  SHFL.BFLY PT, R4, R53, 0x1, 0x1f ;  /* 0x0c201f0035047f89 */ /* 0x000e2c00000e0000 */
[----:B------:R-:W1:Y:S01]  /*3a70*/  MUFU.EX2 R2, R2 ;  /* 0x0000000200027308 */ /* 0x000e620000000800 */
[----:B--2---:R-:W-:-:S07]  /*3a80*/  F2FP.F16.F32.PACK_AB R180, R75, R14 ;  /* 0x0000000e4bb4723e */ /* 0x004fce00000000ff */
[----:B------:R-:W-:Y:S08]  /*3a90*/  MUFU.EX2 R32, R32 ;  /* 0x0000002000207308 */ /* 0x000ff00000000800 */
[----:B------:R2:W3:Y:S01]  /*3aa0*/  MUFU.EX2 R79, R24 ;  /* 0x00000018004f7308 */ /* 0x0004e20000000800 */
[----:B-1----:R-:W-:Y:S02]  /*3ab0*/  F2FP.F16.F32.PACK_AB R182, R77, R2 ;  /* 0x000000024db6723e */ /* 0x002fe400000000ff */
[----:B0-----:R-:W-:-:S04]  /*3ac0*/  FMNMX.FTZ R4, R53, R4, !PT ;  /* 0x0000000435047209 */ /* 0x001fc80007810000 */
[C---:B------:R-:W-:Y:S01]  /*3ad0*/  FSETP.NEU.FTZ.AND P2, PT, R4.reuse, -INF , PT ;  /* 0xff8000000400780b */ /* 0x040fe20003f5d000 */
[-C--:B------:R-:W-:Y:S01]  /*3ae0*/  FMUL.FTZ R30, R4, R0.reuse ;  /* 0x00000000041e7220 */ /* 0x080fe20000410000 */
[----:B------:R-:W-:Y:S01]  /*3af0*/  MUFU.EX2 R34, R34 ;  /* 0x0000002200227308 */ /* 0x000fe20000000800 */
[----:B--2---:R-:W-:-:S03]  /*3b00*/  FFMA.FTZ R24, R60, R0, -R57 ;  /* 0x000000003c187223 */ /* 0x004fc60000010839 */
[----:B------:R-:W-:Y:S02]  /*3b10*/  FSEL R30, R30, RZ, P2 ;  /* 0x000000ff1e1e7208 */ /* 0x000fe40001000000 */
[----:B------:R-:W-:Y:S02]  /*3b20*/  PLOP3.LUT P2, PT, PT, PT, UP1, 0x40, 0x0 ;  /* 0x000000000000781c */ /* 0x000fe40003f4e818 */
        /* <DEDUP_REMOVED lines=16> */
[----:B------:R-:W2:Y:S01]  /*3c30*/  MUFU.EX2 R40, R27 ;  /* 0x0000001b00287308 */ /* 0x000ea20000000800 */
[----:B-1----:R-:W-:Y:S01]  /*3c40*/  FADD.FTZ R9, R8, R61 ;  /* 0x0000003d08097221 */ /* 0x002fe20000010000 */
[-C--:B------:R-:W-:Y:S01]  /*3c50*/  FFMA.FTZ R36, R64, R0.reuse, -R57 ;  /* 0x0000000040247223 */ /* 0x080fe20000010839 */
[-CC-:B------:R-:W-:Y:S01]  /*3c60*/  FFMA.FTZ R37, R37, R0.reuse, -R30.reuse ;  /* 0x0000000025257223 */ /* 0x180fe2000001081e */
[-CC-:B------:R-:W-:Y:S01]  /*3c70*/  FFMA.FTZ R55, R55, R0.reuse, -R30.reuse ;  /* 0x0000000037377223 */ /* 0x180fe2000001081e */
[----:B------:R-:W-:Y:S01]  /*3c80*/  FADD.FTZ R54, R20, R9 ;  /* 0x0000000914367221 */ /* 0x000fe20000010000 */
[-CC-:B------:R-:W-:Y:S01]  /*3c90*/  FFMA.FTZ R41, R41, R0.reuse, -R30.reuse ;  /* 0x0000000029297223 */ /* 0x180fe2000001081e */
[-C--:B------:R-:W-:Y:S01]  /*3ca0*/  FFMA.FTZ R59, R59, R0.reuse, -R30 ;  /* 0x000000003b3b7223 */ /* 0x080fe2000001081e */
[----:B------:R-:W1:Y:S01]  /*3cb0*/  MUFU.EX2 R13, R13 ;  /* 0x0000000d000d7308 */ /* 0x000e620000000800 */
[----:B------:R-:W-:Y:S01]  /*3cc0*/  FADD.FTZ R9, R65, R54 ;  /* 0x0000003641097221 */ /* 0x000fe20000010000 */
[-CC-:B------:R-:W-:Y:S01]  /*3cd0*/  FFMA.FTZ R45, R45, R0.reuse, -R30.reuse ;  /* 0x000000002d2d7223 */ /* 0x180fe2000001081e */
[-CC-:B------:R-:W-:Y:S01]  /*3ce0*/  FFMA.FTZ R63, R63, R0.reuse, -R30.reuse ;  /* 0x000000003f3f7223 */ /* 0x180fe2000001081e */
[-CC-:B------:R-:W-:Y:S01]  /*3cf0*/  FFMA.FTZ R3, R3, R0.reuse, -R30.reuse ;  /* 0x0000000003037223 */ /* 0x180fe2000001081e */
[----:B------:R-:W-:Y:S01]  /*3d00*/  FADD.FTZ R54, R26, R9 ;  /* 0x000000091a367221 */ /* 0x000fe20000010000 */
[-CC-:B------:R-:W-:Y:S01]  /*3d10*/  FFMA.FTZ R67, R67, R0.reuse, -R30.reuse ;  /* 0x0000000043437223 */ /* 0x180fe2000001081e */
[-C--:B------:R-:W-:Y:S01]  /*3d20*/  FFMA.FTZ R49, R49, R0.reuse, -R30 ;  /* 0x0000000031317223 */ /* 0x080fe2000001081e */
[----:B------:R-:W4:Y:S01]  /*3d30*/  MUFU.EX2 R42, R31 ;  /* 0x0000001f002a7308 */ /* 0x000f220000000800 */
[----:B------:R-:W-:Y:S01]  /*3d40*/  FADD.FTZ R9, R69, R54 ;  /* 0x0000003645097221 */ /* 0x000fe20000010000 */
[-C--:B------:R-:W-:Y:S01]  /*3d50*/  FFMA.FTZ R30, R71, R0.reuse, -R30 ;  /* 0x00000000471e7223 */ /* 0x080fe2000001081e */
[----:B------:R-:W-:Y:S01]  /*3d60*/  FFMA.FTZ R57, R92, R0, -R57 ;  /* 0x000000005c397223 */ /* 0x000fe20000010839 */
[----:B---3--:R-:W-:Y:S01]  /*3d70*/  F2FP.F16.F32.PACK_AB R176, R79, R32 ;  /* 0x000000204fb0723e */ /* 0x008fe200000000ff */
[----:B------:R-:W-:Y:S01]  /*3d80*/  FADD.FTZ R56, R28, R9 ;  /* 0x000000091c387221 */ /* 0x000fe20000010000 */
[----:B0-----:R-:W-:-:S02]  /*3d90*/  F2FP.F16.F32.PACK_AB R178, R81, R34 ;  /* 0x0000002251b2723e */ /* 0x001fc400000000ff */
[----:B------:R-:W0:Y:S01]  /*3da0*/  MUFU.EX2 R15, R15 ;  /* 0x0000000f000f7308 */ /* 0x000e220000000800 */
[----:B------:R-:W-:Y:S01]  /*3db0*/  FADD.FTZ R9, R73, R56 ;  /* 0x0000003849097221 */ /* 0x000fe20000010000 */
[----:B--2---:R-:W-:Y:S01]  /*3dc0*/  FADD.FTZ R56, R189, R40 ;  /* 0x00000028bd387221 */ /* 0x004fe20000010000 */
[----:B------:R-:W-:Y:S02]  /*3dd0*/  F2FP.F16.F32.PACK_AB R189, R40, R189 ;  /* 0x000000bd28bd723e */ /* 0x000fe400000000ff */
[----:B------:R-:W-:Y:S01]  /*3de0*/  FADD.FTZ R58, R14, R9 ;  /* 0x000000090e3a7221 */ /* 0x000fe20000010000 */
[----:B-1----:R-:W-:Y:S02]  /*3df0*/  FADD.FTZ R9, R13, R56 ;  /* 0x000000380d097221 */ /* 0x002fe40000010000 */
[----:B------:R-:W1:Y:S01]  /*3e00*/  MUFU.EX2 R46, R35 ;  /* 0x00000023002e7308 */ /* 0x000e620000000800 */
[----:B------:R-:W-:Y:S01]  /*3e10*/  FADD.FTZ R27, R75, R58 ;  /* 0x0000003a4b1b7221 */ /* 0x000fe20000010000 */
[C---:B----4-:R-:W-:Y:S01]  /*3e20*/  FADD.FTZ R56, R42.reuse, R9 ;  /* 0x000000092a387221 */ /* 0x050fe20000010000 */
[----:B------:R-:W-:-:S02]  /*3e30*/  F2FP.F16.F32.PACK_AB R191, R42, R13 ;  /* 0x0000000d2abf723e */ /* 0x000fc400000000ff */
[----:B------:R-:W-:-:S03]  /*3e40*/  FADD.FTZ R58, R2, R27 ;  /* 0x0000001b023a7221 */ /* 0x000fc60000010000 */
[----:B------:R-:W2:Y:S01]  /*3e50*/  MUFU.EX2 R21, R21 ;  /* 0x0000001500157308 */ /* 0x000ea20000000800 */
[----:B0-----:R-:W-:Y:S01]  /*3e60*/  FADD.FTZ R9, R15, R56 ;  /* 0x000000380f097221 */ /* 0x001fe20000010000 */
[----:B------:R-:W-:-:S04]  /*3e70*/  FADD.FTZ R27, R77, R58 ;  /* 0x0000003a4d1b7221 */ /* 0x000fc80000010000 */
[----:B------:R-:W-:Y:S02]  /*3e80*/  FADD.FTZ R58, R32, R27 ;  /* 0x0000001b203a7221 */ /* 0x000fe40000010000 */
[----:B------:R-:W0:Y:S01]  /*3e90*/  MUFU.EX2 R48, R39 ;  /* 0x0000002700307308 */ /* 0x000e220000000800 */
[C---:B-1----:R-:W-:Y:S01]  /*3ea0*/  FADD.FTZ R56, R46.reuse, R9 ;  /* 0x000000092e387221 */ /* 0x042fe20000010000 */
[----:B------:R-:W-:Y:S01]  /*3eb0*/  FADD.FTZ R27, R79, R58 ;  /* 0x0000003a4f1b7221 */ /* 0x000fe20000010000 */
[----:B------:R-:W-:-:S03]  /*3ec0*/  F2FP.F16.F32.PACK_AB R185, R46, R15 ;  /* 0x0000000f2eb9723e */ /* 0x000fc600000000ff */
[----:B------:R-:W-:Y:S02]  /*3ed0*/  FADD.FTZ R60, R34, R27 ;  /* 0x0000001b223c7221 */ /* 0x000fe40000010000 */
[----:B------:R-:W1:Y:S01]  /*3ee0*/  MUFU.EX2 R25, R25 ;  /* 0x0000001900197308 */ /* 0x000e620000000800 */
[----:B--2---:R-:W-:Y:S01]  /*3ef0*/  FADD.FTZ R9, R21, R56 ;  /* 0x0000003815097221 */ /* 0x004fe20000010000 */
[----:B------:R-:W-:-:S06]  /*3f00*/  FADD.FTZ R27, R81, R60 ;  /* 0x0000003c511b7221 */ /* 0x000fcc0000010000 */
        /* <DEDUP_REMOVED lines=53> */
[----:B-1----:R-:W-:-:S04]  /*4260*/  FADD.FTZ R13, R49, R14 ;  /* 0x0000000e310d7221 */ /* 0x002fc80000010000 */
[C---:B--2---:R-:W-:Y:S01]  /*4270*/  FADD.FTZ R8, R30.reuse, R13 ;  /* 0x0000000d1e087221 */ /* 0x044fe20000010000 */
[----:B------:R-:W-:Y:S01]  /*4280*/  F2FP.F16.F32.PACK_AB R171, R30, R49 ;  /* 0x000000311eab723e */ /* 0x000fe200000000ff */
[----:B------:R-:W-:Y:S02]  /*4290*/  VIADD R13, R23, 0xfffffffe ;  /* 0xfffffffe170d7836 */ /* 0x000fe40000000000 */
        /* <DEDUP_REMOVED lines=13> */
.L_x_4156:
[----:B------:R-:W-:-:S11]  /*4370*/  UISETP.NE.AND UP2, UPT, UR5, 0x1, UPT ;  /* 0x000000010500788c */ /* 0x000fd6000bf45270 */
[----:B------:R-:W-:Y:S02]  /*4380*/  @UP2 ULDC.64 UR14, c[0x0][0x9e8] ;  /* 0x00027a00000e2ab9 */ /* 0x000fe40000000a00 */
[----:B------:R-:W-:-:S04]  /*4390*/  UIMAD.WIDE.U32 UR6, UR11, UR14, URZ ;  /* 0x0000000e0b0672a5 */ /* 0x000fc8000f8e003f */
[----:B------:R-:W-:-:S12]  /*43a0*/  @UP2 USHF.R.U32.HI UR11, URZ, UR15, UR7 ;  /* 0x0000000f3f0b2299 */ /* 0x000fd80008011607 */
.L_x_4157:
[----:B------:R-:W-:-:S04]  /*43b0*/  UIMAD UR5, UR11, UR5, UR5 ;  /* 0x000000050b0572a4 */ /* 0x000fc8000f8e0205 */
[----:B------:R-:W-:-:S04]  /*43c0*/  UISETP.LT.AND UP2, UPT, UR4, UR5, UPT ;  /* 0x000000050400728c */ /* 0x000fc8000bf41270 */
[----:B------:R-:W-:-:S12]  /*43d0*/  USEL UR4, UR4, UR5, UP2 ;  /* 0x0000000504047287 */ /* 0x000fd80009000000 */
.L_x_4155:
[----:B------:R-:W-:Y:S01]  /*43e0*/  R2UR UR6, R17 ;  /* 0x00000000110672ca */ /* 0x000fe200000e0000 */
[----:B------:R-:W-:Y:S01]  /*43f0*/  UIMAD.WIDE UR4, UR4, 0x2aaaaaab, URZ ;  /* 0x2aaaaaab040478a5 */ /* 0x000fe2000f8e023f */
[----:B------:R-:W-:Y:S01]  /*4400*/  IMAD.MOV.U32 R3, RZ, RZ, 0x3f800000 ;  /* 0x3f800000ff037424 */ /* 0x000fe200078e00ff */
[----:B------:R-:W-:Y:S01]  /*4410*/  CS2R R118, SRZ ;  /* 0x0000000000767805 */ /* 0x000fe2000001ff00 */
[----:B------:R-:W-:Y:S01]  /*4420*/  IMAD.MOV.U32 R2, RZ, RZ, 0x3f800000 ;  /* 0x3f800000ff027424 */ /* 0x000fe200078e00ff */
[----:B------:R-:W-:Y:S01]  /*4430*/  USHF.R.U32.HI UR4, URZ, 0x1f, UR5 ;  /* 0x0000001f3f047899 */ /* 0x000fe20008011605 */
[----:B------:R-:W-:Y:S02]  /*4440*/  CS2R R116, SRZ ;  /* 0x0000000000747805 */ /* 0x000fe4000001ff00 */
[----:B------:R-:W-:Y:S02]  /*4450*/  CS2R R114, SRZ ;  /* 0x0000000000727805 */ /* 0x000fe4000001ff00 */
[----:B------:R-:W-:Y:S01]  /*4460*/  CS2R R112, SRZ ;  /* 0x0000000000707805 */ /* 0x000fe2000001ff00 */
[----:B------:R-:W-:Y:S01]  /*4470*/  ULEA.HI.SX32 UR4, UR5, UR4, 0x1c ;  /* 0x0000000405047291 */ /* 0x000fe2000f8fe23f */
[----:B------:R-:W-:-:S02]  /*4480*/  CS2R R110, SRZ ;  /* 0x00000000006e7805 */ /* 0x000fc4000001ff00 */
[----:B------:R-:W-:Y:S01]  /*4490*/  CS2R R108, SRZ ;  /* 0x00000000006c7805 */ /* 0x000fe2000001ff00 */
[----:B------:R-:W-:Y:S01]  /*44a0*/  UMOV UR5, URZ ;  /* 0x0000003f00057c82 */ /* 0x000fe20008000000 */
[----:B------:R-:W-:Y:S01]  /*44b0*/  UISETP.LT.AND UP2, UPT, UR6, UR4, UPT ;  /* 0x000000040600728c */ /* 0x000fe2000bf41270 */
[----:B------:R-:W-:Y:S02]  /*44c0*/  CS2R R106, SRZ ;  /* 0x00000000006a7805 */ /* 0x000fe4000001ff00 */
[----:B------:R-:W-:Y:S02]  /*44d0*/  CS2R R104, SRZ ;  /* 0x0000000000687805 */ /* 0x000fe4000001ff00 */
[----:B------:R-:W-:Y:S01]  /*44e0*/  CS2R R102, SRZ ;  /* 0x0000000000667805 */ /* 0x000fe2000001ff00 */
[----:B------:R-:W-:Y:S01]  /*44f0*/  USEL UR56, UR6, UR4, !UP2 ;  /* 0x0000000406387287 */ /* 0x000fe2000d000000 */
[----:B------:R-:W-:Y:S02]  /*4500*/  CS2R R100, SRZ ;  /* 0x0000000000647805 */ /* 0x000fe4000001ff00 */
[----:B------:R-:W-:Y:S01]  /*4510*/  CS2R R98, SRZ ;  /* 0x0000000000627805 */ /* 0x000fe2000001ff00 */
[----:B------:R-:W-:Y:S01]  /*4520*/  UMOV UR4, URZ ;  /* 0x0000003f00047c82 */ /* 0x000fe20008000000 */
[----:B------:R-:W-:-:S02]  /*4530*/  CS2R R96, SRZ ;  /* 0x0000000000607805 */ /* 0x000fc4000001ff00 */
[----:B------:R-:W-:Y:S02]  /*4540*/  CS2R R94, SRZ ;  /* 0x00000000005e7805 */ /* 0x000fe4000001ff00 */
[----:B------:R-:W-:Y:S02]  /*4550*/  ISETP.GE.AND P2, PT, R13, UR56, PT ;  /* 0x000000380d007c0c */ /* 0x000fe4000bf46270 */
        /* <DEDUP_REMOVED lines=35> */
[----:B------:R-:W-:Y:S06]  /*4790*/  @!P2 BRA `(.L_x_4158) ;  /* 0x0000002c00f0a947 */ /* 0x000fec0003800000 */
[----:B------:R-:W-:Y:S01]  /*47a0*/  IMAD.MOV.U32 R3, RZ, RZ, 0x3f800000 ;  /* 0x3f800000ff037424 */ /* 0x000fe200078e00ff */
[----:B------:R-:W-:Y:S01]  /*47b0*/  UMOV UR6, URZ ;  /* 0x0000003f00067c82 */ /* 0x000fe20008000000 */
[----:B------:R-:W-:Y:S01]  /*47c0*/  IMAD.MOV.U32 R119, RZ, RZ, RZ ;  /* 0x000000ffff777224 */ /* 0x000fe200078e00ff */
[----:B------:R-:W-:Y:S01]  /*47d0*/  UMOV UR7, URZ ;  /* 0x0000003f00077c82 */ /* 0x000fe20008000000 */
[----:B------:R-:W-:Y:S01]  /*47e0*/  ULDC UR58, c[0x0][0x9e4] ;  /* 0x00027900003a7ab9 */ /* 0x000fe20000000800 */
[----:B------:R-:W-:-:S05]  /*47f0*/  ULDC UR60, c[0x0][0x2f0] ;  /* 0x0000bc00003c7ab9 */ /* 0x000fca0000000800 */
.L_x_4175:
[----:B------:R-:W-:-:S04]  /*4800*/  UIADD3 UR4, UR7, 0x1, URZ ;  /* 0x0000000107047890 */ /* 0x000fc8000fffe03f */
[----:B------:R-:W-:-:S04]  /*4810*/  UISETP.NE.AND UP2, UPT, UR4, 0x2, UPT ;  /* 0x000000020400788c */ /* 0x000fc8000bf45270 */
[----:B------:R-:W-:Y:S02]  /*4820*/  USEL UR5, URZ, 0x1, UP2 ;  /* 0x000000013f057887 */ /* 0x000fe40009000000 */
[----:B------:R-:W-:Y:S02]  /*4830*/  USEL UR4, UR4, URZ, UP2 ;  /* 0x0000003f04047287 */ /* 0x000fe40009000000 */
[----:B------:R-:W-:Y:S01]  /*4840*/  ULOP3.LUT UR5, UR6, UR5, URZ, 0x3c, !UPT ;  /* 0x0000000506057292 */ /* 0x000fe2000f8e3c3f */
[----:B------:R-:W-:Y:S11]  /*4850*/  @!P0 BRA `(.L_x_4159) ;  /* 0x0000000000048947 */ /* 0x000ff60003800000 */
[----:B------:R-:W-:Y:S01]  /*4860*/  BPT.TRAP 0x1 ;  /* 0x000000040000795c */ /* 0x000fe20000300000 */
.L_x_4159:
[----:B------:R-:W-:Y:S01]  /*4870*/  ULEA UR61, UR4, UR57, 0x3 ;  /* 0x00000039043d7291 */ /* 0x000fe2000f8e183f */
[----:B------:R-:W-:-:S05]  /*4880*/  IMAD.U32 R0, RZ, RZ, UR5 ;  /* 0x00000005ff007e24 */ /* 0x000fca000f8e00ff */
[----:B------:R-:W-:-:S04]  /*4890*/  SHF.L.U32 R0, R0, 0x1f, RZ ;  /* 0x0000001f00007819 */ /* 0x000fc800000006ff */
[----:B------:R0:W1:Y:S01]  /*48a0*/  SYNCS.PHASECHK.TRANS64.TRYWAIT P2, [UR61+0x30830], R0 ;  /* 0x03083000ff0075a7 */ /* 0x000062000804017d */
[----:B------:R-:W-:Y:S05]  /*48b0*/  @!P0 BRA `(.L_x_4160) ;  /* 0x0000000000048947 */ /* 0x000fea0003800000 */
[----:B------:R-:W-:Y:S01]  /*48c0*/  BPT.TRAP 0x1 ;  /* 0x000000040000795c */ /* 0x000fe20000300000 */
.L_x_4160:
[----:B-1----:R-:W-:Y:S05]  /*48d0*/  @P2 BRA `(.L_x_4161) ;  /* 0x0000000000082947 */ /* 0x002fea0003800000 */
[----:B------:R-:W1:Y:S02]  /*48e0*/  SYNCS.PHASECHK.TRANS64.TRYWAIT P2, [UR61+0x30830], R0 ;  /* 0x03083000ff0075a7 */ /* 0x000e64000804017d */
[----:B-1----:R-:W-:Y:S05]  /*48f0*/  @!P2 BRA `(.L_x_4162) ;  /* 0x000000f4009ca947 */ /* 0x002fea0003800000 */
.L_x_4161:
[----:B------:R-:W-:Y:S01]  /*4900*/  R2UR UR52, R6 ;  /* 0x00000000063472ca */ /* 0x000fe200000e0000 */
[----:B------:R-:W-:Y:S01]  /*4910*/  UIMAD UR50, UR4, 0x900, UR59 ;  /* 0x00000900043278a4 */ /* 0x000fe2000f8e023b */
[----:B------:R-:W-:Y:S01]  /*4920*/  R2UR UR53, R7 ;  /* 0x00000000073572ca */ /* 0x000fe200000e0000 */
[----:B------:R-:W-:Y:S01]  /*4930*/  WARPGROUP.ARRIVE ;  /* 0x00000000000079c5 */ /* 0x000fe20000000000 */
[----:B------:R-:W-:Y:S01]  /*4940*/  UMOV UR55, 0x40000040 ;  /* 0x4000004000377882 */ /* 0x000fe20000000000 */
[----:B------:R-:W-:Y:S01]  /*4950*/  UIADD3 UR10, UR50, 0x2, URZ ;  /* 0x00000002320a7890 */ /* 0x000fe2000fffe03f */
[-C--:B------:R-:W-:Y:S01]  /*4960*/  FMUL.FTZ R24, R24, R2.reuse ;  /* 0x0000000218187220 */ /* 0x080fe20000410000 */
[----:B------:R-:W-:Y:S01]  /*4970*/  UMOV UR11, 0x40000040 ;  /* 0x40000040000b7882 */ /* 0x000fe20000000000 */
[----:B------:R-:W-:Y:S01]  /*4980*/  UMOV UR54, UR50 ;  /* 0x0000003200367c82 */ /* 0x000fe20008000000 */
[----:B------:R-:W-:Y:S01]  /*4990*/  UIADD3 UR14, UR50, 0x4, URZ ;  /* 0x00000004320e7890 */ /* 0x000fe2000fffe03f */
[-C--:B------:R-:W-:Y:S01]  /*49a0*/  FMUL.FTZ R25, R25, R2.reuse ;  /* 0x0000000219197220 */ /* 0x080fe20000410000 */
[----:B------:R-:W-:Y:S01]  /*49b0*/  UMOV UR15, 0x40000040 ;  /* 0x40000040000f7882 */ /* 0x000fe20000000000 */
[----:B------:R-:W-:Y:S01]  /*49c0*/  UIADD3 UR18, UR50, 0x6, URZ ;  /* 0x0000000632127890 */ /* 0x000fe2000fffe03f */
[-C--:B------:R-:W-:Y:S01]  /*49d0*/  FMUL.FTZ R28, R28, R2.reuse ;  /* 0x000000021c1c7220 */ /* 0x080fe20000410000 */
[----:B------:R-:W-:Y:S01]  /*49e0*/  UMOV UR19, 0x40000040 ;  /* 0x4000004000137882 */ /* 0x000fe20000000000 */
[----:B------:R-:W-:Y:S01]  /*49f0*/  HGMMA.64x96x16.F32 R120, gdesc[UR52], RZ, !UPT, gsb0 ;  /* 0x01600000347879f0 */ /* 0x000fe2000c0008ff */
        /* <DEDUP_REMOVED lines=108> */
[----:B------:R-:W-:Y:S01]  /*50c0*/  HGMMA.64x96x16.F32 R120, gdesc[UR8], R120, gsb0 ;  /* 0x01600000087879f0 */ /* 0x000fe20008000878 */
[-C--:B------:R-:W-:Y:S01]  /*50d0*/  FMUL.FTZ R115, R115, R3.reuse ;  /* 0x0000000373737220 */ /* 0x080fe20000410000 */
[-C--:B------:R-:W-:Y:S01]  /*50e0*/  FMUL.FTZ R118, R118, R3.reuse ;  /* 0x0000000376767220 */ /* 0x080fe20000410000 */
[----:B------:R-:W-:Y:S01]  /*50f0*/  FMUL.FTZ R119, R119, R3 ;  /* 0x0000000377777220 */ /* 0x000fe20000410000 */
[----:B------:R-:W-:-:S02]  /*5100*/  WARPGROUP.DEPBAR.LE gsb0, 0x0 ;  /* 0x00008000000079c5 */ /* 0x000fc40000010000 */
        /* <DEDUP_REMOVED lines=30> */
[----:B------:R-:W-:Y:S05]  /*52f0*/  @!P0 BRA `(.L_x_4163) ;  /* 0x0000000000048947 */ /* 0x000fea0003800000 */
[----:B------:R-:W-:Y:S01]  /*5300*/  BPT.TRAP 0x1 ;  /* 0x000000040000795c */ /* 0x000fe20000300000 */
.L_x_4163:
[----:B------:R-:W-:Y:S01]  /*5310*/  ULEA UR11, UR7, UR57, 0x3 ;  /* 0x00000039070b7291 */ /* 0x000fe2000f8e183f */
[----:B01----:R-:W-:-:S05]  /*5320*/  IMAD.U32 R0, RZ, RZ, UR6 ;  /* 0x00000006ff007e24 */ /* 0x003fca000f8e00ff */
[----:B------:R-:W-:-:S04]  /*5330*/  SHF.L.U32 R0, R0, 0x1f, RZ ;  /* 0x0000001f00007819 */ /* 0x000fc800000006ff */
[----:B------:R0:W1:Y:S01]  /*5340*/  SYNCS.PHASECHK.TRANS64.TRYWAIT P2, [UR11+0x30850], R0 ;  /* 0x03085000ff0075a7 */ /* 0x000062000804014b */
[----:B------:R-:W-:Y:S05]  /*5350*/  @!P0 BRA `(.L_x_4164) ;  /* 0x0000000000048947 */ /* 0x000fea0003800000 */
[----:B------:R-:W-:Y:S01]  /*5360*/  BPT.TRAP 0x1 ;  /* 0x000000040000795c */ /* 0x000fe20000300000 */
.L_x_4164:
[----:B-1----:R-:W-:Y:S05]  /*5370*/  @P2 BRA `(.L_x_4165) ;  /* 0x0000000000082947 */ /* 0x002fea0003800000 */
[----:B------:R-:W1:Y:S02]  /*5380*/  SYNCS.PHASECHK.TRANS64.TRYWAIT P2, [UR11+0x30850], R0 ;  /* 0x03085000ff0075a7 */ /* 0x000e64000804014b */
[----:B-1----:R-:W-:Y:S05]  /*5390*/  @!P2 BRA `(.L_x_4166) ;  /* 0x000000ec000ca947 */ /* 0x002fea0003800000 */
.L_x_4165:
[----:B------:R-:W-:Y:S01]  /*53a0*/  UIADD3 UR6, UR57, 0x400, URZ ;  /* 0x0000040039067890 */ /* 0x000fe2000fffe03f */
[----:B------:R-:W-:Y:S01]  /*53b0*/  WARPGROUP.ARRIVE ;  /* 0x00000000000079c5 */ /* 0x000fe20000000000 */
[----:B------:R-:W-:Y:S01]  /*53c0*/  PLOP3.LUT P2, PT, PT, PT, UP0, 0x80, 0x0 ;  /* 0x000000000000781c */ /* 0x000fe20003f4f008 */
[----:B------:R-:W-:Y:S01]  /*53d0*/  IMAD.MOV.U32 R15, RZ, RZ, R10 ;  /* 0x000000ffff0f7224 */ /* 0x000fe200078e000a */
[----:B------:R-:W-:Y:S01]  /*53e0*/  USHF.R.U32.HI UR6, URZ, 0x4, UR6 ;  /* 0x000000043f067899 */ /* 0x000fe20008011606 */
[----:B------:R-:W-:Y:S01]  /*53f0*/  PLOP3.LUT P3, PT, PT, PT, UP0, 0x80, 0x0 ;  /* 0x000000000000781c */ /* 0x000fe20003f6f008 */
[----:B01----:R-:W-:Y:S01]  /*5400*/  IMAD.U32 R0, RZ, RZ, UR61 ;  /* 0x0000003dff007e24 */ /* 0x003fe2000f8e00ff */
[----:B------:R-:W-:Y:S01]  /*5410*/  R2UR UR14, R12 ;  /* 0x000000000c0e72ca */ /* 0x000fe200000e0000 */
[----:B------:R-:W-:Y:S02]  /*5420*/  ULOP3.LUT UR6, UR6, 0x3fff, URZ, 0xc0, !UPT ;  /* 0x00003fff06067892 */ /* 0x000fe4000f8ec03f */
[----:B------:R-:W-:Y:S01]  /*5430*/  @!P1 VIADD R0, R0, 0x30840 ;  /* 0x0003084000009836 */ /* 0x000fe20000000000 */
[----:B------:R-:W-:Y:S01]  /*5440*/  ULDC UR18, c[0x0][0x288] ;  /* 0x0000a20000127ab9 */ /* 0x000fe20000000800 */
[----:B------:R-:W-:Y:S01]  /*5450*/  ULOP3.LUT UR6, UR6, 0x3000000, URZ, 0xfc, !UPT ;  /* 0x0300000006067892 */ /* 0x000fe2000f8efc3f */
[----:B------:R-:W-:-:S02]  /*5460*/  ULDC UR15, c[0x0][0x9e0] ;  /* 0x00027800000f7ab9 */ /* 0x000fc40000000800 */
[----:B------:R-:W-:Y:S01]  /*5470*/  @!P1 PRMT R0, RZ, 0x654, R0 ;  /* 0x00000654ff009816 */ /* 0x000fe20000000000 */
[----:B------:R-:W-:-:S03]  /*5480*/  UIMAD UR10, UR7, 0x900, UR6 ;  /* 0x00000900070a78a4 */ /* 0x000fc6000f8e0206 */
[----:B------:R-:W-:-:S04]  /*5490*/  UMOV UR7, 0x40000040 ;  /* 0x4000004000077882 */ /* 0x000fc80000000000 */
[----:B------:R-:W-:Y:S02]  /*54a0*/  UMOV UR6, UR10 ;  /* 0x0000000a00067c82 */ /* 0x000fe40008000000 */
        /* <DEDUP_REMOVED lines=15> */
[----:B------:R-:W-:-:S14]  /*55a0*/  IMAD R180, R13, -0x60, RZ ;  /* 0xffffffa00db47824 */ /* 0x000fdc00078e02ff */
[----:B------:R-:W-:Y:S01]  /*55b0*/  HGMMA.64x192x16.F32 R24, R176, gdesc[UR4].tnspB, R24, gsb0 ;  /* 0x42e00004b0187df0 */ /* 0x000fe20008000818 */
[----:B------:R-:W-:Y:S01]  /*55c0*/  UIADD3 UR6, UR10, 0x200, URZ ;  /* 0x000002000a067890 */ /* 0x000fe2000fffe03f */
[----:B------:R-:W-:Y:S01]  /*55d0*/  UMOV UR7, 0x40000040 ;  /* 0x4000004000077882 */ /* 0x000fe20000000000 */
[----:B------:R-:W-:Y:S02]  /*55e0*/  WARPGROUP.DEPBAR.LE gsb0, 0x0 ;  /* 0x00008000000079c5 */ /* 0x000fe40000010000 */
[----:B------:R-:W-:-:S15]  /*55f0*/  WARPGROUP.ARRIVE ;  /* 0x00000000000079c5 */ /* 0x000fde0000000000 */
[----:B------:R-:W-:Y:S01]  /*5600*/  HGMMA.64x192x16.F32 R24, R172, gdesc[UR4].tnspB, R24, gsb0 ;  /* 0x42e00004ac187df0 */ /* 0x000fe20008000818 */
[----:B------:R-:W-:Y:S01]  /*5610*/  UIADD3 UR6, UR10, 0x280, URZ ;  /* 0x000002800a067890 */ /* 0x000fe2000fffe03f */
[----:B------:R-:W-:Y:S02]  /*5620*/  UMOV UR7, 0x40000040 ;  /* 0x4000004000077882 */ /* 0x000fe40000000000 */
[----:B------:R-:W-:Y:S01]  /*5630*/  UMOV UR10, UR18 ;  /* 0x00000012000a7c82 */ /* 0x000fe20008000000 */
[----:B------:R-:W-:Y:S02]  /*5640*/  WARPGROUP.DEPBAR.LE gsb0, 0x0 ;  /* 0x00008000000079c5 */ /* 0x000fe40000010000 */
[----:B------:R-:W-:-:S13]  /*5650*/  WARPGROUP.ARRIVE ;  /* 0x00000000000079c5 */ /* 0x000fda0000000000 */
[----:B------:R-:W-:Y:S01]  /*5660*/  HGMMA.64x192x16.F32 R24, R168, gdesc[UR4].tnspB, R24, gsb0 ;  /* 0x42e00004a8187df0 */ /* 0x000fe20008000818 */
[----:B------:R-:W-:Y:S02]  /*5670*/  @UP0 ULDC UR6, c[0x0][0x44c] ;  /* 0x0001130000060ab9 */ /* 0x000fe40000000800 */
[----:B------:R-:W-:Y:S01]  /*5680*/  @P2 IMAD.HI.U32 R2, R10, UR6, RZ ;  /* 0x000000060a022c27 */ /* 0x000fe2000f8e00ff */
[----:B------:R-:W-:Y:S01]  /*5690*/  @UP0 ULDC UR6, c[0x0][0x450] ;  /* 0x0001140000060ab9 */ /* 0x000fe20000000800 */
[----:B------:R-:W-:-:S03]  /*56a0*/  PLOP3.LUT P2, PT, PT, PT, UP1, 0x40, 0x0 ;  /* 0x000000000000781c */ /* 0x000fc60003f4e818 */
[----:B------:R-:W-:Y:S01]  /*56b0*/  @P3 SHF.R.U32.HI R15, RZ, UR6, R2 ;  /* 0x00000006ff0f3c19 */ /* 0x000fe20008011602 */
[----:B------:R-:W-:-:S04]  /*56c0*/  VIADD R2, R180, 0x1 ;  /* 0x00000001b4027836 */ /* 0x000fc80000000000 */
[----:B------:R-:W0:Y:S01]  /*56d0*/  SHFL.IDX PT, R21, R15, RZ, 0x1c1f ;  /* 0x001c1fff0f157589 */ /* 0x000e2200000e0000 */
[----:B------:R-:W-:Y:S01]  /*56e0*/  IMAD R3, R11, -0x2, R2 ;  /* 0xfffffffe0b037824 */ /* 0x000fe200078e0202 */
[----:B------:R-:W-:Y:S02]  /*56f0*/  WARPGROUP.DEPBAR.LE gsb0, 0x0 ;  /* 0x00008000000079c5 */ /* 0x000fe40000010000 */
[----:B------:R1:W-:Y:S01]  /*5700*/  @!P1 SYNCS.ARRIVE.TRANS64.RED.A1T0 RZ, [R0+URZ], RZ ;  /* 0x000000ff00ff99a7 */ /* 0x0003e2000810043f */
[----:B------:R-:W-:Y:S02]  /*5710*/  VIADD R168, R3, 0xffffffff ;  /* 0xffffffff03a87836 */ /* 0x000fe40000000000 */
[----:B-1----:R-:W-:-:S04]  /*5720*/  IMAD R0, R16, UR60, R3 ;  /* 0x0000003c10007c24 */ /* 0x002fc8000f8e0203 */
[----:B------:R-:W-:-:S04]  /*5730*/  VIADD R0, R0, -UR10 ;  /* 0x8000000a00007c36 */ /* 0x000fc80008000000 */
[C---:B------:R-:W-:Y:S02]  /*5740*/  VIADD R20, R0.reuse, UR15 ;  /* 0x0000000f00147c36 */ /* 0x040fe40008000000 */
[----:B------:R-:W-:Y:S02]  /*5750*/  VIADD R22, R0, UR14 ;  /* 0x0000000e00167c36 */ /* 0x000fe40008000000 */
[--C-:B0-----:R-:W-:Y:S02]  /*5760*/  IMAD.IADD R0, R20, 0x1, R21.reuse ;  /* 0x0000000114007824 */ /* 0x101fe400078e0215 */
[----:B------:R-:W-:Y:S01]  /*5770*/  IMAD.IADD R2, R22, 0x1, R21 ;  /* 0x0000000116027824 */ /* 0x000fe200078e0215 */
[----:B------:R-:W-:Y:S06]  /*5780*/  @P2 BRA `(.L_x_4167) ;  /* 0x0000000000582947 */ /* 0x000fec0003800000 */
[----:B------:R-:W-:Y:S01]  /*5790*/  IMAD R3, R16, UR60, R21 ;  /* 0x0000003c10037c24 */ /* 0x000fe2000f8e0215 */
[----:B------:R-:W-:Y:S03]  /*57a0*/  BSSY B0, `(.L_x_4168) ;  /* 0x0000011000007945 */ /* 0x000fe60003800000 */
[----:B------:R-:W-:-:S05]  /*57b0*/  VIADD R3, R3, -UR10 ;  /* 0x8000000a03037c36 */ /* 0x000fca0008000000 */
        /* <DEDUP_REMOVED lines=10> */
.L_x_4169:
[----:B------:R-:W-:-:S05]  /*5860*/  IMAD.U32 R21, RZ, RZ, UR58 ;  /* 0x0000003aff157e24 */ /* 0x000fca000f8e00ff */
[----:B------:R-:W-:-:S13]  /*5870*/  ISETP.NE.AND P2, PT, R21, 0x1, PT ;  /* 0x000000011500780c */ /* 0x000fda0003f45270 */
[----:B------:R-:W0:Y:S02]  /*5880*/  @P2 LDC.64 R170, c[0x0][0x9e8] ;  /* 0x00027a00ffaa2b82 */ /* 0x000e240000000a00 */
[----:B0-----:R-:W-:-:S05]  /*5890*/  @P2 IMAD.HI.U32 R14, R3, R170, RZ ;  /* 0x000000aa030e2227 */ /* 0x001fca00078e00ff */
[----:B------:R-:W-:-:S07]  /*58a0*/  @P2 SHF.R.U32.HI R3, RZ, R171, R14 ;  /* 0x000000abff032219 */ /* 0x000fce000001160e */
.L_x_4170:
[----:B------:R-:W-:Y:S05]  /*58b0*/  BSYNC B0 ;  /* 0x0000000000007941 */ /* 0x000fea0003800000 */
.L_x_4168:
[----:B------:R-:W-:-:S05]  /*58c0*/  IMAD R3, R3, R21, R168 ;  /* 0x0000001503037224 */ /* 0x000fca00078e02a8 */
[----:B------:R-:W-:Y:S02]  /*58d0*/  VIADDMNMX R0, R3, R21, R0, PT ;  /* 0x0000001503007246 */ /* 0x000fe40003800100 */
[----:B------:R-:W-:-:S07]  /*58e0*/  VIMNMX R2, R2, R3, !PT ;  /* 0x0000000302027248 */ /* 0x000fce0007fe0100 */
.L_x_4167:
[C---:B------:R-:W-:Y:S01]  /*58f0*/  ISETP.GE.AND P2, PT, R180.reuse, 0x2, PT ;  /* 0x00000002b400780c */ /* 0x040fe20003f46270 */
[----:B------:R-:W0:Y:S01]  /*5900*/  SHFL.IDX PT, R15, R15, 0x1, 0x1c1f ;  /* 0x003c1f000f0f7f89 */ /* 0x000e2200000e0000 */
[----:B------:R-:W-:Y:S02]  /*5910*/  ISETP.GE.AND P6, PT, R180, 0xa, PT ;  /* 0x0000000ab400780c */ /* 0x000fe40003fc6270 */
        /* <DEDUP_REMOVED lines=10> */
[----:B------:R-:W-:Y:S01]  /*59c0*/  ISETP.LT.OR P5, PT, R0, 0x9, P5 ;  /* 0x000000090000780c */ /* 0x000fe20002fa1670 */
[----:B0-----:R-:W-:Y:S01]  /*59d0*/  IMAD.IADD R14, R22, 0x1, R15 ;  /* 0x00000001160e7824 */ /* 0x001fe200078e020f */
        /* <DEDUP_REMOVED lines=101> */
[----:B------:R-:W-:-:S03]  /*6030*/  IMAD.IADD R2, R20, 0x1, R15 ;  /* 0x0000000114027824 */ /* 0x000fc600078e020f */
[----:B------:R-:W-:-:S04]  /*6040*/  ISETP.LT.OR P6, PT, R0, 0x5a, P6 ;  /* 0x0000005a0000780c */ /* 0x000fc800037c1670 */
[----:B------:R-:W-:Y:S02]  /*6050*/  FSEL R165, R165, -INF , !P6 ;  /* 0xff800000a5a57808 */ /* 0x000fe40007000000 */
[----:B------:R-:W-:-:S13]  /*6060*/  PLOP3.LUT P6, PT, PT, PT, UP1, 0x40, 0x0 ;  /* 0x000000000000781c */ /* 0x000fda0003fce818 */
[----:B------:R-:W-:Y:S05]  /*6070*/  @P6 BRA `(.L_x_4171) ;  /* 0x0000000000586947 */ /* 0x000fea0003800000 */
        /* <DEDUP_REMOVED lines=13> */
.L_x_4173:
[----:B------:R-:W-:-:S05]  /*6150*/  IMAD.U32 R0, RZ, RZ, UR58 ;  /* 0x0000003aff007e24 */ /* 0x000fca000f8e00ff */
[----:B------:R-:W-:-:S13]  /*6160*/  ISETP.NE.AND P6, PT, R0, 0x1, PT ;  /* 0x000000010000780c */ /* 0x000fda0003fc5270 */
[----:B------:R-:W0:Y:S02]  /*6170*/  @P6 LDC.64 R180, c[0x0][0x9e8] ;  /* 0x00027a00ffb46b82 */ /* 0x000e240000000a00 */
[----:B0-----:R-:W-:-:S05]  /*6180*/  @P6 IMAD.HI.U32 R180, R15, R180, RZ ;  /* 0x000000b40fb46227 */ /* 0x001fca00078e00ff */
[----:B------:R-:W-:-:S07]  /*6190*/  @P6 SHF.R.U32.HI R15, RZ, R181, R180 ;  /* 0x000000b5ff0f6219 */ /* 0x000fce00000116b4 */
.L_x_4174:
[----:B------:R-:W-:Y:S05]  /*61a0*/  BSYNC B0 ;  /* 0x0000000000007941 */ /* 0x000fea0003800000 */
.L_x_4172:
[----:B------:R-:W-:-:S05]  /*61b0*/  IMAD R15, R15, R0, R168 ;  /* 0x000000000f0f7224 */ /* 0x000fca00078e02a8 */
[----:B------:R-:W-:Y:S02]  /*61c0*/  VIADDMNMX R2, R15, R0, R2, PT ;  /* 0x000000000f027246 */ /* 0x000fe40003800102 */
[----:B------:R-:W-:-:S07]  /*61d0*/  VIMNMX R14, R14, R15, !PT ;  /* 0x0000000f0e0e7248 */ /* 0x000fce0007fe0100 */
.L_x_4171:
[C---:B------:R-:W-:Y:S01]  /*61e0*/  ISETP.GT.AND P2, PT, R14.reuse, 0x1, !P2 ;  /* 0x000000010e00780c */ /* 0x040fe20005744270 */
[----:B------:R-:W-:Y:S01]  /*61f0*/  UMOV UR6, UR5 ;  /* 0x0000000500067c82 */ /* 0x000fe20008000000 */
[----:B------:R-:W-:Y:S01]  /*6200*/  ISETP.GT.AND P3, PT, R14, 0x8, !P3 ;  /* 0x000000080e00780c */ /* 0x000fe20005f64270 */
[----:B------:R-:W-:Y:S01]  /*6210*/  UMOV UR7, UR4 ;  /* 0x0000000400077c82 */ /* 0x000fe20008000000 */
        /* <DEDUP_REMOVED lines=31> */
[----:B------:R-:W-:Y:S02]  /*6410*/  ISETP.GT.AND P2, PT, R14, 0x19, !P3 ;  /* 0x000000190e00780c */ /* 0x000fe40005f44270 */
[----:B------:R-:W-:Y:S02]  /*6420*/  ISETP.NE.AND P3, PT, R185, RZ, PT ;  /* 0x000000ffb900720c */ /* 0x000fe40003f65270 */
        /* <DEDUP_REMOVED lines=35> */
[----:B------:R-:W-:Y:S01]  /*6660*/  FSEL R127, R146, -INF , !P2 ;  /* 0xff800000927f7808 */ /* 0x000fe20005000000 */
[----:B------:R-:W0:Y:S01]  /*6670*/  LDC R0, c[0x0][0x988] ;  /* 0x00026200ff007b82 */ /* 0x000e220000000800 */
[----:B------:R-:W-:Y:S01]  /*6680*/  ISETP.NE.AND P2, PT, R144, RZ, PT ;  /* 0x000000ff9000720c */ /* 0x000fe20003f45270 */
[----:B------:R-:W1:Y:S01]  /*6690*/  SHFL.BFLY PT, R15, R22, 0x2, 0x1f ;  /* 0x0c401f00160f7f89 */ /* 0x000e6200000e0000 */
[----:B------:R-:W-:-:S02]  /*66a0*/  ISETP.NE.AND P6, PT, R156, RZ, PT ;  /* 0x000000ff9c00720c */ /* 0x000fc40003fc5270 */
[C---:B------:R-:W-:Y:S02]  /*66b0*/  ISETP.GT.AND P2, PT, R14.reuse, 0x31, !P2 ;  /* 0x000000310e00780c */ /* 0x040fe40005744270 */
[----:B------:R-:W-:Y:S02]  /*66c0*/  ISETP.GT.AND P4, PT, R14, 0x51, !P4 ;  /* 0x000000510e00780c */ /* 0x000fe40006784270 */
[----:B------:R-:W-:Y:S02]  /*66d0*/  ISETP.LT.OR P2, PT, R2, 0x32, P2 ;  /* 0x000000320200780c */ /* 0x000fe40001741670 */
[----:B------:R-:W-:Y:S02]  /*66e0*/  ISETP.GT.AND P5, PT, R14, 0x58, !P5 ;  /* 0x000000580e00780c */ /* 0x000fe40006fa4270 */
[----:B------:R-:W-:Y:S02]  /*66f0*/  FSEL R147, R147, -INF , !P2 ;  /* 0xff80000093937808 */ /* 0x000fe40005000000 */
[----:B------:R-:W-:-:S02]  /*6700*/  ISETP.NE.AND P2, PT, R188, RZ, PT ;  /* 0x000000ffbc00720c */ /* 0x000fc40003f45270 */
[----:B------:R-:W-:Y:S02]  /*6710*/  ISETP.LT.OR P4, PT, R2, 0x52, P4 ;  /* 0x000000520200780c */ /* 0x000fe40002781670 */
[----:B------:R-:W-:Y:S02]  /*6720*/  ISETP.GT.AND P2, PT, R14, 0x38, !P2 ;  /* 0x000000380e00780c */ /* 0x000fe40005744270 */
[C---:B------:R-:W-:Y:S02]  /*6730*/  ISETP.LT.OR P5, PT, R2.reuse, 0x59, P5 ;  /* 0x000000590200780c */ /* 0x040fe40002fa1670 */
[----:B------:R-:W-:Y:S02]  /*6740*/  ISETP.LT.OR P2, PT, R2, 0x39, P2 ;  /* 0x000000390200780c */ /* 0x000fe40001741670 */
[----:B------:R-:W-:Y:S02]  /*6750*/  FSEL R163, R163, -INF , !P4 ;  /* 0xff800000a3a37808 */ /* 0x000fe40006000000 */
[----:B------:R-:W-:-:S02]  /*6760*/  FSEL R123, R150, -INF , !P2 ;  /* 0xff800000967b7808 */ /* 0x000fc40005000000 */
[----:B------:R-:W-:Y:S02]  /*6770*/  ISETP.NE.AND P2, PT, R148, RZ, PT ;  /* 0x000000ff9400720c */ /* 0x000fe40003f45270 */
[----:B-1----:R-:W-:Y:S02]  /*6780*/  FMNMX.FTZ R120, R22, R15, !PT ;  /* 0x0000000f16787209 */ /* 0x002fe40007810000 */
[----:B------:R-:W-:-:S03]  /*6790*/  ISETP.GT.AND P2, PT, R14, 0x39, !P2 ;  /* 0x000000390e00780c */ /* 0x000fc60005744270 */
[----:B------:R-:W1:Y:S01]  /*67a0*/  SHFL.BFLY PT, R15, R120, 0x1, 0x1f ;  /* 0x0c201f00780f7f89 */ /* 0x000e6200000e0000 */
[----:B------:R-:W-:-:S04]  /*67b0*/  ISETP.LT.OR P2, PT, R2, 0x3a, P2 ;  /* 0x0000003a0200780c */ /* 0x000fc80001741670 */
[----:B------:R-:W-:Y:S02]  /*67c0*/  FSEL R151, R151, -INF , !P2 ;  /* 0xff80000097977808 */ /* 0x000fe40005000000 */
[----:B------:R-:W-:-:S04]  /*67d0*/  ISETP.NE.AND P2, PT, R190, RZ, PT ;  /* 0x000000ffbe00720c */ /* 0x000fc80003f45270 */
[----:B------:R-:W-:-:S04]  /*67e0*/  ISETP.GT.AND P2, PT, R14, 0x40, !P2 ;  /* 0x000000400e00780c */ /* 0x000fc80005744270 */
[----:B------:R-:W-:-:S04]  /*67f0*/  ISETP.LT.OR P2, PT, R2, 0x41, P2 ;  /* 0x000000410200780c */ /* 0x000fc80001741670 */
[----:B------:R-:W-:Y:S02]  /*6800*/  FSEL R143, R154, -INF , !P2 ;  /* 0xff8000009a8f7808 */ /* 0x000fe40005000000 */
[----:B------:R-:W-:Y:S02]  /*6810*/  ISETP.NE.AND P2, PT, R152, RZ, PT ;  /* 0x000000ff9800720c */ /* 0x000fe40003f45270 */
[----:B-1----:R-:W-:Y:S02]  /*6820*/  FMNMX.FTZ R15, R120, R15, !PT ;  /* 0x0000000f780f7209 */ /* 0x002fe40007810000 */
[----:B------:R-:W-:-:S03]  /*6830*/  ISETP.GT.AND P2, PT, R14, 0x41, !P2 ;  /* 0x000000410e00780c */ /* 0x000fc60005744270 */
[----:B0-----:R-:W-:Y:S01]  /*6840*/  FMUL.FTZ R20, R15, R0 ;  /* 0x000000000f147220 */ /* 0x001fe20000410000 */
[----:B------:R-:W-:-:S04]  /*6850*/  ISETP.LT.OR P2, PT, R2, 0x42, P2 ;  /* 0x000000420200780c */ /* 0x000fc80001741670 */
[----:B------:R-:W-:Y:S02]  /*6860*/  FSEL R155, R155, -INF , !P2 ;  /* 0xff8000009b9b7808 */ /* 0x000fe40005000000 */
[----:B------:R-:W-:Y:S02]  /*6870*/  ISETP.GT.AND P2, PT, R14, 0x48, !P3 ;  /* 0x000000480e00780c */ /* 0x000fe40005f44270 */
[----:B------:R-:W-:Y:S02]  /*6880*/  ISETP.NE.AND P3, PT, R124, RZ, PT ;  /* 0x000000ff7c00720c */ /* 0x000fe40003f65270 */
[----:B------:R-:W-:Y:S02]  /*6890*/  ISETP.LT.OR P2, PT, R2, 0x49, P2 ;  /* 0x000000490200780c */ /* 0x000fe40001741670 */
[----:B------:R-:W-:Y:S02]  /*68a0*/  ISETP.GT.AND P3, PT, R14, 0x50, !P3 ;  /* 0x000000500e00780c */ /* 0x000fe40005f64270 */
[----:B------:R-:W-:-:S02]  /*68b0*/  FSEL R199, R158, -INF , !P2 ;  /* 0xff8000009ec77808 */ /* 0x000fc40005000000 */
[----:B------:R-:W-:Y:S02]  /*68c0*/  ISETP.GT.AND P2, PT, R14, 0x49, !P6 ;  /* 0x000000490e00780c */ /* 0x000fe40007744270 */
[----:B------:R-:W-:Y:S02]  /*68d0*/  ISETP.NE.AND P6, PT, R132, RZ, PT ;  /* 0x000000ff8400720c */ /* 0x000fe40003fc5270 */
[C---:B------:R-:W-:Y:S02]  /*68e0*/  ISETP.LT.OR P2, PT, R2.reuse, 0x4a, P2 ;  /* 0x0000004a0200780c */ /* 0x040fe40001741670 */
[----:B------:R-:W-:Y:S02]  /*68f0*/  ISETP.LT.OR P3, PT, R2, 0x51, P3 ;  /* 0x000000510200780c */ /* 0x000fe40001f61670 */
[----:B------:R-:W-:Y:S02]  /*6900*/  FSEL R159, R159, -INF , !P2 ;  /* 0xff8000009f9f7808 */ /* 0x000fe40005000000 */
[----:B------:R-:W-:-:S02]  /*6910*/  ISETP.GT.AND P2, PT, R14, RZ, !P6 ;  /* 0x000000ff0e00720c */ /* 0x000fc40007744270 */
[----:B------:R-:W-:Y:S02]  /*6920*/  ISETP.NE.AND P6, PT, R128, RZ, PT ;  /* 0x000000ff8000720c */ /* 0x000fe40003fc5270 */
[----:B------:R-:W-:Y:S02]  /*6930*/  ISETP.LT.OR P2, PT, R2, 0x1, P2 ;  /* 0x000000010200780c */ /* 0x000fe40001741670 */
[----:B------:R-:W-:Y:S02]  /*6940*/  ISETP.GT.AND P6, PT, R14, 0x59, !P6 ;  /* 0x000000590e00780c */ /* 0x000fe400077c4270 */
[----:B------:R-:W-:Y:S02]  /*6950*/  FSEL R205, R122, -INF , !P2 ;  /* 0xff8000007acd7808 */ /* 0x000fe40005000000 */
[----:B------:R-:W-:Y:S02]  /*6960*/  FSETP.NEU.FTZ.AND P2, PT, R15, -INF , PT ;  /* 0xff8000000f00780b */ /* 0x000fe40003f5d000 */
[----:B------:R-:W-:-:S02]  /*6970*/  FMNMX.FTZ R22, R205, R4, !PT ;  /* 0x00000004cd167209 */ /* 0x000fc40007810000 */
[----:B------:R-:W-:Y:S02]  /*6980*/  FSEL R20, R20, RZ, P2 ;  /* 0x000000ff14147208 */ /* 0x000fe40001000000 */
[----:B------:R-:W-:Y:S02]  /*6990*/  FMNMX.FTZ R22, R195, R22, !PT ;  /* 0x00000016c3167209 */ /* 0x000fe40007810000 */
[----:B------:R-:W-:Y:S01]  /*69a0*/  ISETP.LT.OR P6, PT, R2, 0x5a, P6 ;  /* 0x0000005a0200780c */ /* 0x000fe200037c1670 */
[--C-:B------:R-:W-:Y:S01]  /*69b0*/  FFMA.FTZ R180, R173, R0, -R20.reuse ;  /* 0x00000000adb47223 */ /* 0x100fe20000010814 */
        /* <DEDUP_REMOVED lines=14> */
[----:B------:R-:W-:Y:S01]  /*6aa0*/  FSEL R14, R15, RZ, P2 ;  /* 0x000000ff0f0e7208 */ /* 0x000fe20001000000 */
[--C-:B------:R-:W-:Y:S01]  /*6ab0*/  FFMA.FTZ R190, R197, R0, -R20.reuse ;  /* 0x00000000c5be7223 */ /* 0x100fe20000010814 */
[----:B------:R-:W-:Y:S01]  /*6ac0*/  FMNMX.FTZ R22, R131, R22, !PT ;  /* 0x0000001683167209 */ /* 0x000fe20007810000 */
[----:B------:R-:W-:Y:S01]  /*6ad0*/  MUFU.EX2 R203, R203 ;  /* 0x000000cb00cb7308 */ /* 0x000fe20000000800 */
[--C-:B------:R-:W-:Y:S01]  /*6ae0*/  FFMA.FTZ R179, R179, R0, -R20.reuse ;  /* 0x00000000b3b37223 */ /* 0x100fe20000010814 */
[----:B------:R-:W-:Y:S01]  /*6af0*/  FADD.FTZ R3, -R14, R5 ;  /* 0x000000050e037221 */ /* 0x000fe20000010100 */
[----:B------:R-:W-:Y:S01]  /*6b00*/  FMNMX.FTZ R22, R189, R22, !PT ;  /* 0x00000016bd167209 */ /* 0x000fe20007810000 */
[-CC-:B------:R-:W-:Y:S01]  /*6b10*/  FFMA.FTZ R184, R177, R0.reuse, -R20.reuse ;  /* 0x00000000b1b87223 */ /* 0x180fe20000010814 */
[-CC-:B------:R-:W-:Y:S01]  /*6b20*/  FFMA.FTZ R171, R171, R0.reuse, -R20.reuse ;  /* 0x00000000abab7223 */ /* 0x180fe20000010814 */
[----:B------:R-:W-:Y:S01]  /*6b30*/  FMUL.FTZ R3, R3, R0 ;  /* 0x0000000003037220 */ /* 0x000fe20000410000 */
[----:B------:R-:W-:Y:S01]  /*6b40*/  FMNMX.FTZ R22, R135, R22, !PT ;  /* 0x0000001687167209 */ /* 0x000fe20007810000 */
[----:B------:R-:W-:Y:S01]  /*6b50*/  MUFU.EX2 R188, R188 ;  /* 0x000000bc00bc7308 */ /* 0x000fe20000000800 */
[-CC-:B------:R-:W-:Y:S01]  /*6b60*/  FFMA.FTZ R170, R121, R0.reuse, -R20.reuse ;  /* 0x0000000079aa7223 */ /* 0x180fe20000010814 */
[--C-:B------:R-:W-:Y:S01]  /*6b70*/  FFMA.FTZ R176, R23, R0, -R20.reuse ;  /* 0x0000000017b07223 */ /* 0x100fe20000010814 */
[----:B------:R-:W-:Y:S01]  /*6b80*/  FMNMX.FTZ R22, R187, R22, !PT ;  /* 0x00000016bb167209 */ /* 0x000fe20007810000 */
[-CC-:B------:R-:W-:Y:S01]  /*6b90*/  FFMA.FTZ R23, R145, R0.reuse, -R20.reuse ;  /* 0x0000000091177223 */ /* 0x180fe20000010814 */
[-CC-:B------:R-:W-:Y:S01]  /*6ba0*/  FFMA.FTZ R178, R129, R0.reuse, -R20.reuse ;  /* 0x0000000081b27223 */ /* 0x180fe20000010814 */
[--C-:B------:R-:W-:Y:S01]  /*6bb0*/  FFMA.FTZ R168, R125, R0, -R20.reuse ;  /* 0x000000007da87223 */ /* 0x100fe20000010814 */
        /* <DEDUP_REMOVED lines=10> */
[----:B------:R-:W-:-:S02]  /*6c60*/  FFMA.FTZ R5, R165, R0, -R20 ;  /* 0x00000000a5057223 */ /* 0x000fc40000010814 */
[----:B------:R-:W-:-:S04]  /*6c70*/  FMNMX.FTZ R22, R147, R22, !PT ;  /* 0x0000001693167209 */ /* 0x000fc80007810000 */
        /* <DEDUP_REMOVED lines=14> */
[----:B------:R-:W-:-:S05]  /*6d60*/  FMNMX.FTZ R22, R167, R22, !PT ;  /* 0x00000016a7167209 */ /* 0x000fca0007810000 */
[----:B------:R-:W0:Y:S01]  /*6d70*/  SHFL.BFLY PT, R141, R22, 0x2, 0x1f ;  /* 0x0c401f00168d7f89 */ /* 0x000e2200000e0000 */
[----:B------:R-:W-:Y:S08]  /*6d80*/  MUFU.EX2 R137, R137 ;  /* 0x0000008900897308 */ /* 0x000ff00000000800 */
[----:B------:R-:W-:Y:S08]  /*6d90*/  MUFU.EX2 R182, R182 ;  /* 0x000000b600b67308 */ /* 0x000ff00000000800 */
[----:B------:R-:W-:Y:S01]  /*6da0*/  MUFU.EX2 R133, R133 ;  /* 0x0000008500857308 */ /* 0x000fe20000000800 */
[----:B0-----:R-:W-:Y:S01]  /*6db0*/  FMNMX.FTZ R21, R22, R141, !PT ;  /* 0x0000008d16157209 */ /* 0x001fe20007810000 */
[----:B------:R-:W-:-:S06]  /*6dc0*/  FFMA.FTZ R141, R153, R0, -R20 ;  /* 0x00000000998d7223 */ /* 0x000fcc0000010814 */
[----:B------:R-:W-:Y:S01]  /*6dd0*/  MUFU.EX2 R176, R176 ;  /* 0x000000b000b07308 */ /* 0x000fe20000000800 */
[----:B------:R-:W0:Y:S07]  /*6de0*/  SHFL.BFLY PT, R2, R21, 0x1, 0x1f ;  /* 0x0c201f0015027f89 */ /* 0x000e2e00000e0000 */
[----:B------:R-:W-:Y:S08]  /*6df0*/  MUFU.EX2 R23, R23 ;  /* 0x0000001700177308 */ /* 0x000ff00000000800 */
[----:B------:R-:W-:Y:S08]  /*6e00*/  MUFU.EX2 R178, R178 ;  /* 0x000000b200b27308 */ /* 0x000ff00000000800 */
[----:B------:R-:W-:Y:S01]  /*6e10*/  MUFU.EX2 R129, R129 ;  /* 0x0000008100817308 */ /* 0x000fe20000000800 */
[----:B0-----:R-:W-:-:S04]  /*6e20*/  FMNMX.FTZ R21, R21, R2, !PT ;  /* 0x0000000215157209 */ /* 0x001fc80007810000 */
[----:B------:R-:W-:-:S03]  /*6e30*/  FSETP.NEU.FTZ.AND P2, PT, R21, -INF , PT ;  /* 0xff8000001500780b */ /* 0x000fc60003f5d000 */
[----:B------:R0:W1:Y:S01]  /*6e40*/  MUFU.EX2 R2, R3 ;  /* 0x0000000300027308 */ /* 0x0000620000000800 */
[----:B------:R-:W-:-:S05]  /*6e50*/  FMUL.FTZ R124, R21, R0 ;  /* 0x00000000157c7220 */ /* 0x000fca0000410000 */
[----:B------:R-:W-:Y:S02]  /*6e60*/  FSEL R124, R124, RZ, P2 ;  /* 0x000000ff7c7c7208 */ /* 0x000fe40001000000 */
[----:B------:R-:W-:Y:S01]  /*6e70*/  MUFU.EX2 R172, R172 ;  /* 0x000000ac00ac7308 */ /* 0x000fe20000000800 */
[----:B0-----:R-:W-:Y:S02]  /*6e80*/  FSEL R3, R21, RZ, P2 ;  /* 0x000000ff15037208 */ /* 0x001fe40001000000 */
[-CC-:B------:R-:W-:Y:S01]  /*6e90*/  FFMA.FTZ R14, R205, R0.reuse, -R124.reuse ;  /* 0x00000000cd0e7223 */ /* 0x180fe2000001087c */
[-CC-:B------:R-:W-:Y:S01]  /*6ea0*/  FFMA.FTZ R121, R195, R0.reuse, -R124.reuse ;  /* 0x00000000c3797223 */ /* 0x180fe2000001087c */
[-C--:B------:R-:W-:Y:S01]  /*6eb0*/  FFMA.FTZ R20, R181, R0.reuse, -R124 ;  /* 0x00000000b5147223 */ /* 0x080fe2000001087c */
[----:B------:R-:W-:Y:S01]  /*6ec0*/  FADD.FTZ R3, -R3, R4 ;  /* 0x0000000403037221 */ /* 0x000fe20000010100 */
[-CC-:B------:R-:W-:Y:S01]  /*6ed0*/  FFMA.FTZ R149, R193, R0.reuse, -R124.reuse ;  /* 0x00000000c1957223 */ /* 0x180fe2000001087c */
[-CC-:B------:R-:W-:Y:S01]  /*6ee0*/  FFMA.FTZ R22, R183, R0.reuse, -R124.reuse ;  /* 0x00000000b7167223 */ /* 0x180fe2000001087c */
[----:B------:R-:W-:Y:S01]  /*6ef0*/  MUFU.EX2 R14, R14 ;  /* 0x0000000e000e7308 */ /* 0x000fe20000000800 */
[-C--:B------:R-:W-:Y:S01]  /*6f00*/  FMUL.FTZ R3, R3, R0.reuse ;  /* 0x0000000003037220 */ /* 0x080fe20000410000 */
[----:B-1----:R-:W-:Y:S01]  /*6f10*/  FFMA.FTZ R9, R2, R9, R203 ;  /* 0x0000000902097223 */ /* 0x002fe200000100cb */
[-CC-:B------:R-:W-:Y:S01]  /*6f20*/  FFMA.FTZ R153, R191, R0.reuse, -R124.reuse ;  /* 0x00000000bf997223 */ /* 0x180fe2000001087c */
[-CC-:B------:R-:W-:Y:S01]  /*6f30*/  FFMA.FTZ R120, R131, R0.reuse, -R124.reuse ;  /* 0x0000000083787223 */ /* 0x180fe2000001087c */
[-CC-:B------:R-:W-:Y:S01]  /*6f40*/  FFMA.FTZ R177, R127, R0.reuse, -R124.reuse ;  /* 0x000000007fb17223 */ /* 0x180fe2000001087c */
[----:B------:R-:W-:Y:S01]  /*6f50*/  FADD.FTZ R9, R188, R9 ;  /* 0x00000009bc097221 */ /* 0x000fe20000010000 */
[-CC-:B------:R-:W-:Y:S01]  /*6f60*/  FFMA.FTZ R131, R189, R0.reuse, -R124.reuse ;  /* 0x00000000bd837223 */ /* 0x180fe2000001087c */
[----:B------:R-:W0:Y:S01]  /*6f70*/  MUFU.EX2 R3, R3 ;  /* 0x0000000300037308 */ /* 0x000e220000000800 */
        /* <DEDUP_REMOVED lines=12> */
[-C--:B------:R-:W-:Y:S01]  /*7040*/  FFMA.FTZ R155, R155, R0.reuse, -R124 ;  /* 0x000000009b9b7223 */ /* 0x080fe2000001087c */
[----:B------:R-:W-:Y:S01]  /*7050*/  FADD.FTZ R127, R171, R130 ;  /* 0x00000082ab7f7221 */ /* 0x000fe20000010000 */
[----:B------:R-:W-:Y:S01]  /*7060*/  FFMA.FTZ R199, R199, R0, -R124 ;  /* 0x00000000c7c77223 */ /* 0x000fe2000001087c */
[----:B------:R-:W2:Y:S01]  /*7070*/  MUFU.EX2 R20, R20 ;  /* 0x0000001400147308 */ /* 0x000ea20000000800 */
[----:B0-----:R-:W-:Y:S01]  /*7080*/  FFMA.FTZ R128, R3, R8, R14 ;  /* 0x0000000803807223 */ /* 0x001fe2000001000e */
[----:B------:R-:W-:Y:S01]  /*7090*/  FADD.FTZ R130, R186, R127 ;  /* 0x0000007fba827221 */ /* 0x000fe20000010000 */
[-CC-:B------:R-:W-:Y:S01]  /*70a0*/  FFMA.FTZ R159, R159, R0.reuse, -R124.reuse ;  /* 0x000000009f9f7223 */ /* 0x180fe2000001087c */
[-CC-:B------:R-:W-:Y:S01]  /*70b0*/  FFMA.FTZ R173, R173, R0.reuse, -R124.reuse ;  /* 0x00000000adad7223 */ /* 0x180fe2000001087c */
[-C--:B------:R-:W-:Y:S01]  /*70c0*/  FFMA.FTZ R163, R163, R0.reuse, -R124 ;  /* 0x00000000a3a37223 */ /* 0x080fe2000001087c */
[----:B------:R-:W-:Y:S01]  /*70d0*/  FADD.FTZ R127, R169, R130 ;  /* 0x00000082a97f7221 */ /* 0x000fe20000010000 */
[-C--:B------:R-:W-:Y:S01]  /*70e0*/  FFMA.FTZ R175, R175, R0.reuse, -R124 ;  /* 0x00000000afaf7223 */ /* 0x080fe2000001087c */
[----:B------:R-:W0:Y:S01]  /*70f0*/  MUFU.EX2 R149, R149 ;  /* 0x0000009500957308 */ /* 0x000e220000000800 */
[----:B-1----:R-:W-:Y:S01]  /*7100*/  FADD.FTZ R9, R121, R128 ;  /* 0x0000008079097221 */ /* 0x002fe20000010000 */
[----:B------:R-:W-:Y:S01]  /*7110*/  FADD.FTZ R130, R180, R127 ;  /* 0x0000007fb4827221 */ /* 0x000fe20000010000 */
[----:B------:R-:W-:Y:S01]  /*7120*/  FFMA.FTZ R124, R167, R0, -R124 ;  /* 0x00000000a77c7223 */ /* 0x000fe2000001087c */
[----:B------:R-:W-:Y:S01]  /*7130*/  IMAD.U32 R127, RZ, RZ, UR11 ;  /* 0x0000000bff7f7e24 */ /* 0x000fe2000f8e00ff */
[C---:B------:R-:W-:Y:S01]  /*7140*/  ISETP.GT.AND P2, PT, R13.reuse, UR56, PT ;  /* 0x000000380d007c0c */ /* 0x040fe2000bf44270 */
[----:B------:R-:W-:Y:S01]  /*7150*/  VIADD R13, R13, 0xffffffff ;  /* 0xffffffff0d0d7836 */ /* 0x000fe20000000000 */
[----:B------:R-:W-:Y:S01]  /*7160*/  F2FP.F16.F32.PACK_AB R190, R179, R190 ;  /* 0x000000beb3be723e */ /* 0x000fe200000000ff */
[----:B------:R-:W1:Y:S01]  /*7170*/  MUFU.EX2 R22, R22 ;  /* 0x0000001600167308 */ /* 0x000e620000000800 */
[----:B--2---:R-:W-:Y:S01]  /*7180*/  FADD.FTZ R128, R20, R9 ;  /* 0x0000000914807221 */ /* 0x004fe20000010000 */
[----:B------:R-:W-:Y:S01]  /*7190*/  @!P1 VIADD R127, R127, 0x30860 ;  /* 0x000308607f7f9836 */ /* 0x000fe20000000000 */
[----:B------:R-:W-:-:S02]  /*71a0*/  F2FP.F16.F32.PACK_AB R184, R171, R184 ;  /* 0x000000b8abb8723e */ /* 0x000fc400000000ff */
[----:B------:R-:W-:Y:S02]  /*71b0*/  F2FP.F16.F32.PACK_AB R186, R169, R186 ;  /* 0x000000baa9ba723e */ /* 0x000fe400000000ff */
[----:B------:R-:W-:Y:S01]  /*71c0*/  @!P1 PRMT R127, RZ, 0x654, R127 ;  /* 0x00000654ff7f9816 */ /* 0x000fe2000000007f */
[----:B------:R-:W2:Y:S01]  /*71d0*/  MUFU.EX2 R153, R153 ;  /* 0x0000009900997308 */ /* 0x000ea20000000800 */
[----:B0-----:R-:W-:Y:S01]  /*71e0*/  FADD.FTZ R9, R149, R128 ;  /* 0x0000008095097221 */ /* 0x001fe20000010000 */
[----:B------:R-:W-:Y:S01]  /*71f0*/  F2FP.F16.F32.PACK_AB R188, R188, R203 ;  /* 0x000000cbbcbc723e */ /* 0x000fe200000000ff */
[----:B------:R0:W-:Y:S01]  /*7200*/  @!P1 SYNCS.ARRIVE.TRANS64.RED.A1T0 RZ, [R127+URZ], RZ ;  /* 0x000000ff7fff99a7 */ /* 0x0001e2000810043f */
[----:B------:R-:W-:Y:S02]  /*7210*/  F2FP.F16.F32.PACK_AB R180, R137, R180 ;  /* 0x000000b489b4723e */ /* 0x000fe400000000ff */
[----:B------:R-:W-:Y:S02]  /*7220*/  F2FP.F16.F32.PACK_AB R189, R121, R14 ;  /* 0x0000000e79bd723e */ /* 0x000fe400000000ff */
[----:B------:R-:W3:Y:S01]  /*7230*/  MUFU.EX2 R120, R120 ;  /* 0x0000007800787308 */ /* 0x000ee20000000800 */
[----:B-1----:R-:W-:Y:S01]  /*7240*/  FADD.FTZ R128, R22, R9 ;  /* 0x0000000916807221 */ /* 0x002fe20000010000 */
[----:B------:R-:W-:-:S06]  /*7250*/  F2FP.F16.F32.PACK_AB R191, R149, R20 ;  /* 0x0000001495bf723e */ /* 0x000fcc00000000ff */
[----:B------:R-:W1:Y:S01]  /*7260*/  MUFU.EX2 R131, R131 ;  /* 0x0000008300837308 */ /* 0x000e620000000800 */
[----:B--2---:R-:W-:-:S07]  /*7270*/  FADD.FTZ R9, R153, R128 ;  /* 0x0000008099097221 */ /* 0x004fce0000010000 */
[----:B------:R-:W2:Y:S01]  /*7280*/  MUFU.EX2 R181, R181 ;  /* 0x000000b500b57308 */ /* 0x000ea20000000800 */
[----:B---3--:R-:W-:-:S07]  /*7290*/  FADD.FTZ R128, R120, R9 ;  /* 0x0000000978807221 */ /* 0x008fce0000010000 */
[----:B------:R3:W-:Y:S01]  /*72a0*/  MUFU.EX2 R8, R123 ;  /* 0x0000007b00087308 */ /* 0x0007e20000000800 */
[C---:B-1----:R-:W-:Y:S01]  /*72b0*/  FADD.FTZ R128, R131.reuse, R128 ;  /* 0x0000008083807221 */ /* 0x042fe20000010000 */
[----:B------:R-:W-:-:S06]  /*72c0*/  F2FP.F16.F32.PACK_AB R187, R131, R120 ;  /* 0x0000007883bb723e */ /* 0x000fcc00000000ff */
[----:B------:R-:W1:Y:S01]  /*72d0*/  MUFU.EX2 R122, R122 ;  /* 0x0000007a007a7308 */ /* 0x000e620000000800 */
[----:B---3--:R-:W-:-:S04]  /*72e0*/  FADD.FTZ R123, R137, R130 ;  /* 0x00000082897b7221 */ /* 0x008fc80000010000 */
[----:B------:R-:W-:Y:S01]  /*72f0*/  FADD.FTZ R130, R182, R123 ;  /* 0x0000007bb6827221 */ /* 0x000fe20000010000 */
[C---:B------:R-:W-:Y:S02]  /*7300*/  F2FP.F16.F32.PACK_AB R182, R133.reuse, R182 ;  /* 0x000000b685b6723e */ /* 0x040fe400000000ff */
[----:B------:R-:W3:Y:S01]  /*7310*/  MUFU.EX2 R183, R183 ;  /* 0x000000b700b77308 */ /* 0x000ee20000000800 */
[----:B------:R-:W-:-:S04]  /*7320*/  FADD.FTZ R9, R133, R130 ;  /* 0x0000008285097221 */ /* 0x000fc80000010000 */
[----:B------:R-:W-:Y:S01]  /*7330*/  FADD.FTZ R130, R176, R9 ;  /* 0x00000009b0827221 */ /* 0x000fe20000010000 */
[----:B--2---:R-:W-:Y:S01]  /*7340*/  FADD.FTZ R9, R181, R128 ;  /* 0x00000080b5097221 */ /* 0x004fe20000010000 */
[C---:B------:R-:W-:Y:S01]  /*7350*/  F2FP.F16.F32.PACK_AB R176, R23.reuse, R176 ;  /* 0x000000b017b0723e */ /* 0x040fe200000000ff */
[----:B------:R2:W4:Y:S01]  /*7360*/  MUFU.EX2 R4, R185 ;  /* 0x000000b900047308 */ /* 0x0005220000000800 */
[----:B------:R-:W-:Y:S01]  /*7370*/  FADD.FTZ R123, R23, R130 ;  /* 0x00000082177b7221 */ /* 0x000fe20000010000 */
[C---:B-1----:R-:W-:Y:S01]  /*7380*/  FADD.FTZ R128, R122.reuse, R9 ;  /* 0x000000097a807221 */ /* 0x042fe20000010000 */
[----:B------:R-:W-:Y:S02]  /*7390*/  F2FP.F16.F32.PACK_AB R181, R122, R181 ;  /* 0x000000b57ab5723e */ /* 0x000fe400000000ff */
[----:B------:R-:W-:Y:S01]  /*73a0*/  FADD.FTZ R130, R178, R123 ;  /* 0x0000007bb2827221 */ /* 0x000fe20000010000 */
[----:B------:R-:W-:Y:S02]  /*73b0*/  F2FP.F16.F32.PACK_AB R178, R129, R178 ;  /* 0x000000b281b2723e */ /* 0x000fe400000000ff */
[----:B------:R-:W1:Y:S01]  /*73c0*/  MUFU.EX2 R177, R177 ;  /* 0x000000b100b17308 */ /* 0x000e620000000800 */
[----:B---3--:R-:W-:Y:S01]  /*73d0*/  FADD.FTZ R9, R183, R128 ;  /* 0x00000080b7097221 */ /* 0x008fe20000010000 */
[----:B------:R-:W-:Y:S01]  /*73e0*/  FADD.FTZ R123, R129, R130 ;  /* 0x00000082817b7221 */ /* 0x000fe20000010000 */
[----:B--2---:R-:W-:-:S03]  /*73f0*/  F2FP.F16.F32.PACK_AB R185, R153, R22 ;  /* 0x0000001699b9723e */ /* 0x004fc600000000ff */
[----:B------:R-:W-:Y:S02]  /*7400*/  FADD.FTZ R130, R172, R123 ;  /* 0x0000007bac827221 */ /* 0x000fe40000010000 */
[----:B------:R-:W2:Y:S01]  /*7410*/  MUFU.EX2 R141, R141 ;  /* 0x0000008d008d7308 */ /* 0x000ea20000000800 */
[C---:B----4-:R-:W-:Y:S01]  /*7420*/  FADD.FTZ R128, R4.reuse, R9 ;  /* 0x0000000904807221 */ /* 0x050fe20000010000 */
        /* <DEDUP_REMOVED lines=8> */
[C---:B---3--:R-:W-:Y:S01]  /*74b0*/  FADD.FTZ R9, R126.reuse, R9 ;  /* 0x000000097e097221 */ /* 0x048fe20000010000 */
[----:B------:R-:W-:-:S03]  /*74c0*/  F2FP.F16.F32.PACK_AB R177, R126, R177 ;  /* 0x000000b17eb1723e */ /* 0x000fc600000000ff */
[----:B------:R-:W-:-:S03]  /*74d0*/  FADD.FTZ R9, R8, R9 ;  /* 0x0000000908097221 */ /* 0x000fc60000010000 */
        /* <DEDUP_REMOVED lines=18> */
[----:B--2---:R-:W-:-:S07]  /*7600*/  FADD.FTZ R128, R170, R23 ;  /* 0x00000017aa807221 */ /* 0x004fce0000010000 */
[----:B------:R2:W4:Y:S01]  /*7610*/  MUFU.EX2 R130, R173 ;  /* 0x000000ad00827308 */ /* 0x0005220000000800 */
[----:B---3--:R-:W-:-:S07]  /*7620*/  FADD.FTZ R23, R134, R9 ;  /* 0x0000000986177221 */ /* 0x008fce0000010000 */
[----:B------:R-:W3:Y:S01]  /*7630*/  MUFU.EX2 R163, R163 ;  /* 0x000000a300a37308 */ /* 0x000ee20000000800 */
[----:B-1----:R-:W-:Y:S01]  /*7640*/  FADD.FTZ R23, R159, R23 ;  /* 0x000000179f177221 */ /* 0x002fe20000010000 */
[----:B--2---:R-:W-:-:S06]  /*7650*/  F2FP.F16.F32.PACK_AB R173, R155, R132 ;  /* 0x000000849bad723e */ /* 0x004fcc00000000ff */
[----:B------:R1:W2:Y:S01]  /*7660*/  MUFU.EX2 R136, R175 ;  /* 0x000000af00887308 */ /* 0x0002a20000000800 */
[----:B----4-:R-:W-:-:S07]  /*7670*/  FADD.FTZ R23, R130, R23 ;  /* 0x0000001782177221 */ /* 0x010fce0000010000 */
[----:B------:R-:W4:Y:S01]  /*7680*/  MUFU.EX2 R5, R5 ;  /* 0x0000000500057308 */ /* 0x000f220000000800 */
[----:B---3--:R-:W-:Y:S01]  /*7690*/  FADD.FTZ R23, R163, R23 ;  /* 0x00000017a3177221 */ /* 0x008fe20000010000 */
[----:B-1----:R-:W-:Y:S02]  /*76a0*/  F2FP.F16.F32.PACK_AB R175, R159, R134 ;  /* 0x000000869faf723e */ /* 0x002fe400000000ff */
[----:B------:R-:W-:-:S04]  /*76b0*/  F2FP.F16.F32.PACK_AB R169, R163, R130 ;  /* 0x00000082a3a9723e */ /* 0x000fc800000000ff */
[----:B------:R-:W1:Y:S01]  /*76c0*/  MUFU.EX2 R124, R124 ;  /* 0x0000007c007c7308 */ /* 0x000e620000000800 */
[----:B--2---:R-:W-:Y:S01]  /*76d0*/  FADD.FTZ R23, R136, R23 ;  /* 0x0000001788177221 */ /* 0x004fe20000010000 */
[C---:B----4-:R-:W-:Y:S01]  /*76e0*/  FADD.FTZ R9, R5.reuse, R128 ;  /* 0x0000008005097221 */ /* 0x050fe20000010000 */
[----:B------:R-:W-:Y:S01]  /*76f0*/  F2FP.F16.F32.PACK_AB R170, R5, R170 ;  /* 0x000000aa05aa723e */ /* 0x000fe200000000ff */
[----:B------:R-:W-:Y:S02]  /*7700*/  IMAD.MOV.U32 R5, RZ, RZ, R15 ;  /* 0x000000ffff057224 */ /* 0x000fe400078e000f */
[C---:B-1----:R-:W-:Y:S01]  /*7710*/  FADD.FTZ R8, R124.reuse, R23 ;  /* 0x000000177c087221 */ /* 0x042fe20000010000 */
[----:B------:R-:W-:Y:S01]  /*7720*/  F2FP.F16.F32.PACK_AB R171, R124, R136 ;  /* 0x000000887cab723e */ /* 0x000fe200000000ff */
[----:B0-----:R-:W-:Y:S06]  /*7730*/  @P2 BRA `(.L_x_4175) ;  /* 0xffffffd000302947 */ /* 0x001fec000383ffff */
[----:B------:R-:W-:Y:S02]  /*7740*/  IMAD.MOV.U32 R4, RZ, RZ, R21 ;  /* 0x000000ffff047224 */ /* 0x000fe400078e0015 */
[----:B------:R-:W-:-:S07]  /*7750*/  IMAD.MOV.U32 R5, RZ, RZ, R15 ;  /* 0x000000ffff057224 */ /* 0x000fce00078e000f */
.L_x_4158:
[----:B------:R-:W0:Y:S01]  /*7760*/  LDC R15, c[0x0][0x2f0] ;  /* 0x0000bc00ff0f7b82 */ /* 0x000e220000000800 */
[----:B------:R-:W-:Y:S01]  /*7770*/  UIADD3 UR10, -UR10, 0x1, URZ ;  /* 0x000000010a0a7890 */ /* 0x000fe2000fffe13f */
[----:B------:R-:W-:Y:S01]  /*7780*/  ULDC UR7, c[0x0][0x448] ;  /* 0x0001120000077ab9 */ /* 0x000fe20000000800 */
[----:B------:R-:W-:Y:S01]  /*7790*/  ULDC UR14, c[0x0][0x9e4] ;  /* 0x00027900000e7ab9 */ /* 0x000fe20000000800 */
[----:B------:R-:W-:Y:S02]  /*77a0*/  UISETP.NE.AND UP0, UPT, UR7, 0x1, UPT ;  /* 0x000000010700788c */ /* 0x000fe4000bf05270 */
[----:B------:R-:W-:Y:S02]  /*77b0*/  UISETP.GE.AND UP1, UPT, UR14, 0x1, UPT ;  /* 0x000000010e00788c */ /* 0x000fe4000bf26270 */
[----:B------:R-:W1:Y:S04]  /*77c0*/  S2UR UR6, SR_CTAID.X ;  /* 0x00000000000679c3 */ /* 0x000e680000002500 */
[----:B------:R-:W-:-:S03]  /*77d0*/  PLOP3.LUT P2, PT, PT, PT, UP1, 0x40, 0x0 ;  /* 0x000000000000781c */ /* 0x000fc60003f4e818 */
[----:B------:R-:W-:Y:S01]  /*77e0*/  @UP0 ULDC UR15, c[0x0][0x450] ;  /* 0x00011400000f0ab9 */ /* 0x000fe20000000800 */
[----:B0-----:R-:W-:-:S05]  /*77f0*/  IMAD R15, R16, R15, UR10 ;  /* 0x0000000a100f7e24 */ /* 0x001fca000f8e020f */
[----:B------:R-:W-:Y:S01]  /*7800*/  R2UR UR11, R15 ;  /* 0x000000000f0b72ca */ /* 0x000fe200000e0000 */
[----:B-1----:R-:W-:-:S03]  /*7810*/  ULEA UR10, UR6, 0x7f, 0x7 ;  /* 0x0000007f060a7891 */ /* 0x002fc6000f8e383f */
[----:B------:R-:W-:Y:S02]  /*7820*/  @UP0 ULDC UR6, c[0x0][0x44c] ;  /* 0x0001130000060ab9 */ /* 0x000fe40000000800 */
[----:B------:R-:W-:-:S04]  /*7830*/  UIMAD.WIDE.U32 UR6, UR10, UR6, URZ ;  /* 0x000000060a0672a5 */ /* 0x000fc8000f8e003f */
[----:B------:R-:W-:-:S04]  /*7840*/  @UP0 USHF.R.U32.HI UR10, URZ, UR15, UR7 ;  /* 0x0000000f3f0a0299 */ /* 0x000fc80008011607 */
[----:B------:R-:W-:-:S03]  /*7850*/  UIADD3 UR10, UR11, UR10, URZ ;  /* 0x0000000a0b0a7290 */ /* 0x000fc6000fffe03f */
[----:B------:R-:W-:Y:S02]  /*7860*/  ULDC UR11, c[0x0][0x9dc] ;  /* 0x00027700000b7ab9 */ /* 0x000fe40000000800 */
[----:B------:R-:W-:Y:S01]  /*7870*/  UIADD3 UR11, UR10, -UR11, URZ ;  /* 0x8000000b0a0b7290 */ /* 0x000fe2000fffe03f */
[----:B------:R-:W-:Y:S11]  /*7880*/  @P2 BRA `(.L_x_4176) ;  /* 0x0000000000442947 */ /* 0x000ff60003800000 */
        /* <DEDUP_REMOVED lines=10> */
.L_x_4177:
[----:B------:R-:W-:-:S11]  /*7930*/  UISETP.NE.AND UP2, UPT, UR14, 0x1, UPT ;  /* 0x000000010e00788c */ /* 0x000fd6000bf45270 */
[----:B------:R-:W-:Y:S02]  /*7940*/  @UP2 ULDC.64 UR18, c[0x0][0x9e8] ;  /* 0x00027a0000122ab9 */ /* 0x000fe40000000a00 */
[----:B------:R-:W-:-:S04]  /*7950*/  UIMAD.WIDE.U32 UR6, UR10, UR18, URZ ;  /* 0x000000120a0672a5 */ /* 0x000fc8000f8e003f */
[----:B------:R-:W-:-:S12]  /*7960*/  @UP2 USHF.R.U32.HI UR10, URZ, UR19, UR7 ;  /* 0x000000133f0a2299 */ /* 0x000fd80008011607 */
.L_x_4178:
[----:B------:R-:W-:-:S04]  /*7970*/  UIMAD UR10, UR10, UR14, URZ ;  /* 0x0000000e0a0a72a4 */ /* 0x000fc8000f8e023f */
[----:B------:R-:W-:-:S04]  /*7980*/  UISETP.LT.AND UP2, UPT, UR11, UR10, UPT ;  /* 0x0000000a0b00728c */ /* 0x000fc8000bf41270 */
[----:B------:R-:W-:-:S12]  /*7990*/  USEL UR11, UR11, UR10, !UP2 ;  /* 0x0000000a0b0b7287 */ /* 0x000fd8000d000000 */
.L_x_4176:
[----:B------:R-:W-:Y:S01]  /*79a0*/  UIADD3 UR6, UR11, 0x5f, URZ ;  /* 0x0000005f0b067890 */ /* 0x000fe2000fffe03f */
[----:B------:R-:W-:-:S03]  /*79b0*/  R2UR UR10, R17 ;  /* 0x00000000110a72ca */ /* 0x000fc600000e0000 */
[----:B------:R-:W-:-:S04]  /*79c0*/  UIMAD.WIDE UR6, UR6, 0x2aaaaaab, URZ ;  /* 0x2aaaaaab060678a5 */ /* 0x000fc8000f8e023f */
[----:B------:R-:W-:-:S04]  /*79d0*/  USHF.R.U32.HI UR6, URZ, 0x1f, UR7 ;  /* 0x0000001f3f067899 */ /* 0x000fc80008011607 */
[----:B------:R-:W-:-:S04]  /*79e0*/  ULEA.HI.SX32 UR6, UR7, UR6, 0x1c ;  /* 0x0000000607067291 */ /* 0x000fc8000f8fe23f */
[----:B------:R-:W-:-:S04]  /*79f0*/  UISETP.LT.AND UP2, UPT, UR10, UR6, UPT ;  /* 0x000000060a00728c */ /* 0x000fc8000bf41270 */
[----:B------:R-:W-:-:S06]  /*7a00*/  USEL UR60, UR10, UR6, !UP2 ;  /* 0x000000060a3c7287 */ /* 0x000fcc000d000000 */
[----:B------:R-:W-:-:S13]  /*7a10*/  ISETP.GE.AND P2, PT, R13, UR60, PT ;  /* 0x0000003c0d007c0c */ /* 0x000fda000bf46270 */
[----:B------:R-:W-:Y:S05]  /*7a20*/  @!P2 BRA `(.L_x_4179) ;  /* 0x0000001c0070a947 */ /* 0x000fea0003800000 */
[----:B------:R-:W-:Y:S01]  /*7a30*/  IMAD.MOV.U32 R15, RZ, RZ, R4 ;  /* 0x000000ffff0f7224 */ /* 0x000fe200078e0004 */
[----:B------:R-:W-:Y:S01]  /*7a40*/  UMOV UR58, UR5 ;  /* 0x00000005003a7c82 */ /* 0x000fe20008000000 */
[----:B------:R-:W-:Y:S01]  /*7a50*/  IMAD.MOV.U32 R14, RZ, RZ, R5 ;  /* 0x000000ffff0e7224 */ /* 0x000fe200078e0005 */
[----:B------:R-:W-:-:S06]  /*7a60*/  UMOV UR7, UR4 ;  /* 0x0000000400077c82 */ /* 0x000fcc0008000000 */
.L_x_4188:
[----:B------:R-:W-:-:S04]  /*7a70*/  UIADD3 UR4, UR7, 0x1, URZ ;  /* 0x0000000107047890 */ /* 0x000fc8000fffe03f */
[----:B------:R-:W-:-:S04]  /*7a80*/  UISETP.NE.AND UP2, UPT, UR4, 0x2, UPT ;  /* 0x000000020400788c */ /* 0x000fc8000bf45270 */
[----:B------:R-:W-:Y:S02]  /*7a90*/  USEL UR5, URZ, 0x1, UP2 ;  /* 0x000000013f057887 */ /* 0x000fe40009000000 */
[----:B------:R-:W-:Y:S02]  /*7aa0*/  USEL UR4, UR4, URZ, UP2 ;  /* 0x0000003f04047287 */ /* 0x000fe40009000000 */
[----:B------:R-:W-:Y:S01]  /*7ab0*/  ULOP3.LUT UR5, UR58, UR5, URZ, 0x3c, !UPT ;  /* 0x000000053a057292 */ /* 0x000fe2000f8e3c3f */
[----:B------:R-:W-:Y:S11]  /*7ac0*/  @!P0 BRA `(.L_x_4180) ;  /* 0x0000000000048947 */ /* 0x000ff60003800000 */
[----:B------:R-:W-:Y:S01]  /*7ad0*/  BPT.TRAP 0x1 ;  /* 0x000000040000795c */ /* 0x000fe20000300000 */
.L_x_4180:
[----:B------:R-:W-:Y:S01]  /*7ae0*/  ULEA UR56, UR4, UR57, 0x3 ;  /* 0x0000003904387291 */ /* 0x000fe2000f8e183f */
[----:B------:R-:W-:-:S05]  /*7af0*/  IMAD.U32 R0, RZ, RZ, UR5 ;  /* 0x00000005ff007e24 */ /* 0x000fca000f8e00ff */
[----:B------:R-:W-:-:S04]  /*7b00*/  SHF.L.U32 R0, R0, 0x1f, RZ ;  /* 0x0000001f00007819 */ /* 0x000fc800000006ff */
[----:B------:R0:W1:Y:S01]  /*7b10*/  SYNCS.PHASECHK.TRANS64.TRYWAIT P2, [UR56+0x30830], R0 ;  /* 0x03083000ff0075a7 */ /* 0x0000620008040178 */
[----:B------:R-:W-:Y:S05]  /*7b20*/  @!P0 BRA `(.L_x_4181) ;  /* 0x0000000000048947 */ /* 0x000fea0003800000 */
[----:B------:R-:W-:Y:S01]  /*7b30*/  BPT.TRAP 0x1 ;  /* 0x000000040000795c */ /* 0x000fe20000300000 */
.L_x_4181:
[----:B-1----:R-:W-:Y:S05]  /*7b40*/  @P2 BRA `(.L_x_4182) ;  /* 0x0000000000082947 */ /* 0x002fea0003800000 */
[----:B------:R-:W1:Y:S02]  /*7b50*/  SYNCS.PHASECHK.TRANS64.TRYWAIT P2, [UR56+0x30830], R0 ;  /* 0x03083000ff0075a7 */ /* 0x000e640008040178 */
[----:B-1----:R-:W-:Y:S05]  /*7b60*/  @!P2 BRA `(.L_x_4183) ;  /* 0x000000c40030a947 */ /* 0x002fea0003800000 */
.L_x_4182:
        /* <DEDUP_REMOVED lines=161> */
.L_x_4184:
[----:B------:R-:W-:Y:S01]  /*8580*/  ULEA UR11, UR7, UR57, 0x3 ;  /* 0x00000039070b7291 */ /* 0x000fe2000f8e183f */
[----:B01----:R-:W-:-:S05]  /*8590*/  IMAD.U32 R0, RZ, RZ, UR58 ;  /* 0x0000003aff007e24 */ /* 0x003fca000f8e00ff */
[----:B------:R-:W-:-:S04]  /*85a0*/  SHF.L.U32 R0, R0, 0x1f, RZ ;  /* 0x0000001f00007819 */ /* 0x000fc800000006ff */
[----:B------:R0:W1:Y:S01]  /*85b0*/  SYNCS.PHASECHK.TRANS64.TRYWAIT P2, [UR11+0x30850], R0 ;  /* 0x03085000ff0075a7 */ /* 0x000062000804014b */
[----:B------:R-:W-:Y:S05]  /*85c0*/  @!P0 BRA `(.L_x_4185) ;  /* 0x0000000000048947 */ /* 0x000fea0003800000 */
[----:B------:R-:W-:Y:S01]  /*85d0*/  BPT.TRAP 0x1 ;  /* 0x000000040000795c */ /* 0x000fe20000300000 */
.L_x_4185:
[----:B-1----:R-:W-:Y:S05]  /*85e0*/  @P2 BRA `(.L_x_4186) ;  /* 0x0000000000082947 */ /* 0x002fea0003800000 */
[----:B------:R-:W1:Y:S02]  /*85f0*/  SYNCS.PHASECHK.TRANS64.TRYWAIT P2, [UR11+0x30850], R0 ;  /* 0x03085000ff0075a7 */ /* 0x000e64000804014b */
[----:B-1----:R-:W-:Y:S05]  /*8600*/  @!P2 BRA `(.L_x_4187) ;  /* 0x000000b800a0a947 */ /* 0x002fea0003800000 */
.L_x_4186:
[----:B------:R-:W-:Y:S01]  /*8610*/  UIADD3 UR6, UR57, 0x400, URZ ;  /* 0x0000040039067890 */ /* 0x000fe2000fffe03f */
[----:B------:R-:W-:Y:S01]  /*8620*/  WARPGROUP.ARRIVE ;  /* 0x00000000000079c5 */ /* 0x000fe20000000000 */
[----:B------:R-:W-:Y:S01]  /*8630*/  UMOV UR15, 0x40000040 ;  /* 0x40000040000f7882 */ /* 0x000fe20000000000 */
[----:B01----:R-:W-:Y:S01]  /*8640*/  FMNMX.FTZ R0, R120, R14, !PT ;  /* 0x0000000e78007209 */ /* 0x003fe20007810000 */
[----:B------:R-:W-:Y:S01]  /*8650*/  USHF.R.U32.HI UR6, URZ, 0x4, UR6 ;  /* 0x000000043f067899 */ /* 0x000fe20008011606 */
[----:B------:R-:W-:Y:S01]  /*8660*/  FMNMX.FTZ R4, R122, R15, !PT ;  /* 0x0000000f7a047209 */ /* 0x000fe20007810000 */
[----:B------:R-:W-:Y:S01]  /*8670*/  UMOV UR58, UR5 ;  /* 0x00000005003a7c82 */ /* 0x000fe20008000000 */
[----:B------:R-:W-:Y:S01]  /*8680*/  FMNMX.FTZ R3, R121, R0, !PT ;  /* 0x0000000079037209 */ /* 0x000fe20007810000 */
[----:B------:R-:W-:Y:S01]  /*8690*/  ULOP3.LUT UR6, UR6, 0x3fff, URZ, 0xc0, !UPT ;  /* 0x00003fff06067892 */ /* 0x000fe2000f8ec03f */
[----:B------:R-:W-:Y:S02]  /*86a0*/  FMNMX.FTZ R23, R123, R4, !PT ;  /* 0x000000047b177209 */ /* 0x000fe40007810000 */
[----:B------:R-:W-:Y:S01]  /*86b0*/  FMNMX.FTZ R0, R124, R3, !PT ;  /* 0x000000037c007209 */ /* 0x000fe20007810000 */
[----:B------:R-:W-:Y:S01]  /*86c0*/  ULOP3.LUT UR6, UR6, 0x3000000, URZ, 0xfc, !UPT ;  /* 0x0300000006067892 */ /* 0x000fe2000f8efc3f */
[----:B------:R-:W-:-:S02]  /*86d0*/  FMNMX.FTZ R4, R126, R23, !PT ;  /* 0x000000177e047209 */ /* 0x000fc40007810000 */
[----:B------:R-:W-:Y:S01]  /*86e0*/  FMNMX.FTZ R3, R125, R0, !PT ;  /* 0x000000007d037209 */ /* 0x000fe20007810000 */
[----:B------:R-:W-:Y:S01]  /*86f0*/  UIMAD UR6, UR7, 0x900, UR6 ;  /* 0x00000900070678a4 */ /* 0x000fe2000f8e0206 */
[----:B------:R-:W-:Y:S02]  /*8700*/  FMNMX.FTZ R23, R127, R4, !PT ;  /* 0x000000047f177209 */ /* 0x000fe40007810000 */
[----:B------:R-:W-:Y:S01]  /*8710*/  UMOV UR7, 0x40000040 ;  /* 0x4000004000077882 */ /* 0x000fe20000000000 */
[----:B------:R-:W-:Y:S01]  /*8720*/  UIADD3 UR10, UR6, 0x80, URZ ;  /* 0x00000080060a7890 */ /* 0x000fe2000fffe03f */
[----:B------:R-:W-:Y:S02]  /*8730*/  FMNMX.FTZ R0, R128, R3, !PT ;  /* 0x0000000380007209 */ /* 0x000fe40007810000 */
[----:B------:R-:W-:Y:S02]  /*8740*/  FMNMX.FTZ R4, R130, R23, !PT ;  /* 0x0000001782047209 */ /* 0x000fe40007810000 */
[----:B------:R-:W-:Y:S01]  /*8750*/  HGMMA.64x192x16.F32 R24, R188, gdesc[UR4].tnspB, R24, gsb0 ;  /* 0x42e00004bc187df0 */ /* 0x000fe20008000818 */
[----:B------:R-:W-:Y:S01]  /*8760*/  FMNMX.FTZ R3, R129, R0, !PT ;  /* 0x0000000081037209 */ /* 0x000fe20007810000 */
[----:B------:R-:W-:Y:S01]  /*8770*/  UMOV UR14, UR10 ;  /* 0x0000000a000e7c82 */ /* 0x000fe20008000000 */
[----:B------:R-:W-:Y:S01]  /*8780*/  UIADD3 UR10, UR6, 0x100, URZ ;  /* 0x00000100060a7890 */ /* 0x000fe2000fffe03f */
[----:B------:R-:W-:Y:S01]  /*8790*/  FMNMX.FTZ R23, R131, R4, !PT ;  /* 0x0000000483177209 */ /* 0x000fe20007810000 */
[----:B------:R-:W-:Y:S01]  /*87a0*/  UMOV UR7, 0x40000040 ;  /* 0x4000004000077882 */ /* 0x000fe20000000000 */
[----:B------:R-:W-:-:S02]  /*87b0*/  FMNMX.FTZ R0, R132, R3, !PT ;  /* 0x0000000384007209 */ /* 0x000fc40007810000 */
[----:B------:R-:W-:Y:S02]  /*87c0*/  FMNMX.FTZ R4, R134, R23, !PT ;  /* 0x0000001786047209 */ /* 0x000fe40007810000 */
[----:B------:R-:W-:Y:S02]  /*87d0*/  FMNMX.FTZ R3, R133, R0, !PT ;  /* 0x0000000085037209 */ /* 0x000fe40007810000 */
[C---:B------:R-:W-:Y:S01]  /*87e0*/  ISETP.GT.AND P2, PT, R13.reuse, UR60, PT ;  /* 0x0000003c0d007c0c */ /* 0x040fe2000bf44270 */
[----:B------:R-:W-:Y:S01]  /*87f0*/  VIADD R13, R13, 0xffffffff ;  /* 0xffffffff0d0d7836 */ /* 0x000fe20000000000 */
        /* <DEDUP_REMOVED lines=18> */
[----:B-1----:R-:W-:-:S05]  /*8920*/  FMNMX.FTZ R20, R2, R3, !PT ;  /* 0x0000000302147209 */ /* 0x002fca0007810000 */
[----:B------:R-:W1:Y:S02]  /*8930*/  SHFL.BFLY PT, R5, R20, 0x1, 0x1f ;  /* 0x0c201f0014057f89 */ /* 0x000e6400000e0000 */
[----:B-1----:R-:W-:-:S05]  /*8940*/  FMNMX.FTZ R5, R20, R5, !PT ;  /* 0x0000000514057209 */ /* 0x002fca0007810000 */
[----:B------:R-:W-:-:S04]  /*8950*/  FADD.FTZ R3, -R5, R14 ;  /* 0x0000000e05037221 */ /* 0x000fc80000010100 */
[-C--:B0-----:R-:W-:Y:S01]  /*8960*/  FMUL.FTZ R14, R3, R0.reuse ;  /* 0x00000000030e7220 */ /* 0x081fe20000410000 */
[----:B------:R-:W-:-:S03]  /*8970*/  FMUL.FTZ R3, R5, R0 ;  /* 0x0000000005037220 */ /* 0x000fc60000410000 */
[----:B------:R0:W-:Y:S01]  /*8980*/  MUFU.EX2 R2, R14 ;  /* 0x0000000e00027308 */ /* 0x0001e20000000800 */
[-CC-:B------:R-:W-:Y:S01]  /*8990*/  FFMA.FTZ R23, R125, R0.reuse, -R3.reuse ;  /* 0x000000007d177223 */ /* 0x180fe20000010803 */
[-CC-:B------:R-:W-:Y:S01]  /*89a0*/  FFMA.FTZ R21, R120, R0.reuse, -R3.reuse ;  /* 0x0000000078157223 */ /* 0x180fe20000010803 */
[-CC-:B------:R-:W-:Y:S01]  /*89b0*/  FFMA.FTZ R20, R164, R0.reuse, -R3.reuse ;  /* 0x00000000a4147223 */ /* 0x180fe20000010803 */
[----:B------:R-:W-:Y:S01]  /*89c0*/  FFMA.FTZ R165, R165, R0, -R3 ;  /* 0x00000000a5a57223 */ /* 0x000fe20000010803 */
[----:B------:R-:W-:-:S03]  /*89d0*/  IMAD.U32 R120, RZ, RZ, UR56 ;  /* 0x00000038ff787e24 */ /* 0x000fc6000f8e00ff */
[----:B------:R-:W1:Y:S01]  /*89e0*/  MUFU.EX2 R21, R21 ;  /* 0x0000001500157308 */ /* 0x000e620000000800 */
[----:B0-----:R-:W-:Y:S01]  /*89f0*/  FFMA.FTZ R14, R160, R0, -R3 ;  /* 0x00000000a00e7223 */ /* 0x001fe20000010803 */
[----:B------:R-:W-:-:S05]  /*8a00*/  @!P1 VIADD R120, R120, 0x30840 ;  /* 0x0003084078789836 */ /* 0x000fca0000000000 */
[----:B------:R-:W-:Y:S01]  /*8a10*/  @!P1 PRMT R120, RZ, 0x654, R120 ;  /* 0x00000654ff789816 */ /* 0x000fe20000000078 */
[----:B------:R-:W-:Y:S08]  /*8a20*/  MUFU.EX2 R23, R23 ;  /* 0x0000001700177308 */ /* 0x000ff00000000800 */
[----:B------:R-:W-:Y:S01]  /*8a30*/  MUFU.EX2 R14, R14 ;  /* 0x0000000e000e7308 */ /* 0x000fe20000000800 */
[----:B-1----:R-:W-:-:S07]  /*8a40*/  FFMA.FTZ R9, R2, R9, R21 ;  /* 0x0000000902097223 */ /* 0x002fce0000010015 */
[----:B------:R-:W-:Y:S01]  /*8a50*/  MUFU.EX2 R20, R20 ;  /* 0x0000001400147308 */ /* 0x000fe20000000800 */
[----:B------:R-:W-:Y:S02]  /*8a60*/  WARPGROUP.DEPBAR.LE gsb0, 0x0 ;  /* 0x00008000000079c5 */ /* 0x000fe40000010000 */
[----:B------:R-:W-:Y:S01]  /*8a70*/  WARPGROUP.ARRIVE ;  /* 0x00000000000079c5 */ /* 0x000fe20000000000 */
[--C-:B------:R-:W-:Y:S01]  /*8a80*/  FFMA.FTZ R188, R121, R0, -R3.reuse ;  /* 0x0000000079bc7223 */ /* 0x100fe20000010803 */
[----:B------:R-:W-:Y:S01]  /*8a90*/  FMNMX.FTZ R121, R135, R4, !PT ;  /* 0x0000000487797209 */ /* 0x000fe20007810000 */
[----:B------:R-:W-:-:S03]  /*8aa0*/  FFMA.FTZ R190, R124, R0, -R3 ;  /* 0x000000007cbe7223 */ /* 0x000fc60000010803 */
[----:B------:R-:W-:Y:S01]  /*8ab0*/  HGMMA.64x192x16.F32 R24, R184, gdesc[UR12].tnspB, R24, gsb0 ;  /* 0x42e0000cb8187df0 */ /* 0x000fe20008000818 */
[----:B------:R-:W-:Y:S01]  /*8ac0*/  UMOV UR14, UR10 ;  /* 0x0000000a000e7c82 */ /* 0x000fe20008000000 */
[----:B------:R-:W-:Y:S01]  /*8ad0*/  UMOV UR15, 0x40000040 ;  /* 0x40000040000f7882 */ /* 0x000fe20000000000 */
[----:B------:R-:W-:Y:S01]  /*8ae0*/  UIADD3 UR10, UR6, 0x180, URZ ;  /* 0x00000180060a7890 */ /* 0x000fe2000fffe03f */
[----:B------:R-:W-:Y:S01]  /*8af0*/  FMNMX.FTZ R4, R138, R121, !PT ;  /* 0x000000798a047209 */ /* 0x000fe20007810000 */
[----:B------:R-:W0:Y:S03]  /*8b00*/  MUFU.EX2 R188, R188 ;  /* 0x000000bc00bc7308 */ /* 0x000e260000000800 */
[----:B------:R-:W-:-:S04]  /*8b10*/  FMNMX.FTZ R121, R139, R4, !PT ;  /* 0x000000048b797209 */ /* 0x000fc80007810000 */
[----:B------:R-:W-:Y:S01]  /*8b20*/  FMNMX.FTZ R4, R142, R121, !PT ;  /* 0x000000798e047209 */ /* 0x000fe20007810000 */
[----:B------:R-:W-:Y:S01]  /*8b30*/  FFMA.FTZ R121, R129, R0, -R3 ;  /* 0x0000000081797223 */ /* 0x000fe20000010803 */
[----:B------:R-:W-:Y:S02]  /*8b40*/  MUFU.EX2 R190, R190 ;  /* 0x000000be00be7308 */ /* 0x000fe40000000800 */
[----:B------:R-:W-:-:S04]  /*8b50*/  FMNMX.FTZ R125, R143, R4, !PT ;  /* 0x000000048f7d7209 */ /* 0x000fc80007810000 */
[----:B------:R-:W-:Y:S02]  /*8b60*/  FMNMX.FTZ R4, R146, R125, !PT ;  /* 0x0000007d92047209 */ /* 0x000fe40007810000 */
[----:B------:R-:W-:Y:S01]  /*8b70*/  MUFU.EX2 R121, R121 ;  /* 0x0000007900797308 */ /* 0x000fe20000000800 */
[C---:B0-----:R-:W-:Y:S01]  /*8b80*/  FADD.FTZ R9, R188.reuse, R9 ;  /* 0x00000009bc097221 */ /* 0x041fe20000010000 */
[----:B------:R-:W-:Y:S02]  /*8b90*/  FMNMX.FTZ R125, R147, R4, !PT ;  /* 0x00000004937d7209 */ /* 0x000fe40007810000 */
[----:B------:R-:W-:Y:S02]  /*8ba0*/  F2FP.F16.F32.PACK_AB R188, R188, R21 ;  /* 0x00000015bcbc723e */ /* 0x000fe400000000ff */
[----:B------:R-:W-:Y:S01]  /*8bb0*/  FMNMX.FTZ R4, R150, R125, !PT ;  /* 0x0000007d96047209 */ /* 0x000fe20007810000 */
[----:B------:R-:W-:-:S03]  /*8bc0*/  FFMA.FTZ R125, R133, R0, -R3 ;  /* 0x00000000857d7223 */ /* 0x000fc60000010803 */
[----:B------:R-:W-:-:S03]  /*8bd0*/  FMNMX.FTZ R129, R151, R4, !PT ;  /* 0x0000000497817209 */ /* 0x000fc60007810000 */
[----:B------:R-:W-:Y:S01]  /*8be0*/  MUFU.EX2 R125, R125 ;  /* 0x0000007d007d7308 */ /* 0x000fe20000000800 */
[----:B------:R-:W-:-:S04]  /*8bf0*/  FMNMX.FTZ R4, R154, R129, !PT ;  /* 0x000000819a047209 */ /* 0x000fc80007810000 */
[----:B------:R-:W-:-:S04]  /*8c00*/  FMNMX.FTZ R129, R155, R4, !PT ;  /* 0x000000049b817209 */ /* 0x000fc80007810000 */
[----:B------:R-:W-:Y:S01]  /*8c10*/  FMNMX.FTZ R4, R158, R129, !PT ;  /* 0x000000819e047209 */ /* 0x000fe20007810000 */
[-CC-:B------:R-:W-:Y:S01]  /*8c20*/  FFMA.FTZ R129, R137, R0.reuse, -R3.reuse ;  /* 0x0000000089817223 */ /* 0x180fe20000010803 */
[-CC-:B------:R-:W-:Y:S01]  /*8c30*/  FFMA.FTZ R137, R145, R0.reuse, -R3.reuse ;  /* 0x0000000091897223 */ /* 0x180fe20000010803 */
[--C-:B------:R-:W-:Y:S01]  /*8c40*/  FFMA.FTZ R145, R153, R0, -R3.reuse ;  /* 0x0000000099917223 */ /* 0x100fe20000010803 */
[----:B------:R-:W-:Y:S01]  /*8c50*/  FMNMX.FTZ R133, R159, R4, !PT ;  /* 0x000000049f857209 */ /* 0x000fe20007810000 */
[----:B------:R-:W-:Y:S02]  /*8c60*/  FFMA.FTZ R153, R161, R0, -R3 ;  /* 0x00000000a1997223 */ /* 0x000fe40000010803 */
[----:B------:R-:W-:Y:S01]  /*8c70*/  MUFU.EX2 R129, R129 ;  /* 0x0000008100817308 */ /* 0x000fe20000000800 */
[----:B------:R-:W-:-:S04]  /*8c80*/  FMNMX.FTZ R4, R162, R133, !PT ;  /* 0x00000085a2047209 */ /* 0x000fc80007810000 */
[----:B------:R-:W-:-:S03]  /*8c90*/  FMNMX.FTZ R133, R163, R4, !PT ;  /* 0x00000004a3857209 */ /* 0x000fc60007810000 */
[----:B------:R-:W-:Y:S01]  /*8ca0*/  MUFU.EX2 R137, R137 ;  /* 0x0000008900897308 */ /* 0x000fe20000000800 */
[----:B------:R-:W-:Y:S01]  /*8cb0*/  FMNMX.FTZ R4, R166, R133, !PT ;  /* 0x00000085a6047209 */ /* 0x000fe20007810000 */
[-CC-:B------:R-:W-:Y:S01]  /*8cc0*/  FFMA.FTZ R133, R141, R0.reuse, -R3.reuse ;  /* 0x000000008d857223 */ /* 0x180fe20000010803 */
[-CC-:B------:R-:W-:Y:S01]  /*8cd0*/  FFMA.FTZ R141, R149, R0.reuse, -R3.reuse ;  /* 0x00000000958d7223 */ /* 0x180fe20000010803 */
[----:B------:R-:W-:Y:S01]  /*8ce0*/  FFMA.FTZ R149, R157, R0, -R3 ;  /* 0x000000009d957223 */ /* 0x000fe20000010803 */
[----:B------:R-:W-:-:S03]  /*8cf0*/  FMNMX.FTZ R4, R167, R4, !PT ;  /* 0x00000004a7047209 */ /* 0x000fc60007810000 */
        /* <DEDUP_REMOVED lines=8> */
[----:B------:R-:W-:-:S04]  /*8d80*/  FFMA.FTZ R186, R132, R0, -R3 ;  /* 0x0000000084ba7223 */ /* 0x000fc80000010803 */
[----:B------:R-:W-:Y:S01]  /*8d90*/  HGMMA.64x192x16.F32 R24, R180, gdesc[UR12].tnspB, R24, gsb0 ;  /* 0x42e0000cb4187df0 */ /* 0x000fe20008000818 */
        /* <DEDUP_REMOVED lines=9> */
[----:B------:R-:W-:-:S04]  /*8e30*/  FFMA.FTZ R182, R140, R0, -R3 ;  /* 0x000000008cb67223 */ /* 0x000fc80000010803 */
[----:B------:R-:W-:Y:S01]  /*8e40*/  HGMMA.64x192x16.F32 R24, R176, gdesc[UR12].tnspB, R24, gsb0 ;  /* 0x42e0000cb0187df0 */ /* 0x000fe20008000818 */
[----:B------:R-:W-:Y:S01]  /*8e50*/  UMOV UR14, UR10 ;  /* 0x0000000a000e7c82 */ /* 0x000fe20008000000 */
[----:B------:R-:W-:Y:S01]  /*8e60*/  UMOV UR15, 0x40000040 ;  /* 0x40000040000f7882 */ /* 0x000fe20000000000 */
[----:B------:R-:W-:Y:S08]  /*8e70*/  MUFU.EX2 R180, R180 ;  /* 0x000000b400b47308 */ /* 0x000ff00000000800 */
[----:B------:R-:W-:Y:S01]  /*8e80*/  MUFU.EX2 R182, R182 ;  /* 0x000000b600b67308 */ /* 0x000fe20000000800 */
[----:B------:R-:W-:-:S02]  /*8e90*/  WARPGROUP.DEPBAR.LE gsb0, 0x0 ;  /* 0x00008000000079c5 */ /* 0x000fc40000010000 */
[----:B------:R-:W-:Y:S01]  /*8ea0*/  WARPGROUP.ARRIVE ;  /* 0x00000000000079c5 */ /* 0x000fe20000000000 */
[-CC-:B------:R-:W-:Y:S01]  /*8eb0*/  FFMA.FTZ R176, R144, R0.reuse, -R3.reuse ;  /* 0x0000000090b07223 */ /* 0x180fe20000010803 */
[----:B------:R-:W-:-:S04]  /*8ec0*/  FFMA.FTZ R178, R148, R0, -R3 ;  /* 0x0000000094b27223 */ /* 0x000fc80000010803 */
[----:B------:R-:W-:Y:S01]  /*8ed0*/  HGMMA.64x192x16.F32 R24, R172, gdesc[UR12].tnspB, R24, gsb0 ;  /* 0x42e0000cac187df0 */ /* 0x000fe20008000818 */
[----:B------:R-:W-:Y:S08]  /*8ee0*/  MUFU.EX2 R176, R176 ;  /* 0x000000b000b07308 */ /* 0x000ff00000000800 */
[----:B------:R-:W-:Y:S01]  /*8ef0*/  MUFU.EX2 R178, R178 ;  /* 0x000000b200b27308 */ /* 0x000fe20000000800 */
[----:B------:R-:W-:-:S02]  /*8f00*/  WARPGROUP.DEPBAR.LE gsb0, 0x0 ;  /* 0x00008000000079c5 */ /* 0x000fc40000010000 */
[----:B------:R-:W-:Y:S01]  /*8f10*/  WARPGROUP.ARRIVE ;  /* 0x00000000000079c5 */ /* 0x000fe20000000000 */
[----:B------:R-:W0:Y:S01]  /*8f20*/  SHFL.BFLY PT, R173, R4, 0x2, 0x1f ;  /* 0x0c401f0004ad7f89 */ /* 0x000e2200000e0000 */
[-CC-:B------:R-:W-:Y:S01]  /*8f30*/  FFMA.FTZ R172, R152, R0.reuse, -R3.reuse ;  /* 0x0000000098ac7223 */ /* 0x180fe20000010803 */
[----:B------:R-:W-:-:S05]  /*8f40*/  FFMA.FTZ R174, R156, R0, -R3 ;  /* 0x000000009cae7223 */ /* 0x000fca0000010803 */
[----:B------:R-:W-:Y:S01]  /*8f50*/  HGMMA.64x192x16.F32 R24, R168, gdesc[UR4].tnspB, R24, gsb0 ;  /* 0x42e00004a8187df0 */ /* 0x000fe20008000818 */
[----:B------:R-:W-:Y:S01]  /*8f60*/  UMOV UR7, UR4 ;  /* 0x0000000400077c82 */ /* 0x000fe20008000000 */
[----:B------:R-:W-:Y:S08]  /*8f70*/  MUFU.EX2 R172, R172 ;  /* 0x000000ac00ac7308 */ /* 0x000ff00000000800 */
[----:B------:R-:W-:Y:S01]  /*8f80*/  MUFU.EX2 R174, R174 ;  /* 0x000000ae00ae7308 */ /* 0x000fe20000000800 */
[----:B0-----:R-:W-:-:S05]  /*8f90*/  FMNMX.FTZ R173, R4, R173, !PT ;  /* 0x000000ad04ad7209 */ /* 0x001fca0007810000 */
[----:B------:R-:W0:Y:S02]  /*8fa0*/  SHFL.BFLY PT, R4, R173, 0x1, 0x1f ;  /* 0x0c201f00ad047f89 */ /* 0x000e2400000e0000 */
[----:B0-----:R-:W-:-:S05]  /*8fb0*/  FMNMX.FTZ R4, R173, R4, !PT ;  /* 0x00000004ad047209 */ /* 0x001fca0007810000 */
[C---:B------:R-:W-:Y:S01]  /*8fc0*/  FADD.FTZ R3, -R4.reuse, R15 ;  /* 0x0000000f04037221 */ /* 0x040fe20000010100 */
[-C--:B------:R-:W-:Y:S01]  /*8fd0*/  FMUL.FTZ R157, R4, R0.reuse ;  /* 0x00000000049d7220 */ /* 0x080fe20000410000 */
[----:B------:R-:W-:Y:S02]  /*8fe0*/  MUFU.EX2 R15, R165 ;  /* 0x000000a5000f7308 */ /* 0x000fe40000000800 */
[-C--:B------:R-:W-:Y:S01]  /*8ff0*/  FMUL.FTZ R3, R3, R0.reuse ;  /* 0x0000000003037220 */ /* 0x080fe20000410000 */
[-CC-:B------:R-:W-:Y:S01]  /*9000*/  FFMA.FTZ R22, R122, R0.reuse, -R157.reuse ;  /* 0x000000007a167223 */ /* 0x180fe2000001089d */
[-CC-:B------:R-:W-:Y:S01]  /*9010*/  FFMA.FTZ R123, R123, R0.reuse, -R157.reuse ;  /* 0x000000007b7b7223 */ /* 0x180fe2000001089d */
[-CC-:B------:R-:W-:Y:S01]  /*9020*/  FFMA.FTZ R126, R126, R0.reuse, -R157.reuse ;  /* 0x000000007e7e7223 */ /* 0x180fe2000001089d */
[-CC-:B------:R-:W-:Y:S01]  /*9030*/  FFMA.FTZ R127, R127, R0.reuse, -R157.reuse ;  /* 0x000000007f7f7223 */ /* 0x180fe2000001089d */
[----:B------:R-:W-:Y:S01]  /*9040*/  IMAD.U32 R122, RZ, RZ, UR11 ;  /* 0x0000000bff7a7e24 */ /* 0x000fe2000f8e00ff */
        /* <DEDUP_REMOVED lines=21> */
[-CC-:B------:R-:W-:Y:S01]  /*91a0*/  FFMA.FTZ R166, R166, R0.reuse, -R157.reuse ;  /* 0x00000000a6a67223 */ /* 0x180fe2000001089d */
[----:B------:R-:W-:-:S02]  /*91b0*/  FFMA.FTZ R157, R167, R0, -R157 ;  /* 0x00000000a79d7223 */ /* 0x000fc4000001089d */
        /* <DEDUP_REMOVED lines=36> */
[----:B--2---:R-:W-:Y:S01]  /*9400*/  FADD.FTZ R8, R179, R8 ;  /* 0x00000008b3087221 */ /* 0x004fe20000010000 */
[----:B------:R-:W-:Y:S02]  /*9410*/  WARPGROUP.DEPBAR.LE gsb0, 0x0 ;  /* 0x00008000000079c5 */ /* 0x000fe40000010000 */
[----:B------:R2:W-:Y:S04]  /*9420*/  @!P1 SYNCS.ARRIVE.TRANS64.RED.A1T0 RZ, [R120+URZ], RZ ;  /* 0x000000ff78ff99a7 */ /* 0x0005e8000810043f */
[----:B------:R-:W3:Y:S01]  /*9430*/  MUFU.EX2 R155, R155 ;  /* 0x0000009b009b7308 */ /* 0x000ee20000000800 */
[----:B0-----:R-:W-:Y:S01]  /*9440*/  FADD.FTZ R8, R151, R8 ;  /* 0x0000000897087221 */ /* 0x001fe20000010000 */
[----:B------:R-:W-:-:S02]  /*9450*/  F2FP.F16.F32.PACK_AB R168, R153, R14 ;  /* 0x0000000e99a8723e */ /* 0x000fc400000000ff */
[----:B------:R-:W-:Y:S02]  /*9460*/  F2FP.F16.F32.PACK_AB R170, R15, R20 ;  /* 0x000000140faa723e */ /* 0x000fe400000000ff */
[----:B------:R-:W-:Y:S01]  /*9470*/  F2FP.F16.F32.PACK_AB R179, R151, R179 ;  /* 0x000000b397b3723e */ /* 0x000fe200000000ff */
[----:B--2---:R-:W-:Y:S01]  /*9480*/  @!P1 VIADD R120, R122, 0x30860 ;  /* 0x000308607a789836 */ /* 0x004fe20000000000 */
[----:B------:R-:W0:Y:S01]  /*9490*/  MUFU.EX2 R175, R158 ;  /* 0x0000009e00af7308 */ /* 0x000e220000000800 */
[----:B-1----:R-:W-:-:S03]  /*94a0*/  FADD.FTZ R8, R173, R8 ;  /* 0x00000008ad087221 */ /* 0x002fc60000010000 */
[----:B------:R-:W-:-:S04]  /*94b0*/  @!P1 PRMT R120, RZ, 0x654, R120 ;  /* 0x00000654ff789816 */ /* 0x000fc80000000078 */
[----:B------:R1:W-:Y:S01]  /*94c0*/  @!P1 SYNCS.ARRIVE.TRANS64.RED.A1T0 RZ, [R120+URZ], RZ ;  /* 0x000000ff78ff99a7 */ /* 0x0003e2000810043f */
[----:B------:R-:W2:Y:S01]  /*94d0*/  MUFU.EX2 R159, R159 ;  /* 0x0000009f009f7308 */ /* 0x000ea20000000800 */
[C---:B---3--:R-:W-:Y:S01]  /*94e0*/  FADD.FTZ R8, R155.reuse, R8 ;  /* 0x000000089b087221 */ /* 0x048fe20000010000 */
[----:B------:R-:W-:Y:S01]  /*94f0*/  F2FP.F16.F32.PACK_AB R173, R155, R173 ;  /* 0x000000ad9bad723e */ /* 0x000fe200000000ff */
[----:B-1----:R-:W-:-:S05]  /*9500*/  FADD.FTZ R120, R190, R9 ;  /* 0x00000009be787221 */ /* 0x002fca0000010000 */
[----:B------:R-:W1:Y:S01]  /*9510*/  MUFU.EX2 R169, R162 ;  /* 0x000000a200a97308 */ /* 0x000e620000000800 */
[----:B0-----:R-:W-:Y:S01]  /*9520*/  FADD.FTZ R8, R175, R8 ;  /* 0x00000008af087221 */ /* 0x001fe20000010000 */
[C---:B------:R-:W-:Y:S01]  /*9530*/  F2FP.F16.F32.PACK_AB R190, R23.reuse, R190 ;  /* 0x000000be17be723e */ /* 0x040fe200000000ff */
[----:B------:R-:W-:-:S04]  /*9540*/  FADD.FTZ R9, R23, R120 ;  /* 0x0000007817097221 */ /* 0x000fc80000010000 */
[----:B------:R-:W-:Y:S01]  /*9550*/  FADD.FTZ R120, R184, R9 ;  /* 0x00000009b8787221 */ /* 0x000fe20000010000 */
[----:B------:R-:W0:Y:S01]  /*9560*/  MUFU.EX2 R163, R163 ;  /* 0x000000a300a37308 */ /* 0x000e220000000800 */
[----:B--2---:R-:W-:Y:S01]  /*9570*/  FADD.FTZ R8, R159, R8 ;  /* 0x000000089f087221 */ /* 0x004fe20000010000 */
[C---:B------:R-:W-:Y:S01]  /*9580*/  F2FP.F16.F32.PACK_AB R184, R121.reuse, R184 ;  /* 0x000000b879b8723e */ /* 0x040fe200000000ff */
[----:B------:R-:W-:Y:S01]  /*9590*/  FADD.FTZ R9, R121, R120 ;  /* 0x0000007879097221 */ /* 0x000fe20000010000 */
[----:B------:R-:W-:-:S03]  /*95a0*/  F2FP.F16.F32.PACK_AB R175, R159, R175 ;  /* 0x000000af9faf723e */ /* 0x000fc600000000ff */
[----:B------:R-:W-:Y:S01]  /*95b0*/  FADD.FTZ R120, R186, R9 ;  /* 0x00000009ba787221 */ /* 0x000fe20000010000 */
[----:B------:R-:W2:Y:S01]  /*95c0*/  MUFU.EX2 R171, R166 ;  /* 0x000000a600ab7308 */ /* 0x000ea20000000800 */
[----:B-1----:R-:W-:Y:S01]  /*95d0*/  FADD.FTZ R8, R169, R8 ;  /* 0x00000008a9087221 */ /* 0x002fe20000010000 */
[C---:B------:R-:W-:Y:S01]  /*95e0*/  F2FP.F16.F32.PACK_AB R186, R125.reuse, R186 ;  /* 0x000000ba7dba723e */ /* 0x040fe200000000ff */
[----:B------:R-:W-:-:S04]  /*95f0*/  FADD.FTZ R9, R125, R120 ;  /* 0x000000787d097221 */ /* 0x000fc80000010000 */
[----:B------:R-:W-:Y:S01]  /*9600*/  FADD.FTZ R120, R180, R9 ;  /* 0x00000009b4787221 */ /* 0x000fe20000010000 */
[----:B------:R-:W1:Y:S01]  /*9610*/  MUFU.EX2 R157, R157 ;  /* 0x0000009d009d7308 */ /* 0x000e620000000800 */
[----:B0-----:R-:W-:Y:S01]  /*9620*/  FADD.FTZ R8, R163, R8 ;  /* 0x00000008a3087221 */ /* 0x001fe20000010000 */
[C---:B------:R-:W-:Y:S01]  /*9630*/  F2FP.F16.F32.PACK_AB R180, R129.reuse, R180 ;  /* 0x000000b481b4723e */ /* 0x040fe200000000ff */
[----:B------:R-:W-:Y:S01]  /*9640*/  FADD.FTZ R9, R129, R120 ;  /* 0x0000007881097221 */ /* 0x000fe20000010000 */
[----:B------:R-:W-:-:S03]  /*9650*/  F2FP.F16.F32.PACK_AB R169, R163, R169 ;  /* 0x000000a9a3a9723e */ /* 0x000fc600000000ff */
[----:B------:R-:W-:Y:S01]  /*9660*/  FADD.FTZ R120, R182, R9 ;  /* 0x00000009b6787221 */ /* 0x000fe20000010000 */
[----:B------:R-:W-:Y:S01]  /*9670*/  F2FP.F16.F32.PACK_AB R182, R133, R182 ;  /* 0x000000b685b6723e */ /* 0x000fe200000000ff */
[----:B--2---:R-:W-:Y:S02]  /*9680*/  FADD.FTZ R8, R171, R8 ;  /* 0x00000008ab087221 */ /* 0x004fe40000010000 */
[----:B------:R-:W-:-:S04]  /*9690*/  FADD.FTZ R9, R133, R120 ;  /* 0x0000007885097221 */ /* 0x000fc80000010000 */
[----:B------:R-:W-:Y:S01]  /*96a0*/  FADD.FTZ R22, R176, R9 ;  /* 0x00000009b0167221 */ /* 0x000fe20000010000 */
[----:B------:R-:W-:Y:S01]  /*96b0*/  F2FP.F16.F32.PACK_AB R176, R137, R176 ;  /* 0x000000b089b0723e */ /* 0x000fe200000000ff */
[C---:B-1----:R-:W-:Y:S01]  /*96c0*/  FADD.FTZ R8, R157.reuse, R8 ;  /* 0x000000089d087221 */ /* 0x042fe20000010000 */
[----:B------:R-:W-:Y:S01]  /*96d0*/  F2FP.F16.F32.PACK_AB R171, R157, R171 ;  /* 0x000000ab9dab723e */ /* 0x000fe200000000ff */
[----:B------:R-:W-:-:S04]  /*96e0*/  FADD.FTZ R9, R137, R22 ;  /* 0x0000001689097221 */ /* 0x000fc80000010000 */
[----:B------:R-:W-:Y:S01]  /*96f0*/  FADD.FTZ R22, R178, R9 ;  /* 0x00000009b2167221 */ /* 0x000fe20000010000 */
[----:B------:R-:W-:-:S03]  /*9700*/  F2FP.F16.F32.PACK_AB R178, R141, R178 ;  /* 0x000000b28db2723e */ /* 0x000fc600000000ff */
[----:B------:R-:W-:-:S04]  /*9710*/  FADD.FTZ R9, R141, R22 ;  /* 0x000000168d097221 */ /* 0x000fc80000010000 */
        /* <DEDUP_REMOVED lines=10> */
[----:B------:R-:W-:Y:S02]  /*97c0*/  IMAD.MOV.U32 R15, RZ, RZ, R4 ;  /* 0x000000ffff0f7224 */ /* 0x000fe400078e0004 */
[----:B------:R-:W-:Y:S01]  /*97d0*/  IMAD.MOV.U32 R14, RZ, RZ, R5 ;  /* 0x000000ffff0e7224 */ /* 0x000fe200078e0005 */
[----:B------:R-:W-:Y:S06]  /*97e0*/  @P2 BRA `(.L_x_4188) ;  /* 0xffffffe000a02947 */ /* 0x000fec000383ffff */
.L_x_4179:
        /* <DEDUP_REMOVED lines=9> */
.L_x_4206:
[----:B------:R-:W-:-:S04]  /*9880*/  UIADD3 UR4, UR7, 0x1, URZ ;  /* 0x0000000107047890 */ /* 0x000fc8000fffe03f */
[----:B------:R-:W-:-:S04]  /*9890*/  UISETP.NE.AND UP2, UPT, UR4, 0x2, UPT ;  /* 0x000000020400788c */ /* 0x000fc8000bf45270 */
[----:B------:R-:W-:Y:S02]  /*98a0*/  USEL UR5, URZ, 0x1, UP2 ;  /* 0x000000013f057887 */ /* 0x000fe40009000000 */
[----:B------:R-:W-:Y:S02]  /*98b0*/  USEL UR4, UR4, URZ, UP2 ;  /* 0x0000003f04047287 */ /* 0x000fe40009000000 */
[----:B------:R-:W-:Y:S01]  /*98c0*/  ULOP3.LUT UR5, UR58, UR5, URZ, 0x3c, !UPT ;  /* 0x000000053a057292 */ /* 0x000fe2000f8e3c3f */
[----:B------:R-:W-:Y:S11]  /*98d0*/  @!P0 BRA `(.L_x_4190) ;  /* 0x0000000000048947 */ /* 0x000ff60003800000 */
[----:B------:R-:W-:Y:S01]  /*98e0*/  BPT.TRAP 0x1 ;  /* 0x000000040000795c */ /* 0x000fe20000300000 */
.L_x_4190:
[----:B------:R-:W-:Y:S01]  /*98f0*/  ULEA UR56, UR4, UR57, 0x3 ;  /* 0x0000003904387291 */ /* 0x000fe2000f8e183f */
[----:B------:R-:W-:-:S05]  /*9900*/  IMAD.U32 R0, RZ, RZ, UR5 ;  /* 0x00000005ff007e24 */ /* 0x000fca000f8e00ff */
[----:B------:R-:W-:-:S04]  /*9910*/  SHF.L.U32 R0, R0, 0x1f, RZ ;  /* 0x0000001f00007819 */ /* 0x000fc800000006ff */
[----:B------:R0:W1:Y:S01]  /*9920*/  SYNCS.PHASECHK.TRANS64.TRYWAIT P2, [UR56+0x30830], R0 ;  /* 0x03083000ff0075a7 */ /* 0x0000620008040178 */
[----:B------:R-:W-:Y:S05]  /*9930*/  @!P0 BRA `(.L_x_4191) ;  /* 0x0000000000048947 */ /* 0x000fea0003800000 */
[----:B------:R-:W-:Y:S01]  /*9940*/  BPT.TRAP 0x1 ;  /* 0x000000040000795c */ /* 0x000fe20000300000 */
.L_x_4191:
[----:B-1----:R-:W-:Y:S05]  /*9950*/  @P2 BRA `(.L_x_4192) ;  /* 0x0000000000082947 */ /* 0x002fea0003800000 */
[----:B------:R-:W1:Y:S02]  /*9960*/  SYNCS.PHASECHK.TRANS64.TRYWAIT P2, [UR56+0x30830], R0 ;  /* 0x03083000ff0075a7 */ /* 0x000e640008040178 */
[----:B-1----:R-:W-:Y:S05]  /*9970*/  @!P2 BRA `(.L_x_4193) ;  /* 0x000000a400dca947 */ /* 0x002fea0003800000 */
.L_x_4192:
        /* <DEDUP_REMOVED lines=161> */
.L_x_4194:
[----:B------:R-:W-:Y:S01]  /*a390*/  ULEA UR11, UR7, UR57, 0x3 ;  /* 0x00000039070b7291 */ /* 0x000fe2000f8e183f */
[----:B01----:R-:W-:-:S05]  /*a3a0*/  IMAD.U32 R0, RZ, RZ, UR58 ;  /* 0x0000003aff007e24 */ /* 0x003fca000f8e00ff */
[----:B------:R-:W-:-:S04]  /*a3b0*/  SHF.L.U32 R0, R0, 0x1f, RZ ;  /* 0x0000001f00007819 */ /* 0x000fc800000006ff */
[----:B------:R0:W1:Y:S01]  /*a3c0*/  SYNCS.PHASECHK.TRANS64.TRYWAIT P2, [UR11+0x30850], R0 ;  /* 0x03085000ff0075a7 */ /* 0x000062000804014b */
[----:B------:R-:W-:Y:S05]  /*a3d0*/  @!P0 BRA `(.L_x_4195) ;  /* 0x0000000000048947 */ /* 0x000fea0003800000 */
[----:B------:R-:W-:Y:S01]  /*a3e0*/  BPT.TRAP 0x1 ;  /* 0x000000040000795c */ /* 0x000fe20000300000 */
.L_x_4195:
[----:B-1----:R-:W-:Y:S05]  /*a3f0*/  @P2 BRA `(.L_x_4196) ;  /* 0x0000000000082947 */ /* 0x002fea0003800000 */
[----:B------:R-:W1:Y:S02]  /*a400*/  SYNCS.PHASECHK.TRANS64.TRYWAIT P2, [UR11+0x30850], R0 ;  /* 0x03085000ff0075a7 */ /* 0x000e64000804014b */
[----:B-1----:R-:W-:Y:S05]  /*a410*/  @!P2 BRA `(.L_x_4197) ;  /* 0x0000009c004ca947 */ /* 0x002fea0003800000 */
.L_x_4196:
        /* <DEDUP_REMOVED lines=8> */
[----:B------:R-:W-:Y:S01]  /*a4a0*/  ULOP3.LUT UR6, UR6, 0x3fff, URZ, 0xc0, !UPT ;  /* 0x00003fff06067892 */ /* 0x000fe2000f8ec03f */
[----:B------:R-:W-:Y:S01]  /*a4b0*/  IMAD R20, R13, -0x60, RZ ;  /* 0xffffffa00d147824 */ /* 0x000fe200078e02ff */
[----:B------:R-:W-:Y:S01]  /*a4c0*/  ULDC UR15, c[0x0][0x9e0] ;  /* 0x00027800000f7ab9 */ /* 0x000fe20000000800 */
[----:B------:R-:W-:Y:S01]  /*a4d0*/  @!P1 VIADD R0, R0, 0x30840 ;  /* 0x0003084000009836 */ /* 0x000fe20000000000 */
[----:B------:R-:W-:-:S04]  /*a4e0*/  ULOP3.LUT UR6, UR6, 0x3000000, URZ, 0xfc, !UPT ;  /* 0x0300000006067892 */ /* 0x000fc8000f8efc3f */
[----:B------:R-:W-:Y:S01]  /*a4f0*/  UIMAD UR10, UR7, 0x900, UR6 ;  /* 0x00000900070a78a4 */ /* 0x000fe2000f8e0206 */
[----:B------:R-:W-:Y:S02]  /*a500*/  @!P1 PRMT R0, RZ, 0x654, R0 ;  /* 0x00000654ff009816 */ /* 0x000fe40000000000 */
        /* <DEDUP_REMOVED lines=38> */
[C---:B------:R-:W-:Y:S01]  /*a770*/  VIADD R170, R3.reuse, 0xffffffff ;  /* 0xffffffff03aa7836 */ /* 0x040fe20000000000 */
[----:B-1----:R-:W-:-:S05]  /*a780*/  IADD3 R0, R3, -UR61, R18 ;  /* 0x8000003d03007c10 */ /* 0x002fca000fffe012 */
[C---:B------:R-:W-:Y:S02]  /*a790*/  VIADD R22, R0.reuse, UR15 ;  /* 0x0000000f00167c36 */ /* 0x040fe40008000000 */
[----:B------:R-:W-:Y:S02]  /*a7a0*/  VIADD R168, R0, UR14 ;  /* 0x0000000e00a87c36 */ /* 0x000fe40008000000 */
[--C-:B0-----:R-:W-:Y:S02]  /*a7b0*/  IMAD.IADD R0, R22, 0x1, R21.reuse ;  /* 0x0000000116007824 */ /* 0x101fe400078e0215 */
[----:B------:R-:W-:Y:S01]  /*a7c0*/  IMAD.IADD R2, R168, 0x1, R21 ;  /* 0x00000001a8027824 */ /* 0x000fe200078e0215 */
[----:B------:R-:W-:Y:S06]  /*a7d0*/  @P2 BRA `(.L_x_4198) ;  /* 0x00000000005c2947 */ /* 0x000fec0003800000 */
[----:B------:R-:W-:Y:S01]  /*a7e0*/  ULDC UR6, c[0x0][0x2f0] ;  /* 0x0000bc0000067ab9 */ /* 0x000fe20000000800 */
[----:B------:R-:W-:Y:S01]  /*a7f0*/  BSSY B0, `(.L_x_4199) ;  /* 0x0000012000007945 */ /* 0x000fe20003800000 */
[----:B------:R-:W-:-:S04]  /*a800*/  IMAD R3, R16, UR6, R21 ;  /* 0x0000000610037c24 */ /* 0x000fc8000f8e0215 */
        /* <DEDUP_REMOVED lines=11> */
.L_x_4200:
[----:B------:R-:W-:-:S05]  /*a8c0*/  IMAD.U32 R21, RZ, RZ, UR60 ;  /* 0x0000003cff157e24 */ /* 0x000fca000f8e00ff */
[----:B------:R-:W-:-:S13]  /*a8d0*/  ISETP.NE.AND P2, PT, R21, 0x1, PT ;  /* 0x000000011500780c */ /* 0x000fda0003f45270 */
[----:B------:R-:W0:Y:S02]  /*a8e0*/  @P2 LDC.64 R172, c[0x0][0x9e8] ;  /* 0x00027a00ffac2b82 */ /* 0x000e240000000a00 */
[----:B0-----:R-:W-:-:S05]  /*a8f0*/  @P2 IMAD.HI.U32 R4, R3, R172, RZ ;  /* 0x000000ac03042227 */ /* 0x001fca00078e00ff */
[----:B------:R-:W-:-:S07]  /*a900*/  @P2 SHF.R.U32.HI R3, RZ, R173, R4 ;  /* 0x000000adff032219 */ /* 0x000fce0000011604 */
.L_x_4201:
[----:B------:R-:W-:Y:S05]  /*a910*/  BSYNC B0 ;  /* 0x0000000000007941 */ /* 0x000fea0003800000 */
.L_x_4199:
[----:B------:R-:W-:-:S05]  /*a920*/  IMAD R3, R3, R21, R170 ;  /* 0x0000001503037224 */ /* 0x000fca00078e02aa */
[----:B------:R-:W-:Y:S02]  /*a930*/  VIADDMNMX R0, R3, R21, R0, PT ;  /* 0x0000001503007246 */ /* 0x000fe40003800100 */
[----:B------:R-:W-:-:S07]  /*a940*/  VIMNMX R2, R2, R3, !PT ;  /* 0x0000000302027248 */ /* 0x000fce0007fe0100 */
.L_x_4198:
        /* <DEDUP_REMOVED lines=135> */
.L_x_4204:
[----:B------:R-:W-:-:S05]  /*b1c0*/  IMAD.U32 R0, RZ, RZ, UR60 ;  /* 0x0000003cff007e24 */ /* 0x000fca000f8e00ff */
[----:B------:R-:W-:-:S13]  /*b1d0*/  ISETP.NE.AND P6, PT, R0, 0x1, PT ;  /* 0x000000010000780c */ /* 0x000fda0003fc5270 */
[----:B------:R-:W0:Y:S02]  /*b1e0*/  @P6 LDC.64 R180, c[0x0][0x9e8] ;  /* 0x00027a00ffb46b82 */ /* 0x000e240000000a00 */
[----:B0-----:R-:W-:-:S05]  /*b1f0*/  @P6 IMAD.HI.U32 R180, R5, R180, RZ ;  /* 0x000000b405b46227 */ /* 0x001fca00078e00ff */
[----:B------:R-:W-:-:S07]  /*b200*/  @P6 SHF.R.U32.HI R5, RZ, R181, R180 ;  /* 0x000000b5ff056219 */ /* 0x000fce00000116b4 */
.L_x_4205:
[----:B------:R-:W-:Y:S05]  /*b210*/  BSYNC B0 ;  /* 0x0000000000007941 */ /* 0x000fea0003800000 */
.L_x_4203:
[----:B------:R-:W-:-:S05]  /*b220*/  IMAD R5, R5, R0, R170 ;  /* 0x0000000005057224 */ /* 0x000fca00078e02aa */
[----:B------:R-:W-:Y:S02]  /*b230*/  VIADDMNMX R2, R5, R0, R2, PT ;  /* 0x0000000005027246 */ /* 0x000fe40003800102 */
[----:B------:R-:W-:-:S07]  /*b240*/  VIMNMX R4, R4, R5, !PT ;  /* 0x0000000504047248 */ /* 0x000fce0007fe0100 */
.L_x_4202:
        /* <DEDUP_REMOVED lines=91> */
[----:B------:R-:W-:Y:S02]  /*b800*/  ISETP.GT.AND P2, PT, R4, 0x39, !P2 ;  /* 0x000000390400780c */ /* 0x000fe40005744270 */
[----:B------:R-:W-:Y:S01]  /*b810*/  R2UR UR6, R17 ;  /* 0x00000000110672ca */ /* 0x000fe200000e0000 */
        /* <DEDUP_REMOVED lines=9> */
[----:B------:R-:W-:-:S04]  /*b8b0*/  ISETP.GT.AND P2, PT, R4, 0x41, !P2 ;  /* 0x000000410400780c */ /* 0x000fc80005744270 */
        /* <DEDUP_REMOVED lines=13> */
[----:B------:R-:W-:Y:S01]  /*b990*/  ISETP.NE.AND P6, PT, R20, RZ, PT ;  /* 0x000000ff1400720c */ /* 0x000fe20003fc5270 */
[C---:B0-----:R-:W-:Y:S01]  /*b9a0*/  FMUL.FTZ R20, R5.reuse, R0 ;  /* 0x0000000005147220 */ /* 0x041fe20000410000 */
        /* <DEDUP_REMOVED lines=26> */
[-CC-:B------:R-:W-:Y:S01]  /*bb50*/  FFMA.FTZ R190, R197, R0.reuse, -R20.reuse ;  /* 0x00000000c5be7223 */ /* 0x180fe20000010814 */
[--C-:B------:R-:W-:Y:S01]  /*bb60*/  FFMA.FTZ R179, R179, R0, -R20.reuse ;  /* 0x00000000b3b37223 */ /* 0x100fe20000010814 */
[----:B------:R-:W-:Y:S01]  /*bb70*/  FADD.FTZ R3, -R2, R15 ;  /* 0x0000000f02037221 */ /* 0x000fe20000010100 */
[----:B------:R-:W-:Y:S01]  /*bb80*/  FMNMX.FTZ R22, R189, R22, !PT ;  /* 0x00000016bd167209 */ /* 0x000fe20007810000 */
[----:B------:R-:W-:Y:S01]  /*bb90*/  MUFU.EX2 R203, R203 ;  /* 0x000000cb00cb7308 */ /* 0x000fe20000000800 */
[-CC-:B------:R-:W-:Y:S01]  /*bba0*/  FFMA.FTZ R178, R129, R0.reuse, -R20.reuse ;  /* 0x0000000081b27223 */ /* 0x180fe20000010814 */
[----:B------:R-:W-:Y:S01]  /*bbb0*/  FMUL.FTZ R3, R3, R0 ;  /* 0x0000000003037220 */ /* 0x000fe20000410000 */
[----:B------:R-:W-:Y:S01]  /*bbc0*/  FMNMX.FTZ R22, R135, R22, !PT ;  /* 0x0000001687167209 */ /* 0x000fe20007810000 */
[-CC-:B------:R-:W-:Y:S01]  /*bbd0*/  FFMA.FTZ R172, R21, R0.reuse, -R20.reuse ;  /* 0x0000000015ac7223 */ /* 0x180fe20000010814 */
[-CC-:B------:R-:W-:Y:S01]  /*bbe0*/  FFMA.FTZ R168, R125, R0.reuse, -R20.reuse ;  /* 0x000000007da87223 */ /* 0x180fe20000010814 */
[--C-:B------:R-:W-:Y:S01]  /*bbf0*/  FFMA.FTZ R184, R177, R0, -R20.reuse ;  /* 0x00000000b1b87223 */ /* 0x100fe20000010814 */
[----:B------:R-:W-:Y:S01]  /*bc00*/  FMNMX.FTZ R22, R187, R22, !PT ;  /* 0x00000016bb167209 */ /* 0x000fe20007810000 */
[----:B------:R-:W0:Y:S01]  /*bc10*/  MUFU.EX2 R2, R3 ;  /* 0x0000000300027308 */ /* 0x000e220000000800 */
[-CC-:B------:R-:W-:Y:S01]  /*bc20*/  FFMA.FTZ R169, R169, R0.reuse, -R20.reuse ;  /* 0x00000000a9a97223 */ /* 0x180fe20000010814 */
[--C-:B------:R-:W-:Y:S01]  /*bc30*/  FFMA.FTZ R173, R173, R0, -R20.reuse ;  /* 0x00000000adad7223 */ /* 0x100fe20000010814 */
[----:B------:R-:W-:Y:S01]  /*bc40*/  FMNMX.FTZ R22, R139, R22, !PT ;  /* 0x000000168b167209 */ /* 0x000fe20007810000 */
[-CC-:B------:R-:W-:Y:S01]  /*bc50*/  FFMA.FTZ R137, R137, R0.reuse, -R20.reuse ;  /* 0x0000000089897223 */ /* 0x180fe20000010814 */
[-CC-:B------:R-:W-:Y:S01]  /*bc60*/  FFMA.FTZ R129, R149, R0.reuse, -R20.reuse ;  /* 0x0000000095817223 */ /* 0x180fe20000010814 */
[--C-:B------:R-:W-:Y:S01]  /*bc70*/  FFMA.FTZ R21, R153, R0, -R20.reuse ;  /* 0x0000000099157223 */ /* 0x100fe20000010814 */
[----:B------:R-:W-:Y:S01]  /*bc80*/  FMNMX.FTZ R22, R185, R22, !PT ;  /* 0x00000016b9167209 */ /* 0x000fe20007810000 */
[----:B------:R-:W1:Y:S01]  /*bc90*/  MUFU.EX2 R188, R188 ;  /* 0x000000bc00bc7308 */ /* 0x000e620000000800 */
[-CC-:B------:R-:W-:Y:S01]  /*bca0*/  FFMA.FTZ R125, R161, R0.reuse, -R20.reuse ;  /* 0x00000000a17d7223 */ /* 0x180fe20000010814 */
[--C-:B------:R-:W-:Y:S01]  /*bcb0*/  FFMA.FTZ R170, R121, R0, -R20.reuse ;  /* 0x0000000079aa7223 */ /* 0x100fe20000010814 */
[----:B------:R-:W-:Y:S01]  /*bcc0*/  FMNMX.FTZ R22, R127, R22, !PT ;  /* 0x000000167f167209 */ /* 0x000fe20007810000 */
[----:B------:R-:W-:-:S03]  /*bcd0*/  FFMA.FTZ R15, R165, R0, -R20 ;  /* 0x00000000a50f7223 */ /* 0x000fc60000010814 */
[----:B------:R-:W-:Y:S01]  /*bce0*/  FMNMX.FTZ R22, R147, R22, !PT ;  /* 0x0000001693167209 */ /* 0x000fe20007810000 */
[----:B------:R-:W2:Y:S01]  /*bcf0*/  MUFU.EX2 R190, R190 ;  /* 0x000000be00be7308 */ /* 0x000ea20000000800 */
[----:B0-----:R-:W-:Y:S02]  /*bd00*/  FFMA.FTZ R9, R2, R9, R203 ;  /* 0x0000000902097223 */ /* 0x001fe400000100cb */
[----:B------:R-:W-:-:S04]  /*bd10*/  FMNMX.FTZ R22, R123, R22, !PT ;  /* 0x000000167b167209 */ /* 0x000fc80007810000 */
[----:B------:R-:W-:Y:S01]  /*bd20*/  FMNMX.FTZ R22, R151, R22, !PT ;  /* 0x0000001697167209 */ /* 0x000fe20007810000 */
[----:B------:R-:W0:Y:S01]  /*bd30*/  MUFU.EX2 R179, R179 ;  /* 0x000000b300b37308 */ /* 0x000e220000000800 */
[C---:B-1----:R-:W-:Y:S01]  /*bd40*/  FADD.FTZ R9, R188.reuse, R9 ;  /* 0x00000009bc097221 */ /* 0x042fe20000010000 */
[----:B------:R-:W-:Y:S02]  /*bd50*/  F2FP.F16.F32.PACK_AB R188, R188, R203 ;  /* 0x000000cbbcbc723e */ /* 0x000fe400000000ff */
[----:B------:R-:W-:-:S04]  /*bd60*/  FMNMX.FTZ R22, R143, R22, !PT ;  /* 0x000000168f167209 */ /* 0x000fc80007810000 */
[----:B------:R-:W-:Y:S01]  /*bd70*/  FMNMX.FTZ R22, R155, R22, !PT ;  /* 0x000000169b167209 */ /* 0x000fe20007810000 */
[----:B------:R-:W1:Y:S01]  /*bd80*/  MUFU.EX2 R184, R184 ;  /* 0x000000b800b87308 */ /* 0x000e620000000800 */
[----:B--2---:R-:W-:Y:S02]  /*bd90*/  FADD.FTZ R130, R190, R9 ;  /* 0x00000009be827221 */ /* 0x004fe40000010000 */
[----:B------:R-:W-:-:S04]  /*bda0*/  FMNMX.FTZ R22, R199, R22, !PT ;  /* 0x00000016c7167209 */ /* 0x000fc80007810000 */
[----:B------:R-:W-:Y:S01]  /*bdb0*/  FMNMX.FTZ R22, R159, R22, !PT ;  /* 0x000000169f167209 */ /* 0x000fe20007810000 */
[----:B------:R-:W2:Y:S01]  /*bdc0*/  MUFU.EX2 R169, R169 ;  /* 0x000000a900a97308 */ /* 0x000ea20000000800 */
[C---:B0-----:R-:W-:Y:S01]  /*bdd0*/  FADD.FTZ R9, R179.reuse, R130 ;  /* 0x00000082b3097221 */ /* 0x041fe20000010000 */
[----:B------:R-:W-:Y:S02]  /*bde0*/  F2FP.F16.F32.PACK_AB R190, R179, R190 ;  /* 0x000000beb3be723e */ /* 0x000fe400000000ff */
[----:B------:R-:W-:-:S04]  /*bdf0*/  FMNMX.FTZ R22, R171, R22, !PT ;  /* 0x00000016ab167209 */ /* 0x000fc80007810000 */
[----:B------:R-:W-:Y:S01]  /*be00*/  FMNMX.FTZ R22, R163, R22, !PT ;  /* 0x00000016a3167209 */ /* 0x000fe20007810000 */
[----:B------:R-:W0:Y:S01]  /*be10*/  MUFU.EX2 R186, R186 ;  /* 0x000000ba00ba7308 */ /* 0x000e220000000800 */
[----:B-1----:R-:W-:Y:S02]  /*be20*/  FADD.FTZ R132, R184, R9 ;  /* 0x00000009b8847221 */ /* 0x002fe40000010000 */
[----:B------:R-:W-:-:S04]  /*be30*/  FMNMX.FTZ R22, R175, R22, !PT ;  /* 0x00000016af167209 */ /* 0x000fc80007810000 */
[----:B------:R-:W-:Y:S01]  /*be40*/  FMNMX.FTZ R22, R167, R22, !PT ;  /* 0x00000016a7167209 */ /* 0x000fe20007810000 */
[----:B------:R-:W1:Y:S01]  /*be50*/  MUFU.EX2 R173, R173 ;  /* 0x000000ad00ad7308 */ /* 0x000e620000000800 */
[----:B--2---:R-:W-:-:S03]  /*be60*/  F2FP.F16.F32.PACK_AB R184, R169, R184 ;  /* 0x000000b8a9b8723e */ /* 0x004fc600000000ff */
[----:B------:R-:W2:Y:S04]  /*be70*/  SHFL.BFLY PT, R141, R22, 0x2, 0x1f ;  /* 0x0c401f00168d7f89 */ /* 0x000ea800000e0000 */
[----:B------:R-:W3:Y:S08]  /*be80*/  MUFU.EX2 R180, R180 ;  /* 0x000000b400b47308 */ /* 0x000ef00000000800 */
[----:B------:R-:W-:Y:S08]  /*be90*/  MUFU.EX2 R137, R137 ;  /* 0x0000008900897308 */ /* 0x000ff00000000800 */
[----:B------:R-:W-:Y:S01]  /*bea0*/  MUFU.EX2 R182, R182 ;  /* 0x000000b600b67308 */ /* 0x000fe20000000800 */
[----:B--2---:R-:W-:Y:S01]  /*beb0*/  FMNMX.FTZ R4, R22, R141, !PT ;  /* 0x0000008d16047209 */ /* 0x004fe20007810000 */
[----:B------:R-:W-:-:S06]  /*bec0*/  FFMA.FTZ R141, R157, R0, -R20 ;  /* 0x000000009d8d7223 */ /* 0x000fcc0000010814 */
[----:B------:R-:W-:Y:S01]  /*bed0*/  MUFU.EX2 R133, R133 ;  /* 0x0000008500857308 */ /* 0x000fe20000000800 */
[----:B------:R-:W2:Y:S07]  /*bee0*/  SHFL.BFLY PT, R145, R4, 0x1, 0x1f ;  /* 0x0c201f0004917f89 */ /* 0x000eae00000e0000 */
[----:B------:R-:W-:Y:S08]  /*bef0*/  MUFU.EX2 R176, R176 ;  /* 0x000000b000b07308 */ /* 0x000ff00000000800 */
[----:B------:R-:W-:Y:S08]  /*bf00*/  MUFU.EX2 R23, R23 ;  /* 0x0000001700177308 */ /* 0x000ff00000000800 */
[----:B------:R-:W-:Y:S01]  /*bf10*/  MUFU.EX2 R178, R178 ;  /* 0x000000b200b27308 */ /* 0x000fe20000000800 */
[----:B--2---:R-:W-:-:S04]  /*bf20*/  FMNMX.FTZ R4, R4, R145, !PT ;  /* 0x0000009104047209 */ /* 0x004fc80007810000 */
[C---:B------:R-:W-:Y:S01]  /*bf30*/  FSETP.NEU.FTZ.AND P2, PT, R4.reuse, -INF , PT ;  /* 0xff8000000400780b */ /* 0x040fe20003f5d000 */
[C---:B------:R-:W-:Y:S02]  /*bf40*/  FMUL.FTZ R126, R4.reuse, R0 ;  /* 0x00000000047e7220 */ /* 0x040fe40000410000 */
[----:B------:R-:W-:Y:S01]  /*bf50*/  MUFU.EX2 R129, R129 ;  /* 0x0000008100817308 */ /* 0x000fe20000000800 */
[----:B------:R-:W-:Y:S02]  /*bf60*/  FSEL R3, R4, RZ, P2 ;  /* 0x000000ff04037208 */ /* 0x000fe40001000000 */
[----:B------:R-:W-:Y:S02]  /*bf70*/  FSEL R126, R126, RZ, P2 ;  /* 0x000000ff7e7e7208 */ /* 0x000fe40001000000 */
[----:B------:R-:W-:Y:S01]  /*bf80*/  ISETP.GT.AND P2, PT, R13, UR6, PT ;  /* 0x000000060d007c0c */ /* 0x000fe2000bf44270 */
        /* <DEDUP_REMOVED lines=11> */
[-C--:B------:R-:W-:Y:S01]  /*c040*/  FFMA.FTZ R177, R127, R0.reuse, -R126 ;  /* 0x000000007fb17223 */ /* 0x080fe2000001087e */
[----:B------:R-:W-:Y:S01]  /*c050*/  FADD.FTZ R127, R169, R132 ;  /* 0x00000084a97f7221 */ /* 0x000fe20000010000 */
[-CC-:B------:R-:W-:Y:S01]  /*c060*/  FFMA.FTZ R131, R189, R0.reuse, -R126.reuse ;  /* 0x00000000bd837223 */ /* 0x180fe2000001087e */
[-CC-:B------:R-:W-:Y:S01]  /*c070*/  FFMA.FTZ R181, R135, R0.reuse, -R126.reuse ;  /* 0x0000000087b57223 */ /* 0x180fe2000001087e */
[-CC-:B------:R-:W-:Y:S01]  /*c080*/  FFMA.FTZ R124, R187, R0.reuse, -R126.reuse ;  /* 0x00000000bb7c7223 */ /* 0x180fe2000001087e */
[----:B------:R-:W2:Y:S01]  /*c090*/  MUFU.EX2 R3, R3 ;  /* 0x0000000300037308 */ /* 0x000ea20000000800 */
[----:B0-----:R-:W-:Y:S01]  /*c0a0*/  FADD.FTZ R132, R186, R127 ;  /* 0x0000007fba847221 */ /* 0x001fe20000010000 */
[-CC-:B------:R-:W-:Y:S01]  /*c0b0*/  FFMA.FTZ R123, R123, R0.reuse, -R126.reuse ;  /* 0x000000007b7b7223 */ /* 0x180fe2000001087e */
[-CC-:B------:R-:W-:Y:S01]  /*c0c0*/  FFMA.FTZ R183, R139, R0.reuse, -R126.reuse ;  /* 0x000000008bb77223 */ /* 0x180fe2000001087e */
[-C--:B------:R-:W-:Y:S01]  /*c0d0*/  FFMA.FTZ R185, R185, R0.reuse, -R126 ;  /* 0x00000000b9b97223 */ /* 0x080fe2000001087e */
[----:B-1----:R-:W-:Y:S01]  /*c0e0*/  FADD.FTZ R127, R173, R132 ;  /* 0x00000084ad7f7221 */ /* 0x002fe20000010000 */
[-CC-:B------:R-:W-:Y:S01]  /*c0f0*/  FFMA.FTZ R128, R147, R0.reuse, -R126.reuse ;  /* 0x0000000093807223 */ /* 0x180fe2000001087e */
[-CC-:B------:R-:W-:Y:S01]  /*c100*/  FFMA.FTZ R151, R151, R0.reuse, -R126.reuse ;  /* 0x0000000097977223 */ /* 0x180fe2000001087e */
[----:B------:R-:W0:Y:S01]  /*c110*/  MUFU.EX2 R121, R121 ;  /* 0x0000007900797308 */ /* 0x000e220000000800 */
[----:B---3--:R-:W-:Y:S01]  /*c120*/  FADD.FTZ R132, R180, R127 ;  /* 0x0000007fb4847221 */ /* 0x008fe20000010000 */
[-CC-:B------:R-:W-:Y:S01]  /*c130*/  FFMA.FTZ R143, R143, R0.reuse, -R126.reuse ;  /* 0x000000008f8f7223 */ /* 0x180fe2000001087e */
[-CC-:B------:R-:W-:Y:S01]  /*c140*/  FFMA.FTZ R155, R155, R0.reuse, -R126.reuse ;  /* 0x000000009b9b7223 */ /* 0x180fe2000001087e */
[-CC-:B------:R-:W-:Y:S01]  /*c150*/  FFMA.FTZ R199, R199, R0.reuse, -R126.reuse ;  /* 0x00000000c7c77223 */ /* 0x180fe2000001087e */
[-CC-:B------:R-:W-:Y:S01]  /*c160*/  FFMA.FTZ R159, R159, R0.reuse, -R126.reuse ;  /* 0x000000009f9f7223 */ /* 0x180fe2000001087e */
[-CC-:B------:R-:W-:Y:S01]  /*c170*/  FFMA.FTZ R171, R171, R0.reuse, -R126.reuse ;  /* 0x00000000abab7223 */ /* 0x180fe2000001087e */
[----:B------:R-:W-:Y:S01]  /*c180*/  FFMA.FTZ R163, R163, R0, -R126 ;  /* 0x00000000a3a37223 */ /* 0x000fe2000001087e */
[----:B------:R-:W1:Y:S01]  /*c190*/  MUFU.EX2 R22, R22 ;  /* 0x0000001600167308 */ /* 0x000e620000000800 */
[----:B--2---:R-:W-:Y:S01]  /*c1a0*/  FFMA.FTZ R130, R3, R8, R20 ;  /* 0x0000000803827223 */ /* 0x004fe20000010014 */
[-CC-:B------:R-:W-:Y:S01]  /*c1b0*/  FFMA.FTZ R175, R175, R0.reuse, -R126.reuse ;  /* 0x00000000afaf7223 */ /* 0x180fe2000001087e */
[----:B------:R-:W-:Y:S01]  /*c1c0*/  FFMA.FTZ R126, R167, R0, -R126 ;  /* 0x00000000a77e7223 */ /* 0x000fe2000001087e */
[----:B------:R-:W-:Y:S01]  /*c1d0*/  IMAD.U32 R127, RZ, RZ, UR11 ;  /* 0x0000000bff7f7e24 */ /* 0x000fe2000f8e00ff */
[----:B------:R-:W-:-:S02]  /*c1e0*/  F2FP.F16.F32.PACK_AB R186, R173, R186 ;  /* 0x000000baadba723e */ /* 0x000fc400000000ff */
[----:B------:R-:W-:Y:S01]  /*c1f0*/  F2FP.F16.F32.PACK_AB R180, R137, R180 ;  /* 0x000000b489b4723e */ /* 0x000fe200000000ff */
[----:B------:R-:W2:Y:S01]  /*c200*/  MUFU.EX2 R145, R145 ;  /* 0x0000009100917308 */ /* 0x000ea20000000800 */
[----:B0-----:R-:W-:Y:S01]  /*c210*/  FADD.FTZ R9, R121, R130 ;  /* 0x0000008279097221 */ /* 0x001fe20000010000 */
[----:B------:R-:W-:Y:S01]  /*c220*/  @!P1 VIADD R127, R127, 0x30860 ;  /* 0x000308607f7f9836 */ /* 0x000fe20000000000 */
[----:B------:R-:W-:-:S04]  /*c230*/  F2FP.F16.F32.PACK_AB R189, R121, R20 ;  /* 0x0000001479bd723e */ /* 0x000fc800000000ff */
[----:B------:R-:W-:Y:S01]  /*c240*/  @!P1 PRMT R127, RZ, 0x654, R127 ;  /* 0x00000654ff7f9816 */ /* 0x000fe2000000007f */
[----:B------:R-:W0:Y:S01]  /*c250*/  MUFU.EX2 R120, R120 ;  /* 0x0000007800787308 */ /* 0x000e220000000800 */
[----:B-1----:R-:W-:Y:S02]  /*c260*/  FADD.FTZ R130, R22, R9 ;  /* 0x0000000916827221 */ /* 0x002fe40000010000 */
[----:B------:R1:W-:Y:S05]  /*c270*/  @!P1 SYNCS.ARRIVE.TRANS64.RED.A1T0 RZ, [R127+URZ], RZ ;  /* 0x000000ff7fff99a7 */ /* 0x0003ea000810043f */
[----:B------:R-:W3:Y:S01]  /*c280*/  MUFU.EX2 R149, R149 ;  /* 0x0000009500957308 */ /* 0x000ee20000000800 */
[C---:B--2---:R-:W-:Y:S01]  /*c290*/  FADD.FTZ R9, R145.reuse, R130 ;  /* 0x0000008291097221 */ /* 0x044fe20000010000 */
[----:B------:R-:W-:-:S06]  /*c2a0*/  F2FP.F16.F32.PACK_AB R191, R145, R22 ;  /* 0x0000001691bf723e */ /* 0x000fcc00000000ff */
[----:B------:R-:W2:Y:S01]  /*c2b0*/  MUFU.EX2 R122, R122 ;  /* 0x0000007a007a7308 */ /* 0x000ea20000000800 */
[----:B0-----:R-:W-:-:S07]  /*c2c0*/  FADD.FTZ R130, R120, R9 ;  /* 0x0000000978827221 */ /* 0x001fce0000010000 */
[----:B------:R-:W0:Y:S01]  /*c2d0*/  MUFU.EX2 R131, R131 ;  /* 0x0000008300837308 */ /* 0x000e220000000800 */
[----:B---3--:R-:W-:-:S07]  /*c2e0*/  FADD.FTZ R9, R149, R130 ;  /* 0x0000008295097221 */ /* 0x008fce0000010000 */
[----:B------:R-:W3:Y:S01]  /*c2f0*/  MUFU.EX2 R181, R181 ;  /* 0x000000b500b57308 */ /* 0x000ee20000000800 */
[----:B--2---:R-:W-:-:S07]  /*c300*/  FADD.FTZ R130, R122, R9 ;  /* 0x000000097a827221 */ /* 0x004fce0000010000 */
[----:B------:R2:W-:Y:S01]  /*c310*/  MUFU.EX2 R8, R123 ;  /* 0x0000007b00087308 */ /* 0x0005e20000000800 */
[C---:B0-----:R-:W-:Y:S01]  /*c320*/  FADD.FTZ R130, R131.reuse, R130 ;  /* 0x0000008283827221 */ /* 0x041fe20000010000 */
[----:B------:R-:W-:-:S06]  /*c330*/  F2FP.F16.F32.PACK_AB R187, R131, R122 ;  /* 0x0000007a83bb723e */ /* 0x000fcc00000000ff */
[----:B------:R-:W0:Y:S01]  /*c340*/  MUFU.EX2 R124, R124 ;  /* 0x0000007c007c7308 */ /* 0x000e220000000800 */
[----:B--2---:R-:W-:-:S04]  /*c350*/  FADD.FTZ R123, R137, R132 ;  /* 0x00000084897b7221 */ /* 0x004fc80000010000 */
[----:B------:R-:W-:Y:S01]  /*c360*/  FADD.FTZ R132, R182, R123 ;  /* 0x0000007bb6847221 */ /* 0x000fe20000010000 */
[C---:B------:R-:W-:Y:S02]  /*c370*/  F2FP.F16.F32.PACK_AB R182, R133.reuse, R182 ;  /* 0x000000b685b6723e */ /* 0x040fe400000000ff */
[----:B------:R-:W2:Y:S01]  /*c380*/  MUFU.EX2 R183, R183 ;  /* 0x000000b700b77308 */ /* 0x000ea20000000800 */
[----:B------:R-:W-:-:S04]  /*c390*/  FADD.FTZ R9, R133, R132 ;  /* 0x0000008485097221 */ /* 0x000fc80000010000 */
[----:B------:R-:W-:Y:S01]  /*c3a0*/  FADD.FTZ R132, R176, R9 ;  /* 0x00000009b0847221 */ /* 0x000fe20000010000 */
[----:B---3--:R-:W-:Y:S01]  /*c3b0*/  FADD.FTZ R9, R181, R130 ;  /* 0x00000082b5097221 */ /* 0x008fe20000010000 */
[C---:B------:R-:W-:Y:S01]  /*c3c0*/  F2FP.F16.F32.PACK_AB R176, R23.reuse, R176 ;  /* 0x000000b017b0723e */ /* 0x040fe200000000ff */
[----:B------:R3:W4:Y:S01]  /*c3d0*/  MUFU.EX2 R14, R185 ;  /* 0x000000b9000e7308 */ /* 0x0007220000000800 */
[----:B------:R-:W-:Y:S01]  /*c3e0*/  FADD.FTZ R123, R23, R132 ;  /* 0x00000084177b7221 */ /* 0x000fe20000010000 */
[C---:B0-----:R-:W-:Y:S01]  /*c3f0*/  FADD.FTZ R130, R124.reuse, R9 ;  /* 0x000000097c827221 */ /* 0x041fe20000010000 */
[----:B------:R-:W-:Y:S02]  /*c400*/  F2FP.F16.F32.PACK_AB R181, R124, R181 ;  /* 0x000000b57cb5723e */ /* 0x000fe400000000ff */
[----:B------:R-:W-:Y:S01]  /*c410*/  FADD.FTZ R132, R178, R123 ;  /* 0x0000007bb2847221 */ /* 0x000fe20000010000 */
[----:B------:R-:W-:Y:S02]  /*c420*/  F2FP.F16.F32.PACK_AB R178, R129, R178 ;  /* 0x000000b281b2723e */ /* 0x000fe400000000ff */
[----:B------:R-:W0:Y:S01]  /*c430*/  MUFU.EX2 R177, R177 ;  /* 0x000000b100b17308 */ /* 0x000e220000000800 */
[----:B--2---:R-:W-:Y:S01]  /*c440*/  FADD.FTZ R9, R183, R130 ;  /* 0x00000082b7097221 */ /* 0x004fe20000010000 */
[----:B------:R-:W-:Y:S01]  /*c450*/  FADD.FTZ R123, R129, R132 ;  /* 0x00000084817b7221 */ /* 0x000fe20000010000 */
[----:B---3--:R-:W-:-:S05]  /*c460*/  F2FP.F16.F32.PACK_AB R185, R149, R120 ;  /* 0x0000007895b9723e */ /* 0x008fca00000000ff */
[----:B------:R-:W2:Y:S01]  /*c470*/  MUFU.EX2 R128, R128 ;  /* 0x0000008000807308 */ /* 0x000ea20000000800 */
[C---:B----4-:R-:W-:Y:S01]  /*c480*/  FADD.FTZ R130, R14.reuse, R9 ;  /* 0x000000090e827221 */ /* 0x050fe20000010000 */
[----:B------:R-:W-:Y:S01]  /*c490*/  F2FP.F16.F32.PACK_AB R183, R14, R183 ;  /* 0x000000b70eb7723e */ /* 0x000fe200000000ff */
[----:B------:R-:W-:-:S05]  /*c4a0*/  IMAD.MOV.U32 R14, RZ, RZ, R4 ;  /* 0x000000ffff0e7224 */ /* 0x000fca00078e0004 */
[----:B------:R-:W3:Y:S01]  /*c4b0*/  MUFU.EX2 R172, R172 ;  /* 0x000000ac00ac7308 */ /* 0x000ee20000000800 */
[----:B0-----:R-:W-:-:S07]  /*c4c0*/  FADD.FTZ R9, R177, R130 ;  /* 0x00000082b1097221 */ /* 0x001fce0000010000 */
[----:B------:R-:W0:Y:S01]  /*c4d0*/  MUFU.EX2 R151, R151 ;  /* 0x0000009700977308 */ /* 0x000e220000000800 */
[C---:B--2---:R-:W-:Y:S01]  /*c4e0*/  FADD.FTZ R9, R128.reuse, R9 ;  /* 0x0000000980097221 */ /* 0x044fe20000010000 */
[----:B------:R-:W-:-:S03]  /*c4f0*/  F2FP.F16.F32.PACK_AB R177, R128, R177 ;  /* 0x000000b180b1723e */ /* 0x000fc600000000ff */
[----:B------:R-:W-:-:S03]  /*c500*/  FADD.FTZ R9, R8, R9 ;  /* 0x0000000908097221 */ /* 0x000fc60000010000 */
[----:B------:R-:W2:Y:S01]  /*c510*/  MUFU.EX2 R21, R21 ;  /* 0x0000001500157308 */ /* 0x000ea20000000800 */
[----:B---3--:R-:W-:-:S07]  /*c520*/  FADD.FTZ R132, R172, R123 ;  /* 0x0000007bac847221 */ /* 0x008fce0000010000 */
[----:B------:R-:W3:Y:S01]  /*c530*/  MUFU.EX2 R134, R143 ;  /* 0x0000008f00867308 */ /* 0x000ee20000000800 */
[C---:B0-----:R-:W-:Y:S01]  /*c540*/  FADD.FTZ R9, R151.reuse, R9 ;  /* 0x0000000997097221 */ /* 0x041fe20000010000 */
[----:B------:R-:W-:-:S06]  /*c550*/  F2FP.F16.F32.PACK_AB R179, R151, R8 ;  /* 0x0000000897b3723e */ /* 0x000fcc00000000ff */
        /* <DEDUP_REMOVED lines=9> */
[----:B--2---:R-:W-:-:S07]  /*c5f0*/  FADD.FTZ R130, R174, R123 ;  /* 0x0000007bae827221 */ /* 0x004fce0000010000 */
        /* <DEDUP_REMOVED lines=10> */
[----:B0-----:R-:W-:-:S07]  /*c6a0*/  FADD.FTZ R21, R132, R21 ;  /* 0x0000001584157221 */ /* 0x001fce0000010000 */
[----:B------:R-:W0:Y:S01]  /*c6b0*/  MUFU.EX2 R170, R170 ;  /* 0x000000aa00aa7308 */ /* 0x000e220000000800 */
[C---:B--2---:R-:W-:Y:S01]  /*c6c0*/  FADD.FTZ R23, R125.reuse, R130 ;  /* 0x000000827d177221 */ /* 0x044fe20000010000 */
[----:B------:R-:W-:-:S06]  /*c6d0*/  F2FP.F16.F32.PACK_AB R168, R125, R168 ;  /* 0x000000a87da8723e */ /* 0x000fcc00000000ff */
[----:B------:R2:W4:Y:S01]  /*c6e0*/  MUFU.EX2 R138, R175 ;  /* 0x000000af008a7308 */ /* 0x0005220000000800 */
[C---:B---3--:R-:W-:Y:S01]  /*c6f0*/  FADD.FTZ R21, R163.reuse, R21 ;  /* 0x00000015a3157221 */ /* 0x048fe20000010000 */
[----:B------:R-:W-:-:S06]  /*c700*/  F2FP.F16.F32.PACK_AB R169, R163, R132 ;  /* 0x00000084a3a9723e */ /* 0x000fcc00000000ff */
[----:B------:R-:W3:Y:S01]  /*c710*/  MUFU.EX2 R15, R15 ;  /* 0x0000000f000f7308 */ /* 0x000ee20000000800 */
[----:B0-----:R-:W-:Y:S01]  /*c720*/  FADD.FTZ R130, R170, R23 ;  /* 0x00000017aa827221 */ /* 0x001fe20000010000 */
[----:B--2---:R-:W-:-:S06]  /*c730*/  F2FP.F16.F32.PACK_AB R175, R159, R136 ;  /* 0x000000889faf723e */ /* 0x004fcc00000000ff */
[----:B------:R-:W0:Y:S01]  /*c740*/  MUFU.EX2 R126, R126 ;  /* 0x0000007e007e7308 */ /* 0x000e220000000800 */
[----:B----4-:R-:W-:Y:S01]  /*c750*/  FADD.FTZ R21, R138, R21 ;  /* 0x000000158a157221 */ /* 0x010fe20000010000 */
[C---:B---3--:R-:W-:Y:S01]  /*c760*/  FADD.FTZ R9, R15.reuse, R130 ;  /* 0x000000820f097221 */ /* 0x048fe20000010000 */
[----:B------:R-:W-:Y:S01]  /*c770*/  F2FP.F16.F32.PACK_AB R170, R15, R170 ;  /* 0x000000aa0faa723e */ /* 0x000fe200000000ff */
[----:B------:R-:W-:Y:S02]  /*c780*/  IMAD.MOV.U32 R15, RZ, RZ, R5 ;  /* 0x000000ffff0f7224 */ /* 0x000fe400078e0005 */
[C---:B0-----:R-:W-:Y:S01]  /*c790*/  FADD.FTZ R8, R126.reuse, R21 ;  /* 0x000000157e087221 */ /* 0x041fe20000010000 */
[----:B------:R-:W-:Y:S01]  /*c7a0*/  F2FP.F16.F32.PACK_AB R171, R126, R138 ;  /* 0x0000008a7eab723e */ /* 0x000fe200000000ff */
[----:B-1----:R-:W-:Y:S06]  /*c7b0*/  @P2 BRA `(.L_x_4206) ;  /* 0xffffffd000302947 */ /* 0x002fec000383ffff */
.L_x_4189:
        /* <DEDUP_REMOVED lines=99> */
.L_x_4207:
[----:B------:R-:W-:Y:S01]  /*cdf0*/  ULEA UR7, UR4, UR57, 0x3 ;  /* 0x0000003904077291 */ /* 0x000fe2000f8e183f */
[----:B------:R-:W-:-:S05]  /*ce00*/  IMAD.U32 R2, RZ, RZ, UR5 ;  /* 0x00000005ff027e24 */ /* 0x000fca000f8e00ff */
[----:B------:R-:W-:-:S04]  /*ce10*/  SHF.L.U32 R2, R2, 0x1f, RZ ;  /* 0x0000001f02027819 */ /* 0x000fc800000006ff */
[----:B------:R0:W1:Y:S01]  /*ce20*/  SYNCS.PHASECHK.TRANS64.TRYWAIT P2, [UR7+0x30850], R2 ;  /* 0x03085002ff0075a7 */ /* 0x0000620008040147 */
[----:B------:R-:W-:Y:S05]  /*ce30*/  @!P0 BRA `(.L_x_4208) ;  /* 0x0000000000048947 */ /* 0x000fea0003800000 */
[----:B------:R-:W-:Y:S01]  /*ce40*/  BPT.TRAP 0x1 ;  /* 0x000000040000795c */ /* 0x000fe20000300000 */
.L_x_4208:
[----:B-1----:R-:W-:Y:S05]  /*ce50*/  @P2 BRA `(.L_x_4209) ;  /* 0x0000000000082947 */ /* 0x002fea0003800000 */
[----:B------:R-:W1:Y:S02]  /*ce60*/  SYNCS.PHASECHK.TRANS64.TRYWAIT P0, [UR7+0x30850], R2 ;  /* 0x03085002ff0075a7 */ /* 0x000e640008000147 */
[----:B-1----:R-:W-:Y:S05]  /*ce70*/  @!P0 BRA `(.L_x_4210) ;  /* 0x0000007000cc8947 */ /* 0x002fea0003800000 */
.L_x_4209:
[----:B------:R-:W-:Y:S01]  /*ce80*/  UIADD3 UR57, UR57, 0x400, URZ ;  /* 0x0000040039397890 */ /* 0x000fe2000fffe03f */
[----:B------:R-:W-:Y:S01]  /*ce90*/  WARPGROUP.ARRIVE ;  /* 0x00000000000079c5 */ /* 0x000fe20000000000 */
[----:B------:R-:W-:Y:S01]  /*cea0*/  UMOV UR11, 0x40000040 ;  /* 0x40000040000b7882 */ /* 0x000fe20000000000 */
[----:B01----:R-:W0:Y:S01]  /*ceb0*/  SHFL.BFLY PT, R2, R9, 0x2, 0x1f ;  /* 0x0c401f0009027f89 */ /* 0x003e2200000e0000 */
[----:B------:R-:W-:Y:S01]  /*cec0*/  USHF.R.U32.HI UR57, URZ, 0x4, UR57 ;  /* 0x000000043f397899 */ /* 0x000fe20008011639 */
[----:B------:R-:W-:Y:S02]  /*ced0*/  IMAD.U32 R12, RZ, RZ, UR7 ;  /* 0x00000007ff0c7e24 */ /* 0x000fe4000f8e00ff */
[----:B------:R-:W1:Y:S01]  /*cee0*/  SHFL.BFLY PT, R3, R8, 0x2, 0x1f ;  /* 0x0c401f0008037f89 */ /* 0x000e6200000e0000 */
[----:B------:R-:W-:Y:S01]  /*cef0*/  ULOP3.LUT UR57, UR57, 0x3fff, URZ, 0xc0, !UPT ;  /* 0x00003fff39397892 */ /* 0x000fe2000f8ec03f */
[----:B------:R-:W-:-:S03]  /*cf00*/  @!P1 VIADD R12, R12, 0x30860 ;  /* 0x000308600c0c9836 */ /* 0x000fc60000000000 */
[----:B------:R-:W-:Y:S02]  /*cf10*/  ULOP3.LUT UR57, UR57, 0x3000000, URZ, 0xfc, !UPT ;  /* 0x0300000039397892 */ /* 0x000fe4000f8efc3f */
[----:B------:R-:W-:Y:S02]  /*cf20*/  @!P1 PRMT R12, RZ, 0x654, R12 ;  /* 0x00000654ff0c9816 */ /* 0x000fe4000000000c */
[----:B------:R-:W-:-:S04]  /*cf30*/  UIMAD UR4, UR4, 0x900, UR57 ;  /* 0x00000900040478a4 */ /* 0x000fc8000f8e0239 */
[----:B------:R-:W-:-:S03]  /*cf40*/  UIADD3 UR6, UR4, 0x80, URZ ;  /* 0x0000008004067890 */ /* 0x000fc6000fffe03f */
[----:B------:R-:W-:Y:S02]  /*cf50*/  UMOV UR10, UR4 ;  /* 0x00000004000a7c82 */ /* 0x000fe40008000000 */
[----:B------:R-:W-:Y:S01]  /*cf60*/  HGMMA.64x192x16.F32 R24, R188, gdesc[UR8].tnspB, R24, gsb0 ;  /* 0x42e00008bc187df0 */ /* 0x000fe20008000818 */
[----:B------:R-:W-:Y:S01]  /*cf70*/  UMOV UR11, 0x40000040 ;  /* 0x40000040000b7882 */ /* 0x000fe20000000000 */
[----:B------:R-:W-:Y:S01]  /*cf80*/  UMOV UR10, UR6 ;  /* 0x00000006000a7c82 */ /* 0x000fe20008000000 */
[----:B------:R-:W-:Y:S01]  /*cf90*/  UIADD3 UR6, UR4, 0x100, URZ ;  /* 0x0000010004067890 */ /* 0x000fe2000fffe03f */
[----:B0-----:R-:W-:Y:S01]  /*cfa0*/  FADD.FTZ R2, R2, R9 ;  /* 0x0000000902027221 */ /* 0x001fe20000010000 */
[----:B-1----:R-:W-:Y:S01]  /*cfb0*/  FADD.FTZ R6, R3, R8 ;  /* 0x0000000803067221 */ /* 0x002fe20000010000 */
[----:B------:R-:W-:-:S03]  /*cfc0*/  IMAD.MOV.U32 R8, RZ, RZ, RZ ;  /* 0x000000ffff087224 */ /* 0x000fc600078e00ff */
[----:B------:R-:W0:Y:S04]  /*cfd0*/  SHFL.BFLY PT, R3, R2, 0x1, 0x1f ;  /* 0x0c201f0002037f89 */ /* 0x000e2800000e0000 */
[----:B------:R-:W1:Y:S01]  /*cfe0*/  SHFL.BFLY PT, R7, R6, 0x1, 0x1f ;  /* 0x0c201f0006077f89 */ /* 0x000e6200000e0000 */
[----:B0-----:R-:W-:Y:S01]  /*cff0*/  FADD.FTZ R13, R2, R3 ;  /* 0x00000003020d7221 */ /* 0x001fe20000010000 */
[----:B------:R-:W-:Y:S02]  /*d000*/  IMAD.MOV.U32 R3, RZ, RZ, -0x800000 ;  /* 0xff800000ff037424 */ /* 0x000fe400078e00ff */
[----:B------:R-:W-:Y:S02]  /*d010*/  IMAD.MOV.U32 R2, RZ, RZ, -0x800000 ;  /* 0xff800000ff027424 */ /* 0x000fe400078e00ff */
[----:B-1----:R-:W-:Y:S01]  /*d020*/  FADD.FTZ R14, R6, R7 ;  /* 0x00000007060e7221 */ /* 0x002fe20000010000 */
[----:B------:R-:W-:Y:S01]  /*d030*/  FSETP.NE.FTZ.AND P0, PT, R13, RZ, PT ;  /* 0x000000ff0d00720b */ /* 0x000fe20003f15000 */
[----:B------:R-:W-:-:S03]  /*d040*/  IMAD.MOV.U32 R7, RZ, RZ, RZ ;  /* 0x000000ffff077224 */ /* 0x000fc600078e00ff */
[----:B------:R-:W-:-:S09]  /*d050*/  FSETP.NE.FTZ.AND P2, PT, R14, RZ, PT ;  /* 0x000000ff0e00720b */ /* 0x000fd20003f55000 */
        /* <DEDUP_REMOVED lines=14> */
[----:B------:R-:W-:Y:S01]  /*d140*/  UMOV UR10, UR6 ;  /* 0x00000006000a7c82 */ /* 0x000fe20008000000 */
[----:B------:R-:W-:Y:S01]  /*d150*/  UMOV UR11, 0x40000040 ;  /* 0x40000040000b7882 */ /* 0x000fe20000000000 */
[----:B------:R-:W-:Y:S01]  /*d160*/  UIADD3 UR6, UR4, 0x180, URZ ;  /* 0x0000018004067890 */ /* 0x000fe2000fffe03f */
[----:B------:R-:W-:Y:S02]  /*d170*/  WARPGROUP.DEPBAR.LE gsb0, 0x0 ;  /* 0x00008000000079c5 */ /* 0x000fe40000010000 */
[----:B------:R-:W-:-:S14]  /*d180*/  WARPGROUP.ARRIVE ;  /* 0x00000000000079c5 */ /* 0x000fdc0000000000 */
[----:B------:R-:W-:Y:S01]  /*d190*/  HGMMA.64x192x16.F32 R24, R180, gdesc[UR8].tnspB, R24, gsb0 ;  /* 0x42e00008b4187df0 */ /* 0x000fe20008000818 */
[----:B------:R-:W-:Y:S01]  /*d1a0*/  UMOV UR10, UR6 ;  /* 0x00000006000a7c82 */ /* 0x000fe20008000000 */
[----:B------:R-:W-:Y:S01]  /*d1b0*/  UMOV UR11, 0x40000040 ;  /* 0x40000040000b7882 */ /* 0x000fe20000000000 */
[----:B------:R-:W-:Y:S02]  /*d1c0*/  UIADD3 UR6, UR4, 0x200, URZ ;  /* 0x0000020004067890 */ /* 0x000fe4000fffe03f */
[----:B------:R-:W-:Y:S01]  /*d1d0*/  UIADD3 UR4, UR4, 0x280, URZ ;  /* 0x0000028004047890 */ /* 0x000fe2000fffe03f */
[----:B------:R-:W-:Y:S02]  /*d1e0*/  WARPGROUP.DEPBAR.LE gsb0, 0x0 ;  /* 0x00008000000079c5 */ /* 0x000fe40000010000 */
[----:B------:R-:W-:-:S12]  /*d1f0*/  WARPGROUP.ARRIVE ;  /* 0x00000000000079c5 */ /* 0x000fd80000000000 */
[----:B------:R-:W-:Y:S01]  /*d200*/  HGMMA.64x192x16.F32 R24, R176, gdesc[UR8].tnspB, R24, gsb0 ;  /* 0x42e00008b0187df0 */ /* 0x000fe20008000818 */
[----:B------:R-:W-:Y:S01]  /*d210*/  UMOV UR10, UR6 ;  /* 0x00000006000a7c82 */ /* 0x000fe20008000000 */
[----:B------:R-:W-:Y:S01]  /*d220*/  UMOV UR11, 0x40000040 ;  /* 0x40000040000b7882 */ /* 0x000fe20000000000 */
[----:B------:R-:W-:Y:S02]  /*d230*/  WARPGROUP.DEPBAR.LE gsb0, 0x0 ;  /* 0x00008000000079c5 */ /* 0x000fe40000010000 */
[----:B------:R-:W-:-:S15]  /*d240*/  WARPGROUP.ARRIVE ;  /* 0x00000000000079c5 */ /* 0x000fde0000000000 */
        /* <DEDUP_REMOVED lines=104> */
.L_x_4140:
        /* <DEDUP_REMOVED lines=20> */
[----:B------:R-:W-:Y:S01]  /*da10*/  ULDC.64 UR8, c[0x0][0xb38] ;  /* 0x0002ce0000087ab9 */ /* 0x000fe20000000a00 */
[----:B---3--:R-:W-:Y:S02]  /*da20*/  USHF.R.S32.HI UR10, URZ, 0x1f, UR12 ;  /* 0x0000001f3f0a7899 */ /* 0x008fe4000801140c */
[----:B------:R-:W-:Y:S01]  /*da30*/  UIMAD UR7, UR7, UR8, URZ ;  /* 0x00000008070772a4 */ /* 0x000fe2000f8e023f */
[----:B------:R-:W-:Y:S02]  /*da40*/  SHF.R.S32.HI R5, RZ, 0x1f, R4 ;  /* 0x0000001fff057819 */ /* 0x000fe40000011404 */
[----:B------:R-:W0:Y:S02]  /*da50*/  LDC.64 R14, c[0x0][0xb40] ;  /* 0x0002d000ff0e7b82 */ /* 0x000e240000000a00 */
[----:B------:R-:W-:-:S02]  /*da60*/  LEA.HI R0, R5, R4, RZ, 0x7 ;  /* 0x0000000405007211 */ /* 0x000fc400078f38ff */
[----:B------:R-:W-:Y:S02]  /*da70*/  LEA.HI R5, R5, R4, RZ, 0x2 ;  /* 0x0000000405057211 */ /* 0x000fe400078f10ff */
[----:B------:R-:W-:Y:S02]  /*da80*/  LOP3.LUT R7, R0, 0xffffff80, RZ, 0xc0, !PT ;  /* 0xffffff8000077812 */ /* 0x000fe400078ec0ff */
[----:B------:R-:W-:Y:S01]  /*da90*/  LOP3.LUT R5, R5, 0xfffffffc, RZ, 0xc0, !PT ;  /* 0xfffffffc05057812 */ /* 0x000fe200078ec0ff */
[----:B------:R-:W1:Y:S02]  /*daa0*/  @P0 LDC R13, c[0x0][0xbf0] ;  /* 0x0002fc00ff0d0b82 */ /* 0x000e640000000800 */
[C---:B------:R-:W-:Y:S01]  /*dab0*/  IMAD.IADD R20, R4.reuse, 0x1, -R7 ;  /* 0x0000000104147824 */ /* 0x040fe200078e0a07 */
[----:B------:R-:W-:Y:S01]  /*dac0*/  SHF.R.S32.HI R7, RZ, 0x7, R0 ;  /* 0x00000007ff077819 */ /* 0x000fe20000011400 */
[----:B------:R-:W-:-:S03]  /*dad0*/  IMAD.IADD R5, R4, 0x1, -R5 ;  /* 0x0000000104057824 */ /* 0x000fc600078e0a05 */
[----:B------:R-:W-:Y:S01]  /*dae0*/  SHF.R.S32.HI R9, RZ, 0x1f, R20 ;  /* 0x0000001fff097819 */ /* 0x000fe20000011414 */
[----:B------:R-:W3:Y:S01]  /*daf0*/  @P0 LDC R123, c[0x0][0xbec] ;  /* 0x0002fb00ff7b0b82 */ /* 0x000ee20000000800 */
[----:B------:R-:W-:Y:S01]  /*db00*/  LEA.HI R0, R0, R7, RZ, 0x1 ;  /* 0x0000000700007211 */ /* 0x000fe200078f08ff */
[----:B----4-:R-:W-:Y:S01]  /*db10*/  IMAD R23, R23, R16, UR11 ;  /* 0x0000000b17177e24 */ /* 0x010fe2000f8e0210 */
[-C--:B------:R-:W-:Y:S02]  /*db20*/  LEA.HI R22, R9, R20.reuse, RZ, 0x2 ;  /* 0x0000001409167211 */ /* 0x080fe400078f10ff */
[----:B------:R-:W-:Y:S02]  /*db30*/  LOP3.LUT R0, R0, 0x3fffffe, RZ, 0xc0, !PT ;  /* 0x03fffffe00007812 */ /* 0x000fe400078ec0ff */
[--C-:B------:R-:W-:Y:S01]  /*db40*/  SHF.R.S32.HI R6, RZ, 0x2, R22.reuse ;  /* 0x00000002ff067819 */ /* 0x100fe20000011416 */
[----:B------:R-:W4:Y:S01]  /*db50*/  @P0 LDC R18, c[0x0][0xbf0] ;  /* 0x0002fc00ff120b82 */ /* 0x000f220000000800 */
[----:B------:R-:W-:Y:S01]  /*db60*/  SHF.R.S32.HI R11, RZ, 0x1f, R22 ;  /* 0x0000001fff0b7819 */ /* 0x000fe20000011416 */
[----:B------:R-:W-:Y:S01]  /*db70*/  IMAD.IADD R0, R7, 0x1, -R0 ;  /* 0x0000000107007824 */ /* 0x000fe200078e0a00 */
[----:B------:R-:W-:-:S02]  /*db80*/  LEA.HI R9, R9, R20, RZ, 0x5 ;  /* 0x0000001409097211 */ /* 0x000fc400078f28ff */
[----:B------:R-:W-:Y:S02]  /*db90*/  LEA.HI R11, R11, R6, RZ, 0x3 ;  /* 0x000000060b0b7211 */ /* 0x000fe400078f18ff */
[----:B------:R-:W-:Y:S02]  /*dba0*/  SHF.R.S32.HI R7, RZ, 0x5, R9 ;  /* 0x00000005ff077819 */ /* 0x000fe40000011409 */
[----:B------:R-:W-:Y:S01]  /*dbb0*/  LOP3.LUT R11, R11, 0xfffffff8, RZ, 0xc0, !PT ;  /* 0xfffffff80b0b7812 */ /* 0x000fe200078ec0ff */
[----:B------:R-:W5:Y:S04]  /*dbc0*/  @P0 LDC R9, c[0x0][0xbec] ;  /* 0x0002fb00ff090b82 */ /* 0x000f680000000800 */
[----:B------:R-:W-:Y:S01]  /*dbd0*/  IMAD.IADD R4, R6, 0x1, -R11 ;  /* 0x0000000106047824 */ /* 0x000fe200078e0a0b */
[----:B------:R-:W-:-:S03]  /*dbe0*/  LEA.HI R6, R5, R5, RZ, 0x1 ;  /* 0x0000000505067211 */ /* 0x000fc600078f08ff */
[----:B------:R-:W0:Y:S01]  /*dbf0*/  LDC.64 R10, c[0x0][0xbd8] ;  /* 0x0002f600ff0a7b82 */ /* 0x000e220000000a00 */
[----:B------:R-:W-:Y:S01]  /*dc00*/  LOP3.LUT R6, R6, 0x1ffffffe, RZ, 0xc0, !PT ;  /* 0x1ffffffe06067812 */ /* 0x000fe200078ec0ff */
[----:B------:R-:W-:Y:S02]  /*dc10*/  IMAD R7, R7, 0x10, R4 ;  /* 0x0000001007077824 */ /* 0x000fe400078e0204 */
[----:B------:R-:W-:Y:S02]  /*dc20*/  IMAD.U32 R4, RZ, RZ, UR4 ;  /* 0x00000004ff047e24 */ /* 0x000fe4000f8e00ff */
[----:B------:R-:W-:Y:S02]  /*dc30*/  IMAD.IADD R121, R5, 0x1, -R6 ;  /* 0x0000000105797824 */ /* 0x000fe400078e0a06 */
[----:B------:R-:W-:Y:S02]  /*dc40*/  IMAD R12, R0, 0x40, R7 ;  /* 0x00000040000c7824 */ /* 0x000fe400078e0207 */
[----:B------:R-:W-:Y:S01]  /*dc50*/  IMAD.U32 R5, RZ, RZ, UR5 ;  /* 0x00000005ff057e24 */ /* 0x000fe2000f8e00ff */
[----:B------:R-:W-:Y:S01]  /*dc60*/  UIMAD.WIDE.U32 UR4, UR13, UR8, URZ ;  /* 0x000000080d0472a5 */ /* 0x000fe2000f8e003f */
[----:B------:R-:W-:Y:S01]  /*dc70*/  IMAD.U32 R5, RZ, RZ, UR6 ;  /* 0x00000006ff057e24 */ /* 0x000fe2000f8e00ff */
[----:B------:R-:W-:Y:S01]  /*dc80*/  UIMAD UR6, UR13, UR9, UR7 ;  /* 0x000000090d0672a4 */ /* 0x000fe2000f8e0207 */
[----:B------:R-:W-:-:S02]  /*dc90*/  IMAD R0, R121, 0x8, R12 ;  /* 0x0000000879007824 */ /* 0x000fc400078e020c */
[----:B------:R-:W-:Y:S01]  /*dca0*/  ULDC.64 UR8, c[0x0][0xb28] ;  /* 0x0002ca0000087ab9 */ /* 0x000fe20000000a00 */
[----:B------:R-:W-:Y:S01]  /*dcb0*/  UIADD3 UR6, UR5, UR6, URZ ;  /* 0x0000000605067290 */ /* 0x000fe2000fffe03f */
[----:B--2---:R-:W-:Y:S02]  /*dcc0*/  IMAD R0, R17, 0x80, R0 ;  /* 0x0000008011007824 */ /* 0x004fe400078e0200 */
[----:B------:R-:W-:Y:S02]  /*dcd0*/  IMAD.U32 R7, RZ, RZ, UR5 ;  /* 0x00000005ff077e24 */ /* 0x000fe4000f8e00ff */
[----:B-----5:R-:W-:-:S04]  /*dce0*/  @P0 IMAD.HI.U32 R8, R0, R9, RZ ;  /* 0x0000000900080227 */ /* 0x020fc800078e00ff */
[C---:B0-----:R-:W-:Y:S02]  /*dcf0*/  IMAD R6, R10.reuse, UR10, RZ ;  /* 0x0000000a0a067c24 */ /* 0x041fe4000f8e02ff */
[----:B------:R-:W-:-:S04]  /*dd00*/  IMAD.WIDE.U32 R4, R10, UR12, R4 ;  /* 0x0000000c0a047c25 */ /* 0x000fc8000f8e0004 */
[----:B------:R-:W-:Y:S02]  /*dd10*/  IMAD R11, R11, UR12, R6 ;  /* 0x0000000c0b0b7c24 */ /* 0x000fe4000f8e0206 */
[C---:B------:R-:W-:Y:S02]  /*dd20*/  IMAD R10, R14.reuse, UR10, RZ ;  /* 0x0000000a0e0a7c24 */ /* 0x040fe4000f8e02ff */
[----:B------:R-:W-:Y:S01]  /*dd30*/  IMAD.U32 R6, RZ, RZ, UR4 ;  /* 0x00000004ff067e24 */ /* 0x000fe2000f8e00ff */
[----:B------:R-:W-:Y:S01]  /*dd40*/  ULDC.64 UR4, c[0x0][0xbe0] ;  /* 0x0002f80000047ab9 */ /* 0x000fe20000000a00 */
[----:B------:R-:W-:Y:S01]  /*dd50*/  IMAD.U32 R7, RZ, RZ, UR6 ;  /* 0x00000006ff077e24 */ /* 0x000fe2000f8e00ff */
[----:B------:R-:W-:Y:S01]  /*dd60*/  ULDC.64 UR6, c[0x0][0xb48] ;  /* 0x0002d20000067ab9 */ /* 0x000fe20000000a00 */
[----:B------:R-:W-:Y:S01]  /*dd70*/  IMAD.MOV.U32 R9, RZ, RZ, R0 ;  /* 0x000000ffff097224 */ /* 0x000fe200078e0000 */
[----:B-1----:R-:W-:Y:S01]  /*dd80*/  @P0 SHF.R.U32.HI R9, RZ, R13, R8 ;  /* 0x0000000dff090219 */ /* 0x002fe20000011608 */
[----:B------:R-:W-:Y:S01]  /*dd90*/  IMAD R13, R15, UR12, R10 ;  /* 0x0000000c0f0d7c24 */ /* 0x000fe2000f8e020a */
[----:B------:R-:W-:Y:S01]  /*dda0*/  SHF.R.S32.HI R10, RZ, 0x1f, R23 ;  /* 0x0000001fff0a7819 */ /* 0x000fe20000011417 */
[----:B------:R-:W-:-:S04]  /*ddb0*/  IMAD.WIDE.U32 R6, R14, UR12, R6 ;  /* 0x0000000c0e067c25 */ /* 0x000fc8000f8e0006 */
[----:B------:R-:W-:Y:S02]  /*ddc0*/  IMAD.IADD R5, R5, 0x1, R11 ;  /* 0x0000000105057824 */ /* 0x000fe400078e020b */
[----:B---3--:R-:W-:-:S04]  /*ddd0*/  @P0 IMAD.HI.U32 R123, R0, R123, RZ ;  /* 0x0000007b007b0227 */ /* 0x008fc800078e00ff */
[----:B------:R-:W-:Y:S02]  /*dde0*/  IMAD.IADD R7, R7, 0x1, R13 ;  /* 0x0000000107077824 */ /* 0x000fe400078e020d */
        /* <DEDUP_REMOVED lines=40> */
[----:B------:R-:W-:Y:S01]  /*e070*/  SHFL.IDX PT, R8, R13, RZ, 0x1c1f ;  /* 0x001c1fff0d087589 */ /* 0x000fe200000e0000 */
[----:B------:R-:W-:Y:S01]  /*e080*/  IMAD R12, R17, 0x80, R12 ;  /* 0x00000080110c7824 */ /* 0x000fe200078e020c */
[----:B------:R-:W-:Y:S01]  /*e090*/  LEA.HI.X R7, R4, UR7, R9, 0x2, P0 ;  /* 0x0000000704077c11 */ /* 0x000fe200080f1409 */
[----:B0-----:R-:W-:Y:S01]  /*e0a0*/  ULEA UR4, UR5, UR4, 0x18 ;  /* 0x0000000405047291 */ /* 0x001fe2000f8ec03f */
[----:B------:R-:W-:Y:S01]  /*e0b0*/  SHFL.IDX PT, R10, R13, 0x1, 0x1c1f ;  /* 0x003c1f000d0a7f89 */ /* 0x000fe200000e0000 */
[----:B------:R-:W-:Y:S01]  /*e0c0*/  IMAD R21, R21, UR6, RZ ;  /* 0x0000000615157c24 */ /* 0x000fe2000f8e02ff */
[----:B------:R-:W-:Y:S01]  /*e0d0*/  LOP3.LUT P0, RZ, R20, 0x3, RZ, 0xc0, !PT ;  /* 0x0000000314ff7812 */ /* 0x000fe2000780c0ff */
[----:B------:R-:W-:Y:S01]  /*e0e0*/  VIADD R18, R12, 0x8 ;  /* 0x000000080c127836 */ /* 0x000fe20000000000 */
[----:B------:R-:W0:Y:S01]  /*e0f0*/  SHFL.IDX PT, R9, R7, RZ, 0x1c1f ;  /* 0x001c1fff07097589 */ /* 0x000e2200000e0000 */
[----:B------:R-:W-:Y:S01]  /*e100*/  LEA.HI.X R6, R6, UR9, R5, 0x2, P1 ;  /* 0x0000000906067c11 */ /* 0x000fe200088f1405 */
[----:B------:R-:W-:Y:S01]  /*e110*/  UIADD3 UR4, UR4, 0x30820, URZ ;  /* 0x0003082004047890 */ /* 0x000fe2000fffe03f */
[-C--:B------:R-:W-:Y:S01]  /*e120*/  ISETP.GE.OR P1, PT, R12, R21.reuse, P0 ;  /* 0x000000150c00720c */ /* 0x080fe20000726670 */
        /* <DEDUP_REMOVED lines=14> */
[----:B------:R-:W-:Y:S01]  /*e210*/  ULDC UR4, c[0x0][0xac8] ;  /* 0x0002b20000047ab9 */ /* 0x000fe20000000800 */
[C---:B------:R-:W-:Y:S01]  /*e220*/  VIADD R3, R7.reuse, 0x10 ;  /* 0x0000001007037836 */ /* 0x040fe20000000000 */
[C---:B------:R-:W-:Y:S01]  /*e230*/  ISETP.GE.AND P0, PT, R7.reuse, UR4, PT ;  /* 0x0000000407007c0c */ /* 0x040fe2000bf06270 */
[C---:B------:R-:W-:Y:S01]  /*e240*/  VIADD R12, R7.reuse, 0x18 ;  /* 0x00000018070c7836 */ /* 0x040fe20000000000 */
[----:B------:R-:W-:Y:S01]  /*e250*/  ISETP.GE.AND P1, PT, R2, UR4, PT ;  /* 0x0000000402007c0c */ /* 0x000fe2000bf26270 */
[----:B------:R-:W-:Y:S01]  /*e260*/  VIADD R13, R7, 0x20 ;  /* 0x00000020070d7836 */ /* 0x000fe20000000000 */
[----:B------:R-:W-:Y:S01]  /*e270*/  ISETP.GE.AND P2, PT, R3, UR4, PT ;  /* 0x0000000403007c0c */ /* 0x000fe2000bf46270 */
[C---:B------:R-:W-:Y:S01]  /*e280*/  VIADD R14, R7.reuse, 0x28 ;  /* 0x00000028070e7836 */ /* 0x040fe20000000000 */
[----:B------:R-:W-:Y:S01]  /*e290*/  ISETP.GE.AND P5, PT, R12, UR4, PT ;  /* 0x000000040c007c0c */ /* 0x000fe2000bfa6270 */
[----:B------:R-:W-:Y:S01]  /*e2a0*/  VIADD R15, R7, 0x30 ;  /* 0x00000030070f7836 */ /* 0x000fe20000000000 */
[----:B------:R-:W-:Y:S01]  /*e2b0*/  ISETP.GE.AND P6, PT, R13, UR4, PT ;  /* 0x000000040d007c0c */ /* 0x000fe2000bfc6270 */
[----:B------:R-:W-:Y:S01]  /*e2c0*/  ULDC.64 UR6, c[0x0][0x208] ;  /* 0x0000820000067ab9 */ /* 0x000fe20000000a00 */
[----:B------:R-:W-:-:S02]  /*e2d0*/  VIADD R16, R7, 0x38 ;  /* 0x0000003807107836 */ /* 0x000fc40000000000 */
[----:B------:R-:W-:Y:S01]  /*e2e0*/  VIADD R17, R7, 0x40 ;  /* 0x0000004007117836 */ /* 0x000fe20000000000 */
[----:B------:R-:W-:Y:S01]  /*e2f0*/  ISETP.GE.AND P4, PT, R15, UR4, PT ;  /* 0x000000040f007c0c */ /* 0x000fe2000bf86270 */
[C---:B------:R-:W-:Y:S01]  /*e300*/  VIADD R20, R7.reuse, 0x48 ;  /* 0x0000004807147836 */ /* 0x040fe20000000000 */
[----:B------:R-:W-:Y:S01]  /*e310*/  @!P1 LEA.HI R2, R2, R2, RZ, 0x1 ;  /* 0x0000000202029211 */ /* 0x000fe200078f08ff */
[----:B------:R-:W-:Y:S01]  /*e320*/  VIADD R22, R7, 0x50 ;  /* 0x0000005007167836 */ /* 0x000fe20000000000 */
[----:B------:R-:W-:Y:S02]  /*e330*/  @!P2 LEA.HI R3, R3, R3, RZ, 0x1 ;  /* 0x000000030303a211 */ /* 0x000fe400078f08ff */
[----:B------:R-:W-:Y:S02]  /*e340*/  @!P1 LOP3.LUT R9, R2, 0xfffffffe, RZ, 0xc0, !PT ;  /* 0xfffffffe02099812 */ /* 0x000fe400078ec0ff */
[----:B------:R-:W-:Y:S01]  /*e350*/  @!P2 LOP3.LUT R11, R3, 0xfffffffe, RZ, 0xc0, !PT ;  /* 0xfffffffe030ba812 */ /* 0x000fe200078ec0ff */
[----:B-1--4-:R-:W-:Y:S01]  /*e360*/  @!P0 IMAD.WIDE R2, R7, 0x4, R4 ;  /* 0x0000000407028825 */ /* 0x012fe200078e0204 */
[----:B------:R-:W-:-:S02]  /*e370*/  ISETP.GE.AND P3, PT, R16, UR4, PT ;  /* 0x0000000410007c0c */ /* 0x000fc4000bf66270 */
[----:B------:R-:W-:Y:S01]  /*e380*/  @!P5 LEA.HI R12, R12, R12, RZ, 0x1 ;  /* 0x0000000c0c0cd211 */ /* 0x000fe200078f08ff */
[--C-:B------:R-:W-:Y:S01]  /*e390*/  @!P1 IMAD.WIDE R8, R9, 0x4, R4.reuse ;  /* 0x0000000409089825 */ /* 0x100fe200078e0204 */
[----:B------:R0:W-:Y:S01]  /*e3a0*/  @!P0 ST.E.64 desc[UR6][R2.64], R24 ;  /* 0x0000001802008985 */ /* 0x0001e2000c101b06 */
[----:B------:R-:W-:Y:S02]  /*e3b0*/  ISETP.GE.AND P0, PT, R14, UR4, PT ;  /* 0x000000040e007c0c */ /* 0x000fe4000bf06270 */
[----:B------:R-:W-:Y:S01]  /*e3c0*/  @!P2 IMAD.WIDE R10, R11, 0x4, R4 ;  /* 0x000000040b0aa825 */ /* 0x000fe200078e0204 */
[----:B------:R1:W-:Y:S01]  /*e3d0*/  @!P1 ST.E.64 desc[UR6][R8.64], R28 ;  /* 0x0000001c08009985 */ /* 0x0003e2000c101b06 */
[----:B------:R-:W-:Y:S02]  /*e3e0*/  ISETP.GE.AND P1, PT, R20, UR4, PT ;  /* 0x0000000414007c0c */ /* 0x000fe4000bf26270 */
[----:B------:R-:W-:Y:S01]  /*e3f0*/  @!P6 LEA.HI R13, R13, R13, RZ, 0x1 ;  /* 0x0000000d0d0de211 */ /* 0x000fe200078f08ff */
[----:B------:R2:W-:Y:S01]  /*e400*/  @!P2 ST.E.64 desc[UR6][R10.64], R32 ;  /* 0x000000200a00a985 */ /* 0x0005e2000c101b06 */
[----:B------:R-:W-:-:S02]  /*e410*/  ISETP.GE.AND P2, PT, R17, UR4, PT ;  /* 0x0000000411007c0c */ /* 0x000fc4000bf46270 */
[----:B------:R-:W-:Y:S02]  /*e420*/  @!P4 LEA.HI R15, R15, R15, RZ, 0x1 ;  /* 0x0000000f0f0fc211 */ /* 0x000fe400078f08ff */
[----:B------:R-:W-:Y:S01]  /*e430*/  @!P3 LEA.HI R16, R16, R16, RZ, 0x1 ;  /* 0x000000101010b211 */ /* 0x000fe200078f08ff */
        /* <DEDUP_REMOVED lines=9> */
[----:B--2---:R-:W-:Y:S01]  /*e4d0*/  @!P0 LOP3.LUT R11, R14, 0xfffffffe, RZ, 0xc0, !PT ;  /* 0xfffffffe0e0b8812 */ /* 0x004fe200078ec0ff */
[----:B------:R0:W-:Y:S01]  /*e4e0*/  @!P5 ST.E.64 desc[UR6][R2.64], R36 ;  /* 0x000000240200d985 */ /* 0x0001e2000c101b06 */
[----:B------:R-:W-:Y:S02]  /*e4f0*/  @!P4 LOP3.LUT R15, R15, 0xfffffffe, RZ, 0xc0, !PT ;  /* 0xfffffffe0f0fc812 */ /* 0x000fe400078ec0ff */
[----:B------:R-:W-:Y:S01]  /*e500*/  @!P3 LOP3.LUT R13, R16, 0xfffffffe, RZ, 0xc0, !PT ;  /* 0xfffffffe100db812 */ /* 0x000fe200078ec0ff */
[----:B------:R1:W-:Y:S01]  /*e510*/  @!P6 ST.E.64 desc[UR6][R8.64], R40 ;  /* 0x000000280800e985 */ /* 0x0003e2000c101b06 */
[----:B------:R-:W-:Y:S01]  /*e520*/  @!P2 LOP3.LUT R17, R17, 0xfffffffe, RZ, 0xc0, !PT ;  /* 0xfffffffe1111a812 */ /* 0x000fe200078ec0ff */
[C---:B------:R-:W-:Y:S01]  /*e530*/  VIADD R16, R7.reuse, 0x60 ;  /* 0x0000006007107836 */ /* 0x040fe20000000000 */
[----:B------:R-:W-:Y:S01]  /*e540*/  @!P1 LOP3.LUT R23, R20, 0xfffffffe, RZ, 0xc0, !PT ;  /* 0xfffffffe14179812 */ /* 0x000fe200078ec0ff */
[----:B------:R-:W-:Y:S01]  /*e550*/  VIADD R20, R7, 0x70 ;  /* 0x0000007007147836 */ /* 0x000fe20000000000 */
[----:B------:R-:W-:-:S02]  /*e560*/  ISETP.GE.AND P5, PT, R22, UR4, PT ;  /* 0x0000000416007c0c */ /* 0x000fc4000bfa6270 */
[----:B------:R-:W-:Y:S01]  /*e570*/  ISETP.GE.AND P6, PT, R24, UR4, PT ;  /* 0x0000000418007c0c */ /* 0x000fe2000bfc6270 */
[----:B0-----:R-:W-:-:S04]  /*e580*/  @!P0 IMAD.WIDE R2, R11, 0x4, R4 ;  /* 0x000000040b028825 */ /* 0x001fc800078e0204 */
        /* <DEDUP_REMOVED lines=12> */
[C---:B------:R-:W-:Y:S01]  /*e650*/  VIADD R17, R7.reuse, 0x68 ;  /* 0x0000006807117836 */ /* 0x040fe20000000000 */
[----:B------:R4:W-:Y:S01]  /*e660*/  @!P1 ST.E.64 desc[UR6][R14.64], R60 ;  /* 0x0000003c0e009985 */ /* 0x0009e2000c101b06 */
[----:B------:R-:W-:Y:S01]  /*e670*/  VIADD R23, R7, 0x78 ;  /* 0x0000007807177836 */ /* 0x000fe20000000000 */
[----:B------:R-:W-:Y:S02]  /*e680*/  @!P6 LEA.HI R24, R24, R24, RZ, 0x1 ;  /* 0x000000181818e211 */ /* 0x000fe400078f08ff */
[----:B------:R-:W-:Y:S02]  /*e690*/  ISETP.GE.AND P1, PT, R17, UR4, PT ;  /* 0x0000000411007c0c */ /* 0x000fe4000bf26270 */
[----:B------:R-:W-:-:S02]  /*e6a0*/  ISETP.GE.AND P3, PT, R23, UR4, PT ;  /* 0x0000000417007c0c */ /* 0x000fc4000bf66270 */
[----:B0-----:R-:W-:Y:S01]  /*e6b0*/  @!P5 LOP3.LUT R3, R22, 0xfffffffe, RZ, 0xc0, !PT ;  /* 0xfffffffe1603d812 */ /* 0x001fe200078ec0ff */
[----:B------:R-:W-:Y:S01]  /*e6c0*/  VIADD R22, R7, 0xa0 ;  /* 0x000000a007167836 */ /* 0x000fe20000000000 */
[----:B------:R-:W-:Y:S02]  /*e6d0*/  @!P0 LEA.HI R16, R16, R16, RZ, 0x1 ;  /* 0x0000001010108211 */ /* 0x000fe400078f08ff */
[----:B-1----:R-:W-:Y:S01]  /*e6e0*/  @!P6 LOP3.LUT R9, R24, 0xfffffffe, RZ, 0xc0, !PT ;  /* 0xfffffffe1809e812 */ /* 0x002fe200078ec0ff */
[--C-:B------:R-:W-:Y:S01]  /*e6f0*/  @!P5 IMAD.WIDE R2, R3, 0x4, R4.reuse ;  /* 0x000000040302d825 */ /* 0x100fe200078e0204 */
[----:B--2---:R-:W-:Y:S02]  /*e700*/  @!P0 LOP3.LUT R11, R16, 0xfffffffe, RZ, 0xc0, !PT ;  /* 0xfffffffe100b8812 */ /* 0x004fe400078ec0ff */
[----:B------:R-:W-:Y:S01]  /*e710*/  @!P2 LEA.HI R20, R20, R20, RZ, 0x1 ;  /* 0x000000141414a211 */ /* 0x000fe200078f08ff */
        /* <DEDUP_REMOVED lines=15> */
[----:B0-----:R-:W-:-:S04]  /*e810*/  @!P1 IMAD.WIDE R2, R17, 0x4, R4 ;  /* 0x0000000411029825 */ /* 0x001fc800078e0204 */
[--C-:B-1----:R-:W-:Y:S01]  /*e820*/  @!P2 IMAD.WIDE R8, R13, 0x4, R4.reuse ;  /* 0x000000040d08a825 */ /* 0x102fe200078e0204 */
[----:B------:R0:W-:Y:S03]  /*e830*/  @!P1 ST.E.64 desc[UR6][R2.64], R76 ;  /* 0x0000004c02009985 */ /* 0x0001e6000c101b06 */
[----:B------:R-:W-:Y:S01]  /*e840*/  VIADD R17, R7, 0x90 ;  /* 0x0000009007117836 */ /* 0x000fe20000000000 */
[----:B------:R1:W-:Y:S01]  /*e850*/  @!P2 ST.E.64 desc[UR6][R8.64], R80 ;  /* 0x000000500800a985 */ /* 0x0003e2000c101b06 */
[--C-:B------:R-:W-:Y:S01]  /*e860*/  @!P3 IMAD.WIDE R12, R23, 0x4, R4.reuse ;  /* 0x00000004170cb825 */ /* 0x100fe200078e0204 */
[----:B------:R-:W-:Y:S02]  /*e870*/  ISETP.GE.AND P2, PT, R20, UR4, PT ;  /* 0x0000000414007c0c */ /* 0x000fe4000bf46270 */
[----:B------:R-:W-:Y:S01]  /*e880*/  ISETP.GE.AND P1, PT, R17, UR4, PT ;  /* 0x0000000411007c0c */ /* 0x000fe2000bf26270 */
[----:B------:R-:W-:Y:S01]  /*e890*/  @!P4 IMAD.WIDE R14, R15, 0x4, R4 ;  /* 0x000000040f0ec825 */ /* 0x000fe200078e0204 */
[----:B------:R3:W-:Y:S01]  /*e8a0*/  @!P3 ST.E.64 desc[UR6][R12.64], R84 ;  /* 0x000000540c00b985 */ /* 0x0007e2000c101b06 */
[----:B------:R-:W-:-:S02]  /*e8b0*/  ISETP.GE.AND P3, PT, R22, UR4, PT ;  /* 0x0000000416007c0c */ /* 0x000fc4000bf66270 */
[C---:B--2---:R-:W-:Y:S01]  /*e8c0*/  VIADD R10, R7.reuse, 0xa8 ;  /* 0x000000a8070a7836 */ /* 0x044fe20000000000 */
[----:B------:R2:W-:Y:S01]  /*e8d0*/  @!P4 ST.E.64 desc[UR6][R14.64], R88 ;  /* 0x000000580e00c985 */ /* 0x0005e2000c101b06 */
[C---:B0-----:R-:W-:Y:S01]  /*e8e0*/  VIADD R3, R7.reuse, 0xb8 ;  /* 0x000000b807037836 */ /* 0x041fe20000000000 */
[----:B------:R-:W-:Y:S01]  /*e8f0*/  @!P0 LEA.HI R16, R16, R16, RZ, 0x1 ;  /* 0x0000001010108211 */ /* 0x000fe200078f08ff */
[----:B------:R-:W-:Y:S01]  /*e900*/  VIADD R11, R7, 0xb0 ;  /* 0x000000b0070b7836 */ /* 0x000fe20000000000 */
[----:B------:R-:W-:Y:S02]  /*e910*/  ISETP.GE.AND P4, PT, R10, UR4, PT ;  /* 0x000000040a007c0c */ /* 0x000fe4000bf86270 */
[----:B------:R-:W-:Y:S02]  /*e920*/  ISETP.GE.AND P6, PT, R3, UR4, PT ;  /* 0x0000000403007c0c */ /* 0x000fe4000bfc6270 */
[----:B------:R-:W-:Y:S02]  /*e930*/  ISETP.GE.AND P5, PT, R11, UR4, PT ;  /* 0x000000040b007c0c */ /* 0x000fe4000bfa6270 */
[----:B------:R-:W-:-:S02]  /*e940*/  @!P1 LEA.HI R17, R17, R17, RZ, 0x1 ;  /* 0x0000001111119211 */ /* 0x000fc400078f08ff */
[----:B------:R-:W-:Y:S02]  /*e950*/  @!P2 LEA.HI R20, R20, R20, RZ, 0x1 ;  /* 0x000000141414a211 */ /* 0x000fe400078f08ff */
[----:B------:R-:W-:Y:S02]  /*e960*/  @!P3 LEA.HI R22, R22, R22, RZ, 0x1 ;  /* 0x000000161616b211 */ /* 0x000fe400078f08ff */
[----:B-1----:R-:W-:Y:S02]  /*e970*/  @!P1 LOP3.LUT R9, R17, 0xfffffffe, RZ, 0xc0, !PT ;  /* 0xfffffffe11099812 */ /* 0x002fe400078ec0ff */
[----:B------:R-:W-:Y:S02]  /*e980*/  @!P4 LEA.HI R10, R10, R10, RZ, 0x1 ;  /* 0x0000000a0a0ac211 */ /* 0x000fe400078f08ff */
[----:B------:R-:W-:Y:S02]  /*e990*/  @!P6 LEA.HI R8, R3, R3, RZ, 0x1 ;  /* 0x000000030308e211 */ /* 0x000fe400078f08ff */
[----:B------:R-:W-:-:S02]  /*e9a0*/  @!P5 LEA.HI R2, R11, R11, RZ, 0x1 ;  /* 0x0000000b0b02d211 */ /* 0x000fc400078f08ff */
[----:B------:R-:W-:Y:S02]  /*e9b0*/  @!P0 LOP3.LUT R3, R16, 0xfffffffe, RZ, 0xc0, !PT ;  /* 0xfffffffe10038812 */ /* 0x000fe400078ec0ff */
[----:B------:R-:W-:Y:S02]  /*e9c0*/  @!P2 LOP3.LUT R11, R20, 0xfffffffe, RZ, 0xc0, !PT ;  /* 0xfffffffe140ba812 */ /* 0x000fe400078ec0ff */
[----:B---3--:R-:W-:Y:S02]  /*e9d0*/  @!P3 LOP3.LUT R13, R22, 0xfffffffe, RZ, 0xc0, !PT ;  /* 0xfffffffe160db812 */ /* 0x008fe400078ec0ff */
[----:B--2---:R-:W-:Y:S01]  /*e9e0*/  @!P4 LOP3.LUT R15, R10, 0xfffffffe, RZ, 0xc0, !PT ;  /* 0xfffffffe0a0fc812 */ /* 0x004fe200078ec0ff */
        /* <DEDUP_REMOVED lines=16> */
.L_x_4213:
[----:B------:R-:W-:Y:S05]  /*eaf0*/  BSYNC B0 ;  /* 0x0000000000007941 */ /* 0x000fea0003800000 */
.L_x_4212:
[----:B------:R-:W-:Y:S01]  /*eb00*/  ISETP.GE.AND P0, PT, R18, R21, PT ;  /* 0x000000151200720c */ /* 0x000fe20003f06270 */
[----:B0--3--:R2:W3:Y:S04]  /*eb10*/  SHFL.IDX PT, R3, R6, 0x1, 0x1c1f ;  /* 0x003c1f0006037f89 */ /* 0x0094e800000e0000 */
[----:B------:R2:W0:Y:S08]  /*eb20*/  SHFL.IDX PT, R2, R0, 0x1, 0x1c1f ;  /* 0x003c1f0000027f89 */ /* 0x00043000000e0000 */
[----:B--2---:R-:W-:Y:S05]  /*eb30*/  @P0 BRA `(.L_x_4132) ;  /* 0x0000005000d40947 */ /* 0x004fea0003800000 */
[C---:B------:R-:W-:Y:S01]  /*eb40*/  VIADD R0, R7.reuse, 0x8 ;  /* 0x0000000807007836 */ /* 0x040fe20000000000 */
        /* <DEDUP_REMOVED lines=9> */
[----:B------:R-:W-:-:S02]  /*ebe0*/  VIADD R12, R7, 0x30 ;  /* 0x00000030070c7836 */ /* 0x000fc40000000000 */
[C---:B------:R-:W-:Y:S02]  /*ebf0*/  VIADD R13, R7.reuse, 0x38 ;  /* 0x00000038070d7836 */ /* 0x040fe40000000000 */
[C---:B------:R-:W-:Y:S01]  /*ec00*/  VIADD R14, R7.reuse, 0x40 ;  /* 0x00000040070e7836 */ /* 0x040fe20000000000 */
[----:B------:R-:W-:Y:S01]  /*ec10*/  ISETP.GE.AND P4, PT, R12, UR4, PT ;  /* 0x000000040c007c0c */ /* 0x000fe2000bf86270 */
[--C-:B01-34-:R-:W-:Y:S01]  /*ec20*/  @!P2 IMAD.WIDE R4, R7, 0x4, R2.reuse ;  /* 0x000000040704a825 */ /* 0x11bfe200078e0202 */
[----:B------:R-:W-:Y:S02]  /*ec30*/  ISETP.GE.AND P5, PT, R13, UR4, PT ;  /* 0x000000040d007c0c */ /* 0x000fe4000bfa6270 */
[----:B------:R-:W-:Y:S01]  /*ec40*/  @!P3 LEA.HI R0, R0, R0, RZ, 0x1 ;  /* 0x000000000000b211 */ /* 0x000fe200078f08ff */
[C---:B------:R-:W-:Y:S01]  /*ec50*/  VIADD R16, R7.reuse, 0x48 ;  /* 0x0000004807107836 */ /* 0x040fe20000000000 */
[----:B------:R0:W-:Y:S01]  /*ec60*/  @!P2 ST.E.64 desc[UR6][R4.64], R26 ;  /* 0x0000001a0400a985 */ /* 0x0001e2000c101b06 */
[----:B------:R-:W-:Y:S01]  /*ec70*/  ISETP.GE.AND P6, PT, R14, UR4, PT ;  /* 0x000000040e007c0c */ /* 0x000fe2000bfc6270 */
[C---:B------:R-:W-:Y:S01]  /*ec80*/  VIADD R18, R7.reuse, 0x50 ;  /* 0x0000005007127836 */ /* 0x040fe20000000000 */
[----:B------:R-:W-:Y:S01]  /*ec90*/  @!P3 LOP3.LUT R9, R0, 0xfffffffe, RZ, 0xc0, !PT ;  /* 0xfffffffe0009b812 */ /* 0x000fe200078ec0ff */
[C---:B------:R-:W-:Y:S01]  /*eca0*/  VIADD R0, R7.reuse, 0x20 ;  /* 0x0000002007007836 */ /* 0x040fe20000000000 */
[----:B------:R-:W-:Y:S01]  /*ecb0*/  @!P0 LEA.HI R6, R6, R6, RZ, 0x1 ;  /* 0x0000000606068211 */ /* 0x000fe200078f08ff */
[----:B------:R-:W-:Y:S01]  /*ecc0*/  VIADD R20, R7, 0x70 ;  /* 0x0000007007147836 */ /* 0x000fe20000000000 */
[----:B------:R-:W-:Y:S01]  /*ecd0*/  @!P1 LEA.HI R10, R10, R10, RZ, 0x1 ;  /* 0x0000000a0a0a9211 */ /* 0x000fe200078f08ff */
[----:B------:R-:W-:Y:S01]  /*ece0*/  @!P3 IMAD.WIDE R8, R9, 0x4, R2 ;  /* 0x000000040908b825 */ /* 0x000fe200078e0202 */
[----:B------:R-:W-:-:S02]  /*ecf0*/  ISETP.GE.AND P2, PT, R0, UR4, PT ;  /* 0x0000000400007c0c */ /* 0x000fc4000bf46270 */
[----:B------:R-:W-:Y:S02]  /*ed00*/  @!P4 LEA.HI R12, R12, R12, RZ, 0x1 ;  /* 0x0000000c0c0cc211 */ /* 0x000fe400078f08ff */
[----:B------:R1:W-:Y:S01]  /*ed10*/  @!P3 ST.E.64 desc[UR6][R8.64], R30 ;  /* 0x0000001e0800b985 */ /* 0x0003e2000c101b06 */
[----:B------:R-:W-:Y:S02]  /*ed20*/  ISETP.GE.AND P3, PT, R11, UR4, PT ;  /* 0x000000040b007c0c */ /* 0x000fe4000bf66270 */
[----:B0-----:R-:W-:Y:S02]  /*ed30*/  @!P0 LOP3.LUT R5, R6, 0xfffffffe, RZ, 0xc0, !PT ;  /* 0xfffffffe06058812 */ /* 0x001fe400078ec0ff */
[----:B------:R-:W-:Y:S02]  /*ed40*/  @!P6 LEA.HI R14, R14, R14, RZ, 0x1 ;  /* 0x0000000e0e0ee211 */ /* 0x000fe400078f08ff */
[----:B------:R-:W-:Y:S01]  /*ed50*/  @!P4 LOP3.LUT R15, R12, 0xfffffffe, RZ, 0xc0, !PT ;  /* 0xfffffffe0c0fc812 */ /* 0x000fe200078ec0ff */
[----:B------:R-:W-:Y:S01]  /*ed60*/  @!P0 IMAD.WIDE R4, R5, 0x4, R2 ;  /* 0x0000000405048825 */ /* 0x000fe200078e0202 */
[----:B------:R-:W-:-:S02]  /*ed70*/  @!P2 LEA.HI R0, R0, R0, RZ, 0x1 ;  /* 0x000000000000a211 */ /* 0x000fc400078f08ff */
[----:B------:R-:W-:Y:S02]  /*ed80*/  @!P6 LOP3.LUT R21, R14, 0xfffffffe, RZ, 0xc0, !PT ;  /* 0xfffffffe0e15e812 */ /* 0x000fe400078ec0ff */
        /* <DEDUP_REMOVED lines=20> */
[--C-:B------:R-:W-:Y:S01]  /*eed0*/  @!P5 IMAD.WIDE R12, R17, 0x4, R2.reuse ;  /* 0x00000004110cd825 */ /* 0x100fe200078e0202 */
[----:B------:R1:W-:Y:S01]  /*eee0*/  @!P3 ST.E.64 desc[UR6][R8.64], R46 ;  /* 0x0000002e0800b985 */ /* 0x0003e2000c101b06 */
[----:B0-----:R-:W-:Y:S02]  /*eef0*/  @!P1 LOP3.LUT R5, R16, 0xfffffffe, RZ, 0xc0, !PT ;  /* 0xfffffffe10059812 */ /* 0x001fe400078ec0ff */
[C---:B------:R-:W-:Y:S01]  /*ef00*/  VIADD R6, R7.reuse, 0x60 ;  /* 0x0000006007067836 */ /* 0x040fe20000000000 */
[----:B------:R0:W-:Y:S01]  /*ef10*/  @!P4 ST.E.64 desc[UR6][R10.64], R50 ;  /* 0x000000320a00c985 */ /* 0x0001e2000c101b06 */
[C---:B------:R-:W-:Y:S01]  /*ef20*/  VIADD R17, R7.reuse, 0x68 ;  /* 0x0000006807117836 */ /* 0x040fe20000000000 */
[----:B------:R-:W-:Y:S01]  /*ef30*/  ISETP.GE.AND P4, PT, R20, UR4, PT ;  /* 0x0000000414007c0c */ /* 0x000fe2000bf86270 */
[----:B------:R-:W-:Y:S01]  /*ef40*/  VIADD R21, R7, 0x78 ;  /* 0x0000007807157836 */ /* 0x000fe20000000000 */
[----:B------:R-:W-:Y:S01]  /*ef50*/  @!P5 ST.E.64 desc[UR6][R12.64], R54 ;  /* 0x000000360c00d985 */ /* 0x000fe2000c101b06 */
[----:B------:R-:W-:Y:S01]  /*ef60*/  @!P2 LEA.HI R0, R0, R0, RZ, 0x1 ;  /* 0x000000000000a211 */ /* 0x000fe200078f08ff */
[----:B------:R-:W-:Y:S01]  /*ef70*/  @!P1 IMAD.WIDE R4, R5, 0x4, R2 ;  /* 0x0000000405049825 */ /* 0x000fe200078e0202 */
[----:B------:R-:W-:Y:S01]  /*ef80*/  ISETP.GE.AND P5, PT, R17, UR4, PT ;  /* 0x0000000411007c0c */ /* 0x000fe2000bfa6270 */
[----:B------:R-:W-:Y:S01]  /*ef90*/  @!P6 ST.E.64 desc[UR6][R14.64], R58 ;  /* 0x0000003a0e00e985 */ /* 0x000fe2000c101b06 */
[----:B------:R-:W-:Y:S01]  /*efa0*/  ISETP.GE.AND P6, PT, R6, UR4, PT ;  /* 0x0000000406007c0c */ /* 0x000fe2000bfc6270 */
[----:B------:R-:W-:Y:S01]  /*efb0*/  VIADD R16, R7, 0x80 ;  /* 0x0000008007107836 */ /* 0x000fe20000000000 */
[----:B------:R-:W-:Y:S01]  /*efc0*/  ISETP.GE.AND P3, PT, R21, UR4, PT ;  /* 0x0000000415007c0c */ /* 0x000fe2000bf66270 */
[----:B------:R2:W-:Y:S01]  /*efd0*/  @!P1 ST.E.64 desc[UR6][R4.64], R62 ;  /* 0x0000003e04009985 */ /* 0x0005e2000c101b06 */
[----:B-1----:R-:W-:Y:S01]  /*efe0*/  @!P0 LOP3.LUT R9, R18, 0xfffffffe, RZ, 0xc0, !PT ;  /* 0xfffffffe12098812 */ /* 0x002fe200078ec0ff */
[----:B------:R-:W-:Y:S01]  /*eff0*/  VIADD R18, R7, 0x88 ;  /* 0x0000008807127836 */ /* 0x000fe20000000000 */
[----:B------:R-:W-:-:S02]  /*f000*/  @!P4 LEA.HI R20, R20, R20, RZ, 0x1 ;  /* 0x000000141414c211 */ /* 0x000fc400078f08ff */
[----:B0-----:R-:W-:Y:S01]  /*f010*/  @!P2 LOP3.LUT R11, R0, 0xfffffffe, RZ, 0xc0, !PT ;  /* 0xfffffffe000ba812 */ /* 0x001fe200078ec0ff */
[--C-:B------:R-:W-:Y:S01]  /*f020*/  @!P0 IMAD.WIDE R8, R9, 0x4, R2.reuse ;  /* 0x0000000409088825 */ /* 0x100fe200078e0202 */
[----:B------:R-:W-:Y:S02]  /*f030*/  ISETP.GE.AND P1, PT, R18, UR4, PT ;  /* 0x0000000412007c0c */ /* 0x000fe4000bf26270 */
[----:B------:R-:W-:Y:S01]  /*f040*/  @!P5 LEA.HI R17, R17, R17, RZ, 0x1 ;  /* 0x000000111111d211 */ /* 0x000fe200078f08ff */
[----:B------:R-:W-:Y:S01]  /*f050*/  VIADD R0, R7, 0x90 ;  /* 0x0000009007007836 */ /* 0x000fe20000000000 */
[----:B------:R-:W-:Y:S01]  /*f060*/  @!P6 LEA.HI R6, R6, R6, RZ, 0x1 ;  /* 0x000000060606e211 */ /* 0x000fe200078f08ff */
[----:B------:R0:W-:Y:S01]  /*f070*/  @!P0 ST.E.64 desc[UR6][R8.64], R66 ;  /* 0x0000004208008985 */ /* 0x0001e2000c101b06 */
[----:B------:R-:W-:Y:S01]  /*f080*/  @!P3 LEA.HI R21, R21, R21, RZ, 0x1 ;  /* 0x000000151515b211 */ /* 0x000fe200078f08ff */
[----:B--2---:R-:W-:Y:S01]  /*f090*/  @!P2 IMAD.WIDE R4, R11, 0x4, R2 ;  /* 0x000000040b04a825 */ /* 0x004fe200078e0202 */
[----:B------:R-:W-:-:S02]  /*f0a0*/  @!P6 LOP3.LUT R13, R6, 0xfffffffe, RZ, 0xc0, !PT ;  /* 0xfffffffe060de812 */ /* 0x000fc400078ec0ff */
[----:B------:R-:W-:Y:S01]  /*f0b0*/  @!P5 LOP3.LUT R17, R17, 0xfffffffe, RZ, 0xc0, !PT ;  /* 0xfffffffe1111d812 */ /* 0x000fe200078ec0ff */
[----:B------:R-:W-:Y:S01]  /*f0c0*/  VIADD R6, R7, 0x98 ;  /* 0x0000009807067836 */ /* 0x000fe20000000000 */
[----:B------:R-:W-:Y:S01]  /*f0d0*/  @!P4 LOP3.LUT R15, R20, 0xfffffffe, RZ, 0xc0, !PT ;  /* 0xfffffffe140fc812 */ /* 0x000fe200078ec0ff */
[----:B------:R1:W-:Y:S01]  /*f0e0*/  @!P2 ST.E.64 desc[UR6][R4.64], R70 ;  /* 0x000000460400a985 */ /* 0x0003e2000c101b06 */
[----:B------:R-:W-:Y:S01]  /*f0f0*/  @!P3 LOP3.LUT R21, R21, 0xfffffffe, RZ, 0xc0, !PT ;  /* 0xfffffffe1515b812 */ /* 0x000fe200078ec0ff */
[--C-:B------:R-:W-:Y:S01]  /*f100*/  @!P5 IMAD.WIDE R10, R17, 0x4, R2.reuse ;  /* 0x00000004110ad825 */ /* 0x100fe200078e0202 */
[----:B------:R-:W-:Y:S02]  /*f110*/  ISETP.GE.AND P0, PT, R16, UR4, PT ;  /* 0x0000000410007c0c */ /* 0x000fe4000bf06270 */
[----:B------:R-:W-:Y:S01]  /*f120*/  ISETP.GE.AND P2, PT, R0, UR4, PT ;  /* 0x0000000400007c0c */ /* 0x000fe2000bf46270 */
[----:B0-----:R-:W-:Y:S01]  /*f130*/  @!P6 IMAD.WIDE R8, R13, 0x4, R2 ;  /* 0x000000040d08e825 */ /* 0x001fe200078e0202 */
[----:B------:R-:W-:-:S03]  /*f140*/  @!P1 LEA.HI R18, R18, R18, RZ, 0x1 ;  /* 0x0000001212129211 */ /* 0x000fc600078f08ff */
[--C-:B------:R-:W-:Y:S01]  /*f150*/  @!P4 IMAD.WIDE R12, R15, 0x4, R2.reuse ;  /* 0x000000040f0cc825 */ /* 0x100fe200078e0202 */
[----:B------:R0:W-:Y:S03]  /*f160*/  @!P6 ST.E.64 desc[UR6][R8.64], R74 ;  /* 0x0000004a0800e985 */ /* 0x0001e6000c101b06 */
[--C-:B------:R-:W-:Y:S01]  /*f170*/  @!P3 IMAD.WIDE R14, R21, 0x4, R2.reuse ;  /* 0x00000004150eb825 */ /* 0x100fe200078e0202 */
[----:B------:R2:W-:Y:S01]  /*f180*/  @!P5 ST.E.64 desc[UR6][R10.64], R78 ;  /* 0x0000004e0a00d985 */ /* 0x0005e2000c101b06 */
[----:B------:R-:W-:Y:S02]  /*f190*/  @!P0 LEA.HI R16, R16, R16, RZ, 0x1 ;  /* 0x0000001010108211 */ /* 0x000fe400078f08ff */
[C---:B------:R-:W-:Y:S01]  /*f1a0*/  VIADD R17, R7.reuse, 0xa0 ;  /* 0x000000a007117836 */ /* 0x040fe20000000000 */
[----:B------:R3:W-:Y:S01]  /*f1b0*/  @!P4 ST.E.64 desc[UR6][R12.64], R82 ;  /* 0x000000520c00c985 */ /* 0x0007e2000c101b06 */
[C---:B------:R-:W-:Y:S01]  /*f1c0*/  VIADD R20, R7.reuse, 0xa8 ;  /* 0x000000a807147836 */ /* 0x040fe20000000000 */
[----:B-1----:R-:W-:Y:S01]  /*f1d0*/  @!P0 LOP3.LUT R5, R16, 0xfffffffe, RZ, 0xc0, !PT ;  /* 0xfffffffe10058812 */ /* 0x002fe200078ec0ff */
[C---:B------:R-:W-:Y:S01]  /*f1e0*/  VIADD R21, R7.reuse, 0xb0 ;  /* 0x000000b007157836 */ /* 0x040fe20000000000 */
[----:B------:R-:W-:Y:S01]  /*f1f0*/  @!P3 ST.E.64 desc[UR6][R14.64], R86 ;  /* 0x000000560e00b985 */ /* 0x000fe2000c101b06 */
[----:B------:R-:W-:Y:S01]  /*f200*/  ISETP.GE.AND P3, PT, R6, UR4, PT ;  /* 0x0000000406007c0c */ /* 0x000fe2000bf66270 */
[----:B------:R-:W-:Y:S01]  /*f210*/  VIADD R7, R7, 0xb8 ;  /* 0x000000b807077836 */ /* 0x000fe20000000000 */
[----:B------:R-:W-:Y:S01]  /*f220*/  ISETP.GE.AND P4, PT, R17, UR4, PT ;  /* 0x0000000411007c0c */ /* 0x000fe2000bf86270 */
[----:B------:R-:W-:Y:S01]  /*f230*/  @!P0 IMAD.WIDE R4, R5, 0x4, R2 ;  /* 0x0000000405048825 */ /* 0x000fe200078e0202 */
[----:B------:R-:W-:-:S02]  /*f240*/  ISETP.GE.AND P5, PT, R20, UR4, PT ;  /* 0x0000000414007c0c */ /* 0x000fc4000bfa6270 */
[----:B------:R-:W-:Y:S02]  /*f250*/  ISETP.GE.AND P6, PT, R21, UR4, PT ;  /* 0x0000000415007c0c */ /* 0x000fe4000bfc6270 */
[----:B0-----:R-:W-:Y:S01]  /*f260*/  @!P1 LOP3.LUT R9, R18, 0xfffffffe, RZ, 0xc0, !PT ;  /* 0xfffffffe12099812 */ /* 0x001fe200078ec0ff */
[----:B------:R0:W-:Y:S01]  /*f270*/  @!P0 ST.E.64 desc[UR6][R4.64], R90 ;  /* 0x0000005a04008985 */ /* 0x0001e2000c101b06 */
[----:B------:R-:W-:Y:S02]  /*f280*/  @!P2 LEA.HI R0, R0, R0, RZ, 0x1 ;  /* 0x000000000000a211 */ /* 0x000fe400078f08ff */
[----:B------:R-:W-:Y:S01]  /*f290*/  ISETP.GE.AND P0, PT, R7, UR4, PT ;  /* 0x0000000407007c0c */ /* 0x000fe2000bf06270 */
[----:B------:R-:W-:Y:S01]  /*f2a0*/  @!P1 IMAD.WIDE R8, R9, 0x4, R2 ;  /* 0x0000000409089825 */ /* 0x000fe200078e0202 */
[----:B------:R-:W-:Y:S02]  /*f2b0*/  @!P3 LEA.HI R6, R6, R6, RZ, 0x1 ;  /* 0x000000060606b211 */ /* 0x000fe400078f08ff */
[----:B------:R-:W-:-:S02]  /*f2c0*/  @!P4 LEA.HI R17, R17, R17, RZ, 0x1 ;  /* 0x000000111111c211 */ /* 0x000fc400078f08ff */
[----:B------:R-:W-:Y:S01]  /*f2d0*/  @!P5 LEA.HI R20, R20, R20, RZ, 0x1 ;  /* 0x000000141414d211 */ /* 0x000fe200078f08ff */
[----:B------:R1:W-:Y:S01]  /*f2e0*/  @!P1 ST.E.64 desc[UR6][R8.64], R94 ;  /* 0x0000005e08009985 */ /* 0x0003e2000c101b06 */
[----:B------:R-:W-:Y:S02]  /*f2f0*/  @!P6 LEA.HI R21, R21, R21, RZ, 0x1 ;  /* 0x000000151515e211 */ /* 0x000fe400078f08ff */
[----:B--2---:R-:W-:Y:S02]  /*f300*/  @!P2 LOP3.LUT R11, R0, 0xfffffffe, RZ, 0xc0, !PT ;  /* 0xfffffffe000ba812 */ /* 0x004fe400078ec0ff */
[----:B---3--:R-:W-:Y:S02]  /*f310*/  @!P3 LOP3.LUT R13, R6, 0xfffffffe, RZ, 0xc0, !PT ;  /* 0xfffffffe060db812 */ /* 0x008fe400078ec0ff */
[----:B------:R-:W-:Y:S01]  /*f320*/  @!P4 LOP3.LUT R17, R17, 0xfffffffe, RZ, 0xc0, !PT ;  /* 0xfffffffe1111c812 */ /* 0x000fe200078ec0ff */
[----:B0-----:R-:W-:Y:S01]  /*f330*/  @!P2 IMAD.WIDE R4, R11, 0x4, R2 ;  /* 0x000000040b04a825 */ /* 0x001fe200078e0202 */
[----:B------:R-:W-:-:S02]  /*f340*/  @!P5 LOP3.LUT R15, R20, 0xfffffffe, RZ, 0xc0, !PT ;  /* 0xfffffffe140fd812 */ /* 0x000fc400078ec0ff */
[----:B------:R-:W-:Y:S01]  /*f350*/  @!P6 LOP3.LUT R21, R21, 0xfffffffe, RZ, 0xc0, !PT ;  /* 0xfffffffe1515e812 */ /* 0x000fe200078ec0ff */
[--C-:B------:R-:W-:Y:S01]  /*f360*/  @!P4 IMAD.WIDE R10, R17, 0x4, R2.reuse ;  /* 0x00000004110ac825 */ /* 0x100fe200078e0202 */
[----:B------:R2:W-:Y:S03]  /*f370*/  @!P2 ST.E.64 desc[UR6][R4.64], R98 ;  /* 0x000000620400a985 */ /* 0x0005e6000c101b06 */
        /* <DEDUP_REMOVED lines=14> */
.L_x_4211:
        /* <DEDUP_REMOVED lines=31> */
[----:B------:R-:W-:-:S02]  /*f650*/  IMAD.U32 R3, RZ, RZ, UR6 ;  /* 0x00000006ff037e24 */ /* 0x000fc4000f8e00ff */
[C---:B-1----:R-:W-:Y:S02]  /*f660*/  IMAD R12, R10.reuse, UR8, RZ ;  /* 0x000000080a0c7c24 */ /* 0x042fe4000f8e02ff */
[----:B------:R-:W-:-:S03]  /*f670*/  IMAD.WIDE.U32 R2, R10, UR7, R2 ;  /* 0x000000070a027c25 */ /* 0x000fc6000f8e0002 */
[----:B------:R-:W0:Y:S01]  /*f680*/  LDC R8, c[0x0][0xc50] ;  /* 0x00031400ff087b82 */ /* 0x000e220000000800 */
[----:B--2---:R-:W-:-:S04]  /*f690*/  @P0 IMAD.HI.U32 R4, R0, R7, RZ ;  /* 0x0000000700040227 */ /* 0x004fc800078e00ff */
[----:B------:R-:W-:Y:S02]  /*f6a0*/  IMAD R7, RZ, RZ, -UR11 ;  /* 0x8000000bff077e24 */ /* 0x000fe4000f8e02ff */
[----:B------:R-:W-:Y:S01]  /*f6b0*/  IMAD R11, R11, UR7, R12 ;  /* 0x000000070b0b7c24 */ /* 0x000fe2000f8e020c */
        /* <DEDUP_REMOVED lines=24> */
.L_x_4130:
        /* <DEDUP_REMOVED lines=18> */
.L_x_4214:
[----:B------:R-:W-:Y:S01]  /*f960*/  ULDC UR7, c[0x0][0xc50] ;  /* 0x0003140000077ab9 */ /* 0x000fe20000000800 */
[----:B------:R-:W-:Y:S01]  /*f970*/  UMOV UR36, UR6 ;  /* 0x0000000600247c82 */ /* 0x000fe20008000000 */
[----:B------:R-:W-:-:S11]  /*f980*/  UISETP.NE.AND UP0, UPT, UR7, 0x1, UPT ;  /* 0x000000010700788c */ /* 0x000fd6000bf05270 */
[----:B------:R-:W-:Y:S01]  /*f990*/  @UP0 ULDC UR4, c[0x0][0xc54] ;  /* 0x0003150000040ab9 */ /* 0x000fe20000000800 */
[----:B------:R-:W-:Y:S01]  /*f9a0*/  @UP0 ULDC UR8, c[0x0][0xc58] ;  /* 0x0003160000080ab9 */ /* 0x000fe20000000800 */
[----:B------:R-:W-:-:S04]  /*f9b0*/  UIMAD.WIDE.U32 UR4, UR6, UR4, URZ ;  /* 0x00000004060472a5 */ /* 0x000fc8000f8e003f */
[----:B------:R-:W-:-:S12]  /*f9c0*/  @UP0 USHF.R.U32.HI UR36, URZ, UR8, UR5 ;  /* 0x000000083f240299 */ /* 0x000fd80008011605 */
.L_x_4215:
        /* <DEDUP_REMOVED lines=8> */
[----:B------:R-:W-:Y:S01]  /*fa50*/  ULDC UR6, c[0x0][0x448] ;  /* 0x0001120000067ab9 */ /* 0x000fe20000000800 */
[----:B------:R-:W-:Y:S01]  /*fa60*/  ULDC.64 UR4, c[0x0][0x418] ;  /* 0x0001060000047ab9 */ /* 0x000fe20000000a00 */
[----:B------:R-:W-:Y:S02]  /*fa70*/  UISETP.NE.AND UP1, UPT, UR6, 0x1, UPT ;  /* 0x000000010600788c */ /* 0x000fe4000bf25270 */
[----:B------:R-:W-:Y:S01]  /*fa80*/  UISETP.NE.U32.AND UP0, UPT, UR4, URZ, UPT ;  /* 0x0000003f0400728c */ /* 0x000fe2000bf05070 */
[----:B------:R-:W-:Y:S02]  /*fa90*/  ULDC UR11, c[0x0][0x288] ;  /* 0x0000a200000b7ab9 */ /* 0x000fe40000000800 */
[----:B------:R-:W-:Y:S01]  /*faa0*/  ULDC UR4, c[0x0][0x424] ;  /* 0x0001090000047ab9 */ /* 0x000fe20000000800 */
[----:B------:R-:W-:Y:S01]  /*fab0*/  UISETP.NE.AND.EX UP0, UPT, UR5, URZ, UPT, UP0 ;  /* 0x0000003f0500728c */ /* 0x000fe2000bf05300 */
[----:B------:R-:W-:Y:S01]  /*fac0*/  ULDC UR12, c[0x0][0x2f0] ;  /* 0x0000bc00000c7ab9 */ /* 0x000fe20000000800 */
[----:B------:R-:W-:-:S02]  /*fad0*/  UIADD3 UR6, -UR11, 0x1, URZ ;  /* 0x000000010b067890 */ /* 0x000fc4000fffe13f */
[----:B------:R-:W-:Y:S01]  /*fae0*/  USEL UR10, UR4, 0x1, UP0 ;  /* 0x00000001040a7887 */ /* 0x000fe20008000000 */
[----:B------:R-:W-:Y:S02]  /*faf0*/  @UP1 ULDC UR13, c[0x0][0x450] ;  /* 0x00011400000d1ab9 */ /* 0x000fe40000000800 */
[----:B------:R-:W-:Y:S01]  /*fb00*/  @UP1 ULDC UR4, c[0x0][0x44c] ;  /* 0x0001130000041ab9 */ /* 0x000fe20000000800 */
[----:B------:R-:W-:Y:S02]  /*fb10*/  UIMAD UR7, UR10, UR12, 0x5f ;  /* 0x0000005f0a0774a4 */ /* 0x000fe4000f8e020c */
[----:B------:R-:W-:Y:S02]  /*fb20*/  UIMAD UR9, UR10, UR12, UR6 ;  /* 0x0000000c0a0972a4 */ /* 0x000fe4000f8e0206 */
[----:B------:R-:W-:Y:S02]  /*fb30*/  UIMAD.WIDE UR6, UR7, 0x2aaaaaab, URZ ;  /* 0x2aaaaaab070678a5 */ /* 0x000fe4000f8e023f */
[----:B0-----:R-:W-:-:S02]  /*fb40*/  USHF.L.U32 UR45, UR45, 0x7, URZ ;  /* 0x000000072d2d7899 */ /* 0x001fc4000800063f */
[----:B------:R-:W-:Y:S02]  /*fb50*/  USHF.R.U32.HI UR43, URZ, 0x1f, UR7 ;  /* 0x0000001f3f2b7899 */ /* 0x000fe40008011607 */
[----:B------:R-:W-:Y:S02]  /*fb60*/  UIADD3 UR8, UR45, 0x7f, URZ ;  /* 0x0000007f2d087890 */ /* 0x000fe4000fffe03f */
[----:B------:R-:W-:Y:S02]  /*fb70*/  ULEA.HI.SX32 UR43, UR7, UR43, 0x1c ;  /* 0x0000002b072b7291 */ /* 0x000fe4000f8fe23f */
[----:B------:R-:W-:-:S04]  /*fb80*/  UIMAD.WIDE.U32 UR4, UR8, UR4, URZ ;  /* 0x00000004080472a5 */ /* 0x000fc8000f8e003f */
[----:B------:R-:W-:-:S03]  /*fb90*/  @UP1 USHF.R.U32.HI UR8, URZ, UR13, UR5 ;  /* 0x0000000d3f081299 */ /* 0x000fc60008011605 */
[----:B------:R-:W-:Y:S01]  /*fba0*/  ULDC.64 UR4, c[0x0][0x9e0] ;  /* 0x0002780000047ab9 */ /* 0x000fe20000000a00 */
[----:B------:R-:W-:Y:S02]  /*fbb0*/  UIADD3 UR9, UR9, UR8, URZ ;  /* 0x0000000809097290 */ /* 0x000fe4000fffe03f */
[----:B------:R-:W-:Y:S02]  /*fbc0*/  UISETP.GE.AND UP0, UPT, UR5, 0x1, UPT ;  /* 0x000000010500788c */ /* 0x000fe4000bf06270 */
[----:B------:R-:W-:-:S04]  /*fbd0*/  UIADD3 UR4, UR9, UR4, URZ ;  /* 0x0000000409047290 */ /* 0x000fc8000fffe03f */
[----:B------:R-:W-:-:S13]  /*fbe0*/  PLOP3.LUT P1, PT, PT, PT, UP0, 0x80, 0x0 ;  /* 0x000000000000781c */ /* 0x000fda0003f2f008 */
[----:B------:R-:W-:Y:S05]  /*fbf0*/  @!P1 BRA `(.L_x_4217) ;  /* 0x0000000000449947 */ /* 0x000fea0003800000 */
        /* <DEDUP_REMOVED lines=10> */
.L_x_4218:
[----:B------:R-:W-:-:S11]  /*fca0*/  UISETP.NE.AND UP0, UPT, UR5, 0x1, UPT ;  /* 0x000000010500788c */ /* 0x000fd6000bf05270 */
[----:B------:R-:W-:Y:S02]  /*fcb0*/  @UP0 ULDC.64 UR14, c[0x0][0x9e8] ;  /* 0x00027a00000e0ab9 */ /* 0x000fe40000000a00 */
[----:B------:R-:W-:-:S04]  /*fcc0*/  UIMAD.WIDE.U32 UR6, UR8, UR14, URZ ;  /* 0x0000000e080672a5 */ /* 0x000fc8000f8e003f */
[----:B------:R-:W-:-:S12]  /*fcd0*/  @UP0 USHF.R.U32.HI UR8, URZ, UR15, UR7 ;  /* 0x0000000f3f080299 */ /* 0x000fd80008011607 */
.L_x_4219:
[----:B------:R-:W-:-:S04]  /*fce0*/  UIMAD UR8, UR8, UR5, UR5 ;  /* 0x00000005080872a4 */ /* 0x000fc8000f8e0205 */
[----:B------:R-:W-:-:S04]  /*fcf0*/  UISETP.LT.AND UP0, UPT, UR4, UR8, UPT ;  /* 0x000000080400728c */ /* 0x000fc8000bf01270 */
[----:B------:R-:W-:-:S12]  /*fd00*/  USEL UR4, UR4, UR8, UP0 ;  /* 0x0000000804047287 */ /* 0x000fd80008000000 */
.L_x_4217:
[----:B------:R-:W-:Y:S01]  /*fd10*/  UIADD3 UR6, UR4, 0x5f, URZ ;  /* 0x0000005f04067890 */ /* 0x000fe2000fffe03f */
[----:B------:R-:W-:Y:S01]  /*fd20*/  @UP1 ULDC UR8, c[0x0][0x44c] ;  /* 0x0001130000081ab9 */ /* 0x000fe20000000800 */
[----:B------:R-:W-:Y:S02]  /*fd30*/  @UP1 ULDC UR13, c[0x0][0x450] ;  /* 0x00011400000d1ab9 */ /* 0x000fe40000000800 */
[----:B------:R-:W-:Y:S02]  /*fd40*/  UIMAD.WIDE UR6, UR6, 0x2aaaaaab, URZ ;  /* 0x2aaaaaab060678a5 */ /* 0x000fe4000f8e023f */
[----:B------:R-:W-:Y:S02]  /*fd50*/  UIMAD.WIDE.U32 UR8, UR45, UR8, URZ ;  /* 0x000000082d0872a5 */ /* 0x000fe4000f8e003f */
[----:B------:R-:W-:Y:S01]  /*fd60*/  USHF.R.U32.HI UR42, URZ, 0x1f, UR7 ;  /* 0x0000001f3f2a7899 */ /* 0x000fe20008011607 */
[----:B------:R-:W-:Y:S01]  /*fd70*/  UMOV UR4, UR45 ;  /* 0x0000002d00047c82 */ /* 0x000fe20008000000 */
[----:B------:R-:W-:-:S02]  /*fd80*/  UIMAD UR10, UR10, UR12, -UR11 ;  /* 0x0000000c0a0a72a4 */ /* 0x000fc4000f8e0a0b */
[----:B------:R-:W-:Y:S02]  /*fd90*/  @UP1 USHF.R.U32.HI UR4, URZ, UR13, UR9 ;  /* 0x0000000d3f041299 */ /* 0x000fe40008011609 */
[----:B------:R-:W-:Y:S02]  /*fda0*/  ULEA.HI.SX32 UR42, UR7, UR42, 0x1c ;  /* 0x0000002a072a7291 */ /* 0x000fe4000f8fe23f */
[----:B------:R-:W-:Y:S02]  /*fdb0*/  UIADD3 UR4, UR10, UR4, URZ ;  /* 0x000000040a047290 */ /* 0x000fe4000fffe03f */
[----:B------:R-:W-:Y:S01]  /*fdc0*/  UISETP.LT.AND UP0, UPT, UR43, UR42, UPT ;  /* 0x0000002a2b00728c */ /* 0x000fe2000bf01270 */
[----:B------:R-:W-:Y:S02]  /*fdd0*/  ULDC UR8, c[0x0][0x9dc] ;  /* 0x0002770000087ab9 */ /* 0x000fe40000000800 */
[----:B------:R-:W-:Y:S02]  /*fde0*/  UIADD3 UR8, UR4, -UR8, URZ ;  /* 0x8000000804087290 */ /* 0x000fe4000fffe03f */
[----:B------:R-:W-:Y:S01]  /*fdf0*/  USEL UR12, UR43, UR42, UP0 ;  /* 0x0000002a2b0c7287 */ /* 0x000fe20008000000 */
        /* <DEDUP_REMOVED lines=11> */
.L_x_4221:
[----:B------:R-:W-:-:S11]  /*feb0*/  UISETP.NE.AND UP0, UPT, UR5, 0x1, UPT ;  /* 0x000000010500788c */ /* 0x000fd6000bf05270 */
[----:B------:R-:W-:Y:S02]  /*fec0*/  @UP0 ULDC.64 UR10, c[0x0][0x9e8] ;  /* 0x00027a00000a0ab9 */ /* 0x000fe40000000a00 */
[----:B------:R-:W-:-:S04]  /*fed0*/  UIMAD.WIDE.U32 UR6, UR4, UR10, URZ ;  /* 0x0000000a040672a5 */ /* 0x000fc8000f8e003f */
[----:B------:R-:W-:-:S12]  /*fee0*/  @UP0 USHF.R.U32.HI UR4, URZ, UR11, UR7 ;  /* 0x0000000b3f040299 */ /* 0x000fd80008011607 */
.L_x_4222:
[----:B------:R-:W-:-:S04]  /*fef0*/  UIMAD UR4, UR4, UR5, URZ ;  /* 0x00000005040472a4 */ /* 0x000fc8000f8e023f */
[----:B------:R-:W-:-:S04]  /*ff00*/  UISETP.LT.AND UP0, UPT, UR8, UR4, UPT ;  /* 0x000000040800728c */ /* 0x000fc8000bf01270 */
[----:B------:R-:W-:-:S12]  /*ff10*/  USEL UR8, UR8, UR4, !UP0 ;  /* 0x0000000408087287 */ /* 0x000fd8000c000000 */
.L_x_4220:
[----:B------:R-:W-:Y:S02]  /*ff20*/  UIMAD.WIDE UR4, UR8, 0x2aaaaaab, URZ ;  /* 0x2aaaaaab080478a5 */ /* 0x000fe4000f8e023f */
[----:B------:R-:W-:Y:S02]  /*ff30*/  USHF.R.U32.HI UR10, URZ, 0x10, UR44 ;  /* 0x000000103f0a7899 */ /* 0x000fe4000801162c */
[----:B------:R-:W-:Y:S02]  /*ff40*/  USHF.R.U32.HI UR4, URZ, 0x1f, UR5 ;  /* 0x0000001f3f047899 */ /* 0x000fe40008011605 */
[----:B------:R-:W-:Y:S02]  /*ff50*/  ULOP3.LUT UR44, UR44, 0xffff, URZ, 0xc0, !UPT ;  /* 0x0000ffff2c2c7892 */ /* 0x000fe4000f8ec03f */
[----:B------:R-:W-:Y:S01]  /*ff60*/  ULEA.HI.SX32 UR4, UR5, UR4, 0x1c ;  /* 0x0000000405047291 */ /* 0x000fe2000f8fe23f */
        /* <DEDUP_REMOVED lines=40> */
.L_x_4223:
        /* <DEDUP_REMOVED lines=33> */
.L_x_4224:
        /* <DEDUP_REMOVED lines=20> */
.L_x_4226:
        /* <DEDUP_REMOVED lines=15> */
.L_x_4225:
        /* <DEDUP_REMOVED lines=22> */
.L_x_4311:
        /* <DEDUP_REMOVED lines=8> */
.L_x_4314:
        /* <DEDUP_REMOVED lines=22> */
.L_x_4230:
[----:B-1----:R-:W-:Y:S01]  /*10970*/  IMAD.MOV.U32 R0, RZ, RZ, 0x1 ;  /* 0x00000001ff007424 */ /* 0x002fe200078e00ff */
[----:B------:R-:W1:Y:S04]  /*10980*/  S2R R9, SR_TID.X ;  /* 0x0000000000097919 */ /* 0x000e680000002100 */
[----:B------:R-:W-:-:S04]  /*10990*/  SHF.L.U32 R0, R0, 0x1f, RZ ;  /* 0x0000001f00007819 */ /* 0x000fc800000006ff */
[----:B------:R-:W3:Y:S01]  /*109a0*/  SYNCS.PHASECHK.TRANS64.TRYWAIT P0, [UR38+0x30840], R0 ;  /* 0x03084000ff0075a7 */ /* 0x000ee20008000166 */
[----:B-1----:R-:W-:-:S04]  /*109b0*/  LOP3.LUT R2, R9, 0x7f, RZ, 0xc0, !PT ;  /* 0x0000007f09027812 */ /* 0x002fc800078ec0ff */
[----:B------:R-:W-:Y:S01]  /*109c0*/  ISETP.NE.AND P1, PT, R2, RZ, PT ;  /* 0x000000ff0200720c */ /* 0x000fe20003f25270 */
[----:B---3--:R-:W-:-:S12]  /*109d0*/  @!P0 BRA `(.L_x_4231) ;  /* 0x00000038004c8947 */ /* 0x008fd80003800000 */
.L_x_4315:
[----:B------:R-:W-:Y:S05]  /*109e0*/  @P1 BRA `(.L_x_4232) ;  /* 0x0000000000181947 */ /* 0x000fea0003800000 */
[----:B------:R-:W3:Y:S01]  /*109f0*/  S2R R2, SR_TID.X ;  /* 0x0000000000027919 */ /* 0x000ee20000002100 */
[----:B-1----:R-:W-:-:S04]  /*10a00*/  IMAD.MOV.U32 R0, RZ, RZ, 0x9000 ;  /* 0x00009000ff007424 */ /* 0x002fc800078e00ff */
[----:B------:R4:W-:Y:S01]  /*10a10*/  SYNCS.ARRIVE.TRANS64 RZ, [UR38+0x30830], R0 ;  /* 0x03083000ffff79a7 */ /* 0x0009e20008000026 */
[----:B---3--:R-:W-:-:S13]  /*10a20*/  LOP3.LUT P0, RZ, R2, 0x1f, RZ, 0xc0, !PT ;  /* 0x0000001f02ff7812 */ /* 0x008fda000780c0ff */
[----:B----4-:R-:W-:Y:S05]  /*10a30*/  @!P0 BRA `(.L_x_4232) ;  /* 0x0000000000048947 */ /* 0x010fea0003800000 */
[----:B------:R-:W-:Y:S01]  /*10a40*/  BPT.TRAP 0x1 ;  /* 0x000000040000795c */ /* 0x000fe20000300000 */
.L_x_4232:
        /* <DEDUP_REMOVED lines=31> */
.L_x_4228:
        /* <DEDUP_REMOVED lines=10> */
[----:B--2---:R-:W-:Y:S02]  /*10ce0*/  IMAD.U32 R4, RZ, RZ, UR6 ;  /* 0x00000006ff047e24 */ /* 0x004fe4000f8e00ff */
[----:B-1----:R-:W1:Y:S01]  /*10cf0*/  LDC.64 R2, c[0x4][R2] ;  /* 0x0100000002027b82 */ /* 0x002e620000000a00 */
[----:B------:R-:W-:Y:S02]  /*10d00*/  IMAD.U32 R5, RZ, RZ, UR7 ;  /* 0x00000007ff057e24 */ /* 0x000fe4000f8e00ff */
[----:B------:R-:W-:Y:S02]  /*10d10*/  IMAD.U32 R6, RZ, RZ, UR8 ;  /* 0x00000008ff067e24 */ /* 0x000fe4000f8e00ff */
[----:B0-----:R-:W-:-:S02]  /*10d20*/  IMAD.U32 R7, RZ, RZ, UR9 ;  /* 0x00000009ff077e24 */ /* 0x001fc4000f8e00ff */
[----:B------:R-:W-:Y:S02]  /*10d30*/  IMAD.U32 R10, RZ, RZ, UR4 ;  /* 0x00000004ff0a7e24 */ /* 0x000fe4000f8e00ff */
[----:B------:R-:W-:Y:S02]  /*10d40*/  IMAD.U32 R11, RZ, RZ, UR5 ;  /* 0x00000005ff0b7e24 */ /* 0x000fe4000f8e00ff */
[----:B------:R-:W-:Y:S02]  /*10d50*/  IMAD.MOV.U32 R8, RZ, RZ, 0x70 ;  /* 0x00000070ff087424 */ /* 0x000fe400078e00ff */
[----:B------:R-:W-:Y:S02]  /*10d60*/  IMAD.MOV.U32 R12, RZ, RZ, 0x1 ;  /* 0x00000001ff0c7424 */ /* 0x000fe400078e00ff */
[----:B------:R-:W-:-:S07]  /*10d70*/  IMAD.MOV.U32 R13, RZ, RZ, RZ ;  /* 0x000000ffff0d7224 */ /* 0x000fce00078e00ff */
[----:B------:R-:W-:-:S07]  /*10d80*/  LEPC R20, `(.L_x_4233) ;  /* 0x000000001014794e */ /* 0x000fce0000000000 */
[----:B-1----:R-:W-:Y:S05]  /*10d90*/  CALL.ABS.NOINC R2 ;  /* 0x0000000002007343 */ /* 0x002fea0003c00000 */
.L_x_4233:
[----:B0-----:R-:W0:Y:S01]  /*10da0*/  LDC R7, c[0x0][0x448] ;  /* 0x00011200ff077b82 */ /* 0x001e220000000800 */
[----:B------:R-:W3:Y:S01]  /*10db0*/  S2R R13, SR_TID.X ;  /* 0x00000000000d7919 */ /* 0x000ee20000002100 */
[----:B------:R-:W-:Y:S01]  /*10dc0*/  USHF.R.S32.HI UR4, URZ, 0x1f, UR36 ;  /* 0x0000001f3f047899 */ /* 0x000fe20008011424 */
[----:B------:R-:W-:Y:S01]  /*10dd0*/  ULDC.64 UR8, c[0x0][0x2d8] ;  /* 0x0000b60000087ab9 */ /* 0x000fe20000000a00 */
[----:B------:R-:W4:Y:S02]  /*10de0*/  S2R R8, SR_CTAID.Z ;  /* 0x0000000000087919 */ /* 0x000f240000002700 */
[----:B------:R-:W-:Y:S02]  /*10df0*/  UIMAD UR6, UR4, UR8, URZ ;  /* 0x00000008040672a4 */ /* 0x000fe4000f8e023f */
[----:B------:R-:W-:Y:S02]  /*10e00*/  UIMAD.WIDE.U32 UR4, UR36, UR8, URZ ;  /* 0x00000008240472a5 */ /* 0x000fe4000f8e003f */
[----:B------:R-:W-:-:S04]  /*10e10*/  UIMAD UR6, UR36, UR9, UR6 ;  /* 0x00000009240672a4 */ /* 0x000fc8000f8e0206 */
[----:B------:R-:W-:Y:S01]  /*10e20*/  UIADD3 UR5, UR5, UR6, URZ ;  /* 0x0000000605057290 */ /* 0x000fe2000fffe03f */
[----:B0-----:R-:W-:Y:S02]  /*10e30*/  ISETP.NE.AND P0, PT, R7, 0x1, PT ;  /* 0x000000010700780c */ /* 0x001fe40003f05270 */
[C---:B---3--:R-:W-:Y:S01]  /*10e40*/  LOP3.LUT R12, R13.reuse, 0x7f, RZ, 0xc0, !PT ;  /* 0x0000007f0d0c7812 */ /* 0x048fe200078ec0ff */
[----:B-1----:R-:W-:-:S10]  /*10e50*/  IMAD.SHL.U32 R3, R13, 0x10, RZ ;  /* 0x000000100d037824 */ /* 0x002fd400078e00ff */
[----:B--2---:R-:W0:Y:S01]  /*10e60*/  @P0 LDC R5, c[0x0][0x44c] ;  /* 0x00011300ff050b82 */ /* 0x004e220000000800 */
[----:B------:R-:W-:-:S04]  /*10e70*/  SHF.R.U32.HI R6, RZ, 0x3, R12 ;  /* 0x00000003ff067819 */ /* 0x000fc8000001160c */
[----:B------:R-:W-:-:S03]  /*10e80*/  LOP3.LUT R0, R6, 0x70, R3, 0xf8, !PT ;  /* 0x0000007006007812 */ /* 0x000fc600078ef803 */
[----:B------:R-:W1:Y:S02]  /*10e90*/  @P0 LDC R4, c[0x0][0x450] ;  /* 0x00011400ff040b82 */ /* 0x000e640000000800 */
[----:B------:R-:W-:-:S04]  /*10ea0*/  VIADD R0, R0, UR45 ;  /* 0x0000002d00007c36 */ /* 0x000fc80008000000 */
[----:B------:R-:W-:Y:S02]  /*10eb0*/  IMAD.MOV.U32 R9, RZ, RZ, R0 ;  /* 0x000000ffff097224 */ /* 0x000fe400078e0000 */
[----:B------:R-:W2:Y:S01]  /*10ec0*/  LDC.64 R2, c[0x0][0x2e0] ;  /* 0x0000b800ff027b82 */ /* 0x000ea20000000a00 */
[----:B0-----:R-:W-:-:S05]  /*10ed0*/  @P0 IMAD.HI.U32 R5, R0, R5, RZ ;  /* 0x0000000500050227 */ /* 0x001fca00078e00ff */
[----:B-1----:R-:W-:Y:S02]  /*10ee0*/  @P0 SHF.R.U32.HI R9, RZ, R4, R5 ;  /* 0x00000004ff090219 */ /* 0x002fe40000011605 */
[----:B----4-:R-:W-:-:S05]  /*10ef0*/  SHF.R.S32.HI R5, RZ, 0x1f, R8 ;  /* 0x0000001fff057819 */ /* 0x010fca0000011408 */
        /* <DEDUP_REMOVED lines=20> */
[----:B------:R-:W-:Y:S01]  /*11040*/  ULDC UR4, c[0x0][0x2b8] ;  /* 0x0000ae0000047ab9 */ /* 0x000fe20000000800 */
[----:B------:R-:W-:-:S03]  /*11050*/  IMAD.SHL.U32 R9, R12, 0x8, RZ ;  /* 0x000000080c097824 */ /* 0x000fc600078e00ff */
        /* <DEDUP_REMOVED lines=21> */
[----:B------:R-:W2:Y:S02]  /*111b0*/  SHFL.IDX PT, R4, R8, 0x1, 0x181f ;  /* 0x00381f0008047f89 */ /* 0x000ea400000e0000 */
[----:B------:R-:W-:-:S13]  /*111c0*/  ISETP.GE.AND P3, PT, R6, R7, PT ;  /* 0x000000070600720c */ /* 0x000fda0003f66270 */
[----:B------:R-:W-:Y:S01]  /*111d0*/  @!P3 LEA R21, R9, UR38, 0x1 ;  /* 0x000000260915bc11 */ /* 0x000fe2000f8e08ff */
[----:B0-----:R-:W-:Y:S02]  /*111e0*/  IMAD.MOV.U32 R3, RZ, RZ, R2 ;  /* 0x000000ffff037224 */ /* 0x001fe400078e0002 */
[----:B-1----:R-:W-:Y:S02]  /*111f0*/  IMAD.MOV.U32 R2, RZ, RZ, R14 ;  /* 0x000000ffff027224 */ /* 0x002fe400078e000e */
[----:B------:R-:W0:Y:S02]  /*11200*/  SHFL.IDX PT, R14, R0, 0x1, 0x181f ;  /* 0x00381f00000e7f89 */ /* 0x000e2400000e0000 */
[----:B------:R-:W-:-:S04]  /*11210*/  @!P3 IMAD.WIDE.U32 R2, R10, 0x2, R2 ;  /* 0x000000020a02b825 */ /* 0x000fc800078e0002 */
[----:B--2---:R-:W-:Y:S01]  /*11220*/  IMAD.MOV.U32 R5, RZ, RZ, R4 ;  /* 0x000000ffff057224 */ /* 0x004fe200078e0004 */
[----:B------:R-:W-:Y:S04]  /*11230*/  @!P3 LDGSTS.E.BYPASS.LTC128B.128 [R21+0x12400], desc[UR6][R2.64], !P2 ;  /* 0x124000000215bfae */ /* 0x000fe8000d101d46 */
[----:B------:R-:W-:Y:S04]  /*11240*/  @!P3 LDGSTS.E.BYPASS.LTC128B.128 [R21+0x16400], desc[UR6][R2.64+0x80], !P0 ;  /* 0x164000800215bfae */ /* 0x000fe8000c101d46 */
[----:B------:R1:W-:Y:S01]  /*11250*/  @!P3 LDGSTS.E.BYPASS.LTC128B.128 [R21+0x1a400], desc[UR6][R2.64+0x100], !P1 ;  /* 0x1a4001000215bfae */ /* 0x0003e2000c901d46 */
[----:B------:R-:W-:Y:S01]  /*11260*/  ISETP.GE.AND P3, PT, R12, R7, PT ;  /* 0x000000070c00720c */ /* 0x000fe20003f66270 */
[----:B------:R-:W-:-:S02]  /*11270*/  VIADD R12, R6, 0x20 ;  /* 0x00000020060c7836 */ /* 0x000fc40000000000 */
[----:B0-----:R-:W-:Y:S02]  /*11280*/  IMAD.MOV.U32 R4, RZ, RZ, R14 ;  /* 0x000000ffff047224 */ /* 0x001fe400078e000e */
[----:B------:R-:W-:Y:S08]  /*11290*/  SHFL.IDX PT, R14, R0, 0x2, 0x181f ;  /* 0x00581f00000e7f89 */ /* 0x000ff000000e0000 */
[----:B------:R-:W-:Y:S01]  /*112a0*/  @!P3 IMAD.WIDE.U32 R4, R10, 0x2, R4 ;  /* 0x000000020a04b825 */ /* 0x000fe200078e0004 */
[----:B-1----:R-:W0:Y:S01]  /*112b0*/  SHFL.IDX PT, R2, R8, 0x2, 0x181f ;  /* 0x00581f0008027f89 */ /* 0x002e2200000e0000 */
[----:B------:R-:W-:-:S05]  /*112c0*/  @!P3 LEA R20, R9, UR38, 0x1 ;  /* 0x000000260914bc11 */ /* 0x000fca000f8e08ff */
[----:B------:R-:W-:Y:S04]  /*112d0*/  @!P3 LDGSTS.E.BYPASS.LTC128B.128 [R20+0x12c00], desc[UR6][R4.64], !P2 ;  /* 0x12c000000414bfae */ /* 0x000fe8000d101d46 */
[----:B------:R-:W-:Y:S04]  /*112e0*/  @!P3 LDGSTS.E.BYPASS.LTC128B.128 [R20+0x16c00], desc[UR6][R4.64+0x80], !P0 ;  /* 0x16c000800414bfae */ /* 0x000fe8000c101d46 */
[----:B------:R1:W-:Y:S01]  /*112f0*/  @!P3 LDGSTS.E.BYPASS.LTC128B.128 [R20+0x1ac00], desc[UR6][R4.64+0x100], !P1 ;  /* 0x1ac001000414bfae */ /* 0x0003e2000c901d46 */
[----:B------:R-:W-:Y:S01]  /*11300*/  ISETP.GE.AND P3, PT, R12, R7, PT ;  /* 0x000000070c00720c */ /* 0x000fe20003f66270 */
[----:B------:R-:W-:-:S02]  /*11310*/  VIADD R12, R6, 0x30 ;  /* 0x00000030060c7836 */ /* 0x000fc40000000000 */
[----:B0-----:R-:W-:Y:S02]  /*11320*/  IMAD.MOV.U32 R3, RZ, RZ, R2 ;  /* 0x000000ffff037224 */ /* 0x001fe400078e0002 */
[----:B------:R-:W-:Y:S01]  /*11330*/  IMAD.MOV.U32 R2, RZ, RZ, R14 ;  /* 0x000000ffff027224 */ /* 0x000fe200078e000e */
[----:B-1----:R-:W0:Y:S07]  /*11340*/  SHFL.IDX PT, R4, R8, 0x3, 0x181f ;  /* 0x00781f0008047f89 */ /* 0x002e2e00000e0000 */
[----:B------:R-:W-:Y:S01]  /*11350*/  @!P3 LEA R21, R9, UR38, 0x1 ;  /* 0x000000260915bc11 */ /* 0x000fe2000f8e08ff */
[----:B------:R-:W-:Y:S01]  /*11360*/  @!P3 IMAD.WIDE.U32 R2, R10, 0x2, R2 ;  /* 0x000000020a02b825 */ /* 0x000fe200078e0002 */
[----:B------:R-:W1:Y:S04]  /*11370*/  SHFL.IDX PT, R14, R0, 0x3, 0x181f ;  /* 0x00781f00000e7f89 */ /* 0x000e6800000e0000 */
[----:B------:R-:W-:Y:S04]  /*11380*/  @!P3 LDGSTS.E.BYPASS.LTC128B.128 [R21+0x13400], desc[UR6][R2.64], !P2 ;  /* 0x134000000215bfae */ /* 0x000fe8000d101d46 */
[----:B------:R-:W-:Y:S04]  /*11390*/  @!P3 LDGSTS.E.BYPASS.LTC128B.128 [R21+0x17400], desc[UR6][R2.64+0x80], !P0 ;  /* 0x174000800215bfae */ /* 0x000fe8000c101d46 */
[----:B------:R2:W-:Y:S01]  /*113a0*/  @!P3 LDGSTS.E.BYPASS.LTC128B.128 [R21+0x1b400], desc[UR6][R2.64+0x100], !P1 ;  /* 0x1b4001000215bfae */ /* 0x0005e2000c901d46 */
[----:B------:R-:W-:Y:S01]  /*113b0*/  ISETP.GE.AND P3, PT, R12, R7, PT ;  /* 0x000000070c00720c */ /* 0x000fe20003f66270 */
[----:B------:R-:W-:-:S02]  /*113c0*/  VIADD R12, R6, 0x40 ;  /* 0x00000040060c7836 */ /* 0x000fc40000000000 */
[----:B0-----:R-:W-:Y:S02]  /*113d0*/  IMAD.MOV.U32 R5, RZ, RZ, R4 ;  /* 0x000000ffff057224 */ /* 0x001fe400078e0004 */
[----:B-1----:R-:W-:Y:S01]  /*113e0*/  IMAD.MOV.U32 R4, RZ, RZ, R14 ;  /* 0x000000ffff047224 */ /* 0x002fe200078e000e */
[----:B--2---:R-:W0:Y:S07]  /*113f0*/  SHFL.IDX PT, R2, R8, 0x4, 0x181f ;  /* 0x00981f0008027f89 */ /* 0x004e2e00000e0000 */
        /* <DEDUP_REMOVED lines=29> */
[----:B0-----:R-:W-:-:S02]  /*115d0*/  IMAD.MOV.U32 R3, RZ, RZ, R2 ;  /* 0x000000ffff037224 */ /* 0x001fc400078e0002 */
[----:B-1----:R-:W-:Y:S01]  /*115e0*/  IMAD.MOV.U32 R2, RZ, RZ, R14 ;  /* 0x000000ffff027224 */ /* 0x002fe200078e000e */
[----:B--2---:R0:W1:Y:S09]  /*115f0*/  SHFL.IDX PT, R4, R8, 0x7, 0x181f ;  /* 0x00f81f0008047f89 */ /* 0x00407200000e0000 */
[----:B------:R-:W-:Y:S01]  /*11600*/  @!P3 LEA R21, R9, UR38, 0x1 ;  /* 0x000000260915bc11 */ /* 0x000fe2000f8e08ff */
[----:B------:R-:W-:Y:S01]  /*11610*/  @!P3 IMAD.WIDE.U32 R2, R10, 0x2, R2 ;  /* 0x000000020a02b825 */ /* 0x000fe200078e0002 */
[----:B------:R0:W2:Y:S04]  /*11620*/  SHFL.IDX PT, R14, R0, 0x7, 0x181f ;  /* 0x00f81f00000e7f89 */ /* 0x0000a800000e0000 */
[----:B------:R0:W-:Y:S04]  /*11630*/  @!P3 LDGSTS.E.BYPASS.LTC128B.128 [R21+0x15400], desc[UR6][R2.64], !P2 ;  /* 0x154000000215bfae */ /* 0x0001e8000d101d46 */
[----:B------:R0:W-:Y:S04]  /*11640*/  @!P3 LDGSTS.E.BYPASS.LTC128B.128 [R21+0x19400], desc[UR6][R2.64+0x80], !P0 ;  /* 0x194000800215bfae */ /* 0x0001e8000c101d46 */
[----:B------:R0:W-:Y:S02]  /*11650*/  @!P3 LDGSTS.E.BYPASS.LTC128B.128 [R21+0x1d400], desc[UR6][R2.64+0x100], !P1 ;  /* 0x1d4001000215bfae */ /* 0x0001e4000c901d46 */
.L_x_4332:
[----:B------:R-:W-:Y:S01]  /*11660*/  VIADD R6, R6, 0x70 ;  /* 0x0000007006067836 */ /* 0x000fe20000000000 */
[----:B------:R-:W-:Y:S01]  /*11670*/  BSSY B0, `(.L_x_4235) ;  /* 0x000000e000007945 */ /* 0x000fe20003800000 */
[----:B0-2---:R-:W-:Y:S02]  /*11680*/  IMAD.MOV.U32 R2, RZ, RZ, R14 ;  /* 0x000000ffff027224 */ /* 0x005fe400078e000e */
[----:B-1----:R-:W-:Y:S01]  /*11690*/  IMAD.MOV.U32 R3, RZ, RZ, R4 ;  /* 0x000000ffff037224 */ /* 0x002fe200078e0004 */
[----:B------:R-:W-:-:S13]  /*116a0*/  ISETP.GE.AND P3, PT, R6, R7, PT ;  /* 0x000000070600720c */ /* 0x000fda0003f66270 */
        /* <DEDUP_REMOVED lines=10> */
.L_x_4236:
[----:B------:R-:W-:Y:S05]  /*11750*/  BSYNC B0 ;  /* 0x0000000000007941 */ /* 0x000fea0003800000 */
.L_x_4235:
        /* <DEDUP_REMOVED lines=12> */
.L_x_4333:
[----:B0-----:R-:W-:Y:S02]  /*11820*/  IMAD.MOV.U32 R10, RZ, RZ, 0x1 ;  /* 0x00000001ff0a7424 */ /* 0x001fe400078e00ff */
[----:B-1----:R-:W-:Y:S01]  /*11830*/  IMAD.MOV.U32 R0, RZ, RZ, RZ ;  /* 0x000000ffff007224 */ /* 0x002fe200078e00ff */
[----:B------:R-:W-:Y:S06]  /*11840*/  @!P1 BRA `(.L_x_4238) ;  /* 0x0000001c009c9947 */ /* 0x000fec0003800000 */
[----:B------:R-:W-:Y:S01]  /*11850*/  UIADD3 UR4, UR44, 0x1, URZ ;  /* 0x000000012c047890 */ /* 0x000fe2000fffe03f */
[----:B------:R-:W0:Y:S01]  /*11860*/  S2R R4, SR_TID.X ;  /* 0x0000000000047919 */ /* 0x000e220000002100 */
[----:B------:R-:W-:Y:S01]  /*11870*/  ULOP3.LUT UR5, URZ, UR42, URZ, 0x33, !UPT ;  /* 0x0000002a3f057292 */ /* 0x000fe2000f8e333f */
[----:B------:R-:W-:Y:S01]  /*11880*/  IMAD.MOV.U32 R10, RZ, RZ, 0x1 ;  /* 0x00000001ff0a7424 */ /* 0x000fe200078e00ff */
[----:B------:R-:W-:-:S04]  /*11890*/  UIMAD UR4, UR4, UR41, URZ ;  /* 0x00000029040472a4 */ /* 0x000fc8000f8e023f */
[----:B------:R-:W-:Y:S01]  /*118a0*/  IMAD.U32 R3, RZ, RZ, UR5 ;  /* 0x00000005ff037e24 */ /* 0x000fe2000f8e00ff */
        /* <DEDUP_REMOVED lines=16> */
[----:B------:R-:W-:Y:S02]  /*119b0*/  IMAD.IADD R7, R2, 0x1, -R11 ;  /* 0x0000000102077824 */ /* 0x000fe400078e0a0b */
[----:B------:R-:W-:Y:S02]  /*119c0*/  IMAD.MOV.U32 R8, RZ, RZ, 0x1 ;  /* 0x00000001ff087424 */ /* 0x000fe400078e00ff */
[----:B------:R-:W-:-:S07]  /*119d0*/  IMAD.MOV.U32 R4, RZ, RZ, R16 ;  /* 0x000000ffff047224 */ /* 0x000fce00078e0010 */
.L_x_4274:
        /* <DEDUP_REMOVED lines=28> */
.L_x_4242:
[----:B------:R-:W1:Y:S01]  /*11ba0*/  S2R R2, SR_TID.X ;  /* 0x0000000000027919 */ /* 0x000e620000002100 */
[----:B------:R-:W-:Y:S01]  /*11bb0*/  BSSY B2, `(.L_x_4243) ;  /* 0x0000006000027945 */ /* 0x000fe20003800000 */
[----:B-1----:R-:W-:Y:S02]  /*11bc0*/  LOP3.LUT R3, R2, 0x7f, RZ, 0xc0, !PT ;  /* 0x0000007f02037812 */ /* 0x002fe400078ec0ff */
[----:B------:R-:W-:Y:S02]  /*11bd0*/  SHF.L.U32 R2, R8, 0x1f, RZ ;  /* 0x0000001f08027819 */ /* 0x000fe400000006ff */
[----:B------:R-:W-:Y:S02]  /*11be0*/  ISETP.NE.AND P2, PT, R3, RZ, PT ;  /* 0x000000ff0300720c */ /* 0x000fe40003f45270 */
[----:B------:R-:W1:Y:S02]  /*11bf0*/  SYNCS.PHASECHK.TRANS64.TRYWAIT P0, [UR38+0x30848], R2 ;  /* 0x03084802ff0075a7 */ /* 0x000e640008000166 */
[----:B-1----:R-:W-:Y:S09]  /*11c00*/  @!P0 BRA `(.L_x_4244) ;  /* 0x0000003000b08947 */ /* 0x002ff20003800000 */
.L_x_4334:
[----:B------:R-:W-:Y:S05]  /*11c10*/  BSYNC B2 ;  /* 0x0000000000027941 */ /* 0x000fea0003800000 */
.L_x_4243:
[----:B------:R-:W-:Y:S04]  /*11c20*/  BSSY B2, `(.L_x_4245) ;  /* 0x0000007000027945 */ /* 0x000fe80003800000 */
[----:B------:R-:W-:Y:S05]  /*11c30*/  @P2 BRA `(.L_x_4246) ;  /* 0x0000000000142947 */ /* 0x000fea0003800000 */
[----:B------:R-:W-:Y:S01]  /*11c40*/  ISETP.NE.AND P0, PT, R9, RZ, PT ;  /* 0x000000ff0900720c */ /* 0x000fe20003f05270 */
[----:B-1----:R-:W-:-:S04]  /*11c50*/  IMAD.MOV.U32 R3, RZ, RZ, 0x9000 ;  /* 0x00009000ff037424 */ /* 0x002fc800078e00ff */
[----:B------:R2:W-:Y:S08]  /*11c60*/  SYNCS.ARRIVE.TRANS64 RZ, [UR38+0x30838], R3 ;  /* 0x03083803ffff79a7 */ /* 0x0005f00008000026 */
[----:B--2---:R-:W-:Y:S05]  /*11c70*/  @!P0 BRA `(.L_x_4246) ;  /* 0x0000000000048947 */ /* 0x004fea0003800000 */
[----:B------:R-:W-:Y:S01]  /*11c80*/  BPT.TRAP 0x1 ;  /* 0x000000040000795c */ /* 0x000fe20000300000 */
.L_x_4246:
[----:B------:R-:W-:Y:S05]  /*11c90*/  BSYNC B2 ;  /* 0x0000000000027941 */ /* 0x000fea0003800000 */
.L_x_4245:
        /* <DEDUP_REMOVED lines=11> */
.L_x_4247:
        /* <DEDUP_REMOVED lines=13> */
.L_x_4248:
        /* <DEDUP_REMOVED lines=15> */
.L_x_4249:
        /* <DEDUP_REMOVED lines=12> */
.L_x_4335:
[----:B------:R-:W-:Y:S05]  /*11fd0*/  BSYNC B2 ;  /* 0x0000000000027941 */ /* 0x000fea0003800000 */
.L_x_4250:
        /* <DEDUP_REMOVED lines=9> */
.L_x_4253:
[----:B------:R-:W-:Y:S05]  /*12070*/  BSYNC B2 ;  /* 0x0000000000027941 */ /* 0x000fea0003800000 */
.L_x_4252:
        /* <DEDUP_REMOVED lines=10> */
.L_x_4254:
        /* <DEDUP_REMOVED lines=13> */
.L_x_4255:
        /* <DEDUP_REMOVED lines=13> */
.L_x_4256:
        /* <DEDUP_REMOVED lines=10> */
.L_x_4241:
[----:B------:R-:W-:Y:S05]  /*12360*/  BSYNC B1 ;  /* 0x0000000000017941 */ /* 0x000fea0003800000 */
.L_x_4240:
        /* <DEDUP_REMOVED lines=27> */
.L_x_4259:
[----:B------:R-:W1:Y:S01]  /*12520*/  S2R R2, SR_TID.X ;  /* 0x0000000000027919 */ /* 0x000e620000002100 */
[----:B------:R-:W-:Y:S01]  /*12530*/  BSSY B2, `(.L_x_4260) ;  /* 0x0000006000027945 */ /* 0x000fe20003800000 */
[----:B-1----:R-:W-:Y:S02]  /*12540*/  LOP3.LUT R3, R2, 0x7f, RZ, 0xc0, !PT ;  /* 0x0000007f02037812 */ /* 0x002fe400078ec0ff */
[----:B------:R-:W-:Y:S02]  /*12550*/  SHF.L.U32 R2, R10, 0x1f, RZ ;  /* 0x0000001f0a027819 */ /* 0x000fe400000006ff */
[----:B------:R-:W-:Y:S02]  /*12560*/  ISETP.NE.AND P2, PT, R3, RZ, PT ;  /* 0x000000ff0300720c */ /* 0x000fe40003f45270 */
[----:B------:R-:W1:Y:S02]  /*12570*/  SYNCS.PHASECHK.TRANS64.TRYWAIT P0, [UR38+0x30840], R2 ;  /* 0x03084002ff0075a7 */ /* 0x000e640008000166 */
[----:B-1----:R-:W-:Y:S09]  /*12580*/  @!P0 BRA `(.L_x_4261) ;  /* 0x0000002800808947 */ /* 0x002ff20003800000 */
.L_x_4336:
[----:B------:R-:W-:Y:S05]  /*12590*/  BSYNC B2 ;  /* 0x0000000000027941 */ /* 0x000fea0003800000 */
.L_x_4260:
[----:B------:R-:W-:Y:S04]  /*125a0*/  BSSY B2, `(.L_x_4262) ;  /* 0x0000007000027945 */ /* 0x000fe80003800000 */
[----:B------:R-:W-:Y:S05]  /*125b0*/  @P2 BRA `(.L_x_4263) ;  /* 0x0000000000142947 */ /* 0x000fea0003800000 */
[----:B------:R-:W-:Y:S01]  /*125c0*/  ISETP.NE.AND P0, PT, R9, RZ, PT ;  /* 0x000000ff0900720c */ /* 0x000fe20003f05270 */
[----:B-1----:R-:W-:-:S04]  /*125d0*/  IMAD.MOV.U32 R2, RZ, RZ, 0x9000 ;  /* 0x00009000ff027424 */ /* 0x002fc800078e00ff */
[----:B------:R2:W-:Y:S08]  /*125e0*/  SYNCS.ARRIVE.TRANS64 RZ, [UR38+0x30830], R2 ;  /* 0x03083002ffff79a7 */ /* 0x0005f00008000026 */
[----:B--2---:R-:W-:Y:S05]  /*125f0*/  @!P0 BRA `(.L_x_4263) ;  /* 0x0000000000048947 */ /* 0x004fea0003800000 */
[----:B------:R-:W-:Y:S01]  /*12600*/  BPT.TRAP 0x1 ;  /* 0x000000040000795c */ /* 0x000fe20000300000 */
.L_x_4263:
[----:B------:R-:W-:Y:S05]  /*12610*/  BSYNC B2 ;  /* 0x0000000000027941 */ /* 0x000fea0003800000 */
.L_x_4262:
        /* <DEDUP_REMOVED lines=11> */
.L_x_4264:
        /* <DEDUP_REMOVED lines=14> */
.L_x_4265:
        /* <DEDUP_REMOVED lines=14> */
.L_x_4266:
        /* <DEDUP_REMOVED lines=12> */
.L_x_4337:
[----:B------:R-:W-:Y:S05]  /*12950*/  BSYNC B2 ;  /* 0x0000000000027941 */ /* 0x000fea0003800000 */
.L_x_4267:
        /* <DEDUP_REMOVED lines=9> */
.L_x_4270:
[----:B------:R-:W-:Y:S05]  /*129f0*/  BSYNC B2 ;  /* 0x0000000000027941 */ /* 0x000fea0003800000 */
.L_x_4269:
        /* <DEDUP_REMOVED lines=10> */
.L_x_4271:
        /* <DEDUP_REMOVED lines=13> */
.L_x_4272:
        /* <DEDUP_REMOVED lines=13> */
.L_x_4273:
        /* <DEDUP_REMOVED lines=10> */
.L_x_4258:
[----:B------:R-:W-:Y:S05]  /*12ce0*/  BSYNC B1 ;  /* 0x0000000000017941 */ /* 0x000fea0003800000 */
.L_x_4257:
[----:B------:R-:W-:Y:S02]  /*12cf0*/  VIADD R6, R6, 0xfffffffe ;  /* 0xfffffffe06067836 */ /* 0x000fe40000000000 */
[----:B------:R-:W-:Y:S01]  /*12d00*/  IMAD.MOV.U32 R8, RZ, RZ, R10 ;  /* 0x000000ffff087224 */ /* 0x000fe200078e000a */
[----:B------:R-:W-:Y:S06]  /*12d10*/  @P1 BRA `(.L_x_4274) ;  /* 0xffffffec00301947 */ /* 0x000fec000383ffff */
[----:B------:R-:W-:Y:S05]  /*12d20*/  BSYNC B0 ;  /* 0x0000000000007941 */ /* 0x000fea0003800000 */
.L_x_4239:
        /* <DEDUP_REMOVED lines=29> */
.L_x_4276:
[----:B------:R-:W1:Y:S01]  /*12f00*/  S2R R2, SR_TID.X ;  /* 0x0000000000027919 */ /* 0x000e620000002100 */
[----:B------:R-:W-:Y:S01]  /*12f10*/  BSSY B1, `(.L_x_4277) ;  /* 0x0000006000017945 */ /* 0x000fe20003800000 */
[----:B-1----:R-:W-:Y:S02]  /*12f20*/  LOP3.LUT R3, R2, 0x7f, RZ, 0xc0, !PT ;  /* 0x0000007f02037812 */ /* 0x002fe400078ec0ff */
[----:B------:R-:W-:Y:S02]  /*12f30*/  SHF.L.U32 R2, R10, 0x1f, RZ ;  /* 0x0000001f0a027819 */ /* 0x000fe400000006ff */
[----:B------:R-:W-:Y:S02]  /*12f40*/  ISETP.NE.AND P1, PT, R3, RZ, PT ;  /* 0x000000ff0300720c */ /* 0x000fe40003f25270 */
[----:B------:R-:W1:Y:S02]  /*12f50*/  SYNCS.PHASECHK.TRANS64.TRYWAIT P0, [UR38+0x30848], R2 ;  /* 0x03084802ff0075a7 */ /* 0x000e640008000166 */
[----:B-1----:R-:W-:Y:S09]  /*12f60*/  @!P0 BRA `(.L_x_4278) ;  /* 0x0000002000388947 */ /* 0x002ff20003800000 */
.L_x_4338:
[----:B------:R-:W-:Y:S05]  /*12f70*/  BSYNC B1 ;  /* 0x0000000000017941 */ /* 0x000fea0003800000 */
.L_x_4277:
[----:B------:R-:W-:Y:S04]  /*12f80*/  BSSY B1, `(.L_x_4279) ;  /* 0x0000007000017945 */ /* 0x000fe80003800000 */
[----:B------:R-:W-:Y:S05]  /*12f90*/  @P1 BRA `(.L_x_4280) ;  /* 0x0000000000141947 */ /* 0x000fea0003800000 */
[----:B------:R-:W-:Y:S01]  /*12fa0*/  ISETP.NE.AND P0, PT, R9, RZ, PT ;  /* 0x000000ff0900720c */ /* 0x000fe20003f05270 */
[----:B-1----:R-:W-:-:S04]  /*12fb0*/  IMAD.MOV.U32 R3, RZ, RZ, 0x9000 ;  /* 0x00009000ff037424 */ /* 0x002fc800078e00ff */
[----:B------:R2:W-:Y:S08]  /*12fc0*/  SYNCS.ARRIVE.TRANS64 RZ, [UR38+0x30838], R3 ;  /* 0x03083803ffff79a7 */ /* 0x0005f00008000026 */
[----:B--2---:R-:W-:Y:S05]  /*12fd0*/  @!P0 BRA `(.L_x_4280) ;  /* 0x0000000000048947 */ /* 0x004fea0003800000 */
[----:B------:R-:W-:Y:S01]  /*12fe0*/  BPT.TRAP 0x1 ;  /* 0x000000040000795c */ /* 0x000fe20000300000 */
.L_x_4280:
[----:B------:R-:W-:Y:S05]  /*12ff0*/  BSYNC B1 ;  /* 0x0000000000017941 */ /* 0x000fea0003800000 */
.L_x_4279:
        /* <DEDUP_REMOVED lines=11> */
.L_x_4281:
        /* <DEDUP_REMOVED lines=14> */
.L_x_4282:
        /* <DEDUP_REMOVED lines=14> */
.L_x_4283:
        /* <DEDUP_REMOVED lines=11> */
.L_x_4339:
[----:B------:R-:W-:Y:S05]  /*13320*/  BSYNC B1 ;  /* 0x0000000000017941 */ /* 0x000fea0003800000 */
.L_x_4284:
        /* <DEDUP_REMOVED lines=9> */
.L_x_4287:
[----:B------:R-:W-:Y:S05]  /*133c0*/  BSYNC B1 ;  /* 0x0000000000017941 */ /* 0x000fea0003800000 */
.L_x_4286:
        /* <DEDUP_REMOVED lines=10> */
.L_x_4288:
        /* <DEDUP_REMOVED lines=13> */
.L_x_4289:
        /* <DEDUP_REMOVED lines=13> */
.L_x_4290:
        /* <DEDUP_REMOVED lines=10> */
.L_x_4275:
[----:B------:R-:W-:Y:S05]  /*136b0*/  BSYNC B0 ;  /* 0x0000000000007941 */ /* 0x000fea0003800000 */
.L_x_4238:
        /* <DEDUP_REMOVED lines=11> */
.L_x_4340:
[----:B------:R-:W-:Y:S05]  /*13770*/  BSYNC B1 ;  /* 0x0000000000017941 */ /* 0x000fea0003800000 */
.L_x_4293:
        /* <DEDUP_REMOVED lines=8> */
.L_x_4296:
[----:B------:R-:W-:Y:S05]  /*13800*/  BSYNC B1 ;  /* 0x0000000000017941 */ /* 0x000fea0003800000 */
.L_x_4295:
        /* <DEDUP_REMOVED lines=13> */
.L_x_4297:
        /* <DEDUP_REMOVED lines=13> */
.L_x_4298:
        /* <DEDUP_REMOVED lines=13> */
.L_x_4299:
        /* <DEDUP_REMOVED lines=8> */
.L_x_4292:
[----:B------:R-:W-:Y:S05]  /*13b00*/  BSYNC B0 ;  /* 0x0000000000007941 */ /* 0x000fea0003800000 */
.L_x_4291:
[----:B------:R-:W-:-:S05]  /*13b10*/  VIADD R0, R0, 0x1 ;  /* 0x0000000100007836 */ /* 0x000fca0000000000 */
[----:B------:R-:W-:-:S04]  /*13b20*/  ISETP.NE.AND P0, PT, R0, 0x2, PT ;  /* 0x000000020000780c */ /* 0x000fc80003f05270 */
[----:B0-----:R-:W-:Y:S02]  /*13b30*/  SEL R3, RZ, 0x1, P0 ;  /* 0x00000001ff037807 */ /* 0x001fe40000000000 */
[----:B------:R-:W-:Y:S02]  /*13b40*/  SEL R0, R0, RZ, P0 ;  /* 0x000000ff00007207 */ /* 0x000fe40000000000 */
[----:B------:R-:W-:Y:S01]  /*13b50*/  LOP3.LUT R10, R10, R3, RZ, 0x3c, !PT ;  /* 0x000000030a0a7212 */ /* 0x000fe200078e3cff */
[----:B------:R-:W-:-:S07]  /*13b60*/  IMAD.MOV.U32 R3, RZ, RZ, RZ ;  /* 0x000000ffff037224 */ /* 0x000fce00078e00ff */
.L_x_4216:
[----:B------:R-:W0:Y:S01]  /*13b70*/  S2R R5, SR_CgaCtaId ;  /* 0x0000000000057919 */ /* 0x000e220000008800 */
[----:B------:R-:W-:Y:S02]  /*13b80*/  MOV R2, 0x400 ;  /* 0x0000040000027802 */ /* 0x000fe40000000f00 */
[----:B------:R-:W-:Y:S02]  /*13b90*/  SHF.L.U32 R3, R3, 0x1f, RZ ;  /* 0x0000001f03037819 */ /* 0x000fe400000006ff */
[----:B0-----:R-:W-:-:S04]  /*13ba0*/  LEA R2, R5, R2, 0x18 ;  /* 0x0000000205027211 */ /* 0x001fc800078ec0ff */
[----:B------:R-:W0:Y:S02]  /*13bb0*/  SYNCS.PHASECHK.TRANS64.TRYWAIT P0, [R2+URZ+0x30820], R3 ;  /* 0x03082003020075a7 */ /* 0x000e24000800017f */
[----:B0-----:R-:W-:Y:S05]  /*13bc0*/  @!P0 BRA `(.L_x_4300) ;  /* 0x0000001400648947 */ /* 0x001fea0003800000 */
.L_x_4341:
[----:B------:R-:W-:-:S03]  /*13bd0*/  UMOV UR4, 0xffffffff ;  /* 0xffffffff00047882 */ /* 0x000fc60000000000 */
[----:B------:R-:W-:Y:S05]  /*13be0*/  BRA.DIV UR4, `(.L_x_4301) ;  /* 0x0000001604707947 */ /* 0x000fea000b800000 */
[----:B0-----:R-:W0:Y:S02]  /*13bf0*/  S2R R3, SR_TID.X ;  /* 0x0000000000037919 */ /* 0x001e240000002100 */
[----:B0-----:R-:W-:-:S04]  /*13c00*/  SHF.R.U32.HI R3, RZ, 0x5, R3 ;  /* 0x00000005ff037819 */ /* 0x001fc80000011603 */
[----:B------:R-:W-:-:S05]  /*13c10*/  LOP3.LUT R3, R3, 0x3, RZ, 0xc0, !PT ;  /* 0x0000000303037812 */ /* 0x000fca00078ec0ff */
[----:B------:R0:W1:Y:S02]  /*13c20*/  SHFL.IDX PT, R14, R3, RZ, 0x1f ;  /* 0x00001fff030e7589 */ /* 0x00006400000e0000 */
.L_x_4344:
[----:B-1----:R-:W-:-:S13]  /*13c30*/  ISETP.NE.AND P0, PT, R14, RZ, PT ;  /* 0x000000ff0e00720c */ /* 0x002fda0003f05270 */
[----:B------:R-:W-:Y:S05]  /*13c40*/  @P0 BRA `(.L_x_4132) ;  /* 0x0000000000900947 */ /* 0x000fea0003800000 */
[----:B------:R-:W-:-:S03]  /*13c50*/  UMOV UR4, 0xffffffff ;  /* 0xffffffff00047882 */ /* 0x000fc60000000000 */
[----:B------:R-:W-:Y:S05]  /*13c60*/  BRA.DIV UR4, `(.L_x_4302) ;  /* 0x0000001604847947 */ /* 0x000fea000b800000 */
[----:B------:R-:W-:-:S13]  /*13c70*/  ELECT P6, URZ, PT ;  /* 0x00000000003f782f */ /* 0x000fda00038c0000 */
.L_x_4347:
        /* <DEDUP_REMOVED lines=8> */
.L_x_4303:
        /* <DEDUP_REMOVED lines=12> */
.L_x_4348:
[----:B------:R-:W1:Y:S02]  /*13dc0*/  SYNCS.PHASECHK.TRANS64.TRYWAIT P0, [R8+URZ], R5 ;  /* 0x00000005080075a7 */ /* 0x000e64000800017f */
[----:B-1----:R-:W-:Y:S05]  /*13dd0*/  @!P0 BRA `(.L_x_4305) ;  /* 0x00000014005c8947 */ /* 0x002fea0003800000 */
.L_x_4349:
[----:B------:R-:W-:Y:S05]  /*13de0*/  @!P2 BRA `(.L_x_4306) ;  /* 0x000000000004a947 */ /* 0x000fea0003800000 */
[----:B------:R-:W-:Y:S01]  /*13df0*/  BPT.TRAP 0x1 ;  /* 0x000000040000795c */ /* 0x000fe20000300000 */
.L_x_4306:
[----:B------:R-:W-:-:S04]  /*13e00*/  VIADD R3, R2, 0x30860 ;  /* 0x0003086002037836 */ /* 0x000fc80000000000 */
[----:B0-----:R-:W-:-:S04]  /*13e10*/  IMAD R7, R0, 0x8, R3 ;  /* 0x0000000800077824 */ /* 0x001fc800078e0203 */
[----:B------:R-:W0:Y:S02]  /*13e20*/  SYNCS.PHASECHK.TRANS64.TRYWAIT P0, [R7+URZ], R4 ;  /* 0x00000004070075a7 */ /* 0x000e24000800017f */
[----:B0-----:R-:W-:Y:S05]  /*13e30*/  @!P0 BRA `(.L_x_4307) ;  /* 0x0000001400588947 */ /* 0x001fea0003800000 */
.L_x_4350:
[----:B------:R-:W-:-:S07]  /*13e40*/  IMAD R6, R6, 0x8, R3 ;  /* 0x0000000806067824 */ /* 0x000fce00078e0203 */
.L_x_4308:
[----:B--2---:R2:W3:Y:S02]  /*13e50*/  SYNCS.PHASECHK.TRANS64.TRYWAIT P0, [R6+URZ], R5 ;  /* 0x00000005060075a7 */ /* 0x0044e4000800017f */
[----:B---3--:R-:W-:Y:S05]  /*13e60*/  @!P0 NANOSLEEP.SYNCS 0x989680 ;  /* 0x009896800000895d */ /* 0x008fea0003900000 */
[----:B------:R-:W3:Y:S02]  /*13e70*/  @!P0 SYNCS.PHASECHK.TRANS64 P0, [R6+URZ], R5 ;  /* 0x00000005060085a7 */ /* 0x000ee4000800007f */
[----:B---3--:R-:W-:Y:S05]  /*13e80*/  @!P0 BRA `(.L_x_4308) ;  /* 0xfffffffc00f08947 */ /* 0x008fea000383ffff */
.L_x_4132:
[----:B------:R-:W-:Y:S05]  /*13e90*/  BSYNC B6 ;  /* 0x0000000000067941 */ /* 0x000fea0003800000 */
.L_x_4129:
[----:B------:R-:W-:Y:S05]  /*13ea0*/  EXIT ;  /* 0x000000000000794d */ /* 0x000fea0003800000 */
.L_x_4142:
[----:B0-----:R-:W-:-:S04]  /*13eb0*/  IMAD.U32 R3, RZ, RZ, UR57 ;  /* 0x00000039ff037e24 */ /* 0x001fc8000f8e00ff */
[----:B------:R0:W1:Y:S03]  /*13ec0*/  SYNCS.PHASECHK.TRANS64.TRYWAIT P0, [R3+URZ+0x30800], R0 ;  /* 0x03080000030075a7 */ /* 0x000066000800017f */
[----:B-1----:R-:W-:Y:S05]  /*13ed0*/  @!P0 NANOSLEEP.SYNCS 0x989680 ;  /* 0x009896800000895d */ /* 0x002fea0003900000 */
[----:B------:R-:W1:Y:S02]  /*13ee0*/  @!P0 SYNCS.PHASECHK.TRANS64 P0, [R3+URZ+0x30800], R0 ;  /* 0x03080000030085a7 */ /* 0x000e64000800007f */
[----:B-1----:R-:W-:Y:S05]  /*13ef0*/  @!P0 BRA `(.L_x_4142) ;  /* 0xfffffffc00ec8947 */ /* 0x002fea000383ffff */
[----:B------:R-:W-:Y:S05]  /*13f00*/  BRA `(.L_x_4309) ;  /* 0xfffffed800687947 */ /* 0x000fea000383ffff */
.L_x_4146:
[----:B0-----:R-:W-:-:S04]  /*13f10*/  IMAD.U32 R3, RZ, RZ, UR57 ;  /* 0x00000039ff037e24 */ /* 0x001fc8000f8e00ff */
[----:B------:R0:W2:Y:S03]  /*13f20*/  SYNCS.PHASECHK.TRANS64.TRYWAIT P2, [R3+URZ+0x30830], R0 ;  /* 0x03083000030075a7 */ /* 0x0000a6000804017f */
[----:B--2---:R-:W-:Y:S05]  /*13f30*/  @!P2 NANOSLEEP.SYNCS 0x989680 ;  /* 0x009896800000a95d */ /* 0x004fea0003900000 */
[----:B------:R-:W2:Y:S02]  /*13f40*/  @!P2 SYNCS.PHASECHK.TRANS64 P2, [R3+URZ+0x30830], R0 ;  /* 0x030830000300a5a7 */ /* 0x000ea4000804007f */
[----:B--2---:R-:W-:Y:S05]  /*13f50*/  @!P2 BRA `(.L_x_4146) ;  /* 0xfffffffc00eca947 */ /* 0x004fea000383ffff */
[----:B------:R-:W-:Y:S05]  /*13f60*/  BRA `(.L_x_4145) ;  /* 0xfffffed800987947 */ /* 0x000fea000383ffff */
.L_x_4162:
[----:B-1----:R-:W-:-:S04]  /*13f70*/  IMAD.U32 R15, RZ, RZ, UR61 ;  /* 0x0000003dff0f7e24 */ /* 0x002fc8000f8e00ff */
[----:B------:R1:W2:Y:S03]  /*13f80*/  SYNCS.PHASECHK.TRANS64.TRYWAIT P2, [R15+URZ+0x30830], R0 ;  /* 0x030830000f0075a7 */ /* 0x0002a6000804017f */
[----:B--2---:R-:W-:Y:S05]  /*13f90*/  @!P2 NANOSLEEP.SYNCS 0x989680 ;  /* 0x009896800000a95d */ /* 0x004fea0003900000 */
[----:B------:R-:W2:Y:S02]  /*13fa0*/  @!P2 SYNCS.PHASECHK.TRANS64 P2, [R15+URZ+0x30830], R0 ;  /* 0x030830000f00a5a7 */ /* 0x000ea4000804007f */
[----:B--2---:R-:W-:Y:S05]  /*13fb0*/  @!P2 BRA `(.L_x_4162) ;  /* 0xfffffffc00eca947 */ /* 0x004fea000383ffff */
[----:B------:R-:W-:Y:S05]  /*13fc0*/  BRA `(.L_x_4161) ;  /* 0xffffff08004c7947 */ /* 0x000fea000383ffff */
.L_x_4166:
[----:B-1----:R-:W-:-:S04]  /*13fd0*/  IMAD.U32 R3, RZ, RZ, UR11 ;  /* 0x0000000bff037e24 */ /* 0x002fc8000f8e00ff */
[----:B------:R1:W2:Y:S03]  /*13fe0*/  SYNCS.PHASECHK.TRANS64.TRYWAIT P2, [R3+URZ+0x30850], R0 ;  /* 0x03085000030075a7 */ /* 0x0002a6000804017f */
[----:B--2---:R-:W-:Y:S05]  /*13ff0*/  @!P2 NANOSLEEP.SYNCS 0x989680 ;  /* 0x009896800000a95d */ /* 0x004fea0003900000 */
[----:B------:R-:W2:Y:S02]  /*14000*/  @!P2 SYNCS.PHASECHK.TRANS64 P2, [R3+URZ+0x30850], R0 ;  /* 0x030850000300a5a7 */ /* 0x000ea4000804007f */
[----:B--2---:R-:W-:Y:S05]  /*14010*/  @!P2 BRA `(.L_x_4166) ;  /* 0xfffffffc00eca947 */ /* 0x004fea000383ffff */
[----:B------:R-:W-:Y:S05]  /*14020*/  BRA `(.L_x_4165) ;  /* 0xffffff1000dc7947 */ /* 0x000fea000383ffff */
.L_x_4183:
[----:B-1----:R-:W-:-:S04]  /*14030*/  IMAD.U32 R5, RZ, RZ, UR56 ;  /* 0x00000038ff057e24 */ /* 0x002fc8000f8e00ff */
[----:B------:R1:W2:Y:S03]  /*14040*/  SYNCS.PHASECHK.TRANS64.TRYWAIT P2, [R5+URZ+0x30830], R0 ;  /* 0x03083000050075a7 */ /* 0x0002a6000804017f */
[----:B--2---:R-:W-:Y:S05]  /*14050*/  @!P2 NANOSLEEP.SYNCS 0x989680 ;  /* 0x009896800000a95d */ /* 0x004fea0003900000 */
[----:B------:R-:W2:Y:S02]  /*14060*/  @!P2 SYNCS.PHASECHK.TRANS64 P2, [R5+URZ+0x30830], R0 ;  /* 0x030830000500a5a7 */ /* 0x000ea4000804007f */
[----:B--2---:R-:W-:Y:S05]  /*14070*/  @!P2 BRA `(.L_x_4183) ;  /* 0xfffffffc00eca947 */ /* 0x004fea000383ffff */
[----:B------:R-:W-:Y:S05]  /*14080*/  BRA `(.L_x_4182) ;  /* 0xffffff3800b87947 */ /* 0x000fea000383ffff */
.L_x_4187:
[----:B-1----:R-:W-:-:S04]  /*14090*/  IMAD.U32 R3, RZ, RZ, UR11 ;  /* 0x0000000bff037e24 */ /* 0x002fc8000f8e00ff */
[----:B------:R1:W2:Y:S03]  /*140a0*/  SYNCS.PHASECHK.TRANS64.TRYWAIT P2, [R3+URZ+0x30850], R0 ;  /* 0x03085000030075a7 */ /* 0x0002a6000804017f */
[----:B--2---:R-:W-:Y:S05]  /*140b0*/  @!P2 NANOSLEEP.SYNCS 0x989680 ;  /* 0x009896800000a95d */ /* 0x004fea0003900000 */
[----:B------:R-:W2:Y:S02]  /*140c0*/  @!P2 SYNCS.PHASECHK.TRANS64 P2, [R3+URZ+0x30850], R0 ;  /* 0x030850000300a5a7 */ /* 0x000ea4000804007f */
[----:B--2---:R-:W-:Y:S05]  /*140d0*/  @!P2 BRA `(.L_x_4187) ;  /* 0xfffffffc00eca947 */ /* 0x004fea000383ffff */
[----:B------:R-:W-:Y:S05]  /*140e0*/  BRA `(.L_x_4186) ;  /* 0xffffff4400487947 */ /* 0x000fea000383ffff */
.L_x_4193:
[----:B-1----:R-:W-:-:S04]  /*140f0*/  IMAD.U32 R5, RZ, RZ, UR56 ;  /* 0x00000038ff057e24 */ /* 0x002fc8000f8e00ff */
[----:B------:R1:W2:Y:S03]  /*14100*/  SYNCS.PHASECHK.TRANS64.TRYWAIT P2, [R5+URZ+0x30830], R0 ;  /* 0x03083000050075a7 */ /* 0x0002a6000804017f */
[----:B--2---:R-:W-:Y:S05]  /*14110*/  @!P2 NANOSLEEP.SYNCS 0x989680 ;  /* 0x009896800000a95d */ /* 0x004fea0003900000 */
[----:B------:R-:W2:Y:S02]  /*14120*/  @!P2 SYNCS.PHASECHK.TRANS64 P2, [R5+URZ+0x30830], R0 ;  /* 0x030830000500a5a7 */ /* 0x000ea4000804007f */
[----:B--2---:R-:W-:Y:S05]  /*14130*/  @!P2 BRA `(.L_x_4193) ;  /* 0xfffffffc00eca947 */ /* 0x004fea000383ffff */
[----:B------:R-:W-:Y:S05]  /*14140*/  BRA `(.L_x_4192) ;  /* 0xffffff58000c7947 */ /* 0x000fea000383ffff */
.L_x_4197:
[----:B-1----:R-:W-:-:S04]  /*14150*/  IMAD.U32 R3, RZ, RZ, UR11 ;  /* 0x0000000bff037e24 */ /* 0x002fc8000f8e00ff */
[----:B------:R1:W2:Y:S03]  /*14160*/  SYNCS.PHASECHK.TRANS64.TRYWAIT P2, [R3+URZ+0x30850], R0 ;  /* 0x03085000030075a7 */ /* 0x0002a6000804017f */
[----:B--2---:R-:W-:Y:S05]  /*14170*/  @!P2 NANOSLEEP.SYNCS 0x989680 ;  /* 0x009896800000a95d */ /* 0x004fea0003900000 */
[----:B------:R-:W2:Y:S02]  /*14180*/  @!P2 SYNCS.PHASECHK.TRANS64 P2, [R3+URZ+0x30850], R0 ;  /* 0x030850000300a5a7 */ /* 0x000ea4000804007f */
[----:B--2---:R-:W-:Y:S05]  /*14190*/  @!P2 BRA `(.L_x_4197) ;  /* 0xfffffffc00eca947 */ /* 0x004fea000383ffff */
[----:B------:R-:W-:Y:S05]  /*141a0*/  BRA `(.L_x_4196) ;  /* 0xffffff60009c7947 */ /* 0x000fea000383ffff */
.L_x_4210:
[----:B-1----:R-:W-:-:S04]  /*141b0*/  IMAD.U32 R3, RZ, RZ, UR7 ;  /* 0x00000007ff037e24 */ /* 0x002fc8000f8e00ff */
[----:B------:R1:W2:Y:S03]  /*141c0*/  SYNCS.PHASECHK.TRANS64.TRYWAIT P0, [R3+URZ+0x30850], R2 ;  /* 0x03085002030075a7 */ /* 0x0002a6000800017f */
[----:B--2---:R-:W-:Y:S05]  /*141d0*/  @!P0 NANOSLEEP.SYNCS 0x989680 ;  /* 0x009896800000895d */ /* 0x004fea0003900000 */
[----:B------:R-:W2:Y:S02]  /*141e0*/  @!P0 SYNCS.PHASECHK.TRANS64 P0, [R3+URZ+0x30850], R2 ;  /* 0x03085002030085a7 */ /* 0x000ea4000800007f */
[----:B--2---:R-:W-:Y:S05]  /*141f0*/  @!P0 BRA `(.L_x_4210) ;  /* 0xfffffffc00ec8947 */ /* 0x004fea000383ffff */
[----:B------:R-:W-:Y:S05]  /*14200*/  BRA `(.L_x_4209) ;  /* 0xffffff8c001c7947 */ /* 0x000fea000383ffff */
.L_x_4227:
[----:B------:R-:W-:Y:S02]  /*14210*/  IMAD.MOV.U32 R13, RZ, RZ, R0 ;  /* 0x000000ffff0d7224 */ /* 0x000fe400078e0000 */
[----:B------:R-:W-:Y:S02]  /*14220*/  IMAD.MOV.U32 R12, RZ, RZ, RZ ;  /* 0x000000ffff0c7224 */ /* 0x000fe400078e00ff */
[----:B------:R-:W-:Y:S02]  /*14230*/  IMAD.MOV.U32 R11, RZ, RZ, 0x1f ;  /* 0x0000001fff0b7424 */ /* 0x000fe400078e00ff */
[----:B------:R-:W-:-:S07]  /*14240*/  IMAD.MOV.U32 R15, RZ, RZ, -0x1 ;  /* 0xffffffffff0f7424 */ /* 0x000fce00078e00ff */
[----:B0-----:R-:W-:Y:S05]  /*14250*/  WARPSYNC.COLLECTIVE R15, `(.L_x_4310) ;  /* 0x000000000f087348 */ /* 0x001fea0003c00000 */
[----:B------:R1:W2:Y:S02]  /*14260*/  SHFL.IDX P6, R14, R13, R12, R11 ;  /* 0x0000000c0d0e7389 */ /* 0x0002a400000c000b */
[----:B012---:R-:W-:Y:S01]  /*14270*/  ENDCOLLECTIVE ;  /* 0x000000000000791b */ /* 0x007fe20003800000 */
.L_x_4310:
[----:B------:R-:W-:Y:S05]  /*14280*/  BRA `(.L_x_4311) ;  /* 0xffffffc400407947 */ /* 0x000fea000383ffff */
.L_x_4229:
[----:B------:R-:W-:Y:S01]  /*14290*/  BSSY B0, `(.L_x_4312) ;  /* 0x0000006000007945 */ /* 0x000fe20003800000 */
[----:B------:R-:W-:-:S07]  /*142a0*/  IMAD.MOV.U32 R15, RZ, RZ, -0x1 ;  /* 0xffffffffff0f7424 */ /* 0x000fce00078e00ff */
[----:B01----:R-:W-:Y:S05]  /*142b0*/  WARPSYNC.COLLECTIVE R15, `(.L_x_4313) ;  /* 0x000000000f0c7348 */ /* 0x003fea0003c00000 */
[----:B------:R-:W-:Y:S02]  /*142c0*/  ELECT P6, UR62, PT ;  /* 0x00000000003e782f */ /* 0x000fe400038c0000 */
[----:B------:R-:W-:Y:S01]  /*142d0*/  MOV R14, UR62 ;  /* 0x0000003e000e7c02 */ /* 0x000fe20008000f00 */
[----:B01----:R-:W-:Y:S10]  /*142e0*/  ENDCOLLECTIVE ;  /* 0x000000000000791b */ /* 0x003ff40003800000 */
.L_x_4313:
[----:B------:R-:W-:Y:S05]  /*142f0*/  BSYNC B0 ;  /* 0x0000000000007941 */ /* 0x000fea0003800000 */
.L_x_4312:
[----:B------:R-:W-:Y:S05]  /*14300*/  BRA `(.L_x_4314) ;  /* 0xffffffc400407947 */ /* 0x000fea000383ffff */
.L_x_4231:
[----:B-1----:R-:W-:-:S04]  /*14310*/  IMAD.U32 R3, RZ, RZ, UR38 ;  /* 0x00000026ff037e24 */ /* 0x002fc8000f8e00ff */
[----:B------:R1:W3:Y:S03]  /*14320*/  SYNCS.PHASECHK.TRANS64.TRYWAIT P0, [R3+URZ+0x30840], R0 ;  /* 0x03084000030075a7 */ /* 0x0002e6000800017f */
[----:B---3--:R-:W-:Y:S05]  /*14330*/  @!P0 NANOSLEEP.SYNCS 0x989680 ;  /* 0x009896800000895d */ /* 0x008fea0003900000 */
[----:B------:R-:W3:Y:S02]  /*14340*/  @!P0 SYNCS.PHASECHK.TRANS64 P0, [R3+URZ+0x30840], R0 ;  /* 0x03084000030085a7 */ /* 0x000ee4000800007f */
[----:B---3--:R-:W-:Y:S05]  /*14350*/  @!P0 BRA `(.L_x_4231) ;  /* 0xfffffffc00ec8947 */ /* 0x008fea000383ffff */
[----:B------:R-:W-:Y:S05]  /*14360*/  BRA `(.L_x_4315) ;  /* 0xffffffc4009c7947 */ /* 0x000fea000383ffff */
.L_x_4234:
        /* <DEDUP_REMOVED lines=8> */
.L_x_4316:
[----:B------:R-:W-:Y:S02]  /*143f0*/  VIADD R4, R6, 0x10 ;  /* 0x0000001006047836 */ /* 0x000fe40000000000 */
[----:B------:R-:W-:Y:S02]  /*14400*/  IMAD.MOV.U32 R13, RZ, RZ, R0 ;  /* 0x000000ffff0d7224 */ /* 0x000fe400078e0000 */
[----:B------:R-:W-:-:S07]  /*14410*/  IMAD.MOV.U32 R2, RZ, RZ, R14 ;  /* 0x000000ffff027224 */ /* 0x000fce00078e000e */
[----:B------:R-:W-:Y:S05]  /*14420*/  WARPSYNC.COLLECTIVE R15, `(.L_x_4317) ;  /* 0x000000000f087348 */ /* 0x000fea0003c00000 */
[----:B------:R0:W1:Y:S02]  /*14430*/  SHFL.IDX P6, R14, R13, R12, R11 ;  /* 0x0000000c0d0e7389 */ /* 0x00006400000c000b */
[----:B01----:R-:W-:Y:S01]  /*14440*/  ENDCOLLECTIVE ;  /* 0x000000000000791b */ /* 0x003fe20003800000 */
.L_x_4317:
[----:B------:R-:W-:Y:S01]  /*14450*/  ULDC UR4, c[0x0][0x288] ;  /* 0x0000a20000047ab9 */ /* 0x000fe20000000800 */
[----:B------:R-:W-:Y:S01]  /*14460*/  IMAD.MOV.U32 R3, RZ, RZ, R2 ;  /* 0x000000ffff037224 */ /* 0x000fe200078e0002 */
[----:B------:R-:W-:Y:S01]  /*14470*/  ULDC.64 UR6, c[0x0][0x208] ;  /* 0x0000820000067ab9 */ /* 0x000fe20000000a00 */
[----:B------:R-:W-:-:S05]  /*14480*/  IMAD R7, R7, UR4, RZ ;  /* 0x0000000407077c24 */ /* 0x000fca000f8e02ff */
        /* <DEDUP_REMOVED lines=16> */
.L_x_4318:
[----:B------:R-:W-:Y:S01]  /*14590*/  VIADD R2, R6, 0x20 ;  /* 0x0000002006027836 */ /* 0x000fe20000000000 */
[----:B------:R-:W-:Y:S01]  /*145a0*/  @!P3 LEA R20, R9, UR38, 0x1 ;  /* 0x000000260914bc11 */ /* 0x000fe2000f8e08ff */
[----:B------:R-:W-:Y:S02]  /*145b0*/  IMAD.MOV.U32 R13, RZ, RZ, R0 ;  /* 0x000000ffff0d7224 */ /* 0x000fe400078e0000 */
[----:B------:R-:W-:-:S07]  /*145c0*/  IMAD.MOV.U32 R4, RZ, RZ, R14 ;  /* 0x000000ffff047224 */ /* 0x000fce00078e000e */
[----:B------:R-:W-:Y:S05]  /*145d0*/  WARPSYNC.COLLECTIVE R15, `(.L_x_4319) ;  /* 0x000000000f087348 */ /* 0x000fea0003c00000 */
[----:B------:R0:W1:Y:S02]  /*145e0*/  SHFL.IDX P6, R14, R13, R12, R11 ;  /* 0x0000000c0d0e7389 */ /* 0x00006400000c000b */
[----:B01----:R-:W-:Y:S01]  /*145f0*/  ENDCOLLECTIVE ;  /* 0x000000000000791b */ /* 0x003fe20003800000 */
.L_x_4319:
        /* <DEDUP_REMOVED lines=16> */
.L_x_4320:
[----:B------:R-:W-:Y:S01]  /*14700*/  VIADD R4, R6, 0x30 ;  /* 0x0000003006047836 */ /* 0x000fe20000000000 */
[----:B------:R-:W-:Y:S01]  /*14710*/  @!P3 LEA R21, R9, UR38, 0x1 ;  /* 0x000000260915bc11 */ /* 0x000fe2000f8e08ff */
[----:B------:R-:W-:Y:S02]  /*14720*/  IMAD.MOV.U32 R13, RZ, RZ, R0 ;  /* 0x000000ffff0d7224 */ /* 0x000fe400078e0000 */
[----:B------:R-:W-:-:S07]  /*14730*/  IMAD.MOV.U32 R2, RZ, RZ, R14 ;  /* 0x000000ffff027224 */ /* 0x000fce00078e000e */
[----:B------:R-:W-:Y:S05]  /*14740*/  WARPSYNC.COLLECTIVE R15, `(.L_x_4321) ;  /* 0x000000000f087348 */ /* 0x000fea0003c00000 */
[----:B------:R0:W1:Y:S02]  /*14750*/  SHFL.IDX P6, R14, R13, R12, R11 ;  /* 0x0000000c0d0e7389 */ /* 0x00006400000c000b */
[----:B01----:R-:W-:Y:S01]  /*14760*/  ENDCOLLECTIVE ;  /* 0x000000000000791b */ /* 0x003fe20003800000 */
.L_x_4321:
        /* <DEDUP_REMOVED lines=16> */
.L_x_4322:
[----:B------:R-:W-:Y:S01]  /*14870*/  VIADD R2, R6, 0x40 ;  /* 0x0000004006027836 */ /* 0x000fe20000000000 */
[----:B------:R-:W-:Y:S01]  /*14880*/  @!P3 LEA R20, R9, UR38, 0x1 ;  /* 0x000000260914bc11 */ /* 0x000fe2000f8e08ff */
[----:B------:R-:W-:Y:S02]  /*14890*/  IMAD.MOV.U32 R13, RZ, RZ, R0 ;  /* 0x000000ffff0d7224 */ /* 0x000fe400078e0000 */
[----:B------:R-:W-:-:S07]  /*148a0*/  IMAD.MOV.U32 R4, RZ, RZ, R14 ;  /* 0x000000ffff047224 */ /* 0x000fce00078e000e */
[----:B------:R-:W-:Y:S05]  /*148b0*/  WARPSYNC.COLLECTIVE R15, `(.L_x_4323) ;  /* 0x000000000f087348 */ /* 0x000fea0003c00000 */
[----:B------:R0:W1:Y:S02]  /*148c0*/  SHFL.IDX P6, R14, R13, R12, R11 ;  /* 0x0000000c0d0e7389 */ /* 0x00006400000c000b */
[----:B01----:R-:W-:Y:S01]  /*148d0*/  ENDCOLLECTIVE ;  /* 0x000000000000791b */ /* 0x003fe20003800000 */
.L_x_4323:
        /* <DEDUP_REMOVED lines=16> */
.L_x_4324:
[----:B------:R-:W-:Y:S01]  /*149e0*/  VIADD R4, R6, 0x50 ;  /* 0x0000005006047836 */ /* 0x000fe20000000000 */
[----:B------:R-:W-:Y:S01]  /*149f0*/  @!P3 LEA R21, R9, UR38, 0x1 ;  /* 0x000000260915bc11 */ /* 0x000fe2000f8e08ff */
[----:B------:R-:W-:Y:S02]  /*14a00*/  IMAD.MOV.U32 R13, RZ, RZ, R0 ;  /* 0x000000ffff0d7224 */ /* 0x000fe400078e0000 */
[----:B------:R-:W-:-:S07]  /*14a10*/  IMAD.MOV.U32 R2, RZ, RZ, R14 ;  /* 0x000000ffff027224 */ /* 0x000fce00078e000e */
[----:B------:R-:W-:Y:S05]  /*14a20*/  WARPSYNC.COLLECTIVE R15, `(.L_x_4325) ;  /* 0x000000000f087348 */ /* 0x000fea0003c00000 */
[----:B------:R0:W1:Y:S02]  /*14a30*/  SHFL.IDX P6, R14, R13, R12, R11 ;  /* 0x0000000c0d0e7389 */ /* 0x00006400000c000b */
[----:B01----:R-:W-:Y:S01]  /*14a40*/  ENDCOLLECTIVE ;  /* 0x000000000000791b */ /* 0x003fe20003800000 */
.L_x_4325:
        /* <DEDUP_REMOVED lines=16> */
.L_x_4326:
[----:B------:R-:W-:Y:S01]  /*14b50*/  VIADD R2, R6, 0x60 ;  /* 0x0000006006027836 */ /* 0x000fe20000000000 */
[----:B------:R-:W-:Y:S01]  /*14b60*/  @!P3 LEA R20, R9, UR38, 0x1 ;  /* 0x000000260914bc11 */ /* 0x000fe2000f8e08ff */
[----:B------:R-:W-:Y:S02]  /*14b70*/  IMAD.MOV.U32 R13, RZ, RZ, R0 ;  /* 0x000000ffff0d7224 */ /* 0x000fe400078e0000 */
[----:B------:R-:W-:-:S07]  /*14b80*/  IMAD.MOV.U32 R4, RZ, RZ, R14 ;  /* 0x000000ffff047224 */ /* 0x000fce00078e000e */
[----:B------:R-:W-:Y:S05]  /*14b90*/  WARPSYNC.COLLECTIVE R15, `(.L_x_4327) ;  /* 0x000000000f087348 */ /* 0x000fea0003c00000 */
[----:B------:R0:W1:Y:S02]  /*14ba0*/  SHFL.IDX P6, R14, R13, R12, R11 ;  /* 0x0000000c0d0e7389 */ /* 0x00006400000c000b */
[----:B01----:R-:W-:Y:S01]  /*14bb0*/  ENDCOLLECTIVE ;  /* 0x000000000000791b */ /* 0x003fe20003800000 */
.L_x_4327:
        /* <DEDUP_REMOVED lines=16> */
.L_x_4328:
[----:B------:R-:W-:Y:S01]  /*14cc0*/  @!P3 LEA R21, R9, UR38, 0x1 ;  /* 0x000000260915bc11 */ /* 0x000fe2000f8e08ff */
[----:B------:R-:W-:Y:S02]  /*14cd0*/  IMAD.MOV.U32 R13, RZ, RZ, R0 ;  /* 0x000000ffff0d7224 */ /* 0x000fe400078e0000 */
[----:B------:R-:W-:-:S07]  /*14ce0*/  IMAD.MOV.U32 R2, RZ, RZ, R14 ;  /* 0x000000ffff027224 */ /* 0x000fce00078e000e */
[----:B------:R-:W-:Y:S05]  /*14cf0*/  WARPSYNC.COLLECTIVE R15, `(.L_x_4329) ;  /* 0x000000000f087348 */ /* 0x000fea0003c00000 */
[----:B------:R0:W1:Y:S02]  /*14d00*/  SHFL.IDX P6, R14, R13, R12, R11 ;  /* 0x0000000c0d0e7389 */ /* 0x00006400000c000b */
[----:B01----:R-:W-:Y:S01]  /*14d10*/  ENDCOLLECTIVE ;  /* 0x000000000000791b */ /* 0x003fe20003800000 */
.L_x_4329:
        /* <DEDUP_REMOVED lines=15> */
.L_x_4330:
[----:B------:R-:W-:Y:S02]  /*14e10*/  IMAD.MOV.U32 R13, RZ, RZ, R0 ;  /* 0x000000ffff0d7224 */ /* 0x000fe400078e0000 */
[----:B------:R-:W-:-:S07]  /*14e20*/  IMAD.MOV.U32 R4, RZ, RZ, R14 ;  /* 0x000000ffff047224 */ /* 0x000fce00078e000e */
[----:B------:R-:W-:Y:S05]  /*14e30*/  WARPSYNC.COLLECTIVE R15, `(.L_x_4331) ;  /* 0x000000000f087348 */ /* 0x000fea0003c00000 */
[----:B------:R0:W1:Y:S02]  /*14e40*/  SHFL.IDX P6, R14, R13, R12, R11 ;  /* 0x0000000c0d0e7389 */ /* 0x00006400000c000b */
[----:B01----:R-:W-:Y:S01]  /*14e50*/  ENDCOLLECTIVE ;  /* 0x000000000000791b */ /* 0x003fe20003800000 */
.L_x_4331:
[----:B------:R-:W-:Y:S05]  /*14e60*/  BRA `(.L_x_4332) ;  /* 0xffffffc400fc7947 */ /* 0x000fea000383ffff */
.L_x_4237:
[----:B-1----:R-:W-:-:S04]  /*14e70*/  IMAD.U32 R3, RZ, RZ, UR38 ;  /* 0x00000026ff037e24 */ /* 0x002fc8000f8e00ff */
[----:B------:R1:W2:Y:S03]  /*14e80*/  SYNCS.PHASECHK.TRANS64.TRYWAIT P0, [R3+URZ+0x30820], R0 ;  /* 0x03082000030075a7 */ /* 0x0002a6000800017f */
[----:B--2---:R-:W-:Y:S05]  /*14e90*/  @!P0 NANOSLEEP.SYNCS 0x989680 ;  /* 0x009896800000895d */ /* 0x004fea0003900000 */
[----:B------:R-:W2:Y:S02]  /*14ea0*/  @!P0 SYNCS.PHASECHK.TRANS64 P0, [R3+URZ+0x30820], R0 ;  /* 0x03082000030085a7 */ /* 0x000ea4000800007f */
[----:B--2---:R-:W-:Y:S05]  /*14eb0*/  @!P0 BRA `(.L_x_4237) ;  /* 0xfffffffc00ec8947 */ /* 0x004fea000383ffff */
[----:B------:R-:W-:Y:S05]  /*14ec0*/  BRA `(.L_x_4333) ;  /* 0xffffffc800547947 */ /* 0x000fea000383ffff */
.L_x_4244:
[----:B-1----:R-:W-:-:S04]  /*14ed0*/  IMAD.U32 R3, RZ, RZ, UR38 ;  /* 0x00000026ff037e24 */ /* 0x002fc8000f8e00ff */
[----:B------:R1:W2:Y:S03]  /*14ee0*/  SYNCS.PHASECHK.TRANS64.TRYWAIT P0, [R3+URZ+0x30848], R2 ;  /* 0x03084802030075a7 */ /* 0x0002a6000800017f */
[----:B--2---:R-:W-:Y:S05]  /*14ef0*/  @!P0 NANOSLEEP.SYNCS 0x989680 ;  /* 0x009896800000895d */ /* 0x004fea0003900000 */
[----:B------:R-:W2:Y:S02]  /*14f00*/  @!P0 SYNCS.PHASECHK.TRANS64 P0, [R3+URZ+0x30848], R2 ;  /* 0x03084802030085a7 */ /* 0x000ea4000800007f */
[----:B--2---:R-:W-:Y:S05]  /*14f10*/  @!P0 BRA `(.L_x_4244) ;  /* 0xfffffffc00ec8947 */ /* 0x004fea000383ffff */
[----:B------:R-:W-:Y:S05]  /*14f20*/  BRA `(.L_x_4334) ;  /* 0xffffffcc00387947 */ /* 0x000fea000383ffff */
.L_x_4251:
[----:B0-----:R-:W-:-:S04]  /*14f30*/  IMAD.U32 R3, RZ, RZ, UR38 ;  /* 0x00000026ff037e24 */ /* 0x001fc8000f8e00ff */
[----:B------:R0:W1:Y:S03]  /*14f40*/  SYNCS.PHASECHK.TRANS64.TRYWAIT P0, [R3+URZ+0x30860], R2 ;  /* 0x03086002030075a7 */ /* 0x000066000800017f */
[----:B-1----:R-:W-:Y:S05]  /*14f50*/  @!P0 NANOSLEEP.SYNCS 0x989680 ;  /* 0x009896800000895d */ /* 0x002fea0003900000 */
[----:B------:R-:W1:Y:S02]  /*14f60*/  @!P0 SYNCS.PHASECHK.TRANS64 P0, [R3+URZ+0x30860], R2 ;  /* 0x03086002030085a7 */ /* 0x000e64000800007f */
[----:B-1----:R-:W-:Y:S05]  /*14f70*/  @!P0 BRA `(.L_x_4251) ;  /* 0xfffffffc00ec8947 */ /* 0x002fea000383ffff */
[----:B------:R-:W-:Y:S05]  /*14f80*/  BRA `(.L_x_4335) ;  /* 0xffffffd000107947 */ /* 0x000fea000383ffff */
.L_x_4261:
[----:B-1----:R-:W-:-:S04]  /*14f90*/  IMAD.U32 R3, RZ, RZ, UR38 ;  /* 0x00000026ff037e24 */ /* 0x002fc8000f8e00ff */
[----:B------:R1:W2:Y:S03]  /*14fa0*/  SYNCS.PHASECHK.TRANS64.TRYWAIT P0, [R3+URZ+0x30840], R2 ;  /* 0x03084002030075a7 */ /* 0x0002a6000800017f */
[----:B--2---:R-:W-:Y:S05]  /*14fb0*/  @!P0 NANOSLEEP.SYNCS 0x989680 ;  /* 0x009896800000895d */ /* 0x004fea0003900000 */
[----:B------:R-:W2:Y:S02]  /*14fc0*/  @!P0 SYNCS.PHASECHK.TRANS64 P0, [R3+URZ+0x30840], R2 ;  /* 0x03084002030085a7 */ /* 0x000ea4000800007f */
[----:B--2---:R-:W-:Y:S05]  /*14fd0*/  @!P0 BRA `(.L_x_4261) ;  /* 0xfffffffc00ec8947 */ /* 0x004fea000383ffff */
[----:B------:R-:W-:Y:S05]  /*14fe0*/  BRA `(.L_x_4336) ;  /* 0xffffffd400687947 */ /* 0x000fea000383ffff */
.L_x_4268:
[----:B0-----:R-:W-:-:S04]  /*14ff0*/  IMAD.U32 R3, RZ, RZ, UR38 ;  /* 0x00000026ff037e24 */ /* 0x001fc8000f8e00ff */
[----:B------:R0:W1:Y:S03]  /*15000*/  SYNCS.PHASECHK.TRANS64.TRYWAIT P0, [R3+URZ+0x30868], R2 ;  /* 0x03086802030075a7 */ /* 0x000066000800017f */
[----:B-1----:R-:W-:Y:S05]  /*15010*/  @!P0 NANOSLEEP.SYNCS 0x989680 ;  /* 0x009896800000895d */ /* 0x002fea0003900000 */
[----:B------:R-:W1:Y:S02]  /*15020*/  @!P0 SYNCS.PHASECHK.TRANS64 P0, [R3+URZ+0x30868], R2 ;  /* 0x03086802030085a7 */ /* 0x000e64000800007f */
[----:B-1----:R-:W-:Y:S05]  /*15030*/  @!P0 BRA `(.L_x_4268) ;  /* 0xfffffffc00ec8947 */ /* 0x002fea000383ffff */
[----:B------:R-:W-:Y:S05]  /*15040*/  BRA `(.L_x_4337) ;  /* 0xffffffd800407947 */ /* 0x000fea000383ffff */
.L_x_4278:
[----:B-1----:R-:W-:-:S04]  /*15050*/  IMAD.U32 R3, RZ, RZ, UR38 ;  /* 0x00000026ff037e24 */ /* 0x002fc8000f8e00ff */
[----:B------:R1:W2:Y:S03]  /*15060*/  SYNCS.PHASECHK.TRANS64.TRYWAIT P0, [R3+URZ+0x30848], R2 ;  /* 0x03084802030075a7 */ /* 0x0002a6000800017f */
[----:B--2---:R-:W-:Y:S05]  /*15070*/  @!P0 NANOSLEEP.SYNCS 0x989680 ;  /* 0x009896800000895d */ /* 0x004fea0003900000 */
[----:B------:R-:W2:Y:S02]  /*15080*/  @!P0 SYNCS.PHASECHK.TRANS64 P0, [R3+URZ+0x30848], R2 ;  /* 0x03084802030085a7 */ /* 0x000ea4000800007f */
[----:B--2---:R-:W-:Y:S05]  /*15090*/  @!P0 BRA `(.L_x_4278) ;  /* 0xfffffffc00ec8947 */ /* 0x004fea000383ffff */
[----:B------:R-:W-:Y:S05]  /*150a0*/  BRA `(.L_x_4338) ;  /* 0xffffffdc00b07947 */ /* 0x000fea000383ffff */
.L_x_4285:
[----:B0-----:R-:W-:-:S04]  /*150b0*/  IMAD.U32 R3, RZ, RZ, UR38 ;  /* 0x00000026ff037e24 */ /* 0x001fc8000f8e00ff */
[----:B------:R0:W1:Y:S03]  /*150c0*/  SYNCS.PHASECHK.TRANS64.TRYWAIT P0, [R3+URZ+0x30860], R2 ;  /* 0x03086002030075a7 */ /* 0x000066000800017f */
[----:B-1----:R-:W-:Y:S05]  /*150d0*/  @!P0 NANOSLEEP.SYNCS 0x989680 ;  /* 0x009896800000895d */ /* 0x002fea0003900000 */
[----:B------:R-:W1:Y:S02]  /*150e0*/  @!P0 SYNCS.PHASECHK.TRANS64 P0, [R3+URZ+0x30860], R2 ;  /* 0x03086002030085a7 */ /* 0x000e64000800007f */
[----:B-1----:R-:W-:Y:S05]  /*150f0*/  @!P0 BRA `(.L_x_4285) ;  /* 0xfffffffc00ec8947 */ /* 0x002fea000383ffff */
[----:B------:R-:W-:Y:S05]  /*15100*/  BRA `(.L_x_4339) ;  /* 0xffffffe000847947 */ /* 0x000fea000383ffff */
.L_x_4294:
[----:B0-----:R0:W1:Y:S02]  /*15110*/  SYNCS.PHASECHK.TRANS64.TRYWAIT P0, [R3+URZ+0x30860], R2 ;  /* 0x03086002030075a7 */ /* 0x001064000800017f */
[----:B-1----:R-:W-:Y:S05]  /*15120*/  @!P0 NANOSLEEP.SYNCS 0x989680 ;  /* 0x009896800000895d */ /* 0x002fea0003900000 */
[----:B------:R-:W1:Y:S02]  /*15130*/  @!P0 SYNCS.PHASECHK.TRANS64 P0, [R3+URZ+0x30860], R2 ;  /* 0x03086002030085a7 */ /* 0x000e64000800007f */
[----:B-1----:R-:W-:Y:S05]  /*15140*/  @!P0 BRA `(.L_x_4294) ;  /* 0xfffffffc00f08947 */ /* 0x002fea000383ffff */
[----:B------:R-:W-:Y:S05]  /*15150*/  BRA `(.L_x_4340) ;  /* 0xffffffe400847947 */ /* 0x000fea000383ffff */
.L_x_4300:
[----:B0-----:R0:W1:Y:S02]  /*15160*/  SYNCS.PHASECHK.TRANS64.TRYWAIT P0, [R2+URZ+0x30820], R3 ;  /* 0x03082003020075a7 */ /* 0x001064000800017f */
[----:B-1----:R-:W-:Y:S05]  /*15170*/  @!P0 NANOSLEEP.SYNCS 0x989680 ;  /* 0x009896800000895d */ /* 0x002fea0003900000 */
[----:B------:R-:W1:Y:S02]  /*15180*/  @!P0 SYNCS.PHASECHK.TRANS64 P0, [R2+URZ+0x30820], R3 ;  /* 0x03082003020085a7 */ /* 0x000e64000800007f */
[----:B-1----:R-:W-:Y:S05]  /*15190*/  @!P0 BRA `(.L_x_4300) ;  /* 0xfffffffc00f08947 */ /* 0x002fea000383ffff */
[----:B------:R-:W-:Y:S05]  /*151a0*/  BRA `(.L_x_4341) ;  /* 0xffffffe800887947 */ /* 0x000fea000383ffff */
.L_x_4301:
        /* <DEDUP_REMOVED lines=11> */
.L_x_4343:
[----:B------:R-:W-:Y:S05]  /*15260*/  BSYNC B0 ;  /* 0x0000000000007941 */ /* 0x000fea0003800000 */
.L_x_4342:
[----:B------:R-:W-:Y:S05]  /*15270*/  BRA `(.L_x_4344) ;  /* 0xffffffe8006c7947 */ /* 0x000fea000383ffff */
.L_x_4302:
[----:B------:R-:W-:Y:S01]  /*15280*/  BSSY B0, `(.L_x_4345) ;  /* 0x0000006000007945 */ /* 0x000fe20003800000 */
[----:B------:R-:W-:-:S07]  /*15290*/  IMAD.MOV.U32 R15, RZ, RZ, -0x1 ;  /* 0xffffffffff0f7424 */ /* 0x000fce00078e00ff */
[----:B0-----:R-:W-:Y:S05]  /*152a0*/  WARPSYNC.COLLECTIVE R15, `(.L_x_4346) ;  /* 0x000000000f0c7348 */ /* 0x001fea0003c00000 */
[----:B------:R-:W-:Y:S02]  /*152b0*/  ELECT P6, UR62, PT ;  /* 0x00000000003e782f */ /* 0x000fe400038c0000 */
[----:B------:R-:W-:Y:S01]  /*152c0*/  MOV R14, UR62 ;  /* 0x0000003e000e7c02 */ /* 0x000fe20008000f00 */
[----:B0-----:R-:W-:Y:S10]  /*152d0*/  ENDCOLLECTIVE ;  /* 0x000000000000791b */ /* 0x001ff40003800000 */
.L_x_4346:
[----:B------:R-:W-:Y:S05]  /*152e0*/  BSYNC B0 ;  /* 0x0000000000007941 */ /* 0x000fea0003800000 */
.L_x_4345:
[----:B------:R-:W-:Y:S05]  /*152f0*/  BRA `(.L_x_4347) ;  /* 0xffffffe800607947 */ /* 0x000fea000383ffff */
.L_x_4304:
[----:B0-----:R0:W1:Y:S02]  /*15300*/  SYNCS.PHASECHK.TRANS64.TRYWAIT P0, [R7+URZ], R4 ;  /* 0x00000004070075a7 */ /* 0x001064000800017f */
[----:B-1----:R-:W-:Y:S05]  /*15310*/  @!P0 NANOSLEEP.SYNCS 0x989680 ;  /* 0x009896800000895d */ /* 0x002fea0003900000 */
[----:B------:R-:W1:Y:S02]  /*15320*/  @!P0 SYNCS.PHASECHK.TRANS64 P0, [R7+URZ], R4 ;  /* 0x00000004070085a7 */ /* 0x000e64000800007f */
[----:B-1----:R-:W-:Y:S05]  /*15330*/  @!P0 BRA `(.L_x_4304) ;  /* 0xfffffffc00f08947 */ /* 0x002fea000383ffff */
[----:B------:R-:W-:Y:S05]  /*15340*/  BRA `(.L_x_4348) ;  /* 0xffffffe8009c7947 */ /* 0x000fea000383ffff */
.L_x_4305:
[----:B-1----:R1:W2:Y:S02]  /*15350*/  SYNCS.PHASECHK.TRANS64.TRYWAIT P0, [R8+URZ], R5 ;  /* 0x00000005080075a7 */ /* 0x0022a4000800017f */
[----:B--2---:R-:W-:Y:S05]  /*15360*/  @!P0 NANOSLEEP.SYNCS 0x989680 ;  /* 0x009896800000895d */ /* 0x004fea0003900000 */
[----:B------:R-:W2:Y:S02]  /*15370*/  @!P0 SYNCS.PHASECHK.TRANS64 P0, [R8+URZ], R5 ;  /* 0x00000005080085a7 */ /* 0x000ea4000800007f */
[----:B--2---:R-:W-:Y:S05]  /*15380*/  @!P0 BRA `(.L_x_4305) ;  /* 0xfffffffc00f08947 */ /* 0x004fea000383ffff */
[----:B------:R-:W-:Y:S05]  /*15390*/  BRA `(.L_x_4349) ;  /* 0xffffffe800907947 */ /* 0x000fea000383ffff */
.L_x_4307:
[----:B0-----:R0:W2:Y:S02]  /*153a0*/  SYNCS.PHASECHK.TRANS64.TRYWAIT P0, [R7+URZ], R4 ;  /* 0x00000004070075a7 */ /* 0x0010a4000800017f */
[----:B--2---:R-:W-:Y:S05]  /*153b0*/  @!P0 NANOSLEEP.SYNCS 0x989680 ;  /* 0x009896800000895d */ /* 0x004fea0003900000 */
[----:B------:R-:W2:Y:S02]  /*153c0*/  @!P0 SYNCS.PHASECHK.TRANS64 P0, [R7+URZ], R4 ;  /* 0x00000004070085a7 */ /* 0x000ea4000800007f */
[----:B--2---:R-:W-:Y:S05]  /*153d0*/  @!P0 BRA `(.L_x_4307) ;  /* 0xfffffffc00f08947 */ /* 0x004fea000383ffff */
[----:B------:R-:W-:Y:S05]  /*153e0*/  BRA `(.L_x_4350) ;  /* 0xffffffe800947947 */ /* 0x000fea000383ffff */
.L_x_4351:
        /* <DEDUP_REMOVED lines=9> */
.L_x_14851:


//--------------------- .text._ZN7cutlass13device_kernelIN5flash11enable_sm90INS1_16FlashAttnFwdSm90INS1_25CollectiveMainloopFwdSm90ILi2EN4cute5tupleIJNS5_1CILi1EEES8_S8_EEENS6_IJNS7_ILi128EEENS7_ILi96EEENS7_ILi192EEEEEELi192ENS_6half_tEfNS_4arch4Sm90ELb0ELb1ELb0ELb1ELb0ELb0ELb0ELb1ELb1ELb1ELb1ELb0EEENS1_21CollectiveEpilogueFwdINS6_IJSA_SC_SB_EEES9_SE_SG_Li256ELb1ELb1ELb1ELb0EEENS1_36VarlenDynamicPersistentTileSchedulerILi128ELi96ELi256ELi128ELb1ELb1ELb1ELb1ELb0ELb1EEEEEEEEEvNT_6ParamsE --------------------------
	.section	.text._ZN7cutlass13device_kernelIN5flash11enable_sm90INS1_16FlashAttnFwdSm90INS1_25CollectiveMainloopFwdSm90ILi2EN4cute5tupleIJNS5_1CILi1EEES8_S8_EEENS6_IJNS7_ILi128EEENS7_ILi96EEENS7_ILi192EEEEEELi192ENS_6half_tEfNS_4arch4Sm90ELb0ELb1ELb0ELb1ELb0ELb0ELb0ELb1ELb1ELb1ELb1ELb0EEENS1_21CollectiveEpilogueFwdINS6_IJSA_SC_SB_EEES9_SE_SG_Li256ELb1ELb1ELb1ELb0EEENS1_36VarlenDynamicPersistentTileSchedulerILi128ELi96ELi256ELi128ELb1ELb1ELb1ELb1ELb0ELb1EEEEEEEEEvNT_6ParamsE,"ax",@progbits
	.align	128
.text._ZN7cutlass13device_kernelIN5flash11enable_sm90INS1_16FlashAttnFwdSm90INS1_25CollectiveMainloopFwdSm90ILi2EN4cute5tupleIJNS5_1CILi1EEES8_S8_EEENS6_IJNS7_ILi128EEENS7_ILi96EEENS7_ILi192EEEEEELi192ENS_6half_tEfNS_4arch4Sm90ELb0ELb1ELb0ELb1ELb0ELb0ELb0ELb1ELb1ELb1ELb1ELb0EEENS1_21CollectiveEpilogueFwdINS6_IJSA_SC_SB_EEES9_SE_SG_Li256ELb1ELb1ELb1ELb0EEENS1_36VarlenDynamicPersistentTileSchedulerILi128ELi96ELi256ELi128ELb1ELb1ELb1ELb1ELb0ELb1EEEEEEEEEvNT_6ParamsE:
        .type           _ZN7cutlass13device_kernelIN5flash11enable_sm90INS1_16FlashAttnFwdSm90INS1_25CollectiveMainloopFwdSm90ILi2EN4cute5tupleIJNS5_1CILi1EEES8_S8_EEENS6_IJNS7_ILi128EEENS7_ILi96EEENS7_ILi192EEEEEELi192ENS_6half_tEfNS_4arch4Sm90ELb0ELb1ELb0ELb1ELb0ELb0ELb0ELb1ELb1ELb1ELb1ELb0EEENS1_21CollectiveEpilogueFwdINS6_IJSA_SC_SB_EEES9_SE_SG_Li256ELb1ELb1ELb1ELb0EEENS1_36VarlenDynamicPersistentTileSchedulerILi128ELi96ELi256ELi128ELb1ELb1ELb1ELb1ELb0ELb1EEEEEEEEEvNT_6ParamsE,@function
        .size           _ZN7cutlass13device_kernelIN5flash11enable_sm90INS1_16FlashAttnFwdSm90INS1_25CollectiveMainloopFwdSm90ILi2EN4cute5tupleIJNS5_1CILi1EEES8_S8_EEENS6_IJNS7_ILi128EEENS7_ILi96EEENS7_ILi192EEEEEELi192ENS_6half_tEfNS_4arch4Sm90ELb0ELb1ELb0ELb1ELb0ELb0ELb0ELb1ELb1ELb1ELb1ELb0EEENS1_21CollectiveEpilogueFwdINS6_IJSA_SC_SB_EEES9_SE_SG_Li256ELb1ELb1ELb1ELb0EEENS1_36VarlenDynamicPersistentTileSchedulerILi128ELi96ELi256ELi128ELb1ELb1ELb1ELb1ELb0ELb1EEEEEEEEEvNT_6ParamsE,(.L_x_14852 - _ZN7cutlass13device_kernelIN5flash11enable_sm90INS1_16FlashAttnFwdSm90INS1_25CollectiveMainloopFwdSm90ILi2EN4cute5tupleIJNS5_1CILi1EEES8_S8_EEENS6_IJNS7_ILi128EEENS7_ILi96EEENS7_ILi192EEEEEELi192ENS_6half_tEfNS_4arch4Sm90ELb0ELb1ELb0ELb1ELb0ELb0ELb0ELb1ELb1ELb1ELb1ELb0EEENS1_21CollectiveEpilogueFwdINS6_IJSA_SC_SB_EEES9_SE_SG_Li256ELb1ELb1ELb1ELb0EEENS1_36VarlenDynamicPersistentTileSchedulerILi128ELi96ELi256ELi128ELb1ELb1ELb1ELb1ELb0ELb1EEEEEEEEEvNT_6ParamsE)
        .other          _ZN7cutlass13device_kernelIN5flash11enable_sm90INS1_16FlashAttnFwdSm90INS1_25CollectiveMainloopFwdSm90ILi2EN4cute5tupleIJNS5_1CILi1EEES8_S8_EEENS6_IJNS7_ILi128EEENS7_ILi96EEENS7_ILi192EEEEEELi192ENS_6half_tEfNS_4arch4Sm90ELb0ELb1ELb0ELb1ELb0ELb0ELb0ELb1ELb1ELb1ELb1ELb0EEENS1_21CollectiveEpilogueFwdINS6_IJSA_SC_SB_EEES9_SE_SG_Li256ELb1ELb1ELb1ELb0EEENS1_36VarlenDynamicPersistentTileSchedulerILi128ELi96ELi256ELi128ELb1ELb1ELb1ELb1ELb0ELb1EEEEEEEEEvNT_6ParamsE,@"STO_CUDA_ENTRY STV_DEFAULT"
_ZN7cutlass13device_kernelIN5flash11enable_sm90INS1_16FlashAttnFwdSm90INS1_25CollectiveMainloopFwdSm90ILi2EN4cute5tupleIJNS5_1CILi1EEES8_S8_EEENS6_IJNS7_ILi128EEENS7_ILi96EEENS7_ILi192EEEEEELi192ENS_6half_tEfNS_4arch4Sm90ELb0ELb1ELb0ELb1ELb0ELb0ELb0ELb1ELb1ELb1ELb1ELb0EEENS1_21CollectiveEpilogueFwdINS6_IJSA_SC_SB_EEES9_SE_SG_Li256ELb1ELb1ELb1ELb0EEENS1_36VarlenDynamicPersistentTileSchedulerILi128ELi96ELi256ELi128ELb1ELb1ELb1ELb1ELb0ELb1EEEEEEEEEvNT_6ParamsE:
        /* <DEDUP_REMOVED lines=18> */
.L_x_4353:
[----:B------:R-:W-:Y:S05]  /*0120*/  BSYNC B0 ;  /* 0x0000000000007941 */ /* 0x000fea0003800000 */
.L_x_4352:
        /* <DEDUP_REMOVED lines=41> */
.L_x_4354:
        /* <DEDUP_REMOVED lines=22> */
.L_x_4355:
        /* <DEDUP_REMOVED lines=18> */
.L_x_4356:
        /* <DEDUP_REMOVED lines=22> */
.L_x_4357:
        /* <DEDUP_REMOVED lines=22> */
.L_x_4358:
        /* <DEDUP_REMOVED lines=8> */
.L_x_4360:
        /* <DEDUP_REMOVED lines=20> */
[----:B------:R-:W-:Y:S02]  /*0ac0*/  R2UR UR6, R11 ;  /* 0x000000000b0672ca */ /* 0x000fe400000e0000 */
[----:B--2---:R-:W-:Y:S02]  /*0ad0*/  R2UR UR4, R0 ;  /* 0x00000000000472ca */ /* 0x004fe400000e0000 */
[----:B------:R-:W-:-:S04]  /*0ae0*/  SHF.R.S32.HI R0, RZ, 0x1f, R12 ;  /* 0x0000001fff007819 */ /* 0x000fc8000001140c */
[CC--:B0-----:R-:W-:Y:S02]  /*0af0*/  LEA.HI R2, R0.reuse, R12.reuse, RZ, 0x7 ;  /* 0x0000000c00027211 */ /* 0x0c1fe400078f38ff */
[-C--:B------:R-:W-:Y:S02]  /*0b00*/  LEA.HI R4, R0, R12.reuse, RZ, 0x5 ;  /* 0x0000000c00047211 */ /* 0x080fe400078f28ff */
[----:B------:R-:W-:Y:S02]  /*0b10*/  LOP3.LUT R223, R2, 0xffffff80, RZ, 0xc0, !PT ;  /* 0xffffff8002df7812 */ /* 0x000fe400078ec0ff */
[----:B------:R-:W-:Y:S01]  /*0b20*/  LEA.HI R3, R0, R12, RZ, 0x4 ;  /* 0x0000000c00037211 */ /* 0x000fe200078f20ff */
[----:B------:R-:W-:Y:S01]  /*0b30*/  IMAD.SHL.U32 R5, R4, 0x20, RZ ;  /* 0x0000002004057824 */ /* 0x000fe200078e00ff */
[----:B------:R-:W-:Y:S01]  /*0b40*/  SHF.R.S32.HI R11, RZ, 0x7, R2 ;  /* 0x00000007ff0b7819 */ /* 0x000fe20000011402 */
[----:B------:R-:W-:Y:S01]  /*0b50*/  IMAD.IADD R223, R12, 0x1, -R223 ;  /* 0x000000010cdf7824 */ /* 0x000fe200078e0adf */
[----:B------:R-:W-:Y:S01]  /*0b60*/  LOP3.LUT R4, R3, 0x3fffff0, RZ, 0xc0, !PT ;  /* 0x03fffff003047812 */ /* 0x000fe200078ec0ff */
[----:B------:R-:W-:Y:S01]  /*0b70*/  ULOP3.LUT UR4, UR4, 0x1, URZ, 0xfc, !UPT ;  /* 0x0000000104047892 */ /* 0x000fe2000f8efc3f */
[----:B------:R-:W-:-:S02]  /*0b80*/  SHF.R.S32.HI R6, RZ, 0x4, R3 ;  /* 0x00000004ff067819 */ /* 0x000fc40000011403 */
[----:B------:R-:W-:Y:S01]  /*0b90*/  SHF.R.S32.HI R8, RZ, 0x1f, R223 ;  /* 0x0000001fff087819 */ /* 0x000fe200000114df */
[----:B------:R-:W-:Y:S01]  /*0ba0*/  IMAD.IADD R4, R12, 0x1, -R4 ;  /* 0x000000010c047824 */ /* 0x000fe200078e0a04 */
[----:B------:R-:W-:Y:S02]  /*0bb0*/  LOP3.LUT R5, R5, 0xfffffc00, RZ, 0xc0, !PT ;  /* 0xfffffc0005057812 */ /* 0x000fe400078ec0ff */
[----:B------:R-:W-:Y:S02]  /*0bc0*/  LEA.HI R7, R8, R223, RZ, 0x2 ;  /* 0x000000df08077211 */ /* 0x000fe400078f10ff */
[----:B------:R-:W-:Y:S01]  /*0bd0*/  LEA.HI R3, R3, R6, RZ, 0x1 ;  /* 0x0000000603037211 */ /* 0x000fe200078f08ff */
[----:B------:R-:W-:Y:S01]  /*0be0*/  IMAD R4, R4, 0x40, R5 ;  /* 0x0000004004047824 */ /* 0x000fe200078e0205 */
[--C-:B------:R-:W-:Y:S02]  /*0bf0*/  SHF.R.S32.HI R9, RZ, 0x2, R7.reuse ;  /* 0x00000002ff097819 */ /* 0x100fe40000011407 */
[----:B------:R-:W-:-:S02]  /*0c00*/  SHF.R.S32.HI R10, RZ, 0x1f, R7 ;  /* 0x0000001fff0a7819 */ /* 0x000fc40000011407 */
[----:B------:R-:W-:Y:S02]  /*0c10*/  LOP3.LUT R3, R3, 0x1ffffffe, RZ, 0xc0, !PT ;  /* 0x1ffffffe03037812 */ /* 0x000fe400078ec0ff */
[----:B------:R-:W-:Y:S02]  /*0c20*/  LEA.HI R5, R0, R12, RZ, 0x2 ;  /* 0x0000000c00057211 */ /* 0x000fe400078f10ff */
[----:B------:R-:W-:Y:S01]  /*0c30*/  LEA.HI R10, R10, R9, RZ, 0x3 ;  /* 0x000000090a0a7211 */ /* 0x000fe200078f18ff */
[----:B------:R-:W-:Y:S01]  /*0c40*/  IMAD.IADD R3, R6, 0x1, -R3 ;  /* 0x0000000106037824 */ /* 0x000fe200078e0a03 */
[----:B------:R-:W-:Y:S02]  /*0c50*/  LOP3.LUT R5, R5, 0xfffffffc, RZ, 0xc0, !PT ;  /* 0xfffffffc05057812 */ /* 0x000fe400078ec0ff */
[----:B------:R-:W-:Y:S01]  /*0c60*/  LOP3.LUT R10, R10, 0xfffffff8, RZ, 0xc0, !PT ;  /* 0xfffffff80a0a7812 */ /* 0x000fe200078ec0ff */
[----:B------:R-:W-:Y:S01]  /*0c70*/  IMAD R3, R3, 0x8, R4 ;  /* 0x0000000803037824 */ /* 0x000fe200078e0204 */
[----:B------:R-:W-:Y:S01]  /*0c80*/  LEA.HI R8, R8, R223, RZ, 0x5 ;  /* 0x000000df08087211 */ /* 0x000fe200078f28ff */
[----:B------:R-:W-:Y:S01]  /*0c90*/  IMAD.IADD R5, R12, 0x1, -R5 ;  /* 0x000000010c057824 */ /* 0x000fe200078e0a05 */
[----:B------:R-:W-:Y:S01]  /*0ca0*/  LEA.HI R2, R2, R11, RZ, 0x1 ;  /* 0x0000000b02027211 */ /* 0x000fe200078f08ff */
[----:B------:R-:W-:Y:S01]  /*0cb0*/  IMAD.IADD R9, R9, 0x1, -R10 ;  /* 0x0000000109097824 */ /* 0x000fe200078e0a0a */
[----:B------:R-:W-:Y:S01]  /*0cc0*/  LOP3.LUT R6, R7, 0x7ffffffc, RZ, 0xc0, !PT ;  /* 0x7ffffffc07067812 */ /* 0x000fe200078ec0ff */
[----:B------:R0:W-:Y:S01]  /*0cd0*/  STL [R1+0x2c], R3 ;  /* 0x00002c0301007387 */ /* 0x0001e20000100800 */
[----:B------:R-:W-:-:S02]  /*0ce0*/  SHF.R.S32.HI R8, RZ, 0x5, R8 ;  /* 0x00000005ff087819 */ /* 0x000fc40000011408 */
[----:B------:R-:W-:Y:S01]  /*0cf0*/  LOP3.LUT R2, R2, 0x3fffffe, RZ, 0xc0, !PT ;  /* 0x03fffffe02027812 */ /* 0x000fe200078ec0ff */
[----:B------:R-:W-:Y:S01]  /*0d00*/  IMAD.IADD R6, R223, 0x1, -R6 ;  /* 0x00000001df067824 */ /* 0x000fe200078e0a06 */
[----:B------:R-:W-:Y:S01]  /*0d10*/  LEA.HI R0, R0, R12, RZ, 0x3 ;  /* 0x0000000c00007211 */ /* 0x000fe200078f18ff */
[----:B------:R-:W-:Y:S02]  /*0d20*/  IMAD R9, R8, 0x10, R9 ;  /* 0x0000001008097824 */ /* 0x000fe400078e0209 */
[----:B------:R-:W-:Y:S01]  /*0d30*/  IMAD.IADD R2, R11, 0x1, -R2 ;  /* 0x000000010b027824 */ /* 0x000fe200078e0a02 */
[----:B------:R-:W-:Y:S01]  /*0d40*/  LOP3.LUT R193, R0, 0xfffffff8, RZ, 0xc0, !PT ;  /* 0xfffffff800c17812 */ /* 0x000fe200078ec0ff */
[----:B------:R-:W-:Y:S01]  /*0d50*/  IMAD.SHL.U32 R19, R6, 0x2, RZ ;  /* 0x0000000206137824 */ /* 0x000fe200078e00ff */
[----:B0-----:R-:W-:Y:S01]  /*0d60*/  LEA.HI R3, R5, R5, RZ, 0x1 ;  /* 0x0000000505037211 */ /* 0x001fe200078f08ff */
[----:B------:R-:W-:Y:S01]  /*0d70*/  IMAD R2, R2, 0x40, R9 ;  /* 0x0000004002027824 */ /* 0x000fe200078e0209 */
[----:B------:R-:W-:Y:S01]  /*0d80*/  SHF.R.S32.HI R220, RZ, 0x3, R0 ;  /* 0x00000003ffdc7819 */ /* 0x000fe20000011400 */
[----:B------:R-:W-:Y:S01]  /*0d90*/  IMAD.IADD R193, R12, 0x1, -R193 ;  /* 0x000000010cc17824 */ /* 0x000fe200078e0ac1 */
[----:B------:R-:W-:Y:S01]  /*0da0*/  LOP3.LUT R4, R3, 0x1ffffffe, RZ, 0xc0, !PT ;  /* 0x1ffffffe03047812 */ /* 0x000fe200078ec0ff */
[----:B------:R-:W-:Y:S01]  /*0db0*/  IMAD.U32 R3, RZ, RZ, UR4 ;  /* 0x00000004ff037e24 */ /* 0x000fe2000f8e00ff */
[----:B------:R-:W-:Y:S01]  /*0dc0*/  STL [R1+0x28], R2 ;  /* 0x0000280201007387 */ /* 0x000fe20000100800 */
[C---:B------:R-:W-:Y:S01]  /*0dd0*/  VIADD R219, R19.reuse, 0x8 ;  /* 0x0000000813db7836 */ /* 0x040fe20000000000 */
[----:B------:R-:W-:Y:S01]  /*0de0*/  UMOV UR4, URZ ;  /* 0x0000003f00047c82 */ /* 0x000fe20008000000 */
[C---:B------:R-:W-:Y:S01]  /*0df0*/  VIADD R218, R19.reuse, 0x10 ;  /* 0x0000001013da7836 */ /* 0x040fe20000000000 */
[----:B------:R0:W-:Y:S01]  /*0e00*/  STL [R1+0x30], R3 ;  /* 0x0000300301007387 */ /* 0x0001e20000100800 */
[----:B------:R-:W-:-:S02]  /*0e10*/  VIADD R217, R19, 0x18 ;  /* 0x0000001813d97836 */ /* 0x000fc40000000000 */
[C---:B------:R-:W-:Y:S02]  /*0e20*/  VIADD R216, R19.reuse, 0x20 ;  /* 0x0000002013d87836 */ /* 0x040fe40000000000 */
[C---:B------:R-:W-:Y:S01]  /*0e30*/  VIADD R215, R19.reuse, 0x28 ;  /* 0x0000002813d77836 */ /* 0x040fe20000000000 */
[----:B------:R-:W-:Y:S01]  /*0e40*/  SHF.R.S32.HI R0, RZ, 0x1f, R217 ;  /* 0x0000001fff007819 */ /* 0x000fe200000114d9 */
[C---:B------:R-:W-:Y:S02]  /*0e50*/  VIADD R214, R19.reuse, 0x30 ;  /* 0x0000003013d67836 */ /* 0x040fe40000000000 */
        /* <DEDUP_REMOVED lines=34> */
[----:B------:R-:W-:Y:S01]  /*1080*/  IMAD.IADD R4, R5, 0x1, -R4 ;  /* 0x0000000105047824 */ /* 0x000fe200078e0a04 */
[----:B------:R-:W-:Y:S01]  /*1090*/  SHF.R.S32.HI R5, RZ, 0x1f, R219 ;  /* 0x0000001fff057819 */ /* 0x000fe200000114db */
[----:B------:R-:W-:Y:S01]  /*10a0*/  IMAD.SHL.U32 R22, R193, 0x8, RZ ;  /* 0x00000008c1167824 */ /* 0x000fe200078e00ff */
[----:B------:R-:W-:Y:S01]  /*10b0*/  SHF.R.S32.HI R5, RZ, 0x1f, R216 ;  /* 0x0000001fff057819 */ /* 0x000fe200000114d8 */
[----:B------:R-:W-:Y:S01]  /*10c0*/  IMAD.U32 R222, RZ, RZ, UR4 ;  /* 0x00000004ffde7e24 */ /* 0x000fe2000f8e00ff */
[----:B------:R-:W-:Y:S01]  /*10d0*/  SHF.R.S32.HI R5, RZ, 0x1f, R213 ;  /* 0x0000001fff057819 */ /* 0x000fe200000114d5 */
[----:B------:R-:W-:Y:S01]  /*10e0*/  VIADD R192, R22, 0x80 ;  /* 0x0000008016c07836 */ /* 0x000fe20000000000 */
[----:B------:R-:W-:Y:S01]  /*10f0*/  SHF.R.S32.HI R225, RZ, 0x1f, R198 ;  /* 0x0000001fffe17819 */ /* 0x000fe200000114c6 */
[----:B------:R-:W-:Y:S01]  /*1100*/  IMAD R23, R4, 0x8, R2 ;  /* 0x0000000804177824 */ /* 0x000fe200078e0202 */
[----:B------:R-:W-:-:S07]  /*1110*/  SHF.R.S32.HI R224, RZ, 0x1f, R197 ;  /* 0x0000001fffe07819 */ /* 0x000fce00000114c5 */
.L_x_4464:
[----:B------:R-:W-:Y:S01]  /*1120*/  ULDC.64 UR8, c[0x0][0xa28] ;  /* 0x00028a0000087ab9 */ /* 0x000fe20000000a00 */
[----:B0---4-:R-:W0:Y:S01]  /*1130*/  LDC.64 R8, c[0x0][0x418] ;  /* 0x00010600ff087b82 */ /* 0x011e220000000a00 */
[----:B------:R-:W-:Y:S01]  /*1140*/  UISETP.NE.U32.AND UP0, UPT, UR8, URZ, UPT ;  /* 0x0000003f0800728c */ /* 0x000fe2000bf05070 */
[----:B-1-3--:R-:W-:Y:S01]  /*1150*/  IMAD.MOV.U32 R7, RZ, RZ, RZ ;  /* 0x000000ffff077224 */ /* 0x00afe200078e00ff */
[----:B------:R-:W-:Y:S02]  /*1160*/  ULDC.64 UR12, c[0x0][0x208] ;  /* 0x00008200000c7ab9 */ /* 0x000fe40000000a00 */
[----:B------:R-:W-:-:S03]  /*1170*/  UISETP.NE.AND.EX UP0, UPT, UR9, URZ, UPT, UP0 ;  /* 0x0000003f0900728c */ /* 0x000fc6000bf05300 */
[----:B------:R-:W-:Y:S01]  /*1180*/  ULDC.64 UR8, c[0x0][0xa18] ;  /* 0x0002860000087ab9 */ /* 0x000fe20000000a00 */
[----:B------:R-:W1:Y:S01]  /*1190*/  LDC R17, c[0x0][0x288] ;  /* 0x0000a200ff117b82 */ /* 0x000e620000000800 */
[----:B------:R-:W-:Y:S01]  /*11a0*/  UISETP.NE.U32.AND UP1, UPT, UR8, URZ, UPT ;  /* 0x0000003f0800728c */ /* 0x000fe2000bf25070 */
[----:B------:R-:W-:-:S03]  /*11b0*/  PLOP3.LUT P0, PT, PT, PT, UP0, 0x80, 0x0 ;  /* 0x000000000000781c */ /* 0x000fc60003f0f008 */
[----:B------:R-:W-:-:S03]  /*11c0*/  UISETP.NE.AND.EX UP1, UPT, UR9, URZ, UPT, UP1 ;  /* 0x0000003f0900728c */ /* 0x000fc6000bf25310 */
[----:B------:R-:W-:Y:S01]  /*11d0*/  @UP0 ULDC.64 UR8, c[0x0][0xa28] ;  /* 0x00028a0000080ab9 */ /* 0x000fe20000000a00 */
[----:B--2---:R-:W2:Y:S01]  /*11e0*/  LDC R0, c[0x0][0x424] ;  /* 0x00010900ff007b82 */ /* 0x004ea20000000800 */
[----:B------:R-:W-:Y:S01]  /*11f0*/  @UP0 UIMAD.WIDE UR8, UR6, 0x4, UR8 ;  /* 0x00000004060808a5 */ /* 0x000fe2000f8e0208 */
[----:B------:R-:W-:-:S05]  /*1200*/  PLOP3.LUT P2, PT, PT, PT, UP1, 0x80, 0x0 ;  /* 0x000000000000781c */ /* 0x000fca0003f4f018 */
[----:B------:R-:W-:Y:S01]  /*1210*/  @UP1 ULDC.64 UR10, c[0x0][0xa18] ;  /* 0x00028600000a1ab9 */ /* 0x000fe20000000a00 */
[----:B------:R-:W-:Y:S01]  /*1220*/  IMAD.U32 R2, RZ, RZ, UR8 ;  /* 0x00000008ff027e24 */ /* 0x000fe2000f8e00ff */
[----:B------:R-:W3:Y:S01]  /*1230*/  LDC R11, c[0x0][0x2f0] ;  /* 0x0000bc00ff0b7b82 */ /* 0x000ee20000000800 */
[----:B------:R-:W-:Y:S01]  /*1240*/  IMAD.U32 R3, RZ, RZ, UR9 ;  /* 0x00000009ff037e24 */ /* 0x000fe2000f8e00ff */
[----:B------:R-:W-:Y:S02]  /*1250*/  @UP1 UIMAD.WIDE UR8, UR6, 0x4, UR10 ;  /* 0x00000004060818a5 */ /* 0x000fe4000f8e020a */
[----:B------:R-:W-:Y:S02]  /*1260*/  ULOP3.LUT UR4, UR7, 0xff000000, URZ, 0xc0, !UPT ;  /* 0xff00000007047892 */ /* 0x000fe4000f8ec03f */
[----:B------:R4:W5:Y:S01]  /*1270*/  @P0 LDG.E R7, desc[UR12][R2.64] ;  /* 0x0000000c02070981 */ /* 0x000962000c1e1900 */
[----:B------:R-:W-:Y:S01]  /*1280*/  ULDC.64 UR10, c[0x0][0xa20] ;  /* 0x00028800000a7ab9 */ /* 0x000fe20000000a00 */
[----:B------:R-:W-:Y:S01]  /*1290*/  IMAD.U32 R4, RZ, RZ, UR8 ;  /* 0x00000008ff047e24 */ /* 0x000fe2000f8e00ff */
[----:B------:R-:W-:Y:S01]  /*12a0*/  ULOP3.LUT UR8, UR7, 0xff0000, URZ, 0xc0, !UPT ;  /* 0x00ff000007087892 */ /* 0x000fe2000f8ec03f */
[----:B------:R-:W-:Y:S01]  /*12b0*/  IMAD.U32 R5, RZ, RZ, UR9 ;  /* 0x00000009ff057e24 */ /* 0x000fe2000f8e00ff */
[----:B------:R-:W-:Y:S01]  /*12c0*/  USHF.R.U32.HI UR4, URZ, 0x8, UR4 ;  /* 0x000000083f047899 */ /* 0x000fe20008011604 */
[----:B0-----:R-:W-:-:S03]  /*12d0*/  ISETP.NE.U32.AND P0, PT, R8, RZ, PT ;  /* 0x000000ff0800720c */ /* 0x001fc60003f05070 */
[----:B------:R-:W-:Y:S01]  /*12e0*/  ULEA.HI UR8, UR8, UR4, URZ, 0x10 ;  /* 0x0000000408087291 */ /* 0x000fe2000f8f803f */
[----:B------:R-:W-:Y:S01]  /*12f0*/  ISETP.NE.U32.AND P1, PT, RZ, UR10, PT ;  /* 0x0000000aff007c0c */ /* 0x000fe2000bf25070 */
[----:B------:R-:W-:Y:S01]  /*1300*/  ULOP3.LUT UR4, UR7, 0xffff, URZ, 0xc0, !UPT ;  /* 0x0000ffff07047892 */ /* 0x000fe2000f8ec03f */
[----:B------:R-:W-:Y:S01]  /*1310*/  ISETP.NE.AND.EX P0, PT, R9, RZ, PT, P0 ;  /* 0x000000ff0900720c */ /* 0x000fe20003f05300 */
[----:B-1----:R4:W5:Y:S01]  /*1320*/  @P2 LDG.E R17, desc[UR12][R4.64] ;  /* 0x0000000c04112981 */ /* 0x002962000c1e1900 */
[----:B------:R-:W-:Y:S02]  /*1330*/  ISETP.NE.AND.EX P1, PT, RZ, UR11, PT, P1 ;  /* 0x0000000bff007c0c */ /* 0x000fe4000bf25310 */
[----:B--2---:R-:W-:Y:S01]  /*1340*/  SEL R0, R0, 0x1, P0 ;  /* 0x0000000100007807 */ /* 0x004fe20000000000 */
[----:B------:R-:W-:Y:S01]  /*1350*/  IMAD.U32 R196, RZ, RZ, UR4 ;  /* 0x00000004ffc47e24 */ /* 0x000fe2000f8e00ff */
[----:B----4-:R-:W-:Y:S09]  /*1360*/  @P2 BRA `(.L_x_4361) ;  /* 0x0000000000302947 */ /* 0x010ff20003800000 */
        /* <DEDUP_REMOVED lines=9> */
[----:B-----5:R-:W2:Y:S04]  /*1400*/  LDG.E R17, desc[UR12][R2.64] ;  /* 0x0000000c02117981 */ /* 0x020ea8000c1e1900 */
[----:B------:R-:W2:Y:S02]  /*1410*/  LDG.E R4, desc[UR12][R2.64+0x4] ;  /* 0x0000040c02047981 */ /* 0x000ea4000c1e1900 */
[----:B--2---:R-:W-:-:S07]  /*1420*/  IMAD.IADD R17, R4, 0x1, -R17 ;  /* 0x0000000104117824 */ /* 0x004fce00078e0a11 */
.L_x_4361:
[----:B---3--:R-:W-:Y:S02]  /*1430*/  IMAD R16, R0, R11, RZ ;  /* 0x0000000b00107224 */ /* 0x008fe400078e02ff */
[----:B------:R-:W-:Y:S01]  /*1440*/  IMAD.U32 R221, RZ, RZ, UR6 ;  /* 0x00000006ffdd7e24 */ /* 0x000fe2000f8e00ff */
[----:B------:R-:W-:Y:S06]  /*1450*/  @!P1 BRA `(.L_x_4362) ;  /* 0x00000000001c9947 */ /* 0x000fec0003800000 */
[----:B------:R-:W-:Y:S01]  /*1460*/  ULDC.64 UR10, c[0x0][0xa20] ;  /* 0x00028800000a7ab9 */ /* 0x000fe20000000a00 */
[----:B------:R-:W-:Y:S01]  /*1470*/  ULDC.64 UR12, c[0x0][0x208] ;  /* 0x00008200000c7ab9 */ /* 0x000fe20000000a00 */
[----:B------:R-:W-:-:S06]  /*1480*/  UIMAD.WIDE UR6, UR6, 0x4, UR10 ;  /* 0x00000004060678a5 */ /* 0x000fcc000f8e020a */
[----:B------:R-:W-:Y:S02]  /*1490*/  IMAD.U32 R2, RZ, RZ, UR6 ;  /* 0x00000006ff027e24 */ /* 0x000fe4000f8e00ff */
[----:B------:R-:W-:-:S05]  /*14a0*/  IMAD.U32 R3, RZ, RZ, UR7 ;  /* 0x00000007ff037e24 */ /* 0x000fca000f8e00ff */
[----:B------:R0:W5:Y:S01]  /*14b0*/  LDG.E R16, desc[UR12][R2.64] ;  /* 0x0000000c02107981 */ /* 0x000162000c1e1900 */
[----:B------:R-:W-:Y:S05]  /*14c0*/  BRA `(.L_x_4363) ;  /* 0x0000000000307947 */ /* 0x000fea0003800000 */
.L_x_4362:
        /* <DEDUP_REMOVED lines=10> */
[----:B------:R-:W2:Y:S02]  /*1570*/  LDG.E R5, desc[UR12][R2.64+0x4] ;  /* 0x0000040c02057981 */ /* 0x000ea4000c1e1900 */
[----:B--2---:R-:W-:-:S07]  /*1580*/  IMAD.IADD R16, R5, 0x1, -R16 ;  /* 0x0000000105107824 */ /* 0x004fce00078e0a10 */
.L_x_4363:
[----:B------:R-:W-:Y:S01]  /*1590*/  ULDC UR4, c[0x0][0x448] ;  /* 0x0001120000047ab9 */ /* 0x000fe20000000800 */
[----:B-----5:R-:W-:Y:S01]  /*15a0*/  IMAD.IADD R16, R16, 0x1, -R7 ;  /* 0x0000000110107824 */ /* 0x020fe200078e0a07 */
[----:B------:R-:W-:Y:S02]  /*15b0*/  UISETP.NE.AND UP0, UPT, UR4, 0x1, UPT ;  /* 0x000000010400788c */ /* 0x000fe4000bf05270 */
[----:B------:R-:W-:Y:S02]  /*15c0*/  USHF.L.U32 UR39, UR5, 0x7, URZ ;  /* 0x0000000705277899 */ /* 0x000fe4000800063f */
[----:B------:R-:W-:Y:S01]  /*15d0*/  IADD3 R0, R16, 0x1, -R17 ;  /* 0x0000000110007810 */ /* 0x000fe20007ffe811 */
[----:B------:R-:W-:Y:S01]  /*15e0*/  ULDC.64 UR4, c[0x0][0x9e0] ;  /* 0x0002780000047ab9 */ /* 0x000fe20000000a00 */
[----:B------:R-:W-:Y:S02]  /*15f0*/  UIADD3 UR9, UR39, 0x7f, URZ ;  /* 0x0000007f27097890 */ /* 0x000fe4000fffe03f */
[----:B------:R-:W-:Y:S01]  /*1600*/  R2UR UR10, R0 ;  /* 0x00000000000a72ca */ /* 0x000fe200000e0000 */
[----:B------:R-:W-:-:S02]  /*1610*/  UISETP.GE.AND UP1, UPT, UR5, 0x1, UPT ;  /* 0x000000010500788c */ /* 0x000fc4000bf26270 */
[----:B------:R-:W-:Y:S01]  /*1620*/  @UP0 ULDC UR6, c[0x0][0x44c] ;  /* 0x0001130000060ab9 */ /* 0x000fe20000000800 */
[----:B------:R-:W-:Y:S01]  /*1630*/  @UP0 ULDC UR11, c[0x0][0x450] ;  /* 0x00011400000b0ab9 */ /* 0x000fe20000000800 */
[----:B------:R-:W-:Y:S02]  /*1640*/  UIMAD.WIDE.U32 UR6, UR9, UR6, URZ ;  /* 0x00000006090672a5 */ /* 0x000fe4000f8e003f */
[----:B------:R-:W-:Y:S02]  /*1650*/  PLOP3.LUT P1, PT, PT, PT, UP1, 0x80, 0x0 ;  /* 0x000000000000781c */ /* 0x000fe40003f2f018 */
        /* <DEDUP_REMOVED lines=15> */
.L_x_4365:
[----:B------:R-:W-:-:S11]  /*1750*/  UISETP.NE.AND UP1, UPT, UR5, 0x1, UPT ;  /* 0x000000010500788c */ /* 0x000fd6000bf25270 */
[----:B------:R-:W-:Y:S02]  /*1760*/  @UP1 ULDC.64 UR10, c[0x0][0x9e8] ;  /* 0x00027a00000a1ab9 */ /* 0x000fe40000000a00 */
[----:B------:R-:W-:-:S04]  /*1770*/  UIMAD.WIDE.U32 UR6, UR4, UR10, URZ ;  /* 0x0000000a040672a5 */ /* 0x000fc8000f8e003f */
[----:B------:R-:W-:-:S12]  /*1780*/  @UP1 USHF.R.U32.HI UR4, URZ, UR11, UR7 ;  /* 0x0000000b3f041299 */ /* 0x000fd80008011607 */
.L_x_4366:
[----:B------:R-:W-:-:S06]  /*1790*/  UIMAD UR4, UR4, UR5, UR5 ;  /* 0x00000005040472a4 */ /* 0x000fcc000f8e0205 */
[----:B------:R-:W-:-:S07]  /*17a0*/  VIMNMX R0, R0, UR4, PT ;  /* 0x0000000400007c48 */ /* 0x000fce000bfe0100 */
.L_x_4364:
[----:B------:R-:W-:Y:S01]  /*17b0*/  IMAD.IADD R77, R16, 0x1, -R17 ;  /* 0x00000001104d7824 */ /* 0x000fe200078e0a11 */
[----:B------:R-:W-:Y:S01]  /*17c0*/  @UP0 ULDC UR6, c[0x0][0x44c] ;  /* 0x0001130000060ab9 */ /* 0x000fe20000000800 */
[----:B0-----:R-:W-:Y:S01]  /*17d0*/  VIADD R2, R0, 0x5f ;  /* 0x0000005f00027836 */ /* 0x001fe20000000000 */
[----:B------:R-:W-:Y:S01]  /*17e0*/  UIMAD.WIDE.U32 UR6, UR39, UR6, URZ ;  /* 0x00000006270672a5 */ /* 0x000fe2000f8e003f */
[----:B------:R-:W-:Y:S01]  /*17f0*/  VIADD R0, R16, 0x5f ;  /* 0x0000005f10007836 */ /* 0x000fe20000000000 */
        /* <DEDUP_REMOVED lines=25> */
.L_x_4368:
[----:B------:R-:W-:-:S11]  /*1990*/  UISETP.NE.AND UP0, UPT, UR5, 0x1, UPT ;  /* 0x000000010500788c */ /* 0x000fd6000bf05270 */
[----:B------:R-:W-:Y:S02]  /*19a0*/  @UP0 ULDC.64 UR10, c[0x0][0x9e8] ;  /* 0x00027a00000a0ab9 */ /* 0x000fe40000000a00 */
[----:B------:R-:W-:-:S04]  /*19b0*/  UIMAD.WIDE.U32 UR6, UR4, UR10, URZ ;  /* 0x0000000a040672a5 */ /* 0x000fc8000f8e003f */
[----:B------:R-:W-:-:S12]  /*19c0*/  @UP0 USHF.R.U32.HI UR4, URZ, UR11, UR7 ;  /* 0x0000000b3f040299 */ /* 0x000fd80008011607 */
.L_x_4369:
[----:B------:R-:W-:-:S04]  /*19d0*/  UIMAD UR4, UR4, UR5, URZ ;  /* 0x00000005040472a4 */ /* 0x000fc8000f8e023f */
[----:B------:R-:W-:-:S04]  /*19e0*/  UISETP.LT.AND UP0, UPT, UR9, UR4, UPT ;  /* 0x000000040900728c */ /* 0x000fc8000bf01270 */
[----:B------:R-:W-:-:S12]  /*19f0*/  USEL UR9, UR9, UR4, !UP0 ;  /* 0x0000000409097287 */ /* 0x000fd8000c000000 */
.L_x_4367:
[----:B------:R-:W-:Y:S02]  /*1a00*/  UIMAD.WIDE UR4, UR9, 0x2aaaaaab, URZ ;  /* 0x2aaaaaab090478a5 */ /* 0x000fe4000f8e023f */
[----:B------:R-:W-:Y:S02]  /*1a10*/  ULOP3.LUT UR6, UR8, 0xff, URZ, 0xc0, !UPT ;  /* 0x000000ff08067892 */ /* 0x000fe4000f8ec03f */
[----:B------:R-:W-:-:S04]  /*1a20*/  USHF.R.U32.HI UR4, URZ, 0x1f, UR5 ;  /* 0x0000001f3f047899 */ /* 0x000fc80008011605 */
[----:B------:R-:W-:Y:S01]  /*1a30*/  ULEA.HI.SX32 UR4, UR5, UR4, 0x1c ;  /* 0x0000000405047291 */ /* 0x000fe2000f8fe23f */
[----:B------:R-:W-:Y:S01]  /*1a40*/  IMAD.U32 R195, RZ, RZ, UR6 ;  /* 0x00000006ffc37e24 */ /* 0x000fe2000f8e00ff */
[----:B------:R-:W-:Y:S02]  /*1a50*/  USHF.R.U32.HI UR5, URZ, 0x10, UR8 ;  /* 0x000000103f057899 */ /* 0x000fe40008011608 */
[----:B------:R-:W-:-:S04]  /*1a60*/  UISETP.LT.AND UP0, UPT, URZ, UR4, UPT ;  /* 0x000000043f00728c */ /* 0x000fc8000bf01270 */
[----:B------:R-:W-:Y:S01]  /*1a70*/  USEL UR61, URZ, UR4, !UP0 ;  /* 0x000000043f3d7287 */ /* 0x000fe2000c000000 */
[----:B------:R-:W-:Y:S02]  /*1a80*/  IMAD.U32 R194, RZ, RZ, UR5 ;  /* 0x00000005ffc27e24 */ /* 0x000fe4000f8e00ff */
[----:B------:R-:W-:-:S03]  /*1a90*/  UMOV UR4, URZ ;  /* 0x0000003f00047c82 */ /* 0x000fc60008000000 */
[----:B------:R-:W-:-:S13]  /*1aa0*/  ISETP.GT.AND P0, PT, R76, UR61, PT ;  /* 0x0000003d4c007c0c */ /* 0x000fda000bf04270 */
[----:B------:R-:W-:Y:S05]  /*1ab0*/  @!P0 BRA `(.L_x_4370) ;  /* 0x00000000009c8947 */ /* 0x000fea0003800000 */
[----:B------:R-:W-:Y:S01]  /*1ac0*/  R2UR UR5, R194 ;  /* 0x00000000c20572ca */ /* 0x000fe200000e0000 */
[----:B------:R-:W-:-:S12]  /*1ad0*/  ULDC UR4, c[0x0][0x9f0] ;  /* 0x00027c0000047ab9 */ /* 0x000fd80000000800 */
[----:B------:R-:W-:-:S04]  /*1ae0*/  UISETP.NE.AND UP0, UPT, UR5, URZ, UPT ;  /* 0x0000003f0500728c */ /* 0x000fc8000bf05270 */
[----:B------:R-:W-:-:S03]  /*1af0*/  USEL UR9, UR5, UR4, UP0 ;  /* 0x0000000405097287 */ /* 0x000fc60008000000 */
[----:B------:R-:W-:-:S03]  /*1b00*/  UMOV UR4, URZ ;  /* 0x0000003f00047c82 */ /* 0x000fc60008000000 */
[----:B------:R-:W-:-:S05]  /*1b10*/  IMAD.U32 R5, RZ, RZ, UR9 ;  /* 0x00000009ff057e24 */ /* 0x000fca000f8e00ff */
        /* <DEDUP_REMOVED lines=33> */
.L_x_4370:
[----:B------:R-:W-:Y:S01]  /*1d30*/  R2UR UR5, R195 ;  /* 0x00000000c30572ca */ /* 0x000fe200000e0000 */
[----:B------:R-:W-:Y:S01]  /*1d40*/  IMAD.U32 R3, RZ, RZ, UR4 ;  /* 0x00000004ff037e24 */ /* 0x000fe2000f8e00ff */
[----:B------:R-:W-:Y:S01]  /*1d50*/  PLOP3.LUT P0, PT, PT, PT, PT, 0x80, 0x0 ;  /* 0x000000000000781c */ /* 0x000fe20003f0f070 */
[----:B------:R-:W-:Y:S01]  /*1d60*/  IMAD.MOV.U32 R4, RZ, RZ, RZ ;  /* 0x000000ffff047224 */ /* 0x000fe200078e00ff */
        /* <DEDUP_REMOVED lines=9> */
[----:B------:R-:W-:Y:S01]  /*1e00*/  UIMAD UR61, UR5, UR4, UR61 ;  /* 0x00000004053d72a4 */ /* 0x000fe2000f8e023d */
[----:B------:R-:W-:Y:S02]  /*1e10*/  CS2R R102, SRZ ;  /* 0x0000000000667805 */ /* 0x000fe4000001ff00 */
[----:B------:R-:W-:-:S02]  /*1e20*/  CS2R R100, SRZ ;  /* 0x0000000000647805 */ /* 0x000fc4000001ff00 */
[----:B------:R-:W-:Y:S02]  /*1e30*/  CS2R R98, SRZ ;  /* 0x0000000000627805 */ /* 0x000fe4000001ff00 */
[----:B------:R-:W-:Y:S02]  /*1e40*/  CS2R R96, SRZ ;  /* 0x0000000000607805 */ /* 0x000fe4000001ff00 */
[----:B------:R-:W-:Y:S02]  /*1e50*/  CS2R R94, SRZ ;  /* 0x00000000005e7805 */ /* 0x000fe4000001ff00 */
[----:B------:R-:W-:Y:S02]  /*1e60*/  VIADDMNMX R76, R3, UR61, R76, PT ;  /* 0x0000003d034c7c46 */ /* 0x000fe4000b80014c */
[----:B------:R-:W-:Y:S02]  /*1e70*/  CS2R R92, SRZ ;  /* 0x00000000005c7805 */ /* 0x000fe4000001ff00 */
        /* <DEDUP_REMOVED lines=72> */
.L_x_4372:
        /* <DEDUP_REMOVED lines=12> */
.L_x_4603:
[----:B------:R-:W-:Y:S05]  /*23c0*/  @!P0 BRA `(.L_x_4374) ;  /* 0x0000000000048947 */ /* 0x000fea0003800000 */
[----:B------:R-:W-:Y:S01]  /*23d0*/  BPT.TRAP 0x1 ;  /* 0x000000040000795c */ /* 0x000fe20000300000 */
.L_x_4374:
[----:B0-----:R-:W-:Y:S02]  /*23e0*/  IMAD.U32 R3, RZ, RZ, UR36 ;  /* 0x00000024ff037e24 */ /* 0x001fe4000f8e00ff */
[----:B------:R-:W-:-:S03]  /*23f0*/  IMAD.U32 R0, RZ, RZ, UR38 ;  /* 0x00000026ff007e24 */ /* 0x000fc6000f8e00ff */
[----:B------:R-:W-:Y:S02]  /*2400*/  LEA R3, R3, UR37, 0x3 ;  /* 0x0000002503037c11 */ /* 0x000fe4000f8e18ff */
[----:B------:R-:W-:-:S04]  /*2410*/  SHF.L.U32 R0, R0, 0x1f, RZ ;  /* 0x0000001f00007819 */ /* 0x000fc800000006ff */
[----:B------:R0:W1:Y:S01]  /*2420*/  SYNCS.PHASECHK.TRANS64.TRYWAIT P2, [R3+URZ+0x30830], R0 ;  /* 0x03083000030075a7 */ /* 0x000062000804017f */
[----:B------:R-:W-:Y:S05]  /*2430*/  @!P0 BRA `(.L_x_4375) ;  /* 0x0000000000048947 */ /* 0x000fea0003800000 */
[----:B------:R-:W-:Y:S01]  /*2440*/  BPT.TRAP 0x1 ;  /* 0x000000040000795c */ /* 0x000fe20000300000 */
.L_x_4375:
[----:B------:R-:W2:Y:S02]  /*2450*/  S2R R2, SR_TID.X ;  /* 0x0000000000027919 */ /* 0x000ea40000002100 */
[----:B--2---:R-:W-:-:S04]  /*2460*/  LOP3.LUT R2, R2, 0x7f, RZ, 0xc0, !PT ;  /* 0x0000007f02027812 */ /* 0x004fc800078ec0ff */
[----:B------:R-:W-:Y:S01]  /*2470*/  ISETP.NE.AND P1, PT, R2, RZ, PT ;  /* 0x000000ff0200720c */ /* 0x000fe20003f25270 */
[----:B-1----:R-:W-:-:S12]  /*2480*/  @P2 BRA `(.L_x_4376) ;  /* 0x0000000000082947 */ /* 0x002fd80003800000 */
[----:B------:R-:W1:Y:S02]  /*2490*/  SYNCS.PHASECHK.TRANS64.TRYWAIT P2, [R3+URZ+0x30830], R0 ;  /* 0x03083000030075a7 */ /* 0x000e64000804017f */
[----:B-1----:R-:W-:Y:S05]  /*24a0*/  @!P2 BRA `(.L_x_4377) ;  /* 0x0000017400b0a947 */ /* 0x002fea0003800000 */
.L_x_4376:
        /* <DEDUP_REMOVED lines=15> */
[----:B------:R-:W-:-:S02]  /*25a0*/  ULOP3.LUT UR4, UR40, 0x10000, URZ, 0xfc, !UPT ;  /* 0x0001000028047892 */ /* 0x000fc4000f8efc3f */
[----:B------:R-:W-:Y:S02]  /*25b0*/  UIMAD UR5, UR36, 0x900, UR60 ;  /* 0x00000900240578a4 */ /* 0x000fe4000f8e023c */
[----:B------:R-:W-:Y:S02]  /*25c0*/  UIADD3 UR12, UR4, 0x4, URZ ;  /* 0x00000004040c7890 */ /* 0x000fe4000fffe03f */
[----:B------:R-:W-:Y:S01]  /*25d0*/  UIADD3 UR14, UR5, 0x4, URZ ;  /* 0x00000004050e7890 */ /* 0x000fe2000fffe03f */
[----:B------:R-:W-:Y:S02]  /*25e0*/  UMOV UR8, UR4 ;  /* 0x0000000400087c82 */ /* 0x000fe40008000000 */
[----:B------:R-:W-:Y:S01]  /*25f0*/  UMOV UR10, UR5 ;  /* 0x00000005000a7c82 */ /* 0x000fe20008000000 */
[----:B------:R-:W-:Y:S01]  /*2600*/  IMAD.U32 R4, RZ, RZ, UR8 ;  /* 0x00000008ff047e24 */ /* 0x000fe2000f8e00ff */
[----:B------:R-:W-:Y:S01]  /*2610*/  HGMMA.64x96x16.F32 R24, gdesc[UR8], RZ, !UPT, gsb0 ;  /* 0x01600000081879f0 */ /* 0x000fe2000c0008ff */
[----:B------:R-:W-:-:S02]  /*2620*/  UIADD3 UR8, UR4, 0x2, URZ ;  /* 0x0000000204087890 */ /* 0x000fc4000fffe03f */
[----:B------:R-:W-:Y:S01]  /*2630*/  UIADD3 UR10, UR5, 0x2, URZ ;  /* 0x00000002050a7890 */ /* 0x000fe2000fffe03f */
[----:B------:R-:W-:Y:S01]  /*2640*/  UMOV UR9, 0x40000040 ;  /* 0x4000004000097882 */ /* 0x000fe20000000000 */
[----:B------:R-:W-:Y:S01]  /*2650*/  UMOV UR11, 0x40000040 ;  /* 0x40000040000b7882 */ /* 0x000fe20000000000 */
        /* <DEDUP_REMOVED lines=40> */
[----:B------:R-:W-:-:S03]  /*28e0*/  @UP0 ULDC UR4, c[0x0][0x450] ;  /* 0x0001140000040ab9 */ /* 0x000fc60000000800 */
[----:B------:R-:W-:Y:S01]  /*28f0*/  @!P1 VIADD R0, R3, 0x30840 ;  /* 0x0003084003009836 */ /* 0x000fe20000000000 */
[----:B------:R-:W-:Y:S01]  /*2900*/  @P3 SHF.R.U32.HI R2, RZ, UR4, R6 ;  /* 0x00000004ff023c19 */ /* 0x000fe20008011606 */
[----:B------:R-:W-:Y:S01]  /*2910*/  IMAD.MOV.U32 R3, RZ, RZ, -0x60 ;  /* 0xffffffa0ff037424 */ /* 0x000fe200078e00ff */
[----:B------:R-:W-:Y:S02]  /*2920*/  ULDC.64 UR4, c[0x0][0x9e0] ;  /* 0x0002780000047ab9 */ /* 0x000fe40000000a00 */
[----:B------:R-:W-:Y:S01]  /*2930*/  UISETP.GE.AND UP1, UPT, UR5, 0x1, UPT ;  /* 0x000000010500788c */ /* 0x000fe2000bf26270 */
[----:B------:R-:W0:Y:S01]  /*2940*/  SHFL.IDX PT, R12, R2, RZ, 0x1c1f ;  /* 0x001c1fff020c7589 */ /* 0x000e2200000e0000 */
[----:B------:R-:W-:Y:S01]  /*2950*/  IMAD R3, R76, R3, 0x61 ;  /* 0x000000614c037424 */ /* 0x000fe200078e0203 */
[----:B------:R-:W-:-:S03]  /*2960*/  @!P1 PRMT R0, RZ, 0x654, R0 ;  /* 0x00000654ff009816 */ /* 0x000fc60000000000 */
[----:B------:R-:W-:Y:S01]  /*2970*/  PLOP3.LUT P2, PT, PT, PT, UP1, 0x40, 0x0 ;  /* 0x000000000000781c */ /* 0x000fe20003f4e818 */
[----:B------:R-:W-:Y:S01]  /*2980*/  VIADD R10, R3, 0xffffffff ;  /* 0xffffffff030a7836 */ /* 0x000fe20000000000 */
[----:B------:R-:W-:-:S03]  /*2990*/  IADD3 R6, R16, R3, -R19 ;  /* 0x0000000310067210 */ /* 0x000fc60007ffe813 */
[----:B------:R-:W-:Y:S01]  /*29a0*/  IMAD.IADD R11, R10, 0x1, -R19 ;  /* 0x000000010a0b7824 */ /* 0x000fe200078e0a13 */
[----:B------:R-:W-:Y:S02]  /*29b0*/  WARPGROUP.DEPBAR.LE gsb0, 0x0 ;  /* 0x00008000000079c5 */ /* 0x000fe40000010000 */
[----:B------:R-:W-:Y:S01]  /*29c0*/  WARPGROUP.ARRIVE ;  /* 0x00000000000079c5 */ /* 0x000fe20000000000 */
[----:B------:R-:W-:-:S04]  /*29d0*/  IMAD.IADD R6, R6, 0x1, -R17 ;  /* 0x0000000106067824 */ /* 0x000fc800078e0a11 */
[----:B------:R-:W-:Y:S01]  /*29e0*/  VIADD R8, R6, UR4 ;  /* 0x0000000406087c36 */ /* 0x000fe20008000000 */
[----:B------:R-:W-:Y:S03]  /*29f0*/  HGMMA.64x96x16.F32 R24, gdesc[UR8], R24, gsb0 ;  /* 0x01600000081879f0 */ /* 0x000fe60008000818 */
[----:B------:R-:W-:Y:S02]  /*2a00*/  WARPGROUP.DEPBAR.LE gsb0, 0x0 ;  /* 0x00008000000079c5 */ /* 0x000fe40000010000 */
[----:B------:R-:W-:-:S06]  /*2a10*/  WARPGROUP.ARRIVE ;  /* 0x00000000000079c5 */ /* 0x000fcc0000000000 */
[----:B------:R-:W-:Y:S01]  /*2a20*/  HGMMA.64x96x16.F32 R24, gdesc[UR12], R24, gsb0 ;  /* 0x016000000c1879f0 */ /* 0x000fe20008000818 */
[----:B------:R-:W-:Y:S02]  /*2a30*/  ULDC UR15, c[0x0][0x9dc] ;  /* 0x00027700000f7ab9 */ /* 0x000fe40000000800 */
[----:B------:R-:W-:-:S06]  /*2a40*/  ULOP3.LUT UR6, URZ, UR15, URZ, 0x33, !UPT ;  /* 0x0000000f3f067292 */ /* 0x000fcc000f8e333f */
[----:B------:R-:W-:-:S04]  /*2a50*/  VIADD R9, R6, UR6 ;  /* 0x0000000606097c36 */ /* 0x000fc80008000000 */
[----:B0-----:R-:W-:Y:S01]  /*2a60*/  IMAD.IADD R3, R9, 0x1, R12 ;  /* 0x0000000109037824 */ /* 0x001fe200078e020c */
        /* <DEDUP_REMOVED lines=28> */
[----:B------:R0:W-:Y:S02]  /*2c30*/  @!P1 SYNCS.ARRIVE.TRANS64.RED.A1T0 RZ, [R0+URZ], RZ ;  /* 0x000000ff00ff99a7 */ /* 0x0001e4000810043f */
[----:B0-----:R-:W-:-:S05]  /*2c40*/  IMAD R0, R76, -0x60, R16 ;  /* 0xffffffa04c007824 */ /* 0x001fca00078e0210 */
[----:B------:R-:W-:-:S04]  /*2c50*/  IADD3 R7, -R19, 0x60, R0 ;  /* 0x0000006013077810 */ /* 0x000fc80007ffe100 */
[----:B------:R-:W-:Y:S01]  /*2c60*/  VIADDMNMX R0, R12, R8, R7, PT ;  /* 0x000000080c007246 */ /* 0x000fe20003800107 */
[----:B------:R-:W-:Y:S06]  /*2c70*/  @P2 BRA `(.L_x_4378) ;  /* 0x0000000000542947 */ /* 0x000fec0003800000 */
[----:B------:R-:W-:Y:S01]  /*2c80*/  IADD3 R6, -R17, R16, R12 ;  /* 0x0000001011067210 */ /* 0x000fe20007ffe10c */
        /* <DEDUP_REMOVED lines=11> */
.L_x_4380:
[----:B------:R-:W-:-:S06]  /*2d40*/  UISETP.NE.AND UP2, UPT, UR5, 0x1, UPT ;  /* 0x000000010500788c */ /* 0x000fcc000bf45270 */
[----:B------:R-:W-:-:S05]  /*2d50*/  PLOP3.LUT P2, PT, PT, PT, UP2, 0x80, 0x0 ;  /* 0x000000000000781c */ /* 0x000fca0003f4f028 */
[----:B------:R-:W-:-:S08]  /*2d60*/  @UP2 ULDC.64 UR6, c[0x0][0x9e8] ;  /* 0x00027a0000062ab9 */ /* 0x000fd00000000a00 */
[----:B------:R-:W-:-:S05]  /*2d70*/  @P2 IMAD.HI.U32 R12, R6, UR6, RZ ;  /* 0x00000006060c2c27 */ /* 0x000fca000f8e00ff */
[----:B------:R-:W-:-:S07]  /*2d80*/  @P2 SHF.R.U32.HI R6, RZ, UR7, R12 ;  /* 0x00000007ff062c19 */ /* 0x000fce000801160c */
.L_x_4381:
[----:B------:R-:W-:Y:S05]  /*2d90*/  BSYNC B0 ;  /* 0x0000000000007941 */ /* 0x000fea0003800000 */
.L_x_4379:
[----:B------:R-:W-:-:S05]  /*2da0*/  IMAD R6, R6, UR5, R11 ;  /* 0x0000000506067c24 */ /* 0x000fca000f8e020b */
[----:B------:R-:W-:Y:S02]  /*2db0*/  VIMNMX R3, R3, R6, !PT ;  /* 0x0000000603037248 */ /* 0x000fe40007fe0100 */
[----:B------:R-:W-:-:S07]  /*2dc0*/  VIADDMNMX R0, R6, UR5, R0, PT ;  /* 0x0000000506007c46 */ /* 0x000fce000b800100 */
.L_x_4378:
[C---:B------:R-:W-:Y:S01]  /*2dd0*/  ISETP.GE.AND P2, PT, R10.reuse, 0x2, PT ;  /* 0x000000020a00780c */ /* 0x040fe20003f46270 */
[----:B------:R-:W0:Y:S01]  /*2de0*/  SHFL.IDX PT, R2, R2, 0x1, 0x1c1f ;  /* 0x003c1f0002027f89 */ /* 0x000e2200000e0000 */
        /* <DEDUP_REMOVED lines=115> */
[----:B------:R-:W-:Y:S02]  /*3520*/  VIADDMNMX R0, R2, R8, R7, PT ;  /* 0x0000000802007246 */ /* 0x000fe40003800107 */
[----:B------:R-:W-:Y:S02]  /*3530*/  FSEL R69, R69, -INF , !P6 ;  /* 0xff80000045457808 */ /* 0x000fe40007000000 */
[----:B------:R-:W-:-:S13]  /*3540*/  PLOP3.LUT P6, PT, PT, PT, UP1, 0x40, 0x0 ;  /* 0x000000000000781c */ /* 0x000fda0003fce818 */
[----:B------:R-:W-:Y:S05]  /*3550*/  @P6 BRA `(.L_x_4382) ;  /* 0x00000000005c6947 */ /* 0x000fea0003800000 */
        /* <DEDUP_REMOVED lines=13> */
.L_x_4384:
[----:B------:R-:W-:-:S06]  /*3630*/  UISETP.NE.AND UP2, UPT, UR5, 0x1, UPT ;  /* 0x000000010500788c */ /* 0x000fcc000bf45270 */
[----:B------:R-:W-:-:S05]  /*3640*/  PLOP3.LUT P6, PT, PT, PT, UP2, 0x80, 0x0 ;  /* 0x000000000000781c */ /* 0x000fca0003fcf028 */
[----:B------:R-:W-:-:S08]  /*3650*/  @UP2 ULDC.64 UR6, c[0x0][0x9e8] ;  /* 0x00027a0000062ab9 */ /* 0x000fd00000000a00 */
[----:B------:R-:W-:Y:S01]  /*3660*/  @P6 IMAD.HI.U32 R3, R2, UR6, RZ ;  /* 0x0000000602036c27 */ /* 0x000fe2000f8e00ff */
[----:B------:R-:W-:-:S13]  /*3670*/  PLOP3.LUT P6, PT, PT, PT, UP2, 0x80, 0x0 ;  /* 0x000000000000781c */ /* 0x000fda0003fcf028 */
[----:B------:R-:W-:-:S07]  /*3680*/  @P6 SHF.R.U32.HI R2, RZ, UR7, R3 ;  /* 0x00000007ff026c19 */ /* 0x000fce0008011603 */
.L_x_4385:
[----:B------:R-:W-:Y:S05]  /*3690*/  BSYNC B0 ;  /* 0x0000000000007941 */ /* 0x000fea0003800000 */
.L_x_4383:
[----:B------:R-:W-:-:S05]  /*36a0*/  IMAD R3, R2, UR5, R11 ;  /* 0x0000000502037c24 */ /* 0x000fca000f8e020b */
[----:B------:R-:W-:Y:S02]  /*36b0*/  VIMNMX R6, R6, R3, !PT ;  /* 0x0000000306067248 */ /* 0x000fe40007fe0100 */
[----:B------:R-:W-:-:S07]  /*36c0*/  VIADDMNMX R0, R3, UR5, R0, PT ;  /* 0x0000000503007c46 */ /* 0x000fce000b800100 */
.L_x_4382:
[C---:B------:R-:W-:Y:S01]  /*36d0*/  ISETP.GT.AND P2, PT, R6.reuse, 0x1, !P2 ;  /* 0x000000010600780c */ /* 0x040fe20005744270 */
[----:B------:R-:W-:Y:S01]  /*36e0*/  ULDC UR14, c[0x0][0x988] ;  /* 0x00026200000e7ab9 */ /* 0x000fe20000000800 */
[----:B------:R-:W-:Y:S01]  /*36f0*/  ISETP.GT.AND P3, PT, R6, 0x8, !P3 ;  /* 0x000000080600780c */ /* 0x000fe20005f64270 */
[----:B------:R-:W-:Y:S01]  /*3700*/  @UP0 ULDC UR6, c[0x0][0x44c] ;  /* 0x0001130000060ab9 */ /* 0x000fe20000000800 */
[C---:B------:R-:W-:Y:S01]  /*3710*/  ISETP.LT.OR P2, PT, R0.reuse, 0x2, P2 ;  /* 0x000000020000780c */ /* 0x040fe20001741670 */
[----:B------:R-:W-:Y:S01]  /*3720*/  UIMAD.WIDE.U32 UR6, UR39, UR6, URZ ;  /* 0x00000006270672a5 */ /* 0x000fe2000f8e003f */
[----:B------:R-:W-:Y:S01]  /*3730*/  ISETP.LT.OR P3, PT, R0, 0x9, P3 ;  /* 0x000000090000780c */ /* 0x000fe20001f61670 */
[----:B------:R-:W-:Y:S01]  /*3740*/  @UP0 ULDC UR18, c[0x0][0x450] ;  /* 0x0001140000120ab9 */ /* 0x000fe20000000800 */
[----:B------:R-:W-:Y:S01]  /*3750*/  FSEL R27, R27, -INF , !P2 ;  /* 0xff8000001b1b7808 */ /* 0x000fe20005000000 */
[----:B------:R-:W-:Y:S01]  /*3760*/  UMOV UR10, UR39 ;  /* 0x00000027000a7c82 */ /* 0x000fe20008000000 */
[----:B------:R-:W-:Y:S01]  /*3770*/  ISETP.NE.AND P2, PT, R14, RZ, PT ;  /* 0x000000ff0e00720c */ /* 0x000fe20003f45270 */
[----:B------:R-:W-:Y:S01]  /*3780*/  @UP0 USHF.R.U32.HI UR10, URZ, UR18, UR7 ;  /* 0x000000123f0a0299 */ /* 0x000fe20008011607 */
[----:B------:R-:W-:-:S02]  /*3790*/  FSEL R30, R30, -INF , !P3 ;  /* 0xff8000001e1e7808 */ /* 0x000fc40005800000 */
[----:B------:R-:W-:Y:S02]  /*37a0*/  ISETP.GT.AND P2, PT, R6, 0x9, !P2 ;  /* 0x000000090600780c */ /* 0x000fe40005744270 */
[----:B------:R-:W-:Y:S02]  /*37b0*/  ISETP.NE.AND P3, PT, R28, RZ, PT ;  /* 0x000000ff1c00720c */ /* 0x000fe40003f65270 */
[----:B------:R-:W-:Y:S02]  /*37c0*/  ISETP.LT.OR P2, PT, R0, 0xa, P2 ;  /* 0x0000000a0000780c */ /* 0x000fe40001741670 */
[----:B------:R-:W-:Y:S02]  /*37d0*/  FMNMX.FTZ R2, R13, R25, !PT ;  /* 0x000000190d027209 */ /* 0x000fe40007810000 */
[----:B------:R-:W-:Y:S02]  /*37e0*/  FSEL R31, R31, -INF , !P2 ;  /* 0xff8000001f1f7808 */ /* 0x000fe40005000000 */
[----:B------:R-:W-:-:S02]  /*37f0*/  ISETP.NE.AND P2, PT, R20, RZ, PT ;  /* 0x000000ff1400720c */ /* 0x000fc40003f45270 */
[----:B------:R-:W-:Y:S02]  /*3800*/  ISETP.NE.AND P6, PT, R72, RZ, PT ;  /* 0x000000ff4800720c */ /* 0x000fe40003fc5270 */
        /* <DEDUP_REMOVED lines=12> */
[----:B------:R-:W-:Y:S02]  /*38d0*/  ISETP.GT.AND P2, PT, R6, 0x18, !P3 ;  /* 0x000000180600780c */ /* 0x000fe40005f44270 */
[----:B------:R-:W-:Y:S02]  /*38e0*/  FMNMX.FTZ R3, R37, R2, !PT ;  /* 0x0000000225037209 */ /* 0x000fe40007810000 */
[----:B------:R-:W-:Y:S02]  /*38f0*/  ISETP.LT.OR P2, PT, R0, 0x19, P2 ;  /* 0x000000190000780c */ /* 0x000fe40001741670 */
[----:B------:R-:W-:Y:S02]  /*3900*/  FMNMX.FTZ R2, R40, R3, !PT ;  /* 0x0000000328027209 */ /* 0x000fe40007810000 */
[----:B------:R-:W-:-:S02]  /*3910*/  FSEL R38, R38, -INF , !P2 ;  /* 0xff80000026267808 */ /* 0x000fc40005000000 */
        /* <DEDUP_REMOVED lines=36> */
[----:B------:R-:W-:Y:S01]  /*3b60*/  ISETP.NE.AND P3, PT, R84, RZ, PT ;  /* 0x000000ff5400720c */ /* 0x000fe20003f65270 */
[----:B------:R-:W0:Y:S01]  /*3b70*/  SHFL.BFLY PT, R3, R2, 0x2, 0x1f ;  /* 0x0c401f0002037f89 */ /* 0x000e2200000e0000 */
        /* <DEDUP_REMOVED lines=10> */
[----:B------:R-:W-:-:S02]  /*3c20*/  ISETP.NE.AND P2, PT, R81, RZ, PT ;  /* 0x000000ff5100720c */ /* 0x000fc40003f45270 */
[----:B------:R-:W-:Y:S02]  /*3c30*/  ISETP.LT.OR P5, PT, R0, 0x59, P5 ;  /* 0x000000590000780c */ /* 0x000fe40002fa1670 */
[----:B------:R-:W-:Y:S02]  /*3c40*/  ISETP.GT.AND P2, PT, R6, 0x38, !P2 ;  /* 0x000000380600780c */ /* 0x000fe40005744270 */
[----:B0-----:R-:W-:Y:S02]  /*3c50*/  FMNMX.FTZ R8, R2, R3, !PT ;  /* 0x0000000302087209 */ /* 0x001fe40007810000 */
[----:B------:R-:W-:Y:S02]  /*3c60*/  ISETP.LT.OR P2, PT, R0, 0x39, P2 ;  /* 0x000000390000780c */ /* 0x000fe40001741670 */
[----:B------:R-:W-:Y:S01]  /*3c70*/  FSEL R67, R67, -INF , !P4 ;  /* 0xff80000043437808 */ /* 0x000fe20006000000 */
[----:B------:R-:W0:Y:S01]  /*3c80*/  SHFL.BFLY PT, R3, R8, 0x1, 0x1f ;  /* 0x0c201f0008037f89 */ /* 0x000e2200000e0000 */
[----:B------:R-:W-:-:S02]  /*3c90*/  FSEL R54, R54, -INF , !P2 ;  /* 0xff80000036367808 */ /* 0x000fc40005000000 */
[----:B------:R-:W-:Y:S02]  /*3ca0*/  ISETP.NE.AND P2, PT, R82, RZ, PT ;  /* 0x000000ff5200720c */ /* 0x000fe40003f45270 */
[----:B------:R-:W-:Y:S02]  /*3cb0*/  FSEL R70, R70, -INF , !P5 ;  /* 0xff80000046467808 */ /* 0x000fe40006800000 */
[----:B------:R-:W-:Y:S02]  /*3cc0*/  ISETP.GT.AND P2, PT, R6, 0x39, !P2 ;  /* 0x000000390600780c */ /* 0x000fe40005744270 */
[----:B------:R-:W-:Y:S02]  /*3cd0*/  R2UR UR11, R77 ;  /* 0x000000004d0b72ca */ /* 0x000fe400000e0000 */
[----:B------:R-:W-:-:S04]  /*3ce0*/  ISETP.LT.OR P2, PT, R0, 0x3a, P2 ;  /* 0x0000003a0000780c */ /* 0x000fc80001741670 */
[----:B------:R-:W-:Y:S02]  /*3cf0*/  FSEL R55, R55, -INF , !P2 ;  /* 0xff80000037377808 */ /* 0x000fe40005000000 */
[----:B------:R-:W-:-:S04]  /*3d00*/  ISETP.NE.AND P2, PT, R83, RZ, PT ;  /* 0x000000ff5300720c */ /* 0x000fc80003f45270 */
[----:B------:R-:W-:Y:S01]  /*3d10*/  ISETP.GT.AND P2, PT, R6, 0x40, !P2 ;  /* 0x000000400600780c */ /* 0x000fe20005744270 */
[----:B------:R-:W-:Y:S01]  /*3d20*/  UIADD3 UR6, UR11, UR10, URZ ;  /* 0x0000000a0b067290 */ /* 0x000fe2000fffe03f */
[----:B0-----:R-:W-:Y:S02]  /*3d30*/  FMNMX.FTZ R3, R8, R3, !PT ;  /* 0x0000000308037209 */ /* 0x001fe40007810000 */
[----:B------:R-:W-:Y:S01]  /*3d40*/  ISETP.LT.OR P2, PT, R0, 0x41, P2 ;  /* 0x000000410000780c */ /* 0x000fe20001741670 */
[----:B------:R-:W-:Y:S02]  /*3d50*/  UIADD3 UR4, UR6, UR4, URZ ;  /* 0x0000000406047290 */ /* 0x000fe4000fffe03f */
[----:B------:R-:W-:Y:S01]  /*3d60*/  FMUL.FTZ R7, R3, UR14 ;  /* 0x0000000e03077c20 */ /* 0x000fe20008410000 */
[----:B------:R-:W-:Y:S02]  /*3d70*/  FSEL R58, R58, -INF , !P2 ;  /* 0xff8000003a3a7808 */ /* 0x000fe40005000000 */
[----:B------:R-:W-:-:S02]  /*3d80*/  ISETP.GT.AND P2, PT, R6, 0x41, !P3 ;  /* 0x000000410600780c */ /* 0x000fc40005f44270 */
[----:B------:R-:W-:Y:S02]  /*3d90*/  ISETP.NE.AND P3, PT, R87, RZ, PT ;  /* 0x000000ff5700720c */ /* 0x000fe40003f65270 */
[----:B------:R-:W-:Y:S02]  /*3da0*/  ISETP.LT.OR P2, PT, R0, 0x42, P2 ;  /* 0x000000420000780c */ /* 0x000fe40001741670 */
[C---:B------:R-:W-:Y:S02]  /*3db0*/  ISETP.GT.AND P3, PT, R6.reuse, 0x50, !P3 ;  /* 0x000000500600780c */ /* 0x040fe40005f64270 */
[----:B------:R-:W-:Y:S02]  /*3dc0*/  FSEL R59, R59, -INF , !P2 ;  /* 0xff8000003b3b7808 */ /* 0x000fe40005000000 */
[----:B------:R-:W-:Y:S02]  /*3dd0*/  ISETP.GT.AND P2, PT, R6, RZ, !P6 ;  /* 0x000000ff0600720c */ /* 0x000fe40007744270 */
[----:B------:R-:W-:-:S02]  /*3de0*/  ISETP.NE.AND P6, PT, R85, RZ, PT ;  /* 0x000000ff5500720c */ /* 0x000fc40003fc5270 */
[C---:B------:R-:W-:Y:S02]  /*3df0*/  ISETP.LT.OR P2, PT, R0.reuse, 0x1, P2 ;  /* 0x000000010000780c */ /* 0x040fe40001741670 */
[----:B------:R-:W-:Y:S02]  /*3e00*/  ISETP.LT.OR P3, PT, R0, 0x51, P3 ;  /* 0x000000510000780c */ /* 0x000fe40001f61670 */
[----:B------:R-:W-:Y:S02]  /*3e10*/  FSEL R26, R26, -INF , !P2 ;  /* 0xff8000001a1a7808 */ /* 0x000fe40005000000 */
[----:B------:R-:W-:Y:S02]  /*3e20*/  FSETP.NEU.FTZ.AND P2, PT, R3, -INF , PT ;  /* 0xff8000000300780b */ /* 0x000fe40003f5d000 */
[----:B------:R-:W-:Y:S02]  /*3e30*/  FSEL R66, R66, -INF , !P3 ;  /* 0xff80000042427808 */ /* 0x000fe40005800000 */
[----:B------:R-:W-:-:S02]  /*3e40*/  FSEL R10, R7, RZ, P2 ;  /* 0x000000ff070a7208 */ /* 0x000fc40001000000 */
        /* <DEDUP_REMOVED lines=13> */
[----:B------:R-:W-:Y:S01]  /*3f20*/  ISETP.NE.AND P2, PT, R86, RZ, PT ;  /* 0x000000ff5600720c */ /* 0x000fe20003f45270 */
[--C-:B------:R-:W-:Y:S01]  /*3f30*/  FFMA.FTZ R33, R33, UR14, -R10.reuse ;  /* 0x0000000e21217c23 */ /* 0x100fe2000801080a */
[----:B------:R-:W-:Y:S01]  /*3f40*/  FMNMX.FTZ R9, R35, R2, !PT ;  /* 0x0000000223097209 */ /* 0x000fe20007810000 */
[----:B------:R-:W0:Y:S01]  /*3f50*/  MUFU.EX2 R7, R8 ;  /* 0x0000000800077308 */ /* 0x000e220000000800 */
[----:B------:R-:W-:Y:S01]  /*3f60*/  ISETP.GT.AND P2, PT, R6, 0x49, !P2 ;  /* 0x000000490600780c */ /* 0x000fe20005744270 */
[--C-:B------:R-:W-:Y:S01]  /*3f70*/  FFMA.FTZ R186, R36, UR14, -R10.reuse ;  /* 0x0000000e24ba7c23 */ /* 0x100fe2000801080a */
[----:B------:R-:W-:Y:S01]  /*3f80*/  FMNMX.FTZ R2, R38, R9, !PT ;  /* 0x0000000926027209 */ /* 0x000fe20007810000 */
[--C-:B------:R-:W-:Y:S01]  /*3f90*/  FFMA.FTZ R37, R37, UR14, -R10.reuse ;  /* 0x0000000e25257c23 */ /* 0x100fe2000801080a */
[----:B------:R-:W-:Y:S01]  /*3fa0*/  ISETP.LT.OR P2, PT, R0, 0x4a, P2 ;  /* 0x0000004a0000780c */ /* 0x000fe20001741670 */
[--C-:B------:R-:W-:Y:S01]  /*3fb0*/  FFMA.FTZ R180, R40, UR14, -R10.reuse ;  /* 0x0000000e28b47c23 */ /* 0x100fe2000801080a */
[----:B------:R-:W-:Y:S01]  /*3fc0*/  FMNMX.FTZ R9, R39, R2, !PT ;  /* 0x0000000227097209 */ /* 0x000fe20007810000 */
[----:B------:R-:W1:Y:S01]  /*3fd0*/  MUFU.EX2 R190, R190 ;  /* 0x000000be00be7308 */ /* 0x000e620000000800 */
[----:B------:R-:W-:Y:S01]  /*3fe0*/  FSEL R63, R63, -INF , !P2 ;  /* 0xff8000003f3f7808 */ /* 0x000fe20005000000 */
[--C-:B------:R-:W-:Y:S01]  /*3ff0*/  FFMA.FTZ R41, R41, UR14, -R10.reuse ;  /* 0x0000000e29297c23 */ /* 0x100fe2000801080a */
[----:B------:R-:W-:Y:S01]  /*4000*/  FMNMX.FTZ R2, R42, R9, !PT ;  /* 0x000000092a027209 */ /* 0x000fe20007810000 */
[--C-:B------:R-:W-:Y:S01]  /*4010*/  FFMA.FTZ R44, R44, UR14, -R10.reuse ;  /* 0x0000000e2c2c7c23 */ /* 0x100fe2000801080a */
[----:B------:R-:W-:Y:S01]  /*4020*/  ISETP.NE.AND P6, PT, R24, RZ, PT ;  /* 0x000000ff1800720c */ /* 0x000fe20003fc5270 */
[--C-:B------:R-:W-:Y:S01]  /*4030*/  FFMA.FTZ R45, R45, UR14, -R10.reuse ;  /* 0x0000000e2d2d7c23 */ /* 0x100fe2000801080a */
[----:B------:R-:W-:Y:S01]  /*4040*/  FMNMX.FTZ R11, R43, R2, !PT ;  /* 0x000000022b0b7209 */ /* 0x000fe20007810000 */
[----:B------:R-:W2:Y:S01]  /*4050*/  MUFU.EX2 R9, R29 ;  /* 0x0000001d00097308 */ /* 0x000ea20000000800 */
[----:B------:R-:W-:Y:S01]  /*4060*/  ISETP.GT.AND P6, PT, R6, 0x59, !P6 ;  /* 0x000000590600780c */ /* 0x000fe200077c4270 */
[----:B0-----:R-:W-:Y:S01]  /*4070*/  FADD.FTZ R21, R188, R7 ;  /* 0x00000007bc157221 */ /* 0x001fe20000010000 */
[----:B------:R-:W-:Y:S01]  /*4080*/  FMNMX.FTZ R2, R46, R11, !PT ;  /* 0x0000000b2e027209 */ /* 0x000fe20007810000 */
[--C-:B------:R-:W-:Y:S01]  /*4090*/  FFMA.FTZ R48, R48, UR14, -R10.reuse ;  /* 0x0000000e30307c23 */ /* 0x100fe2000801080a */
[----:B------:R-:W-:Y:S01]  /*40a0*/  ISETP.LT.OR P6, PT, R0, 0x5a, P6 ;  /* 0x0000005a0000780c */ /* 0x000fe200037c1670 */
[--C-:B------:R-:W-:Y:S01]  /*40b0*/  FFMA.FTZ R49, R49, UR14, -R10.reuse ;  /* 0x0000000e31317c23 */ /* 0x100fe2000801080a */
[----:B------:R-:W-:Y:S01]  /*40c0*/  FMNMX.FTZ R11, R47, R2, !PT ;  /* 0x000000022f0b7209 */ /* 0x000fe20007810000 */
[----:B------:R-:W0:Y:S01]  /*40d0*/  MUFU.EX2 R184, R184 ;  /* 0x000000b800b87308 */ /* 0x000e220000000800 */
[----:B------:R-:W-:Y:S01]  /*40e0*/  FSEL R71, R71, -INF , !P6 ;  /* 0xff80000047477808 */ /* 0x000fe20007000000 */
[----:B-1----:R-:W-:Y:S01]  /*40f0*/  FADD.FTZ R6, R190, R21 ;  /* 0x00000015be067221 */ /* 0x002fe20000010000 */
[----:B------:R-:W-:Y:S01]  /*4100*/  FMNMX.FTZ R2, R50, R11, !PT ;  /* 0x0000000b32027209 */ /* 0x000fe20007810000 */
[--C-:B------:R-:W-:Y:S01]  /*4110*/  FFMA.FTZ R52, R52, UR14, -R10.reuse ;  /* 0x0000000e34347c23 */ /* 0x100fe2000801080a */
[--C-:B------:R-:W-:Y:S01]  /*4120*/  FFMA.FTZ R53, R53, UR14, -R10.reuse ;  /* 0x0000000e35357c23 */ /* 0x100fe2000801080a */
[----:B------:R-:W-:Y:S01]  /*4130*/  FFMA.FTZ R56, R56, UR14, -R10 ;  /* 0x0000000e38387c23 */ /* 0x000fe2000801080a */
[----:B------:R-:W-:Y:S01]  /*4140*/  FMNMX.FTZ R13, R51, R2, !PT ;  /* 0x00000002330d7209 */ /* 0x000fe20007810000 */
[----:B------:R-:W1:Y:S01]  /*4150*/  MUFU.EX2 R11, R33 ;  /* 0x00000021000b7308 */ /* 0x000e620000000800 */
[----:B--2---:R-:W-:Y:S01]  /*4160*/  FADD.FTZ R21, R9, R6 ;  /* 0x0000000609157221 */ /* 0x004fe20000010000 */
[--C-:B------:R-:W-:Y:S01]  /*4170*/  FFMA.FTZ R57, R57, UR14, -R10.reuse ;  /* 0x0000000e39397c23 */ /* 0x100fe2000801080a */
[----:B------:R-:W-:Y:S01]  /*4180*/  FMNMX.FTZ R2, R54, R13, !PT ;  /* 0x0000000d36027209 */ /* 0x000fe20007810000 */
[--C-:B------:R-:W-:Y:S01]  /*4190*/  FFMA.FTZ R60, R60, UR14, -R10.reuse ;  /* 0x0000000e3c3c7c23 */ /* 0x100fe2000801080a */
[--C-:B------:R-:W-:Y:S01]  /*41a0*/  FFMA.FTZ R61, R61, UR14, -R10.reuse ;  /* 0x0000000e3d3d7c23 */ /* 0x100fe2000801080a */
[--C-:B------:R-:W-:Y:S01]  /*41b0*/  FFMA.FTZ R64, R64, UR14, -R10.reuse ;  /* 0x0000000e40407c23 */ /* 0x100fe2000801080a */
[----:B------:R-:W-:Y:S01]  /*41c0*/  FMNMX.FTZ R13, R55, R2, !PT ;  /* 0x00000002370d7209 */ /* 0x000fe20007810000 */
[----:B------:R-:W2:Y:S01]  /*41d0*/  MUFU.EX2 R186, R186 ;  /* 0x000000ba00ba7308 */ /* 0x000ea20000000800 */
[----:B0-----:R-:W-:Y:S01]  /*41e0*/  FADD.FTZ R6, R184, R21 ;  /* 0x00000015b8067221 */ /* 0x001fe20000010000 */
[--C-:B------:R-:W-:Y:S01]  /*41f0*/  FFMA.FTZ R65, R65, UR14, -R10.reuse ;  /* 0x0000000e41417c23 */ /* 0x100fe2000801080a */
[----:B------:R-:W-:Y:S01]  /*4200*/  FMNMX.FTZ R2, R58, R13, !PT ;  /* 0x0000000d3a027209 */ /* 0x000fe20007810000 */
[--C-:B------:R-:W-:Y:S01]  /*4210*/  FFMA.FTZ R68, R68, UR14, -R10.reuse ;  /* 0x0000000e44447c23 */ /* 0x100fe2000801080a */
[----:B------:R-:W-:Y:S01]  /*4220*/  F2FP.F16.F32.PACK_AB R188, R7, R188 ;  /* 0x000000bc07bc723e */ /* 0x000fe200000000ff */
[----:B------:R-:W-:Y:S01]  /*4230*/  FFMA.FTZ R10, R69, UR14, -R10 ;  /* 0x0000000e450a7c23 */ /* 0x000fe2000801080a */
[----:B------:R-:W-:Y:S01]  /*4240*/  FMNMX.FTZ R15, R59, R2, !PT ;  /* 0x000000023b0f7209 */ /* 0x000fe20007810000 */
[----:B------:R-:W0:Y:S01]  /*4250*/  MUFU.EX2 R13, R37 ;  /* 0x00000025000d7308 */ /* 0x000e220000000800 */
[----:B-1----:R-:W-:Y:S01]  /*4260*/  FADD.FTZ R21, R11, R6 ;  /* 0x000000060b157221 */ /* 0x002fe20000010000 */
[----:B------:R-:W-:-:S02]  /*4270*/  F2FP.F16.F32.PACK_AB R190, R9, R190 ;  /* 0x000000be09be723e */ /* 0x000fc400000000ff */
[----:B------:R-:W-:Y:S02]  /*4280*/  FMNMX.FTZ R2, R62, R15, !PT ;  /* 0x0000000f3e027209 */ /* 0x000fe40007810000 */
[----:B------:R-:W-:Y:S02]  /*4290*/  F2FP.F16.F32.PACK_AB R184, R11, R184 ;  /* 0x000000b80bb8723e */ /* 0x000fe400000000ff */
        /* <DEDUP_REMOVED lines=11> */
[----:B-1----:R-:W-:-:S03]  /*4350*/  FADD.FTZ R6, R180, R21 ;  /* 0x00000015b4067221 */ /* 0x002fc60000010000 */
[----:B------:R-:W1:Y:S04]  /*4360*/  SHFL.BFLY PT, R15, R0, 0x2, 0x1f ;  /* 0x0c401f00000f7f89 */ /* 0x000e6800000e0000 */
[----:B------:R-:W3:Y:S01]  /*4370*/  MUFU.EX2 R45, R45 ;  /* 0x0000002d002d7308 */ /* 0x000ee20000000800 */
[C---:B--2---:R-:W-:Y:S01]  /*4380*/  FADD.FTZ R25, R41.reuse, R6 ;  /* 0x0000000629197221 */ /* 0x044fe20000010000 */
[----:B------:R-:W-:-:S06]  /*4390*/  F2FP.F16.F32.PACK_AB R180, R41, R180 ;  /* 0x000000b429b4723e */ /* 0x000fcc00000000ff */
[----:B------:R-:W2:Y:S01]  /*43a0*/  MUFU.EX2 R48, R48 ;  /* 0x0000003000307308 */ /* 0x000ea20000000800 */
[----:B0-----:R-:W-:-:S07]  /*43b0*/  FADD.FTZ R8, R44, R25 ;  /* 0x000000192c087221 */ /* 0x001fce0000010000 */
[----:B------:R-:W0:Y:S01]  /*43c0*/  MUFU.EX2 R49, R49 ;  /* 0x0000003100317308 */ /* 0x000e220000000800 */
[C---:B---3--:R-:W-:Y:S01]  /*43d0*/  FADD.FTZ R25, R45.reuse, R8 ;  /* 0x000000082d197221 */ /* 0x048fe20000010000 */
[----:B------:R-:W-:Y:S02]  /*43e0*/  F2FP.F16.F32.PACK_AB R182, R45, R44 ;  /* 0x0000002c2db6723e */ /* 0x000fe400000000ff */
[----:B-1----:R-:W-:-:S04]  /*43f0*/  FMNMX.FTZ R15, R0, R15, !PT ;  /* 0x0000000f000f7209 */ /* 0x002fc80007810000 */
[----:B------:R-:W1:Y:S01]  /*4400*/  MUFU.EX2 R52, R52 ;  /* 0x0000003400347308 */ /* 0x000e620000000800 */
[----:B------:R-:W3:Y:S01]  /*4410*/  SHFL.BFLY PT, R2, R15, 0x1, 0x1f ;  /* 0x0c201f000f027f89 */ /* 0x000ee200000e0000 */
[----:B--2---:R-:W-:-:S06]  /*4420*/  FADD.FTZ R8, R48, R25 ;  /* 0x0000001930087221 */ /* 0x004fcc0000010000 */
[----:B------:R-:W2:Y:S01]  /*4430*/  MUFU.EX2 R53, R53 ;  /* 0x0000003500357308 */ /* 0x000ea20000000800 */
[C---:B0-----:R-:W-:Y:S01]  /*4440*/  FADD.FTZ R25, R49.reuse, R8 ;  /* 0x0000000831197221 */ /* 0x041fe20000010000 */
[----:B------:R-:W-:-:S06]  /*4450*/  F2FP.F16.F32.PACK_AB R176, R49, R48 ;  /* 0x0000003031b0723e */ /* 0x000fcc00000000ff */
[----:B------:R-:W0:Y:S01]  /*4460*/  MUFU.EX2 R56, R56 ;  /* 0x0000003800387308 */ /* 0x000e220000000800 */
[----:B-1----:R-:W-:-:S07]  /*4470*/  FADD.FTZ R8, R52, R25 ;  /* 0x0000001934087221 */ /* 0x002fce0000010000 */
[----:B------:R-:W1:Y:S01]  /*4480*/  MUFU.EX2 R57, R57 ;  /* 0x0000003900397308 */ /* 0x000e620000000800 */
[----:B---3--:R-:W-:Y:S01]  /*4490*/  FMNMX.FTZ R2, R15, R2, !PT ;  /* 0x000000020f027209 */ /* 0x008fe20007810000 */
[C---:B--2---:R-:W-:Y:S01]  /*44a0*/  FADD.FTZ R25, R53.reuse, R8 ;  /* 0x0000000835197221 */ /* 0x044fe20000010000 */
[----:B------:R-:W-:Y:S02]  /*44b0*/  F2FP.F16.F32.PACK_AB R178, R53, R52 ;  /* 0x0000003435b2723e */ /* 0x000fe400000000ff */
[C---:B------:R-:W-:Y:S01]  /*44c0*/  FSETP.NEU.FTZ.AND P2, PT, R2.reuse, -INF , PT ;  /* 0xff8000000200780b */ /* 0x040fe20003f5d000 */
[----:B------:R-:W-:Y:S02]  /*44d0*/  FMUL.FTZ R0, R2, UR14 ;  /* 0x0000000e02007c20 */ /* 0x000fe40008410000 */
[----:B------:R-:W2:Y:S01]  /*44e0*/  MUFU.EX2 R60, R60 ;  /* 0x0000003c003c7308 */ /* 0x000ea20000000800 */
[----:B0-----:R-:W-:Y:S02]  /*44f0*/  FADD.FTZ R8, R56, R25 ;  /* 0x0000001938087221 */ /* 0x001fe40000010000 */
[----:B------:R-:W-:-:S02]  /*4500*/  FSEL R0, R0, RZ, P2 ;  /* 0x000000ff00007208 */ /* 0x000fc40001000000 */
[----:B------:R-:W-:-:S03]  /*4510*/  PLOP3.LUT P2, PT, PT, PT, UP1, 0x40, 0x0 ;  /* 0x000000000000781c */ /* 0x000fc60003f4e818 */
        /* <DEDUP_REMOVED lines=17> */
[----:B------:R-:W-:Y:S01]  /*4630*/  FFMA.FTZ R55, R55, UR14, -R0 ;  /* 0x0000000e37377c23 */ /* 0x000fe20008010800 */
[----:B-1----:R-:W-:Y:S01]  /*4640*/  FADD.FTZ R9, R57, R8 ;  /* 0x0000000839097221 */ /* 0x002fe20000010000 */
[--C-:B------:R-:W-:Y:S01]  /*4650*/  FFMA.FTZ R58, R58, UR14, -R0.reuse ;  /* 0x0000000e3a3a7c23 */ /* 0x100fe20008010800 */
[--C-:B------:R-:W-:Y:S01]  /*4660*/  FFMA.FTZ R59, R59, UR14, -R0.reuse ;  /* 0x0000000e3b3b7c23 */ /* 0x100fe20008010800 */
[--C-:B------:R-:W-:Y:S01]  /*4670*/  FFMA.FTZ R62, R62, UR14, -R0.reuse ;  /* 0x0000000e3e3e7c23 */ /* 0x100fe20008010800 */
[----:B------:R-:W1:Y:S01]  /*4680*/  MUFU.EX2 R30, R30 ;  /* 0x0000001e001e7308 */ /* 0x000e620000000800 */
[----:B--2---:R-:W-:Y:S01]  /*4690*/  FADD.FTZ R8, R60, R9 ;  /* 0x000000093c087221 */ /* 0x004fe20000010000 */
[--C-:B------:R-:W-:Y:S01]  /*46a0*/  FFMA.FTZ R63, R63, UR14, -R0.reuse ;  /* 0x0000000e3f3f7c23 */ /* 0x100fe20008010800 */
[--C-:B------:R-:W-:Y:S01]  /*46b0*/  FFMA.FTZ R66, R66, UR14, -R0.reuse ;  /* 0x0000000e42427c23 */ /* 0x100fe20008010800 */
[--C-:B------:R-:W-:Y:S01]  /*46c0*/  FFMA.FTZ R67, R67, UR14, -R0.reuse ;  /* 0x0000000e43437c23 */ /* 0x100fe20008010800 */
[--C-:B------:R-:W-:Y:S01]  /*46d0*/  FFMA.FTZ R70, R70, UR14, -R0.reuse ;  /* 0x0000000e46467c23 */ /* 0x100fe20008010800 */
[----:B------:R-:W-:Y:S01]  /*46e0*/  FFMA.FTZ R0, R71, UR14, -R0 ;  /* 0x0000000e47007c23 */ /* 0x000fe20008010800 */
[----:B------:R-:W-:Y:S01]  /*46f0*/  F2FP.F16.F32.PACK_AB R172, R57, R56 ;  /* 0x0000003839ac723e */ /* 0x000fe200000000ff */
[----:B------:R-:W2:Y:S01]  /*4700*/  MUFU.EX2 R31, R31 ;  /* 0x0000001f001f7308 */ /* 0x000ea20000000800 */
[----:B0-----:R-:W-:Y:S01]  /*4710*/  FADD.FTZ R21, R26, R27 ;  /* 0x0000001b1a157221 */ /* 0x001fe20000010000 */
        /* <DEDUP_REMOVED lines=79> */
.L_x_4387:
[----:B------:R-:W-:-:S11]  /*4c10*/  UISETP.NE.AND UP2, UPT, UR5, 0x1, UPT ;  /* 0x000000010500788c */ /* 0x000fd6000bf45270 */
[----:B------:R-:W-:Y:S02]  /*4c20*/  @UP2 ULDC.64 UR6, c[0x0][0x9e8] ;  /* 0x00027a0000062ab9 */ /* 0x000fe40000000a00 */
[----:B------:R-:W-:-:S04]  /*4c30*/  UIMAD.WIDE.U32 UR10, UR18, UR6, URZ ;  /* 0x00000006120a72a5 */ /* 0x000fc8000f8e003f */
[----:B------:R-:W-:-:S12]  /*4c40*/  @UP2 USHF.R.U32.HI UR18, URZ, UR7, UR11 ;  /* 0x000000073f122299 */ /* 0x000fd8000801160b */
.L_x_4388:
[----:B------:R-:W-:-:S04]  /*4c50*/  UIMAD UR5, UR18, UR5, UR5 ;  /* 0x00000005120572a4 */ /* 0x000fc8000f8e0205 */
[----:B------:R-:W-:-:S04]  /*4c60*/  UISETP.LT.AND UP2, UPT, UR4, UR5, UPT ;  /* 0x000000050400728c */ /* 0x000fc8000bf41270 */
[----:B------:R-:W-:-:S12]  /*4c70*/  USEL UR4, UR4, UR5, UP2 ;  /* 0x0000000504047287 */ /* 0x000fd80009000000 */
.L_x_4386:
        /* <DEDUP_REMOVED lines=57> */
[----:B------:R-:W-:Y:S01]  /*5010*/  IMAD.MOV.U32 R0, RZ, RZ, 0x3f800000 ;  /* 0x3f800000ff007424 */ /* 0x000fe200078e00ff */
[----:B------:R-:W-:Y:S01]  /*5020*/  ULDC UR59, c[0x0][0x9e4] ;  /* 0x00027900003b7ab9 */ /* 0x000fe20000000800 */
[----:B------:R-:W-:-:S07]  /*5030*/  IMAD.MOV.U32 R119, RZ, RZ, RZ ;  /* 0x000000ffff777224 */ /* 0x000fce00078e00ff */
.L_x_4406:
[----:B------:R-:W-:-:S04]  /*5040*/  UIADD3 UR4, UR36, 0x1, URZ ;  /* 0x0000000124047890 */ /* 0x000fc8000fffe03f */
[----:B------:R-:W-:-:S04]  /*5050*/  UISETP.NE.AND UP2, UPT, UR4, 0x2, UPT ;  /* 0x000000020400788c */ /* 0x000fc8000bf45270 */
[----:B------:R-:W-:Y:S02]  /*5060*/  USEL UR7, URZ, 0x1, UP2 ;  /* 0x000000013f077887 */ /* 0x000fe40009000000 */
[----:B------:R-:W-:Y:S02]  /*5070*/  USEL UR4, UR4, URZ, UP2 ;  /* 0x0000003f04047287 */ /* 0x000fe40009000000 */
[----:B------:R-:W-:Y:S01]  /*5080*/  ULOP3.LUT UR7, UR38, UR7, URZ, 0x3c, !UPT ;  /* 0x0000000726077292 */ /* 0x000fe2000f8e3c3f */
[----:B------:R-:W-:Y:S11]  /*5090*/  @!P0 BRA `(.L_x_4390) ;  /* 0x0000000000048947 */ /* 0x000ff60003800000 */
[----:B------:R-:W-:Y:S01]  /*50a0*/  BPT.TRAP 0x1 ;  /* 0x000000040000795c */ /* 0x000fe20000300000 */
.L_x_4390:
[----:B------:R-:W-:Y:S01]  /*50b0*/  ULEA UR6, UR4, UR37, 0x3 ;  /* 0x0000002504067291 */ /* 0x000fe2000f8e183f */
[----:B------:R-:W-:-:S05]  /*50c0*/  IMAD.U32 R9, RZ, RZ, UR7 ;  /* 0x00000007ff097e24 */ /* 0x000fca000f8e00ff */
[----:B------:R-:W-:-:S04]  /*50d0*/  SHF.L.U32 R9, R9, 0x1f, RZ ;  /* 0x0000001f09097819 */ /* 0x000fc800000006ff */
[----:B------:R0:W1:Y:S01]  /*50e0*/  SYNCS.PHASECHK.TRANS64.TRYWAIT P2, [UR6+0x30830], R9 ;  /* 0x03083009ff0075a7 */ /* 0x0000620008040146 */
[----:B------:R-:W-:Y:S05]  /*50f0*/  @!P0 BRA `(.L_x_4391) ;  /* 0x0000000000048947 */ /* 0x000fea0003800000 */
[----:B------:R-:W-:Y:S01]  /*5100*/  BPT.TRAP 0x1 ;  /* 0x000000040000795c */ /* 0x000fe20000300000 */
.L_x_4391:
[-C--:B------:R-:W-:Y:S01]  /*5110*/  FMUL.FTZ R24, R24, R10.reuse ;  /* 0x0000000a18187220 */ /* 0x080fe20000410000 */
[----:B------:R-:W-:Y:S01]  /*5120*/  FMUL.FTZ R25, R25, R10 ;  /* 0x0000000a19197220 */ /* 0x000fe20000410000 */
[----:B-1----:R-:W-:Y:S06]  /*5130*/  @P2 BRA `(.L_x_4392) ;  /* 0x0000000000082947 */ /* 0x002fec0003800000 */
[----:B------:R-:W1:Y:S02]  /*5140*/  SYNCS.PHASECHK.TRANS64.TRYWAIT P2, [UR6+0x30830], R9 ;  /* 0x03083009ff0075a7 */ /* 0x000e640008040146 */
[----:B-1----:R-:W-:Y:S05]  /*5150*/  @!P2 BRA `(.L_x_4393) ;  /* 0x000001480098a947 */ /* 0x002fea0003800000 */
.L_x_4392:
        /* <DEDUP_REMOVED lines=161> */
.L_x_4394:
[----:B------:R-:W-:Y:S01]  /*5b70*/  ULEA UR5, UR36, UR37, 0x3 ;  /* 0x0000002524057291 */ /* 0x000fe2000f8e183f */
[----:B------:R-:W-:-:S05]  /*5b80*/  IMAD.U32 R0, RZ, RZ, UR38 ;  /* 0x00000026ff007e24 */ /* 0x000fca000f8e00ff */
[----:B------:R-:W-:-:S04]  /*5b90*/  SHF.L.U32 R0, R0, 0x1f, RZ ;  /* 0x0000001f00007819 */ /* 0x000fc800000006ff */
[----:B------:R2:W3:Y:S01]  /*5ba0*/  SYNCS.PHASECHK.TRANS64.TRYWAIT P2, [UR5+0x30850], R0 ;  /* 0x03085000ff0075a7 */ /* 0x0004e20008040145 */
[----:B------:R-:W-:Y:S05]  /*5bb0*/  @!P0 BRA `(.L_x_4395) ;  /* 0x0000000000048947 */ /* 0x000fea0003800000 */
[----:B------:R-:W-:Y:S01]  /*5bc0*/  BPT.TRAP 0x1 ;  /* 0x000000040000795c */ /* 0x000fe20000300000 */
.L_x_4395:
[----:B---3--:R-:W-:Y:S05]  /*5bd0*/  @P2 BRA `(.L_x_4396) ;  /* 0x0000000000082947 */ /* 0x008fea0003800000 */
[----:B------:R-:W3:Y:S02]  /*5be0*/  SYNCS.PHASECHK.TRANS64.TRYWAIT P2, [UR5+0x30850], R0 ;  /* 0x03085000ff0075a7 */ /* 0x000ee40008040145 */
[----:B---3--:R-:W-:Y:S05]  /*5bf0*/  @!P2 BRA `(.L_x_4397) ;  /* 0x000001400008a947 */ /* 0x008fea0003800000 */
.L_x_4396:
[----:B------:R-:W-:Y:S01]  /*5c00*/  UIADD3 UR10, UR37, 0x400, URZ ;  /* 0x00000400250a7890 */ /* 0x000fe2000fffe03f */
[----:B------:R-:W-:Y:S01]  /*5c10*/  WARPGROUP.ARRIVE ;  /* 0x00000000000079c5 */ /* 0x000fe20000000000 */
[----:B------:R-:W-:Y:S01]  /*5c20*/  UMOV UR11, 0x40000040 ;  /* 0x40000040000b7882 */ /* 0x000fe20000000000 */
[----:B------:R-:W-:Y:S01]  /*5c30*/  PLOP3.LUT P2, PT, PT, PT, UP0, 0x80, 0x0 ;  /* 0x000000000000781c */ /* 0x000fe20003f4f008 */
[----:B------:R-:W-:Y:S01]  /*5c40*/  USHF.R.U32.HI UR10, URZ, 0x4, UR10 ;  /* 0x000000043f0a7899 */ /* 0x000fe2000801160a */
[----:B------:R-:W-:Y:S01]  /*5c50*/  PLOP3.LUT P3, PT, PT, PT, UP0, 0x80, 0x0 ;  /* 0x000000000000781c */ /* 0x000fe20003f6f008 */
[----:B------:R-:W-:Y:S01]  /*5c60*/  VIADD R20, R23, UR39 ;  /* 0x0000002717147c36 */ /* 0x000fe20008000000 */
[----:B------:R-:W-:Y:S01]  /*5c70*/  ULDC UR15, c[0x0][0x9dc] ;  /* 0x00027700000f7ab9 */ /* 0x000fe20000000800 */
[----:B------:R-:W-:Y:S01]  /*5c80*/  ULOP3.LUT UR10, UR10, 0x3fff, URZ, 0xc0, !UPT ;  /* 0x00003fff0a0a7892 */ /* 0x000fe2000f8ec03f */
[----:B0-2---:R-:W-:Y:S01]  /*5c90*/  IMAD.U32 R0, RZ, RZ, UR6 ;  /* 0x00000006ff007e24 */ /* 0x005fe2000f8e00ff */
[----:B------:R-:W-:Y:S01]  /*5ca0*/  ULOP3.LUT UR6, URZ, UR15, URZ, 0x33, !UPT ;  /* 0x0000000f3f067292 */ /* 0x000fe2000f8e333f */
[----:B------:R-:W-:Y:S01]  /*5cb0*/  IMAD R15, R8, -0x60, RZ ;  /* 0xffffffa0080f7824 */ /* 0x000fe200078e02ff */
[----:B------:R-:W-:Y:S01]  /*5cc0*/  ULOP3.LUT UR10, UR10, 0x3000000, URZ, 0xfc, !UPT ;  /* 0x030000000a0a7892 */ /* 0x000fe2000f8efc3f */
[----:B------:R-:W-:Y:S01]  /*5cd0*/  @!P1 VIADD R0, R0, 0x30840 ;  /* 0x0003084000009836 */ /* 0x000fe20000000000 */
[----:B------:R-:W-:-:S02]  /*5ce0*/  ULDC UR18, c[0x0][0x9e0] ;  /* 0x0002780000127ab9 */ /* 0x000fc40000000800 */
[----:B------:R-:W-:Y:S02]  /*5cf0*/  UIMAD UR14, UR36, 0x900, UR10 ;  /* 0x00000900240e78a4 */ /* 0x000fe4000f8e020a */
[----:B------:R-:W-:-:S05]  /*5d00*/  @!P1 PRMT R0, RZ, 0x654, R0 ;  /* 0x00000654ff009816 */ /* 0x000fca0000000000 */
        /* <DEDUP_REMOVED lines=28> */
[----:B-1----:R-:W-:Y:S01]  /*5ed0*/  @P2 IMAD.HI.U32 R9, R20, UR10, RZ ;  /* 0x0000000a14092c27 */ /* 0x002fe2000f8e00ff */
[----:B------:R-:W-:Y:S01]  /*5ee0*/  @UP0 ULDC UR10, c[0x0][0x450] ;  /* 0x00011400000a0ab9 */ /* 0x000fe20000000800 */
[----:B------:R-:W-:-:S03]  /*5ef0*/  PLOP3.LUT P2, PT, PT, PT, UP1, 0x40, 0x0 ;  /* 0x000000000000781c */ /* 0x000fc60003f4e818 */
[----:B------:R-:W-:-:S05]  /*5f00*/  @P3 SHF.R.U32.HI R20, RZ, UR10, R9 ;  /* 0x0000000aff143c19 */ /* 0x000fca0008011609 */
[----:B------:R-:W0:Y:S01]  /*5f10*/  SHFL.IDX PT, R21, R20, RZ, 0x1c1f ;  /* 0x001c1fff14157589 */ /* 0x000e2200000e0000 */
[----:B------:R-:W-:Y:S02]  /*5f20*/  WARPGROUP.DEPBAR.LE gsb0, 0x0 ;  /* 0x00008000000079c5 */ /* 0x000fe40000010000 */
[----:B------:R1:W-:Y:S02]  /*5f30*/  @!P1 SYNCS.ARRIVE.TRANS64.RED.A1T0 RZ, [R0+URZ], RZ ;  /* 0x000000ff00ff99a7 */ /* 0x0003e4000810043f */
[----:B-1----:R-:W-:-:S04]  /*5f40*/  IADD3 R0, -R19, 0x1, R15 ;  /* 0x0000000113007810 */ /* 0x002fc80007ffe10f */
[----:B------:R-:W-:-:S05]  /*5f50*/  IADD3 R0, -R17, R0, R16 ;  /* 0x0000000011007210 */ /* 0x000fca0007ffe110 */
[C---:B------:R-:W-:Y:S02]  /*5f60*/  VIADD R14, R0.reuse, UR18 ;  /* 0x00000012000e7c36 */ /* 0x040fe40008000000 */
[----:B------:R-:W-:Y:S02]  /*5f70*/  VIADD R13, R0, UR6 ;  /* 0x00000006000d7c36 */ /* 0x000fe40008000000 */
[----:B------:R-:W-:Y:S02]  /*5f80*/  IMAD.IADD R0, R15, 0x1, -R19 ;  /* 0x000000010f007824 */ /* 0x000fe400078e0a13 */
[--C-:B0-----:R-:W-:Y:S02]  /*5f90*/  IMAD.IADD R12, R14, 0x1, R21.reuse ;  /* 0x000000010e0c7824 */ /* 0x101fe400078e0215 */
[----:B------:R-:W-:Y:S01]  /*5fa0*/  IMAD.IADD R9, R13, 0x1, R21 ;  /* 0x000000010d097824 */ /* 0x000fe200078e0215 */
[----:B------:R-:W-:Y:S06]  /*5fb0*/  @P2 BRA `(.L_x_4398) ;  /* 0x0000000000542947 */ /* 0x000fec0003800000 */
[----:B------:R-:W-:Y:S01]  /*5fc0*/  IADD3 R21, -R17, R16, R21 ;  /* 0x0000001011157210 */ /* 0x000fe20007ffe115 */
[----:B------:R-:W-:Y:S03]  /*5fd0*/  BSSY B0, `(.L_x_4399) ;  /* 0x0000010000007945 */ /* 0x000fe60003800000 */
        /* <DEDUP_REMOVED lines=10> */
.L_x_4400:
[----:B------:R-:W-:-:S05]  /*6080*/  IMAD.U32 R168, RZ, RZ, UR59 ;  /* 0x0000003bffa87e24 */ /* 0x000fca000f8e00ff */
[----:B------:R-:W-:-:S13]  /*6090*/  ISETP.NE.AND P2, PT, R168, 0x1, PT ;  /* 0x00000001a800780c */ /* 0x000fda0003f45270 */
[----:B------:R-:W0:Y:S02]  /*60a0*/  @P2 LDC.64 R10, c[0x0][0x9e8] ;  /* 0x00027a00ff0a2b82 */ /* 0x000e240000000a00 */
[----:B0-----:R-:W-:-:S05]  /*60b0*/  @P2 IMAD.HI.U32 R10, R21, R10, RZ ;  /* 0x0000000a150a2227 */ /* 0x001fca00078e00ff */
[----:B------:R-:W-:-:S07]  /*60c0*/  @P2 SHF.R.U32.HI R21, RZ, R11, R10 ;  /* 0x0000000bff152219 */ /* 0x000fce000001160a */
.L_x_4401:
[----:B------:R-:W-:Y:S05]  /*60d0*/  BSYNC B0 ;  /* 0x0000000000007941 */ /* 0x000fea0003800000 */
.L_x_4399:
[----:B------:R-:W-:-:S05]  /*60e0*/  IMAD R21, R21, R168, R0 ;  /* 0x000000a815157224 */ /* 0x000fca00078e0200 */
[----:B------:R-:W-:Y:S02]  /*60f0*/  VIADDMNMX R12, R21, R168, R12, PT ;  /* 0x000000a8150c7246 */ /* 0x000fe4000380010c */
[----:B------:R-:W-:-:S07]  /*6100*/  VIMNMX R9, R9, R21, !PT ;  /* 0x0000001509097248 */ /* 0x000fce0007fe0100 */
.L_x_4398:
[C---:B------:R-:W-:Y:S02]  /*6110*/  ISETP.GE.AND P2, PT, R15.reuse, 0x2, PT ;  /* 0x000000020f00780c */ /* 0x040fe40003f46270 */
[----:B------:R-:W-:Y:S02]  /*6120*/  ISETP.GE.AND P6, PT, R15, 0xa, PT ;  /* 0x0000000a0f00780c */ /* 0x000fe40003fc6270 */
[----:B------:R-:W-:Y:S02]  /*6130*/  ISETP.GT.AND P4, PT, R9, 0x1, !P2 ;  /* 0x000000010900780c */ /* 0x000fe40005784270 */
[----:B------:R-:W-:Y:S02]  /*6140*/  ISETP.GE.AND P3, PT, R15, 0x9, PT ;  /* 0x000000090f00780c */ /* 0x000fe40003f66270 */
[----:B------:R-:W-:Y:S02]  /*6150*/  ISETP.LT.OR P4, PT, R12, 0x2, P4 ;  /* 0x000000020c00780c */ /* 0x000fe40002781670 */
[----:B------:R-:W-:-:S02]  /*6160*/  LOP3.LUT R18, R18, 0xfffffffb, RZ, 0xc0, !PT ;  /* 0xfffffffb12127812 */ /* 0x000fc400078ec0ff */
[----:B------:R-:W-:Y:S02]  /*6170*/  FSEL R121, R121, -INF , !P4 ;  /* 0xff80000079797808 */ /* 0x000fe40006000000 */
[C---:B------:R-:W-:Y:S02]  /*6180*/  ISETP.GT.AND P5, PT, R9.reuse, 0x8, !P3 ;  /* 0x000000080900780c */ /* 0x040fe40005fa4270 */
[----:B------:R-:W-:Y:S02]  /*6190*/  @P6 LOP3.LUT R18, R18, 0x4, RZ, 0xfc, !PT ;  /* 0x0000000412126812 */ /* 0x000fe400078efcff */
[----:B------:R-:W-:Y:S02]  /*61a0*/  ISETP.GT.AND P4, PT, R9, 0x9, !P6 ;  /* 0x000000090900780c */ /* 0x000fe40007784270 */
[----:B------:R-:W-:Y:S02]  /*61b0*/  ISETP.GE.AND P6, PT, R15, 0x11, PT ;  /* 0x000000110f00780c */ /* 0x000fe40003fc6270 */
[----:B------:R-:W-:-:S02]  /*61c0*/  ISETP.LT.OR P5, PT, R12, 0x9, P5 ;  /* 0x000000090c00780c */ /* 0x000fc40002fa1670 */
[----:B------:R-:W-:Y:S02]  /*61d0*/  ISETP.LT.OR P4, PT, R12, 0xa, P4 ;  /* 0x0000000a0c00780c */ /* 0x000fe40002781670 */
[----:B------:R-:W-:Y:S02]  /*61e0*/  FSEL R124, R124, -INF , !P5 ;  /* 0xff8000007c7c7808 */ /* 0x000fe40006800000 */
[----:B------:R-:W-:Y:S02]  /*61f0*/  ISETP.GE.AND P5, PT, R15, 0x12, PT ;  /* 0x000000120f00780c */ /* 0x000fe40003fa6270 */
[----:B------:R-:W-:Y:S02]  /*6200*/  LOP3.LUT R18, R18, 0xfffffff7, RZ, 0xc0, !PT ;  /* 0xfffffff712127812 */ /* 0x000fe400078ec0ff */
[----:B------:R-:W-:Y:S02]  /*6210*/  FSEL R125, R125, -INF , !P4 ;  /* 0xff8000007d7d7808 */ /* 0x000fe40006000000 */
[----:B------:R-:W-:-:S02]  /*6220*/  ISETP.GT.AND P4, PT, R9, 0x10, !P6 ;  /* 0x000000100900780c */ /* 0x000fc40007784270 */
[----:B------:R-:W-:Y:S02]  /*6230*/  @P6 LOP3.LUT R18, R18, 0x8, RZ, 0xfc, !PT ;  /* 0x0000000812126812 */ /* 0x000fe400078efcff */
[----:B------:R-:W-:Y:S02]  /*6240*/  ISETP.LT.OR P4, PT, R12, 0x11, P4 ;  /* 0x000000110c00780c */ /* 0x000fe40002781670 */
[----:B------:R-:W-:Y:S02]  /*6250*/  LOP3.LUT R18, R18, 0xfff7ffff, RZ, 0xc0, !PT ;  /* 0xfff7ffff12127812 */ /* 0x000fe400078ec0ff */
[----:B------:R-:W-:Y:S02]  /*6260*/  FSEL R128, R128, -INF , !P4 ;  /* 0xff80000080807808 */ /* 0x000fe40006000000 */
[----:B------:R-:W-:Y:S02]  /*6270*/  @P5 LOP3.LUT R18, R18, 0x80000, RZ, 0xfc, !PT ;  /* 0x0008000012125812 */ /* 0x000fe400078efcff */
[----:B------:R-:W-:-:S02]  /*6280*/  ISETP.GT.AND P4, PT, R9, 0x11, !P5 ;  /* 0x000000110900780c */ /* 0x000fc40006f84270 */
[----:B------:R-:W-:Y:S02]  /*6290*/  ISETP.GE.AND P5, PT, R15, 0x19, PT ;  /* 0x000000190f00780c */ /* 0x000fe40003fa6270 */
[----:B------:R-:W-:Y:S02]  /*62a0*/  ISETP.LT.OR P4, PT, R12, 0x12, P4 ;  /* 0x000000120c00780c */ /* 0x000fe40002781670 */
[----:B------:R-:W-:Y:S02]  /*62b0*/  LOP3.LUT R18, R18, 0xfffbffff, RZ, 0xc0, !PT ;  /* 0xfffbffff12127812 */ /* 0x000fe400078ec0ff */
[----:B------:R-:W-:Y:S02]  /*62c0*/  FSEL R129, R129, -INF , !P4 ;  /* 0xff80000081817808 */ /* 0x000fe40006000000 */
[----:B------:R-:W-:-:S04]  /*62d0*/  ISETP.GT.AND P4, PT, R9, 0x18, !P5 ;  /* 0x000000180900780c */ /* 0x000fc80006f84270 */
[----:B------:R-:W-:Y:S02]  /*62e0*/  ISETP.LT.OR P4, PT, R12, 0x19, P4 ;  /* 0x000000190c00780c */ /* 0x000fe40002781670 */
[----:B------:R-:W-:Y:S02]  /*62f0*/  @P5 LOP3.LUT R18, R18, 0x40000, RZ, 0xfc, !PT ;  /* 0x0004000012125812 */ /* 0x000fe400078efcff */
[----:B------:R-:W-:Y:S02]  /*6300*/  ISETP.GE.AND P5, PT, R15, 0x1a, PT ;  /* 0x0000001a0f00780c */ /* 0x000fe40003fa6270 */
[----:B------:R-:W-:Y:S02]  /*6310*/  LOP3.LUT R18, R18, 0xfffdffff, RZ, 0xc0, !PT ;  /* 0xfffdffff12127812 */ /* 0x000fe400078ec0ff */
[----:B------:R-:W-:Y:S02]  /*6320*/  FSEL R132, R132, -INF , !P4 ;  /* 0xff80000084847808 */ /* 0x000fe40006000000 */
[----:B------:R-:W-:-:S04]  /*6330*/  ISETP.GT.AND P4, PT, R9, 0x19, !P5 ;  /* 0x000000190900780c */ /* 0x000fc80006f84270 */
[----:B------:R-:W-:-:S03]  /*6340*/  ISETP.LT.OR P4, PT, R12, 0x1a, P4 ;  /* 0x0000001a0c00780c */ /* 0x000fc60002781670 */
        /* <DEDUP_REMOVED lines=68> */
[----:B------:R-:W-:Y:S02]  /*6790*/  FSEL R156, R156, -INF , !P4 ;  /* 0xff8000009c9c7808 */ /* 0x000fe40006000000 */
[----:B------:R-:W-:Y:S02]  /*67a0*/  LOP3.LUT R18, R18, 0xffffffdf, RZ, 0xc0, !PT ;  /* 0xffffffdf12127812 */ /* 0x000fe400078ec0ff */
[----:B------:R-:W-:-:S04]  /*67b0*/  ISETP.GT.AND P4, PT, R9, 0x49, !P5 ;  /* 0x000000490900780c */ /* 0x000fc80006f84270 */
[----:B------:R-:W-:-:S03]  /*67c0*/  ISETP.LT.OR P4, PT, R12, 0x4a, P4 ;  /* 0x0000004a0c00780c */ /* 0x000fc60002781670 */
[----:B------:R-:W-:Y:S02]  /*67d0*/  @P5 LOP3.LUT R18, R18, 0x20, RZ, 0xfc, !PT ;  /* 0x0000002012125812 */ /* 0x000fe400078efcff */
[----:B------:R-:W-:Y:S02]  /*67e0*/  ISETP.GE.AND P5, PT, R15, 0x51, PT ;  /* 0x000000510f00780c */ /* 0x000fe40003fa6270 */
[----:B------:R-:W-:Y:S02]  /*67f0*/  FSEL R157, R157, -INF , !P4 ;  /* 0xff8000009d9d7808 */ /* 0x000fe40006000000 */
[----:B------:R-:W-:Y:S02]  /*6800*/  ISETP.GT.AND P4, PT, R9, 0x50, !P5 ;  /* 0x000000500900780c */ /* 0x000fe40006f84270 */
[----:B------:R-:W-:Y:S02]  /*6810*/  LOP3.LUT R18, R18, 0xffffffef, RZ, 0xc0, !PT ;  /* 0xffffffef12127812 */ /* 0x000fe400078ec0ff */
[----:B------:R-:W-:-:S04]  /*6820*/  ISETP.LT.OR P4, PT, R12, 0x51, P4 ;  /* 0x000000510c00780c */ /* 0x000fc80002781670 */
[----:B------:R-:W-:Y:S02]  /*6830*/  FSEL R160, R160, -INF , !P4 ;  /* 0xff800000a0a07808 */ /* 0x000fe40006000000 */
[----:B------:R-:W-:Y:S02]  /*6840*/  ISETP.GE.AND P4, PT, R15, 0x52, PT ;  /* 0x000000520f00780c */ /* 0x000fe40003f86270 */
[----:B------:R-:W-:Y:S02]  /*6850*/  @P5 LOP3.LUT R18, R18, 0x10, RZ, 0xfc, !PT ;  /* 0x0000001012125812 */ /* 0x000fe400078efcff */
[----:B------:R-:W-:Y:S02]  /*6860*/  ISETP.GT.AND P5, PT, R9, 0x51, !P4 ;  /* 0x000000510900780c */ /* 0x000fe400067a4270 */
[----:B------:R-:W-:Y:S02]  /*6870*/  LOP3.LUT R18, R18, 0xfffffffd, RZ, 0xc0, !PT ;  /* 0xfffffffd12127812 */ /* 0x000fe400078ec0ff */
[----:B------:R-:W-:-:S04]  /*6880*/  ISETP.LT.OR P5, PT, R12, 0x52, P5 ;  /* 0x000000520c00780c */ /* 0x000fc80002fa1670 */
[----:B------:R-:W-:Y:S02]  /*6890*/  FSEL R161, R161, -INF , !P5 ;  /* 0xff800000a1a17808 */ /* 0x000fe40006800000 */
[----:B------:R-:W-:-:S04]  /*68a0*/  ISETP.GE.AND P5, PT, R15, 0x59, PT ;  /* 0x000000590f00780c */ /* 0x000fc80003fa6270 */
[----:B------:R-:W-:-:S04]  /*68b0*/  ISETP.GT.AND P6, PT, R9, 0x58, !P5 ;  /* 0x000000580900780c */ /* 0x000fc80006fc4270 */
[----:B------:R-:W-:-:S04]  /*68c0*/  ISETP.LT.OR P6, PT, R12, 0x59, P6 ;  /* 0x000000590c00780c */ /* 0x000fc800037c1670 */
[----:B------:R-:W-:Y:S02]  /*68d0*/  FSEL R164, R164, -INF , !P6 ;  /* 0xff800000a4a47808 */ /* 0x000fe40007000000 */
[----:B------:R-:W-:-:S13]  /*68e0*/  ISETP.GE.AND P6, PT, R15, 0x1, PT ;  /* 0x000000010f00780c */ /* 0x000fda0003fc6270 */
[----:B------:R-:W-:Y:S02]  /*68f0*/  @P6 LOP3.LUT R18, R18, 0x2, RZ, 0xfc, !PT ;  /* 0x0000000212126812 */ /* 0x000fe400078efcff */
[----:B------:R-:W-:Y:S02]  /*6900*/  ISETP.GT.AND P6, PT, R9, RZ, !P6 ;  /* 0x000000ff0900720c */ /* 0x000fe400077c4270 */
[----:B------:R-:W-:Y:S02]  /*6910*/  LOP3.LUT R18, R18, 0xfffffffe, RZ, 0xc0, !PT ;  /* 0xfffffffe12127812 */ /* 0x000fe400078ec0ff */
[----:B------:R-:W-:-:S04]  /*6920*/  ISETP.LT.OR P6, PT, R12, 0x1, P6 ;  /* 0x000000010c00780c */ /* 0x000fc800037c1670 */
[----:B------:R-:W-:Y:S02]  /*6930*/  FSEL R120, R120, -INF , !P6 ;  /* 0xff80000078787808 */ /* 0x000fe40007000000 */
[----:B------:R-:W-:-:S13]  /*6940*/  ISETP.GE.AND P6, PT, R15, 0x5a, PT ;  /* 0x0000005a0f00780c */ /* 0x000fda0003fc6270 */
[----:B------:R-:W-:Y:S02]  /*6950*/  @P6 LOP3.LUT R18, R18, 0x1, RZ, 0xfc, !PT ;  /* 0x0000000112126812 */ /* 0x000fe400078efcff */
[----:B------:R-:W-:Y:S02]  /*6960*/  ISETP.GT.AND P6, PT, R9, 0x59, !P6 ;  /* 0x000000590900780c */ /* 0x000fe400077c4270 */
[----:B------:R-:W0:Y:S02]  /*6970*/  SHFL.IDX PT, R9, R20, 0x1, 0x1c1f ;  /* 0x003c1f0014097f89 */ /* 0x000e2400000e0000 */
[----:B------:R-:W-:-:S04]  /*6980*/  ISETP.LT.OR P6, PT, R12, 0x5a, P6 ;  /* 0x0000005a0c00780c */ /* 0x000fc800037c1670 */
[----:B------:R-:W-:Y:S02]  /*6990*/  FSEL R165, R165, -INF , !P6 ;  /* 0xff800000a5a57808 */ /* 0x000fe40007000000 */
[----:B------:R-:W-:Y:S01]  /*69a0*/  PLOP3.LUT P6, PT, PT, PT, UP1, 0x40, 0x0 ;  /* 0x000000000000781c */ /* 0x000fe20003fce818 */
[--C-:B0-----:R-:W-:Y:S02]  /*69b0*/  IMAD.IADD R14, R14, 0x1, R9.reuse ;  /* 0x000000010e0e7824 */ /* 0x101fe400078e0209 */
[----:B------:R-:W-:-:S10]  /*69c0*/  IMAD.IADD R13, R13, 0x1, R9 ;  /* 0x000000010d0d7824 */ /* 0x000fd400078e0209 */
[----:B------:R-:W-:Y:S05]  /*69d0*/  @P6 BRA `(.L_x_4402) ;  /* 0x0000000000546947 */ /* 0x000fea0003800000 */
        /* <DEDUP_REMOVED lines=12> */
.L_x_4404:
[----:B------:R-:W-:-:S05]  /*6aa0*/  IMAD.U32 R15, RZ, RZ, UR59 ;  /* 0x0000003bff0f7e24 */ /* 0x000fca000f8e00ff */
[----:B------:R-:W-:-:S13]  /*6ab0*/  ISETP.NE.AND P6, PT, R15, 0x1, PT ;  /* 0x000000010f00780c */ /* 0x000fda0003fc5270 */
[----:B------:R-:W0:Y:S02]  /*6ac0*/  @P6 LDC.64 R10, c[0x0][0x9e8] ;  /* 0x00027a00ff0a6b82 */ /* 0x000e240000000a00 */
[----:B0-----:R-:W-:-:S05]  /*6ad0*/  @P6 IMAD.HI.U32 R10, R9, R10, RZ ;  /* 0x0000000a090a6227 */ /* 0x001fca00078e00ff */
[----:B------:R-:W-:-:S07]  /*6ae0*/  @P6 SHF.R.U32.HI R9, RZ, R11, R10 ;  /* 0x0000000bff096219 */ /* 0x000fce000001160a */
.L_x_4405:
[----:B------:R-:W-:Y:S05]  /*6af0*/  BSYNC B0 ;  /* 0x0000000000007941 */ /* 0x000fea0003800000 */
.L_x_4403:
[----:B------:R-:W-:-:S05]  /*6b00*/  IMAD R0, R9, R15, R0 ;  /* 0x0000000f09007224 */ /* 0x000fca00078e0200 */
[----:B------:R-:W-:Y:S02]  /*6b10*/  VIADDMNMX R14, R0, R15, R14, PT ;  /* 0x0000000f000e7246 */ /* 0x000fe4000380010e */
[----:B------:R-:W-:-:S07]  /*6b20*/  VIMNMX R13, R13, R0, !PT ;  /* 0x000000000d0d7248 */ /* 0x000fce0007fe0100 */
.L_x_4402:
[C---:B------:R-:W-:Y:S01]  /*6b30*/  ISETP.GT.AND P2, PT, R13.reuse, 0x1, !P2 ;  /* 0x000000010d00780c */ /* 0x040fe20005744270 */
[----:B------:R-:W-:Y:S01]  /*6b40*/  ULDC UR6, c[0x0][0x988] ;  /* 0x0002620000067ab9 */ /* 0x000fe20000000800 */
[----:B------:R-:W-:Y:S01]  /*6b50*/  ISETP.GT.AND P3, PT, R13, 0x8, !P3 ;  /* 0x000000080d00780c */ /* 0x000fe20005f64270 */
[----:B------:R-:W-:Y:S01]  /*6b60*/  UMOV UR14, UR6 ;  /* 0x00000006000e7c82 */ /* 0x000fe20008000000 */
[C---:B------:R-:W-:Y:S01]  /*6b70*/  ISETP.LT.OR P2, PT, R14.reuse, 0x2, P2 ;  /* 0x000000020e00780c */ /* 0x040fe20001741670 */
[----:B------:R-:W-:Y:S01]  /*6b80*/  UMOV UR38, UR7 ;  /* 0x0000000700267c82 */ /* 0x000fe20008000000 */
[----:B------:R-:W-:Y:S01]  /*6b90*/  ISETP.LT.OR P3, PT, R14, 0x9, P3 ;  /* 0x000000090e00780c */ /* 0x000fe20001f61670 */
[----:B------:R-:W-:Y:S01]  /*6ba0*/  UMOV UR36, UR4 ;  /* 0x0000000400247c82 */ /* 0x000fe20008000000 */
[----:B------:R-:W-:Y:S02]  /*6bb0*/  FSEL R123, R123, -INF , !P2 ;  /* 0xff8000007b7b7808 */ /* 0x000fe40005000000 */
[----:B------:R-:W-:-:S02]  /*6bc0*/  LOP3.LUT P2, RZ, R18, 0x4, RZ, 0xc0, !PT ;  /* 0x0000000412ff7812 */ /* 0x000fc4000784c0ff */
[----:B------:R-:W-:Y:S02]  /*6bd0*/  FSEL R126, R126, -INF , !P3 ;  /* 0xff8000007e7e7808 */ /* 0x000fe40005800000 */
[----:B------:R-:W-:Y:S02]  /*6be0*/  ISETP.GT.AND P2, PT, R13, 0x9, !P2 ;  /* 0x000000090d00780c */ /* 0x000fe40005744270 */
[----:B------:R-:W-:Y:S02]  /*6bf0*/  LOP3.LUT P3, RZ, R18, 0x20000, RZ, 0xc0, !PT ;  /* 0x0002000012ff7812 */ /* 0x000fe4000786c0ff */
[----:B------:R-:W-:Y:S02]  /*6c00*/  ISETP.LT.OR P2, PT, R14, 0xa, P2 ;  /* 0x0000000a0e00780c */ /* 0x000fe40001741670 */
[----:B------:R-:W-:Y:S02]  /*6c10*/  LOP3.LUT P6, RZ, R18, 0x10000, RZ, 0xc0, !PT ;  /* 0x0001000012ff7812 */ /* 0x000fe400078cc0ff */
[----:B------:R-:W-:-:S02]  /*6c20*/  FSEL R127, R127, -INF , !P2 ;  /* 0xff8000007f7f7808 */ /* 0x000fc40005000000 */
[----:B------:R-:W-:Y:S02]  /*6c30*/  LOP3.LUT P2, RZ, R18, 0x8, RZ, 0xc0, !PT ;  /* 0x0000000812ff7812 */ /* 0x000fe4000784c0ff */
[----:B------:R-:W-:Y:S02]  /*6c40*/  FMNMX.FTZ R0, R120, R3, !PT ;  /* 0x0000000378007209 */ /* 0x000fe40007810000 */
[----:B------:R-:W-:Y:S02]  /*6c50*/  ISETP.GT.AND P2, PT, R13, 0x10, !P2 ;  /* 0x000000100d00780c */ /* 0x000fe40005744270 */
[----:B------:R-:W-:Y:S02]  /*6c60*/  FMNMX.FTZ R9, R121, R0, !PT ;  /* 0x0000000079097209 */ /* 0x000fe40007810000 */
[----:B------:R-:W-:Y:S02]  /*6c70*/  ISETP.LT.OR P2, PT, R14, 0x11, P2 ;  /* 0x000000110e00780c */ /* 0x000fe40001741670 */
[----:B------:R-:W-:-:S02]  /*6c80*/  FMNMX.FTZ R0, R124, R9, !PT ;  /* 0x000000097c007209 */ /* 0x000fc40007810000 */
[----:B------:R-:W-:Y:S02]  /*6c90*/  FSEL R130, R130, -INF , !P2 ;  /* 0xff80000082827808 */ /* 0x000fe40005000000 */
[----:B------:R-:W-:Y:S02]  /*6ca0*/  LOP3.LUT P2, RZ, R18, 0x80000, RZ, 0xc0, !PT ;  /* 0x0008000012ff7812 */ /* 0x000fe4000784c0ff */
[----:B------:R-:W-:Y:S02]  /*6cb0*/  FMNMX.FTZ R9, R125, R0, !PT ;  /* 0x000000007d097209 */ /* 0x000fe40007810000 */
[----:B------:R-:W-:Y:S02]  /*6cc0*/  ISETP.GT.AND P2, PT, R13, 0x11, !P2 ;  /* 0x000000110d00780c */ /* 0x000fe40005744270 */
[----:B------:R-:W-:Y:S02]  /*6cd0*/  FMNMX.FTZ R0, R128, R9, !PT ;  /* 0x0000000980007209 */ /* 0x000fe40007810000 */
[----:B------:R-:W-:-:S02]  /*6ce0*/  ISETP.LT.OR P2, PT, R14, 0x12, P2 ;  /* 0x000000120e00780c */ /* 0x000fc40001741670 */
[----:B------:R-:W-:Y:S02]  /*6cf0*/  FMNMX.FTZ R9, R129, R0, !PT ;  /* 0x0000000081097209 */ /* 0x000fe40007810000 */
[----:B------:R-:W-:Y:S02]  /*6d00*/  FSEL R131, R131, -INF , !P2 ;  /* 0xff80000083837808 */ /* 0x000fe40005000000 */
[----:B------:R-:W-:Y:S02]  /*6d10*/  LOP3.LUT P2, RZ, R18, 0x40000, RZ, 0xc0, !PT ;  /* 0x0004000012ff7812 */ /* 0x000fe4000784c0ff */
[----:B------:R-:W-:Y:S02]  /*6d20*/  FMNMX.FTZ R0, R132, R9, !PT ;  /* 0x0000000984007209 */ /* 0x000fe40007810000 */
[----:B------:R-:W-:Y:S02]  /*6d30*/  ISETP.GT.AND P2, PT, R13, 0x18, !P2 ;  /* 0x000000180d00780c */ /* 0x000fe40005744270 */
[----:B------:R-:W-:-:S02]  /*6d40*/  FMNMX.FTZ R9, R133, R0, !PT ;  /* 0x0000000085097209 */ /* 0x000fc40007810000 */
[----:B------:R-:W-:Y:S02]  /*6d50*/  ISETP.LT.OR P2, PT, R14, 0x19, P2 ;  /* 0x000000190e00780c */ /* 0x000fe40001741670 */
[----:B------:R-:W-:Y:S02]  /*6d60*/  FMNMX.FTZ R0, R136, R9, !PT ;  /* 0x0000000988007209 */ /* 0x000fe40007810000 */
[----:B------:R-:W-:Y:S02]  /*6d70*/  FSEL R134, R134, -INF , !P2 ;  /* 0xff80000086867808 */ /* 0x000fe40005000000 */
        /* <DEDUP_REMOVED lines=24> */
[----:B------:R-:W-:Y:S02]  /*6f00*/  LOP3.LUT P2, RZ, R18, 0x2000, RZ, 0xc0, !PT ;  /* 0x0000200012ff7812 */ /* 0x000fe4000784c0ff */
[----:B------:R-:W-:Y:S02]  /*6f10*/  FMNMX.FTZ R9, R157, R0, !PT ;  /* 0x000000009d097209 */ /* 0x000fe40007810000 */
[----:B------:R-:W-:-:S02]  /*6f20*/  ISETP.GT.AND P2, PT, R13, 0x29, !P2 ;  /* 0x000000290d00780c */ /* 0x000fc40005744270 */
[----:B------:R-:W-:Y:S02]  /*6f30*/  FMNMX.FTZ R0, R160, R9, !PT ;  /* 0x00000009a0007209 */ /* 0x000fe40007810000 */
[----:B------:R-:W-:Y:S02]  /*6f40*/  ISETP.LT.OR P2, PT, R14, 0x2a, P2 ;  /* 0x0000002a0e00780c */ /* 0x000fe40001741670 */
[----:B------:R-:W-:Y:S02]  /*6f50*/  FMNMX.FTZ R9, R161, R0, !PT ;  /* 0x00000000a1097209 */ /* 0x000fe40007810000 */
[----:B------:R-:W-:Y:S02]  /*6f60*/  FSEL R143, R143, -INF , !P2 ;  /* 0xff8000008f8f7808 */ /* 0x000fe40005000000 */
[C---:B------:R-:W-:Y:S02]  /*6f70*/  LOP3.LUT P2, RZ, R18.reuse, 0x1000, RZ, 0xc0, !PT ;  /* 0x0000100012ff7812 */ /* 0x040fe4000784c0ff */
[----:B------:R-:W-:-:S02]  /*6f80*/  LOP3.LUT P3, RZ, R18, 0x40, RZ, 0xc0, !PT ;  /* 0x0000004012ff7812 */ /* 0x000fc4000786c0ff */
[----:B------:R-:W-:Y:S02]  /*6f90*/  ISETP.GT.AND P2, PT, R13, 0x30, !P2 ;  /* 0x000000300d00780c */ /* 0x000fe40005744270 */
[----:B------:R-:W-:Y:S02]  /*6fa0*/  FMNMX.FTZ R0, R164, R9, !PT ;  /* 0x00000009a4007209 */ /* 0x000fe40007810000 */
[----:B------:R-:W-:Y:S02]  /*6fb0*/  ISETP.LT.OR P2, PT, R14, 0x31, P2 ;  /* 0x000000310e00780c */ /* 0x000fe40001741670 */
[----:B------:R-:W-:Y:S02]  /*6fc0*/  FMNMX.FTZ R10, R165, R0, !PT ;  /* 0x00000000a50a7209 */ /* 0x000fe40007810000 */
[----:B------:R-:W-:Y:S02]  /*6fd0*/  FSEL R146, R146, -INF , !P2 ;  /* 0xff80000092927808 */ /* 0x000fe40005000000 */
[C---:B------:R-:W-:Y:S01]  /*6fe0*/  LOP3.LUT P2, RZ, R18.reuse, 0x800, RZ, 0xc0, !PT ;  /* 0x0000080012ff7812 */ /* 0x040fe2000784c0ff */
[----:B------:R-:W0:Y:S01]  /*6ff0*/  SHFL.BFLY PT, R9, R10, 0x2, 0x1f ;  /* 0x0c401f000a097f89 */ /* 0x000e2200000e0000 */
[----:B------:R-:W-:-:S02]  /*7000*/  LOP3.LUT P6, RZ, R18, 0x20, RZ, 0xc0, !PT ;  /* 0x0000002012ff7812 */ /* 0x000fc400078cc0ff */
[C---:B------:R-:W-:Y:S02]  /*7010*/  ISETP.GT.AND P2, PT, R13.reuse, 0x31, !P2 ;  /* 0x000000310d00780c */ /* 0x040fe40005744270 */
[C---:B------:R-:W-:Y:S02]  /*7020*/  ISETP.GT.AND P4, PT, R13.reuse, 0x51, !P4 ;  /* 0x000000510d00780c */ /* 0x040fe40006784270 */
[----:B------:R-:W-:Y:S02]  /*7030*/  ISETP.LT.OR P2, PT, R14, 0x32, P2 ;  /* 0x000000320e00780c */ /* 0x000fe40001741670 */
[----:B------:R-:W-:Y:S02]  /*7040*/  ISETP.GT.AND P5, PT, R13, 0x58, !P5 ;  /* 0x000000580d00780c */ /* 0x000fe40006fa4270 */
[----:B------:R-:W-:Y:S02]  /*7050*/  FSEL R147, R147, -INF , !P2 ;  /* 0xff80000093937808 */ /* 0x000fe40005000000 */
[----:B------:R-:W-:-:S02]  /*7060*/  LOP3.LUT P2, RZ, R18, 0x400, RZ, 0xc0, !PT ;  /* 0x0000040012ff7812 */ /* 0x000fc4000784c0ff */
[C---:B------:R-:W-:Y:S02]  /*7070*/  ISETP.LT.OR P4, PT, R14.reuse, 0x52, P4 ;  /* 0x000000520e00780c */ /* 0x040fe40002781670 */
[----:B------:R-:W-:Y:S02]  /*7080*/  ISETP.GT.AND P2, PT, R13, 0x38, !P2 ;  /* 0x000000380d00780c */ /* 0x000fe40005744270 */
[C---:B------:R-:W-:Y:S02]  /*7090*/  ISETP.LT.OR P5, PT, R14.reuse, 0x59, P5 ;  /* 0x000000590e00780c */ /* 0x040fe40002fa1670 */
[----:B------:R-:W-:Y:S02]  /*70a0*/  ISETP.LT.OR P2, PT, R14, 0x39, P2 ;  /* 0x000000390e00780c */ /* 0x000fe40001741670 */
[----:B------:R-:W-:Y:S02]  /*70b0*/  FSEL R163, R163, -INF , !P4 ;  /* 0xff800000a3a37808 */ /* 0x000fe40006000000 */
[----:B------:R-:W-:-:S02]  /*70c0*/  FSEL R150, R150, -INF , !P2 ;  /* 0xff80000096967808 */ /* 0x000fc40005000000 */
[----:B------:R-:W-:Y:S02]  /*70d0*/  LOP3.LUT P2, RZ, R18, 0x200, RZ, 0xc0, !PT ;  /* 0x0000020012ff7812 */ /* 0x000fe4000784c0ff */
[----:B0-----:R-:W-:Y:S02]  /*70e0*/  FMNMX.FTZ R11, R10, R9, !PT ;  /* 0x000000090a0b7209 */ /* 0x001fe40007810000 */
[----:B------:R-:W-:Y:S02]  /*70f0*/  ISETP.GT.AND P2, PT, R13, 0x39, !P2 ;  /* 0x000000390d00780c */ /* 0x000fe40005744270 */
[----:B------:R-:W-:Y:S01]  /*7100*/  FSEL R166, R166, -INF , !P5 ;  /* 0xff800000a6a67808 */ /* 0x000fe20006800000 */
[----:B------:R-:W0:Y:S01]  /*7110*/  SHFL.BFLY PT, R0, R11, 0x1, 0x1f ;  /* 0x0c201f000b007f89 */ /* 0x000e2200000e0000 */
[----:B------:R-:W-:-:S04]  /*7120*/  ISETP.LT.OR P2, PT, R14, 0x3a, P2 ;  /* 0x0000003a0e00780c */ /* 0x000fc80001741670 */
[----:B------:R-:W-:Y:S02]  /*7130*/  FSEL R151, R151, -INF , !P2 ;  /* 0xff80000097977808 */ /* 0x000fe40005000000 */
[----:B------:R-:W-:-:S04]  /*7140*/  LOP3.LUT P2, RZ, R18, 0x100, RZ, 0xc0, !PT ;  /* 0x0000010012ff7812 */ /* 0x000fc8000784c0ff */
[----:B------:R-:W-:-:S04]  /*7150*/  ISETP.GT.AND P2, PT, R13, 0x40, !P2 ;  /* 0x000000400d00780c */ /* 0x000fc80005744270 */
[----:B------:R-:W-:-:S04]  /*7160*/  ISETP.LT.OR P2, PT, R14, 0x41, P2 ;  /* 0x000000410e00780c */ /* 0x000fc80001741670 */
[----:B------:R-:W-:Y:S02]  /*7170*/  FSEL R154, R154, -INF , !P2 ;  /* 0xff8000009a9a7808 */ /* 0x000fe40005000000 */
[----:B------:R-:W-:Y:S02]  /*7180*/  LOP3.LUT P2, RZ, R18, 0x80, RZ, 0xc0, !PT ;  /* 0x0000008012ff7812 */ /* 0x000fe4000784c0ff */
[----:B0-----:R-:W-:Y:S02]  /*7190*/  FMNMX.FTZ R9, R11, R0, !PT ;  /* 0x000000000b097209 */ /* 0x001fe40007810000 */
[----:B------:R-:W-:-:S03]  /*71a0*/  ISETP.GT.AND P2, PT, R13, 0x41, !P2 ;  /* 0x000000410d00780c */ /* 0x000fc60005744270 */
[----:B------:R-:W-:Y:S01]  /*71b0*/  FMUL.FTZ R0, R9, UR14 ;  /* 0x0000000e09007c20 */ /* 0x000fe20008410000 */
[----:B------:R-:W-:-:S04]  /*71c0*/  ISETP.LT.OR P2, PT, R14, 0x42, P2 ;  /* 0x000000420e00780c */ /* 0x000fc80001741670 */
[----:B------:R-:W-:Y:S02]  /*71d0*/  FSEL R155, R155, -INF , !P2 ;  /* 0xff8000009b9b7808 */ /* 0x000fe40005000000 */
[C---:B------:R-:W-:Y:S02]  /*71e0*/  ISETP.GT.AND P2, PT, R13.reuse, 0x48, !P3 ;  /* 0x000000480d00780c */ /* 0x040fe40005f44270 */
[----:B------:R-:W-:Y:S02]  /*71f0*/  LOP3.LUT P3, RZ, R18, 0x10, RZ, 0xc0, !PT ;  /* 0x0000001012ff7812 */ /* 0x000fe4000786c0ff */
[----:B------:R-:W-:Y:S02]  /*7200*/  ISETP.LT.OR P2, PT, R14, 0x49, P2 ;  /* 0x000000490e00780c */ /* 0x000fe40001741670 */
[----:B------:R-:W-:Y:S02]  /*7210*/  ISETP.GT.AND P3, PT, R13, 0x50, !P3 ;  /* 0x000000500d00780c */ /* 0x000fe40005f64270 */
[----:B------:R-:W-:-:S02]  /*7220*/  FSEL R158, R158, -INF , !P2 ;  /* 0xff8000009e9e7808 */ /* 0x000fc40005000000 */
[----:B------:R-:W-:Y:S02]  /*7230*/  ISETP.GT.AND P2, PT, R13, 0x49, !P6 ;  /* 0x000000490d00780c */ /* 0x000fe40007744270 */
[----:B------:R-:W-:Y:S02]  /*7240*/  LOP3.LUT P6, RZ, R18, 0x2, RZ, 0xc0, !PT ;  /* 0x0000000212ff7812 */ /* 0x000fe400078cc0ff */
[C---:B------:R-:W-:Y:S02]  /*7250*/  ISETP.LT.OR P2, PT, R14.reuse, 0x4a, P2 ;  /* 0x0000004a0e00780c */ /* 0x040fe40001741670 */
[----:B------:R-:W-:Y:S02]  /*7260*/  ISETP.LT.OR P3, PT, R14, 0x51, P3 ;  /* 0x000000510e00780c */ /* 0x000fe40001f61670 */
[----:B------:R-:W-:Y:S02]  /*7270*/  FSEL R159, R159, -INF , !P2 ;  /* 0xff8000009f9f7808 */ /* 0x000fe40005000000 */
[----:B------:R-:W-:-:S02]  /*7280*/  ISETP.GT.AND P2, PT, R13, RZ, !P6 ;  /* 0x000000ff0d00720c */ /* 0x000fc40007744270 */
[----:B------:R-:W-:Y:S02]  /*7290*/  LOP3.LUT P6, RZ, R18, 0x1, RZ, 0xc0, !PT ;  /* 0x0000000112ff7812 */ /* 0x000fe400078cc0ff */
[----:B------:R-:W-:Y:S02]  /*72a0*/  ISETP.LT.OR P2, PT, R14, 0x1, P2 ;  /* 0x000000010e00780c */ /* 0x000fe40001741670 */
[----:B------:R-:W-:Y:S02]  /*72b0*/  ISETP.GT.AND P6, PT, R13, 0x59, !P6 ;  /* 0x000000590d00780c */ /* 0x000fe400077c4270 */
[----:B------:R-:W-:Y:S02]  /*72c0*/  FSEL R122, R122, -INF , !P2 ;  /* 0xff8000007a7a7808 */ /* 0x000fe40005000000 */
[----:B------:R-:W-:Y:S02]  /*72d0*/  FSETP.NEU.FTZ.AND P2, PT, R9, -INF , PT ;  /* 0xff8000000900780b */ /* 0x000fe40003f5d000 */
[----:B------:R-:W-:-:S02]  /*72e0*/  FMNMX.FTZ R10, R122, R2, !PT ;  /* 0x000000027a0a7209 */ /* 0x000fc40007810000 */
[----:B------:R-:W-:Y:S02]  /*72f0*/  FSEL R0, R0, RZ, P2 ;  /* 0x000000ff00007208 */ /* 0x000fe40001000000 */
        /* <DEDUP_REMOVED lines=8> */
[--C-:B------:R-:W-:Y:S01]  /*7380*/  FFMA.FTZ R190, R124, UR14, -R0.reuse ;  /* 0x0000000e7cbe7c23 */ /* 0x100fe20008010800 */
[----:B------:R-:W-:Y:S01]  /*7390*/  FSEL R167, R167, -INF , !P6 ;  /* 0xff800000a7a77808 */ /* 0x000fe20007000000 */
[----:B------:R-:W-:Y:S01]  /*73a0*/  MUFU.EX2 R11, R11 ;  /* 0x0000000b000b7308 */ /* 0x000fe20000000800 */
[----:B------:R-:W-:Y:S01]  /*73b0*/  FMNMX.FTZ R10, R130, R15, !PT ;  /* 0x0000000f820a7209 */ /* 0x000fe20007810000 */
[--C-:B------:R-:W-:Y:S01]  /*73c0*/  FFMA.FTZ R12, R125, UR14, -R0.reuse ;  /* 0x0000000e7d0c7c23 */ /* 0x100fe20008010800 */
[----:B------:R-:W-:Y:S01]  /*73d0*/  FSEL R132, R9, RZ, P2 ;  /* 0x000000ff09847208 */ /* 0x000fe20001000000 */
[--C-:B------:R-:W-:Y:S01]  /*73e0*/  FFMA.FTZ R184, R128, UR14, -R0.reuse ;  /* 0x0000000e80b87c23 */ /* 0x100fe20008010800 */
[----:B------:R-:W-:Y:S01]  /*73f0*/  FMNMX.FTZ R15, R131, R10, !PT ;  /* 0x0000000a830f7209 */ /* 0x000fe20007810000 */
[--C-:B------:R-:W-:Y:S01]  /*7400*/  FFMA.FTZ R20, R133, UR14, -R0.reuse ;  /* 0x0000000e85147c23 */ /* 0x100fe20008010800 */
[--C-:B------:R-:W-:Y:S01]  /*7410*/  FFMA.FTZ R180, R136, UR14, -R0.reuse ;  /* 0x0000000e88b47c23 */ /* 0x100fe20008010800 */
[----:B------:R-:W-:Y:S01]  /*7420*/  FADD.FTZ R132, -R132, R3 ;  /* 0x0000000384847221 */ /* 0x000fe20000010100 */
        /* <DEDUP_REMOVED lines=9> */
[--C-:B------:R-:W-:Y:S01]  /*74c0*/  FFMA.FTZ R15, R129, UR14, -R0.reuse ;  /* 0x0000000e810f7c23 */ /* 0x100fe20008010800 */
[----:B------:R-:W-:Y:S01]  /*74d0*/  MUFU.EX2 R190, R190 ;  /* 0x000000be00be7308 */ /* 0x000fe20000000800 */
[--C-:B------:R-:W-:Y:S01]  /*74e0*/  FFMA.FTZ R172, R152, UR14, -R0.reuse ;  /* 0x0000000e98ac7c23 */ /* 0x100fe20008010800 */
[----:B------:R-:W-:Y:S01]  /*74f0*/  FMNMX.FTZ R21, R139, R10, !PT ;  /* 0x0000000a8b157209 */ /* 0x000fe20007810000 */
[--C-:B------:R-:W-:Y:S01]  /*7500*/  FFMA.FTZ R124, R153, UR14, -R0.reuse ;  /* 0x0000000e997c7c23 */ /* 0x100fe20008010800 */
        /* <DEDUP_REMOVED lines=8> */
[----:B------:R-:W-:-:S02]  /*7590*/  IMAD.U32 R133, RZ, RZ, UR5 ;  /* 0x00000005ff857e24 */ /* 0x000fc4000f8e00ff */
[----:B------:R-:W-:Y:S02]  /*75a0*/  FMNMX.FTZ R10, R146, R21, !PT ;  /* 0x00000015920a7209 */ /* 0x000fe40007810000 */
[----:B------:R-:W-:Y:S02]  /*75b0*/  @!P1 VIADD R133, R133, 0x30860 ;  /* 0x0003086085859836 */ /* 0x000fe40000000000 */
[----:B------:R-:W-:Y:S01]  /*75c0*/  FMNMX.FTZ R21, R147, R10, !PT ;  /* 0x0000000a93157209 */ /* 0x000fe20007810000 */
[----:B------:R-:W-:Y:S02]  /*75d0*/  MUFU.EX2 R184, R184 ;  /* 0x000000b800b87308 */ /* 0x000fe40000000800 */
[----:B------:R-:W-:Y:S02]  /*75e0*/  @!P1 PRMT R133, RZ, 0x654, R133 ;  /* 0x00000654ff859816 */ /* 0x000fe40000000085 */
[----:B------:R-:W-:Y:S02]  /*75f0*/  FMNMX.FTZ R10, R150, R21, !PT ;  /* 0x00000015960a7209 */ /* 0x000fe40007810000 */
[----:B------:R0:W-:Y:S02]  /*7600*/  @!P1 SYNCS.ARRIVE.TRANS64.RED.A1T0 RZ, [R133+URZ], RZ ;  /* 0x000000ff85ff99a7 */ /* 0x0001e4000810043f */
[----:B------:R-:W-:Y:S01]  /*7610*/  FMNMX.FTZ R21, R151, R10, !PT ;  /* 0x0000000a97157209 */ /* 0x000fe20007810000 */
[----:B------:R-:W-:Y:S03]  /*7620*/  MUFU.EX2 R15, R15 ;  /* 0x0000000f000f7308 */ /* 0x000fe60000000800 */
[----:B------:R-:W-:Y:S01]  /*7630*/  FMNMX.FTZ R10, R154, R21, !PT ;  /* 0x000000159a0a7209 */ /* 0x000fe20007810000 */
[----:B------:R-:W-:-:S03]  /*7640*/  FFMA.FTZ R21, R137, UR14, -R0 ;  /* 0x0000000e89157c23 */ /* 0x000fc60008010800 */
[----:B------:R-:W-:Y:S01]  /*7650*/  FMNMX.FTZ R121, R155, R10, !PT ;  /* 0x0000000a9b797209 */ /* 0x000fe20007810000 */
[----:B------:R-:W-:Y:S03]  /*7660*/  MUFU.EX2 R186, R186 ;  /* 0x000000ba00ba7308 */ /* 0x000fe60000000800 */
[----:B------:R-:W-:Y:S01]  /*7670*/  FMNMX.FTZ R10, R158, R121, !PT ;  /* 0x000000799e0a7209 */ /* 0x000fe20007810000 */
[--C-:B------:R-:W-:Y:S01]  /*7680*/  FFMA.FTZ R121, R149, UR14, -R0.reuse ;  /* 0x0000000e95797c23 */ /* 0x100fe20008010800 */
        /* <DEDUP_REMOVED lines=8> */
[----:B------:R-:W-:Y:S04]  /*7710*/  MUFU.EX2 R180, R180 ;  /* 0x000000b400b47308 */ /* 0x000fe80000000800 */
[----:B------:R-:W1:Y:S04]  /*7720*/  SHFL.BFLY PT, R13, R10, 0x2, 0x1f ;  /* 0x0c401f000a0d7f89 */ /* 0x000e6800000e0000 */
[----:B------:R-:W-:Y:S08]  /*7730*/  MUFU.EX2 R21, R21 ;  /* 0x0000001500157308 */ /* 0x000ff00000000800 */
[----:B------:R-:W-:Y:S08]  /*7740*/  MUFU.EX2 R182, R182 ;  /* 0x000000b600b67308 */ /* 0x000ff00000000800 */
[----:B------:R-:W-:Y:S01]  /*7750*/  MUFU.EX2 R14, R14 ;  /* 0x0000000e000e7308 */ /* 0x000fe20000000800 */
[----:B-1----:R-:W-:-:S07]  /*7760*/  FMNMX.FTZ R13, R10, R13, !PT ;  /* 0x0000000d0a0d7209 */ /* 0x002fce0007810000 */
[----:B------:R-:W-:Y:S01]  /*7770*/  MUFU.EX2 R176, R176 ;  /* 0x000000b000b07308 */ /* 0x000fe20000000800 */
[----:B------:R-:W1:Y:S07]  /*7780*/  SHFL.BFLY PT, R10, R13, 0x1, 0x1f ;  /* 0x0c201f000d0a7f89 */ /* 0x000e6e00000e0000 */
[----:B------:R-:W-:Y:S08]  /*7790*/  MUFU.EX2 R120, R120 ;  /* 0x0000007800787308 */ /* 0x000ff00000000800 */
[----:B------:R-:W-:Y:S08]  /*77a0*/  MUFU.EX2 R178, R178 ;  /* 0x000000b200b27308 */ /* 0x000ff00000000800 */
[----:B------:R-:W-:Y:S01]  /*77b0*/  MUFU.EX2 R121, R121 ;  /* 0x0000007900797308 */ /* 0x000fe20000000800 */
[----:B-1----:R-:W-:Y:S01]  /*77c0*/  FMNMX.FTZ R13, R13, R10, !PT ;  /* 0x0000000a0d0d7209 */ /* 0x002fe20007810000 */
[----:B------:R-:W-:-:S03]  /*77d0*/  FMUL.FTZ R10, R132, UR14 ;  /* 0x0000000e840a7c20 */ /* 0x000fc60008410000 */
[C---:B------:R-:W-:Y:S01]  /*77e0*/  FSETP.NEU.FTZ.AND P2, PT, R13.reuse, -INF , PT ;  /* 0xff8000000d00780b */ /* 0x040fe20003f5d000 */
[----:B------:R-:W-:Y:S02]  /*77f0*/  FMUL.FTZ R129, R13, UR14 ;  /* 0x0000000e0d817c20 */ /* 0x000fe40008410000 */
[----:B------:R-:W1:Y:S03]  /*7800*/  MUFU.EX2 R10, R10 ;  /* 0x0000000a000a7308 */ /* 0x000e660000000800 */
[----:B------:R-:W-:-:S05]  /*7810*/  FSEL R132, R129, RZ, P2 ;  /* 0x000000ff81847208 */ /* 0x000fca0001000000 */
[--C-:B------:R-:W-:Y:S01]  /*7820*/  FFMA.FTZ R191, R126, UR14, -R132.reuse ;  /* 0x0000000e7ebf7c23 */ /* 0x100fe20008010884 */
[--C-:B------:R-:W-:Y:S01]  /*7830*/  FFMA.FTZ R126, R131, UR14, -R132.reuse ;  /* 0x0000000e837e7c23 */ /* 0x100fe20008010884 */
[----:B------:R-:W-:Y:S01]  /*7840*/  FSEL R131, R13, RZ, P2 ;  /* 0x000000ff0d837208 */ /* 0x000fe20001000000 */
[--C-:B------:R-:W-:Y:S01]  /*7850*/  FFMA.FTZ R189, R122, UR14, -R132.reuse ;  /* 0x0000000e7abd7c23 */ /* 0x100fe20008010884 */
[--C-:B------:R-:W-:Y:S01]  /*7860*/  FFMA.FTZ R122, R123, UR14, -R132.reuse ;  /* 0x0000000e7b7a7c23 */ /* 0x100fe20008010884 */
[--C-:B------:R-:W-:Y:S01]  /*7870*/  FFMA.FTZ R185, R130, UR14, -R132.reuse ;  /* 0x0000000e82b97c23 */ /* 0x100fe20008010884 */
[----:B------:R-:W-:Y:S01]  /*7880*/  FFMA.FTZ R123, R127, UR14, -R132 ;  /* 0x0000000e7f7b7c23 */ /* 0x000fe20008010884 */
[----:B------:R-:W-:Y:S01]  /*7890*/  FADD.FTZ R131, -R131, R2 ;  /* 0x0000000283837221 */ /* 0x000fe20000010100 */
[----:B------:R-:W-:Y:S01]  /*78a0*/  MUFU.EX2 R191, R191 ;  /* 0x000000bf00bf7308 */ /* 0x000fe20000000800 */
[----:B-1----:R-:W-:Y:S01]  /*78b0*/  FFMA.FTZ R130, R10, R7, R188 ;  /* 0x000000070a827223 */ /* 0x002fe200000100bc */
[--C-:B------:R-:W-:Y:S01]  /*78c0*/  FFMA.FTZ R187, R134, UR14, -R132.reuse ;  /* 0x0000000e86bb7c23 */ /* 0x100fe20008010884 */
[----:B------:R-:W-:Y:S01]  /*78d0*/  FMUL.FTZ R131, R131, UR14 ;  /* 0x0000000e83837c20 */ /* 0x000fe20008410000 */
[----:B------:R-:W-:Y:S01]  /*78e0*/  FFMA.FTZ R127, R135, UR14, -R132 ;  /* 0x0000000e877f7c23 */ /* 0x000fe20008010884 */
[----:B------:R-:W-:Y:S01]  /*78f0*/  FADD.FTZ R7, R11, R130 ;  /* 0x000000820b077221 */ /* 0x000fe20000010000 */
[--C-:B------:R-:W-:Y:S01]  /*7900*/  FFMA.FTZ R181, R138, UR14, -R132.reuse ;  /* 0x0000000e8ab57c23 */ /* 0x100fe20008010884 */
[--C-:B------:R-:W-:Y:S01]  /*7910*/  FFMA.FTZ R129, R139, UR14, -R132.reuse ;  /* 0x0000000e8b817c23 */ /* 0x100fe20008010884 */
[----:B------:R-:W-:Y:S01]  /*7920*/  MUFU.EX2 R189, R189 ;  /* 0x000000bd00bd7308 */ /* 0x000fe20000000800 */
[----:B------:R-:W-:Y:S01]  /*7930*/  FADD.FTZ R7, R190, R7 ;  /* 0x00000007be077221 */ /* 0x000fe20000010000 */
[--C-:B------:R-:W-:Y:S01]  /*7940*/  FFMA.FTZ R183, R142, UR14, -R132.reuse ;  /* 0x0000000e8eb77c23 */ /* 0x100fe20008010884 */
[--C-:B------:R-:W-:Y:S01]  /*7950*/  FFMA.FTZ R143, R143, UR14, -R132.reuse ;  /* 0x0000000e8f8f7c23 */ /* 0x100fe20008010884 */
[--C-:B------:R-:W-:Y:S01]  /*7960*/  FFMA.FTZ R177, R146, UR14, -R132.reuse ;  /* 0x0000000e92b17c23 */ /* 0x100fe20008010884 */
[----:B------:R-:W-:Y:S01]  /*7970*/  FADD.FTZ R7, R12, R7 ;  /* 0x000000070c077221 */ /* 0x000fe20000010000 */
[--C-:B------:R-:W-:Y:S01]  /*7980*/  FFMA.FTZ R130, R147, UR14, -R132.reuse ;  /* 0x0000000e93827c23 */ /* 0x100fe20008010884 */
[--C-:B------:R-:W-:Y:S01]  /*7990*/  FFMA.FTZ R179, R150, UR14, -R132.reuse ;  /* 0x0000000e96b37c23 */ /* 0x100fe20008010884 */
[----:B------:R1:W2:Y:S01]  /*79a0*/  MUFU.EX2 R0, R131 ;  /* 0x0000008300007308 */ /* 0x0002a20000000800 */
[----:B------:R-:W-:Y:S01]  /*79b0*/  FADD.FTZ R134, R184, R7 ;  /* 0x00000007b8867221 */ /* 0x000fe20000010000 */
[--C-:B------:R-:W-:Y:S01]  /*79c0*/  FFMA.FTZ R173, R154, UR14, -R132.reuse ;  /* 0x0000000e9aad7c23 */ /* 0x100fe20008010884 */
[--C-:B------:R-:W-:Y:S01]  /*79d0*/  FFMA.FTZ R175, R158, UR14, -R132.reuse ;  /* 0x0000000e9eaf7c23 */ /* 0x100fe20008010884 */
[----:B------:R-:W-:Y:S01]  /*79e0*/  F2FP.F16.F32.PACK_AB R190, R12, R190 ;  /* 0x000000be0cbe723e */ /* 0x000fe200000000ff */
[--C-:B------:R-:W-:Y:S01]  /*79f0*/  FFMA.FTZ R159, R159, UR14, -R132.reuse ;  /* 0x0000000e9f9f7c23 */ /* 0x100fe20008010884 */
[--C-:B------:R-:W-:Y:S01]  /*7a00*/  FFMA.FTZ R169, R162, UR14, -R132.reuse ;  /* 0x0000000ea2a97c23 */ /* 0x100fe20008010884 */
[----:B------:R-:W-:Y:S01]  /*7a10*/  FFMA.FTZ R163, R163, UR14, -R132 ;  /* 0x0000000ea3a37c23 */ /* 0x000fe20008010884 */
[----:B------:R-:W3:Y:S01]  /*7a20*/  MUFU.EX2 R122, R122 ;  /* 0x0000007a007a7308 */ /* 0x000ee20000000800 */
[----:B-1----:R-:W-:Y:S01]  /*7a30*/  FADD.FTZ R131, R15, R134 ;  /* 0x000000860f837221 */ /* 0x002fe20000010000 */
[--C-:B------:R-:W-:Y:S01]  /*7a40*/  FFMA.FTZ R166, R166, UR14, -R132.reuse ;  /* 0x0000000ea6a67c23 */ /* 0x100fe20008010884 */
[----:B------:R-:W-:Y:S01]  /*7a50*/  FFMA.FTZ R167, R167, UR14, -R132 ;  /* 0x0000000ea7a77c23 */ /* 0x000fe20008010884 */
[----:B------:R-:W-:Y:S01]  /*7a60*/  F2FP.F16.F32.PACK_AB R188, R11, R188 ;  /* 0x000000bc0bbc723e */ /* 0x000fe200000000ff */
[----:B------:R-:W-:Y:S01]  /*7a70*/  FADD.FTZ R131, R186, R131 ;  /* 0x00000083ba837221 */ /* 0x000fe20000010000 */
[----:B------:R-:W-:-:S02]  /*7a80*/  F2FP.F16.F32.PACK_AB R186, R20, R186 ;  /* 0x000000ba14ba723e */ /* 0x000fc400000000ff */
[----:B------:R-:W1:Y:S01]  /*7a90*/  MUFU.EX2 R123, R123 ;  /* 0x0000007b007b7308 */ /* 0x000e620000000800 */
[----:B--2---:R-:W-:Y:S01]  /*7aa0*/  FFMA.FTZ R7, R0, R6, R189 ;  /* 0x0000000600077223 */ /* 0x004fe200000100bd */
[----:B------:R-:W-:Y:S01]  /*7ab0*/  FADD.FTZ R131, R20, R131 ;  /* 0x0000008314837221 */ /* 0x000fe20000010000 */
[----:B------:R-:W-:Y:S01]  /*7ac0*/  FFMA.FTZ R6, R151, UR14, -R132 ;  /* 0x0000000e97067c23 */ /* 0x000fe20008010884 */
[C---:B------:R-:W-:Y:S01]  /*7ad0*/  ISETP.GT.AND P2, PT, R8.reuse, UR58, PT ;  /* 0x0000003a08007c0c */ /* 0x040fe2000bf44270 */
[----:B------:R-:W-:Y:S02]  /*7ae0*/  VIADD R8, R8, 0xffffffff ;  /* 0xffffffff08087836 */ /* 0x000fe40000000000 */
[----:B------:R-:W-:Y:S01]  /*7af0*/  FADD.FTZ R136, R180, R131 ;  /* 0x00000083b4887221 */ /* 0x000fe20000010000 */
[----:B------:R-:W-:Y:S01]  /*7b00*/  F2FP.F16.F32.PACK_AB R184, R15, R184 ;  /* 0x000000b80fb8723e */ /* 0x000fe200000000ff */
[----:B------:R-:W2:Y:S01]  /*7b10*/  MUFU.EX2 R185, R185 ;  /* 0x000000b900b97308 */ /* 0x000ea20000000800 */
[----:B---3--:R-:W-:Y:S01]  /*7b20*/  FADD.FTZ R134, R122, R7 ;  /* 0x000000077a867221 */ /* 0x008fe20000010000 */
[C---:B------:R-:W-:Y:S01]  /*7b30*/  FADD.FTZ R131, R21.reuse, R136 ;  /* 0x0000008815837221 */ /* 0x040fe20000010000 */
[----:B------:R-:W-:-:S02]  /*7b40*/  F2FP.F16.F32.PACK_AB R180, R21, R180 ;  /* 0x000000b415b4723e */ /* 0x000fc400000000ff */
[----:B------:R-:W-:Y:S01]  /*7b50*/  FADD.FTZ R134, R191, R134 ;  /* 0x00000086bf867221 */ /* 0x000fe20000010000 */
[----:B------:R-:W-:Y:S02]  /*7b60*/  F2FP.F16.F32.PACK_AB R189, R122, R189 ;  /* 0x000000bd7abd723e */ /* 0x000fe400000000ff */
[----:B------:R-:W3:Y:S01]  /*7b70*/  MUFU.EX2 R126, R126 ;  /* 0x0000007e007e7308 */ /* 0x000ee20000000800 */
[C---:B-1----:R-:W-:Y:S01]  /*7b80*/  FADD.FTZ R134, R123.reuse, R134 ;  /* 0x000000867b867221 */ /* 0x042fe20000010000 */
[----:B------:R-:W-:-:S06]  /*7b90*/  F2FP.F16.F32.PACK_AB R191, R123, R191 ;  /* 0x000000bf7bbf723e */ /* 0x000fcc00000000ff */
[----:B------:R-:W1:Y:S01]  /*7ba0*/  MUFU.EX2 R187, R187 ;  /* 0x000000bb00bb7308 */ /* 0x000e620000000800 */
[----:B--2---:R-:W-:-:S07]  /*7bb0*/  FADD.FTZ R7, R185, R134 ;  /* 0x00000086b9077221 */ /* 0x004fce0000010000 */
[----:B------:R-:W2:Y:S01]  /*7bc0*/  MUFU.EX2 R127, R127 ;  /* 0x0000007f007f7308 */ /* 0x000ea20000000800 */
[----:B---3--:R-:W-:Y:S01]  /*7bd0*/  FADD.FTZ R134, R126, R7 ;  /* 0x000000077e867221 */ /* 0x008fe20000010000 */
[----:B------:R-:W-:Y:S01]  /*7be0*/  FADD.FTZ R7, R182, R131 ;  /* 0x00000083b6077221 */ /* 0x000fe20000010000 */
[----:B------:R-:W-:Y:S01]  /*7bf0*/  FFMA.FTZ R131, R155, UR14, -R132 ;  /* 0x0000000e9b837c23 */ /* 0x000fe20008010884 */
[C---:B------:R-:W-:Y:S02]  /*7c00*/  F2FP.F16.F32.PACK_AB R182, R14.reuse, R182 ;  /* 0x000000b60eb6723e */ /* 0x040fe400000000ff */
[----:B------:R-:W-:Y:S01]  /*7c10*/  FADD.FTZ R7, R14, R7 ;  /* 0x000000070e077221 */ /* 0x000fe20000010000 */
[----:B------:R-:W-:Y:S01]  /*7c20*/  F2FP.F16.F32.PACK_AB R185, R126, R185 ;  /* 0x000000b97eb9723e */ /* 0x000fe200000000ff */
[----:B------:R-:W3:Y:S01]  /*7c30*/  MUFU.EX2 R181, R181 ;  /* 0x000000b500b57308 */ /* 0x000ee20000000800 */
[----:B-1----:R-:W-:Y:S01]  /*7c40*/  FADD.FTZ R134, R187, R134 ;  /* 0x00000086bb867221 */ /* 0x002fe20000010000 */
[----:B------:R-:W-:Y:S01]  /*7c50*/  FADD.FTZ R7, R176, R7 ;  /* 0x00000007b0077221 */ /* 0x000fe20000010000 */
[----:B------:R-:W-:-:S03]  /*7c60*/  F2FP.F16.F32.PACK_AB R176, R120, R176 ;  /* 0x000000b078b0723e */ /* 0x000fc600000000ff */
[----:B------:R-:W-:Y:S02]  /*7c70*/  FADD.FTZ R7, R120, R7 ;  /* 0x0000000778077221 */ /* 0x000fe40000010000 */
[----:B------:R-:W1:Y:S01]  /*7c80*/  MUFU.EX2 R129, R129 ;  /* 0x0000008100817308 */ /* 0x000e620000000800 */
[----:B--2---:R-:W-:Y:S01]  /*7c90*/  FADD.FTZ R134, R127, R134 ;  /* 0x000000867f867221 */ /* 0x004fe20000010000 */
[----:B------:R-:W-:Y:S01]  /*7ca0*/  FADD.FTZ R136, R178, R7 ;  /* 0x00000007b2887221 */ /* 0x000fe20000010000 */
[----:B------:R-:W-:Y:S02]  /*7cb0*/  F2FP.F16.F32.PACK_AB R178, R121, R178 ;  /* 0x000000b279b2723e */ /* 0x000fe400000000ff */
[----:B------:R-:W-:Y:S01]  /*7cc0*/  F2FP.F16.F32.PACK_AB R187, R127, R187 ;  /* 0x000000bb7fbb723e */ /* 0x000fe200000000ff */
[----:B0-----:R-:W-:Y:S02]  /*7cd0*/  FADD.FTZ R133, R121, R136 ;  /* 0x0000008879857221 */ /* 0x001fe40000010000 */
[----:B------:R-:W0:Y:S01]  /*7ce0*/  MUFU.EX2 R183, R183 ;  /* 0x000000b700b77308 */ /* 0x000e220000000800 */
[----:B---3--:R-:W-:-:S07]  /*7cf0*/  FADD.FTZ R134, R181, R134 ;  /* 0x00000086b5867221 */ /* 0x008fce0000010000 */
[----:B------:R-:W2:Y:S01]  /*7d00*/  MUFU.EX2 R2, R143 ;  /* 0x0000008f00027308 */ /* 0x000ea20000000800 */
[C---:B-1----:R-:W-:Y:S01]  /*7d10*/  FADD.FTZ R134, R129.reuse, R134 ;  /* 0x0000008681867221 */ /* 0x042fe20000010000 */
[----:B------:R-:W-:-:S06]  /*7d20*/  F2FP.F16.F32.PACK_AB R181, R129, R181 ;  /* 0x000000b581b5723e */ /* 0x000fcc00000000ff */
[----:B------:R-:W1:Y:S01]  /*7d30*/  MUFU.EX2 R172, R172 ;  /* 0x000000ac00ac7308 */ /* 0x000e620000000800 */
[----:B0-----:R-:W-:-:S07]  /*7d40*/  FADD.FTZ R7, R183, R134 ;  /* 0x00000086b7077221 */ /* 0x001fce0000010000 */
        /* <DEDUP_REMOVED lines=35> */
[----:B-1----:R-:W-:Y:S01]  /*7f80*/  FADD.FTZ R20, R170, R11 ;  /* 0x0000000baa147221 */ /* 0x002fe20000010000 */
        /* <DEDUP_REMOVED lines=11> */
[----:B------:R-:W-:-:S03]  /*8040*/  F2FP.F16.F32.PACK_AB R169, R12, R169 ;  /* 0x000000a90ca9723e */ /* 0x000fc600000000ff */
[----:B--2---:R-:W-:-:S04]  /*8050*/  FADD.FTZ R3, R166, R3 ;  /* 0x00000003a6037221 */ /* 0x004fc80000010000 */
[C---:B-1----:R-:W-:Y:S01]  /*8060*/  FADD.FTZ R6, R167.reuse, R3 ;  /* 0x00000003a7067221 */ /* 0x042fe20000010000 */
[----:B------:R-:W-:Y:S01]  /*8070*/  F2FP.F16.F32.PACK_AB R171, R167, R166 ;  /* 0x000000a6a7ab723e */ /* 0x000fe200000000ff */
[----:B------:R-:W-:Y:S01]  /*8080*/  IMAD.MOV.U32 R3, RZ, RZ, R9 ;  /* 0x000000ffff037224 */ /* 0x000fe200078e0009 */
[----:B------:R-:W-:Y:S06]  /*8090*/  @P2 BRA `(.L_x_4406) ;  /* 0xffffffcc00e82947 */ /* 0x000fec000383ffff */
[----:B------:R-:W-:Y:S01]  /*80a0*/  IMAD.MOV.U32 R2, RZ, RZ, R13 ;  /* 0x000000ffff027224 */ /* 0x000fe200078e000d */
[----:B------:R-:W-:Y:S01]  /*80b0*/  UMOV UR36, UR4 ;  /* 0x0000000400247c82 */ /* 0x000fe20008000000 */
[----:B------:R-:W-:Y:S01]  /*80c0*/  IMAD.MOV.U32 R3, RZ, RZ, R9 ;  /* 0x000000ffff037224 */ /* 0x000fe200078e0009 */
[----:B------:R-:W-:-:S06]  /*80d0*/  UMOV UR38, UR7 ;  /* 0x0000000700267c82 */ /* 0x000fcc0008000000 */
.L_x_4389:
[----:B------:R-:W-:Y:S01]  /*80e0*/  ULDC UR4, c[0x0][0x448] ;  /* 0x0001120000047ab9 */ /* 0x000fe20000000800 */
[----:B------:R-:W-:Y:S01]  /*80f0*/  IADD3 R9, R16, 0x1, -R17 ;  /* 0x0000000110097810 */ /* 0x000fe20007ffe811 */
[----:B------:R-:W-:Y:S01]  /*8100*/  UISETP.NE.AND UP0, UPT, UR4, 0x1, UPT ;  /* 0x000000010400788c */ /* 0x000fe2000bf05270 */
[----:B------:R-:W-:Y:S02]  /*8110*/  ULDC UR10, c[0x0][0x9e4] ;  /* 0x00027900000a7ab9 */ /* 0x000fe40000000800 */
[----:B------:R-:W-:Y:S01]  /*8120*/  R2UR UR7, R9 ;  /* 0x00000000090772ca */ /* 0x000fe200000e0000 */
[----:B------:R-:W-:Y:S02]  /*8130*/  UISETP.GE.AND UP1, UPT, UR10, 0x1, UPT ;  /* 0x000000010a00788c */ /* 0x000fe4000bf26270 */
[----:B------:R-:W-:-:S04]  /*8140*/  UIADD3 UR6, UR39, 0x7f, URZ ;  /* 0x0000007f27067890 */ /* 0x000fc8000fffe03f */
[----:B------:R-:W-:Y:S01]  /*8150*/  PLOP3.LUT P2, PT, PT, PT, UP1, 0x40, 0x0 ;  /* 0x000000000000781c */ /* 0x000fe20003f4e818 */
[----:B------:R-:W-:Y:S01]  /*8160*/  @UP0 ULDC UR4, c[0x0][0x44c] ;  /* 0x0001130000040ab9 */ /* 0x000fe20000000800 */
[----:B------:R-:W-:Y:S01]  /*8170*/  @UP0 ULDC UR11, c[0x0][0x450] ;  /* 0x00011400000b0ab9 */ /* 0x000fe20000000800 */
[----:B------:R-:W-:-:S04]  /*8180*/  UIMAD.WIDE.U32 UR4, UR6, UR4, URZ ;  /* 0x00000004060472a5 */ /* 0x000fc8000f8e003f */
[----:B------:R-:W-:-:S04]  /*8190*/  @UP0 USHF.R.U32.HI UR6, URZ, UR11, UR5 ;  /* 0x0000000b3f060299 */ /* 0x000fc80008011605 */
[----:B------:R-:W-:-:S04]  /*81a0*/  UIADD3 UR6, UR7, UR6, URZ ;  /* 0x0000000607067290 */ /* 0x000fc8000fffe03f */
[----:B------:R-:W-:Y:S01]  /*81b0*/  UIADD3 UR15, UR6, -UR15, URZ ;  /* 0x8000000f060f7290 */ /* 0x000fe2000fffe03f */
[----:B------:R-:W-:Y:S11]  /*81c0*/  @P2 BRA `(.L_x_4407) ;  /* 0x0000000000482947 */ /* 0x000ff60003800000 */
        /* <DEDUP_REMOVED lines=11> */
.L_x_4408:
[----:B------:R-:W-:-:S11]  /*8280*/  UISETP.NE.AND UP2, UPT, UR10, 0x1, UPT ;  /* 0x000000010a00788c */ /* 0x000fd6000bf45270 */
[----:B------:R-:W-:Y:S02]  /*8290*/  @UP2 ULDC.64 UR4, c[0x0][0x9e8] ;  /* 0x00027a0000042ab9 */ /* 0x000fe40000000a00 */
[----:B------:R-:W-:-:S04]  /*82a0*/  UIMAD.WIDE.U32 UR6, UR11, UR4, URZ ;  /* 0x000000040b0672a5 */ /* 0x000fc8000f8e003f */
[----:B------:R-:W-:-:S12]  /*82b0*/  @UP2 USHF.R.U32.HI UR11, URZ, UR5, UR7 ;  /* 0x000000053f0b2299 */ /* 0x000fd80008011607 */
.L_x_4409:
[----:B------:R-:W-:-:S04]  /*82c0*/  UIMAD UR10, UR11, UR10, URZ ;  /* 0x0000000a0b0a72a4 */ /* 0x000fc8000f8e023f */
[----:B------:R-:W-:-:S04]  /*82d0*/  UISETP.LT.AND UP2, UPT, UR15, UR10, UPT ;  /* 0x0000000a0f00728c */ /* 0x000fc8000bf41270 */
[----:B------:R-:W-:-:S12]  /*82e0*/  USEL UR15, UR15, UR10, !UP2 ;  /* 0x0000000a0f0f7287 */ /* 0x000fd8000d000000 */
.L_x_4407:
[----:B------:R-:W-:-:S04]  /*82f0*/  UIADD3 UR4, UR15, 0x5f, URZ ;  /* 0x0000005f0f047890 */ /* 0x000fc8000fffe03f */
        /* <DEDUP_REMOVED lines=12> */
.L_x_4419:
        /* <DEDUP_REMOVED lines=8> */
.L_x_4411:
[----:B------:R-:W-:Y:S01]  /*8440*/  ULEA UR5, UR36, UR37, 0x3 ;  /* 0x0000002524057291 */ /* 0x000fe2000f8e183f */
[----:B------:R-:W-:-:S05]  /*8450*/  IMAD.U32 R2, RZ, RZ, UR38 ;  /* 0x00000026ff027e24 */ /* 0x000fca000f8e00ff */
[----:B------:R-:W-:-:S04]  /*8460*/  SHF.L.U32 R2, R2, 0x1f, RZ ;  /* 0x0000001f02027819 */ /* 0x000fc800000006ff */
[----:B------:R0:W1:Y:S01]  /*8470*/  SYNCS.PHASECHK.TRANS64.TRYWAIT P2, [UR5+0x30830], R2 ;  /* 0x03083002ff0075a7 */ /* 0x0000620008040145 */
[----:B------:R-:W-:Y:S05]  /*8480*/  @!P0 BRA `(.L_x_4412) ;  /* 0x0000000000048947 */ /* 0x000fea0003800000 */
[----:B------:R-:W-:Y:S01]  /*8490*/  BPT.TRAP 0x1 ;  /* 0x000000040000795c */ /* 0x000fe20000300000 */
.L_x_4412:
[-C--:B------:R-:W-:Y:S01]  /*84a0*/  FMUL.FTZ R24, R24, R10.reuse ;  /* 0x0000000a18187220 */ /* 0x080fe20000410000 */
[----:B------:R-:W-:Y:S01]  /*84b0*/  FMUL.FTZ R25, R25, R10 ;  /* 0x0000000a19197220 */ /* 0x000fe20000410000 */
[----:B-1----:R-:W-:Y:S06]  /*84c0*/  @P2 BRA `(.L_x_4413) ;  /* 0x0000000000082947 */ /* 0x002fec0003800000 */
[----:B------:R-:W1:Y:S02]  /*84d0*/  SYNCS.PHASECHK.TRANS64.TRYWAIT P2, [UR5+0x30830], R2 ;  /* 0x03083002ff0075a7 */ /* 0x000e640008040145 */
[----:B-1----:R-:W-:Y:S05]  /*84e0*/  @!P2 BRA `(.L_x_4414) ;  /* 0x0000011400e4a947 */ /* 0x002fea0003800000 */
.L_x_4413:
        /* <DEDUP_REMOVED lines=161> */
.L_x_4415:
[----:B------:R-:W-:Y:S01]  /*8f00*/  ULEA UR5, UR4, UR37, 0x3 ;  /* 0x0000002504057291 */ /* 0x000fe2000f8e183f */
[----:B------:R-:W-:-:S05]  /*8f10*/  IMAD.U32 R0, RZ, RZ, UR6 ;  /* 0x00000006ff007e24 */ /* 0x000fca000f8e00ff */
[----:B------:R-:W-:-:S04]  /*8f20*/  SHF.L.U32 R0, R0, 0x1f, RZ ;  /* 0x0000001f00007819 */ /* 0x000fc800000006ff */
[----:B------:R2:W3:Y:S01]  /*8f30*/  SYNCS.PHASECHK.TRANS64.TRYWAIT P2, [UR5+0x30850], R0 ;  /* 0x03085000ff0075a7 */ /* 0x0004e20008040145 */
[----:B------:R-:W-:Y:S05]  /*8f40*/  @!P0 BRA `(.L_x_4416) ;  /* 0x0000000000048947 */ /* 0x000fea0003800000 */
[----:B------:R-:W-:Y:S01]  /*8f50*/  BPT.TRAP 0x1 ;  /* 0x000000040000795c */ /* 0x000fe20000300000 */
.L_x_4416:
[----:B---3--:R-:W-:Y:S05]  /*8f60*/  @P2 BRA `(.L_x_4417) ;  /* 0x0000000000082947 */ /* 0x008fea0003800000 */
[----:B------:R-:W3:Y:S02]  /*8f70*/  SYNCS.PHASECHK.TRANS64.TRYWAIT P2, [UR5+0x30850], R0 ;  /* 0x03085000ff0075a7 */ /* 0x000ee40008040145 */
[----:B---3--:R-:W-:Y:S05]  /*8f80*/  @!P2 BRA `(.L_x_4418) ;  /* 0x0000010c0054a947 */ /* 0x008fea0003800000 */
.L_x_4417:
[----:B------:R-:W-:Y:S01]  /*8f90*/  UIADD3 UR6, UR37, 0x400, URZ ;  /* 0x0000040025067890 */ /* 0x000fe2000fffe03f */
[----:B------:R-:W-:Y:S01]  /*8fa0*/  WARPGROUP.ARRIVE ;  /* 0x00000000000079c5 */ /* 0x000fe20000000000 */
[----:B------:R-:W-:Y:S01]  /*8fb0*/  UMOV UR11, 0x40000040 ;  /* 0x40000040000b7882 */ /* 0x000fe20000000000 */
[----:B0-2---:R-:W-:Y:S01]  /*8fc0*/  FMNMX.FTZ R0, R120, R9, !PT ;  /* 0x0000000978007209 */ /* 0x005fe20007810000 */
[----:B------:R-:W-:Y:S01]  /*8fd0*/  USHF.R.U32.HI UR6, URZ, 0x4, UR6 ;  /* 0x000000043f067899 */ /* 0x000fe20008011606 */
[C---:B------:R-:W-:Y:S01]  /*8fe0*/  ISETP.GT.AND P2, PT, R8.reuse, UR58, PT ;  /* 0x0000003a08007c0c */ /* 0x040fe2000bf44270 */
[----:B------:R-:W-:Y:S01]  /*8ff0*/  UMOV UR14, UR59 ;  /* 0x0000003b000e7c82 */ /* 0x000fe20008000000 */
[----:B-1----:R-:W-:Y:S01]  /*9000*/  FMNMX.FTZ R3, R121, R0, !PT ;  /* 0x0000000079037209 */ /* 0x002fe20007810000 */
[----:B------:R-:W-:Y:S01]  /*9010*/  ULOP3.LUT UR6, UR6, 0x3fff, URZ, 0xc0, !UPT ;  /* 0x00003fff06067892 */ /* 0x000fe2000f8ec03f */
[----:B------:R-:W-:Y:S02]  /*9020*/  VIADD R8, R8, 0xffffffff ;  /* 0xffffffff08087836 */ /* 0x000fe40000000000 */
[----:B------:R-:W-:Y:S01]  /*9030*/  FMNMX.FTZ R0, R124, R3, !PT ;  /* 0x000000037c007209 */ /* 0x000fe20007810000 */
[----:B------:R-:W-:-:S03]  /*9040*/  ULOP3.LUT UR6, UR6, 0x3000000, URZ, 0xfc, !UPT ;  /* 0x0300000006067892 */ /* 0x000fc6000f8efc3f */
[----:B------:R-:W-:Y:S01]  /*9050*/  FMNMX.FTZ R3, R125, R0, !PT ;  /* 0x000000007d037209 */ /* 0x000fe20007810000 */
[----:B------:R-:W-:-:S03]  /*9060*/  UIMAD UR4, UR4, 0x900, UR6 ;  /* 0x00000900040478a4 */ /* 0x000fc6000f8e0206 */
[----:B------:R-:W-:Y:S01]  /*9070*/  FMNMX.FTZ R0, R128, R3, !PT ;  /* 0x0000000380007209 */ /* 0x000fe20007810000 */
[----:B------:R-:W-:-:S03]  /*9080*/  UMOV UR6, UR38 ;  /* 0x0000002600067c82 */ /* 0x000fc60008000000 */
        /* <DEDUP_REMOVED lines=27> */
[----:B0-----:R-:W-:-:S05]  /*9240*/  FMNMX.FTZ R3, R12, R3, !PT ;  /* 0x000000030c037209 */ /* 0x001fca0007810000 */
        /* <DEDUP_REMOVED lines=30> */
[----:B------:R-:W-:Y:S01]  /*9430*/  FFMA.FTZ R13, R133, UR14, -R0 ;  /* 0x0000000e850d7c23 */ /* 0x000fe20008010800 */
[----:B------:R-:W-:Y:S02]  /*9440*/  MUFU.EX2 R14, R14 ;  /* 0x0000000e000e7308 */ /* 0x000fe40000000800 */
[----:B------:R-:W-:-:S04]  /*9450*/  FMNMX.FTZ R21, R151, R2, !PT ;  /* 0x0000000297157209 */ /* 0x000fc80007810000 */
[----:B------:R-:W-:Y:S02]  /*9460*/  FMNMX.FTZ R2, R154, R21, !PT ;  /* 0x000000159a027209 */ /* 0x000fe40007810000 */
[----:B------:R-:W-:Y:S02]  /*9470*/  MUFU.EX2 R13, R13 ;  /* 0x0000000d000d7308 */ /* 0x000fe40000000800 */
[----:B------:R-:W-:-:S04]  /*9480*/  FMNMX.FTZ R21, R155, R2, !PT ;  /* 0x000000029b157209 */ /* 0x000fc80007810000 */
[----:B------:R-:W-:Y:S01]  /*9490*/  FMNMX.FTZ R2, R158, R21, !PT ;  /* 0x000000159e027209 */ /* 0x000fe20007810000 */
[----:B------:R-:W-:Y:S02]  /*94a0*/  WARPGROUP.DEPBAR.LE gsb0, 0x0 ;  /* 0x00008000000079c5 */ /* 0x000fe40000010000 */
[----:B------:R-:W-:Y:S01]  /*94b0*/  WARPGROUP.ARRIVE ;  /* 0x00000000000079c5 */ /* 0x000fe20000000000 */
[----:B------:R-:W-:Y:S01]  /*94c0*/  FMNMX.FTZ R21, R159, R2, !PT ;  /* 0x000000029f157209 */ /* 0x000fe20007810000 */
[--C-:B------:R-:W-:Y:S01]  /*94d0*/  FFMA.FTZ R188, R120, UR14, -R0.reuse ;  /* 0x0000000e78bc7c23 */ /* 0x100fe20008010800 */
[--C-:B------:R-:W-:Y:S01]  /*94e0*/  FFMA.FTZ R190, R124, UR14, -R0.reuse ;  /* 0x0000000e7cbe7c23 */ /* 0x100fe20008010800 */
[--C-:B------:R-:W-:Y:S01]  /*94f0*/  FFMA.FTZ R120, R149, UR14, -R0.reuse ;  /* 0x0000000e95787c23 */ /* 0x100fe20008010800 */
[----:B------:R-:W-:Y:S01]  /*9500*/  FMNMX.FTZ R2, R162, R21, !PT ;  /* 0x00000015a2027209 */ /* 0x000fe20007810000 */
[----:B------:R-:W-:Y:S01]  /*9510*/  HGMMA.64x192x16.F32 R24, R184, gdesc[UR8].tnspB, R24, gsb0 ;  /* 0x42e00008b8187df0 */ /* 0x000fe20008000818 */
[----:B------:R-:W-:Y:S01]  /*9520*/  UIADD3 UR10, UR4, 0x100, URZ ;  /* 0x00000100040a7890 */ /* 0x000fe2000fffe03f */
[--C-:B------:R-:W-:Y:S01]  /*9530*/  FFMA.FTZ R124, R161, UR14, -R0.reuse ;  /* 0x0000000ea17c7c23 */ /* 0x100fe20008010800 */
[----:B------:R-:W-:Y:S01]  /*9540*/  UMOV UR11, 0x40000040 ;  /* 0x40000040000b7882 */ /* 0x000fe20000000000 */
[----:B------:R-:W-:Y:S01]  /*9550*/  FMNMX.FTZ R21, R163, R2, !PT ;  /* 0x00000002a3157209 */ /* 0x000fe20007810000 */
[----:B------:R-:W0:Y:S03]  /*9560*/  MUFU.EX2 R188, R188 ;  /* 0x000000bc00bc7308 */ /* 0x000e260000000800 */
[----:B------:R-:W-:Y:S01]  /*9570*/  FMNMX.FTZ R2, R166, R21, !PT ;  /* 0x00000015a6027209 */ /* 0x000fe20007810000 */
[----:B------:R-:W-:-:S03]  /*9580*/  FFMA.FTZ R21, R145, UR14, -R0 ;  /* 0x0000000e91157c23 */ /* 0x000fc60008010800 */
        /* <DEDUP_REMOVED lines=10> */
[----:B------:R-:W-:Y:S01]  /*9630*/  MUFU.EX2 R124, R124 ;  /* 0x0000007c007c7308 */ /* 0x000fe20000000800 */
[----:B-1----:R-:W-:-:S07]  /*9640*/  FMNMX.FTZ R2, R129, R2, !PT ;  /* 0x0000000281027209 */ /* 0x002fce0007810000 */
[----:B------:R-:W-:Y:S01]  /*9650*/  MUFU.EX2 R129, R164 ;  /* 0x000000a400817308 */ /* 0x000fe20000000800 */
[----:B------:R-:W-:Y:S02]  /*9660*/  WARPGROUP.DEPBAR.LE gsb0, 0x0 ;  /* 0x00008000000079c5 */ /* 0x000fe40000010000 */
[----:B------:R-:W-:Y:S01]  /*9670*/  WARPGROUP.ARRIVE ;  /* 0x00000000000079c5 */ /* 0x000fe20000000000 */
[--C-:B------:R-:W-:Y:S01]  /*9680*/  FFMA.FTZ R186, R132, UR14, -R0.reuse ;  /* 0x0000000e84ba7c23 */ /* 0x100fe20008010800 */
[--C-:B------:R-:W-:Y:S01]  /*9690*/  FFMA.FTZ R184, R128, UR14, -R0.reuse ;  /* 0x0000000e80b87c23 */ /* 0x100fe20008010800 */
[----:B------:R-:W-:Y:S01]  /*96a0*/  FMUL.FTZ R132, R2, UR14 ;  /* 0x0000000e02847c20 */ /* 0x000fe20008410000 */
[----:B------:R-:W-:Y:S02]  /*96b0*/  FFMA.FTZ R128, R141, UR14, -R0 ;  /* 0x0000000e8d807c23 */ /* 0x000fe40008010800 */
[----:B------:R-:W-:Y:S01]  /*96c0*/  HGMMA.64x192x16.F32 R24, R180, gdesc[UR8].tnspB, R24, gsb0 ;  /* 0x42e00008b4187df0 */ /* 0x000fe20008000818 */
        /* <DEDUP_REMOVED lines=10> */
[----:B------:R-:W-:Y:S02]  /*9770*/  IMAD.U32 R127, RZ, RZ, UR5 ;  /* 0x00000005ff7f7e24 */ /* 0x000fe4000f8e00ff */
        /* <DEDUP_REMOVED lines=10> */
[----:B------:R-:W-:-:S02]  /*9820*/  FFMA.FTZ R166, R166, UR14, -R132 ;  /* 0x0000000ea6a67c23 */ /* 0x000fc40008010884 */
        /* <DEDUP_REMOVED lines=10> */
[----:B------:R-:W1:Y:S08]  /*98d0*/  MUFU.EX2 R159, R159 ;  /* 0x0000009f009f7308 */ /* 0x000e700000000800 */
[----:B------:R-:W-:Y:S08]  /*98e0*/  MUFU.EX2 R162, R162 ;  /* 0x000000a200a27308 */ /* 0x000ff00000000800 */
[----:B------:R-:W-:Y:S08]  /*98f0*/  MUFU.EX2 R163, R163 ;  /* 0x000000a300a37308 */ /* 0x000ff00000000800 */
[----:B------:R-:W-:Y:S01]  /*9900*/  MUFU.EX2 R166, R166 ;  /* 0x000000a600a67308 */ /* 0x000fe20000000800 */
[----:B------:R-:W-:-:S02]  /*9910*/  WARPGROUP.DEPBAR.LE gsb0, 0x0 ;  /* 0x00008000000079c5 */ /* 0x000fc40000010000 */
[----:B------:R-:W-:Y:S01]  /*9920*/  WARPGROUP.ARRIVE ;  /* 0x00000000000079c5 */ /* 0x000fe20000000000 */
[--C-:B------:R-:W-:Y:S01]  /*9930*/  FFMA.FTZ R180, R136, UR14, -R0.reuse ;  /* 0x0000000e88b47c23 */ /* 0x100fe20008010800 */
[----:B------:R-:W-:Y:S01]  /*9940*/  FFMA.FTZ R182, R140, UR14, -R0 ;  /* 0x0000000e8cb67c23 */ /* 0x000fe20008010800 */
[----:B------:R-:W-:Y:S01]  /*9950*/  FFMA.FTZ R183, R142, UR14, -R132 ;  /* 0x0000000e8eb77c23 */ /* 0x000fe20008010884 */
[----:B0-----:R-:W-:Y:S01]  /*9960*/  FFMA.FTZ R142, R10, R7, R188 ;  /* 0x000000070a8e7223 */ /* 0x001fe200000100bc */
[--C-:B------:R-:W-:Y:S01]  /*9970*/  FFMA.FTZ R136, R135, UR14, -R132.reuse ;  /* 0x0000000e87887c23 */ /* 0x100fe20008010884 */
[----:B------:R-:W-:Y:S01]  /*9980*/  HGMMA.64x192x16.F32 R24, R176, gdesc[UR8].tnspB, R24, gsb0 ;  /* 0x42e00008b0187df0 */ /* 0x000fe20008000818 */
[----:B------:R-:W-:Y:S01]  /*9990*/  UIADD3 UR10, UR4, 0x200, URZ ;  /* 0x00000200040a7890 */ /* 0x000fe2000fffe03f */
[--C-:B------:R-:W-:Y:S01]  /*99a0*/  FFMA.FTZ R181, R138, UR14, -R132.reuse ;  /* 0x0000000e8ab57c23 */ /* 0x100fe20008010884 */
[----:B------:R-:W-:Y:S01]  /*99b0*/  UMOV UR11, 0x40000040 ;  /* 0x40000040000b7882 */ /* 0x000fe20000000000 */
[----:B------:R-:W-:Y:S01]  /*99c0*/  MUFU.EX2 R180, R180 ;  /* 0x000000b400b47308 */ /* 0x000fe20000000800 */
[--C-:B------:R-:W-:Y:S01]  /*99d0*/  FFMA.FTZ R138, R143, UR14, -R132.reuse ;  /* 0x0000000e8f8a7c23 */ /* 0x100fe20008010884 */
[----:B------:R-:W-:Y:S01]  /*99e0*/  FFMA.FTZ R140, R147, UR14, -R132 ;  /* 0x0000000e938c7c23 */ /* 0x000fe20008010884 */
[----:B------:R-:W-:-:S05]  /*99f0*/  F2FP.F16.F32.PACK_AB R188, R9, R188 ;  /* 0x000000bc09bc723e */ /* 0x000fca00000000ff */
        /* <DEDUP_REMOVED lines=10> */
[--C-:B------:R-:W-:Y:S01]  /*9aa0*/  FFMA.FTZ R177, R146, UR14, -R132.reuse ;  /* 0x0000000e92b17c23 */ /* 0x100fe20008010884 */
[----:B------:R-:W-:Y:S02]  /*9ab0*/  FFMA.FTZ R179, R150, UR14, -R132 ;  /* 0x0000000e96b37c23 */ /* 0x000fe40008010884 */
[----:B------:R-:W-:Y:S01]  /*9ac0*/  HGMMA.64x192x16.F32 R24, R172, gdesc[UR8].tnspB, R24, gsb0 ;  /* 0x42e00008ac187df0 */ /* 0x000fe20008000818 */
[----:B------:R-:W-:Y:S01]  /*9ad0*/  UIADD3 UR10, UR4, 0x280, URZ ;  /* 0x00000280040a7890 */ /* 0x000fe2000fffe03f */
[----:B------:R-:W-:Y:S01]  /*9ae0*/  MUFU.EX2 R176, R176 ;  /* 0x000000b000b07308 */ /* 0x000fe20000000800 */
[----:B------:R-:W-:Y:S01]  /*9af0*/  UMOV UR11, 0x40000040 ;  /* 0x40000040000b7882 */ /* 0x000fe20000000000 */
[----:B------:R-:W-:-:S06]  /*9b00*/  UMOV UR4, UR36 ;  /* 0x0000002400047c82 */ /* 0x000fcc0008000000 */
[----:B------:R-:W-:Y:S08]  /*9b10*/  MUFU.EX2 R177, R177 ;  /* 0x000000b100b17308 */ /* 0x000ff00000000800 */
[----:B------:R-:W-:Y:S08]  /*9b20*/  MUFU.EX2 R178, R178 ;  /* 0x000000b200b27308 */ /* 0x000ff00000000800 */
[----:B------:R-:W-:Y:S01]  /*9b30*/  MUFU.EX2 R179, R179 ;  /* 0x000000b300b37308 */ /* 0x000fe20000000800 */
[----:B------:R-:W-:-:S02]  /*9b40*/  WARPGROUP.DEPBAR.LE gsb0, 0x0 ;  /* 0x00008000000079c5 */ /* 0x000fc40000010000 */
[----:B------:R-:W-:Y:S01]  /*9b50*/  WARPGROUP.ARRIVE ;  /* 0x00000000000079c5 */ /* 0x000fe20000000000 */
[--C-:B------:R-:W-:Y:S01]  /*9b60*/  FFMA.FTZ R172, R152, UR14, -R0.reuse ;  /* 0x0000000e98ac7c23 */ /* 0x100fe20008010800 */
[----:B------:R-:W-:Y:S01]  /*9b70*/  FFMA.FTZ R174, R156, UR14, -R0 ;  /* 0x0000000e9cae7c23 */ /* 0x000fe20008010800 */
[----:B------:R-:W-:Y:S01]  /*9b80*/  FADD.FTZ R0, -R2, R11 ;  /* 0x0000000b02007221 */ /* 0x000fe20000010100 */
[----:B------:R-:W-:Y:S01]  /*9b90*/  FFMA.FTZ R173, R154, UR14, -R132 ;  /* 0x0000000e9aad7c23 */ /* 0x000fe20008010884 */
[----:B------:R-:W-:Y:S01]  /*9ba0*/  MUFU.EX2 R11, R165 ;  /* 0x000000a5000b7308 */ /* 0x000fe20000000800 */
[----:B------:R-:W-:Y:S01]  /*9bb0*/  HGMMA.64x192x16.F32 R24, R168, gdesc[UR8].tnspB, R24, gsb0 ;  /* 0x42e00008a8187df0 */ /* 0x000fe20008000818 */
[----:B------:R-:W-:Y:S01]  /*9bc0*/  FMUL.FTZ R0, R0, UR14 ;  /* 0x0000000e00007c20 */ /* 0x000fe20008410000 */
[----:B-1----:R-:W-:-:S05]  /*9bd0*/  F2FP.F16.F32.PACK_AB R175, R159, R158 ;  /* 0x0000009e9faf723e */ /* 0x002fca00000000ff */
[----:B------:R-:W0:Y:S08]  /*9be0*/  MUFU.EX2 R0, R0 ;  /* 0x0000000000007308 */ /* 0x000e300000000800 */
[----:B------:R-:W-:Y:S08]  /*9bf0*/  MUFU.EX2 R172, R172 ;  /* 0x000000ac00ac7308 */ /* 0x000ff00000000800 */
[----:B------:R-:W-:Y:S01]  /*9c00*/  MUFU.EX2 R173, R173 ;  /* 0x000000ad00ad7308 */ /* 0x000fe20000000800 */
[----:B0-----:R-:W-:Y:S01]  /*9c10*/  FFMA.FTZ R7, R0, R6, R189 ;  /* 0x0000000600077223 */ /* 0x001fe200000100bd */
[----:B------:R-:W-:-:S06]  /*9c20*/  F2FP.F16.F32.PACK_AB R189, R122, R189 ;  /* 0x000000bd7abd723e */ /* 0x000fcc00000000ff */
[----:B------:R-:W-:Y:S01]  /*9c30*/  MUFU.EX2 R174, R174 ;  /* 0x000000ae00ae7308 */ /* 0x000fe20000000800 */
[----:B------:R-:W-:Y:S02]  /*9c40*/  WARPGROUP.DEPBAR.LE gsb0, 0x0 ;  /* 0x00008000000079c5 */ /* 0x000fe40000010000 */
[----:B------:R0:W-:Y:S01]  /*9c50*/  @!P1 SYNCS.ARRIVE.TRANS64.RED.A1T0 RZ, [R123+URZ], RZ ;  /* 0x000000ff7bff99a7 */ /* 0x0001e2000810043f */
[----:B------:R-:W-:Y:S02]  /*9c60*/  F2FP.F16.F32.PACK_AB R170, R11, R129 ;  /* 0x000000810baa723e */ /* 0x000fe400000000ff */
[----:B------:R-:W-:Y:S02]  /*9c70*/  F2FP.F16.F32.PACK_AB R168, R124, R20 ;  /* 0x000000147ca8723e */ /* 0x000fe400000000ff */
[----:B------:R-:W-:Y:S01]  /*9c80*/  F2FP.F16.F32.PACK_AB R169, R163, R162 ;  /* 0x000000a2a3a9723e */ /* 0x000fe200000000ff */
[----:B0-----:R-:W-:-:S05]  /*9c90*/  @!P1 VIADD R123, R127, 0x30860 ;  /* 0x000308607f7b9836 */ /* 0x001fca0000000000 */
[----:B------:R-:W-:Y:S01]  /*9ca0*/  @!P1 PRMT R6, RZ, 0x654, R123 ;  /* 0x00000654ff069816 */ /* 0x000fe2000000007b */
[----:B------:R-:W-:Y:S01]  /*9cb0*/  FADD.FTZ R123, R9, R142 ;  /* 0x0000008e097b7221 */ /* 0x000fe20000010000 */
[----:B------:R-:W-:Y:S02]  /*9cc0*/  FADD.FTZ R142, R122, R7 ;  /* 0x000000077a8e7221 */ /* 0x000fe40000010000 */
[----:B------:R0:W-:Y:S01]  /*9cd0*/  @!P1 SYNCS.ARRIVE.TRANS64.RED.A1T0 RZ, [R6+URZ], RZ ;  /* 0x000000ff06ff99a7 */ /* 0x0001e2000810043f */
[----:B------:R-:W-:Y:S01]  /*9ce0*/  FADD.FTZ R144, R190, R123 ;  /* 0x0000007bbe907221 */ /* 0x000fe20000010000 */
[----:B------:R-:W-:Y:S01]  /*9cf0*/  FADD.FTZ R7, R191, R142 ;  /* 0x0000008ebf077221 */ /* 0x000fe20000010000 */
[----:B------:R-:W-:Y:S01]  /*9d00*/  FFMA.FTZ R142, R155, UR14, -R132 ;  /* 0x0000000e9b8e7c23 */ /* 0x000fe20008010884 */
[C---:B------:R-:W-:Y:S01]  /*9d10*/  F2FP.F16.F32.PACK_AB R190, R15.reuse, R190 ;  /* 0x000000be0fbe723e */ /* 0x040fe200000000ff */
[----:B------:R-:W-:Y:S01]  /*9d20*/  FADD.FTZ R123, R15, R144 ;  /* 0x000000900f7b7221 */ /* 0x000fe20000010000 */
[C---:B------:R-:W-:Y:S01]  /*9d30*/  FADD.FTZ R144, R126.reuse, R7 ;  /* 0x000000077e907221 */ /* 0x040fe20000010000 */
[----:B------:R-:W-:Y:S01]  /*9d40*/  F2FP.F16.F32.PACK_AB R191, R126, R191 ;  /* 0x000000bf7ebf723e */ /* 0x000fe200000000ff */
[----:B0-----:R-:W-:Y:S01]  /*9d50*/  FFMA.FTZ R6, R151, UR14, -R132 ;  /* 0x0000000e97067c23 */ /* 0x001fe20008010884 */
[----:B------:R-:W-:Y:S01]  /*9d60*/  FADD.FTZ R123, R184, R123 ;  /* 0x0000007bb87b7221 */ /* 0x000fe20000010000 */
[----:B------:R-:W-:Y:S01]  /*9d70*/  FADD.FTZ R7, R185, R144 ;  /* 0x00000090b9077221 */ /* 0x000fe20000010000 */
[C---:B------:R-:W-:Y:S01]  /*9d80*/  F2FP.F16.F32.PACK_AB R184, R12.reuse, R184 ;  /* 0x000000b80cb8723e */ /* 0x040fe200000000ff */
[----:B------:R-:W-:Y:S01]  /*9d90*/  MUFU.EX2 R142, R142 ;  /* 0x0000008e008e7308 */ /* 0x000fe20000000800 */
[----:B------:R-:W-:Y:S01]  /*9da0*/  FADD.FTZ R123, R12, R123 ;  /* 0x0000007b0c7b7221 */ /* 0x000fe20000010000 */
[C---:B------:R-:W-:Y:S01]  /*9db0*/  FADD.FTZ R144, R130.reuse, R7 ;  /* 0x0000000782907221 */ /* 0x040fe20000010000 */
[----:B------:R-:W-:Y:S01]  /*9dc0*/  FFMA.FTZ R132, R167, UR14, -R132 ;  /* 0x0000000ea7847c23 */ /* 0x000fe20008010884 */
[----:B------:R-:W-:Y:S01]  /*9dd0*/  F2FP.F16.F32.PACK_AB R185, R130, R185 ;  /* 0x000000b982b9723e */ /* 0x000fe200000000ff */
        /* <DEDUP_REMOVED lines=10> */
[----:B------:R-:W1:Y:S01]  /*9e80*/  MUFU.EX2 R132, R132 ;  /* 0x0000008400847308 */ /* 0x000e620000000800 */
        /* <DEDUP_REMOVED lines=10> */
[----:B------:R-:W-:Y:S01]  /*9f30*/  FADD.FTZ R7, R177, R12 ;  /* 0x0000000cb1077221 */ /* 0x000fe20000010000 */
[C---:B------:R-:W-:Y:S02]  /*9f40*/  F2FP.F16.F32.PACK_AB R176, R21.reuse, R176 ;  /* 0x000000b015b0723e */ /* 0x040fe400000000ff */
[----:B------:R-:W-:Y:S01]  /*9f50*/  FADD.FTZ R9, R21, R122 ;  /* 0x0000007a15097221 */ /* 0x000fe20000010000 */
[C---:B------:R-:W-:Y:S01]  /*9f60*/  FADD.FTZ R12, R140.reuse, R7 ;  /* 0x000000078c0c7221 */ /* 0x040fe20000010000 */
[----:B------:R-:W-:-:S02]  /*9f70*/  F2FP.F16.F32.PACK_AB R177, R140, R177 ;  /* 0x000000b18cb1723e */ /* 0x000fc400000000ff */
[----:B------:R-:W-:Y:S01]  /*9f80*/  FADD.FTZ R9, R178, R9 ;  /* 0x00000009b2097221 */ /* 0x000fe20000010000 */
[----:B------:R-:W-:Y:S01]  /*9f90*/  FADD.FTZ R7, R179, R12 ;  /* 0x0000000cb3077221 */ /* 0x000fe20000010000 */
[----:B0-----:R-:W-:Y:S02]  /*9fa0*/  F2FP.F16.F32.PACK_AB R179, R6, R179 ;  /* 0x000000b306b3723e */ /* 0x001fe400000000ff */
[----:B------:R-:W-:Y:S01]  /*9fb0*/  FADD.FTZ R9, R120, R9 ;  /* 0x0000000978097221 */ /* 0x000fe20000010000 */
[----:B------:R-:W-:Y:S01]  /*9fc0*/  FADD.FTZ R12, R6, R7 ;  /* 0x00000007060c7221 */ /* 0x000fe20000010000 */
        /* <DEDUP_REMOVED lines=11> */
[----:B------:R-:W-:Y:S01]  /*a080*/  FADD.FTZ R9, R159, R6 ;  /* 0x000000069f097221 */ /* 0x000fe20000010000 */
[----:B-1----:R-:W-:-:S02]  /*a090*/  F2FP.F16.F32.PACK_AB R171, R132, R166 ;  /* 0x000000a684ab723e */ /* 0x002fc400000000ff */
[----:B------:R-:W-:Y:S01]  /*a0a0*/  FADD.FTZ R7, R20, R7 ;  /* 0x0000000714077221 */ /* 0x000fe20000010000 */
[----:B------:R-:W-:-:S03]  /*a0b0*/  FADD.FTZ R9, R162, R9 ;  /* 0x00000009a2097221 */ /* 0x000fc60000010000 */
[----:B------:R-:W-:Y:S01]  /*a0c0*/  FADD.FTZ R6, R124, R7 ;  /* 0x000000077c067221 */ /* 0x000fe20000010000 */
[----:B------:R-:W-:-:S03]  /*a0d0*/  FADD.FTZ R9, R163, R9 ;  /* 0x00000009a3097221 */ /* 0x000fc60000010000 */
[----:B------:R-:W-:Y:S01]  /*a0e0*/  FADD.FTZ R6, R129, R6 ;  /* 0x0000000681067221 */ /* 0x000fe20000010000 */
[----:B------:R-:W-:-:S03]  /*a0f0*/  FADD.FTZ R9, R166, R9 ;  /* 0x00000009a6097221 */ /* 0x000fc60000010000 */
[----:B------:R-:W-:Y:S01]  /*a100*/  FADD.FTZ R7, R11, R6 ;  /* 0x000000060b077221 */ /* 0x000fe20000010000 */
[----:B------:R-:W-:Y:S01]  /*a110*/  FADD.FTZ R6, R132, R9 ;  /* 0x0000000984067221 */ /* 0x000fe20000010000 */
[----:B------:R-:W-:Y:S02]  /*a120*/  IMAD.MOV.U32 R11, RZ, RZ, R2 ;  /* 0x000000ffff0b7224 */ /* 0x000fe400078e0002 */
[----:B------:R-:W-:Y:S01]  /*a130*/  IMAD.MOV.U32 R9, RZ, RZ, R3 ;  /* 0x000000ffff097224 */ /* 0x000fe200078e0003 */
[----:B------:R-:W-:Y:S06]  /*a140*/  @P2 BRA `(.L_x_4419) ;  /* 0xffffffe0009c2947 */ /* 0x000fec000383ffff */
.L_x_4410:
        /* <DEDUP_REMOVED lines=8> */
.L_x_4437:
        /* <DEDUP_REMOVED lines=8> */
.L_x_4421:
[----:B------:R-:W-:Y:S01]  /*a250*/  ULEA UR5, UR36, UR37, 0x3 ;  /* 0x0000002524057291 */ /* 0x000fe2000f8e183f */
[----:B------:R-:W-:-:S05]  /*a260*/  IMAD.U32 R2, RZ, RZ, UR38 ;  /* 0x00000026ff027e24 */ /* 0x000fca000f8e00ff */
[----:B------:R-:W-:-:S04]  /*a270*/  SHF.L.U32 R2, R2, 0x1f, RZ ;  /* 0x0000001f02027819 */ /* 0x000fc800000006ff */
[----:B------:R0:W1:Y:S01]  /*a280*/  SYNCS.PHASECHK.TRANS64.TRYWAIT P2, [UR5+0x30830], R2 ;  /* 0x03083002ff0075a7 */ /* 0x0000620008040145 */
[----:B------:R-:W-:Y:S05]  /*a290*/  @!P0 BRA `(.L_x_4422) ;  /* 0x0000000000048947 */ /* 0x000fea0003800000 */
[----:B------:R-:W-:Y:S01]  /*a2a0*/  BPT.TRAP 0x1 ;  /* 0x000000040000795c */ /* 0x000fe20000300000 */
.L_x_4422:
[-C--:B------:R-:W-:Y:S01]  /*a2b0*/  FMUL.FTZ R24, R24, R10.reuse ;  /* 0x0000000a18187220 */ /* 0x080fe20000410000 */
[----:B------:R-:W-:Y:S01]  /*a2c0*/  FMUL.FTZ R25, R25, R10 ;  /* 0x0000000a19197220 */ /* 0x000fe20000410000 */
[----:B-1----:R-:W-:Y:S06]  /*a2d0*/  @P2 BRA `(.L_x_4423) ;  /* 0x0000000000082947 */ /* 0x002fec0003800000 */
[----:B------:R-:W1:Y:S02]  /*a2e0*/  SYNCS.PHASECHK.TRANS64.TRYWAIT P2, [UR5+0x30830], R2 ;  /* 0x03083002ff0075a7 */ /* 0x000e640008040145 */
[----:B-1----:R-:W-:Y:S05]  /*a2f0*/  @!P2 BRA `(.L_x_4424) ;  /* 0x000000f80090a947 */ /* 0x002fea0003800000 */
.L_x_4423:
        /* <DEDUP_REMOVED lines=161> */
.L_x_4425:
[----:B------:R-:W-:Y:S01]  /*ad10*/  ULEA UR5, UR4, UR37, 0x3 ;  /* 0x0000002504057291 */ /* 0x000fe2000f8e183f */
[----:B------:R-:W-:-:S05]  /*ad20*/  IMAD.U32 R0, RZ, RZ, UR6 ;  /* 0x00000006ff007e24 */ /* 0x000fca000f8e00ff */
[----:B------:R-:W-:-:S04]  /*ad30*/  SHF.L.U32 R0, R0, 0x1f, RZ ;  /* 0x0000001f00007819 */ /* 0x000fc800000006ff */
[----:B------:R2:W3:Y:S01]  /*ad40*/  SYNCS.PHASECHK.TRANS64.TRYWAIT P2, [UR5+0x30850], R0 ;  /* 0x03085000ff0075a7 */ /* 0x0004e20008040145 */
[----:B------:R-:W-:Y:S05]  /*ad50*/  @!P0 BRA `(.L_x_4426) ;  /* 0x0000000000048947 */ /* 0x000fea0003800000 */
[----:B------:R-:W-:Y:S01]  /*ad60*/  BPT.TRAP 0x1 ;  /* 0x000000040000795c */ /* 0x000fe20000300000 */
.L_x_4426:
[----:B---3--:R-:W-:Y:S05]  /*ad70*/  @P2 BRA `(.L_x_4427) ;  /* 0x0000000000082947 */ /* 0x008fea0003800000 */
[----:B------:R-:W3:Y:S02]  /*ad80*/  SYNCS.PHASECHK.TRANS64.TRYWAIT P2, [UR5+0x30850], R0 ;  /* 0x03085000ff0075a7 */ /* 0x000ee40008040145 */
[----:B---3--:R-:W-:Y:S05]  /*ad90*/  @!P2 BRA `(.L_x_4428) ;  /* 0x000000f00000a947 */ /* 0x008fea0003800000 */
.L_x_4427:
        /* <DEDUP_REMOVED lines=9> */
[----:B0-2---:R-:W-:Y:S02]  /*ae30*/  IMAD.U32 R0, RZ, RZ, UR7 ;  /* 0x00000007ff007e24 */ /* 0x005fe4000f8e00ff */
[----:B------:R-:W-:Y:S01]  /*ae40*/  IMAD R15, R8, -0x60, RZ ;  /* 0xffffffa0080f7824 */ /* 0x000fe200078e02ff */
[----:B------:R-:W-:-:S02]  /*ae50*/  ULOP3.LUT UR6, UR6, 0x3000000, URZ, 0xfc, !UPT ;  /* 0x0300000006067892 */ /* 0x000fc4000f8efc3f */
[----:B------:R-:W-:Y:S02]  /*ae60*/  @!P1 LEA R0, R0, UR37, 0x3 ;  /* 0x0000002500009c11 */ /* 0x000fe4000f8e18ff */
[----:B------:R-:W-:-:S03]  /*ae70*/  UIMAD UR4, UR4, 0x900, UR6 ;  /* 0x00000900040478a4 */ /* 0x000fc6000f8e0206 */
[----:B------:R-:W-:-:S04]  /*ae80*/  @!P1 VIADD R0, R0, 0x30840 ;  /* 0x0003084000009836 */ /* 0x000fc80000000000 */
[----:B------:R-:W-:Y:S01]  /*ae90*/  UMOV UR10, UR4 ;  /* 0x00000004000a7c82 */ /* 0x000fe20008000000 */
[----:B------:R-:W-:Y:S01]  /*aea0*/  @!P1 PRMT R0, RZ, 0x654, R0 ;  /* 0x00000654ff009816 */ /* 0x000fe20000000000 */
        /* <DEDUP_REMOVED lines=23> */
[----:B------:R-:W-:Y:S02]  /*b020*/  @UP0 ULDC UR4, c[0x0][0x44c] ;  /* 0x0001130000040ab9 */ /* 0x000fe40000000800 */
[----:B-1----:R-:W-:Y:S01]  /*b030*/  @P2 IMAD.HI.U32 R2, R20, UR4, RZ ;  /* 0x0000000414022c27 */ /* 0x002fe2000f8e00ff */
[----:B------:R-:W-:Y:S01]  /*b040*/  @UP0 ULDC UR4, c[0x0][0x450] ;  /* 0x0001140000040ab9 */ /* 0x000fe20000000800 */
[----:B------:R-:W-:-:S03]  /*b050*/  PLOP3.LUT P2, PT, PT, PT, UP1, 0x40, 0x0 ;  /* 0x000000000000781c */ /* 0x000fc60003f4e818 */
[----:B------:R-:W-:Y:S01]  /*b060*/  @P3 SHF.R.U32.HI R20, RZ, UR4, R2 ;  /* 0x00000004ff143c19 */ /* 0x000fe20008011602 */
[----:B------:R-:W-:-:S04]  /*b070*/  ULOP3.LUT UR4, URZ, UR59, URZ, 0x33, !UPT ;  /* 0x0000003b3f047292 */ /* 0x000fc8000f8e333f */
[----:B------:R-:W0:Y:S01]  /*b080*/  SHFL.IDX PT, R21, R20, RZ, 0x1c1f ;  /* 0x001c1fff14157589 */ /* 0x000e2200000e0000 */
[----:B------:R-:W-:Y:S02]  /*b090*/  WARPGROUP.DEPBAR.LE gsb0, 0x0 ;  /* 0x00008000000079c5 */ /* 0x000fe40000010000 */
[----:B------:R-:W-:-:S06]  /*b0a0*/  WARPGROUP.ARRIVE ;  /* 0x00000000000079c5 */ /* 0x000fcc0000000000 */
[----:B------:R-:W-:Y:S03]  /*b0b0*/  HGMMA.64x192x16.F32 R24, R168, gdesc[UR8].tnspB, R24, gsb0 ;  /* 0x42e00008a8187df0 */ /* 0x000fe60008000818 */
        /* <DEDUP_REMOVED lines=22> */
.L_x_4431:
[----:B------:R-:W-:-:S05]  /*b220*/  IMAD.U32 R168, RZ, RZ, UR58 ;  /* 0x0000003affa87e24 */ /* 0x000fca000f8e00ff */
[----:B------:R-:W-:-:S13]  /*b230*/  ISETP.NE.AND P2, PT, R168, 0x1, PT ;  /* 0x00000001a800780c */ /* 0x000fda0003f45270 */
[----:B------:R-:W0:Y:S02]  /*b240*/  @P2 LDC.64 R2, c[0x0][0x9e8] ;  /* 0x00027a00ff022b82 */ /* 0x000e240000000a00 */
[----:B0-----:R-:W-:-:S05]  /*b250*/  @P2 IMAD.HI.U32 R2, R21, R2, RZ ;  /* 0x0000000215022227 */ /* 0x001fca00078e00ff */
[----:B------:R-:W-:-:S07]  /*b260*/  @P2 SHF.R.U32.HI R21, RZ, R3, R2 ;  /* 0x00000003ff152219 */ /* 0x000fce0000011602 */
.L_x_4432:
[----:B------:R-:W-:Y:S05]  /*b270*/  BSYNC B0 ;  /* 0x0000000000007941 */ /* 0x000fea0003800000 */
.L_x_4430:
[----:B------:R-:W-:-:S05]  /*b280*/  IMAD R21, R21, R168, R0 ;  /* 0x000000a815157224 */ /* 0x000fca00078e0200 */
[----:B------:R-:W-:Y:S02]  /*b290*/  VIADDMNMX R12, R21, R168, R12, PT ;  /* 0x000000a8150c7246 */ /* 0x000fe4000380010c */
[----:B------:R-:W-:-:S07]  /*b2a0*/  VIMNMX R10, R10, R21, !PT ;  /* 0x000000150a0a7248 */ /* 0x000fce0007fe0100 */
.L_x_4429:
[C---:B------:R-:W-:Y:S02]  /*b2b0*/  ISETP.GE.AND P2, PT, R15.reuse, 0x2, PT ;  /* 0x000000020f00780c */ /* 0x040fe40003f46270 */
[C---:B------:R-:W-:Y:S02]  /*b2c0*/  ISETP.GE.AND P6, PT, R15.reuse, 0xa, PT ;  /* 0x0000000a0f00780c */ /* 0x040fe40003fc6270 */
[----:B------:R-:W-:Y:S02]  /*b2d0*/  ISETP.GT.AND P4, PT, R10, 0x1, !P2 ;  /* 0x000000010a00780c */ /* 0x000fe40005784270 */
[----:B------:R-:W-:Y:S02]  /*b2e0*/  ISETP.GE.AND P3, PT, R15, 0x9, PT ;  /* 0x000000090f00780c */ /* 0x000fe40003f66270 */
[----:B------:R-:W-:Y:S02]  /*b2f0*/  ISETP.LT.OR P4, PT, R12, 0x2, P4 ;  /* 0x000000020c00780c */ /* 0x000fe40002781670 */
[----:B------:R-:W-:-:S02]  /*b300*/  LOP3.LUT R18, R18, 0xfffffffb, RZ, 0xc0, !PT ;  /* 0xfffffffb12127812 */ /* 0x000fc400078ec0ff */
[----:B------:R-:W-:Y:S02]  /*b310*/  FSEL R121, R121, -INF , !P4 ;  /* 0xff80000079797808 */ /* 0x000fe40006000000 */
[----:B------:R-:W-:Y:S02]  /*b320*/  ISETP.GT.AND P5, PT, R10, 0x8, !P3 ;  /* 0x000000080a00780c */ /* 0x000fe40005fa4270 */
        /* <DEDUP_REMOVED lines=123> */
[----:B------:R-:W-:Y:S02]  /*bae0*/  ISETP.GE.AND P6, PT, R15, 0x5a, PT ;  /* 0x0000005a0f00780c */ /* 0x000fe40003fc6270 */
[----:B------:R-:W0:Y:S11]  /*baf0*/  SHFL.IDX PT, R15, R20, 0x1, 0x1c1f ;  /* 0x003c1f00140f7f89 */ /* 0x000e3600000e0000 */
[----:B------:R-:W-:-:S02]  /*bb00*/  @P6 LOP3.LUT R18, R18, 0x1, RZ, 0xfc, !PT ;  /* 0x0000000112126812 */ /* 0x000fc400078efcff */
[----:B------:R-:W-:-:S04]  /*bb10*/  ISETP.GT.AND P6, PT, R10, 0x59, !P6 ;  /* 0x000000590a00780c */ /* 0x000fc800077c4270 */
        /* <DEDUP_REMOVED lines=18> */
.L_x_4435:
[----:B------:R-:W-:-:S05]  /*bc40*/  IMAD.U32 R21, RZ, RZ, UR58 ;  /* 0x0000003aff157e24 */ /* 0x000fca000f8e00ff */
[----:B------:R-:W-:-:S13]  /*bc50*/  ISETP.NE.AND P6, PT, R21, 0x1, PT ;  /* 0x000000011500780c */ /* 0x000fda0003fc5270 */
[----:B------:R-:W0:Y:S02]  /*bc60*/  @P6 LDC.64 R2, c[0x0][0x9e8] ;  /* 0x00027a00ff026b82 */ /* 0x000e240000000a00 */
[----:B0-----:R-:W-:-:S05]  /*bc70*/  @P6 IMAD.HI.U32 R2, R15, R2, RZ ;  /* 0x000000020f026227 */ /* 0x001fca00078e00ff */
[----:B------:R-:W-:-:S07]  /*bc80*/  @P6 SHF.R.U32.HI R15, RZ, R3, R2 ;  /* 0x00000003ff0f6219 */ /* 0x000fce0000011602 */
.L_x_4436:
[----:B------:R-:W-:Y:S05]  /*bc90*/  BSYNC B0 ;  /* 0x0000000000007941 */ /* 0x000fea0003800000 */
.L_x_4434:
[----:B------:R-:W-:-:S05]  /*bca0*/  IMAD R0, R15, R21, R0 ;  /* 0x000000150f007224 */ /* 0x000fca00078e0200 */
[----:B------:R-:W-:Y:S02]  /*bcb0*/  VIADDMNMX R14, R0, R21, R14, PT ;  /* 0x00000015000e7246 */ /* 0x000fe4000380010e */
[----:B------:R-:W-:-:S07]  /*bcc0*/  VIMNMX R13, R13, R0, !PT ;  /* 0x000000000d0d7248 */ /* 0x000fce0007fe0100 */
.L_x_4433:
        /* <DEDUP_REMOVED lines=120> */
[----:B------:R-:W-:Y:S02]  /*c450*/  FSEL R162, R162, -INF , !P3 ;  /* 0xff800000a2a27808 */ /* 0x000fe40005800000 */
[----:B------:R-:W-:Y:S02]  /*c460*/  FSEL R122, R122, -INF , !P2 ;  /* 0xff8000007a7a7808 */ /* 0x000fe40005000000 */
[----:B------:R-:W-:Y:S02]  /*c470*/  FSETP.NEU.FTZ.AND P2, PT, R3, -INF , PT ;  /* 0xff8000000300780b */ /* 0x000fe40003f5d000 */
[----:B------:R-:W-:-:S02]  /*c480*/  FMNMX.FTZ R2, R122, R9, !PT ;  /* 0x000000097a027209 */ /* 0x000fc40007810000 */
        /* <DEDUP_REMOVED lines=11> */
[--C-:B------:R-:W-:Y:S01]  /*c540*/  FFMA.FTZ R190, R124, UR14, -R0.reuse ;  /* 0x0000000e7cbe7c23 */ /* 0x100fe20008010800 */
        /* <DEDUP_REMOVED lines=24> */
[----:B------:R-:W-:-:S04]  /*c6d0*/  FMNMX.FTZ R2, R142, R21, !PT ;  /* 0x000000158e027209 */ /* 0x000fc80007810000 */
[----:B------:R-:W-:-:S03]  /*c6e0*/  FMNMX.FTZ R21, R143, R2, !PT ;  /* 0x000000028f157209 */ /* 0x000fc60007810000 */
[----:B------:R-:W-:Y:S01]  /*c6f0*/  MUFU.EX2 R12, R12 ;  /* 0x0000000c000c7308 */ /* 0x000fe20000000800 */
[----:B------:R-:W-:Y:S01]  /*c700*/  FMNMX.FTZ R2, R146, R21, !PT ;  /* 0x0000001592027209 */ /* 0x000fe20007810000 */
[----:B------:R-:W-:Y:S01]  /*c710*/  FFMA.FTZ R21, R133, UR14, -R0 ;  /* 0x0000000e85157c23 */ /* 0x000fe20008010800 */
[----:B------:R-:W-:Y:S02]  /*c720*/  IMAD.U32 R133, RZ, RZ, UR5 ;  /* 0x00000005ff857e24 */ /* 0x000fe4000f8e00ff */
[----:B------:R-:W-:Y:S02]  /*c730*/  FMNMX.FTZ R121, R147, R2, !PT ;  /* 0x0000000293797209 */ /* 0x000fe40007810000 */
[----:B------:R-:W-:Y:S01]  /*c740*/  @!P1 VIADD R133, R133, 0x30860 ;  /* 0x0003086085859836 */ /* 0x000fe20000000000 */
[----:B------:R-:W-:Y:S01]  /*c750*/  MUFU.EX2 R190, R190 ;  /* 0x000000be00be7308 */ /* 0x000fe20000000800 */
[----:B------:R-:W-:-:S03]  /*c760*/  FMNMX.FTZ R2, R150, R121, !PT ;  /* 0x0000007996027209 */ /* 0x000fc60007810000 */
[----:B------:R-:W-:Y:S02]  /*c770*/  @!P1 PRMT R133, RZ, 0x654, R133 ;  /* 0x00000654ff859816 */ /* 0x000fe40000000085 */
[----:B------:R-:W-:Y:S02]  /*c780*/  FMNMX.FTZ R121, R151, R2, !PT ;  /* 0x0000000297797209 */ /* 0x000fe40007810000 */
[----:B------:R-:W-:Y:S01]  /*c790*/  MUFU.EX2 R15, R15 ;  /* 0x0000000f000f7308 */ /* 0x000fe20000000800 */
[----:B------:R0:W-:Y:S01]  /*c7a0*/  @!P1 SYNCS.ARRIVE.TRANS64.RED.A1T0 RZ, [R133+URZ], RZ ;  /* 0x000000ff85ff99a7 */ /* 0x0001e2000810043f */
        /* <DEDUP_REMOVED lines=9> */
[----:B------:R-:W-:Y:S01]  /*c840*/  FMNMX.FTZ R2, R166, R121, !PT ;  /* 0x00000079a6027209 */ /* 0x000fe20007810000 */
[----:B------:R-:W-:-:S03]  /*c850*/  FFMA.FTZ R121, R149, UR14, -R0 ;  /* 0x0000000e95797c23 */ /* 0x000fc60008010800 */
[----:B------:R-:W-:Y:S02]  /*c860*/  FMNMX.FTZ R2, R167, R2, !PT ;  /* 0x00000002a7027209 */ /* 0x000fe40007810000 */
[----:B------:R-:W-:Y:S03]  /*c870*/  MUFU.EX2 R21, R21 ;  /* 0x0000001500157308 */ /* 0x000fe60000000800 */
[----:B------:R-:W1:Y:S05]  /*c880*/  SHFL.BFLY PT, R125, R2, 0x2, 0x1f ;  /* 0x0c401f00027d7f89 */ /* 0x000e6a00000e0000 */
[----:B------:R-:W-:Y:S08]  /*c890*/  MUFU.EX2 R180, R180 ;  /* 0x000000b400b47308 */ /* 0x000ff00000000800 */
[----:B------:R-:W-:Y:S08]  /*c8a0*/  MUFU.EX2 R13, R137 ;  /* 0x00000089000d7308 */ /* 0x000ff00000000800 */
[----:B------:R-:W-:Y:S01]  /*c8b0*/  MUFU.EX2 R182, R182 ;  /* 0x000000b600b67308 */ /* 0x000fe20000000800 */
[----:B-1----:R-:W-:Y:S01]  /*c8c0*/  FMNMX.FTZ R10, R2, R125, !PT ;  /* 0x0000007d020a7209 */ /* 0x002fe20007810000 */
[--C-:B------:R-:W-:Y:S01]  /*c8d0*/  FFMA.FTZ R125, R157, UR14, -R0.reuse ;  /* 0x0000000e9d7d7c23 */ /* 0x100fe20008010800 */
[----:B------:R-:W-:-:S03]  /*c8e0*/  FFMA.FTZ R0, R165, UR14, -R0 ;  /* 0x0000000ea5007c23 */ /* 0x000fc60008010800 */
[----:B------:R-:W1:Y:S02]  /*c8f0*/  SHFL.BFLY PT, R129, R10, 0x1, 0x1f ;  /* 0x0c201f000a817f89 */ /* 0x000e6400000e0000 */
[----:B------:R2:W-:Y:S08]  /*c900*/  MUFU.EX2 R11, R0 ;  /* 0x00000000000b7308 */ /* 0x0005f00000000800 */
[----:B------:R-:W-:Y:S08]  /*c910*/  MUFU.EX2 R14, R14 ;  /* 0x0000000e000e7308 */ /* 0x000ff00000000800 */
[----:B------:R-:W-:Y:S01]  /*c920*/  MUFU.EX2 R176, R176 ;  /* 0x000000b000b07308 */ /* 0x000fe20000000800 */
[----:B-1----:R-:W-:Y:S01]  /*c930*/  FMNMX.FTZ R2, R10, R129, !PT ;  /* 0x000000810a027209 */ /* 0x002fe20007810000 */
[----:B------:R-:W-:-:S06]  /*c940*/  FMUL.FTZ R10, R132, UR14 ;  /* 0x0000000e840a7c20 */ /* 0x000fcc0008410000 */
[----:B------:R-:W-:Y:S01]  /*c950*/  MUFU.EX2 R120, R120 ;  /* 0x0000007800787308 */ /* 0x000fe20000000800 */
[C---:B------:R-:W-:Y:S01]  /*c960*/  FSETP.NEU.FTZ.AND P2, PT, R2.reuse, -INF , PT ;  /* 0xff8000000200780b */ /* 0x040fe20003f5d000 */
[----:B------:R-:W-:-:S03]  /*c970*/  FMUL.FTZ R129, R2, UR14 ;  /* 0x0000000e02817c20 */ /* 0x000fc60008410000 */
[----:B--2---:R-:W-:-:S03]  /*c980*/  FSEL R0, R2, RZ, P2 ;  /* 0x000000ff02007208 */ /* 0x004fc60001000000 */
[----:B------:R-:W1:Y:S01]  /*c990*/  MUFU.EX2 R10, R10 ;  /* 0x0000000a000a7308 */ /* 0x000e620000000800 */
[----:B------:R-:W-:Y:S01]  /*c9a0*/  FSEL R132, R129, RZ, P2 ;  /* 0x000000ff81847208 */ /* 0x000fe20001000000 */
[----:B------:R-:W-:Y:S01]  /*c9b0*/  FADD.FTZ R0, -R0, R9 ;  /* 0x0000000900007221 */ /* 0x000fe20000010100 */
[C---:B------:R-:W-:Y:S01]  /*c9c0*/  ISETP.GT.AND P2, PT, R8.reuse, UR61, PT ;  /* 0x0000003d08007c0c */ /* 0x040fe2000bf44270 */
[----:B------:R-:W-:Y:S02]  /*c9d0*/  VIADD R8, R8, 0xffffffff ;  /* 0xffffffff08087836 */ /* 0x000fe40000000000 */
[--C-:B------:R-:W-:Y:S01]  /*c9e0*/  FFMA.FTZ R189, R122, UR14, -R132.reuse ;  /* 0x0000000e7abd7c23 */ /* 0x100fe20008010884 */
[----:B------:R-:W-:Y:S01]  /*c9f0*/  FMUL.FTZ R0, R0, UR14 ;  /* 0x0000000e00007c20 */ /* 0x000fe20008410000 */
        /* <DEDUP_REMOVED lines=8> */
[----:B------:R-:W-:Y:S01]  /*ca80*/  FFMA.FTZ R181, R138, UR14, -R132 ;  /* 0x0000000e8ab57c23 */ /* 0x000fe20008010884 */
[----:B-1----:R-:W-:Y:S01]  /*ca90*/  FFMA.FTZ R7, R10, R7, R188 ;  /* 0x000000070a077223 */ /* 0x002fe200000100bc */
[--C-:B------:R-:W-:Y:S01]  /*caa0*/  FFMA.FTZ R129, R139, UR14, -R132.reuse ;  /* 0x0000000e8b817c23 */ /* 0x100fe20008010884 */
[--C-:B------:R-:W-:Y:S01]  /*cab0*/  FFMA.FTZ R183, R142, UR14, -R132.reuse ;  /* 0x0000000e8eb77c23 */ /* 0x100fe20008010884 */
[----:B------:R-:W1:Y:S01]  /*cac0*/  MUFU.EX2 R0, R0 ;  /* 0x0000000000007308 */ /* 0x000e620000000800 */
[----:B------:R-:W-:Y:S01]  /*cad0*/  FADD.FTZ R7, R12, R7 ;  /* 0x000000070c077221 */ /* 0x000fe20000010000 */
[--C-:B------:R-:W-:Y:S01]  /*cae0*/  FFMA.FTZ R143, R143, UR14, -R132.reuse ;  /* 0x0000000e8f8f7c23 */ /* 0x100fe20008010884 */
[--C-:B------:R-:W-:Y:S01]  /*caf0*/  FFMA.FTZ R177, R146, UR14, -R132.reuse ;  /* 0x0000000e92b17c23 */ /* 0x100fe20008010884 */
[--C-:B------:R-:W-:Y:S01]  /*cb00*/  FFMA.FTZ R130, R147, UR14, -R132.reuse ;  /* 0x0000000e93827c23 */ /* 0x100fe20008010884 */
[----:B------:R-:W-:Y:S01]  /*cb10*/  FADD.FTZ R134, R190, R7 ;  /* 0x00000007be867221 */ /* 0x000fe20000010000 */
[--C-:B------:R-:W-:Y:S01]  /*cb20*/  FFMA.FTZ R179, R150, UR14, -R132.reuse ;  /* 0x0000000e96b37c23 */ /* 0x100fe20008010884 */
[----:B------:R-:W-:Y:S01]  /*cb30*/  FFMA.FTZ R173, R154, UR14, -R132 ;  /* 0x0000000e9aad7c23 */ /* 0x000fe20008010884 */
[----:B------:R-:W2:Y:S01]  /*cb40*/  MUFU.EX2 R122, R122 ;  /* 0x0000007a007a7308 */ /* 0x000ea20000000800 */
[----:B------:R-:W-:Y:S01]  /*cb50*/  FADD.FTZ R7, R15, R134 ;  /* 0x000000860f077221 */ /* 0x000fe20000010000 */
[--C-:B------:R-:W-:Y:S01]  /*cb60*/  FFMA.FTZ R175, R158, UR14, -R132.reuse ;  /* 0x0000000e9eaf7c23 */ /* 0x100fe20008010884 */
[----:B------:R-:W-:Y:S01]  /*cb70*/  F2FP.F16.F32.PACK_AB R188, R12, R188 ;  /* 0x000000bc0cbc723e */ /* 0x000fe200000000ff */
[--C-:B------:R-:W-:Y:S01]  /*cb80*/  FFMA.FTZ R159, R159, UR14, -R132.reuse ;  /* 0x0000000e9f9f7c23 */ /* 0x100fe20008010884 */
[----:B------:R-:W-:Y:S01]  /*cb90*/  FADD.FTZ R131, R184, R7 ;  /* 0x00000007b8837221 */ /* 0x000fe20000010000 */
[----:B------:R-:W-:Y:S01]  /*cba0*/  F2FP.F16.F32.PACK_AB R184, R20, R184 ;  /* 0x000000b814b8723e */ /* 0x000fe200000000ff */
[--C-:B------:R-:W-:Y:S01]  /*cbb0*/  FFMA.FTZ R169, R162, UR14, -R132.reuse ;  /* 0x0000000ea2a97c23 */ /* 0x100fe20008010884 */
[----:B------:R-:W3:Y:S01]  /*cbc0*/  MUFU.EX2 R191, R191 ;  /* 0x000000bf00bf7308 */ /* 0x000ee20000000800 */
[----:B-1----:R-:W-:Y:S01]  /*cbd0*/  FFMA.FTZ R7, R0, R6, R189 ;  /* 0x0000000600077223 */ /* 0x002fe200000100bd */
[----:B------:R-:W-:Y:S01]  /*cbe0*/  FADD.FTZ R131, R20, R131 ;  /* 0x0000008314837221 */ /* 0x000fe20000010000 */
[--C-:B------:R-:W-:Y:S01]  /*cbf0*/  FFMA.FTZ R6, R151, UR14, -R132.reuse ;  /* 0x0000000e97067c23 */ /* 0x100fe20008010884 */
[--C-:B------:R-:W-:Y:S01]  /*cc00*/  FFMA.FTZ R163, R163, UR14, -R132.reuse ;  /* 0x0000000ea3a37c23 */ /* 0x100fe20008010884 */
[--C-:B------:R-:W-:Y:S01]  /*cc10*/  FFMA.FTZ R166, R166, UR14, -R132.reuse ;  /* 0x0000000ea6a67c23 */ /* 0x100fe20008010884 */
[----:B------:R-:W-:Y:S01]  /*cc20*/  FADD.FTZ R136, R186, R131 ;  /* 0x00000083ba887221 */ /* 0x000fe20000010000 */
[----:B------:R-:W-:Y:S01]  /*cc30*/  FFMA.FTZ R167, R167, UR14, -R132 ;  /* 0x0000000ea7a77c23 */ /* 0x000fe20008010884 */
[----:B------:R-:W1:Y:S01]  /*cc40*/  MUFU.EX2 R123, R123 ;  /* 0x0000007b007b7308 */ /* 0x000e620000000800 */
[----:B--2---:R-:W-:Y:S01]  /*cc50*/  FADD.FTZ R134, R122, R7 ;  /* 0x000000077a867221 */ /* 0x004fe20000010000 */
[----:B------:R-:W-:Y:S01]  /*cc60*/  FADD.FTZ R7, R21, R136 ;  /* 0x0000008815077221 */ /* 0x000fe20000010000 */
[----:B------:R-:W-:-:S02]  /*cc70*/  F2FP.F16.F32.PACK_AB R190, R15, R190 ;  /* 0x000000be0fbe723e */ /* 0x000fc400000000ff */
[----:B------:R-:W-:Y:S01]  /*cc80*/  F2FP.F16.F32.PACK_AB R186, R21, R186 ;  /* 0x000000ba15ba723e */ /* 0x000fe200000000ff */
[----:B------:R-:W-:Y:S01]  /*cc90*/  FADD.FTZ R136, R180, R7 ;  /* 0x00000007b4887221 */ /* 0x000fe20000010000 */
[----:B------:R-:W-:Y:S01]  /*cca0*/  F2FP.F16.F32.PACK_AB R180, R13, R180 ;  /* 0x000000b40db4723e */ /* 0x000fe200000000ff */
[----:B------:R-:W2:Y:S01]  /*ccb0*/  MUFU.EX2 R185, R185 ;  /* 0x000000b900b97308 */ /* 0x000ea20000000800 */
[----:B---3--:R-:W-:Y:S01]  /*ccc0*/  FADD.FTZ R134, R191, R134 ;  /* 0x00000086bf867221 */ /* 0x008fe20000010000 */
[----:B------:R-:W-:Y:S01]  /*ccd0*/  FADD.FTZ R131, R13, R136 ;  /* 0x000000880d837221 */ /* 0x000fe20000010000 */
[----:B------:R-:W-:-:S05]  /*cce0*/  F2FP.F16.F32.PACK_AB R189, R122, R189 ;  /* 0x000000bd7abd723e */ /* 0x000fca00000000ff */
        /* <DEDUP_REMOVED lines=28> */
[----:B---3--:R-:W-:-:S07]  /*ceb0*/  FADD.FTZ R134, R183, R134 ;  /* 0x00000086b7867221 */ /* 0x008fce0000010000 */
[----:B------:R-:W0:Y:S01]  /*cec0*/  MUFU.EX2 R172, R172 ;  /* 0x000000ac00ac7308 */ /* 0x000e220000000800 */
[C---:B-1----:R-:W-:Y:S01]  /*ced0*/  FADD.FTZ R7, R121.reuse, R136 ;  /* 0x0000008879077221 */ /* 0x042fe20000010000 */
[----:B------:R-:W-:-:S06]  /*cee0*/  F2FP.F16.F32.PACK_AB R178, R121, R178 ;  /* 0x000000b279b2723e */ /* 0x000fcc00000000ff */
[----:B------:R-:W1:Y:S01]  /*cef0*/  MUFU.EX2 R177, R177 ;  /* 0x000000b100b17308 */ /* 0x000e620000000800 */
[C---:B--2---:R-:W-:Y:S01]  /*cf00*/  FADD.FTZ R134, R9.reuse, R134 ;  /* 0x0000008609867221 */ /* 0x044fe20000010000 */
[----:B------:R-:W-:Y:S01]  /*cf10*/  F2FP.F16.F32.PACK_AB R183, R9, R183 ;  /* 0x000000b709b7723e */ /* 0x000fe200000000ff */
[----:B------:R-:W-:-:S05]  /*cf20*/  IMAD.MOV.U32 R9, RZ, RZ, R2 ;  /* 0x000000ffff097224 */ /* 0x000fca00078e0002 */
        /* <DEDUP_REMOVED lines=49> */
.L_x_4420:
        /* <DEDUP_REMOVED lines=99> */
.L_x_4438:
[----:B------:R-:W-:Y:S01]  /*d870*/  ULEA UR5, UR36, UR37, 0x3 ;  /* 0x0000002524057291 */ /* 0x000fe2000f8e183f */
[----:B------:R-:W-:-:S05]  /*d880*/  IMAD.U32 R0, RZ, RZ, UR38 ;  /* 0x00000026ff007e24 */ /* 0x000fca000f8e00ff */
[----:B------:R-:W-:-:S04]  /*d890*/  SHF.L.U32 R0, R0, 0x1f, RZ ;  /* 0x0000001f00007819 */ /* 0x000fc800000006ff */
[----:B------:R0:W1:Y:S01]  /*d8a0*/  SYNCS.PHASECHK.TRANS64.TRYWAIT P2, [UR5+0x30850], R0 ;  /* 0x03085000ff0075a7 */ /* 0x0000620008040145 */
[----:B------:R-:W-:Y:S05]  /*d8b0*/  @!P0 BRA `(.L_x_4439) ;  /* 0x0000000000048947 */ /* 0x000fea0003800000 */
[----:B------:R-:W-:Y:S01]  /*d8c0*/  BPT.TRAP 0x1 ;  /* 0x000000040000795c */ /* 0x000fe20000300000 */
.L_x_4439:
[----:B-1----:R-:W-:Y:S05]  /*d8d0*/  @P2 BRA `(.L_x_4440) ;  /* 0x0000000000082947 */ /* 0x002fea0003800000 */
[----:B------:R-:W1:Y:S02]  /*d8e0*/  SYNCS.PHASECHK.TRANS64.TRYWAIT P0, [UR5+0x30850], R0 ;  /* 0x03085000ff0075a7 */ /* 0x000e640008000145 */
[----:B-1----:R-:W-:Y:S05]  /*d8f0*/  @!P0 BRA `(.L_x_4441) ;  /* 0x000000c400408947 */ /* 0x002fea0003800000 */
.L_x_4440:
        /* <DEDUP_REMOVED lines=14> */
[----:B------:R-:W-:Y:S02]  /*d9e0*/  UIMAD UR4, UR36, 0x900, UR4 ;  /* 0x00000900240478a4 */ /* 0x000fe4000f8e0204 */
[----:B------:R-:W-:Y:S02]  /*d9f0*/  UIADD3 UR36, UR36, 0x1, URZ ;  /* 0x0000000124247890 */ /* 0x000fe4000fffe03f */
[----:B------:R-:W-:Y:S02]  /*da00*/  UIADD3 UR8, UR8, 0x1, URZ ;  /* 0x0000000108087890 */ /* 0x000fe4000fffe03f */
[----:B------:R-:W-:Y:S01]  /*da10*/  UISETP.NE.AND UP0, UPT, UR36, 0x2, UPT ;  /* 0x000000022400788c */ /* 0x000fe2000bf05270 */
[----:B------:R-:W-:Y:S02]  /*da20*/  UMOV UR6, UR4 ;  /* 0x0000000400067c82 */ /* 0x000fe40008000000 */
[----:B------:R-:W-:Y:S01]  /*da30*/  HGMMA.64x192x16.F32 R24, R188, gdesc[UR4].tnspB, R24, gsb0 ;  /* 0x42e00004bc187df0 */ /* 0x000fe20008000818 */
[----:B------:R-:W-:Y:S01]  /*da40*/  UIADD3 UR6, UR4, 0x80, URZ ;  /* 0x0000008004067890 */ /* 0x000fe2000fffe03f */
[----:B0-----:R-:W-:Y:S01]  /*da50*/  FADD.FTZ R0, R0, R7 ;  /* 0x0000000700007221 */ /* 0x001fe20000010000 */
[----:B------:R-:W-:Y:S01]  /*da60*/  UMOV UR7, 0x40000040 ;  /* 0x4000004000077882 */ /* 0x000fe20000000000 */
[----:B------:R-:W-:-:S02]  /*da70*/  IMAD.U32 R222, RZ, RZ, UR8 ;  /* 0x00000008ffde7e24 */ /* 0x000fc4000f8e00ff */
[----:B-1----:R-:W-:Y:S01]  /*da80*/  FADD.FTZ R4, R5, R6 ;  /* 0x0000000605047221 */ /* 0x002fe20000010000 */
[----:B------:R-:W-:Y:S01]  /*da90*/  IMAD.U32 R6, RZ, RZ, UR14 ;  /* 0x0000000eff067e24 */ /* 0x000fe2000f8e00ff */
[----:B------:R-:W0:Y:S01]  /*daa0*/  SHFL.BFLY PT, R5, R0, 0x1, 0x1f ;  /* 0x0c201f0000057f89 */ /* 0x000e2200000e0000 */
[----:B------:R-:W-:-:S03]  /*dab0*/  USEL UR36, UR36, URZ, UP0 ;  /* 0x0000003f24247287 */ /* 0x000fc60008000000 */
[----:B------:R-:W1:Y:S01]  /*dac0*/  SHFL.BFLY PT, R9, R4, 0x1, 0x1f ;  /* 0x0c201f0004097f89 */ /* 0x000e6200000e0000 */
[----:B0-----:R-:W-:Y:S01]  /*dad0*/  FADD.FTZ R11, R0, R5 ;  /* 0x00000005000b7221 */ /* 0x001fe20000010000 */
[----:B------:R-:W-:Y:S02]  /*dae0*/  IMAD.MOV.U32 R5, RZ, RZ, RZ ;  /* 0x000000ffff057224 */ /* 0x000fe400078e00ff */
        /* <DEDUP_REMOVED lines=37> */
[----:B------:R-:W-:-:S04]  /*dd40*/  USEL UR4, URZ, 0x1, UP0 ;  /* 0x000000013f047887 */ /* 0x000fc80008000000 */
[----:B------:R-:W-:Y:S01]  /*dd50*/  ULOP3.LUT UR38, UR38, UR4, URZ, 0x3c, !UPT ;  /* 0x0000000426267292 */ /* 0x000fe2000f8e3c3f */
[----:B------:R-:W-:Y:S02]  /*dd60*/  WARPGROUP.DEPBAR.LE gsb0, 0x0 ;  /* 0x00008000000079c5 */ /* 0x000fe40000010000 */
[----:B------:R-:W-:-:S10]  /*dd70*/  WARPGROUP.ARRIVE ;  /* 0x00000000000079c5 */ /* 0x000fd40000000000 */
        /* <DEDUP_REMOVED lines=99> */
.L_x_4371:
        /* <DEDUP_REMOVED lines=16> */
[----:B------:R-:W-:Y:S01]  /*e4b0*/  ULDC.64 UR12, c[0x0][0xc00] ;  /* 0x00030000000c7ab9 */ /* 0x000fe20000000a00 */
[----:B------:R-:W-:Y:S01]  /*e4c0*/  ULDC.64 UR18, c[0x0][0x208] ;  /* 0x0000820000127ab9 */ /* 0x000fe20000000a00 */
[----:B------:R-:W-:Y:S02]  /*e4d0*/  R2UR UR17, R194 ;  /* 0x00000000c21172ca */ /* 0x000fe400000e0000 */
[----:B------:R-:W-:Y:S02]  /*e4e0*/  R2UR UR16, R195 ;  /* 0x00000000c31072ca */ /* 0x000fe400000e0000 */
[----:B------:R-:W-:-:S05]  /*e4f0*/  R2UR UR23, R196 ;  /* 0x00000000c41772ca */ /* 0x000fca00000e0000 */
[----:B------:R-:W-:Y:S01]  /*e500*/  UIMAD.WIDE UR12, UR9, 0x4, UR12 ;  /* 0x00000004090c78a5 */ /* 0x000fe2000f8e020c */
[----:B------:R-:W-:Y:S01]  /*e510*/  UMOV UR10, UR8 ;  /* 0x00000008000a7c82 */ /* 0x000fe20008000000 */
[----:B0-----:R-:W-:Y:S01]  /*e520*/  UMOV UR11, UR4 ;  /* 0x00000004000b7c82 */ /* 0x001fe20008000000 */
[----:B------:R-:W-:Y:S01]  /*e530*/  BAR.SYNC.DEFER_BLOCKING 0x1, 0x100 ;  /* 0x0044000000007b1d */ /* 0x000fe20000010000 */
[----:B--2---:R-:W-:-:S03]  /*e540*/  IMAD.WIDE R8, R5, R8, UR10 ;  /* 0x0000000a05087e25 */ /* 0x004fc6000f8e0208 */
[C---:B------:R-:W-:Y:S02]  /*e550*/  IADD3 R12, P1, R8.reuse, 0x40, RZ ;  /* 0x00000040080c7810 */ /* 0x040fe40007f3e0ff */
[C---:B------:R-:W-:Y:S02]  /*e560*/  LOP3.LUT R5, R8.reuse, 0x380, RZ, 0xc0, !PT ;  /* 0x0000038008057812 */ /* 0x040fe400078ec0ff */
[C---:B------:R-:W-:Y:S01]  /*e570*/  IADD3 R10, P2, R8.reuse, 0x20, RZ ;  /* 0x00000020080a7810 */ /* 0x040fe20007f5e0ff */
[--C-:B------:R-:W-:Y:S01]  /*e580*/  IMAD.X R77, RZ, RZ, R9.reuse, P1 ;  /* 0x000000ffff4d7224 */ /* 0x100fe200008e0609 */
[C---:B------:R-:W-:Y:S02]  /*e590*/  IADD3 R131, P6, R8.reuse, 0x60, RZ ;  /* 0x0000006008837810 */ /* 0x040fe40007fde0ff */
[----:B------:R-:W-:Y:S01]  /*e5a0*/  IADD3 R133, P5, R8, 0x4000, RZ ;  /* 0x0000400008857810 */ /* 0x000fe20007fbe0ff */
[--C-:B------:R-:W-:Y:S01]  /*e5b0*/  IMAD.X R17, RZ, RZ, R9.reuse, P2 ;  /* 0x000000ffff117224 */ /* 0x100fe200010e0609 */
[----:B------:R-:W-:Y:S01]  /*e5c0*/  LOP3.LUT R11, R12, 0x380, RZ, 0xc0, !PT ;  /* 0x000003800c0b7812 */ /* 0x000fe200078ec0ff */
[--C-:B------:R-:W-:Y:S01]  /*e5d0*/  IMAD.X R79, RZ, RZ, R9.reuse, P6 ;  /* 0x000000ffff4f7224 */ /* 0x100fe200030e0609 */
[----:B------:R-:W-:Y:S01]  /*e5e0*/  SHF.R.U64 R5, R5, 0x3, RZ ;  /* 0x0000000305057819 */ /* 0x000fe200000012ff */
[----:B------:R-:W-:Y:S01]  /*e5f0*/  IMAD.X R81, RZ, RZ, R9, P5 ;  /* 0x000000ffff517224 */ /* 0x000fe200028e0609 */
[----:B------:R-:W-:-:S02]  /*e600*/  SHF.R.U64 R11, R11, 0x3, RZ ;  /* 0x000000030b0b7819 */ /* 0x000fc400000012ff */
[C---:B------:R-:W-:Y:S02]  /*e610*/  IADD3 R82, P0, R8.reuse, 0x4020, RZ ;  /* 0x0000402008527810 */ /* 0x040fe40007f1e0ff */
[C---:B------:R-:W-:Y:S02]  /*e620*/  IADD3 R135, P4, R8.reuse, 0x4040, RZ ;  /* 0x0000404008877810 */ /* 0x040fe40007f9e0ff */
[C---:B------:R-:W-:Y:S01]  /*e630*/  IADD3 R86, P3, R8.reuse, 0x4060, RZ ;  /* 0x0000406008567810 */ /* 0x040fe20007f7e0ff */
[--C-:B------:R-:W-:Y:S01]  /*e640*/  IMAD.X R83, RZ, RZ, R9.reuse, P0 ;  /* 0x000000ffff537224 */ /* 0x100fe200000e0609 */
[C---:B------:R-:W-:Y:S01]  /*e650*/  IADD3 R137, P2, R8.reuse, 0x8000, RZ ;  /* 0x0000800008897810 */ /* 0x040fe20007f5e0ff */
[--C-:B------:R-:W-:Y:S01]  /*e660*/  IMAD.X R85, RZ, RZ, R9.reuse, P4 ;  /* 0x000000ffff557224 */ /* 0x100fe200020e0609 */
[C---:B------:R-:W-:Y:S01]  /*e670*/  IADD3 R139, P1, R8.reuse, 0x8020, RZ ;  /* 0x00008020088b7810 */ /* 0x040fe20007f3e0ff */
[--C-:B------:R-:W-:Y:S01]  /*e680*/  IMAD.X R87, RZ, RZ, R9.reuse, P3 ;  /* 0x000000ffff577224 */ /* 0x100fe200018e0609 */
[C---:B------:R-:W-:Y:S01]  /*e690*/  IADD3 R141, P6, R8.reuse, 0x8040, RZ ;  /* 0x00008040088d7810 */ /* 0x040fe20007fde0ff */
[--C-:B------:R-:W-:Y:S01]  /*e6a0*/  IMAD.X R89, RZ, RZ, R9.reuse, P2 ;  /* 0x000000ffff597224 */ /* 0x100fe200010e0609 */
[----:B------:R-:W-:Y:S01]  /*e6b0*/  IADD3 R143, P5, R8, 0x8060, RZ ;  /* 0x00008060088f7810 */ /* 0x000fe20007fbe0ff */
[--C-:B------:R-:W-:Y:S01]  /*e6c0*/  IMAD.X R91, RZ, RZ, R9.reuse, P1 ;  /* 0x000000ffff5b7224 */ /* 0x100fe200008e0609 */
[----:B------:R-:W-:Y:S01]  /*e6d0*/  LOP3.LUT R8, R5, R8, RZ, 0x3c, !PT ;  /* 0x0000000805087212 */ /* 0x000fe200078e3cff */
[--C-:B------:R-:W-:Y:S01]  /*e6e0*/  IMAD.X R13, RZ, RZ, R9.reuse, P6 ;  /* 0x000000ffff0d7224 */ /* 0x100fe200030e0609 */
[----:B------:R-:W-:Y:S01]  /*e6f0*/  LOP3.LUT R5, R10, 0x380, RZ, 0xc0, !PT ;  /* 0x000003800a057812 */ /* 0x000fe200078ec0ff */
[----:B------:R-:W-:Y:S01]  /*e700*/  IMAD.X R15, RZ, RZ, R9, P5 ;  /* 0x000000ffff0f7224 */ /* 0x000fe200028e0609 */
[----:B------:R-:W-:-:S02]  /*e710*/  LOP3.LUT R76, R11, R12, RZ, 0x3c, !PT ;  /* 0x0000000c0b4c7212 */ /* 0x000fc400078e3cff */
[----:B------:R-:W-:Y:S02]  /*e720*/  LOP3.LUT R12, R137, 0x380, RZ, 0xc0, !PT ;  /* 0x00000380890c7812 */ /* 0x000fe400078ec0ff */
[----:B------:R-:W-:Y:S02]  /*e730*/  LOP3.LUT R14, R131, 0x380, RZ, 0xc0, !PT ;  /* 0x00000380830e7812 */ /* 0x000fe400078ec0ff */
[----:B------:R-:W-:Y:S02]  /*e740*/  SHF.R.U64 R5, R5, 0x3, RZ ;  /* 0x0000000305057819 */ /* 0x000fe400000012ff */
[----:B------:R-:W-:Y:S02]  /*e750*/  SHF.R.U64 R12, R12, 0x3, RZ ;  /* 0x000000030c0c7819 */ /* 0x000fe400000012ff */
[----:B------:R-:W-:Y:S02]  /*e760*/  SHF.R.U64 R14, R14, 0x3, RZ ;  /* 0x000000030e0e7819 */ /* 0x000fe400000012ff */
[----:B------:R-:W-:-:S02]  /*e770*/  LOP3.LUT R16, R5, R10, RZ, 0x3c, !PT ;  /* 0x0000000a05107212 */ /* 0x000fc400078e3cff */
[----:B------:R-:W-:Y:S02]  /*e780*/  LOP3.LUT R80, R133, 0x380, RZ, 0xc0, !PT ;  /* 0x0000038085507812 */ /* 0x000fe400078ec0ff */
[----:B------:R-:W-:Y:S02]  /*e790*/  LOP3.LUT R5, R82, 0x380, RZ, 0xc0, !PT ;  /* 0x0000038052057812 */ /* 0x000fe400078ec0ff */
[----:B------:R-:W-:Y:S02]  /*e7a0*/  LOP3.LUT R10, R135, 0x380, RZ, 0xc0, !PT ;  /* 0x00000380870a7812 */ /* 0x000fe400078ec0ff */
[----:B------:R-:W-:Y:S02]  /*e7b0*/  LOP3.LUT R11, R86, 0x380, RZ, 0xc0, !PT ;  /* 0x00000380560b7812 */ /* 0x000fe400078ec0ff */
[----:B------:R-:W-:Y:S02]  /*e7c0*/  LOP3.LUT R88, R12, R137, RZ, 0x3c, !PT ;  /* 0x000000890c587212 */ /* 0x000fe400078e3cff */
[----:B------:R-:W-:-:S02]  /*e7d0*/  LOP3.LUT R78, R14, R131, RZ, 0x3c, !PT ;  /* 0x000000830e4e7212 */ /* 0x000fc400078e3cff */
[----:B------:R-:W-:Y:S02]  /*e7e0*/  LOP3.LUT R12, R139, 0x380, RZ, 0xc0, !PT ;  /* 0x000003808b0c7812 */ /* 0x000fe400078ec0ff */
[----:B------:R-:W-:Y:S02]  /*e7f0*/  LOP3.LUT R14, R141, 0x380, RZ, 0xc0, !PT ;  /* 0x000003808d0e7812 */ /* 0x000fe400078ec0ff */
[----:B------:R-:W-:Y:S02]  /*e800*/  SHF.R.U64 R80, R80, 0x3, RZ ;  /* 0x0000000350507819 */ /* 0x000fe400000012ff */
[----:B------:R-:W-:Y:S02]  /*e810*/  SHF.R.U64 R5, R5, 0x3, RZ ;  /* 0x0000000305057819 */ /* 0x000fe400000012ff */
[----:B------:R-:W-:Y:S02]  /*e820*/  LOP3.LUT R130, R143, 0x380, RZ, 0xc0, !PT ;  /* 0x000003808f827812 */ /* 0x000fe400078ec0ff */
[----:B------:R-:W-:-:S02]  /*e830*/  SHF.R.U64 R10, R10, 0x3, RZ ;  /* 0x000000030a0a7819 */ /* 0x000fc400000012ff */
[----:B------:R-:W-:Y:S02]  /*e840*/  SHF.R.U64 R11, R11, 0x3, RZ ;  /* 0x000000030b0b7819 */ /* 0x000fe400000012ff */
[----:B------:R-:W-:Y:S02]  /*e850*/  SHF.R.U64 R12, R12, 0x3, RZ ;  /* 0x000000030c0c7819 */ /* 0x000fe400000012ff */
[----:B------:R-:W-:Y:S02]  /*e860*/  SHF.R.U64 R14, R14, 0x3, RZ ;  /* 0x000000030e0e7819 */ /* 0x000fe400000012ff */
[----:B------:R-:W-:Y:S02]  /*e870*/  LOP3.LUT R80, R80, R133, RZ, 0x3c, !PT ;  /* 0x0000008550507212 */ /* 0x000fe400078e3cff */
[----:B------:R-:W-:Y:S02]  /*e880*/  LOP3.LUT R82, R5, R82, RZ, 0x3c, !PT ;  /* 0x0000005205527212 */ /* 0x000fe400078e3cff */
[----:B------:R-:W-:-:S02]  /*e890*/  SHF.R.U64 R130, R130, 0x3, RZ ;  /* 0x0000000382827819 */ /* 0x000fc400000012ff */
[----:B------:R-:W-:Y:S02]  /*e8a0*/  LOP3.LUT R84, R10, R135, RZ, 0x3c, !PT ;  /* 0x000000870a547212 */ /* 0x000fe400078e3cff */
[----:B------:R-:W-:Y:S02]  /*e8b0*/  LOP3.LUT R86, R11, R86, RZ, 0x3c, !PT ;  /* 0x000000560b567212 */ /* 0x000fe400078e3cff */
[----:B------:R-:W-:Y:S02]  /*e8c0*/  MOV R5, R8 ;  /* 0x0000000800057202 */ /* 0x000fe40000000f00 */
[----:B------:R-:W-:Y:S02]  /*e8d0*/  F2FP.F16.F32.PACK_AB R8, R25, R24 ;  /* 0x000000181908723e */ /* 0x000fe400000000ff */
[----:B------:R-:W-:Y:S02]  /*e8e0*/  F2FP.F16.F32.PACK_AB R9, R27, R26 ;  /* 0x0000001a1b09723e */ /* 0x000fe400000000ff */
[----:B------:R-:W-:-:S02]  /*e8f0*/  F2FP.F16.F32.PACK_AB R10, R29, R28 ;  /* 0x0000001c1d0a723e */ /* 0x000fc400000000ff */
[----:B------:R-:W-:Y:S02]  /*e900*/  F2FP.F16.F32.PACK_AB R11, R31, R30 ;  /* 0x0000001e1f0b723e */ /* 0x000fe400000000ff */
[----:B------:R-:W-:Y:S02]  /*e910*/  LOP3.LUT R90, R12, R139, RZ, 0x3c, !PT ;  /* 0x0000008b0c5a7212 */ /* 0x000fe400078e3cff */
[----:B------:R-:W-:Y:S01]  /*e920*/  LOP3.LUT R12, R14, R141, RZ, 0x3c, !PT ;  /* 0x0000008d0e0c7212 */ /* 0x000fe200078e3cff */
[----:B------:R0:W-:Y:S01]  /*e930*/  STSM.16.M88.4 [R5], R8 ;  /* 0x0000000805007844 */ /* 0x0001e20000000200 */
[----:B------:R-:W-:Y:S02]  /*e940*/  LOP3.LUT R14, R130, R143, RZ, 0x3c, !PT ;  /* 0x0000008f820e7212 */ /* 0x000fe400078e3cff */
[----:B------:R-:W-:Y:S02]  /*e950*/  MOV R137, R16 ;  /* 0x0000001000897202 */ /* 0x000fe40000000f00 */
[----:B------:R-:W-:-:S02]  /*e960*/  MOV R134, R80 ;  /* 0x0000005000867202 */ /* 0x000fc40000000f00 */
[----:B------:R-:W-:Y:S02]  /*e970*/  MOV R133, R82 ;  /* 0x0000005200857202 */ /* 0x000fe40000000f00 */
[----:B------:R-:W-:Y:S02]  /*e980*/  MOV R17, R84 ;  /* 0x0000005400117202 */ /* 0x000fe40000000f00 */
[----:B------:R-:W-:Y:S02]  /*e990*/  MOV R16, R86 ;  /* 0x0000005600107202 */ /* 0x000fe40000000f00 */
[----:B------:R-:W-:Y:S02]  /*e9a0*/  F2FP.F16.F32.PACK_AB R80, R33, R32 ;  /* 0x000000202150723e */ /* 0x000fe400000000ff */
[----:B------:R-:W-:Y:S02]  /*e9b0*/  F2FP.F16.F32.PACK_AB R81, R35, R34 ;  /* 0x000000222351723e */ /* 0x000fe400000000ff */
[----:B------:R-:W-:-:S02]  /*e9c0*/  F2FP.F16.F32.PACK_AB R82, R37, R36 ;  /* 0x000000242552723e */ /* 0x000fc400000000ff */
[----:B------:R-:W-:Y:S02]  /*e9d0*/  F2FP.F16.F32.PACK_AB R83, R39, R38 ;  /* 0x000000262753723e */ /* 0x000fe400000000ff */
[----:B------:R-:W-:Y:S02]  /*e9e0*/  MOV R136, R76 ;  /* 0x0000004c00887202 */ /* 0x000fe40000000f00 */
[----:B------:R-:W-:Y:S01]  /*e9f0*/  F2FP.F16.F32.PACK_AB R84, R41, R40 ;  /* 0x000000282954723e */ /* 0x000fe200000000ff */
[----:B------:R1:W-:Y:S01]  /*ea00*/  STSM.16.M88.4 [R137], R80 ;  /* 0x0000005089007844 */ /* 0x0003e20000000200 */
[----:B------:R-:W-:Y:S02]  /*ea10*/  F2FP.F16.F32.PACK_AB R85, R43, R42 ;  /* 0x0000002a2b55723e */ /* 0x000fe400000000ff */
[----:B------:R-:W-:Y:S02]  /*ea20*/  F2FP.F16.F32.PACK_AB R86, R45, R44 ;  /* 0x0000002c2d56723e */ /* 0x000fe400000000ff */
[----:B------:R-:W-:-:S02]  /*ea30*/  F2FP.F16.F32.PACK_AB R87, R47, R46 ;  /* 0x0000002e2f57723e */ /* 0x000fc400000000ff */
[----:B------:R-:W-:Y:S02]  /*ea40*/  MOV R135, R78 ;  /* 0x0000004e00877202 */ /* 0x000fe40000000f00 */
[----:B------:R-:W-:Y:S01]  /*ea50*/  MOV R130, R12 ;  /* 0x0000000c00827202 */ /* 0x000fe20000000f00 */
[----:B------:R2:W-:Y:S01]  /*ea60*/  STSM.16.M88.4 [R136], R84 ;  /* 0x0000005488007844 */ /* 0x0005e20000000200 */
[----:B0-----:R-:W-:Y:S02]  /*ea70*/  MOV R5, R14 ;  /* 0x0000000e00057202 */ /* 0x001fe40000000f00 */
[----:B------:R-:W-:Y:S02]  /*ea80*/  F2FP.F16.F32.PACK_AB R8, R49, R48 ;  /* 0x000000303108723e */ /* 0x000fe400000000ff */
[----:B------:R-:W-:Y:S02]  /*ea90*/  F2FP.F16.F32.PACK_AB R9, R51, R50 ;  /* 0x000000323309723e */ /* 0x000fe400000000ff */
[----:B------:R-:W-:-:S02]  /*eaa0*/  F2FP.F16.F32.PACK_AB R10, R53, R52 ;  /* 0x00000034350a723e */ /* 0x000fc400000000ff */
[----:B------:R-:W-:Y:S02]  /*eab0*/  F2FP.F16.F32.PACK_AB R11, R55, R54 ;  /* 0x00000036370b723e */ /* 0x000fe400000000ff */
[----:B------:R-:W-:Y:S02]  /*eac0*/  F2FP.F16.F32.PACK_AB R12, R57, R56 ;  /* 0x00000038390c723e */ /* 0x000fe400000000ff */
[----:B------:R-:W-:Y:S01]  /*ead0*/  F2FP.F16.F32.PACK_AB R13, R59, R58 ;  /* 0x0000003a3b0d723e */ /* 0x000fe200000000ff */
[----:B------:R-:W-:Y:S01]  /*eae0*/  STSM.16.M88.4 [R135], R8 ;  /* 0x0000000887007844 */ /* 0x000fe20000000200 */
        /* <DEDUP_REMOVED lines=13> */
[----:B------:R-:W-:Y:S01]  /*ebc0*/  MOV R131, R90 ;  /* 0x0000005a00837202 */ /* 0x000fe20000000f00 */
[----:B------:R0:W-:Y:S01]  /*ebd0*/  STSM.16.M88.4 [R17], R80 ;  /* 0x0000005011007844 */ /* 0x0001e20000000200 */
[----:B--2---:R-:W-:Y:S02]  /*ebe0*/  F2FP.F16.F32.PACK_AB R84, R7, R6 ;  /* 0x000000060754723e */ /* 0x004fe400000000ff */
[----:B------:R-:W-:Y:S02]  /*ebf0*/  F2FP.F16.F32.PACK_AB R85, R125, R124 ;  /* 0x0000007c7d55723e */ /* 0x000fe400000000ff */
[----:B------:R-:W-:-:S02]  /*ec00*/  F2FP.F16.F32.PACK_AB R86, R21, R20 ;  /* 0x000000141556723e */ /* 0x000fc400000000ff */
[----:B------:R-:W-:Y:S02]  /*ec10*/  F2FP.F16.F32.PACK_AB R87, R127, R126 ;  /* 0x0000007e7f57723e */ /* 0x000fe400000000ff */
[----:B------:R-:W-:Y:S02]  /*ec20*/  F2FP.F16.F32.PACK_AB R88, R121, R120 ;  /* 0x000000787958723e */ /* 0x000fe400000000ff */
[----:B------:R-:W-:Y:S01]  /*ec30*/  F2FP.F16.F32.PACK_AB R89, R129, R128 ;  /* 0x000000808159723e */ /* 0x000fe200000000ff */
[----:B------:R1:W-:Y:S01]  /*ec40*/  STSM.16.M88.4 [R16], R84 ;  /* 0x0000005410007844 */ /* 0x0003e20000000200 */
[----:B------:R-:W-:Y:S02]  /*ec50*/  F2FP.F16.F32.PACK_AB R90, R93, R92 ;  /* 0x0000005c5d5a723e */ /* 0x000fe400000000ff */
[----:B------:R-:W-:Y:S01]  /*ec60*/  F2FP.F16.F32.PACK_AB R91, R95, R94 ;  /* 0x0000005e5f5b723e */ /* 0x000fe200000000ff */
[----:B0-----:R-:W-:Y:S01]  /*ec70*/  IMAD.U32 R17, RZ, RZ, UR13 ;  /* 0x0000000dff117e24 */ /* 0x001fe2000f8e00ff */
[----:B------:R-:W-:Y:S01]  /*ec80*/  F2FP.F16.F32.PACK_AB R8, R97, R96 ;  /* 0x000000606108723e */ /* 0x000fe200000000ff */
[----:B------:R-:W0:Y:S01]  /*ec90*/  LDC.64 R82, c[0x0][0xc08] ;  /* 0x00030200ff527b82 */ /* 0x000e220000000a00 */
[----:B------:R-:W-:Y:S01]  /*eca0*/  F2FP.F16.F32.PACK_AB R9, R99, R98 ;  /* 0x000000626309723e */ /* 0x000fe200000000ff */
[----:B------:R-:W-:Y:S01]  /*ecb0*/  STSM.16.M88.4 [R132], R88 ;  /* 0x0000005884007844 */ /* 0x000fe20000000200 */
[----:B------:R-:W-:-:S02]  /*ecc0*/  F2FP.F16.F32.PACK_AB R10, R101, R100 ;  /* 0x00000064650a723e */ /* 0x000fc400000000ff */
[----:B------:R-:W-:Y:S02]  /*ecd0*/  F2FP.F16.F32.PACK_AB R11, R103, R102 ;  /* 0x00000066670b723e */ /* 0x000fe400000000ff */
[----:B------:R-:W-:Y:S02]  /*ece0*/  F2FP.F16.F32.PACK_AB R12, R105, R104 ;  /* 0x00000068690c723e */ /* 0x000fe400000000ff */
[----:B------:R-:W-:Y:S01]  /*ecf0*/  F2FP.F16.F32.PACK_AB R13, R107, R106 ;  /* 0x0000006a6b0d723e */ /* 0x000fe200000000ff */
[----:B------:R-:W-:Y:S01]  /*ed00*/  STSM.16.M88.4 [R131], R8 ;  /* 0x0000000883007844 */ /* 0x000fe20000000200 */
[----:B------:R-:W-:Y:S01]  /*ed10*/  F2FP.F16.F32.PACK_AB R14, R109, R108 ;  /* 0x0000006c6d0e723e */ /* 0x000fe200000000ff */
[----:B-1----:R-:W-:Y:S01]  /*ed20*/  IMAD.U32 R16, RZ, RZ, UR12 ;  /* 0x0000000cff107e24 */ /* 0x002fe2000f8e00ff */
[----:B------:R-:W-:Y:S02]  /*ed30*/  F2FP.F16.F32.PACK_AB R15, R111, R110 ;  /* 0x0000006e6f0f723e */ /* 0x000fe400000000ff */
[----:B------:R-:W-:-:S02]  /*ed40*/  F2FP.F16.F32.PACK_AB R76, R113, R112 ;  /* 0x00000070714c723e */ /* 0x000fc400000000ff */
[----:B------:R-:W-:Y:S01]  /*ed50*/  F2FP.F16.F32.PACK_AB R77, R115, R114 ;  /* 0x00000072734d723e */ /* 0x000fe200000000ff */
[----:B------:R-:W-:Y:S01]  /*ed60*/  STSM.16.M88.4 [R130], R12 ;  /* 0x0000000c82007844 */ /* 0x000fe20000000200 */
[----:B------:R-:W-:Y:S02]  /*ed70*/  F2FP.F16.F32.PACK_AB R78, R117, R116 ;  /* 0x00000074754e723e */ /* 0x000fe400000000ff */
[----:B------:R-:W-:Y:S02]  /*ed80*/  F2FP.F16.F32.PACK_AB R79, R119, R118 ;  /* 0x00000076774f723e */ /* 0x000fe400000000ff */
[----:B------:R-:W-:-:S03]  /*ed90*/  ISETP.NE.U32.AND P0, PT, RZ, UR14, PT ;  /* 0x0000000eff007c0c */ /* 0x000fc6000bf05070 */
[----:B------:R1:W-:Y:S01]  /*eda0*/  STSM.16.M88.4 [R5], R76 ;  /* 0x0000004c05007844 */ /* 0x0003e20000000200 */
[----:B------:R-:W-:Y:S01]  /*edb0*/  BAR.SYNC.DEFER_BLOCKING 0x1, 0x100 ;  /* 0x0044000000007b1d */ /* 0x000fe20000010000 */
[----:B------:R-:W-:Y:S02]  /*edc0*/  ISETP.NE.AND.EX P0, PT, RZ, UR15, PT, P0 ;  /* 0x0000000fff007c0c */ /* 0x000fe4000bf05300 */
[----:B0-----:R-:W-:-:S05]  /*edd0*/  ISETP.NE.U32.AND P1, PT, R82, RZ, PT ;  /* 0x000000ff5200720c */ /* 0x001fca0003f25070 */
[----:B-1----:R-:W0:Y:S06]  /*ede0*/  LDC R76, c[0x0][0xbe8] ;  /* 0x0002fa00ff4c7b82 */ /* 0x002e2c0000000800 */
[----:B------:R-:W2:Y:S01]  /*edf0*/  @P0 LDG.E R80, desc[UR18][R16.64] ;  /* 0x0000001210500981 */ /* 0x000ea2000c1e1900 */
[----:B------:R-:W-:Y:S01]  /*ee00*/  R2UR UR4, R83 ;  /* 0x00000000530472ca */ /* 0x000fe200000e0000 */
[----:B------:R-:W-:-:S12]  /*ee10*/  VOTEU.ANY UP0, P1 ;  /* 0x00000000003f7886 */ /* 0x000fd80000800100 */
[----:B------:R-:W-:Y:S01]  /*ee20*/  UISETP.NE.AND.EX UP0, UPT, UR4, URZ, UPT, UP0 ;  /* 0x0000003f0400728c */ /* 0x000fe2000bf05300 */
[----:B0-----:R-:W-:Y:S02]  /*ee30*/  ISETP.NE.AND P1, PT, R76, 0x1, PT ;  /* 0x000000014c00780c */ /* 0x001fe40003f25270 */
[----:B------:R-:W-:Y:S02]  /*ee40*/  ULDC UR4, c[0x0][0xa88] ;  /* 0x0002a20000047ab9 */ /* 0x000fe40000000800 */
[----:B------:R-:W-:Y:S01]  /*ee50*/  IMAD.U32 R5, RZ, RZ, UR4 ;  /* 0x00000004ff057e24 */ /* 0x000fe2000f8e00ff */
[----:B------:R-:W-:Y:S01]  /*ee60*/  PLOP3.LUT P4, PT, PT, PT, UP0, 0x80, 0x0 ;  /* 0x000000000000781c */ /* 0x000fe20003f8f008 */
[----:B------:R-:W-:-:S04]  /*ee70*/  ULDC UR4, c[0x0][0xad4] ;  /* 0x0002b50000047ab9 */ /* 0x000fc80000000800 */
[----:B------:R-:W-:Y:S02]  /*ee80*/  @UP0 ULDC.64 UR12, c[0x0][0xc08] ;  /* 0x00030200000c0ab9 */ /* 0x000fe40000000a00 */
[----:B------:R-:W-:Y:S01]  /*ee90*/  @UP0 UIMAD.WIDE UR12, UR9, 0x4, UR12 ;  /* 0x00000004090c08a5 */ /* 0x000fe2000f8e020c */
[----:B------:R-:W0:Y:S01]  /*eea0*/  @P1 LDC R10, c[0x0][0xbec] ;  /* 0x0002fb00ff0a1b82 */ /* 0x000e220000000800 */
[----:B------:R-:W-:-:S04]  /*eeb0*/  UISETP.NE.AND UP0, UPT, UR17, URZ, UPT ;  /* 0x0000003f1100728c */ /* 0x000fc8000bf05270 */
[----:B------:R-:W-:Y:S01]  /*eec0*/  USEL UR4, UR17, UR4, UP0 ;  /* 0x0000000411047287 */ /* 0x000fe20008000000 */
[----:B------:R-:W-:Y:S02]  /*eed0*/  IMAD.U32 R8, RZ, RZ, UR12 ;  /* 0x0000000cff087e24 */ /* 0x000fe4000f8e00ff */
[----:B------:R-:W1:Y:S01]  /*eee0*/  @P1 LDC R13, c[0x0][0xbf0] ;  /* 0x0002fc00ff0d1b82 */ /* 0x000e620000000800 */
[----:B------:R-:W-:Y:S01]  /*eef0*/  UISETP.GT.AND UP1, UPT, UR4, 0x1, UPT ;  /* 0x000000010400788c */ /* 0x000fe2000bf24270 */
[----:B------:R-:W-:Y:S01]  /*ef00*/  IMAD.U32 R9, RZ, RZ, UR13 ;  /* 0x0000000dff097e24 */ /* 0x000fe2000f8e00ff */
[----:B------:R-:W-:Y:S02]  /*ef10*/  UMOV UR22, 0x9b8 ;  /* 0x000009b800167882 */ /* 0x000fe40000000000 */
[----:B------:R-:W-:Y:S02]  /*ef20*/  USEL UR22, UR22, 0x978, UP1 ;  /* 0x0000097816167887 */ /* 0x000fe40008800000 */
[----:B------:R-:W-:Y:S01]  /*ef30*/  UISETP.NE.U32.AND UP0, UPT, UR14, URZ, UPT ;  /* 0x0000003f0e00728c */ /* 0x000fe2000bf05070 */
[----:B------:R-:W-:Y:S01]  /*ef40*/  VIADD R15, R23, UR39 ;  /* 0x00000027170f7c36 */ /* 0x000fe20008000000 */
[----:B------:R-:W-:Y:S01]  /*ef50*/  USHF.R.S32.HI UR12, URZ, 0x1f, UR9 ;  /* 0x0000001f3f0c7899 */ /* 0x000fe20008011409 */
[----:B------:R0:W5:Y:S01]  /*ef60*/  @P4 LDG.E R5, desc[UR18][R8.64] ;  /* 0x0000001208054981 */ /* 0x000162000c1e1900 */
[----:B------:R-:W-:Y:S01]  /*ef70*/  UMOV UR4, URZ ;  /* 0x0000003f00047c82 */ /* 0x000fe20008000000 */
[----:B------:R-:W-:Y:S01]  /*ef80*/  UISETP.NE.AND.EX UP0, UPT, UR15, URZ, UPT, UP0 ;  /* 0x0000003f0f00728c */ /* 0x000fe2000bf05300 */
[----:B------:R-:W-:Y:S01]  /*ef90*/  IMAD.MOV.U32 R11, RZ, RZ, R15 ;  /* 0x000000ffff0b7224 */ /* 0x000fe200078e000f */
[----:B------:R-:W-:-:S02]  /*efa0*/  USEL UR20, UR16, URZ, UP1 ;  /* 0x0000003f10147287 */ /* 0x000fc40008800000 */
[----:B------:R-:W-:Y:S02]  /*efb0*/  USEL UR9, UR9, URZ, !UP0 ;  /* 0x0000003f09097287 */ /* 0x000fe4000c000000 */
[----:B------:R-:W-:Y:S01]  /*efc0*/  USEL UR21, UR12, URZ, !UP0 ;  /* 0x0000003f0c157287 */ /* 0x000fe2000c000000 */
[----:B------:R-:W-:Y:S02]  /*efd0*/  ULDC.64 UR16, c[0x0][UR22+0x220] ;  /* 0x0000880016107abb */ /* 0x000fe40008000a00 */
[----:B------:R-:W-:Y:S01]  /*efe0*/  ULDC.64 UR12, c[0x0][UR22+0x218] ;  /* 0x00008600160c7abb */ /* 0x000fe20008000a00 */
[----:B------:R-:W-:Y:S01]  /*eff0*/  ULDC.64 UR18, c[0x0][UR22+0x228] ;  /* 0x00008a0016127abb */ /* 0x000fe20008000a00 */
[----:B------:R-:W-:Y:S01]  /*f000*/  UIMAD.WIDE.U32 UR14, UR12, UR23, URZ ;  /* 0x000000170c0e72a5 */ /* 0x000fe2000f8e003f */
[----:B0-----:R-:W-:Y:S01]  /*f010*/  @P1 IMAD.HI.U32 R8, R15, R10, RZ ;  /* 0x0000000a0f081227 */ /* 0x001fe200078e00ff */
[----:B------:R-:W-:Y:S02]  /*f020*/  UIMAD UR23, UR13, UR23, URZ ;  /* 0x000000170d1772a4 */ /* 0x000fe4000f8e023f */
[----:B------:R-:W-:-:S02]  /*f030*/  UIMAD UR17, UR17, UR9, URZ ;  /* 0x00000009111172a4 */ /* 0x000fc4000f8e023f */
[----:B------:R-:W-:Y:S01]  /*f040*/  UIMAD.WIDE.U32 UR24, UR18, UR20, URZ ;  /* 0x00000014121872a5 */ /* 0x000fe2000f8e003f */
[----:B-1----:R-:W-:Y:S01]  /*f050*/  @P1 SHF.R.U32.HI R11, RZ, R13, R8 ;  /* 0x0000000dff0b1219 */ /* 0x002fe20000011608 */
[----:B------:R-:W-:Y:S02]  /*f060*/  UIMAD.WIDE.U32 UR12, UR16, UR9, URZ ;  /* 0x00000009100c72a5 */ /* 0x000fe4000f8e003f */
[----:B------:R-:W-:Y:S02]  /*f070*/  UIMAD UR18, UR19, UR20, URZ ;  /* 0x00000014131272a4 */ /* 0x000fe4000f8e023f */
[----:B------:R-:W-:Y:S01]  /*f080*/  UIMAD UR17, UR16, UR21, UR17 ;  /* 0x00000015101172a4 */ /* 0x000fe2000f8e0211 */
[----:B------:R-:W-:Y:S01]  /*f090*/  IMAD.U32 R8, RZ, RZ, UR24 ;  /* 0x00000018ff087e24 */ /* 0x000fe2000f8e00ff */
[----:B------:R-:W-:Y:S01]  /*f0a0*/  UIADD3 UR18, UR25, UR18, URZ ;  /* 0x0000001219127290 */ /* 0x000fe2000fffe03f */
[----:B------:R-:W-:Y:S01]  /*f0b0*/  IMAD.MOV R13, RZ, RZ, -R11 ;  /* 0x000000ffff0d7224 */ /* 0x000fe200078e0a0b */
[----:B------:R-:W-:Y:S01]  /*f0c0*/  UIADD3 UR23, UR15, UR23, URZ ;  /* 0x000000170f177290 */ /* 0x000fe2000fffe03f */
[----:B------:R-:W-:Y:S01]  /*f0d0*/  IMAD.U32 R9, RZ, RZ, UR25 ;  /* 0x00000019ff097e24 */ /* 0x000fe2000f8e00ff */
[----:B------:R-:W-:Y:S01]  /*f0e0*/  UIADD3 UR17, UR13, UR17, URZ ;  /* 0x000000110d117290 */ /* 0x000fe2000fffe03f */
[----:B------:R-:W-:Y:S01]  /*f0f0*/  IMAD R13, R76, R13, R15 ;  /* 0x0000000d4c0d7224 */ /* 0x000fe200078e020f */
[----:B------:R-:W-:Y:S01]  /*f100*/  SHF.R.S32.HI R9, RZ, 0x1f, R11 ;  /* 0x0000001fff097819 */ /* 0x000fe2000001140b */
[----:B------:R-:W-:-:S03]  /*f110*/  IMAD.U32 R12, RZ, RZ, UR18 ;  /* 0x00000012ff0c7e24 */ /* 0x000fc6000f8e00ff */
[----:B------:R-:W-:Y:S02]  /*f120*/  SHF.R.S32.HI R10, RZ, 0x1f, R13 ;  /* 0x0000001fff0a7819 */ /* 0x000fe4000001140d */
[----:B--2---:R-:W-:-:S13]  /*f130*/  @P0 R2UR UR4, R80 ;  /* 0x00000000500402ca */ /* 0x004fda00000e0000 */
[----:B------:R-:W-:Y:S02]  /*f140*/  UIADD3 UR14, UP0, UP2, UR12, UR14, UR4 ;  /* 0x0000000e0c0e7290 */ /* 0x000fe4000fa1e004 */
[----:B------:R-:W-:Y:S01]  /*f150*/  USHF.R.S32.HI UR16, URZ, 0x1f, UR4 ;  /* 0x0000001f3f107899 */ /* 0x000fe20008011404 */
[----:B------:R-:W-:-:S03]  /*f160*/  ULDC.64 UR12, c[0x0][UR22+0x210] ;  /* 0x00008400160c7abb */ /* 0x000fc60008000a00 */
[----:B------:R-:W-:Y:S01]  /*f170*/  IADD3 R8, P2, P3, R11, UR14, R8 ;  /* 0x0000000e0b087c10 */ /* 0x000fe2000fb5e008 */
[----:B------:R-:W-:Y:S01]  /*f180*/  UIADD3.X UR14, UR17, UR23, UR16, UP0, UP2 ;  /* 0x00000017110e7290 */ /* 0x000fe200087e4410 */
[----:B------:R-:W-:-:S04]  /*f190*/  IMAD R11, R13, UR13, RZ ;  /* 0x0000000d0d0b7c24 */ /* 0x000fc8000f8e02ff */
[----:B------:R-:W-:Y:S01]  /*f1a0*/  IMAD R11, R10, UR12, R11 ;  /* 0x0000000c0a0b7c24 */ /* 0x000fe2000f8e020b */
[----:B------:R-:W-:Y:S01]  /*f1b0*/  IADD3.X R9, R9, UR14, R12, P2, P3 ;  /* 0x0000000e09097c10 */ /* 0x000fe200097e640c */
[----:B------:R-:W-:Y:S01]  /*f1c0*/  ULDC.64 UR14, c[0x0][0xba8] ;  /* 0x0002ea00000e7ab9 */ /* 0x000fe20000000a00 */
        /* <DEDUP_REMOVED lines=12> */
.L_x_4444:
[----:B------:R-:W2:Y:S01]  /*f290*/  LDL R13, [R1+0x28] ;  /* 0x00002800010d7983 */ /* 0x000ea20000100800 */
[----:B-----5:R-:W-:Y:S01]  /*f2a0*/  IMAD R16, R5, R76, RZ ;  /* 0x0000004c05107224 */ /* 0x020fe200078e02ff */
        /* <DEDUP_REMOVED lines=8> */
[----:B------:R-:W-:-:S04]  /*f330*/  ISETP.GE.OR P2, PT, R17, R16, P0 ;  /* 0x000000101100720c */ /* 0x000fc80000746670 */
[----:B------:R-:W-:-:S09]  /*f340*/  ISETP.GE.OR P0, PT, R13, R16, P0 ;  /* 0x000000100d00720c */ /* 0x000fd20000706670 */
[----:B0-----:R0:W-:Y:S04]  /*f350*/  @!P2 ST.E desc[UR12][R8.64], R0 ;  /* 0x000000000800a985 */ /* 0x0011e8000c10190c */
[----:B-1----:R0:W-:Y:S01]  /*f360*/  @!P0 ST.E desc[UR12][R10.64], R4 ;  /* 0x000000040a008985 */ /* 0x0021e2000c10190c */
[----:B------:R-:W-:-:S13]  /*f370*/  PLOP3.LUT P0, PT, PT, PT, UP1, 0x80, 0x0 ;  /* 0x000000000000781c */ /* 0x000fda0003f0f018 */
[----:B0-----:R-:W-:Y:S05]  /*f380*/  @P0 BRA `(.L_x_4445) ;  /* 0x0000000c00580947 */ /* 0x001fea0003800000 */
[----:B------:R-:W-:Y:S01]  /*f390*/  IMAD R2, R220, 0x40, R22 ;  /* 0x00000040dc027824 */ /* 0x000fe200078e0216 */
[----:B------:R-:W-:Y:S01]  /*f3a0*/  ULDC.64 UR12, c[0x0][0x208] ;  /* 0x00008200000c7ab9 */ /* 0x000fe20000000a00 */
[----:B------:R-:W-:Y:S01]  /*f3b0*/  IMAD.MOV.U32 R3, RZ, RZ, 0x2 ;  /* 0x00000002ff037424 */ /* 0x000fe200078e00ff */
[----:B------:R-:W-:Y:S01]  /*f3c0*/  ULDC.64 UR14, c[0x0][0xaa0] ;  /* 0x0002a800000e7ab9 */ /* 0x000fe20000000a00 */
[----:B------:R-:W0:Y:S01]  /*f3d0*/  @P1 LDC R21, c[0x0][0xbf0] ;  /* 0x0002fc00ff151b82 */ /* 0x000e220000000800 */
[----:B------:R-:W-:Y:S01]  /*f3e0*/  R2UR UR17, R196 ;  /* 0x00000000c41172ca */ /* 0x000fe200000e0000 */
[----:B------:R-:W-:-:S03]  /*f3f0*/  IMAD.WIDE R2, R2, R3, UR10 ;  /* 0x0000000a02027e25 */ /* 0x000fc6000f8e0203 */
[C---:B------:R-:W-:Y:S02]  /*f400*/  IADD3 R9, P4, R2.reuse, 0x1000, RZ ;  /* 0x0000100002097810 */ /* 0x040fe40007f9e0ff */
[C---:B------:R-:W-:Y:S02]  /*f410*/  IADD3 R13, P3, R2.reuse, 0x2000, RZ ;  /* 0x00002000020d7810 */ /* 0x040fe40007f7e0ff */
[C---:B------:R-:W-:Y:S02]  /*f420*/  IADD3 R25, P6, R2.reuse, 0x3000, RZ ;  /* 0x0000300002197810 */ /* 0x040fe40007fde0ff */
[C---:B------:R-:W-:Y:S02]  /*f430*/  IADD3 R29, P5, R2.reuse, 0x4000, RZ ;  /* 0x00004000021d7810 */ /* 0x040fe40007fbe0ff */
[----:B------:R-:W-:Y:S02]  /*f440*/  IADD3 R33, P2, R2, 0x5000, RZ ;  /* 0x0000500002217810 */ /* 0x000fe40007f5e0ff */
        /* <DEDUP_REMOVED lines=33> */
[----:B------:R-:W-:Y:S01]  /*f660*/  IMAD.X R57, RZ, RZ, R3, P2 ;  /* 0x000000ffff397224 */ /* 0x000fe200010e0603 */
[----:B------:R-:W-:Y:S01]  /*f670*/  LOP3.LUT R44, R45, 0x380, RZ, 0xc0, !PT ;  /* 0x000003802d2c7812 */ /* 0x000fe200078ec0ff */
[----:B------:R-:W5:Y:S01]  /*f680*/  LD.E.128 R32, desc[UR12][R32.64] ;  /* 0x0000000c20207980 */ /* 0x000f62000c101d00 */
        /* <DEDUP_REMOVED lines=22> */
[----:B------:R-:W5:Y:S04]  /*f7f0*/  LD.E.128 R36, desc[UR12][R36.64] ;  /* 0x0000000c24247980 */ /* 0x000f68000c101d00 */
[----:B------:R1:W5:Y:S04]  /*f800*/  LD.E.128 R4, desc[UR12][R2.64] ;  /* 0x0000000c02047980 */ /* 0x000368000c101d00 */
[----:B------:R-:W5:Y:S04]  /*f810*/  LD.E.128 R40, desc[UR12][R40.64] ;  /* 0x0000000c28287980 */ /* 0x000f68000c101d00 */
[----:B------:R-:W5:Y:S01]  /*f820*/  LD.E.128 R44, desc[UR12][R44.64] ;  /* 0x0000000c2c2c7980 */ /* 0x000f62000c101d00 */
[----:B-1----:R-:W1:Y:S03]  /*f830*/  @P1 LDC R3, c[0x0][0xbec] ;  /* 0x0002fb00ff031b82 */ /* 0x002e660000000800 */
[----:B------:R-:W5:Y:S04]  /*f840*/  LD.E.128 R48, desc[UR12][R48.64] ;  /* 0x0000000c30307980 */ /* 0x000f68000c101d00 */
[----:B------:R-:W5:Y:S04]  /*f850*/  LD.E.128 R52, desc[UR12][R52.64] ;  /* 0x0000000c34347980 */ /* 0x000f68000c101d00 */
[----:B------:R-:W5:Y:S01]  /*f860*/  LD.E.128 R56, desc[UR12][R56.64] ;  /* 0x0000000c38387980 */ /* 0x000f62000c101d00 */
[----:B------:R-:W-:-:S02]  /*f870*/  UIMAD UR12, UR16, UR14, URZ ;  /* 0x0000000e100c72a4 */ /* 0x000fc4000f8e023f */
[----:B------:R-:W-:Y:S01]  /*f880*/  UIMAD.WIDE.U32 UR10, UR4, UR14, URZ ;  /* 0x0000000e040a72a5 */ /* 0x000fe2000f8e003f */
[----:B------:R-:W-:Y:S01]  /*f890*/  IMAD R0, R193, 0x20, R220 ;  /* 0x00000020c1007824 */ /* 0x000fe200078e02dc */
[----:B------:R-:W-:Y:S01]  /*f8a0*/  UIMAD UR12, UR4, UR15, UR12 ;  /* 0x0000000f040c72a4 */ /* 0x000fe2000f8e020c */
[----:B------:R-:W-:Y:S01]  /*f8b0*/  @!PT LDS RZ, [RZ] ;  /* 0x00000000fffff984 */ /* 0x000fe20000000800 */
[----:B------:R-:W-:Y:S01]  /*f8c0*/  @!PT LDS RZ, [RZ] ;  /* 0x00000000fffff984 */ /* 0x000fe20000000800 */
[----:B------:R-:W-:Y:S01]  /*f8d0*/  @!PT LDS RZ, [RZ] ;  /* 0x00000000fffff984 */ /* 0x000fe20000000800 */
[----:B------:R-:W-:Y:S01]  /*f8e0*/  @!PT LDS RZ, [RZ] ;  /* 0x00000000fffff984 */ /* 0x000fe20000000800 */
[----:B------:R2:W-:Y:S06]  /*f8f0*/  MEMBAR.ALL.CTA ;  /* 0x0000000000007992 */ /* 0x0005ec0000008000 */
[----:B--2---:R-:W2:Y:S01]  /*f900*/  FENCE.VIEW.ASYNC.S ;  /* 0x00000000000073c6 */ /* 0x004ea20000000000 */
[----:B------:R-:W-:-:S03]  /*f910*/  UIADD3 UR11, UR11, UR12, URZ ;  /* 0x0000000c0b0b7290 */ /* 0x000fc6000fffe03f */
[----:B------:R-:W-:Y:S01]  /*f920*/  ULDC.64 UR12, c[0x0][0xae8] ;  /* 0x0002ba00000c7ab9 */ /* 0x000fe20000000a00 */
[----:B------:R-:W-:Y:S01]  /*f930*/  VIADD R20, R0, UR39 ;  /* 0x0000002700147c36 */ /* 0x000fe20008000000 */
[----:B------:R-:W-:Y:S02]  /*f940*/  UIMAD.WIDE.U32 UR10, UR17, UR12, UR10 ;  /* 0x0000000c110a72a5 */ /* 0x000fe4000f8e000a */
[----:B------:R-:W-:Y:S01]  /*f950*/  USHF.R.S32.HI UR4, URZ, 0x1f, UR9 ;  /* 0x0000001f3f047899 */ /* 0x000fe20008011409 */
[----:B-1----:R-:W-:Y:S01]  /*f960*/  @P1 IMAD.HI.U32 R0, R20, R3, RZ ;  /* 0x0000000314001227 */ /* 0x002fe200078e00ff */
[----:B------:R-:W-:-:S03]  /*f970*/  UIMAD UR11, UR17, UR13, UR11 ;  /* 0x0000000d110b72a4 */ /* 0x000fc6000f8e020b */
[----:B------:R-:W-:Y:S02]  /*f980*/  ULDC.64 UR12, c[0x0][0xaf0] ;  /* 0x0002bc00000c7ab9 */ /* 0x000fe40000000a00 */
[----:B------:R-:W-:Y:S01]  /*f990*/  UIMAD UR4, UR4, UR12, URZ ;  /* 0x0000000c040472a4 */ /* 0x000fe2000f8e023f */
[----:B------:R-:W-:Y:S01]  /*f9a0*/  IMAD.MOV.U32 R17, RZ, RZ, R20 ;  /* 0x000000ffff117224 */ /* 0x000fe200078e0014 */
[----:B0-----:R-:W-:Y:S01]  /*f9b0*/  @P1 SHF.R.U32.HI R17, RZ, R21, R0 ;  /* 0x00000015ff111219 */ /* 0x001fe20000011600 */
[----:B------:R-:W-:Y:S02]  /*f9c0*/  UIMAD.WIDE.U32 UR10, UR9, UR12, UR10 ;  /* 0x0000000c090a72a5 */ /* 0x000fe4000f8e000a */
[----:B------:R-:W-:Y:S01]  /*f9d0*/  UIMAD UR4, UR9, UR13, UR4 ;  /* 0x0000000d090472a4 */ /* 0x000fe2000f8e0204 */
[--C-:B------:R-:W-:Y:S01]  /*f9e0*/  SHF.R.S32.HI R0, RZ, 0x1f, R17.reuse ;  /* 0x0000001fff007819 */ /* 0x100fe20000011411 */
[----:B------:R-:W-:Y:S01]  /*f9f0*/  IMAD.MOV R21, RZ, RZ, -R17 ;  /* 0x000000ffff157224 */ /* 0x000fe200078e0a11 */
[----:B------:R-:W-:Y:S01]  /*fa00*/  ULDC.64 UR12, c[0x0][0xae0] ;  /* 0x0002b800000c7ab9 */ /* 0x000fe20000000a00 */
[----:B------:R-:W-:-:S02]  /*fa10*/  UIADD3 UR4, UR11, UR4, URZ ;  /* 0x000000040b047290 */ /* 0x000fc4000fffe03f */
[----:B------:R-:W-:Y:S02]  /*fa20*/  IMAD.U32 R3, RZ, RZ, UR11 ;  /* 0x0000000bff037e24 */ /* 0x000fe4000f8e00ff */
[----:B------:R-:W-:Y:S02]  /*fa30*/  IMAD R0, R0, UR12, RZ ;  /* 0x0000000c00007c24 */ /* 0x000fe4000f8e02ff */
[----:B------:R-:W-:Y:S02]  /*fa40*/  IMAD R21, R76, R21, R20 ;  /* 0x000000154c157224 */ /* 0x000fe400078e0214 */
[----:B------:R-:W-:Y:S01]  /*fa50*/  IMAD.U32 R2, RZ, RZ, UR10 ;  /* 0x0000000aff027e24 */ /* 0x000fe2000f8e00ff */
[----:B------:R-:W-:Y:S01]  /*fa60*/  ULDC.64 UR10, c[0x0][0xad8] ;  /* 0x0002b600000a7ab9 */ /* 0x000fe20000000a00 */
[----:B------:R-:W-:Y:S02]  /*fa70*/  IMAD.U32 R3, RZ, RZ, UR4 ;  /* 0x00000004ff037e24 */ /* 0x000fe4000f8e00ff */
[C---:B------:R-:W-:Y:S01]  /*fa80*/  IMAD R61, R17.reuse, UR13, R0 ;  /* 0x0000000d113d7c24 */ /* 0x040fe2000f8e0200 */
[----:B------:R-:W-:Y:S01]  /*fa90*/  SHF.R.S32.HI R0, RZ, 0x1f, R21 ;  /* 0x0000001fff007819 */ /* 0x000fe20000011415 */
[----:B------:R-:W-:-:S04]  /*faa0*/  IMAD.WIDE.U32 R2, R17, UR12, R2 ;  /* 0x0000000c11027c25 */ /* 0x000fc8000f8e0002 */
[----:B------:R-:W-:Y:S02]  /*fab0*/  VIADD R63, R220, UR39 ;  /* 0x00000027dc3f7c36 */ /* 0x000fe40008000000 */
[----:B------:R-:W-:Y:S02]  /*fac0*/  IMAD.IADD R3, R3, 0x1, R61 ;  /* 0x0000000103037824 */ /* 0x000fe400078e023d */
[----:B------:R-:W-:Y:S02]  /*fad0*/  IMAD R0, R0, UR10, RZ ;  /* 0x0000000a00007c24 */ /* 0x000fe4000f8e02ff */
[----:B------:R-:W-:Y:S01]  /*fae0*/  VIADD R17, R63, 0x20 ;  /* 0x000000203f117836 */ /* 0x000fe20000000000 */
[----:B------:R-:W-:Y:S01]  /*faf0*/  UIADD3 UR8, UR8, 0x30820, URZ ;  /* 0x0003082008087890 */ /* 0x000fe2000fffe03f */
[C---:B------:R-:W-:Y:S02]  /*fb00*/  IMAD R61, R21.reuse, UR11, R0 ;  /* 0x0000000b153d7c24 */ /* 0x040fe4000f8e0200 */
[----:B------:R-:W-:Y:S01]  /*fb10*/  IMAD.WIDE.U32 R2, R21, UR10, R2 ;  /* 0x0000000a15027c25 */ /* 0x000fe2000f8e0002 */
[-C--:B------:R-:W-:Y:S01]  /*fb20*/  ISETP.GE.AND P1, PT, R17, R16.reuse, PT ;  /* 0x000000101100720c */ /* 0x080fe20003f26270 */
[----:B------:R-:W-:Y:S01]  /*fb30*/  ULDC.64 UR10, c[0x0][0xa80] ;  /* 0x0002a000000a7ab9 */ /* 0x000fe20000000a00 */
[C---:B------:R-:W-:Y:S01]  /*fb40*/  ISETP.GE.AND P2, PT, R63.reuse, R16, PT ;  /* 0x000000103f00720c */ /* 0x040fe20003f46270 */
[----:B------:R-:W-:Y:S01]  /*fb50*/  VIADD R17, R63, 0x40 ;  /* 0x000000403f117836 */ /* 0x000fe20000000000 */
[----:B------:R-:W-:Y:S01]  /*fb60*/  UPRMT UR8, URZ, 0x654, UR8 ;  /* 0x000006543f087896 */ /* 0x000fe20008000008 */
[----:B------:R-:W-:Y:S01]  /*fb70*/  IMAD.IADD R3, R3, 0x1, R61 ;  /* 0x0000000103037824 */ /* 0x000fe200078e023d */
[----:B------:R-:W-:-:S02]  /*fb80*/  LEA R0, P3, R2, UR10, 0x1 ;  /* 0x0000000a02007c11 */ /* 0x000fc4000f8608ff */
[----:B------:R-:W-:Y:S02]  /*fb90*/  ISETP.GE.AND P0, PT, R17, R16, PT ;  /* 0x000000101100720c */ /* 0x000fe40003f06270 */
[----:B------:R-:W-:Y:S01]  /*fba0*/  LEA.HI.X R17, R2, UR11, R3, 0x1, P3 ;  /* 0x0000000b02117c11 */ /* 0x000fe200098f0c03 */
[----:B------:R-:W-:Y:S01]  /*fbb0*/  VIADD R64, R22, 0x40 ;  /* 0x0000004016407836 */ /* 0x000fe20000000000 */
[----:B--2---:R0:W1:Y:S01]  /*fbc0*/  SHFL.IDX PT, R21, R0, RZ, 0x181f ;  /* 0x00181fff00157589 */ /* 0x00406200000e0000 */
[----:B------:R-:W-:Y:S01]  /*fbd0*/  SYNCS.ARRIVE.TRANS64.RED.A1T0 RZ, [UR8], RZ ;  /* 0x000000ffffff79a7 */ /* 0x000fe20008100408 */
[----:B------:R-:W-:Y:S02]  /*fbe0*/  BSSY B1, `(.L_x_4446) ;  /* 0x0000014000017945 */ /* 0x000fe40003800000 */
        /* <DEDUP_REMOVED lines=19> */
.L_x_4447:
[----:B------:R-:W-:Y:S05]  /*fd20*/  BSYNC B1 ;  /* 0x0000000000017941 */ /* 0x000fea0003800000 */
.L_x_4446:
        /* <DEDUP_REMOVED lines=12> */
[-C--:B----4-:R-:W-:Y:S02]  /*fdf0*/  @!P4 LEA.HI.X R3, R22, R7.reuse, R62, 0x1, P1 ;  /* 0x000000071603c211 */ /* 0x090fe400008f0c3e */
[-C--:B------:R-:W-:Y:S02]  /*fe00*/  @!P5 LEA.HI.X R5, R64, R7.reuse, R65, 0x1, P2 ;  /* 0x000000074005d211 */ /* 0x080fe400010f0c41 */
[----:B------:R-:W-:Y:S01]  /*fe10*/  @!P6 LEA.HI.X R7, R192, R7, R66, 0x1, P3 ;  /* 0x00000007c007e211 */ /* 0x000fe200018f0c42 */
[----:B------:R0:W-:Y:S04]  /*fe20*/  @!P4 ST.E.128 desc[UR8][R2.64], R8 ;  /* 0x000000080200c985 */ /* 0x0001e8000c101d08 */
[----:B------:R0:W-:Y:S04]  /*fe30*/  @!P5 ST.E.128 desc[UR8][R4.64], R32 ;  /* 0x000000200400d985 */ /* 0x0001e8000c101d08 */
[----:B------:R0:W-:Y:S02]  /*fe40*/  @!P6 ST.E.128 desc[UR8][R6.64], R48 ;  /* 0x000000300600e985 */ /* 0x0001e4000c101d08 */
.L_x_4449:
[----:B------:R-:W-:Y:S05]  /*fe50*/  BSYNC B1 ;  /* 0x0000000000017941 */ /* 0x000fea0003800000 */
.L_x_4448:
        /* <DEDUP_REMOVED lines=18> */
.L_x_4451:
[----:B------:R-:W-:Y:S05]  /*ff80*/  BSYNC B1 ;  /* 0x0000000000017941 */ /* 0x000fea0003800000 */
.L_x_4450:
[----:B0-----:R-:W-:Y:S01]  /*ff90*/  VIADD R3, R63, 0x60 ;  /* 0x000000603f037836 */ /* 0x001fe20000000000 */
[----:B---3--:R-:W0:Y:S04]  /*ffa0*/  SHFL.IDX PT, R17, R17, 0x3, 0x181f ;  /* 0x00781f0011117f89 */ /* 0x008e2800000e0000 */
[----:B------:R-:W-:Y:S01]  /*ffb0*/  ISETP.GE.AND P0, PT, R3, R16, PT ;  /* 0x000000100300720c */ /* 0x000fe20003f06270 */
[----:B----4-:R4:W3:-:S12]  /*ffc0*/  SHFL.IDX PT, R7, R0, 0x3, 0x181f ;  /* 0x00781f0000077f89 */ /* 0x0108d800000e0000 */
[----:B----4-:R-:W-:Y:S05]  /*ffd0*/  @P0 BRA `(.L_x_4452) ;  /* 0x0000002000300947 */ /* 0x010fea0003800000 */
[----:B------:R-:W-:Y:S01]  /*ffe0*/  ULDC UR4, c[0x0][0xac8] ;  /* 0x0002b20000047ab9 */ /* 0x000fe20000000800 */
[----:B------:R-:W-:Y:S01]  /*fff0*/  ULDC.64 UR8, c[0x0][0x208] ;  /* 0x0000820000087ab9 */ /* 0x000fe20000000a00 */
[----:B------:R-:W-:Y:S02]  /*10000*/  ISETP.GE.AND P2, PT, R22, UR4, PT ;  /* 0x0000000416007c0c */ /* 0x000fe4000bf46270 */
[----:B------:R-:W-:-:S11]  /*10010*/  ISETP.GE.AND P3, PT, R64, UR4, PT ;  /* 0x0000000440007c0c */ /* 0x000fd6000bf66270 */
[-C--:B---3--:R-:W-:Y:S02]  /*10020*/  @!P2 LEA R2, P0, R22, R7.reuse, 0x1 ;  /* 0x000000071602a211 */ /* 0x088fe400078008ff */
[----:B------:R-:W-:Y:S02]  /*10030*/  @!P3 LEA R4, P1, R64, R7, 0x1 ;  /* 0x000000074004b211 */ /* 0x000fe400078208ff */
[-C--:B0-----:R-:W-:Y:S02]  /*10040*/  @!P2 LEA.HI.X R3, R22, R17.reuse, R62, 0x1, P0 ;  /* 0x000000111603a211 */ /* 0x081fe400000f0c3e */
[----:B------:R-:W-:Y:S02]  /*10050*/  ISETP.GE.AND P0, PT, R192, UR4, PT ;  /* 0x00000004c0007c0c */ /* 0x000fe4000bf06270 */
[----:B------:R-:W-:Y:S01]  /*10060*/  @!P3 LEA.HI.X R5, R64, R17, R65, 0x1, P1 ;  /* 0x000000114005b211 */ /* 0x000fe200008f0c41 */
[----:B------:R4:W-:Y:S04]  /*10070*/  @!P2 ST.E.128 desc[UR8][R2.64], R24 ;  /* 0x000000180200a985 */ /* 0x0009e8000c101d08 */
[----:B------:R4:W-:Y:S06]  /*10080*/  @!P3 ST.E.128 desc[UR8][R4.64], R40 ;  /* 0x000000280400b985 */ /* 0x0009ec000c101d08 */
[----:B------:R-:W-:Y:S05]  /*10090*/  @P0 BRA `(.L_x_4452) ;  /* 0x0000002000000947 */ /* 0x000fea0003800000 */
[----:B----4-:R-:W-:Y:S01]  /*100a0*/  LEA R2, P0, R192, R7, 0x1 ;  /* 0x00000007c0027211 */ /* 0x010fe200078008ff */
[----:B------:R-:W-:-:S03]  /*100b0*/  ULDC.64 UR8, c[0x0][0x208] ;  /* 0x0000820000087ab9 */ /* 0x000fc60000000a00 */
[----:B------:R-:W-:-:S05]  /*100c0*/  LEA.HI.X R3, R192, R17, R66, 0x1, P0 ;  /* 0x00000011c0037211 */ /* 0x000fca00000f0c42 */
[----:B------:R0:W-:Y:S01]  /*100d0*/  ST.E.128 desc[UR8][R2.64], R56 ;  /* 0x0000003802007985 */ /* 0x0001e2000c101d08 */
[----:B------:R-:W-:Y:S05]  /*100e0*/  BRA `(.L_x_4452) ;  /* 0x0000001c00ec7947 */ /* 0x000fea0003800000 */
.L_x_4445:
        /* <DEDUP_REMOVED lines=41> */
[----:B------:R-:W-:Y:S01]  /*10380*/  ULDC.64 UR12, c[0x0][0xb30] ;  /* 0x0002cc00000c7ab9 */ /* 0x000fe20000000a00 */
[----:B------:R-:W-:-:S02]  /*10390*/  IMAD R11, R76, R11, R15 ;  /* 0x0000000b4c0b7224 */ /* 0x000fc400078e020f */
[----:B------:R-:W-:Y:S02]  /*103a0*/  IMAD R0, R0, UR12, RZ ;  /* 0x0000000c00007c24 */ /* 0x000fe4000f8e02ff */
[----:B------:R-:W-:Y:S01]  /*103b0*/  IMAD.U32 R4, RZ, RZ, UR10 ;  /* 0x0000000aff047e24 */ /* 0x000fe2000f8e00ff */
[----:B------:R-:W-:Y:S01]  /*103c0*/  ULDC.64 UR10, c[0x0][0xb28] ;  /* 0x0002ca00000a7ab9 */ /* 0x000fe20000000a00 */
[----:B------:R-:W-:Y:S02]  /*103d0*/  IMAD.U32 R5, RZ, RZ, UR4 ;  /* 0x00000004ff057e24 */ /* 0x000fe4000f8e00ff */
[C---:B------:R-:W-:Y:S01]  /*103e0*/  IMAD R15, R9.reuse, UR13, R0 ;  /* 0x0000000d090f7c24 */ /* 0x040fe2000f8e0200 */
[----:B------:R-:W-:Y:S01]  /*103f0*/  SHF.R.S32.HI R0, RZ, 0x1f, R11 ;  /* 0x0000001fff007819 */ /* 0x000fe2000001140b */
[----:B------:R-:W-:-:S04]  /*10400*/  IMAD.WIDE.U32 R4, R9, UR12, R4 ;  /* 0x0000000c09047c25 */ /* 0x000fc8000f8e0004 */
[----:B------:R-:W-:Y:S02]  /*10410*/  IMAD R0, R0, UR10, RZ ;  /* 0x0000000a00007c24 */ /* 0x000fe4000f8e02ff */
[----:B------:R-:W-:Y:S02]  /*10420*/  IMAD.IADD R5, R5, 0x1, R15 ;  /* 0x0000000105057824 */ /* 0x000fe400078e020f */
[C---:B------:R-:W-:Y:S02]  /*10430*/  IMAD R9, R11.reuse, UR11, R0 ;  /* 0x0000000b0b097c24 */ /* 0x040fe4000f8e0200 */
[----:B------:R-:W-:Y:S01]  /*10440*/  IMAD.WIDE.U32 R4, R11, UR10, R4 ;  /* 0x0000000a0b047c25 */ /* 0x000fe2000f8e0004 */
[----:B------:R-:W-:-:S03]  /*10450*/  ULDC.64 UR10, c[0x0][0xb00] ;  /* 0x0002c000000a7ab9 */ /* 0x000fc60000000a00 */
[----:B------:R-:W-:Y:S01]  /*10460*/  IMAD.IADD R5, R5, 0x1, R9 ;  /* 0x0000000105057824 */ /* 0x000fe200078e0209 */
[----:B------:R-:W-:-:S04]  /*10470*/  LEA R0, P1, R4, UR10, 0x2 ;  /* 0x0000000a04007c11 */ /* 0x000fc8000f8210ff */
        /* <DEDUP_REMOVED lines=11> */
[-C--:B-1----:R-:W-:Y:S02]  /*10530*/  @!P1 LEA R10, P5, R219, R4.reuse, 0x2 ;  /* 0x00000004db0a9211 */ /* 0x082fe400078a10ff */
[CC--:B------:R-:W-:Y:S02]  /*10540*/  @!P0 LEA R14, P6, R218.reuse, R4.reuse, 0x2 ;  /* 0x00000004da0e8211 */ /* 0x0c0fe400078c10ff */
        /* <DEDUP_REMOVED lines=13> */
[----:B------:R-:W-:Y:S01]  /*10620*/  @!P3 ST.E.64 desc[UR8][R76.64], R36 ;  /* 0x000000244c00b985 */ /* 0x000fe2000c101b08 */
        /* <DEDUP_REMOVED lines=16> */
[-C--:B------:R-:W-:Y:S02]  /*10730*/  @!P3 LEA R24, P6, R211, R4.reuse, 0x2 ;  /* 0x00000004d318b211 */ /* 0x080fe400078c10ff */
        /* <DEDUP_REMOVED lines=22> */
[----:B------:R2:W-:Y:S01]  /*108a0*/  @!P1 ST.E.64 desc[UR8][R10.64], R2 ;  /* 0x000000020a009985 */ /* 0x0005e2000c101b08 */
        /* <DEDUP_REMOVED lines=13> */
[----:B--2---:R-:W-:Y:S01]  /*10980*/  @!P0 LEA R2, P5, R202, R4, 0x2 ;  /* 0x00000004ca028211 */ /* 0x004fe200078a10ff */
[----:B------:R3:W-:Y:S01]  /*10990*/  @!P3 ST.E.64 desc[UR8][R32.64], R92 ;  /* 0x0000005c2000b985 */ /* 0x0007e2000c101b08 */
[----:B------:R-:W-:-:S02]  /*109a0*/  ISETP.GE.AND P3, PT, R199, UR4, PT ;  /* 0x00000004c7007c0c */ /* 0x000fc4000bf66270 */
[-C--:B------:R-:W-:Y:S02]  /*109b0*/  @!P0 LEA.HI.X R3, R202, R5.reuse, R229, 0x2, P5 ;  /* 0x00000005ca038211 */ /* 0x080fe400028f14e5 */
[----:B------:R-:W-:Y:S02]  /*109c0*/  ISETP.GE.AND P5, PT, R197, UR4, PT ;  /* 0x00000004c5007c0c */ /* 0x000fe4000bfa6270 */
[CC--:B-1----:R-:W-:Y:S01]  /*109d0*/  @!P1 LEA R6, P6, R201.reuse, R4.reuse, 0x2 ;  /* 0x00000004c9069211 */ /* 0x0c2fe200078c10ff */
[----:B------:R3:W-:Y:S02]  /*109e0*/  @!P0 ST.E.64 desc[UR8][R2.64], R96 ;  /* 0x0000006002008985 */ /* 0x0007e4000c101b08 */
[-C--:B------:R-:W-:Y:S02]  /*109f0*/  @!P4 LEA R8, P0, R200, R4.reuse, 0x2 ;  /* 0x00000004c808c211 */ /* 0x080fe400078010ff */
        /* <DEDUP_REMOVED lines=13> */
.L_x_4454:
[----:B------:R-:W-:Y:S05]  /*10ad0*/  BSYNC B1 ;  /* 0x0000000000017941 */ /* 0x000fea0003800000 */
.L_x_4453:
        /* <DEDUP_REMOVED lines=104> */
.L_x_4443:
[----:B------:R-:W0:Y:S01]  /*11160*/  LDC.64 R2, c[0x0][0xc00] ;  /* 0x00030000ff027b82 */ /* 0x000e220000000a00 */
[----:B------:R-:W-:Y:S01]  /*11170*/  R2UR UR11, R221 ;  /* 0x00000000dd0b72ca */ /* 0x000fe200000e0000 */
[----:B------:R-:W-:Y:S01]  /*11180*/  ULDC.64 UR8, c[0x0][0xc00] ;  /* 0x0003000000087ab9 */ /* 0x000fe20000000a00 */
[----:B------:R-:W-:Y:S01]  /*11190*/  R2UR UR10, R194 ;  /* 0x00000000c20a72ca */ /* 0x000fe200000e0000 */
[----:B------:R-:W-:Y:S01]  /*111a0*/  IMAD.MOV.U32 R7, RZ, RZ, RZ ;  /* 0x000000ffff077224 */ /* 0x000fe200078e00ff */
[----:B------:R-:W-:-:S03]  /*111b0*/  ULDC.64 UR12, c[0x0][0x208] ;  /* 0x00008200000c7ab9 */ /* 0x000fc60000000a00 */
[----:B------:R-:W1:Y:S06]  /*111c0*/  LDC.64 R4, c[0x0][0xc08] ;  /* 0x00030200ff047b82 */ /* 0x000e6c0000000a00 */
[----:B------:R-:W-:Y:S01]  /*111d0*/  UIMAD.WIDE UR8, UR11, 0x4, UR8 ;  /* 0x000000040b0878a5 */ /* 0x000fe2000f8e0208 */
[----:B0-----:R-:W-:-:S05]  /*111e0*/  ISETP.NE.U32.AND P0, PT, R2, RZ, PT ;  /* 0x000000ff0200720c */ /* 0x001fca0003f05070 */
[----:B------:R-:W-:Y:S01]  /*111f0*/  IMAD.U32 R2, RZ, RZ, UR8 ;  /* 0x00000008ff027e24 */ /* 0x000fe2000f8e00ff */
[----:B------:R-:W-:Y:S01]  /*11200*/  R2UR UR4, R3 ;  /* 0x00000000030472ca */ /* 0x000fe200000e0000 */
[----:B------:R-:W-:Y:S01]  /*11210*/  IMAD.U32 R3, RZ, RZ, UR9 ;  /* 0x00000009ff037e24 */ /* 0x000fe2000f8e00ff */
[----:B-1----:R-:W-:-:S05]  /*11220*/  ISETP.NE.U32.AND P1, PT, R4, RZ, PT ;  /* 0x000000ff0400720c */ /* 0x002fca0003f25070 */
[----:B------:R-:W-:-:S06]  /*11230*/  VOTEU.ANY UP0, P0 ;  /* 0x00000000003f7886 */ /* 0x000fcc0000000100 */
[----:B------:R-:W-:Y:S01]  /*11240*/  UISETP.NE.AND.EX UP0, UPT, UR4, URZ, UPT, UP0 ;  /* 0x0000003f0400728c */ /* 0x000fe2000bf05300 */
[----:B------:R-:W-:Y:S01]  /*11250*/  R2UR UR4, R5 ;  /* 0x00000000050472ca */ /* 0x000fe200000e0000 */
[----:B------:R-:W-:-:S04]  /*11260*/  VOTEU.ANY UP1, P1 ;  /* 0x00000000003f7886 */ /* 0x000fc80000820100 */
[----:B------:R-:W-:-:S08]  /*11270*/  PLOP3.LUT P0, PT, PT, PT, UP0, 0x80, 0x0 ;  /* 0x000000000000781c */ /* 0x000fd00003f0f008 */
[----:B------:R-:W-:-:S06]  /*11280*/  UISETP.NE.AND.EX UP1, UPT, UR4, URZ, UPT, UP1 ;  /* 0x0000003f0400728c */ /* 0x000fcc000bf25310 */
[----:B------:R-:W-:Y:S01]  /*11290*/  PLOP3.LUT P1, PT, PT, PT, UP1, 0x80, 0x0 ;  /* 0x000000000000781c */ /* 0x000fe20003f2f018 */
[----:B------:R0:W5:Y:S01]  /*112a0*/  @P0 LDG.E R7, desc[UR12][R2.64] ;  /* 0x0000000c02070981 */ /* 0x000162000c1e1900 */
[----:B------:R-:W-:Y:S02]  /*112b0*/  ULDC UR4, c[0x0][0xa88] ;  /* 0x0002a20000047ab9 */ /* 0x000fe40000000800 */
[----:B------:R-:W-:Y:S01]  /*112c0*/  IMAD.U32 R0, RZ, RZ, UR4 ;  /* 0x00000004ff007e24 */ /* 0x000fe2000f8e00ff */
[----:B------:R-:W-:Y:S02]  /*112d0*/  @UP1 ULDC.64 UR8, c[0x0][0xc08] ;  /* 0x0003020000081ab9 */ /* 0x000fe40000000a00 */
[----:B------:R-:W-:Y:S02]  /*112e0*/  @UP1 UIMAD.WIDE UR8, UR11, 0x4, UR8 ;  /* 0x000000040b0818a5 */ /* 0x000fe4000f8e0208 */
[----:B------:R-:W-:-:S04]  /*112f0*/  UISETP.NE.AND UP1, UPT, UR10, URZ, UPT ;  /* 0x0000003f0a00728c */ /* 0x000fc8000bf25270 */
[----:B------:R-:W-:Y:S02]  /*11300*/  IMAD.U32 R4, RZ, RZ, UR8 ;  /* 0x00000008ff047e24 */ /* 0x000fe4000f8e00ff */
[----:B------:R-:W-:-:S05]  /*11310*/  IMAD.U32 R5, RZ, RZ, UR9 ;  /* 0x00000009ff057e24 */ /* 0x000fca000f8e00ff */
[----:B------:R-:W-:Y:S01]  /*11320*/  @!UP1 ULDC UR10, c[0x0][0xad4] ;  /* 0x0002b500000a9ab9 */ /* 0x000fe20000000800 */
[----:B------:R0:W5:Y:S01]  /*11330*/  @P1 LDG.E R0, desc[UR12][R4.64] ;  /* 0x0000000c04001981 */ /* 0x000162000c1e1900 */
[----:B------:R-:W-:Y:S01]  /*11340*/  IMAD.U32 R194, RZ, RZ, UR10 ;  /* 0x0000000affc27e24 */ /* 0x000fe2000f8e00ff */
[----:B------:R-:W-:Y:S06]  /*11350*/  @P1 BRA `(.L_x_4455) ;  /* 0x0000000000141947 */ /* 0x000fec0003800000 */
[----:B------:R-:W-:Y:S05]  /*11360*/  @!P0 BRA `(.L_x_4455) ;  /* 0x0000000000108947 */ /* 0x000fea0003800000 */
[----:B------:R-:W-:Y:S02]  /*11370*/  ULDC.64 UR8, c[0x0][0x208] ;  /* 0x0000820000087ab9 */ /* 0x000fe40000000a00 */
[----:B0-----:R-:W2:Y:S04]  /*11380*/  LDG.E R5, desc[UR8][R2.64] ;  /* 0x0000000802057981 */ /* 0x001ea8000c1e1900 */
[----:B-----5:R-:W2:Y:S02]  /*11390*/  LDG.E R0, desc[UR8][R2.64+0x4] ;  /* 0x0000040802007981 */ /* 0x020ea4000c1e1900 */
[----:B--2---:R-:W-:-:S07]  /*113a0*/  IMAD.IADD R0, R0, 0x1, -R5 ;  /* 0x0000000100007824 */ /* 0x004fce00078e0a05 */
.L_x_4455:
[----:B0-----:R-:W0:Y:S01]  /*113b0*/  S2R R2, SR_TID.X ;  /* 0x0000000000027919 */ /* 0x001e220000002100 */
[----:B------:R-:W-:Y:S01]  /*113c0*/  R2UR UR4, R221 ;  /* 0x00000000dd0472ca */ /* 0x000fe200000e0000 */
[----:B------:R-:W-:Y:S01]  /*113d0*/  BSSY B1, `(.L_x_4456) ;  /* 0x0000043000017945 */ /* 0x000fe20003800000 */
[----:B-----5:R-:W-:-:S11]  /*113e0*/  R2UR UR20, R7 ;  /* 0x00000000071472ca */ /* 0x020fd600000e0000 */
[----:B------:R-:W-:Y:S02]  /*113f0*/  USHF.R.S32.HI UR8, URZ, 0x1f, UR4 ;  /* 0x0000001f3f087899 */ /* 0x000fe40008011404 */
[----:B------:R-:W-:Y:S02]  /*11400*/  USEL UR4, UR4, URZ, !UP0 ;  /* 0x0000003f04047287 */ /* 0x000fe4000c000000 */
[----:B------:R-:W-:Y:S02]  /*11410*/  USEL UR8, UR8, URZ, !UP0 ;  /* 0x0000003f08087287 */ /* 0x000fe4000c000000 */
[----:B------:R-:W-:Y:S01]  /*11420*/  USHF.R.S32.HI UR20, URZ, 0x1f, UR20 ;  /* 0x0000001f3f147899 */ /* 0x000fe20008011414 */
[----:B0-----:R-:W-:-:S05]  /*11430*/  VIADD R2, R2, 0xffffff80 ;  /* 0xffffff8002027836 */ /* 0x001fca0000000000 */
[----:B------:R-:W-:-:S13]  /*11440*/  ISETP.GT.AND P0, PT, R2, 0x7f, PT ;  /* 0x0000007f0200780c */ /* 0x000fda0003f04270 */
[----:B------:R-:W-:Y:S05]  /*11450*/  @P0 BRA `(.L_x_4457) ;  /* 0x0000000000e80947 */ /* 0x000fea0003800000 */
[----:B------:R-:W0:Y:S01]  /*11460*/  S2R R6, SR_TID.X ;  /* 0x0000000000067919 */ /* 0x000e220000002100 */
[----:B------:R-:W1:Y:S01]  /*11470*/  LDC R9, c[0x0][0xbe8] ;  /* 0x0002fa00ff097b82 */ /* 0x000e620000000800 */
[----:B------:R-:W-:Y:S02]  /*11480*/  IMAD.U32 R3, RZ, RZ, UR39 ;  /* 0x00000027ff037e24 */ /* 0x000fe4000f8e00ff */
[----:B-1----:R-:W-:-:S03]  /*11490*/  IMAD R2, R0, R9, RZ ;  /* 0x0000000900027224 */ /* 0x002fc600078e02ff */
        /* <DEDUP_REMOVED lines=17> */
[----:B------:R-:W-:Y:S02]  /*115b0*/  UIMAD.WIDE.U32 UR16, UR10, UR19, URZ ;  /* 0x000000130a1072a5 */ /* 0x000fe4000f8e003f */
[----:B------:R-:W-:Y:S01]  /*115c0*/  UIMAD UR19, UR11, UR19, URZ ;  /* 0x000000130b1372a4 */ /* 0x000fe2000f8e023f */
[----:B0-----:R-:W-:Y:S01]  /*115d0*/  @P0 IMAD.HI.U32 R5, R6, R5, RZ ;  /* 0x0000000506050227 */ /* 0x001fe200078e00ff */
[----:B------:R-:W-:Y:S02]  /*115e0*/  UIMAD UR13, UR13, UR4, URZ ;  /* 0x000000040d0d72a4 */ /* 0x000fe4000f8e023f */
[----:B------:R-:W-:Y:S01]  /*115f0*/  UIMAD.WIDE.U32 UR10, UR12, UR4, URZ ;  /* 0x000000040c0a72a5 */ /* 0x000fe2000f8e003f */
[----:B------:R-:W-:Y:S01]  /*11600*/  IMAD.U32 R2, RZ, RZ, UR16 ;  /* 0x00000010ff027e24 */ /* 0x000fe2000f8e00ff */
[----:B------:R-:W-:-:S02]  /*11610*/  UIADD3 UR19, UR17, UR19, URZ ;  /* 0x0000001311137290 */ /* 0x000fc4000fffe03f */
[----:B------:R-:W-:Y:S01]  /*11620*/  IMAD.U32 R3, RZ, RZ, UR17 ;  /* 0x00000011ff037e24 */ /* 0x000fe2000f8e00ff */
[----:B------:R-:W-:Y:S01]  /*11630*/  UIMAD UR13, UR12, UR8, UR13 ;  /* 0x000000080c0d72a4 */ /* 0x000fe2000f8e020d */
[----:B-1----:R-:W-:Y:S01]  /*11640*/  @P0 SHF.R.U32.HI R4, RZ, R8, R5 ;  /* 0x00000008ff040219 */ /* 0x002fe20000011605 */
[----:B------:R-:W-:Y:S01]  /*11650*/  ULDC.64 UR14, c[0x0][UR18+0x228] ;  /* 0x00008a00120e7abb */ /* 0x000fe20008000a00 */
[----:B------:R-:W-:Y:S01]  /*11660*/  IADD3 R3, P0, P1, R2, UR10, R7 ;  /* 0x0000000a02037c10 */ /* 0x000fe2000f91e007 */
[----:B------:R-:W-:Y:S01]  /*11670*/  UIADD3 UR13, UR11, UR13, URZ ;  /* 0x0000000d0b0d7290 */ /* 0x000fe2000fffe03f */
[----:B------:R-:W-:Y:S01]  /*11680*/  IMAD.U32 R2, RZ, RZ, UR20 ;  /* 0x00000014ff027e24 */ /* 0x000fe2000f8e00ff */
[----:B------:R-:W-:Y:S01]  /*11690*/  UIMAD.WIDE.U32 UR16, UR14, UR9, URZ ;  /* 0x000000090e1072a5 */ /* 0x000fe2000f8e003f */
[----:B------:R-:W-:Y:S01]  /*116a0*/  IMAD.MOV R5, RZ, RZ, -R4 ;  /* 0x000000ffff057224 */ /* 0x000fe200078e0a04 */
[----:B------:R-:W-:Y:S01]  /*116b0*/  UIMAD UR9, UR15, UR9, URZ ;  /* 0x000000090f0972a4 */ /* 0x000fe2000f8e023f */
[----:B------:R-:W-:Y:S01]  /*116c0*/  IMAD.U32 R11, RZ, RZ, UR19 ;  /* 0x00000013ff0b7e24 */ /* 0x000fe2000f8e00ff */
[----:B------:R-:W-:Y:S01]  /*116d0*/  ULDC.64 UR10, c[0x0][UR18+0x210] ;  /* 0x00008400120a7abb */ /* 0x000fe20008000a00 */
[----:B------:R-:W-:Y:S01]  /*116e0*/  IMAD R5, R9, R5, R6 ;  /* 0x0000000509057224 */ /* 0x000fe200078e0206 */
[----:B------:R-:W-:-:S02]  /*116f0*/  UIADD3 UR9, UR17, UR9, URZ ;  /* 0x0000000911097290 */ /* 0x000fc4000fffe03f */
[----:B------:R-:W-:Y:S01]  /*11700*/  IADD3.X R6, R11, UR13, R2, P0, P1 ;  /* 0x0000000d0b067c10 */ /* 0x000fe200087e2402 */
[----:B------:R-:W-:Y:S01]  /*11710*/  IMAD R9, R5, UR11, RZ ;  /* 0x0000000b05097c24 */ /* 0x000fe2000f8e02ff */
[----:B------:R-:W-:Y:S01]  /*11720*/  IADD3 R2, P0, P1, R4, UR16, R3 ;  /* 0x0000001004027c10 */ /* 0x000fe2000f91e003 */
[----:B------:R-:W-:Y:S01]  /*11730*/  ULDC.64 UR12, c[0x0][0xba8] ;  /* 0x0002ea00000c7ab9 */ /* 0x000fe20000000a00 */
[----:B------:R-:W-:Y:S01]  /*11740*/  SHF.R.S32.HI R3, RZ, 0x1f, R4 ;  /* 0x0000001fff037819 */ /* 0x000fe20000011404 */
[----:B------:R-:W-:Y:S01]  /*11750*/  @!UP0 ULDC UR12, c[0x0][0xb50] ;  /* 0x0002d400000c8ab9 */ /* 0x000fe20000000800 */
[----:B------:R-:W-:Y:S01]  /*11760*/  SHF.R.S32.HI R4, RZ, 0x1f, R5 ;  /* 0x0000001fff047819 */ /* 0x000fe20000011405 */
[----:B------:R-:W-:Y:S01]  /*11770*/  @!UP0 ULDC UR13, c[0x0][0xb54] ;  /* 0x0002d500000d8ab9 */ /* 0x000fe20000000800 */
[----:B------:R-:W-:-:S03]  /*11780*/  IADD3.X R3, R3, UR9, R6, P0, P1 ;  /* 0x0000000903037c10 */ /* 0x000fc600087e2406 */
[----:B------:R-:W-:Y:S02]  /*11790*/  IMAD R9, R4, UR10, R9 ;  /* 0x0000000a04097c24 */ /* 0x000fe4000f8e0209 */
[----:B------:R-:W-:-:S04]  /*117a0*/  IMAD.WIDE.U32 R2, R5, UR10, R2 ;  /* 0x0000000a05027c25 */ /* 0x000fc8000f8e0002 */
[----:B------:R-:W-:Y:S01]  /*117b0*/  IMAD.IADD R3, R3, 0x1, R9 ;  /* 0x0000000103037824 */ /* 0x000fe200078e0209 */
[----:B------:R-:W-:-:S04]  /*117c0*/  LEA R4, P0, R2, UR12, 0x2 ;  /* 0x0000000c02047c11 */ /* 0x000fc8000f8010ff */
[----:B------:R-:W-:Y:S01]  /*117d0*/  LEA.HI.X R5, R2, UR13, R3, 0x2, P0 ;  /* 0x0000000d02057c11 */ /* 0x000fe200080f1403 */
[----:B------:R-:W-:-:S05]  /*117e0*/  IMAD.MOV.U32 R3, RZ, RZ, -0x800000 ;  /* 0xff800000ff037424 */ /* 0x000fca00078e00ff */
[----:B------:R0:W-:Y:S03]  /*117f0*/  STG.E desc[UR22][R4.64], R3 ;  /* 0x0000000304007986 */ /* 0x0001e6000c101916 */
.L_x_4457:
[----:B------:R-:W-:Y:S05]  /*11800*/  BSYNC B1 ;  /* 0x0000000000017941 */ /* 0x000fea0003800000 */
.L_x_4456:
[----:B------:R-:W-:-:S13]  /*11810*/  R2UR UR9, R194 ;  /* 0x00000000c20972ca */ /* 0x000fda00000e0000 */
[----:B------:R-:W-:-:S06]  /*11820*/  UISETP.GT.AND UP0, UPT, UR9, 0x1, UPT ;  /* 0x000000010900788c */ /* 0x000fcc000bf04270 */
[----:B------:R-:W-:-:S13]  /*11830*/  PLOP3.LUT P0, PT, PT, PT, UP0, 0x80, 0x0 ;  /* 0x000000000000781c */ /* 0x000fda0003f0f008 */
[----:B------:R-:W-:Y:S05]  /*11840*/  @P0 BRA `(.L_x_4452) ;  /* 0x0000000800140947 */ /* 0x000fea0003800000 */
[----:B------:R-:W1:Y:S01]  /*11850*/  LDC R11, c[0x0][0xbe8] ;  /* 0x0002fa00ff0b7b82 */ /* 0x000e620000000800 */
[C---:B------:R-:W-:Y:S01]  /*11860*/  R2UR UR10, R7.reuse ;  /* 0x00000000070a72ca */ /* 0x040fe200000e0000 */
[----:B------:R-:W-:Y:S01]  /*11870*/  ULDC.64 UR12, c[0x0][0xaa0] ;  /* 0x0002a800000c7ab9 */ /* 0x000fe20000000a00 */
[----:B------:R-:W-:Y:S01]  /*11880*/  R2UR UR14, R7 ;  /* 0x00000000070e72ca */ /* 0x000fe200000e0000 */
[----:B------:R-:W-:Y:S01]  /*11890*/  UIMAD UR9, UR20, UR12, URZ ;  /* 0x0000000c140972a4 */ /* 0x000fe2000f8e023f */
[----:B------:R-:W-:Y:S01]  /*118a0*/  R2UR UR15, R196 ;  /* 0x00000000c40f72ca */ /* 0x000fe200000e0000 */
[----:B------:R-:W-:Y:S01]  /*118b0*/  IMAD R2, R193, 0x20, R220 ;  /* 0x00000020c1027824 */ /* 0x000fe200078e02dc */
[----:B------:R-:W-:Y:S01]  /*118c0*/  BSSY B1, `(.L_x_4458) ;  /* 0x0000044000017945 */ /* 0x000fe20003800000 */
[----:B------:R-:W-:Y:S01]  /*118d0*/  VIADD R10, R22, 0x40 ;  /* 0x00000040160a7836 */ /* 0x000fe20000000000 */
[----:B------:R-:W-:Y:S01]  /*118e0*/  SHF.R.S32.HI R8, RZ, 0x1f, R192 ;  /* 0x0000001fff087819 */ /* 0x000fe200000114c0 */
[----:B------:R-:W-:-:S03]  /*118f0*/  VIADD R6, R2, UR39 ;  /* 0x0000002702067c36 */ /* 0x000fc60008000000 */
[----:B------:R-:W-:Y:S01]  /*11900*/  SHF.R.S32.HI R12, RZ, 0x1f, R10 ;  /* 0x0000001fff0c7819 */ /* 0x000fe2000001140a */
[----:B------:R-:W-:Y:S01]  /*11910*/  UIMAD.WIDE.U32 UR10, UR10, UR12, URZ ;  /* 0x0000000c0a0a72a5 */ /* 0x000fe2000f8e003f */
[----:B0-----:R-:W-:Y:S01]  /*11920*/  IMAD.MOV.U32 R5, RZ, RZ, R6 ;  /* 0x000000ffff057224 */ /* 0x001fe200078e0006 */
[----:B------:R-:W-:-:S03]  /*11930*/  UIMAD UR9, UR14, UR13, UR9 ;  /* 0x0000000d0e0972a4 */ /* 0x000fc6000f8e0209 */
[----:B------:R-:W-:Y:S01]  /*11940*/  ULDC.64 UR12, c[0x0][0xae8] ;  /* 0x0002ba00000c7ab9 */ /* 0x000fe20000000a00 */
[----:B------:R-:W-:Y:S01]  /*11950*/  UIADD3 UR11, UR11, UR9, URZ ;  /* 0x000000090b0b7290 */ /* 0x000fe2000fffe03f */
[----:B-1----:R-:W-:-:S03]  /*11960*/  ISETP.NE.AND P0, PT, R11, 0x1, PT ;  /* 0x000000010b00780c */ /* 0x002fc60003f05270 */
[----:B------:R-:W-:-:S04]  /*11970*/  UIMAD.WIDE.U32 UR10, UR15, UR12, UR10 ;  /* 0x0000000c0f0a72a5 */ /* 0x000fc8000f8e000a */
[----:B------:R-:W-:-:S03]  /*11980*/  UIMAD UR9, UR15, UR13, UR11 ;  /* 0x0000000d0f0972a4 */ /* 0x000fc6000f8e020b */
[----:B------:R-:W-:Y:S02]  /*11990*/  ULDC.64 UR12, c[0x0][0xaf0] ;  /* 0x0002bc00000c7ab9 */ /* 0x000fe40000000a00 */
[----:B------:R-:W-:Y:S01]  /*119a0*/  UIMAD UR8, UR8, UR12, URZ ;  /* 0x0000000c080872a4 */ /* 0x000fe2000f8e023f */
[----:B------:R-:W0:Y:S03]  /*119b0*/  @P0 LDC R3, c[0x0][0xbec] ;  /* 0x0002fb00ff030b82 */ /* 0x000e260000000800 */
[----:B------:R-:W-:-:S03]  /*119c0*/  UIMAD UR11, UR4, UR13, UR8 ;  /* 0x0000000d040b72a4 */ /* 0x000fc6000f8e0208 */
[----:B------:R-:W-:Y:S02]  /*119d0*/  UMOV UR8, UR10 ;  /* 0x0000000a00087c82 */ /* 0x000fe40008000000 */
[----:B------:R-:W-:Y:S01]  /*119e0*/  UIMAD.WIDE.U32 UR8, UR4, UR12, UR8 ;  /* 0x0000000c040872a5 */ /* 0x000fe2000f8e0008 */
[----:B------:R-:W1:Y:S03]  /*119f0*/  @P0 LDC R7, c[0x0][0xbf0] ;  /* 0x0002fc00ff070b82 */ /* 0x000e660000000800 */
[----:B------:R-:W-:-:S03]  /*11a00*/  UIADD3 UR4, UR9, UR11, URZ ;  /* 0x0000000b09047290 */ /* 0x000fc6000fffe03f */
[----:B------:R-:W-:Y:S01]  /*11a10*/  ULDC.64 UR10, c[0x0][0xae0] ;  /* 0x0002b800000a7ab9 */ /* 0x000fe20000000a00 */
[----:B0-----:R-:W-:-:S04]  /*11a20*/  @P0 IMAD.HI.U32 R2, R6, R3, RZ ;  /* 0x0000000306020227 */ /* 0x001fc800078e00ff */
[----:B------:R-:W-:Y:S02]  /*11a30*/  IMAD.U32 R3, RZ, RZ, UR9 ;  /* 0x00000009ff037e24 */ /* 0x000fe4000f8e00ff */
[----:B------:R-:W-:Y:S01]  /*11a40*/  IMAD.U32 R3, RZ, RZ, UR4 ;  /* 0x00000004ff037e24 */ /* 0x000fe2000f8e00ff */
[----:B-1----:R-:W-:-:S04]  /*11a50*/  @P0 SHF.R.U32.HI R5, RZ, R7, R2 ;  /* 0x00000007ff050219 */ /* 0x002fc80000011602 */
[--C-:B------:R-:W-:Y:S01]  /*11a60*/  SHF.R.S32.HI R2, RZ, 0x1f, R5.reuse ;  /* 0x0000001fff027819 */ /* 0x100fe20000011405 */
[----:B------:R-:W-:-:S04]  /*11a70*/  IMAD.MOV R7, RZ, RZ, -R5 ;  /* 0x000000ffff077224 */ /* 0x000fc800078e0a05 */
[----:B------:R-:W-:Y:S02]  /*11a80*/  IMAD R4, R2, UR10, RZ ;  /* 0x0000000a02047c24 */ /* 0x000fe4000f8e02ff */
[----:B------:R-:W-:Y:S02]  /*11a90*/  IMAD R7, R11, R7, R6 ;  /* 0x000000070b077224 */ /* 0x000fe400078e0206 */
[----:B------:R-:W-:Y:S01]  /*11aa0*/  IMAD.U32 R2, RZ, RZ, UR8 ;  /* 0x00000008ff027e24 */ /* 0x000fe2000f8e00ff */
[----:B------:R-:W-:Y:S01]  /*11ab0*/  ULDC.64 UR8, c[0x0][0xad8] ;  /* 0x0002b60000087ab9 */ /* 0x000fe20000000a00 */
[C---:B------:R-:W-:Y:S01]  /*11ac0*/  IMAD R9, R5.reuse, UR11, R4 ;  /* 0x0000000b05097c24 */ /* 0x040fe2000f8e0204 */
[----:B------:R-:W-:Y:S01]  /*11ad0*/  SHF.R.S32.HI R4, RZ, 0x1f, R7 ;  /* 0x0000001fff047819 */ /* 0x000fe20000011407 */
[----:B------:R-:W-:-:S04]  /*11ae0*/  IMAD.WIDE.U32 R2, R5, UR10, R2 ;  /* 0x0000000a05027c25 */ /* 0x000fc8000f8e0002 */
[----:B------:R-:W-:Y:S01]  /*11af0*/  IMAD.IADD R3, R3, 0x1, R9 ;  /* 0x0000000103037824 */ /* 0x000fe200078e0209 */
[----:B------:R-:W-:Y:S01]  /*11b00*/  SHF.R.S32.HI R9, RZ, 0x1f, R22 ;  /* 0x0000001fff097819 */ /* 0x000fe20000011416 */
[----:B------:R-:W-:Y:S02]  /*11b10*/  IMAD R4, R4, UR8, RZ ;  /* 0x0000000804047c24 */ /* 0x000fe4000f8e02ff */
[----:B------:R-:W-:Y:S02]  /*11b20*/  VIADD R6, R220, UR39 ;  /* 0x00000027dc067c36 */ /* 0x000fe40008000000 */
        /* <DEDUP_REMOVED lines=8> */
[----:B------:R-:W-:Y:S01]  /*11bb0*/  LEA.HI.X R5, R2, UR9, R3, 0x1, P3 ;  /* 0x0000000902057c11 */ /* 0x000fe200098f0c03 */
[----:B------:R0:W1:Y:S01]  /*11bc0*/  SHFL.IDX PT, R7, R4, RZ, 0x181f ;  /* 0x00181fff04077589 */ /* 0x00006200000e0000 */
[-C--:B------:R-:W-:Y:S01]  /*11bd0*/  ISETP.GE.AND P1, PT, R0, R11.reuse, PT ;  /* 0x0000000b0000720c */ /* 0x080fe20003f26270 */
[----:B------:R-:W-:Y:S02]  /*11be0*/  VIADD R0, R6, 0x40 ;  /* 0x0000004006007836 */ /* 0x000fe40000000000 */
[----:B------:R0:W2:Y:S03]  /*11bf0*/  SHFL.IDX PT, R3, R5, RZ, 0x181f ;  /* 0x00181fff05037589 */ /* 0x0000a600000e0000 */
[----:B------:R-:W-:Y:S01]  /*11c00*/  ISETP.GE.AND P0, PT, R0, R11, PT ;  /* 0x0000000b0000720c */ /* 0x000fe20003f06270 */
[----:B------:R-:W-:-:S12]  /*11c10*/  @P2 BRA `(.L_x_4459) ;  /* 0x0000000000382947 */ /* 0x000fd80003800000 */
        /* <DEDUP_REMOVED lines=14> */
.L_x_4459:
[----:B------:R-:W-:Y:S05]  /*11d00*/  BSYNC B1 ;  /* 0x0000000000017941 */ /* 0x000fea0003800000 */
.L_x_4458:
        /* <DEDUP_REMOVED lines=12> */
[-C--:B---3--:R-:W-:Y:S02]  /*11dd0*/  @!P4 LEA.HI.X R15, R22, R3.reuse, R9, 0x1, P1 ;  /* 0x00000003160fc211 */ /* 0x088fe400008f0c09 */
[-C--:B------:R-:W-:Y:S02]  /*11de0*/  @!P5 LEA.HI.X R17, R10, R3.reuse, R12, 0x1, P2 ;  /* 0x000000030a11d211 */ /* 0x080fe400010f0c0c */
[----:B------:R-:W-:Y:S01]  /*11df0*/  @!P6 LEA.HI.X R3, R192, R3, R8, 0x1, P3 ;  /* 0x00000003c003e211 */ /* 0x000fe200018f0c08 */
[----:B------:R4:W-:Y:S04]  /*11e00*/  @!P4 ST.E.128 desc[UR8][R14.64], RZ ;  /* 0x000000ff0e00c985 */ /* 0x0009e8000c101d08 */
[----:B------:R4:W-:Y:S04]  /*11e10*/  @!P5 ST.E.128 desc[UR8][R16.64], RZ ;  /* 0x000000ff1000d985 */ /* 0x0009e8000c101d08 */
[----:B------:R4:W-:Y:S02]  /*11e20*/  @!P6 ST.E.128 desc[UR8][R2.64], RZ ;  /* 0x000000ff0200e985 */ /* 0x0009e4000c101d08 */
.L_x_4461:
[----:B------:R-:W-:Y:S05]  /*11e30*/  BSYNC B1 ;  /* 0x0000000000017941 */ /* 0x000fea0003800000 */
.L_x_4460:
[----:B---34-:R3:W4:Y:S01]  /*11e40*/  SHFL.IDX PT, R3, R5, 0x2, 0x181f ;  /* 0x00581f0005037f89 */ /* 0x01872200000e0000 */
        /* <DEDUP_REMOVED lines=17> */
.L_x_4463:
[----:B------:R-:W-:Y:S05]  /*11f60*/  BSYNC B1 ;  /* 0x0000000000017941 */ /* 0x000fea0003800000 */
.L_x_4462:
[----:B------:R-:W-:Y:S01]  /*11f70*/  VIADD R0, R6, 0x60 ;  /* 0x0000006006007836 */ /* 0x000fe20000000000 */
[----:B0-23--:R-:W2:Y:S04]  /*11f80*/  SHFL.IDX PT, R5, R5, 0x3, 0x181f ;  /* 0x00781f0005057f89 */ /* 0x00dea800000e0000 */
[----:B------:R-:W-:Y:S01]  /*11f90*/  ISETP.GE.AND P0, PT, R0, R11, PT ;  /* 0x0000000b0000720c */ /* 0x000fe20003f06270 */
[----:B-1--4-:R1:W3:-:S12]  /*11fa0*/  SHFL.IDX PT, R3, R4, 0x3, 0x181f ;  /* 0x00781f0004037f89 */ /* 0x0122d800000e0000 */
[----:B-1----:R-:W-:Y:S05]  /*11fb0*/  @P0 BRA `(.L_x_4452) ;  /* 0x0000000000380947 */ /* 0x002fea0003800000 */
[----:B------:R-:W-:Y:S01]  /*11fc0*/  ULDC UR4, c[0x0][0xac8] ;  /* 0x0002b20000047ab9 */ /* 0x000fe20000000800 */
[----:B------:R-:W-:Y:S01]  /*11fd0*/  ULDC.64 UR8, c[0x0][0x208] ;  /* 0x0000820000087ab9 */ /* 0x000fe20000000a00 */
[----:B------:R-:W-:Y:S02]  /*11fe0*/  ISETP.GE.AND P3, PT, R22, UR4, PT ;  /* 0x0000000416007c0c */ /* 0x000fe4000bf66270 */
[----:B------:R-:W-:Y:S02]  /*11ff0*/  ISETP.GE.AND P4, PT, R10, UR4, PT ;  /* 0x000000040a007c0c */ /* 0x000fe4000bf86270 */
[----:B------:R-:W-:-:S09]  /*12000*/  ISETP.GE.AND P5, PT, R192, UR4, PT ;  /* 0x00000004c0007c0c */ /* 0x000fd2000bfa6270 */
[-C--:B---3--:R-:W-:Y:S02]  /*12010*/  @!P3 LEA R6, P0, R22, R3.reuse, 0x1 ;  /* 0x000000031606b211 */ /* 0x088fe400078008ff */
[-C--:B------:R-:W-:Y:S02]  /*12020*/  @!P4 LEA R14, P1, R10, R3.reuse, 0x1 ;  /* 0x000000030a0ec211 */ /* 0x080fe400078208ff */
[----:B------:R-:W-:Y:S02]  /*12030*/  @!P5 LEA R2, P2, R192, R3, 0x1 ;  /* 0x00000003c002d211 */ /* 0x000fe400078408ff */
[-C--:B--2---:R-:W-:Y:S02]  /*12040*/  @!P3 LEA.HI.X R7, R22, R5.reuse, R9, 0x1, P0 ;  /* 0x000000051607b211 */ /* 0x084fe400000f0c09 */
[-C--:B------:R-:W-:Y:S02]  /*12050*/  @!P4 LEA.HI.X R15, R10, R5.reuse, R12, 0x1, P1 ;  /* 0x000000050a0fc211 */ /* 0x080fe400008f0c0c */
[----:B------:R-:W-:Y:S01]  /*12060*/  @!P5 LEA.HI.X R3, R192, R5, R8, 0x1, P2 ;  /* 0x00000005c003d211 */ /* 0x000fe200010f0c08 */
[----:B------:R1:W-:Y:S04]  /*12070*/  @!P3 ST.E.128 desc[UR8][R6.64], RZ ;  /* 0x000000ff0600b985 */ /* 0x0003e8000c101d08 */
[----:B------:R1:W-:Y:S04]  /*12080*/  @!P4 ST.E.128 desc[UR8][R14.64], RZ ;  /* 0x000000ff0e00c985 */ /* 0x0003e8000c101d08 */
[----:B------:R1:W-:Y:S02]  /*12090*/  @!P5 ST.E.128 desc[UR8][R2.64], RZ ;  /* 0x000000ff0200d985 */ /* 0x0003e4000c101d08 */
.L_x_4452:
[----:B------:R-:W-:Y:S05]  /*120a0*/  BSYNC B0 ;  /* 0x0000000000007941 */ /* 0x000fea0003800000 */
.L_x_4442:
[----:B------:R-:W-:Y:S02]  /*120b0*/  ULDC UR4, c[0x0][0xc3c] ;  /* 0x00030f0000047ab9 */ /* 0x000fe40000000800 */
[----:B------:R-:W-:-:S06]  /*120c0*/  UISETP.GE.AND UP0, UPT, UR6, UR4, UPT ;  /* 0x000000040600728c */ /* 0x000fcc000bf06270 */
[----:B------:R-:W-:-:S13]  /*120d0*/  PLOP3.LUT P0, PT, PT, PT, UP0, 0x80, 0x0 ;  /* 0x000000000000781c */ /* 0x000fda0003f0f008 */
[----:B------:R-:W-:Y:S05]  /*120e0*/  @!P0 BRA `(.L_x_4464) ;  /* 0xfffffef0000c8947 */ /* 0x000fea000383ffff */
[----:B------:R-:W-:Y:S05]  /*120f0*/  EXIT ;  /* 0x000000000000794d */ /* 0x000fea0003800000 */
.L_x_4359:
        /* <DEDUP_REMOVED lines=18> */
.L_x_4465:
        /* <DEDUP_REMOVED lines=44> */
.L_x_4469:
        /* <DEDUP_REMOVED lines=40> */
.L_x_4467:
        /* <DEDUP_REMOVED lines=12> */
.L_x_4470:
        /* <DEDUP_REMOVED lines=63> */
.L_x_4471:
        /* <DEDUP_REMOVED lines=62> */
.L_x_4472:
[----:B01----:R-:W-:-:S05]  /*12ff0*/  LOP3.LUT R3, RZ, R2, RZ, 0x33, !PT ;  /* 0x00000002ff037212 */ /* 0x003fca00078e33ff */
[----:B------:R-:W-:-:S05]  /*13000*/  IMAD.IADD R2, R4, 0x1, R3 ;  /* 0x0000000104027824 */ /* 0x000fca00078e0203 */
[----:B------:R1:W-:Y:S01]  /*13010*/  STL [R1+0x4], R2 ;  /* 0x0000040201007387 */ /* 0x0003e20000100800 */
[----:B------:R-:W-:Y:S05]  /*13020*/  BRA `(.L_x_4473) ;  /* 0x0000000000107947 */ /* 0x000fea0003800000 */
.L_x_4468:
[----:B------:R-:W-:Y:S01]  /*13030*/  IMAD.U32 R2, RZ, RZ, UR6 ;  /* 0x00000006ff027e24 */ /* 0x000fe2000f8e00ff */
[----:B------:R0:W-:Y:S04]  /*13040*/  STL [R1+0x4], RZ ;  /* 0x000004ff01007387 */ /* 0x0001e80000100800 */
[----:B------:R0:W-:Y:S04]  /*13050*/  STL [R1+0x8], RZ ;  /* 0x000008ff01007387 */ /* 0x0001e80000100800 */
[----:B------:R0:W-:Y:S02]  /*13060*/  STL [R1], R2 ;  /* 0x0000000201007387 */ /* 0x0001e40000100800 */
.L_x_4473:
        /* <DEDUP_REMOVED lines=10> */
.L_x_4466:
        /* <DEDUP_REMOVED lines=8> */
[----:B------:R-:W2:Y:S01]  /*13190*/  S2UR UR5, SR_CgaCtaId ;  /* 0x00000000000579c3 */ /* 0x000ea20000008800 */
[C---:B----4-:R-:W-:Y:S01]  /*131a0*/  IMAD.SHL.U32 R0, R6.reuse, 0x8, RZ ;  /* 0x0000000806007824 */ /* 0x050fe200078e00ff */
[----:B------:R-:W-:Y:S01]  /*131b0*/  LOP3.LUT R4, R6, 0x7f, RZ, 0xc0, !PT ;  /* 0x0000007f06047812 */ /* 0x000fe200078ec0ff */
[----:B------:R-:W-:Y:S01]  /*131c0*/  UMOV UR4, 0x400 ;  /* 0x0000040000047882 */ /* 0x000fe20000000000 */
[----:B------:R-:W-:Y:S01]  /*131d0*/  BSSY B8, `(.L_x_4474) ;  /* 0x0000654000087945 */ /* 0x000fe20003800000 */
[----:B------:R-:W-:Y:S01]  /*131e0*/  ULDC UR38, c[0x0][0xc] ;  /* 0x0000030000267ab9 */ /* 0x000fe20000000800 */
[----:B------:R-:W-:Y:S01]  /*131f0*/  LOP3.LUT R3, R0, 0x1f8, RZ, 0xc0, !PT ;  /* 0x000001f800037812 */ /* 0x000fe200078ec0ff */
[----:B01----:R-:W-:Y:S01]  /*13200*/  IMAD.SHL.U32 R2, R4, 0x8, RZ ;  /* 0x0000000804027824 */ /* 0x003fe200078e00ff */
[----:B------:R-:W-:Y:S01]  /*13210*/  LOP3.LUT R0, R0, 0x38, RZ, 0xc0, !PT ;  /* 0x0000003800007812 */ /* 0x000fe200078ec0ff */
[----:B------:R-:W-:Y:S01]  /*13220*/  ULDC.64 UR36, c[0x0][0x198] ;  /* 0x0000660000247ab9 */ /* 0x000fe20000000a00 */
[----:B------:R-:W-:Y:S01]  /*13230*/  LOP3.LUT R3, R3, 0x38, R6, 0x78, !PT ;  /* 0x0000003803037812 */ /* 0x000fe200078e7806 */
[----:B------:R-:W-:-:S03]  /*13240*/  IMAD.SHL.U32 R6, R6, 0x10, RZ ;  /* 0x0000001006067824 */ /* 0x000fc600078e00ff */
[----:B------:R-:W-:Y:S02]  /*13250*/  LOP3.LUT R2, R3, 0x200, R2, 0xf8, !PT ;  /* 0x0000020003027812 */ /* 0x000fe400078ef802 */
[----:B------:R-:W-:-:S04]  /*13260*/  SHF.R.U32.HI R3, RZ, 0x3, R4 ;  /* 0x00000003ff037819 */ /* 0x000fc80000011604 */
[----:B------:R-:W-:Y:S01]  /*13270*/  LOP3.LUT R4, R3, 0x70, R6, 0xf8, !PT ;  /* 0x0000007003047812 */ /* 0x000fe200078ef806 */
[----:B--2---:R-:W-:-:S06]  /*13280*/  ULEA UR4, UR5, UR4, 0x18 ;  /* 0x0000000405047291 */ /* 0x004fcc000f8ec03f */
[----:B------:R-:W-:-:S04]  /*13290*/  IMAD.U32 R19, RZ, RZ, UR4 ;  /* 0x00000004ff137e24 */ /* 0x000fc8000f8e00ff */
[----:B------:R-:W-:Y:S02]  /*132a0*/  IMAD R3, R2, 0x2, R19 ;  /* 0x0000000202037824 */ /* 0x000fe400078e0213 */
[----:B------:R-:W-:-:S03]  /*132b0*/  IMAD.MOV.U32 R2, RZ, RZ, 0x1 ;  /* 0x00000001ff027424 */ /* 0x000fc600078e00ff */
[----:B------:R-:W-:Y:S04]  /*132c0*/  STL [R1+0x20], R3 ;  /* 0x0000200301007387 */ /* 0x000fe80000100800 */
[----:B------:R-:W-:Y:S04]  /*132d0*/  STL [R1+0x50], RZ ;  /* 0x000050ff01007387 */ /* 0x000fe80000100800 */
[----:B------:R0:W-:Y:S04]  /*132e0*/  STL [R1+0x14], R2 ;  /* 0x0000140201007387 */ /* 0x0001e80000100800 */
[----:B------:R1:W-:Y:S01]  /*132f0*/  STL [R1+0x10], RZ ;  /* 0x000010ff01007387 */ /* 0x0003e20000100800 */
[----:B0-----:R-:W-:-:S02]  /*13300*/  LOP3.LUT R2, R0, 0x40, RZ, 0xfc, !PT ;  /* 0x0000004000027812 */ /* 0x001fc400078efcff */
[----:B-1----:R-:W-:-:S07]  /*13310*/  LOP3.LUT R0, R0, 0x80, RZ, 0xfc, !PT ;  /* 0x0000008000007812 */ /* 0x002fce00078efcff */
.L_x_4590:
[----:B--23--:R-:W2:Y:S01]  /*13320*/  LDL R9, [R1+0xc] ;  /* 0x00000c0001097983 */ /* 0x00cea20000100800 */
        /* <DEDUP_REMOVED lines=48> */
.L_x_4475:
        /* <DEDUP_REMOVED lines=17> */
.L_x_4476:
[----:B------:R-:W-:Y:S05]  /*13740*/  @!P1 BRA `(.L_x_4477) ;  /* 0x0000000000109947 */ /* 0x000fea0003800000 */
[----:B------:R-:W-:Y:S02]  /*13750*/  ULDC.64 UR4, c[0x0][0x208] ;  /* 0x0000820000047ab9 */ /* 0x000fe40000000a00 */
[----:B------:R-:W3:Y:S04]  /*13760*/  LDG.E R6, desc[UR4][R2.64] ;  /* 0x0000000402067981 */ /* 0x000ee8000c1e1900 */
[----:B------:R-:W3:Y:S02]  /*13770*/  LDG.E R2, desc[UR4][R2.64+0x4] ;  /* 0x0000040402027981 */ /* 0x000ee4000c1e1900 */
[----:B---3--:R-:W-:-:S07]  /*13780*/  IMAD.IADD R6, R2, 0x1, -R6 ;  /* 0x0000000102067824 */ /* 0x008fce00078e0a06 */
.L_x_4477:
        /* <DEDUP_REMOVED lines=12> */
[----:B------:R-:W-:-:S04]  /*13850*/  VIADD R2, R0, 0x5f ;  /* 0x0000005f00027836 */ /* 0x000fc80000000000 */
[----:B------:R-:W-:-:S05]  /*13860*/  IMAD.HI R2, R2, 0x2aaaaaab, RZ ;  /* 0x2aaaaaab02027827 */ /* 0x000fca00078e02ff */
[----:B------:R-:W-:-:S04]  /*13870*/  SHF.R.U32.HI R3, RZ, 0x1f, R2 ;  /* 0x0000001fff037819 */ /* 0x000fc80000011602 */
[----:B------:R-:W-:Y:S02]  /*13880*/  LEA.HI.SX32 R9, R2, R3, 0x1c ;  /* 0x0000000302097211 */ /* 0x000fe400078fe2ff */
[----:B------:R-:W-:-:S03]  /*13890*/  IADD3 R2, R0, 0x1, -R10 ;  /* 0x0000000100027810 */ /* 0x000fc60007ffe80a */
[----:B------:R2:W-:Y:S02]  /*138a0*/  STL [R1+0x58], R9 ;  /* 0x0000580901007387 */ /* 0x0005e40000100800 */
[----:B------:R-:W-:Y:S02]  /*138b0*/  IMAD.IADD R6, R2, 0x1, R6 ;  /* 0x0000000102067824 */ /* 0x000fe400078e0206 */
[----:B------:R-:W3:Y:S02]  /*138c0*/  LDC.64 R2, c[0x0][0x9e0] ;  /* 0x00027800ff027b82 */ /* 0x000ee40000000a00 */
        /* <DEDUP_REMOVED lines=14> */
.L_x_4480:
[----:B------:R-:W-:-:S13]  /*139b0*/  ISETP.NE.AND P0, PT, R3, 0x1, PT ;  /* 0x000000010300780c */ /* 0x000fda0003f05270 */
[----:B------:R-:W2:Y:S02]  /*139c0*/  @P0 LDC.64 R4, c[0x0][0x9e8] ;  /* 0x00027a00ff040b82 */ /* 0x000ea40000000a00 */
[----:B--2---:R-:W-:-:S05]  /*139d0*/  @P0 IMAD.HI.U32 R4, R8, R4, RZ ;  /* 0x0000000408040227 */ /* 0x004fca00078e00ff */
[----:B------:R-:W-:-:S07]  /*139e0*/  @P0 SHF.R.U32.HI R8, RZ, R5, R4 ;  /* 0x00000005ff080219 */ /* 0x000fce0000011604 */
.L_x_4481:
[----:B------:R-:W-:Y:S05]  /*139f0*/  BSYNC B0 ;  /* 0x0000000000007941 */ /* 0x000fea0003800000 */
.L_x_4479:
[----:B------:R-:W-:-:S05]  /*13a00*/  IMAD R8, R8, R3, R3 ;  /* 0x0000000308087224 */ /* 0x000fca00078e0203 */
[----:B------:R-:W-:-:S07]  /*13a10*/  VIMNMX R2, R2, R8, PT ;  /* 0x0000000802027248 */ /* 0x000fce0003fe0100 */
.L_x_4478:
[----:B------:R-:W2:Y:S01]  /*13a20*/  @P1 LDC R4, c[0x0][0x44c] ;  /* 0x00011300ff041b82 */ /* 0x000ea20000000800 */
[----:B------:R-:W-:Y:S01]  /*13a30*/  VIADD R2, R2, 0x5f ;  /* 0x0000005f02027836 */ /* 0x000fe20000000000 */
[----:B------:R-:W-:Y:S01]  /*13a40*/  ULDC UR4, c[0x0][0x9dc] ;  /* 0x0002770000047ab9 */ /* 0x000fe20000000800 */
[----:B------:R-:W-:Y:S02]  /*13a50*/  IMAD.MOV.U32 R5, RZ, RZ, R11 ;  /* 0x000000ffff057224 */ /* 0x000fe400078e000b */
[----:B------:R-:W-:-:S03]  /*13a60*/  IMAD.HI R2, R2, 0x2aaaaaab, RZ ;  /* 0x2aaaaaab02027827 */ /* 0x000fc600078e02ff */
[----:B------:R-:W3:Y:S01]  /*13a70*/  @P1 LDC R6, c[0x0][0x450] ;  /* 0x00011400ff061b82 */ /* 0x000ee20000000800 */
[----:B--2---:R-:W-:-:S05]  /*13a80*/  @P1 IMAD.HI.U32 R4, R11, R4, RZ ;  /* 0x000000040b041227 */ /* 0x004fca00078e00ff */
[----:B---3--:R-:W-:-:S04]  /*13a90*/  @P1 SHF.R.U32.HI R5, RZ, R6, R4 ;  /* 0x00000006ff051219 */ /* 0x008fc80000011604 */
[----:B------:R-:W-:Y:S02]  /*13aa0*/  IADD3 R6, R5, R0, -R10 ;  /* 0x0000000005067210 */ /* 0x000fe40007ffe80a */
[----:B------:R-:W-:-:S04]  /*13ab0*/  SHF.R.U32.HI R0, RZ, 0x1f, R2 ;  /* 0x0000001fff007819 */ /* 0x000fc80000011602 */
[----:B------:R-:W-:Y:S01]  /*13ac0*/  LEA.HI.SX32 R4, R2, R0, 0x1c ;  /* 0x0000000002047211 */ /* 0x000fe200078fe2ff */
[----:B------:R-:W-:-:S03]  /*13ad0*/  VIADD R2, R6, -UR4 ;  /* 0x8000000406027c36 */ /* 0x000fc60008000000 */
        /* <DEDUP_REMOVED lines=13> */
.L_x_4484:
[----:B------:R-:W-:-:S13]  /*13bb0*/  ISETP.NE.AND P0, PT, R3, 0x1, PT ;  /* 0x000000010300780c */ /* 0x000fda0003f05270 */
[----:B--2---:R-:W2:Y:S02]  /*13bc0*/  @P0 LDC.64 R4, c[0x0][0x9e8] ;  /* 0x00027a00ff040b82 */ /* 0x004ea40000000a00 */
[----:B--2---:R-:W-:-:S05]  /*13bd0*/  @P0 IMAD.HI.U32 R4, R6, R4, RZ ;  /* 0x0000000406040227 */ /* 0x004fca00078e00ff */
[----:B------:R-:W-:-:S07]  /*13be0*/  @P0 SHF.R.U32.HI R6, RZ, R5, R4 ;  /* 0x00000005ff060219 */ /* 0x000fce0000011604 */
.L_x_4485:
[----:B------:R-:W-:Y:S05]  /*13bf0*/  BSYNC B0 ;  /* 0x0000000000007941 */ /* 0x000fea0003800000 */
.L_x_4483:
[----:B------:R-:W-:-:S05]  /*13c00*/  IMAD R3, R6, R3, RZ ;  /* 0x0000000306037224 */ /* 0x000fca00078e02ff */
[----:B------:R-:W-:-:S07]  /*13c10*/  VIMNMX R2, R2, R3, !PT ;  /* 0x0000000302027248 */ /* 0x000fce0007fe0100 */
.L_x_4482:
[----:B------:R-:W-:Y:S01]  /*13c20*/  IMAD.HI R2, R2, 0x2aaaaaab, RZ ;  /* 0x2aaaaaab02027827 */ /* 0x000fe200078e02ff */
[----:B--2---:R-:W-:Y:S01]  /*13c30*/  SHF.R.U32.HI R4, RZ, 0x10, R7 ;  /* 0x00000010ff047819 */ /* 0x004fe20000011607 */
[----:B------:R-:W-:Y:S01]  /*13c40*/  BSSY B0, `(.L_x_4486) ;  /* 0x000002a000007945 */ /* 0x000fe20003800000 */
[----:B------:R-:W-:Y:S01]  /*13c50*/  LOP3.LUT R8, R7, 0xff, RZ, 0xc0, !PT ;  /* 0x000000ff07087812 */ /* 0x000fe200078ec0ff */
[----:B------:R-:W-:Y:S01]  /*13c60*/  IMAD.MOV.U32 R5, RZ, RZ, RZ ;  /* 0x000000ffff057224 */ /* 0x000fe200078e00ff */
[----:B------:R-:W-:Y:S02]  /*13c70*/  SHF.R.U32.HI R3, RZ, 0x1f, R2 ;  /* 0x0000001fff037819 */ /* 0x000fe40000011602 */
[----:B------:R-:W-:Y:S01]  /*13c80*/  ISETP.NE.AND P0, PT, R4, RZ, PT ;  /* 0x000000ff0400720c */ /* 0x000fe20003f05270 */
[----:B01----:R-:W-:Y:S01]  /*13c90*/  IMAD.MOV.U32 R10, RZ, RZ, R5 ;  /* 0x000000ffff0a7224 */ /* 0x003fe200078e0005 */
[----:B------:R-:W-:-:S04]  /*13ca0*/  LEA.HI.SX32 R3, R2, R3, 0x1c ;  /* 0x0000000302037211 */ /* 0x000fc800078fe2ff */
        /* <DEDUP_REMOVED lines=35> */
.L_x_4487:
[----:B------:R-:W-:Y:S05]  /*13ee0*/  BSYNC B0 ;  /* 0x0000000000007941 */ /* 0x000fea0003800000 */
.L_x_4486:
        /* <DEDUP_REMOVED lines=12> */
[----:B0-----:R-:W0:Y:S01]  /*13fb0*/  S2R R5, SR_LANEID ;  /* 0x0000000000057919 */ /* 0x001e220000000000 */
[----:B------:R-:W-:Y:S01]  /*13fc0*/  VOTEU.ANY UR4, UPT, PT ;  /* 0x0000000000047886 */ /* 0x000fe200038e0100 */
[----:B------:R-:W3:Y:S01]  /*13fd0*/  LDC.64 R2, c[0x0][0xc60] ;  /* 0x00031800ff027b82 */ /* 0x000ee20000000a00 */
[----:B------:R-:W0:Y:S01]  /*13fe0*/  FLO.U32 R0, UR4 ;  /* 0x0000000400007d00 */ /* 0x000e2200080e0000 */
[----:B------:R-:W-:Y:S01]  /*13ff0*/  ULDC.64 UR6, c[0x0][0x208] ;  /* 0x0000820000067ab9 */ /* 0x000fe20000000a00 */
[----:B0-----:R-:W-:-:S06]  /*14000*/  ISETP.EQ.U32.AND P0, PT, R0, R5, PT ;  /* 0x000000050000720c */ /* 0x001fcc0003f02070 */
[----:B------:R-:W3:Y:S07]  /*14010*/  POPC R5, UR4 ;  /* 0x0000000400057d09 */ /* 0x000eee0008000000 */
[----:B---3--:R-:W3:Y:S01]  /*14020*/  @P0 ATOMG.E.ADD.STRONG.GPU PT, R3, desc[UR6][R2.64], R5 ;  /* 0x00000005020309a8 */ /* 0x008ee200081ee1c6 */
[----:B-1----:R-:W0:Y:S02]  /*14030*/  S2R R4, SR_LTMASK ;  /* 0x0000000000047919 */ /* 0x002e240000003900 */
[----:B0-----:R-:W-:-:S04]  /*14040*/  LOP3.LUT R4, R4, UR4, RZ, 0xc0, !PT ;  /* 0x0000000404047c12 */ /* 0x001fc8000f8ec0ff */
[----:B------:R-:W0:Y:S01]  /*14050*/  POPC R7, R4 ;  /* 0x0000000400077309 */ /* 0x000e220000000000 */
[----:B---3--:R-:W0:Y:S02]  /*14060*/  SHFL.IDX PT, R0, R3, R0, 0x1f ;  /* 0x00001f0003007589 */ /* 0x008e2400000e0000 */
[----:B0-----:R-:W-:-:S05]  /*14070*/  IADD3 R0, R0, UR38, R7 ;  /* 0x0000002600007c10 */ /* 0x001fca000fffe007 */
[----:B------:R3:W-:Y:S01]  /*14080*/  STL [R1], R0 ;  /* 0x0000000001007387 */ /* 0x0007e20000100800 */
[----:B------:R-:W-:Y:S05]  /*14090*/  BRA `(.L_x_4490) ;  /* 0x0000004400187947 */ /* 0x000fea0003800000 */
.L_x_4489:
        /* <DEDUP_REMOVED lines=20> */
.L_x_4492:
[----:B------:R-:W-:Y:S05]  /*141e0*/  BSYNC B6 ;  /* 0x0000000000067941 */ /* 0x000fea0003800000 */
.L_x_4491:
        /* <DEDUP_REMOVED lines=20> */
.L_x_4495:
        /* <DEDUP_REMOVED lines=15> */
.L_x_4494:
[----:B------:R-:W-:Y:S05]  /*14420*/  BSYNC B6 ;  /* 0x0000000000067941 */ /* 0x000fea0003800000 */
.L_x_4493:
        /* <DEDUP_REMOVED lines=25> */
.L_x_4606:
        /* <DEDUP_REMOVED lines=9> */
.L_x_4609:
        /* <DEDUP_REMOVED lines=10> */
[----:B-1----:R-:W1:Y:S02]  /*146f0*/  @P0 LDC.64 R4, c[0x0][0x440] ;  /* 0x00011000ff040b82 */ /* 0x002e640000000a00 */
        /* <DEDUP_REMOVED lines=14> */
.L_x_4499:
[----:B------:R-:W4:Y:S04]  /*147e0*/  LDL R0, [R1+0x10] ;  /* 0x0000100001007983 */ /* 0x000f280000100800 */
[----:B---3--:R-:W3:Y:S01]  /*147f0*/  LDL R2, [R1+0x14] ;  /* 0x0000140001027983 */ /* 0x008ee20000100800 */
[----:B----4-:R-:W-:Y:S01]  /*14800*/  IMAD R0, R0, 0x8, R19 ;  /* 0x0000000800007824 */ /* 0x010fe200078e0213 */
[----:B---3--:R-:W-:-:S04]  /*14810*/  SHF.L.U32 R2, R2, 0x1f, RZ ;  /* 0x0000001f02027819 */ /* 0x008fc800000006ff */
[----:B------:R-:W3:Y:S02]  /*14820*/  SYNCS.PHASECHK.TRANS64.TRYWAIT P0, [R0+URZ+0x30840], R2 ;  /* 0x03084002000075a7 */ /* 0x000ee4000800017f */
[----:B---3--:R-:W-:Y:S05]  /*14830*/  @!P0 BRA `(.L_x_4500) ;  /* 0x0000005400dc8947 */ /* 0x008fea0003800000 */
.L_x_4610:
[----:B------:R-:W4:Y:S02]  /*14840*/  S2R R3, SR_TID.X ;  /* 0x0000000000037919 */ /* 0x000f240000002100 */
[----:B----4-:R-:W-:-:S04]  /*14850*/  LOP3.LUT R3, R3, 0x7f, RZ, 0xc0, !PT ;  /* 0x0000007f03037812 */ /* 0x010fc800078ec0ff */
[----:B------:R-:W-:-:S13]  /*14860*/  ISETP.NE.AND P0, PT, R3, RZ, PT ;  /* 0x000000ff0300720c */ /* 0x000fda0003f05270 */
[----:B------:R-:W-:Y:S05]  /*14870*/  @P0 BRA `(.L_x_4501) ;  /* 0x00000000001c0947 */ /* 0x000fea0003800000 */
[----:B------:R-:W4:Y:S01]  /*14880*/  S2R R3, SR_TID.X ;  /* 0x0000000000037919 */ /* 0x000f220000002100 */
[----:B---3--:R-:W-:-:S04]  /*14890*/  IMAD.MOV.U32 R2, RZ, RZ, 0x9000 ;  /* 0x00009000ff027424 */ /* 0x008fc800078e00ff */
[----:B------:R3:W-:Y:S01]  /*148a0*/  SYNCS.ARRIVE.TRANS64 RZ, [R0+URZ+0x30830], R2 ;  /* 0x0308300200ff79a7 */ /* 0x0007e2000800003f */
[----:B----4-:R-:W-:-:S04]  /*148b0*/  LOP3.LUT R3, R3, 0x1f, RZ, 0xc0, !PT ;  /* 0x0000001f03037812 */ /* 0x010fc800078ec0ff */
[----:B------:R-:W-:-:S13]  /*148c0*/  ISETP.NE.AND P0, PT, R3, RZ, PT ;  /* 0x000000ff0300720c */ /* 0x000fda0003f05270 */
[----:B---3--:R-:W-:Y:S05]  /*148d0*/  @!P0 BRA `(.L_x_4501) ;  /* 0x0000000000048947 */ /* 0x008fea0003800000 */
[----:B------:R-:W-:Y:S01]  /*148e0*/  BPT.TRAP 0x1 ;  /* 0x000000040000795c */ /* 0x000fe20000300000 */
.L_x_4501:
[----:B-1----:R-:W4:Y:S04]  /*148f0*/  LDL R4, [R1+0x10] ;  /* 0x0000100001047983 */ /* 0x002f280000100800 */
[----:B------:R-:W2:Y:S04]  /*14900*/  LDL R3, [R1+0x4] ;  /* 0x0000040001037983 */ /* 0x000ea80000100800 */
[----:B---3--:R-:W3:Y:S01]  /*14910*/  LDL R2, [R1+0x18] ;  /* 0x0000180001027983 */ /* 0x008ee20000100800 */
[----:B------:R-:W-:Y:S01]  /*14920*/  R2UR UR9, R0 ;  /* 0x00000000000972ca */ /* 0x000fe200000e0000 */
[----:B------:R-:W-:Y:S01]  /*14930*/  UIADD3 UR4, UP0, UR36, 0x370, URZ ;  /* 0x0000037024047890 */ /* 0x000fe2000ff1e03f */
[----:B------:R-:W-:Y:S01]  /*14940*/  R2UR UR12, R16 ;  /* 0x00000000100c72ca */ /* 0x000fe200000e0000 */
[----:B------:R-:W-:Y:S01]  /*14950*/  UMOV UR10, URZ ;  /* 0x0000003f000a7c82 */ /* 0x000fe20008000000 */
[----:B-----5:R-:W-:Y:S01]  /*14960*/  R2UR UR13, R17 ;  /* 0x00000000110d72ca */ /* 0x020fe200000e0000 */
[----:B------:R-:W-:Y:S01]  /*14970*/  UMOV UR6, 0x0 ;  /* 0x0000000000067882 */ /* 0x000fe20000000000 */
[----:B------:R-:W-:Y:S01]  /*14980*/  UMOV UR7, 0x14f00000 ;  /* 0x14f0000000077882 */ /* 0x000fe20000000000 */
[----:B------:R-:W-:Y:S01]  /*14990*/  UMOV UR16, 0x40 ;  /* 0x0000004000107882 */ /* 0x000fe20000000000 */
[----:B------:R-:W-:-:S02]  /*149a0*/  PLOP3.LUT P0, PT, PT, PT, PT, 0x80, 0x0 ;  /* 0x000000000000781c */ /* 0x000fc40003f0f070 */
[----:B------:R-:W-:-:S03]  /*149b0*/  LOP3.LUT R18, R18, 0xfffffffe, RZ, 0xc0, !PT ;  /* 0xfffffffe12127812 */ /* 0x000fc600078ec0ff */
[----:B------:R-:W-:-:S08]  /*149c0*/  UIADD3 UR9, UR9, 0x30830, URZ ;  /* 0x0003083009097890 */ /* 0x000fd0000fffe03f */
[----:B------:R-:W-:Y:S01]  /*149d0*/  @P0 LOP3.LUT R18, R18, 0x1, RZ, 0xfc, !PT ;  /* 0x0000000112120812 */ /* 0x000fe200078efcff */
[----:B----4-:R-:W-:Y:S01]  /*149e0*/  IMAD R0, R4, 0x9000, R19 ;  /* 0x0000900004007824 */ /* 0x010fe200078e0213 */
[----:B--2---:R-:W-:-:S04]  /*149f0*/  R2UR UR11, R3 ;  /* 0x00000000030b72ca */ /* 0x004fc800000e0000 */
[----:B------:R-:W-:Y:S02]  /*14a00*/  R2UR UR8, R0 ;  /* 0x00000000000872ca */ /* 0x000fe400000e0000 */
[----:B---3--:R-:W-:-:S11]  /*14a10*/  R2UR UR5, R2 ;  /* 0x00000000020572ca */ /* 0x008fd600000e0000 */
[----:B------:R-:W-:Y:S02]  /*14a20*/  UIADD3 UR14, UR8, 0x1e400, URZ ;  /* 0x0001e400080e7890 */ /* 0x000fe4000fffe03f */
[----:B------:R-:W-:Y:S02]  /*14a30*/  UIMAD UR11, UR11, 0x60, UR5 ;  /* 0x000000600b0b78a4 */ /* 0x000fe4000f8e0205 */
[----:B------:R-:W-:Y:S02]  /*14a40*/  UIADD3.X UR5, URZ, UR37, URZ, UP0, !UPT ;  /* 0x000000253f057290 */ /* 0x000fe400087fe43f */
[----:B------:R-:W-:Y:S02]  /*14a50*/  UIADD3 UR15, UR8, 0x21400, URZ ;  /* 0x00021400080f7890 */ /* 0x000fe4000fffe03f */
[----:B------:R-:W-:-:S03]  /*14a60*/  UIADD3 UR17, UR8, 0x24400, URZ ;  /* 0x0002440008117890 */ /* 0x000fc6000fffe03f */
[----:B------:R-:W-:Y:S01]  /*14a70*/  UMOV UR8, UR14 ;  /* 0x0000000e00087c82 */ /* 0x000fe20008000000 */
[----:B------:R-:W-:Y:S01]  /*14a80*/  UMOV UR14, 0x80 ;  /* 0x00000080000e7882 */ /* 0x000fe20000000000 */
[----:B------:R1:W-:Y:S02]  /*14a90*/  UTMALDG.4D [UR8], [UR4], desc[UR6] ;  /* 0x00000608040075b4 */ /* 0x0003e40008019000 */
[----:B-1----:R-:W-:Y:S01]  /*14aa0*/  UMOV UR8, UR15 ;  /* 0x0000000f00087c82 */ /* 0x002fe20008000000 */
[----:B------:R-:W-:Y:S02]  /*14ab0*/  UMOV UR10, UR16 ;  /* 0x00000010000a7c82 */ /* 0x000fe40008000000 */
[----:B------:R1:W-:Y:S02]  /*14ac0*/  UTMALDG.4D [UR8], [UR4], desc[UR6] ;  /* 0x00000608040075b4 */ /* 0x0003e40008019000 */
[----:B-1----:R-:W-:Y:S01]  /*14ad0*/  UMOV UR8, UR17 ;  /* 0x0000001100087c82 */ /* 0x002fe20008000000 */
[----:B------:R-:W-:-:S02]  /*14ae0*/  UMOV UR10, UR14 ;  /* 0x0000000e000a7c82 */ /* 0x000fc40008000000 */
[----:B------:R3:W-:Y:S02]  /*14af0*/  UTMALDG.4D [UR8], [UR4], desc[UR6] ;  /* 0x00000608040075b4 */ /* 0x0007e40008019000 */
[----:B---3--:R-:W-:Y:S01]  /*14b00*/  NOP ;  /* 0x0000000000007918 */ /* 0x008fe20000000000 */
.L_x_4497:
[----:B------:R-:W3:Y:S01]  /*14b10*/  LDL.LU R3, [R1+0x30] ;  /* 0x0000300001037983 */ /* 0x000ee20000300800 */
[----:B------:R-:W-:Y:S05]  /*14b20*/  WARPSYNC.ALL ;  /* 0x0000000000007948 */ /* 0x000fea0003800000 */
[----:B------:R-:W-:Y:S01]  /*14b30*/  ULDC.64 UR4, c[0x0][0x298] ;  /* 0x0000a60000047ab9 */ /* 0x000fe20000000a00 */
[----:B------:R-:W-:Y:S01]  /*14b40*/  BSSY B6, `(.L_x_4502) ;  /* 0x000001c000067945 */ /* 0x000fe20003800000 */
[----:B------:R-:W-:Y:S01]  /*14b50*/  BAR.SYNC.DEFER_BLOCKING 0x8, 0x180 ;  /* 0x0206000000007b1d */ /* 0x000fe20000010000 */
[----:B---3--:R-:W-:Y:S01]  /*14b60*/  SHF.R.S32.HI R0, RZ, 0x1f, R3 ;  /* 0x0000001fff007819 */ /* 0x008fe20000011403 */
[----:B-1----:R-:W-:-:S04]  /*14b70*/  IMAD.WIDE.U32 R4, R3, UR4, RZ ;  /* 0x0000000403047c25 */ /* 0x002fc8000f8e00ff */
        /* <DEDUP_REMOVED lines=24> */
.L_x_4503:
[----:B------:R-:W-:Y:S05]  /*14d00*/  BSYNC B6 ;  /* 0x0000000000067941 */ /* 0x000fea0003800000 */
.L_x_4502:
[----:B-1----:R-:W3:Y:S01]  /*14d10*/  LDL.LU R0, [R1+0x30] ;  /* 0x0000300001007983 */ /* 0x002ee20000300800 */
[----:B------:R-:W-:Y:S01]  /*14d20*/  ULDC.64 UR6, c[0x0][0xa00] ;  /* 0x0002800000067ab9 */ /* 0x000fe20000000a00 */
[----:B0-----:R-:W0:Y:S01]  /*14d30*/  LDC R7, c[0x0][0x448] ;  /* 0x00011200ff077b82 */ /* 0x001e220000000800 */
[----:B------:R-:W-:Y:S01]  /*14d40*/  ULDC.64 UR4, c[0x0][0x2d8] ;  /* 0x0000b60000047ab9 */ /* 0x000fe20000000a00 */
[----:B------:R-:W3:Y:S04]  /*14d50*/  LDL.LU.64 R2, [R1+0x48] ;  /* 0x0000480001027983 */ /* 0x000ee80000300a00 */
[----:B------:R-:W4:Y:S04]  /*14d60*/  LDL R5, [R1+0xc] ;  /* 0x00000c0001057983 */ /* 0x000f280000100800 */
[----:B------:R-:W4:Y:S01]  /*14d70*/  LDL R9, [R1+0x28] ;  /* 0x0000280001097983 */ /* 0x000f220000100800 */
[----:B------:R-:W-:-:S04]  /*14d80*/  ISETP.NE.U32.AND P0, PT, RZ, UR6, PT ;  /* 0x00000006ff007c0c */ /* 0x000fc8000bf05070 */
[----:B------:R-:W-:Y:S01]  /*14d90*/  ISETP.NE.AND.EX P0, PT, RZ, UR7, PT, P0 ;  /* 0x00000007ff007c0c */ /* 0x000fe2000bf05300 */
[----:B------:R-:W1:Y:S01]  /*14da0*/  S2R R8, SR_TID.X ;  /* 0x0000000000087919 */ /* 0x000e620000002100 */
[----:B------:R-:W-:Y:S01]  /*14db0*/  ULDC.64 UR6, c[0x0][0x280] ;  /* 0x0000a00000067ab9 */ /* 0x000fe20000000a00 */
[----:B--2---:R-:W2:Y:S01]  /*14dc0*/  S2R R10, SR_TID.X ;  /* 0x00000000000a7919 */ /* 0x004ea20000002100 */
[----:B-1----:R-:W-:Y:S02]  /*14dd0*/  IMAD.SHL.U32 R8, R8, 0x10, RZ ;  /* 0x0000001008087824 */ /* 0x002fe400078e00ff */
[----:B--2---:R-:W-:-:S05]  /*14de0*/  IMAD.SHL.U32 R10, R10, 0x8, RZ ;  /* 0x000000080a0a7824 */ /* 0x004fca00078e00ff */
[----:B------:R-:W-:-:S04]  /*14df0*/  LOP3.LUT R10, R10, 0x38, RZ, 0xc0, !PT ;  /* 0x000000380a0a7812 */ /* 0x000fc800078ec0ff */
[C---:B------:R-:W-:Y:S02]  /*14e00*/  LOP3.LUT R11, R10.reuse, 0x40, RZ, 0xfc, !PT ;  /* 0x000000400a0b7812 */ /* 0x040fe400078efcff */
[----:B------:R-:W-:Y:S01]  /*14e10*/  LOP3.LUT R10, R10, 0x80, RZ, 0xfc, !PT ;  /* 0x000000800a0a7812 */ /* 0x000fe200078efcff */
        /* <DEDUP_REMOVED lines=18> */
[----:B------:R-:W-:Y:S02]  /*14f40*/  IMAD.IADD R4, R8, 0x1, R9 ;  /* 0x0000000108047824 */ /* 0x000fe400078e0209 */
        /* <DEDUP_REMOVED lines=18> */
[----:B------:R-:W1:Y:S01]  /*15070*/  S2R R8, SR_TID.X ;  /* 0x0000000000087919 */ /* 0x000e620000002100 */
[----:B------:R-:W-:Y:S01]  /*15080*/  IMAD R0, R4, UR5, R0 ;  /* 0x0000000504007c24 */ /* 0x000fe2000f8e0200 */
[----:B------:R-:W-:-:S03]  /*15090*/  LEA R4, P3, R2, UR6, 0x1 ;  /* 0x0000000602047c11 */ /* 0x000fc6000f8608ff */
[----:B------:R-:W-:Y:S01]  /*150a0*/  IMAD.IADD R0, R3, 0x1, R0 ;  /* 0x0000000103007824 */ /* 0x000fe200078e0200 */
[----:B------:R-:W-:-:S04]  /*150b0*/  ISETP.GE.AND P1, PT, R11, UR4, PT ;  /* 0x000000040b007c0c */ /* 0x000fc8000bf26270 */
[----:B------:R-:W-:Y:S01]  /*150c0*/  LEA.HI.X R3, R2, UR7, R0, 0x1, P3 ;  /* 0x0000000702037c11 */ /* 0x000fe200098f0c00 */
[----:B-1----:R-:W-:-:S05]  /*150d0*/  IMAD.SHL.U32 R8, R8, 0x8, RZ ;  /* 0x0000000808087824 */ /* 0x002fca00078e00ff */
[----:B------:R-:W-:-:S04]  /*150e0*/  LOP3.LUT R8, R8, 0x38, RZ, 0xc0, !PT ;  /* 0x0000003808087812 */ /* 0x000fc800078ec0ff */
[----:B------:R-:W-:Y:S01]  /*150f0*/  ISETP.GE.AND P2, PT, R8, UR4, PT ;  /* 0x0000000408007c0c */ /* 0x000fe2000bf46270 */
[----:B------:R-:W-:-:S03]  /*15100*/  UMOV UR4, 0xffffffff ;  /* 0xffffffff00047882 */ /* 0x000fc60000000000 */
[----:B0-----:R-:W-:Y:S09]  /*15110*/  BRA.DIV UR4, `(.L_x_4504) ;  /* 0x0000004e04b87947 */ /* 0x001ff2000b800000 */
[----:B------:R-:W0:Y:S01]  /*15120*/  S2R R6, SR_TID.X ;  /* 0x0000000000067919 */ /* 0x000e220000002100 */
[----:B------:R-:W2:Y:S01]  /*15130*/  LDL.LU R9, [R1+0x28] ;  /* 0x0000280001097983 */ /* 0x000ea20000300800 */
[----:B0-----:R-:W-:-:S04]  /*15140*/  LOP3.LUT R6, R6, 0x7f, RZ, 0xc0, !PT ;  /* 0x0000007f06067812 */ /* 0x001fc800078ec0ff */
[----:B------:R-:W-:Y:S02]  /*15150*/  SHF.R.U32.HI R8, RZ, 0x3, R6 ;  /* 0x00000003ff087819 */ /* 0x000fe40000011606 */
[----:B------:R-:W3:Y:S01]  /*15160*/  LDL.LU R6, [R1+0x2c] ;  /* 0x00002c0001067983 */ /* 0x000ee20000300800 */
[----:B------:R-:W0:Y:S01]  /*15170*/  S2R R11, SR_TID.X ;  /* 0x00000000000b7919 */ /* 0x000e220000002100 */
[----:B------:R-:W-:Y:S01]  /*15180*/  ULDC.64 UR4, c[0x0][0x208] ;  /* 0x0000820000047ab9 */ /* 0x000fe20000000a00 */
[----:B0-----:R-:W-:-:S05]  /*15190*/  IMAD.SHL.U32 R11, R11, 0x8, RZ ;  /* 0x000000080b0b7824 */ /* 0x001fca00078e00ff */
[----:B------:R-:W-:Y:S01]  /*151a0*/  LOP3.LUT R11, R11, 0x38, RZ, 0xc0, !PT ;  /* 0x000000380b0b7812 */ /* 0x000fe200078ec0ff */
[----:B--2---:R-:W-:-:S04]  /*151b0*/  IMAD.IADD R0, R8, 0x1, R9 ;  /* 0x0000000108007824 */ /* 0x004fc800078e0209 */
[----:B------:R-:W-:Y:S01]  /*151c0*/  VIADD R5, R0, 0x10 ;  /* 0x0000001000057836 */ /* 0x000fe20000000000 */
[----:B------:R-:W-:Y:S01]  /*151d0*/  SHFL.IDX PT, R9, R3, 0x1, 0x181f ;  /* 0x00381f0003097f89 */ /* 0x000fe200000e0000 */
[----:B---3--:R-:W-:-:S03]  /*151e0*/  IMAD R2, R6, R7, RZ ;  /* 0x0000000706027224 */ /* 0x008fc600078e02ff */
[----:B------:R-:W0:Y:S04]  /*151f0*/  SHFL.IDX PT, R7, R4, RZ, 0x181f ;  /* 0x00181fff04077589 */ /* 0x000e2800000e0000 */
[----:B------:R-:W1:Y:S01]  /*15200*/  SHFL.IDX PT, R6, R3, RZ, 0x181f ;  /* 0x00181fff03067589 */ /* 0x000e6200000e0000 */
[-C--:B------:R-:W-:Y:S02]  /*15210*/  ISETP.GE.AND P4, PT, R0, R2.reuse, PT ;  /* 0x000000020000720c */ /* 0x080fe40003f86270 */
[----:B------:R-:W-:Y:S02]  /*15220*/  ISETP.GE.AND P3, PT, R5, R2, PT ;  /* 0x000000020500720c */ /* 0x000fe40003f66270 */
[----:B------:R-:W2:Y:S09]  /*15230*/  SHFL.IDX PT, R5, R4, 0x1, 0x181f ;  /* 0x00381f0004057f89 */ /* 0x000eb200000e0000 */
[----:B0-----:R-:W-:-:S05]  /*15240*/  @!P4 LEA R7, P5, R11, R7, 0x1 ;  /* 0x000000070b07c211 */ /* 0x001fca00078a08ff */
[----:B-1----:R-:W-:-:S05]  /*15250*/  @!P4 IMAD.X R6, RZ, RZ, R6, P5 ;  /* 0x000000ffff06c224 */ /* 0x002fca00028e0606 */
[----:B------:R-:W-:-:S04]  /*15260*/  @!P4 LOP3.LUT R7, R7, R6, RZ, 0x3c, !PT ;  /* 0x000000060707c212 */ /* 0x000fc800078e3cff */
[----:B------:R-:W-:Y:S02]  /*15270*/  @!P4 LOP3.LUT R6, R7, R6, RZ, 0x3c, !PT ;  /* 0x000000060706c212 */ /* 0x000fe400078e3cff */
[----:B--2---:R-:W-:Y:S02]  /*15280*/  @!P3 LEA R8, P5, R11, R5, 0x1 ;  /* 0x000000050b08b211 */ /* 0x004fe400078a08ff */
        /* <DEDUP_REMOVED lines=67> */
.L_x_4627:
        /* <DEDUP_REMOVED lines=16> */
.L_x_4506:
[----:B------:R-:W-:Y:S05]  /*157c0*/  BSYNC B0 ;  /* 0x0000000000007941 */ /* 0x000fea0003800000 */
.L_x_4505:
[----:B------:R-:W-:Y:S01]  /*157d0*/  NOP ;  /* 0x0000000000007918 */ /* 0x000fe20000000000 */
[----:B------:R-:W-:Y:S01]  /*157e0*/  PLOP3.LUT P0, PT, PT, PT, PT, 0x80, 0x0 ;  /* 0x000000000000781c */ /* 0x000fe20003f0f070 */
[----:B------:R-:W-:-:S12]  /*157f0*/  VIADD R11, R19, 0x30800 ;  /* 0x00030800130b7836 */ /* 0x000fd80000000000 */
.L_x_4507:
        /* <DEDUP_REMOVED lines=18> */
.L_x_4628:
[----:B------:R-:W-:Y:S05]  /*15920*/  BSYNC B0 ;  /* 0x0000000000007941 */ /* 0x000fea0003800000 */
.L_x_4508:
[----:B------:R-:W3:Y:S04]  /*15930*/  LDL R2, [R1+0x3c] ;  /* 0x00003c0001027983 */ /* 0x000ee80000100800 */
[----:B0-----:R-:W4:Y:S01]  /*15940*/  LDL R4, [R1+0x24] ;  /* 0x0000240001047983 */ /* 0x001f220000100800 */
[----:B------:R-:W-:Y:S01]  /*15950*/  BSSY B0, `(.L_x_4510) ;  /* 0x0000251000007945 */ /* 0x000fe20003800000 */
[----:B---3--:R-:W-:-:S05]  /*15960*/  VIADD R0, R2, 0xfffffffe ;  /* 0xfffffffe02007836 */ /* 0x008fca0000000000 */
[----:B----4-:R-:W-:-:S13]  /*15970*/  ISETP.GE.AND P0, PT, R0, R4, PT ;  /* 0x000000040000720c */ /* 0x010fda0003f06270 */
        /* <DEDUP_REMOVED lines=25> */
[----:B--2---:R-:W-:-:S05]  /*15b10*/  VIADD R8, R5, 0x1 ;  /* 0x0000000105087836 */ /* 0x004fca0000000000 */
        /* <DEDUP_REMOVED lines=30> */
.L_x_4516:
[----:B------:R-:W-:Y:S01]  /*15d00*/  IMAD R3, R8, 0x8, R19 ;  /* 0x0000000808037824 */ /* 0x000fe200078e0213 */
[----:B------:R-:W-:Y:S01]  /*15d10*/  SHF.L.U32 R2, R9, 0x1f, RZ ;  /* 0x0000001f09027819 */ /* 0x000fe200000006ff */
[----:B------:R-:W-:Y:S03]  /*15d20*/  BSSY B3, `(.L_x_4517) ;  /* 0x0000003000037945 */ /* 0x000fe60003800000 */
[----:B------:R-:W1:Y:S02]  /*15d30*/  SYNCS.PHASECHK.TRANS64.TRYWAIT P0, [R3+URZ+0x30840], R2 ;  /* 0x03084002030075a7 */ /* 0x000e64000800017f */
[----:B-1----:R-:W-:Y:S05]  /*15d40*/  @!P0 BRA `(.L_x_4518) ;  /* 0x0000004c00bc8947 */ /* 0x002fea0003800000 */
.L_x_4629:
[----:B------:R-:W-:Y:S05]  /*15d50*/  BSYNC B3 ;  /* 0x0000000000037941 */ /* 0x000fea0003800000 */
.L_x_4517:
        /* <DEDUP_REMOVED lines=12> */
.L_x_4520:
[----:B------:R-:W-:Y:S05]  /*15e20*/  BSYNC B3 ;  /* 0x0000000000037941 */ /* 0x000fea0003800000 */
.L_x_4519:
        /* <DEDUP_REMOVED lines=12> */
.L_x_4521:
        /* <DEDUP_REMOVED lines=16> */
.L_x_4522:
        /* <DEDUP_REMOVED lines=16> */
.L_x_4523:
        /* <DEDUP_REMOVED lines=17> */
.L_x_4630:
[----:B------:R-:W-:Y:S05]  /*16200*/  BSYNC B3 ;  /* 0x0000000000037941 */ /* 0x000fea0003800000 */
.L_x_4524:
[----:B------:R-:W-:Y:S01]  /*16210*/  BSSY B3, `(.L_x_4526) ;  /* 0x000000d000037945 */ /* 0x000fe20003800000 */
[----:B------:R-:W-:Y:S02]  /*16220*/  IMAD.MOV.U32 R12, RZ, RZ, 0x0 ;  /* 0x00000000ff0c7424 */ /* 0x000fe400078e00ff */
[----:B------:R-:W-:Y:S01]  /*16230*/  IMAD.MOV.U32 R13, RZ, RZ, 0x14f00000 ;  /* 0x14f00000ff0d7424 */ /* 0x000fe200078e00ff */
[----:B------:R-:W-:Y:S06]  /*16240*/  @P1 BRA `(.L_x_4527) ;  /* 0x0000000000241947 */ /* 0x000fec0003800000 */
[----:B------:R-:W2:Y:S01]  /*16250*/  LDL R6, [R1+0x10] ;  /* 0x0000100001067983 */ /* 0x000ea20000100800 */
[----:B0-----:R-:W-:Y:S01]  /*16260*/  IMAD.MOV.U32 R3, RZ, RZ, 0x9000 ;  /* 0x00009000ff037424 */ /* 0x001fe200078e00ff */
[----:B------:R-:W0:Y:S02]  /*16270*/  S2R R4, SR_TID.X ;  /* 0x0000000000047919 */ /* 0x000e240000002100 */
[----:B0-----:R-:W-:-:S04]  /*16280*/  LOP3.LUT R4, R4, 0x1f, RZ, 0xc0, !PT ;  /* 0x0000001f04047812 */ /* 0x001fc800078ec0ff */
[----:B------:R-:W-:Y:S01]  /*16290*/  ISETP.NE.AND P0, PT, R4, RZ, PT ;  /* 0x000000ff0400720c */ /* 0x000fe20003f05270 */
[----:B--2---:R-:W-:-:S04]  /*162a0*/  IMAD R2, R6, 0x8, R19 ;  /* 0x0000000806027824 */ /* 0x004fc800078e0213 */
[----:B------:R1:W-:Y:S08]  /*162b0*/  SYNCS.ARRIVE.TRANS64 RZ, [R2+URZ+0x30850], R3 ;  /* 0x0308500302ff79a7 */ /* 0x0003f0000800003f */
[----:B------:R-:W-:Y:S05]  /*162c0*/  @!P0 BRA `(.L_x_4527) ;  /* 0x0000000000048947 */ /* 0x000fea0003800000 */
[----:B------:R-:W-:Y:S01]  /*162d0*/  BPT.TRAP 0x1 ;  /* 0x000000040000795c */ /* 0x000fe20000300000 */
.L_x_4527:
[----:B------:R-:W-:Y:S05]  /*162e0*/  BSYNC B3 ;  /* 0x0000000000037941 */ /* 0x000fea0003800000 */
.L_x_4526:
[----:B01----:R-:W2:Y:S04]  /*162f0*/  LDL.LU R2, [R1+0x10] ;  /* 0x0000100001027983 */ /* 0x003ea80000300800 */
[----:B------:R-:W3:Y:S04]  /*16300*/  LDL R6, [R1+0x18] ;  /* 0x0000180001067983 */ /* 0x000ee80000100800 */
[----:B------:R-:W3:Y:S01]  /*16310*/  LDL.LU R4, [R1+0x4] ;  /* 0x0000040001047983 */ /* 0x000ee20000300800 */
[----:B------:R-:W-:Y:S01]  /*16320*/  R2UR UR10, R14 ;  /* 0x000000000e0a72ca */ /* 0x000fe200000e0000 */
[----:B------:R-:W-:Y:S01]  /*16330*/  UIADD3 UR4, UP0, UR36, 0x470, URZ ;  /* 0x0000047024047890 */ /* 0x000fe2000ff1e03f */
[----:B------:R-:W-:-:S02]  /*16340*/  R2UR UR6, R12 ;  /* 0x000000000c0672ca */ /* 0x000fc400000e0000 */
[----:B------:R-:W-:Y:S01]  /*16350*/  R2UR UR7, R13 ;  /* 0x000000000d0772ca */ /* 0x000fe200000e0000 */
[----:B------:R-:W-:Y:S01]  /*16360*/  UIADD3.X UR5, URZ, UR37, URZ, UP0, !UPT ;  /* 0x000000253f057290 */ /* 0x000fe200087fe43f */
[----:B------:R-:W-:Y:S01]  /*16370*/  PLOP3.LUT P0, PT, PT, PT, PT, 0x80, 0x0 ;  /* 0x000000000000781c */ /* 0x000fe20003f0f070 */
[C-C-:B--2---:R-:W-:Y:S02]  /*16380*/  IMAD R3, R2.reuse, 0x8, R19.reuse ;  /* 0x0000000802037824 */ /* 0x144fe400078e0213 */
[----:B------:R-:W-:Y:S02]  /*16390*/  IMAD R2, R2, 0x9000, R19 ;  /* 0x0000900002027824 */ /* 0x000fe400078e0213 */
[----:B------:R-:W-:Y:S02]  /*163a0*/  VIADD R3, R3, 0x30850 ;  /* 0x0003085003037836 */ /* 0x000fe40000000000 */
[----:B---3--:R-:W-:Y:S02]  /*163b0*/  IMAD R4, R4, 0x60, R6 ;  /* 0x0000006004047824 */ /* 0x008fe400078e0206 */
[----:B------:R-:W-:-:S07]  /*163c0*/  VIADD R6, R2, 0x400 ;  /* 0x0000040002067836 */ /* 0x000fce0000000000 */
.L_x_4528:
        /* <DEDUP_REMOVED lines=15> */
.L_x_4529:
        /* <DEDUP_REMOVED lines=15> */
.L_x_4530:
        /* <DEDUP_REMOVED lines=12> */
.L_x_4515:
[----:B------:R-:W-:Y:S05]  /*16670*/  BSYNC B1 ;  /* 0x0000000000017941 */ /* 0x000fea0003800000 */
.L_x_4514:
[----:B0-----:R-:W2:Y:S04]  /*16680*/  LDL.LU R0, [R1+0x3c] ;  /* 0x00003c0001007983 */ /* 0x001ea80000300800 */
[----:B------:R0:W-:Y:S04]  /*16690*/  STL [R1+0x10], R8 ;  /* 0x0000100801007387 */ /* 0x0001e80000100800 */
[----:B------:R0:W-:Y:S02]  /*166a0*/  STL [R1+0x14], R9 ;  /* 0x0000140901007387 */ /* 0x0001e40000100800 */
[----:B0-2---:R-:W-:-:S07]  /*166b0*/  VIADD R0, R0, 0xfffffffd ;  /* 0xfffffffd00007836 */ /* 0x005fce0000000000 */
.L_x_4513:
[----:B------:R-:W-:Y:S05]  /*166c0*/  BSYNC B2 ;  /* 0x0000000000027941 */ /* 0x000fea0003800000 */
.L_x_4512:
[----:B------:R-:W-:-:S05]  /*166d0*/  VIADD R10, R10, 0xfffffffe ;  /* 0xfffffffe0a0a7836 */ /* 0x000fca0000000000 */
[----:B------:R-:W-:-:S13]  /*166e0*/  ISETP.NE.AND P0, PT, R10, R7, PT ;  /* 0x000000070a00720c */ /* 0x000fda0003f05270 */
[----:B------:R-:W-:Y:S05]  /*166f0*/  @!P0 BRA `(.L_x_4511) ;  /* 0x0000001400d88947 */ /* 0x000fea0003800000 */
[----:B------:R-:W-:-:S07]  /*16700*/  IMAD.MOV.U32 R9, RZ, RZ, R17 ;  /* 0x000000ffff097224 */ /* 0x000fce00078e0011 */
.L_x_4565:
[----:B--2---:R-:W2:Y:S04]  /*16710*/  LDL R3, [R1+0x10] ;  /* 0x0000100001037983 */ /* 0x004ea80000100800 */
        /* <DEDUP_REMOVED lines=35> */
.L_x_4533:
[----:B------:R-:W-:Y:S01]  /*16950*/  IMAD R3, R4, 0x8, R19 ;  /* 0x0000000804037824 */ /* 0x000fe200078e0213 */
[----:B------:R-:W-:Y:S01]  /*16960*/  SHF.L.U32 R2, R5, 0x1f, RZ ;  /* 0x0000001f05027819 */ /* 0x000fe200000006ff */
[----:B------:R-:W-:Y:S03]  /*16970*/  BSSY B2, `(.L_x_4534) ;  /* 0x0000003000027945 */ /* 0x000fe60003800000 */
[----:B------:R-:W1:Y:S02]  /*16980*/  SYNCS.PHASECHK.TRANS64.TRYWAIT P0, [R3+URZ+0x30840], R2 ;  /* 0x03084002030075a7 */ /* 0x000e64000800017f */
[----:B-1----:R-:W-:Y:S05]  /*16990*/  @!P0 BRA `(.L_x_4535) ;  /* 0x0000004000d08947 */ /* 0x002fea0003800000 */
.L_x_4631:
[----:B------:R-:W-:Y:S05]  /*169a0*/  BSYNC B2 ;  /* 0x0000000000027941 */ /* 0x000fea0003800000 */
.L_x_4534:
        /* <DEDUP_REMOVED lines=12> */
.L_x_4537:
[----:B------:R-:W-:Y:S05]  /*16a70*/  BSYNC B2 ;  /* 0x0000000000027941 */ /* 0x000fea0003800000 */
.L_x_4536:
        /* <DEDUP_REMOVED lines=12> */
.L_x_4538:
        /* <DEDUP_REMOVED lines=16> */
.L_x_4539:
        /* <DEDUP_REMOVED lines=16> */
.L_x_4540:
        /* <DEDUP_REMOVED lines=17> */
.L_x_4632:
[----:B------:R-:W-:Y:S05]  /*16e50*/  BSYNC B2 ;  /* 0x0000000000027941 */ /* 0x000fea0003800000 */
.L_x_4541:
        /* <DEDUP_REMOVED lines=11> */
.L_x_4544:
[----:B------:R-:W-:Y:S05]  /*16f10*/  BSYNC B2 ;  /* 0x0000000000027941 */ /* 0x000fea0003800000 */
.L_x_4543:
[----:B0-----:R-:W2:Y:S04]  /*16f20*/  LDL.LU R3, [R1+0x10] ;  /* 0x0000100001037983 */ /* 0x001ea80000300800 */
[----:B------:R-:W3:Y:S04]  /*16f30*/  LDL R7, [R1+0x18] ;  /* 0x0000180001077983 */ /* 0x000ee80000100800 */
[----:B------:R-:W3:Y:S01]  /*16f40*/  LDL.LU R6, [R1+0x4] ;  /* 0x0000040001067983 */ /* 0x000ee20000300800 */
[----:B------:R-:W-:Y:S01]  /*16f50*/  R2UR UR10, R10 ;  /* 0x000000000a0a72ca */ /* 0x000fe200000e0000 */
[----:B------:R-:W-:Y:S01]  /*16f60*/  UIADD3 UR4, UP0, UR36, 0x470, URZ ;  /* 0x0000047024047890 */ /* 0x000fe2000ff1e03f */
[----:B------:R-:W-:Y:S01]  /*16f70*/  R2UR UR6, R12 ;  /* 0x000000000c0672ca */ /* 0x000fe200000e0000 */
[----:B------:R-:W-:Y:S01]  /*16f80*/  VIADD R2, R2, 0x50 ;  /* 0x0000005002027836 */ /* 0x000fe20000000000 */
[----:B------:R-:W-:Y:S01]  /*16f90*/  R2UR UR7, R13 ;  /* 0x000000000d0772ca */ /* 0x000fe200000e0000 */
[----:B------:R-:W-:Y:S01]  /*16fa0*/  UIADD3.X UR5, URZ, UR37, URZ, UP0, !UPT ;  /* 0x000000253f057290 */ /* 0x000fe200087fe43f */
[----:B------:R-:W-:Y:S01]  /*16fb0*/  PLOP3.LUT P0, PT, PT, PT, PT, 0x80, 0x0 ;  /* 0x000000000000781c */ /* 0x000fe20003f0f070 */
[----:B--2---:R-:W-:-:S02]  /*16fc0*/  IMAD R3, R3, 0x9000, R19 ;  /* 0x0000900003037824 */ /* 0x004fc400078e0213 */
[----:B---3--:R-:W-:Y:S02]  /*16fd0*/  IMAD R6, R6, 0x60, R7 ;  /* 0x0000006006067824 */ /* 0x008fe400078e0207 */
[----:B------:R-:W-:-:S08]  /*16fe0*/  VIADD R7, R3, 0x400 ;  /* 0x0000040003077836 */ /* 0x000fd00000000000 */
.L_x_4545:
        /* <DEDUP_REMOVED lines=15> */
.L_x_4546:
        /* <DEDUP_REMOVED lines=15> */
.L_x_4547:
        /* <DEDUP_REMOVED lines=12> */
.L_x_4532:
[----:B------:R-:W-:Y:S05]  /*17290*/  BSYNC B1 ;  /* 0x0000000000017941 */ /* 0x000fea0003800000 */
.L_x_4531:
[----:B------:R-:W-:Y:S01]  /*172a0*/  VIADD R3, R4, 0x1 ;  /* 0x0000000104037836 */ /* 0x000fe20000000000 */
[----:B------:R-:W-:Y:S01]  /*172b0*/  LOP3.LUT P1, RZ, R18, 0x1, RZ, 0xc0, !PT ;  /* 0x0000000112ff7812 */ /* 0x000fe2000782c0ff */
[----:B------:R-:W-:Y:S01]  /*172c0*/  BSSY B1, `(.L_x_4548) ;  /* 0x00000b5000017945 */ /* 0x000fe20003800000 */
[----:B------:R-:W-:Y:S02]  /*172d0*/  VIADD R6, R0, 0xffffffff ;  /* 0xffffffff00067836 */ /* 0x000fe40000000000 */
        /* <DEDUP_REMOVED lines=13> */
[----:B0-----:R-:W0:Y:S01]  /*173b0*/  LDC R8, c[0x0][0x43c] ;  /* 0x00010f00ff087b82 */ /* 0x001e220000000800 */
        /* <DEDUP_REMOVED lines=18> */
.L_x_4550:
[----:B------:R-:W-:Y:S01]  /*174e0*/  IMAD R2, R12, 0x8, R19 ;  /* 0x000000080c027824 */ /* 0x000fe200078e0213 */
[----:B------:R-:W-:Y:S01]  /*174f0*/  SHF.L.U32 R3, R10, 0x1f, RZ ;  /* 0x0000001f0a037819 */ /* 0x000fe200000006ff */
[----:B------:R-:W-:Y:S03]  /*17500*/  BSSY B2, `(.L_x_4551) ;  /* 0x0000003000027945 */ /* 0x000fe60003800000 */
[----:B------:R-:W3:Y:S02]  /*17510*/  SYNCS.PHASECHK.TRANS64.TRYWAIT P0, [R2+URZ+0x30840], R3 ;  /* 0x03084003020075a7 */ /* 0x000ee4000800017f */
[----:B---3--:R-:W-:Y:S05]  /*17520*/  @!P0 BRA `(.L_x_4552) ;  /* 0x0000003800148947 */ /* 0x008fea0003800000 */
.L_x_4633:
[----:B------:R-:W-:Y:S05]  /*17530*/  BSYNC B2 ;  /* 0x0000000000027941 */ /* 0x000fea0003800000 */
.L_x_4551:
[----:B0-2---:R-:W0:Y:S01]  /*17540*/  S2R R8, SR_TID.X ;  /* 0x0000000000087919 */ /* 0x005e220000002100 */
[----:B------:R-:W-:Y:S01]  /*17550*/  BSSY B2, `(.L_x_4553) ;  /* 0x000000b000027945 */ /* 0x000fe20003800000 */
[----:B0-----:R-:W-:-:S04]  /*17560*/  LOP3.LUT R8, R8, 0x7f, RZ, 0xc0, !PT ;  /* 0x0000007f08087812 */ /* 0x001fc800078ec0ff */
[----:B------:R-:W-:-:S13]  /*17570*/  ISETP.NE.AND P1, PT, R8, RZ, PT ;  /* 0x000000ff0800720c */ /* 0x000fda0003f25270 */
[----:B------:R-:W-:Y:S05]  /*17580*/  @P1 BRA `(.L_x_4554) ;  /* 0x00000000001c1947 */ /* 0x000fea0003800000 */
[----:B------:R-:W0:Y:S01]  /*17590*/  S2R R8, SR_TID.X ;  /* 0x0000000000087919 */ /* 0x000e220000002100 */
[----:B---3--:R-:W-:-:S04]  /*175a0*/  IMAD.MOV.U32 R3, RZ, RZ, 0x9000 ;  /* 0x00009000ff037424 */ /* 0x008fc800078e00ff */
[----:B------:R2:W-:Y:S01]  /*175b0*/  SYNCS.ARRIVE.TRANS64 RZ, [R2+URZ+0x30830], R3 ;  /* 0x0308300302ff79a7 */ /* 0x0005e2000800003f */
[----:B0-----:R-:W-:-:S04]  /*175c0*/  LOP3.LUT R8, R8, 0x1f, RZ, 0xc0, !PT ;  /* 0x0000001f08087812 */ /* 0x001fc800078ec0ff */
[----:B------:R-:W-:-:S13]  /*175d0*/  ISETP.NE.AND P0, PT, R8, RZ, PT ;  /* 0x000000ff0800720c */ /* 0x000fda0003f05270 */
[----:B--2---:R-:W-:Y:S05]  /*175e0*/  @!P0 BRA `(.L_x_4554) ;  /* 0x0000000000048947 */ /* 0x004fea0003800000 */
[----:B------:R-:W-:Y:S01]  /*175f0*/  BPT.TRAP 0x1 ;  /* 0x000000040000795c */ /* 0x000fe20000300000 */
.L_x_4554:
[----:B------:R-:W-:Y:S05]  /*17600*/  BSYNC B2 ;  /* 0x0000000000027941 */ /* 0x000fea0003800000 */
.L_x_4553:
[----:B------:R-:W2:Y:S04]  /*17610*/  LDL R8, [R1+0x10] ;  /* 0x0000100001087983 */ /* 0x000ea80000100800 */
[----:B---3--:R-:W3:Y:S01]  /*17620*/  LDL R2, [R1+0x18] ;  /* 0x0000180001027983 */ /* 0x008ee20000100800 */
[----:B------:R-:W-:Y:S01]  /*17630*/  IMAD.MOV.U32 R14, RZ, RZ, RZ ;  /* 0x000000ffff0e7224 */ /* 0x000fe200078e00ff */
[----:B------:R-:W-:Y:S01]  /*17640*/  UIADD3 UR4, UP0, UR36, 0x370, URZ ;  /* 0x0000037024047890 */ /* 0x000fe2000ff1e03f */
[----:B------:R-:W-:Y:S01]  /*17650*/  PLOP3.LUT P0, PT, PT, PT, PT, 0x80, 0x0 ;  /* 0x000000000000781c */ /* 0x000fe20003f0f070 */
[----:B------:R-:W-:Y:S01]  /*17660*/  UMOV UR6, 0x0 ;  /* 0x0000000000067882 */ /* 0x000fe20000000000 */
[----:B------:R-:W-:Y:S01]  /*17670*/  UMOV UR7, 0x14f00000 ;  /* 0x14f0000000077882 */ /* 0x000fe20000000000 */
[----:B------:R-:W-:Y:S01]  /*17680*/  R2UR UR10, R14 ;  /* 0x000000000e0a72ca */ /* 0x000fe200000e0000 */
[----:B------:R-:W-:Y:S01]  /*17690*/  UIADD3.X UR5, URZ, UR37, URZ, UP0, !UPT ;  /* 0x000000253f057290 */ /* 0x000fe200087fe43f */
[----:B--2---:R-:W-:-:S02]  /*176a0*/  IMAD R3, R8, 0x8, R11 ;  /* 0x0000000808037824 */ /* 0x004fc400078e020b */
[----:B------:R-:W-:Y:S02]  /*176b0*/  IMAD R8, R8, 0x9000, R19 ;  /* 0x0000900008087824 */ /* 0x000fe400078e0213 */
[----:B------:R-:W-:Y:S02]  /*176c0*/  VIADD R3, R3, 0x30 ;  /* 0x0000003003037836 */ /* 0x000fe40000000000 */
[----:B---3--:R-:W-:Y:S02]  /*176d0*/  IMAD R2, R7, 0x60, R2 ;  /* 0x0000006007027824 */ /* 0x008fe400078e0202 */
[----:B-1----:R-:W-:-:S07]  /*176e0*/  VIADD R10, R8, 0x1e400 ;  /* 0x0001e400080a7836 */ /* 0x002fce0000000000 */
.L_x_4555:
        /* <DEDUP_REMOVED lines=16> */
.L_x_4556:
        /* <DEDUP_REMOVED lines=16> */
.L_x_4557:
        /* <DEDUP_REMOVED lines=15> */
.L_x_4634:
[----:B------:R-:W-:Y:S05]  /*179e0*/  BSYNC B2 ;  /* 0x0000000000027941 */ /* 0x000fea0003800000 */
.L_x_4558:
[----:B------:R-:W-:Y:S01]  /*179f0*/  BSSY B2, `(.L_x_4560) ;  /* 0x000000b000027945 */ /* 0x000fe20003800000 */
[----:B------:R-:W-:Y:S02]  /*17a00*/  IMAD.MOV.U32 R12, RZ, RZ, 0x0 ;  /* 0x00000000ff0c7424 */ /* 0x000fe400078e00ff */
[----:B------:R-:W-:Y:S01]  /*17a10*/  IMAD.MOV.U32 R13, RZ, RZ, 0x14f00000 ;  /* 0x14f00000ff0d7424 */ /* 0x000fe200078e00ff */
[----:B------:R-:W-:Y:S06]  /*17a20*/  @P1 BRA `(.L_x_4561) ;  /* 0x00000000001c1947 */ /* 0x000fec0003800000 */
[----:B------:R-:W1:Y:S01]  /*17a30*/  S2R R8, SR_TID.X ;  /* 0x0000000000087919 */ /* 0x000e620000002100 */
[----:B------:R-:W-:-:S04]  /*17a40*/  IMAD.MOV.U32 R3, RZ, RZ, 0x9000 ;  /* 0x00009000ff037424 */ /* 0x000fc800078e00ff */
[----:B------:R2:W-:Y:S01]  /*17a50*/  SYNCS.ARRIVE.TRANS64 RZ, [R2+URZ+0x50], R3 ;  /* 0x0000500302ff79a7 */ /* 0x0005e2000800003f */
[----:B-1----:R-:W-:-:S04]  /*17a60*/  LOP3.LUT R8, R8, 0x1f, RZ, 0xc0, !PT ;  /* 0x0000001f08087812 */ /* 0x002fc800078ec0ff */
[----:B------:R-:W-:-:S13]  /*17a70*/  ISETP.NE.AND P0, PT, R8, RZ, PT ;  /* 0x000000ff0800720c */ /* 0x000fda0003f05270 */
[----:B--2---:R-:W-:Y:S05]  /*17a80*/  @!P0 BRA `(.L_x_4561) ;  /* 0x0000000000048947 */ /* 0x004fea0003800000 */
[----:B------:R-:W-:Y:S01]  /*17a90*/  BPT.TRAP 0x1 ;  /* 0x000000040000795c */ /* 0x000fe20000300000 */
.L_x_4561:
[----:B------:R-:W-:Y:S05]  /*17aa0*/  BSYNC B2 ;  /* 0x0000000000027941 */ /* 0x000fea0003800000 */
.L_x_4560:
        /* <DEDUP_REMOVED lines=12> */
.L_x_4562:
        /* <DEDUP_REMOVED lines=15> */
.L_x_4563:
        /* <DEDUP_REMOVED lines=15> */
.L_x_4564:
        /* <DEDUP_REMOVED lines=12> */
.L_x_4549:
[----:B------:R-:W-:Y:S05]  /*17e10*/  BSYNC B1 ;  /* 0x0000000000017941 */ /* 0x000fea0003800000 */
.L_x_4548:
[----:B------:R-:W3:Y:S01]  /*17e20*/  LDL R2, [R1+0x24] ;  /* 0x0000240001027983 */ /* 0x000ee20000100800 */
[----:B------:R-:W-:Y:S01]  /*17e30*/  VIADD R0, R0, 0xfffffffe ;  /* 0xfffffffe00007836 */ /* 0x000fe20000000000 */
[----:B---3--:R-:W-:-:S13]  /*17e40*/  ISETP.GT.AND P0, PT, R6, R2, PT ;  /* 0x000000020600720c */ /* 0x008fda0003f04270 */
[----:B------:R-:W-:Y:S05]  /*17e50*/  @P0 BRA `(.L_x_4565) ;  /* 0xffffffe8002c0947 */ /* 0x000fea000383ffff */
.L_x_4511:
[----:B------:R-:W-:Y:S05]  /*17e60*/  BSYNC B0 ;  /* 0x0000000000007941 */ /* 0x000fea0003800000 */
.L_x_4510:
        /* <DEDUP_REMOVED lines=19> */
.L_x_4567:
[----:B------:R-:W-:Y:S05]  /*17fa0*/  BSYNC B0 ;  /* 0x0000000000007941 */ /* 0x000fea0003800000 */
.L_x_4566:
[----:B------:R-:W-:Y:S01]  /*17fb0*/  LOP3.LUT P0, RZ, R18, 0x1, RZ, 0xc0, !PT ;  /* 0x0000000112ff7812 */ /* 0x000fe2000780c0ff */
[----:B------:R-:W-:-:S12]  /*17fc0*/  BSSY B0, `(.L_x_4568) ;  /* 0x000004a000007945 */ /* 0x000fd80003800000 */
[----:B------:R-:W-:Y:S05]  /*17fd0*/  @!P0 BRA `(.L_x_4569) ;  /* 0x0000000400208947 */ /* 0x000fea0003800000 */
[----:B--2---:R-:W2:Y:S04]  /*17fe0*/  LDL R0, [R1+0x10] ;  /* 0x0000100001007983 */ /* 0x004ea80000100800 */
[----:B------:R-:W3:Y:S01]  /*17ff0*/  LDL R2, [R1+0x14] ;  /* 0x0000140001027983 */ /* 0x000ee20000100800 */
[----:B------:R-:W-:Y:S01]  /*18000*/  BSSY B1, `(.L_x_4570) ;  /* 0x0000006000017945 */ /* 0x000fe20003800000 */
[----:B------:R-:W-:Y:S01]  /*18010*/  ISETP.NE.AND P1, PT, R3, RZ, PT ;  /* 0x000000ff0300720c */ /* 0x000fe20003f25270 */
[----:B--2---:R-:W-:Y:S01]  /*18020*/  IMAD R0, R0, 0x8, R19 ;  /* 0x0000000800007824 */ /* 0x004fe200078e0213 */
[----:B---3--:R-:W-:-:S04]  /*18030*/  SHF.L.U32 R2, R2, 0x1f, RZ ;  /* 0x0000001f02027819 */ /* 0x008fc800000006ff */
[----:B------:R-:W2:Y:S02]  /*18040*/  SYNCS.PHASECHK.TRANS64.TRYWAIT P0, [R0+URZ+0x30860], R2 ;  /* 0x03086002000075a7 */ /* 0x000ea4000800017f */
[----:B--2---:R-:W-:Y:S05]  /*18050*/  @!P0 BRA `(.L_x_4571) ;  /* 0x0000002c00708947 */ /* 0x004fea0003800000 */
.L_x_4635:
[----:B------:R-:W-:Y:S05]  /*18060*/  BSYNC B1 ;  /* 0x0000000000017941 */ /* 0x000fea0003800000 */
.L_x_4570:
        /* <DEDUP_REMOVED lines=9> */
.L_x_4573:
[----:B------:R-:W-:Y:S05]  /*18100*/  BSYNC B1 ;  /* 0x0000000000017941 */ /* 0x000fea0003800000 */
.L_x_4572:
[----:B------:R-:W3:Y:S04]  /*18110*/  LDL.LU R4, [R1+0x18] ;  /* 0x0000180001047983 */ /* 0x000ee80000300800 */
[----:B------:R-:W3:Y:S04]  /*18120*/  LDL.LU R3, [R1+0x4] ;  /* 0x0000040001037983 */ /* 0x000ee80000300800 */
[----:B--2---:R-:W2:Y:S01]  /*18130*/  LDL R2, [R1+0x10] ;  /* 0x0000100001027983 */ /* 0x004ea20000100800 */
        /* <DEDUP_REMOVED lines=8> */
[----:B--2---:R-:W-:-:S04]  /*181c0*/  IMAD R2, R2, 0x9000, R19 ;  /* 0x0000900002027824 */ /* 0x004fc800078e0213 */
[----:B------:R-:W-:-:S07]  /*181d0*/  VIADD R4, R2, 0x400 ;  /* 0x0000040002047836 */ /* 0x000fce0000000000 */
.L_x_4574:
        /* <DEDUP_REMOVED lines=15> */
.L_x_4575:
        /* <DEDUP_REMOVED lines=15> */
.L_x_4576:
        /* <DEDUP_REMOVED lines=9> */
[----:B---3--:R-:W-:Y:S05]  /*18450*/  @P0 BRA.U.ANY `(.L_x_4576) ;  /* 0xfffffffd00d80947 */ /* 0x008fea000393ffff */
.L_x_4569:
[----:B------:R-:W-:Y:S05]  /*18460*/  BSYNC B0 ;  /* 0x0000000000007941 */ /* 0x000fea0003800000 */
.L_x_4568:
[----:B-1----:R-:W2:Y:S04]  /*18470*/  LDL.LU R5, [R1+0x10] ;  /* 0x0000100001057983 */ /* 0x002ea80000300800 */
[----:B------:R-:W3:Y:S01]  /*18480*/  LDL.LU R4, [R1+0x14] ;  /* 0x0000140001047983 */ /* 0x000ee20000300800 */
[----:B--2---:R-:W-:-:S05]  /*18490*/  VIADD R0, R5, 0x1 ;  /* 0x0000000105007836 */ /* 0x004fca0000000000 */
[----:B------:R-:W-:-:S04]  /*184a0*/  ISETP.NE.AND P0, PT, R0, 0x2, PT ;  /* 0x000000020000780c */ /* 0x000fc80003f05270 */
[----:B------:R-:W-:Y:S02]  /*184b0*/  SEL R2, RZ, 0x1, P0 ;  /* 0x00000001ff027807 */ /* 0x000fe40000000000 */
[----:B------:R-:W-:Y:S02]  /*184c0*/  SEL R0, R0, RZ, P0 ;  /* 0x000000ff00007207 */ /* 0x000fe40000000000 */
[----:B---3--:R-:W-:-:S03]  /*184d0*/  LOP3.LUT R4, R4, R2, RZ, 0x3c, !PT ;  /* 0x0000000204047212 */ /* 0x008fc600078e3cff */
[----:B------:R1:W-:Y:S04]  /*184e0*/  STL [R1+0x10], R0 ;  /* 0x0000100001007387 */ /* 0x0003e80000100800 */
[----:B------:R1:W-:Y:S02]  /*184f0*/  STL [R1+0x14], R4 ;  /* 0x0000140401007387 */ /* 0x0003e40000100800 */
.L_x_4490:
[----:B------:R-:W-:Y:S05]  /*18500*/  BSYNC B7 ;  /* 0x0000000000077941 */ /* 0x000fea0003800000 */
.L_x_4488:
        /* <DEDUP_REMOVED lines=8> */
[----:B01----:R-:W0:Y:S04]  /*18590*/  LDS.128 R4, [R19+0x308d0] ;  /* 0x0308d00013047984 */ /* 0x003e280000000c00 */
[----:B0-----:R0:W-:Y:S04]  /*185a0*/  STL.64 [R1], R4 ;  /* 0x0000000401007387 */ /* 0x0011e80000100a00 */
[----:B------:R0:W-:Y:S01]  /*185b0*/  STL.64 [R1+0x8], R6 ;  /* 0x0000080601007387 */ /* 0x0001e20000100a00 */
[----:B------:R-:W-:Y:S06]  /*185c0*/  BAR.ARV 0x4, 0x180 ;  /* 0x0106000000007b1d */ /* 0x000fec0000002000 */
[----:B------:R-:W-:Y:S05]  /*185d0*/  BRA `(.L_x_4578) ;  /* 0x00000010003c7947 */ /* 0x000fea0003800000 */
.L_x_4577:
[----:B------:R-:W4:Y:S01]  /*185e0*/  S2R R16, SR_TID.X ;  /* 0x0000000000107919 */ /* 0x000f220000002100 */
[----:B------:R-:W-:Y:S01]  /*185f0*/  UMOV UR4, 0xffffffff ;  /* 0xffffffff00047882 */ /* 0x000fe20000000000 */
[----:B----4-:R-:W-:-:S04]  /*18600*/  LOP3.LUT R16, R16, 0x1f, RZ, 0xc0, !PT ;  /* 0x0000001f10107812 */ /* 0x010fc800078ec0ff */
[----:B------:R-:W-:Y:S01]  /*18610*/  ISETP.NE.AND P0, PT, R16, 0x1f, PT ;  /* 0x0000001f1000780c */ /* 0x000fe20003f05270 */
[----:B------:R-:W-:-:S12]  /*18620*/  BRA.DIV UR4, `(.L_x_4579) ;  /* 0x0000002a04107947 */ /* 0x000fd8000b800000 */
[----:B------:R-:W0:Y:S01]  /*18630*/  LDL.LU R3, [R1] ;  /* 0x0000000001037983 */ /* 0x000e220000300800 */
[----:B------:R-:W-:-:S03]  /*18640*/  ULDC UR4, c[0x0][0xc3c] ;  /* 0x00030f0000047ab9 */ /* 0x000fc60000000800 */
[----:B-1----:R-:W3:Y:S01]  /*18650*/  LDL R4, [R1+0xc] ;  /* 0x00000c0001047983 */ /* 0x002ee20000100800 */
[----:B------:R-:W-:Y:S01]  /*18660*/  ULDC.64 UR6, c[0x0][0x208] ;  /* 0x0000820000067ab9 */ /* 0x000fe20000000a00 */
[----:B0-----:R-:W-:Y:S02]  /*18670*/  IMAD.MOV.U32 R8, RZ, RZ, R3 ;  /* 0x000000ffff087224 */ /* 0x001fe400078e0003 */
[----:B---3--:R-:W-:-:S05]  /*18680*/  IMAD.IADD R0, R4, 0x1, R16 ;  /* 0x0000000104007824 */ /* 0x008fca00078e0210 */
[----:B------:R-:W-:-:S13]  /*18690*/  ISETP.GE.OR P1, PT, R0, UR4, !P0 ;  /* 0x0000000400007c0c */ /* 0x000fda000c726670 */
[----:B------:R-:W0:Y:S08]  /*186a0*/  @!P1 LDC.64 R2, c[0x0][0xc80] ;  /* 0x00032000ff029b82 */ /* 0x000e300000000a00 */
[----:B------:R-:W1:Y:S01]  /*186b0*/  @!P1 LDC.64 R4, c[0x0][0xc78] ;  /* 0x00031e00ff049b82 */ /* 0x000e620000000a00 */
[----:B0-----:R-:W-:-:S05]  /*186c0*/  @!P1 IMAD.WIDE R2, R0, 0x4, R2 ;  /* 0x0000000400029825 */ /* 0x001fca00078e0202 */
[----:B------:R1:W3:Y:S02]  /*186d0*/  @!P1 LDG.E R6, desc[UR6][R2.64] ;  /* 0x0000000602069981 */ /* 0x0002e4000c1e1900 */
[----:B-1----:R-:W-:-:S06]  /*186e0*/  @!P1 IMAD.WIDE R2, R0, 0x4, R4 ;  /* 0x0000000400029825 */ /* 0x002fcc00078e0204 */
[----:B------:R-:W4:Y:S01]  /*186f0*/  @!P1 LDG.E R2, desc[UR6][R2.64] ;  /* 0x0000000602029981 */ /* 0x000f22000c1e1900 */
[----:B------:R-:W-:Y:S01]  /*18700*/  IMAD.MOV.U32 R5, RZ, RZ, RZ ;  /* 0x000000ffff057224 */ /* 0x000fe200078e00ff */
[C---:B------:R-:W-:Y:S02]  /*18710*/  ISETP.GE.U32.AND P2, PT, R16.reuse, 0x2, PT ;  /* 0x000000021000780c */ /* 0x040fe40003f46070 */
[C---:B------:R-:W-:Y:S01]  /*18720*/  ISETP.GE.U32.AND P3, PT, R16.reuse, 0x4, PT ;  /* 0x000000041000780c */ /* 0x040fe20003f66070 */
[----:B------:R-:W-:Y:S01]  /*18730*/  SHFL.IDX PT, R0, R8, RZ, 0x1f ;  /* 0x00001fff08007589 */ /* 0x000fe200000e0000 */
[C---:B------:R-:W-:Y:S02]  /*18740*/  ISETP.GE.U32.AND P4, PT, R16.reuse, 0x8, PT ;  /* 0x000000081000780c */ /* 0x040fe40003f86070 */
[----:B------:R-:W-:Y:S01]  /*18750*/  ISETP.GE.U32.AND P5, PT, R16, 0x10, PT ;  /* 0x000000101000780c */ /* 0x000fe20003fa6070 */
[----:B---3--:R-:W-:Y:S01]  /*18760*/  @!P1 IMAD.MOV.U32 R5, RZ, RZ, R6 ;  /* 0x000000ffff059224 */ /* 0x008fe200078e0006 */
[----:B------:R-:W-:-:S02]  /*18770*/  CS2R R6, SRZ ;  /* 0x0000000000067805 */ /* 0x000fc4000001ff00 */
[----:B----4-:R-:W-:Y:S01]  /*18780*/  @!P1 IMAD.MOV.U32 R7, RZ, RZ, R2 ;  /* 0x000000ffff079224 */ /* 0x010fe200078e0002 */
[----:B------:R-:W-:-:S03]  /*18790*/  ISETP.NE.AND P1, PT, R16, RZ, PT ;  /* 0x000000ff1000720c */ /* 0x000fc60003f25270 */
[----:B------:R-:W-:-:S05]  /*187a0*/  IMAD R2, R7, R5, RZ ;  /* 0x0000000507027224 */ /* 0x000fca00078e02ff */
[----:B------:R-:W0:Y:S02]  /*187b0*/  SHFL.UP PT, R3, R2, 0x1, RZ ;  /* 0x0420000002037989 */ /* 0x000e2400000e00ff */
[----:B0-----:R-:W-:-:S05]  /*187c0*/  SEL R9, R3, RZ, P1 ;  /* 0x000000ff03097207 */ /* 0x001fca0000800000 */
[----:B------:R-:W-:Y:S02]  /*187d0*/  IMAD.IADD R2, R2, 0x1, R9 ;  /* 0x0000000102027824 */ /* 0x000fe400078e0209 */
[----:B------:R-:W-:Y:S04]  /*187e0*/  SHFL.IDX PT, R9, R8, 0x1, 0x1f ;  /* 0x00201f0008097f89 */ /* 0x000fe800000e0000 */
        /* <DEDUP_REMOVED lines=12> */
[----:B--2---:R0:W1:Y:S02]  /*188b0*/  SHFL.IDX PT, R10, R2, 0x1f, 0x1f ;  /* 0x03e01f00020a7f89 */ /* 0x00406400000e0000 */
.L_x_4645:
[----:B------:R-:W-:Y:S02]  /*188c0*/  ULDC UR4, c[0x0][0xc38] ;  /* 0x00030e0000047ab9 */ /* 0x000fe40000000800 */
[----:B------:R-:W-:-:S04]  /*188d0*/  IMAD.U32 R8, RZ, RZ, UR4 ;  /* 0x00000004ff087e24 */ /* 0x000fc8000f8e00ff */
[----:B-1----:R-:W-:-:S04]  /*188e0*/  IMAD R10, R10, R8, RZ ;  /* 0x000000080a0a7224 */ /* 0x002fc800078e02ff */
[----:B------:R-:W-:-:S05]  /*188f0*/  IMAD.IADD R4, R9, 0x1, R10 ;  /* 0x0000000109047824 */ /* 0x000fca00078e020a */
[----:B------:R-:W-:-:S13]  /*18900*/  ISETP.GT.AND P6, PT, R4, R0, PT ;  /* 0x000000000400720c */ /* 0x000fda0003fc4270 */
[----:B------:R-:W-:Y:S05]  /*18910*/  @P6 BRA `(.L_x_4580) ;  /* 0x0000000000b06947 */ /* 0x000fea0003800000 */
.L_x_4583:
        /* <DEDUP_REMOVED lines=38> */
.L_x_4653:
[----:B------:R-:W-:Y:S02]  /*18b80*/  ULDC UR4, c[0x0][0xc38] ;  /* 0x00030e0000047ab9 */ /* 0x000fe40000000800 */
[----:B------:R-:W-:-:S04]  /*18b90*/  IMAD.U32 R8, RZ, RZ, UR4 ;  /* 0x00000004ff087e24 */ /* 0x000fc8000f8e00ff */
[----:B-1----:R-:W-:-:S04]  /*18ba0*/  IMAD R10, R10, R8, RZ ;  /* 0x000000080a0a7224 */ /* 0x002fc800078e02ff */
[----:B------:R-:W-:-:S05]  /*18bb0*/  IMAD.IADD R4, R10, 0x1, R4 ;  /* 0x000000010a047824 */ /* 0x000fca00078e0204 */
[----:B------:R-:W-:-:S13]  /*18bc0*/  ISETP.GT.AND P6, PT, R4, R0, PT ;  /* 0x000000000400720c */ /* 0x000fda0003fc4270 */
[----:B------:R-:W-:Y:S05]  /*18bd0*/  @!P6 BRA `(.L_x_4583) ;  /* 0xfffffffc0050e947 */ /* 0x000fea000383ffff */
.L_x_4580:
        /* <DEDUP_REMOVED lines=12> */
.L_x_4658:
[----:B------:R-:W-:-:S13]  /*18ca0*/  ISETP.NE.AND P0, PT, R3, RZ, PT ;  /* 0x000000ff0300720c */ /* 0x000fda0003f05270 */
[----:B------:R-:W-:Y:S05]  /*18cb0*/  @!P0 BRA `(.L_x_4585) ;  /* 0x0000000000148947 */ /* 0x000fea0003800000 */
[----:B------:R-:W-:Y:S01]  /*18cc0*/  UMOV UR4, 0xffffffff ;  /* 0xffffffff00047882 */ /* 0x000fe20000000000 */
[----:B---3--:R-:W-:Y:S02]  /*18cd0*/  VIADD R9, R9, 0xffffffff ;  /* 0xffffffff09097836 */ /* 0x008fe40000000000 */
[----:B------:R-:W-:Y:S05]  /*18ce0*/  BRA.DIV UR4, `(.L_x_4586) ;  /* 0x0000002e04007947 */ /* 0x000fea000b800000 */
[----:B0-----:R0:W1:Y:S02]  /*18cf0*/  SHFL.IDX PT, R2, R2, R9, 0x1f ;  /* 0x00001f0902027589 */ /* 0x00106400000e0000 */
.L_x_4661:
[----:B-1----:R-:W-:-:S07]  /*18d00*/  IMAD.MOV.U32 R6, RZ, RZ, R2 ;  /* 0x000000ffff067224 */ /* 0x002fce00078e0002 */
.L_x_4585:
[----:B0-----:R-:W-:Y:S01]  /*18d10*/  IMAD R2, R6, R8, R10 ;  /* 0x0000000806027224 */ /* 0x001fe200078e020a */
[----:B------:R-:W-:-:S03]  /*18d20*/  ISETP.NE.AND P0, PT, R7, 0x1, PT ;  /* 0x000000010700780c */ /* 0x000fc60003f05270 */
[----:B------:R-:W-:Y:S01]  /*18d30*/  IMAD.IADD R0, R0, 0x1, -R2 ;  /* 0x0000000100007824 */ /* 0x000fe200078e0a02 */
[----:B------:R0:W-:Y:S09]  /*18d40*/  STL [R1], R2 ;  /* 0x0000000201007387 */ /* 0x0001f20000100800 */
[----:B------:R-:W-:Y:S05]  /*18d50*/  @!P0 BRA `(.L_x_4587) ;  /* 0x0000000000e48947 */ /* 0x000fea0003800000 */
[----:B---3--:R-:W-:-:S04]  /*18d60*/  IABS R5, R4 ;  /* 0x0000000400057213 */ /* 0x008fc80000000000 */
        /* <DEDUP_REMOVED lines=56> */
.L_x_4587:
[----:B---3--:R-:W2:Y:S01]  /*190f0*/  LDL R5, [R1+0xc] ;  /* 0x00000c0001057983 */ /* 0x008ea20000100800 */
        /* <DEDUP_REMOVED lines=33> */
[----:B------:R-:W-:Y:S02]  /*19310*/  VIADDMNMX R6, R3, R8, R6, PT ;  /* 0x0000000803067246 */ /* 0x000fe40003800106 */
[----:B------:R-:W-:Y:S02]  /*19320*/  IADD3 R7, R7, 0x1000000, R0 ;  /* 0x0100000007077810 */ /* 0x000fe40007ffe000 */
        /* <DEDUP_REMOVED lines=28> */
.L_x_4588:
[----:B-1----:R-:W-:-:S05]  /*194f0*/  LOP3.LUT R3, RZ, R0, RZ, 0x33, !PT ;  /* 0x00000000ff037212 */ /* 0x002fca00078e33ff */
[----:B------:R-:W-:-:S05]  /*19500*/  IMAD.IADD R0, R4, 0x1, R3 ;  /* 0x0000000104007824 */ /* 0x000fca00078e0203 */
[----:B------:R2:W-:Y:S01]  /*19510*/  STL [R1+0x4], R0 ;  /* 0x0000040001007387 */ /* 0x0005e20000100800 */
[----:B------:R-:W-:Y:S05]  /*19520*/  BRA `(.L_x_4589) ;  /* 0x0000000000287947 */ /* 0x000fea0003800000 */
.L_x_4581:
        /* <DEDUP_REMOVED lines=10> */
.L_x_4589:
[----:B-1----:R-:W3:Y:S04]  /*195d0*/  LDL R3, [R1+0x8] ;  /* 0x0000080001037983 */ /* 0x002ee80000100800 */
[----:B0-----:R-:W4:Y:S04]  /*195e0*/  LDL R2, [R1+0xc] ;  /* 0x00000c0001027983 */ /* 0x001f280000100800 */
[----:B------:R-:W5:Y:S04]  /*195f0*/  LDL R5, [R1+0x4] ;  /* 0x0000040001057983 */ /* 0x000f680000100800 */
[----:B------:R-:W5:Y:S01]  /*19600*/  LDL R4, [R1] ;  /* 0x0000000001047983 */ /* 0x000f620000100800 */
[----:B--2---:R-:W0:Y:S01]  /*19610*/  S2R R0, SR_TID.X ;  /* 0x0000000000007919 */ /* 0x004e220000002100 */
[----:B------:R-:W-:Y:S05]  /*19620*/  WARPSYNC.ALL ;  /* 0x0000000000007948 */ /* 0x000fea0003800000 */
[----:B0-----:R-:W-:Y:S01]  /*19630*/  LOP3.LUT R0, R0, 0x1f, RZ, 0xc0, !PT ;  /* 0x0000001f00007812 */ /* 0x001fe200078ec0ff */
[----:B------:R-:W-:Y:S03]  /*19640*/  BAR.SYNC.DEFER_BLOCKING 0x4, 0x180 ;  /* 0x0106000000007b1d */ /* 0x000fe60000010000 */
[----:B------:R-:W-:-:S13]  /*19650*/  ISETP.NE.AND P0, PT, R0, RZ, PT ;  /* 0x000000ff0000720c */ /* 0x000fda0003f05270 */
[----:B------:R-:W-:Y:S01]  /*19660*/  @!P0 MOV R0, 0x400 ;  /* 0x0000040000008802 */ /* 0x000fe20000000f00 */
[----:B---3--:R-:W-:Y:S02]  /*19670*/  IMAD.MOV.U32 R6, RZ, RZ, R3 ;  /* 0x000000ffff067224 */ /* 0x008fe400078e0003 */
[----:B------:R-:W0:Y:S01]  /*19680*/  @!P0 S2R R3, SR_CgaCtaId ;  /* 0x0000000000038919 */ /* 0x000e220000008800 */
[----:B----4-:R-:W-:Y:S01]  /*19690*/  IMAD.MOV.U32 R7, RZ, RZ, R2 ;  /* 0x000000ffff077224 */ /* 0x010fe200078e0002 */
[----:B0-----:R-:W-:-:S05]  /*196a0*/  @!P0 LEA R19, R3, R0, 0x18 ;  /* 0x0000000003138211 */ /* 0x001fca00078ec0ff */
[----:B-----5:R1:W-:Y:S01]  /*196b0*/  @!P0 STS.128 [R19+0x308d0], R4 ;  /* 0x0308d00413008388 */ /* 0x0203e20000000c00 */
[----:B------:R-:W-:Y:S06]  /*196c0*/  BAR.ARV 0x5, 0x180 ;  /* 0x0146000000007b1d */ /* 0x000fec0000002000 */
.L_x_4578:
[----:B---3--:R-:W3:Y:S01]  /*196d0*/  LDL R0, [R1+0xc] ;  /* 0x00000c0001007983 */ /* 0x008ee20000100800 */
[----:B------:R-:W-:Y:S02]  /*196e0*/  ULDC UR4, c[0x0][0xc3c] ;  /* 0x00030f0000047ab9 */ /* 0x000fe40000000800 */
[----:B---3--:R-:W-:-:S13]  /*196f0*/  ISETP.GE.AND P0, PT, R0, UR4, PT ;  /* 0x0000000400007c0c */ /* 0x008fda000bf06270 */
[----:B------:R-:W-:Y:S05]  /*19700*/  @!P0 BRA `(.L_x_4590) ;  /* 0xffffff9c00048947 */ /* 0x000fea000383ffff */
[----:B------:R-:W-:Y:S05]  /*19710*/  BSYNC B8 ;  /* 0x0000000000087941 */ /* 0x000fea0003800000 */
.L_x_4474:
[----:B----4-:R-:W4:Y:S01]  /*19720*/  LDL.LU R0, [R1+0x50] ;  /* 0x0000500001007983 */ /* 0x010f220000300800 */
[----:B------:R-:W-:Y:S01]  /*19730*/  BSSY B0, `(.L_x_4591) ;  /* 0x000000b000007945 */ /* 0x000fe20003800000 */
[----:B01----:R-:W0:Y:S01]  /*19740*/  S2R R5, SR_CgaCtaId ;  /* 0x0000000000057919 */ /* 0x003e220000008800 */
[----:B----4-:R-:W-:-:S05]  /*19750*/  VIADD R0, R0, 0x1 ;  /* 0x0000000100007836 */ /* 0x010fca0000000000 */
        /* <DEDUP_REMOVED lines=8> */
.L_x_4662:
[----:B------:R-:W-:Y:S05]  /*197e0*/  BSYNC B0 ;  /* 0x0000000000007941 */ /* 0x000fea0003800000 */
.L_x_4591:
[----:B------:R-:W-:-:S03]  /*197f0*/  UMOV UR4, 0xffffffff ;  /* 0xffffffff00047882 */ /* 0x000fc60000000000 */
[----:B------:R-:W-:Y:S05]  /*19800*/  BRA.DIV UR4, `(.L_x_4593) ;  /* 0x0000002204787947 */ /* 0x000fea000b800000 */
[----:B------:R-:W1:Y:S02]  /*19810*/  S2R R2, SR_TID.X ;  /* 0x0000000000027919 */ /* 0x000e640000002100 */
[----:B-1----:R-:W-:-:S04]  /*19820*/  SHF.R.U32.HI R2, RZ, 0x5, R2 ;  /* 0x00000005ff027819 */ /* 0x002fc80000011602 */
[----:B------:R-:W-:-:S05]  /*19830*/  LOP3.LUT R2, R2, 0x3, RZ, 0xc0, !PT ;  /* 0x0000000302027812 */ /* 0x000fca00078ec0ff */
[----:B------:R1:W4:Y:S02]  /*19840*/  SHFL.IDX PT, R14, R2, RZ, 0x1f ;  /* 0x00001fff020e7589 */ /* 0x00032400000e0000 */
.L_x_4665:
[----:B----4-:R-:W-:Y:S01]  /*19850*/  ISETP.NE.AND P0, PT, R14, RZ, PT ;  /* 0x000000ff0e00720c */ /* 0x010fe20003f05270 */
[----:B------:R-:W-:-:S12]  /*19860*/  BSSY B0, `(.L_x_4594) ;  /* 0x0000029000007945 */ /* 0x000fd80003800000 */
[----:B------:R-:W-:Y:S05]  /*19870*/  @P0 BRA `(.L_x_4595) ;  /* 0x00000000009c0947 */ /* 0x000fea0003800000 */
[----:B------:R-:W-:-:S03]  /*19880*/  UMOV UR4, 0xffffffff ;  /* 0xffffffff00047882 */ /* 0x000fc60000000000 */
[----:B------:R-:W-:Y:S05]  /*19890*/  BRA.DIV UR4, `(.L_x_4596) ;  /* 0x0000002204887947 */ /* 0x000fea000b800000 */
[----:B------:R-:W-:-:S13]  /*198a0*/  ELECT P6, URZ, PT ;  /* 0x00000000003f782f */ /* 0x000fda00038c0000 */
.L_x_4668:
[----:B------:R-:W-:Y:S05]  /*198b0*/  @!P6 BRA `(.L_x_4595) ;  /* 0x00000000008ce947 */ /* 0x000fea0003800000 */
[----:B-1----:R-:W4:Y:S02]  /*198c0*/  LDL R2, [R1+0x5c] ;  /* 0x00005c0001027983 */ /* 0x002f240000100800 */
[----:B----4-:R-:W-:-:S13]  /*198d0*/  R2UR UR4, R2 ;  /* 0x00000000020472ca */ /* 0x010fda00000e0000 */
[----:B------:R-:W-:-:S06]  /*198e0*/  ULOP3.LUT UR4, UR4, 0x2, URZ, 0xfc, !UPT ;  /* 0x0000000204047892 */ /* 0x000fcc000f8efc3f */
[----:B------:R-:W-:-:S05]  /*198f0*/  IMAD.U32 R2, RZ, RZ, UR4 ;  /* 0x00000004ff027e24 */ /* 0x000fca000f8e00ff */
[----:B------:R-:W-:-:S13]  /*19900*/  ISETP.NE.AND P2, PT, R2, 0x3, PT ;  /* 0x000000030200780c */ /* 0x000fda0003f45270 */
[----:B------:R-:W-:Y:S05]  /*19910*/  @!P2 BRA `(.L_x_4597) ;  /* 0x000000000004a947 */ /* 0x000fea0003800000 */
[----:B------:R-:W-:Y:S01]  /*19920*/  BPT.TRAP 0x1 ;  /* 0x000000040000795c */ /* 0x000fe20000300000 */
.L_x_4597:
[----:B0-----:R-:W4:Y:S04]  /*19930*/  LDL R3, [R1+0x10] ;  /* 0x0000100001037983 */ /* 0x001f280000100800 */
[----:B------:R-:W5:Y:S01]  /*19940*/  LDL.LU R7, [R1+0x14] ;  /* 0x0000140001077983 */ /* 0x000f620000300800 */
[----:B------:R-:W-:-:S04]  /*19950*/  VIADD R2, R0, 0x30840 ;  /* 0x0003084000027836 */ /* 0x000fc80000000000 */
[C---:B----4-:R-:W-:Y:S02]  /*19960*/  IMAD R6, R3.reuse, 0x8, R2 ;  /* 0x0000000803067824 */ /* 0x050fe400078e0202 */
[----:B------:R-:W-:Y:S01]  /*19970*/  VIADD R3, R3, 0x1 ;  /* 0x0000000103037836 */ /* 0x000fe20000000000 */
[----:B-----5:R-:W-:-:S04]  /*19980*/  SHF.L.U32 R5, R7, 0x1f, RZ ;  /* 0x0000001f07057819 */ /* 0x020fc800000006ff */
        /* <DEDUP_REMOVED lines=8> */
.L_x_4669:
[----:B------:R-:W1:Y:S02]  /*19a10*/  SYNCS.PHASECHK.TRANS64.TRYWAIT P0, [R7+URZ], R2 ;  /* 0x00000002070075a7 */ /* 0x000e64000800017f */
[----:B-1----:R-:W-:Y:S05]  /*19a20*/  @!P0 BRA `(.L_x_4599) ;  /* 0x0000002000588947 */ /* 0x002fea0003800000 */
.L_x_4670:
[----:B------:R-:W-:Y:S05]  /*19a30*/  @!P2 BRA `(.L_x_4600) ;  /* 0x000000000004a947 */ /* 0x000fea0003800000 */
[----:B------:R-:W-:Y:S01]  /*19a40*/  BPT.TRAP 0x1 ;  /* 0x000000040000795c */ /* 0x000fe20000300000 */
.L_x_4600:
[----:B------:R-:W4:Y:S01]  /*19a50*/  LDL.LU R4, [R1+0x10] ;  /* 0x0000100001047983 */ /* 0x000f220000300800 */
[----:B------:R-:W-:-:S04]  /*19a60*/  VIADD R0, R0, 0x30860 ;  /* 0x0003086000007836 */ /* 0x000fc80000000000 */
[----:B----4-:R-:W-:-:S04]  /*19a70*/  IMAD R4, R4, 0x8, R0 ;  /* 0x0000000804047824 */ /* 0x010fc800078e0200 */
[----:B------:R-:W4:Y:S02]  /*19a80*/  SYNCS.PHASECHK.TRANS64.TRYWAIT P0, [R4+URZ], R5 ;  /* 0x00000005040075a7 */ /* 0x000f24000800017f */
[----:B----4-:R-:W-:Y:S05]  /*19a90*/  @!P0 BRA `(.L_x_4601) ;  /* 0x0000002000508947 */ /* 0x010fea0003800000 */
.L_x_4671:
[----:B------:R-:W-:-:S07]  /*19aa0*/  IMAD R3, R3, 0x8, R0 ;  /* 0x0000000803037824 */ /* 0x000fce00078e0200 */
.L_x_4602:
[----:B------:R0:W0:Y:S02]  /*19ab0*/  SYNCS.PHASECHK.TRANS64.TRYWAIT P0, [R3+URZ], R2 ;  /* 0x00000002030075a7 */ /* 0x000024000800017f */
[----:B0-----:R-:W-:Y:S05]  /*19ac0*/  @!P0 NANOSLEEP.SYNCS 0x989680 ;  /* 0x009896800000895d */ /* 0x001fea0003900000 */
[----:B------:R-:W0:Y:S02]  /*19ad0*/  @!P0 SYNCS.PHASECHK.TRANS64 P0, [R3+URZ], R2 ;  /* 0x00000002030085a7 */ /* 0x000e24000800007f */
[----:B0-----:R-:W-:Y:S05]  /*19ae0*/  @!P0 BRA `(.L_x_4602) ;  /* 0xfffffffc00f08947 */ /* 0x001fea000383ffff */
.L_x_4595:
[----:B------:R-:W-:Y:S05]  /*19af0*/  BSYNC B0 ;  /* 0x0000000000007941 */ /* 0x000fea0003800000 */
.L_x_4594:
[----:B------:R-:W-:Y:S05]  /*19b00*/  EXIT ;  /* 0x000000000000794d */ /* 0x000fea0003800000 */
.L_x_4373:
[----:B0-----:R-:W-:-:S04]  /*19b10*/  IMAD.U32 R3, RZ, RZ, UR37 ;  /* 0x00000025ff037e24 */ /* 0x001fc8000f8e00ff */
[----:B------:R0:W1:Y:S03]  /*19b20*/  SYNCS.PHASECHK.TRANS64.TRYWAIT P1, [R3+URZ+0x30800], R0 ;  /* 0x03080000030075a7 */ /* 0x000066000802017f */
[----:B-1----:R-:W-:Y:S05]  /*19b30*/  @!P1 NANOSLEEP.SYNCS 0x989680 ;  /* 0x009896800000995d */ /* 0x002fea0003900000 */
[----:B------:R-:W1:Y:S02]  /*19b40*/  @!P1 SYNCS.PHASECHK.TRANS64 P1, [R3+URZ+0x30800], R0 ;  /* 0x03080000030095a7 */ /* 0x000e64000802007f */
[----:B-1----:R-:W-:Y:S05]  /*19b50*/  @!P1 BRA `(.L_x_4373) ;  /* 0xfffffffc00ec9947 */ /* 0x002fea000383ffff */
[----:B------:R-:W-:Y:S05]  /*19b60*/  BRA `(.L_x_4603) ;  /* 0xfffffe8800147947 */ /* 0x000fea000383ffff */
.L_x_4377:
[----:B-1----:R1:W2:Y:S02]  /*19b70*/  SYNCS.PHASECHK.TRANS64.TRYWAIT P2, [R3+URZ+0x30830], R0 ;  /* 0x03083000030075a7 */ /* 0x0022a4000804017f */
[----:B--2---:R-:W-:Y:S05]  /*19b80*/  @!P2 NANOSLEEP.SYNCS 0x989680 ;  /* 0x009896800000a95d */ /* 0x004fea0003900000 */
[----:B------:R-:W2:Y:S02]  /*19b90*/  @!P2 SYNCS.PHASECHK.TRANS64 P2, [R3+URZ+0x30830], R0 ;  /* 0x030830000300a5a7 */ /* 0x000ea4000804007f */
[----:B--2---:R-:W-:Y:S05]  /*19ba0*/  @!P2 BRA `(.L_x_4377) ;  /* 0xfffffffc00f0a947 */ /* 0x004fea000383ffff */
[----:B------:R-:W-:Y:S05]  /*19bb0*/  BRA `(.L_x_4376) ;  /* 0xfffffe88003c7947 */ /* 0x000fea000383ffff */
.L_x_4393:
[----:B-1----:R-:W-:-:S04]  /*19bc0*/  IMAD.U32 R12, RZ, RZ, UR6 ;  /* 0x00000006ff0c7e24 */ /* 0x002fc8000f8e00ff */
[----:B------:R1:W2:Y:S03]  /*19bd0*/  SYNCS.PHASECHK.TRANS64.TRYWAIT P2, [R12+URZ+0x30830], R9 ;  /* 0x030830090c0075a7 */ /* 0x0002a6000804017f */
[----:B--2---:R-:W-:Y:S05]  /*19be0*/  @!P2 NANOSLEEP.SYNCS 0x989680 ;  /* 0x009896800000a95d */ /* 0x004fea0003900000 */
[----:B------:R-:W2:Y:S02]  /*19bf0*/  @!P2 SYNCS.PHASECHK.TRANS64 P2, [R12+URZ+0x30830], R9 ;  /* 0x030830090c00a5a7 */ /* 0x000ea4000804007f */
[----:B--2---:R-:W-:Y:S05]  /*19c00*/  @!P2 BRA `(.L_x_4393) ;  /* 0xfffffffc00eca947 */ /* 0x004fea000383ffff */
[----:B------:R-:W-:Y:S05]  /*19c10*/  BRA `(.L_x_4392) ;  /* 0xfffffeb400507947 */ /* 0x000fea000383ffff */
.L_x_4397:
[----:B01----:R-:W-:-:S04]  /*19c20*/  IMAD.U32 R9, RZ, RZ, UR5 ;  /* 0x00000005ff097e24 */ /* 0x003fc8000f8e00ff */
[----:B------:R0:W1:Y:S03]  /*19c30*/  SYNCS.PHASECHK.TRANS64.TRYWAIT P2, [R9+URZ+0x30850], R0 ;  /* 0x03085000090075a7 */ /* 0x000066000804017f */
[----:B-1----:R-:W-:Y:S05]  /*19c40*/  @!P2 NANOSLEEP.SYNCS 0x989680 ;  /* 0x009896800000a95d */ /* 0x002fea0003900000 */
[----:B------:R-:W1:Y:S02]  /*19c50*/  @!P2 SYNCS.PHASECHK.TRANS64 P2, [R9+URZ+0x30850], R0 ;  /* 0x030850000900a5a7 */ /* 0x000e64000804007f */
[----:B-1----:R-:W-:Y:S05]  /*19c60*/  @!P2 BRA `(.L_x_4397) ;  /* 0xfffffffc00eca947 */ /* 0x002fea000383ffff */
[----:B------:R-:W-:Y:S05]  /*19c70*/  BRA `(.L_x_4396) ;  /* 0xfffffebc00e07947 */ /* 0x000fea000383ffff */
.L_x_4414:
[----:B-1----:R-:W-:-:S04]  /*19c80*/  IMAD.U32 R3, RZ, RZ, UR5 ;  /* 0x00000005ff037e24 */ /* 0x002fc8000f8e00ff */
[----:B------:R1:W2:Y:S03]  /*19c90*/  SYNCS.PHASECHK.TRANS64.TRYWAIT P2, [R3+URZ+0x30830], R2 ;  /* 0x03083002030075a7 */ /* 0x0002a6000804017f */
[----:B--2---:R-:W-:Y:S05]  /*19ca0*/  @!P2 NANOSLEEP.SYNCS 0x989680 ;  /* 0x009896800000a95d */ /* 0x004fea0003900000 */
[----:B------:R-:W2:Y:S02]  /*19cb0*/  @!P2 SYNCS.PHASECHK.TRANS64 P2, [R3+URZ+0x30830], R2 ;  /* 0x030830020300a5a7 */ /* 0x000ea4000804007f */
[----:B--2---:R-:W-:Y:S05]  /*19cc0*/  @!P2 BRA `(.L_x_4414) ;  /* 0xfffffffc00eca947 */ /* 0x004fea000383ffff */
[----:B------:R-:W-:Y:S05]  /*19cd0*/  BRA `(.L_x_4413) ;  /* 0xfffffee800047947 */ /* 0x000fea000383ffff */
.L_x_4418:
[----:B01----:R-:W-:-:S04]  /*19ce0*/  IMAD.U32 R2, RZ, RZ, UR5 ;  /* 0x00000005ff027e24 */ /* 0x003fc8000f8e00ff */
[----:B------:R0:W1:Y:S03]  /*19cf0*/  SYNCS.PHASECHK.TRANS64.TRYWAIT P2, [R2+URZ+0x30850], R0 ;  /* 0x03085000020075a7 */ /* 0x000066000804017f */
[----:B-1----:R-:W-:Y:S05]  /*19d00*/  @!P2 NANOSLEEP.SYNCS 0x989680 ;  /* 0x009896800000a95d */ /* 0x002fea0003900000 */
[----:B------:R-:W1:Y:S02]  /*19d10*/  @!P2 SYNCS.PHASECHK.TRANS64 P2, [R2+URZ+0x30850], R0 ;  /* 0x030850000200a5a7 */ /* 0x000e64000804007f */
[----:B-1----:R-:W-:Y:S05]  /*19d20*/  @!P2 BRA `(.L_x_4418) ;  /* 0xfffffffc00eca947 */ /* 0x002fea000383ffff */
[----:B------:R-:W-:Y:S05]  /*19d30*/  BRA `(.L_x_4417) ;  /* 0xfffffef000947947 */ /* 0x000fea000383ffff */
.L_x_4424:
[----:B-1----:R-:W-:-:S04]  /*19d40*/  IMAD.U32 R3, RZ, RZ, UR5 ;  /* 0x00000005ff037e24 */ /* 0x002fc8000f8e00ff */
[----:B------:R1:W2:Y:S03]  /*19d50*/  SYNCS.PHASECHK.TRANS64.TRYWAIT P2, [R3+URZ+0x30830], R2 ;  /* 0x03083002030075a7 */ /* 0x0002a6000804017f */
[----:B--2---:R-:W-:Y:S05]  /*19d60*/  @!P2 NANOSLEEP.SYNCS 0x989680 ;  /* 0x009896800000a95d */ /* 0x004fea0003900000 */
[----:B------:R-:W2:Y:S02]  /*19d70*/  @!P2 SYNCS.PHASECHK.TRANS64 P2, [R3+URZ+0x30830], R2 ;  /* 0x030830020300a5a7 */ /* 0x000ea4000804007f */
[----:B--2---:R-:W-:Y:S05]  /*19d80*/  @!P2 BRA `(.L_x_4424) ;  /* 0xfffffffc00eca947 */ /* 0x004fea000383ffff */
[----:B------:R-:W-:Y:S05]  /*19d90*/  BRA `(.L_x_4423) ;  /* 0xffffff0400587947 */ /* 0x000fea000383ffff */
.L_x_4428:
[----:B01----:R-:W-:-:S04]  /*19da0*/  IMAD.U32 R2, RZ, RZ, UR5 ;  /* 0x00000005ff027e24 */ /* 0x003fc8000f8e00ff */
[----:B------:R0:W1:Y:S03]  /*19db0*/  SYNCS.PHASECHK.TRANS64.TRYWAIT P2, [R2+URZ+0x30850], R0 ;  /* 0x03085000020075a7 */ /* 0x000066000804017f */
[----:B-1----:R-:W-:Y:S05]  /*19dc0*/  @!P2 NANOSLEEP.SYNCS 0x989680 ;  /* 0x009896800000a95d */ /* 0x002fea0003900000 */
[----:B------:R-:W1:Y:S02]  /*19dd0*/  @!P2 SYNCS.PHASECHK.TRANS64 P2, [R2+URZ+0x30850], R0 ;  /* 0x030850000200a5a7 */ /* 0x000e64000804007f */
[----:B-1----:R-:W-:Y:S05]  /*19de0*/  @!P2 BRA `(.L_x_4428) ;  /* 0xfffffffc00eca947 */ /* 0x002fea000383ffff */
[----:B------:R-:W-:Y:S05]  /*19df0*/  BRA `(.L_x_4427) ;  /* 0xffffff0c00e87947 */ /* 0x000fea000383ffff */
.L_x_4441:
[----:B-1----:R-:W-:-:S04]  /*19e00*/  IMAD.U32 R5, RZ, RZ, UR5 ;  /* 0x00000005ff057e24 */ /* 0x002fc8000f8e00ff */
[----:B------:R1:W2:Y:S03]  /*19e10*/  SYNCS.PHASECHK.TRANS64.TRYWAIT P0, [R5+URZ+0x30850], R0 ;  /* 0x03085000050075a7 */ /* 0x0002a6000800017f */
[----:B--2---:R-:W-:Y:S05]  /*19e20*/  @!P0 NANOSLEEP.SYNCS 0x989680 ;  /* 0x009896800000895d */ /* 0x004fea0003900000 */
[----:B------:R-:W2:Y:S02]  /*19e30*/  @!P0 SYNCS.PHASECHK.TRANS64 P0, [R5+URZ+0x30850], R0 ;  /* 0x03085000050085a7 */ /* 0x000ea4000800007f */
[----:B--2---:R-:W-:Y:S05]  /*19e40*/  @!P0 BRA `(.L_x_4441) ;  /* 0xfffffffc00ec8947 */ /* 0x004fea000383ffff */
[----:B------:R-:W-:Y:S05]  /*19e50*/  BRA `(.L_x_4440) ;  /* 0xffffff3800a87947 */ /* 0x000fea000383ffff */
.L_x_4496:
        /* <DEDUP_REMOVED lines=11> */
.L_x_4605:
[----:B------:R-:W-:Y:S05]  /*19f10*/  BSYNC B0 ;  /* 0x0000000000007941 */ /* 0x000fea0003800000 */
.L_x_4604:
[----:B------:R-:W-:Y:S05]  /*19f20*/  BRA `(.L_x_4606) ;  /* 0xffffffa400a47947 */ /* 0x000fea000383ffff */
.L_x_4498:
[----:B------:R-:W-:Y:S01]  /*19f30*/  BSSY B0, `(.L_x_4607) ;  /* 0x0000006000007945 */ /* 0x000fe20003800000 */
[----:B------:R-:W-:-:S07]  /*19f40*/  IMAD.MOV.U32 R15, RZ, RZ, -0x1 ;  /* 0xffffffffff0f7424 */ /* 0x000fce00078e00ff */
[----:B012---:R-:W-:Y:S05]  /*19f50*/  WARPSYNC.COLLECTIVE R15, `(.L_x_4608) ;  /* 0x000000000f0c7348 */ /* 0x007fea0003c00000 */
[----:B------:R-:W-:Y:S02]  /*19f60*/  ELECT P6, UR62, PT ;  /* 0x00000000003e782f */ /* 0x000fe400038c0000 */
[----:B------:R-:W-:Y:S01]  /*19f70*/  MOV R14, UR62 ;  /* 0x0000003e000e7c02 */ /* 0x000fe20008000f00 */
[----:B012---:R-:W-:Y:S10]  /*19f80*/  ENDCOLLECTIVE ;  /* 0x000000000000791b */ /* 0x007ff40003800000 */
.L_x_4608:
[----:B------:R-:W-:Y:S05]  /*19f90*/  BSYNC B0 ;  /* 0x0000000000007941 */ /* 0x000fea0003800000 */
.L_x_4607:
[----:B------:R-:W-:Y:S05]  /*19fa0*/  BRA `(.L_x_4609) ;  /* 0xffffffa400a87947 */ /* 0x000fea000383ffff */
.L_x_4500:
[----:B---3--:R3:W4:Y:S02]  /*19fb0*/  SYNCS.PHASECHK.TRANS64.TRYWAIT P0, [R0+URZ+0x30840], R2 ;  /* 0x03084002000075a7 */ /* 0x008724000800017f */
[----:B----4-:R-:W-:Y:S05]  /*19fc0*/  @!P0 NANOSLEEP.SYNCS 0x989680 ;  /* 0x009896800000895d */ /* 0x010fea0003900000 */
[----:B------:R-:W4:Y:S02]  /*19fd0*/  @!P0 SYNCS.PHASECHK.TRANS64 P0, [R0+URZ+0x30840], R2 ;  /* 0x03084002000085a7 */ /* 0x000f24000800007f */
[----:B----4-:R-:W-:Y:S05]  /*19fe0*/  @!P0 BRA `(.L_x_4500) ;  /* 0xfffffffc00f08947 */ /* 0x010fea000383ffff */
[----:B------:R-:W-:Y:S05]  /*19ff0*/  BRA `(.L_x_4610) ;  /* 0xffffffa800107947 */ /* 0x000fea000383ffff */
.L_x_4504:
        /* <DEDUP_REMOVED lines=15> */
.L_x_4611:
[----:B------:R-:W-:Y:S02]  /*1a0f0*/  IMAD.MOV.U32 R13, RZ, RZ, R4 ;  /* 0x000000ffff0d7224 */ /* 0x000fe400078e0004 */
[----:B------:R-:W-:-:S07]  /*1a100*/  IMAD.MOV.U32 R6, RZ, RZ, R14 ;  /* 0x000000ffff067224 */ /* 0x000fce00078e000e */
[----:B------:R-:W-:Y:S05]  /*1a110*/  WARPSYNC.COLLECTIVE R15, `(.L_x_4612) ;  /* 0x000000000f087348 */ /* 0x000fea0003c00000 */
[----:B------:R0:W1:Y:S02]  /*1a120*/  SHFL.IDX P6, R14, R13, R12, R11 ;  /* 0x0000000c0d0e7389 */ /* 0x00006400000c000b */
[----:B01----:R-:W-:Y:S01]  /*1a130*/  ENDCOLLECTIVE ;  /* 0x000000000000791b */ /* 0x003fe20003800000 */
.L_x_4612:
        /* <DEDUP_REMOVED lines=19> */
.L_x_4613:
[----:B------:R-:W-:Y:S02]  /*1a270*/  IMAD.MOV.U32 R13, RZ, RZ, R4 ;  /* 0x000000ffff0d7224 */ /* 0x000fe400078e0004 */
[----:B------:R-:W-:-:S07]  /*1a280*/  IMAD.MOV.U32 R9, RZ, RZ, R14 ;  /* 0x000000ffff097224 */ /* 0x000fce00078e000e */
[----:B------:R-:W-:Y:S05]  /*1a290*/  WARPSYNC.COLLECTIVE R15, `(.L_x_4614) ;  /* 0x000000000f087348 */ /* 0x000fea0003c00000 */
[----:B------:R0:W1:Y:S02]  /*1a2a0*/  SHFL.IDX P6, R14, R13, R12, R11 ;  /* 0x0000000c0d0e7389 */ /* 0x00006400000c000b */
[----:B01----:R-:W-:Y:S01]  /*1a2b0*/  ENDCOLLECTIVE ;  /* 0x000000000000791b */ /* 0x003fe20003800000 */
.L_x_4614:
        /* <DEDUP_REMOVED lines=20> */
.L_x_4615:
[----:B------:R-:W-:Y:S02]  /*1a400*/  IMAD.MOV.U32 R13, RZ, RZ, R4 ;  /* 0x000000ffff0d7224 */ /* 0x000fe400078e0004 */
[----:B------:R-:W-:-:S05]  /*1a410*/  IMAD.SHL.U32 R9, R9, 0x8, RZ ;  /* 0x0000000809097824 */ /* 0x000fca00078e00ff */
[----:B------:R-:W-:Y:S01]  /*1a420*/  LOP3.LUT R9, R9, 0x38, RZ, 0xc0, !PT ;  /* 0x0000003809097812 */ /* 0x000fe200078ec0ff */
[----:B------:R-:W-:-:S07]  /*1a430*/  IMAD.MOV.U32 R8, RZ, RZ, R14 ;  /* 0x000000ffff087224 */ /* 0x000fce00078e000e */
[----:B------:R-:W-:Y:S05]  /*1a440*/  WARPSYNC.COLLECTIVE R15, `(.L_x_4616) ;  /* 0x000000000f087348 */ /* 0x000fea0003c00000 */
[----:B------:R0:W1:Y:S02]  /*1a450*/  SHFL.IDX P6, R14, R13, R12, R11 ;  /* 0x0000000c0d0e7389 */ /* 0x00006400000c000b */
[----:B01----:R-:W-:Y:S01]  /*1a460*/  ENDCOLLECTIVE ;  /* 0x000000000000791b */ /* 0x003fe20003800000 */
.L_x_4616:
        /* <DEDUP_REMOVED lines=19> */
.L_x_4617:
[----:B------:R-:W-:Y:S02]  /*1a5a0*/  IMAD.MOV.U32 R13, RZ, RZ, R4 ;  /* 0x000000ffff0d7224 */ /* 0x000fe400078e0004 */
[----:B------:R-:W-:-:S07]  /*1a5b0*/  IMAD.MOV.U32 R6, RZ, RZ, R14 ;  /* 0x000000ffff067224 */ /* 0x000fce00078e000e */
[----:B------:R-:W-:Y:S05]  /*1a5c0*/  WARPSYNC.COLLECTIVE R15, `(.L_x_4618) ;  /* 0x000000000f087348 */ /* 0x000fea0003c00000 */
[----:B------:R0:W1:Y:S02]  /*1a5d0*/  SHFL.IDX P6, R14, R13, R12, R11 ;  /* 0x0000000c0d0e7389 */ /* 0x00006400000c000b */
[----:B01----:R-:W-:Y:S01]  /*1a5e0*/  ENDCOLLECTIVE ;  /* 0x000000000000791b */ /* 0x003fe20003800000 */
.L_x_4618:
        /* <DEDUP_REMOVED lines=19> */
.L_x_4619:
[----:B------:R-:W-:Y:S02]  /*1a720*/  IMAD.MOV.U32 R13, RZ, RZ, R4 ;  /* 0x000000ffff0d7224 */ /* 0x000fe400078e0004 */
[----:B------:R-:W-:-:S07]  /*1a730*/  IMAD.MOV.U32 R6, RZ, RZ, R14 ;  /* 0x000000ffff067224 */ /* 0x000fce00078e000e */
[----:B------:R-:W-:Y:S05]  /*1a740*/  WARPSYNC.COLLECTIVE R15, `(.L_x_4620) ;  /* 0x000000000f087348 */ /* 0x000fea0003c00000 */
[----:B------:R0:W1:Y:S02]  /*1a750*/  SHFL.IDX P6, R14, R13, R12, R11 ;  /* 0x0000000c0d0e7389 */ /* 0x00006400000c000b */
[----:B01----:R-:W-:Y:S01]  /*1a760*/  ENDCOLLECTIVE ;  /* 0x000000000000791b */ /* 0x003fe20003800000 */
.L_x_4620:
        /* <DEDUP_REMOVED lines=19> */
.L_x_4621:
[----:B------:R-:W-:Y:S02]  /*1a8a0*/  IMAD.MOV.U32 R13, RZ, RZ, R4 ;  /* 0x000000ffff0d7224 */ /* 0x000fe400078e0004 */
[----:B------:R-:W-:-:S07]  /*1a8b0*/  IMAD.MOV.U32 R6, RZ, RZ, R14 ;  /* 0x000000ffff067224 */ /* 0x000fce00078e000e */
[----:B------:R-:W-:Y:S05]  /*1a8c0*/  WARPSYNC.COLLECTIVE R15, `(.L_x_4622) ;  /* 0x000000000f087348 */ /* 0x000fea0003c00000 */
[----:B------:R0:W1:Y:S02]  /*1a8d0*/  SHFL.IDX P6, R14, R13, R12, R11 ;  /* 0x0000000c0d0e7389 */ /* 0x00006400000c000b */
[----:B01----:R-:W-:Y:S01]  /*1a8e0*/  ENDCOLLECTIVE ;  /* 0x000000000000791b */ /* 0x003fe20003800000 */
.L_x_4622:
        /* <DEDUP_REMOVED lines=17> */
.L_x_4623:
[----:B------:R-:W-:-:S05]  /*1aa00*/  VIADD R7, R0, 0x60 ;  /* 0x0000006000077836 */ /* 0x000fca0000000000 */
[----:B------:R-:W-:Y:S01]  /*1aa10*/  ISETP.GE.AND P4, PT, R7, R2, PT ;  /* 0x000000020700720c */ /* 0x000fe20003f86270 */
[----:B------:R-:W-:Y:S02]  /*1aa20*/  IMAD.MOV.U32 R13, RZ, RZ, R4 ;  /* 0x000000ffff0d7224 */ /* 0x000fe400078e0004 */
[----:B------:R-:W-:-:S10]  /*1aa30*/  IMAD.MOV.U32 R6, RZ, RZ, R14 ;  /* 0x000000ffff067224 */ /* 0x000fd400078e000e */
[----:B------:R-:W-:Y:S05]  /*1aa40*/  WARPSYNC.COLLECTIVE R15, `(.L_x_4624) ;  /* 0x000000000f087348 */ /* 0x000fea0003c00000 */
[----:B------:R0:W1:Y:S02]  /*1aa50*/  SHFL.IDX P6, R14, R13, R12, R11 ;  /* 0x0000000c0d0e7389 */ /* 0x00006400000c000b */
[----:B01----:R-:W-:Y:S01]  /*1aa60*/  ENDCOLLECTIVE ;  /* 0x000000000000791b */ /* 0x003fe20003800000 */
.L_x_4624:
        /* <DEDUP_REMOVED lines=17> */
.L_x_4625:
[----:B------:R-:W-:Y:S02]  /*1ab80*/  IMAD.MOV.U32 R13, RZ, RZ, R4 ;  /* 0x000000ffff0d7224 */ /* 0x000fe400078e0004 */
[----:B------:R-:W-:-:S07]  /*1ab90*/  IMAD.MOV.U32 R5, RZ, RZ, R14 ;  /* 0x000000ffff057224 */ /* 0x000fce00078e000e */
[----:B------:R-:W-:Y:S05]  /*1aba0*/  WARPSYNC.COLLECTIVE R15, `(.L_x_4626) ;  /* 0x000000000f087348 */ /* 0x000fea0003c00000 */
[----:B------:R0:W1:Y:S02]  /*1abb0*/  SHFL.IDX P6, R14, R13, R12, R11 ;  /* 0x0000000c0d0e7389 */ /* 0x00006400000c000b */
[----:B01----:R-:W-:Y:S01]  /*1abc0*/  ENDCOLLECTIVE ;  /* 0x000000000000791b */ /* 0x003fe20003800000 */
.L_x_4626:
[----:B------:R-:W-:Y:S01]  /*1abd0*/  IMAD.MOV.U32 R3, RZ, RZ, R14 ;  /* 0x000000ffff037224 */ /* 0x000fe200078e000e */
[----:B------:R-:W-:Y:S06]  /*1abe0*/  BRA `(.L_x_4627) ;  /* 0xffffffa800b47947 */ /* 0x000fec000383ffff */
.L_x_4509:
[----:B---3--:R3:W4:Y:S02]  /*1abf0*/  SYNCS.PHASECHK.TRANS64.TRYWAIT P0, [R19+URZ+0x30820], R0 ;  /* 0x03082000130075a7 */ /* 0x008724000800017f */
[----:B----4-:R-:W-:Y:S05]  /*1ac00*/  @!P0 NANOSLEEP.SYNCS 0x989680 ;  /* 0x009896800000895d */ /* 0x010fea0003900000 */
[----:B------:R-:W4:Y:S02]  /*1ac10*/  @!P0 SYNCS.PHASECHK.TRANS64 P0, [R19+URZ+0x30820], R0 ;  /* 0x03082000130085a7 */ /* 0x000f24000800007f */
[----:B----4-:R-:W-:Y:S05]  /*1ac20*/  @!P0 BRA `(.L_x_4509) ;  /* 0xfffffffc00f08947 */ /* 0x010fea000383ffff */
[----:B------:R-:W-:Y:S05]  /*1ac30*/  BRA `(.L_x_4628) ;  /* 0xffffffac00387947 */ /* 0x000fea000383ffff */
.L_x_4518:
[----:B-1----:R1:W2:Y:S02]  /*1ac40*/  SYNCS.PHASECHK.TRANS64.TRYWAIT P0, [R3+URZ+0x30840], R2 ;  /* 0x03084002030075a7 */ /* 0x0022a4000800017f */
[----:B--2---:R-:W-:Y:S05]  /*1ac50*/  @!P0 NANOSLEEP.SYNCS 0x989680 ;  /* 0x009896800000895d */ /* 0x004fea0003900000 */
[----:B------:R-:W2:Y:S02]  /*1ac60*/  @!P0 SYNCS.PHASECHK.TRANS64 P0, [R3+URZ+0x30840], R2 ;  /* 0x03084002030085a7 */ /* 0x000ea4000800007f */
[----:B--2---:R-:W-:Y:S05]  /*1ac70*/  @!P0 BRA `(.L_x_4518) ;  /* 0xfffffffc00f08947 */ /* 0x004fea000383ffff */
[----:B------:R-:W-:Y:S05]  /*1ac80*/  BRA `(.L_x_4629) ;  /* 0xffffffb000307947 */ /* 0x000fea000383ffff */
.L_x_4525:
[----:B0-----:R0:W1:Y:S02]  /*1ac90*/  SYNCS.PHASECHK.TRANS64.TRYWAIT P0, [R3+URZ+0x60], R2 ;  /* 0x00006002030075a7 */ /* 0x001064000800017f */
[----:B-1----:R-:W-:Y:S05]  /*1aca0*/  @!P0 NANOSLEEP.SYNCS 0x989680 ;  /* 0x009896800000895d */ /* 0x002fea0003900000 */
[----:B------:R-:W1:Y:S02]  /*1acb0*/  @!P0 SYNCS.PHASECHK.TRANS64 P0, [R3+URZ+0x60], R2 ;  /* 0x00006002030085a7 */ /* 0x000e64000800007f */
[----:B-1----:R-:W-:Y:S05]  /*1acc0*/  @!P0 BRA `(.L_x_4525) ;  /* 0xfffffffc00f08947 */ /* 0x002fea000383ffff */
[----:B------:R-:W-:Y:S05]  /*1acd0*/  BRA `(.L_x_4630) ;  /* 0xffffffb400487947 */ /* 0x000fea000383ffff */
.L_x_4535:
[----:B-1----:R1:W2:Y:S02]  /*1ace0*/  SYNCS.PHASECHK.TRANS64.TRYWAIT P0, [R3+URZ+0x30840], R2 ;  /* 0x03084002030075a7 */ /* 0x0022a4000800017f */
[----:B--2---:R-:W-:Y:S05]  /*1acf0*/  @!P0 NANOSLEEP.SYNCS 0x989680 ;  /* 0x009896800000895d */ /* 0x004fea0003900000 */
[----:B------:R-:W2:Y:S02]  /*1ad00*/  @!P0 SYNCS.PHASECHK.TRANS64 P0, [R3+URZ+0x30840], R2 ;  /* 0x03084002030085a7 */ /* 0x000ea4000800007f */
[----:B--2---:R-:W-:Y:S05]  /*1ad10*/  @!P0 BRA `(.L_x_4535) ;  /* 0xfffffffc00f08947 */ /* 0x004fea000383ffff */
[----:B------:R-:W-:Y:S05]  /*1ad20*/  BRA `(.L_x_4631) ;  /* 0xffffffbc001c7947 */ /* 0x000fea000383ffff */
.L_x_4542:
[----:B0-----:R0:W1:Y:S02]  /*1ad30*/  SYNCS.PHASECHK.TRANS64.TRYWAIT P0, [R2+URZ+0x60], R3 ;  /* 0x00006003020075a7 */ /* 0x001064000800017f */
[----:B-1----:R-:W-:Y:S05]  /*1ad40*/  @!P0 NANOSLEEP.SYNCS 0x989680 ;  /* 0x009896800000895d */ /* 0x002fea0003900000 */
[----:B------:R-:W1:Y:S02]  /*1ad50*/  @!P0 SYNCS.PHASECHK.TRANS64 P0, [R2+URZ+0x60], R3 ;  /* 0x00006003020085a7 */ /* 0x000e64000800007f */
[----:B-1----:R-:W-:Y:S05]  /*1ad60*/  @!P0 BRA `(.L_x_4542) ;  /* 0xfffffffc00f08947 */ /* 0x002fea000383ffff */
[----:B------:R-:W-:Y:S05]  /*1ad70*/  BRA `(.L_x_4632) ;  /* 0xffffffc000347947 */ /* 0x000fea000383ffff */
.L_x_4552:
[----:B---3--:R3:W4:Y:S02]  /*1ad80*/  SYNCS.PHASECHK.TRANS64.TRYWAIT P0, [R2+URZ+0x30840], R3 ;  /* 0x03084003020075a7 */ /* 0x008724000800017f */
[----:B----4-:R-:W-:Y:S05]  /*1ad90*/  @!P0 NANOSLEEP.SYNCS 0x989680 ;  /* 0x009896800000895d */ /* 0x010fea0003900000 */
[----:B------:R-:W4:Y:S02]  /*1ada0*/  @!P0 SYNCS.PHASECHK.TRANS64 P0, [R2+URZ+0x30840], R3 ;  /* 0x03084003020085a7 */ /* 0x000f24000800007f */
[----:B----4-:R-:W-:Y:S05]  /*1adb0*/  @!P0 BRA `(.L_x_4552) ;  /* 0xfffffffc00f08947 */ /* 0x010fea000383ffff */
[----:B------:R-:W-:Y:S05]  /*1adc0*/  BRA `(.L_x_4633) ;  /* 0xffffffc400d87947 */ /* 0x000fea000383ffff */
.L_x_4559:
[----:B0-----:R0:W1:Y:S02]  /*1add0*/  SYNCS.PHASECHK.TRANS64.TRYWAIT P0, [R2+URZ+0x60], R5 ;  /* 0x00006005020075a7 */ /* 0x001064000800017f */
[----:B-1----:R-:W-:Y:S05]  /*1ade0*/  @!P0 NANOSLEEP.SYNCS 0x989680 ;  /* 0x009896800000895d */ /* 0x002fea0003900000 */
[----:B------:R-:W1:Y:S02]  /*1adf0*/  @!P0 SYNCS.PHASECHK.TRANS64 P0, [R2+URZ+0x60], R5 ;  /* 0x00006005020085a7 */ /* 0x000e64000800007f */
[----:B-1----:R-:W-:Y:S05]  /*1ae00*/  @!P0 BRA `(.L_x_4559) ;  /* 0xfffffffc00f08947 */ /* 0x002fea000383ffff */
[----:B------:R-:W-:Y:S05]  /*1ae10*/  BRA `(.L_x_4634) ;  /* 0xffffffc800f07947 */ /* 0x000fea000383ffff */
.L_x_4571:
[----:B--2---:R2:W3:Y:S02]  /*1ae20*/  SYNCS.PHASECHK.TRANS64.TRYWAIT P0, [R0+URZ+0x30860], R2 ;  /* 0x03086002000075a7 */ /* 0x0044e4000800017f */
[----:B---3--:R-:W-:Y:S05]  /*1ae30*/  @!P0 NANOSLEEP.SYNCS 0x989680 ;  /* 0x009896800000895d */ /* 0x008fea0003900000 */
[----:B------:R-:W3:Y:S02]  /*1ae40*/  @!P0 SYNCS.PHASECHK.TRANS64 P0, [R0+URZ+0x30860], R2 ;  /* 0x03086002000085a7 */ /* 0x000ee4000800007f */
[----:B---3--:R-:W-:Y:S05]  /*1ae50*/  @!P0 BRA `(.L_x_4571) ;  /* 0xfffffffc00f08947 */ /* 0x008fea000383ffff */
[----:B------:R-:W-:Y:S05]  /*1ae60*/  BRA `(.L_x_4635) ;  /* 0xffffffd0007c7947 */ /* 0x000fea000383ffff */
.L_x_4579:
[----:B------:R-:W4:Y:S01]  /*1ae70*/  LDL R3, [R1] ;  /* 0x0000000001037983 */ /* 0x000f220000100800 */
[----:B------:R-:W-:Y:S01]  /*1ae80*/  BSSY B0, `(.L_x_4636) ;  /* 0x0000008000007945 */ /* 0x000fe20003800000 */
[----:B------:R-:W-:Y:S02]  /*1ae90*/  IMAD.MOV.U32 R12, RZ, RZ, RZ ;  /* 0x000000ffff0c7224 */ /* 0x000fe400078e00ff */
[----:B------:R-:W-:Y:S02]  /*1aea0*/  IMAD.MOV.U32 R11, RZ, RZ, 0x1f ;  /* 0x0000001fff0b7424 */ /* 0x000fe400078e00ff */
[----:B------:R-:W-:Y:S02]  /*1aeb0*/  IMAD.MOV.U32 R15, RZ, RZ, -0x1 ;  /* 0xffffffffff0f7424 */ /* 0x000fe400078e00ff */
[----:B----4-:R-:W-:-:S07]  /*1aec0*/  IMAD.MOV.U32 R13, RZ, RZ, R3 ;  /* 0x000000ffff0d7224 */ /* 0x010fce00078e0003 */
[----:B0123--:R-:W-:Y:S05]  /*1aed0*/  WARPSYNC.COLLECTIVE R15, `(.L_x_4637) ;  /* 0x000000000f087348 */ /* 0x00ffea0003c00000 */
[----:B------:R4:W0:Y:S02]  /*1aee0*/  SHFL.IDX P6, R14, R13, R12, R11 ;  /* 0x0000000c0d0e7389 */ /* 0x00082400000c000b */
[----:B01234-:R-:W-:Y:S01]  /*1aef0*/  ENDCOLLECTIVE ;  /* 0x000000000000791b */ /* 0x01ffe20003800000 */
.L_x_4637:
[----:B------:R-:W-:Y:S05]  /*1af00*/  BSYNC B0 ;  /* 0x0000000000007941 */ /* 0x000fea0003800000 */
.L_x_4636:
        /* <DEDUP_REMOVED lines=9> */
.L_x_4638:
        /* <DEDUP_REMOVED lines=26> */
.L_x_4639:
        /* <DEDUP_REMOVED lines=8> */
.L_x_4640:
        /* <DEDUP_REMOVED lines=8> */
.L_x_4641:
        /* <DEDUP_REMOVED lines=8> */
.L_x_4642:
        /* <DEDUP_REMOVED lines=8> */
.L_x_4643:
        /* <DEDUP_REMOVED lines=9> */
.L_x_4644:
[----:B------:R-:W-:Y:S01]  /*1b3d0*/  IMAD.MOV.U32 R10, RZ, RZ, R14 ;  /* 0x000000ffff0a7224 */ /* 0x000fe200078e000e */
[----:B------:R-:W-:Y:S06]  /*1b3e0*/  BRA `(.L_x_4645) ;  /* 0xffffffd400347947 */ /* 0x000fec000383ffff */
.L_x_4582:
        /* <DEDUP_REMOVED lines=8> */
.L_x_4647:
[----:B------:R-:W-:Y:S05]  /*1b470*/  BSYNC B0 ;  /* 0x0000000000007941 */ /* 0x000fea0003800000 */
.L_x_4646:
        /* <DEDUP_REMOVED lines=10> */
.L_x_4648:
        /* <DEDUP_REMOVED lines=8> */
.L_x_4649:
        /* <DEDUP_REMOVED lines=8> */
.L_x_4650:
        /* <DEDUP_REMOVED lines=8> */
.L_x_4651:
        /* <DEDUP_REMOVED lines=9> */
.L_x_4652:
[----:B------:R-:W-:Y:S01]  /*1b730*/  IMAD.MOV.U32 R10, RZ, RZ, R14 ;  /* 0x000000ffff0a7224 */ /* 0x000fe200078e000e */
[----:B------:R-:W-:Y:S06]  /*1b740*/  BRA `(.L_x_4653) ;  /* 0xffffffd4000c7947 */ /* 0x000fec000383ffff */
.L_x_4584:
[----:B------:R-:W-:Y:S01]  /*1b750*/  BSSY B0, `(.L_x_4654) ;  /* 0x0000006000007945 */ /* 0x000fe20003800000 */
[----:B------:R-:W-:Y:S01]  /*1b760*/  PLOP3.LUT P6, PT, P6, PT, PT, 0x8, 0x0 ;  /* 0x000000000000781c */ /* 0x000fe200037ce170 */
[----:B------:R-:W-:-:S12]  /*1b770*/  IMAD.MOV.U32 R15, RZ, RZ, -0x1 ;  /* 0xffffffffff0f7424 */ /* 0x000fd800078e00ff */
[----:B0-----:R-:W-:Y:S05]  /*1b780*/  WARPSYNC.COLLECTIVE R15, `(.L_x_4655) ;  /* 0x000000000f087348 */ /* 0x001fea0003c00000 */
[----:B------:R-:W-:Y:S01]  /*1b790*/  VOTE.ANY R14, PT, P6 ;  /* 0x00000000000e7806 */ /* 0x000fe200030e0100 */
[----:B0-----:R-:W-:Y:S06]  /*1b7a0*/  ENDCOLLECTIVE ;  /* 0x000000000000791b */ /* 0x001fec0003800000 */
.L_x_4655:
[----:B------:R-:W-:Y:S05]  /*1b7b0*/  BSYNC B0 ;  /* 0x0000000000007941 */ /* 0x000fea0003800000 */
.L_x_4654:
        /* <DEDUP_REMOVED lines=10> */
.L_x_4656:
[----:B------:R-:W-:Y:S02]  /*1b860*/  IMAD.MOV.U32 R13, RZ, RZ, R7 ;  /* 0x000000ffff0d7224 */ /* 0x000fe400078e0007 */
[----:B------:R-:W-:-:S07]  /*1b870*/  IMAD.MOV.U32 R4, RZ, RZ, R14 ;  /* 0x000000ffff047224 */ /* 0x000fce00078e000e */
[----:B------:R-:W-:Y:S05]  /*1b880*/  WARPSYNC.COLLECTIVE R15, `(.L_x_4657) ;  /* 0x000000000f087348 */ /* 0x000fea0003c00000 */
[----:B------:R0:W1:Y:S02]  /*1b890*/  SHFL.IDX P6, R14, R13, R12, R11 ;  /* 0x0000000c0d0e7389 */ /* 0x00006400000c000b */
[----:B01----:R-:W-:Y:S01]  /*1b8a0*/  ENDCOLLECTIVE ;  /* 0x000000000000791b */ /* 0x003fe20003800000 */
.L_x_4657:
[----:B------:R-:W-:Y:S02]  /*1b8b0*/  IMAD.MOV.U32 R7, RZ, RZ, R14 ;  /* 0x000000ffff077224 */ /* 0x000fe400078e000e */
[----:B------:R-:W-:-:S05]  /*1b8c0*/  IMAD.IADD R5, R9, 0x1, R16 ;  /* 0x0000000109057824 */ /* 0x000fca00078e0210 */
[----:B------:R0:W-:Y:S01]  /*1b8d0*/  STL [R1+0xc], R5 ;  /* 0x00000c0501007387 */ /* 0x0001e20000100800 */
[----:B------:R-:W-:Y:S05]  /*1b8e0*/  BRA `(.L_x_4658) ;  /* 0xffffffd000ec7947 */ /* 0x000fea000383ffff */
.L_x_4586:
[----:B------:R-:W-:Y:S01]  /*1b8f0*/  BSSY B0, `(.L_x_4659) ;  /* 0x0000008000007945 */ /* 0x000fe20003800000 */
[----:B------:R-:W-:Y:S02]  /*1b900*/  IMAD.MOV.U32 R13, RZ, RZ, R2 ;  /* 0x000000ffff0d7224 */ /* 0x000fe400078e0002 */
[----:B------:R-:W-:Y:S02]  /*1b910*/  IMAD.MOV.U32 R12, RZ, RZ, R9 ;  /* 0x000000ffff0c7224 */ /* 0x000fe400078e0009 */
[----:B------:R-:W-:Y:S02]  /*1b920*/  IMAD.MOV.U32 R11, RZ, RZ, 0x1f ;  /* 0x0000001fff0b7424 */ /* 0x000fe400078e00ff */
[----:B------:R-:W-:-:S07]  /*1b930*/  IMAD.MOV.U32 R15, RZ, RZ, -0x1 ;  /* 0xffffffffff0f7424 */ /* 0x000fce00078e00ff */
[----:B0-----:R-:W-:Y:S05]  /*1b940*/  WARPSYNC.COLLECTIVE R15, `(.L_x_4660) ;  /* 0x000000000f087348 */ /* 0x001fea0003c00000 */
[----:B------:R1:W2:Y:S02]  /*1b950*/  SHFL.IDX P6, R14, R13, R12, R11 ;  /* 0x0000000c0d0e7389 */ /* 0x0002a400000c000b */
[----:B012---:R-:W-:Y:S01]  /*1b960*/  ENDCOLLECTIVE ;  /* 0x000000000000791b */ /* 0x007fe20003800000 */
.L_x_4660:
[----:B------:R-:W-:Y:S05]  /*1b970*/  BSYNC B0 ;  /* 0x0000000000007941 */ /* 0x000fea0003800000 */
.L_x_4659:
[----:B------:R-:W-:Y:S01]  /*1b980*/  IMAD.MOV.U32 R2, RZ, RZ, R14 ;  /* 0x000000ffff027224 */ /* 0x000fe200078e000e */
[----:B------:R-:W-:Y:S06]  /*1b990*/  BRA `(.L_x_4661) ;  /* 0xffffffd000d87947 */ /* 0x000fec000383ffff */
.L_x_4592:
[----:B0-----:R0:W1:Y:S02]  /*1b9a0*/  SYNCS.PHASECHK.TRANS64.TRYWAIT P0, [R0+URZ+0x30820], R3 ;  /* 0x03082003000075a7 */ /* 0x001064000800017f */
[----:B-1----:R-:W-:Y:S05]  /*1b9b0*/  @!P0 NANOSLEEP.SYNCS 0x989680 ;  /* 0x009896800000895d */ /* 0x002fea0003900000 */
[----:B------:R-:W1:Y:S02]  /*1b9c0*/  @!P0 SYNCS.PHASECHK.TRANS64 P0, [R0+URZ+0x30820], R3 ;  /* 0x03082003000085a7 */ /* 0x000e64000800007f */
[----:B-1----:R-:W-:Y:S05]  /*1b9d0*/  @!P0 BRA `(.L_x_4592) ;  /* 0xfffffffc00f08947 */ /* 0x002fea000383ffff */
[----:B------:R-:W-:Y:S05]  /*1b9e0*/  BRA `(.L_x_4662) ;  /* 0xffffffdc007c7947 */ /* 0x000fea000383ffff */
.L_x_4593:
        /* <DEDUP_REMOVED lines=8> */
[----:B0-2---:R-:W-:Y:S05]  /*1ba70*/  WARPSYNC.COLLECTIVE R15, `(.L_x_4664) ;  /* 0x000000000f087348 */ /* 0x005fea0003c00000 */
[----:B------:R1:W3:Y:S02]  /*1ba80*/  SHFL.IDX P6, R14, R13, R12, R11 ;  /* 0x0000000c0d0e7389 */ /* 0x0002e400000c000b */
[----:B0123--:R-:W-:Y:S01]  /*1ba90*/  ENDCOLLECTIVE ;  /* 0x000000000000791b */ /* 0x00ffe20003800000 */
.L_x_4664:
[----:B------:R-:W-:Y:S05]  /*1baa0*/  BSYNC B0 ;  /* 0x0000000000007941 */ /* 0x000fea0003800000 */
.L_x_4663:
[----:B------:R-:W-:Y:S05]  /*1bab0*/  BRA `(.L_x_4665) ;  /* 0xffffffdc00647947 */ /* 0x000fea000383ffff */
.L_x_4596:
[----:B------:R-:W-:Y:S01]  /*1bac0*/  BSSY B1, `(.L_x_4666) ;  /* 0x0000006000017945 */ /* 0x000fe20003800000 */
[----:B------:R-:W-:-:S07]  /*1bad0*/  IMAD.MOV.U32 R15, RZ, RZ, -0x1 ;  /* 0xffffffffff0f7424 */ /* 0x000fce00078e00ff */
[----:B0123--:R-:W-:Y:S05]  /*1bae0*/  WARPSYNC.COLLECTIVE R15, `(.L_x_4667) ;  /* 0x000000000f0c7348 */ /* 0x00ffea0003c00000 */
[----:B------:R-:W-:Y:S02]  /*1baf0*/  ELECT P6, UR62, PT ;  /* 0x00000000003e782f */ /* 0x000fe400038c0000 */
[----:B------:R-:W-:Y:S01]  /*1bb00*/  MOV R14, UR62 ;  /* 0x0000003e000e7c02 */ /* 0x000fe20008000f00 */
[----:B0123--:R-:W-:Y:S10]  /*1bb10*/  ENDCOLLECTIVE ;  /* 0x000000000000791b */ /* 0x00fff40003800000 */
.L_x_4667:
[----:B------:R-:W-:Y:S05]  /*1bb20*/  BSYNC B1 ;  /* 0x0000000000017941 */ /* 0x000fea0003800000 */
.L_x_4666:
[----:B------:R-:W-:Y:S05]  /*1bb30*/  BRA `(.L_x_4668) ;  /* 0xffffffdc005c7947 */ /* 0x000fea000383ffff */
.L_x_4598:
[----:B0-----:R0:W1:Y:S02]  /*1bb40*/  SYNCS.PHASECHK.TRANS64.TRYWAIT P0, [R6+URZ], R5 ;  /* 0x00000005060075a7 */ /* 0x001064000800017f */
[----:B-1----:R-:W-:Y:S05]  /*1bb50*/  @!P0 NANOSLEEP.SYNCS 0x989680 ;  /* 0x009896800000895d */ /* 0x002fea0003900000 */
[----:B------:R-:W1:Y:S02]  /*1bb60*/  @!P0 SYNCS.PHASECHK.TRANS64 P0, [R6+URZ], R5 ;  /* 0x00000005060085a7 */ /* 0x000e64000800007f */
[----:B-1----:R-:W-:Y:S05]  /*1bb70*/  @!P0 BRA `(.L_x_4598) ;  /* 0xfffffffc00f08947 */ /* 0x002fea000383ffff */
[----:B------:R-:W-:Y:S05]  /*1bb80*/  BRA `(.L_x_4669) ;  /* 0xffffffdc00a07947 */ /* 0x000fea000383ffff */
.L_x_4599:
[----:B-1----:R1:W4:Y:S02]  /*1bb90*/  SYNCS.PHASECHK.TRANS64.TRYWAIT P0, [R7+URZ], R2 ;  /* 0x00000002070075a7 */ /* 0x002324000800017f */
[----:B----4-:R-:W-:Y:S05]  /*1bba0*/  @!P0 NANOSLEEP.SYNCS 0x989680 ;  /* 0x009896800000895d */ /* 0x010fea0003900000 */
[----:B------:R-:W4:Y:S02]  /*1bbb0*/  @!P0 SYNCS.PHASECHK.TRANS64 P0, [R7+URZ], R2 ;  /* 0x00000002070085a7 */ /* 0x000f24000800007f */
[----:B----4-:R-:W-:Y:S05]  /*1bbc0*/  @!P0 BRA `(.L_x_4599) ;  /* 0xfffffffc00f08947 */ /* 0x010fea000383ffff */
[----:B------:R-:W-:Y:S05]  /*1bbd0*/  BRA `(.L_x_4670) ;  /* 0xffffffdc00947947 */ /* 0x000fea000383ffff */
.L_x_4601:
[----:B----4-:R4:W0:Y:S02]  /*1bbe0*/  SYNCS.PHASECHK.TRANS64.TRYWAIT P0, [R4+URZ], R5 ;  /* 0x00000005040075a7 */ /* 0x010824000800017f */
[----:B0-----:R-:W-:Y:S05]  /*1bbf0*/  @!P0 NANOSLEEP.SYNCS 0x989680 ;  /* 0x009896800000895d */ /* 0x001fea0003900000 */
[----:B------:R-:W0:Y:S02]  /*1bc00*/  @!P0 SYNCS.PHASECHK.TRANS64 P0, [R4+URZ], R5 ;  /* 0x00000005040085a7 */ /* 0x000e24000800007f */
[----:B0-----:R-:W-:Y:S05]  /*1bc10*/  @!P0 BRA `(.L_x_4601) ;  /* 0xfffffffc00f08947 */ /* 0x001fea000383ffff */
[----:B------:R-:W-:Y:S05]  /*1bc20*/  BRA `(.L_x_4671) ;  /* 0xffffffdc009c7947 */ /* 0x000fea000383ffff */
.L_x_4672:
        /* <DEDUP_REMOVED lines=13> */
.L_x_14852:


//--------------------- .text._ZN7cutlass13device_kernelIN5flash11enable_sm90INS1_16FlashAttnFwdSm90INS1_25CollectiveMainloopFwdSm90ILi2EN4cute5tupleIJNS5_1CILi1EEES8_S8_EEENS6_IJNS7_ILi128EEENS7_ILi96EEENS7_ILi192EEEEEELi192ENS_6half_tEfNS_4arch4Sm90ELb0ELb1ELb0ELb1ELb0ELb1ELb0ELb1ELb1ELb1ELb1ELb0EEENS1_21CollectiveEpilogueFwdINS6_IJSA_SC_SB_EEES9_SE_SG_Li256ELb1ELb1ELb1ELb0EEENS1_36VarlenDynamicPersistentTileSchedulerILi128ELi96ELi256ELi128ELb1ELb1ELb1ELb1ELb0ELb1EEEEEEEEEvNT_6ParamsE --------------------------
	.section	.text._ZN7cutlass13device_kernelIN5flash11enable_sm90INS1_16FlashAttnFwdSm90INS1_25CollectiveMainloopFwdSm90ILi2EN4cute5tupleIJNS5_1CILi1EEES8_S8_EEENS6_IJNS7_ILi128EEENS7_ILi96EEENS7_ILi192EEEEEELi192ENS_6half_tEfNS_4arch4Sm90ELb0ELb1ELb0ELb1ELb0ELb1ELb0ELb1ELb1ELb1ELb1ELb0EEENS1_21CollectiveEpilogueFwdINS6_IJSA_SC_SB_EEES9_SE_SG_Li256ELb1ELb1ELb1ELb0EEENS1_36VarlenDynamicPersistentTileSchedulerILi128ELi96ELi256ELi128ELb1ELb1ELb1ELb1ELb0ELb1EEEEEEEEEvNT_6ParamsE,"ax",@progbits
	.align	128
.text._ZN7cutlass13device_kernelIN5flash11enable_sm90INS1_16FlashAttnFwdSm90INS1_25CollectiveMainloopFwdSm90ILi2EN4cute5tupleIJNS5_1CILi1EEES8_S8_EEENS6_IJNS7_ILi128EEENS7_ILi96EEENS7_ILi192EEEEEELi192ENS_6half_tEfNS_4arch4Sm90ELb0ELb1ELb0ELb1ELb0ELb1ELb0ELb1ELb1ELb1ELb1ELb0EEENS1_21CollectiveEpilogueFwdINS6_IJSA_SC_SB_EEES9_SE_SG_Li256ELb1ELb1ELb1ELb0EEENS1_36VarlenDynamicPersistentTileSchedulerILi128ELi96ELi256ELi128ELb1ELb1ELb1ELb1ELb0ELb1EEEEEEEEEvNT_6ParamsE:
        .type           _ZN7cutlass13device_kernelIN5flash11enable_sm90INS1_16FlashAttnFwdSm90INS1_25CollectiveMainloopFwdSm90ILi2EN4cute5tupleIJNS5_1CILi1EEES8_S8_EEENS6_IJNS7_ILi128EEENS7_ILi96EEENS7_ILi192EEEEEELi192ENS_6half_tEfNS_4arch4Sm90ELb0ELb1ELb0ELb1ELb0ELb1ELb0ELb1ELb1ELb1ELb1ELb0EEENS1_21CollectiveEpilogueFwdINS6_IJSA_SC_SB_EEES9_SE_SG_Li256ELb1ELb1ELb1ELb0EEENS1_36VarlenDynamicPersistentTileSchedulerILi128ELi96ELi256ELi128ELb1ELb1ELb1ELb1ELb0ELb1EEEEEEEEEvNT_6ParamsE,@function
        .size           _ZN7cutlass13device_kernelIN5flash11enable_sm90INS1_16FlashAttnFwdSm90INS1_25CollectiveMainloopFwdSm90ILi2EN4cute5tupleIJNS5_1CILi1EEES8_S8_EEENS6_IJNS7_ILi128EEENS7_ILi96EEENS7_ILi192EEEEEELi192ENS_6half_tEfNS_4arch4Sm90ELb0ELb1ELb0ELb1ELb0ELb1ELb0ELb1ELb1ELb1ELb1ELb0EEENS1_21CollectiveEpilogueFwdINS6_IJSA_SC_SB_EEES9_SE_SG_Li256ELb1ELb1ELb1ELb0EEENS1_36VarlenDynamicPersistentTileSchedulerILi128ELi96ELi256ELi128ELb1ELb1ELb1ELb1ELb0ELb1EEEEEEEEEvNT_6ParamsE,(.L_x_14853 - _ZN7cutlass13device_kernelIN5flash11enable_sm90INS1_16FlashAttnFwdSm90INS1_25CollectiveMainloopFwdSm90ILi2EN4cute5tupleIJNS5_1CILi1EEES8_S8_EEENS6_IJNS7_ILi128EEENS7_ILi96EEENS7_ILi192EEEEEELi192ENS_6half_tEfNS_4arch4Sm90ELb0ELb1ELb0ELb1ELb0ELb1ELb0ELb1ELb1ELb1ELb1ELb0EEENS1_21CollectiveEpilogueFwdINS6_IJSA_SC_SB_EEES9_SE_SG_Li256ELb1ELb1ELb1ELb0EEENS1_36VarlenDynamicPersistentTileSchedulerILi128ELi96ELi256ELi128ELb1ELb1ELb1ELb1ELb0ELb1EEEEEEEEEvNT_6ParamsE)
        .other          _ZN7cutlass13device_kernelIN5flash11enable_sm90INS1_16FlashAttnFwdSm90INS1_25CollectiveMainloopFwdSm90ILi2EN4cute5tupleIJNS5_1CILi1EEES8_S8_EEENS6_IJNS7_ILi128EEENS7_ILi96EEENS7_ILi192EEEEEELi192ENS_6half_tEfNS_4arch4Sm90ELb0ELb1ELb0ELb1ELb0ELb1ELb0ELb1ELb1ELb1ELb1ELb0EEENS1_21CollectiveEpilogueFwdINS6_IJSA_SC_SB_EEES9_SE_SG_Li256ELb1ELb1ELb1ELb0EEENS1_36VarlenDynamicPersistentTileSchedulerILi128ELi96ELi256ELi128ELb1ELb1ELb1ELb1ELb0ELb1EEEEEEEEEvNT_6ParamsE,@"STO_CUDA_ENTRY STV_DEFAULT"
_ZN7cutlass13device_kernelIN5flash11enable_sm90INS1_16FlashAttnFwdSm90INS1_25CollectiveMainloopFwdSm90ILi2EN4cute5tupleIJNS5_1CILi1EEES8_S8_EEENS6_IJNS7_ILi128EEENS7_ILi96EEENS7_ILi192EEEEEELi192ENS_6half_tEfNS_4arch4Sm90ELb0ELb1ELb0ELb1ELb0ELb1ELb0ELb1ELb1ELb1ELb1ELb0EEENS1_21CollectiveEpilogueFwdINS6_IJSA_SC_SB_EEES9_SE_SG_Li256ELb1ELb1ELb1ELb0EEENS1_36VarlenDynamicPersistentTileSchedulerILi128ELi96ELi256ELi128ELb1ELb1ELb1ELb1ELb0ELb1EEEEEEEEEvNT_6ParamsE:
        /* <DEDUP_REMOVED lines=24> */
.L_x_4674:
[----:B------:R-:W-:Y:S05]  /*0180*/  BSYNC B0 ;  /* 0x0000000000007941 */ /* 0x000fea0003800000 */
.L_x_4673:
        /* <DEDUP_REMOVED lines=41> */
.L_x_4675:
        /* <DEDUP_REMOVED lines=22> */
.L_x_4676:
        /* <DEDUP_REMOVED lines=18> */
.L_x_4677:
        /* <DEDUP_REMOVED lines=22> */
.L_x_4678:
        /* <DEDUP_REMOVED lines=22> */
.L_x_4679:
        /* <DEDUP_REMOVED lines=10> */
.L_x_4682:
        /* <DEDUP_REMOVED lines=21> */
[----:B------:R-:W-:Y:S01]  /*0b50*/  SHF.R.S32.HI R3, RZ, 0x1f, R6 ;  /* 0x0000001fff037819 */ /* 0x000fe20000011406 */
[----:B------:R-:W-:Y:S02]  /*0b60*/  IMAD.MOV.U32 R194, RZ, RZ, RZ ;  /* 0x000000ffffc27224 */ /* 0x000fe400078e00ff */
[----:B------:R-:W-:Y:S01]  /*0b70*/  IMAD.MOV.U32 R19, RZ, RZ, RZ ;  /* 0x000000ffff137224 */ /* 0x000fe200078e00ff */
[----:B0-----:R-:W-:-:S04]  /*0b80*/  LEA.HI R2, R3, R6, RZ, 0x4 ;  /* 0x0000000603027211 */ /* 0x001fc800078f20ff */
[----:B------:R-:W-:Y:S01]  /*0b90*/  SHF.R.S32.HI R7, RZ, 0x4, R2 ;  /* 0x00000004ff077819 */ /* 0x000fe20000011402 */
[----:B------:R-:W-:-:S03]  /*0ba0*/  UIADD3 UR4, UR4, 0x12400, URZ ;  /* 0x0001240004047890 */ /* 0x000fc6000fffe03f */
[----:B------:R-:W-:-:S04]  /*0bb0*/  LEA.HI R4, R2, R7, RZ, 0x1 ;  /* 0x0000000702047211 */ /* 0x000fc800078f08ff */
[----:B------:R-:W-:-:S05]  /*0bc0*/  LOP3.LUT R4, R4, 0x1ffffffe, RZ, 0xc0, !PT ;  /* 0x1ffffffe04047812 */ /* 0x000fca00078ec0ff */
[----:B------:R-:W-:Y:S01]  /*0bd0*/  IMAD.IADD R7, R7, 0x1, -R4 ;  /* 0x0000000107077824 */ /* 0x000fe200078e0a04 */
        /* <DEDUP_REMOVED lines=14> */
[----:B------:R-:W-:Y:S02]  /*0cc0*/  SHF.R.S32.HI R9, RZ, 0x5, R9 ;  /* 0x00000005ff097819 */ /* 0x000fe40000011409 */
[----:B------:R-:W-:Y:S02]  /*0cd0*/  LEA.HI R5, R5, R8, RZ, 0x3 ;  /* 0x0000000805057211 */ /* 0x000fe400078f18ff */
[----:B------:R-:W-:Y:S02]  /*0ce0*/  LOP3.LUT R10, R10, 0x7ffffffc, RZ, 0xc0, !PT ;  /* 0x7ffffffc0a0a7812 */ /* 0x000fe400078ec0ff */
[----:B------:R-:W-:Y:S02]  /*0cf0*/  LOP3.LUT R11, R5, 0xfffffff8, RZ, 0xc0, !PT ;  /* 0xfffffff8050b7812 */ /* 0x000fe400078ec0ff */
[----:B------:R-:W-:Y:S01]  /*0d00*/  SHF.R.S32.HI R5, RZ, 0x7, R0 ;  /* 0x00000007ff057819 */ /* 0x000fe20000011400 */
[----:B------:R-:W-:Y:S02]  /*0d10*/  IMAD.IADD R10, R14, 0x1, -R10 ;  /* 0x000000010e0a7824 */ /* 0x000fe400078e0a0a */
[----:B------:R-:W-:Y:S01]  /*0d20*/  IMAD.IADD R12, R8, 0x1, -R11 ;  /* 0x00000001080c7824 */ /* 0x000fe200078e0a0b */
[----:B------:R-:W-:Y:S01]  /*0d30*/  LEA.HI R8, R0, R5, RZ, 0x1 ;  /* 0x0000000500087211 */ /* 0x000fe200078f08ff */
[----:B------:R-:W-:Y:S01]  /*0d40*/  IMAD.SHL.U32 R200, R10, 0x2, RZ ;  /* 0x000000020ac87824 */ /* 0x000fe200078e00ff */
[----:B------:R-:W-:Y:S01]  /*0d50*/  LEA.HI R0, R3, R6, RZ, 0x2 ;  /* 0x0000000603007211 */ /* 0x000fe200078f10ff */
[----:B------:R-:W-:Y:S01]  /*0d60*/  IMAD R9, R9, 0x10, R12 ;  /* 0x0000001009097824 */ /* 0x000fe200078e020c */
[----:B------:R-:W-:Y:S01]  /*0d70*/  LOP3.LUT R8, R8, 0x3fffffe, RZ, 0xc0, !PT ;  /* 0x03fffffe08087812 */ /* 0x000fe200078ec0ff */
[C---:B------:R-:W-:Y:S01]  /*0d80*/  VIADD R237, R200.reuse, 0x20 ;  /* 0x00000020c8ed7836 */ /* 0x040fe20000000000 */
[----:B------:R-:W-:Y:S01]  /*0d90*/  SHF.R.S32.HI R195, RZ, 0x2, R0 ;  /* 0x00000002ffc37819 */ /* 0x000fe20000011400 */
[----:B------:R-:W-:Y:S01]  /*0da0*/  VIADD R236, R200, 0x28 ;  /* 0x00000028c8ec7836 */ /* 0x000fe20000000000 */
[----:B------:R-:W-:Y:S01]  /*0db0*/  LOP3.LUT R3, R2, 0x3fffff0, RZ, 0xc0, !PT ;  /* 0x03fffff002037812 */ /* 0x000fe200078ec0ff */
[----:B------:R-:W-:Y:S01]  /*0dc0*/  IMAD.IADD R8, R5, 0x1, -R8 ;  /* 0x0000000105087824 */ /* 0x000fe200078e0a08 */
[----:B------:R-:W-:Y:S01]  /*0dd0*/  LOP3.LUT R5, R0, 0xfffffffc, RZ, 0xc0, !PT ;  /* 0xfffffffc00057812 */ /* 0x000fe200078ec0ff */
[C---:B------:R-:W-:Y:S01]  /*0de0*/  VIADD R219, R195.reuse, 0x40 ;  /* 0x00000040c3db7836 */ /* 0x040fe20000000000 */
[----:B------:R-:W-:Y:S01]  /*0df0*/  SHF.R.S32.HI R0, RZ, 0x1f, R0 ;  /* 0x0000001fff007819 */ /* 0x000fe20000011400 */
[----:B------:R-:W-:Y:S01]  /*0e00*/  IMAD.IADD R3, R6, 0x1, -R3 ;  /* 0x0000000106037824 */ /* 0x000fe200078e0a03 */
[----:B------:R-:W-:Y:S01]  /*0e10*/  IADD3 R233, R200, 0x40, RZ ;  /* 0x00000040c8e97810 */ /* 0x000fe20007ffe0ff */
[----:B------:R-:W-:Y:S01]  /*0e20*/  IMAD R13, R8, 0x40, R9 ;  /* 0x00000040080d7824 */ /* 0x000fe200078e0209 */
[----:B------:R-:W-:Y:S01]  /*0e30*/  LEA.HI R0, R0, R195, RZ, 0x3 ;  /* 0x000000c300007211 */ /* 0x000fe200078f18ff */
[----:B------:R-:W-:Y:S01]  /*0e40*/  IMAD R2, R4, 0x10, R3 ;  /* 0x0000001004027824 */ /* 0x000fe200078e0203 */
[----:B------:R-:W-:Y:S01]  /*0e50*/  SHF.R.S32.HI R4, RZ, 0x1f, R219 ;  /* 0x0000001fff047819 */ /* 0x000fe200000114db */
[----:B------:R-:W-:Y:S01]  /*0e60*/  IMAD.IADD R222, R6, 0x1, -R5 ;  /* 0x0000000106de7824 */ /* 0x000fe200078e0a05 */
[----:B------:R-:W-:Y:S01]  /*0e70*/  LOP3.LUT R0, R0, 0xfffffff8, RZ, 0xc0, !PT ;  /* 0xfffffff800007812 */ /* 0x000fe200078ec0ff */
[----:B------:R-:W-:Y:S01]  /*0e80*/  IMAD R7, R2, 0x8, R7 ;  /* 0x0000000802077824 */ /* 0x000fe200078e0207 */
[----:B------:R-:W-:Y:S01]  /*0e90*/  STL [R1+0x64], R13 ;  /* 0x0000640d01007387 */ /* 0x000fe20000100800 */
[----:B------:R-:W-:Y:S01]  /*0ea0*/  IMAD.U32 R2, RZ, RZ, UR5 ;  /* 0x00000005ff027e24 */ /* 0x000fe2000f8e00ff */
[----:B------:R-:W-:Y:S01]  /*0eb0*/  LEA.HI R4, R4, R219, RZ, 0x3 ;  /* 0x000000db04047211 */ /* 0x000fe200078f18ff */
[----:B------:R-:W-:-:S02]  /*0ec0*/  IMAD.IADD R0, R195, 0x1, -R0 ;  /* 0x00000001c3007824 */ /* 0x000fc400078e0a00 */
[----:B------:R-:W-:Y:S01]  /*0ed0*/  IMAD.SHL.U32 R206, R219, 0x40, RZ ;  /* 0x00000040dbce7824 */ /* 0x000fe200078e00ff */
[----:B------:R0:W-:Y:S01]  /*0ee0*/  STL [R1+0x38], R2 ;  /* 0x0000380201007387 */ /* 0x0001e20000100800 */
[----:B------:R-:W-:Y:S02]  /*0ef0*/  IMAD.SHL.U32 R0, R0, 0x40, RZ ;  /* 0x0000004000007824 */ /* 0x000fe400078e00ff */
[----:B------:R-:W-:Y:S01]  /*0f00*/  IMAD.U32 R3, RZ, RZ, UR4 ;  /* 0x00000004ff037e24 */ /* 0x000fe2000f8e00ff */
[----:B------:R-:W-:Y:S01]  /*0f10*/  LOP3.LUT R206, R206, 0x1c0, RZ, 0xc0, !PT ;  /* 0x000001c0cece7812 */ /* 0x000fe200078ec0ff */
[----:B------:R-:W-:Y:S01]  /*0f20*/  IMAD.SHL.U32 R4, R4, 0x40, RZ ;  /* 0x0000004004047824 */ /* 0x000fe200078e00ff */
[----:B------:R-:W-:Y:S01]  /*0f30*/  LOP3.LUT R208, R0, 0x1c0, RZ, 0xc0, !PT ;  /* 0x000001c000d07812 */ /* 0x000fe200078ec0ff */
[----:B------:R-:W-:Y:S01]  /*0f40*/  IMAD.SHL.U32 R0, R7, 0x8, RZ ;  /* 0x0000000807007824 */ /* 0x000fe200078e00ff */
[----:B------:R1:W-:Y:S01]  /*0f50*/  STL [R1+0x3c], R3 ;  /* 0x00003c0301007387 */ /* 0x0003e20000100800 */
[----:B------:R-:W-:Y:S01]  /*0f60*/  VIADD R5, R200, 0x8 ;  /* 0x00000008c8057836 */ /* 0x000fe20000000000 */
[----:B0-----:R-:W-:Y:S01]  /*0f70*/  LEA.HI R2, R222, R222, RZ, 0x1 ;  /* 0x000000dede027211 */ /* 0x001fe200078f08ff */
[----:B------:R-:W-:Y:S01]  /*0f80*/  VIADD R235, R200, 0x30 ;  /* 0x00000030c8eb7836 */ /* 0x000fe20000000000 */
[----:B------:R0:W-:Y:S01]  /*0f90*/  STL [R1+0x68], R0 ;  /* 0x0000680001007387 */ /* 0x0001e20000100800 */
[----:B------:R-:W-:Y:S01]  /*0fa0*/  IMAD.SHL.U32 R192, R222, 0x4, RZ ;  /* 0x00000004dec07824 */ /* 0x000fe200078e00ff */
[----:B------:R-:W-:Y:S01]  /*0fb0*/  LOP3.LUT R211, R4, 0xfffffe00, RZ, 0xc0, !PT ;  /* 0xfffffe0004d37812 */ /* 0x000fe200078ec0ff */
[C---:B------:R-:W-:Y:S01]  /*0fc0*/  VIADD R234, R200.reuse, 0x38 ;  /* 0x00000038c8ea7836 */ /* 0x040fe20000000000 */
[----:B------:R-:W-:Y:S01]  /*0fd0*/  SHF.R.S32.HI R4, RZ, 0x1f, R5 ;  /* 0x0000001fff047819 */ /* 0x000fe20000011405 */
[----:B------:R-:W-:Y:S01]  /*0fe0*/  VIADD R232, R200, 0x48 ;  /* 0x00000048c8e87836 */ /* 0x000fe20000000000 */
[----:B-1----:R-:W-:Y:S01]  /*0ff0*/  LOP3.LUT R3, R2, 0x1ffffffe, RZ, 0xc0, !PT ;  /* 0x1ffffffe02037812 */ /* 0x002fe200078ec0ff */
[C---:B------:R-:W-:Y:S01]  /*1000*/  VIADD R231, R200.reuse, 0x50 ;  /* 0x00000050c8e77836 */ /* 0x040fe20000000000 */
[----:B------:R-:W-:Y:S01]  /*1010*/  SHF.R.U32.HI R2, RZ, 0x3, R206 ;  /* 0x00000003ff027819 */ /* 0x000fe200000116ce */
[C---:B------:R-:W-:Y:S01]  /*1020*/  VIADD R2, R200.reuse, 0x10 ;  /* 0x00000010c8027836 */ /* 0x040fe20000000000 */
[----:B------:R-:W-:Y:S01]  /*1030*/  SHF.R.S32.HI R4, RZ, 0x1f, R237 ;  /* 0x0000001fff047819 */ /* 0x000fe200000114ed */
        /* <DEDUP_REMOVED lines=18> */
[C---:B------:R-:W-:Y:S01]  /*1160*/  VIADD R203, R192.reuse, 0x20 ;  /* 0x00000020c0cb7836 */ /* 0x040fe20000000000 */
[----:B------:R-:W-:Y:S01]  /*1170*/  SHF.R.S32.HI R0, RZ, 0x1f, R229 ;  /* 0x0000001fff007819 */ /* 0x000fe200000114e5 */
[----:B------:R-:W-:Y:S01]  /*1180*/  VIADD R202, R192, 0x40 ;  /* 0x00000040c0ca7836 */ /* 0x000fe20000000000 */
[----:B------:R-:W-:Y:S01]  /*1190*/  SHF.R.S32.HI R4, RZ, 0x1f, R228 ;  /* 0x0000001fff047819 */ /* 0x000fe200000114e4 */
[C---:B------:R-:W-:Y:S01]  /*11a0*/  IMAD.IADD R3, R222.reuse, 0x1, -R3 ;  /* 0x00000001de037824 */ /* 0x040fe200078e0a03 */
[----:B------:R-:W-:Y:S01]  /*11b0*/  SHF.R.S32.HI R2, RZ, 0x1f, R227 ;  /* 0x0000001fff027819 */ /* 0x000fe200000114e3 */
[----:B------:R-:W-:Y:S01]  /*11c0*/  IMAD.SHL.U32 R22, R222, 0x8, RZ ;  /* 0x00000008de167824 */ /* 0x000fe200078e00ff */
[----:B------:R-:W-:Y:S01]  /*11d0*/  SHF.R.S32.HI R0, RZ, 0x1f, R226 ;  /* 0x0000001fff007819 */ /* 0x000fe200000114e2 */
[C---:B------:R-:W-:Y:S01]  /*11e0*/  VIADD R205, R192.reuse, 0x10 ;  /* 0x00000010c0cd7836 */ /* 0x040fe20000000000 */
[C---:B------:R-:W-:Y:S01]  /*11f0*/  IADD3 R207, R192.reuse, 0x50, RZ ;  /* 0x00000050c0cf7810 */ /* 0x040fe20007ffe0ff */
[C---:B------:R-:W-:Y:S01]  /*1200*/  VIADD R204, R192.reuse, 0x30 ;  /* 0x00000030c0cc7836 */ /* 0x040fe20000000000 */
[----:B------:R-:W-:Y:S01]  /*1210*/  SHF.R.U32.HI R209, RZ, 0x3, R208 ;  /* 0x00000003ffd17819 */ /* 0x000fe200000116d0 */
[C---:B------:R-:W-:Y:S01]  /*1220*/  IMAD.IADD R198, R192.reuse, 0x1, R203 ;  /* 0x00000001c0c67824 */ /* 0x040fe200078e02cb */
[----:B------:R-:W-:Y:S01]  /*1230*/  SHF.R.S32.HI R4, RZ, 0x1f, R225 ;  /* 0x0000001fff047819 */ /* 0x000fe200000114e1 */
[----:B------:R-:W-:Y:S01]  /*1240*/  IMAD.IADD R199, R192, 0x1, R202 ;  /* 0x00000001c0c77824 */ /* 0x000fe200078e02ca */
[----:B------:R-:W-:Y:S01]  /*1250*/  SHF.R.S32.HI R2, RZ, 0x1f, R224 ;  /* 0x0000001fff027819 */ /* 0x000fe200000114e0 */
[----:B------:R-:W-:Y:S01]  /*1260*/  VIADD R220, R200, 0x98 ;  /* 0x00000098c8dc7836 */ /* 0x000fe20000000000 */
[----:B------:R-:W-:Y:S01]  /*1270*/  SHF.R.S32.HI R0, RZ, 0x1f, R223 ;  /* 0x0000001fff007819 */ /* 0x000fe200000114df */
[----:B------:R-:W-:-:S07]  /*1280*/  IMAD R214, R3, 0x8, R13 ;  /* 0x0000000803d67824 */ /* 0x000fce00078e020d */
.L_x_4976:
[----:B------:R-:W-:Y:S01]  /*1290*/  ULDC.64 UR4, c[0x0][0xa28] ;  /* 0x00028a0000047ab9 */ /* 0x000fe20000000a00 */
[----:B0-234-:R-:W0:Y:S01]  /*12a0*/  LDC.64 R4, c[0x0][0xa08] ;  /* 0x00028200ff047b82 */ /* 0x01de220000000a00 */
[----:B------:R-:W-:Y:S01]  /*12b0*/  ISETP.NE.U32.AND P0, PT, RZ, UR4, PT ;  /* 0x00000004ff007c0c */ /* 0x000fe2000bf05070 */
[----:B------:R-:W-:Y:S01]  /*12c0*/  IMAD.MOV.U32 R122, RZ, RZ, RZ ;  /* 0x000000ffff7a7224 */ /* 0x000fe200078e00ff */
        /* <DEDUP_REMOVED lines=9> */
[----:B------:R-:W-:Y:S01]  /*1360*/  ISETP.NE.AND.EX P3, PT, RZ, UR5, PT, P3 ;  /* 0x00000005ff007c0c */ /* 0x000fe2000bf65330 */
[----:B0-----:R-:W-:-:S06]  /*1370*/  IMAD.WIDE R8, R59, 0x4, R4 ;  /* 0x000000043b087825 */ /* 0x001fcc00078e0204 */
[----:B------:R-:W0:Y:S01]  /*1380*/  @P1 LDC.64 R6, c[0x0][0xa18] ;  /* 0x00028600ff061b82 */ /* 0x000e220000000a00 */
[----:B------:R-:W-:Y:S02]  /*1390*/  ULDC UR4, c[0x0][0x288] ;  /* 0x0000a20000047ab9 */ /* 0x000fe40000000800 */
[----:B------:R-:W-:Y:S01]  /*13a0*/  IMAD.U32 R196, RZ, RZ, UR4 ;  /* 0x00000004ffc47e24 */ /* 0x000fe2000f8e00ff */
[----:B------:R-:W-:Y:S02]  /*13b0*/  ULDC.64 UR4, c[0x0][0x418] ;  /* 0x0001060000047ab9 */ /* 0x000fe40000000a00 */
[----:B------:R-:W5:Y:S01]  /*13c0*/  @P3 LDG.E R122, desc[UR46][R8.64] ;  /* 0x0000002e087a3981 */ /* 0x000f62000c1e1900 */
[----:B------:R-:W-:Y:S01]  /*13d0*/  ISETP.NE.U32.AND P2, PT, RZ, UR6, PT ;  /* 0x00000006ff007c0c */ /* 0x000fe2000bf45070 */
[----:B-1----:R-:W-:-:S04]  /*13e0*/  @P0 IMAD.WIDE R2, R59, 0x4, R2 ;  /* 0x000000043b020825 */ /* 0x002fc800078e0202 */
[----:B0-----:R-:W-:Y:S01]  /*13f0*/  @P1 IMAD.WIDE R4, R59, 0x4, R6 ;  /* 0x000000043b041825 */ /* 0x001fe200078e0206 */
[----:B------:R-:W-:Y:S01]  /*1400*/  UISETP.NE.U32.AND UP0, UPT, UR4, URZ, UPT ;  /* 0x0000003f0400728c */ /* 0x000fe2000bf05070 */
[----:B------:R0:W5:Y:S01]  /*1410*/  @P0 LDG.E R10, desc[UR46][R2.64] ;  /* 0x0000002e020a0981 */ /* 0x000162000c1e1900 */
[----:B------:R-:W-:Y:S01]  /*1420*/  ULDC UR6, c[0x0][0x2f0] ;  /* 0x0000bc0000067ab9 */ /* 0x000fe20000000800 */
[----:B------:R-:W-:Y:S02]  /*1430*/  ULDC UR4, c[0x0][0x424] ;  /* 0x0001090000047ab9 */ /* 0x000fe40000000800 */
[----:B------:R1:W5:Y:S01]  /*1440*/  @P1 LDG.E R196, desc[UR46][R4.64] ;  /* 0x0000002e04c41981 */ /* 0x000362000c1e1900 */
[----:B------:R-:W-:Y:S01]  /*1450*/  UISETP.NE.AND.EX UP0, UPT, UR5, URZ, UPT, UP0 ;  /* 0x0000003f0500728c */ /* 0x000fe2000bf05300 */
[----:B------:R-:W-:-:S03]  /*1460*/  ISETP.NE.AND.EX P2, PT, RZ, UR7, PT, P2 ;  /* 0x00000007ff007c0c */ /* 0x000fc6000bf45320 */
[----:B------:R-:W-:Y:S01]  /*1470*/  USEL UR4, UR4, 0x1, UP0 ;  /* 0x0000000104047887 */ /* 0x000fe20008000000 */
[C---:B0-----:R-:W-:Y:S01]  /*1480*/  LOP3.LUT R2, R58.reuse, 0xff000000, RZ, 0xc0, !PT ;  /* 0xff0000003a027812 */ /* 0x041fe200078ec0ff */
[----:B------:R-:W-:Y:S01]  /*1490*/  ULDC UR7, c[0x0][0x348] ;  /* 0x0000d20000077ab9 */ /* 0x000fe20000000800 */
[C---:B------:R-:W-:Y:S01]  /*14a0*/  LOP3.LUT R0, R58.reuse, 0xff0000, RZ, 0xc0, !PT ;  /* 0x00ff00003a007812 */ /* 0x040fe200078ec0ff */
[----:B------:R-:W-:Y:S01]  /*14b0*/  UIMAD UR6, UR4, UR6, URZ ;  /* 0x00000006040672a4 */ /* 0x000fe2000f8e023f */
[----:B------:R-:W-:Y:S02]  /*14c0*/  SHF.R.U32.HI R3, RZ, 0x8, R2 ;  /* 0x00000008ff037819 */ /* 0x000fe40000011602 */
[----:B------:R-:W-:Y:S02]  /*14d0*/  LOP3.LUT R215, R58, 0xffff, RZ, 0xc0, !PT ;  /* 0x0000ffff3ad77812 */ /* 0x000fe400078ec0ff */
[----:B------:R-:W-:Y:S02]  /*14e0*/  LEA.HI R216, R0, R3, RZ, 0x10 ;  /* 0x0000000300d87211 */ /* 0x000fe400078f80ff */
[----:B------:R-:W-:Y:S01]  /*14f0*/  MOV R217, R59 ;  /* 0x0000003b00d97202 */ /* 0x000fe20000000f00 */
[----:B-1----:R-:W-:Y:S06]  /*1500*/  @P1 BRA `(.L_x_4684) ;  /* 0x0000000000241947 */ /* 0x002fec0003800000 */
        /* <DEDUP_REMOVED lines=8> */
[----:B--2---:R-:W-:-:S07]  /*1590*/  IMAD.IADD R196, R5, 0x1, -R196 ;  /* 0x0000000105c47824 */ /* 0x004fce00078e0ac4 */
.L_x_4684:
[----:B------:R-:W-:Y:S02]  /*15a0*/  IMAD.U32 R2, RZ, RZ, UR7 ;  /* 0x00000007ff027e24 */ /* 0x000fe4000f8e00ff */
[----:B------:R-:W-:Y:S01]  /*15b0*/  IMAD.U32 R25, RZ, RZ, UR6 ;  /* 0x00000006ff197e24 */ /* 0x000fe2000f8e00ff */
[----:B------:R-:W-:Y:S06]  /*15c0*/  @!P2 BRA `(.L_x_4685) ;  /* 0x000000000010a947 */ /* 0x000fec0003800000 */
[----:B------:R-:W0:Y:S02]  /*15d0*/  LDC.64 R4, c[0x0][0xa20] ;  /* 0x00028800ff047b82 */ /* 0x000e240000000a00 */
[----:B0-----:R-:W-:-:S05]  /*15e0*/  IMAD.WIDE R4, R59, 0x4, R4 ;  /* 0x000000043b047825 */ /* 0x001fca00078e0204 */
[----:B------:R0:W5:Y:S01]  /*15f0*/  LDG.E R25, desc[UR46][R4.64] ;  /* 0x0000002e04197981 */ /* 0x000162000c1e1900 */
[----:B------:R-:W-:Y:S05]  /*1600*/  BRA `(.L_x_4686) ;  /* 0x0000000000107947 */ /* 0x000fea0003800000 */
.L_x_4685:
[----:B------:R-:W-:Y:S05]  /*1610*/  @!P3 BRA `(.L_x_4686) ;  /* 0x00000000000cb947 */ /* 0x000fea0003800000 */
[----:B------:R-:W2:Y:S04]  /*1620*/  LDG.E R0, desc[UR46][R8.64] ;  /* 0x0000002e08007981 */ /* 0x000ea8000c1e1900 */
[----:B------:R-:W2:Y:S02]  /*1630*/  LDG.E R25, desc[UR46][R8.64+0x4] ;  /* 0x0000042e08197981 */ /* 0x000ea4000c1e1900 */
[----:B--2---:R-:W-:-:S07]  /*1640*/  IMAD.IADD R25, R25, 0x1, -R0 ;  /* 0x0000000119197824 */ /* 0x004fce00078e0a00 */
.L_x_4686:
[----:B------:R-:W-:Y:S01]  /*1650*/  ULDC.64 UR4, c[0x0][0xa10] ;  /* 0x0002840000047ab9 */ /* 0x000fe20000000a00 */
[----:B0-----:R-:W0:Y:S01]  /*1660*/  LDC R4, c[0x0][0x448] ;  /* 0x00011200ff047b82 */ /* 0x001e220000000800 */
[----:B------:R-:W-:-:S04]  /*1670*/  ISETP.NE.U32.AND P0, PT, RZ, UR4, PT ;  /* 0x00000004ff007c0c */ /* 0x000fc8000bf05070 */
[----:B------:R-:W-:Y:S01]  /*1680*/  ISETP.NE.AND.EX P0, PT, RZ, UR5, PT, P0 ;  /* 0x00000005ff007c0c */ /* 0x000fe2000bf05300 */
[----:B------:R-:W-:Y:S02]  /*1690*/  ULDC.64 UR4, c[0x0][0xa30] ;  /* 0x00028c0000047ab9 */ /* 0x000fe40000000a00 */
[----:B------:R-:W-:-:S04]  /*16a0*/  ISETP.NE.U32.AND P1, PT, RZ, UR4, PT ;  /* 0x00000004ff007c0c */ /* 0x000fc8000bf25070 */
[----:B------:R-:W-:-:S06]  /*16b0*/  ISETP.NE.AND.EX P1, PT, RZ, UR5, PT, P1 ;  /* 0x00000005ff007c0c */ /* 0x000fcc000bf25310 */
[----:B------:R-:W1:Y:S08]  /*16c0*/  @P0 LDC.64 R6, c[0x0][0xa10] ;  /* 0x00028400ff060b82 */ /* 0x000e700000000a00 */
[----:B------:R-:W2:Y:S01]  /*16d0*/  @P1 LDC.64 R8, c[0x0][0xa30] ;  /* 0x00028c00ff081b82 */ /* 0x000ea20000000a00 */
[----:B-1----:R-:W-:-:S05]  /*16e0*/  @P0 IMAD.WIDE R6, R59, 0x4, R6 ;  /* 0x000000043b060825 */ /* 0x002fca00078e0206 */
[----:B------:R-:W3:Y:S04]  /*16f0*/  @P0 LDG.E R0, desc[UR46][R6.64] ;  /* 0x0000002e06000981 */ /* 0x000ee8000c1e1900 */
[----:B------:R-:W3:Y:S01]  /*1700*/  @P0 LDG.E R3, desc[UR46][R6.64+0x4] ;  /* 0x0000042e06030981 */ /* 0x000ee2000c1e1900 */
[----:B-----5:R-:W-:Y:S02]  /*1710*/  IMAD.MOV.U32 R146, RZ, RZ, R25 ;  /* 0x000000ffff927224 */ /* 0x020fe400078e0019 */
[----:B--2---:R-:W-:-:S05]  /*1720*/  @P1 IMAD.WIDE R8, R59, 0x4, R8 ;  /* 0x000000043b081825 */ /* 0x004fca00078e0208 */
[----:B------:R1:W5:Y:S01]  /*1730*/  @P1 LDG.E R146, desc[UR46][R8.64] ;  /* 0x0000002e08921981 */ /* 0x000362000c1e1900 */
[----:B0-----:R-:W-:Y:S01]  /*1740*/  ISETP.NE.AND P1, PT, R4, 0x1, PT ;  /* 0x000000010400780c */ /* 0x001fe20003f25270 */
[----:B------:R-:W-:Y:S01]  /*1750*/  IMAD.SHL.U32 R212, R57, 0x80, RZ ;  /* 0x0000008039d47824 */ /* 0x000fe200078e00ff */
[----:B------:R-:W0:Y:S01]  /*1760*/  LDC.64 R4, c[0x0][0x9e0] ;  /* 0x00027800ff047b82 */ /* 0x000e220000000a00 */
[----:B------:R-:W-:-:S10]  /*1770*/  IMAD.IADD R13, R25, 0x1, -R10 ;  /* 0x00000001190d7824 */ /* 0x000fd400078e0a0a */
[----:B------:R-:W2:Y:S08]  /*1780*/  @P1 LDC R12, c[0x0][0x44c] ;  /* 0x00011300ff0c1b82 */ /* 0x000eb00000000800 */
[----:B------:R-:W4:Y:S01]  /*1790*/  @P1 LDC R11, c[0x0][0x450] ;  /* 0x00011400ff0b1b82 */ /* 0x000f220000000800 */
[----:B0-----:R-:W-:Y:S01]  /*17a0*/  ISETP.GE.AND P2, PT, R5, 0x1, PT ;  /* 0x000000010500780c */ /* 0x001fe20003f46270 */
[----:B---3--:R-:W-:-:S02]  /*17b0*/  @P0 IMAD.IADD R2, R3, 0x1, -R0 ;  /* 0x0000000103020824 */ /* 0x008fc400078e0a00 */
[----:B------:R-:W-:Y:S02]  /*17c0*/  VIADD R3, R212, 0x7f ;  /* 0x0000007fd4037836 */ /* 0x000fe40000000000 */
[----:B------:R-:W-:Y:S02]  /*17d0*/  IMAD.IADD R197, R13, 0x1, R2 ;  /* 0x000000010dc57824 */ /* 0x000fe400078e0202 */
[----:B--2---:R-:W-:-:S04]  /*17e0*/  @P1 IMAD.HI.U32 R6, R3, R12, RZ ;  /* 0x0000000c03061227 */ /* 0x004fc800078e00ff */
[C---:B------:R-:W-:Y:S01]  /*17f0*/  VIADD R0, R197.reuse, 0x5f ;  /* 0x0000005fc5007836 */ /* 0x040fe20000000000 */
[----:B----4-:R-:W-:Y:S02]  /*1800*/  @P1 SHF.R.U32.HI R3, RZ, R11, R6 ;  /* 0x0000000bff031219 */ /* 0x010fe40000011606 */
[----:B------:R-:W-:Y:S01]  /*1810*/  IADD3 R6, R197, 0x1, -R196 ;  /* 0x00000001c5067810 */ /* 0x000fe20007ffe8c4 */
[----:B------:R-:W-:-:S04]  /*1820*/  IMAD.HI R0, R0, 0x2aaaaaab, RZ ;  /* 0x2aaaaaab00007827 */ /* 0x000fc800078e02ff */
[----:B------:R-:W-:Y:S01]  /*1830*/  IMAD.IADD R3, R6, 0x1, R3 ;  /* 0x0000000106037824 */ /* 0x000fe200078e0203 */
[----:B------:R-:W-:-:S03]  /*1840*/  SHF.R.U32.HI R151, RZ, 0x1f, R0 ;  /* 0x0000001fff977819 */ /* 0x000fc60000011600 */
[----:B------:R-:W-:Y:S01]  /*1850*/  IMAD.IADD R4, R3, 0x1, R4 ;  /* 0x0000000103047824 */ /* 0x000fe200078e0204 */
[----:B------:R-:W-:Y:S01]  /*1860*/  LEA.HI.SX32 R151, R0, R151, 0x1c ;  /* 0x0000009700977211 */ /* 0x000fe200078fe2ff */
        /* <DEDUP_REMOVED lines=12> */
.L_x_4689:
[----:B------:R-:W-:-:S13]  /*1930*/  ISETP.NE.AND P0, PT, R5, 0x1, PT ;  /* 0x000000010500780c */ /* 0x000fda0003f05270 */
[----:B------:R-:W0:Y:S02]  /*1940*/  @P0 LDC.64 R6, c[0x0][0x9e8] ;  /* 0x00027a00ff060b82 */ /* 0x000e240000000a00 */
[----:B0-----:R-:W-:-:S05]  /*1950*/  @P0 IMAD.HI.U32 R6, R0, R6, RZ ;  /* 0x0000000600060227 */ /* 0x001fca00078e00ff */
[----:B------:R-:W-:-:S07]  /*1960*/  @P0 SHF.R.U32.HI R0, RZ, R7, R6 ;  /* 0x00000007ff000219 */ /* 0x000fce0000011606 */
.L_x_4690:
[----:B------:R-:W-:Y:S05]  /*1970*/  BSYNC B0 ;  /* 0x0000000000007941 */ /* 0x000fea0003800000 */
.L_x_4688:
[----:B------:R-:W-:-:S05]  /*1980*/  IMAD R3, R0, R5, R5 ;  /* 0x0000000500037224 */ /* 0x000fca00078e0205 */
[----:B------:R-:W-:-:S07]  /*1990*/  VIMNMX R4, R4, R3, PT ;  /* 0x0000000304047248 */ /* 0x000fce0003fe0100 */
.L_x_4687:
[----:B------:R-:W0:Y:S01]  /*19a0*/  @P1 LDC R3, c[0x0][0x44c] ;  /* 0x00011300ff031b82 */ /* 0x000e220000000800 */
[----:B------:R-:W-:Y:S01]  /*19b0*/  IADD3 R4, R4, 0x5f, RZ ;  /* 0x0000005f04047810 */ /* 0x000fe20007ffe0ff */
[----:B------:R-:W-:Y:S01]  /*19c0*/  IMAD.MOV.U32 R7, RZ, RZ, R212 ;  /* 0x000000ffff077224 */ /* 0x000fe200078e00d4 */
[----:B------:R-:W-:Y:S01]  /*19d0*/  ULDC UR4, c[0x0][0x9dc] ;  /* 0x0002770000047ab9 */ /* 0x000fe20000000800 */
[----:B------:R-:W-:Y:S02]  /*19e0*/  IMAD.IADD R150, R197, 0x1, -R196 ;  /* 0x00000001c5967824 */ /* 0x000fe400078e0ac4 */
[----:B------:R-:W-:Y:S02]  /*19f0*/  IMAD.HI R4, R4, 0x2aaaaaab, RZ ;  /* 0x2aaaaaab04047827 */ /* 0x000fe400078e02ff */
[----:B------:R-:W1:Y:S02]  /*1a00*/  @P1 LDC R9, c[0x0][0x450] ;  /* 0x00011400ff091b82 */ /* 0x000e640000000800 */
[----:B0-----:R-:W-:Y:S01]  /*1a10*/  @P1 IMAD.HI.U32 R0, R212, R3, RZ ;  /* 0x00000003d4001227 */ /* 0x001fe200078e00ff */
[----:B------:R-:W-:-:S04]  /*1a20*/  SHF.R.U32.HI R3, RZ, 0x1f, R4 ;  /* 0x0000001fff037819 */ /* 0x000fc80000011604 */
[----:B------:R-:W-:Y:S02]  /*1a30*/  LEA.HI.SX32 R4, R4, R3, 0x1c ;  /* 0x0000000304047211 */ /* 0x000fe400078fe2ff */
        /* <DEDUP_REMOVED lines=15> */
.L_x_4693:
[----:B------:R-:W-:-:S13]  /*1b30*/  ISETP.NE.AND P0, PT, R5, 0x1, PT ;  /* 0x000000010500780c */ /* 0x000fda0003f05270 */
[----:B------:R-:W0:Y:S02]  /*1b40*/  @P0 LDC.64 R6, c[0x0][0x9e8] ;  /* 0x00027a00ff060b82 */ /* 0x000e240000000a00 */
[----:B0-----:R-:W-:-:S05]  /*1b50*/  @P0 IMAD.HI.U32 R4, R0, R6, RZ ;  /* 0x0000000600040227 */ /* 0x001fca00078e00ff */
[----:B------:R-:W-:-:S07]  /*1b60*/  @P0 SHF.R.U32.HI R0, RZ, R7, R4 ;  /* 0x00000007ff000219 */ /* 0x000fce0000011604 */
.L_x_4694:
[----:B------:R-:W-:Y:S05]  /*1b70*/  BSYNC B0 ;  /* 0x0000000000007941 */ /* 0x000fea0003800000 */
.L_x_4692:
[----:B------:R-:W-:-:S05]  /*1b80*/  IMAD R0, R0, R5, RZ ;  /* 0x0000000500007224 */ /* 0x000fca00078e02ff */
[----:B------:R-:W-:-:S07]  /*1b90*/  VIMNMX R3, R3, R0, !PT ;  /* 0x0000000003037248 */ /* 0x000fce0007fe0100 */
.L_x_4691:
[----:B------:R-:W-:Y:S01]  /*1ba0*/  IMAD.HI R3, R3, 0x2aaaaaab, RZ ;  /* 0x2aaaaaab03037827 */ /* 0x000fe200078e02ff */
[----:B------:R-:W-:Y:S01]  /*1bb0*/  BSSY B0, `(.L_x_4695) ;  /* 0x0000028000007945 */ /* 0x000fe20003800000 */
[----:B------:R-:W-:Y:S02]  /*1bc0*/  LOP3.LUT R221, R216, 0xff, RZ, 0xc0, !PT ;  /* 0x000000ffd8dd7812 */ /* 0x000fe400078ec0ff */
[----:B------:R-:W-:Y:S02]  /*1bd0*/  SHF.R.U32.HI R216, RZ, 0x10, R216 ;  /* 0x00000010ffd87819 */ /* 0x000fe400000116d8 */
[----:B------:R-:W-:-:S04]  /*1be0*/  SHF.R.U32.HI R0, RZ, 0x1f, R3 ;  /* 0x0000001fff007819 */ /* 0x000fc80000011603 */
[----:B------:R-:W-:-:S04]  /*1bf0*/  LEA.HI.SX32 R0, R3, R0, 0x1c ;  /* 0x0000000003007211 */ /* 0x000fc800078fe2ff */
[----:B------:R-:W-:Y:S01]  /*1c00*/  VIMNMX R9, RZ, R0, !PT ;  /* 0x00000000ff097248 */ /* 0x000fe20007fe0100 */
[----:B------:R-:W-:-:S03]  /*1c10*/  IMAD.MOV.U32 R0, RZ, RZ, RZ ;  /* 0x000000ffff007224 */ /* 0x000fc600078e00ff */
[----:B------:R-:W-:-:S13]  /*1c20*/  ISETP.GT.AND P0, PT, R8, R9, PT ;  /* 0x000000090800720c */ /* 0x000fda0003f04270 */
[----:B------:R-:W-:Y:S05]  /*1c30*/  @!P0 BRA `(.L_x_4696) ;  /* 0x00000000007c8947 */ /* 0x000fea0003800000 */
        /* <DEDUP_REMOVED lines=28> */
[----:B------:R-:W-:-:S05]  /*1e00*/  IMAD.MOV.U32 R0, RZ, RZ, R5 ;  /* 0x000000ffff007224 */ /* 0x000fca00078e0005 */
[----:B------:R-:W-:Y:S02]  /*1e10*/  @!P2 IADD3 R0, -R0, RZ, RZ ;  /* 0x000000ff0000a210 */ /* 0x000fe40007ffe1ff */
[----:B------:R-:W-:-:S07]  /*1e20*/  @!P1 LOP3.LUT R0, RZ, R11, RZ, 0x33, !PT ;  /* 0x0000000bff009212 */ /* 0x000fce00078e33ff */
.L_x_4696:
[----:B------:R-:W-:Y:S05]  /*1e30*/  BSYNC B0 ;  /* 0x0000000000007941 */ /* 0x000fea0003800000 */
.L_x_4695:
[----:B------:R-:W-:Y:S01]  /*1e40*/  IMAD R3, R221, R0, R9 ;  /* 0x00000000dd037224 */ /* 0x000fe200078e0209 */
        /* <DEDUP_REMOVED lines=35> */
[----:B-1---5:R-:W-:Y:S05]  /*2080*/  CALL.ABS.NOINC R14 ;  /* 0x000000000e007343 */ /* 0x022fea0003c00000 */
.L_x_4699:
[----:B------:R-:W-:Y:S05]  /*2090*/  BSYNC B6 ;  /* 0x0000000000067941 */ /* 0x000fea0003800000 */
.L_x_4698:
        /* <DEDUP_REMOVED lines=19> */
[----:B-1---5:R-:W-:Y:S05]  /*21d0*/  CALL.ABS.NOINC R14 ;  /* 0x000000000e007343 */ /* 0x022fea0003c00000 */
.L_x_4701:
[----:B------:R-:W-:Y:S05]  /*21e0*/  BSYNC B6 ;  /* 0x0000000000067941 */ /* 0x000fea0003800000 */
.L_x_4700:
[----:B------:R-:W-:Y:S01]  /*21f0*/  ULDC.64 UR4, c[0x0][0x9f8] ;  /* 0x00027e0000047ab9 */ /* 0x000fe20000000a00 */
[----:B------:R-:W0:Y:S01]  /*2200*/  S2R R3, SR_TID.X ;  /* 0x0000000000037919 */ /* 0x000e220000002100 */
[----:B------:R-:W-:Y:S01]  /*2210*/  ISETP.NE.U32.AND P0, PT, RZ, UR4, PT ;  /* 0x00000004ff007c0c */ /* 0x000fe2000bf05070 */
[----:B------:R-:W1:Y:S01]  /*2220*/  LDC.64 R102, c[0x0][0x300] ;  /* 0x0000c000ff667b82 */ /* 0x000e620000000a00 */
[----:B------:R-:W-:Y:S01]  /*2230*/  ULDC UR8, c[0x0][0x2f4] ;  /* 0x0000bd0000087ab9 */ /* 0x000fe20000000800 */
[----:B------:R-:W-:Y:S01]  /*2240*/  IMAD.IADD R122, R122, 0x1, R25 ;  /* 0x000000017a7a7824 */ /* 0x000fe200078e0219 */
[----:B------:R-:W-:Y:S01]  /*2250*/  ISETP.NE.AND.EX P0, PT, RZ, UR5, PT, P0 ;  /* 0x00000005ff007c0c */ /* 0x000fe2000bf05300 */
[----:B------:R-:W-:Y:S01]  /*2260*/  VIADD R0, R22, 0x60 ;  /* 0x0000006016007836 */ /* 0x000fe20000000000 */
[----:B------:R-:W-:Y:S01]  /*2270*/  ISETP.GE.AND P1, PT, R198, UR8, PT ;  /* 0x00000008c6007c0c */ /* 0x000fe2000bf26270 */
[----:B------:R-:W-:Y:S01]  /*2280*/  ULDC.64 UR4, c[0x0][0x330] ;  /* 0x0000cc0000047ab9 */ /* 0x000fe20000000a00 */
[----:B------:R-:W-:Y:S01]  /*2290*/  SHF.R.S32.HI R23, RZ, 0x1f, R22 ;  /* 0x0000001fff177819 */ /* 0x000fe20000011416 */
[----:B------:R-:W2:Y:S01]  /*22a0*/  LDC.64 R96, c[0x0][0x3f8] ;  /* 0x0000fe00ff607b82 */ /* 0x000ea20000000a00 */
[----:B------:R-:W-:-:S07]  /*22b0*/  ULDC.64 UR6, c[0x0][0x308] ;  /* 0x0000c20000067ab9 */ /* 0x000fce0000000a00 */
[----:B------:R-:W3:Y:S01]  /*22c0*/  @P0 LDC.64 R4, c[0x0][0x9f8] ;  /* 0x00027e00ff040b82 */ /* 0x000ee20000000a00 */
[----:B------:R-:W-:-:S07]  /*22d0*/  SHF.R.S32.HI R147, RZ, 0x1f, R195 ;  /* 0x0000001fff937819 */ /* 0x000fce00000114c3 */
[----:B------:R-:W4:Y:S08]  /*22e0*/  LDC R33, c[0x0][0x3f4] ;  /* 0x0000fd00ff217b82 */ /* 0x000f300000000800 */
[----:B------:R-:W4:Y:S01]  /*22f0*/  LDC.64 R90, c[0x0][0x408] ;  /* 0x00010200ff5a7b82 */ /* 0x000f220000000a00 */
[----:B---3--:R-:W-:-:S05]  /*2300*/  @P0 IMAD.WIDE R4, R59, 0x4, R4 ;  /* 0x000000043b040825 */ /* 0x008fca00078e0204 */
[----:B------:R3:W4:Y:S01]  /*2310*/  @P0 LDG.E R59, desc[UR46][R4.64] ;  /* 0x0000002e043b0981 */ /* 0x000722000c1e1900 */
[----:B------:R-:W-:Y:S01]  /*2320*/  SEL R6, RZ, 0xffffffff, P1 ;  /* 0xffffffffff067807 */ /* 0x000fe20000800000 */
[----:B0-----:R-:W-:Y:S01]  /*2330*/  VIADD R7, R3, 0xffffff80 ;  /* 0xffffff8003077836 */ /* 0x001fe20000000000 */
[----:B------:R-:W-:Y:S01]  /*2340*/  ISETP.GE.AND P0, PT, R22, UR8, PT ;  /* 0x0000000816007c0c */ /* 0x000fe2000bf06270 */
[C---:B------:R-:W-:Y:S01]  /*2350*/  IMAD.WIDE.U32 R104, R215.reuse, UR4, R22 ;  /* 0x00000004d7687c25 */ /* 0x040fe2000f8e0016 */
[----:B------:R-:W-:Y:S01]  /*2360*/  SHF.R.S32.HI R8, RZ, 0x1f, R122 ;  /* 0x0000001fff087819 */ /* 0x000fe2000001147a */
[----:B------:R-:W0:Y:S01]  /*2370*/  S2R R175, SR_TID.X ;  /* 0x0000000000af7919 */ /* 0x000e220000002100 */
[----:B------:R-:W-:Y:S01]  /*2380*/  SEL R3, RZ, 0x1, P0 ;  /* 0x00000001ff037807 */ /* 0x000fe20000000000 */
[----:B------:R-:W-:Y:S01]  /*2390*/  IMAD R105, R215, UR5, R105 ;  /* 0x00000005d7697c24 */ /* 0x000fe2000f8e0269 */
[----:B------:R-:W-:Y:S01]  /*23a0*/  ISETP.GE.AND P0, PT, R199, UR8, PT ;  /* 0x00000008c7007c0c */ /* 0x000fe2000bf06270 */
[----:B---3--:R-:W-:Y:S01]  /*23b0*/  IMAD.SHL.U32 R4, R6, 0x2, RZ ;  /* 0x0000000206047824 */ /* 0x008fe200078e00ff */
[----:B------:R-:W-:Y:S01]  /*23c0*/  SHF.R.S32.HI R6, RZ, 0x1f, R7 ;  /* 0x0000001fff067819 */ /* 0x000fe20000011407 */
[----:B------:R-:W-:Y:S01]  /*23d0*/  ULDC.64 UR4, c[0x0][0xa08] ;  /* 0x0002820000047ab9 */ /* 0x000fe20000000a00 */
[----:B------:R-:W-:Y:S01]  /*23e0*/  ISETP.GE.AND P1, PT, R0, UR8, PT ;  /* 0x0000000800007c0c */ /* 0x000fe2000bf26270 */
[----:B--2---:R-:W-:Y:S01]  /*23f0*/  IMAD.WIDE.U32 R98, R195, R96, R22 ;  /* 0x00000060c3627225 */ /* 0x004fe200078e0016 */
[----:B------:R-:W-:-:S02]  /*2400*/  LOP3.LUT R3, R4, 0x2, R3, 0xe2, !PT ;  /* 0x0000000204037812 */ /* 0x000fc400078ee203 */
[----:B------:R-:W-:Y:S01]  /*2410*/  LEA.HI R7, R6, R7, RZ, 0x2 ;  /* 0x0000000706077211 */ /* 0x000fe200078f10ff */
[----:B-1----:R-:W-:Y:S01]  /*2420*/  IMAD R6, R8, R102, RZ ;  /* 0x0000006608067224 */ /* 0x002fe200078e02ff */
[----:B------:R-:W-:Y:S01]  /*2430*/  SEL R4, RZ, 0x4, P0 ;  /* 0x00000004ff047807 */ /* 0x000fe20000000000 */
[----:B----4-:R-:W-:Y:S01]  /*2440*/  IMAD.WIDE.U32 R92, R195, R90, R22 ;  /* 0x0000005ac35c7225 */ /* 0x010fe200078e0016 */
[----:B------:R-:W-:Y:S02]  /*2450*/  SEL R5, RZ, 0x8, P1 ;  /* 0x00000008ff057807 */ /* 0x000fe40000800000 */
[----:B------:R-:W-:Y:S01]  /*2460*/  LOP3.LUT R18, R18, 0xfffffffb, RZ, 0xc0, !PT ;  /* 0xfffffffb12127812 */ /* 0x000fe200078ec0ff */
[----:B------:R-:W-:Y:S01]  /*2470*/  IMAD R9, R122, R103, R6 ;  /* 0x000000677a097224 */ /* 0x000fe200078e0206 */
[----:B------:R-:W-:Y:S01]  /*2480*/  LOP3.LUT R14, R5, R3, R4, 0xfe, !PT ;  /* 0x00000003050e7212 */ /* 0x000fe200078efe04 */
[----:B------:R-:W-:Y:S01]  /*2490*/  VIADD R3, R22, 0x80 ;  /* 0x0000008016037836 */ /* 0x000fe20000000000 */
[----:B------:R-:W-:Y:S01]  /*24a0*/  SHF.R.S32.HI R6, RZ, 0x1f, R7 ;  /* 0x0000001fff067819 */ /* 0x000fe20000011407 */
[----:B------:R-:W-:Y:S01]  /*24b0*/  IMAD.WIDE.U32 R4, R122, R102, RZ ;  /* 0x000000667a047225 */ /* 0x000fe200078e00ff */
[----:B------:R-:W-:-:S02]  /*24c0*/  SHF.R.S32.HI R193, RZ, 0x1f, R192 ;  /* 0x0000001fffc17819 */ /* 0x000fc400000114c0 */
[----:B------:R-:W-:Y:S01]  /*24d0*/  LEA.HI R6, R6, R195, RZ, 0x3 ;  /* 0x000000c306067211 */ /* 0x000fe200078f18ff */
[----:B------:R-:W-:Y:S01]  /*24e0*/  IMAD.IADD R5, R5, 0x1, R9 ;  /* 0x0000000105057824 */ /* 0x000fe200078e0209 */
[----:B------:R-:W-:Y:S01]  /*24f0*/  ISETP.GE.AND P0, PT, R3, UR8, PT ;  /* 0x0000000803007c0c */ /* 0x000fe2000bf06270 */
[----:B------:R-:W-:Y:S01]  /*2500*/  IMAD.WIDE.U32 R100, R195, R96, R192 ;  /* 0x00000060c3647225 */ /* 0x000fe200078e00c0 */
[----:B------:R-:W-:Y:S02]  /*2510*/  LOP3.LUT R6, R6, 0xfffffff8, RZ, 0xc0, !PT ;  /* 0xfffffff806067812 */ /* 0x000fe400078ec0ff */
[----:B------:R-:W-:Y:S01]  /*2520*/  SEL R7, RZ, 0x10, P0 ;  /* 0x00000010ff077807 */ /* 0x000fe20000000000 */
[----:B------:R-:W-:Y:S01]  /*2530*/  IMAD.WIDE.U32 R4, R215, UR6, R4 ;  /* 0x00000006d7047c25 */ /* 0x000fe2000f8e0004 */
[----:B------:R-:W-:Y:S02]  /*2540*/  ISETP.NE.U32.AND P0, PT, RZ, UR4, PT ;  /* 0x00000004ff007c0c */ /* 0x000fe4000bf05070 */
[----:B------:R-:W-:Y:S01]  /*2550*/  LOP3.LUT R14, R14, R7, RZ, 0xfc, !PT ;  /* 0x000000070e0e7212 */ /* 0x000fe200078efcff */
[----:B------:R-:W-:Y:S01]  /*2560*/  IMAD.IADD R132, R195, 0x1, -R6 ;  /* 0x00000001c3847824 */ /* 0x000fe200078e0a06 */
[----:B------:R-:W-:Y:S01]  /*2570*/  ISETP.NE.AND.EX P0, PT, RZ, UR5, PT, P0 ;  /* 0x00000005ff007c0c */ /* 0x000fe2000bf05300 */
[----:B------:R-:W-:Y:S01]  /*2580*/  IMAD R5, R215, UR7, R5 ;  /* 0x00000007d7057c24 */ /* 0x000fe2000f8e0205 */
[----:B------:R-:W-:Y:S01]  /*2590*/  ULDC.64 UR4, c[0x0][0x310] ;  /* 0x0000c40000047ab9 */ /* 0x000fe20000000a00 */
[----:B------:R-:W-:Y:S01]  /*25a0*/  ISETP.GE.AND P2, PT, R199, R33, PT ;  /* 0x00000021c700720c */ /* 0x000fe20003f46270 */
[----:B------:R-:W-:Y:S01]  /*25b0*/  IMAD.WIDE.U32 R94, R195, R90, R192 ;  /* 0x0000005ac35e7225 */ /* 0x000fe200078e00c0 */
[----:B------:R-:W-:-:S02]  /*25c0*/  LOP3.LUT P1, RZ, R132, 0x4, RZ, 0xc0, !PT ;  /* 0x0000000484ff7812 */ /* 0x000fc4000782c0ff */
[----:B------:R-:W-:Y:S01]  /*25d0*/  SHF.R.U32.HI R26, RZ, 0x3, R206 ;  /* 0x00000003ff1a7819 */ /* 0x000fe200000116ce */
[C---:B------:R-:W-:Y:S01]  /*25e0*/  IMAD.SHL.U32 R111, R96.reuse, 0x40, RZ ;  /* 0x00000040606f7824 */ /* 0x040fe200078e00ff */
[----:B------:R-:W-:Y:S01]  /*25f0*/  SHF.L.U64.HI R110, R96, 0x6, R97 ;  /* 0x00000006606e7819 */ /* 0x000fe20000010261 */
[----:B------:R-:W-:Y:S01]  /*2600*/  IMAD R133, R103, 0x60, RZ ;  /* 0x0000006067857824 */ /* 0x000fe200078e02ff */
[----:B------:R-:W-:Y:S01]  /*2610*/  IADD3 R122, P3, R195, R122, RZ ;  /* 0x0000007ac37a7210 */ /* 0x000fe20007f7e0ff */
[C---:B------:R-:W-:Y:S01]  /*2620*/  IMAD.SHL.U32 R137, R102.reuse, 0x40, RZ ;  /* 0x0000004066897824 */ /* 0x040fe200078e00ff */
[----:B------:R-:W-:Y:S01]  /*2630*/  SHF.L.U64.HI R136, R102, 0x6, R103 ;  /* 0x0000000666887819 */ /* 0x000fe20000010267 */
[----:B------:R-:W-:Y:S01]  /*2640*/  IMAD R135, R91, 0x60, RZ ;  /* 0x000000605b877824 */ /* 0x000fe200078e02ff */
[C---:B------:R-:W-:Y:S01]  /*2650*/  SHF.L.U64.HI R108, R90.reuse, 0x6, R91 ;  /* 0x000000065a6c7819 */ /* 0x040fe2000001025b */
[----:B------:R-:W-:Y:S01]  /*2660*/  IMAD.SHL.U32 R109, R90, 0x40, RZ ;  /* 0x000000405a6d7824 */ /* 0x000fe200078e00ff */
[----:B------:R-:W-:Y:S01]  /*2670*/  SHF.R.S32.HI R149, RZ, 0x1f, R219 ;  /* 0x0000001fff957819 */ /* 0x000fe200000114db */
[----:B------:R-:W-:Y:S01]  /*2680*/  IMAD.X R123, R8, 0x1, R147, P3 ;  /* 0x00000001087b7824 */ /* 0x000fe200018e0693 */
[----:B------:R-:W-:-:S02]  /*2690*/  @P1 LOP3.LUT R18, R18, 0x4, RZ, 0xfc, !PT ;  /* 0x0000000412121812 */ /* 0x000fc400078efcff */
[----:B------:R-:W-:Y:S02]  /*26a0*/  ISETP.GE.AND P1, PT, R198, R33, PT ;  /* 0x00000021c600720c */ /* 0x000fe40003f26270 */
[----:B------:R-:W-:Y:S02]  /*26b0*/  LOP3.LUT R18, R18, 0xfffffffe, RZ, 0xc0, !PT ;  /* 0xfffffffe12127812 */ /* 0x000fe400078ec0ff */
[----:B0-----:R-:W-:Y:S02]  /*26c0*/  LEA.HI R175, R175, 0x8, RZ, 0x19 ;  /* 0x00000008afaf7811 */ /* 0x001fe400078fc8ff */
[----:B------:R-:W-:Y:S02]  /*26d0*/  @P2 LOP3.LUT R18, R18, 0x1, RZ, 0xfc, !PT ;  /* 0x0000000112122812 */ /* 0x000fe400078efcff */
[----:B------:R-:W-:Y:S02]  /*26e0*/  SHF.L.U32 R130, R33, 0x1, RZ ;  /* 0x0000000121827819 */ /* 0x000fe400000006ff */
[----:B------:R-:W-:-:S02]  /*26f0*/  SHF.R.S32.HI R6, RZ, 0x1f, R59 ;  /* 0x0000001fff067819 */ /* 0x000fc4000001143b */
[----:B------:R-:W-:Y:S02]  /*2700*/  SEL R27, R59, RZ, !P0 ;  /* 0x000000ff3b1b7207 */ /* 0x000fe40004000000 */
[----:B------:R-:W-:Y:S01]  /*2710*/  SEL R9, R6, RZ, !P0 ;  /* 0x000000ff06097207 */ /* 0x000fe20004000000 */
[----:B------:R-:W-:Y:S02]  /*2720*/  IMAD R6, R147, R96, RZ ;  /* 0x0000006093067224 */ /* 0x000fe400078e02ff */
[----:B------:R-:W-:-:S04]  /*2730*/  IMAD.WIDE.U32 R106, R27, UR4, R4 ;  /* 0x000000041b6a7c25 */ /* 0x000fc8000f8e0004 */
[----:B------:R-:W-:Y:S02]  /*2740*/  IMAD R10, R9, UR4, RZ ;  /* 0x00000004090a7c24 */ /* 0x000fe4000f8e02ff */
[-C--:B------:R-:W-:Y:S02]  /*2750*/  IMAD R4, R147, R102.reuse, RZ ;  /* 0x0000006693047224 */ /* 0x080fe400078e02ff */
[----:B------:R-:W-:Y:S02]  /*2760*/  IMAD R11, R195, R97, R6 ;  /* 0x00000061c30b7224 */ /* 0x000fe400078e0206 */
[----:B------:R-:W-:Y:S01]  /*2770*/  IMAD R13, R27, UR5, R10 ;  /* 0x000000051b0d7c24 */ /* 0x000fe2000f8e020a */
[----:B------:R-:W-:Y:S01]  /*2780*/  ULDC.64 UR4, c[0x0][0x338] ;  /* 0x0000ce0000047ab9 */ /* 0x000fe20000000a00 */
[----:B------:R-:W-:Y:S01]  /*2790*/  IMAD.WIDE.U32 R6, R195, R102, R22 ;  /* 0x00000066c3067225 */ /* 0x000fe200078e0016 */
[----:B------:R-:W-:-:S03]  /*27a0*/  IADD3 R99, R11, R99, RZ ;  /* 0x000000630b637210 */ /* 0x000fc60007ffe0ff */
[----:B------:R-:W-:Y:S01]  /*27b0*/  IMAD R15, R195, R103, R4 ;  /* 0x00000067c30f7224 */ /* 0x000fe200078e0204 */
[----:B------:R-:W-:Y:S01]  /*27c0*/  IADD3 R5, P0, R106, R6, RZ ;  /* 0x000000066a057210 */ /* 0x000fe20007f1e0ff */
[----:B------:R-:W-:Y:S02]  /*27d0*/  IMAD.IADD R4, R107, 0x1, R13 ;  /* 0x000000016b047824 */ /* 0x000fe400078e020d */
[----:B------:R-:W-:Y:S01]  /*27e0*/  IMAD R10, R9, UR4, RZ ;  /* 0x00000004090a7c24 */ /* 0x000fe2000f8e02ff */
[----:B------:R-:W-:Y:S01]  /*27f0*/  SEL R9, R33, RZ, P1 ;  /* 0x000000ff21097207 */ /* 0x000fe20000800000 */
[C---:B------:R-:W-:Y:S01]  /*2800*/  IMAD.WIDE.U32 R104, R27.reuse, UR4, R104 ;  /* 0x000000041b687c25 */ /* 0x040fe2000f8e0068 */
[----:B------:R-:W-:Y:S02]  /*2810*/  IADD3.X R6, R4, R7, R15, P0, !PT ;  /* 0x0000000704067210 */ /* 0x000fe400007fe40f */
[----:B------:R-:W-:Y:S01]  /*2820*/  ISETP.GE.AND P0, PT, R22, R33, PT ;  /* 0x000000211600720c */ /* 0x000fe20003f06270 */
[----:B------:R-:W-:-:S02]  /*2830*/  IMAD R27, R27, UR5, R10 ;  /* 0x000000051b1b7c24 */ /* 0x000fc4000f8e020a */
[----:B------:R-:W-:Y:S01]  /*2840*/  IMAD R10, R147, R90, RZ ;  /* 0x0000005a930a7224 */ /* 0x000fe200078e02ff */
[----:B------:R-:W-:Y:S01]  /*2850*/  SEL R7, R33, RZ, P0 ;  /* 0x000000ff21077207 */ /* 0x000fe20000000000 */
[----:B------:R-:W-:Y:S02]  /*2860*/  IMAD.IADD R101, R101, 0x1, R11 ;  /* 0x0000000165657824 */ /* 0x000fe400078e020b */
[----:B------:R-:W-:Y:S01]  /*2870*/  IMAD R11, R195, R91, R10 ;  /* 0x0000005bc30b7224 */ /* 0x000fe200078e020a */
[----:B------:R-:W-:Y:S01]  /*2880*/  SEL R10, R33, RZ, P2 ;  /* 0x000000ff210a7207 */ /* 0x000fe20001000000 */
[----:B------:R-:W-:Y:S02]  /*2890*/  IMAD.IADD R7, R22, 0x1, R7 ;  /* 0x0000000116077824 */ /* 0x000fe400078e0207 */
[----:B------:R-:W-:Y:S02]  /*28a0*/  IMAD.IADD R9, R198, 0x1, R9 ;  /* 0x00000001c6097824 */ /* 0x000fe400078e0209 */
[----:B------:R-:W-:Y:S01]  /*28b0*/  IMAD.IADD R20, R199, 0x1, R10 ;  /* 0x00000001c7147824 */ /* 0x000fe200078e020a */
[----:B------:R-:W-:Y:S01]  /*28c0*/  SHF.R.S32.HI R10, RZ, 0x1f, R7 ;  /* 0x0000001fff0a7819 */ /* 0x000fe20000011407 */
[----:B------:R-:W-:Y:S01]  /*28d0*/  IMAD.IADD R95, R95, 0x1, R11 ;  /* 0x000000015f5f7824 */ /* 0x000fe200078e020b */
[----:B------:R-:W-:Y:S01]  /*28e0*/  SHF.R.S32.HI R12, RZ, 0x1f, R9 ;  /* 0x0000001fff0c7819 */ /* 0x000fe20000011409 */
[----:B------:R-:W-:Y:S01]  /*28f0*/  IMAD.IADD R93, R11, 0x1, R93 ;  /* 0x000000010b5d7824 */ /* 0x000fe200078e025d */
[-C--:B------:R-:W-:Y:S01]  /*2900*/  LEA.HI R11, R10, R7.reuse, RZ, 0x3 ;  /* 0x000000070a0b7211 */ /* 0x080fe200078f18ff */
[----:B-----5:R-:W-:Y:S01]  /*2910*/  IMAD.WIDE.U32 R100, R146, R96, R100 ;  /* 0x0000006092647225 */ /* 0x020fe200078e0064 */
[----:B------:R-:W-:-:S02]  /*2920*/  LEA.HI R7, R10, R7, RZ, 0x6 ;  /* 0x000000070a077211 */ /* 0x000fc400078f30ff */
[-C--:B------:R-:W-:Y:S01]  /*2930*/  LEA.HI R10, R12, R9.reuse, RZ, 0x6 ;  /* 0x000000090c0a7211 */ /* 0x080fe200078f30ff */
[----:B------:R-:W-:Y:S01]  /*2940*/  IMAD.WIDE.U32 R98, R146, R96, R98 ;  /* 0x0000006092627225 */ /* 0x000fe200078e0062 */
[----:B------:R-:W-:Y:S02]  /*2950*/  LEA.HI R13, R12, R9, RZ, 0x3 ;  /* 0x000000090c0d7211 */ /* 0x000fe400078f18ff */
[----:B------:R-:W-:Y:S01]  /*2960*/  SHF.R.S32.HI R7, RZ, 0x6, R7 ;  /* 0x00000006ff077819 */ /* 0x000fe20000011407 */
[----:B------:R-:W-:Y:S01]  /*2970*/  IMAD.WIDE.U32 R94, R146, R90, R94 ;  /* 0x0000005a925e7225 */ /* 0x000fe200078e005e */
[----:B------:R-:W-:Y:S02]  /*2980*/  SHF.R.S32.HI R9, RZ, 0x6, R10 ;  /* 0x00000006ff097819 */ /* 0x000fe4000001140a */
[----:B------:R-:W-:Y:S01]  /*2990*/  LOP3.LUT R10, R208, 0x38, R11, 0xf8, !PT ;  /* 0x00000038d00a7812 */ /* 0x000fe200078ef80b */
[C---:B------:R-:W-:Y:S01]  /*29a0*/  IMAD R144, R7.reuse, 0x1800, R210 ;  /* 0x0000180007907824 */ /* 0x040fe200078e02d2 */
[----:B------:R-:W-:Y:S01]  /*29b0*/  SHF.R.S32.HI R21, RZ, 0x1f, R20 ;  /* 0x0000001fff157819 */ /* 0x000fe20000011414 */
[--C-:B------:R-:W-:Y:S01]  /*29c0*/  IMAD R142, R7, 0x1800, R211.reuse ;  /* 0x00001800078e7824 */ /* 0x100fe200078e02d3 */
[----:B------:R-:W-:Y:S01]  /*29d0*/  LOP3.LUT R7, R10, R209, RZ, 0x3c, !PT ;  /* 0x000000d10a077212 */ /* 0x000fe200078e3cff */
[----:B------:R-:W-:Y:S01]  /*29e0*/  IMAD R140, R9, 0x1800, R211 ;  /* 0x00001800098c7824 */ /* 0x000fe200078e02d3 */
[----:B------:R-:W-:Y:S01]  /*29f0*/  LEA.HI R25, R21, R20, RZ, 0x3 ;  /* 0x0000001415197211 */ /* 0x000fe200078f18ff */
[----:B------:R-:W-:Y:S01]  /*2a00*/  IMAD R143, R9, 0x1800, R210 ;  /* 0x00001800098f7824 */ /* 0x000fe200078e02d2 */
[----:B------:R-:W-:Y:S01]  /*2a10*/  LOP3.LUT R12, R208, 0x38, R13, 0xf8, !PT ;  /* 0x00000038d00c7812 */ /* 0x000fe200078ef80d */
[----:B------:R-:W-:Y:S01]  /*2a20*/  IMAD.IADD R144, R144, 0x1, R7 ;  /* 0x0000000190907824 */ /* 0x000fe200078e0207 */
[----:B------:R-:W-:Y:S01]  /*2a30*/  LOP3.LUT R7, R206, 0x38, R13, 0xf8, !PT ;  /* 0x00000038ce077812 */ /* 0x000fe200078ef80d */
[----:B------:R-:W-:Y:S01]  /*2a40*/  IMAD.WIDE.U32 R92, R146, R90, R92 ;  /* 0x0000005a925c7225 */ /* 0x000fe200078e005c */
[----:B------:R-:W-:-:S02]  /*2a50*/  LEA.HI R20, R21, R20, RZ, 0x6 ;  /* 0x0000001415147211 */ /* 0x000fc400078f30ff */
[----:B------:R-:W-:Y:S01]  /*2a60*/  LOP3.LUT R7, R7, R26, RZ, 0x3c, !PT ;  /* 0x0000001a07077212 */ /* 0x000fe200078e3cff */
[----:B------:R-:W-:Y:S01]  /*2a70*/  IMAD R21, R97, 0x60, RZ ;  /* 0x0000006061157824 */ /* 0x000fe200078e02ff */
[-C--:B------:R-:W-:Y:S01]  /*2a80*/  LOP3.LUT R12, R12, R209.reuse, RZ, 0x3c, !PT ;  /* 0x000000d10c0c7212 */ /* 0x080fe200078e3cff */
[----:B------:R-:W-:Y:S01]  /*2a90*/  IMAD.WIDE.U32 R102, R102, 0x60, RZ ;  /* 0x0000006066667825 */ /* 0x000fe200078e00ff */
[----:B------:R-:W-:Y:S02]  /*2aa0*/  SHF.R.S32.HI R20, RZ, 0x6, R20 ;  /* 0x00000006ff147819 */ /* 0x000fe40000011414 */
[----:B------:R-:W-:Y:S01]  /*2ab0*/  LOP3.LUT R10, R208, 0x38, R25, 0xf8, !PT ;  /* 0x00000038d00a7812 */ /* 0x000fe200078ef819 */
[----:B------:R-:W-:Y:S01]  /*2ac0*/  IMAD.IADD R140, R140, 0x1, R7 ;  /* 0x000000018c8c7824 */ /* 0x000fe200078e0207 */
[----:B------:R-:W-:Y:S01]  /*2ad0*/  SHF.R.S32.HI R7, RZ, 0x1f, R146 ;  /* 0x0000001fff077819 */ /* 0x000fe20000011492 */
[----:B------:R-:W-:Y:S01]  /*2ae0*/  IMAD.IADD R143, R143, 0x1, R12 ;  /* 0x000000018f8f7824 */ /* 0x000fe200078e020c */
[----:B------:R-:W-:Y:S01]  /*2af0*/  LOP3.LUT R15, R206, 0x38, R11, 0xf8, !PT ;  /* 0x00000038ce0f7812 */ /* 0x000fe200078ef80b */
[----:B------:R-:W-:Y:S01]  /*2b00*/  IMAD R141, R20, 0x1800, R210 ;  /* 0x00001800148d7824 */ /* 0x000fe200078e02d2 */
[----:B------:R-:W-:Y:S01]  /*2b10*/  LOP3.LUT R10, R10, R209, RZ, 0x3c, !PT ;  /* 0x000000d10a0a7212 */ /* 0x000fe200078e3cff */
[----:B------:R-:W-:Y:S01]  /*2b20*/  IMAD R9, R7, R96, RZ ;  /* 0x0000006007097224 */ /* 0x000fe200078e02ff */
[----:B------:R-:W-:Y:S01]  /*2b30*/  LOP3.LUT R15, R15, R26, RZ, 0x3c, !PT ;  /* 0x0000001a0f0f7212 */ /* 0x000fe200078e3cff */
[----:B------:R-:W-:Y:S01]  /*2b40*/  IMAD R139, R20, 0x1800, R211 ;  /* 0x00001800148b7824 */ /* 0x000fe200078e02d3 */
[----:B------:R-:W-:Y:S01]  /*2b50*/  LOP3.LUT R12, R206, 0x38, R25, 0xf8, !PT ;  /* 0x00000038ce0c7812 */ /* 0x000fe200078ef819 */
[----:B------:R-:W-:Y:S01]  /*2b60*/  IMAD R29, R146, R97, R9 ;  /* 0x00000061921d7224 */ /* 0x000fe200078e0209 */
[----:B------:R-:W-:Y:S01]  /*2b70*/  SHF.R.S32.HI R119, RZ, 0x3, R11 ;  /* 0x00000003ff777819 */ /* 0x000fe2000001140b */
[----:B------:R-:W-:Y:S01]  /*2b80*/  IMAD R9, R7, R90, RZ ;  /* 0x0000005a07097224 */ /* 0x000fe200078e02ff */
[----:B------:R-:W-:Y:S01]  /*2b90*/  LOP3.LUT R12, R12, R26, RZ, 0x3c, !PT ;  /* 0x0000001a0c0c7212 */ /* 0x000fe200078e3cff */
[----:B------:R-:W-:Y:S01]  /*2ba0*/  VIADD R7, R22, 0xa0 ;  /* 0x000000a016077836 */ /* 0x000fe20000000000 */
[----:B------:R-:W-:Y:S01]  /*2bb0*/  SHF.R.S32.HI R118, RZ, 0x3, R13 ;  /* 0x00000003ff767819 */ /* 0x000fe2000001140d */
[----:B------:R-:W-:Y:S01]  /*2bc0*/  IMAD.IADD R141, R141, 0x1, R10 ;  /* 0x000000018d8d7824 */ /* 0x000fe200078e020a */
[----:B------:R-:W-:Y:S01]  /*2bd0*/  LOP3.LUT R10, R208, 0x18, R22, 0xf8, !PT ;  /* 0x00000018d00a7812 */ /* 0x000fe200078ef816 */
[----:B------:R-:W-:Y:S01]  /*2be0*/  IMAD.IADD R142, R142, 0x1, R15 ;  /* 0x000000018e8e7824 */ /* 0x000fe200078e020f */
[----:B------:R-:W-:Y:S01]  /*2bf0*/  ISETP.GE.AND P2, PT, R7, UR8, PT ;  /* 0x0000000807007c0c */ /* 0x000fe2000bf46270 */
[----:B------:R-:W-:Y:S01]  /*2c00*/  IMAD R31, R146, R91, R9 ;  /* 0x0000005b921f7224 */ /* 0x000fe200078e0209 */
[----:B------:R-:W-:Y:S01]  /*2c10*/  LOP3.LUT R9, R10, R209, RZ, 0x3c, !PT ;  /* 0x000000d10a097212 */ /* 0x000fe200078e3cff */
[----:B------:R-:W-:Y:S01]  /*2c20*/  IMAD.IADD R139, R139, 0x1, R12 ;  /* 0x000000018b8b7824 */ /* 0x000fe200078e020c */
[----:B------:R-:W-:Y:S01]  /*2c30*/  SEL R15, RZ, 0x20, P2 ;  /* 0x00000020ff0f7807 */ /* 0x000fe20001000000 */
[----:B------:R-:W-:Y:S01]  /*2c40*/  IMAD.WIDE.U32 R96, R96, 0x60, RZ ;  /* 0x0000006060607825 */ /* 0x000fe200078e00ff */
[----:B------:R-:W-:-:S02]  /*2c50*/  LOP3.LUT R12, R13, 0xfffffff8, RZ, 0xc0, !PT ;  /* 0xfffffff80d0c7812 */ /* 0x000fc400078ec0ff */
[----:B------:R-:W-:Y:S01]  /*2c60*/  LOP3.LUT R26, R14, R15, RZ, 0xfc, !PT ;  /* 0x0000000f0e1a7212 */ /* 0x000fe200078efcff */
[----:B------:R-:W-:Y:S01]  /*2c70*/  IMAD.WIDE.U32 R90, R90, 0x60, RZ ;  /* 0x000000605a5a7825 */ /* 0x000fe200078e00ff */
[----:B------:R-:W-:Y:S02]  /*2c80*/  LOP3.LUT R11, R11, 0xfffffff8, RZ, 0xc0, !PT ;  /* 0xfffffff80b0b7812 */ /* 0x000fe400078ec0ff */
[----:B------:R-:W-:Y:S01]  /*2c90*/  LOP3.LUT R13, R25, 0xfffffff8, RZ, 0xc0, !PT ;  /* 0xfffffff8190d7812 */ /* 0x000fe200078ec0ff */
[----:B------:R-:W-:Y:S01]  /*2ca0*/  IMAD.IADD R134, R97, 0x1, R21 ;  /* 0x0000000161867824 */ /* 0x000fe200078e0215 */
[----:B------:R-:W-:Y:S01]  /*2cb0*/  SHF.R.S32.HI R117, RZ, 0x3, R25 ;  /* 0x00000003ff757819 */ /* 0x000fe20000011419 */
[----:B------:R-:W-:Y:S01]  /*2cc0*/  IMAD.IADD R138, R210, 0x1, R9 ;  /* 0x00000001d28a7824 */ /* 0x000fe200078e0209 */
[C---:B------:R-:W-:Y:S01]  /*2cd0*/  LOP3.LUT R15, R26.reuse, 0x2, RZ, 0xc0, !PT ;  /* 0x000000021a0f7812 */ /* 0x040fe200078ec0ff */
[----:B------:R-:W-:Y:S01]  /*2ce0*/  IMAD.IADD R133, R103, 0x1, R133 ;  /* 0x0000000167857824 */ /* 0x000fe200078e0285 */
[C---:B------:R-:W-:Y:S01]  /*2cf0*/  LOP3.LUT R20, R26.reuse, 0x4, RZ, 0xc0, !PT ;  /* 0x000000041a147812 */ /* 0x040fe200078ec0ff */
[----:B------:R-:W-:Y:S01]  /*2d00*/  IMAD.IADD R135, R91, 0x1, R135 ;  /* 0x000000015b877824 */ /* 0x000fe200078e0287 */
[C---:B------:R-:W-:Y:S01]  /*2d10*/  LOP3.LUT R21, R26.reuse, 0x8, RZ, 0xc0, !PT ;  /* 0x000000081a157812 */ /* 0x040fe200078ec0ff */
[----:B------:R-:W-:Y:S01]  /*2d20*/  IMAD.IADD R89, R101, 0x1, R29 ;  /* 0x0000000165597824 */ /* 0x000fe200078e021d */
[----:B------:R-:W-:Y:S01]  /*2d30*/  LOP3.LUT R25, R26, 0x10, RZ, 0xc0, !PT ;  /* 0x000000101a197812 */ /* 0x000fe200078ec0ff */
[----:B------:R-:W-:Y:S01]  /*2d40*/  IMAD.IADD R8, R29, 0x1, R99 ;  /* 0x000000011d087824 */ /* 0x000fe200078e0263 */
[----:B------:R-:W-:Y:S01]  /*2d50*/  LOP3.LUT R14, R14, 0x1, RZ, 0xc0, !PT ;  /* 0x000000010e0e7812 */ /* 0x000fe200078ec0ff */
[----:B------:R-:W-:Y:S01]  /*2d60*/  IMAD.IADD R9, R95, 0x1, R31 ;  /* 0x000000015f097824 */ /* 0x000fe200078e021f */
[----:B------:R-:W-:Y:S01]  /*2d70*/  SHF.R.S32.HI R116, RZ, 0x1f, R11 ;  /* 0x0000001fff747819 */ /* 0x000fe2000001140b */
[----:B------:R-:W-:Y:S01]  /*2d80*/  IMAD.IADD R10, R31, 0x1, R93 ;  /* 0x000000011f0a7824 */ /* 0x000fe200078e025d */
[----:B------:R-:W-:Y:S01]  /*2d90*/  SHF.R.S32.HI R113, RZ, 0x1f, R12 ;  /* 0x0000001fff717819 */ /* 0x000fe2000001140c */
[----:B------:R-:W-:Y:S01]  /*2da0*/  IMAD.IADD R27, R105, 0x1, R27 ;  /* 0x00000001691b7824 */ /* 0x000fe200078e021b */
[----:B------:R-:W-:-:S02]  /*2db0*/  SHF.R.S32.HI R112, RZ, 0x1f, R13 ;  /* 0x0000001fff707819 */ /* 0x000fc4000001140d */
[----:B------:R-:W-:-:S07]  /*2dc0*/  LOP3.LUT R26, R26, 0x20, RZ, 0xc0, !PT ;  /* 0x000000201a1a7812 */ /* 0x000fce00078ec0ff */
.L_x_4801:
[----:B0-----:R-:W0:Y:S01]  /*2dd0*/  LDC.64 R114, c[0x0][0x2e8] ;  /* 0x0000ba00ff727b82 */ /* 0x001e220000000a00 */
[----:B--23--:R-:W-:Y:S01]  /*2de0*/  VIADD R35, R24, 0xffffffff ;  /* 0xffffffff18237836 */ /* 0x00cfe20000000000 */
[----:B------:R-:W-:Y:S01]  /*2df0*/  LOP3.LUT P5, RZ, R132, 0x4, RZ, 0xc0, !PT ;  /* 0x0000000484ff7812 */ /* 0x000fe200078ac0ff */
[----:B------:R-:W-:Y:S05]  /*2e00*/  YIELD ;  /* 0x0000000000007946 */ /* 0x000fea0003800000 */
[----:B------:R-:W1:Y:S01]  /*2e10*/  LDC R121, c[0x0][0x3f4] ;  /* 0x0000fd00ff797b82 */ /* 0x000e620000000800 */
[----:B------:R-:W-:Y:S01]  /*2e20*/  SHF.R.S32.HI R32, RZ, 0x1f, R35 ;  /* 0x0000001fff207819 */ /* 0x000fe20000011423 */
[-C--:B------:R-:W-:Y:S01]  /*2e30*/  IMAD R29, R133, R35.reuse, RZ ;  /* 0x00000023851d7224 */ /* 0x080fe200078e02ff */
[----:B------:R-:W-:Y:S01]  /*2e40*/  LOP3.LUT R18, R18, 0xfffffffd, RZ, 0xc0, !PT ;  /* 0xfffffffd12127812 */ /* 0x000fe200078ec0ff */
[----:B------:R-:W-:Y:S01]  /*2e50*/  IMAD.WIDE.U32 R124, R102, R35, RZ ;  /* 0x00000023667c7225 */ /* 0x000fe200078e00ff */
[----:B------:R-:W-:Y:S03]  /*2e60*/  BSSY B0, `(.L_x_4702) ;  /* 0x000075d000007945 */ /* 0x000fe60003800000 */
[----:B------:R-:W-:Y:S01]  /*2e70*/  IMAD R29, R32, R102, R29 ;  /* 0x00000066201d7224 */ /* 0x000fe200078e021d */
[----:B------:R-:W-:-:S02]  /*2e80*/  IADD3 R24, P2, P3, R5, R124, R137 ;  /* 0x0000007c05187210 */ /* 0x000fc40007b5e089 */
[----:B------:R-:W-:Y:S01]  /*2e90*/  IADD3 R30, P4, R5, R124, RZ ;  /* 0x0000007c051e7210 */ /* 0x000fe20007f9e0ff */
[----:B------:R-:W-:Y:S02]  /*2ea0*/  IMAD.IADD R84, R125, 0x1, R29 ;  /* 0x000000017d547824 */ /* 0x000fe400078e021d */
[----:B------:R-:W-:Y:S02]  /*2eb0*/  IMAD R29, R17, 0x4800, R138 ;  /* 0x00004800111d7824 */ /* 0x000fe400078e028a */
[----:B------:R-:W-:Y:S01]  /*2ec0*/  IMAD.X R31, R84, 0x1, R6, P4 ;  /* 0x00000001541f7824 */ /* 0x000fe200020e0606 */
[----:B------:R-:W-:Y:S02]  /*2ed0*/  IADD3.X R28, R6, R84, R136, P2, P3 ;  /* 0x00000054061c7210 */ /* 0x000fe400017e6488 */
[----:B0-----:R-:W-:Y:S02]  /*2ee0*/  LEA R36, P2, R24, R114, 0x1 ;  /* 0x0000007218247211 */ /* 0x001fe400078408ff */
[----:B------:R-:W-:-:S02]  /*2ef0*/  ISETP.GT.AND P3, PT, R35, R131, PT ;  /* 0x000000832300720c */ /* 0x000fc40003f64270 */
[-C--:B------:R-:W-:Y:S01]  /*2f00*/  LEA.HI.X R37, R24, R115.reuse, R28, 0x1, P2 ;  /* 0x0000007318257211 */ /* 0x080fe200010f0c1c */
[----:B------:R-:W-:Y:S01]  /*2f10*/  IMAD.MOV.U32 R24, RZ, RZ, R35 ;  /* 0x000000ffff187224 */ /* 0x000fe200078e0023 */
[----:B-1----:R-:W-:Y:S02]  /*2f20*/  ISETP.GE.AND P2, PT, R121, 0x1, PT ;  /* 0x000000017900780c */ /* 0x002fe40003f46270 */
[C---:B------:R-:W-:Y:S02]  /*2f30*/  LEA R38, P4, R30.reuse, R114, 0x1 ;  /* 0x000000721e267211 */ /* 0x040fe400078808ff */
[C---:B------:R-:W-:Y:S02]  /*2f40*/  LEA R28, R29.reuse, R120, 0x1 ;  /* 0x000000781d1c7211 */ /* 0x040fe400078e08ff */
[----:B------:R-:W-:Y:S01]  /*2f50*/  LEA.HI.X R39, R30, R115, R31, 0x1, P4 ;  /* 0x000000731e277211 */ /* 0x000fe200020f0c1f */
[C---:B------:R-:W-:Y:S02]  /*2f60*/  VIADD R31, R29.reuse, 0x20 ;  /* 0x000000201d1f7836 */ /* 0x040fe40000000000 */
[----:B------:R-:W-:Y:S01]  /*2f70*/  @P5 VIADD R31, R29, 0xffffffe0 ;  /* 0xffffffe01d1f5836 */ /* 0x000fe20000000000 */
[----:B------:R-:W-:-:S03]  /*2f80*/  @P3 LOP3.LUT R18, R18, 0x2, RZ, 0xfc, !PT ;  /* 0x0000000212123812 */ /* 0x000fc600078efcff */
[----:B------:R-:W-:Y:S01]  /*2f90*/  IMAD R29, R31, 0x2, R120 ;  /* 0x000000021f1d7824 */ /* 0x000fe200078e0278 */
[----:B------:R-:W-:Y:S06]  /*2fa0*/  @!P2 BRA `(.L_x_4703) ;  /* 0x000000700040a947 */ /* 0x000fec0003800000 */
[----:B------:R-:W-:Y:S01]  /*2fb0*/  ULDC.U8 UR4, c[0x0][0x410] ;  /* 0x0001040000047ab9 */ /* 0x000fe20000000000 */
[-C--:B------:R-:W-:Y:S01]  /*2fc0*/  IMAD R31, R134, R35.reuse, RZ ;  /* 0x00000023861f7224 */ /* 0x080fe200078e02ff */
[----:B------:R-:W-:Y:S01]  /*2fd0*/  ISETP.NE.AND P2, PT, RZ, UR4, PT ;  /* 0x00000004ff007c0c */ /* 0x000fe2000bf45270 */
[-C--:B------:R-:W-:Y:S02]  /*2fe0*/  IMAD R33, R135, R35.reuse, RZ ;  /* 0x0000002387217224 */ /* 0x080fe400078e02ff */
        /* <DEDUP_REMOVED lines=25> */
[----:B------:R-:W-:Y:S01]  /*3180*/  IADD3 R33, P2, R100, R82, RZ ;  /* 0x0000005264217210 */ /* 0x000fe20007f5e0ff */
[----:B------:R-:W-:Y:S01]  /*3190*/  ULDC.64 UR4, c[0x0][0x3e8] ;  /* 0x0000fa0000047ab9 */ /* 0x000fe20000000a00 */
[----:B------:R-:W-:Y:S02]  /*31a0*/  CS2R R114, SRZ ;  /* 0x0000000000727805 */ /* 0x000fe4000001ff00 */
[----:B------:R-:W-:Y:S01]  /*31b0*/  CS2R R124, SRZ ;  /* 0x00000000007c7805 */ /* 0x000fe2000001ff00 */
[----:B------:R-:W-:Y:S01]  /*31c0*/  IMAD.X R34, R31, 0x1, R89, P2 ;  /* 0x000000011f227824 */ /* 0x000fe200010e0659 */
[----:B------:R-:W-:-:S04]  /*31d0*/  LEA R32, P2, R33, UR4, 0x1 ;  /* 0x0000000421207c11 */ /* 0x000fc8000f8408ff */
[----:B------:R-:W-:Y:S01]  /*31e0*/  LEA.HI.X R33, R33, UR5, R34, 0x1, P2 ;  /* 0x0000000521217c11 */ /* 0x000fe200090f0c22 */
[----:B------:R-:W-:Y:S01]  /*31f0*/  ULDC.64 UR4, c[0x0][0x400] ;  /* 0x0001000000047ab9 */ /* 0x000fe20000000a00 */
[----:B------:R-:W-:-:S05]  /*3200*/  IADD3 R35, P2, R94, R80, RZ ;  /* 0x000000505e237210 */ /* 0x000fca0007f5e0ff */
[----:B------:R-:W-:Y:S01]  /*3210*/  IMAD.X R42, R88, 0x1, R9, P2 ;  /* 0x00000001582a7824 */ /* 0x000fe200010e0609 */
        /* <DEDUP_REMOVED lines=30> */
.L_x_4706:
[----:B------:R-:W-:Y:S05]  /*3400*/  BSYNC B1 ;  /* 0x0000000000017941 */ /* 0x000fea0003800000 */
.L_x_4705:
        /* <DEDUP_REMOVED lines=12> */
[----:B-----5:R-:W-:Y:S01]  /*34d0*/  IMAD.MOV.U32 R127, RZ, RZ, R64 ;  /* 0x000000ffff7f7224 */ /* 0x020fe200078e0040 */
[----:B------:R-:W-:Y:S01]  /*34e0*/  CS2R R62, SRZ ;  /* 0x00000000003e7805 */ /* 0x000fe2000001ff00 */
[----:B------:R-:W-:Y:S01]  /*34f0*/  IMAD.MOV.U32 R126, RZ, RZ, R65 ;  /* 0x000000ffff7e7224 */ /* 0x000fe200078e0041 */
[----:B------:R-:W-:Y:S06]  /*3500*/  @P4 BRA `(.L_x_4708) ;  /* 0x0000000000a04947 */ /* 0x000fec0003800000 */
[----:B------:R-:W-:Y:S01]  /*3510*/  IADD3 R82, P2, P5, R100, R82, R111 ;  /* 0x0000005264527210 */ /* 0x000fe20007d5e06f */
[----:B------:R-:W-:Y:S01]  /*3520*/  ULDC.64 UR4, c[0x0][0x3e8] ;  /* 0x0000fa0000047ab9 */ /* 0x000fe20000000a00 */
[----:B------:R-:W-:Y:S02]  /*3530*/  CS2R R60, SRZ ;  /* 0x00000000003c7805 */ /* 0x000fe4000001ff00 */
[----:B------:R-:W-:Y:S02]  /*3540*/  CS2R R62, SRZ ;  /* 0x00000000003e7805 */ /* 0x000fe4000001ff00 */
[----:B0-----:R-:W-:Y:S02]  /*3550*/  IADD3.X R33, R89, R31, R110, P2, P5 ;  /* 0x0000001f59217210 */ /* 0x001fe400017ea46e */
        /* <DEDUP_REMOVED lines=35> */
.L_x_4708:
[----:B------:R-:W-:Y:S05]  /*3790*/  BSYNC B1 ;  /* 0x0000000000017941 */ /* 0x000fea0003800000 */
.L_x_4707:
[----:B------:R-:W2:Y:S01]  /*37a0*/  LDL R31, [R1+0x38] ;  /* 0x00003800011f7983 */ /* 0x000ea20000100800 */
[----:B01----:R-:W-:Y:S01]  /*37b0*/  IMAD.MOV.U32 R32, RZ, RZ, R69 ;  /* 0x000000ffff207224 */ /* 0x003fe200078e0045 */
[----:B------:R-:W-:Y:S01]  /*37c0*/  PRMT R156, R127, 0x5410, R126 ;  /* 0x000054107f9c7816 */ /* 0x000fe2000000007e */
[----:B------:R-:W-:Y:S02]  /*37d0*/  IMAD.MOV.U32 R33, RZ, RZ, R72 ;  /* 0x000000ffff217224 */ /* 0x000fe400078e0048 */
[----:B------:R-:W-:Y:S01]  /*37e0*/  IMAD.MOV.U32 R34, RZ, RZ, R73 ;  /* 0x000000ffff227224 */ /* 0x000fe200078e0049 */
[----:B------:R-:W-:Y:S01]  /*37f0*/  PRMT R158, R158, 0x5410, R32 ;  /* 0x000054109e9e7816 */ /* 0x000fe20000000020 */
[----:B------:R-:W-:-:S03]  /*3800*/  IMAD.MOV.U32 R32, RZ, RZ, R77 ;  /* 0x000000ffff207224 */ /* 0x000fc600078e004d */
[----:B------:R-:W-:Y:S01]  /*3810*/  PRMT R161, R34, 0x5410, R33 ;  /* 0x0000541022a17816 */ /* 0x000fe20000000021 */
[----:B------:R-:W-:Y:S01]  /*3820*/  IMAD.MOV.U32 R33, RZ, RZ, R84 ;  /* 0x000000ffff217224 */ /* 0x000fe200078e0054 */
[----:B------:R-:W-:-:S04]  /*3830*/  MOV R34, R85 ;  /* 0x0000005500227202 */ /* 0x000fc80000000f00 */
[----:B------:R-:W-:Y:S01]  /*3840*/  PRMT R164, R33, 0x5410, R34 ;  /* 0x0000541021a47816 */ /* 0x000fe20000000022 */
[----:B------:R-:W-:Y:S02]  /*3850*/  IMAD.MOV.U32 R33, RZ, RZ, R115 ;  /* 0x000000ffff217224 */ /* 0x000fe400078e0073 */
[----:B------:R-:W-:-:S03]  /*3860*/  IMAD.MOV.U32 R34, RZ, RZ, R66 ;  /* 0x000000ffff227224 */ /* 0x000fc600078e0042 */
        /* <DEDUP_REMOVED lines=10> */
[----:B------:R-:W-:Y:S01]  /*3910*/  UISETP.NE.AND UP0, UPT, UR4, 0x3, UPT ;  /* 0x000000030400788c */ /* 0x000fe2000bf05270 */
[----:B------:R-:W-:-:S03]  /*3920*/  IMAD.MOV.U32 R31, RZ, RZ, R67 ;  /* 0x000000ffff1f7224 */ /* 0x000fc600078e0043 */
[----:B------:R-:W-:Y:S01]  /*3930*/  PRMT R152, R32, 0x7610, R152 ;  /* 0x0000761020987816 */ /* 0x000fe20000000098 */
[----:B------:R-:W-:Y:S01]  /*3940*/  IMAD.MOV.U32 R32, RZ, RZ, R74 ;  /* 0x000000ffff207224 */ /* 0x000fe200078e004a */
[----:B------:R-:W-:Y:S01]  /*3950*/  PRMT R157, R34, 0x5410, R31 ;  /* 0x00005410229d7816 */ /* 0x000fe2000000001f */
[----:B------:R-:W-:Y:S01]  /*3960*/  IMAD.MOV.U32 R34, RZ, RZ, R70 ;  /* 0x000000ffff227224 */ /* 0x000fe200078e0046 */
[----:B------:R-:W-:Y:S01]  /*3970*/  PLOP3.LUT P2, PT, PT, PT, UP0, 0x80, 0x0 ;  /* 0x000000000000781c */ /* 0x000fe20003f4f008 */
[----:B------:R-:W-:-:S03]  /*3980*/  IMAD.MOV.U32 R31, RZ, RZ, R75 ;  /* 0x000000ffff1f7224 */ /* 0x000fc600078e004b */
[----:B------:R-:W-:Y:S01]  /*3990*/  PRMT R160, R34, 0x7610, R160 ;  /* 0x0000761022a07816 */ /* 0x000fe200000000a0 */
[----:B------:R-:W-:Y:S01]  /*39a0*/  IMAD.MOV.U32 R34, RZ, RZ, R87 ;  /* 0x000000ffff227224 */ /* 0x000fe200078e0057 */
[----:B------:R-:W-:Y:S01]  /*39b0*/  PRMT R162, R31, 0x5410, R32 ;  /* 0x000054101fa27816 */ /* 0x000fe20000000020 */
[----:B------:R-:W-:Y:S02]  /*39c0*/  IMAD.MOV.U32 R32, RZ, RZ, R79 ;  /* 0x000000ffff207224 */ /* 0x000fe400078e004f */
[----:B------:R-:W-:Y:S01]  /*39d0*/  IMAD.MOV.U32 R31, RZ, RZ, R78 ;  /* 0x000000ffff1f7224 */ /* 0x000fe200078e004e */
[----:B------:R-:W-:Y:S01]  /*39e0*/  PRMT R167, R34, 0x7610, R167 ;  /* 0x0000761022a77816 */ /* 0x000fe200000000a7 */
[----:B-----5:R-:W-:Y:S01]  /*39f0*/  IMAD.MOV.U32 R34, RZ, RZ, R40 ;  /* 0x000000ffff227224 */ /* 0x020fe200078e0028 */
        /* <DEDUP_REMOVED lines=10> */
[----:B------:R-:W-:Y:S02]  /*3aa0*/  IMAD.MOV.U32 R34, RZ, RZ, R44 ;  /* 0x000000ffff227224 */ /* 0x000fe400078e002c */
[----:B------:R-:W-:Y:S01]  /*3ab0*/  IMAD.MOV.U32 R33, RZ, RZ, R45 ;  /* 0x000000ffff217224 */ /* 0x000fe200078e002d */
[----:B------:R-:W-:Y:S01]  /*3ac0*/  PRMT R126, R32, 0x5410, R31 ;  /* 0x00005410207e7816 */ /* 0x000fe2000000001f */
[----:B------:R-:W-:Y:S02]  /*3ad0*/  IMAD.MOV.U32 R32, RZ, RZ, R52 ;  /* 0x000000ffff207224 */ /* 0x000fe400078e0034 */
[----:B------:R-:W-:Y:S01]  /*3ae0*/  IMAD.MOV.U32 R31, RZ, RZ, R53 ;  /* 0x000000ffff1f7224 */ /* 0x000fe200078e0035 */
[----:B------:R-:W-:-:S04]  /*3af0*/  PRMT R83, R33, 0x5410, R34 ;  /* 0x0000541021537816 */ /* 0x000fc80000000022 */
        /* <DEDUP_REMOVED lines=23> */
[----:B------:R-:W-:-:S03]  /*3c70*/  IMAD.MOV.U32 R32, RZ, RZ, R63 ;  /* 0x000000ffff207224 */ /* 0x000fc600078e003f */
[----:B------:R-:W-:Y:S02]  /*3c80*/  PRMT R158, R31, 0x7610, R158 ;  /* 0x000076101f9e7816 */ /* 0x000fe4000000009e */
[----:B------:R-:W-:Y:S01]  /*3c90*/  PRMT R159, R159, 0x5410, R32 ;  /* 0x000054109f9f7816 */ /* 0x000fe20000000020 */
[----:B------:R-:W-:Y:S06]  /*3ca0*/  @!P2 BRA `(.L_x_4709) ;  /* 0x000000000004a947 */ /* 0x000fec0003800000 */
[----:B------:R-:W-:Y:S01]  /*3cb0*/  BPT.TRAP 0x1 ;  /* 0x000000040000795c */ /* 0x000fe20000300000 */
.L_x_4709:
[----:B------:R-:W-:Y:S01]  /*3cc0*/  IMAD R31, R17, 0x8, R16 ;  /* 0x00000008111f7824 */ /* 0x000fe200078e0210 */
[----:B------:R-:W-:Y:S01]  /*3cd0*/  SHF.L.U32 R88, R201, 0x1f, RZ ;  /* 0x0000001fc9587819 */ /* 0x000fe200000006ff */
[----:B------:R-:W-:Y:S03]  /*3ce0*/  BSSY B1, `(.L_x_4710) ;  /* 0x0000003000017945 */ /* 0x000fe60003800000 */
[----:B------:R-:W0:Y:S02]  /*3cf0*/  SYNCS.PHASECHK.TRANS64.TRYWAIT P5, [R31+URZ+0x30890], R88 ;  /* 0x030890581f0075a7 */ /* 0x000e2400080a017f */
[----:B0-----:R-:W-:Y:S05]  /*3d00*/  @!P5 BRA `(.L_x_4711) ;  /* 0x000002880098d947 */ /* 0x001fea0003800000 */
.L_x_5167:
[----:B------:R-:W-:Y:S05]  /*3d10*/  BSYNC B1 ;  /* 0x0000000000017941 */ /* 0x000fea0003800000 */
.L_x_4710:
        /* <DEDUP_REMOVED lines=9> */
[--C-:B------:R-:W-:Y:S01]  /*3db0*/  SHF.R.U64 R128, R114, 0x10, R115.reuse ;  /* 0x0000001072807819 */ /* 0x100fe20000001273 */
[--C-:B--2---:R-:W-:Y:S01]  /*3dc0*/  HADD2.F32 R148, -RZ, R33.reuse.H0_H0 ;  /* 0x20000021ff947230 */ /* 0x104fe20000004100 */
[----:B------:R-:W-:Y:S02]  /*3dd0*/  SHF.R.U32.HI R114, RZ, 0x10, R115 ;  /* 0x00000010ff727819 */ /* 0x000fe40000011673 */
[--C-:B------:R-:W-:Y:S01]  /*3de0*/  SHF.R.U64 R115, R124, 0x10, R125.reuse ;  /* 0x000000107c737819 */ /* 0x100fe2000000127d */
[----:B------:R-:W-:Y:S01]  /*3df0*/  HADD2.F32 R128, -RZ, R128.H0_H0 ;  /* 0x20000080ff807230 */ /* 0x000fe20000004100 */
[----:B------:R-:W-:Y:S01]  /*3e00*/  SHF.R.U32.HI R124, RZ, 0x10, R125 ;  /* 0x00000010ff7c7819 */ /* 0x000fe2000001167d */
[----:B------:R-:W-:Y:S02]  /*3e10*/  HADD2.F32 R125, -RZ, R33.H1_H1 ;  /* 0x30000021ff7d7230 */ /* 0x000fe40000004100 */
[----:B------:R-:W-:Y:S02]  /*3e20*/  HADD2.F32 R115, -RZ, R115.H0_H0 ;  /* 0x20000073ff737230 */ /* 0x000fe40000004100 */
        /* <DEDUP_REMOVED lines=8> */
[----:B------:R-:W-:Y:S02]  /*3eb0*/  F2FP.F16.F32.PACK_AB R33, R115, R33 ;  /* 0x000000217321723e */ /* 0x000fe400000000ff */
[-C--:B------:R-:W-:Y:S02]  /*3ec0*/  FMUL.FTZ R35, R124, R125.reuse ;  /* 0x0000007d7c237220 */ /* 0x080fe40000410000 */
[----:B------:R-:W-:-:S02]  /*3ed0*/  FMUL.FTZ R125, R128, R125 ;  /* 0x0000007d807d7220 */ /* 0x000fc40000410000 */
[-C--:B------:R-:W-:Y:S01]  /*3ee0*/  FFMA.FTZ R35, R128, R114.reuse, -R35 ;  /* 0x0000007280237223 */ /* 0x080fe20000010823 */
[----:B------:R-:W-:Y:S02]  /*3ef0*/  HADD2.F32 R128, -RZ, R152.H1_H1 ;  /* 0x30000098ff807230 */ /* 0x000fe40000004100 */
[----:B------:R-:W-:Y:S01]  /*3f00*/  FFMA.FTZ R114, R124, R114, R125 ;  /* 0x000000727c727223 */ /* 0x000fe2000001007d */
[----:B------:R-:W-:Y:S02]  /*3f10*/  IMAD.MOV.U32 R124, RZ, RZ, R34 ;  /* 0x000000ffff7c7224 */ /* 0x000fe400078e0022 */
[--C-:B------:R-:W-:Y:S02]  /*3f20*/  HADD2.F32 R34, -RZ, R32.reuse.H0_H0 ;  /* 0x20000020ff227230 */ /* 0x100fe40000004100 */
[----:B------:R-:W-:Y:S01]  /*3f30*/  HADD2.F32 R32, -RZ, R32.H1_H1 ;  /* 0x30000020ff207230 */ /* 0x000fe20000004100 */
[----:B------:R-:W-:Y:S01]  /*3f40*/  F2FP.F16.F32.PACK_AB R35, R114, R35 ;  /* 0x000000237223723e */ /* 0x000fe200000000ff */
[----:B------:R-:W-:-:S02]  /*3f50*/  HADD2.F32 R125, -RZ, R152.H0_H0 ;  /* 0x20000098ff7d7230 */ /* 0x000fc40000004100 */
[----:B------:R-:W-:Y:S02]  /*3f60*/  HADD2.F32 R152, -RZ, R167.H1_H1 ;  /* 0x300000a7ff987230 */ /* 0x000fe40000004100 */
[-C--:B------:R-:W-:Y:S01]  /*3f70*/  FMUL.FTZ R148, R32, R128.reuse ;  /* 0x0000008020947220 */ /* 0x080fe20000410000 */
[----:B------:R-:W-:-:S03]  /*3f80*/  FMUL.FTZ R128, R34, R128 ;  /* 0x0000008022807220 */ /* 0x000fc60000410000 */
[-C--:B------:R-:W-:Y:S01]  /*3f90*/  FFMA.FTZ R34, R34, R125.reuse, -R148 ;  /* 0x0000007d22227223 */ /* 0x080fe20000010894 */
[----:B------:R-:W-:Y:S01]  /*3fa0*/  FFMA.FTZ R32, R32, R125, R128 ;  /* 0x0000007d20207223 */ /* 0x000fe20000010080 */
[--C-:B------:R-:W-:Y:S02]  /*3fb0*/  HADD2.F32 R128, -RZ, R124.reuse.H0_H0 ;  /* 0x2000007cff807230 */ /* 0x100fe40000004100 */
[----:B------:R-:W-:Y:S02]  /*3fc0*/  HADD2.F32 R124, -RZ, R124.H1_H1 ;  /* 0x3000007cff7c7230 */ /* 0x000fe40000004100 */
[----:B------:R-:W-:Y:S01]  /*3fd0*/  HADD2.F32 R125, -RZ, R165.H0_H0 ;  /* 0x200000a5ff7d7230 */ /* 0x000fe20000004100 */
[----:B------:R-:W-:Y:S02]  /*3fe0*/  F2FP.F16.F32.PACK_AB R32, R32, R34 ;  /* 0x000000222020723e */ /* 0x000fe400000000ff */
[-C--:B------:R-:W-:Y:S01]  /*3ff0*/  FMUL.FTZ R148, R124, R152.reuse ;  /* 0x000000987c947220 */ /* 0x080fe20000410000 */
[----:B------:R-:W-:-:S03]  /*4000*/  FMUL.FTZ R152, R128, R152 ;  /* 0x0000009880987220 */ /* 0x000fc60000410000 */
[-C--:B------:R-:W-:Y:S01]  /*4010*/  FFMA.FTZ R148, R128, R125.reuse, -R148 ;  /* 0x0000007d80947223 */ /* 0x080fe20000010894 */
[----:B------:R-:W-:-:S05]  /*4020*/  FFMA.FTZ R152, R124, R125, R152 ;  /* 0x0000007d7c987223 */ /* 0x000fca0000010098 */
[----:B------:R-:W-:-:S05]  /*4030*/  F2FP.F16.F32.PACK_AB R148, R152, R148 ;  /* 0x000000949894723e */ /* 0x000fca00000000ff */
[----:B------:R-:W-:-:S07]  /*4040*/  IMAD.MOV.U32 R34, RZ, RZ, R148 ;  /* 0x000000ffff227224 */ /* 0x000fce00078e0094 */
.L_x_4717:
[----:B------:R-:W-:Y:S05]  /*4050*/  BSYNC B3 ;  /* 0x0000000000037941 */ /* 0x000fea0003800000 */
.L_x_4716:
[----:B--2---:R1:W-:Y:S02]  /*4060*/  STG.E.128 desc[UR46][R38.64], R32 ;  /* 0x0000002026007986 */ /* 0x0043e4000c101d2e */
.L_x_4715:
[----:B------:R-:W-:Y:S05]  /*4070*/  BSYNC B2 ;  /* 0x0000000000027941 */ /* 0x000fea0003800000 */
.L_x_4714:
        /* <DEDUP_REMOVED lines=31> */
[----:B------:R-:W-:Y:S02]  /*4270*/  HADD2.F32 R86, -RZ, R166.H1_H1 ;  /* 0x300000a6ff567230 */ /* 0x000fe40000004100 */
        /* <DEDUP_REMOVED lines=21> */
[----:B------:R-:W-:-:S03]  /*43d0*/  IMAD.MOV.U32 R35, RZ, RZ, R84 ;  /* 0x000000ffff237224 */ /* 0x000fc600078e0054 */
[----:B------:R-:W-:-:S07]  /*43e0*/  MOV R34, R87 ;  /* 0x0000005700227202 */ /* 0x000fce0000000f00 */
.L_x_4721:
[----:B------:R-:W-:Y:S05]  /*43f0*/  BSYNC B3 ;  /* 0x0000000000037941 */ /* 0x000fea0003800000 */
.L_x_4720:
[----:B--2---:R2:W-:Y:S02]  /*4400*/  STG.E.128 desc[UR46][R38.64+0x40], R32 ;  /* 0x0000402026007986 */ /* 0x0045e4000c101d2e */
.L_x_4719:
[----:B------:R-:W-:Y:S05]  /*4410*/  BSYNC B2 ;  /* 0x0000000000027941 */ /* 0x000fea0003800000 */
.L_x_4718:
        /* <DEDUP_REMOVED lines=55> */
.L_x_4725:
[----:B------:R-:W-:Y:S05]  /*4790*/  BSYNC B3 ;  /* 0x0000000000037941 */ /* 0x000fea0003800000 */
.L_x_4724:
[----:B--2---:R3:W-:Y:S02]  /*47a0*/  STG.E.128 desc[UR46][R38.64+0x80], R32 ;  /* 0x0000802026007986 */ /* 0x0047e4000c101d2e */
.L_x_4723:
[----:B------:R-:W-:Y:S05]  /*47b0*/  BSYNC B2 ;  /* 0x0000000000027941 */ /* 0x000fea0003800000 */
.L_x_4722:
        /* <DEDUP_REMOVED lines=8> */
[----:B--2---:R-:W-:Y:S01]  /*4840*/  HADD2.F32 R77, -RZ, R35.H0_H0 ;  /* 0x20000023ff4d7230 */ /* 0x004fe20000004100 */
[----:B------:R-:W-:Y:S02]  /*4850*/  SHF.R.U64 R74, R74, 0x10, R75 ;  /* 0x000000104a4a7819 */ /* 0x000fe4000000124b */
[----:B------:R-:W-:Y:S01]  /*4860*/  SHF.R.U32.HI R72, RZ, 0x10, R73 ;  /* 0x00000010ff487819 */ /* 0x000fe20000011649 */
[----:B------:R-:W-:Y:S01]  /*4870*/  IMAD.MOV.U32 R73, RZ, RZ, R33 ;  /* 0x000000ffff497224 */ /* 0x000fe200078e0021 */
[----:B------:R-:W-:Y:S01]  /*4880*/  SHF.R.U32.HI R75, RZ, 0x10, R75 ;  /* 0x00000010ff4b7819 */ /* 0x000fe2000001164b */
[----:B------:R-:W-:Y:S02]  /*4890*/  IMAD.MOV.U32 R33, RZ, RZ, R34 ;  /* 0x000000ffff217224 */ /* 0x000fe400078e0022 */
[----:B------:R-:W-:Y:S02]  /*48a0*/  HADD2.F32 R79, -RZ, R74.H0_H0 ;  /* 0x2000004aff4f7230 */ /* 0x000fe40000004100 */
[----:B------:R-:W-:-:S02]  /*48b0*/  HADD2.F32 R34, -RZ, R75.H0_H0 ;  /* 0x2000004bff227230 */ /* 0x000fc40000004100 */
[--C-:B------:R-:W-:Y:S02]  /*48c0*/  HADD2.F32 R75, -RZ, R73.reuse.H1_H1 ;  /* 0x30000049ff4b7230 */ /* 0x100fe40000004100 */
[----:B------:R-:W-:Y:S02]  /*48d0*/  HADD2.F32 R78, -RZ, R73.H0_H0 ;  /* 0x20000049ff4e7230 */ /* 0x000fe40000004100 */
        /* <DEDUP_REMOVED lines=11> */
[----:B------:R-:W-:Y:S02]  /*4990*/  HADD2.F32 R75, -RZ, R162.H1_H1 ;  /* 0x300000a2ff4b7230 */ /* 0x000fe40000004100 */
[--C-:B------:R-:W-:Y:S01]  /*49a0*/  HADD2.F32 R77, -RZ, R32.reuse.H1_H1 ;  /* 0x30000020ff4d7230 */ /* 0x100fe20000004100 */
[----:B------:R-:W-:Y:S01]  /*49b0*/  F2FP.F16.F32.PACK_AB R34, R35, R34 ;  /* 0x000000222322723e */ /* 0x000fe200000000ff */
[----:B------:R-:W-:Y:S01]  /*49c0*/  HADD2.F32 R78, -RZ, R32.H0_H0 ;  /* 0x20000020ff4e7230 */ /* 0x000fe20000004100 */
[----:B------:R-:W-:Y:S01]  /*49d0*/  F2FP.F16.F32.PACK_AB R72, R74, R72 ;  /* 0x000000484a48723e */ /* 0x000fe200000000ff */
[----:B------:R-:W-:-:S02]  /*49e0*/  HADD2.F32 R73, -RZ, R162.H0_H0 ;  /* 0x200000a2ff497230 */ /* 0x000fc40000004100 */
[--C-:B------:R-:W-:Y:S02]  /*49f0*/  HADD2.F32 R32, -RZ, R33.reuse.H1_H1 ;  /* 0x30000021ff207230 */ /* 0x100fe40000004100 */
[-C--:B------:R-:W-:Y:S01]  /*4a00*/  FMUL.FTZ R85, R78, R75.reuse ;  /* 0x0000004b4e557220 */ /* 0x080fe20000410000 */
[----:B------:R-:W-:Y:S02]  /*4a10*/  HADD2.F32 R84, -RZ, R33.H0_H0 ;  /* 0x20000021ff547230 */ /* 0x000fe40000004100 */
[----:B------:R-:W-:Y:S01]  /*4a20*/  FMUL.FTZ R33, R77, R75 ;  /* 0x0000004b4d217220 */ /* 0x000fe20000410000 */
[--C-:B------:R-:W-:Y:S02]  /*4a30*/  HADD2.F32 R76, -RZ, R161.reuse.H1_H1 ;  /* 0x300000a1ff4c7230 */ /* 0x100fe40000004100 */
[-C--:B------:R-:W-:Y:S01]  /*4a40*/  FMUL.FTZ R75, R32, R73.reuse ;  /* 0x00000049204b7220 */ /* 0x080fe20000410000 */
[----:B------:R-:W-:Y:S02]  /*4a50*/  HADD2.F32 R79, -RZ, R161.H0_H0 ;  /* 0x200000a1ff4f7230 */ /* 0x000fe40000004100 */
[----:B------:R-:W-:Y:S01]  /*4a60*/  FMUL.FTZ R73, R84, R73 ;  /* 0x0000004954497220 */ /* 0x000fe20000410000 */
[----:B------:R-:W-:-:S02]  /*4a70*/  IMAD.MOV.U32 R35, RZ, RZ, R72 ;  /* 0x000000ffff237224 */ /* 0x000fc400078e0048 */
[-C--:B------:R-:W-:Y:S01]  /*4a80*/  FFMA.FTZ R33, R78, R76.reuse, -R33 ;  /* 0x0000004c4e217223 */ /* 0x080fe20000010821 */
[----:B------:R-:W-:Y:S01]  /*4a90*/  FFMA.FTZ R85, R77, R76, R85 ;  /* 0x0000004c4d557223 */ /* 0x000fe20000010055 */
[-C--:B------:R-:W-:Y:S01]  /*4aa0*/  FFMA.FTZ R75, R84, R79.reuse, -R75 ;  /* 0x0000004f544b7223 */ /* 0x080fe2000001084b */
[----:B------:R-:W-:-:S03]  /*4ab0*/  FFMA.FTZ R73, R32, R79, R73 ;  /* 0x0000004f20497223 */ /* 0x000fc60000010049 */
[----:B------:R-:W-:Y:S02]  /*4ac0*/  F2FP.F16.F32.PACK_AB R33, R85, R33 ;  /* 0x000000215521723e */ /* 0x000fe400000000ff */
[----:B------:R-:W-:-:S03]  /*4ad0*/  F2FP.F16.F32.PACK_AB R73, R73, R75 ;  /* 0x0000004b4949723e */ /* 0x000fc600000000ff */
[----:B------:R-:W-:Y:S02]  /*4ae0*/  IMAD.MOV.U32 R32, RZ, RZ, R33 ;  /* 0x000000ffff207224 */ /* 0x000fe400078e0021 */
[----:B------:R-:W-:Y:S02]  /*4af0*/  IMAD.MOV.U32 R33, RZ, RZ, R34 ;  /* 0x000000ffff217224 */ /* 0x000fe400078e0022 */
[----:B------:R-:W-:-:S07]  /*4b00*/  IMAD.MOV.U32 R34, RZ, RZ, R73 ;  /* 0x000000ffff227224 */ /* 0x000fce00078e0049 */
.L_x_4729:
[----:B------:R-:W-:Y:S05]  /*4b10*/  BSYNC B3 ;  /* 0x0000000000037941 */ /* 0x000fea0003800000 */
.L_x_4728:
[----:B--2---:R4:W-:Y:S02]  /*4b20*/  STG.E.128 desc[UR46][R38.64+0xc0], R32 ;  /* 0x0000c02026007986 */ /* 0x0049e4000c101d2e */
.L_x_4727:
[----:B------:R-:W-:Y:S05]  /*4b30*/  BSYNC B2 ;  /* 0x0000000000027941 */ /* 0x000fea0003800000 */
.L_x_4726:
        /* <DEDUP_REMOVED lines=51> */
.L_x_4733:
[----:B------:R-:W-:Y:S05]  /*4e70*/  BSYNC B3 ;  /* 0x0000000000037941 */ /* 0x000fea0003800000 */
.L_x_4732:
[----:B--2---:R1:W-:Y:S02]  /*4e80*/  STG.E.128 desc[UR46][R38.64+0x100], R32 ;  /* 0x0001002026007986 */ /* 0x0043e4000c101d2e */
.L_x_4731:
[----:B------:R-:W-:Y:S05]  /*4e90*/  BSYNC B2 ;  /* 0x0000000000027941 */ /* 0x000fea0003800000 */
.L_x_4730:
        /* <DEDUP_REMOVED lines=26> */
[----:B------:R-:W-:-:S02]  /*5040*/  HADD2.F32 R35, -RZ, R157.H0_H0 ;  /* 0x2000009dff237230 */ /* 0x000fc40000004100 */
[----:B------:R-:W-:Y:S02]  /*5050*/  HADD2.F32 R32, -RZ, R32.H0_H0 ;  /* 0x20000020ff207230 */ /* 0x000fe40000004100 */
[----:B------:R-:W-:Y:S01]  /*5060*/  FFMA.FTZ R67, R69, R70, R67 ;  /* 0x0000004645437223 */ /* 0x000fe20000010043 */
        /* <DEDUP_REMOVED lines=9> */
[----:B------:R-:W-:Y:S01]  /*5100*/  FMUL.FTZ R157, R34, R157 ;  /* 0x0000009d229d7220 */ /* 0x000fe20000410000 */
[-C--:B------:R-:W-:Y:S01]  /*5110*/  FFMA.FTZ R69, R32, R33.reuse, -R69 ;  /* 0x0000002120457223 */ /* 0x080fe20000010845 */
[----:B------:R-:W-:Y:S01]  /*5120*/  FFMA.FTZ R70, R64, R33, R70 ;  /* 0x0000002140467223 */ /* 0x000fe20000010046 */
[-C--:B------:R-:W-:Y:S01]  /*5130*/  FFMA.FTZ R35, R34, R156.reuse, -R35 ;  /* 0x0000009c22237223 */ /* 0x080fe20000010823 */
[----:B------:R-:W-:Y:S01]  /*5140*/  FFMA.FTZ R68, R68, R156, R157 ;  /* 0x0000009c44447223 */ /* 0x000fe2000001009d */
[----:B------:R-:W-:Y:S02]  /*5150*/  F2FP.F16.F32.PACK_AB R33, R71, R65 ;  /* 0x000000414721723e */ /* 0x000fe400000000ff */
[----:B------:R-:W-:-:S02]  /*5160*/  F2FP.F16.F32.PACK_AB R32, R70, R69 ;  /* 0x000000454620723e */ /* 0x000fc400000000ff */
[----:B------:R-:W-:Y:S01]  /*5170*/  F2FP.F16.F32.PACK_AB R34, R68, R35 ;  /* 0x000000234422723e */ /* 0x000fe200000000ff */
[----:B------:R-:W-:-:S07]  /*5180*/  IMAD.MOV.U32 R35, RZ, RZ, R66 ;  /* 0x000000ffff237224 */ /* 0x000fce00078e0042 */
.L_x_4735:
[----:B------:R-:W-:Y:S05]  /*5190*/  BSYNC B2 ;  /* 0x0000000000027941 */ /* 0x000fea0003800000 */
.L_x_4734:
[----:B--2---:R1:W-:Y:S02]  /*51a0*/  STG.E.128 desc[UR46][R38.64+0x140], R32 ;  /* 0x0001402026007986 */ /* 0x0043e4000c101d2e */
.L_x_4713:
[----:B------:R-:W-:Y:S05]  /*51b0*/  BSYNC B1 ;  /* 0x0000000000017941 */ /* 0x000fea0003800000 */
.L_x_4712:
        /* <DEDUP_REMOVED lines=9> */
[----:B--2---:R-:W-:Y:S01]  /*5250*/  HADD2.F32 R62, -RZ, R33.H0_H0 ;  /* 0x20000021ff3e7230 */ /* 0x004fe20000004100 */
[--C-:B------:R-:W-:Y:S01]  /*5260*/  SHF.R.U64 R39, R60, 0x10, R61.reuse ;  /* 0x000000103c277819 */ /* 0x100fe2000000123d */
[----:B------:R-:W-:Y:S01]  /*5270*/  HADD2.F32 R159, -RZ, R159.H1_H1 ;  /* 0x3000009fff9f7230 */ /* 0x000fe20000004100 */
        /* <DEDUP_REMOVED lines=30> */
[----:B------:R-:W-:Y:S01]  /*5460*/  F2FP.F16.F32.PACK_AB R35, R60, R35 ;  /* 0x000000233c23723e */ /* 0x000fe200000000ff */
[-C--:B------:R-:W-:Y:S01]  /*5470*/  FFMA.FTZ R65, R32, R39.reuse, -R65 ;  /* 0x0000002720417223 */ /* 0x080fe20000010841 */
[----:B------:R-:W-:Y:S01]  /*5480*/  FFMA.FTZ R62, R62, R39, R63 ;  /* 0x000000273e3e7223 */ /* 0x000fe2000001003f */
[-C--:B------:R-:W-:Y:S01]  /*5490*/  FFMA.FTZ R67, R34, R154.reuse, -R67 ;  /* 0x0000009a22437223 */ /* 0x080fe20000010843 */
[----:B------:R-:W-:-:S03]  /*54a0*/  FFMA.FTZ R64, R61, R154, R64 ;  /* 0x0000009a3d407223 */ /* 0x000fc60000010040 */
[----:B------:R-:W-:Y:S02]  /*54b0*/  F2FP.F16.F32.PACK_AB R32, R62, R65 ;  /* 0x000000413e20723e */ /* 0x000fe400000000ff */
[----:B------:R-:W-:-:S07]  /*54c0*/  F2FP.F16.F32.PACK_AB R34, R64, R67 ;  /* 0x000000434022723e */ /* 0x000fce00000000ff */
.L_x_4740:
[----:B------:R-:W-:Y:S05]  /*54d0*/  BSYNC B2 ;  /* 0x0000000000027941 */ /* 0x000fea0003800000 */
.L_x_4739:
[----:B--2---:R1:W-:Y:S02]  /*54e0*/  STG.E.128 desc[UR46][R36.64], R32 ;  /* 0x0000002024007986 */ /* 0x0043e4000c101d2e */
.L_x_4738:
[----:B------:R-:W-:Y:S05]  /*54f0*/  BSYNC B1 ;  /* 0x0000000000017941 */ /* 0x000fea0003800000 */
.L_x_4737:
        /* <DEDUP_REMOVED lines=10> */
[----:B------:R-:W-:Y:S01]  /*55a0*/  IMAD.MOV.U32 R38, RZ, RZ, R32 ;  /* 0x000000ffff267224 */ /* 0x000fe200078e0020 */
[----:B------:R-:W-:Y:S01]  /*55b0*/  SHF.R.U32.HI R60, RZ, 0x10, R59 ;  /* 0x00000010ff3c7819 */ /* 0x000fe2000001163b */
[--C-:B------:R-:W-:Y:S01]  /*55c0*/  HADD2.F32 R35, -RZ, R33.reuse.H1_H1 ;  /* 0x30000021ff237230 */ /* 0x100fe20000004100 */
[----:B------:R-:W-:Y:S01]  /*55d0*/  SHF.R.U32.HI R61, RZ, 0x10, R57 ;  /* 0x00000010ff3d7819 */ /* 0x000fe20000011639 */
[----:B------:R-:W-:Y:S02]  /*55e0*/  HADD2.F32 R59, -RZ, R56.H0_H0 ;  /* 0x20000038ff3b7230 */ /* 0x000fe40000004100 */
[----:B------:R-:W-:Y:S02]  /*55f0*/  HADD2.F32 R32, -RZ, R33.H0_H0 ;  /* 0x20000021ff207230 */ /* 0x000fe40000004100 */
[----:B------:R-:W-:-:S02]  /*5600*/  HADD2.F32 R56, -RZ, R39.H1_H1 ;  /* 0x30000027ff387230 */ /* 0x000fc40000004100 */
[-C--:B------:R-:W-:Y:S01]  /*5610*/  FMUL.FTZ R33, R35, R59.reuse ;  /* 0x0000003b23217220 */ /* 0x080fe20000410000 */
[----:B------:R-:W-:Y:S02]  /*5620*/  HADD2.F32 R60, -RZ, R60.H0_H0 ;  /* 0x2000003cff3c7230 */ /* 0x000fe40000004100 */
        /* <DEDUP_REMOVED lines=30> */
.L_x_4744:
[----:B------:R-:W-:Y:S05]  /*5810*/  BSYNC B2 ;  /* 0x0000000000027941 */ /* 0x000fea0003800000 */
.L_x_4743:
[----:B--2---:R1:W-:Y:S02]  /*5820*/  STG.E.128 desc[UR46][R36.64+0x40], R32 ;  /* 0x0000402024007986 */ /* 0x0043e4000c101d2e */
.L_x_4742:
[----:B------:R-:W-:Y:S05]  /*5830*/  BSYNC B1 ;  /* 0x0000000000017941 */ /* 0x000fea0003800000 */
.L_x_4741:
        /* <DEDUP_REMOVED lines=28> */
[--C-:B------:R-:W-:Y:S02]  /*5a00*/  HADD2.F32 R39, -RZ, R145.reuse.H0_H0 ;  /* 0x20000091ff277230 */ /* 0x100fe40000004100 */
[----:B------:R-:W-:Y:S01]  /*5a10*/  FFMA.FTZ R60, R35, R54, -R60 ;  /* 0x00000036233c7223 */ /* 0x000fe2000001083c */
[----:B------:R-:W-:Y:S02]  /*5a20*/  HADD2.F32 R32, -RZ, R32.H0_H0 ;  /* 0x20000020ff207230 */ /* 0x000fe40000004100 */
[----:B------:R-:W-:Y:S02]  /*5a30*/  HADD2.F32 R145, -RZ, R145.H1_H1 ;  /* 0x30000091ff917230 */ /* 0x000fe40000004100 */
[----:B------:R-:W-:Y:S01]  /*5a40*/  FMUL.FTZ R53, R33, R39 ;  /* 0x0000002721357220 */ /* 0x000fe20000410000 */
[----:B------:R-:W-:-:S02]  /*5a50*/  HADD2.F32 R34, -RZ, R38.H1_H1 ;  /* 0x30000026ff227230 */ /* 0x000fc40000004100 */
        /* <DEDUP_REMOVED lines=14> */
.L_x_4748:
[----:B------:R-:W-:Y:S05]  /*5b40*/  BSYNC B2 ;  /* 0x0000000000027941 */ /* 0x000fea0003800000 */
.L_x_4747:
[----:B--2---:R1:W-:Y:S02]  /*5b50*/  STG.E.128 desc[UR46][R36.64+0x80], R32 ;  /* 0x0000802024007986 */ /* 0x0043e4000c101d2e */
.L_x_4746:
[----:B------:R-:W-:Y:S05]  /*5b60*/  BSYNC B1 ;  /* 0x0000000000017941 */ /* 0x000fea0003800000 */
.L_x_4745:
        /* <DEDUP_REMOVED lines=48> */
.L_x_4752:
[----:B------:R-:W-:Y:S05]  /*5e70*/  BSYNC B2 ;  /* 0x0000000000027941 */ /* 0x000fea0003800000 */
.L_x_4751:
[----:B--2---:R1:W-:Y:S02]  /*5e80*/  STG.E.128 desc[UR46][R36.64+0xc0], R32 ;  /* 0x0000c02024007986 */ /* 0x0043e4000c101d2e */
.L_x_4750:
[----:B------:R-:W-:Y:S05]  /*5e90*/  BSYNC B1 ;  /* 0x0000000000017941 */ /* 0x000fea0003800000 */
.L_x_4749:
        /* <DEDUP_REMOVED lines=28> */
[----:B------:R-:W-:Y:S02]  /*6060*/  HADD2.F32 R39, -RZ, R82.H1_H1 ;  /* 0x30000052ff277230 */ /* 0x000fe40000004100 */
[----:B------:R-:W-:Y:S01]  /*6070*/  FFMA.FTZ R52, R35, R46, -R52 ;  /* 0x0000002e23347223 */ /* 0x000fe20000010834 */
[----:B------:R-:W-:Y:S02]  /*6080*/  HADD2.F32 R32, -RZ, R32.H0_H0 ;  /* 0x20000020ff207230 */ /* 0x000fe40000004100 */
[----:B------:R-:W-:Y:S02]  /*6090*/  HADD2.F32 R45, -RZ, R82.H0_H0 ;  /* 0x20000052ff2d7230 */ /* 0x000fe40000004100 */
        /* <DEDUP_REMOVED lines=16> */
.L_x_4756:
[----:B------:R-:W-:Y:S05]  /*61a0*/  BSYNC B2 ;  /* 0x0000000000027941 */ /* 0x000fea0003800000 */
.L_x_4755:
[----:B--2---:R1:W-:Y:S02]  /*61b0*/  STG.E.128 desc[UR46][R36.64+0x100], R32 ;  /* 0x0001002024007986 */ /* 0x0043e4000c101d2e */
.L_x_4754:
[----:B------:R-:W-:Y:S05]  /*61c0*/  BSYNC B1 ;  /* 0x0000000000017941 */ /* 0x000fea0003800000 */
.L_x_4753:
        /* <DEDUP_REMOVED lines=47> */
.L_x_4758:
[----:B------:R-:W-:Y:S05]  /*64c0*/  BSYNC B1 ;  /* 0x0000000000017941 */ /* 0x000fea0003800000 */
.L_x_4757:
[----:B--2---:R1:W-:Y:S01]  /*64d0*/  STG.E.128 desc[UR46][R36.64+0x140], R32 ;  /* 0x0001402024007986 */ /* 0x0043e2000c101d2e */
[----:B------:R-:W-:Y:S05]  /*64e0*/  BRA `(.L_x_4736) ;  /* 0x0000003c00d07947 */ /* 0x000fea0003800000 */
.L_x_4704:
        /* <DEDUP_REMOVED lines=22> */
[----:B------:R-:W-:Y:S02]  /*6650*/  LEA R56, P2, R32, UR4, 0x1 ;  /* 0x0000000420387c11 */ /* 0x000fe4000f8408ff */
[----:B------:R-:W-:-:S02]  /*6660*/  CS2R R52, SRZ ;  /* 0x0000000000347805 */ /* 0x000fc4000001ff00 */
        /* <DEDUP_REMOVED lines=23> */
.L_x_4760:
[----:B------:R-:W-:Y:S05]  /*67e0*/  BSYNC B1 ;  /* 0x0000000000017941 */ /* 0x000fea0003800000 */
.L_x_4759:
[----:B------:R-:W-:Y:S01]  /*67f0*/  ISETP.GE.AND P3, PT, R219, R30, PT ;  /* 0x0000001edb00720c */ /* 0x000fe20003f66270 */
[----:B------:R-:W-:Y:S01]  /*6800*/  BSSY B1, `(.L_x_4761) ;  /* 0x000002e000017945 */ /* 0x000fe20003800000 */
[----:B0-----:R-:W-:Y:S02]  /*6810*/  CS2R R56, SRZ ;  /* 0x0000000000387805 */ /* 0x001fe4000001ff00 */
        /* <DEDUP_REMOVED lines=44> */
.L_x_4762:
[----:B------:R-:W-:Y:S05]  /*6ae0*/  BSYNC B1 ;  /* 0x0000000000017941 */ /* 0x000fea0003800000 */
.L_x_4761:
[----:B------:R-:W2:Y:S01]  /*6af0*/  LDL R31, [R1+0x38] ;  /* 0x00003800011f7983 */ /* 0x000ea20000100800 */
[----:B0-----:R-:W-:Y:S01]  /*6b00*/  IMAD.MOV.U32 R80, RZ, RZ, R33 ;  /* 0x000000ffff507224 */ /* 0x001fe200078e0021 */
[----:B------:R-:W-:Y:S01]  /*6b10*/  PRMT R173, R85, 0x7610, R173 ;  /* 0x0000761055ad7816 */ /* 0x000fe200000000ad */
        /* <DEDUP_REMOVED lines=9> */
[----:B------:R-:W-:-:S03]  /*6bb0*/  IMAD.MOV.U32 R80, RZ, RZ, R40 ;  /* 0x000000ffff507224 */ /* 0x000fc600078e0028 */
[----:B------:R-:W-:Y:S01]  /*6bc0*/  PRMT R179, R179, 0x5410, R82 ;  /* 0x00005410b3b37816 */ /* 0x000fe20000000052 */
[----:B------:R-:W-:Y:S01]  /*6bd0*/  IMAD.MOV.U32 R82, RZ, RZ, R46 ;  /* 0x000000ffff527224 */ /* 0x000fe200078e002e */
[----:B------:R-:W-:Y:S01]  /*6be0*/  PRMT R180, R81, 0x5410, R80 ;  /* 0x0000541051b47816 */ /* 0x000fe20000000050 */
[----:B------:R-:W-:Y:S02]  /*6bf0*/  IMAD.MOV.U32 R80, RZ, RZ, R44 ;  /* 0x000000ffff507224 */ /* 0x000fe400078e002c */
[----:B------:R-:W-:-:S03]  /*6c00*/  IMAD.MOV.U32 R81, RZ, RZ, R47 ;  /* 0x000000ffff517224 */ /* 0x000fc600078e002f */
        /* <DEDUP_REMOVED lines=10> */
[----:B-----5:R-:W-:Y:S02]  /*6cb0*/  IMAD.MOV.U32 R80, RZ, RZ, R56 ;  /* 0x000000ffff507224 */ /* 0x020fe400078e0038 */
[----:B------:R-:W-:Y:S01]  /*6cc0*/  IMAD.MOV.U32 R81, RZ, RZ, R59 ;  /* 0x000000ffff517224 */ /* 0x000fe200078e003b */
[----:B--2---:R-:W-:Y:S02]  /*6cd0*/  R2UR UR4, R31 ;  /* 0x000000001f0472ca */ /* 0x004fe400000e0000 */
[----:B------:R-:W-:-:S04]  /*6ce0*/  MOV R31, R32 ;  /* 0x00000020001f7202 */ /* 0x000fc80000000f00 */
[----:B------:R-:W-:Y:S01]  /*6cf0*/  PRMT R171, R86, 0x5410, R31 ;  /* 0x0000541056ab7816 */ /* 0x000fe2000000001f */
[----:B------:R-:W-:-:S05]  /*6d00*/  IMAD.MOV.U32 R31, RZ, RZ, R38 ;  /* 0x000000ffff1f7224 */ /* 0x000fca00078e0026 */
[----:B------:R-:W-:Y:S01]  /*6d10*/  PRMT R176, R31, 0x7610, R176 ;  /* 0x000076101fb07816 */ /* 0x000fe200000000b0 */
[----:B------:R-:W-:Y:S01]  /*6d20*/  IMAD.MOV.U32 R31, RZ, RZ, R41 ;  /* 0x000000ffff1f7224 */ /* 0x000fe200078e0029 */
[----:B------:R-:W-:Y:S02]  /*6d30*/  UISETP.NE.AND UP0, UPT, UR4, 0x3, UPT ;  /* 0x000000030400788c */ /* 0x000fe4000bf05270 */
[----:B------:R-:W-:Y:S01]  /*6d40*/  PRMT R176, R176, 0x5410, R82 ;  /* 0x00005410b0b07816 */ /* 0x000fe20000000052 */
[----:B------:R-:W-:Y:S01]  /*6d50*/  IMAD.MOV.U32 R82, RZ, RZ, R53 ;  /* 0x000000ffff527224 */ /* 0x000fe200078e0035 */
[----:B------:R-:W-:Y:S01]  /*6d60*/  PRMT R164, R31, 0x7610, R164 ;  /* 0x000076101fa47816 */ /* 0x000fe200000000a4 */
[----:B------:R-:W-:Y:S01]  /*6d70*/  IMAD.MOV.U32 R31, RZ, RZ, R45 ;  /* 0x000000ffff1f7224 */ /* 0x000fe200078e002d */
[----:B------:R-:W-:Y:S02]  /*6d80*/  PLOP3.LUT P2, PT, PT, PT, UP0, 0x80, 0x0 ;  /* 0x000000000000781c */ /* 0x000fe40003f4f008 */
[----:B------:R-:W-:Y:S01]  /*6d90*/  PRMT R161, R82, 0x7610, R161 ;  /* 0x0000761052a17816 */ /* 0x000fe200000000a1 */
[----:B------:R-:W-:Y:S01]  /*6da0*/  IMAD.MOV.U32 R82, RZ, RZ, R58 ;  /* 0x000000ffff527224 */ /* 0x000fe200078e003a */
[----:B------:R-:W-:Y:S01]  /*6db0*/  PRMT R174, R174, 0x5410, R31 ;  /* 0x00005410aeae7816 */ /* 0x000fe2000000001f */
[----:B------:R-:W-:-:S03]  /*6dc0*/  IMAD.MOV.U32 R31, RZ, RZ, R49 ;  /* 0x000000ffff1f7224 */ /* 0x000fc600078e0031 */
[----:B------:R-:W-:Y:S02]  /*6dd0*/  PRMT R153, R82, 0x5410, R81 ;  /* 0x0000541052997816 */ /* 0x000fe40000000051 */
        /* <DEDUP_REMOVED lines=37> */
.L_x_4763:
[----:B------:R-:W-:Y:S01]  /*7030*/  IMAD R31, R17, 0x8, R16 ;  /* 0x00000008111f7824 */ /* 0x000fe200078e0210 */
[----:B------:R-:W-:Y:S01]  /*7040*/  SHF.L.U32 R88, R201, 0x1f, RZ ;  /* 0x0000001fc9587819 */ /* 0x000fe200000006ff */
[----:B------:R-:W0:Y:S01]  /*7050*/  LDC R145, c[0x0][0x2f4] ;  /* 0x0000bd00ff917b82 */ /* 0x000e220000000800 */
[----:B------:R-:W-:Y:S01]  /*7060*/  BSSY B1, `(.L_x_4764) ;  /* 0x0000005000017945 */ /* 0x000fe20003800000 */
[----:B------:R-:W-:Y:S01]  /*7070*/  IMAD.MOV.U32 R125, RZ, RZ, R84 ;  /* 0x000000ffff7d7224 */ /* 0x000fe200078e0054 */
[----:B------:R-:W1:Y:S05]  /*7080*/  SYNCS.PHASECHK.TRANS64.TRYWAIT P5, [R31+URZ+0x30890], R88 ;  /* 0x030890581f0075a7 */ /* 0x000e6a00080a017f */
[----:B------:R-:W2:Y:S01]  /*7090*/  LDC.64 R126, c[0x0][0x300] ;  /* 0x0000c000ff7e7b82 */ /* 0x000ea20000000a00 */
[----:B-1----:R-:W-:Y:S05]  /*70a0*/  @!P5 BRA `(.L_x_4765) ;  /* 0x0000025400c4d947 */ /* 0x002fea0003800000 */
.L_x_5168:
[----:B------:R-:W-:Y:S05]  /*70b0*/  BSYNC B1 ;  /* 0x0000000000017941 */ /* 0x000fea0003800000 */
.L_x_4764:
[----:B------:R-:W-:Y:S01]  /*70c0*/  BSSY B1, `(.L_x_4766) ;  /* 0x0000187000017945 */ /* 0x000fe20003800000 */
[----:B0-----:R-:W-:-:S03]  /*70d0*/  IADD3 R148, -R130, R145, RZ ;  /* 0x0000009182947210 */ /* 0x001fc60007ffe1ff */
        /* <DEDUP_REMOVED lines=53> */
[----:B------:R-:W-:Y:S02]  /*7430*/  HADD2.F32 R162, -RZ, R180.H0_H0 ;  /* 0x200000b4ffa27230 */ /* 0x000fe40000004100 */
[----:B------:R-:W-:Y:S01]  /*7440*/  FFMA.FTZ R41, R52, R41, R164 ;  /* 0x0000002934297223 */ /* 0x000fe200000100a4 */
[----:B------:R-:W-:Y:S02]  /*7450*/  IMAD.MOV.U32 R52, RZ, RZ, R83 ;  /* 0x000000ffff347224 */ /* 0x000fe400078e0053 */
[----:B------:R-:W-:Y:S01]  /*7460*/  HADD2.F32 R164, -RZ, R182.H0_H0 ;  /* 0x200000b6ffa47230 */ /* 0x000fe20000004100 */
        /* <DEDUP_REMOVED lines=13> */
[--C-:B------:R-:W-:Y:S01]  /*7540*/  SHF.R.U64 R43, R54, 0x10, R55.reuse ;  /* 0x00000010362b7819 */ /* 0x100fe20000001237 */
[----:B------:R-:W-:Y:S01]  /*7550*/  HADD2.F32 R54, -RZ, R87.H1_H1 ;  /* 0x30000057ff367230 */ /* 0x000fe20000004100 */
[----:B------:R-:W-:Y:S01]  /*7560*/  SHF.R.U32.HI R55, RZ, 0x10, R55 ;  /* 0x00000010ff377819 */ /* 0x000fe20000011637 */
[----:B------:R-:W-:Y:S02]  /*7570*/  HADD2.F32 R87, -RZ, R83.H0_H0 ;  /* 0x20000053ff577230 */ /* 0x000fe40000004100 */
[----:B------:R-:W-:Y:S02]  /*7580*/  HADD2.F32 R43, -RZ, R43.H0_H0 ;  /* 0x2000002bff2b7230 */ /* 0x000fe40000004100 */
[----:B------:R-:W-:-:S05]  /*7590*/  HADD2.F32 R55, -RZ, R55.H0_H0 ;  /* 0x20000037ff377230 */ /* 0x000fca0000004100 */
[----:B------:R-:W-:-:S04]  /*75a0*/  FMUL.FTZ R83, R54, R55 ;  /* 0x0000003736537220 */ /* 0x000fc80000410000 */
[C---:B------:R-:W-:Y:S01]  /*75b0*/  FFMA.FTZ R83, R52.reuse, R87, -R83 ;  /* 0x0000005734537223 */ /* 0x040fe20000010853 */
[----:B------:R-:W-:Y:S01]  /*75c0*/  FMUL.FTZ R52, R52, R55 ;  /* 0x0000003734347220 */ /* 0x000fe20000410000 */
[----:B------:R-:W-:-:S03]  /*75d0*/  HADD2.F32 R55, -RZ, R180.H1_H1 ;  /* 0x300000b4ff377230 */ /* 0x000fc60000004100 */
[----:B------:R-:W-:Y:S01]  /*75e0*/  FFMA.FTZ R52, R54, R87, R52 ;  /* 0x0000005736347223 */ /* 0x000fe20000010034 */
[----:B------:R-:W-:Y:S01]  /*75f0*/  HADD2.F32 R54, -RZ, R84.H0_H0 ;  /* 0x20000054ff367230 */ /* 0x000fe20000004100 */
[----:B------:R-:W-:Y:S01]  /*7600*/  F2FP.F16.F32.PACK_AB R83, R83, R165 ;  /* 0x000000a55353723e */ /* 0x000fe200000000ff */
[--C-:B------:R-:W-:Y:S02]  /*7610*/  HADD2.F32 R87, -RZ, R80.reuse.H0_H0 ;  /* 0x20000050ff577230 */ /* 0x100fe40000004100 */
[----:B------:R-:W-:Y:S02]  /*7620*/  HADD2.F32 R80, -RZ, R80.H1_H1 ;  /* 0x30000050ff507230 */ /* 0x000fe40000004100 */
[-C--:B------:R-:W-:Y:S01]  /*7630*/  FMUL.FTZ R162, R54, R164.reuse ;  /* 0x000000a436a27220 */ /* 0x080fe20000410000 */
[----:B------:R-:W-:Y:S01]  /*7640*/  F2FP.F16.F32.PACK_AB R52, R52, R163 ;  /* 0x000000a33434723e */ /* 0x000fe200000000ff */
[C---:B------:R-:W-:Y:S02]  /*7650*/  FMUL.FTZ R164, R87.reuse, R164 ;  /* 0x000000a457a47220 */ /* 0x040fe40000410000 */
[----:B------:R-:W-:-:S02]  /*7660*/  FFMA.FTZ R162, R87, R55, -R162 ;  /* 0x0000003757a27223 */ /* 0x000fc400000108a2 */
[----:B------:R-:W-:Y:S01]  /*7670*/  FFMA.FTZ R164, R54, R55, R164 ;  /* 0x0000003736a47223 */ /* 0x000fe200000100a4 */
[----:B------:R-:W-:Y:S02]  /*7680*/  HADD2.F32 R54, -RZ, R84.H1_H1 ;  /* 0x30000054ff367230 */ /* 0x000fe40000004100 */
[----:B------:R-:W-:Y:S02]  /*7690*/  HADD2.F32 R55, -RZ, R40.H0_H0 ;  /* 0x20000028ff377230 */ /* 0x000fe40000004100 */
[--C-:B------:R-:W-:Y:S02]  /*76a0*/  HADD2.F32 R84, -RZ, R82.reuse.H0_H0 ;  /* 0x20000052ff547230 */ /* 0x100fe40000004100 */
[-C--:B------:R-:W-:Y:S01]  /*76b0*/  FMUL.FTZ R40, R54, R161.reuse ;  /* 0x000000a136287220 */ /* 0x080fe20000410000 */
[C---:B------:R-:W-:Y:S01]  /*76c0*/  FMUL.FTZ R161, R80.reuse, R161 ;  /* 0x000000a150a17220 */ /* 0x040fe20000410000 */
[----:B------:R-:W-:Y:S02]  /*76d0*/  HADD2.F32 R82, -RZ, R82.H1_H1 ;  /* 0x30000052ff527230 */ /* 0x000fe40000004100 */
[-C--:B------:R-:W-:Y:S01]  /*76e0*/  FFMA.FTZ R40, R80, R55.reuse, -R40 ;  /* 0x0000003750287223 */ /* 0x080fe20000010828 */
[----:B------:R-:W-:Y:S01]  /*76f0*/  FFMA.FTZ R54, R54, R55, R161 ;  /* 0x0000003736367223 */ /* 0x000fe200000100a1 */
[----:B------:R-:W-:-:S02]  /*7700*/  HADD2.F32 R161, -RZ, R181.H1_H1 ;  /* 0x300000b5ffa17230 */ /* 0x000fc40000004100 */
[--C-:B------:R-:W-:Y:S01]  /*7710*/  HADD2.F32 R55, -RZ, R86.reuse.H0_H0 ;  /* 0x20000056ff377230 */ /* 0x100fe20000004100 */
[----:B------:R-:W-:Y:S01]  /*7720*/  F2FP.F16.F32.PACK_AB R40, R40, R162 ;  /* 0x000000a22828723e */ /* 0x000fe200000000ff */
[----:B------:R-:W-:Y:S01]  /*7730*/  HADD2.F32 R80, -RZ, R179.H1_H1 ;  /* 0x300000b3ff507230 */ /* 0x000fe20000004100 */
[----:B------:R-:W-:Y:S01]  /*7740*/  F2FP.F16.F32.PACK_AB R54, R54, R164 ;  /* 0x000000a43636723e */ /* 0x000fe200000000ff */
[----:B------:R-:W-:Y:S02]  /*7750*/  HADD2.F32 R86, -RZ, R86.H1_H1 ;  /* 0x30000056ff567230 */ /* 0x000fe40000004100 */
[-C--:B------:R-:W-:Y:S01]  /*7760*/  FMUL.FTZ R87, R55, R161.reuse ;  /* 0x000000a137577220 */ /* 0x080fe20000410000 */
[----:B------:R-:W-:-:S03]  /*7770*/  FMUL.FTZ R161, R84, R161 ;  /* 0x000000a154a17220 */ /* 0x000fc60000410000 */
[-C--:B------:R-:W-:Y:S01]  /*7780*/  FFMA.FTZ R87, R84, R80.reuse, -R87 ;  /* 0x0000005054577223 */ /* 0x080fe20000010857 */
[----:B------:R-:W-:Y:S01]  /*7790*/  FFMA.FTZ R161, R55, R80, R161 ;  /* 0x0000005037a17223 */ /* 0x000fe200000100a1 */
[-C--:B------:R-:W-:Y:S01]  /*77a0*/  FMUL.FTZ R55, R86, R43.reuse ;  /* 0x0000002b56377220 */ /* 0x080fe20000410000 */
[C---:B------:R-:W-:Y:S01]  /*77b0*/  FMUL.FTZ R43, R82.reuse, R43 ;  /* 0x0000002b522b7220 */ /* 0x040fe20000410000 */
[----:B------:R-:W-:Y:S02]  /*77c0*/  IMAD.MOV.U32 R80, RZ, RZ, R40 ;  /* 0x000000ffff507224 */ /* 0x000fe400078e0028 */
[-C--:B------:R-:W-:Y:S01]  /*77d0*/  FFMA.FTZ R55, R82, R42.reuse, -R55 ;  /* 0x0000002a52377223 */ /* 0x080fe20000010837 */
[----:B------:R-:W-:Y:S01]  /*77e0*/  FFMA.FTZ R43, R86, R42, R43 ;  /* 0x0000002a562b7223 */ /* 0x000fe2000001002b */
[----:B------:R-:W-:-:S03]  /*77f0*/  IMAD.MOV.U32 R84, RZ, RZ, R54 ;  /* 0x000000ffff547224 */ /* 0x000fc600078e0036 */
[----:B------:R-:W-:Y:S01]  /*7800*/  F2FP.F16.F32.PACK_AB R55, R55, R87 ;  /* 0x000000573737723e */ /* 0x000fe200000000ff */
[----:B------:R-:W-:Y:S01]  /*7810*/  IMAD.MOV.U32 R87, RZ, RZ, R52 ;  /* 0x000000ffff577224 */ /* 0x000fe200078e0034 */
[----:B------:R-:W-:-:S03]  /*7820*/  F2FP.F16.F32.PACK_AB R43, R43, R161 ;  /* 0x000000a12b2b723e */ /* 0x000fc600000000ff */
[----:B------:R-:W-:Y:S02]  /*7830*/  IMAD.MOV.U32 R82, RZ, RZ, R55 ;  /* 0x000000ffff527224 */ /* 0x000fe400078e0037 */
[----:B------:R-:W-:-:S07]  /*7840*/  IMAD.MOV.U32 R86, RZ, RZ, R43 ;  /* 0x000000ffff567224 */ /* 0x000fce00078e002b */
.L_x_4771:
[----:B------:R-:W-:Y:S05]  /*7850*/  BSYNC B3 ;  /* 0x0000000000037941 */ /* 0x000fea0003800000 */
.L_x_4770:
        /* <DEDUP_REMOVED lines=12> */
.L_x_4769:
[----:B------:R-:W-:Y:S05]  /*7920*/  BSYNC B2 ;  /* 0x0000000000027941 */ /* 0x000fea0003800000 */
.L_x_4768:
        /* <DEDUP_REMOVED lines=114> */
.L_x_4775:
[----:B------:R-:W-:Y:S05]  /*8050*/  BSYNC B3 ;  /* 0x0000000000037941 */ /* 0x000fea0003800000 */
.L_x_4774:
        /* <DEDUP_REMOVED lines=12> */
.L_x_4773:
[----:B------:R-:W-:Y:S05]  /*8120*/  BSYNC B2 ;  /* 0x0000000000027941 */ /* 0x000fea0003800000 */
.L_x_4772:
[----:B------:R-:W-:-:S13]  /*8130*/  ISETP.NE.AND P4, PT, R20, RZ, PT ;  /* 0x000000ff1400720c */ /* 0x000fda0003f85270 */
[----:B------:R-:W-:Y:S05]  /*8140*/  @!P4 BRA `(.L_x_4767) ;  /* 0x0000000400f8c947 */ /* 0x000fea0003800000 */
[----:B------:R-:W-:Y:S01]  /*8150*/  LOP3.LUT P6, RZ, R18, 0x1, RZ, 0xc0, !PT ;  /* 0x0000000112ff7812 */ /* 0x000fe200078cc0ff */
[----:B------:R-:W-:Y:S01]  /*8160*/  BSSY B2, `(.L_x_4776) ;  /* 0x0000072000027945 */ /* 0x000fe20003800000 */
[----:B------:R-:W-:Y:S02]  /*8170*/  IADD3 R48, P4, P5, R106, R128, R13 ;  /* 0x000000806a307210 */ /* 0x000fe40007d9e00d */
[----:B---3--:R-:W-:Y:S02]  /*8180*/  SEL R36, R130, R148, !P6 ;  /* 0x0000009482247207 */ /* 0x008fe40007000000 */
[----:B------:R-:W-:Y:S02]  /*8190*/  IADD3.X R49, R4, R152, R112, P4, P5 ;  /* 0x0000009804317210 */ /* 0x000fe400027ea470 */
[----:B------:R-:W-:Y:S02]  /*81a0*/  SHF.R.S32.HI R37, RZ, 0x1f, R36 ;  /* 0x0000001fff257819 */ /* 0x000fe40000011424 */
[----:B------:R-:W-:-:S02]  /*81b0*/  ISETP.GE.AND P4, PT, R199, R121, PT ;  /* 0x00000079c700720c */ /* 0x000fc40003f86270 */
        /* <DEDUP_REMOVED lines=11> */
[----:B--2---:R-:W-:-:S03]  /*8270*/  IMAD R40, R17, 0x4800, R37 ;  /* 0x0000480011287824 */ /* 0x004fc600078e0225 */
[----:B------:R-:W-:Y:S01]  /*8280*/  LEA R36, R36, R16, 0x1 ;  /* 0x0000001024247211 */ /* 0x000fe200078e08ff */
[----:B------:R-:W-:-:S05]  /*8290*/  IMAD R40, R40, 0x2, R16 ;  /* 0x0000000228287824 */ /* 0x000fca00078e0210 */
[----:B------:R-:W0:Y:S04]  /*82a0*/  LDS.128 R36, [R36+0x1e400] ;  /* 0x01e4000024247984 */ /* 0x000e280000000c00 */
[----:B------:R-:W2:Y:S01]  /*82b0*/  LDS.128 R40, [R40+0x1e400] ;  /* 0x01e4000028287984 */ /* 0x000ea20000000c00 */
[----:B------:R-:W-:Y:S05]  /*82c0*/  @P4 BRA `(.L_x_4777) ;  /* 0x00000004006c4947 */ /* 0x000fea0003800000 */
[----:B--2---:R-:W-:Y:S01]  /*82d0*/  IMAD.MOV.U32 R53, RZ, RZ, R41 ;  /* 0x000000ffff357224 */ /* 0x004fe200078e0029 */
[----:B------:R-:W-:Y:S01]  /*82e0*/  SHF.R.U64 R44, R44, 0x10, R45 ;  /* 0x000000102c2c7819 */ /* 0x000fe2000000122d */
[----:B0-----:R-:W-:Y:S01]  /*82f0*/  IMAD.MOV.U32 R41, RZ, RZ, R37 ;  /* 0x000000ffff297224 */ /* 0x001fe200078e0025 */
[----:B------:R-:W-:Y:S01]  /*8300*/  SHF.R.U64 R32, R32, 0x10, R33 ;  /* 0x0000001020207819 */ /* 0x000fe20000001221 */
[--C-:B------:R-:W-:Y:S01]  /*8310*/  HADD2.F32 R54, -RZ, R174.reuse.H1_H1 ;  /* 0x300000aeff367230 */ /* 0x100fe20000004100 */
        /* <DEDUP_REMOVED lines=8> */
[----:B------:R-:W-:Y:S02]  /*83a0*/  HADD2.F32 R80, -RZ, R173.H1_H1 ;  /* 0x300000adff507230 */ /* 0x000fe40000004100 */
[-C--:B------:R-:W-:Y:S01]  /*83b0*/  FFMA.FTZ R52, R52, R37.reuse, -R55 ;  /* 0x0000002534347223 */ /* 0x080fe20000010837 */
[----:B------:R-:W-:Y:S02]  /*83c0*/  HADD2.F32 R44, -RZ, R44.H0_H0 ;  /* 0x2000002cff2c7230 */ /* 0x000fe40000004100 */
        /* <DEDUP_REMOVED lines=13> */
[----:B------:R-:W-:-:S02]  /*84a0*/  IMAD.MOV.U32 R53, RZ, RZ, R43 ;  /* 0x000000ffff357224 */ /* 0x000fc400078e002b */
[----:B------:R-:W-:Y:S01]  /*84b0*/  HADD2.F32 R43, -RZ, R39.H0_H0 ;  /* 0x20000027ff2b7230 */ /* 0x000fe20000004100 */
[----:B------:R-:W-:Y:S01]  /*84c0*/  F2FP.F16.F32.PACK_AB R41, R41, R52 ;  /* 0x000000342929723e */ /* 0x000fe200000000ff */
[----:B------:R-:W-:Y:S01]  /*84d0*/  HADD2.F32 R55, -RZ, R173.H0_H0 ;  /* 0x200000adff377230 */ /* 0x000fe20000004100 */
[----:B------:R-:W-:Y:S01]  /*84e0*/  F2FP.F16.F32.PACK_AB R51, R37, R51 ;  /* 0x000000332533723e */ /* 0x000fe200000000ff */
[--C-:B------:R-:W-:Y:S02]  /*84f0*/  HADD2.F32 R54, -RZ, R53.reuse.H0_H0 ;  /* 0x20000035ff367230 */ /* 0x100fe40000004100 */
[----:B------:R-:W-:Y:S02]  /*8500*/  HADD2.F32 R53, -RZ, R53.H1_H1 ;  /* 0x30000035ff357230 */ /* 0x000fe40000004100 */
[----:B------:R-:W-:Y:S02]  /*8510*/  HADD2.F32 R39, -RZ, R39.H1_H1 ;  /* 0x30000027ff277230 */ /* 0x000fe40000004100 */
[-C--:B------:R-:W-:Y:S01]  /*8520*/  FMUL.FTZ R81, R54, R80.reuse ;  /* 0x0000005036517220 */ /* 0x080fe20000410000 */
[----:B------:R-:W-:Y:S01]  /*8530*/  FMUL.FTZ R80, R43, R80 ;  /* 0x000000502b507220 */ /* 0x000fe20000410000 */
[----:B------:R-:W-:-:S02]  /*8540*/  HADD2.F32 R46, -RZ, R46.H0_H0 ;  /* 0x2000002eff2e7230 */ /* 0x000fc40000004100 */
[-C--:B------:R-:W-:Y:S01]  /*8550*/  FFMA.FTZ R43, R43, R55.reuse, -R81 ;  /* 0x000000372b2b7223 */ /* 0x080fe20000010851 */
[----:B------:R-:W-:Y:S01]  /*8560*/  FFMA.FTZ R80, R54, R55, R80 ;  /* 0x0000003736507223 */ /* 0x000fe20000010050 */
[----:B------:R-:W-:Y:S01]  /*8570*/  SHF.R.U32.HI R54, RZ, 0x10, R47 ;  /* 0x00000010ff367819 */ /* 0x000fe2000001162f */
[----:B------:R-:W-:Y:S01]  /*8580*/  HADD2.F32 R34, -RZ, R34.H0_H0 ;  /* 0x20000022ff227230 */ /* 0x000fe20000004100 */
[----:B------:R-:W-:Y:S01]  /*8590*/  SHF.R.U32.HI R55, RZ, 0x10, R35 ;  /* 0x00000010ff377819 */ /* 0x000fe20000011623 */
[----:B------:R-:W-:Y:S02]  /*85a0*/  IMAD.MOV.U32 R37, RZ, RZ, R41 ;  /* 0x000000ffff257224 */ /* 0x000fe400078e0029 */
[----:B------:R-:W-:Y:S02]  /*85b0*/  HADD2.F32 R54, -RZ, R54.H0_H0 ;  /* 0x20000036ff367230 */ /* 0x000fe40000004100 */
[----:B------:R-:W-:Y:S02]  /*85c0*/  HADD2.F32 R55, -RZ, R55.H0_H0 ;  /* 0x20000037ff377230 */ /* 0x000fe40000004100 */
[----:B------:R-:W-:-:S02]  /*85d0*/  IMAD.MOV.U32 R41, RZ, RZ, R51 ;  /* 0x000000ffff297224 */ /* 0x000fc400078e0033 */
[-C--:B------:R-:W-:Y:S01]  /*85e0*/  FMUL.FTZ R81, R53, R54.reuse ;  /* 0x0000003635517220 */ /* 0x080fe20000410000 */
[----:B------:R-:W-:-:S03]  /*85f0*/  FMUL.FTZ R54, R39, R54 ;  /* 0x0000003627367220 */ /* 0x000fc60000410000 */
[-C--:B------:R-:W-:Y:S01]  /*8600*/  FFMA.FTZ R81, R39, R55.reuse, -R81 ;  /* 0x0000003727517223 */ /* 0x080fe20000010851 */
[--C-:B------:R-:W-:Y:S02]  /*8610*/  HADD2.F32 R39, -RZ, R40.reuse.H0_H0 ;  /* 0x20000028ff277230 */ /* 0x100fe40000004100 */
[----:B------:R-:W-:Y:S01]  /*8620*/  FFMA.FTZ R54, R53, R55, R54 ;  /* 0x0000003735367223 */ /* 0x000fe20000010036 */
[----:B------:R-:W-:Y:S02]  /*8630*/  HADD2.F32 R40, -RZ, R40.H1_H1 ;  /* 0x30000028ff287230 */ /* 0x000fe40000004100 */
[--C-:B------:R-:W-:Y:S01]  /*8640*/  HADD2.F32 R53, -RZ, R172.reuse.H1_H1 ;  /* 0x300000acff357230 */ /* 0x100fe20000004100 */
[----:B------:R-:W-:Y:S01]  /*8650*/  F2FP.F16.F32.PACK_AB R43, R81, R43 ;  /* 0x0000002b512b723e */ /* 0x000fe200000000ff */
[----:B------:R-:W-:Y:S02]  /*8660*/  HADD2.F32 R55, -RZ, R171.H1_H1 ;  /* 0x300000abff377230 */ /* 0x000fe40000004100 */
[-C--:B------:R-:W-:Y:S01]  /*8670*/  FMUL.FTZ R33, R40, R44.reuse ;  /* 0x0000002c28217220 */ /* 0x080fe20000410000 */
[C---:B------:R-:W-:Y:S01]  /*8680*/  FMUL.FTZ R44, R36.reuse, R44 ;  /* 0x0000002c242c7220 */ /* 0x040fe20000410000 */
[-C--:B------:R-:W-:Y:S01]  /*8690*/  FMUL.FTZ R82, R39, R53.reuse ;  /* 0x0000003527527220 */ /* 0x080fe20000410000 */
[----:B------:R-:W-:Y:S01]  /*86a0*/  FMUL.FTZ R53, R45, R53 ;  /* 0x000000352d357220 */ /* 0x000fe20000410000 */
[-C--:B------:R-:W-:Y:S01]  /*86b0*/  FFMA.FTZ R33, R36, R32.reuse, -R33 ;  /* 0x0000002024217223 */ /* 0x080fe20000010821 */
[----:B------:R-:W-:Y:S01]  /*86c0*/  FFMA.FTZ R44, R40, R32, R44 ;  /* 0x00000020282c7223 */ /* 0x000fe2000001002c */
[----:B------:R-:W-:-:S02]  /*86d0*/  HADD2.F32 R172, -RZ, R172.H0_H0 ;  /* 0x200000acffac7230 */ /* 0x000fc40000004100 */
[-C--:B------:R-:W-:Y:S01]  /*86e0*/  FFMA.FTZ R53, R39, R55.reuse, R53 ;  /* 0x0000003727357223 */ /* 0x080fe20000010035 */
[----:B------:R-:W-:Y:S02]  /*86f0*/  HADD2.F32 R32, -RZ, R42.H0_H0 ;  /* 0x2000002aff207230 */ /* 0x000fe40000004100 */
[----:B------:R-:W-:Y:S01]  /*8700*/  FFMA.FTZ R82, R45, R55, -R82 ;  /* 0x000000372d527223 */ /* 0x000fe20000010852 */
[----:B------:R-:W-:Y:S01]  /*8710*/  HADD2.F32 R36, -RZ, R38.H0_H0 ;  /* 0x20000026ff247230 */ /* 0x000fe20000004100 */
[----:B------:R-:W-:Y:S01]  /*8720*/  F2FP.F16.F32.PACK_AB R54, R54, R80 ;  /* 0x000000503636723e */ /* 0x000fe200000000ff */
[----:B------:R-:W-:Y:S02]  /*8730*/  HADD2.F32 R171, -RZ, R171.H0_H0 ;  /* 0x200000abffab7230 */ /* 0x000fe40000004100 */
[-C--:B------:R-:W-:Y:S01]  /*8740*/  FMUL.FTZ R39, R32, R172.reuse ;  /* 0x000000ac20277220 */ /* 0x080fe20000410000 */
[----:B------:R-:W-:Y:S02]  /*8750*/  HADD2.F32 R42, -RZ, R42.H1_H1 ;  /* 0x3000002aff2a7230 */ /* 0x000fe40000004100 */
[----:B------:R-:W-:Y:S01]  /*8760*/  FMUL.FTZ R172, R36, R172 ;  /* 0x000000ac24ac7220 */ /* 0x000fe20000410000 */
[----:B------:R-:W-:-:S02]  /*8770*/  HADD2.F32 R38, -RZ, R38.H1_H1 ;  /* 0x30000026ff267230 */ /* 0x000fc40000004100 */
[-C--:B------:R-:W-:Y:S01]  /*8780*/  FFMA.FTZ R39, R36, R171.reuse, -R39 ;  /* 0x000000ab24277223 */ /* 0x080fe20000010827 */
[----:B------:R-:W-:Y:S01]  /*8790*/  F2FP.F16.F32.PACK_AB R33, R33, R82 ;  /* 0x000000522121723e */ /* 0x000fe200000000ff */
[----:B------:R-:W-:Y:S01]  /*87a0*/  FFMA.FTZ R172, R32, R171, R172 ;  /* 0x000000ab20ac7223 */ /* 0x000fe200000100ac */
[-C--:B------:R-:W-:Y:S01]  /*87b0*/  FMUL.FTZ R32, R42, R46.reuse ;  /* 0x0000002e2a207220 */ /* 0x080fe20000410000 */
[----:B------:R-:W-:Y:S01]  /*87c0*/  FMUL.FTZ R46, R38, R46 ;  /* 0x0000002e262e7220 */ /* 0x000fe20000410000 */
[----:B------:R-:W-:Y:S01]  /*87d0*/  F2FP.F16.F32.PACK_AB R44, R44, R53 ;  /* 0x000000352c2c723e */ /* 0x000fe200000000ff */
[----:B------:R-:W-:Y:S02]  /*87e0*/  IMAD.MOV.U32 R36, RZ, RZ, R33 ;  /* 0x000000ffff247224 */ /* 0x000fe400078e0021 */
[-C--:B------:R-:W-:Y:S01]  /*87f0*/  FFMA.FTZ R32, R38, R34.reuse, -R32 ;  /* 0x0000002226207223 */ /* 0x080fe20000010820 */
[----:B------:R-:W-:Y:S01]  /*8800*/  FFMA.FTZ R46, R42, R34, R46 ;  /* 0x000000222a2e7223 */ /* 0x000fe2000001002e */
[----:B------:R-:W-:-:S03]  /*8810*/  IMAD.MOV.U32 R40, RZ, RZ, R44 ;  /* 0x000000ffff287224 */ /* 0x000fc600078e002c */
[----:B------:R-:W-:Y:S02]  /*8820*/  F2FP.F16.F32.PACK_AB R39, R32, R39 ;  /* 0x000000272027723e */ /* 0x000fe400000000ff */
[----:B------:R-:W-:-:S03]  /*8830*/  F2FP.F16.F32.PACK_AB R46, R46, R172 ;  /* 0x000000ac2e2e723e */ /* 0x000fc600000000ff */
[----:B------:R-:W-:Y:S02]  /*8840*/  IMAD.MOV.U32 R38, RZ, RZ, R39 ;  /* 0x000000ffff267224 */ /* 0x000fe400078e0027 */
[----:B------:R-:W-:Y:S02]  /*8850*/  IMAD.MOV.U32 R39, RZ, RZ, R43 ;  /* 0x000000ffff277224 */ /* 0x000fe400078e002b */
[----:B------:R-:W-:Y:S02]  /*8860*/  IMAD.MOV.U32 R42, RZ, RZ, R46 ;  /* 0x000000ffff2a7224 */ /* 0x000fe400078e002e */
[----:B------:R-:W-:-:S07]  /*8870*/  IMAD.MOV.U32 R43, RZ, RZ, R54 ;  /* 0x000000ffff2b7224 */ /* 0x000fce00078e0036 */
.L_x_4777:
[----:B------:R-:W-:Y:S05]  /*8880*/  BSYNC B2 ;  /* 0x0000000000027941 */ /* 0x000fea0003800000 */
.L_x_4776:
        /* <DEDUP_REMOVED lines=10> */
.L_x_4767:
[----:B------:R-:W-:Y:S05]  /*8930*/  BSYNC B1 ;  /* 0x0000000000017941 */ /* 0x000fea0003800000 */
.L_x_4766:
[-C--:B0-2---:R-:W-:Y:S02]  /*8940*/  IMAD R32, R149, R126.reuse, RZ ;  /* 0x0000007e95207224 */ /* 0x085fe400078e02ff */
        /* <DEDUP_REMOVED lines=9> */
[----:B---3--:R-:W-:Y:S02]  /*89e0*/  IADD3 R37, P3, P4, R106, R124, R11 ;  /* 0x0000007c6a257210 */ /* 0x008fe40007c7e00b */
[----:B------:R-:W-:Y:S02]  /*89f0*/  SHF.R.S32.HI R33, RZ, 0x1f, R32 ;  /* 0x0000001fff217819 */ /* 0x000fe40000011420 */
[----:B------:R-:W-:Y:S02]  /*8a00*/  IADD3.X R36, R4, R44, R116, P3, P4 ;  /* 0x0000002c04247210 */ /* 0x000fe40001fe8474 */
[----:B------:R-:W-:Y:S02]  /*8a10*/  LEA.HI R32, R33, R32, RZ, 0x4 ;  /* 0x0000002021207211 */ /* 0x000fe400078f20ff */
[----:B------:R-:W-:-:S02]  /*8a20*/  SHF.R.U32.HI R38, RZ, 0x3, R206 ;  /* 0x00000003ff267819 */ /* 0x000fc400000116ce */
[----:B------:R-:W-:-:S05]  /*8a30*/  LEA.HI.SX32 R32, R32, R119, 0x1c ;  /* 0x0000007720207211 */ /* 0x000fca00078fe2ff */
[----:B------:R-:W-:-:S05]  /*8a40*/  IMAD.SHL.U32 R33, R32, 0x8, RZ ;  /* 0x0000000820217824 */ /* 0x000fca00078e00ff */
[----:B------:R-:W-:-:S13]  /*8a50*/  ISETP.GE.AND P3, PT, R33, R145, PT ;  /* 0x000000912100720c */ /* 0x000fda0003f66270 */
[--C-:B------:R-:W-:Y:S02]  /*8a60*/  @!P3 SHF.R.S32.HI R35, RZ, 0x1f, R33.reuse ;  /* 0x0000001fff23b819 */ /* 0x100fe40000011421 */
[--C-:B------:R-:W-:Y:S02]  /*8a70*/  @!P3 IADD3 R34, P4, P5, R106, R124, R33.reuse ;  /* 0x0000007c6a22b210 */ /* 0x100fe40007d9e021 */
[----:B------:R-:W-:Y:S02]  /*8a80*/  LOP3.LUT R33, R206, 0x38, R33, 0xf8, !PT ;  /* 0x00000038ce217812 */ /* 0x000fe400078ef821 */
[----:B------:R-:W-:Y:S02]  /*8a90*/  @!P3 IADD3.X R35, R4, R44, R35, P4, P5 ;  /* 0x0000002c0423b210 */ /* 0x000fe400027ea423 */
[----:B------:R-:W-:Y:S02]  /*8aa0*/  LEA R40, P4, R37, R114, 0x1 ;  /* 0x0000007225287211 */ /* 0x000fe400078808ff */
[----:B------:R-:W-:-:S02]  /*8ab0*/  LOP3.LUT R33, R33, R38, RZ, 0x3c, !PT ;  /* 0x0000002621217212 */ /* 0x000fc400078e3cff */
[----:B------:R-:W-:Y:S02]  /*8ac0*/  LEA.HI.X R41, R37, R115, R36, 0x1, P4 ;  /* 0x0000007325297211 */ /* 0x000fe400020f0c24 */
[----:B------:R-:W-:-:S04]  /*8ad0*/  @!P3 LEA R42, P4, R34, R114, 0x1 ;  /* 0x00000072222ab211 */ /* 0x000fc800078808ff */
[----:B------:R-:W-:Y:S02]  /*8ae0*/  @!P3 LEA.HI.X R43, R34, R115, R35, 0x1, P4 ;  /* 0x00000073222bb211 */ /* 0x000fe400020f0c23 */
[----:B------:R-:W-:Y:S02]  /*8af0*/  SHF.R.S32.HI R35, RZ, 0x1f, R32 ;  /* 0x0000001fff237819 */ /* 0x000fe40000011420 */
[----:B------:R-:W-:Y:S02]  /*8b00*/  ISETP.GE.AND P4, PT, R22, R121, PT ;  /* 0x000000791600720c */ /* 0x000fe40003f86270 */
[----:B------:R-:W-:-:S04]  /*8b10*/  LEA.HI R35, R35, R32, RZ, 0x3 ;  /* 0x0000002023237211 */ /* 0x000fc800078f18ff */
[----:B------:R-:W-:-:S05]  /*8b20*/  SHF.R.S32.HI R32, RZ, 0x3, R35 ;  /* 0x00000003ff207819 */ /* 0x000fca0000011423 */
[----:B------:R-:W-:-:S04]  /*8b30*/  IMAD R32, R32, 0x1800, R211 ;  /* 0x0000180020207824 */ /* 0x000fc800078e02d3 */
        /* <DEDUP_REMOVED lines=16> */
[----:B------:R-:W-:Y:S01]  /*8c40*/  SHF.R.U64 R48, R78, 0x10, R79 ;  /* 0x000000104e307819 */ /* 0x000fe2000000124f */
[----:B------:R-:W-:Y:S02]  /*8c50*/  HADD2.F32 R49, -RZ, R168.H1_H1 ;  /* 0x300000a8ff317230 */ /* 0x000fe40000004100 */
[----:B------:R-:W-:Y:S01]  /*8c60*/  FMUL.FTZ R53, R51, R50 ;  /* 0x0000003233357220 */ /* 0x000fe20000410000 */
[----:B------:R-:W-:-:S02]  /*8c70*/  HADD2.F32 R76, -RZ, R76.H0_H0 ;  /* 0x2000004cff4c7230 */ /* 0x000fc40000004100 */
[C---:B------:R-:W-:Y:S01]  /*8c80*/  FMUL.FTZ R54, R37.reuse, R50 ;  /* 0x0000003225367220 */ /* 0x040fe20000410000 */
[----:B------:R-:W-:Y:S01]  /*8c90*/  HADD2.F32 R33, -RZ, R33.H1_H1 ;  /* 0x30000021ff217230 */ /* 0x000fe20000004100 */
[----:B------:R-:W-:Y:S01]  /*8ca0*/  SHF.R.U32.HI R78, RZ, 0x10, R79 ;  /* 0x00000010ff4e7819 */ /* 0x000fe2000001164f */
[-C--:B------:R-:W-:Y:S01]  /*8cb0*/  FFMA.FTZ R53, R37, R49.reuse, -R53 ;  /* 0x0000003125357223 */ /* 0x080fe20000010835 */
[----:B------:R-:W-:Y:S01]  /*8cc0*/  FFMA.FTZ R54, R51, R49, R54 ;  /* 0x0000003133367223 */ /* 0x000fe20000010036 */
[--C-:B------:R-:W-:Y:S01]  /*8cd0*/  SHF.R.U64 R47, R66, 0x10, R67.reuse ;  /* 0x00000010422f7819 */ /* 0x100fe20000001243 */
[----:B------:R-:W-:Y:S02]  /*8ce0*/  HADD2.F32 R64, -RZ, R64.H0_H0 ;  /* 0x20000040ff407230 */ /* 0x000fe40000004100 */
[----:B------:R-:W-:Y:S01]  /*8cf0*/  FMUL.FTZ R50, R52, R76 ;  /* 0x0000004c34327220 */ /* 0x000fe20000410000 */
[--C-:B------:R-:W-:Y:S01]  /*8d00*/  HADD2.F32 R49, -RZ, R39.reuse.H0_H0 ;  /* 0x20000027ff317230 */ /* 0x100fe20000004100 */
[----:B------:R-:W-:Y:S01]  /*8d10*/  SHF.R.U32.HI R66, RZ, 0x10, R67 ;  /* 0x00000010ff427819 */ /* 0x000fe20000011643 */
[----:B------:R-:W-:-:S02]  /*8d20*/  HADD2.F32 R51, -RZ, R39.H1_H1 ;  /* 0x30000027ff337230 */ /* 0x000fc40000004100 */
[C---:B------:R-:W-:Y:S01]  /*8d30*/  FMUL.FTZ R76, R33.reuse, R76 ;  /* 0x0000004c214c7220 */ /* 0x040fe20000410000 */
[----:B------:R-:W-:Y:S02]  /*8d40*/  HADD2.F32 R37, -RZ, R169.H1_H1 ;  /* 0x300000a9ff257230 */ /* 0x000fe40000004100 */
[-C--:B------:R-:W-:Y:S01]  /*8d50*/  FFMA.FTZ R50, R33, R64.reuse, -R50 ;  /* 0x0000004021327223 */ /* 0x080fe20000010832 */
[--C-:B------:R-:W-:Y:S02]  /*8d60*/  HADD2.F32 R39, -RZ, R35.reuse.H0_H0 ;  /* 0x20000023ff277230 */ /* 0x100fe40000004100 */
[----:B------:R-:W-:Y:S01]  /*8d70*/  FFMA.FTZ R76, R52, R64, R76 ;  /* 0x00000040344c7223 */ /* 0x000fe2000001004c */
        /* <DEDUP_REMOVED lines=19> */
[----:B------:R-:W-:Y:S01]  /*8eb0*/  FMUL.FTZ R49, R36, R46 ;  /* 0x0000002e24317220 */ /* 0x000fe20000410000 */
        /* <DEDUP_REMOVED lines=30> */
[----:B------:R-:W-:Y:S01]  /*90a0*/  F2FP.F16.F32.PACK_AB R34, R36, R35 ;  /* 0x000000232422723e */ /* 0x000fe200000000ff */
[----:B------:R-:W-:Y:S01]  /*90b0*/  IMAD.MOV.U32 R36, RZ, RZ, R46 ;  /* 0x000000ffff247224 */ /* 0x000fe200078e002e */
[----:B------:R-:W-:Y:S01]  /*90c0*/  F2FP.F16.F32.PACK_AB R37, R76, R54 ;  /* 0x000000364c25723e */ /* 0x000fe200000000ff */
[----:B------:R-:W-:Y:S01]  /*90d0*/  IMAD.MOV.U32 R35, RZ, RZ, R52 ;  /* 0x000000ffff237224 */ /* 0x000fe200078e0034 */
[----:B------:R-:W-:-:S07]  /*90e0*/  F2FP.F16.F32.PACK_AB R38, R48, R169 ;  /* 0x000000a93026723e */ /* 0x000fce00000000ff */
.L_x_4781:
[----:B------:R-:W-:Y:S05]  /*90f0*/  BSYNC B2 ;  /* 0x0000000000027941 */ /* 0x000fea0003800000 */
.L_x_4780:
[----:B0-----:R0:W-:Y:S04]  /*9100*/  STG.E.128 desc[UR46][R40.64], R32 ;  /* 0x0000002028007986 */ /* 0x0011e8000c101d2e */
[----:B--2---:R0:W-:Y:S02]  /*9110*/  @!P3 STG.E.128 desc[UR46][R42.64], R36 ;  /* 0x000000242a00b986 */ /* 0x0041e4000c101d2e */
.L_x_4779:
[----:B------:R-:W-:Y:S05]  /*9120*/  BSYNC B1 ;  /* 0x0000000000017941 */ /* 0x000fea0003800000 */
.L_x_4778:
[----:B------:R-:W-:Y:S01]  /*9130*/  ISETP.NE.AND P3, PT, R15, RZ, PT ;  /* 0x000000ff0f00720c */ /* 0x000fe20003f65270 */
[----:B------:R-:W-:-:S12]  /*9140*/  BSSY B1, `(.L_x_4782) ;  /* 0x0000079000017945 */ /* 0x000fd80003800000 */
[----:B------:R-:W-:Y:S05]  /*9150*/  @!P3 BRA `(.L_x_4783) ;  /* 0x0000000400dcb947 */ /* 0x000fea0003800000 */
[----:B0-----:R-:W-:Y:S01]  /*9160*/  SEL R32, R130, R148, !P1 ;  /* 0x0000009482207207 */ /* 0x001fe20004800000 */
[----:B------:R-:W-:Y:S01]  /*9170*/  BSSY B2, `(.L_x_4784) ;  /* 0x0000073000027945 */ /* 0x000fe20003800000 */
[----:B------:R-:W-:Y:S02]  /*9180*/  IADD3 R34, P3, P4, R106, R124, R12 ;  /* 0x0000007c6a227210 */ /* 0x000fe40007c7e00c */
[----:B------:R-:W-:Y:S02]  /*9190*/  SHF.R.S32.HI R33, RZ, 0x1f, R32 ;  /* 0x0000001fff217819 */ /* 0x000fe40000011420 */
[----:B------:R-:W-:Y:S02]  /*91a0*/  IADD3.X R35, R4, R44, R113, P3, P4 ;  /* 0x0000002c04237210 */ /* 0x000fe40001fe8471 */
[----:B------:R-:W-:Y:S02]  /*91b0*/  LEA.HI R33, R33, R32, RZ, 0x4 ;  /* 0x0000002021217211 */ /* 0x000fe400078f20ff */
[----:B---3--:R-:W-:-:S02]  /*91c0*/  SHF.R.U32.HI R38, RZ, 0x3, R206 ;  /* 0x00000003ff267819 */ /* 0x008fc400000116ce */
[----:B------:R-:W-:-:S05]  /*91d0*/  LEA.HI.SX32 R36, R33, R118, 0x1c ;  /* 0x0000007621247211 */ /* 0x000fca00078fe2ff */
[----:B------:R-:W-:-:S05]  /*91e0*/  IMAD.SHL.U32 R37, R36, 0x8, RZ ;  /* 0x0000000824257824 */ /* 0x000fca00078e00ff */
[----:B------:R-:W-:-:S13]  /*91f0*/  ISETP.GE.AND P3, PT, R37, R145, PT ;  /* 0x000000912500720c */ /* 0x000fda0003f66270 */
[--C-:B------:R-:W-:Y:S02]  /*9200*/  @!P3 SHF.R.S32.HI R33, RZ, 0x1f, R37.reuse ;  /* 0x0000001fff21b819 */ /* 0x100fe40000011425 */
[----:B------:R-:W-:-:S04]  /*9210*/  @!P3 IADD3 R32, P4, P5, R106, R124, R37 ;  /* 0x0000007c6a20b210 */ /* 0x000fc80007d9e025 */
[----:B------:R-:W-:Y:S02]  /*9220*/  @!P3 IADD3.X R33, R4, R44, R33, P4, P5 ;  /* 0x0000002c0421b210 */ /* 0x000fe400027ea421 */
[----:B------:R-:W-:-:S04]  /*9230*/  LEA R40, P4, R34, R114, 0x1 ;  /* 0x0000007222287211 */ /* 0x000fc800078808ff */
[----:B------:R-:W-:Y:S02]  /*9240*/  LEA.HI.X R41, R34, R115, R35, 0x1, P4 ;  /* 0x0000007322297211 */ /* 0x000fe400020f0c23 */
[----:B------:R-:W-:-:S04]  /*9250*/  @!P3 LEA R42, P4, R32, R114, 0x1 ;  /* 0x00000072202ab211 */ /* 0x000fc800078808ff */
[----:B------:R-:W-:Y:S02]  /*9260*/  @!P3 LEA.HI.X R43, R32, R115, R33, 0x1, P4 ;  /* 0x00000073202bb211 */ /* 0x000fe400020f0c21 */
[----:B------:R-:W-:Y:S02]  /*9270*/  SHF.R.S32.HI R33, RZ, 0x1f, R36 ;  /* 0x0000001fff217819 */ /* 0x000fe40000011424 */
[----:B------:R-:W-:Y:S02]  /*9280*/  LOP3.LUT R32, R206, 0x38, R37, 0xf8, !PT ;  /* 0x00000038ce207812 */ /* 0x000fe400078ef825 */
[----:B------:R-:W-:Y:S02]  /*9290*/  LEA.HI R33, R33, R36, RZ, 0x3 ;  /* 0x0000002421217211 */ /* 0x000fe400078f18ff */
[----:B------:R-:W-:Y:S02]  /*92a0*/  LOP3.LUT R32, R32, R38, RZ, 0x3c, !PT ;  /* 0x0000002620207212 */ /* 0x000fe400078e3cff */
[----:B------:R-:W-:-:S02]  /*92b0*/  SHF.R.S32.HI R34, RZ, 0x3, R33 ;  /* 0x00000003ff227819 */ /* 0x000fc40000011421 */
[----:B------:R-:W-:-:S03]  /*92c0*/  ISETP.GE.AND P4, PT, R198, R121, PT ;  /* 0x00000079c600720c */ /* 0x000fc60003f86270 */
[----:B------:R-:W-:-:S04]  /*92d0*/  IMAD R33, R34, 0x1800, R211 ;  /* 0x0000180022217824 */ /* 0x000fc800078e02d3 */
        /* <DEDUP_REMOVED lines=8> */
[----:B------:R-:W-:Y:S01]  /*9360*/  SHF.R.U64 R46, R72, 0x10, R73 ;  /* 0x00000010482e7819 */ /* 0x000fe20000001249 */
[----:B--2---:R-:W-:Y:S01]  /*9370*/  IMAD.MOV.U32 R49, RZ, RZ, R37 ;  /* 0x000000ffff317224 */ /* 0x004fe200078e0025 */
[----:B------:R-:W-:Y:S01]  /*9380*/  SHF.R.U32.HI R72, RZ, 0x10, R73 ;  /* 0x00000010ff487819 */ /* 0x000fe20000011649 */
[----:B0-----:R-:W-:Y:S01]  /*9390*/  IMAD.MOV.U32 R37, RZ, RZ, R35 ;  /* 0x000000ffff257224 */ /* 0x001fe200078e0023 */
[--C-:B------:R-:W-:Y:S01]  /*93a0*/  SHF.R.U64 R45, R60, 0x10, R61.reuse ;  /* 0x000000103c2d7819 */ /* 0x100fe2000000123d */
[----:B------:R-:W-:Y:S01]  /*93b0*/  HADD2.F32 R53, -RZ, R166.H1_H1 ;  /* 0x300000a6ff357230 */ /* 0x000fe20000004100 */
[----:B------:R-:W-:Y:S01]  /*93c0*/  SHF.R.U32.HI R60, RZ, 0x10, R61 ;  /* 0x00000010ff3c7819 */ /* 0x000fe2000001163d */
[----:B------:R-:W-:Y:S01]  /*93d0*/  HADD2.F32 R50, -RZ, R49.H0_H0 ;  /* 0x20000031ff327230 */ /* 0x000fe20000004100 */
[----:B------:R-:W-:Y:S01]  /*93e0*/  SHF.R.U64 R48, R74, 0x10, R75 ;  /* 0x000000104a307819 */ /* 0x000fe2000000124b */
[----:B------:R-:W-:Y:S01]  /*93f0*/  HADD2.F32 R35, -RZ, R33.H0_H0 ;  /* 0x20000021ff237230 */ /* 0x000fe20000004100 */
[----:B------:R-:W-:Y:S01]  /*9400*/  SHF.R.U64 R47, R62, 0x10, R63 ;  /* 0x000000103e2f7819 */ /* 0x000fe2000000123f */
[----:B------:R-:W-:-:S02]  /*9410*/  HADD2.F32 R49, -RZ, R49.H1_H1 ;  /* 0x30000031ff317230 */ /* 0x000fc40000004100 */
[-C--:B------:R-:W-:Y:S01]  /*9420*/  FMUL.FTZ R54, R50, R53.reuse ;  /* 0x0000003532367220 */ /* 0x080fe20000410000 */
[----:B------:R-:W-:Y:S01]  /*9430*/  HADD2.F32 R72, -RZ, R72.H0_H0 ;  /* 0x20000048ff487230 */ /* 0x000fe20000004100 */
[----:B------:R-:W-:Y:S01]  /*9440*/  SHF.R.U32.HI R74, RZ, 0x10, R75 ;  /* 0x00000010ff4a7819 */ /* 0x000fe2000001164b */
[----:B------:R-:W-:Y:S02]  /*9450*/  HADD2.F32 R52, -RZ, R33.H1_H1 ;  /* 0x30000021ff347230 */ /* 0x000fe40000004100 */
[----:B------:R-:W-:Y:S01]  /*9460*/  FMUL.FTZ R33, R35, R53 ;  /* 0x0000003523217220 */ /* 0x000fe20000410000 */
[----:B------:R-:W-:Y:S02]  /*9470*/  HADD2.F32 R51, -RZ, R158.H1_H1 ;  /* 0x3000009eff337230 */ /* 0x000fe40000004100 */
[-C--:B------:R-:W-:Y:S01]  /*9480*/  FMUL.FTZ R53, R49, R72.reuse ;  /* 0x0000004831357220 */ /* 0x080fe20000410000 */
[----:B------:R-:W-:Y:S02]  /*9490*/  HADD2.F32 R60, -RZ, R60.H0_H0 ;  /* 0x2000003cff3c7230 */ /* 0x000fe40000004100 */
[----:B------:R-:W-:Y:S01]  /*94a0*/  FMUL.FTZ R72, R52, R72 ;  /* 0x0000004834487220 */ /* 0x000fe20000410000 */
[----:B------:R-:W-:Y:S01]  /*94b0*/  SHF.R.U32.HI R62, RZ, 0x10, R63 ;  /* 0x00000010ff3e7819 */ /* 0x000fe2000001163f */
[----:B------:R-:W-:Y:S01]  /*94c0*/  FFMA.FTZ R33, R50, R51, R33 ;  /* 0x0000003332217223 */ /* 0x000fe20000010021 */
[----:B------:R-:W-:-:S02]  /*94d0*/  HADD2.F32 R66, -RZ, R159.H1_H1 ;  /* 0x3000009fff427230 */ /* 0x000fc40000004100 */
[-C--:B------:R-:W-:Y:S01]  /*94e0*/  FFMA.FTZ R52, R52, R60.reuse, -R53 ;  /* 0x0000003c34347223 */ /* 0x080fe20000010835 */
[----:B------:R-:W-:Y:S01]  /*94f0*/  FFMA.FTZ R50, R49, R60, R72 ;  /* 0x0000003c31327223 */ /* 0x000fe20000010048 */
[--C-:B------:R-:W-:Y:S02]  /*9500*/  HADD2.F32 R49, -RZ, R39.reuse.H0_H0 ;  /* 0x20000027ff317230 */ /* 0x100fe40000004100 */
[----:B------:R-:W-:Y:S01]  /*9510*/  FFMA.FTZ R35, R35, R51, -R54 ;  /* 0x0000003323237223 */ /* 0x000fe20000010836 */
[----:B------:R-:W-:Y:S02]  /*9520*/  HADD2.F32 R60, -RZ, R39.H1_H1 ;  /* 0x30000027ff3c7230 */ /* 0x000fe40000004100 */
[----:B------:R-:W-:Y:S02]  /*9530*/  HADD2.F32 R39, -RZ, R37.H0_H0 ;  /* 0x20000025ff277230 */ /* 0x000fe40000004100 */
[----:B------:R-:W-:Y:S01]  /*9540*/  HADD2.F32 R53, -RZ, R74.H0_H0 ;  /* 0x2000004aff357230 */ /* 0x000fe20000004100 */
[----:B------:R-:W-:Y:S01]  /*9550*/  F2FP.F16.F32.PACK_AB R35, R52, R35 ;  /* 0x000000233423723e */ /* 0x000fe200000000ff */
[----:B------:R-:W-:-:S02]  /*9560*/  HADD2.F32 R64, -RZ, R157.H1_H1 ;  /* 0x3000009dff407230 */ /* 0x000fc40000004100 */
[----:B------:R-:W-:Y:S02]  /*9570*/  HADD2.F32 R54, -RZ, R37.H1_H1 ;  /* 0x30000025ff367230 */ /* 0x000fe40000004100 */
[-C--:B------:R-:W-:Y:S01]  /*9580*/  FMUL.FTZ R55, R60, R53.reuse ;  /* 0x000000353c377220 */ /* 0x080fe20000410000 */
[----:B------:R-:W-:Y:S02]  /*9590*/  HADD2.F32 R51, -RZ, R62.H0_H0 ;  /* 0x2000003eff337230 */ /* 0x000fe40000004100 */
[-C--:B------:R-:W-:Y:S01]  /*95a0*/  FMUL.FTZ R62, R49, R66.reuse ;  /* 0x00000042313e7220 */ /* 0x080fe20000410000 */
[C---:B------:R-:W-:Y:S01]  /*95b0*/  FMUL.FTZ R66, R39.reuse, R66 ;  /* 0x0000004227427220 */ /* 0x040fe20000410000 */
[----:B------:R-:W-:Y:S01]  /*95c0*/  FMUL.FTZ R53, R54, R53 ;  /* 0x0000003536357220 */ /* 0x000fe20000410000 */
[----:B------:R-:W-:Y:S02]  /*95d0*/  HADD2.F32 R166, -RZ, R166.H0_H0 ;  /* 0x200000a6ffa67230 */ /* 0x000fe40000004100 */
[-C--:B------:R-:W-:Y:S01]  /*95e0*/  FFMA.FTZ R37, R39, R64.reuse, -R62 ;  /* 0x0000004027257223 */ /* 0x080fe2000001083e */
[----:B------:R-:W-:Y:S01]  /*95f0*/  FFMA.FTZ R39, R49, R64, R66 ;  /* 0x0000004031277223 */ /* 0x000fe20000010042 */
[----:B------:R-:W-:-:S02]  /*9600*/  HADD2.F32 R64, -RZ, R46.H0_H0 ;  /* 0x2000002eff407230 */ /* 0x000fc40000004100 */
[-C--:B------:R-:W-:Y:S01]  /*9610*/  FFMA.FTZ R54, R54, R51.reuse, -R55 ;  /* 0x0000003336367223 */ /* 0x080fe20000010837 */
[----:B------:R-:W-:Y:S02]  /*9620*/  HADD2.F32 R46, -RZ, R32.H0_H0 ;  /* 0x20000020ff2e7230 */ /* 0x000fe40000004100 */
[----:B------:R-:W-:Y:S01]  /*9630*/  FFMA.FTZ R60, R60, R51, R53 ;  /* 0x000000333c3c7223 */ /* 0x000fe20000010035 */
[----:B------:R-:W-:Y:S02]  /*9640*/  HADD2.F32 R51, -RZ, R36.H0_H0 ;  /* 0x20000024ff337230 */ /* 0x000fe40000004100 */
[----:B------:R-:W-:Y:S01]  /*9650*/  HADD2.F32 R158, -RZ, R158.H0_H0 ;  /* 0x2000009eff9e7230 */ /* 0x000fe20000004100 */
[----:B------:R-:W-:Y:S01]  /*9660*/  F2FP.F16.F32.PACK_AB R54, R54, R37 ;  /* 0x000000253636723e */ /* 0x000fe200000000ff */
[----:B------:R-:W-:Y:S02]  /*9670*/  HADD2.F32 R53, -RZ, R36.H1_H1 ;  /* 0x30000024ff357230 */ /* 0x000fe40000004100 */
[----:B------:R-:W-:Y:S01]  /*9680*/  FMUL.FTZ R36, R46, R166 ;  /* 0x000000a62e247220 */ /* 0x000fe20000410000 */
[----:B------:R-:W-:-:S02]  /*9690*/  HADD2.F32 R62, -RZ, R45.H0_H0 ;  /* 0x2000002dff3e7230 */ /* 0x000fc40000004100 */
[C---:B------:R-:W-:Y:S01]  /*96a0*/  FMUL.FTZ R45, R51.reuse, R166 ;  /* 0x000000a6332d7220 */ /* 0x040fe20000410000 */
[----:B------:R-:W-:Y:S02]  /*96b0*/  HADD2.F32 R49, -RZ, R32.H1_H1 ;  /* 0x30000020ff317230 */ /* 0x000fe40000004100 */
[----:B------:R-:W-:Y:S01]  /*96c0*/  FFMA.FTZ R36, R51, R158, R36 ;  /* 0x0000009e33247223 */ /* 0x000fe20000010024 */
[----:B------:R-:W-:Y:S02]  /*96d0*/  HADD2.F32 R51, -RZ, R48.H0_H0 ;  /* 0x20000030ff337230 */ /* 0x000fe40000004100 */
[----:B------:R-:W-:Y:S01]  /*96e0*/  FMUL.FTZ R66, R53, R64 ;  /* 0x0000004035427220 */ /* 0x000fe20000410000 */
[----:B------:R-:W-:Y:S01]  /*96f0*/  FFMA.FTZ R32, R46, R158, -R45 ;  /* 0x0000009e2e207223 */ /* 0x000fe2000001082d */
[----:B------:R-:W-:Y:S02]  /*9700*/  HADD2.F32 R48, -RZ, R38.H0_H0 ;  /* 0x20000026ff307230 */ /* 0x000fe40000004100 */
[----:B------:R-:W-:Y:S01]  /*9710*/  FMUL.FTZ R64, R49, R64 ;  /* 0x0000004031407220 */ /* 0x000fe20000410000 */
[----:B------:R-:W-:-:S02]  /*9720*/  HADD2.F32 R159, -RZ, R159.H0_H0 ;  /* 0x2000009fff9f7230 */ /* 0x000fc40000004100 */
[-C--:B------:R-:W-:Y:S01]  /*9730*/  FFMA.FTZ R45, R49, R62.reuse, -R66 ;  /* 0x0000003e312d7223 */ /* 0x080fe20000010842 */
[----:B------:R-:W-:Y:S02]  /*9740*/  HADD2.F32 R46, -RZ, R34.H0_H0 ;  /* 0x20000022ff2e7230 */ /* 0x000fe40000004100 */
[----:B------:R-:W-:Y:S01]  /*9750*/  FFMA.FTZ R49, R53, R62, R64 ;  /* 0x0000003e35317223 */ /* 0x000fe20000010040 */
[----:B------:R-:W-:Y:S02]  /*9760*/  HADD2.F32 R38, -RZ, R38.H1_H1 ;  /* 0x30000026ff267230 */ /* 0x000fe40000004100 */
[-C--:B------:R-:W-:Y:S01]  /*9770*/  FMUL.FTZ R53, R48, R159.reuse ;  /* 0x0000009f30357220 */ /* 0x080fe20000410000 */
        /* <DEDUP_REMOVED lines=11> */
[----:B------:R-:W-:Y:S01]  /*9830*/  IMAD.MOV.U32 R33, RZ, RZ, R35 ;  /* 0x000000ffff217224 */ /* 0x000fe200078e0023 */
[----:B------:R-:W-:Y:S01]  /*9840*/  F2FP.F16.F32.PACK_AB R39, R60, R39 ;  /* 0x000000273c27723e */ /* 0x000fe200000000ff */
[----:B------:R-:W-:Y:S01]  /*9850*/  IMAD.MOV.U32 R35, RZ, RZ, R54 ;  /* 0x000000ffff237224 */ /* 0x000fe200078e0036 */
[----:B------:R-:W-:-:S02]  /*9860*/  F2FP.F16.F32.PACK_AB R32, R45, R32 ;  /* 0x000000202d20723e */ /* 0x000fc400000000ff */
[----:B------:R-:W-:Y:S02]  /*9870*/  F2FP.F16.F32.PACK_AB R36, R49, R36 ;  /* 0x000000243124723e */ /* 0x000fe400000000ff */
[----:B------:R-:W-:Y:S02]  /*9880*/  F2FP.F16.F32.PACK_AB R34, R34, R53 ;  /* 0x000000352222723e */ /* 0x000fe400000000ff */
[----:B------:R-:W-:-:S07]  /*9890*/  F2FP.F16.F32.PACK_AB R38, R38, R159 ;  /* 0x0000009f2626723e */ /* 0x000fce00000000ff */
.L_x_4785:
[----:B------:R-:W-:Y:S05]  /*98a0*/  BSYNC B2 ;  /* 0x0000000000027941 */ /* 0x000fea0003800000 */
.L_x_4784:
[----:B0-----:R4:W-:Y:S04]  /*98b0*/  STG.E.128 desc[UR46][R40.64], R32 ;  /* 0x0000002028007986 */ /* 0x0019e8000c101d2e */
[----:B--2---:R4:W-:Y:S02]  /*98c0*/  @!P3 STG.E.128 desc[UR46][R42.64], R36 ;  /* 0x000000242a00b986 */ /* 0x0049e4000c101d2e */
.L_x_4783:
[----:B------:R-:W-:Y:S05]  /*98d0*/  BSYNC B1 ;  /* 0x0000000000017941 */ /* 0x000fea0003800000 */
.L_x_4782:
[----:B------:R-:W-:-:S13]  /*98e0*/  ISETP.NE.AND P3, PT, R20, RZ, PT ;  /* 0x000000ff1400720c */ /* 0x000fda0003f65270 */
[----:B------:R-:W-:Y:S05]  /*98f0*/  @!P3 BRA `(.L_x_4736) ;  /* 0x0000000800ccb947 */ /* 0x000fea0003800000 */
[----:B------:R-:W-:Y:S01]  /*9900*/  LOP3.LUT P5, RZ, R18, 0x1, RZ, 0xc0, !PT ;  /* 0x0000000112ff7812 */ /* 0x000fe200078ac0ff */
[----:B------:R-:W-:Y:S01]  /*9910*/  BSSY B1, `(.L_x_4786) ;  /* 0x000006f000017945 */ /* 0x000fe20003800000 */
[----:B0---4-:R-:W-:Y:S02]  /*9920*/  SHF.R.U32.HI R35, RZ, 0x3, R206 ;  /* 0x00000003ff237819 */ /* 0x011fe400000116ce */
[----:B------:R-:W-:Y:S02]  /*9930*/  SEL R148, R130, R148, !P5 ;  /* 0x0000009482947207 */ /* 0x000fe40006800000 */
[----:B------:R-:W-:Y:S02]  /*9940*/  IADD3 R34, P3, P4, R106, R124, R13 ;  /* 0x0000007c6a227210 */ /* 0x000fe40007c7e00d */
[----:B------:R-:W-:Y:S02]  /*9950*/  SHF.R.S32.HI R33, RZ, 0x1f, R148 ;  /* 0x0000001fff217819 */ /* 0x000fe40000011494 */
[----:B---3--:R-:W-:-:S02]  /*9960*/  IADD3.X R37, R4, R44, R112, P3, P4 ;  /* 0x0000002c04257210 */ /* 0x008fc40001fe8470 */
[----:B------:R-:W-:Y:S02]  /*9970*/  LEA.HI R148, R33, R148, RZ, 0x4 ;  /* 0x0000009421947211 */ /* 0x000fe400078f20ff */
[----:B------:R-:W-:Y:S02]  /*9980*/  LEA R40, P3, R34, R114, 0x1 ;  /* 0x0000007222287211 */ /* 0x000fe400078608ff */
[----:B------:R-:W-:Y:S02]  /*9990*/  LEA.HI.SX32 R148, R148, R117, 0x1c ;  /* 0x0000007594947211 */ /* 0x000fe400078fe2ff */
[----:B------:R-:W-:Y:S02]  /*99a0*/  LEA.HI.X R41, R34, R115, R37, 0x1, P3 ;  /* 0x0000007322297211 */ /* 0x000fe400018f0c25 */
[----:B------:R-:W-:Y:S01]  /*99b0*/  SHF.R.S32.HI R33, RZ, 0x1f, R148 ;  /* 0x0000001fff217819 */ /* 0x000fe20000011494 */
[----:B------:R-:W-:Y:S01]  /*99c0*/  IMAD.SHL.U32 R43, R148, 0x8, RZ ;  /* 0x00000008942b7824 */ /* 0x000fe200078e00ff */
[----:B------:R-:W-:-:S02]  /*99d0*/  ISETP.GE.AND P3, PT, R199, R121, PT ;  /* 0x00000079c700720c */ /* 0x000fc40003f66270 */
        /* <DEDUP_REMOVED lines=13> */
[----:B--2---:R-:W-:Y:S01]  /*9ab0*/  IMAD.MOV.U32 R48, RZ, RZ, R37 ;  /* 0x000000ffff307224 */ /* 0x004fe200078e0025 */
[----:B------:R-:W-:Y:S01]  /*9ac0*/  SHF.R.U32.HI R53, RZ, 0x10, R69 ;  /* 0x00000010ff357819 */ /* 0x000fe20000011645 */
[----:B------:R-:W-:Y:S01]  /*9ad0*/  IMAD.MOV.U32 R50, RZ, RZ, R39 ;  /* 0x000000ffff327224 */ /* 0x000fe200078e0027 */
[--C-:B------:R-:W-:Y:S01]  /*9ae0*/  SHF.R.U32.HI R51, RZ, 0x10, R57.reuse ;  /* 0x00000010ff337819 */ /* 0x100fe20000011639 */
[----:B------:R-:W-:Y:S01]  /*9af0*/  IMAD.MOV.U32 R49, RZ, RZ, R36 ;  /* 0x000000ffff317224 */ /* 0x000fe200078e0024 */
[----:B------:R-:W-:Y:S01]  /*9b00*/  SHF.R.U64 R45, R56, 0x10, R57 ;  /* 0x00000010382d7819 */ /* 0x000fe20000001239 */
[--C-:B------:R-:W-:Y:S01]  /*9b10*/  HADD2.F32 R39, -RZ, R48.reuse.H0_H0 ;  /* 0x20000030ff277230 */ /* 0x100fe20000004100 */
[--C-:B------:R-:W-:Y:S01]  /*9b20*/  SHF.R.U64 R46, R70, 0x10, R71.reuse ;  /* 0x00000010462e7819 */ /* 0x100fe20000001247 */
[----:B------:R-:W-:Y:S01]  /*9b30*/  HADD2.F32 R48, -RZ, R48.H1_H1 ;  /* 0x30000030ff307230 */ /* 0x000fe20000004100 */
[----:B------:R-:W-:Y:S01]  /*9b40*/  SHF.R.U32.HI R70, RZ, 0x10, R71 ;  /* 0x00000010ff467819 */ /* 0x000fe20000011647 */
[----:B------:R-:W-:Y:S01]  /*9b50*/  HADD2.F32 R53, -RZ, R53.H0_H0 ;  /* 0x20000035ff357230 */ /* 0x000fe20000004100 */
[----:B------:R-:W-:Y:S01]  /*9b60*/  SHF.R.U64 R42, R58, 0x10, R59 ;  /* 0x000000103a2a7819 */ /* 0x000fe2000000123b */
[----:B0-----:R-:W-:Y:S01]  /*9b70*/  IMAD.MOV.U32 R37, RZ, RZ, R35 ;  /* 0x000000ffff257224 */ /* 0x001fe200078e0023 */
[----:B------:R-:W-:Y:S01]  /*9b80*/  SHF.R.U32.HI R58, RZ, 0x10, R59 ;  /* 0x00000010ff3a7819 */ /* 0x000fe2000001163b */
[----:B------:R-:W-:-:S02]  /*9b90*/  HADD2.F32 R54, -RZ, R156.H1_H1 ;  /* 0x3000009cff367230 */ /* 0x000fc40000004100 */
[-C--:B------:R-:W-:Y:S01]  /*9ba0*/  FMUL.FTZ R55, R48, R53.reuse ;  /* 0x0000003530377220 */ /* 0x080fe20000410000 */
[--C-:B------:R-:W-:Y:S01]  /*9bb0*/  HADD2.F32 R36, -RZ, R33.reuse.H1_H1 ;  /* 0x30000021ff247230 */ /* 0x100fe20000004100 */
[----:B------:R-:W-:Y:S01]  /*9bc0*/  SHF.R.U64 R47, R68, 0x10, R69 ;  /* 0x00000010442f7819 */ /* 0x000fe20000001245 */
[----:B------:R-:W-:Y:S02]  /*9bd0*/  HADD2.F32 R35, -RZ, R33.H0_H0 ;  /* 0x20000021ff237230 */ /* 0x000fe40000004100 */
[-C--:B------:R-:W-:Y:S01]  /*9be0*/  FMUL.FTZ R56, R39, R54.reuse ;  /* 0x0000003627387220 */ /* 0x080fe20000410000 */
[----:B------:R-:W-:Y:S02]  /*9bf0*/  HADD2.F32 R52, -RZ, R154.H1_H1 ;  /* 0x3000009aff347230 */ /* 0x000fe40000004100 */
[----:B------:R-:W-:Y:S01]  /*9c00*/  FMUL.FTZ R53, R36, R53 ;  /* 0x0000003524357220 */ /* 0x000fe20000410000 */
[----:B------:R-:W-:Y:S02]  /*9c10*/  HADD2.F32 R51, -RZ, R51.H0_H0 ;  /* 0x20000033ff337230 */ /* 0x000fe40000004100 */
[----:B------:R-:W-:Y:S01]  /*9c20*/  FMUL.FTZ R54, R35, R54 ;  /* 0x0000003623367220 */ /* 0x000fe20000410000 */
[----:B------:R-:W-:-:S02]  /*9c30*/  HADD2.F32 R156, -RZ, R156.H0_H0 ;  /* 0x2000009cff9c7230 */ /* 0x000fc40000004100 */
[-C--:B------:R-:W-:Y:S01]  /*9c40*/  FFMA.FTZ R33, R35, R52.reuse, -R56 ;  /* 0x0000003423217223 */ /* 0x080fe20000010838 */
[----:B------:R-:W-:Y:S02]  /*9c50*/  HADD2.F32 R56, -RZ, R155.H1_H1 ;  /* 0x3000009bff387230 */ /* 0x000fe40000004100 */
[-C--:B------:R-:W-:Y:S01]  /*9c60*/  FFMA.FTZ R36, R36, R51.reuse, -R55 ;  /* 0x0000003324247223 */ /* 0x080fe20000010837 */
[----:B------:R-:W-:Y:S01]  /*9c70*/  FFMA.FTZ R48, R48, R51, R53 ;  /* 0x0000003330307223 */ /* 0x000fe20000010035 */
[----:B------:R-:W-:Y:S01]  /*9c80*/  FFMA.FTZ R35, R39, R52, R54 ;  /* 0x0000003427237223 */ /* 0x000fe20000010036 */
[--C-:B------:R-:W-:Y:S02]  /*9c90*/  HADD2.F32 R51, -RZ, R50.reuse.H0_H0 ;  /* 0x20000032ff337230 */ /* 0x100fe40000004100 */
[----:B------:R-:W-:Y:S01]  /*9ca0*/  HADD2.F32 R52, -RZ, R50.H1_H1 ;  /* 0x30000032ff347230 */ /* 0x000fe20000004100 */
[----:B------:R-:W-:Y:S01]  /*9cb0*/  F2FP.F16.F32.PACK_AB R33, R36, R33 ;  /* 0x000000212421723e */ /* 0x000fe200000000ff */
[----:B------:R-:W-:-:S02]  /*9cc0*/  HADD2.F32 R39, -RZ, R37.H0_H0 ;  /* 0x20000025ff277230 */ /* 0x000fc40000004100 */
[----:B------:R-:W-:Y:S02]  /*9cd0*/  HADD2.F32 R55, -RZ, R70.H0_H0 ;  /* 0x20000046ff377230 */ /* 0x000fe40000004100 */
[----:B------:R-:W-:Y:S02]  /*9ce0*/  HADD2.F32 R50, -RZ, R37.H1_H1 ;  /* 0x30000025ff327230 */ /* 0x000fe40000004100 */
[----:B------:R-:W-:Y:S02]  /*9cf0*/  HADD2.F32 R54, -RZ, R153.H1_H1 ;  /* 0x30000099ff367230 */ /* 0x000fe40000004100 */
[-C--:B------:R-:W-:Y:S01]  /*9d00*/  FMUL.FTZ R57, R52, R55.reuse ;  /* 0x0000003734397220 */ /* 0x080fe20000410000 */
[----:B------:R-:W-:Y:S02]  /*9d10*/  HADD2.F32 R53, -RZ, R58.H0_H0 ;  /* 0x2000003aff357230 */ /* 0x000fe40000004100 */
[-C--:B------:R-:W-:Y:S01]  /*9d20*/  FMUL.FTZ R58, R51, R56.reuse ;  /* 0x00000038333a7220 */ /* 0x080fe20000410000 */
[----:B------:R-:W-:Y:S01]  /*9d30*/  FMUL.FTZ R56, R39, R56 ;  /* 0x0000003827387220 */ /* 0x000fe20000410000 */
[----:B------:R-:W-:Y:S01]  /*9d40*/  FMUL.FTZ R55, R50, R55 ;  /* 0x0000003732377220 */ /* 0x000fe20000410000 */
[----:B------:R-:W-:-:S02]  /*9d50*/  HADD2.F32 R154, -RZ, R154.H0_H0 ;  /* 0x2000009aff9a7230 */ /* 0x000fc40000004100 */
[-C--:B------:R-:W-:Y:S01]  /*9d60*/  FFMA.FTZ R37, R39, R54.reuse, -R58 ;  /* 0x0000003627257223 */ /* 0x080fe2000001083a */
[----:B------:R-:W-:Y:S01]  /*9d70*/  FFMA.FTZ R39, R51, R54, R56 ;  /* 0x0000003633277223 */ /* 0x000fe20000010038 */
[-C--:B------:R-:W-:Y:S01]  /*9d80*/  FFMA.FTZ R56, R52, R53.reuse, R55 ;  /* 0x0000003534387223 */ /* 0x080fe20000010037 */
[----:B------:R-:W-:Y:S02]  /*9d90*/  HADD2.F32 R52, -RZ, R47.H0_H0 ;  /* 0x2000002fff347230 */ /* 0x000fe40000004100 */
[----:B------:R-:W-:Y:S01]  /*9da0*/  FFMA.FTZ R50, R50, R53, -R57 ;  /* 0x0000003532327223 */ /* 0x000fe20000010839 */
[--C-:B------:R-:W-:Y:S02]  /*9db0*/  HADD2.F32 R51, -RZ, R49.reuse.H0_H0 ;  /* 0x20000031ff337230 */ /* 0x100fe40000004100 */
[----:B------:R-:W-:Y:S01]  /*9dc0*/  HADD2.F32 R47, -RZ, R32.H0_H0 ;  /* 0x20000020ff2f7230 */ /* 0x000fe20000004100 */
[----:B------:R-:W-:Y:S01]  /*9dd0*/  F2FP.F16.F32.PACK_AB R39, R56, R39 ;  /* 0x000000273827723e */ /* 0x000fe200000000ff */
[----:B------:R-:W-:-:S02]  /*9de0*/  HADD2.F32 R49, -RZ, R49.H1_H1 ;  /* 0x30000031ff317230 */ /* 0x000fc40000004100 */
[-C--:B------:R-:W-:Y:S01]  /*9df0*/  FMUL.FTZ R54, R51, R156.reuse ;  /* 0x0000009c33367220 */ /* 0x080fe20000410000 */
[----:B------:R-:W-:Y:S02]  /*9e00*/  HADD2.F32 R32, -RZ, R32.H1_H1 ;  /* 0x30000020ff207230 */ /* 0x000fe40000004100 */
[----:B------:R-:W-:Y:S01]  /*9e10*/  FMUL.FTZ R156, R47, R156 ;  /* 0x0000009c2f9c7220 */ /* 0x000fe20000410000 */
[----:B------:R-:W-:Y:S02]  /*9e20*/  HADD2.F32 R45, -RZ, R45.H0_H0 ;  /* 0x2000002dff2d7230 */ /* 0x000fe40000004100 */
[-C--:B------:R-:W-:Y:S01]  /*9e30*/  FMUL.FTZ R53, R49, R52.reuse ;  /* 0x0000003431357220 */ /* 0x080fe20000410000 */
[----:B------:R-:W-:Y:S02]  /*9e40*/  HADD2.F32 R155, -RZ, R155.H0_H0 ;  /* 0x2000009bff9b7230 */ /* 0x000fe40000004100 */
[C---:B------:R-:W-:Y:S01]  /*9e50*/  FMUL.FTZ R52, R32.reuse, R52 ;  /* 0x0000003420347220 */ /* 0x040fe20000410000 */
[----:B------:R-:W-:Y:S01]  /*9e60*/  FFMA.FTZ R156, R51, R154, R156 ;  /* 0x0000009a339c7223 */ /* 0x000fe2000001009c */
[----:B------:R-:W-:Y:S01]  /*9e70*/  FFMA.FTZ R53, R32, R45, -R53 ;  /* 0x0000002d20357223 */ /* 0x000fe20000010835 */
[----:B------:R-:W-:-:S02]  /*9e80*/  HADD2.F32 R32, -RZ, R34.H0_H0 ;  /* 0x20000022ff207230 */ /* 0x000fc40000004100 */
[----:B------:R-:W-:Y:S01]  /*9e90*/  FFMA.FTZ R51, R49, R45, R52 ;  /* 0x0000002d31337223 */ /* 0x000fe20000010034 */
[----:B------:R-:W-:Y:S02]  /*9ea0*/  HADD2.F32 R45, -RZ, R38.H0_H0 ;  /* 0x20000026ff2d7230 */ /* 0x000fe40000004100 */
[----:B------:R-:W-:Y:S01]  /*9eb0*/  FFMA.FTZ R54, R47, R154, -R54 ;  /* 0x0000009a2f367223 */ /* 0x000fe20000010836 */
[----:B------:R-:W-:Y:S01]  /*9ec0*/  HADD2.F32 R49, -RZ, R46.H0_H0 ;  /* 0x2000002eff317230 */ /* 0x000fe20000004100 */
[----:B------:R-:W-:Y:S01]  /*9ed0*/  F2FP.F16.F32.PACK_AB R50, R50, R37 ;  /* 0x000000253232723e */ /* 0x000fe200000000ff */
[----:B------:R-:W-:Y:S02]  /*9ee0*/  HADD2.F32 R38, -RZ, R38.H1_H1 ;  /* 0x30000026ff267230 */ /* 0x000fe40000004100 */
[----:B------:R-:W-:Y:S01]  /*9ef0*/  FMUL.FTZ R55, R45, R155 ;  /* 0x0000009b2d377220 */ /* 0x000fe20000410000 */
[----:B------:R-:W-:Y:S01]  /*9f00*/  HADD2.F32 R34, -RZ, R34.H1_H1 ;  /* 0x30000022ff227230 */ /* 0x000fe20000004100 */
[----:B------:R-:W-:Y:S01]  /*9f10*/  F2FP.F16.F32.PACK_AB R37, R48, R35 ;  /* 0x000000233025723e */ /* 0x000fe200000000ff */
[----:B------:R-:W-:-:S02]  /*9f20*/  HADD2.F32 R153, -RZ, R153.H0_H0 ;  /* 0x20000099ff997230 */ /* 0x000fc40000004100 */
[----:B------:R-:W-:Y:S01]  /*9f30*/  FMUL.FTZ R57, R38, R49 ;  /* 0x0000003126397220 */ /* 0x000fe20000410000 */
[----:B------:R-:W-:Y:S02]  /*9f40*/  HADD2.F32 R47, -RZ, R42.H0_H0 ;  /* 0x2000002aff2f7230 */ /* 0x000fe40000004100 */
[----:B------:R-:W-:Y:S01]  /*9f50*/  FMUL.FTZ R42, R32, R155 ;  /* 0x0000009b202a7220 */ /* 0x000fe20000410000 */
[----:B------:R-:W-:Y:S01]  /*9f60*/  FMUL.FTZ R49, R34, R49 ;  /* 0x0000003122317220 */ /* 0x000fe20000410000 */
[-C--:B------:R-:W-:Y:S01]  /*9f70*/  FFMA.FTZ R55, R32, R153.reuse, -R55 ;  /* 0x0000009920377223 */ /* 0x080fe20000010837 */
[----:B------:R-:W-:Y:S01]  /*9f80*/  F2FP.F16.F32.PACK_AB R32, R53, R54 ;  /* 0x000000363520723e */ /* 0x000fe200000000ff */
[----:B------:R-:W-:Y:S01]  /*9f90*/  FFMA.FTZ R42, R45, R153, R42 ;  /* 0x000000992d2a7223 */ /* 0x000fe2000001002a */
[-C--:B------:R-:W-:Y:S01]  /*9fa0*/  FFMA.FTZ R34, R34, R47.reuse, -R57 ;  /* 0x0000002f22227223 */ /* 0x080fe20000010839 */
[----:B------:R-:W-:Y:S01]  /*9fb0*/  FFMA.FTZ R49, R38, R47, R49 ;  /* 0x0000002f26317223 */ /* 0x000fe20000010031 */
[----:B------:R-:W-:Y:S01]  /*9fc0*/  F2FP.F16.F32.PACK_AB R36, R51, R156 ;  /* 0x0000009c3324723e */ /* 0x000fe200000000ff */
[----:B------:R-:W-:-:S02]  /*9fd0*/  IMAD.MOV.U32 R35, RZ, RZ, R50 ;  /* 0x000000ffff237224 */ /* 0x000fc400078e0032 */
[----:B------:R-:W-:Y:S02]  /*9fe0*/  F2FP.F16.F32.PACK_AB R34, R34, R55 ;  /* 0x000000372222723e */ /* 0x000fe400000000ff */
[----:B------:R-:W-:-:S07]  /*9ff0*/  F2FP.F16.F32.PACK_AB R38, R49, R42 ;  /* 0x0000002a3126723e */ /* 0x000fce00000000ff */
.L_x_4787:
[----:B------:R-:W-:Y:S05]  /*a000*/  BSYNC B1 ;  /* 0x0000000000017941 */ /* 0x000fea0003800000 */
.L_x_4786:
        /* <DEDUP_REMOVED lines=10> */
.L_x_4703:
[----:B------:R-:W2:Y:S02]  /*a0b0*/  LDL R32, [R1+0x38] ;  /* 0x0000380001207983 */ /* 0x000ea40000100800 */
[----:B--2---:R-:W-:-:S13]  /*a0c0*/  R2UR UR4, R32 ;  /* 0x00000000200472ca */ /* 0x004fda00000e0000 */
[----:B------:R-:W-:-:S06]  /*a0d0*/  UISETP.NE.AND UP0, UPT, UR4, 0x3, UPT ;  /* 0x000000030400788c */ /* 0x000fcc000bf05270 */
[----:B------:R-:W-:-:S13]  /*a0e0*/  PLOP3.LUT P2, PT, PT, PT, UP0, 0x80, 0x0 ;  /* 0x000000000000781c */ /* 0x000fda0003f4f008 */
[----:B------:R-:W-:Y:S05]  /*a0f0*/  @!P2 BRA `(.L_x_4788) ;  /* 0x000000000004a947 */ /* 0x000fea0003800000 */
[----:B------:R-:W-:Y:S01]  /*a100*/  BPT.TRAP 0x1 ;  /* 0x000000040000795c */ /* 0x000fe20000300000 */
.L_x_4788:
[----:B------:R-:W-:Y:S01]  /*a110*/  IMAD R31, R17, 0x8, R16 ;  /* 0x00000008111f7824 */ /* 0x000fe200078e0210 */
[----:B------:R-:W-:Y:S01]  /*a120*/  SHF.L.U32 R88, R201, 0x1f, RZ ;  /* 0x0000001fc9587819 */ /* 0x000fe200000006ff */
[----:B------:R-:W-:Y:S01]  /*a130*/  IMAD R30, R24, -0x60, R2 ;  /* 0xffffffa0181e7824 */ /* 0x000fe200078e0202 */
[----:B------:R-:W-:Y:S02]  /*a140*/  BSSY B1, `(.L_x_4789) ;  /* 0x0000004000017945 */ /* 0x000fe40003800000 */
[----:B------:R-:W0:Y:S02]  /*a150*/  SYNCS.PHASECHK.TRANS64.TRYWAIT P3, [R31+URZ+0x30890], R88 ;  /* 0x030890581f0075a7 */ /* 0x000e24000806017f */
[----:B------:R-:W-:Y:S01]  /*a160*/  VIMNMX R30, R30, 0x60, PT ;  /* 0x000000601e1e7848 */ /* 0x000fe20003fe0100 */
[----:B0-----:R-:W-:Y:S06]  /*a170*/  @!P3 BRA `(.L_x_4790) ;  /* 0x0000022400a4b947 */ /* 0x001fec0003800000 */
.L_x_5169:
[----:B------:R-:W-:Y:S05]  /*a180*/  BSYNC B1 ;  /* 0x0000000000017941 */ /* 0x000fea0003800000 */
.L_x_4789:
[----:B------:R-:W-:Y:S01]  /*a190*/  ISETP.GE.AND P3, PT, R195, R30, PT ;  /* 0x0000001ec300720c */ /* 0x000fe20003f66270 */
[----:B------:R-:W-:-:S12]  /*a1a0*/  BSSY B1, `(.L_x_4791) ;  /* 0x0000014000017945 */ /* 0x000fd80003800000 */
[----:B------:R-:W-:Y:S05]  /*a1b0*/  @P3 BRA `(.L_x_4792) ;  /* 0x0000000000483947 */ /* 0x000fea0003800000 */
[----:B------:R-:W-:-:S13]  /*a1c0*/  ISETP.NE.AND P3, PT, R14, RZ, PT ;  /* 0x000000ff0e00720c */ /* 0x000fda0003f65270 */
[----:B------:R-:W1:Y:S04]  /*a1d0*/  @P3 LDS.128 R32, [R28+0x1e000] ;  /* 0x01e000001c203984 */ /* 0x000e680000000c00 */
[----:B-1----:R-:W-:Y:S01]  /*a1e0*/  @P3 STG.E.128 desc[UR46][R38.64], R32 ;  /* 0x0000002026003986 */ /* 0x002fe2000c101d2e */
        /* <DEDUP_REMOVED lines=14> */
[----:B-1----:R1:W-:Y:S02]  /*a2d0*/  @P3 STG.E.128 desc[UR46][R38.64+0x140], R32 ;  /* 0x0001402026003986 */ /* 0x0023e4000c101d2e */
.L_x_4792:
[----:B------:R-:W-:Y:S05]  /*a2e0*/  BSYNC B1 ;  /* 0x0000000000017941 */ /* 0x000fea0003800000 */
.L_x_4791:
[----:B------:R-:W-:-:S13]  /*a2f0*/  ISETP.GE.AND P3, PT, R219, R30, PT ;  /* 0x0000001edb00720c */ /* 0x000fda0003f66270 */
[----:B------:R-:W-:Y:S05]  /*a300*/  @P3 BRA `(.L_x_4736) ;  /* 0x0000000000483947 */ /* 0x000fea0003800000 */
[----:B------:R-:W-:-:S13]  /*a310*/  ISETP.NE.AND P3, PT, R14, RZ, PT ;  /* 0x000000ff0e00720c */ /* 0x000fda0003f65270 */
[----:B-1----:R-:W1:Y:S04]  /*a320*/  @P3 LDS.128 R32, [R28+0x20000] ;  /* 0x020000001c203984 */ /* 0x002e680000000c00 */
        /* <DEDUP_REMOVED lines=16> */
.L_x_4736:
[----:B------:R-:W-:Y:S05]  /*a430*/  BSYNC B0 ;  /* 0x0000000000007941 */ /* 0x000fea0003800000 */
.L_x_4702:
        /* <DEDUP_REMOVED lines=17> */
.L_x_4794:
[----:B------:R-:W-:Y:S05]  /*a550*/  BSYNC B0 ;  /* 0x0000000000007941 */ /* 0x000fea0003800000 */
.L_x_4793:
[----:B------:R-:W1:Y:S01]  /*a560*/  SYNCS.PHASECHK.TRANS64.TRYWAIT P2, [R31+URZ+0x308b0], R88 ;  /* 0x0308b0581f0075a7 */ /* 0x000e62000804017f */
[----:B------:R-:W-:Y:S01]  /*a570*/  ULDC.64 UR44, c[0x0][0x328] ;  /* 0x0000ca00002c7ab9 */ /* 0x000fe20000000a00 */
[----:B------:R-:W-:Y:S01]  /*a580*/  ULDC.64 UR60, c[0x0][0x318] ;  /* 0x0000c600003c7ab9 */ /* 0x000fe20000000a00 */
[----:B------:R-:W-:Y:S04]  /*a590*/  BSSY B0, `(.L_x_4795) ;  /* 0x0000002000007945 */ /* 0x000fe80003800000 */
[----:B-1----:R-:W-:Y:S05]  /*a5a0*/  @!P2 BRA `(.L_x_4796) ;  /* 0x0000022000aca947 */ /* 0x002fea0003800000 */
.L_x_5170:
[----:B------:R-:W-:Y:S05]  /*a5b0*/  BSYNC B0 ;  /* 0x0000000000007941 */ /* 0x000fea0003800000 */
.L_x_4795:
[----:B------:R-:W-:Y:S01]  /*a5c0*/  ISETP.GE.AND P2, PT, R195, R30, PT ;  /* 0x0000001ec300720c */ /* 0x000fe20003f46270 */
[----:B------:R-:W-:Y:S01]  /*a5d0*/  BSSY B0, `(.L_x_4797) ;  /* 0x000001e000007945 */ /* 0x000fe20003800000 */
[----:B------:R-:W-:-:S11]  /*a5e0*/  IMAD.WIDE R36, R24, 0x60, R122 ;  /* 0x0000006018247825 */ /* 0x000fd600078e027a */
[----:B------:R-:W-:Y:S05]  /*a5f0*/  @P2 BRA `(.L_x_4798) ;  /* 0x00000000006c2947 */ /* 0x000fea0003800000 */
[----:B------:R-:W-:Y:S01]  /*a600*/  IMAD R35, R37, UR44, RZ ;  /* 0x0000002c25237c24 */ /* 0x000fe2000f8e02ff */
[----:B------:R-:W-:Y:S01]  /*a610*/  ULDC UR4, c[0x0][0x2f4] ;  /* 0x0000bd0000047ab9 */ /* 0x000fe20000000800 */
[----:B0-----:R-:W-:Y:S02]  /*a620*/  IMAD.MOV.U32 R32, RZ, RZ, R104 ;  /* 0x000000ffff207224 */ /* 0x001fe400078e0068 */
[----:B------:R-:W-:Y:S02]  /*a630*/  IMAD.MOV.U32 R33, RZ, RZ, R27 ;  /* 0x000000ffff217224 */ /* 0x000fe400078e001b */
[C---:B------:R-:W-:Y:S02]  /*a640*/  IMAD R35, R36.reuse, UR45, R35 ;  /* 0x0000002d24237c24 */ /* 0x040fe4000f8e0223 */
[----:B------:R-:W-:-:S04]  /*a650*/  IMAD.WIDE.U32 R32, R36, UR44, R32 ;  /* 0x0000002c24207c25 */ /* 0x000fc8000f8e0020 */
[----:B------:R-:W-:Y:S01]  /*a660*/  IMAD.IADD R33, R33, 0x1, R35 ;  /* 0x0000000121217824 */ /* 0x000fe200078e0223 */
[----:B------:R-:W-:-:S04]  /*a670*/  LEA R38, P2, R32, UR60, 0x1 ;  /* 0x0000003c20267c11 */ /* 0x000fc8000f8408ff */
        /* <DEDUP_REMOVED lines=19> */
.L_x_4798:
[----:B------:R-:W-:Y:S05]  /*a7b0*/  BSYNC B0 ;  /* 0x0000000000007941 */ /* 0x000fea0003800000 */
.L_x_4797:
[----:B------:R-:W-:Y:S01]  /*a7c0*/  ISETP.GE.AND P2, PT, R219, R30, PT ;  /* 0x0000001edb00720c */ /* 0x000fe20003f46270 */
[----:B------:R-:W-:-:S12]  /*a7d0*/  BSSY B0, `(.L_x_4799) ;  /* 0x000001f000007945 */ /* 0x000fd80003800000 */
[----:B------:R-:W-:Y:S05]  /*a7e0*/  @P2 BRA `(.L_x_4800) ;  /* 0x0000000000742947 */ /* 0x000fea0003800000 */
[----:B--2---:R-:W-:Y:S01]  /*a7f0*/  IADD3 R35, P2, R36, 0x40, RZ ;  /* 0x0000004024237810 */ /* 0x004fe20007f5e0ff */
[----:B0-----:R-:W-:Y:S01]  /*a800*/  IMAD.MOV.U32 R32, RZ, RZ, R104 ;  /* 0x000000ffff207224 */ /* 0x001fe200078e0068 */
[----:B------:R-:W-:Y:S01]  /*a810*/  ULDC UR4, c[0x0][0x2f4] ;  /* 0x0000bd0000047ab9 */ /* 0x000fe20000000800 */
[----:B------:R-:W-:Y:S02]  /*a820*/  IMAD.MOV.U32 R33, RZ, RZ, R27 ;  /* 0x000000ffff217224 */ /* 0x000fe400078e001b */
[----:B------:R-:W-:Y:S02]  /*a830*/  IMAD.X R36, RZ, RZ, R37, P2 ;  /* 0x000000ffff247224 */ /* 0x000fe400010e0625 */
[----:B------:R-:W-:-:S04]  /*a840*/  IMAD.WIDE.U32 R32, R35, UR44, R32 ;  /* 0x0000002c23207c25 */ /* 0x000fc8000f8e0020 */
[----:B------:R-:W-:-:S04]  /*a850*/  IMAD R36, R36, UR44, RZ ;  /* 0x0000002c24247c24 */ /* 0x000fc8000f8e02ff */
[----:B------:R-:W-:Y:S01]  /*a860*/  IMAD R35, R35, UR45, R36 ;  /* 0x0000002d23237c24 */ /* 0x000fe2000f8e0224 */
[----:B------:R-:W-:-:S03]  /*a870*/  LEA R36, P2, R32, UR60, 0x1 ;  /* 0x0000003c20247c11 */ /* 0x000fc6000f8408ff */
        /* <DEDUP_REMOVED lines=20> */
.L_x_4800:
[----:B------:R-:W-:Y:S05]  /*a9c0*/  BSYNC B0 ;  /* 0x0000000000007941 */ /* 0x000fea0003800000 */
.L_x_4799:
[----:B------:R-:W-:Y:S01]  /*a9d0*/  @!PT LDS RZ, [RZ] ;  /* 0x00000000fffff984 */ /* 0x000fe20000000800 */
[----:B------:R-:W-:Y:S01]  /*a9e0*/  @!PT LDS RZ, [RZ] ;  /* 0x00000000fffff984 */ /* 0x000fe20000000800 */
[----:B------:R-:W-:Y:S01]  /*a9f0*/  @!PT LDS RZ, [RZ] ;  /* 0x00000000fffff984 */ /* 0x000fe20000000800 */
[----:B------:R-:W-:Y:S01]  /*aa00*/  @!PT LDS RZ, [RZ] ;  /* 0x00000000fffff984 */ /* 0x000fe20000000800 */
[----:B------:R4:W-:Y:S06]  /*aa10*/  MEMBAR.ALL.CTA ;  /* 0x0000000000007992 */ /* 0x0009ec0000008000 */
[----:B----4-:R-:W4:Y:S01]  /*aa20*/  FENCE.VIEW.ASYNC.S ;  /* 0x00000000000073c6 */ /* 0x010f220000000000 */
[----:B-1----:R-:W-:Y:S01]  /*aa30*/  @!P3 VIADD R31, R31, 0x308c0 ;  /* 0x000308c01f1fb836 */ /* 0x002fe20000000000 */
[----:B----4-:R1:W-:Y:S01]  /*aa40*/  BAR.SYNC.DEFER_BLOCKING R175, 0x80 ;  /* 0x000200af0000751d */ /* 0x0103e20000010000 */
[----:B------:R-:W-:-:S03]  /*aa50*/  LOP3.LUT P4, RZ, R18, 0x2, RZ, 0xc0, !PT ;  /* 0x0000000212ff7812 */ /* 0x000fc6000788c0ff */
[----:B------:R-:W-:Y:S02]  /*aa60*/  @!P3 PRMT R31, RZ, 0x654, R31 ;  /* 0x00000654ff1fb816 */ /* 0x000fe4000000001f */
[----:B------:R-:W-:Y:S02]  /*aa70*/  IADD3 R17, R17, 0x1, RZ ;  /* 0x0000000111117810 */ /* 0x000fe40007ffe0ff */
[----:B------:R-:W-:Y:S01]  /*aa80*/  PLOP3.LUT P2, PT, PT, PT, PT, 0x8, 0x0 ;  /* 0x000000000000781c */ /* 0x000fe20003f4e170 */
[----:B------:R1:W-:Y:S01]  /*aa90*/  @!P3 SYNCS.ARRIVE.TRANS64.RED.A1T0 RZ, [R31+URZ], RZ ;  /* 0x000000ff1fffb9a7 */ /* 0x0003e2000810043f */
[----:B------:R-:W-:-:S04]  /*aaa0*/  ISETP.NE.AND P3, PT, R17, 0x2, PT ;  /* 0x000000021100780c */ /* 0x000fc80003f65270 */
[----:B------:R-:W-:Y:S02]  /*aab0*/  SEL R28, RZ, 0x1, P3 ;  /* 0x00000001ff1c7807 */ /* 0x000fe40001800000 */
[----:B------:R-:W-:Y:S02]  /*aac0*/  SEL R17, R17, RZ, P3 ;  /* 0x000000ff11117207 */ /* 0x000fe40001800000 */
[----:B------:R-:W-:Y:S01]  /*aad0*/  LOP3.LUT R201, R201, R28, RZ, 0x3c, !PT ;  /* 0x0000001cc9c97212 */ /* 0x000fe200078e3cff */
[----:B-1----:R-:W-:Y:S06]  /*aae0*/  @P4 BRA `(.L_x_4801) ;  /* 0xffffff8000b84947 */ /* 0x002fec000383ffff */
.L_x_4697:
[----:B------:R-:W1:Y:S01]  /*aaf0*/  LDC R0, c[0x0][0x448] ;  /* 0x00011200ff007b82 */ /* 0x000e620000000800 */
[----:B------:R-:W-:Y:S01]  /*ab00*/  IADD3 R7, R197, 0x1, -R196 ;  /* 0x00000001c5077810 */ /* 0x000fe20007ffe8c4 */
[----:B------:R-:W-:Y:S06]  /*ab10*/  BSSY B0, `(.L_x_4802) ;  /* 0x000000d000007945 */ /* 0x000fec0003800000 */
[----:B------:R-:W4:Y:S01]  /*ab20*/  LDC.64 R2, c[0x0][0x9e0] ;  /* 0x00027800ff027b82 */ /* 0x000f220000000a00 */
[----:B-1----:R-:W-:Y:S01]  /*ab30*/  ISETP.NE.AND P1, PT, R0, 0x1, PT ;  /* 0x000000010000780c */ /* 0x002fe20003f25270 */
[----:B------:R-:W-:Y:S01]  /*ab40*/  VIADD R0, R212, 0x7f ;  /* 0x0000007fd4007836 */ /* 0x000fe20000000000 */
[----:B----4-:R-:W-:-:S11]  /*ab50*/  ISETP.GE.AND P3, PT, R3, 0x1, PT ;  /* 0x000000010300780c */ /* 0x010fd60003f66270 */
[----:B------:R-:W1:Y:S08]  /*ab60*/  @P1 LDC R5, c[0x0][0x44c] ;  /* 0x00011300ff051b82 */ /* 0x000e700000000800 */
[----:B------:R-:W4:Y:S01]  /*ab70*/  @P1 LDC R4, c[0x0][0x450] ;  /* 0x00011400ff041b82 */ /* 0x000f220000000800 */
[----:B-1----:R-:W-:-:S05]  /*ab80*/  @P1 IMAD.HI.U32 R5, R0, R5, RZ ;  /* 0x0000000500051227 */ /* 0x002fca00078e00ff */
[----:B----4-:R-:W-:-:S05]  /*ab90*/  @P1 SHF.R.U32.HI R0, RZ, R4, R5 ;  /* 0x00000004ff001219 */ /* 0x010fca0000011605 */
[----:B------:R-:W-:Y:S01]  /*aba0*/  IMAD.IADD R5, R7, 0x1, R0 ;  /* 0x0000000107057824 */ /* 0x000fe200078e0200 */
[----:B------:R-:W-:Y:S06]  /*abb0*/  @P2 BRA `(.L_x_4803) ;  /* 0x0000000000082947 */ /* 0x000fec0003800000 */
[----:B------:R-:W1:Y:S02]  /*abc0*/  FENCE.VIEW.ASYNC.G ;  /* 0x00000000000073c6 */ /* 0x000e640000000100 */
[----:B-1----:R-:W-:Y:S06]  /*abd0*/  BAR.ARV 0xc, 0x180 ;  /* 0x0306000000007b1d */ /* 0x002fec0000002000 */
.L_x_4803:
[----:B------:R-:W-:Y:S05]  /*abe0*/  BSYNC B0 ;  /* 0x0000000000007941 */ /* 0x000fea0003800000 */
.L_x_4802:
[----:B------:R-:W-:Y:S01]  /*abf0*/  IMAD.IADD R2, R5, 0x1, R2 ;  /* 0x0000000105027824 */ /* 0x000fe200078e0202 */
[----:B------:R-:W-:Y:S06]  /*ac00*/  @!P3 BRA `(.L_x_4804) ;  /* 0x000000000048b947 */ /* 0x000fec0003800000 */
        /* <DEDUP_REMOVED lines=11> */
.L_x_4806:
[----:B------:R-:W-:-:S13]  /*acc0*/  ISETP.NE.AND P0, PT, R3, 0x1, PT ;  /* 0x000000010300780c */ /* 0x000fda0003f05270 */
[----:B------:R-:W1:Y:S02]  /*acd0*/  @P0 LDC.64 R4, c[0x0][0x9e8] ;  /* 0x00027a00ff040b82 */ /* 0x000e640000000a00 */
[----:B-1----:R-:W-:-:S05]  /*ace0*/  @P0 IMAD.HI.U32 R4, R0, R4, RZ ;  /* 0x0000000400040227 */ /* 0x002fca00078e00ff */
[----:B------:R-:W-:-:S07]  /*acf0*/  @P0 SHF.R.U32.HI R0, RZ, R5, R4 ;  /* 0x00000005ff000219 */ /* 0x000fce0000011604 */
.L_x_4807:
[----:B------:R-:W-:Y:S05]  /*ad00*/  BSYNC B0 ;  /* 0x0000000000007941 */ /* 0x000fea0003800000 */
.L_x_4805:
[----:B------:R-:W-:-:S05]  /*ad10*/  IMAD R5, R0, R3, R3 ;  /* 0x0000000300057224 */ /* 0x000fca00078e0203 */
[----:B------:R-:W-:-:S07]  /*ad20*/  VIMNMX R2, R2, R5, PT ;  /* 0x0000000502027248 */ /* 0x000fce0003fe0100 */
.L_x_4804:
[----:B------:R-:W1:Y:S01]  /*ad30*/  @P1 LDC R5, c[0x0][0x44c] ;  /* 0x00011300ff051b82 */ /* 0x000e620000000800 */
[----:B------:R-:W-:Y:S01]  /*ad40*/  VIADD R2, R2, 0x5f ;  /* 0x0000005f02027836 */ /* 0x000fe20000000000 */
[----:B------:R-:W-:Y:S01]  /*ad50*/  ULDC UR4, c[0x0][0x9dc] ;  /* 0x0002770000047ab9 */ /* 0x000fe20000000800 */
[----:B------:R-:W-:Y:S02]  /*ad60*/  IMAD.MOV.U32 R7, RZ, RZ, R212 ;  /* 0x000000ffff077224 */ /* 0x000fe400078e00d4 */
[----:B------:R-:W-:-:S03]  /*ad70*/  IMAD.HI R2, R2, 0x2aaaaaab, RZ ;  /* 0x2aaaaaab02027827 */ /* 0x000fc600078e02ff */
[----:B------:R-:W4:Y:S01]  /*ad80*/  @P1 LDC R9, c[0x0][0x450] ;  /* 0x00011400ff091b82 */ /* 0x000f220000000800 */
[----:B-1----:R-:W-:Y:S01]  /*ad90*/  @P1 IMAD.HI.U32 R0, R212, R5, RZ ;  /* 0x00000005d4001227 */ /* 0x002fe200078e00ff */
[----:B------:R-:W-:-:S04]  /*ada0*/  SHF.R.U32.HI R5, RZ, 0x1f, R2 ;  /* 0x0000001fff057819 */ /* 0x000fc80000011602 */
[----:B------:R-:W-:Y:S02]  /*adb0*/  LEA.HI.SX32 R2, R2, R5, 0x1c ;  /* 0x0000000502027211 */ /* 0x000fe400078fe2ff */
[----:B----4-:R-:W-:Y:S02]  /*adc0*/  @P1 SHF.R.U32.HI R7, RZ, R9, R0 ;  /* 0x00000009ff071219 */ /* 0x010fe40000011600 */
        /* <DEDUP_REMOVED lines=14> */
.L_x_4810:
[----:B------:R-:W-:-:S13]  /*aeb0*/  ISETP.NE.AND P0, PT, R3, 0x1, PT ;  /* 0x000000010300780c */ /* 0x000fda0003f05270 */
[----:B------:R-:W1:Y:S02]  /*aec0*/  @P0 LDC.64 R4, c[0x0][0x9e8] ;  /* 0x00027a00ff040b82 */ /* 0x000e640000000a00 */
[----:B-1----:R-:W-:-:S05]  /*aed0*/  @P0 IMAD.HI.U32 R4, R0, R4, RZ ;  /* 0x0000000400040227 */ /* 0x002fca00078e00ff */
[----:B------:R-:W-:-:S07]  /*aee0*/  @P0 SHF.R.U32.HI R0, RZ, R5, R4 ;  /* 0x00000005ff000219 */ /* 0x000fce0000011604 */
.L_x_4811:
[----:B------:R-:W-:Y:S05]  /*aef0*/  BSYNC B0 ;  /* 0x0000000000007941 */ /* 0x000fea0003800000 */
.L_x_4809:
[----:B------:R-:W-:-:S05]  /*af00*/  IMAD R3, R0, R3, RZ ;  /* 0x0000000300037224 */ /* 0x000fca00078e02ff */
[----:B------:R-:W-:-:S07]  /*af10*/  VIMNMX R2, R2, R3, !PT ;  /* 0x0000000302027248 */ /* 0x000fce0007fe0100 */
.L_x_4808:
[----:B------:R-:W-:Y:S01]  /*af20*/  IMAD.HI R2, R2, 0x2aaaaaab, RZ ;  /* 0x2aaaaaab02027827 */ /* 0x000fe200078e02ff */
[----:B------:R-:W-:Y:S03]  /*af30*/  BSSY B0, `(.L_x_4812) ;  /* 0x0000026000007945 */ /* 0x000fe60003800000 */
[----:B------:R-:W-:Y:S01]  /*af40*/  IMAD.MOV.U32 R72, RZ, RZ, RZ ;  /* 0x000000ffff487224 */ /* 0x000fe200078e00ff */
[----:B------:R-:W-:-:S04]  /*af50*/  SHF.R.U32.HI R3, RZ, 0x1f, R2 ;  /* 0x0000001fff037819 */ /* 0x000fc80000011602 */
[----:B------:R-:W-:-:S04]  /*af60*/  LEA.HI.SX32 R3, R2, R3, 0x1c ;  /* 0x0000000302037211 */ /* 0x000fc800078fe2ff */
[----:B------:R-:W-:-:S04]  /*af70*/  VIMNMX R213, RZ, R3, !PT ;  /* 0x00000003ffd57248 */ /* 0x000fc80007fe0100 */
[----:B------:R-:W-:-:S13]  /*af80*/  ISETP.GT.AND P0, PT, R151, R213, PT ;  /* 0x000000d59700720c */ /* 0x000fda0003f04270 */
[----:B------:R-:W-:Y:S05]  /*af90*/  @!P0 BRA `(.L_x_4813) ;  /* 0x00000000007c8947 */ /* 0x000fea0003800000 */
[----:B------:R-:W-:Y:S01]  /*afa0*/  ISETP.NE.AND P0, PT, R216, RZ, PT ;  /* 0x000000ffd800720c */ /* 0x000fe20003f05270 */
[----:B------:R-:W-:-:S03]  /*afb0*/  ULDC UR4, c[0x0][0x9f0] ;  /* 0x00027c0000047ab9 */ /* 0x000fc60000000800 */
[----:B------:R-:W-:-:S04]  /*afc0*/  SEL R6, R216, UR4, P0 ;  /* 0x00000004d8067c07 */ /* 0x000fc80008000000 */
[-C--:B------:R-:W-:Y:S02]  /*afd0*/  IABS R5, R6.reuse ;  /* 0x0000000600057213 */ /* 0x080fe40000000000 */
[----:B------:R-:W-:Y:S02]  /*afe0*/  IADD3 R0, R6, -0x1, R151 ;  /* 0xffffffff06007810 */ /* 0x000fe40007ffe097 */
[----:B------:R-:W1:Y:S01]  /*aff0*/  I2F.RP R4, R5 ;  /* 0x0000000500047306 */ /* 0x000e620000209400 */
[----:B------:R-:W-:Y:S02]  /*b000*/  IABS R9, R6 ;  /* 0x0000000600097213 */ /* 0x000fe40000000000 */
[----:B------:R-:W-:-:S05]  /*b010*/  IMAD.IADD R0, R0, 0x1, -R213 ;  /* 0x0000000100007824 */ /* 0x000fca00078e0ad5 */
[----:B-1----:R-:W1:Y:S02]  /*b020*/  MUFU.RCP R4, R4 ;  /* 0x0000000400047308 */ /* 0x002e640000001000 */
[----:B-1----:R-:W-:Y:S02]  /*b030*/  VIADD R2, R4, 0xffffffe ;  /* 0x0ffffffe04027836 */ /* 0x002fe40000000000 */
[----:B------:R-:W-:-:S04]  /*b040*/  IMAD.MOV R4, RZ, RZ, -R9 ;  /* 0x000000ffff047224 */ /* 0x000fc800078e0a09 */
[----:B------:R1:W4:Y:S02]  /*b050*/  F2I.FTZ.U32.TRUNC.NTZ R3, R2 ;  /* 0x0000000200037305 */ /* 0x000324000021f000 */
[----:B-1----:R-:W-:Y:S02]  /*b060*/  IMAD.MOV.U32 R2, RZ, RZ, RZ ;  /* 0x000000ffff027224 */ /* 0x002fe400078e00ff */
[----:B----4-:R-:W-:-:S04]  /*b070*/  IMAD.MOV R8, RZ, RZ, -R3 ;  /* 0x000000ffff087224 */ /* 0x010fc800078e0a03 */
[----:B------:R-:W-:Y:S01]  /*b080*/  IMAD R7, R8, R5, RZ ;  /* 0x0000000508077224 */ /* 0x000fe200078e02ff */
[----:B------:R-:W-:Y:S02]  /*b090*/  IABS R8, R0 ;  /* 0x0000000000087213 */ /* 0x000fe40000000000 */
[----:B------:R-:W-:Y:S01]  /*b0a0*/  LOP3.LUT R0, R0, R6, RZ, 0x3c, !PT ;  /* 0x0000000600007212 */ /* 0x000fe200078e3cff */
[----:B------:R-:W-:Y:S01]  /*b0b0*/  IMAD.HI.U32 R3, R3, R7, R2 ;  /* 0x0000000703037227 */ /* 0x000fe200078e0002 */
[----:B------:R-:W-:Y:S02]  /*b0c0*/  MOV R2, R8 ;  /* 0x0000000800027202 */ /* 0x000fe40000000f00 */
[----:B------:R-:W-:-:S03]  /*b0d0*/  ISETP.GE.AND P2, PT, R0, RZ, PT ;  /* 0x000000ff0000720c */ /* 0x000fc60003f46270 */
        /* <DEDUP_REMOVED lines=10> */
[----:B------:R-:W-:-:S07]  /*b180*/  IMAD.MOV.U32 R72, RZ, RZ, R3 ;  /* 0x000000ffff487224 */ /* 0x000fce00078e0003 */
.L_x_4813:
[----:B------:R-:W-:Y:S05]  /*b190*/  BSYNC B0 ;  /* 0x0000000000007941 */ /* 0x000fea0003800000 */
.L_x_4812:
[-C--:B------:R-:W-:Y:S01]  /*b1a0*/  IMAD R213, R221, R72.reuse, R213 ;  /* 0x00000048ddd57224 */ /* 0x080fe200078e02d5 */
[----:B------:R-:W-:Y:S01]  /*b1b0*/  PLOP3.LUT P0, PT, PT, PT, PT, 0x80, 0x0 ;  /* 0x000000000000781c */ /* 0x000fe20003f0f070 */
[----:B------:R-:W-:Y:S01]  /*b1c0*/  IMAD.MOV.U32 R5, RZ, RZ, RZ ;  /* 0x000000ffff057224 */ /* 0x000fe200078e00ff */
[----:B------:R-:W-:Y:S01]  /*b1d0*/  CS2R R118, SRZ ;  /* 0x0000000000767805 */ /* 0x000fe2000001ff00 */
[----:B------:R-:W-:Y:S01]  /*b1e0*/  IMAD.MOV.U32 R2, RZ, RZ, RZ ;  /* 0x000000ffff027224 */ /* 0x000fe200078e00ff */
[----:B------:R-:W-:Y:S02]  /*b1f0*/  VIADDMNMX R72, R213, R72, R151, PT ;  /* 0x00000048d5487246 */ /* 0x000fe40003800197 */
[----:B------:R-:W-:Y:S02]  /*b200*/  CS2R R116, SRZ ;  /* 0x0000000000747805 */ /* 0x000fe4000001ff00 */
[----:B------:R-:W-:Y:S02]  /*b210*/  CS2R R114, SRZ ;  /* 0x0000000000727805 */ /* 0x000fe4000001ff00 */
[----:B------:R-:W-:-:S02]  /*b220*/  CS2R R112, SRZ ;  /* 0x0000000000707805 */ /* 0x000fc4000001ff00 */
[----:B------:R-:W-:Y:S02]  /*b230*/  ISETP.GT.AND P1, PT, R72, R213, PT ;  /* 0x000000d54800720c */ /* 0x000fe40003f24270 */
        /* <DEDUP_REMOVED lines=36> */
[----:B--2---:R-:W-:Y:S02]  /*b480*/  CS2R R38, SRZ ;  /* 0x0000000000267805 */ /* 0x004fe4000001ff00 */
[----:B---3--:R-:W-:Y:S02]  /*b490*/  CS2R R36, SRZ ;  /* 0x0000000000247805 */ /* 0x008fe4000001ff00 */
[----:B------:R-:W-:Y:S02]  /*b4a0*/  CS2R R34, SRZ ;  /* 0x0000000000227805 */ /* 0x000fe4000001ff00 */
[----:B0-----:R-:W-:Y:S02]  /*b4b0*/  CS2R R32, SRZ ;  /* 0x0000000000207805 */ /* 0x001fe4000001ff00 */
[----:B------:R-:W-:-:S02]  /*b4c0*/  CS2R R30, SRZ ;  /* 0x00000000001e7805 */ /* 0x000fc4000001ff00 */
[----:B------:R-:W-:Y:S02]  /*b4d0*/  CS2R R28, SRZ ;  /* 0x00000000001c7805 */ /* 0x000fe4000001ff00 */
[----:B------:R-:W-:Y:S02]  /*b4e0*/  CS2R R26, SRZ ;  /* 0x00000000001a7805 */ /* 0x000fe4000001ff00 */
[----:B------:R-:W-:Y:S01]  /*b4f0*/  CS2R R24, SRZ ;  /* 0x0000000000187805 */ /* 0x000fe2000001ff00 */
[----:B------:R-:W-:Y:S06]  /*b500*/  @!P1 BRA `(.L_x_4814) ;  /* 0x0000014000289947 */ /* 0x000fec0003800000 */
[----:B------:R-:W2:Y:S01]  /*b510*/  LDL R0, [R1+0x3c] ;  /* 0x00003c0001007983 */ /* 0x000ea20000100800 */
[----:B------:R-:W0:Y:S02]  /*b520*/  S2R R34, SR_TID.X ;  /* 0x0000000000227919 */ /* 0x000e240000002100 */
[----:B0-----:R-:W-:-:S05]  /*b530*/  VIADD R34, R34, 0xffffff80 ;  /* 0xffffff8022227836 */ /* 0x001fca0000000000 */
        /* <DEDUP_REMOVED lines=29> */
[----:B-1---5:R-:W-:Y:S05]  /*b710*/  CALL.ABS.NOINC R14 ;  /* 0x000000000e007343 */ /* 0x022fea0003c00000 */
.L_x_4815:
        /* <DEDUP_REMOVED lines=12> */
.L_x_4819:
[----:B-1----:R1:W2:Y:S02]  /*b7e0*/  SYNCS.PHASECHK.TRANS64.TRYWAIT P0, [R16+URZ+0x30800], R3 ;  /* 0x03080003100075a7 */ /* 0x0022a4000800017f */
[----:B--2---:R-:W-:Y:S05]  /*b7f0*/  @!P0 NANOSLEEP.SYNCS 0x989680 ;  /* 0x009896800000895d */ /* 0x004fea0003900000 */
[----:B------:R-:W2:Y:S02]  /*b800*/  @!P0 SYNCS.PHASECHK.TRANS64 P0, [R16+URZ+0x30800], R3 ;  /* 0x03080003100085a7 */ /* 0x000ea4000800007f */
[----:B--2---:R-:W-:Y:S05]  /*b810*/  @!P0 BRA `(.L_x_4819) ;  /* 0xfffffffc00f08947 */ /* 0x004fea000383ffff */
.L_x_4818:
[----:B------:R-:W-:Y:S05]  /*b820*/  BSYNC B0 ;  /* 0x0000000000007941 */ /* 0x000fea0003800000 */
.L_x_4817:
[----:B------:R-:W-:Y:S05]  /*b830*/  BRA `(.L_x_4820) ;  /* 0x0000006c00c07947 */ /* 0x000fea0003800000 */
.L_x_4816:
        /* <DEDUP_REMOVED lines=32> */
.L_x_4821:
[----:B------:R-:W-:Y:S01]  /*ba40*/  ULDC.U8 UR4, c[0x0][0x410] ;  /* 0x0001040000047ab9 */ /* 0x000fe20000000000 */
[----:B------:R-:W-:Y:S01]  /*ba50*/  BSSY B0, `(.L_x_4822) ;  /* 0x00006c6000007945 */ /* 0x000fe20003800000 */
[----:B------:R-:W-:Y:S01]  /*ba60*/  ISETP.NE.AND P0, PT, RZ, UR4, PT ;  /* 0x00000004ff007c0c */ /* 0x000fe2000bf05270 */
[----:B------:R-:W-:-:S12]  /*ba70*/  IMAD.IADD R67, R195, 0x1, R212 ;  /* 0x00000001c3437824 */ /* 0x000fd800078e02d4 */
[----:B------:R-:W-:Y:S05]  /*ba80*/  @!P0 BRA `(.L_x_4823) ;  /* 0x00000034007c8947 */ /* 0x000fea0003800000 */
[----:B------:R-:W0:Y:S01]  /*ba90*/  LDC R73, c[0x0][0x448] ;  /* 0x00011200ff497b82 */ /* 0x000e220000000800 */
[----:B------:R-:W-:Y:S01]  /*baa0*/  LEA R3, R222, R67, 0x6 ;  /* 0x00000043de037211 */ /* 0x000fe200078e30ff */
[----:B------:R-:W-:Y:S01]  /*bab0*/  ULDC.64 UR4, c[0x0][0x3f8] ;  /* 0x0000fe0000047ab9 */ /* 0x000fe20000000a00 */
[----:B------:R-:W-:Y:S01]  /*bac0*/  ULDC.64 UR6, c[0x0][0x408] ;  /* 0x0001020000067ab9 */ /* 0x000fe20000000a00 */
[----:B------:R-:W-:Y:S01]  /*bad0*/  IMAD.MOV.U32 R4, RZ, RZ, R24 ;  /* 0x000000ffff047224 */ /* 0x000fe200078e0018 */
[----:B------:R-:W-:Y:S01]  /*bae0*/  SHF.R.S32.HI R69, RZ, 0x1f, R204 ;  /* 0x0000001fff457819 */ /* 0x000fe200000114cc */
[----:B------:R-:W-:Y:S01]  /*baf0*/  IMAD.MOV.U32 R6, RZ, RZ, R146 ;  /* 0x000000ffff067224 */ /* 0x000fe200078e0092 */
[----:B------:R-:W-:Y:S01]  /*bb00*/  SHF.R.S32.HI R63, RZ, 0x1f, R202 ;  /* 0x0000001fff3f7819 */ /* 0x000fe200000114ca */
[----:B------:R-:W-:Y:S01]  /*bb10*/  IMAD.MOV.U32 R7, RZ, RZ, R29 ;  /* 0x000000ffff077224 */ /* 0x000fe200078e001d */
[----:B------:R-:W-:Y:S02]  /*bb20*/  SHF.R.S32.HI R78, RZ, 0x1f, R207 ;  /* 0x0000001fff4e7819 */ /* 0x000fe400000114cf */
[----:B------:R-:W-:-:S02]  /*bb30*/  SHF.R.S32.HI R62, RZ, 0x1f, R203 ;  /* 0x0000001fff3e7819 */ /* 0x000fc400000114cb */
[----:B------:R-:W-:Y:S02]  /*bb40*/  SHF.R.S32.HI R66, RZ, 0x1f, R205 ;  /* 0x0000001fff427819 */ /* 0x000fe400000114cd */
[----:B0-----:R-:W-:-:S13]  /*bb50*/  ISETP.NE.AND P0, PT, R73, 0x1, PT ;  /* 0x000000014900780c */ /* 0x001fda0003f05270 */
[----:B------:R-:W0:Y:S08]  /*bb60*/  @P0 LDC R0, c[0x0][0x44c] ;  /* 0x00011300ff000b82 */ /* 0x000e300000000800 */
[----:B------:R-:W1:Y:S01]  /*bb70*/  @P0 LDC R5, c[0x0][0x450] ;  /* 0x00011400ff050b82 */ /* 0x000e620000000800 */
[----:B0-----:R-:W-:-:S05]  /*bb80*/  @P0 IMAD.HI.U32 R0, R3, R0, RZ ;  /* 0x0000000003000227 */ /* 0x001fca00078e00ff */
[----:B-1----:R-:W-:Y:S01]  /*bb90*/  @P0 SHF.R.U32.HI R3, RZ, R5, R0 ;  /* 0x00000005ff030219 */ /* 0x002fe20000011600 */
[----:B------:R-:W-:-:S03]  /*bba0*/  IMAD.MOV.U32 R5, RZ, RZ, R27 ;  /* 0x000000ffff057224 */ /* 0x000fc600078e001b */
[----:B------:R-:W-:Y:S01]  /*bbb0*/  SHF.R.S32.HI R0, RZ, 0x1f, R3 ;  /* 0x0000001fff007819 */ /* 0x000fe20000011403 */
[----:B------:R-:W-:-:S04]  /*bbc0*/  IMAD.WIDE.U32 R4, R3, UR4, R4 ;  /* 0x0000000403047c25 */ /* 0x000fc8000f8e0004 */
[C---:B------:R-:W-:Y:S02]  /*bbd0*/  IMAD R8, R0.reuse, UR4, RZ ;  /* 0x0000000400087c24 */ /* 0x040fe4000f8e02ff */
[----:B------:R-:W-:Y:S02]  /*bbe0*/  IMAD R0, R0, UR6, RZ ;  /* 0x0000000600007c24 */ /* 0x000fe4000f8e02ff */
[C---:B------:R-:W-:Y:S01]  /*bbf0*/  IMAD R9, R3.reuse, UR5, R8 ;  /* 0x0000000503097c24 */ /* 0x040fe2000f8e0208 */
[----:B------:R-:W-:Y:S01]  /*bc00*/  ULDC.64 UR4, c[0x0][0x3e8] ;  /* 0x0000fa0000047ab9 */ /* 0x000fe20000000a00 */
[----:B------:R-:W-:-:S04]  /*bc10*/  IMAD.WIDE.U32 R6, R3, UR6, R6 ;  /* 0x0000000603067c25 */ /* 0x000fc8000f8e0006 */
[----:B------:R-:W-:Y:S01]  /*bc20*/  IMAD R11, R3, UR7, R0 ;  /* 0x00000007030b7c24 */ /* 0x000fe2000f8e0200 */
[----:B------:R-:W-:Y:S01]  /*bc30*/  ULDC.64 UR6, c[0x0][0x400] ;  /* 0x0001000000067ab9 */ /* 0x000fe20000000a00 */
[----:B------:R-:W-:Y:S01]  /*bc40*/  IMAD.IADD R9, R5, 0x1, R9 ;  /* 0x0000000105097824 */ /* 0x000fe200078e0209 */
[----:B------:R-:W-:Y:S01]  /*bc50*/  LEA R3, P0, R4, UR4, 0x1 ;  /* 0x0000000404037c11 */ /* 0x000fe2000f8008ff */
[----:B------:R-:W-:Y:S01]  /*bc60*/  IMAD.IADD R5, R7, 0x1, R11 ;  /* 0x0000000107057824 */ /* 0x000fe200078e020b */
[----:B------:R-:W-:Y:S01]  /*bc70*/  LEA R0, P1, R6, UR6, 0x1 ;  /* 0x0000000606007c11 */ /* 0x000fe2000f8208ff */
[----:B------:R-:W-:Y:S01]  /*bc80*/  UMOV UR4, 0xffffffff ;  /* 0xffffffff00047882 */ /* 0x000fe20000000000 */
[----:B------:R-:W-:Y:S02]  /*bc90*/  LEA.HI.X R4, R4, UR5, R9, 0x1, P0 ;  /* 0x0000000504047c11 */ /* 0x000fe400080f0c09 */
[----:B------:R-:W-:Y:S01]  /*bca0*/  LEA.HI.X R5, R6, UR7, R5, 0x1, P1 ;  /* 0x0000000706057c11 */ /* 0x000fe200088f0c05 */
[----:B------:R-:W-:Y:S08]  /*bcb0*/  BRA.DIV UR4, `(.L_x_4824) ;  /* 0x0000020a04fc7947 */ /* 0x000ff0000b800000 */
[----:B------:R0:W1:Y:S04]  /*bcc0*/  SHFL.IDX PT, R7, R4, RZ, 0x1c1f ;  /* 0x001c1fff04077589 */ /* 0x00006800000e0000 */
[----:B------:R0:W2:Y:S04]  /*bcd0*/  SHFL.IDX PT, R6, R3, RZ, 0x1c1f ;  /* 0x001c1fff03067589 */ /* 0x0000a800000e0000 */
[----:B------:R0:W3:Y:S04]  /*bce0*/  SHFL.IDX PT, R9, R5, RZ, 0x1c1f ;  /* 0x001c1fff05097589 */ /* 0x0000e800000e0000 */
[----:B------:R0:W4:Y:S02]  /*bcf0*/  SHFL.IDX PT, R14, R0, RZ, 0x1c1f ;  /* 0x001c1fff000e7589 */ /* 0x00012400000e0000 */
.L_x_5176:
        /* <DEDUP_REMOVED lines=16> */
[----:B------:R-:W-:Y:S01]  /*be00*/  ULDC UR4, c[0x0][0x3f4] ;  /* 0x0000fd0000047ab9 */ /* 0x000fe20000000800 */
[----:B------:R-:W-:Y:S02]  /*be10*/  CS2R R60, SRZ ;  /* 0x00000000003c7805 */ /* 0x000fe4000001ff00 */
[----:B------:R-:W-:Y:S02]  /*be20*/  ISETP.GE.AND P3, PT, R205, UR4, PT ;  /* 0x00000004cd007c0c */ /* 0x000fe4000bf66270 */
[----:B------:R-:W-:Y:S02]  /*be30*/  CS2R R58, SRZ ;  /* 0x00000000003a7805 */ /* 0x000fe4000001ff00 */
[----:B------:R-:W-:Y:S02]  /*be40*/  ISETP.GE.AND P2, PT, R203, UR4, PT ;  /* 0x00000004cb007c0c */ /* 0x000fe4000bf46270 */
[----:B------:R-:W-:Y:S02]  /*be50*/  ISETP.GE.AND P1, PT, R204, UR4, PT ;  /* 0x00000004cc007c0c */ /* 0x000fe4000bf26270 */
[----:B------:R-:W-:-:S02]  /*be60*/  ISETP.GE.AND P0, PT, R202, UR4, PT ;  /* 0x00000004ca007c0c */ /* 0x000fc4000bf06270 */
[----:B------:R-:W-:-:S03]  /*be70*/  ISETP.GE.AND P4, PT, R192, UR4, PT ;  /* 0x00000004c0007c0c */ /* 0x000fc6000bf86270 */
[C---:B------:R-:W-:Y:S01]  /*be80*/  @!P3 IMAD.SHL.U32 R31, R205.reuse, 0x2, RZ ;  /* 0x00000002cd1fb824 */ /* 0x040fe200078e00ff */
[----:B------:R-:W-:-:S03]  /*be90*/  @!P3 SHF.L.U64.HI R8, R205, 0x1, R66 ;  /* 0x00000001cd08b819 */ /* 0x000fc60000010242 */
[C---:B------:R-:W-:Y:S01]  /*bea0*/  @!P2 IMAD.SHL.U32 R27, R203.reuse, 0x2, RZ ;  /* 0x00000002cb1ba824 */ /* 0x040fe200078e00ff */
[----:B------:R-:W-:Y:S01]  /*beb0*/  @!P2 SHF.L.U64.HI R10, R203, 0x1, R62 ;  /* 0x00000001cb0aa819 */ /* 0x000fe2000001023e */
[----:B------:R-:W-:Y:S01]  /*bec0*/  @!P1 IMAD.SHL.U32 R21, R204, 0x2, RZ ;  /* 0x00000002cc159824 */ /* 0x000fe200078e00ff */
[-C--:B--2---:R-:W-:Y:S01]  /*bed0*/  @!P3 IADD3 R32, P6, R6, R31.reuse, RZ ;  /* 0x0000001f0620b210 */ /* 0x084fe20007fde0ff */
[----:B------:R-:W-:Y:S01]  /*bee0*/  @!P0 IMAD.SHL.U32 R11, R202, 0x2, RZ ;  /* 0x00000002ca0b8824 */ /* 0x000fe200078e00ff */
[----:B----4-:R-:W-:Y:S01]  /*bef0*/  @!P3 IADD3 R30, P5, R14, R31, RZ ;  /* 0x0000001f0e1eb210 */ /* 0x010fe20007fbe0ff */
[----:B-1----:R-:W-:Y:S01]  /*bf00*/  @!P4 IMAD.WIDE R38, R192, 0x2, R6 ;  /* 0x00000002c026c825 */ /* 0x002fe200078e0206 */
[----:B------:R-:W-:-:S03]  /*bf10*/  @!P0 SHF.L.U64.HI R40, R202, 0x1, R63 ;  /* 0x00000001ca288819 */ /* 0x000fc6000001023f */
[--C-:B------:R-:W-:Y:S01]  /*bf20*/  @!P3 IMAD.X R33, R7, 0x1, R8.reuse, P6 ;  /* 0x000000010721b824 */ /* 0x100fe200030e0608 */
[-C--:B------:R-:W-:Y:S01]  /*bf30*/  @!P2 IADD3 R28, P6, R6, R27.reuse, RZ ;  /* 0x0000001b061ca210 */ /* 0x080fe20007fde0ff */
[----:B---3--:R-:W-:Y:S01]  /*bf40*/  @!P3 IMAD.X R31, R9, 0x1, R8, P5 ;  /* 0x00000001091fb824 */ /* 0x008fe200028e0608 */
[----:B------:R-:W-:Y:S01]  /*bf50*/  @!P2 IADD3 R26, P5, R14, R27, RZ ;  /* 0x0000001b0e1aa210 */ /* 0x000fe20007fbe0ff */
[----:B------:R-:W5:Y:S01]  /*bf60*/  @!P4 LD.E.64 R60, desc[UR46][R38.64] ;  /* 0x0000002e263cc980 */ /* 0x000f62000c101b00 */
[----:B------:R-:W-:Y:S01]  /*bf70*/  @!P1 SHF.L.U64.HI R8, R204, 0x1, R69 ;  /* 0x00000001cc089819 */ /* 0x000fe20000010245 */
[--C-:B------:R-:W-:Y:S01]  /*bf80*/  @!P2 IMAD.X R29, R7, 0x1, R10.reuse, P6 ;  /* 0x00000001071da824 */ /* 0x100fe200030e060a */
[----:B------:R-:W-:Y:S01]  /*bf90*/  @!P1 IADD3 R24, P6, R6, R21, RZ ;  /* 0x0000001506189210 */ /* 0x000fe20007fde0ff */
[----:B------:R-:W-:Y:S01]  /*bfa0*/  @!P2 IMAD.X R27, R9, 0x1, R10, P5 ;  /* 0x00000001091ba824 */ /* 0x000fe200028e060a */
[----:B------:R-:W-:-:S03]  /*bfb0*/  ISETP.GE.AND P5, PT, R207, UR4, PT ;  /* 0x00000004cf007c0c */ /* 0x000fc6000bfa6270 */
[----:B------:R-:W-:Y:S01]  /*bfc0*/  @!P1 IMAD.X R25, R7, 0x1, R8, P6 ;  /* 0x0000000107199824 */ /* 0x000fe200030e0608 */
[----:B------:R-:W-:-:S04]  /*bfd0*/  @!P1 IADD3 R20, P6, R14, R21, RZ ;  /* 0x000000150e149210 */ /* 0x000fc80007fde0ff */
[----:B------:R-:W-:Y:S01]  /*bfe0*/  @!P1 IADD3.X R21, R9, R8, RZ, P6, !PT ;  /* 0x0000000809159210 */ /* 0x000fe200037fe4ff */
[----:B------:R-:W-:Y:S01]  /*bff0*/  @!P4 IMAD.MOV.U32 R8, RZ, RZ, R14 ;  /* 0x000000ffff08c224 */ /* 0x000fe200078e000e */
[----:B------:R-:W-:-:S03]  /*c000*/  @!P0 IADD3 R12, P6, R6, R11, RZ ;  /* 0x0000000b060c8210 */ /* 0x000fc60007fde0ff */
[----:B------:R-:W-:-:S04]  /*c010*/  @!P4 IMAD.WIDE R36, R192, 0x2, R8 ;  /* 0x00000002c024c825 */ /* 0x000fc800078e0208 */
[----:B------:R-:W-:Y:S01]  /*c020*/  @!P0 IMAD.X R13, R7, 0x1, R40, P6 ;  /* 0x00000001070d8824 */ /* 0x000fe200030e0628 */
[----:B------:R-:W-:Y:S01]  /*c030*/  @!P0 IADD3 R10, P6, R14, R11, RZ ;  /* 0x0000000b0e0a8210 */ /* 0x000fe20007fde0ff */
[C---:B------:R-:W-:Y:S01]  /*c040*/  @!P5 IMAD.SHL.U32 R15, R207.reuse, 0x2, RZ ;  /* 0x00000002cf0fd824 */ /* 0x040fe200078e00ff */
[----:B------:R1:W5:Y:S01]  /*c050*/  @!P4 LD.E.64 R58, desc[UR46][R36.64] ;  /* 0x0000002e243ac980 */ /* 0x000362000c101b00 */
[----:B------:R-:W-:Y:S02]  /*c060*/  @!P5 SHF.L.U64.HI R8, R207, 0x1, R78 ;  /* 0x00000001cf08d819 */ /* 0x000fe4000001024e */
[----:B------:R-:W-:Y:S01]  /*c070*/  @!P0 IMAD.X R11, R9, 0x1, R40, P6 ;  /* 0x00000001090b8824 */ /* 0x000fe200030e0628 */
[-C--:B------:R-:W-:Y:S02]  /*c080*/  @!P5 IADD3 R6, P4, R6, R15.reuse, RZ ;  /* 0x0000000f0606d210 */ /* 0x080fe40007f9e0ff */
[----:B------:R-:W-:Y:S02]  /*c090*/  @!P5 IADD3 R14, P6, R14, R15, RZ ;  /* 0x0000000f0e0ed210 */ /* 0x000fe40007fde0ff */
        /* <DEDUP_REMOVED lines=9> */
[----:B------:R-:W-:Y:S01]  /*c130*/  CS2R R38, SRZ ;  /* 0x0000000000267805 */ /* 0x000fe2000001ff00 */
[--C-:B------:R-:W-:Y:S01]  /*c140*/  @!P5 IMAD.X R7, R7, 0x1, R8.reuse, P4 ;  /* 0x000000010707d824 */ /* 0x100fe200020e0608 */
[----:B------:R1:W5:Y:S01]  /*c150*/  @!P3 LD.E.64 R56, desc[UR46][R32.64] ;  /* 0x0000002e2038b980 */ /* 0x000362000c101b00 */
[----:B------:R-:W-:-:S03]  /*c160*/  @!P5 IMAD.X R15, R9, 0x1, R8, P6 ;  /* 0x00000001090fd824 */ /* 0x000fc600030e0608 */
[----:B------:R1:W5:Y:S04]  /*c170*/  @!P3 LD.E.64 R54, desc[UR46][R30.64] ;  /* 0x0000002e1e36b980 */ /* 0x000368000c101b00 */
[----:B------:R1:W5:Y:S04]  /*c180*/  @!P2 LD.E.64 R52, desc[UR46][R28.64] ;  /* 0x0000002e1c34a980 */ /* 0x000368000c101b00 */
[----:B------:R1:W5:Y:S04]  /*c190*/  @!P2 LD.E.64 R50, desc[UR46][R26.64] ;  /* 0x0000002e1a32a980 */ /* 0x000368000c101b00 */
[----:B------:R1:W5:Y:S04]  /*c1a0*/  @!P1 LD.E.64 R48, desc[UR46][R24.64] ;  /* 0x0000002e18309980 */ /* 0x000368000c101b00 */
[----:B------:R1:W5:Y:S04]  /*c1b0*/  @!P1 LD.E.64 R46, desc[UR46][R20.64] ;  /* 0x0000002e142e9980 */ /* 0x000368000c101b00 */
[----:B------:R1:W5:Y:S04]  /*c1c0*/  @!P0 LD.E.64 R44, desc[UR46][R12.64] ;  /* 0x0000002e0c2c8980 */ /* 0x000368000c101b00 */
[----:B------:R1:W5:Y:S04]  /*c1d0*/  @!P0 LD.E.64 R42, desc[UR46][R10.64] ;  /* 0x0000002e0a2a8980 */ /* 0x000368000c101b00 */
[----:B------:R1:W5:Y:S04]  /*c1e0*/  @!P5 LD.E.64 R36, desc[UR46][R6.64] ;  /* 0x0000002e0624d980 */ /* 0x000368000c101b00 */
[----:B------:R1:W5:Y:S02]  /*c1f0*/  @!P5 LD.E.64 R38, desc[UR46][R14.64] ;  /* 0x0000002e0e26d980 */ /* 0x000364000c101b00 */
.L_x_4826:
[----:B------:R-:W-:Y:S05]  /*c200*/  BSYNC B1 ;  /* 0x0000000000017941 */ /* 0x000fea0003800000 */
.L_x_4825:
[----:B-12--5:R-:W-:Y:S01]  /*c210*/  IMAD.MOV.U32 R6, RZ, RZ, R38 ;  /* 0x000000ffff067224 */ /* 0x026fe200078e0026 */
[----:B------:R-:W-:Y:S01]  /*c220*/  UMOV UR4, 0xffffffff ;  /* 0xffffffff00047882 */ /* 0x000fe20000000000 */
[----:B------:R-:W-:Y:S01]  /*c230*/  IMAD.MOV.U32 R7, RZ, RZ, R39 ;  /* 0x000000ffff077224 */ /* 0x000fe200078e0027 */
[----:B------:R-:W-:Y:S01]  /*c240*/  CS2R R30, SRZ ;  /* 0x00000000001e7805 */ /* 0x000fe2000001ff00 */
[----:B------:R-:W-:Y:S02]  /*c250*/  IMAD.MOV.U32 R8, RZ, RZ, R42 ;  /* 0x000000ffff087224 */ /* 0x000fe400078e002a */
[----:B---3--:R-:W-:Y:S01]  /*c260*/  IMAD.MOV.U32 R9, RZ, RZ, R43 ;  /* 0x000000ffff097224 */ /* 0x008fe200078e002b */
        /* <DEDUP_REMOVED lines=32> */
[----:B------:R-:W-:-:S04]  /*c470*/  PRMT R80, R6, 0x5410, R7 ;  /* 0x0000541006507816 */ /* 0x000fc80000000007 */
[----:B------:R-:W-:Y:S01]  /*c480*/  PRMT R76, R9, 0x5410, R8 ;  /* 0x00005410094c7816 */ /* 0x000fe20000000008 */
[----:B------:R-:W-:Y:S06]  /*c490*/  BRA.DIV UR4, `(.L_x_4827) ;  /* 0x0000020604747947 */ /* 0x000fec000b800000 */
[----:B------:R1:W2:Y:S04]  /*c4a0*/  SHFL.IDX PT, R7, R4, 0x1, 0x1c1f ;  /* 0x003c1f0004077f89 */ /* 0x0002a800000e0000 */
[----:B------:R1:W3:Y:S04]  /*c4b0*/  SHFL.IDX PT, R6, R3, 0x1, 0x1c1f ;  /* 0x003c1f0003067f89 */ /* 0x0002e800000e0000 */
[----:B------:R1:W0:Y:S04]  /*c4c0*/  SHFL.IDX PT, R65, R5, 0x1, 0x1c1f ;  /* 0x003c1f0005417f89 */ /* 0x00022800000e0000 */
[----:B------:R1:W0:Y:S02]  /*c4d0*/  SHFL.IDX PT, R64, R0, 0x1, 0x1c1f ;  /* 0x003c1f0000407f89 */ /* 0x00022400000e0000 */
.L_x_5182:
[----:B------:R-:W-:Y:S01]  /*c4e0*/  LEA.HI R34, R35, R34, RZ, 0x2 ;  /* 0x0000002223227211 */ /* 0x000fe200078f10ff */
[----:B01----:R-:W-:Y:S01]  /*c4f0*/  VIADD R0, R67, 0x40 ;  /* 0x0000004043007836 */ /* 0x003fe20000000000 */
[----:B------:R-:W-:Y:S01]  /*c500*/  LOP3.LUT R4, R208, 0x18, R22, 0xf8, !PT ;  /* 0x00000018d0047812 */ /* 0x000fe200078ef816 */
[----:B------:R-:W-:Y:S01]  /*c510*/  BSSY B1, `(.L_x_4828) ;  /* 0x0000055000017945 */ /* 0x000fe20003800000 */
[----:B------:R-:W-:Y:S02]  /*c520*/  SHF.R.S32.HI R34, RZ, 0x1f, R34 ;  /* 0x0000001fff227819 */ /* 0x000fe40000011422 */
[----:B------:R-:W-:Y:S02]  /*c530*/  CS2R R32, SRZ ;  /* 0x0000000000207805 */ /* 0x000fe4000001ff00 */
[----:B------:R-:W-:Y:S02]  /*c540*/  ISETP.GE.AND P1, PT, R0, R73, PT ;  /* 0x000000490000720c */ /* 0x000fe40003f26270 */
[----:B------:R-:W-:-:S02]  /*c550*/  CS2R R26, SRZ ;  /* 0x00000000001a7805 */ /* 0x000fc4000001ff00 */
[----:B------:R-:W-:Y:S02]  /*c560*/  LEA.HI R34, R34, R195, RZ, 0x3 ;  /* 0x000000c322227211 */ /* 0x000fe400078f18ff */
[----:B------:R-:W-:Y:S02]  /*c570*/  CS2R R20, SRZ ;  /* 0x0000000000147805 */ /* 0x000fe4000001ff00 */
[----:B------:R-:W-:Y:S02]  /*c580*/  LOP3.LUT R3, R4, R209, RZ, 0x3c, !PT ;  /* 0x000000d104037212 */ /* 0x000fe400078e3cff */
[----:B------:R-:W-:Y:S02]  /*c590*/  CS2R R12, SRZ ;  /* 0x00000000000c7805 */ /* 0x000fe4000001ff00 */
[----:B------:R-:W-:Y:S02]  /*c5a0*/  LOP3.LUT R34, R34, 0xfffffff8, RZ, 0xc0, !PT ;  /* 0xfffffff822227812 */ /* 0x000fe400078ec0ff */
[----:B------:R-:W-:-:S02]  /*c5b0*/  CS2R R8, SRZ ;  /* 0x0000000000087805 */ /* 0x000fc4000001ff00 */
[----:B------:R-:W-:Y:S01]  /*c5c0*/  CS2R R40, SRZ ;  /* 0x0000000000287805 */ /* 0x000fe2000001ff00 */
[----:B------:R-:W-:Y:S01]  /*c5d0*/  IMAD.IADD R3, R210, 0x1, R3 ;  /* 0x00000001d2037824 */ /* 0x000fe200078e0203 */
[----:B------:R-:W-:Y:S02]  /*c5e0*/  IADD3 R34, R195, -R34, RZ ;  /* 0x80000022c3227210 */ /* 0x000fe40007ffe0ff */
[----:B------:R-:W-:Y:S02]  /*c5f0*/  CS2R R28, SRZ ;  /* 0x00000000001c7805 */ /* 0x000fe4000001ff00 */
[----:B------:R-:W-:Y:S02]  /*c600*/  CS2R R24, SRZ ;  /* 0x0000000000187805 */ /* 0x000fe4000001ff00 */
[----:B----4-:R-:W-:Y:S02]  /*c610*/  CS2R R14, SRZ ;  /* 0x00000000000e7805 */ /* 0x010fe4000001ff00 */
[----:B------:R-:W-:-:S02]  /*c620*/  LOP3.LUT P0, RZ, R34, 0x4, RZ, 0xc0, !PT ;  /* 0x0000000422ff7812 */ /* 0x000fc4000780c0ff */
[----:B------:R-:W-:Y:S01]  /*c630*/  CS2R R34, SRZ ;  /* 0x0000000000227805 */ /* 0x000fe2000001ff00 */
[----:B------:R-:W-:Y:S01]  /*c640*/  IMAD R3, R3, 0x2, R16 ;  /* 0x0000000203037824 */ /* 0x000fe200078e0210 */
[----:B------:R-:W-:Y:S01]  /*c650*/  CS2R R10, SRZ ;  /* 0x00000000000a7805 */ /* 0x000fe2000001ff00 */
[----:B------:R-:W-:Y:S08]  /*c660*/  @P1 BRA `(.L_x_4829) ;  /* 0x0000000000fc1947 */ /* 0x000ff00003800000 */
[----:B------:R-:W-:Y:S01]  /*c670*/  ULDC UR4, c[0x0][0x3f4] ;  /* 0x0000fd0000047ab9 */ /* 0x000fe20000000800 */
[----:B------:R-:W-:Y:S02]  /*c680*/  CS2R R40, SRZ ;  /* 0x0000000000287805 */ /* 0x000fe4000001ff00 */
[----:B------:R-:W-:Y:S02]  /*c690*/  ISETP.GE.AND P4, PT, R205, UR4, PT ;  /* 0x00000004cd007c0c */ /* 0x000fe4000bf86270 */
[----:B------:R-:W-:Y:S02]  /*c6a0*/  CS2R R30, SRZ ;  /* 0x00000000001e7805 */ /* 0x000fe4000001ff00 */
[----:B------:R-:W-:Y:S02]  /*c6b0*/  ISETP.GE.AND P3, PT, R203, UR4, PT ;  /* 0x00000004cb007c0c */ /* 0x000fe4000bf66270 */
[----:B------:R-:W-:Y:S02]  /*c6c0*/  ISETP.GE.AND P2, PT, R204, UR4, PT ;  /* 0x00000004cc007c0c */ /* 0x000fe4000bf46270 */
[----:B------:R-:W-:-:S05]  /*c6d0*/  ISETP.GE.AND P1, PT, R202, UR4, PT ;  /* 0x00000004ca007c0c */ /* 0x000fca000bf26270 */
[C---:B------:R-:W-:Y:S01]  /*c6e0*/  @!P4 IMAD.SHL.U32 R9, R205.reuse, 0x2, RZ ;  /* 0x00000002cd09c824 */ /* 0x040fe200078e00ff */
[----:B------:R-:W-:-:S03]  /*c6f0*/  @!P4 SHF.L.U64.HI R66, R205, 0x1, R66 ;  /* 0x00000001cd42c819 */ /* 0x000fc60000010242 */
[C---:B------:R-:W-:Y:S01]  /*c700*/  @!P3 IMAD.SHL.U32 R71, R203.reuse, 0x2, RZ ;  /* 0x00000002cb47b824 */ /* 0x040fe200078e00ff */
[----:B------:R-:W-:Y:S01]  /*c710*/  @!P3 SHF.L.U64.HI R62, R203, 0x1, R62 ;  /* 0x00000001cb3eb819 */ /* 0x000fe2000001023e */
[----:B------:R-:W-:Y:S01]  /*c720*/  @!P2 IMAD.SHL.U32 R67, R204, 0x2, RZ ;  /* 0x00000002cc43a824 */ /* 0x000fe200078e00ff */
[-C--:B---3--:R-:W-:Y:S01]  /*c730*/  @!P4 IADD3 R10, P5, R6, R9.reuse, RZ ;  /* 0x00000009060ac210 */ /* 0x088fe20007fbe0ff */
[----:B------:R-:W-:Y:S01]  /*c740*/  @!P1 IMAD.SHL.U32 R5, R202, 0x2, RZ ;  /* 0x00000002ca059824 */ /* 0x000fe200078e00ff */
[----:B------:R-:W-:Y:S02]  /*c750*/  @!P4 IADD3 R8, P6, R64, R9, RZ ;  /* 0x000000094008c210 */ /* 0x000fe40007fde0ff */
[----:B------:R-:W-:Y:S01]  /*c760*/  @!P2 SHF.L.U64.HI R0, R204, 0x1, R69 ;  /* 0x00000001cc00a819 */ /* 0x000fe20000010245 */
[--C-:B--2---:R-:W-:Y:S01]  /*c770*/  @!P4 IMAD.X R11, R7, 0x1, R66.reuse, P5 ;  /* 0x00000001070bc824 */ /* 0x104fe200028e0642 */
[-C--:B------:R-:W-:Y:S01]  /*c780*/  @!P3 IADD3 R74, P5, R6, R71.reuse, RZ ;  /* 0x00000047064ab210 */ /* 0x080fe20007fbe0ff */
[----:B------:R-:W-:Y:S01]  /*c790*/  @!P4 IMAD.X R9, R65, 0x1, R66, P6 ;  /* 0x000000014109c824 */ /* 0x000fe200030e0642 */
[----:B------:R-:W-:-:S02]  /*c7a0*/  @!P3 IADD3 R70, P6, R64, R71, RZ ;  /* 0x000000474046b210 */ /* 0x000fc40007fde0ff */
[----:B------:R-:W-:Y:S01]  /*c7b0*/  @!P1 SHF.L.U64.HI R12, R202, 0x1, R63 ;  /* 0x00000001ca0c9819 */ /* 0x000fe2000001023f */
[--C-:B------:R-:W-:Y:S01]  /*c7c0*/  @!P3 IMAD.X R75, R7, 0x1, R62.reuse, P5 ;  /* 0x00000001074bb824 */ /* 0x100fe200028e063e */
[-C--:B------:R-:W-:Y:S01]  /*c7d0*/  @!P2 IADD3 R68, P5, R6, R67.reuse, RZ ;  /* 0x000000430644a210 */ /* 0x080fe20007fbe0ff */
[----:B------:R-:W-:Y:S01]  /*c7e0*/  @!P3 IMAD.X R71, R65, 0x1, R62, P6 ;  /* 0x000000014147b824 */ /* 0x000fe200030e063e */
[----:B------:R-:W-:-:S03]  /*c7f0*/  @!P2 IADD3 R66, P6, R64, R67, RZ ;  /* 0x000000434042a210 */ /* 0x000fc60007fde0ff */
[--C-:B------:R-:W-:Y:S01]  /*c800*/  @!P2 IMAD.X R69, R7, 0x1, R0.reuse, P5 ;  /* 0x000000010745a824 */ /* 0x100fe200028e0600 */
[----:B------:R-:W-:Y:S01]  /*c810*/  @!P1 IADD3 R62, P5, R6, R5, RZ ;  /* 0x00000005063e9210 */ /* 0x000fe20007fbe0ff */
[----:B------:R-:W-:Y:S01]  /*c820*/  @!P2 IMAD.X R67, R65, 0x1, R0, P6 ;  /* 0x000000014143a824 */ /* 0x000fe200030e0600 */
[----:B------:R-:W-:-:S03]  /*c830*/  ISETP.GE.AND P6, PT, R192, UR4, PT ;  /* 0x00000004c0007c0c */ /* 0x000fc6000bfc6270 */
[----:B------:R-:W-:Y:S01]  /*c840*/  @!P1 IMAD.X R63, R7, 0x1, R12, P5 ;  /* 0x00000001073f9824 */ /* 0x000fe200028e060c */
[----:B------:R-:W-:-:S05]  /*c850*/  @!P1 IADD3 R4, P5, R64, R5, RZ ;  /* 0x0000000540049210 */ /* 0x000fca0007fbe0ff */
[----:B------:R-:W-:Y:S01]  /*c860*/  @!P1 IMAD.X R5, R65, 0x1, R12, P5 ;  /* 0x0000000141059824 */ /* 0x000fe200028e060c */
[----:B------:R-:W-:-:S03]  /*c870*/  ISETP.GE.AND P5, PT, R207, UR4, PT ;  /* 0x00000004cf007c0c */ /* 0x000fc6000bfa6270 */
[----:B------:R-:W-:-:S04]  /*c880*/  @!P6 IMAD.WIDE R12, R192, 0x2, R6 ;  /* 0x00000002c00ce825 */ /* 0x000fc800078e0206 */
[----:B------:R-:W-:Y:S01]  /*c890*/  @!P6 IMAD.WIDE R14, R192, 0x2, R64 ;  /* 0x00000002c00ee825 */ /* 0x000fe200078e0240 */
[----:B------:R-:W5:Y:S01]  /*c8a0*/  @!P6 LD.E.64 R40, desc[UR46][R12.64] ;  /* 0x0000002e0c28e980 */ /* 0x000f62000c101b00 */
[----:B------:R-:W-:-:S03]  /*c8b0*/  CS2R R34, SRZ ;  /* 0x0000000000227805 */ /* 0x000fc6000001ff00 */
[----:B------:R0:W5:Y:S01]  /*c8c0*/  @!P6 LD.E.64 R30, desc[UR46][R14.64] ;  /* 0x0000002e0e1ee980 */ /* 0x000162000c101b00 */
[C---:B------:R-:W-:Y:S01]  /*c8d0*/  @!P5 IMAD.SHL.U32 R21, R207.reuse, 0x2, RZ ;  /* 0x00000002cf15d824 */ /* 0x040fe200078e00ff */
[----:B------:R-:W-:Y:S02]  /*c8e0*/  @!P5 SHF.L.U64.HI R78, R207, 0x1, R78 ;  /* 0x00000001cf4ed819 */ /* 0x000fe4000001024e */
[----:B------:R-:W-:Y:S01]  /*c8f0*/  CS2R R32, SRZ ;  /* 0x0000000000207805 */ /* 0x000fe2000001ff00 */
[----:B------:R1:W5:Y:S01]  /*c900*/  @!P4 LD.E.64 R34, desc[UR46][R10.64] ;  /* 0x0000002e0a22c980 */ /* 0x000362000c101b00 */
[----:B------:R-:W-:Y:S02]  /*c910*/  @!P5 IADD3 R6, P6, R6, R21, RZ ;  /* 0x000000150606d210 */ /* 0x000fe40007fde0ff */
[----:B------:R-:W-:Y:S02]  /*c920*/  CS2R R28, SRZ ;  /* 0x00000000001c7805 */ /* 0x000fe4000001ff00 */
[----:B------:R-:W-:Y:S01]  /*c930*/  CS2R R26, SRZ ;  /* 0x00000000001a7805 */ /* 0x000fe2000001ff00 */
[----:B------:R2:W5:Y:S01]  /*c940*/  @!P4 LD.E.64 R32, desc[UR46][R8.64] ;  /* 0x0000002e0820c980 */ /* 0x000562000c101b00 */
[----:B------:R-:W-:-:S02]  /*c950*/  @!P5 IADD3.X R7, R7, R78, RZ, P6, !PT ;  /* 0x0000004e0707d210 */ /* 0x000fc400037fe4ff */
[----:B------:R-:W-:Y:S02]  /*c960*/  @!P5 IADD3 R64, P6, R64, R21, RZ ;  /* 0x000000154040d210 */ /* 0x000fe40007fde0ff */
[----:B------:R-:W-:Y:S02]  /*c970*/  CS2R R24, SRZ ;  /* 0x0000000000187805 */ /* 0x000fe4000001ff00 */
[----:B------:R-:W-:Y:S02]  /*c980*/  CS2R R20, SRZ ;  /* 0x0000000000147805 */ /* 0x000fe4000001ff00 */
[----:B0-----:R-:W-:Y:S02]  /*c990*/  CS2R R14, SRZ ;  /* 0x00000000000e7805 */ /* 0x001fe4000001ff00 */
[----:B------:R-:W-:Y:S02]  /*c9a0*/  CS2R R12, SRZ ;  /* 0x00000000000c7805 */ /* 0x000fe4000001ff00 */
[----:B-1----:R-:W-:Y:S01]  /*c9b0*/  CS2R R10, SRZ ;  /* 0x00000000000a7805 */ /* 0x002fe2000001ff00 */
[----:B------:R-:W-:Y:S01]  /*c9c0*/  @!P5 IMAD.X R65, R65, 0x1, R78, P6 ;  /* 0x000000014141d824 */ /* 0x000fe200030e064e */
[----:B--2---:R-:W-:Y:S01]  /*c9d0*/  CS2R R8, SRZ ;  /* 0x0000000000087805 */ /* 0x004fe2000001ff00 */
        /* <DEDUP_REMOVED lines=8> */
.L_x_4829:
[----:B------:R-:W-:Y:S05]  /*ca60*/  BSYNC B1 ;  /* 0x0000000000017941 */ /* 0x000fea0003800000 */
.L_x_4828:
[----:B0----5:R-:W-:Y:S01]  /*ca70*/  IMAD.MOV.U32 R5, RZ, RZ, R30 ;  /* 0x000000ffff057224 */ /* 0x021fe200078e001e */
[----:B------:R-:W-:Y:S01]  /*ca80*/  LEA.HI R4, R218, R218, RZ, 0x1 ;  /* 0x000000dada047211 */ /* 0x000fe200078f08ff */
[----:B---3--:R-:W-:Y:S01]  /*ca90*/  VIADD R6, R3, 0x12400 ;  /* 0x0001240003067836 */ /* 0x008fe20000000000 */
[----:B------:R-:W-:Y:S01]  /*caa0*/  VIADDMNMX R64, R73, -R212, 0x80, PT ;  /* 0x0000008049407446 */ /* 0x000fe200038009d4 */
[----:B------:R-:W-:Y:S01]  /*cab0*/  VIADD R0, R3, 0x12440 ;  /* 0x0001244003007836 */ /* 0x000fe20000000000 */
[----:B------:R-:W-:Y:S01]  /*cac0*/  PRMT R74, R74, 0x5410, R5 ;  /* 0x000054104a4a7816 */ /* 0x000fe20000000005 */
[----:B------:R-:W-:Y:S01]  /*cad0*/  @P0 VIADD R0, R6, 0xffffffc0 ;  /* 0xffffffc006000836 */ /* 0x000fe20000000000 */
[----:B------:R-:W-:Y:S01]  /*cae0*/  LOP3.LUT R5, R4, 0xfffffffe, RZ, 0xc0, !PT ;  /* 0xfffffffe04057812 */ /* 0x000fe200078ec0ff */
[----:B------:R-:W-:Y:S01]  /*caf0*/  IMAD.MOV.U32 R6, RZ, RZ, R31 ;  /* 0x000000ffff067224 */ /* 0x000fe200078e001f */
[----:B------:R-:W-:Y:S01]  /*cb00*/  BSSY B1, `(.L_x_4830) ;  /* 0x000002a000017945 */ /* 0x000fe20003800000 */
[----:B--2---:R-:W-:Y:S01]  /*cb10*/  IMAD.MOV.U32 R7, RZ, RZ, R32 ;  /* 0x000000ffff077224 */ /* 0x004fe200078e0020 */
[----:B------:R-:W-:Y:S01]  /*cb20*/  ISETP.GE.AND P1, PT, R195, R64, PT ;  /* 0x00000040c300720c */ /* 0x000fe20003f26270 */
[----:B------:R-:W-:Y:S01]  /*cb30*/  IMAD.IADD R5, R218, 0x1, -R5 ;  /* 0x00000001da057824 */ /* 0x000fe200078e0a05 */
[----:B------:R-:W-:Y:S01]  /*cb40*/  PRMT R75, R6, 0x7610, R75 ;  /* 0x00007610064b7816 */ /* 0x000fe2000000004b */
[----:B------:R-:W-:-:S02]  /*cb50*/  IMAD.MOV.U32 R62, RZ, RZ, R33 ;  /* 0x000000ffff3e7224 */ /* 0x000fc400078e0021 */
[----:B------:R-:W-:Y:S01]  /*cb60*/  IMAD.MOV.U32 R4, RZ, RZ, R26 ;  /* 0x000000ffff047224 */ /* 0x000fe200078e001a */
[----:B------:R-:W-:Y:S01]  /*cb70*/  SHF.L.U32 R5, R5, 0x1f, RZ ;  /* 0x0000001f05057819 */ /* 0x000fe200000006ff */
[----:B------:R-:W-:Y:S01]  /*cb80*/  IMAD.MOV.U32 R6, RZ, RZ, R27 ;  /* 0x000000ffff067224 */ /* 0x000fe200078e001b */
[----:B------:R-:W-:Y:S01]  /*cb90*/  PRMT R71, R7, 0x5410, R62 ;  /* 0x0000541007477816 */ /* 0x000fe2000000003e */
[----:B------:R-:W-:Y:S01]  /*cba0*/  IMAD.MOV.U32 R7, RZ, RZ, R20 ;  /* 0x000000ffff077224 */ /* 0x000fe200078e0014 */
[----:B------:R-:W0:Y:S01]  /*cbb0*/  SYNCS.PHASECHK.TRANS64.TRYWAIT P0, [R16+URZ+0x30800], R5 ;  /* 0x03080005100075a7 */ /* 0x000e22000800017f */
        /* <DEDUP_REMOVED lines=23> */
[----:B------:R-:W-:Y:S02]  /*cd30*/  IMAD.MOV.U32 R6, RZ, RZ, R25 ;  /* 0x000000ffff067224 */ /* 0x000fe400078e0019 */
[----:B------:R-:W-:-:S03]  /*cd40*/  IMAD.MOV.U32 R7, RZ, RZ, R14 ;  /* 0x000000ffff077224 */ /* 0x000fc600078e000e */
[----:B------:R-:W-:Y:S01]  /*cd50*/  PRMT R68, R4, 0x5410, R6 ;  /* 0x0000541004447816 */ /* 0x000fe20000000006 */
[----:B------:R-:W-:Y:S01]  /*cd60*/  IMAD.MOV.U32 R4, RZ, RZ, R10 ;  /* 0x000000ffff047224 */ /* 0x000fe200078e000a */
[----:B------:R-:W-:Y:S01]  /*cd70*/  PRMT R66, R7, 0x5410, R63 ;  /* 0x0000541007427816 */ /* 0x000fe2000000003f */
[----:B------:R-:W-:Y:S01]  /*cd80*/  IMAD.MOV.U32 R6, RZ, RZ, R11 ;  /* 0x000000ffff067224 */ /* 0x000fe200078e000b */
[----:B0-----:R-:W-:Y:S06]  /*cd90*/  @!P0 BRA `(.L_x_4831) ;  /* 0x000001fc00a88947 */ /* 0x001fec0003800000 */
.L_x_5183:
[----:B------:R-:W-:Y:S05]  /*cda0*/  BSYNC B1 ;  /* 0x0000000000017941 */ /* 0x000fea0003800000 */
.L_x_4830:
        /* <DEDUP_REMOVED lines=13> */
[----:B------:R-:W-:Y:S01]  /*ce80*/  SHF.R.U32.HI R91, RZ, 0x10, R59 ;  /* 0x00000010ff5b7819 */ /* 0x000fe2000001163b */
[--C-:B------:R-:W-:Y:S01]  /*ce90*/  HADD2.F32 R89, -RZ, R88.reuse.H1_H1 ;  /* 0x30000058ff597230 */ /* 0x100fe20000004100 */
[--C-:B------:R-:W-:Y:S01]  /*cea0*/  SHF.R.U32.HI R92, RZ, 0x10, R61.reuse ;  /* 0x00000010ff5c7819 */ /* 0x100fe2000001163d */
[----:B------:R-:W-:Y:S01]  /*ceb0*/  HADD2.F32 R90, -RZ, R88.H0_H0 ;  /* 0x20000058ff5a7230 */ /* 0x000fe20000004100 */
[----:B------:R-:W-:Y:S01]  /*cec0*/  SHF.R.U64 R96, R60, 0x10, R61 ;  /* 0x000000103c607819 */ /* 0x000fe2000000123d */
[----:B------:R-:W-:Y:S01]  /*ced0*/  HADD2.F32 R91, -RZ, R91.H0_H0 ;  /* 0x2000005bff5b7230 */ /* 0x000fe20000004100 */
[----:B------:R-:W-:Y:S01]  /*cee0*/  SHF.R.U64 R95, R58, 0x10, R59 ;  /* 0x000000103a5f7819 */ /* 0x000fe2000000123b */
[----:B------:R-:W-:Y:S02]  /*cef0*/  HADD2.F32 R88, -RZ, R92.H0_H0 ;  /* 0x2000005cff587230 */ /* 0x000fe40000004100 */
[----:B0-----:R-:W-:-:S02]  /*cf00*/  HADD2.F32 R61, -RZ, R7.H1_H1 ;  /* 0x30000007ff3d7230 */ /* 0x001fc40000004100 */
[----:B------:R-:W-:Y:S02]  /*cf10*/  HADD2.F32 R60, -RZ, R7.H0_H0 ;  /* 0x20000007ff3c7230 */ /* 0x000fe40000004100 */
[--C-:B------:R-:W-:Y:S02]  /*cf20*/  HADD2.F32 R7, -RZ, R4.reuse.H0_H0 ;  /* 0x20000004ff077230 */ /* 0x100fe40000004100 */
[C---:B------:R-:W-:Y:S01]  /*cf30*/  FMUL.FTZ R93, R61.reuse, R91 ;  /* 0x0000005b3d5d7220 */ /* 0x040fe20000410000 */
[----:B------:R-:W-:Y:S02]  /*cf40*/  HADD2.F32 R4, -RZ, R4.H1_H1 ;  /* 0x30000004ff047230 */ /* 0x000fe40000004100 */
[-C--:B------:R-:W-:Y:S01]  /*cf50*/  FMUL.FTZ R94, R61, R88.reuse ;  /* 0x000000583d5e7220 */ /* 0x080fe20000410000 */
[--C-:B------:R-:W-:Y:S02]  /*cf60*/  HADD2.F32 R58, -RZ, R6.reuse.H0_H0 ;  /* 0x20000006ff3a7230 */ /* 0x100fe40000004100 */
[----:B------:R-:W-:Y:S01]  /*cf70*/  FFMA.FTZ R93, R60, R88, -R93 ;  /* 0x000000583c5d7223 */ /* 0x000fe2000001085d */
[----:B------:R-:W-:-:S02]  /*cf80*/  HADD2.F32 R59, -RZ, R6.H1_H1 ;  /* 0x30000006ff3b7230 */ /* 0x000fc40000004100 */
[----:B------:R-:W-:Y:S01]  /*cf90*/  FMUL.FTZ R92, R4, R90 ;  /* 0x0000005a045c7220 */ /* 0x000fe20000410000 */
[----:B------:R-:W-:Y:S02]  /*cfa0*/  HADD2.F32 R61, -RZ, R87.H1_H1 ;  /* 0x30000057ff3d7230 */ /* 0x000fe40000004100 */
[----:B------:R-:W-:Y:S01]  /*cfb0*/  FFMA.FTZ R94, R60, R91, R94 ;  /* 0x0000005b3c5e7223 */ /* 0x000fe2000001005e */
[----:B------:R-:W-:Y:S02]  /*cfc0*/  HADD2.F32 R6, -RZ, R5.H0_H0 ;  /* 0x20000005ff067230 */ /* 0x000fe40000004100 */
[-C--:B------:R-:W-:Y:S01]  /*cfd0*/  FMUL.FTZ R88, R4, R89.reuse ;  /* 0x0000005904587220 */ /* 0x080fe20000410000 */
[----:B------:R-:W-:Y:S02]  /*cfe0*/  HADD2.F32 R87, -RZ, R87.H0_H0 ;  /* 0x20000057ff577230 */ /* 0x000fe40000004100 */
[----:B------:R-:W-:Y:S01]  /*cff0*/  FFMA.FTZ R92, R7, R89, -R92 ;  /* 0x00000059075c7223 */ /* 0x000fe2000001085c */
[----:B------:R-:W-:-:S02]  /*d000*/  HADD2.F32 R5, -RZ, R5.H1_H1 ;  /* 0x30000005ff057230 */ /* 0x000fc40000004100 */
[----:B------:R-:W-:Y:S01]  /*d010*/  FFMA.FTZ R89, R7, R90, R88 ;  /* 0x0000005a07597223 */ /* 0x000fe20000010058 */
[----:B------:R-:W-:Y:S02]  /*d020*/  HADD2.F32 R60, -RZ, R95.H0_H0 ;  /* 0x2000005fff3c7230 */ /* 0x000fe40000004100 */
[C---:B------:R-:W-:Y:S01]  /*d030*/  FMUL.FTZ R91, R59.reuse, R61 ;  /* 0x0000003d3b5b7220 */ /* 0x040fe20000410000 */
[----:B------:R-:W-:Y:S02]  /*d040*/  HADD2.F32 R4, -RZ, R96.H0_H0 ;  /* 0x20000060ff047230 */ /* 0x000fe40000004100 */
[-C--:B------:R-:W-:Y:S01]  /*d050*/  FMUL.FTZ R88, R59, R87.reuse ;  /* 0x000000573b587220 */ /* 0x080fe20000410000 */
[C---:B------:R-:W-:Y:S01]  /*d060*/  FMUL.FTZ R7, R5.reuse, R60 ;  /* 0x0000003c05077220 */ /* 0x040fe20000410000 */
[C---:B------:R-:W-:Y:S01]  /*d070*/  FFMA.FTZ R91, R58.reuse, R87, -R91 ;  /* 0x000000573a5b7223 */ /* 0x040fe2000001085b */
        /* <DEDUP_REMOVED lines=9> */
.L_x_4835:
[----:B------:R-:W-:Y:S05]  /*d110*/  BSYNC B2 ;  /* 0x0000000000027941 */ /* 0x000fea0003800000 */
.L_x_4834:
[----:B------:R-:W-:Y:S04]  /*d120*/  BSSY B2, `(.L_x_4836) ;  /* 0x000002c000027945 */ /* 0x000fe80003800000 */
[----:B------:R-:W-:Y:S05]  /*d130*/  @P1 BRA `(.L_x_4837) ;  /* 0x0000000000a81947 */ /* 0x000fea0003800000 */
[----:B01----:R-:W0:Y:S01]  /*d140*/  LDS.128 R4, [R0] ;  /* 0x0000000000047984 */ /* 0x003e220000000c00 */
[----:B------:R-:W-:Y:S01]  /*d150*/  SHF.R.U32.HI R59, RZ, 0x10, R57 ;  /* 0x00000010ff3b7819 */ /* 0x000fe20000011639 */
[----:B------:R-:W-:Y:S01]  /*d160*/  HADD2.F32 R58, -RZ, R86.H0_H0 ;  /* 0x20000056ff3a7230 */ /* 0x000fe20000004100 */
[----:B------:R-:W-:Y:S01]  /*d170*/  SHF.R.U32.HI R61, RZ, 0x10, R55 ;  /* 0x00000010ff3d7819 */ /* 0x000fe20000011637 */
[----:B------:R-:W-:Y:S01]  /*d180*/  HADD2.F32 R60, -RZ, R85.H0_H0 ;  /* 0x20000055ff3c7230 */ /* 0x000fe20000004100 */
[----:B------:R-:W-:Y:S01]  /*d190*/  SHF.R.U64 R91, R56, 0x10, R57 ;  /* 0x00000010385b7819 */ /* 0x000fe20000001239 */
[----:B------:R-:W-:Y:S01]  /*d1a0*/  HADD2.F32 R59, -RZ, R59.H0_H0 ;  /* 0x2000003bff3b7230 */ /* 0x000fe20000004100 */
[----:B------:R-:W-:Y:S01]  /*d1b0*/  SHF.R.U64 R89, R54, 0x10, R55 ;  /* 0x0000001036597819 */ /* 0x000fe20000001237 */
[----:B------:R-:W-:Y:S02]  /*d1c0*/  HADD2.F32 R61, -RZ, R61.H0_H0 ;  /* 0x2000003dff3d7230 */ /* 0x000fe40000004100 */
[----:B------:R-:W-:-:S02]  /*d1d0*/  HADD2.F32 R85, -RZ, R85.H1_H1 ;  /* 0x30000055ff557230 */ /* 0x000fc40000004100 */
[----:B------:R-:W-:Y:S02]  /*d1e0*/  HADD2.F32 R86, -RZ, R86.H1_H1 ;  /* 0x30000056ff567230 */ /* 0x000fe40000004100 */
[--C-:B0-----:R-:W-:Y:S02]  /*d1f0*/  HADD2.F32 R57, -RZ, R7.reuse.H1_H1 ;  /* 0x30000007ff397230 */ /* 0x101fe40000004100 */
[----:B------:R-:W-:Y:S02]  /*d200*/  HADD2.F32 R56, -RZ, R7.H0_H0 ;  /* 0x20000007ff387230 */ /* 0x000fe40000004100 */
[--C-:B------:R-:W-:Y:S02]  /*d210*/  HADD2.F32 R7, -RZ, R4.reuse.H0_H0 ;  /* 0x20000004ff077230 */ /* 0x100fe40000004100 */
[C---:B------:R-:W-:Y:S01]  /*d220*/  FMUL.FTZ R90, R57.reuse, R59 ;  /* 0x0000003b395a7220 */ /* 0x040fe20000410000 */
[----:B------:R-:W-:Y:S02]  /*d230*/  HADD2.F32 R4, -RZ, R4.H1_H1 ;  /* 0x30000004ff047230 */ /* 0x000fe40000004100 */
[----:B------:R-:W-:Y:S01]  /*d240*/  FMUL.FTZ R87, R57, R61 ;  /* 0x0000003d39577220 */ /* 0x000fe20000410000 */
[----:B------:R-:W-:-:S02]  /*d250*/  HADD2.F32 R54, -RZ, R6.H0_H0 ;  /* 0x20000006ff367230 */ /* 0x000fc40000004100 */
[----:B------:R-:W-:Y:S01]  /*d260*/  FFMA.FTZ R92, R56, R61, R90 ;  /* 0x0000003d385c7223 */ /* 0x000fe2000001005a */
[----:B------:R-:W-:Y:S02]  /*d270*/  HADD2.F32 R55, -RZ, R6.H1_H1 ;  /* 0x30000006ff377230 */ /* 0x000fe40000004100 */
[----:B------:R-:W-:Y:S01]  /*d280*/  FMUL.FTZ R88, R4, R60 ;  /* 0x0000003c04587220 */ /* 0x000fe20000410000 */
[--C-:B------:R-:W-:Y:S02]  /*d290*/  HADD2.F32 R6, -RZ, R5.reuse.H0_H0 ;  /* 0x20000005ff067230 */ /* 0x100fe40000004100 */
[----:B------:R-:W-:Y:S01]  /*d2a0*/  FFMA.FTZ R87, R56, R59, -R87 ;  /* 0x0000003b38577223 */ /* 0x000fe20000010857 */
[-C--:B------:R-:W-:Y:S01]  /*d2b0*/  FMUL.FTZ R90, R4, R58.reuse ;  /* 0x0000003a045a7220 */ /* 0x080fe20000410000 */
[----:B------:R-:W-:Y:S02]  /*d2c0*/  HADD2.F32 R5, -RZ, R5.H1_H1 ;  /* 0x30000005ff057230 */ /* 0x000fe40000004100 */
[----:B------:R-:W-:Y:S01]  /*d2d0*/  FFMA.FTZ R88, R7, R58, -R88 ;  /* 0x0000003a07587223 */ /* 0x000fe20000010858 */
[----:B------:R-:W-:-:S02]  /*d2e0*/  HADD2.F32 R56, -RZ, R89.H0_H0 ;  /* 0x20000059ff387230 */ /* 0x000fc40000004100 */
[----:B------:R-:W-:Y:S01]  /*d2f0*/  FFMA.FTZ R57, R7, R60, R90 ;  /* 0x0000003c07397223 */ /* 0x000fe2000001005a */
[----:B------:R-:W-:Y:S02]  /*d300*/  HADD2.F32 R4, -RZ, R91.H0_H0 ;  /* 0x2000005bff047230 */ /* 0x000fe40000004100 */
[CC--:B------:R-:W-:Y:S01]  /*d310*/  FMUL.FTZ R59, R55.reuse, R85.reuse ;  /* 0x00000055373b7220 */ /* 0x0c0fe20000410000 */
        /* <DEDUP_REMOVED lines=11> */
[----:B------:R2:W-:Y:S02]  /*d3d0*/  STS.128 [R0], R4 ;  /* 0x0000000400007388 */ /* 0x0005e40000000c00 */
.L_x_4837:
[----:B------:R-:W-:Y:S05]  /*d3e0*/  BSYNC B2 ;  /* 0x0000000000027941 */ /* 0x000fea0003800000 */
.L_x_4836:
[----:B------:R-:W-:Y:S04]  /*d3f0*/  BSSY B2, `(.L_x_4838) ;  /* 0x000002c000027945 */ /* 0x000fe80003800000 */
[----:B------:R-:W-:Y:S05]  /*d400*/  @P2 BRA `(.L_x_4839) ;  /* 0x0000000000a82947 */ /* 0x000fea0003800000 */
[----:B012---:R-:W0:Y:S01]  /*d410*/  LDS.128 R4, [R3+0x16400] ;  /* 0x0164000003047984 */ /* 0x007e220000000c00 */
        /* <DEDUP_REMOVED lines=41> */
.L_x_4839:
[----:B------:R-:W-:Y:S05]  /*d6b0*/  BSYNC B2 ;  /* 0x0000000000027941 */ /* 0x000fea0003800000 */
.L_x_4838:
[----:B------:R-:W-:Y:S04]  /*d6c0*/  BSSY B2, `(.L_x_4840) ;  /* 0x000002c000027945 */ /* 0x000fe80003800000 */
[----:B------:R-:W-:Y:S05]  /*d6d0*/  @P3 BRA `(.L_x_4841) ;  /* 0x0000000000a83947 */ /* 0x000fea0003800000 */
[----:B0123--:R-:W0:Y:S01]  /*d6e0*/  LDS.128 R4, [R0+0x4000] ;  /* 0x0040000000047984 */ /* 0x00fe220000000c00 */
        /* <DEDUP_REMOVED lines=41> */
.L_x_4841:
[----:B------:R-:W-:Y:S05]  /*d980*/  BSYNC B2 ;  /* 0x0000000000027941 */ /* 0x000fea0003800000 */
.L_x_4840:
[----:B------:R-:W-:Y:S04]  /*d990*/  BSSY B2, `(.L_x_4842) ;  /* 0x000002c000027945 */ /* 0x000fe80003800000 */
[----:B------:R-:W-:Y:S05]  /*d9a0*/  @P4 BRA `(.L_x_4843) ;  /* 0x0000000000a84947 */ /* 0x000fea0003800000 */
[----:B01234-:R-:W0:Y:S01]  /*d9b0*/  LDS.128 R4, [R3+0x1a400] ;  /* 0x01a4000003047984 */ /* 0x01fe220000000c00 */
        /* <DEDUP_REMOVED lines=41> */
.L_x_4843:
[----:B------:R-:W-:Y:S05]  /*dc50*/  BSYNC B2 ;  /* 0x0000000000027941 */ /* 0x000fea0003800000 */
.L_x_4842:
[----:B------:R-:W-:Y:S05]  /*dc60*/  @P5 BRA `(.L_x_4833) ;  /* 0x0000000000a85947 */ /* 0x000fea0003800000 */
[----:B01234-:R-:W0:Y:S01]  /*dc70*/  LDS.128 R4, [R0+0x8000] ;  /* 0x0080000000047984 */ /* 0x01fe220000000c00 */
[----:B------:R-:W-:Y:S01]  /*dc80*/  SHF.R.U32.HI R43, RZ, 0x10, R37 ;  /* 0x00000010ff2b7819 */ /* 0x000fe20000011625 */
[----:B------:R-:W-:Y:S01]  /*dc90*/  HADD2.F32 R42, -RZ, R76.H1_H1 ;  /* 0x3000004cff2a7230 */ /* 0x000fe20000004100 */
        /* <DEDUP_REMOVED lines=39> */
.L_x_4833:
[----:B------:R-:W-:Y:S05]  /*df10*/  BSYNC B1 ;  /* 0x0000000000017941 */ /* 0x000fea0003800000 */
.L_x_4832:
        /* <DEDUP_REMOVED lines=12> */
[--C-:B------:R-:W-:Y:S01]  /*dfe0*/  SHF.R.U64 R47, R40, 0x10, R41.reuse ;  /* 0x00000010282f7819 */ /* 0x100fe20000001229 */
[--C-:B------:R-:W-:Y:S01]  /*dff0*/  HADD2.F32 R38, -RZ, R75.reuse.H1_H1 ;  /* 0x3000004bff267230 */ /* 0x100fe20000004100 */
[----:B------:R-:W-:Y:S01]  /*e000*/  SHF.R.U32.HI R39, RZ, 0x10, R41 ;  /* 0x00000010ff277819 */ /* 0x000fe20000011629 */
[----:B------:R-:W-:Y:S01]  /*e010*/  HADD2.F32 R40, -RZ, R74.H1_H1 ;  /* 0x3000004aff287230 */ /* 0x000fe20000004100 */
[--C-:B------:R-:W-:Y:S01]  /*e020*/  SHF.R.U32.HI R41, RZ, 0x10, R31.reuse ;  /* 0x00000010ff297819 */ /* 0x100fe2000001161f */
        /* <DEDUP_REMOVED lines=36> */
.L_x_4846:
[----:B------:R-:W-:Y:S05]  /*e270*/  BSYNC B1 ;  /* 0x0000000000017941 */ /* 0x000fea0003800000 */
.L_x_4845:
[----:B------:R-:W-:Y:S04]  /*e280*/  BSSY B1, `(.L_x_4847) ;  /* 0x000002c000017945 */ /* 0x000fe80003800000 */
[----:B------:R-:W-:Y:S05]  /*e290*/  @P1 BRA `(.L_x_4848) ;  /* 0x0000000000a81947 */ /* 0x000fea0003800000 */
[----:B0-----:R-:W0:Y:S01]  /*e2a0*/  LDS.128 R4, [R0+0x2000] ;  /* 0x0020000000047984 */ /* 0x001e220000000c00 */
[----:B------:R-:W-:Y:S01]  /*e2b0*/  SHF.R.U64 R40, R34, 0x10, R35 ;  /* 0x0000001022287819 */ /* 0x000fe20000001223 */
[----:B------:R-:W-:Y:S01]  /*e2c0*/  HADD2.F32 R74, -RZ, R74.H0_H0 ;  /* 0x2000004aff4a7230 */ /* 0x000fe20000004100 */
[----:B------:R-:W-:Y:S01]  /*e2d0*/  SHF.R.U32.HI R36, RZ, 0x10, R33 ;  /* 0x00000010ff247819 */ /* 0x000fe20000011621 */
[----:B------:R-:W-:Y:S01]  /*e2e0*/  HADD2.F32 R73, -RZ, R73.H0_H0 ;  /* 0x20000049ff497230 */ /* 0x000fe20000004100 */
[----:B------:R-:W-:Y:S01]  /*e2f0*/  SHF.R.U32.HI R34, RZ, 0x10, R35 ;  /* 0x00000010ff227819 */ /* 0x000fe20000011623 */
[----:B------:R-:W-:Y:S01]  /*e300*/  HADD2.F32 R35, -RZ, R71.H0_H0 ;  /* 0x20000047ff237230 */ /* 0x000fe20000004100 */
[----:B------:R-:W-:Y:S01]  /*e310*/  SHF.R.U64 R39, R32, 0x10, R33 ;  /* 0x0000001020277819 */ /* 0x000fe20000001221 */
[----:B------:R-:W-:Y:S02]  /*e320*/  HADD2.F32 R36, -RZ, R36.H0_H0 ;  /* 0x20000024ff247230 */ /* 0x000fe40000004100 */
[----:B------:R-:W-:-:S02]  /*e330*/  HADD2.F32 R34, -RZ, R34.H0_H0 ;  /* 0x20000022ff227230 */ /* 0x000fc40000004100 */
        /* <DEDUP_REMOVED lines=32> */
.L_x_4848:
[----:B------:R-:W-:Y:S05]  /*e540*/  BSYNC B1 ;  /* 0x0000000000017941 */ /* 0x000fea0003800000 */
.L_x_4847:
[----:B------:R-:W-:Y:S04]  /*e550*/  BSSY B1, `(.L_x_4849) ;  /* 0x000002c000017945 */ /* 0x000fe80003800000 */
[----:B------:R-:W-:Y:S05]  /*e560*/  @P2 BRA `(.L_x_4850) ;  /* 0x0000000000a82947 */ /* 0x000fea0003800000 */
[----:B01----:R-:W0:Y:S01]  /*e570*/  LDS.128 R4, [R3+0x18400] ;  /* 0x0184000003047984 */ /* 0x003e220000000c00 */
        /* <DEDUP_REMOVED lines=41> */
.L_x_4850:
[----:B------:R-:W-:Y:S05]  /*e810*/  BSYNC B1 ;  /* 0x0000000000017941 */ /* 0x000fea0003800000 */
.L_x_4849:
        /* <DEDUP_REMOVED lines=44> */
.L_x_4852:
[----:B------:R-:W-:Y:S05]  /*eae0*/  BSYNC B1 ;  /* 0x0000000000017941 */ /* 0x000fea0003800000 */
.L_x_4851:
[----:B------:R-:W-:Y:S04]  /*eaf0*/  BSSY B1, `(.L_x_4853) ;  /* 0x000002c000017945 */ /* 0x000fe80003800000 */
[----:B------:R-:W-:Y:S05]  /*eb00*/  @P4 BRA `(.L_x_4854) ;  /* 0x0000000000a84947 */ /* 0x000fea0003800000 */
[----:B0123--:R-:W0:Y:S01]  /*eb10*/  LDS.128 R4, [R3+0x1c400] ;  /* 0x01c4000003047984 */ /* 0x00fe220000000c00 */
[----:B------:R-:W-:Y:S01]  /*eb20*/  SHF.R.U32.HI R21, RZ, 0x10, R15 ;  /* 0x00000010ff157819 */ /* 0x000fe2000001160f */
[----:B------:R-:W-:Y:S01]  /*eb30*/  HADD2.F32 R20, -RZ, R66.H0_H0 ;  /* 0x20000042ff147230 */ /* 0x000fe20000004100 */
        /* <DEDUP_REMOVED lines=39> */
.L_x_4854:
[----:B------:R-:W-:Y:S05]  /*edb0*/  BSYNC B1 ;  /* 0x0000000000017941 */ /* 0x000fea0003800000 */
.L_x_4853:
        /* <DEDUP_REMOVED lines=42> */
[----:B------:R0:W-:Y:S01]  /*f060*/  STS.128 [R0+0xa000], R4 ;  /* 0x00a0000400007388 */ /* 0x0001e20000000c00 */
[----:B------:R-:W-:Y:S05]  /*f070*/  BRA `(.L_x_4844) ;  /* 0x00000034008c7947 */ /* 0x000fea0003800000 */
.L_x_4823:
[----:B------:R-:W0:Y:S01]  /*f080*/  LDC R25, c[0x0][0x448] ;  /* 0x00011200ff197b82 */ /* 0x000e220000000800 */
[----:B------:R-:W-:Y:S01]  /*f090*/  IMAD R3, R222, 0x40, R67 ;  /* 0x00000040de037824 */ /* 0x000fe200078e0243 */
[----:B------:R-:W-:Y:S01]  /*f0a0*/  ULDC.64 UR4, c[0x0][0x3f8] ;  /* 0x0000fe0000047ab9 */ /* 0x000fe20000000a00 */
[----:B------:R-:W-:Y:S01]  /*f0b0*/  ULDC.64 UR6, c[0x0][0x408] ;  /* 0x0001020000067ab9 */ /* 0x000fe20000000a00 */
[----:B------:R-:W-:Y:S01]  /*f0c0*/  IMAD.MOV.U32 R4, RZ, RZ, R24 ;  /* 0x000000ffff047224 */ /* 0x000fe200078e0018 */
[----:B------:R-:W-:Y:S01]  /*f0d0*/  SHF.R.S32.HI R73, RZ, 0x1f, R198 ;  /* 0x0000001fff497819 */ /* 0x000fe200000114c6 */
[----:B------:R-:W-:Y:S02]  /*f0e0*/  IMAD.MOV.U32 R6, RZ, RZ, R146 ;  /* 0x000000ffff067224 */ /* 0x000fe400078e0092 */
[----:B------:R-:W-:Y:S01]  /*f0f0*/  IMAD.MOV.U32 R7, RZ, RZ, R29 ;  /* 0x000000ffff077224 */ /* 0x000fe200078e001d */
[----:B------:R-:W-:-:S04]  /*f100*/  LEA.HI R71, R73, R198, RZ, 0x3 ;  /* 0x000000c649477211 */ /* 0x000fc800078f18ff */
[----:B------:R-:W-:Y:S02]  /*f110*/  SHF.R.S32.HI R21, RZ, 0x3, R71 ;  /* 0x00000003ff157819 */ /* 0x000fe40000011447 */
[----:B0-----:R-:W-:-:S13]  /*f120*/  ISETP.NE.AND P0, PT, R25, 0x1, PT ;  /* 0x000000011900780c */ /* 0x001fda0003f05270 */
[----:B------:R-:W0:Y:S08]  /*f130*/  @P0 LDC R0, c[0x0][0x44c] ;  /* 0x00011300ff000b82 */ /* 0x000e300000000800 */
[----:B------:R-:W1:Y:S01]  /*f140*/  @P0 LDC R5, c[0x0][0x450] ;  /* 0x00011400ff050b82 */ /* 0x000e620000000800 */
[----:B0-----:R-:W-:-:S05]  /*f150*/  @P0 IMAD.HI.U32 R0, R3, R0, RZ ;  /* 0x0000000003000227 */ /* 0x001fca00078e00ff */
[----:B-1----:R-:W-:Y:S02]  /*f160*/  @P0 SHF.R.U32.HI R3, RZ, R5, R0 ;  /* 0x00000005ff030219 */ /* 0x002fe40000011600 */
[----:B------:R-:W-:Y:S02]  /*f170*/  MOV R5, R27 ;  /* 0x0000001b00057202 */ /* 0x000fe40000000f00 */
        /* <DEDUP_REMOVED lines=10> */
[----:B------:R-:W-:Y:S01]  /*f220*/  SHF.R.S32.HI R0, RZ, 0x1f, R199 ;  /* 0x0000001fff007819 */ /* 0x000fe200000114c7 */
[----:B------:R-:W-:Y:S01]  /*f230*/  IMAD.IADD R69, R7, 0x1, R69 ;  /* 0x0000000107457824 */ /* 0x000fe200078e0245 */
[----:B------:R-:W-:Y:S01]  /*f240*/  LEA R62, P0, R4, UR4, 0x1 ;  /* 0x00000004043e7c11 */ /* 0x000fe2000f8008ff */
[----:B------:R-:W-:Y:S01]  /*f250*/  UMOV UR4, 0xffffffff ;  /* 0xffffffff00047882 */ /* 0x000fe20000000000 */
[----:B------:R-:W-:Y:S02]  /*f260*/  LEA R68, P1, R6, UR6, 0x1 ;  /* 0x0000000606447c11 */ /* 0x000fe4000f8208ff */
[----:B------:R-:W-:-:S02]  /*f270*/  LEA.HI R3, R0, R199, RZ, 0x3 ;  /* 0x000000c700037211 */ /* 0x000fc400078f18ff */
[----:B------:R-:W-:Y:S02]  /*f280*/  LEA.HI.X R63, R4, UR5, R63, 0x1, P0 ;  /* 0x00000005043f7c11 */ /* 0x000fe400080f0c3f */
[----:B------:R-:W-:Y:S02]  /*f290*/  LEA.HI.X R69, R6, UR7, R69, 0x1, P1 ;  /* 0x0000000706457c11 */ /* 0x000fe400088f0c45 */
[----:B------:R-:W-:Y:S01]  /*f2a0*/  SHF.R.S32.HI R20, RZ, 0x3, R3 ;  /* 0x00000003ff147819 */ /* 0x000fe20000011403 */
[----:B------:R-:W-:Y:S06]  /*f2b0*/  BRA.DIV UR4, `(.L_x_4855) ;  /* 0x000001da04747947 */ /* 0x000fec000b800000 */
[----:B------:R-:W0:Y:S04]  /*f2c0*/  SHFL.IDX PT, R5, R63, RZ, 0x1c1f ;  /* 0x001c1fff3f057589 */ /* 0x000e2800000e0000 */
[----:B------:R-:W1:Y:S04]  /*f2d0*/  SHFL.IDX PT, R4, R62, RZ, 0x1c1f ;  /* 0x001c1fff3e047589 */ /* 0x000e6800000e0000 */
[----:B------:R2:W3:Y:S04]  /*f2e0*/  SHFL.IDX PT, R7, R69, RZ, 0x1c1f ;  /* 0x001c1fff45077589 */ /* 0x0004e800000e0000 */
[----:B------:R2:W4:Y:S01]  /*f2f0*/  SHFL.IDX PT, R14, R68, RZ, 0x1c1f ;  /* 0x001c1fff440e7589 */ /* 0x00052200000e0000 */
[----:B0-----:R-:W-:-:S02]  /*f300*/  IMAD.MOV.U32 R9, RZ, RZ, R5 ;  /* 0x000000ffff097224 */ /* 0x001fc400078e0005 */
[----:B-12---:R-:W-:-:S07]  /*f310*/  IMAD.MOV.U32 R8, RZ, RZ, R4 ;  /* 0x000000ffff087224 */ /* 0x006fce00078e0004 */
.L_x_5189:
[----:B------:R-:W-:Y:S01]  /*f320*/  IMAD R70, R196, R25, RZ ;  /* 0x00000019c4467224 */ /* 0x000fe200078e02ff */
[----:B------:R-:W-:Y:S01]  /*f330*/  BSSY B1, `(.L_x_4856) ;  /* 0x000002e000017945 */ /* 0x000fe20003800000 */
[----:B---3--:R-:W-:Y:S01]  /*f340*/  IMAD.MOV.U32 R15, RZ, RZ, R7 ;  /* 0x000000ffff0f7224 */ /* 0x008fe200078e0007 */
[----:B------:R-:W-:Y:S02]  /*f350*/  CS2R R44, SRZ ;  /* 0x00000000002c7805 */ /* 0x000fe4000001ff00 */
[----:B------:R-:W-:Y:S02]  /*f360*/  CS2R R46, SRZ ;  /* 0x00000000002e7805 */ /* 0x000fe4000001ff00 */
[----:B------:R-:W-:Y:S02]  /*f370*/  ISETP.GE.AND P0, PT, R67, R70, PT ;  /* 0x000000464300720c */ /* 0x000fe40003f06270 */
        /* <DEDUP_REMOVED lines=17> */
[----:B------:R-:W-:-:S02]  /*f490*/  CS2R R44, SRZ ;  /* 0x00000000002c7805 */ /* 0x000fc4000001ff00 */
[----:B------:R-:W-:-:S03]  /*f4a0*/  CS2R R46, SRZ ;  /* 0x00000000002e7805 */ /* 0x000fc6000001ff00 */
[----:B------:R-:W-:-:S04]  /*f4b0*/  @!P0 IMAD.WIDE R6, R22, 0x2, R8 ;  /* 0x0000000216068825 */ /* 0x000fc800078e0208 */
[----:B------:R-:W-:Y:S01]  /*f4c0*/  @!P1 IMAD.SHL.U32 R11, R21, 0x8, RZ ;  /* 0x00000008150b9824 */ /* 0x000fe200078e00ff */
[----:B------:R4:W5:Y:S01]  /*f4d0*/  @!P0 LD.E.128 R32, desc[UR46][R6.64] ;  /* 0x0000002e06208980 */ /* 0x000962000c101d00 */
[----:B------:R-:W-:Y:S01]  /*f4e0*/  @!P2 IMAD.SHL.U32 R13, R20, 0x8, RZ ;  /* 0x00000008140da824 */ /* 0x000fe200078e00ff */
[----:B------:R-:W-:Y:S01]  /*f4f0*/  CS2R R28, SRZ ;  /* 0x00000000001c7805 */ /* 0x000fe2000001ff00 */
[----:B------:R-:W-:Y:S01]  /*f500*/  @!P1 IMAD.WIDE R4, R11, 0x2, R8 ;  /* 0x000000020b049825 */ /* 0x000fe200078e0208 */
[----:B------:R-:W-:Y:S02]  /*f510*/  CS2R R30, SRZ ;  /* 0x00000000001e7805 */ /* 0x000fe4000001ff00 */
[----:B------:R-:W-:Y:S02]  /*f520*/  CS2R R40, SRZ ;  /* 0x0000000000287805 */ /* 0x000fe4000001ff00 */
[----:B------:R-:W-:Y:S02]  /*f530*/  CS2R R42, SRZ ;  /* 0x00000000002a7805 */ /* 0x000fe4000001ff00 */
[----:B------:R-:W-:-:S02]  /*f540*/  CS2R R24, SRZ ;  /* 0x0000000000187805 */ /* 0x000fc4000001ff00 */
[----:B------:R-:W-:Y:S02]  /*f550*/  CS2R R26, SRZ ;  /* 0x00000000001a7805 */ /* 0x000fe4000001ff00 */
[----:B------:R-:W-:Y:S01]  /*f560*/  CS2R R36, SRZ ;  /* 0x0000000000247805 */ /* 0x000fe2000001ff00 */
[--C-:B----4-:R-:W-:Y:S01]  /*f570*/  @!P1 IMAD.WIDE R6, R11, 0x2, R14.reuse ;  /* 0x000000020b069825 */ /* 0x110fe200078e020e */
[----:B------:R-:W-:Y:S01]  /*f580*/  CS2R R38, SRZ ;  /* 0x0000000000267805 */ /* 0x000fe2000001ff00 */
[----:B------:R0:W5:Y:S02]  /*f590*/  @!P1 LD.E.128 R28, desc[UR46][R4.64] ;  /* 0x0000002e041c9980 */ /* 0x000164000c101d00 */
[C---:B------:R-:W-:Y:S02]  /*f5a0*/  @!P2 IMAD.WIDE R10, R13.reuse, 0x2, R14 ;  /* 0x000000020d0aa825 */ /* 0x040fe400078e020e */
[----:B------:R0:W5:Y:S02]  /*f5b0*/  @!P1 LD.E.128 R40, desc[UR46][R6.64] ;  /* 0x0000002e06289980 */ /* 0x000164000c101d00 */
[----:B------:R-:W-:-:S02]  /*f5c0*/  @!P2 IMAD.WIDE R8, R13, 0x2, R8 ;  /* 0x000000020d08a825 */ /* 0x000fc400078e0208 */
[----:B------:R0:W5:Y:S02]  /*f5d0*/  @!P2 LD.E.128 R36, desc[UR46][R10.64] ;  /* 0x0000002e0a24a980 */ /* 0x000164000c101d00 */
[----:B------:R-:W-:Y:S02]  /*f5e0*/  @!P0 IMAD.WIDE R14, R22, 0x2, R14 ;  /* 0x00000002160e8825 */ /* 0x000fe400078e020e */
[----:B------:R0:W5:Y:S04]  /*f5f0*/  @!P2 LD.E.128 R24, desc[UR46][R8.64] ;  /* 0x0000002e0818a980 */ /* 0x000168000c101d00 */
[----:B------:R0:W5:Y:S02]  /*f600*/  @!P0 LD.E.128 R44, desc[UR46][R14.64] ;  /* 0x0000002e0e2c8980 */ /* 0x000164000c101d00 */
.L_x_4857:
[----:B------:R-:W-:Y:S05]  /*f610*/  BSYNC B1 ;  /* 0x0000000000017941 */ /* 0x000fea0003800000 */
.L_x_4856:
[----:B0----5:R-:W-:Y:S01]  /*f620*/  IMAD.MOV.U32 R4, RZ, RZ, R44 ;  /* 0x000000ffff047224 */ /* 0x021fe200078e002c */
[----:B------:R-:W-:Y:S01]  /*f630*/  UMOV UR4, 0xffffffff ;  /* 0xffffffff00047882 */ /* 0x000fe20000000000 */
        /* <DEDUP_REMOVED lines=35> */
[----:B------:R-:W-:Y:S01]  /*f870*/  IMAD.MOV.U32 R7, RZ, RZ, R27 ;  /* 0x000000ffff077224 */ /* 0x000fe200078e001b */
[----:B------:R-:W-:Y:S02]  /*f880*/  MOV R6, R26 ;  /* 0x0000001a00067202 */ /* 0x000fe40000000f00 */
[----:B------:R-:W-:Y:S02]  /*f890*/  PRMT R83, R4, 0x5410, R5 ;  /* 0x0000541004537816 */ /* 0x000fe40000000005 */
[----:B------:R-:W-:-:S02]  /*f8a0*/  CS2R R4, SRZ ;  /* 0x0000000000047805 */ /* 0x000fc4000001ff00 */
[----:B------:R-:W-:Y:S01]  /*f8b0*/  PRMT R84, R6, 0x5410, R7 ;  /* 0x0000541006547816 */ /* 0x000fe20000000007 */
[----:B------:R-:W-:Y:S06]  /*f8c0*/  BRA.DIV UR4, `(.L_x_4858) ;  /* 0x000001d604687947 */ /* 0x000fec000b800000 */
[----:B------:R-:W0:Y:S04]  /*f8d0*/  SHFL.IDX PT, R63, R63, 0x1, 0x1c1f ;  /* 0x003c1f003f3f7f89 */ /* 0x000e2800000e0000 */
[----:B------:R-:W1:Y:S04]  /*f8e0*/  SHFL.IDX PT, R62, R62, 0x1, 0x1c1f ;  /* 0x003c1f003e3e7f89 */ /* 0x000e6800000e0000 */
[----:B------:R-:W2:Y:S04]  /*f8f0*/  SHFL.IDX PT, R69, R69, 0x1, 0x1c1f ;  /* 0x003c1f0045457f89 */ /* 0x000ea800000e0000 */
[----:B------:R-:W3:Y:S02]  /*f900*/  SHFL.IDX PT, R68, R68, 0x1, 0x1c1f ;  /* 0x003c1f0044447f89 */ /* 0x000ee400000e0000 */
.L_x_5195:
[----:B------:R-:W-:Y:S01]  /*f910*/  VIADD R67, R67, 0x40 ;  /* 0x0000004043437836 */ /* 0x000fe20000000000 */
[----:B------:R-:W-:Y:S01]  /*f920*/  BSSY B1, `(.L_x_4859) ;  /* 0x000002c000017945 */ /* 0x000fe20003800000 */
[----:B------:R-:W-:Y:S02]  /*f930*/  CS2R R6, SRZ ;  /* 0x0000000000067805 */ /* 0x000fe4000001ff00 */
[----:B------:R-:W-:Y:S02]  /*f940*/  CS2R R8, SRZ ;  /* 0x0000000000087805 */ /* 0x000fe4000001ff00 */
[----:B------:R-:W-:Y:S02]  /*f950*/  CS2R R10, SRZ ;  /* 0x00000000000a7805 */ /* 0x000fe4000001ff00 */
[----:B------:R-:W-:Y:S02]  /*f960*/  ISETP.GE.AND P0, PT, R67, R70, PT ;  /* 0x000000464300720c */ /* 0x000fe40003f06270 */
[----:B------:R-:W-:-:S02]  /*f970*/  CS2R R12, SRZ ;  /* 0x00000000000c7805 */ /* 0x000fc4000001ff00 */
[----:B----4-:R-:W-:Y:S02]  /*f980*/  CS2R R14, SRZ ;  /* 0x00000000000e7805 */ /* 0x010fe4000001ff00 */
[----:B------:R-:W-:Y:S02]  /*f990*/  CS2R R48, SRZ ;  /* 0x0000000000307805 */ /* 0x000fe4000001ff00 */
[----:B------:R-:W-:Y:S02]  /*f9a0*/  CS2R R50, SRZ ;  /* 0x0000000000327805 */ /* 0x000fe4000001ff00 */
[----:B------:R-:W-:Y:S02]  /*f9b0*/  CS2R R52, SRZ ;  /* 0x0000000000347805 */ /* 0x000fe4000001ff00 */
[----:B------:R-:W-:Y:S02]  /*f9c0*/  CS2R R54, SRZ ;  /* 0x0000000000367805 */ /* 0x000fe4000001ff00 */
[----:B------:R-:W-:-:S02]  /*f9d0*/  CS2R R56, SRZ ;  /* 0x0000000000387805 */ /* 0x000fc4000001ff00 */
        /* <DEDUP_REMOVED lines=9> */
[----:B------:R-:W-:Y:S02]  /*fa70*/  CS2R R6, SRZ ;  /* 0x0000000000067805 */ /* 0x000fe4000001ff00 */
[----:B------:R-:W-:Y:S01]  /*fa80*/  CS2R R52, SRZ ;  /* 0x0000000000347805 */ /* 0x000fe2000001ff00 */
[----:B01----:R-:W-:-:S04]  /*fa90*/  @!P0 IMAD.WIDE R12, R22, 0x2, R62 ;  /* 0x00000002160c8825 */ /* 0x003fc800078e023e */
        /* <DEDUP_REMOVED lines=11> */
[----:B0-----:R-:W-:Y:S01]  /*fb50*/  CS2R R12, SRZ ;  /* 0x00000000000c7805 */ /* 0x001fe2000001ff00 */
[--C-:B--23--:R-:W-:Y:S01]  /*fb60*/  @!P1 IMAD.WIDE R64, R65, 0x2, R68.reuse ;  /* 0x0000000241409825 */ /* 0x10cfe200078e0244 */
[----:B------:R4:W5:Y:S03]  /*fb70*/  @!P1 LD.E.128 R52, desc[UR46][R60.64] ;  /* 0x0000002e3c349980 */ /* 0x000966000c101d00 */
[--C-:B------:R-:W-:Y:S01]  /*fb80*/  @!P2 IMAD.WIDE R66, R67, 0x2, R68.reuse ;  /* 0x000000024342a825 */ /* 0x100fe200078e0244 */
[----:B------:R4:W5:Y:S03]  /*fb90*/  @!P1 LD.E.128 R8, desc[UR46][R64.64] ;  /* 0x0000002e40089980 */ /* 0x000966000c101d00 */
[----:B------:R-:W-:Y:S01]  /*fba0*/  @!P0 IMAD.WIDE R68, R22, 0x2, R68 ;  /* 0x0000000216448825 */ /* 0x000fe200078e0244 */
[----:B------:R4:W5:Y:S04]  /*fbb0*/  @!P2 LD.E.128 R56, desc[UR46][R62.64] ;  /* 0x0000002e3e38a980 */ /* 0x000968000c101d00 */
[----:B------:R4:W5:Y:S04]  /*fbc0*/  @!P0 LD.E.128 R4, desc[UR46][R68.64] ;  /* 0x0000002e44048980 */ /* 0x000968000c101d00 */
[----:B------:R4:W5:Y:S02]  /*fbd0*/  @!P2 LD.E.128 R12, desc[UR46][R66.64] ;  /* 0x0000002e420ca980 */ /* 0x000964000c101d00 */
.L_x_4860:
[----:B------:R-:W-:Y:S05]  /*fbe0*/  BSYNC B1 ;  /* 0x0000000000017941 */ /* 0x000fea0003800000 */
.L_x_4859:
[----:B----45:R-:W-:Y:S01]  /*fbf0*/  IMAD.MOV.U32 R61, RZ, RZ, R4 ;  /* 0x000000ffff3d7224 */ /* 0x030fe200078e0004 */
[----:B------:R-:W-:Y:S01]  /*fc00*/  LEA.HI R60, R218, R218, RZ, 0x1 ;  /* 0x000000dada3c7211 */ /* 0x000fe200078f08ff */
[----:B-1----:R-:W-:Y:S01]  /*fc10*/  IMAD.MOV.U32 R62, RZ, RZ, R5 ;  /* 0x000000ffff3e7224 */ /* 0x002fe200078e0005 */
[----:B------:R-:W-:Y:S01]  /*fc20*/  VIADDMNMX R70, R70, -R212, 0x80, PT ;  /* 0x0000008046467446 */ /* 0x000fe200038009d4 */
[----:B0-----:R-:W-:Y:S01]  /*fc30*/  IMAD.MOV.U32 R63, RZ, RZ, R6 ;  /* 0x000000ffff3f7224 */ /* 0x001fe200078e0006 */
[----:B------:R-:W-:Y:S01]  /*fc40*/  BSSY B1, `(.L_x_4861) ;  /* 0x000002a000017945 */ /* 0x000fe20003800000 */
[----:B------:R-:W-:Y:S01]  /*fc50*/  IMAD.MOV.U32 R64, RZ, RZ, R7 ;  /* 0x000000ffff407224 */ /* 0x000fe200078e0007 */
[----:B------:R-:W-:Y:S01]  /*fc60*/  PRMT R85, R61, 0x5410, R62 ;  /* 0x000054103d557816 */ /* 0x000fe2000000003e */
[----:B------:R-:W-:Y:S01]  /*fc70*/  IMAD.MOV.U32 R62, RZ, RZ, R9 ;  /* 0x000000ffff3e7224 */ /* 0x000fe200078e0009 */
[----:B------:R-:W-:Y:S01]  /*fc80*/  LOP3.LUT R61, R60, 0xfffffffe, RZ, 0xc0, !PT ;  /* 0xfffffffe3c3d7812 */ /* 0x000fe200078ec0ff */
[----:B------:R-:W-:Y:S01]  /*fc90*/  IMAD.MOV.U32 R60, RZ, RZ, R8 ;  /* 0x000000ffff3c7224 */ /* 0x000fe200078e0008 */
[----:B------:R-:W-:Y:S01]  /*fca0*/  PRMT R86, R63, 0x5410, R64 ;  /* 0x000054103f567816 */ /* 0x000fe20000000040 */
[----:B------:R-:W-:Y:S01]  /*fcb0*/  IMAD.MOV.U32 R63, RZ, RZ, R10 ;  /* 0x000000ffff3f7224 */ /* 0x000fe200078e000a */
[----:B------:R-:W-:Y:S01]  /*fcc0*/  MOV R64, R14 ;  /* 0x0000000e00407202 */ /* 0x000fe20000000f00 */
[----:B------:R-:W-:Y:S01]  /*fcd0*/  IMAD.IADD R61, R218, 0x1, -R61 ;  /* 0x00000001da3d7824 */ /* 0x000fe200078e0a3d */
[----:B------:R-:W-:Y:S01]  /*fce0*/  PRMT R76, R60, 0x5410, R62 ;  /* 0x000054103c4c7816 */ /* 0x000fe2000000003e */
[----:B------:R-:W-:Y:S01]  /*fcf0*/  IMAD.MOV.U32 R60, RZ, RZ, R11 ;  /* 0x000000ffff3c7224 */ /* 0x000fe200078e000b */
[----:B------:R-:W-:Y:S01]  /*fd00*/  PRMT R77, R63, 0x7610, R77 ;  /* 0x000076103f4d7816 */ /* 0x000fe2000000004d */
[----:B------:R-:W-:Y:S01]  /*fd10*/  IMAD.MOV.U32 R62, RZ, RZ, R12 ;  /* 0x000000ffff3e7224 */ /* 0x000fe200078e000c */
[----:B------:R-:W-:Y:S01]  /*fd20*/  SHF.L.U32 R61, R61, 0x1f, RZ ;  /* 0x0000001f3d3d7819 */ /* 0x000fe200000006ff */
[----:B------:R-:W-:Y:S01]  /*fd30*/  IMAD.MOV.U32 R63, RZ, RZ, R13 ;  /* 0x000000ffff3f7224 */ /* 0x000fe200078e000d */
[----:B------:R-:W-:Y:S01]  /*fd40*/  PRMT R77, R77, 0x5410, R60 ;  /* 0x000054104d4d7816 */ /* 0x000fe2000000003c */
[----:B------:R-:W-:Y:S01]  /*fd50*/  IMAD.MOV.U32 R60, RZ, RZ, R15 ;  /* 0x000000ffff3c7224 */ /* 0x000fe200078e000f */
[----:B------:R-:W0:Y:S01]  /*fd60*/  SYNCS.PHASECHK.TRANS64.TRYWAIT P0, [R16+URZ+0x30800], R61 ;  /* 0x0308003d100075a7 */ /* 0x000e22000800017f */
[----:B--2---:R-:W-:Y:S01]  /*fd70*/  PRMT R69, R64, 0x7610, R69 ;  /* 0x0000761040457816 */ /* 0x004fe20000000045 */
[----:B------:R-:W-:Y:S01]  /*fd80*/  IMAD.MOV.U32 R64, RZ, RZ, R50 ;  /* 0x000000ffff407224 */ /* 0x000fe200078e0032 */
[----:B---3--:R-:W-:Y:S01]  /*fd90*/  PRMT R68, R62, 0x5410, R63 ;  /* 0x000054103e447816 */ /* 0x008fe2000000003f */
        /* <DEDUP_REMOVED lines=10> */
[----:B------:R-:W-:-:S02]  /*fe40*/  IMAD.MOV.U32 R63, RZ, RZ, R53 ;  /* 0x000000ffff3f7224 */ /* 0x000fc400078e0035 */
        /* <DEDUP_REMOVED lines=9> */
.L_x_5196:
[----:B------:R-:W-:Y:S05]  /*fee0*/  BSYNC B1 ;  /* 0x0000000000017941 */ /* 0x000fea0003800000 */
.L_x_4861:
[----:B------:R-:W-:Y:S01]  /*fef0*/  BSSY B1, `(.L_x_4863) ;  /* 0x000013e000017945 */ /* 0x000fe20003800000 */
[----:B------:R-:W-:-:S03]  /*ff00*/  PRMT R75, R60, 0x5410, R62 ;  /* 0x000054103c4b7816 */ /* 0x000fc6000000003e */
[----:B------:R-:W-:Y:S05]  /*ff10*/  @P1 BRA `(.L_x_4864) ;  /* 0x0000001000ec1947 */ /* 0x000fea0003800000 */
[----:B------:R-:W1:Y:S01]  /*ff20*/  LDC R81, c[0x0][0x3f4] ;  /* 0x0000fd00ff517b82 */ /* 0x000e620000000800 */
[----:B------:R-:W-:Y:S01]  /*ff30*/  BSSY B2, `(.L_x_4865) ;  /* 0x0000067000027945 */ /* 0x000fe20003800000 */
[-C--:B-1----:R-:W-:Y:S02]  /*ff40*/  ISETP.GE.AND P0, PT, R22, R81.reuse, PT ;  /* 0x000000511600720c */ /* 0x082fe40003f06270 */
[-C--:B------:R-:W-:Y:S02]  /*ff50*/  ISETP.GE.AND P1, PT, R198, R81.reuse, PT ;  /* 0x00000051c600720c */ /* 0x080fe40003f26270 */
[----:B------:R-:W-:-:S09]  /*ff60*/  ISETP.GE.AND P2, PT, R199, R81, PT ;  /* 0x00000051c700720c */ /* 0x000fd20003f46270 */
[----:B------:R-:W-:Y:S05]  /*ff70*/  @P0 BRA `(.L_x_4866) ;  /* 0x0000000400880947 */ /* 0x000fea0003800000 */
[----:B------:R-:W-:Y:S01]  /*ff80*/  LEA.HI R62, R81, R222, RZ, 0x1d ;  /* 0x000000de513e7211 */ /* 0x000fe200078fe8ff */
[--C-:B------:R-:W-:Y:S01]  /*ff90*/  HADD2.F32 R107, -RZ, R98.reuse.H1_H1 ;  /* 0x30000062ff6b7230 */ /* 0x100fe20000004100 */
[----:B------:R-:W-:Y:S01]  /*ffa0*/  LOP3.LUT R60, R208, 0x38, R22, 0xf8, !PT ;  /* 0x00000038d03c7812 */ /* 0x000fe200078ef816 */
[----:B------:R-:W-:Y:S01]  /*ffb0*/  HADD2.F32 R108, -RZ, R98.H0_H0 ;  /* 0x20000062ff6c7230 */ /* 0x000fe20000004100 */
[----:B------:R-:W-:Y:S01]  /*ffc0*/  SHF.R.S32.HI R65, RZ, 0x1f, R62 ;  /* 0x0000001fff417819 */ /* 0x000fe2000001143e */
[----:B------:R-:W-:Y:S01]  /*ffd0*/  IMAD.SHL.U32 R63, R62, 0x8, RZ ;  /* 0x000000083e3f7824 */ /* 0x000fe200078e00ff */
[----:B0-----:R-:W-:Y:S02]  /*ffe0*/  LOP3.LUT R61, R60, R209, RZ, 0x3c, !PT ;  /* 0x000000d13c3d7212 */ /* 0x001fe400078e3cff */
[----:B------:R-:W-:Y:S02]  /*fff0*/  LEA.HI R65, R65, R62, RZ, 0x3 ;  /* 0x0000003e41417211 */ /* 0x000fe400078f18ff */
[----:B------:R-:W-:Y:S01]  /*10000*/  LOP3.LUT R60, R208, 0x38, R63, 0xf8, !PT ;  /* 0x00000038d03c7812 */ /* 0x000fe200078ef83f */
[----:B------:R-:W-:Y:S01]  /*10010*/  IMAD.IADD R61, R210, 0x1, R61 ;  /* 0x00000001d23d7824 */ /* 0x000fe200078e023d */
[----:B------:R-:W-:-:S02]  /*10020*/  SHF.L.U32 R65, R65, 0xa, RZ ;  /* 0x0000000a41417819 */ /* 0x000fc400000006ff */
[----:B------:R-:W-:Y:S01]  /*10030*/  LOP3.LUT R64, R60, R209, RZ, 0x3c, !PT ;  /* 0x000000d13c407212 */ /* 0x000fe200078e3cff */
[----:B------:R-:W-:Y:S01]  /*10040*/  IMAD R89, R61, 0x2, R16 ;  /* 0x000000023d597824 */ /* 0x000fe200078e0210 */
[----:B------:R-:W-:Y:S02]  /*10050*/  LOP3.LUT R65, R65, 0x7fffe000, RZ, 0xc0, !PT ;  /* 0x7fffe00041417812 */ /* 0x000fe400078ec0ff */
[----:B------:R-:W-:Y:S02]  /*10060*/  SHF.R.U32.HI R101, RZ, 0x10, R33 ;  /* 0x00000010ff657819 */ /* 0x000fe40000011621 */
[----:B------:R-:W-:Y:S01]  /*10070*/  IADD3 R65, R64, R65, R210 ;  /* 0x0000004140417210 */ /* 0x000fe20007ffe0d2 */
[----:B------:R-:W0:Y:S01]  /*10080*/  LDS.128 R60, [R89+0x12400] ;  /* 0x01240000593c7984 */ /* 0x000e220000000c00 */
[----:B------:R-:W-:Y:S01]  /*10090*/  SHF.R.U32.HI R109, RZ, 0x10, R45 ;  /* 0x00000010ff6d7819 */ /* 0x000fe2000001162d */
[----:B------:R-:W-:Y:S01]  /*100a0*/  HADD2.F32 R101, -RZ, R101.H0_H0 ;  /* 0x20000065ff657230 */ /* 0x000fe20000004100 */
[----:B------:R-:W-:Y:S01]  /*100b0*/  SHF.R.U64 R32, R32, 0x10, R33 ;  /* 0x0000001020207819 */ /* 0x000fe20000001221 */
[----:B------:R-:W-:Y:S01]  /*100c0*/  IMAD R90, R65, 0x2, R16 ;  /* 0x00000002415a7824 */ /* 0x000fe200078e0210 */
[----:B------:R-:W-:Y:S01]  /*100d0*/  SHF.R.U64 R33, R44, 0x10, R45 ;  /* 0x000000102c217819 */ /* 0x000fe2000000122d */
[----:B------:R-:W-:Y:S01]  /*100e0*/  HADD2.F32 R109, -RZ, R109.H0_H0 ;  /* 0x2000006dff6d7230 */ /* 0x000fe20000004100 */
[----:B------:R-:W-:-:S02]  /*100f0*/  SHF.R.U64 R34, R34, 0x10, R35 ;  /* 0x0000001022227819 */ /* 0x000fc40000001223 */
[----:B------:R-:W1:Y:S01]  /*10100*/  LDS.128 R64, [R90+0x12400] ;  /* 0x012400005a407984 */ /* 0x000e620000000c00 */
[----:B------:R-:W-:Y:S02]  /*10110*/  SHF.R.U32.HI R44, RZ, 0x10, R35 ;  /* 0x00000010ff2c7819 */ /* 0x000fe40000011623 */
[--C-:B------:R-:W-:Y:S02]  /*10120*/  SHF.R.U64 R35, R46, 0x10, R47.reuse ;  /* 0x000000102e237819 */ /* 0x100fe4000000122f */
[----:B------:R-:W-:Y:S01]  /*10130*/  SHF.R.U32.HI R46, RZ, 0x10, R47 ;  /* 0x00000010ff2e7819 */ /* 0x000fe2000001162f */
[----:B------:R-:W-:Y:S02]  /*10140*/  HADD2.F32 R44, -RZ, R44.H0_H0 ;  /* 0x2000002cff2c7230 */ /* 0x000fe40000004100 */
[--C-:B0-----:R-:W-:Y:S02]  /*10150*/  HADD2.F32 R102, -RZ, R61.reuse.H0_H0 ;  /* 0x2000003dff667230 */ /* 0x101fe40000004100 */
[----:B------:R-:W-:-:S02]  /*10160*/  HADD2.F32 R100, -RZ, R61.H1_H1 ;  /* 0x3000003dff647230 */ /* 0x000fc40000004100 */
[----:B------:R-:W-:Y:S02]  /*10170*/  HADD2.F32 R61, -RZ, R60.H0_H0 ;  /* 0x2000003cff3d7230 */ /* 0x000fe40000004100 */
[----:B------:R-:W-:Y:S02]  /*10180*/  HADD2.F32 R47, -RZ, R62.H0_H0 ;  /* 0x2000003eff2f7230 */ /* 0x000fe40000004100 */
[----:B------:R-:W-:Y:S02]  /*10190*/  HADD2.F32 R45, -RZ, R63.H0_H0 ;  /* 0x2000003fff2d7230 */ /* 0x000fe40000004100 */
[--C-:B-1----:R-:W-:Y:S02]  /*101a0*/  HADD2.F32 R105, -RZ, R65.reuse.H0_H0 ;  /* 0x20000041ff697230 */ /* 0x102fe40000004100 */
[----:B------:R-:W-:Y:S02]  /*101b0*/  HADD2.F32 R106, -RZ, R65.H1_H1 ;  /* 0x30000041ff6a7230 */ /* 0x000fe40000004100 */
[----:B------:R-:W-:-:S02]  /*101c0*/  HADD2.F32 R99, -RZ, R67.H0_H0 ;  /* 0x20000043ff637230 */ /* 0x000fc40000004100 */
[C---:B------:R-:W-:Y:S01]  /*101d0*/  FMUL.FTZ R65, R105.reuse, R108 ;  /* 0x0000006c69417220 */ /* 0x040fe20000410000 */
[----:B------:R-:W-:Y:S02]  /*101e0*/  HADD2.F32 R98, -RZ, R67.H1_H1 ;  /* 0x30000043ff627230 */ /* 0x000fe40000004100 */
[-C--:B------:R-:W-:Y:S01]  /*101f0*/  FMUL.FTZ R67, R105, R107.reuse ;  /* 0x0000006b69437220 */ /* 0x080fe20000410000 */
[----:B------:R-:W-:Y:S02]  /*10200*/  HADD2.F32 R104, -RZ, R64.H0_H0 ;  /* 0x20000040ff687230 */ /* 0x000fe40000004100 */
[----:B------:R-:W-:Y:S01]  /*10210*/  FFMA.FTZ R65, R102, R107, -R65 ;  /* 0x0000006b66417223 */ /* 0x000fe20000010841 */
[--C-:B------:R-:W-:Y:S02]  /*10220*/  HADD2.F32 R105, -RZ, R97.reuse.H1_H1 ;  /* 0x30000061ff697230 */ /* 0x100fe40000004100 */
[----:B------:R-:W-:Y:S01]  /*10230*/  FMUL.FTZ R107, R106, R109 ;  /* 0x0000006d6a6b7220 */ /* 0x000fe20000410000 */
[----:B------:R-:W-:-:S02]  /*10240*/  HADD2.F32 R97, -RZ, R97.H0_H0 ;  /* 0x20000061ff617230 */ /* 0x000fc40000004100 */
[----:B------:R-:W-:Y:S01]  /*10250*/  FFMA.FTZ R67, R102, R108, R67 ;  /* 0x0000006c66437223 */ /* 0x000fe20000010043 */
[----:B------:R-:W-:Y:S01]  /*10260*/  FMUL.FTZ R111, R106, R101 ;  /* 0x000000656a6f7220 */ /* 0x000fe20000410000 */
[----:B------:R-:W-:Y:S02]  /*10270*/  HADD2.F32 R103, -RZ, R66.H0_H0 ;  /* 0x20000042ff677230 */ /* 0x000fe40000004100 */
[C---:B------:R-:W-:Y:S01]  /*10280*/  FMUL.FTZ R108, R104.reuse, R105 ;  /* 0x00000069686c7220 */ /* 0x040fe20000410000 */
[--C-:B------:R-:W-:Y:S02]  /*10290*/  HADD2.F32 R106, -RZ, R96.reuse.H1_H1 ;  /* 0x30000060ff6a7230 */ /* 0x100fe40000004100 */
[-C--:B------:R-:W-:Y:S01]  /*102a0*/  FMUL.FTZ R104, R104, R97.reuse ;  /* 0x0000006168687220 */ /* 0x080fe20000410000 */
[----:B------:R-:W-:Y:S02]  /*102b0*/  HADD2.F32 R96, -RZ, R96.H0_H0 ;  /* 0x20000060ff607230 */ /* 0x000fe40000004100 */
[----:B------:R-:W-:Y:S01]  /*102c0*/  FFMA.FTZ R97, R61, R97, -R108 ;  /* 0x000000613d617223 */ /* 0x000fe2000001086c */
[----:B------:R-:W-:-:S02]  /*102d0*/  HADD2.F32 R108, -RZ, R95.H1_H1 ;  /* 0x3000005fff6c7230 */ /* 0x000fc40000004100 */
[----:B------:R-:W-:Y:S01]  /*102e0*/  FFMA.FTZ R61, R61, R105, R104 ;  /* 0x000000693d3d7223 */ /* 0x000fe20000010068 */
[C---:B------:R-:W-:Y:S01]  /*102f0*/  FMUL.FTZ R110, R103.reuse, R106 ;  /* 0x0000006a676e7220 */ /* 0x040fe20000410000 */
[----:B------:R-:W-:Y:S02]  /*10300*/  HADD2.F32 R104, -RZ, R95.H0_H0 ;  /* 0x2000005fff687230 */ /* 0x000fe40000004100 */
[-C--:B------:R-:W-:Y:S01]  /*10310*/  FMUL.FTZ R112, R103, R96.reuse ;  /* 0x0000006067707220 */ /* 0x080fe20000410000 */
[----:B------:R-:W-:Y:S02]  /*10320*/  HADD2.F32 R63, -RZ, R63.H1_H1 ;  /* 0x3000003fff3f7230 */ /* 0x000fe40000004100 */
[----:B------:R-:W-:Y:S01]  /*10330*/  FFMA.FTZ R95, R47, R96, -R110 ;  /* 0x000000602f5f7223 */ /* 0x000fe2000001086e */
[----:B------:R-:W-:Y:S02]  /*10340*/  HADD2.F32 R96, -RZ, R46.H0_H0 ;  /* 0x2000002eff607230 */ /* 0x000fe40000004100 */
[C---:B------:R-:W-:Y:S01]  /*10350*/  FMUL.FTZ R110, R99.reuse, R108 ;  /* 0x0000006c636e7220 */ /* 0x040fe20000410000 */
[----:B------:R-:W-:Y:S01]  /*10360*/  FMUL.FTZ R99, R99, R104 ;  /* 0x0000006863637220 */ /* 0x000fe20000410000 */
[----:B------:R-:W-:Y:S01]  /*10370*/  FFMA.FTZ R46, R47, R106, R112 ;  /* 0x0000006a2f2e7223 */ /* 0x000fe20000010070 */
[----:B------:R-:W-:-:S02]  /*10380*/  HADD2.F32 R64, -RZ, R64.H1_H1 ;  /* 0x30000040ff407230 */ /* 0x000fc40000004100 */
[C---:B------:R-:W-:Y:S01]  /*10390*/  FMUL.FTZ R106, R98.reuse, R96 ;  /* 0x00000060626a7220 */ /* 0x040fe20000410000 */
[C---:B------:R-:W-:Y:S01]  /*103a0*/  FFMA.FTZ R110, R45.reuse, R104, -R110 ;  /* 0x000000682d6e7223 */ /* 0x040fe2000001086e */
[----:B------:R-:W-:Y:S01]  /*103b0*/  FFMA.FTZ R108, R45, R108, R99 ;  /* 0x0000006c2d6c7223 */ /* 0x000fe20000010063 */
[----:B------:R-:W-:Y:S02]  /*103c0*/  HADD2.F32 R66, -RZ, R66.H1_H1 ;  /* 0x30000042ff427230 */ /* 0x000fe40000004100 */
[-C--:B------:R-:W-:Y:S01]  /*103d0*/  FMUL.FTZ R98, R98, R44.reuse ;  /* 0x0000002c62627220 */ /* 0x080fe20000410000 */
[----:B------:R-:W-:Y:S02]  /*103e0*/  HADD2.F32 R45, -RZ, R33.H0_H0 ;  /* 0x20000021ff2d7230 */ /* 0x000fe40000004100 */
[----:B------:R-:W-:Y:S01]  /*103f0*/  FFMA.FTZ R102, R100, R101, -R107 ;  /* 0x0000006564667223 */ /* 0x000fe2000001086b */
[----:B------:R-:W-:Y:S02]  /*10400*/  HADD2.F32 R47, -RZ, R35.H0_H0 ;  /* 0x20000023ff2f7230 */ /* 0x000fe40000004100 */
[----:B------:R-:W-:Y:S01]  /*10410*/  FFMA.FTZ R101, R63, R44, -R106 ;  /* 0x0000002c3f657223 */ /* 0x000fe2000001086a */
[----:B------:R-:W-:-:S02]  /*10420*/  HADD2.F32 R33, -RZ, R32.H0_H0 ;  /* 0x20000020ff217230 */ /* 0x000fc40000004100 */
[----:B------:R-:W-:Y:S01]  /*10430*/  FFMA.FTZ R103, R63, R96, R98 ;  /* 0x000000603f677223 */ /* 0x000fe20000010062 */
[----:B------:R-:W-:Y:S02]  /*10440*/  HADD2.F32 R35, -RZ, R34.H0_H0 ;  /* 0x20000022ff237230 */ /* 0x000fe40000004100 */
[----:B------:R-:W-:Y:S01]  /*10450*/  FMUL.FTZ R63, R64, R45 ;  /* 0x0000002d403f7220 */ /* 0x000fe20000410000 */
[----:B------:R-:W-:Y:S02]  /*10460*/  HADD2.F32 R60, -RZ, R60.H1_H1 ;  /* 0x3000003cff3c7230 */ /* 0x000fe40000004100 */
[----:B------:R-:W-:Y:S01]  /*10470*/  FMUL.FTZ R99, R66, R47 ;  /* 0x0000002f42637220 */ /* 0x000fe20000410000 */
[----:B------:R-:W-:Y:S02]  /*10480*/  HADD2.F32 R62, -RZ, R62.H1_H1 ;  /* 0x3000003eff3e7230 */ /* 0x000fe40000004100 */
[----:B------:R-:W-:Y:S01]  /*10490*/  FMUL.FTZ R64, R64, R33 ;  /* 0x0000002140407220 */ /* 0x000fe20000410000 */
[----:B------:R-:W-:Y:S01]  /*104a0*/  FMUL.FTZ R66, R66, R35 ;  /* 0x0000002342427220 */ /* 0x000fe20000410000 */
[----:B------:R-:W-:Y:S01]  /*104b0*/  FFMA.FTZ R32, R60, R33, -R63 ;  /* 0x000000213c207223 */ /* 0x000fe2000001083f */
[----:B------:R-:W-:Y:S01]  /*104c0*/  FFMA.FTZ R100, R100, R109, R111 ;  /* 0x0000006d64647223 */ /* 0x000fe2000001006f */
        /* <DEDUP_REMOVED lines=9> */
[----:B------:R1:W-:Y:S01]  /*10560*/  STS.128 [R89+0x12400], R32 ;  /* 0x0124002059007388 */ /* 0x0003e20000000c00 */
[----:B------:R-:W-:-:S02]  /*10570*/  F2FP.F16.F32.PACK_AB R44, R44, R61 ;  /* 0x0000003d2c2c723e */ /* 0x000fc400000000ff */
[----:B------:R-:W-:-:S05]  /*10580*/  F2FP.F16.F32.PACK_AB R46, R63, R46 ;  /* 0x0000002e3f2e723e */ /* 0x000fca00000000ff */
[----:B------:R1:W-:Y:S02]  /*10590*/  STS.128 [R90+0x12400], R44 ;  /* 0x0124002c5a007388 */ /* 0x0003e40000000c00 */
.L_x_4866:
[----:B------:R-:W-:Y:S05]  /*105a0*/  BSYNC B2 ;  /* 0x0000000000027941 */ /* 0x000fea0003800000 */
.L_x_4865:
[----:B------:R-:W-:Y:S04]  /*105b0*/  BSSY B2, `(.L_x_4867) ;  /* 0x0000069000027945 */ /* 0x000fe80003800000 */
[----:B------:R-:W-:Y:S05]  /*105c0*/  @P1 BRA `(.L_x_4868) ;  /* 0x00000004009c1947 */ /* 0x000fea0003800000 */
[----:B-1----:R-:W2:Y:S01]  /*105d0*/  LDL R32, [R1+0x3c] ;  /* 0x00003c0001207983 */ /* 0x002ea20000100800 */
[----:B------:R-:W-:Y:S01]  /*105e0*/  LEA.HI R33, R73, R198, RZ, 0x6 ;  /* 0x000000c649217211 */ /* 0x000fe200078f30ff */
[----:B------:R-:W-:Y:S01]  /*105f0*/  HADD2.F32 R98, -RZ, R91.H1_H1 ;  /* 0x3000005bff627230 */ /* 0x000fe20000004100 */
[----:B------:R-:W-:Y:S01]  /*10600*/  LOP3.LUT R34, R208, 0x38, R71, 0xf8, !PT ;  /* 0x00000038d0227812 */ /* 0x000fe200078ef847 */
[----:B------:R-:W-:Y:S01]  /*10610*/  HADD2.F32 R90, -RZ, R93.H1_H1 ;  /* 0x3000005dff5a7230 */ /* 0x000fe20000004100 */
[--C-:B------:R-:W-:Y:S01]  /*10620*/  SHF.R.U64 R40, R40, 0x10, R41.reuse ;  /* 0x0000001028287819 */ /* 0x100fe20000001229 */
[----:B------:R-:W-:Y:S01]  /*10630*/  IMAD.SHL.U32 R33, R33, 0x80, RZ ;  /* 0x0000008021217824 */ /* 0x000fe200078e00ff */
[----:B------:R-:W-:Y:S02]  /*10640*/  LOP3.LUT R34, R34, R209, RZ, 0x3c, !PT ;  /* 0x000000d122227212 */ /* 0x000fe400078e3cff */
[----:B------:R-:W-:Y:S02]  /*10650*/  SHF.R.U32.HI R89, RZ, 0x10, R41 ;  /* 0x00000010ff597819 */ /* 0x000fe40000011629 */
[----:B------:R-:W-:-:S02]  /*10660*/  LOP3.LUT R45, R33, 0xffffe000, RZ, 0xc0, !PT ;  /* 0xffffe000212d7812 */ /* 0x000fc400078ec0ff */
[--C-:B------:R-:W-:Y:S01]  /*10670*/  SHF.R.U32.HI R67, RZ, 0x10, R29.reuse ;  /* 0x00000010ff437819 */ /* 0x100fe2000001161d */
[----:B------:R-:W-:Y:S01]  /*10680*/  HADD2.F32 R89, -RZ, R89.H0_H0 ;  /* 0x20000059ff597230 */ /* 0x000fe20000004100 */
[----:B------:R-:W-:Y:S02]  /*10690*/  IADD3 R34, R34, R45, R210 ;  /* 0x0000002d22227210 */ /* 0x000fe40007ffe0d2 */
[----:B------:R-:W-:Y:S01]  /*106a0*/  SHF.R.U64 R28, R28, 0x10, R29 ;  /* 0x000000101c1c7819 */ /* 0x000fe2000000121d */
[----:B------:R-:W-:Y:S01]  /*106b0*/  HADD2.F32 R67, -RZ, R67.H0_H0 ;  /* 0x20000043ff437230 */ /* 0x000fe20000004100 */
[----:B------:R-:W-:Y:S02]  /*106c0*/  SHF.R.U64 R29, R30, 0x10, R31 ;  /* 0x000000101e1d7819 */ /* 0x000fe4000000121f */
[--C-:B------:R-:W-:Y:S02]  /*106d0*/  SHF.R.U64 R30, R42, 0x10, R43.reuse ;  /* 0x000000102a1e7819 */ /* 0x100fe4000000122b */
[----:B------:R-:W-:Y:S01]  /*106e0*/  SHF.R.U32.HI R95, RZ, 0x10, R43 ;  /* 0x00000010ff5f7819 */ /* 0x000fe2000001162b */
[----:B------:R-:W-:Y:S01]  /*106f0*/  HADD2.F32 R29, -RZ, R29.H0_H0 ;  /* 0x2000001dff1d7230 */ /* 0x000fe20000004100 */
[----:B------:R-:W-:-:S05]  /*10700*/  SHF.R.U32.HI R62, RZ, 0x10, R31 ;  /* 0x00000010ff3e7819 */ /* 0x000fca000001161f */
[----:B------:R-:W-:Y:S01]  /*10710*/  HADD2.F32 R62, -RZ, R62.H0_H0 ;  /* 0x2000003eff3e7230 */ /* 0x000fe20000004100 */
[----:B--2---:R-:W-:Y:S02]  /*10720*/  R2UR UR4, R32 ;  /* 0x00000000200472ca */ /* 0x004fe400000e0000 */
[----:B------:R-:W-:-:S04]  /*10730*/  LEA.HI R32, R81, R21, RZ, 0x1d ;  /* 0x0000001551207211 */ /* 0x000fc800078fe8ff */
[----:B------:R-:W-:Y:S01]  /*10740*/  SHF.R.S32.HI R35, RZ, 0x1f, R32 ;  /* 0x0000001fff237819 */ /* 0x000fe20000011420 */
[----:B------:R-:W-:-:S03]  /*10750*/  IMAD.SHL.U32 R33, R32, 0x8, RZ ;  /* 0x0000000820217824 */ /* 0x000fc600078e00ff */
[----:B------:R-:W-:Y:S02]  /*10760*/  LEA.HI R35, R35, R32, RZ, 0x3 ;  /* 0x0000002023237211 */ /* 0x000fe400078f18ff */
[----:B------:R-:W-:Y:S02]  /*10770*/  LOP3.LUT R32, R208, 0x38, R33, 0xf8, !PT ;  /* 0x00000038d0207812 */ /* 0x000fe400078ef821 */
[----:B------:R-:W-:Y:S01]  /*10780*/  LEA R60, R34, UR4, 0x1 ;  /* 0x00000004223c7c11 */ /* 0x000fe2000f8e08ff */
[----:B------:R-:W-:Y:S01]  /*10790*/  IMAD.SHL.U32 R35, R35, 0x400, RZ ;  /* 0x0000040023237824 */ /* 0x000fe200078e00ff */
[----:B------:R-:W-:-:S04]  /*107a0*/  LOP3.LUT R44, R32, R209, RZ, 0x3c, !PT ;  /* 0x000000d1202c7212 */ /* 0x000fc800078e3cff */
[----:B------:R-:W-:Y:S02]  /*107b0*/  LOP3.LUT R45, R35, 0x7fffe000, RZ, 0xc0, !PT ;  /* 0x7fffe000232d7812 */ /* 0x000fe400078ec0ff */
[----:B------:R-:W1:Y:S02]  /*107c0*/  LDS.128 R32, [R60] ;  /* 0x000000003c207984 */ /* 0x000e640000000c00 */
[----:B------:R-:W-:-:S05]  /*107d0*/  IADD3 R45, R44, R45, R210 ;  /* 0x0000002d2c2d7210 */ /* 0x000fca0007ffe0d2 */
[----:B0-----:R-:W-:-:S05]  /*107e0*/  IMAD R61, R45, 0x2, R16 ;  /* 0x000000022d3d7824 */ /* 0x001fca00078e0210 */
[----:B------:R-:W0:Y:S01]  /*107f0*/  LDS.128 R44, [R61+0x12400] ;  /* 0x012400003d2c7984 */ /* 0x000e220000000c00 */
[--C-:B-1----:R-:W-:Y:S02]  /*10800*/  HADD2.F32 R41, -RZ, R33.reuse.H0_H0 ;  /* 0x20000021ff297230 */ /* 0x102fe40000004100 */
[----:B------:R-:W-:Y:S02]  /*10810*/  HADD2.F32 R64, -RZ, R33.H1_H1 ;  /* 0x30000021ff407230 */ /* 0x000fe40000004100 */
[----:B------:R-:W-:Y:S02]  /*10820*/  HADD2.F32 R63, -RZ, R32.H0_H0 ;  /* 0x20000020ff3f7230 */ /* 0x000fe40000004100 */
[----:B------:R-:W-:Y:S02]  /*10830*/  HADD2.F32 R43, -RZ, R34.H0_H0 ;  /* 0x20000022ff2b7230 */ /* 0x000fe40000004100 */
[--C-:B------:R-:W-:Y:S02]  /*10840*/  HADD2.F32 R31, -RZ, R35.reuse.H0_H0 ;  /* 0x20000023ff1f7230 */ /* 0x100fe40000004100 */
[----:B------:R-:W-:-:S02]  /*10850*/  HADD2.F32 R35, -RZ, R35.H1_H1 ;  /* 0x30000023ff237230 */ /* 0x000fc40000004100 */
[--C-:B0-----:R-:W-:Y:S02]  /*10860*/  HADD2.F32 R33, -RZ, R45.reuse.H0_H0 ;  /* 0x2000002dff217230 */ /* 0x101fe40000004100 */
[----:B------:R-:W-:Y:S02]  /*10870*/  HADD2.F32 R42, -RZ, R45.H1_H1 ;  /* 0x3000002dff2a7230 */ /* 0x000fe40000004100 */
[----:B------:R-:W-:Y:S02]  /*10880*/  HADD2.F32 R45, -RZ, R44.H0_H0 ;  /* 0x2000002cff2d7230 */ /* 0x000fe40000004100 */
[C---:B------:R-:W-:Y:S01]  /*10890*/  FMUL.FTZ R96, R33.reuse, R98 ;  /* 0x0000006221607220 */ /* 0x040fe20000410000 */
[-C--:B------:R-:W-:Y:S01]  /*108a0*/  FMUL.FTZ R100, R33, R90.reuse ;  /* 0x0000005a21647220 */ /* 0x080fe20000410000 */
[----:B------:R-:W-:Y:S02]  /*108b0*/  HADD2.F32 R65, -RZ, R46.H0_H0 ;  /* 0x2000002eff417230 */ /* 0x000fe40000004100 */
[----:B------:R-:W-:Y:S01]  /*108c0*/  FFMA.FTZ R33, R41, R90, -R96 ;  /* 0x0000005a29217223 */ /* 0x000fe20000010860 */
[----:B------:R-:W-:-:S02]  /*108d0*/  HADD2.F32 R96, -RZ, R91.H0_H0 ;  /* 0x2000005bff607230 */ /* 0x000fc40000004100 */
[C---:B------:R-:W-:Y:S01]  /*108e0*/  FMUL.FTZ R91, R42.reuse, R89 ;  /* 0x000000592a5b7220 */ /* 0x040fe20000410000 */
[----:B------:R-:W-:Y:S02]  /*108f0*/  HADD2.F32 R90, -RZ, R93.H0_H0 ;  /* 0x2000005dff5a7230 */ /* 0x000fe40000004100 */
[----:B------:R-:W-:Y:S01]  /*10900*/  FFMA.FTZ R41, R41, R98, R100 ;  /* 0x0000006229297223 */ /* 0x000fe20000010064 */
[-C--:B------:R-:W-:Y:S01]  /*10910*/  FMUL.FTZ R93, R42, R67.reuse ;  /* 0x000000432a5d7220 */ /* 0x080fe20000410000 */
[C---:B------:R-:W-:Y:S01]  /*10920*/  FMUL.FTZ R100, R45.reuse, R96 ;  /* 0x000000602d647220 */ /* 0x040fe20000410000 */
[----:B------:R-:W-:Y:S02]  /*10930*/  HADD2.F32 R98, -RZ, R92.H0_H0 ;  /* 0x2000005cff627230 */ /* 0x000fe40000004100 */
[C---:B------:R-:W-:Y:S01]  /*10940*/  FFMA.FTZ R42, R64.reuse, R67, -R91 ;  /* 0x00000043402a7223 */ /* 0x040fe2000001085b */
[----:B------:R-:W-:Y:S01]  /*10950*/  FFMA.FTZ R102, R64, R89, R93 ;  /* 0x0000005940667223 */ /* 0x000fe2000001005d */
[-C--:B------:R-:W-:Y:S01]  /*10960*/  FMUL.FTZ R45, R45, R90.reuse ;  /* 0x0000005a2d2d7220 */ /* 0x080fe20000410000 */
[----:B------:R-:W-:Y:S01]  /*10970*/  FFMA.FTZ R100, R63, R90, -R100 ;  /* 0x0000005a3f647223 */ /* 0x000fe20000010864 */
[----:B------:R-:W-:-:S02]  /*10980*/  HADD2.F32 R64, -RZ, R94.H0_H0 ;  /* 0x2000005eff407230 */ /* 0x000fc40000004100 */
[----:B------:R-:W-:Y:S01]  /*10990*/  FMUL.FTZ R90, R65, R98 ;  /* 0x00000062415a7220 */ /* 0x000fe20000410000 */
[--C-:B------:R-:W-:Y:S02]  /*109a0*/  HADD2.F32 R66, -RZ, R47.reuse.H0_H0 ;  /* 0x2000002fff427230 */ /* 0x100fe40000004100 */
[----:B------:R-:W-:Y:S01]  /*109b0*/  FFMA.FTZ R63, R63, R96, R45 ;  /* 0x000000603f3f7223 */ /* 0x000fe2000001002d */
[----:B------:R-:W-:Y:S02]  /*109c0*/  HADD2.F32 R94, -RZ, R94.H1_H1 ;  /* 0x3000005eff5e7230 */ /* 0x000fe40000004100 */
[-C--:B------:R-:W-:Y:S01]  /*109d0*/  FMUL.FTZ R96, R65, R64.reuse ;  /* 0x0000004041607220 */ /* 0x080fe20000410000 */
[----:B------:R-:W-:Y:S02]  /*109e0*/  HADD2.F32 R92, -RZ, R92.H1_H1 ;  /* 0x3000005cff5c7230 */ /* 0x000fe40000004100 */
[----:B------:R-:W-:Y:S01]  /*109f0*/  FFMA.FTZ R90, R43, R64, -R90 ;  /* 0x000000402b5a7223 */ /* 0x000fe2000001085a */
[----:B------:R-:W-:-:S02]  /*10a00*/  HADD2.F32 R47, -RZ, R47.H1_H1 ;  /* 0x3000002fff2f7230 */ /* 0x000fc40000004100 */
[C---:B------:R-:W-:Y:S01]  /*10a10*/  FMUL.FTZ R45, R66.reuse, R94 ;  /* 0x0000005e422d7220 */ /* 0x040fe20000410000 */
[----:B------:R-:W-:Y:S02]  /*10a20*/  HADD2.F32 R64, -RZ, R95.H0_H0 ;  /* 0x2000005fff407230 */ /* 0x000fe40000004100 */
[----:B------:R-:W-:Y:S01]  /*10a30*/  FMUL.FTZ R104, R66, R92 ;  /* 0x0000005c42687220 */ /* 0x000fe20000410000 */
[----:B------:R-:W-:Y:S01]  /*10a40*/  FFMA.FTZ R96, R43, R98, R96 ;  /* 0x000000622b607223 */ /* 0x000fe20000010060 */
[C---:B------:R-:W-:Y:S01]  /*10a50*/  FFMA.FTZ R92, R31.reuse, R92, R45 ;  /* 0x0000005c1f5c7223 */ /* 0x040fe2000001002d */
[----:B------:R-:W-:Y:S02]  /*10a60*/  HADD2.F32 R44, -RZ, R44.H1_H1 ;  /* 0x3000002cff2c7230 */ /* 0x000fe40000004100 */
[----:B------:R-:W-:Y:S01]  /*10a70*/  FFMA.FTZ R104, R31, R94, -R104 ;  /* 0x0000005e1f687223 */ /* 0x000fe20000010868 */
[----:B------:R-:W-:Y:S02]  /*10a80*/  HADD2.F32 R46, -RZ, R46.H1_H1 ;  /* 0x3000002eff2e7230 */ /* 0x000fe40000004100 */
[C---:B------:R-:W-:Y:S01]  /*10a90*/  FMUL.FTZ R66, R47.reuse, R64 ;  /* 0x000000402f427220 */ /* 0x040fe20000410000 */
[----:B------:R-:W-:Y:S01]  /*10aa0*/  FMUL.FTZ R94, R47, R62 ;  /* 0x0000003e2f5e7220 */ /* 0x000fe20000410000 */
[----:B------:R-:W-:-:S02]  /*10ab0*/  HADD2.F32 R43, -RZ, R40.H0_H0 ;  /* 0x20000028ff2b7230 */ /* 0x000fc40000004100 */
[----:B------:R-:W-:Y:S02]  /*10ac0*/  HADD2.F32 R45, -RZ, R30.H0_H0 ;  /* 0x2000001eff2d7230 */ /* 0x000fe40000004100 */
[C---:B------:R-:W-:Y:S01]  /*10ad0*/  FFMA.FTZ R67, R35.reuse, R62, -R66 ;  /* 0x0000003e23437223 */ /* 0x040fe20000010842 */
        /* <DEDUP_REMOVED lines=22> */
.L_x_4868:
[----:B------:R-:W-:Y:S05]  /*10c40*/  BSYNC B2 ;  /* 0x0000000000027941 */ /* 0x000fea0003800000 */
.L_x_4867:
[----:B------:R-:W-:Y:S05]  /*10c50*/  @P2 BRA `(.L_x_4864) ;  /* 0x00000004009c2947 */ /* 0x000fea0003800000 */
[----:B--2---:R-:W2:Y:S01]  /*10c60*/  LDL R28, [R1+0x3c] ;  /* 0x00003c00011c7983 */ /* 0x004ea20000100800 */
[----:B------:R-:W-:Y:S01]  /*10c70*/  LEA.HI R81, R81, R20, RZ, 0x1d ;  /* 0x0000001451517211 */ /* 0x000fe200078fe8ff */
[----:B------:R-:W-:Y:S01]  /*10c80*/  HADD2.F32 R43, -RZ, R83.H1_H1 ;  /* 0x30000053ff2b7230 */ /* 0x000fe20000004100 */
[----:B------:R-:W-:Y:S01]  /*10c90*/  LOP3.LUT R30, R208, 0x38, R3, 0xf8, !PT ;  /* 0x00000038d01e7812 */ /* 0x000fe200078ef803 */
[--C-:B-1----:R-:W-:Y:S01]  /*10ca0*/  HADD2.F32 R44, -RZ, R80.reuse.H1_H1 ;  /* 0x30000050ff2c7230 */ /* 0x102fe20000004100 */
[--C-:B------:R-:W-:Y:S01]  /*10cb0*/  SHF.R.U64 R66, R36, 0x10, R37.reuse ;  /* 0x0000001024427819 */ /* 0x100fe20000001225 */
[----:B------:R-:W-:Y:S01]  /*10cc0*/  HADD2.F32 R80, -RZ, R80.H0_H0 ;  /* 0x20000050ff507230 */ /* 0x000fe20000004100 */
[----:B------:R-:W-:Y:S02]  /*10cd0*/  LOP3.LUT R30, R30, R209, RZ, 0x3c, !PT ;  /* 0x000000d11e1e7212 */ /* 0x000fe400078e3cff */
[----:B------:R-:W-:Y:S02]  /*10ce0*/  SHF.R.U32.HI R45, RZ, 0x10, R37 ;  /* 0x00000010ff2d7819 */ /* 0x000fe40000011625 */
[----:B------:R-:W-:-:S02]  /*10cf0*/  SHF.R.U64 R67, R26, 0x10, R27 ;  /* 0x000000101a437819 */ /* 0x000fc4000000121b */
[----:B------:R-:W-:Y:S01]  /*10d00*/  SHF.R.U32.HI R46, RZ, 0x10, R25 ;  /* 0x00000010ff2e7819 */ /* 0x000fe20000011619 */
[----:B------:R-:W-:Y:S01]  /*10d10*/  HADD2.F32 R45, -RZ, R45.H0_H0 ;  /* 0x2000002dff2d7230 */ /* 0x000fe20000004100 */
[----:B------:R-:W-:Y:S02]  /*10d20*/  SHF.R.U64 R65, R38, 0x10, R39 ;  /* 0x0000001026417819 */ /* 0x000fe40000001227 */
[----:B------:R-:W-:Y:S02]  /*10d30*/  SHF.R.U64 R24, R24, 0x10, R25 ;  /* 0x0000001018187819 */ /* 0x000fe40000001219 */
[----:B------:R-:W-:Y:S02]  /*10d40*/  SHF.R.U32.HI R63, RZ, 0x10, R39 ;  /* 0x00000010ff3f7819 */ /* 0x000fe40000011627 */
[----:B------:R-:W-:Y:S02]  /*10d50*/  SHF.R.U32.HI R64, RZ, 0x10, R27 ;  /* 0x00000010ff407819 */ /* 0x000fe4000001161b */
[----:B--2---:R-:W-:-:S02]  /*10d60*/  R2UR UR4, R28 ;  /* 0x000000001c0472ca */ /* 0x004fc400000e0000 */
[----:B------:R-:W-:-:S05]  /*10d70*/  LEA.HI R28, R0, R199, RZ, 0x6 ;  /* 0x000000c7001c7211 */ /* 0x000fca00078f30ff */
[----:B------:R-:W-:Y:S01]  /*10d80*/  IMAD.SHL.U32 R29, R28, 0x80, RZ ;  /* 0x000000801c1d7824 */ /* 0x000fe200078e00ff */
[----:B------:R-:W-:-:S04]  /*10d90*/  SHF.R.S32.HI R28, RZ, 0x1f, R81 ;  /* 0x0000001fff1c7819 */ /* 0x000fc80000011451 */
[----:B------:R-:W-:Y:S01]  /*10da0*/  LOP3.LUT R31, R29, 0xffffe000, RZ, 0xc0, !PT ;  /* 0xffffe0001d1f7812 */ /* 0x000fe200078ec0ff */
[----:B------:R-:W-:Y:S01]  /*10db0*/  IMAD.SHL.U32 R29, R81, 0x8, RZ ;  /* 0x00000008511d7824 */ /* 0x000fe200078e00ff */
[----:B------:R-:W-:Y:S02]  /*10dc0*/  LEA.HI R81, R28, R81, RZ, 0x3 ;  /* 0x000000511c517211 */ /* 0x000fe400078f18ff */
[----:B------:R-:W-:Y:S02]  /*10dd0*/  IADD3 R30, R30, R31, R210 ;  /* 0x0000001f1e1e7210 */ /* 0x000fe40007ffe0d2 */
[----:B------:R-:W-:Y:S01]  /*10de0*/  LOP3.LUT R28, R208, 0x38, R29, 0xf8, !PT ;  /* 0x00000038d01c7812 */ /* 0x000fe200078ef81d */
[----:B------:R-:W-:Y:S01]  /*10df0*/  IMAD.SHL.U32 R81, R81, 0x400, RZ ;  /* 0x0000040051517824 */ /* 0x000fe200078e00ff */
[----:B------:R-:W-:Y:S02]  /*10e00*/  LEA R40, R30, UR4, 0x1 ;  /* 0x000000041e287c11 */ /* 0x000fe4000f8e08ff */
[----:B------:R-:W-:-:S02]  /*10e10*/  LOP3.LUT R32, R28, R209, RZ, 0x3c, !PT ;  /* 0x000000d11c207212 */ /* 0x000fc400078e3cff */
[----:B------:R-:W-:Y:S01]  /*10e20*/  LOP3.LUT R81, R81, 0x7fffe000, RZ, 0xc0, !PT ;  /* 0x7fffe00051517812 */ /* 0x000fe200078ec0ff */
[----:B------:R-:W1:Y:S03]  /*10e30*/  LDS.128 R28, [R40] ;  /* 0x00000000281c7984 */ /* 0x000e660000000c00 */
[----:B------:R-:W-:-:S05]  /*10e40*/  IADD3 R41, R32, R81, R210 ;  /* 0x0000005120297210 */ /* 0x000fca0007ffe0d2 */
[----:B------:R-:W-:-:S05]  /*10e50*/  IMAD R41, R41, 0x2, R16 ;  /* 0x0000000229297824 */ /* 0x000fca00078e0210 */
[----:B------:R-:W2:Y:S01]  /*10e60*/  LDS.128 R32, [R41+0x12400] ;  /* 0x0124000029207984 */ /* 0x000ea20000000c00 */
[--C-:B-1----:R-:W-:Y:S02]  /*10e70*/  HADD2.F32 R26, -RZ, R29.reuse.H0_H0 ;  /* 0x2000001dff1a7230 */ /* 0x102fe40000004100 */
[----:B------:R-:W-:Y:S02]  /*10e80*/  HADD2.F32 R29, -RZ, R29.H1_H1 ;  /* 0x3000001dff1d7230 */ /* 0x000fe40000004100 */
[----:B------:R-:W-:Y:S02]  /*10e90*/  HADD2.F32 R25, -RZ, R28.H0_H0 ;  /* 0x2000001cff197230 */ /* 0x000fe40000004100 */
[----:B------:R-:W-:Y:S02]  /*10ea0*/  HADD2.F32 R27, -RZ, R30.H0_H0 ;  /* 0x2000001eff1b7230 */ /* 0x000fe40000004100 */
[--C-:B------:R-:W-:Y:S02]  /*10eb0*/  HADD2.F32 R36, -RZ, R31.reuse.H0_H0 ;  /* 0x2000001fff247230 */ /* 0x100fe40000004100 */
[----:B------:R-:W-:-:S02]  /*10ec0*/  HADD2.F32 R31, -RZ, R31.H1_H1 ;  /* 0x3000001fff1f7230 */ /* 0x000fc40000004100 */
[----:B------:R-:W-:Y:S02]  /*10ed0*/  HADD2.F32 R28, -RZ, R28.H1_H1 ;  /* 0x3000001cff1c7230 */ /* 0x000fe40000004100 */
[--C-:B--2---:R-:W-:Y:S02]  /*10ee0*/  HADD2.F32 R37, -RZ, R33.reuse.H0_H0 ;  /* 0x20000021ff257230 */ /* 0x104fe40000004100 */
[----:B------:R-:W-:Y:S02]  /*10ef0*/  HADD2.F32 R38, -RZ, R33.H1_H1 ;  /* 0x30000021ff267230 */ /* 0x000fe40000004100 */
[----:B------:R-:W-:Y:S02]  /*10f00*/  HADD2.F32 R33, -RZ, R32.H0_H0 ;  /* 0x20000020ff217230 */ /* 0x000fe40000004100 */
[C---:B------:R-:W-:Y:S01]  /*10f10*/  FMUL.FTZ R47, R37.reuse, R44 ;  /* 0x0000002c252f7220 */ /* 0x040fe20000410000 */
[----:B0-----:R-:W-:Y:S01]  /*10f20*/  FMUL.FTZ R61, R37, R43 ;  /* 0x0000002b253d7220 */ /* 0x001fe20000410000 */
[----:B------:R-:W-:-:S02]  /*10f30*/  HADD2.F32 R37, -RZ, R46.H0_H0 ;  /* 0x2000002eff257230 */ /* 0x000fc40000004100 */
[----:B------:R-:W-:Y:S01]  /*10f40*/  FMUL.FTZ R46, R38, R45 ;  /* 0x0000002d262e7220 */ /* 0x000fe20000410000 */
[C---:B------:R-:W-:Y:S01]  /*10f50*/  FFMA.FTZ R47, R26.reuse, R43, -R47 ;  /* 0x0000002b1a2f7223 */ /* 0x040fe2000001082f */
[----:B------:R-:W-:Y:S01]  /*10f60*/  FFMA.FTZ R61, R26, R44, R61 ;  /* 0x0000002c1a3d7223 */ /* 0x000fe2000001003d */
[----:B------:R-:W-:Y:S02]  /*10f70*/  HADD2.F32 R26, -RZ, R83.H0_H0 ;  /* 0x20000053ff1a7230 */ /* 0x000fe40000004100 */
[----:B------:R-:W-:Y:S01]  /*10f80*/  FMUL.FTZ R44, R33, R80 ;  /* 0x00000050212c7220 */ /* 0x000fe20000410000 */
[-C--:B------:R-:W-:Y:S01]  /*10f90*/  FMUL.FTZ R60, R38, R37.reuse ;  /* 0x00000025263c7220 */ /* 0x080fe20000410000 */
[----:B------:R-:W-:Y:S02]  /*10fa0*/  HADD2.F32 R39, -RZ, R34.H0_H0 ;  /* 0x20000022ff277230 */ /* 0x000fe40000004100 */
[----:B------:R-:W-:Y:S01]  /*10fb0*/  FFMA.FTZ R46, R29, R37, -R46 ;  /* 0x000000251d2e7223 */ /* 0x000fe2000001082e */
[----:B------:R-:W-:-:S02]  /*10fc0*/  HADD2.F32 R38, -RZ, R82.H0_H0 ;  /* 0x20000052ff267230 */ /* 0x000fc40000004100 */
[-C--:B------:R-:W-:Y:S01]  /*10fd0*/  FMUL.FTZ R33, R33, R26.reuse ;  /* 0x0000001a21217220 */ /* 0x080fe20000410000 */
        /* <DEDUP_REMOVED lines=31> */
[-C--:B------:R-:W-:Y:S01]  /*111d0*/  FMUL.FTZ R32, R32, R25.reuse ;  /* 0x0000001920207220 */ /* 0x080fe20000410000 */
[----:B------:R-:W-:Y:S01]  /*111e0*/  FFMA.FTZ R24, R28, R25, -R31 ;  /* 0x000000191c187223 */ /* 0x000fe2000001081f */
[----:B------:R-:W-:Y:S01]  /*111f0*/  FMUL.FTZ R34, R34, R27 ;  /* 0x0000001b22227220 */ /* 0x000fe20000410000 */
        /* <DEDUP_REMOVED lines=13> */
.L_x_4864:
[----:B------:R-:W-:Y:S05]  /*112d0*/  BSYNC B1 ;  /* 0x0000000000017941 */ /* 0x000fea0003800000 */
.L_x_4863:
[----:B------:R-:W-:-:S13]  /*112e0*/  ISETP.GE.AND P0, PT, R219, R70, PT ;  /* 0x00000046db00720c */ /* 0x000fda0003f06270 */
[----:B------:R-:W-:Y:S05]  /*112f0*/  @P0 BRA `(.L_x_4844) ;  /* 0x0000001000ec0947 */ /* 0x000fea0003800000 */
[----:B------:R4:W5:Y:S01]  /*11300*/  LDL R62, [R1+0x3c] ;  /* 0x00003c00013e7983 */ /* 0x0009620000100800 */
[----:B-12---:R-:W1:Y:S01]  /*11310*/  LDC R33, c[0x0][0x3f4] ;  /* 0x0000fd00ff217b82 */ /* 0x006e620000000800 */
[----:B------:R-:W-:Y:S01]  /*11320*/  BSSY B1, `(.L_x_4869) ;  /* 0x0000068000017945 */ /* 0x000fe20003800000 */
[----:B0-----:R-:W-:Y:S02]  /*11330*/  SHF.R.U32.HI R61, RZ, 0x3, R206 ;  /* 0x00000003ff3d7819 */ /* 0x001fe400000116ce */
[-C--:B-1----:R-:W-:Y:S02]  /*11340*/  ISETP.GE.AND P0, PT, R22, R33.reuse, PT ;  /* 0x000000211600720c */ /* 0x082fe40003f06270 */
[-C--:B------:R-:W-:Y:S02]  /*11350*/  ISETP.GE.AND P1, PT, R198, R33.reuse, PT ;  /* 0x00000021c600720c */ /* 0x080fe40003f26270 */
[----:B------:R-:W-:-:S09]  /*11360*/  ISETP.GE.AND P2, PT, R199, R33, PT ;  /* 0x00000021c700720c */ /* 0x000fd20003f46270 */
[----:B----4-:R-:W-:Y:S05]  /*11370*/  @P0 BRA `(.L_x_4870) ;  /* 0x0000000400880947 */ /* 0x010fea0003800000 */
[----:B---3--:R-:W-:Y:S01]  /*11380*/  LEA.HI R24, R33, R222, RZ, 0x1d ;  /* 0x000000de21187211 */ /* 0x008fe200078fe8ff */
[----:B------:R-:W-:Y:S01]  /*11390*/  HADD2.F32 R42, -RZ, R85.H1_H1 ;  /* 0x30000055ff2a7230 */ /* 0x000fe20000004100 */
[----:B-----5:R-:W-:Y:S01]  /*113a0*/  R2UR UR4, R62 ;  /* 0x000000003e0472ca */ /* 0x020fe200000e0000 */
[----:B------:R-:W-:Y:S01]  /*113b0*/  HADD2.F32 R40, -RZ, R87.H1_H1 ;  /* 0x30000057ff287230 */ /* 0x000fe20000004100 */
[----:B------:R-:W-:Y:S01]  /*113c0*/  SHF.R.S32.HI R27, RZ, 0x1f, R24 ;  /* 0x0000001fff1b7819 */ /* 0x000fe20000011418 */
[----:B------:R-:W-:Y:S01]  /*113d0*/  IMAD.SHL.U32 R25, R24, 0x8, RZ ;  /* 0x0000000818197824 */ /* 0x000fe200078e00ff */
[C---:B------:R-:W-:Y:S01]  /*113e0*/  LOP3.LUT R26, R206.reuse, 0x38, R22, 0xf8, !PT ;  /* 0x00000038ce1a7812 */ /* 0x040fe200078ef816 */
[----:B------:R-:W-:Y:S01]  /*113f0*/  HADD2.F32 R85, -RZ, R85.H0_H0 ;  /* 0x20000055ff557230 */ /* 0x000fe20000004100 */
[----:B------:R-:W-:Y:S01]  /*11400*/  LEA.HI R27, R27, R24, RZ, 0x3 ;  /* 0x000000181b1b7211 */ /* 0x000fe200078f18ff */
[----:B------:R-:W-:Y:S01]  /*11410*/  HADD2.F32 R87, -RZ, R87.H0_H0 ;  /* 0x20000057ff577230 */ /* 0x000fe20000004100 */
[----:B------:R-:W-:-:S02]  /*11420*/  LOP3.LUT R24, R206, 0x38, R25, 0xf8, !PT ;  /* 0x00000038ce187812 */ /* 0x000fc400078ef819 */
[----:B------:R-:W-:Y:S01]  /*11430*/  LOP3.LUT R26, R211, R26, R61, 0xf6, !PT ;  /* 0x0000001ad31a7212 */ /* 0x000fe200078ef63d */
[----:B------:R-:W-:Y:S01]  /*11440*/  IMAD.SHL.U32 R27, R27, 0x400, RZ ;  /* 0x000004001b1b7824 */ /* 0x000fe200078e00ff */
[----:B------:R-:W-:Y:S02]  /*11450*/  LOP3.LUT R28, R24, R61, RZ, 0x3c, !PT ;  /* 0x0000003d181c7212 */ /* 0x000fe400078e3cff */
[----:B------:R-:W-:Y:S02]  /*11460*/  LEA R32, R26, UR4, 0x1 ;  /* 0x000000041a207c11 */ /* 0x000fe4000f8e08ff */
[----:B------:R-:W-:Y:S02]  /*11470*/  LOP3.LUT R29, R27, 0x7fffe000, RZ, 0xc0, !PT ;  /* 0x7fffe0001b1d7812 */ /* 0x000fe400078ec0ff */
[----:B------:R-:W-:Y:S01]  /*11480*/  SHF.R.U32.HI R39, RZ, 0x10, R5 ;  /* 0x00000010ff277819 */ /* 0x000fe20000011605 */
[----:B------:R-:W0:Y:S01]  /*11490*/  LDS.128 R24, [R32] ;  /* 0x0000000020187984 */ /* 0x000e220000000c00 */
[----:B------:R-:W-:-:S02]  /*114a0*/  IADD3 R29, R28, R29, R211 ;  /* 0x0000001d1c1d7210 */ /* 0x000fc40007ffe0d3 */
[----:B------:R-:W-:Y:S01]  /*114b0*/  SHF.R.U64 R60, R48, 0x10, R49 ;  /* 0x00000010303c7819 */ /* 0x000fe20000001231 */
[----:B------:R-:W-:Y:S01]  /*114c0*/  HADD2.F32 R39, -RZ, R39.H0_H0 ;  /* 0x20000027ff277230 */ /* 0x000fe20000004100 */
[----:B------:R-:W-:Y:S01]  /*114d0*/  SHF.R.U64 R47, R4, 0x10, R5 ;  /* 0x00000010042f7819 */ /* 0x000fe20000001205 */
[----:B------:R-:W-:Y:S01]  /*114e0*/  IMAD R34, R29, 0x2, R16 ;  /* 0x000000021d227824 */ /* 0x000fe200078e0210 */
[----:B------:R-:W-:Y:S02]  /*114f0*/  SHF.R.U32.HI R49, RZ, 0x10, R49 ;  /* 0x00000010ff317819 */ /* 0x000fe40000011631 */
[----:B------:R-:W-:Y:S02]  /*11500*/  SHF.R.U64 R48, R50, 0x10, R51 ;  /* 0x0000001032307819 */ /* 0x000fe40000001233 */
[----:B------:R-:W1:Y:S01]  /*11510*/  LDS.128 R28, [R34+0x12400] ;  /* 0x01240000221c7984 */ /* 0x000e620000000c00 */
[----:B------:R-:W-:Y:S02]  /*11520*/  SHF.R.U64 R45, R6, 0x10, R7 ;  /* 0x00000010062d7819 */ /* 0x000fe40000001207 */
[----:B------:R-:W-:-:S02]  /*11530*/  SHF.R.U32.HI R50, RZ, 0x10, R51 ;  /* 0x00000010ff327819 */ /* 0x000fc40000011633 */
[----:B------:R-:W-:Y:S01]  /*11540*/  SHF.R.U32.HI R43, RZ, 0x10, R7 ;  /* 0x00000010ff2b7819 */ /* 0x000fe20000011607 */
        /* <DEDUP_REMOVED lines=12> */
[C---:B------:R-:W-:Y:S01]  /*11610*/  FFMA.FTZ R44, R5.reuse, R40, -R44 ;  /* 0x00000028052c7223 */ /* 0x040fe2000001082c */
[C---:B------:R-:W-:Y:S01]  /*11620*/  FMUL.FTZ R40, R36.reuse, R39 ;  /* 0x0000002724287220 */ /* 0x040fe20000410000 */
[----:B------:R-:W-:Y:S01]  /*11630*/  FFMA.FTZ R46, R5, R42, R46 ;  /* 0x0000002a052e7223 */ /* 0x000fe2000001002e */
[----:B------:R-:W-:Y:S01]  /*11640*/  FMUL.FTZ R5, R29, R85 ;  /* 0x000000551d057220 */ /* 0x000fe20000410000 */
[-C--:B------:R-:W-:Y:S01]  /*11650*/  FMUL.FTZ R42, R36, R35.reuse ;  /* 0x00000023242a7220 */ /* 0x080fe20000410000 */
[----:B------:R-:W-:Y:S01]  /*11660*/  FFMA.FTZ R41, R25, R35, -R40 ;  /* 0x0000002319297223 */ /* 0x000fe20000010828 */
[----:B------:R-:W-:-:S02]  /*11670*/  HADD2.F32 R37, -RZ, R30.H0_H0 ;  /* 0x2000001eff257230 */ /* 0x000fc40000004100 */
[-C--:B------:R-:W-:Y:S01]  /*11680*/  FMUL.FTZ R36, R29, R87.reuse ;  /* 0x000000571d247220 */ /* 0x080fe20000410000 */
[----:B------:R-:W-:Y:S02]  /*11690*/  HADD2.F32 R35, -RZ, R86.H0_H0 ;  /* 0x20000056ff237230 */ /* 0x000fe40000004100 */
[----:B------:R-:W-:Y:S01]  /*116a0*/  FFMA.FTZ R87, R4, R87, -R5 ;  /* 0x0000005704577223 */ /* 0x000fe20000010805 */
[--C-:B------:R-:W-:Y:S02]  /*116b0*/  HADD2.F32 R5, -RZ, R88.reuse.H0_H0 ;  /* 0x20000058ff057230 */ /* 0x100fe40000004100 */
[----:B------:R-:W-:Y:S01]  /*116c0*/  FFMA.FTZ R39, R25, R39, R42 ;  /* 0x0000002719277223 */ /* 0x000fe2000001002a */
[----:B------:R-:W-:Y:S02]  /*116d0*/  HADD2.F32 R38, -RZ, R31.H0_H0 ;  /* 0x2000001fff267230 */ /* 0x000fe40000004100 */
[----:B------:R-:W-:Y:S01]  /*116e0*/  FMUL.FTZ R25, R37, R35 ;  /* 0x0000002325197220 */ /* 0x000fe20000410000 */
[----:B------:R-:W-:-:S02]  /*116f0*/  HADD2.F32 R88, -RZ, R88.H1_H1 ;  /* 0x30000058ff587230 */ /* 0x000fc40000004100 */
[----:B------:R-:W-:Y:S01]  /*11700*/  FFMA.FTZ R85, R4, R85, R36 ;  /* 0x0000005504557223 */ /* 0x000fe20000010024 */
[----:B------:R-:W-:Y:S02]  /*11710*/  HADD2.F32 R86, -RZ, R86.H1_H1 ;  /* 0x30000056ff567230 */ /* 0x000fe40000004100 */
[-C--:B------:R-:W-:Y:S01]  /*11720*/  FMUL.FTZ R29, R37, R5.reuse ;  /* 0x00000005251d7220 */ /* 0x080fe20000410000 */
[----:B------:R-:W-:Y:S02]  /*11730*/  HADD2.F32 R31, -RZ, R31.H1_H1 ;  /* 0x3000001fff1f7230 */ /* 0x000fe40000004100 */
[----:B------:R-:W-:Y:S01]  /*11740*/  FFMA.FTZ R37, R6, R5, -R25 ;  /* 0x0000000506257223 */ /* 0x000fe20000010819 */
[----:B------:R-:W-:Y:S02]  /*11750*/  HADD2.F32 R36, -RZ, R43.H0_H0 ;  /* 0x2000002bff247230 */ /* 0x000fe40000004100 */
[----:B------:R-:W-:Y:S01]  /*11760*/  FMUL.FTZ R40, R38, R86 ;  /* 0x0000005626287220 */ /* 0x000fe20000410000 */
[----:B------:R-:W-:-:S02]  /*11770*/  HADD2.F32 R4, -RZ, R50.H0_H0 ;  /* 0x20000032ff047230 */ /* 0x000fc40000004100 */
[----:B------:R-:W-:Y:S01]  /*11780*/  FMUL.FTZ R5, R38, R88 ;  /* 0x0000005826057220 */ /* 0x000fe20000410000 */
[----:B------:R-:W-:Y:S01]  /*11790*/  FFMA.FTZ R35, R6, R35, R29 ;  /* 0x0000002306237223 */ /* 0x000fe2000001001d */
[----:B------:R-:W-:Y:S02]  /*117a0*/  HADD2.F32 R28, -RZ, R28.H1_H1 ;  /* 0x3000001cff1c7230 */ /* 0x000fe40000004100 */
[----:B------:R-:W-:Y:S01]  /*117b0*/  FMUL.FTZ R6, R31, R36 ;  /* 0x000000241f067220 */ /* 0x000fe20000410000 */
[----:B------:R-:W-:Y:S02]  /*117c0*/  HADD2.F32 R30, -RZ, R30.H1_H1 ;  /* 0x3000001eff1e7230 */ /* 0x000fe40000004100 */
[C---:B------:R-:W-:Y:S01]  /*117d0*/  FFMA.FTZ R40, R7.reuse, R88, -R40 ;  /* 0x0000005807287223 */ /* 0x040fe20000010828 */
[----:B------:R-:W-:Y:S01]  /*117e0*/  FFMA.FTZ R86, R7, R86, R5 ;  /* 0x0000005607567223 */ /* 0x000fe20000010005 */
        /* <DEDUP_REMOVED lines=27> */
.L_x_4870:
[----:B------:R-:W-:Y:S05]  /*119a0*/  BSYNC B1 ;  /* 0x0000000000017941 */ /* 0x000fea0003800000 */
.L_x_4869:
[----:B------:R-:W-:Y:S04]  /*119b0*/  BSSY B1, `(.L_x_4871) ;  /* 0x0000068000017945 */ /* 0x000fe80003800000 */
[----:B------:R-:W-:Y:S05]  /*119c0*/  @P1 BRA `(.L_x_4872) ;  /* 0x0000000400981947 */ /* 0x000fea0003800000 */
[----:B------:R-:W-:Y:S01]  /*119d0*/  LEA.HI R21, R33, R21, RZ, 0x1d ;  /* 0x0000001521157211 */ /* 0x000fe200078fe8ff */
[----:B------:R-:W-:Y:S01]  /*119e0*/  HADD2.F32 R35, -RZ, R78.H1_H1 ;  /* 0x3000004eff237230 */ /* 0x000fe20000004100 */
[----:B------:R-:W-:Y:S01]  /*119f0*/  LEA.HI R73, R73, R198, RZ, 0x6 ;  /* 0x000000c649497211 */ /* 0x000fe200078f30ff */
[--C-:B------:R-:W-:Y:S01]  /*11a00*/  HADD2.F32 R37, -RZ, R76.reuse.H1_H1 ;  /* 0x3000004cff257230 */ /* 0x100fe20000004100 */
[----:B0-----:R-:W-:Y:S01]  /*11a10*/  SHF.R.S32.HI R4, RZ, 0x1f, R21 ;  /* 0x0000001fff047819 */ /* 0x001fe20000011415 */
[----:B------:R-:W-:Y:S01]  /*11a20*/  IMAD.SHL.U32 R5, R21, 0x8, RZ ;  /* 0x0000000815057824 */ /* 0x000fe200078e00ff */
[----:B-----5:R-:W-:Y:S01]  /*11a30*/  R2UR UR4, R62 ;  /* 0x000000003e0472ca */ /* 0x020fe200000e0000 */
[----:B------:R-:W-:Y:S01]  /*11a40*/  IMAD.SHL.U32 R73, R73, 0x80, RZ ;  /* 0x0000008049497824 */ /* 0x000fe200078e00ff */
[----:B------:R-:W-:Y:S01]  /*11a50*/  LEA.HI R21, R4, R21, RZ, 0x3 ;  /* 0x0000001504157211 */ /* 0x000fe200078f18ff */
[----:B------:R-:W-:Y:S01]  /*11a60*/  HADD2.F32 R76, -RZ, R76.H0_H0 ;  /* 0x2000004cff4c7230 */ /* 0x000fe20000004100 */
[----:B------:R-:W-:Y:S01]  /*11a70*/  LOP3.LUT R4, R206, 0x38, R5, 0xf8, !PT ;  /* 0x00000038ce047812 */ /* 0x000fe200078ef805 */
[----:B------:R-:W-:Y:S01]  /*11a80*/  HADD2.F32 R78, -RZ, R78.H0_H0 ;  /* 0x2000004eff4e7230 */ /* 0x000fe20000004100 */
[----:B------:R-:W-:-:S02]  /*11a90*/  SHF.L.U32 R21, R21, 0xa, RZ ;  /* 0x0000000a15157819 */ /* 0x000fc400000006ff */
[----:B---3--:R-:W-:Y:S02]  /*11aa0*/  LOP3.LUT R24, R4, R61, RZ, 0x3c, !PT ;  /* 0x0000003d04187212 */ /* 0x008fe400078e3cff */
[----:B------:R-:W-:Y:S02]  /*11ab0*/  LOP3.LUT R21, R21, 0x7fffe000, RZ, 0xc0, !PT ;  /* 0x7fffe00015157812 */ /* 0x000fe400078ec0ff */
[----:B------:R-:W-:Y:S02]  /*11ac0*/  LOP3.LUT R71, R206, 0x38, R71, 0xf8, !PT ;  /* 0x00000038ce477812 */ /* 0x000fe400078ef847 */
[----:B------:R-:W-:Y:S02]  /*11ad0*/  IADD3 R21, R24, R21, R211 ;  /* 0x0000001518157210 */ /* 0x000fe40007ffe0d3 */
[----:B------:R-:W-:Y:S02]  /*11ae0*/  LOP3.LUT R71, R71, R61, RZ, 0x3c, !PT ;  /* 0x0000003d47477212 */ /* 0x000fe400078e3cff */
[----:B------:R-:W-:Y:S01]  /*11af0*/  LOP3.LUT R6, R73, 0xffffe000, RZ, 0xc0, !PT ;  /* 0xffffe00049067812 */ /* 0x000fe200078ec0ff */
[----:B------:R-:W-:Y:S01]  /*11b00*/  IMAD R21, R21, 0x2, R16 ;  /* 0x0000000215157824 */ /* 0x000fe200078e0210 */
[----:B------:R-:W-:-:S02]  /*11b10*/  SHF.R.U64 R45, R52, 0x10, R53 ;  /* 0x00000010342d7819 */ /* 0x000fc40000001235 */
[----:B------:R-:W-:Y:S02]  /*11b20*/  IADD3 R6, R71, R6, R211 ;  /* 0x0000000647067210 */ /* 0x000fe40007ffe0d3 */
[----:B------:R-:W0:Y:S01]  /*11b30*/  LDS.128 R24, [R21+0x12400] ;  /* 0x0124000015187984 */ /* 0x000e220000000c00 */
[----:B------:R-:W-:Y:S02]  /*11b40*/  SHF.R.U32.HI R52, RZ, 0x10, R53 ;  /* 0x00000010ff347819 */ /* 0x000fe40000011635 */
[----:B------:R-:W-:Y:S02]  /*11b50*/  LEA R46, R6, UR4, 0x1 ;  /* 0x00000004062e7c11 */ /* 0x000fe4000f8e08ff */
[--C-:B------:R-:W-:Y:S02]  /*11b60*/  SHF.R.U32.HI R32, RZ, 0x10, R9.reuse ;  /* 0x00000010ff207819 */ /* 0x100fe40000011609 */
[----:B------:R-:W-:Y:S01]  /*11b70*/  SHF.R.U64 R43, R8, 0x10, R9 ;  /* 0x00000010082b7819 */ /* 0x000fe20000001209 */
[----:B------:R-:W1:Y:S01]  /*11b80*/  LDS.128 R4, [R46] ;  /* 0x000000002e047984 */ /* 0x000e620000000c00 */
[----:B------:R-:W-:Y:S01]  /*11b90*/  SHF.R.U32.HI R38, RZ, 0x10, R11 ;  /* 0x00000010ff267819 */ /* 0x000fe2000001160b */
[----:B------:R-:W-:Y:S01]  /*11ba0*/  HADD2.F32 R32, -RZ, R32.H0_H0 ;  /* 0x20000020ff207230 */ /* 0x000fe20000004100 */
[----:B------:R-:W-:-:S02]  /*11bb0*/  SHF.R.U64 R44, R54, 0x10, R55 ;  /* 0x00000010362c7819 */ /* 0x000fc40000001237 */
[----:B------:R-:W-:Y:S02]  /*11bc0*/  SHF.R.U32.HI R54, RZ, 0x10, R55 ;  /* 0x00000010ff367819 */ /* 0x000fe40000011637 */
[----:B------:R-:W-:Y:S01]  /*11bd0*/  SHF.R.U64 R42, R10, 0x10, R11 ;  /* 0x000000100a2a7819 */ /* 0x000fe2000000120b */
[--C-:B0-----:R-:W-:Y:S02]  /*11be0*/  HADD2.F32 R28, -RZ, R25.reuse.H0_H0 ;  /* 0x20000019ff1c7230 */ /* 0x101fe40000004100 */
[----:B------:R-:W-:Y:S02]  /*11bf0*/  HADD2.F32 R29, -RZ, R25.H1_H1 ;  /* 0x30000019ff1d7230 */ /* 0x000fe40000004100 */
[----:B------:R-:W-:Y:S02]  /*11c00*/  HADD2.F32 R25, -RZ, R24.H0_H0 ;  /* 0x20000018ff197230 */ /* 0x000fe40000004100 */
[C---:B------:R-:W-:Y:S01]  /*11c10*/  FMUL.FTZ R39, R28.reuse, R37 ;  /* 0x000000251c277220 */ /* 0x040fe20000410000 */
[----:B------:R-:W-:Y:S01]  /*11c20*/  FMUL.FTZ R41, R28, R35 ;  /* 0x000000231c297220 */ /* 0x000fe20000410000 */
[----:B------:R-:W-:-:S02]  /*11c30*/  HADD2.F32 R28, -RZ, R52.H0_H0 ;  /* 0x20000034ff1c7230 */ /* 0x000fc40000004100 */
[C---:B------:R-:W-:Y:S01]  /*11c40*/  FMUL.FTZ R34, R29.reuse, R32 ;  /* 0x000000201d227220 */ /* 0x040fe20000410000 */
[--C-:B-1----:R-:W-:Y:S02]  /*11c50*/  HADD2.F32 R8, -RZ, R5.reuse.H0_H0 ;  /* 0x20000005ff087230 */ /* 0x102fe40000004100 */
[----:B------:R-:W-:Y:S02]  /*11c60*/  HADD2.F32 R9, -RZ, R5.H1_H1 ;  /* 0x30000005ff097230 */ /* 0x000fe40000004100 */
[----:B------:R-:W-:Y:S01]  /*11c70*/  FMUL.FTZ R36, R29, R28 ;  /* 0x0000001c1d247220 */ /* 0x000fe20000410000 */
[----:B------:R-:W-:Y:S02]  /*11c80*/  HADD2.F32 R5, -RZ, R4.H0_H0 ;  /* 0x20000004ff057230 */ /* 0x000fe40000004100 */
[C---:B------:R-:W-:Y:S01]  /*11c90*/  FFMA.FTZ R39, R8.reuse, R35, -R39 ;  /* 0x0000002308277223 */ /* 0x040fe20000010827 */
[----:B------:R-:W-:Y:S01]  /*11ca0*/  FFMA.FTZ R41, R8, R37, R41 ;  /* 0x0000002508297223 */ /* 0x000fe20000010029 */
[----:B------:R-:W-:Y:S01]  /*11cb0*/  FMUL.FTZ R8, R25, R76 ;  /* 0x0000004c19087220 */ /* 0x000fe20000410000 */
[C---:B------:R-:W-:Y:S01]  /*11cc0*/  FFMA.FTZ R34, R9.reuse, R28, -R34 ;  /* 0x0000001c09227223 */ /* 0x040fe20000010822 */
[----:B------:R-:W-:Y:S01]  /*11cd0*/  FFMA.FTZ R36, R9, R32, R36 ;  /* 0x0000002009247223 */ /* 0x000fe20000010024 */
[----:B------:R-:W-:-:S02]  /*11ce0*/  HADD2.F32 R30, -RZ, R26.H0_H0 ;  /* 0x2000001aff1e7230 */ /* 0x000fc40000004100 */
[-C--:B------:R-:W-:Y:S01]  /*11cf0*/  FMUL.FTZ R25, R25, R78.reuse ;  /* 0x0000004e19197220 */ /* 0x080fe20000410000 */
[----:B------:R-:W-:Y:S02]  /*11d00*/  HADD2.F32 R29, -RZ, R77.H0_H0 ;  /* 0x2000004dff1d7230 */ /* 0x000fe40000004100 */
[C---:B------:R-:W-:Y:S01]  /*11d10*/  FFMA.FTZ R78, R5.reuse, R78, -R8 ;  /* 0x0000004e054e7223 */ /* 0x040fe20000010808 */
[----:B------:R-:W-:Y:S02]  /*11d20*/  HADD2.F32 R9, -RZ, R79.H0_H0 ;  /* 0x2000004fff097230 */ /* 0x000fe40000004100 */
[----:B------:R-:W-:Y:S01]  /*11d30*/  FFMA.FTZ R76, R5, R76, R25 ;  /* 0x0000004c054c7223 */ /* 0x000fe20000010019 */
[----:B------:R-:W-:Y:S02]  /*11d40*/  HADD2.F32 R31, -RZ, R27.H0_H0 ;  /* 0x2000001bff1f7230 */ /* 0x000fe40000004100 */
[----:B------:R-:W-:Y:S01]  /*11d50*/  FMUL.FTZ R5, R30, R29 ;  /* 0x0000001d1e057220 */ /* 0x000fe20000410000 */
[----:B------:R-:W-:-:S02]  /*11d60*/  HADD2.F32 R32, -RZ, R77.H1_H1 ;  /* 0x3000004dff207230 */ /* 0x000fc40000004100 */
[----:B------:R-:W-:Y:S01]  /*11d70*/  FMUL.FTZ R25, R30, R9 ;  /* 0x000000091e197220 */ /* 0x000fe20000410000 */
[----:B------:R-:W-:Y:S02]  /*11d80*/  HADD2.F32 R8, -RZ, R79.H1_H1 ;  /* 0x3000004fff087230 */ /* 0x000fe40000004100 */
[----:B------:R-:W-:Y:S02]  /*11d90*/  HADD2.F32 R30, -RZ, R38.H0_H0 ;  /* 0x20000026ff1e7230 */ /* 0x000fe40000004100 */
[C---:B------:R-:W-:Y:S01]  /*11da0*/  FMUL.FTZ R38, R31.reuse, R32 ;  /* 0x000000201f267220 */ /* 0x040fe20000410000 */
[----:B------:R-:W-:Y:S02]  /*11db0*/  HADD2.F32 R11, -RZ, R7.H0_H0 ;  /* 0x20000007ff0b7230 */ /* 0x000fe40000004100 */
[----:B------:R-:W-:Y:S01]  /*11dc0*/  FMUL.FTZ R31, R31, R8 ;  /* 0x000000081f1f7220 */ /* 0x000fe20000410000 */
[----:B------:R-:W-:Y:S02]  /*11dd0*/  HADD2.F32 R10, -RZ, R6.H0_H0 ;  /* 0x20000006ff0a7230 */ /* 0x000fe40000004100 */
[----:B------:R-:W-:-:S02]  /*11de0*/  HADD2.F32 R27, -RZ, R27.H1_H1 ;  /* 0x3000001bff1b7230 */ /* 0x000fc40000004100 */
[C---:B------:R-:W-:Y:S01]  /*11df0*/  FFMA.FTZ R38, R11.reuse, R8, -R38 ;  /* 0x000000080b267223 */ /* 0x040fe20000010826 */
[----:B------:R-:W-:Y:S02]  /*11e00*/  HADD2.F32 R28, -RZ, R54.H0_H0 ;  /* 0x20000036ff1c7230 */ /* 0x000fe40000004100 */
[----:B------:R-:W-:Y:S01]  /*11e10*/  FFMA.FTZ R32, R11, R32, R31 ;  /* 0x000000200b207223 */ /* 0x000fe2000001001f */
[----:B------:R-:W-:Y:S02]  /*11e20*/  HADD2.F32 R7, -RZ, R7.H1_H1 ;  /* 0x30000007ff077230 */ /* 0x000fe40000004100 */
[----:B------:R-:W-:Y:S01]  /*11e30*/  FFMA.FTZ R35, R10, R9, -R5 ;  /* 0x000000090a237223 */ /* 0x000fe20000010805 */
[----:B------:R-:W-:Y:S02]  /*11e40*/  HADD2.F32 R24, -RZ, R24.H1_H1 ;  /* 0x30000018ff187230 */ /* 0x000fe40000004100 */
[C---:B------:R-:W-:Y:S01]  /*11e50*/  FMUL.FTZ R40, R27.reuse, R30 ;  /* 0x0000001e1b287220 */ /* 0x040fe20000410000 */
[----:B------:R-:W-:Y:S01]  /*11e60*/  FMUL.FTZ R8, R27, R28 ;  /* 0x0000001c1b087220 */ /* 0x000fe20000410000 */
[----:B------:R-:W-:-:S02]  /*11e70*/  HADD2.F32 R11, -RZ, R43.H0_H0 ;  /* 0x2000002bff0b7230 */ /* 0x000fc40000004100 */
[----:B------:R-:W-:Y:S01]  /*11e80*/  FFMA.FTZ R10, R10, R29, R25 ;  /* 0x0000001d0a0a7223 */ /* 0x000fe20000010019 */
[----:B------:R-:W-:Y:S02]  /*11e90*/  HADD2.F32 R5, -RZ, R45.H0_H0 ;  /* 0x2000002dff057230 */ /* 0x000fe40000004100 */
[C---:B------:R-:W-:Y:S01]  /*11ea0*/  FFMA.FTZ R37, R7.reuse, R28, -R40 ;  /* 0x0000001c07257223 */ /* 0x040fe20000010828 */
[----:B------:R-:W-:Y:S02]  /*11eb0*/  HADD2.F32 R26, -RZ, R26.H1_H1 ;  /* 0x3000001aff1a7230 */ /* 0x000fe40000004100 */
[----:B------:R-:W-:Y:S01]  /*11ec0*/  FFMA.FTZ R43, R7, R30, R8 ;  /* 0x0000001e072b7223 */ /* 0x000fe20000010008 */
[----:B------:R-:W-:Y:S02]  /*11ed0*/  HADD2.F32 R25, -RZ, R42.H0_H0 ;  /* 0x2000002aff197230 */ /* 0x000fe40000004100 */
[----:B------:R-:W-:Y:S01]  /*11ee0*/  FMUL.FTZ R7, R24, R11 ;  /* 0x0000000b18077220 */ /* 0x000fe20000410000 */
[----:B------:R-:W-:-:S02]  /*11ef0*/  HADD2.F32 R9, -RZ, R44.H0_H0 ;  /* 0x2000002cff097230 */ /* 0x000fc40000004100 */
[----:B------:R-:W-:Y:S01]  /*11f00*/  FMUL.FTZ R24, R24, R5 ;  /* 0x0000000518187220 */ /* 0x000fe20000410000 */
[----:B------:R-:W-:Y:S02]  /*11f10*/  HADD2.F32 R4, -RZ, R4.H1_H1 ;  /* 0x30000004ff047230 */ /* 0x000fe40000004100 */
[C---:B------:R-:W-:Y:S01]  /*11f20*/  FMUL.FTZ R31, R26.reuse, R25 ;  /* 0x000000191a1f7220 */ /* 0x040fe20000410000 */
[----:B------:R-:W-:Y:S02]  /*11f30*/  HADD2.F32 R6, -RZ, R6.H1_H1 ;  /* 0x30000006ff067230 */ /* 0x000fe40000004100 */
[----:B------:R-:W-:Y:S01]  /*11f40*/  FMUL.FTZ R26, R26, R9 ;  /* 0x000000091a1a7220 */ /* 0x000fe20000410000 */
[C---:B------:R-:W-:Y:S01]  /*11f50*/  FFMA.FTZ R29, R4.reuse, R11, R24 ;  /* 0x0000000b041d7223 */ /* 0x040fe20000010018 */
[----:B------:R-:W-:Y:S01]  /*11f60*/  FFMA.FTZ R27, R4, R5, -R7 ;  /* 0x00000005041b7223 */ /* 0x000fe20000010807 */
        /* <DEDUP_REMOVED lines=12> */
.L_x_4872:
[----:B------:R-:W-:Y:S05]  /*12030*/  BSYNC B1 ;  /* 0x0000000000017941 */ /* 0x000fea0003800000 */
.L_x_4871:
[----:B------:R-:W-:Y:S05]  /*12040*/  @P2 BRA `(.L_x_4844) ;  /* 0x0000000400982947 */ /* 0x000fea0003800000 */
[----:B------:R-:W-:Y:S01]  /*12050*/  LEA.HI R0, R0, R199, RZ, 0x6 ;  /* 0x000000c700007211 */ /* 0x000fe200078f30ff */
[----:B0--3--:R-:W-:Y:S01]  /*12060*/  HADD2.F32 R25, -RZ, R74.H1_H1 ;  /* 0x3000004aff197230 */ /* 0x009fe20000004100 */
[----:B------:R-:W-:Y:S01]  /*12070*/  LEA.HI R20, R33, R20, RZ, 0x1d ;  /* 0x0000001421147211 */ /* 0x000fe200078fe8ff */
[--C-:B------:R-:W-:Y:S01]  /*12080*/  HADD2.F32 R26, -RZ, R68.reuse.H1_H1 ;  /* 0x30000044ff1a7230 */ /* 0x100fe20000004100 */
[----:B------:R-:W-:Y:S01]  /*12090*/  LOP3.LUT R3, R206, 0x38, R3, 0xf8, !PT ;  /* 0x00000038ce037812 */ /* 0x000fe200078ef803 */
[----:B------:R-:W-:Y:S01]  /*120a0*/  IMAD.SHL.U32 R0, R0, 0x80, RZ ;  /* 0x0000008000007824 */ /* 0x000fe200078e00ff */
[----:B-1----:R-:W-:Y:S01]  /*120b0*/  SHF.R.S32.HI R5, RZ, 0x1f, R20 ;  /* 0x0000001fff057819 */ /* 0x002fe20000011414 */
[----:B------:R-:W-:Y:S01]  /*120c0*/  HADD2.F32 R68, -RZ, R68.H0_H0 ;  /* 0x20000044ff447230 */ /* 0x000fe20000004100 */
[----:B------:R-:W-:Y:S01]  /*120d0*/  LOP3.LUT R4, R3, R61, RZ, 0x3c, !PT ;  /* 0x0000003d03047212 */ /* 0x000fe200078e3cff */
[----:B------:R-:W-:Y:S01]  /*120e0*/  IMAD.SHL.U32 R3, R20, 0x8, RZ ;  /* 0x0000000814037824 */ /* 0x000fe200078e00ff */
[----:B------:R-:W-:Y:S01]  /*120f0*/  LEA.HI R5, R5, R20, RZ, 0x3 ;  /* 0x0000001405057211 */ /* 0x000fe200078f18ff */
[----:B------:R-:W-:Y:S01]  /*12100*/  HADD2.F32 R74, -RZ, R74.H0_H0 ;  /* 0x2000004aff4a7230 */ /* 0x000fe20000004100 */
[----:B------:R-:W-:-:S02]  /*12110*/  LOP3.LUT R0, R0, 0xffffe000, RZ, 0xc0, !PT ;  /* 0xffffe00000007812 */ /* 0x000fc400078ec0ff */
[----:B-----5:R-:W-:Y:S01]  /*12120*/  R2UR UR4, R62 ;  /* 0x000000003e0472ca */ /* 0x020fe200000e0000 */
[----:B------:R-:W-:Y:S01]  /*12130*/  IMAD.SHL.U32 R5, R5, 0x400, RZ ;  /* 0x0000040005057824 */ /* 0x000fe200078e00ff */
[----:B------:R-:W-:Y:S02]  /*12140*/  IADD3 R4, R4, R0, R211 ;  /* 0x0000000004047210 */ /* 0x000fe40007ffe0d3 */
[----:B------:R-:W-:Y:S02]  /*12150*/  LOP3.LUT R0, R206, 0x38, R3, 0xf8, !PT ;  /* 0x00000038ce007812 */ /* 0x000fe400078ef803 */
[----:B------:R-:W-:Y:S02]  /*12160*/  LOP3.LUT R3, R5, 0x7fffe000, RZ, 0xc0, !PT ;  /* 0x7fffe00005037812 */ /* 0x000fe400078ec0ff */
[----:B------:R-:W-:Y:S02]  /*12170*/  LOP3.LUT R0, R0, R61, RZ, 0x3c, !PT ;  /* 0x0000003d00007212 */ /* 0x000fe400078e3cff */
[----:B------:R-:W-:-:S02]  /*12180*/  SHF.R.U32.HI R27, RZ, 0x10, R13 ;  /* 0x00000010ff1b7819 */ /* 0x000fc4000001160d */
[----:B------:R-:W-:Y:S02]  /*12190*/  IADD3 R3, R0, R3, R211 ;  /* 0x0000000300037210 */ /* 0x000fe40007ffe0d3 */
[----:B------:R-:W-:Y:S01]  /*121a0*/  LEA R37, R4, UR4, 0x1 ;  /* 0x0000000404257c11 */ /* 0x000fe2000f8e08ff */
[----:B------:R-:W-:Y:S01]  /*121b0*/  HADD2.F32 R27, -RZ, R27.H0_H0 ;  /* 0x2000001bff1b7230 */ /* 0x000fe20000004100 */
[--C-:B------:R-:W-:Y:S01]  /*121c0*/  SHF.R.U64 R33, R14, 0x10, R15.reuse ;  /* 0x000000100e217819 */ /* 0x100fe2000000120f */
[----:B------:R-:W-:Y:S01]  /*121d0*/  IMAD R3, R3, 0x2, R16 ;  /* 0x0000000203037824 */ /* 0x000fe200078e0210 */
[----:B------:R-:W-:Y:S01]  /*121e0*/  SHF.R.U32.HI R32, RZ, 0x10, R15 ;  /* 0x00000010ff207819 */ /* 0x000fe2000001160f */
[----:B------:R-:W0:Y:S01]  /*121f0*/  LDS.128 R4, [R37] ;  /* 0x0000000025047984 */ /* 0x000e220000000c00 */
[--C-:B------:R-:W-:Y:S02]  /*12200*/  SHF.R.U64 R36, R56, 0x10, R57.reuse ;  /* 0x0000001038247819 */ /* 0x100fe40000001239 */
[----:B------:R-:W-:Y:S01]  /*12210*/  SHF.R.U32.HI R56, RZ, 0x10, R57 ;  /* 0x00000010ff387819 */ /* 0x000fe20000011639 */
[----:B------:R-:W1:Y:S01]  /*12220*/  LDS.128 R8, [R3+0x12400] ;  /* 0x0124000003087984 */ /* 0x000e620000000c00 */
[----:B------:R-:W-:-:S02]  /*12230*/  SHF.R.U64 R34, R12, 0x10, R13 ;  /* 0x000000100c227819 */ /* 0x000fc4000000120d */
[--C-:B------:R-:W-:Y:S02]  /*12240*/  SHF.R.U64 R35, R58, 0x10, R59.reuse ;  /* 0x000000103a237819 */ /* 0x100fe4000000123b */
[----:B------:R-:W-:Y:S01]  /*12250*/  SHF.R.U32.HI R58, RZ, 0x10, R59 ;  /* 0x00000010ff3a7819 */ /* 0x000fe2000001163b */
[--C-:B0-----:R-:W-:Y:S02]  /*12260*/  HADD2.F32 R12, -RZ, R5.reuse.H0_H0 ;  /* 0x20000005ff0c7230 */ /* 0x101fe40000004100 */
[----:B------:R-:W-:Y:S02]  /*12270*/  HADD2.F32 R5, -RZ, R5.H1_H1 ;  /* 0x30000005ff057230 */ /* 0x000fe40000004100 */
[--C-:B-1----:R-:W-:Y:S02]  /*12280*/  HADD2.F32 R15, -RZ, R9.reuse.H0_H0 ;  /* 0x20000009ff0f7230 */ /* 0x102fe40000004100 */
[----:B------:R-:W-:Y:S02]  /*12290*/  HADD2.F32 R20, -RZ, R9.H1_H1 ;  /* 0x30000009ff147230 */ /* 0x000fe40000004100 */
[----:B------:R-:W-:-:S02]  /*122a0*/  HADD2.F32 R9, -RZ, R8.H0_H0 ;  /* 0x20000008ff097230 */ /* 0x000fc40000004100 */
[CC--:B------:R-:W-:Y:S01]  /*122b0*/  FMUL.FTZ R29, R15.reuse, R26.reuse ;  /* 0x0000001a0f1d7220 */ /* 0x0c0fe20000410000 */
[----:B------:R-:W-:Y:S01]  /*122c0*/  FMUL.FTZ R31, R15, R25 ;  /* 0x000000190f1f7220 */ /* 0x000fe20000410000 */
        /* <DEDUP_REMOVED lines=9> */
[-C--:B------:R-:W-:Y:S01]  /*12360*/  FMUL.FTZ R9, R9, R74.reuse ;  /* 0x0000004a09097220 */ /* 0x080fe20000410000 */
[----:B------:R-:W-:Y:S02]  /*12370*/  HADD2.F32 R20, -RZ, R69.H0_H0 ;  /* 0x20000045ff147230 */ /* 0x000fe40000004100 */
[----:B------:R-:W-:Y:S01]  /*12380*/  FFMA.FTZ R26, R5, R27, R12 ;  /* 0x0000001b051a7223 */ /* 0x000fe2000001000c */
[----:B------:R-:W-:Y:S02]  /*12390*/  HADD2.F32 R13, -RZ, R6.H0_H0 ;  /* 0x20000006ff0d7230 */ /* 0x000fe40000004100 */
[C---:B------:R-:W-:Y:S01]  /*123a0*/  FFMA.FTZ R15, R0.reuse, R74, -R15 ;  /* 0x0000004a000f7223 */ /* 0x040fe2000001080f */
[----:B------:R-:W-:Y:S02]  /*123b0*/  HADD2.F32 R24, -RZ, R11.H0_H0 ;  /* 0x2000000bff187230 */ /* 0x000fe40000004100 */
[----:B------:R-:W-:Y:S01]  /*123c0*/  FFMA.FTZ R68, R0, R68, R9 ;  /* 0x0000004400447223 */ /* 0x000fe20000010009 */
[----:B------:R-:W-:-:S02]  /*123d0*/  HADD2.F32 R12, -RZ, R75.H0_H0 ;  /* 0x2000004bff0c7230 */ /* 0x000fc40000004100 */
[C---:B------:R-:W-:Y:S01]  /*123e0*/  FMUL.FTZ R0, R21.reuse, R20 ;  /* 0x0000001415007220 */ /* 0x040fe20000410000 */
[----:B------:R-:W-:Y:S02]  /*123f0*/  HADD2.F32 R69, -RZ, R69.H1_H1 ;  /* 0x30000045ff457230 */ /* 0x000fe40000004100 */
[----:B------:R-:W-:Y:S02]  /*12400*/  HADD2.F32 R75, -RZ, R75.H1_H1 ;  /* 0x3000004bff4b7230 */ /* 0x000fe40000004100 */
[-C--:B------:R-:W-:Y:S01]  /*12410*/  FMUL.FTZ R30, R21, R12.reuse ;  /* 0x0000000c151e7220 */ /* 0x080fe20000410000 */
[----:B------:R-:W-:Y:S02]  /*12420*/  HADD2.F32 R14, -RZ, R7.H0_H0 ;  /* 0x20000007ff0e7230 */ /* 0x000fe40000004100 */
[----:B------:R-:W-:Y:S01]  /*12430*/  FFMA.FTZ R25, R13, R12, -R0 ;  /* 0x0000000c0d197223 */ /* 0x000fe20000010800 */
[----:B------:R-:W-:Y:S01]  /*12440*/  FMUL.FTZ R5, R24, R69 ;  /* 0x0000004518057220 */ /* 0x000fe20000410000 */
[----:B------:R-:W-:-:S02]  /*12450*/  HADD2.F32 R11, -RZ, R11.H1_H1 ;  /* 0x3000000bff0b7230 */ /* 0x000fc40000004100 */
[-C--:B------:R-:W-:Y:S01]  /*12460*/  FMUL.FTZ R24, R24, R75.reuse ;  /* 0x0000004b18187220 */ /* 0x080fe20000410000 */
[----:B------:R-:W-:Y:S02]  /*12470*/  HADD2.F32 R12, -RZ, R32.H0_H0 ;  /* 0x20000020ff0c7230 */ /* 0x000fe40000004100 */
[----:B------:R-:W-:Y:S01]  /*12480*/  FFMA.FTZ R30, R13, R20, R30 ;  /* 0x000000140d1e7223 */ /* 0x000fe2000001001e */
[----:B------:R-:W-:Y:S02]  /*12490*/  HADD2.F32 R0, -RZ, R58.H0_H0 ;  /* 0x2000003aff007230 */ /* 0x000fe40000004100 */
[C---:B------:R-:W-:Y:S01]  /*124a0*/  FFMA.FTZ R75, R14.reuse, R75, -R5 ;  /* 0x0000004b0e4b7223 */ /* 0x040fe20000010805 */
[----:B------:R-:W-:Y:S01]  /*124b0*/  FFMA.FTZ R24, R14, R69, R24 ;  /* 0x000000450e187223 */ /* 0x000fe20000010018 */
[----:B------:R-:W-:Y:S02]  /*124c0*/  HADD2.F32 R7, -RZ, R7.H1_H1 ;  /* 0x30000007ff077230 */ /* 0x000fe40000004100 */
[C---:B------:R-:W-:Y:S01]  /*124d0*/  FMUL.FTZ R20, R11.reuse, R12 ;  /* 0x0000000c0b147220 */ /* 0x040fe20000410000 */
[----:B------:R-:W-:Y:S01]  /*124e0*/  FMUL.FTZ R14, R11, R0 ;  /* 0x000000000b0e7220 */ /* 0x000fe20000410000 */
[----:B------:R-:W-:-:S02]  /*124f0*/  HADD2.F32 R8, -RZ, R8.H1_H1 ;  /* 0x30000008ff087230 */ /* 0x000fc40000004100 */
[----:B------:R-:W-:Y:S02]  /*12500*/  HADD2.F32 R10, -RZ, R10.H1_H1 ;  /* 0x3000000aff0a7230 */ /* 0x000fe40000004100 */
[C---:B------:R-:W-:Y:S01]  /*12510*/  FFMA.FTZ R20, R7.reuse, R0, -R20 ;  /* 0x0000000007147223 */ /* 0x040fe20000010814 */
[----:B------:R-:W-:Y:S02]  /*12520*/  HADD2.F32 R11, -RZ, R34.H0_H0 ;  /* 0x20000022ff0b7230 */ /* 0x000fe40000004100 */
[----:B------:R-:W-:Y:S02]  /*12530*/  HADD2.F32 R13, -RZ, R33.H0_H0 ;  /* 0x20000021ff0d7230 */ /* 0x000fe40000004100 */
[----:B------:R-:W-:Y:S01]  /*12540*/  FFMA.FTZ R33, R7, R12, R14 ;  /* 0x0000000c07217223 */ /* 0x000fe2000001000e */
[----:B------:R-:W-:Y:S02]  /*12550*/  HADD2.F32 R5, -RZ, R36.H0_H0 ;  /* 0x20000024ff057230 */ /* 0x000fe40000004100 */
[----:B------:R-:W-:Y:S01]  /*12560*/  FMUL.FTZ R7, R8, R11 ;  /* 0x0000000b08077220 */ /* 0x000fe20000410000 */
[----:B------:R-:W-:-:S02]  /*12570*/  HADD2.F32 R9, -RZ, R35.H0_H0 ;  /* 0x20000023ff097230 */ /* 0x000fc40000004100 */
        /* <DEDUP_REMOVED lines=19> */
.L_x_4844:
[----:B------:R-:W-:Y:S05]  /*126b0*/  BSYNC B0 ;  /* 0x0000000000007941 */ /* 0x000fea0003800000 */
.L_x_4822:
        /* <DEDUP_REMOVED lines=8> */
.L_x_4820:
[----:B0-234-:R-:W2:Y:S02]  /*12740*/  LDL R0, [R1+0x38] ;  /* 0x0000380001007983 */ /* 0x01dea40000100800 */
[----:B--2---:R-:W-:-:S13]  /*12750*/  R2UR UR4, R0 ;  /* 0x00000000000472ca */ /* 0x004fda00000e0000 */
[----:B------:R-:W-:-:S05]  /*12760*/  IMAD.U32 R0, RZ, RZ, UR4 ;  /* 0x00000004ff007e24 */ /* 0x000fca000f8e00ff */
[----:B------:R-:W-:-:S13]  /*12770*/  ISETP.NE.AND P0, PT, R0, 0x3, PT ;  /* 0x000000030000780c */ /* 0x000fda0003f05270 */
[----:B------:R-:W-:Y:S05]  /*12780*/  @!P0 BRA `(.L_x_4873) ;  /* 0x0000000000048947 */ /* 0x000fea0003800000 */
[----:B------:R-:W-:Y:S01]  /*12790*/  BPT.TRAP 0x1 ;  /* 0x000000040000795c */ /* 0x000fe20000300000 */
.L_x_4873:
[----:B------:R-:W-:Y:S01]  /*127a0*/  IMAD R5, R19, 0x8, R16 ;  /* 0x0000000813057824 */ /* 0x000fe200078e0210 */
[----:B------:R-:W-:-:S04]  /*127b0*/  SHF.L.U32 R0, R194, 0x1f, RZ ;  /* 0x0000001fc2007819 */ /* 0x000fc800000006ff */
[----:B------:R0:W2:Y:S01]  /*127c0*/  SYNCS.PHASECHK.TRANS64.TRYWAIT P2, [R5+URZ+0x30830], R0 ;  /* 0x03083000050075a7 */ /* 0x0000a2000804017f */
[----:B------:R-:W-:Y:S05]  /*127d0*/  @!P0 BRA `(.L_x_4874) ;  /* 0x0000000000048947 */ /* 0x000fea0003800000 */
[----:B------:R-:W-:Y:S01]  /*127e0*/  BPT.TRAP 0x1 ;  /* 0x000000040000795c */ /* 0x000fe20000300000 */
.L_x_4874:
[----:B-1----:R-:W1:Y:S02]  /*127f0*/  S2R R3, SR_TID.X ;  /* 0x0000000000037919 */ /* 0x002e640000002100 */
[----:B-1----:R-:W-:-:S04]  /*12800*/  LOP3.LUT R3, R3, 0x7f, RZ, 0xc0, !PT ;  /* 0x0000007f03037812 */ /* 0x002fc800078ec0ff */
[----:B------:R-:W-:Y:S01]  /*12810*/  ISETP.NE.AND P1, PT, R3, RZ, PT ;  /* 0x000000ff0300720c */ /* 0x000fe20003f25270 */
[----:B--2---:R-:W-:-:S12]  /*12820*/  @P2 BRA `(.L_x_4875) ;  /* 0x0000000000082947 */ /* 0x004fd80003800000 */
[----:B------:R-:W1:Y:S02]  /*12830*/  SYNCS.PHASECHK.TRANS64.TRYWAIT P2, [R5+URZ+0x30830], R0 ;  /* 0x03083000050075a7 */ /* 0x000e64000804017f */
[----:B-1----:R-:W-:Y:S05]  /*12840*/  @!P2 BRA `(.L_x_4876) ;  /* 0x000001a80010a947 */ /* 0x002fea0003800000 */
.L_x_4875:
[----:B------:R-:W-:Y:S05]  /*12850*/  WARPSYNC.ALL ;  /* 0x0000000000007948 */ /* 0x000fea0003800000 */
[----:B01----:R-:W-:Y:S01]  /*12860*/  VIADD R0, R16, 0x1e400 ;  /* 0x0001e40010007836 */ /* 0x003fe20000000000 */
[----:B------:R-:W-:Y:S01]  /*12870*/  R2UR UR52, R2 ;  /* 0x00000000023472ca */ /* 0x000fe200000e0000 */
[----:B------:R-:W-:Y:S01]  /*12880*/  IMAD.MOV.U32 R3, RZ, RZ, 0x40000040 ;  /* 0x40000040ff037424 */ /* 0x000fe200078e00ff */
[----:B-----5:R-:W-:Y:S01]  /*12890*/  WARPGROUP.ARRIVE ;  /* 0x00000000000079c5 */ /* 0x020fe20000000000 */
[----:B------:R-:W-:Y:S01]  /*128a0*/  UMOV UR53, 0x40000040 ;  /* 0x4000004000357882 */ /* 0x000fe20000000000 */
[----:B------:R-:W-:Y:S01]  /*128b0*/  SHF.R.U32.HI R0, RZ, 0x4, R0 ;  /* 0x00000004ff007819 */ /* 0x000fe20000011600 */
[----:B------:R-:W-:Y:S01]  /*128c0*/  IMAD.MOV.U32 R7, RZ, RZ, 0x40000040 ;  /* 0x40000040ff077424 */ /* 0x000fe200078e00ff */
[----:B------:R-:W-:Y:S01]  /*128d0*/  R2UR UR55, R3 ;  /* 0x00000000033772ca */ /* 0x000fe200000e0000 */
[----:B------:R-:W-:Y:S01]  /*128e0*/  UMOV UR49, 0x40000040 ;  /* 0x4000004000317882 */ /* 0x000fe20000000000 */
[----:B------:R-:W-:Y:S01]  /*128f0*/  LOP3.LUT R0, R0, 0x3fff, RZ, 0xc0, !PT ;  /* 0x00003fff00007812 */ /* 0x000fe200078ec0ff */
[----:B------:R-:W-:Y:S01]  /*12900*/  UMOV UR9, 0x40000040 ;  /* 0x4000004000097882 */ /* 0x000fe20000000000 */
[----:B------:R-:W-:Y:S01]  /*12910*/  R2UR UR51, R7 ;  /* 0x00000000073372ca */ /* 0x000fe200000e0000 */
[----:B------:R-:W-:Y:S01]  /*12920*/  IMAD.MOV.U32 R7, RZ, RZ, 0x40000040 ;  /* 0x40000040ff077424 */ /* 0x000fe200078e00ff */
[----:B------:R-:W-:Y:S01]  /*12930*/  LOP3.LUT R8, R0, 0x10000, RZ, 0xfc, !PT ;  /* 0x0001000000087812 */ /* 0x000fe200078efcff */
[----:B------:R-:W-:Y:S01]  /*12940*/  ULOP3.LUT UR52, UR52, 0x10000, URZ, 0xfc, !UPT ;  /* 0x0001000034347892 */ /* 0x000fe2000f8efc3f */
[----:B------:R-:W-:Y:S01]  /*12950*/  IMAD.U32 R11, RZ, RZ, UR9 ;  /* 0x00000009ff0b7e24 */ /* 0x000fe2000f8e00ff */
[----:B------:R-:W-:Y:S01]  /*12960*/  UMOV UR57, 0x40000040 ;  /* 0x4000004000397882 */ /* 0x000fe20000000000 */
[----:B------:R-:W-:Y:S01]  /*12970*/  R2UR UR11, R7 ;  /* 0x00000000070b72ca */ /* 0x000fe200000e0000 */
[----:B------:R-:W-:Y:S01]  /*12980*/  IMAD R2, R19, 0x900, R8 ;  /* 0x0000090013027824 */ /* 0x000fe200078e0208 */
[----:B------:R-:W-:Y:S01]  /*12990*/  UIADD3 UR48, UR52, 0x2, URZ ;  /* 0x0000000234307890 */ /* 0x000fe2000fffe03f */
[----:B------:R-:W-:Y:S01]  /*129a0*/  IMAD.MOV.U32 R7, RZ, RZ, 0x40000040 ;  /* 0x40000040ff077424 */ /* 0x000fe200078e00ff */
[----:B------:R-:W-:Y:S01]  /*129b0*/  UIADD3 UR4, UR52, 0x4, URZ ;  /* 0x0000000434047890 */ /* 0x000fe2000fffe03f */
[C---:B------:R-:W-:Y:S01]  /*129c0*/  VIADD R6, R2.reuse, 0x2 ;  /* 0x0000000202067836 */ /* 0x040fe20000000000 */
[----:B------:R-:W-:Y:S01]  /*129d0*/  R2UR UR54, R2 ;  /* 0x00000000023672ca */ /* 0x000fe200000e0000 */
[----:B------:R-:W-:Y:S01]  /*129e0*/  UIADD3 UR56, UR52, 0x802, URZ ;  /* 0x0000080234387890 */ /* 0x000fe2000fffe03f */
[----:B------:R-:W-:Y:S01]  /*129f0*/  IMAD.MOV.U32 R3, RZ, RZ, 0x40000040 ;  /* 0x40000040ff037424 */ /* 0x000fe200078e00ff */
[----:B------:R-:W-:Y:S01]  /*12a00*/  UIADD3 UR40, UR52, 0x804, URZ ;  /* 0x0000080434287890 */ /* 0x000fe2000fffe03f */
[----:B------:R-:W-:Y:S01]  /*12a10*/  R2UR UR50, R6 ;  /* 0x00000000063272ca */ /* 0x000fe200000e0000 */
[----:B------:R-:W-:Y:S01]  /*12a20*/  VIADD R6, R2, 0x4 ;  /* 0x0000000402067836 */ /* 0x000fe20000000000 */
[----:B------:R-:W-:Y:S01]  /*12a30*/  UMOV UR8, UR4 ;  /* 0x0000000400087c82 */ /* 0x000fe20008000000 */
[----:B------:R-:W-:Y:S01]  /*12a40*/  UIADD3 UR4, UR52, 0x6, URZ ;  /* 0x0000000634047890 */ /* 0x000fe2000fffe03f */
[----:B------:R-:W-:Y:S01]  /*12a50*/  IMAD.U32 R10, RZ, RZ, UR8 ;  /* 0x00000008ff0a7e24 */ /* 0x000fe2000f8e00ff */
[----:B------:R-:W-:Y:S01]  /*12a60*/  UMOV UR41, 0x40000040 ;  /* 0x4000004000297882 */ /* 0x000fe20000000000 */
[----:B------:R-:W-:Y:S01]  /*12a70*/  R2UR UR10, R6 ;  /* 0x00000000060a72ca */ /* 0x000fe200000e0000 */
[----:B------:R-:W-:Y:S01]  /*12a80*/  UIADD3 UR36, UR52, 0x806, URZ ;  /* 0x0000080634247890 */ /* 0x000fe2000fffe03f */
[----:B------:R-:W-:Y:S01]  /*12a90*/  IADD3 R6, R2, 0x6, RZ ;  /* 0x0000000602067810 */ /* 0x000fe20007ffe0ff */
[----:B------:R-:W-:Y:S01]  /*12aa0*/  HGMMA.64x96x16.F32 R24, gdesc[UR52], RZ, !UPT, gsb0 ;  /* 0x01600000341879f0 */ /* 0x000fe2000c0008ff */
[----:B------:R0:W-:Y:S01]  /*12ab0*/  STL.64 [R1+0x30], R10 ;  /* 0x0000300a01007387 */ /* 0x0001e20000100a00 */
[----:B------:R-:W-:Y:S01]  /*12ac0*/  R2UR UR39, R3 ;  /* 0x00000000032772ca */ /* 0x000fe200000e0000 */
[----:B------:R-:W-:Y:S01]  /*12ad0*/  UMOV UR37, 0x40000040 ;  /* 0x4000004000257882 */ /* 0x000fe20000000000 */
[----:B------:R-:W1:Y:S01]  /*12ae0*/  LDC R94, c[0x0][0x448] ;  /* 0x00011200ff5e7b82 */ /* 0x000e620000000800 */
[----:B------:R-:W-:Y:S01]  /*12af0*/  IMAD.IADD R0, R214, 0x1, R212 ;  /* 0x00000001d6007824 */ /* 0x000fe200078e02d4 */
[----:B------:R-:W-:-:S03]  /*12b00*/  LOP3.LUT R18, R18, 0xffdfffff, RZ, 0xc0, !PT ;  /* 0xffdfffff12127812 */ /* 0x000fc600078ec0ff */
[----:B------:R-:W-:-:S03]  /*12b10*/  IMAD.MOV.U32 R4, RZ, RZ, R0 ;  /* 0x000000ffff047224 */ /* 0x000fc600078e0000 */
[----:B------:R-:W2:Y:S01]  /*12b20*/  LDC.64 R12, c[0x0][0x9e0] ;  /* 0x00027800ff0c7b82 */ /* 0x000ea20000000a00 */
[----:B-1----:R-:W-:-:S13]  /*12b30*/  ISETP.NE.AND P2, PT, R94, 0x1, PT ;  /* 0x000000015e00780c */ /* 0x002fda0003f45270 */
[----:B------:R-:W1:Y:S01]  /*12b40*/  @P2 LDC R3, c[0x0][0x44c] ;  /* 0x00011300ff032b82 */ /* 0x000e620000000800 */
[----:B------:R-:W-:-:S04]  /*12b50*/  @P2 LOP3.LUT R18, R18, 0x200000, RZ, 0xfc, !PT ;  /* 0x0020000012122812 */ /* 0x000fc800078efcff */
[----:B------:R-:W-:Y:S01]  /*12b60*/  LOP3.LUT R18, R18, 0xffefffff, RZ, 0xc0, !PT ;  /* 0xffefffff12127812 */ /* 0x000fe200078ec0ff */
[----:B------:R-:W-:Y:S02]  /*12b70*/  WARPGROUP.DEPBAR.LE gsb0, 0x0 ;  /* 0x00008000000079c5 */ /* 0x000fe40000010000 */
[----:B------:R-:W-:-:S06]  /*12b80*/  WARPGROUP.ARRIVE ;  /* 0x00000000000079c5 */ /* 0x000fcc0000000000 */
[----:B------:R-:W-:Y:S03]  /*12b90*/  HGMMA.64x96x16.F32 R24, gdesc[UR48], R24, gsb0 ;  /* 0x01600000301879f0 */ /* 0x000fe60008000818 */
[----:B------:R-:W-:Y:S02]  /*12ba0*/  WARPGROUP.DEPBAR.LE gsb0, 0x0 ;  /* 0x00008000000079c5 */ /* 0x000fe40000010000 */
[----:B------:R-:W-:-:S06]  /*12bb0*/  WARPGROUP.ARRIVE ;  /* 0x00000000000079c5 */ /* 0x000fcc0000000000 */
[----:B------:R-:W-:Y:S01]  /*12bc0*/  HGMMA.64x96x16.F32 R24, gdesc[UR8], R24, gsb0 ;  /* 0x01600000081879f0 */ /* 0x000fe20008000818 */
[----:B------:R-:W-:Y:S01]  /*12bd0*/  R2UR UR10, R6 ;  /* 0x00000000060a72ca */ /* 0x000fe200000e0000 */
[----:B------:R-:W-:Y:S01]  /*12be0*/  UMOV UR8, UR4 ;  /* 0x0000000400087c82 */ /* 0x000fe20008000000 */
[----:B------:R-:W-:Y:S01]  /*12bf0*/  R2UR UR11, R7 ;  /* 0x00000000070b72ca */ /* 0x000fe200000e0000 */
[----:B------:R-:W-:Y:S01]  /*12c00*/  UMOV UR9, 0x40000040 ;  /* 0x4000004000097882 */ /* 0x000fe20000000000 */
[----:B------:R-:W-:Y:S01]  /*12c10*/  VIADD R6, R2, 0x300 ;  /* 0x0000030002067836 */ /* 0x000fe20000000000 */
[----:B------:R-:W-:Y:S01]  /*12c20*/  UIADD3 UR4, UR52, 0x400, URZ ;  /* 0x0000040034047890 */ /* 0x000fe2000fffe03f */
[----:B------:R-:W-:Y:S02]  /*12c30*/  IMAD.MOV.U32 R7, RZ, RZ, 0x40000040 ;  /* 0x40000040ff077424 */ /* 0x000fe400078e00ff */
[----:B0-----:R-:W-:Y:S02]  /*12c40*/  IMAD.U32 R10, RZ, RZ, UR8 ;  /* 0x00000008ff0a7e24 */ /* 0x001fe4000f8e00ff */
[----:B------:R-:W-:-:S05]  /*12c50*/  IMAD.U32 R11, RZ, RZ, UR9 ;  /* 0x00000009ff0b7e24 */ /* 0x000fca000f8e00ff */
[----:B------:R0:W-:Y:S01]  /*12c60*/  STL.64 [R1+0x28], R10 ;  /* 0x0000280a01007387 */ /* 0x0001e20000100a00 */
        /* <DEDUP_REMOVED lines=33> */
[----:B------:R-:W-:Y:S01]  /*12e80*/  IMAD.MOV.U32 R7, RZ, RZ, 0x40000040 ;  /* 0x40000040ff077424 */ /* 0x000fe200078e00ff */
[----:B------:R-:W-:Y:S01]  /*12e90*/  IADD3 R6, R2, 0x306, RZ ;  /* 0x0000030602067810 */ /* 0x000fe20007ffe0ff */
[----:B------:R-:W-:Y:S01]  /*12ea0*/  UIADD3 UR4, UR52, 0x406, URZ ;  /* 0x0000040634047890 */ /* 0x000fe2000fffe03f */
        /* <DEDUP_REMOVED lines=24> */
[----:B------:R-:W-:Y:S01]  /*13030*/  ULDC UR4, c[0x0][0x9dc] ;  /* 0x0002770000047ab9 */ /* 0x000fe20000000800 */
[----:B------:R-:W-:Y:S02]  /*13040*/  IMAD.MOV.U32 R7, RZ, RZ, 0x40000040 ;  /* 0x40000040ff077424 */ /* 0x000fe400078e00ff */
[----:B0-----:R-:W-:Y:S01]  /*13050*/  IMAD.U32 R10, RZ, RZ, UR8 ;  /* 0x00000008ff0a7e24 */ /* 0x001fe2000f8e00ff */
[----:B------:R-:W-:Y:S01]  /*13060*/  R2UR UR58, R6 ;  /* 0x00000000063a72ca */ /* 0x000fe200000e0000 */
[----:B------:R-:W-:Y:S01]  /*13070*/  VIADD R6, R2, 0x604 ;  /* 0x0000060402067836 */ /* 0x000fe20000000000 */
[----:B------:R-:W-:Y:S01]  /*13080*/  R2UR UR59, R7 ;  /* 0x00000000073b72ca */ /* 0x000fe200000e0000 */
[----:B------:R-:W-:-:S02]  /*13090*/  IMAD.MOV.U32 R7, RZ, RZ, 0x40000040 ;  /* 0x40000040ff077424 */ /* 0x000fc400078e00ff */
[----:B------:R-:W-:Y:S01]  /*130a0*/  VIADD R2, R2, 0x606 ;  /* 0x0000060602027836 */ /* 0x000fe20000000000 */
[----:B------:R-:W-:Y:S01]  /*130b0*/  R2UR UR42, R6 ;  /* 0x00000000062a72ca */ /* 0x000fe200000e0000 */
[----:B------:R-:W-:Y:S01]  /*130c0*/  IMAD.U32 R11, RZ, RZ, UR9 ;  /* 0x00000009ff0b7e24 */ /* 0x000fe2000f8e00ff */
[----:B------:R-:W-:Y:S02]  /*130d0*/  R2UR UR43, R7 ;  /* 0x00000000072b72ca */ /* 0x000fe400000e0000 */
[----:B------:R-:W-:Y:S01]  /*130e0*/  R2UR UR38, R2 ;  /* 0x00000000022672ca */ /* 0x000fe200000e0000 */
[----:B------:R-:W0:Y:S01]  /*130f0*/  @P2 LDC R7, c[0x0][0x450] ;  /* 0x00011400ff072b82 */ /* 0x000e220000000800 */
[----:B-1----:R-:W-:Y:S01]  /*13100*/  @P2 IMAD.HI.U32 R2, R0, R3, RZ ;  /* 0x0000000300022227 */ /* 0x002fe200078e00ff */
[----:B------:R-:W-:Y:S01]  /*13110*/  @!P1 IADD3 R0, R5, 0x30840, RZ ;  /* 0x0003084005009810 */ /* 0x000fe20007ffe0ff */
[----:B------:R1:W-:Y:S02]  /*13120*/  STL.64 [R1], R10 ;  /* 0x0000000a01007387 */ /* 0x0003e40000100a00 */
[----:B------:R-:W-:Y:S01]  /*13130*/  IMAD.MOV.U32 R3, RZ, RZ, -0x60 ;  /* 0xffffffa0ff037424 */ /* 0x000fe200078e00ff */
[----:B------:R-:W-:Y:S01]  /*13140*/  @!P1 PRMT R0, RZ, 0x654, R0 ;  /* 0x00000654ff009816 */ /* 0x000fe20000000000 */
[----:B-1----:R-:W-:Y:S01]  /*13150*/  IMAD.U32 R10, RZ, RZ, UR4 ;  /* 0x00000004ff0a7e24 */ /* 0x002fe2000f8e00ff */
[----:B0-----:R-:W-:Y:S01]  /*13160*/  @P2 SHF.R.U32.HI R4, RZ, R7, R2 ;  /* 0x00000007ff042219 */ /* 0x001fe20000011602 */
[C---:B------:R-:W-:Y:S01]  /*13170*/  IMAD R2, R72.reuse, R3, 0x61 ;  /* 0x0000006148027424 */ /* 0x040fe200078e0203 */
[----:B--2---:R-:W-:Y:S01]  /*13180*/  ISETP.GE.AND P2, PT, R13, 0x1, PT ;  /* 0x000000010d00780c */ /* 0x004fe20003f46270 */
[----:B------:R-:W-:-:S02]  /*13190*/  IMAD R3, R72, -0x60, R197 ;  /* 0xffffffa048037824 */ /* 0x000fc400078e02c5 */
[----:B------:R-:W0:Y:S01]  /*131a0*/  SHFL.IDX PT, R7, R4, RZ, 0x1c1f ;  /* 0x001c1fff04077589 */ /* 0x000e2200000e0000 */
[----:B------:R-:W-:Y:S01]  /*131b0*/  IADD3 R5, R197, R2, -R200 ;  /* 0x00000002c5057210 */ /* 0x000fe20007ffe8c8 */
[----:B------:R-:W-:Y:S01]  /*131c0*/  VIADD R77, R2, 0xffffffff ;  /* 0xffffffff024d7836 */ /* 0x000fe20000000000 */
[----:B------:R-:W-:-:S03]  /*131d0*/  IADD3 R14, -R200, 0x60, R3 ;  /* 0x00000060c80e7810 */ /* 0x000fc60007ffe103 */
[----:B------:R-:W-:Y:S02]  /*131e0*/  IMAD.IADD R5, R5, 0x1, -R196 ;  /* 0x0000000105057824 */ /* 0x000fe400078e0ac4 */
[----:B------:R-:W-:Y:S02]  /*131f0*/  IMAD.IADD R74, R77, 0x1, -R200 ;  /* 0x000000014d4a7824 */ /* 0x000fe400078e0ac8 */
[----:B------:R-:W-:Y:S01]  /*13200*/  IMAD.IADD R75, R5, 0x1, R12 ;  /* 0x00000001054b7824 */ /* 0x000fe200078e020c */
[----:B------:R-:W-:Y:S01]  /*13210*/  @P2 LOP3.LUT R18, R18, 0x100000, RZ, 0xfc, !PT ;  /* 0x0010000012122812 */ /* 0x000fe200078efcff */
        /* <DEDUP_REMOVED lines=14> */
[----:B-1----:R-:W-:-:S05]  /*13300*/  LOP3.LUT R0, RZ, R10, RZ, 0x33, !PT ;  /* 0x0000000aff007212 */ /* 0x002fca00078e33ff */
[----:B------:R-:W-:Y:S01]  /*13310*/  IMAD.IADD R20, R5, 0x1, R0 ;  /* 0x0000000105147824 */ /* 0x000fe200078e0200 */
[----:B0-----:R-:W-:-:S03]  /*13320*/  VIADDMNMX R0, R7, R75, R14, PT ;  /* 0x0000004b07007246 */ /* 0x001fc6000380010e */
[----:B------:R-:W-:Y:S01]  /*13330*/  IMAD.IADD R6, R20, 0x1, R7 ;  /* 0x0000000114067824 */ /* 0x000fe200078e0207 */
        /* <DEDUP_REMOVED lines=12> */
.L_x_4879:
[----:B------:R-:W-:-:S13]  /*13400*/  ISETP.NE.AND P2, PT, R13, 0x1, PT ;  /* 0x000000010d00780c */ /* 0x000fda0003f45270 */
[----:B------:R-:W0:Y:S02]  /*13410*/  @P2 LDC.64 R2, c[0x0][0x9e8] ;  /* 0x00027a00ff022b82 */ /* 0x000e240000000a00 */
[----:B0-----:R-:W-:-:S05]  /*13420*/  @P2 IMAD.HI.U32 R2, R5, R2, RZ ;  /* 0x0000000205022227 */ /* 0x001fca00078e00ff */
[----:B------:R-:W-:-:S07]  /*13430*/  @P2 SHF.R.U32.HI R5, RZ, R3, R2 ;  /* 0x00000003ff052219 */ /* 0x000fce0000011602 */
.L_x_4880:
[----:B------:R-:W-:Y:S05]  /*13440*/  BSYNC B0 ;  /* 0x0000000000007941 */ /* 0x000fea0003800000 */
.L_x_4878:
[----:B------:R-:W-:-:S05]  /*13450*/  IMAD R5, R5, R13, R74 ;  /* 0x0000000d05057224 */ /* 0x000fca00078e024a */
[----:B------:R-:W-:Y:S02]  /*13460*/  VIMNMX R6, R6, R5, !PT ;  /* 0x0000000506067248 */ /* 0x000fe40007fe0100 */
[----:B------:R-:W-:-:S07]  /*13470*/  VIADDMNMX R0, R5, R13, R0, PT ;  /* 0x0000000d05007246 */ /* 0x000fce0003800100 */
.L_x_4877:
        /* <DEDUP_REMOVED lines=8> */
[----:B------:R-:W-:-:S04]  /*13500*/  ISETP.GT.AND P3, PT, R6, 0x8, !P6 ;  /* 0x000000080600780c */ /* 0x000fc80007764270 */
[----:B------:R-:W-:-:S04]  /*13510*/  ISETP.LT.OR P3, PT, R0, 0x9, P3 ;  /* 0x000000090000780c */ /* 0x000fc80001f61670 */
[----:B------:R-:W-:Y:S02]  /*13520*/  FSEL R97, R28, -INF , !P3 ;  /* 0xff8000001c617808 */ /* 0x000fe40005800000 */
[----:B------:R-:W-:Y:S02]  /*13530*/  ISETP.GT.AND P3, PT, R6, 0x9, !P4 ;  /* 0x000000090600780c */ /* 0x000fe40006764270 */
[----:B------:R-:W-:Y:S02]  /*13540*/  ISETP.GE.AND P4, PT, R77, 0x11, PT ;  /* 0x000000114d00780c */ /* 0x000fe40003f86270 */
[----:B------:R-:W-:Y:S02]  /*13550*/  ISETP.LT.OR P3, PT, R0, 0xa, P3 ;  /* 0x0000000a0000780c */ /* 0x000fe40001f61670 */
[----:B------:R-:W-:Y:S02]  /*13560*/  P2R R78, PR, RZ, 0x10 ;  /* 0x00000010ff4e7803 */ /* 0x000fe40000000000 */
[----:B------:R-:W-:-:S02]  /*13570*/  FSEL R95, R29, -INF , !P3 ;  /* 0xff8000001d5f7808 */ /* 0x000fc40005800000 */
[----:B------:R-:W-:Y:S02]  /*13580*/  ISETP.GT.AND P3, PT, R6, 0x10, !P4 ;  /* 0x000000100600780c */ /* 0x000fe40006764270 */
        /* <DEDUP_REMOVED lines=11> */
[----:B------:R-:W-:-:S04]  /*13640*/  ISETP.LT.OR P3, PT, R0, 0x19, P3 ;  /* 0x000000190000780c */ /* 0x000fc80001f61670 */
        /* <DEDUP_REMOVED lines=80> */
[----:B------:R-:W-:-:S04]  /*13b50*/  ISETP.GT.AND P5, PT, R6, RZ, !P4 ;  /* 0x000000ff0600720c */ /* 0x000fc800067a4270 */
[----:B------:R-:W-:-:S04]  /*13b60*/  ISETP.LT.OR P5, PT, R0, 0x1, P5 ;  /* 0x000000010000780c */ /* 0x000fc80002fa1670 */
[----:B------:R-:W-:Y:S02]  /*13b70*/  FSEL R24, R24, -INF , !P5 ;  /* 0xff80000018187808 */ /* 0x000fe40006800000 */
[----:B------:R-:W-:-:S04]  /*13b80*/  ISETP.GE.AND P5, PT, R77, 0x5a, PT ;  /* 0x0000005a4d00780c */ /* 0x000fc80003fa6270 */
[----:B------:R-:W-:Y:S02]  /*13b90*/  P2R R32, PR, RZ, 0x20 ;  /* 0x00000020ff207803 */ /* 0x000fe40000000000 */
[----:B------:R-:W-:Y:S02]  /*13ba0*/  ISETP.GT.AND P5, PT, R6, 0x59, !P5 ;  /* 0x000000590600780c */ /* 0x000fe40006fa4270 */
[----:B0-----:R-:W-:Y:S01]  /*13bb0*/  VIADDMNMX R6, R3, R75, R14, PT ;  /* 0x0000004b03067246 */ /* 0x001fe2000380010e */
[----:B------:R-:W-:Y:S01]  /*13bc0*/  IMAD.IADD R14, R20, 0x1, R3 ;  /* 0x00000001140e7824 */ /* 0x000fe200078e0203 */
[----:B------:R-:W-:-:S04]  /*13bd0*/  ISETP.LT.OR P5, PT, R0, 0x5a, P5 ;  /* 0x0000005a0000780c */ /* 0x000fc80002fa1670 */
[----:B------:R-:W-:Y:S02]  /*13be0*/  FSEL R69, R69, -INF , !P5 ;  /* 0xff80000045457808 */ /* 0x000fe40006800000 */
[----:B------:R-:W-:-:S13]  /*13bf0*/  ISETP.GE.AND P5, PT, R13, 0x1, PT ;  /* 0x000000010d00780c */ /* 0x000fda0003fa6270 */
[----:B------:R-:W-:Y:S05]  /*13c00*/  @!P5 BRA `(.L_x_4881) ;  /* 0x00000000004cd947 */ /* 0x000fea0003800000 */
        /* <DEDUP_REMOVED lines=11> */
.L_x_4883:
[----:B------:R-:W-:-:S13]  /*13cc0*/  ISETP.NE.AND P5, PT, R13, 0x1, PT ;  /* 0x000000010d00780c */ /* 0x000fda0003fa5270 */
[----:B------:R-:W0:Y:S02]  /*13cd0*/  @P5 LDC.64 R2, c[0x0][0x9e8] ;  /* 0x00027a00ff025b82 */ /* 0x000e240000000a00 */
[----:B0-----:R-:W-:-:S05]  /*13ce0*/  @P5 IMAD.HI.U32 R2, R0, R2, RZ ;  /* 0x0000000200025227 */ /* 0x001fca00078e00ff */
[----:B------:R-:W-:-:S07]  /*13cf0*/  @P5 SHF.R.U32.HI R0, RZ, R3, R2 ;  /* 0x00000003ff005219 */ /* 0x000fce0000011602 */
.L_x_4884:
[----:B------:R-:W-:Y:S05]  /*13d00*/  BSYNC B0 ;  /* 0x0000000000007941 */ /* 0x000fea0003800000 */
.L_x_4882:
[----:B------:R-:W-:-:S05]  /*13d10*/  IMAD R3, R0, R13, R74 ;  /* 0x0000000d00037224 */ /* 0x000fca00078e024a */
[----:B------:R-:W-:Y:S02]  /*13d20*/  VIMNMX R14, R14, R3, !PT ;  /* 0x000000030e0e7248 */ /* 0x000fe40007fe0100 */
[----:B------:R-:W-:-:S07]  /*13d30*/  VIADDMNMX R6, R3, R13, R6, PT ;  /* 0x0000000d03067246 */ /* 0x000fce0003800106 */
.L_x_4881:
[----:B------:R-:W-:Y:S01]  /*13d40*/  ISETP.GT.AND P2, PT, R14, 0x1, !P2 ;  /* 0x000000010e00780c */ /* 0x000fe20005744270 */
[----:B------:R-:W-:Y:S01]  /*13d50*/  ULDC UR4, c[0x0][0x988] ;  /* 0x0002620000047ab9 */ /* 0x000fe20000000800 */
[----:B------:R-:W-:Y:S02]  /*13d60*/  FMNMX.FTZ R0, R24, R99, !PT ;  /* 0x0000006318007209 */ /* 0x000fe40007810000 */
[----:B------:R-:W-:Y:S02]  /*13d70*/  ISETP.LT.OR P2, PT, R6, 0x2, P2 ;  /* 0x000000020600780c */ /* 0x000fe40001741670 */
[----:B------:R-:W-:Y:S02]  /*13d80*/  FMNMX.FTZ R0, R97, R0, !PT ;  /* 0x0000000061007209 */ /* 0x000fe40007810000 */
[----:B------:R-:W-:Y:S02]  /*13d90*/  FSEL R87, R27, -INF , !P2 ;  /* 0xff8000001b577808 */ /* 0x000fe40005000000 */
[----:B------:R-:W-:-:S02]  /*13da0*/  ISETP.NE.AND P2, PT, R76, RZ, PT ;  /* 0x000000ff4c00720c */ /* 0x000fc40003f45270 */
[C---:B------:R-:W-:Y:S02]  /*13db0*/  ISETP.GT.AND P6, PT, R14.reuse, 0x8, !P6 ;  /* 0x000000080e00780c */ /* 0x040fe400077c4270 */
[----:B------:R-:W-:Y:S02]  /*13dc0*/  ISETP.GT.AND P2, PT, R14, 0x9, !P2 ;  /* 0x000000090e00780c */ /* 0x000fe40005744270 */
[----:B------:R-:W-:Y:S02]  /*13dd0*/  FMNMX.FTZ R0, R95, R0, !PT ;  /* 0x000000005f007209 */ /* 0x000fe40007810000 */
[C---:B------:R-:W-:Y:S02]  /*13de0*/  ISETP.LT.OR P2, PT, R6.reuse, 0xa, P2 ;  /* 0x0000000a0600780c */ /* 0x040fe40001741670 */
[----:B------:R-:W-:Y:S02]  /*13df0*/  ISETP.LT.OR P6, PT, R6, 0x9, P6 ;  /* 0x000000090600780c */ /* 0x000fe400037c1670 */
[----:B------:R-:W-:-:S02]  /*13e00*/  FSEL R85, R31, -INF , !P2 ;  /* 0xff8000001f557808 */ /* 0x000fc40005000000 */
[----:B------:R-:W-:Y:S02]  /*13e10*/  ISETP.NE.AND P2, PT, R78, RZ, PT ;  /* 0x000000ff4e00720c */ /* 0x000fe40003f45270 */
[----:B------:R-:W-:Y:S02]  /*13e20*/  FMNMX.FTZ R0, R89, R0, !PT ;  /* 0x0000000059007209 */ /* 0x000fe40007810000 */
[----:B------:R-:W-:Y:S02]  /*13e30*/  ISETP.GT.AND P2, PT, R14, 0x10, !P2 ;  /* 0x000000100e00780c */ /* 0x000fe40005744270 */
[----:B------:R-:W-:Y:S02]  /*13e40*/  FSEL R27, R30, -INF , !P6 ;  /* 0xff8000001e1b7808 */ /* 0x000fe40007000000 */
[----:B------:R-:W-:Y:S02]  /*13e50*/  ISETP.LT.OR P2, PT, R6, 0x11, P2 ;  /* 0x000000110600780c */ /* 0x000fe40001741670 */
[----:B------:R-:W-:-:S02]  /*13e60*/  ISETP.NE.AND P6, PT, R36, RZ, PT ;  /* 0x000000ff2400720c */ /* 0x000fc40003fc5270 */
[----:B------:R-:W-:Y:S02]  /*13e70*/  FSEL R31, R34, -INF , !P2 ;  /* 0xff800000221f7808 */ /* 0x000fe40005000000 */
[----:B------:R-:W-:Y:S02]  /*13e80*/  ISETP.NE.AND P2, PT, R79, RZ, PT ;  /* 0x000000ff4f00720c */ /* 0x000fe40003f45270 */
[----:B------:R-:W-:Y:S02]  /*13e90*/  FMNMX.FTZ R0, R73, R0, !PT ;  /* 0x0000000049007209 */ /* 0x000fe40007810000 */
[----:B------:R-:W-:Y:S02]  /*13ea0*/  ISETP.GT.AND P2, PT, R14, 0x11, !P2 ;  /* 0x000000110e00780c */ /* 0x000fe40005744270 */
[----:B------:R-:W-:Y:S02]  /*13eb0*/  FMNMX.FTZ R0, R33, R0, !PT ;  /* 0x0000000021007209 */ /* 0x000fe40007810000 */
[----:B------:R-:W-:-:S02]  /*13ec0*/  ISETP.LT.OR P2, PT, R6, 0x12, P2 ;  /* 0x000000120600780c */ /* 0x000fc40001741670 */
[----:B------:R-:W-:Y:S02]  /*13ed0*/  ISETP.NE.AND P5, PT, R81, RZ, PT ;  /* 0x000000ff5100720c */ /* 0x000fe40003fa5270 */
        /* <DEDUP_REMOVED lines=40> */
[----:B------:R-:W-:Y:S01]  /*14160*/  FMNMX.FTZ R2, R69, R0, !PT ;  /* 0x0000000045027209 */ /* 0x000fe20007810000 */
[----:B------:R-:W-:Y:S01]  /*14170*/  IMAD.U32 R0, RZ, RZ, UR4 ;  /* 0x00000004ff007e24 */ /* 0x000fe2000f8e00ff */
[----:B------:R-:W-:-:S02]  /*14180*/  ISETP.GT.AND P2, PT, R14, 0x30, !P2 ;  /* 0x000000300e00780c */ /* 0x000fc40005744270 */
[----:B------:R-:W-:Y:S01]  /*14190*/  ISETP.GT.AND P4, PT, R14, RZ, !P4 ;  /* 0x000000ff0e00720c */ /* 0x000fe20006784270 */
[----:B------:R-:W0:Y:S01]  /*141a0*/  SHFL.BFLY PT, R3, R2, 0x2, 0x1f ;  /* 0x0c401f0002037f89 */ /* 0x000e2200000e0000 */
[C---:B------:R-:W-:Y:S02]  /*141b0*/  ISETP.LT.OR P2, PT, R6.reuse, 0x31, P2 ;  /* 0x000000310600780c */ /* 0x040fe40001741670 */
[----:B------:R-:W-:Y:S02]  /*141c0*/  ISETP.LT.OR P4, PT, R6, 0x1, P4 ;  /* 0x000000010600780c */ /* 0x000fe40002781670 */
[----:B------:R-:W-:Y:S02]  /*141d0*/  FSEL R43, R50, -INF , !P2 ;  /* 0xff800000322b7808 */ /* 0x000fe40005000000 */
[----:B------:R-:W-:Y:S02]  /*141e0*/  ISETP.NE.AND P2, PT, R48, RZ, PT ;  /* 0x000000ff3000720c */ /* 0x000fe40003f45270 */
[----:B------:R-:W-:-:S02]  /*141f0*/  FSEL R26, R26, -INF , !P4 ;  /* 0xff8000001a1a7808 */ /* 0x000fc40006000000 */
[----:B------:R-:W-:Y:S02]  /*14200*/  ISETP.GT.AND P2, PT, R14, 0x31, !P2 ;  /* 0x000000310e00780c */ /* 0x000fe40005744270 */
[----:B------:R-:W-:Y:S02]  /*14210*/  ISETP.NE.AND P6, PT, R90, RZ, PT ;  /* 0x000000ff5a00720c */ /* 0x000fe40003fc5270 */
[----:B------:R-:W-:Y:S02]  /*14220*/  ISETP.LT.OR P2, PT, R6, 0x32, P2 ;  /* 0x000000320600780c */ /* 0x000fe40001741670 */
[----:B------:R-:W-:Y:S02]  /*14230*/  ISETP.NE.AND P5, PT, R60, RZ, PT ;  /* 0x000000ff3c00720c */ /* 0x000fe40003fa5270 */
[----:B------:R-:W-:Y:S02]  /*14240*/  FSEL R51, R51, -INF , !P2 ;  /* 0xff80000033337808 */ /* 0x000fe40005000000 */
[----:B------:R-:W-:-:S02]  /*14250*/  ISETP.NE.AND P2, PT, R86, RZ, PT ;  /* 0x000000ff5600720c */ /* 0x000fc40003f45270 */
[C---:B------:R-:W-:Y:S02]  /*14260*/  ISETP.GT.AND P3, PT, R14.reuse, 0x58, !P3 ;  /* 0x000000580e00780c */ /* 0x040fe40005f64270 */
[----:B------:R-:W-:Y:S02]  /*14270*/  ISETP.GT.AND P2, PT, R14, 0x38, !P2 ;  /* 0x000000380e00780c */ /* 0x000fe40005744270 */
[----:B0-----:R-:W-:Y:S02]  /*14280*/  FMNMX.FTZ R3, R2, R3, !PT ;  /* 0x0000000302037209 */ /* 0x001fe40007810000 */
[----:B------:R-:W-:Y:S02]  /*14290*/  ISETP.LT.OR P2, PT, R6, 0x39, P2 ;  /* 0x000000390600780c */ /* 0x000fe40001741670 */
[----:B------:R-:W-:Y:S01]  /*142a0*/  FMNMX.FTZ R2, R26, R87, !PT ;  /* 0x000000571a027209 */ /* 0x000fe20007810000 */
[----:B------:R-:W0:Y:S01]  /*142b0*/  SHFL.BFLY PT, R4, R3, 0x1, 0x1f ;  /* 0x0c201f0003047f89 */ /* 0x000e2200000e0000 */
        /* <DEDUP_REMOVED lines=28> */
[----:B0-----:R-:W-:Y:S02]  /*14480*/  FMNMX.FTZ R4, R3, R4, !PT ;  /* 0x0000000403047209 */ /* 0x001fe40007810000 */
[----:B------:R-:W-:Y:S02]  /*14490*/  FMNMX.FTZ R2, R51, R2, !PT ;  /* 0x0000000233027209 */ /* 0x000fe40007810000 */
[----:B------:R-:W-:Y:S01]  /*144a0*/  ISETP.LT.OR P2, PT, R6, 0x4a, P2 ;  /* 0x0000004a0600780c */ /* 0x000fe20001741670 */
[----:B------:R-:W-:Y:S01]  /*144b0*/  FMUL.FTZ R20, R4, R0 ;  /* 0x0000000004147220 */ /* 0x000fe20000410000 */
[----:B------:R-:W-:-:S02]  /*144c0*/  FMNMX.FTZ R2, R47, R2, !PT ;  /* 0x000000022f027209 */ /* 0x000fc40007810000 */
[----:B------:R-:W-:Y:S02]  /*144d0*/  FSEL R63, R63, -INF , !P2 ;  /* 0xff8000003f3f7808 */ /* 0x000fe40005000000 */
[----:B------:R-:W-:Y:S02]  /*144e0*/  FSETP.NEU.FTZ.AND P2, PT, R4, -INF , PT ;  /* 0xff8000000400780b */ /* 0x000fe40003f5d000 */
[----:B------:R-:W-:Y:S02]  /*144f0*/  ISETP.NE.AND P5, PT, R92, RZ, PT ;  /* 0x000000ff5c00720c */ /* 0x000fe40003fa5270 */
[----:B------:R-:W-:Y:S02]  /*14500*/  FMNMX.FTZ R2, R55, R2, !PT ;  /* 0x0000000237027209 */ /* 0x000fe40007810000 */
[----:B------:R-:W-:Y:S02]  /*14510*/  FSEL R20, R20, RZ, P2 ;  /* 0x000000ff14147208 */ /* 0x000fe40001000000 */
[----:B------:R-:W-:-:S02]  /*14520*/  ISETP.GT.AND P2, PT, R14, 0x50, !P5 ;  /* 0x000000500e00780c */ /* 0x000fc40006f44270 */
[----:B------:R-:W-:Y:S01]  /*14530*/  FMNMX.FTZ R2, R91, R2, !PT ;  /* 0x000000025b027209 */ /* 0x000fe20007810000 */
[-CC-:B------:R-:W-:Y:S01]  /*14540*/  FFMA.FTZ R186, R33, R0.reuse, -R20.reuse ;  /* 0x0000000021ba7223 */ /* 0x180fe20000010814 */
[----:B------:R-:W-:Y:S01]  /*14550*/  ISETP.LT.OR P2, PT, R6, 0x51, P2 ;  /* 0x000000510600780c */ /* 0x000fe20001741670 */
[-CC-:B------:R-:W-:Y:S01]  /*14560*/  FFMA.FTZ R33, R37, R0.reuse, -R20.reuse ;  /* 0x0000000025217223 */ /* 0x180fe20000010814 */
[----:B------:R-:W-:Y:S01]  /*14570*/  ISETP.NE.AND P6, PT, R28, RZ, PT ;  /* 0x000000ff1c00720c */ /* 0x000fe20003fc5270 */
[--C-:B------:R-:W-:Y:S01]  /*14580*/  FFMA.FTZ R188, R24, R0, -R20.reuse ;  /* 0x0000000018bc7223 */ /* 0x100fe20000010814 */
[----:B------:R-:W-:Y:S01]  /*14590*/  FMNMX.FTZ R2, R59, R2, !PT ;  /* 0x000000023b027209 */ /* 0x000fe20007810000 */
[-CC-:B------:R-:W-:Y:S01]  /*145a0*/  FFMA.FTZ R99, R99, R0.reuse, -R20.reuse ;  /* 0x0000000063637223 */ /* 0x180fe20000010814 */
[----:B------:R-:W-:Y:S01]  /*145b0*/  FSEL R101, R66, -INF , !P2 ;  /* 0xff80000042657808 */ /* 0x000fe20005000000 */
[--C-:B------:R-:W-:Y:S01]  /*145c0*/  FFMA.FTZ R190, R97, R0, -R20.reuse ;  /* 0x0000000061be7223 */ /* 0x100fe20000010814 */
[----:B------:R-:W-:Y:S01]  /*145d0*/  ISETP.GT.AND P2, PT, R14, 0x51, !P6 ;  /* 0x000000510e00780c */ /* 0x000fe20007744270 */
[----:B------:R-:W-:Y:S01]  /*145e0*/  MUFU.EX2 R188, R188 ;  /* 0x000000bc00bc7308 */ /* 0x000fe20000000800 */
[----:B------:R-:W-:Y:S01]  /*145f0*/  FMNMX.FTZ R2, R93, R2, !PT ;  /* 0x000000025d027209 */ /* 0x000fe20007810000 */
[-CC-:B------:R-:W-:Y:S01]  /*14600*/  FFMA.FTZ R95, R95, R0.reuse, -R20.reuse ;  /* 0x000000005f5f7223 */ /* 0x180fe20000010814 */
[----:B------:R-:W-:Y:S01]  /*14610*/  ISETP.NE.AND P5, PT, R32, RZ, PT ;  /* 0x000000ff2000720c */ /* 0x000fe20003fa5270 */
[-CC-:B------:R-:W-:Y:S01]  /*14620*/  FFMA.FTZ R184, R89, R0.reuse, -R20.reuse ;  /* 0x0000000059b87223 */ /* 0x180fe20000010814 */
[----:B------:R-:W-:Y:S01]  /*14630*/  ISETP.LT.OR P2, PT, R6, 0x52, P2 ;  /* 0x000000520600780c */ /* 0x000fe20001741670 */
[--C-:B------:R-:W-:Y:S01]  /*14640*/  FFMA.FTZ R73, R73, R0, -R20.reuse ;  /* 0x0000000049497223 */ /* 0x100fe20000010814 */
[----:B------:R-:W-:Y:S01]  /*14650*/  FMNMX.FTZ R2, R63, R2, !PT ;  /* 0x000000023f027209 */ /* 0x000fe20007810000 */
[----:B------:R-:W0:Y:S01]  /*14660*/  MUFU.EX2 R99, R99 ;  /* 0x0000006300637308 */ /* 0x000e220000000800 */
[----:B------:R-:W-:Y:S01]  /*14670*/  ISETP.GT.AND P4, PT, R14, 0x59, !P5 ;  /* 0x000000590e00780c */ /* 0x000fe20006f84270 */
[-CC-:B------:R-:W-:Y:S01]  /*14680*/  FFMA.FTZ R180, R29, R0.reuse, -R20.reuse ;  /* 0x000000001db47223 */ /* 0x180fe20000010814 */
[C---:B------:R-:W-:Y:S01]  /*14690*/  ISETP.LT.OR P3, PT, R6.reuse, 0x59, P3 ;  /* 0x000000590600780c */ /* 0x040fe20001f61670 */
[-CC-:B------:R-:W-:Y:S01]  /*146a0*/  FFMA.FTZ R182, R7, R0.reuse, -R20.reuse ;  /* 0x0000000007b67223 */ /* 0x180fe20000010814 */
[----:B------:R-:W-:Y:S01]  /*146b0*/  FSEL R67, R67, -INF , !P2 ;  /* 0xff80000043437808 */ /* 0x000fe20005000000 */
[--C-:B------:R-:W-:Y:S01]  /*146c0*/  FFMA.FTZ R176, R21, R0, -R20.reuse ;  /* 0x0000000015b07223 */ /* 0x100fe20000010814 */
[----:B------:R-:W-:Y:S01]  /*146d0*/  FMNMX.FTZ R2, R101, R2, !PT ;  /* 0x0000000265027209 */ /* 0x000fe20007810000 */
[----:B------:R-:W1:Y:S01]  /*146e0*/  MUFU.EX2 R190, R190 ;  /* 0x000000be00be7308 */ /* 0x000e620000000800 */
[----:B------:R-:W-:Y:S01]  /*146f0*/  ISETP.LT.OR P4, PT, R6, 0x5a, P4 ;  /* 0x0000005a0600780c */ /* 0x000fe20002781670 */
[-CC-:B------:R-:W-:Y:S01]  /*14700*/  FFMA.FTZ R178, R9, R0.reuse, -R20.reuse ;  /* 0x0000000009b27223 */ /* 0x180fe20000010814 */
[----:B------:R-:W-:Y:S01]  /*14710*/  FSEL R37, R70, -INF , !P3 ;  /* 0xff80000046257808 */ /* 0x000fe20005800000 */
[--C-:B------:R-:W-:Y:S01]  /*14720*/  FFMA.FTZ R172, R15, R0, -R20.reuse ;  /* 0x000000000fac7223 */ /* 0x100fe20000010814 */
[----:B------:R-:W-:Y:S01]  /*14730*/  FMNMX.FTZ R2, R67, R2, !PT ;  /* 0x0000000243027209 */ /* 0x000fe20007810000 */
[--C-:B------:R-:W-:Y:S01]  /*14740*/  FFMA.FTZ R174, R25, R0, -R20.reuse ;  /* 0x0000000019ae7223 */ /* 0x100fe20000010814 */
[----:B------:R-:W-:Y:S01]  /*14750*/  FSEL R71, R71, -INF , !P4 ;  /* 0xff80000047477808 */ /* 0x000fe20006000000 */
[----:B------:R-:W2:Y:S01]  /*14760*/  MUFU.EX2 R95, R95 ;  /* 0x0000005f005f7308 */ /* 0x000ea20000000800 */
[----:B------:R-:W-:Y:S01]  /*14770*/  FMNMX.FTZ R2, R37, R2, !PT ;  /* 0x0000000225027209 */ /* 0x000fe20007810000 */
[-CC-:B------:R-:W-:Y:S01]  /*14780*/  FFMA.FTZ R168, R11, R0.reuse, -R20.reuse ;  /* 0x000000000ba87223 */ /* 0x180fe20000010814 */
[-CC-:B------:R-:W-:Y:S01]  /*14790*/  FFMA.FTZ R170, R5, R0.reuse, -R20.reuse ;  /* 0x0000000005aa7223 */ /* 0x180fe20000010814 */
[--C-:B------:R-:W-:Y:S01]  /*147a0*/  FFMA.FTZ R29, R41, R0, -R20.reuse ;  /* 0x00000000291d7223 */ /* 0x100fe20000010814 */
[----:B------:R-:W-:Y:S01]  /*147b0*/  FMNMX.FTZ R2, R71, R2, !PT ;  /* 0x0000000247027209 */ /* 0x000fe20007810000 */
[-CC-:B------:R-:W-:Y:S01]  /*147c0*/  FFMA.FTZ R7, R45, R0.reuse, -R20.reuse ;  /* 0x000000002d077223 */ /* 0x180fe20000010814 */
[-CC-:B------:R-:W-:Y:S01]  /*147d0*/  FFMA.FTZ R21, R49, R0.reuse, -R20.reuse ;  /* 0x0000000031157223 */ /* 0x180fe20000010814 */
[----:B------:R-:W3:Y:S01]  /*147e0*/  MUFU.EX2 R184, R184 ;  /* 0x000000b800b87308 */ /* 0x000ee20000000800 */
[-CC-:B------:R-:W-:Y:S01]  /*147f0*/  FFMA.FTZ R9, R53, R0.reuse, -R20.reuse ;  /* 0x0000000035097223 */ /* 0x180fe20000010814 */
[----:B------:R-:W4:Y:S01]  /*14800*/  SHFL.BFLY PT, R3, R2, 0x2, 0x1f ;  /* 0x0c401f0002037f89 */ /* 0x000f2200000e0000 */
[-CC-:B------:R-:W-:Y:S01]  /*14810*/  FFMA.FTZ R15, R57, R0.reuse, -R20.reuse ;  /* 0x00000000390f7223 */ /* 0x180fe20000010814 */
[-CC-:B------:R-:W-:Y:S01]  /*14820*/  FFMA.FTZ R25, R61, R0.reuse, -R20.reuse ;  /* 0x000000003d197223 */ /* 0x180fe20000010814 */
[-CC-:B------:R-:W-:Y:S01]  /*14830*/  FFMA.FTZ R11, R65, R0.reuse, -R20.reuse ;  /* 0x00000000410b7223 */ /* 0x180fe20000010814 */
[----:B------:R-:W-:Y:S01]  /*14840*/  FFMA.FTZ R5, R69, R0, -R20 ;  /* 0x0000000045057223 */ /* 0x000fe20000010814 */
[----:B------:R-:W-:Y:S01]  /*14850*/  ISETP.NE.AND P5, PT, R94, 0x1, PT ;  /* 0x000000015e00780c */ /* 0x000fe20003fa5270 */
[----:B------:R-:W5:Y:S08]  /*14860*/  MUFU.EX2 R73, R73 ;  /* 0x0000004900497308 */ /* 0x000f700000000800 */
[----:B------:R-:W5:Y:S04]  /*14870*/  MUFU.EX2 R186, R186 ;  /* 0x000000ba00ba7308 */ /* 0x000f680000000800 */
[----:B------:R-:W5:Y:S04]  /*14880*/  @P5 LDC R40, c[0x0][0x450] ;  /* 0x00011400ff285b82 */ /* 0x000f680000000800 */
[----:B------:R-:W5:Y:S01]  /*14890*/  MUFU.EX2 R33, R33 ;  /* 0x0000002100217308 */ /* 0x000f620000000800 */
[----:B----4-:R-:W-:-:S05]  /*148a0*/  FMNMX.FTZ R6, R2, R3, !PT ;  /* 0x0000000302067209 */ /* 0x010fca0007810000 */
[----:B------:R-:W4:Y:S02]  /*148b0*/  SHFL.BFLY PT, R3, R6, 0x1, 0x1f ;  /* 0x0c201f0006037f89 */ /* 0x000f2400000e0000 */
[----:B------:R-:W-:Y:S08]  /*148c0*/  MUFU.EX2 R180, R180 ;  /* 0x000000b400b47308 */ /* 0x000ff00000000800 */
[----:B------:R-:W-:Y:S08]  /*148d0*/  MUFU.EX2 R29, R29 ;  /* 0x0000001d001d7308 */ /* 0x000ff00000000800 */
[----:B------:R-:W-:Y:S01]  /*148e0*/  MUFU.EX2 R182, R182 ;  /* 0x000000b600b67308 */ /* 0x000fe20000000800 */
[----:B----4-:R-:W-:-:S07]  /*148f0*/  FMNMX.FTZ R3, R6, R3, !PT ;  /* 0x0000000306037209 */ /* 0x010fce0007810000 */
[----:B------:R-:W-:Y:S01]  /*14900*/  MUFU.EX2 R7, R7 ;  /* 0x0000000700077308 */ /* 0x000fe20000000800 */
[C---:B------:R-:W-:Y:S01]  /*14910*/  FSETP.NEU.FTZ.AND P2, PT, R3.reuse, -INF , PT ;  /* 0xff8000000300780b */ /* 0x040fe20003f5d000 */
[----:B------:R-:W-:-:S06]  /*14920*/  FMUL.FTZ R2, R3, R0 ;  /* 0x0000000003027220 */ /* 0x000fcc0000410000 */
[----:B------:R-:W-:Y:S01]  /*14930*/  MUFU.EX2 R176, R176 ;  /* 0x000000b000b07308 */ /* 0x000fe20000000800 */
[----:B------:R-:W-:-:S05]  /*14940*/  FSEL R6, R2, RZ, P2 ;  /* 0x000000ff02067208 */ /* 0x000fca0001000000 */
        /* <DEDUP_REMOVED lines=8> */
[----:B-1----:R-:W-:Y:S01]  /*149d0*/  FADD.FTZ R32, R190, R27 ;  /* 0x0000001bbe207221 */ /* 0x002fe20000010000 */
[-CC-:B------:R-:W-:Y:S01]  /*149e0*/  FFMA.FTZ R187, R75, R0.reuse, -R6.reuse ;  /* 0x000000004bbb7223 */ /* 0x180fe20000010806 */
[-CC-:B------:R-:W-:Y:S01]  /*149f0*/  FFMA.FTZ R24, R81, R0.reuse, -R6.reuse ;  /* 0x0000000051187223 */ /* 0x180fe20000010806 */
[-C--:B------:R-:W-:Y:S01]  /*14a00*/  FFMA.FTZ R181, R35, R0.reuse, -R6 ;  /* 0x0000000023b57223 */ /* 0x080fe20000010806 */
[----:B--2---:R-:W-:Y:S01]  /*14a10*/  FADD.FTZ R27, R95, R32 ;  /* 0x000000205f1b7221 */ /* 0x004fe20000010000 */
[-CC-:B------:R-:W-:Y:S01]  /*14a20*/  FFMA.FTZ R26, R79, R0.reuse, -R6.reuse ;  /* 0x000000004f1a7223 */ /* 0x180fe20000010806 */
[----:B------:R-:W0:Y:S01]  /*14a30*/  MUFU.EX2 R2, R2 ;  /* 0x0000000200027308 */ /* 0x000e220000000800 */
[-CC-:B------:R-:W-:Y:S01]  /*14a40*/  FFMA.FTZ R183, R39, R0.reuse, -R6.reuse ;  /* 0x0000000027b77223 */ /* 0x180fe20000010806 */
[----:B---3--:R-:W-:Y:S01]  /*14a50*/  FADD.FTZ R34, R184, R27 ;  /* 0x0000001bb8227221 */ /* 0x008fe20000010000 */
[-CC-:B------:R-:W-:Y:S01]  /*14a60*/  FFMA.FTZ R28, R77, R0.reuse, -R6.reuse ;  /* 0x000000004d1c7223 */ /* 0x180fe20000010806 */
[-CC-:B------:R-:W-:Y:S01]  /*14a70*/  FFMA.FTZ R177, R43, R0.reuse, -R6.reuse ;  /* 0x000000002bb17223 */ /* 0x180fe20000010806 */
[-C--:B------:R-:W-:Y:S01]  /*14a80*/  FFMA.FTZ R30, R51, R0.reuse, -R6 ;  /* 0x00000000331e7223 */ /* 0x080fe20000010806 */
[----:B-----5:R-:W-:Y:S01]  /*14a90*/  FADD.FTZ R31, R73, R34 ;  /* 0x00000022491f7221 */ /* 0x020fe20000010000 */
[----:B------:R-:W1:Y:S01]  /*14aa0*/  @P5 LDC R39, c[0x0][0x44c] ;  /* 0x00011300ff275b82 */ /* 0x000e620000000800 */
[----:B------:R-:W2:Y:S01]  /*14ab0*/  MUFU.EX2 R191, R191 ;  /* 0x000000bf00bf7308 */ /* 0x000ea20000000800 */
[-CC-:B------:R-:W-:Y:S01]  /*14ac0*/  FFMA.FTZ R47, R47, R0.reuse, -R6.reuse ;  /* 0x000000002f2f7223 */ /* 0x180fe20000010806 */
[----:B------:R-:W-:Y:S01]  /*14ad0*/  FADD.FTZ R36, R186, R31 ;  /* 0x0000001fba247221 */ /* 0x000fe20000010000 */
[-CC-:B------:R-:W-:Y:S01]  /*14ae0*/  FFMA.FTZ R55, R55, R0.reuse, -R6.reuse ;  /* 0x0000000037377223 */ /* 0x180fe20000010806 */
[-CC-:B------:R-:W-:Y:S01]  /*14af0*/  FFMA.FTZ R91, R91, R0.reuse, -R6.reuse ;  /* 0x000000005b5b7223 */ /* 0x180fe20000010806 */
[-C--:B------:R-:W-:Y:S01]  /*14b00*/  FFMA.FTZ R59, R59, R0.reuse, -R6 ;  /* 0x000000003b3b7223 */ /* 0x080fe20000010806 */
[----:B------:R-:W-:Y:S01]  /*14b10*/  FADD.FTZ R31, R33, R36 ;  /* 0x00000024211f7221 */ /* 0x000fe20000010000 */
[-C--:B------:R-:W-:Y:S01]  /*14b20*/  FFMA.FTZ R93, R93, R0.reuse, -R6 ;  /* 0x000000005d5d7223 */ /* 0x080fe20000010806 */
[----:B------:R-:W3:Y:S01]  /*14b30*/  MUFU.EX2 R14, R14 ;  /* 0x0000000e000e7308 */ /* 0x000ee20000000800 */
[----:B0-----:R-:W-:Y:S01]  /*14b40*/  FADD.FTZ R32, R189, R2 ;  /* 0x00000002bd207221 */ /* 0x001fe20000010000 */
[----:B------:R-:W-:Y:S01]  /*14b50*/  FADD.FTZ R36, R180, R31 ;  /* 0x0000001fb4247221 */ /* 0x000fe20000010000 */
[-CC-:B------:R-:W-:Y:S01]  /*14b60*/  FFMA.FTZ R63, R63, R0.reuse, -R6.reuse ;  /* 0x000000003f3f7223 */ /* 0x180fe20000010806 */
[-CC-:B------:R-:W-:Y:S01]  /*14b70*/  FFMA.FTZ R101, R101, R0.reuse, -R6.reuse ;  /* 0x0000000065657223 */ /* 0x180fe20000010806 */
[-C--:B------:R-:W-:Y:S01]  /*14b80*/  FFMA.FTZ R67, R67, R0.reuse, -R6 ;  /* 0x0000000043437223 */ /* 0x080fe20000010806 */
[----:B------:R-:W-:Y:S01]  /*14b90*/  FADD.FTZ R31, R29, R36 ;  /* 0x000000241d1f7221 */ /* 0x000fe20000010000 */
[-C--:B------:R-:W-:Y:S01]  /*14ba0*/  FFMA.FTZ R37, R37, R0.reuse, -R6 ;  /* 0x0000000025257223 */ /* 0x080fe20000010806 */
[----:B------:R-:W0:Y:S01]  /*14bb0*/  MUFU.EX2 R185, R185 ;  /* 0x000000b900b97308 */ /* 0x000e220000000800 */
[----:B--2---:R-:W-:Y:S01]  /*14bc0*/  FADD.FTZ R27, R191, R32 ;  /* 0x00000020bf1b7221 */ /* 0x004fe20000010000 */
[----:B------:R-:W-:Y:S01]  /*14bd0*/  FADD.FTZ R38, R182, R31 ;  /* 0x0000001fb6267221 */ /* 0x000fe20000010000 */
[----:B------:R-:W-:Y:S01]  /*14be0*/  FFMA.FTZ R71, R71, R0, -R6 ;  /* 0x0000000047477223 */ /* 0x000fe20000010806 */
[----:B------:R-:W-:Y:S01]  /*14bf0*/  IMAD.MOV.U32 R35, RZ, RZ, R212 ;  /* 0x000000ffff237224 */ /* 0x000fe200078e00d4 */
[C---:B------:R-:W-:Y:S01]  /*14c00*/  F2FP.F16.F32.PACK_AB R182, R7.reuse, R182 ;  /* 0x000000b607b6723e */ /* 0x040fe200000000ff */
[----:B------:R-:W-:Y:S01]  /*14c10*/  FADD.FTZ R31, R7, R38 ;  /* 0x00000026071f7221 */ /* 0x000fe20000010000 */
[----:B-1----:R-:W-:Y:S01]  /*14c20*/  @P5 IMAD.HI.U32 R39, R212, R39, RZ ;  /* 0x00000027d4275227 */ /* 0x002fe200078e00ff */
[----:B------:R-:W1:Y:S03]  /*14c30*/  MUFU.EX2 R20, R20 ;  /* 0x0000001400147308 */ /* 0x000e660000000800 */
[----:B---3--:R-:W-:Y:S01]  /*14c40*/  FADD.FTZ R34, R14, R27 ;  /* 0x0000001b0e227221 */ /* 0x008fe20000010000 */
[----:B------:R-:W-:Y:S01]  /*14c50*/  FADD.FTZ R38, R176, R31 ;  /* 0x0000001fb0267221 */ /* 0x000fe20000010000 */
[----:B------:R-:W-:-:S02]  /*14c60*/  F2FP.F16.F32.PACK_AB R189, R2, R189 ;  /* 0x000000bd02bd723e */ /* 0x000fc400000000ff */
[----:B------:R-:W-:Y:S02]  /*14c70*/  @P5 SHF.R.U32.HI R35, RZ, R40, R39 ;  /* 0x00000028ff235219 */ /* 0x000fe40000011627 */
[----:B------:R-:W-:Y:S01]  /*14c80*/  ISETP.GE.AND P5, PT, R13, 0x1, PT ;  /* 0x000000010d00780c */ /* 0x000fe20003fa6270 */
[----:B------:R-:W2:Y:S01]  /*14c90*/  MUFU.EX2 R187, R187 ;  /* 0x000000bb00bb7308 */ /* 0x000ea20000000800 */
[----:B0-----:R-:W-:Y:S01]  /*14ca0*/  FADD.FTZ R27, R185, R34 ;  /* 0x00000022b91b7221 */ /* 0x001fe20000010000 */
[----:B------:R-:W-:Y:S01]  /*14cb0*/  IMAD.IADD R35, R150, 0x1, R35 ;  /* 0x0000000196237824 */ /* 0x000fe200078e0223 */
[----:B------:R-:W-:Y:S02]  /*14cc0*/  F2FP.F16.F32.PACK_AB R188, R99, R188 ;  /* 0x000000bc63bc723e */ /* 0x000fe400000000ff */
[----:B------:R-:W-:Y:S01]  /*14cd0*/  F2FP.F16.F32.PACK_AB R190, R95, R190 ;  /* 0x000000be5fbe723e */ /* 0x000fe200000000ff */
[----:B------:R-:W-:Y:S01]  /*14ce0*/  IMAD.IADD R12, R35, 0x1, R12 ;  /* 0x00000001230c7824 */ /* 0x000fe200078e020c */
[----:B------:R-:W-:Y:S01]  /*14cf0*/  F2FP.F16.F32.PACK_AB R184, R73, R184 ;  /* 0x000000b849b8723e */ /* 0x000fe200000000ff */
[----:B------:R-:W0:Y:S01]  /*14d00*/  MUFU.EX2 R24, R24 ;  /* 0x0000001800187308 */ /* 0x000e220000000800 */
[----:B-1----:R-:W-:Y:S01]  /*14d10*/  FADD.FTZ R34, R20, R27 ;  /* 0x0000001b14227221 */ /* 0x002fe20000010000 */
[----:B------:R-:W-:-:S02]  /*14d20*/  F2FP.F16.F32.PACK_AB R186, R33, R186 ;  /* 0x000000ba21ba723e */ /* 0x000fc400000000ff */
[----:B------:R-:W-:Y:S02]  /*14d30*/  F2FP.F16.F32.PACK_AB R180, R29, R180 ;  /* 0x000000b41db4723e */ /* 0x000fe400000000ff */
[----:B------:R-:W-:Y:S02]  /*14d40*/  F2FP.F16.F32.PACK_AB R191, R14, R191 ;  /* 0x000000bf0ebf723e */ /* 0x000fe400000000ff */
[----:B------:R-:W1:Y:S01]  /*14d50*/  MUFU.EX2 R181, R181 ;  /* 0x000000b500b57308 */ /* 0x000e620000000800 */
[----:B--2---:R-:W-:Y:S01]  /*14d60*/  FADD.FTZ R27, R187, R34 ;  /* 0x00000022bb1b7221 */ /* 0x004fe20000010000 */
[----:B------:R-:W-:-:S06]  /*14d70*/  F2FP.F16.F32.PACK_AB R185, R20, R185 ;  /* 0x000000b914b9723e */ /* 0x000fcc00000000ff */
        /* <DEDUP_REMOVED lines=58> */
[----:B------:R-:W-:-:S05]  /*15120*/  VIADD R7, R72, 0xfffffffe ;  /* 0xfffffffe48077836 */ /* 0x000fca0000000000 */
        /* <DEDUP_REMOVED lines=12> */
[C---:B------:R-:W-:Y:S01]  /*151f0*/  ISETP.GT.AND P2, PT, R35.reuse, RZ, PT ;  /* 0x000000ff2300720c */ /* 0x040fe20003f44270 */
[----:B------:R-:W-:Y:S01]  /*15200*/  BSSY B0, `(.L_x_4886) ;  /* 0x000000e000007945 */ /* 0x000fe20003800000 */
[----:B------:R-:W-:-:S11]  /*15210*/  VIADD R2, R35, 0xffffffff ;  /* 0xffffffff23027836 */ /* 0x000fd60000000000 */
[----:B------:R-:W-:Y:S05]  /*15220*/  @P2 BRA `(.L_x_4887) ;  /* 0x00000000001c2947 */ /* 0x000fea0003800000 */
[----:B------:R-:W-:Y:S02]  /*15230*/  ISETP.NE.AND P2, PT, R13, 0x1, PT ;  /* 0x000000010d00780c */ /* 0x000fe40003f45270 */
[----:B------:R-:W-:-:S11]  /*15240*/  IADD3 R9, -R35, RZ, RZ ;  /* 0x000000ff23097210 */ /* 0x000fd60007ffe1ff */
[----:B------:R-:W0:Y:S02]  /*15250*/  @P2 LDC.64 R14, c[0x0][0x9e8] ;  /* 0x00027a00ff0e2b82 */ /* 0x000e240000000a00 */
[----:B0-----:R-:W-:-:S05]  /*15260*/  @P2 IMAD.HI.U32 R2, R9, R14, RZ ;  /* 0x0000000e09022227 */ /* 0x001fca00078e00ff */
[----:B------:R-:W-:-:S04]  /*15270*/  @P2 SHF.R.U32.HI R9, RZ, R15, R2 ;  /* 0x0000000fff092219 */ /* 0x000fc80000011602 */
[----:B------:R-:W-:Y:S01]  /*15280*/  LOP3.LUT R2, RZ, R9, RZ, 0x33, !PT ;  /* 0x00000009ff027212 */ /* 0x000fe200078e33ff */
[----:B------:R-:W-:Y:S06]  /*15290*/  BRA `(.L_x_4888) ;  /* 0x0000000000107947 */ /* 0x000fec0003800000 */
.L_x_4887:
[----:B------:R-:W-:-:S13]  /*152a0*/  ISETP.NE.AND P2, PT, R13, 0x1, PT ;  /* 0x000000010d00780c */ /* 0x000fda0003f45270 */
[----:B------:R-:W0:Y:S02]  /*152b0*/  @P2 LDC.64 R14, c[0x0][0x9e8] ;  /* 0x00027a00ff0e2b82 */ /* 0x000e240000000a00 */
[----:B0-----:R-:W-:-:S05]  /*152c0*/  @P2 IMAD.HI.U32 R14, R2, R14, RZ ;  /* 0x0000000e020e2227 */ /* 0x001fca00078e00ff */
[----:B------:R-:W-:-:S07]  /*152d0*/  @P2 SHF.R.U32.HI R2, RZ, R15, R14 ;  /* 0x0000000fff022219 */ /* 0x000fce000001160e */
.L_x_4888:
[----:B------:R-:W-:Y:S05]  /*152e0*/  BSYNC B0 ;  /* 0x0000000000007941 */ /* 0x000fea0003800000 */
.L_x_4886:
[----:B------:R-:W-:-:S05]  /*152f0*/  IMAD R13, R2, R13, R13 ;  /* 0x0000000d020d7224 */ /* 0x000fca00078e020d */
[----:B------:R-:W-:-:S07]  /*15300*/  VIMNMX R12, R12, R13, PT ;  /* 0x0000000d0c0c7248 */ /* 0x000fce0003fe0100 */
.L_x_4885:
[----:B------:R-:W-:Y:S01]  /*15310*/  IMAD.HI R12, R12, 0x2aaaaaab, RZ ;  /* 0x2aaaaaab0c0c7827 */ /* 0x000fe200078e02ff */
[----:B------:R-:W-:Y:S01]  /*15320*/  ULDC UR59, c[0x0][0x9e4] ;  /* 0x00027900003b7ab9 */ /* 0x000fe20000000800 */
[----:B------:R-:W-:Y:S01]  /*15330*/  ULDC UR58, c[0x0][0x9e4] ;  /* 0x00027900003a7ab9 */ /* 0x000fe20000000800 */
[----:B------:R-:W-:Y:S01]  /*15340*/  BSSY B0, `(.L_x_4889) ;  /* 0x000037f000007945 */ /* 0x000fe20003800000 */
[----:B------:R-:W-:Y:S01]  /*15350*/  IMAD.MOV.U32 R2, RZ, RZ, 0x3f800000 ;  /* 0x3f800000ff027424 */ /* 0x000fe200078e00ff */
[----:B------:R-:W-:Y:S02]  /*15360*/  SHF.R.U32.HI R9, RZ, 0x1f, R12 ;  /* 0x0000001fff097819 */ /* 0x000fe4000001160c */
[----:B------:R-:W-:Y:S02]  /*15370*/  CS2R R118, SRZ ;  /* 0x0000000000767805 */ /* 0x000fe4000001ff00 */
[----:B------:R-:W-:Y:S02]  /*15380*/  CS2R R116, SRZ ;  /* 0x0000000000747805 */ /* 0x000fe4000001ff00 */
[----:B------:R-:W-:-:S02]  /*15390*/  CS2R R114, SRZ ;  /* 0x0000000000727805 */ /* 0x000fc4000001ff00 */
[----:B------:R-:W-:Y:S01]  /*153a0*/  LEA.HI.SX32 R14, R12, R9, 0x1c ;  /* 0x000000090c0e7211 */ /* 0x000fe200078fe2ff */
[----:B------:R-:W-:Y:S01]  /*153b0*/  IMAD.MOV.U32 R9, RZ, RZ, 0x3f800000 ;  /* 0x3f800000ff097424 */ /* 0x000fe200078e00ff */
[----:B------:R-:W-:Y:S02]  /*153c0*/  CS2R R112, SRZ ;  /* 0x0000000000707805 */ /* 0x000fe4000001ff00 */
[----:B------:R-:W-:Y:S02]  /*153d0*/  CS2R R110, SRZ ;  /* 0x00000000006e7805 */ /* 0x000fe4000001ff00 */
[----:B------:R-:W-:Y:S02]  /*153e0*/  VIMNMX R14, R213, R14, !PT ;  /* 0x0000000ed50e7248 */ /* 0x000fe40007fe0100 */
[----:B------:R-:W-:Y:S02]  /*153f0*/  CS2R R108, SRZ ;  /* 0x00000000006c7805 */ /* 0x000fe4000001ff00 */
[----:B------:R-:W-:-:S02]  /*15400*/  CS2R R106, SRZ ;  /* 0x00000000006a7805 */ /* 0x000fc4000001ff00 */
[----:B------:R-:W-:Y:S02]  /*15410*/  CS2R R104, SRZ ;  /* 0x0000000000687805 */ /* 0x000fe4000001ff00 */
[----:B------:R-:W-:Y:S02]  /*15420*/  ISETP.GE.AND P2, PT, R7, R14, PT ;  /* 0x0000000e0700720c */ /* 0x000fe40003f46270 */
        /* <DEDUP_REMOVED lines=41> */
[----:B------:R-:W-:Y:S01]  /*156c0*/  BSSY B1, `(.L_x_4891) ;  /* 0x0000342000017945 */ /* 0x000fe20003800000 */
[----:B------:R-:W-:Y:S02]  /*156d0*/  IMAD.MOV.U32 R2, RZ, RZ, 0x3f800000 ;  /* 0x3f800000ff027424 */ /* 0x000fe400078e00ff */
[----:B------:R-:W-:-:S07]  /*156e0*/  IMAD.MOV.U32 R119, RZ, RZ, RZ ;  /* 0x000000ffff777224 */ /* 0x000fce00078e00ff */
.L_x_4910:
[----:B------:R-:W-:-:S05]  /*156f0*/  VIADD R15, R19, 0x1 ;  /* 0x00000001130f7836 */ /* 0x000fca0000000000 */
[----:B------:R-:W-:-:S04]  /*15700*/  ISETP.NE.AND P2, PT, R15, 0x2, PT ;  /* 0x000000020f00780c */ /* 0x000fc80003f45270 */
[----:B------:R-:W-:Y:S02]  /*15710*/  SEL R11, RZ, 0x1, P2 ;  /* 0x00000001ff0b7807 */ /* 0x000fe40001000000 */
[----:B------:R-:W-:Y:S02]  /*15720*/  SEL R15, R15, RZ, P2 ;  /* 0x000000ff0f0f7207 */ /* 0x000fe40001000000 */
[----:B------:R-:W-:Y:S01]  /*15730*/  LOP3.LUT R20, R194, R11, RZ, 0x3c, !PT ;  /* 0x0000000bc2147212 */ /* 0x000fe200078e3cff */
[----:B------:R-:W-:Y:S06]  /*15740*/  @!P0 BRA `(.L_x_4892) ;  /* 0x0000000000048947 */ /* 0x000fec0003800000 */
[----:B------:R-:W-:Y:S01]  /*15750*/  BPT.TRAP 0x1 ;  /* 0x000000040000795c */ /* 0x000fe20000300000 */
.L_x_4892:
[----:B------:R-:W-:Y:S01]  /*15760*/  IMAD R0, R15, 0x8, R16 ;  /* 0x000000080f007824 */ /* 0x000fe200078e0210 */
[----:B------:R-:W-:-:S04]  /*15770*/  SHF.L.U32 R11, R20, 0x1f, RZ ;  /* 0x0000001f140b7819 */ /* 0x000fc800000006ff */
[----:B------:R0:W1:Y:S01]  /*15780*/  SYNCS.PHASECHK.TRANS64.TRYWAIT P2, [R0+URZ+0x30830], R11 ;  /* 0x0308300b000075a7 */ /* 0x000062000804017f */
[----:B------:R-:W-:Y:S05]  /*15790*/  @!P0 BRA `(.L_x_4893) ;  /* 0x0000000000048947 */ /* 0x000fea0003800000 */
[----:B------:R-:W-:Y:S01]  /*157a0*/  BPT.TRAP 0x1 ;  /* 0x000000040000795c */ /* 0x000fe20000300000 */
.L_x_4893:
[----:B------:R-:W-:Y:S01]  /*157b0*/  IMAD R124, R15, 0x900, R8 ;  /* 0x000009000f7c7824 */ /* 0x000fe200078e0208 */
[----:B------:R-:W-:Y:S03]  /*157c0*/  BSSY B2, `(.L_x_4894) ;  /* 0x0000006000027945 */ /* 0x000fe60003800000 */
[C---:B------:R-:W-:Y:S02]  /*157d0*/  VIADD R12, R124.reuse, 0x2 ;  /* 0x000000027c0c7836 */ /* 0x040fe40000000000 */
[----:B------:R-:W-:Y:S01]  /*157e0*/  VIADD R21, R124, 0x4 ;  /* 0x000000047c157836 */ /* 0x000fe20000000000 */
[----:B-1----:R-:W-:Y:S06]  /*157f0*/  @P2 BRA `(.L_x_4895) ;  /* 0x0000000000082947 */ /* 0x002fec0003800000 */
[----:B------:R-:W1:Y:S02]  /*15800*/  SYNCS.PHASECHK.TRANS64.TRYWAIT P2, [R0+URZ+0x30830], R11 ;  /* 0x0308300b000075a7 */ /* 0x000e64000804017f */
[----:B-1----:R-:W-:Y:S05]  /*15810*/  @!P2 BRA `(.L_x_4896) ;  /* 0x000001780030a947 */ /* 0x002fea0003800000 */
.L_x_4895:
[----:B------:R-:W-:Y:S05]  /*15820*/  BSYNC B2 ;  /* 0x0000000000027941 */ /* 0x000fea0003800000 */
.L_x_4894:
[----:B------:R-:W-:Y:S01]  /*15830*/  IMAD.MOV.U32 R10, RZ, RZ, R124 ;  /* 0x000000ffff0a7224 */ /* 0x000fe200078e007c */
[----:B------:R2:W-:Y:S04]  /*15840*/  STL.64 [R1+0x90], R16 ;  /* 0x0000901001007387 */ /* 0x0005e80000100a00 */
[----:B------:R-:W-:Y:S01]  /*15850*/  R2UR UR54, R10 ;  /* 0x000000000a3672ca */ /* 0x000fe200000e0000 */
[----:B------:R-:W-:-:S05]  /*15860*/  IMAD.MOV.U32 R10, RZ, RZ, R21 ;  /* 0x000000ffff0a7224 */ /* 0x000fca00078e0015 */
[----:B------:R-:W-:Y:S01]  /*15870*/  R2UR UR34, R10 ;  /* 0x000000000a2272ca */ /* 0x000fe200000e0000 */
[----:B------:R-:W-:Y:S01]  /*15880*/  VIADD R10, R124, 0x302 ;  /* 0x000003027c0a7836 */ /* 0x000fe20000000000 */
[----:B--2---:R-:W2:Y:S01]  /*15890*/  LDL.64 R16, [R1+0x28] ;  /* 0x0000280001107983 */ /* 0x004ea20000100a00 */
[----:B01----:R-:W-:-:S03]  /*158a0*/  IMAD.MOV.U32 R11, RZ, RZ, 0x40000040 ;  /* 0x40000040ff0b7424 */ /* 0x003fc600078e00ff */
[----:B------:R-:W-:Y:S01]  /*158b0*/  R2UR UR22, R10 ;  /* 0x000000000a1672ca */ /* 0x000fe200000e0000 */
[----:B------:R-:W-:Y:S01]  /*158c0*/  VIADD R10, R124, 0x306 ;  /* 0x000003067c0a7836 */ /* 0x000fe20000000000 */
[----:B------:R0:W-:Y:S01]  /*158d0*/  STL.64 [R1+0x88], R14 ;  /* 0x0000880e01007387 */ /* 0x0001e20000100a00 */
[C---:B------:R-:W-:Y:S02]  /*158e0*/  R2UR UR55, R11.reuse ;  /* 0x000000000b3772ca */ /* 0x040fe400000e0000 */
[C---:B------:R-:W-:Y:S02]  /*158f0*/  R2UR UR35, R11.reuse ;  /* 0x000000000b2372ca */ /* 0x040fe400000e0000 */
[C---:B------:R-:W-:Y:S02]  /*15900*/  R2UR UR23, R11.reuse ;  /* 0x000000000b1772ca */ /* 0x040fe400000e0000 */
[----:B------:R-:W-:Y:S02]  /*15910*/  R2UR UR14, R10 ;  /* 0x000000000a0e72ca */ /* 0x000fe400000e0000 */
[----:B------:R-:W-:Y:S01]  /*15920*/  R2UR UR15, R11 ;  /* 0x000000000b0f72ca */ /* 0x000fe200000e0000 */
[----:B0-----:R-:W3:Y:S04]  /*15930*/  LDL.64 R14, [R1+0x20] ;  /* 0x00002000010e7983 */ /* 0x001ee80000100a00 */
[----:B------:R0:W-:Y:S04]  /*15940*/  STL.64 [R1+0x80], R6 ;  /* 0x0000800601007387 */ /* 0x0001e80000100a00 */
[----:B0-----:R-:W4:Y:S04]  /*15950*/  LDL.64 R6, [R1+0x18] ;  /* 0x0000180001067983 */ /* 0x001f280000100a00 */
[----:B------:R0:W-:Y:S04]  /*15960*/  STL.64 [R1+0x78], R4 ;  /* 0x0000780401007387 */ /* 0x0001e80000100a00 */
[----:B------:R-:W2:Y:S01]  /*15970*/  LDL.64 R10, [R1+0x30] ;  /* 0x00003000010a7983 */ /* 0x000ea20000100a00 */
[----:B------:R-:W-:Y:S01]  /*15980*/  VIADD R120, R124, 0x6 ;  /* 0x000000067c787836 */ /* 0x000fe20000000000 */
[----:B------:R-:W-:Y:S01]  /*15990*/  R2UR UR50, R12 ;  /* 0x000000000c3272ca */ /* 0x000fe200000e0000 */
[----:B------:R-:W-:-:S03]  /*159a0*/  VIADD R12, R124, 0x300 ;  /* 0x000003007c0c7836 */ /* 0x000fc60000000000 */
[----:B------:R-:W-:Y:S01]  /*159b0*/  R2UR UR30, R120 ;  /* 0x00000000781e72ca */ /* 0x000fe200000e0000 */
[----:B------:R-:W-:Y:S01]  /*159c0*/  VIADD R120, R124, 0x304 ;  /* 0x000003047c787836 */ /* 0x000fe20000000000 */
[----:B------:R-:W-:Y:S01]  /*159d0*/  R2UR UR26, R12 ;  /* 0x000000000c1a72ca */ /* 0x000fe200000e0000 */
[C---:B------:R-:W-:Y:S01]  /*159e0*/  VIADD R12, R124.reuse, 0x600 ;  /* 0x000006007c0c7836 */ /* 0x040fe20000000000 */
[----:B------:R-:W-:Y:S01]  /*159f0*/  MOV R121, 0x40000040 ;  /* 0x4000004000797802 */ /* 0x000fe20000000f00 */
[----:B------:R-:W-:Y:S01]  /*15a00*/  VIADD R122, R124, 0x604 ;  /* 0x000006047c7a7836 */ /* 0x000fe20000000000 */
[----:B------:R-:W-:Y:S01]  /*15a10*/  R2UR UR18, R120 ;  /* 0x00000000781272ca */ /* 0x000fe200000e0000 */
[C---:B------:R-:W-:Y:S01]  /*15a20*/  VIADD R120, R124.reuse, 0x602 ;  /* 0x000006027c787836 */ /* 0x040fe20000000000 */
[----:B0-----:R-:W4:Y:S01]  /*15a30*/  LDL.64 R4, [R1+0x10] ;  /* 0x0000100001047983 */ /* 0x001f220000100a00 */
[----:B------:R-:W-:Y:S01]  /*15a40*/  VIADD R124, R124, 0x606 ;  /* 0x000006067c7c7836 */ /* 0x000fe20000000000 */
[C---:B------:R-:W-:Y:S01]  /*15a50*/  R2UR UR31, R121.reuse ;  /* 0x00000000791f72ca */ /* 0x040fe200000e0000 */
[----:B------:R-:W-:Y:S01]  /*15a60*/  IMAD.MOV.U32 R123, RZ, RZ, 0x40000040 ;  /* 0x40000040ff7b7424 */ /* 0x000fe200078e00ff */
[C---:B------:R-:W-:Y:S01]  /*15a70*/  R2UR UR19, R121.reuse ;  /* 0x00000000791372ca */ /* 0x040fe200000e0000 */
[----:B------:R-:W-:Y:S01]  /*15a80*/  IMAD.MOV.U32 R125, RZ, RZ, 0x40000040 ;  /* 0x40000040ff7d7424 */ /* 0x000fe200078e00ff */
[----:B------:R-:W-:Y:S01]  /*15a90*/  R2UR UR6, R120 ;  /* 0x00000000780672ca */ /* 0x000fe200000e0000 */
[----:B------:R-:W-:Y:S01]  /*15aa0*/  IMAD.MOV.U32 R13, RZ, RZ, 0x40000040 ;  /* 0x40000040ff0d7424 */ /* 0x000fe200078e00ff */
        /* <DEDUP_REMOVED lines=15> */
[-C--:B------:R-:W-:Y:S01]  /*15ba0*/  FMUL.FTZ R37, R37, R9.reuse ;  /* 0x0000000925257220 */ /* 0x080fe20000410000 */
[----:B------:R-:W-:Y:S01]  /*15bb0*/  HGMMA.64x96x16.F32 R120, gdesc[UR52], RZ, !UPT, gsb0 ;  /* 0x01600000347879f0 */ /* 0x000fe2000c0008ff */
        /* <DEDUP_REMOVED lines=90> */
[----:B------:R-:W-:Y:S03]  /*16160*/  HGMMA.64x96x16.F32 R120, gdesc[UR48], R120, gsb0 ;  /* 0x01600000307879f0 */ /* 0x000fe60008000878 */
[----:B------:R-:W-:Y:S02]  /*16170*/  WARPGROUP.DEPBAR.LE gsb0, 0x0 ;  /* 0x00008000000079c5 */ /* 0x000fe40000010000 */
[----:B------:R-:W-:Y:S01]  /*16180*/  WARPGROUP.ARRIVE ;  /* 0x00000000000079c5 */ /* 0x000fe20000000000 */
[----:B--2---:R-:W-:Y:S02]  /*16190*/  R2UR UR32, R10 ;  /* 0x000000000a2072ca */ /* 0x004fe400000e0000 */
[----:B------:R-:W-:Y:S02]  /*161a0*/  R2UR UR33, R11 ;  /* 0x000000000b2172ca */ /* 0x000fe400000e0000 */
[----:B------:R-:W-:Y:S01]  /*161b0*/  R2UR UR28, R16 ;  /* 0x00000000101c72ca */ /* 0x000fe200000e0000 */
[----:B------:R-:W2:Y:S10]  /*161c0*/  LDL.64 R10, [R1] ;  /* 0x00000000010a7983 */ /* 0x000eb40000100a00 */
[----:B------:R-:W-:Y:S01]  /*161d0*/  HGMMA.64x96x16.F32 R120, gdesc[UR32], R120, gsb0 ;  /* 0x01600000207879f0 */ /* 0x000fe20008000878 */
[----:B------:R-:W-:-:S02]  /*161e0*/  R2UR UR29, R17 ;  /* 0x00000000111d72ca */ /* 0x000fc400000e0000 */
[----:B------:R-:W-:Y:S02]  /*161f0*/  R2UR UR10, R12 ;  /* 0x000000000c0a72ca */ /* 0x000fe400000e0000 */
[----:B------:R-:W-:Y:S02]  /*16200*/  R2UR UR11, R13 ;  /* 0x000000000d0b72ca */ /* 0x000fe400000e0000 */
[----:B------:R-:W2:Y:S01]  /*16210*/  LDL.64 R12, [R1+0x8] ;  /* 0x00000800010c7983 */ /* 0x000ea20000100a00 */
[----:B---3--:R-:W-:Y:S02]  /*16220*/  R2UR UR24, R14 ;  /* 0x000000000e1872ca */ /* 0x008fe400000e0000 */
[----:B------:R-:W-:Y:S01]  /*16230*/  R2UR UR25, R15 ;  /* 0x000000000f1972ca */ /* 0x000fe200000e0000 */
[----:B------:R0:W5:Y:S01]  /*16240*/  LDL.LU.64 R16, [R1+0x90] ;  /* 0x0000900001107983 */ /* 0x0001620000300a00 */
[----:B----4-:R-:W-:Y:S02]  /*16250*/  R2UR UR20, R6 ;  /* 0x00000000061472ca */ /* 0x010fe400000e0000 */
[----:B------:R-:W-:Y:S01]  /*16260*/  R2UR UR21, R7 ;  /* 0x00000000071572ca */ /* 0x000fe200000e0000 */
[----:B------:R0:W5:Y:S01]  /*16270*/  LDL.LU.64 R14, [R1+0x88] ;  /* 0x00008800010e7983 */ /* 0x0001620000300a00 */
[----:B------:R-:W-:-:S02]  /*16280*/  R2UR UR16, R4 ;  /* 0x00000000041072ca */ /* 0x000fc400000e0000 */
[----:B------:R-:W-:Y:S01]  /*16290*/  R2UR UR17, R5 ;  /* 0x00000000051172ca */ /* 0x000fe200000e0000 */
[----:B------:R0:W5:Y:S01]  /*162a0*/  LDL.LU.64 R6, [R1+0x80] ;  /* 0x0000800001067983 */ /* 0x0001620000300a00 */
[----:B------:R-:W-:Y:S01]  /*162b0*/  UMOV UR4, UR56 ;  /* 0x0000003800047c82 */ /* 0x000fe20008000000 */
[----:B------:R-:W-:Y:S02]  /*162c0*/  UMOV UR5, UR57 ;  /* 0x0000003900057c82 */ /* 0x000fe40008000000 */
[----:B------:R0:W5:Y:S01]  /*162d0*/  LDL.LU.64 R4, [R1+0x78] ;  /* 0x0000780001047983 */ /* 0x0001620000300a00 */
        /* <DEDUP_REMOVED lines=9> */
[----:B--2---:R-:W-:Y:S02]  /*16370*/  R2UR UR12, R12 ;  /* 0x000000000c0c72ca */ /* 0x004fe400000e0000 */
[----:B------:R-:W-:Y:S01]  /*16380*/  R2UR UR13, R13 ;  /* 0x000000000d0d72ca */ /* 0x000fe200000e0000 */
[----:B------:R-:W-:Y:S02]  /*16390*/  WARPGROUP.DEPBAR.LE gsb0, 0x0 ;  /* 0x00008000000079c5 */ /* 0x000fe40000010000 */
[----:B------:R-:W-:-:S06]  /*163a0*/  WARPGROUP.ARRIVE ;  /* 0x00000000000079c5 */ /* 0x000fcc0000000000 */
[----:B------:R-:W-:Y:S01]  /*163b0*/  HGMMA.64x96x16.F32 R120, gdesc[UR16], R120, gsb0 ;  /* 0x01600000107879f0 */ /* 0x000fe20008000878 */
[----:B------:R-:W-:Y:S02]  /*163c0*/  R2UR UR8, R10 ;  /* 0x000000000a0872ca */ /* 0x000fe400000e0000 */
[----:B------:R-:W-:Y:S01]  /*163d0*/  R2UR UR9, R11 ;  /* 0x000000000b0972ca */ /* 0x000fe200000e0000 */
        /* <DEDUP_REMOVED lines=16> */
[----:B0-----:R-:W-:Y:S05]  /*164e0*/  @!P0 BRA `(.L_x_4897) ;  /* 0x0000000000048947 */ /* 0x001fea0003800000 */
[----:B------:R-:W-:Y:S01]  /*164f0*/  BPT.TRAP 0x1 ;  /* 0x000000040000795c */ /* 0x000fe20000300000 */
.L_x_4897:
[----:B------:R-:W-:Y:S01]  /*16500*/  SHF.L.U32 R9, R194, 0x1f, RZ ;  /* 0x0000001fc2097819 */ /* 0x000fe200000006ff */
[----:B-----5:R-:W-:-:S04]  /*16510*/  IMAD R2, R19, 0x8, R16 ;  /* 0x0000000813027824 */ /* 0x020fc800078e0210 */
[----:B------:R0:W1:Y:S01]  /*16520*/  SYNCS.PHASECHK.TRANS64.TRYWAIT P2, [R2+URZ+0x30850], R9 ;  /* 0x03085009020075a7 */ /* 0x000062000804017f */
[----:B------:R-:W-:Y:S05]  /*16530*/  @!P0 BRA `(.L_x_4898) ;  /* 0x0000000000048947 */ /* 0x000fea0003800000 */
[----:B------:R-:W-:Y:S01]  /*16540*/  BPT.TRAP 0x1 ;  /* 0x000000040000795c */ /* 0x000fe20000300000 */
.L_x_4898:
[----:B------:R-:W-:Y:S04]  /*16550*/  BSSY B2, `(.L_x_4899) ;  /* 0x0000004000027945 */ /* 0x000fe80003800000 */
[----:B-1----:R-:W-:Y:S05]  /*16560*/  @P2 BRA `(.L_x_4900) ;  /* 0x0000000000082947 */ /* 0x002fea0003800000 */
[----:B------:R-:W1:Y:S02]  /*16570*/  SYNCS.PHASECHK.TRANS64.TRYWAIT P2, [R2+URZ+0x30850], R9 ;  /* 0x03085009020075a7 */ /* 0x000e64000804017f */
[----:B-1----:R-:W-:Y:S05]  /*16580*/  @!P2 BRA `(.L_x_4901) ;  /* 0x0000016800e8a947 */ /* 0x002fea0003800000 */
.L_x_4900:
[----:B------:R-:W-:Y:S05]  /*16590*/  BSYNC B2 ;  /* 0x0000000000027941 */ /* 0x000fea0003800000 */
.L_x_4899:
[----:B01----:R-:W-:Y:S01]  /*165a0*/  VIADD R9, R16, 0x400 ;  /* 0x0000040010097836 */ /* 0x003fe20000000000 */
[----:B------:R-:W-:Y:S01]  /*165b0*/  WARPGROUP.ARRIVE ;  /* 0x00000000000079c5 */ /* 0x000fe20000000000 */
[----:B------:R-:W-:Y:S01]  /*165c0*/  IMAD.MOV.U32 R11, RZ, RZ, 0x40000040 ;  /* 0x40000040ff0b7424 */ /* 0x000fe200078e00ff */
[----:B------:R-:W0:Y:S01]  /*165d0*/  LDC R21, c[0x0][0x448] ;  /* 0x00011200ff157b82 */ /* 0x000e220000000800 */
[----:B------:R-:W-:Y:S01]  /*165e0*/  IMAD.MOV.U32 R13, RZ, RZ, 0x40000040 ;  /* 0x40000040ff0d7424 */ /* 0x000fe200078e00ff */
[----:B------:R-:W-:Y:S01]  /*165f0*/  SHF.R.U32.HI R9, RZ, 0x4, R9 ;  /* 0x00000004ff097819 */ /* 0x000fe20000011609 */
[----:B------:R-:W-:Y:S01]  /*16600*/  @!P1 VIADD R0, R0, 0x30840 ;  /* 0x0003084000009836 */ /* 0x000fe20000000000 */
[----:B------:R-:W-:Y:S01]  /*16610*/  R2UR UR7, R11 ;  /* 0x000000000b0772ca */ /* 0x000fe200000e0000 */
[----:B------:R-:W-:Y:S01]  /*16620*/  IMAD.MOV.U32 R11, RZ, RZ, 0x40000040 ;  /* 0x40000040ff0b7424 */ /* 0x000fe200078e00ff */
[----:B------:R-:W-:Y:S01]  /*16630*/  LOP3.LUT R9, R9, 0x3fff, RZ, 0xc0, !PT ;  /* 0x00003fff09097812 */ /* 0x000fe200078ec0ff */
[----:B------:R-:W-:Y:S01]  /*16640*/  ULDC UR5, c[0x0][0x9dc] ;  /* 0x0002770000057ab9 */ /* 0x000fe20000000800 */
[----:B------:R-:W-:Y:S01]  /*16650*/  LOP3.LUT P2, RZ, R18, 0x100000, RZ, 0xc0, !PT ;  /* 0x0010000012ff7812 */ /* 0x000fe2000784c0ff */
[----:B------:R-:W-:Y:S01]  /*16660*/  ULDC UR4, c[0x0][0x9e0] ;  /* 0x0002780000047ab9 */ /* 0x000fe20000000800 */
[----:B------:R-:W-:-:S02]  /*16670*/  LOP3.LUT R9, R9, 0x3000000, RZ, 0xfc, !PT ;  /* 0x0300000009097812 */ /* 0x000fc400078efcff */
[----:B------:R-:W-:-:S03]  /*16680*/  @!P1 PRMT R0, RZ, 0x654, R0 ;  /* 0x00000654ff009816 */ /* 0x000fc60000000000 */
[----:B------:R-:W-:Y:S02]  /*16690*/  IMAD R10, R19, 0x900, R9 ;  /* 0x00000900130a7824 */ /* 0x000fe400078e0209 */
[----:B------:R-:W-:Y:S02]  /*166a0*/  IMAD.IADD R9, R214, 0x1, R212 ;  /* 0x00000001d6097824 */ /* 0x000fe400078e02d4 */
[C---:B------:R-:W-:Y:S01]  /*166b0*/  VIADD R12, R10.reuse, 0x80 ;  /* 0x000000800a0c7836 */ /* 0x040fe20000000000 */
[----:B------:R-:W-:Y:S02]  /*166c0*/  R2UR UR6, R10 ;  /* 0x000000000a0672ca */ /* 0x000fe400000e0000 */
[----:B0-----:R-:W-:-:S11]  /*166d0*/  ISETP.NE.AND P3, PT, R21, 0x1, PT ;  /* 0x000000011500780c */ /* 0x001fd60003f65270 */
        /* <DEDUP_REMOVED lines=25> */
[----:B------:R-:W-:Y:S02]  /*16870*/  WARPGROUP.DEPBAR.LE gsb0, 0x0 ;  /* 0x00008000000079c5 */ /* 0x000fe40000010000 */
[----:B------:R-:W-:-:S14]  /*16880*/  WARPGROUP.ARRIVE ;  /* 0x00000000000079c5 */ /* 0x000fdc0000000000 */
[----:B------:R-:W-:Y:S01]  /*16890*/  HGMMA.64x192x16.F32 R24, R172, gdesc[UR4].tnspB, R24, gsb0 ;  /* 0x42e00004ac187df0 */ /* 0x000fe20008000818 */
[----:B------:R-:W-:Y:S02]  /*168a0*/  R2UR UR6, R10 ;  /* 0x000000000a0672ca */ /* 0x000fe400000e0000 */
[----:B------:R-:W-:Y:S01]  /*168b0*/  R2UR UR7, R11 ;  /* 0x000000000b0772ca */ /* 0x000fe200000e0000 */
[----:B------:R-:W0:Y:S08]  /*168c0*/  @P3 LDC R10, c[0x0][0x450] ;  /* 0x00011400ff0a3b82 */ /* 0x000e300000000800 */
[----:B------:R-:W1:Y:S02]  /*168d0*/  @P3 LDC R11, c[0x0][0x44c] ;  /* 0x00011300ff0b3b82 */ /* 0x000e640000000800 */
[----:B-1----:R-:W-:-:S05]  /*168e0*/  @P3 IMAD.HI.U32 R11, R9, R11, RZ ;  /* 0x0000000b090b3227 */ /* 0x002fca00078e00ff */
[----:B0-----:R-:W-:Y:S01]  /*168f0*/  @P3 SHF.R.U32.HI R9, RZ, R10, R11 ;  /* 0x0000000aff093219 */ /* 0x001fe2000001160b */
[----:B------:R-:W-:Y:S01]  /*16900*/  IMAD.U32 R10, RZ, RZ, UR5 ;  /* 0x00000005ff0a7e24 */ /* 0x000fe2000f8e00ff */
[----:B------:R-:W-:Y:S02]  /*16910*/  WARPGROUP.DEPBAR.LE gsb0, 0x0 ;  /* 0x00008000000079c5 */ /* 0x000fe40000010000 */
[----:B------:R-:W-:-:S06]  /*16920*/  WARPGROUP.ARRIVE ;  /* 0x00000000000079c5 */ /* 0x000fcc0000000000 */
[----:B------:R-:W-:Y:S03]  /*16930*/  HGMMA.64x192x16.F32 R24, R168, gdesc[UR4].tnspB, R24, gsb0 ;  /* 0x42e00004a8187df0 */ /* 0x000fe60008000818 */
[----:B------:R-:W-:Y:S02]  /*16940*/  WARPGROUP.DEPBAR.LE gsb0, 0x0 ;  /* 0x00008000000079c5 */ /* 0x000fe40000010000 */
[----:B------:R-:W0:Y:S01]  /*16950*/  SHFL.IDX PT, R170, R9, RZ, 0x1c1f ;  /* 0x001c1fff09aa7589 */ /* 0x000e2200000e0000 */
[----:B------:R-:W-:Y:S01]  /*16960*/  IMAD R169, R7, -0x60, RZ ;  /* 0xffffffa007a97824 */ /* 0x000fe200078e02ff */
[----:B------:R1:W-:Y:S04]  /*16970*/  @!P1 SYNCS.ARRIVE.TRANS64.RED.A1T0 RZ, [R0+URZ], RZ ;  /* 0x000000ff00ff99a7 */ /* 0x0003e8000810043f */
[----:B------:R-:W-:-:S04]  /*16980*/  IADD3 R21, -R200, 0x1, R169 ;  /* 0x00000001c8157810 */ /* 0x000fc80007ffe1a9 */
[----:B------:R-:W-:Y:S02]  /*16990*/  IADD3 R21, -R196, R21, R197 ;  /* 0x00000015c4157210 */ /* 0x000fe40007ffe1c5 */
[----:B-1----:R-:W-:-:S03]  /*169a0*/  LOP3.LUT R0, RZ, R10, RZ, 0x33, !PT ;  /* 0x0000000aff007212 */ /* 0x002fc600078e33ff */
[----:B------:R-:W-:Y:S02]  /*169b0*/  VIADD R168, R21, UR4 ;  /* 0x0000000415a87c36 */ /* 0x000fe40008000000 */
[----:B------:R-:W-:Y:S02]  /*169c0*/  IMAD.IADD R21, R0, 0x1, R21 ;  /* 0x0000000100157824 */ /* 0x000fe400078e0215 */
[----:B------:R-:W-:Y:S02]  /*169d0*/  IMAD.IADD R0, R169, 0x1, -R200 ;  /* 0x00000001a9007824 */ /* 0x000fe400078e0ac8 */
[--C-:B0-----:R-:W-:Y:S02]  /*169e0*/  IMAD.IADD R19, R168, 0x1, R170.reuse ;  /* 0x00000001a8137824 */ /* 0x101fe400078e02aa */
[----:B------:R-:W-:Y:S01]  /*169f0*/  IMAD.IADD R11, R21, 0x1, R170 ;  /* 0x00000001150b7824 */ /* 0x000fe200078e02aa */
[----:B------:R-:W-:Y:S06]  /*16a00*/  @!P2 BRA `(.L_x_4902) ;  /* 0x000000000054a947 */ /* 0x000fec0003800000 */
        /* <DEDUP_REMOVED lines=12> */
.L_x_4904:
[----:B------:R-:W-:-:S05]  /*16ad0*/  IMAD.U32 R171, RZ, RZ, UR59 ;  /* 0x0000003bffab7e24 */ /* 0x000fca000f8e00ff */
[----:B------:R-:W-:-:S13]  /*16ae0*/  ISETP.NE.AND P2, PT, R171, 0x1, PT ;  /* 0x00000001ab00780c */ /* 0x000fda0003f45270 */
[----:B------:R-:W0:Y:S02]  /*16af0*/  @P2 LDC.64 R12, c[0x0][0x9e8] ;  /* 0x00027a00ff0c2b82 */ /* 0x000e240000000a00 */
[----:B0-----:R-:W-:-:S05]  /*16b00*/  @P2 IMAD.HI.U32 R12, R170, R12, RZ ;  /* 0x0000000caa0c2227 */ /* 0x001fca00078e00ff */
[----:B------:R-:W-:-:S07]  /*16b10*/  @P2 SHF.R.U32.HI R170, RZ, R13, R12 ;  /* 0x0000000dffaa2219 */ /* 0x000fce000001160c */
.L_x_4905:
[----:B------:R-:W-:Y:S05]  /*16b20*/  BSYNC B2 ;  /* 0x0000000000027941 */ /* 0x000fea0003800000 */
.L_x_4903:
[----:B------:R-:W-:-:S05]  /*16b30*/  IMAD R170, R170, R171, R0 ;  /* 0x000000abaaaa7224 */ /* 0x000fca00078e0200 */
[----:B------:R-:W-:Y:S02]  /*16b40*/  VIMNMX R11, R11, R170, !PT ;  /* 0x000000aa0b0b7248 */ /* 0x000fe40007fe0100 */
[----:B------:R-:W-:-:S07]  /*16b50*/  VIADDMNMX R19, R170, R171, R19, PT ;  /* 0x000000abaa137246 */ /* 0x000fce0003800113 */
.L_x_4902:
[C---:B------:R-:W-:Y:S01]  /*16b60*/  ISETP.GE.AND P2, PT, R169.reuse, 0x2, PT ;  /* 0x00000002a900780c */ /* 0x040fe20003f46270 */
[----:B------:R-:W0:Y:S01]  /*16b70*/  SHFL.IDX PT, R9, R9, 0x1, 0x1c1f ;  /* 0x003c1f0009097f89 */ /* 0x000e2200000e0000 */
[----:B------:R-:W-:Y:S02]  /*16b80*/  ISETP.GE.AND P5, PT, R169, 0xa, PT ;  /* 0x0000000aa900780c */ /* 0x000fe40003fa6270 */
[----:B------:R-:W-:Y:S02]  /*16b90*/  ISETP.GT.AND P3, PT, R11, 0x1, !P2 ;  /* 0x000000010b00780c */ /* 0x000fe40005764270 */
[----:B------:R-:W-:Y:S02]  /*16ba0*/  LOP3.LUT R18, R18, 0xfffffffb, RZ, 0xc0, !PT ;  /* 0xfffffffb12127812 */ /* 0x000fe400078ec0ff */
[----:B------:R-:W-:Y:S02]  /*16bb0*/  ISETP.LT.OR P4, PT, R19, 0x2, P3 ;  /* 0x000000021300780c */ /* 0x000fe40001f81670 */
[----:B------:R-:W-:-:S02]  /*16bc0*/  ISETP.GE.AND P3, PT, R169, 0x9, PT ;  /* 0x00000009a900780c */ /* 0x000fc40003f66270 */
[----:B------:R-:W-:Y:S02]  /*16bd0*/  FSEL R121, R121, -INF , !P4 ;  /* 0xff80000079797808 */ /* 0x000fe40006000000 */
[----:B------:R-:W-:Y:S02]  /*16be0*/  ISETP.GT.AND P4, PT, R11, 0x8, !P3 ;  /* 0x000000080b00780c */ /* 0x000fe40005f84270 */
[----:B------:R-:W-:Y:S02]  /*16bf0*/  @P5 LOP3.LUT R18, R18, 0x4, RZ, 0xfc, !PT ;  /* 0x0000000412125812 */ /* 0x000fe400078efcff */
[----:B------:R-:W-:Y:S02]  /*16c00*/  ISETP.LT.OR P4, PT, R19, 0x9, P4 ;  /* 0x000000091300780c */ /* 0x000fe40002781670 */
[----:B------:R-:W-:Y:S02]  /*16c10*/  LOP3.LUT R18, R18, 0xfffffff7, RZ, 0xc0, !PT ;  /* 0xfffffff712127812 */ /* 0x000fe400078ec0ff */
[----:B------:R-:W-:-:S02]  /*16c20*/  FSEL R124, R124, -INF , !P4 ;  /* 0xff8000007c7c7808 */ /* 0x000fc40006000000 */
[----:B------:R-:W-:Y:S01]  /*16c30*/  ISETP.GT.AND P4, PT, R11, 0x9, !P5 ;  /* 0x000000090b00780c */ /* 0x000fe20006f84270 */
[----:B0-----:R-:W-:Y:S01]  /*16c40*/  IMAD.IADD R21, R21, 0x1, R9 ;  /* 0x0000000115157824 */ /* 0x001fe200078e0209 */
[----:B------:R-:W-:Y:S02]  /*16c50*/  ISETP.GE.AND P5, PT, R169, 0x11, PT ;  /* 0x00000011a900780c */ /* 0x000fe40003fa6270 */
[----:B------:R-:W-:Y:S02]  /*16c60*/  ISETP.LT.OR P4, PT, R19, 0xa, P4 ;  /* 0x0000000a1300780c */ /* 0x000fe40002781670 */
[----:B------:R-:W-:Y:S02]  /*16c70*/  IADD3 R168, R168, R9, RZ ;  /* 0x00000009a8a87210 */ /* 0x000fe40007ffe0ff */
        /* <DEDUP_REMOVED lines=118> */
[----:B------:R-:W-:-:S04]  /*173e0*/  ISETP.GT.AND P6, PT, R11, 0x59, !P6 ;  /* 0x000000590b00780c */ /* 0x000fc800077c4270 */
[----:B------:R-:W-:-:S04]  /*173f0*/  ISETP.LT.OR P6, PT, R19, 0x5a, P6 ;  /* 0x0000005a1300780c */ /* 0x000fc800037c1670 */
[----:B------:R-:W-:Y:S02]  /*17400*/  FSEL R165, R165, -INF , !P6 ;  /* 0xff800000a5a57808 */ /* 0x000fe40007000000 */
[----:B------:R-:W-:-:S13]  /*17410*/  LOP3.LUT P6, RZ, R18, 0x100000, RZ, 0xc0, !PT ;  /* 0x0010000012ff7812 */ /* 0x000fda00078cc0ff */
[----:B------:R-:W-:Y:S05]  /*17420*/  @!P6 BRA `(.L_x_4906) ;  /* 0x000000000054e947 */ /* 0x000fea0003800000 */
        /* <DEDUP_REMOVED lines=12> */
.L_x_4908:
[----:B------:R-:W-:-:S05]  /*174f0*/  IMAD.U32 R11, RZ, RZ, UR59 ;  /* 0x0000003bff0b7e24 */ /* 0x000fca000f8e00ff */
[----:B------:R-:W-:-:S13]  /*17500*/  ISETP.NE.AND P6, PT, R11, 0x1, PT ;  /* 0x000000010b00780c */ /* 0x000fda0003fc5270 */
[----:B------:R-:W0:Y:S02]  /*17510*/  @P6 LDC.64 R12, c[0x0][0x9e8] ;  /* 0x00027a00ff0c6b82 */ /* 0x000e240000000a00 */
[----:B0-----:R-:W-:-:S05]  /*17520*/  @P6 IMAD.HI.U32 R12, R9, R12, RZ ;  /* 0x0000000c090c6227 */ /* 0x001fca00078e00ff */
[----:B------:R-:W-:-:S07]  /*17530*/  @P6 SHF.R.U32.HI R9, RZ, R13, R12 ;  /* 0x0000000dff096219 */ /* 0x000fce000001160c */
.L_x_4909:
[----:B------:R-:W-:Y:S05]  /*17540*/  BSYNC B2 ;  /* 0x0000000000027941 */ /* 0x000fea0003800000 */
.L_x_4907:
[----:B------:R-:W-:-:S05]  /*17550*/  IMAD R0, R9, R11, R0 ;  /* 0x0000000b09007224 */ /* 0x000fca00078e0200 */
[----:B------:R-:W-:Y:S02]  /*17560*/  VIADDMNMX R168, R0, R11, R168, PT ;  /* 0x0000000b00a87246 */ /* 0x000fe400038001a8 */
[----:B------:R-:W-:-:S07]  /*17570*/  VIMNMX R21, R21, R0, !PT ;  /* 0x0000000015157248 */ /* 0x000fce0007fe0100 */
.L_x_4906:
[C---:B------:R-:W-:Y:S01]  /*17580*/  ISETP.GT.AND P2, PT, R21.reuse, 0x1, !P2 ;  /* 0x000000011500780c */ /* 0x040fe20005744270 */
[----:B------:R-:W-:Y:S01]  /*17590*/  ULDC UR4, c[0x0][0x988] ;  /* 0x0002620000047ab9 */ /* 0x000fe20000000800 */
[----:B------:R-:W-:Y:S01]  /*175a0*/  ISETP.GT.AND P3, PT, R21, 0x8, !P3 ;  /* 0x000000081500780c */ /* 0x000fe20005f64270 */
[----:B------:R-:W-:Y:S01]  /*175b0*/  @!P1 VIADD R2, R2, 0x30860 ;  /* 0x0003086002029836 */ /* 0x000fe20000000000 */
[C---:B------:R-:W-:Y:S01]  /*175c0*/  ISETP.LT.OR P2, PT, R168.reuse, 0x2, P2 ;  /* 0x00000002a800780c */ /* 0x040fe20001741670 */
[----:B------:R-:W-:Y:S01]  /*175d0*/  IMAD.MOV.U32 R194, RZ, RZ, R20 ;  /* 0x000000ffffc27224 */ /* 0x000fe200078e0014 */
[----:B------:R-:W-:Y:S02]  /*175e0*/  ISETP.LT.OR P3, PT, R168, 0x9, P3 ;  /* 0x00000009a800780c */ /* 0x000fe40001f61670 */
        /* <DEDUP_REMOVED lines=36> */
[----:B------:R-:W-:Y:S02]  /*17830*/  ISETP.GT.AND P2, PT, R21, 0x20, !P3 ;  /* 0x000000201500780c */ /* 0x000fe40005f44270 */
[----:B------:R-:W-:-:S02]  /*17840*/  LOP3.LUT P3, RZ, R18, 0x20, RZ, 0xc0, !PT ;  /* 0x0000002012ff7812 */ /* 0x000fc4000786c0ff */
[----:B------:R-:W-:Y:S02]  /*17850*/  ISETP.LT.OR P2, PT, R168, 0x21, P2 ;  /* 0x00000021a800780c */ /* 0x000fe40001741670 */
[----:B------:R-:W-:Y:S02]  /*17860*/  FMNMX.FTZ R0, R144, R0, !PT ;  /* 0x0000000090007209 */ /* 0x000fe40007810000 */
[----:B------:R-:W-:Y:S02]  /*17870*/  FSEL R138, R138, -INF , !P2 ;  /* 0xff8000008a8a7808 */ /* 0x000fe40005000000 */
[----:B------:R-:W-:Y:S02]  /*17880*/  ISETP.GT.AND P2, PT, R21, 0x21, !P6 ;  /* 0x000000211500780c */ /* 0x000fe40007744270 */
[----:B------:R-:W-:Y:S02]  /*17890*/  LOP3.LUT P6, RZ, R18, 0x10, RZ, 0xc0, !PT ;  /* 0x0000001012ff7812 */ /* 0x000fe400078cc0ff */
        /* <DEDUP_REMOVED lines=17> */
[----:B------:R-:W-:Y:S02]  /*179b0*/  LOP3.LUT P2, RZ, R18, 0x1000, RZ, 0xc0, !PT ;  /* 0x0000100012ff7812 */ /* 0x000fe4000784c0ff */
[----:B------:R-:W-:-:S02]  /*179c0*/  FMNMX.FTZ R0, R160, R0, !PT ;  /* 0x00000000a0007209 */ /* 0x000fc40007810000 */
[----:B------:R-:W-:Y:S02]  /*179d0*/  ISETP.GT.AND P2, PT, R21, 0x30, !P2 ;  /* 0x000000301500780c */ /* 0x000fe40005744270 */
[----:B------:R-:W-:Y:S02]  /*179e0*/  FMNMX.FTZ R0, R161, R0, !PT ;  /* 0x00000000a1007209 */ /* 0x000fe40007810000 */
[----:B------:R-:W-:Y:S02]  /*179f0*/  ISETP.LT.OR P2, PT, R168, 0x31, P2 ;  /* 0x00000031a800780c */ /* 0x000fe40001741670 */
[----:B------:R-:W-:Y:S02]  /*17a00*/  FMNMX.FTZ R0, R164, R0, !PT ;  /* 0x00000000a4007209 */ /* 0x000fe40007810000 */
[----:B------:R-:W-:Y:S02]  /*17a10*/  FSEL R146, R146, -INF , !P2 ;  /* 0xff80000092927808 */ /* 0x000fe40005000000 */
[----:B------:R-:W-:-:S02]  /*17a20*/  LOP3.LUT P2, RZ, R18, 0x800, RZ, 0xc0, !PT ;  /* 0x0000080012ff7812 */ /* 0x000fc4000784c0ff */
[----:B------:R-:W-:Y:S02]  /*17a30*/  FMNMX.FTZ R0, R165, R0, !PT ;  /* 0x00000000a5007209 */ /* 0x000fe40007810000 */
[C---:B------:R-:W-:Y:S02]  /*17a40*/  ISETP.GT.AND P2, PT, R21.reuse, 0x31, !P2 ;  /* 0x000000311500780c */ /* 0x040fe40005744270 */
[----:B------:R-:W-:Y:S01]  /*17a50*/  ISETP.GT.AND P4, PT, R21, 0x51, !P4 ;  /* 0x000000511500780c */ /* 0x000fe20006784270 */
[----:B------:R-:W0:Y:S01]  /*17a60*/  SHFL.BFLY PT, R9, R0, 0x2, 0x1f ;  /* 0x0c401f0000097f89 */ /* 0x000e2200000e0000 */
[C---:B------:R-:W-:Y:S02]  /*17a70*/  ISETP.LT.OR P2, PT, R168.reuse, 0x32, P2 ;  /* 0x00000032a800780c */ /* 0x040fe40001741670 */
[----:B------:R-:W-:Y:S02]  /*17a80*/  ISETP.LT.OR P4, PT, R168, 0x52, P4 ;  /* 0x00000052a800780c */ /* 0x000fe40002781670 */
[----:B------:R-:W-:-:S02]  /*17a90*/  FSEL R147, R147, -INF , !P2 ;  /* 0xff80000093937808 */ /* 0x000fc40005000000 */
[----:B------:R-:W-:Y:S02]  /*17aa0*/  LOP3.LUT P2, RZ, R18, 0x400, RZ, 0xc0, !PT ;  /* 0x0000040012ff7812 */ /* 0x000fe4000784c0ff */
[C---:B------:R-:W-:Y:S02]  /*17ab0*/  ISETP.GT.AND P5, PT, R21.reuse, 0x58, !P5 ;  /* 0x000000581500780c */ /* 0x040fe40006fa4270 */
[----:B------:R-:W-:Y:S02]  /*17ac0*/  ISETP.GT.AND P2, PT, R21, 0x38, !P2 ;  /* 0x000000381500780c */ /* 0x000fe40005744270 */
[----:B------:R-:W-:Y:S02]  /*17ad0*/  FSEL R163, R163, -INF , !P4 ;  /* 0xff800000a3a37808 */ /* 0x000fe40006000000 */
[C---:B------:R-:W-:Y:S02]  /*17ae0*/  ISETP.LT.OR P2, PT, R168.reuse, 0x39, P2 ;  /* 0x00000039a800780c */ /* 0x040fe40001741670 */
[----:B------:R-:W-:-:S02]  /*17af0*/  ISETP.LT.OR P5, PT, R168, 0x59, P5 ;  /* 0x00000059a800780c */ /* 0x000fc40002fa1670 */
[----:B------:R-:W-:Y:S02]  /*17b00*/  FSEL R150, R150, -INF , !P2 ;  /* 0xff80000096967808 */ /* 0x000fe40005000000 */
[----:B------:R-:W-:Y:S02]  /*17b10*/  LOP3.LUT P2, RZ, R18, 0x200, RZ, 0xc0, !PT ;  /* 0x0000020012ff7812 */ /* 0x000fe4000784c0ff */
[----:B------:R-:W-:Y:S02]  /*17b20*/  FSEL R166, R166, -INF , !P5 ;  /* 0xff800000a6a67808 */ /* 0x000fe40006800000 */
[----:B------:R-:W-:Y:S02]  /*17b30*/  ISETP.GT.AND P2, PT, R21, 0x39, !P2 ;  /* 0x000000391500780c */ /* 0x000fe40005744270 */
[----:B0-----:R-:W-:Y:S01]  /*17b40*/  FMNMX.FTZ R9, R0, R9, !PT ;  /* 0x0000000900097209 */ /* 0x001fe20007810000 */
[----:B------:R-:W-:Y:S01]  /*17b50*/  IMAD.U32 R0, RZ, RZ, UR4 ;  /* 0x00000004ff007e24 */ /* 0x000fe2000f8e00ff */
[----:B------:R-:W-:-:S02]  /*17b60*/  ISETP.LT.OR P2, PT, R168, 0x3a, P2 ;  /* 0x0000003aa800780c */ /* 0x000fc40001741670 */
[----:B------:R-:W-:Y:S01]  /*17b70*/  @!P1 PRMT R2, RZ, 0x654, R2 ;  /* 0x00000654ff029816 */ /* 0x000fe20000000002 */
[----:B------:R-:W0:Y:S01]  /*17b80*/  SHFL.BFLY PT, R11, R9, 0x1, 0x1f ;  /* 0x0c201f00090b7f89 */ /* 0x000e2200000e0000 */
[----:B------:R-:W-:Y:S02]  /*17b90*/  FSEL R151, R151, -INF , !P2 ;  /* 0xff80000097977808 */ /* 0x000fe40005000000 */
[----:B------:R-:W-:Y:S01]  /*17ba0*/  LOP3.LUT P2, RZ, R18, 0x100, RZ, 0xc0, !PT ;  /* 0x0000010012ff7812 */ /* 0x000fe2000784c0ff */
[----:B------:R1:W-:Y:S03]  /*17bb0*/  @!P1 SYNCS.ARRIVE.TRANS64.RED.A1T0 RZ, [R2+URZ], RZ ;  /* 0x000000ff02ff99a7 */ /* 0x0003e6000810043f */
[----:B------:R-:W-:-:S04]  /*17bc0*/  ISETP.GT.AND P2, PT, R21, 0x40, !P2 ;  /* 0x000000401500780c */ /* 0x000fc80005744270 */
[----:B------:R-:W-:-:S04]  /*17bd0*/  ISETP.LT.OR P2, PT, R168, 0x41, P2 ;  /* 0x00000041a800780c */ /* 0x000fc80001741670 */
[----:B------:R-:W-:Y:S02]  /*17be0*/  FSEL R154, R154, -INF , !P2 ;  /* 0xff8000009a9a7808 */ /* 0x000fe40005000000 */
[----:B------:R-:W-:-:S04]  /*17bf0*/  LOP3.LUT P2, RZ, R18, 0x80, RZ, 0xc0, !PT ;  /* 0x0000008012ff7812 */ /* 0x000fc8000784c0ff */
[----:B------:R-:W-:Y:S02]  /*17c00*/  ISETP.GT.AND P2, PT, R21, 0x41, !P2 ;  /* 0x000000411500780c */ /* 0x000fe40005744270 */
[----:B0-----:R-:W-:Y:S02]  /*17c10*/  FMNMX.FTZ R11, R9, R11, !PT ;  /* 0x0000000b090b7209 */ /* 0x001fe40007810000 */
[----:B------:R-:W-:-:S03]  /*17c20*/  ISETP.LT.OR P2, PT, R168, 0x42, P2 ;  /* 0x00000042a800780c */ /* 0x000fc60001741670 */
[----:B------:R-:W-:Y:S01]  /*17c30*/  FMUL.FTZ R9, R11, R0 ;  /* 0x000000000b097220 */ /* 0x000fe20000410000 */
[----:B------:R-:W-:Y:S02]  /*17c40*/  FSEL R155, R155, -INF , !P2 ;  /* 0xff8000009b9b7808 */ /* 0x000fe40005000000 */
[----:B------:R-:W-:-:S04]  /*17c50*/  LOP3.LUT P2, RZ, R18, 0x40, RZ, 0xc0, !PT ;  /* 0x0000004012ff7812 */ /* 0x000fc8000784c0ff */
[----:B------:R-:W-:-:S04]  /*17c60*/  ISETP.GT.AND P2, PT, R21, 0x48, !P2 ;  /* 0x000000481500780c */ /* 0x000fc80005744270 */
[----:B------:R-:W-:-:S04]  /*17c70*/  ISETP.LT.OR P2, PT, R168, 0x49, P2 ;  /* 0x00000049a800780c */ /* 0x000fc80001741670 */
[----:B------:R-:W-:Y:S02]  /*17c80*/  FSEL R158, R158, -INF , !P2 ;  /* 0xff8000009e9e7808 */ /* 0x000fe40005000000 */
[----:B------:R-:W-:Y:S02]  /*17c90*/  ISETP.GT.AND P2, PT, R21, 0x49, !P3 ;  /* 0x000000491500780c */ /* 0x000fe40005f44270 */
[----:B------:R-:W-:Y:S02]  /*17ca0*/  LOP3.LUT P3, RZ, R18, 0x2, RZ, 0xc0, !PT ;  /* 0x0000000212ff7812 */ /* 0x000fe4000786c0ff */
[----:B------:R-:W-:-:S04]  /*17cb0*/  ISETP.LT.OR P2, PT, R168, 0x4a, P2 ;  /* 0x0000004aa800780c */ /* 0x000fc80001741670 */
[----:B------:R-:W-:Y:S02]  /*17cc0*/  FSEL R159, R159, -INF , !P2 ;  /* 0xff8000009f9f7808 */ /* 0x000fe40005000000 */
[----:B------:R-:W-:Y:S02]  /*17cd0*/  ISETP.GT.AND P2, PT, R21, 0x50, !P6 ;  /* 0x000000501500780c */ /* 0x000fe40007744270 */
[----:B------:R-:W-:Y:S02]  /*17ce0*/  LOP3.LUT P6, RZ, R18, 0x1, RZ, 0xc0, !PT ;  /* 0x0000000112ff7812 */ /* 0x000fe400078cc0ff */
[----:B------:R-:W-:-:S04]  /*17cf0*/  ISETP.LT.OR P2, PT, R168, 0x51, P2 ;  /* 0x00000051a800780c */ /* 0x000fc80001741670 */
[----:B------:R-:W-:Y:S02]  /*17d00*/  FSEL R162, R162, -INF , !P2 ;  /* 0xff800000a2a27808 */ /* 0x000fe40005000000 */
[C---:B------:R-:W-:Y:S02]  /*17d10*/  ISETP.GT.AND P2, PT, R21.reuse, RZ, !P3 ;  /* 0x000000ff1500720c */ /* 0x040fe40005f44270 */
[----:B------:R-:W-:Y:S02]  /*17d20*/  ISETP.GT.AND P3, PT, R21, 0x59, !P6 ;  /* 0x000000591500780c */ /* 0x000fe40007764270 */
[C---:B------:R-:W-:Y:S02]  /*17d30*/  ISETP.LT.OR P2, PT, R168.reuse, 0x1, P2 ;  /* 0x00000001a800780c */ /* 0x040fe40001741670 */
[----:B------:R-:W-:Y:S02]  /*17d40*/  ISETP.LT.OR P3, PT, R168, 0x5a, P3 ;  /* 0x0000005aa800780c */ /* 0x000fe40001f61670 */
[----:B------:R-:W-:-:S02]  /*17d50*/  FSEL R122, R122, -INF , !P2 ;  /* 0xff8000007a7a7808 */ /* 0x000fc40005000000 */
[----:B------:R-:W-:Y:S02]  /*17d60*/  FSETP.NEU.FTZ.AND P2, PT, R11, -INF , PT ;  /* 0xff8000000b00780b */ /* 0x000fe40003f5d000 */
[----:B------:R-:W-:Y:S02]  /*17d70*/  FMNMX.FTZ R12, R122, R3, !PT ;  /* 0x000000037a0c7209 */ /* 0x000fe40007810000 */
[----:B------:R-:W-:Y:S02]  /*17d80*/  FSEL R167, R167, -INF , !P3 ;  /* 0xff800000a7a77808 */ /* 0x000fe40005800000 */
[----:B------:R-:W-:Y:S02]  /*17d90*/  FMNMX.FTZ R12, R123, R12, !PT ;  /* 0x0000000c7b0c7209 */ /* 0x000fe40007810000 */
[----:B------:R-:W-:Y:S02]  /*17da0*/  FSEL R9, R9, RZ, P2 ;  /* 0x000000ff09097208 */ /* 0x000fe40001000000 */
[----:B------:R-:W-:-:S03]  /*17db0*/  FMNMX.FTZ R12, R126, R12, !PT ;  /* 0x0000000c7e0c7209 */ /* 0x000fc60007810000 */
[--C-:B------:R-:W-:Y:S01]  /*17dc0*/  FFMA.FTZ R21, R129, R0, -R9.reuse ;  /* 0x0000000081157223 */ /* 0x100fe20000010809 */
[----:B------:R-:W-:Y:S01]  /*17dd0*/  FMNMX.FTZ R12, R127, R12, !PT ;  /* 0x0000000c7f0c7209 */ /* 0x000fe20007810000 */
[-CC-:B------:R-:W-:Y:S01]  /*17de0*/  FFMA.FTZ R180, R136, R0.reuse, -R9.reuse ;  /* 0x0000000088b47223 */ /* 0x180fe20000010809 */
[-CC-:B------:R-:W-:Y:S01]  /*17df0*/  FFMA.FTZ R13, R121, R0.reuse, -R9.reuse ;  /* 0x00000000790d7223 */ /* 0x180fe20000010809 */
        /* <DEDUP_REMOVED lines=24> */
[----:B------:R-:W-:Y:S01]  /*17f80*/  FFMA.FTZ R170, R164, R0, -R9 ;  /* 0x00000000a4aa7223 */ /* 0x000fe20000010809 */
        /* <DEDUP_REMOVED lines=26> */
[-CC-:B------:R-:W-:Y:S01]  /*18130*/  FFMA.FTZ R129, R153, R0.reuse, -R9.reuse ;  /* 0x0000000099817223 */ /* 0x180fe20000010809 */
[----:B------:R-:W-:-:S05]  /*18140*/  FFMA.FTZ R9, R165, R0, -R9 ;  /* 0x00000000a5097223 */ /* 0x000fca0000010809 */
[----:B------:R-:W-:Y:S01]  /*18150*/  MUFU.EX2 R182, R182 ;  /* 0x000000b600b67308 */ /* 0x000fe20000000800 */
[----:B------:R-:W0:Y:S07]  /*18160*/  SHFL.BFLY PT, R136, R12, 0x1, 0x1f ;  /* 0x0c201f000c887f89 */ /* 0x000e2e00000e0000 */
[----:B------:R-:W-:Y:S08]  /*18170*/  MUFU.EX2 R124, R124 ;  /* 0x0000007c007c7308 */ /* 0x000ff00000000800 */
[----:B------:R-:W-:Y:S08]  /*18180*/  MUFU.EX2 R176, R176 ;  /* 0x000000b000b07308 */ /* 0x000ff00000000800 */
[----:B------:R-:W-:Y:S01]  /*18190*/  MUFU.EX2 R125, R125 ;  /* 0x0000007d007d7308 */ /* 0x000fe20000000800 */
[----:B0-----:R-:W-:-:S02]  /*181a0*/  FMNMX.FTZ R12, R12, R136, !PT ;  /* 0x000000880c0c7209 */ /* 0x001fc40007810000 */
[----:B------:R-:W-:Y:S02]  /*181b0*/  FSEL R136, R11, RZ, P2 ;  /* 0x000000ff0b887208 */ /* 0x000fe40001000000 */
[C---:B------:R-:W-:Y:S01]  /*181c0*/  FSETP.NEU.FTZ.AND P2, PT, R12.reuse, -INF , PT ;  /* 0xff8000000c00780b */ /* 0x040fe20003f5d000 */
[-C--:B------:R-:W-:Y:S02]  /*181d0*/  FMUL.FTZ R137, R12, R0.reuse ;  /* 0x000000000c897220 */ /* 0x080fe40000410000 */
[----:B------:R-:W-:Y:S01]  /*181e0*/  MUFU.EX2 R178, R178 ;  /* 0x000000b200b27308 */ /* 0x000fe20000000800 */
[----:B------:R-:W-:Y:S01]  /*181f0*/  FADD.FTZ R136, -R136, R4 ;  /* 0x0000000488887221 */ /* 0x000fe20000010100 */
[----:B-1----:R-:W-:Y:S02]  /*18200*/  FSEL R2, R12, RZ, P2 ;  /* 0x000000ff0c027208 */ /* 0x002fe40001000000 */
[----:B------:R-:W-:Y:S01]  /*18210*/  FSEL R137, R137, RZ, P2 ;  /* 0x000000ff89897208 */ /* 0x000fe20001000000 */
[----:B------:R-:W-:Y:S01]  /*18220*/  FMUL.FTZ R136, R136, R0 ;  /* 0x0000000088887220 */ /* 0x000fe20000410000 */
[----:B------:R-:W-:Y:S01]  /*18230*/  ISETP.GT.AND P2, PT, R7, R14, PT ;  /* 0x0000000e0700720c */ /* 0x000fe20003f44270 */
[----:B------:R-:W-:Y:S01]  /*18240*/  FADD.FTZ R2, -R2, R3 ;  /* 0x0000000302027221 */ /* 0x000fe20000010100 */
[----:B------:R-:W-:Y:S01]  /*18250*/  MUFU.EX2 R4, R9 ;  /* 0x0000000900047308 */ /* 0x000fe20000000800 */
[-CC-:B------:R-:W-:Y:S01]  /*18260*/  FFMA.FTZ R189, R122, R0.reuse, -R137.reuse ;  /* 0x000000007abd7223 */ /* 0x180fe20000010889 */
[-CC-:B------:R-:W-:Y:S01]  /*18270*/  FFMA.FTZ R122, R123, R0.reuse, -R137.reuse ;  /* 0x000000007b7a7223 */ /* 0x180fe20000010889 */
[-C--:B------:R-:W-:Y:S01]  /*18280*/  FMUL.FTZ R2, R2, R0.reuse ;  /* 0x0000000002027220 */ /* 0x080fe20000410000 */
        /* <DEDUP_REMOVED lines=19> */
[--C-:B------:R-:W-:Y:S01]  /*183c0*/  FFMA.FTZ R159, R159, R0, -R137.reuse ;  /* 0x000000009f9f7223 */ /* 0x100fe20000010889 */
[----:B------:R-:W1:Y:S01]  /*183d0*/  MUFU.EX2 R2, R2 ;  /* 0x0000000200027308 */ /* 0x000e620000000800 */
[----:B0-----:R-:W-:Y:S01]  /*183e0*/  FFMA.FTZ R6, R9, R6, R188 ;  /* 0x0000000609067223 */ /* 0x001fe200000100bc */
[-CC-:B------:R-:W-:Y:S01]  /*183f0*/  FFMA.FTZ R162, R162, R0.reuse, -R137.reuse ;  /* 0x00000000a2a27223 */ /* 0x180fe20000010889 */
[-CC-:B------:R-:W-:Y:S01]  /*18400*/  FFMA.FTZ R163, R163, R0.reuse, -R137.reuse ;  /* 0x00000000a3a37223 */ /* 0x180fe20000010889 */
[-CC-:B------:R-:W-:Y:S01]  /*18410*/  FFMA.FTZ R166, R166, R0.reuse, -R137.reuse ;  /* 0x00000000a6a67223 */ /* 0x180fe20000010889 */
[----:B------:R-:W-:Y:S01]  /*18420*/  FADD.FTZ R6, R13, R6 ;  /* 0x000000060d067221 */ /* 0x000fe20000010000 */
[----:B------:R-:W-:Y:S01]  /*18430*/  FFMA.FTZ R137, R167, R0, -R137 ;  /* 0x00000000a7897223 */ /* 0x000fe20000010889 */
[----:B------:R-:W-:Y:S01]  /*18440*/  F2FP.F16.F32.PACK_AB R188, R13, R188 ;  /* 0x000000bc0dbc723e */ /* 0x000fe200000000ff */
[----:B------:R-:W0:Y:S01]  /*18450*/  MUFU.EX2 R122, R122 ;  /* 0x0000007a007a7308 */ /* 0x000e220000000800 */
[----:B------:R-:W-:Y:S01]  /*18460*/  FADD.FTZ R6, R190, R6 ;  /* 0x00000006be067221 */ /* 0x000fe20000010000 */
[----:B------:R-:W-:Y:S01]  /*18470*/  F2FP.F16.F32.PACK_AB R190, R19, R190 ;  /* 0x000000be13be723e */ /* 0x000fe200000000ff */
[----:B------:R-:W-:-:S02]  /*18480*/  VIADD R7, R7, 0xffffffff ;  /* 0xffffffff07077836 */ /* 0x000fc40000000000 */
[----:B------:R-:W-:Y:S01]  /*18490*/  FADD.FTZ R6, R19, R6 ;  /* 0x0000000613067221 */ /* 0x000fe20000010000 */
[----:B------:R-:W-:Y:S02]  /*184a0*/  IMAD.MOV.U32 R19, RZ, RZ, R15 ;  /* 0x000000ffff137224 */ /* 0x000fe400078e000f */
[----:B------:R-:W2:Y:S01]  /*184b0*/  MUFU.EX2 R191, R191 ;  /* 0x000000bf00bf7308 */ /* 0x000ea20000000800 */
[----:B-1----:R-:W-:Y:S01]  /*184c0*/  FFMA.FTZ R5, R2, R5, R189 ;  /* 0x0000000502057223 */ /* 0x002fe200000100bd */
[----:B------:R-:W-:Y:S01]  /*184d0*/  FADD.FTZ R6, R184, R6 ;  /* 0x00000006b8067221 */ /* 0x000fe20000010000 */
[----:B------:R-:W-:-:S03]  /*184e0*/  F2FP.F16.F32.PACK_AB R184, R21, R184 ;  /* 0x000000b815b8723e */ /* 0x000fc600000000ff */
[----:B------:R-:W-:Y:S02]  /*184f0*/  FADD.FTZ R6, R21, R6 ;  /* 0x0000000615067221 */ /* 0x000fe40000010000 */
[----:B------:R-:W1:Y:S01]  /*18500*/  MUFU.EX2 R123, R123 ;  /* 0x0000007b007b7308 */ /* 0x000e620000000800 */
[----:B0-----:R-:W-:Y:S01]  /*18510*/  FADD.FTZ R5, R122, R5 ;  /* 0x000000057a057221 */ /* 0x001fe20000010000 */
[----:B------:R-:W-:Y:S01]  /*18520*/  FADD.FTZ R6, R186, R6 ;  /* 0x00000006ba067221 */ /* 0x000fe20000010000 */
[----:B------:R-:W-:Y:S02]  /*18530*/  F2FP.F16.F32.PACK_AB R186, R120, R186 ;  /* 0x000000ba78ba723e */ /* 0x000fe400000000ff */
[----:B------:R-:W-:Y:S01]  /*18540*/  F2FP.F16.F32.PACK_AB R189, R122, R189 ;  /* 0x000000bd7abd723e */ /* 0x000fe200000000ff */
[----:B------:R-:W-:Y:S02]  /*18550*/  FADD.FTZ R6, R120, R6 ;  /* 0x0000000678067221 */ /* 0x000fe40000010000 */
[----:B------:R-:W0:Y:S01]  /*18560*/  MUFU.EX2 R185, R185 ;  /* 0x000000b900b97308 */ /* 0x000e220000000800 */
[----:B--2---:R-:W-:Y:S01]  /*18570*/  FADD.FTZ R5, R191, R5 ;  /* 0x00000005bf057221 */ /* 0x004fe20000010000 */
[----:B------:R-:W-:Y:S01]  /*18580*/  FADD.FTZ R6, R180, R6 ;  /* 0x00000006b4067221 */ /* 0x000fe20000010000 */
[----:B------:R-:W-:-:S03]  /*18590*/  F2FP.F16.F32.PACK_AB R180, R121, R180 ;  /* 0x000000b479b4723e */ /* 0x000fc600000000ff */
[----:B------:R-:W-:Y:S02]  /*185a0*/  FADD.FTZ R6, R121, R6 ;  /* 0x0000000679067221 */ /* 0x000fe40000010000 */
[----:B------:R-:W2:Y:S01]  /*185b0*/  MUFU.EX2 R126, R126 ;  /* 0x0000007e007e7308 */ /* 0x000ea20000000800 */
[C---:B-1----:R-:W-:Y:S01]  /*185c0*/  FADD.FTZ R5, R123.reuse, R5 ;  /* 0x000000057b057221 */ /* 0x042fe20000010000 */
[----:B------:R-:W-:Y:S01]  /*185d0*/  FADD.FTZ R6, R182, R6 ;  /* 0x00000006b6067221 */ /* 0x000fe20000010000 */
[C---:B------:R-:W-:Y:S02]  /*185e0*/  F2FP.F16.F32.PACK_AB R182, R124.reuse, R182 ;  /* 0x000000b67cb6723e */ /* 0x040fe400000000ff */
[----:B------:R-:W-:Y:S01]  /*185f0*/  F2FP.F16.F32.PACK_AB R191, R123, R191 ;  /* 0x000000bf7bbf723e */ /* 0x000fe200000000ff */
[----:B------:R-:W-:Y:S02]  /*18600*/  FADD.FTZ R6, R124, R6 ;  /* 0x000000067c067221 */ /* 0x000fe40000010000 */
[----:B------:R-:W1:Y:S01]  /*18610*/  MUFU.EX2 R187, R187 ;  /* 0x000000bb00bb7308 */ /* 0x000e620000000800 */
[----:B0-----:R-:W-:Y:S01]  /*18620*/  FADD.FTZ R5, R185, R5 ;  /* 0x00000005b9057221 */ /* 0x001fe20000010000 */
[----:B------:R-:W-:Y:S01]  /*18630*/  FADD.FTZ R6, R176, R6 ;  /* 0x00000006b0067221 */ /* 0x000fe20000010000 */
[----:B------:R-:W-:-:S03]  /*18640*/  F2FP.F16.F32.PACK_AB R176, R125, R176 ;  /* 0x000000b07db0723e */ /* 0x000fc600000000ff */
[----:B------:R-:W-:Y:S02]  /*18650*/  FADD.FTZ R6, R125, R6 ;  /* 0x000000067d067221 */ /* 0x000fe40000010000 */
[----:B------:R-:W0:Y:S01]  /*18660*/  MUFU.EX2 R127, R127 ;  /* 0x0000007f007f7308 */ /* 0x000e220000000800 */
[----:B--2---:R-:W-:Y:S01]  /*18670*/  FADD.FTZ R5, R126, R5 ;  /* 0x000000057e057221 */ /* 0x004fe20000010000 */
[----:B------:R-:W-:Y:S01]  /*18680*/  FADD.FTZ R6, R178, R6 ;  /* 0x00000006b2067221 */ /* 0x000fe20000010000 */
        /* <DEDUP_REMOVED lines=58> */
[----:B0-----:R-:W-:Y:S01]  /*18a30*/  FADD.FTZ R6, R170, R6 ;  /* 0x00000006aa067221 */ /* 0x001fe20000010000 */
[----:B------:R-:W-:-:S03]  /*18a40*/  F2FP.F16.F32.PACK_AB R170, R4, R170 ;  /* 0x000000aa04aa723e */ /* 0x000fc600000000ff */
[----:B------:R-:W-:-:S03]  /*18a50*/  FADD.FTZ R6, R4, R6 ;  /* 0x0000000604067221 */ /* 0x000fc60000010000 */
[----:B------:R-:W0:Y:S01]  /*18a60*/  MUFU.EX2 R137, R137 ;  /* 0x0000008900897308 */ /* 0x000e220000000800 */
[C---:B--2---:R-:W-:Y:S01]  /*18a70*/  FADD.FTZ R5, R163.reuse, R5 ;  /* 0x00000005a3057221 */ /* 0x044fe20000010000 */
[----:B------:R-:W-:-:S03]  /*18a80*/  F2FP.F16.F32.PACK_AB R169, R163, R162 ;  /* 0x000000a2a3a9723e */ /* 0x000fc600000000ff */
[----:B-1----:R-:W-:-:S04]  /*18a90*/  FADD.FTZ R4, R166, R5 ;  /* 0x00000005a6047221 */ /* 0x002fc80000010000 */
[C---:B0-----:R-:W-:Y:S01]  /*18aa0*/  FADD.FTZ R5, R137.reuse, R4 ;  /* 0x0000000489057221 */ /* 0x041fe20000010000 */
[----:B------:R-:W-:Y:S01]  /*18ab0*/  F2FP.F16.F32.PACK_AB R171, R137, R166 ;  /* 0x000000a689ab723e */ /* 0x000fe200000000ff */
[----:B------:R-:W-:Y:S01]  /*18ac0*/  IMAD.MOV.U32 R4, RZ, RZ, R11 ;  /* 0x000000ffff047224 */ /* 0x000fe200078e000b */
[----:B------:R-:W-:Y:S06]  /*18ad0*/  @P2 BRA `(.L_x_4910) ;  /* 0xffffffcc00042947 */ /* 0x000fec000383ffff */
[----:B------:R-:W-:Y:S05]  /*18ae0*/  BSYNC B1 ;  /* 0x0000000000017941 */ /* 0x000fea0003800000 */
.L_x_4891:
[----:B------:R-:W-:Y:S02]  /*18af0*/  IMAD.MOV.U32 R3, RZ, RZ, R12 ;  /* 0x000000ffff037224 */ /* 0x000fe400078e000c */
[----:B------:R-:W-:Y:S02]  /*18b00*/  IMAD.MOV.U32 R4, RZ, RZ, R11 ;  /* 0x000000ffff047224 */ /* 0x000fe400078e000b */
[----:B------:R-:W-:Y:S02]  /*18b10*/  IMAD.MOV.U32 R19, RZ, RZ, R15 ;  /* 0x000000ffff137224 */ /* 0x000fe400078e000f */
[----:B------:R-:W-:-:S07]  /*18b20*/  IMAD.MOV.U32 R194, RZ, RZ, R20 ;  /* 0x000000ffffc27224 */ /* 0x000fce00078e0014 */
.L_x_4890:
[----:B------:R-:W-:Y:S05]  /*18b30*/  BSYNC B0 ;  /* 0x0000000000007941 */ /* 0x000fea0003800000 */
.L_x_4889:
[----:B------:R-:W0:Y:S01]  /*18b40*/  LDC R11, c[0x0][0x448] ;  /* 0x00011200ff0b7b82 */ /* 0x000e220000000800 */
[----:B------:R-:W-:Y:S02]  /*18b50*/  LOP3.LUT R18, R18, 0xffefffff, RZ, 0xc0, !PT ;  /* 0xffefffff12127812 */ /* 0x000fe400078ec0ff */
[----:B------:R-:W-:-:S05]  /*18b60*/  IADD3 R14, R197, 0x1, -R196 ;  /* 0x00000001c50e7810 */ /* 0x000fca0007ffe8c4 */
[----:B------:R-:W1:Y:S01]  /*18b70*/  LDC R15, c[0x0][0x9e4] ;  /* 0x00027900ff0f7b82 */ /* 0x000e620000000800 */
[----:B0-----:R-:W-:Y:S01]  /*18b80*/  ISETP.NE.AND P2, PT, R11, 0x1, PT ;  /* 0x000000010b00780c */ /* 0x001fe20003f45270 */
[----:B------:R-:W-:-:S12]  /*18b90*/  VIADD R11, R212, 0x7f ;  /* 0x0000007fd40b7836 */ /* 0x000fd80000000000 */
[----:B------:R-:W0:Y:S01]  /*18ba0*/  @P2 LDC R12, c[0x0][0x44c] ;  /* 0x00011300ff0c2b82 */ /* 0x000e220000000800 */
[----:B------:R-:W-:-:S04]  /*18bb0*/  @P2 LOP3.LUT R18, R18, 0x100000, RZ, 0xfc, !PT ;  /* 0x0010000012122812 */ /* 0x000fc800078efcff */
[----:B------:R-:W-:-:S03]  /*18bc0*/  LOP3.LUT R18, R18, 0xffdfffff, RZ, 0xc0, !PT ;  /* 0xffdfffff12127812 */ /* 0x000fc600078ec0ff */
[----:B------:R-:W2:Y:S01]  /*18bd0*/  @P2 LDC R13, c[0x0][0x450] ;  /* 0x00011400ff0d2b82 */ /* 0x000ea20000000800 */
[----:B0-----:R-:W-:-:S05]  /*18be0*/  @P2 IMAD.HI.U32 R12, R11, R12, RZ ;  /* 0x0000000c0b0c2227 */ /* 0x001fca00078e00ff */
[----:B--2---:R-:W-:Y:S02]  /*18bf0*/  @P2 SHF.R.U32.HI R11, RZ, R13, R12 ;  /* 0x0000000dff0b2219 */ /* 0x004fe4000001160c */
[----:B-1----:R-:W-:Y:S02]  /*18c00*/  ISETP.GE.AND P2, PT, R15, 0x1, PT ;  /* 0x000000010f00780c */ /* 0x002fe40003f46270 */
[----:B------:R-:W-:-:S05]  /*18c10*/  IADD3 R11, R14, R11, RZ ;  /* 0x0000000b0e0b7210 */ /* 0x000fca0007ffe0ff */
[----:B------:R-:W-:-:S06]  /*18c20*/  IMAD.IADD R12, R11, 0x1, -R10 ;  /* 0x000000010b0c7824 */ /* 0x000fcc00078e0a0a */
[----:B------:R-:W-:Y:S01]  /*18c30*/  @P2 LOP3.LUT R18, R18, 0x200000, RZ, 0xfc, !PT ;  /* 0x0020000012122812 */ /* 0x000fe200078efcff */
        /* <DEDUP_REMOVED lines=12> */
.L_x_4913:
[----:B------:R-:W-:-:S13]  /*18d00*/  ISETP.NE.AND P2, PT, R15, 0x1, PT ;  /* 0x000000010f00780c */ /* 0x000fda0003f45270 */
[----:B------:R-:W0:Y:S02]  /*18d10*/  @P2 LDC.64 R10, c[0x0][0x9e8] ;  /* 0x00027a00ff0a2b82 */ /* 0x000e240000000a00 */
[----:B0-----:R-:W-:-:S05]  /*18d20*/  @P2 IMAD.HI.U32 R10, R13, R10, RZ ;  /* 0x0000000a0d0a2227 */ /* 0x001fca00078e00ff */
[----:B------:R-:W-:-:S07]  /*18d30*/  @P2 SHF.R.U32.HI R13, RZ, R11, R10 ;  /* 0x0000000bff0d2219 */ /* 0x000fce000001160a */
.L_x_4914:
[----:B------:R-:W-:Y:S05]  /*18d40*/  BSYNC B0 ;  /* 0x0000000000007941 */ /* 0x000fea0003800000 */
.L_x_4912:
[----:B------:R-:W-:-:S05]  /*18d50*/  IMAD R13, R13, R15, RZ ;  /* 0x0000000f0d0d7224 */ /* 0x000fca00078e02ff */
[----:B------:R-:W-:-:S07]  /*18d60*/  VIMNMX R12, R12, R13, !PT ;  /* 0x0000000d0c0c7248 */ /* 0x000fce0007fe0100 */
.L_x_4911:
[----:B------:R-:W-:Y:S01]  /*18d70*/  VIADD R12, R12, 0x5f ;  /* 0x0000005f0c0c7836 */ /* 0x000fe20000000000 */
[----:B------:R-:W-:Y:S03]  /*18d80*/  BSSY B0, `(.L_x_4915) ;  /* 0x000021e000007945 */ /* 0x000fe60003800000 */
[----:B------:R-:W-:-:S05]  /*18d90*/  IMAD.HI R12, R12, 0x2aaaaaab, RZ ;  /* 0x2aaaaaab0c0c7827 */ /* 0x000fca00078e02ff */
[----:B------:R-:W-:-:S04]  /*18da0*/  SHF.R.U32.HI R11, RZ, 0x1f, R12 ;  /* 0x0000001fff0b7819 */ /* 0x000fc8000001160c */
[----:B------:R-:W-:-:S04]  /*18db0*/  LEA.HI.SX32 R14, R12, R11, 0x1c ;  /* 0x0000000b0c0e7211 */ /* 0x000fc800078fe2ff */
[----:B------:R-:W-:-:S04]  /*18dc0*/  VIMNMX R14, R213, R14, !PT ;  /* 0x0000000ed50e7248 */ /* 0x000fc80007fe0100 */
[----:B------:R-:W-:-:S13]  /*18dd0*/  ISETP.GE.AND P2, PT, R7, R14, PT ;  /* 0x0000000e0700720c */ /* 0x000fda0003f46270 */
[----:B------:R-:W-:Y:S05]  /*18de0*/  @!P2 BRA `(.L_x_4916) ;  /* 0x00000020005ca947 */ /* 0x000fea0003800000 */
[----:B------:R-:W-:Y:S01]  /*18df0*/  BSSY B1, `(.L_x_4916) ;  /* 0x0000216000017945 */ /* 0x000fe20003800000 */
[----:B------:R-:W-:Y:S02]  /*18e00*/  IMAD.MOV.U32 R13, RZ, RZ, R3 ;  /* 0x000000ffff0d7224 */ /* 0x000fe400078e0003 */
[----:B------:R-:W-:Y:S02]  /*18e10*/  IMAD.MOV.U32 R12, RZ, RZ, R4 ;  /* 0x000000ffff0c7224 */ /* 0x000fe400078e0004 */
[----:B------:R-:W-:Y:S02]  /*18e20*/  IMAD.MOV.U32 R11, RZ, RZ, R194 ;  /* 0x000000ffff0b7224 */ /* 0x000fe400078e00c2 */
[----:B------:R-:W-:-:S07]  /*18e30*/  IMAD.MOV.U32 R10, RZ, RZ, R19 ;  /* 0x000000ffff0a7224 */ /* 0x000fce00078e0013 */
.L_x_4927:
[----:B------:R-:W-:-:S05]  /*18e40*/  VIADD R19, R10, 0x1 ;  /* 0x000000010a137836 */ /* 0x000fca0000000000 */
[----:B------:R-:W-:-:S04]  /*18e50*/  ISETP.NE.AND P2, PT, R19, 0x2, PT ;  /* 0x000000021300780c */ /* 0x000fc80003f45270 */
[----:B------:R-:W-:Y:S02]  /*18e60*/  SEL R194, RZ, 0x1, P2 ;  /* 0x00000001ffc27807 */ /* 0x000fe40001000000 */
[----:B------:R-:W-:Y:S02]  /*18e70*/  SEL R19, R19, RZ, P2 ;  /* 0x000000ff13137207 */ /* 0x000fe40001000000 */
[----:B------:R-:W-:Y:S01]  /*18e80*/  LOP3.LUT R194, R11, R194, RZ, 0x3c, !PT ;  /* 0x000000c20bc27212 */ /* 0x000fe200078e3cff */
[----:B------:R-:W-:Y:S06]  /*18e90*/  @!P0 BRA `(.L_x_4917) ;  /* 0x0000000000048947 */ /* 0x000fec0003800000 */
[----:B------:R-:W-:Y:S01]  /*18ea0*/  BPT.TRAP 0x1 ;  /* 0x000000040000795c */ /* 0x000fe20000300000 */
.L_x_4917:
[----:B------:R-:W-:Y:S01]  /*18eb0*/  IMAD R3, R19, 0x8, R16 ;  /* 0x0000000813037824 */ /* 0x000fe200078e0210 */
[----:B------:R-:W-:-:S04]  /*18ec0*/  SHF.L.U32 R4, R194, 0x1f, RZ ;  /* 0x0000001fc2047819 */ /* 0x000fc800000006ff */
[----:B------:R0:W1:Y:S01]  /*18ed0*/  SYNCS.PHASECHK.TRANS64.TRYWAIT P2, [R3+URZ+0x30830], R4 ;  /* 0x03083004030075a7 */ /* 0x000062000804017f */
[----:B------:R-:W-:Y:S05]  /*18ee0*/  @!P0 BRA `(.L_x_4918) ;  /* 0x0000000000048947 */ /* 0x000fea0003800000 */
[----:B------:R-:W-:Y:S01]  /*18ef0*/  BPT.TRAP 0x1 ;  /* 0x000000040000795c */ /* 0x000fe20000300000 */
.L_x_4918:
[----:B------:R-:W-:Y:S01]  /*18f00*/  IMAD R124, R19, 0x900, R8 ;  /* 0x00000900137c7824 */ /* 0x000fe200078e0208 */
[----:B------:R-:W-:Y:S03]  /*18f10*/  BSSY B2, `(.L_x_4919) ;  /* 0x0000006000027945 */ /* 0x000fe60003800000 */
[C---:B------:R-:W-:Y:S02]  /*18f20*/  VIADD R120, R124.reuse, 0x2 ;  /* 0x000000027c787836 */ /* 0x040fe40000000000 */
[----:B------:R-:W-:Y:S01]  /*18f30*/  VIADD R0, R124, 0x4 ;  /* 0x000000047c007836 */ /* 0x000fe20000000000 */
[----:B-1----:R-:W-:Y:S06]  /*18f40*/  @P2 BRA `(.L_x_4920) ;  /* 0x0000000000082947 */ /* 0x002fec0003800000 */
[----:B------:R-:W1:Y:S02]  /*18f50*/  SYNCS.PHASECHK.TRANS64.TRYWAIT P2, [R3+URZ+0x30830], R4 ;  /* 0x03083004030075a7 */ /* 0x000e64000804017f */
[----:B-1----:R-:W-:Y:S05]  /*18f60*/  @!P2 BRA `(.L_x_4921) ;  /* 0x000001400084a947 */ /* 0x002fea0003800000 */
.L_x_4920:
[----:B------:R-:W-:Y:S05]  /*18f70*/  BSYNC B2 ;  /* 0x0000000000027941 */ /* 0x000fea0003800000 */
.L_x_4919:
[----:B------:R2:W-:Y:S01]  /*18f80*/  STL.64 [R1+0x88], R12 ;  /* 0x0000880c01007387 */ /* 0x0005e20000100a00 */
        /* <DEDUP_REMOVED lines=48> */
[----:B--2---:R-:W2:Y:S01]  /*19290*/  LDL.64 R12, [R1+0x28] ;  /* 0x00002800010c7983 */ /* 0x004ea20000100a00 */
[----:B------:R-:W-:-:S02]  /*192a0*/  VIADD R2, R124, 0x306 ;  /* 0x000003067c027836 */ /* 0x000fc40000000000 */
[----:B01----:R-:W-:Y:S01]  /*192b0*/  IMAD.MOV.U32 R3, RZ, RZ, 0x40000040 ;  /* 0x40000040ff037424 */ /* 0x003fe200078e00ff */
[----:B------:R0:W-:Y:S02]  /*192c0*/  STL.64 [R1+0x80], R10 ;  /* 0x0000800a01007387 */ /* 0x0001e40000100a00 */
[----:B------:R-:W-:Y:S02]  /*192d0*/  R2UR UR14, R2 ;  /* 0x00000000020e72ca */ /* 0x000fe400000e0000 */
[----:B------:R-:W-:Y:S01]  /*192e0*/  R2UR UR15, R3 ;  /* 0x00000000030f72ca */ /* 0x000fe200000e0000 */
[----:B0-----:R-:W3:Y:S04]  /*192f0*/  LDL.64 R10, [R1+0x20] ;  /* 0x00002000010a7983 */ /* 0x001ee80000100a00 */
[----:B------:R0:W-:Y:S04]  /*19300*/  STL.64 [R1+0x78], R6 ;  /* 0x0000780601007387 */ /* 0x0001e80000100a00 */
[----:B0-----:R-:W4:Y:S04]  /*19310*/  LDL.64 R6, [R1+0x18] ;  /* 0x0000180001067983 */ /* 0x001f280000100a00 */
[----:B------:R0:W-:Y:S04]  /*19320*/  STL [R1+0x70], R5 ;  /* 0x0000700501007387 */ /* 0x0001e80000100800 */
[----:B------:R-:W2:Y:S01]  /*19330*/  LDL.64 R2, [R1+0x30] ;  /* 0x0000300001027983 */ /* 0x000ea20000100a00 */
[----:B------:R-:W-:-:S02]  /*19340*/  IMAD.MOV.U32 R20, RZ, RZ, R124 ;  /* 0x000000ffff147224 */ /* 0x000fc400078e007c */
[----:B------:R-:W-:-:S03]  /*19350*/  VIADD R122, R124, 0x6 ;  /* 0x000000067c7a7836 */ /* 0x000fc60000000000 */
[----:B------:R-:W-:Y:S02]  /*19360*/  R2UR UR54, R20 ;  /* 0x00000000143672ca */ /* 0x000fe400000e0000 */
[----:B------:R-:W-:Y:S01]  /*19370*/  R2UR UR50, R120 ;  /* 0x00000000783272ca */ /* 0x000fe200000e0000 */
[----:B------:R-:W-:Y:S01]  /*19380*/  IMAD.MOV.U32 R21, RZ, RZ, 0x40000040 ;  /* 0x40000040ff157424 */ /* 0x000fe200078e00ff */
[----:B------:R-:W-:Y:S01]  /*19390*/  MOV R20, R0 ;  /* 0x0000000000147202 */ /* 0x000fe20000000f00 */
        /* <DEDUP_REMOVED lines=10> */
[C---:B------:R-:W-:Y:S01]  /*19440*/  VIADD R20, R124.reuse, 0x600 ;  /* 0x000006007c147836 */ /* 0x040fe20000000000 */
[C---:B------:R-:W-:Y:S01]  /*19450*/  R2UR UR55, R21.reuse ;  /* 0x00000000153772ca */ /* 0x040fe200000e0000 */
[----:B------:R-:W-:Y:S01]  /*19460*/  IMAD.MOV.U32 R121, RZ, RZ, 0x40000040 ;  /* 0x40000040ff797424 */ /* 0x000fe200078e00ff */
[----:B0-----:R-:W4:Y:S01]  /*19470*/  LDL.64 R4, [R1+0x10] ;  /* 0x0000100001047983 */ /* 0x001f220000100a00 */
[----:B------:R-:W-:Y:S01]  /*19480*/  IMAD.MOV.U32 R123, RZ, RZ, 0x40000040 ;  /* 0x40000040ff7b7424 */ /* 0x000fe200078e00ff */
[----:B------:R-:W-:Y:S01]  /*19490*/  R2UR UR35, R21 ;  /* 0x00000000152372ca */ /* 0x000fe200000e0000 */
[----:B------:R-:W-:Y:S01]  /*194a0*/  VIADD R124, R124, 0x606 ;  /* 0x000006067c7c7836 */ /* 0x000fe20000000000 */
        /* <DEDUP_REMOVED lines=23> */
[-C--:B------:R-:W-:Y:S01]  /*19620*/  FMUL.FTZ R44, R44, R9.reuse ;  /* 0x000000092c2c7220 */ /* 0x080fe20000410000 */
        /* <DEDUP_REMOVED lines=63> */
[----:B------:R0:W5:Y:S01]  /*19a20*/  LDL.LU R5, [R1+0x70] ;  /* 0x0000700001057983 */ /* 0x0001620000300800 */
        /* <DEDUP_REMOVED lines=34> */
.L_x_4922:
[----:B-----5:R-:W-:Y:S01]  /*19c50*/  SHF.L.U32 R0, R11, 0x1f, RZ ;  /* 0x0000001f0b007819 */ /* 0x020fe200000006ff */
[----:B------:R-:W-:-:S04]  /*19c60*/  IMAD R15, R10, 0x8, R16 ;  /* 0x000000080a0f7824 */ /* 0x000fc800078e0210 */
[----:B------:R0:W1:Y:S01]  /*19c70*/  SYNCS.PHASECHK.TRANS64.TRYWAIT P2, [R15+URZ+0x30850], R0 ;  /* 0x030850000f0075a7 */ /* 0x000062000804017f */
[----:B------:R-:W-:Y:S05]  /*19c80*/  @!P0 BRA `(.L_x_4923) ;  /* 0x0000000000048947 */ /* 0x000fea0003800000 */
[----:B------:R-:W-:Y:S01]  /*19c90*/  BPT.TRAP 0x1 ;  /* 0x000000040000795c */ /* 0x000fe20000300000 */
.L_x_4923:
[----:B------:R-:W-:Y:S04]  /*19ca0*/  BSSY B2, `(.L_x_4924) ;  /* 0x0000004000027945 */ /* 0x000fe80003800000 */
[----:B-1----:R-:W-:Y:S05]  /*19cb0*/  @P2 BRA `(.L_x_4925) ;  /* 0x0000000000082947 */ /* 0x002fea0003800000 */
[----:B------:R-:W1:Y:S02]  /*19cc0*/  SYNCS.PHASECHK.TRANS64.TRYWAIT P2, [R15+URZ+0x30850], R0 ;  /* 0x030850000f0075a7 */ /* 0x000e64000804017f */
[----:B-1----:R-:W-:Y:S05]  /*19cd0*/  @!P2 BRA `(.L_x_4926) ;  /* 0x00000134003ca947 */ /* 0x002fea0003800000 */
.L_x_4925:
[----:B------:R-:W-:Y:S05]  /*19ce0*/  BSYNC B2 ;  /* 0x0000000000027941 */ /* 0x000fea0003800000 */
.L_x_4924:
[----:B01----:R-:W-:Y:S01]  /*19cf0*/  VIADD R0, R16, 0x400 ;  /* 0x0000040010007836 */ /* 0x003fe20000000000 */
[----:B------:R-:W-:Y:S01]  /*19d00*/  WARPGROUP.ARRIVE ;  /* 0x00000000000079c5 */ /* 0x000fe20000000000 */
[----:B------:R-:W-:Y:S01]  /*19d10*/  IMAD.MOV.U32 R3, RZ, RZ, 0x40000040 ;  /* 0x40000040ff037424 */ /* 0x000fe200078e00ff */
[----:B------:R-:W-:Y:S01]  /*19d20*/  MOV R11, 0x40000040 ;  /* 0x40000040000b7802 */ /* 0x000fe20000000f00 */
[----:B------:R-:W-:Y:S01]  /*19d30*/  ULDC UR4, c[0x0][0x988] ;  /* 0x0002620000047ab9 */ /* 0x000fe20000000800 */
[----:B------:R-:W-:Y:S01]  /*19d40*/  SHF.R.U32.HI R0, RZ, 0x4, R0 ;  /* 0x00000004ff007819 */ /* 0x000fe20000011600 */
[----:B------:R-:W-:Y:S01]  /*19d50*/  @!P1 VIADD R15, R15, 0x30860 ;  /* 0x000308600f0f9836 */ /* 0x000fe20000000000 */
[----:B------:R-:W-:Y:S02]  /*19d60*/  R2UR UR7, R3 ;  /* 0x00000000030772ca */ /* 0x000fe400000e0000 */
[----:B------:R-:W-:Y:S02]  /*19d70*/  LOP3.LUT R0, R0, 0x3fff, RZ, 0xc0, !PT ;  /* 0x00003fff00007812 */ /* 0x000fe400078ec0ff */
[----:B------:R-:W-:-:S02]  /*19d80*/  FMNMX.FTZ R3, R122, R13, !PT ;  /* 0x0000000d7a037209 */ /* 0x000fc40007810000 */
[----:B------:R-:W-:Y:S02]  /*19d90*/  LOP3.LUT R0, R0, 0x3000000, RZ, 0xfc, !PT ;  /* 0x0300000000007812 */ /* 0x000fe400078efcff */
[----:B------:R-:W-:Y:S02]  /*19da0*/  FMNMX.FTZ R3, R123, R3, !PT ;  /* 0x000000037b037209 */ /* 0x000fe40007810000 */
[----:B------:R-:W-:Y:S01]  /*19db0*/  @!P1 PRMT R15, RZ, 0x654, R15 ;  /* 0x00000654ff0f9816 */ /* 0x000fe2000000000f */
[----:B------:R-:W-:Y:S01]  /*19dc0*/  IMAD R2, R10, 0x900, R0 ;  /* 0x000009000a027824 */ /* 0x000fe200078e0200 */
[----:B------:R-:W-:Y:S02]  /*19dd0*/  FMNMX.FTZ R0, R120, R12, !PT ;  /* 0x0000000c78007209 */ /* 0x000fe40007810000 */
[----:B------:R-:W-:Y:S01]  /*19de0*/  FMNMX.FTZ R3, R126, R3, !PT ;  /* 0x000000037e037209 */ /* 0x000fe20007810000 */
[C---:B------:R-:W-:Y:S01]  /*19df0*/  VIADD R10, R2.reuse, 0x80 ;  /* 0x00000080020a7836 */ /* 0x040fe20000000000 */
[----:B------:R-:W-:-:S02]  /*19e00*/  R2UR UR6, R2 ;  /* 0x00000000020672ca */ /* 0x000fc400000e0000 */
[----:B------:R-:W-:Y:S02]  /*19e10*/  FMNMX.FTZ R0, R121, R0, !PT ;  /* 0x0000000079007209 */ /* 0x000fe40007810000 */
[----:B------:R-:W-:Y:S02]  /*19e20*/  FMNMX.FTZ R3, R127, R3, !PT ;  /* 0x000000037f037209 */ /* 0x000fe40007810000 */
[----:B------:R-:W-:Y:S02]  /*19e30*/  FMNMX.FTZ R0, R124, R0, !PT ;  /* 0x000000007c007209 */ /* 0x000fe40007810000 */
[----:B------:R-:W-:Y:S02]  /*19e40*/  FMNMX.FTZ R3, R130, R3, !PT ;  /* 0x0000000382037209 */ /* 0x000fe40007810000 */
[----:B------:R-:W-:Y:S02]  /*19e50*/  FMNMX.FTZ R0, R125, R0, !PT ;  /* 0x000000007d007209 */ /* 0x000fe40007810000 */
[----:B------:R-:W-:Y:S01]  /*19e60*/  FMNMX.FTZ R3, R131, R3, !PT ;  /* 0x0000000383037209 */ /* 0x000fe20007810000 */
[----:B------:R-:W-:Y:S01]  /*19e70*/  HGMMA.64x192x16.F32 R24, R188, gdesc[UR4].tnspB, R24, gsb0 ;  /* 0x42e00004bc187df0 */ /* 0x000fe20008000818 */
[----:B------:R-:W-:Y:S01]  /*19e80*/  R2UR UR6, R10 ;  /* 0x000000000a0672ca */ /* 0x000fe200000e0000 */
[----:B------:R-:W-:Y:S01]  /*19e90*/  VIADD R10, R2, 0x100 ;  /* 0x00000100020a7836 */ /* 0x000fe20000000000 */
[----:B------:R-:W-:Y:S01]  /*19ea0*/  R2UR UR7, R11 ;  /* 0x000000000b0772ca */ /* 0x000fe200000e0000 */
[----:B------:R-:W-:Y:S01]  /*19eb0*/  IMAD.MOV.U32 R11, RZ, RZ, 0x40000040 ;  /* 0x40000040ff0b7424 */ /* 0x000fe200078e00ff */
[----:B------:R-:W-:-:S02]  /*19ec0*/  FMNMX.FTZ R0, R128, R0, !PT ;  /* 0x0000000080007209 */ /* 0x000fc40007810000 */
[----:B------:R-:W-:Y:S02]  /*19ed0*/  FMNMX.FTZ R3, R134, R3, !PT ;  /* 0x0000000386037209 */ /* 0x000fe40007810000 */
[----:B------:R-:W-:Y:S02]  /*19ee0*/  FMNMX.FTZ R0, R129, R0, !PT ;  /* 0x0000000081007209 */ /* 0x000fe40007810000 */
[----:B------:R-:W-:Y:S02]  /*19ef0*/  FMNMX.FTZ R3, R135, R3, !PT ;  /* 0x0000000387037209 */ /* 0x000fe40007810000 */
[----:B------:R-:W-:Y:S02]  /*19f00*/  FMNMX.FTZ R0, R132, R0, !PT ;  /* 0x0000000084007209 */ /* 0x000fe40007810000 */
[----:B------:R-:W-:Y:S02]  /*19f10*/  FMNMX.FTZ R3, R138, R3, !PT ;  /* 0x000000038a037209 */ /* 0x000fe40007810000 */
        /* <DEDUP_REMOVED lines=31> */
[C---:B------:R-:W-:Y:S01]  /*1a110*/  ISETP.GT.AND P2, PT, R7.reuse, R14, PT ;  /* 0x0000000e0700720c */ /* 0x040fe20003f44270 */
[----:B------:R-:W-:Y:S01]  /*1a120*/  VIADD R7, R7, 0xffffffff ;  /* 0xffffffff07077836 */ /* 0x000fe20000000000 */
[----:B------:R-:W-:-:S05]  /*1a130*/  FMNMX.FTZ R4, R165, R0, !PT ;  /* 0x00000000a5047209 */ /* 0x000fca0007810000 */
[----:B------:R-:W0:Y:S02]  /*1a140*/  SHFL.BFLY PT, R0, R4, 0x2, 0x1f ;  /* 0x0c401f0004007f89 */ /* 0x000e2400000e0000 */
[----:B0-----:R-:W-:-:S05]  /*1a150*/  FMNMX.FTZ R4, R4, R0, !PT ;  /* 0x0000000004047209 */ /* 0x001fca0007810000 */
[----:B------:R-:W0:Y:S02]  /*1a160*/  SHFL.BFLY PT, R0, R4, 0x1, 0x1f ;  /* 0x0c201f0004007f89 */ /* 0x000e2400000e0000 */
[----:B0-----:R-:W-:Y:S01]  /*1a170*/  FMNMX.FTZ R4, R4, R0, !PT ;  /* 0x0000000004047209 */ /* 0x001fe20007810000 */
[----:B------:R-:W-:-:S04]  /*1a180*/  IMAD.U32 R0, RZ, RZ, UR4 ;  /* 0x00000004ff007e24 */ /* 0x000fc8000f8e00ff */
[----:B------:R-:W-:-:S04]  /*1a190*/  FADD.FTZ R9, -R4, R12 ;  /* 0x0000000c04097221 */ /* 0x000fc80000010100 */
[----:B------:R-:W-:-:S06]  /*1a1a0*/  FMUL.FTZ R9, R9, R0 ;  /* 0x0000000009097220 */ /* 0x000fcc0000410000 */
[----:B------:R-:W-:Y:S01]  /*1a1b0*/  MUFU.EX2 R9, R9 ;  /* 0x0000000900097308 */ /* 0x000fe20000000800 */
        /* <DEDUP_REMOVED lines=19> */
[----:B------:R-:W0:Y:S01]  /*1a2f0*/  SHFL.BFLY PT, R10, R3, 0x2, 0x1f ;  /* 0x0c401f00030a7f89 */ /* 0x000e2200000e0000 */
[----:B------:R-:W-:-:S04]  /*1a300*/  FMUL.FTZ R11, R4, R0 ;  /* 0x00000000040b7220 */ /* 0x000fc80000410000 */
        /* <DEDUP_REMOVED lines=15> */
[----:B------:R-:W1:Y:S01]  /*1a400*/  MUFU.EX2 R188, R188 ;  /* 0x000000bc00bc7308 */ /* 0x000e620000000800 */
[----:B0-----:R-:W-:-:S07]  /*1a410*/  FMNMX.FTZ R3, R3, R10, !PT ;  /* 0x0000000a03037209 */ /* 0x001fce0007810000 */
[----:B------:R-:W0:Y:S01]  /*1a420*/  MUFU.EX2 R120, R120 ;  /* 0x0000007800787308 */ /* 0x000e220000000800 */
[----:B------:R-:W2:Y:S07]  /*1a430*/  SHFL.BFLY PT, R10, R3, 0x1, 0x1f ;  /* 0x0c201f00030a7f89 */ /* 0x000eae00000e0000 */
[----:B------:R-:W3:Y:S01]  /*1a440*/  MUFU.EX2 R190, R190 ;  /* 0x000000be00be7308 */ /* 0x000ee20000000800 */
[----:B-1----:R-:W-:-:S07]  /*1a450*/  FFMA.FTZ R6, R9, R6, R188 ;  /* 0x0000000609067223 */ /* 0x002fce00000100bc */
[----:B------:R-:W-:Y:S01]  /*1a460*/  MUFU.EX2 R184, R184 ;  /* 0x000000b800b87308 */ /* 0x000fe20000000800 */
[C---:B0-----:R-:W-:Y:S01]  /*1a470*/  FADD.FTZ R6, R120.reuse, R6 ;  /* 0x0000000678067221 */ /* 0x041fe20000010000 */
[----:B------:R-:W-:-:S06]  /*1a480*/  F2FP.F16.F32.PACK_AB R188, R120, R188 ;  /* 0x000000bc78bc723e */ /* 0x000fcc00000000ff */
[----:B------:R-:W-:Y:S01]  /*1a490*/  MUFU.EX2 R186, R186 ;  /* 0x000000ba00ba7308 */ /* 0x000fe20000000800 */
[----:B--2---:R-:W-:Y:S01]  /*1a4a0*/  FMNMX.FTZ R3, R3, R10, !PT ;  /* 0x0000000a03037209 */ /* 0x004fe20007810000 */
[----:B------:R-:W-:Y:S02]  /*1a4b0*/  VIADD R10, R2, 0x280 ;  /* 0x00000280020a7836 */ /* 0x000fe40000000000 */
[----:B---3--:R-:W-:Y:S02]  /*1a4c0*/  FADD.FTZ R6, R190, R6 ;  /* 0x00000006be067221 */ /* 0x008fe40000010000 */
[----:B------:R-:W-:Y:S02]  /*1a4d0*/  FADD.FTZ R2, -R3, R13 ;  /* 0x0000000d03027221 */ /* 0x000fe40000010100 */
[----:B------:R-:W-:Y:S02]  /*1a4e0*/  MUFU.EX2 R20, R20 ;  /* 0x0000001400147308 */ /* 0x000fe40000000800 */
[----:B------:R-:W-:-:S06]  /*1a4f0*/  FMUL.FTZ R2, R2, R0 ;  /* 0x0000000002027220 */ /* 0x000fcc0000410000 */
        /* <DEDUP_REMOVED lines=15> */
[----:B------:R-:W-:Y:S01]  /*1a5f0*/  R2UR UR6, R10 ;  /* 0x000000000a0672ca */ /* 0x000fe200000e0000 */
[----:B------:R-:W-:Y:S08]  /*1a600*/  MUFU.EX2 R176, R176 ;  /* 0x000000b000b07308 */ /* 0x000ff00000000800 */
[----:B------:R-:W-:Y:S01]  /*1a610*/  MUFU.EX2 R178, R178 ;  /* 0x000000b200b27308 */ /* 0x000fe20000000800 */
[----:B------:R-:W-:-:S02]  /*1a620*/  WARPGROUP.DEPBAR.LE gsb0, 0x0 ;  /* 0x00008000000079c5 */ /* 0x000fc40000010000 */
[-CC-:B------:R-:W-:Y:S01]  /*1a630*/  FFMA.FTZ R175, R125, R0.reuse, -R11.reuse ;  /* 0x000000007daf7223 */ /* 0x180fe2000001080b */
[-CC-:B------:R-:W-:Y:S01]  /*1a640*/  FFMA.FTZ R173, R129, R0.reuse, -R11.reuse ;  /* 0x0000000081ad7223 */ /* 0x180fe2000001080b */
[-CC-:B------:R-:W-:Y:S01]  /*1a650*/  FFMA.FTZ R172, R152, R0.reuse, -R11.reuse ;  /* 0x0000000098ac7223 */ /* 0x180fe2000001080b */
[-CC-:B------:R-:W-:Y:S01]  /*1a660*/  FFMA.FTZ R125, R153, R0.reuse, -R11.reuse ;  /* 0x00000000997d7223 */ /* 0x180fe2000001080b */
[-CC-:B------:R-:W-:Y:S01]  /*1a670*/  FFMA.FTZ R174, R156, R0.reuse, -R11.reuse ;  /* 0x000000009cae7223 */ /* 0x180fe2000001080b */
[-CC-:B------:R-:W-:Y:S01]  /*1a680*/  FFMA.FTZ R129, R161, R0.reuse, -R11.reuse ;  /* 0x00000000a1817223 */ /* 0x180fe2000001080b */
[----:B------:R-:W-:Y:S01]  /*1a690*/  FFMA.FTZ R11, R165, R0, -R11 ;  /* 0x00000000a50b7223 */ /* 0x000fe2000001080b */
[----:B------:R-:W-:Y:S01]  /*1a6a0*/  WARPGROUP.ARRIVE ;  /* 0x00000000000079c5 */ /* 0x000fe20000000000 */
[----:B------:R-:W0:Y:S08]  /*1a6b0*/  MUFU.EX2 R175, R175 ;  /* 0x000000af00af7308 */ /* 0x000e300000000800 */
[----:B------:R1:W-:Y:S08]  /*1a6c0*/  MUFU.EX2 R13, R11 ;  /* 0x0000000b000d7308 */ /* 0x0003f00000000800 */
[----:B------:R-:W2:Y:S01]  /*1a6d0*/  MUFU.EX2 R173, R173 ;  /* 0x000000ad00ad7308 */ /* 0x000ea20000000800 */
[----:B-1----:R-:W-:-:S02]  /*1a6e0*/  IMAD.MOV.U32 R11, RZ, RZ, 0x40000040 ;  /* 0x40000040ff0b7424 */ /* 0x002fc400078e00ff */
[C---:B0-----:R-:W-:Y:S01]  /*1a6f0*/  FADD.FTZ R6, R175.reuse, R6 ;  /* 0x00000006af067221 */ /* 0x041fe20000010000 */
[----:B------:R-:W-:Y:S02]  /*1a700*/  F2FP.F16.F32.PACK_AB R190, R175, R190 ;  /* 0x000000beafbe723e */ /* 0x000fe400000000ff */
[----:B------:R-:W-:Y:S01]  /*1a710*/  R2UR UR7, R11 ;  /* 0x000000000b0772ca */ /* 0x000fe200000e0000 */
[-C--:B------:R-:W-:Y:S01]  /*1a720*/  FMUL.FTZ R11, R3, R0.reuse ;  /* 0x00000000030b7220 */ /* 0x080fe20000410000 */
[----:B------:R-:W-:Y:S03]  /*1a730*/  MUFU.EX2 R172, R172 ;  /* 0x000000ac00ac7308 */ /* 0x000fe60000000800 */
[-CC-:B------:R-:W-:Y:S01]  /*1a740*/  FFMA.FTZ R189, R122, R0.reuse, -R11.reuse ;  /* 0x000000007abd7223 */ /* 0x180fe2000001080b */
[-CC-:B------:R-:W-:Y:S01]  /*1a750*/  FFMA.FTZ R10, R123, R0.reuse, -R11.reuse ;  /* 0x000000007b0a7223 */ /* 0x180fe2000001080b */
[-CC-:B------:R-:W-:Y:S01]  /*1a760*/  FFMA.FTZ R191, R126, R0.reuse, -R11.reuse ;  /* 0x000000007ebf7223 */ /* 0x180fe2000001080b */
[-CC-:B------:R-:W-:Y:S01]  /*1a770*/  FFMA.FTZ R122, R127, R0.reuse, -R11.reuse ;  /* 0x000000007f7a7223 */ /* 0x180fe2000001080b */
[-CC-:B------:R-:W-:Y:S01]  /*1a780*/  FFMA.FTZ R185, R130, R0.reuse, -R11.reuse ;  /* 0x0000000082b97223 */ /* 0x180fe2000001080b */
[-CC-:B------:R-:W-:Y:S01]  /*1a790*/  FFMA.FTZ R123, R131, R0.reuse, -R11.reuse ;  /* 0x00000000837b7223 */ /* 0x180fe2000001080b */
[----:B------:R-:W0:Y:S01]  /*1a7a0*/  MUFU.EX2 R189, R189 ;  /* 0x000000bd00bd7308 */ /* 0x000e220000000800 */
[----:B------:R-:W-:Y:S01]  /*1a7b0*/  @!P1 IMAD R131, R19, 0x8, R16 ;  /* 0x0000000813839824 */ /* 0x000fe200078e0210 */
[----:B------:R-:W-:Y:S01]  /*1a7c0*/  HGMMA.64x192x16.F32 R24, R168, gdesc[UR4].tnspB, R24, gsb0 ;  /* 0x42e00004a8187df0 */ /* 0x000fe20008000818 */
[-CC-:B------:R-:W-:Y:S01]  /*1a7d0*/  FFMA.FTZ R187, R134, R0.reuse, -R11.reuse ;  /* 0x0000000086bb7223 */ /* 0x180fe2000001080b */
[----:B------:R-:W-:Y:S01]  /*1a7e0*/  FFMA.FTZ R126, R135, R0, -R11 ;  /* 0x00000000877e7223 */ /* 0x000fe2000001080b */
[----:B------:R-:W-:-:S02]  /*1a7f0*/  @!P1 VIADD R131, R131, 0x30840 ;  /* 0x0003084083839836 */ /* 0x000fc40000000000 */
[-CC-:B------:R-:W-:Y:S01]  /*1a800*/  FFMA.FTZ R181, R138, R0.reuse, -R11.reuse ;  /* 0x000000008ab57223 */ /* 0x180fe2000001080b */
[-C--:B------:R-:W-:Y:S01]  /*1a810*/  FFMA.FTZ R127, R139, R0.reuse, -R11 ;  /* 0x000000008b7f7223 */ /* 0x080fe2000001080b */
[----:B------:R-:W1:Y:S01]  /*1a820*/  MUFU.EX2 R10, R10 ;  /* 0x0000000a000a7308 */ /* 0x000e620000000800 */
[----:B------:R-:W-:Y:S01]  /*1a830*/  FADD.FTZ R135, R184, R6 ;  /* 0x00000006b8877221 */ /* 0x000fe20000010000 */
[----:B------:R-:W-:Y:S01]  /*1a840*/  @!P1 PRMT R134, RZ, 0x654, R131 ;  /* 0x00000654ff869816 */ /* 0x000fe20000000083 */
[-CC-:B------:R-:W-:Y:S01]  /*1a850*/  FFMA.FTZ R183, R142, R0.reuse, -R11.reuse ;  /* 0x000000008eb77223 */ /* 0x180fe2000001080b */
[-C--:B------:R-:W-:Y:S01]  /*1a860*/  FFMA.FTZ R130, R143, R0.reuse, -R11 ;  /* 0x000000008f827223 */ /* 0x080fe2000001080b */
[----:B--2---:R-:W-:Y:S01]  /*1a870*/  FADD.FTZ R135, R173, R135 ;  /* 0x00000087ad877221 */ /* 0x004fe20000010000 */
[-CC-:B------:R-:W-:Y:S01]  /*1a880*/  FFMA.FTZ R177, R146, R0.reuse, -R11.reuse ;  /* 0x0000000092b17223 */ /* 0x180fe2000001080b */
[-C--:B------:R-:W-:Y:S01]  /*1a890*/  FFMA.FTZ R147, R147, R0.reuse, -R11 ;  /* 0x0000000093937223 */ /* 0x080fe2000001080b */
[----:B------:R-:W-:Y:S01]  /*1a8a0*/  MUFU.EX2 R191, R191 ;  /* 0x000000bf00bf7308 */ /* 0x000fe20000000800 */
[----:B0-----:R-:W-:Y:S01]  /*1a8b0*/  FFMA.FTZ R5, R2, R5, R189 ;  /* 0x0000000502057223 */ /* 0x001fe200000100bd */
[----:B------:R-:W-:Y:S01]  /*1a8c0*/  FADD.FTZ R135, R186, R135 ;  /* 0x00000087ba877221 */ /* 0x000fe20000010000 */
[-CC-:B------:R-:W-:Y:S01]  /*1a8d0*/  FFMA.FTZ R179, R150, R0.reuse, -R11.reuse ;  /* 0x0000000096b37223 */ /* 0x180fe2000001080b */
[-CC-:B------:R-:W-:Y:S01]  /*1a8e0*/  FFMA.FTZ R151, R151, R0.reuse, -R11.reuse ;  /* 0x0000000097977223 */ /* 0x180fe2000001080b */
[-C--:B------:R-:W-:Y:S01]  /*1a8f0*/  FFMA.FTZ R6, R154, R0.reuse, -R11 ;  /* 0x000000009a067223 */ /* 0x080fe2000001080b */
[----:B------:R-:W-:Y:S01]  /*1a900*/  FADD.FTZ R135, R20, R135 ;  /* 0x0000008714877221 */ /* 0x000fe20000010000 */
[-C--:B------:R-:W-:Y:S01]  /*1a910*/  FFMA.FTZ R158, R158, R0.reuse, -R11 ;  /* 0x000000009e9e7223 */ /* 0x080fe2000001080b */
[----:B------:R-:W-:Y:S01]  /*1a920*/  MUFU.EX2 R122, R122 ;  /* 0x0000007a007a7308 */ /* 0x000fe20000000800 */
[----:B-1----:R-:W-:Y:S01]  /*1a930*/  FADD.FTZ R5, R10, R5 ;  /* 0x000000050a057221 */ /* 0x002fe20000010000 */
[----:B------:R-:W-:Y:S01]  /*1a940*/  FADD.FTZ R135, R180, R135 ;  /* 0x00000087b4877221 */ /* 0x000fe20000010000 */
[-CC-:B------:R-:W-:Y:S01]  /*1a950*/  FFMA.FTZ R159, R159, R0.reuse, -R11.reuse ;  /* 0x000000009f9f7223 */ /* 0x180fe2000001080b */
[-CC-:B------:R-:W-:Y:S01]  /*1a960*/  FFMA.FTZ R162, R162, R0.reuse, -R11.reuse ;  /* 0x00000000a2a27223 */ /* 0x180fe2000001080b */
[-C--:B------:R-:W-:Y:S01]  /*1a970*/  FFMA.FTZ R163, R163, R0.reuse, -R11 ;  /* 0x00000000a3a37223 */ /* 0x080fe2000001080b */
[----:B------:R-:W-:Y:S01]  /*1a980*/  FADD.FTZ R135, R121, R135 ;  /* 0x0000008779877221 */ /* 0x000fe20000010000 */
[-CC-:B------:R-:W-:Y:S01]  /*1a990*/  FFMA.FTZ R166, R166, R0.reuse, -R11.reuse ;  /* 0x00000000a6a67223 */ /* 0x180fe2000001080b */
[----:B------:R-:W-:Y:S01]  /*1a9a0*/  MUFU.EX2 R185, R185 ;  /* 0x000000b900b97308 */ /* 0x000fe20000000800 */
[----:B------:R-:W-:Y:S01]  /*1a9b0*/  FFMA.FTZ R167, R167, R0, -R11 ;  /* 0x00000000a7a77223 */ /* 0x000fe2000001080b */
[----:B------:R-:W-:Y:S01]  /*1a9c0*/  FADD.FTZ R135, R182, R135 ;  /* 0x00000087b6877221 */ /* 0x000fe20000010000 */
[----:B------:R-:W-:-:S02]  /*1a9d0*/  F2FP.F16.F32.PACK_AB R184, R173, R184 ;  /* 0x000000b8adb8723e */ /* 0x000fc400000000ff */
[----:B------:R-:W-:Y:S01]  /*1a9e0*/  F2FP.F16.F32.PACK_AB R189, R10, R189 ;  /* 0x000000bd0abd723e */ /* 0x000fe200000000ff */
[----:B------:R-:W-:Y:S01]  /*1a9f0*/  FADD.FTZ R135, R132, R135 ;  /* 0x0000008784877221 */ /* 0x000fe20000010000 */
[----:B------:R-:W-:Y:S01]  /*1aa00*/  F2FP.F16.F32.PACK_AB R186, R20, R186 ;  /* 0x000000ba14ba723e */ /* 0x000fe200000000ff */
[----:B------:R-:W-:Y:S01]  /*1aa10*/  MUFU.EX2 R123, R123 ;  /* 0x0000007b007b7308 */ /* 0x000fe20000000800 */
[----:B------:R-:W-:Y:S01]  /*1aa20*/  F2FP.F16.F32.PACK_AB R180, R121, R180 ;  /* 0x000000b479b4723e */ /* 0x000fe200000000ff */
[----:B------:R-:W-:Y:S01]  /*1aa30*/  FADD.FTZ R135, R176, R135 ;  /* 0x00000087b0877221 */ /* 0x000fe20000010000 */
[----:B------:R-:W-:Y:S02]  /*1aa40*/  F2FP.F16.F32.PACK_AB R182, R132, R182 ;  /* 0x000000b684b6723e */ /* 0x000fe400000000ff */
[C---:B------:R-:W-:Y:S01]  /*1aa50*/  F2FP.F16.F32.PACK_AB R176, R21.reuse, R176 ;  /* 0x000000b015b0723e */ /* 0x040fe200000000ff */
[----:B------:R-:W-:Y:S02]  /*1aa60*/  FADD.FTZ R135, R21, R135 ;  /* 0x0000008715877221 */ /* 0x000fe40000010000 */
[----:B------:R-:W-:Y:S02]  /*1aa70*/  MUFU.EX2 R187, R187 ;  /* 0x000000bb00bb7308 */ /* 0x000fe40000000800 */
[----:B------:R-:W-:Y:S01]  /*1aa80*/  FADD.FTZ R135, R178, R135 ;  /* 0x00000087b2877221 */ /* 0x000fe20000010000 */
[----:B------:R-:W-:-:S03]  /*1aa90*/  F2FP.F16.F32.PACK_AB R178, R124, R178 ;  /* 0x000000b27cb2723e */ /* 0x000fc600000000ff */
[----:B------:R-:W-:Y:S02]  /*1aaa0*/  FADD.FTZ R135, R124, R135 ;  /* 0x000000877c877221 */ /* 0x000fe40000010000 */
[----:B------:R-:W-:Y:S02]  /*1aab0*/  MUFU.EX2 R126, R126 ;  /* 0x0000007e007e7308 */ /* 0x000fe40000000800 */
[----:B------:R-:W-:-:S06]  /*1aac0*/  FADD.FTZ R135, R172, R135 ;  /* 0x00000087ac877221 */ /* 0x000fcc0000010000 */
        /* <DEDUP_REMOVED lines=9> */
[----:B------:R-:W1:Y:S08]  /*1ab60*/  MUFU.EX2 R174, R174 ;  /* 0x000000ae00ae7308 */ /* 0x000e700000000800 */
[----:B------:R-:W-:Y:S01]  /*1ab70*/  MUFU.EX2 R175, R159 ;  /* 0x0000009f00af7308 */ /* 0x000fe20000000800 */
[C---:B0-----:R-:W-:Y:S01]  /*1ab80*/  FADD.FTZ R135, R125.reuse, R135 ;  /* 0x000000877d877221 */ /* 0x041fe20000010000 */
[----:B------:R-:W-:-:S06]  /*1ab90*/  F2FP.F16.F32.PACK_AB R172, R125, R172 ;  /* 0x000000ac7dac723e */ /* 0x000fcc00000000ff */
[----:B------:R-:W-:Y:S01]  /*1aba0*/  MUFU.EX2 R162, R162 ;  /* 0x000000a200a27308 */ /* 0x000fe20000000800 */
[----:B-1----:R-:W-:Y:S01]  /*1abb0*/  FADD.FTZ R135, R174, R135 ;  /* 0x00000087ae877221 */ /* 0x002fe20000010000 */
[----:B------:R-:W-:-:S03]  /*1abc0*/  F2FP.F16.F32.PACK_AB R174, R128, R174 ;  /* 0x000000ae80ae723e */ /* 0x000fc600000000ff */
[----:B------:R-:W-:-:S03]  /*1abd0*/  FADD.FTZ R135, R128, R135 ;  /* 0x0000008780877221 */ /* 0x000fc60000010000 */
[----:B------:R-:W0:Y:S01]  /*1abe0*/  MUFU.EX2 R129, R129 ;  /* 0x0000008100817308 */ /* 0x000e220000000800 */
[----:B------:R-:W-:-:S07]  /*1abf0*/  FADD.FTZ R10, R12, R135 ;  /* 0x000000870c0a7221 */ /* 0x000fce0000010000 */
[----:B------:R-:W1:Y:S08]  /*1ac00*/  MUFU.EX2 R163, R163 ;  /* 0x000000a300a37308 */ /* 0x000e700000000800 */
[----:B------:R-:W-:Y:S01]  /*1ac10*/  MUFU.EX2 R166, R166 ;  /* 0x000000a600a67308 */ /* 0x000fe20000000800 */
[----:B0-----:R-:W-:-:S04]  /*1ac20*/  FADD.FTZ R10, R129, R10 ;  /* 0x0000000a810a7221 */ /* 0x001fc80000010000 */
[----:B------:R-:W-:-:S03]  /*1ac30*/  FADD.FTZ R10, R133, R10 ;  /* 0x0000000a850a7221 */ /* 0x000fc60000010000 */
[----:B------:R-:W0:Y:S01]  /*1ac40*/  MUFU.EX2 R167, R167 ;  /* 0x000000a700a77308 */ /* 0x000e220000000800 */
[----:B------:R-:W-:Y:S02]  /*1ac50*/  WARPGROUP.DEPBAR.LE gsb0, 0x0 ;  /* 0x00008000000079c5 */ /* 0x000fe40000010000 */
[----:B------:R2:W-:Y:S01]  /*1ac60*/  @!P1 SYNCS.ARRIVE.TRANS64.RED.A1T0 RZ, [R134+URZ], RZ ;  /* 0x000000ff86ff99a7 */ /* 0x0005e2000810043f */
[----:B------:R-:W-:Y:S02]  /*1ac70*/  F2FP.F16.F32.PACK_AB R168, R129, R12 ;  /* 0x0000000c81a8723e */ /* 0x000fe400000000ff */
[----:B------:R-:W-:Y:S02]  /*1ac80*/  F2FP.F16.F32.PACK_AB R170, R13, R133 ;  /* 0x000000850daa723e */ /* 0x000fe400000000ff */
[----:B-1----:R-:W-:Y:S02]  /*1ac90*/  F2FP.F16.F32.PACK_AB R169, R163, R162 ;  /* 0x000000a2a3a9723e */ /* 0x002fe400000000ff */
[----:B0-----:R-:W-:Y:S01]  /*1aca0*/  F2FP.F16.F32.PACK_AB R171, R167, R166 ;  /* 0x000000a6a7ab723e */ /* 0x001fe200000000ff */
[----:B--2---:R-:W-:Y:S01]  /*1acb0*/  FADD.FTZ R134, R191, R5 ;  /* 0x00000005bf867221 */ /* 0x004fe20000010000 */
[----:B------:R0:W-:Y:S01]  /*1acc0*/  @!P1 SYNCS.ARRIVE.TRANS64.RED.A1T0 RZ, [R15+URZ], RZ ;  /* 0x000000ff0fff99a7 */ /* 0x0001e2000810043f */
[----:B------:R-:W-:Y:S01]  /*1acd0*/  MUFU.EX2 R5, R151 ;  /* 0x0000009700057308 */ /* 0x000fe20000000800 */
[C---:B------:R-:W-:Y:S01]  /*1ace0*/  F2FP.F16.F32.PACK_AB R191, R122.reuse, R191 ;  /* 0x000000bf7abf723e */ /* 0x040fe200000000ff */
[----:B------:R-:W-:-:S04]  /*1acf0*/  FADD.FTZ R134, R122, R134 ;  /* 0x000000867a867221 */ /* 0x000fc80000010000 */
[----:B------:R-:W-:Y:S01]  /*1ad00*/  FADD.FTZ R134, R185, R134 ;  /* 0x00000086b9867221 */ /* 0x000fe20000010000 */
[----:B0-----:R-:W-:Y:S01]  /*1ad10*/  FFMA.FTZ R15, R155, R0, -R11 ;  /* 0x000000009b0f7223 */ /* 0x001fe2000001080b */
[C---:B------:R-:W-:Y:S01]  /*1ad20*/  F2FP.F16.F32.PACK_AB R185, R123.reuse, R185 ;  /* 0x000000b97bb9723e */ /* 0x040fe200000000ff */
[----:B------:R-:W-:Y:S01]  /*1ad30*/  MUFU.EX2 R11, R158 ;  /* 0x0000009e000b7308 */ /* 0x000fe20000000800 */
[----:B------:R-:W-:-:S04]  /*1ad40*/  FADD.FTZ R134, R123, R134 ;  /* 0x000000867b867221 */ /* 0x000fc80000010000 */
[----:B------:R-:W-:Y:S01]  /*1ad50*/  FADD.FTZ R134, R187, R134 ;  /* 0x00000086bb867221 */ /* 0x000fe20000010000 */
[C---:B------:R-:W-:Y:S02]  /*1ad60*/  F2FP.F16.F32.PACK_AB R187, R126.reuse, R187 ;  /* 0x000000bb7ebb723e */ /* 0x040fe400000000ff */
[----:B------:R-:W0:Y:S01]  /*1ad70*/  MUFU.EX2 R15, R15 ;  /* 0x0000000f000f7308 */ /* 0x000e220000000800 */
[----:B------:R-:W-:-:S04]  /*1ad80*/  FADD.FTZ R134, R126, R134 ;  /* 0x000000867e867221 */ /* 0x000fc80000010000 */
[----:B------:R-:W-:Y:S01]  /*1ad90*/  FADD.FTZ R134, R181, R134 ;  /* 0x00000086b5867221 */ /* 0x000fe20000010000 */
[----:B------:R-:W-:-:S03]  /*1ada0*/  F2FP.F16.F32.PACK_AB R181, R127, R181 ;  /* 0x000000b57fb5723e */ /* 0x000fc600000000ff */
[----:B------:R-:W-:-:S04]  /*1adb0*/  FADD.FTZ R134, R127, R134 ;  /* 0x000000867f867221 */ /* 0x000fc80000010000 */
[----:B------:R-:W-:Y:S01]  /*1adc0*/  FADD.FTZ R134, R183, R134 ;  /* 0x00000086b7867221 */ /* 0x000fe20000010000 */
[----:B------:R-:W-:-:S03]  /*1add0*/  F2FP.F16.F32.PACK_AB R183, R130, R183 ;  /* 0x000000b782b7723e */ /* 0x000fc600000000ff */
[----:B------:R-:W-:Y:S01]  /*1ade0*/  FADD.FTZ R134, R130, R134 ;  /* 0x0000008682867221 */ /* 0x000fe20000010000 */
[----:B0-----:R-:W-:-:S03]  /*1adf0*/  F2FP.F16.F32.PACK_AB R173, R15, R6 ;  /* 0x000000060fad723e */ /* 0x001fc600000000ff */
        /* <DEDUP_REMOVED lines=9> */
[C---:B------:R-:W-:Y:S01]  /*1ae90*/  FADD.FTZ R5, R175.reuse, R134 ;  /* 0x00000086af057221 */ /* 0x040fe20000010000 */
[----:B------:R-:W-:Y:S01]  /*1aea0*/  F2FP.F16.F32.PACK_AB R175, R175, R11 ;  /* 0x0000000bafaf723e */ /* 0x000fe200000000ff */
[----:B------:R-:W-:Y:S02]  /*1aeb0*/  IMAD.MOV.U32 R11, RZ, RZ, R194 ;  /* 0x000000ffff0b7224 */ /* 0x000fe400078e00c2 */
[----:B------:R-:W-:-:S04]  /*1aec0*/  FADD.FTZ R6, R162, R5 ;  /* 0x00000005a2067221 */ /* 0x000fc80000010000 */
[----:B------:R-:W-:Y:S01]  /*1aed0*/  FADD.FTZ R5, R163, R6 ;  /* 0x00000006a3057221 */ /* 0x000fe20000010000 */
[----:B------:R-:W-:Y:S01]  /*1aee0*/  FADD.FTZ R6, R13, R10 ;  /* 0x0000000a0d067221 */ /* 0x000fe20000010000 */
[----:B------:R-:W-:Y:S01]  /*1aef0*/  IMAD.MOV.U32 R10, RZ, RZ, R19 ;  /* 0x000000ffff0a7224 */ /* 0x000fe200078e0013 */
[----:B------:R-:W-:Y:S01]  /*1af00*/  MOV R13, R3 ;  /* 0x00000003000d7202 */ /* 0x000fe20000000f00 */
[----:B------:R-:W-:-:S04]  /*1af10*/  FADD.FTZ R12, R166, R5 ;  /* 0x00000005a60c7221 */ /* 0x000fc80000010000 */
[----:B------:R-:W-:Y:S01]  /*1af20*/  FADD.FTZ R5, R167, R12 ;  /* 0x0000000ca7057221 */ /* 0x000fe20000010000 */
[----:B------:R-:W-:Y:S01]  /*1af30*/  IMAD.MOV.U32 R12, RZ, RZ, R4 ;  /* 0x000000ffff0c7224 */ /* 0x000fe200078e0004 */
[----:B------:R-:W-:Y:S06]  /*1af40*/  @P2 BRA `(.L_x_4927) ;  /* 0xffffffdc00bc2947 */ /* 0x000fec000383ffff */
[----:B------:R-:W-:Y:S05]  /*1af50*/  BSYNC B1 ;  /* 0x0000000000017941 */ /* 0x000fea0003800000 */
.L_x_4916:
[----:B------:R-:W-:Y:S05]  /*1af60*/  BSYNC B0 ;  /* 0x0000000000007941 */ /* 0x000fea0003800000 */
.L_x_4915:
[----:B------:R-:W-:Y:S01]  /*1af70*/  ISETP.GE.AND P2, PT, R7, R213, PT ;  /* 0x000000d50700720c */ /* 0x000fe20003f46270 */
[----:B------:R-:W-:-:S12]  /*1af80*/  BSSY B0, `(.L_x_4928) ;  /* 0x0000345000007945 */ /* 0x000fd80003800000 */
[----:B------:R-:W-:Y:S05]  /*1af90*/  @!P2 BRA `(.L_x_4929) ;  /* 0x00000034000ca947 */ /* 0x000fea0003800000 */
[----:B------:R-:W-:Y:S02]  /*1afa0*/  IMAD.MOV.U32 R13, RZ, RZ, R3 ;  /* 0x000000ffff0d7224 */ /* 0x000fe400078e0003 */
[----:B------:R-:W-:Y:S02]  /*1afb0*/  IMAD.MOV.U32 R12, RZ, RZ, R4 ;  /* 0x000000ffff0c7224 */ /* 0x000fe400078e0004 */
[----:B------:R-:W-:Y:S02]  /*1afc0*/  IMAD.MOV.U32 R11, RZ, RZ, R194 ;  /* 0x000000ffff0b7224 */ /* 0x000fe400078e00c2 */
[----:B------:R-:W-:-:S07]  /*1afd0*/  IMAD.MOV.U32 R10, RZ, RZ, R19 ;  /* 0x000000ffff0a7224 */ /* 0x000fce00078e0013 */
.L_x_4948:
        /* <DEDUP_REMOVED lines=8> */
.L_x_4930:
[----:B------:R-:W-:Y:S01]  /*1b060*/  IMAD R4, R19, 0x8, R16 ;  /* 0x0000000813047824 */ /* 0x000fe200078e0210 */
[----:B------:R-:W-:-:S04]  /*1b070*/  SHF.L.U32 R15, R194, 0x1f, RZ ;  /* 0x0000001fc20f7819 */ /* 0x000fc800000006ff */
[----:B------:R0:W1:Y:S01]  /*1b080*/  SYNCS.PHASECHK.TRANS64.TRYWAIT P2, [R4+URZ+0x30830], R15 ;  /* 0x0308300f040075a7 */ /* 0x000062000804017f */
[----:B------:R-:W-:Y:S05]  /*1b090*/  @!P0 BRA `(.L_x_4931) ;  /* 0x0000000000048947 */ /* 0x000fea0003800000 */
[----:B------:R-:W-:Y:S01]  /*1b0a0*/  BPT.TRAP 0x1 ;  /* 0x000000040000795c */ /* 0x000fe20000300000 */
.L_x_4931:
[----:B------:R-:W-:Y:S01]  /*1b0b0*/  IMAD R122, R19, 0x900, R8 ;  /* 0x00000900137a7824 */ /* 0x000fe200078e0208 */
[----:B------:R-:W-:Y:S03]  /*1b0c0*/  BSSY B1, `(.L_x_4932) ;  /* 0x0000006000017945 */ /* 0x000fe60003800000 */
[C---:B------:R-:W-:Y:S02]  /*1b0d0*/  VIADD R20, R122.reuse, 0x2 ;  /* 0x000000027a147836 */ /* 0x040fe40000000000 */
[----:B------:R-:W-:Y:S01]  /*1b0e0*/  VIADD R3, R122, 0x4 ;  /* 0x000000047a037836 */ /* 0x000fe20000000000 */
[----:B-1----:R-:W-:Y:S06]  /*1b0f0*/  @P2 BRA `(.L_x_4933) ;  /* 0x0000000000082947 */ /* 0x002fec0003800000 */
[----:B------:R-:W1:Y:S02]  /*1b100*/  SYNCS.PHASECHK.TRANS64.TRYWAIT P2, [R4+URZ+0x30830], R15 ;  /* 0x0308300f040075a7 */ /* 0x000e64000804017f */
[----:B-1----:R-:W-:Y:S05]  /*1b110*/  @!P2 BRA `(.L_x_4934) ;  /* 0x000001200040a947 */ /* 0x002fea0003800000 */
.L_x_4933:
[----:B------:R-:W-:Y:S05]  /*1b120*/  BSYNC B1 ;  /* 0x0000000000017941 */ /* 0x000fea0003800000 */
.L_x_4932:
[----:B------:R-:W-:Y:S02]  /*1b130*/  IMAD.MOV.U32 R14, RZ, RZ, R122 ;  /* 0x000000ffff0e7224 */ /* 0x000fe400078e007a */
[-C--:B------:R-:W-:Y:S01]  /*1b140*/  FMUL.FTZ R26, R26, R2.reuse ;  /* 0x000000021a1a7220 */ /* 0x080fe20000410000 */
[-C--:B------:R-:W-:Y:S01]  /*1b150*/  FMUL.FTZ R27, R27, R2.reuse ;  /* 0x000000021b1b7220 */ /* 0x080fe20000410000 */
[-C--:B------:R-:W-:Y:S01]  /*1b160*/  FMUL.FTZ R30, R30, R2.reuse ;  /* 0x000000021e1e7220 */ /* 0x080fe20000410000 */
[-C--:B------:R-:W-:Y:S01]  /*1b170*/  FMUL.FTZ R31, R31, R2.reuse ;  /* 0x000000021f1f7220 */ /* 0x080fe20000410000 */
[----:B------:R-:W-:Y:S01]  /*1b180*/  R2UR UR54, R14 ;  /* 0x000000000e3672ca */ /* 0x000fe200000e0000 */
[----:B------:R-:W-:Y:S02]  /*1b190*/  IMAD.MOV.U32 R14, RZ, RZ, R3 ;  /* 0x000000ffff0e7224 */ /* 0x000fe400078e0003 */
        /* <DEDUP_REMOVED lines=44> */
[----:B------:R-:W-:Y:S01]  /*1b460*/  VIADD R2, R122, 0x306 ;  /* 0x000003067a027836 */ /* 0x000fe20000000000 */
[----:B------:R2:W-:Y:S01]  /*1b470*/  STL.64 [R1+0x80], R10 ;  /* 0x0000800a01007387 */ /* 0x0005e20000100a00 */
[----:B------:R-:W-:-:S03]  /*1b480*/  IMAD.MOV.U32 R3, RZ, RZ, 0x40000040 ;  /* 0x40000040ff037424 */ /* 0x000fc600078e00ff */
[----:B------:R-:W-:Y:S02]  /*1b490*/  R2UR UR14, R2 ;  /* 0x00000000020e72ca */ /* 0x000fe400000e0000 */
[----:B------:R-:W-:Y:S01]  /*1b4a0*/  R2UR UR15, R3 ;  /* 0x00000000030f72ca */ /* 0x000fe200000e0000 */
[----:B--2---:R-:W2:Y:S04]  /*1b4b0*/  LDL.64 R10, [R1+0x28] ;  /* 0x00002800010a7983 */ /* 0x004ea80000100a00 */
[----:B------:R3:W-:Y:S04]  /*1b4c0*/  STL.64 [R1+0x78], R6 ;  /* 0x0000780601007387 */ /* 0x0007e80000100a00 */
[----:B---3--:R-:W3:Y:S04]  /*1b4d0*/  LDL.64 R6, [R1+0x20] ;  /* 0x0000200001067983 */ /* 0x008ee80000100a00 */
[----:B------:R4:W-:Y:S04]  /*1b4e0*/  STL [R1+0x70], R5 ;  /* 0x0000700501007387 */ /* 0x0009e80000100800 */
[----:B------:R-:W2:Y:S01]  /*1b4f0*/  LDL.64 R2, [R1+0x30] ;  /* 0x0000300001027983 */ /* 0x000ea20000100a00 */
[----:B------:R-:W-:Y:S01]  /*1b500*/  VIADD R120, R122, 0x6 ;  /* 0x000000067a787836 */ /* 0x000fe20000000000 */
[----:B------:R-:W-:Y:S01]  /*1b510*/  R2UR UR34, R14 ;  /* 0x000000000e2272ca */ /* 0x000fe200000e0000 */
[----:B------:R-:W-:Y:S01]  /*1b520*/  VIADD R14, R122, 0x302 ;  /* 0x000003027a0e7836 */ /* 0x000fe20000000000 */
[----:B------:R-:W-:-:S02]  /*1b530*/  R2UR UR50, R20 ;  /* 0x00000000143272ca */ /* 0x000fc400000e0000 */
[----:B------:R-:W-:Y:S01]  /*1b540*/  R2UR UR30, R120 ;  /* 0x00000000781e72ca */ /* 0x000fe200000e0000 */
[C---:B------:R-:W-:Y:S01]  /*1b550*/  VIADD R120, R122.reuse, 0x304 ;  /* 0x000003047a787836 */ /* 0x040fe20000000000 */
[----:B------:R-:W-:Y:S01]  /*1b560*/  IADD3 R20, R122, 0x300, RZ ;  /* 0x000003007a147810 */ /* 0x000fe20007ffe0ff */
[----:B01----:R-:W-:Y:S01]  /*1b570*/  IMAD.MOV.U32 R15, RZ, RZ, 0x40000040 ;  /* 0x40000040ff0f7424 */ /* 0x003fe200078e00ff */
[----:B------:R-:W-:Y:S01]  /*1b580*/  R2UR UR22, R14 ;  /* 0x000000000e1672ca */ /* 0x000fe200000e0000 */
[----:B------:R-:W-:Y:S01]  /*1b590*/  VIADD R14, R122, 0x600 ;  /* 0x000006007a0e7836 */ /* 0x000fe20000000000 */
[----:B------:R-:W-:Y:S01]  /*1b5a0*/  R2UR UR26, R20 ;  /* 0x00000000141a72ca */ /* 0x000fe200000e0000 */
[----:B------:R-:W-:Y:S01]  /*1b5b0*/  VIADD R20, R122, 0x602 ;  /* 0x000006027a147836 */ /* 0x000fe20000000000 */
[----:B------:R-:W-:Y:S01]  /*1b5c0*/  R2UR UR18, R120 ;  /* 0x00000000781272ca */ /* 0x000fe200000e0000 */
[C---:B------:R-:W-:Y:S01]  /*1b5d0*/  VIADD R120, R122.reuse, 0x604 ;  /* 0x000006047a787836 */ /* 0x040fe20000000000 */
[----:B------:R-:W-:Y:S01]  /*1b5e0*/  R2UR UR55, R15 ;  /* 0x000000000f3772ca */ /* 0x000fe200000e0000 */
[----:B------:R-:W-:Y:S01]  /*1b5f0*/  IMAD.MOV.U32 R121, RZ, RZ, 0x40000040 ;  /* 0x40000040ff797424 */ /* 0x000fe200078e00ff */
[----:B----4-:R-:W4:Y:S01]  /*1b600*/  LDL.64 R4, [R1+0x18] ;  /* 0x0000180001047983 */ /* 0x010f220000100a00 */
[----:B------:R-:W-:-:S02]  /*1b610*/  VIADD R122, R122, 0x606 ;  /* 0x000006067a7a7836 */ /* 0x000fc40000000000 */
[-C--:B------:R-:W-:Y:S01]  /*1b620*/  FMUL.FTZ R24, R24, R9.reuse ;  /* 0x0000000918187220 */ /* 0x080fe20000410000 */
[----:B------:R-:W-:Y:S01]  /*1b630*/  IMAD.MOV.U32 R123, RZ, RZ, 0x40000040 ;  /* 0x40000040ff7b7424 */ /* 0x000fe200078e00ff */
[C---:B------:R-:W-:Y:S01]  /*1b640*/  R2UR UR31, R121.reuse ;  /* 0x00000000791f72ca */ /* 0x040fe200000e0000 */
        /* <DEDUP_REMOVED lines=17> */
[----:B------:R-:W-:Y:S01]  /*1b760*/  HGMMA.64x96x16.F32 R120, gdesc[UR52], RZ, !UPT, gsb0 ;  /* 0x01600000347879f0 */ /* 0x000fe2000c0008ff */
        /* <DEDUP_REMOVED lines=43> */
[----:B------:R-:W-:Y:S01]  /*1ba20*/  HGMMA.64x96x16.F32 R120, gdesc[UR48], R120, gsb0 ;  /* 0x01600000307879f0 */ /* 0x000fe20008000878 */
[----:B------:R-:W-:Y:S02]  /*1ba30*/  R2UR UR6, R20 ;  /* 0x00000000140672ca */ /* 0x000fe400000e0000 */
[----:B------:R-:W-:Y:S02]  /*1ba40*/  R2UR UR7, R21 ;  /* 0x00000000150772ca */ /* 0x000fe400000e0000 */
[----:B------:R-:W4:Y:S01]  /*1ba50*/  LDL.64 R20, [R1+0x10] ;  /* 0x0000100001147983 */ /* 0x000f220000100a00 */
[----:B------:R-:W-:Y:S02]  /*1ba60*/  WARPGROUP.DEPBAR.LE gsb0, 0x0 ;  /* 0x00008000000079c5 */ /* 0x000fe40000010000 */
[----:B------:R-:W-:Y:S01]  /*1ba70*/  WARPGROUP.ARRIVE ;  /* 0x00000000000079c5 */ /* 0x000fe20000000000 */
[----:B--2---:R-:W-:Y:S02]  /*1ba80*/  R2UR UR32, R2 ;  /* 0x00000000022072ca */ /* 0x004fe400000e0000 */
[----:B------:R-:W-:-:S02]  /*1ba90*/  R2UR UR33, R3 ;  /* 0x00000000032172ca */ /* 0x000fc400000e0000 */
        /* <DEDUP_REMOVED lines=13> */
[----:B------:R-:W-:Y:S01]  /*1bb70*/  UMOV UR4, UR56 ;  /* 0x0000003800047c82 */ /* 0x000fe20008000000 */
[----:B------:R-:W-:-:S02]  /*1bb80*/  UMOV UR5, UR57 ;  /* 0x0000003900057c82 */ /* 0x000fc40008000000 */
[----:B------:R0:W5:Y:S01]  /*1bb90*/  LDL.LU R5, [R1+0x70] ;  /* 0x0000700001057983 */ /* 0x0001620000300800 */
[----:B------:R-:W-:Y:S02]  /*1bba0*/  WARPGROUP.DEPBAR.LE gsb0, 0x0 ;  /* 0x00008000000079c5 */ /* 0x000fe40000010000 */
[----:B------:R-:W-:-:S06]  /*1bbb0*/  WARPGROUP.ARRIVE ;  /* 0x00000000000079c5 */ /* 0x000fcc0000000000 */
[----:B------:R-:W-:Y:S03]  /*1bbc0*/  HGMMA.64x96x16.F32 R120, gdesc[UR28], R120, gsb0 ;  /* 0x016000001c7879f0 */ /* 0x000fe60008000878 */
[----:B------:R-:W-:Y:S02]  /*1bbd0*/  WARPGROUP.DEPBAR.LE gsb0, 0x0 ;  /* 0x00008000000079c5 */ /* 0x000fe40000010000 */
[----:B------:R-:W-:-:S06]  /*1bbe0*/  WARPGROUP.ARRIVE ;  /* 0x00000000000079c5 */ /* 0x000fcc0000000000 */
[----:B------:R-:W-:Y:S01]  /*1bbf0*/  HGMMA.64x96x16.F32 R120, gdesc[UR24], R120, gsb0 ;  /* 0x01600000187879f0 */ /* 0x000fe20008000878 */
[----:B------:R-:W-:Y:S02]  /*1bc00*/  R2UR UR16, R20 ;  /* 0x00000000141072ca */ /* 0x000fe400000e0000 */
[----:B------:R-:W-:Y:S01]  /*1bc10*/  R2UR UR17, R21 ;  /* 0x00000000151172ca */ /* 0x000fe200000e0000 */
        /* <DEDUP_REMOVED lines=28> */
.L_x_4935:
[----:B-----5:R-:W-:Y:S01]  /*1bde0*/  SHF.L.U32 R2, R11, 0x1f, RZ ;  /* 0x0000001f0b027819 */ /* 0x020fe200000006ff */
[----:B------:R-:W-:-:S04]  /*1bdf0*/  IMAD R14, R10, 0x8, R16 ;  /* 0x000000080a0e7824 */ /* 0x000fc800078e0210 */
[----:B------:R0:W1:Y:S01]  /*1be00*/  SYNCS.PHASECHK.TRANS64.TRYWAIT P2, [R14+URZ+0x30850], R2 ;  /* 0x030850020e0075a7 */ /* 0x000062000804017f */
[----:B------:R-:W-:Y:S05]  /*1be10*/  @!P0 BRA `(.L_x_4936) ;  /* 0x0000000000048947 */ /* 0x000fea0003800000 */
[----:B------:R-:W-:Y:S01]  /*1be20*/  BPT.TRAP 0x1 ;  /* 0x000000040000795c */ /* 0x000fe20000300000 */
.L_x_4936:
[----:B------:R-:W-:Y:S04]  /*1be30*/  BSSY B1, `(.L_x_4937) ;  /* 0x0000004000017945 */ /* 0x000fe80003800000 */
[----:B-1----:R-:W-:Y:S05]  /*1be40*/  @P2 BRA `(.L_x_4938) ;  /* 0x0000000000082947 */ /* 0x002fea0003800000 */
[----:B------:R-:W1:Y:S02]  /*1be50*/  SYNCS.PHASECHK.TRANS64.TRYWAIT P2, [R14+URZ+0x30850], R2 ;  /* 0x030850020e0075a7 */ /* 0x000e64000804017f */
[----:B-1----:R-:W-:Y:S05]  /*1be60*/  @!P2 BRA `(.L_x_4939) ;  /* 0x000001140000a947 */ /* 0x002fea0003800000 */
.L_x_4938:
[----:B------:R-:W-:Y:S05]  /*1be70*/  BSYNC B1 ;  /* 0x0000000000017941 */ /* 0x000fea0003800000 */
.L_x_4937:
[----:B01----:R-:W-:Y:S01]  /*1be80*/  VIADD R2, R16, 0x400 ;  /* 0x0000040010027836 */ /* 0x003fe20000000000 */
[----:B------:R-:W-:Y:S01]  /*1be90*/  WARPGROUP.ARRIVE ;  /* 0x00000000000079c5 */ /* 0x000fe20000000000 */
[----:B------:R-:W-:Y:S01]  /*1bea0*/  IMAD.MOV.U32 R3, RZ, RZ, 0x40000040 ;  /* 0x40000040ff037424 */ /* 0x000fe200078e00ff */
[----:B------:R-:W0:Y:S01]  /*1beb0*/  LDC R4, c[0x0][0x448] ;  /* 0x00011200ff047b82 */ /* 0x000e220000000800 */
[----:B------:R-:W-:Y:S01]  /*1bec0*/  IMAD.MOV.U32 R11, RZ, RZ, 0x40000040 ;  /* 0x40000040ff0b7424 */ /* 0x000fe200078e00ff */
[----:B------:R-:W-:Y:S01]  /*1bed0*/  SHF.R.U32.HI R2, RZ, 0x4, R2 ;  /* 0x00000004ff027819 */ /* 0x000fe20000011602 */
[----:B------:R-:W-:Y:S01]  /*1bee0*/  IMAD R20, R7, -0x60, RZ ;  /* 0xffffffa007147824 */ /* 0x000fe200078e02ff */
[----:B------:R-:W-:Y:S01]  /*1bef0*/  R2UR UR7, R3 ;  /* 0x00000000030772ca */ /* 0x000fe200000e0000 */
[----:B------:R-:W-:Y:S01]  /*1bf00*/  IMAD.MOV.U32 R3, RZ, RZ, 0x40000040 ;  /* 0x40000040ff037424 */ /* 0x000fe200078e00ff */
[----:B------:R-:W-:Y:S01]  /*1bf10*/  LOP3.LUT R2, R2, 0x3fff, RZ, 0xc0, !PT ;  /* 0x00003fff02027812 */ /* 0x000fe200078ec0ff */
[----:B------:R-:W-:Y:S01]  /*1bf20*/  @!P1 IMAD R0, R0, 0x8, R16 ;  /* 0x0000000800009824 */ /* 0x000fe200078e0210 */
[----:B------:R-:W-:Y:S01]  /*1bf30*/  ULDC UR4, c[0x0][0x9dc] ;  /* 0x0002770000047ab9 */ /* 0x000fe20000000800 */
[----:B------:R-:W-:Y:S01]  /*1bf40*/  ULDC UR5, c[0x0][0x9e0] ;  /* 0x0002780000057ab9 */ /* 0x000fe20000000800 */
[----:B------:R-:W-:Y:S01]  /*1bf50*/  LOP3.LUT R2, R2, 0x3000000, RZ, 0xfc, !PT ;  /* 0x0300000002027812 */ /* 0x000fe200078efcff */
[----:B------:R-:W-:Y:S01]  /*1bf60*/  @!P1 VIADD R0, R0, 0x30840 ;  /* 0x0003084000009836 */ /* 0x000fe20000000000 */
[----:B------:R-:W-:-:S03]  /*1bf70*/  ULOP3.LUT UR4, URZ, UR4, URZ, 0x33, !UPT ;  /* 0x000000043f047292 */ /* 0x000fc6000f8e333f */
[----:B------:R-:W-:Y:S01]  /*1bf80*/  IMAD R2, R10, 0x900, R2 ;  /* 0x000009000a027824 */ /* 0x000fe200078e0202 */
[----:B------:R-:W-:-:S03]  /*1bf90*/  @!P1 PRMT R0, RZ, 0x654, R0 ;  /* 0x00000654ff009816 */ /* 0x000fc60000000000 */
[C---:B------:R-:W-:Y:S01]  /*1bfa0*/  VIADD R10, R2.reuse, 0x80 ;  /* 0x00000080020a7836 */ /* 0x040fe20000000000 */
[----:B------:R-:W-:Y:S02]  /*1bfb0*/  R2UR UR6, R2 ;  /* 0x00000000020672ca */ /* 0x000fe400000e0000 */
[----:B0-----:R-:W-:Y:S01]  /*1bfc0*/  ISETP.NE.AND P2, PT, R4, 0x1, PT ;  /* 0x000000010400780c */ /* 0x001fe20003f45270 */
[----:B------:R-:W-:-:S10]  /*1bfd0*/  IMAD.IADD R4, R214, 0x1, R212 ;  /* 0x00000001d6047824 */ /* 0x000fd400078e02d4 */
[----:B------:R-:W-:Y:S01]  /*1bfe0*/  HGMMA.64x192x16.F32 R24, R188, gdesc[UR4].tnspB, R24, gsb0 ;  /* 0x42e00004bc187df0 */ /* 0x000fe20008000818 */
[----:B------:R-:W-:Y:S02]  /*1bff0*/  R2UR UR6, R10 ;  /* 0x000000000a0672ca */ /* 0x000fe400000e0000 */
[----:B------:R-:W-:Y:S01]  /*1c000*/  R2UR UR7, R11 ;  /* 0x000000000b0772ca */ /* 0x000fe200000e0000 */
[----:B------:R-:W-:Y:S01]  /*1c010*/  IMAD.MOV.U32 R11, RZ, RZ, 0x40000040 ;  /* 0x40000040ff0b7424 */ /* 0x000fe200078e00ff */
[----:B------:R-:W-:Y:S01]  /*1c020*/  IADD3 R10, R2, 0x100, RZ ;  /* 0x00000100020a7810 */ /* 0x000fe20007ffe0ff */
[----:B------:R-:W-:Y:S02]  /*1c030*/  WARPGROUP.DEPBAR.LE gsb0, 0x0 ;  /* 0x00008000000079c5 */ /* 0x000fe40000010000 */
[----:B------:R-:W-:Y:S01]  /*1c040*/  WARPGROUP.ARRIVE ;  /* 0x00000000000079c5 */ /* 0x000fe20000000000 */
[----:B------:R-:W0:Y:S11]  /*1c050*/  LDC R191, c[0x0][0x9e4] ;  /* 0x00027900ffbf7b82 */ /* 0x000e360000000800 */
[----:B------:R-:W-:Y:S01]  /*1c060*/  HGMMA.64x192x16.F32 R24, R184, gdesc[UR4].tnspB, R24, gsb0 ;  /* 0x42e00004b8187df0 */ /* 0x000fe20008000818 */
[----:B------:R-:W-:Y:S01]  /*1c070*/  R2UR UR6, R10 ;  /* 0x000000000a0672ca */ /* 0x000fe200000e0000 */
[----:B------:R-:W-:Y:S01]  /*1c080*/  VIADD R10, R2, 0x180 ;  /* 0x00000180020a7836 */ /* 0x000fe20000000000 */
[----:B------:R-:W-:Y:S01]  /*1c090*/  R2UR UR7, R11 ;  /* 0x000000000b0772ca */ /* 0x000fe200000e0000 */
[----:B------:R-:W-:Y:S01]  /*1c0a0*/  IMAD.MOV.U32 R11, RZ, RZ, 0x40000040 ;  /* 0x40000040ff0b7424 */ /* 0x000fe200078e00ff */
[----:B------:R-:W-:-:S02]  /*1c0b0*/  WARPGROUP.DEPBAR.LE gsb0, 0x0 ;  /* 0x00008000000079c5 */ /* 0x000fc40000010000 */
        /* <DEDUP_REMOVED lines=11> */
[----:B------:R-:W-:Y:S02]  /*1c170*/  R2UR UR7, R11 ;  /* 0x000000000b0772ca */ /* 0x000fe400000e0000 */
[----:B------:R-:W-:-:S04]  /*1c180*/  IADD3 R11, -R200, 0x1, R20 ;  /* 0x00000001c80b7810 */ /* 0x000fc80007ffe114 */
[----:B------:R-:W-:-:S05]  /*1c190*/  IADD3 R11, -R196, R11, R197 ;  /* 0x0000000bc40b7210 */ /* 0x000fca0007ffe1c5 */
[C---:B------:R-:W-:Y:S02]  /*1c1a0*/  VIADD R15, R11.reuse, UR5 ;  /* 0x000000050b0f7c36 */ /* 0x040fe40008000000 */
[----:B------:R-:W-:Y:S01]  /*1c1b0*/  VIADD R11, R11, UR4 ;  /* 0x000000040b0b7c36 */ /* 0x000fe20008000000 */
[----:B------:R-:W-:Y:S02]  /*1c1c0*/  WARPGROUP.DEPBAR.LE gsb0, 0x0 ;  /* 0x00008000000079c5 */ /* 0x000fe40000010000 */
[----:B------:R-:W-:-:S06]  /*1c1d0*/  WARPGROUP.ARRIVE ;  /* 0x00000000000079c5 */ /* 0x000fcc0000000000 */
[----:B------:R-:W-:Y:S01]  /*1c1e0*/  HGMMA.64x192x16.F32 R24, R172, gdesc[UR4].tnspB, R24, gsb0 ;  /* 0x42e00004ac187df0 */ /* 0x000fe20008000818 */
[----:B------:R-:W-:Y:S02]  /*1c1f0*/  R2UR UR6, R2 ;  /* 0x00000000020672ca */ /* 0x000fe400000e0000 */
[----:B------:R-:W-:Y:S01]  /*1c200*/  R2UR UR7, R3 ;  /* 0x00000000030772ca */ /* 0x000fe200000e0000 */
[----:B------:R-:W1:Y:S08]  /*1c210*/  @P2 LDC R2, c[0x0][0x450] ;  /* 0x00011400ff022b82 */ /* 0x000e700000000800 */
[----:B------:R-:W2:Y:S02]  /*1c220*/  @P2 LDC R3, c[0x0][0x44c] ;  /* 0x00011300ff032b82 */ /* 0x000ea40000000800 */
[----:B--2---:R-:W-:-:S05]  /*1c230*/  @P2 IMAD.HI.U32 R3, R4, R3, RZ ;  /* 0x0000000304032227 */ /* 0x004fca00078e00ff */
[----:B-1----:R-:W-:Y:S02]  /*1c240*/  @P2 SHF.R.U32.HI R4, RZ, R2, R3 ;  /* 0x00000002ff042219 */ /* 0x002fe40000011603 */
[----:B0-----:R-:W-:-:S03]  /*1c250*/  ISETP.GE.AND P2, PT, R191, 0x1, PT ;  /* 0x00000001bf00780c */ /* 0x001fc60003f46270 */
[----:B------:R-:W0:Y:S02]  /*1c260*/  SHFL.IDX PT, R21, R4, RZ, 0x1c1f ;  /* 0x001c1fff04157589 */ /* 0x000e2400000e0000 */
[--C-:B0-----:R-:W-:Y:S02]  /*1c270*/  IMAD.IADD R10, R15, 0x1, R21.reuse ;  /* 0x000000010f0a7824 */ /* 0x101fe400078e0215 */
[----:B------:R-:W-:Y:S01]  /*1c280*/  IMAD.IADD R9, R11, 0x1, R21 ;  /* 0x000000010b097824 */ /* 0x000fe200078e0215 */
[----:B------:R-:W-:Y:S02]  /*1c290*/  WARPGROUP.DEPBAR.LE gsb0, 0x0 ;  /* 0x00008000000079c5 */ /* 0x000fe40000010000 */
[----:B------:R-:W-:-:S06]  /*1c2a0*/  WARPGROUP.ARRIVE ;  /* 0x00000000000079c5 */ /* 0x000fcc0000000000 */
[----:B------:R-:W-:Y:S03]  /*1c2b0*/  HGMMA.64x192x16.F32 R24, R168, gdesc[UR4].tnspB, R24, gsb0 ;  /* 0x42e00004a8187df0 */ /* 0x000fe60008000818 */
[----:B------:R-:W-:Y:S02]  /*1c2c0*/  WARPGROUP.DEPBAR.LE gsb0, 0x0 ;  /* 0x00008000000079c5 */ /* 0x000fe40000010000 */
[----:B------:R0:W-:Y:S02]  /*1c2d0*/  @!P1 SYNCS.ARRIVE.TRANS64.RED.A1T0 RZ, [R0+URZ], RZ ;  /* 0x000000ff00ff99a7 */ /* 0x0001e4000810043f */
[----:B0-----:R-:W-:Y:S01]  /*1c2e0*/  IMAD.IADD R0, R20, 0x1, -R200 ;  /* 0x0000000114007824 */ /* 0x001fe200078e0ac8 */
[----:B------:R-:W-:Y:S06]  /*1c2f0*/  @!P2 BRA `(.L_x_4940) ;  /* 0x000000000054a947 */ /* 0x000fec0003800000 */
[----:B------:R-:W-:Y:S01]  /*1c300*/  IADD3 R21, -R196, R197, R21 ;  /* 0x000000c5c4157210 */ /* 0x000fe20007ffe115 */
[----:B------:R-:W-:Y:S03]  /*1c310*/  BSSY B1, `(.L_x_4941) ;  /* 0x0000010000017945 */ /* 0x000fe60003800000 */
[----:B------:R-:W-:-:S13]  /*1c320*/  ISETP.GT.AND P2, PT, R21, -0x1, PT ;  /* 0xffffffff1500780c */ /* 0x000fda0003f44270 */
[----:B------:R-:W-:Y:S05]  /*1c330*/  @P2 BRA `(.L_x_4942) ;  /* 0x0000000000202947 */ /* 0x000fea0003800000 */
[----:B------:R-:W-:Y:S02]  /*1c340*/  MOV R168, UR58 ;  /* 0x0000003a00a87c02 */ /* 0x000fe40008000f00 */
[----:B------:R-:W-:Y:S02]  /*1c350*/  LOP3.LUT R21, RZ, R21, RZ, 0x33, !PT ;  /* 0x00000015ff157212 */ /* 0x000fe400078e33ff */
[----:B------:R-:W-:-:S13]  /*1c360*/  ISETP.NE.AND P2, PT, R168, 0x1, PT ;  /* 0x00000001a800780c */ /* 0x000fda0003f45270 */
[----:B------:R-:W0:Y:S02]  /*1c370*/  @P2 LDC.64 R2, c[0x0][0x9e8] ;  /* 0x00027a00ff022b82 */ /* 0x000e240000000a00 */
[----:B0-----:R-:W-:-:S05]  /*1c380*/  @P2 IMAD.HI.U32 R2, R21, R2, RZ ;  /* 0x0000000215022227 */ /* 0x001fca00078e00ff */
[----:B------:R-:W-:-:S04]  /*1c390*/  @P2 SHF.R.U32.HI R21, RZ, R3, R2 ;  /* 0x00000003ff152219 */ /* 0x000fc80000011602 */
[----:B------:R-:W-:Y:S01]  /*1c3a0*/  LOP3.LUT R21, RZ, R21, RZ, 0x33, !PT ;  /* 0x00000015ff157212 */ /* 0x000fe200078e33ff */
[----:B------:R-:W-:Y:S06]  /*1c3b0*/  BRA `(.L_x_4943) ;  /* 0x0000000000147947 */ /* 0x000fec0003800000 */
.L_x_4942:
[----:B------:R-:W-:-:S05]  /*1c3c0*/  IMAD.U32 R168, RZ, RZ, UR58 ;  /* 0x0000003affa87e24 */ /* 0x000fca000f8e00ff */
[----:B------:R-:W-:-:S13]  /*1c3d0*/  ISETP.NE.AND P2, PT, R168, 0x1, PT ;  /* 0x00000001a800780c */ /* 0x000fda0003f45270 */
[----:B------:R-:W0:Y:S02]  /*1c3e0*/  @P2 LDC.64 R2, c[0x0][0x9e8] ;  /* 0x00027a00ff022b82 */ /* 0x000e240000000a00 */
[----:B0-----:R-:W-:-:S05]  /*1c3f0*/  @P2 IMAD.HI.U32 R2, R21, R2, RZ ;  /* 0x0000000215022227 */ /* 0x001fca00078e00ff */
[----:B------:R-:W-:-:S07]  /*1c400*/  @P2 SHF.R.U32.HI R21, RZ, R3, R2 ;  /* 0x00000003ff152219 */ /* 0x000fce0000011602 */
.L_x_4943:
[----:B------:R-:W-:Y:S05]  /*1c410*/  BSYNC B1 ;  /* 0x0000000000017941 */ /* 0x000fea0003800000 */
.L_x_4941:
[----:B------:R-:W-:-:S05]  /*1c420*/  IMAD R21, R21, R168, R0 ;  /* 0x000000a815157224 */ /* 0x000fca00078e0200 */
[----:B------:R-:W-:Y:S02]  /*1c430*/  VIADDMNMX R10, R21, R168, R10, PT ;  /* 0x000000a8150a7246 */ /* 0x000fe4000380010a */
[----:B------:R-:W-:-:S07]  /*1c440*/  VIMNMX R9, R9, R21, !PT ;  /* 0x0000001509097248 */ /* 0x000fce0007fe0100 */
.L_x_4940:
        /* <DEDUP_REMOVED lines=14> */
[--C-:B0-----:R-:W-:Y:S01]  /*1c530*/  IMAD.IADD R15, R15, 0x1, R4.reuse ;  /* 0x000000010f0f7824 */ /* 0x101fe200078e0204 */
[----:B------:R-:W-:Y:S01]  /*1c540*/  ISETP.GE.AND P5, PT, R20, 0x11, PT ;  /* 0x000000111400780c */ /* 0x000fe20003fa6270 */
[----:B------:R-:W-:Y:S01]  /*1c550*/  IMAD.IADD R11, R11, 0x1, R4 ;  /* 0x000000010b0b7824 */ /* 0x000fe200078e0204 */
[----:B------:R-:W-:-:S04]  /*1c560*/  ISETP.LT.OR P4, PT, R10, 0xa, P4 ;  /* 0x0000000a0a00780c */ /* 0x000fc80002781670 */
        /* <DEDUP_REMOVED lines=135> */
.L_x_4946:
[----:B------:R-:W-:-:S05]  /*1cde0*/  IMAD.U32 R9, RZ, RZ, UR58 ;  /* 0x0000003aff097e24 */ /* 0x000fca000f8e00ff */
[----:B------:R-:W-:-:S13]  /*1cdf0*/  ISETP.NE.AND P6, PT, R9, 0x1, PT ;  /* 0x000000010900780c */ /* 0x000fda0003fc5270 */
[----:B------:R-:W0:Y:S02]  /*1ce00*/  @P6 LDC.64 R2, c[0x0][0x9e8] ;  /* 0x00027a00ff026b82 */ /* 0x000e240000000a00 */
[----:B0-----:R-:W-:-:S05]  /*1ce10*/  @P6 IMAD.HI.U32 R2, R4, R2, RZ ;  /* 0x0000000204026227 */ /* 0x001fca00078e00ff */
[----:B------:R-:W-:-:S07]  /*1ce20*/  @P6 SHF.R.U32.HI R4, RZ, R3, R2 ;  /* 0x00000003ff046219 */ /* 0x000fce0000011602 */
.L_x_4947:
[----:B------:R-:W-:Y:S05]  /*1ce30*/  BSYNC B1 ;  /* 0x0000000000017941 */ /* 0x000fea0003800000 */
.L_x_4945:
[----:B------:R-:W-:-:S05]  /*1ce40*/  IMAD R0, R4, R9, R0 ;  /* 0x0000000904007224 */ /* 0x000fca00078e0200 */
[----:B------:R-:W-:Y:S02]  /*1ce50*/  VIADDMNMX R15, R0, R9, R15, PT ;  /* 0x00000009000f7246 */ /* 0x000fe4000380010f */
[----:B------:R-:W-:-:S07]  /*1ce60*/  VIMNMX R11, R11, R0, !PT ;  /* 0x000000000b0b7248 */ /* 0x000fce0007fe0100 */
.L_x_4944:
[C---:B------:R-:W-:Y:S01]  /*1ce70*/  ISETP.GT.AND P2, PT, R11.reuse, 0x1, !P2 ;  /* 0x000000010b00780c */ /* 0x040fe20005744270 */
[----:B------:R-:W-:Y:S01]  /*1ce80*/  ULDC UR4, c[0x0][0x988] ;  /* 0x0002620000047ab9 */ /* 0x000fe20000000800 */
[----:B------:R-:W-:Y:S02]  /*1ce90*/  ISETP.GT.AND P3, PT, R11, 0x8, !P3 ;  /* 0x000000080b00780c */ /* 0x000fe40005f64270 */
[C---:B------:R-:W-:Y:S02]  /*1cea0*/  ISETP.LT.OR P2, PT, R15.reuse, 0x2, P2 ;  /* 0x000000020f00780c */ /* 0x040fe40001741670 */
[----:B------:R-:W-:Y:S02]  /*1ceb0*/  ISETP.LT.OR P3, PT, R15, 0x9, P3 ;  /* 0x000000090f00780c */ /* 0x000fe40001f61670 */
[----:B------:R-:W-:Y:S02]  /*1cec0*/  FSEL R123, R123, -INF , !P2 ;  /* 0xff8000007b7b7808 */ /* 0x000fe40005000000 */
[----:B------:R-:W-:-:S02]  /*1ced0*/  LOP3.LUT P2, RZ, R18, 0x4, RZ, 0xc0, !PT ;  /* 0x0000000412ff7812 */ /* 0x000fc4000784c0ff */
[----:B------:R-:W-:Y:S02]  /*1cee0*/  FSEL R126, R126, -INF , !P3 ;  /* 0xff8000007e7e7808 */ /* 0x000fe40005800000 */
[----:B------:R-:W-:Y:S02]  /*1cef0*/  ISETP.GT.AND P2, PT, R11, 0x9, !P2 ;  /* 0x000000090b00780c */ /* 0x000fe40005744270 */
[C---:B------:R-:W-:Y:S02]  /*1cf00*/  LOP3.LUT P3, RZ, R18.reuse, 0x10000, RZ, 0xc0, !PT ;  /* 0x0001000012ff7812 */ /* 0x040fe4000786c0ff */
        /* <DEDUP_REMOVED lines=60> */
[----:B------:R-:W-:Y:S01]  /*1d2d0*/  LOP3.LUT P3, RZ, R18, 0x20, RZ, 0xc0, !PT ;  /* 0x0000002012ff7812 */ /* 0x000fe2000786c0ff */
[----:B------:R-:W0:Y:S01]  /*1d2e0*/  SHFL.BFLY PT, R2, R0, 0x2, 0x1f ;  /* 0x0c401f0000027f89 */ /* 0x000e2200000e0000 */
[----:B------:R-:W-:Y:S02]  /*1d2f0*/  FSEL R146, R146, -INF , !P2 ;  /* 0xff80000092927808 */ /* 0x000fe40005000000 */
[----:B------:R-:W-:-:S02]  /*1d300*/  LOP3.LUT P2, RZ, R18, 0x800, RZ, 0xc0, !PT ;  /* 0x0000080012ff7812 */ /* 0x000fc4000784c0ff */
[----:B------:R-:W-:Y:S02]  /*1d310*/  LOP3.LUT P6, RZ, R18, 0x10, RZ, 0xc0, !PT ;  /* 0x0000001012ff7812 */ /* 0x000fe400078cc0ff */
[C---:B------:R-:W-:Y:S02]  /*1d320*/  ISETP.GT.AND P2, PT, R11.reuse, 0x31, !P2 ;  /* 0x000000310b00780c */ /* 0x040fe40005744270 */
[----:B------:R-:W-:Y:S02]  /*1d330*/  ISETP.GT.AND P4, PT, R11, 0x51, !P4 ;  /* 0x000000510b00780c */ /* 0x000fe40006784270 */
[C---:B------:R-:W-:Y:S02]  /*1d340*/  ISETP.LT.OR P2, PT, R15.reuse, 0x32, P2 ;  /* 0x000000320f00780c */ /* 0x040fe40001741670 */
[----:B------:R-:W-:Y:S02]  /*1d350*/  ISETP.LT.OR P4, PT, R15, 0x52, P4 ;  /* 0x000000520f00780c */ /* 0x000fe40002781670 */
[----:B------:R-:W-:-:S02]  /*1d360*/  FSEL R147, R147, -INF , !P2 ;  /* 0xff80000093937808 */ /* 0x000fc40005000000 */
[----:B------:R-:W-:Y:S02]  /*1d370*/  LOP3.LUT P2, RZ, R18, 0x400, RZ, 0xc0, !PT ;  /* 0x0000040012ff7812 */ /* 0x000fe4000784c0ff */
[C---:B------:R-:W-:Y:S02]  /*1d380*/  ISETP.GT.AND P5, PT, R11.reuse, 0x58, !P5 ;  /* 0x000000580b00780c */ /* 0x040fe40006fa4270 */
[----:B------:R-:W-:Y:S02]  /*1d390*/  ISETP.GT.AND P2, PT, R11, 0x38, !P2 ;  /* 0x000000380b00780c */ /* 0x000fe40005744270 */
[----:B------:R-:W-:Y:S02]  /*1d3a0*/  FSEL R163, R163, -INF , !P4 ;  /* 0xff800000a3a37808 */ /* 0x000fe40006000000 */
[----:B------:R-:W-:Y:S02]  /*1d3b0*/  ISETP.LT.OR P2, PT, R15, 0x39, P2 ;  /* 0x000000390f00780c */ /* 0x000fe40001741670 */
[----:B0-----:R-:W-:Y:S01]  /*1d3c0*/  FMNMX.FTZ R2, R0, R2, !PT ;  /* 0x0000000200027209 */ /* 0x001fe20007810000 */
[----:B------:R-:W-:Y:S01]  /*1d3d0*/  IMAD.U32 R0, RZ, RZ, UR4 ;  /* 0x00000004ff007e24 */ /* 0x000fe2000f8e00ff */
[----:B------:R-:W-:-:S02]  /*1d3e0*/  FSEL R150, R150, -INF , !P2 ;  /* 0xff80000096967808 */ /* 0x000fc40005000000 */
[----:B------:R-:W-:Y:S01]  /*1d3f0*/  LOP3.LUT P2, RZ, R18, 0x200, RZ, 0xc0, !PT ;  /* 0x0000020012ff7812 */ /* 0x000fe2000784c0ff */
[----:B------:R-:W0:Y:S01]  /*1d400*/  SHFL.BFLY PT, R4, R2, 0x1, 0x1f ;  /* 0x0c201f0002047f89 */ /* 0x000e2200000e0000 */
[----:B------:R-:W-:Y:S02]  /*1d410*/  ISETP.LT.OR P5, PT, R15, 0x59, P5 ;  /* 0x000000590f00780c */ /* 0x000fe40002fa1670 */
[----:B------:R-:W-:Y:S02]  /*1d420*/  ISETP.GT.AND P2, PT, R11, 0x39, !P2 ;  /* 0x000000390b00780c */ /* 0x000fe40005744270 */
[----:B------:R-:W-:Y:S02]  /*1d430*/  FSEL R166, R166, -INF , !P5 ;  /* 0xff800000a6a67808 */ /* 0x000fe40006800000 */
[----:B------:R-:W-:-:S04]  /*1d440*/  ISETP.LT.OR P2, PT, R15, 0x3a, P2 ;  /* 0x0000003a0f00780c */ /* 0x000fc80001741670 */
[----:B------:R-:W-:Y:S02]  /*1d450*/  FSEL R151, R151, -INF , !P2 ;  /* 0xff80000097977808 */ /* 0x000fe40005000000 */
[----:B------:R-:W-:-:S04]  /*1d460*/  LOP3.LUT P2, RZ, R18, 0x100, RZ, 0xc0, !PT ;  /* 0x0000010012ff7812 */ /* 0x000fc8000784c0ff */
[----:B------:R-:W-:-:S04]  /*1d470*/  ISETP.GT.AND P2, PT, R11, 0x40, !P2 ;  /* 0x000000400b00780c */ /* 0x000fc80005744270 */
[----:B------:R-:W-:Y:S02]  /*1d480*/  ISETP.LT.OR P2, PT, R15, 0x41, P2 ;  /* 0x000000410f00780c */ /* 0x000fe40001741670 */
[----:B0-----:R-:W-:Y:S02]  /*1d490*/  FMNMX.FTZ R4, R2, R4, !PT ;  /* 0x0000000402047209 */ /* 0x001fe40007810000 */
[----:B------:R-:W-:Y:S02]  /*1d4a0*/  FSEL R154, R154, -INF , !P2 ;  /* 0xff8000009a9a7808 */ /* 0x000fe40005000000 */
[----:B------:R-:W-:Y:S01]  /*1d4b0*/  LOP3.LUT P2, RZ, R18, 0x80, RZ, 0xc0, !PT ;  /* 0x0000008012ff7812 */ /* 0x000fe2000784c0ff */
[----:B------:R-:W-:-:S03]  /*1d4c0*/  FMUL.FTZ R3, R4, R0 ;  /* 0x0000000004037220 */ /* 0x000fc60000410000 */
[----:B------:R-:W-:-:S04]  /*1d4d0*/  ISETP.GT.AND P2, PT, R11, 0x41, !P2 ;  /* 0x000000410b00780c */ /* 0x000fc80005744270 */
[----:B------:R-:W-:-:S04]  /*1d4e0*/  ISETP.LT.OR P2, PT, R15, 0x42, P2 ;  /* 0x000000420f00780c */ /* 0x000fc80001741670 */
        /* <DEDUP_REMOVED lines=18> */
[----:B------:R-:W-:Y:S02]  /*1d610*/  FSEL R167, R167, -INF , !P3 ;  /* 0xff800000a7a77808 */ /* 0x000fe40005800000 */
[----:B------:R-:W-:Y:S02]  /*1d620*/  FMNMX.FTZ R2, R122, R13, !PT ;  /* 0x0000000d7a027209 */ /* 0x000fe40007810000 */
[----:B------:R-:W-:Y:S02]  /*1d630*/  FSETP.NEU.FTZ.AND P2, PT, R4, -INF , PT ;  /* 0xff8000000400780b */ /* 0x000fe40003f5d000 */
        /* <DEDUP_REMOVED lines=54> */
[----:B------:R-:W-:-:S05]  /*1d9a0*/  FMNMX.FTZ R2, R167, R2, !PT ;  /* 0x00000002a7027209 */ /* 0x000fca0007810000 */
[----:B------:R-:W0:Y:S02]  /*1d9b0*/  SHFL.BFLY PT, R9, R2, 0x2, 0x1f ;  /* 0x0c401f0002097f89 */ /* 0x000e2400000e0000 */
        /* <DEDUP_REMOVED lines=14> */
[----:B------:R-:W-:Y:S02]  /*1daa0*/  FADD.FTZ R2, -R2, R12 ;  /* 0x0000000c02027221 */ /* 0x000fe40000010100 */
[----:B------:R-:W-:Y:S02]  /*1dab0*/  FSEL R133, R133, RZ, P2 ;  /* 0x000000ff85857208 */ /* 0x000fe40001000000 */
[----:B------:R-:W-:-:S03]  /*1dac0*/  FMUL.FTZ R2, R2, R0 ;  /* 0x0000000002027220 */ /* 0x000fc60000410000 */
        /* <DEDUP_REMOVED lines=8> */
[----:B------:R0:W1:Y:S01]  /*1db50*/  MUFU.EX2 R9, R2 ;  /* 0x0000000200097308 */ /* 0x0000620000000800 */
[-CC-:B------:R-:W-:Y:S01]  /*1db60*/  FFMA.FTZ R135, R135, R0.reuse, -R133.reuse ;  /* 0x0000000087877223 */ /* 0x180fe20000010885 */
[-CC-:B------:R-:W-:Y:S01]  /*1db70*/  FFMA.FTZ R181, R138, R0.reuse, -R133.reuse ;  /* 0x000000008ab57223 */ /* 0x180fe20000010885 */
[-CC-:B------:R-:W-:Y:S01]  /*1db80*/  FFMA.FTZ R127, R139, R0.reuse, -R133.reuse ;  /* 0x000000008b7f7223 */ /* 0x180fe20000010885 */
[-CC-:B------:R-:W-:Y:S01]  /*1db90*/  FFMA.FTZ R183, R142, R0.reuse, -R133.reuse ;  /* 0x000000008eb77223 */ /* 0x180fe20000010885 */
[-CC-:B------:R-:W-:Y:S01]  /*1dba0*/  FFMA.FTZ R177, R146, R0.reuse, -R133.reuse ;  /* 0x0000000092b17223 */ /* 0x180fe20000010885 */
[-CC-:B------:R-:W-:Y:S01]  /*1dbb0*/  FFMA.FTZ R147, R147, R0.reuse, -R133.reuse ;  /* 0x0000000093937223 */ /* 0x180fe20000010885 */
[----:B------:R-:W-:Y:S01]  /*1dbc0*/  FFMA.FTZ R150, R150, R0, -R133 ;  /* 0x0000000096967223 */ /* 0x000fe20000010885 */
[----:B------:R-:W-:Y:S01]  /*1dbd0*/  MUFU.EX2 R189, R189 ;  /* 0x000000bd00bd7308 */ /* 0x000fe20000000800 */
[----:B0-----:R-:W-:-:S02]  /*1dbe0*/  @!P1 VIADD R2, R14, 0x30860 ;  /* 0x000308600e029836 */ /* 0x001fc40000000000 */
[-CC-:B------:R-:W-:Y:S01]  /*1dbf0*/  FFMA.FTZ R151, R151, R0.reuse, -R133.reuse ;  /* 0x0000000097977223 */ /* 0x180fe20000010885 */
[-CC-:B------:R-:W-:Y:S01]  /*1dc00*/  FFMA.FTZ R154, R154, R0.reuse, -R133.reuse ;  /* 0x000000009a9a7223 */ /* 0x180fe20000010885 */
[-CC-:B------:R-:W-:Y:S01]  /*1dc10*/  FFMA.FTZ R155, R155, R0.reuse, -R133.reuse ;  /* 0x000000009b9b7223 */ /* 0x180fe20000010885 */
[-CC-:B------:R-:W-:Y:S01]  /*1dc20*/  FFMA.FTZ R158, R158, R0.reuse, -R133.reuse ;  /* 0x000000009e9e7223 */ /* 0x180fe20000010885 */
[----:B------:R-:W-:Y:S01]  /*1dc30*/  @!P1 PRMT R2, RZ, 0x654, R2 ;  /* 0x00000654ff029816 */ /* 0x000fe20000000002 */
[--C-:B------:R-:W-:Y:S01]  /*1dc40*/  FFMA.FTZ R159, R159, R0, -R133.reuse ;  /* 0x000000009f9f7223 */ /* 0x100fe20000010885 */
[----:B------:R-:W-:Y:S01]  /*1dc50*/  MUFU.EX2 R122, R122 ;  /* 0x0000007a007a7308 */ /* 0x000fe20000000800 */
[----:B-1----:R-:W-:Y:S01]  /*1dc60*/  FFMA.FTZ R6, R9, R6, R188 ;  /* 0x0000000609067223 */ /* 0x002fe200000100bc */
[----:B------:R0:W-:Y:S01]  /*1dc70*/  @!P1 SYNCS.ARRIVE.TRANS64.RED.A1T0 RZ, [R2+URZ], RZ ;  /* 0x000000ff02ff99a7 */ /* 0x0001e2000810043f */
[----:B------:R-:W-:Y:S01]  /*1dc80*/  F2FP.F16.F32.PACK_AB R188, R10, R188 ;  /* 0x000000bc0abc723e */ /* 0x000fe200000000ff */
[-CC-:B------:R-:W-:Y:S01]  /*1dc90*/  FFMA.FTZ R162, R162, R0.reuse, -R133.reuse ;  /* 0x00000000a2a27223 */ /* 0x180fe20000010885 */
[----:B------:R-:W-:Y:S01]  /*1dca0*/  FADD.FTZ R6, R10, R6 ;  /* 0x000000060a067221 */ /* 0x000fe20000010000 */
[-CC-:B------:R-:W-:Y:S01]  /*1dcb0*/  FFMA.FTZ R163, R163, R0.reuse, -R133.reuse ;  /* 0x00000000a3a37223 */ /* 0x180fe20000010885 */
[----:B------:R-:W-:Y:S01]  /*1dcc0*/  FFMA.FTZ R166, R166, R0, -R133 ;  /* 0x00000000a6a67223 */ /* 0x000fe20000010885 */
[----:B------:R-:W-:Y:S01]  /*1dcd0*/  MUFU.EX2 R191, R191 ;  /* 0x000000bf00bf7308 */ /* 0x000fe20000000800 */
[----:B------:R-:W-:Y:S01]  /*1dce0*/  FADD.FTZ R6, R190, R6 ;  /* 0x00000006be067221 */ /* 0x000fe20000010000 */
[----:B0-----:R-:W-:-:S02]  /*1dcf0*/  FSEL R2, R3, RZ, P2 ;  /* 0x000000ff03027208 */ /* 0x001fc40001000000 */
[----:B------:R-:W-:Y:S01]  /*1dd00*/  ISETP.GT.AND P2, PT, R7, R213, PT ;  /* 0x000000d50700720c */ /* 0x000fe20003f44270 */
[C---:B------:R-:W-:Y:S01]  /*1dd10*/  FADD.FTZ R6, R11.reuse, R6 ;  /* 0x000000060b067221 */ /* 0x040fe20000010000 */
[----:B------:R-:W-:Y:S01]  /*1dd20*/  F2FP.F16.F32.PACK_AB R190, R11, R190 ;  /* 0x000000be0bbe723e */ /* 0x000fe200000000ff */
[----:B------:R-:W-:Y:S01]  /*1dd30*/  FADD.FTZ R2, -R2, R13 ;  /* 0x0000000d02027221 */ /* 0x000fe20000010100 */
[----:B------:R-:W-:Y:S01]  /*1dd40*/  MUFU.EX2 R123, R123 ;  /* 0x0000007b007b7308 */ /* 0x000fe20000000800 */
[----:B------:R-:W-:Y:S01]  /*1dd50*/  FADD.FTZ R6, R184, R6 ;  /* 0x00000006b8067221 */ /* 0x000fe20000010000 */
[-CC-:B------:R-:W-:Y:S01]  /*1dd60*/  FFMA.FTZ R13, R143, R0.reuse, -R133.reuse ;  /* 0x000000008f0d7223 */ /* 0x180fe20000010885 */
[-C--:B------:R-:W-:Y:S01]  /*1dd70*/  FMUL.FTZ R2, R2, R0.reuse ;  /* 0x0000000002027220 */ /* 0x080fe20000410000 */
[----:B------:R-:W-:Y:S01]  /*1dd80*/  FFMA.FTZ R133, R167, R0, -R133 ;  /* 0x00000000a7857223 */ /* 0x000fe20000010885 */
[C---:B------:R-:W-:Y:S01]  /*1dd90*/  FADD.FTZ R6, R15.reuse, R6 ;  /* 0x000000060f067221 */ /* 0x040fe20000010000 */
[----:B------:R-:W-:Y:S01]  /*1dda0*/  F2FP.F16.F32.PACK_AB R184, R15, R184 ;  /* 0x000000b80fb8723e */ /* 0x000fe200000000ff */
[----:B------:R-:W-:Y:S01]  /*1ddb0*/  VIADD R7, R7, 0xffffffff ;  /* 0xffffffff07077836 */ /* 0x000fe20000000000 */
[----:B------:R-:W-:Y:S01]  /*1ddc0*/  MUFU.EX2 R185, R185 ;  /* 0x000000b900b97308 */ /* 0x000fe20000000800 */
[----:B------:R-:W-:Y:S01]  /*1ddd0*/  FADD.FTZ R6, R186, R6 ;  /* 0x00000006ba067221 */ /* 0x000fe20000010000 */
[----:B------:R-:W-:Y:S01]  /*1dde0*/  F2FP.F16.F32.PACK_AB R186, R20, R186 ;  /* 0x000000ba14ba723e */ /* 0x000fe200000000ff */
[----:B------:R-:W-:-:S02]  /*1ddf0*/  IMAD.MOV.U32 R11, RZ, RZ, R194 ;  /* 0x000000ffff0b7224 */ /* 0x000fc400078e00c2 */
[----:B------:R-:W-:-:S03]  /*1de00*/  FADD.FTZ R6, R20, R6 ;  /* 0x0000000614067221 */ /* 0x000fc60000010000 */
[----:B------:R-:W0:Y:S01]  /*1de10*/  MUFU.EX2 R2, R2 ;  /* 0x0000000200027308 */ /* 0x000e220000000800 */
[----:B------:R-:W-:Y:S01]  /*1de20*/  FADD.FTZ R6, R180, R6 ;  /* 0x00000006b4067221 */ /* 0x000fe20000010000 */
[----:B------:R-:W-:-:S03]  /*1de30*/  F2FP.F16.F32.PACK_AB R180, R21, R180 ;  /* 0x000000b415b4723e */ /* 0x000fc600000000ff */
[----:B------:R-:W-:-:S03]  /*1de40*/  FADD.FTZ R6, R21, R6 ;  /* 0x0000000615067221 */ /* 0x000fc60000010000 */
[----:B------:R-:W1:Y:S01]  /*1de50*/  MUFU.EX2 R126, R126 ;  /* 0x0000007e007e7308 */ /* 0x000e620000000800 */
[----:B------:R-:W-:Y:S01]  /*1de60*/  FADD.FTZ R6, R182, R6 ;  /* 0x00000006b6067221 */ /* 0x000fe20000010000 */
[----:B------:R-:W-:-:S03]  /*1de70*/  F2FP.F16.F32.PACK_AB R182, R120, R182 ;  /* 0x000000b678b6723e */ /* 0x000fc600000000ff */
[----:B------:R-:W-:-:S03]  /*1de80*/  FADD.FTZ R6, R120, R6 ;  /* 0x0000000678067221 */ /* 0x000fc60000010000 */
[----:B------:R-:W2:Y:S01]  /*1de90*/  MUFU.EX2 R187, R187 ;  /* 0x000000bb00bb7308 */ /* 0x000ea20000000800 */
[----:B0-----:R-:W-:Y:S01]  /*1dea0*/  FFMA.FTZ R5, R2, R5, R189 ;  /* 0x0000000502057223 */ /* 0x001fe200000100bd */
[----:B------:R-:W-:Y:S01]  /*1deb0*/  FADD.FTZ R6, R176, R6 ;  /* 0x00000006b0067221 */ /* 0x000fe20000010000 */
[C---:B------:R-:W-:Y:S02]  /*1dec0*/  F2FP.F16.F32.PACK_AB R176, R121.reuse, R176 ;  /* 0x000000b079b0723e */ /* 0x040fe400000000ff */
[C---:B------:R-:W-:Y:S01]  /*1ded0*/  FADD.FTZ R5, R122.reuse, R5 ;  /* 0x000000057a057221 */ /* 0x040fe20000010000 */
[----:B------:R-:W-:Y:S01]  /*1dee0*/  FADD.FTZ R6, R121, R6 ;  /* 0x0000000679067221 */ /* 0x000fe20000010000 */
[----:B------:R-:W-:Y:S01]  /*1def0*/  F2FP.F16.F32.PACK_AB R189, R122, R189 ;  /* 0x000000bd7abd723e */ /* 0x000fe200000000ff */
[----:B------:R-:W0:Y:S01]  /*1df00*/  MUFU.EX2 R14, R135 ;  /* 0x00000087000e7308 */ /* 0x000e220000000800 */
[----:B------:R-:W-:Y:S01]  /*1df10*/  FADD.FTZ R5, R191, R5 ;  /* 0x00000005bf057221 */ /* 0x000fe20000010000 */
[----:B------:R-:W-:Y:S01]  /*1df20*/  FADD.FTZ R6, R178, R6 ;  /* 0x00000006b2067221 */ /* 0x000fe20000010000 */
[----:B------:R-:W-:-:S02]  /*1df30*/  F2FP.F16.F32.PACK_AB R178, R124, R178 ;  /* 0x000000b27cb2723e */ /* 0x000fc400000000ff */
[C---:B------:R-:W-:Y:S01]  /*1df40*/  FADD.FTZ R5, R123.reuse, R5 ;  /* 0x000000057b057221 */ /* 0x040fe20000010000 */
[----:B------:R-:W-:Y:S01]  /*1df50*/  FADD.FTZ R6, R124, R6 ;  /* 0x000000067c067221 */ /* 0x000fe20000010000 */
[----:B------:R-:W-:Y:S01]  /*1df60*/  F2FP.F16.F32.PACK_AB R191, R123, R191 ;  /* 0x000000bf7bbf723e */ /* 0x000fe200000000ff */
[----:B------:R-:W3:Y:S01]  /*1df70*/  MUFU.EX2 R181, R181 ;  /* 0x000000b500b57308 */ /* 0x000ee20000000800 */
[----:B------:R-:W-:Y:S01]  /*1df80*/  FADD.FTZ R5, R185, R5 ;  /* 0x00000005b9057221 */ /* 0x000fe20000010000 */
[----:B-1----:R-:W-:-:S03]  /*1df90*/  F2FP.F16.F32.PACK_AB R185, R126, R185 ;  /* 0x000000b97eb9723e */ /* 0x002fc600000000ff */
[----:B------:R-:W-:-:S03]  /*1dfa0*/  FADD.FTZ R5, R126, R5 ;  /* 0x000000057e057221 */ /* 0x000fc60000010000 */
[----:B------:R-:W1:Y:S01]  /*1dfb0*/  MUFU.EX2 R127, R127 ;  /* 0x0000007f007f7308 */ /* 0x000e620000000800 */
[----:B--2---:R-:W-:Y:S01]  /*1dfc0*/  FADD.FTZ R5, R187, R5 ;  /* 0x00000005bb057221 */ /* 0x004fe20000010000 */
[----:B0-----:R-:W-:-:S03]  /*1dfd0*/  F2FP.F16.F32.PACK_AB R187, R14, R187 ;  /* 0x000000bb0ebb723e */ /* 0x001fc600000000ff */
[----:B------:R-:W-:-:S03]  /*1dfe0*/  FADD.FTZ R5, R14, R5 ;  /* 0x000000050e057221 */ /* 0x000fc60000010000 */
        /* <DEDUP_REMOVED lines=54> */
[----:B--2---:R-:W-:Y:S01]  /*1e350*/  FADD.FTZ R10, R166, R5 ;  /* 0x00000005a60a7221 */ /* 0x004fe20000010000 */
[C---:B-1----:R-:W-:Y:S01]  /*1e360*/  FADD.FTZ R6, R12.reuse, R6 ;  /* 0x000000060c067221 */ /* 0x042fe20000010000 */
[----:B------:R-:W-:Y:S01]  /*1e370*/  F2FP.F16.F32.PACK_AB R170, R12, R170 ;  /* 0x000000aa0caa723e */ /* 0x000fe200000000ff */
[----:B------:R-:W-:Y:S02]  /*1e380*/  IMAD.MOV.U32 R12, RZ, RZ, R4 ;  /* 0x000000ffff0c7224 */ /* 0x000fe400078e0004 */
[C---:B0-----:R-:W-:Y:S01]  /*1e390*/  FADD.FTZ R5, R133.reuse, R10 ;  /* 0x0000000a85057221 */ /* 0x041fe20000010000 */
[----:B------:R-:W-:Y:S01]  /*1e3a0*/  F2FP.F16.F32.PACK_AB R171, R133, R166 ;  /* 0x000000a685ab723e */ /* 0x000fe200000000ff */
[----:B------:R-:W-:Y:S01]  /*1e3b0*/  IMAD.MOV.U32 R10, RZ, RZ, R19 ;  /* 0x000000ffff0a7224 */ /* 0x000fe200078e0013 */
[----:B------:R-:W-:Y:S06]  /*1e3c0*/  @P2 BRA `(.L_x_4948) ;  /* 0xffffffcc00042947 */ /* 0x000fec000383ffff */
.L_x_4929:
[----:B------:R-:W-:Y:S05]  /*1e3d0*/  BSYNC B0 ;  /* 0x0000000000007941 */ /* 0x000fea0003800000 */
.L_x_4928:
        /* <DEDUP_REMOVED lines=99> */
.L_x_4949:
[----:B------:R-:W-:Y:S01]  /*1ea10*/  IMAD R2, R19, 0x8, R16 ;  /* 0x0000000813027824 */ /* 0x000fe200078e0210 */
[----:B------:R-:W-:-:S04]  /*1ea20*/  SHF.L.U32 R9, R194, 0x1f, RZ ;  /* 0x0000001fc2097819 */ /* 0x000fc800000006ff */
[----:B------:R0:W1:Y:S01]  /*1ea30*/  SYNCS.PHASECHK.TRANS64.TRYWAIT P2, [R2+URZ+0x30850], R9 ;  /* 0x03085009020075a7 */ /* 0x000062000804017f */
[----:B------:R-:W-:Y:S05]  /*1ea40*/  @!P0 BRA `(.L_x_4950) ;  /* 0x0000000000048947 */ /* 0x000fea0003800000 */
[----:B------:R-:W-:Y:S01]  /*1ea50*/  BPT.TRAP 0x1 ;  /* 0x000000040000795c */ /* 0x000fe20000300000 */
.L_x_4950:
        /* <DEDUP_REMOVED lines=9> */
.L_x_4952:
[----:B------:R-:W-:Y:S05]  /*1eaf0*/  BSYNC B0 ;  /* 0x0000000000007941 */ /* 0x000fea0003800000 */
.L_x_4951:
[----:B------:R-:W-:Y:S01]  /*1eb00*/  IMAD.MOV.U32 R8, RZ, RZ, R7 ;  /* 0x000000ffff087224 */ /* 0x000fe200078e0007 */
[----:B01----:R-:W-:Y:S01]  /*1eb10*/  MOV R9, 0x40000040 ;  /* 0x4000004000097802 */ /* 0x003fe20000000f00 */
[----:B------:R-:W-:Y:S01]  /*1eb20*/  WARPGROUP.ARRIVE ;  /* 0x00000000000079c5 */ /* 0x000fe20000000000 */
[----:B------:R-:W0:Y:S01]  /*1eb30*/  SHFL.BFLY PT, R10, R5, 0x2, 0x1f ;  /* 0x0c401f00050a7f89 */ /* 0x000e2200000e0000 */
[----:B------:R-:W-:Y:S01]  /*1eb40*/  VIADD R19, R19, 0x1 ;  /* 0x0000000113137836 */ /* 0x000fe20000000000 */
[----:B------:R-:W-:Y:S01]  /*1eb50*/  R2UR UR6, R8 ;  /* 0x00000000080672ca */ /* 0x000fe200000e0000 */
[----:B------:R-:W-:Y:S01]  /*1eb60*/  VIADD R8, R7, 0x80 ;  /* 0x0000008007087836 */ /* 0x000fe20000000000 */
[----:B------:R-:W-:Y:S01]  /*1eb70*/  R2UR UR7, R9 ;  /* 0x00000000090772ca */ /* 0x000fe200000e0000 */
[----:B------:R-:W-:Y:S01]  /*1eb80*/  IMAD.MOV.U32 R9, RZ, RZ, 0x40000040 ;  /* 0x40000040ff097424 */ /* 0x000fe200078e00ff */
[----:B------:R-:W-:Y:S01]  /*1eb90*/  ISETP.NE.AND P2, PT, R19, 0x2, PT ;  /* 0x000000021300780c */ /* 0x000fe20003f45270 */
[----:B------:R-:W-:-:S03]  /*1eba0*/  VIADD R218, R218, 0x1 ;  /* 0x00000001dada7836 */ /* 0x000fc60000000000 */
[----:B------:R-:W-:-:S07]  /*1ebb0*/  SEL R19, R19, RZ, P2 ;  /* 0x000000ff13137207 */ /* 0x000fce0001000000 */
[----:B------:R-:W-:Y:S01]  /*1ebc0*/  HGMMA.64x192x16.F32 R24, R188, gdesc[UR4].tnspB, R24, gsb0 ;  /* 0x42e00004bc187df0 */ /* 0x000fe20008000818 */
[----:B------:R-:W-:Y:S01]  /*1ebd0*/  R2UR UR6, R8 ;  /* 0x00000000080672ca */ /* 0x000fe200000e0000 */
[----:B------:R-:W-:Y:S01]  /*1ebe0*/  VIADD R8, R7, 0x100 ;  /* 0x0000010007087836 */ /* 0x000fe20000000000 */
[----:B------:R-:W-:Y:S01]  /*1ebf0*/  R2UR UR7, R9 ;  /* 0x00000000090772ca */ /* 0x000fe200000e0000 */
[----:B------:R-:W-:Y:S02]  /*1ec00*/  IMAD.MOV.U32 R9, RZ, RZ, 0x40000040 ;  /* 0x40000040ff097424 */ /* 0x000fe400078e00ff */
[----:B0-----:R-:W-:Y:S01]  /*1ec10*/  FADD.FTZ R10, R10, R5 ;  /* 0x000000050a0a7221 */ /* 0x001fe20000010000 */
[----:B------:R-:W-:-:S04]  /*1ec20*/  SEL R5, RZ, 0x1, P2 ;  /* 0x00000001ff057807 */ /* 0x000fc80001000000 */
[----:B------:R-:W-:Y:S01]  /*1ec30*/  LOP3.LUT R194, R194, R5, RZ, 0x3c, !PT ;  /* 0x00000005c2c27212 */ /* 0x000fe200078e3cff */
[----:B------:R-:W-:Y:S01]  /*1ec40*/  IMAD.MOV.U32 R5, RZ, RZ, -0x800000 ;  /* 0xff800000ff057424 */ /* 0x000fe200078e00ff */
        /* <DEDUP_REMOVED lines=21> */
[----:B------:R-:W0:Y:S01]  /*1eda0*/  SHFL.BFLY PT, R7, R6, 0x2, 0x1f ;  /* 0x0c401f0006077f89 */ /* 0x000e2200000e0000 */
[----:B------:R-:W-:Y:S02]  /*1edb0*/  WARPGROUP.DEPBAR.LE gsb0, 0x0 ;  /* 0x00008000000079c5 */ /* 0x000fe40000010000 */
[----:B------:R-:W-:-:S12]  /*1edc0*/  WARPGROUP.ARRIVE ;  /* 0x00000000000079c5 */ /* 0x000fd80000000000 */
[----:B------:R-:W-:Y:S01]  /*1edd0*/  HGMMA.64x192x16.F32 R24, R172, gdesc[UR4].tnspB, R24, gsb0 ;  /* 0x42e00004ac187df0 */ /* 0x000fe20008000818 */
[----:B------:R-:W-:Y:S01]  /*1ede0*/  R2UR UR6, R8 ;  /* 0x00000000080672ca */ /* 0x000fe200000e0000 */
[----:B0-----:R-:W-:Y:S01]  /*1edf0*/  FADD.FTZ R8, R7, R6 ;  /* 0x0000000607087221 */ /* 0x001fe20000010000 */
[----:B------:R-:W-:Y:S02]  /*1ee00*/  R2UR UR7, R9 ;  /* 0x00000000090772ca */ /* 0x000fe400000e0000 */
[----:B------:R-:W0:Y:S04]  /*1ee10*/  SHFL.BFLY PT, R9, R10, 0x1, 0x1f ;  /* 0x0c201f000a097f89 */ /* 0x000e2800000e0000 */
[----:B------:R-:W1:Y:S01]  /*1ee20*/  SHFL.BFLY PT, R7, R8, 0x1, 0x1f ;  /* 0x0c201f0008077f89 */ /* 0x000e6200000e0000 */
[----:B0-----:R-:W-:Y:S01]  /*1ee30*/  FADD.FTZ R14, R10, R9 ;  /* 0x000000090a0e7221 */ /* 0x001fe20000010000 */
[----:B-1----:R-:W-:-:S04]  /*1ee40*/  FADD.FTZ R13, R8, R7 ;  /* 0x00000007080d7221 */ /* 0x002fc80000010000 */
[----:B------:R-:W-:Y:S02]  /*1ee50*/  FSETP.NE.FTZ.AND P3, PT, R14, RZ, PT ;  /* 0x000000ff0e00720b */ /* 0x000fe40003f75000 */
[----:B------:R-:W-:Y:S01]  /*1ee60*/  CS2R R6, SRZ ;  /* 0x0000000000067805 */ /* 0x000fe2000001ff00 */
[----:B------:R-:W-:Y:S01]  /*1ee70*/  @!P1 VIADD R8, R2, 0x30860 ;  /* 0x0003086002089836 */ /* 0x000fe20000000000 */
[----:B------:R-:W-:Y:S01]  /*1ee80*/  FSETP.NE.FTZ.AND P0, PT, R13, RZ, PT ;  /* 0x000000ff0d00720b */ /* 0x000fe20003f15000 */
[----:B------:R-:W-:-:S03]  /*1ee90*/  IMAD.MOV.U32 R2, RZ, RZ, -0x800000 ;  /* 0xff800000ff027424 */ /* 0x000fc600078e00ff */
[----:B------:R-:W-:-:S05]  /*1eea0*/  @!P1 PRMT R8, RZ, 0x654, R8 ;  /* 0x00000654ff089816 */ /* 0x000fca0000000008 */
[----:B------:R-:W0:Y:S01]  /*1eeb0*/  @P3 MUFU.LG2 R12, R14 ;  /* 0x0000000e000c3308 */ /* 0x000e220000000c00 */
[----:B------:R-:W-:-:S03]  /*1eec0*/  @P3 FMUL.FTZ R15, R0, 0.69314718246459960938 ;  /* 0x3f317218000f3820 */ /* 0x000fc60000410000 */
[----:B------:R-:W-:-:S04]  /*1eed0*/  @P0 FMUL.FTZ R9, R0, 0.69314718246459960938 ;  /* 0x3f31721800090820 */ /* 0x000fc80000410000 */
[----:B------:R-:W1:Y:S08]  /*1eee0*/  @P0 MUFU.LG2 R11, R13 ;  /* 0x0000000d000b0308 */ /* 0x000e700000000c00 */
[----:B------:R-:W2:Y:S01]  /*1eef0*/  @P0 MUFU.RCP R7, R13 ;  /* 0x0000000d00070308 */ /* 0x000ea20000001000 */
[----:B0-----:R-:W-:-:S04]  /*1ef00*/  @P3 FMUL.FTZ R12, R12, 0.69314718246459960938 ;  /* 0x3f3172180c0c3820 */ /* 0x001fc80000410000 */
[----:B------:R-:W-:-:S03]  /*1ef10*/  @P3 FFMA.FTZ R5, R15, R3, R12 ;  /* 0x000000030f053223 */ /* 0x000fc6000001000c */
[----:B------:R-:W0:Y:S01]  /*1ef20*/  @P3 MUFU.RCP R6, R14 ;  /* 0x0000000e00063308 */ /* 0x000e220000001000 */
[----:B-1----:R-:W-:-:S04]  /*1ef30*/  @P0 FMUL.FTZ R0, R11, 0.69314718246459960938 ;  /* 0x3f3172180b000820 */ /* 0x002fc80000410000 */
[----:B------:R-:W-:Y:S01]  /*1ef40*/  @P0 FFMA.FTZ R2, R9, R4, R0 ;  /* 0x0000000409020223 */ /* 0x000fe20000010000 */
[----:B------:R-:W-:Y:S01]  /*1ef50*/  PLOP3.LUT P0, PT, PT, PT, PT, 0x8, 0x0 ;  /* 0x000000000000781c */ /* 0x000fe20003f0e170 */
        /* <DEDUP_REMOVED lines=101> */
.L_x_4814:
        /* <DEDUP_REMOVED lines=10> */
[----:B------:R-:W-:Y:S01]  /*1f650*/  ULDC.64 UR4, c[0x0][0xc00] ;  /* 0x0003000000047ab9 */ /* 0x000fe20000000a00 */
[----:B------:R-:W-:Y:S01]  /*1f660*/  ULDC.64 UR6, c[0x0][0xc08] ;  /* 0x0003020000067ab9 */ /* 0x000fe20000000a00 */
[----:B------:R-:W3:Y:S01]  /*1f670*/  S2R R3, SR_SWINHI ;  /* 0x0000000000037919 */ /* 0x000ee20000002f00 */
[----:B------:R-:W-:Y:S02]  /*1f680*/  MOV R6, R16 ;  /* 0x0000001000067202 */ /* 0x000fe40000000f00 */
[----:B---3--:R-:W-:Y:S01]  /*1f690*/  MOV R7, R3 ;  /* 0x0000000300077202 */ /* 0x008fe20000000f00 */
[----:B------:R-:W-:Y:S02]  /*1f6a0*/  BAR.SYNC.DEFER_BLOCKING 0x1, 0x100 ;  /* 0x0044000000007b1d */ /* 0x000fe40000010000 */
[----:B--2---:R-:W-:-:S03]  /*1f6b0*/  IMAD.WIDE R12, R0, 0x2, R6 ;  /* 0x00000002000c7825 */ /* 0x004fc600078e0206 */
[C---:B------:R-:W-:Y:S02]  /*1f6c0*/  IADD3 R74, P2, R12.reuse, 0x20, RZ ;  /* 0x000000200c4a7810 */ /* 0x040fe40007f5e0ff */
[----:B------:R-:W-:Y:S02]  /*1f6d0*/  IADD3 R84, P1, R12, 0x40, RZ ;  /* 0x000000400c547810 */ /* 0x000fe40007f3e0ff */
[----:B------:R-:W-:Y:S01]  /*1f6e0*/  LOP3.LUT R141, R74, 0x380, RZ, 0xc0, !PT ;  /* 0x000003804a8d7812 */ /* 0x000fe200078ec0ff */
[--C-:B------:R-:W-:Y:S01]  /*1f6f0*/  IMAD.X R75, RZ, RZ, R13.reuse, P2 ;  /* 0x000000ffff4b7224 */ /* 0x100fe200010e060d */
[----:B------:R-:W-:Y:S01]  /*1f700*/  LOP3.LUT R143, R84, 0x380, RZ, 0xc0, !PT ;  /* 0x00000380548f7812 */ /* 0x000fe200078ec0ff */
[----:B------:R-:W-:Y:S01]  /*1f710*/  IMAD.X R85, RZ, RZ, R13, P1 ;  /* 0x000000ffff557224 */ /* 0x000fe200008e060d */
[----:B------:R-:W-:Y:S02]  /*1f720*/  IADD3 R86, P6, R12, 0x60, RZ ;  /* 0x000000600c567810 */ /* 0x000fe40007fde0ff */
[----:B------:R-:W-:-:S02]  /*1f730*/  SHF.R.U64 R141, R141, 0x3, RZ ;  /* 0x000000038d8d7819 */ /* 0x000fc400000012ff */
[----:B------:R-:W-:Y:S01]  /*1f740*/  SHF.R.U64 R143, R143, 0x3, RZ ;  /* 0x000000038f8f7819 */ /* 0x000fe200000012ff */
[--C-:B------:R-:W-:Y:S01]  /*1f750*/  IMAD.X R87, RZ, RZ, R13.reuse, P6 ;  /* 0x000000ffff577224 */ /* 0x100fe200030e060d */
[C---:B------:R-:W-:Y:S02]  /*1f760*/  IADD3 R14, P0, R12.reuse, 0x4020, RZ ;  /* 0x000040200c0e7810 */ /* 0x040fe40007f1e0ff */
[----:B-1----:R-:W-:Y:S02]  /*1f770*/  IADD3 R56, P4, R12, 0x4040, RZ ;  /* 0x000040400c387810 */ /* 0x002fe40007f9e0ff */
[----:B------:R-:W-:Y:S01]  /*1f780*/  LOP3.LUT R145, R86, 0x380, RZ, 0xc0, !PT ;  /* 0x0000038056917812 */ /* 0x000fe200078ec0ff */
[--C-:B------:R-:W-:Y:S01]  /*1f790*/  IMAD.X R91, RZ, RZ, R13.reuse, P0 ;  /* 0x000000ffff5b7224 */ /* 0x100fe200000e060d */
[----:B------:R-:W-:Y:S01]  /*1f7a0*/  LOP3.LUT R74, R141, R74, RZ, 0x3c, !PT ;  /* 0x0000004a8d4a7212 */ /* 0x000fe200078e3cff */
[----:B------:R-:W-:Y:S01]  /*1f7b0*/  IMAD.X R93, RZ, RZ, R13, P4 ;  /* 0x000000ffff5d7224 */ /* 0x000fe200020e060d */
[----:B------:R-:W-:-:S02]  /*1f7c0*/  LOP3.LUT R84, R143, R84, RZ, 0x3c, !PT ;  /* 0x000000548f547212 */ /* 0x000fc400078e3cff */
[----:B------:R-:W-:Y:S02]  /*1f7d0*/  IADD3 R88, P5, R12, 0x4000, RZ ;  /* 0x000040000c587810 */ /* 0x000fe40007fbe0ff */
[----:B------:R-:W-:Y:S02]  /*1f7e0*/  LOP3.LUT R141, R14, 0x380, RZ, 0xc0, !PT ;  /* 0x000003800e8d7812 */ /* 0x000fe400078ec0ff */
[----:B------:R-:W-:Y:S01]  /*1f7f0*/  LOP3.LUT R143, R56, 0x380, RZ, 0xc0, !PT ;  /* 0x00000380388f7812 */ /* 0x000fe200078ec0ff */
[----:B------:R-:W-:Y:S01]  /*1f800*/  IMAD.X R89, RZ, RZ, R13, P5 ;  /* 0x000000ffff597224 */ /* 0x000fe200028e060d */
[----:B------:R-:W-:Y:S02]  /*1f810*/  SHF.R.U64 R145, R145, 0x3, RZ ;  /* 0x0000000391917819 */ /* 0x000fe400000012ff */
[C---:B------:R-:W-:Y:S02]  /*1f820*/  LOP3.LUT R73, R12.reuse, 0x380, RZ, 0xc0, !PT ;  /* 0x000003800c497812 */ /* 0x040fe400078ec0ff */
[----:B------:R-:W-:-:S02]  /*1f830*/  IADD3 R72, P3, R12, 0x4060, RZ ;  /* 0x000040600c487810 */ /* 0x000fc40007f7e0ff */
[C---:B------:R-:W-:Y:S02]  /*1f840*/  IADD3 R15, P2, R12.reuse, 0x8000, RZ ;  /* 0x000080000c0f7810 */ /* 0x040fe40007f5e0ff */
[----:B------:R-:W-:Y:S01]  /*1f850*/  SHF.R.U64 R141, R141, 0x3, RZ ;  /* 0x000000038d8d7819 */ /* 0x000fe200000012ff */
[--C-:B------:R-:W-:Y:S01]  /*1f860*/  IMAD.X R95, RZ, RZ, R13.reuse, P3 ;  /* 0x000000ffff5f7224 */ /* 0x100fe200018e060d */
[----:B------:R-:W-:Y:S01]  /*1f870*/  SHF.R.U64 R143, R143, 0x3, RZ ;  /* 0x000000038f8f7819 */ /* 0x000fe200000012ff */
[--C-:B------:R-:W-:Y:S01]  /*1f880*/  IMAD.X R97, RZ, RZ, R13.reuse, P2 ;  /* 0x000000ffff617224 */ /* 0x100fe200010e060d */
[C---:B------:R-:W-:Y:S02]  /*1f890*/  IADD3 R0, P1, R12.reuse, 0x8020, RZ ;  /* 0x000080200c007810 */ /* 0x040fe40007f3e0ff */
[C---:B------:R-:W-:Y:S02]  /*1f8a0*/  IADD3 R3, P6, R12.reuse, 0x8040, RZ ;  /* 0x000080400c037810 */ /* 0x040fe40007fde0ff */
[----:B------:R-:W-:Y:S01]  /*1f8b0*/  IADD3 R4, P5, R12, 0x8060, RZ ;  /* 0x000080600c047810 */ /* 0x000fe20007fbe0ff */
[--C-:B------:R-:W-:Y:S01]  /*1f8c0*/  IMAD.X R99, RZ, RZ, R13.reuse, P1 ;  /* 0x000000ffff637224 */ /* 0x100fe200008e060d */
[----:B------:R-:W-:Y:S01]  /*1f8d0*/  LOP3.LUT R147, R88, 0x380, RZ, 0xc0, !PT ;  /* 0x0000038058937812 */ /* 0x000fe200078ec0ff */
[----:B------:R-:W-:Y:S01]  /*1f8e0*/  IMAD.X R139, RZ, RZ, R13, P6 ;  /* 0x000000ffff8b7224 */ /* 0x000fe200030e060d */
[----:B------:R-:W-:-:S02]  /*1f8f0*/  LOP3.LUT R86, R145, R86, RZ, 0x3c, !PT ;  /* 0x0000005691567212 */ /* 0x000fc400078e3cff */
[----:B------:R-:W-:Y:S02]  /*1f900*/  SHF.R.U64 R73, R73, 0x3, RZ ;  /* 0x0000000349497819 */ /* 0x000fe400000012ff */
[----:B------:R-:W-:Y:S02]  /*1f910*/  LOP3.LUT R145, R72, 0x380, RZ, 0xc0, !PT ;  /* 0x0000038048917812 */ /* 0x000fe400078ec0ff */
[----:B------:R-:W-:Y:S02]  /*1f920*/  LOP3.LUT R96, R15, 0x380, RZ, 0xc0, !PT ;  /* 0x000003800f607812 */ /* 0x000fe400078ec0ff */
[----:B------:R-:W-:Y:S02]  /*1f930*/  LOP3.LUT R90, R141, R14, RZ, 0x3c, !PT ;  /* 0x0000000e8d5a7212 */ /* 0x000fe400078e3cff */
[----:B------:R-:W-:Y:S02]  /*1f940*/  LOP3.LUT R92, R143, R56, RZ, 0x3c, !PT ;  /* 0x000000388f5c7212 */ /* 0x000fe400078e3cff */
[----:B------:R-:W-:-:S02]  /*1f950*/  LOP3.LUT R141, R0, 0x380, RZ, 0xc0, !PT ;  /* 0x00000380008d7812 */ /* 0x000fc400078ec0ff */
[----:B------:R-:W-:Y:S02]  /*1f960*/  LOP3.LUT R56, R3, 0x380, RZ, 0xc0, !PT ;  /* 0x0000038003387812 */ /* 0x000fe400078ec0ff */
[----:B------:R-:W-:Y:S02]  /*1f970*/  SHF.R.U64 R147, R147, 0x3, RZ ;  /* 0x0000000393937819 */ /* 0x000fe400000012ff */
[----:B------:R-:W-:Y:S02]  /*1f980*/  LOP3.LUT R143, R4, 0x380, RZ, 0xc0, !PT ;  /* 0x00000380048f7812 */ /* 0x000fe400078ec0ff */
[----:B------:R-:W-:Y:S01]  /*1f990*/  LOP3.LUT R12, R73, R12, RZ, 0x3c, !PT ;  /* 0x0000000c490c7212 */ /* 0x000fe200078e3cff */
[----:B------:R-:W-:Y:S01]  /*1f9a0*/  IMAD.X R73, RZ, RZ, R13, P5 ;  /* 0x000000ffff497224 */ /* 0x000fe200028e060d */
[----:B------:R-:W-:Y:S02]  /*1f9b0*/  SHF.R.U64 R145, R145, 0x3, RZ ;  /* 0x0000000391917819 */ /* 0x000fe400000012ff */
[----:B------:R-:W-:-:S02]  /*1f9c0*/  SHF.R.U64 R96, R96, 0x3, RZ ;  /* 0x0000000360607819 */ /* 0x000fc400000012ff */
[----:B------:R-:W-:Y:S02]  /*1f9d0*/  SHF.R.U64 R141, R141, 0x3, RZ ;  /* 0x000000038d8d7819 */ /* 0x000fe400000012ff */
[----:B------:R-:W-:Y:S02]  /*1f9e0*/  SHF.R.U64 R56, R56, 0x3, RZ ;  /* 0x0000000338387819 */ /* 0x000fe400000012ff */
[----:B------:R-:W-:Y:S02]  /*1f9f0*/  LOP3.LUT R88, R147, R88, RZ, 0x3c, !PT ;  /* 0x0000005893587212 */ /* 0x000fe400078e3cff */
[----:B------:R-:W-:Y:S02]  /*1fa00*/  SHF.R.U64 R143, R143, 0x3, RZ ;  /* 0x000000038f8f7819 */ /* 0x000fe400000012ff */
[----:B------:R-:W-:Y:S02]  /*1fa10*/  LOP3.LUT R94, R145, R72, RZ, 0x3c, !PT ;  /* 0x00000048915e7212 */ /* 0x000fe400078e3cff */
[----:B------:R-:W-:-:S02]  /*1fa20*/  LOP3.LUT R96, R96, R15, RZ, 0x3c, !PT ;  /* 0x0000000f60607212 */ /* 0x000fc400078e3cff */
[----:B------:R-:W-:Y:S02]  /*1fa30*/  MOV R142, R12 ;  /* 0x0000000c008e7202 */ /* 0x000fe40000000f00 */
[----:B------:R-:W-:Y:S02]  /*1fa40*/  F2FP.F16.F32.PACK_AB R12, R25, R24 ;  /* 0x00000018190c723e */ /* 0x000fe400000000ff */
[----:B------:R-:W-:Y:S02]  /*1fa50*/  F2FP.F16.F32.PACK_AB R13, R27, R26 ;  /* 0x0000001a1b0d723e */ /* 0x000fe400000000ff */
[----:B------:R-:W-:Y:S02]  /*1fa60*/  F2FP.F16.F32.PACK_AB R14, R29, R28 ;  /* 0x0000001c1d0e723e */ /* 0x000fe400000000ff */
[----:B------:R-:W-:Y:S02]  /*1fa70*/  F2FP.F16.F32.PACK_AB R15, R31, R30 ;  /* 0x0000001e1f0f723e */ /* 0x000fe400000000ff */
[----:B------:R-:W-:-:S02]  /*1fa80*/  MOV R145, R84 ;  /* 0x0000005400917202 */ /* 0x000fc40000000f00 */
[----:B------:R-:W-:Y:S01]  /*1fa90*/  MOV R144, R86 ;  /* 0x0000005600907202 */ /* 0x000fe20000000f00 */
[----:B------:R1:W-:Y:S01]  /*1faa0*/  STSM.16.M88.4 [R142], R12 ;  /* 0x0000000c8e007844 */ /* 0x0003e20000000200 */
[----:B------:R-:W-:Y:S02]  /*1fab0*/  LOP3.LUT R98, R141, R0, RZ, 0x3c, !PT ;  /* 0x000000008d627212 */ /* 0x000fe400078e3cff */
[----:B------:R-:W-:Y:S02]  /*1fac0*/  LOP3.LUT R138, R56, R3, RZ, 0x3c, !PT ;  /* 0x00000003388a7212 */ /* 0x000fe400078e3cff */
[----:B------:R-:W-:Y:S02]  /*1fad0*/  MOV R75, R74 ;  /* 0x0000004a004b7202 */ /* 0x000fe40000000f00 */
[----:B------:R-:W-:Y:S02]  /*1fae0*/  F2FP.F16.F32.PACK_AB R84, R33, R32 ;  /* 0x000000202154723e */ /* 0x000fe400000000ff */
[----:B------:R-:W-:-:S02]  /*1faf0*/  F2FP.F16.F32.PACK_AB R85, R35, R34 ;  /* 0x000000222355723e */ /* 0x000fc400000000ff */
[----:B------:R-:W-:Y:S02]  /*1fb00*/  F2FP.F16.F32.PACK_AB R86, R37, R36 ;  /* 0x000000242556723e */ /* 0x000fe400000000ff */
[----:B------:R-:W-:Y:S02]  /*1fb10*/  F2FP.F16.F32.PACK_AB R87, R39, R38 ;  /* 0x000000262757723e */ /* 0x000fe400000000ff */
[----:B------:R-:W-:Y:S02]  /*1fb20*/  LOP3.LUT R72, R143, R4, RZ, 0x3c, !PT ;  /* 0x000000048f487212 */ /* 0x000fe400078e3cff */
[----:B------:R-:W-:Y:S01]  /*1fb30*/  MOV R0, R88 ;  /* 0x0000005800007202 */ /* 0x000fe20000000f00 */
[----:B------:R2:W-:Y:S01]  /*1fb40*/  STSM.16.M88.4 [R75], R84 ;  /* 0x000000544b007844 */ /* 0x0005e20000000200 */
[----:B------:R-:W-:Y:S01]  /*1fb50*/  MOV R56, R90 ;  /* 0x0000005a00387202 */ /* 0x000fe20000000f00 */
[----:B-1----:R-:W1:Y:S01]  /*1fb60*/  LDC.64 R142, c[0x0][0xc00] ;  /* 0x00030000ff8e7b82 */ /* 0x002e620000000a00 */
[----:B------:R-:W-:-:S02]  /*1fb70*/  MOV R140, R92 ;  /* 0x0000005c008c7202 */ /* 0x000fc40000000f00 */
[----:B------:R-:W-:Y:S02]  /*1fb80*/  MOV R141, R94 ;  /* 0x0000005e008d7202 */ /* 0x000fe40000000f00 */
[----:B------:R-:W-:Y:S02]  /*1fb90*/  F2FP.F16.F32.PACK_AB R88, R41, R40 ;  /* 0x000000282958723e */ /* 0x000fe400000000ff */
[----:B------:R-:W-:Y:S02]  /*1fba0*/  F2FP.F16.F32.PACK_AB R89, R43, R42 ;  /* 0x0000002a2b59723e */ /* 0x000fe400000000ff */
[----:B------:R-:W-:Y:S02]  /*1fbb0*/  F2FP.F16.F32.PACK_AB R90, R45, R44 ;  /* 0x0000002c2d5a723e */ /* 0x000fe400000000ff */
[----:B------:R-:W-:Y:S02]  /*1fbc0*/  F2FP.F16.F32.PACK_AB R91, R47, R46 ;  /* 0x0000002e2f5b723e */ /* 0x000fe400000000ff */
[----:B------:R-:W-:-:S02]  /*1fbd0*/  F2FP.F16.F32.PACK_AB R92, R49, R48 ;  /* 0x00000030315c723e */ /* 0x000fc400000000ff */
[----:B------:R-:W-:Y:S01]  /*1fbe0*/  F2FP.F16.F32.PACK_AB R93, R51, R50 ;  /* 0x00000032335d723e */ /* 0x000fe200000000ff */
[----:B------:R3:W-:Y:S01]  /*1fbf0*/  STSM.16.M88.4 [R145], R88 ;  /* 0x0000005891007844 */ /* 0x0007e20000000200 */
[----:B------:R-:W-:Y:S02]  /*1fc00*/  F2FP.F16.F32.PACK_AB R94, R53, R52 ;  /* 0x00000034355e723e */ /* 0x000fe400000000ff */
[----:B------:R-:W-:Y:S02]  /*1fc10*/  F2FP.F16.F32.PACK_AB R95, R55, R54 ;  /* 0x00000036375f723e */ /* 0x000fe400000000ff */
[----:B------:R-:W-:Y:S02]  /*1fc20*/  MOV R4, R72 ;  /* 0x0000004800047202 */ /* 0x000fe40000000f00 */
[----:B------:R-:W-:Y:S01]  /*1fc30*/  F2FP.F16.F32.PACK_AB R12, R9, R8 ;  /* 0x00000008090c723e */ /* 0x000fe200000000ff */
[----:B------:R-:W-:Y:S01]  /*1fc40*/  STSM.16.M88.4 [R144], R92 ;  /* 0x0000005c90007844 */ /* 0x000fe20000000200 */
[----:B------:R-:W-:-:S02]  /*1fc50*/  F2FP.F16.F32.PACK_AB R13, R127, R126 ;  /* 0x0000007e7f0d723e */ /* 0x000fc400000000ff */
[----:B------:R-:W-:Y:S02]  /*1fc60*/  F2FP.F16.F32.PACK_AB R14, R61, R60 ;  /* 0x0000003c3d0e723e */ /* 0x000fe400000000ff */
[----:B------:R-:W-:Y:S02]  /*1fc70*/  F2FP.F16.F32.PACK_AB R15, R63, R62 ;  /* 0x0000003e3f0f723e */ /* 0x000fe400000000ff */
[----:B------:R-:W-:Y:S02]  /*1fc80*/  F2FP.F16.F32.PACK_AB R72, R65, R64 ;  /* 0x000000404148723e */ /* 0x000fe400000000ff */
[----:B------:R-:W-:Y:S01]  /*1fc90*/  F2FP.F16.F32.PACK_AB R73, R67, R66 ;  /* 0x000000424349723e */ /* 0x000fe200000000ff */
[----:B------:R4:W-:Y:S01]  /*1fca0*/  STSM.16.M88.4 [R0], R12 ;  /* 0x0000000c00007844 */ /* 0x0009e20000000200 */
[----:B------:R-:W-:Y:S02]  /*1fcb0*/  F2FP.F16.F32.PACK_AB R74, R69, R68 ;  /* 0x00000044454a723e */ /* 0x000fe400000000ff */
[----:B--2---:R-:W-:-:S02]  /*1fcc0*/  F2FP.F16.F32.PACK_AB R75, R71, R70 ;  /* 0x00000046474b723e */ /* 0x004fc400000000ff */
[----:B------:R-:W-:Y:S02]  /*1fcd0*/  F2FP.F16.F32.PACK_AB R84, R11, R10 ;  /* 0x0000000a0b54723e */ /* 0x000fe400000000ff */
[----:B------:R-:W-:Y:S01]  /*1fce0*/  F2FP.F16.F32.PACK_AB R85, R129, R128 ;  /* 0x000000808155723e */ /* 0x000fe200000000ff */
[----:B------:R-:W-:Y:S01]  /*1fcf0*/  STSM.16.M88.4 [R56], R72 ;  /* 0x0000004838007844 */ /* 0x000fe20000000200 */
[----:B------:R-:W-:Y:S02]  /*1fd00*/  F2FP.F16.F32.PACK_AB R86, R77, R76 ;  /* 0x0000004c4d56723e */ /* 0x000fe400000000ff */
[----:B------:R-:W-:Y:S02]  /*1fd10*/  F2FP.F16.F32.PACK_AB R87, R79, R78 ;  /* 0x0000004e4f57723e */ /* 0x000fe400000000ff */
[----:B---3--:R-:W-:Y:S02]  /*1fd20*/  F2FP.F16.F32.PACK_AB R88, R81, R80 ;  /* 0x000000505158723e */ /* 0x008fe400000000ff */
[----:B------:R-:W-:Y:S01]  /*1fd30*/  F2FP.F16.F32.PACK_AB R89, R83, R82 ;  /* 0x000000525359723e */ /* 0x000fe200000000ff */
[----:B------:R1:W-:Y:S01]  /*1fd40*/  STSM.16.M88.4 [R140], R84 ;  /* 0x000000548c007844 */ /* 0x0003e20000000200 */
[----:B------:R-:W-:Y:S01]  /*1fd50*/  F2FP.F16.F32.PACK_AB R90, R21, R20 ;  /* 0x00000014155a723e */ /* 0x000fe200000000ff */
[----:B----4-:R-:W-:Y:S01]  /*1fd60*/  IMAD.MOV.U32 R0, RZ, RZ, RZ ;  /* 0x000000ffff007224 */ /* 0x010fe200078e00ff */
[----:B------:R-:W-:-:S02]  /*1fd70*/  F2FP.F16.F32.PACK_AB R91, R131, R130 ;  /* 0x00000082835b723e */ /* 0x000fc400000000ff */
[----:B------:R-:W-:Y:S02]  /*1fd80*/  MOV R96, R96 ;  /* 0x0000006000607202 */ /* 0x000fe40000000f00 */
[----:B------:R-:W-:Y:S01]  /*1fd90*/  F2FP.F16.F32.PACK_AB R92, R121, R120 ;  /* 0x00000078795c723e */ /* 0x000fe200000000ff */
[----:B------:R-:W-:Y:S01]  /*1fda0*/  STSM.16.M88.4 [R141], R88 ;  /* 0x000000588d007844 */ /* 0x000fe20000000200 */
[----:B------:R-:W-:Y:S02]  /*1fdb0*/  F2FP.F16.F32.PACK_AB R93, R133, R132 ;  /* 0x00000084855d723e */ /* 0x000fe400000000ff */
[----:B------:R-:W-:Y:S02]  /*1fdc0*/  F2FP.F16.F32.PACK_AB R94, R123, R122 ;  /* 0x0000007a7b5e723e */ /* 0x000fe400000000ff */
[----:B------:R-:W-:Y:S02]  /*1fdd0*/  F2FP.F16.F32.PACK_AB R95, R135, R134 ;  /* 0x00000086875f723e */ /* 0x000fe400000000ff */
[----:B------:R-:W-:Y:S01]  /*1fde0*/  MOV R3, R98 ;  /* 0x0000006200037202 */ /* 0x000fe20000000f00 */
[----:B-1----:R-:W-:Y:S01]  /*1fdf0*/  IMAD.WIDE R84, R217, 0x4, R142 ;  /* 0x00000004d9547825 */ /* 0x002fe200078e028e */
[----:B------:R-:W-:Y:S01]  /*1fe00*/  F2FP.F16.F32.PACK_AB R97, R137, R136 ;  /* 0x000000888961723e */ /* 0x000fe200000000ff */
[----:B------:R1:W-:Y:S01]  /*1fe10*/  STSM.16.M88.4 [R96], R92 ;  /* 0x0000005c60007844 */ /* 0x0003e20000000200 */
        /* <DEDUP_REMOVED lines=9> */
[----:B------:R-:W-:Y:S02]  /*1feb0*/  F2FP.F16.F32.PACK_AB R75, R119, R118 ;  /* 0x00000076774b723e */ /* 0x000fe400000000ff */
[----:B------:R-:W-:Y:S02]  /*1fec0*/  ISETP.NE.U32.AND P0, PT, RZ, UR4, PT ;  /* 0x00000004ff007c0c */ /* 0x000fe4000bf05070 */
[----:B------:R-:W-:Y:S02]  /*1fed0*/  ISETP.NE.U32.AND P1, PT, RZ, UR6, PT ;  /* 0x00000006ff007c0c */ /* 0x000fe4000bf25070 */
[----:B------:R-:W-:Y:S01]  /*1fee0*/  ISETP.NE.AND P2, PT, R216, RZ, PT ;  /* 0x000000ffd800720c */ /* 0x000fe20003f45270 */
[----:B------:R-:W-:Y:S01]  /*1fef0*/  IMAD.MOV.U32 R56, RZ, RZ, 0x9b8 ;  /* 0x000009b8ff387424 */ /* 0x000fe200078e00ff */
[----:B-1----:R-:W-:Y:S01]  /*1ff00*/  F2FP.F16.F32.PACK_AB R96, R125, R124 ;  /* 0x0000007c7d60723e */ /* 0x002fe200000000ff */
[----:B------:R-:W1:Y:S01]  /*1ff10*/  LDC R88, c[0x0][0xbe8] ;  /* 0x0002fa00ff587b82 */ /* 0x000e620000000800 */
[----:B------:R-:W-:-:S02]  /*1ff20*/  F2FP.F16.F32.PACK_AB R99, R103, R102 ;  /* 0x000000666763723e */ /* 0x000fc400000000ff */
[----:B------:R-:W-:-:S03]  /*1ff30*/  ISETP.NE.AND.EX P0, PT, RZ, UR5, PT, P0 ;  /* 0x00000005ff007c0c */ /* 0x000fc6000bf05300 */
[----:B------:R-:W-:Y:S02]  /*1ff40*/  STSM.16.M88.4 [R3], R96 ;  /* 0x0000006003007844 */ /* 0x000fe40000000200 */
[----:B------:R-:W2:Y:S02]  /*1ff50*/  LDC.64 R86, c[0x0][0xba8] ;  /* 0x0002ea00ff567b82 */ /* 0x000ea40000000a00 */
[----:B------:R3:W-:Y:S04]  /*1ff60*/  STSM.16.M88.4 [R138], R12 ;  /* 0x0000000c8a007844 */ /* 0x0007e80000000200 */
[----:B------:R4:W-:Y:S02]  /*1ff70*/  STSM.16.M88.4 [R4], R72 ;  /* 0x0000004804007844 */ /* 0x0009e40000000200 */
[----:B------:R-:W-:Y:S06]  /*1ff80*/  BAR.SYNC.DEFER_BLOCKING 0x1, 0x100 ;  /* 0x0044000000007b1d */ /* 0x000fec0000010000 */
[----:B------:R-:W2:Y:S01]  /*1ff90*/  @P0 LDG.E R0, desc[UR46][R84.64] ;  /* 0x0000002e54000981 */ /* 0x000ea2000c1e1900 */
[----:B------:R-:W-:Y:S01]  /*1ffa0*/  ULDC UR6, c[0x0][0xa88] ;  /* 0x0002a20000067ab9 */ /* 0x000fe20000000800 */
[----:B------:R-:W-:Y:S01]  /*1ffb0*/  ISETP.NE.AND.EX P1, PT, RZ, UR7, PT, P1 ;  /* 0x00000007ff007c0c */ /* 0x000fe2000bf25310 */
[----:B------:R-:W-:Y:S01]  /*1ffc0*/  IMAD.U32 R91, RZ, RZ, UR6 ;  /* 0x00000006ff5b7e24 */ /* 0x000fe2000f8e00ff */
[----:B------:R-:W-:-:S02]  /*1ffd0*/  ULDC UR6, c[0x0][0xad4] ;  /* 0x0002b50000067ab9 */ /* 0x000fc40000000800 */
[----:B------:R-:W-:-:S04]  /*1ffe0*/  SEL R216, R216, UR6, P2 ;  /* 0x00000006d8d87c07 */ /* 0x000fc80009000000 */
[----:B------:R-:W-:-:S04]  /*1fff0*/  ISETP.GT.AND P3, PT, R216, 0x1, PT ;  /* 0x00000001d800780c */ /* 0x000fc80003f64270 */
[----:B------:R-:W-:Y:S01]  /*20000*/  SEL R56, R56, 0x978, P3 ;  /* 0x0000097838387807 */ /* 0x000fe20001800000 */
[----:B---3--:R-:W3:Y:S08]  /*20010*/  @P1 LDC.64 R12, c[0x0][0xc08] ;  /* 0x00030200ff0c1b82 */ /* 0x008ef00000000a00 */
[----:B------:R-:W0:Y:S08]  /*20020*/  LDC.64 R14, c[0x0][R56+0x220] ;  /* 0x00008800380e7b82 */ /* 0x000e300000000a00 */
[----:B----4-:R-:W4:Y:S01]  /*20030*/  LDC.64 R72, c[0x0][R56+0x218] ;  /* 0x0000860038487b82 */ /* 0x010f220000000a00 */
[----:B-1----:R-:W-:-:S07]  /*20040*/  ISETP.NE.AND P4, PT, R88, 0x1, PT ;  /* 0x000000015800780c */ /* 0x002fce0003f85270 */
[----:B------:R-:W1:Y:S01]  /*20050*/  LDC.64 R74, c[0x0][R56+0x228] ;  /* 0x00008a00384a7b82 */ /* 0x000e620000000a00 */
[----:B---3--:R-:W-:-:S05]  /*20060*/  @P1 IMAD.WIDE R12, R217, 0x4, R12 ;  /* 0x00000004d90c1825 */ /* 0x008fca00078e020c */
[----:B------:R3:W5:Y:S01]  /*20070*/  @P1 LDG.E R91, desc[UR46][R12.64] ;  /* 0x0000002e0c5b1981 */ /* 0x000762000c1e1900 */
[----:B------:R-:W-:Y:S01]  /*20080*/  ISETP.NE.U32.AND P2, PT, RZ, UR4, PT ;  /* 0x00000004ff007c0c */ /* 0x000fe2000bf45070 */
[----:B------:R-:W1:Y:S01]  /*20090*/  @P4 LDC R90, c[0x0][0xbec] ;  /* 0x0002fb00ff5a4b82 */ /* 0x000e620000000800 */
[----:B------:R-:W-:Y:S02]  /*200a0*/  SHF.R.S32.HI R4, RZ, 0x1f, R217 ;  /* 0x0000001fff047819 */ /* 0x000fe400000114d9 */
[----:B------:R-:W-:Y:S02]  /*200b0*/  ISETP.NE.AND.EX P2, PT, RZ, UR5, PT, P2 ;  /* 0x00000005ff007c0c */ /* 0x000fe4000bf45320 */
[----:B------:R-:W-:Y:S02]  /*200c0*/  SEL R93, R221, RZ, P3 ;  /* 0x000000ffdd5d7207 */ /* 0x000fe40001800000 */
[----:B------:R-:W-:Y:S01]  /*200d0*/  SEL R3, R217, RZ, !P2 ;  /* 0x000000ffd9037207 */ /* 0x000fe20005000000 */
[----:B---3--:R3:W3:Y:S01]  /*200e0*/  LDC.64 R12, c[0x0][R56+0x210] ;  /* 0x00008400380c7b82 */ /* 0x0086e20000000a00 */
[----:B------:R-:W-:-:S07]  /*200f0*/  SEL R89, R4, RZ, !P2 ;  /* 0x000000ff04597207 */ /* 0x000fce0005000000 */
[----:B------:R-:W3:Y:S01]  /*20100*/  @P4 LDC R99, c[0x0][0xbf0] ;  /* 0x0002fc00ff634b82 */ /* 0x000ee20000000800 */
[----:B0-----:R-:W-:-:S07]  /*20110*/  IMAD R4, R15, R3, RZ ;  /* 0x000000030f047224 */ /* 0x001fce00078e02ff */
[----:B--2---:R-:W0:Y:S01]  /*20120*/  @!P3 LDC R86, c[0x0][0xb50] ;  /* 0x0002d400ff56bb82 */ /* 0x004e220000000800 */
[----:B------:R-:W-:Y:S02]  /*20130*/  IMAD R97, R14, R89, R4 ;  /* 0x000000590e617224 */ /* 0x000fe400078e0204 */
[----:B------:R-:W-:Y:S02]  /*20140*/  IMAD.IADD R89, R214, 0x1, R212 ;  /* 0x00000001d6597824 */ /* 0x000fe400078e02d4 */
[----:B------:R-:W-:-:S03]  /*20150*/  IMAD.WIDE.U32 R14, R14, R3, RZ ;  /* 0x000000030e0e7225 */ /* 0x000fc600078e00ff */
[----:B------:R-:W2:Y:S01]  /*20160*/  @!P3 LDC R87, c[0x0][0xb54] ;  /* 0x0002d500ff57bb82 */ /* 0x000ea20000000800 */
[----:B----4-:R-:W-:Y:S02]  /*20170*/  IMAD R95, R73, R215, RZ ;  /* 0x000000d7495f7224 */ /* 0x010fe400078e02ff */
[----:B-1----:R-:W-:-:S04]  /*20180*/  @P4 IMAD.HI.U32 R4, R89, R90, RZ ;  /* 0x0000005a59044227 */ /* 0x002fc800078e00ff */
[----:B------:R-:W-:-:S04]  /*20190*/  IMAD.WIDE.U32 R72, R72, R215, RZ ;  /* 0x000000d748487225 */ /* 0x000fc800078e00ff */
[----:B------:R-:W-:Y:S01]  /*201a0*/  IMAD.IADD R97, R15, 0x1, R97 ;  /* 0x000000010f617824 */ /* 0x000fe200078e0261 */
[----:B------:R-:W-:Y:S01]  /*201b0*/  IADD3 R73, R73, R95, RZ ;  /* 0x0000005f49497210 */ /* 0x000fe20007ffe0ff */
[----:B------:R-:W-:Y:S01]  /*201c0*/  IMAD.MOV.U32 R15, RZ, RZ, R89 ;  /* 0x000000ffff0f7224 */ /* 0x000fe200078e0059 */
[----:B---3--:R-:W-:Y:S01]  /*201d0*/  @P4 SHF.R.U32.HI R15, RZ, R99, R4 ;  /* 0x00000063ff0f4219 */ /* 0x008fe20000011604 */
[-C--:B------:R-:W-:Y:S02]  /*201e0*/  IMAD R95, R75, R93.reuse, RZ ;  /* 0x0000005d4b5f7224 */ /* 0x080fe400078e02ff */
[----:B------:R-:W-:Y:S01]  /*201f0*/  IMAD.WIDE.U32 R74, R74, R93, RZ ;  /* 0x0000005d4a4a7225 */ /* 0x000fe200078e00ff */
[----:B------:R-:W-:-:S03]  /*20200*/  SHF.R.S32.HI R4, RZ, 0x1f, R15 ;  /* 0x0000001fff047819 */ /* 0x000fc6000001140f */
[----:B------:R-:W-:Y:S01]  /*20210*/  IMAD.IADD R95, R75, 0x1, R95 ;  /* 0x000000014b5f7824 */ /* 0x000fe200078e025f */
[--C-:B------:R-:W-:Y:S01]  /*20220*/  IADD3 R14, P2, P5, R14, R72, R0.reuse ;  /* 0x000000480e0e7210 */ /* 0x100fe20007d5e000 */
[----:B------:R-:W-:Y:S01]  /*20230*/  IMAD.MOV R72, RZ, RZ, -R15 ;  /* 0x000000ffff487224 */ /* 0x000fe200078e0a0f */
[----:B------:R-:W-:-:S04]  /*20240*/  SHF.R.S32.HI R56, RZ, 0x1f, R0 ;  /* 0x0000001fff387819 */ /* 0x000fc80000011400 */
[----:B------:R-:W-:Y:S02]  /*20250*/  IADD3.X R73, R97, R73, R56, P2, P5 ;  /* 0x0000004961497210 */ /* 0x000fe400017ea438 */
[----:B------:R-:W-:Y:S01]  /*20260*/  IADD3 R74, P2, P5, R15, R14, R74 ;  /* 0x0000000e0f4a7210 */ /* 0x000fe20007d5e04a */
        /* <DEDUP_REMOVED lines=8> */
[----:B--2---:R-:W-:Y:S01]  /*202f0*/  LEA.HI.X R4, R74, R87, R4, 0x2, P2 ;  /* 0x000000574a047211 */ /* 0x004fe200010f1404 */
[----:B------:R-:W-:Y:S06]  /*20300*/  @P1 BRA `(.L_x_4956) ;  /* 0x0000000000101947 */ /* 0x000fec0003800000 */
[----:B------:R-:W-:Y:S05]  /*20310*/  @!P0 BRA `(.L_x_4956) ;  /* 0x00000000000c8947 */ /* 0x000fea0003800000 */
[----:B------:R-:W2:Y:S04]  /*20320*/  LDG.E R12, desc[UR46][R84.64] ;  /* 0x0000002e540c7981 */ /* 0x000ea8000c1e1900 */
[----:B-----5:R-:W2:Y:S02]  /*20330*/  LDG.E R91, desc[UR46][R84.64+0x4] ;  /* 0x0000042e545b7981 */ /* 0x020ea4000c1e1900 */
[----:B--2---:R-:W-:-:S07]  /*20340*/  IMAD.IADD R91, R91, 0x1, -R12 ;  /* 0x000000015b5b7824 */ /* 0x004fce00078e0a0c */
.L_x_4956:
[----:B------:R-:W2:Y:S04]  /*20350*/  LDL R72, [R1+0x64] ;  /* 0x0000640001487983 */ /* 0x000ea80000100800 */
[----:B------:R-:W3:Y:S04]  /*20360*/  LDL R73, [R1+0x50] ;  /* 0x0000500001497983 */ /* 0x000ee80000100800 */
[----:B------:R-:W-:Y:S04]  /*20370*/  SHFL.IDX PT, R12, R86, RZ, 0x1c1f ;  /* 0x001c1fff560c7589 */ /* 0x000fe800000e0000 */
[----:B------:R-:W0:Y:S04]  /*20380*/  SHFL.IDX PT, R13, R4, RZ, 0x1c1f ;  /* 0x001c1fff040d7589 */ /* 0x000e2800000e0000 */
[----:B------:R-:W-:Y:S04]  /*20390*/  SHFL.IDX PT, R14, R86, 0x1, 0x1c1f ;  /* 0x003c1f00560e7f89 */ /* 0x000fe800000e0000 */
[----:B------:R-:W1:Y:S01]  /*203a0*/  SHFL.IDX PT, R15, R4, 0x1, 0x1c1f ;  /* 0x003c1f00040f7f89 */ /* 0x000e6200000e0000 */
[----:B--2---:R-:W-:-:S02]  /*203b0*/  IMAD.IADD R75, R72, 0x1, R212 ;  /* 0x00000001484b7824 */ /* 0x004fc400078e02d4 */
[----:B-----5:R-:W-:Y:S01]  /*203c0*/  IMAD R72, R91, R88, RZ ;  /* 0x000000585b487224 */ /* 0x020fe200078e02ff */
[----:B---3--:R-:W-:Y:S01]  /*203d0*/  LOP3.LUT P0, RZ, R73, 0x3, RZ, 0xc0, !PT ;  /* 0x0000000349ff7812 */ /* 0x008fe2000780c0ff */
[----:B------:R-:W-:-:S03]  /*203e0*/  VIADD R73, R75, 0x8 ;  /* 0x000000084b497836 */ /* 0x000fc60000000000 */
        /* <DEDUP_REMOVED lines=23> */
[C---:B------:R-:W-:Y:S01]  /*20560*/  IADD3 R13, P2, R6.reuse, 0x2000, RZ ;  /* 0x00002000060d7810 */ /* 0x040fe20007f5e0ff */
[----:B------:R-:W-:Y:S01]  /*20570*/  IMAD.IADD R65, R65, 0x1, R67 ;  /* 0x0000000141417824 */ /* 0x000fe200078e0243 */
[----:B------:R-:W-:Y:S01]  /*20580*/  IADD3 R25, P6, R6, 0x3000, RZ ;  /* 0x0000300006197810 */ /* 0x000fe20007fde0ff */
[----:B------:R-:W-:Y:S01]  /*20590*/  IMAD R67, R20, 0x20, R21 ;  /* 0x0000002014437824 */ /* 0x000fe200078e0215 */
[C---:B------:R-:W-:Y:S02]  /*205a0*/  IADD3 R29, P5, R6.reuse, 0x4000, RZ ;  /* 0x00004000061d7810 */ /* 0x040fe40007fbe0ff */
[----:B------:R-:W-:Y:S01]  /*205b0*/  IADD3 R33, P1, R6, 0x5000, RZ ;  /* 0x0000500006217810 */ /* 0x000fe20007f3e0ff */
[----:B------:R-:W-:Y:S01]  /*205c0*/  IMAD.IADD R56, R212, 0x1, R67 ;  /* 0x00000001d4387824 */ /* 0x000fe200078e0243 */
        /* <DEDUP_REMOVED lines=33> */
[C---:B------:R-:W-:Y:S02]  /*207e0*/  IADD3 R49, P6, R6.reuse, 0x9000, RZ ;  /* 0x0000900006317810 */ /* 0x040fe40007fde0ff */
[C---:B------:R-:W-:Y:S01]  /*207f0*/  IADD3 R53, P5, R6.reuse, 0xa000, RZ ;  /* 0x0000a00006357810 */ /* 0x040fe20007fbe0ff */
[----:B------:R-:W-:Y:S01]  /*20800*/  IMAD R69, R3, UR5, R20 ;  /* 0x0000000503457c24 */ /* 0x000fe2000f8e0214 */
[----:B------:R-:W-:Y:S01]  /*20810*/  IADD3 R5, P1, R6, 0xb000, RZ ;  /* 0x0000b00006057810 */ /* 0x000fe20007f3e0ff */
[--C-:B------:R-:W-:Y:S01]  /*20820*/  IMAD.MOV R3, RZ, RZ, -R67.reuse ;  /* 0x000000ffff037224 */ /* 0x100fe200078e0a43 */
[----:B------:R-:W-:Y:S01]  /*20830*/  SHF.R.S32.HI R0, RZ, 0x1f, R67 ;  /* 0x0000001fff007819 */ /* 0x000fe20000011443 */
[----:B------:R-:W-:Y:S01]  /*20840*/  ULDC.64 UR4, c[0x0][0xae0] ;  /* 0x0002b80000047ab9 */ /* 0x000fe20000000a00 */
[----:B------:R-:W-:Y:S01]  /*20850*/  LOP3.LUT R36, R37, 0x380, RZ, 0xc0, !PT ;  /* 0x0000038025247812 */ /* 0x000fe200078ec0ff */
[----:B------:R-:W5:Y:S01]  /*20860*/  LD.E.128 R24, desc[UR46][R24.64] ;  /* 0x0000002e18187980 */ /* 0x000f62000c101d00 */
[----:B------:R-:W-:-:S02]  /*20870*/  LOP3.LUT R40, R41, 0x380, RZ, 0xc0, !PT ;  /* 0x0000038029287812 */ /* 0x000fc400078ec0ff */
[----:B------:R-:W-:Y:S01]  /*20880*/  LOP3.LUT R44, R45, 0x380, RZ, 0xc0, !PT ;  /* 0x000003802d2c7812 */ /* 0x000fe200078ec0ff */
[----:B------:R-:W5:Y:S01]  /*20890*/  LD.E.128 R28, desc[UR46][R28.64] ;  /* 0x0000002e1c1c7980 */ /* 0x000f62000c101d00 */
[----:B------:R-:W-:Y:S02]  /*208a0*/  LOP3.LUT R48, R49, 0x380, RZ, 0xc0, !PT ;  /* 0x0000038031307812 */ /* 0x000fe400078ec0ff */
[----:B------:R-:W-:Y:S02]  /*208b0*/  LOP3.LUT R52, R53, 0x380, RZ, 0xc0, !PT ;  /* 0x0000038035347812 */ /* 0x000fe400078ec0ff */
[----:B------:R-:W-:Y:S01]  /*208c0*/  LOP3.LUT R11, R6, 0x380, RZ, 0xc0, !PT ;  /* 0x00000380060b7812 */ /* 0x000fe200078ec0ff */
[----:B------:R-:W-:Y:S01]  /*208d0*/  IMAD.IADD R65, R65, 0x1, R69 ;  /* 0x0000000141417824 */ /* 0x000fe200078e0245 */
[----:B------:R-:W-:Y:S01]  /*208e0*/  LOP3.LUT R4, R5, 0x380, RZ, 0xc0, !PT ;  /* 0x0000038005047812 */ /* 0x000fe200078ec0ff */
[----:B------:R-:W-:Y:S01]  /*208f0*/  IMAD R0, R0, UR4, RZ ;  /* 0x0000000400007c24 */ /* 0x000fe2000f8e02ff */
[----:B------:R-:W-:Y:S01]  /*20900*/  SHF.R.U64 R36, R36, 0x3, RZ ;  /* 0x0000000324247819 */ /* 0x000fe200000012ff */
[----:B------:R-:W-:Y:S01]  /*20910*/  IMAD R3, R88, R3, R56 ;  /* 0x0000000358037224 */ /* 0x000fe200078e0238 */
[----:B------:R-:W-:Y:S01]  /*20920*/  SHF.R.U64 R40, R40, 0x3, RZ ;  /* 0x0000000328287819 */ /* 0x000fe200000012ff */
[----:B------:R-:W-:Y:S01]  /*20930*/  IMAD.X R61, RZ, RZ, R7, P1 ;  /* 0x000000ffff3d7224 */ /* 0x000fe200008e0607 */
[----:B------:R-:W-:Y:S01]  /*20940*/  SHF.R.U64 R44, R44, 0x3, RZ ;  /* 0x000000032c2c7819 */ /* 0x000fe200000012ff */
[----:B------:R-:W5:Y:S01]  /*20950*/  LD.E.128 R32, desc[UR46][R32.64] ;  /* 0x0000002e20207980 */ /* 0x000f62000c101d00 */
[----:B------:R-:W-:-:S02]  /*20960*/  SHF.R.U64 R48, R48, 0x3, RZ ;  /* 0x0000000330307819 */ /* 0x000fc400000012ff */
[----:B------:R-:W-:Y:S02]  /*20970*/  SHF.R.U64 R52, R52, 0x3, RZ ;  /* 0x0000000334347819 */ /* 0x000fe400000012ff */
[----:B------:R-:W-:Y:S02]  /*20980*/  SHF.R.U64 R11, R11, 0x3, RZ ;  /* 0x000000030b0b7819 */ /* 0x000fe400000012ff */
[----:B------:R-:W-:Y:S01]  /*20990*/  SHF.R.U64 R4, R4, 0x3, RZ ;  /* 0x0000000304047819 */ /* 0x000fe200000012ff */
[C---:B------:R-:W-:Y:S01]  /*209a0*/  IMAD.WIDE.U32 R64, R67.reuse, UR4, R64 ;  /* 0x0000000443407c25 */ /* 0x040fe2000f8e0040 */
[----:B------:R-:W-:Y:S02]  /*209b0*/  LOP3.LUT R36, R36, R37, RZ, 0x3c, !PT ;  /* 0x0000002524247212 */ /* 0x000fe400078e3cff */
        /* <DEDUP_REMOVED lines=12> */
[----:B------:R-:W-:Y:S01]  /*20a80*/  SHF.R.S32.HI R0, RZ, 0x1f, R3 ;  /* 0x0000001fff007819 */ /* 0x000fe20000011403 */
[----:B------:R-:W-:Y:S01]  /*20a90*/  ULDC.64 UR4, c[0x0][0xad8] ;  /* 0x0002b60000047ab9 */ /* 0x000fe20000000a00 */
[----:B------:R-:W-:Y:S01]  /*20aa0*/  IADD3 R65, R65, R67, RZ ;  /* 0x0000004341417210 */ /* 0x000fe20007ffe0ff */
[----:B------:R-:W5:Y:S02]  /*20ab0*/  LD.E.128 R4, desc[UR46][R6.64] ;  /* 0x0000002e06047980 */ /* 0x000f64000c101d00 */
[----:B------:R-:W-:-:S02]  /*20ac0*/  IMAD R0, R0, UR4, RZ ;  /* 0x0000000400007c24 */ /* 0x000fc4000f8e02ff */
[----:B------:R-:W5:Y:S01]  /*20ad0*/  LD.E.128 R8, desc[UR46][R8.64] ;  /* 0x0000002e08087980 */ /* 0x000f62000c101d00 */
[----:B------:R-:W-:-:S03]  /*20ae0*/  IMAD.IADD R69, R21, 0x1, R212 ;  /* 0x0000000115457824 */ /* 0x000fc600078e02d4 */
[----:B------:R-:W5:Y:S01]  /*20af0*/  LD.E.128 R36, desc[UR46][R36.64] ;  /* 0x0000002e24247980 */ /* 0x000f62000c101d00 */
[----:B------:R-:W-:-:S03]  /*20b00*/  IMAD R67, R3, UR5, R0 ;  /* 0x0000000503437c24 */ /* 0x000fc6000f8e0200 */
[----:B------:R-:W5:Y:S01]  /*20b10*/  LD.E.128 R40, desc[UR46][R40.64] ;  /* 0x0000002e28287980 */ /* 0x000f62000c101d00 */
[----:B------:R-:W-:Y:S01]  /*20b20*/  IMAD.WIDE.U32 R20, R3, UR4, R64 ;  /* 0x0000000403147c25 */ /* 0x000fe2000f8e0040 */
[----:B------:R-:W-:Y:S02]  /*20b30*/  ULDC.64 UR4, c[0x0][0xa80] ;  /* 0x0002a00000047ab9 */ /* 0x000fe40000000a00 */
[----:B------:R-:W5:Y:S04]  /*20b40*/  LD.E.128 R44, desc[UR46][R44.64] ;  /* 0x0000002e2c2c7980 */ /* 0x000f68000c101d00 */
        /* <DEDUP_REMOVED lines=8> */
[----:B0-----:R-:W0:Y:S01]  /*20bd0*/  FENCE.VIEW.ASYNC.S ;  /* 0x00000000000073c6 */ /* 0x001e220000000000 */
[----:B------:R-:W-:Y:S01]  /*20be0*/  IMAD.IADD R21, R21, 0x1, R67 ;  /* 0x0000000115157824 */ /* 0x000fe200078e0243 */
[----:B------:R-:W-:-:S04]  /*20bf0*/  LEA R56, P2, R20, UR4, 0x1 ;  /* 0x0000000414387c11 */ /* 0x000fc8000f8408ff */
[----:B------:R-:W-:Y:S02]  /*20c00*/  LEA.HI.X R68, R20, UR5, R21, 0x1, P2 ;  /* 0x0000000514447c11 */ /* 0x000fe400090f0c15 */
[C---:B------:R-:W-:Y:S01]  /*20c10*/  ISETP.GE.AND P2, PT, R69.reuse, R72, PT ;  /* 0x000000484500720c */ /* 0x040fe20003f46270 */
[----:B------:R-:W-:Y:S02]  /*20c20*/  VIADD R0, R16, 0x30820 ;  /* 0x0003082010007836 */ /* 0x000fe40000000000 */
[----:B------:R-:W-:-:S03]  /*20c30*/  VIADD R3, R69, 0x20 ;  /* 0x0000002045037836 */ /* 0x000fc60000000000 */
[----:B------:R-:W-:Y:S01]  /*20c40*/  PRMT R0, RZ, 0x654, R0 ;  /* 0x00000654ff007816 */ /* 0x000fe20000000000 */
[----:B------:R-:W-:Y:S01]  /*20c50*/  VIADD R65, R69, 0x40 ;  /* 0x0000004045417836 */ /* 0x000fe20000000000 */
[-C--:B------:R-:W-:Y:S01]  /*20c60*/  ISETP.GE.AND P1, PT, R3, R72.reuse, PT ;  /* 0x000000480300720c */ /* 0x080fe20003f26270 */
[C---:B------:R-:W-:Y:S02]  /*20c70*/  VIADD R70, R2.reuse, 0x80 ;  /* 0x0000008002467836 */ /* 0x040fe40000000000 */
[----:B------:R-:W-:Y:S01]  /*20c80*/  VIADD R74, R2, 0x40 ;  /* 0x00000040024a7836 */ /* 0x000fe20000000000 */
[----:B0-----:R0:W1:Y:S01]  /*20c90*/  SHFL.IDX PT, R67, R56, RZ, 0x181f ;  /* 0x00181fff38437589 */ /* 0x00106200000e0000 */
[----:B------:R-:W-:Y:S01]  /*20ca0*/  BSSY B1, `(.L_x_4958) ;  /* 0x0000015000017945 */ /* 0x000fe20003800000 */
[----:B------:R2:W-:Y:S02]  /*20cb0*/  SYNCS.ARRIVE.TRANS64.RED.A1T0 RZ, [R0+URZ], RZ ;  /* 0x000000ff00ff79a7 */ /* 0x0005e4000810043f */
[----:B------:R0:W3:Y:S01]  /*20cc0*/  SHFL.IDX PT, R3, R68, RZ, 0x181f ;  /* 0x00181fff44037589 */ /* 0x0000e200000e0000 */
[----:B------:R-:W-:-:S02]  /*20cd0*/  ISETP.GE.AND P0, PT, R65, R72, PT ;  /* 0x000000484100720c */ /* 0x000fc40003f06270 */
[----:B------:R-:W-:Y:S02]  /*20ce0*/  SHF.R.S32.HI R71, RZ, 0x1f, R74 ;  /* 0x0000001fff477819 */ /* 0x000fe4000001144a */
[----:B------:R-:W-:Y:S02]  /*20cf0*/  SHF.R.S32.HI R73, RZ, 0x1f, R70 ;  /* 0x0000001fff497819 */ /* 0x000fe40000011446 */
[----:B--2---:R-:W-:Y:S01]  /*20d00*/  SHF.R.S32.HI R0, RZ, 0x1f, R2 ;  /* 0x0000001fff007819 */ /* 0x004fe20000011402 */
[----:B0-----:R-:W-:Y:S06]  /*20d10*/  @P2 BRA `(.L_x_4959) ;  /* 0x0000000000342947 */ /* 0x001fec0003800000 */
[----:B------:R-:W-:Y:S02]  /*20d20*/  ULDC UR4, c[0x0][0xac8] ;  /* 0x0002b20000047ab9 */ /* 0x000fe40000000800 */
[----:B------:R-:W-:Y:S02]  /*20d30*/  ISETP.GE.AND P4, PT, R2, UR4, PT ;  /* 0x0000000402007c0c */ /* 0x000fe4000bf86270 */
[----:B------:R-:W-:Y:S02]  /*20d40*/  ISETP.GE.AND P3, PT, R74, UR4, PT ;  /* 0x000000044a007c0c */ /* 0x000fe4000bf66270 */
[----:B------:R-:W-:-:S09]  /*20d50*/  ISETP.GE.AND P2, PT, R70, UR4, PT ;  /* 0x0000000446007c0c */ /* 0x000fd2000bf46270 */
[-C--:B-1----:R-:W-:Y:S02]  /*20d60*/  @!P4 LEA R20, P6, R2, R67.reuse, 0x1 ;  /* 0x000000430214c211 */ /* 0x082fe400078c08ff */
[----:B------:R-:W-:Y:S02]  /*20d70*/  @!P3 LEA R64, P5, R74, R67, 0x1 ;  /* 0x000000434a40b211 */ /* 0x000fe400078a08ff */
[----:B---3--:R-:W-:Y:S02]  /*20d80*/  @!P4 LEA.HI.X R21, R2, R3, R0, 0x1, P6 ;  /* 0x000000030215c211 */ /* 0x008fe400030f0c00 */
[----:B------:R-:W-:Y:S02]  /*20d90*/  @!P2 LEA R66, P6, R70, R67, 0x1 ;  /* 0x000000434642a211 */ /* 0x000fe400078c08ff */
[-C--:B------:R-:W-:Y:S01]  /*20da0*/  @!P3 LEA.HI.X R65, R74, R3.reuse, R71, 0x1, P5 ;  /* 0x000000034a41b211 */ /* 0x080fe200028f0c47 */
[----:B-----5:R0:W-:Y:S01]  /*20db0*/  @!P4 ST.E.128 desc[UR46][R20.64], R4 ;  /* 0x000000041400c985 */ /* 0x0201e2000c101d2e */
[----:B------:R-:W-:-:S03]  /*20dc0*/  @!P2 LEA.HI.X R67, R70, R3, R73, 0x1, P6 ;  /* 0x000000034643a211 */ /* 0x000fc600030f0c49 */
[----:B------:R0:W-:Y:S04]  /*20dd0*/  @!P3 ST.E.128 desc[UR46][R64.64], R28 ;  /* 0x0000001c4000b985 */ /* 0x0001e8000c101d2e */
[----:B------:R0:W-:Y:S02]  /*20de0*/  @!P2 ST.E.128 desc[UR46][R66.64], R44 ;  /* 0x0000002c4200a985 */ /* 0x0001e4000c101d2e */
.L_x_4959:
[----:B------:R-:W-:Y:S05]  /*20df0*/  BSYNC B1 ;  /* 0x0000000000017941 */ /* 0x000fea0003800000 */
.L_x_4958:
[----:B---3--:R2:W3:Y:S01]  /*20e00*/  SHFL.IDX PT, R3, R68, 0x1, 0x181f ;  /* 0x00381f0044037f89 */ /* 0x0084e200000e0000 */
[----:B------:R-:W-:Y:S03]  /*20e10*/  BSSY B1, `(.L_x_4960) ;  /* 0x0000010000017945 */ /* 0x000fe60003800000 */
[----:B0-----:R2:W0:Y:S01]  /*20e20*/  SHFL.IDX PT, R21, R56, 0x1, 0x181f ;  /* 0x00381f0038157f89 */ /* 0x00142200000e0000 */
[----:B------:R-:W-:Y:S05]  /*20e30*/  @P1 BRA `(.L_x_4961) ;  /* 0x0000000000341947 */ /* 0x000fea0003800000 */
[----:B------:R-:W-:Y:S02]  /*20e40*/  ULDC UR4, c[0x0][0xac8] ;  /* 0x0002b20000047ab9 */ /* 0x000fe40000000800 */
[----:B------:R-:W-:Y:S02]  /*20e50*/  ISETP.GE.AND P4, PT, R2, UR4, PT ;  /* 0x0000000402007c0c */ /* 0x000fe4000bf86270 */
[----:B------:R-:W-:Y:S02]  /*20e60*/  ISETP.GE.AND P5, PT, R74, UR4, PT ;  /* 0x000000044a007c0c */ /* 0x000fe4000bfa6270 */
[----:B------:R-:W-:-:S09]  /*20e70*/  ISETP.GE.AND P6, PT, R70, UR4, PT ;  /* 0x0000000446007c0c */ /* 0x000fd2000bfc6270 */
[-C--:B0----5:R-:W-:Y:S02]  /*20e80*/  @!P4 LEA R4, P1, R2, R21.reuse, 0x1 ;  /* 0x000000150204c211 */ /* 0x0a1fe400078208ff */
        /* <DEDUP_REMOVED lines=8> */
.L_x_4961:
[----:B------:R-:W-:Y:S05]  /*20f10*/  BSYNC B1 ;  /* 0x0000000000017941 */ /* 0x000fea0003800000 */
.L_x_4960:
[----:B---3--:R3:W0:Y:S01]  /*20f20*/  SHFL.IDX PT, R3, R68, 0x2, 0x181f ;  /* 0x00581f0044037f89 */ /* 0x00862200000e0000 */
[----:B------:R-:W-:Y:S03]  /*20f30*/  BSSY B1, `(.L_x_4962) ;  /* 0x0000010000017945 */ /* 0x000fe60003800000 */
[----:B----45:R3:W4:Y:S01]  /*20f40*/  SHFL.IDX PT, R9, R56, 0x2, 0x181f ;  /* 0x00581f0038097f89 */ /* 0x03072200000e0000 */
        /* <DEDUP_REMOVED lines=14> */
.L_x_4963:
[----:B------:R-:W-:Y:S05]  /*21030*/  BSYNC B1 ;  /* 0x0000000000017941 */ /* 0x000fea0003800000 */
.L_x_4962:
[----:B0-----:R-:W-:Y:S01]  /*21040*/  VIADD R3, R69, 0x60 ;  /* 0x0000006045037836 */ /* 0x001fe20000000000 */
[----:B----4-:R0:W4:Y:S04]  /*21050*/  SHFL.IDX PT, R9, R68, 0x3, 0x181f ;  /* 0x00781f0044097f89 */ /* 0x01012800000e0000 */
        /* <DEDUP_REMOVED lines=8> */
[-C--:B----4-:R-:W-:Y:S02]  /*210e0*/  @!P2 LEA.HI.X R5, R2, R9.reuse, R0, 0x1, P0 ;  /* 0x000000090205a211 */ /* 0x090fe400000f0c00 */
        /* <DEDUP_REMOVED lines=9> */
.L_x_4957:
[----:B0-----:R-:W0:Y:S01]  /*21180*/  @P4 LDC R2, c[0x0][0xbec] ;  /* 0x0002fb00ff024b82 */ /* 0x001e220000000800 */
[----:B------:R-:W-:Y:S01]  /*21190*/  ULDC.64 UR4, c[0x0][0xb08] ;  /* 0x0002c20000047ab9 */ /* 0x000fe20000000a00 */
[----:B------:R-:W-:Y:S01]  /*211a0*/  ULDC.64 UR6, c[0x0][0xb30] ;  /* 0x0002cc0000067ab9 */ /* 0x000fe20000000a00 */
[----:B------:R-:W-:Y:S01]  /*211b0*/  IMAD R7, R56, UR4, RZ ;  /* 0x0000000438077c24 */ /* 0x000fe2000f8e02ff */
[----:B------:R-:W-:Y:S01]  /*211c0*/  ISETP.GE.AND P0, PT, R75, R72, PT ;  /* 0x000000484b00720c */ /* 0x000fe20003f06270 */
[C---:B------:R-:W-:Y:S01]  /*211d0*/  IMAD.WIDE.U32 R4, R0.reuse, UR4, RZ ;  /* 0x0000000400047c25 */ /* 0x040fe2000f8e00ff */
[----:B------:R-:W-:Y:S01]  /*211e0*/  BSSY B1, `(.L_x_4965) ;  /* 0x00000aa000017945 */ /* 0x000fe20003800000 */
[----:B------:R-:W-:Y:S01]  /*211f0*/  SHF.R.S32.HI R74, RZ, 0x1f, R223 ;  /* 0x0000001fff4a7819 */ /* 0x000fe200000114df */
[----:B------:R-:W1:Y:S01]  /*21200*/  @P4 LDC R13, c[0x0][0xbf0] ;  /* 0x0002fc00ff0d4b82 */ /* 0x000e620000000800 */
[----:B------:R-:W-:Y:S01]  /*21210*/  IMAD R7, R0, UR5, R7 ;  /* 0x0000000500077c24 */ /* 0x000fe2000f8e0207 */
[----:B------:R-:W-:Y:S01]  /*21220*/  ULDC.64 UR4, c[0x0][0xb38] ;  /* 0x0002ce0000047ab9 */ /* 0x000fe20000000a00 */
[----:B------:R-:W-:Y:S01]  /*21230*/  SHF.R.S32.HI R0, RZ, 0x1f, R3 ;  /* 0x0000001fff007819 */ /* 0x000fe20000011403 */
[C---:B------:R-:W-:Y:S01]  /*21240*/  VIADD R139, R200.reuse, 0x18 ;  /* 0x00000018c88b7836 */ /* 0x040fe20000000000 */
[----:B------:R-:W-:Y:S01]  /*21250*/  SHF.R.S32.HI R84, RZ, 0x1f, R224 ;  /* 0x0000001fff547819 */ /* 0x000fe200000114e0 */
        /* <DEDUP_REMOVED lines=19> */
[----:B------:R-:W-:Y:S01]  /*21390*/  IMAD.MOV.U32 R3, RZ, RZ, R89 ;  /* 0x000000ffff037224 */ /* 0x000fe200078e0059 */
[----:B-1----:R-:W-:Y:S01]  /*213a0*/  @P4 SHF.R.U32.HI R3, RZ, R13, R2 ;  /* 0x0000000dff034219 */ /* 0x002fe20000011602 */
[----:B------:R-:W-:Y:S01]  /*213b0*/  IMAD.IADD R5, R5, 0x1, R7 ;  /* 0x0000000105057824 */ /* 0x000fe200078e0207 */
[----:B------:R-:W-:Y:S01]  /*213c0*/  SHF.R.S32.HI R96, RZ, 0x1f, R234 ;  /* 0x0000001fff607819 */ /* 0x000fe200000114ea */
[----:B------:R-:W-:Y:S01]  /*213d0*/  VIADD R2, R16, 0x30820 ;  /* 0x0003082010027836 */ /* 0x000fe20000000000 */
[--C-:B------:R-:W-:Y:S01]  /*213e0*/  SHF.R.S32.HI R0, RZ, 0x1f, R3.reuse ;  /* 0x0000001fff007819 */ /* 0x100fe20000011403 */
[----:B------:R-:W-:Y:S01]  /*213f0*/  IMAD.MOV R7, RZ, RZ, -R3 ;  /* 0x000000ffff077224 */ /* 0x000fe200078e0a03 */
[----:B------:R-:W-:Y:S01]  /*21400*/  SHF.R.S32.HI R97, RZ, 0x1f, R235 ;  /* 0x0000001fff617819 */ /* 0x000fe200000114eb */
[----:B------:R-:W-:Y:S01]  /*21410*/  IMAD.WIDE.U32 R4, R221, UR4, R4 ;  /* 0x00000004dd047c25 */ /* 0x000fe2000f8e0004 */
[----:B------:R-:W-:-:S02]  /*21420*/  PRMT R2, RZ, 0x654, R2 ;  /* 0x00000654ff027816 */ /* 0x000fc40000000002 */
[----:B------:R-:W-:Y:S01]  /*21430*/  SHF.R.S32.HI R98, RZ, 0x1f, R236 ;  /* 0x0000001fff627819 */ /* 0x000fe200000114ec */
[----:B------:R-:W-:Y:S01]  /*21440*/  IMAD R7, R88, R7, R89 ;  /* 0x0000000758077224 */ /* 0x000fe200078e0259 */
[----:B------:R0:W-:Y:S01]  /*21450*/  SYNCS.ARRIVE.TRANS64.RED.A1T0 RZ, [R2+URZ], RZ ;  /* 0x000000ff02ff79a7 */ /* 0x0001e2000810043f */
[----:B------:R-:W-:Y:S01]  /*21460*/  IMAD R0, R0, UR6, RZ ;  /* 0x0000000600007c24 */ /* 0x000fe2000f8e02ff */
[----:B------:R-:W-:Y:S01]  /*21470*/  SHF.R.S32.HI R99, RZ, 0x1f, R237 ;  /* 0x0000001fff637819 */ /* 0x000fe200000114ed */
[----:B------:R-:W-:Y:S01]  /*21480*/  IMAD R5, R221, UR5, R5 ;  /* 0x00000005dd057c24 */ /* 0x000fe2000f8e0205 */
[----:B------:R-:W-:Y:S01]  /*21490*/  ULDC.64 UR4, c[0x0][0xb28] ;  /* 0x0002ca0000047ab9 */ /* 0x000fe20000000a00 */
[C---:B------:R-:W-:Y:S01]  /*214a0*/  IMAD R13, R3.reuse, UR7, R0 ;  /* 0x00000007030d7c24 */ /* 0x040fe2000f8e0200 */
[----:B------:R-:W-:Y:S01]  /*214b0*/  SHF.R.S32.HI R0, RZ, 0x1f, R7 ;  /* 0x0000001fff007819 */ /* 0x000fe20000011407 */
[----:B------:R-:W-:Y:S01]  /*214c0*/  IMAD.WIDE.U32 R4, R3, UR6, R4 ;  /* 0x0000000603047c25 */ /* 0x000fe2000f8e0004 */
[----:B------:R-:W-:-:S02]  /*214d0*/  SHF.R.S32.HI R139, RZ, 0x1f, R139 ;  /* 0x0000001fff8b7819 */ /* 0x000fc4000001148b */
[----:B------:R-:W-:Y:S01]  /*214e0*/  SHF.R.S32.HI R141, RZ, 0x1f, R141 ;  /* 0x0000001fff8d7819 */ /* 0x000fe2000001148d */
[----:B------:R-:W-:Y:S02]  /*214f0*/  IMAD R0, R0, UR4, RZ ;  /* 0x0000000400007c24 */ /* 0x000fe4000f8e02ff */
[----:B------:R-:W-:Y:S02]  /*21500*/  IMAD.IADD R5, R5, 0x1, R13 ;  /* 0x0000000105057824 */ /* 0x000fe400078e020d */
[C---:B------:R-:W-:Y:S02]  /*21510*/  IMAD R3, R7.reuse, UR5, R0 ;  /* 0x0000000507037c24 */ /* 0x040fe4000f8e0200 */
[----:B------:R-:W-:Y:S01]  /*21520*/  IMAD.WIDE.U32 R4, R7, UR4, R4 ;  /* 0x0000000407047c25 */ /* 0x000fe2000f8e0004 */
[----:B------:R-:W-:-:S03]  /*21530*/  ULDC.64 UR4, c[0x0][0xb00] ;  /* 0x0002c00000047ab9 */ /* 0x000fc60000000a00 */
[C---:B------:R-:W-:Y:S01]  /*21540*/  VIADD R143, R200.reuse, 0x8 ;  /* 0x00000008c88f7836 */ /* 0x040fe20000000000 */
[----:B------:R-:W-:Y:S01]  /*21550*/  IADD3 R3, R5, R3, RZ ;  /* 0x0000000305037210 */ /* 0x000fe20007ffe0ff */
[----:B------:R-:W-:Y:S01]  /*21560*/  VIADD R138, R200, 0x18 ;  /* 0x00000018c88a7836 */ /* 0x000fe20000000000 */
[----:B------:R-:W-:Y:S01]  /*21570*/  LEA R0, P1, R4, UR4, 0x2 ;  /* 0x0000000404007c11 */ /* 0x000fe2000f8210ff */
[C---:B------:R-:W-:Y:S01]  /*21580*/  VIADD R140, R200.reuse, 0x10 ;  /* 0x00000010c88c7836 */ /* 0x040fe20000000000 */
[----:B------:R-:W-:Y:S01]  /*21590*/  SHF.R.S32.HI R143, RZ, 0x1f, R143 ;  /* 0x0000001fff8f7819 */ /* 0x000fe2000001148f */
[----:B------:R-:W-:Y:S01]  /*215a0*/  VIADD R142, R200, 0x8 ;  /* 0x00000008c88e7836 */ /* 0x000fe20000000000 */
[----:B------:R-:W-:Y:S01]  /*215b0*/  LEA.HI.X R14, R4, UR5, R3, 0x2, P1 ;  /* 0x00000005040e7c11 */ /* 0x000fe200088f1403 */
[----:B0-----:R0:W1:Y:S04]  /*215c0*/  SHFL.IDX PT, R2, R0, RZ, 0x1c1f ;  /* 0x001c1fff00027589 */ /* 0x00106800000e0000 */
[----:B------:R0:W2:Y:S01]  /*215d0*/  SHFL.IDX PT, R3, R14, RZ, 0x1c1f ;  /* 0x001c1fff0e037589 */ /* 0x0000a200000e0000 */
[----:B------:R-:W-:Y:S05]  /*215e0*/  @P0 BRA `(.L_x_4966) ;  /* 0x0000000400a40947 */ /* 0x000fea0003800000 */
[----:B------:R-:W-:Y:S01]  /*215f0*/  ULDC UR4, c[0x0][0xac8] ;  /* 0x0002b20000047ab9 */ /* 0x000fe20000000800 */
[----:B------:R-:W-:Y:S01]  /*21600*/  VIADD R15, R200, 0xa8 ;  /* 0x000000a8c80f7836 */ /* 0x000fe20000000000 */
[----:B------:R-:W-:Y:S02]  /*21610*/  ISETP.GE.AND P4, PT, R142, UR4, PT ;  /* 0x000000048e007c0c */ /* 0x000fe4000bf86270 */
[----:B------:R-:W-:Y:S02]  /*21620*/  ISETP.GE.AND P3, PT, R140, UR4, PT ;  /* 0x000000048c007c0c */ /* 0x000fe4000bf66270 */
[----:B------:R-:W-:Y:S02]  /*21630*/  ISETP.GE.AND P5, PT, R200, UR4, PT ;  /* 0x00000004c8007c0c */ /* 0x000fe4000bfa6270 */
[----:B------:R-:W-:Y:S02]  /*21640*/  ISETP.GE.AND P0, PT, R138, UR4, PT ;  /* 0x000000048a007c0c */ /* 0x000fe4000bf06270 */
[----:B------:R-:W-:-:S05]  /*21650*/  ISETP.GE.AND P1, PT, R237, UR4, PT ;  /* 0x00000004ed007c0c */ /* 0x000fca000bf26270 */
[-C--:B-1----:R-:W-:Y:S02]  /*21660*/  @!P4 LEA R4, P2, R142, R2.reuse, 0x2 ;  /* 0x000000028e04c211 */ /* 0x082fe400078410ff */
[----:B------:R-:W-:Y:S02]  /*21670*/  @!P3 LEA R6, P6, R140, R2, 0x2 ;  /* 0x000000028c06b211 */ /* 0x000fe400078c10ff */
[-C--:B--2---:R-:W-:Y:S01]  /*21680*/  @!P4 LEA.HI.X R5, R142, R3.reuse, R143, 0x2, P2 ;  /* 0x000000038e05c211 */ /* 0x084fe200010f148f */
[----:B------:R-:W-:Y:S01]  /*21690*/  @!P5 IMAD.WIDE R12, R200, 0x4, R2 ;  /* 0x00000004c80cd825 */ /* 0x000fe200078e0202 */
[----:B------:R-:W-:Y:S02]  /*216a0*/  ISETP.GE.AND P2, PT, R236, UR4, PT ;  /* 0x00000004ec007c0c */ /* 0x000fe4000bf46270 */
[----:B------:R-:W-:Y:S02]  /*216b0*/  @!P3 LEA.HI.X R7, R140, R3, R141, 0x2, P6 ;  /* 0x000000038c07b211 */ /* 0x000fe400030f148d */
[----:B------:R1:W-:Y:S04]  /*216c0*/  @!P5 ST.E.64 desc[UR46][R12.64], R24 ;  /* 0x000000180c00d985 */ /* 0x0003e8000c101b2e */
[----:B------:R2:W-:Y:S01]  /*216d0*/  @!P4 ST.E.64 desc[UR46][R4.64], R28 ;  /* 0x0000001c0400c985 */ /* 0x0005e2000c101b2e */
[----:B------:R-:W-:-:S03]  /*216e0*/  ISETP.GE.AND P4, PT, R234, UR4, PT ;  /* 0x00000004ea007c0c */ /* 0x000fc6000bf86270 */
[----:B------:R3:W-:Y:S01]  /*216f0*/  @!P3 ST.E.64 desc[UR46][R6.64], R32 ;  /* 0x000000200600b985 */ /* 0x0007e2000c101b2e */
[----:B------:R-:W-:Y:S01]  /*21700*/  ISETP.GE.AND P3, PT, R235, UR4, PT ;  /* 0x00000004eb007c0c */ /* 0x000fe2000bf66270 */
[----:B-1----:R-:W-:Y:S01]  /*21710*/  VIADD R25, R200, 0xb0 ;  /* 0x000000b0c8197836 */ /* 0x002fe20000000000 */
[CC--:B--2---:R-:W-:Y:S02]  /*21720*/  @!P0 LEA R4, P6, R138.reuse, R2.reuse, 0x2 ;  /* 0x000000028a048211 */ /* 0x0c4fe400078c10ff */
[CC--:B---3--:R-:W-:Y:S02]  /*21730*/  @!P1 LEA R6, P5, R237.reuse, R2.reuse, 0x2 ;  /* 0x00000002ed069211 */ /* 0x0c8fe400078a10ff */
[-C--:B------:R-:W-:Y:S02]  /*21740*/  @!P0 LEA.HI.X R5, R138, R3.reuse, R139, 0x2, P6 ;  /* 0x000000038a058211 */ /* 0x080fe400030f148b */
[----:B------:R-:W-:Y:S02]  /*21750*/  @!P2 LEA R12, P6, R236, R2, 0x2 ;  /* 0x00000002ec0ca211 */ /* 0x000fe400078c10ff */
[----:B------:R-:W-:Y:S01]  /*21760*/  @!P1 LEA.HI.X R7, R237, R3, R99, 0x2, P5 ;  /* 0x00000003ed079211 */ /* 0x000fe200028f1463 */
[----:B------:R1:W-:Y:S01]  /*21770*/  @!P0 ST.E.64 desc[UR46][R4.64], R36 ;  /* 0x0000002404008985 */ /* 0x0003e2000c101b2e */
[----:B------:R-:W-:-:S02]  /*21780*/  ISETP.GE.AND P5, PT, R233, UR4, PT ;  /* 0x00000004e9007c0c */ /* 0x000fc4000bfa6270 */
[-C--:B------:R-:W-:Y:S01]  /*21790*/  @!P2 LEA.HI.X R13, R236, R3.reuse, R98, 0x2, P6 ;  /* 0x00000003ec0da211 */ /* 0x080fe200030f1462 */
[----:B------:R2:W-:Y:S01]  /*217a0*/  @!P1 ST.E.64 desc[UR46][R6.64], R40 ;  /* 0x0000002806009985 */ /* 0x0005e2000c101b2e */
[----:B------:R-:W-:Y:S02]  /*217b0*/  ISETP.GE.AND P0, PT, R232, UR4, PT ;  /* 0x00000004e8007c0c */ /* 0x000fe4000bf06270 */
[----:B------:R-:W-:Y:S01]  /*217c0*/  ISETP.GE.AND P1, PT, R231, UR4, PT ;  /* 0x00000004e7007c0c */ /* 0x000fe2000bf26270 */
[----:B------:R3:W-:Y:S01]  /*217d0*/  @!P2 ST.E.64 desc[UR46][R12.64], R44 ;  /* 0x0000002c0c00a985 */ /* 0x0007e2000c101b2e */
[CC--:B-1----:R-:W-:Y:S02]  /*217e0*/  @!P3 LEA R4, P6, R235.reuse, R2.reuse, 0x2 ;  /* 0x00000002eb04b211 */ /* 0x0c2fe400078c10ff */
[----:B--2---:R-:W-:Y:S02]  /*217f0*/  @!P4 LEA R6, P2, R234, R2, 0x2 ;  /* 0x00000002ea06c211 */ /* 0x004fe400078410ff */
[----:B------:R-:W-:-:S02]  /*21800*/  @!P3 LEA.HI.X R5, R235, R3, R97, 0x2, P6 ;  /* 0x00000003eb05b211 */ /* 0x000fc400030f1461 */
[----:B------:R-:W-:Y:S02]  /*21810*/  @!P4 LEA.HI.X R7, R234, R3, R96, 0x2, P2 ;  /* 0x00000003ea07c211 */ /* 0x000fe400010f1460 */
[----:B------:R-:W-:Y:S01]  /*21820*/  ISETP.GE.AND P2, PT, R230, UR4, PT ;  /* 0x00000004e6007c0c */ /* 0x000fe2000bf46270 */
[----:B------:R1:W-:Y:S01]  /*21830*/  @!P3 ST.E.64 desc[UR46][R4.64], R48 ;  /* 0x000000300400b985 */ /* 0x0003e2000c101b2e */
[----:B---3--:R-:W-:-:S03]  /*21840*/  @!P5 LEA R12, P6, R233, R2, 0x2 ;  /* 0x00000002e90cd211 */ /* 0x008fc600078c10ff */
[----:B------:R2:W-:Y:S01]  /*21850*/  @!P4 ST.E.64 desc[UR46][R6.64], R52 ;  /* 0x000000340600c985 */ /* 0x0005e2000c101b2e */
[----:B------:R-:W-:-:S05]  /*21860*/  @!P5 LEA.HI.X R13, R233, R3, R95, 0x2, P6 ;  /* 0x00000003e90dd211 */ /* 0x000fca00030f145f */
[----:B------:R3:W-:Y:S01]  /*21870*/  @!P5 ST.E.64 desc[UR46][R12.64], R8 ;  /* 0x000000080c00d985 */ /* 0x0007e2000c101b2e */
[----:B------:R-:W-:Y:S02]  /*21880*/  ISETP.GE.AND P5, PT, R229, UR4, PT ;  /* 0x00000004e5007c0c */ /* 0x000fe4000bfa6270 */
[----:B-1----:R-:W-:-:S04]  /*21890*/  @!P0 LEA R4, P4, R232, R2, 0x2 ;  /* 0x00000002e8048211 */ /* 0x002fc800078810ff */
[-C--:B------:R-:W-:Y:S02]  /*218a0*/  @!P0 LEA.HI.X R5, R232, R3.reuse, R94, 0x2, P4 ;  /* 0x00000003e8058211 */ /* 0x080fe400020f145e */
[----:B------:R-:W-:Y:S02]  /*218b0*/  ISETP.GE.AND P4, PT, R228, UR4, PT ;  /* 0x00000004e4007c0c */ /* 0x000fe4000bf86270 */
[CC--:B--2---:R-:W-:Y:S01]  /*218c0*/  @!P1 LEA R6, P3, R231.reuse, R2.reuse, 0x2 ;  /* 0x00000002e7069211 */ /* 0x0c4fe200078610ff */
[----:B------:R1:W-:Y:S01]  /*218d0*/  @!P0 ST.E.64 desc[UR46][R4.64], R60 ;  /* 0x0000003c04008985 */ /* 0x0003e2000c101b2e */
[----:B---3--:R-:W-:Y:S01]  /*218e0*/  @!P2 LEA R8, P6, R230, R2, 0x2 ;  /* 0x00000002e608a211 */ /* 0x008fe200078c10ff */
[----:B------:R-:W-:Y:S01]  /*218f0*/  VIADD R13, R200, 0xa0 ;  /* 0x000000a0c80d7836 */ /* 0x000fe20000000000 */
[-C--:B------:R-:W-:Y:S02]  /*21900*/  @!P1 LEA.HI.X R7, R231, R3.reuse, R93, 0x2, P3 ;  /* 0x00000003e7079211 */ /* 0x080fe400018f145d */
[----:B------:R-:W-:-:S02]  /*21910*/  @!P2 LEA.HI.X R9, R230, R3, R92, 0x2, P6 ;  /* 0x00000003e609a211 */ /* 0x000fc400030f145c */
[----:B------:R-:W-:Y:S01]  /*21920*/  ISETP.GE.AND P3, PT, R227, UR4, PT ;  /* 0x00000004e3007c0c */ /* 0x000fe2000bf66270 */
[----:B------:R2:W-:Y:S01]  /*21930*/  @!P1 ST.E.64 desc[UR46][R6.64], R64 ;  /* 0x0000004006009985 */ /* 0x0005e2000c101b2e */
[----:B------:R-:W-:-:S03]  /*21940*/  ISETP.GE.AND P0, PT, R225, UR4, PT ;  /* 0x00000004e1007c0c */ /* 0x000fc6000bf06270 */
[----:B------:R3:W-:Y:S01]  /*21950*/  @!P2 ST.E.64 desc[UR46][R8.64], R68 ;  /* 0x000000440800a985 */ /* 0x0007e2000c101b2e */
[----:B------:R-:W-:Y:S02]  /*21960*/  ISETP.GE.AND P2, PT, R226, UR4, PT ;  /* 0x00000004e2007c0c */ /* 0x000fe4000bf46270 */
[----:B-1----:R-:W-:-:S04]  /*21970*/  @!P5 LEA R4, P6, R229, R2, 0x2 ;  /* 0x00000002e504d211 */ /* 0x002fc800078c10ff */
[----:B------:R-:W-:Y:S02]  /*21980*/  @!P5 LEA.HI.X R5, R229, R3, R91, 0x2, P6 ;  /* 0x00000003e505d211 */ /* 0x000fe400030f145b */
[----:B--2---:R-:W-:-:S03]  /*21990*/  @!P4 LEA R6, P1, R228, R2, 0x2 ;  /* 0x00000002e406c211 */ /* 0x004fc600078210ff */
[----:B------:R1:W-:Y:S01]  /*219a0*/  @!P5 ST.E.64 desc[UR46][R4.64], R10 ;  /* 0x0000000a0400d985 */ /* 0x0003e2000c101b2e */
[-C--:B------:R-:W-:Y:S02]  /*219b0*/  @!P4 LEA.HI.X R7, R228, R3.reuse, R90, 0x2, P1 ;  /* 0x00000003e407c211 */ /* 0x080fe400008f145a */
[----:B------:R-:W-:Y:S02]  /*219c0*/  ISETP.GE.AND P1, PT, R224, UR4, PT ;  /* 0x00000004e0007c0c */ /* 0x000fe4000bf26270 */
[CC--:B---3--:R-:W-:Y:S01]  /*219d0*/  @!P3 LEA R8, P6, R227.reuse, R2.reuse, 0x2 ;  /* 0x00000002e308b211 */ /* 0x0c8fe200078c10ff */
[----:B------:R2:W-:Y:S03]  /*219e0*/  @!P4 ST.E.64 desc[UR46][R6.64], R76 ;  /* 0x0000004c0600c985 */ /* 0x0005e6000c101b2e */
        /* <DEDUP_REMOVED lines=10> */
[----:B------:R-:W-:Y:S02]  /*21a90*/  SHF.R.S32.HI R11, RZ, 0x1f, R220 ;  /* 0x0000001fff0b7819 */ /* 0x000fe400000114dc */
[CC--:B-1----:R-:W-:Y:S01]  /*21aa0*/  @!P1 LEA R8, P6, R224.reuse, R2.reuse, 0x2 ;  /* 0x00000002e0089211 */ /* 0x0c2fe200078c10ff */
[----:B------:R-:W-:Y:S01]  /*21ab0*/  @!P0 ST.E.64 desc[UR46][R6.64], R120 ;  /* 0x0000007806008985 */ /* 0x000fe2000c101b2e */
[----:B------:R-:W-:Y:S02]  /*21ac0*/  ISETP.GE.AND P0, PT, R25, UR4, PT ;  /* 0x0000000419007c0c */ /* 0x000fe4000bf06270 */
[----:B------:R-:W-:Y:S02]  /*21ad0*/  @!P1 LEA.HI.X R9, R224, R3, R84, 0x2, P6 ;  /* 0x00000003e0099211 */ /* 0x000fe400030f1454 */
[----:B------:R-:W-:Y:S01]  /*21ae0*/  @!P3 LEA R10, P6, R220, R2, 0x2 ;  /* 0x00000002dc0ab211 */ /* 0x000fe200078c10ff */
[----:B--2---:R-:W-:Y:S01]  /*21af0*/  VIADD R21, R200, 0xb8 ;  /* 0x000000b8c8157836 */ /* 0x004fe20000000000 */
[----:B------:R-:W-:Y:S01]  /*21b00*/  SHF.R.S32.HI R4, RZ, 0x1f, R13 ;  /* 0x0000001fff047819 */ /* 0x000fe2000001140d */
[----:B------:R1:W-:Y:S01]  /*21b10*/  @!P1 ST.E.64 desc[UR46][R8.64], R122 ;  /* 0x0000007a08009985 */ /* 0x0003e2000c101b2e */
[----:B------:R-:W-:-:S02]  /*21b20*/  ISETP.GE.AND P1, PT, R15, UR4, PT ;  /* 0x000000040f007c0c */ /* 0x000fc4000bf26270 */
[----:B------:R-:W-:Y:S02]  /*21b30*/  @!P3 LEA.HI.X R11, R220, R3, R11, 0x2, P6 ;  /* 0x00000003dc0bb211 */ /* 0x000fe400030f140b */
[-C--:B------:R-:W-:Y:S02]  /*21b40*/  @!P2 LEA R12, P6, R223, R2.reuse, 0x2 ;  /* 0x00000002df0ca211 */ /* 0x080fe400078c10ff */
[----:B------:R-:W-:Y:S02]  /*21b50*/  SHF.R.S32.HI R5, RZ, 0x1f, R25 ;  /* 0x0000001fff057819 */ /* 0x000fe40000011419 */
[----:B-1----:R-:W-:-:S04]  /*21b60*/  @!P4 LEA R8, P5, R13, R2, 0x2 ;  /* 0x000000020d08c211 */ /* 0x002fc800078a10ff */
[-C--:B------:R-:W-:Y:S02]  /*21b70*/  @!P4 LEA.HI.X R9, R13, R3.reuse, R4, 0x2, P5 ;  /* 0x000000030d09c211 */ /* 0x080fe400028f1404 */
[----:B------:R-:W-:Y:S02]  /*21b80*/  ISETP.GE.AND P5, PT, R21, UR4, PT ;  /* 0x0000000415007c0c */ /* 0x000fe4000bfa6270 */
[-C--:B------:R-:W-:Y:S02]  /*21b90*/  @!P2 LEA.HI.X R13, R223, R3.reuse, R74, 0x2, P6 ;  /* 0x00000003df0da211 */ /* 0x080fe400030f144a */
[----:B------:R-:W-:Y:S02]  /*21ba0*/  SHF.R.S32.HI R4, RZ, 0x1f, R15 ;  /* 0x0000001fff047819 */ /* 0x000fe4000001140f */
[CC--:B------:R-:W-:Y:S01]  /*21bb0*/  @!P1 LEA R6, P6, R15.reuse, R2.reuse, 0x2 ;  /* 0x000000020f069211 */ /* 0x0c0fe200078c10ff */
[----:B------:R3:W-:Y:S03]  /*21bc0*/  @!P2 ST.E.64 desc[UR46][R12.64], R124 ;  /* 0x0000007c0c00a985 */ /* 0x0007e6000c101b2e */
[----:B------:R-:W-:Y:S01]  /*21bd0*/  @!P1 LEA.HI.X R7, R15, R3, R4, 0x2, P6 ;  /* 0x000000030f079211 */ /* 0x000fe200030f1404 */
[----:B------:R3:W-:Y:S01]  /*21be0*/  @!P3 ST.E.64 desc[UR46][R10.64], R100 ;  /* 0x000000640a00b985 */ /* 0x0007e2000c101b2e */
[----:B------:R-:W-:-:S02]  /*21bf0*/  @!P0 LEA R4, P6, R25, R2, 0x2 ;  /* 0x0000000219048211 */ /* 0x000fc400078c10ff */
[----:B------:R-:W-:Y:S01]  /*21c00*/  SHF.R.S32.HI R15, RZ, 0x1f, R21 ;  /* 0x0000001fff0f7819 */ /* 0x000fe20000011415 */
[----:B------:R3:W-:Y:S01]  /*21c10*/  @!P4 ST.E.64 desc[UR46][R8.64], R104 ;  /* 0x000000680800c985 */ /* 0x0007e2000c101b2e */
[-C--:B------:R-:W-:Y:S02]  /*21c20*/  @!P0 LEA.HI.X R5, R25, R3.reuse, R5, 0x2, P6 ;  /* 0x0000000319058211 */ /* 0x080fe400030f1405 */
[C---:B------:R-:W-:Y:S01]  /*21c30*/  @!P5 LEA R2, P6, R21.reuse, R2, 0x2 ;  /* 0x000000021502d211 */ /* 0x040fe200078c10ff */
[----:B------:R3:W-:Y:S03]  /*21c40*/  @!P1 ST.E.64 desc[UR46][R6.64], R108 ;  /* 0x0000006c06009985 */ /* 0x0007e6000c101b2e */
[----:B------:R-:W-:Y:S01]  /*21c50*/  @!P5 LEA.HI.X R3, R21, R3, R15, 0x2, P6 ;  /* 0x000000031503d211 */ /* 0x000fe200030f140f */
[----:B------:R3:W-:Y:S04]  /*21c60*/  @!P0 ST.E.64 desc[UR46][R4.64], R112 ;  /* 0x0000007004008985 */ /* 0x0007e8000c101b2e */
[----:B------:R3:W-:Y:S04]  /*21c70*/  @!P5 ST.E.64 desc[UR46][R2.64], R116 ;  /* 0x000000740200d985 */ /* 0x0007e8000c101b2e */
.L_x_4966:
[----:B------:R-:W-:Y:S05]  /*21c80*/  BSYNC B1 ;  /* 0x0000000000017941 */ /* 0x000fea0003800000 */
.L_x_4965:
[----:B------:R-:W-:Y:S01]  /*21c90*/  ISETP.GE.AND P0, PT, R73, R72, PT ;  /* 0x000000484900720c */ /* 0x000fe20003f06270 */
[----:B--23--:R2:W3:Y:S04]  /*21ca0*/  SHFL.IDX PT, R3, R14, 0x1, 0x1c1f ;  /* 0x003c1f000e037f89 */ /* 0x00c4e800000e0000 */
[----:B-1----:R2:W1:Y:S08]  /*21cb0*/  SHFL.IDX PT, R2, R0, 0x1, 0x1c1f ;  /* 0x003c1f0000027f89 */ /* 0x00247000000e0000 */
[----:B--2---:R-:W-:Y:S05]  /*21cc0*/  @P0 BRA `(.L_x_4964) ;  /* 0x0000001400000947 */ /* 0x004fea0003800000 */
[----:B------:R-:W-:Y:S01]  /*21cd0*/  ULDC UR4, c[0x0][0xac8] ;  /* 0x0002b20000047ab9 */ /* 0x000fe20000000800 */
[----:B------:R-:W-:Y:S01]  /*21ce0*/  VIADD R21, R200, 0xb0 ;  /* 0x000000b0c8157836 */ /* 0x000fe20000000000 */
[----:B------:R-:W-:Y:S02]  /*21cf0*/  ISETP.GE.AND P1, PT, R142, UR4, PT ;  /* 0x000000048e007c0c */ /* 0x000fe4000bf26270 */
[----:B------:R-:W-:Y:S02]  /*21d00*/  ISETP.GE.AND P0, PT, R140, UR4, PT ;  /* 0x000000048c007c0c */ /* 0x000fe4000bf06270 */
[----:B------:R-:W-:Y:S02]  /*21d10*/  ISETP.GE.AND P2, PT, R200, UR4, PT ;  /* 0x00000004c8007c0c */ /* 0x000fe4000bf46270 */
[----:B------:R-:W-:Y:S02]  /*21d20*/  ISETP.GE.AND P3, PT, R138, UR4, PT ;  /* 0x000000048a007c0c */ /* 0x000fe4000bf66270 */
[----:B------:R-:W-:-:S02]  /*21d30*/  ISETP.GE.AND P4, PT, R237, UR4, PT ;  /* 0x00000004ed007c0c */ /* 0x000fc4000bf86270 */
[----:B------:R-:W-:-:S03]  /*21d40*/  SHF.R.S32.HI R25, RZ, 0x1f, R220 ;  /* 0x0000001fff197819 */ /* 0x000fc600000114dc */
[-C--:B-1----:R-:W-:Y:S02]  /*21d50*/  @!P1 LEA R6, P5, R142, R2.reuse, 0x2 ;  /* 0x000000028e069211 */ /* 0x082fe400078a10ff */
[-C--:B------:R-:W-:Y:S02]  /*21d60*/  @!P0 LEA R8, P6, R140, R2.reuse, 0x2 ;  /* 0x000000028c088211 */ /* 0x080fe400078c10ff */
[-C--:B---3--:R-:W-:Y:S01]  /*21d70*/  @!P1 LEA.HI.X R7, R142, R3.reuse, R143, 0x2, P5 ;  /* 0x000000038e079211 */ /* 0x088fe200028f148f */
[----:B------:R-:W-:Y:S01]  /*21d80*/  @!P2 IMAD.WIDE R4, R200, 0x4, R2 ;  /* 0x00000004c804a825 */ /* 0x000fe200078e0202 */
[----:B------:R-:W-:Y:S02]  /*21d90*/  ISETP.GE.AND P5, PT, R236, UR4, PT ;  /* 0x00000004ec007c0c */ /* 0x000fe4000bfa6270 */
[----:B------:R-:W-:Y:S02]  /*21da0*/  @!P0 LEA.HI.X R9, R140, R3, R141, 0x2, P6 ;  /* 0x000000038c098211 */ /* 0x000fe400030f148d */
[----:B------:R1:W-:Y:S01]  /*21db0*/  @!P2 ST.E.64 desc[UR46][R4.64], R26 ;  /* 0x0000001a0400a985 */ /* 0x0003e2000c101b2e */
[----:B------:R-:W-:-:S02]  /*21dc0*/  @!P3 LEA R10, P6, R138, R2, 0x2 ;  /* 0x000000028a0ab211 */ /* 0x000fc400078c10ff */
[-C--:B------:R-:W-:Y:S01]  /*21dd0*/  @!P4 LEA R12, P2, R237, R2.reuse, 0x2 ;  /* 0x00000002ed0cc211 */ /* 0x080fe200078410ff */
[----:B------:R2:W-:Y:S01]  /*21de0*/  @!P1 ST.E.64 desc[UR46][R6.64], R30 ;  /* 0x0000001e06009985 */ /* 0x0005e2000c101b2e */
[----:B------:R-:W-:Y:S02]  /*21df0*/  ISETP.GE.AND P1, PT, R234, UR4, PT ;  /* 0x00000004ea007c0c */ /* 0x000fe4000bf26270 */
[-C--:B------:R-:W-:Y:S01]  /*21e00*/  @!P3 LEA.HI.X R11, R138, R3.reuse, R139, 0x2, P6 ;  /* 0x000000038a0bb211 */ /* 0x080fe200030f148b */
[----:B------:R3:W-:Y:S01]  /*21e10*/  @!P0 ST.E.64 desc[UR46][R8.64], R34 ;  /* 0x0000002208008985 */ /* 0x0007e2000c101b2e */
[----:B------:R-:W-:Y:S02]  /*21e20*/  ISETP.GE.AND P0, PT, R235, UR4, PT ;  /* 0x00000004eb007c0c */ /* 0x000fe4000bf06270 */
[----:B0-----:R-:W-:Y:S01]  /*21e30*/  @!P5 LEA R14, P6, R236, R2, 0x2 ;  /* 0x00000002ec0ed211 */ /* 0x001fe200078c10ff */
[----:B------:R0:W-:Y:S01]  /*21e40*/  @!P3 ST.E.64 desc[UR46][R10.64], R38 ;  /* 0x000000260a00b985 */ /* 0x0001e2000c101b2e */
[----:B------:R-:W-:Y:S01]  /*21e50*/  @!P4 LEA.HI.X R13, R237, R3, R99, 0x2, P2 ;  /* 0x00000003ed0dc211 */ /* 0x000fe200010f1463 */
[----:B-1----:R-:W-:Y:S01]  /*21e60*/  VIADD R27, R200, 0xa0 ;  /* 0x000000a0c81b7836 */ /* 0x002fe20000000000 */
[----:B------:R-:W-:-:S02]  /*21e70*/  ISETP.GE.AND P2, PT, R233, UR4, PT ;  /* 0x00000004e9007c0c */ /* 0x000fc4000bf46270 */
[-C--:B------:R-:W-:Y:S01]  /*21e80*/  @!P5 LEA.HI.X R15, R236, R3.reuse, R98, 0x2, P6 ;  /* 0x00000003ec0fd211 */ /* 0x080fe200030f1462 */
[----:B------:R1:W-:Y:S01]  /*21e90*/  @!P4 ST.E.64 desc[UR46][R12.64], R42 ;  /* 0x0000002a0c00c985 */ /* 0x0003e2000c101b2e */
[----:B------:R-:W-:Y:S02]  /*21ea0*/  ISETP.GE.AND P3, PT, R232, UR4, PT ;  /* 0x00000004e8007c0c */ /* 0x000fe4000bf66270 */
[----:B------:R-:W-:Y:S01]  /*21eb0*/  ISETP.GE.AND P4, PT, R231, UR4, PT ;  /* 0x00000004e7007c0c */ /* 0x000fe2000bf86270 */
[----:B------:R4:W-:Y:S01]  /*21ec0*/  @!P5 ST.E.64 desc[UR46][R14.64], R46 ;  /* 0x0000002e0e00d985 */ /* 0x0009e2000c101b2e */
[CC--:B------:R-:W-:Y:S02]  /*21ed0*/  @!P0 LEA R4, P6, R235.reuse, R2.reuse, 0x2 ;  /* 0x00000002eb048211 */ /* 0x0c0fe400078c10ff */
[----:B--2---:R-:W-:Y:S02]  /*21ee0*/  @!P1 LEA R6, P5, R234, R2, 0x2 ;  /* 0x00000002ea069211 */ /* 0x004fe400078a10ff */
[----:B------:R-:W-:-:S02]  /*21ef0*/  @!P0 LEA.HI.X R5, R235, R3, R97, 0x2, P6 ;  /* 0x00000003eb058211 */ /* 0x000fc400030f1461 */
[CC--:B---3--:R-:W-:Y:S02]  /*21f00*/  @!P2 LEA R8, P6, R233.reuse, R2.reuse, 0x2 ;  /* 0x00000002e908a211 */ /* 0x0c8fe400078c10ff */
[-C--:B------:R-:W-:Y:S01]  /*21f10*/  @!P1 LEA.HI.X R7, R234, R3.reuse, R96, 0x2, P5 ;  /* 0x00000003ea079211 */ /* 0x080fe200028f1460 */
[----:B------:R2:W-:Y:S01]  /*21f20*/  @!P0 ST.E.64 desc[UR46][R4.64], R50 ;  /* 0x0000003204008985 */ /* 0x0005e2000c101b2e */
[----:B------:R-:W-:Y:S02]  /*21f30*/  ISETP.GE.AND P5, PT, R230, UR4, PT ;  /* 0x00000004e6007c0c */ /* 0x000fe4000bfa6270 */
[----:B------:R-:W-:Y:S01]  /*21f40*/  @!P2 LEA.HI.X R9, R233, R3, R95, 0x2, P6 ;  /* 0x00000003e909a211 */ /* 0x000fe200030f145f */
[----:B------:R3:W-:Y:S01]  /*21f50*/  @!P1 ST.E.64 desc[UR46][R6.64], R54 ;  /* 0x0000003606009985 */ /* 0x0007e2000c101b2e */
[-C--:B0-----:R-:W-:Y:S02]  /*21f60*/  @!P3 LEA R10, P1, R232, R2.reuse, 0x2 ;  /* 0x00000002e80ab211 */ /* 0x081fe400078210ff */
[----:B-1----:R-:W-:Y:S01]  /*21f70*/  @!P4 LEA R12, P0, R231, R2, 0x2 ;  /* 0x00000002e70cc211 */ /* 0x002fe200078010ff */
[----:B------:R0:W-:Y:S01]  /*21f80*/  @!P2 ST.E.64 desc[UR46][R8.64], R126 ;  /* 0x0000007e0800a985 */ /* 0x0001e2000c101b2e */
[----:B------:R-:W-:-:S02]  /*21f90*/  ISETP.GE.AND P2, PT, R229, UR4, PT ;  /* 0x00000004e5007c0c */ /* 0x000fc4000bf46270 */
[-C--:B------:R-:W-:Y:S02]  /*21fa0*/  @!P3 LEA.HI.X R11, R232, R3.reuse, R94, 0x2, P1 ;  /* 0x00000003e80bb211 */ /* 0x080fe400008f145e */
[----:B------:R-:W-:Y:S02]  /*21fb0*/  ISETP.GE.AND P1, PT, R228, UR4, PT ;  /* 0x00000004e4007c0c */ /* 0x000fe4000bf26270 */
[C---:B----4-:R-:W-:Y:S01]  /*21fc0*/  @!P5 LEA R14, P6, R230.reuse, R2, 0x2 ;  /* 0x00000002e60ed211 */ /* 0x050fe200078c10ff */
[----:B------:R1:W-:Y:S01]  /*21fd0*/  @!P3 ST.E.64 desc[UR46][R10.64], R62 ;  /* 0x0000003e0a00b985 */ /* 0x0003e2000c101b2e */
[-C--:B------:R-:W-:Y:S02]  /*21fe0*/  @!P4 LEA.HI.X R13, R231, R3.reuse, R93, 0x2, P0 ;  /* 0x00000003e70dc211 */ /* 0x080fe400000f145d */
[----:B------:R-:W-:Y:S02]  /*21ff0*/  @!P5 LEA.HI.X R15, R230, R3, R92, 0x2, P6 ;  /* 0x00000003e60fd211 */ /* 0x000fe400030f145c */
[----:B------:R-:W-:Y:S01]  /*22000*/  ISETP.GE.AND P0, PT, R227, UR4, PT ;  /* 0x00000004e3007c0c */ /* 0x000fe2000bf06270 */
[----:B------:R-:W-:Y:S01]  /*22010*/  @!P4 ST.E.64 desc[UR46][R12.64], R66 ;  /* 0x000000420c00c985 */ /* 0x000fe2000c101b2e */
[----:B------:R-:W-:-:S02]  /*22020*/  ISETP.GE.AND P3, PT, R226, UR4, PT ;  /* 0x00000004e2007c0c */ /* 0x000fc4000bf66270 */
[-C--:B--2---:R-:W-:Y:S01]  /*22030*/  @!P2 LEA R4, P6, R229, R2.reuse, 0x2 ;  /* 0x00000002e504a211 */ /* 0x084fe200078c10ff */
[----:B------:R2:W-:Y:S01]  /*22040*/  @!P5 ST.E.64 desc[UR46][R14.64], R70 ;  /* 0x000000460e00d985 */ /* 0x0005e2000c101b2e */
[----:B------:R-:W-:Y:S02]  /*22050*/  ISETP.GE.AND P4, PT, R225, UR4, PT ;  /* 0x00000004e1007c0c */ /* 0x000fe4000bf86270 */
[CC--:B---3--:R-:W-:Y:S02]  /*22060*/  @!P1 LEA R6, P5, R228.reuse, R2.reuse, 0x2 ;  /* 0x00000002e4069211 */ /* 0x0c8fe400078a10ff */
[-C--:B------:R-:W-:Y:S02]  /*22070*/  @!P2 LEA.HI.X R5, R229, R3.reuse, R91, 0x2, P6 ;  /* 0x00000003e505a211 */ /* 0x080fe400030f145b */
[----:B------:R-:W-:Y:S02]  /*22080*/  @!P1 LEA.HI.X R7, R228, R3, R90, 0x2, P5 ;  /* 0x00000003e4079211 */ /* 0x000fe400028f145a */
[----:B0-----:R-:W-:Y:S01]  /*22090*/  @!P0 LEA R8, P6, R227, R2, 0x2 ;  /* 0x00000002e3088211 */ /* 0x001fe200078c10ff */
[----:B------:R0:W-:Y:S01]  /*220a0*/  @!P2 ST.E.64 desc[UR46][R4.64], R128 ;  /* 0x000000800400a985 */ /* 0x0001e2000c101b2e */
[----:B------:R-:W-:-:S02]  /*220b0*/  ISETP.GE.AND P2, PT, R224, UR4, PT ;  /* 0x00000004e0007c0c */ /* 0x000fc4000bf46270 */
[-C--:B------:R-:W-:Y:S01]  /*220c0*/  @!P0 LEA.HI.X R9, R227, R3.reuse, R87, 0x2, P6 ;  /* 0x00000003e3098211 */ /* 0x080fe200030f1457 */
[----:B------:R3:W-:Y:S01]  /*220d0*/  @!P1 ST.E.64 desc[UR46][R6.64], R78 ;  /* 0x0000004e06009985 */ /* 0x0007e2000c101b2e */
[-C--:B-1----:R-:W-:Y:S01]  /*220e0*/  @!P3 LEA R10, P1, R226, R2.reuse, 0x2 ;  /* 0x00000002e20ab211 */ /* 0x082fe200078210ff */
[----:B--2---:R-:W-:Y:S01]  /*220f0*/  VIADD R15, R200, 0xa8 ;  /* 0x000000a8c80f7836 */ /* 0x004fe20000000000 */
[----:B------:R-:W-:Y:S01]  /*22100*/  @!P4 LEA R12, P5, R225, R2, 0x2 ;  /* 0x00000002e10cc211 */ /* 0x000fe200078a10ff */
[----:B------:R1:W-:Y:S01]  /*22110*/  @!P0 ST.E.64 desc[UR46][R8.64], R82 ;  /* 0x0000005208008985 */ /* 0x0003e2000c101b2e */
[-C--:B------:R-:W-:Y:S02]  /*22120*/  @!P3 LEA.HI.X R11, R226, R3.reuse, R86, 0x2, P1 ;  /* 0x00000003e20bb211 */ /* 0x080fe400008f1456 */
[----:B------:R-:W-:Y:S02]  /*22130*/  ISETP.GE.AND P1, PT, R223, UR4, PT ;  /* 0x00000004df007c0c */ /* 0x000fe4000bf26270 */
[----:B------:R-:W-:Y:S01]  /*22140*/  @!P4 LEA.HI.X R13, R225, R3, R85, 0x2, P5 ;  /* 0x00000003e10dc211 */ /* 0x000fe200028f1455 */
[----:B------:R2:W-:Y:S01]  /*22150*/  @!P3 ST.E.64 desc[UR46][R10.64], R130 ;  /* 0x000000820a00b985 */ /* 0x0005e2000c101b2e */
[----:B------:R-:W-:-:S02]  /*22160*/  ISETP.GE.AND P0, PT, R220, UR4, PT ;  /* 0x00000004dc007c0c */ /* 0x000fc4000bf06270 */
[CC--:B0-----:R-:W-:Y:S01]  /*22170*/  @!P2 LEA R4, P5, R224.reuse, R2.reuse, 0x2 ;  /* 0x00000002e004a211 */ /* 0x0c1fe200078a10ff */
[----:B------:R0:W-:Y:S01]  /*22180*/  @!P4 ST.E.64 desc[UR46][R12.64], R132 ;  /* 0x000000840c00c985 */ /* 0x0001e2000c101b2e */
[----:B------:R-:W-:Y:S02]  /*22190*/  ISETP.GE.AND P4, PT, R27, UR4, PT ;  /* 0x000000041b007c0c */ /* 0x000fe4000bf86270 */
[----:B------:R-:W-:Y:S02]  /*221a0*/  ISETP.GE.AND P3, PT, R15, UR4, PT ;  /* 0x000000040f007c0c */ /* 0x000fe4000bf66270 */
[----:B------:R-:W-:Y:S02]  /*221b0*/  @!P2 LEA.HI.X R5, R224, R3, R84, 0x2, P5 ;  /* 0x00000003e005a211 */ /* 0x000fe400028f1454 */
[-C--:B---3--:R-:W-:Y:S02]  /*221c0*/  @!P1 LEA R6, P6, R223, R2.reuse, 0x2 ;  /* 0x00000002df069211 */ /* 0x088fe400078c10ff */
[----:B------:R-:W-:Y:S01]  /*221d0*/  SHF.R.S32.HI R0, RZ, 0x1f, R27 ;  /* 0x0000001fff007819 */ /* 0x000fe2000001141b */
[----:B------:R3:W-:Y:S01]  /*221e0*/  @!P2 ST.E.64 desc[UR46][R4.64], R134 ;  /* 0x000000860400a985 */ /* 0x0007e2000c101b2e */
[----:B-1----:R-:W-:-:S02]  /*221f0*/  @!P0 LEA R8, P5, R220, R2, 0x2 ;  /* 0x00000002dc088211 */ /* 0x002fc400078a10ff */
[-C--:B------:R-:W-:Y:S02]  /*22200*/  @!P1 LEA.HI.X R7, R223, R3.reuse, R74, 0x2, P6 ;  /* 0x00000003df079211 */ /* 0x080fe400030f144a */
[----:B------:R-:W-:Y:S02]  /*22210*/  ISETP.GE.AND P6, PT, R21, UR4, PT ;  /* 0x0000000415007c0c */ /* 0x000fe4000bfc6270 */
[----:B------:R-:W-:Y:S01]  /*22220*/  @!P0 LEA.HI.X R9, R220, R3, R25, 0x2, P5 ;  /* 0x00000003dc098211 */ /* 0x000fe200028f1419 */
[----:B------:R3:W-:Y:S01]  /*22230*/  @!P1 ST.E.64 desc[UR46][R6.64], R136 ;  /* 0x0000008806009985 */ /* 0x0007e2000c101b2e */
[----:B--2---:R-:W-:-:S03]  /*22240*/  @!P4 LEA R10, P5, R27, R2, 0x2 ;  /* 0x000000021b0ac211 */ /* 0x004fc600078a10ff */
[----:B------:R3:W-:Y:S01]  /*22250*/  @!P0 ST.E.64 desc[UR46][R8.64], R102 ;  /* 0x0000006608008985 */ /* 0x0007e2000c101b2e */
[-C--:B------:R-:W-:Y:S02]  /*22260*/  @!P4 LEA.HI.X R11, R27, R3.reuse, R0, 0x2, P5 ;  /* 0x000000031b0bc211 */ /* 0x080fe400028f1400 */
[----:B------:R-:W-:Y:S02]  /*22270*/  SHF.R.S32.HI R0, RZ, 0x1f, R15 ;  /* 0x0000001fff007819 */ /* 0x000fe4000001140f */
[C---:B0-----:R-:W-:Y:S01]  /*22280*/  @!P3 LEA R12, P5, R15.reuse, R2, 0x2 ;  /* 0x000000020f0cb211 */ /* 0x041fe200078a10ff */
[----:B------:R3:W-:Y:S03]  /*22290*/  @!P4 ST.E.64 desc[UR46][R10.64], R106 ;  /* 0x0000006a0a00c985 */ /* 0x0007e6000c101b2e */
[----:B------:R-:W-:Y:S02]  /*222a0*/  @!P3 LEA.HI.X R13, R15, R3, R0, 0x2, P5 ;  /* 0x000000030f0db211 */ /* 0x000fe400028f1400 */
[----:B------:R-:W-:-:S02]  /*222b0*/  SHF.R.S32.HI R0, RZ, 0x1f, R21 ;  /* 0x0000001fff007819 */ /* 0x000fc40000011415 */
[C---:B------:R-:W-:Y:S01]  /*222c0*/  @!P6 LEA R14, P5, R21.reuse, R2, 0x2 ;  /* 0x00000002150ee211 */ /* 0x040fe200078a10ff */
[----:B------:R3:W-:Y:S03]  /*222d0*/  @!P3 ST.E.64 desc[UR46][R12.64], R110 ;  /* 0x0000006e0c00b985 */ /* 0x0007e6000c101b2e */
[----:B------:R-:W-:Y:S01]  /*222e0*/  @!P6 LEA.HI.X R15, R21, R3, R0, 0x2, P5 ;  /* 0x00000003150fe211 */ /* 0x000fe200028f1400 */
[----:B------:R-:W-:-:S04]  /*222f0*/  VIADD R21, R200, 0xb8 ;  /* 0x000000b8c8157836 */ /* 0x000fc80000000000 */
[----:B------:R3:W-:Y:S01]  /*22300*/  @!P6 ST.E.64 desc[UR46][R14.64], R114 ;  /* 0x000000720e00e985 */ /* 0x0007e2000c101b2e */
[----:B------:R-:W-:-:S13]  /*22310*/  ISETP.GE.AND P0, PT, R21, UR4, PT ;  /* 0x0000000415007c0c */ /* 0x000fda000bf06270 */
[----:B---3--:R-:W-:Y:S05]  /*22320*/  @P0 BRA `(.L_x_4964) ;  /* 0x0000000c00680947 */ /* 0x008fea0003800000 */
[----:B------:R-:W-:Y:S02]  /*22330*/  LEA R2, P0, R21, R2, 0x2 ;  /* 0x0000000215027211 */ /* 0x000fe400078010ff */
[----:B------:R-:W-:-:S04]  /*22340*/  SHF.R.S32.HI R0, RZ, 0x1f, R21 ;  /* 0x0000001fff007819 */ /* 0x000fc80000011415 */
[----:B------:R-:W-:-:S05]  /*22350*/  LEA.HI.X R3, R21, R3, R0, 0x2, P0 ;  /* 0x0000000315037211 */ /* 0x000fca00000f1400 */
[----:B------:R0:W-:Y:S01]  /*22360*/  ST.E.64 desc[UR46][R2.64], R118 ;  /* 0x0000007602007985 */ /* 0x0001e2000c101b2e */
[----:B------:R-:W-:Y:S05]  /*22370*/  BRA `(.L_x_4964) ;  /* 0x0000000c00547947 */ /* 0x000fea0003800000 */
.L_x_4955:
[----:B------:R-:W-:Y:S01]  /*22380*/  ULDC.64 UR4, c[0x0][0xc08] ;  /* 0x0003020000047ab9 */ /* 0x000fe20000000a00 */
[----:B------:R-:W2:Y:S01]  /*22390*/  LDC.64 R2, c[0x0][0xc00] ;  /* 0x00030000ff027b82 */ /* 0x000ea20000000a00 */
[----:B------:R-:W-:Y:S02]  /*223a0*/  ISETP.NE.U32.AND P0, PT, RZ, UR4, PT ;  /* 0x00000004ff007c0c */ /* 0x000fe4000bf05070 */
[----:B------:R-:W-:Y:S02]  /*223b0*/  MOV R15, RZ ;  /* 0x000000ff000f7202 */ /* 0x000fe40000000f00 */
[----:B------:R-:W-:Y:S01]  /*223c0*/  ISETP.NE.AND.EX P1, PT, RZ, UR5, PT, P0 ;  /* 0x00000005ff007c0c */ /* 0x000fe2000bf25300 */
[----:B------:R-:W-:Y:S02]  /*223d0*/  ULDC.64 UR4, c[0x0][0xc00] ;  /* 0x0003000000047ab9 */ /* 0x000fe40000000a00 */
[----:B------:R-:W-:-:S04]  /*223e0*/  ISETP.NE.U32.AND P0, PT, RZ, UR4, PT ;  /* 0x00000004ff007c0c */ /* 0x000fc8000bf05070 */
[----:B------:R-:W-:-:S06]  /*223f0*/  ISETP.NE.AND.EX P0, PT, RZ, UR5, PT, P0 ;  /* 0x00000005ff007c0c */ /* 0x000fcc000bf05300 */
[----:B------:R-:W3:Y:S01]  /*22400*/  @P1 LDC.64 R4, c[0x0][0xc08] ;  /* 0x00030200ff041b82 */ /* 0x000ee20000000a00 */
[----:B------:R-:W-:Y:S02]  /*22410*/  ULDC UR4, c[0x0][0xa88] ;  /* 0x0002a20000047ab9 */ /* 0x000fe40000000800 */
[----:B------:R-:W-:Y:S02]  /*22420*/  IMAD.U32 R0, RZ, RZ, UR4 ;  /* 0x00000004ff007e24 */ /* 0x000fe4000f8e00ff */
[----:B--2---:R-:W-:-:S05]  /*22430*/  IMAD.WIDE R2, R217, 0x4, R2 ;  /* 0x00000004d9027825 */ /* 0x004fca00078e0202 */
[----:B------:R2:W5:Y:S01]  /*22440*/  @P0 LDG.E R15, desc[UR46][R2.64] ;  /* 0x0000002e020f0981 */ /* 0x000562000c1e1900 */
[----:B---3--:R-:W-:-:S05]  /*22450*/  @P1 IMAD.WIDE R4, R217, 0x4, R4 ;  /* 0x00000004d9041825 */ /* 0x008fca00078e0204 */
[----:B------:R2:W5:Y:S01]  /*22460*/  @P1 LDG.E R0, desc[UR46][R4.64] ;  /* 0x0000002e04001981 */ /* 0x000562000c1e1900 */
[----:B------:R-:W-:Y:S02]  /*22470*/  ISETP.NE.AND P2, PT, R216, RZ, PT ;  /* 0x000000ffd800720c */ /* 0x000fe40003f45270 */
[----:B------:R-:W-:Y:S01]  /*22480*/  SHF.R.S32.HI R26, RZ, 0x1f, R217 ;  /* 0x0000001fff1a7819 */ /* 0x000fe200000114d9 */
[----:B------:R-:W3:Y:S10]  /*22490*/  S2R R29, SR_TID.X ;  /* 0x00000000001d7919 */ /* 0x000ef40000002100 */
[----:B------:R-:W4:Y:S01]  /*224a0*/  @!P2 LDC R216, c[0x0][0xad4] ;  /* 0x0002b500ffd8ab82 */ /* 0x000f220000000800 */
[----:B---3--:R-:W-:Y:S01]  /*224b0*/  VIADD R6, R29, 0xffffff80 ;  /* 0xffffff801d067836 */ /* 0x008fe20000000000 */
[----:B----4-:R-:W-:-:S04]  /*224c0*/  ISETP.GT.AND P2, PT, R216, 0x1, PT ;  /* 0x00000001d800780c */ /* 0x010fc80003f44270 */
[----:B------:R-:W-:Y:S01]  /*224d0*/  ISETP.GT.AND P3, PT, R6, 0x7f, PT ;  /* 0x0000007f0600780c */ /* 0x000fe20003f64270 */
[----:B--2---:R-:W-:-:S12]  /*224e0*/  @P1 BRA `(.L_x_4967) ;  /* 0x0000000000101947 */ /* 0x004fd80003800000 */
[----:B------:R-:W-:Y:S05]  /*224f0*/  @!P0 BRA `(.L_x_4967) ;  /* 0x00000000000c8947 */ /* 0x000fea0003800000 */
[----:B------:R-:W2:Y:S04]  /*22500*/  LDG.E R5, desc[UR46][R2.64] ;  /* 0x0000002e02057981 */ /* 0x000ea8000c1e1900 */
[----:B-----5:R-:W2:Y:S02]  /*22510*/  LDG.E R0, desc[UR46][R2.64+0x4] ;  /* 0x0000042e02007981 */ /* 0x020ea4000c1e1900 */
[----:B--2---:R-:W-:-:S07]  /*22520*/  IMAD.IADD R0, R0, 0x1, -R5 ;  /* 0x0000000100007824 */ /* 0x004fce00078e0a05 */
.L_x_4967:
[----:B------:R-:W-:Y:S01]  /*22530*/  BSSY B1, `(.L_x_4968) ;  /* 0x0000035000017945 */ /* 0x000fe20003800000 */
[----:B------:R-:W-:Y:S02]  /*22540*/  SEL R27, R217, RZ, !P0 ;  /* 0x000000ffd91b7207 */ /* 0x000fe40004000000 */
[----:B------:R-:W-:Y:S02]  /*22550*/  SEL R26, R26, RZ, !P0 ;  /* 0x000000ff1a1a7207 */ /* 0x000fe40004000000 */
[----:B-----5:R-:W-:Y:S01]  /*22560*/  SHF.R.S32.HI R24, RZ, 0x1f, R15 ;  /* 0x0000001fff187819 */ /* 0x020fe2000001140f */
[----:B------:R-:W-:Y:S06]  /*22570*/  @P3 BRA `(.L_x_4969) ;  /* 0x0000000000c03947 */ /* 0x000fec0003800000 */
[----:B------:R-:W2:Y:S01]  /*22580*/  LDC R31, c[0x0][0xbe8] ;  /* 0x0002fa00ff1f7b82 */ /* 0x000ea20000000800 */
[----:B------:R-:W-:Y:S01]  /*22590*/  IADD3 R29, R212, -0x80, R29 ;  /* 0xffffff80d41d7810 */ /* 0x000fe20007ffe01d */
[----:B--2---:R-:W-:-:S05]  /*225a0*/  IMAD R2, R0, R31, RZ ;  /* 0x0000001f00027224 */ /* 0x004fca00078e02ff */
[----:B------:R-:W-:-:S13]  /*225b0*/  ISETP.GE.AND P0, PT, R29, R2, PT ;  /* 0x000000021d00720c */ /* 0x000fda0003f06270 */
[----:B------:R-:W-:Y:S05]  /*225c0*/  @P0 BRA `(.L_x_4969) ;  /* 0x0000000000ac0947 */ /* 0x000fea0003800000 */
[----:B------:R-:W-:Y:S01]  /*225d0*/  IMAD.MOV.U32 R20, RZ, RZ, 0x9b8 ;  /* 0x000009b8ff147424 */ /* 0x000fe200078e00ff */
[----:B------:R-:W-:Y:S01]  /*225e0*/  ISETP.GT.AND P0, PT, R216, 0x1, PT ;  /* 0x00000001d800780c */ /* 0x000fe20003f04270 */
[----:B------:R-:W2:Y:S01]  /*225f0*/  LDC.64 R2, c[0x0][0xba8] ;  /* 0x0002ea00ff027b82 */ /* 0x000ea20000000a00 */
[----:B------:R-:W-:Y:S01]  /*22600*/  ISETP.NE.AND P1, PT, R31, 0x1, PT ;  /* 0x000000011f00780c */ /* 0x000fe20003f25270 */
[----:B------:R-:W-:Y:S01]  /*22610*/  IMAD.MOV.U32 R21, RZ, RZ, R29 ;  /* 0x000000ffff157224 */ /* 0x000fe200078e001d */
[----:B------:R-:W-:Y:S02]  /*22620*/  SEL R20, R20, 0x978, P0 ;  /* 0x0000097814147807 */ /* 0x000fe40000000000 */
[----:B------:R-:W-:-:S03]  /*22630*/  SEL R221, R221, RZ, P0 ;  /* 0x000000ffdddd7207 */ /* 0x000fc60000000000 */
[----:B------:R-:W3:Y:S08]  /*22640*/  LDC.64 R8, c[0x0][R20+0x220] ;  /* 0x0000880014087b82 */ /* 0x000ef00000000a00 */
[----:B------:R-:W4:Y:S08]  /*22650*/  LDC.64 R6, c[0x0][R20+0x218] ;  /* 0x0000860014067b82 */ /* 0x000f300000000a00 */
[----:B------:R-:W5:Y:S08]  /*22660*/  LDC.64 R10, c[0x0][R20+0x228] ;  /* 0x00008a00140a7b82 */ /* 0x000f700000000a00 */
[----:B------:R-:W0:Y:S08]  /*22670*/  LDC.64 R4, c[0x0][R20+0x210] ;  /* 0x0000840014047b82 */ /* 0x000e300000000a00 */
[----:B------:R-:W1:Y:S08]  /*22680*/  @P1 LDC R14, c[0x0][0xbec] ;  /* 0x0002fb00ff0e1b82 */ /* 0x000e700000000800 */
[----:B------:R-:W5:Y:S01]  /*22690*/  @P1 LDC R33, c[0x0][0xbf0] ;  /* 0x0002fc00ff211b82 */ /* 0x000f620000000800 */
[----:B---3--:R-:W-:-:S07]  /*226a0*/  IMAD R9, R9, R27, RZ ;  /* 0x0000001b09097224 */ /* 0x008fce00078e02ff */
[----:B--2---:R-:W2:Y:S01]  /*226b0*/  @!P0 LDC R2, c[0x0][0xb50] ;  /* 0x0002d400ff028b82 */ /* 0x004ea20000000800 */
[----:B------:R-:W-:-:S04]  /*226c0*/  IMAD.WIDE.U32 R12, R8, R27, RZ ;  /* 0x0000001b080c7225 */ /* 0x000fc800078e00ff */
[----:B------:R-:W-:Y:S02]  /*226d0*/  IMAD R9, R8, R26, R9 ;  /* 0x0000001a08097224 */ /* 0x000fe400078e0209 */
[----:B-1----:R-:W-:Y:S01]  /*226e0*/  @P1 IMAD.HI.U32 R14, R29, R14, RZ ;  /* 0x0000000e1d0e1227 */ /* 0x002fe200078e00ff */
[----:B------:R-:W1:Y:S03]  /*226f0*/  @!P0 LDC R3, c[0x0][0xb54] ;  /* 0x0002d500ff038b82 */ /* 0x000e660000000800 */
[-C--:B----4-:R-:W-:Y:S02]  /*22700*/  IMAD R25, R7, R215.reuse, RZ ;  /* 0x000000d707197224 */ /* 0x090fe400078e02ff */
[----:B------:R-:W-:Y:S01]  /*22710*/  IMAD.WIDE.U32 R6, R6, R215, RZ ;  /* 0x000000d706067225 */ /* 0x000fe200078e00ff */
[----:B-----5:R-:W-:-:S03]  /*22720*/  @P1 SHF.R.U32.HI R21, RZ, R33, R14 ;  /* 0x00000021ff151219 */ /* 0x020fc6000001160e */
        /* <DEDUP_REMOVED lines=12> */
[----:B0-----:R-:W-:Y:S01]  /*227f0*/  IMAD R5, R5, R9, RZ ;  /* 0x0000000905057224 */ /* 0x001fe200078e02ff */
[----:B------:R-:W-:-:S05]  /*22800*/  SHF.R.S32.HI R11, RZ, 0x1f, R9 ;  /* 0x0000001fff0b7819 */ /* 0x000fca0000011409 */
[C---:B------:R-:W-:Y:S02]  /*22810*/  IMAD R11, R4.reuse, R11, R5 ;  /* 0x0000000b040b7224 */ /* 0x040fe400078e0205 */
[----:B------:R-:W-:-:S04]  /*22820*/  IMAD.WIDE.U32 R4, R4, R9, R6 ;  /* 0x0000000904047225 */ /* 0x000fc800078e0006 */
[----:B------:R-:W-:Y:S01]  /*22830*/  IMAD.IADD R5, R5, 0x1, R11 ;  /* 0x0000000105057824 */ /* 0x000fe200078e020b */
[----:B--2---:R-:W-:-:S04]  /*22840*/  LEA R2, P0, R4, R2, 0x2 ;  /* 0x0000000204027211 */ /* 0x004fc800078010ff */
[----:B-1----:R-:W-:Y:S01]  /*22850*/  LEA.HI.X R3, R4, R3, R5, 0x2, P0 ;  /* 0x0000000304037211 */ /* 0x002fe200000f1405 */
[----:B------:R-:W-:-:S05]  /*22860*/  IMAD.MOV.U32 R5, RZ, RZ, -0x800000 ;  /* 0xff800000ff057424 */ /* 0x000fca00078e00ff */
[----:B------:R2:W-:Y:S03]  /*22870*/  STG.E desc[UR46][R2.64], R5 ;  /* 0x0000000502007986 */ /* 0x0005e6000c10192e */
.L_x_4969:
[----:B------:R-:W-:Y:S05]  /*22880*/  BSYNC B1 ;  /* 0x0000000000017941 */ /* 0x000fea0003800000 */
.L_x_4968:
        /* <DEDUP_REMOVED lines=20> */
[----:B------:R-:W-:Y:S01]  /*229d0*/  LEA R5, R13, R10, 0x5 ;  /* 0x0000000a0d057211 */ /* 0x000fe200078e28ff */
[----:B------:R-:W-:Y:S01]  /*229e0*/  IMAD R3, R215, UR5, R3 ;  /* 0x00000005d7037c24 */ /* 0x000fe2000f8e0203 */
[----:B------:R-:W-:Y:S01]  /*229f0*/  ULDC.64 UR4, c[0x0][0xaf0] ;  /* 0x0002bc0000047ab9 */ /* 0x000fe20000000a00 */
[----:B------:R-:W-:Y:S02]  /*22a00*/  IMAD.SHL.U32 R13, R13, 0x8, RZ ;  /* 0x000000080d0d7824 */ /* 0x000fe400078e00ff */
[----:B------:R-:W-:Y:S02]  /*22a10*/  IMAD.IADD R8, R212, 0x1, R5 ;  /* 0x00000001d4087824 */ /* 0x000fe400078e0205 */
        /* <DEDUP_REMOVED lines=16> */
[----:B------:R-:W-:Y:S01]  /*22b20*/  IMAD.IADD R212, R10, 0x1, R212 ;  /* 0x000000010ad47824 */ /* 0x000fe200078e02d4 */
[----:B------:R-:W-:Y:S01]  /*22b30*/  SHF.R.S32.HI R10, RZ, 0x1f, R13 ;  /* 0x0000001fff0a7819 */ /* 0x000fe2000001140d */
[----:B------:R-:W-:Y:S02]  /*22b40*/  IMAD.IADD R3, R3, 0x1, R5 ;  /* 0x0000000103037824 */ /* 0x000fe400078e0205 */
[----:B------:R-:W-:Y:S02]  /*22b50*/  IMAD R6, R4, UR4, RZ ;  /* 0x0000000404067c24 */ /* 0x000fe4000f8e02ff */
[----:B------:R-:W-:Y:S02]  /*22b60*/  IMAD R9, R0, R9, RZ ;  /* 0x0000000900097224 */ /* 0x000fe400078e02ff */
[----:B------:R-:W-:-:S02]  /*22b70*/  VIADD R4, R212, 0x40 ;  /* 0x00000040d4047836 */ /* 0x000fc40000000000 */
[C---:B------:R-:W-:Y:S01]  /*22b80*/  IMAD R5, R7.reuse, UR5, R6 ;  /* 0x0000000507057c24 */ /* 0x040fe2000f8e0206 */
[-C--:B------:R-:W-:Y:S01]  /*22b90*/  ISETP.GE.AND P2, PT, R212, R9.reuse, PT ;  /* 0x00000009d400720c */ /* 0x080fe20003f46270 */
[----:B------:R-:W-:Y:S01]  /*22ba0*/  IMAD.WIDE.U32 R2, R7, UR4, R2 ;  /* 0x0000000407027c25 */ /* 0x000fe2000f8e0002 */
[----:B------:R-:W-:Y:S01]  /*22bb0*/  ULDC.64 UR4, c[0x0][0xa80] ;  /* 0x0002a00000047ab9 */ /* 0x000fe20000000a00 */
[-C--:B------:R-:W-:Y:S02]  /*22bc0*/  ISETP.GE.AND P1, PT, R4, R9.reuse, PT ;  /* 0x000000090400720c */ /* 0x080fe40003f26270 */
[----:B------:R-:W-:Y:S01]  /*22bd0*/  IMAD.IADD R3, R3, 0x1, R5 ;  /* 0x0000000103037824 */ /* 0x000fe200078e0205 */
[----:B------:R-:W-:Y:S01]  /*22be0*/  LEA R4, P3, R2, UR4, 0x1 ;  /* 0x0000000402047c11 */ /* 0x000fe2000f8608ff */
[----:B------:R-:W-:Y:S02]  /*22bf0*/  VIADD R0, R212, 0x20 ;  /* 0x00000020d4007836 */ /* 0x000fe40000000000 */
[C---:B------:R-:W-:Y:S01]  /*22c00*/  VIADD R11, R13.reuse, 0x80 ;  /* 0x000000800d0b7836 */ /* 0x040fe20000000000 */
[----:B------:R-:W-:Y:S01]  /*22c10*/  LEA.HI.X R5, R2, UR5, R3, 0x1, P3 ;  /* 0x0000000502057c11 */ /* 0x000fe200098f0c03 */
[----:B------:R-:W-:Y:S01]  /*22c20*/  VIADD R7, R13, 0x40 ;  /* 0x000000400d077836 */ /* 0x000fe20000000000 */
[----:B------:R-:W-:Y:S01]  /*22c30*/  ISETP.GE.AND P0, PT, R0, R9, PT ;  /* 0x000000090000720c */ /* 0x000fe20003f06270 */
[----:B------:R2:W3:Y:S01]  /*22c40*/  SHFL.IDX PT, R2, R4, RZ, 0x181f ;  /* 0x00181fff04027589 */ /* 0x0004e200000e0000 */
[----:B------:R-:W-:-:S02]  /*22c50*/  SHF.R.S32.HI R6, RZ, 0x1f, R11 ;  /* 0x0000001fff067819 */ /* 0x000fc4000001140b */
[----:B------:R-:W-:Y:S01]  /*22c60*/  SHF.R.S32.HI R8, RZ, 0x1f, R7 ;  /* 0x0000001fff087819 */ /* 0x000fe20000011407 */
[----:B------:R2:W4:Y:S01]  /*22c70*/  SHFL.IDX PT, R0, R5, RZ, 0x181f ;  /* 0x00181fff05007589 */ /* 0x00052200000e0000 */
[----:B------:R-:W-:Y:S07]  /*22c80*/  @P2 BRA `(.L_x_4971) ;  /* 0x0000000000342947 */ /* 0x000fee0003800000 */
        /* <DEDUP_REMOVED lines=13> */
.L_x_4971:
[----:B------:R-:W-:Y:S05]  /*22d60*/  BSYNC B1 ;  /* 0x0000000000017941 */ /* 0x000fea0003800000 */
.L_x_4970:
        /* <DEDUP_REMOVED lines=17> */
.L_x_4973:
[----:B------:R-:W-:Y:S05]  /*22e80*/  BSYNC B1 ;  /* 0x0000000000017941 */ /* 0x000fea0003800000 */
.L_x_4972:
        /* <DEDUP_REMOVED lines=17> */
.L_x_4975:
[----:B------:R-:W-:Y:S05]  /*22fa0*/  BSYNC B1 ;  /* 0x0000000000017941 */ /* 0x000fea0003800000 */
.L_x_4974:
[----:B0-----:R-:W-:Y:S01]  /*22fb0*/  VIADD R0, R212, 0x60 ;  /* 0x00000060d4007836 */ /* 0x001fe20000000000 */
[----:B--2-4-:R-:W4:Y:S04]  /*22fc0*/  SHFL.IDX PT, R5, R5, 0x3, 0x181f ;  /* 0x00781f0005057f89 */ /* 0x014f2800000e0000 */
[----:B------:R-:W-:Y:S01]  /*22fd0*/  ISETP.GE.AND P0, PT, R0, R9, PT ;  /* 0x000000090000720c */ /* 0x000fe20003f06270 */
[----:B------:R0:W2:-:S12]  /*22fe0*/  SHFL.IDX PT, R2, R4, 0x3, 0x181f ;  /* 0x00781f0004027f89 */ /* 0x00009800000e0000 */
[----:B0-----:R-:W-:Y:S05]  /*22ff0*/  @P0 BRA `(.L_x_4964) ;  /* 0x0000000000340947 */ /* 0x001fea0003800000 */
[----:B------:R-:W-:Y:S02]  /*23000*/  ULDC UR4, c[0x0][0xac8] ;  /* 0x0002b20000047ab9 */ /* 0x000fe40000000800 */
[----:B------:R-:W-:Y:S02]  /*23010*/  ISETP.GE.AND P3, PT, R13, UR4, PT ;  /* 0x000000040d007c0c */ /* 0x000fe4000bf66270 */
[----:B------:R-:W-:Y:S02]  /*23020*/  ISETP.GE.AND P4, PT, R7, UR4, PT ;  /* 0x0000000407007c0c */ /* 0x000fe4000bf86270 */
[----:B------:R-:W-:-:S09]  /*23030*/  ISETP.GE.AND P5, PT, R11, UR4, PT ;  /* 0x000000040b007c0c */ /* 0x000fd2000bfa6270 */
[-C--:B--2---:R-:W-:Y:S02]  /*23040*/  @!P3 LEA R12, P0, R13, R2.reuse, 0x1 ;  /* 0x000000020d0cb211 */ /* 0x084fe400078008ff */
        /* <DEDUP_REMOVED lines=8> */
.L_x_4964:
[----:B------:R-:W-:Y:S05]  /*230d0*/  BSYNC B0 ;  /* 0x0000000000007941 */ /* 0x000fea0003800000 */
.L_x_4954:
[----:B------:R-:W-:Y:S02]  /*230e0*/  ULDC UR4, c[0x0][0xc3c] ;  /* 0x00030f0000047ab9 */ /* 0x000fe40000000800 */
[----:B-1----:R-:W-:-:S13]  /*230f0*/  ISETP.GE.AND P0, PT, R59, UR4, PT ;  /* 0x000000043b007c0c */ /* 0x002fda000bf06270 */
[----:B------:R-:W-:Y:S05]  /*23100*/  @!P0 BRA `(.L_x_4976) ;  /* 0xfffffde000608947 */ /* 0x000fea000383ffff */
[----:B------:R-:W-:Y:S05]  /*23110*/  BRA `(.L_x_4683) ;  /* 0x00000094008c7947 */ /* 0x000fea0003800000 */
.L_x_4681:
        /* <DEDUP_REMOVED lines=18> */
.L_x_4977:
[----:B------:R-:W-:Y:S01]  /*23240*/  LOP3.LUT R0, R6, 0x1f, RZ, 0xc0, !PT ;  /* 0x0000001f06007812 */ /* 0x000fe200078ec0ff */
[----:B------:R-:W-:Y:S01]  /*23250*/  ULDC UR4, c[0x0][0xc3c] ;  /* 0x00030f0000047ab9 */ /* 0x000fe20000000800 */
[----:B------:R-:W-:Y:S01]  /*23260*/  MOV R8, RZ ;  /* 0x000000ff00087202 */ /* 0x000fe20000000f00 */
[----:B------:R-:W0:Y:S01]  /*23270*/  S2UR UR6, SR_CTAID.X ;  /* 0x00000000000679c3 */ /* 0x000e220000002500 */
[----:B------:R-:W-:Y:S01]  /*23280*/  ISETP.NE.AND P0, PT, R0, 0x1f, PT ;  /* 0x0000001f0000780c */ /* 0x000fe20003f05270 */
[----:B------:R-:W-:-:S03]  /*23290*/  ULDC UR5, c[0x0][0xc38] ;  /* 0x00030e0000057ab9 */ /* 0x000fc60000000800 */
[----:B------:R-:W-:-:S13]  /*232a0*/  ISETP.GE.OR P1, PT, R0, UR4, !P0 ;  /* 0x0000000400007c0c */ /* 0x000fda000c726670 */
[----:B------:R-:W1:Y:S08]  /*232b0*/  @!P1 LDC.64 R2, c[0x0][0xc80] ;  /* 0x00032000ff029b82 */ /* 0x000e700000000a00 */
[----:B------:R-:W2:Y:S01]  /*232c0*/  @!P1 LDC.64 R4, c[0x0][0xc78] ;  /* 0x00031e00ff049b82 */ /* 0x000ea20000000a00 */
[----:B-1----:R-:W-:-:S05]  /*232d0*/  @!P1 IMAD.WIDE.U32 R2, R0, 0x4, R2 ;  /* 0x0000000400029825 */ /* 0x002fca00078e0002 */
        /* <DEDUP_REMOVED lines=33> */
.L_x_4981:
[----:B------:R-:W0:Y:S01]  /*234f0*/  LDC R2, c[0x0][0xc3c] ;  /* 0x00030f00ff027b82 */ /* 0x000e220000000800 */
[----:B------:R-:W-:Y:S01]  /*23500*/  ULDC UR7, c[0x0][0xc3c] ;  /* 0x00030f0000077ab9 */ /* 0x000fe20000000800 */
[----:B------:R-:W-:Y:S01]  /*23510*/  UIADD3 UR4, UR4, 0x1f, URZ ;  /* 0x0000001f04047890 */ /* 0x000fe2000fffe03f */
[----:B------:R-:W-:-:S05]  /*23520*/  IMAD.U32 R3, RZ, RZ, UR7 ;  /* 0x00000007ff037e24 */ /* 0x000fca000f8e00ff */
[----:B------:R1:W-:Y:S01]  /*23530*/  STL [R1+0xc], R3 ;  /* 0x00000c0301007387 */ /* 0x0003e20000100800 */
[----:B0-----:R-:W-:-:S13]  /*23540*/  ISETP.LE.AND P6, PT, R2, UR4, PT ;  /* 0x0000000402007c0c */ /* 0x001fda000bfc3270 */
[----:B-1----:R-:W-:Y:S05]  /*23550*/  @P6 BRA `(.L_x_4980) ;  /* 0x0000000800b06947 */ /* 0x002fea0003800000 */
[----:B------:R-:W-:Y:S02]  /*23560*/  VIADD R11, R0, UR4 ;  /* 0x00000004000b7c36 */ /* 0x000fe40008000000 */
        /* <DEDUP_REMOVED lines=31> */
.L_x_4979:
        /* <DEDUP_REMOVED lines=12> */
.L_x_4982:
        /* <DEDUP_REMOVED lines=32> */
[----:B------:R-:W-:Y:S01]  /*23a20*/  IMAD R7, R2, R9, RZ ;  /* 0x0000000902077224 */ /* 0x000fe200078e02ff */
[----:B------:R-:W-:-:S07]  /*23a30*/  MOV R2, RZ ;  /* 0x000000ff00027202 */ /* 0x000fce0000000f00 */
        /* <DEDUP_REMOVED lines=29> */
.L_x_4983:
[----:B-1----:R-:W1:Y:S02]  /*23c10*/  LDC.64 R2, c[0x0][0xc90] ;  /* 0x00032400ff027b82 */ /* 0x002e640000000a00 */
[----:B-1----:R-:W-:-:S05]  /*23c20*/  IMAD.WIDE R2, R14, 0x4, R2 ;  /* 0x000000040e027825 */ /* 0x002fca00078e0202 */
[----:B0-----:R0:W2:Y:S02]  /*23c30*/  LDG.E R7, desc[UR46][R2.64] ;  /* 0x0000002e02077981 */ /* 0x0010a4000c1e1900 */
[----:B0-----:R-:W-:Y:S01]  /*23c40*/  MOV R2, RZ ;  /* 0x000000ff00027202 */ /* 0x001fe20000000f00 */
        /* <DEDUP_REMOVED lines=57> */
.L_x_4984:
[----:B01----:R-:W-:-:S05]  /*23fe0*/  LOP3.LUT R3, RZ, R2, RZ, 0x33, !PT ;  /* 0x00000002ff037212 */ /* 0x003fca00078e33ff */
[----:B------:R-:W-:-:S05]  /*23ff0*/  IMAD.IADD R2, R4, 0x1, R3 ;  /* 0x0000000104027824 */ /* 0x000fca00078e0203 */
[----:B------:R1:W-:Y:S01]  /*24000*/  STL [R1+0x4], R2 ;  /* 0x0000040201007387 */ /* 0x0003e20000100800 */
[----:B------:R-:W-:Y:S05]  /*24010*/  BRA `(.L_x_4985) ;  /* 0x0000000000107947 */ /* 0x000fea0003800000 */
.L_x_4980:
[----:B------:R-:W-:Y:S01]  /*24020*/  IMAD.U32 R2, RZ, RZ, UR6 ;  /* 0x00000006ff027e24 */ /* 0x000fe2000f8e00ff */
[----:B------:R0:W-:Y:S04]  /*24030*/  STL [R1+0x4], RZ ;  /* 0x000004ff01007387 */ /* 0x0001e80000100800 */
[----:B------:R0:W-:Y:S04]  /*24040*/  STL [R1+0x8], RZ ;  /* 0x000008ff01007387 */ /* 0x0001e80000100800 */
[----:B------:R0:W-:Y:S02]  /*24050*/  STL [R1], R2 ;  /* 0x0000000201007387 */ /* 0x0001e40000100800 */
.L_x_4985:
        /* <DEDUP_REMOVED lines=10> */
.L_x_4978:
        /* <DEDUP_REMOVED lines=8> */
[----:B----4-:R-:W2:Y:S01]  /*24180*/  LDL R0, [R1+0x6c] ;  /* 0x00006c0001007983 */ /* 0x010ea20000100800 */
[----:B------:R-:W4:Y:S01]  /*24190*/  S2UR UR5, SR_CgaCtaId ;  /* 0x00000000000579c3 */ /* 0x000f220000008800 */
        /* <DEDUP_REMOVED lines=10> */
[----:B----4-:R-:W-:-:S06]  /*24240*/  ULEA UR4, UR5, UR4, 0x18 ;  /* 0x0000000405047291 */ /* 0x010fcc000f8ec03f */
[----:B------:R-:W-:Y:S01]  /*24250*/  IMAD.U32 R19, RZ, RZ, UR4 ;  /* 0x00000004ff137e24 */ /* 0x000fe2000f8e00ff */
        /* <DEDUP_REMOVED lines=8> */
[----:B------:R-:W-:Y:S02]  /*242e0*/  IMAD.SHL.U32 R6, R6, 0x10, RZ ;  /* 0x0000001006067824 */ /* 0x000fe400078e00ff */
[----:B------:R-:W-:Y:S02]  /*242f0*/  IMAD R2, R2, 0x2, R19 ;  /* 0x0000000202027824 */ /* 0x000fe400078e0213 */
[----:B------:R0:W-:Y:S04]  /*24300*/  STL [R1+0x28], R3 ;  /* 0x0000280301007387 */ /* 0x0001e80000100800 */
[----:B------:R1:W-:Y:S04]  /*24310*/  STL [R1+0x2c], R2 ;  /* 0x00002c0201007387 */ /* 0x0003e80000100800 */
[----:B------:R-:W-:Y:S01]  /*24320*/  STL [R1+0x58], RZ ;  /* 0x000058ff01007387 */ /* 0x000fe20000100800 */
[----:B------:R-:W-:-:S02]  /*24330*/  @P0 LOP3.LUT R18, R18, 0x1, RZ, 0xfc, !PT ;  /* 0x0000000112120812 */ /* 0x000fc400078efcff */
[----:B0-----:R-:W-:Y:S02]  /*24340*/  SHF.R.U32.HI R3, RZ, 0x3, R4 ;  /* 0x00000003ff037819 */ /* 0x001fe40000011604 */
[----:B------:R-:W-:Y:S01]  /*24350*/  ISETP.NE.OR P0, PT, R4, RZ, !P0 ;  /* 0x000000ff0400720c */ /* 0x000fe20004705670 */
[----:B-1----:R-:W-:Y:S01]  /*24360*/  IMAD.MOV.U32 R2, RZ, RZ, 0x1 ;  /* 0x00000001ff027424 */ /* 0x002fe200078e00ff */
[----:B------:R-:W-:Y:S01]  /*24370*/  LOP3.LUT R3, R3, 0x70, R6, 0xf8, !PT ;  /* 0x0000007003037812 */ /* 0x000fe200078ef806 */
[----:B------:R-:W-:Y:S01]  /*24380*/  IMAD.MOV.U32 R3, RZ, RZ, 0x1 ;  /* 0x00000001ff037424 */ /* 0x000fe200078e00ff */
[----:B------:R-:W-:Y:S02]  /*24390*/  LOP3.LUT R18, R18, 0xfffffff7, RZ, 0xc0, !PT ;  /* 0xfffffff712127812 */ /* 0x000fe400078ec0ff */
[----:B------:R0:W-:Y:S04]  /*243a0*/  STL [R1+0x20], R2 ;  /* 0x0000200201007387 */ /* 0x0001e80000100800 */
[----:B------:R1:W-:Y:S03]  /*243b0*/  STL [R1+0x1c], RZ ;  /* 0x00001cff01007387 */ /* 0x0003e60000100800 */
[----:B------:R-:W-:Y:S01]  /*243c0*/  @P0 LOP3.LUT R18, R18, 0x8, RZ, 0xfc, !PT ;  /* 0x0000000812120812 */ /* 0x000fe200078efcff */
[----:B------:R1:W-:Y:S01]  /*243d0*/  STL [R1+0x10], RZ ;  /* 0x000010ff01007387 */ /* 0x0003e20000100800 */
[----:B0-----:R-:W-:-:S03]  /*243e0*/  LOP3.LUT R2, R0, 0x40, RZ, 0xfc, !PT ;  /* 0x0000004000027812 */ /* 0x001fc600078efcff */
[----:B------:R1:W-:Y:S01]  /*243f0*/  STL [R1+0x14], R3 ;  /* 0x0000140301007387 */ /* 0x0003e20000100800 */
[----:B------:R-:W-:-:S07]  /*24400*/  LOP3.LUT R0, R0, 0x80, RZ, 0xfc, !PT ;  /* 0x0000008000007812 */ /* 0x000fce00078efcff */
.L_x_5156:
[----:B------:R-:W2:Y:S01]  /*24410*/  LDL R14, [R1+0xc] ;  /* 0x00000c00010e7983 */ /* 0x000ea20000100800 */
[----:B------:R-:W2:Y:S01]  /*24420*/  LDC.64 R12, c[0x0][0xa00] ;  /* 0x00028000ff0c7b82 */ /* 0x000ea20000000a00 */
[----:B------:R-:W-:Y:S05]  /*24430*/  YIELD ;  /* 0x0000000000007946 */ /* 0x000fea0003800000 */
[----:B------:R-:W-:Y:S01]  /*24440*/  ULDC.64 UR4, c[0x0][0xa28] ;  /* 0x00028a0000047ab9 */ /* 0x000fe20000000a00 */
[----:B0--3--:R-:W-:Y:S02]  /*24450*/  CS2R R6, SRZ ;  /* 0x0000000000067805 */ /* 0x009fe4000001ff00 */
[----:B------:R-:W-:Y:S01]  /*24460*/  ISETP.NE.U32.AND P0, PT, RZ, UR4, PT ;  /* 0x00000004ff007c0c */ /* 0x000fe2000bf05070 */
[----:B------:R-:W-:Y:S01]  /*24470*/  ULDC.64 UR8, c[0x0][0xa18] ;  /* 0x0002860000087ab9 */ /* 0x000fe20000000a00 */
[----:B------:R-:W0:Y:S01]  /*24480*/  LDC.64 R4, c[0x0][0xa08] ;  /* 0x00028200ff047b82 */ /* 0x000e220000000a00 */
[----:B------:R-:W-:Y:S01]  /*24490*/  ULDC.64 UR6, c[0x0][0xa08] ;  /* 0x0002820000067ab9 */ /* 0x000fe20000000a00 */
[----:B------:R-:W-:Y:S01]  /*244a0*/  ISETP.NE.AND.EX P0, PT, RZ, UR5, PT, P0 ;  /* 0x00000005ff007c0c */ /* 0x000fe2000bf05300 */
[----:B------:R-:W-:-:S02]  /*244b0*/  ULDC.64 UR4, c[0x0][0xa00] ;  /* 0x0002800000047ab9 */ /* 0x000fc40000000a00 */
[----:B------:R-:W-:-:S04]  /*244c0*/  ISETP.NE.U32.AND P1, PT, RZ, UR4, PT ;  /* 0x00000004ff007c0c */ /* 0x000fc8000bf25070 */
[----:B------:R-:W-:Y:S01]  /*244d0*/  ISETP.NE.AND.EX P1, PT, RZ, UR5, PT, P1 ;  /* 0x00000005ff007c0c */ /* 0x000fe2000bf25310 */
[----:B------:R-:W-:Y:S01]  /*244e0*/  ULDC.64 UR4, c[0x0][0xa10] ;  /* 0x0002840000047ab9 */ /* 0x000fe20000000a00 */
[----:B------:R-:W-:-:S04]  /*244f0*/  ISETP.NE.U32.AND P3, PT, RZ, UR8, PT ;  /* 0x00000008ff007c0c */ /* 0x000fc8000bf65070 */
[----:B------:R-:W-:Y:S01]  /*24500*/  ISETP.NE.AND.EX P3, PT, RZ, UR9, PT, P3 ;  /* 0x00000009ff007c0c */ /* 0x000fe2000bf65330 */
[----:B-1----:R-:W1:-:S12]  /*24510*/  @P0 LDC.64 R2, c[0x0][0xa28] ;  /* 0x00028a00ff020b82 */ /* 0x002e580000000a00 */
[----:B---3--:R-:W3:Y:S01]  /*24520*/  @P3 LDC.64 R10, c[0x0][0xa18] ;  /* 0x00028600ff0a3b82 */ /* 0x008ee20000000a00 */
        /* <DEDUP_REMOVED lines=11> */
[----:B------:R-:W-:Y:S01]  /*245e0*/  IMAD.MOV.U32 R0, RZ, RZ, RZ ;  /* 0x000000ffff007224 */ /* 0x000fe200078e00ff */
[----:B-1----:R-:W1:Y:S01]  /*245f0*/  LDC.64 R2, c[0x0][0xa10] ;  /* 0x00028400ff027b82 */ /* 0x002e620000000a00 */
[----:B0-----:R-:W-:-:S10]  /*24600*/  IMAD.WIDE R4, R14, 0x4, R4 ;  /* 0x000000040e047825 */ /* 0x001fd400078e0204 */
[----:B------:R0:W5:Y:S01]  /*24610*/  @P2 LDG.E R8, desc[UR46][R4.64] ;  /* 0x0000002e04082981 */ /* 0x000162000c1e1900 */
[----:B-1----:R-:W-:-:S05]  /*24620*/  IMAD.WIDE R2, R14, 0x4, R2 ;  /* 0x000000040e027825 */ /* 0x002fca00078e0202 */
        /* <DEDUP_REMOVED lines=14> */
[----:B------:R-:W-:Y:S01]  /*24710*/  MOV R10, UR5 ;  /* 0x00000005000a7c02 */ /* 0x000fe20008000f00 */
[----:B-1----:R-:W-:Y:S01]  /*24720*/  IMAD.U32 R7, RZ, RZ, UR4 ;  /* 0x00000004ff077e24 */ /* 0x002fe2000f8e00ff */
[----:B0-----:R-:W-:Y:S06]  /*24730*/  @P3 BRA `(.L_x_4987) ;  /* 0x0000000000143947 */ /* 0x001fec0003800000 */
[----:B------:R-:W-:Y:S05]  /*24740*/  @!P1 BRA `(.L_x_4987) ;  /* 0x0000000000109947 */ /* 0x000fea0003800000 */
[----:B------:R-:W2:Y:S04]  /*24750*/  LDG.E R9, desc[UR46][R12.64] ;  /* 0x0000002e0c097981 */ /* 0x000ea8000c1e1900 */
[----:B------:R-:W2:Y:S02]  /*24760*/  LDG.E R12, desc[UR46][R12.64+0x4] ;  /* 0x0000042e0c0c7981 */ /* 0x000ea4000c1e1900 */
[----:B--2--5:R-:W-:-:S05]  /*24770*/  IMAD.IADD R15, R12, 0x1, -R9 ;  /* 0x000000010c0f7824 */ /* 0x024fca00078e0a09 */
[----:B------:R0:W-:Y:S02]  /*24780*/  STL [R1+0x38], R15 ;  /* 0x0000380f01007387 */ /* 0x0001e40000100800 */
.L_x_4987:
        /* <DEDUP_REMOVED lines=12> */
[----:B------:R-:W1:Y:S02]  /*24850*/  LDC.64 R4, c[0x0][0xa20] ;  /* 0x00028800ff047b82 */ /* 0x000e640000000a00 */
[----:B-1----:R-:W-:-:S05]  /*24860*/  IMAD.WIDE R4, R14, 0x4, R4 ;  /* 0x000000040e047825 */ /* 0x002fca00078e0204 */
[----:B------:R1:W5:Y:S01]  /*24870*/  LDG.E R7, desc[UR46][R4.64] ;  /* 0x0000002e04077981 */ /* 0x000362000c1e1900 */
[----:B------:R-:W-:Y:S05]  /*24880*/  BRA `(.L_x_4989) ;  /* 0x0000000000107947 */ /* 0x000fea0003800000 */
.L_x_4988:
[----:B------:R-:W-:Y:S05]  /*24890*/  @!P2 BRA `(.L_x_4989) ;  /* 0x00000000000ca947 */ /* 0x000fea0003800000 */
[----:B------:R-:W2:Y:S04]  /*248a0*/  LDG.E R7, desc[UR46][R4.64] ;  /* 0x0000002e04077981 */ /* 0x000ea8000c1e1900 */
[----:B------:R-:W2:Y:S02]  /*248b0*/  LDG.E R4, desc[UR46][R4.64+0x4] ;  /* 0x0000042e04047981 */ /* 0x000ea4000c1e1900 */
[----:B--2---:R-:W-:-:S07]  /*248c0*/  IMAD.IADD R7, R4, 0x1, -R7 ;  /* 0x0000000104077824 */ /* 0x004fce00078e0a07 */
.L_x_4989:
[----:B------:R-:W2:Y:S04]  /*248d0*/  LDL.LU R8, [R1+0x4] ;  /* 0x0000040001087983 */ /* 0x000ea80000300800 */
[----:B-1----:R-:W3:Y:S04]  /*248e0*/  @P0 LDG.E R4, desc[UR46][R2.64] ;  /* 0x0000002e02040981 */ /* 0x002ee8000c1e1900 */
        /* <DEDUP_REMOVED lines=8> */
[----:B------:R2:W-:Y:S01]  /*24970*/  STL [R1+0x34], R12 ;  /* 0x0000340c01007387 */ /* 0x0005e20000100800 */
[----:B---3--:R-:W-:Y:S02]  /*24980*/  @P0 IMAD.IADD R10, R2, 0x1, -R4 ;  /* 0x00000001020a0824 */ /* 0x008fe400078e0a04 */
[----:B-1----:R-:W-:-:S04]  /*24990*/  @P1 IMAD.HI.U32 R2, R7, R3, RZ ;  /* 0x0000000307021227 */ /* 0x002fc800078e00ff */
[----:B------:R-:W-:Y:S01]  /*249a0*/  IMAD.IADD R6, R9, 0x1, R10 ;  /* 0x0000000109067824 */ /* 0x000fe200078e020a */
[----:B----4-:R-:W-:-:S03]  /*249b0*/  @P1 SHF.R.U32.HI R7, RZ, R5, R2 ;  /* 0x00000005ff071219 */ /* 0x010fc60000011602 */
[C---:B------:R-:W-:Y:S01]  /*249c0*/  VIADD R2, R6.reuse, 0x5f ;  /* 0x0000005f06027836 */ /* 0x040fe20000000000 */
[----:B------:R-:W-:-:S03]  /*249d0*/  IADD3 R21, R6, 0x1, -R15 ;  /* 0x0000000106157810 */ /* 0x000fc60007ffe80f */
[----:B------:R-:W-:-:S04]  /*249e0*/  IMAD.HI R2, R2, 0x2aaaaaab, RZ ;  /* 0x2aaaaaab02027827 */ /* 0x000fc800078e02ff */
[----:B------:R-:W-:Y:S01]  /*249f0*/  IMAD.IADD R7, R21, 0x1, R7 ;  /* 0x0000000115077824 */ /* 0x000fe200078e0207 */
[----:B------:R-:W-:-:S04]  /*24a00*/  SHF.R.U32.HI R3, RZ, 0x1f, R2 ;  /* 0x0000001fff037819 */ /* 0x000fc80000011602 */
[----:B------:R-:W-:Y:S02]  /*24a10*/  LEA.HI.SX32 R11, R2, R3, 0x1c ;  /* 0x00000003020b7211 */ /* 0x000fe400078fe2ff */
[----:B------:R-:W1:Y:S03]  /*24a20*/  LDC.64 R2, c[0x0][0x9e0] ;  /* 0x00027800ff027b82 */ /* 0x000e660000000a00 */
        /* <DEDUP_REMOVED lines=15> */
.L_x_4992:
[----:B------:R-:W-:-:S13]  /*24b20*/  ISETP.NE.AND P3, PT, R3, 0x1, PT ;  /* 0x000000010300780c */ /* 0x000fda0003f65270 */
[----:B------:R-:W1:Y:S02]  /*24b30*/  @P3 LDC.64 R4, c[0x0][0x9e8] ;  /* 0x00027a00ff043b82 */ /* 0x000e640000000a00 */
[----:B-1----:R-:W-:-:S05]  /*24b40*/  @P3 IMAD.HI.U32 R4, R2, R4, RZ ;  /* 0x0000000402043227 */ /* 0x002fca00078e00ff */
[----:B------:R-:W-:-:S07]  /*24b50*/  @P3 SHF.R.U32.HI R2, RZ, R5, R4 ;  /* 0x00000005ff023219 */ /* 0x000fce0000011604 */
.L_x_4993:
[----:B------:R-:W-:Y:S05]  /*24b60*/  BSYNC B0 ;  /* 0x0000000000007941 */ /* 0x000fea0003800000 */
.L_x_4991:
[----:B------:R-:W-:-:S05]  /*24b70*/  IMAD R2, R2, R3, R3 ;  /* 0x0000000302027224 */ /* 0x000fca00078e0203 */
[----:B------:R-:W-:-:S07]  /*24b80*/  VIMNMX R8, R8, R2, PT ;  /* 0x0000000208087248 */ /* 0x000fce0003fe0100 */
.L_x_4990:
[----:B------:R-:W1:Y:S01]  /*24b90*/  @P1 LDC R4, c[0x0][0x44c] ;  /* 0x00011300ff041b82 */ /* 0x000e620000000800 */
[----:B------:R-:W-:Y:S01]  /*24ba0*/  VIADD R8, R8, 0x5f ;  /* 0x0000005f08087836 */ /* 0x000fe20000000000 */
[----:B------:R-:W-:Y:S01]  /*24bb0*/  MOV R2, R12 ;  /* 0x0000000c00027202 */ /* 0x000fe20000000f00 */
[----:B------:R-:W-:Y:S01]  /*24bc0*/  IMAD.IADD R20, R6, 0x1, -R15 ;  /* 0x0000000106147824 */ /* 0x000fe200078e0a0f */
[----:B------:R-:W-:Y:S01]  /*24bd0*/  ULDC UR4, c[0x0][0x9dc] ;  /* 0x0002770000047ab9 */ /* 0x000fe20000000800 */
[----:B------:R-:W-:-:S03]  /*24be0*/  IMAD.HI R8, R8, 0x2aaaaaab, RZ ;  /* 0x2aaaaaab08087827 */ /* 0x000fc600078e02ff */
[----:B------:R-:W2:Y:S02]  /*24bf0*/  @P1 LDC R5, c[0x0][0x450] ;  /* 0x00011400ff051b82 */ /* 0x000ea40000000800 */
[----:B------:R-:W-:-:S04]  /*24c00*/  SHF.R.U32.HI R7, RZ, 0x1f, R8 ;  /* 0x0000001fff077819 */ /* 0x000fc80000011608 */
[----:B------:R-:W-:-:S04]  /*24c10*/  LEA.HI.SX32 R7, R8, R7, 0x1c ;  /* 0x0000000708077211 */ /* 0x000fc800078fe2ff */
[----:B------:R-:W-:Y:S01]  /*24c20*/  VIMNMX R7, R11, R7, PT ;  /* 0x000000070b077248 */ /* 0x000fe20003fe0100 */
[----:B-1----:R-:W-:-:S05]  /*24c30*/  @P1 IMAD.HI.U32 R4, R12, R4, RZ ;  /* 0x000000040c041227 */ /* 0x002fca00078e00ff */
[----:B--2---:R-:W-:-:S05]  /*24c40*/  @P1 SHF.R.U32.HI R2, RZ, R5, R4 ;  /* 0x00000005ff021219 */ /* 0x004fca0000011604 */
        /* <DEDUP_REMOVED lines=13> */
.L_x_4996:
[----:B------:R-:W-:-:S13]  /*24d20*/  ISETP.NE.AND P1, PT, R3, 0x1, PT ;  /* 0x000000010300780c */ /* 0x000fda0003f25270 */
[----:B------:R-:W1:Y:S02]  /*24d30*/  @P1 LDC.64 R4, c[0x0][0x9e8] ;  /* 0x00027a00ff041b82 */ /* 0x000e640000000a00 */
[----:B-1----:R-:W-:-:S05]  /*24d40*/  @P1 IMAD.HI.U32 R4, R2, R4, RZ ;  /* 0x0000000402041227 */ /* 0x002fca00078e00ff */
[----:B------:R-:W-:-:S07]  /*24d50*/  @P1 SHF.R.U32.HI R2, RZ, R5, R4 ;  /* 0x00000005ff021219 */ /* 0x000fce0000011604 */
.L_x_4997:
[----:B------:R-:W-:Y:S05]  /*24d60*/  BSYNC B0 ;  /* 0x0000000000007941 */ /* 0x000fea0003800000 */
.L_x_4995:
[----:B------:R-:W-:-:S05]  /*24d70*/  IMAD R2, R2, R3, RZ ;  /* 0x0000000302027224 */ /* 0x000fca00078e02ff */
[----:B------:R-:W-:-:S07]  /*24d80*/  VIMNMX R6, R6, R2, !PT ;  /* 0x0000000206067248 */ /* 0x000fce0007fe0100 */
.L_x_4994:
[----:B------:R-:W-:Y:S01]  /*24d90*/  IMAD.HI R6, R6, 0x2aaaaaab, RZ ;  /* 0x2aaaaaab06067827 */ /* 0x000fe200078e02ff */
[----:B------:R-:W-:Y:S01]  /*24da0*/  LOP3.LUT R12, R17, 0xff, RZ, 0xc0, !PT ;  /* 0x000000ff110c7812 */ /* 0x000fe200078ec0ff */
[----:B------:R-:W-:Y:S01]  /*24db0*/  BSSY B0, `(.L_x_4998) ;  /* 0x0000027000007945 */ /* 0x000fe20003800000 */
[----:B------:R-:W-:Y:S01]  /*24dc0*/  SHF.R.U32.HI R17, RZ, 0x10, R17 ;  /* 0x00000010ff117819 */ /* 0x000fe20000011611 */
[----:B------:R-:W-:Y:S01]  /*24dd0*/  IMAD.MOV.U32 R2, RZ, RZ, RZ ;  /* 0x000000ffff027224 */ /* 0x000fe200078e00ff */
[----:B------:R-:W-:Y:S01]  /*24de0*/  SHF.R.U32.HI R4, RZ, 0x1f, R6 ;  /* 0x0000001fff047819 */ /* 0x000fe20000011606 */
[----:B------:R1:W-:Y:S03]  /*24df0*/  STL [R1+0x50], R12 ;  /* 0x0000500c01007387 */ /* 0x0003e60000100800 */
[----:B------:R-:W-:-:S04]  /*24e00*/  LEA.HI.SX32 R4, R6, R4, 0x1c ;  /* 0x0000000406047211 */ /* 0x000fc800078fe2ff */
        /* <DEDUP_REMOVED lines=20> */
[----:B------:R-:W-:-:S03]  /*24f50*/  IABS R3, R8 ;  /* 0x0000000800037213 */ /* 0x000fc60000000000 */
        /* <DEDUP_REMOVED lines=9> */
[----:B------:R-:W-:-:S04]  /*24ff0*/  ISETP.NE.AND P2, PT, R5, RZ, PT ;  /* 0x000000ff0500720c */ /* 0x000fc80003f45270 */
[----:B------:R-:W-:-:S09]  /*25000*/  @!P1 IADD3 R2, -R2, RZ, RZ ;  /* 0x000000ff02029210 */ /* 0x000fd20007ffe1ff */
[----:B------:R-:W-:-:S07]  /*25010*/  @!P2 LOP3.LUT R2, RZ, R5, RZ, 0x33, !PT ;  /* 0x00000005ff02a212 */ /* 0x000fce00078e33ff */
.L_x_4999:
[----:B------:R-:W-:Y:S05]  /*25020*/  BSYNC B0 ;  /* 0x0000000000007941 */ /* 0x000fea0003800000 */
.L_x_4998:
[----:B------:R-:W-:Y:S01]  /*25030*/  IMAD R4, R12, R2, R4 ;  /* 0x000000020c047224 */ /* 0x000fe200078e0204 */
[----:B------:R-:W-:Y:S01]  /*25040*/  BSSY B0, `(.L_x_5000) ;  /* 0x0000157000007945 */ /* 0x000fe20003800000 */
[----:B------:R-:W-:-:S03]  /*25050*/  PLOP3.LUT P5, PT, PT, PT, PT, 0x80, 0x0 ;  /* 0x000000000000781c */ /* 0x000fc60003faf070 */
        /* <DEDUP_REMOVED lines=22> */
.L_x_5199:
[----:B--2---:R-:W-:Y:S02]  /*251c0*/  ISETP.NE.AND P0, PT, R14, RZ, PT ;  /* 0x000000ff0e00720c */ /* 0x004fe40003f05270 */
[----:B------:R-:W-:-:S11]  /*251d0*/  PLOP3.LUT P2, PT, PT, PT, PT, 0x8, 0x0 ;  /* 0x000000000000781c */ /* 0x000fd60003f4e170 */
[----:B------:R-:W-:Y:S05]  /*251e0*/  @P0 BRA `(.L_x_5003) ;  /* 0x00000000000c0947 */ /* 0x000fea0003800000 */
[----:B------:R-:W-:-:S03]  /*251f0*/  UMOV UR4, 0xffffffff ;  /* 0xffffffff00047882 */ /* 0x000fc60000000000 */
[----:B------:R-:W-:Y:S05]  /*25200*/  BRA.DIV UR4, `(.L_x_5004) ;  /* 0x0000008204747947 */ /* 0x000fea000b800000 */
[----:B------:R-:W-:-:S13]  /*25210*/  ELECT P2, URZ, PT ;  /* 0x00000000003f782f */ /* 0x000fda0003840000 */
.L_x_5003:
        /* <DEDUP_REMOVED lines=9> */
.L_x_5202:
[----:B------:R-:W-:Y:S05]  /*252b0*/  BSYNC B1 ;  /* 0x0000000000017941 */ /* 0x000fea0003800000 */
.L_x_5005:
        /* <DEDUP_REMOVED lines=12> */
.L_x_5203:
[----:B------:R-:W-:Y:S05]  /*25380*/  BSYNC B2 ;  /* 0x0000000000027941 */ /* 0x000fea0003800000 */
.L_x_5009:
[----:B------:R-:W-:Y:S04]  /*25390*/  BSSY B2, `(.L_x_5011) ;  /* 0x0000007000027945 */ /* 0x000fe80003800000 */
[----:B------:R-:W-:Y:S05]  /*253a0*/  @P4 BRA `(.L_x_5012) ;  /* 0x0000000000144947 */ /* 0x000fea0003800000 */
[----:B------:R-:W-:Y:S01]  /*253b0*/  LOP3.LUT P0, RZ, R18, 0x1, RZ, 0xc0, !PT ;  /* 0x0000000112ff7812 */ /* 0x000fe2000780c0ff */
[----:B-1----:R-:W-:-:S04]  /*253c0*/  IMAD.MOV.U32 R4, RZ, RZ, 0x9000 ;  /* 0x00009000ff047424 */ /* 0x002fc800078e00ff */
[----:B------:R3:W-:Y:S08]  /*253d0*/  SYNCS.ARRIVE.TRANS64 RZ, [R6+URZ+0x30890], R4 ;  /* 0x0308900406ff79a7 */ /* 0x0007f0000800003f */
[----:B------:R-:W-:Y:S05]  /*253e0*/  @!P0 BRA `(.L_x_5012) ;  /* 0x0000000000048947 */ /* 0x000fea0003800000 */
[----:B------:R-:W-:Y:S01]  /*253f0*/  BPT.TRAP 0x1 ;  /* 0x000000040000795c */ /* 0x000fe20000300000 */
.L_x_5012:
[----:B------:R-:W-:Y:S05]  /*25400*/  BSYNC B2 ;  /* 0x0000000000027941 */ /* 0x000fea0003800000 */
.L_x_5011:
[----:B-1-3--:R-:W3:Y:S01]  /*25410*/  LDL R4, [R1+0x1c] ;  /* 0x00001c0001047983 */ /* 0x00aee20000100800 */
[----:B------:R-:W-:Y:S01]  /*25420*/  IMAD.MOV.U32 R14, RZ, RZ, RZ ;  /* 0x000000ffff0e7224 */ /* 0x000fe200078e00ff */
[----:B------:R-:W-:Y:S01]  /*25430*/  UIADD3 UR4, UP0, UR36, 0x570, URZ ;  /* 0x0000057024047890 */ /* 0x000fe2000ff1e03f */
[----:B------:R-:W-:Y:S01]  /*25440*/  IMAD R5, R9, 0x60, R0 ;  /* 0x0000006009057824 */ /* 0x000fe200078e0200 */
[----:B------:R-:W-:Y:S01]  /*25450*/  PLOP3.LUT P0, PT, PT, PT, PT, 0x80, 0x0 ;  /* 0x000000000000781c */ /* 0x000fe20003f0f070 */
[----:B------:R-:W-:Y:S01]  /*25460*/  UMOV UR6, 0x0 ;  /* 0x0000000000067882 */ /* 0x000fe20000000000 */
[----:B------:R-:W-:Y:S01]  /*25470*/  R2UR UR10, R14 ;  /* 0x000000000e0a72ca */ /* 0x000fe200000e0000 */
[----:B------:R-:W-:Y:S01]  /*25480*/  VIADD R5, R5, 0xffffffa0 ;  /* 0xffffffa005057836 */ /* 0x000fe20000000000 */
[----:B------:R-:W-:Y:S01]  /*25490*/  UIADD3.X UR5, URZ, UR37, URZ, UP0, !UPT ;  /* 0x000000253f057290 */ /* 0x000fe200087fe43f */
[----:B------:R-:W-:Y:S01]  /*254a0*/  UMOV UR7, 0x12f00000 ;  /* 0x12f0000000077882 */ /* 0x000fe20000000000 */
[----:B---3--:R-:W-:-:S02]  /*254b0*/  IMAD R8, R4, 0x9000, R19 ;  /* 0x0000900004087824 */ /* 0x008fc400078e0213 */
[----:B------:R-:W-:Y:S02]  /*254c0*/  VIADD R4, R6, 0x30890 ;  /* 0x0003089006047836 */ /* 0x000fe40000000000 */
[----:B------:R-:W-:-:S07]  /*254d0*/  VIADD R7, R8, 0x1e400 ;  /* 0x0001e40008077836 */ /* 0x000fce0000000000 */
.L_x_5013:
        /* <DEDUP_REMOVED lines=16> */
.L_x_5014:
        /* <DEDUP_REMOVED lines=16> */
.L_x_5015:
        /* <DEDUP_REMOVED lines=13> */
.L_x_5204:
[----:B------:R-:W-:Y:S05]  /*257b0*/  BSYNC B2 ;  /* 0x0000000000027941 */ /* 0x000fea0003800000 */
.L_x_5016:
[----:B------:R-:W-:Y:S01]  /*257c0*/  BSSY B2, `(.L_x_5018) ;  /* 0x0000009000027945 */ /* 0x000fe20003800000 */
[----:B-12---:R-:W-:Y:S01]  /*257d0*/  MOV R10, 0x0 ;  /* 0x00000000000a7802 */ /* 0x006fe20000000f00 */
[----:B------:R-:W-:Y:S02]  /*257e0*/  IMAD.MOV.U32 R11, RZ, RZ, 0x12f00000 ;  /* 0x12f00000ff0b7424 */ /* 0x000fe400078e00ff */
[----:B------:R-:W-:Y:S05]  /*257f0*/  @P4 BRA `(.L_x_5019) ;  /* 0x0000000000144947 */ /* 0x000fea0003800000 */
[----:B------:R-:W-:Y:S01]  /*25800*/  LOP3.LUT P0, RZ, R18, 0x1, RZ, 0xc0, !PT ;  /* 0x0000000112ff7812 */ /* 0x000fe2000780c0ff */
[----:B------:R-:W-:-:S04]  /*25810*/  IMAD.MOV.U32 R4, RZ, RZ, 0x9000 ;  /* 0x00009000ff047424 */ /* 0x000fc800078e00ff */
[----:B------:R1:W-:Y:S08]  /*25820*/  SYNCS.ARRIVE.TRANS64 RZ, [R6+URZ+0x308b0], R4 ;  /* 0x0308b00406ff79a7 */ /* 0x0003f0000800003f */
[----:B------:R-:W-:Y:S05]  /*25830*/  @!P0 BRA `(.L_x_5019) ;  /* 0x0000000000048947 */ /* 0x000fea0003800000 */
[----:B------:R-:W-:Y:S01]  /*25840*/  BPT.TRAP 0x1 ;  /* 0x000000040000795c */ /* 0x000fe20000300000 */
.L_x_5019:
[----:B------:R-:W-:Y:S05]  /*25850*/  BSYNC B2 ;  /* 0x0000000000027941 */ /* 0x000fea0003800000 */
.L_x_5018:
[----:B------:R-:W-:Y:S01]  /*25860*/  R2UR UR10, R14 ;  /* 0x000000000e0a72ca */ /* 0x000fe200000e0000 */
[----:B------:R-:W-:Y:S01]  /*25870*/  UIADD3 UR4, UP0, UR36, 0x670, URZ ;  /* 0x0000067024047890 */ /* 0x000fe2000ff1e03f */
[----:B------:R-:W-:Y:S01]  /*25880*/  R2UR UR6, R10 ;  /* 0x000000000a0672ca */ /* 0x000fe200000e0000 */
[----:B-1----:R-:W-:Y:S01]  /*25890*/  VIADD R6, R6, 0x308b0 ;  /* 0x000308b006067836 */ /* 0x002fe20000000000 */
[----:B------:R-:W-:Y:S01]  /*258a0*/  R2UR UR7, R11 ;  /* 0x000000000b0772ca */ /* 0x000fe200000e0000 */
[----:B------:R-:W-:Y:S01]  /*258b0*/  VIADD R4, R8, 0x400 ;  /* 0x0000040008047836 */ /* 0x000fe20000000000 */
[----:B------:R-:W-:Y:S01]  /*258c0*/  PLOP3.LUT P0, PT, PT, PT, PT, 0x80, 0x0 ;  /* 0x000000000000781c */ /* 0x000fe20003f0f070 */
[----:B------:R-:W-:-:S12]  /*258d0*/  UIADD3.X UR5, URZ, UR37, URZ, UP0, !UPT ;  /* 0x000000253f057290 */ /* 0x000fd800087fe43f */
.L_x_5020:
        /* <DEDUP_REMOVED lines=10> */
[----:B------:R-:W-:Y:S01]  /*25980*/  R2UR UR10, R13 ;  /* 0x000000000d0a72ca */ /* 0x000fe200000e0000 */
[----:B------:R-:W-:Y:S01]  /*25990*/  VIADD R4, R8, 0x3400 ;  /* 0x0000340008047836 */ /* 0x000fe20000000000 */
[----:B------:R-:W-:Y:S02]  /*259a0*/  R2UR UR6, R10 ;  /* 0x000000000a0672ca */ /* 0x000fe400000e0000 */
[----:B------:R-:W-:Y:S02]  /*259b0*/  R2UR UR7, R11 ;  /* 0x000000000b0772ca */ /* 0x000fe400000e0000 */
[----:B------:R-:W-:-:S13]  /*259c0*/  PLOP3.LUT P0, PT, PT, PT, PT, 0x80, 0x0 ;  /* 0x000000000000781c */ /* 0x000fda0003f0f070 */
.L_x_5021:
        /* <DEDUP_REMOVED lines=15> */
.L_x_5022:
        /* <DEDUP_REMOVED lines=10> */
.L_x_5008:
[----:B------:R-:W-:Y:S05]  /*25b60*/  BSYNC B1 ;  /* 0x0000000000017941 */ /* 0x000fea0003800000 */
.L_x_5007:
[----:B-1----:R-:W2:Y:S04]  /*25b70*/  LDL.LU R4, [R1+0x1c] ;  /* 0x00001c0001047983 */ /* 0x002ea80000300800 */
        /* <DEDUP_REMOVED lines=12> */
.L_x_5039:
        /* <DEDUP_REMOVED lines=8> */
[----:B------:R-:W-:Y:S01]  /*25cc0*/  ISETP.NE.AND P1, PT, R4, RZ, PT ;  /* 0x000000ff0400720c */ /* 0x000fe20003f25270 */
[----:B--2---:R-:W-:Y:S01]  /*25cd0*/  IMAD R8, R6, 0x8, R19 ;  /* 0x0000000806087824 */ /* 0x004fe200078e0213 */
[----:B---3--:R-:W-:-:S04]  /*25ce0*/  SHF.L.U32 R7, R5, 0x1f, RZ ;  /* 0x0000001f05077819 */ /* 0x008fc800000006ff */
[----:B------:R-:W1:Y:S02]  /*25cf0*/  SYNCS.PHASECHK.TRANS64.TRYWAIT P0, [R8+URZ+0x308a0], R7 ;  /* 0x0308a007080075a7 */ /* 0x000e64000800017f */
[----:B-1----:R-:W-:Y:S05]  /*25d00*/  @!P0 BRA `(.L_x_5026) ;  /* 0x0000007800148947 */ /* 0x002fea0003800000 */
.L_x_5205:
[----:B------:R-:W-:Y:S05]  /*25d10*/  BSYNC B2 ;  /* 0x0000000000027941 */ /* 0x000fea0003800000 */
.L_x_5025:
[----:B------:R-:W-:Y:S04]  /*25d20*/  BSSY B2, `(.L_x_5027) ;  /* 0x0000007000027945 */ /* 0x000fe80003800000 */
[----:B------:R-:W-:Y:S05]  /*25d30*/  @P1 BRA `(.L_x_5028) ;  /* 0x0000000000141947 */ /* 0x000fea0003800000 */
[----:B------:R-:W-:Y:S01]  /*25d40*/  LOP3.LUT P0, RZ, R18, 0x1, RZ, 0xc0, !PT ;  /* 0x0000000112ff7812 */ /* 0x000fe2000780c0ff */
[----:B------:R-:W-:-:S04]  /*25d50*/  IMAD.MOV.U32 R4, RZ, RZ, 0x9000 ;  /* 0x00009000ff047424 */ /* 0x000fc800078e00ff */
[----:B------:R2:W-:Y:S08]  /*25d60*/  SYNCS.ARRIVE.TRANS64 RZ, [R8+URZ+0x30890], R4 ;  /* 0x0308900408ff79a7 */ /* 0x0005f0000800003f */
[----:B------:R-:W-:Y:S05]  /*25d70*/  @!P0 BRA `(.L_x_5028) ;  /* 0x0000000000048947 */ /* 0x000fea0003800000 */
[----:B------:R-:W-:Y:S01]  /*25d80*/  BPT.TRAP 0x1 ;  /* 0x000000040000795c */ /* 0x000fe20000300000 */
.L_x_5028:
[----:B------:R-:W-:Y:S05]  /*25d90*/  BSYNC B2 ;  /* 0x0000000000027941 */ /* 0x000fea0003800000 */
.L_x_5027:
        /* <DEDUP_REMOVED lines=12> */
.L_x_5029:
        /* <DEDUP_REMOVED lines=11> */
[----:B------:R-:W-:Y:S01]  /*25f10*/  IADD3 R10, R6, 0x21400, RZ ;  /* 0x00021400060a7810 */ /* 0x000fe20007ffe0ff */
[----:B------:R-:W-:Y:S01]  /*25f20*/  UMOV UR6, 0x0 ;  /* 0x0000000000067882 */ /* 0x000fe20000000000 */
[----:B------:R-:W-:Y:S01]  /*25f30*/  PLOP3.LUT P0, PT, PT, PT, PT, 0x80, 0x0 ;  /* 0x000000000000781c */ /* 0x000fe20003f0f070 */
[----:B------:R-:W-:Y:S01]  /*25f40*/  UMOV UR7, 0x12f00000 ;  /* 0x12f0000000077882 */ /* 0x000fe20000000000 */
[----:B------:R-:W-:-:S15]  /*25f50*/  R2UR UR10, R14 ;  /* 0x000000000e0a72ca */ /* 0x000fde00000e0000 */
.L_x_5030:
        /* <DEDUP_REMOVED lines=12> */
[----:B------:R-:W-:Y:S01]  /*26020*/  VIADD R10, R6, 0x24400 ;  /* 0x00024400060a7836 */ /* 0x000fe20000000000 */
[----:B------:R-:W-:Y:S01]  /*26030*/  UMOV UR6, 0x0 ;  /* 0x0000000000067882 */ /* 0x000fe20000000000 */
[----:B------:R-:W-:Y:S01]  /*26040*/  UMOV UR7, 0x12f00000 ;  /* 0x12f0000000077882 */ /* 0x000fe20000000000 */
[----:B------:R-:W-:-:S15]  /*26050*/  R2UR UR10, R13 ;  /* 0x000000000d0a72ca */ /* 0x000fde00000e0000 */
.L_x_5031:
        /* <DEDUP_REMOVED lines=10> */
[----:B------:R-:W2:Y:S01]  /*26100*/  SYNCS.PHASECHK.TRANS64.TRYWAIT P0, [R8+URZ+0x308c0], R7 ;  /* 0x0308c007080075a7 */ /* 0x000ea2000800017f */
[----:B------:R-:W-:Y:S04]  /*26110*/  BSSY B2, `(.L_x_5032) ;  /* 0x0000002000027945 */ /* 0x000fe80003800000 */
[----:B--2---:R-:W-:Y:S05]  /*26120*/  @!P0 BRA `(.L_x_5033) ;  /* 0x0000007400208947 */ /* 0x004fea0003800000 */
.L_x_5206:
[----:B------:R-:W-:Y:S05]  /*26130*/  BSYNC B2 ;  /* 0x0000000000027941 */ /* 0x000fea0003800000 */
.L_x_5032:
        /* <DEDUP_REMOVED lines=9> */
.L_x_5035:
[----:B------:R-:W-:Y:S05]  /*261d0*/  BSYNC B2 ;  /* 0x0000000000027941 */ /* 0x000fea0003800000 */
.L_x_5034:
[----:B------:R-:W-:Y:S01]  /*261e0*/  R2UR UR10, R12 ;  /* 0x000000000c0a72ca */ /* 0x000fe200000e0000 */
[----:B------:R-:W-:Y:S01]  /*261f0*/  UIADD3 UR4, UP0, UR36, 0x670, URZ ;  /* 0x0000067024047890 */ /* 0x000fe2000ff1e03f */
[----:B------:R-:W-:Y:S01]  /*26200*/  R2UR UR6, R10 ;  /* 0x000000000a0672ca */ /* 0x000fe200000e0000 */
[----:B-123--:R-:W-:Y:S01]  /*26210*/  VIADD R8, R8, 0x308b0 ;  /* 0x000308b008087836 */ /* 0x00efe20000000000 */
[----:B------:R-:W-:Y:S01]  /*26220*/  R2UR UR7, R11 ;  /* 0x000000000b0772ca */ /* 0x000fe200000e0000 */
[----:B------:R-:W-:Y:S01]  /*26230*/  VIADD R4, R6, 0x400 ;  /* 0x0000040006047836 */ /* 0x000fe20000000000 */
[----:B------:R-:W-:Y:S01]  /*26240*/  PLOP3.LUT P0, PT, PT, PT, PT, 0x80, 0x0 ;  /* 0x000000000000781c */ /* 0x000fe20003f0f070 */
[----:B------:R-:W-:-:S12]  /*26250*/  UIADD3.X UR5, URZ, UR37, URZ, UP0, !UPT ;  /* 0x000000253f057290 */ /* 0x000fd800087fe43f */
.L_x_5036:
        /* <DEDUP_REMOVED lines=15> */
.L_x_5037:
        /* <DEDUP_REMOVED lines=15> */
.L_x_5038:
        /* <DEDUP_REMOVED lines=10> */
.L_x_5024:
[----:B------:R-:W-:Y:S05]  /*264e0*/  BSYNC B1 ;  /* 0x0000000000017941 */ /* 0x000fea0003800000 */
.L_x_5023:
        /* <DEDUP_REMOVED lines=12> */
.L_x_5001:
[----:B------:R-:W-:Y:S05]  /*265b0*/  BSYNC B0 ;  /* 0x0000000000007941 */ /* 0x000fea0003800000 */
.L_x_5000:
[----:B-12---:R-:W2:Y:S01]  /*265c0*/  LDL R7, [R1+0x34] ;  /* 0x0000340001077983 */ /* 0x006ea20000100800 */
[----:B------:R-:W1:Y:S01]  /*265d0*/  LDC R0, c[0x0][0x448] ;  /* 0x00011200ff007b82 */ /* 0x000e620000000800 */
[----:B------:R-:W-:Y:S07]  /*265e0*/  @!P5 WARPSYNC.ALL ;  /* 0x000000000000d948 */ /* 0x000fee0003800000 */
[----:B------:R-:W-:Y:S01]  /*265f0*/  @!P5 BAR.SYNC.DEFER_BLOCKING 0xc, 0x180 ;  /* 0x030600000000db1d */ /* 0x000fe20000010000 */
[----:B-1----:R-:W-:-:S13]  /*26600*/  ISETP.NE.AND P0, PT, R0, 0x1, PT ;  /* 0x000000010000780c */ /* 0x002fda0003f05270 */
[----:B------:R-:W1:Y:S08]  /*26610*/  @P0 LDC R0, c[0x0][0x44c] ;  /* 0x00011300ff000b82 */ /* 0x000e700000000800 */
[----:B------:R-:W3:Y:S01]  /*26620*/  @P0 LDC R3, c[0x0][0x450] ;  /* 0x00011400ff030b82 */ /* 0x000ee20000000800 */
[----:B--2---:R-:W-:-:S04]  /*26630*/  VIADD R2, R7, 0x7f ;  /* 0x0000007f07027836 */ /* 0x004fc80000000000 */
[----:B-1----:R-:W-:-:S05]  /*26640*/  @P0 IMAD.HI.U32 R0, R2, R0, RZ ;  /* 0x0000000002000227 */ /* 0x002fca00078e00ff */
[----:B---3--:R-:W-:-:S05]  /*26650*/  @P0 SHF.R.U32.HI R2, RZ, R3, R0 ;  /* 0x00000003ff020219 */ /* 0x008fca0000011600 */
[----:B------:R-:W-:Y:S02]  /*26660*/  IMAD.IADD R0, R21, 0x1, R2 ;  /* 0x0000000115007824 */ /* 0x000fe400078e0202 */
[----:B------:R-:W1:Y:S02]  /*26670*/  LDC.64 R2, c[0x0][0x9e0] ;  /* 0x00027800ff027b82 */ /* 0x000e640000000a00 */
[----:B-1----:R-:W-:Y:S01]  /*26680*/  ISETP.GE.AND P1, PT, R3, 0x1, PT ;  /* 0x000000010300780c */ /* 0x002fe20003f26270 */
[----:B------:R-:W-:-:S12]  /*26690*/  IMAD.IADD R2, R0, 0x1, R2 ;  /* 0x0000000100027824 */ /* 0x000fd800078e0202 */
[----:B------:R-:W-:Y:S05]  /*266a0*/  @!P1 BRA `(.L_x_5040) ;  /* 0x0000000000489947 */ /* 0x000fea0003800000 */
[C---:B------:R-:W-:Y:S01]  /*266b0*/  ISETP.GT.AND P2, PT, R0.reuse, RZ, PT ;  /* 0x000000ff0000720c */ /* 0x040fe20003f44270 */
[----:B------:R-:W-:Y:S01]  /*266c0*/  BSSY B0, `(.L_x_5041) ;  /* 0x000000e000007945 */ /* 0x000fe20003800000 */
[----:B------:R-:W-:-:S11]  /*266d0*/  IADD3 R6, R0, -0x1, RZ ;  /* 0xffffffff00067810 */ /* 0x000fd60007ffe0ff */
        /* <DEDUP_REMOVED lines=8> */
.L_x_5042:
[----:B------:R-:W-:-:S13]  /*26760*/  ISETP.NE.AND P2, PT, R3, 0x1, PT ;  /* 0x000000010300780c */ /* 0x000fda0003f45270 */
[----:B------:R-:W1:Y:S02]  /*26770*/  @P2 LDC.64 R4, c[0x0][0x9e8] ;  /* 0x00027a00ff042b82 */ /* 0x000e640000000a00 */
[----:B-1----:R-:W-:-:S05]  /*26780*/  @P2 IMAD.HI.U32 R4, R6, R4, RZ ;  /* 0x0000000406042227 */ /* 0x002fca00078e00ff */
[----:B------:R-:W-:-:S07]  /*26790*/  @P2 SHF.R.U32.HI R6, RZ, R5, R4 ;  /* 0x00000005ff062219 */ /* 0x000fce0000011604 */
.L_x_5043:
[----:B------:R-:W-:Y:S05]  /*267a0*/  BSYNC B0 ;  /* 0x0000000000007941 */ /* 0x000fea0003800000 */
.L_x_5041:
[----:B------:R-:W-:-:S05]  /*267b0*/  IMAD R6, R6, R3, R3 ;  /* 0x0000000306067224 */ /* 0x000fca00078e0203 */
[----:B------:R-:W-:-:S07]  /*267c0*/  VIMNMX R2, R2, R6, PT ;  /* 0x0000000602027248 */ /* 0x000fce0003fe0100 */
.L_x_5040:
[----:B------:R-:W2:Y:S01]  /*267d0*/  LDL R6, [R1+0x5c] ;  /* 0x00005c0001067983 */ /* 0x000ea20000100800 */
[----:B------:R-:W1:Y:S01]  /*267e0*/  @P0 LDC R0, c[0x0][0x44c] ;  /* 0x00011300ff000b82 */ /* 0x000e620000000800 */
[----:B------:R-:W-:Y:S01]  /*267f0*/  VIADD R2, R2, 0x5f ;  /* 0x0000005f02027836 */ /* 0x000fe20000000000 */
[----:B------:R-:W-:Y:S01]  /*26800*/  ULDC UR4, c[0x0][0x9dc] ;  /* 0x0002770000047ab9 */ /* 0x000fe20000000800 */
[----:B------:R-:W-:Y:S02]  /*26810*/  IMAD.MOV.U32 R4, RZ, RZ, R7 ;  /* 0x000000ffff047224 */ /* 0x000fe400078e0007 */
[----:B------:R-:W-:-:S03]  /*26820*/  IMAD.HI R2, R2, 0x2aaaaaab, RZ ;  /* 0x2aaaaaab02027827 */ /* 0x000fc600078e02ff */
[----:B------:R-:W3:Y:S01]  /*26830*/  @P0 LDC R5, c[0x0][0x450] ;  /* 0x00011400ff050b82 */ /* 0x000ee20000000800 */
[----:B-1----:R-:W-:-:S05]  /*26840*/  @P0 IMAD.HI.U32 R0, R7, R0, RZ ;  /* 0x0000000007000227 */ /* 0x002fca00078e00ff */
[----:B---3--:R-:W-:-:S05]  /*26850*/  @P0 SHF.R.U32.HI R4, RZ, R5, R0 ;  /* 0x00000005ff040219 */ /* 0x008fca0000011600 */
[----:B------:R-:W-:Y:S01]  /*26860*/  IMAD.IADD R0, R20, 0x1, R4 ;  /* 0x0000000114007824 */ /* 0x000fe200078e0204 */
[----:B------:R-:W-:-:S04]  /*26870*/  SHF.R.U32.HI R4, RZ, 0x1f, R2 ;  /* 0x0000001fff047819 */ /* 0x000fc80000011602 */
[----:B------:R-:W-:Y:S01]  /*26880*/  LEA.HI.SX32 R7, R2, R4, 0x1c ;  /* 0x0000000402077211 */ /* 0x000fe200078fe2ff */
[----:B------:R-:W-:-:S04]  /*26890*/  VIADD R2, R0, -UR4 ;  /* 0x8000000400027c36 */ /* 0x000fc80008000000 */
        /* <DEDUP_REMOVED lines=13> */
.L_x_5046:
[----:B------:R-:W-:-:S13]  /*26970*/  ISETP.NE.AND P0, PT, R3, 0x1, PT ;  /* 0x000000010300780c */ /* 0x000fda0003f05270 */
[----:B------:R-:W1:Y:S02]  /*26980*/  @P0 LDC.64 R4, c[0x0][0x9e8] ;  /* 0x00027a00ff040b82 */ /* 0x000e640000000a00 */
[----:B-1----:R-:W-:-:S05]  /*26990*/  @P0 IMAD.HI.U32 R4, R0, R4, RZ ;  /* 0x0000000400040227 */ /* 0x002fca00078e00ff */
[----:B------:R-:W-:-:S07]  /*269a0*/  @P0 SHF.R.U32.HI R0, RZ, R5, R4 ;  /* 0x00000005ff000219 */ /* 0x000fce0000011604 */
.L_x_5047:
[----:B------:R-:W-:Y:S05]  /*269b0*/  BSYNC B0 ;  /* 0x0000000000007941 */ /* 0x000fea0003800000 */
.L_x_5045:
[----:B------:R-:W-:-:S05]  /*269c0*/  IMAD R0, R0, R3, RZ ;  /* 0x0000000300007224 */ /* 0x000fca00078e02ff */
[----:B------:R-:W-:-:S07]  /*269d0*/  VIMNMX R2, R2, R0, !PT ;  /* 0x0000000002027248 */ /* 0x000fce0007fe0100 */
.L_x_5044:
[----:B------:R-:W-:Y:S01]  /*269e0*/  IMAD.HI R2, R2, 0x2aaaaaab, RZ ;  /* 0x2aaaaaab02027827 */ /* 0x000fe200078e02ff */
[----:B------:R-:W-:Y:S01]  /*269f0*/  ISETP.NE.AND P1, PT, R17, RZ, PT ;  /* 0x000000ff1100720c */ /* 0x000fe20003f25270 */
[----:B------:R-:W-:Y:S03]  /*26a00*/  BSSY B0, `(.L_x_5048) ;  /* 0x0000025000007945 */ /* 0x000fe60003800000 */
[----:B------:R-:W-:-:S04]  /*26a10*/  SHF.R.U32.HI R0, RZ, 0x1f, R2 ;  /* 0x0000001fff007819 */ /* 0x000fc80000011602 */
[----:B------:R-:W-:-:S04]  /*26a20*/  LEA.HI.SX32 R0, R2, R0, 0x1c ;  /* 0x0000000002007211 */ /* 0x000fc800078fe2ff */
[----:B------:R-:W-:Y:S01]  /*26a30*/  VIMNMX R8, RZ, R0, !PT ;  /* 0x00000000ff087248 */ /* 0x000fe20007fe0100 */
[----:B------:R-:W1:Y:S03]  /*26a40*/  @!P1 LDC R17, c[0x0][0x9f0] ;  /* 0x00027c00ff119b82 */ /* 0x000e660000000800 */
        /* <DEDUP_REMOVED lines=32> */
.L_x_5049:
[----:B------:R-:W-:Y:S05]  /*26c50*/  BSYNC B0 ;  /* 0x0000000000007941 */ /* 0x000fea0003800000 */
.L_x_5048:
        /* <DEDUP_REMOVED lines=14> */
[----:B------:R-:W-:Y:S02]  /*26d40*/  VOTEU.ANY UR4, UPT, PT ;  /* 0x0000000000047886 */ /* 0x000fe400038e0100 */
[----:B------:R-:W2:Y:S08]  /*26d50*/  FLO.U32 R0, UR4 ;  /* 0x0000000400007d00 */ /* 0x000eb000080e0000 */
[----:B------:R-:W3:Y:S01]  /*26d60*/  POPC R4, UR4 ;  /* 0x0000000400047d09 */ /* 0x000ee20008000000 */
[----:B--2---:R-:W-:-:S02]  /*26d70*/  ISETP.EQ.U32.AND P0, PT, R0, R3, PT ;  /* 0x000000030000720c */ /* 0x004fc40003f02070 */
[----:B------:R-:W3:Y:S11]  /*26d80*/  LDC.64 R2, c[0x0][0xc60] ;  /* 0x00031800ff027b82 */ /* 0x000ef60000000a00 */
        /* <DEDUP_REMOVED lines=8> */
.L_x_5051:
        /* <DEDUP_REMOVED lines=19> */
[----:B012---:R-:W-:Y:S05]  /*26f40*/  CALL.ABS.NOINC R2 ;  /* 0x0000000002007343 */ /* 0x007fea0003c00000 */
.L_x_5054:
[----:B------:R-:W-:Y:S05]  /*26f50*/  BSYNC B6 ;  /* 0x0000000000067941 */ /* 0x000fea0003800000 */
.L_x_5053:
        /* <DEDUP_REMOVED lines=20> */
.L_x_5057:
        /* <DEDUP_REMOVED lines=15> */
.L_x_5056:
[----:B------:R-:W-:Y:S05]  /*27190*/  BSYNC B6 ;  /* 0x0000000000067941 */ /* 0x000fea0003800000 */
.L_x_5055:
[----:B------:R-:W2:Y:S01]  /*271a0*/  LDL R0, [R1+0xc] ;  /* 0x00000c0001007983 */ /* 0x000ea20000100800 */
[----:B------:R-:W-:Y:S02]  /*271b0*/  ULDC.64 UR4, c[0x0][0x9f8] ;  /* 0x00027e0000047ab9 */ /* 0x000fe40000000a00 */
[----:B------:R-:W-:Y:S01]  /*271c0*/  ISETP.NE.U32.AND P0, PT, RZ, UR4, PT ;  /* 0x00000004ff007c0c */ /* 0x000fe2000bf05070 */
[----:B-1----:R-:W3:Y:S03]  /*271d0*/  LDL R17, [R1+0x44] ;  /* 0x0000440001117983 */ /* 0x002ee60000100800 */
        /* <DEDUP_REMOVED lines=20> */
.L_x_5209:
        /* <DEDUP_REMOVED lines=9> */
.L_x_5212:
[----:B------:R-:W-:Y:S05]  /*273b0*/  @!P6 BRA `(.L_x_5059) ;  /* 0x000000040020e947 */ /* 0x000fea0003800000 */
[----:B------:R-:W-:-:S04]  /*273c0*/  ISETP.NE.U32.AND P0, PT, R2, RZ, PT ;  /* 0x000000ff0200720c */ /* 0x000fc80003f05070 */
[----:B------:R-:W-:-:S13]  /*273d0*/  ISETP.NE.AND.EX P0, PT, R3, RZ, PT, P0 ;  /* 0x000000ff0300720c */ /* 0x000fda0003f05300 */
[----:B------:R-:W-:Y:S05]  /*273e0*/  @!P0 BRA `(.L_x_5061) ;  /* 0x0000000000508947 */ /* 0x000fea0003800000 */
[----:B------:R-:W3:Y:S01]  /*273f0*/  LDC R6, c[0x0][0x43c] ;  /* 0x00010f00ff067b82 */ /* 0x000ee20000000800 */
[----:B------:R-:W-:Y:S01]  /*27400*/  IMAD.MOV.U32 R9, RZ, RZ, R0 ;  /* 0x000000ffff097224 */ /* 0x000fe200078e0000 */
[----:B------:R-:W-:-:S03]  /*27410*/  ULDC.64 UR4, c[0x0][0x428] ;  /* 0x00010a0000047ab9 */ /* 0x000fc60000000a00 */
        /* <DEDUP_REMOVED lines=17> */
.L_x_5061:
[----:B------:R-:W4:Y:S04]  /*27530*/  LDL R0, [R1+0x10] ;  /* 0x0000100001007983 */ /* 0x000f280000100800 */
[----:B---3--:R-:W3:Y:S01]  /*27540*/  LDL R2, [R1+0x14] ;  /* 0x0000140001027983 */ /* 0x008ee20000100800 */
[----:B----4-:R-:W-:Y:S01]  /*27550*/  IMAD R0, R0, 0x8, R19 ;  /* 0x0000000800007824 */ /* 0x010fe200078e0213 */
[----:B---3--:R-:W-:-:S04]  /*27560*/  SHF.L.U32 R2, R2, 0x1f, RZ ;  /* 0x0000001f02027819 */ /* 0x008fc800000006ff */
[----:B------:R-:W3:Y:S02]  /*27570*/  SYNCS.PHASECHK.TRANS64.TRYWAIT P0, [R0+URZ+0x30840], R2 ;  /* 0x03084002000075a7 */ /* 0x000ee4000800017f */
[----:B---3--:R-:W-:Y:S05]  /*27580*/  @!P0 BRA `(.L_x_5062) ;  /* 0x0000006000708947 */ /* 0x008fea0003800000 */
.L_x_5213:
[----:B------:R-:W4:Y:S02]  /*27590*/  S2R R3, SR_TID.X ;  /* 0x0000000000037919 */ /* 0x000f240000002100 */
[----:B----4-:R-:W-:-:S04]  /*275a0*/  LOP3.LUT R3, R3, 0x7f, RZ, 0xc0, !PT ;  /* 0x0000007f03037812 */ /* 0x010fc800078ec0ff */
[----:B------:R-:W-:-:S13]  /*275b0*/  ISETP.NE.AND P0, PT, R3, RZ, PT ;  /* 0x000000ff0300720c */ /* 0x000fda0003f05270 */
[----:B------:R-:W-:Y:S05]  /*275c0*/  @P0 BRA `(.L_x_5063) ;  /* 0x0000000000140947 */ /* 0x000fea0003800000 */
[----:B------:R-:W-:Y:S01]  /*275d0*/  LOP3.LUT P1, RZ, R18, 0x1, RZ, 0xc0, !PT ;  /* 0x0000000112ff7812 */ /* 0x000fe2000782c0ff */
[----:B---3--:R-:W-:-:S04]  /*275e0*/  IMAD.MOV.U32 R2, RZ, RZ, 0x9000 ;  /* 0x00009000ff027424 */ /* 0x008fc800078e00ff */
[----:B------:R4:W-:Y:S08]  /*275f0*/  SYNCS.ARRIVE.TRANS64 RZ, [R0+URZ+0x30830], R2 ;  /* 0x0308300200ff79a7 */ /* 0x0009f0000800003f */
[----:B------:R-:W-:Y:S05]  /*27600*/  @!P1 BRA `(.L_x_5063) ;  /* 0x0000000000049947 */ /* 0x000fea0003800000 */
[----:B------:R-:W-:Y:S01]  /*27610*/  BPT.TRAP 0x1 ;  /* 0x000000040000795c */ /* 0x000fe20000300000 */
.L_x_5063:
[----:B--2---:R-:W2:Y:S04]  /*27620*/  LDL R4, [R1+0x10] ;  /* 0x0000100001047983 */ /* 0x004ea80000100800 */
[----:B------:R-:W2:Y:S04]  /*27630*/  LDL R3, [R1+0x4] ;  /* 0x0000040001037983 */ /* 0x000ea80000100800 */
[----:B---34-:R-:W3:Y:S01]  /*27640*/  LDL R2, [R1+0x18] ;  /* 0x0000180001027983 */ /* 0x018ee20000100800 */
        /* <DEDUP_REMOVED lines=12> */
[----:B--2---:R-:W-:Y:S01]  /*27710*/  IMAD R0, R4, 0x9000, R19 ;  /* 0x0000900004007824 */ /* 0x004fe200078e0213 */
[----:B------:R-:W-:-:S04]  /*27720*/  R2UR UR11, R3 ;  /* 0x00000000030b72ca */ /* 0x000fc800000e0000 */
        /* <DEDUP_REMOVED lines=10> */
[----:B--2---:R-:W-:Y:S01]  /*277d0*/  UMOV UR8, UR15 ;  /* 0x0000000f00087c82 */ /* 0x004fe20008000000 */
[----:B------:R-:W-:Y:S02]  /*277e0*/  UMOV UR10, UR17 ;  /* 0x00000011000a7c82 */ /* 0x000fe40008000000 */
[----:B------:R2:W-:Y:S02]  /*277f0*/  UTMALDG.4D [UR8], [UR4], desc[UR6] ;  /* 0x00000608040075b4 */ /* 0x0005e40008019000 */
[----:B--2---:R-:W-:Y:S01]  /*27800*/  UMOV UR8, UR16 ;  /* 0x0000001000087c82 */ /* 0x004fe20008000000 */
[----:B------:R-:W-:-:S02]  /*27810*/  UMOV UR10, UR14 ;  /* 0x0000000e000a7c82 */ /* 0x000fc40008000000 */
[----:B------:R3:W-:Y:S02]  /*27820*/  UTMALDG.4D [UR8], [UR4], desc[UR6] ;  /* 0x00000608040075b4 */ /* 0x0007e40008019000 */
[----:B---3--:R-:W-:Y:S01]  /*27830*/  NOP ;  /* 0x0000000000007918 */ /* 0x008fe20000000000 */
.L_x_5059:
        /* <DEDUP_REMOVED lines=31> */
.L_x_5065:
[----:B------:R-:W-:Y:S05]  /*27a30*/  BSYNC B6 ;  /* 0x0000000000067941 */ /* 0x000fea0003800000 */
.L_x_5064:
        /* <DEDUP_REMOVED lines=36> */
[----:B------:R-:W-:Y:S01]  /*27c80*/  ULDC.64 UR4, c[0x0][0x2d0] ;  /* 0x0000b40000047ab9 */ /* 0x000fe20000000a00 */
[----:B----4-:R-:W-:Y:S02]  /*27c90*/  IMAD.IADD R4, R8, 0x1, R11 ;  /* 0x0000000108047824 */ /* 0x010fe400078e020b */
        /* <DEDUP_REMOVED lines=27> */
[----:B------:R-:W-:Y:S01]  /*27e50*/  ISETP.GE.AND P1, PT, R9, UR4, PT ;  /* 0x0000000409007c0c */ /* 0x000fe2000bf26270 */
[----:B------:R-:W-:-:S12]  /*27e60*/  BRA.DIV UR5, `(.L_x_5066) ;  /* 0x0000005a054c7947 */ /* 0x000fd8000b800000 */
[----:B------:R-:W2:Y:S04]  /*27e70*/  LDL.LU R6, [R1+0x38] ;  /* 0x0000380001067983 */ /* 0x000ea80000300800 */
[----:B------:R-:W3:Y:S04]  /*27e80*/  LDL.LU R11, [R1+0x34] ;  /* 0x00003400010b7983 */ /* 0x000ee80000300800 */
[----:B------:R-:W4:Y:S01]  /*27e90*/  LDL R9, [R1+0x2c] ;  /* 0x00002c0001097983 */ /* 0x000f220000100800 */
[----:B--2---:R-:W-:-:S03]  /*27ea0*/  IMAD R2, R6, R7, RZ ;  /* 0x0000000706027224 */ /* 0x004fc600078e02ff */
[----:B------:R-:W0:Y:S01]  /*27eb0*/  SHFL.IDX PT, R7, R4, RZ, 0x181f ;  /* 0x00181fff04077589 */ /* 0x000e2200000e0000 */
[----:B---3--:R-:W-:-:S03]  /*27ec0*/  IADD3 R0, R10, R11, RZ ;  /* 0x0000000b0a007210 */ /* 0x008fc60007ffe0ff */
[----:B------:R-:W1:Y:S01]  /*27ed0*/  SHFL.IDX PT, R6, R3, RZ, 0x181f ;  /* 0x00181fff03067589 */ /* 0x000e6200000e0000 */
[C---:B------:R-:W-:Y:S01]  /*27ee0*/  ISETP.GE.AND P2, PT, R0.reuse, R2, PT ;  /* 0x000000020000720c */ /* 0x040fe20003f46270 */
[----:B------:R-:W-:-:S12]  /*27ef0*/  VIADD R5, R0, 0x10 ;  /* 0x0000001000057836 */ /* 0x000fd80000000000 */
[----:B0-----:R-:W-:-:S05]  /*27f00*/  @!P2 LEA R7, P4, R8, R7, 0x1 ;  /* 0x000000070807a211 */ /* 0x001fca00078808ff */
[----:B-1----:R-:W-:-:S05]  /*27f10*/  @!P2 IMAD.X R6, RZ, RZ, R6, P4 ;  /* 0x000000ffff06a224 */ /* 0x002fca00020e0606 */
[----:B------:R-:W-:-:S04]  /*27f20*/  @!P2 LOP3.LUT R7, R7, R6, RZ, 0x3c, !PT ;  /* 0x000000060707a212 */ /* 0x000fc800078e3cff */
[----:B------:R-:W-:-:S04]  /*27f30*/  @!P2 LOP3.LUT R6, R7, R6, RZ, 0x3c, !PT ;  /* 0x000000060706a212 */ /* 0x000fc800078e3cff */
[----:B------:R-:W-:-:S05]  /*27f40*/  @!P2 LOP3.LUT R7, R7, R6, RZ, 0x3c, !PT ;  /* 0x000000060707a212 */ /* 0x000fca00078e3cff */
[----:B------:R-:W-:Y:S01]  /*27f50*/  @!PT LDS RZ, [RZ] ;  /* 0x00000000fffff984 */ /* 0x000fe20000000800 */
[----:B----4-:R-:W-:Y:S04]  /*27f60*/  @!P2 LDGSTS.E.BYPASS.LTC128B.128 [R9+0x12400], desc[UR46][R6.64], !P3 ;  /* 0x124000000609afae */ /* 0x010fe8000d901d6e */
        /* <DEDUP_REMOVED lines=69> */
.L_x_5230:
[----:B------:R-:W-:Y:S01]  /*283c0*/  VIADD R0, R0, 0x70 ;  /* 0x0000007000007836 */ /* 0x000fe20000000000 */
[----:B------:R-:W-:Y:S04]  /*283d0*/  BSSY B0, `(.L_x_5067) ;  /* 0x000000c000007945 */ /* 0x000fe80003800000 */
[----:B------:R-:W-:-:S13]  /*283e0*/  ISETP.GE.AND P2, PT, R0, R2, PT ;  /* 0x000000020000720c */ /* 0x000fda0003f46270 */
[----:B------:R-:W-:Y:S05]  /*283f0*/  @P2 BRA `(.L_x_5068) ;  /* 0x0000000000242947 */ /* 0x000fea0003800000 */
[----:B0-----:R-:W4:Y:S01]  /*28400*/  LDL R4, [R1+0x2c] ;  /* 0x00002c0001047983 */ /* 0x001f220000100800 */
[----:B--2---:R-:W-:-:S05]  /*28410*/  LEA R2, P2, R8, R3, 0x1 ;  /* 0x0000000308027211 */ /* 0x004fca00078408ff */
[----:B-1----:R-:W-:-:S05]  /*28420*/  IMAD.X R3, RZ, RZ, R5, P2 ;  /* 0x000000ffff037224 */ /* 0x002fca00010e0605 */
[----:B------:R-:W-:Y:S01]  /*28430*/  @!PT LDS RZ, [RZ] ;  /* 0x00000000fffff984 */ /* 0x000fe20000000800 */
[----:B------:R-:W-:Y:S01]  /*28440*/  @!PT LDS RZ, [RZ] ;  /* 0x00000000fffff984 */ /* 0x000fe20000000800 */
[----:B------:R-:W-:Y:S01]  /*28450*/  @!PT LDS RZ, [RZ] ;  /* 0x00000000fffff984 */ /* 0x000fe20000000800 */
[----:B----4-:R4:W-:Y:S04]  /*28460*/  LDGSTS.E.BYPASS.LTC128B.128 [R4+0x15c00], desc[UR46][R2.64], !P3 ;  /* 0x15c0000002047fae */ /* 0x0109e8000d901d6e */
[----:B------:R4:W-:Y:S04]  /*28470*/  LDGSTS.E.BYPASS.LTC128B.128 [R4+0x19c00], desc[UR46][R2.64+0x80], !P0 ;  /* 0x19c0008002047fae */ /* 0x0009e8000c101d6e */
[----:B------:R4:W-:Y:S02]  /*28480*/  LDGSTS.E.BYPASS.LTC128B.128 [R4+0x1dc00], desc[UR46][R2.64+0x100], !P1 ;  /* 0x1dc0010002047fae */ /* 0x0009e4000c901d6e */
.L_x_5068:
[----:B------:R-:W-:Y:S05]  /*28490*/  BSYNC B0 ;  /* 0x0000000000007941 */ /* 0x000fea0003800000 */
.L_x_5067:
[----:B------:R-:W-:Y:S01]  /*284a0*/  NOP ;  /* 0x0000000000007918 */ /* 0x000fe20000000000 */
[----:B------:R-:W-:-:S13]  /*284b0*/  PLOP3.LUT P0, PT, PT, PT, PT, 0x80, 0x0 ;  /* 0x000000000000781c */ /* 0x000fda0003f0f070 */
.L_x_5069:
        /* <DEDUP_REMOVED lines=18> */
.L_x_5231:
[----:B------:R-:W-:Y:S05]  /*285e0*/  BSYNC B0 ;  /* 0x0000000000007941 */ /* 0x000fea0003800000 */
.L_x_5070:
[----:B------:R-:W4:Y:S04]  /*285f0*/  LDL R2, [R1+0x44] ;  /* 0x0000440001027983 */ /* 0x000f280000100800 */
[----:B0-----:R-:W5:Y:S01]  /*28600*/  LDL R4, [R1+0x30] ;  /* 0x0000300001047983 */ /* 0x001f620000100800 */
[----:B------:R-:W-:Y:S01]  /*28610*/  BSSY B0, `(.L_x_5072) ;  /* 0x000024d000007945 */ /* 0x000fe20003800000 */
[----:B----4-:R-:W-:-:S04]  /*28620*/  IADD3 R0, R2, -0x2, RZ ;  /* 0xfffffffe02007810 */ /* 0x010fc80007ffe0ff */
[----:B-----5:R-:W-:-:S13]  /*28630*/  ISETP.GE.AND P0, PT, R0, R4, PT ;  /* 0x000000040000720c */ /* 0x020fda0003f06270 */
[----:B------:R-:W-:Y:S05]  /*28640*/  @!P0 BRA `(.L_x_5073) ;  /* 0x0000002400248947 */ /* 0x000fea0003800000 */
[----:B--2---:R-:W2:Y:S04]  /*28650*/  LDL.LU R3, [R1+0x50] ;  /* 0x0000500001037983 */ /* 0x004ea80000300800 */
[----:B---3--:R-:W3:Y:S04]  /*28660*/  LDL.LU R7, [R1+0x40] ;  /* 0x0000400001077983 */ /* 0x008ee80000300800 */
        /* <DEDUP_REMOVED lines=52> */
.L_x_5078:
[----:B------:R-:W-:Y:S01]  /*289b0*/  IMAD R3, R8, 0x8, R19 ;  /* 0x0000000808037824 */ /* 0x000fe200078e0213 */
[----:B------:R-:W-:Y:S01]  /*289c0*/  SHF.L.U32 R2, R9, 0x1f, RZ ;  /* 0x0000001f09027819 */ /* 0x000fe200000006ff */
[----:B------:R-:W-:Y:S03]  /*289d0*/  BSSY B3, `(.L_x_5079) ;  /* 0x0000003000037945 */ /* 0x000fe60003800000 */
[----:B------:R-:W1:Y:S02]  /*289e0*/  SYNCS.PHASECHK.TRANS64.TRYWAIT P0, [R3+URZ+0x30840], R2 ;  /* 0x03084002030075a7 */ /* 0x000e64000800017f */
[----:B-1----:R-:W-:Y:S05]  /*289f0*/  @!P0 BRA `(.L_x_5080) ;  /* 0x0000005800588947 */ /* 0x002fea0003800000 */
.L_x_5232:
[----:B------:R-:W-:Y:S05]  /*28a00*/  BSYNC B3 ;  /* 0x0000000000037941 */ /* 0x000fea0003800000 */
.L_x_5079:
        /* <DEDUP_REMOVED lines=10> */
.L_x_5082:
[----:B------:R-:W-:Y:S05]  /*28ab0*/  BSYNC B3 ;  /* 0x0000000000037941 */ /* 0x000fea0003800000 */
.L_x_5081:
[----:B01----:R-:W2:Y:S01]  /*28ac0*/  LDL R2, [R1+0x18] ;  /* 0x0000180001027983 */ /* 0x003ea20000100800 */
        /* <DEDUP_REMOVED lines=11> */
.L_x_5083:
        /* <DEDUP_REMOVED lines=16> */
.L_x_5084:
        /* <DEDUP_REMOVED lines=16> */
.L_x_5085:
        /* <DEDUP_REMOVED lines=17> */
.L_x_5233:
[----:B------:R-:W-:Y:S05]  /*28e90*/  BSYNC B3 ;  /* 0x0000000000037941 */ /* 0x000fea0003800000 */
.L_x_5086:
        /* <DEDUP_REMOVED lines=10> */
.L_x_5088:
[----:B------:R-:W-:Y:S01]  /*28f40*/  LOP3.LUT P0, RZ, R18, 0x8, RZ, 0xc0, !PT ;  /* 0x0000000812ff7812 */ /* 0x000fe2000780c0ff */
[----:B------:R-:W-:-:S12]  /*28f50*/  BSSY B3, `(.L_x_5089) ;  /* 0x0000003000037945 */ /* 0x000fd80003800000 */
[----:B------:R-:W-:Y:S05]  /*28f60*/  @P0 BRA `(.L_x_5090) ;  /* 0x0000000000040947 */ /* 0x000fea0003800000 */
[----:B------:R-:W-:Y:S01]  /*28f70*/  BPT.TRAP 0x1 ;  /* 0x000000040000795c */ /* 0x000fe20000300000 */
.L_x_5090:
[----:B------:R-:W-:Y:S05]  /*28f80*/  BSYNC B3 ;  /* 0x0000000000037941 */ /* 0x000fea0003800000 */
.L_x_5089:
        /* <DEDUP_REMOVED lines=13> */
.L_x_5091:
        /* <DEDUP_REMOVED lines=15> */
.L_x_5092:
        /* <DEDUP_REMOVED lines=15> */
.L_x_5093:
        /* <DEDUP_REMOVED lines=12> */
.L_x_5077:
[----:B------:R-:W-:Y:S05]  /*29300*/  BSYNC B1 ;  /* 0x0000000000017941 */ /* 0x000fea0003800000 */
.L_x_5076:
[----:B0-----:R-:W2:Y:S04]  /*29310*/  LDL.LU R0, [R1+0x44] ;  /* 0x0000440001007983 */ /* 0x001ea80000300800 */
[----:B------:R0:W-:Y:S04]  /*29320*/  STL [R1+0x10], R8 ;  /* 0x0000100801007387 */ /* 0x0001e80000100800 */
[----:B------:R0:W-:Y:S02]  /*29330*/  STL [R1+0x14], R9 ;  /* 0x0000140901007387 */ /* 0x0001e40000100800 */
[----:B0-2---:R-:W-:-:S07]  /*29340*/  VIADD R0, R0, 0xfffffffd ;  /* 0xfffffffd00007836 */ /* 0x005fce0000000000 */
.L_x_5075:
[----:B------:R-:W-:Y:S05]  /*29350*/  BSYNC B2 ;  /* 0x0000000000027941 */ /* 0x000fea0003800000 */
.L_x_5074:
[----:B------:R-:W-:-:S05]  /*29360*/  VIADD R10, R10, 0xfffffffe ;  /* 0xfffffffe0a0a7836 */ /* 0x000fca0000000000 */
[----:B------:R-:W-:-:S13]  /*29370*/  ISETP.NE.AND P0, PT, R10, R7, PT ;  /* 0x000000070a00720c */ /* 0x000fda0003f05270 */
[----:B------:R-:W-:Y:S05]  /*29380*/  @!P0 BRA `(.L_x_5073) ;  /* 0x0000001400d48947 */ /* 0x000fea0003800000 */
[----:B------:R-:W-:-:S07]  /*29390*/  IMAD.MOV.U32 R9, RZ, RZ, R17 ;  /* 0x000000ffff097224 */ /* 0x000fce00078e0011 */
.L_x_5130:
        /* <DEDUP_REMOVED lines=35> */
.L_x_5096:
[----:B------:R-:W-:Y:S01]  /*295d0*/  IMAD R3, R4, 0x8, R19 ;  /* 0x0000000804037824 */ /* 0x000fe200078e0213 */
[----:B------:R-:W-:Y:S01]  /*295e0*/  SHF.L.U32 R2, R5, 0x1f, RZ ;  /* 0x0000001f05027819 */ /* 0x000fe200000006ff */
[----:B------:R-:W-:Y:S03]  /*295f0*/  BSSY B2, `(.L_x_5097) ;  /* 0x0000003000027945 */ /* 0x000fe60003800000 */
[----:B------:R-:W1:Y:S02]  /*29600*/  SYNCS.PHASECHK.TRANS64.TRYWAIT P0, [R3+URZ+0x30840], R2 ;  /* 0x03084002030075a7 */ /* 0x000e64000800017f */
[----:B-1----:R-:W-:Y:S05]  /*29610*/  @!P0 BRA `(.L_x_5098) ;  /* 0x0000004c00788947 */ /* 0x002fea0003800000 */
.L_x_5234:
[----:B------:R-:W-:Y:S05]  /*29620*/  BSYNC B2 ;  /* 0x0000000000027941 */ /* 0x000fea0003800000 */
.L_x_5097:
        /* <DEDUP_REMOVED lines=10> */
.L_x_5100:
[----:B------:R-:W-:Y:S05]  /*296d0*/  BSYNC B2 ;  /* 0x0000000000027941 */ /* 0x000fea0003800000 */
.L_x_5099:
[----:B-12---:R-:W2:Y:S01]  /*296e0*/  LDL R2, [R1+0x18] ;  /* 0x0000180001027983 */ /* 0x006ea20000100800 */
        /* <DEDUP_REMOVED lines=11> */
.L_x_5101:
        /* <DEDUP_REMOVED lines=16> */
.L_x_5102:
        /* <DEDUP_REMOVED lines=16> */
.L_x_5103:
        /* <DEDUP_REMOVED lines=17> */
.L_x_5235:
[----:B------:R-:W-:Y:S05]  /*29ab0*/  BSYNC B2 ;  /* 0x0000000000027941 */ /* 0x000fea0003800000 */
.L_x_5104:
        /* <DEDUP_REMOVED lines=10> */
.L_x_5106:
[----:B------:R-:W-:Y:S01]  /*29b60*/  LOP3.LUT P0, RZ, R18, 0x8, RZ, 0xc0, !PT ;  /* 0x0000000812ff7812 */ /* 0x000fe2000780c0ff */
[----:B------:R-:W-:-:S12]  /*29b70*/  BSSY B2, `(.L_x_5107) ;  /* 0x0000003000027945 */ /* 0x000fd80003800000 */
[----:B------:R-:W-:Y:S05]  /*29b80*/  @P0 BRA `(.L_x_5108) ;  /* 0x0000000000040947 */ /* 0x000fea0003800000 */
[----:B------:R-:W-:Y:S01]  /*29b90*/  BPT.TRAP 0x1 ;  /* 0x000000040000795c */ /* 0x000fe20000300000 */
.L_x_5108:
[----:B------:R-:W-:Y:S05]  /*29ba0*/  BSYNC B2 ;  /* 0x0000000000027941 */ /* 0x000fea0003800000 */
.L_x_5107:
        /* <DEDUP_REMOVED lines=13> */
.L_x_5109:
        /* <DEDUP_REMOVED lines=15> */
.L_x_5110:
        /* <DEDUP_REMOVED lines=15> */
.L_x_5111:
        /* <DEDUP_REMOVED lines=12> */
.L_x_5095:
[----:B------:R-:W-:Y:S05]  /*29f20*/  BSYNC B1 ;  /* 0x0000000000017941 */ /* 0x000fea0003800000 */
.L_x_5094:
        /* <DEDUP_REMOVED lines=35> */
.L_x_5114:
[----:B------:R-:W-:Y:S01]  /*2a160*/  IMAD R3, R11, 0x8, R19 ;  /* 0x000000080b037824 */ /* 0x000fe200078e0213 */
[----:B------:R-:W-:Y:S01]  /*2a170*/  SHF.L.U32 R2, R10, 0x1f, RZ ;  /* 0x0000001f0a027819 */ /* 0x000fe200000006ff */
[----:B------:R-:W-:Y:S03]  /*2a180*/  BSSY B2, `(.L_x_5115) ;  /* 0x0000003000027945 */ /* 0x000fe60003800000 */
[----:B------:R-:W2:Y:S02]  /*2a190*/  SYNCS.PHASECHK.TRANS64.TRYWAIT P0, [R3+URZ+0x30840], R2 ;  /* 0x03084002030075a7 */ /* 0x000ea4000800017f */
[----:B--2---:R-:W-:Y:S05]  /*2a1a0*/  @!P0 BRA `(.L_x_5116) ;  /* 0x0000004000bc8947 */ /* 0x004fea0003800000 */
.L_x_5236:
[----:B------:R-:W-:Y:S05]  /*2a1b0*/  BSYNC B2 ;  /* 0x0000000000027941 */ /* 0x000fea0003800000 */
.L_x_5115:
        /* <DEDUP_REMOVED lines=10> */
.L_x_5118:
[----:B------:R-:W-:Y:S05]  /*2a260*/  BSYNC B2 ;  /* 0x0000000000027941 */ /* 0x000fea0003800000 */
.L_x_5117:
        /* <DEDUP_REMOVED lines=13> */
.L_x_5119:
        /* <DEDUP_REMOVED lines=16> */
.L_x_5120:
        /* <DEDUP_REMOVED lines=16> */
.L_x_5121:
        /* <DEDUP_REMOVED lines=15> */
.L_x_5237:
[----:B------:R-:W-:Y:S05]  /*2a630*/  BSYNC B2 ;  /* 0x0000000000027941 */ /* 0x000fea0003800000 */
.L_x_5122:
        /* <DEDUP_REMOVED lines=10> */
.L_x_5124:
[----:B------:R-:W-:Y:S01]  /*2a6e0*/  LOP3.LUT P0, RZ, R18, 0x8, RZ, 0xc0, !PT ;  /* 0x0000000812ff7812 */ /* 0x000fe2000780c0ff */
[----:B------:R-:W-:-:S12]  /*2a6f0*/  BSSY B2, `(.L_x_5125) ;  /* 0x0000003000027945 */ /* 0x000fd80003800000 */
[----:B------:R-:W-:Y:S05]  /*2a700*/  @P0 BRA `(.L_x_5126) ;  /* 0x0000000000040947 */ /* 0x000fea0003800000 */
[----:B------:R-:W-:Y:S01]  /*2a710*/  BPT.TRAP 0x1 ;  /* 0x000000040000795c */ /* 0x000fe20000300000 */
.L_x_5126:
[----:B------:R-:W-:Y:S05]  /*2a720*/  BSYNC B2 ;  /* 0x0000000000027941 */ /* 0x000fea0003800000 */
.L_x_5125:
        /* <DEDUP_REMOVED lines=12> */
.L_x_5127:
        /* <DEDUP_REMOVED lines=15> */
.L_x_5128:
        /* <DEDUP_REMOVED lines=15> */
.L_x_5129:
        /* <DEDUP_REMOVED lines=12> */
.L_x_5113:
[----:B------:R-:W-:Y:S05]  /*2aa90*/  BSYNC B1 ;  /* 0x0000000000017941 */ /* 0x000fea0003800000 */
.L_x_5112:
[----:B------:R-:W2:Y:S01]  /*2aaa0*/  LDL R2, [R1+0x30] ;  /* 0x0000300001027983 */ /* 0x000ea20000100800 */
[----:B------:R-:W-:Y:S01]  /*2aab0*/  VIADD R0, R0, 0xfffffffe ;  /* 0xfffffffe00007836 */ /* 0x000fe20000000000 */
[----:B--2---:R-:W-:-:S13]  /*2aac0*/  ISETP.GT.AND P0, PT, R6, R2, PT ;  /* 0x000000020600720c */ /* 0x004fda0003f04270 */
[----:B------:R-:W-:Y:S05]  /*2aad0*/  @P0 BRA `(.L_x_5130) ;  /* 0xffffffe800300947 */ /* 0x000fea000383ffff */
.L_x_5073:
[----:B------:R-:W-:Y:S05]  /*2aae0*/  BSYNC B0 ;  /* 0x0000000000007941 */ /* 0x000fea0003800000 */
.L_x_5072:
[----:B------:R-:W4:Y:S01]  /*2aaf0*/  S2R R2, SR_TID.X ;  /* 0x0000000000027919 */ /* 0x000f220000002100 */
[----:B------:R-:W-:Y:S01]  /*2ab00*/  BSSY B0, `(.L_x_5131) ;  /* 0x0000011000007945 */ /* 0x000fe20003800000 */
[----:B----4-:R-:W-:-:S04]  /*2ab10*/  LOP3.LUT R2, R2, 0x7f, RZ, 0xc0, !PT ;  /* 0x0000007f02027812 */ /* 0x010fc800078ec0ff */
[----:B------:R-:W-:-:S13]  /*2ab20*/  ISETP.NE.AND P0, PT, R2, RZ, PT ;  /* 0x000000ff0200720c */ /* 0x000fda0003f05270 */
[----:B------:R-:W-:Y:S05]  /*2ab30*/  @P0 BRA `(.L_x_5132) ;  /* 0x0000000000340947 */ /* 0x000fea0003800000 */
[----:B------:R-:W4:Y:S01]  /*2ab40*/  S2R R2, SR_LANEID ;  /* 0x0000000000027919 */ /* 0x000f220000000000 */
[----:B------:R-:W-:Y:S01]  /*2ab50*/  VOTEU.ANY UR4, UPT, PT ;  /* 0x0000000000047886 */ /* 0x000fe200038e0100 */
[----:B-1----:R-:W1:Y:S01]  /*2ab60*/  LDC.64 R4, c[0x0][0xc60] ;  /* 0x00031800ff047b82 */ /* 0x002e620000000a00 */
[----:B------:R-:W4:Y:S02]  /*2ab70*/  FLO.U32 R0, UR4 ;  /* 0x0000000400007d00 */ /* 0x000f2400080e0000 */
[----:B----4-:R-:W-:-:S06]  /*2ab80*/  ISETP.EQ.U32.AND P0, PT, R0, R2, PT ;  /* 0x000000020000720c */ /* 0x010fcc0003f02070 */
[----:B------:R-:W1:Y:S07]  /*2ab90*/  POPC R2, UR4 ;  /* 0x0000000400027d09 */ /* 0x000e6e0008000000 */
[----:B-1----:R-:W4:Y:S04]  /*2aba0*/  @P0 ATOMG.E.ADD.STRONG.GPU PT, R2, desc[UR46][R4.64], R2 ;  /* 0x00000002040209a8 */ /* 0x002f2800081ee1ee */
[----:B----4-:R1:W4:Y:S02]  /*2abb0*/  SHFL.IDX PT, R2, R2, R0, 0x1f ;  /* 0x00001f0002027589 */ /* 0x01032400000e0000 */
[----:B-1----:R-:W1:Y:S02]  /*2abc0*/  S2R R0, SR_LTMASK ;  /* 0x0000000000007919 */ /* 0x002e640000003900 */
[----:B-1----:R-:W-:-:S06]  /*2abd0*/  LOP3.LUT R0, R0, UR4, RZ, 0xc0, !PT ;  /* 0x0000000400007c12 */ /* 0x002fcc000f8ec0ff */
[----:B------:R-:W4:Y:S02]  /*2abe0*/  POPC R0, R0 ;  /* 0x0000000000007309 */ /* 0x000f240000000000 */
[----:B----4-:R-:W-:-:S05]  /*2abf0*/  IADD3 R0, R2, UR39, R0 ;  /* 0x0000002702007c10 */ /* 0x010fca000fffe000 */
[----:B------:R4:W-:Y:S02]  /*2ac00*/  STL [R1], R0 ;  /* 0x0000000001007387 */ /* 0x0009e40000100800 */
.L_x_5132:
[----:B------:R-:W-:Y:S05]  /*2ac10*/  BSYNC B0 ;  /* 0x0000000000007941 */ /* 0x000fea0003800000 */
.L_x_5131:
[----:B------:R-:W-:Y:S01]  /*2ac20*/  LOP3.LUT P0, RZ, R18, 0x4, RZ, 0xc0, !PT ;  /* 0x0000000412ff7812 */ /* 0x000fe2000780c0ff */
[----:B------:R-:W-:-:S12]  /*2ac30*/  BSSY B0, `(.L_x_5133) ;  /* 0x000004e000007945 */ /* 0x000fd80003800000 */
[----:B------:R-:W-:Y:S05]  /*2ac40*/  @!P0 BRA `(.L_x_5134) ;  /* 0x0000000400308947 */ /* 0x000fea0003800000 */
[----:B----4-:R-:W4:Y:S04]  /*2ac50*/  LDL R0, [R1+0x10] ;  /* 0x0000100001007983 */ /* 0x010f280000100800 */
[----:B------:R-:W5:Y:S01]  /*2ac60*/  LDL R2, [R1+0x14] ;  /* 0x0000140001027983 */ /* 0x000f620000100800 */
[----:B------:R-:W-:Y:S01]  /*2ac70*/  BSSY B1, `(.L_x_5135) ;  /* 0x0000005000017945 */ /* 0x000fe20003800000 */
[----:B----4-:R-:W-:Y:S01]  /*2ac80*/  IMAD R0, R0, 0x8, R19 ;  /* 0x0000000800007824 */ /* 0x010fe200078e0213 */
[----:B-----5:R-:W-:-:S04]  /*2ac90*/  SHF.L.U32 R2, R2, 0x1f, RZ ;  /* 0x0000001f02027819 */ /* 0x020fc800000006ff */
[----:B------:R-:W4:Y:S02]  /*2aca0*/  SYNCS.PHASECHK.TRANS64.TRYWAIT P0, [R0+URZ+0x30860], R2 ;  /* 0x03086002000075a7 */ /* 0x000f24000800017f */
[----:B----4-:R-:W-:Y:S05]  /*2acb0*/  @!P0 BRA `(.L_x_5136) ;  /* 0x0000003800208947 */ /* 0x010fea0003800000 */
.L_x_5238:
[----:B------:R-:W-:Y:S05]  /*2acc0*/  BSYNC B1 ;  /* 0x0000000000017941 */ /* 0x000fea0003800000 */
.L_x_5135:
[----:B--2---:R-:W2:Y:S01]  /*2acd0*/  S2R R3, SR_TID.X ;  /* 0x0000000000037919 */ /* 0x004ea20000002100 */
[----:B------:R-:W-:-:S04]  /*2ace0*/  UPRMT UR4, UR38, 0x9910, URZ ;  /* 0x0000991026047896 */ /* 0x000fc8000800003f */
[----:B------:R-:W-:Y:S01]  /*2acf0*/  UISETP.NE.AND UP0, UPT, UR4, 0x2, UPT ;  /* 0x000000020400788c */ /* 0x000fe2000bf05270 */
[----:B--2---:R-:W-:-:S04]  /*2ad00*/  LOP3.LUT R3, R3, 0x7f, RZ, 0xc0, !PT ;  /* 0x0000007f03037812 */ /* 0x004fc800078ec0ff */
[----:B------:R-:W-:-:S13]  /*2ad10*/  ISETP.NE.AND P0, PT, R3, RZ, PT ;  /* 0x000000ff0300720c */ /* 0x000fda0003f05270 */
[----:B----4-:R-:W-:-:S04]  /*2ad20*/  @!P0 IMAD.MOV.U32 R2, RZ, RZ, 0x9000 ;  /* 0x00009000ff028424 */ /* 0x010fc800078e00ff */
[----:B------:R2:W-:Y:S01]  /*2ad30*/  @!P0 SYNCS.ARRIVE.TRANS64 RZ, [R0+URZ+0x30850], R2 ;  /* 0x0308500200ff89a7 */ /* 0x0005e2000800003f */
[----:B------:R-:W-:-:S13]  /*2ad40*/  PLOP3.LUT P0, PT, PT, PT, UP0, 0x80, 0x0 ;  /* 0x000000000000781c */ /* 0x000fda0003f0f008 */
[----:B--2---:R-:W-:Y:S05]  /*2ad50*/  @P0 BRA `(.L_x_5137) ;  /* 0x0000000000040947 */ /* 0x004fea0003800000 */
[----:B------:R-:W-:Y:S01]  /*2ad60*/  BPT.TRAP 0x1 ;  /* 0x000000040000795c */ /* 0x000fe20000300000 */
.L_x_5137:
[----:B------:R-:W-:Y:S01]  /*2ad70*/  LOP3.LUT P0, RZ, R18, 0x8, RZ, 0xc0, !PT ;  /* 0x0000000812ff7812 */ /* 0x000fe2000780c0ff */
[----:B------:R-:W-:-:S12]  /*2ad80*/  BSSY B1, `(.L_x_5138) ;  /* 0x0000003000017945 */ /* 0x000fd80003800000 */
[----:B------:R-:W-:Y:S05]  /*2ad90*/  @P0 BRA `(.L_x_5139) ;  /* 0x0000000000040947 */ /* 0x000fea0003800000 */
[----:B------:R-:W-:Y:S01]  /*2ada0*/  BPT.TRAP 0x1 ;  /* 0x000000040000795c */ /* 0x000fe20000300000 */
.L_x_5139:
[----:B------:R-:W-:Y:S05]  /*2adb0*/  BSYNC B1 ;  /* 0x0000000000017941 */ /* 0x000fea0003800000 */
.L_x_5138:
[----:B------:R-:W2:Y:S04]  /*2adc0*/  LDL.LU R4, [R1+0x18] ;  /* 0x0000180001047983 */ /* 0x000ea80000300800 */
[----:B------:R-:W2:Y:S04]  /*2add0*/  LDL.LU R3, [R1+0x4] ;  /* 0x0000040001037983 */ /* 0x000ea80000300800 */
[----:B------:R-:W4:Y:S01]  /*2ade0*/  LDL R2, [R1+0x10] ;  /* 0x0000100001027983 */ /* 0x000f220000100800 */
        /* <DEDUP_REMOVED lines=8> */
[----:B----4-:R-:W-:-:S04]  /*2ae70*/  IMAD R2, R2, 0x9000, R19 ;  /* 0x0000900002027824 */ /* 0x010fc800078e0213 */
[----:B------:R-:W-:-:S07]  /*2ae80*/  VIADD R4, R2, 0x400 ;  /* 0x0000040002047836 */ /* 0x000fce0000000000 */
.L_x_5140:
        /* <DEDUP_REMOVED lines=15> */
.L_x_5141:
        /* <DEDUP_REMOVED lines=15> */
.L_x_5142:
        /* <DEDUP_REMOVED lines=10> */
.L_x_5134:
[----:B------:R-:W-:Y:S05]  /*2b110*/  BSYNC B0 ;  /* 0x0000000000007941 */ /* 0x000fea0003800000 */
.L_x_5133:
[----:B-1----:R-:W4:Y:S04]  /*2b120*/  LDL.LU R5, [R1+0x10] ;  /* 0x0000100001057983 */ /* 0x002f280000300800 */
[----:B------:R-:W5:Y:S01]  /*2b130*/  LDL.LU R4, [R1+0x14] ;  /* 0x0000140001047983 */ /* 0x000f620000300800 */
[----:B----4-:R-:W-:-:S05]  /*2b140*/  VIADD R0, R5, 0x1 ;  /* 0x0000000105007836 */ /* 0x010fca0000000000 */
[----:B------:R-:W-:-:S04]  /*2b150*/  ISETP.NE.AND P0, PT, R0, 0x2, PT ;  /* 0x000000020000780c */ /* 0x000fc80003f05270 */
[----:B------:R-:W-:Y:S02]  /*2b160*/  SEL R2, RZ, 0x1, P0 ;  /* 0x00000001ff027807 */ /* 0x000fe40000000000 */
[----:B------:R-:W-:Y:S02]  /*2b170*/  SEL R0, R0, RZ, P0 ;  /* 0x000000ff00007207 */ /* 0x000fe40000000000 */
[----:B-----5:R-:W-:-:S03]  /*2b180*/  LOP3.LUT R4, R4, R2, RZ, 0x3c, !PT ;  /* 0x0000000204047212 */ /* 0x020fc600078e3cff */
[----:B------:R4:W-:Y:S04]  /*2b190*/  STL [R1+0x10], R0 ;  /* 0x0000100001007387 */ /* 0x0009e80000100800 */
[----:B------:R4:W-:Y:S02]  /*2b1a0*/  STL [R1+0x14], R4 ;  /* 0x0000140401007387 */ /* 0x0009e40000100800 */
.L_x_5052:
[----:B------:R-:W-:Y:S05]  /*2b1b0*/  BSYNC B7 ;  /* 0x0000000000077941 */ /* 0x000fea0003800000 */
.L_x_5050:
[----:B------:R-:W-:-:S13]  /*2b1c0*/  LOP3.LUT P0, RZ, R18, 0x10, RZ, 0xc0, !PT ;  /* 0x0000001012ff7812 */ /* 0x000fda000780c0ff */
[----:B------:R-:W-:Y:S05]  /*2b1d0*/  @!P0 BRA `(.L_x_5143) ;  /* 0x00000000002c8947 */ /* 0x000fea0003800000 */
[----:B------:R-:W-:Y:S05]  /*2b1e0*/  WARPSYNC.ALL ;  /* 0x0000000000007948 */ /* 0x000fea0003800000 */
[----:B------:R-:W5:Y:S08]  /*2b1f0*/  S2UR UR5, SR_CgaCtaId ;  /* 0x00000000000579c3 */ /* 0x000f700000008800 */
[----:B------:R-:W-:Y:S06]  /*2b200*/  BAR.SYNC.DEFER_BLOCKING 0x5, 0x180 ;  /* 0x0146000000007b1d */ /* 0x000fec0000010000 */
[----:B------:R-:W-:-:S02]  /*2b210*/  UMOV UR4, 0x400 ;  /* 0x0000040000047882 */ /* 0x000fc40000000000 */
[----:B-----5:R-:W-:-:S06]  /*2b220*/  ULEA UR4, UR5, UR4, 0x18 ;  /* 0x0000000405047291 */ /* 0x020fcc000f8ec03f */
[----:B------:R-:W-:-:S05]  /*2b230*/  IMAD.U32 R19, RZ, RZ, UR4 ;  /* 0x00000004ff137e24 */ /* 0x000fca000f8e00ff */
[----:B---34-:R-:W3:Y:S04]  /*2b240*/  LDS.128 R4, [R19+0x308d0] ;  /* 0x0308d00013047984 */ /* 0x018ee80000000c00 */
[----:B---3--:R3:W-:Y:S04]  /*2b250*/  STL.64 [R1], R4 ;  /* 0x0000000401007387 */ /* 0x0087e80000100a00 */
[----:B------:R3:W-:Y:S01]  /*2b260*/  STL.64 [R1+0x8], R6 ;  /* 0x0000080601007387 */ /* 0x0007e20000100a00 */
[----:B------:R-:W-:Y:S06]  /*2b270*/  BAR.ARV 0x4, 0x180 ;  /* 0x0106000000007b1d */ /* 0x000fec0000002000 */
[----:B------:R-:W-:Y:S05]  /*2b280*/  BRA `(.L_x_5144) ;  /* 0x00000010002c7947 */ /* 0x000fea0003800000 */
.L_x_5143:
[----:B------:R-:W5:Y:S01]  /*2b290*/  LDL R16, [R1+0x28] ;  /* 0x0000280001107983 */ /* 0x000f620000100800 */
[----:B------:R-:W-:Y:S01]  /*2b2a0*/  UMOV UR4, 0xffffffff ;  /* 0xffffffff00047882 */ /* 0x000fe20000000000 */
[----:B-----5:R-:W-:Y:S02]  /*2b2b0*/  ISETP.NE.AND P5, PT, R16, 0x1f, PT ;  /* 0x0000001f1000780c */ /* 0x020fe40003fa5270 */
[----:B------:R-:W-:Y:S11]  /*2b2c0*/  BRA.DIV UR4, `(.L_x_5145) ;  /* 0x0000003204b07947 */ /* 0x000ff6000b800000 */
[----:B--2---:R-:W4:Y:S01]  /*2b2d0*/  LDL R3, [R1+0xc] ;  /* 0x00000c0001037983 */ /* 0x004f220000100800 */
[----:B------:R-:W-:-:S03]  /*2b2e0*/  ULDC UR4, c[0x0][0xc3c] ;  /* 0x00030f0000047ab9 */ /* 0x000fc60000000800 */
[----:B------:R-:W0:Y:S01]  /*2b2f0*/  LDL.LU R2, [R1] ;  /* 0x0000000001027983 */ /* 0x000e220000300800 */
[----:B------:R-:W-:Y:S01]  /*2b300*/  LOP3.LUT P4, RZ, R18, 0x1, RZ, 0xc0, !PT ;  /* 0x0000000112ff7812 */ /* 0x000fe2000788c0ff */
[----:B----4-:R-:W-:Y:S02]  /*2b310*/  IMAD.IADD R0, R3, 0x1, R16 ;  /* 0x0000000103007824 */ /* 0x010fe400078e0210 */
[----:B0-----:R-:W-:-:S03]  /*2b320*/  IMAD.MOV.U32 R10, RZ, RZ, R2 ;  /* 0x000000ffff0a7224 */ /* 0x001fc600078e0002 */
[----:B------:R-:W-:-:S13]  /*2b330*/  ISETP.GE.OR P0, PT, R0, UR4, !P5 ;  /* 0x0000000400007c0c */ /* 0x000fda000ef06670 */
[----:B------:R-:W0:Y:S08]  /*2b340*/  @!P0 LDC.64 R2, c[0x0][0xc80] ;  /* 0x00032000ff028b82 */ /* 0x000e300000000a00 */
[----:B---3--:R-:W2:Y:S01]  /*2b350*/  @!P0 LDC.64 R6, c[0x0][0xc78] ;  /* 0x00031e00ff068b82 */ /* 0x008ea20000000a00 */
[----:B0-----:R-:W-:-:S05]  /*2b360*/  @!P0 IMAD.WIDE R2, R0, 0x4, R2 ;  /* 0x0000000400028825 */ /* 0x001fca00078e0202 */
        /* <DEDUP_REMOVED lines=8> */
[----:B------:R-:W-:-:S03]  /*2b3f0*/  ISETP.GE.U32.AND P3, PT, R16, 0x10, PT ;  /* 0x000000101000780c */ /* 0x000fc60003f66070 */
[----:B------:R-:W-:Y:S01]  /*2b400*/  SHFL.IDX PT, R0, R10, 0x1, 0x1f ;  /* 0x00201f000a007f89 */ /* 0x000fe200000e0000 */
[----:B---3--:R-:W-:Y:S01]  /*2b410*/  @!P0 IMAD.MOV.U32 R4, RZ, RZ, R8 ;  /* 0x000000ffff048224 */ /* 0x008fe200078e0008 */
[----:B------:R-:W-:Y:S01]  /*2b420*/  MOV R8, RZ ;  /* 0x000000ff00087202 */ /* 0x000fe20000000f00 */
[----:B--2---:R-:W-:Y:S01]  /*2b430*/  @!P0 IMAD.MOV.U32 R6, RZ, RZ, R2 ;  /* 0x000000ffff068224 */ /* 0x004fe200078e0002 */
        /* <DEDUP_REMOVED lines=17> */
[----:B------:R0:W2:Y:S02]  /*2b550*/  SHFL.IDX PT, R9, R7, 0x1f, 0x1f ;  /* 0x03e01f0007097f89 */ /* 0x0000a400000e0000 */
.L_x_5248:
[----:B------:R-:W-:Y:S02]  /*2b560*/  ULDC UR4, c[0x0][0xc38] ;  /* 0x00030e0000047ab9 */ /* 0x000fe40000000800 */
[----:B------:R-:W-:-:S04]  /*2b570*/  IMAD.U32 R2, RZ, RZ, UR4 ;  /* 0x00000004ff027e24 */ /* 0x000fc8000f8e00ff */
[----:B--2---:R-:W-:-:S04]  /*2b580*/  IMAD R9, R9, R2, RZ ;  /* 0x0000000209097224 */ /* 0x004fc800078e02ff */
[----:B------:R-:W-:-:S05]  /*2b590*/  IMAD.IADD R0, R0, 0x1, R9 ;  /* 0x0000000100007824 */ /* 0x000fca00078e0209 */
[----:B------:R-:W-:-:S13]  /*2b5a0*/  ISETP.GT.AND P4, PT, R0, R5, PT ;  /* 0x000000050000720c */ /* 0x000fda0003f84270 */
[----:B------:R-:W-:Y:S05]  /*2b5b0*/  @P4 BRA `(.L_x_5146) ;  /* 0x0000000000ac4947 */ /* 0x000fea0003800000 */
.L_x_5149:
[----:B------:R-:W2:Y:S01]  /*2b5c0*/  LDL.LU R3, [R1+0xc] ;  /* 0x00000c0001037983 */ /* 0x000ea20000300800 */
[----:B------:R-:W3:Y:S01]  /*2b5d0*/  LDC R2, c[0x0][0xc3c] ;  /* 0x00030f00ff027b82 */ /* 0x000ee20000000800 */
[----:B--2---:R-:W-:-:S05]  /*2b5e0*/  VIADD R3, R3, 0x1f ;  /* 0x0000001f03037836 */ /* 0x004fca0000000000 */
[----:B---3--:R-:W-:-:S13]  /*2b5f0*/  ISETP.GE.AND P4, PT, R3, R2, PT ;  /* 0x000000020300720c */ /* 0x008fda0003f86270 */
[----:B------:R-:W-:Y:S05]  /*2b600*/  @P4 BRA `(.L_x_5147) ;  /* 0x0000000800e84947 */ /* 0x000fea0003800000 */
[----:B------:R-:W2:Y:S04]  /*2b610*/  LDL R4, [R1+0x28] ;  /* 0x0000280001047983 */ /* 0x000ea80000100800 */
[----:B------:R3:W-:Y:S01]  /*2b620*/  STL [R1+0xc], R3 ;  /* 0x00000c0301007387 */ /* 0x0007e20000100800 */
[----:B--2---:R-:W-:Y:S02]  /*2b630*/  IMAD.IADD R6, R3, 0x1, R4 ;  /* 0x0000000103067824 */ /* 0x004fe400078e0204 */
[----:B------:R-:W-:-:S03]  /*2b640*/  IMAD.MOV.U32 R4, RZ, RZ, RZ ;  /* 0x000000ffff047224 */ /* 0x000fc600078e00ff */
[----:B------:R-:W-:-:S13]  /*2b650*/  ISETP.GE.OR P4, PT, R6, R2, !P5 ;  /* 0x000000020600720c */ /* 0x000fda0006f86670 */
[----:B---3--:R-:W2:Y:S02]  /*2b660*/  @!P4 LDC.64 R2, c[0x0][0xc80] ;  /* 0x00032000ff02cb82 */ /* 0x008ea40000000a00 */
[----:B--2---:R-:W-:-:S05]  /*2b670*/  @!P4 IMAD.WIDE R2, R6, 0x4, R2 ;  /* 0x000000040602c825 */ /* 0x004fca00078e0202 */
[----:B------:R2:W3:Y:S02]  /*2b680*/  @!P4 LDG.E R4, desc[UR46][R2.64] ;  /* 0x0000002e0204c981 */ /* 0x0004e4000c1e1900 */
[----:B--2---:R-:W2:Y:S02]  /*2b690*/  @!P4 LDC.64 R2, c[0x0][0xc78] ;  /* 0x00031e00ff02cb82 */ /* 0x004ea40000000a00 */
[----:B--2---:R-:W-:-:S04]  /*2b6a0*/  @!P4 IMAD.WIDE R2, R6, 0x4, R2 ;  /* 0x000000040602c825 */ /* 0x004fc800078e0202 */
[----:B------:R-:W-:-:S06]  /*2b6b0*/  IMAD.MOV.U32 R6, RZ, RZ, RZ ;  /* 0x000000ffff067224 */ /* 0x000fcc00078e00ff */
[----:B------:R-:W3:Y:S01]  /*2b6c0*/  @!P4 LDG.E R6, desc[UR46][R2.64] ;  /* 0x0000002e0206c981 */ /* 0x000ee2000c1e1900 */
[----:B------:R-:W-:Y:S01]  /*2b6d0*/  UMOV UR4, 0xffffffff ;  /* 0xffffffff00047882 */ /* 0x000fe20000000000 */
[----:B---3--:R-:W-:Y:S02]  /*2b6e0*/  IMAD R2, R6, R4, RZ ;  /* 0x0000000406027224 */ /* 0x008fe400078e02ff */
[----:B------:R-:W-:Y:S05]  /*2b6f0*/  BRA.DIV UR4, `(.L_x_5148) ;  /* 0x0000003604047947 */ /* 0x000fea000b800000 */
[----:B------:R-:W2:Y:S01]  /*2b700*/  SHFL.UP PT, R3, R2, 0x1, RZ ;  /* 0x0420000002037989 */ /* 0x000ea200000e00ff */
[----:B------:R-:W-:-:S04]  /*2b710*/  LOP3.LUT P4, RZ, R18, 0x1, RZ, 0xc0, !PT ;  /* 0x0000000112ff7812 */ /* 0x000fc8000788c0ff */
[----:B--2---:R-:W-:-:S05]  /*2b720*/  SEL R3, R3, RZ, P4 ;  /* 0x000000ff03037207 */ /* 0x004fca0002000000 */
[----:B------:R-:W-:-:S05]  /*2b730*/  IMAD.IADD R2, R2, 0x1, R3 ;  /* 0x0000000102027824 */ /* 0x000fca00078e0203 */
[----:B------:R-:W2:Y:S02]  /*2b740*/  SHFL.UP PT, R3, R2, 0x2, RZ ;  /* 0x0440000002037989 */ /* 0x000ea400000e00ff */
        /* <DEDUP_REMOVED lines=10> */
[----:B0-----:R-:W-:-:S05]  /*2b7f0*/  IMAD.IADD R7, R2, 0x1, R3 ;  /* 0x0000000102077824 */ /* 0x001fca00078e0203 */
[----:B------:R0:W2:Y:S02]  /*2b800*/  SHFL.IDX PT, R9, R7, 0x1f, 0x1f ;  /* 0x03e01f0007097f89 */ /* 0x0000a400000e0000 */
.L_x_5256:
[----:B------:R-:W-:Y:S02]  /*2b810*/  ULDC UR4, c[0x0][0xc38] ;  /* 0x00030e0000047ab9 */ /* 0x000fe40000000800 */
[----:B------:R-:W-:-:S04]  /*2b820*/  IMAD.U32 R2, RZ, RZ, UR4 ;  /* 0x00000004ff027e24 */ /* 0x000fc8000f8e00ff */
[----:B--2---:R-:W-:-:S04]  /*2b830*/  IMAD R9, R9, R2, RZ ;  /* 0x0000000209097224 */ /* 0x004fc800078e02ff */
[----:B------:R-:W-:-:S05]  /*2b840*/  IMAD.IADD R0, R9, 0x1, R0 ;  /* 0x0000000109007824 */ /* 0x000fca00078e0200 */
[----:B------:R-:W-:-:S13]  /*2b850*/  ISETP.GT.AND P4, PT, R0, R5, PT ;  /* 0x000000050000720c */ /* 0x000fda0003f84270 */
[----:B------:R-:W-:Y:S05]  /*2b860*/  @!P4 BRA `(.L_x_5149) ;  /* 0xfffffffc0054c947 */ /* 0x000fea000383ffff */
.L_x_5146:
[----:B------:R-:W-:Y:S01]  /*2b870*/  IMAD.IADD R9, R0, 0x1, -R9 ;  /* 0x0000000100097824 */ /* 0x000fe200078e0a09 */
[----:B------:R-:W-:-:S03]  /*2b880*/  UMOV UR4, 0xffffffff ;  /* 0xffffffff00047882 */ /* 0x000fc60000000000 */
[----:B------:R-:W-:-:S05]  /*2b890*/  IMAD R0, R7, R2, R9 ;  /* 0x0000000207007224 */ /* 0x000fca00078e0209 */
[----:B------:R-:W-:Y:S01]  /*2b8a0*/  ISETP.GT.AND P6, PT, R0, R5, PT ;  /* 0x000000050000720c */ /* 0x000fe20003fc4270 */
[----:B------:R-:W-:-:S12]  /*2b8b0*/  BRA.DIV UR4, `(.L_x_5150) ;  /* 0x0000003604707947 */ /* 0x000fd8000b800000 */
[----:B------:R-:W2:Y:S01]  /*2b8c0*/  LDL.LU R10, [R1+0xc] ;  /* 0x00000c00010a7983 */ /* 0x000ea20000300800 */
[----:B------:R-:W-:-:S04]  /*2b8d0*/  VOTE.ANY R0, PT, !P6 ;  /* 0x0000000000007806 */ /* 0x000fc800070e0100 */
[----:B------:R-:W3:Y:S02]  /*2b8e0*/  POPC R3, R0 ;  /* 0x0000000000037309 */ /* 0x000ee40000000000 */
[----:B---3--:R3:W4:Y:S04]  /*2b8f0*/  SHFL.IDX PT, R4, R4, R3, 0x1f ;  /* 0x00001f0304047589 */ /* 0x00872800000e0000 */
[----:B------:R3:W0:Y:S01]  /*2b900*/  SHFL.IDX PT, R6, R6, R3, 0x1f ;  /* 0x00001f0306067589 */ /* 0x00062200000e0000 */
[----:B--2---:R-:W-:-:S05]  /*2b910*/  IADD3 R10, R3, R10, RZ ;  /* 0x0000000a030a7210 */ /* 0x004fca0007ffe0ff */
[----:B0---4-:R3:W-:Y:S02]  /*2b920*/  STL [R1+0xc], R10 ;  /* 0x00000c0a01007387 */ /* 0x0117e40000100800 */
.L_x_5261:
[----:B------:R-:W-:-:S13]  /*2b930*/  ISETP.NE.AND P0, PT, R0, RZ, PT ;  /* 0x000000ff0000720c */ /* 0x000fda0003f05270 */
[----:B------:R-:W-:Y:S05]  /*2b940*/  @!P0 BRA `(.L_x_5151) ;  /* 0x0000000000148947 */ /* 0x000fea0003800000 */
[----:B------:R-:W-:Y:S01]  /*2b950*/  UMOV UR4, 0xffffffff ;  /* 0xffffffff00047882 */ /* 0x000fe20000000000 */
[----:B---3--:R-:W-:Y:S02]  /*2b960*/  VIADD R3, R3, 0xffffffff ;  /* 0xffffffff03037836 */ /* 0x008fe40000000000 */
[----:B------:R-:W-:Y:S05]  /*2b970*/  BRA.DIV UR4, `(.L_x_5152) ;  /* 0x0000003604a87947 */ /* 0x000fea000b800000 */
[----:B------:R2:W3:Y:S02]  /*2b980*/  SHFL.IDX PT, R3, R7, R3, 0x1f ;  /* 0x00001f0307037589 */ /* 0x0004e400000e0000 */
.L_x_5264:
[----:B---3--:R-:W-:-:S07]  /*2b990*/  IMAD.MOV.U32 R8, RZ, RZ, R3 ;  /* 0x000000ffff087224 */ /* 0x008fce00078e0003 */
.L_x_5151:
[----:B------:R-:W-:Y:S01]  /*2b9a0*/  ISETP.NE.AND P0, PT, R6, 0x1, PT ;  /* 0x000000010600780c */ /* 0x000fe20003f05270 */
[----:B------:R-:W-:-:S05]  /*2b9b0*/  IMAD R0, R8, R2, R9 ;  /* 0x0000000208007224 */ /* 0x000fca00078e0209 */
[----:B------:R4:W-:Y:S02]  /*2b9c0*/  STL [R1], R0 ;  /* 0x0000000001007387 */ /* 0x0009e40000100800 */
[----:B----4-:R-:W-:-:S05]  /*2b9d0*/  IMAD.IADD R0, R5, 0x1, -R0 ;  /* 0x0000000105007824 */ /* 0x010fca00078e0a00 */
[----:B------:R-:W-:Y:S05]  /*2b9e0*/  @!P0 BRA `(.L_x_5153) ;  /* 0x0000000000e48947 */ /* 0x000fea0003800000 */
[----:B------:R-:W-:-:S04]  /*2b9f0*/  IABS R5, R4 ;  /* 0x0000000400057213 */ /* 0x000fc80000000000 */
[----:B------:R-:W4:Y:S08]  /*2ba00*/  I2F.RP R2, R5 ;  /* 0x0000000500027306 */ /* 0x000f300000209400 */
[----:B----4-:R-:W4:Y:S02]  /*2ba10*/  MUFU.RCP R2, R2 ;  /* 0x0000000200027308 */ /* 0x010f240000001000 */
[----:B----4-:R-:W-:-:S06]  /*2ba20*/  VIADD R2, R2, 0xffffffe ;  /* 0x0ffffffe02027836 */ /* 0x010fcc0000000000 */
[----:B---3--:R-:W3:Y:S02]  /*2ba30*/  F2I.FTZ.U32.TRUNC.NTZ R3, R2 ;  /* 0x0000000200037305 */ /* 0x008ee4000021f000 */
[----:B---3--:R-:W-:-:S04]  /*2ba40*/  IMAD.MOV R2, RZ, RZ, -R3 ;  /* 0x000000ffff027224 */ /* 0x008fc800078e0a03 */
        /* <DEDUP_REMOVED lines=14> */
[----:B------:R-:W3:Y:S07]  /*2bb30*/  I2F.RP R2, R5 ;  /* 0x0000000500027306 */ /* 0x000eee0000209400 */
[----:B------:R-:W-:Y:S01]  /*2bb40*/  @P0 VIADD R8, R8, 0x1 ;  /* 0x0000000108080836 */ /* 0x000fe20000000000 */
[----:B---3--:R-:W3:Y:S02]  /*2bb50*/  MUFU.RCP R2, R2 ;  /* 0x0000000200027308 */ /* 0x008ee40000001000 */
[----:B---3--:R-:W-:-:S06]  /*2bb60*/  VIADD R2, R2, 0xffffffe ;  /* 0x0ffffffe02027836 */ /* 0x008fcc0000000000 */
[----:B------:R-:W3:Y:S02]  /*2bb70*/  F2I.FTZ.U32.TRUNC.NTZ R3, R2 ;  /* 0x0000000200037305 */ /* 0x000ee4000021f000 */
[----:B---3--:R-:W-:-:S04]  /*2bb80*/  IMAD.MOV R2, RZ, RZ, -R3 ;  /* 0x000000ffff027224 */ /* 0x008fc800078e0a03 */
[----:B--2---:R-:W-:Y:S02]  /*2bb90*/  IMAD R7, R2, R5, RZ ;  /* 0x0000000502077224 */ /* 0x004fe400078e02ff */
[----:B------:R-:W-:-:S04]  /*2bba0*/  IMAD.MOV.U32 R2, RZ, RZ, RZ ;  /* 0x000000ffff027224 */ /* 0x000fc800078e00ff */
[----:B------:R-:W-:Y:S01]  /*2bbb0*/  IMAD.HI.U32 R7, R3, R7, R2 ;  /* 0x0000000703077227 */ /* 0x000fe200078e0002 */
[----:B------:R-:W-:-:S03]  /*2bbc0*/  LOP3.LUT R2, R0, R4, RZ, 0x3c, !PT ;  /* 0x0000000400027212 */ /* 0x000fc600078e3cff */
[----:B------:R-:W-:Y:S01]  /*2bbd0*/  IMAD.MOV.U32 R3, RZ, RZ, R8 ;  /* 0x000000ffff037224 */ /* 0x000fe200078e0008 */
[----:B------:R-:W-:Y:S02]  /*2bbe0*/  ISETP.GE.AND P1, PT, R2, RZ, PT ;  /* 0x000000ff0200720c */ /* 0x000fe40003f26270 */
[----:B------:R-:W-:-:S05]  /*2bbf0*/  IABS R8, R6 ;  /* 0x0000000600087213 */ /* 0x000fca0000000000 */
[----:B------:R-:W-:-:S06]  /*2bc00*/  IMAD.MOV R8, RZ, RZ, -R8 ;  /* 0x000000ffff087224 */ /* 0x000fcc00078e0a08 */
[----:B------:R-:W-:Y:S02]  /*2bc10*/  @!P1 IADD3 R3, -R3, RZ, RZ ;  /* 0x000000ff03039210 */ /* 0x000fe40007ffe1ff */
        /* <DEDUP_REMOVED lines=22> */
.L_x_5153:
[----:B---3--:R-:W3:Y:S01]  /*2bd80*/  LDL R3, [R1+0xc] ;  /* 0x00000c0001037983 */ /* 0x008ee20000100800 */
[----:B--2---:R-:W3:Y:S02]  /*2bd90*/  LDC.64 R6, c[0x0][0xc90] ;  /* 0x00032400ff067b82 */ /* 0x004ee40000000a00 */
[----:B---3--:R-:W-:-:S05]  /*2bda0*/  IMAD.WIDE R6, R3, 0x4, R6 ;  /* 0x0000000403067825 */ /* 0x008fca00078e0206 */
[----:B------:R-:W2:Y:S02]  /*2bdb0*/  LDG.E R3, desc[UR46][R6.64] ;  /* 0x0000002e06037981 */ /* 0x000ea4000c1e1900 */
[----:B--2---:R-:W-:-:S05]  /*2bdc0*/  IMAD R5, R4, R3, RZ ;  /* 0x0000000304057224 */ /* 0x004fca00078e02ff */
[----:B------:R-:W-:-:S04]  /*2bdd0*/  IABS R8, R5 ;  /* 0x0000000500087213 */ /* 0x000fc80000000000 */
[----:B------:R-:W2:Y:S08]  /*2bde0*/  I2F.RP R6, R8 ;  /* 0x0000000800067306 */ /* 0x000eb00000209400 */
[----:B--2---:R-:W2:Y:S02]  /*2bdf0*/  MUFU.RCP R6, R6 ;  /* 0x0000000600067308 */ /* 0x004ea40000001000 */
[----:B--2---:R-:W-:-:S06]  /*2be00*/  VIADD R6, R6, 0xffffffe ;  /* 0x0ffffffe06067836 */ /* 0x004fcc0000000000 */
[----:B------:R-:W2:Y:S02]  /*2be10*/  F2I.FTZ.U32.TRUNC.NTZ R7, R6 ;  /* 0x0000000600077305 */ /* 0x000ea4000021f000 */
[----:B--2---:R-:W-:-:S04]  /*2be20*/  IMAD.MOV R6, RZ, RZ, -R7 ;  /* 0x000000ffff067224 */ /* 0x004fc800078e0a07 */
        /* <DEDUP_REMOVED lines=9> */
[----:B------:R-:W-:Y:S01]  /*2bec0*/  @!P2 IMAD.IADD R7, R7, 0x1, -R8 ;  /* 0x000000010707a824 */ /* 0x000fe200078e0a08 */
[----:B------:R-:W-:Y:S02]  /*2bed0*/  @!P2 IADD3 R6, R6, 0x1, RZ ;  /* 0x000000010606a810 */ /* 0x000fe40007ffe0ff */
        /* <DEDUP_REMOVED lines=13> */
[----:B------:R-:W2:Y:S08]  /*2bfb0*/  I2F.RP R2, R9 ;  /* 0x0000000900027306 */ /* 0x000eb00000209400 */
[----:B--2---:R-:W2:Y:S02]  /*2bfc0*/  MUFU.RCP R2, R2 ;  /* 0x0000000200027308 */ /* 0x004ea40000001000 */
[----:B--2---:R-:W-:-:S06]  /*2bfd0*/  VIADD R2, R2, 0xffffffe ;  /* 0x0ffffffe02027836 */ /* 0x004fcc0000000000 */
[----:B------:R2:W3:Y:S02]  /*2bfe0*/  F2I.FTZ.U32.TRUNC.NTZ R3, R2 ;  /* 0x0000000200037305 */ /* 0x0004e4000021f000 */
[----:B--2---:R-:W-:Y:S02]  /*2bff0*/  IMAD.MOV.U32 R2, RZ, RZ, RZ ;  /* 0x000000ffff027224 */ /* 0x004fe400078e00ff */
[----:B---3--:R-:W-:-:S04]  /*2c000*/  IMAD.MOV R0, RZ, RZ, -R3 ;  /* 0x000000ffff007224 */ /* 0x008fc800078e0a03 */
        /* <DEDUP_REMOVED lines=16> */
[----:B------:R-:W-:-:S04]  /*2c110*/  IMAD.MOV.U32 R0, RZ, RZ, R2 ;  /* 0x000000ffff007224 */ /* 0x000fc800078e0002 */
[----:B------:R-:W-:Y:S01]  /*2c120*/  @!P1 IMAD.MOV R0, RZ, RZ, -R0 ;  /* 0x000000ffff009224 */ /* 0x000fe200078e0a00 */
[----:B------:R-:W-:Y:S01]  /*2c130*/  @!P2 LOP3.LUT R0, RZ, R8, RZ, 0x33, !PT ;  /* 0x00000008ff00a212 */ /* 0x000fe200078e33ff */
[----:B------:R-:W-:-:S04]  /*2c140*/  IMAD.MOV R8, RZ, RZ, -R8 ;  /* 0x000000ffff087224 */ /* 0x000fc800078e0a08 */
[----:B------:R-:W-:-:S05]  /*2c150*/  IMAD R2, R0, R8, R6 ;  /* 0x0000000800027224 */ /* 0x000fca00078e0206 */
[----:B------:R2:W-:Y:S02]  /*2c160*/  STL [R1+0x8], R2 ;  /* 0x0000080201007387 */ /* 0x0005e40000100800 */
.L_x_5154:
[----:B------:R-:W-:-:S04]  /*2c170*/  LOP3.LUT R0, RZ, R0, RZ, 0x33, !PT ;  /* 0x00000000ff007212 */ /* 0x000fc800078e33ff */
[----:B------:R-:W-:-:S05]  /*2c180*/  IADD3 R0, R4, R0, RZ ;  /* 0x0000000004007210 */ /* 0x000fca0007ffe0ff */
[----:B------:R4:W-:Y:S01]  /*2c190*/  STL [R1+0x4], R0 ;  /* 0x0000040001007387 */ /* 0x0009e20000100800 */
[----:B------:R-:W-:Y:S05]  /*2c1a0*/  BRA `(.L_x_5155) ;  /* 0x0000000000287947 */ /* 0x000fea0003800000 */
.L_x_5147:
        /* <DEDUP_REMOVED lines=10> */
.L_x_5155:
[----:B--2-4-:R-:W2:Y:S04]  /*2c250*/  LDL R0, [R1+0x28] ;  /* 0x0000280001007983 */ /* 0x014ea80000100800 */
[----:B---3--:R-:W0:Y:S04]  /*2c260*/  LDL R2, [R1+0xc] ;  /* 0x00000c0001027983 */ /* 0x008e280000100800 */
[----:B------:R-:W3:Y:S04]  /*2c270*/  LDL R3, [R1+0x8] ;  /* 0x0000080001037983 */ /* 0x000ee80000100800 */
[----:B------:R-:W4:Y:S04]  /*2c280*/  LDL R4, [R1] ;  /* 0x0000000001047983 */ /* 0x000f280000100800 */
[----:B------:R-:W4:Y:S01]  /*2c290*/  LDL R5, [R1+0x4] ;  /* 0x0000040001057983 */ /* 0x000f220000100800 */
[----:B------:R-:W-:Y:S05]  /*2c2a0*/  WARPSYNC.ALL ;  /* 0x0000000000007948 */ /* 0x000fea0003800000 */
[----:B------:R-:W-:Y:S01]  /*2c2b0*/  BAR.SYNC.DEFER_BLOCKING 0x4, 0x180 ;  /* 0x0106000000007b1d */ /* 0x000fe20000010000 */
[----:B--2---:R-:W-:-:S13]  /*2c2c0*/  ISETP.NE.AND P0, PT, R0, RZ, PT ;  /* 0x000000ff0000720c */ /* 0x004fda0003f05270 */
[----:B------:R-:W2:Y:S01]  /*2c2d0*/  @!P0 S2R R0, SR_CgaCtaId ;  /* 0x0000000000008919 */ /* 0x000ea20000008800 */
[----:B0-----:R-:W-:Y:S01]  /*2c2e0*/  IMAD.MOV.U32 R7, RZ, RZ, R2 ;  /* 0x000000ffff077224 */ /* 0x001fe200078e0002 */
[----:B------:R-:W-:Y:S01]  /*2c2f0*/  @!P0 MOV R2, 0x400 ;  /* 0x0000040000028802 */ /* 0x000fe20000000f00 */
[----:B---3--:R-:W-:-:S03]  /*2c300*/  IMAD.MOV.U32 R6, RZ, RZ, R3 ;  /* 0x000000ffff067224 */ /* 0x008fc600078e0003 */
[----:B--2---:R-:W-:-:S05]  /*2c310*/  @!P0 LEA R19, R0, R2, 0x18 ;  /* 0x0000000200138211 */ /* 0x004fca00078ec0ff */
[----:B----4-:R0:W-:Y:S01]  /*2c320*/  @!P0 STS.128 [R19+0x308d0], R4 ;  /* 0x0308d00413008388 */ /* 0x0101e20000000c00 */
[----:B------:R-:W-:Y:S06]  /*2c330*/  BAR.ARV 0x5, 0x180 ;  /* 0x0146000000007b1d */ /* 0x000fec0000002000 */
.L_x_5144:
[----:B--2---:R-:W2:Y:S01]  /*2c340*/  LDL R0, [R1+0xc] ;  /* 0x00000c0001007983 */ /* 0x004ea20000100800 */
[----:B------:R-:W-:Y:S02]  /*2c350*/  ULDC UR4, c[0x0][0xc3c] ;  /* 0x00030f0000047ab9 */ /* 0x000fe40000000800 */
[----:B--2---:R-:W-:-:S13]  /*2c360*/  ISETP.GE.AND P0, PT, R0, UR4, PT ;  /* 0x0000000400007c0c */ /* 0x004fda000bf06270 */
[----:B------:R-:W-:Y:S05]  /*2c370*/  @!P0 BRA `(.L_x_5156) ;  /* 0xffffff8000248947 */ /* 0x000fea000383ffff */
[----:B------:R-:W-:Y:S05]  /*2c380*/  BSYNC B8 ;  /* 0x0000000000087941 */ /* 0x000fea0003800000 */
.L_x_4986:
[----:B----4-:R-:W2:Y:S01]  /*2c390*/  LDL.LU R0, [R1+0x58] ;  /* 0x0000580001007983 */ /* 0x010ea20000300800 */
[----:B------:R-:W-:Y:S01]  /*2c3a0*/  BSSY B0, `(.L_x_5157) ;  /* 0x000000b000007945 */ /* 0x000fe20003800000 */
[----:B0--3--:R-:W0:Y:S01]  /*2c3b0*/  S2R R5, SR_CgaCtaId ;  /* 0x0000000000057919 */ /* 0x009e220000008800 */
[----:B--2---:R-:W-:-:S05]  /*2c3c0*/  VIADD R0, R0, 0x1 ;  /* 0x0000000100007836 */ /* 0x004fca0000000000 */
[----:B-1----:R-:W-:-:S04]  /*2c3d0*/  LEA.HI R2, R0, R0, RZ, 0x1 ;  /* 0x0000000000027211 */ /* 0x002fc800078f08ff */
[----:B------:R-:W-:-:S05]  /*2c3e0*/  LOP3.LUT R3, R2, 0xfffffffe, RZ, 0xc0, !PT ;  /* 0xfffffffe02037812 */ /* 0x000fca00078ec0ff */
[----:B------:R-:W-:Y:S01]  /*2c3f0*/  IMAD.IADD R3, R0, 0x1, -R3 ;  /* 0x0000000100037824 */ /* 0x000fe200078e0a03 */
[----:B------:R-:W-:-:S04]  /*2c400*/  MOV R0, 0x400 ;  /* 0x0000040000007802 */ /* 0x000fc80000000f00 */
[----:B0-----:R-:W-:Y:S02]  /*2c410*/  LEA R0, R5, R0, 0x18 ;  /* 0x0000000005007211 */ /* 0x001fe400078ec0ff */
[----:B------:R-:W-:-:S04]  /*2c420*/  SHF.L.U32 R3, R3, 0x1f, RZ ;  /* 0x0000001f03037819 */ /* 0x000fc800000006ff */
[----:B------:R-:W0:Y:S02]  /*2c430*/  SYNCS.PHASECHK.TRANS64.TRYWAIT P0, [R0+URZ+0x30820], R3 ;  /* 0x03082003000075a7 */ /* 0x000e24000800017f */
[----:B0-----:R-:W-:Y:S05]  /*2c440*/  @!P0 BRA `(.L_x_5158) ;  /* 0x0000002c00208947 */ /* 0x001fea0003800000 */
.L_x_5265:
[----:B------:R-:W-:Y:S05]  /*2c450*/  BSYNC B0 ;  /* 0x0000000000007941 */ /* 0x000fea0003800000 */
.L_x_5157:
[----:B------:R-:W-:-:S03]  /*2c460*/  UMOV UR4, 0xffffffff ;  /* 0xffffffff00047882 */ /* 0x000fc60000000000 */
[----:B------:R-:W-:Y:S05]  /*2c470*/  BRA.DIV UR4, `(.L_x_5159) ;  /* 0x0000002e04287947 */ /* 0x000fea000b800000 */
[----:B------:R-:W1:Y:S02]  /*2c480*/  S2R R2, SR_TID.X ;  /* 0x0000000000027919 */ /* 0x000e640000002100 */
[----:B-1----:R-:W-:-:S04]  /*2c490*/  SHF.R.U32.HI R2, RZ, 0x5, R2 ;  /* 0x00000005ff027819 */ /* 0x002fc80000011602 */
[----:B------:R-:W-:-:S05]  /*2c4a0*/  LOP3.LUT R2, R2, 0x3, RZ, 0xc0, !PT ;  /* 0x0000000302027812 */ /* 0x000fca00078ec0ff */
[----:B------:R1:W2:Y:S02]  /*2c4b0*/  SHFL.IDX PT, R14, R2, RZ, 0x1f ;  /* 0x00001fff020e7589 */ /* 0x0002a400000e0000 */
.L_x_5268:
[----:B--2---:R-:W-:-:S13]  /*2c4c0*/  ISETP.NE.AND P0, PT, R14, RZ, PT ;  /* 0x000000ff0e00720c */ /* 0x004fda0003f05270 */
[----:B------:R-:W-:Y:S05]  /*2c4d0*/  @P0 BRA `(.L_x_4683) ;  /* 0x00000000009c0947 */ /* 0x000fea0003800000 */
[----:B------:R-:W-:-:S03]  /*2c4e0*/  UMOV UR4, 0xffffffff ;  /* 0xffffffff00047882 */ /* 0x000fc60000000000 */
[----:B------:R-:W-:Y:S05]  /*2c4f0*/  BRA.DIV UR4, `(.L_x_5160) ;  /* 0x0000002e043c7947 */ /* 0x000fea000b800000 */
[----:B------:R-:W-:-:S13]  /*2c500*/  ELECT P6, URZ, PT ;  /* 0x00000000003f782f */ /* 0x000fda00038c0000 */
.L_x_5271:
        /* <DEDUP_REMOVED lines=8> */
.L_x_5161:
        /* <DEDUP_REMOVED lines=14> */
.L_x_5272:
[----:B------:R-:W1:Y:S02]  /*2c670*/  SYNCS.PHASECHK.TRANS64.TRYWAIT P0, [R7+URZ], R2 ;  /* 0x00000002070075a7 */ /* 0x000e64000800017f */
[----:B-1----:R-:W-:Y:S05]  /*2c680*/  @!P0 BRA `(.L_x_5163) ;  /* 0x0000002c000c8947 */ /* 0x002fea0003800000 */
.L_x_5273:
[----:B------:R-:W-:Y:S05]  /*2c690*/  @!P2 BRA `(.L_x_5164) ;  /* 0x000000000004a947 */ /* 0x000fea0003800000 */
[----:B------:R-:W-:Y:S01]  /*2c6a0*/  BPT.TRAP 0x1 ;  /* 0x000000040000795c */ /* 0x000fe20000300000 */
.L_x_5164:
[----:B------:R-:W2:Y:S01]  /*2c6b0*/  LDL.LU R4, [R1+0x10] ;  /* 0x0000100001047983 */ /* 0x000ea20000300800 */
[----:B------:R-:W-:-:S04]  /*2c6c0*/  VIADD R0, R0, 0x30860 ;  /* 0x0003086000007836 */ /* 0x000fc80000000000 */
[----:B--2---:R-:W-:-:S04]  /*2c6d0*/  IMAD R4, R4, 0x8, R0 ;  /* 0x0000000804047824 */ /* 0x004fc800078e0200 */
[----:B------:R-:W2:Y:S02]  /*2c6e0*/  SYNCS.PHASECHK.TRANS64.TRYWAIT P0, [R4+URZ], R5 ;  /* 0x00000005040075a7 */ /* 0x000ea4000800017f */
[----:B--2---:R-:W-:Y:S05]  /*2c6f0*/  @!P0 BRA `(.L_x_5165) ;  /* 0x0000002c00048947 */ /* 0x004fea0003800000 */
.L_x_5274:
[----:B------:R-:W-:-:S07]  /*2c700*/  LEA R3, R3, R0, 0x3 ;  /* 0x0000000003037211 */ /* 0x000fce00078e18ff */
.L_x_5166:
[----:B---3--:R3:W4:Y:S02]  /*2c710*/  SYNCS.PHASECHK.TRANS64.TRYWAIT P0, [R3+URZ], R2 ;  /* 0x00000002030075a7 */ /* 0x008724000800017f */
[----:B----4-:R-:W-:Y:S05]  /*2c720*/  @!P0 NANOSLEEP.SYNCS 0x989680 ;  /* 0x009896800000895d */ /* 0x010fea0003900000 */
[----:B------:R-:W4:Y:S02]  /*2c730*/  @!P0 SYNCS.PHASECHK.TRANS64 P0, [R3+URZ], R2 ;  /* 0x00000002030085a7 */ /* 0x000f24000800007f */
[----:B----4-:R-:W-:Y:S05]  /*2c740*/  @!P0 BRA `(.L_x_5166) ;  /* 0xfffffffc00f08947 */ /* 0x010fea000383ffff */
.L_x_4683:
[----:B------:R-:W-:Y:S05]  /*2c750*/  BSYNC B9 ;  /* 0x0000000000097941 */ /* 0x000fea0003800000 */
.L_x_4680:
[----:B------:R-:W-:Y:S05]  /*2c760*/  EXIT ;  /* 0x000000000000794d */ /* 0x000fea0003800000 */
.L_x_4711:
[----:B0-----:R0:W1:Y:S02]  /*2c770*/  SYNCS.PHASECHK.TRANS64.TRYWAIT P5, [R31+URZ+0x30890], R88 ;  /* 0x030890581f0075a7 */ /* 0x00106400080a017f */
[----:B-1----:R-:W-:Y:S05]  /*2c780*/  @!P5 NANOSLEEP.SYNCS 0x989680 ;  /* 0x009896800000d95d */ /* 0x002fea0003900000 */
[----:B------:R-:W1:Y:S02]  /*2c790*/  @!P5 SYNCS.PHASECHK.TRANS64 P5, [R31+URZ+0x30890], R88 ;  /* 0x030890581f00d5a7 */ /* 0x000e6400080a007f */
[----:B-1----:R-:W-:Y:S05]  /*2c7a0*/  @!P5 BRA `(.L_x_4711) ;  /* 0xfffffffc00f0d947 */ /* 0x002fea000383ffff */
[----:B------:R-:W-:Y:S05]  /*2c7b0*/  BRA `(.L_x_5167) ;  /* 0xfffffd7400547947 */ /* 0x000fea000383ffff */
.L_x_4765:
[----:B-1----:R1:W3:Y:S02]  /*2c7c0*/  SYNCS.PHASECHK.TRANS64.TRYWAIT P5, [R31+URZ+0x30890], R88 ;  /* 0x030890581f0075a7 */ /* 0x0022e400080a017f */
[----:B---3--:R-:W-:Y:S05]  /*2c7d0*/  @!P5 NANOSLEEP.SYNCS 0x989680 ;  /* 0x009896800000d95d */ /* 0x008fea0003900000 */
[----:B------:R-:W3:Y:S02]  /*2c7e0*/  @!P5 SYNCS.PHASECHK.TRANS64 P5, [R31+URZ+0x30890], R88 ;  /* 0x030890581f00d5a7 */ /* 0x000ee400080a007f */
[----:B---3--:R-:W-:Y:S05]  /*2c7f0*/  @!P5 BRA `(.L_x_4765) ;  /* 0xfffffffc00f0d947 */ /* 0x008fea000383ffff */
[----:B------:R-:W-:Y:S05]  /*2c800*/  BRA `(.L_x_5168) ;  /* 0xfffffda800287947 */ /* 0x000fea000383ffff */
.L_x_4790:
[----:B0-----:R0:W1:Y:S02]  /*2c810*/  SYNCS.PHASECHK.TRANS64.TRYWAIT P3, [R31+URZ+0x30890], R88 ;  /* 0x030890581f0075a7 */ /* 0x001064000806017f */
[----:B-1----:R-:W-:Y:S05]  /*2c820*/  @!P3 NANOSLEEP.SYNCS 0x989680 ;  /* 0x009896800000b95d */ /* 0x002fea0003900000 */
[----:B------:R-:W1:Y:S02]  /*2c830*/  @!P3 SYNCS.PHASECHK.TRANS64 P3, [R31+URZ+0x30890], R88 ;  /* 0x030890581f00b5a7 */ /* 0x000e64000806007f */
[----:B-1----:R-:W-:Y:S05]  /*2c840*/  @!P3 BRA `(.L_x_4790) ;  /* 0xfffffffc00f0b947 */ /* 0x002fea000383ffff */
[----:B------:R-:W-:Y:S05]  /*2c850*/  BRA `(.L_x_5169) ;  /* 0xfffffdd800487947 */ /* 0x000fea000383ffff */
.L_x_4796:
[----:B-1----:R1:W2:Y:S02]  /*2c860*/  SYNCS.PHASECHK.TRANS64.TRYWAIT P2, [R31+URZ+0x308b0], R88 ;  /* 0x0308b0581f0075a7 */ /* 0x0022a4000804017f */
[----:B--2---:R-:W-:Y:S05]  /*2c870*/  @!P2 NANOSLEEP.SYNCS 0x989680 ;  /* 0x009896800000a95d */ /* 0x004fea0003900000 */
[----:B------:R-:W2:Y:S02]  /*2c880*/  @!P2 SYNCS.PHASECHK.TRANS64 P2, [R31+URZ+0x308b0], R88 ;  /* 0x0308b0581f00a5a7 */ /* 0x000ea4000804007f */
[----:B--2---:R-:W-:Y:S05]  /*2c890*/  @!P2 BRA `(.L_x_4796) ;  /* 0xfffffffc00f0a947 */ /* 0x004fea000383ffff */
[----:B------:R-:W-:Y:S05]  /*2c8a0*/  BRA `(.L_x_5170) ;  /* 0xfffffddc00407947 */ /* 0x000fea000383ffff */
.L_x_4824:
        /* <DEDUP_REMOVED lines=8> */
.L_x_5172:
[----:B------:R-:W-:Y:S05]  /*2c930*/  BSYNC B1 ;  /* 0x0000000000017941 */ /* 0x000fea0003800000 */
.L_x_5171:
[----:B------:R-:W-:Y:S02]  /*2c940*/  IMAD.MOV.U32 R13, RZ, RZ, R3 ;  /* 0x000000ffff0d7224 */ /* 0x000fe400078e0003 */
[----:B------:R-:W-:Y:S02]  /*2c950*/  IMAD.MOV.U32 R12, RZ, RZ, RZ ;  /* 0x000000ffff0c7224 */ /* 0x000fe400078e00ff */
[----:B------:R-:W-:Y:S02]  /*2c960*/  IMAD.MOV.U32 R11, RZ, RZ, 0x1c1f ;  /* 0x00001c1fff0b7424 */ /* 0x000fe400078e00ff */
[----:B------:R-:W-:Y:S02]  /*2c970*/  IMAD.MOV.U32 R15, RZ, RZ, -0x1 ;  /* 0xffffffffff0f7424 */ /* 0x000fe400078e00ff */
[----:B------:R-:W-:-:S07]  /*2c980*/  IMAD.MOV.U32 R7, RZ, RZ, R14 ;  /* 0x000000ffff077224 */ /* 0x000fce00078e000e */
[----:B------:R-:W-:Y:S05]  /*2c990*/  WARPSYNC.COLLECTIVE R15, `(.L_x_5173) ;  /* 0x000000000f087348 */ /* 0x000fea0003c00000 */
[----:B------:R0:W1:Y:S02]  /*2c9a0*/  SHFL.IDX P6, R14, R13, R12, R11 ;  /* 0x0000000c0d0e7389 */ /* 0x00006400000c000b */
[----:B01----:R-:W-:Y:S01]  /*2c9b0*/  ENDCOLLECTIVE ;  /* 0x000000000000791b */ /* 0x003fe20003800000 */
.L_x_5173:
[----:B------:R-:W-:Y:S02]  /*2c9c0*/  IMAD.MOV.U32 R13, RZ, RZ, R5 ;  /* 0x000000ffff0d7224 */ /* 0x000fe400078e0005 */
[----:B------:R-:W-:-:S07]  /*2c9d0*/  IMAD.MOV.U32 R6, RZ, RZ, R14 ;  /* 0x000000ffff067224 */ /* 0x000fce00078e000e */
[----:B------:R-:W-:Y:S05]  /*2c9e0*/  WARPSYNC.COLLECTIVE R15, `(.L_x_5174) ;  /* 0x000000000f087348 */ /* 0x000fea0003c00000 */
[----:B------:R0:W1:Y:S02]  /*2c9f0*/  SHFL.IDX P6, R14, R13, R12, R11 ;  /* 0x0000000c0d0e7389 */ /* 0x00006400000c000b */
[----:B01----:R-:W-:Y:S01]  /*2ca00*/  ENDCOLLECTIVE ;  /* 0x000000000000791b */ /* 0x003fe20003800000 */
.L_x_5174:
[----:B------:R-:W-:Y:S02]  /*2ca10*/  IMAD.MOV.U32 R13, RZ, RZ, R0 ;  /* 0x000000ffff0d7224 */ /* 0x000fe400078e0000 */
[----:B------:R-:W-:-:S07]  /*2ca20*/  IMAD.MOV.U32 R9, RZ, RZ, R14 ;  /* 0x000000ffff097224 */ /* 0x000fce00078e000e */
[----:B------:R-:W-:Y:S05]  /*2ca30*/  WARPSYNC.COLLECTIVE R15, `(.L_x_5175) ;  /* 0x000000000f087348 */ /* 0x000fea0003c00000 */
[----:B------:R0:W1:Y:S02]  /*2ca40*/  SHFL.IDX P6, R14, R13, R12, R11 ;  /* 0x0000000c0d0e7389 */ /* 0x00006400000c000b */
[----:B01----:R-:W-:Y:S01]  /*2ca50*/  ENDCOLLECTIVE ;  /* 0x000000000000791b */ /* 0x003fe20003800000 */
.L_x_5175:
[----:B------:R-:W-:Y:S05]  /*2ca60*/  BRA `(.L_x_5176) ;  /* 0xfffffdf000a47947 */ /* 0x000fea000383ffff */
.L_x_4827:
[----:B------:R-:W-:Y:S01]  /*2ca70*/  BSSY B1, `(.L_x_5177) ;  /* 0x0000008000017945 */ /* 0x000fe20003800000 */
[----:B------:R-:W-:Y:S01]  /*2ca80*/  IMAD.MOV.U32 R13, RZ, RZ, R4 ;  /* 0x000000ffff0d7224 */ /* 0x000fe200078e0004 */
[----:B------:R-:W-:Y:S01]  /*2ca90*/  MOV R12, 0x1 ;  /* 0x00000001000c7802 */ /* 0x000fe20000000f00 */
[----:B------:R-:W-:Y:S02]  /*2caa0*/  IMAD.MOV.U32 R11, RZ, RZ, 0x1c1f ;  /* 0x00001c1fff0b7424 */ /* 0x000fe400078e00ff */
[----:B------:R-:W-:-:S07]  /*2cab0*/  IMAD.MOV.U32 R15, RZ, RZ, -0x1 ;  /* 0xffffffffff0f7424 */ /* 0x000fce00078e00ff */
[----:B0---4-:R-:W-:Y:S05]  /*2cac0*/  WARPSYNC.COLLECTIVE R15, `(.L_x_5178) ;  /* 0x000000000f087348 */ /* 0x011fea0003c00000 */
[----:B----4-:R1:W2:Y:S02]  /*2cad0*/  SHFL.IDX P6, R14, R13, R12, R11 ;  /* 0x0000000c0d0e7389 */ /* 0x0102a400000c000b */
[----:B012---:R-:W-:Y:S01]  /*2cae0*/  ENDCOLLECTIVE ;  /* 0x000000000000791b */ /* 0x007fe20003800000 */
.L_x_5178:
[----:B------:R-:W-:Y:S05]  /*2caf0*/  BSYNC B1 ;  /* 0x0000000000017941 */ /* 0x000fea0003800000 */
.L_x_5177:
        /* <DEDUP_REMOVED lines=8> */
.L_x_5179:
[----:B------:R-:W-:Y:S02]  /*2cb80*/  IMAD.MOV.U32 R13, RZ, RZ, R5 ;  /* 0x000000ffff0d7224 */ /* 0x000fe400078e0005 */
[----:B------:R-:W-:-:S07]  /*2cb90*/  IMAD.MOV.U32 R6, RZ, RZ, R14 ;  /* 0x000000ffff067224 */ /* 0x000fce00078e000e */
[----:B------:R-:W-:Y:S05]  /*2cba0*/  WARPSYNC.COLLECTIVE R15, `(.L_x_5180) ;  /* 0x000000000f087348 */ /* 0x000fea0003c00000 */
[----:B------:R0:W1:Y:S02]  /*2cbb0*/  SHFL.IDX P6, R14, R13, R12, R11 ;  /* 0x0000000c0d0e7389 */ /* 0x00006400000c000b */
[----:B01----:R-:W-:Y:S01]  /*2cbc0*/  ENDCOLLECTIVE ;  /* 0x000000000000791b */ /* 0x003fe20003800000 */
.L_x_5180:
[----:B------:R-:W-:Y:S02]  /*2cbd0*/  IMAD.MOV.U32 R13, RZ, RZ, R0 ;  /* 0x000000ffff0d7224 */ /* 0x000fe400078e0000 */
[----:B------:R-:W-:-:S07]  /*2cbe0*/  IMAD.MOV.U32 R65, RZ, RZ, R14 ;  /* 0x000000ffff417224 */ /* 0x000fce00078e000e */
[----:B------:R-:W-:Y:S05]  /*2cbf0*/  WARPSYNC.COLLECTIVE R15, `(.L_x_5181) ;  /* 0x000000000f087348 */ /* 0x000fea0003c00000 */
[----:B------:R0:W1:Y:S02]  /*2cc00*/  SHFL.IDX P6, R14, R13, R12, R11 ;  /* 0x0000000c0d0e7389 */ /* 0x00006400000c000b */
[----:B01----:R-:W-:Y:S01]  /*2cc10*/  ENDCOLLECTIVE ;  /* 0x000000000000791b */ /* 0x003fe20003800000 */
.L_x_5181:
[----:B------:R-:W-:Y:S01]  /*2cc20*/  IMAD.MOV.U32 R64, RZ, RZ, R14 ;  /* 0x000000ffff407224 */ /* 0x000fe200078e000e */
[----:B------:R-:W-:Y:S06]  /*2cc30*/  BRA `(.L_x_5182) ;  /* 0xfffffdf800287947 */ /* 0x000fec000383ffff */
.L_x_4831:
[----:B0-----:R0:W1:Y:S02]  /*2cc40*/  SYNCS.PHASECHK.TRANS64.TRYWAIT P0, [R16+URZ+0x30800], R5 ;  /* 0x03080005100075a7 */ /* 0x001064000800017f */
[----:B-1----:R-:W-:Y:S05]  /*2cc50*/  @!P0 NANOSLEEP.SYNCS 0x989680 ;  /* 0x009896800000895d */ /* 0x002fea0003900000 */
[----:B------:R-:W1:Y:S02]  /*2cc60*/  @!P0 SYNCS.PHASECHK.TRANS64 P0, [R16+URZ+0x30800], R5 ;  /* 0x03080005100085a7 */ /* 0x000e64000800007f */
[----:B-1----:R-:W-:Y:S05]  /*2cc70*/  @!P0 BRA `(.L_x_4831) ;  /* 0xfffffffc00f08947 */ /* 0x002fea000383ffff */
[----:B------:R-:W-:Y:S05]  /*2cc80*/  BRA `(.L_x_5183) ;  /* 0xfffffe0000447947 */ /* 0x000fea000383ffff */
.L_x_4855:
        /* <DEDUP_REMOVED lines=8> */
.L_x_5185:
[----:B------:R-:W-:Y:S05]  /*2cd10*/  BSYNC B1 ;  /* 0x0000000000017941 */ /* 0x000fea0003800000 */
.L_x_5184:
        /* <DEDUP_REMOVED lines=8> */
.L_x_5186:
[----:B------:R-:W-:Y:S02]  /*2cda0*/  IMAD.MOV.U32 R9, RZ, RZ, R5 ;  /* 0x000000ffff097224 */ /* 0x000fe400078e0005 */
[----:B------:R-:W-:Y:S02]  /*2cdb0*/  IMAD.MOV.U32 R13, RZ, RZ, R69 ;  /* 0x000000ffff0d7224 */ /* 0x000fe400078e0045 */
[----:B------:R-:W-:-:S07]  /*2cdc0*/  IMAD.MOV.U32 R4, RZ, RZ, R14 ;  /* 0x000000ffff047224 */ /* 0x000fce00078e000e */
[----:B------:R-:W-:Y:S05]  /*2cdd0*/  WARPSYNC.COLLECTIVE R15, `(.L_x_5187) ;  /* 0x000000000f087348 */ /* 0x000fea0003c00000 */
[----:B------:R0:W1:Y:S02]  /*2cde0*/  SHFL.IDX P6, R14, R13, R12, R11 ;  /* 0x0000000c0d0e7389 */ /* 0x00006400000c000b */
[----:B01----:R-:W-:Y:S01]  /*2cdf0*/  ENDCOLLECTIVE ;  /* 0x000000000000791b */ /* 0x003fe20003800000 */
.L_x_5187:
[----:B------:R-:W-:Y:S02]  /*2ce00*/  IMAD.MOV.U32 R8, RZ, RZ, R4 ;  /* 0x000000ffff087224 */ /* 0x000fe400078e0004 */
[----:B------:R-:W-:Y:S02]  /*2ce10*/  IMAD.MOV.U32 R13, RZ, RZ, R68 ;  /* 0x000000ffff0d7224 */ /* 0x000fe400078e0044 */
[----:B------:R-:W-:-:S07]  /*2ce20*/  IMAD.MOV.U32 R7, RZ, RZ, R14 ;  /* 0x000000ffff077224 */ /* 0x000fce00078e000e */
[----:B------:R-:W-:Y:S05]  /*2ce30*/  WARPSYNC.COLLECTIVE R15, `(.L_x_5188) ;  /* 0x000000000f087348 */ /* 0x000fea0003c00000 */
[----:B------:R0:W1:Y:S02]  /*2ce40*/  SHFL.IDX P6, R14, R13, R12, R11 ;  /* 0x0000000c0d0e7389 */ /* 0x00006400000c000b */
[----:B01----:R-:W-:Y:S01]  /*2ce50*/  ENDCOLLECTIVE ;  /* 0x000000000000791b */ /* 0x003fe20003800000 */
.L_x_5188:
[----:B------:R-:W-:Y:S05]  /*2ce60*/  BRA `(.L_x_5189) ;  /* 0xfffffe24002c7947 */ /* 0x000fea000383ffff */
.L_x_4858:
[----:B------:R-:W-:Y:S01]  /*2ce70*/  BSSY B1, `(.L_x_5190) ;  /* 0x0000008000017945 */ /* 0x000fe20003800000 */
[----:B------:R-:W-:Y:S01]  /*2ce80*/  IMAD.MOV.U32 R13, RZ, RZ, R63 ;  /* 0x000000ffff0d7224 */ /* 0x000fe200078e003f */
[----:B------:R-:W-:Y:S01]  /*2ce90*/  MOV R11, 0x1c1f ;  /* 0x00001c1f000b7802 */ /* 0x000fe20000000f00 */
[----:B------:R-:W-:Y:S02]  /*2cea0*/  IMAD.MOV.U32 R12, RZ, RZ, 0x1 ;  /* 0x00000001ff0c7424 */ /* 0x000fe400078e00ff */
[----:B------:R-:W-:-:S07]  /*2ceb0*/  IMAD.MOV.U32 R15, RZ, RZ, -0x1 ;  /* 0xffffffffff0f7424 */ /* 0x000fce00078e00ff */
[----:B----4-:R-:W-:Y:S05]  /*2cec0*/  WARPSYNC.COLLECTIVE R15, `(.L_x_5191) ;  /* 0x000000000f087348 */ /* 0x010fea0003c00000 */
[----:B----4-:R0:W1:Y:S02]  /*2ced0*/  SHFL.IDX P6, R14, R13, R12, R11 ;  /* 0x0000000c0d0e7389 */ /* 0x01006400000c000b */
[----:B01----:R-:W-:Y:S01]  /*2cee0*/  ENDCOLLECTIVE ;  /* 0x000000000000791b */ /* 0x003fe20003800000 */
.L_x_5191:
[----:B------:R-:W-:Y:S05]  /*2cef0*/  BSYNC B1 ;  /* 0x0000000000017941 */ /* 0x000fea0003800000 */
.L_x_5190:
        /* <DEDUP_REMOVED lines=8> */
.L_x_5192:
[----:B------:R-:W-:Y:S02]  /*2cf80*/  IMAD.MOV.U32 R13, RZ, RZ, R69 ;  /* 0x000000ffff0d7224 */ /* 0x000fe400078e0045 */
[----:B------:R-:W-:-:S07]  /*2cf90*/  IMAD.MOV.U32 R62, RZ, RZ, R14 ;  /* 0x000000ffff3e7224 */ /* 0x000fce00078e000e */
[----:B------:R-:W-:Y:S05]  /*2cfa0*/  WARPSYNC.COLLECTIVE R15, `(.L_x_5193) ;  /* 0x000000000f087348 */ /* 0x000fea0003c00000 */
[----:B------:R0:W1:Y:S02]  /*2cfb0*/  SHFL.IDX P6, R14, R13, R12, R11 ;  /* 0x0000000c0d0e7389 */ /* 0x00006400000c000b */
[----:B01----:R-:W-:Y:S01]  /*2cfc0*/  ENDCOLLECTIVE ;  /* 0x000000000000791b */ /* 0x003fe20003800000 */
.L_x_5193:
[----:B------:R-:W-:Y:S02]  /*2cfd0*/  IMAD.MOV.U32 R13, RZ, RZ, R68 ;  /* 0x000000ffff0d7224 */ /* 0x000fe400078e0044 */
[----:B------:R-:W-:-:S07]  /*2cfe0*/  IMAD.MOV.U32 R69, RZ, RZ, R14 ;  /* 0x000000ffff457224 */ /* 0x000fce00078e000e */
[----:B------:R-:W-:Y:S05]  /*2cff0*/  WARPSYNC.COLLECTIVE R15, `(.L_x_5194) ;  /* 0x000000000f087348 */ /* 0x000fea0003c00000 */
[----:B------:R0:W1:Y:S02]  /*2d000*/  SHFL.IDX P6, R14, R13, R12, R11 ;  /* 0x0000000c0d0e7389 */ /* 0x00006400000c000b */
[----:B01----:R-:W-:Y:S01]  /*2d010*/  ENDCOLLECTIVE ;  /* 0x000000000000791b */ /* 0x003fe20003800000 */
.L_x_5194:
[----:B------:R-:W-:Y:S01]  /*2d020*/  IMAD.MOV.U32 R68, RZ, RZ, R14 ;  /* 0x000000ffff447224 */ /* 0x000fe200078e000e */
[----:B------:R-:W-:Y:S06]  /*2d030*/  BRA `(.L_x_5195) ;  /* 0xfffffe2800347947 */ /* 0x000fec000383ffff */
.L_x_4862:
[----:B0-----:R0:W1:Y:S02]  /*2d040*/  SYNCS.PHASECHK.TRANS64.TRYWAIT P0, [R16+URZ+0x30800], R61 ;  /* 0x0308003d100075a7 */ /* 0x001064000800017f */
[----:B-1----:R-:W-:Y:S05]  /*2d050*/  @!P0 NANOSLEEP.SYNCS 0x989680 ;  /* 0x009896800000895d */ /* 0x002fea0003900000 */
[----:B------:R-:W1:Y:S02]  /*2d060*/  @!P0 SYNCS.PHASECHK.TRANS64 P0, [R16+URZ+0x30800], R61 ;  /* 0x0308003d100085a7 */ /* 0x000e64000800007f */
[----:B-1----:R-:W-:Y:S05]  /*2d070*/  @!P0 BRA `(.L_x_4862) ;  /* 0xfffffffc00f08947 */ /* 0x002fea000383ffff */
[----:B------:R-:W-:Y:S05]  /*2d080*/  BRA `(.L_x_5196) ;  /* 0xfffffe2c00947947 */ /* 0x000fea000383ffff */
.L_x_4876:
[----:B-1----:R1:W2:Y:S02]  /*2d090*/  SYNCS.PHASECHK.TRANS64.TRYWAIT P2, [R5+URZ+0x30830], R0 ;  /* 0x03083000050075a7 */ /* 0x0022a4000804017f */
[----:B--2---:R-:W-:Y:S05]  /*2d0a0*/  @!P2 NANOSLEEP.SYNCS 0x989680 ;  /* 0x009896800000a95d */ /* 0x004fea0003900000 */
[----:B------:R-:W2:Y:S02]  /*2d0b0*/  @!P2 SYNCS.PHASECHK.TRANS64 P2, [R5+URZ+0x30830], R0 ;  /* 0x030830000500a5a7 */ /* 0x000ea4000804007f */
[----:B--2---:R-:W-:Y:S05]  /*2d0c0*/  @!P2 BRA `(.L_x_4876) ;  /* 0xfffffffc00f0a947 */ /* 0x004fea000383ffff */
[----:B------:R-:W-:Y:S05]  /*2d0d0*/  BRA `(.L_x_4875) ;  /* 0xfffffe5400dc7947 */ /* 0x000fea000383ffff */
.L_x_4896:
[----:B-1----:R1:W2:Y:S02]  /*2d0e0*/  SYNCS.PHASECHK.TRANS64.TRYWAIT P2, [R0+URZ+0x30830], R11 ;  /* 0x0308300b000075a7 */ /* 0x0022a4000804017f */
[----:B--2---:R-:W-:Y:S05]  /*2d0f0*/  @!P2 NANOSLEEP.SYNCS 0x989680 ;  /* 0x009896800000a95d */ /* 0x004fea0003900000 */
[----:B------:R-:W2:Y:S02]  /*2d100*/  @!P2 SYNCS.PHASECHK.TRANS64 P2, [R0+URZ+0x30830], R11 ;  /* 0x0308300b0000a5a7 */ /* 0x000ea4000804007f */
[----:B--2---:R-:W-:Y:S05]  /*2d110*/  @!P2 BRA `(.L_x_4896) ;  /* 0xfffffffc00f0a947 */ /* 0x004fea000383ffff */
[----:B------:R-:W-:Y:S05]  /*2d120*/  BRA `(.L_x_4895) ;  /* 0xfffffe8400bc7947 */ /* 0x000fea000383ffff */
.L_x_4901:
[----:B-1----:R1:W2:Y:S02]  /*2d130*/  SYNCS.PHASECHK.TRANS64.TRYWAIT P2, [R2+URZ+0x30850], R9 ;  /* 0x03085009020075a7 */ /* 0x0022a4000804017f */
[----:B--2---:R-:W-:Y:S05]  /*2d140*/  @!P2 NANOSLEEP.SYNCS 0x989680 ;  /* 0x009896800000a95d */ /* 0x004fea0003900000 */
[----:B------:R-:W2:Y:S02]  /*2d150*/  @!P2 SYNCS.PHASECHK.TRANS64 P2, [R2+URZ+0x30850], R9 ;  /* 0x030850090200a5a7 */ /* 0x000ea4000804007f */
[----:B--2---:R-:W-:Y:S05]  /*2d160*/  @!P2 BRA `(.L_x_4901) ;  /* 0xfffffffc00f0a947 */ /* 0x004fea000383ffff */
[----:B------:R-:W-:Y:S05]  /*2d170*/  BRA `(.L_x_4900) ;  /* 0xfffffe9400047947 */ /* 0x000fea000383ffff */
.L_x_4921:
[----:B-1----:R1:W2:Y:S02]  /*2d180*/  SYNCS.PHASECHK.TRANS64.TRYWAIT P2, [R3+URZ+0x30830], R4 ;  /* 0x03083004030075a7 */ /* 0x0022a4000804017f */
[----:B--2---:R-:W-:Y:S05]  /*2d190*/  @!P2 NANOSLEEP.SYNCS 0x989680 ;  /* 0x009896800000a95d */ /* 0x004fea0003900000 */
[----:B------:R-:W2:Y:S02]  /*2d1a0*/  @!P2 SYNCS.PHASECHK.TRANS64 P2, [R3+URZ+0x30830], R4 ;  /* 0x030830040300a5a7 */ /* 0x000ea4000804007f */
[----:B--2---:R-:W-:Y:S05]  /*2d1b0*/  @!P2 BRA `(.L_x_4921) ;  /* 0xfffffffc00f0a947 */ /* 0x004fea000383ffff */
[----:B------:R-:W-:Y:S05]  /*2d1c0*/  BRA `(.L_x_4920) ;  /* 0xfffffebc00687947 */ /* 0x000fea000383ffff */
.L_x_4926:
[----:B-1----:R1:W2:Y:S02]  /*2d1d0*/  SYNCS.PHASECHK.TRANS64.TRYWAIT P2, [R15+URZ+0x30850], R0 ;  /* 0x030850000f0075a7 */ /* 0x0022a4000804017f */
[----:B--2---:R-:W-:Y:S05]  /*2d1e0*/  @!P2 NANOSLEEP.SYNCS 0x989680 ;  /* 0x009896800000a95d */ /* 0x004fea0003900000 */
[----:B------:R-:W2:Y:S02]  /*2d1f0*/  @!P2 SYNCS.PHASECHK.TRANS64 P2, [R15+URZ+0x30850], R0 ;  /* 0x030850000f00a5a7 */ /* 0x000ea4000804007f */
[----:B--2---:R-:W-:Y:S05]  /*2d200*/  @!P2 BRA `(.L_x_4926) ;  /* 0xfffffffc00f0a947 */ /* 0x004fea000383ffff */
[----:B------:R-:W-:Y:S05]  /*2d210*/  BRA `(.L_x_4925) ;  /* 0xfffffec800b07947 */ /* 0x000fea000383ffff */
.L_x_4934:
[----:B-1----:R1:W2:Y:S02]  /*2d220*/  SYNCS.PHASECHK.TRANS64.TRYWAIT P2, [R4+URZ+0x30830], R15 ;  /* 0x0308300f040075a7 */ /* 0x0022a4000804017f */
[----:B--2---:R-:W-:Y:S05]  /*2d230*/  @!P2 NANOSLEEP.SYNCS 0x989680 ;  /* 0x009896800000a95d */ /* 0x004fea0003900000 */
[----:B------:R-:W2:Y:S02]  /*2d240*/  @!P2 SYNCS.PHASECHK.TRANS64 P2, [R4+URZ+0x30830], R15 ;  /* 0x0308300f0400a5a7 */ /* 0x000ea4000804007f */
[----:B--2---:R-:W-:Y:S05]  /*2d250*/  @!P2 BRA `(.L_x_4934) ;  /* 0xfffffffc00f0a947 */ /* 0x004fea000383ffff */
[----:B------:R-:W-:Y:S05]  /*2d260*/  BRA `(.L_x_4933) ;  /* 0xfffffedc00ac7947 */ /* 0x000fea000383ffff */
.L_x_4939:
[----:B-1----:R1:W2:Y:S02]  /*2d270*/  SYNCS.PHASECHK.TRANS64.TRYWAIT P2, [R14+URZ+0x30850], R2 ;  /* 0x030850020e0075a7 */ /* 0x0022a4000804017f */
[----:B--2---:R-:W-:Y:S05]  /*2d280*/  @!P2 NANOSLEEP.SYNCS 0x989680 ;  /* 0x009896800000a95d */ /* 0x004fea0003900000 */
[----:B------:R-:W2:Y:S02]  /*2d290*/  @!P2 SYNCS.PHASECHK.TRANS64 P2, [R14+URZ+0x30850], R2 ;  /* 0x030850020e00a5a7 */ /* 0x000ea4000804007f */
[----:B--2---:R-:W-:Y:S05]  /*2d2a0*/  @!P2 BRA `(.L_x_4939) ;  /* 0xfffffffc00f0a947 */ /* 0x004fea000383ffff */
[----:B------:R-:W-:Y:S05]  /*2d2b0*/  BRA `(.L_x_4938) ;  /* 0xfffffee800ec7947 */ /* 0x000fea000383ffff */
.L_x_4953:
[----:B-1----:R1:W2:Y:S02]  /*2d2c0*/  SYNCS.PHASECHK.TRANS64.TRYWAIT P0, [R2+URZ+0x30850], R9 ;  /* 0x03085009020075a7 */ /* 0x0022a4000800017f */
[----:B--2---:R-:W-:Y:S05]  /*2d2d0*/  @!P0 NANOSLEEP.SYNCS 0x989680 ;  /* 0x009896800000895d */ /* 0x004fea0003900000 */
[----:B------:R-:W2:Y:S02]  /*2d2e0*/  @!P0 SYNCS.PHASECHK.TRANS64 P0, [R2+URZ+0x30850], R9 ;  /* 0x03085009020085a7 */ /* 0x000ea4000800007f */
[----:B--2---:R-:W-:Y:S05]  /*2d2f0*/  @!P0 BRA `(.L_x_4953) ;  /* 0xfffffffc00f08947 */ /* 0x004fea000383ffff */
[----:B------:R-:W-:Y:S05]  /*2d300*/  BRA `(.L_x_4952) ;  /* 0xffffff1400f87947 */ /* 0x000fea000383ffff */
.L_x_5002:
[----:B------:R-:W1:Y:S01]  /*2d310*/  S2R R6, SR_TID.X ;  /* 0x0000000000067919 */ /* 0x000e620000002100 */
[----:B------:R-:W-:Y:S01]  /*2d320*/  BSSY B1, `(.L_x_5197) ;  /* 0x000000a000017945 */ /* 0x000fe20003800000 */
[----:B------:R-:W-:Y:S01]  /*2d330*/  IMAD.MOV.U32 R12, RZ, RZ, RZ ;  /* 0x000000ffff0c7224 */ /* 0x000fe200078e00ff */
[----:B0-----:R-:W-:Y:S01]  /*2d340*/  MOV R15, 0xffffffff ;  /* 0xffffffff000f7802 */ /* 0x001fe20000000f00 */
[----:B------:R-:W-:Y:S01]  /*2d350*/  IMAD.MOV.U32 R11, RZ, RZ, 0x1f ;  /* 0x0000001fff0b7424 */ /* 0x000fe200078e00ff */
[----:B-1----:R-:W-:-:S04]  /*2d360*/  SHF.R.U32.HI R6, RZ, 0x5, R6 ;  /* 0x00000005ff067819 */ /* 0x002fc80000011606 */
[----:B------:R-:W-:-:S05]  /*2d370*/  LOP3.LUT R6, R6, 0x3, RZ, 0xc0, !PT ;  /* 0x0000000306067812 */ /* 0x000fca00078ec0ff */
[----:B------:R-:W-:-:S07]  /*2d380*/  IMAD.MOV.U32 R13, RZ, RZ, R6 ;  /* 0x000000ffff0d7224 */ /* 0x000fce00078e0006 */
[----:B------:R-:W-:Y:S05]  /*2d390*/  WARPSYNC.COLLECTIVE R15, `(.L_x_5198) ;  /* 0x000000000f087348 */ /* 0x000fea0003c00000 */
[----:B------:R0:W1:Y:S02]  /*2d3a0*/  SHFL.IDX P6, R14, R13, R12, R11 ;  /* 0x0000000c0d0e7389 */ /* 0x00006400000c000b */
[----:B01----:R-:W-:Y:S01]  /*2d3b0*/  ENDCOLLECTIVE ;  /* 0x000000000000791b */ /* 0x003fe20003800000 */
.L_x_5198:
[----:B------:R-:W-:Y:S05]  /*2d3c0*/  BSYNC B1 ;  /* 0x0000000000017941 */ /* 0x000fea0003800000 */
.L_x_5197:
[----:B------:R-:W-:Y:S05]  /*2d3d0*/  BRA `(.L_x_5199) ;  /* 0xffffff7c00787947 */ /* 0x000fea000383ffff */
.L_x_5004:
[----:B------:R-:W-:Y:S01]  /*2d3e0*/  BSSY B1, `(.L_x_5200) ;  /* 0x0000006000017945 */ /* 0x000fe20003800000 */
[----:B0-----:R-:W-:-:S07]  /*2d3f0*/  IMAD.MOV.U32 R15, RZ, RZ, -0x1 ;  /* 0xffffffffff0f7424 */ /* 0x001fce00078e00ff */
[----:B-1----:R-:W-:Y:S05]  /*2d400*/  WARPSYNC.COLLECTIVE R15, `(.L_x_5201) ;  /* 0x000000000f0c7348 */ /* 0x002fea0003c00000 */
[----:B------:R-:W-:Y:S02]  /*2d410*/  ELECT P6, UR62, PT ;  /* 0x00000000003e782f */ /* 0x000fe400038c0000 */
[----:B------:R-:W-:Y:S01]  /*2d420*/  MOV R14, UR62 ;  /* 0x0000003e000e7c02 */ /* 0x000fe20008000f00 */
[----:B-1----:R-:W-:Y:S10]  /*2d430*/  ENDCOLLECTIVE ;  /* 0x000000000000791b */ /* 0x002ff40003800000 */
.L_x_5201:
[----:B------:R-:W-:Y:S05]  /*2d440*/  BSYNC B1 ;  /* 0x0000000000017941 */ /* 0x000fea0003800000 */
.L_x_5200:
[----:B------:R-:W-:Y:S01]  /*2d450*/  PLOP3.LUT P2, PT, P6, PT, PT, 0x80, 0x0 ;  /* 0x000000000000781c */ /* 0x000fe2000374f070 */
[----:B------:R-:W-:-:S12]  /*2d460*/  BRA `(.L_x_5003) ;  /* 0xffffff7c006c7947 */ /* 0x000fd8000383ffff */
.L_x_5006:
[----:B-1----:R1:W2:Y:S02]  /*2d470*/  SYNCS.PHASECHK.TRANS64.TRYWAIT P0, [R19+URZ+0x30820], R4 ;  /* 0x03082004130075a7 */ /* 0x0022a4000800017f */
[----:B--2---:R-:W-:Y:S05]  /*2d480*/  @!P0 NANOSLEEP.SYNCS 0x989680 ;  /* 0x009896800000895d */ /* 0x004fea0003900000 */
[----:B------:R-:W2:Y:S02]  /*2d490*/  @!P0 SYNCS.PHASECHK.TRANS64 P0, [R19+URZ+0x30820], R4 ;  /* 0x03082004130085a7 */ /* 0x000ea4000800007f */
[----:B--2---:R-:W-:Y:S05]  /*2d4a0*/  @!P0 BRA `(.L_x_5006) ;  /* 0xfffffffc00f08947 */ /* 0x004fea000383ffff */
[----:B------:R-:W-:Y:S05]  /*2d4b0*/  BRA `(.L_x_5202) ;  /* 0xffffff7c007c7947 */ /* 0x000fea000383ffff */
.L_x_5010:
[----:B--2---:R2:W3:Y:S02]  /*2d4c0*/  SYNCS.PHASECHK.TRANS64.TRYWAIT P0, [R6+URZ+0x308a0], R10 ;  /* 0x0308a00a060075a7 */ /* 0x0044e4000800017f */
[----:B---3--:R-:W-:Y:S05]  /*2d4d0*/  @!P0 NANOSLEEP.SYNCS 0x989680 ;  /* 0x009896800000895d */ /* 0x008fea0003900000 */
[----:B------:R-:W3:Y:S02]  /*2d4e0*/  @!P0 SYNCS.PHASECHK.TRANS64 P0, [R6+URZ+0x308a0], R10 ;  /* 0x0308a00a060085a7 */ /* 0x000ee4000800007f */
[----:B---3--:R-:W-:Y:S05]  /*2d4f0*/  @!P0 BRA `(.L_x_5010) ;  /* 0xfffffffc00f08947 */ /* 0x008fea000383ffff */
[----:B------:R-:W-:Y:S05]  /*2d500*/  BRA `(.L_x_5203) ;  /* 0xffffff7c009c7947 */ /* 0x000fea000383ffff */
.L_x_5017:
[----:B-1----:R1:W3:Y:S02]  /*2d510*/  SYNCS.PHASECHK.TRANS64.TRYWAIT P0, [R6+URZ+0x308c0], R10 ;  /* 0x0308c00a060075a7 */ /* 0x0022e4000800017f */
[----:B---3--:R-:W-:Y:S05]  /*2d520*/  @!P0 NANOSLEEP.SYNCS 0x989680 ;  /* 0x009896800000895d */ /* 0x008fea0003900000 */
[----:B------:R-:W3:Y:S02]  /*2d530*/  @!P0 SYNCS.PHASECHK.TRANS64 P0, [R6+URZ+0x308c0], R10 ;  /* 0x0308c00a060085a7 */ /* 0x000ee4000800007f */
[----:B---3--:R-:W-:Y:S05]  /*2d540*/  @!P0 BRA `(.L_x_5017) ;  /* 0xfffffffc00f08947 */ /* 0x008fea000383ffff */
[----:B------:R-:W-:Y:S05]  /*2d550*/  BRA `(.L_x_5204) ;  /* 0xffffff8000947947 */ /* 0x000fea000383ffff */
.L_x_5026:
[----:B-1----:R1:W2:Y:S02]  /*2d560*/  SYNCS.PHASECHK.TRANS64.TRYWAIT P0, [R8+URZ+0x308a0], R7 ;  /* 0x0308a007080075a7 */ /* 0x0022a4000800017f */
[----:B--2---:R-:W-:Y:S05]  /*2d570*/  @!P0 NANOSLEEP.SYNCS 0x989680 ;  /* 0x009896800000895d */ /* 0x004fea0003900000 */
[----:B------:R-:W2:Y:S02]  /*2d580*/  @!P0 SYNCS.PHASECHK.TRANS64 P0, [R8+URZ+0x308a0], R7 ;  /* 0x0308a007080085a7 */ /* 0x000ea4000800007f */
[----:B--2---:R-:W-:Y:S05]  /*2d590*/  @!P0 BRA `(.L_x_5026) ;  /* 0xfffffffc00f08947 */ /* 0x004fea000383ffff */
[----:B------:R-:W-:Y:S05]  /*2d5a0*/  BRA `(.L_x_5205) ;  /* 0xffffff8400d87947 */ /* 0x000fea000383ffff */
.L_x_5033:
[----:B--2---:R2:W3:Y:S02]  /*2d5b0*/  SYNCS.PHASECHK.TRANS64.TRYWAIT P0, [R8+URZ+0x308c0], R7 ;  /* 0x0308c007080075a7 */ /* 0x0044e4000800017f */
[----:B---3--:R-:W-:Y:S05]  /*2d5c0*/  @!P0 NANOSLEEP.SYNCS 0x989680 ;  /* 0x009896800000895d */ /* 0x008fea0003900000 */
[----:B------:R-:W3:Y:S02]  /*2d5d0*/  @!P0 SYNCS.PHASECHK.TRANS64 P0, [R8+URZ+0x308c0], R7 ;  /* 0x0308c007080085a7 */ /* 0x000ee4000800007f */
[----:B---3--:R-:W-:Y:S05]  /*2d5e0*/  @!P0 BRA `(.L_x_5033) ;  /* 0xfffffffc00f08947 */ /* 0x008fea000383ffff */
[----:B------:R-:W-:Y:S05]  /*2d5f0*/  BRA `(.L_x_5206) ;  /* 0xffffff8800cc7947 */ /* 0x000fea000383ffff */
.L_x_5058:
[----:B------:R-:W2:Y:S01]  /*2d600*/  S2R R4, SR_TID.X ;  /* 0x0000000000047919 */ /* 0x000ea20000002100 */
[----:B------:R-:W-:Y:S01]  /*2d610*/  BSSY B0, `(.L_x_5207) ;  /* 0x000000a000007945 */ /* 0x000fe20003800000 */
[----:B------:R-:W-:Y:S02]  /*2d620*/  IMAD.MOV.U32 R12, RZ, RZ, RZ ;  /* 0x000000ffff0c7224 */ /* 0x000fe400078e00ff */
[----:B------:R-:W-:Y:S02]  /*2d630*/  IMAD.MOV.U32 R11, RZ, RZ, 0x1f ;  /* 0x0000001fff0b7424 */ /* 0x000fe400078e00ff */
[----:B0-----:R-:W-:Y:S01]  /*2d640*/  IMAD.MOV.U32 R15, RZ, RZ, -0x1 ;  /* 0xffffffffff0f7424 */ /* 0x001fe200078e00ff */
[----:B--2---:R-:W-:-:S04]  /*2d650*/  SHF.R.U32.HI R4, RZ, 0x5, R4 ;  /* 0x00000005ff047819 */ /* 0x004fc80000011604 */
[----:B------:R-:W-:-:S05]  /*2d660*/  LOP3.LUT R4, R4, 0x3, RZ, 0xc0, !PT ;  /* 0x0000000304047812 */ /* 0x000fca00078ec0ff */
[----:B------:R-:W-:-:S07]  /*2d670*/  IMAD.MOV.U32 R13, RZ, RZ, R4 ;  /* 0x000000ffff0d7224 */ /* 0x000fce00078e0004 */
[----:B-1----:R-:W-:Y:S05]  /*2d680*/  WARPSYNC.COLLECTIVE R15, `(.L_x_5208) ;  /* 0x000000000f087348 */ /* 0x002fea0003c00000 */
[----:B------:R0:W2:Y:S02]  /*2d690*/  SHFL.IDX P6, R14, R13, R12, R11 ;  /* 0x0000000c0d0e7389 */ /* 0x0000a400000c000b */
[----:B012---:R-:W-:Y:S01]  /*2d6a0*/  ENDCOLLECTIVE ;  /* 0x000000000000791b */ /* 0x007fe20003800000 */
.L_x_5208:
[----:B------:R-:W-:Y:S05]  /*2d6b0*/  BSYNC B0 ;  /* 0x0000000000007941 */ /* 0x000fea0003800000 */
.L_x_5207:
[----:B------:R-:W-:Y:S05]  /*2d6c0*/  BRA `(.L_x_5209) ;  /* 0xffffff9c00147947 */ /* 0x000fea000383ffff */
.L_x_5060:
[----:B------:R-:W-:Y:S01]  /*2d6d0*/  BSSY B0, `(.L_x_5210) ;  /* 0x0000006000007945 */ /* 0x000fe20003800000 */
[----:B0-----:R-:W-:-:S07]  /*2d6e0*/  IMAD.MOV.U32 R15, RZ, RZ, -0x1 ;  /* 0xffffffffff0f7424 */ /* 0x001fce00078e00ff */
[----:B-12---:R-:W-:Y:S05]  /*2d6f0*/  WARPSYNC.COLLECTIVE R15, `(.L_x_5211) ;  /* 0x000000000f0c7348 */ /* 0x006fea0003c00000 */
[----:B------:R-:W-:Y:S02]  /*2d700*/  ELECT P6, UR62, PT ;  /* 0x00000000003e782f */ /* 0x000fe400038c0000 */
[----:B------:R-:W-:Y:S01]  /*2d710*/  MOV R14, UR62 ;  /* 0x0000003e000e7c02 */ /* 0x000fe20008000f00 */
[----:B-12---:R-:W-:Y:S10]  /*2d720*/  ENDCOLLECTIVE ;  /* 0x000000000000791b */ /* 0x006ff40003800000 */
.L_x_5211:
[----:B------:R-:W-:Y:S05]  /*2d730*/  BSYNC B0 ;  /* 0x0000000000007941 */ /* 0x000fea0003800000 */
.L_x_5210:
[----:B------:R-:W-:Y:S05]  /*2d740*/  BRA `(.L_x_5212) ;  /* 0xffffff9c00187947 */ /* 0x000fea000383ffff */
.L_x_5062:
[----:B---3--:R3:W4:Y:S02]  /*2d750*/  SYNCS.PHASECHK.TRANS64.TRYWAIT P0, [R0+URZ+0x30840], R2 ;  /* 0x03084002000075a7 */ /* 0x008724000800017f */
[----:B----4-:R-:W-:Y:S05]  /*2d760*/  @!P0 NANOSLEEP.SYNCS 0x989680 ;  /* 0x009896800000895d */ /* 0x010fea0003900000 */
[----:B------:R-:W4:Y:S02]  /*2d770*/  @!P0 SYNCS.PHASECHK.TRANS64 P0, [R0+URZ+0x30840], R2 ;  /* 0x03084002000085a7 */ /* 0x000f24000800007f */
[----:B----4-:R-:W-:Y:S05]  /*2d780*/  @!P0 BRA `(.L_x_5062) ;  /* 0xfffffffc00f08947 */ /* 0x010fea000383ffff */
[----:B------:R-:W-:Y:S05]  /*2d790*/  BRA `(.L_x_5213) ;  /* 0xffffff9c007c7947 */ /* 0x000fea000383ffff */
.L_x_5066:
        /* <DEDUP_REMOVED lines=9> */
.L_x_5214:
[----:B------:R-:W-:Y:S02]  /*2d830*/  IMAD.MOV.U32 R13, RZ, RZ, R4 ;  /* 0x000000ffff0d7224 */ /* 0x000fe400078e0004 */
[----:B------:R-:W-:-:S07]  /*2d840*/  IMAD.MOV.U32 R6, RZ, RZ, R14 ;  /* 0x000000ffff067224 */ /* 0x000fce00078e000e */
[----:B------:R-:W-:Y:S05]  /*2d850*/  WARPSYNC.COLLECTIVE R15, `(.L_x_5215) ;  /* 0x000000000f087348 */ /* 0x000fea0003c00000 */
[----:B------:R0:W1:Y:S02]  /*2d860*/  SHFL.IDX P6, R14, R13, R12, R11 ;  /* 0x0000000c0d0e7389 */ /* 0x00006400000c000b */
[----:B01----:R-:W-:Y:S01]  /*2d870*/  ENDCOLLECTIVE ;  /* 0x000000000000791b */ /* 0x003fe20003800000 */
.L_x_5215:
[----:B------:R-:W-:Y:S02]  /*2d880*/  IMAD R2, R9, R7, RZ ;  /* 0x0000000709027224 */ /* 0x000fe400078e02ff */
[----:B------:R0:W5:Y:S01]  /*2d890*/  LDL R9, [R1+0x2c] ;  /* 0x00002c0001097983 */ /* 0x0001620000100800 */
[----:B------:R-:W-:Y:S01]  /*2d8a0*/  IADD3 R0, R10, R5, RZ ;  /* 0x000000050a007210 */ /* 0x000fe20007ffe0ff */
[----:B------:R-:W-:Y:S02]  /*2d8b0*/  IMAD.MOV.U32 R7, RZ, RZ, R14 ;  /* 0x000000ffff077224 */ /* 0x000fe400078e000e */
[----:B------:R-:W-:Y:S01]  /*2d8c0*/  IMAD.MOV.U32 R13, RZ, RZ, R3 ;  /* 0x000000ffff0d7224 */ /* 0x000fe200078e0003 */
[C---:B------:R-:W-:Y:S01]  /*2d8d0*/  ISETP.GE.AND P2, PT, R0.reuse, R2, PT ;  /* 0x000000020000720c */ /* 0x040fe20003f46270 */
[----:B------:R-:W-:Y:S02]  /*2d8e0*/  IMAD.MOV.U32 R12, RZ, RZ, 0x1 ;  /* 0x00000001ff0c7424 */ /* 0x000fe400078e00ff */
[----:B0-----:R-:W-:-:S10]  /*2d8f0*/  VIADD R5, R0, 0x10 ;  /* 0x0000001000057836 */ /* 0x001fd40000000000 */
[----:B-----5:R-:W-:Y:S05]  /*2d900*/  WARPSYNC.COLLECTIVE R15, `(.L_x_5216) ;  /* 0x000000000f087348 */ /* 0x020fea0003c00000 */
[----:B------:R0:W1:Y:S02]  /*2d910*/  SHFL.IDX P6, R14, R13, R12, R11 ;  /* 0x0000000c0d0e7389 */ /* 0x00006400000c000b */
[----:B01---5:R-:W-:Y:S01]  /*2d920*/  ENDCOLLECTIVE ;  /* 0x000000000000791b */ /* 0x023fe20003800000 */
.L_x_5216:
[----:B------:R-:W-:-:S05]  /*2d930*/  @!P2 LEA R7, P4, R8, R7, 0x1 ;  /* 0x000000070807a211 */ /* 0x000fca00078808ff */
[----:B------:R-:W-:Y:S02]  /*2d940*/  @!P2 IMAD.X R6, RZ, RZ, R6, P4 ;  /* 0x000000ffff06a224 */ /* 0x000fe400020e0606 */
[----:B------:R-:W-:-:S03]  /*2d950*/  IMAD.MOV.U32 R13, RZ, RZ, R4 ;  /* 0x000000ffff0d7224 */ /* 0x000fc600078e0004 */
        /* <DEDUP_REMOVED lines=14> */
.L_x_5217:
[----:B------:R-:W-:Y:S02]  /*2da40*/  IMAD.MOV.U32 R13, RZ, RZ, R3 ;  /* 0x000000ffff0d7224 */ /* 0x000fe400078e0003 */
[----:B------:R-:W-:Y:S02]  /*2da50*/  IMAD.MOV.U32 R12, RZ, RZ, 0x2 ;  /* 0x00000002ff0c7424 */ /* 0x000fe400078e00ff */
[----:B------:R-:W-:-:S07]  /*2da60*/  IMAD.MOV.U32 R5, RZ, RZ, R14 ;  /* 0x000000ffff057224 */ /* 0x000fce00078e000e */
[----:B------:R-:W-:Y:S05]  /*2da70*/  WARPSYNC.COLLECTIVE R15, `(.L_x_5218) ;  /* 0x000000000f087348 */ /* 0x000fea0003c00000 */
[----:B------:R0:W1:Y:S02]  /*2da80*/  SHFL.IDX P6, R14, R13, R12, R11 ;  /* 0x0000000c0d0e7389 */ /* 0x00006400000c000b */
[----:B01----:R-:W-:Y:S01]  /*2da90*/  ENDCOLLECTIVE ;  /* 0x000000000000791b */ /* 0x003fe20003800000 */
.L_x_5218:
[----:B------:R-:W-:-:S05]  /*2daa0*/  @!P2 LEA R5, P4, R8, R5, 0x1 ;  /* 0x000000050805a211 */ /* 0x000fca00078808ff */
[----:B------:R-:W-:-:S04]  /*2dab0*/  @!P2 IMAD.X R6, RZ, RZ, R6, P4 ;  /* 0x000000ffff06a224 */ /* 0x000fc800020e0606 */
[----:B------:R-:W-:Y:S02]  /*2dac0*/  @!P2 IMAD.MOV.U32 R7, RZ, RZ, R6 ;  /* 0x000000ffff07a224 */ /* 0x000fe400078e0006 */
[----:B------:R-:W-:Y:S01]  /*2dad0*/  @!P2 IMAD.MOV.U32 R6, RZ, RZ, R5 ;  /* 0x000000ffff06a224 */ /* 0x000fe200078e0005 */
[----:B------:R-:W-:Y:S01]  /*2dae0*/  MOV R13, R4 ;  /* 0x00000004000d7202 */ /* 0x000fe20000000f00 */
[----:B------:R-:W-:-:S03]  /*2daf0*/  VIADD R5, R0, 0x20 ;  /* 0x0000002000057836 */ /* 0x000fc60000000000 */
        /* <DEDUP_REMOVED lines=11> */
.L_x_5219:
[----:B------:R-:W-:Y:S02]  /*2dbb0*/  IMAD.MOV.U32 R13, RZ, RZ, R3 ;  /* 0x000000ffff0d7224 */ /* 0x000fe400078e0003 */
[----:B------:R-:W-:Y:S02]  /*2dbc0*/  IMAD.MOV.U32 R12, RZ, RZ, 0x3 ;  /* 0x00000003ff0c7424 */ /* 0x000fe400078e00ff */
[----:B------:R-:W-:-:S07]  /*2dbd0*/  IMAD.MOV.U32 R5, RZ, RZ, R14 ;  /* 0x000000ffff057224 */ /* 0x000fce00078e000e */
[----:B------:R-:W-:Y:S05]  /*2dbe0*/  WARPSYNC.COLLECTIVE R15, `(.L_x_5220) ;  /* 0x000000000f087348 */ /* 0x000fea0003c00000 */
[----:B------:R0:W1:Y:S02]  /*2dbf0*/  SHFL.IDX P6, R14, R13, R12, R11 ;  /* 0x0000000c0d0e7389 */ /* 0x00006400000c000b */
[----:B01----:R-:W-:Y:S01]  /*2dc00*/  ENDCOLLECTIVE ;  /* 0x000000000000791b */ /* 0x003fe20003800000 */
.L_x_5220:
        /* <DEDUP_REMOVED lines=17> */
.L_x_5221:
[----:B------:R-:W-:Y:S01]  /*2dd20*/  MOV R13, R3 ;  /* 0x00000003000d7202 */ /* 0x000fe20000000f00 */
[----:B------:R-:W-:Y:S02]  /*2dd30*/  IMAD.MOV.U32 R12, RZ, RZ, 0x4 ;  /* 0x00000004ff0c7424 */ /* 0x000fe400078e00ff */
[----:B------:R-:W-:-:S07]  /*2dd40*/  IMAD.MOV.U32 R5, RZ, RZ, R14 ;  /* 0x000000ffff057224 */ /* 0x000fce00078e000e */
[----:B------:R-:W-:Y:S05]  /*2dd50*/  WARPSYNC.COLLECTIVE R15, `(.L_x_5222) ;  /* 0x000000000f087348 */ /* 0x000fea0003c00000 */
[----:B------:R0:W1:Y:S02]  /*2dd60*/  SHFL.IDX P6, R14, R13, R12, R11 ;  /* 0x0000000c0d0e7389 */ /* 0x00006400000c000b */
[----:B01----:R-:W-:Y:S01]  /*2dd70*/  ENDCOLLECTIVE ;  /* 0x000000000000791b */ /* 0x003fe20003800000 */
.L_x_5222:
        /* <DEDUP_REMOVED lines=17> */
.L_x_5223:
[----:B------:R-:W-:Y:S02]  /*2de90*/  IMAD.MOV.U32 R13, RZ, RZ, R3 ;  /* 0x000000ffff0d7224 */ /* 0x000fe400078e0003 */
[----:B------:R-:W-:Y:S02]  /*2dea0*/  IMAD.MOV.U32 R12, RZ, RZ, 0x5 ;  /* 0x00000005ff0c7424 */ /* 0x000fe400078e00ff */
[----:B------:R-:W-:-:S07]  /*2deb0*/  IMAD.MOV.U32 R5, RZ, RZ, R14 ;  /* 0x000000ffff057224 */ /* 0x000fce00078e000e */
[----:B------:R-:W-:Y:S05]  /*2dec0*/  WARPSYNC.COLLECTIVE R15, `(.L_x_5224) ;  /* 0x000000000f087348 */ /* 0x000fea0003c00000 */
[----:B------:R0:W1:Y:S02]  /*2ded0*/  SHFL.IDX P6, R14, R13, R12, R11 ;  /* 0x0000000c0d0e7389 */ /* 0x00006400000c000b */
[----:B01----:R-:W-:Y:S01]  /*2dee0*/  ENDCOLLECTIVE ;  /* 0x000000000000791b */ /* 0x003fe20003800000 */
.L_x_5224:
        /* <DEDUP_REMOVED lines=17> */
.L_x_5225:
[----:B------:R-:W-:Y:S02]  /*2e000*/  IMAD.MOV.U32 R13, RZ, RZ, R3 ;  /* 0x000000ffff0d7224 */ /* 0x000fe400078e0003 */
[----:B------:R-:W-:Y:S02]  /*2e010*/  IMAD.MOV.U32 R12, RZ, RZ, 0x6 ;  /* 0x00000006ff0c7424 */ /* 0x000fe400078e00ff */
[----:B------:R-:W-:-:S07]  /*2e020*/  IMAD.MOV.U32 R5, RZ, RZ, R14 ;  /* 0x000000ffff057224 */ /* 0x000fce00078e000e */
[----:B------:R-:W-:Y:S05]  /*2e030*/  WARPSYNC.COLLECTIVE R15, `(.L_x_5226) ;  /* 0x000000000f087348 */ /* 0x000fea0003c00000 */
[----:B------:R0:W1:Y:S02]  /*2e040*/  SHFL.IDX P6, R14, R13, R12, R11 ;  /* 0x0000000c0d0e7389 */ /* 0x00006400000c000b */
[----:B01----:R-:W-:Y:S01]  /*2e050*/  ENDCOLLECTIVE ;  /* 0x000000000000791b */ /* 0x003fe20003800000 */
.L_x_5226:
        /* <DEDUP_REMOVED lines=17> */
.L_x_5227:
[----:B------:R-:W-:Y:S02]  /*2e170*/  IMAD.MOV.U32 R13, RZ, RZ, R3 ;  /* 0x000000ffff0d7224 */ /* 0x000fe400078e0003 */
[----:B------:R-:W-:Y:S02]  /*2e180*/  IMAD.MOV.U32 R12, RZ, RZ, 0x7 ;  /* 0x00000007ff0c7424 */ /* 0x000fe400078e00ff */
[----:B------:R-:W-:-:S07]  /*2e190*/  IMAD.MOV.U32 R5, RZ, RZ, R14 ;  /* 0x000000ffff057224 */ /* 0x000fce00078e000e */
[----:B------:R-:W-:Y:S05]  /*2e1a0*/  WARPSYNC.COLLECTIVE R15, `(.L_x_5228) ;  /* 0x000000000f087348 */ /* 0x000fea0003c00000 */
[----:B------:R0:W1:Y:S02]  /*2e1b0*/  SHFL.IDX P6, R14, R13, R12, R11 ;  /* 0x0000000c0d0e7389 */ /* 0x00006400000c000b */
[----:B01----:R-:W-:Y:S01]  /*2e1c0*/  ENDCOLLECTIVE ;  /* 0x000000000000791b */ /* 0x003fe20003800000 */
.L_x_5228:
        /* <DEDUP_REMOVED lines=14> */
.L_x_5229:
[----:B------:R-:W-:Y:S01]  /*2e2b0*/  @!PT LDS RZ, [RZ] ;  /* 0x00000000fffff984 */ /* 0x000fe20000000800 */
[----:B------:R-:W-:Y:S01]  /*2e2c0*/  @!PT LDS RZ, [RZ] ;  /* 0x00000000fffff984 */ /* 0x000fe20000000800 */
[----:B------:R-:W-:Y:S01]  /*2e2d0*/  @!PT LDS RZ, [RZ] ;  /* 0x00000000fffff984 */ /* 0x000fe20000000800 */
[----:B------:R3:W-:Y:S01]  /*2e2e0*/  @!P2 LDGSTS.E.BYPASS.LTC128B.128 [R9+0x1d400], desc[UR46][R6.64+0x100], !P1 ;  /* 0x1d4001000609afae */ /* 0x0007e2000c901d6e */
[----:B------:R-:W-:Y:S01]  /*2e2f0*/  MOV R3, R14 ;  /* 0x0000000e00037202 */ /* 0x000fe20000000f00 */
[----:B------:R-:W-:Y:S06]  /*2e300*/  BRA `(.L_x_5230) ;  /* 0xffffffa0002c7947 */ /* 0x000fec000383ffff */
.L_x_5071:
[----:B----4-:R4:W0:Y:S02]  /*2e310*/  SYNCS.PHASECHK.TRANS64.TRYWAIT P0, [R19+URZ+0x30820], R0 ;  /* 0x03082000130075a7 */ /* 0x010824000800017f */
[----:B0-----:R-:W-:Y:S05]  /*2e320*/  @!P0 NANOSLEEP.SYNCS 0x989680 ;  /* 0x009896800000895d */ /* 0x001fea0003900000 */
[----:B------:R-:W0:Y:S02]  /*2e330*/  @!P0 SYNCS.PHASECHK.TRANS64 P0, [R19+URZ+0x30820], R0 ;  /* 0x03082000130085a7 */ /* 0x000e24000800007f */
[----:B0-----:R-:W-:Y:S05]  /*2e340*/  @!P0 BRA `(.L_x_5071) ;  /* 0xfffffffc00f08947 */ /* 0x001fea000383ffff */
[----:B------:R-:W-:Y:S05]  /*2e350*/  BRA `(.L_x_5231) ;  /* 0xffffffa000a07947 */ /* 0x000fea000383ffff */
.L_x_5080:
[----:B-1----:R1:W2:Y:S02]  /*2e360*/  SYNCS.PHASECHK.TRANS64.TRYWAIT P0, [R3+URZ+0x30840], R2 ;  /* 0x03084002030075a7 */ /* 0x0022a4000800017f */
[----:B--2---:R-:W-:Y:S05]  /*2e370*/  @!P0 NANOSLEEP.SYNCS 0x989680 ;  /* 0x009896800000895d */ /* 0x004fea0003900000 */
[----:B------:R-:W2:Y:S02]  /*2e380*/  @!P0 SYNCS.PHASECHK.TRANS64 P0, [R3+URZ+0x30840], R2 ;  /* 0x03084002030085a7 */ /* 0x000ea4000800007f */
[----:B--2---:R-:W-:Y:S05]  /*2e390*/  @!P0 BRA `(.L_x_5080) ;  /* 0xfffffffc00f08947 */ /* 0x004fea000383ffff */
[----:B------:R-:W-:Y:S05]  /*2e3a0*/  BRA `(.L_x_5232) ;  /* 0xffffffa400947947 */ /* 0x000fea000383ffff */
.L_x_5087:
[----:B0-----:R0:W1:Y:S02]  /*2e3b0*/  SYNCS.PHASECHK.TRANS64.TRYWAIT P0, [R2+URZ+0x30860], R3 ;  /* 0x03086003020075a7 */ /* 0x001064000800017f */
[----:B-1----:R-:W-:Y:S05]  /*2e3c0*/  @!P0 NANOSLEEP.SYNCS 0x989680 ;  /* 0x009896800000895d */ /* 0x002fea0003900000 */
[----:B------:R-:W1:Y:S02]  /*2e3d0*/  @!P0 SYNCS.PHASECHK.TRANS64 P0, [R2+URZ+0x30860], R3 ;  /* 0x03086003020085a7 */ /* 0x000e64000800007f */
[----:B-1----:R-:W-:Y:S05]  /*2e3e0*/  @!P0 BRA `(.L_x_5087) ;  /* 0xfffffffc00f08947 */ /* 0x002fea000383ffff */
[----:B------:R-:W-:Y:S05]  /*2e3f0*/  BRA `(.L_x_5233) ;  /* 0xffffffa800a47947 */ /* 0x000fea000383ffff */
.L_x_5098:
[----:B-1----:R1:W2:Y:S02]  /*2e400*/  SYNCS.PHASECHK.TRANS64.TRYWAIT P0, [R3+URZ+0x30840], R2 ;  /* 0x03084002030075a7 */ /* 0x0022a4000800017f */
[----:B--2---:R-:W-:Y:S05]  /*2e410*/  @!P0 NANOSLEEP.SYNCS 0x989680 ;  /* 0x009896800000895d */ /* 0x004fea0003900000 */
[----:B------:R-:W2:Y:S02]  /*2e420*/  @!P0 SYNCS.PHASECHK.TRANS64 P0, [R3+URZ+0x30840], R2 ;  /* 0x03084002030085a7 */ /* 0x000ea4000800007f */
[----:B--2---:R-:W-:Y:S05]  /*2e430*/  @!P0 BRA `(.L_x_5098) ;  /* 0xfffffffc00f08947 */ /* 0x004fea000383ffff */
[----:B------:R-:W-:Y:S05]  /*2e440*/  BRA `(.L_x_5234) ;  /* 0xffffffb000747947 */ /* 0x000fea000383ffff */
.L_x_5105:
[----:B0-----:R0:W1:Y:S02]  /*2e450*/  SYNCS.PHASECHK.TRANS64.TRYWAIT P0, [R2+URZ+0x30860], R3 ;  /* 0x03086003020075a7 */ /* 0x001064000800017f */
[----:B-1----:R-:W-:Y:S05]  /*2e460*/  @!P0 NANOSLEEP.SYNCS 0x989680 ;  /* 0x009896800000895d */ /* 0x002fea0003900000 */
[----:B------:R-:W1:Y:S02]  /*2e470*/  @!P0 SYNCS.PHASECHK.TRANS64 P0, [R2+URZ+0x30860], R3 ;  /* 0x03086003020085a7 */ /* 0x000e64000800007f */
[----:B-1----:R-:W-:Y:S05]  /*2e480*/  @!P0 BRA `(.L_x_5105) ;  /* 0xfffffffc00f08947 */ /* 0x002fea000383ffff */
[----:B------:R-:W-:Y:S05]  /*2e490*/  BRA `(.L_x_5235) ;  /* 0xffffffb400847947 */ /* 0x000fea000383ffff */
.L_x_5116:
[----:B--2---:R2:W3:Y:S02]  /*2e4a0*/  SYNCS.PHASECHK.TRANS64.TRYWAIT P0, [R3+URZ+0x30840], R2 ;  /* 0x03084002030075a7 */ /* 0x0044e4000800017f */
[----:B---3--:R-:W-:Y:S05]  /*2e4b0*/  @!P0 NANOSLEEP.SYNCS 0x989680 ;  /* 0x009896800000895d */ /* 0x008fea0003900000 */
[----:B------:R-:W3:Y:S02]  /*2e4c0*/  @!P0 SYNCS.PHASECHK.TRANS64 P0, [R3+URZ+0x30840], R2 ;  /* 0x03084002030085a7 */ /* 0x000ee4000800007f */
[----:B---3--:R-:W-:Y:S05]  /*2e4d0*/  @!P0 BRA `(.L_x_5116) ;  /* 0xfffffffc00f08947 */ /* 0x008fea000383ffff */
[----:B------:R-:W-:Y:S05]  /*2e4e0*/  BRA `(.L_x_5236) ;  /* 0xffffffbc00307947 */ /* 0x000fea000383ffff */
.L_x_5123:
[----:B0-----:R0:W1:Y:S02]  /*2e4f0*/  SYNCS.PHASECHK.TRANS64.TRYWAIT P0, [R2+URZ+0x30860], R5 ;  /* 0x03086005020075a7 */ /* 0x001064000800017f */
[----:B-1----:R-:W-:Y:S05]  /*2e500*/  @!P0 NANOSLEEP.SYNCS 0x989680 ;  /* 0x009896800000895d */ /* 0x002fea0003900000 */
[----:B------:R-:W1:Y:S02]  /*2e510*/  @!P0 SYNCS.PHASECHK.TRANS64 P0, [R2+URZ+0x30860], R5 ;  /* 0x03086005020085a7 */ /* 0x000e64000800007f */
[----:B-1----:R-:W-:Y:S05]  /*2e520*/  @!P0 BRA `(.L_x_5123) ;  /* 0xfffffffc00f08947 */ /* 0x002fea000383ffff */
[----:B------:R-:W-:Y:S05]  /*2e530*/  BRA `(.L_x_5237) ;  /* 0xffffffc0003c7947 */ /* 0x000fea000383ffff */
.L_x_5136:
[----:B----4-:R4:W0:Y:S02]  /*2e540*/  SYNCS.PHASECHK.TRANS64.TRYWAIT P0, [R0+URZ+0x30860], R2 ;  /* 0x03086002000075a7 */ /* 0x010824000800017f */
[----:B0-----:R-:W-:Y:S05]  /*2e550*/  @!P0 NANOSLEEP.SYNCS 0x989680 ;  /* 0x009896800000895d */ /* 0x001fea0003900000 */
[----:B------:R-:W0:Y:S02]  /*2e560*/  @!P0 SYNCS.PHASECHK.TRANS64 P0, [R0+URZ+0x30860], R2 ;  /* 0x03086002000085a7 */ /* 0x000e24000800007f */
[----:B0-----:R-:W-:Y:S05]  /*2e570*/  @!P0 BRA `(.L_x_5136) ;  /* 0xfffffffc00f08947 */ /* 0x001fea000383ffff */
[----:B------:R-:W-:Y:S05]  /*2e580*/  BRA `(.L_x_5238) ;  /* 0xffffffc400cc7947 */ /* 0x000fea000383ffff */
.L_x_5145:
[----:B--2-4-:R-:W2:Y:S01]  /*2e590*/  LDL R0, [R1] ;  /* 0x0000000001007983 */ /* 0x014ea20000100800 */
[----:B------:R-:W-:Y:S01]  /*2e5a0*/  BSSY B0, `(.L_x_5239) ;  /* 0x0000008000007945 */ /* 0x000fe20003800000 */
[----:B------:R-:W-:Y:S02]  /*2e5b0*/  IMAD.MOV.U32 R12, RZ, RZ, RZ ;  /* 0x000000ffff0c7224 */ /* 0x000fe400078e00ff */
[----:B0-----:R-:W-:Y:S02]  /*2e5c0*/  IMAD.MOV.U32 R11, RZ, RZ, 0x1f ;  /* 0x0000001fff0b7424 */ /* 0x001fe400078e00ff */
[----:B------:R-:W-:Y:S02]  /*2e5d0*/  IMAD.MOV.U32 R15, RZ, RZ, -0x1 ;  /* 0xffffffffff0f7424 */ /* 0x000fe400078e00ff */
[----:B--2---:R-:W-:-:S07]  /*2e5e0*/  IMAD.MOV.U32 R13, RZ, RZ, R0 ;  /* 0x000000ffff0d7224 */ /* 0x004fce00078e0000 */
[----:B-1-3--:R-:W-:Y:S05]  /*2e5f0*/  WARPSYNC.COLLECTIVE R15, `(.L_x_5240) ;  /* 0x000000000f087348 */ /* 0x00afea0003c00000 */
[----:B------:R0:W2:Y:S02]  /*2e600*/  SHFL.IDX P6, R14, R13, R12, R11 ;  /* 0x0000000c0d0e7389 */ /* 0x0000a400000c000b */
[----:B0123--:R-:W-:Y:S01]  /*2e610*/  ENDCOLLECTIVE ;  /* 0x000000000000791b */ /* 0x00ffe20003800000 */
.L_x_5240:
[----:B------:R-:W-:Y:S05]  /*2e620*/  BSYNC B0 ;  /* 0x0000000000007941 */ /* 0x000fea0003800000 */
.L_x_5239:
        /* <DEDUP_REMOVED lines=10> */
.L_x_5241:
[----:B------:R-:W-:Y:S01]  /*2e6d0*/  ULDC UR4, c[0x0][0xc3c] ;  /* 0x00030f0000047ab9 */ /* 0x000fe20000000800 */
        /* <DEDUP_REMOVED lines=15> */
[----:B------:R-:W-:Y:S01]  /*2e7d0*/  IMAD.MOV.U32 R8, RZ, RZ, RZ ;  /* 0x000000ffff087224 */ /* 0x000fe200078e00ff */
[----:B---3--:R-:W-:Y:S02]  /*2e7e0*/  @!P0 MOV R6, R2 ;  /* 0x0000000200068202 */ /* 0x008fe40000000f00 */
[----:B------:R-:W-:-:S03]  /*2e7f0*/  ISETP.GE.U32.AND P0, PT, R16, 0x2, PT ;  /* 0x000000021000780c */ /* 0x000fc60003f06070 */
[----:B------:R-:W-:-:S04]  /*2e800*/  IMAD R2, R6, R4, RZ ;  /* 0x0000000406027224 */ /* 0x000fc800078e02ff */
[----:B------:R-:W-:-:S07]  /*2e810*/  IMAD.MOV.U32 R13, RZ, RZ, R2 ;  /* 0x000000ffff0d7224 */ /* 0x000fce00078e0002 */
[----:B------:R-:W-:Y:S05]  /*2e820*/  WARPSYNC.COLLECTIVE R15, `(.L_x_5242) ;  /* 0x000000000f087348 */ /* 0x000fea0003c00000 */
[----:B------:R0:W1:Y:S02]  /*2e830*/  SHFL.UP P6, R14, R13, R12, R11 ;  /* 0x0400000c0d0e7389 */ /* 0x00006400000c000b */
[----:B01----:R-:W-:Y:S01]  /*2e840*/  ENDCOLLECTIVE ;  /* 0x000000000000791b */ /* 0x003fe20003800000 */
.L_x_5242:
        /* <DEDUP_REMOVED lines=9> */
.L_x_5243:
        /* <DEDUP_REMOVED lines=8> */
.L_x_5244:
        /* <DEDUP_REMOVED lines=8> */
.L_x_5245:
        /* <DEDUP_REMOVED lines=8> */
.L_x_5246:
        /* <DEDUP_REMOVED lines=9> */
.L_x_5247:
[----:B------:R-:W-:Y:S01]  /*2eaf0*/  IMAD.MOV.U32 R9, RZ, RZ, R14 ;  /* 0x000000ffff097224 */ /* 0x000fe200078e000e */
[----:B------:R-:W-:Y:S06]  /*2eb00*/  BRA `(.L_x_5248) ;  /* 0xffffffc800947947 */ /* 0x000fec000383ffff */
.L_x_5148:
[----:B------:R-:W-:Y:S01]  /*2eb10*/  BSSY B0, `(.L_x_5249) ;  /* 0x0000008000007945 */ /* 0x000fe20003800000 */
[----:B------:R-:W-:Y:S02]  /*2eb20*/  IMAD.MOV.U32 R13, RZ, RZ, R2 ;  /* 0x000000ffff0d7224 */ /* 0x000fe400078e0002 */
[----:B------:R-:W-:Y:S02]  /*2eb30*/  IMAD.MOV.U32 R12, RZ, RZ, 0x1 ;  /* 0x00000001ff0c7424 */ /* 0x000fe400078e00ff */
[----:B------:R-:W-:Y:S02]  /*2eb40*/  IMAD.MOV.U32 R11, RZ, RZ, RZ ;  /* 0x000000ffff0b7224 */ /* 0x000fe400078e00ff */
[----:B------:R-:W-:-:S07]  /*2eb50*/  IMAD.MOV.U32 R15, RZ, RZ, -0x1 ;  /* 0xffffffffff0f7424 */ /* 0x000fce00078e00ff */
[----:B01----:R-:W-:Y:S05]  /*2eb60*/  WARPSYNC.COLLECTIVE R15, `(.L_x_5250) ;  /* 0x000000000f087348 */ /* 0x003fea0003c00000 */
[----:B------:R2:W3:Y:S02]  /*2eb70*/  SHFL.UP P6, R14, R13, R12, R11 ;  /* 0x0400000c0d0e7389 */ /* 0x0004e400000c000b */
[----:B0123--:R-:W-:Y:S01]  /*2eb80*/  ENDCOLLECTIVE ;  /* 0x000000000000791b */ /* 0x00ffe20003800000 */
.L_x_5250:
[----:B------:R-:W-:Y:S05]  /*2eb90*/  BSYNC B0 ;  /* 0x0000000000007941 */ /* 0x000fea0003800000 */
.L_x_5249:
[----:B------:R-:W-:Y:S01]  /*2eba0*/  LOP3.LUT P4, RZ, R18, 0x1, RZ, 0xc0, !PT ;  /* 0x0000000112ff7812 */ /* 0x000fe2000788c0ff */
[----:B------:R-:W-:Y:S01]  /*2ebb0*/  IMAD.MOV.U32 R12, RZ, RZ, 0x2 ;  /* 0x00000002ff0c7424 */ /* 0x000fe200078e00ff */
[----:B------:R-:W-:Y:S01]  /*2ebc0*/  MOV R3, R14 ;  /* 0x0000000e00037202 */ /* 0x000fe20000000f00 */
[----:B------:R-:W-:Y:S02]  /*2ebd0*/  IMAD.MOV.U32 R11, RZ, RZ, RZ ;  /* 0x000000ffff0b7224 */ /* 0x000fe400078e00ff */
[----:B------:R-:W-:Y:S01]  /*2ebe0*/  IMAD.MOV.U32 R15, RZ, RZ, -0x1 ;  /* 0xffffffffff0f7424 */ /* 0x000fe200078e00ff */
[----:B------:R-:W-:-:S05]  /*2ebf0*/  SEL R3, R3, RZ, P4 ;  /* 0x000000ff03037207 */ /* 0x000fca0002000000 */
[----:B------:R-:W-:-:S04]  /*2ec00*/  IMAD.IADD R2, R2, 0x1, R3 ;  /* 0x0000000102027824 */ /* 0x000fc800078e0203 */
[----:B------:R-:W-:-:S07]  /*2ec10*/  IMAD.MOV.U32 R13, RZ, RZ, R2 ;  /* 0x000000ffff0d7224 */ /* 0x000fce00078e0002 */
[----:B------:R-:W-:Y:S05]  /*2ec20*/  WARPSYNC.COLLECTIVE R15, `(.L_x_5251) ;  /* 0x000000000f087348 */ /* 0x000fea0003c00000 */
[----:B------:R0:W1:Y:S02]  /*2ec30*/  SHFL.UP P6, R14, R13, R12, R11 ;  /* 0x0400000c0d0e7389 */ /* 0x00006400000c000b */
[----:B01----:R-:W-:Y:S01]  /*2ec40*/  ENDCOLLECTIVE ;  /* 0x000000000000791b */ /* 0x003fe20003800000 */
.L_x_5251:
        /* <DEDUP_REMOVED lines=8> */
.L_x_5252:
        /* <DEDUP_REMOVED lines=8> */
.L_x_5253:
        /* <DEDUP_REMOVED lines=8> */
.L_x_5254:
        /* <DEDUP_REMOVED lines=9> */
.L_x_5255:
[----:B------:R-:W-:Y:S01]  /*2ee60*/  IMAD.MOV.U32 R9, RZ, RZ, R14 ;  /* 0x000000ffff097224 */ /* 0x000fe200078e000e */
[----:B------:R-:W-:Y:S06]  /*2ee70*/  BRA `(.L_x_5256) ;  /* 0xffffffc800647947 */ /* 0x000fec000383ffff */
.L_x_5150:
[----:B------:R-:W-:Y:S01]  /*2ee80*/  BSSY B0, `(.L_x_5257) ;  /* 0x0000006000007945 */ /* 0x000fe20003800000 */
[----:B------:R-:W-:Y:S01]  /*2ee90*/  PLOP3.LUT P6, PT, P6, PT, PT, 0x8, 0x0 ;  /* 0x000000000000781c */ /* 0x000fe200037ce170 */
[----:B------:R-:W-:-:S12]  /*2eea0*/  IMAD.MOV.U32 R15, RZ, RZ, -0x1 ;  /* 0xffffffffff0f7424 */ /* 0x000fd800078e00ff */
[----:B01----:R-:W-:Y:S05]  /*2eeb0*/  WARPSYNC.COLLECTIVE R15, `(.L_x_5258) ;  /* 0x000000000f087348 */ /* 0x003fea0003c00000 */
[----:B------:R-:W-:Y:S01]  /*2eec0*/  VOTE.ANY R14, PT, P6 ;  /* 0x00000000000e7806 */ /* 0x000fe200030e0100 */
[----:B01----:R-:W-:Y:S06]  /*2eed0*/  ENDCOLLECTIVE ;  /* 0x000000000000791b */ /* 0x003fec0003800000 */
.L_x_5258:
[----:B------:R-:W-:Y:S05]  /*2eee0*/  BSYNC B0 ;  /* 0x0000000000007941 */ /* 0x000fea0003800000 */
.L_x_5257:
        /* <DEDUP_REMOVED lines=10> */
.L_x_5259:
[----:B------:R-:W-:Y:S01]  /*2ef90*/  IMAD.MOV.U32 R13, RZ, RZ, R6 ;  /* 0x000000ffff0d7224 */ /* 0x000fe200078e0006 */
[----:B------:R-:W-:-:S07]  /*2efa0*/  MOV R4, R14 ;  /* 0x0000000e00047202 */ /* 0x000fce0000000f00 */
[----:B------:R-:W-:Y:S05]  /*2efb0*/  WARPSYNC.COLLECTIVE R15, `(.L_x_5260) ;  /* 0x000000000f087348 */ /* 0x000fea0003c00000 */
[----:B------:R0:W1:Y:S02]  /*2efc0*/  SHFL.IDX P6, R14, R13, R12, R11 ;  /* 0x0000000c0d0e7389 */ /* 0x00006400000c000b */
[----:B01----:R-:W-:Y:S01]  /*2efd0*/  ENDCOLLECTIVE ;  /* 0x000000000000791b */ /* 0x003fe20003800000 */
.L_x_5260:
[----:B------:R-:W-:Y:S02]  /*2efe0*/  IMAD.MOV.U32 R6, RZ, RZ, R14 ;  /* 0x000000ffff067224 */ /* 0x000fe400078e000e */
[----:B------:R-:W-:-:S05]  /*2eff0*/  IMAD.IADD R10, R3, 0x1, R10 ;  /* 0x00000001030a7824 */ /* 0x000fca00078e020a */
[----:B------:R0:W-:Y:S01]  /*2f000*/  STL [R1+0xc], R10 ;  /* 0x00000c0a01007387 */ /* 0x0001e20000100800 */
[----:B------:R-:W-:Y:S05]  /*2f010*/  BRA `(.L_x_5261) ;  /* 0xffffffc800447947 */ /* 0x000fea000383ffff */
.L_x_5152:
        /* <DEDUP_REMOVED lines=8> */
.L_x_5263:
[----:B------:R-:W-:Y:S05]  /*2f0a0*/  BSYNC B0 ;  /* 0x0000000000007941 */ /* 0x000fea0003800000 */
.L_x_5262:
[----:B------:R-:W-:Y:S01]  /*2f0b0*/  IMAD.MOV.U32 R3, RZ, RZ, R14 ;  /* 0x000000ffff037224 */ /* 0x000fe200078e000e */
[----:B------:R-:W-:Y:S06]  /*2f0c0*/  BRA `(.L_x_5264) ;  /* 0xffffffc800307947 */ /* 0x000fec000383ffff */
.L_x_5158:
[----:B0-----:R0:W1:Y:S02]  /*2f0d0*/  SYNCS.PHASECHK.TRANS64.TRYWAIT P0, [R0+URZ+0x30820], R3 ;  /* 0x03082003000075a7 */ /* 0x001064000800017f */
[----:B-1----:R-:W-:Y:S05]  /*2f0e0*/  @!P0 NANOSLEEP.SYNCS 0x989680 ;  /* 0x009896800000895d */ /* 0x002fea0003900000 */
[----:B------:R-:W1:Y:S02]  /*2f0f0*/  @!P0 SYNCS.PHASECHK.TRANS64 P0, [R0+URZ+0x30820], R3 ;  /* 0x03082003000085a7 */ /* 0x000e64000800007f */
[----:B-1----:R-:W-:Y:S05]  /*2f100*/  @!P0 BRA `(.L_x_5158) ;  /* 0xfffffffc00f08947 */ /* 0x002fea000383ffff */
[----:B------:R-:W-:Y:S05]  /*2f110*/  BRA `(.L_x_5265) ;  /* 0xffffffd000cc7947 */ /* 0x000fea000383ffff */
.L_x_5159:
        /* <DEDUP_REMOVED lines=11> */
.L_x_5267:
[----:B------:R-:W-:Y:S05]  /*2f1d0*/  BSYNC B0 ;  /* 0x0000000000007941 */ /* 0x000fea0003800000 */
.L_x_5266:
[----:B------:R-:W-:Y:S05]  /*2f1e0*/  BRA `(.L_x_5268) ;  /* 0xffffffd000b47947 */ /* 0x000fea000383ffff */
.L_x_5160:
[----:B------:R-:W-:Y:S01]  /*2f1f0*/  BSSY B0, `(.L_x_5269) ;  /* 0x0000006000007945 */ /* 0x000fe20003800000 */
[----:B------:R-:W-:-:S07]  /*2f200*/  IMAD.MOV.U32 R15, RZ, RZ, -0x1 ;  /* 0xffffffffff0f7424 */ /* 0x000fce00078e00ff */
[----:B01----:R-:W-:Y:S05]  /*2f210*/  WARPSYNC.COLLECTIVE R15, `(.L_x_5270) ;  /* 0x000000000f0c7348 */ /* 0x003fea0003c00000 */
[----:B------:R-:W-:Y:S02]  /*2f220*/  ELECT P6, UR62, PT ;  /* 0x00000000003e782f */ /* 0x000fe400038c0000 */
[----:B------:R-:W-:Y:S01]  /*2f230*/  MOV R14, UR62 ;  /* 0x0000003e000e7c02 */ /* 0x000fe20008000f00 */
[----:B01----:R-:W-:Y:S10]  /*2f240*/  ENDCOLLECTIVE ;  /* 0x000000000000791b */ /* 0x003ff40003800000 */
.L_x_5270:
[----:B------:R-:W-:Y:S05]  /*2f250*/  BSYNC B0 ;  /* 0x0000000000007941 */ /* 0x000fea0003800000 */
.L_x_5269:
[----:B------:R-:W-:Y:S05]  /*2f260*/  BRA `(.L_x_5271) ;  /* 0xffffffd000a87947 */ /* 0x000fea000383ffff */
.L_x_5162:
[----:B0-----:R0:W1:Y:S02]  /*2f270*/  SYNCS.PHASECHK.TRANS64.TRYWAIT P0, [R6+URZ], R5 ;  /* 0x00000005060075a7 */ /* 0x001064000800017f */
[----:B-1----:R-:W-:Y:S05]  /*2f280*/  @!P0 NANOSLEEP.SYNCS 0x989680 ;  /* 0x009896800000895d */ /* 0x002fea0003900000 */
[----:B------:R-:W1:Y:S02]  /*2f290*/  @!P0 SYNCS.PHASECHK.TRANS64 P0, [R6+URZ], R5 ;  /* 0x00000005060085a7 */ /* 0x000e64000800007f */
[----:B-1----:R-:W-:Y:S05]  /*2f2a0*/  @!P0 BRA `(.L_x_5162) ;  /* 0xfffffffc00f08947 */ /* 0x002fea000383ffff */
[----:B------:R-:W-:Y:S05]  /*2f2b0*/  BRA `(.L_x_5272) ;  /* 0xffffffd000ec7947 */ /* 0x000fea000383ffff */
.L_x_5163:
[----:B-1----:R1:W2:Y:S02]  /*2f2c0*/  SYNCS.PHASECHK.TRANS64.TRYWAIT P0, [R7+URZ], R2 ;  /* 0x00000002070075a7 */ /* 0x0022a4000800017f */
[----:B--2---:R-:W-:Y:S05]  /*2f2d0*/  @!P0 NANOSLEEP.SYNCS 0x989680 ;  /* 0x009896800000895d */ /* 0x004fea0003900000 */
[----:B------:R-:W2:Y:S02]  /*2f2e0*/  @!P0 SYNCS.PHASECHK.TRANS64 P0, [R7+URZ], R2 ;  /* 0x00000002070085a7 */ /* 0x000ea4000800007f */
[----:B--2---:R-:W-:Y:S05]  /*2f2f0*/  @!P0 BRA `(.L_x_5163) ;  /* 0xfffffffc00f08947 */ /* 0x004fea000383ffff */
[----:B------:R-:W-:Y:S05]  /*2f300*/  BRA `(.L_x_5273) ;  /* 0xffffffd000e07947 */ /* 0x000fea000383ffff */
.L_x_5165:
[----:B--2---:R2:W3:Y:S02]  /*2f310*/  SYNCS.PHASECHK.TRANS64.TRYWAIT P0, [R4+URZ], R5 ;  /* 0x00000005040075a7 */ /* 0x0044e4000800017f */
[----:B---3--:R-:W-:Y:S05]  /*2f320*/  @!P0 NANOSLEEP.SYNCS 0x989680 ;  /* 0x009896800000895d */ /* 0x008fea0003900000 */
[----:B------:R-:W3:Y:S02]  /*2f330*/  @!P0 SYNCS.PHASECHK.TRANS64 P0, [R4+URZ], R5 ;  /* 0x00000005040085a7 */ /* 0x000ee4000800007f */
[----:B---3--:R-:W-:Y:S05]  /*2f340*/  @!P0 BRA `(.L_x_5165) ;  /* 0xfffffffc00f08947 */ /* 0x008fea000383ffff */
[----:B------:R-:W-:Y:S05]  /*2f350*/  BRA `(.L_x_5274) ;  /* 0xffffffd000e87947 */ /* 0x000fea000383ffff */
.L_x_5275:
        /* <DEDUP_REMOVED lines=10> */
.L_x_14853:


//--------------------- .text._ZN7cutlass13device_kernelIN5flash11enable_sm90INS1_16FlashAttnFwdSm90INS1_25CollectiveMainloopFwdSm90ILi2EN4cute5tupleIJNS5_1CILi1EEES8_S8_EEENS6_IJNS7_ILi128EEENS7_ILi112EEENS7_ILi192EEEEEELi192ENS_6half_tEfNS_4arch4Sm90ELb1ELb0ELb0ELb0ELb0ELb0ELb0ELb1ELb1ELb1ELb1ELb0EEENS1_21CollectiveEpilogueFwdINS6_IJSA_SC_SB_EEES9_SE_SG_Li256ELb0ELb1ELb1ELb0EEENS1_19SingleTileSchedulerILb0ELb1ELb1ELi128EEEEEEEEEvNT_6ParamsE --------------------------
	.section	.text._ZN7cutlass13device_kernelIN5flash11enable_sm90INS1_16FlashAttnFwdSm90INS1_25CollectiveMainloopFwdSm90ILi2EN4cute5tupleIJNS5_1CILi1EEES8_S8_EEENS6_IJNS7_ILi128EEENS7_ILi112EEENS7_ILi192EEEEEELi192ENS_6half_tEfNS_4arch4Sm90ELb1ELb0ELb0ELb0ELb0ELb0ELb0ELb1ELb1ELb1ELb1ELb0EEENS1_21CollectiveEpilogueFwdINS6_IJSA_SC_SB_EEES9_SE_SG_Li256ELb0ELb1ELb1ELb0EEENS1_19SingleTileSchedulerILb0ELb1ELb1ELi128EEEEEEEEEvNT_6ParamsE,"ax",@progbits
	.align	128
.text._ZN7cutlass13device_kernelIN5flash11enable_sm90INS1_16FlashAttnFwdSm90INS1_25CollectiveMainloopFwdSm90ILi2EN4cute5tupleIJNS5_1CILi1EEES8_S8_EEENS6_IJNS7_ILi128EEENS7_ILi112EEENS7_ILi192EEEEEELi192ENS_6half_tEfNS_4arch4Sm90ELb1ELb0ELb0ELb0ELb0ELb0ELb0ELb1ELb1ELb1ELb1ELb0EEENS1_21CollectiveEpilogueFwdINS6_IJSA_SC_SB_EEES9_SE_SG_Li256ELb0ELb1ELb1ELb0EEENS1_19SingleTileSchedulerILb0ELb1ELb1ELi128EEEEEEEEEvNT_6ParamsE:
        .type           _ZN7cutlass13device_kernelIN5flash11enable_sm90INS1_16FlashAttnFwdSm90INS1_25CollectiveMainloopFwdSm90ILi2EN4cute5tupleIJNS5_1CILi1EEES8_S8_EEENS6_IJNS7_ILi128EEENS7_ILi112EEENS7_ILi192EEEEEELi192ENS_6half_tEfNS_4arch4Sm90ELb1ELb0ELb0ELb0ELb0ELb0ELb0ELb1ELb1ELb1ELb1ELb0EEENS1_21CollectiveEpilogueFwdINS6_IJSA_SC_SB_EEES9_SE_SG_Li256ELb0ELb1ELb1ELb0EEENS1_19SingleTileSchedulerILb0ELb1ELb1ELi128EEEEEEEEEvNT_6ParamsE,@function
        .size           _ZN7cutlass13device_kernelIN5flash11enable_sm90INS1_16FlashAttnFwdSm90INS1_25CollectiveMainloopFwdSm90ILi2EN4cute5tupleIJNS5_1CILi1EEES8_S8_EEENS6_IJNS7_ILi128EEENS7_ILi112EEENS7_ILi192EEEEEELi192ENS_6half_tEfNS_4arch4Sm90ELb1ELb0ELb0ELb0ELb0ELb0ELb0ELb1ELb1ELb1ELb1ELb0EEENS1_21CollectiveEpilogueFwdINS6_IJSA_SC_SB_EEES9_SE_SG_Li256ELb0ELb1ELb1ELb0EEENS1_19SingleTileSchedulerILb0ELb1ELb1ELi128EEEEEEEEEvNT_6ParamsE,(.L_x_14854 - _ZN7cutlass13device_kernelIN5flash11enable_sm90INS1_16FlashAttnFwdSm90INS1_25CollectiveMainloopFwdSm90ILi2EN4cute5tupleIJNS5_1CILi1EEES8_S8_EEENS6_IJNS7_ILi128EEENS7_ILi112EEENS7_ILi192EEEEEELi192ENS_6half_tEfNS_4arch4Sm90ELb1ELb0ELb0ELb0ELb0ELb0ELb0ELb1ELb1ELb1ELb1ELb0EEENS1_21CollectiveEpilogueFwdINS6_IJSA_SC_SB_EEES9_SE_SG_Li256ELb0ELb1ELb1ELb0EEENS1_19SingleTileSchedulerILb0ELb1ELb1ELi128EEEEEEEEEvNT_6ParamsE)
        .other          _ZN7cutlass13device_kernelIN5flash11enable_sm90INS1_16FlashAttnFwdSm90INS1_25CollectiveMainloopFwdSm90ILi2EN4cute5tupleIJNS5_1CILi1EEES8_S8_EEENS6_IJNS7_ILi128EEENS7_ILi112EEENS7_ILi192EEEEEELi192ENS_6half_tEfNS_4arch4Sm90ELb1ELb0ELb0ELb0ELb0ELb0ELb0ELb1ELb1ELb1ELb1ELb0EEENS1_21CollectiveEpilogueFwdINS6_IJSA_SC_SB_EEES9_SE_SG_Li256ELb0ELb1ELb1ELb0EEENS1_19SingleTileSchedulerILb0ELb1ELb1ELi128EEEEEEEEEvNT_6ParamsE,@"STO_CUDA_ENTRY STV_DEFAULT"
_ZN7cutlass13device_kernelIN5flash11enable_sm90INS1_16FlashAttnFwdSm90INS1_25CollectiveMainloopFwdSm90ILi2EN4cute5tupleIJNS5_1CILi1EEES8_S8_EEENS6_IJNS7_ILi128EEENS7_ILi112EEENS7_ILi192EEEEEELi192ENS_6half_tEfNS_4arch4Sm90ELb1ELb0ELb0ELb0ELb0ELb0ELb0ELb1ELb1ELb1ELb1ELb0EEENS1_21CollectiveEpilogueFwdINS6_IJSA_SC_SB_EEES9_SE_SG_Li256ELb0ELb1ELb1ELb0EEENS1_19SingleTileSchedulerILb0ELb1ELb1ELi128EEEEEEEEEvNT_6ParamsE:
        /* <DEDUP_REMOVED lines=18> */
.L_x_5277:
[----:B------:R-:W-:Y:S05]  /*0120*/  BSYNC B0 ;  /* 0x0000000000007941 */ /* 0x000fea0003800000 */
.L_x_5276:
        /* <DEDUP_REMOVED lines=41> */
.L_x_5278:
        /* <DEDUP_REMOVED lines=22> */
.L_x_5279:
        /* <DEDUP_REMOVED lines=18> */
.L_x_5280:
        /* <DEDUP_REMOVED lines=22> */
.L_x_5281:
        /* <DEDUP_REMOVED lines=22> */
.L_x_5282:
        /* <DEDUP_REMOVED lines=9> */
.L_x_5285:
        /* <DEDUP_REMOVED lines=19> */
[----:B------:R-:W1:Y:S01]  /*0ac0*/  S2UR UR38, SR_CTAID.X ;  /* 0x00000000002679c3 */ /* 0x000e620000002500 */
[----:B------:R-:W-:Y:S01]  /*0ad0*/  ULDC UR4, c[0x0][0x448] ;  /* 0x0001120000047ab9 */ /* 0x000fe20000000800 */
[----:B------:R-:W-:Y:S01]  /*0ae0*/  ULDC UR6, c[0x0][0x424] ;  /* 0x0001090000067ab9 */ /* 0x000fe20000000800 */
[----:B------:R-:W-:Y:S01]  /*0af0*/  UISETP.NE.AND UP1, UPT, UR4, 0x1, UPT ;  /* 0x000000010400788c */ /* 0x000fe2000bf25270 */
[----:B------:R-:W-:Y:S02]  /*0b00*/  ULDC UR7, c[0x0][0x288] ;  /* 0x0000a20000077ab9 */ /* 0x000fe40000000800 */
[----:B------:R-:W-:Y:S01]  /*0b10*/  ULDC.64 UR4, c[0x0][0x418] ;  /* 0x0001060000047ab9 */ /* 0x000fe20000000a00 */
[----:B------:R-:W-:Y:S02]  /*0b20*/  UIADD3 UR7, -UR7, 0x70, URZ ;  /* 0x0000007007077890 */ /* 0x000fe4000fffe13f */
[----:B------:R-:W-:Y:S01]  /*0b30*/  UISETP.NE.U32.AND UP0, UPT, UR4, URZ, UPT ;  /* 0x0000003f0400728c */ /* 0x000fe2000bf05070 */
[----:B------:R-:W-:Y:S01]  /*0b40*/  ULDC UR48, c[0x0][0x2f0] ;  /* 0x0000bc0000307ab9 */ /* 0x000fe20000000800 */
[----:B------:R-:W-:-:S02]  /*0b50*/  USHF.R.U32.HI UR11, URZ, 0x10, UR8 ;  /* 0x000000103f0b7899 */ /* 0x000fc40008011608 */
[----:B------:R-:W-:Y:S01]  /*0b60*/  UISETP.NE.AND.EX UP0, UPT, UR5, URZ, UPT, UP0 ;  /* 0x0000003f0500728c */ /* 0x000fe2000bf05300 */
[----:B------:R-:W-:Y:S02]  /*0b70*/  @UP1 ULDC UR9, c[0x0][0x450] ;  /* 0x0001140000091ab9 */ /* 0x000fe40000000800 */
[----:B------:R-:W-:Y:S01]  /*0b80*/  @UP1 ULDC UR5, c[0x0][0x44c] ;  /* 0x0001130000051ab9 */ /* 0x000fe20000000800 */
[----:B------:R-:W-:-:S04]  /*0b90*/  USEL UR10, UR6, 0x1, UP0 ;  /* 0x00000001060a7887 */ /* 0x000fc80008000000 */
[----:B------:R-:W-:Y:S02]  /*0ba0*/  UIMAD UR7, UR10, UR48, UR7 ;  /* 0x000000300a0772a4 */ /* 0x000fe4000f8e0207 */
[----:B-1----:R-:W-:Y:S01]  /*0bb0*/  USHF.L.U32 UR38, UR38, 0x7, URZ ;  /* 0x0000000726267899 */ /* 0x002fe2000800063f */
[----:B------:R-:W-:-:S03]  /*0bc0*/  IMAD.U32 R17, RZ, RZ, UR10 ;  /* 0x0000000aff117e24 */ /* 0x000fc6000f8e00ff */
[----:B------:R-:W-:Y:S02]  /*0bd0*/  @UP1 UIADD3 UR4, UR38, 0x7f, URZ ;  /* 0x0000007f26041890 */ /* 0x000fe4000fffe03f */
[----:B------:R-:W-:Y:S02]  /*0be0*/  UIADD3 UR6, UR38, 0x7f, URZ ;  /* 0x0000007f26067890 */ /* 0x000fe4000fffe03f */
[----:B------:R-:W-:-:S04]  /*0bf0*/  UIMAD.WIDE.U32 UR4, UR4, UR5, URZ ;  /* 0x00000005040472a5 */ /* 0x000fc8000f8e003f */
[----:B------:R-:W-:Y:S02]  /*0c00*/  @UP1 USHF.R.U32.HI UR6, URZ, UR9, UR5 ;  /* 0x000000093f061299 */ /* 0x000fe40008011605 */
[----:B------:R-:W-:Y:S02]  /*0c10*/  UIMAD UR5, UR10, UR48, 0x6f ;  /* 0x0000006f0a0574a4 */ /* 0x000fe4000f8e0230 */
[----:B------:R-:W-:Y:S01]  /*0c20*/  UIADD3 UR7, UR7, UR6, URZ ;  /* 0x0000000607077290 */ /* 0x000fe2000fffe03f */
[----:B------:R-:W-:Y:S02]  /*0c30*/  UMOV UR4, URZ ;  /* 0x0000003f00047c82 */ /* 0x000fe40008000000 */
[----:B------:R-:W-:Y:S01]  /*0c40*/  UMOV UR6, URZ ;  /* 0x0000003f00067c82 */ /* 0x000fe20008000000 */
[----:B------:R-:W-:Y:S02]  /*0c50*/  UIMAD.WIDE UR4, UR5, -0x6db6db6d, UR4 ;  /* 0x92492493050478a5 */ /* 0x000fe4000f8e0204 */
[----:B------:R-:W-:-:S02]  /*0c60*/  UIMAD.WIDE UR6, UR7, -0x6db6db6d, UR6 ;  /* 0x92492493070678a5 */ /* 0x000fc4000f8e0206 */
[----:B------:R-:W-:Y:S02]  /*0c70*/  USHF.R.U32.HI UR4, URZ, 0x1f, UR5 ;  /* 0x0000001f3f047899 */ /* 0x000fe40008011605 */
[----:B------:R-:W-:Y:S02]  /*0c80*/  USHF.R.U32.HI UR6, URZ, 0x1f, UR7 ;  /* 0x0000001f3f067899 */ /* 0x000fe40008011607 */
[----:B------:R-:W-:Y:S02]  /*0c90*/  ULEA.HI.SX32 UR4, UR5, UR4, 0x1a ;  /* 0x0000000405047291 */ /* 0x000fe4000f8fd23f */
[----:B------:R-:W-:Y:S02]  /*0ca0*/  ULEA.HI.SX32 UR6, UR7, UR6, 0x1a ;  /* 0x0000000607067291 */ /* 0x000fe4000f8fd23f */
[----:B------:R-:W-:Y:S02]  /*0cb0*/  ULOP3.LUT UR7, UR8, 0xffff, URZ, 0xc0, !UPT ;  /* 0x0000ffff08077892 */ /* 0x000fe4000f8ec03f */
[----:B------:R-:W-:-:S04]  /*0cc0*/  UISETP.LT.AND UP0, UPT, UR4, UR6, UPT ;  /* 0x000000060400728c */ /* 0x000fc8000bf01270 */
[----:B------:R-:W-:Y:S02]  /*0cd0*/  USEL UR10, UR4, UR6, UP0 ;  /* 0x00000006040a7287 */ /* 0x000fe40008000000 */
[----:B------:R-:W-:Y:S02]  /*0ce0*/  UISETP.NE.AND UP0, UPT, UR11, URZ, UPT ;  /* 0x0000003f0b00728c */ /* 0x000fe4000bf05270 */
[----:B------:R-:W-:Y:S01]  /*0cf0*/  UISETP.GE.AND UP1, UPT, UR10, 0x1, UPT ;  /* 0x000000010a00788c */ /* 0x000fe2000bf26270 */
[----:B------:R-:W-:-:S05]  /*0d00*/  UMOV UR4, URZ ;  /* 0x0000003f00047c82 */ /* 0x000fca0008000000 */
[----:B------:R-:W-:-:S03]  /*0d10*/  PLOP3.LUT P0, PT, PT, PT, UP1, 0x80, 0x0 ;  /* 0x000000000000781c */ /* 0x000fc60003f0f018 */
[----:B------:R-:W-:-:S10]  /*0d20*/  @!UP0 ULDC UR11, c[0x0][0x9f0] ;  /* 0x00027c00000b8ab9 */ /* 0x000fd40000000800 */
[----:B------:R-:W-:Y:S05]  /*0d30*/  @!P0 BRA `(.L_x_5287) ;  /* 0x0000000000848947 */ /* 0x000fea0003800000 */
[----:B------:R-:W-:Y:S01]  /*0d40*/  IMAD.U32 R3, RZ, RZ, UR11 ;  /* 0x0000000bff037e24 */ /* 0x000fe2000f8e00ff */
[----:B------:R-:W-:Y:S01]  /*0d50*/  UIADD3 UR6, UR11, -0x1, UR10 ;  /* 0xffffffff0b067890 */ /* 0x000fe2000fffe00a */
[----:B------:R-:W-:-:S03]  /*0d60*/  UMOV UR4, URZ ;  /* 0x0000003f00047c82 */ /* 0x000fc60008000000 */
        /* <DEDUP_REMOVED lines=30> */
.L_x_5287:
[----:B------:R-:W-:Y:S01]  /*0f50*/  UIMAD UR6, UR7, UR4, URZ ;  /* 0x00000004070672a4 */ /* 0x000fe2000f8e023f */
[----:B------:R-:W-:Y:S01]  /*0f60*/  IMAD.U32 R0, RZ, RZ, UR10 ;  /* 0x0000000aff007e24 */ /* 0x000fe2000f8e00ff */
[----:B0-----:R-:W0:Y:S01]  /*0f70*/  S2R R2, SR_TID.X ;  /* 0x0000000000027919 */ /* 0x001e220000002100 */
[----:B------:R-:W-:Y:S01]  /*0f80*/  IMAD.U32 R3, RZ, RZ, UR4 ;  /* 0x00000004ff037e24 */ /* 0x000fe2000f8e00ff */
[----:B------:R-:W-:Y:S02]  /*0f90*/  R2UR UR5, R17 ;  /* 0x00000000110572ca */ /* 0x000fe400000e0000 */
[----:B------:R-:W-:Y:S01]  /*0fa0*/  CS2R R118, SRZ ;  /* 0x0000000000767805 */ /* 0x000fe2000001ff00 */
[----:B------:R-:W-:Y:S01]  /*0fb0*/  IMAD.U32 R18, RZ, RZ, UR6 ;  /* 0x00000006ff127e24 */ /* 0x000fe2000f8e00ff */
[----:B------:R-:W-:Y:S02]  /*0fc0*/  PLOP3.LUT P0, PT, PT, PT, PT, 0x80, 0x0 ;  /* 0x000000000000781c */ /* 0x000fe40003f0f070 */
[----:B------:R-:W-:-:S02]  /*0fd0*/  CS2R R116, SRZ ;  /* 0x0000000000747805 */ /* 0x000fc4000001ff00 */
[----:B------:R-:W-:Y:S02]  /*0fe0*/  VIADDMNMX R0, R3, UR6, R0, PT ;  /* 0x0000000603007c46 */ /* 0x000fe4000b800100 */
[----:B------:R-:W-:Y:S02]  /*0ff0*/  CS2R R114, SRZ ;  /* 0x0000000000727805 */ /* 0x000fe4000001ff00 */
[----:B------:R-:W-:Y:S02]  /*1000*/  CS2R R112, SRZ ;  /* 0x0000000000707805 */ /* 0x000fe4000001ff00 */
[----:B------:R-:W-:Y:S02]  /*1010*/  CS2R R110, SRZ ;  /* 0x00000000006e7805 */ /* 0x000fe4000001ff00 */
[----:B------:R-:W-:Y:S02]  /*1020*/  R2UR UR39, R0 ;  /* 0x00000000002772ca */ /* 0x000fe400000e0000 */
[----:B------:R-:W-:-:S02]  /*1030*/  CS2R R108, SRZ ;  /* 0x00000000006c7805 */ /* 0x000fc4000001ff00 */
[----:B------:R-:W-:Y:S02]  /*1040*/  CS2R R106, SRZ ;  /* 0x00000000006a7805 */ /* 0x000fe4000001ff00 */
[----:B------:R-:W-:Y:S01]  /*1050*/  CS2R R104, SRZ ;  /* 0x0000000000687805 */ /* 0x000fe2000001ff00 */
[----:B------:R-:W-:Y:S01]  /*1060*/  UIMAD UR48, UR5, UR48, URZ ;  /* 0x00000030053072a4 */ /* 0x000fe2000f8e023f */
        /* <DEDUP_REMOVED lines=8> */
[----:B------:R-:W-:Y:S01]  /*10f0*/  UISETP.GT.AND UP0, UPT, UR39, UR6, UPT ;  /* 0x000000062700728c */ /* 0x000fe2000bf04270 */
[----:B------:R-:W-:Y:S02]  /*1100*/  CS2R R86, SRZ ;  /* 0x0000000000567805 */ /* 0x000fe4000001ff00 */
[----:B------:R-:W-:-:S02]  /*1110*/  CS2R R84, SRZ ;  /* 0x0000000000547805 */ /* 0x000fc4000001ff00 */
[----:B------:R-:W-:Y:S02]  /*1120*/  CS2R R82, SRZ ;  /* 0x0000000000527805 */ /* 0x000fe4000001ff00 */
[----:B------:R-:W-:Y:S02]  /*1130*/  CS2R R80, SRZ ;  /* 0x0000000000507805 */ /* 0x000fe4000001ff00 */
[----:B------:R-:W-:Y:S02]  /*1140*/  CS2R R78, SRZ ;  /* 0x00000000004e7805 */ /* 0x000fe4000001ff00 */
[----:B------:R-:W-:Y:S02]  /*1150*/  PLOP3.LUT P1, PT, PT, PT, UP0, 0x80, 0x0 ;  /* 0x000000000000781c */ /* 0x000fe40003f2f008 */
        /* <DEDUP_REMOVED lines=65> */
.L_x_5289:
[----:B------:R-:W-:Y:S02]  /*1570*/  R2UR UR4, R16 ;  /* 0x00000000100472ca */ /* 0x000fe400000e0000 */
[----:B------:R-:W-:-:S11]  /*1580*/  SHF.L.U32 R0, RZ, 0x1f, RZ ;  /* 0x0000001fff007819 */ /* 0x000fd600000006ff */
[----:B------:R-:W0:Y:S02]  /*1590*/  SYNCS.PHASECHK.TRANS64.TRYWAIT P0, [UR4+0x36800], R0 ;  /* 0x03680000ff0075a7 */ /* 0x000e240008000144 */
[----:B0-----:R-:W-:Y:S05]  /*15a0*/  @!P0 BRA `(.L_x_5290) ;  /* 0x0000013800648947 */ /* 0x001fea0003800000 */
.L_x_5411:
[----:B------:R-:W2:Y:S02]  /*15b0*/  LDL R2, [R1+0xc] ;  /* 0x00000c0001027983 */ /* 0x000ea40000100800 */
[----:B--2---:R-:W-:-:S13]  /*15c0*/  R2UR UR4, R2 ;  /* 0x00000000020472ca */ /* 0x004fda00000e0000 */
[----:B------:R-:W-:-:S06]  /*15d0*/  ULOP3.LUT UR4, UR4, 0x1, URZ, 0xfc, !UPT ;  /* 0x0000000104047892 */ /* 0x000fcc000f8efc3f */
[----:B------:R-:W-:-:S05]  /*15e0*/  IMAD.U32 R2, RZ, RZ, UR4 ;  /* 0x00000004ff027e24 */ /* 0x000fca000f8e00ff */
[----:B------:R-:W-:-:S13]  /*15f0*/  ISETP.NE.AND P0, PT, R2, 0x3, PT ;  /* 0x000000030200780c */ /* 0x000fda0003f05270 */
[----:B------:R-:W-:Y:S05]  /*1600*/  @!P0 BRA `(.L_x_5291) ;  /* 0x0000000000048947 */ /* 0x000fea0003800000 */
[----:B------:R-:W-:Y:S01]  /*1610*/  BPT.TRAP 0x1 ;  /* 0x000000040000795c */ /* 0x000fe20000300000 */
.L_x_5291:
[----:B------:R-:W-:-:S13]  /*1620*/  R2UR UR4, R16 ;  /* 0x00000000100472ca */ /* 0x000fda00000e0000 */
[----:B------:R1:W2:Y:S01]  /*1630*/  SYNCS.PHASECHK.TRANS64.TRYWAIT P2, [UR4+0x36830], R0 ;  /* 0x03683000ff0075a7 */ /* 0x0002a20008040144 */
[----:B------:R-:W-:Y:S05]  /*1640*/  @!P0 BRA `(.L_x_5292) ;  /* 0x0000000000048947 */ /* 0x000fea0003800000 */
[----:B------:R-:W-:Y:S01]  /*1650*/  BPT.TRAP 0x1 ;  /* 0x000000040000795c */ /* 0x000fe20000300000 */
.L_x_5292:
        /* <DEDUP_REMOVED lines=9> */
.L_x_5293:
        /* <DEDUP_REMOVED lines=18> */
[----:B------:R-:W-:Y:S01]  /*1810*/  R2UR UR21, R5 ;  /* 0x00000000051572ca */ /* 0x000fe200000e0000 */
[----:B------:R-:W-:Y:S01]  /*1820*/  USHF.R.U32.HI UR4, URZ, 0x4, UR4 ;  /* 0x000000043f047899 */ /* 0x000fe20008011604 */
[----:B------:R-:W-:Y:S01]  /*1830*/  R2UR UR6, R4 ;  /* 0x00000000040672ca */ /* 0x000fe200000e0000 */
[----:B------:R-:W-:Y:S01]  /*1840*/  UMOV UR27, 0x40000040 ;  /* 0x40000040001b7882 */ /* 0x000fe20000000000 */
[----:B------:R-:W-:Y:S01]  /*1850*/  UMOV UR29, 0x40000040 ;  /* 0x40000040001d7882 */ /* 0x000fe20000000000 */
[----:B------:R-:W-:Y:S01]  /*1860*/  ULOP3.LUT UR4, UR4, 0x3fff, URZ, 0xc0, !UPT ;  /* 0x00003fff04047892 */ /* 0x000fe2000f8ec03f */
[----:B0-----:R-:W-:Y:S01]  /*1870*/  LOP3.LUT R3, R80, 0xffffff80, RZ, 0xc0, !PT ;  /* 0xffffff8050037812 */ /* 0x001fe200078ec0ff */
[----:B------:R-:W-:Y:S01]  /*1880*/  UMOV UR31, 0x40000040 ;  /* 0x40000040001f7882 */ /* 0x000fe20000000000 */
[----:B------:R-:W-:Y:S01]  /*1890*/  UMOV UR33, 0x40000040 ;  /* 0x4000004000217882 */ /* 0x000fe20000000000 */
[----:B------:R-:W-:Y:S01]  /*18a0*/  ULOP3.LUT UR50, UR4, 0x10000, URZ, 0xfc, !UPT ;  /* 0x0001000004327892 */ /* 0x000fe2000f8efc3f */
[----:B------:R-:W-:Y:S01]  /*18b0*/  LEA.HI R23, R23, R22, RZ, 0x2 ;  /* 0x0000001617177211 */ /* 0x000fe200078f10ff */
[----:B------:R-:W-:Y:S01]  /*18c0*/  UMOV UR35, 0x40000040 ;  /* 0x4000004000237882 */ /* 0x000fe20000000000 */
[----:B------:R-:W-:Y:S01]  /*18d0*/  UMOV UR37, 0x40000040 ;  /* 0x4000004000257882 */ /* 0x000fe20000000000 */
[----:B------:R-:W-:Y:S01]  /*18e0*/  UIADD3 UR4, UR50, 0x80, URZ ;  /* 0x0000008032047890 */ /* 0x000fe2000fffe03f */
[----:B------:R-:W-:Y:S01]  /*18f0*/  IMAD.IADD R3, R22, 0x1, -R3 ;  /* 0x0000000116037824 */ /* 0x000fe200078e0a03 */
[----:B------:R-:W-:Y:S01]  /*1900*/  UIADD3 UR18, UR50, 0x100, URZ ;  /* 0x0000010032127890 */ /* 0x000fe2000fffe03f */
[----:B------:R-:W-:Y:S01]  /*1910*/  LOP3.LUT R23, R23, 0xfffffffc, RZ, 0xc0, !PT ;  /* 0xfffffffc17177812 */ /* 0x000fe200078ec0ff */
[----:B------:R-:W-:Y:S01]  /*1920*/  UMOV UR10, UR50 ;  /* 0x00000032000a7c82 */ /* 0x000fe20008000000 */
[----:B------:R-:W-:Y:S01]  /*1930*/  UIADD3 UR22, UR50, 0x300, URZ ;  /* 0x0000030032167890 */ /* 0x000fe2000fffe03f */
[----:B------:R-:W-:Y:S01]  /*1940*/  HGMMA.64x16x16.F32 R72, gdesc[UR8], RZ, !UPT, gsb0 ;  /* 0x00200000084879f0 */ /* 0x000fe2000c0008ff */
[----:B------:R-:W-:Y:S01]  /*1950*/  UMOV UR14, UR4 ;  /* 0x00000004000e7c82 */ /* 0x000fe20008000000 */
[----:B------:R-:W-:Y:S01]  /*1960*/  R2UR UR8, R4 ;  /* 0x00000000040872ca */ /* 0x000fe200000e0000 */
[----:B------:R-:W-:Y:S01]  /*1970*/  UIADD3 UR10, UR50, 0x180, URZ ;  /* 0x00000180320a7890 */ /* 0x000fe2000fffe03f */
[----:B------:R-:W-:Y:S01]  /*1980*/  R2UR UR9, R5 ;  /* 0x00000000050972ca */ /* 0x000fe200000e0000 */
[----:B------:R-:W-:Y:S01]  /*1990*/  UMOV UR11, 0x40000040 ;  /* 0x40000040000b7882 */ /* 0x000fe20000000000 */
[----:B------:R-:W-:Y:S01]  /*19a0*/  UIADD3 UR4, UR6, 0x2, URZ ;  /* 0x0000000206047890 */ /* 0x000fe2000fffe03f */
[----:B-1----:R-:W-:Y:S01]  /*19b0*/  SHF.R.S32.HI R0, RZ, 0x1f, R3 ;  /* 0x0000001fff007819 */ /* 0x002fe20000011403 */
[----:B------:R-:W-:Y:S01]  /*19c0*/  UIADD3 UR7, UR50, 0x202, URZ ;  /* 0x0000020232077890 */ /* 0x000fe2000fffe03f */
[----:B------:R-:W-:Y:S01]  /*19d0*/  IMAD.IADD R23, R22, 0x1, -R23 ;  /* 0x0000000116177824 */ /* 0x000fe200078e0a17 */
        /* <DEDUP_REMOVED lines=9> */
[----:B------:R-:W-:Y:S01]  /*1a70*/  LEA.HI R8, R81, R81, RZ, 0x1 ;  /* 0x0000005151087211 */ /* 0x000fe200078f08ff */
[----:B------:R-:W-:Y:S01]  /*1a80*/  UIADD3 UR34, UR50, 0x700, URZ ;  /* 0x0000070032227890 */ /* 0x000fe2000fffe03f */
[----:B------:R-:W-:Y:S01]  /*1a90*/  SHF.R.S32.HI R6, RZ, 0x5, R6 ;  /* 0x00000005ff067819 */ /* 0x000fe20000011406 */
[----:B------:R-:W-:Y:S01]  /*1aa0*/  UIADD3 UR36, UR6, 0x802, URZ ;  /* 0x0000080206247890 */ /* 0x000fe2000fffe03f */
[-C--:B------:R-:W-:Y:S01]  /*1ab0*/  LEA.HI R7, R7, R0.reuse, RZ, 0x3 ;  /* 0x0000000007077211 */ /* 0x080fe200078f18ff */
[----:B------:R-:W-:Y:S01]  /*1ac0*/  UIADD3 UR42, UR50, 0x702, URZ ;  /* 0x00000702322a7890 */ /* 0x000fe2000fffe03f */
[----:B------:R-:W-:Y:S01]  /*1ad0*/  LOP3.LUT R8, R8, 0x3fffffe, RZ, 0xc0, !PT ;  /* 0x03fffffe08087812 */ /* 0x000fe200078ec0ff */
[----:B------:R-:W-:Y:S01]  /*1ae0*/  UMOV UR41, UR37 ;  /* 0x0000002500297c82 */ /* 0x000fe20008000000 */
[----:B------:R-:W-:Y:S01]  /*1af0*/  UMOV UR43, 0x40000040 ;  /* 0x40000040002b7882 */ /* 0x000fe20000000000 */
[----:B------:R-:W-:Y:S01]  /*1b00*/  UIADD3 UR44, UR6, 0x806, URZ ;  /* 0x00000806062c7890 */ /* 0x000fe2000fffe03f */
[----:B------:R-:W-:Y:S01]  /*1b10*/  LEA.HI R9, R23, R23, RZ, 0x1 ;  /* 0x0000001717097211 */ /* 0x000fe200078f08ff */
[----:B------:R-:W-:Y:S01]  /*1b20*/  UMOV UR40, UR36 ;  /* 0x0000002400287c82 */ /* 0x000fe20008000000 */
[----:B------:R-:W-:Y:S01]  /*1b30*/  UIADD3 UR46, UR50, 0x706, URZ ;  /* 0x00000706322e7890 */ /* 0x000fe2000fffe03f */
[----:B------:R-:W-:Y:S01]  /*1b40*/  LEA R6, R6, UR38, 0x4 ;  /* 0x0000002606067c11 */ /* 0x000fe2000f8e20ff */
[----:B------:R-:W-:Y:S01]  /*1b50*/  UMOV UR45, 0x40000040 ;  /* 0x40000040002d7882 */ /* 0x000fe20000000000 */
[----:B------:R-:W-:Y:S01]  /*1b60*/  UMOV UR47, 0x40000040 ;  /* 0x40000040002f7882 */ /* 0x000fe20000000000 */
[----:B------:R-:W-:Y:S01]  /*1b70*/  LOP3.LUT R7, R7, 0xfffffff8, RZ, 0xc0, !PT ;  /* 0xfffffff807077812 */ /* 0x000fe200078ec0ff */
[----:B------:R-:W-:Y:S01]  /*1b80*/  IMAD.IADD R8, R81, 0x1, -R8 ;  /* 0x0000000151087824 */ /* 0x000fe200078e0a08 */
[----:B------:R-:W-:Y:S01]  /*1b90*/  LOP3.LUT R10, R9, 0x1ffffffe, RZ, 0xc0, !PT ;  /* 0x1ffffffe090a7812 */ /* 0x000fe200078ec0ff */
[----:B------:R-:W-:Y:S01]  /*1ba0*/  IMAD.U32 R12, RZ, RZ, UR50 ;  /* 0x00000032ff0c7e24 */ /* 0x000fe2000f8e00ff */
[----:B------:R-:W-:Y:S01]  /*1bb0*/  IADD3 R7, R6, R0, -R7 ;  /* 0x0000000006077210 */ /* 0x000fe20007ffe807 */
[----:B------:R-:W-:Y:S01]  /*1bc0*/  UMOV UR60, URZ ;  /* 0x0000003f003c7c82 */ /* 0x000fe20008000000 */
[----:B------:R-:W-:Y:S01]  /*1bd0*/  LOP3.LUT R2, R2, 0x7ffffffc, RZ, 0xc0, !PT ;  /* 0x7ffffffc02027812 */ /* 0x000fe200078ec0ff */
[----:B------:R-:W-:-:S02]  /*1be0*/  IMAD.IADD R10, R23, 0x1, -R10 ;  /* 0x00000001170a7824 */ /* 0x000fc400078e0a0a */
[----:B------:R-:W-:Y:S02]  /*1bf0*/  IMAD R7, R8, 0x40, R7 ;  /* 0x0000004008077824 */ /* 0x000fe400078e0207 */
[----:B------:R-:W-:Y:S02]  /*1c00*/  IMAD.IADD R13, R3, 0x1, -R2 ;  /* 0x00000001030d7824 */ /* 0x000fe400078e0a02 */
[----:B------:R-:W-:Y:S02]  /*1c10*/  IMAD R11, R10, 0x8, R7 ;  /* 0x000000080a0b7824 */ /* 0x000fe400078e0207 */
[----:B------:R-:W-:Y:S01]  /*1c20*/  IMAD.U32 R3, RZ, RZ, UR48 ;  /* 0x00000030ff037e24 */ /* 0x000fe2000f8e00ff */
[----:B------:R-:W-:Y:S02]  /*1c30*/  WARPGROUP.DEPBAR.LE gsb0, 0x0 ;  /* 0x00008000000079c5 */ /* 0x000fe40000010000 */
[----:B------:R-:W-:Y:S01]  /*1c40*/  WARPGROUP.ARRIVE ;  /* 0x00000000000079c5 */ /* 0x000fe20000000000 */
[----:B------:R-:W-:-:S05]  /*1c50*/  IMAD.MOV.U32 R6, RZ, RZ, R11 ;  /* 0x000000ffff067224 */ /* 0x000fca00078e000b */
        /* <DEDUP_REMOVED lines=132> */
[----:B------:R-:W-:Y:S02]  /*24a0*/  UIADD3 UR10, UR50, 0x286, URZ ;  /* 0x00000286320a7890 */ /* 0x000fe4000fffe03f */
[----:B------:R-:W-:Y:S02]  /*24b0*/  UIADD3 UR11, UR6, 0x804, URZ ;  /* 0x00000804060b7890 */ /* 0x000fe4000fffe03f */
[----:B------:R-:W-:Y:S01]  /*24c0*/  UIADD3 UR6, UR50, 0x904, URZ ;  /* 0x0000090432067890 */ /* 0x000fe2000fffe03f */
        /* <DEDUP_REMOVED lines=36> */
[----:B------:R-:W-:Y:S01]  /*2710*/  UIADD3 UR14, UR39, -0x2, URZ ;  /* 0xfffffffe270e7890 */ /* 0x000fe2000fffe03f */
        /* <DEDUP_REMOVED lines=233> */
[----:B------:R-:W-:Y:S02]  /*35b0*/  ULDC UR7, c[0x0][0x448] ;  /* 0x0001120000077ab9 */ /* 0x000fe40000000800 */
[----:B------:R-:W-:Y:S02]  /*35c0*/  UISETP.NE.AND UP0, UPT, UR7, 0x1, UPT ;  /* 0x000000010700788c */ /* 0x000fe4000bf05270 */
[----:B------:R-:W-:-:S04]  /*35d0*/  UIADD3 UR7, UR50, 0x984, URZ ;  /* 0x0000098432077890 */ /* 0x000fc8000fffe03f */
[----:B------:R-:W-:-:S05]  /*35e0*/  PLOP3.LUT P2, PT, PT, PT, UP0, 0x80, 0x0 ;  /* 0x000000000000781c */ /* 0x000fca0003f4f008 */
[----:B------:R-:W-:Y:S02]  /*35f0*/  @UP0 ULDC UR10, c[0x0][0x44c] ;  /* 0x00011300000a0ab9 */ /* 0x000fe40000000800 */
[----:B------:R-:W-:Y:S01]  /*3600*/  UIMAD.WIDE.U32 UR10, UR38, UR10, URZ ;  /* 0x0000000a260a72a5 */ /* 0x000fe2000f8e003f */
        /* <DEDUP_REMOVED lines=26> */
[----:B------:R-:W-:Y:S01]  /*37b0*/  @UP0 ULDC UR7, c[0x0][0x450] ;  /* 0x0001140000070ab9 */ /* 0x000fe20000000800 */
[----:B------:R-:W-:Y:S02]  /*37c0*/  WARPGROUP.DEPBAR.LE gsb0, 0x0 ;  /* 0x00008000000079c5 */ /* 0x000fe40000010000 */
[----:B------:R-:W-:-:S06]  /*37d0*/  WARPGROUP.ARRIVE ;  /* 0x00000000000079c5 */ /* 0x000fcc0000000000 */
[----:B------:R-:W-:Y:S01]  /*37e0*/  HGMMA.64x16x16.F32 R32, gdesc[UR40], R32, gsb0 ;  /* 0x00200000282079f0 */ /* 0x000fe20008000820 */
[----:B------:R-:W-:Y:S01]  /*37f0*/  UMOV UR42, UR6 ;  /* 0x00000006002a7c82 */ /* 0x000fe20008000000 */
[----:B------:R-:W-:Y:S01]  /*3800*/  UMOV UR43, 0x40000040 ;  /* 0x40000040002b7882 */ /* 0x000fe20000000000 */
[----:B------:R-:W-:Y:S02]  /*3810*/  @UP0 ULDC UR6, c[0x0][0x44c] ;  /* 0x0001130000060ab9 */ /* 0x000fe40000000800 */
[----:B------:R-:W-:Y:S01]  /*3820*/  @P2 IMAD.HI.U32 R0, R11, UR6, RZ ;  /* 0x000000060b002c27 */ /* 0x000fe2000f8e00ff */
[----:B------:R-:W-:-:S04]  /*3830*/  UIMAD UR6, UR39, -0x70, UR48 ;  /* 0xffffff90270678a4 */ /* 0x000fc8000f8e0230 */
[----:B------:R-:W-:Y:S01]  /*3840*/  @P2 SHF.R.U32.HI R6, RZ, UR7, R0 ;  /* 0x00000007ff062c19 */ /* 0x000fe20008011600 */
[----:B------:R-:W-:Y:S01]  /*3850*/  UMOV UR7, 0xffffff90 ;  /* 0xffffff9000077882 */ /* 0x000fe20000000000 */
[----:B------:R-:W-:Y:S02]  /*3860*/  UIADD3 UR6, UR6, 0x70, URZ ;  /* 0x0000007006067890 */ /* 0x000fe4000fffe03f */
[----:B------:R-:W-:Y:S01]  /*3870*/  UIMAD UR7, UR39, UR7, 0x71 ;  /* 0x00000071270774a4 */ /* 0x000fe2000f8e0207 */
[----:B------:R-:W0:Y:S03]  /*3880*/  SHFL.IDX PT, R7, R6, 0x1, 0x1c1f ;  /* 0x003c1f0006077f89 */ /* 0x000e2600000e0000 */
[----:B------:R-:W-:Y:S01]  /*3890*/  IMAD.U32 R2, RZ, RZ, UR6 ;  /* 0x00000006ff027e24 */ /* 0x000fe2000f8e00ff */
[----:B------:R-:W-:Y:S01]  /*38a0*/  ULDC UR6, c[0x0][0x288] ;  /* 0x0000a20000067ab9 */ /* 0x000fe20000000800 */
[----:B------:R-:W-:Y:S01]  /*38b0*/  IMAD.U32 R0, RZ, RZ, UR7 ;  /* 0x00000007ff007e24 */ /* 0x000fe2000f8e00ff */
[----:B------:R-:W1:Y:S01]  /*38c0*/  SHFL.IDX PT, R6, R6, RZ, 0x1c1f ;  /* 0x001c1fff06067589 */ /* 0x000e6200000e0000 */
[C---:B------:R-:W-:Y:S01]  /*38d0*/  IMAD R2, R13.reuse, -0x2, R2 ;  /* 0xfffffffe0d027824 */ /* 0x040fe200078e0202 */
[----:B------:R-:W-:Y:S01]  /*38e0*/  ULDC UR7, c[0x0][0x988] ;  /* 0x0002620000077ab9 */ /* 0x000fe20000000800 */
[----:B------:R-:W-:-:S05]  /*38f0*/  IMAD R0, R13, -0x2, R0 ;  /* 0xfffffffe0d007824 */ /* 0x000fca00078e0200 */
[----:B------:R-:W-:-:S04]  /*3900*/  IADD3 R3, R0, -UR6, R3 ;  /* 0x8000000600037c10 */ /* 0x000fc8000fffe003 */
[----:B0-----:R-:W-:-:S04]  /*3910*/  VIADDMNMX R7, R7, R3, R2, PT ;  /* 0x0000000307077246 */ /* 0x001fc80003800102 */
[C---:B------:R-:W-:Y:S02]  /*3920*/  ISETP.GT.AND P3, PT, R7.reuse, RZ, PT ;  /* 0x000000ff0700720c */ /* 0x040fe40003f64270 */
[C---:B------:R-:W-:Y:S02]  /*3930*/  ISETP.GT.AND P4, PT, R7.reuse, 0x1, PT ;  /* 0x000000010700780c */ /* 0x040fe40003f84270 */
[----:B------:R-:W-:Y:S02]  /*3940*/  ISETP.GT.AND P5, PT, R7, 0x8, PT ;  /* 0x000000080700780c */ /* 0x000fe40003fa4270 */
[----:B-1----:R-:W-:Y:S01]  /*3950*/  VIADDMNMX R3, R6, R3, R2, PT ;  /* 0x0000000306037246 */ /* 0x002fe20003800102 */
        /* <DEDUP_REMOVED lines=12> */
[----:B------:R-:W-:Y:S01]  /*3a20*/  ISETP.GT.AND P3, PT, R7, 0x9, PT ;  /* 0x000000090700780c */ /* 0x000fe20003f64270 */
[----:B------:R-:W-:Y:S01]  /*3a30*/  HGMMA.64x16x16.F32 R64, gdesc[UR44], R64, gsb0 ;  /* 0x002000002c4079f0 */ /* 0x000fe20008000840 */
[----:B------:R-:W-:Y:S01]  /*3a40*/  UIADD3 UR46, UR50, 0x806, URZ ;  /* 0x00000806322e7890 */ /* 0x000fe2000fffe03f */
[----:B------:R-:W-:Y:S01]  /*3a50*/  FSEL R23, R78, -INF , P5 ;  /* 0xff8000004e177808 */ /* 0x000fe20002800000 */
[----:B------:R-:W-:Y:S01]  /*3a60*/  UMOV UR47, 0x40000040 ;  /* 0x40000040002f7882 */ /* 0x000fe20000000000 */
[----:B------:R-:W-:-:S02]  /*3a70*/  FMNMX.FTZ R0, R9, R75, !PT ;  /* 0x0000004b09007209 */ /* 0x000fc40007810000 */
[----:B------:R-:W-:Y:S02]  /*3a80*/  ISETP.GT.AND P4, PT, R7, 0x10, PT ;  /* 0x000000100700780c */ /* 0x000fe40003f84270 */
[----:B------:R-:W-:Y:S02]  /*3a90*/  FSEL R79, R79, -INF , P3 ;  /* 0xff8000004f4f7808 */ /* 0x000fe40001800000 */
[----:B------:R-:W-:Y:S02]  /*3aa0*/  FMNMX.FTZ R0, R23, R0, !PT ;  /* 0x0000000017007209 */ /* 0x000fe40007810000 */
[----:B------:R-:W-:Y:S02]  /*3ab0*/  ISETP.GT.AND P3, PT, R7, 0x11, PT ;  /* 0x000000110700780c */ /* 0x000fe40003f64270 */
[----:B------:R-:W-:Y:S02]  /*3ac0*/  FMNMX.FTZ R0, R79, R0, !PT ;  /* 0x000000004f007209 */ /* 0x000fe40007810000 */
[----:B------:R-:W-:-:S04]  /*3ad0*/  ISETP.GT.AND P5, PT, R3, 0x8, PT ;  /* 0x000000080300780c */ /* 0x000fc80003fa4270 */
        /* <DEDUP_REMOVED lines=17> */
[----:B------:R-:W-:Y:S01]  /*3bf0*/  FMNMX.FTZ R0, R71, R0, !PT ;  /* 0x0000000047007209 */ /* 0x000fe20007810000 */
        /* <DEDUP_REMOVED lines=44> */
[----:B------:R-:W-:Y:S01]  /*3ec0*/  FSEL R101, R46, -INF , P4 ;  /* 0xff8000002e657808 */ /* 0x000fe20002000000 */
[----:B------:R-:W-:Y:S01]  /*3ed0*/  IMAD.U32 R46, RZ, RZ, UR49 ;  /* 0x00000031ff2e7e24 */ /* 0x000fe2000f8e00ff */
        /* <DEDUP_REMOVED lines=22> */
[----:B------:R-:W-:Y:S02]  /*4040*/  FSEL R113, R26, -INF , P4 ;  /* 0xff8000001a717808 */ /* 0x000fe40002000000 */
[----:B------:R-:W-:Y:S02]  /*4050*/  ISETP.GT.AND P4, PT, R7, 0x68, PT ;  /* 0x000000680700780c */ /* 0x000fe40003f84270 */
[----:B------:R-:W-:Y:S02]  /*4060*/  FSEL R115, R27, -INF , P3 ;  /* 0xff8000001b737808 */ /* 0x000fe40001800000 */
[----:B------:R-:W-:-:S02]  /*4070*/  FMNMX.FTZ R0, R113, R0, !PT ;  /* 0x0000000071007209 */ /* 0x000fc40007810000 */
[----:B------:R-:W-:Y:S02]  /*4080*/  ISETP.GT.AND P3, PT, R7, 0x69, PT ;  /* 0x000000690700780c */ /* 0x000fe40003f64270 */
[----:B------:R-:W-:Y:S02]  /*4090*/  FSEL R117, R30, -INF , P4 ;  /* 0xff8000001e757808 */ /* 0x000fe40002000000 */
[----:B------:R-:W-:Y:S02]  /*40a0*/  FMNMX.FTZ R0, R115, R0, !PT ;  /* 0x0000000073007209 */ /* 0x000fe40007810000 */
[----:B------:R-:W-:Y:S02]  /*40b0*/  FSEL R119, R31, -INF , P3 ;  /* 0xff8000001f777808 */ /* 0x000fe40001800000 */
[----:B------:R-:W-:Y:S02]  /*40c0*/  FMNMX.FTZ R0, R117, R0, !PT ;  /* 0x0000000075007209 */ /* 0x000fe40007810000 */
[----:B------:R-:W-:-:S02]  /*40d0*/  ISETP.GT.AND P4, PT, R3, 0x1, PT ;  /* 0x000000010300780c */ /* 0x000fc40003f84270 */
[----:B------:R-:W-:Y:S01]  /*40e0*/  FMNMX.FTZ R8, R119, R0, !PT ;  /* 0x0000000077087209 */ /* 0x000fe20007810000 */
[----:B------:R-:W-:Y:S01]  /*40f0*/  IMAD.U32 R0, RZ, RZ, UR7 ;  /* 0x00000007ff007e24 */ /* 0x000fe2000f8e00ff */
[----:B------:R-:W-:Y:S01]  /*4100*/  FSEL R73, R73, -INF , P4 ;  /* 0xff80000049497808 */ /* 0x000fe20002000000 */
[----:B------:R-:W-:Y:S01]  /*4110*/  @UP0 ULDC UR7, c[0x0][0x450] ;  /* 0x0001140000070ab9 */ /* 0x000fe20000000800 */
[----:B------:R-:W-:Y:S01]  /*4120*/  ISETP.GT.AND P4, PT, R3, 0x11, PT ;  /* 0x000000110300780c */ /* 0x000fe20003f84270 */
[----:B------:R-:W0:Y:S01]  /*4130*/  SHFL.BFLY PT, R7, R8, 0x2, 0x1f ;  /* 0x0c401f0008077f89 */ /* 0x000e2200000e0000 */
[----:B------:R-:W-:Y:S02]  /*4140*/  @UP0 USHF.R.U32.HI UR38, URZ, UR7, UR11 ;  /* 0x000000073f260299 */ /* 0x000fe4000801160b */
[----:B------:R-:W-:Y:S02]  /*4150*/  FSEL R65, R65, -INF , P4 ;  /* 0xff80000041417808 */ /* 0x000fe40002000000 */
[----:B------:R-:W-:Y:S01]  /*4160*/  ISETP.GT.AND P4, PT, R3, 0x19, PT ;  /* 0x000000190300780c */ /* 0x000fe20003f84270 */
[----:B------:R-:W-:-:S03]  /*4170*/  UIADD3 UR39, UR38, -UR6, UR48 ;  /* 0x8000000626277290 */ /* 0x000fc6000fffe030 */
[----:B------:R-:W-:Y:S01]  /*4180*/  FSEL R69, R69, -INF , P4 ;  /* 0xff80000045457808 */ /* 0x000fe20002000000 */
[----:B------:R-:W-:Y:S01]  /*4190*/  UMOV UR38, URZ ;  /* 0x0000003f00267c82 */ /* 0x000fe20008000000 */
[----:B------:R-:W-:Y:S01]  /*41a0*/  ISETP.GT.AND P4, PT, R3, 0x21, PT ;  /* 0x000000210300780c */ /* 0x000fe20003f84270 */
[----:B------:R-:W-:-:S03]  /*41b0*/  UIMAD.WIDE UR38, UR39, -0x6db6db6d, UR38 ;  /* 0x92492493272678a5 */ /* 0x000fc6000f8e0226 */
[----:B------:R-:W-:Y:S01]  /*41c0*/  FSEL R57, R57, -INF , P4 ;  /* 0xff80000039397808 */ /* 0x000fe20002000000 */
[----:B------:R-:W-:Y:S01]  /*41d0*/  USHF.R.U32.HI UR6, URZ, 0x1f, UR39 ;  /* 0x0000001f3f067899 */ /* 0x000fe20008011627 */
[----:B------:R-:W-:-:S03]  /*41e0*/  ISETP.GT.AND P4, PT, R3, 0x29, PT ;  /* 0x000000290300780c */ /* 0x000fc60003f84270 */
[----:B------:R-:W-:Y:S01]  /*41f0*/  ULEA.HI.SX32 UR6, UR39, UR6, 0x1a ;  /* 0x0000000627067291 */ /* 0x000fe2000f8fd23f */
[----:B------:R-:W-:Y:S02]  /*4200*/  FSEL R61, R61, -INF , P4 ;  /* 0xff8000003d3d7808 */ /* 0x000fe40002000000 */
[----:B------:R-:W-:Y:S01]  /*4210*/  ISETP.GT.AND P4, PT, R3, 0x31, PT ;  /* 0x000000310300780c */ /* 0x000fe20003f84270 */
[----:B------:R-:W-:Y:S01]  /*4220*/  UISETP.LT.AND UP1, UPT, UR15, UR6, UPT ;  /* 0x000000060f00728c */ /* 0x000fe2000bf21270 */
[----:B0-----:R-:W-:Y:S02]  /*4230*/  FMNMX.FTZ R10, R8, R7, !PT ;  /* 0x00000007080a7209 */ /* 0x001fe40007810000 */
[----:B------:R-:W-:Y:S01]  /*4240*/  FSEL R49, R49, -INF , P4 ;  /* 0xff80000031317808 */ /* 0x000fe20002000000 */
[----:B------:R-:W-:Y:S01]  /*4250*/  USEL UR7, UR15, UR6, !UP1 ;  /* 0x000000060f077287 */ /* 0x000fe2000c800000 */
[----:B------:R-:W-:Y:S01]  /*4260*/  ISETP.GT.AND P4, PT, R3, 0x39, PT ;  /* 0x000000390300780c */ /* 0x000fe20003f84270 */
[----:B------:R-:W0:Y:S01]  /*4270*/  SHFL.BFLY PT, R7, R10, 0x1, 0x1f ;  /* 0x0c201f000a077f89 */ /* 0x000e2200000e0000 */
[----:B------:R-:W-:Y:S01]  /*4280*/  UMOV UR6, URZ ;  /* 0x0000003f00067c82 */ /* 0x000fe20008000000 */
[----:B------:R-:W-:Y:S01]  /*4290*/  UISETP.GE.AND UP1, UPT, UR14, UR7, UPT ;  /* 0x000000070e00728c */ /* 0x000fe2000bf26270 */
[----:B------:R-:W-:Y:S01]  /*42a0*/  FSEL R53, R53, -INF , P4 ;  /* 0xff80000035357808 */ /* 0x000fe20002000000 */
[----:B------:R-:W-:Y:S01]  /*42b0*/  IMAD.U32 R204, RZ, RZ, UR7 ;  /* 0x00000007ffcc7e24 */ /* 0x000fe2000f8e00ff */
[----:B------:R-:W-:-:S04]  /*42c0*/  ISETP.GT.AND P4, PT, R3, 0x41, PT ;  /* 0x000000410300780c */ /* 0x000fc80003f84270 */
[----:B------:R-:W-:Y:S02]  /*42d0*/  FSEL R41, R41, -INF , P4 ;  /* 0xff80000029297808 */ /* 0x000fe40002000000 */
[----:B------:R-:W-:-:S04]  /*42e0*/  ISETP.GT.AND P4, PT, R3, 0x49, PT ;  /* 0x000000490300780c */ /* 0x000fc80003f84270 */
[----:B------:R-:W-:Y:S02]  /*42f0*/  FSEL R45, R45, -INF , P4 ;  /* 0xff8000002d2d7808 */ /* 0x000fe40002000000 */
[----:B------:R-:W-:-:S04]  /*4300*/  ISETP.GT.AND P4, PT, R3, 0x51, PT ;  /* 0x000000510300780c */ /* 0x000fc80003f84270 */
[----:B------:R-:W-:Y:S02]  /*4310*/  FSEL R33, R33, -INF , P4 ;  /* 0xff80000021217808 */ /* 0x000fe40002000000 */
[----:B------:R-:W-:Y:S02]  /*4320*/  ISETP.GT.AND P4, PT, R3, 0x59, PT ;  /* 0x000000590300780c */ /* 0x000fe40003f84270 */
[----:B0-----:R-:W-:Y:S02]  /*4330*/  FMNMX.FTZ R7, R10, R7, !PT ;  /* 0x000000070a077209 */ /* 0x001fe40007810000 */
[----:B------:R-:W-:Y:S02]  /*4340*/  FSEL R37, R37, -INF , P4 ;  /* 0xff80000025257808 */ /* 0x000fe40002000000 */
[C---:B------:R-:W-:Y:S01]  /*4350*/  FSETP.NEU.FTZ.AND P3, PT, R7.reuse, -INF , PT ;  /* 0xff8000000700780b */ /* 0x040fe20003f7d000 */
[----:B------:R-:W-:Y:S01]  /*4360*/  FMUL.FTZ R14, R7, R0 ;  /* 0x00000000070e7220 */ /* 0x000fe20000410000 */
[----:B------:R-:W-:-:S04]  /*4370*/  ISETP.GT.AND P4, PT, R3, 0x61, PT ;  /* 0x000000610300780c */ /* 0x000fc80003f84270 */
[----:B------:R-:W-:Y:S02]  /*4380*/  FSEL R14, R14, RZ, P3 ;  /* 0x000000ff0e0e7208 */ /* 0x000fe40001800000 */
[----:B------:R-:W-:Y:S02]  /*4390*/  ISETP.GT.AND P3, PT, R3, RZ, PT ;  /* 0x000000ff0300720c */ /* 0x000fe40003f64270 */
[----:B------:R-:W-:Y:S01]  /*43a0*/  FSEL R25, R25, -INF , P4 ;  /* 0xff80000019197808 */ /* 0x000fe20002000000 */
[-CC-:B------:R-:W-:Y:S01]  /*43b0*/  FFMA.FTZ R201, R9, R0.reuse, -R14.reuse ;  /* 0x0000000009c97223 */ /* 0x180fe2000001080e */
[----:B------:R-:W-:Y:S01]  /*43c0*/  FSEL R9, R72, -INF , P3 ;  /* 0xff80000048097808 */ /* 0x000fe20001800000 */
[-CC-:B------:R-:W-:Y:S01]  /*43d0*/  FFMA.FTZ R203, R23, R0.reuse, -R14.reuse ;  /* 0x0000000017cb7223 */ /* 0x180fe2000001080e */
[----:B------:R-:W-:Y:S01]  /*43e0*/  ISETP.GT.AND P3, PT, R3, 0x9, PT ;  /* 0x000000090300780c */ /* 0x000fe20003f64270 */
[-CC-:B------:R-:W-:Y:S01]  /*43f0*/  FFMA.FTZ R59, R59, R0.reuse, -R14.reuse ;  /* 0x000000003b3b7223 */ /* 0x180fe2000001080e */
[----:B------:R-:W-:Y:S01]  /*4400*/  FMNMX.FTZ R6, R9, R73, !PT ;  /* 0x0000004909067209 */ /* 0x000fe20007810000 */
[-CC-:B------:R-:W-:Y:S01]  /*4410*/  FFMA.FTZ R63, R63, R0.reuse, -R14.reuse ;  /* 0x000000003f3f7223 */ /* 0x180fe2000001080e */
[----:B------:R-:W-:Y:S01]  /*4420*/  FSEL R77, R77, -INF , P3 ;  /* 0xff8000004d4d7808 */ /* 0x000fe20001800000 */
[----:B------:R-:W-:Y:S01]  /*4430*/  MUFU.EX2 R22, R59 ;  /* 0x0000003b00167308 */ /* 0x000fe20000000800 */
[----:B------:R-:W-:Y:S01]  /*4440*/  ISETP.GT.AND P3, PT, R3, 0x10, PT ;  /* 0x000000100300780c */ /* 0x000fe20003f64270 */
[--C-:B------:R-:W-:Y:S01]  /*4450*/  FFMA.FTZ R2, R75, R0, -R14.reuse ;  /* 0x000000004b027223 */ /* 0x100fe2000001080e */
[----:B------:R-:W-:Y:S01]  /*4460*/  FMNMX.FTZ R6, R15, R6, !PT ;  /* 0x000000060f067209 */ /* 0x000fe20007810000 */
[-CC-:B------:R-:W-:Y:S01]  /*4470*/  FFMA.FTZ R8, R79, R0.reuse, -R14.reuse ;  /* 0x000000004f087223 */ /* 0x180fe2000001080e */
[----:B------:R-:W-:Y:S01]  /*4480*/  FSEL R21, R64, -INF , P3 ;  /* 0xff80000040157808 */ /* 0x000fe20001800000 */
[--C-:B------:R-:W-:Y:S01]  /*4490*/  FFMA.FTZ R197, R81, R0, -R14.reuse ;  /* 0x0000000051c57223 */ /* 0x100fe2000001080e */
[----:B------:R-:W-:Y:S01]  /*44a0*/  FMNMX.FTZ R6, R77, R6, !PT ;  /* 0x000000064d067209 */ /* 0x000fe20007810000 */
        /* <DEDUP_REMOVED lines=16> */
[----:B------:R-:W0:Y:S01]  /*45b0*/  MUFU.EX2 R2, R2 ;  /* 0x0000000200027308 */ /* 0x000e220000000800 */
[----:B------:R-:W-:Y:S01]  /*45c0*/  ISETP.GT.AND P3, PT, R3, 0x28, PT ;  /* 0x000000280300780c */ /* 0x000fe20003f64270 */
[--C-:B------:R-:W-:Y:S01]  /*45d0*/  FFMA.FTZ R91, R91, R0, -R14.reuse ;  /* 0x000000005b5b7223 */ /* 0x100fe2000001080e */
[----:B------:R-:W-:Y:S01]  /*45e0*/  FMNMX.FTZ R6, R27, R6, !PT ;  /* 0x000000061b067209 */ /* 0x000fe20007810000 */
[-CC-:B------:R-:W-:Y:S01]  /*45f0*/  FFMA.FTZ R93, R93, R0.reuse, -R14.reuse ;  /* 0x000000005d5d7223 */ /* 0x180fe2000001080e */
[----:B------:R-:W-:Y:S01]  /*4600*/  FSEL R31, R60, -INF , P3 ;  /* 0xff8000003c1f7808 */ /* 0x000fe20001800000 */
[--C-:B------:R-:W-:Y:S01]  /*4610*/  FFMA.FTZ R95, R95, R0, -R14.reuse ;  /* 0x000000005f5f7223 */ /* 0x100fe2000001080e */
[----:B------:R-:W-:Y:S01]  /*4620*/  FMNMX.FTZ R6, R57, R6, !PT ;  /* 0x0000000639067209 */ /* 0x000fe20007810000 */
[-CC-:B------:R-:W-:Y:S01]  /*4630*/  FFMA.FTZ R97, R97, R0.reuse, -R14.reuse ;  /* 0x0000000061617223 */ /* 0x180fe2000001080e */
        /* <DEDUP_REMOVED lines=21> */
[----:B------:R-:W-:Y:S01]  /*4790*/  FFMA.FTZ R119, R119, R0, -R14 ;  /* 0x0000000077777223 */ /* 0x000fe2000001080e */
[----:B------:R-:W-:Y:S01]  /*47a0*/  FMNMX.FTZ R6, R53, R6, !PT ;  /* 0x0000000635067209 */ /* 0x000fe20007810000 */
[----:B------:R-:W-:Y:S01]  /*47b0*/  MUFU.EX2 R203, R203 ;  /* 0x000000cb00cb7308 */ /* 0x000fe20000000800 */
[----:B------:R-:W-:Y:S01]  /*47c0*/  ISETP.GT.AND P3, PT, R3, 0x48, PT ;  /* 0x000000480300780c */ /* 0x000fe20003f64270 */
[----:B0-----:R-:W-:Y:S01]  /*47d0*/  FADD.FTZ R42, R201, R2 ;  /* 0x00000002c92a7221 */ /* 0x001fe20000010000 */
[----:B------:R-:W-:-:S02]  /*47e0*/  FMNMX.FTZ R6, R43, R6, !PT ;  /* 0x000000062b067209 */ /* 0x000fc40007810000 */
[----:B------:R-:W-:Y:S02]  /*47f0*/  CS2R R82, SRZ ;  /* 0x0000000000527805 */ /* 0x000fe4000001ff00 */
[----:B------:R-:W-:Y:S02]  /*4800*/  FSEL R47, R44, -INF , P3 ;  /* 0xff8000002c2f7808 */ /* 0x000fe40001800000 */
[----:B------:R-:W-:Y:S02]  /*4810*/  CS2R R80, SRZ ;  /* 0x0000000000507805 */ /* 0x000fe4000001ff00 */
[----:B------:R-:W-:Y:S01]  /*4820*/  FMNMX.FTZ R6, R41, R6, !PT ;  /* 0x0000000629067209 */ /* 0x000fe20007810000 */
[----:B------:R-:W-:Y:S01]  /*4830*/  MUFU.EX2 R8, R8 ;  /* 0x0000000800087308 */ /* 0x000fe20000000800 */
[----:B------:R-:W-:Y:S02]  /*4840*/  ISETP.GT.AND P3, PT, R3, 0x50, PT ;  /* 0x000000500300780c */ /* 0x000fe40003f64270 */
[----:B------:R-:W-:-:S02]  /*4850*/  CS2R R78, SRZ ;  /* 0x00000000004e7805 */ /* 0x000fc4000001ff00 */
[----:B------:R-:W-:Y:S02]  /*4860*/  FMNMX.FTZ R6, R47, R6, !PT ;  /* 0x000000062f067209 */ /* 0x000fe40007810000 */
[----:B------:R-:W-:Y:S02]  /*4870*/  CS2R R74, SRZ ;  /* 0x00000000004a7805 */ /* 0x000fe4000001ff00 */
[----:B------:R-:W-:Y:S02]  /*4880*/  FSEL R51, R32, -INF , P3 ;  /* 0xff80000020337808 */ /* 0x000fe40001800000 */
[----:B------:R-:W-:Y:S02]  /*4890*/  CS2R R66, SRZ ;  /* 0x0000000000427805 */ /* 0x000fe4000001ff00 */
[----:B------:R-:W-:Y:S01]  /*48a0*/  FMNMX.FTZ R6, R45, R6, !PT ;  /* 0x000000062d067209 */ /* 0x000fe20007810000 */
[----:B------:R-:W-:Y:S01]  /*48b0*/  MUFU.EX2 R197, R197 ;  /* 0x000000c500c57308 */ /* 0x000fe20000000800 */
[----:B------:R-:W-:-:S02]  /*48c0*/  ISETP.GT.AND P3, PT, R3, 0x58, PT ;  /* 0x000000580300780c */ /* 0x000fc40003f64270 */
[----:B------:R-:W-:Y:S02]  /*48d0*/  FMNMX.FTZ R6, R51, R6, !PT ;  /* 0x0000000633067209 */ /* 0x000fe40007810000 */
[----:B------:R-:W-:Y:S02]  /*48e0*/  FSEL R55, R36, -INF , P3 ;  /* 0xff80000024377808 */ /* 0x000fe40001800000 */
[----:B------:R-:W-:Y:S01]  /*48f0*/  FMNMX.FTZ R6, R33, R6, !PT ;  /* 0x0000000621067209 */ /* 0x000fe20007810000 */
[----:B------:R-:W-:Y:S01]  /*4900*/  MUFU.EX2 R10, R10 ;  /* 0x0000000a000a7308 */ /* 0x000fe20000000800 */
[----:B------:R-:W-:Y:S02]  /*4910*/  ISETP.GT.AND P3, PT, R3, 0x60, PT ;  /* 0x000000600300780c */ /* 0x000fe40003f64270 */
[----:B------:R-:W-:Y:S02]  /*4920*/  FMNMX.FTZ R6, R55, R6, !PT ;  /* 0x0000000637067209 */ /* 0x000fe40007810000 */
[----:B------:R-:W-:-:S02]  /*4930*/  FSEL R59, R24, -INF , P3 ;  /* 0xff800000183b7808 */ /* 0x000fc40001800000 */
[----:B------:R-:W-:Y:S01]  /*4940*/  FMNMX.FTZ R6, R37, R6, !PT ;  /* 0x0000000625067209 */ /* 0x000fe20007810000 */
[----:B------:R-:W-:Y:S01]  /*4950*/  MUFU.EX2 R199, R199 ;  /* 0x000000c700c77308 */ /* 0x000fe20000000800 */
[----:B------:R-:W-:Y:S02]  /*4960*/  ISETP.GT.AND P3, PT, R3, 0x68, PT ;  /* 0x000000680300780c */ /* 0x000fe40003f64270 */
[----:B------:R-:W-:Y:S02]  /*4970*/  FMNMX.FTZ R6, R59, R6, !PT ;  /* 0x000000063b067209 */ /* 0x000fe40007810000 */
[----:B------:R-:W-:Y:S02]  /*4980*/  ISETP.GT.AND P4, PT, R3, 0x69, PT ;  /* 0x000000690300780c */ /* 0x000fe40003f84270 */
[----:B------:R-:W-:Y:S01]  /*4990*/  FSEL R63, R28, -INF , P3 ;  /* 0xff8000001c3f7808 */ /* 0x000fe20001800000 */
[----:B------:R0:W-:Y:S01]  /*49a0*/  MUFU.EX2 R20, R71 ;  /* 0x0000004700147308 */ /* 0x0001e20000000800 */
[----:B------:R-:W-:-:S02]  /*49b0*/  FMNMX.FTZ R6, R25, R6, !PT ;  /* 0x0000000619067209 */ /* 0x000fc40007810000 */
[----:B------:R-:W-:Y:S02]  /*49c0*/  FSEL R29, R29, -INF , P4 ;  /* 0xff8000001d1d7808 */ /* 0x000fe40002000000 */
[----:B------:R-:W-:Y:S02]  /*49d0*/  FMNMX.FTZ R6, R63, R6, !PT ;  /* 0x000000063f067209 */ /* 0x000fe40007810000 */
[----:B------:R-:W-:Y:S01]  /*49e0*/  F2FP.F16.F32.PACK_AB R201, R2, R201 ;  /* 0x000000c902c9723e */ /* 0x000fe200000000ff */
[----:B------:R-:W1:Y:S01]  /*49f0*/  MUFU.EX2 R85, R85 ;  /* 0x0000005500557308 */ /* 0x000e620000000800 */
[----:B------:R-:W-:Y:S02]  /*4a00*/  FMNMX.FTZ R6, R29, R6, !PT ;  /* 0x000000061d067209 */ /* 0x000fe40007810000 */
[----:B0-----:R-:W-:-:S03]  /*4a10*/  CS2R R70, SRZ ;  /* 0x0000000000467805 */ /* 0x001fc6000001ff00 */
[----:B------:R-:W0:Y:S02]  /*4a20*/  SHFL.BFLY PT, R3, R6, 0x2, 0x1f ;  /* 0x0c401f0006037f89 */ /* 0x000e2400000e0000 */
[----:B------:R-:W2:Y:S08]  /*4a30*/  MUFU.EX2 R87, R87 ;  /* 0x0000005700577308 */ /* 0x000eb00000000800 */
[----:B------:R-:W-:Y:S01]  /*4a40*/  MUFU.EX2 R89, R89 ;  /* 0x0000005900597308 */ /* 0x000fe20000000800 */
[----:B-1----:R-:W-:-:S07]  /*4a50*/  F2FP.F16.F32.PACK_AB R193, R22, R85 ;  /* 0x0000005516c1723e */ /* 0x002fce00000000ff */
[----:B------:R1:W3:Y:S01]  /*4a60*/  MUFU.EX2 R24, R91 ;  /* 0x0000005b00187308 */ /* 0x0002e20000000800 */
[----:B--2---:R-:W-:Y:S02]  /*4a70*/  F2FP.F16.F32.PACK_AB R195, R26, R87 ;  /* 0x000000571ac3723e */ /* 0x004fe400000000ff */
[----:B0-----:R-:W-:-:S05]  /*4a80*/  FMNMX.FTZ R3, R6, R3, !PT ;  /* 0x0000000306037209 */ /* 0x001fca0007810000 */
[----:B------:R-:W-:Y:S01]  /*4a90*/  MUFU.EX2 R93, R93 ;  /* 0x0000005d005d7308 */ /* 0x000fe20000000800 */
[----:B-1----:R-:W-:Y:S01]  /*4aa0*/  CS2R R90, SRZ ;  /* 0x00000000005a7805 */ /* 0x002fe2000001ff00 */
[----:B------:R-:W0:Y:S06]  /*4ab0*/  SHFL.BFLY PT, R6, R3, 0x1, 0x1f ;  /* 0x0c201f0003067f89 */ /* 0x000e2c00000e0000 */
[----:B------:R1:W2:Y:S01]  /*4ac0*/  MUFU.EX2 R28, R95 ;  /* 0x0000005f001c7308 */ /* 0x0002a20000000800 */
[----:B---3--:R-:W-:-:S07]  /*4ad0*/  F2FP.F16.F32.PACK_AB R189, R24, R89 ;  /* 0x0000005918bd723e */ /* 0x008fce00000000ff */
[----:B------:R-:W-:Y:S01]  /*4ae0*/  MUFU.EX2 R97, R97 ;  /* 0x0000006100617308 */ /* 0x000fe20000000800 */
[----:B-1----:R-:W-:-:S07]  /*4af0*/  CS2R R94, SRZ ;  /* 0x00000000005e7805 */ /* 0x002fce000001ff00 */
[----:B------:R1:W-:Y:S01]  /*4b00*/  MUFU.EX2 R30, R99 ;  /* 0x00000063001e7308 */ /* 0x0003e20000000800 */
[----:B--2---:R-:W-:Y:S02]  /*4b10*/  F2FP.F16.F32.PACK_AB R191, R28, R93 ;  /* 0x0000005d1cbf723e */ /* 0x004fe400000000ff */
[----:B0-----:R-:W-:-:S04]  /*4b20*/  FMNMX.FTZ R6, R3, R6, !PT ;  /* 0x0000000603067209 */ /* 0x001fc80007810000 */
[C---:B------:R-:W-:Y:S01]  /*4b30*/  FSETP.NEU.FTZ.AND P3, PT, R6.reuse, -INF , PT ;  /* 0xff8000000600780b */ /* 0x040fe20003f7d000 */
[----:B------:R-:W-:Y:S01]  /*4b40*/  FMUL.FTZ R3, R6, R0 ;  /* 0x0000000006037220 */ /* 0x000fe20000410000 */
[----:B------:R-:W-:Y:S01]  /*4b50*/  MUFU.EX2 R101, R101 ;  /* 0x0000006500657308 */ /* 0x000fe20000000800 */
[----:B-1----:R-:W-:-:S03]  /*4b60*/  CS2R R98, SRZ ;  /* 0x0000000000627805 */ /* 0x002fc6000001ff00 */
[----:B------:R-:W-:Y:S01]  /*4b70*/  FSEL R14, R3, RZ, P3 ;  /* 0x000000ff030e7208 */ /* 0x000fe20001800000 */
[----:B------:R-:W-:Y:S01]  /*4b80*/  FADD.FTZ R3, R203, R42 ;  /* 0x0000002acb037221 */ /* 0x000fe20000010000 */
[C---:B------:R-:W-:Y:S02]  /*4b90*/  F2FP.F16.F32.PACK_AB R203, R8.reuse, R203 ;  /* 0x000000cb08cb723e */ /* 0x040fe400000000ff */
[----:B------:R-:W-:Y:S01]  /*4ba0*/  MUFU.EX2 R32, R103 ;  /* 0x0000006700207308 */ /* 0x000fe20000000800 */
[-CC-:B------:R-:W-:Y:S01]  /*4bb0*/  FFMA.FTZ R73, R73, R0.reuse, -R14.reuse ;  /* 0x0000000049497223 */ /* 0x180fe2000001080e */
[-CC-:B------:R-:W-:Y:S01]  /*4bc0*/  FFMA.FTZ R9, R9, R0.reuse, -R14.reuse ;  /* 0x0000000009097223 */ /* 0x180fe2000001080e */
[-CC-:B------:R-:W-:Y:S01]  /*4bd0*/  FFMA.FTZ R15, R15, R0.reuse, -R14.reuse ;  /* 0x000000000f0f7223 */ /* 0x180fe2000001080e */
[-CC-:B------:R-:W-:Y:S01]  /*4be0*/  FFMA.FTZ R77, R77, R0.reuse, -R14.reuse ;  /* 0x000000004d4d7223 */ /* 0x180fe2000001080e */
[-CC-:B------:R-:W-:Y:S01]  /*4bf0*/  FFMA.FTZ R21, R21, R0.reuse, -R14.reuse ;  /* 0x0000000015157223 */ /* 0x180fe2000001080e */
[----:B------:R-:W-:Y:S01]  /*4c00*/  FADD.FTZ R42, R8, R3 ;  /* 0x00000003082a7221 */ /* 0x000fe20000010000 */
[-CC-:B------:R-:W-:Y:S01]  /*4c10*/  FFMA.FTZ R65, R65, R0.reuse, -R14.reuse ;  /* 0x0000000041417223 */ /* 0x180fe2000001080e */
[----:B------:R0:W-:Y:S01]  /*4c20*/  MUFU.EX2 R200, R9 ;  /* 0x0000000900c87308 */ /* 0x0001e20000000800 */
[-C--:B------:R-:W-:Y:S01]  /*4c30*/  FFMA.FTZ R23, R23, R0.reuse, -R14 ;  /* 0x0000000017177223 */ /* 0x080fe2000001080e */
[----:B------:R-:W-:Y:S01]  /*4c40*/  FADD.FTZ R3, R197, R42 ;  /* 0x0000002ac5037221 */ /* 0x000fe20000010000 */
[-CC-:B------:R-:W-:Y:S01]  /*4c50*/  FFMA.FTZ R69, R69, R0.reuse, -R14.reuse ;  /* 0x0000000045457223 */ /* 0x180fe2000001080e */
[-CC-:B------:R-:W-:Y:S01]  /*4c60*/  FFMA.FTZ R27, R27, R0.reuse, -R14.reuse ;  /* 0x000000001b1b7223 */ /* 0x180fe2000001080e */
[-CC-:B------:R-:W-:Y:S01]  /*4c70*/  FFMA.FTZ R57, R57, R0.reuse, -R14.reuse ;  /* 0x0000000039397223 */ /* 0x180fe2000001080e */
[----:B------:R-:W-:Y:S01]  /*4c80*/  FADD.FTZ R44, R10, R3 ;  /* 0x000000030a2c7221 */ /* 0x000fe20000010000 */
[-CC-:B------:R-:W-:Y:S01]  /*4c90*/  FFMA.FTZ R31, R31, R0.reuse, -R14.reuse ;  /* 0x000000001f1f7223 */ /* 0x180fe2000001080e */
[----:B------:R-:W1:Y:S01]  /*4ca0*/  MUFU.EX2 R73, R73 ;  /* 0x0000004900497308 */ /* 0x000e620000000800 */
[-C--:B------:R-:W-:Y:S01]  /*4cb0*/  FFMA.FTZ R61, R61, R0.reuse, -R14 ;  /* 0x000000003d3d7223 */ /* 0x080fe2000001080e */
[----:B0-----:R-:W-:Y:S01]  /*4cc0*/  FADD.FTZ R9, R199, R44 ;  /* 0x0000002cc7097221 */ /* 0x001fe20000010000 */
[-CC-:B------:R-:W-:Y:S01]  /*4cd0*/  FFMA.FTZ R35, R35, R0.reuse, -R14.reuse ;  /* 0x0000000023237223 */ /* 0x180fe2000001080e */
[-CC-:B------:R-:W-:Y:S01]  /*4ce0*/  FFMA.FTZ R49, R49, R0.reuse, -R14.reuse ;  /* 0x0000000031317223 */ /* 0x180fe2000001080e */
[-CC-:B------:R-:W-:Y:S01]  /*4cf0*/  FFMA.FTZ R39, R39, R0.reuse, -R14.reuse ;  /* 0x0000000027277223 */ /* 0x180fe2000001080e */
[----:B------:R-:W-:Y:S01]  /*4d00*/  FADD.FTZ R44, R20, R9 ;  /* 0x00000009142c7221 */ /* 0x000fe20000010000 */
[-CC-:B------:R-:W-:Y:S01]  /*4d10*/  FFMA.FTZ R53, R53, R0.reuse, -R14.reuse ;  /* 0x0000000035357223 */ /* 0x180fe2000001080e */
[----:B------:R-:W0:Y:S01]  /*4d20*/  MUFU.EX2 R15, R15 ;  /* 0x0000000f000f7308 */ /* 0x000e220000000800 */
[-C--:B------:R-:W-:Y:S01]  /*4d30*/  FFMA.FTZ R43, R43, R0.reuse, -R14 ;  /* 0x000000002b2b7223 */ /* 0x080fe2000001080e */
[----:B------:R-:W-:Y:S01]  /*4d40*/  FADD.FTZ R9, R85, R44 ;  /* 0x0000002c55097221 */ /* 0x000fe20000010000 */
[-CC-:B------:R-:W-:Y:S01]  /*4d50*/  FFMA.FTZ R41, R41, R0.reuse, -R14.reuse ;  /* 0x0000000029297223 */ /* 0x180fe2000001080e */
[-CC-:B------:R-:W-:Y:S01]  /*4d60*/  FFMA.FTZ R47, R47, R0.reuse, -R14.reuse ;  /* 0x000000002f2f7223 */ /* 0x180fe2000001080e */
[-CC-:B------:R-:W-:Y:S01]  /*4d70*/  FFMA.FTZ R45, R45, R0.reuse, -R14.reuse ;  /* 0x000000002d2d7223 */ /* 0x180fe2000001080e */
[----:B------:R-:W-:Y:S01]  /*4d80*/  FADD.FTZ R44, R22, R9 ;  /* 0x00000009162c7221 */ /* 0x000fe20000010000 */
[-CC-:B------:R-:W-:Y:S01]  /*4d90*/  FFMA.FTZ R51, R51, R0.reuse, -R14.reuse ;  /* 0x0000000033337223 */ /* 0x180fe2000001080e */
[----:B------:R-:W2:Y:S01]  /*4da0*/  MUFU.EX2 R202, R77 ;  /* 0x0000004d00ca7308 */ /* 0x000ea20000000800 */
[----:B-1----:R-:W-:Y:S01]  /*4db0*/  FADD.FTZ R42, R200, R73 ;  /* 0x00000049c82a7221 */ /* 0x002fe20000010000 */
        /* <DEDUP_REMOVED lines=8> */
[----:B------:R-:W-:Y:S01]  /*4e40*/  FFMA.FTZ R14, R29, R0, -R14 ;  /* 0x000000001d0e7223 */ /* 0x000fe2000001080e */
[----:B------:R-:W-:-:S02]  /*4e50*/  PLOP3.LUT P3, PT, PT, PT, UP1, 0x80, 0x0 ;  /* 0x000000000000781c */ /* 0x000fc40003f6f018 */
[----:B------:R-:W-:Y:S02]  /*4e60*/  CS2R R102, SRZ ;  /* 0x0000000000667805 */ /* 0x000fe4000001ff00 */
[----:B------:R-:W-:Y:S01]  /*4e70*/  F2FP.F16.F32.PACK_AB R199, R20, R199 ;  /* 0x000000c714c7723e */ /* 0x000fe200000000ff */
[----:B------:R-:W-:Y:S01]  /*4e80*/  IMAD.U32 R20, RZ, RZ, UR14 ;  /* 0x0000000eff147e24 */ /* 0x000fe2000f8e00ff */
[----:B------:R-:W-:Y:S01]  /*4e90*/  F2FP.F16.F32.PACK_AB R197, R10, R197 ;  /* 0x000000c50ac5723e */ /* 0x000fe200000000ff */
[----:B------:R0:W3:Y:S01]  /*4ea0*/  MUFU.EX2 R196, R65 ;  /* 0x0000004100c47308 */ /* 0x0000e20000000800 */
[----:B--2---:R-:W-:Y:S01]  /*4eb0*/  FADD.FTZ R42, R202, R3 ;  /* 0x00000003ca2a7221 */ /* 0x004fe20000010000 */
[----:B------:R-:W-:Y:S02]  /*4ec0*/  F2FP.F16.F32.PACK_AB R185, R30, R97 ;  /* 0x000000611eb9723e */ /* 0x000fe400000000ff */
[----:B------:R-:W-:Y:S02]  /*4ed0*/  CS2R R84, SRZ ;  /* 0x0000000000547805 */ /* 0x000fe4000001ff00 */
[----:B------:R-:W-:-:S02]  /*4ee0*/  F2FP.F16.F32.PACK_AB R187, R32, R101 ;  /* 0x0000006520bb723e */ /* 0x000fc400000000ff */
[----:B------:R-:W-:Y:S02]  /*4ef0*/  CS2R R76, SRZ ;  /* 0x00000000004c7805 */ /* 0x000fe4000001ff00 */
[----:B------:R-:W-:Y:S02]  /*4f00*/  F2FP.F16.F32.PACK_AB R200, R73, R200 ;  /* 0x000000c849c8723e */ /* 0x000fe400000000ff */
[----:B------:R-:W-:Y:S01]  /*4f10*/  CS2R R72, SRZ ;  /* 0x0000000000487805 */ /* 0x000fe2000001ff00 */
[----:B------:R-:W2:Y:S01]  /*4f20*/  MUFU.EX2 R23, R23 ;  /* 0x0000001700177308 */ /* 0x000ea20000000800 */
[----:B-1----:R-:W-:Y:S01]  /*4f30*/  FADD.FTZ R3, R21, R42 ;  /* 0x0000002a15037221 */ /* 0x002fe20000010000 */
[----:B------:R-:W-:Y:S02]  /*4f40*/  F2FP.F16.F32.PACK_AB R202, R202, R15 ;  /* 0x0000000fcaca723e */ /* 0x000fe400000000ff */
[----:B0-----:R-:W-:-:S04]  /*4f50*/  CS2R R64, SRZ ;  /* 0x0000000000407805 */ /* 0x001fc8000001ff00 */
[----:B------:R0:W1:Y:S01]  /*4f60*/  MUFU.EX2 R198, R69 ;  /* 0x0000004500c67308 */ /* 0x0000620000000800 */
[C---:B---3--:R-:W-:Y:S01]  /*4f70*/  FADD.FTZ R42, R196.reuse, R3 ;  /* 0x00000003c42a7221 */ /* 0x048fe20000010000 */
[----:B------:R-:W-:Y:S01]  /*4f80*/  FADD.FTZ R3, R87, R44 ;  /* 0x0000002c57037221 */ /* 0x000fe20000010000 */
[----:B------:R-:W-:Y:S02]  /*4f90*/  F2FP.F16.F32.PACK_AB R196, R196, R21 ;  /* 0x00000015c4c4723e */ /* 0x000fe400000000ff */
[----:B------:R-:W-:Y:S01]  /*4fa0*/  CS2R R86, SRZ ;  /* 0x0000000000567805 */ /* 0x000fe2000001ff00 */
[----:B------:R-:W-:Y:S01]  /*4fb0*/  FADD.FTZ R44, R26, R3 ;  /* 0x000000031a2c7221 */ /* 0x000fe20000010000 */
[----:B------:R-:W-:Y:S01]  /*4fc0*/  @!P1 VIADD R3, R46, 0x36840 ;  /* 0x000368402e039836 */ /* 0x000fe20000000000 */
[----:B------:R-:W3:Y:S01]  /*4fd0*/  MUFU.EX2 R27, R27 ;  /* 0x0000001b001b7308 */ /* 0x000ee20000000800 */
[----:B--2---:R-:W-:Y:S01]  /*4fe0*/  FADD.FTZ R9, R23, R42 ;  /* 0x0000002a17097221 */ /* 0x004fe20000010000 */
[----:B0-----:R-:W-:-:S02]  /*4ff0*/  CS2R R68, SRZ ;  /* 0x0000000000447805 */ /* 0x001fc4000001ff00 */
[----:B------:R-:W-:-:S04]  /*5000*/  @!P1 PRMT R3, RZ, 0x654, R3 ;  /* 0x00000654ff039816 */ /* 0x000fc80000000003 */
[----:B------:R0:W2:Y:S01]  /*5010*/  MUFU.EX2 R192, R57 ;  /* 0x0000003900c07308 */ /* 0x0000a20000000800 */
[C---:B-1----:R-:W-:Y:S01]  /*5020*/  FADD.FTZ R42, R198.reuse, R9 ;  /* 0x00000009c62a7221 */ /* 0x042fe20000010000 */
[----:B------:R1:W-:Y:S01]  /*5030*/  @!P1 SYNCS.ARRIVE.TRANS64.RED.A1T0 RZ, [R3+URZ], RZ ;  /* 0x000000ff03ff99a7 */ /* 0x0003e2000810043f */
[----:B------:R-:W-:-:S05]  /*5040*/  F2FP.F16.F32.PACK_AB R198, R198, R23 ;  /* 0x00000017c6c6723e */ /* 0x000fca00000000ff */
[----:B------:R-:W1:Y:S01]  /*5050*/  MUFU.EX2 R31, R31 ;  /* 0x0000001f001f7308 */ /* 0x000e620000000800 */
[----:B---3--:R-:W-:Y:S01]  /*5060*/  FADD.FTZ R9, R27, R42 ;  /* 0x0000002a1b097221 */ /* 0x008fe20000010000 */
[----:B0-----:R-:W-:-:S06]  /*5070*/  CS2R R56, SRZ ;  /* 0x0000000000387805 */ /* 0x001fcc000001ff00 */
[----:B------:R0:W3:Y:S01]  /*5080*/  MUFU.EX2 R194, R61 ;  /* 0x0000003d00c27308 */ /* 0x0000e20000000800 */
[C---:B--2---:R-:W-:Y:S01]  /*5090*/  FADD.FTZ R42, R192.reuse, R9 ;  /* 0x00000009c02a7221 */ /* 0x044fe20000010000 */
[----:B------:R-:W-:Y:S02]  /*50a0*/  F2FP.F16.F32.PACK_AB R192, R192, R27 ;  /* 0x0000001bc0c0723e */ /* 0x000fe400000000ff */
[----:B------:R-:W-:-:S04]  /*50b0*/  CS2R R26, SRZ ;  /* 0x00000000001a7805 */ /* 0x000fc8000001ff00 */
[----:B------:R-:W2:Y:S01]  /*50c0*/  MUFU.EX2 R35, R35 ;  /* 0x0000002300237308 */ /* 0x000ea20000000800 */
[----:B-1----:R-:W-:Y:S01]  /*50d0*/  FADD.FTZ R3, R31, R42 ;  /* 0x0000002a1f037221 */ /* 0x002fe20000010000 */
[----:B0-----:R-:W-:-:S06]  /*50e0*/  CS2R R60, SRZ ;  /* 0x00000000003c7805 */ /* 0x001fcc000001ff00 */
[----:B------:R0:W1:Y:S01]  /*50f0*/  MUFU.EX2 R188, R49 ;  /* 0x0000003100bc7308 */ /* 0x0000620000000800 */
[C---:B---3--:R-:W-:Y:S01]  /*5100*/  FADD.FTZ R42, R194.reuse, R3 ;  /* 0x00000003c22a7221 */ /* 0x048fe20000010000 */
[----:B------:R-:W-:-:S06]  /*5110*/  F2FP.F16.F32.PACK_AB R194, R194, R31 ;  /* 0x0000001fc2c2723e */ /* 0x000fcc00000000ff */
[----:B------:R-:W3:Y:S01]  /*5120*/  MUFU.EX2 R39, R39 ;  /* 0x0000002700277308 */ /* 0x000ee20000000800 */
[----:B--2---:R-:W-:Y:S01]  /*5130*/  FADD.FTZ R3, R35, R42 ;  /* 0x0000002a23037221 */ /* 0x004fe20000010000 */
[----:B0-----:R-:W-:-:S06]  /*5140*/  CS2R R48, SRZ ;  /* 0x0000000000307805 */ /* 0x001fcc000001ff00 */
[----:B------:R0:W2:Y:S01]  /*5150*/  MUFU.EX2 R190, R53 ;  /* 0x0000003500be7308 */ /* 0x0000a20000000800 */
[C---:B-1----:R-:W-:Y:S01]  /*5160*/  FADD.FTZ R42, R188.reuse, R3 ;  /* 0x00000003bc2a7221 */ /* 0x042fe20000010000 */
[----:B------:R-:W-:-:S06]  /*5170*/  F2FP.F16.F32.PACK_AB R188, R188, R35 ;  /* 0x00000023bcbc723e */ /* 0x000fcc00000000ff */
[----:B------:R-:W1:Y:S01]  /*5180*/  MUFU.EX2 R43, R43 ;  /* 0x0000002b002b7308 */ /* 0x000e620000000800 */
[----:B---3--:R-:W-:Y:S01]  /*5190*/  FADD.FTZ R3, R39, R42 ;  /* 0x0000002a27037221 */ /* 0x008fe20000010000 */
[----:B0-----:R-:W-:-:S06]  /*51a0*/  CS2R R52, SRZ ;  /* 0x0000000000347805 */ /* 0x001fcc000001ff00 */
[----:B------:R0:W3:Y:S01]  /*51b0*/  MUFU.EX2 R184, R41 ;  /* 0x0000002900b87308 */ /* 0x0000e20000000800 */
[C---:B--2---:R-:W-:Y:S01]  /*51c0*/  FADD.FTZ R2, R190.reuse, R3 ;  /* 0x00000003be027221 */ /* 0x044fe20000010000 */
[----:B------:R-:W-:-:S06]  /*51d0*/  F2FP.F16.F32.PACK_AB R190, R190, R39 ;  /* 0x00000027bebe723e */ /* 0x000fcc00000000ff */
[----:B------:R-:W2:Y:S01]  /*51e0*/  MUFU.EX2 R47, R47 ;  /* 0x0000002f002f7308 */ /* 0x000ea20000000800 */
[----:B0-----:R-:W-:Y:S01]  /*51f0*/  FADD.FTZ R41, R89, R44 ;  /* 0x0000002c59297221 */ /* 0x001fe20000010000 */
[----:B-1----:R-:W-:Y:S01]  /*5200*/  FADD.FTZ R3, R43, R2 ;  /* 0x000000022b037221 */ /* 0x002fe20000010000 */
[----:B------:R-:W-:Y:S02]  /*5210*/  CS2R R88, SRZ ;  /* 0x0000000000587805 */ /* 0x000fe4000001ff00 */
[----:B------:R-:W-:-:S03]  /*5220*/  FADD.FTZ R44, R24, R41 ;  /* 0x00000029182c7221 */ /* 0x000fc60000010000 */
[----:B------:R-:W0:Y:S01]  /*5230*/  MUFU.EX2 R186, R45 ;  /* 0x0000002d00ba7308 */ /* 0x000e220000000800 */
[----:B------:R-:W-:Y:S01]  /*5240*/  FADD.FTZ R9, R93, R44 ;  /* 0x0000002c5d097221 */ /* 0x000fe20000010000 */
[C---:B---3--:R-:W-:Y:S01]  /*5250*/  FADD.FTZ R2, R184.reuse, R3 ;  /* 0x00000003b8027221 */ /* 0x048fe20000010000 */
[----:B------:R-:W-:Y:S02]  /*5260*/  F2FP.F16.F32.PACK_AB R184, R184, R43 ;  /* 0x0000002bb8b8723e */ /* 0x000fe400000000ff */
[----:B------:R-:W-:Y:S01]  /*5270*/  CS2R R92, SRZ ;  /* 0x00000000005c7805 */ /* 0x000fe2000001ff00 */
[----:B------:R-:W-:Y:S01]  /*5280*/  FADD.FTZ R44, R28, R9 ;  /* 0x000000091c2c7221 */ /* 0x000fe20000010000 */
[----:B------:R-:W-:Y:S01]  /*5290*/  CS2R R28, SRZ ;  /* 0x00000000001c7805 */ /* 0x000fe2000001ff00 */
[----:B------:R-:W1:Y:S02]  /*52a0*/  MUFU.EX2 R105, R105 ;  /* 0x0000006900697308 */ /* 0x000e640000000800 */
[----:B------:R-:W-:Y:S01]  /*52b0*/  FADD.FTZ R9, R97, R44 ;  /* 0x0000002c61097221 */ /* 0x000fe20000010000 */
[----:B--2---:R-:W-:Y:S01]  /*52c0*/  FADD.FTZ R3, R47, R2 ;  /* 0x000000022f037221 */ /* 0x004fe20000010000 */
[----:B------:R-:W-:-:S02]  /*52d0*/  CS2R R96, SRZ ;  /* 0x0000000000607805 */ /* 0x000fc4000001ff00 */
[----:B------:R-:W-:Y:S01]  /*52e0*/  FADD.FTZ R44, R30, R9 ;  /* 0x000000091e2c7221 */ /* 0x000fe20000010000 */
[----:B------:R-:W-:Y:S01]  /*52f0*/  CS2R R30, SRZ ;  /* 0x00000000001e7805 */ /* 0x000fe2000001ff00 */
[----:B------:R-:W2:Y:S02]  /*5300*/  MUFU.EX2 R51, R51 ;  /* 0x0000003300337308 */ /* 0x000ea40000000800 */
[----:B------:R-:W-:Y:S01]  /*5310*/  FADD.FTZ R9, R101, R44 ;  /* 0x0000002c65097221 */ /* 0x000fe20000010000 */
[C---:B0-----:R-:W-:Y:S01]  /*5320*/  FADD.FTZ R2, R186.reuse, R3 ;  /* 0x00000003ba027221 */ /* 0x041fe20000010000 */
[----:B------:R-:W-:Y:S02]  /*5330*/  F2FP.F16.F32.PACK_AB R186, R186, R47 ;  /* 0x0000002fbaba723e */ /* 0x000fe400000000ff */
[----:B------:R-:W-:Y:S01]  /*5340*/  CS2R R100, SRZ ;  /* 0x0000000000647805 */ /* 0x000fe2000001ff00 */
[----:B------:R-:W-:Y:S01]  /*5350*/  FADD.FTZ R42, R32, R9 ;  /* 0x00000009202a7221 */ /* 0x000fe20000010000 */
[----:B------:R-:W-:-:S02]  /*5360*/  CS2R R46, SRZ ;  /* 0x00000000002e7805 */ /* 0x000fc4000001ff00 */
[----:B------:R-:W-:Y:S01]  /*5370*/  CS2R R44, SRZ ;  /* 0x00000000002c7805 */ /* 0x000fe2000001ff00 */
[----:B------:R0:W3:Y:S01]  /*5380*/  MUFU.EX2 R34, R107 ;  /* 0x0000006b00227308 */ /* 0x0000e20000000800 */
[----:B-1----:R-:W-:Y:S01]  /*5390*/  FADD.FTZ R9, R105, R42 ;  /* 0x0000002a69097221 */ /* 0x002fe20000010000 */
[----:B------:R-:W-:-:S06]  /*53a0*/  CS2R R42, SRZ ;  /* 0x00000000002a7805 */ /* 0x000fcc000001ff00 */
[----:B------:R1:W4:Y:S01]  /*53b0*/  MUFU.EX2 R180, R33 ;  /* 0x0000002100b47308 */ /* 0x0003220000000800 */
[----:B--2---:R-:W-:Y:S01]  /*53c0*/  FADD.FTZ R3, R51, R2 ;  /* 0x0000000233037221 */ /* 0x004fe20000010000 */
[----:B0-----:R-:W-:-:S06]  /*53d0*/  CS2R R106, SRZ ;  /* 0x00000000006a7805 */ /* 0x001fcc000001ff00 */
[----:B------:R-:W0:Y:S01]  /*53e0*/  MUFU.EX2 R109, R109 ;  /* 0x0000006d006d7308 */ /* 0x000e220000000800 */
[C---:B---3--:R-:W-:Y:S01]  /*53f0*/  FADD.FTZ R8, R34.reuse, R9 ;  /* 0x0000000922087221 */ /* 0x048fe20000010000 */
[----:B------:R-:W-:Y:S02]  /*5400*/  F2FP.F16.F32.PACK_AB R181, R34, R105 ;  /* 0x0000006922b5723e */ /* 0x000fe400000000ff */
[----:B------:R-:W-:Y:S02]  /*5410*/  CS2R R104, SRZ ;  /* 0x0000000000687805 */ /* 0x000fe4000001ff00 */
[----:B------:R-:W-:Y:S02]  /*5420*/  CS2R R34, SRZ ;  /* 0x0000000000227805 */ /* 0x000fe4000001ff00 */
[----:B-1----:R-:W-:Y:S01]  /*5430*/  CS2R R32, SRZ ;  /* 0x0000000000207805 */ /* 0x002fe2000001ff00 */
[----:B------:R-:W1:Y:S01]  /*5440*/  MUFU.EX2 R55, R55 ;  /* 0x0000003700377308 */ /* 0x000e620000000800 */
[C---:B----4-:R-:W-:Y:S01]  /*5450*/  FADD.FTZ R2, R180.reuse, R3 ;  /* 0x00000003b4027221 */ /* 0x050fe20000010000 */
[----:B------:R-:W-:-:S02]  /*5460*/  F2FP.F16.F32.PACK_AB R180, R180, R51 ;  /* 0x00000033b4b4723e */ /* 0x000fc400000000ff */
        /* <DEDUP_REMOVED lines=9> */
[----:B------:R-:W-:Y:S02]  /*5500*/  CS2R R108, SRZ ;  /* 0x00000000006c7805 */ /* 0x000fe4000001ff00 */
[----:B0-----:R-:W-:Y:S02]  /*5510*/  CS2R R36, SRZ ;  /* 0x0000000000247805 */ /* 0x001fe4000001ff00 */
        /* <DEDUP_REMOVED lines=20> */
[----:B0-----:R-:W-:Y:S01]  /*5660*/  FADD.FTZ R9, R117, R8 ;  /* 0x0000000875097221 */ /* 0x001fe20000010000 */
[----:B------:R-:W-:-:S06]  /*5670*/  IMAD.U32 R8, RZ, RZ, UR6 ;  /* 0x00000006ff087e24 */ /* 0x000fcc000f8e00ff */
[----:B------:R-:W0:Y:S01]  /*5680*/  MUFU.EX2 R14, R14 ;  /* 0x0000000e000e7308 */ /* 0x000e220000000800 */
[----:B-1----:R-:W-:Y:S01]  /*5690*/  FADD.FTZ R3, R63, R2 ;  /* 0x000000023f037221 */ /* 0x002fe20000010000 */
[----:B------:R-:W-:Y:S01]  /*56a0*/  IMAD.MOV.U32 R2, RZ, RZ, 0x3f800000 ;  /* 0x3f800000ff027424 */ /* 0x000fe200078e00ff */
[----:B--2---:R-:W-:Y:S01]  /*56b0*/  CS2R R118, SRZ ;  /* 0x0000000000767805 */ /* 0x004fe2000001ff00 */
[C---:B---3--:R-:W-:Y:S01]  /*56c0*/  FADD.FTZ R9, R40.reuse, R9 ;  /* 0x0000000928097221 */ /* 0x048fe20000010000 */
[----:B------:R-:W-:Y:S02]  /*56d0*/  F2FP.F16.F32.PACK_AB R179, R40, R117 ;  /* 0x0000007528b3723e */ /* 0x000fe400000000ff */
[----:B------:R-:W-:Y:S02]  /*56e0*/  CS2R R116, SRZ ;  /* 0x0000000000747805 */ /* 0x000fe4000001ff00 */
[----:B------:R-:W-:Y:S01]  /*56f0*/  CS2R R40, SRZ ;  /* 0x0000000000287805 */ /* 0x000fe2000001ff00 */
[C---:B0-----:R-:W-:Y:S01]  /*5700*/  FADD.FTZ R10, R14.reuse, R3 ;  /* 0x000000030e0a7221 */ /* 0x041fe20000010000 */
[----:B------:R-:W-:Y:S01]  /*5710*/  F2FP.F16.F32.PACK_AB R178, R14, R63 ;  /* 0x0000003f0eb2723e */ /* 0x000fe200000000ff */
[----:B------:R-:W-:Y:S01]  /*5720*/  IMAD.MOV.U32 R3, RZ, RZ, 0x3f800000 ;  /* 0x3f800000ff037424 */ /* 0x000fe200078e00ff */
[----:B------:R-:W-:Y:S01]  /*5730*/  CS2R R62, SRZ ;  /* 0x00000000003e7805 */ /* 0x000fe2000001ff00 */
[----:B------:R-:W-:Y:S06]  /*5740*/  @!P3 BRA `(.L_x_5295) ;  /* 0x00000044005cb947 */ /* 0x000fec0003800000 */
[----:B------:R-:W-:Y:S01]  /*5750*/  R2UR UR58, R20 ;  /* 0x00000000143a72ca */ /* 0x000fe200000e0000 */
[----:B------:R-:W-:Y:S01]  /*5760*/  IMAD.MOV.U32 R14, RZ, RZ, R7 ;  /* 0x000000ffff0e7224 */ /* 0x000fe200078e0007 */
[----:B------:R-:W-:Y:S01]  /*5770*/  UMOV UR61, URZ ;  /* 0x0000003f003d7c82 */ /* 0x000fe20008000000 */
[----:B------:R-:W-:Y:S01]  /*5780*/  IMAD.MOV.U32 R15, RZ, RZ, R6 ;  /* 0x000000ffff0f7224 */ /* 0x000fe200078e0006 */
[----:B------:R-:W-:Y:S01]  /*5790*/  UMOV UR57, URZ ;  /* 0x0000003f00397c82 */ /* 0x000fe20008000000 */
[----:B------:R-:W-:Y:S02]  /*57a0*/  IMAD.MOV.U32 R3, RZ, RZ, 0x3f800000 ;  /* 0x3f800000ff037424 */ /* 0x000fe400078e00ff */
[----:B------:R-:W-:-:S08]  /*57b0*/  IMAD.MOV.U32 R119, RZ, RZ, RZ ;  /* 0x000000ffff777224 */ /* 0x000fd000078e00ff */
.L_x_5304:
        /* <DEDUP_REMOVED lines=8> */
.L_x_5296:
        /* <DEDUP_REMOVED lines=8> */
.L_x_5297:
[----:B-1----:R-:W-:Y:S05]  /*58c0*/  @P3 BRA `(.L_x_5298) ;  /* 0x0000000000083947 */ /* 0x002fea0003800000 */
[----:B------:R-:W1:Y:S02]  /*58d0*/  SYNCS.PHASECHK.TRANS64.TRYWAIT P3, [UR59+0x36830], R0 ;  /* 0x03683000ff0075a7 */ /* 0x000e64000806017b */
[----:B-1----:R-:W-:Y:S05]  /*58e0*/  @!P3 BRA `(.L_x_5299) ;  /* 0x000000f400ccb947 */ /* 0x002fea0003800000 */
.L_x_5298:
        /* <DEDUP_REMOVED lines=10> */
[----:B01----:R-:W-:Y:S01]  /*5990*/  MOV R0, UR41 ;  /* 0x0000002900007c02 */ /* 0x003fe20008000f00 */
[----:B------:R-:W-:Y:S01]  /*59a0*/  UMOV UR15, 0x40000040 ;  /* 0x40000040000f7882 */ /* 0x000fe20000000000 */
[----:B------:R-:W-:Y:S01]  /*59b0*/  MOV R6, UR40 ;  /* 0x0000002800067c02 */ /* 0x000fe20008000f00 */
[----:B------:R-:W-:Y:S01]  /*59c0*/  UIMAD UR56, UR60, 0xa80, UR6 ;  /* 0x00000a803c3878a4 */ /* 0x000fe2000f8e0206 */
[C---:B------:R-:W-:Y:S01]  /*59d0*/  R2UR UR40, R4.reuse ;  /* 0x00000000042872ca */ /* 0x040fe200000e0000 */
[----:B------:R-:W-:Y:S01]  /*59e0*/  UMOV UR19, 0x40000040 ;  /* 0x4000004000137882 */ /* 0x000fe20000000000 */
[C---:B------:R-:W-:Y:S01]  /*59f0*/  R2UR UR41, R5.reuse ;  /* 0x00000000052972ca */ /* 0x040fe200000e0000 */
[----:B------:R-:W-:Y:S01]  /*5a00*/  UIADD3 UR50, UR56, 0x80, URZ ;  /* 0x0000008038327890 */ /* 0x000fe2000fffe03f */
[----:B------:R-:W-:Y:S01]  /*5a10*/  MOV R7, UR45 ;  /* 0x0000002d00077c02 */ /* 0x000fe20008000f00 */
[----:B------:R-:W-:Y:S01]  /*5a20*/  UIADD3 UR6, UR56, 0x100, URZ ;  /* 0x0000010038067890 */ /* 0x000fe2000fffe03f */
[----:B------:R-:W-:Y:S01]  /*5a30*/  MOV R20, UR44 ;  /* 0x0000002c00147c02 */ /* 0x000fe20008000f00 */
[----:B------:R-:W-:Y:S01]  /*5a40*/  UMOV UR54, UR56 ;  /* 0x0000003800367c82 */ /* 0x000fe20008000000 */
[----:B------:R-:W-:Y:S01]  /*5a50*/  UIADD3 UR7, UR56, 0x180, URZ ;  /* 0x0000018038077890 */ /* 0x000fe2000fffe03f */
[----:B------:R-:W-:Y:S01]  /*5a60*/  HGMMA.64x16x16.F32 R168, gdesc[UR52], RZ, !UPT, gsb0 ;  /* 0x0020000034a879f0 */ /* 0x000fe2000c0008ff */
[C---:B------:R-:W-:Y:S01]  /*5a70*/  R2UR UR52, R4.reuse ;  /* 0x00000000043472ca */ /* 0x040fe200000e0000 */
[----:B------:R-:W-:Y:S01]  /*5a80*/  UMOV UR55, 0x40000040 ;  /* 0x4000004000377882 */ /* 0x000fe20000000000 */
[C---:B------:R-:W-:Y:S01]  /*5a90*/  R2UR UR53, R5.reuse ;  /* 0x00000000053572ca */ /* 0x040fe200000e0000 */
[----:B------:R-:W-:Y:S01]  /*5aa0*/  UMOV UR54, UR6 ;  /* 0x0000000600367c82 */ /* 0x000fe20008000000 */
[----:B------:R-:W-:Y:S01]  /*5ab0*/  R2UR UR44, R4 ;  /* 0x00000000042c72ca */ /* 0x000fe200000e0000 */
[----:B------:R-:W-:Y:S01]  /*5ac0*/  UMOV UR42, UR7 ;  /* 0x00000007002a7c82 */ /* 0x000fe20008000000 */
[----:B------:R-:W-:Y:S01]  /*5ad0*/  R2UR UR45, R5 ;  /* 0x00000000052d72ca */ /* 0x000fe200000e0000 */
[----:B------:R-:W-:Y:S01]  /*5ae0*/  UIADD3 UR6, UR56, 0x200, URZ ;  /* 0x0000020038067890 */ /* 0x000fe2000fffe03f */
[-C--:B------:R-:W-:Y:S01]  /*5af0*/  FMUL.FTZ R24, R24, R2.reuse ;  /* 0x0000000218187220 */ /* 0x080fe20000410000 */
        /* <DEDUP_REMOVED lines=578> */
.L_x_5300:
[----:B------:R-:W-:Y:S01]  /*7f20*/  R2UR UR6, R16 ;  /* 0x00000000100672ca */ /* 0x000fe200000e0000 */
[----:B------:R-:W-:-:S05]  /*7f30*/  IMAD.U32 R0, RZ, RZ, UR61 ;  /* 0x0000003dff007e24 */ /* 0x000fca000f8e00ff */
[----:B------:R-:W-:-:S07]  /*7f40*/  SHF.L.U32 R0, R0, 0x1f, RZ ;  /* 0x0000001f00007819 */ /* 0x000fce00000006ff */
[----:B------:R-:W-:-:S09]  /*7f50*/  ULEA UR11, UR57, UR6, 0x3 ;  /* 0x00000006390b7291 */ /* 0x000fd2000f8e183f */
[----:B------:R0:W1:Y:S01]  /*7f60*/  SYNCS.PHASECHK.TRANS64.TRYWAIT P3, [UR11+0x36850], R0 ;  /* 0x03685000ff0075a7 */ /* 0x000062000806014b */
[----:B------:R-:W-:Y:S05]  /*7f70*/  @!P0 BRA `(.L_x_5301) ;  /* 0x0000000000048947 */ /* 0x000fea0003800000 */
[----:B------:R-:W-:Y:S01]  /*7f80*/  BPT.TRAP 0x1 ;  /* 0x000000040000795c */ /* 0x000fe20000300000 */
.L_x_5301:
[----:B-1----:R-:W-:Y:S05]  /*7f90*/  @P3 BRA `(.L_x_5302) ;  /* 0x0000000000083947 */ /* 0x002fea0003800000 */
[----:B------:R-:W1:Y:S02]  /*7fa0*/  SYNCS.PHASECHK.TRANS64.TRYWAIT P3, [UR11+0x36850], R0 ;  /* 0x03685000ff0075a7 */ /* 0x000e64000806014b */
[----:B-1----:R-:W-:Y:S05]  /*7fb0*/  @!P3 BRA `(.L_x_5303) ;  /* 0x000000d00030b947 */ /* 0x002fea0003800000 */
.L_x_5302:
[----:B------:R-:W-:Y:S01]  /*7fc0*/  R2UR UR6, R16 ;  /* 0x00000000100672ca */ /* 0x000fe200000e0000 */
[----:B------:R-:W-:Y:S01]  /*7fd0*/  WARPGROUP.ARRIVE ;  /* 0x00000000000079c5 */ /* 0x000fe20000000000 */
[----:B------:R-:W-:Y:S01]  /*7fe0*/  UMOV UR7, 0x40000040 ;  /* 0x4000004000077882 */ /* 0x000fe20000000000 */
[----:B------:R-:W-:Y:S01]  /*7ff0*/  IMAD.MOV.U32 R6, RZ, RZ, R11 ;  /* 0x000000ffff067224 */ /* 0x000fe200078e000b */
[----:B------:R-:W-:Y:S01]  /*8000*/  R2UR UR15, R17 ;  /* 0x00000000110f72ca */ /* 0x000fe200000e0000 */
[----:B------:R-:W-:Y:S01]  /*8010*/  ULDC UR18, c[0x0][0x2f0] ;  /* 0x0000bc0000127ab9 */ /* 0x000fe20000000800 */
[----:B------:R-:W-:Y:S01]  /*8020*/  ULDC UR14, c[0x0][0x288] ;  /* 0x0000a200000e7ab9 */ /* 0x000fe20000000800 */
[----:B------:R-:W-:Y:S01]  /*8030*/  IMAD.U32 R7, RZ, RZ, UR18 ;  /* 0x00000012ff077e24 */ /* 0x000fe2000f8e00ff */
[----:B------:R-:W-:-:S05]  /*8040*/  R2UR UR61, R8 ;  /* 0x00000000083d72ca */ /* 0x000fca00000e0000 */
[----:B------:R-:W-:-:S04]  /*8050*/  UIADD3 UR6, UR6, 0x400, URZ ;  /* 0x0000040006067890 */ /* 0x000fc8000fffe03f */
[----:B------:R-:W-:-:S04]  /*8060*/  USHF.R.U32.HI UR6, URZ, 0x4, UR6 ;  /* 0x000000043f067899 */ /* 0x000fc80008011606 */
[----:B------:R-:W-:-:S04]  /*8070*/  ULOP3.LUT UR6, UR6, 0x3fff, URZ, 0xc0, !UPT ;  /* 0x00003fff06067892 */ /* 0x000fc8000f8ec03f */
[----:B------:R-:W-:-:S04]  /*8080*/  ULOP3.LUT UR6, UR6, 0x3800000, URZ, 0xfc, !UPT ;  /* 0x0380000006067892 */ /* 0x000fc8000f8efc3f */
[----:B------:R-:W-:-:S03]  /*8090*/  UIMAD UR10, UR57, 0xa80, UR6 ;  /* 0x00000a80390a78a4 */ /* 0x000fc6000f8e0206 */
[----:B------:R-:W-:-:S04]  /*80a0*/  UMOV UR57, UR60 ;  /* 0x0000003c00397c82 */ /* 0x000fc80008000000 */
        /* <DEDUP_REMOVED lines=12> */
[----:B------:R-:W-:Y:S01]  /*8170*/  @UP0 ULDC UR6, c[0x0][0x44c] ;  /* 0x0001130000060ab9 */ /* 0x000fe20000000800 */
[----:B------:R-:W-:Y:S01]  /*8180*/  UMOV UR7, 0x40000040 ;  /* 0x4000004000077882 */ /* 0x000fe20000000000 */
[----:B01----:R-:W-:Y:S01]  /*8190*/  @P2 IMAD.HI.U32 R0, R11, UR6, RZ ;  /* 0x000000060b002c27 */ /* 0x003fe2000f8e00ff */
[----:B------:R-:W-:-:S04]  /*81a0*/  @UP0 ULDC UR6, c[0x0][0x450] ;  /* 0x0001140000060ab9 */ /* 0x000fc80000000800 */
[----:B------:R-:W-:Y:S01]  /*81b0*/  @P2 SHF.R.U32.HI R6, RZ, UR6, R0 ;  /* 0x00000006ff062c19 */ /* 0x000fe20008011600 */
[----:B------:R-:W-:Y:S02]  /*81c0*/  UMOV UR6, 0x1 ;  /* 0x0000000100067882 */ /* 0x000fe40000000000 */
[----:B------:R-:W-:Y:S02]  /*81d0*/  UIMAD UR6, UR58, -0x70, UR6 ;  /* 0xffffff903a0678a4 */ /* 0x000fe4000f8e0206 */
[----:B------:R-:W0:Y:S04]  /*81e0*/  SHFL.IDX PT, R3, R6, 0x1, 0x1c1f ;  /* 0x003c1f0006037f89 */ /* 0x000e2800000e0000 */
[----:B------:R-:W-:Y:S01]  /*81f0*/  IMAD.U32 R2, RZ, RZ, UR6 ;  /* 0x00000006ff027e24 */ /* 0x000fe2000f8e00ff */
[----:B------:R-:W-:Y:S01]  /*8200*/  UIADD3 UR6, UR10, 0x180, URZ ;  /* 0x000001800a067890 */ /* 0x000fe2000fffe03f */
[----:B------:R-:W1:Y:S02]  /*8210*/  SHFL.IDX PT, R211, R6, RZ, 0x1c1f ;  /* 0x001c1fff06d37589 */ /* 0x000e6400000e0000 */
[----:B------:R-:W-:-:S04]  /*8220*/  IMAD R2, R13, -0x2, R2 ;  /* 0xfffffffe0d027824 */ /* 0x000fc800078e0202 */
[----:B------:R-:W-:-:S05]  /*8230*/  IMAD R2, R7, UR15, R2 ;  /* 0x0000000f07027c24 */ /* 0x000fca000f8e0202 */
[----:B0-----:R-:W-:-:S04]  /*8240*/  IADD3 R0, R3, -UR14, R2 ;  /* 0x8000000e03007c10 */ /* 0x001fc8000fffe002 */
        /* <DEDUP_REMOVED lines=22> */
[----:B------:R-:W-:Y:S02]  /*83b0*/  FMNMX.FTZ R20, R199, R20, !PT ;  /* 0x00000014c7147209 */ /* 0x000fe40007810000 */
[----:B-1----:R-:W-:-:S02]  /*83c0*/  IADD3 R2, R211, -UR14, R2 ;  /* 0x8000000ed3027c10 */ /* 0x002fc4000fffe002 */
[----:B------:R-:W-:Y:S02]  /*83d0*/  R2UR UR14, R204 ;  /* 0x00000000cc0e72ca */ /* 0x000fe400000e0000 */
[----:B------:R-:W-:-:S04]  /*83e0*/  ISETP.GT.AND P5, PT, R2, 0x1, PT ;  /* 0x000000010200780c */ /* 0x000fc80003fa4270 */
[----:B------:R-:W-:Y:S02]  /*83f0*/  FSEL R169, R169, -INF , P5 ;  /* 0xff800000a9a97808 */ /* 0x000fe40002800000 */
[----:B------:R-:W-:-:S04]  /*8400*/  ISETP.GT.AND P5, PT, R2, 0x9, PT ;  /* 0x000000090200780c */ /* 0x000fc80003fa4270 */
[----:B------:R-:W-:Y:S01]  /*8410*/  FSEL R173, R173, -INF , P5 ;  /* 0xff800000adad7808 */ /* 0x000fe20002800000 */
[----:B------:R-:W-:Y:S01]  /*8420*/  UISETP.GT.AND UP1, UPT, UR58, UR14, UPT ;  /* 0x0000000e3a00728c */ /* 0x000fe2000bf24270 */
[----:B------:R-:W-:Y:S01]  /*8430*/  ISETP.GT.AND P5, PT, R2, 0x11, PT ;  /* 0x000000110200780c */ /* 0x000fe20003fa4270 */
[----:B------:R-:W-:-:S03]  /*8440*/  UIADD3 UR58, UR58, -0x1, URZ ;  /* 0xffffffff3a3a7890 */ /* 0x000fc6000fffe03f */
[----:B------:R-:W-:Y:S02]  /*8450*/  FSEL R161, R161, -INF , P5 ;  /* 0xff800000a1a17808 */ /* 0x000fe40002800000 */
[----:B------:R-:W-:-:S04]  /*8460*/  ISETP.GT.AND P5, PT, R2, 0x19, PT ;  /* 0x000000190200780c */ /* 0x000fc80003fa4270 */
        /* <DEDUP_REMOVED lines=20> */
[----:B------:R-:W-:Y:S01]  /*85b0*/  FSEL R225, R125, -INF , P5 ;  /* 0xff8000007de17808 */ /* 0x000fe20002800000 */
[----:B------:R-:W-:Y:S02]  /*85c0*/  WARPGROUP.DEPBAR.LE gsb0, 0x0 ;  /* 0x00008000000079c5 */ /* 0x000fe40000010000 */
[----:B------:R-:W-:Y:S01]  /*85d0*/  WARPGROUP.ARRIVE ;  /* 0x00000000000079c5 */ /* 0x000fe20000000000 */
[----:B------:R-:W-:Y:S02]  /*85e0*/  FSEL R195, R167, -INF , P4 ;  /* 0xff800000a7c37808 */ /* 0x000fe40002000000 */
[----:B------:R-:W-:Y:S02]  /*85f0*/  ISETP.GT.AND P4, PT, R0, 0x21, PT ;  /* 0x000000210000780c */ /* 0x000fe40003f84270 */
[----:B------:R-:W-:Y:S01]  /*8600*/  FSEL R193, R154, -INF , P3 ;  /* 0xff8000009ac17808 */ /* 0x000fe20001800000 */
[----:B------:R-:W-:Y:S01]  /*8610*/  HGMMA.64x192x16.F32 R24, R188, gdesc[UR4].tnspB, R24, gsb0 ;  /* 0x42e00004bc187df0 */ /* 0x000fe20008000818 */
        /* <DEDUP_REMOVED lines=13> */
[----:B------:R-:W-:Y:S01]  /*86f0*/  FSEL R21, R146, -INF , P3 ;  /* 0xff80000092157808 */ /* 0x000fe20001800000 */
[----:B------:R-:W-:Y:S01]  /*8700*/  IMAD.U32 R146, RZ, RZ, UR11 ;  /* 0x0000000bff927e24 */ /* 0x000fe2000f8e00ff */
[----:B------:R-:W-:Y:S02]  /*8710*/  FMNMX.FTZ R20, R159, R20, !PT ;  /* 0x000000149f147209 */ /* 0x000fe40007810000 */
[----:B------:R-:W-:Y:S01]  /*8720*/  ISETP.GT.AND P3, PT, R0, 0x38, PT ;  /* 0x000000380000780c */ /* 0x000fe20003f64270 */
[----:B------:R-:W-:Y:S01]  /*8730*/  @!P1 VIADD R146, R146, 0x36860 ;  /* 0x0003686092929836 */ /* 0x000fe20000000000 */
        /* <DEDUP_REMOVED lines=30> */
[----:B------:R-:W-:-:S02]  /*8920*/  FMNMX.FTZ R20, R175, R20, !PT ;  /* 0x00000014af147209 */ /* 0x000fc40007810000 */
[----:B------:R-:W-:Y:S01]  /*8930*/  @!P1 PRMT R146, RZ, 0x654, R146 ;  /* 0x00000654ff929816 */ /* 0x000fe20000000092 */
[----:B------:R-:W-:Y:S02]  /*8940*/  WARPGROUP.DEPBAR.LE gsb0, 0x0 ;  /* 0x00008000000079c5 */ /* 0x000fe40000010000 */
[----:B------:R-:W-:Y:S01]  /*8950*/  WARPGROUP.ARRIVE ;  /* 0x00000000000079c5 */ /* 0x000fe20000000000 */
[----:B------:R-:W-:Y:S02]  /*8960*/  FSEL R189, R135, -INF , P4 ;  /* 0xff80000087bd7808 */ /* 0x000fe40002000000 */
[----:B------:R-:W-:Y:S02]  /*8970*/  ISETP.GT.AND P4, PT, R0, 0x61, PT ;  /* 0x000000610000780c */ /* 0x000fe40003f84270 */
[----:B------:R-:W-:Y:S01]  /*8980*/  FSEL R135, R122, -INF , P3 ;  /* 0xff8000007a877808 */ /* 0x000fe20001800000 */
[----:B------:R-:W-:Y:S01]  /*8990*/  HGMMA.64x192x16.F32 R24, R184, gdesc[UR4].tnspB, R24, gsb0 ;  /* 0x42e00004b8187df0 */ /* 0x000fe20008000818 */
[----:B------:R-:W-:Y:S01]  /*89a0*/  FMNMX.FTZ R20, R189, R20, !PT ;  /* 0x00000014bd147209 */ /* 0x000fe20007810000 */
[----:B------:R-:W-:Y:S01]  /*89b0*/  UIADD3 UR6, UR10, 0x280, URZ ;  /* 0x000002800a067890 */ /* 0x000fe2000fffe03f */
[----:B------:R-:W-:Y:S01]  /*89c0*/  ISETP.GT.AND P3, PT, R0, 0x68, PT ;  /* 0x000000680000780c */ /* 0x000fe20003f64270 */
[----:B------:R-:W-:Y:S01]  /*89d0*/  UMOV UR7, 0x40000040 ;  /* 0x4000004000077882 */ /* 0x000fe20000000000 */
[----:B------:R-:W-:-:S02]  /*89e0*/  FSEL R123, R123, -INF , P4 ;  /* 0xff8000007b7b7808 */ /* 0x000fc40002000000 */
[----:B------:R-:W-:Y:S02]  /*89f0*/  FMNMX.FTZ R20, R135, R20, !PT ;  /* 0x0000001487147209 */ /* 0x000fe40007810000 */
[----:B------:R-:W-:Y:S02]  /*8a00*/  ISETP.GT.AND P4, PT, R0, 0x69, PT ;  /* 0x000000690000780c */ /* 0x000fe40003f84270 */
[----:B------:R-:W-:Y:S01]  /*8a10*/  FSEL R191, R126, -INF , P3 ;  /* 0xff8000007ebf7808 */ /* 0x000fe20001800000 */
[----:B------:R-:W0:Y:S01]  /*8a20*/  LDC R0, c[0x0][0x988] ;  /* 0x00026200ff007b82 */ /* 0x000e220000000800 */
[----:B------:R-:W-:Y:S02]  /*8a30*/  FMNMX.FTZ R20, R123, R20, !PT ;  /* 0x000000147b147209 */ /* 0x000fe40007810000 */
[----:B------:R-:W-:Y:S02]  /*8a40*/  FSEL R127, R127, -INF , P4 ;  /* 0xff8000007f7f7808 */ /* 0x000fe40002000000 */
[----:B------:R-:W-:-:S02]  /*8a50*/  FMNMX.FTZ R20, R191, R20, !PT ;  /* 0x00000014bf147209 */ /* 0x000fc40007810000 */
[----:B------:R-:W-:Y:S02]  /*8a60*/  ISETP.GT.AND P4, PT, R2, RZ, PT ;  /* 0x000000ff0200720c */ /* 0x000fe40003f84270 */
[----:B------:R-:W-:Y:S02]  /*8a70*/  FMNMX.FTZ R20, R127, R20, !PT ;  /* 0x000000147f147209 */ /* 0x000fe40007810000 */
[----:B------:R-:W-:Y:S02]  /*8a80*/  FSEL R168, R168, -INF , P4 ;  /* 0xff800000a8a87808 */ /* 0x000fe40002000000 */
[----:B------:R-:W-:Y:S01]  /*8a90*/  ISETP.GT.AND P4, PT, R2, 0x8, PT ;  /* 0x000000080200780c */ /* 0x000fe20003f84270 */
[----:B------:R-:W1:Y:S01]  /*8aa0*/  SHFL.BFLY PT, R7, R20, 0x2, 0x1f ;  /* 0x0c401f0014077f89 */ /* 0x000e6200000e0000 */
[----:B------:R-:W-:-:S04]  /*8ab0*/  FMNMX.FTZ R6, R168, R15, !PT ;  /* 0x0000000fa8067209 */ /* 0x000fc80007810000 */
[----:B------:R-:W-:Y:S02]  /*8ac0*/  FMNMX.FTZ R6, R169, R6, !PT ;  /* 0x00000006a9067209 */ /* 0x000fe40007810000 */
[----:B-1----:R-:W-:-:S05]  /*8ad0*/  FMNMX.FTZ R22, R20, R7, !PT ;  /* 0x0000000714167209 */ /* 0x002fca0007810000 */
[----:B------:R-:W1:Y:S02]  /*8ae0*/  SHFL.BFLY PT, R7, R22, 0x1, 0x1f ;  /* 0x0c201f0016077f89 */ /* 0x000e6400000e0000 */
[----:B-1----:R-:W-:-:S04]  /*8af0*/  FMNMX.FTZ R7, R22, R7, !PT ;  /* 0x0000000716077209 */ /* 0x002fc80007810000 */
[C---:B------:R-:W-:Y:S01]  /*8b00*/  FSETP.NEU.FTZ.AND P3, PT, R7.reuse, -INF , PT ;  /* 0xff8000000700780b */ /* 0x040fe20003f7d000 */
[----:B0-----:R-:W-:-:S05]  /*8b10*/  FMUL.FTZ R122, R7, R0 ;  /* 0x00000000077a7220 */ /* 0x001fca0000410000 */
[----:B------:R-:W-:-:S05]  /*8b20*/  FSEL R20, R122, RZ, P3 ;  /* 0x000000ff7a147208 */ /* 0x000fca0001800000 */
        /* <DEDUP_REMOVED lines=19> */
[----:B------:R-:W-:-:S05]  /*8c60*/  FFMA.FTZ R123, R191, R0, -R20 ;  /* 0x00000000bf7b7223 */ /* 0x000fca0000010814 */
        /* <DEDUP_REMOVED lines=13> */
[----:B------:R-:W-:-:S04]  /*8d40*/  FSEL R185, R172, -INF , P4 ;  /* 0xff800000acb97808 */ /* 0x000fc80002000000 */
[----:B------:R-:W-:Y:S01]  /*8d50*/  MUFU.EX2 R138, R138 ;  /* 0x0000008a008a7308 */ /* 0x000fe20000000800 */
[----:B------:R-:W-:Y:S02]  /*8d60*/  ISETP.GT.AND P4, PT, R2, 0x10, PT ;  /* 0x000000100200780c */ /* 0x000fe40003f84270 */
[----:B------:R-:W-:Y:S01]  /*8d70*/  FMNMX.FTZ R6, R185, R6, !PT ;  /* 0x00000006b9067209 */ /* 0x000fe20007810000 */
[----:B------:R-:W-:Y:S01]  /*8d80*/  HGMMA.64x192x16.F32 R24, R180, gdesc[UR4].tnspB, R24, gsb0 ;  /* 0x42e00004b4187df0 */ /* 0x000fe20008000818 */
[----:B------:R-:W-:Y:S01]  /*8d90*/  FSEL R187, R160, -INF , P4 ;  /* 0xff800000a0bb7808 */ /* 0x000fe20002000000 */
[----:B------:R-:W-:Y:S01]  /*8da0*/  UIADD3 UR6, UR10, 0x300, URZ ;  /* 0x000003000a067890 */ /* 0x000fe2000fffe03f */
[----:B------:R-:W-:Y:S01]  /*8db0*/  FMNMX.FTZ R6, R173, R6, !PT ;  /* 0x00000006ad067209 */ /* 0x000fe20007810000 */
[----:B------:R-:W-:Y:S01]  /*8dc0*/  UMOV UR7, 0x40000040 ;  /* 0x4000004000077882 */ /* 0x000fe20000000000 */
[----:B------:R-:W-:Y:S01]  /*8dd0*/  ISETP.GT.AND P4, PT, R2, 0x18, PT ;  /* 0x000000180200780c */ /* 0x000fe20003f84270 */
[----:B------:R-:W-:Y:S01]  /*8de0*/  MUFU.EX2 R142, R142 ;  /* 0x0000008e008e7308 */ /* 0x000fe20000000800 */
[----:B------:R-:W-:-:S02]  /*8df0*/  FMNMX.FTZ R6, R187, R6, !PT ;  /* 0x00000006bb067209 */ /* 0x000fc40007810000 */
[----:B------:R-:W-:Y:S02]  /*8e00*/  FSEL R209, R164, -INF , P4 ;  /* 0xff800000a4d17808 */ /* 0x000fe40002000000 */
[----:B------:R-:W-:Y:S02]  /*8e10*/  FMNMX.FTZ R6, R161, R6, !PT ;  /* 0x00000006a1067209 */ /* 0x000fe40007810000 */
[----:B------:R-:W-:Y:S01]  /*8e20*/  ISETP.GT.AND P4, PT, R2, 0x20, PT ;  /* 0x000000200200780c */ /* 0x000fe20003f84270 */
[----:B------:R-:W-:Y:S01]  /*8e30*/  MUFU.EX2 R123, R123 ;  /* 0x0000007b007b7308 */ /* 0x000fe20000000800 */
[----:B------:R-:W-:Y:S02]  /*8e40*/  FMNMX.FTZ R6, R209, R6, !PT ;  /* 0x00000006d1067209 */ /* 0x000fe40007810000 */
[----:B------:R-:W-:Y:S02]  /*8e50*/  FSEL R207, R152, -INF , P4 ;  /* 0xff80000098cf7808 */ /* 0x000fe40002000000 */
[----:B------:R-:W-:-:S02]  /*8e60*/  FMNMX.FTZ R6, R165, R6, !PT ;  /* 0x00000006a5067209 */ /* 0x000fc40007810000 */
[----:B------:R-:W-:Y:S02]  /*8e70*/  ISETP.GT.AND P4, PT, R2, 0x28, PT ;  /* 0x000000280200780c */ /* 0x000fe40003f84270 */
[----:B------:R-:W-:Y:S02]  /*8e80*/  FMNMX.FTZ R6, R207, R6, !PT ;  /* 0x00000006cf067209 */ /* 0x000fe40007810000 */
[----:B------:R-:W-:Y:S02]  /*8e90*/  FSEL R211, R156, -INF , P4 ;  /* 0xff8000009cd37808 */ /* 0x000fe40002000000 */
[----:B------:R-:W-:Y:S02]  /*8ea0*/  FMNMX.FTZ R6, R153, R6, !PT ;  /* 0x0000000699067209 */ /* 0x000fe40007810000 */
        /* <DEDUP_REMOVED lines=10> */
[----:B------:R-:W-:Y:S01]  /*8f50*/  FSEL R213, R136, -INF , P4 ;  /* 0xff80000088d57808 */ /* 0x000fe20002000000 */
[--C-:B------:R-:W-:Y:S01]  /*8f60*/  FFMA.FTZ R136, R143, R0, -R20.reuse ;  /* 0x000000008f887223 */ /* 0x100fe20000010814 */
[----:B------:R-:W-:Y:S02]  /*8f70*/  FMNMX.FTZ R6, R149, R6, !PT ;  /* 0x0000000695067209 */ /* 0x000fe40007810000 */
[----:B------:R-:W-:Y:S02]  /*8f80*/  ISETP.GT.AND P4, PT, R2, 0x48, PT ;  /* 0x000000480200780c */ /* 0x000fe40003f84270 */
[----:B------:R-:W-:Y:S01]  /*8f90*/  FMNMX.FTZ R6, R213, R6, !PT ;  /* 0x00000006d5067209 */ /* 0x000fe20007810000 */
[----:B------:R-:W-:Y:S01]  /*8fa0*/  MUFU.EX2 R136, R136 ;  /* 0x0000008800887308 */ /* 0x000fe20000000800 */
[----:B------:R-:W-:Y:S01]  /*8fb0*/  FSEL R217, R140, -INF , P4 ;  /* 0xff8000008cd97808 */ /* 0x000fe20002000000 */
[----:B------:R-:W-:Y:S01]  /*8fc0*/  FFMA.FTZ R140, R189, R0, -R20 ;  /* 0x00000000bd8c7223 */ /* 0x000fe20000010814 */
[----:B------:R-:W-:-:S02]  /*8fd0*/  FMNMX.FTZ R6, R137, R6, !PT ;  /* 0x0000000689067209 */ /* 0x000fc40007810000 */
[----:B------:R-:W-:Y:S02]  /*8fe0*/  ISETP.GT.AND P4, PT, R2, 0x50, PT ;  /* 0x000000500200780c */ /* 0x000fe40003f84270 */
[----:B------:R-:W-:Y:S01]  /*8ff0*/  FMNMX.FTZ R6, R217, R6, !PT ;  /* 0x00000006d9067209 */ /* 0x000fe20007810000 */
[----:B------:R-:W-:Y:S01]  /*9000*/  MUFU.EX2 R140, R140 ;  /* 0x0000008c008c7308 */ /* 0x000fe20000000800 */
[----:B------:R-:W-:Y:S02]  /*9010*/  FSEL R155, R128, -INF , P4 ;  /* 0xff800000809b7808 */ /* 0x000fe40002000000 */
[----:B------:R-:W-:Y:S02]  /*9020*/  FMNMX.FTZ R6, R141, R6, !PT ;  /* 0x000000068d067209 */ /* 0x000fe40007810000 */
[----:B------:R-:W-:Y:S02]  /*9030*/  ISETP.GT.AND P4, PT, R2, 0x58, PT ;  /* 0x000000580200780c */ /* 0x000fe40003f84270 */
[----:B------:R-:W-:Y:S01]  /*9040*/  FMNMX.FTZ R6, R155, R6, !PT ;  /* 0x000000069b067209 */ /* 0x000fe20007810000 */
[----:B------:R0:W-:Y:S01]  /*9050*/  MUFU.EX2 R128, R134 ;  /* 0x0000008600807308 */ /* 0x0001e20000000800 */
[----:B------:R-:W-:Y:S01]  /*9060*/  FSEL R219, R132, -INF , P4 ;  /* 0xff80000084db7808 */ /* 0x000fe20002000000 */
[----:B------:R-:W-:Y:S01]  /*9070*/  FFMA.FTZ R132, R147, R0, -R20 ;  /* 0x0000000093847223 */ /* 0x000fe20000010814 */
[----:B------:R-:W-:-:S02]  /*9080*/  FMNMX.FTZ R6, R129, R6, !PT ;  /* 0x0000000681067209 */ /* 0x000fc40007810000 */
[----:B------:R-:W-:Y:S02]  /*9090*/  ISETP.GT.AND P4, PT, R2, 0x60, PT ;  /* 0x000000600200780c */ /* 0x000fe40003f84270 */
[----:B------:R-:W-:Y:S01]  /*90a0*/  FMNMX.FTZ R6, R219, R6, !PT ;  /* 0x00000006db067209 */ /* 0x000fe20007810000 */
[----:B------:R-:W1:Y:S01]  /*90b0*/  MUFU.EX2 R132, R132 ;  /* 0x0000008400847308 */ /* 0x000e620000000800 */
[----:B------:R-:W-:Y:S01]  /*90c0*/  FSEL R159, R120, -INF , P4 ;  /* 0xff800000789f7808 */ /* 0x000fe20002000000 */
[--C-:B0-----:R-:W-:Y:S01]  /*90d0*/  FFMA.FTZ R134, R139, R0, -R20.reuse ;  /* 0x000000008b867223 */ /* 0x101fe20000010814 */
[----:B------:R-:W-:Y:S02]  /*90e0*/  FMNMX.FTZ R6, R133, R6, !PT ;  /* 0x0000000685067209 */ /* 0x000fe40007810000 */
[----:B------:R-:W-:Y:S02]  /*90f0*/  ISETP.GT.AND P4, PT, R2, 0x68, PT ;  /* 0x000000680200780c */ /* 0x000fe40003f84270 */
[----:B------:R-:W-:Y:S01]  /*9100*/  FMNMX.FTZ R6, R159, R6, !PT ;  /* 0x000000069f067209 */ /* 0x000fe20007810000 */
[----:B------:R0:W-:Y:S01]  /*9110*/  MUFU.EX2 R120, R3 ;  /* 0x0000000300787308 */ /* 0x0001e20000000800 */
[----:B------:R-:W-:Y:S01]  /*9120*/  FSEL R223, R124, -INF , P4 ;  /* 0xff8000007cdf7808 */ /* 0x000fe20002000000 */
[--C-:B------:R-:W-:Y:S01]  /*9130*/  FFMA.FTZ R124, R23, R0, -R20.reuse ;  /* 0x00000000177c7223 */ /* 0x100fe20000010814 */
[----:B------:R-:W-:Y:S01]  /*9140*/  FMNMX.FTZ R6, R221, R6, !PT ;  /* 0x00000006dd067209 */ /* 0x000fe20007810000 */
[----:B------:R-:W-:-:S03]  /*9150*/  FFMA.FTZ R23, R167, R0, -R20 ;  /* 0x00000000a7177223 */ /* 0x000fc60000010814 */
[----:B------:R-:W-:Y:S01]  /*9160*/  FMNMX.FTZ R6, R223, R6, !PT ;  /* 0x00000006df067209 */ /* 0x000fe20007810000 */
[----:B------:R-:W2:Y:S01]  /*9170*/  MUFU.EX2 R124, R124 ;  /* 0x0000007c007c7308 */ /* 0x000ea20000000800 */
[----:B-1----:R-:W-:Y:S02]  /*9180*/  F2FP.F16.F32.PACK_AB R189, R132, R21 ;  /* 0x0000001584bd723e */ /* 0x002fe400000000ff */
[----:B------:R-:W-:-:S05]  /*9190*/  FMNMX.FTZ R6, R225, R6, !PT ;  /* 0x00000006e1067209 */ /* 0x000fca0007810000 */
[----:B0-----:R-:W0:Y:S01]  /*91a0*/  SHFL.BFLY PT, R3, R6, 0x2, 0x1f ;  /* 0x0c401f0006037f89 */ /* 0x001e2200000e0000 */
[----:B------:R-:W1:Y:S08]  /*91b0*/  MUFU.EX2 R134, R134 ;  /* 0x0000008600867308 */ /* 0x000e700000000800 */
[----:B------:R-:W3:Y:S01]  /*91c0*/  MUFU.EX2 R23, R23 ;  /* 0x0000001700177308 */ /* 0x000ee20000000800 */
[----:B--2---:R-:W-:-:S02]  /*91d0*/  F2FP.F16.F32.PACK_AB R191, R125, R124 ;  /* 0x0000007c7dbf723e */ /* 0x004fc400000000ff */
[----:B0-----:R-:W-:-:S05]  /*91e0*/  FMNMX.FTZ R3, R6, R3, !PT ;  /* 0x0000000306037209 */ /* 0x001fca0007810000 */
[----:B------:R-:W0:Y:S02]  /*91f0*/  SHFL.BFLY PT, R6, R3, 0x1, 0x1f ;  /* 0x0c201f0003067f89 */ /* 0x000e2400000e0000 */
[----:B0-----:R-:W-:Y:S02]  /*9200*/  FMNMX.FTZ R6, R3, R6, !PT ;  /* 0x0000000603067209 */ /* 0x001fe40007810000 */
[----:B------:R-:W-:Y:S02]  /*9210*/  FSEL R3, R7, RZ, P3 ;  /* 0x000000ff07037208 */ /* 0x000fe40001800000 */
[C---:B------:R-:W-:Y:S01]  /*9220*/  FSETP.NEU.FTZ.AND P4, PT, R6.reuse, -INF , PT ;  /* 0xff8000000600780b */ /* 0x040fe20003f9d000 */
[CC--:B------:R-:W-:Y:S01]  /*9230*/  FMUL.FTZ R144, R6.reuse, R0.reuse ;  /* 0x0000000006907220 */ /* 0x0c0fe20000410000 */
[----:B------:R-:W-:Y:S01]  /*9240*/  PLOP3.LUT P3, PT, PT, PT, UP1, 0x80, 0x0 ;  /* 0x000000000000781c */ /* 0x000fe20003f6f018 */
[----:B------:R-:W-:Y:S01]  /*9250*/  FADD.FTZ R3, -R3, R14 ;  /* 0x0000000e03037221 */ /* 0x000fe20000010100 */
[----:B------:R-:W-:Y:S01]  /*9260*/  FSEL R2, R6, RZ, P4 ;  /* 0x000000ff06027208 */ /* 0x000fe20002000000 */
[----:B------:R-:W-:Y:S01]  /*9270*/  IMAD.U32 R14, RZ, RZ, UR59 ;  /* 0x0000003bff0e7e24 */ /* 0x000fe2000f8e00ff */
[----:B------:R-:W-:Y:S01]  /*9280*/  FSEL R144, R144, RZ, P4 ;  /* 0x000000ff90907208 */ /* 0x000fe20002000000 */
[----:B------:R-:W-:-:S02]  /*9290*/  FMUL.FTZ R3, R3, R0 ;  /* 0x0000000003037220 */ /* 0x000fc40000410000 */
[----:B------:R-:W-:Y:S01]  /*92a0*/  FADD.FTZ R15, -R2, R15 ;  /* 0x0000000f020f7221 */ /* 0x000fe20000010100 */
[----:B------:R-:W-:Y:S02]  /*92b0*/  @!P1 VIADD R14, R14, 0x36840 ;  /* 0x000368400e0e9836 */ /* 0x000fe40000000000 */
[-CC-:B------:R-:W-:Y:S01]  /*92c0*/  FFMA.FTZ R200, R169, R0.reuse, -R144.reuse ;  /* 0x00000000a9c87223 */ /* 0x180fe20000010890 */
[-CC-:B------:R-:W-:Y:S01]  /*92d0*/  FFMA.FTZ R202, R185, R0.reuse, -R144.reuse ;  /* 0x00000000b9ca7223 */ /* 0x180fe20000010890 */
[-C--:B------:R-:W-:Y:S01]  /*92e0*/  FMUL.FTZ R2, R15, R0.reuse ;  /* 0x000000000f027220 */ /* 0x080fe20000410000 */
[----:B------:R-:W-:Y:S01]  /*92f0*/  MUFU.EX2 R3, R3 ;  /* 0x0000000300037308 */ /* 0x000fe20000000800 */
[-CC-:B------:R-:W-:Y:S01]  /*9300*/  FFMA.FTZ R139, R173, R0.reuse, -R144.reuse ;  /* 0x00000000ad8b7223 */ /* 0x180fe20000010890 */
[-CC-:B------:R-:W-:Y:S01]  /*9310*/  FFMA.FTZ R196, R187, R0.reuse, -R144.reuse ;  /* 0x00000000bbc47223 */ /* 0x180fe20000010890 */
[-CC-:B------:R-:W-:Y:S01]  /*9320*/  FFMA.FTZ R143, R161, R0.reuse, -R144.reuse ;  /* 0x00000000a18f7223 */ /* 0x180fe20000010890 */
[-CC-:B------:R-:W-:Y:S01]  /*9330*/  FFMA.FTZ R15, R149, R0.reuse, -R144.reuse ;  /* 0x00000000950f7223 */ /* 0x180fe20000010890 */
[-C--:B------:R-:W-:Y:S01]  /*9340*/  FFMA.FTZ R198, R209, R0.reuse, -R144 ;  /* 0x00000000d1c67223 */ /* 0x080fe20000010890 */
[----:B------:R-:W-:Y:S01]  /*9350*/  @!P1 PRMT R14, RZ, 0x654, R14 ;  /* 0x00000654ff0e9816 */ /* 0x000fe2000000000e */
        /* <DEDUP_REMOVED lines=21> */
[----:B------:R-:W-:Y:S01]  /*94b0*/  FFMA.FTZ R223, R223, R0, -R144 ;  /* 0x00000000dfdf7223 */ /* 0x000fe20000010890 */
[----:B-1----:R-:W-:Y:S01]  /*94c0*/  F2FP.F16.F32.PACK_AB R185, R134, R121 ;  /* 0x0000007986b9723e */ /* 0x002fe200000000ff */
[----:B------:R-:W-:-:S02]  /*94d0*/  WARPGROUP.DEPBAR.LE gsb0, 0x0 ;  /* 0x00008000000079c5 */ /* 0x000fc40000010000 */
[----:B------:R-:W-:Y:S01]  /*94e0*/  WARPGROUP.ARRIVE ;  /* 0x00000000000079c5 */ /* 0x000fe20000000000 */
[-CC-:B------:R-:W-:Y:S01]  /*94f0*/  FFMA.FTZ R181, R131, R0.reuse, -R20.reuse ;  /* 0x0000000083b57223 */ /* 0x180fe20000010814 */
[-C--:B------:R-:W-:Y:S01]  /*9500*/  FFMA.FTZ R131, R135, R0.reuse, -R20 ;  /* 0x0000000087837223 */ /* 0x080fe20000010814 */
[-C--:B------:R-:W-:Y:S01]  /*9510*/  FFMA.FTZ R135, R168, R0.reuse, -R144 ;  /* 0x00000000a8877223 */ /* 0x080fe20000010890 */
[----:B------:R-:W-:Y:S01]  /*9520*/  MUFU.EX2 R139, R139 ;  /* 0x0000008b008b7308 */ /* 0x000fe20000000800 */
[-CC-:B------:R-:W-:Y:S01]  /*9530*/  FFMA.FTZ R183, R175, R0.reuse, -R20.reuse ;  /* 0x00000000afb77223 */ /* 0x180fe20000010814 */
[----:B------:R-:W-:Y:S01]  /*9540*/  HGMMA.64x192x16.F32 R24, R176, gdesc[UR4].tnspB, R24, gsb0 ;  /* 0x42e00004b0187df0 */ /* 0x000fe20008000818 */
[-C--:B------:R-:W-:Y:S01]  /*9550*/  FFMA.FTZ R20, R127, R0.reuse, -R20 ;  /* 0x000000007f147223 */ /* 0x080fe20000010814 */
[----:B------:R-:W-:Y:S01]  /*9560*/  FFMA.FTZ R144, R225, R0, -R144 ;  /* 0x00000000e1907223 */ /* 0x000fe20000010890 */
[----:B---3--:R-:W-:-:S03]  /*9570*/  F2FP.F16.F32.PACK_AB R187, R136, R23 ;  /* 0x0000001788bb723e */ /* 0x008fc600000000ff */
[----:B------:R-:W0:Y:S08]  /*9580*/  MUFU.EX2 R135, R135 ;  /* 0x0000008700877308 */ /* 0x000e300000000800 */
[----:B------:R-:W-:Y:S08]  /*9590*/  MUFU.EX2 R196, R196 ;  /* 0x000000c400c47308 */ /* 0x000ff00000000800 */
[----:B------:R-:W-:Y:S01]  /*95a0*/  MUFU.EX2 R143, R143 ;  /* 0x0000008f008f7308 */ /* 0x000fe20000000800 */
[----:B0-----:R-:W-:Y:S01]  /*95b0*/  FFMA.FTZ R149, R2, R10, R135 ;  /* 0x0000000a02957223 */ /* 0x001fe20000010087 */
[----:B------:R-:W-:-:S03]  /*95c0*/  FFMA.FTZ R10, R3, R9, R22 ;  /* 0x00000009030a7223 */ /* 0x000fc60000010016 */
[C---:B------:R-:W-:Y:S01]  /*95d0*/  FADD.FTZ R149, R200.reuse, R149 ;  /* 0x00000095c8957221 */ /* 0x040fe20000010000 */
[C---:B------:R-:W-:Y:S01]  /*95e0*/  FADD.FTZ R10, R201.reuse, R10 ;  /* 0x0000000ac90a7221 */ /* 0x040fe20000010000 */
[----:B------:R-:W-:Y:S01]  /*95f0*/  F2FP.F16.F32.PACK_AB R201, R201, R22 ;  /* 0x00000016c9c9723e */ /* 0x000fe200000000ff */
[----:B------:R-:W-:Y:S01]  /*9600*/  MUFU.EX2 R198, R198 ;  /* 0x000000c600c67308 */ /* 0x000fe20000000800 */
[----:B------:R-:W-:Y:S01]  /*9610*/  F2FP.F16.F32.PACK_AB R200, R200, R135 ;  /* 0x00000087c8c8723e */ /* 0x000fe200000000ff */
[----:B------:R-:W-:Y:S01]  /*9620*/  FADD.FTZ R127, R203, R10 ;  /* 0x0000000acb7f7221 */ /* 0x000fe20000010000 */
[----:B------:R-:W-:-:S03]  /*9630*/  F2FP.F16.F32.PACK_AB R203, R122, R203 ;  /* 0x000000cb7acb723e */ /* 0x000fc600000000ff */
[----:B------:R-:W-:Y:S02]  /*9640*/  FADD.FTZ R10, R122, R127 ;  /* 0x0000007f7a0a7221 */ /* 0x000fe40000010000 */
[----:B------:R-:W-:Y:S02]  /*9650*/  MUFU.EX2 R147, R147 ;  /* 0x0000009300937308 */ /* 0x000fe40000000800 */
        /* <DEDUP_REMOVED lines=16> */
[----:B------:R-:W-:-:S04]  /*9760*/  FADD.FTZ R127, R21, R10 ;  /* 0x0000000a157f7221 */ /* 0x000fc80000010000 */
[----:B------:R-:W-:Y:S02]  /*9770*/  FADD.FTZ R127, R132, R127 ;  /* 0x0000007f847f7221 */ /* 0x000fe40000010000 */
        /* <DEDUP_REMOVED lines=15> */
[----:B------:R-:W-:Y:S01]  /*9870*/  MUFU.EX2 R221, R221 ;  /* 0x000000dd00dd7308 */ /* 0x000fe20000000800 */
[----:B------:R-:W-:-:S02]  /*9880*/  WARPGROUP.DEPBAR.LE gsb0, 0x0 ;  /* 0x00008000000079c5 */ /* 0x000fc40000010000 */
[----:B------:R1:W-:Y:S05]  /*9890*/  @!P1 SYNCS.ARRIVE.TRANS64.RED.A1T0 RZ, [R14+URZ], RZ ;  /* 0x000000ff0eff99a7 */ /* 0x0003ea000810043f */
[----:B------:R-:W-:Y:S01]  /*98a0*/  MUFU.EX2 R176, R159 ;  /* 0x0000009f00b07308 */ /* 0x000fe20000000800 */
[----:B0-----:R-:W-:Y:S01]  /*98b0*/  F2FP.F16.F32.PACK_AB R177, R142, R131 ;  /* 0x000000838eb1723e */ /* 0x001fe200000000ff */
[----:B-1----:R-:W-:-:S06]  /*98c0*/  FADD.FTZ R14, R202, R149 ;  /* 0x00000095ca0e7221 */ /* 0x002fcc0000010000 */
[----:B------:R-:W-:Y:S01]  /*98d0*/  MUFU.EX2 R178, R223 ;  /* 0x000000df00b27308 */ /* 0x000fe20000000800 */
[----:B------:R0:W-:Y:S01]  /*98e0*/  @!P1 SYNCS.ARRIVE.TRANS64.RED.A1T0 RZ, [R146+URZ], RZ ;  /* 0x000000ff92ff99a7 */ /* 0x0001e2000810043f */
[C---:B------:R-:W-:Y:S01]  /*98f0*/  F2FP.F16.F32.PACK_AB R202, R139.reuse, R202 ;  /* 0x000000ca8bca723e */ /* 0x040fe200000000ff */
[----:B------:R-:W-:-:S04]  /*9900*/  FADD.FTZ R149, R139, R14 ;  /* 0x0000000e8b957221 */ /* 0x000fc80000010000 */
[----:B------:R-:W-:Y:S01]  /*9910*/  FADD.FTZ R14, R196, R149 ;  /* 0x00000095c40e7221 */ /* 0x000fe20000010000 */
[----:B------:R-:W-:Y:S01]  /*9920*/  MUFU.EX2 R144, R144 ;  /* 0x0000009000907308 */ /* 0x000fe20000000800 */
[C---:B------:R-:W-:Y:S02]  /*9930*/  F2FP.F16.F32.PACK_AB R196, R143.reuse, R196 ;  /* 0x000000c48fc4723e */ /* 0x040fe400000000ff */
[----:B------:R-:W-:-:S04]  /*9940*/  FADD.FTZ R137, R143, R14 ;  /* 0x0000000e8f897221 */ /* 0x000fc80000010000 */
[----:B------:R-:W-:Y:S01]  /*9950*/  FADD.FTZ R14, R198, R137 ;  /* 0x00000089c60e7221 */ /* 0x000fe20000010000 */
[----:B------:R-:W1:Y:S01]  /*9960*/  MUFU.EX2 R20, R20 ;  /* 0x0000001400147308 */ /* 0x000e620000000800 */
[C---:B------:R-:W-:Y:S02]  /*9970*/  F2FP.F16.F32.PACK_AB R198, R147.reuse, R198 ;  /* 0x000000c693c6723e */ /* 0x040fe400000000ff */
[----:B------:R-:W-:-:S04]  /*9980*/  FADD.FTZ R137, R147, R14 ;  /* 0x0000000e93897221 */ /* 0x000fc80000010000 */
[----:B------:R-:W-:Y:S01]  /*9990*/  FADD.FTZ R14, R192, R137 ;  /* 0x00000089c00e7221 */ /* 0x000fe20000010000 */
[----:B------:R-:W-:-:S03]  /*99a0*/  F2FP.F16.F32.PACK_AB R192, R151, R192 ;  /* 0x000000c097c0723e */ /* 0x000fc600000000ff */
[----:B------:R-:W-:-:S04]  /*99b0*/  FADD.FTZ R137, R151, R14 ;  /* 0x0000000e97897221 */ /* 0x000fc80000010000 */
[----:B------:R-:W-:Y:S01]  /*99c0*/  FADD.FTZ R14, R194, R137 ;  /* 0x00000089c20e7221 */ /* 0x000fe20000010000 */
[C---:B------:R-:W-:Y:S02]  /*99d0*/  F2FP.F16.F32.PACK_AB R194, R153.reuse, R194 ;  /* 0x000000c299c2723e */ /* 0x040fe400000000ff */
[----:B-1----:R-:W-:Y:S01]  /*99e0*/  F2FP.F16.F32.PACK_AB R179, R20, R123 ;  /* 0x0000007b14b3723e */ /* 0x002fe200000000ff */
[----:B------:R-:W-:-:S04]  /*99f0*/  FADD.FTZ R137, R153, R14 ;  /* 0x0000000e99897221 */ /* 0x000fc80000010000 */
[----:B------:R-:W-:Y:S01]  /*9a00*/  FADD.FTZ R14, R188, R137 ;  /* 0x00000089bc0e7221 */ /* 0x000fe20000010000 */
[----:B------:R-:W-:-:S03]  /*9a10*/  F2FP.F16.F32.PACK_AB R188, R145, R188 ;  /* 0x000000bc91bc723e */ /* 0x000fc600000000ff */
[----:B------:R-:W-:Y:S01]  /*9a20*/  FADD.FTZ R129, R145, R14 ;  /* 0x0000000e91817221 */ /* 0x000fe20000010000 */
[----:B------:R-:W-:-:S03]  /*9a30*/  FADD.FTZ R14, R124, R127 ;  /* 0x0000007f7c0e7221 */ /* 0x000fc60000010000 */
[----:B------:R-:W-:Y:S01]  /*9a40*/  FADD.FTZ R10, R190, R129 ;  /* 0x00000081be0a7221 */ /* 0x000fe20000010000 */
[----:B------:R-:W-:Y:S01]  /*9a50*/  FADD.FTZ R14, R125, R14 ;  /* 0x0000000e7d0e7221 */ /* 0x000fe20000010000 */
[C---:B------:R-:W-:Y:S02]  /*9a60*/  F2FP.F16.F32.PACK_AB R190, R15.reuse, R190 ;  /* 0x000000be0fbe723e */ /* 0x040fe400000000ff */
[----:B------:R-:W-:-:S04]  /*9a70*/  FADD.FTZ R127, R15, R10 ;  /* 0x0000000a0f7f7221 */ /* 0x000fc80000010000 */
[----:B------:R-:W-:Y:S01]  /*9a80*/  FADD.FTZ R10, R184, R127 ;  /* 0x0000007fb80a7221 */ /* 0x000fe20000010000 */
[----:B------:R-:W-:Y:S01]  /*9a90*/  FADD.FTZ R127, R121, R14 ;  /* 0x0000000e797f7221 */ /* 0x000fe20000010000 */
[C---:B------:R-:W-:Y:S01]  /*9aa0*/  F2FP.F16.F32.PACK_AB R184, R9.reuse, R184 ;  /* 0x000000b809b8723e */ /* 0x040fe200000000ff */
[----:B------:R-:W-:Y:S02]  /*9ab0*/  IMAD.MOV.U32 R14, RZ, RZ, R7 ;  /* 0x000000ffff0e7224 */ /* 0x000fe400078e0007 */
[----:B------:R-:W-:Y:S01]  /*9ac0*/  FADD.FTZ R129, R9, R10 ;  /* 0x0000000a09817221 */ /* 0x000fe20000010000 */
[----:B------:R-:W-:-:S03]  /*9ad0*/  FADD.FTZ R10, R134, R127 ;  /* 0x0000007f860a7221 */ /* 0x000fc60000010000 */
[----:B------:R-:W-:Y:S01]  /*9ae0*/  FADD.FTZ R129, R186, R129 ;  /* 0x00000081ba817221 */ /* 0x000fe20000010000 */
[----:B------:R-:W-:Y:S01]  /*9af0*/  FADD.FTZ R15, R23, R10 ;  /* 0x0000000a170f7221 */ /* 0x000fe20000010000 */
[C---:B------:R-:W-:Y:S02]  /*9b00*/  F2FP.F16.F32.PACK_AB R186, R141.reuse, R186 ;  /* 0x000000ba8dba723e */ /* 0x040fe400000000ff */
[----:B------:R-:W-:Y:S01]  /*9b10*/  FADD.FTZ R129, R141, R129 ;  /* 0x000000818d817221 */ /* 0x000fe20000010000 */
[----:B------:R-:W-:-:S03]  /*9b20*/  FADD.FTZ R15, R136, R15 ;  /* 0x0000000f880f7221 */ /* 0x000fc60000010000 */
[----:B------:R-:W-:Y:S01]  /*9b30*/  FADD.FTZ R129, R180, R129 ;  /* 0x00000081b4817221 */ /* 0x000fe20000010000 */
[----:B------:R-:W-:Y:S01]  /*9b40*/  FADD.FTZ R10, R138, R15 ;  /* 0x0000000f8a0a7221 */ /* 0x000fe20000010000 */
[C---:B------:R-:W-:Y:S01]  /*9b50*/  F2FP.F16.F32.PACK_AB R180, R22.reuse, R180 ;  /* 0x000000b416b4723e */ /* 0x040fe200000000ff */
[----:B------:R-:W-:Y:S02]  /*9b60*/  IMAD.MOV.U32 R15, RZ, RZ, R6 ;  /* 0x000000ffff0f7224 */ /* 0x000fe400078e0006 */
        /* <DEDUP_REMOVED lines=13> */
[----:B------:R-:W-:-:S03]  /*9c40*/  FADD.FTZ R10, R142, R9 ;  /* 0x000000098e0a7221 */ /* 0x000fc60000010000 */
[----:B------:R-:W-:Y:S01]  /*9c50*/  FADD.FTZ R129, R178, R129 ;  /* 0x00000081b2817221 */ /* 0x000fe20000010000 */
[----:B------:R-:W-:Y:S01]  /*9c60*/  FADD.FTZ R9, R123, R10 ;  /* 0x0000000a7b097221 */ /* 0x000fe20000010000 */
[C---:B------:R-:W-:Y:S02]  /*9c70*/  F2FP.F16.F32.PACK_AB R178, R144.reuse, R178 ;  /* 0x000000b290b2723e */ /* 0x040fe400000000ff */
[----:B------:R-:W-:Y:S01]  /*9c80*/  FADD.FTZ R10, R144, R129 ;  /* 0x00000081900a7221 */ /* 0x000fe20000010000 */
[----:B------:R-:W-:Y:S01]  /*9c90*/  FADD.FTZ R9, R20, R9 ;  /* 0x0000000914097221 */ /* 0x000fe20000010000 */
[----:B0-----:R-:W-:Y:S06]  /*9ca0*/  @P3 BRA `(.L_x_5304) ;  /* 0xffffffb800c43947 */ /* 0x001fec000383ffff */
[----:B------:R-:W-:-:S07]  /*9cb0*/  IMAD.U32 R20, RZ, RZ, UR58 ;  /* 0x0000003aff147e24 */ /* 0x000fce000f8e00ff */
.L_x_5295:
        /* <DEDUP_REMOVED lines=10> */
.L_x_5314:
        /* <DEDUP_REMOVED lines=9> */
.L_x_5306:
        /* <DEDUP_REMOVED lines=8> */
.L_x_5307:
[----:B-1----:R-:W-:Y:S05]  /*9e70*/  @P2 BRA `(.L_x_5308) ;  /* 0x0000000000082947 */ /* 0x002fea0003800000 */
[----:B------:R-:W1:Y:S02]  /*9e80*/  SYNCS.PHASECHK.TRANS64.TRYWAIT P2, [UR61+0x36830], R0 ;  /* 0x03683000ff0075a7 */ /* 0x000e64000804017d */
[----:B-1----:R-:W-:Y:S05]  /*9e90*/  @!P2 BRA `(.L_x_5309) ;  /* 0x000000b00090a947 */ /* 0x002fea0003800000 */
.L_x_5308:
        /* <DEDUP_REMOVED lines=24> */
[----:B------:R-:W-:Y:S01]  /*a020*/  R2UR UR48, R4 ;  /* 0x00000000043072ca */ /* 0x000fe200000e0000 */
[----:B------:R-:W-:Y:S01]  /*a030*/  UIADD3 UR50, UR7, 0x200, URZ ;  /* 0x0000020007327890 */ /* 0x000fe2000fffe03f */
[----:B------:R-:W-:Y:S01]  /*a040*/  R2UR UR49, R5 ;  /* 0x00000000053172ca */ /* 0x000fe200000e0000 */
[----:B------:R-:W-:Y:S01]  /*a050*/  UMOV UR51, 0x40000040 ;  /* 0x4000004000337882 */ /* 0x000fe20000000000 */
        /* <DEDUP_REMOVED lines=591> */
.L_x_5310:
        /* <DEDUP_REMOVED lines=8> */
.L_x_5311:
[----:B-1----:R-:W-:Y:S05]  /*c5d0*/  @P2 BRA `(.L_x_5312) ;  /* 0x0000000000082947 */ /* 0x002fea0003800000 */
[----:B------:R-:W1:Y:S02]  /*c5e0*/  SYNCS.PHASECHK.TRANS64.TRYWAIT P2, [UR11+0x36850], R0 ;  /* 0x03685000ff0075a7 */ /* 0x000e64000804014b */
[----:B-1----:R-:W-:Y:S05]  /*c5f0*/  @!P2 BRA `(.L_x_5313) ;  /* 0x0000008800d0a947 */ /* 0x002fea0003800000 */
.L_x_5312:
[----:B------:R-:W-:Y:S01]  /*c600*/  R2UR UR7, R16 ;  /* 0x00000000100772ca */ /* 0x000fe200000e0000 */
[----:B------:R-:W-:Y:S01]  /*c610*/  WARPGROUP.ARRIVE ;  /* 0x00000000000079c5 */ /* 0x000fe20000000000 */
[----:B------:R-:W-:Y:S01]  /*c620*/  UMOV UR15, 0x40000040 ;  /* 0x40000040000f7882 */ /* 0x000fe20000000000 */
[----:B01----:R-:W-:Y:S02]  /*c630*/  FMNMX.FTZ R0, R168, R13, !PT ;  /* 0x0000000da8007209 */ /* 0x003fe40007810000 */
[----:B------:R-:W-:Y:S02]  /*c640*/  R2UR UR18, R20 ;  /* 0x00000000141272ca */ /* 0x000fe400000e0000 */
[----:B------:R-:W-:Y:S02]  /*c650*/  FMNMX.FTZ R3, R169, R0, !PT ;  /* 0x00000000a9037209 */ /* 0x000fe40007810000 */
[----:B------:R-:W-:Y:S02]  /*c660*/  R2UR UR19, R18 ;  /* 0x00000000121372ca */ /* 0x000fe400000e0000 */
[----:B------:R-:W-:-:S02]  /*c670*/  FMNMX.FTZ R0, R172, R3, !PT ;  /* 0x00000003ac007209 */ /* 0x000fc40007810000 */
[----:B------:R-:W-:Y:S02]  /*c680*/  UIADD3 UR7, UR7, 0x400, URZ ;  /* 0x0000040007077890 */ /* 0x000fe4000fffe03f */
[----:B------:R-:W-:Y:S02]  /*c690*/  FMNMX.FTZ R3, R173, R0, !PT ;  /* 0x00000000ad037209 */ /* 0x000fe40007810000 */
[----:B------:R-:W-:Y:S02]  /*c6a0*/  USHF.R.U32.HI UR7, URZ, 0x4, UR7 ;  /* 0x000000043f077899 */ /* 0x000fe40008011607 */
[----:B------:R-:W-:Y:S02]  /*c6b0*/  FMNMX.FTZ R0, R160, R3, !PT ;  /* 0x00000003a0007209 */ /* 0x000fe40007810000 */
[----:B------:R-:W-:Y:S02]  /*c6c0*/  ULOP3.LUT UR7, UR7, 0x3fff, URZ, 0xc0, !UPT ;  /* 0x00003fff07077892 */ /* 0x000fe4000f8ec03f */
[----:B------:R-:W-:Y:S01]  /*c6d0*/  FMNMX.FTZ R3, R161, R0, !PT ;  /* 0x00000000a1037209 */ /* 0x000fe20007810000 */
[----:B------:R-:W-:-:S02]  /*c6e0*/  UISETP.GT.AND UP0, UPT, UR18, UR19, UPT ;  /* 0x000000131200728c */ /* 0x000fc4000bf04270 */
[----:B------:R-:W-:Y:S01]  /*c6f0*/  ULOP3.LUT UR7, UR7, 0x3800000, URZ, 0xfc, !UPT ;  /* 0x0380000007077892 */ /* 0x000fe2000f8efc3f */
[----:B------:R-:W-:-:S03]  /*c700*/  FMNMX.FTZ R0, R164, R3, !PT ;  /* 0x00000003a4007209 */ /* 0x000fc60007810000 */
[----:B------:R-:W-:Y:S01]  /*c710*/  UIMAD UR6, UR6, 0xa80, UR7 ;  /* 0x00000a80060678a4 */ /* 0x000fe2000f8e0207 */
[----:B------:R-:W-:Y:S02]  /*c720*/  FMNMX.FTZ R3, R165, R0, !PT ;  /* 0x00000000a5037209 */ /* 0x000fe40007810000 */
[----:B------:R-:W-:Y:S01]  /*c730*/  UMOV UR7, 0x40000040 ;  /* 0x4000004000077882 */ /* 0x000fe20000000000 */
[----:B------:R-:W-:Y:S01]  /*c740*/  UIADD3 UR10, UR6, 0x80, URZ ;  /* 0x00000080060a7890 */ /* 0x000fe2000fffe03f */
[----:B------:R-:W-:Y:S02]  /*c750*/  FMNMX.FTZ R0, R152, R3, !PT ;  /* 0x0000000398007209 */ /* 0x000fe40007810000 */
[----:B------:R-:W-:Y:S02]  /*c760*/  PLOP3.LUT P2, PT, PT, PT, UP0, 0x80, 0x0 ;  /* 0x000000000000781c */ /* 0x000fe40003f4f008 */
[----:B------:R-:W-:Y:S01]  /*c770*/  HGMMA.64x192x16.F32 R24, R200, gdesc[UR4].tnspB, R24, gsb0 ;  /* 0x42e00004c8187df0 */ /* 0x000fe20008000818 */
[----:B------:R-:W-:Y:S01]  /*c780*/  FMNMX.FTZ R3, R153, R0, !PT ;  /* 0x0000000099037209 */ /* 0x000fe20007810000 */
[----:B------:R-:W-:Y:S01]  /*c790*/  UMOV UR14, UR10 ;  /* 0x0000000a000e7c82 */ /* 0x000fe20008000000 */
[----:B------:R-:W-:-:S02]  /*c7a0*/  UIADD3 UR10, UR6, 0x100, URZ ;  /* 0x00000100060a7890 */ /* 0x000fc4000fffe03f */
        /* <DEDUP_REMOVED lines=21> */
[----:B------:R-:W0:Y:S03]  /*c900*/  LDC R0, c[0x0][0x988] ;  /* 0x00026200ff007b82 */ /* 0x000e260000000800 */
[----:B------:R-:W1:Y:S02]  /*c910*/  SHFL.BFLY PT, R3, R14, 0x1, 0x1f ;  /* 0x0c201f000e037f89 */ /* 0x000e6400000e0000 */
[----:B-1----:R-:W-:Y:S02]  /*c920*/  FMNMX.FTZ R6, R14, R3, !PT ;  /* 0x000000030e067209 */ /* 0x002fe40007810000 */
[----:B------:R-:W-:-:S03]  /*c930*/  FMNMX.FTZ R14, R170, R11, !PT ;  /* 0x0000000baa0e7209 */ /* 0x000fc60007810000 */
[----:B------:R-:W-:Y:S01]  /*c940*/  FADD.FTZ R3, -R6, R13 ;  /* 0x0000000d06037221 */ /* 0x000fe20000010100 */
[----:B------:R-:W-:-:S03]  /*c950*/  FMNMX.FTZ R7, R171, R14, !PT ;  /* 0x0000000eab077209 */ /* 0x000fc60007810000 */
[-C--:B0-----:R-:W-:Y:S01]  /*c960*/  FMUL.FTZ R2, R3, R0.reuse ;  /* 0x0000000003027220 */ /* 0x081fe20000410000 */
[----:B------:R-:W-:Y:S01]  /*c970*/  FMNMX.FTZ R14, R174, R7, !PT ;  /* 0x00000007ae0e7209 */ /* 0x000fe20007810000 */
[----:B------:R-:W-:-:S03]  /*c980*/  FMUL.FTZ R3, R6, R0 ;  /* 0x0000000006037220 */ /* 0x000fc60000410000 */
        /* <DEDUP_REMOVED lines=22> */
[----:B------:R-:W0:Y:S01]  /*caf0*/  MUFU.EX2 R13, R13 ;  /* 0x0000000d000d7308 */ /* 0x000e220000000800 */
        /* <DEDUP_REMOVED lines=16> */
[-CC-:B------:R-:W-:Y:S01]  /*cc00*/  FFMA.FTZ R200, R169, R0.reuse, -R3.reuse ;  /* 0x00000000a9c87223 */ /* 0x180fe20000010803 */
[----:B------:R-:W-:Y:S01]  /*cc10*/  FFMA.FTZ R202, R172, R0, -R3 ;  /* 0x00000000acca7223 */ /* 0x000fe20000010803 */
[----:B------:R-:W-:Y:S01]  /*cc20*/  MUFU.EX2 R153, R153 ;  /* 0x0000009900997308 */ /* 0x000fe20000000800 */
[----:B------:R-:W-:Y:S01]  /*cc30*/  FMNMX.FTZ R14, R130, R7, !PT ;  /* 0x00000007820e7209 */ /* 0x000fe20007810000 */
[----:B------:R-:W-:Y:S01]  /*cc40*/  HGMMA.64x192x16.F32 R24, R196, gdesc[UR12].tnspB, R24, gsb0 ;  /* 0x42e0000cc4187df0 */ /* 0x000fe20008000818 */
[----:B------:R-:W-:Y:S01]  /*cc50*/  UMOV UR14, UR10 ;  /* 0x0000000a000e7c82 */ /* 0x000fe20008000000 */
[----:B------:R-:W-:Y:S01]  /*cc60*/  UMOV UR15, 0x40000040 ;  /* 0x40000040000f7882 */ /* 0x000fe20000000000 */
[----:B------:R-:W-:Y:S01]  /*cc70*/  UIADD3 UR10, UR6, 0x180, URZ ;  /* 0x00000180060a7890 */ /* 0x000fe2000fffe03f */
[----:B------:R-:W-:-:S02]  /*cc80*/  FMNMX.FTZ R7, R131, R14, !PT ;  /* 0x0000000e83077209 */ /* 0x000fc40007810000 */
[----:B------:R-:W1:Y:S02]  /*cc90*/  MUFU.EX2 R200, R200 ;  /* 0x000000c800c87308 */ /* 0x000e640000000800 */
[----:B------:R-:W-:-:S04]  /*cca0*/  FMNMX.FTZ R14, R134, R7, !PT ;  /* 0x00000007860e7209 */ /* 0x000fc80007810000 */
[----:B------:R-:W-:Y:S02]  /*ccb0*/  FMNMX.FTZ R7, R135, R14, !PT ;  /* 0x0000000e87077209 */ /* 0x000fe40007810000 */
[----:B------:R-:W2:Y:S02]  /*ccc0*/  MUFU.EX2 R202, R202 ;  /* 0x000000ca00ca7308 */ /* 0x000ea40000000800 */
[----:B------:R-:W-:-:S04]  /*ccd0*/  FMNMX.FTZ R14, R122, R7, !PT ;  /* 0x000000077a0e7209 */ /* 0x000fc80007810000 */
[----:B------:R-:W-:Y:S02]  /*cce0*/  FMNMX.FTZ R7, R123, R14, !PT ;  /* 0x0000000e7b077209 */ /* 0x000fe40007810000 */
[----:B------:R-:W-:Y:S02]  /*ccf0*/  MUFU.EX2 R145, R145 ;  /* 0x0000009100917308 */ /* 0x000fe40000000800 */
[----:B------:R-:W-:-:S04]  /*cd00*/  FMNMX.FTZ R14, R126, R7, !PT ;  /* 0x000000077e0e7209 */ /* 0x000fc80007810000 */
[----:B------:R-:W-:Y:S02]  /*cd10*/  FMNMX.FTZ R14, R127, R14, !PT ;  /* 0x0000000e7f0e7209 */ /* 0x000fe40007810000 */
[----:B------:R-:W-:Y:S03]  /*cd20*/  MUFU.EX2 R149, R149 ;  /* 0x0000009500957308 */ /* 0x000fe60000000800 */
[----:B------:R-:W3:Y:S05]  /*cd30*/  SHFL.BFLY PT, R7, R14, 0x2, 0x1f ;  /* 0x0c401f000e077f89 */ /* 0x000eea00000e0000 */
[----:B------:R-:W-:Y:S08]  /*cd40*/  MUFU.EX2 R137, R137 ;  /* 0x0000008900897308 */ /* 0x000ff00000000800 */
[----:B------:R-:W-:Y:S08]  /*cd50*/  MUFU.EX2 R141, R141 ;  /* 0x0000008d008d7308 */ /* 0x000ff00000000800 */
[----:B------:R-:W-:Y:S01]  /*cd60*/  MUFU.EX2 R129, R129 ;  /* 0x0000008100817308 */ /* 0x000fe20000000800 */
[----:B---3--:R-:W-:Y:S01]  /*cd70*/  FMNMX.FTZ R20, R14, R7, !PT ;  /* 0x000000070e147209 */ /* 0x008fe20007810000 */
[-CC-:B------:R-:W-:Y:S01]  /*cd80*/  FFMA.FTZ R14, R120, R0.reuse, -R3.reuse ;  /* 0x00000000780e7223 */ /* 0x180fe20000010803 */
[----:B------:R-:W-:-:S03]  /*cd90*/  FFMA.FTZ R120, R125, R0, -R3 ;  /* 0x000000007d787223 */ /* 0x000fc60000010803 */
[----:B------:R-:W3:Y:S02]  /*cda0*/  SHFL.BFLY PT, R7, R20, 0x1, 0x1f ;  /* 0x0c201f0014077f89 */ /* 0x000ee400000e0000 */
[----:B------:R-:W-:Y:S08]  /*cdb0*/  MUFU.EX2 R133, R133 ;  /* 0x0000008500857308 */ /* 0x000ff00000000800 */
[----:B------:R-:W-:Y:S08]  /*cdc0*/  MUFU.EX2 R14, R14 ;  /* 0x0000000e000e7308 */ /* 0x000ff00000000800 */
[----:B------:R-:W-:Y:S01]  /*cdd0*/  MUFU.EX2 R121, R121 ;  /* 0x0000007900797308 */ /* 0x000fe20000000800 */
[----:B---3--:R-:W-:-:S07]  /*cde0*/  FMNMX.FTZ R7, R20, R7, !PT ;  /* 0x0000000714077209 */ /* 0x008fce0007810000 */
[----:B------:R3:W-:Y:S01]  /*cdf0*/  MUFU.EX2 R20, R124 ;  /* 0x0000007c00147308 */ /* 0x0007e20000000800 */
[----:B------:R-:W-:-:S04]  /*ce00*/  FMUL.FTZ R125, R7, R0 ;  /* 0x00000000077d7220 */ /* 0x000fc80000410000 */
[-CC-:B------:R-:W-:Y:S01]  /*ce10*/  FFMA.FTZ R22, R170, R0.reuse, -R125.reuse ;  /* 0x00000000aa167223 */ /* 0x180fe2000001087d */
[-CC-:B------:R-:W-:Y:S01]  /*ce20*/  FFMA.FTZ R201, R171, R0.reuse, -R125.reuse ;  /* 0x00000000abc97223 */ /* 0x180fe2000001087d */
[-CC-:B------:R-:W-:Y:S01]  /*ce30*/  FFMA.FTZ R203, R174, R0.reuse, -R125.reuse ;  /* 0x00000000aecb7223 */ /* 0x180fe2000001087d */
[-CC-:B------:R-:W-:Y:S01]  /*ce40*/  FFMA.FTZ R175, R175, R0.reuse, -R125.reuse ;  /* 0x00000000afaf7223 */ /* 0x180fe2000001087d */
[-CC-:B---3--:R-:W-:Y:S01]  /*ce50*/  FFMA.FTZ R124, R167, R0.reuse, -R125.reuse ;  /* 0x00000000a77c7223 */ /* 0x188fe2000001087d */
        /* <DEDUP_REMOVED lines=22> */
[-C--:B------:R-:W-:Y:S01]  /*cfc0*/  FFMA.FTZ R198, R164, R0.reuse, -R3 ;  /* 0x00000000a4c67223 */ /* 0x080fe20000010803 */
[-CC-:B------:R-:W-:Y:S01]  /*cfd0*/  FFMA.FTZ R197, R162, R0.reuse, -R125.reuse ;  /* 0x00000000a2c57223 */ /* 0x180fe2000001087d */
[----:B------:R-:W-:Y:S02]  /*cfe0*/  FFMA.FTZ R199, R166, R0, -R125 ;  /* 0x00000000a6c77223 */ /* 0x000fe4000001087d */
[----:B------:R-:W-:Y:S01]  /*cff0*/  HGMMA.64x192x16.F32 R24, R192, gdesc[UR12].tnspB, R24, gsb0 ;  /* 0x42e0000cc0187df0 */ /* 0x000fe20008000818 */
[----:B------:R-:W-:Y:S01]  /*d000*/  UMOV UR14, UR10 ;  /* 0x0000000a000e7c82 */ /* 0x000fe20008000000 */
[----:B------:R-:W-:Y:S01]  /*d010*/  UMOV UR15, 0x40000040 ;  /* 0x40000040000f7882 */ /* 0x000fe20000000000 */
[----:B------:R-:W-:Y:S01]  /*d020*/  UIADD3 UR10, UR6, 0x200, URZ ;  /* 0x00000200060a7890 */ /* 0x000fe2000fffe03f */
[----:B------:R-:W3:Y:S08]  /*d030*/  MUFU.EX2 R196, R196 ;  /* 0x000000c400c47308 */ /* 0x000ef00000000800 */
[----:B------:R-:W-:Y:S08]  /*d040*/  MUFU.EX2 R197, R197 ;  /* 0x000000c500c57308 */ /* 0x000ff00000000800 */
[----:B------:R-:W4:Y:S08]  /*d050*/  MUFU.EX2 R198, R198 ;  /* 0x000000c600c67308 */ /* 0x000f300000000800 */
        /* <DEDUP_REMOVED lines=11> */
[----:B------:R-:W-:Y:S01]  /*d110*/  MUFU.EX2 R192, R192 ;  /* 0x000000c000c07308 */ /* 0x000fe20000000800 */
[----:B------:R-:W-:-:S07]  /*d120*/  UIADD3 UR6, UR6, 0x300, URZ ;  /* 0x0000030006067890 */ /* 0x000fce000fffe03f */
[----:B------:R-:W-:Y:S08]  /*d130*/  MUFU.EX2 R193, R193 ;  /* 0x000000c100c17308 */ /* 0x000ff00000000800 */
[----:B------:R-:W-:Y:S08]  /*d140*/  MUFU.EX2 R194, R194 ;  /* 0x000000c200c27308 */ /* 0x000ff00000000800 */
[----:B------:R-:W-:Y:S01]  /*d150*/  MUFU.EX2 R195, R195 ;  /* 0x000000c300c37308 */ /* 0x000fe20000000800 */
[----:B------:R-:W-:-:S02]  /*d160*/  WARPGROUP.DEPBAR.LE gsb0, 0x0 ;  /* 0x00008000000079c5 */ /* 0x000fc40000010000 */
[----:B------:R-:W-:Y:S01]  /*d170*/  WARPGROUP.ARRIVE ;  /* 0x00000000000079c5 */ /* 0x000fe20000000000 */
[-CC-:B------:R-:W-:Y:S01]  /*d180*/  FFMA.FTZ R188, R144, R0.reuse, -R3.reuse ;  /* 0x0000000090bc7223 */ /* 0x180fe20000010803 */
[-C--:B------:R-:W-:Y:S01]  /*d190*/  FFMA.FTZ R190, R148, R0.reuse, -R3 ;  /* 0x0000000094be7223 */ /* 0x080fe20000010803 */
[----:B------:R-:W-:Y:S02]  /*d1a0*/  IMAD.U32 R144, RZ, RZ, UR61 ;  /* 0x0000003dff907e24 */ /* 0x000fe4000f8e00ff */
[-CC-:B------:R-:W-:Y:S01]  /*d1b0*/  FFMA.FTZ R189, R146, R0.reuse, -R125.reuse ;  /* 0x0000000092bd7223 */ /* 0x180fe2000001087d */
[----:B------:R-:W-:Y:S01]  /*d1c0*/  FFMA.FTZ R191, R150, R0, -R125 ;  /* 0x0000000096bf7223 */ /* 0x000fe2000001087d */
[----:B------:R-:W-:Y:S01]  /*d1d0*/  HGMMA.64x192x16.F32 R24, R184, gdesc[UR12].tnspB, R24, gsb0 ;  /* 0x42e0000cb8187df0 */ /* 0x000fe20008000818 */
[----:B------:R-:W-:Y:S01]  /*d1e0*/  UMOV UR14, UR10 ;  /* 0x0000000a000e7c82 */ /* 0x000fe20008000000 */
[----:B------:R-:W-:Y:S01]  /*d1f0*/  UMOV UR15, 0x40000040 ;  /* 0x40000040000f7882 */ /* 0x000fe20000000000 */
[----:B------:R-:W-:Y:S01]  /*d200*/  @!P1 VIADD R144, R144, 0x36840 ;  /* 0x0003684090909836 */ /* 0x000fe20000000000 */
[----:B------:R-:W-:Y:S01]  /*d210*/  MUFU.EX2 R188, R188 ;  /* 0x000000bc00bc7308 */ /* 0x000fe20000000800 */
[----:B------:R-:W-:-:S03]  /*d220*/  IMAD.U32 R148, RZ, RZ, UR11 ;  /* 0x0000000bff947e24 */ /* 0x000fc6000f8e00ff */
[----:B------:R-:W-:Y:S01]  /*d230*/  @!P1 PRMT R146, RZ, 0x654, R144 ;  /* 0x00000654ff929816 */ /* 0x000fe20000000090 */
[----:B------:R-:W-:-:S03]  /*d240*/  @!P1 VIADD R148, R148, 0x36860 ;  /* 0x0003686094949836 */ /* 0x000fc60000000000 */
[----:B------:R-:W-:Y:S02]  /*d250*/  MUFU.EX2 R189, R189 ;  /* 0x000000bd00bd7308 */ /* 0x000fe40000000800 */
[----:B------:R-:W-:-:S06]  /*d260*/  @!P1 PRMT R148, RZ, 0x654, R148 ;  /* 0x00000654ff949816 */ /* 0x000fcc0000000094 */
        /* <DEDUP_REMOVED lines=8> */
[----:B------:R-:W-:Y:S01]  /*d2f0*/  FFMA.FTZ R140, R163, R0, -R125 ;  /* 0x00000000a38c7223 */ /* 0x000fe2000001087d */
[----:B0-----:R-:W-:Y:S01]  /*d300*/  FFMA.FTZ R147, R2, R10, R13 ;  /* 0x0000000a02937223 */ /* 0x001fe2000001000d */
[----:B------:R-:W-:Y:S01]  /*d310*/  HGMMA.64x192x16.F32 R24, R180, gdesc[UR12].tnspB, R24, gsb0 ;  /* 0x42e0000cb4187df0 */ /* 0x000fe20008000818 */
[----:B------:R-:W-:Y:S01]  /*d320*/  FFMA.FTZ R185, R138, R0, -R125 ;  /* 0x000000008ab97223 */ /* 0x000fe2000001087d */
[----:B------:R-:W-:Y:S01]  /*d330*/  MUFU.EX2 R184, R184 ;  /* 0x000000b800b87308 */ /* 0x000fe20000000800 */
[C---:B-1----:R-:W-:Y:S01]  /*d340*/  FADD.FTZ R147, R200.reuse, R147 ;  /* 0x00000093c8937221 */ /* 0x042fe20000010000 */
[----:B------:R-:W-:-:S03]  /*d350*/  F2FP.F16.F32.PACK_AB R200, R200, R13 ;  /* 0x0000000dc8c8723e */ /* 0x000fc600000000ff */
[----:B--2---:R-:W-:Y:S01]  /*d360*/  FADD.FTZ R138, R202, R147 ;  /* 0x00000093ca8a7221 */ /* 0x004fe20000010000 */
[C---:B------:R-:W-:Y:S02]  /*d370*/  F2FP.F16.F32.PACK_AB R202, R15.reuse, R202 ;  /* 0x000000ca0fca723e */ /* 0x040fe400000000ff */
[----:B------:R-:W-:Y:S01]  /*d380*/  MUFU.EX2 R140, R140 ;  /* 0x0000008c008c7308 */ /* 0x000fe20000000800 */
[----:B------:R-:W-:-:S04]  /*d390*/  FADD.FTZ R147, R15, R138 ;  /* 0x0000008a0f937221 */ /* 0x000fc80000010000 */
[----:B---3--:R-:W-:Y:S01]  /*d3a0*/  FADD.FTZ R138, R196, R147 ;  /* 0x00000093c48a7221 */ /* 0x008fe20000010000 */
[C---:B------:R-:W-:Y:S02]  /*d3b0*/  F2FP.F16.F32.PACK_AB R196, R17.reuse, R196 ;  /* 0x000000c411c4723e */ /* 0x040fe400000000ff */
[----:B------:R-:W-:Y:S01]  /*d3c0*/  MUFU.EX2 R136, R136 ;  /* 0x0000008800887308 */ /* 0x000fe20000000800 */
[----:B------:R-:W-:-:S04]  /*d3d0*/  FADD.FTZ R147, R17, R138 ;  /* 0x0000008a11937221 */ /* 0x000fc80000010000 */
[----:B----4-:R-:W-:Y:S01]  /*d3e0*/  FADD.FTZ R138, R198, R147 ;  /* 0x00000093c68a7221 */ /* 0x010fe20000010000 */
[----:B------:R-:W-:Y:S02]  /*d3f0*/  F2FP.F16.F32.PACK_AB R198, R21, R198 ;  /* 0x000000c615c6723e */ /* 0x000fe400000000ff */
[----:B------:R-:W-:Y:S08]  /*d400*/  MUFU.EX2 R185, R185 ;  /* 0x000000b900b97308 */ /* 0x000ff00000000800 */
[----:B------:R-:W-:Y:S08]  /*d410*/  MUFU.EX2 R186, R186 ;  /* 0x000000ba00ba7308 */ /* 0x000ff00000000800 */
[----:B------:R-:W-:Y:S01]  /*d420*/  MUFU.EX2 R187, R142 ;  /* 0x0000008e00bb7308 */ /* 0x000fe20000000800 */
[----:B------:R-:W-:-:S02]  /*d430*/  WARPGROUP.DEPBAR.LE gsb0, 0x0 ;  /* 0x00008000000079c5 */ /* 0x000fc40000010000 */
[----:B------:R-:W-:Y:S01]  /*d440*/  WARPGROUP.ARRIVE ;  /* 0x00000000000079c5 */ /* 0x000fe20000000000 */
[-CC-:B------:R-:W-:Y:S01]  /*d450*/  FFMA.FTZ R180, R128, R0.reuse, -R3.reuse ;  /* 0x0000000080b47223 */ /* 0x180fe20000010803 */
[-C--:B------:R-:W-:Y:S01]  /*d460*/  FFMA.FTZ R182, R132, R0.reuse, -R3 ;  /* 0x0000000084b67223 */ /* 0x080fe20000010803 */
[----:B------:R-:W-:Y:S01]  /*d470*/  FADD.FTZ R3, -R7, R11 ;  /* 0x0000000b07037221 */ /* 0x000fe20000010100 */
[-CC-:B------:R-:W-:Y:S01]  /*d480*/  FFMA.FTZ R128, R155, R0.reuse, -R125.reuse ;  /* 0x000000009b807223 */ /* 0x180fe2000001087d */
[----:B------:R-:W-:Y:S01]  /*d490*/  MUFU.EX2 R11, R120 ;  /* 0x00000078000b7308 */ /* 0x000fe20000000800 */
[----:B------:R-:W-:Y:S01]  /*d4a0*/  HGMMA.64x192x16.F32 R24, R176, gdesc[UR4].tnspB, R24, gsb0 ;  /* 0x42e00004b0187df0 */ /* 0x000fe20008000818 */
[-C--:B------:R-:W-:Y:S01]  /*d4b0*/  FMUL.FTZ R3, R3, R0.reuse ;  /* 0x0000000003037220 */ /* 0x080fe20000410000 */
[-CC-:B------:R-:W-:Y:S01]  /*d4c0*/  FFMA.FTZ R132, R159, R0.reuse, -R125.reuse ;  /* 0x000000009f847223 */ /* 0x180fe2000001087d */
[----:B------:R-:W-:Y:S01]  /*d4d0*/  FFMA.FTZ R125, R127, R0, -R125 ;  /* 0x000000007f7d7223 */ /* 0x000fe2000001087d */
[----:B------:R-:W-:Y:S01]  /*d4e0*/  R2UR UR7, R8 ;  /* 0x00000000080772ca */ /* 0x000fe200000e0000 */
[----:B------:R-:W-:-:S02]  /*d4f0*/  UIADD3 UR6, UR18, -0x1, URZ ;  /* 0xffffffff12067890 */ /* 0x000fc4000fffe03f */
[----:B------:R-:W0:Y:S08]  /*d500*/  MUFU.EX2 R3, R3 ;  /* 0x0000000300037308 */ /* 0x000e300000000800 */
[----:B------:R-:W1:Y:S08]  /*d510*/  MUFU.EX2 R120, R175 ;  /* 0x000000af00787308 */ /* 0x000e700000000800 */
[----:B------:R-:W2:Y:S01]  /*d520*/  MUFU.EX2 R128, R128 ;  /* 0x0000008000807308 */ /* 0x000ea20000000800 */
[----:B0-----:R-:W-:-:S04]  /*d530*/  FFMA.FTZ R10, R3, R9, R22 ;  /* 0x00000009030a7223 */ /* 0x001fc80000010016 */
[C---:B------:R-:W-:Y:S01]  /*d540*/  FADD.FTZ R10, R201.reuse, R10 ;  /* 0x0000000ac90a7221 */ /* 0x040fe20000010000 */
[----:B------:R-:W-:Y:S02]  /*d550*/  F2FP.F16.F32.PACK_AB R201, R201, R22 ;  /* 0x00000016c9c9723e */ /* 0x000fe400000000ff */
[----:B------:R-:W0:Y:S01]  /*d560*/  MUFU.EX2 R132, R132 ;  /* 0x0000008400847308 */ /* 0x000e220000000800 */
[----:B------:R-:W-:Y:S01]  /*d570*/  FADD.FTZ R9, R203, R10 ;  /* 0x0000000acb097221 */ /* 0x000fe20000010000 */
[----:B-1----:R-:W-:-:S03]  /*d580*/  F2FP.F16.F32.PACK_AB R203, R120, R203 ;  /* 0x000000cb78cb723e */ /* 0x002fc600000000ff */
[----:B------:R-:W-:-:S03]  /*d590*/  FADD.FTZ R10, R120, R9 ;  /* 0x00000009780a7221 */ /* 0x000fc60000010000 */
[----:B------:R-:W-:Y:S01]  /*d5a0*/  MUFU.EX2 R180, R180 ;  /* 0x000000b400b47308 */ /* 0x000fe20000000800 */
[----:B------:R-:W-:Y:S01]  /*d5b0*/  FADD.FTZ R9, R197, R10 ;  /* 0x0000000ac5097221 */ /* 0x000fe20000010000 */
[----:B------:R-:W-:-:S03]  /*d5c0*/  F2FP.F16.F32.PACK_AB R197, R140, R197 ;  /* 0x000000c58cc5723e */ /* 0x000fc600000000ff */
[----:B------:R-:W-:-:S03]  /*d5d0*/  FADD.FTZ R10, R140, R9 ;  /* 0x000000098c0a7221 */ /* 0x000fc60000010000 */
[----:B------:R-:W-:Y:S01]  /*d5e0*/  MUFU.EX2 R181, R130 ;  /* 0x0000008200b57308 */ /* 0x000fe20000000800 */
[----:B------:R-:W-:Y:S01]  /*d5f0*/  FADD.FTZ R9, R199, R10 ;  /* 0x0000000ac7097221 */ /* 0x000fe20000010000 */
[----:B------:R-:W-:-:S03]  /*d600*/  F2FP.F16.F32.PACK_AB R199, R124, R199 ;  /* 0x000000c77cc7723e */ /* 0x000fc600000000ff */
[----:B------:R-:W-:-:S03]  /*d610*/  FADD.FTZ R10, R124, R9 ;  /* 0x000000097c0a7221 */ /* 0x000fc60000010000 */
[----:B------:R-:W-:Y:S01]  /*d620*/  MUFU.EX2 R182, R182 ;  /* 0x000000b600b67308 */ /* 0x000fe20000000800 */
[----:B------:R-:W-:Y:S01]  /*d630*/  FADD.FTZ R9, R193, R10 ;  /* 0x0000000ac1097221 */ /* 0x000fe20000010000 */
[----:B--2---:R-:W-:-:S03]  /*d640*/  F2FP.F16.F32.PACK_AB R193, R128, R193 ;  /* 0x000000c180c1723e */ /* 0x004fc600000000ff */
[----:B------:R-:W-:-:S03]  /*d650*/  FADD.FTZ R10, R128, R9 ;  /* 0x00000009800a7221 */ /* 0x000fc60000010000 */
[----:B------:R-:W-:Y:S01]  /*d660*/  MUFU.EX2 R183, R134 ;  /* 0x0000008600b77308 */ /* 0x000fe20000000800 */
[----:B------:R-:W-:Y:S01]  /*d670*/  FADD.FTZ R9, R195, R10 ;  /* 0x0000000ac3097221 */ /* 0x000fe20000010000 */
[----:B0-----:R-:W-:-:S03]  /*d680*/  F2FP.F16.F32.PACK_AB R195, R132, R195 ;  /* 0x000000c384c3723e */ /* 0x001fc600000000ff */
[----:B------:R-:W-:-:S03]  /*d690*/  FADD.FTZ R10, R132, R9 ;  /* 0x00000009840a7221 */ /* 0x000fc60000010000 */
[----:B------:R-:W-:Y:S01]  /*d6a0*/  MUFU.EX2 R120, R125 ;  /* 0x0000007d00787308 */ /* 0x000fe20000000800 */
[----:B------:R-:W-:Y:S01]  /*d6b0*/  FADD.FTZ R9, R189, R10 ;  /* 0x0000000abd097221 */ /* 0x000fe20000010000 */
[----:B------:R-:W-:-:S03]  /*d6c0*/  F2FP.F16.F32.PACK_AB R189, R136, R189 ;  /* 0x000000bd88bd723e */ /* 0x000fc600000000ff */
[----:B------:R-:W-:-:S04]  /*d6d0*/  FADD.FTZ R10, R136, R9 ;  /* 0x00000009880a7221 */ /* 0x000fc80000010000 */
[----:B------:R-:W-:Y:S01]  /*d6e0*/  FADD.FTZ R9, R191, R10 ;  /* 0x0000000abf097221 */ /* 0x000fe20000010000 */
[----:B------:R-:W-:-:S03]  /*d6f0*/  F2FP.F16.F32.PACK_AB R191, R144, R191 ;  /* 0x000000bf90bf723e */ /* 0x000fc600000000ff */
[----:B------:R-:W-:-:S04]  /*d700*/  FADD.FTZ R10, R144, R9 ;  /* 0x00000009900a7221 */ /* 0x000fc80000010000 */
[----:B------:R-:W-:Y:S01]  /*d710*/  FADD.FTZ R10, R185, R10 ;  /* 0x0000000ab90a7221 */ /* 0x000fe20000010000 */
[----:B------:R-:W-:Y:S02]  /*d720*/  WARPGROUP.DEPBAR.LE gsb0, 0x0 ;  /* 0x00008000000079c5 */ /* 0x000fe40000010000 */
[----:B------:R0:W-:Y:S01]  /*d730*/  @!P1 SYNCS.ARRIVE.TRANS64.RED.A1T0 RZ, [R146+URZ], RZ ;  /* 0x000000ff92ff99a7 */ /* 0x0001e2000810043f */
[----:B------:R-:W-:Y:S01]  /*d740*/  MUFU.EX2 R177, R122 ;  /* 0x0000007a00b17308 */ /* 0x000fe20000000800 */
[----:B------:R-:W-:Y:S02]  /*d750*/  F2FP.F16.F32.PACK_AB R176, R121, R14 ;  /* 0x0000000e79b0723e */ /* 0x000fe400000000ff */
[----:B------:R-:W-:Y:S01]  /*d760*/  F2FP.F16.F32.PACK_AB R178, R11, R20 ;  /* 0x000000140bb2723e */ /* 0x000fe200000000ff */
[----:B------:R1:W-:Y:S04]  /*d770*/  @!P1 SYNCS.ARRIVE.TRANS64.RED.A1T0 RZ, [R148+URZ], RZ ;  /* 0x000000ff94ff99a7 */ /* 0x0003e8000810043f */
[----:B0-----:R0:W2:Y:S08]  /*d780*/  MUFU.EX2 R146, R139 ;  /* 0x0000008b00927308 */ /* 0x0010b00000000800 */
[----:B------:R-:W3:Y:S01]  /*d790*/  MUFU.EX2 R179, R126 ;  /* 0x0000007e00b37308 */ /* 0x000ee20000000800 */
[----:B0-----:R-:W-:-:S04]  /*d7a0*/  FADD.FTZ R139, R21, R138 ;  /* 0x0000008a158b7221 */ /* 0x001fc80000010000 */
[----:B------:R-:W-:Y:S01]  /*d7b0*/  FADD.FTZ R138, R192, R139 ;  /* 0x0000008bc08a7221 */ /* 0x000fe20000010000 */
[----:B------:R-:W-:-:S03]  /*d7c0*/  F2FP.F16.F32.PACK_AB R192, R23, R192 ;  /* 0x000000c017c0723e */ /* 0x000fc600000000ff */
[----:B------:R-:W-:Y:S01]  /*d7d0*/  FADD.FTZ R127, R23, R138 ;  /* 0x0000008a177f7221 */ /* 0x000fe20000010000 */
[C---:B--2---:R-:W-:Y:S01]  /*d7e0*/  FADD.FTZ R10, R146.reuse, R10 ;  /* 0x0000000a920a7221 */ /* 0x044fe20000010000 */
        /* <DEDUP_REMOVED lines=9> */
[C---:B------:R-:W-:Y:S02]  /*d880*/  F2FP.F16.F32.PACK_AB R188, R145.reuse, R188 ;  /* 0x000000bc91bc723e */ /* 0x040fe400000000ff */
        /* <DEDUP_REMOVED lines=11> */
[C---:B------:R-:W-:Y:S01]  /*d940*/  F2FP.F16.F32.PACK_AB R184, R137.reuse, R184 ;  /* 0x000000b889b8723e */ /* 0x040fe200000000ff */
[----:B------:R-:W-:Y:S02]  /*d950*/  IMAD.MOV.U32 R13, RZ, RZ, R6 ;  /* 0x000000ffff0d7224 */ /* 0x000fe400078e0006 */
[----:B------:R-:W-:Y:S01]  /*d960*/  FADD.FTZ R9, R137, R22 ;  /* 0x0000001689097221 */ /* 0x000fe20000010000 */
[C---:B------:R-:W-:Y:S01]  /*d970*/  FADD.FTZ R10, R123.reuse, R10 ;  /* 0x0000000a7b0a7221 */ /* 0x040fe20000010000 */
[----:B------:R-:W-:-:S02]  /*d980*/  F2FP.F16.F32.PACK_AB R177, R123, R177 ;  /* 0x000000b17bb1723e */ /* 0x000fc400000000ff */
        /* <DEDUP_REMOVED lines=11> */
[----:B------:R-:W-:Y:S01]  /*da40*/  FADD.FTZ R14, R20, R9 ;  /* 0x00000009140e7221 */ /* 0x000fe20000010000 */
[----:B---3--:R-:W-:Y:S01]  /*da50*/  FADD.FTZ R9, R179, R10 ;  /* 0x0000000ab3097221 */ /* 0x008fe20000010000 */
[----:B------:R-:W-:Y:S01]  /*da60*/  IMAD.U32 R20, RZ, RZ, UR6 ;  /* 0x00000006ff147e24 */ /* 0x000fe2000f8e00ff */
[----:B------:R-:W-:Y:S01]  /*da70*/  UMOV UR6, UR60 ;  /* 0x0000003c00067c82 */ /* 0x000fe20008000000 */
[----:B------:R-:W-:Y:S01]  /*da80*/  FADD.FTZ R10, R11, R14 ;  /* 0x0000000e0b0a7221 */ /* 0x000fe20000010000 */
[----:B------:R-:W-:Y:S02]  /*da90*/  IMAD.U32 R14, RZ, RZ, UR7 ;  /* 0x00000007ff0e7e24 */ /* 0x000fe4000f8e00ff */
[C---:B------:R-:W-:Y:S01]  /*daa0*/  FADD.FTZ R9, R120.reuse, R9 ;  /* 0x0000000978097221 */ /* 0x040fe20000010000 */
[----:B------:R-:W-:Y:S01]  /*dab0*/  F2FP.F16.F32.PACK_AB R179, R120, R179 ;  /* 0x000000b378b3723e */ /* 0x000fe200000000ff */
[----:B------:R-:W-:Y:S01]  /*dac0*/  IMAD.MOV.U32 R11, RZ, RZ, R7 ;  /* 0x000000ffff0b7224 */ /* 0x000fe200078e0007 */
[----:B-1----:R-:W-:Y:S06]  /*dad0*/  @P2 BRA `(.L_x_5314) ;  /* 0xffffffc000a02947 */ /* 0x002fec000383ffff */
.L_x_5305:
        /* <DEDUP_REMOVED lines=99> */
.L_x_5315:
        /* <DEDUP_REMOVED lines=8> */
.L_x_5316:
[----:B-1----:R-:W-:Y:S05]  /*e190*/  @P2 BRA `(.L_x_5317) ;  /* 0x0000000000082947 */ /* 0x002fea0003800000 */
[----:B------:R-:W1:Y:S02]  /*e1a0*/  SYNCS.PHASECHK.TRANS64.TRYWAIT P0, [UR5+0x36850], R2 ;  /* 0x03685002ff0075a7 */ /* 0x000e640008000145 */
[----:B-1----:R-:W-:Y:S05]  /*e1b0*/  @!P0 BRA `(.L_x_5318) ;  /* 0x0000006c00f88947 */ /* 0x002fea0003800000 */
.L_x_5317:
[----:B------:R-:W-:Y:S01]  /*e1c0*/  R2UR UR4, R16 ;  /* 0x00000000100472ca */ /* 0x000fe200000e0000 */
[----:B------:R-:W-:Y:S01]  /*e1d0*/  WARPGROUP.ARRIVE ;  /* 0x00000000000079c5 */ /* 0x000fe20000000000 */
[----:B------:R-:W-:Y:S01]  /*e1e0*/  UMOV UR7, 0x40000040 ;  /* 0x4000004000077882 */ /* 0x000fe20000000000 */
[----:B-1----:R-:W1:Y:S01]  /*e1f0*/  SHFL.BFLY PT, R3, R10, 0x2, 0x1f ;  /* 0x0c401f000a037f89 */ /* 0x002e6200000e0000 */
[----:B------:R-:W-:-:S03]  /*e200*/  IMAD.U32 R11, RZ, RZ, UR5 ;  /* 0x00000005ff0b7e24 */ /* 0x000fc6000f8e00ff */
[----:B0-----:R-:W0:Y:S01]  /*e210*/  SHFL.BFLY PT, R2, R9, 0x2, 0x1f ;  /* 0x0c401f0009027f89 */ /* 0x001e2200000e0000 */
[----:B------:R-:W-:-:S05]  /*e220*/  @!P1 VIADD R11, R11, 0x36860 ;  /* 0x000368600b0b9836 */ /* 0x000fca0000000000 */
[----:B------:R-:W-:Y:S01]  /*e230*/  UIADD3 UR4, UR4, 0x400, URZ ;  /* 0x0000040004047890 */ /* 0x000fe2000fffe03f */
[----:B------:R-:W-:-:S03]  /*e240*/  @!P1 PRMT R11, RZ, 0x654, R11 ;  /* 0x00000654ff0b9816 */ /* 0x000fc6000000000b */
[----:B------:R-:W-:-:S04]  /*e250*/  USHF.R.U32.HI UR4, URZ, 0x4, UR4 ;  /* 0x000000043f047899 */ /* 0x000fc80008011604 */
[----:B------:R-:W-:-:S04]  /*e260*/  ULOP3.LUT UR4, UR4, 0x3fff, URZ, 0xc0, !UPT ;  /* 0x00003fff04047892 */ /* 0x000fc8000f8ec03f */
[----:B------:R-:W-:Y:S01]  /*e270*/  ULOP3.LUT UR4, UR4, 0x3800000, URZ, 0xfc, !UPT ;  /* 0x0380000004047892 */ /* 0x000fe2000f8efc3f */
[----:B-1----:R-:W-:-:S03]  /*e280*/  FADD.FTZ R3, R3, R10 ;  /* 0x0000000a03037221 */ /* 0x002fc60000010000 */
[----:B------:R-:W-:Y:S01]  /*e290*/  UIMAD UR60, UR60, 0xa80, UR4 ;  /* 0x00000a803c3c78a4 */ /* 0x000fe2000f8e0204 */
[----:B0-----:R-:W-:-:S03]  /*e2a0*/  FADD.FTZ R4, R2, R9 ;  /* 0x0000000902047221 */ /* 0x001fc60000010000 */
[----:B------:R-:W-:Y:S01]  /*e2b0*/  UIADD3 UR4, UR60, 0x80, URZ ;  /* 0x000000803c047890 */ /* 0x000fe2000fffe03f */
[----:B------:R-:W0:Y:S02]  /*e2c0*/  SHFL.BFLY PT, R2, R3, 0x1, 0x1f ;  /* 0x0c201f0003027f89 */ /* 0x000e2400000e0000 */
[----:B------:R-:W-:-:S06]  /*e2d0*/  UMOV UR6, UR60 ;  /* 0x0000003c00067c82 */ /* 0x000fcc0008000000 */
[----:B------:R-:W-:Y:S01]  /*e2e0*/  HGMMA.64x192x16.F32 R24, R200, gdesc[UR4].tnspB, R24, gsb0 ;  /* 0x42e00004c8187df0 */ /* 0x000fe20008000818 */
[----:B------:R-:W-:Y:S01]  /*e2f0*/  UMOV UR7, 0x40000040 ;  /* 0x4000004000077882 */ /* 0x000fe20000000000 */
[----:B------:R-:W-:Y:S01]  /*e300*/  UMOV UR6, UR4 ;  /* 0x0000000400067c82 */ /* 0x000fe20008000000 */
[----:B------:R-:W-:Y:S01]  /*e310*/  UIADD3 UR4, UR60, 0x100, URZ ;  /* 0x000001003c047890 */ /* 0x000fe2000fffe03f */
[----:B------:R-:W1:Y:S01]  /*e320*/  SHFL.BFLY PT, R5, R4, 0x1, 0x1f ;  /* 0x0c201f0004057f89 */ /* 0x000e6200000e0000 */
[----:B0-----:R-:W-:Y:S01]  /*e330*/  FADD.FTZ R12, R3, R2 ;  /* 0x00000002030c7221 */ /* 0x001fe20000010000 */
[----:B------:R-:W-:Y:S02]  /*e340*/  IMAD.MOV.U32 R3, RZ, RZ, -0x800000 ;  /* 0xff800000ff037424 */ /* 0x000fe400078e00ff */
[----:B------:R-:W-:Y:S02]  /*e350*/  IMAD.MOV.U32 R2, RZ, RZ, -0x800000 ;  /* 0xff800000ff027424 */ /* 0x000fe400078e00ff */
[----:B------:R-:W-:Y:S01]  /*e360*/  FSETP.NE.FTZ.AND P0, PT, R12, RZ, PT ;  /* 0x000000ff0c00720b */ /* 0x000fe20003f15000 */
[----:B-1----:R-:W-:Y:S01]  /*e370*/  FADD.FTZ R13, R4, R5 ;  /* 0x00000005040d7221 */ /* 0x002fe20000010000 */
[----:B------:R-:W-:-:S04]  /*e380*/  CS2R R4, SRZ ;  /* 0x0000000000047805 */ /* 0x000fc8000001ff00 */
[----:B------:R-:W-:-:S07]  /*e390*/  FSETP.NE.FTZ.AND P2, PT, R13, RZ, PT ;  /* 0x000000ff0d00720b */ /* 0x000fce0003f55000 */
[----:B------:R-:W0:Y:S01]  /*e3a0*/  @P0 MUFU.LG2 R8, R12 ;  /* 0x0000000c00080308 */ /* 0x000e220000000c00 */
[----:B------:R-:W-:-:S07]  /*e3b0*/  @P0 FMUL.FTZ R9, R0, 0.69314718246459960938 ;  /* 0x3f31721800090820 */ /* 0x000fce0000410000 */
[----:B------:R-:W1:Y:S01]  /*e3c0*/  @P2 MUFU.LG2 R10, R13 ;  /* 0x0000000d000a2308 */ /* 0x000e620000000c00 */
[----:B------:R-:W-:-:S07]  /*e3d0*/  @P2 FMUL.FTZ R15, R0, 0.69314718246459960938 ;  /* 0x3f317218000f2820 */ /* 0x000fce0000410000 */
        /* <DEDUP_REMOVED lines=137> */
.L_x_5288:
        /* <DEDUP_REMOVED lines=290> */
.L_x_5321:
[----:B------:R-:W-:Y:S05]  /*fe90*/  BSYNC B0 ;  /* 0x0000000000007941 */ /* 0x000fea0003800000 */
.L_x_5320:
[----:B------:R-:W-:Y:S01]  /*fea0*/  ISETP.GE.AND P0, PT, R18, R21, PT ;  /* 0x000000151200720c */ /* 0x000fe20003f06270 */
[----:B0--3--:R0:W2:Y:S04]  /*feb0*/  SHFL.IDX PT, R3, R6, 0x1, 0x1c1f ;  /* 0x003c1f0006037f89 */ /* 0x0090a800000e0000 */
[----:B------:R0:W3:Y:S08]  /*fec0*/  SHFL.IDX PT, R2, R0, 0x1, 0x1c1f ;  /* 0x003c1f0000027f89 */ /* 0x0000f000000e0000 */
[----:B0-----:R-:W-:Y:S05]  /*fed0*/  @P0 BRA `(.L_x_5286) ;  /* 0x0000005000100947 */ /* 0x001fea0003800000 */
        /* <DEDUP_REMOVED lines=14> */
[--C-:B-1234-:R-:W-:Y:S01]  /*ffc0*/  @!P2 IMAD.WIDE R4, R7, 0x4, R2.reuse ;  /* 0x000000040704a825 */ /* 0x11efe200078e0202 */
        /* <DEDUP_REMOVED lines=131> */
.L_x_5319:
        /* <DEDUP_REMOVED lines=62> */
.L_x_5284:
        /* <DEDUP_REMOVED lines=18> */
.L_x_5322:
[----:B------:R-:W-:Y:S01]  /*10d00*/  ULDC UR42, c[0x0][0xc50] ;  /* 0x00031400002a7ab9 */ /* 0x000fe20000000800 */
[----:B------:R-:W-:Y:S01]  /*10d10*/  UMOV UR36, UR6 ;  /* 0x0000000600247c82 */ /* 0x000fe20008000000 */
[----:B------:R-:W-:-:S11]  /*10d20*/  UISETP.NE.AND UP0, UPT, UR42, 0x1, UPT ;  /* 0x000000012a00788c */ /* 0x000fd6000bf05270 */
[----:B------:R-:W-:Y:S01]  /*10d30*/  @UP0 ULDC UR4, c[0x0][0xc54] ;  /* 0x0003150000040ab9 */ /* 0x000fe20000000800 */
[----:B------:R-:W-:Y:S01]  /*10d40*/  @UP0 ULDC UR7, c[0x0][0xc58] ;  /* 0x0003160000070ab9 */ /* 0x000fe20000000800 */
[----:B------:R-:W-:-:S04]  /*10d50*/  UIMAD.WIDE.U32 UR4, UR6, UR4, URZ ;  /* 0x00000004060472a5 */ /* 0x000fc8000f8e003f */
[----:B------:R-:W-:-:S12]  /*10d60*/  @UP0 USHF.R.U32.HI UR36, URZ, UR7, UR5 ;  /* 0x000000073f240299 */ /* 0x000fd80008011605 */
.L_x_5323:
        /* <DEDUP_REMOVED lines=14> */
[----:B------:R-:W-:Y:S02]  /*10e50*/  UISETP.NE.AND.EX UP0, UPT, UR7, URZ, UPT, UP0 ;  /* 0x0000003f0700728c */ /* 0x000fe4000bf05300 */
[----:B------:R-:W-:-:S02]  /*10e60*/  UIADD3 UR10, -UR5, 0x70, URZ ;  /* 0x00000070050a7890 */ /* 0x000fc4000fffe13f */
[----:B------:R-:W-:Y:S01]  /*10e70*/  USEL UR7, UR6, 0x1, UP0 ;  /* 0x0000000106077887 */ /* 0x000fe20008000000 */
[----:B------:R-:W-:Y:S01]  /*10e80*/  ULDC UR9, c[0x0][0x2f0] ;  /* 0x0000bc0000097ab9 */ /* 0x000fe20000000800 */
[----:B------:R-:W-:Y:S02]  /*10e90*/  UMOV UR41, URZ ;  /* 0x0000003f00297c82 */ /* 0x000fe40008000000 */
[----:B------:R-:W-:Y:S02]  /*10ea0*/  UIMAD UR10, UR7, UR9, UR10 ;  /* 0x00000009070a72a4 */ /* 0x000fe4000f8e020a */
[----:B0-----:R-:W-:-:S03]  /*10eb0*/  ULEA UR8, UR4, 0x7f, 0x7 ;  /* 0x0000007f04087891 */ /* 0x001fc6000f8e383f */
[----:B------:R-:W-:Y:S02]  /*10ec0*/  @UP1 ULDC UR4, c[0x0][0x44c] ;  /* 0x0001130000041ab9 */ /* 0x000fe40000000800 */
[----:B------:R-:W-:Y:S02]  /*10ed0*/  UIMAD.WIDE.U32 UR4, UR8, UR4, URZ ;  /* 0x00000004080472a5 */ /* 0x000fe4000f8e003f */
[----:B------:R-:W-:Y:S01]  /*10ee0*/  UMOV UR6, UR8 ;  /* 0x0000000800067c82 */ /* 0x000fe20008000000 */
[----:B------:R-:W-:Y:S02]  /*10ef0*/  @UP1 ULDC UR8, c[0x0][0x450] ;  /* 0x0001140000081ab9 */ /* 0x000fe40000000800 */
[----:B------:R-:W-:Y:S02]  /*10f00*/  @UP1 USHF.R.U32.HI UR6, URZ, UR8, UR5 ;  /* 0x000000083f061299 */ /* 0x000fe40008011605 */
[----:B------:R-:W-:Y:S02]  /*10f10*/  UIMAD UR5, UR7, UR9, 0x6f ;  /* 0x0000006f070574a4 */ /* 0x000fe4000f8e0209 */
[----:B------:R-:W-:Y:S01]  /*10f20*/  UIADD3 UR7, UR10, UR6, URZ ;  /* 0x000000060a077290 */ /* 0x000fe2000fffe03f */
[----:B------:R-:W-:-:S02]  /*10f30*/  UMOV UR4, URZ ;  /* 0x0000003f00047c82 */ /* 0x000fc40008000000 */
[----:B------:R-:W-:Y:S01]  /*10f40*/  UMOV UR6, URZ ;  /* 0x0000003f00067c82 */ /* 0x000fe20008000000 */
[----:B------:R-:W-:Y:S02]  /*10f50*/  UIMAD.WIDE UR4, UR5, -0x6db6db6d, UR4 ;  /* 0x92492493050478a5 */ /* 0x000fe4000f8e0204 */
[----:B------:R-:W-:Y:S02]  /*10f60*/  UIMAD.WIDE UR6, UR7, -0x6db6db6d, UR6 ;  /* 0x92492493070678a5 */ /* 0x000fe4000f8e0206 */
[----:B------:R-:W-:Y:S02]  /*10f70*/  USHF.R.U32.HI UR8, URZ, 0x1f, UR5 ;  /* 0x0000001f3f087899 */ /* 0x000fe40008011605 */
[----:B------:R-:W-:Y:S02]  /*10f80*/  USHF.R.U32.HI UR4, URZ, 0x1f, UR7 ;  /* 0x0000001f3f047899 */ /* 0x000fe40008011607 */
[----:B------:R-:W-:Y:S02]  /*10f90*/  ULEA.HI.SX32 UR8, UR5, UR8, 0x1a ;  /* 0x0000000805087291 */ /* 0x000fe4000f8fd23f */
[----:B------:R-:W-:-:S02]  /*10fa0*/  ULEA.HI.SX32 UR4, UR7, UR4, 0x1a ;  /* 0x0000000407047291 */ /* 0x000fc4000f8fd23f */
[----:B------:R-:W-:Y:S02]  /*10fb0*/  USHF.R.U32.HI UR10, URZ, 0x10, UR42 ;  /* 0x000000103f0a7899 */ /* 0x000fe4000801162a */
[----:B------:R-:W-:Y:S02]  /*10fc0*/  UISETP.LT.AND UP0, UPT, UR8, UR4, UPT ;  /* 0x000000040800728c */ /* 0x000fe4000bf01270 */
[----:B------:R-:W-:Y:S02]  /*10fd0*/  ULOP3.LUT UR42, UR42, 0xffff, URZ, 0xc0, !UPT ;  /* 0x0000ffff2a2a7892 */ /* 0x000fe4000f8ec03f */
[----:B------:R-:W-:Y:S02]  /*10fe0*/  USEL UR39, UR8, UR4, UP0 ;  /* 0x0000000408277287 */ /* 0x000fe40008000000 */
[----:B------:R-:W-:Y:S02]  /*10ff0*/  UISETP.NE.AND UP0, UPT, UR10, URZ, UPT ;  /* 0x0000003f0a00728c */ /* 0x000fe4000bf05270 */
[----:B------:R-:W-:-:S06]  /*11000*/  UISETP.GE.AND UP1, UPT, UR39, 0x1, UPT ;  /* 0x000000012700788c */ /* 0x000fcc000bf26270 */
[----:B------:R-:W-:-:S03]  /*11010*/  PLOP3.LUT P0, PT, PT, PT, UP1, 0x80, 0x0 ;  /* 0x000000000000781c */ /* 0x000fc60003f0f018 */
[----:B------:R-:W-:-:S10]  /*11020*/  @!UP0 ULDC UR10, c[0x0][0x9f0] ;  /* 0x00027c00000a8ab9 */ /* 0x000fd40000000800 */
[----:B------:R-:W-:Y:S05]  /*11030*/  @!P0 BRA `(.L_x_5325) ;  /* 0x0000000000848947 */ /* 0x000fea0003800000 */
[----:B------:R-:W-:Y:S01]  /*11040*/  IMAD.U32 R3, RZ, RZ, UR10 ;  /* 0x0000000aff037e24 */ /* 0x000fe2000f8e00ff */
[----:B------:R-:W-:Y:S01]  /*11050*/  UIADD3 UR6, UR10, -0x1, UR39 ;  /* 0xffffffff0a067890 */ /* 0x000fe2000fffe027 */
[----:B------:R-:W-:-:S03]  /*11060*/  UMOV UR4, URZ ;  /* 0x0000003f00047c82 */ /* 0x000fc60008000000 */
        /* <DEDUP_REMOVED lines=30> */
.L_x_5325:
[----:B------:R-:W-:Y:S01]  /*11250*/  UIMAD UR40, UR42, UR41, URZ ;  /* 0x000000292a2872a4 */ /* 0x000fe2000f8e023f */
[----:B------:R-:W-:-:S05]  /*11260*/  IMAD.U32 R0, RZ, RZ, UR39 ;  /* 0x00000027ff007e24 */ /* 0x000fca000f8e00ff */
        /* <DEDUP_REMOVED lines=30> */
.L_x_5326:
        /* <DEDUP_REMOVED lines=20> */
.L_x_5328:
        /* <DEDUP_REMOVED lines=15> */
.L_x_5327:
        /* <DEDUP_REMOVED lines=21> */
.L_x_5413:
        /* <DEDUP_REMOVED lines=8> */
.L_x_5416:
        /* <DEDUP_REMOVED lines=22> */
.L_x_5332:
[----:B0-----:R-:W-:Y:S01]  /*119b0*/  IMAD.MOV.U32 R0, RZ, RZ, 0x1 ;  /* 0x00000001ff007424 */ /* 0x001fe200078e00ff */
[----:B------:R-:W1:Y:S04]  /*119c0*/  S2R R8, SR_TID.X ;  /* 0x0000000000087919 */ /* 0x000e680000002100 */
[----:B------:R-:W-:-:S04]  /*119d0*/  SHF.L.U32 R0, R0, 0x1f, RZ ;  /* 0x0000001f00007819 */ /* 0x000fc800000006ff */
[----:B------:R-:W0:Y:S01]  /*119e0*/  SYNCS.PHASECHK.TRANS64.TRYWAIT P0, [UR38+0x36840], R0 ;  /* 0x03684000ff0075a7 */ /* 0x000e220008000166 */
[----:B-1----:R-:W-:-:S04]  /*119f0*/  LOP3.LUT R2, R8, 0x7f, RZ, 0xc0, !PT ;  /* 0x0000007f08027812 */ /* 0x002fc800078ec0ff */
[----:B------:R-:W-:Y:S01]  /*11a00*/  ISETP.NE.AND P1, PT, R2, RZ, PT ;  /* 0x000000ff0200720c */ /* 0x000fe20003f25270 */
[----:B0-----:R-:W-:-:S12]  /*11a10*/  @!P0 BRA `(.L_x_5333) ;  /* 0x0000003800388947 */ /* 0x001fd80003800000 */
.L_x_5417:
[----:B------:R-:W-:Y:S05]  /*11a20*/  @P1 BRA `(.L_x_5334) ;  /* 0x0000000000181947 */ /* 0x000fea0003800000 */
[----:B------:R-:W1:Y:S01]  /*11a30*/  S2R R2, SR_TID.X ;  /* 0x0000000000027919 */ /* 0x000e620000002100 */
[----:B0-----:R-:W-:-:S04]  /*11a40*/  IMAD.MOV.U32 R0, RZ, RZ, 0xa800 ;  /* 0x0000a800ff007424 */ /* 0x001fc800078e00ff */
[----:B------:R2:W-:Y:S01]  /*11a50*/  SYNCS.ARRIVE.TRANS64 RZ, [UR38+0x36830], R0 ;  /* 0x03683000ffff79a7 */ /* 0x0005e20008000026 */
[----:B-1----:R-:W-:-:S13]  /*11a60*/  LOP3.LUT P0, RZ, R2, 0x1f, RZ, 0xc0, !PT ;  /* 0x0000001f02ff7812 */ /* 0x002fda000780c0ff */
[----:B--2---:R-:W-:Y:S05]  /*11a70*/  @!P0 BRA `(.L_x_5334) ;  /* 0x0000000000048947 */ /* 0x004fea0003800000 */
[----:B------:R-:W-:Y:S01]  /*11a80*/  BPT.TRAP 0x1 ;  /* 0x000000040000795c */ /* 0x000fe20000300000 */
.L_x_5334:
        /* <DEDUP_REMOVED lines=28> */
[----:B------:R1:W-:Y:S01]  /*11c50*/  UTMALDG.4D [UR24], [UR4], desc[UR6] ;  /* 0x00000618040075b4 */ /* 0x0003e20008019000 */
[----:B------:R1:W-:Y:S02]  /*11c60*/  UTMALDG.4D [UR16], [UR4], desc[UR6] ;  /* 0x00000610040075b4 */ /* 0x0003e40008019000 */
[----:B-1----:R-:W-:Y:S01]  /*11c70*/  NOP ;  /* 0x0000000000007918 */ /* 0x002fe20000000000 */
.L_x_5330:
        /* <DEDUP_REMOVED lines=22> */
.L_x_5335:
[----:B------:R-:W1:Y:S01]  /*11de0*/  LDC R6, c[0x0][0x448] ;  /* 0x00011200ff067b82 */ /* 0x000e620000000800 */
[----:B------:R-:W2:Y:S01]  /*11df0*/  S2R R14, SR_TID.X ;  /* 0x00000000000e7919 */ /* 0x000ea20000002100 */
[----:B------:R-:W-:Y:S01]  /*11e00*/  USHF.R.S32.HI UR6, URZ, 0x1f, UR36 ;  /* 0x0000001f3f067899 */ /* 0x000fe20008011424 */
[----:B------:R-:W-:Y:S01]  /*11e10*/  ULDC.64 UR8, c[0x0][0x2d8] ;  /* 0x0000b60000087ab9 */ /* 0x000fe20000000a00 */
[----:B------:R-:W3:Y:S02]  /*11e20*/  S2R R15, SR_CTAID.Z ;  /* 0x00000000000f7919 */ /* 0x000ee40000002700 */
[----:B------:R-:W-:Y:S02]  /*11e30*/  UIMAD UR6, UR6, UR8, URZ ;  /* 0x00000008060672a4 */ /* 0x000fe4000f8e023f */
[----:B------:R-:W4:Y:S01]  /*11e40*/  LDC.64 R2, c[0x0][0x2e0] ;  /* 0x0000b800ff027b82 */ /* 0x000f220000000a00 */
[----:B------:R-:W5:Y:S01]  /*11e50*/  S2R R11, SR_CTAID.X ;  /* 0x00000000000b7919 */ /* 0x000f620000002500 */
[----:B------:R-:W-:-:S02]  /*11e60*/  UIMAD.WIDE.U32 UR4, UR36, UR8, URZ ;  /* 0x00000008240472a5 */ /* 0x000fc4000f8e003f */
[----:B------:R-:W-:-:S04]  /*11e70*/  UIMAD UR6, UR36, UR9, UR6 ;  /* 0x00000009240672a4 */ /* 0x000fc8000f8e0206 */
[----:B------:R-:W-:Y:S01]  /*11e80*/  UIADD3 UR5, UR5, UR6, URZ ;  /* 0x0000000605057290 */ /* 0x000fe2000fffe03f */
[----:B-1----:R-:W-:Y:S02]  /*11e90*/  ISETP.NE.AND P0, PT, R6, 0x1, PT ;  /* 0x000000010600780c */ /* 0x002fe40003f05270 */
[C---:B--2---:R-:W-:Y:S01]  /*11ea0*/  LOP3.LUT R12, R14.reuse, 0x7f, RZ, 0xc0, !PT ;  /* 0x0000007f0e0c7812 */ /* 0x044fe200078ec0ff */
[----:B------:R-:W-:-:S10]  /*11eb0*/  IMAD.SHL.U32 R13, R14, 0x10, RZ ;  /* 0x000000100e0d7824 */ /* 0x000fd400078e00ff */
[----:B------:R-:W1:Y:S01]  /*11ec0*/  @P0 LDC R9, c[0x0][0x44c] ;  /* 0x00011300ff090b82 */ /* 0x000e620000000800 */
[----:B------:R-:W-:Y:S02]  /*11ed0*/  SHF.R.U32.HI R8, RZ, 0x3, R12 ;  /* 0x00000003ff087819 */ /* 0x000fe4000001160c */
[----:B---3--:R-:W-:Y:S02]  /*11ee0*/  SHF.R.S32.HI R5, RZ, 0x1f, R15 ;  /* 0x0000001fff057819 */ /* 0x008fe4000001140f */
[----:B0-----:R-:W-:-:S03]  /*11ef0*/  LOP3.LUT R0, R8, 0x70, R13, 0xf8, !PT ;  /* 0x0000007008007812 */ /* 0x001fc600078ef80d */
[----:B------:R-:W0:Y:S01]  /*11f00*/  @P0 LDC R7, c[0x0][0x450] ;  /* 0x00011400ff070b82 */ /* 0x000e220000000800 */
[-C--:B----4-:R-:W-:Y:S02]  /*11f10*/  IMAD R4, R5, R2.reuse, RZ ;  /* 0x0000000205047224 */ /* 0x090fe400078e02ff */
[----:B-----5:R-:W-:Y:S02]  /*11f20*/  IMAD R0, R11, 0x80, R0 ;  /* 0x000000800b007824 */ /* 0x020fe400078e0200 */
[C---:B------:R-:W-:Y:S02]  /*11f30*/  IMAD R5, R15.reuse, R3, R4 ;  /* 0x000000030f057224 */ /* 0x040fe400078e0204 */
[----:B------:R-:W-:Y:S02]  /*11f40*/  IMAD.MOV.U32 R4, RZ, RZ, R0 ;  /* 0x000000ffff047224 */ /* 0x000fe400078e0000 */
[----:B------:R-:W-:Y:S01]  /*11f50*/  IMAD.WIDE.U32 R2, R15, R2, UR4 ;  /* 0x000000040f027e25 */ /* 0x000fe2000f8e0002 */
[----:B------:R-:W-:-:S03]  /*11f60*/  ULDC.64 UR4, c[0x0][0x2d0] ;  /* 0x0000b40000047ab9 */ /* 0x000fc60000000a00 */
[----:B------:R-:W-:Y:S02]  /*11f70*/  IMAD.IADD R3, R3, 0x1, R5 ;  /* 0x0000000103037824 */ /* 0x000fe400078e0205 */
[----:B-1----:R-:W-:-:S04]  /*11f80*/  @P0 IMAD.HI.U32 R10, R0, R9, RZ ;  /* 0x00000009000a0227 */ /* 0x002fc800078e00ff */
[----:B------:R-:W-:Y:S01]  /*11f90*/  IMAD.SHL.U32 R9, R12, 0x8, RZ ;  /* 0x000000080c097824 */ /* 0x000fe200078e00ff */
        /* <DEDUP_REMOVED lines=33> */
[----:B------:R-:W-:Y:S01]  /*121b0*/  IMAD R8, R11, 0x80, R8 ;  /* 0x000000800b087824 */ /* 0x000fe200078e0208 */
        /* <DEDUP_REMOVED lines=10> */
[----:B------:R-:W-:-:S05]  /*12260*/  @!P3 IMAD.WIDE.U32 R2, R10, 0x2, R2 ;  /* 0x000000020a02b825 */ /* 0x000fca00078e0002 */
[----:B------:R-:W-:Y:S04]  /*12270*/  @!P3 LDGSTS.E.BYPASS.LTC128B.128 [R21+0x15400], desc[UR6][R2.64], !P2 ;  /* 0x154000000215bfae */ /* 0x000fe8000d101d46 */
[----:B------:R-:W-:Y:S04]  /*12280*/  @!P3 LDGSTS.E.BYPASS.LTC128B.128 [R21+0x19400], desc[UR6][R2.64+0x80], !P0 ;  /* 0x194000800215bfae */ /* 0x000fe8000c101d46 */
[----:B------:R1:W-:Y:S01]  /*12290*/  @!P3 LDGSTS.E.BYPASS.LTC128B.128 [R21+0x1d400], desc[UR6][R2.64+0x100], !P1 ;  /* 0x1d4001000215bfae */ /* 0x0003e2000c901d46 */
[----:B------:R-:W-:Y:S01]  /*122a0*/  ISETP.GE.AND P3, PT, R5, R6, PT ;  /* 0x000000060500720c */ /* 0x000fe20003f66270 */
[----:B--2---:R-:W-:-:S02]  /*122b0*/  IMAD.MOV.U32 R5, RZ, RZ, R4 ;  /* 0x000000ffff057224 */ /* 0x004fc400078e0004 */
[----:B0-----:R-:W-:Y:S02]  /*122c0*/  IMAD.MOV.U32 R4, RZ, RZ, R14 ;  /* 0x000000ffff047224 */ /* 0x001fe400078e000e */
[----:B------:R-:W-:Y:S01]  /*122d0*/  SHFL.IDX PT, R14, R0, 0x2, 0x181f ;  /* 0x00581f00000e7f89 */ /* 0x000fe200000e0000 */
[----:B-1----:R-:W-:-:S07]  /*122e0*/  VIADD R3, R8, 0x20 ;  /* 0x0000002008037836 */ /* 0x002fce0000000000 */
        /* <DEDUP_REMOVED lines=60> */
.L_x_5434:
        /* <DEDUP_REMOVED lines=15> */
.L_x_5338:
[----:B------:R-:W-:Y:S05]  /*127a0*/  BSYNC B0 ;  /* 0x0000000000007941 */ /* 0x000fea0003800000 */
.L_x_5337:
        /* <DEDUP_REMOVED lines=12> */
.L_x_5435:
[----:B0-----:R-:W-:Y:S02]  /*12870*/  IMAD.MOV.U32 R9, RZ, RZ, 0x1 ;  /* 0x00000001ff097424 */ /* 0x001fe400078e00ff */
[----:B------:R-:W-:Y:S01]  /*12880*/  IMAD.MOV.U32 R8, RZ, RZ, RZ ;  /* 0x000000ffff087224 */ /* 0x000fe200078e00ff */
[----:B------:R-:W-:Y:S06]  /*12890*/  @!P1 BRA `(.L_x_5340) ;  /* 0x0000001c00a89947 */ /* 0x000fec0003800000 */
[----:B------:R-:W-:Y:S01]  /*128a0*/  UIADD3 UR4, UR42, 0x1, URZ ;  /* 0x000000012a047890 */ /* 0x000fe2000fffe03f */
[----:B-1----:R-:W-:Y:S01]  /*128b0*/  LOP3.LUT R2, RZ, UR40, RZ, 0x33, !PT ;  /* 0x00000028ff027c12 */ /* 0x002fe2000f8e33ff */
        /* <DEDUP_REMOVED lines=22> */
[----:B------:R-:W-:-:S07]  /*12a20*/  IMAD.U32 R7, RZ, RZ, UR4 ;  /* 0x00000004ff077e24 */ /* 0x000fce000f8e00ff */
.L_x_5376:
        /* <DEDUP_REMOVED lines=29> */
.L_x_5344:
[----:B------:R-:W1:Y:S01]  /*12c00*/  S2R R2, SR_TID.X ;  /* 0x0000000000027919 */ /* 0x000e620000002100 */
[----:B------:R-:W-:Y:S01]  /*12c10*/  BSSY B2, `(.L_x_5345) ;  /* 0x0000006000027945 */ /* 0x000fe20003800000 */
[----:B-1----:R-:W-:Y:S02]  /*12c20*/  LOP3.LUT R3, R2, 0x7f, RZ, 0xc0, !PT ;  /* 0x0000007f02037812 */ /* 0x002fe400078ec0ff */
[----:B------:R-:W-:Y:S02]  /*12c30*/  SHF.L.U32 R2, R6, 0x1f, RZ ;  /* 0x0000001f06027819 */ /* 0x000fe400000006ff */
[----:B------:R-:W-:Y:S02]  /*12c40*/  ISETP.NE.AND P2, PT, R3, RZ, PT ;  /* 0x000000ff0300720c */ /* 0x000fe40003f45270 */
[----:B------:R-:W1:Y:S02]  /*12c50*/  SYNCS.PHASECHK.TRANS64.TRYWAIT P0, [UR38+0x36848], R2 ;  /* 0x03684802ff0075a7 */ /* 0x000e640008000166 */
[----:B-1----:R-:W-:Y:S09]  /*12c60*/  @!P0 BRA `(.L_x_5346) ;  /* 0x0000003000948947 */ /* 0x002ff20003800000 */
.L_x_5436:
[----:B------:R-:W-:Y:S05]  /*12c70*/  BSYNC B2 ;  /* 0x0000000000027941 */ /* 0x000fea0003800000 */
.L_x_5345:
[----:B------:R-:W-:Y:S04]  /*12c80*/  BSSY B2, `(.L_x_5347) ;  /* 0x0000007000027945 */ /* 0x000fe80003800000 */
[----:B------:R-:W-:Y:S05]  /*12c90*/  @P2 BRA `(.L_x_5348) ;  /* 0x0000000000142947 */ /* 0x000fea0003800000 */
[----:B------:R-:W-:Y:S01]  /*12ca0*/  ISETP.NE.AND P0, PT, R10, RZ, PT ;  /* 0x000000ff0a00720c */ /* 0x000fe20003f05270 */
[----:B-1----:R-:W-:-:S04]  /*12cb0*/  IMAD.MOV.U32 R3, RZ, RZ, 0xa800 ;  /* 0x0000a800ff037424 */ /* 0x002fc800078e00ff */
[----:B------:R2:W-:Y:S08]  /*12cc0*/  SYNCS.ARRIVE.TRANS64 RZ, [UR38+0x36838], R3 ;  /* 0x03683803ffff79a7 */ /* 0x0005f00008000026 */
[----:B--2---:R-:W-:Y:S05]  /*12cd0*/  @!P0 BRA `(.L_x_5348) ;  /* 0x0000000000048947 */ /* 0x004fea0003800000 */
[----:B------:R-:W-:Y:S01]  /*12ce0*/  BPT.TRAP 0x1 ;  /* 0x000000040000795c */ /* 0x000fe20000300000 */
.L_x_5348:
[----:B------:R-:W-:Y:S05]  /*12cf0*/  BSYNC B2 ;  /* 0x0000000000027941 */ /* 0x000fea0003800000 */
.L_x_5347:
        /* <DEDUP_REMOVED lines=11> */
.L_x_5349:
        /* <DEDUP_REMOVED lines=13> */
.L_x_5350:
        /* <DEDUP_REMOVED lines=15> */
.L_x_5351:
        /* <DEDUP_REMOVED lines=12> */
.L_x_5437:
[----:B------:R-:W-:Y:S05]  /*13030*/  BSYNC B2 ;  /* 0x0000000000027941 */ /* 0x000fea0003800000 */
.L_x_5352:
        /* <DEDUP_REMOVED lines=9> */
.L_x_5355:
[----:B------:R-:W-:Y:S05]  /*130d0*/  BSYNC B2 ;  /* 0x0000000000027941 */ /* 0x000fea0003800000 */
.L_x_5354:
        /* <DEDUP_REMOVED lines=10> */
.L_x_5356:
        /* <DEDUP_REMOVED lines=13> */
.L_x_5357:
        /* <DEDUP_REMOVED lines=13> */
.L_x_5358:
        /* <DEDUP_REMOVED lines=10> */
.L_x_5343:
[----:B------:R-:W-:Y:S05]  /*133c0*/  BSYNC B1 ;  /* 0x0000000000017941 */ /* 0x000fea0003800000 */
.L_x_5342:
        /* <DEDUP_REMOVED lines=28> */
.L_x_5361:
[----:B------:R-:W1:Y:S01]  /*13590*/  S2R R2, SR_TID.X ;  /* 0x0000000000027919 */ /* 0x000e620000002100 */
[----:B------:R-:W-:Y:S01]  /*135a0*/  BSSY B2, `(.L_x_5362) ;  /* 0x0000006000027945 */ /* 0x000fe20003800000 */
[----:B-1----:R-:W-:Y:S02]  /*135b0*/  LOP3.LUT R3, R2, 0x7f, RZ, 0xc0, !PT ;  /* 0x0000007f02037812 */ /* 0x002fe400078ec0ff */
[----:B------:R-:W-:Y:S02]  /*135c0*/  SHF.L.U32 R2, R9, 0x1f, RZ ;  /* 0x0000001f09027819 */ /* 0x000fe400000006ff */
[----:B------:R-:W-:Y:S02]  /*135d0*/  ISETP.NE.AND P2, PT, R3, RZ, PT ;  /* 0x000000ff0300720c */ /* 0x000fe40003f45270 */
[----:B------:R-:W1:Y:S02]  /*135e0*/  SYNCS.PHASECHK.TRANS64.TRYWAIT P0, [UR38+0x36840], R2 ;  /* 0x03684002ff0075a7 */ /* 0x000e640008000166 */
[----:B-1----:R-:W-:Y:S09]  /*135f0*/  @!P0 BRA `(.L_x_5363) ;  /* 0x0000002800608947 */ /* 0x002ff20003800000 */
.L_x_5438:
[----:B------:R-:W-:Y:S05]  /*13600*/  BSYNC B2 ;  /* 0x0000000000027941 */ /* 0x000fea0003800000 */
.L_x_5362:
[----:B------:R-:W-:Y:S04]  /*13610*/  BSSY B2, `(.L_x_5364) ;  /* 0x0000007000027945 */ /* 0x000fe80003800000 */
[----:B------:R-:W-:Y:S05]  /*13620*/  @P2 BRA `(.L_x_5365) ;  /* 0x0000000000142947 */ /* 0x000fea0003800000 */
[----:B------:R-:W-:Y:S01]  /*13630*/  ISETP.NE.AND P0, PT, R10, RZ, PT ;  /* 0x000000ff0a00720c */ /* 0x000fe20003f05270 */
[----:B-1----:R-:W-:-:S04]  /*13640*/  IMAD.MOV.U32 R2, RZ, RZ, 0xa800 ;  /* 0x0000a800ff027424 */ /* 0x002fc800078e00ff */
[----:B------:R2:W-:Y:S08]  /*13650*/  SYNCS.ARRIVE.TRANS64 RZ, [UR38+0x36830], R2 ;  /* 0x03683002ffff79a7 */ /* 0x0005f00008000026 */
[----:B--2---:R-:W-:Y:S05]  /*13660*/  @!P0 BRA `(.L_x_5365) ;  /* 0x0000000000048947 */ /* 0x004fea0003800000 */
[----:B------:R-:W-:Y:S01]  /*13670*/  BPT.TRAP 0x1 ;  /* 0x000000040000795c */ /* 0x000fe20000300000 */
.L_x_5365:
[----:B------:R-:W-:Y:S05]  /*13680*/  BSYNC B2 ;  /* 0x0000000000027941 */ /* 0x000fea0003800000 */
.L_x_5364:
        /* <DEDUP_REMOVED lines=11> */
.L_x_5366:
        /* <DEDUP_REMOVED lines=14> */
.L_x_5367:
        /* <DEDUP_REMOVED lines=14> */
.L_x_5368:
        /* <DEDUP_REMOVED lines=12> */
.L_x_5439:
[----:B------:R-:W-:Y:S05]  /*139c0*/  BSYNC B2 ;  /* 0x0000000000027941 */ /* 0x000fea0003800000 */
.L_x_5369:
        /* <DEDUP_REMOVED lines=9> */
.L_x_5372:
[----:B------:R-:W-:Y:S05]  /*13a60*/  BSYNC B2 ;  /* 0x0000000000027941 */ /* 0x000fea0003800000 */
.L_x_5371:
        /* <DEDUP_REMOVED lines=10> */
.L_x_5373:
        /* <DEDUP_REMOVED lines=13> */
.L_x_5374:
        /* <DEDUP_REMOVED lines=13> */
.L_x_5375:
        /* <DEDUP_REMOVED lines=10> */
.L_x_5360:
[----:B------:R-:W-:Y:S05]  /*13d50*/  BSYNC B1 ;  /* 0x0000000000017941 */ /* 0x000fea0003800000 */
.L_x_5359:
[----:B------:R-:W-:Y:S02]  /*13d60*/  VIADD R0, R0, 0xfffffffe ;  /* 0xfffffffe00007836 */ /* 0x000fe40000000000 */
[----:B------:R-:W-:Y:S01]  /*13d70*/  IMAD.MOV.U32 R6, RZ, RZ, R9 ;  /* 0x000000ffff067224 */ /* 0x000fe200078e0009 */
[----:B------:R-:W-:Y:S06]  /*13d80*/  @P1 BRA `(.L_x_5376) ;  /* 0xffffffec00281947 */ /* 0x000fec000383ffff */
[----:B------:R-:W-:Y:S05]  /*13d90*/  BSYNC B0 ;  /* 0x0000000000007941 */ /* 0x000fea0003800000 */
.L_x_5341:
        /* <DEDUP_REMOVED lines=30> */
.L_x_5378:
[----:B------:R-:W1:Y:S01]  /*13f80*/  S2R R2, SR_TID.X ;  /* 0x0000000000027919 */ /* 0x000e620000002100 */
[----:B------:R-:W-:Y:S01]  /*13f90*/  BSSY B1, `(.L_x_5379) ;  /* 0x0000006000017945 */ /* 0x000fe20003800000 */
[----:B-1----:R-:W-:Y:S02]  /*13fa0*/  LOP3.LUT R3, R2, 0x7f, RZ, 0xc0, !PT ;  /* 0x0000007f02037812 */ /* 0x002fe400078ec0ff */
[----:B------:R-:W-:Y:S02]  /*13fb0*/  SHF.L.U32 R2, R9, 0x1f, RZ ;  /* 0x0000001f09027819 */ /* 0x000fe400000006ff */
[----:B------:R-:W-:Y:S02]  /*13fc0*/  ISETP.NE.AND P1, PT, R3, RZ, PT ;  /* 0x000000ff0300720c */ /* 0x000fe40003f25270 */
[----:B------:R-:W1:Y:S02]  /*13fd0*/  SYNCS.PHASECHK.TRANS64.TRYWAIT P0, [UR38+0x36848], R2 ;  /* 0x03684802ff0075a7 */ /* 0x000e640008000166 */
[----:B-1----:R-:W-:Y:S09]  /*13fe0*/  @!P0 BRA `(.L_x_5380) ;  /* 0x0000002000148947 */ /* 0x002ff20003800000 */
.L_x_5440:
[----:B------:R-:W-:Y:S05]  /*13ff0*/  BSYNC B1 ;  /* 0x0000000000017941 */ /* 0x000fea0003800000 */
.L_x_5379:
[----:B------:R-:W-:Y:S04]  /*14000*/  BSSY B1, `(.L_x_5381) ;  /* 0x0000007000017945 */ /* 0x000fe80003800000 */
[----:B------:R-:W-:Y:S05]  /*14010*/  @P1 BRA `(.L_x_5382) ;  /* 0x0000000000141947 */ /* 0x000fea0003800000 */
[----:B------:R-:W-:Y:S01]  /*14020*/  ISETP.NE.AND P0, PT, R10, RZ, PT ;  /* 0x000000ff0a00720c */ /* 0x000fe20003f05270 */
[----:B-1----:R-:W-:-:S04]  /*14030*/  IMAD.MOV.U32 R3, RZ, RZ, 0xa800 ;  /* 0x0000a800ff037424 */ /* 0x002fc800078e00ff */
[----:B------:R2:W-:Y:S08]  /*14040*/  SYNCS.ARRIVE.TRANS64 RZ, [UR38+0x36838], R3 ;  /* 0x03683803ffff79a7 */ /* 0x0005f00008000026 */
[----:B--2---:R-:W-:Y:S05]  /*14050*/  @!P0 BRA `(.L_x_5382) ;  /* 0x0000000000048947 */ /* 0x004fea0003800000 */
[----:B------:R-:W-:Y:S01]  /*14060*/  BPT.TRAP 0x1 ;  /* 0x000000040000795c */ /* 0x000fe20000300000 */
.L_x_5382:
[----:B------:R-:W-:Y:S05]  /*14070*/  BSYNC B1 ;  /* 0x0000000000017941 */ /* 0x000fea0003800000 */
.L_x_5381:
        /* <DEDUP_REMOVED lines=11> */
.L_x_5383:
        /* <DEDUP_REMOVED lines=14> */
.L_x_5384:
        /* <DEDUP_REMOVED lines=14> */
.L_x_5385:
        /* <DEDUP_REMOVED lines=11> */
.L_x_5441:
[----:B------:R-:W-:Y:S05]  /*143a0*/  BSYNC B1 ;  /* 0x0000000000017941 */ /* 0x000fea0003800000 */
.L_x_5386:
        /* <DEDUP_REMOVED lines=9> */
.L_x_5389:
[----:B------:R-:W-:Y:S05]  /*14440*/  BSYNC B1 ;  /* 0x0000000000017941 */ /* 0x000fea0003800000 */
.L_x_5388:
        /* <DEDUP_REMOVED lines=10> */
.L_x_5390:
        /* <DEDUP_REMOVED lines=13> */
.L_x_5391:
        /* <DEDUP_REMOVED lines=13> */
.L_x_5392:
        /* <DEDUP_REMOVED lines=10> */
.L_x_5377:
[----:B------:R-:W-:Y:S05]  /*14730*/  BSYNC B0 ;  /* 0x0000000000007941 */ /* 0x000fea0003800000 */
.L_x_5340:
        /* <DEDUP_REMOVED lines=12> */
.L_x_5442:
[----:B------:R-:W-:Y:S05]  /*14800*/  BSYNC B1 ;  /* 0x0000000000017941 */ /* 0x000fea0003800000 */
.L_x_5395:
        /* <DEDUP_REMOVED lines=8> */
.L_x_5398:
[----:B------:R-:W-:Y:S05]  /*14890*/  BSYNC B1 ;  /* 0x0000000000017941 */ /* 0x000fea0003800000 */
.L_x_5397:
        /* <DEDUP_REMOVED lines=13> */
.L_x_5399:
        /* <DEDUP_REMOVED lines=13> */
.L_x_5400:
        /* <DEDUP_REMOVED lines=13> */
.L_x_5401:
        /* <DEDUP_REMOVED lines=8> */
.L_x_5394:
[----:B------:R-:W-:Y:S05]  /*14b90*/  BSYNC B0 ;  /* 0x0000000000007941 */ /* 0x000fea0003800000 */
.L_x_5393:
[----:B0-----:R-:W-:Y:S02]  /*14ba0*/  VIADD R0, R8, 0x1 ;  /* 0x0000000108007836 */ /* 0x001fe40000000000 */
[----:B-1----:R-:W-:-:S03]  /*14bb0*/  IMAD.MOV.U32 R3, RZ, RZ, RZ ;  /* 0x000000ffff037224 */ /* 0x002fc600078e00ff */
[----:B------:R-:W-:-:S04]  /*14bc0*/  ISETP.NE.AND P0, PT, R0, 0x2, PT ;  /* 0x000000020000780c */ /* 0x000fc80003f05270 */
[----:B------:R-:W-:Y:S02]  /*14bd0*/  SEL R2, RZ, 0x1, P0 ;  /* 0x00000001ff027807 */ /* 0x000fe40000000000 */
[----:B------:R-:W-:Y:S02]  /*14be0*/  SEL R0, R0, RZ, P0 ;  /* 0x000000ff00007207 */ /* 0x000fe40000000000 */
[----:B------:R-:W-:-:S07]  /*14bf0*/  LOP3.LUT R9, R9, R2, RZ, 0x3c, !PT ;  /* 0x0000000209097212 */ /* 0x000fce00078e3cff */
.L_x_5324:
[----:B------:R-:W0:Y:S01]  /*14c00*/  S2R R5, SR_CgaCtaId ;  /* 0x0000000000057919 */ /* 0x000e220000008800 */
[----:B------:R-:W-:Y:S02]  /*14c10*/  MOV R2, 0x400 ;  /* 0x0000040000027802 */ /* 0x000fe40000000f00 */
[----:B------:R-:W-:Y:S02]  /*14c20*/  SHF.L.U32 R3, R3, 0x1f, RZ ;  /* 0x0000001f03037819 */ /* 0x000fe400000006ff */
[----:B0-----:R-:W-:-:S04]  /*14c30*/  LEA R2, R5, R2, 0x18 ;  /* 0x0000000205027211 */ /* 0x001fc800078ec0ff */
[----:B------:R-:W0:Y:S02]  /*14c40*/  SYNCS.PHASECHK.TRANS64.TRYWAIT P0, [R2+URZ+0x36820], R3 ;  /* 0x03682003020075a7 */ /* 0x000e24000800017f */
[----:B0-----:R-:W-:Y:S05]  /*14c50*/  @!P0 BRA `(.L_x_5402) ;  /* 0x00000014003c8947 */ /* 0x001fea0003800000 */
.L_x_5443:
[----:B------:R-:W-:-:S03]  /*14c60*/  UMOV UR4, 0xffffffff ;  /* 0xffffffff00047882 */ /* 0x000fc60000000000 */
[----:B------:R-:W-:Y:S05]  /*14c70*/  BRA.DIV UR4, `(.L_x_5403) ;  /* 0x0000001604487947 */ /* 0x000fea000b800000 */
[----:B0-----:R-:W0:Y:S02]  /*14c80*/  S2R R3, SR_TID.X ;  /* 0x0000000000037919 */ /* 0x001e240000002100 */
[----:B0-----:R-:W-:-:S04]  /*14c90*/  SHF.R.U32.HI R3, RZ, 0x5, R3 ;  /* 0x00000005ff037819 */ /* 0x001fc80000011603 */
[----:B------:R-:W-:-:S05]  /*14ca0*/  LOP3.LUT R3, R3, 0x3, RZ, 0xc0, !PT ;  /* 0x0000000303037812 */ /* 0x000fca00078ec0ff */
[----:B------:R0:W1:Y:S02]  /*14cb0*/  SHFL.IDX PT, R14, R3, RZ, 0x1f ;  /* 0x00001fff030e7589 */ /* 0x00006400000e0000 */
.L_x_5446:
[----:B-1----:R-:W-:-:S13]  /*14cc0*/  ISETP.NE.AND P0, PT, R14, RZ, PT ;  /* 0x000000ff0e00720c */ /* 0x002fda0003f05270 */
[----:B------:R-:W-:Y:S05]  /*14cd0*/  @P0 BRA `(.L_x_5286) ;  /* 0x0000000000900947 */ /* 0x000fea0003800000 */
[----:B------:R-:W-:-:S03]  /*14ce0*/  UMOV UR4, 0xffffffff ;  /* 0xffffffff00047882 */ /* 0x000fc60000000000 */
[----:B------:R-:W-:Y:S05]  /*14cf0*/  BRA.DIV UR4, `(.L_x_5404) ;  /* 0x00000016045c7947 */ /* 0x000fea000b800000 */
[----:B------:R-:W-:-:S13]  /*14d00*/  ELECT P6, URZ, PT ;  /* 0x00000000003f782f */ /* 0x000fda00038c0000 */
.L_x_5449:
        /* <DEDUP_REMOVED lines=8> */
.L_x_5405:
        /* <DEDUP_REMOVED lines=12> */
.L_x_5450:
[----:B------:R-:W1:Y:S02]  /*14e50*/  SYNCS.PHASECHK.TRANS64.TRYWAIT P0, [R3+URZ], R4 ;  /* 0x00000004030075a7 */ /* 0x000e64000800017f */
[----:B-1----:R-:W-:Y:S05]  /*14e60*/  @!P0 BRA `(.L_x_5407) ;  /* 0x0000001400348947 */ /* 0x002fea0003800000 */
.L_x_5451:
[----:B------:R-:W-:Y:S05]  /*14e70*/  @!P2 BRA `(.L_x_5408) ;  /* 0x000000000004a947 */ /* 0x000fea0003800000 */
[----:B------:R-:W-:Y:S01]  /*14e80*/  BPT.TRAP 0x1 ;  /* 0x000000040000795c */ /* 0x000fe20000300000 */
.L_x_5408:
[----:B-1----:R-:W-:-:S04]  /*14e90*/  VIADD R3, R2, 0x36860 ;  /* 0x0003686002037836 */ /* 0x002fc80000000000 */
[----:B------:R-:W-:-:S04]  /*14ea0*/  IMAD R0, R0, 0x8, R3 ;  /* 0x0000000800007824 */ /* 0x000fc800078e0203 */
[----:B------:R-:W1:Y:S02]  /*14eb0*/  SYNCS.PHASECHK.TRANS64.TRYWAIT P0, [R0+URZ], R5 ;  /* 0x00000005000075a7 */ /* 0x000e64000800017f */
[----:B-1----:R-:W-:Y:S05]  /*14ec0*/  @!P0 BRA `(.L_x_5409) ;  /* 0x0000001400308947 */ /* 0x002fea0003800000 */
.L_x_5452:
[----:B------:R-:W-:-:S07]  /*14ed0*/  IMAD R3, R8, 0x8, R3 ;  /* 0x0000000808037824 */ /* 0x000fce00078e0203 */
.L_x_5410:
[----:B--2---:R2:W3:Y:S02]  /*14ee0*/  SYNCS.PHASECHK.TRANS64.TRYWAIT P0, [R3+URZ], R4 ;  /* 0x00000004030075a7 */ /* 0x0044e4000800017f */
[----:B---3--:R-:W-:Y:S05]  /*14ef0*/  @!P0 NANOSLEEP.SYNCS 0x989680 ;  /* 0x009896800000895d */ /* 0x008fea0003900000 */
[----:B------:R-:W3:Y:S02]  /*14f00*/  @!P0 SYNCS.PHASECHK.TRANS64 P0, [R3+URZ], R4 ;  /* 0x00000004030085a7 */ /* 0x000ee4000800007f */
[----:B---3--:R-:W-:Y:S05]  /*14f10*/  @!P0 BRA `(.L_x_5410) ;  /* 0xfffffffc00f08947 */ /* 0x008fea000383ffff */
.L_x_5286:
[----:B------:R-:W-:Y:S05]  /*14f20*/  BSYNC B6 ;  /* 0x0000000000067941 */ /* 0x000fea0003800000 */
.L_x_5283:
[----:B------:R-:W-:Y:S05]  /*14f30*/  EXIT ;  /* 0x000000000000794d */ /* 0x000fea0003800000 */
.L_x_5290:
[----:B------:R-:W-:-:S13]  /*14f40*/  R2UR UR4, R16 ;  /* 0x00000000100472ca */ /* 0x000fda00000e0000 */
[----:B0-----:R-:W-:-:S04]  /*14f50*/  IMAD.U32 R3, RZ, RZ, UR4 ;  /* 0x00000004ff037e24 */ /* 0x001fc8000f8e00ff */
[----:B------:R0:W1:Y:S03]  /*14f60*/  SYNCS.PHASECHK.TRANS64.TRYWAIT P0, [R3+URZ+0x36800], R0 ;  /* 0x03680000030075a7 */ /* 0x000066000800017f */
[----:B-1----:R-:W-:Y:S05]  /*14f70*/  @!P0 NANOSLEEP.SYNCS 0x989680 ;  /* 0x009896800000895d */ /* 0x002fea0003900000 */
[----:B------:R-:W1:Y:S02]  /*14f80*/  @!P0 SYNCS.PHASECHK.TRANS64 P0, [R3+URZ+0x36800], R0 ;  /* 0x03680000030085a7 */ /* 0x000e64000800007f */
[----:B-1----:R-:W-:Y:S05]  /*14f90*/  @!P0 BRA `(.L_x_5290) ;  /* 0xfffffffc00e88947 */ /* 0x002fea000383ffff */
[----:B------:R-:W-:Y:S05]  /*14fa0*/  BRA `(.L_x_5411) ;  /* 0xfffffec400807947 */ /* 0x000fea000383ffff */
.L_x_5294:
[----:B------:R-:W-:-:S13]  /*14fb0*/  R2UR UR4, R16 ;  /* 0x00000000100472ca */ /* 0x000fda00000e0000 */
[----:B0-----:R-:W-:-:S04]  /*14fc0*/  IMAD.U32 R3, RZ, RZ, UR4 ;  /* 0x00000004ff037e24 */ /* 0x001fc8000f8e00ff */
[----:B------:R0:W2:Y:S03]  /*14fd0*/  SYNCS.PHASECHK.TRANS64.TRYWAIT P2, [R3+URZ+0x36830], R0 ;  /* 0x03683000030075a7 */ /* 0x0000a6000804017f */
[----:B--2---:R-:W-:Y:S05]  /*14fe0*/  @!P2 NANOSLEEP.SYNCS 0x989680 ;  /* 0x009896800000a95d */ /* 0x004fea0003900000 */
[----:B------:R-:W2:Y:S02]  /*14ff0*/  @!P2 SYNCS.PHASECHK.TRANS64 P2, [R3+URZ+0x36830], R0 ;  /* 0x036830000300a5a7 */ /* 0x000ea4000804007f */
[----:B--2---:R-:W-:Y:S05]  /*15000*/  @!P2 BRA `(.L_x_5294) ;  /* 0xfffffffc00e8a947 */ /* 0x004fea000383ffff */
[----:B------:R-:W-:Y:S05]  /*15010*/  BRA `(.L_x_5293) ;  /* 0xfffffec400b47947 */ /* 0x000fea000383ffff */
.L_x_5299:
[----:B-1----:R-:W-:-:S04]  /*15020*/  IMAD.U32 R7, RZ, RZ, UR59 ;  /* 0x0000003bff077e24 */ /* 0x002fc8000f8e00ff */
[----:B------:R1:W2:Y:S03]  /*15030*/  SYNCS.PHASECHK.TRANS64.TRYWAIT P3, [R7+URZ+0x36830], R0 ;  /* 0x03683000070075a7 */ /* 0x0002a6000806017f */
[----:B--2---:R-:W-:Y:S05]  /*15040*/  @!P3 NANOSLEEP.SYNCS 0x989680 ;  /* 0x009896800000b95d */ /* 0x004fea0003900000 */
[----:B------:R-:W2:Y:S02]  /*15050*/  @!P3 SYNCS.PHASECHK.TRANS64 P3, [R7+URZ+0x36830], R0 ;  /* 0x036830000700b5a7 */ /* 0x000ea4000806007f */
[----:B--2---:R-:W-:Y:S05]  /*15060*/  @!P3 BRA `(.L_x_5299) ;  /* 0xfffffffc00ecb947 */ /* 0x004fea000383ffff */
[----:B------:R-:W-:Y:S05]  /*15070*/  BRA `(.L_x_5298) ;  /* 0xffffff08001c7947 */ /* 0x000fea000383ffff */
.L_x_5303:
[----:B-1----:R-:W-:-:S04]  /*15080*/  IMAD.U32 R3, RZ, RZ, UR11 ;  /* 0x0000000bff037e24 */ /* 0x002fc8000f8e00ff */
[----:B------:R1:W2:Y:S03]  /*15090*/  SYNCS.PHASECHK.TRANS64.TRYWAIT P3, [R3+URZ+0x36850], R0 ;  /* 0x03685000030075a7 */ /* 0x0002a6000806017f */
[----:B--2---:R-:W-:Y:S05]  /*150a0*/  @!P3 NANOSLEEP.SYNCS 0x989680 ;  /* 0x009896800000b95d */ /* 0x004fea0003900000 */
[----:B------:R-:W2:Y:S02]  /*150b0*/  @!P3 SYNCS.PHASECHK.TRANS64 P3, [R3+URZ+0x36850], R0 ;  /* 0x036850000300b5a7 */ /* 0x000ea4000806007f */
[----:B--2---:R-:W-:Y:S05]  /*150c0*/  @!P3 BRA `(.L_x_5303) ;  /* 0xfffffffc00ecb947 */ /* 0x004fea000383ffff */
[----:B------:R-:W-:Y:S05]  /*150d0*/  BRA `(.L_x_5302) ;  /* 0xffffff2c00b87947 */ /* 0x000fea000383ffff */
.L_x_5309:
[----:B-1----:R-:W-:-:S04]  /*150e0*/  IMAD.U32 R7, RZ, RZ, UR61 ;  /* 0x0000003dff077e24 */ /* 0x002fc8000f8e00ff */
[----:B------:R1:W2:Y:S03]  /*150f0*/  SYNCS.PHASECHK.TRANS64.TRYWAIT P2, [R7+URZ+0x36830], R0 ;  /* 0x03683000070075a7 */ /* 0x0002a6000804017f */
[----:B--2---:R-:W-:Y:S05]  /*15100*/  @!P2 NANOSLEEP.SYNCS 0x989680 ;  /* 0x009896800000a95d */ /* 0x004fea0003900000 */
[----:B------:R-:W2:Y:S02]  /*15110*/  @!P2 SYNCS.PHASECHK.TRANS64 P2, [R7+URZ+0x36830], R0 ;  /* 0x036830000700a5a7 */ /* 0x000ea4000804007f */
[----:B--2---:R-:W-:Y:S05]  /*15120*/  @!P2 BRA `(.L_x_5309) ;  /* 0xfffffffc00eca947 */ /* 0x004fea000383ffff */
[----:B------:R-:W-:Y:S05]  /*15130*/  BRA `(.L_x_5308) ;  /* 0xffffff4c00587947 */ /* 0x000fea000383ffff */
.L_x_5313:
[----:B-1----:R-:W-:-:S04]  /*15140*/  IMAD.U32 R3, RZ, RZ, UR11 ;  /* 0x0000000bff037e24 */ /* 0x002fc8000f8e00ff */
[----:B------:R1:W2:Y:S03]  /*15150*/  SYNCS.PHASECHK.TRANS64.TRYWAIT P2, [R3+URZ+0x36850], R0 ;  /* 0x03685000030075a7 */ /* 0x0002a6000804017f */
[----:B--2---:R-:W-:Y:S05]  /*15160*/  @!P2 NANOSLEEP.SYNCS 0x989680 ;  /* 0x009896800000a95d */ /* 0x004fea0003900000 */
[----:B------:R-:W2:Y:S02]  /*15170*/  @!P2 SYNCS.PHASECHK.TRANS64 P2, [R3+URZ+0x36850], R0 ;  /* 0x036850000300a5a7 */ /* 0x000ea4000804007f */
[----:B--2---:R-:W-:Y:S05]  /*15180*/  @!P2 BRA `(.L_x_5313) ;  /* 0xfffffffc00eca947 */ /* 0x004fea000383ffff */
[----:B------:R-:W-:Y:S05]  /*15190*/  BRA `(.L_x_5312) ;  /* 0xffffff7400187947 */ /* 0x000fea000383ffff */
.L_x_5318:
[----:B-1----:R-:W-:-:S04]  /*151a0*/  IMAD.U32 R3, RZ, RZ, UR5 ;  /* 0x00000005ff037e24 */ /* 0x002fc8000f8e00ff */
[----:B------:R1:W2:Y:S03]  /*151b0*/  SYNCS.PHASECHK.TRANS64.TRYWAIT P0, [R3+URZ+0x36850], R2 ;  /* 0x03685002030075a7 */ /* 0x0002a6000800017f */
[----:B--2---:R-:W-:Y:S05]  /*151c0*/  @!P0 NANOSLEEP.SYNCS 0x989680 ;  /* 0x009896800000895d */ /* 0x004fea0003900000 */
[----:B------:R-:W2:Y:S02]  /*151d0*/  @!P0 SYNCS.PHASECHK.TRANS64 P0, [R3+URZ+0x36850], R2 ;  /* 0x03685002030085a7 */ /* 0x000ea4000800007f */
[----:B--2---:R-:W-:Y:S05]  /*151e0*/  @!P0 BRA `(.L_x_5318) ;  /* 0xfffffffc00ec8947 */ /* 0x004fea000383ffff */
[----:B------:R-:W-:Y:S05]  /*151f0*/  BRA `(.L_x_5317) ;  /* 0xffffff8c00f07947 */ /* 0x000fea000383ffff */
.L_x_5329:
[----:B------:R-:W-:Y:S02]  /*15200*/  IMAD.MOV.U32 R13, RZ, RZ, R0 ;  /* 0x000000ffff0d7224 */ /* 0x000fe400078e0000 */
[----:B------:R-:W-:Y:S02]  /*15210*/  IMAD.MOV.U32 R12, RZ, RZ, RZ ;  /* 0x000000ffff0c7224 */ /* 0x000fe400078e00ff */
[----:B------:R-:W-:Y:S02]  /*15220*/  IMAD.MOV.U32 R11, RZ, RZ, 0x1f ;  /* 0x0000001fff0b7424 */ /* 0x000fe400078e00ff */
[----:B------:R-:W-:-:S07]  /*15230*/  IMAD.MOV.U32 R15, RZ, RZ, -0x1 ;  /* 0xffffffffff0f7424 */ /* 0x000fce00078e00ff */
[----:B------:R-:W-:Y:S05]  /*15240*/  WARPSYNC.COLLECTIVE R15, `(.L_x_5412) ;  /* 0x000000000f087348 */ /* 0x000fea0003c00000 */
[----:B------:R0:W1:Y:S02]  /*15250*/  SHFL.IDX P6, R14, R13, R12, R11 ;  /* 0x0000000c0d0e7389 */ /* 0x00006400000c000b */
[----:B01----:R-:W-:Y:S01]  /*15260*/  ENDCOLLECTIVE ;  /* 0x000000000000791b */ /* 0x003fe20003800000 */
.L_x_5412:
[----:B------:R-:W-:Y:S05]  /*15270*/  BRA `(.L_x_5413) ;  /* 0xffffffc400547947 */ /* 0x000fea000383ffff */
.L_x_5331:
[----:B------:R-:W-:Y:S01]  /*15280*/  BSSY B0, `(.L_x_5414) ;  /* 0x0000006000007945 */ /* 0x000fe20003800000 */
[----:B------:R-:W-:-:S07]  /*15290*/  IMAD.MOV.U32 R15, RZ, RZ, -0x1 ;  /* 0xffffffffff0f7424 */ /* 0x000fce00078e00ff */
[----:B0-----:R-:W-:Y:S05]  /*152a0*/  WARPSYNC.COLLECTIVE R15, `(.L_x_5415) ;  /* 0x000000000f0c7348 */ /* 0x001fea0003c00000 */
[----:B------:R-:W-:Y:S02]  /*152b0*/  ELECT P6, UR62, PT ;  /* 0x00000000003e782f */ /* 0x000fe400038c0000 */
[----:B------:R-:W-:Y:S01]  /*152c0*/  MOV R14, UR62 ;  /* 0x0000003e000e7c02 */ /* 0x000fe20008000f00 */
[----:B0-----:R-:W-:Y:S10]  /*152d0*/  ENDCOLLECTIVE ;  /* 0x000000000000791b */ /* 0x001ff40003800000 */
.L_x_5415:
[----:B------:R-:W-:Y:S05]  /*152e0*/  BSYNC B0 ;  /* 0x0000000000007941 */ /* 0x000fea0003800000 */
.L_x_5414:
[----:B------:R-:W-:Y:S05]  /*152f0*/  BRA `(.L_x_5416) ;  /* 0xffffffc400547947 */ /* 0x000fea000383ffff */
.L_x_5333:
[----:B0-----:R-:W-:-:S04]  /*15300*/  IMAD.U32 R3, RZ, RZ, UR38 ;  /* 0x00000026ff037e24 */ /* 0x001fc8000f8e00ff */
[----:B------:R0:W1:Y:S03]  /*15310*/  SYNCS.PHASECHK.TRANS64.TRYWAIT P0, [R3+URZ+0x36840], R0 ;  /* 0x03684000030075a7 */ /* 0x000066000800017f */
[----:B-1----:R-:W-:Y:S05]  /*15320*/  @!P0 NANOSLEEP.SYNCS 0x989680 ;  /* 0x009896800000895d */ /* 0x002fea0003900000 */
[----:B------:R-:W1:Y:S02]  /*15330*/  @!P0 SYNCS.PHASECHK.TRANS64 P0, [R3+URZ+0x36840], R0 ;  /* 0x03684000030085a7 */ /* 0x000e64000800007f */
[----:B-1----:R-:W-:Y:S05]  /*15340*/  @!P0 BRA `(.L_x_5333) ;  /* 0xfffffffc00ec8947 */ /* 0x002fea000383ffff */
[----:B------:R-:W-:Y:S05]  /*15350*/  BRA `(.L_x_5417) ;  /* 0xffffffc400b07947 */ /* 0x000fea000383ffff */
.L_x_5336:
        /* <DEDUP_REMOVED lines=9> */
.L_x_5418:
[----:B------:R-:W-:Y:S02]  /*153f0*/  IMAD.MOV.U32 R13, RZ, RZ, R0 ;  /* 0x000000ffff0d7224 */ /* 0x000fe400078e0000 */
[----:B------:R-:W-:-:S07]  /*15400*/  IMAD.MOV.U32 R2, RZ, RZ, R14 ;  /* 0x000000ffff027224 */ /* 0x000fce00078e000e */
[----:B------:R-:W-:Y:S05]  /*15410*/  WARPSYNC.COLLECTIVE R15, `(.L_x_5419) ;  /* 0x000000000f087348 */ /* 0x000fea0003c00000 */
[----:B------:R0:W1:Y:S02]  /*15420*/  SHFL.IDX P6, R14, R13, R12, R11 ;  /* 0x0000000c0d0e7389 */ /* 0x00006400000c000b */
[----:B01----:R-:W-:Y:S01]  /*15430*/  ENDCOLLECTIVE ;  /* 0x000000000000791b */ /* 0x003fe20003800000 */
.L_x_5419:
        /* <DEDUP_REMOVED lines=20> */
.L_x_5420:
[----:B------:R-:W-:Y:S01]  /*15580*/  VIADD R3, R8, 0x20 ;  /* 0x0000002008037836 */ /* 0x000fe20000000000 */
[----:B------:R-:W-:Y:S01]  /*15590*/  @!P3 LEA R20, R9, UR38, 0x1 ;  /* 0x000000260914bc11 */ /* 0x000fe2000f8e08ff */
[----:B------:R-:W-:Y:S02]  /*155a0*/  IMAD.MOV.U32 R13, RZ, RZ, R0 ;  /* 0x000000ffff0d7224 */ /* 0x000fe400078e0000 */
[----:B------:R-:W-:-:S07]  /*155b0*/  IMAD.MOV.U32 R4, RZ, RZ, R14 ;  /* 0x000000ffff047224 */ /* 0x000fce00078e000e */
[----:B------:R-:W-:Y:S05]  /*155c0*/  WARPSYNC.COLLECTIVE R15, `(.L_x_5421) ;  /* 0x000000000f087348 */ /* 0x000fea0003c00000 */
[----:B------:R0:W1:Y:S02]  /*155d0*/  SHFL.IDX P6, R14, R13, R12, R11 ;  /* 0x0000000c0d0e7389 */ /* 0x00006400000c000b */
[----:B01----:R-:W-:Y:S01]  /*155e0*/  ENDCOLLECTIVE ;  /* 0x000000000000791b */ /* 0x003fe20003800000 */
.L_x_5421:
        /* <DEDUP_REMOVED lines=16> */
.L_x_5422:
[----:B------:R-:W-:Y:S01]  /*156f0*/  VIADD R5, R8, 0x30 ;  /* 0x0000003008057836 */ /* 0x000fe20000000000 */
[----:B------:R-:W-:Y:S01]  /*15700*/  @!P3 LEA R21, R9, UR38, 0x1 ;  /* 0x000000260915bc11 */ /* 0x000fe2000f8e08ff */
[----:B------:R-:W-:Y:S02]  /*15710*/  IMAD.MOV.U32 R13, RZ, RZ, R0 ;  /* 0x000000ffff0d7224 */ /* 0x000fe400078e0000 */
[----:B------:R-:W-:-:S07]  /*15720*/  IMAD.MOV.U32 R2, RZ, RZ, R14 ;  /* 0x000000ffff027224 */ /* 0x000fce00078e000e */
[----:B------:R-:W-:Y:S05]  /*15730*/  WARPSYNC.COLLECTIVE R15, `(.L_x_5423) ;  /* 0x000000000f087348 */ /* 0x000fea0003c00000 */
[----:B------:R0:W1:Y:S02]  /*15740*/  SHFL.IDX P6, R14, R13, R12, R11 ;  /* 0x0000000c0d0e7389 */ /* 0x00006400000c000b */
[----:B01----:R-:W-:Y:S01]  /*15750*/  ENDCOLLECTIVE ;  /* 0x000000000000791b */ /* 0x003fe20003800000 */
.L_x_5423:
        /* <DEDUP_REMOVED lines=16> */
.L_x_5424:
[----:B------:R-:W-:Y:S01]  /*15860*/  VIADD R3, R8, 0x40 ;  /* 0x0000004008037836 */ /* 0x000fe20000000000 */
[----:B------:R-:W-:Y:S01]  /*15870*/  @!P3 LEA R20, R9, UR38, 0x1 ;  /* 0x000000260914bc11 */ /* 0x000fe2000f8e08ff */
[----:B------:R-:W-:Y:S02]  /*15880*/  IMAD.MOV.U32 R13, RZ, RZ, R0 ;  /* 0x000000ffff0d7224 */ /* 0x000fe400078e0000 */
[----:B------:R-:W-:-:S07]  /*15890*/  IMAD.MOV.U32 R4, RZ, RZ, R14 ;  /* 0x000000ffff047224 */ /* 0x000fce00078e000e */
[----:B------:R-:W-:Y:S05]  /*158a0*/  WARPSYNC.COLLECTIVE R15, `(.L_x_5425) ;  /* 0x000000000f087348 */ /* 0x000fea0003c00000 */
[----:B------:R0:W1:Y:S02]  /*158b0*/  SHFL.IDX P6, R14, R13, R12, R11 ;  /* 0x0000000c0d0e7389 */ /* 0x00006400000c000b */
[----:B01----:R-:W-:Y:S01]  /*158c0*/  ENDCOLLECTIVE ;  /* 0x000000000000791b */ /* 0x003fe20003800000 */
.L_x_5425:
        /* <DEDUP_REMOVED lines=16> */
.L_x_5426:
[----:B------:R-:W-:Y:S01]  /*159d0*/  VIADD R5, R8, 0x50 ;  /* 0x0000005008057836 */ /* 0x000fe20000000000 */
[----:B------:R-:W-:Y:S01]  /*159e0*/  @!P3 LEA R21, R9, UR38, 0x1 ;  /* 0x000000260915bc11 */ /* 0x000fe2000f8e08ff */
[----:B------:R-:W-:Y:S02]  /*159f0*/  IMAD.MOV.U32 R13, RZ, RZ, R0 ;  /* 0x000000ffff0d7224 */ /* 0x000fe400078e0000 */
[----:B------:R-:W-:-:S07]  /*15a00*/  IMAD.MOV.U32 R2, RZ, RZ, R14 ;  /* 0x000000ffff027224 */ /* 0x000fce00078e000e */
[----:B------:R-:W-:Y:S05]  /*15a10*/  WARPSYNC.COLLECTIVE R15, `(.L_x_5427) ;  /* 0x000000000f087348 */ /* 0x000fea0003c00000 */
[----:B------:R0:W1:Y:S02]  /*15a20*/  SHFL.IDX P6, R14, R13, R12, R11 ;  /* 0x0000000c0d0e7389 */ /* 0x00006400000c000b */
[----:B01----:R-:W-:Y:S01]  /*15a30*/  ENDCOLLECTIVE ;  /* 0x000000000000791b */ /* 0x003fe20003800000 */
.L_x_5427:
        /* <DEDUP_REMOVED lines=16> */
.L_x_5428:
[----:B------:R-:W-:Y:S01]  /*15b40*/  VIADD R3, R8, 0x60 ;  /* 0x0000006008037836 */ /* 0x000fe20000000000 */
[----:B------:R-:W-:Y:S01]  /*15b50*/  @!P3 LEA R20, R9, UR38, 0x1 ;  /* 0x000000260914bc11 */ /* 0x000fe2000f8e08ff */
[----:B------:R-:W-:Y:S02]  /*15b60*/  IMAD.MOV.U32 R13, RZ, RZ, R0 ;  /* 0x000000ffff0d7224 */ /* 0x000fe400078e0000 */
[----:B------:R-:W-:-:S07]  /*15b70*/  IMAD.MOV.U32 R4, RZ, RZ, R14 ;  /* 0x000000ffff047224 */ /* 0x000fce00078e000e */
[----:B------:R-:W-:Y:S05]  /*15b80*/  WARPSYNC.COLLECTIVE R15, `(.L_x_5429) ;  /* 0x000000000f087348 */ /* 0x000fea0003c00000 */
[----:B------:R0:W1:Y:S02]  /*15b90*/  SHFL.IDX P6, R14, R13, R12, R11 ;  /* 0x0000000c0d0e7389 */ /* 0x00006400000c000b */
[----:B01----:R-:W-:Y:S01]  /*15ba0*/  ENDCOLLECTIVE ;  /* 0x000000000000791b */ /* 0x003fe20003800000 */
.L_x_5429:
        /* <DEDUP_REMOVED lines=16> */
.L_x_5430:
[----:B------:R-:W-:Y:S01]  /*15cb0*/  @!P3 LEA R21, R9, UR38, 0x1 ;  /* 0x000000260915bc11 */ /* 0x000fe2000f8e08ff */
[----:B------:R-:W-:Y:S02]  /*15cc0*/  IMAD.MOV.U32 R13, RZ, RZ, R0 ;  /* 0x000000ffff0d7224 */ /* 0x000fe400078e0000 */
[----:B------:R-:W-:-:S07]  /*15cd0*/  IMAD.MOV.U32 R2, RZ, RZ, R14 ;  /* 0x000000ffff027224 */ /* 0x000fce00078e000e */
[----:B------:R-:W-:Y:S05]  /*15ce0*/  WARPSYNC.COLLECTIVE R15, `(.L_x_5431) ;  /* 0x000000000f087348 */ /* 0x000fea0003c00000 */
[----:B------:R0:W1:Y:S02]  /*15cf0*/  SHFL.IDX P6, R14, R13, R12, R11 ;  /* 0x0000000c0d0e7389 */ /* 0x00006400000c000b */
[----:B01----:R-:W-:Y:S01]  /*15d00*/  ENDCOLLECTIVE ;  /* 0x000000000000791b */ /* 0x003fe20003800000 */
.L_x_5431:
        /* <DEDUP_REMOVED lines=15> */
.L_x_5432:
[----:B------:R-:W-:Y:S02]  /*15e00*/  IMAD.MOV.U32 R13, RZ, RZ, R0 ;  /* 0x000000ffff0d7224 */ /* 0x000fe400078e0000 */
[----:B------:R-:W-:-:S07]  /*15e10*/  IMAD.MOV.U32 R4, RZ, RZ, R14 ;  /* 0x000000ffff047224 */ /* 0x000fce00078e000e */
[----:B------:R-:W-:Y:S05]  /*15e20*/  WARPSYNC.COLLECTIVE R15, `(.L_x_5433) ;  /* 0x000000000f087348 */ /* 0x000fea0003c00000 */
[----:B------:R0:W1:Y:S02]  /*15e30*/  SHFL.IDX P6, R14, R13, R12, R11 ;  /* 0x0000000c0d0e7389 */ /* 0x00006400000c000b */
[----:B01----:R-:W-:Y:S01]  /*15e40*/  ENDCOLLECTIVE ;  /* 0x000000000000791b */ /* 0x003fe20003800000 */
.L_x_5433:
[----:B------:R-:W-:Y:S05]  /*15e50*/  BRA `(.L_x_5434) ;  /* 0xffffffc800147947 */ /* 0x000fea000383ffff */
.L_x_5339:
[----:B-1----:R-:W-:-:S04]  /*15e60*/  IMAD.U32 R3, RZ, RZ, UR38 ;  /* 0x00000026ff037e24 */ /* 0x002fc8000f8e00ff */
[----:B------:R1:W2:Y:S03]  /*15e70*/  SYNCS.PHASECHK.TRANS64.TRYWAIT P0, [R3+URZ+0x36820], R2 ;  /* 0x03682002030075a7 */ /* 0x0002a6000800017f */
[----:B--2---:R-:W-:Y:S05]  /*15e80*/  @!P0 NANOSLEEP.SYNCS 0x989680 ;  /* 0x009896800000895d */ /* 0x004fea0003900000 */
[----:B------:R-:W2:Y:S02]  /*15e90*/  @!P0 SYNCS.PHASECHK.TRANS64 P0, [R3+URZ+0x36820], R2 ;  /* 0x03682002030085a7 */ /* 0x000ea4000800007f */
[----:B--2---:R-:W-:Y:S05]  /*15ea0*/  @!P0 BRA `(.L_x_5339) ;  /* 0xfffffffc00ec8947 */ /* 0x004fea000383ffff */
[----:B------:R-:W-:Y:S05]  /*15eb0*/  BRA `(.L_x_5435) ;  /* 0xffffffc8006c7947 */ /* 0x000fea000383ffff */
.L_x_5346:
[----:B-1----:R-:W-:-:S04]  /*15ec0*/  IMAD.U32 R3, RZ, RZ, UR38 ;  /* 0x00000026ff037e24 */ /* 0x002fc8000f8e00ff */
[----:B------:R1:W2:Y:S03]  /*15ed0*/  SYNCS.PHASECHK.TRANS64.TRYWAIT P0, [R3+URZ+0x36848], R2 ;  /* 0x03684802030075a7 */ /* 0x0002a6000800017f */
[----:B--2---:R-:W-:Y:S05]  /*15ee0*/  @!P0 NANOSLEEP.SYNCS 0x989680 ;  /* 0x009896800000895d */ /* 0x004fea0003900000 */
[----:B------:R-:W2:Y:S02]  /*15ef0*/  @!P0 SYNCS.PHASECHK.TRANS64 P0, [R3+URZ+0x36848], R2 ;  /* 0x03684802030085a7 */ /* 0x000ea4000800007f */
[----:B--2---:R-:W-:Y:S05]  /*15f00*/  @!P0 BRA `(.L_x_5346) ;  /* 0xfffffffc00ec8947 */ /* 0x004fea000383ffff */
[----:B------:R-:W-:Y:S05]  /*15f10*/  BRA `(.L_x_5436) ;  /* 0xffffffcc00547947 */ /* 0x000fea000383ffff */
.L_x_5353:
[----:B0-----:R-:W-:-:S04]  /*15f20*/  IMAD.U32 R3, RZ, RZ, UR38 ;  /* 0x00000026ff037e24 */ /* 0x001fc8000f8e00ff */
[----:B------:R0:W1:Y:S03]  /*15f30*/  SYNCS.PHASECHK.TRANS64.TRYWAIT P0, [R3+URZ+0x36860], R2 ;  /* 0x03686002030075a7 */ /* 0x000066000800017f */
[----:B-1----:R-:W-:Y:S05]  /*15f40*/  @!P0 NANOSLEEP.SYNCS 0x989680 ;  /* 0x009896800000895d */ /* 0x002fea0003900000 */
[----:B------:R-:W1:Y:S02]  /*15f50*/  @!P0 SYNCS.PHASECHK.TRANS64 P0, [R3+URZ+0x36860], R2 ;  /* 0x03686002030085a7 */ /* 0x000e64000800007f */
[----:B-1----:R-:W-:Y:S05]  /*15f60*/  @!P0 BRA `(.L_x_5353) ;  /* 0xfffffffc00ec8947 */ /* 0x002fea000383ffff */
[----:B------:R-:W-:Y:S05]  /*15f70*/  BRA `(.L_x_5437) ;  /* 0xffffffd0002c7947 */ /* 0x000fea000383ffff */
.L_x_5363:
[----:B-1----:R-:W-:-:S04]  /*15f80*/  IMAD.U32 R3, RZ, RZ, UR38 ;  /* 0x00000026ff037e24 */ /* 0x002fc8000f8e00ff */
[----:B------:R1:W2:Y:S03]  /*15f90*/  SYNCS.PHASECHK.TRANS64.TRYWAIT P0, [R3+URZ+0x36840], R2 ;  /* 0x03684002030075a7 */ /* 0x0002a6000800017f */
[----:B--2---:R-:W-:Y:S05]  /*15fa0*/  @!P0 NANOSLEEP.SYNCS 0x989680 ;  /* 0x009896800000895d */ /* 0x004fea0003900000 */
[----:B------:R-:W2:Y:S02]  /*15fb0*/  @!P0 SYNCS.PHASECHK.TRANS64 P0, [R3+URZ+0x36840], R2 ;  /* 0x03684002030085a7 */ /* 0x000ea4000800007f */
[----:B--2---:R-:W-:Y:S05]  /*15fc0*/  @!P0 BRA `(.L_x_5363) ;  /* 0xfffffffc00ec8947 */ /* 0x004fea000383ffff */
[----:B------:R-:W-:Y:S05]  /*15fd0*/  BRA `(.L_x_5438) ;  /* 0xffffffd400887947 */ /* 0x000fea000383ffff */
.L_x_5370:
[----:B0-----:R-:W-:-:S04]  /*15fe0*/  IMAD.U32 R3, RZ, RZ, UR38 ;  /* 0x00000026ff037e24 */ /* 0x001fc8000f8e00ff */
[----:B------:R0:W1:Y:S03]  /*15ff0*/  SYNCS.PHASECHK.TRANS64.TRYWAIT P0, [R3+URZ+0x36868], R2 ;  /* 0x03686802030075a7 */ /* 0x000066000800017f */
[----:B-1----:R-:W-:Y:S05]  /*16000*/  @!P0 NANOSLEEP.SYNCS 0x989680 ;  /* 0x009896800000895d */ /* 0x002fea0003900000 */
[----:B------:R-:W1:Y:S02]  /*16010*/  @!P0 SYNCS.PHASECHK.TRANS64 P0, [R3+URZ+0x36868], R2 ;  /* 0x03686802030085a7 */ /* 0x000e64000800007f */
[----:B-1----:R-:W-:Y:S05]  /*16020*/  @!P0 BRA `(.L_x_5370) ;  /* 0xfffffffc00ec8947 */ /* 0x002fea000383ffff */
[----:B------:R-:W-:Y:S05]  /*16030*/  BRA `(.L_x_5439) ;  /* 0xffffffd800607947 */ /* 0x000fea000383ffff */
.L_x_5380:
[----:B-1----:R-:W-:-:S04]  /*16040*/  IMAD.U32 R3, RZ, RZ, UR38 ;  /* 0x00000026ff037e24 */ /* 0x002fc8000f8e00ff */
[----:B------:R1:W2:Y:S03]  /*16050*/  SYNCS.PHASECHK.TRANS64.TRYWAIT P0, [R3+URZ+0x36848], R2 ;  /* 0x03684802030075a7 */ /* 0x0002a6000800017f */
[----:B--2---:R-:W-:Y:S05]  /*16060*/  @!P0 NANOSLEEP.SYNCS 0x989680 ;  /* 0x009896800000895d */ /* 0x004fea0003900000 */
[----:B------:R-:W2:Y:S02]  /*16070*/  @!P0 SYNCS.PHASECHK.TRANS64 P0, [R3+URZ+0x36848], R2 ;  /* 0x03684802030085a7 */ /* 0x000ea4000800007f */
[----:B--2---:R-:W-:Y:S05]  /*16080*/  @!P0 BRA `(.L_x_5380) ;  /* 0xfffffffc00ec8947 */ /* 0x004fea000383ffff */
[----:B------:R-:W-:Y:S05]  /*16090*/  BRA `(.L_x_5440) ;  /* 0xffffffdc00d47947 */ /* 0x000fea000383ffff */
.L_x_5387:
[----:B0-----:R-:W-:-:S04]  /*160a0*/  IMAD.U32 R3, RZ, RZ, UR38 ;  /* 0x00000026ff037e24 */ /* 0x001fc8000f8e00ff */
[----:B------:R0:W1:Y:S03]  /*160b0*/  SYNCS.PHASECHK.TRANS64.TRYWAIT P0, [R3+URZ+0x36860], R2 ;  /* 0x03686002030075a7 */ /* 0x000066000800017f */
[----:B-1----:R-:W-:Y:S05]  /*160c0*/  @!P0 NANOSLEEP.SYNCS 0x989680 ;  /* 0x009896800000895d */ /* 0x002fea0003900000 */
[----:B------:R-:W1:Y:S02]  /*160d0*/  @!P0 SYNCS.PHASECHK.TRANS64 P0, [R3+URZ+0x36860], R2 ;  /* 0x03686002030085a7 */ /* 0x000e64000800007f */
[----:B-1----:R-:W-:Y:S05]  /*160e0*/  @!P0 BRA `(.L_x_5387) ;  /* 0xfffffffc00ec8947 */ /* 0x002fea000383ffff */
[----:B------:R-:W-:Y:S05]  /*160f0*/  BRA `(.L_x_5441) ;  /* 0xffffffe000a87947 */ /* 0x000fea000383ffff */
.L_x_5396:
[----:B0-----:R0:W1:Y:S02]  /*16100*/  SYNCS.PHASECHK.TRANS64.TRYWAIT P0, [R3+URZ+0x36860], R0 ;  /* 0x03686000030075a7 */ /* 0x001064000800017f */
[----:B-1----:R-:W-:Y:S05]  /*16110*/  @!P0 NANOSLEEP.SYNCS 0x989680 ;  /* 0x009896800000895d */ /* 0x002fea0003900000 */
[----:B------:R-:W1:Y:S02]  /*16120*/  @!P0 SYNCS.PHASECHK.TRANS64 P0, [R3+URZ+0x36860], R0 ;  /* 0x03686000030085a7 */ /* 0x000e64000800007f */
[----:B-1----:R-:W-:Y:S05]  /*16130*/  @!P0 BRA `(.L_x_5396) ;  /* 0xfffffffc00f08947 */ /* 0x002fea000383ffff */
[----:B------:R-:W-:Y:S05]  /*16140*/  BRA `(.L_x_5442) ;  /* 0xffffffe400ac7947 */ /* 0x000fea000383ffff */
.L_x_5402:
[----:B0-----:R0:W1:Y:S02]  /*16150*/  SYNCS.PHASECHK.TRANS64.TRYWAIT P0, [R2+URZ+0x36820], R3 ;  /* 0x03682003020075a7 */ /* 0x001064000800017f */
[----:B-1----:R-:W-:Y:S05]  /*16160*/  @!P0 NANOSLEEP.SYNCS 0x989680 ;  /* 0x009896800000895d */ /* 0x002fea0003900000 */
[----:B------:R-:W1:Y:S02]  /*16170*/  @!P0 SYNCS.PHASECHK.TRANS64 P0, [R2+URZ+0x36820], R3 ;  /* 0x03682003020085a7 */ /* 0x000e64000800007f */
[----:B-1----:R-:W-:Y:S05]  /*16180*/  @!P0 BRA `(.L_x_5402) ;  /* 0xfffffffc00f08947 */ /* 0x002fea000383ffff */
[----:B------:R-:W-:Y:S05]  /*16190*/  BRA `(.L_x_5443) ;  /* 0xffffffe800b07947 */ /* 0x000fea000383ffff */
.L_x_5403:
        /* <DEDUP_REMOVED lines=11> */
.L_x_5445:
[----:B------:R-:W-:Y:S05]  /*16250*/  BSYNC B0 ;  /* 0x0000000000007941 */ /* 0x000fea0003800000 */
.L_x_5444:
[----:B------:R-:W-:Y:S05]  /*16260*/  BRA `(.L_x_5446) ;  /* 0xffffffe800947947 */ /* 0x000fea000383ffff */
.L_x_5404:
[----:B------:R-:W-:Y:S01]  /*16270*/  BSSY B0, `(.L_x_5447) ;  /* 0x0000006000007945 */ /* 0x000fe20003800000 */
[----:B------:R-:W-:-:S07]  /*16280*/  IMAD.MOV.U32 R15, RZ, RZ, -0x1 ;  /* 0xffffffffff0f7424 */ /* 0x000fce00078e00ff */
[----:B0-----:R-:W-:Y:S05]  /*16290*/  WARPSYNC.COLLECTIVE R15, `(.L_x_5448) ;  /* 0x000000000f0c7348 */ /* 0x001fea0003c00000 */
[----:B------:R-:W-:Y:S02]  /*162a0*/  ELECT P6, UR62, PT ;  /* 0x00000000003e782f */ /* 0x000fe400038c0000 */
[----:B------:R-:W-:Y:S01]  /*162b0*/  MOV R14, UR62 ;  /* 0x0000003e000e7c02 */ /* 0x000fe20008000f00 */
[----:B0-----:R-:W-:Y:S10]  /*162c0*/  ENDCOLLECTIVE ;  /* 0x000000000000791b */ /* 0x001ff40003800000 */
.L_x_5448:
[----:B------:R-:W-:Y:S05]  /*162d0*/  BSYNC B0 ;  /* 0x0000000000007941 */ /* 0x000fea0003800000 */
.L_x_5447:
[----:B------:R-:W-:Y:S05]  /*162e0*/  BRA `(.L_x_5449) ;  /* 0xffffffe800887947 */ /* 0x000fea000383ffff */
.L_x_5406:
[----:B0-----:R0:W1:Y:S02]  /*162f0*/  SYNCS.PHASECHK.TRANS64.TRYWAIT P0, [R6+URZ], R5 ;  /* 0x00000005060075a7 */ /* 0x001064000800017f */
[----:B-1----:R-:W-:Y:S05]  /*16300*/  @!P0 NANOSLEEP.SYNCS 0x989680 ;  /* 0x009896800000895d */ /* 0x002fea0003900000 */
[----:B------:R-:W1:Y:S02]  /*16310*/  @!P0 SYNCS.PHASECHK.TRANS64 P0, [R6+URZ], R5 ;  /* 0x00000005060085a7 */ /* 0x000e64000800007f */
[----:B-1----:R-:W-:Y:S05]  /*16320*/  @!P0 BRA `(.L_x_5406) ;  /* 0xfffffffc00f08947 */ /* 0x002fea000383ffff */
[----:B------:R-:W-:Y:S05]  /*16330*/  BRA `(.L_x_5450) ;  /* 0xffffffe800c47947 */ /* 0x000fea000383ffff */
.L_x_5407:
[----:B-1----:R1:W2:Y:S02]  /*16340*/  SYNCS.PHASECHK.TRANS64.TRYWAIT P0, [R3+URZ], R4 ;  /* 0x00000004030075a7 */ /* 0x0022a4000800017f */
[----:B--2---:R-:W-:Y:S05]  /*16350*/  @!P0 NANOSLEEP.SYNCS 0x989680 ;  /* 0x009896800000895d */ /* 0x004fea0003900000 */
[----:B------:R-:W2:Y:S02]  /*16360*/  @!P0 SYNCS.PHASECHK.TRANS64 P0, [R3+URZ], R4 ;  /* 0x00000004030085a7 */ /* 0x000ea4000800007f */
[----:B--2---:R-:W-:Y:S05]  /*16370*/  @!P0 BRA `(.L_x_5407) ;  /* 0xfffffffc00f08947 */ /* 0x004fea000383ffff */
[----:B------:R-:W-:Y:S05]  /*16380*/  BRA `(.L_x_5451) ;  /* 0xffffffe800b87947 */ /* 0x000fea000383ffff */
.L_x_5409:
[----:B-1----:R1:W2:Y:S02]  /*16390*/  SYNCS.PHASECHK.TRANS64.TRYWAIT P0, [R0+URZ], R5 ;  /* 0x00000005000075a7 */ /* 0x0022a4000800017f */
[----:B--2---:R-:W-:Y:S05]  /*163a0*/  @!P0 NANOSLEEP.SYNCS 0x989680 ;  /* 0x009896800000895d */ /* 0x004fea0003900000 */
[----:B------:R-:W2:Y:S02]  /*163b0*/  @!P0 SYNCS.PHASECHK.TRANS64 P0, [R0+URZ], R5 ;  /* 0x00000005000085a7 */ /* 0x000ea4000800007f */
[----:B--2---:R-:W-:Y:S05]  /*163c0*/  @!P0 BRA `(.L_x_5409) ;  /* 0xfffffffc00f08947 */ /* 0x004fea000383ffff */
[----:B------:R-:W-:Y:S05]  /*163d0*/  BRA `(.L_x_5452) ;  /* 0xffffffe800bc7947 */ /* 0x000fea000383ffff */
.L_x_5453:
        /* <DEDUP_REMOVED lines=10> */
.L_x_14854:


//--------------------- .text._ZN7cutlass13device_kernelIN5flash11enable_sm90INS1_16FlashAttnFwdSm90INS1_25CollectiveMainloopFwdSm90ILi2EN4cute5tupleIJNS5_1CILi1EEES8_S8_EEENS6_IJNS7_ILi128EEENS7_ILi112EEENS7_ILi192EEEEEELi192ENS_6half_tEfNS_4arch4Sm90ELb1ELb0ELb0ELb1ELb0ELb0ELb0ELb1ELb1ELb1ELb1ELb0EEENS1_21CollectiveEpilogueFwdINS6_IJSA_SC_SB_EEES9_SE_SG_Li256ELb1ELb1ELb1ELb0EEENS1_36VarlenDynamicPersistentTileSchedulerILi128ELi112ELi256ELi128ELb1ELb1ELb1ELb1ELb1ELb1EEEEEEEEEvNT_6ParamsE --------------------------
	.section	.text._ZN7cutlass13device_kernelIN5flash11enable_sm90INS1_16FlashAttnFwdSm90INS1_25CollectiveMainloopFwdSm90ILi2EN4cute5tupleIJNS5_1CILi1EEES8_S8_EEENS6_IJNS7_ILi128EEENS7_ILi112EEENS7_ILi192EEEEEELi192ENS_6half_tEfNS_4arch4Sm90ELb1ELb0ELb0ELb1ELb0ELb0ELb0ELb1ELb1ELb1ELb1ELb0EEENS1_21CollectiveEpilogueFwdINS6_IJSA_SC_SB_EEES9_SE_SG_Li256ELb1ELb1ELb1ELb0EEENS1_36VarlenDynamicPersistentTileSchedulerILi128ELi112ELi256ELi128ELb1ELb1ELb1ELb1ELb1ELb1EEEEEEEEEvNT_6ParamsE,"ax",@progbits
	.align	128
.text._ZN7cutlass13device_kernelIN5flash11enable_sm90INS1_16FlashAttnFwdSm90INS1_25CollectiveMainloopFwdSm90ILi2EN4cute5tupleIJNS5_1CILi1EEES8_S8_EEENS6_IJNS7_ILi128EEENS7_ILi112EEENS7_ILi192EEEEEELi192ENS_6half_tEfNS_4arch4Sm90ELb1ELb0ELb0ELb1ELb0ELb0ELb0ELb1ELb1ELb1ELb1ELb0EEENS1_21CollectiveEpilogueFwdINS6_IJSA_SC_SB_EEES9_SE_SG_Li256ELb1ELb1ELb1ELb0EEENS1_36VarlenDynamicPersistentTileSchedulerILi128ELi112ELi256ELi128ELb1ELb1ELb1ELb1ELb1ELb1EEEEEEEEEvNT_6ParamsE:
        .type           _ZN7cutlass13device_kernelIN5flash11enable_sm90INS1_16FlashAttnFwdSm90INS1_25CollectiveMainloopFwdSm90ILi2EN4cute5tupleIJNS5_1CILi1EEES8_S8_EEENS6_IJNS7_ILi128EEENS7_ILi112EEENS7_ILi192EEEEEELi192ENS_6half_tEfNS_4arch4Sm90ELb1ELb0ELb0ELb1ELb0ELb0ELb0ELb1ELb1ELb1ELb1ELb0EEENS1_21CollectiveEpilogueFwdINS6_IJSA_SC_SB_EEES9_SE_SG_Li256ELb1ELb1ELb1ELb0EEENS1_36VarlenDynamicPersistentTileSchedulerILi128ELi112ELi256ELi128ELb1ELb1ELb1ELb1ELb1ELb1EEEEEEEEEvNT_6ParamsE,@function
        .size           _ZN7cutlass13device_kernelIN5flash11enable_sm90INS1_16FlashAttnFwdSm90INS1_25CollectiveMainloopFwdSm90ILi2EN4cute5tupleIJNS5_1CILi1EEES8_S8_EEENS6_IJNS7_ILi128EEENS7_ILi112EEENS7_ILi192EEEEEELi192ENS_6half_tEfNS_4arch4Sm90ELb1ELb0ELb0ELb1ELb0ELb0ELb0ELb1ELb1ELb1ELb1ELb0EEENS1_21CollectiveEpilogueFwdINS6_IJSA_SC_SB_EEES9_SE_SG_Li256ELb1ELb1ELb1ELb0EEENS1_36VarlenDynamicPersistentTileSchedulerILi128ELi112ELi256ELi128ELb1ELb1ELb1ELb1ELb1ELb1EEEEEEEEEvNT_6ParamsE,(.L_x_14855 - _ZN7cutlass13device_kernelIN5flash11enable_sm90INS1_16FlashAttnFwdSm90INS1_25CollectiveMainloopFwdSm90ILi2EN4cute5tupleIJNS5_1CILi1EEES8_S8_EEENS6_IJNS7_ILi128EEENS7_ILi112EEENS7_ILi192EEEEEELi192ENS_6half_tEfNS_4arch4Sm90ELb1ELb0ELb0ELb1ELb0ELb0ELb0ELb1ELb1ELb1ELb1ELb0EEENS1_21CollectiveEpilogueFwdINS6_IJSA_SC_SB_EEES9_SE_SG_Li256ELb1ELb1ELb1ELb0EEENS1_36VarlenDynamicPersistentTileSchedulerILi128ELi112ELi256ELi128ELb1ELb1ELb1ELb1ELb1ELb1EEEEEEEEEvNT_6ParamsE)
        .other          _ZN7cutlass13device_kernelIN5flash11enable_sm90INS1_16FlashAttnFwdSm90INS1_25CollectiveMainloopFwdSm90ILi2EN4cute5tupleIJNS5_1CILi1EEES8_S8_EEENS6_IJNS7_ILi128EEENS7_ILi112EEENS7_ILi192EEEEEELi192ENS_6half_tEfNS_4arch4Sm90ELb1ELb0ELb0ELb1ELb0ELb0ELb0ELb1ELb1ELb1ELb1ELb0EEENS1_21CollectiveEpilogueFwdINS6_IJSA_SC_SB_EEES9_SE_SG_Li256ELb1ELb1ELb1ELb0EEENS1_36VarlenDynamicPersistentTileSchedulerILi128ELi112ELi256ELi128ELb1ELb1ELb1ELb1ELb1ELb1EEEEEEEEEvNT_6ParamsE,@"STO_CUDA_ENTRY STV_DEFAULT"
_ZN7cutlass13device_kernelIN5flash11enable_sm90INS1_16FlashAttnFwdSm90INS1_25CollectiveMainloopFwdSm90ILi2EN4cute5tupleIJNS5_1CILi1EEES8_S8_EEENS6_IJNS7_ILi128EEENS7_ILi112EEENS7_ILi192EEEEEELi192ENS_6half_tEfNS_4arch4Sm90ELb1ELb0ELb0ELb1ELb0ELb0ELb0ELb1ELb1ELb1ELb1ELb0EEENS1_21CollectiveEpilogueFwdINS6_IJSA_SC_SB_EEES9_SE_SG_Li256ELb1ELb1ELb1ELb0EEENS1_36VarlenDynamicPersistentTileSchedulerILi128ELi112ELi256ELi128ELb1ELb1ELb1ELb1ELb1ELb1EEEEEEEEEvNT_6ParamsE:
        /* <DEDUP_REMOVED lines=18> */
.L_x_5455:
[----:B------:R-:W-:Y:S05]  /*0120*/  BSYNC B0 ;  /* 0x0000000000007941 */ /* 0x000fea0003800000 */
.L_x_5454:
        /* <DEDUP_REMOVED lines=41> */
.L_x_5456:
        /* <DEDUP_REMOVED lines=22> */
.L_x_5457:
        /* <DEDUP_REMOVED lines=18> */
.L_x_5458:
        /* <DEDUP_REMOVED lines=22> */
.L_x_5459:
        /* <DEDUP_REMOVED lines=22> */
.L_x_5460:
        /* <DEDUP_REMOVED lines=8> */
.L_x_5462:
        /* <DEDUP_REMOVED lines=16> */
[----:B------:R-:W-:Y:S01]  /*0a80*/  UMOV UR60, URZ ;  /* 0x0000003f003c7c82 */ /* 0x000fe20008000000 */
[----:B------:R-:W-:Y:S01]  /*0a90*/  R2UR UR6, R10 ;  /* 0x000000000a0672ca */ /* 0x000fe200000e0000 */
[----:B------:R-:W0:Y:S01]  /*0aa0*/  S2R R0, SR_TID.X ;  /* 0x0000000000007919 */ /* 0x000e220000002100 */
[----:B------:R-:W-:Y:S01]  /*0ab0*/  R2UR UR7, R11 ;  /* 0x000000000b0772ca */ /* 0x000fe200000e0000 */
[----:B------:R-:W-:Y:S01]  /*0ac0*/  UMOV UR36, URZ ;  /* 0x0000003f00247c82 */ /* 0x000fe20008000000 */
[----:B0-----:R-:W-:-:S05]  /*0ad0*/  VIADD R12, R0, 0xffffff80 ;  /* 0xffffff80000c7836 */ /* 0x001fca0000000000 */
[----:B------:R-:W-:-:S04]  /*0ae0*/  SHF.R.S32.HI R0, RZ, 0x1f, R12 ;  /* 0x0000001fff007819 */ /* 0x000fc8000001140c */
[CC--:B------:R-:W-:Y:S02]  /*0af0*/  LEA.HI R3, R0.reuse, R12.reuse, RZ, 0x4 ;  /* 0x0000000c00037211 */ /* 0x0c0fe400078f20ff */
[CC--:B------:R-:W-:Y:S02]  /*0b00*/  LEA.HI R4, R0.reuse, R12.reuse, RZ, 0x5 ;  /* 0x0000000c00047211 */ /* 0x0c0fe400078f28ff */
[----:B------:R-:W-:Y:S02]  /*0b10*/  SHF.R.S32.HI R6, RZ, 0x4, R3 ;  /* 0x00000004ff067819 */ /* 0x000fe40000011403 */
[----:B------:R-:W-:Y:S01]  /*0b20*/  LEA.HI R11, R0, R12, RZ, 0x2 ;  /* 0x0000000c000b7211 */ /* 0x000fe200078f10ff */
[----:B------:R-:W-:Y:S01]  /*0b30*/  IMAD.SHL.U32 R5, R4, 0x20, RZ ;  /* 0x0000002004057824 */ /* 0x000fe200078e00ff */
[C---:B------:R-:W-:Y:S02]  /*0b40*/  LOP3.LUT R4, R3.reuse, 0x3fffff0, RZ, 0xc0, !PT ;  /* 0x03fffff003047812 */ /* 0x040fe400078ec0ff */
[----:B------:R-:W-:-:S02]  /*0b50*/  LEA.HI R3, R3, R6, RZ, 0x1 ;  /* 0x0000000603037211 */ /* 0x000fc400078f08ff */
[----:B------:R-:W-:Y:S01]  /*0b60*/  LOP3.LUT R5, R5, 0xfffffc00, RZ, 0xc0, !PT ;  /* 0xfffffc0005057812 */ /* 0x000fe200078ec0ff */
[----:B------:R-:W-:Y:S01]  /*0b70*/  IMAD.IADD R4, R12, 0x1, -R4 ;  /* 0x000000010c047824 */ /* 0x000fe200078e0a04 */
[----:B------:R-:W-:Y:S02]  /*0b80*/  LOP3.LUT R3, R3, 0x1ffffffe, RZ, 0xc0, !PT ;  /* 0x1ffffffe03037812 */ /* 0x000fe400078ec0ff */
[----:B------:R-:W-:Y:S01]  /*0b90*/  LOP3.LUT R11, R11, 0xfffffffc, RZ, 0xc0, !PT ;  /* 0xfffffffc0b0b7812 */ /* 0x000fe200078ec0ff */
[----:B------:R-:W-:Y:S02]  /*0ba0*/  IMAD R4, R4, 0x40, R5 ;  /* 0x0000004004047824 */ /* 0x000fe400078e0205 */
[----:B------:R-:W-:Y:S02]  /*0bb0*/  IMAD.IADD R3, R6, 0x1, -R3 ;  /* 0x0000000106037824 */ /* 0x000fe400078e0a03 */
[----:B------:R-:W-:Y:S02]  /*0bc0*/  IMAD.IADD R11, R12, 0x1, -R11 ;  /* 0x000000010c0b7824 */ /* 0x000fe400078e0a0b */
[----:B------:R-:W-:-:S03]  /*0bd0*/  IMAD R3, R3, 0x8, R4 ;  /* 0x0000000803037824 */ /* 0x000fc600078e0204 */
[----:B------:R-:W-:Y:S02]  /*0be0*/  LEA.HI R5, R11, R11, RZ, 0x1 ;  /* 0x0000000b0b057211 */ /* 0x000fe400078f08ff */
[----:B------:R0:W-:Y:S02]  /*0bf0*/  STL [R1+0x48], R3 ;  /* 0x0000480301007387 */ /* 0x0001e40000100800 */
[----:B------:R-:W-:-:S05]  /*0c00*/  LOP3.LUT R4, R5, 0x1ffffffe, RZ, 0xc0, !PT ;  /* 0x1ffffffe05047812 */ /* 0x000fca00078ec0ff */
        /* <DEDUP_REMOVED lines=19> */
[----:B0-----:R-:W-:-:S02]  /*0d40*/  LOP3.LUT R3, R8, 0x7ffffffc, RZ, 0xc0, !PT ;  /* 0x7ffffffc08037812 */ /* 0x001fc400078ec0ff */
[----:B------:R-:W-:Y:S02]  /*0d50*/  LEA.HI R10, R10, R9, RZ, 0x3 ;  /* 0x000000090a0a7211 */ /* 0x000fe400078f18ff */
[----:B------:R-:W-:Y:S01]  /*0d60*/  SHF.R.S32.HI R7, RZ, 0x5, R7 ;  /* 0x00000005ff077819 */ /* 0x000fe20000011407 */
[----:B------:R-:W-:Y:S01]  /*0d70*/  IMAD.IADD R3, R234, 0x1, -R3 ;  /* 0x00000001ea037824 */ /* 0x000fe200078e0a03 */
[----:B------:R-:W-:-:S03]  /*0d80*/  LOP3.LUT R10, R10, 0xfffffff8, RZ, 0xc0, !PT ;  /* 0xfffffff80a0a7812 */ /* 0x000fc600078ec0ff */
[----:B------:R-:W-:Y:S02]  /*0d90*/  IMAD.SHL.U32 R18, R3, 0x2, RZ ;  /* 0x0000000203127824 */ /* 0x000fe400078e00ff */
[----:B------:R-:W-:Y:S02]  /*0da0*/  IMAD.IADD R10, R9, 0x1, -R10 ;  /* 0x00000001090a7824 */ /* 0x000fe400078e0a0a */
[C---:B------:R-:W-:Y:S02]  /*0db0*/  VIADD R230, R18.reuse, 0x8 ;  /* 0x0000000812e67836 */ /* 0x040fe40000000000 */
[----:B------:R-:W-:Y:S02]  /*0dc0*/  IMAD R7, R7, 0x10, R10 ;  /* 0x0000001007077824 */ /* 0x000fe400078e020a */
[----:B------:R-:W-:Y:S02]  /*0dd0*/  VIADD R229, R18, 0x10 ;  /* 0x0000001012e57836 */ /* 0x000fe40000000000 */
[----:B------:R-:W-:-:S02]  /*0de0*/  IMAD R5, R2, 0x40, R7 ;  /* 0x0000004002057824 */ /* 0x000fc400078e0207 */
[----:B------:R-:W-:Y:S01]  /*0df0*/  IMAD.U32 R2, RZ, RZ, UR4 ;  /* 0x00000004ff027e24 */ /* 0x000fe2000f8e00ff */
[----:B------:R-:W-:Y:S01]  /*0e00*/  SHF.R.S32.HI R0, RZ, 0x1f, R229 ;  /* 0x0000001fff007819 */ /* 0x000fe200000114e5 */
[C---:B------:R-:W-:Y:S01]  /*0e10*/  VIADD R228, R18.reuse, 0x30 ;  /* 0x0000003012e47836 */ /* 0x040fe20000000000 */
[----:B------:R-:W-:Y:S01]  /*0e20*/  STL [R1+0x44], R5 ;  /* 0x0000440501007387 */ /* 0x000fe20000100800 */
[C---:B------:R-:W-:Y:S01]  /*0e30*/  VIADD R227, R18.reuse, 0x38 ;  /* 0x0000003812e37836 */ /* 0x040fe20000000000 */
[----:B------:R-:W-:Y:S01]  /*0e40*/  UMOV UR4, URZ ;  /* 0x0000003f00047c82 */ /* 0x000fe20008000000 */
        /* <DEDUP_REMOVED lines=31> */
[----:B------:R-:W-:Y:S01]  /*1040*/  IMAD.U32 R233, RZ, RZ, UR4 ;  /* 0x00000004ffe97e24 */ /* 0x000fe2000f8e00ff */
[----:B------:R-:W-:Y:S01]  /*1050*/  SHF.R.S32.HI R2, RZ, 0x1f, R215 ;  /* 0x0000001fff027819 */ /* 0x000fe200000114d7 */
[C---:B------:R-:W-:Y:S01]  /*1060*/  VIADD R207, R18.reuse, 0x18 ;  /* 0x0000001812cf7836 */ /* 0x040fe20000000000 */
[----:B------:R-:W-:Y:S01]  /*1070*/  SHF.R.S32.HI R0, RZ, 0x1f, R214 ;  /* 0x0000001fff007819 */ /* 0x000fe200000114d6 */
[----:B------:R-:W-:Y:S01]  /*1080*/  VIADD R206, R18, 0x28 ;  /* 0x0000002812ce7836 */ /* 0x000fe20000000000 */
[----:B------:R-:W-:Y:S01]  /*1090*/  SHF.R.S32.HI R237, RZ, 0x1f, R213 ;  /* 0x0000001fffed7819 */ /* 0x000fe200000114d5 */
[----:B------:R-:W-:Y:S01]  /*10a0*/  IMAD R23, R4, 0x8, R5 ;  /* 0x0000000804177824 */ /* 0x000fe200078e0205 */
[----:B------:R-:W-:-:S02]  /*10b0*/  SHF.R.S32.HI R236, RZ, 0x1f, R212 ;  /* 0x0000001fffec7819 */ /* 0x000fc400000114d4 */
[----:B------:R-:W-:-:S07]  /*10c0*/  SHF.R.S32.HI R235, RZ, 0x1f, R211 ;  /* 0x0000001fffeb7819 */ /* 0x000fce00000114d3 */
.L_x_5520:
[----:B------:R-:W-:Y:S01]  /*10d0*/  ULDC.64 UR8, c[0x0][0xc88] ;  /* 0x0003220000087ab9 */ /* 0x000fe20000000a00 */
[----:B------:R-:W-:Y:S01]  /*10e0*/  ULDC.64 UR12, c[0x0][0x208] ;  /* 0x00008200000c7ab9 */ /* 0x000fe20000000a00 */
[----:B------:R-:W-:Y:S01]  /*10f0*/  UIMAD.WIDE UR8, UR7, 0x4, UR8 ;  /* 0x00000004070878a5 */ /* 0x000fe2000f8e0208 */
[----:B------:R-:W-:-:S05]  /*1100*/  ULDC.64 UR10, c[0x0][0xa18] ;  /* 0x00028600000a7ab9 */ /* 0x000fca0000000a00 */
[----:B01-34-:R-:W-:Y:S02]  /*1110*/  IMAD.U32 R2, RZ, RZ, UR8 ;  /* 0x00000008ff027e24 */ /* 0x01bfe4000f8e00ff */
[----:B--2---:R-:W-:Y:S01]  /*1120*/  IMAD.U32 R3, RZ, RZ, UR9 ;  /* 0x00000009ff037e24 */ /* 0x004fe2000f8e00ff */
        /* <DEDUP_REMOVED lines=19> */
[----:B------:R-:W-:-:S03]  /*1260*/  IMAD.U32 R4, RZ, RZ, UR10 ;  /* 0x0000000aff047e24 */ /* 0x000fc6000f8e00ff */
[----:B------:R-:W-:Y:S01]  /*1270*/  IMAD.U32 R5, RZ, RZ, UR11 ;  /* 0x0000000bff057e24 */ /* 0x000fe2000f8e00ff */
[----:B------:R-:W2:Y:S01]  /*1280*/  @P0 LDG.E R2, desc[UR12][R2.64] ;  /* 0x0000000c02020981 */ /* 0x000ea2000c1e1900 */
[----:B------:R-:W-:Y:S02]  /*1290*/  UISETP.NE.U32.AND UP0, UPT, UR8, URZ, UPT ;  /* 0x0000003f0800728c */ /* 0x000fe4000bf05070 */
[----:B------:R-:W-:Y:S01]  /*12a0*/  ULOP3.LUT UR7, UR6, 0xff000000, URZ, 0xc0, !UPT ;  /* 0xff00000006077892 */ /* 0x000fe2000f8ec03f */
[----:B------:R-:W3:Y:S01]  /*12b0*/  @P2 LDG.E R4, desc[UR12][R4.64] ;  /* 0x0000000c04042981 */ /* 0x000ee2000c1e1900 */
[----:B------:R-:W-:Y:S01]  /*12c0*/  ULDC UR11, c[0x0][0x288] ;  /* 0x0000a200000b7ab9 */ /* 0x000fe20000000800 */
[----:B------:R-:W-:Y:S02]  /*12d0*/  UISETP.NE.AND.EX UP0, UPT, UR9, URZ, UPT, UP0 ;  /* 0x0000003f0900728c */ /* 0x000fe4000bf05300 */
[----:B------:R-:W-:Y:S01]  /*12e0*/  ULOP3.LUT UR8, UR6, 0xff0000, URZ, 0xc0, !UPT ;  /* 0x00ff000006087892 */ /* 0x000fe2000f8ec03f */
[----:B------:R-:W-:Y:S01]  /*12f0*/  ULDC UR9, c[0x0][0x424] ;  /* 0x0001090000097ab9 */ /* 0x000fe20000000800 */
[----:B------:R-:W-:Y:S01]  /*1300*/  ULDC.64 UR12, c[0x0][0xa20] ;  /* 0x00028800000c7ab9 */ /* 0x000fe20000000a00 */
[----:B------:R-:W-:Y:S01]  /*1310*/  ULOP3.LUT UR6, UR6, 0xffff, URZ, 0xc0, !UPT ;  /* 0x0000ffff06067892 */ /* 0x000fe2000f8ec03f */
[----:B------:R-:W-:Y:S01]  /*1320*/  ISETP.NE.U32.AND P1, PT, RZ, UR12, PT ;  /* 0x0000000cff007c0c */ /* 0x000fe2000bf25070 */
[----:B------:R-:W-:-:S02]  /*1330*/  USHF.R.U32.HI UR7, URZ, 0x8, UR7 ;  /* 0x000000083f077899 */ /* 0x000fc40008011607 */
[----:B------:R-:W-:Y:S01]  /*1340*/  USEL UR9, UR9, 0x1, UP0 ;  /* 0x0000000109097887 */ /* 0x000fe20008000000 */
[----:B------:R-:W-:Y:S01]  /*1350*/  ISETP.NE.AND.EX P1, PT, RZ, UR13, PT, P1 ;  /* 0x0000000dff007c0c */ /* 0x000fe2000bf25310 */
[----:B------:R-:W-:Y:S01]  /*1360*/  ULDC UR10, c[0x0][0x2f0] ;  /* 0x0000bc00000a7ab9 */ /* 0x000fe20000000800 */
[----:B------:R-:W-:Y:S01]  /*1370*/  UMOV UR4, URZ ;  /* 0x0000003f00047c82 */ /* 0x000fe20008000000 */
[----:B------:R-:W-:Y:S01]  /*1380*/  ULEA.HI UR8, UR8, UR7, URZ, 0x10 ;  /* 0x0000000708087291 */ /* 0x000fe2000f8f803f */
[----:B------:R-:W-:Y:S01]  /*1390*/  IMAD.U32 R210, RZ, RZ, UR6 ;  /* 0x00000006ffd27e24 */ /* 0x000fe2000f8e00ff */
[----:B------:R-:W-:Y:S01]  /*13a0*/  UIMAD UR9, UR9, UR10, URZ ;  /* 0x0000000a090972a4 */ /* 0x000fe2000f8e023f */
[----:B--2---:R-:W-:Y:S02]  /*13b0*/  @P0 R2UR UR4, R2 ;  /* 0x00000000020402ca */ /* 0x004fe400000e0000 */
[----:B---3--:R-:W-:-:S13]  /*13c0*/  @P2 R2UR UR11, R4 ;  /* 0x00000000040b22ca */ /* 0x008fda00000e0000 */
[----:B------:R-:W-:Y:S01]  /*13d0*/  IMAD.U32 R16, RZ, RZ, UR11 ;  /* 0x0000000bff107e24 */ /* 0x000fe2000f8e00ff */
[----:B-----5:R-:W-:Y:S06]  /*13e0*/  @P2 BRA `(.L_x_5463) ;  /* 0x0000000000402947 */ /* 0x020fec0003800000 */
        /* <DEDUP_REMOVED lines=16> */
.L_x_5463:
        /* <DEDUP_REMOVED lines=11> */
.L_x_5464:
        /* <DEDUP_REMOVED lines=15> */
.L_x_5465:
        /* <DEDUP_REMOVED lines=70> */
.L_x_5466:
        /* <DEDUP_REMOVED lines=97> */
.L_x_5468:
        /* <DEDUP_REMOVED lines=12> */
.L_x_5651:
[----:B------:R-:W-:Y:S05]  /*21c0*/  @!P0 BRA `(.L_x_5470) ;  /* 0x0000000000048947 */ /* 0x000fea0003800000 */
[----:B------:R-:W-:Y:S01]  /*21d0*/  BPT.TRAP 0x1 ;  /* 0x000000040000795c */ /* 0x000fe20000300000 */
.L_x_5470:
[----:B0-----:R-:W-:Y:S02]  /*21e0*/  IMAD.U32 R0, RZ, RZ, UR36 ;  /* 0x00000024ff007e24 */ /* 0x001fe4000f8e00ff */
[----:B------:R-:W-:-:S03]  /*21f0*/  IMAD.U32 R3, RZ, RZ, UR60 ;  /* 0x0000003cff037e24 */ /* 0x000fc6000f8e00ff */
[----:B------:R-:W-:Y:S02]  /*2200*/  LEA R0, R0, UR39, 0x3 ;  /* 0x0000002700007c11 */ /* 0x000fe4000f8e18ff */
[----:B------:R-:W-:-:S04]  /*2210*/  SHF.L.U32 R3, R3, 0x1f, RZ ;  /* 0x0000001f03037819 */ /* 0x000fc800000006ff */
[----:B------:R0:W1:Y:S01]  /*2220*/  SYNCS.PHASECHK.TRANS64.TRYWAIT P2, [R0+URZ+0x36830], R3 ;  /* 0x03683003000075a7 */ /* 0x000062000804017f */
[----:B------:R-:W-:Y:S05]  /*2230*/  @!P0 BRA `(.L_x_5471) ;  /* 0x0000000000048947 */ /* 0x000fea0003800000 */
[----:B------:R-:W-:Y:S01]  /*2240*/  BPT.TRAP 0x1 ;  /* 0x000000040000795c */ /* 0x000fe20000300000 */
.L_x_5471:
[----:B------:R-:W2:Y:S02]  /*2250*/  S2R R2, SR_TID.X ;  /* 0x0000000000027919 */ /* 0x000ea40000002100 */
[----:B--2---:R-:W-:Y:S01]  /*2260*/  LOP3.LUT P1, RZ, R2, 0x7f, RZ, 0xc0, !PT ;  /* 0x0000007f02ff7812 */ /* 0x004fe2000782c0ff */
[----:B-1----:R-:W-:-:S12]  /*2270*/  @P2 BRA `(.L_x_5472) ;  /* 0x0000000000082947 */ /* 0x002fd80003800000 */
[----:B------:R-:W1:Y:S02]  /*2280*/  SYNCS.PHASECHK.TRANS64.TRYWAIT P2, [R0+URZ+0x36830], R3 ;  /* 0x03683003000075a7 */ /* 0x000e64000804017f */
[----:B-1----:R-:W-:Y:S05]  /*2290*/  @!P2 BRA `(.L_x_5473) ;  /* 0x0000018400e0a947 */ /* 0x002fea0003800000 */
.L_x_5472:
[----:B------:R-:W-:Y:S05]  /*22a0*/  WARPSYNC.ALL ;  /* 0x0000000000007948 */ /* 0x000fea0003800000 */
[----:B------:R-:W-:Y:S01]  /*22b0*/  UIADD3 UR4, UR39, 0x21400, URZ ;  /* 0x0002140027047890 */ /* 0x000fe2000fffe03f */
[----:B------:R-:W-:Y:S01]  /*22c0*/  WARPGROUP.ARRIVE ;  /* 0x00000000000079c5 */ /* 0x000fe20000000000 */
[----:B------:R-:W-:Y:S01]  /*22d0*/  ULOP3.LUT UR38, UR38, 0x10000, URZ, 0xfc, !UPT ;  /* 0x0001000026267892 */ /* 0x000fe2000f8efc3f */
[----:B01----:R-:W-:Y:S01]  /*22e0*/  @!P1 VIADD R0, R0, 0x36840 ;  /* 0x0003684000009836 */ /* 0x003fe20000000000 */
[----:B------:R-:W-:Y:S01]  /*22f0*/  USHF.R.U32.HI UR4, URZ, 0x4, UR4 ;  /* 0x000000043f047899 */ /* 0x000fe20008011604 */
[----:B------:R-:W-:Y:S01]  /*2300*/  CS2R R118, SRZ ;  /* 0x0000000000767805 */ /* 0x000fe2000001ff00 */
[----:B------:R-:W-:Y:S01]  /*2310*/  UMOV UR53, 0x40000040 ;  /* 0x4000004000357882 */ /* 0x000fe20000000000 */
[----:B------:R-:W-:Y:S01]  /*2320*/  UMOV UR55, 0x40000040 ;  /* 0x4000004000377882 */ /* 0x000fe20000000000 */
[----:B------:R-:W-:Y:S01]  /*2330*/  ULOP3.LUT UR4, UR4, 0x3fff, URZ, 0xc0, !UPT ;  /* 0x00003fff04047892 */ /* 0x000fe2000f8ec03f */
[----:B------:R-:W-:Y:S01]  /*2340*/  @!P1 PRMT R0, RZ, 0x654, R0 ;  /* 0x00000654ff009816 */ /* 0x000fe20000000000 */
[----:B------:R-:W-:Y:S01]  /*2350*/  UMOV UR52, UR38 ;  /* 0x0000002600347c82 */ /* 0x000fe20008000000 */
[----:B------:R-:W-:Y:S01]  /*2360*/  UMOV UR7, 0x40000040 ;  /* 0x4000004000077882 */ /* 0x000fe20000000000 */
[----:B------:R-:W-:Y:S01]  /*2370*/  ULOP3.LUT UR5, UR4, 0x10000, URZ, 0xfc, !UPT ;  /* 0x0001000004057892 */ /* 0x000fe2000f8efc3f */
[----:B------:R-:W-:Y:S01]  /*2380*/  CS2R R116, SRZ ;  /* 0x0000000000747805 */ /* 0x000fe2000001ff00 */
[----:B------:R-:W-:Y:S01]  /*2390*/  UMOV UR8, UR52 ;  /* 0x0000003400087c82 */ /* 0x000fe20008000000 */
[----:B------:R-:W-:Y:S01]  /*23a0*/  UMOV UR4, UR52 ;  /* 0x0000003400047c82 */ /* 0x000fe20008000000 */
[----:B------:R-:W-:Y:S01]  /*23b0*/  UIMAD UR37, UR36, 0xa80, UR5 ;  /* 0x00000a80242578a4 */ /* 0x000fe2000f8e0205 */
[----:B------:R-:W-:Y:S01]  /*23c0*/  CS2R R114, SRZ ;  /* 0x0000000000727805 */ /* 0x000fe2000001ff00 */
[----:B------:R-:W-:Y:S01]  /*23d0*/  IMAD.U32 R7, RZ, RZ, UR5 ;  /* 0x00000005ff077e24 */ /* 0x000fe2000f8e00ff */
[----:B------:R-:W-:Y:S01]  /*23e0*/  UMOV UR5, UR53 ;  /* 0x0000003500057c82 */ /* 0x000fe20008000000 */
[----:B------:R-:W-:Y:S01]  /*23f0*/  UIADD3 UR6, UR37, 0x80, URZ ;  /* 0x0000008025067890 */ /* 0x000fe2000fffe03f */
[----:B------:R-:W-:Y:S01]  /*2400*/  CS2R R112, SRZ ;  /* 0x0000000000707805 */ /* 0x000fe2000001ff00 */
[----:B------:R-:W-:Y:S01]  /*2410*/  UIADD3 UR10, UR37, 0x200, URZ ;  /* 0x00000200250a7890 */ /* 0x000fe2000fffe03f */
[----:B------:R-:W-:Y:S01]  /*2420*/  CS2R R110, SRZ ;  /* 0x00000000006e7805 */ /* 0x000fe2000001ff00 */
[----:B------:R-:W-:Y:S01]  /*2430*/  UMOV UR54, UR37 ;  /* 0x0000002500367c82 */ /* 0x000fe20008000000 */
[----:B------:R-:W-:Y:S01]  /*2440*/  UMOV UR9, UR53 ;  /* 0x0000003500097c82 */ /* 0x000fe20008000000 */
[----:B------:R-:W-:Y:S01]  /*2450*/  HGMMA.64x16x16.F32 R72, gdesc[UR52], RZ, !UPT, gsb0 ;  /* 0x00200000344879f0 */ /* 0x000fe2000c0008ff */
[----:B------:R-:W-:Y:S01]  /*2460*/  UMOV UR11, 0x40000040 ;  /* 0x40000040000b7882 */ /* 0x000fe20000000000 */
[----:B------:R-:W-:Y:S01]  /*2470*/  UIADD3 UR14, UR37, 0x280, URZ ;  /* 0x00000280250e7890 */ /* 0x000fe2000fffe03f */
[----:B------:R-:W-:Y:S01]  /*2480*/  R2UR UR55, R17 ;  /* 0x00000000113772ca */ /* 0x000fe200000e0000 */
[----:B------:R-:W-:Y:S01]  /*2490*/  UMOV UR12, UR52 ;  /* 0x00000034000c7c82 */ /* 0x000fe20008000000 */
[----:B------:R-:W-:Y:S01]  /*24a0*/  UMOV UR13, UR53 ;  /* 0x00000035000d7c82 */ /* 0x000fe20008000000 */
[----:B------:R-:W-:Y:S01]  /*24b0*/  UMOV UR15, 0x40000040 ;  /* 0x40000040000f7882 */ /* 0x000fe20000000000 */
[----:B------:R-:W-:Y:S01]  /*24c0*/  UIADD3 UR16, UR38, 0x2, URZ ;  /* 0x0000000226107890 */ /* 0x000fe2000fffe03f */
[----:B------:R-:W-:Y:S01]  /*24d0*/  R2UR UR54, R16 ;  /* 0x00000000103672ca */ /* 0x000fe200000e0000 */
[----:B------:R-:W-:Y:S01]  /*24e0*/  UIADD3 UR18, UR37, 0x284, URZ ;  /* 0x0000028425127890 */ /* 0x000fe2000fffe03f */
[----:B------:R-:W-:Y:S01]  /*24f0*/  CS2R R108, SRZ ;  /* 0x00000000006c7805 */ /* 0x000fe2000001ff00 */
[----:B------:R-:W-:Y:S01]  /*2500*/  UMOV UR19, 0x40000040 ;  /* 0x4000004000137882 */ /* 0x000fe20000000000 */
        /* <DEDUP_REMOVED lines=10> */
[----:B------:R-:W-:Y:S01]  /*25b0*/  IMAD.U32 R6, RZ, RZ, UR54 ;  /* 0x00000036ff067e24 */ /* 0x000fe2000f8e00ff */
        /* <DEDUP_REMOVED lines=13> */
[----:B------:R-:W-:-:S02]  /*2690*/  CS2R R92, SRZ ;  /* 0x00000000005c7805 */ /* 0x000fc4000001ff00 */
[----:B------:R-:W-:Y:S02]  /*26a0*/  CS2R R90, SRZ ;  /* 0x00000000005a7805 */ /* 0x000fe4000001ff00 */
[----:B------:R-:W-:Y:S02]  /*26b0*/  CS2R R88, SRZ ;  /* 0x0000000000587805 */ /* 0x000fe4000001ff00 */
        /* <DEDUP_REMOVED lines=86> */
[----:B------:R-:W-:Y:S02]  /*2c20*/  ULDC UR7, c[0x0][0x448] ;  /* 0x0001120000077ab9 */ /* 0x000fe40000000800 */
[----:B------:R-:W-:Y:S02]  /*2c30*/  UISETP.NE.AND UP0, UPT, UR7, 0x1, UPT ;  /* 0x000000010700788c */ /* 0x000fe4000bf05270 */
[----:B------:R-:W-:-:S04]  /*2c40*/  UIADD3 UR7, UR37, 0xa04, URZ ;  /* 0x00000a0425077890 */ /* 0x000fc8000fffe03f */
[----:B------:R-:W-:Y:S01]  /*2c50*/  PLOP3.LUT P2, PT, PT, PT, UP0, 0x80, 0x0 ;  /* 0x000000000000781c */ /* 0x000fe20003f4f008 */
        /* <DEDUP_REMOVED lines=41> */
[----:B------:R-:W-:Y:S01]  /*2ef0*/  ULDC UR11, c[0x0][0x988] ;  /* 0x00026200000b7ab9 */ /* 0x000fe20000000800 */
        /* <DEDUP_REMOVED lines=41> */
[----:B------:R-:W-:-:S12]  /*3190*/  @UP0 ULDC UR14, c[0x0][0x450] ;  /* 0x00011400000e0ab9 */ /* 0x000fd80000000800 */
        /* <DEDUP_REMOVED lines=264> */
[----:B------:R-:W-:-:S06]  /*4220*/  UIMAD UR7, UR61, -0x70, UR55 ;  /* 0xffffff903d0778a4 */ /* 0x000fcc000f8e0237 */
[----:B------:R-:W-:Y:S01]  /*4230*/  IMAD.U32 R5, RZ, RZ, UR7 ;  /* 0x00000007ff057e24 */ /* 0x000fe2000f8e00ff */
[----:B------:R-:W-:Y:S02]  /*4240*/  WARPGROUP.DEPBAR.LE gsb0, 0x0 ;  /* 0x00008000000079c5 */ /* 0x000fe40000010000 */
[----:B------:R-:W-:-:S06]  /*4250*/  WARPGROUP.ARRIVE ;  /* 0x00000000000079c5 */ /* 0x000fcc0000000000 */
[----:B------:R-:W-:Y:S01]  /*4260*/  HGMMA.64x16x16.F32 R32, gdesc[UR48], R32, gsb0 ;  /* 0x00200000302079f0 */ /* 0x000fe20008000820 */
[----:B------:R-:W-:Y:S01]  /*4270*/  UMOV UR48, UR6 ;  /* 0x0000000600307c82 */ /* 0x000fe20008000000 */
[----:B------:R-:W-:Y:S01]  /*4280*/  UMOV UR49, 0x40000040 ;  /* 0x4000004000317882 */ /* 0x000fe20000000000 */
[----:B------:R-:W-:Y:S01]  /*4290*/  UMOV UR50, UR10 ;  /* 0x0000000a00327c82 */ /* 0x000fe20008000000 */
[----:B------:R-:W-:Y:S01]  /*42a0*/  UMOV UR51, 0x40000040 ;  /* 0x4000004000337882 */ /* 0x000fe20000000000 */
[----:B------:R-:W-:Y:S01]  /*42b0*/  @UP0 ULDC UR6, c[0x0][0x44c] ;  /* 0x0001130000060ab9 */ /* 0x000fe20000000800 */
[----:B------:R-:W-:Y:S01]  /*42c0*/  UMOV UR10, UR15 ;  /* 0x0000000f000a7c82 */ /* 0x000fe20008000000 */
[----:B------:R-:W-:Y:S01]  /*42d0*/  @P2 IMAD.HI.U32 R3, R2, UR6, RZ ;  /* 0x0000000602032c27 */ /* 0x000fe2000f8e00ff */
[----:B------:R-:W-:-:S04]  /*42e0*/  @UP0 ULDC UR6, c[0x0][0x450] ;  /* 0x0001140000060ab9 */ /* 0x000fc80000000800 */
[----:B------:R-:W-:Y:S01]  /*42f0*/  @P2 SHF.R.U32.HI R2, RZ, UR6, R3 ;  /* 0x00000006ff022c19 */ /* 0x000fe20008011603 */
[----:B------:R-:W-:-:S04]  /*4300*/  UIMAD UR6, UR61, -0x70, URZ ;  /* 0xffffff903d0678a4 */ /* 0x000fc8000f8e023f */
[----:B------:R-:W0:Y:S02]  /*4310*/  SHFL.IDX PT, R4, R2, 0x1, 0x1c1f ;  /* 0x003c1f0002047f89 */ /* 0x000e2400000e0000 */
[----:B------:R-:W-:Y:S01]  /*4320*/  IMAD.U32 R3, RZ, RZ, UR6 ;  /* 0x00000006ff037e24 */ /* 0x000fe2000f8e00ff */
[----:B------:R-:W-:Y:S01]  /*4330*/  @UP0 ULDC UR6, c[0x0][0x44c] ;  /* 0x0001130000060ab9 */ /* 0x000fe20000000800 */
[----:B------:R-:W1:Y:S01]  /*4340*/  SHFL.IDX PT, R2, R2, RZ, 0x1c1f ;  /* 0x001c1fff02027589 */ /* 0x000e6200000e0000 */
[----:B------:R-:W-:Y:S01]  /*4350*/  UIMAD.WIDE.U32 UR6, UR15, UR6, URZ ;  /* 0x000000060f0672a5 */ /* 0x000fe2000f8e003f */
[----:B------:R-:W-:Y:S02]  /*4360*/  R2UR UR15, R19 ;  /* 0x00000000130f72ca */ /* 0x000fe400000e0000 */
[----:B------:R-:W-:Y:S01]  /*4370*/  IADD3 R3, -R18, 0x71, R3 ;  /* 0x0000007112037810 */ /* 0x000fe20007ffe103 */
[----:B------:R-:W-:-:S03]  /*4380*/  @UP0 USHF.R.U32.HI UR10, URZ, UR14, UR7 ;  /* 0x0000000e3f0a0299 */ /* 0x000fc60008011607 */
[----:B------:R-:W-:Y:S01]  /*4390*/  IADD3 R6, -R6, UR55, R3 ;  /* 0x0000003706067c10 */ /* 0x000fe2000fffe103 */
[----:B------:R-:W-:Y:S01]  /*43a0*/  UIADD3 UR7, UR10, UR55, -UR54 ;  /* 0x000000370a077290 */ /* 0x000fe2000fffe836 */
[----:B------:R-:W-:Y:S01]  /*43b0*/  IADD3 R3, -R18, 0x70, R5 ;  /* 0x0000007012037810 */ /* 0x000fe20007ffe105 */
[----:B------:R-:W-:Y:S02]  /*43c0*/  UMOV UR6, URZ ;  /* 0x0000003f00067c82 */ /* 0x000fe40008000000 */
[----:B------:R-:W-:-:S04]  /*43d0*/  UIMAD.WIDE UR6, UR7, -0x6db6db6d, UR6 ;  /* 0x92492493070678a5 */ /* 0x000fc8000f8e0206 */
[----:B------:R-:W-:Y:S01]  /*43e0*/  USHF.R.U32.HI UR6, URZ, 0x1f, UR7 ;  /* 0x0000001f3f067899 */ /* 0x000fe20008011607 */
[----:B0-----:R-:W-:-:S03]  /*43f0*/  VIADDMNMX R4, R4, R6, R3, PT ;  /* 0x0000000604047246 */ /* 0x001fc60003800103 */
[----:B------:R-:W-:Y:S01]  /*4400*/  ULEA.HI.SX32 UR6, UR7, UR6, 0x1a ;  /* 0x0000000607067291 */ /* 0x000fe2000f8fd23f */
[----:B------:R-:W-:-:S03]  /*4410*/  ISETP.GT.AND P3, PT, R4, RZ, PT ;  /* 0x000000ff0400720c */ /* 0x000fc60003f64270 */
[----:B------:R-:W-:Y:S01]  /*4420*/  UISETP.LT.AND UP1, UPT, UR15, UR6, UPT ;  /* 0x000000060f00728c */ /* 0x000fe2000bf21270 */
[C---:B------:R-:W-:Y:S02]  /*4430*/  ISETP.GT.AND P4, PT, R4.reuse, 0x1, PT ;  /* 0x000000010400780c */ /* 0x040fe40003f84270 */
[----:B------:R-:W-:Y:S01]  /*4440*/  ISETP.GT.AND P5, PT, R4, 0x8, PT ;  /* 0x000000080400780c */ /* 0x000fe20003fa4270 */
[----:B------:R-:W-:Y:S01]  /*4450*/  USEL UR7, UR15, UR6, !UP1 ;  /* 0x000000060f077287 */ /* 0x000fe2000c800000 */
        /* <DEDUP_REMOVED lines=86> */
[----:B------:R-:W-:Y:S01]  /*49c0*/  ISETP.GT.AND P3, PT, R4, 0x49, PT ;  /* 0x000000490400780c */ /* 0x000fe20003f64270 */
[----:B------:R-:W-:Y:S01]  /*49d0*/  UIADD3 UR37, UR61, -0x2, URZ ;  /* 0xfffffffe3d257890 */ /* 0x000fe2000fffe03f */
[----:B------:R-:W-:-:S02]  /*49e0*/  FSEL R46, R46, -INF , P4 ;  /* 0xff8000002e2e7808 */ /* 0x000fc40002000000 */
[----:B------:R-:W-:Y:S01]  /*49f0*/  FMNMX.FTZ R5, R43, R82, !PT ;  /* 0x000000522b057209 */ /* 0x000fe20007810000 */
[----:B------:R-:W-:Y:S01]  /*4a00*/  UISETP.GE.AND UP1, UPT, UR37, UR7, UPT ;  /* 0x000000072500728c */ /* 0x000fe2000bf26270 */
        /* <DEDUP_REMOVED lines=21> */
[----:B------:R-:W-:Y:S01]  /*4b60*/  FSEL R26, R26, -INF , P4 ;  /* 0xff8000001a1a7808 */ /* 0x000fe20002000000 */
[----:B------:R0:W-:Y:S01]  /*4b70*/  @!P1 SYNCS.ARRIVE.TRANS64.RED.A1T0 RZ, [R0+URZ], RZ ;  /* 0x000000ff00ff99a7 */ /* 0x0001e2000810043f */
[----:B------:R-:W-:Y:S02]  /*4b80*/  ISETP.GT.AND P4, PT, R4, 0x68, PT ;  /* 0x000000680400780c */ /* 0x000fe40003f84270 */
[----:B------:R-:W-:Y:S02]  /*4b90*/  FSEL R27, R27, -INF , P3 ;  /* 0xff8000001b1b7808 */ /* 0x000fe40001800000 */
[----:B------:R-:W-:Y:S02]  /*4ba0*/  FMNMX.FTZ R82, R26, R5, !PT ;  /* 0x000000051a527209 */ /* 0x000fe40007810000 */
[----:B------:R-:W-:Y:S02]  /*4bb0*/  ISETP.GT.AND P3, PT, R4, 0x69, PT ;  /* 0x000000690400780c */ /* 0x000fe40003f64270 */
[----:B------:R-:W-:-:S02]  /*4bc0*/  FSEL R30, R30, -INF , P4 ;  /* 0xff8000001e1e7808 */ /* 0x000fc40002000000 */
[----:B------:R-:W-:Y:S02]  /*4bd0*/  FMNMX.FTZ R5, R27, R82, !PT ;  /* 0x000000521b057209 */ /* 0x000fe40007810000 */
[----:B------:R-:W-:Y:S02]  /*4be0*/  CS2R R82, SRZ ;  /* 0x0000000000527805 */ /* 0x000fe4000001ff00 */
[----:B------:R-:W-:Y:S02]  /*4bf0*/  FSEL R31, R31, -INF , P3 ;  /* 0xff8000001f1f7808 */ /* 0x000fe40001800000 */
[----:B------:R-:W-:Y:S02]  /*4c00*/  FMNMX.FTZ R4, R30, R5, !PT ;  /* 0x000000051e047209 */ /* 0x000fe40007810000 */
[----:B------:R-:W-:Y:S02]  /*4c10*/  ISETP.GT.AND P4, PT, R3, 0x1, PT ;  /* 0x000000010300780c */ /* 0x000fe40003f84270 */
[----:B------:R-:W-:-:S02]  /*4c20*/  FMNMX.FTZ R9, R31, R4, !PT ;  /* 0x000000041f097209 */ /* 0x000fc40007810000 */
[----:B------:R-:W-:Y:S02]  /*4c30*/  FSEL R73, R73, -INF , P4 ;  /* 0xff80000049497808 */ /* 0x000fe40002000000 */
[----:B------:R-:W-:Y:S01]  /*4c40*/  ISETP.GT.AND P4, PT, R3, 0x11, PT ;  /* 0x000000110300780c */ /* 0x000fe20003f84270 */
[----:B------:R-:W1:Y:S03]  /*4c50*/  SHFL.BFLY PT, R4, R9, 0x2, 0x1f ;  /* 0x0c401f0009047f89 */ /* 0x000e6600000e0000 */
[----:B------:R-:W-:Y:S02]  /*4c60*/  FSEL R65, R65, -INF , P4 ;  /* 0xff80000041417808 */ /* 0x000fe40002000000 */
[----:B------:R-:W-:-:S04]  /*4c70*/  ISETP.GT.AND P4, PT, R3, 0x19, PT ;  /* 0x000000190300780c */ /* 0x000fc80003f84270 */
        /* <DEDUP_REMOVED lines=9> */
[----:B------:R-:W1:Y:S03]  /*4d10*/  SHFL.BFLY PT, R4, R11, 0x1, 0x1f ;  /* 0x0c201f000b047f89 */ /* 0x000e6600000e0000 */
[----:B------:R-:W-:-:S02]  /*4d20*/  FSEL R53, R53, -INF , P4 ;  /* 0xff80000035357808 */ /* 0x000fc40002000000 */
        /* <DEDUP_REMOVED lines=9> */
[C---:B------:R-:W-:Y:S01]  /*4dc0*/  FSETP.NEU.FTZ.AND P3, PT, R4.reuse, -INF , PT ;  /* 0xff8000000400780b */ /* 0x040fe20003f7d000 */
[----:B------:R-:W-:Y:S01]  /*4dd0*/  FMUL.FTZ R5, R4, UR11 ;  /* 0x0000000b04057c20 */ /* 0x000fe20008410000 */
[----:B------:R-:W-:-:S04]  /*4de0*/  ISETP.GT.AND P4, PT, R3, 0x61, PT ;  /* 0x000000610300780c */ /* 0x000fc80003f84270 */
[----:B------:R-:W-:Y:S02]  /*4df0*/  FSEL R5, R5, RZ, P3 ;  /* 0x000000ff05057208 */ /* 0x000fe40001800000 */
[----:B------:R-:W-:Y:S02]  /*4e00*/  ISETP.GT.AND P3, PT, R3, RZ, PT ;  /* 0x000000ff0300720c */ /* 0x000fe40003f64270 */
[----:B------:R-:W-:Y:S01]  /*4e10*/  FSEL R25, R25, -INF , P4 ;  /* 0xff80000019197808 */ /* 0x000fe20002000000 */
[--C-:B------:R-:W-:Y:S01]  /*4e20*/  FFMA.FTZ R2, R8, UR11, -R5.reuse ;  /* 0x0000000b08027c23 */ /* 0x100fe20008010805 */
[----:B------:R-:W-:Y:S01]  /*4e30*/  FSEL R72, R72, -INF , P3 ;  /* 0xff80000048487808 */ /* 0x000fe20001800000 */
[--C-:B------:R-:W-:Y:S01]  /*4e40*/  FFMA.FTZ R10, R10, UR11, -R5.reuse ;  /* 0x0000000b0a0a7c23 */ /* 0x100fe20008010805 */
[----:B------:R-:W-:Y:S01]  /*4e50*/  ISETP.GT.AND P3, PT, R3, 0x9, PT ;  /* 0x000000090300780c */ /* 0x000fe20003f64270 */
[--C-:B------:R-:W-:Y:S01]  /*4e60*/  FFMA.FTZ R12, R12, UR11, -R5.reuse ;  /* 0x0000000b0c0c7c23 */ /* 0x100fe20008010805 */
[----:B------:R-:W-:Y:S01]  /*4e70*/  FMNMX.FTZ R9, R72, R73, !PT ;  /* 0x0000004948097209 */ /* 0x000fe20007810000 */
        /* <DEDUP_REMOVED lines=13> */
[----:B------:R-:W-:Y:S01]  /*4f50*/  FMNMX.FTZ R6, R64, R9, !PT ;  /* 0x0000000940067209 */ /* 0x000fe20007810000 */
[--C-:B------:R-:W-:Y:S01]  /*4f60*/  FFMA.FTZ R197, R66, UR11, -R5.reuse ;  /* 0x0000000b42c57c23 */ /* 0x100fe20008010805 */
[----:B------:R-:W-:Y:S01]  /*4f70*/  FSEL R68, R68, -INF , P3 ;  /* 0xff80000044447808 */ /* 0x000fe20001800000 */
[--C-:B------:R-:W-:Y:S01]  /*4f80*/  FFMA.FTZ R199, R70, UR11, -R5.reuse ;  /* 0x0000000b46c77c23 */ /* 0x100fe20008010805 */
[----:B------:R-:W-:Y:S01]  /*4f90*/  FMNMX.FTZ R9, R65, R6, !PT ;  /* 0x0000000641097209 */ /* 0x000fe20007810000 */
[----:B------:R-:W1:Y:S01]  /*4fa0*/  MUFU.EX2 R201, R201 ;  /* 0x000000c900c97308 */ /* 0x000e620000000800 */
[----:B------:R-:W-:Y:S01]  /*4fb0*/  ISETP.GT.AND P3, PT, R3, 0x20, PT ;  /* 0x000000200300780c */ /* 0x000fe20003f64270 */
[--C-:B------:R-:W-:Y:S01]  /*4fc0*/  FFMA.FTZ R185, R42, UR11, -R5.reuse ;  /* 0x0000000b2ab97c23 */ /* 0x100fe20008010805 */
[----:B------:R-:W-:Y:S01]  /*4fd0*/  FMNMX.FTZ R8, R68, R9, !PT ;  /* 0x0000000944087209 */ /* 0x000fe20007810000 */
[--C-:B------:R-:W-:Y:S01]  /*4fe0*/  FFMA.FTZ R181, R34, UR11, -R5.reuse ;  /* 0x0000000b22b57c23 */ /* 0x100fe20008010805 */
[----:B------:R-:W-:Y:S01]  /*4ff0*/  FSEL R56, R56, -INF , P3 ;  /* 0xff80000038387808 */ /* 0x000fe20001800000 */
[--C-:B------:R-:W-:Y:S01]  /*5000*/  FFMA.FTZ R183, R38, UR11, -R5.reuse ;  /* 0x0000000b26b77c23 */ /* 0x100fe20008010805 */
[----:B------:R-:W-:Y:S01]  /*5010*/  FMNMX.FTZ R9, R69, R8, !PT ;  /* 0x0000000845097209 */ /* 0x000fe20007810000 */
[----:B------:R2:W-:Y:S01]  /*5020*/  MUFU.EX2 R6, R10 ;  /* 0x0000000a00067308 */ /* 0x0005e20000000800 */
[----:B------:R-:W-:Y:S01]  /*5030*/  ISETP.GT.AND P3, PT, R3, 0x28, PT ;  /* 0x000000280300780c */ /* 0x000fe20003f64270 */
[--C-:B------:R-:W-:Y:S01]  /*5040*/  FFMA.FTZ R177, R26, UR11, -R5.reuse ;  /* 0x0000000b1ab17c23 */ /* 0x100fe20008010805 */
[----:B------:R-:W-:Y:S01]  /*5050*/  FMNMX.FTZ R8, R56, R9, !PT ;  /* 0x0000000938087209 */ /* 0x000fe20007810000 */
[--C-:B------:R-:W-:Y:S01]  /*5060*/  FFMA.FTZ R179, R30, UR11, -R5.reuse ;  /* 0x0000000b1eb37c23 */ /* 0x100fe20008010805 */
[----:B------:R-:W-:Y:S01]  /*5070*/  FSEL R60, R60, -INF , P3 ;  /* 0xff8000003c3c7808 */ /* 0x000fe20001800000 */
[--C-:B------:R-:W-:Y:S01]  /*5080*/  FFMA.FTZ R193, R58, UR11, -R5.reuse ;  /* 0x0000000b3ac17c23 */ /* 0x100fe20008010805 */
[----:B------:R-:W-:Y:S01]  /*5090*/  FMNMX.FTZ R9, R57, R8, !PT ;  /* 0x0000000839097209 */ /* 0x000fe20007810000 */
[----:B------:R-:W3:Y:S01]  /*50a0*/  MUFU.EX2 R203, R203 ;  /* 0x000000cb00cb7308 */ /* 0x000ee20000000800 */
[----:B------:R-:W-:Y:S01]  /*50b0*/  ISETP.GT.AND P3, PT, R3, 0x30, PT ;  /* 0x000000300300780c */ /* 0x000fe20003f64270 */
[--C-:B------:R-:W-:Y:S01]  /*50c0*/  FFMA.FTZ R195, R62, UR11, -R5.reuse ;  /* 0x0000000b3ec37c23 */ /* 0x100fe20008010805 */
[----:B--2---:R-:W-:Y:S01]  /*50d0*/  FMNMX.FTZ R10, R60, R9, !PT ;  /* 0x000000093c0a7209 */ /* 0x004fe20007810000 */
        /* <DEDUP_REMOVED lines=12> */
[----:B------:R-:W4:Y:S01]  /*51a0*/  MUFU.EX2 R197, R197 ;  /* 0x000000c500c57308 */ /* 0x000f220000000800 */
        /* <DEDUP_REMOVED lines=9> */
[----:B------:R-:W-:Y:S01]  /*5240*/  FFMA.FTZ R30, R31, UR11, -R5 ;  /* 0x0000000b1f1e7c23 */ /* 0x000fe20008010805 */
[----:B------:R-:W-:-:S02]  /*5250*/  FMNMX.FTZ R12, R15, R12, !PT ;  /* 0x0000000c0f0c7209 */ /* 0x000fc40007810000 */
[----:B------:R-:W-:Y:S02]  /*5260*/  CS2R R78, SRZ ;  /* 0x00000000004e7805 */ /* 0x000fe4000001ff00 */
[----:B------:R-:W-:Y:S02]  /*5270*/  FSEL R44, R44, -INF , P3 ;  /* 0xff8000002c2c7808 */ /* 0x000fe40001800000 */
[----:B------:R-:W-:Y:S02]  /*5280*/  CS2R R74, SRZ ;  /* 0x00000000004a7805 */ /* 0x000fe4000001ff00 */
[----:B------:R-:W-:Y:S01]  /*5290*/  FMNMX.FTZ R9, R41, R12, !PT ;  /* 0x0000000c29097209 */ /* 0x000fe20007810000 */
[----:B------:R-:W5:Y:S01]  /*52a0*/  MUFU.EX2 R199, R199 ;  /* 0x000000c700c77308 */ /* 0x000f620000000800 */
[----:B------:R-:W-:Y:S02]  /*52b0*/  ISETP.GT.AND P3, PT, R3, 0x50, PT ;  /* 0x000000500300780c */ /* 0x000fe40003f64270 */
[----:B------:R-:W-:-:S02]  /*52c0*/  CS2R R70, SRZ ;  /* 0x0000000000467805 */ /* 0x000fc4000001ff00 */
[----:B--2---:R-:W-:Y:S02]  /*52d0*/  FMNMX.FTZ R14, R44, R9, !PT ;  /* 0x000000092c0e7209 */ /* 0x004fe40007810000 */
[----:B------:R-:W-:Y:S02]  /*52e0*/  CS2R R66, SRZ ;  /* 0x0000000000427805 */ /* 0x000fe4000001ff00 */
[----:B------:R-:W-:Y:S02]  /*52f0*/  FSEL R32, R32, -INF , P3 ;  /* 0xff80000020207808 */ /* 0x000fe40001800000 */
[----:B------:R-:W-:Y:S02]  /*5300*/  CS2R R62, SRZ ;  /* 0x00000000003e7805 */ /* 0x000fe4000001ff00 */
[----:B------:R-:W-:Y:S01]  /*5310*/  FMNMX.FTZ R9, R45, R14, !PT ;  /* 0x0000000e2d097209 */ /* 0x000fe20007810000 */
[----:B------:R2:W-:Y:S01]  /*5320*/  MUFU.EX2 R12, R20 ;  /* 0x00000014000c7308 */ /* 0x0005e20000000800 */
[----:B------:R-:W-:-:S02]  /*5330*/  ISETP.GT.AND P3, PT, R3, 0x58, PT ;  /* 0x000000580300780c */ /* 0x000fc40003f64270 */
[----:B------:R-:W-:Y:S02]  /*5340*/  CS2R R58, SRZ ;  /* 0x00000000003a7805 */ /* 0x000fe4000001ff00 */
[----:B------:R-:W-:Y:S02]  /*5350*/  FMNMX.FTZ R14, R32, R9, !PT ;  /* 0x00000009200e7209 */ /* 0x000fe40007810000 */
[----:B------:R-:W-:Y:S02]  /*5360*/  FSEL R36, R36, -INF , P3 ;  /* 0xff80000024247808 */ /* 0x000fe40001800000 */
[----:B------:R-:W-:Y:S01]  /*5370*/  FMNMX.FTZ R9, R33, R14, !PT ;  /* 0x0000000e21097209 */ /* 0x000fe20007810000 */
[----:B------:R-:W0:Y:S01]  /*5380*/  MUFU.EX2 R193, R193 ;  /* 0x000000c100c17308 */ /* 0x000e220000000800 */
[----:B------:R-:W-:Y:S02]  /*5390*/  ISETP.GT.AND P3, PT, R3, 0x60, PT ;  /* 0x000000600300780c */ /* 0x000fe40003f64270 */
[----:B--2---:R-:W-:-:S02]  /*53a0*/  FMNMX.FTZ R20, R36, R9, !PT ;  /* 0x0000000924147209 */ /* 0x004fc40007810000 */
[----:B------:R-:W-:Y:S02]  /*53b0*/  FSEL R24, R24, -INF , P3 ;  /* 0xff80000018187808 */ /* 0x000fe40001800000 */
[----:B------:R-:W-:Y:S01]  /*53c0*/  FMNMX.FTZ R9, R37, R20, !PT ;  /* 0x0000001425097209 */ /* 0x000fe20007810000 */
[----:B------:R-:W-:Y:S01]  /*53d0*/  MUFU.EX2 R195, R195 ;  /* 0x000000c300c37308 */ /* 0x000fe20000000800 */
[C---:B------:R-:W-:Y:S02]  /*53e0*/  ISETP.GT.AND P3, PT, R3.reuse, 0x68, PT ;  /* 0x000000680300780c */ /* 0x040fe40003f64270 */
[----:B------:R-:W-:Y:S02]  /*53f0*/  FMNMX.FTZ R20, R24, R9, !PT ;  /* 0x0000000918147209 */ /* 0x000fe40007810000 */
[----:B------:R-:W-:Y:S02]  /*5400*/  FSEL R9, R28, -INF , P3 ;  /* 0xff8000001c097808 */ /* 0x000fe40001800000 */
[----:B------:R-:W-:Y:S01]  /*5410*/  ISETP.GT.AND P4, PT, R3, 0x69, PT ;  /* 0x000000690300780c */ /* 0x000fe20003f84270 */
[----:B------:R2:W-:Y:S01]  /*5420*/  MUFU.EX2 R14, R80 ;  /* 0x00000050000e7308 */ /* 0x0005e20000000800 */
[----:B------:R-:W-:-:S02]  /*5430*/  FMNMX.FTZ R28, R25, R20, !PT ;  /* 0x00000014191c7209 */ /* 0x000fc40007810000 */
[----:B------:R-:W-:Y:S02]  /*5440*/  FSEL R29, R29, -INF , P4 ;  /* 0xff8000001d1d7808 */ /* 0x000fe40002000000 */
[----:B------:R-:W-:-:S03]  /*5450*/  FMNMX.FTZ R28, R9, R28, !PT ;  /* 0x0000001c091c7209 */ /* 0x000fc60007810000 */
[----:B------:R-:W-:Y:S01]  /*5460*/  MUFU.EX2 R189, R189 ;  /* 0x000000bd00bd7308 */ /* 0x000fe20000000800 */
[----:B------:R-:W-:Y:S01]  /*5470*/  FMNMX.FTZ R3, R29, R28, !PT ;  /* 0x0000001c1d037209 */ /* 0x000fe20007810000 */
[----:B------:R-:W-:Y:S01]  /*5480*/  FFMA.FTZ R28, R55, UR11, -R5 ;  /* 0x0000000b371c7c23 */ /* 0x000fe20008010805 */
[----:B--2---:R-:W-:-:S03]  /*5490*/  CS2R R80, SRZ ;  /* 0x0000000000507805 */ /* 0x004fc6000001ff00 */
[----:B------:R-:W2:Y:S02]  /*54a0*/  SHFL.BFLY PT, R50, R3, 0x2, 0x1f ;  /* 0x0c401f0003327f89 */ /* 0x000ea400000e0000 */
[----:B------:R-:W-:Y:S08]  /*54b0*/  MUFU.EX2 R20, R51 ;  /* 0x0000003300147308 */ /* 0x000ff00000000800 */
[----:B------:R-:W-:Y:S08]  /*54c0*/  MUFU.EX2 R191, R191 ;  /* 0x000000bf00bf7308 */ /* 0x000ff00000000800 */
[----:B------:R-:W-:Y:S01]  /*54d0*/  MUFU.EX2 R28, R28 ;  /* 0x0000001c001c7308 */ /* 0x000fe20000000800 */
[----:B--2---:R-:W-:-:S07]  /*54e0*/  FMNMX.FTZ R50, R3, R50, !PT ;  /* 0x0000003203327209 */ /* 0x004fce0007810000 */
[----:B------:R-:W-:Y:S01]  /*54f0*/  MUFU.EX2 R185, R185 ;  /* 0x000000b900b97308 */ /* 0x000fe20000000800 */
[----:B------:R-:W2:Y:S07]  /*5500*/  SHFL.BFLY PT, R3, R50, 0x1, 0x1f ;  /* 0x0c201f0032037f89 */ /* 0x000eae00000e0000 */
[----:B------:R-:W-:Y:S08]  /*5510*/  MUFU.EX2 R40, R40 ;  /* 0x0000002800287308 */ /* 0x000ff00000000800 */
[----:B------:R-:W-:Y:S08]  /*5520*/  MUFU.EX2 R187, R187 ;  /* 0x000000bb00bb7308 */ /* 0x000ff00000000800 */
[----:B------:R-:W-:Y:S01]  /*5530*/  MUFU.EX2 R42, R42 ;  /* 0x0000002a002a7308 */ /* 0x000fe20000000800 */
[----:B--2---:R-:W-:Y:S01]  /*5540*/  FMNMX.FTZ R3, R50, R3, !PT ;  /* 0x0000000332037209 */ /* 0x004fe20007810000 */
[----:B-1----:R-:W-:Y:S01]  /*5550*/  FADD.FTZ R50, R201, R2 ;  /* 0x00000002c9327221 */ /* 0x002fe20000010000 */
[----:B------:R-:W-:-:S02]  /*5560*/  F2FP.F16.F32.PACK_AB R201, R2, R201 ;  /* 0x000000c902c9723e */ /* 0x000fc400000000ff */
[C---:B------:R-:W-:Y:S01]  /*5570*/  FSETP.NEU.FTZ.AND P3, PT, R3.reuse, -INF , PT ;  /* 0xff8000000300780b */ /* 0x040fe20003f7d000 */
[----:B------:R-:W-:Y:S01]  /*5580*/  FMUL.FTZ R11, R3, UR11 ;  /* 0x0000000b030b7c20 */ /* 0x000fe20008410000 */
[----:B---3--:R-:W-:Y:S01]  /*5590*/  FADD.FTZ R5, R203, R50 ;  /* 0x00000032cb057221 */ /* 0x008fe20000010000 */
[----:B------:R-:W-:Y:S01]  /*55a0*/  MUFU.EX2 R181, R181 ;  /* 0x000000b500b57308 */ /* 0x000fe20000000800 */
[C---:B------:R-:W-:Y:S02]  /*55b0*/  F2FP.F16.F32.PACK_AB R203, R6.reuse, R203 ;  /* 0x000000cb06cb723e */ /* 0x040fe400000000ff */
[----:B------:R-:W-:Y:S01]  /*55c0*/  FSEL R46, R11, RZ, P3 ;  /* 0x000000ff0b2e7208 */ /* 0x000fe20001800000 */
[----:B------:R-:W-:Y:S01]  /*55d0*/  FADD.FTZ R50, R6, R5 ;  /* 0x0000000506327221 */ /* 0x000fe20000010000 */
[----:B------:R-:W-:-:S03]  /*55e0*/  PLOP3.LUT P3, PT, PT, PT, UP1, 0x80, 0x0 ;  /* 0x000000000000781c */ /* 0x000fc60003f6f018 */
[--C-:B------:R-:W-:Y:S01]  /*55f0*/  FFMA.FTZ R200, R72, UR11, -R46.reuse ;  /* 0x0000000b48c87c23 */ /* 0x100fe2000801082e */
[--C-:B------:R-:W-:Y:S01]  /*5600*/  FFMA.FTZ R11, R73, UR11, -R46.reuse ;  /* 0x0000000b490b7c23 */ /* 0x100fe2000801082e */
[--C-:B------:R-:W-:Y:S01]  /*5610*/  FFMA.FTZ R202, R76, UR11, -R46.reuse ;  /* 0x0000000b4cca7c23 */ /* 0x100fe2000801082e */
[--C-:B------:R-:W-:Y:S01]  /*5620*/  FFMA.FTZ R13, R77, UR11, -R46.reuse ;  /* 0x0000000b4d0d7c23 */ /* 0x100fe2000801082e */
[--C-:B------:R-:W-:Y:S01]  /*5630*/  FFMA.FTZ R196, R64, UR11, -R46.reuse ;  /* 0x0000000b40c47c23 */ /* 0x100fe2000801082e */
[----:B------:R-:W-:Y:S01]  /*5640*/  FFMA.FTZ R65, R65, UR11, -R46 ;  /* 0x0000000b41417c23 */ /* 0x000fe2000801082e */
[----:B------:R-:W-:Y:S01]  /*5650*/  MUFU.EX2 R200, R200 ;  /* 0x000000c800c87308 */ /* 0x000fe20000000800 */
[----:B----4-:R-:W-:Y:S01]  /*5660*/  FADD.FTZ R5, R197, R50 ;  /* 0x00000032c5057221 */ /* 0x010fe20000010000 */
[--C-:B------:R-:W-:Y:S01]  /*5670*/  FFMA.FTZ R68, R68, UR11, -R46.reuse ;  /* 0x0000000b44447c23 */ /* 0x100fe2000801082e */
[--C-:B------:R-:W-:Y:S01]  /*5680*/  FFMA.FTZ R69, R69, UR11, -R46.reuse ;  /* 0x0000000b45457c23 */ /* 0x100fe2000801082e */
[--C-:B------:R-:W-:Y:S01]  /*5690*/  FFMA.FTZ R56, R56, UR11, -R46.reuse ;  /* 0x0000000b38387c23 */ /* 0x100fe2000801082e */
[----:B------:R-:W-:Y:S01]  /*56a0*/  FADD.FTZ R50, R8, R5 ;  /* 0x0000000508327221 */ /* 0x000fe20000010000 */
[--C-:B------:R-:W-:Y:S01]  /*56b0*/  FFMA.FTZ R57, R57, UR11, -R46.reuse ;  /* 0x0000000b39397c23 */ /* 0x100fe2000801082e */
[----:B------:R-:W-:Y:S01]  /*56c0*/  FFMA.FTZ R60, R60, UR11, -R46 ;  /* 0x0000000b3c3c7c23 */ /* 0x000fe2000801082e */
[----:B------:R-:W1:Y:S01]  /*56d0*/  MUFU.EX2 R11, R11 ;  /* 0x0000000b000b7308 */ /* 0x000e620000000800 */
[----:B-----5:R-:W-:Y:S01]  /*56e0*/  FADD.FTZ R21, R199, R50 ;  /* 0x00000032c7157221 */ /* 0x020fe20000010000 */
[--C-:B------:R-:W-:Y:S01]  /*56f0*/  FFMA.FTZ R61, R61, UR11, -R46.reuse ;  /* 0x0000000b3d3d7c23 */ /* 0x100fe2000801082e */
[--C-:B------:R-:W-:Y:S01]  /*5700*/  FFMA.FTZ R48, R48, UR11, -R46.reuse ;  /* 0x0000000b30307c23 */ /* 0x100fe2000801082e */
[--C-:B------:R-:W-:Y:S01]  /*5710*/  FFMA.FTZ R49, R49, UR11, -R46.reuse ;  /* 0x0000000b31317c23 */ /* 0x100fe2000801082e */
[----:B------:R-:W-:Y:S01]  /*5720*/  FADD.FTZ R54, R10, R21 ;  /* 0x000000150a367221 */ /* 0x000fe20000010000 */
[--C-:B------:R-:W-:Y:S01]  /*5730*/  FFMA.FTZ R52, R52, UR11, -R46.reuse ;  /* 0x0000000b34347c23 */ /* 0x100fe2000801082e */
[----:B------:R-:W-:Y:S01]  /*5740*/  FFMA.FTZ R53, R53, UR11, -R46 ;  /* 0x0000000b35357c23 */ /* 0x000fe2000801082e */
[----:B------:R-:W2:Y:S01]  /*5750*/  MUFU.EX2 R202, R202 ;  /* 0x000000ca00ca7308 */ /* 0x000ea20000000800 */
[----:B0-----:R-:W-:Y:S01]  /*5760*/  FADD.FTZ R21, R193, R54 ;  /* 0x00000036c1157221 */ /* 0x001fe20000010000 */
[--C-:B------:R-:W-:Y:S01]  /*5770*/  FFMA.FTZ R15, R15, UR11, -R46.reuse ;  /* 0x0000000b0f0f7c23 */ /* 0x100fe2000801082e */
[--C-:B------:R-:W-:Y:S01]  /*5780*/  FFMA.FTZ R41, R41, UR11, -R46.reuse ;  /* 0x0000000b29297c23 */ /* 0x100fe2000801082e */
[--C-:B------:R-:W-:Y:S01]  /*5790*/  FFMA.FTZ R44, R44, UR11, -R46.reuse ;  /* 0x0000000b2c2c7c23 */ /* 0x100fe2000801082e */
[----:B------:R-:W-:Y:S01]  /*57a0*/  FADD.FTZ R54, R12, R21 ;  /* 0x000000150c367221 */ /* 0x000fe20000010000 */
[--C-:B------:R-:W-:Y:S01]  /*57b0*/  FFMA.FTZ R45, R45, UR11, -R46.reuse ;  /* 0x0000000b2d2d7c23 */ /* 0x100fe2000801082e */
[----:B------:R-:W-:Y:S01]  /*57c0*/  FFMA.FTZ R32, R32, UR11, -R46 ;  /* 0x0000000b20207c23 */ /* 0x000fe2000801082e */
[----:B------:R-:W0:Y:S01]  /*57d0*/  MUFU.EX2 R13, R13 ;  /* 0x0000000d000d7308 */ /* 0x000e220000000800 */
[----:B-1----:R-:W-:Y:S01]  /*57e0*/  FADD.FTZ R5, R200, R11 ;  /* 0x0000000bc8057221 */ /* 0x002fe20000010000 */
        /* <DEDUP_REMOVED lines=9> */
[--C-:B------:R-:W-:Y:S01]  /*5880*/  FFMA.FTZ R25, R25, UR11, -R46.reuse ;  /* 0x0000000b19197c23 */ /* 0x100fe2000801082e */
[--C-:B------:R-:W-:Y:S01]  /*5890*/  FFMA.FTZ R9, R9, UR11, -R46.reuse ;  /* 0x0000000b09097c23 */ /* 0x100fe2000801082e */
[----:B------:R-:W-:Y:S01]  /*58a0*/  FFMA.FTZ R29, R29, UR11, -R46 ;  /* 0x0000000b1d1d7c23 */ /* 0x000fe2000801082e */
[----:B------:R-:W-:Y:S01]  /*58b0*/  FADD.FTZ R54, R20, R21 ;  /* 0x0000001514367221 */ /* 0x000fe20000010000 */
[----:B------:R-:W-:Y:S01]  /*58c0*/  F2FP.F16.F32.PACK_AB R200, R11, R200 ;  /* 0x000000c80bc8723e */ /* 0x000fe200000000ff */
[----:B------:R-:W2:Y:S01]  /*58d0*/  MUFU.EX2 R65, R65 ;  /* 0x0000004100417308 */ /* 0x000ea20000000800 */
[----:B0-----:R-:W-:Y:S01]  /*58e0*/  FADD.FTZ R5, R13, R50 ;  /* 0x000000320d057221 */ /* 0x001fe20000010000 */
[----:B------:R-:W-:Y:S01]  /*58f0*/  FADD.FTZ R21, R191, R54 ;  /* 0x00000036bf157221 */ /* 0x000fe20000010000 */
[----:B------:R-:W-:Y:S01]  /*5900*/  F2FP.F16.F32.PACK_AB R197, R8, R197 ;  /* 0x000000c508c5723e */ /* 0x000fe200000000ff */
[----:B------:R-:W-:Y:S01]  /*5910*/  IMAD.U32 R8, RZ, RZ, UR7 ;  /* 0x00000007ff087e24 */ /* 0x000fe2000f8e00ff */
[----:B------:R-:W-:-:S02]  /*5920*/  F2FP.F16.F32.PACK_AB R191, R28, R191 ;  /* 0x000000bf1cbf723e */ /* 0x000fc400000000ff */
[----:B------:R-:W-:Y:S02]  /*5930*/  CS2R R76, SRZ ;  /* 0x00000000004c7805 */ /* 0x000fe4000001ff00 */
[----:B------:R-:W-:Y:S01]  /*5940*/  F2FP.F16.F32.PACK_AB R199, R10, R199 ;  /* 0x000000c70ac7723e */ /* 0x000fe200000000ff */
[----:B------:R-:W0:Y:S01]  /*5950*/  MUFU.EX2 R68, R68 ;  /* 0x0000004400447308 */ /* 0x000e220000000800 */
[----:B-1----:R-:W-:Y:S01]  /*5960*/  FADD.FTZ R50, R196, R5 ;  /* 0x00000005c4327221 */ /* 0x002fe20000010000 */
[----:B------:R-:W-:Y:S02]  /*5970*/  F2FP.F16.F32.PACK_AB R193, R12, R193 ;  /* 0x000000c10cc1723e */ /* 0x000fe400000000ff */
[----:B------:R-:W-:Y:S02]  /*5980*/  CS2R R72, SRZ ;  /* 0x0000000000487805 */ /* 0x000fe4000001ff00 */
[----:B------:R-:W-:Y:S02]  /*5990*/  F2FP.F16.F32.PACK_AB R195, R14, R195 ;  /* 0x000000c30ec3723e */ /* 0x000fe400000000ff */
[----:B------:R-:W-:-:S02]  /*59a0*/  CS2R R54, SRZ ;  /* 0x0000000000367805 */ /* 0x000fc4000001ff00 */
[----:B------:R-:W-:Y:S02]  /*59b0*/  F2FP.F16.F32.PACK_AB R189, R20, R189 ;  /* 0x000000bd14bd723e */ /* 0x000fe400000000ff */
[----:B------:R-:W-:Y:S01]  /*59c0*/  CS2R R46, SRZ ;  /* 0x00000000002e7805 */ /* 0x000fe2000001ff00 */
[----:B------:R-:W1:Y:S01]  /*59d0*/  MUFU.EX2 R69, R69 ;  /* 0x0000004500457308 */ /* 0x000e620000000800 */
[C---:B--2---:R-:W-:Y:S01]  /*59e0*/  FADD.FTZ R5, R65.reuse, R50 ;  /* 0x0000003241057221 */ /* 0x044fe20000010000 */
[----:B------:R-:W-:Y:S02]  /*59f0*/  F2FP.F16.F32.PACK_AB R196, R65, R196 ;  /* 0x000000c441c4723e */ /* 0x000fe400000000ff */
[----:B------:R-:W-:Y:S02]  /*5a00*/  CS2R R64, SRZ ;  /* 0x0000000000407805 */ /* 0x000fe4000001ff00 */
[----:B------:R-:W-:Y:S02]  /*5a10*/  F2FP.F16.F32.PACK_AB R202, R13, R202 ;  /* 0x000000ca0dca723e */ /* 0x000fe400000000ff */
        /* <DEDUP_REMOVED lines=12> */
[----:B------:R-:W-:Y:S01]  /*5ae0*/  CS2R R56, SRZ ;  /* 0x0000000000387805 */ /* 0x000fe2000001ff00 */
[----:B------:R-:W-:Y:S01]  /*5af0*/  FADD.FTZ R21, R185, R50 ;  /* 0x00000032b9157221 */ /* 0x000fe20000010000 */
[----:B------:R-:W-:Y:S01]  /*5b00*/  F2FP.F16.F32.PACK_AB R185, R40, R185 ;  /* 0x000000b928b9723e */ /* 0x000fe200000000ff */
[----:B------:R-:W0:Y:S01]  /*5b10*/  MUFU.EX2 R48, R48 ;  /* 0x0000003000307308 */ /* 0x000e220000000800 */
[----:B-1----:R-:W-:Y:S01]  /*5b20*/  FADD.FTZ R0, R60, R5 ;  /* 0x000000053c007221 */ /* 0x002fe20000010000 */
[----:B------:R-:W-:-:S04]  /*5b30*/  FADD.FTZ R50, R40, R21 ;  /* 0x0000001528327221 */ /* 0x000fc80000010000 */
[----:B------:R-:W-:Y:S01]  /*5b40*/  FADD.FTZ R21, R187, R50 ;  /* 0x00000032bb157221 */ /* 0x000fe20000010000 */
[C---:B------:R-:W-:Y:S01]  /*5b50*/  F2FP.F16.F32.PACK_AB R187, R42.reuse, R187 ;  /* 0x000000bb2abb723e */ /* 0x040fe200000000ff */
[----:B------:R-:W1:Y:S01]  /*5b60*/  MUFU.EX2 R49, R49 ;  /* 0x0000003100317308 */ /* 0x000e620000000800 */
[C---:B--2---:R-:W-:Y:S01]  /*5b70*/  FADD.FTZ R5, R61.reuse, R0 ;  /* 0x000000003d057221 */ /* 0x044fe20000010000 */
[----:B------:R-:W-:Y:S01]  /*5b80*/  FADD.FTZ R2, R42, R21 ;  /* 0x000000152a027221 */ /* 0x000fe20000010000 */
[----:B------:R-:W-:Y:S02]  /*5b90*/  F2FP.F16.F32.PACK_AB R194, R61, R60 ;  /* 0x0000003c3dc2723e */ /* 0x000fe400000000ff */
[----:B------:R-:W-:Y:S02]  /*5ba0*/  CS2R R60, SRZ ;  /* 0x00000000003c7805 */ /* 0x000fe4000001ff00 */
[----:B------:R-:W-:Y:S01]  /*5bb0*/  CS2R R50, SRZ ;  /* 0x0000000000327805 */ /* 0x000fe2000001ff00 */
[----:B------:R-:W-:Y:S01]  /*5bc0*/  FADD.FTZ R21, R181, R2 ;  /* 0x00000002b5157221 */ /* 0x000fe20000010000 */
[----:B------:R-:W-:Y:S01]  /*5bd0*/  CS2R R42, SRZ ;  /* 0x00000000002a7805 */ /* 0x000fe2000001ff00 */
        /* <DEDUP_REMOVED lines=10> */
[----:B------:R-:W-:Y:S02]  /*5c80*/  F2FP.F16.F32.PACK_AB R190, R53, R52 ;  /* 0x0000003435be723e */ /* 0x000fe400000000ff */
[----:B------:R-:W-:-:S04]  /*5c90*/  CS2R R52, SRZ ;  /* 0x0000000000347805 */ /* 0x000fc8000001ff00 */
        /* <DEDUP_REMOVED lines=9> */
[----:B------:R-:W-:-:S06]  /*5d30*/  F2FP.F16.F32.PACK_AB R184, R184, R15 ;  /* 0x0000000fb8b8723e */ /* 0x000fcc00000000ff */
[----:B------:R-:W2:Y:S01]  /*5d40*/  MUFU.EX2 R45, R45 ;  /* 0x0000002d002d7308 */ /* 0x000ea20000000800 */
[----:B-1----:R-:W-:-:S07]  /*5d50*/  FADD.FTZ R21, R183, R0 ;  /* 0x00000000b7157221 */ /* 0x002fce0000010000 */
[----:B------:R-:W1:Y:S01]  /*5d60*/  MUFU.EX2 R32, R32 ;  /* 0x0000002000207308 */ /* 0x000e620000000800 */
[----:B0-----:R-:W-:-:S07]  /*5d70*/  FADD.FTZ R0, R44, R5 ;  /* 0x000000052c007221 */ /* 0x001fce0000010000 */
[----:B------:R-:W0:Y:S01]  /*5d80*/  MUFU.EX2 R33, R33 ;  /* 0x0000002100217308 */ /* 0x000e220000000800 */
[C---:B--2---:R-:W-:Y:S01]  /*5d90*/  FADD.FTZ R5, R45.reuse, R0 ;  /* 0x000000002d057221 */ /* 0x044fe20000010000 */
[----:B------:R-:W-:Y:S02]  /*5da0*/  F2FP.F16.F32.PACK_AB R186, R45, R44 ;  /* 0x0000002c2dba723e */ /* 0x000fe400000000ff */
[----:B------:R-:W-:-:S04]  /*5db0*/  CS2R R44, SRZ ;  /* 0x00000000002c7805 */ /* 0x000fc8000001ff00 */
[----:B------:R-:W2:Y:S01]  /*5dc0*/  MUFU.EX2 R36, R36 ;  /* 0x0000002400247308 */ /* 0x000ea20000000800 */
[----:B-1----:R-:W-:-:S07]  /*5dd0*/  FADD.FTZ R0, R32, R5 ;  /* 0x0000000520007221 */ /* 0x002fce0000010000 */
[----:B------:R-:W1:Y:S01]  /*5de0*/  MUFU.EX2 R38, R38 ;  /* 0x0000002600267308 */ /* 0x000e620000000800 */
[C---:B0-----:R-:W-:Y:S01]  /*5df0*/  FADD.FTZ R5, R33.reuse, R0 ;  /* 0x0000000021057221 */ /* 0x041fe20000010000 */
[----:B------:R-:W-:Y:S02]  /*5e00*/  F2FP.F16.F32.PACK_AB R180, R33, R32 ;  /* 0x0000002021b4723e */ /* 0x000fe400000000ff */
[----:B------:R-:W-:-:S04]  /*5e10*/  CS2R R32, SRZ ;  /* 0x0000000000207805 */ /* 0x000fc8000001ff00 */
[----:B------:R-:W0:Y:S01]  /*5e20*/  MUFU.EX2 R37, R37 ;  /* 0x0000002500257308 */ /* 0x000e220000000800 */
[----:B--2---:R-:W-:-:S07]  /*5e30*/  FADD.FTZ R0, R36, R5 ;  /* 0x0000000524007221 */ /* 0x004fce0000010000 */
[----:B------:R-:W2:Y:S01]  /*5e40*/  MUFU.EX2 R177, R177 ;  /* 0x000000b100b17308 */ /* 0x000ea20000000800 */
[C---:B-1----:R-:W-:Y:S01]  /*5e50*/  FADD.FTZ R2, R38.reuse, R21 ;  /* 0x0000001526027221 */ /* 0x042fe20000010000 */
[----:B------:R-:W-:Y:S02]  /*5e60*/  F2FP.F16.F32.PACK_AB R183, R38, R183 ;  /* 0x000000b726b7723e */ /* 0x000fe400000000ff */
[----:B------:R-:W-:-:S04]  /*5e70*/  CS2R R38, SRZ ;  /* 0x0000000000267805 */ /* 0x000fc8000001ff00 */
[----:B------:R-:W1:Y:S01]  /*5e80*/  MUFU.EX2 R24, R24 ;  /* 0x0000001800187308 */ /* 0x000e620000000800 */
[C---:B0-----:R-:W-:Y:S01]  /*5e90*/  FADD.FTZ R11, R37.reuse, R0 ;  /* 0x00000000250b7221 */ /* 0x041fe20000010000 */
[----:B------:R-:W-:Y:S02]  /*5ea0*/  F2FP.F16.F32.PACK_AB R182, R37, R36 ;  /* 0x0000002425b6723e */ /* 0x000fe400000000ff */
[----:B------:R-:W-:-:S04]  /*5eb0*/  CS2R R36, SRZ ;  /* 0x0000000000247805 */ /* 0x000fc8000001ff00 */
[----:B------:R-:W0:Y:S01]  /*5ec0*/  MUFU.EX2 R26, R26 ;  /* 0x0000001a001a7308 */ /* 0x000e220000000800 */
[----:B--2---:R-:W-:-:S07]  /*5ed0*/  FADD.FTZ R21, R177, R2 ;  /* 0x00000002b1157221 */ /* 0x004fce0000010000 */
[----:B------:R-:W2:Y:S01]  /*5ee0*/  MUFU.EX2 R25, R25 ;  /* 0x0000001900197308 */ /* 0x000ea20000000800 */
[----:B-1----:R-:W-:-:S07]  /*5ef0*/  FADD.FTZ R0, R24, R11 ;  /* 0x0000000b18007221 */ /* 0x002fce0000010000 */
[----:B------:R-:W1:Y:S01]  /*5f00*/  MUFU.EX2 R179, R179 ;  /* 0x000000b300b37308 */ /* 0x000e620000000800 */
[C---:B0-----:R-:W-:Y:S01]  /*5f10*/  FADD.FTZ R2, R26.reuse, R21 ;  /* 0x000000151a027221 */ /* 0x041fe20000010000 */
[----:B------:R-:W-:Y:S02]  /*5f20*/  F2FP.F16.F32.PACK_AB R177, R26, R177 ;  /* 0x000000b11ab1723e */ /* 0x000fe400000000ff */
[----:B------:R-:W-:-:S04]  /*5f30*/  CS2R R26, SRZ ;  /* 0x00000000001a7805 */ /* 0x000fc8000001ff00 */
[----:B------:R-:W0:Y:S01]  /*5f40*/  MUFU.EX2 R9, R9 ;  /* 0x0000000900097308 */ /* 0x000e220000000800 */
[C---:B--2---:R-:W-:Y:S01]  /*5f50*/  FADD.FTZ R0, R25.reuse, R0 ;  /* 0x0000000019007221 */ /* 0x044fe20000010000 */
[----:B------:R-:W-:Y:S02]  /*5f60*/  F2FP.F16.F32.PACK_AB R176, R25, R24 ;  /* 0x0000001819b0723e */ /* 0x000fe400000000ff */
[----:B------:R-:W-:-:S04]  /*5f70*/  CS2R R24, SRZ ;  /* 0x0000000000187805 */ /* 0x000fc8000001ff00 */
[----:B------:R-:W2:Y:S01]  /*5f80*/  MUFU.EX2 R30, R30 ;  /* 0x0000001e001e7308 */ /* 0x000ea20000000800 */
[----:B-1----:R-:W-:Y:S01]  /*5f90*/  FADD.FTZ R21, R179, R2 ;  /* 0x00000002b3157221 */ /* 0x002fe20000010000 */
[----:B------:R-:W-:-:S06]  /*5fa0*/  IMAD.MOV.U32 R2, RZ, RZ, 0x3f800000 ;  /* 0x3f800000ff027424 */ /* 0x000fcc00078e00ff */
[----:B------:R1:W3:Y:S01]  /*5fb0*/  MUFU.EX2 R178, R29 ;  /* 0x0000001d00b27308 */ /* 0x0002e20000000800 */
[----:B0-----:R-:W-:Y:S01]  /*5fc0*/  FADD.FTZ R11, R9, R0 ;  /* 0x00000000090b7221 */ /* 0x001fe20000010000 */
[----:B------:R-:W-:Y:S02]  /*5fd0*/  IMAD.MOV.U32 R0, RZ, RZ, 0x3f800000 ;  /* 0x3f800000ff007424 */ /* 0x000fe400078e00ff */
[C---:B--2---:R-:W-:Y:S01]  /*5fe0*/  FADD.FTZ R5, R30.reuse, R21 ;  /* 0x000000151e057221 */ /* 0x044fe20000010000 */
[----:B------:R-:W-:Y:S02]  /*5ff0*/  F2FP.F16.F32.PACK_AB R179, R30, R179 ;  /* 0x000000b31eb3723e */ /* 0x000fe400000000ff */
[----:B------:R-:W-:Y:S02]  /*6000*/  CS2R R30, SRZ ;  /* 0x00000000001e7805 */ /* 0x000fe4000001ff00 */
[----:B-1----:R-:W-:Y:S01]  /*6010*/  CS2R R28, SRZ ;  /* 0x00000000001c7805 */ /* 0x002fe2000001ff00 */
[C---:B---3--:R-:W-:Y:S01]  /*6020*/  FADD.FTZ R6, R178.reuse, R11 ;  /* 0x0000000bb2067221 */ /* 0x048fe20000010000 */
[----:B------:R-:W-:Y:S01]  /*6030*/  F2FP.F16.F32.PACK_AB R178, R178, R9 ;  /* 0x00000009b2b2723e */ /* 0x000fe200000000ff */
[----:B------:R-:W-:Y:S06]  /*6040*/  @!P3 BRA `(.L_x_5474) ;  /* 0x00000044004cb947 */ /* 0x000fec0003800000 */
[----:B------:R-:W-:Y:S01]  /*6050*/  IMAD.MOV.U32 R9, RZ, RZ, R4 ;  /* 0x000000ffff097224 */ /* 0x000fe200078e0004 */
[----:B------:R-:W-:Y:S01]  /*6060*/  UMOV UR61, UR60 ;  /* 0x0000003c003d7c82 */ /* 0x000fe20008000000 */
[----:B------:R-:W-:Y:S01]  /*6070*/  IMAD.MOV.U32 R10, RZ, RZ, R3 ;  /* 0x000000ffff0a7224 */ /* 0x000fe200078e0003 */
[----:B------:R-:W-:Y:S01]  /*6080*/  UMOV UR7, UR36 ;  /* 0x0000002400077c82 */ /* 0x000fe20008000000 */
[----:B------:R-:W-:Y:S02]  /*6090*/  IMAD.MOV.U32 R2, RZ, RZ, 0x3f800000 ;  /* 0x3f800000ff027424 */ /* 0x000fe400078e00ff */
[----:B------:R-:W-:-:S07]  /*60a0*/  IMAD.MOV.U32 R119, RZ, RZ, RZ ;  /* 0x000000ffff777224 */ /* 0x000fce00078e00ff */
.L_x_5483:
[----:B------:R-:W-:-:S04]  /*60b0*/  UIADD3 UR6, UR7, 0x1, URZ ;  /* 0x0000000107067890 */ /* 0x000fc8000fffe03f */
[----:B------:R-:W-:-:S04]  /*60c0*/  UISETP.NE.AND UP1, UPT, UR6, 0x2, UPT ;  /* 0x000000020600788c */ /* 0x000fc8000bf25270 */
[----:B------:R-:W-:Y:S02]  /*60d0*/  USEL UR60, URZ, 0x1, UP1 ;  /* 0x000000013f3c7887 */ /* 0x000fe40008800000 */
[----:B------:R-:W-:Y:S02]  /*60e0*/  USEL UR36, UR6, URZ, UP1 ;  /* 0x0000003f06247287 */ /* 0x000fe40008800000 */
[----:B------:R-:W-:Y:S01]  /*60f0*/  ULOP3.LUT UR60, UR61, UR60, URZ, 0x3c, !UPT ;  /* 0x0000003c3d3c7292 */ /* 0x000fe2000f8e3c3f */
[----:B------:R-:W-:Y:S11]  /*6100*/  @!P0 BRA `(.L_x_5475) ;  /* 0x0000000000048947 */ /* 0x000ff60003800000 */
[----:B------:R-:W-:Y:S01]  /*6110*/  BPT.TRAP 0x1 ;  /* 0x000000040000795c */ /* 0x000fe20000300000 */
.L_x_5475:
[----:B------:R-:W-:Y:S01]  /*6120*/  ULEA UR38, UR36, UR39, 0x3 ;  /* 0x0000002724267291 */ /* 0x000fe2000f8e183f */
[----:B------:R-:W-:-:S05]  /*6130*/  IMAD.U32 R3, RZ, RZ, UR60 ;  /* 0x0000003cff037e24 */ /* 0x000fca000f8e00ff */
[----:B------:R-:W-:-:S04]  /*6140*/  SHF.L.U32 R3, R3, 0x1f, RZ ;  /* 0x0000001f03037819 */ /* 0x000fc800000006ff */
[----:B------:R0:W1:Y:S01]  /*6150*/  SYNCS.PHASECHK.TRANS64.TRYWAIT P3, [UR38+0x36830], R3 ;  /* 0x03683003ff0075a7 */ /* 0x0000620008060166 */
[----:B------:R-:W-:Y:S05]  /*6160*/  @!P0 BRA `(.L_x_5476) ;  /* 0x0000000000048947 */ /* 0x000fea0003800000 */
[----:B------:R-:W-:Y:S01]  /*6170*/  BPT.TRAP 0x1 ;  /* 0x000000040000795c */ /* 0x000fe20000300000 */
.L_x_5476:
[----:B-1----:R-:W-:Y:S05]  /*6180*/  @P3 BRA `(.L_x_5477) ;  /* 0x0000000000083947 */ /* 0x002fea0003800000 */
[----:B------:R-:W1:Y:S02]  /*6190*/  SYNCS.PHASECHK.TRANS64.TRYWAIT P3, [UR38+0x36830], R3 ;  /* 0x03683003ff0075a7 */ /* 0x000e640008060166 */
[----:B-1----:R-:W-:Y:S05]  /*61a0*/  @!P3 BRA `(.L_x_5478) ;  /* 0x000001480030b947 */ /* 0x002fea0003800000 */
.L_x_5477:
[----:B------:R-:W-:Y:S01]  /*61b0*/  R2UR UR6, R7 ;  /* 0x00000000070672ca */ /* 0x000fe200000e0000 */
[----:B------:R-:W-:Y:S01]  /*61c0*/  WARPGROUP.ARRIVE ;  /* 0x00000000000079c5 */ /* 0x000fe20000000000 */
[----:B------:R-:W-:Y:S01]  /*61d0*/  UMOV UR56, UR52 ;  /* 0x0000003400387c82 */ /* 0x000fe20008000000 */
[----:B------:R-:W-:Y:S01]  /*61e0*/  UMOV UR57, UR53 ;  /* 0x0000003500397c82 */ /* 0x000fe20008000000 */
[----:B------:R-:W-:Y:S01]  /*61f0*/  UMOV UR59, 0x40000040 ;  /* 0x40000040003b7882 */ /* 0x000fe20000000000 */
[----:B------:R-:W-:Y:S01]  /*6200*/  UMOV UR55, 0x40000040 ;  /* 0x4000004000377882 */ /* 0x000fe20000000000 */
[----:B01----:R-:W-:Y:S01]  /*6210*/  MOV R3, UR49 ;  /* 0x0000003100037c02 */ /* 0x003fe20008000f00 */
[----:B------:R-:W-:Y:S01]  /*6220*/  UMOV UR49, UR53 ;  /* 0x0000003500317c82 */ /* 0x000fe20008000000 */
[----:B------:R-:W-:Y:S01]  /*6230*/  MOV R4, UR48 ;  /* 0x0000003000047c02 */ /* 0x000fe20008000f00 */
[----:B------:R-:W-:Y:S01]  /*6240*/  UMOV UR48, UR52 ;  /* 0x0000003400307c82 */ /* 0x000fe20008000000 */
[----:B------:R-:W-:Y:S01]  /*6250*/  UMOV UR51, 0x40000040 ;  /* 0x4000004000337882 */ /* 0x000fe20000000000 */
[----:B------:R-:W-:Y:S01]  /*6260*/  UMOV UR19, 0x40000040 ;  /* 0x4000004000137882 */ /* 0x000fe20000000000 */
[----:B------:R-:W-:Y:S01]  /*6270*/  UMOV UR23, 0x40000040 ;  /* 0x4000004000177882 */ /* 0x000fe20000000000 */
[----:B------:R-:W-:Y:S01]  /*6280*/  UIMAD UR6, UR36, 0xa80, UR6 ;  /* 0x00000a80240678a4 */ /* 0x000fe2000f8e0206 */
        /* <DEDUP_REMOVED lines=132> */
[----:B------:R-:W-:Y:S01]  /*6ad0*/  FMUL.FTZ R119, R119, R2 ;  /* 0x0000000277777220 */ /* 0x000fe20000410000 */
[----:B------:R-:W-:-:S02]  /*6ae0*/  WARPGROUP.DEPBAR.LE gsb0, 0x0 ;  /* 0x00008000000079c5 */ /* 0x000fc40000010000 */
[----:B------:R-:W-:-:S06]  /*6af0*/  WARPGROUP.ARRIVE ;  /* 0x00000000000079c5 */ /* 0x000fcc0000000000 */
[----:B------:R-:W-:Y:S01]  /*6b00*/  HGMMA.64x16x16.F32 R144, gdesc[UR56], RZ, !UPT, gsb0 ;  /* 0x00200000389079f0 */ /* 0x000fe2000c0008ff */
[----:B------:R-:W-:Y:S01]  /*6b10*/  UMOV UR56, UR52 ;  /* 0x0000003400387c82 */ /* 0x000fe20008000000 */
[----:B------:R-:W-:Y:S01]  /*6b20*/  UMOV UR57, UR53 ;  /* 0x0000003500397c82 */ /* 0x000fe20008000000 */
[----:B------:R-:W-:Y:S01]  /*6b30*/  UMOV UR58, UR10 ;  /* 0x0000000a003a7c82 */ /* 0x000fe20008000000 */
[----:B------:R-:W-:Y:S01]  /*6b40*/  UMOV UR59, 0x40000040 ;  /* 0x40000040003b7882 */ /* 0x000fe20000000000 */
[----:B------:R-:W-:Y:S01]  /*6b50*/  UIADD3 UR10, UR6, 0x82, URZ ;  /* 0x00000082060a7890 */ /* 0x000fe2000fffe03f */
[----:B------:R-:W-:Y:S02]  /*6b60*/  WARPGROUP.DEPBAR.LE gsb0, 0x0 ;  /* 0x00008000000079c5 */ /* 0x000fe40000010000 */
[----:B------:R-:W-:-:S06]  /*6b70*/  WARPGROUP.ARRIVE ;  /* 0x00000000000079c5 */ /* 0x000fcc0000000000 */
[----:B------:R-:W-:Y:S01]  /*6b80*/  HGMMA.64x16x16.F32 R136, gdesc[UR52], RZ, !UPT, gsb0 ;  /* 0x00200000348879f0 */ /* 0x000fe2000c0008ff */
[----:B------:R-:W-:Y:S01]  /*6b90*/  UMOV UR54, UR11 ;  /* 0x0000000b00367c82 */ /* 0x000fe20008000000 */
[----:B------:R-:W-:Y:S01]  /*6ba0*/  UMOV UR55, 0x40000040 ;  /* 0x4000004000377882 */ /* 0x000fe20000000000 */
        /* <DEDUP_REMOVED lines=455> */
.L_x_5479:
[----:B------:R-:W-:Y:S01]  /*8820*/  ULEA UR10, UR7, UR39, 0x3 ;  /* 0x00000027070a7291 */ /* 0x000fe2000f8e183f */
[----:B------:R-:W-:-:S05]  /*8830*/  IMAD.U32 R0, RZ, RZ, UR61 ;  /* 0x0000003dff007e24 */ /* 0x000fca000f8e00ff */
[----:B------:R-:W-:-:S04]  /*8840*/  SHF.L.U32 R0, R0, 0x1f, RZ ;  /* 0x0000001f00007819 */ /* 0x000fc800000006ff */
[----:B------:R0:W1:Y:S01]  /*8850*/  SYNCS.PHASECHK.TRANS64.TRYWAIT P3, [UR10+0x36850], R0 ;  /* 0x03685000ff0075a7 */ /* 0x000062000806014a */
[----:B------:R-:W-:Y:S05]  /*8860*/  @!P0 BRA `(.L_x_5480) ;  /* 0x0000000000048947 */ /* 0x000fea0003800000 */
[----:B------:R-:W-:Y:S01]  /*8870*/  BPT.TRAP 0x1 ;  /* 0x000000040000795c */ /* 0x000fe20000300000 */
.L_x_5480:
[----:B-1----:R-:W-:Y:S05]  /*8880*/  @P3 BRA `(.L_x_5481) ;  /* 0x0000000000083947 */ /* 0x002fea0003800000 */
[----:B------:R-:W1:Y:S02]  /*8890*/  SYNCS.PHASECHK.TRANS64.TRYWAIT P3, [UR10+0x36850], R0 ;  /* 0x03685000ff0075a7 */ /* 0x000e64000806014a */
[----:B-1----:R-:W-:Y:S05]  /*88a0*/  @!P3 BRA `(.L_x_5482) ;  /* 0x000001200088b947 */ /* 0x002fea0003800000 */
.L_x_5481:
[----:B------:R-:W-:Y:S01]  /*88b0*/  UIADD3 UR6, UR39, 0x400, URZ ;  /* 0x0000040027067890 */ /* 0x000fe2000fffe03f */
[----:B------:R-:W-:Y:S01]  /*88c0*/  WARPGROUP.ARRIVE ;  /* 0x00000000000079c5 */ /* 0x000fe20000000000 */
[----:B------:R-:W-:Y:S01]  /*88d0*/  R2UR UR18, R22 ;  /* 0x00000000161272ca */ /* 0x000fe200000e0000 */
[----:B------:R-:W-:Y:S01]  /*88e0*/  UMOV UR61, UR60 ;  /* 0x0000003c003d7c82 */ /* 0x000fe20008000000 */
[----:B------:R-:W-:Y:S01]  /*88f0*/  USHF.R.U32.HI UR6, URZ, 0x4, UR6 ;  /* 0x000000043f067899 */ /* 0x000fe20008011606 */
[----:B------:R-:W-:Y:S02]  /*8900*/  R2UR UR15, R16 ;  /* 0x00000000100f72ca */ /* 0x000fe400000e0000 */
[----:B------:R-:W-:Y:S01]  /*8910*/  R2UR UR11, R17 ;  /* 0x00000000110b72ca */ /* 0x000fe200000e0000 */
[----:B------:R-:W-:-:S04]  /*8920*/  ULOP3.LUT UR6, UR6, 0x3fff, URZ, 0xc0, !UPT ;  /* 0x00003fff06067892 */ /* 0x000fc8000f8ec03f */
[----:B------:R-:W-:-:S03]  /*8930*/  ULOP3.LUT UR6, UR6, 0x3800000, URZ, 0xfc, !UPT ;  /* 0x0380000006067892 */ /* 0x000fc6000f8efc3f */
[----:B------:R-:W-:Y:S01]  /*8940*/  VIADD R3, R23, UR18 ;  /* 0x0000001217037c36 */ /* 0x000fe20008000000 */
[----:B------:R-:W-:Y:S02]  /*8950*/  UIMAD UR14, UR7, 0xa80, UR6 ;  /* 0x00000a80070e78a4 */ /* 0x000fe4000f8e0206 */
[----:B------:R-:W-:Y:S01]  /*8960*/  IMAD.U32 R4, RZ, RZ, UR15 ;  /* 0x0000000fff047e24 */ /* 0x000fe2000f8e00ff */
[----:B------:R-:W-:Y:S01]  /*8970*/  UMOV UR7, 0x40000040 ;  /* 0x4000004000077882 */ /* 0x000fe20000000000 */
[----:B------:R-:W-:-:S03]  /*8980*/  R2UR UR15, R8 ;  /* 0x00000000080f72ca */ /* 0x000fc600000e0000 */
[----:B------:R-:W-:Y:S02]  /*8990*/  UMOV UR6, UR14 ;  /* 0x0000000e00067c82 */ /* 0x000fe40008000000 */
[----:B------:R-:W-:Y:S01]  /*89a0*/  HGMMA.64x192x16.F32 R24, R200, gdesc[UR4].tnspB, R24, gsb0 ;  /* 0x42e00004c8187df0 */ /* 0x000fe20008000818 */
[----:B------:R-:W-:Y:S01]  /*89b0*/  UIADD3 UR6, UR14, 0x80, URZ ;  /* 0x000000800e067890 */ /* 0x000fe2000fffe03f */
[----:B------:R-:W-:-:S06]  /*89c0*/  UMOV UR7, 0x40000040 ;  /* 0x4000004000077882 */ /* 0x000fcc0000000000 */
[----:B------:R-:W-:Y:S01]  /*89d0*/  UISETP.GT.AND UP1, UPT, UR37, UR15, UPT ;  /* 0x0000000f2500728c */ /* 0x000fe2000bf24270 */
[----:B------:R-:W-:Y:S02]  /*89e0*/  WARPGROUP.DEPBAR.LE gsb0, 0x0 ;  /* 0x00008000000079c5 */ /* 0x000fe40000010000 */
[----:B------:R-:W-:-:S09]  /*89f0*/  WARPGROUP.ARRIVE ;  /* 0x00000000000079c5 */ /* 0x000fd20000000000 */
        /* <DEDUP_REMOVED lines=16> */
[----:B------:R-:W-:Y:S02]  /*8b00*/  UIMAD UR6, UR37, -0x70, URZ ;  /* 0xffffff90250678a4 */ /* 0x000fe4000f8e023f */
[----:B------:R-:W-:Y:S02]  /*8b10*/  UIADD3 UR37, UR37, -0x1, URZ ;  /* 0xffffffff25257890 */ /* 0x000fe4000fffe03f */
[----:B------:R-:W0:Y:S02]  /*8b20*/  SHFL.IDX PT, R2, R3, 0x1, 0x1c1f ;  /* 0x003c1f0003027f89 */ /* 0x000e2400000e0000 */
[----:B------:R-:W-:Y:S01]  /*8b30*/  IMAD.U32 R11, RZ, RZ, UR6 ;  /* 0x00000006ff0b7e24 */ /* 0x000fe2000f8e00ff */
[----:B------:R-:W-:Y:S01]  /*8b40*/  UIADD3 UR6, UR14, 0x200, URZ ;  /* 0x000002000e067890 */ /* 0x000fe2000fffe03f */
[----:B------:R-:W1:Y:S03]  /*8b50*/  SHFL.IDX PT, R3, R3, RZ, 0x1c1f ;  /* 0x001c1fff03037589 */ /* 0x000e6600000e0000 */
[----:B------:R-:W-:-:S04]  /*8b60*/  IADD3 R0, -R18, 0x1, R11 ;  /* 0x0000000112007810 */ /* 0x000fc80007ffe10b */
[----:B------:R-:W-:Y:S01]  /*8b70*/  IADD3 R0, -R4, UR11, R0 ;  /* 0x0000000b04007c10 */ /* 0x000fe2000fffe100 */
[----:B------:R-:W-:-:S04]  /*8b80*/  ULDC UR11, c[0x0][0x988] ;  /* 0x00026200000b7ab9 */ /* 0x000fc80000000800 */
[C---:B0-----:R-:W-:Y:S02]  /*8b90*/  IMAD.IADD R2, R0.reuse, 0x1, R2 ;  /* 0x0000000100027824 */ /* 0x041fe400078e0202 */
[----:B-1----:R-:W-:-:S03]  /*8ba0*/  IMAD.IADD R0, R0, 0x1, R3 ;  /* 0x0000000100007824 */ /* 0x002fc600078e0203 */
        /* <DEDUP_REMOVED lines=81> */
[----:B------:R-:W-:Y:S01]  /*90c0*/  FSEL R127, R127, -INF , P5 ;  /* 0xff8000007f7f7808 */ /* 0x000fe20002800000 */
[----:B------:R-:W-:Y:S02]  /*90d0*/  WARPGROUP.DEPBAR.LE gsb0, 0x0 ;  /* 0x00008000000079c5 */ /* 0x000fe40000010000 */
[----:B------:R-:W-:Y:S01]  /*90e0*/  WARPGROUP.ARRIVE ;  /* 0x00000000000079c5 */ /* 0x000fe20000000000 */
[----:B------:R-:W-:-:S02]  /*90f0*/  FMNMX.FTZ R4, R126, R4, !PT ;  /* 0x000000047e047209 */ /* 0x000fc40007810000 */
[C---:B------:R-:W-:Y:S02]  /*9100*/  ISETP.GT.AND P6, PT, R0.reuse, RZ, PT ;  /* 0x000000ff0000720c */ /* 0x040fe40003fc4270 */
[----:B------:R-:W-:Y:S01]  /*9110*/  FMNMX.FTZ R4, R127, R4, !PT ;  /* 0x000000047f047209 */ /* 0x000fe20007810000 */
[----:B------:R-:W-:Y:S01]  /*9120*/  HGMMA.64x192x16.F32 R24, R184, gdesc[UR4].tnspB, R24, gsb0 ;  /* 0x42e00004b8187df0 */ /* 0x000fe20008000818 */
[----:B------:R-:W-:Y:S01]  /*9130*/  UIADD3 UR6, UR14, 0x280, URZ ;  /* 0x000002800e067890 */ /* 0x000fe2000fffe03f */
[----:B------:R-:W-:Y:S01]  /*9140*/  ISETP.GT.AND P5, PT, R0, 0x1, PT ;  /* 0x000000010000780c */ /* 0x000fe20003fa4270 */
[----:B------:R-:W-:Y:S01]  /*9150*/  UMOV UR7, 0x40000040 ;  /* 0x4000004000077882 */ /* 0x000fe20000000000 */
[----:B------:R-:W0:Y:S01]  /*9160*/  SHFL.BFLY PT, R2, R4, 0x2, 0x1f ;  /* 0x0c401f0004027f89 */ /* 0x000e2200000e0000 */
[----:B------:R-:W-:Y:S02]  /*9170*/  FSEL R168, R168, -INF , P6 ;  /* 0xff800000a8a87808 */ /* 0x000fe40003000000 */
[----:B------:R-:W-:-:S02]  /*9180*/  ISETP.GT.AND P4, PT, R0, 0x8, PT ;  /* 0x000000080000780c */ /* 0x000fc40003f84270 */
[----:B------:R-:W-:Y:S02]  /*9190*/  FSEL R169, R169, -INF , P5 ;  /* 0xff800000a9a97808 */ /* 0x000fe40002800000 */
[----:B------:R-:W-:Y:S02]  /*91a0*/  ISETP.GT.AND P6, PT, R0, 0x9, PT ;  /* 0x000000090000780c */ /* 0x000fe40003fc4270 */
[----:B------:R-:W-:Y:S02]  /*91b0*/  FSEL R172, R172, -INF , P4 ;  /* 0xff800000acac7808 */ /* 0x000fe40002000000 */
[----:B------:R-:W-:Y:S02]  /*91c0*/  FSEL R173, R173, -INF , P6 ;  /* 0xff800000adad7808 */ /* 0x000fe40003000000 */
[C---:B------:R-:W-:Y:S02]  /*91d0*/  ISETP.GT.AND P6, PT, R0.reuse, 0x10, PT ;  /* 0x000000100000780c */ /* 0x040fe40003fc4270 */
[----:B------:R-:W-:-:S02]  /*91e0*/  ISETP.GT.AND P5, PT, R0, 0x11, PT ;  /* 0x000000110000780c */ /* 0x000fc40003fa4270 */
[----:B------:R-:W-:Y:S02]  /*91f0*/  FSEL R160, R160, -INF , P6 ;  /* 0xff800000a0a07808 */ /* 0x000fe40003000000 */
[C---:B------:R-:W-:Y:S02]  /*9200*/  ISETP.GT.AND P4, PT, R0.reuse, 0x18, PT ;  /* 0x000000180000780c */ /* 0x040fe40003f84270 */
[----:B------:R-:W-:Y:S02]  /*9210*/  FSEL R161, R161, -INF , P5 ;  /* 0xff800000a1a17808 */ /* 0x000fe40002800000 */
[----:B------:R-:W-:Y:S02]  /*9220*/  ISETP.GT.AND P6, PT, R0, 0x19, PT ;  /* 0x000000190000780c */ /* 0x000fe40003fc4270 */
[----:B0-----:R-:W-:Y:S02]  /*9230*/  FMNMX.FTZ R4, R4, R2, !PT ;  /* 0x0000000204047209 */ /* 0x001fe40007810000 */
[----:B------:R-:W-:-:S02]  /*9240*/  FSEL R164, R164, -INF , P4 ;  /* 0xff800000a4a47808 */ /* 0x000fc40002000000 */
[----:B------:R-:W-:Y:S01]  /*9250*/  FSEL R165, R165, -INF , P6 ;  /* 0xff800000a5a57808 */ /* 0x000fe20003000000 */
[----:B------:R-:W0:Y:S01]  /*9260*/  SHFL.BFLY PT, R2, R4, 0x1, 0x1f ;  /* 0x0c201f0004027f89 */ /* 0x000e2200000e0000 */
[C---:B------:R-:W-:Y:S02]  /*9270*/  ISETP.GT.AND P6, PT, R0.reuse, 0x20, PT ;  /* 0x000000200000780c */ /* 0x040fe40003fc4270 */
[----:B------:R-:W-:Y:S02]  /*9280*/  ISETP.GT.AND P5, PT, R0, 0x21, PT ;  /* 0x000000210000780c */ /* 0x000fe40003fa4270 */
[----:B------:R-:W-:Y:S02]  /*9290*/  FSEL R152, R152, -INF , P6 ;  /* 0xff80000098987808 */ /* 0x000fe40003000000 */
        /* <DEDUP_REMOVED lines=8> */
[----:B------:R-:W-:Y:S02]  /*9320*/  ISETP.GT.AND P4, PT, R0, 0x38, PT ;  /* 0x000000380000780c */ /* 0x000fe40003f84270 */
[----:B0-----:R-:W-:Y:S02]  /*9330*/  FMNMX.FTZ R4, R4, R2, !PT ;  /* 0x0000000204047209 */ /* 0x001fe40007810000 */
[----:B------:R-:W-:Y:S02]  /*9340*/  FMNMX.FTZ R2, R168, R10, !PT ;  /* 0x0000000aa8027209 */ /* 0x000fe40007810000 */
[----:B------:R-:W-:Y:S01]  /*9350*/  FSEL R145, R145, -INF , P5 ;  /* 0xff80000091917808 */ /* 0x000fe20002800000 */
[----:B------:R-:W-:Y:S01]  /*9360*/  FMUL.FTZ R11, R4, UR11 ;  /* 0x0000000b040b7c20 */ /* 0x000fe20008410000 */
[----:B------:R-:W-:Y:S02]  /*9370*/  FMNMX.FTZ R3, R169, R2, !PT ;  /* 0x00000002a9037209 */ /* 0x000fe40007810000 */
[----:B------:R-:W-:-:S02]  /*9380*/  ISETP.GT.AND P6, PT, R0, 0x39, PT ;  /* 0x000000390000780c */ /* 0x000fc40003fc4270 */
[----:B------:R-:W-:Y:S02]  /*9390*/  FMNMX.FTZ R2, R172, R3, !PT ;  /* 0x00000003ac027209 */ /* 0x000fe40007810000 */
[----:B------:R-:W-:Y:S02]  /*93a0*/  FSEL R148, R148, -INF , P4 ;  /* 0xff80000094947808 */ /* 0x000fe40002000000 */
[----:B------:R-:W-:Y:S02]  /*93b0*/  FMNMX.FTZ R3, R173, R2, !PT ;  /* 0x00000002ad037209 */ /* 0x000fe40007810000 */
[----:B------:R-:W-:Y:S02]  /*93c0*/  FSEL R149, R149, -INF , P6 ;  /* 0xff80000095957808 */ /* 0x000fe40003000000 */
[----:B------:R-:W-:Y:S02]  /*93d0*/  FMNMX.FTZ R2, R160, R3, !PT ;  /* 0x00000003a0027209 */ /* 0x000fe40007810000 */
[----:B------:R-:W-:-:S02]  /*93e0*/  ISETP.GT.AND P6, PT, R0, 0x40, PT ;  /* 0x000000400000780c */ /* 0x000fc40003fc4270 */
        /* <DEDUP_REMOVED lines=9> */
[----:B------:R-:W-:Y:S02]  /*9480*/  FSETP.NEU.FTZ.AND P3, PT, R4, -INF , PT ;  /* 0xff8000000400780b */ /* 0x000fe40003f7d000 */
[----:B------:R-:W-:Y:S02]  /*9490*/  FMNMX.FTZ R2, R156, R3, !PT ;  /* 0x000000039c027209 */ /* 0x000fe40007810000 */
[----:B------:R-:W-:-:S02]  /*94a0*/  ISETP.GT.AND P6, PT, R0, 0x49, PT ;  /* 0x000000490000780c */ /* 0x000fc40003fc4270 */
[----:B------:R-:W-:Y:S02]  /*94b0*/  FMNMX.FTZ R3, R157, R2, !PT ;  /* 0x000000029d037209 */ /* 0x000fe40007810000 */
[----:B------:R-:W-:Y:S02]  /*94c0*/  FSEL R140, R140, -INF , P4 ;  /* 0xff8000008c8c7808 */ /* 0x000fe40002000000 */
[----:B------:R-:W-:Y:S02]  /*94d0*/  FMNMX.FTZ R2, R144, R3, !PT ;  /* 0x0000000390027209 */ /* 0x000fe40007810000 */
[----:B------:R-:W-:Y:S02]  /*94e0*/  FSEL R11, R11, RZ, P3 ;  /* 0x000000ff0b0b7208 */ /* 0x000fe40001800000 */
[----:B------:R-:W-:Y:S02]  /*94f0*/  FMNMX.FTZ R3, R145, R2, !PT ;  /* 0x0000000291037209 */ /* 0x000fe40007810000 */
[----:B------:R-:W-:Y:S01]  /*9500*/  FSEL R141, R141, -INF , P6 ;  /* 0xff8000008d8d7808 */ /* 0x000fe20003000000 */
[--C-:B------:R-:W-:Y:S01]  /*9510*/  FFMA.FTZ R193, R154, UR11, -R11.reuse ;  /* 0x0000000b9ac17c23 */ /* 0x100fe2000801080b */
[----:B------:R-:W-:Y:S01]  /*9520*/  FMNMX.FTZ R2, R148, R3, !PT ;  /* 0x0000000394027209 */ /* 0x000fe20007810000 */
[--C-:B------:R-:W-:Y:S01]  /*9530*/  FFMA.FTZ R20, R155, UR11, -R11.reuse ;  /* 0x0000000b9b147c23 */ /* 0x100fe2000801080b */
[----:B------:R-:W-:Y:S01]  /*9540*/  ISETP.GT.AND P6, PT, R0, 0x50, PT ;  /* 0x000000500000780c */ /* 0x000fe20003fc4270 */
[--C-:B------:R-:W-:Y:S01]  /*9550*/  FFMA.FTZ R195, R158, UR11, -R11.reuse ;  /* 0x0000000b9ec37c23 */ /* 0x100fe2000801080b */
[----:B------:R-:W-:Y:S01]  /*9560*/  FMNMX.FTZ R3, R149, R2, !PT ;  /* 0x0000000295037209 */ /* 0x000fe20007810000 */
        /* <DEDUP_REMOVED lines=8> */
[--C-:B------:R-:W-:Y:S01]  /*95f0*/  FFMA.FTZ R203, R174, UR11, -R11.reuse ;  /* 0x0000000baecb7c23 */ /* 0x100fe2000801080b */
[----:B------:R-:W-:Y:S01]  /*9600*/  ISETP.GT.AND P4, PT, R0, 0x58, PT ;  /* 0x000000580000780c */ /* 0x000fe20003f84270 */
[----:B------:R-:W-:Y:S01]  /*9610*/  MUFU.EX2 R201, R201 ;  /* 0x000000c900c97308 */ /* 0x000fe20000000800 */
        /* <DEDUP_REMOVED lines=26> */
[C---:B------:R-:W-:Y:S01]  /*97c0*/  ISETP.GT.AND P4, PT, R0.reuse, 0x68, PT ;  /* 0x000000680000780c */ /* 0x040fe20003f84270 */
        /* <DEDUP_REMOVED lines=8> */
[----:B------:R-:W-:Y:S01]  /*9850*/  FFMA.FTZ R124, R139, UR11, -R11 ;  /* 0x0000000b8b7c7c23 */ /* 0x000fe2000801080b */
[----:B------:R-:W-:-:S02]  /*9860*/  FMNMX.FTZ R3, R158, R3, !PT ;  /* 0x000000039e037209 */ /* 0x000fc40007810000 */
[----:B------:R-:W-:Y:S01]  /*9870*/  FSEL R159, R125, -INF , P6 ;  /* 0xff8000007d9f7808 */ /* 0x000fe20003000000 */
[----:B------:R-:W-:Y:S01]  /*9880*/  FFMA.FTZ R125, R147, UR11, -R11 ;  /* 0x0000000b937d7c23 */ /* 0x000fe2000801080b */
[----:B------:R-:W-:Y:S01]  /*9890*/  FMNMX.FTZ R0, R146, R3, !PT ;  /* 0x0000000392007209 */ /* 0x000fe20007810000 */
[----:B------:R-:W-:Y:S03]  /*98a0*/  MUFU.EX2 R14, R14 ;  /* 0x0000000e000e7308 */ /* 0x000fe60000000800 */
[----:B------:R-:W-:-:S05]  /*98b0*/  FMNMX.FTZ R0, R159, R0, !PT ;  /* 0x000000009f007209 */ /* 0x000fca0007810000 */
[----:B------:R-:W0:Y:S01]  /*98c0*/  SHFL.BFLY PT, R2, R0, 0x2, 0x1f ;  /* 0x0c401f0000027f89 */ /* 0x000e2200000e0000 */
[----:B------:R-:W-:Y:S08]  /*98d0*/  MUFU.EX2 R199, R199 ;  /* 0x000000c700c77308 */ /* 0x000ff00000000800 */
[----:B------:R-:W-:Y:S08]  /*98e0*/  MUFU.EX2 R15, R15 ;  /* 0x0000000f000f7308 */ /* 0x000ff00000000800 */
[----:B------:R-:W-:Y:S01]  /*98f0*/  MUFU.EX2 R193, R193 ;  /* 0x000000c100c17308 */ /* 0x000fe20000000800 */
[----:B------:R-:W-:-:S02]  /*9900*/  WARPGROUP.DEPBAR.LE gsb0, 0x0 ;  /* 0x00008000000079c5 */ /* 0x000fc40000010000 */
[----:B------:R-:W-:Y:S01]  /*9910*/  WARPGROUP.ARRIVE ;  /* 0x00000000000079c5 */ /* 0x000fe20000000000 */
[----:B0-----:R-:W-:Y:S01]  /*9920*/  FMNMX.FTZ R2, R0, R2, !PT ;  /* 0x0000000200027209 */ /* 0x001fe20007810000 */
[--C-:B------:R-:W-:Y:S01]  /*9930*/  FFMA.FTZ R185, R138, UR11, -R11.reuse ;  /* 0x0000000b8ab97c23 */ /* 0x100fe2000801080b */
[----:B------:R-:W-:Y:S01]  /*9940*/  FSEL R0, R4, RZ, P3 ;  /* 0x000000ff04007208 */ /* 0x000fe20001800000 */
[----:B------:R-:W-:Y:S01]  /*9950*/  FFMA.FTZ R187, R142, UR11, -R11 ;  /* 0x0000000b8ebb7c23 */ /* 0x000fe2000801080b */
[----:B------:R-:W-:Y:S01]  /*9960*/  MUFU.EX2 R20, R20 ;  /* 0x0000001400147308 */ /* 0x000fe20000000800 */
[----:B------:R-:W-:Y:S01]  /*9970*/  HGMMA.64x192x16.F32 R24, R180, gdesc[UR4].tnspB, R24, gsb0 ;  /* 0x42e00004b4187df0 */ /* 0x000fe20008000818 */
[----:B------:R-:W-:Y:S01]  /*9980*/  UIADD3 UR6, UR14, 0x300, URZ ;  /* 0x000003000e067890 */ /* 0x000fe2000fffe03f */
[----:B------:R-:W0:Y:S01]  /*9990*/  SHFL.BFLY PT, R3, R2, 0x1, 0x1f ;  /* 0x0c201f0002037f89 */ /* 0x000e2200000e0000 */
[----:B------:R-:W-:Y:S01]  /*99a0*/  UMOV UR7, 0x40000040 ;  /* 0x4000004000077882 */ /* 0x000fe20000000000 */
[----:B------:R-:W-:Y:S01]  /*99b0*/  FADD.FTZ R0, -R0, R9 ;  /* 0x0000000900007221 */ /* 0x000fe20000010100 */
[----:B------:R-:W-:-:S02]  /*99c0*/  PLOP3.LUT P3, PT, PT, PT, UP1, 0x80, 0x0 ;  /* 0x000000000000781c */ /* 0x000fc40003f6f018 */
[----:B------:R-:W-:Y:S08]  /*99d0*/  MUFU.EX2 R195, R195 ;  /* 0x000000c300c37308 */ /* 0x000ff00000000800 */
[----:B------:R-:W-:Y:S08]  /*99e0*/  MUFU.EX2 R21, R21 ;  /* 0x0000001500157308 */ /* 0x000ff00000000800 */
[----:B------:R-:W-:Y:S01]  /*99f0*/  MUFU.EX2 R189, R189 ;  /* 0x000000bd00bd7308 */ /* 0x000fe20000000800 */
[----:B0-----:R-:W-:Y:S01]  /*9a00*/  FMNMX.FTZ R3, R2, R3, !PT ;  /* 0x0000000302037209 */ /* 0x001fe20007810000 */
[----:B------:R-:W-:-:S03]  /*9a10*/  FMUL.FTZ R2, R0, UR11 ;  /* 0x0000000b00027c20 */ /* 0x000fc60008410000 */
[----:B------:R-:W-:-:S03]  /*9a20*/  FSETP.NEU.FTZ.AND P4, PT, R3, -INF , PT ;  /* 0xff8000000300780b */ /* 0x000fc60003f9d000 */
[----:B------:R-:W-:Y:S01]  /*9a30*/  MUFU.EX2 R125, R125 ;  /* 0x0000007d007d7308 */ /* 0x000fe20000000800 */
[----:B------:R-:W-:-:S05]  /*9a40*/  FSEL R9, R3, RZ, P4 ;  /* 0x000000ff03097208 */ /* 0x000fca0002000000 */
[----:B------:R-:W-:Y:S02]  /*9a50*/  FADD.FTZ R9, -R9, R10 ;  /* 0x0000000a09097221 */ /* 0x000fe40000010100 */
[----:B------:R-:W0:Y:S01]  /*9a60*/  MUFU.EX2 R2, R2 ;  /* 0x0000000200027308 */ /* 0x000e220000000800 */
[----:B------:R-:W-:Y:S02]  /*9a70*/  IMAD.U32 R10, RZ, RZ, UR38 ;  /* 0x00000026ff0a7e24 */ /* 0x000fe4000f8e00ff */
[----:B------:R-:W-:Y:S02]  /*9a80*/  FMUL.FTZ R0, R9, UR11 ;  /* 0x0000000b09007c20 */ /* 0x000fe40008410000 */
[----:B------:R-:W-:-:S03]  /*9a90*/  @!P1 VIADD R10, R10, 0x36840 ;  /* 0x000368400a0a9836 */ /* 0x000fc60000000000 */
[----:B------:R-:W-:Y:S02]  /*9aa0*/  MUFU.EX2 R191, R191 ;  /* 0x000000bf00bf7308 */ /* 0x000fe40000000800 */
[----:B------:R-:W-:-:S06]  /*9ab0*/  @!P1 PRMT R10, RZ, 0x654, R10 ;  /* 0x00000654ff0a9816 */ /* 0x000fcc000000000a */
[----:B------:R-:W-:Y:S01]  /*9ac0*/  MUFU.EX2 R0, R0 ;  /* 0x0000000000007308 */ /* 0x000fe20000000800 */
[----:B0-----:R-:W-:Y:S01]  /*9ad0*/  FFMA.FTZ R147, R2, R5, R201 ;  /* 0x0000000502937223 */ /* 0x001fe200000100c9 */
        /* <DEDUP_REMOVED lines=14> */
[----:B------:R-:W-:Y:S01]  /*9bc0*/  FMUL.FTZ R131, R3, UR11 ;  /* 0x0000000b03837c20 */ /* 0x000fe20008410000 */
[--C-:B------:R-:W-:Y:S01]  /*9bd0*/  FFMA.FTZ R183, R134, UR11, -R11.reuse ;  /* 0x0000000b86b77c23 */ /* 0x100fe2000801080b */
[----:B------:R-:W-:Y:S02]  /*9be0*/  FFMA.FTZ R11, R127, UR11, -R11 ;  /* 0x0000000b7f0b7c23 */ /* 0x000fe4000801080b */
[----:B------:R-:W-:Y:S01]  /*9bf0*/  HGMMA.64x192x16.F32 R24, R176, gdesc[UR4].tnspB, R24, gsb0 ;  /* 0x42e00004b0187df0 */ /* 0x000fe20008000818 */
[----:B------:R-:W-:Y:S01]  /*9c00*/  FSEL R131, R131, RZ, P4 ;  /* 0x000000ff83837208 */ /* 0x000fe20002000000 */
[----:B------:R-:W-:Y:S01]  /*9c10*/  MUFU.EX2 R181, R181 ;  /* 0x000000b500b57308 */ /* 0x000fe20000000800 */
[----:B------:R-:W-:-:S03]  /*9c20*/  UMOV UR7, UR36 ;  /* 0x0000002400077c82 */ /* 0x000fc60008000000 */
        /* <DEDUP_REMOVED lines=8> */
[----:B------:R-:W-:Y:S02]  /*9cb0*/  IMAD.U32 R145, RZ, RZ, UR10 ;  /* 0x0000000aff917e24 */ /* 0x000fe4000f8e00ff */
[--C-:B------:R-:W-:Y:S01]  /*9cc0*/  FFMA.FTZ R138, R161, UR11, -R131.reuse ;  /* 0x0000000ba18a7c23 */ /* 0x100fe20008010883 */
[--C-:B------:R-:W-:Y:S01]  /*9cd0*/  FFMA.FTZ R184, R136, UR11, -R131.reuse ;  /* 0x0000000b88b87c23 */ /* 0x100fe20008010883 */
[----:B------:R-:W-:Y:S01]  /*9ce0*/  FFMA.FTZ R198, R164, UR11, -R131 ;  /* 0x0000000ba4c67c23 */ /* 0x000fe20008010883 */
[----:B------:R-:W-:-:S02]  /*9cf0*/  @!P1 VIADD R136, R145, 0x36860 ;  /* 0x0003686091889836 */ /* 0x000fc40000000000 */
[--C-:B------:R-:W-:Y:S01]  /*9d00*/  FFMA.FTZ R139, R165, UR11, -R131.reuse ;  /* 0x0000000ba58b7c23 */ /* 0x100fe20008010883 */
[----:B------:R-:W1:Y:S01]  /*9d10*/  MUFU.EX2 R134, R134 ;  /* 0x0000008600867308 */ /* 0x000e620000000800 */
[--C-:B------:R-:W-:Y:S01]  /*9d20*/  FFMA.FTZ R192, R152, UR11, -R131.reuse ;  /* 0x0000000b98c07c23 */ /* 0x100fe20008010883 */
[--C-:B------:R-:W-:Y:S01]  /*9d30*/  FFMA.FTZ R142, R153, UR11, -R131.reuse ;  /* 0x0000000b998e7c23 */ /* 0x100fe20008010883 */
[----:B------:R-:W-:Y:S01]  /*9d40*/  @!P1 PRMT R136, RZ, 0x654, R136 ;  /* 0x00000654ff889816 */ /* 0x000fe20000000088 */
[--C-:B------:R-:W-:Y:S01]  /*9d50*/  FFMA.FTZ R194, R156, UR11, -R131.reuse ;  /* 0x0000000b9cc27c23 */ /* 0x100fe20008010883 */
[--C-:B------:R-:W-:Y:S01]  /*9d60*/  FFMA.FTZ R143, R157, UR11, -R131.reuse ;  /* 0x0000000b9d8f7c23 */ /* 0x100fe20008010883 */
[--C-:B------:R-:W-:Y:S01]  /*9d70*/  FFMA.FTZ R182, R132, UR11, -R131.reuse ;  /* 0x0000000b84b67c23 */ /* 0x100fe20008010883 */
[----:B------:R-:W-:Y:S01]  /*9d80*/  FFMA.FTZ R137, R137, UR11, -R131 ;  /* 0x0000000b89897c23 */ /* 0x000fe20008010883 */
[----:B------:R-:W2:Y:S01]  /*9d90*/  MUFU.EX2 R202, R202 ;  /* 0x000000ca00ca7308 */ /* 0x000ea20000000800 */
[----:B0-----:R-:W-:Y:S01]  /*9da0*/  FFMA.FTZ R145, R0, R6, R200 ;  /* 0x0000000600917223 */ /* 0x001fe200000100c8 */
[----:B------:R-:W-:Y:S01]  /*9db0*/  FADD.FTZ R6, R12, R147 ;  /* 0x000000930c067221 */ /* 0x000fe20000010000 */
[--C-:B------:R-:W-:Y:S01]  /*9dc0*/  FFMA.FTZ R190, R148, UR11, -R131.reuse ;  /* 0x0000000b94be7c23 */ /* 0x100fe20008010883 */
[--C-:B------:R-:W-:Y:S01]  /*9dd0*/  FFMA.FTZ R9, R149, UR11, -R131.reuse ;  /* 0x0000000b95097c23 */ /* 0x100fe20008010883 */
[--C-:B------:R-:W-:Y:S01]  /*9de0*/  FFMA.FTZ R186, R140, UR11, -R131.reuse ;  /* 0x0000000b8cba7c23 */ /* 0x100fe20008010883 */
[--C-:B------:R-:W-:Y:S01]  /*9df0*/  FFMA.FTZ R180, R154, UR11, -R131.reuse ;  /* 0x0000000b9ab47c23 */ /* 0x100fe20008010883 */
[----:B------:R-:W-:Y:S01]  /*9e00*/  FFMA.FTZ R133, R133, UR11, -R131 ;  /* 0x0000000b85857c23 */ /* 0x000fe20008010883 */
[----:B------:R-:W0:Y:S01]  /*9e10*/  MUFU.EX2 R135, R135 ;  /* 0x0000008700877308 */ /* 0x000e220000000800 */
[----:B-1----:R-:W-:Y:S01]  /*9e20*/  FADD.FTZ R145, R134, R145 ;  /* 0x0000009186917221 */ /* 0x002fe20000010000 */
[--C-:B------:R-:W-:Y:S01]  /*9e30*/  FFMA.FTZ R155, R155, UR11, -R131.reuse ;  /* 0x0000000b9b9b7c23 */ /* 0x100fe20008010883 */
[--C-:B------:R-:W-:Y:S01]  /*9e40*/  FFMA.FTZ R158, R158, UR11, -R131.reuse ;  /* 0x0000000b9e9e7c23 */ /* 0x100fe20008010883 */
[----:B------:R-:W-:Y:S01]  /*9e50*/  FFMA.FTZ R146, R146, UR11, -R131 ;  /* 0x0000000b92927c23 */ /* 0x000fe20008010883 */
[----:B------:R-:W-:-:S03]  /*9e60*/  F2FP.F16.F32.PACK_AB R200, R134, R200 ;  /* 0x000000c886c8723e */ /* 0x000fc600000000ff */
        /* <DEDUP_REMOVED lines=20> */
[----:B------:R-:W1:Y:S01]  /*9fb0*/  MUFU.EX2 R158, R158 ;  /* 0x0000009e009e7308 */ /* 0x000e620000000800 */
[----:B------:R-:W-:-:S02]  /*9fc0*/  WARPGROUP.DEPBAR.LE gsb0, 0x0 ;  /* 0x00008000000079c5 */ /* 0x000fc40000010000 */
[----:B------:R2:W-:Y:S01]  /*9fd0*/  @!P1 SYNCS.ARRIVE.TRANS64.RED.A1T0 RZ, [R10+URZ], RZ ;  /* 0x000000ff0aff99a7 */ /* 0x0005e2000810043f */
[----:B------:R-:W-:-:S04]  /*9fe0*/  F2FP.F16.F32.PACK_AB R177, R123, R122 ;  /* 0x0000007a7bb1723e */ /* 0x000fc800000000ff */
[----:B------:R-:W-:Y:S01]  /*9ff0*/  MUFU.EX2 R146, R146 ;  /* 0x0000009200927308 */ /* 0x000fe20000000800 */
[----:B--2---:R-:W-:Y:S01]  /*a000*/  FADD.FTZ R10, R202, R145 ;  /* 0x00000091ca0a7221 */ /* 0x004fe20000010000 */
[----:B------:R2:W-:Y:S01]  /*a010*/  @!P1 SYNCS.ARRIVE.TRANS64.RED.A1T0 RZ, [R136+URZ], RZ ;  /* 0x000000ff88ff99a7 */ /* 0x0005e2000810043f */
[C---:B0-----:R-:W-:Y:S02]  /*a020*/  F2FP.F16.F32.PACK_AB R202, R135.reuse, R202 ;  /* 0x000000ca87ca723e */ /* 0x041fe400000000ff */
[----:B------:R-:W-:-:S03]  /*a030*/  FADD.FTZ R127, R135, R10 ;  /* 0x0000000a877f7221 */ /* 0x000fc60000010000 */
[----:B------:R-:W0:Y:S01]  /*a040*/  MUFU.EX2 R11, R11 ;  /* 0x0000000b000b7308 */ /* 0x000e220000000800 */
[----:B-1----:R-:W-:Y:S01]  /*a050*/  F2FP.F16.F32.PACK_AB R176, R158, R155 ;  /* 0x0000009b9eb0723e */ /* 0x002fe200000000ff */
[----:B--2---:R-:W-:Y:S01]  /*a060*/  FADD.FTZ R136, R203, R6 ;  /* 0x00000006cb887221 */ /* 0x004fe20000010000 */
[----:B------:R-:W-:Y:S01]  /*a070*/  FFMA.FTZ R6, R141, UR11, -R131 ;  /* 0x0000000b8d067c23 */ /* 0x000fe20008010883 */
[----:B------:R-:W-:Y:S01]  /*a080*/  FADD.FTZ R141, R196, R127 ;  /* 0x0000007fc48d7221 */ /* 0x000fe20000010000 */
[----:B------:R-:W-:Y:S01]  /*a090*/  FFMA.FTZ R127, R129, UR11, -R131 ;  /* 0x0000000b817f7c23 */ /* 0x000fe20008010883 */
[C---:B------:R-:W-:Y:S01]  /*a0a0*/  FADD.FTZ R136, R13.reuse, R136 ;  /* 0x000000880d887221 */ /* 0x040fe20000010000 */
[----:B------:R-:W-:Y:S01]  /*a0b0*/  F2FP.F16.F32.PACK_AB R203, R13, R203 ;  /* 0x000000cb0dcb723e */ /* 0x000fe200000000ff */
[----:B------:R-:W-:Y:S01]  /*a0c0*/  FADD.FTZ R141, R138, R141 ;  /* 0x0000008d8a8d7221 */ /* 0x000fe20000010000 */
[----:B------:R-:W-:Y:S01]  /*a0d0*/  MUFU.EX2 R6, R6 ;  /* 0x0000000600067308 */ /* 0x000fe20000000800 */
[----:B------:R-:W-:Y:S01]  /*a0e0*/  FADD.FTZ R129, R197, R136 ;  /* 0x00000088c5817221 */ /* 0x000fe20000010000 */
[----:B------:R-:W-:Y:S01]  /*a0f0*/  FFMA.FTZ R131, R159, UR11, -R131 ;  /* 0x0000000b9f837c23 */ /* 0x000fe20008010883 */
[----:B------:R-:W-:Y:S01]  /*a100*/  FADD.FTZ R132, R198, R141 ;  /* 0x0000008dc6847221 */ /* 0x000fe20000010000 */
[----:B------:R-:W-:Y:S01]  /*a110*/  F2FP.F16.F32.PACK_AB R196, R138, R196 ;  /* 0x000000c48ac4723e */ /* 0x000fe200000000ff */
[C---:B------:R-:W-:Y:S01]  /*a120*/  FADD.FTZ R10, R14.reuse, R129 ;  /* 0x000000810e0a7221 */ /* 0x040fe20000010000 */
[----:B------:R-:W-:Y:S01]  /*a130*/  F2FP.F16.F32.PACK_AB R197, R14, R197 ;  /* 0x000000c50ec5723e */ /* 0x000fe200000000ff */
[----:B------:R-:W-:Y:S01]  /*a140*/  FADD.FTZ R129, R139, R132 ;  /* 0x000000848b817221 */ /* 0x000fe20000010000 */
[----:B------:R-:W-:Y:S01]  /*a150*/  MUFU.EX2 R127, R127 ;  /* 0x0000007f007f7308 */ /* 0x000fe20000000800 */
[----:B------:R-:W-:Y:S01]  /*a160*/  FADD.FTZ R10, R199, R10 ;  /* 0x0000000ac70a7221 */ /* 0x000fe20000010000 */
[----:B------:R-:W-:Y:S01]  /*a170*/  F2FP.F16.F32.PACK_AB R199, R15, R199 ;  /* 0x000000c70fc7723e */ /* 0x000fe200000000ff */
[----:B------:R-:W-:Y:S01]  /*a180*/  FADD.FTZ R129, R192, R129 ;  /* 0x00000081c0817221 */ /* 0x000fe20000010000 */
[----:B------:R-:W-:Y:S01]  /*a190*/  F2FP.F16.F32.PACK_AB R198, R139, R198 ;  /* 0x000000c68bc6723e */ /* 0x000fe200000000ff */
[----:B------:R-:W-:Y:S01]  /*a1a0*/  FADD.FTZ R10, R15, R10 ;  /* 0x0000000a0f0a7221 */ /* 0x000fe20000010000 */
[C---:B------:R-:W-:Y:S01]  /*a1b0*/  F2FP.F16.F32.PACK_AB R192, R142.reuse, R192 ;  /* 0x000000c08ec0723e */ /* 0x040fe200000000ff */
[----:B------:R-:W-:Y:S01]  /*a1c0*/  FADD.FTZ R129, R142, R129 ;  /* 0x000000818e817221 */ /* 0x000fe20000010000 */
[----:B------:R-:W1:Y:S01]  /*a1d0*/  MUFU.EX2 R131, R131 ;  /* 0x0000008300837308 */ /* 0x000e620000000800 */
[----:B------:R-:W-:Y:S01]  /*a1e0*/  FADD.FTZ R137, R193, R10 ;  /* 0x0000000ac1897221 */ /* 0x000fe20000010000 */
[----:B------:R-:W-:Y:S01]  /*a1f0*/  F2FP.F16.F32.PACK_AB R193, R20, R193 ;  /* 0x000000c114c1723e */ /* 0x000fe200000000ff */
[----:B------:R-:W-:Y:S01]  /*a200*/  FADD.FTZ R12, R194, R129 ;  /* 0x00000081c20c7221 */ /* 0x000fe20000010000 */
[----:B------:R-:W-:Y:S01]  /*a210*/  F2FP.F16.F32.PACK_AB R194, R143, R194 ;  /* 0x000000c28fc2723e */ /* 0x000fe200000000ff */
[----:B------:R-:W-:Y:S01]  /*a220*/  FADD.FTZ R10, R20, R137 ;  /* 0x00000089140a7221 */ /* 0x000fe20000010000 */
[----:B0-----:R-:W-:Y:S01]  /*a230*/  F2FP.F16.F32.PACK_AB R179, R11, R126 ;  /* 0x0000007e0bb3723e */ /* 0x001fe200000000ff */
[----:B------:R-:W-:-:S02]  /*a240*/  FADD.FTZ R13, R143, R12 ;  /* 0x0000000c8f0d7221 */ /* 0x000fc40000010000 */
[----:B------:R-:W-:Y:S01]  /*a250*/  FADD.FTZ R10, R195, R10 ;  /* 0x0000000ac30a7221 */ /* 0x000fe20000010000 */
[C---:B------:R-:W-:Y:S01]  /*a260*/  F2FP.F16.F32.PACK_AB R195, R21.reuse, R195 ;  /* 0x000000c315c3723e */ /* 0x040fe200000000ff */
[----:B------:R-:W-:Y:S01]  /*a270*/  FADD.FTZ R13, R188, R13 ;  /* 0x0000000dbc0d7221 */ /* 0x000fe20000010000 */
[C---:B------:R-:W-:Y:S01]  /*a280*/  F2FP.F16.F32.PACK_AB R188, R144.reuse, R188 ;  /* 0x000000bc90bc723e */ /* 0x040fe200000000ff */
[----:B------:R-:W-:Y:S02]  /*a290*/  FADD.FTZ R10, R21, R10 ;  /* 0x0000000a150a7221 */ /* 0x000fe40000010000 */
[----:B------:R-:W-:Y:S02]  /*a2a0*/  FADD.FTZ R13, R144, R13 ;  /* 0x0000000d900d7221 */ /* 0x000fe40000010000 */
[----:B------:R-:W-:Y:S01]  /*a2b0*/  FADD.FTZ R10, R189, R10 ;  /* 0x0000000abd0a7221 */ /* 0x000fe20000010000 */
[----:B------:R-:W-:Y:S01]  /*a2c0*/  F2FP.F16.F32.PACK_AB R189, R125, R189 ;  /* 0x000000bd7dbd723e */ /* 0x000fe200000000ff */
[----:B------:R-:W-:Y:S01]  /*a2d0*/  FADD.FTZ R12, R190, R13 ;  /* 0x0000000dbe0c7221 */ /* 0x000fe20000010000 */
[----:B------:R-:W-:Y:S01]  /*a2e0*/  F2FP.F16.F32.PACK_AB R190, R9, R190 ;  /* 0x000000be09be723e */ /* 0x000fe200000000ff */
[----:B------:R-:W-:Y:S01]  /*a2f0*/  FADD.FTZ R10, R125, R10 ;  /* 0x0000000a7d0a7221 */ /* 0x000fe20000010000 */
[----:B-1----:R-:W-:Y:S01]  /*a300*/  F2FP.F16.F32.PACK_AB R178, R131, R146 ;  /* 0x0000009283b2723e */ /* 0x002fe200000000ff */
[----:B------:R-:W-:-:S02]  /*a310*/  FADD.FTZ R15, R9, R12 ;  /* 0x0000000c090f7221 */ /* 0x000fc40000010000 */
[----:B------:R-:W-:Y:S01]  /*a320*/  FADD.FTZ R13, R191, R10 ;  /* 0x0000000abf0d7221 */ /* 0x000fe20000010000 */
[----:B------:R-:W-:Y:S01]  /*a330*/  F2FP.F16.F32.PACK_AB R191, R120, R191 ;  /* 0x000000bf78bf723e */ /* 0x000fe200000000ff */
        /* <DEDUP_REMOVED lines=8> */
[----:B------:R-:W-:-:S02]  /*a3c0*/  FADD.FTZ R10, R124, R13 ;  /* 0x0000000d7c0a7221 */ /* 0x000fc40000010000 */
[----:B------:R-:W-:Y:S02]  /*a3d0*/  FADD.FTZ R15, R6, R15 ;  /* 0x0000000f060f7221 */ /* 0x000fe40000010000 */
[----:B------:R-:W-:Y:S01]  /*a3e0*/  FADD.FTZ R10, R187, R10 ;  /* 0x0000000abb0a7221 */ /* 0x000fe20000010000 */
[----:B------:R-:W-:-:S03]  /*a3f0*/  F2FP.F16.F32.PACK_AB R187, R121, R187 ;  /* 0x000000bb79bb723e */ /* 0x000fc600000000ff */
[----:B------:R-:W-:Y:S01]  /*a400*/  FADD.FTZ R9, R121, R10 ;  /* 0x0000000a79097221 */ /* 0x000fe20000010000 */
[----:B------:R-:W-:Y:S01]  /*a410*/  FADD.FTZ R10, R180, R15 ;  /* 0x0000000fb40a7221 */ /* 0x000fe20000010000 */
[C---:B------:R-:W-:Y:S02]  /*a420*/  F2FP.F16.F32.PACK_AB R180, R127.reuse, R180 ;  /* 0x000000b47fb4723e */ /* 0x040fe400000000ff */
[----:B------:R-:W-:Y:S01]  /*a430*/  FADD.FTZ R12, R128, R9 ;  /* 0x00000009800c7221 */ /* 0x000fe20000010000 */
[----:B------:R-:W-:Y:S01]  /*a440*/  FADD.FTZ R5, R127, R10 ;  /* 0x0000000a7f057221 */ /* 0x000fe20000010000 */
[----:B------:R-:W-:Y:S02]  /*a450*/  IMAD.MOV.U32 R10, RZ, RZ, R3 ;  /* 0x000000ffff0a7224 */ /* 0x000fe400078e0003 */
[C---:B------:R-:W-:Y:S01]  /*a460*/  FADD.FTZ R12, R181.reuse, R12 ;  /* 0x0000000cb50c7221 */ /* 0x040fe20000010000 */
[----:B------:R-:W-:Y:S01]  /*a470*/  FADD.FTZ R6, R182, R5 ;  /* 0x00000005b6067221 */ /* 0x000fe20000010000 */
[----:B------:R-:W-:-:S02]  /*a480*/  F2FP.F16.F32.PACK_AB R181, R181, R128 ;  /* 0x00000080b5b5723e */ /* 0x000fc400000000ff */
[----:B------:R-:W-:Y:S01]  /*a490*/  FADD.FTZ R5, R183, R12 ;  /* 0x0000000cb7057221 */ /* 0x000fe20000010000 */
[C---:B------:R-:W-:Y:S01]  /*a4a0*/  FADD.FTZ R6, R133.reuse, R6 ;  /* 0x0000000685067221 */ /* 0x040fe20000010000 */
[----:B------:R-:W-:Y:S02]  /*a4b0*/  F2FP.F16.F32.PACK_AB R182, R133, R182 ;  /* 0x000000b685b6723e */ /* 0x000fe400000000ff */
[C---:B------:R-:W-:Y:S01]  /*a4c0*/  FADD.FTZ R5, R130.reuse, R5 ;  /* 0x0000000582057221 */ /* 0x040fe20000010000 */
[----:B------:R-:W-:Y:S01]  /*a4d0*/  FADD.FTZ R9, R155, R6 ;  /* 0x000000069b097221 */ /* 0x000fe20000010000 */
[----:B------:R-:W-:Y:S02]  /*a4e0*/  F2FP.F16.F32.PACK_AB R183, R130, R183 ;  /* 0x000000b782b7723e */ /* 0x000fe400000000ff */
[----:B------:R-:W-:Y:S01]  /*a4f0*/  FADD.FTZ R6, R122, R5 ;  /* 0x000000057a067221 */ /* 0x000fe20000010000 */
[----:B------:R-:W-:-:S03]  /*a500*/  FADD.FTZ R9, R158, R9 ;  /* 0x000000099e097221 */ /* 0x000fc60000010000 */
[----:B------:R-:W-:Y:S01]  /*a510*/  FADD.FTZ R5, R123, R6 ;  /* 0x000000067b057221 */ /* 0x000fe20000010000 */
[----:B------:R-:W-:-:S03]  /*a520*/  FADD.FTZ R9, R146, R9 ;  /* 0x0000000992097221 */ /* 0x000fc60000010000 */
[----:B------:R-:W-:Y:S01]  /*a530*/  FADD.FTZ R5, R126, R5 ;  /* 0x000000057e057221 */ /* 0x000fe20000010000 */
[----:B------:R-:W-:Y:S01]  /*a540*/  FADD.FTZ R6, R131, R9 ;  /* 0x0000000983067221 */ /* 0x000fe20000010000 */
[----:B------:R-:W-:Y:S02]  /*a550*/  IMAD.MOV.U32 R9, RZ, RZ, R4 ;  /* 0x000000ffff097224 */ /* 0x000fe400078e0004 */
[----:B------:R-:W-:Y:S01]  /*a560*/  FADD.FTZ R5, R11, R5 ;  /* 0x000000050b057221 */ /* 0x000fe20000010000 */
[----:B------:R-:W-:Y:S06]  /*a570*/  @P3 BRA `(.L_x_5483) ;  /* 0xffffffb800cc3947 */ /* 0x000fec000383ffff */
.L_x_5474:
[----:B------:R-:W-:-:S13]  /*a580*/  R2UR UR6, R19 ;  /* 0x00000000130672ca */ /* 0x000fda00000e0000 */
[----:B------:R-:W-:-:S06]  /*a590*/  UISETP.GE.AND UP0, UPT, UR37, UR6, UPT ;  /* 0x000000062500728c */ /* 0x000fcc000bf06270 */
[----:B------:R-:W-:-:S13]  /*a5a0*/  PLOP3.LUT P2, PT, PT, PT, UP0, 0x80, 0x0 ;  /* 0x000000000000781c */ /* 0x000fda0003f4f008 */
[----:B------:R-:W-:Y:S05]  /*a5b0*/  @!P2 BRA `(.L_x_5484) ;  /* 0x0000003c0048a947 */ /* 0x000fea0003800000 */
[----:B------:R-:W-:Y:S01]  /*a5c0*/  IMAD.MOV.U32 R8, RZ, RZ, R4 ;  /* 0x000000ffff087224 */ /* 0x000fe200078e0004 */
[----:B------:R-:W-:Y:S01]  /*a5d0*/  UMOV UR38, UR60 ;  /* 0x0000003c00267c82 */ /* 0x000fe20008000000 */
[----:B------:R-:W-:Y:S01]  /*a5e0*/  IMAD.MOV.U32 R9, RZ, RZ, R3 ;  /* 0x000000ffff097224 */ /* 0x000fe200078e0003 */
[----:B------:R-:W-:Y:S01]  /*a5f0*/  UMOV UR7, UR36 ;  /* 0x0000002400077c82 */ /* 0x000fe20008000000 */
[----:B------:R-:W-:-:S05]  /*a600*/  ULDC UR61, c[0x0][0x988] ;  /* 0x00026200003d7ab9 */ /* 0x000fca0000000800 */
.L_x_5493:
[----:B------:R-:W-:-:S04]  /*a610*/  UIADD3 UR36, UR7, 0x1, URZ ;  /* 0x0000000107247890 */ /* 0x000fc8000fffe03f */
[----:B------:R-:W-:-:S04]  /*a620*/  UISETP.NE.AND UP0, UPT, UR36, 0x2, UPT ;  /* 0x000000022400788c */ /* 0x000fc8000bf05270 */
[----:B------:R-:W-:Y:S02]  /*a630*/  USEL UR60, URZ, 0x1, UP0 ;  /* 0x000000013f3c7887 */ /* 0x000fe40008000000 */
[----:B------:R-:W-:Y:S02]  /*a640*/  USEL UR36, UR36, URZ, UP0 ;  /* 0x0000003f24247287 */ /* 0x000fe40008000000 */
[----:B------:R-:W-:Y:S01]  /*a650*/  ULOP3.LUT UR60, UR38, UR60, URZ, 0x3c, !UPT ;  /* 0x0000003c263c7292 */ /* 0x000fe2000f8e3c3f */
[----:B------:R-:W-:Y:S11]  /*a660*/  @!P0 BRA `(.L_x_5485) ;  /* 0x0000000000048947 */ /* 0x000ff60003800000 */
[----:B------:R-:W-:Y:S01]  /*a670*/  BPT.TRAP 0x1 ;  /* 0x000000040000795c */ /* 0x000fe20000300000 */
.L_x_5485:
[----:B------:R-:W-:Y:S01]  /*a680*/  ULEA UR6, UR36, UR39, 0x3 ;  /* 0x0000002724067291 */ /* 0x000fe2000f8e183f */
[----:B------:R-:W-:-:S05]  /*a690*/  IMAD.U32 R3, RZ, RZ, UR60 ;  /* 0x0000003cff037e24 */ /* 0x000fca000f8e00ff */
[----:B------:R-:W-:-:S04]  /*a6a0*/  SHF.L.U32 R3, R3, 0x1f, RZ ;  /* 0x0000001f03037819 */ /* 0x000fc800000006ff */
[----:B------:R0:W1:Y:S01]  /*a6b0*/  SYNCS.PHASECHK.TRANS64.TRYWAIT P2, [UR6+0x36830], R3 ;  /* 0x03683003ff0075a7 */ /* 0x0000620008040146 */
[----:B------:R-:W-:Y:S05]  /*a6c0*/  @!P0 BRA `(.L_x_5486) ;  /* 0x0000000000048947 */ /* 0x000fea0003800000 */
[----:B------:R-:W-:Y:S01]  /*a6d0*/  BPT.TRAP 0x1 ;  /* 0x000000040000795c */ /* 0x000fe20000300000 */
.L_x_5486:
[----:B-1----:R-:W-:Y:S05]  /*a6e0*/  @P2 BRA `(.L_x_5487) ;  /* 0x0000000000082947 */ /* 0x002fea0003800000 */
[----:B------:R-:W1:Y:S02]  /*a6f0*/  SYNCS.PHASECHK.TRANS64.TRYWAIT P2, [UR6+0x36830], R3 ;  /* 0x03683003ff0075a7 */ /* 0x000e640008040146 */
[----:B-1----:R-:W-:Y:S05]  /*a700*/  @!P2 BRA `(.L_x_5488) ;  /* 0x000001040008a947 */ /* 0x002fea0003800000 */
.L_x_5487:
        /* <DEDUP_REMOVED lines=11> */
[----:B------:R-:W-:Y:S01]  /*a7c0*/  MOV R10, UR49 ;  /* 0x00000031000a7c02 */ /* 0x000fe20008000f00 */
[----:B------:R-:W-:Y:S01]  /*a7d0*/  UMOV UR49, UR53 ;  /* 0x0000003500317c82 */ /* 0x000fe20008000000 */
[----:B------:R-:W-:Y:S01]  /*a7e0*/  UIMAD UR6, UR36, 0xa80, UR6 ;  /* 0x00000a80240678a4 */ /* 0x000fe2000f8e0206 */
[----:B------:R-:W-:Y:S01]  /*a7f0*/  MOV R11, UR48 ;  /* 0x00000030000b7c02 */ /* 0x000fe20008000f00 */
[----:B------:R-:W-:Y:S01]  /*a800*/  UMOV UR48, UR52 ;  /* 0x0000003400307c82 */ /* 0x000fe20008000000 */
        /* <DEDUP_REMOVED lines=605> */
.L_x_5489:
[----:B------:R-:W-:Y:S01]  /*cde0*/  ULEA UR10, UR7, UR39, 0x3 ;  /* 0x00000027070a7291 */ /* 0x000fe2000f8e183f */
[----:B------:R-:W-:-:S05]  /*cdf0*/  IMAD.U32 R0, RZ, RZ, UR38 ;  /* 0x00000026ff007e24 */ /* 0x000fca000f8e00ff */
[----:B------:R-:W-:-:S04]  /*ce00*/  SHF.L.U32 R0, R0, 0x1f, RZ ;  /* 0x0000001f00007819 */ /* 0x000fc800000006ff */
[----:B------:R0:W1:Y:S01]  /*ce10*/  SYNCS.PHASECHK.TRANS64.TRYWAIT P2, [UR10+0x36850], R0 ;  /* 0x03685000ff0075a7 */ /* 0x000062000804014a */
[----:B------:R-:W-:Y:S05]  /*ce20*/  @!P0 BRA `(.L_x_5490) ;  /* 0x0000000000048947 */ /* 0x000fea0003800000 */
[----:B------:R-:W-:Y:S01]  /*ce30*/  BPT.TRAP 0x1 ;  /* 0x000000040000795c */ /* 0x000fe20000300000 */
.L_x_5490:
[----:B-1----:R-:W-:Y:S05]  /*ce40*/  @P2 BRA `(.L_x_5491) ;  /* 0x0000000000082947 */ /* 0x002fea0003800000 */
[----:B------:R-:W1:Y:S02]  /*ce50*/  SYNCS.PHASECHK.TRANS64.TRYWAIT P2, [UR10+0x36850], R0 ;  /* 0x03685000ff0075a7 */ /* 0x000e64000804014a */
[----:B-1----:R-:W-:Y:S05]  /*ce60*/  @!P2 BRA `(.L_x_5492) ;  /* 0x000000dc0048a947 */ /* 0x002fea0003800000 */
.L_x_5491:
[----:B------:R-:W-:Y:S01]  /*ce70*/  UIADD3 UR6, UR39, 0x400, URZ ;  /* 0x0000040027067890 */ /* 0x000fe2000fffe03f */
[----:B------:R-:W-:Y:S01]  /*ce80*/  WARPGROUP.ARRIVE ;  /* 0x00000000000079c5 */ /* 0x000fe20000000000 */
[----:B01----:R-:W-:Y:S01]  /*ce90*/  FMNMX.FTZ R0, R168, R9, !PT ;  /* 0x00000009a8007209 */ /* 0x003fe20007810000 */
[----:B------:R-:W-:Y:S01]  /*cea0*/  UMOV UR11, UR61 ;  /* 0x0000003d000b7c82 */ /* 0x000fe20008000000 */
[----:B------:R-:W-:Y:S01]  /*ceb0*/  USHF.R.U32.HI UR6, URZ, 0x4, UR6 ;  /* 0x000000043f067899 */ /* 0x000fe20008011606 */
[----:B------:R-:W-:Y:S01]  /*cec0*/  R2UR UR15, R19 ;  /* 0x00000000130f72ca */ /* 0x000fe200000e0000 */
[----:B------:R-:W-:Y:S01]  /*ced0*/  UMOV UR38, UR60 ;  /* 0x0000003c00267c82 */ /* 0x000fe20008000000 */
[----:B------:R-:W-:Y:S01]  /*cee0*/  FMNMX.FTZ R3, R169, R0, !PT ;  /* 0x00000000a9037209 */ /* 0x000fe20007810000 */
[----:B------:R-:W-:-:S03]  /*cef0*/  ULOP3.LUT UR6, UR6, 0x3fff, URZ, 0xc0, !UPT ;  /* 0x00003fff06067892 */ /* 0x000fc6000f8ec03f */
[----:B------:R-:W-:Y:S01]  /*cf00*/  FMNMX.FTZ R0, R172, R3, !PT ;  /* 0x00000003ac007209 */ /* 0x000fe20007810000 */
[----:B------:R-:W-:-:S03]  /*cf10*/  ULOP3.LUT UR6, UR6, 0x3800000, URZ, 0xfc, !UPT ;  /* 0x0380000006067892 */ /* 0x000fc6000f8efc3f */
[----:B------:R-:W-:Y:S01]  /*cf20*/  FMNMX.FTZ R3, R173, R0, !PT ;  /* 0x00000000ad037209 */ /* 0x000fe20007810000 */
[----:B------:R-:W-:Y:S02]  /*cf30*/  UIMAD UR14, UR7, 0xa80, UR6 ;  /* 0x00000a80070e78a4 */ /* 0x000fe4000f8e0206 */
[----:B------:R-:W-:Y:S01]  /*cf40*/  UISETP.GT.AND UP0, UPT, UR37, UR15, UPT ;  /* 0x0000000f2500728c */ /* 0x000fe2000bf04270 */
[----:B------:R-:W-:Y:S01]  /*cf50*/  FMNMX.FTZ R0, R160, R3, !PT ;  /* 0x00000003a0007209 */ /* 0x000fe20007810000 */
[----:B------:R-:W-:Y:S01]  /*cf60*/  UMOV UR7, 0x40000040 ;  /* 0x4000004000077882 */ /* 0x000fe20000000000 */
[----:B------:R-:W-:Y:S02]  /*cf70*/  UIADD3 UR37, UR37, -0x1, URZ ;  /* 0xffffffff25257890 */ /* 0x000fe4000fffe03f */
[----:B------:R-:W-:Y:S01]  /*cf80*/  UMOV UR6, UR14 ;  /* 0x0000000e00067c82 */ /* 0x000fe20008000000 */
[----:B------:R-:W-:Y:S01]  /*cf90*/  FMNMX.FTZ R3, R161, R0, !PT ;  /* 0x00000000a1037209 */ /* 0x000fe20007810000 */
[----:B------:R-:W-:Y:S01]  /*cfa0*/  HGMMA.64x192x16.F32 R24, R200, gdesc[UR4].tnspB, R24, gsb0 ;  /* 0x42e00004c8187df0 */ /* 0x000fe20008000818 */
[----:B------:R-:W-:Y:S01]  /*cfb0*/  UIADD3 UR6, UR14, 0x80, URZ ;  /* 0x000000800e067890 */ /* 0x000fe2000fffe03f */
[----:B------:R-:W-:Y:S01]  /*cfc0*/  PLOP3.LUT P2, PT, PT, PT, UP0, 0x80, 0x0 ;  /* 0x000000000000781c */ /* 0x000fe20003f4f008 */
        /* <DEDUP_REMOVED lines=26> */
[----:B0-----:R-:W-:Y:S02]  /*d170*/  FMNMX.FTZ R3, R4, R3, !PT ;  /* 0x0000000304037209 */ /* 0x001fe40007810000 */
[----:B------:R-:W-:-:S03]  /*d180*/  FMNMX.FTZ R4, R170, R8, !PT ;  /* 0x00000008aa047209 */ /* 0x000fc60007810000 */
[----:B------:R-:W-:Y:S01]  /*d190*/  FADD.FTZ R2, -R3, R9 ;  /* 0x0000000903027221 */ /* 0x000fe20000010100 */
[----:B------:R-:W-:-:S03]  /*d1a0*/  FMNMX.FTZ R11, R171, R4, !PT ;  /* 0x00000004ab0b7209 */ /* 0x000fc60007810000 */
[----:B------:R-:W-:Y:S01]  /*d1b0*/  FMUL.FTZ R10, R2, UR11 ;  /* 0x0000000b020a7c20 */ /* 0x000fe20008410000 */
[----:B------:R-:W-:Y:S01]  /*d1c0*/  FMNMX.FTZ R4, R174, R11, !PT ;  /* 0x0000000bae047209 */ /* 0x000fe20007810000 */
[----:B------:R-:W-:Y:S02]  /*d1d0*/  FMUL.FTZ R2, R3, UR11 ;  /* 0x0000000b03027c20 */ /* 0x000fe40008410000 */
[----:B------:R0:W-:Y:S01]  /*d1e0*/  MUFU.EX2 R0, R10 ;  /* 0x0000000a00007308 */ /* 0x0001e20000000800 */
        /* <DEDUP_REMOVED lines=10> */
[--C-:B0-----:R-:W-:Y:S01]  /*d290*/  FFMA.FTZ R10, R153, UR11, -R2.reuse ;  /* 0x0000000b990a7c23 */ /* 0x101fe20008010802 */
        /* <DEDUP_REMOVED lines=19> */
[----:B------:R-:W-:Y:S01]  /*d3d0*/  FMNMX.FTZ R11, R151, R4, !PT ;  /* 0x00000004970b7209 */ /* 0x000fe20007810000 */
[--C-:B------:R-:W-:Y:S01]  /*d3e0*/  FFMA.FTZ R200, R168, UR11, -R2.reuse ;  /* 0x0000000ba8c87c23 */ /* 0x100fe20008010802 */
[----:B------:R-:W-:Y:S01]  /*d3f0*/  FFMA.FTZ R202, R172, UR11, -R2 ;  /* 0x0000000bacca7c23 */ /* 0x000fe20008010802 */
[----:B------:R-:W-:Y:S01]  /*d400*/  MUFU.EX2 R10, R10 ;  /* 0x0000000a000a7308 */ /* 0x000fe20000000800 */
[----:B------:R-:W-:Y:S01]  /*d410*/  FMNMX.FTZ R4, R138, R11, !PT ;  /* 0x0000000b8a047209 */ /* 0x000fe20007810000 */
[----:B------:R-:W-:Y:S01]  /*d420*/  HGMMA.64x192x16.F32 R24, R196, gdesc[UR4].tnspB, R24, gsb0 ;  /* 0x42e00004c4187df0 */ /* 0x000fe20008000818 */
[----:B------:R-:W-:Y:S01]  /*d430*/  UIADD3 UR6, UR14, 0x100, URZ ;  /* 0x000001000e067890 */ /* 0x000fe2000fffe03f */
[----:B------:R-:W-:Y:S01]  /*d440*/  UMOV UR7, 0x40000040 ;  /* 0x4000004000077882 */ /* 0x000fe20000000000 */
        /* <DEDUP_REMOVED lines=8> */
[----:B0-----:R-:W-:Y:S01]  /*d4d0*/  FFMA.FTZ R6, R0, R6, R200 ;  /* 0x0000000600067223 */ /* 0x001fe200000100c8 */
[----:B------:R-:W-:Y:S02]  /*d4e0*/  FMNMX.FTZ R4, R134, R11, !PT ;  /* 0x0000000b86047209 */ /* 0x000fe40007810000 */
[----:B------:R-:W-:Y:S02]  /*d4f0*/  F2FP.F16.F32.PACK_AB R200, R9, R200 ;  /* 0x000000c809c8723e */ /* 0x000fe400000000ff */
[----:B------:R-:W-:Y:S02]  /*d500*/  FMNMX.FTZ R11, R135, R4, !PT ;  /* 0x00000004870b7209 */ /* 0x000fe40007810000 */
[----:B------:R-:W-:Y:S02]  /*d510*/  MUFU.EX2 R13, R13 ;  /* 0x0000000d000d7308 */ /* 0x000fe40000000800 */
[----:B------:R-:W-:-:S04]  /*d520*/  FMNMX.FTZ R4, R122, R11, !PT ;  /* 0x0000000b7a047209 */ /* 0x000fc80007810000 */
[----:B------:R-:W-:Y:S02]  /*d530*/  FMNMX.FTZ R11, R123, R4, !PT ;  /* 0x000000047b0b7209 */ /* 0x000fe40007810000 */
[----:B------:R-:W-:Y:S02]  /*d540*/  MUFU.EX2 R14, R14 ;  /* 0x0000000e000e7308 */ /* 0x000fe40000000800 */
[----:B------:R-:W-:-:S04]  /*d550*/  FMNMX.FTZ R4, R126, R11, !PT ;  /* 0x0000000b7e047209 */ /* 0x000fc80007810000 */
[----:B------:R-:W-:Y:S02]  /*d560*/  FMNMX.FTZ R4, R127, R4, !PT ;  /* 0x000000047f047209 */ /* 0x000fe40007810000 */
[----:B------:R-:W-:Y:S03]  /*d570*/  MUFU.EX2 R11, R149 ;  /* 0x00000095000b7308 */ /* 0x000fe60000000800 */
[----:B------:R-:W0:Y:S05]  /*d580*/  SHFL.BFLY PT, R21, R4, 0x2, 0x1f ;  /* 0x0c401f0004157f89 */ /* 0x000e2a00000e0000 */
[----:B------:R-:W-:Y:S08]  /*d590*/  MUFU.EX2 R20, R20 ;  /* 0x0000001400147308 */ /* 0x000ff00000000800 */
[----:B------:R-:W-:Y:S08]  /*d5a0*/  MUFU.EX2 R120, R120 ;  /* 0x0000007800787308 */ /* 0x000ff00000000800 */
[----:B------:R-:W-:Y:S01]  /*d5b0*/  MUFU.EX2 R121, R121 ;  /* 0x0000007900797308 */ /* 0x000fe20000000800 */
[----:B0-----:R-:W-:Y:S01]  /*d5c0*/  FMNMX.FTZ R137, R4, R21, !PT ;  /* 0x0000001504897209 */ /* 0x001fe20007810000 */
[--C-:B------:R-:W-:Y:S01]  /*d5d0*/  FFMA.FTZ R21, R129, UR11, -R2.reuse ;  /* 0x0000000b81157c23 */ /* 0x100fe20008010802 */
[----:B------:R-:W-:-:S03]  /*d5e0*/  FFMA.FTZ R129, R125, UR11, -R2 ;  /* 0x0000000b7d817c23 */ /* 0x000fc60008010802 */
[----:B------:R-:W0:Y:S02]  /*d5f0*/  SHFL.BFLY PT, R4, R137, 0x1, 0x1f ;  /* 0x0c201f0089047f89 */ /* 0x000e2400000e0000 */
[----:B------:R-:W-:Y:S01]  /*d600*/  MUFU.EX2 R21, R21 ;  /* 0x0000001500157308 */ /* 0x000fe20000000800 */
[----:B0-----:R-:W-:-:S05]  /*d610*/  FMNMX.FTZ R4, R137, R4, !PT ;  /* 0x0000000489047209 */ /* 0x001fca0007810000 */
[----:B------:R-:W-:-:S04]  /*d620*/  FMUL.FTZ R125, R4, UR11 ;  /* 0x0000000b047d7c20 */ /* 0x000fc80008410000 */
        /* <DEDUP_REMOVED lines=12> */
[----:B------:R-:W-:-:S02]  /*d6f0*/  FFMA.FTZ R126, R126, UR11, -R125 ;  /* 0x0000000b7e7e7c23 */ /* 0x000fc4000801087d */
[----:B------:R-:W-:Y:S08]  /*d700*/  MUFU.EX2 R124, R124 ;  /* 0x0000007c007c7308 */ /* 0x000ff00000000800 */
[----:B------:R-:W-:Y:S08]  /*d710*/  MUFU.EX2 R203, R203 ;  /* 0x000000cb00cb7308 */ /* 0x000ff00000000800 */
[----:B------:R-:W-:Y:S08]  /*d720*/  MUFU.EX2 R137, R137 ;  /* 0x0000008900897308 */ /* 0x000ff00000000800 */
[----:B------:R-:W-:Y:S08]  /*d730*/  MUFU.EX2 R134, R134 ;  /* 0x0000008600867308 */ /* 0x000ff00000000800 */
[----:B------:R-:W0:Y:S08]  /*d740*/  MUFU.EX2 R135, R135 ;  /* 0x0000008700877308 */ /* 0x000e300000000800 */
        /* <DEDUP_REMOVED lines=10> */
[----:B------:R-:W-:-:S07]  /*d7f0*/  UMOV UR7, 0x40000040 ;  /* 0x4000004000077882 */ /* 0x000fce0000000000 */
        /* <DEDUP_REMOVED lines=20> */
[----:B------:R-:W-:Y:S02]  /*d940*/  IMAD.U32 R144, RZ, RZ, UR36 ;  /* 0x00000024ff907e24 */ /* 0x000fe4000f8e00ff */
[--C-:B------:R-:W-:Y:S01]  /*d950*/  FFMA.FTZ R189, R146, UR11, -R125.reuse ;  /* 0x0000000b92bd7c23 */ /* 0x100fe2000801087d */
[----:B------:R-:W-:Y:S01]  /*d960*/  IMAD.U32 R146, RZ, RZ, UR10 ;  /* 0x0000000aff927e24 */ /* 0x000fe2000f8e00ff */
[----:B------:R-:W-:Y:S01]  /*d970*/  HGMMA.64x192x16.F32 R24, R184, gdesc[UR4].tnspB, R24, gsb0 ;  /* 0x42e00004b8187df0 */ /* 0x000fe20008000818 */
[----:B------:R-:W-:Y:S01]  /*d980*/  UIADD3 UR6, UR14, 0x280, URZ ;  /* 0x000002800e067890 */ /* 0x000fe2000fffe03f */
[----:B------:R-:W-:Y:S01]  /*d990*/  @!P1 LEA R144, R144, UR39, 0x3 ;  /* 0x0000002790909c11 */ /* 0x000fe2000f8e18ff */
[----:B------:R-:W-:Y:S01]  /*d9a0*/  UMOV UR7, 0x40000040 ;  /* 0x4000004000077882 */ /* 0x000fe20000000000 */
[----:B------:R-:W-:Y:S01]  /*d9b0*/  @!P1 VIADD R146, R146, 0x36860 ;  /* 0x0003686092929836 */ /* 0x000fe20000000000 */
[----:B------:R-:W-:Y:S01]  /*d9c0*/  MUFU.EX2 R188, R188 ;  /* 0x000000bc00bc7308 */ /* 0x000fe20000000800 */
[----:B------:R-:W-:Y:S01]  /*d9d0*/  FFMA.FTZ R191, R150, UR11, -R125 ;  /* 0x0000000b96bf7c23 */ /* 0x000fe2000801087d */
[----:B------:R-:W-:-:S02]  /*d9e0*/  @!P1 VIADD R144, R144, 0x36840 ;  /* 0x0003684090909836 */ /* 0x000fc40000000000 */
[----:B------:R-:W-:-:S03]  /*d9f0*/  @!P1 PRMT R146, RZ, 0x654, R146 ;  /* 0x00000654ff929816 */ /* 0x000fc60000000092 */
[----:B------:R-:W-:Y:S01]  /*da00*/  @!P1 PRMT R145, RZ, 0x654, R144 ;  /* 0x00000654ff919816 */ /* 0x000fe20000000090 */
        /* <DEDUP_REMOVED lines=8> */
[----:B------:R-:W-:Y:S01]  /*da90*/  FFMA.FTZ R136, R141, UR11, -R2 ;  /* 0x0000000b8d887c23 */ /* 0x000fe20008010802 */
[--C-:B------:R-:W-:Y:S01]  /*daa0*/  FFMA.FTZ R185, R138, UR11, -R125.reuse ;  /* 0x0000000b8ab97c23 */ /* 0x100fe2000801087d */
[--C-:B------:R-:W-:Y:S01]  /*dab0*/  FFMA.FTZ R140, R159, UR11, -R125.reuse ;  /* 0x0000000b9f8c7c23 */ /* 0x100fe2000801087d */
[----:B------:R-:W-:Y:S01]  /*dac0*/  HGMMA.64x192x16.F32 R24, R180, gdesc[UR4].tnspB, R24, gsb0 ;  /* 0x42e00004b4187df0 */ /* 0x000fe20008000818 */
[----:B------:R-:W-:Y:S01]  /*dad0*/  UIADD3 UR6, UR14, 0x300, URZ ;  /* 0x000003000e067890 */ /* 0x000fe2000fffe03f */
[--C-:B------:R-:W-:Y:S01]  /*dae0*/  FFMA.FTZ R141, R147, UR11, -R125.reuse ;  /* 0x0000000b938d7c23 */ /* 0x100fe2000801087d */
[----:B------:R-:W-:Y:S01]  /*daf0*/  UMOV UR7, 0x40000040 ;  /* 0x4000004000077882 */ /* 0x000fe20000000000 */
[----:B------:R-:W-:Y:S01]  /*db00*/  MUFU.EX2 R184, R184 ;  /* 0x000000b800b87308 */ /* 0x000fe20000000800 */
[----:B------:R-:W-:-:S07]  /*db10*/  FFMA.FTZ R187, R142, UR11, -R125 ;  /* 0x0000000b8ebb7c23 */ /* 0x000fce000801087d */
        /* <DEDUP_REMOVED lines=11> */
[----:B------:R-:W-:Y:S01]  /*dbd0*/  FADD.FTZ R2, -R4, R8 ;  /* 0x0000000804027221 */ /* 0x000fe20000010100 */
[--C-:B------:R-:W-:Y:S01]  /*dbe0*/  FFMA.FTZ R132, R163, UR11, -R125.reuse ;  /* 0x0000000ba3847c23 */ /* 0x100fe2000801087d */
[----:B------:R-:W-:Y:S01]  /*dbf0*/  HGMMA.64x192x16.F32 R24, R176, gdesc[UR4].tnspB, R24, gsb0 ;  /* 0x42e00004b0187df0 */ /* 0x000fe20008000818 */
[----:B------:R-:W-:Y:S01]  /*dc00*/  MUFU.EX2 R8, R129 ;  /* 0x0000008100087308 */ /* 0x000fe20000000800 */
[----:B------:R-:W-:Y:S01]  /*dc10*/  FMUL.FTZ R2, R2, UR11 ;  /* 0x0000000b02027c20 */ /* 0x000fe20008410000 */
[--C-:B------:R-:W-:Y:S01]  /*dc20*/  FFMA.FTZ R133, R167, UR11, -R125.reuse ;  /* 0x0000000ba7857c23 */ /* 0x100fe2000801087d */
[----:B------:R-:W-:Y:S01]  /*dc30*/  FFMA.FTZ R181, R130, UR11, -R125 ;  /* 0x0000000b82b57c23 */ /* 0x000fe2000801087d */
[----:B------:R-:W-:Y:S01]  /*dc40*/  UMOV UR7, UR36 ;  /* 0x0000002400077c82 */ /* 0x000fe20008000000 */
[----:B0-----:R-:W-:-:S03]  /*dc50*/  F2FP.F16.F32.PACK_AB R183, R135, R134 ;  /* 0x0000008687b7723e */ /* 0x001fc600000000ff */
[----:B------:R-:W0:Y:S08]  /*dc60*/  MUFU.EX2 R2, R2 ;  /* 0x0000000200027308 */ /* 0x000e300000000800 */
[----:B------:R-:W1:Y:S08]  /*dc70*/  MUFU.EX2 R129, R175 ;  /* 0x000000af00817308 */ /* 0x000e700000000800 */
[----:B------:R-:W2:Y:S01]  /*dc80*/  MUFU.EX2 R132, R132 ;  /* 0x0000008400847308 */ /* 0x000ea20000000800 */
[----:B0-----:R-:W-:Y:S01]  /*dc90*/  FFMA.FTZ R5, R2, R5, R201 ;  /* 0x0000000502057223 */ /* 0x001fe200000100c9 */
[----:B------:R-:W-:-:S03]  /*dca0*/  F2FP.F16.F32.PACK_AB R201, R124, R201 ;  /* 0x000000c97cc9723e */ /* 0x000fc600000000ff */
[----:B------:R-:W-:-:S03]  /*dcb0*/  FADD.FTZ R138, R124, R5 ;  /* 0x000000057c8a7221 */ /* 0x000fc60000010000 */
[----:B------:R-:W0:Y:S01]  /*dcc0*/  MUFU.EX2 R133, R133 ;  /* 0x0000008500857308 */ /* 0x000e220000000800 */
[----:B------:R-:W-:Y:S01]  /*dcd0*/  FADD.FTZ R138, R203, R138 ;  /* 0x0000008acb8a7221 */ /* 0x000fe20000010000 */
[----:B-1----:R-:W-:-:S03]  /*dce0*/  F2FP.F16.F32.PACK_AB R203, R129, R203 ;  /* 0x000000cb81cb723e */ /* 0x002fc600000000ff */
[----:B------:R-:W-:-:S03]  /*dcf0*/  FADD.FTZ R138, R129, R138 ;  /* 0x0000008a818a7221 */ /* 0x000fc60000010000 */
[----:B------:R-:W-:Y:S08]  /*dd00*/  MUFU.EX2 R180, R180 ;  /* 0x000000b400b47308 */ /* 0x000ff00000000800 */
[----:B------:R-:W-:Y:S08]  /*dd10*/  MUFU.EX2 R181, R181 ;  /* 0x000000b500b57308 */ /* 0x000ff00000000800 */
[----:B------:R-:W-:Y:S08]  /*dd20*/  MUFU.EX2 R124, R131 ;  /* 0x00000083007c7308 */ /* 0x000ff00000000800 */
[----:B------:R-:W-:Y:S08]  /*dd30*/  MUFU.EX2 R182, R182 ;  /* 0x000000b600b67308 */ /* 0x000ff00000000800 */
[----:B------:R-:W-:Y:S01]  /*dd40*/  MUFU.EX2 R128, R128 ;  /* 0x0000008000807308 */ /* 0x000fe20000000800 */
[----:B------:R-:W-:-:S02]  /*dd50*/  WARPGROUP.DEPBAR.LE gsb0, 0x0 ;  /* 0x00008000000079c5 */ /* 0x000fc40000010000 */
[----:B------:R1:W-:Y:S05]  /*dd60*/  @!P1 SYNCS.ARRIVE.TRANS64.RED.A1T0 RZ, [R145+URZ], RZ ;  /* 0x000000ff91ff99a7 */ /* 0x0003ea000810043f */
[----:B------:R-:W-:Y:S01]  /*dd70*/  MUFU.EX2 R179, R126 ;  /* 0x0000007e00b37308 */ /* 0x000fe20000000800 */
[----:B------:R-:W-:Y:S02]  /*dd80*/  F2FP.F16.F32.PACK_AB R178, R8, R121 ;  /* 0x0000007908b2723e */ /* 0x000fe400000000ff */
[----:B------:R-:W-:Y:S01]  /*dd90*/  F2FP.F16.F32.PACK_AB R176, R120, R20 ;  /* 0x0000001478b0723e */ /* 0x000fe200000000ff */
[----:B-1----:R-:W-:Y:S01]  /*dda0*/  FADD.FTZ R145, R9, R6 ;  /* 0x0000000609917221 */ /* 0x002fe20000010000 */
[----:B------:R1:W-:Y:S01]  /*ddb0*/  @!P1 SYNCS.ARRIVE.TRANS64.RED.A1T0 RZ, [R146+URZ], RZ ;  /* 0x000000ff92ff99a7 */ /* 0x0003e2000810043f */
[----:B------:R-:W-:Y:S01]  /*ddc0*/  FFMA.FTZ R6, R139, UR11, -R125 ;  /* 0x0000000b8b067c23 */ /* 0x000fe2000801087d */
[----:B------:R-:W-:Y:S01]  /*ddd0*/  FADD.FTZ R139, R197, R138 ;  /* 0x0000008ac58b7221 */ /* 0x000fe20000010000 */
[----:B--2---:R-:W-:-:S03]  /*dde0*/  F2FP.F16.F32.PACK_AB R197, R132, R197 ;  /* 0x000000c584c5723e */ /* 0x004fc600000000ff */
[----:B------:R-:W-:Y:S01]  /*ddf0*/  FADD.FTZ R130, R132, R139 ;  /* 0x0000008b84827221 */ /* 0x000fe20000010000 */
[----:B------:R-:W-:Y:S01]  /*de00*/  MUFU.EX2 R6, R6 ;  /* 0x0000000600067308 */ /* 0x000fe20000000800 */
[----:B-1----:R-:W-:Y:S01]  /*de10*/  FADD.FTZ R146, R202, R145 ;  /* 0x00000091ca927221 */ /* 0x002fe20000010000 */
[----:B------:R-:W-:Y:S01]  /*de20*/  F2FP.F16.F32.PACK_AB R202, R17, R202 ;  /* 0x000000ca11ca723e */ /* 0x000fe200000000ff */
[----:B------:R-:W-:Y:S01]  /*de30*/  FADD.FTZ R130, R199, R130 ;  /* 0x00000082c7827221 */ /* 0x000fe20000010000 */
[----:B0-----:R-:W-:Y:S01]  /*de40*/  F2FP.F16.F32.PACK_AB R199, R133, R199 ;  /* 0x000000c785c7723e */ /* 0x001fe200000000ff */
[----:B------:R-:W-:Y:S02]  /*de50*/  FADD.FTZ R5, R17, R146 ;  /* 0x0000009211057221 */ /* 0x000fe40000010000 */
[----:B------:R-:W-:Y:S02]  /*de60*/  FADD.FTZ R130, R133, R130 ;  /* 0x0000008285827221 */ /* 0x000fe40000010000 */
[----:B------:R-:W-:Y:S01]  /*de70*/  FADD.FTZ R5, R196, R5 ;  /* 0x00000005c4057221 */ /* 0x000fe20000010000 */
[C---:B------:R-:W-:Y:S01]  /*de80*/  F2FP.F16.F32.PACK_AB R196, R16.reuse, R196 ;  /* 0x000000c410c4723e */ /* 0x040fe200000000ff */
[----:B------:R-:W-:Y:S01]  /*de90*/  FADD.FTZ R130, R193, R130 ;  /* 0x00000082c1827221 */ /* 0x000fe20000010000 */
[----:B------:R-:W-:Y:S01]  /*dea0*/  F2FP.F16.F32.PACK_AB R193, R137, R193 ;  /* 0x000000c189c1723e */ /* 0x000fe200000000ff */
[----:B------:R-:W-:-:S02]  /*deb0*/  FADD.FTZ R5, R16, R5 ;  /* 0x0000000510057221 */ /* 0x000fc40000010000 */
[----:B------:R-:W-:Y:S02]  /*dec0*/  FADD.FTZ R130, R137, R130 ;  /* 0x0000008289827221 */ /* 0x000fe40000010000 */
[----:B------:R-:W-:Y:S01]  /*ded0*/  FADD.FTZ R139, R198, R5 ;  /* 0x00000005c68b7221 */ /* 0x000fe20000010000 */
[----:B------:R-:W-:Y:S01]  /*dee0*/  F2FP.F16.F32.PACK_AB R198, R12, R198 ;  /* 0x000000c60cc6723e */ /* 0x000fe200000000ff */
[----:B------:R-:W-:Y:S01]  /*def0*/  FADD.FTZ R9, R195, R130 ;  /* 0x00000082c3097221 */ /* 0x000fe20000010000 */
[----:B------:R-:W-:Y:S01]  /*df00*/  FFMA.FTZ R5, R122, UR11, -R125 ;  /* 0x0000000b7a057c23 */ /* 0x000fe2000801087d */
[----:B------:R-:W-:Y:S01]  /*df10*/  FADD.FTZ R139, R12, R139 ;  /* 0x0000008b0c8b7221 */ /* 0x000fe20000010000 */
[----:B------:R-:W-:Y:S01]  /*df20*/  MUFU.EX2 R122, R143 ;  /* 0x0000008f007a7308 */ /* 0x000fe20000000800 */
[----:B------:R-:W-:Y:S01]  /*df30*/  FADD.FTZ R130, R140, R9 ;  /* 0x000000098c827221 */ /* 0x000fe20000010000 */
[----:B------:R-:W-:Y:S01]  /*df40*/  FFMA.FTZ R125, R127, UR11, -R125 ;  /* 0x0000000b7f7d7c23 */ /* 0x000fe2000801087d */
[----:B------:R-:W-:Y:S01]  /*df50*/  FADD.FTZ R139, R192, R139 ;  /* 0x0000008bc08b7221 */ /* 0x000fe20000010000 */
[----:B------:R-:W-:Y:S01]  /*df60*/  F2FP.F16.F32.PACK_AB R192, R10, R192 ;  /* 0x000000c00ac0723e */ /* 0x000fe200000000ff */
[----:B------:R-:W-:Y:S01]  /*df70*/  FADD.FTZ R130, R189, R130 ;  /* 0x00000082bd827221 */ /* 0x000fe20000010000 */
[----:B------:R-:W-:Y:S01]  /*df80*/  F2FP.F16.F32.PACK_AB R195, R140, R195 ;  /* 0x000000c38cc3723e */ /* 0x000fe200000000ff */
[----:B------:R-:W-:Y:S01]  /*df90*/  FADD.FTZ R139, R10, R139 ;  /* 0x0000008b0a8b7221 */ /* 0x000fe20000010000 */
[----:B------:R-:W0:Y:S01]  /*dfa0*/  MUFU.EX2 R5, R5 ;  /* 0x0000000500057308 */ /* 0x000e220000000800 */
[C---:B------:R-:W-:Y:S01]  /*dfb0*/  FADD.FTZ R130, R141.reuse, R130 ;  /* 0x000000828d827221 */ /* 0x040fe20000010000 */
[----:B------:R-:W-:Y:S01]  /*dfc0*/  F2FP.F16.F32.PACK_AB R189, R141, R189 ;  /* 0x000000bd8dbd723e */ /* 0x000fe200000000ff */
        /* <DEDUP_REMOVED lines=30> */
[----:B------:R-:W0:Y:S01]  /*e1b0*/  MUFU.EX2 R12, R125 ;  /* 0x0000007d000c7308 */ /* 0x000e220000000800 */
[----:B------:R-:W-:Y:S01]  /*e1c0*/  F2FP.F16.F32.PACK_AB R181, R124, R181 ;  /* 0x000000b57cb5723e */ /* 0x000fe200000000ff */
[----:B------:R-:W-:Y:S01]  /*e1d0*/  FADD.FTZ R11, R182, R11 ;  /* 0x0000000bb60b7221 */ /* 0x000fe20000010000 */
[----:B------:R-:W-:Y:S01]  /*e1e0*/  FADD.FTZ R6, R134, R9 ;  /* 0x0000000986067221 */ /* 0x000fe20000010000 */
[----:B------:R-:W-:-:S02]  /*e1f0*/  F2FP.F16.F32.PACK_AB R182, R128, R182 ;  /* 0x000000b680b6723e */ /* 0x000fc400000000ff */
        /* <DEDUP_REMOVED lines=8> */
[----:B0-----:R-:W-:Y:S02]  /*e280*/  F2FP.F16.F32.PACK_AB R179, R12, R179 ;  /* 0x000000b30cb3723e */ /* 0x001fe400000000ff */
[----:B------:R-:W-:Y:S01]  /*e290*/  FADD.FTZ R6, R8, R5 ;  /* 0x0000000508067221 */ /* 0x000fe20000010000 */
[----:B------:R-:W-:Y:S01]  /*e2a0*/  FADD.FTZ R5, R12, R9 ;  /* 0x000000090c057221 */ /* 0x000fe20000010000 */
[----:B------:R-:W-:Y:S02]  /*e2b0*/  IMAD.MOV.U32 R8, RZ, RZ, R4 ;  /* 0x000000ffff087224 */ /* 0x000fe400078e0004 */
[----:B------:R-:W-:Y:S01]  /*e2c0*/  IMAD.MOV.U32 R9, RZ, RZ, R3 ;  /* 0x000000ffff097224 */ /* 0x000fe200078e0003 */
[----:B------:R-:W-:Y:S06]  /*e2d0*/  @P2 BRA `(.L_x_5493) ;  /* 0xffffffc000cc2947 */ /* 0x000fec000383ffff */
.L_x_5484:
        /* <DEDUP_REMOVED lines=99> */
.L_x_5494:
[----:B------:R-:W-:Y:S01]  /*e910*/  ULEA UR5, UR36, UR39, 0x3 ;  /* 0x0000002724057291 */ /* 0x000fe2000f8e183f */
[----:B------:R-:W-:-:S05]  /*e920*/  IMAD.U32 R0, RZ, RZ, UR60 ;  /* 0x0000003cff007e24 */ /* 0x000fca000f8e00ff */
[----:B------:R-:W-:-:S04]  /*e930*/  SHF.L.U32 R0, R0, 0x1f, RZ ;  /* 0x0000001f00007819 */ /* 0x000fc800000006ff */
[----:B------:R0:W1:Y:S01]  /*e940*/  SYNCS.PHASECHK.TRANS64.TRYWAIT P2, [UR5+0x36850], R0 ;  /* 0x03685000ff0075a7 */ /* 0x0000620008040145 */
[----:B------:R-:W-:Y:S05]  /*e950*/  @!P0 BRA `(.L_x_5495) ;  /* 0x0000000000048947 */ /* 0x000fea0003800000 */
[----:B------:R-:W-:Y:S01]  /*e960*/  BPT.TRAP 0x1 ;  /* 0x000000040000795c */ /* 0x000fe20000300000 */
.L_x_5495:
[----:B-1----:R-:W-:Y:S05]  /*e970*/  @P2 BRA `(.L_x_5496) ;  /* 0x0000000000082947 */ /* 0x002fea0003800000 */
[----:B------:R-:W1:Y:S02]  /*e980*/  SYNCS.PHASECHK.TRANS64.TRYWAIT P0, [UR5+0x36850], R0 ;  /* 0x03685000ff0075a7 */ /* 0x000e640008000145 */
[----:B-1----:R-:W-:Y:S05]  /*e990*/  @!P0 BRA `(.L_x_5497) ;  /* 0x000000c000948947 */ /* 0x002fea0003800000 */
.L_x_5496:
[----:B------:R-:W-:Y:S01]  /*e9a0*/  UIADD3 UR39, UR39, 0x400, URZ ;  /* 0x0000040027277890 */ /* 0x000fe2000fffe03f */
[----:B------:R-:W-:Y:S01]  /*e9b0*/  WARPGROUP.ARRIVE ;  /* 0x00000000000079c5 */ /* 0x000fe20000000000 */
[----:B------:R-:W-:Y:S01]  /*e9c0*/  UMOV UR7, 0x40000040 ;  /* 0x4000004000077882 */ /* 0x000fe20000000000 */
[----:B-1----:R-:W1:Y:S01]  /*e9d0*/  SHFL.BFLY PT, R7, R6, 0x2, 0x1f ;  /* 0x0c401f0006077f89 */ /* 0x002e6200000e0000 */
[----:B------:R-:W-:Y:S01]  /*e9e0*/  USHF.R.U32.HI UR39, URZ, 0x4, UR39 ;  /* 0x000000043f277899 */ /* 0x000fe20008011627 */
[----:B------:R-:W-:Y:S01]  /*e9f0*/  IMAD.U32 R11, RZ, RZ, UR5 ;  /* 0x00000005ff0b7e24 */ /* 0x000fe2000f8e00ff */
[----:B------:R-:W-:Y:S01]  /*ea00*/  R2UR UR8, R233 ;  /* 0x00000000e90872ca */ /* 0x000fe200000e0000 */
[----:B0-----:R-:W0:Y:S01]  /*ea10*/  SHFL.BFLY PT, R0, R5, 0x2, 0x1f ;  /* 0x0c401f0005007f89 */ /* 0x001e2200000e0000 */
[----:B------:R-:W-:Y:S01]  /*ea20*/  ULOP3.LUT UR39, UR39, 0x3fff, URZ, 0xc0, !UPT ;  /* 0x00003fff27277892 */ /* 0x000fe2000f8ec03f */
[----:B------:R-:W-:Y:S02]  /*ea30*/  @!P1 VIADD R11, R11, 0x36860 ;  /* 0x000368600b0b9836 */ /* 0x000fe40000000000 */
[----:B------:R-:W-:Y:S01]  /*ea40*/  IMAD.MOV.U32 R8, RZ, RZ, RZ ;  /* 0x000000ffff087224 */ /* 0x000fe200078e00ff */
[----:B------:R-:W-:-:S02]  /*ea50*/  ULOP3.LUT UR4, UR39, 0x3800000, URZ, 0xfc, !UPT ;  /* 0x0380000027047892 */ /* 0x000fc4000f8efc3f */
[----:B------:R-:W-:Y:S02]  /*ea60*/  @!P1 PRMT R11, RZ, 0x654, R11 ;  /* 0x00000654ff0b9816 */ /* 0x000fe4000000000b */
[----:B------:R-:W-:Y:S02]  /*ea70*/  UIMAD UR4, UR36, 0xa80, UR4 ;  /* 0x00000a80240478a4 */ /* 0x000fe4000f8e0204 */
[----:B------:R-:W-:Y:S02]  /*ea80*/  UIADD3 UR36, UR36, 0x1, URZ ;  /* 0x0000000124247890 */ /* 0x000fe4000fffe03f */
[----:B------:R-:W-:Y:S02]  /*ea90*/  UIADD3 UR8, UR8, 0x1, URZ ;  /* 0x0000000108087890 */ /* 0x000fe4000fffe03f */
[----:B------:R-:W-:Y:S01]  /*eaa0*/  UISETP.NE.AND UP0, UPT, UR36, 0x2, UPT ;  /* 0x000000022400788c */ /* 0x000fe2000bf05270 */
[----:B------:R-:W-:Y:S02]  /*eab0*/  UMOV UR6, UR4 ;  /* 0x0000000400067c82 */ /* 0x000fe40008000000 */
[----:B------:R-:W-:Y:S01]  /*eac0*/  HGMMA.64x192x16.F32 R24, R200, gdesc[UR4].tnspB, R24, gsb0 ;  /* 0x42e00004c8187df0 */ /* 0x000fe20008000818 */
[----:B------:R-:W-:Y:S01]  /*ead0*/  UIADD3 UR6, UR4, 0x80, URZ ;  /* 0x0000008004067890 */ /* 0x000fe2000fffe03f */
[----:B-1----:R-:W-:Y:S01]  /*eae0*/  FADD.FTZ R7, R7, R6 ;  /* 0x0000000607077221 */ /* 0x002fe20000010000 */
[----:B------:R-:W-:Y:S01]  /*eaf0*/  UMOV UR7, 0x40000040 ;  /* 0x4000004000077882 */ /* 0x000fe20000000000 */
[----:B------:R-:W-:-:S02]  /*eb00*/  IMAD.U32 R6, RZ, RZ, UR11 ;  /* 0x0000000bff067e24 */ /* 0x000fc4000f8e00ff */
[----:B0-----:R-:W-:Y:S01]  /*eb10*/  FADD.FTZ R2, R0, R5 ;  /* 0x0000000500027221 */ /* 0x001fe20000010000 */
[----:B------:R-:W-:Y:S01]  /*eb20*/  IMAD.MOV.U32 R5, RZ, RZ, RZ ;  /* 0x000000ffff057224 */ /* 0x000fe200078e00ff */
[----:B------:R-:W0:Y:S01]  /*eb30*/  SHFL.BFLY PT, R0, R7, 0x1, 0x1f ;  /* 0x0c201f0007007f89 */ /* 0x000e2200000e0000 */
[----:B------:R-:W-:Y:S01]  /*eb40*/  IMAD.U32 R233, RZ, RZ, UR8 ;  /* 0x00000008ffe97e24 */ /* 0x000fe2000f8e00ff */
[----:B------:R-:W-:Y:S02]  /*eb50*/  USEL UR36, UR36, URZ, UP0 ;  /* 0x0000003f24247287 */ /* 0x000fe40008000000 */
[----:B------:R-:W1:Y:S01]  /*eb60*/  SHFL.BFLY PT, R9, R2, 0x1, 0x1f ;  /* 0x0c201f0002097f89 */ /* 0x000e6200000e0000 */
[----:B0-----:R-:W-:Y:S01]  /*eb70*/  FADD.FTZ R12, R7, R0 ;  /* 0x00000000070c7221 */ /* 0x001fe20000010000 */
[----:B------:R-:W-:Y:S02]  /*eb80*/  IMAD.U32 R7, RZ, RZ, UR11 ;  /* 0x0000000bff077e24 */ /* 0x000fe4000f8e00ff */
[----:B------:R-:W-:-:S02]  /*eb90*/  IMAD.MOV.U32 R0, RZ, RZ, -0x800000 ;  /* 0xff800000ff007424 */ /* 0x000fc400078e00ff */
        /* <DEDUP_REMOVED lines=10> */
[----:B------:R-:W-:Y:S02]  /*ec40*/  PLOP3.LUT P0, PT, PT, PT, PT, 0x8, 0x0 ;  /* 0x000000000000781c */ /* 0x000fe40003f0e170 */
[----:B------:R-:W0:Y:S01]  /*ec50*/  @P2 MUFU.RCP R5, R13 ;  /* 0x0000000d00052308 */ /* 0x000e220000001000 */
[----:B--2---:R-:W-:Y:S01]  /*ec60*/  @P2 FMUL.FTZ R12, R7, 0.69314718246459960938 ;  /* 0x3f317218070c2820 */ /* 0x004fe20000410000 */
        /* <DEDUP_REMOVED lines=131> */
.L_x_5467:
        /* <DEDUP_REMOVED lines=20> */
[----:B------:R-:W-:-:S02]  /*f5e0*/  R2UR UR17, R22 ;  /* 0x00000000161172ca */ /* 0x000fc400000e0000 */
[----:B------:R-:W-:Y:S02]  /*f5f0*/  R2UR UR18, R208 ;  /* 0x00000000d01272ca */ /* 0x000fe400000e0000 */
[----:B------:R-:W-:Y:S01]  /*f600*/  R2UR UR23, R210 ;  /* 0x00000000d21772ca */ /* 0x000fe200000e0000 */
        /* <DEDUP_REMOVED lines=42> */
[----:B------:R-:W-:Y:S02]  /*f8b0*/  LOP3.LUT R92, R8, R135, RZ, 0x3c, !PT ;  /* 0x00000087085c7212 */ /* 0x000fe400078e3cff */
[----:B------:R-:W-:Y:S02]  /*f8c0*/  LOP3.LUT R16, R10, R19, RZ, 0x3c, !PT ;  /* 0x000000130a107212 */ /* 0x000fe400078e3cff */
        /* <DEDUP_REMOVED lines=12> */
[----:B------:R-:W-:Y:S02]  /*f990*/  LOP3.LUT R84, R84, R131, RZ, 0x3c, !PT ;  /* 0x0000008354547212 */ /* 0x000fe400078e3cff */
[----:B------:R-:W-:-:S02]  /*f9a0*/  LOP3.LUT R86, R3, R86, RZ, 0x3c, !PT ;  /* 0x0000005603567212 */ /* 0x000fc400078e3cff */
[----:B------:R-:W-:Y:S02]  /*f9b0*/  LOP3.LUT R88, R6, R133, RZ, 0x3c, !PT ;  /* 0x0000008506587212 */ /* 0x000fe400078e3cff */
[----:B------:R-:W-:Y:S02]  /*f9c0*/  LOP3.LUT R90, R7, R90, RZ, 0x3c, !PT ;  /* 0x0000005a075a7212 */ /* 0x000fe400078e3cff */
[----:B------:R-:W-:Y:S02]  /*f9d0*/  LOP3.LUT R94, R8, R137, RZ, 0x3c, !PT ;  /* 0x00000089085e7212 */ /* 0x000fe400078e3cff */
[----:B------:R-:W-:Y:S02]  /*f9e0*/  LOP3.LUT R8, R10, R139, RZ, 0x3c, !PT ;  /* 0x0000008b0a087212 */ /* 0x000fe400078e3cff */
[----:B------:R-:W-:Y:S02]  /*f9f0*/  MOV R3, R4 ;  /* 0x0000000400037202 */ /* 0x000fe40000000f00 */
[----:B------:R-:W-:-:S02]  /*fa00*/  LOP3.LUT R10, R19, R130, RZ, 0x3c, !PT ;  /* 0x00000082130a7212 */ /* 0x000fc400078e3cff */
[----:B------:R-:W-:Y:S02]  /*fa10*/  F2FP.F16.F32.PACK_AB R4, R25, R24 ;  /* 0x000000181904723e */ /* 0x000fe400000000ff */
[----:B------:R-:W-:Y:S02]  /*fa20*/  F2FP.F16.F32.PACK_AB R5, R27, R26 ;  /* 0x0000001a1b05723e */ /* 0x000fe400000000ff */
[----:B------:R-:W-:Y:S02]  /*fa30*/  F2FP.F16.F32.PACK_AB R6, R29, R28 ;  /* 0x0000001c1d06723e */ /* 0x000fe400000000ff */
[----:B------:R-:W-:Y:S02]  /*fa40*/  F2FP.F16.F32.PACK_AB R7, R31, R30 ;  /* 0x0000001e1f07723e */ /* 0x000fe400000000ff */
[----:B------:R-:W-:Y:S02]  /*fa50*/  MOV R134, R16 ;  /* 0x0000001000867202 */ /* 0x000fe40000000f00 */
[----:B------:R-:W-:Y:S01]  /*fa60*/  MOV R133, R84 ;  /* 0x0000005400857202 */ /* 0x000fe20000000f00 */
[----:B------:R0:W-:Y:S01]  /*fa70*/  STSM.16.M88.4 [R3], R4 ;  /* 0x0000000403007844 */ /* 0x0001e20000000200 */
        /* <DEDUP_REMOVED lines=15> */
[----:B0-----:R-:W-:Y:S01]  /*fb70*/  MOV R3, R10 ;  /* 0x0000000a00037202 */ /* 0x001fe20000000f00 */
[----:B------:R0:W-:Y:S01]  /*fb80*/  STSM.16.M88.4 [R14], R88 ;  /* 0x000000580e007844 */ /* 0x0001e20000000200 */
[----:B------:R-:W-:Y:S02]  /*fb90*/  F2FP.F16.F32.PACK_AB R4, R49, R48 ;  /* 0x000000303104723e */ /* 0x000fe400000000ff */
[----:B------:R-:W-:Y:S02]  /*fba0*/  F2FP.F16.F32.PACK_AB R5, R51, R50 ;  /* 0x000000323305723e */ /* 0x000fe400000000ff */
[----:B------:R-:W-:Y:S02]  /*fbb0*/  F2FP.F16.F32.PACK_AB R6, R53, R52 ;  /* 0x000000343506723e */ /* 0x000fe400000000ff */
[----:B------:R-:W-:-:S02]  /*fbc0*/  F2FP.F16.F32.PACK_AB R7, R55, R54 ;  /* 0x000000363707723e */ /* 0x000fc400000000ff */
[----:B------:R-:W-:Y:S02]  /*fbd0*/  F2FP.F16.F32.PACK_AB R8, R57, R56 ;  /* 0x000000383908723e */ /* 0x000fe400000000ff */
[----:B------:R-:W-:Y:S01]  /*fbe0*/  F2FP.F16.F32.PACK_AB R9, R59, R58 ;  /* 0x0000003a3b09723e */ /* 0x000fe200000000ff */
[----:B------:R-:W-:Y:S01]  /*fbf0*/  STSM.16.M88.4 [R134], R4 ;  /* 0x0000000486007844 */ /* 0x000fe20000000200 */
[----:B------:R-:W-:Y:S02]  /*fc00*/  F2FP.F16.F32.PACK_AB R10, R61, R60 ;  /* 0x0000003c3d0a723e */ /* 0x000fe400000000ff */
[----:B------:R-:W-:Y:S02]  /*fc10*/  F2FP.F16.F32.PACK_AB R11, R63, R62 ;  /* 0x0000003e3f0b723e */ /* 0x000fe400000000ff */
[----:B------:R-:W-:Y:S02]  /*fc20*/  F2FP.F16.F32.PACK_AB R12, R65, R64 ;  /* 0x00000040410c723e */ /* 0x000fe400000000ff */
[----:B-1----:R-:W-:Y:S01]  /*fc30*/  F2FP.F16.F32.PACK_AB R13, R67, R66 ;  /* 0x00000042430d723e */ /* 0x002fe200000000ff */
[----:B------:R-:W-:Y:S01]  /*fc40*/  STSM.16.M88.4 [R133], R8 ;  /* 0x0000000885007844 */ /* 0x000fe20000000200 */
[----:B0-----:R-:W-:-:S02]  /*fc50*/  F2FP.F16.F32.PACK_AB R14, R69, R68 ;  /* 0x00000044450e723e */ /* 0x001fc400000000ff */
[----:B------:R-:W-:Y:S02]  /*fc60*/  F2FP.F16.F32.PACK_AB R15, R71, R70 ;  /* 0x00000046470f723e */ /* 0x000fe400000000ff */
[----:B------:R-:W-:Y:S02]  /*fc70*/  F2FP.F16.F32.PACK_AB R84, R73, R72 ;  /* 0x000000484954723e */ /* 0x000fe400000000ff */
[----:B------:R-:W-:Y:S01]  /*fc80*/  F2FP.F16.F32.PACK_AB R85, R75, R74 ;  /* 0x0000004a4b55723e */ /* 0x000fe200000000ff */
[----:B------:R-:W-:Y:S01]  /*fc90*/  STSM.16.M88.4 [R19], R12 ;  /* 0x0000000c13007844 */ /* 0x000fe20000000200 */
        /* <DEDUP_REMOVED lines=13> */
[----:B------:R-:W-:Y:S01]  /*fd70*/  F2FP.F16.F32.PACK_AB R95, R129, R128 ;  /* 0x00000080815f723e */ /* 0x000fe200000000ff */
[----:B0-----:R-:W-:Y:S01]  /*fd80*/  IMAD.U32 R17, RZ, RZ, UR13 ;  /* 0x0000000dff117e24 */ /* 0x001fe2000f8e00ff */
[----:B------:R-:W-:Y:S02]  /*fd90*/  F2FP.F16.F32.PACK_AB R4, R97, R96 ;  /* 0x000000606104723e */ /* 0x000fe400000000ff */
        /* <DEDUP_REMOVED lines=9> */
[----:B------:R-:W-:Y:S01]  /*fe30*/  F2FP.F16.F32.PACK_AB R11, R111, R110 ;  /* 0x0000006e6f0b723e */ /* 0x000fe200000000ff */
[----:B------:R-:W-:Y:S01]  /*fe40*/  ULDC.64 UR12, c[0x0][0xc08] ;  /* 0x00030200000c7ab9 */ /* 0x000fe20000000a00 */
        /* <DEDUP_REMOVED lines=8> */
[----:B------:R-:W-:-:S07]  /*fed0*/  ISETP.NE.AND.EX P0, PT, RZ, UR15, PT, P0 ;  /* 0x0000000fff007c0c */ /* 0x000fce000bf05300 */
[----:B0-----:R-:W0:Y:S06]  /*fee0*/  LDC R3, c[0x0][0xbe8] ;  /* 0x0002fa00ff037b82 */ /* 0x001e2c0000000800 */
[----:B------:R-:W2:Y:S01]  /*fef0*/  @P0 LDG.E R19, desc[UR20][R16.64] ;  /* 0x0000001410130981 */ /* 0x000ea2000c1e1900 */
[----:B------:R-:W-:Y:S01]  /*ff00*/  UISETP.NE.U32.AND UP0, UPT, UR12, URZ, UPT ;  /* 0x0000003f0c00728c */ /* 0x000fe2000bf05070 */
[----:B------:R-:W-:-:S03]  /*ff10*/  ULDC UR4, c[0x0][0xa88] ;  /* 0x0002a20000047ab9 */ /* 0x000fc60000000800 */
[----:B------:R-:W-:Y:S01]  /*ff20*/  UISETP.NE.AND.EX UP0, UPT, UR13, URZ, UPT, UP0 ;  /* 0x0000003f0d00728c */ /* 0x000fe2000bf05300 */
[----:B------:R-:W-:Y:S01]  /*ff30*/  IMAD.U32 R10, RZ, RZ, UR4 ;  /* 0x00000004ff0a7e24 */ /* 0x000fe2000f8e00ff */
[----:B------:R-:W-:-:S04]  /*ff40*/  ULDC UR4, c[0x0][0xad4] ;  /* 0x0002b50000047ab9 */ /* 0x000fc80000000800 */
[----:B------:R-:W-:Y:S02]  /*ff50*/  PLOP3.LUT P4, PT, PT, PT, UP0, 0x80, 0x0 ;  /* 0x000000000000781c */ /* 0x000fe40003f8f008 */
[----:B0-----:R-:W-:-:S03]  /*ff60*/  ISETP.NE.AND P1, PT, R3, 0x1, PT ;  /* 0x000000010300780c */ /* 0x001fc60003f25270 */
[----:B------:R-:W-:-:S04]  /*ff70*/  @UP0 ULEA UR12, UP1, UR9, UR12, 0x2 ;  /* 0x0000000c090c0291 */ /* 0x000fc8000f82103f */
[----:B------:R-:W-:Y:S02]  /*ff80*/  @UP0 ULEA.HI.X UR13, UR9, UR13, UR16, 0x2, UP1 ;  /* 0x0000000d090d0291 */ /* 0x000fe400088f1410 */
[----:B------:R-:W-:Y:S01]  /*ff90*/  UISETP.NE.AND UP0, UPT, UR19, URZ, UPT ;  /* 0x0000003f1300728c */ /* 0x000fe2000bf05270 */
[----:B------:R-:W-:-:S03]  /*ffa0*/  IMAD.U32 R4, RZ, RZ, UR12 ;  /* 0x0000000cff047e24 */ /* 0x000fc6000f8e00ff */
[----:B------:R-:W0:Y:S01]  /*ffb0*/  @P1 LDC R6, c[0x0][0xbec] ;  /* 0x0002fb00ff061b82 */ /* 0x000e220000000800 */
[----:B------:R-:W-:Y:S01]  /*ffc0*/  USEL UR4, UR19, UR4, UP0 ;  /* 0x0000000413047287 */ /* 0x000fe20008000000 */
[----:B------:R-:W-:Y:S01]  /*ffd0*/  IMAD.U32 R5, RZ, RZ, UR13 ;  /* 0x0000000dff057e24 */ /* 0x000fe2000f8e00ff */
[----:B------:R-:W-:Y:S02]  /*ffe0*/  UMOV UR22, 0x9b8 ;  /* 0x000009b800167882 */ /* 0x000fe40000000000 */
[----:B------:R-:W-:-:S03]  /*fff0*/  UISETP.GT.AND UP1, UPT, UR4, 0x1, UPT ;  /* 0x000000010400788c */ /* 0x000fc6000bf24270 */
[----:B------:R-:W1:Y:S01]  /*10000*/  @P1 LDC R9, c[0x0][0xbf0] ;  /* 0x0002fc00ff091b82 */ /* 0x000e620000000800 */
[----:B------:R-:W-:Y:S01]  /*10010*/  USEL UR22, UR22, 0x978, UP1 ;  /* 0x0000097816167887 */ /* 0x000fe20008800000 */
[----:B------:R0:W5:Y:S01]  /*10020*/  @P4 LDG.E R10, desc[UR20][R4.64] ;  /* 0x00000014040a4981 */ /* 0x000162000c1e1900 */
[----:B------:R-:W-:Y:S01]  /*10030*/  UISETP.NE.U32.AND UP0, UPT, UR14, URZ, UPT ;  /* 0x0000003f0e00728c */ /* 0x000fe2000bf05070 */
[----:B------:R-:W-:Y:S01]  /*10040*/  VIADD R15, R23, UR17 ;  /* 0x00000011170f7c36 */ /* 0x000fe20008000000 */
[----:B------:R-:W-:Y:S01]  /*10050*/  UMOV UR4, URZ ;  /* 0x0000003f00047c82 */ /* 0x000fe20008000000 */
[----:B------:R-:W-:Y:S02]  /*10060*/  USEL UR20, UR18, URZ, UP1 ;  /* 0x0000003f12147287 */ /* 0x000fe40008800000 */
[----:B------:R-:W-:Y:S01]  /*10070*/  UISETP.NE.AND.EX UP0, UPT, UR15, URZ, UPT, UP0 ;  /* 0x0000003f0f00728c */ /* 0x000fe2000bf05300 */
[----:B------:R-:W-:-:S03]  /*10080*/  IMAD.MOV.U32 R7, RZ, RZ, R15 ;  /* 0x000000ffff077224 */ /* 0x000fc600078e000f */
        /* <DEDUP_REMOVED lines=46> */
.L_x_5500:
[----:B------:R-:W2:Y:S01]  /*10370*/  LDL R5, [R1+0x44] ;  /* 0x0000440001057983 */ /* 0x000ea20000100800 */
[----:B------:R-:W-:Y:S01]  /*10380*/  R2UR UR12, R22 ;  /* 0x00000000160c72ca */ /* 0x000fe200000e0000 */
[----:B-----5:R-:W-:Y:S01]  /*10390*/  IMAD R16, R10, R3, RZ ;  /* 0x000000030a107224 */ /* 0x020fe200078e02ff */
[----:B------:R-:W-:Y:S01]  /*103a0*/  LOP3.LUT P0, RZ, R234, 0x3, RZ, 0xc0, !PT ;  /* 0x00000003eaff7812 */ /* 0x000fe2000780c0ff */
[----:B------:R-:W-:Y:S04]  /*103b0*/  SHFL.IDX PT, R6, R11, RZ, 0x1c1f ;  /* 0x001c1fff0b067589 */ /* 0x000fe800000e0000 */
[----:B------:R-:W0:Y:S04]  /*103c0*/  SHFL.IDX PT, R7, R4, RZ, 0x1c1f ;  /* 0x001c1fff04077589 */ /* 0x000e2800000e0000 */
[----:B------:R-:W-:Y:S04]  /*103d0*/  SHFL.IDX PT, R8, R11, 0x1, 0x1c1f ;  /* 0x003c1f000b087f89 */ /* 0x000fe800000e0000 */
[----:B------:R-:W1:Y:S01]  /*103e0*/  SHFL.IDX PT, R9, R4, 0x1, 0x1c1f ;  /* 0x003c1f0004097f89 */ /* 0x000e6200000e0000 */
[----:B--2---:R-:W-:Y:S01]  /*103f0*/  VIADD R13, R5, UR12 ;  /* 0x0000000c050d7c36 */ /* 0x004fe20008000000 */
[----:B------:R-:W-:-:S03]  /*10400*/  ULDC.64 UR12, c[0x0][0x208] ;  /* 0x00008200000c7ab9 */ /* 0x000fc60000000a00 */
[C---:B------:R-:W-:Y:S01]  /*10410*/  VIADD R5, R13.reuse, 0x8 ;  /* 0x000000080d057836 */ /* 0x040fe20000000000 */
[----:B------:R-:W-:-:S04]  /*10420*/  ISETP.GE.OR P2, PT, R13, R16, P0 ;  /* 0x000000100d00720c */ /* 0x000fc80000746670 */
[----:B------:R-:W-:-:S09]  /*10430*/  ISETP.GE.OR P0, PT, R5, R16, P0 ;  /* 0x000000100500720c */ /* 0x000fd20000706670 */
[----:B0-----:R0:W-:Y:S04]  /*10440*/  @!P2 ST.E desc[UR12][R6.64], R0 ;  /* 0x000000000600a985 */ /* 0x0011e8000c10190c */
[----:B-1----:R0:W-:Y:S01]  /*10450*/  @!P0 ST.E desc[UR12][R8.64], R2 ;  /* 0x0000000208008985 */ /* 0x0021e2000c10190c */
[----:B------:R-:W-:-:S13]  /*10460*/  PLOP3.LUT P0, PT, PT, PT, UP1, 0x80, 0x0 ;  /* 0x000000000000781c */ /* 0x000fda0003f0f018 */
[----:B0-----:R-:W-:Y:S05]  /*10470*/  @P0 BRA `(.L_x_5501) ;  /* 0x0000000c00640947 */ /* 0x001fea0003800000 */
[----:B------:R-:W-:Y:S01]  /*10480*/  R2UR UR17, R22 ;  /* 0x00000000161172ca */ /* 0x000fe200000e0000 */
[----:B------:R-:W-:Y:S01]  /*10490*/  IMAD.SHL.U32 R22, R204, 0x8, RZ ;  /* 0x00000008cc167824 */ /* 0x000fe200078e00ff */
[----:B------:R-:W0:Y:S01]  /*104a0*/  @P1 LDC R2, c[0x0][0xbec] ;  /* 0x0002fb00ff021b82 */ /* 0x000e220000000800 */
[----:B------:R-:W-:Y:S01]  /*104b0*/  IMAD.MOV.U32 R5, RZ, RZ, 0x2 ;  /* 0x00000002ff057424 */ /* 0x000fe200078e00ff */
[----:B------:R-:W-:Y:S01]  /*104c0*/  ULDC.64 UR12, c[0x0][0x208] ;  /* 0x00008200000c7ab9 */ /* 0x000fe20000000a00 */
[----:B------:R-:W-:Y:S01]  /*104d0*/  IMAD R4, R231, 0x40, R22 ;  /* 0x00000040e7047824 */ /* 0x000fe200078e0216 */
[----:B------:R-:W-:Y:S01]  /*104e0*/  ULDC.64 UR14, c[0x0][0xaa0] ;  /* 0x0002a800000e7ab9 */ /* 0x000fe20000000a00 */
[----:B------:R-:W-:Y:S02]  /*104f0*/  R2UR UR18, R210 ;  /* 0x00000000d21272ca */ /* 0x000fe400000e0000 */
        /* <DEDUP_REMOVED lines=87> */
[----:B0-----:R-:W-:Y:S01]  /*10a70*/  @P1 IMAD.HI.U32 R0, R19, R2, RZ ;  /* 0x0000000213001227 */ /* 0x001fe200078e00ff */
[----:B------:R-:W-:-:S03]  /*10a80*/  UIMAD UR11, UR18, UR13, UR11 ;  /* 0x0000000d120b72a4 */ /* 0x000fc6000f8e020b */
[----:B------:R-:W-:Y:S02]  /*10a90*/  ULDC.64 UR12, c[0x0][0xaf0] ;  /* 0x0002bc00000c7ab9 */ /* 0x000fe40000000a00 */
[----:B------:R-:W-:Y:S01]  /*10aa0*/  UIMAD UR4, UR4, UR12, URZ ;  /* 0x0000000c040472a4 */ /* 0x000fe2000f8e023f */
[----:B------:R-:W-:Y:S01]  /*10ab0*/  IMAD.MOV.U32 R17, RZ, RZ, R19 ;  /* 0x000000ffff117224 */ /* 0x000fe200078e0013 */
[----:B-1----:R-:W-:Y:S01]  /*10ac0*/  @P1 SHF.R.U32.HI R17, RZ, R21, R0 ;  /* 0x00000015ff111219 */ /* 0x002fe20000011600 */
        /* <DEDUP_REMOVED lines=15> */
[----:B------:R-:W-:Y:S02]  /*10bc0*/  IMAD.IADD R3, R3, 0x1, R61 ;  /* 0x0000000103037824 */ /* 0x000fe400078e023d */
[----:B------:R-:W-:Y:S02]  /*10bd0*/  IMAD R0, R0, UR10, RZ ;  /* 0x0000000a00007c24 */ /* 0x000fe4000f8e02ff */
[----:B------:R-:W-:Y:S01]  /*10be0*/  VIADD R63, R231, UR17 ;  /* 0x00000011e73f7c36 */ /* 0x000fe20008000000 */
[----:B------:R-:W-:Y:S01]  /*10bf0*/  UIADD3 UR8, UR8, 0x36820, URZ ;  /* 0x0003682008087890 */ /* 0x000fe2000fffe03f */
[C---:B------:R-:W-:Y:S02]  /*10c00*/  IMAD R21, R19.reuse, UR11, R0 ;  /* 0x0000000b13157c24 */ /* 0x040fe4000f8e0200 */
[----:B------:R-:W-:Y:S01]  /*10c10*/  IMAD.WIDE.U32 R2, R19, UR10, R2 ;  /* 0x0000000a13027c25 */ /* 0x000fe2000f8e0002 */
[----:B------:R-:W-:Y:S01]  /*10c20*/  ISETP.GE.AND P2, PT, R63, R16, PT ;  /* 0x000000103f00720c */ /* 0x000fe20003f46270 */
[----:B------:R-:W-:-:S02]  /*10c30*/  ULDC.64 UR10, c[0x0][0xa80] ;  /* 0x0002a000000a7ab9 */ /* 0x000fc40000000a00 */
[----:B------:R-:W-:Y:S01]  /*10c40*/  VIADD R17, R63, 0x20 ;  /* 0x000000203f117836 */ /* 0x000fe20000000000 */
[----:B------:R-:W-:Y:S01]  /*10c50*/  UPRMT UR8, URZ, 0x654, UR8 ;  /* 0x000006543f087896 */ /* 0x000fe20008000008 */
[----:B------:R-:W-:Y:S01]  /*10c60*/  IMAD.IADD R3, R3, 0x1, R21 ;  /* 0x0000000103037824 */ /* 0x000fe200078e0215 */
[C---:B------:R-:W-:Y:S01]  /*10c70*/  LEA R0, P3, R2.reuse, UR10, 0x1 ;  /* 0x0000000a02007c11 */ /* 0x040fe2000f8608ff */
[----:B------:R-:W-:Y:S01]  /*10c80*/  VIADD R19, R63, 0x40 ;  /* 0x000000403f137836 */ /* 0x000fe20000000000 */
[-C--:B------:R-:W-:Y:S02]  /*10c90*/  ISETP.GE.AND P0, PT, R17, R16.reuse, PT ;  /* 0x000000101100720c */ /* 0x080fe40003f06270 */
[----:B------:R-:W-:Y:S01]  /*10ca0*/  LEA.HI.X R17, R2, UR11, R3, 0x1, P3 ;  /* 0x0000000b02117c11 */ /* 0x000fe200098f0c03 */
[C---:B------:R-:W-:Y:S01]  /*10cb0*/  VIADD R65, R22.reuse, 0x40 ;  /* 0x0000004016417836 */ /* 0x040fe20000000000 */
[----:B------:R-:W-:Y:S01]  /*10cc0*/  ISETP.GE.AND P1, PT, R19, R16, PT ;  /* 0x000000101300720c */ /* 0x000fe20003f26270 */
[----:B------:R-:W-:Y:S01]  /*10cd0*/  VIADD R62, R22, 0x80 ;  /* 0x00000080163e7836 */ /* 0x000fe20000000000 */
[----:B--2---:R-:W-:Y:S01]  /*10ce0*/  SYNCS.ARRIVE.TRANS64.RED.A1T0 RZ, [UR8], RZ ;  /* 0x000000ffffff79a7 */ /* 0x004fe20008100408 */
[----:B------:R0:W1:Y:S01]  /*10cf0*/  SHFL.IDX PT, R60, R0, RZ, 0x181f ;  /* 0x00181fff003c7589 */ /* 0x00006200000e0000 */
[----:B------:R-:W-:Y:S03]  /*10d00*/  BSSY B1, `(.L_x_5502) ;  /* 0x0000014000017945 */ /* 0x000fe60003800000 */
[----:B------:R0:W2:Y:S01]  /*10d10*/  SHFL.IDX PT, R19, R17, RZ, 0x181f ;  /* 0x00181fff11137589 */ /* 0x0000a200000e0000 */
[----:B------:R-:W-:-:S02]  /*10d20*/  SHF.R.S32.HI R64, RZ, 0x1f, R22 ;  /* 0x0000001fff407819 */ /* 0x000fc40000011416 */
        /* <DEDUP_REMOVED lines=8> */
[CC--:B-1----:R-:W-:Y:S02]  /*10db0*/  @!P4 LEA R2, P6, R22.reuse, R60.reuse, 0x1 ;  /* 0x0000003c1602c211 */ /* 0x0c2fe400078c08ff */
[CC--:B------:R-:W-:Y:S02]  /*10dc0*/  @!P3 LEA R20, P5, R65.reuse, R60.reuse, 0x1 ;  /* 0x0000003c4114b211 */ /* 0x0c0fe400078a08ff */
[-C--:B--2---:R-:W-:Y:S02]  /*10dd0*/  @!P4 LEA.HI.X R3, R22, R19.reuse, R64, 0x1, P6 ;  /* 0x000000131603c211 */ /* 0x084fe400030f0c40 */
[C---:B------:R-:W-:Y:S02]  /*10de0*/  @!P2 LEA R60, P6, R62.reuse, R60, 0x1 ;  /* 0x0000003c3e3ca211 */ /* 0x040fe400078c08ff */
[-C--:B------:R-:W-:Y:S01]  /*10df0*/  @!P3 LEA.HI.X R21, R65, R19.reuse, R66, 0x1, P5 ;  /* 0x000000134115b211 */ /* 0x080fe200028f0c42 */
[----:B-----5:R3:W-:Y:S01]  /*10e00*/  @!P4 ST.E.128 desc[UR8][R2.64], R4 ;  /* 0x000000040200c985 */ /* 0x0207e2000c101d08 */
[----:B------:R-:W-:-:S03]  /*10e10*/  @!P2 LEA.HI.X R61, R62, R19, R67, 0x1, P6 ;  /* 0x000000133e3da211 */ /* 0x000fc600030f0c43 */
[----:B------:R3:W-:Y:S04]  /*10e20*/  @!P3 ST.E.128 desc[UR8][R20.64], R28 ;  /* 0x0000001c1400b985 */ /* 0x0007e8000c101d08 */
[----:B------:R3:W-:Y:S02]  /*10e30*/  @!P2 ST.E.128 desc[UR8][R60.64], R44 ;  /* 0x0000002c3c00a985 */ /* 0x0007e4000c101d08 */
.L_x_5503:
[----:B------:R-:W-:Y:S05]  /*10e40*/  BSYNC B1 ;  /* 0x0000000000017941 */ /* 0x000fea0003800000 */
.L_x_5502:
        /* <DEDUP_REMOVED lines=10> */
[CC--:B------:R-:W-:Y:S02]  /*10ef0*/  @!P5 LEA R4, P2, R65.reuse, R6.reuse, 0x1 ;  /* 0x000000064104d211 */ /* 0x0c0fe400078408ff */
[----:B------:R-:W-:Y:S02]  /*10f00*/  @!P6 LEA R6, P3, R62, R6, 0x1 ;  /* 0x000000063e06e211 */ /* 0x000fe400078608ff */
[-C--:B----4-:R-:W-:Y:S02]  /*10f10*/  @!P4 LEA.HI.X R3, R22, R7.reuse, R64, 0x1, P0 ;  /* 0x000000071603c211 */ /* 0x090fe400000f0c40 */
[-C--:B------:R-:W-:Y:S02]  /*10f20*/  @!P5 LEA.HI.X R5, R65, R7.reuse, R66, 0x1, P2 ;  /* 0x000000074105d211 */ /* 0x080fe400010f0c42 */
[----:B------:R-:W-:Y:S01]  /*10f30*/  @!P6 LEA.HI.X R7, R62, R7, R67, 0x1, P3 ;  /* 0x000000073e07e211 */ /* 0x000fe200018f0c43 */
[----:B------:R0:W-:Y:S04]  /*10f40*/  @!P4 ST.E.128 desc[UR8][R2.64], R8 ;  /* 0x000000080200c985 */ /* 0x0001e8000c101d08 */
[----:B------:R0:W-:Y:S04]  /*10f50*/  @!P5 ST.E.128 desc[UR8][R4.64], R32 ;  /* 0x000000200400d985 */ /* 0x0001e8000c101d08 */
[----:B------:R0:W-:Y:S02]  /*10f60*/  @!P6 ST.E.128 desc[UR8][R6.64], R48 ;  /* 0x000000300600e985 */ /* 0x0001e4000c101d08 */
.L_x_5505:
[----:B------:R-:W-:Y:S05]  /*10f70*/  BSYNC B1 ;  /* 0x0000000000017941 */ /* 0x000fea0003800000 */
.L_x_5504:
        /* <DEDUP_REMOVED lines=18> */
.L_x_5507:
[----:B------:R-:W-:Y:S05]  /*110a0*/  BSYNC B1 ;  /* 0x0000000000017941 */ /* 0x000fea0003800000 */
.L_x_5506:
[----:B0-----:R-:W-:Y:S01]  /*110b0*/  VIADD R3, R63, 0x60 ;  /* 0x000000603f037836 */ /* 0x001fe20000000000 */
[----:B---3--:R-:W0:Y:S04]  /*110c0*/  SHFL.IDX PT, R17, R17, 0x3, 0x181f ;  /* 0x00781f0011117f89 */ /* 0x008e2800000e0000 */
[----:B------:R-:W-:Y:S01]  /*110d0*/  ISETP.GE.AND P0, PT, R3, R16, PT ;  /* 0x000000100300720c */ /* 0x000fe20003f06270 */
[----:B------:R-:W3:-:S12]  /*110e0*/  SHFL.IDX PT, R0, R0, 0x3, 0x181f ;  /* 0x00781f0000007f89 */ /* 0x000ed800000e0000 */
[----:B------:R-:W-:Y:S05]  /*110f0*/  @P0 BRA `(.L_x_5508) ;  /* 0x0000002000640947 */ /* 0x000fea0003800000 */
[----:B------:R-:W-:Y:S01]  /*11100*/  ULDC UR4, c[0x0][0xac8] ;  /* 0x0002b20000047ab9 */ /* 0x000fe20000000800 */
[----:B------:R-:W-:Y:S01]  /*11110*/  ULDC.64 UR8, c[0x0][0x208] ;  /* 0x0000820000087ab9 */ /* 0x000fe20000000a00 */
[----:B------:R-:W-:Y:S02]  /*11120*/  ISETP.GE.AND P2, PT, R22, UR4, PT ;  /* 0x0000000416007c0c */ /* 0x000fe4000bf46270 */
[----:B------:R-:W-:-:S11]  /*11130*/  ISETP.GE.AND P3, PT, R65, UR4, PT ;  /* 0x0000000441007c0c */ /* 0x000fd6000bf66270 */
[CC--:B---3--:R-:W-:Y:S02]  /*11140*/  @!P2 LEA R2, P0, R22.reuse, R0.reuse, 0x1 ;  /* 0x000000001602a211 */ /* 0x0c8fe400078008ff */
[C---:B------:R-:W-:Y:S02]  /*11150*/  @!P3 LEA R4, P1, R65.reuse, R0, 0x1 ;  /* 0x000000004104b211 */ /* 0x040fe400078208ff */
[-C--:B0-----:R-:W-:Y:S02]  /*11160*/  @!P2 LEA.HI.X R3, R22, R17.reuse, R64, 0x1, P0 ;  /* 0x000000111603a211 */ /* 0x081fe400000f0c40 */
        /* <DEDUP_REMOVED lines=10> */
.L_x_5501:
        /* <DEDUP_REMOVED lines=39> */
[----:B------:R-:W-:Y:S01]  /*11480*/  UIMAD UR4, UR17, UR13, UR11 ;  /* 0x0000000d110472a4 */ /* 0x000fe2000f8e020b */
[----:B------:R-:W-:Y:S02]  /*11490*/  SHF.R.S32.HI R93, RZ, 0x1f, R223 ;  /* 0x0000001fff5d7819 */ /* 0x000fe400000114df */
[----:B------:R-:W-:Y:S01]  /*114a0*/  ULDC.64 UR12, c[0x0][0xb30] ;  /* 0x0002cc00000c7ab9 */ /* 0x000fe20000000a00 */
[----:B------:R-:W-:Y:S01]  /*114b0*/  IMAD R9, R3, R2, R15 ;  /* 0x0000000203097224 */ /* 0x000fe200078e020f */
[----:B------:R-:W-:Y:S01]  /*114c0*/  SHF.R.S32.HI R94, RZ, 0x1f, R224 ;  /* 0x0000001fff5e7819 */ /* 0x000fe200000114e0 */
[----:B------:R-:W-:Y:S01]  /*114d0*/  IMAD R0, R0, UR12, RZ ;  /* 0x0000000c00007c24 */ /* 0x000fe2000f8e02ff */
[----:B------:R-:W-:Y:S01]  /*114e0*/  SHF.R.S32.HI R95, RZ, 0x1f, R225 ;  /* 0x0000001fff5f7819 */ /* 0x000fe200000114e1 */
[----:B------:R-:W-:Y:S01]  /*114f0*/  IMAD.U32 R3, RZ, RZ, UR11 ;  /* 0x0000000bff037e24 */ /* 0x000fe2000f8e00ff */
        /* <DEDUP_REMOVED lines=23> */
[----:B------:R-:W-:Y:S01]  /*11670*/  VIADD R13, R18, 0x20 ;  /* 0x00000020120d7836 */ /* 0x000fe20000000000 */
[----:B------:R-:W-:Y:S01]  /*11680*/  ISETP.GE.AND P4, PT, R230, UR4, PT ;  /* 0x00000004e6007c0c */ /* 0x000fe2000bf86270 */
[----:B------:R-:W-:Y:S01]  /*11690*/  ULDC.64 UR8, c[0x0][0x208] ;  /* 0x0000820000087ab9 */ /* 0x000fe20000000a00 */
[----:B------:R-:W-:Y:S02]  /*116a0*/  ISETP.GE.AND P3, PT, R229, UR4, PT ;  /* 0x00000004e5007c0c */ /* 0x000fe4000bf66270 */
[----:B------:R-:W-:Y:S02]  /*116b0*/  ISETP.GE.AND P5, PT, R18, UR4, PT ;  /* 0x0000000412007c0c */ /* 0x000fe4000bfa6270 */
[----:B------:R-:W-:Y:S02]  /*116c0*/  ISETP.GE.AND P0, PT, R13, UR4, PT ;  /* 0x000000040d007c0c */ /* 0x000fe4000bf06270 */
[----:B------:R-:W-:-:S02]  /*116d0*/  ISETP.GE.AND P1, PT, R207, UR4, PT ;  /* 0x00000004cf007c0c */ /* 0x000fc4000bf26270 */
[----:B------:R-:W-:Y:S02]  /*116e0*/  SHF.R.S32.HI R12, RZ, 0x1f, R13 ;  /* 0x0000001fff0c7819 */ /* 0x000fe4000001140d */
[----:B------:R-:W-:Y:S02]  /*116f0*/  SHF.R.S32.HI R17, RZ, 0x1f, R206 ;  /* 0x0000001fff117819 */ /* 0x000fe400000114ce */
[-C--:B-1----:R-:W-:Y:S02]  /*11700*/  @!P4 LEA R8, P6, R230, R2.reuse, 0x2 ;  /* 0x00000002e608c211 */ /* 0x082fe400078c10ff */
[C---:B------:R-:W-:Y:S01]  /*11710*/  @!P3 LEA R10, P2, R229.reuse, R2, 0x2 ;  /* 0x00000002e50ab211 */ /* 0x040fe200078410ff */
[----:B--2---:R-:W-:Y:S01]  /*11720*/  @!P5 IMAD.WIDE R6, R18, 0x4, R2 ;  /* 0x000000041206d825 */ /* 0x004fe200078e0202 */
[-C--:B------:R-:W-:Y:S02]  /*11730*/  @!P4 LEA.HI.X R9, R230, R3.reuse, R134, 0x2, P6 ;  /* 0x00000003e609c211 */ /* 0x080fe400030f1486 */
[----:B------:R-:W-:-:S02]  /*11740*/  @!P3 LEA.HI.X R11, R229, R3, R133, 0x2, P2 ;  /* 0x00000003e50bb211 */ /* 0x000fc400010f1485 */
[----:B------:R-:W-:Y:S01]  /*11750*/  ISETP.GE.AND P2, PT, R206, UR4, PT ;  /* 0x00000004ce007c0c */ /* 0x000fe2000bf46270 */
[----:B------:R1:W-:Y:S01]  /*11760*/  @!P5 ST.E.64 desc[UR8][R6.64], R24 ;  /* 0x000000180600d985 */ /* 0x0003e2000c101b08 */
[----:B------:R-:W-:-:S03]  /*11770*/  @!P0 LEA R14, P6, R13, R2, 0x2 ;  /* 0x000000020d0e8211 */ /* 0x000fc600078c10ff */
[----:B------:R2:W-:Y:S01]  /*11780*/  @!P4 ST.E.64 desc[UR8][R8.64], R28 ;  /* 0x0000001c0800c985 */ /* 0x0005e2000c101b08 */
[-C--:B------:R-:W-:Y:S02]  /*11790*/  @!P0 LEA.HI.X R15, R13, R3.reuse, R12, 0x2, P6 ;  /* 0x000000030d0f8211 */ /* 0x080fe400030f140c */
[----:B------:R-:W-:Y:S01]  /*117a0*/  SHF.R.S32.HI R13, RZ, 0x1f, R207 ;  /* 0x0000001fff0d7819 */ /* 0x000fe200000114cf */
[----:B------:R3:W-:Y:S01]  /*117b0*/  @!P3 ST.E.64 desc[UR8][R10.64], R32 ;  /* 0x000000200a00b985 */ /* 0x0007e2000c101b08 */
[----:B------:R-:W-:Y:S02]  /*117c0*/  ISETP.GE.AND P3, PT, R228, UR4, PT ;  /* 0x00000004e4007c0c */ /* 0x000fe4000bf66270 */
[----:B------:R-:W-:Y:S02]  /*117d0*/  @!P1 LEA R12, P5, R207, R2, 0x2 ;  /* 0x00000002cf0c9211 */ /* 0x000fe400078a10ff */
[----:B------:R-:W-:Y:S02]  /*117e0*/  ISETP.GE.AND P4, PT, R227, UR4, PT ;  /* 0x00000004e3007c0c */ /* 0x000fe4000bf86270 */
[----:B------:R-:W-:-:S02]  /*117f0*/  @!P1 LEA.HI.X R13, R207, R3, R13, 0x2, P5 ;  /* 0x00000003cf0d9211 */ /* 0x000fc400028f140d */
[----:B------:R-:W-:Y:S02]  /*11800*/  ISETP.GE.AND P5, PT, R226, UR4, PT ;  /* 0x00000004e2007c0c */ /* 0x000fe4000bfa6270 */
[-C--:B------:R-:W-:Y:S01]  /*11810*/  @!P2 LEA R84, P6, R206, R2.reuse, 0x2 ;  /* 0x00000002ce54a211 */ /* 0x080fe200078c10ff */
[----:B------:R-:W-:Y:S02]  /*11820*/  @!P1 ST.E.64 desc[UR8][R12.64], R36 ;  /* 0x000000240c009985 */ /* 0x000fe4000c101b08 */
[----:B-1----:R-:W-:Y:S02]  /*11830*/  @!P3 LEA R6, P1, R228, R2, 0x2 ;  /* 0x00000002e406b211 */ /* 0x002fe400078210ff */
[-C--:B------:R-:W-:Y:S01]  /*11840*/  @!P2 LEA.HI.X R85, R206, R3.reuse, R17, 0x2, P6 ;  /* 0x00000003ce55a211 */ /* 0x080fe200030f1411 */
[----:B------:R1:W-:Y:S01]  /*11850*/  @!P0 ST.E.64 desc[UR8][R14.64], R40 ;  /* 0x000000280e008985 */ /* 0x0003e2000c101b08 */
[----:B------:R-:W-:Y:S02]  /*11860*/  @!P3 LEA.HI.X R7, R228, R3, R132, 0x2, P1 ;  /* 0x00000003e407b211 */ /* 0x000fe400008f1484 */
[----:B------:R-:W-:Y:S01]  /*11870*/  ISETP.GE.AND P1, PT, R224, UR4, PT ;  /* 0x00000004e0007c0c */ /* 0x000fe2000bf26270 */
[----:B------:R-:W-:Y:S01]  /*11880*/  @!P2 ST.E.64 desc[UR8][R84.64], R44 ;  /* 0x0000002c5400a985 */ /* 0x000fe2000c101b08 */
[----:B------:R-:W-:-:S02]  /*11890*/  ISETP.GE.AND P0, PT, R225, UR4, PT ;  /* 0x00000004e1007c0c */ /* 0x000fc4000bf06270 */
[CC--:B--2---:R-:W-:Y:S01]  /*118a0*/  @!P4 LEA R8, P2, R227.reuse, R2.reuse, 0x2 ;  /* 0x00000002e308c211 */ /* 0x0c4fe200078410ff */
[----:B------:R2:W-:Y:S01]  /*118b0*/  @!P3 ST.E.64 desc[UR8][R6.64], R48 ;  /* 0x000000300600b985 */ /* 0x0005e2000c101b08 */
[CC--:B---3--:R-:W-:Y:S02]  /*118c0*/  @!P5 LEA R10, P6, R226.reuse, R2.reuse, 0x2 ;  /* 0x00000002e20ad211 */ /* 0x0c8fe400078c10ff */
[-C--:B------:R-:W-:Y:S02]  /*118d0*/  @!P4 LEA.HI.X R9, R227, R3.reuse, R131, 0x2, P2 ;  /* 0x00000003e309c211 */ /* 0x080fe400010f1483 */
[----:B------:R-:W-:Y:S02]  /*118e0*/  ISETP.GE.AND P2, PT, R223, UR4, PT ;  /* 0x00000004df007c0c */ /* 0x000fe4000bf46270 */
[----:B------:R-:W-:Y:S01]  /*118f0*/  @!P5 LEA.HI.X R11, R226, R3, R130, 0x2, P6 ;  /* 0x00000003e20bd211 */ /* 0x000fe200030f1482 */
[----:B------:R3:W-:Y:S01]  /*11900*/  @!P4 ST.E.64 desc[UR8][R8.64], R52 ;  /* 0x000000340800c985 */ /* 0x0007e2000c101b08 */
[----:B-1----:R-:W-:-:S02]  /*11910*/  @!P1 LEA R14, P3, R224, R2, 0x2 ;  /* 0x00000002e00e9211 */ /* 0x002fc400078610ff */
[----:B------:R-:W-:Y:S01]  /*11920*/  @!P0 LEA R12, P6, R225, R2, 0x2 ;  /* 0x00000002e10c8211 */ /* 0x000fe200078c10ff */
[----:B------:R1:W-:Y:S01]  /*11930*/  @!P5 ST.E.64 desc[UR8][R10.64], R56 ;  /* 0x000000380a00d985 */ /* 0x0003e2000c101b08 */
[----:B------:R-:W-:Y:S02]  /*11940*/  ISETP.GE.AND P5, PT, R222, UR4, PT ;  /* 0x00000004de007c0c */ /* 0x000fe4000bfa6270 */
[----:B------:R-:W-:Y:S02]  /*11950*/  ISETP.GE.AND P4, PT, R221, UR4, PT ;  /* 0x00000004dd007c0c */ /* 0x000fe4000bf86270 */
[-C--:B------:R-:W-:Y:S02]  /*11960*/  @!P1 LEA.HI.X R15, R224, R3.reuse, R94, 0x2, P3 ;  /* 0x00000003e00f9211 */ /* 0x080fe400018f145e */
[----:B------:R-:W-:Y:S02]  /*11970*/  ISETP.GE.AND P3, PT, R220, UR4, PT ;  /* 0x00000004dc007c0c */ /* 0x000fe4000bf66270 */
[----:B------:R-:W-:-:S02]  /*11980*/  @!P0 LEA.HI.X R13, R225, R3, R95, 0x2, P6 ;  /* 0x00000003e10d8211 */ /* 0x000fc400030f145f */
[----:B------:R-:W-:-:S03]  /*11990*/  @!P2 LEA R24, P6, R223, R2, 0x2 ;  /* 0x00000002df18a211 */ /* 0x000fc600078c10ff */
        /* <DEDUP_REMOVED lines=8> */
[----:B-1----:R-:W-:Y:S01]  /*11a20*/  @!P3 LEA R10, P6, R220, R2, 0x2 ;  /* 0x00000002dc0ab211 */ /* 0x002fe200078c10ff */
[----:B------:R1:W-:Y:S01]  /*11a30*/  @!P5 ST.E.64 desc[UR8][R6.64], R72 ;  /* 0x000000480600d985 */ /* 0x0003e2000c101b08 */
[----:B------:R-:W-:-:S02]  /*11a40*/  ISETP.GE.AND P1, PT, R218, UR4, PT ;  /* 0x00000004da007c0c */ /* 0x000fc4000bf26270 */
[-C--:B------:R-:W-:Y:S02]  /*11a50*/  @!P4 LEA.HI.X R9, R221, R3.reuse, R91, 0x2, P0 ;  /* 0x00000003dd09c211 */ /* 0x080fe400000f145b */
[----:B------:R-:W-:Y:S02]  /*11a60*/  ISETP.GE.AND P0, PT, R217, UR4, PT ;  /* 0x00000004d9007c0c */ /* 0x000fe4000bf06270 */
[----:B------:R-:W-:Y:S01]  /*11a70*/  @!P3 LEA.HI.X R11, R220, R3, R90, 0x2, P6 ;  /* 0x00000003dc0bb211 */ /* 0x000fe200030f145a */
[----:B------:R5:W-:Y:S02]  /*11a80*/  @!P4 ST.E.64 desc[UR8][R8.64], R76 ;  /* 0x0000004c0800c985 */ /* 0x000be4000c101b08 */
[----:B----4-:R-:W-:Y:S02]  /*11a90*/  @!P2 LEA R12, P4, R219, R2, 0x2 ;  /* 0x00000002db0ca211 */ /* 0x010fe400078810ff */
[----:B------:R4:W-:Y:S01]  /*11aa0*/  @!P3 ST.E.64 desc[UR8][R10.64], R80 ;  /* 0x000000500a00b985 */ /* 0x0009e2000c101b08 */
[----:B------:R-:W-:-:S02]  /*11ab0*/  ISETP.GE.AND P3, PT, R216, UR4, PT ;  /* 0x00000004d8007c0c */ /* 0x000fc4000bf66270 */
[CC--:B--2---:R-:W-:Y:S02]  /*11ac0*/  @!P1 LEA R14, P5, R218.reuse, R2.reuse, 0x2 ;  /* 0x00000002da0e9211 */ /* 0x0c4fe400078a10ff */
[-C--:B------:R-:W-:Y:S02]  /*11ad0*/  @!P2 LEA.HI.X R13, R219, R3.reuse, R89, 0x2, P4 ;  /* 0x00000003db0da211 */ /* 0x080fe400020f1459 */
[----:B---3--:R-:W-:Y:S02]  /*11ae0*/  @!P0 LEA R24, P6, R217, R2, 0x2 ;  /* 0x00000002d9188211 */ /* 0x008fe400078c10ff */
[----:B------:R-:W-:Y:S01]  /*11af0*/  ISETP.GE.AND P4, PT, R215, UR4, PT ;  /* 0x00000004d7007c0c */ /* 0x000fe2000bf86270 */
[----:B------:R2:W-:Y:S01]  /*11b00*/  @!P2 ST.E.64 desc[UR8][R12.64], R20 ;  /* 0x000000140c00a985 */ /* 0x0005e2000c101b08 */
[-C--:B------:R-:W-:Y:S02]  /*11b10*/  @!P1 LEA.HI.X R15, R218, R3.reuse, R88, 0x2, P5 ;  /* 0x00000003da0f9211 */ /* 0x080fe400028f1458 */
[----:B------:R-:W-:-:S02]  /*11b20*/  @!P0 LEA.HI.X R25, R217, R3, R87, 0x2, P6 ;  /* 0x00000003d9198211 */ /* 0x000fc400030f1457 */
[----:B------:R-:W-:Y:S01]  /*11b30*/  ISETP.GE.AND P2, PT, R214, UR4, PT ;  /* 0x00000004d6007c0c */ /* 0x000fe2000bf46270 */
[----:B------:R3:W-:Y:S01]  /*11b40*/  @!P1 ST.E.64 desc[UR8][R14.64], R120 ;  /* 0x000000780e009985 */ /* 0x0007e2000c101b08 */
[----:B-1----:R-:W-:Y:S02]  /*11b50*/  @!P3 LEA R6, P5, R216, R2, 0x2 ;  /* 0x00000002d806b211 */ /* 0x002fe400078a10ff */
[----:B------:R-:W-:Y:S01]  /*11b60*/  ISETP.GE.AND P1, PT, R213, UR4, PT ;  /* 0x00000004d5007c0c */ /* 0x000fe2000bf26270 */
[----:B------:R1:W-:Y:S01]  /*11b70*/  @!P0 ST.E.64 desc[UR8][R24.64], R122 ;  /* 0x0000007a18008985 */ /* 0x0003e2000c101b08 */
[----:B------:R-:W-:Y:S02]  /*11b80*/  ISETP.GE.AND P0, PT, R212, UR4, PT ;  /* 0x00000004d4007c0c */ /* 0x000fe4000bf06270 */
[----:B------:R-:W-:Y:S02]  /*11b90*/  @!P3 LEA.HI.X R7, R216, R3, R86, 0x2, P5 ;  /* 0x00000003d807b211 */ /* 0x000fe400028f1456 */
[----:B------:R-:W-:-:S02]  /*11ba0*/  ISETP.GE.AND P5, PT, R211, UR4, PT ;  /* 0x00000004d3007c0c */ /* 0x000fc4000bfa6270 */
[CC--:B-----5:R-:W-:Y:S01]  /*11bb0*/  @!P4 LEA R8, P6, R215.reuse, R2.reuse, 0x2 ;  /* 0x00000002d708c211 */ /* 0x0e0fe200078c10ff */
[----:B------:R1:W-:Y:S01]  /*11bc0*/  @!P3 ST.E.64 desc[UR8][R6.64], R96 ;  /* 0x000000600600b985 */ /* 0x0003e2000c101b08 */
[CC--:B----4-:R-:W-:Y:S02]  /*11bd0*/  @!P2 LEA R10, P3, R214.reuse, R2.reuse, 0x2 ;  /* 0x00000002d60aa211 */ /* 0x0d0fe400078610ff */
[-C--:B------:R-:W-:Y:S02]  /*11be0*/  @!P4 LEA.HI.X R9, R215, R3.reuse, R22, 0x2, P6 ;  /* 0x00000003d709c211 */ /* 0x080fe400030f1416 */
[-C--:B--2---:R-:W-:Y:S02]  /*11bf0*/  @!P1 LEA R12, P6, R213, R2.reuse, 0x2 ;  /* 0x00000002d50c9211 */ /* 0x084fe400078c10ff */
[----:B------:R-:W-:Y:S01]  /*11c00*/  @!P2 LEA.HI.X R11, R214, R3, R19, 0x2, P3 ;  /* 0x00000003d60ba211 */ /* 0x000fe200018f1413 */
[----:B------:R1:W-:Y:S01]  /*11c10*/  @!P4 ST.E.64 desc[UR8][R8.64], R100 ;  /* 0x000000640800c985 */ /* 0x0003e2000c101b08 */
[----:B---3--:R-:W-:-:S02]  /*11c20*/  @!P0 LEA R14, P4, R212, R2, 0x2 ;  /* 0x00000002d40e8211 */ /* 0x008fc400078810ff */
        /* <DEDUP_REMOVED lines=8> */
.L_x_5510:
[----:B------:R-:W-:Y:S05]  /*11cb0*/  BSYNC B1 ;  /* 0x0000000000017941 */ /* 0x000fea0003800000 */
.L_x_5509:
[----:B------:R-:W-:Y:S01]  /*11cc0*/  ISETP.GE.AND P0, PT, R5, R16, PT ;  /* 0x000000100500720c */ /* 0x000fe20003f06270 */
[----:B-1----:R1:W3:Y:S04]  /*11cd0*/  SHFL.IDX PT, R7, R4, 0x1, 0x1c1f ;  /* 0x003c1f0004077f89 */ /* 0x0022e800000e0000 */
[----:B------:R1:W4:Y:S08]  /*11ce0*/  SHFL.IDX PT, R6, R0, 0x1, 0x1c1f ;  /* 0x003c1f0000067f89 */ /* 0x00033000000e0000 */
[----:B-1----:R-:W-:Y:S05]  /*11cf0*/  @P0 BRA `(.L_x_5508) ;  /* 0x0000001400640947 */ /* 0x002fea0003800000 */
        /* <DEDUP_REMOVED lines=8> */
[----:B0-----:R-:W-:Y:S02]  /*11d80*/  SHF.R.S32.HI R0, RZ, 0x1f, R207 ;  /* 0x0000001fff007819 */ /* 0x001fe400000114cf */
[----:B------:R-:W-:Y:S02]  /*11d90*/  SHF.R.S32.HI R14, RZ, 0x1f, R13 ;  /* 0x0000001fff0e7819 */ /* 0x000fe4000001140d */
[-C--:B----4-:R-:W-:Y:S01]  /*11da0*/  @!P2 LEA R4, P0, R230, R6.reuse, 0x2 ;  /* 0x00000006e604a211 */ /* 0x090fe200078010ff */
[----:B--23--:R-:W-:Y:S02]  /*11db0*/  @!P1 IMAD.WIDE R2, R18, 0x4, R6 ;  /* 0x0000000412029825 */ /* 0x00cfe400078e0206 */
[----:B------:R-:W-:Y:S02]  /*11dc0*/  @!P5 LEA R8, P6, R229, R6, 0x2 ;  /* 0x00000006e508d211 */ /* 0x000fe400078c10ff */
[----:B------:R-:W-:Y:S01]  /*11dd0*/  @!P2 LEA.HI.X R5, R230, R7, R134, 0x2, P0 ;  /* 0x00000007e605a211 */ /* 0x000fe200000f1486 */
[----:B------:R0:W-:Y:S01]  /*11de0*/  @!P1 ST.E.64 desc[UR8][R2.64], R26 ;  /* 0x0000001a02009985 */ /* 0x0001e2000c101b08 */
[----:B------:R-:W-:-:S02]  /*11df0*/  ISETP.GE.AND P0, PT, R206, UR4, PT ;  /* 0x00000004ce007c0c */ /* 0x000fc4000bf06270 */
[-C--:B------:R-:W-:Y:S01]  /*11e00*/  @!P5 LEA.HI.X R9, R229, R7.reuse, R133, 0x2, P6 ;  /* 0x00000007e509d211 */ /* 0x080fe200030f1485 */
[----:B------:R1:W-:Y:S01]  /*11e10*/  @!P2 ST.E.64 desc[UR8][R4.64], R30 ;  /* 0x0000001e0400a985 */ /* 0x0003e2000c101b08 */
[CC--:B------:R-:W-:Y:S02]  /*11e20*/  @!P4 LEA R10, P2, R207.reuse, R6.reuse, 0x2 ;  /* 0x00000006cf0ac211 */ /* 0x0c0fe400078410ff */
[----:B------:R-:W-:Y:S01]  /*11e30*/  ISETP.GE.AND P1, PT, R228, UR4, PT ;  /* 0x00000004e4007c0c */ /* 0x000fe2000bf26270 */
[----:B------:R-:W-:Y:S01]  /*11e40*/  @!P5 ST.E.64 desc[UR8][R8.64], R34 ;  /* 0x000000220800d985 */ /* 0x000fe2000c101b08 */
[----:B------:R-:W-:Y:S02]  /*11e50*/  @!P4 LEA.HI.X R11, R207, R7, R0, 0x2, P2 ;  /* 0x00000007cf0bc211 */ /* 0x000fe400010f1400 */
[----:B------:R-:W-:Y:S02]  /*11e60*/  ISETP.GE.AND P2, PT, R227, UR4, PT ;  /* 0x00000004e3007c0c */ /* 0x000fe4000bf46270 */
[----:B------:R-:W-:Y:S01]  /*11e70*/  @!P3 LEA R12, P6, R13, R6, 0x2 ;  /* 0x000000060d0cb211 */ /* 0x000fe200078c10ff */
[----:B------:R2:W-:Y:S01]  /*11e80*/  @!P4 ST.E.64 desc[UR8][R10.64], R38 ;  /* 0x000000260a00c985 */ /* 0x0005e2000c101b08 */
[----:B0-----:R-:W-:-:S02]  /*11e90*/  SHF.R.S32.HI R3, RZ, 0x1f, R206 ;  /* 0x0000001fff037819 */ /* 0x001fc400000114ce */
[CC--:B------:R-:W-:Y:S02]  /*11ea0*/  @!P0 LEA R2, P4, R206.reuse, R6.reuse, 0x2 ;  /* 0x00000006ce028211 */ /* 0x0c0fe400078810ff */
[-C--:B------:R-:W-:Y:S02]  /*11eb0*/  @!P3 LEA.HI.X R13, R13, R7.reuse, R14, 0x2, P6 ;  /* 0x000000070d0db211 */ /* 0x080fe400030f140e */
[----:B------:R-:W-:Y:S02]  /*11ec0*/  @!P0 LEA.HI.X R3, R206, R7, R3, 0x2, P4 ;  /* 0x00000007ce038211 */ /* 0x000fe400020f1403 */
[----:B------:R-:W-:Y:S01]  /*11ed0*/  ISETP.GE.AND P4, PT, R225, UR4, PT ;  /* 0x00000004e1007c0c */ /* 0x000fe2000bf86270 */
[----:B------:R0:W-:Y:S01]  /*11ee0*/  @!P3 ST.E.64 desc[UR8][R12.64], R42 ;  /* 0x0000002a0c00b985 */ /* 0x0001e2000c101b08 */
[----:B------:R-:W-:Y:S02]  /*11ef0*/  ISETP.GE.AND P3, PT, R226, UR4, PT ;  /* 0x00000004e2007c0c */ /* 0x000fe4000bf66270 */
[-C--:B-1----:R-:W-:Y:S01]  /*11f00*/  @!P1 LEA R4, P5, R228, R6.reuse, 0x2 ;  /* 0x00000006e4049211 */ /* 0x082fe200078a10ff */
[----:B------:R1:W-:Y:S01]  /*11f10*/  @!P0 ST.E.64 desc[UR8][R2.64], R46 ;  /* 0x0000002e02008985 */ /* 0x0003e2000c101b08 */
[----:B------:R-:W-:-:S02]  /*11f20*/  @!P2 LEA R14, P6, R227, R6, 0x2 ;  /* 0x00000006e30ea211 */ /* 0x000fc400078c10ff */
[-C--:B------:R-:W-:Y:S02]  /*11f30*/  @!P1 LEA.HI.X R5, R228, R7.reuse, R132, 0x2, P5 ;  /* 0x00000007e4059211 */ /* 0x080fe400028f1484 */
[----:B------:R-:W-:Y:S02]  /*11f40*/  ISETP.GE.AND P5, PT, R224, UR4, PT ;  /* 0x00000004e0007c0c */ /* 0x000fe4000bfa6270 */
[----:B------:R-:W-:Y:S01]  /*11f50*/  @!P2 LEA.HI.X R15, R227, R7, R131, 0x2, P6 ;  /* 0x00000007e30fa211 */ /* 0x000fe200030f1483 */
[----:B------:R3:W-:Y:S01]  /*11f60*/  @!P1 ST.E.64 desc[UR8][R4.64], R50 ;  /* 0x0000003204009985 */ /* 0x0007e2000c101b08 */
[-C--:B--2---:R-:W-:Y:S02]  /*11f70*/  @!P4 LEA R10, P0, R225, R6.reuse, 0x2 ;  /* 0x00000006e10ac211 */ /* 0x084fe400078010ff */
[----:B------:R-:W-:Y:S01]  /*11f80*/  @!P3 LEA R8, P6, R226, R6, 0x2 ;  /* 0x00000006e208b211 */ /* 0x000fe200078c10ff */
[----:B------:R2:W-:Y:S01]  /*11f90*/  @!P2 ST.E.64 desc[UR8][R14.64], R54 ;  /* 0x000000360e00a985 */ /* 0x0005e2000c101b08 */
[----:B------:R-:W-:-:S02]  /*11fa0*/  ISETP.GE.AND P2, PT, R223, UR4, PT ;  /* 0x00000004df007c0c */ /* 0x000fc4000bf46270 */
[----:B------:R-:W-:Y:S02]  /*11fb0*/  ISETP.GE.AND P1, PT, R222, UR4, PT ;  /* 0x00000004de007c0c */ /* 0x000fe4000bf26270 */
[-C--:B------:R-:W-:Y:S02]  /*11fc0*/  @!P4 LEA.HI.X R11, R225, R7.reuse, R95, 0x2, P0 ;  /* 0x00000007e10bc211 */ /* 0x080fe400000f145f */
[----:B------:R-:W-:Y:S02]  /*11fd0*/  ISETP.GE.AND P0, PT, R221, UR4, PT ;  /* 0x00000004dd007c0c */ /* 0x000fe4000bf06270 */
[----:B------:R-:W-:Y:S02]  /*11fe0*/  @!P3 LEA.HI.X R9, R226, R7, R130, 0x2, P6 ;  /* 0x00000007e209b211 */ /* 0x000fe400030f1482 */
[----:B0-----:R-:W-:-:S03]  /*11ff0*/  @!P5 LEA R12, P6, R224, R6, 0x2 ;  /* 0x00000006e00cd211 */ /* 0x001fc600078c10ff */
[----:B------:R0:W-:Y:S01]  /*12000*/  @!P3 ST.E.64 desc[UR8][R8.64], R58 ;  /* 0x0000003a0800b985 */ /* 0x0001e2000c101b08 */
[-C--:B------:R-:W-:Y:S02]  /*12010*/  @!P5 LEA.HI.X R13, R224, R7.reuse, R94, 0x2, P6 ;  /* 0x00000007e00dd211 */ /* 0x080fe400030f145e */
[CC--:B-1----:R-:W-:Y:S01]  /*12020*/  @!P2 LEA R2, P6, R223.reuse, R6.reuse, 0x2 ;  /* 0x00000006df02a211 */ /* 0x0c2fe200078c10ff */
[----:B------:R1:W-:Y:S01]  /*12030*/  @!P4 ST.E.64 desc[UR8][R10.64], R62 ;  /* 0x0000003e0a00c985 */ /* 0x0003e2000c101b08 */
[-C--:B---3--:R-:W-:Y:S02]  /*12040*/  @!P1 LEA R4, P3, R222, R6.reuse, 0x2 ;  /* 0x00000006de049211 */ /* 0x088fe400078610ff */
[----:B------:R-:W-:Y:S01]  /*12050*/  @!P2 LEA.HI.X R3, R223, R7, R93, 0x2, P6 ;  /* 0x00000007df03a211 */ /* 0x000fe200030f145d */
[----:B------:R3:W-:Y:S01]  /*12060*/  @!P5 ST.E.64 desc[UR8][R12.64], R66 ;  /* 0x000000420c00d985 */ /* 0x0007e2000c101b08 */
[----:B------:R-:W-:Y:S02]  /*12070*/  ISETP.GE.AND P5, PT, R220, UR4, PT ;  /* 0x00000004dc007c0c */ /* 0x000fe4000bfa6270 */
[----:B------:R-:W-:Y:S01]  /*12080*/  ISETP.GE.AND P4, PT, R219, UR4, PT ;  /* 0x00000004db007c0c */ /* 0x000fe2000bf86270 */
[----:B------:R4:W-:Y:S01]  /*12090*/  @!P2 ST.E.64 desc[UR8][R2.64], R70 ;  /* 0x000000460200a985 */ /* 0x0009e2000c101b08 */
[----:B--2---:R-:W-:-:S02]  /*120a0*/  @!P0 LEA R14, P6, R221, R6, 0x2 ;  /* 0x00000006dd0e8211 */ /* 0x004fc400078c10ff */
[-C--:B------:R-:W-:Y:S02]  /*120b0*/  @!P1 LEA.HI.X R5, R222, R7.reuse, R92, 0x2, P3 ;  /* 0x00000007de059211 */ /* 0x080fe400018f145c */
[----:B------:R-:W-:Y:S02]  /*120c0*/  @!P0 LEA.HI.X R15, R221, R7, R91, 0x2, P6 ;  /* 0x00000007dd0f8211 */ /* 0x000fe400030f145b */
[----:B------:R-:W-:Y:S01]  /*120d0*/  ISETP.GE.AND P3, PT, R218, UR4, PT ;  /* 0x00000004da007c0c */ /* 0x000fe2000bf66270 */
[----:B------:R2:W-:Y:S02]  /*120e0*/  @!P1 ST.E.64 desc[UR8][R4.64], R74 ;  /* 0x0000004a04009985 */ /* 0x0005e4000c101b08 */
[----:B0-----:R-:W-:Y:S02]  /*120f0*/  @!P5 LEA R8, P1, R220, R6, 0x2 ;  /* 0x00000006dc08d211 */ /* 0x001fe400078210ff */
[----:B------:R-:W-:Y:S01]  /*12100*/  @!P0 ST.E.64 desc[UR8][R14.64], R78 ;  /* 0x0000004e0e008985 */ /* 0x000fe2000c101b08 */
[----:B------:R-:W-:-:S02]  /*12110*/  ISETP.GE.AND P0, PT, R217, UR4, PT ;  /* 0x00000004d9007c0c */ /* 0x000fc4000bf06270 */
[CC--:B-1----:R-:W-:Y:S02]  /*12120*/  @!P4 LEA R10, P2, R219.reuse, R6.reuse, 0x2 ;  /* 0x00000006db0ac211 */ /* 0x0c2fe400078410ff */
        /* <DEDUP_REMOVED lines=15> */
[----:B--2---:R-:W-:-:S02]  /*12220*/  @!P1 LEA R4, P6, R216, R6, 0x2 ;  /* 0x00000006d8049211 */ /* 0x004fc400078c10ff */
[CC--:B0-----:R-:W-:Y:S02]  /*12230*/  @!P4 LEA R8, P0, R215.reuse, R6.reuse, 0x2 ;  /* 0x00000006d708c211 */ /* 0x0c1fe400078010ff */
[-C--:B------:R-:W-:Y:S02]  /*12240*/  @!P1 LEA.HI.X R5, R216, R7.reuse, R86, 0x2, P6 ;  /* 0x00000007d8059211 */ /* 0x080fe400030f1456 */
[-C--:B------:R-:W-:Y:S02]  /*12250*/  @!P4 LEA.HI.X R9, R215, R7.reuse, R22, 0x2, P0 ;  /* 0x00000007d709c211 */ /* 0x080fe400000f1416 */
[-C--:B-1----:R-:W-:Y:S01]  /*12260*/  @!P3 LEA R10, P6, R214, R6.reuse, 0x2 ;  /* 0x00000006d60ab211 */ /* 0x082fe200078c10ff */
        /* <DEDUP_REMOVED lines=17> */
.L_x_5499:
        /* <DEDUP_REMOVED lines=39> */
.L_x_5511:
        /* <DEDUP_REMOVED lines=64> */
.L_x_5513:
[----:B------:R-:W-:Y:S05]  /*129f0*/  BSYNC B1 ;  /* 0x0000000000017941 */ /* 0x000fea0003800000 */
.L_x_5512:
        /* <DEDUP_REMOVED lines=14> */
[----:B------:R-:W-:Y:S02]  /*12ae0*/  ULDC.64 UR10, c[0x0][0xae8] ;  /* 0x0002ba00000a7ab9 */ /* 0x000fe40000000a00 */
[----:B------:R-:W-:Y:S01]  /*12af0*/  UIMAD.WIDE.U32 UR8, UR17, UR10, UR8 ;  /* 0x0000000a110872a5 */ /* 0x000fe2000f8e0008 */
[----:B------:R-:W-:Y:S02]  /*12b00*/  VIADD R6, R2, UR16 ;  /* 0x0000001002067c36 */ /* 0x000fe40008000000 */
[----:B------:R-:W-:Y:S01]  /*12b10*/  VIADD R8, R231, UR16 ;  /* 0x00000010e7087c36 */ /* 0x000fe20008000000 */
[----:B------:R-:W-:Y:S01]  /*12b20*/  UIMAD UR9, UR17, UR11, UR9 ;  /* 0x0000000b110972a4 */ /* 0x000fe2000f8e0209 */
[----:B0-----:R-:W-:Y:S02]  /*12b30*/  IMAD.MOV.U32 R5, RZ, RZ, R6 ;  /* 0x000000ffff057224 */ /* 0x001fe400078e0006 */
[----:B------:R-:W-:Y:S01]  /*12b40*/  ULDC.64 UR10, c[0x0][0xaf0] ;  /* 0x0002bc00000a7ab9 */ /* 0x000fe20000000a00 */
[----:B-1----:R-:W-:Y:S01]  /*12b50*/  ISETP.NE.AND P0, PT, R11, 0x1, PT ;  /* 0x000000010b00780c */ /* 0x002fe20003f05270 */
[----:B------:R-:W-:-:S04]  /*12b60*/  UIMAD UR13, UR13, UR10, URZ ;  /* 0x0000000a0d0d72a4 */ /* 0x000fc8000f8e023f */
[----:B------:R-:W-:Y:S02]  /*12b70*/  UIMAD UR4, UR12, UR11, UR13 ;  /* 0x0000000b0c0472a4 */ /* 0x000fe4000f8e020d */
[----:B------:R-:W-:-:S03]  /*12b80*/  UIMAD.WIDE.U32 UR12, UR12, UR10, UR8 ;  /* 0x0000000a0c0c72a5 */ /* 0x000fc6000f8e0008 */
[----:B------:R-:W-:Y:S01]  /*12b90*/  ULDC.64 UR8, c[0x0][0xae0] ;  /* 0x0002b80000087ab9 */ /* 0x000fe20000000a00 */
[----:B------:R-:W-:Y:S02]  /*12ba0*/  UIADD3 UR4, UR13, UR4, URZ ;  /* 0x000000040d047290 */ /* 0x000fe4000fffe03f */
[----:B------:R-:W0:Y:S08]  /*12bb0*/  @P0 LDC R3, c[0x0][0xbec] ;  /* 0x0002fb00ff030b82 */ /* 0x000e300000000800 */
        /* <DEDUP_REMOVED lines=9> */
[----:B------:R-:W-:Y:S02]  /*12c50*/  IMAD.U32 R2, RZ, RZ, UR12 ;  /* 0x0000000cff027e24 */ /* 0x000fe4000f8e00ff */
[C---:B------:R-:W-:Y:S01]  /*12c60*/  IMAD R9, R5.reuse, UR9, R4 ;  /* 0x0000000905097c24 */ /* 0x040fe2000f8e0204 */
[----:B------:R-:W-:Y:S01]  /*12c70*/  SHF.R.S32.HI R4, RZ, 0x1f, R7 ;  /* 0x0000001fff047819 */ /* 0x000fe20000011407 */
[----:B------:R-:W-:Y:S01]  /*12c80*/  IMAD.WIDE.U32 R2, R5, UR8, R2 ;  /* 0x0000000805027c25 */ /* 0x000fe2000f8e0002 */
[----:B------:R-:W-:-:S03]  /*12c90*/  ULDC.64 UR8, c[0x0][0xad8] ;  /* 0x0002b60000087ab9 */ /* 0x000fc60000000a00 */
[----:B------:R-:W-:Y:S02]  /*12ca0*/  IMAD.IADD R3, R3, 0x1, R9 ;  /* 0x0000000103037824 */ /* 0x000fe400078e0209 */
[----:B------:R-:W-:Y:S02]  /*12cb0*/  IMAD R6, R4, UR8, RZ ;  /* 0x0000000804067c24 */ /* 0x000fe4000f8e02ff */
[----:B-----5:R-:W-:Y:S02]  /*12cc0*/  IMAD R11, R0, R11, RZ ;  /* 0x0000000b000b7224 */ /* 0x020fe400078e02ff */
[C---:B------:R-:W-:Y:S02]  /*12cd0*/  VIADD R4, R8.reuse, 0x40 ;  /* 0x0000004008047836 */ /* 0x040fe40000000000 */
[C---:B------:R-:W-:Y:S01]  /*12ce0*/  IMAD R5, R7.reuse, UR9, R6 ;  /* 0x0000000907057c24 */ /* 0x040fe2000f8e0206 */
[-C--:B------:R-:W-:Y:S01]  /*12cf0*/  ISETP.GE.AND P2, PT, R8, R11.reuse, PT ;  /* 0x0000000b0800720c */ /* 0x080fe20003f46270 */
[----:B------:R-:W-:Y:S01]  /*12d00*/  IMAD.WIDE.U32 R2, R7, UR8, R2 ;  /* 0x0000000807027c25 */ /* 0x000fe2000f8e0002 */
[----:B------:R-:W-:Y:S01]  /*12d10*/  ULDC.64 UR8, c[0x0][0xa80] ;  /* 0x0002a00000087ab9 */ /* 0x000fe20000000a00 */
[----:B------:R-:W-:-:S02]  /*12d20*/  ISETP.GE.AND P1, PT, R4, R11, PT ;  /* 0x0000000b0400720c */ /* 0x000fc40003f26270 */
[----:B------:R-:W-:Y:S01]  /*12d30*/  IMAD.IADD R3, R3, 0x1, R5 ;  /* 0x0000000103037824 */ /* 0x000fe200078e0205 */
[----:B------:R-:W-:Y:S01]  /*12d40*/  LEA R4, P3, R2, UR8, 0x1 ;  /* 0x0000000802047c11 */ /* 0x000fe2000f8608ff */
[----:B------:R-:W-:Y:S02]  /*12d50*/  VIADD R0, R8, 0x20 ;  /* 0x0000002008007836 */ /* 0x000fe40000000000 */
[----:B------:R-:W-:Y:S01]  /*12d60*/  IMAD.SHL.U32 R7, R204, 0x8, RZ ;  /* 0x00000008cc077824 */ /* 0x000fe200078e00ff */
[----:B------:R-:W-:Y:S02]  /*12d70*/  LEA.HI.X R5, R2, UR9, R3, 0x1, P3 ;  /* 0x0000000902057c11 */ /* 0x000fe400098f0c03 */
[----:B------:R-:W-:Y:S01]  /*12d80*/  ISETP.GE.AND P0, PT, R0, R11, PT ;  /* 0x0000000b0000720c */ /* 0x000fe20003f06270 */
[C---:B------:R-:W-:Y:S01]  /*12d90*/  VIADD R13, R7.reuse, 0x80 ;  /* 0x00000080070d7836 */ /* 0x040fe20000000000 */
[----:B------:R0:W1:Y:S01]  /*12da0*/  SHFL.IDX PT, R2, R4, RZ, 0x181f ;  /* 0x00181fff04027589 */ /* 0x00006200000e0000 */
[----:B------:R-:W-:Y:S01]  /*12db0*/  VIADD R9, R7, 0x40 ;  /* 0x0000004007097836 */ /* 0x000fe20000000000 */
[----:B------:R-:W-:-:S02]  /*12dc0*/  SHF.R.S32.HI R12, RZ, 0x1f, R7 ;  /* 0x0000001fff0c7819 */ /* 0x000fc40000011407 */
        /* <DEDUP_REMOVED lines=18> */
.L_x_5515:
[----:B------:R-:W-:Y:S05]  /*12ef0*/  BSYNC B1 ;  /* 0x0000000000017941 */ /* 0x000fea0003800000 */
.L_x_5514:
        /* <DEDUP_REMOVED lines=18> */
.L_x_5517:
[----:B------:R-:W-:Y:S05]  /*13020*/  BSYNC B1 ;  /* 0x0000000000017941 */ /* 0x000fea0003800000 */
.L_x_5516:
        /* <DEDUP_REMOVED lines=18> */
.L_x_5519:
[----:B------:R-:W-:Y:S05]  /*13150*/  BSYNC B1 ;  /* 0x0000000000017941 */ /* 0x000fea0003800000 */
.L_x_5518:
        /* <DEDUP_REMOVED lines=19> */
.L_x_5508:
[----:B------:R-:W-:Y:S05]  /*13290*/  BSYNC B0 ;  /* 0x0000000000007941 */ /* 0x000fea0003800000 */
.L_x_5498:
[----:B------:R-:W-:Y:S02]  /*132a0*/  ULDC UR4, c[0x0][0xc3c] ;  /* 0x00030f0000047ab9 */ /* 0x000fe40000000800 */
[----:B------:R-:W-:-:S06]  /*132b0*/  UISETP.GE.AND UP0, UPT, UR7, UR4, UPT ;  /* 0x000000040700728c */ /* 0x000fcc000bf06270 */
[----:B------:R-:W-:-:S13]  /*132c0*/  PLOP3.LUT P0, PT, PT, PT, UP0, 0x80, 0x0 ;  /* 0x000000000000781c */ /* 0x000fda0003f0f008 */
[----:B------:R-:W-:Y:S05]  /*132d0*/  @!P0 BRA `(.L_x_5520) ;  /* 0xfffffedc007c8947 */ /* 0x000fea000383ffff */
[----:B------:R-:W-:Y:S05]  /*132e0*/  EXIT ;  /* 0x000000000000794d */ /* 0x000fea0003800000 */
.L_x_5461:
        /* <DEDUP_REMOVED lines=18> */
.L_x_5521:
[----:B0-----:R-:W0:Y:S01]  /*13410*/  S2R R0, SR_TID.X ;  /* 0x0000000000007919 */ /* 0x001e220000002100 */
[----:B------:R-:W-:Y:S01]  /*13420*/  ULDC UR4, c[0x0][0xc3c] ;  /* 0x00030f0000047ab9 */ /* 0x000fe20000000800 */
[----:B------:R-:W-:Y:S01]  /*13430*/  ULDC.64 UR6, c[0x0][0x208] ;  /* 0x0000820000067ab9 */ /* 0x000fe20000000a00 */
[----:B------:R-:W-:Y:S01]  /*13440*/  ULDC UR5, c[0x0][0xc38] ;  /* 0x00030e0000057ab9 */ /* 0x000fe20000000800 */
[----:B0-----:R-:W-:-:S04]  /*13450*/  LOP3.LUT R0, R0, 0x1f, RZ, 0xc0, !PT ;  /* 0x0000001f00007812 */ /* 0x001fc800078ec0ff */
[----:B------:R-:W-:-:S04]  /*13460*/  ISETP.NE.AND P0, PT, R0, 0x1f, PT ;  /* 0x0000001f0000780c */ /* 0x000fc80003f05270 */
[----:B------:R-:W-:-:S13]  /*13470*/  ISETP.GE.OR P1, PT, R0, UR4, !P0 ;  /* 0x0000000400007c0c */ /* 0x000fda000c726670 */
[----:B------:R-:W0:Y:S08]  /*13480*/  @!P1 LDC.64 R2, c[0x0][0xc80] ;  /* 0x00032000ff029b82 */ /* 0x000e300000000a00 */
[----:B------:R-:W1:Y:S01]  /*13490*/  @!P1 LDC.64 R4, c[0x0][0xc78] ;  /* 0x00031e00ff049b82 */ /* 0x000e620000000a00 */
[----:B0-----:R-:W-:-:S05]  /*134a0*/  @!P1 IMAD.WIDE.U32 R2, R0, 0x4, R2 ;  /* 0x0000000400029825 */ /* 0x001fca00078e0002 */
[----:B------:R1:W2:Y:S02]  /*134b0*/  @!P1 LDG.E R6, desc[UR6][R2.64] ;  /* 0x0000000602069981 */ /* 0x0002a4000c1e1900 */
[----:B-1----:R-:W-:-:S04]  /*134c0*/  @!P1 IMAD.WIDE.U32 R2, R0, 0x4, R4 ;  /* 0x0000000400029825 */ /* 0x002fc800078e0004 */
[----:B------:R-:W-:-:S06]  /*134d0*/  IMAD.MOV.U32 R5, RZ, RZ, RZ ;  /* 0x000000ffff057224 */ /* 0x000fcc00078e00ff */
        /* <DEDUP_REMOVED lines=32> */
.L_x_5525:
        /* <DEDUP_REMOVED lines=40> */
.L_x_5523:
        /* <DEDUP_REMOVED lines=10> */
[----:B------:R-:W-:-:S06]  /*13a00*/  VIADD R8, R10, 0xffffffff ;  /* 0xffffffff0a087836 */ /* 0x000fcc0000000000 */
[----:B------:R3:W4:Y:S02]  /*13a10*/  SHFL.IDX PT, R8, R3, R8, 0x1f ;  /* 0x00001f0803087589 */ /* 0x00072400000e0000 */
.L_x_5526:
[----:B---34-:R-:W-:Y:S01]  /*13a20*/  IMAD R3, R8, UR5, R9 ;  /* 0x0000000508037c24 */ /* 0x018fe2000f8e0209 */
[----:B-1----:R-:W-:Y:S01]  /*13a30*/  ISETP.NE.AND P0, PT, R7, 0x1, PT ;  /* 0x000000010700780c */ /* 0x002fe20003f05270 */
[----:B------:R-:W-:-:S03]  /*13a40*/  VIADD R13, R10, UR4 ;  /* 0x000000040a0d7c36 */ /* 0x000fc60008000000 */
[----:B------:R1:W-:Y:S01]  /*13a50*/  STL [R1], R3 ;  /* 0x0000000301007387 */ /* 0x0003e20000100800 */
[----:B0-----:R-:W-:-:S03]  /*13a60*/  IADD3 R5, -R3, UR6, RZ ;  /* 0x0000000603057c10 */ /* 0x001fc6000fffe1ff */
[----:B------:R1:W-:Y:S05]  /*13a70*/  STL [R1+0xc], R13 ;  /* 0x00000c0d01007387 */ /* 0x0003ea0000100800 */
[----:B------:R-:W-:Y:S05]  /*13a80*/  @!P0 BRA `(.L_x_5527) ;  /* 0x0000000000e08947 */ /* 0x000fea0003800000 */
[----:B--2---:R-:W-:Y:S01]  /*13a90*/  IABS R6, R4 ;  /* 0x0000000400067213 */ /* 0x004fe20000000000 */
[----:B------:R-:W-:Y:S01]  /*13aa0*/  IMAD.MOV.U32 R2, RZ, RZ, RZ ;  /* 0x000000ffff027224 */ /* 0x000fe200078e00ff */
[----:B------:R-:W-:Y:S02]  /*13ab0*/  IABS R8, R7 ;  /* 0x0000000700087213 */ /* 0x000fe40000000000 */
[----:B------:R-:W0:Y:S08]  /*13ac0*/  I2F.RP R9, R6 ;  /* 0x0000000600097306 */ /* 0x000e300000209400 */
[----:B------:R-:W-:Y:S08]  /*13ad0*/  I2F.RP R12, R8 ;  /* 0x00000008000c7306 */ /* 0x000ff00000209400 */
[----:B0-----:R-:W1:Y:S02]  /*13ae0*/  MUFU.RCP R9, R9 ;  /* 0x0000000900097308 */ /* 0x001e640000001000 */
[----:B-1----:R-:W-:-:S06]  /*13af0*/  VIADD R3, R9, 0xffffffe ;  /* 0x0ffffffe09037836 */ /* 0x002fcc0000000000 */
[----:B------:R-:W0:Y:S02]  /*13b00*/  F2I.FTZ.U32.TRUNC.NTZ R3, R3 ;  /* 0x0000000300037305 */ /* 0x000e24000021f000 */
[----:B0-----:R-:W-:-:S04]  /*13b10*/  IMAD.MOV R11, RZ, RZ, -R3 ;  /* 0x000000ffff0b7224 */ /* 0x001fc800078e0a03 */
[----:B------:R-:W-:-:S04]  /*13b20*/  IMAD R11, R11, R6, RZ ;  /* 0x000000060b0b7224 */ /* 0x000fc800078e02ff */
[----:B------:R-:W-:Y:S01]  /*13b30*/  IMAD.HI.U32 R10, R3, R11, R2 ;  /* 0x0000000b030a7227 */ /* 0x000fe200078e0002 */
[----:B------:R-:W-:Y:S01]  /*13b40*/  IABS R11, R5 ;  /* 0x00000005000b7213 */ /* 0x000fe20000000000 */
[----:B------:R-:W0:Y:S01]  /*13b50*/  MUFU.RCP R2, R12 ;  /* 0x0000000c00027308 */ /* 0x000e220000001000 */
[----:B------:R-:W-:-:S03]  /*13b60*/  IABS R3, R4 ;  /* 0x0000000400037213 */ /* 0x000fc60000000000 */
[----:B------:R-:W-:-:S04]  /*13b70*/  IMAD.HI.U32 R9, R10, R11, RZ ;  /* 0x0000000b0a097227 */ /* 0x000fc800078e00ff */
[----:B------:R-:W-:-:S04]  /*13b80*/  IMAD.MOV R14, RZ, RZ, -R3 ;  /* 0x000000ffff0e7224 */ /* 0x000fc800078e0a03 */
[----:B------:R-:W-:Y:S02]  /*13b90*/  IMAD R11, R9, R14, R11 ;  /* 0x0000000e090b7224 */ /* 0x000fe400078e020b */
[----:B0-----:R-:W-:-:S03]  /*13ba0*/  VIADD R3, R2, 0xffffffe ;  /* 0x0ffffffe02037836 */ /* 0x001fc60000000000 */
[----:B------:R-:W-:Y:S01]  /*13bb0*/  ISETP.GT.U32.AND P1, PT, R6, R11, PT ;  /* 0x0000000b0600720c */ /* 0x000fe20003f24070 */
[----:B------:R-:W-:Y:S02]  /*13bc0*/  IMAD.MOV.U32 R2, RZ, RZ, RZ ;  /* 0x000000ffff027224 */ /* 0x000fe400078e00ff */
[----:B------:R-:W0:Y:S10]  /*13bd0*/  F2I.FTZ.U32.TRUNC.NTZ R3, R3 ;  /* 0x0000000300037305 */ /* 0x000e34000021f000 */
[----:B------:R-:W-:-:S02]  /*13be0*/  @!P1 IMAD.IADD R11, R11, 0x1, -R6 ;  /* 0x000000010b0b9824 */ /* 0x000fc400078e0a06 */
[----:B------:R-:W-:Y:S01]  /*13bf0*/  @!P1 VIADD R9, R9, 0x1 ;  /* 0x0000000109099836 */ /* 0x000fe20000000000 */
[----:B------:R-:W-:Y:S02]  /*13c00*/  ISETP.NE.AND P1, PT, R4, RZ, PT ;  /* 0x000000ff0400720c */ /* 0x000fe40003f25270 */
[----:B------:R-:W-:Y:S01]  /*13c10*/  ISETP.GE.U32.AND P0, PT, R11, R6, PT ;  /* 0x000000060b00720c */ /* 0x000fe20003f06070 */
[----:B0-----:R-:W-:-:S04]  /*13c20*/  IMAD.MOV R11, RZ, RZ, -R3 ;  /* 0x000000ffff0b7224 */ /* 0x001fc800078e0a03 */
[----:B------:R-:W-:-:S04]  /*13c30*/  IMAD R11, R11, R8, RZ ;  /* 0x000000080b0b7224 */ /* 0x000fc800078e02ff */
[----:B------:R-:W-:Y:S01]  /*13c40*/  IMAD.HI.U32 R6, R3, R11, R2 ;  /* 0x0000000b03067227 */ /* 0x000fe200078e0002 */
[----:B------:R-:W-:-:S03]  /*13c50*/  LOP3.LUT R2, R5, R4, RZ, 0x3c, !PT ;  /* 0x0000000405027212 */ /* 0x000fc600078e3cff */
[----:B------:R-:W-:Y:S01]  /*13c60*/  @P0 VIADD R9, R9, 0x1 ;  /* 0x0000000109090836 */ /* 0x000fe20000000000 */
[----:B------:R-:W-:Y:S02]  /*13c70*/  ISETP.GE.AND P2, PT, R2, RZ, PT ;  /* 0x000000ff0200720c */ /* 0x000fe40003f46270 */
[----:B------:R-:W-:-:S05]  /*13c80*/  IABS R2, R7 ;  /* 0x0000000700027213 */ /* 0x000fca0000000000 */
[----:B------:R-:W-:-:S06]  /*13c90*/  IMAD.MOV R2, RZ, RZ, -R2 ;  /* 0x000000ffff027224 */ /* 0x000fcc00078e0a02 */
[----:B------:R-:W-:Y:S01]  /*13ca0*/  @!P2 IMAD.MOV R9, RZ, RZ, -R9 ;  /* 0x000000ffff09a224 */ /* 0x000fe200078e0a09 */
[----:B------:R-:W-:-:S04]  /*13cb0*/  @!P1 LOP3.LUT R9, RZ, R4, RZ, 0x33, !PT ;  /* 0x00000004ff099212 */ /* 0x000fc800078e33ff */
[----:B------:R-:W-:-:S05]  /*13cc0*/  IABS R3, R9 ;  /* 0x0000000900037213 */ /* 0x000fca0000000000 */
        /* <DEDUP_REMOVED lines=12> */
[--C-:B------:R-:W-:Y:S02]  /*13d90*/  IMAD.MOV R2, RZ, RZ, -R6.reuse ;  /* 0x000000ffff027224 */ /* 0x100fe400078e0a06 */
[C---:B------:R-:W-:Y:S02]  /*13da0*/  IMAD R6, R7.reuse, 0x1000000, R6 ;  /* 0x0100000007067824 */ /* 0x040fe400078e0206 */
[--C-:B------:R-:W-:Y:S02]  /*13db0*/  IMAD R7, R7, R2, R9.reuse ;  /* 0x0000000207077224 */ /* 0x100fe400078e0209 */
[----:B------:R-:W-:Y:S02]  /*13dc0*/  IMAD.MOV R2, RZ, RZ, -R9 ;  /* 0x000000ffff027224 */ /* 0x000fe400078e0a09 */
[----:B------:R-:W-:Y:S02]  /*13dd0*/  IMAD R3, R7, 0x10000, R6 ;  /* 0x0001000007037824 */ /* 0x000fe400078e0206 */
[----:B------:R-:W-:-:S03]  /*13de0*/  IMAD R2, R4, R2, R5 ;  /* 0x0000000204027224 */ /* 0x000fc600078e0205 */
[----:B------:R0:W-:Y:S01]  /*13df0*/  STL [R1+0x8], R3 ;  /* 0x0000080301007387 */ /* 0x0001e20000100800 */
[----:B------:R-:W-:Y:S05]  /*13e00*/  BRA `(.L_x_5528) ;  /* 0x0000000000f87947 */ /* 0x000fea0003800000 */
.L_x_5527:
[----:B-1----:R-:W0:Y:S01]  /*13e10*/  LDC.64 R2, c[0x0][0xc90] ;  /* 0x00032400ff027b82 */ /* 0x002e220000000a00 */
[----:B------:R-:W-:Y:S01]  /*13e20*/  ULDC.64 UR6, c[0x0][0x208] ;  /* 0x0000820000067ab9 */ /* 0x000fe20000000a00 */
[----:B0-----:R-:W-:-:S05]  /*13e30*/  IMAD.WIDE R2, R13, 0x4, R2 ;  /* 0x000000040d027825 */ /* 0x001fca00078e0202 */
[----:B------:R0:W2:Y:S02]  /*13e40*/  LDG.E R7, desc[UR6][R2.64] ;  /* 0x0000000602077981 */ /* 0x0000a4000c1e1900 */
        /* <DEDUP_REMOVED lines=29> */
[----:B------:R-:W-:-:S04]  /*14020*/  VIADDMNMX R7, R10, UR5, R7, PT ;  /* 0x000000050a077c46 */ /* 0x000fc8000b800107 */
[-C--:B------:R-:W-:Y:S02]  /*14030*/  IABS R9, R7.reuse ;  /* 0x0000000700097213 */ /* 0x080fe40000000000 */
        /* <DEDUP_REMOVED lines=11> */
[----:B------:R-:W-:Y:S02]  /*140f0*/  LOP3.LUT R3, R5, R7, RZ, 0x3c, !PT ;  /* 0x0000000705037212 */ /* 0x000fe400078e3cff */
[----:B------:R-:W-:Y:S01]  /*14100*/  IADD3 R5, R8, 0x1000000, R5 ;  /* 0x0100000008057810 */ /* 0x000fe20007ffe005 */
        /* <DEDUP_REMOVED lines=10> */
[----:B------:R-:W-:Y:S01]  /*141b0*/  @!P1 LOP3.LUT R2, RZ, R7, RZ, 0x33, !PT ;  /* 0x00000007ff029212 */ /* 0x000fe200078e33ff */
[----:B------:R-:W-:-:S04]  /*141c0*/  IMAD.MOV R7, RZ, RZ, -R7 ;  /* 0x000000ffff077224 */ /* 0x000fc800078e0a07 */
[----:B------:R-:W-:-:S05]  /*141d0*/  IMAD R3, R2, R7, R5 ;  /* 0x0000000702037224 */ /* 0x000fca00078e0205 */
[----:B------:R1:W-:Y:S02]  /*141e0*/  STL [R1+0x8], R3 ;  /* 0x0000080301007387 */ /* 0x0003e40000100800 */
.L_x_5528:
[----:B01----:R-:W-:-:S05]  /*141f0*/  LOP3.LUT R3, RZ, R2, RZ, 0x33, !PT ;  /* 0x00000002ff037212 */ /* 0x003fca00078e33ff */
[----:B------:R-:W-:-:S05]  /*14200*/  IMAD.IADD R2, R4, 0x1, R3 ;  /* 0x0000000104027824 */ /* 0x000fca00078e0203 */
[----:B------:R1:W-:Y:S01]  /*14210*/  STL [R1+0x4], R2 ;  /* 0x0000040201007387 */ /* 0x0003e20000100800 */
[----:B------:R-:W-:Y:S05]  /*14220*/  BRA `(.L_x_5529) ;  /* 0x0000000000107947 */ /* 0x000fea0003800000 */
.L_x_5524:
[----:B------:R-:W-:Y:S01]  /*14230*/  IMAD.U32 R2, RZ, RZ, UR6 ;  /* 0x00000006ff027e24 */ /* 0x000fe2000f8e00ff */
[----:B------:R0:W-:Y:S04]  /*14240*/  STL [R1+0x4], RZ ;  /* 0x000004ff01007387 */ /* 0x0001e80000100800 */
[----:B------:R0:W-:Y:S04]  /*14250*/  STL [R1+0x8], RZ ;  /* 0x000008ff01007387 */ /* 0x0001e80000100800 */
[----:B------:R0:W-:Y:S02]  /*14260*/  STL [R1], R2 ;  /* 0x0000000201007387 */ /* 0x0001e40000100800 */
.L_x_5529:
        /* <DEDUP_REMOVED lines=10> */
.L_x_5522:
        /* <DEDUP_REMOVED lines=8> */
[----:B---3--:R-:W2:Y:S01]  /*14390*/  S2R R5, SR_TID.X ;  /* 0x0000000000057919 */ /* 0x008ea20000002100 */
        /* <DEDUP_REMOVED lines=9> */
[----:B0-----:R-:W-:-:S05]  /*14430*/  IMAD.SHL.U32 R0, R5, 0x8, RZ ;  /* 0x0000000805007824 */ /* 0x001fca00078e00ff */
[C---:B-1----:R-:W-:Y:S02]  /*14440*/  LOP3.LUT R2, R0.reuse, 0x1f8, RZ, 0xc0, !PT ;  /* 0x000001f800027812 */ /* 0x042fe400078ec0ff */
        /* <DEDUP_REMOVED lines=14> */
.L_x_5638:
        /* <DEDUP_REMOVED lines=52> */
[----:B------:R-:W-:Y:S01]  /*14870*/  IMAD.MOV.U32 R10, RZ, RZ, R9 ;  /* 0x000000ffff0a7224 */ /* 0x000fe200078e0009 */
[----:B------:R-:W-:Y:S06]  /*14880*/  @P2 BRA `(.L_x_5531) ;  /* 0x0000000000182947 */ /* 0x000fec0003800000 */
[----:B------:R-:W-:Y:S05]  /*14890*/  @!P1 BRA `(.L_x_5531) ;  /* 0x0000000000149947 */ /* 0x000fea0003800000 */
[----:B------:R-:W-:Y:S02]  /*148a0*/  ULDC.64 UR4, c[0x0][0x208] ;  /* 0x0000820000047ab9 */ /* 0x000fe40000000a00 */
[----:B------:R-:W2:Y:S04]  /*148b0*/  LDG.E R7, desc[UR4][R2.64] ;  /* 0x0000000402077981 */ /* 0x000ea8000c1e1900 */
[----:B------:R-:W2:Y:S02]  /*148c0*/  LDG.E R2, desc[UR4][R2.64+0x4] ;  /* 0x0000040402027981 */ /* 0x000ea4000c1e1900 */
[----:B--2---:R-:W-:-:S05]  /*148d0*/  IMAD.IADD R10, R2, 0x1, -R7 ;  /* 0x00000001020a7824 */ /* 0x004fca00078e0a07 */
[----:B------:R1:W-:Y:S02]  /*148e0*/  STL [R1+0x38], R10 ;  /* 0x0000380a01007387 */ /* 0x0003e40000100800 */
.L_x_5531:
[----:B------:R-:W0:Y:S01]  /*148f0*/  LDL.LU R3, [R1+0x8] ;  /* 0x0000080001037983 */ /* 0x000e220000300800 */
[----:B------:R-:W-:Y:S02]  /*14900*/  ULDC.64 UR4, c[0x0][0xa20] ;  /* 0x0002880000047ab9 */ /* 0x000fe40000000a00 */
[----:B------:R-:W-:-:S04]  /*14910*/  ISETP.NE.U32.AND P1, PT, RZ, UR4, PT ;  /* 0x00000004ff007c0c */ /* 0x000fc8000bf25070 */
[----:B------:R-:W-:Y:S02]  /*14920*/  ISETP.NE.AND.EX P1, PT, RZ, UR5, PT, P1 ;  /* 0x00000005ff007c0c */ /* 0x000fe4000bf25310 */
[C---:B0-----:R-:W-:Y:S02]  /*14930*/  LOP3.LUT R9, R3.reuse, 0xff000000, RZ, 0xc0, !PT ;  /* 0xff00000003097812 */ /* 0x041fe400078ec0ff */
        /* <DEDUP_REMOVED lines=14> */
.L_x_5532:
[----:B------:R-:W-:Y:S05]  /*14a20*/  @!P0 BRA `(.L_x_5533) ;  /* 0x0000000000108947 */ /* 0x000fea0003800000 */
[----:B------:R-:W-:Y:S02]  /*14a30*/  ULDC.64 UR4, c[0x0][0x208] ;  /* 0x0000820000047ab9 */ /* 0x000fe40000000a00 */
[----:B------:R-:W2:Y:S04]  /*14a40*/  LDG.E R6, desc[UR4][R4.64] ;  /* 0x0000000404067981 */ /* 0x000ea8000c1e1900 */
[----:B------:R-:W2:Y:S02]  /*14a50*/  LDG.E R4, desc[UR4][R4.64+0x4] ;  /* 0x0000040404047981 */ /* 0x000ea4000c1e1900 */
[----:B--2---:R-:W-:-:S07]  /*14a60*/  IMAD.IADD R6, R4, 0x1, -R6 ;  /* 0x0000000104067824 */ /* 0x004fce00078e0a06 */
.L_x_5533:
[----:B0-----:R-:W3:Y:S01]  /*14a70*/  LDL R2, [R1+0x4] ;  /* 0x0000040001027983 */ /* 0x001ee20000100800 */
[----:B-----5:R-:W-:Y:S01]  /*14a80*/  IMAD.IADD R6, R6, 0x1, -R0 ;  /* 0x0000000106067824 */ /* 0x020fe200078e0a00 */
[----:B------:R-:W-:Y:S01]  /*14a90*/  BSSY B0, `(.L_x_5534) ;  /* 0x000003c000007945 */ /* 0x000fe20003800000 */
[----:B------:R-:W0:Y:S01]  /*14aa0*/  LDC R0, c[0x0][0x448] ;  /* 0x00011200ff007b82 */ /* 0x000e220000000800 */
[----:B------:R-:W-:Y:S02]  /*14ab0*/  IMAD.MOV.U32 R4, RZ, RZ, RZ ;  /* 0x000000ffff047224 */ /* 0x000fe400078e00ff */
[----:B------:R-:W-:Y:S02]  /*14ac0*/  VIADD R5, R6, 0x6f ;  /* 0x0000006f06057836 */ /* 0x000fe40000000000 */
[----:B--2---:R-:W-:Y:S02]  /*14ad0*/  IMAD.MOV.U32 R7, RZ, RZ, RZ ;  /* 0x000000ffff077224 */ /* 0x004fe400078e00ff */
[----:B------:R-:W-:Y:S01]  /*14ae0*/  IMAD.HI R4, R5, -0x6db6db6d, R4 ;  /* 0x9249249305047827 */ /* 0x000fe200078e0204 */
[----:B0-----:R-:W-:-:S13]  /*14af0*/  ISETP.NE.AND P0, PT, R0, 0x1, PT ;  /* 0x000000010000780c */ /* 0x001fda0003f05270 */
[----:B------:R-:W0:Y:S08]  /*14b00*/  @P0 LDC R0, c[0x0][0x44c] ;  /* 0x00011300ff000b82 */ /* 0x000e300000000800 */
[----:B------:R-:W2:Y:S01]  /*14b10*/  @P0 LDC R3, c[0x0][0x450] ;  /* 0x00011400ff030b82 */ /* 0x000ea20000000800 */
[----:B---3--:R-:W-:-:S04]  /*14b20*/  IMAD.SHL.U32 R2, R2, 0x80, RZ ;  /* 0x0000008002027824 */ /* 0x008fc800078e00ff */
[----:B------:R-:W-:-:S04]  /*14b30*/  VIADD R2, R2, 0x7f ;  /* 0x0000007f02027836 */ /* 0x000fc80000000000 */
[----:B0-----:R-:W-:-:S05]  /*14b40*/  @P0 IMAD.HI.U32 R0, R2, R0, RZ ;  /* 0x0000000002000227 */ /* 0x001fca00078e00ff */
[----:B--2---:R-:W-:Y:S02]  /*14b50*/  @P0 SHF.R.U32.HI R2, RZ, R3, R0 ;  /* 0x00000003ff020219 */ /* 0x004fe40000011600 */
[----:B------:R-:W-:Y:S02]  /*14b60*/  IADD3 R3, R6, 0x70, -R10 ;  /* 0x0000007006037810 */ /* 0x000fe40007ffe80a */
[----:B------:R-:W-:Y:S02]  /*14b70*/  SHF.R.U32.HI R0, RZ, 0x1f, R4 ;  /* 0x0000001fff007819 */ /* 0x000fe40000011604 */
[----:B-1----:R-:W-:Y:S01]  /*14b80*/  LOP3.LUT R10, R9, 0xff, RZ, 0xc0, !PT ;  /* 0x000000ff090a7812 */ /* 0x002fe200078ec0ff */
[----:B------:R-:W-:Y:S01]  /*14b90*/  IMAD.IADD R3, R3, 0x1, R2 ;  /* 0x0000000103037824 */ /* 0x000fe200078e0202 */
[----:B------:R-:W-:Y:S01]  /*14ba0*/  LEA.HI.SX32 R0, R4, R0, 0x1a ;  /* 0x0000000004007211 */ /* 0x000fe200078fd2ff */
[----:B------:R-:W-:-:S04]  /*14bb0*/  IMAD.MOV.U32 R2, RZ, RZ, RZ ;  /* 0x000000ffff027224 */ /* 0x000fc800078e00ff */
[----:B------:R-:W-:-:S05]  /*14bc0*/  IMAD.HI R2, R3, -0x6db6db6d, R2 ;  /* 0x9249249303027827 */ /* 0x000fca00078e0202 */
[----:B------:R-:W-:-:S04]  /*14bd0*/  SHF.R.U32.HI R3, RZ, 0x1f, R2 ;  /* 0x0000001fff037819 */ /* 0x000fc80000011602 */
[----:B------:R-:W-:-:S04]  /*14be0*/  LEA.HI.SX32 R3, R2, R3, 0x1a ;  /* 0x0000000302037211 */ /* 0x000fc800078fd2ff */
[----:B------:R-:W-:Y:S02]  /*14bf0*/  VIMNMX R8, R0, R3, PT ;  /* 0x0000000300087248 */ /* 0x000fe40003fe0100 */
[----:B------:R-:W-:Y:S01]  /*14c00*/  SHF.R.U32.HI R0, RZ, 0x10, R9 ;  /* 0x00000010ff007819 */ /* 0x000fe20000011609 */
[----:B------:R-:W-:Y:S01]  /*14c10*/  IMAD.MOV.U32 R9, RZ, RZ, R7 ;  /* 0x000000ffff097224 */ /* 0x000fe200078e0007 */
[----:B------:R-:W-:Y:S01]  /*14c20*/  ISETP.GE.AND P1, PT, R8, 0x1, PT ;  /* 0x000000010800780c */ /* 0x000fe20003f26270 */
[----:B------:R0:W-:Y:S01]  /*14c30*/  STL [R1+0x30], R8 ;  /* 0x0000300801007387 */ /* 0x0001e20000100800 */
[----:B------:R-:W-:-:S03]  /*14c40*/  ISETP.NE.AND P0, PT, R0, RZ, PT ;  /* 0x000000ff0000720c */ /* 0x000fc60003f05270 */
[----:B------:R0:W-:Y:S04]  /*14c50*/  STL [R1+0x3c], R7 ;  /* 0x00003c0701007387 */ /* 0x0001e80000100800 */
[----:B------:R0:W-:Y:S06]  /*14c60*/  STL [R1+0x48], R10 ;  /* 0x0000480a01007387 */ /* 0x0001ec0000100800 */
[----:B------:R-:W1:Y:S01]  /*14c70*/  @!P0 LDC R0, c[0x0][0x9f0] ;  /* 0x00027c00ff008b82 */ /* 0x000e620000000800 */
[----:B------:R-:W-:Y:S05]  /*14c80*/  @!P1 BRA `(.L_x_5535) ;  /* 0x0000000000709947 */ /* 0x000fea0003800000 */
        /* <DEDUP_REMOVED lines=8> */
[----:B0-----:R-:W-:Y:S01]  /*14d10*/  IMAD.HI.U32 R7, R3, R5, R2 ;  /* 0x0000000503077227 */ /* 0x001fe200078e0002 */
        /* <DEDUP_REMOVED lines=19> */
.L_x_5535:
[----:B------:R-:W-:Y:S05]  /*14e50*/  BSYNC B0 ;  /* 0x0000000000007941 */ /* 0x000fea0003800000 */
.L_x_5534:
        /* <DEDUP_REMOVED lines=14> */
[----:B------:R-:W3:Y:S01]  /*14f40*/  LDC.64 R2, c[0x0][0xc60] ;  /* 0x00031800ff027b82 */ /* 0x000ee20000000a00 */
[----:B------:R-:W1:Y:S01]  /*14f50*/  FLO.U32 R0, UR4 ;  /* 0x0000000400007d00 */ /* 0x000e6200080e0000 */
[----:B------:R-:W-:Y:S01]  /*14f60*/  ULDC.64 UR6, c[0x0][0x208] ;  /* 0x0000820000067ab9 */ /* 0x000fe20000000a00 */
[----:B-1----:R-:W-:-:S06]  /*14f70*/  ISETP.EQ.U32.AND P0, PT, R0, R5, PT ;  /* 0x000000050000720c */ /* 0x002fcc0003f02070 */
[----:B------:R-:W3:Y:S07]  /*14f80*/  POPC R5, UR4 ;  /* 0x0000000400057d09 */ /* 0x000eee0008000000 */
[----:B---3--:R-:W3:Y:S01]  /*14f90*/  @P0 ATOMG.E.ADD.STRONG.GPU PT, R3, desc[UR6][R2.64], R5 ;  /* 0x00000005020309a8 */ /* 0x008ee200081ee1c6 */
[----:B------:R-:W1:Y:S02]  /*14fa0*/  S2R R4, SR_LTMASK ;  /* 0x0000000000047919 */ /* 0x000e640000003900 */
[----:B-1----:R-:W-:-:S04]  /*14fb0*/  LOP3.LUT R4, R4, UR4, RZ, 0xc0, !PT ;  /* 0x0000000404047c12 */ /* 0x002fc8000f8ec0ff */
[----:B0-----:R-:W0:Y:S01]  /*14fc0*/  POPC R7, R4 ;  /* 0x0000000400077309 */ /* 0x001e220000000000 */
[----:B---3--:R-:W0:Y:S02]  /*14fd0*/  SHFL.IDX PT, R0, R3, R0, 0x1f ;  /* 0x00001f0003007589 */ /* 0x008e2400000e0000 */
[----:B0-----:R-:W-:-:S05]  /*14fe0*/  IADD3 R0, R0, UR38, R7 ;  /* 0x0000002600007c10 */ /* 0x001fca000fffe007 */
[----:B------:R3:W-:Y:S01]  /*14ff0*/  STL [R1], R0 ;  /* 0x0000000001007387 */ /* 0x0007e20000100800 */
[----:B------:R-:W-:Y:S05]  /*15000*/  BRA `(.L_x_5538) ;  /* 0x0000004000ec7947 */ /* 0x000fea0003800000 */
.L_x_5537:
        /* <DEDUP_REMOVED lines=19> */
[----:B-12---:R-:W-:Y:S05]  /*15140*/  CALL.ABS.NOINC R2 ;  /* 0x0000000002007343 */ /* 0x006fea0003c00000 */
.L_x_5540:
[----:B------:R-:W-:Y:S05]  /*15150*/  BSYNC B6 ;  /* 0x0000000000067941 */ /* 0x000fea0003800000 */
.L_x_5539:
        /* <DEDUP_REMOVED lines=10> */
[----:B------:R-:W-:Y:S02]  /*15200*/  IMAD.U32 R5, RZ, RZ, UR7 ;  /* 0x00000007ff057e24 */ /* 0x000fe4000f8e00ff */
[----:B------:R-:W-:Y:S02]  /*15210*/  IMAD.U32 R6, RZ, RZ, UR8 ;  /* 0x00000008ff067e24 */ /* 0x000fe4000f8e00ff */
[----:B0-----:R-:W-:-:S02]  /*15220*/  IMAD.U32 R7, RZ, RZ, UR9 ;  /* 0x00000009ff077e24 */ /* 0x001fc4000f8e00ff */
[----:B------:R-:W-:Y:S02]  /*15230*/  IMAD.U32 R10, RZ, RZ, UR4 ;  /* 0x00000004ff0a7e24 */ /* 0x000fe4000f8e00ff */
[----:B------:R-:W-:Y:S02]  /*15240*/  IMAD.U32 R11, RZ, RZ, UR5 ;  /* 0x00000005ff0b7e24 */ /* 0x000fe4000f8e00ff */
[----:B------:R-:W-:Y:S02]  /*15250*/  IMAD.MOV.U32 R8, RZ, RZ, 0x70 ;  /* 0x00000070ff087424 */ /* 0x000fe400078e00ff */
[----:B------:R-:W-:Y:S02]  /*15260*/  IMAD.MOV.U32 R12, RZ, RZ, 0x1 ;  /* 0x00000001ff0c7424 */ /* 0x000fe400078e00ff */
[----:B-1----:R-:W-:-:S07]  /*15270*/  IMAD.MOV.U32 R13, RZ, RZ, RZ ;  /* 0x000000ffff0d7224 */ /* 0x002fce00078e00ff */
[----:B------:R-:W-:-:S07]  /*15280*/  LEPC R20, `(.L_x_5543) ;  /* 0x000000001014794e */ /* 0x000fce0000000000 */
[----:B--23--:R-:W-:Y:S05]  /*15290*/  CALL.ABS.NOINC R2 ;  /* 0x0000000002007343 */ /* 0x00cfea0003c00000 */
.L_x_5543:
        /* <DEDUP_REMOVED lines=16> */
.L_x_5542:
[----:B------:R-:W-:Y:S05]  /*153a0*/  BSYNC B6 ;  /* 0x0000000000067941 */ /* 0x000fea0003800000 */
.L_x_5541:
[----:B------:R-:W3:Y:S01]  /*153b0*/  LDL.LU R4, [R1+0x1c] ;  /* 0x00001c0001047983 */ /* 0x000ee20000300800 */
[----:B------:R-:W-:-:S03]  /*153c0*/  ULDC.64 UR4, c[0x0][0x9f8] ;  /* 0x00027e0000047ab9 */ /* 0x000fc60000000a00 */
[----:B0-----:R-:W4:Y:S01]  /*153d0*/  LDL R7, [R1+0x10] ;  /* 0x0000100001077983 */ /* 0x001f220000100800 */
        /* <DEDUP_REMOVED lines=22> */
.L_x_5654:
        /* <DEDUP_REMOVED lines=9> */
.L_x_5657:
[----:B------:R-:W-:Y:S05]  /*155d0*/  @!P6 BRA `(.L_x_5545) ;  /* 0x000000040024e947 */ /* 0x000fea0003800000 */
[----:B------:R-:W-:-:S04]  /*155e0*/  ISETP.NE.U32.AND P0, PT, R2, RZ, PT ;  /* 0x000000ff0200720c */ /* 0x000fc80003f05070 */
[----:B------:R-:W-:-:S13]  /*155f0*/  ISETP.NE.AND.EX P0, PT, R3, RZ, PT, P0 ;  /* 0x000000ff0300720c */ /* 0x000fda0003f05300 */
[----:B------:R-:W-:Y:S05]  /*15600*/  @!P0 BRA `(.L_x_5547) ;  /* 0x0000000000548947 */ /* 0x000fea0003800000 */
[----:B------:R-:W0:Y:S01]  /*15610*/  LDC R6, c[0x0][0x43c] ;  /* 0x00010f00ff067b82 */ /* 0x000e220000000800 */
[----:B--2---:R-:W-:Y:S01]  /*15620*/  IMAD.MOV.U32 R9, RZ, RZ, R0 ;  /* 0x000000ffff097224 */ /* 0x004fe200078e0000 */
        /* <DEDUP_REMOVED lines=19> */
.L_x_5547:
[----:B0-----:R-:W4:Y:S01]  /*15760*/  LDL R2, [R1+0x14] ;  /* 0x0000140001027983 */ /* 0x001f220000100800 */
[----:B---3--:R-:W-:Y:S01]  /*15770*/  IMAD R0, R19, 0x8, R18 ;  /* 0x0000000813007824 */ /* 0x008fe200078e0212 */
[----:B----4-:R-:W-:-:S04]  /*15780*/  SHF.L.U32 R2, R2, 0x1f, RZ ;  /* 0x0000001f02027819 */ /* 0x010fc800000006ff */
[----:B------:R-:W0:Y:S02]  /*15790*/  SYNCS.PHASECHK.TRANS64.TRYWAIT P0, [R0+URZ+0x36840], R2 ;  /* 0x03684002000075a7 */ /* 0x000e24000800017f */
[----:B0-----:R-:W-:Y:S05]  /*157a0*/  @!P0 BRA `(.L_x_5548) ;  /* 0x00000054007c8947 */ /* 0x001fea0003800000 */
.L_x_5658:
        /* <DEDUP_REMOVED lines=11> */
.L_x_5549:
        /* <DEDUP_REMOVED lines=13> */
[----:B------:R-:W-:Y:S01]  /*15930*/  UIADD3 UR9, UR9, 0x36830, URZ ;  /* 0x0003683009097890 */ /* 0x000fe2000fffe03f */
[----:B------:R-:W-:-:S05]  /*15940*/  P2R R0, PR, RZ, 0x1 ;  /* 0x00000001ff007803 */ /* 0x000fca0000000000 */
[----:B------:R0:W-:Y:S01]  /*15950*/  STL [R1+0x20], R0 ;  /* 0x0000200001007387 */ /* 0x0001e20000100800 */
[----:B------:R-:W-:Y:S02]  /*15960*/  UIADD3 UR14, UR8, 0x21400, URZ ;  /* 0x00021400080e7890 */ /* 0x000fe4000fffe03f */
[----:B------:R-:W-:Y:S02]  /*15970*/  UIADD3 UR15, UR8, 0x24c00, URZ ;  /* 0x00024c00080f7890 */ /* 0x000fe4000fffe03f */
[----:B------:R-:W-:-:S03]  /*15980*/  UIADD3 UR17, UR8, 0x28400, URZ ;  /* 0x0002840008117890 */ /* 0x000fc6000fffe03f */
[----:B------:R-:W-:Y:S01]  /*15990*/  UMOV UR8, UR14 ;  /* 0x0000000e00087c82 */ /* 0x000fe20008000000 */
        /* <DEDUP_REMOVED lines=10> */
[----:B------:R-:W-:Y:S02]  /*15a40*/  UMOV UR10, UR14 ;  /* 0x0000000e000a7c82 */ /* 0x000fe40008000000 */
[----:B------:R0:W-:Y:S02]  /*15a50*/  UTMALDG.4D [UR8], [UR4], desc[UR6] ;  /* 0x00000608040075b4 */ /* 0x0001e40008019000 */
[----:B0-----:R-:W-:Y:S01]  /*15a60*/  NOP ;  /* 0x0000000000007918 */ /* 0x001fe20000000000 */
.L_x_5545:
        /* <DEDUP_REMOVED lines=39> */
[----:B0-2---:R-:W-:Y:S05]  /*15ce0*/  CALL.ABS.NOINC R2 ;  /* 0x0000000002007343 */ /* 0x005fea0003c00000 */
.L_x_5551:
[----:B------:R-:W-:Y:S05]  /*15cf0*/  BSYNC B6 ;  /* 0x0000000000067941 */ /* 0x000fea0003800000 */
.L_x_5550:
[----:B0-----:R-:W3:Y:S01]  /*15d00*/  LDL.LU R0, [R1+0x44] ;  /* 0x0000440001007983 */ /* 0x001ee20000300800 */
[----:B------:R-:W-:Y:S01]  /*15d10*/  ULDC.64 UR4, c[0x0][0x2d8] ;  /* 0x0000b60000047ab9 */ /* 0x000fe20000000a00 */
[----:B------:R-:W0:Y:S01]  /*15d20*/  LDC R7, c[0x0][0x448] ;  /* 0x00011200ff077b82 */ /* 0x000e220000000800 */
[----:B------:R-:W-:Y:S01]  /*15d30*/  ULDC.64 UR6, c[0x0][0x280] ;  /* 0x0000a00000067ab9 */ /* 0x000fe20000000a00 */
[----:B------:R-:W4:Y:S04]  /*15d40*/  LDL.LU R5, [R1+0x34] ;  /* 0x0000340001057983 */ /* 0x000f280000300800 */
[----:B------:R-:W4:Y:S04]  /*15d50*/  LDL.LU.64 R2, [R1+0x50] ;  /* 0x0000500001027983 */ /* 0x000f280000300a00 */
[----:B------:R-:W3:Y:S04]  /*15d60*/  LDL.LU R4, [R1+0x2c] ;  /* 0x00002c0001047983 */ /* 0x000ee80000300800 */
[----:B--2---:R-:W2:Y:S01]  /*15d70*/  LDL R9, [R1+0x4] ;  /* 0x0000040001097983 */ /* 0x004ea20000100800 */
[----:B------:R-:W1:Y:S01]  /*15d80*/  S2R R10, SR_TID.X ;  /* 0x00000000000a7919 */ /* 0x000e620000002100 */
[----:B0-----:R-:W-:-:S13]  /*15d90*/  ISETP.NE.AND P0, PT, R7, 0x1, PT ;  /* 0x000000010700780c */ /* 0x001fda0003f05270 */
[----:B------:R-:W0:Y:S01]  /*15da0*/  @P0 LDC R6, c[0x0][0x450] ;  /* 0x00011400ff060b82 */ /* 0x000e220000000800 */
[----:B-1----:R-:W-:-:S05]  /*15db0*/  IMAD.SHL.U32 R10, R10, 0x8, RZ ;  /* 0x000000080a0a7824 */ /* 0x002fca00078e00ff */
[----:B------:R-:W-:-:S04]  /*15dc0*/  LOP3.LUT R10, R10, 0x38, RZ, 0xc0, !PT ;  /* 0x000000380a0a7812 */ /* 0x000fc800078ec0ff */
[C---:B------:R-:W-:Y:S02]  /*15dd0*/  LOP3.LUT R11, R10.reuse, 0x40, RZ, 0xfc, !PT ;  /* 0x000000400a0b7812 */ /* 0x040fe400078efcff */
        /* <DEDUP_REMOVED lines=10> */
[----:B------:R-:W3:Y:S02]  /*15e80*/  S2R R4, SR_TID.X ;  /* 0x0000000000047919 */ /* 0x000ee40000002100 */
[----:B------:R-:W-:Y:S01]  /*15e90*/  IMAD.IADD R3, R3, 0x1, R0 ;  /* 0x0000000103037824 */ /* 0x000fe200078e0200 */
[----:B-1----:R-:W-:-:S04]  /*15ea0*/  LOP3.LUT R5, R5, 0x7f, RZ, 0xc0, !PT ;  /* 0x0000007f05057812 */ /* 0x002fc800078ec0ff */
[----:B------:R-:W-:Y:S01]  /*15eb0*/  SHF.R.U32.HI R5, RZ, 0x3, R5 ;  /* 0x00000003ff057819 */ /* 0x000fe20000011605 */
[----:B---3--:R-:W-:-:S05]  /*15ec0*/  IMAD.SHL.U32 R4, R4, 0x10, RZ ;  /* 0x0000001004047824 */ /* 0x008fca00078e00ff */
[----:B------:R-:W-:Y:S02]  /*15ed0*/  LOP3.LUT R4, R5, 0x70, R4, 0xf8, !PT ;  /* 0x0000007005047812 */ /* 0x000fe400078ef804 */
[----:B------:R-:W1:Y:S03]  /*15ee0*/  @P0 LDC R5, c[0x0][0x44c] ;  /* 0x00011300ff050b82 */ /* 0x000e660000000800 */
[----:B--2---:R-:W-:-:S04]  /*15ef0*/  IMAD R0, R9, 0x80, R4 ;  /* 0x0000008009007824 */ /* 0x004fc800078e0204 */
        /* <DEDUP_REMOVED lines=9> */
[----:B------:R-:W-:Y:S01]  /*15f90*/  ULDC.64 UR4, c[0x0][0x2c8] ;  /* 0x0000b20000047ab9 */ /* 0x000fe20000000a00 */
[----:B------:R-:W0:Y:S02]  /*15fa0*/  S2R R5, SR_TID.X ;  /* 0x0000000000057919 */ /* 0x000e240000002100 */
        /* <DEDUP_REMOVED lines=10> */
[----:B------:R-:W-:Y:S01]  /*16050*/  ISETP.GE.AND P1, PT, R11, UR4, PT ;  /* 0x000000040b007c0c */ /* 0x000fe2000bf26270 */
[----:B0-----:R-:W-:-:S05]  /*16060*/  IMAD.SHL.U32 R8, R5, 0x8, RZ ;  /* 0x0000000805087824 */ /* 0x001fca00078e00ff */
[----:B------:R-:W-:-:S04]  /*16070*/  LOP3.LUT R8, R8, 0x38, RZ, 0xc0, !PT ;  /* 0x0000003808087812 */ /* 0x000fc800078ec0ff */
[----:B------:R-:W-:Y:S01]  /*16080*/  ISETP.GE.AND P2, PT, R8, UR4, PT ;  /* 0x0000000408007c0c */ /* 0x000fe2000bf46270 */
[----:B------:R-:W-:Y:S01]  /*16090*/  UMOV UR4, 0xffffffff ;  /* 0xffffffff00047882 */ /* 0x000fe20000000000 */
[----:B------:R-:W-:Y:S02]  /*160a0*/  LEA.HI.X R3, R2, UR7, R0, 0x1, P3 ;  /* 0x0000000702037c11 */ /* 0x000fe400098f0c00 */
[----:B-1----:R-:W-:Y:S09]  /*160b0*/  BRA.DIV UR4, `(.L_x_5552) ;  /* 0x0000004e044c7947 */ /* 0x002ff2000b800000 */
[----:B------:R-:W0:Y:S02]  /*160c0*/  S2R R6, SR_TID.X ;  /* 0x0000000000067919 */ /* 0x000e240000002100 */
[----:B0-----:R-:W-:-:S04]  /*160d0*/  LOP3.LUT R6, R6, 0x7f, RZ, 0xc0, !PT ;  /* 0x0000007f06067812 */ /* 0x001fc800078ec0ff */
[----:B------:R-:W-:Y:S02]  /*160e0*/  SHF.R.U32.HI R9, RZ, 0x3, R6 ;  /* 0x00000003ff097819 */ /* 0x000fe40000011606 */
[----:B------:R-:W2:Y:S04]  /*160f0*/  LDL.LU R6, [R1+0x4] ;  /* 0x0000040001067983 */ /* 0x000ea80000300800 */
[----:B------:R-:W3:Y:S01]  /*16100*/  LDL.LU R8, [R1+0x38] ;  /* 0x0000380001087983 */ /* 0x000ee20000300800 */
[----:B------:R-:W-:Y:S01]  /*16110*/  ULDC.64 UR4, c[0x0][0x208] ;  /* 0x0000820000047ab9 */ /* 0x000fe20000000a00 */
[----:B--2---:R-:W-:Y:S02]  /*16120*/  IMAD R2, R6, 0x80, R9 ;  /* 0x0000008006027824 */ /* 0x004fe400078e0209 */
[----:B------:R-:W0:Y:S01]  /*16130*/  S2R R6, SR_TID.X ;  /* 0x0000000000067919 */ /* 0x000e220000002100 */
[----:B---3--:R-:W-:-:S02]  /*16140*/  IMAD R0, R8, R7, RZ ;  /* 0x0000000708007224 */ /* 0x008fc400078e02ff */
[----:B------:R-:W1:Y:S01]  /*16150*/  SHFL.IDX PT, R7, R4, RZ, 0x181f ;  /* 0x00181fff04077589 */ /* 0x000e6200000e0000 */
[C---:B------:R-:W-:Y:S02]  /*16160*/  VIADD R5, R2.reuse, 0x10 ;  /* 0x0000001002057836 */ /* 0x040fe40000000000 */
[-C--:B------:R-:W-:Y:S01]  /*16170*/  ISETP.GE.AND P4, PT, R2, R0.reuse, PT ;  /* 0x000000000200720c */ /* 0x080fe20003f86270 */
[----:B------:R-:W-:Y:S02]  /*16180*/  SHFL.IDX PT, R9, R3, 0x1, 0x181f ;  /* 0x00381f0003097f89 */ /* 0x000fe400000e0000 */
[----:B------:R-:W-:Y:S02]  /*16190*/  ISETP.GE.AND P3, PT, R5, R0, PT ;  /* 0x000000000500720c */ /* 0x000fe40003f66270 */
[----:B------:R-:W-:Y:S01]  /*161a0*/  SHFL.IDX PT, R5, R4, 0x1, 0x181f ;  /* 0x00381f0004057f89 */ /* 0x000fe200000e0000 */
[----:B0-----:R-:W-:-:S03]  /*161b0*/  IMAD.SHL.U32 R11, R6, 0x8, RZ ;  /* 0x00000008060b7824 */ /* 0x001fc600078e00ff */
[----:B------:R-:W0:Y:S02]  /*161c0*/  SHFL.IDX PT, R6, R3, RZ, 0x181f ;  /* 0x00181fff03067589 */ /* 0x000e2400000e0000 */
[----:B------:R-:W-:-:S04]  /*161d0*/  LOP3.LUT R11, R11, 0x38, RZ, 0xc0, !PT ;  /* 0x000000380b0b7812 */ /* 0x000fc800078ec0ff */
[----:B-1----:R-:W-:-:S05]  /*161e0*/  @!P4 LEA R7, P5, R11, R7, 0x1 ;  /* 0x000000070b07c211 */ /* 0x002fca00078a08ff */
[----:B0-----:R-:W-:Y:S01]  /*161f0*/  @!P4 IMAD.X R6, RZ, RZ, R6, P5 ;  /* 0x000000ffff06c224 */ /* 0x001fe200028e0606 */
[----:B------:R-:W-:-:S04]  /*16200*/  @!P3 LEA R8, P5, R11, R5, 0x1 ;  /* 0x000000050b08b211 */ /* 0x000fc800078a08ff */
[----:B------:R-:W-:Y:S01]  /*16210*/  @!P4 LOP3.LUT R7, R7, R6, RZ, 0x3c, !PT ;  /* 0x000000060707c212 */ /* 0x000fe200078e3cff */
[----:B------:R-:W-:-:S03]  /*16220*/  @!P3 IMAD.X R5, RZ, RZ, R9, P5 ;  /* 0x000000ffff05b224 */ /* 0x000fc600028e0609 */
[----:B------:R-:W-:-:S04]  /*16230*/  @!P4 LOP3.LUT R6, R7, R6, RZ, 0x3c, !PT ;  /* 0x000000060706c212 */ /* 0x000fc800078e3cff */
[----:B------:R-:W-:-:S05]  /*16240*/  @!P4 LOP3.LUT R7, R7, R6, RZ, 0x3c, !PT ;  /* 0x000000060707c212 */ /* 0x000fca00078e3cff */
[----:B-----5:R-:W-:Y:S04]  /*16250*/  @!P4 LDGSTS.E.BYPASS.LTC128B.128 [R10+0x15400], desc[UR4][R6.64], !P2 ;  /* 0x15400000060acfae */ /* 0x020fe8000d101d44 */
[----:B------:R-:W-:Y:S04]  /*16260*/  @!P4 LDGSTS.E.BYPASS.LTC128B.128 [R10+0x19400], desc[UR4][R6.64+0x80], !P1 ;  /* 0x19400080060acfae */ /* 0x000fe8000c901d44 */
[----:B------:R0:W-:Y:S02]  /*16270*/  @!P4 LDGSTS.E.BYPASS.LTC128B.128 [R10+0x1d400], desc[UR4][R6.64+0x100], !P0 ;  /* 0x1d400100060acfae */ /* 0x0001e4000c101d44 */
[----:B0-----:R-:W-:-:S02]  /*16280*/  @!P3 IMAD.MOV.U32 R6, RZ, RZ, R8 ;  /* 0x000000ffff06b224 */ /* 0x001fc400078e0008 */
[----:B------:R-:W-:Y:S01]  /*16290*/  @!P3 IMAD.MOV.U32 R7, RZ, RZ, R5 ;  /* 0x000000ffff07b224 */ /* 0x000fe200078e0005 */
[----:B------:R-:W-:Y:S01]  /*162a0*/  SHFL.IDX PT, R8, R3, 0x2, 0x181f ;  /* 0x00581f0003087f89 */ /* 0x000fe200000e0000 */
[----:B------:R-:W-:-:S03]  /*162b0*/  VIADD R5, R2, 0x20 ;  /* 0x0000002002057836 */ /* 0x000fc60000000000 */
[----:B------:R-:W-:Y:S04]  /*162c0*/  @!P3 LDGSTS.E.BYPASS.LTC128B.128 [R10+0x15c00], desc[UR4][R6.64], !P2 ;  /* 0x15c00000060abfae */ /* 0x000fe8000d101d44 */
[----:B------:R-:W-:Y:S04]  /*162d0*/  @!P3 LDGSTS.E.BYPASS.LTC128B.128 [R10+0x19c00], desc[UR4][R6.64+0x80], !P1 ;  /* 0x19c00080060abfae */ /* 0x000fe8000c901d44 */
[----:B------:R0:W-:Y:S01]  /*162e0*/  @!P3 LDGSTS.E.BYPASS.LTC128B.128 [R10+0x1dc00], desc[UR4][R6.64+0x100], !P0 ;  /* 0x1dc00100060abfae */ /* 0x0001e2000c101d44 */
[----:B------:R-:W-:-:S03]  /*162f0*/  ISETP.GE.AND P3, PT, R5, R0, PT ;  /* 0x000000000500720c */ /* 0x000fc60003f66270 */
[----:B------:R-:W1:Y:S10]  /*16300*/  SHFL.IDX PT, R5, R4, 0x2, 0x181f ;  /* 0x00581f0004057f89 */ /* 0x000e7400000e0000 */
        /* <DEDUP_REMOVED lines=53> */
.L_x_5675:
        /* <DEDUP_REMOVED lines=16> */
.L_x_5554:
[----:B------:R-:W-:Y:S05]  /*16760*/  BSYNC B0 ;  /* 0x0000000000007941 */ /* 0x000fea0003800000 */
.L_x_5553:
[----:B------:R-:W-:Y:S01]  /*16770*/  NOP ;  /* 0x0000000000007918 */ /* 0x000fe20000000000 */
[----:B------:R-:W-:Y:S01]  /*16780*/  PLOP3.LUT P0, PT, PT, PT, PT, 0x80, 0x0 ;  /* 0x000000000000781c */ /* 0x000fe20003f0f070 */
[----:B0-----:R-:W-:-:S12]  /*16790*/  VIADD R6, R18, 0x36800 ;  /* 0x0003680012067836 */ /* 0x001fd80000000000 */
.L_x_5555:
        /* <DEDUP_REMOVED lines=18> */
.L_x_5676:
[----:B------:R-:W-:Y:S05]  /*168c0*/  BSYNC B0 ;  /* 0x0000000000007941 */ /* 0x000fea0003800000 */
.L_x_5556:
        /* <DEDUP_REMOVED lines=55> */
.L_x_5564:
[----:B------:R-:W-:Y:S01]  /*16c40*/  IMAD R3, R9, 0x8, R18 ;  /* 0x0000000809037824 */ /* 0x000fe200078e0212 */
[----:B------:R-:W-:Y:S01]  /*16c50*/  SHF.L.U32 R2, R13, 0x1f, RZ ;  /* 0x0000001f0d027819 */ /* 0x000fe200000006ff */
[----:B------:R-:W-:Y:S03]  /*16c60*/  BSSY B3, `(.L_x_5565) ;  /* 0x0000003000037945 */ /* 0x000fe60003800000 */
[----:B------:R-:W1:Y:S02]  /*16c70*/  SYNCS.PHASECHK.TRANS64.TRYWAIT P0, [R3+URZ+0x36840], R2 ;  /* 0x03684002030075a7 */ /* 0x000e64000800017f */
[----:B-1----:R-:W-:Y:S05]  /*16c80*/  @!P0 BRA `(.L_x_5566) ;  /* 0x0000004c00648947 */ /* 0x002fea0003800000 */
.L_x_5677:
[----:B------:R-:W-:Y:S05]  /*16c90*/  BSYNC B3 ;  /* 0x0000000000037941 */ /* 0x000fea0003800000 */
.L_x_5565:
        /* <DEDUP_REMOVED lines=12> */
.L_x_5568:
[----:B------:R-:W-:Y:S05]  /*16d60*/  BSYNC B3 ;  /* 0x0000000000037941 */ /* 0x000fea0003800000 */
.L_x_5567:
        /* <DEDUP_REMOVED lines=12> */
.L_x_5569:
        /* <DEDUP_REMOVED lines=16> */
.L_x_5570:
        /* <DEDUP_REMOVED lines=16> */
.L_x_5571:
        /* <DEDUP_REMOVED lines=16> */
.L_x_5678:
[----:B------:R-:W-:Y:S05]  /*17130*/  BSYNC B3 ;  /* 0x0000000000037941 */ /* 0x000fea0003800000 */
.L_x_5572:
        /* <DEDUP_REMOVED lines=12> */
.L_x_5575:
[----:B------:R-:W-:Y:S05]  /*17200*/  BSYNC B3 ;  /* 0x0000000000037941 */ /* 0x000fea0003800000 */
.L_x_5574:
        /* <DEDUP_REMOVED lines=13> */
.L_x_5576:
        /* <DEDUP_REMOVED lines=15> */
.L_x_5577:
        /* <DEDUP_REMOVED lines=15> */
.L_x_5578:
        /* <DEDUP_REMOVED lines=12> */
.L_x_5563:
[----:B------:R-:W-:Y:S05]  /*17580*/  BSYNC B1 ;  /* 0x0000000000017941 */ /* 0x000fea0003800000 */
.L_x_5562:
[----:B0-----:R-:W2:Y:S01]  /*17590*/  LDL.LU R0, [R1+0x40] ;  /* 0x0000400001007983 */ /* 0x001ea20000300800 */
[----:B------:R-:W-:-:S03]  /*175a0*/  IMAD.MOV.U32 R19, RZ, RZ, R9 ;  /* 0x000000ffff137224 */ /* 0x000fc600078e0009 */
[----:B------:R0:W-:Y:S02]  /*175b0*/  STL [R1+0x14], R13 ;  /* 0x0000140d01007387 */ /* 0x0001e40000100800 */
[----:B0-2---:R-:W-:-:S07]  /*175c0*/  VIADD R0, R0, 0xfffffffd ;  /* 0xfffffffd00007836 */ /* 0x005fce0000000000 */
.L_x_5561:
[----:B------:R-:W-:Y:S05]  /*175d0*/  BSYNC B2 ;  /* 0x0000000000027941 */ /* 0x000fea0003800000 */
.L_x_5560:
[----:B------:R-:W-:Y:S01]  /*175e0*/  VIADD R12, R12, 0xfffffffe ;  /* 0xfffffffe0c0c7836 */ /* 0x000fe20000000000 */
[----:B------:R-:W-:-:S04]  /*175f0*/  LOP3.LUT R4, RZ, R4, RZ, 0x33, !PT ;  /* 0x00000004ff047212 */ /* 0x000fc800078e33ff */
[----:B------:R-:W-:-:S13]  /*17600*/  ISETP.NE.AND P0, PT, R12, R4, PT ;  /* 0x000000040c00720c */ /* 0x000fda0003f05270 */
[----:B------:R-:W-:Y:S05]  /*17610*/  @!P0 BRA `(.L_x_5559) ;  /* 0x0000001400cc8947 */ /* 0x000fea0003800000 */
[----:B------:R-:W-:-:S07]  /*17620*/  IMAD.MOV.U32 R9, RZ, RZ, R17 ;  /* 0x000000ffff097224 */ /* 0x000fce00078e0011 */
.L_x_5613:
        /* <DEDUP_REMOVED lines=36> */
.L_x_5581:
[----:B------:R-:W-:Y:S01]  /*17870*/  IMAD R3, R4, 0x8, R18 ;  /* 0x0000000804037824 */ /* 0x000fe200078e0212 */
[----:B------:R-:W-:Y:S01]  /*17880*/  SHF.L.U32 R2, R5, 0x1f, RZ ;  /* 0x0000001f05027819 */ /* 0x000fe200000006ff */
[----:B------:R-:W-:Y:S03]  /*17890*/  BSSY B2, `(.L_x_5582) ;  /* 0x0000003000027945 */ /* 0x000fe60003800000 */
[----:B------:R-:W1:Y:S02]  /*178a0*/  SYNCS.PHASECHK.TRANS64.TRYWAIT P0, [R3+URZ+0x36840], R2 ;  /* 0x03684002030075a7 */ /* 0x000e64000800017f */
[----:B-1----:R-:W-:Y:S05]  /*178b0*/  @!P0 BRA `(.L_x_5583) ;  /* 0x0000004000808947 */ /* 0x002fea0003800000 */
.L_x_5679:
[----:B------:R-:W-:Y:S05]  /*178c0*/  BSYNC B2 ;  /* 0x0000000000027941 */ /* 0x000fea0003800000 */
.L_x_5582:
        /* <DEDUP_REMOVED lines=12> */
.L_x_5585:
[----:B------:R-:W-:Y:S05]  /*17990*/  BSYNC B2 ;  /* 0x0000000000027941 */ /* 0x000fea0003800000 */
.L_x_5584:
        /* <DEDUP_REMOVED lines=12> */
.L_x_5586:
        /* <DEDUP_REMOVED lines=16> */
.L_x_5587:
        /* <DEDUP_REMOVED lines=16> */
.L_x_5588:
        /* <DEDUP_REMOVED lines=16> */
.L_x_5680:
[----:B------:R-:W-:Y:S05]  /*17d60*/  BSYNC B2 ;  /* 0x0000000000027941 */ /* 0x000fea0003800000 */
.L_x_5589:
        /* <DEDUP_REMOVED lines=11> */
.L_x_5592:
[----:B------:R-:W-:Y:S05]  /*17e20*/  BSYNC B2 ;  /* 0x0000000000027941 */ /* 0x000fea0003800000 */
.L_x_5591:
        /* <DEDUP_REMOVED lines=12> */
.L_x_5593:
        /* <DEDUP_REMOVED lines=15> */
.L_x_5594:
        /* <DEDUP_REMOVED lines=15> */
.L_x_5595:
        /* <DEDUP_REMOVED lines=12> */
.L_x_5580:
[----:B------:R-:W-:Y:S05]  /*18190*/  BSYNC B1 ;  /* 0x0000000000017941 */ /* 0x000fea0003800000 */
.L_x_5579:
        /* <DEDUP_REMOVED lines=36> */
.L_x_5598:
[----:B------:R-:W-:Y:S01]  /*183e0*/  IMAD R2, R19, 0x8, R18 ;  /* 0x0000000813027824 */ /* 0x000fe200078e0212 */
[----:B------:R-:W-:Y:S01]  /*183f0*/  SHF.L.U32 R3, R12, 0x1f, RZ ;  /* 0x0000001f0c037819 */ /* 0x000fe200000006ff */
[----:B------:R-:W-:Y:S03]  /*18400*/  BSSY B2, `(.L_x_5599) ;  /* 0x0000003000027945 */ /* 0x000fe60003800000 */
[----:B------:R-:W2:Y:S02]  /*18410*/  SYNCS.PHASECHK.TRANS64.TRYWAIT P0, [R2+URZ+0x36840], R3 ;  /* 0x03684003020075a7 */ /* 0x000ea4000800017f */
[----:B--2---:R-:W-:Y:S05]  /*18420*/  @!P0 BRA `(.L_x_5600) ;  /* 0x0000003400cc8947 */ /* 0x004fea0003800000 */
.L_x_5681:
[----:B------:R-:W-:Y:S05]  /*18430*/  BSYNC B2 ;  /* 0x0000000000027941 */ /* 0x000fea0003800000 */
.L_x_5599:
        /* <DEDUP_REMOVED lines=12> */
.L_x_5602:
[----:B------:R-:W-:Y:S05]  /*18500*/  BSYNC B2 ;  /* 0x0000000000027941 */ /* 0x000fea0003800000 */
.L_x_5601:
        /* <DEDUP_REMOVED lines=13> */
.L_x_5603:
        /* <DEDUP_REMOVED lines=16> */
.L_x_5604:
        /* <DEDUP_REMOVED lines=16> */
.L_x_5605:
        /* <DEDUP_REMOVED lines=15> */
.L_x_5682:
[----:B------:R-:W-:Y:S05]  /*188d0*/  BSYNC B2 ;  /* 0x0000000000027941 */ /* 0x000fea0003800000 */
.L_x_5606:
        /* <DEDUP_REMOVED lines=11> */
.L_x_5609:
[----:B------:R-:W-:Y:S05]  /*18990*/  BSYNC B2 ;  /* 0x0000000000027941 */ /* 0x000fea0003800000 */
.L_x_5608:
        /* <DEDUP_REMOVED lines=12> */
.L_x_5610:
        /* <DEDUP_REMOVED lines=15> */
.L_x_5611:
        /* <DEDUP_REMOVED lines=15> */
.L_x_5612:
        /* <DEDUP_REMOVED lines=12> */
.L_x_5597:
[----:B------:R-:W-:Y:S05]  /*18d00*/  BSYNC B1 ;  /* 0x0000000000017941 */ /* 0x000fea0003800000 */
.L_x_5596:
[----:B------:R-:W2:Y:S01]  /*18d10*/  LDL R2, [R1+0x28] ;  /* 0x0000280001027983 */ /* 0x000ea20000100800 */
[----:B------:R-:W-:Y:S01]  /*18d20*/  VIADD R0, R0, 0xfffffffe ;  /* 0xfffffffe00007836 */ /* 0x000fe20000000000 */
[----:B--2---:R-:W-:-:S13]  /*18d30*/  ISETP.GT.AND P0, PT, R7, R2, PT ;  /* 0x000000020700720c */ /* 0x004fda0003f04270 */
[----:B------:R-:W-:Y:S05]  /*18d40*/  @P0 BRA `(.L_x_5613) ;  /* 0xffffffe800380947 */ /* 0x000fea000383ffff */
.L_x_5559:
[----:B------:R-:W-:Y:S05]  /*18d50*/  BSYNC B0 ;  /* 0x0000000000007941 */ /* 0x000fea0003800000 */
.L_x_5558:
        /* <DEDUP_REMOVED lines=19> */
.L_x_5615:
[----:B------:R-:W-:Y:S05]  /*18e90*/  BSYNC B0 ;  /* 0x0000000000007941 */ /* 0x000fea0003800000 */
.L_x_5614:
        /* <DEDUP_REMOVED lines=11> */
.L_x_5683:
[----:B------:R-:W-:Y:S05]  /*18f50*/  BSYNC B1 ;  /* 0x0000000000017941 */ /* 0x000fea0003800000 */
.L_x_5618:
        /* <DEDUP_REMOVED lines=9> */
.L_x_5621:
[----:B------:R-:W-:Y:S05]  /*18ff0*/  BSYNC B1 ;  /* 0x0000000000017941 */ /* 0x000fea0003800000 */
.L_x_5620:
        /* <DEDUP_REMOVED lines=12> */
.L_x_5622:
        /* <DEDUP_REMOVED lines=15> */
.L_x_5623:
        /* <DEDUP_REMOVED lines=15> */
.L_x_5624:
        /* <DEDUP_REMOVED lines=10> */
.L_x_5617:
[----:B------:R-:W-:Y:S05]  /*19340*/  BSYNC B0 ;  /* 0x0000000000007941 */ /* 0x000fea0003800000 */
.L_x_5616:
[----:B------:R-:W2:Y:S01]  /*19350*/  LDL.LU R4, [R1+0x14] ;  /* 0x0000140001047983 */ /* 0x000ea20000300800 */
[----:B------:R-:W-:-:S05]  /*19360*/  VIADD R19, R19, 0x1 ;  /* 0x0000000113137836 */ /* 0x000fca0000000000 */
[----:B------:R-:W-:-:S04]  /*19370*/  ISETP.NE.AND P0, PT, R19, 0x2, PT ;  /* 0x000000021300780c */ /* 0x000fc80003f05270 */
[----:B------:R-:W-:Y:S02]  /*19380*/  SEL R0, RZ, 0x1, P0 ;  /* 0x00000001ff007807 */ /* 0x000fe40000000000 */
[----:B------:R-:W-:Y:S02]  /*19390*/  SEL R19, R19, RZ, P0 ;  /* 0x000000ff13137207 */ /* 0x000fe40000000000 */
[----:B--2---:R-:W-:-:S05]  /*193a0*/  LOP3.LUT R4, R4, R0, RZ, 0x3c, !PT ;  /* 0x0000000004047212 */ /* 0x004fca00078e3cff */
[----:B------:R2:W-:Y:S02]  /*193b0*/  STL [R1+0x14], R4 ;  /* 0x0000140401007387 */ /* 0x0005e40000100800 */
.L_x_5538:
[----:B------:R-:W-:Y:S05]  /*193c0*/  BSYNC B7 ;  /* 0x0000000000077941 */ /* 0x000fea0003800000 */
.L_x_5536:
        /* <DEDUP_REMOVED lines=14> */
.L_x_5625:
[----:B------:R-:W0:Y:S01]  /*194b0*/  S2R R0, SR_TID.X ;  /* 0x0000000000007919 */ /* 0x000e220000002100 */
[----:B------:R-:W-:Y:S01]  /*194c0*/  UMOV UR4, 0xffffffff ;  /* 0xffffffff00047882 */ /* 0x000fe20000000000 */
[----:B0-----:R-:W-:-:S04]  /*194d0*/  LOP3.LUT R10, R0, 0x1f, RZ, 0xc0, !PT ;  /* 0x0000001f000a7812 */ /* 0x001fc800078ec0ff */
[----:B------:R-:W-:Y:S01]  /*194e0*/  ISETP.NE.AND P0, PT, R10, 0x1f, PT ;  /* 0x0000001f0a00780c */ /* 0x000fe20003f05270 */
[----:B------:R-:W-:-:S12]  /*194f0*/  BRA.DIV UR4, `(.L_x_5627) ;  /* 0x0000002604d47947 */ /* 0x000fd8000b800000 */
[----:B------:R-:W3:Y:S01]  /*19500*/  LDL.LU R3, [R1] ;  /* 0x0000000001037983 */ /* 0x000ee20000300800 */
[----:B------:R-:W-:-:S03]  /*19510*/  ULDC UR4, c[0x0][0xc3c] ;  /* 0x00030f0000047ab9 */ /* 0x000fc60000000800 */
[----:B-1----:R-:W4:Y:S01]  /*19520*/  LDL R8, [R1+0xc] ;  /* 0x00000c0001087983 */ /* 0x002f220000100800 */
[----:B------:R-:W-:Y:S01]  /*19530*/  ULDC.64 UR6, c[0x0][0x208] ;  /* 0x0000820000067ab9 */ /* 0x000fe20000000a00 */
[----:B----4-:R-:W-:Y:S02]  /*19540*/  IMAD.IADD R0, R8, 0x1, R10 ;  /* 0x0000000108007824 */ /* 0x010fe400078e020a */
[----:B---3--:R-:W-:-:S03]  /*19550*/  IMAD.MOV.U32 R8, RZ, RZ, R3 ;  /* 0x000000ffff087224 */ /* 0x008fc600078e0003 */
[----:B------:R-:W-:-:S13]  /*19560*/  ISETP.GE.OR P1, PT, R0, UR4, !P0 ;  /* 0x0000000400007c0c */ /* 0x000fda000c726670 */
[----:B------:R-:W0:Y:S08]  /*19570*/  @!P1 LDC.64 R2, c[0x0][0xc80] ;  /* 0x00032000ff029b82 */ /* 0x000e300000000a00 */
[----:B------:R-:W1:Y:S01]  /*19580*/  @!P1 LDC.64 R6, c[0x0][0xc78] ;  /* 0x00031e00ff069b82 */ /* 0x000e620000000a00 */
[----:B0-----:R-:W-:-:S05]  /*19590*/  @!P1 IMAD.WIDE R2, R0, 0x4, R2 ;  /* 0x0000000400029825 */ /* 0x001fca00078e0202 */
[----:B------:R1:W3:Y:S02]  /*195a0*/  @!P1 LDG.E R5, desc[UR6][R2.64] ;  /* 0x0000000602059981 */ /* 0x0002e4000c1e1900 */
[----:B-1----:R-:W-:-:S06]  /*195b0*/  @!P1 IMAD.WIDE R2, R0, 0x4, R6 ;  /* 0x0000000400029825 */ /* 0x002fcc00078e0206 */
[----:B------:R-:W4:Y:S01]  /*195c0*/  @!P1 LDG.E R2, desc[UR6][R2.64] ;  /* 0x0000000602029981 */ /* 0x000f22000c1e1900 */
[----:B------:R-:W-:Y:S02]  /*195d0*/  CS2R R6, SRZ ;  /* 0x0000000000067805 */ /* 0x000fe4000001ff00 */
[C---:B------:R-:W-:Y:S02]  /*195e0*/  ISETP.GE.U32.AND P2, PT, R10.reuse, 0x2, PT ;  /* 0x000000020a00780c */ /* 0x040fe40003f46070 */
[C---:B------:R-:W-:Y:S01]  /*195f0*/  ISETP.GE.U32.AND P3, PT, R10.reuse, 0x4, PT ;  /* 0x000000040a00780c */ /* 0x040fe20003f66070 */
[----:B--2---:R-:W-:Y:S01]  /*19600*/  SHFL.IDX PT, R4, R8, RZ, 0x1f ;  /* 0x00001fff08047589 */ /* 0x004fe200000e0000 */
[C---:B------:R-:W-:Y:S02]  /*19610*/  ISETP.GE.U32.AND P4, PT, R10.reuse, 0x8, PT ;  /* 0x000000080a00780c */ /* 0x040fe40003f86070 */
[----:B------:R-:W-:Y:S01]  /*19620*/  ISETP.GE.U32.AND P5, PT, R10, 0x10, PT ;  /* 0x000000100a00780c */ /* 0x000fe20003fa6070 */
[----:B------:R-:W-:Y:S01]  /*19630*/  SHFL.IDX PT, R0, R8, 0x1, 0x1f ;  /* 0x00201f0008007f89 */ /* 0x000fe200000e0000 */
[----:B---3--:R-:W-:-:S02]  /*19640*/  @!P1 IMAD.MOV.U32 R6, RZ, RZ, R5 ;  /* 0x000000ffff069224 */ /* 0x008fc400078e0005 */
[----:B----4-:R-:W-:Y:S01]  /*19650*/  @!P1 IMAD.MOV.U32 R7, RZ, RZ, R2 ;  /* 0x000000ffff079224 */ /* 0x010fe200078e0002 */
[----:B------:R-:W-:-:S03]  /*19660*/  ISETP.NE.AND P1, PT, R10, RZ, PT ;  /* 0x000000ff0a00720c */ /* 0x000fc60003f25270 */
[----:B------:R-:W-:-:S05]  /*19670*/  IMAD R2, R7, R6, RZ ;  /* 0x0000000607027224 */ /* 0x000fca00078e02ff */
[----:B------:R-:W0:Y:S02]  /*19680*/  SHFL.UP PT, R3, R2, 0x1, RZ ;  /* 0x0420000002037989 */ /* 0x000e2400000e00ff */
[----:B0-----:R-:W-:-:S05]  /*19690*/  SEL R5, R3, RZ, P1 ;  /* 0x000000ff03057207 */ /* 0x001fca0000800000 */
[----:B------:R-:W-:Y:S02]  /*196a0*/  IMAD.IADD R2, R2, 0x1, R5 ;  /* 0x0000000102027824 */ /* 0x000fe400078e0205 */
[----:B------:R-:W-:-:S03]  /*196b0*/  IMAD.MOV.U32 R5, RZ, RZ, RZ ;  /* 0x000000ffff057224 */ /* 0x000fc600078e00ff */
        /* <DEDUP_REMOVED lines=13> */
.L_x_5693:
[----:B------:R-:W-:Y:S02]  /*19790*/  ULDC UR4, c[0x0][0xc38] ;  /* 0x00030e0000047ab9 */ /* 0x000fe40000000800 */
[----:B------:R-:W-:-:S04]  /*197a0*/  IMAD.U32 R8, RZ, RZ, UR4 ;  /* 0x00000004ff087e24 */ /* 0x000fc8000f8e00ff */
[----:B-1----:R-:W-:-:S04]  /*197b0*/  IMAD R9, R9, R8, RZ ;  /* 0x0000000809097224 */ /* 0x002fc800078e02ff */
[----:B------:R-:W-:-:S05]  /*197c0*/  IMAD.IADD R0, R0, 0x1, R9 ;  /* 0x0000000100007824 */ /* 0x000fca00078e0209 */
[----:B------:R-:W-:-:S13]  /*197d0*/  ISETP.GT.AND P6, PT, R0, R4, PT ;  /* 0x000000040000720c */ /* 0x000fda0003fc4270 */
[----:B------:R-:W-:Y:S05]  /*197e0*/  @P6 BRA `(.L_x_5628) ;  /* 0x0000000000b06947 */ /* 0x000fea0003800000 */
.L_x_5631:
        /* <DEDUP_REMOVED lines=38> */
.L_x_5701:
[----:B------:R-:W-:Y:S02]  /*19a50*/  ULDC UR4, c[0x0][0xc38] ;  /* 0x00030e0000047ab9 */ /* 0x000fe40000000800 */
[----:B------:R-:W-:-:S04]  /*19a60*/  IMAD.U32 R8, RZ, RZ, UR4 ;  /* 0x00000004ff087e24 */ /* 0x000fc8000f8e00ff */
[----:B-1----:R-:W-:-:S04]  /*19a70*/  IMAD R9, R9, R8, RZ ;  /* 0x0000000809097224 */ /* 0x002fc800078e02ff */
[----:B------:R-:W-:-:S05]  /*19a80*/  IMAD.IADD R0, R9, 0x1, R0 ;  /* 0x0000000109007824 */ /* 0x000fca00078e0200 */
[----:B------:R-:W-:-:S13]  /*19a90*/  ISETP.GT.AND P6, PT, R0, R4, PT ;  /* 0x000000040000720c */ /* 0x000fda0003fc4270 */
[----:B------:R-:W-:Y:S05]  /*19aa0*/  @!P6 BRA `(.L_x_5631) ;  /* 0xfffffffc0050e947 */ /* 0x000fea000383ffff */
.L_x_5628:
        /* <DEDUP_REMOVED lines=12> */
.L_x_5706:
[----:B------:R-:W-:-:S13]  /*19b70*/  ISETP.NE.AND P0, PT, R3, RZ, PT ;  /* 0x000000ff0300720c */ /* 0x000fda0003f05270 */
[----:B------:R-:W-:Y:S05]  /*19b80*/  @!P0 BRA `(.L_x_5633) ;  /* 0x0000000000148947 */ /* 0x000fea0003800000 */
[----:B------:R-:W-:Y:S01]  /*19b90*/  UMOV UR4, 0xffffffff ;  /* 0xffffffff00047882 */ /* 0x000fe20000000000 */
[----:B---3--:R-:W-:Y:S02]  /*19ba0*/  VIADD R10, R10, 0xffffffff ;  /* 0xffffffff0a0a7836 */ /* 0x008fe40000000000 */
[----:B------:R-:W-:Y:S05]  /*19bb0*/  BRA.DIV UR4, `(.L_x_5634) ;  /* 0x0000002a04c47947 */ /* 0x000fea000b800000 */
[----:B0-----:R0:W1:Y:S02]  /*19bc0*/  SHFL.IDX PT, R2, R2, R10, 0x1f ;  /* 0x00001f0a02027589 */ /* 0x00106400000e0000 */
.L_x_5709:
[----:B-1----:R-:W-:-:S07]  /*19bd0*/  IMAD.MOV.U32 R5, RZ, RZ, R2 ;  /* 0x000000ffff057224 */ /* 0x002fce00078e0002 */
.L_x_5633:
        /* <DEDUP_REMOVED lines=31> */
[----:B---3--:R-:W-:Y:S02]  /*19dd0*/  IMAD R6, R2, R5, RZ ;  /* 0x0000000502067224 */ /* 0x008fe400078e02ff */
        /* <DEDUP_REMOVED lines=30> */
.L_x_5635:
[----:B------:R-:W2:Y:S01]  /*19fc0*/  LDL R5, [R1+0xc] ;  /* 0x00000c0001057983 */ /* 0x000ea20000100800 */
[----:B0-----:R-:W2:Y:S01]  /*19fd0*/  LDC.64 R2, c[0x0][0xc90] ;  /* 0x00032400ff027b82 */ /* 0x001ea20000000a00 */
[----:B------:R-:W-:Y:S01]  /*19fe0*/  ULDC.64 UR4, c[0x0][0x208] ;  /* 0x0000820000047ab9 */ /* 0x000fe20000000a00 */
[----:B--2---:R-:W-:-:S05]  /*19ff0*/  IMAD.WIDE R2, R5, 0x4, R2 ;  /* 0x0000000405027825 */ /* 0x004fca00078e0202 */
[----:B---3--:R-:W2:Y:S02]  /*1a000*/  LDG.E R6, desc[UR4][R2.64] ;  /* 0x0000000402067981 */ /* 0x008ea4000c1e1900 */
        /* <DEDUP_REMOVED lines=59> */
.L_x_5636:
[----:B0-----:R-:W-:-:S05]  /*1a3c0*/  LOP3.LUT R3, RZ, R4, RZ, 0x33, !PT ;  /* 0x00000004ff037212 */ /* 0x001fca00078e33ff */
[----:B------:R-:W-:-:S05]  /*1a3d0*/  IMAD.IADD R0, R0, 0x1, R3 ;  /* 0x0000000100007824 */ /* 0x000fca00078e0203 */
[----:B------:R2:W-:Y:S01]  /*1a3e0*/  STL [R1+0x4], R0 ;  /* 0x0000040001007387 */ /* 0x0005e20000100800 */
[----:B------:R-:W-:Y:S05]  /*1a3f0*/  BRA `(.L_x_5637) ;  /* 0x0000000000287947 */ /* 0x000fea0003800000 */
.L_x_5629:
        /* <DEDUP_REMOVED lines=10> */
.L_x_5637:
[----:B0-----:R-:W3:Y:S04]  /*1a4a0*/  LDL R3, [R1+0x8] ;  /* 0x0000080001037983 */ /* 0x001ee80000100800 */
[----:B-1----:R-:W4:Y:S04]  /*1a4b0*/  LDL R2, [R1+0xc] ;  /* 0x00000c0001027983 */ /* 0x002f280000100800 */
[----:B------:R-:W5:Y:S04]  /*1a4c0*/  LDL R4, [R1] ;  /* 0x0000000001047983 */ /* 0x000f680000100800 */
[----:B------:R-:W5:Y:S01]  /*1a4d0*/  LDL R5, [R1+0x4] ;  /* 0x0000040001057983 */ /* 0x000f620000100800 */
[----:B------:R-:W-:Y:S05]  /*1a4e0*/  WARPSYNC.ALL ;  /* 0x0000000000007948 */ /* 0x000fea0003800000 */
[----:B--2---:R-:W0:Y:S02]  /*1a4f0*/  S2R R0, SR_TID.X ;  /* 0x0000000000007919 */ /* 0x004e240000002100 */
        /* <DEDUP_REMOVED lines=10> */
.L_x_5626:
[----:B------:R-:W2:Y:S01]  /*1a5a0*/  LDL R0, [R1+0xc] ;  /* 0x00000c0001007983 */ /* 0x000ea20000100800 */
[----:B------:R-:W-:Y:S02]  /*1a5b0*/  ULDC UR4, c[0x0][0xc3c] ;  /* 0x00030f0000047ab9 */ /* 0x000fe40000000800 */
[----:B--2---:R-:W-:-:S13]  /*1a5c0*/  ISETP.GE.AND P0, PT, R0, UR4, PT ;  /* 0x0000000400007c0c */ /* 0x004fda000bf06270 */
[----:B------:R-:W-:Y:S05]  /*1a5d0*/  @!P0 BRA `(.L_x_5638) ;  /* 0xffffff9c00d48947 */ /* 0x000fea000383ffff */
[----:B------:R-:W-:Y:S05]  /*1a5e0*/  BSYNC B8 ;  /* 0x0000000000087941 */ /* 0x000fea0003800000 */
.L_x_5530:
[----:B0-----:R-:W2:Y:S01]  /*1a5f0*/  LDL.LU R0, [R1+0x58] ;  /* 0x0000580001007983 */ /* 0x001ea20000300800 */
[----:B------:R-:W-:Y:S01]  /*1a600*/  BSSY B0, `(.L_x_5639) ;  /* 0x000000b000007945 */ /* 0x000fe20003800000 */
[----:B-1-3--:R-:W0:Y:S01]  /*1a610*/  S2R R5, SR_CgaCtaId ;  /* 0x0000000000057919 */ /* 0x00ae220000008800 */
        /* <DEDUP_REMOVED lines=9> */
.L_x_5710:
[----:B------:R-:W-:Y:S05]  /*1a6b0*/  BSYNC B0 ;  /* 0x0000000000007941 */ /* 0x000fea0003800000 */
.L_x_5639:
[----:B------:R-:W-:-:S03]  /*1a6c0*/  UMOV UR4, 0xffffffff ;  /* 0xffffffff00047882 */ /* 0x000fc60000000000 */
[----:B------:R-:W-:Y:S05]  /*1a6d0*/  BRA.DIV UR4, `(.L_x_5641) ;  /* 0x00000022043c7947 */ /* 0x000fea000b800000 */
[----:B------:R-:W1:Y:S02]  /*1a6e0*/  S2R R2, SR_TID.X ;  /* 0x0000000000027919 */ /* 0x000e640000002100 */
[----:B-1----:R-:W-:-:S04]  /*1a6f0*/  SHF.R.U32.HI R2, RZ, 0x5, R2 ;  /* 0x00000005ff027819 */ /* 0x002fc80000011602 */
[----:B------:R-:W-:-:S05]  /*1a700*/  LOP3.LUT R2, R2, 0x3, RZ, 0xc0, !PT ;  /* 0x0000000302027812 */ /* 0x000fca00078ec0ff */
[----:B------:R1:W2:Y:S02]  /*1a710*/  SHFL.IDX PT, R14, R2, RZ, 0x1f ;  /* 0x00001fff020e7589 */ /* 0x0002a400000e0000 */
.L_x_5713:
[----:B--2---:R-:W-:Y:S01]  /*1a720*/  ISETP.NE.AND P0, PT, R14, RZ, PT ;  /* 0x000000ff0e00720c */ /* 0x004fe20003f05270 */
[----:B------:R-:W-:-:S12]  /*1a730*/  BSSY B0, `(.L_x_5642) ;  /* 0x0000027000007945 */ /* 0x000fd80003800000 */
[----:B------:R-:W-:Y:S05]  /*1a740*/  @P0 BRA `(.L_x_5643) ;  /* 0x0000000000940947 */ /* 0x000fea0003800000 */
[----:B------:R-:W-:-:S03]  /*1a750*/  UMOV UR4, 0xffffffff ;  /* 0xffffffff00047882 */ /* 0x000fc60000000000 */
[----:B------:R-:W-:Y:S05]  /*1a760*/  BRA.DIV UR4, `(.L_x_5644) ;  /* 0x00000022044c7947 */ /* 0x000fea000b800000 */
[----:B------:R-:W-:-:S13]  /*1a770*/  ELECT P6, URZ, PT ;  /* 0x00000000003f782f */ /* 0x000fda00038c0000 */
.L_x_5716:
        /* <DEDUP_REMOVED lines=8> */
.L_x_5645:
        /* <DEDUP_REMOVED lines=13> */
.L_x_5717:
[----:B------:R-:W1:Y:S02]  /*1a8d0*/  SYNCS.PHASECHK.TRANS64.TRYWAIT P0, [R7+URZ], R2 ;  /* 0x00000002070075a7 */ /* 0x000e64000800017f */
[----:B-1----:R-:W-:Y:S05]  /*1a8e0*/  @!P0 BRA `(.L_x_5647) ;  /* 0x0000002000208947 */ /* 0x002fea0003800000 */
.L_x_5718:
[----:B------:R-:W-:Y:S05]  /*1a8f0*/  @!P2 BRA `(.L_x_5648) ;  /* 0x000000000004a947 */ /* 0x000fea0003800000 */
[----:B------:R-:W-:Y:S01]  /*1a900*/  BPT.TRAP 0x1 ;  /* 0x000000040000795c */ /* 0x000fe20000300000 */
.L_x_5648:
[----:B------:R-:W-:-:S04]  /*1a910*/  VIADD R0, R0, 0x36860 ;  /* 0x0003686000007836 */ /* 0x000fc80000000000 */
[----:B------:R-:W-:-:S04]  /*1a920*/  IMAD R4, R19, 0x8, R0 ;  /* 0x0000000813047824 */ /* 0x000fc800078e0200 */
[----:B------:R-:W2:Y:S02]  /*1a930*/  SYNCS.PHASECHK.TRANS64.TRYWAIT P0, [R4+URZ], R5 ;  /* 0x00000005040075a7 */ /* 0x000ea4000800017f */
[----:B--2---:R-:W-:Y:S05]  /*1a940*/  @!P0 BRA `(.L_x_5649) ;  /* 0x00000020001c8947 */ /* 0x004fea0003800000 */
.L_x_5719:
[----:B------:R-:W-:-:S07]  /*1a950*/  IMAD R3, R3, 0x8, R0 ;  /* 0x0000000803037824 */ /* 0x000fce00078e0200 */
.L_x_5650:
[----:B---3--:R3:W4:Y:S02]  /*1a960*/  SYNCS.PHASECHK.TRANS64.TRYWAIT P0, [R3+URZ], R2 ;  /* 0x00000002030075a7 */ /* 0x008724000800017f */
[----:B----4-:R-:W-:Y:S05]  /*1a970*/  @!P0 NANOSLEEP.SYNCS 0x989680 ;  /* 0x009896800000895d */ /* 0x010fea0003900000 */
[----:B------:R-:W4:Y:S02]  /*1a980*/  @!P0 SYNCS.PHASECHK.TRANS64 P0, [R3+URZ], R2 ;  /* 0x00000002030085a7 */ /* 0x000f24000800007f */
[----:B----4-:R-:W-:Y:S05]  /*1a990*/  @!P0 BRA `(.L_x_5650) ;  /* 0xfffffffc00f08947 */ /* 0x010fea000383ffff */
.L_x_5643:
[----:B------:R-:W-:Y:S05]  /*1a9a0*/  BSYNC B0 ;  /* 0x0000000000007941 */ /* 0x000fea0003800000 */
.L_x_5642:
[----:B------:R-:W-:Y:S05]  /*1a9b0*/  EXIT ;  /* 0x000000000000794d */ /* 0x000fea0003800000 */
.L_x_5469:
[----:B0-----:R-:W-:-:S04]  /*1a9c0*/  IMAD.U32 R3, RZ, RZ, UR39 ;  /* 0x00000027ff037e24 */ /* 0x001fc8000f8e00ff */
[----:B------:R0:W1:Y:S03]  /*1a9d0*/  SYNCS.PHASECHK.TRANS64.TRYWAIT P1, [R3+URZ+0x36800], R0 ;  /* 0x03680000030075a7 */ /* 0x000066000802017f */
[----:B-1----:R-:W-:Y:S05]  /*1a9e0*/  @!P1 NANOSLEEP.SYNCS 0x989680 ;  /* 0x009896800000995d */ /* 0x002fea0003900000 */
[----:B------:R-:W1:Y:S02]  /*1a9f0*/  @!P1 SYNCS.PHASECHK.TRANS64 P1, [R3+URZ+0x36800], R0 ;  /* 0x03680000030095a7 */ /* 0x000e64000802007f */
[----:B-1----:R-:W-:Y:S05]  /*1aa00*/  @!P1 BRA `(.L_x_5469) ;  /* 0xfffffffc00ec9947 */ /* 0x002fea000383ffff */
[----:B------:R-:W-:Y:S05]  /*1aa10*/  BRA `(.L_x_5651) ;  /* 0xfffffe7400e87947 */ /* 0x000fea000383ffff */
.L_x_5473:
[----:B-1----:R1:W2:Y:S02]  /*1aa20*/  SYNCS.PHASECHK.TRANS64.TRYWAIT P2, [R0+URZ+0x36830], R3 ;  /* 0x03683003000075a7 */ /* 0x0022a4000804017f */
[----:B--2---:R-:W-:Y:S05]  /*1aa30*/  @!P2 NANOSLEEP.SYNCS 0x989680 ;  /* 0x009896800000a95d */ /* 0x004fea0003900000 */
[----:B------:R-:W2:Y:S02]  /*1aa40*/  @!P2 SYNCS.PHASECHK.TRANS64 P2, [R0+URZ+0x36830], R3 ;  /* 0x036830030000a5a7 */ /* 0x000ea4000804007f */
[----:B--2---:R-:W-:Y:S05]  /*1aa50*/  @!P2 BRA `(.L_x_5473) ;  /* 0xfffffffc00f0a947 */ /* 0x004fea000383ffff */
[----:B------:R-:W-:Y:S05]  /*1aa60*/  BRA `(.L_x_5472) ;  /* 0xfffffe78000c7947 */ /* 0x000fea000383ffff */
.L_x_5478:
[----:B-1----:R-:W-:-:S04]  /*1aa70*/  IMAD.U32 R4, RZ, RZ, UR38 ;  /* 0x00000026ff047e24 */ /* 0x002fc8000f8e00ff */
[----:B------:R1:W2:Y:S03]  /*1aa80*/  SYNCS.PHASECHK.TRANS64.TRYWAIT P3, [R4+URZ+0x36830], R3 ;  /* 0x03683003040075a7 */ /* 0x0002a6000806017f */
[----:B--2---:R-:W-:Y:S05]  /*1aa90*/  @!P3 NANOSLEEP.SYNCS 0x989680 ;  /* 0x009896800000b95d */ /* 0x004fea0003900000 */
[----:B------:R-:W2:Y:S02]  /*1aaa0*/  @!P3 SYNCS.PHASECHK.TRANS64 P3, [R4+URZ+0x36830], R3 ;  /* 0x036830030400b5a7 */ /* 0x000ea4000806007f */
[----:B--2---:R-:W-:Y:S05]  /*1aab0*/  @!P3 BRA `(.L_x_5478) ;  /* 0xfffffffc00ecb947 */ /* 0x004fea000383ffff */
[----:B------:R-:W-:Y:S05]  /*1aac0*/  BRA `(.L_x_5477) ;  /* 0xfffffeb400b87947 */ /* 0x000fea000383ffff */
.L_x_5482:
[----:B-1----:R-:W-:-:S04]  /*1aad0*/  IMAD.U32 R2, RZ, RZ, UR10 ;  /* 0x0000000aff027e24 */ /* 0x002fc8000f8e00ff */
[----:B------:R1:W2:Y:S03]  /*1aae0*/  SYNCS.PHASECHK.TRANS64.TRYWAIT P3, [R2+URZ+0x36850], R0 ;  /* 0x03685000020075a7 */ /* 0x0002a6000806017f */
[----:B--2---:R-:W-:Y:S05]  /*1aaf0*/  @!P3 NANOSLEEP.SYNCS 0x989680 ;  /* 0x009896800000b95d */ /* 0x004fea0003900000 */
[----:B------:R-:W2:Y:S02]  /*1ab00*/  @!P3 SYNCS.PHASECHK.TRANS64 P3, [R2+URZ+0x36850], R0 ;  /* 0x036850000200b5a7 */ /* 0x000ea4000806007f */
[----:B--2---:R-:W-:Y:S05]  /*1ab10*/  @!P3 BRA `(.L_x_5482) ;  /* 0xfffffffc00ecb947 */ /* 0x004fea000383ffff */
[----:B------:R-:W-:Y:S05]  /*1ab20*/  BRA `(.L_x_5481) ;  /* 0xfffffedc00607947 */ /* 0x000fea000383ffff */
.L_x_5488:
[----:B-1----:R-:W-:-:S04]  /*1ab30*/  IMAD.U32 R4, RZ, RZ, UR6 ;  /* 0x00000006ff047e24 */ /* 0x002fc8000f8e00ff */
[----:B------:R1:W2:Y:S03]  /*1ab40*/  SYNCS.PHASECHK.TRANS64.TRYWAIT P2, [R4+URZ+0x36830], R3 ;  /* 0x03683003040075a7 */ /* 0x0002a6000804017f */
[----:B--2---:R-:W-:Y:S05]  /*1ab50*/  @!P2 NANOSLEEP.SYNCS 0x989680 ;  /* 0x009896800000a95d */ /* 0x004fea0003900000 */
[----:B------:R-:W2:Y:S02]  /*1ab60*/  @!P2 SYNCS.PHASECHK.TRANS64 P2, [R4+URZ+0x36830], R3 ;  /* 0x036830030400a5a7 */ /* 0x000ea4000804007f */
[----:B--2---:R-:W-:Y:S05]  /*1ab70*/  @!P2 BRA `(.L_x_5488) ;  /* 0xfffffffc00eca947 */ /* 0x004fea000383ffff */
[----:B------:R-:W-:Y:S05]  /*1ab80*/  BRA `(.L_x_5487) ;  /* 0xfffffef800e07947 */ /* 0x000fea000383ffff */
.L_x_5492:
[----:B-1----:R-:W-:-:S04]  /*1ab90*/  IMAD.U32 R2, RZ, RZ, UR10 ;  /* 0x0000000aff027e24 */ /* 0x002fc8000f8e00ff */
[----:B------:R1:W2:Y:S03]  /*1aba0*/  SYNCS.PHASECHK.TRANS64.TRYWAIT P2, [R2+URZ+0x36850], R0 ;  /* 0x03685000020075a7 */ /* 0x0002a6000804017f */
[----:B--2---:R-:W-:Y:S05]  /*1abb0*/  @!P2 NANOSLEEP.SYNCS 0x989680 ;  /* 0x009896800000a95d */ /* 0x004fea0003900000 */
[----:B------:R-:W2:Y:S02]  /*1abc0*/  @!P2 SYNCS.PHASECHK.TRANS64 P2, [R2+URZ+0x36850], R0 ;  /* 0x036850000200a5a7 */ /* 0x000ea4000804007f */
[----:B--2---:R-:W-:Y:S05]  /*1abd0*/  @!P2 BRA `(.L_x_5492) ;  /* 0xfffffffc00eca947 */ /* 0x004fea000383ffff */
[----:B------:R-:W-:Y:S05]  /*1abe0*/  BRA `(.L_x_5491) ;  /* 0xffffff2000a07947 */ /* 0x000fea000383ffff */
.L_x_5497:
[----:B-1----:R-:W-:-:S04]  /*1abf0*/  IMAD.U32 R7, RZ, RZ, UR5 ;  /* 0x00000005ff077e24 */ /* 0x002fc8000f8e00ff */
[----:B------:R1:W2:Y:S03]  /*1ac00*/  SYNCS.PHASECHK.TRANS64.TRYWAIT P0, [R7+URZ+0x36850], R0 ;  /* 0x03685000070075a7 */ /* 0x0002a6000800017f */
[----:B--2---:R-:W-:Y:S05]  /*1ac10*/  @!P0 NANOSLEEP.SYNCS 0x989680 ;  /* 0x009896800000895d */ /* 0x004fea0003900000 */
[----:B------:R-:W2:Y:S02]  /*1ac20*/  @!P0 SYNCS.PHASECHK.TRANS64 P0, [R7+URZ+0x36850], R0 ;  /* 0x03685000070085a7 */ /* 0x000ea4000800007f */
[----:B--2---:R-:W-:Y:S05]  /*1ac30*/  @!P0 BRA `(.L_x_5497) ;  /* 0xfffffffc00ec8947 */ /* 0x004fea000383ffff */
[----:B------:R-:W-:Y:S05]  /*1ac40*/  BRA `(.L_x_5496) ;  /* 0xffffff3c00547947 */ /* 0x000fea000383ffff */
.L_x_5544:
        /* <DEDUP_REMOVED lines=11> */
.L_x_5653:
[----:B------:R-:W-:Y:S05]  /*1ad00*/  BSYNC B0 ;  /* 0x0000000000007941 */ /* 0x000fea0003800000 */
.L_x_5652:
[----:B------:R-:W-:Y:S05]  /*1ad10*/  BRA `(.L_x_5654) ;  /* 0xffffffa800087947 */ /* 0x000fea000383ffff */
.L_x_5546:
[----:B------:R-:W-:Y:S01]  /*1ad20*/  BSSY B0, `(.L_x_5655) ;  /* 0x0000006000007945 */ /* 0x000fe20003800000 */
[----:B------:R-:W-:-:S07]  /*1ad30*/  IMAD.MOV.U32 R15, RZ, RZ, -0x1 ;  /* 0xffffffffff0f7424 */ /* 0x000fce00078e00ff */
[----:B--23--:R-:W-:Y:S05]  /*1ad40*/  WARPSYNC.COLLECTIVE R15, `(.L_x_5656) ;  /* 0x000000000f0c7348 */ /* 0x00cfea0003c00000 */
[----:B------:R-:W-:Y:S02]  /*1ad50*/  ELECT P6, UR62, PT ;  /* 0x00000000003e782f */ /* 0x000fe400038c0000 */
[----:B------:R-:W-:Y:S01]  /*1ad60*/  MOV R14, UR62 ;  /* 0x0000003e000e7c02 */ /* 0x000fe20008000f00 */
[----:B--23--:R-:W-:Y:S10]  /*1ad70*/  ENDCOLLECTIVE ;  /* 0x000000000000791b */ /* 0x00cff40003800000 */
.L_x_5656:
[----:B------:R-:W-:Y:S05]  /*1ad80*/  BSYNC B0 ;  /* 0x0000000000007941 */ /* 0x000fea0003800000 */
.L_x_5655:
[----:B------:R-:W-:Y:S05]  /*1ad90*/  BRA `(.L_x_5657) ;  /* 0xffffffa8000c7947 */ /* 0x000fea000383ffff */
.L_x_5548:
[----:B0-----:R0:W1:Y:S02]  /*1ada0*/  SYNCS.PHASECHK.TRANS64.TRYWAIT P0, [R0+URZ+0x36840], R2 ;  /* 0x03684002000075a7 */ /* 0x001064000800017f */
[----:B-1----:R-:W-:Y:S05]  /*1adb0*/  @!P0 NANOSLEEP.SYNCS 0x989680 ;  /* 0x009896800000895d */ /* 0x002fea0003900000 */
[----:B------:R-:W1:Y:S02]  /*1adc0*/  @!P0 SYNCS.PHASECHK.TRANS64 P0, [R0+URZ+0x36840], R2 ;  /* 0x03684002000085a7 */ /* 0x000e64000800007f */
[----:B-1----:R-:W-:Y:S05]  /*1add0*/  @!P0 BRA `(.L_x_5548) ;  /* 0xfffffffc00f08947 */ /* 0x002fea000383ffff */
[----:B------:R-:W-:Y:S05]  /*1ade0*/  BRA `(.L_x_5658) ;  /* 0xffffffa800707947 */ /* 0x000fea000383ffff */
.L_x_5552:
[----:B------:R-:W2:Y:S01]  /*1adf0*/  LDL.LU R11, [R1+0x38] ;  /* 0x00003800010b7983 */ /* 0x000ea20000300800 */
[----:B------:R-:W-:Y:S01]  /*1ae00*/  IMAD.MOV.U32 R13, RZ, RZ, R3 ;  /* 0x000000ffff0d7224 */ /* 0x000fe200078e0003 */
[----:B------:R-:W-:Y:S01]  /*1ae10*/  LOP3.LUT R5, R5, 0x7f, RZ, 0xc0, !PT ;  /* 0x0000007f05057812 */ /* 0x000fe200078ec0ff */
[----:B------:R-:W-:Y:S02]  /*1ae20*/  IMAD.MOV.U32 R12, RZ, RZ, RZ ;  /* 0x000000ffff0c7224 */ /* 0x000fe400078e00ff */
[----:B------:R-:W-:Y:S01]  /*1ae30*/  IMAD.MOV.U32 R15, RZ, RZ, -0x1 ;  /* 0xffffffffff0f7424 */ /* 0x000fe200078e00ff */
        /* <DEDUP_REMOVED lines=9> */
.L_x_5659:
[----:B------:R-:W-:Y:S02]  /*1aed0*/  IMAD.MOV.U32 R13, RZ, RZ, R4 ;  /* 0x000000ffff0d7224 */ /* 0x000fe400078e0004 */
[----:B------:R-:W-:-:S07]  /*1aee0*/  IMAD.MOV.U32 R6, RZ, RZ, R14 ;  /* 0x000000ffff067224 */ /* 0x000fce00078e000e */
[----:B------:R-:W-:Y:S05]  /*1aef0*/  WARPSYNC.COLLECTIVE R15, `(.L_x_5660) ;  /* 0x000000000f087348 */ /* 0x000fea0003c00000 */
[----:B------:R0:W1:Y:S02]  /*1af00*/  SHFL.IDX P6, R14, R13, R12, R11 ;  /* 0x0000000c0d0e7389 */ /* 0x00006400000c000b */
[----:B01----:R-:W-:Y:S01]  /*1af10*/  ENDCOLLECTIVE ;  /* 0x000000000000791b */ /* 0x003fe20003800000 */
.L_x_5660:
        /* <DEDUP_REMOVED lines=19> */
.L_x_5661:
[----:B------:R-:W-:Y:S02]  /*1b050*/  IMAD.MOV.U32 R13, RZ, RZ, R4 ;  /* 0x000000ffff0d7224 */ /* 0x000fe400078e0004 */
[----:B------:R-:W-:-:S07]  /*1b060*/  IMAD.MOV.U32 R9, RZ, RZ, R14 ;  /* 0x000000ffff097224 */ /* 0x000fce00078e000e */
[----:B------:R-:W-:Y:S05]  /*1b070*/  WARPSYNC.COLLECTIVE R15, `(.L_x_5662) ;  /* 0x000000000f087348 */ /* 0x000fea0003c00000 */
[----:B------:R0:W1:Y:S02]  /*1b080*/  SHFL.IDX P6, R14, R13, R12, R11 ;  /* 0x0000000c0d0e7389 */ /* 0x00006400000c000b */
[----:B01----:R-:W-:Y:S01]  /*1b090*/  ENDCOLLECTIVE ;  /* 0x000000000000791b */ /* 0x003fe20003800000 */
.L_x_5662:
        /* <DEDUP_REMOVED lines=20> */
.L_x_5663:
[----:B------:R-:W-:Y:S02]  /*1b1e0*/  IMAD.MOV.U32 R13, RZ, RZ, R4 ;  /* 0x000000ffff0d7224 */ /* 0x000fe400078e0004 */
[----:B------:R-:W-:-:S05]  /*1b1f0*/  IMAD.SHL.U32 R9, R9, 0x8, RZ ;  /* 0x0000000809097824 */ /* 0x000fca00078e00ff */
[----:B------:R-:W-:Y:S01]  /*1b200*/  LOP3.LUT R9, R9, 0x38, RZ, 0xc0, !PT ;  /* 0x0000003809097812 */ /* 0x000fe200078ec0ff */
[----:B------:R-:W-:-:S07]  /*1b210*/  IMAD.MOV.U32 R8, RZ, RZ, R14 ;  /* 0x000000ffff087224 */ /* 0x000fce00078e000e */
[----:B------:R-:W-:Y:S05]  /*1b220*/  WARPSYNC.COLLECTIVE R15, `(.L_x_5664) ;  /* 0x000000000f087348 */ /* 0x000fea0003c00000 */
[----:B------:R0:W1:Y:S02]  /*1b230*/  SHFL.IDX P6, R14, R13, R12, R11 ;  /* 0x0000000c0d0e7389 */ /* 0x00006400000c000b */
[----:B01----:R-:W-:Y:S01]  /*1b240*/  ENDCOLLECTIVE ;  /* 0x000000000000791b */ /* 0x003fe20003800000 */
.L_x_5664:
        /* <DEDUP_REMOVED lines=19> */
.L_x_5665:
[----:B------:R-:W-:Y:S02]  /*1b380*/  IMAD.MOV.U32 R13, RZ, RZ, R4 ;  /* 0x000000ffff0d7224 */ /* 0x000fe400078e0004 */
[----:B------:R-:W-:-:S07]  /*1b390*/  IMAD.MOV.U32 R6, RZ, RZ, R14 ;  /* 0x000000ffff067224 */ /* 0x000fce00078e000e */
[----:B------:R-:W-:Y:S05]  /*1b3a0*/  WARPSYNC.COLLECTIVE R15, `(.L_x_5666) ;  /* 0x000000000f087348 */ /* 0x000fea0003c00000 */
[----:B------:R0:W1:Y:S02]  /*1b3b0*/  SHFL.IDX P6, R14, R13, R12, R11 ;  /* 0x0000000c0d0e7389 */ /* 0x00006400000c000b */
[----:B01----:R-:W-:Y:S01]  /*1b3c0*/  ENDCOLLECTIVE ;  /* 0x000000000000791b */ /* 0x003fe20003800000 */
.L_x_5666:
        /* <DEDUP_REMOVED lines=19> */
.L_x_5667:
[----:B------:R-:W-:Y:S02]  /*1b500*/  IMAD.MOV.U32 R13, RZ, RZ, R4 ;  /* 0x000000ffff0d7224 */ /* 0x000fe400078e0004 */
[----:B------:R-:W-:-:S07]  /*1b510*/  IMAD.MOV.U32 R6, RZ, RZ, R14 ;  /* 0x000000ffff067224 */ /* 0x000fce00078e000e */
[----:B------:R-:W-:Y:S05]  /*1b520*/  WARPSYNC.COLLECTIVE R15, `(.L_x_5668) ;  /* 0x000000000f087348 */ /* 0x000fea0003c00000 */
[----:B------:R0:W1:Y:S02]  /*1b530*/  SHFL.IDX P6, R14, R13, R12, R11 ;  /* 0x0000000c0d0e7389 */ /* 0x00006400000c000b */
[----:B01----:R-:W-:Y:S01]  /*1b540*/  ENDCOLLECTIVE ;  /* 0x000000000000791b */ /* 0x003fe20003800000 */
.L_x_5668:
        /* <DEDUP_REMOVED lines=19> */
.L_x_5669:
[----:B------:R-:W-:Y:S02]  /*1b680*/  IMAD.MOV.U32 R13, RZ, RZ, R4 ;  /* 0x000000ffff0d7224 */ /* 0x000fe400078e0004 */
[----:B------:R-:W-:-:S07]  /*1b690*/  IMAD.MOV.U32 R6, RZ, RZ, R14 ;  /* 0x000000ffff067224 */ /* 0x000fce00078e000e */
[----:B------:R-:W-:Y:S05]  /*1b6a0*/  WARPSYNC.COLLECTIVE R15, `(.L_x_5670) ;  /* 0x000000000f087348 */ /* 0x000fea0003c00000 */
[----:B------:R0:W1:Y:S02]  /*1b6b0*/  SHFL.IDX P6, R14, R13, R12, R11 ;  /* 0x0000000c0d0e7389 */ /* 0x00006400000c000b */
[----:B01----:R-:W-:Y:S01]  /*1b6c0*/  ENDCOLLECTIVE ;  /* 0x000000000000791b */ /* 0x003fe20003800000 */
.L_x_5670:
        /* <DEDUP_REMOVED lines=17> */
.L_x_5671:
[----:B------:R-:W-:-:S05]  /*1b7e0*/  VIADD R7, R2, 0x60 ;  /* 0x0000006002077836 */ /* 0x000fca0000000000 */
[----:B------:R-:W-:Y:S01]  /*1b7f0*/  ISETP.GE.AND P4, PT, R7, R0, PT ;  /* 0x000000000700720c */ /* 0x000fe20003f86270 */
[----:B------:R-:W-:Y:S02]  /*1b800*/  IMAD.MOV.U32 R13, RZ, RZ, R4 ;  /* 0x000000ffff0d7224 */ /* 0x000fe400078e0004 */
[----:B------:R-:W-:-:S10]  /*1b810*/  IMAD.MOV.U32 R6, RZ, RZ, R14 ;  /* 0x000000ffff067224 */ /* 0x000fd400078e000e */
[----:B------:R-:W-:Y:S05]  /*1b820*/  WARPSYNC.COLLECTIVE R15, `(.L_x_5672) ;  /* 0x000000000f087348 */ /* 0x000fea0003c00000 */
[----:B------:R0:W1:Y:S02]  /*1b830*/  SHFL.IDX P6, R14, R13, R12, R11 ;  /* 0x0000000c0d0e7389 */ /* 0x00006400000c000b */
[----:B01----:R-:W-:Y:S01]  /*1b840*/  ENDCOLLECTIVE ;  /* 0x000000000000791b */ /* 0x003fe20003800000 */
.L_x_5672:
        /* <DEDUP_REMOVED lines=17> */
.L_x_5673:
[----:B------:R-:W-:Y:S02]  /*1b960*/  IMAD.MOV.U32 R13, RZ, RZ, R4 ;  /* 0x000000ffff0d7224 */ /* 0x000fe400078e0004 */
[----:B------:R-:W-:-:S07]  /*1b970*/  IMAD.MOV.U32 R5, RZ, RZ, R14 ;  /* 0x000000ffff057224 */ /* 0x000fce00078e000e */
[----:B------:R-:W-:Y:S05]  /*1b980*/  WARPSYNC.COLLECTIVE R15, `(.L_x_5674) ;  /* 0x000000000f087348 */ /* 0x000fea0003c00000 */
[----:B------:R0:W1:Y:S02]  /*1b990*/  SHFL.IDX P6, R14, R13, R12, R11 ;  /* 0x0000000c0d0e7389 */ /* 0x00006400000c000b */
[----:B01----:R-:W-:Y:S01]  /*1b9a0*/  ENDCOLLECTIVE ;  /* 0x000000000000791b */ /* 0x003fe20003800000 */
.L_x_5674:
[----:B------:R-:W-:Y:S01]  /*1b9b0*/  IMAD.MOV.U32 R3, RZ, RZ, R14 ;  /* 0x000000ffff037224 */ /* 0x000fe200078e000e */
[----:B------:R-:W-:Y:S06]  /*1b9c0*/  BRA `(.L_x_5675) ;  /* 0xffffffac00247947 */ /* 0x000fec000383ffff */
.L_x_5557:
[----:B0-----:R0:W3:Y:S02]  /*1b9d0*/  SYNCS.PHASECHK.TRANS64.TRYWAIT P0, [R18+URZ+0x36820], R0 ;  /* 0x03682000120075a7 */ /* 0x0010e4000800017f */
[----:B---3--:R-:W-:Y:S05]  /*1b9e0*/  @!P0 NANOSLEEP.SYNCS 0x989680 ;  /* 0x009896800000895d */ /* 0x008fea0003900000 */
[----:B------:R-:W3:Y:S02]  /*1b9f0*/  @!P0 SYNCS.PHASECHK.TRANS64 P0, [R18+URZ+0x36820], R0 ;  /* 0x03682000120085a7 */ /* 0x000ee4000800007f */
[----:B---3--:R-:W-:Y:S05]  /*1ba00*/  @!P0 BRA `(.L_x_5557) ;  /* 0xfffffffc00f08947 */ /* 0x008fea000383ffff */
[----:B------:R-:W-:Y:S05]  /*1ba10*/  BRA `(.L_x_5676) ;  /* 0xffffffac00a87947 */ /* 0x000fea000383ffff */
.L_x_5566:
[----:B-1----:R1:W2:Y:S02]  /*1ba20*/  SYNCS.PHASECHK.TRANS64.TRYWAIT P0, [R3+URZ+0x36840], R2 ;  /* 0x03684002030075a7 */ /* 0x0022a4000800017f */
[----:B--2---:R-:W-:Y:S05]  /*1ba30*/  @!P0 NANOSLEEP.SYNCS 0x989680 ;  /* 0x009896800000895d */ /* 0x004fea0003900000 */
[----:B------:R-:W2:Y:S02]  /*1ba40*/  @!P0 SYNCS.PHASECHK.TRANS64 P0, [R3+URZ+0x36840], R2 ;  /* 0x03684002030085a7 */ /* 0x000ea4000800007f */
[----:B--2---:R-:W-:Y:S05]  /*1ba50*/  @!P0 BRA `(.L_x_5566) ;  /* 0xfffffffc00f08947 */ /* 0x004fea000383ffff */
[----:B------:R-:W-:Y:S05]  /*1ba60*/  BRA `(.L_x_5677) ;  /* 0xffffffb000887947 */ /* 0x000fea000383ffff */
.L_x_5573:
[----:B-1----:R1:W2:Y:S02]  /*1ba70*/  SYNCS.PHASECHK.TRANS64.TRYWAIT P0, [R3+URZ+0x60], R2 ;  /* 0x00006002030075a7 */ /* 0x0022a4000800017f */
[----:B--2---:R-:W-:Y:S05]  /*1ba80*/  @!P0 NANOSLEEP.SYNCS 0x989680 ;  /* 0x009896800000895d */ /* 0x004fea0003900000 */
[----:B------:R-:W2:Y:S02]  /*1ba90*/  @!P0 SYNCS.PHASECHK.TRANS64 P0, [R3+URZ+0x60], R2 ;  /* 0x00006002030085a7 */ /* 0x000ea4000800007f */
[----:B--2---:R-:W-:Y:S05]  /*1baa0*/  @!P0 BRA `(.L_x_5573) ;  /* 0xfffffffc00f08947 */ /* 0x004fea000383ffff */
[----:B------:R-:W-:Y:S05]  /*1bab0*/  BRA `(.L_x_5678) ;  /* 0xffffffb4009c7947 */ /* 0x000fea000383ffff */
.L_x_5583:
[----:B-1----:R1:W2:Y:S02]  /*1bac0*/  SYNCS.PHASECHK.TRANS64.TRYWAIT P0, [R3+URZ+0x36840], R2 ;  /* 0x03684002030075a7 */ /* 0x0022a4000800017f */
[----:B--2---:R-:W-:Y:S05]  /*1bad0*/  @!P0 NANOSLEEP.SYNCS 0x989680 ;  /* 0x009896800000895d */ /* 0x004fea0003900000 */
[----:B------:R-:W2:Y:S02]  /*1bae0*/  @!P0 SYNCS.PHASECHK.TRANS64 P0, [R3+URZ+0x36840], R2 ;  /* 0x03684002030085a7 */ /* 0x000ea4000800007f */
[----:B--2---:R-:W-:Y:S05]  /*1baf0*/  @!P0 BRA `(.L_x_5583) ;  /* 0xfffffffc00f08947 */ /* 0x004fea000383ffff */
[----:B------:R-:W-:Y:S05]  /*1bb00*/  BRA `(.L_x_5679) ;  /* 0xffffffbc006c7947 */ /* 0x000fea000383ffff */
.L_x_5590:
[----:B0-----:R0:W1:Y:S02]  /*1bb10*/  SYNCS.PHASECHK.TRANS64.TRYWAIT P0, [R2+URZ+0x60], R3 ;  /* 0x00006003020075a7 */ /* 0x001064000800017f */
[----:B-1----:R-:W-:Y:S05]  /*1bb20*/  @!P0 NANOSLEEP.SYNCS 0x989680 ;  /* 0x009896800000895d */ /* 0x002fea0003900000 */
[----:B------:R-:W1:Y:S02]  /*1bb30*/  @!P0 SYNCS.PHASECHK.TRANS64 P0, [R2+URZ+0x60], R3 ;  /* 0x00006003020085a7 */ /* 0x000e64000800007f */
[----:B-1----:R-:W-:Y:S05]  /*1bb40*/  @!P0 BRA `(.L_x_5590) ;  /* 0xfffffffc00f08947 */ /* 0x002fea000383ffff */
[----:B------:R-:W-:Y:S05]  /*1bb50*/  BRA `(.L_x_5680) ;  /* 0xffffffc000807947 */ /* 0x000fea000383ffff */
.L_x_5600:
[----:B--2---:R2:W3:Y:S02]  /*1bb60*/  SYNCS.PHASECHK.TRANS64.TRYWAIT P0, [R2+URZ+0x36840], R3 ;  /* 0x03684003020075a7 */ /* 0x0044e4000800017f */
[----:B---3--:R-:W-:Y:S05]  /*1bb70*/  @!P0 NANOSLEEP.SYNCS 0x989680 ;  /* 0x009896800000895d */ /* 0x008fea0003900000 */
[----:B------:R-:W3:Y:S02]  /*1bb80*/  @!P0 SYNCS.PHASECHK.TRANS64 P0, [R2+URZ+0x36840], R3 ;  /* 0x03684003020085a7 */ /* 0x000ee4000800007f */
[----:B---3--:R-:W-:Y:S05]  /*1bb90*/  @!P0 BRA `(.L_x_5600) ;  /* 0xfffffffc00f08947 */ /* 0x008fea000383ffff */
[----:B------:R-:W-:Y:S05]  /*1bba0*/  BRA `(.L_x_5681) ;  /* 0xffffffc800207947 */ /* 0x000fea000383ffff */
.L_x_5607:
[----:B0-----:R0:W1:Y:S02]  /*1bbb0*/  SYNCS.PHASECHK.TRANS64.TRYWAIT P0, [R2+URZ+0x60], R5 ;  /* 0x00006005020075a7 */ /* 0x001064000800017f */
[----:B-1----:R-:W-:Y:S05]  /*1bbc0*/  @!P0 NANOSLEEP.SYNCS 0x989680 ;  /* 0x009896800000895d */ /* 0x002fea0003900000 */
[----:B------:R-:W1:Y:S02]  /*1bbd0*/  @!P0 SYNCS.PHASECHK.TRANS64 P0, [R2+URZ+0x60], R5 ;  /* 0x00006005020085a7 */ /* 0x000e64000800007f */
[----:B-1----:R-:W-:Y:S05]  /*1bbe0*/  @!P0 BRA `(.L_x_5607) ;  /* 0xfffffffc00f08947 */ /* 0x002fea000383ffff */
[----:B------:R-:W-:Y:S05]  /*1bbf0*/  BRA `(.L_x_5682) ;  /* 0xffffffcc00347947 */ /* 0x000fea000383ffff */
.L_x_5619:
[----:B--2---:R2:W3:Y:S02]  /*1bc00*/  SYNCS.PHASECHK.TRANS64.TRYWAIT P0, [R0+URZ+0x36860], R2 ;  /* 0x03686002000075a7 */ /* 0x0044e4000800017f */
[----:B---3--:R-:W-:Y:S05]  /*1bc10*/  @!P0 NANOSLEEP.SYNCS 0x989680 ;  /* 0x009896800000895d */ /* 0x008fea0003900000 */
[----:B------:R-:W3:Y:S02]  /*1bc20*/  @!P0 SYNCS.PHASECHK.TRANS64 P0, [R0+URZ+0x36860], R2 ;  /* 0x03686002000085a7 */ /* 0x000ee4000800007f */
[----:B---3--:R-:W-:Y:S05]  /*1bc30*/  @!P0 BRA `(.L_x_5619) ;  /* 0xfffffffc00f08947 */ /* 0x008fea000383ffff */
[----:B------:R-:W-:Y:S05]  /*1bc40*/  BRA `(.L_x_5683) ;  /* 0xffffffd000c07947 */ /* 0x000fea000383ffff */
.L_x_5627:
        /* <DEDUP_REMOVED lines=9> */
.L_x_5685:
[----:B------:R-:W-:Y:S05]  /*1bce0*/  BSYNC B0 ;  /* 0x0000000000007941 */ /* 0x000fea0003800000 */
.L_x_5684:
        /* <DEDUP_REMOVED lines=9> */
.L_x_5686:
        /* <DEDUP_REMOVED lines=26> */
.L_x_5687:
        /* <DEDUP_REMOVED lines=8> */
.L_x_5688:
        /* <DEDUP_REMOVED lines=8> */
.L_x_5689:
        /* <DEDUP_REMOVED lines=8> */
.L_x_5690:
        /* <DEDUP_REMOVED lines=8> */
.L_x_5691:
        /* <DEDUP_REMOVED lines=9> */
.L_x_5692:
[----:B------:R-:W-:Y:S01]  /*1c1b0*/  IMAD.MOV.U32 R9, RZ, RZ, R14 ;  /* 0x000000ffff097224 */ /* 0x000fe200078e000e */
[----:B------:R-:W-:Y:S06]  /*1c1c0*/  BRA `(.L_x_5693) ;  /* 0xffffffd400707947 */ /* 0x000fec000383ffff */
.L_x_5630:
        /* <DEDUP_REMOVED lines=8> */
.L_x_5695:
[----:B------:R-:W-:Y:S05]  /*1c250*/  BSYNC B0 ;  /* 0x0000000000007941 */ /* 0x000fea0003800000 */
.L_x_5694:
        /* <DEDUP_REMOVED lines=10> */
.L_x_5696:
        /* <DEDUP_REMOVED lines=8> */
.L_x_5697:
        /* <DEDUP_REMOVED lines=8> */
.L_x_5698:
        /* <DEDUP_REMOVED lines=8> */
.L_x_5699:
        /* <DEDUP_REMOVED lines=9> */
.L_x_5700:
[----:B------:R-:W-:Y:S01]  /*1c510*/  IMAD.MOV.U32 R9, RZ, RZ, R14 ;  /* 0x000000ffff097224 */ /* 0x000fe200078e000e */
[----:B------:R-:W-:Y:S06]  /*1c520*/  BRA `(.L_x_5701) ;  /* 0xffffffd400487947 */ /* 0x000fec000383ffff */
.L_x_5632:
[----:B------:R-:W-:Y:S01]  /*1c530*/  BSSY B0, `(.L_x_5702) ;  /* 0x0000006000007945 */ /* 0x000fe20003800000 */
[----:B------:R-:W-:Y:S01]  /*1c540*/  PLOP3.LUT P6, PT, P6, PT, PT, 0x8, 0x0 ;  /* 0x000000000000781c */ /* 0x000fe200037ce170 */
[----:B------:R-:W-:-:S12]  /*1c550*/  IMAD.MOV.U32 R15, RZ, RZ, -0x1 ;  /* 0xffffffffff0f7424 */ /* 0x000fd800078e00ff */
[----:B0-----:R-:W-:Y:S05]  /*1c560*/  WARPSYNC.COLLECTIVE R15, `(.L_x_5703) ;  /* 0x000000000f087348 */ /* 0x001fea0003c00000 */
[----:B------:R-:W-:Y:S01]  /*1c570*/  VOTE.ANY R14, PT, P6 ;  /* 0x00000000000e7806 */ /* 0x000fe200030e0100 */
[----:B0-----:R-:W-:Y:S06]  /*1c580*/  ENDCOLLECTIVE ;  /* 0x000000000000791b */ /* 0x001fec0003800000 */
.L_x_5703:
[----:B------:R-:W-:Y:S05]  /*1c590*/  BSYNC B0 ;  /* 0x0000000000007941 */ /* 0x000fea0003800000 */
.L_x_5702:
        /* <DEDUP_REMOVED lines=10> */
.L_x_5704:
[----:B------:R-:W-:Y:S02]  /*1c640*/  IMAD.MOV.U32 R13, RZ, RZ, R7 ;  /* 0x000000ffff0d7224 */ /* 0x000fe400078e0007 */
[----:B------:R-:W-:-:S07]  /*1c650*/  IMAD.MOV.U32 R0, RZ, RZ, R14 ;  /* 0x000000ffff007224 */ /* 0x000fce00078e000e */
[----:B------:R-:W-:Y:S05]  /*1c660*/  WARPSYNC.COLLECTIVE R15, `(.L_x_5705) ;  /* 0x000000000f087348 */ /* 0x000fea0003c00000 */
[----:B------:R0:W1:Y:S02]  /*1c670*/  SHFL.IDX P6, R14, R13, R12, R11 ;  /* 0x0000000c0d0e7389 */ /* 0x00006400000c000b */
[----:B01----:R-:W-:Y:S01]  /*1c680*/  ENDCOLLECTIVE ;  /* 0x000000000000791b */ /* 0x003fe20003800000 */
.L_x_5705:
[----:B------:R-:W-:Y:S02]  /*1c690*/  IMAD.MOV.U32 R7, RZ, RZ, R14 ;  /* 0x000000ffff077224 */ /* 0x000fe400078e000e */
[----:B------:R-:W-:-:S05]  /*1c6a0*/  IMAD.IADD R6, R10, 0x1, R16 ;  /* 0x000000010a067824 */ /* 0x000fca00078e0210 */
[----:B------:R0:W-:Y:S01]  /*1c6b0*/  STL [R1+0xc], R6 ;  /* 0x00000c0601007387 */ /* 0x0001e20000100800 */
[----:B------:R-:W-:Y:S05]  /*1c6c0*/  BRA `(.L_x_5706) ;  /* 0xffffffd400287947 */ /* 0x000fea000383ffff */
.L_x_5634:
        /* <DEDUP_REMOVED lines=8> */
.L_x_5708:
[----:B------:R-:W-:Y:S05]  /*1c750*/  BSYNC B0 ;  /* 0x0000000000007941 */ /* 0x000fea0003800000 */
.L_x_5707:
[----:B------:R-:W-:Y:S01]  /*1c760*/  IMAD.MOV.U32 R2, RZ, RZ, R14 ;  /* 0x000000ffff027224 */ /* 0x000fe200078e000e */
[----:B------:R-:W-:Y:S06]  /*1c770*/  BRA `(.L_x_5709) ;  /* 0xffffffd400147947 */ /* 0x000fec000383ffff */
.L_x_5640:
[----:B0-----:R0:W1:Y:S02]  /*1c780*/  SYNCS.PHASECHK.TRANS64.TRYWAIT P0, [R0+URZ+0x36820], R3 ;  /* 0x03682003000075a7 */ /* 0x001064000800017f */
[----:B-1----:R-:W-:Y:S05]  /*1c790*/  @!P0 NANOSLEEP.SYNCS 0x989680 ;  /* 0x009896800000895d */ /* 0x002fea0003900000 */
[----:B------:R-:W1:Y:S02]  /*1c7a0*/  @!P0 SYNCS.PHASECHK.TRANS64 P0, [R0+URZ+0x36820], R3 ;  /* 0x03682003000085a7 */ /* 0x000e64000800007f */
[----:B-1----:R-:W-:Y:S05]  /*1c7b0*/  @!P0 BRA `(.L_x_5640) ;  /* 0xfffffffc00f08947 */ /* 0x002fea000383ffff */
[----:B------:R-:W-:Y:S05]  /*1c7c0*/  BRA `(.L_x_5710) ;  /* 0xffffffdc00b87947 */ /* 0x000fea000383ffff */
.L_x_5641:
        /* <DEDUP_REMOVED lines=11> */
.L_x_5712:
[----:B------:R-:W-:Y:S05]  /*1c880*/  BSYNC B0 ;  /* 0x0000000000007941 */ /* 0x000fea0003800000 */
.L_x_5711:
[----:B------:R-:W-:Y:S05]  /*1c890*/  BRA `(.L_x_5713) ;  /* 0xffffffdc00a07947 */ /* 0x000fea000383ffff */
.L_x_5644:
[----:B------:R-:W-:Y:S01]  /*1c8a0*/  BSSY B1, `(.L_x_5714) ;  /* 0x0000006000017945 */ /* 0x000fe20003800000 */
[----:B------:R-:W-:-:S07]  /*1c8b0*/  IMAD.MOV.U32 R15, RZ, RZ, -0x1 ;  /* 0xffffffffff0f7424 */ /* 0x000fce00078e00ff */
[----:B01----:R-:W-:Y:S05]  /*1c8c0*/  WARPSYNC.COLLECTIVE R15, `(.L_x_5715) ;  /* 0x000000000f0c7348 */ /* 0x003fea0003c00000 */
[----:B------:R-:W-:Y:S02]  /*1c8d0*/  ELECT P6, UR62, PT ;  /* 0x00000000003e782f */ /* 0x000fe400038c0000 */
[----:B------:R-:W-:Y:S01]  /*1c8e0*/  MOV R14, UR62 ;  /* 0x0000003e000e7c02 */ /* 0x000fe20008000f00 */
[----:B01----:R-:W-:Y:S10]  /*1c8f0*/  ENDCOLLECTIVE ;  /* 0x000000000000791b */ /* 0x003ff40003800000 */
.L_x_5715:
[----:B------:R-:W-:Y:S05]  /*1c900*/  BSYNC B1 ;  /* 0x0000000000017941 */ /* 0x000fea0003800000 */
.L_x_5714:
[----:B------:R-:W-:Y:S05]  /*1c910*/  BRA `(.L_x_5716) ;  /* 0xffffffdc00987947 */ /* 0x000fea000383ffff */
.L_x_5646:
[----:B0-----:R0:W1:Y:S02]  /*1c920*/  SYNCS.PHASECHK.TRANS64.TRYWAIT P0, [R6+URZ], R5 ;  /* 0x00000005060075a7 */ /* 0x001064000800017f */
[----:B-1----:R-:W-:Y:S05]  /*1c930*/  @!P0 NANOSLEEP.SYNCS 0x989680 ;  /* 0x009896800000895d */ /* 0x002fea0003900000 */
[----:B------:R-:W1:Y:S02]  /*1c940*/  @!P0 SYNCS.PHASECHK.TRANS64 P0, [R6+URZ], R5 ;  /* 0x00000005060085a7 */ /* 0x000e64000800007f */
[----:B-1----:R-:W-:Y:S05]  /*1c950*/  @!P0 BRA `(.L_x_5646) ;  /* 0xfffffffc00f08947 */ /* 0x002fea000383ffff */
[----:B------:R-:W-:Y:S05]  /*1c960*/  BRA `(.L_x_5717) ;  /* 0xffffffdc00d87947 */ /* 0x000fea000383ffff */
.L_x_5647:
[----:B-1----:R1:W2:Y:S02]  /*1c970*/  SYNCS.PHASECHK.TRANS64.TRYWAIT P0, [R7+URZ], R2 ;  /* 0x00000002070075a7 */ /* 0x0022a4000800017f */
[----:B--2---:R-:W-:Y:S05]  /*1c980*/  @!P0 NANOSLEEP.SYNCS 0x989680 ;  /* 0x009896800000895d */ /* 0x004fea0003900000 */
[----:B------:R-:W2:Y:S02]  /*1c990*/  @!P0 SYNCS.PHASECHK.TRANS64 P0, [R7+URZ], R2 ;  /* 0x00000002070085a7 */ /* 0x000ea4000800007f */
[----:B--2---:R-:W-:Y:S05]  /*1c9a0*/  @!P0 BRA `(.L_x_5647) ;  /* 0xfffffffc00f08947 */ /* 0x004fea000383ffff */
[----:B------:R-:W-:Y:S05]  /*1c9b0*/  BRA `(.L_x_5718) ;  /* 0xffffffdc00cc7947 */ /* 0x000fea000383ffff */
.L_x_5649:
[----:B--2---:R2:W3:Y:S02]  /*1c9c0*/  SYNCS.PHASECHK.TRANS64.TRYWAIT P0, [R4+URZ], R5 ;  /* 0x00000005040075a7 */ /* 0x0044e4000800017f */
[----:B---3--:R-:W-:Y:S05]  /*1c9d0*/  @!P0 NANOSLEEP.SYNCS 0x989680 ;  /* 0x009896800000895d */ /* 0x008fea0003900000 */
[----:B------:R-:W3:Y:S02]  /*1c9e0*/  @!P0 SYNCS.PHASECHK.TRANS64 P0, [R4+URZ], R5 ;  /* 0x00000005040085a7 */ /* 0x000ee4000800007f */
[----:B---3--:R-:W-:Y:S05]  /*1c9f0*/  @!P0 BRA `(.L_x_5649) ;  /* 0xfffffffc00f08947 */ /* 0x008fea000383ffff */
[----:B------:R-:W-:Y:S05]  /*1ca00*/  BRA `(.L_x_5719) ;  /* 0xffffffdc00d07947 */ /* 0x000fea000383ffff */
.L_x_5720:
        /* <DEDUP_REMOVED lines=15> */
.L_x_14855:


//--------------------- .text._ZN7cutlass13device_kernelIN5flash11enable_sm90INS1_16FlashAttnFwdSm90INS1_25CollectiveMainloopFwdSm90ILi2EN4cute5tupleIJNS5_1CILi1EEES8_S8_EEENS6_IJNS7_ILi128EEENS7_ILi112EEENS7_ILi192EEEEEELi192ENS_6half_tEfNS_4arch4Sm90ELb1ELb0ELb0ELb1ELb0ELb1ELb0ELb1ELb1ELb1ELb1ELb0EEENS1_21CollectiveEpilogueFwdINS6_IJSA_SC_SB_EEES9_SE_SG_Li256ELb1ELb1ELb1ELb0EEENS1_36VarlenDynamicPersistentTileSchedulerILi128ELi112ELi256ELi128ELb1ELb1ELb1ELb1ELb1ELb1EEEEEEEEEvNT_6ParamsE --------------------------
	.section	.text._ZN7cutlass13device_kernelIN5flash11enable_sm90INS1_16FlashAttnFwdSm90INS1_25CollectiveMainloopFwdSm90ILi2EN4cute5tupleIJNS5_1CILi1EEES8_S8_EEENS6_IJNS7_ILi128EEENS7_ILi112EEENS7_ILi192EEEEEELi192ENS_6half_tEfNS_4arch4Sm90ELb1ELb0ELb0ELb1ELb0ELb1ELb0ELb1ELb1ELb1ELb1ELb0EEENS1_21CollectiveEpilogueFwdINS6_IJSA_SC_SB_EEES9_SE_SG_Li256ELb1ELb1ELb1ELb0EEENS1_36VarlenDynamicPersistentTileSchedulerILi128ELi112ELi256ELi128ELb1ELb1ELb1ELb1ELb1ELb1EEEEEEEEEvNT_6ParamsE,"ax",@progbits
	.align	128
.text._ZN7cutlass13device_kernelIN5flash11enable_sm90INS1_16FlashAttnFwdSm90INS1_25CollectiveMainloopFwdSm90ILi2EN4cute5tupleIJNS5_1CILi1EEES8_S8_EEENS6_IJNS7_ILi128EEENS7_ILi112EEENS7_ILi192EEEEEELi192ENS_6half_tEfNS_4arch4Sm90ELb1ELb0ELb0ELb1ELb0ELb1ELb0ELb1ELb1ELb1ELb1ELb0EEENS1_21CollectiveEpilogueFwdINS6_IJSA_SC_SB_EEES9_SE_SG_Li256ELb1ELb1ELb1ELb0EEENS1_36VarlenDynamicPersistentTileSchedulerILi128ELi112ELi256ELi128ELb1ELb1ELb1ELb1ELb1ELb1EEEEEEEEEvNT_6ParamsE:
        .type           _ZN7cutlass13device_kernelIN5flash11enable_sm90INS1_16FlashAttnFwdSm90INS1_25CollectiveMainloopFwdSm90ILi2EN4cute5tupleIJNS5_1CILi1EEES8_S8_EEENS6_IJNS7_ILi128EEENS7_ILi112EEENS7_ILi192EEEEEELi192ENS_6half_tEfNS_4arch4Sm90ELb1ELb0ELb0ELb1ELb0ELb1ELb0ELb1ELb1ELb1ELb1ELb0EEENS1_21CollectiveEpilogueFwdINS6_IJSA_SC_SB_EEES9_SE_SG_Li256ELb1ELb1ELb1ELb0EEENS1_36VarlenDynamicPersistentTileSchedulerILi128ELi112ELi256ELi128ELb1ELb1ELb1ELb1ELb1ELb1EEEEEEEEEvNT_6ParamsE,@function
        .size           _ZN7cutlass13device_kernelIN5flash11enable_sm90INS1_16FlashAttnFwdSm90INS1_25CollectiveMainloopFwdSm90ILi2EN4cute5tupleIJNS5_1CILi1EEES8_S8_EEENS6_IJNS7_ILi128EEENS7_ILi112EEENS7_ILi192EEEEEELi192ENS_6half_tEfNS_4arch4Sm90ELb1ELb0ELb0ELb1ELb0ELb1ELb0ELb1ELb1ELb1ELb1ELb0EEENS1_21CollectiveEpilogueFwdINS6_IJSA_SC_SB_EEES9_SE_SG_Li256ELb1ELb1ELb1ELb0EEENS1_36VarlenDynamicPersistentTileSchedulerILi128ELi112ELi256ELi128ELb1ELb1ELb1ELb1ELb1ELb1EEEEEEEEEvNT_6ParamsE,(.L_x_14856 - _ZN7cutlass13device_kernelIN5flash11enable_sm90INS1_16FlashAttnFwdSm90INS1_25CollectiveMainloopFwdSm90ILi2EN4cute5tupleIJNS5_1CILi1EEES8_S8_EEENS6_IJNS7_ILi128EEENS7_ILi112EEENS7_ILi192EEEEEELi192ENS_6half_tEfNS_4arch4Sm90ELb1ELb0ELb0ELb1ELb0ELb1ELb0ELb1ELb1ELb1ELb1ELb0EEENS1_21CollectiveEpilogueFwdINS6_IJSA_SC_SB_EEES9_SE_SG_Li256ELb1ELb1ELb1ELb0EEENS1_36VarlenDynamicPersistentTileSchedulerILi128ELi112ELi256ELi128ELb1ELb1ELb1ELb1ELb1ELb1EEEEEEEEEvNT_6ParamsE)
        .other          _ZN7cutlass13device_kernelIN5flash11enable_sm90INS1_16FlashAttnFwdSm90INS1_25CollectiveMainloopFwdSm90ILi2EN4cute5tupleIJNS5_1CILi1EEES8_S8_EEENS6_IJNS7_ILi128EEENS7_ILi112EEENS7_ILi192EEEEEELi192ENS_6half_tEfNS_4arch4Sm90ELb1ELb0ELb0ELb1ELb0ELb1ELb0ELb1ELb1ELb1ELb1ELb0EEENS1_21CollectiveEpilogueFwdINS6_IJSA_SC_SB_EEES9_SE_SG_Li256ELb1ELb1ELb1ELb0EEENS1_36VarlenDynamicPersistentTileSchedulerILi128ELi112ELi256ELi128ELb1ELb1ELb1ELb1ELb1ELb1EEEEEEEEEvNT_6ParamsE,@"STO_CUDA_ENTRY STV_DEFAULT"
_ZN7cutlass13device_kernelIN5flash11enable_sm90INS1_16FlashAttnFwdSm90INS1_25CollectiveMainloopFwdSm90ILi2EN4cute5tupleIJNS5_1CILi1EEES8_S8_EEENS6_IJNS7_ILi128EEENS7_ILi112EEENS7_ILi192EEEEEELi192ENS_6half_tEfNS_4arch4Sm90ELb1ELb0ELb0ELb1ELb0ELb1ELb0ELb1ELb1ELb1ELb1ELb0EEENS1_21CollectiveEpilogueFwdINS6_IJSA_SC_SB_EEES9_SE_SG_Li256ELb1ELb1ELb1ELb0EEENS1_36VarlenDynamicPersistentTileSchedulerILi128ELi112ELi256ELi128ELb1ELb1ELb1ELb1ELb1ELb1EEEEEEEEEvNT_6ParamsE:
        /* <DEDUP_REMOVED lines=24> */
.L_x_5722:
[----:B------:R-:W-:Y:S05]  /*0180*/  BSYNC B0 ;  /* 0x0000000000007941 */ /* 0x000fea0003800000 */
.L_x_5721:
        /* <DEDUP_REMOVED lines=41> */
.L_x_5723:
        /* <DEDUP_REMOVED lines=22> */
.L_x_5724:
        /* <DEDUP_REMOVED lines=18> */
.L_x_5725:
        /* <DEDUP_REMOVED lines=22> */
.L_x_5726:
        /* <DEDUP_REMOVED lines=22> */
.L_x_5727:
        /* <DEDUP_REMOVED lines=10> */
.L_x_5730:
        /* <DEDUP_REMOVED lines=19> */
[----:B------:R-:W-:Y:S01]  /*0b30*/  CS2R R208, SRZ ;  /* 0x0000000000d07805 */ /* 0x000fe2000001ff00 */
[----:B------:R-:W-:Y:S01]  /*0b40*/  IMAD.MOV.U32 R17, RZ, RZ, RZ ;  /* 0x000000ffff117224 */ /* 0x000fe200078e00ff */
[----:B------:R-:W-:Y:S02]  /*0b50*/  SHF.R.S32.HI R3, RZ, 0x1f, R6 ;  /* 0x0000001fff037819 */ /* 0x000fe40000011406 */
[----:B------:R-:W-:Y:S02]  /*0b60*/  MOV R205, RZ ;  /* 0x000000ff00cd7202 */ /* 0x000fe40000000f00 */
        /* <DEDUP_REMOVED lines=15> */
[----:B------:R0:W-:Y:S03]  /*0c60*/  STL [R1+0x6c], R21 ;  /* 0x00006c1501007387 */ /* 0x0001e60000100800 */
[CC--:B------:R-:W-:Y:S02]  /*0c70*/  LEA.HI R12, R9.reuse, R21.reuse, RZ, 0x2 ;  /* 0x00000015090c7211 */ /* 0x0c0fe400078f10ff */
[----:B------:R-:W-:Y:S02]  /*0c80*/  LEA.HI R9, R9, R21, RZ, 0x5 ;  /* 0x0000001509097211 */ /* 0x000fe400078f28ff */
[--C-:B------:R-:W-:Y:S02]  /*0c90*/  SHF.R.S32.HI R8, RZ, 0x2, R12.reuse ;  /* 0x00000002ff087819 */ /* 0x100fe4000001140c */
[----:B------:R-:W-:-:S02]  /*0ca0*/  SHF.R.S32.HI R5, RZ, 0x1f, R12 ;  /* 0x0000001fff057819 */ /* 0x000fc4000001140c */
[----:B------:R-:W-:Y:S02]  /*0cb0*/  LOP3.LUT R12, R12, 0x7ffffffc, RZ, 0xc0, !PT ;  /* 0x7ffffffc0c0c7812 */ /* 0x000fe400078ec0ff */
[----:B------:R-:W-:-:S03]  /*0cc0*/  LEA.HI R5, R5, R8, RZ, 0x3 ;  /* 0x0000000805057211 */ /* 0x000fc600078f18ff */
[----:B------:R-:W-:Y:S01]  /*0cd0*/  IMAD.IADD R12, R21, 0x1, -R12 ;  /* 0x00000001150c7824 */ /* 0x000fe200078e0a0c */
[----:B------:R-:W-:Y:S02]  /*0ce0*/  LOP3.LUT R11, R5, 0xfffffff8, RZ, 0xc0, !PT ;  /* 0xfffffff8050b7812 */ /* 0x000fe400078ec0ff */
[----:B------:R-:W-:Y:S01]  /*0cf0*/  SHF.R.S32.HI R5, RZ, 0x7, R0 ;  /* 0x00000007ff057819 */ /* 0x000fe20000011400 */
[----:B------:R-:W-:Y:S01]  /*0d00*/  IMAD.SHL.U32 R225, R12, 0x2, RZ ;  /* 0x000000020ce17824 */ /* 0x000fe200078e00ff */
[----:B------:R-:W-:Y:S02]  /*0d10*/  IADD3 R11, R8, -R11, RZ ;  /* 0x8000000b080b7210 */ /* 0x000fe40007ffe0ff */
[----:B------:R-:W-:Y:S01]  /*0d20*/  LEA.HI R8, R3, R6, RZ, 0x2 ;  /* 0x0000000603087211 */ /* 0x000fe200078f10ff */
[C---:B------:R-:W-:Y:S01]  /*0d30*/  VIADD R29, R225.reuse, 0x10 ;  /* 0x00000010e11d7836 */ /* 0x040fe20000000000 */
[----:B------:R-:W-:Y:S01]  /*0d40*/  LEA.HI R0, R0, R5, RZ, 0x1 ;  /* 0x0000000500007211 */ /* 0x000fe200078f08ff */
[C---:B------:R-:W-:Y:S01]  /*0d50*/  VIADD R26, R225.reuse, 0x28 ;  /* 0x00000028e11a7836 */ /* 0x040fe20000000000 */
[----:B------:R-:W-:Y:S01]  /*0d60*/  LOP3.LUT R3, R2, 0x3fffff0, RZ, 0xc0, !PT ;  /* 0x03fffff002037812 */ /* 0x000fe200078ec0ff */
[C---:B------:R-:W-:Y:S01]  /*0d70*/  VIADD R27, R225.reuse, 0x20 ;  /* 0x00000020e11b7836 */ /* 0x040fe20000000000 */
[----:B------:R-:W-:Y:S01]  /*0d80*/  LOP3.LUT R0, R0, 0x3fffffe, RZ, 0xc0, !PT ;  /* 0x03fffffe00007812 */ /* 0x000fe200078ec0ff */
[----:B------:R-:W-:Y:S01]  /*0d90*/  VIADD R24, R225, 0x38 ;  /* 0x00000038e1187836 */ /* 0x000fe20000000000 */
[----:B------:R-:W-:Y:S01]  /*0da0*/  SHF.R.S32.HI R2, RZ, 0x5, R9 ;  /* 0x00000005ff027819 */ /* 0x000fe20000011409 */
[----:B------:R-:W-:Y:S01]  /*0db0*/  IMAD.IADD R3, R6, 0x1, -R3 ;  /* 0x0000000106037824 */ /* 0x000fe200078e0a03 */
[----:B------:R-:W-:Y:S01]  /*0dc0*/  SHF.R.S32.HI R204, RZ, 0x2, R8 ;  /* 0x00000002ffcc7819 */ /* 0x000fe20000011408 */
[----:B------:R-:W-:Y:S01]  /*0dd0*/  IMAD.IADD R0, R5, 0x1, -R0 ;  /* 0x0000000105007824 */ /* 0x000fe200078e0a00 */
[----:B------:R-:W-:Y:S01]  /*0de0*/  LOP3.LUT R9, R8, 0xfffffffc, RZ, 0xc0, !PT ;  /* 0xfffffffc08097812 */ /* 0x000fe200078ec0ff */
[----:B------:R-:W-:Y:S01]  /*0df0*/  IMAD R11, R2, 0x10, R11 ;  /* 0x00000010020b7824 */ /* 0x000fe200078e020b */
[----:B------:R-:W-:Y:S01]  /*0e00*/  IADD3 R30, R225, 0x8, RZ ;  /* 0x00000008e11e7810 */ /* 0x000fe20007ffe0ff */
[----:B------:R-:W-:Y:S01]  /*0e10*/  IMAD R10, R4, 0x10, R3 ;  /* 0x00000010040a7824 */ /* 0x000fe200078e0203 */
[----:B------:R-:W-:Y:S01]  /*0e20*/  SHF.R.S32.HI R3, RZ, 0x1f, R8 ;  /* 0x0000001fff037819 */ /* 0x000fe20000011408 */
[----:B------:R-:W-:Y:S01]  /*0e30*/  VIADD R234, R204, 0x40 ;  /* 0x00000040ccea7836 */ /* 0x000fe20000000000 */
[----:B------:R-:W-:Y:S01]  /*0e40*/  LEA R20, R0, R11, 0x6 ;  /* 0x0000000b00147211 */ /* 0x000fe200078e30ff */
[----:B------:R-:W-:Y:S01]  /*0e50*/  IMAD.U32 R0, RZ, RZ, UR5 ;  /* 0x00000005ff007e24 */ /* 0x000fe2000f8e00ff */
[----:B------:R-:W-:Y:S01]  /*0e60*/  LEA.HI R3, R3, R204, RZ, 0x3 ;  /* 0x000000cc03037211 */ /* 0x000fe200078f18ff */
[----:B------:R-:W-:Y:S01]  /*0e70*/  IMAD.IADD R6, R6, 0x1, -R9 ;  /* 0x0000000106067824 */ /* 0x000fe200078e0a09 */
[----:B0-----:R-:W-:Y:S01]  /*0e80*/  IADD3 R21, R225, 0x40, RZ ;  /* 0x00000040e1157810 */ /* 0x001fe20007ffe0ff */
[----:B------:R-:W-:Y:S01]  /*0e90*/  IMAD.SHL.U32 R215, R234, 0x40, RZ ;  /* 0x00000040ead77824 */ /* 0x000fe200078e00ff */
[----:B------:R-:W-:Y:S01]  /*0ea0*/  STL [R1+0x70], R20 ;  /* 0x0000701401007387 */ /* 0x000fe20000100800 */
[----:B------:R-:W-:Y:S01]  /*0eb0*/  IMAD R2, R10, 0x8, R7 ;  /* 0x000000080a027824 */ /* 0x000fe200078e0207 */
[----:B------:R-:W-:Y:S01]  /*0ec0*/  LOP3.LUT R3, R3, 0xfffffff8, RZ, 0xc0, !PT ;  /* 0xfffffff803037812 */ /* 0x000fe200078ec0ff */
[----:B------:R-:W-:Y:S01]  /*0ed0*/  IMAD.U32 R5, RZ, RZ, UR4 ;  /* 0x00000004ff057e24 */ /* 0x000fe2000f8e00ff */
[----:B------:R0:W-:Y:S01]  /*0ee0*/  STL [R1+0x4c], R0 ;  /* 0x00004c0001007387 */ /* 0x0001e20000100800 */
[----:B------:R-:W-:Y:S01]  /*0ef0*/  SHF.R.S32.HI R7, RZ, 0x1f, R234 ;  /* 0x0000001fff077819 */ /* 0x000fe200000114ea */
[----:B------:R-:W-:Y:S01]  /*0f00*/  IMAD.MOV.U32 R9, RZ, RZ, R13 ;  /* 0x000000ffff097224 */ /* 0x000fe200078e000d */
[----:B------:R-:W-:Y:S01]  /*0f10*/  LOP3.LUT R215, R215, 0x1c0, RZ, 0xc0, !PT ;  /* 0x000001c0d7d77812 */ /* 0x000fe200078ec0ff */
[----:B------:R1:W-:Y:S01]  /*0f20*/  STL [R1+0x50], R5 ;  /* 0x0000500501007387 */ /* 0x0003e20000100800 */
[----:B------:R-:W-:Y:S01]  /*0f30*/  IMAD.IADD R3, R204, 0x1, -R3 ;  /* 0x00000001cc037824 */ /* 0x000fe200078e0a03 */
[----:B------:R-:W-:Y:S01]  /*0f40*/  LEA.HI R7, R7, R234, RZ, 0x3 ;  /* 0x000000ea07077211 */ /* 0x000fe200078f18ff */
[C---:B------:R-:W-:Y:S01]  /*0f50*/  IMAD.SHL.U32 R18, R6.reuse, 0x8, RZ ;  /* 0x0000000806127824 */ /* 0x040fe200078e00ff */
[C---:B------:R-:W-:Y:S01]  /*0f60*/  SHF.L.U32 R22, R6.reuse, 0x2, RZ ;  /* 0x0000000206167819 */ /* 0x040fe200000006ff */
[----:B------:R-:W-:Y:S01]  /*0f70*/  VIADD R13, R225, 0x58 ;  /* 0x00000058e10d7836 */ /* 0x000fe20000000000 */
[----:B0-----:R-:W-:Y:S01]  /*0f80*/  LEA.HI R0, R6, R6, RZ, 0x1 ;  /* 0x0000000606007211 */ /* 0x001fe200078f08ff */
[----:B------:R-:W-:Y:S01]  /*0f90*/  IMAD.SHL.U32 R7, R7, 0x40, RZ ;  /* 0x0000004007077824 */ /* 0x000fe200078e00ff */
[----:B------:R-:W-:Y:S01]  /*0fa0*/  SHF.L.U32 R3, R3, 0x6, RZ ;  /* 0x0000000603037819 */ /* 0x000fe200000006ff */
[----:B------:R-:W-:Y:S01]  /*0fb0*/  IMAD.MOV.U32 R10, RZ, RZ, R14 ;  /* 0x000000ffff0a7224 */ /* 0x000fe200078e000e */
[----:B-1----:R-:W-:Y:S01]  /*0fc0*/  LOP3.LUT R5, R0, 0x1ffffffe, RZ, 0xc0, !PT ;  /* 0x1ffffffe00057812 */ /* 0x002fe200078ec0ff */
[----:B------:R-:W-:Y:S01]  /*0fd0*/  IMAD.MOV.U32 R11, RZ, RZ, R15 ;  /* 0x000000ffff0b7224 */ /* 0x000fe200078e000f */
[----:B------:R-:W-:Y:S01]  /*0fe0*/  SHF.R.U32.HI R0, RZ, 0x3, R215 ;  /* 0x00000003ff007819 */ /* 0x000fe200000116d7 */
[----:B------:R-:W-:Y:S01]  /*0ff0*/  IMAD.SHL.U32 R0, R2, 0x8, RZ ;  /* 0x0000000802007824 */ /* 0x000fe200078e00ff */
[----:B------:R-:W-:Y:S01]  /*1000*/  LOP3.LUT R216, R3, 0x1c0, RZ, 0xc0, !PT ;  /* 0x000001c003d87812 */ /* 0x000fe200078ec0ff */
[----:B------:R-:W-:Y:S01]  /*1010*/  IMAD.IADD R5, R6, 0x1, -R5 ;  /* 0x0000000106057824 */ /* 0x000fe200078e0a05 */
[----:B------:R-:W-:Y:S01]  /*1020*/  SHF.R.S32.HI R2, RZ, 0x1f, R29 ;  /* 0x0000001fff027819 */ /* 0x000fe2000001141d */
[C---:B------:R-:W-:Y:S01]  /*1030*/  VIADD R6, R225.reuse, 0x70 ;  /* 0x00000070e1067836 */ /* 0x040fe20000000000 */
[----:B------:R0:W-:Y:S01]  /*1040*/  STL [R1+0x74], R0 ;  /* 0x0000740001007387 */ /* 0x0001e20000100800 */
[----:B------:R-:W-:Y:S01]  /*1050*/  VIADD R14, R225, 0x50 ;  /* 0x00000050e10e7836 */ /* 0x000fe20000000000 */
[----:B------:R-:W-:Y:S01]  /*1060*/  LOP3.LUT R219, R7, 0xfffffe00, RZ, 0xc0, !PT ;  /* 0xfffffe0007db7812 */ /* 0x000fe200078ec0ff */
[C---:B------:R-:W-:Y:S01]  /*1070*/  VIADD R28, R225.reuse, 0x18 ;  /* 0x00000018e11c7836 */ /* 0x040fe20000000000 */
[----:B------:R-:W-:Y:S01]  /*1080*/  SHF.R.S32.HI R2, RZ, 0x1f, R26 ;  /* 0x0000001fff027819 */ /* 0x000fe2000001141a */
[C---:B------:R-:W-:Y:S01]  /*1090*/  VIADD R25, R225.reuse, 0x30 ;  /* 0x00000030e1197836 */ /* 0x040fe20000000000 */
[C---:B------:R-:W-:Y:S01]  /*10a0*/  IADD3 R4, R225.reuse, 0x78, RZ ;  /* 0x00000078e1047810 */ /* 0x040fe20007ffe0ff */
[C---:B------:R-:W-:Y:S01]  /*10b0*/  VIADD R15, R225.reuse, 0x48 ;  /* 0x00000048e10f7836 */ /* 0x040fe20000000000 */
[----:B------:R-:W-:Y:S01]  /*10c0*/  SHF.R.S32.HI R7, RZ, 0x1f, R30 ;  /* 0x0000001fff077819 */ /* 0x000fe2000001141e */
        /* <DEDUP_REMOVED lines=15> */
[----:B------:R-:W-:Y:S01]  /*11c0*/  SHF.R.U32.HI R217, RZ, 0x3, R216 ;  /* 0x00000003ffd97819 */ /* 0x000fe200000116d8 */
[C---:B------:R-:W-:Y:S01]  /*11d0*/  VIADD R212, R22.reuse, 0x30 ;  /* 0x0000003016d47836 */ /* 0x040fe20000000000 */
[----:B------:R-:W-:Y:S01]  /*11e0*/  SHF.R.S32.HI R28, RZ, 0x1f, R28 ;  /* 0x0000001fff1c7819 */ /* 0x000fe2000001141c */
[C---:B------:R-:W-:Y:S01]  /*11f0*/  VIADD R214, R22.reuse, 0x50 ;  /* 0x0000005016d67836 */ /* 0x040fe20000000000 */
[----:B------:R-:W-:Y:S01]  /*1200*/  SHF.R.S32.HI R25, RZ, 0x1f, R25 ;  /* 0x0000001fff197819 */ /* 0x000fe20000011419 */
[C---:B------:R-:W-:Y:S01]  /*1210*/  IMAD.IADD R206, R22.reuse, 0x1, R211 ;  /* 0x0000000116ce7824 */ /* 0x040fe200078e02d3 */
[----:B------:R-:W-:Y:S01]  /*1220*/  SHF.R.S32.HI R15, RZ, 0x1f, R15 ;  /* 0x0000001fff0f7819 */ /* 0x000fe2000001140f */
[----:B------:R-:W-:Y:S01]  /*1230*/  IMAD.IADD R207, R22, 0x1, R210 ;  /* 0x0000000116cf7824 */ /* 0x000fe200078e02d2 */
[----:B------:R-:W-:Y:S01]  /*1240*/  SHF.R.S32.HI R12, RZ, 0x1f, R12 ;  /* 0x0000001fff0c7819 */ /* 0x000fe2000001140c */
[----:B------:R-:W-:Y:S01]  /*1250*/  VIADD R235, R225, 0x98 ;  /* 0x00000098e1eb7836 */ /* 0x000fe20000000000 */
[----:B------:R-:W-:Y:S01]  /*1260*/  SHF.R.S32.HI R7, RZ, 0x1f, R8 ;  /* 0x0000001fff077819 */ /* 0x000fe20000011408 */
[----:B------:R-:W-:Y:S01]  /*1270*/  IMAD R227, R5, 0x8, R20 ;  /* 0x0000000805e37824 */ /* 0x000fe200078e0214 */
[----:B------:R-:W-:-:S02]  /*1280*/  SHF.R.S32.HI R4, RZ, 0x1f, R4 ;  /* 0x0000001fff047819 */ /* 0x000fc40000011404 */
[----:B------:R-:W-:Y:S02]  /*1290*/  SHF.R.S32.HI R3, RZ, 0x1f, R3 ;  /* 0x0000001fff037819 */ /* 0x000fe40000011403 */
[----:B------:R-:W-:-:S07]  /*12a0*/  SHF.R.S32.HI R0, RZ, 0x1f, R237 ;  /* 0x0000001fff007819 */ /* 0x000fce00000114ed */
.L_x_5962:
[----:B0-----:R-:W0:Y:S01]  /*12b0*/  LDC.64 R230, c[0x0][0xc88] ;  /* 0x00032200ffe67b82 */ /* 0x001e220000000a00 */
[----:B------:R-:W-:Y:S01]  /*12c0*/  ULDC.64 UR4, c[0x0][0xa28] ;  /* 0x00028a0000047ab9 */ /* 0x000fe20000000a00 */
[----:B------:R-:W-:Y:S01]  /*12d0*/  ULDC.64 UR8, c[0x0][0xa18] ;  /* 0x0002860000087ab9 */ /* 0x000fe20000000a00 */
[----:B------:R-:W-:Y:S01]  /*12e0*/  ULDC.64 UR6, c[0x0][0xa08] ;  /* 0x0002820000067ab9 */ /* 0x000fe20000000a00 */
[----:B0-----:R-:W-:-:S06]  /*12f0*/  IMAD.WIDE R230, R11, 0x4, R230 ;  /* 0x000000040be67825 */ /* 0x001fcc00078e02e6 */
[----:B--2---:R-:W2:Y:S01]  /*1300*/  LDG.E R230, desc[UR60][R230.64] ;  /* 0x0000003ce6e67981 */ /* 0x004ea2000c1e1900 */
        /* <DEDUP_REMOVED lines=8> */
[----:B--2-4-:R-:W-:Y:S01]  /*1390*/  SHF.R.S32.HI R0, RZ, 0x1f, R230 ;  /* 0x0000001fff007819 */ /* 0x014fe200000114e6 */
[C---:B------:R-:W-:Y:S02]  /*13a0*/  IMAD.SHL.U32 R231, R230.reuse, 0x4, RZ ;  /* 0x00000004e6e77824 */ /* 0x040fe400078e00ff */
[C---:B---3--:R-:W-:Y:S02]  /*13b0*/  @P2 LEA R2, P3, R230.reuse, UR4, 0x2 ;  /* 0x00000004e6022c11 */ /* 0x048fe4000f8610ff */
[C-C-:B------:R-:W-:Y:S01]  /*13c0*/  SHF.L.U64.HI R232, R230.reuse, 0x2, R0.reuse ;  /* 0x00000002e6e87819 */ /* 0x140fe20000010200 */
[----:B------:R0:W-:Y:S01]  /*13d0*/  STL [R1+0x68], R0 ;  /* 0x0000680001007387 */ /* 0x0001e20000100800 */
[----:B------:R-:W-:Y:S01]  /*13e0*/  @P2 LEA.HI.X R3, R230, UR5, R0, 0x2, P3 ;  /* 0x00000005e6032c11 */ /* 0x000fe200098f1400 */
[----:B------:R-:W-:Y:S01]  /*13f0*/  ULDC UR4, c[0x0][0x288] ;  /* 0x0000a20000047ab9 */ /* 0x000fe20000000800 */
[----:B------:R-:W-:-:S03]  /*1400*/  IADD3 R6, P4, R231, UR6, RZ ;  /* 0x00000006e7067c10 */ /* 0x000fc6000ff9e0ff */
        /* <DEDUP_REMOVED lines=21> */
[----:B------:R-:W-:Y:S02]  /*1560*/  LEA.HI R229, R0, R3, RZ, 0x10 ;  /* 0x0000000300e57211 */ /* 0x000fe400078f80ff */
        /* <DEDUP_REMOVED lines=11> */
.L_x_5732:
[----:B------:R-:W-:Y:S02]  /*1620*/  IMAD.U32 R2, RZ, RZ, UR5 ;  /* 0x00000005ff027e24 */ /* 0x000fe4000f8e00ff */
[----:B------:R-:W-:Y:S01]  /*1630*/  IMAD.U32 R25, RZ, RZ, UR4 ;  /* 0x00000004ff197e24 */ /* 0x000fe2000f8e00ff */
[----:B------:R-:W-:Y:S06]  /*1640*/  @!P2 BRA `(.L_x_5733) ;  /* 0x000000000010a947 */ /* 0x000fec0003800000 */
[----:B------:R-:W-:-:S04]  /*1650*/  IADD3 R4, P0, R231, UR8, RZ ;  /* 0x00000008e7047c10 */ /* 0x000fc8000ff1e0ff */
[----:B------:R-:W-:-:S05]  /*1660*/  IADD3.X R5, R232, UR9, RZ, P0, !PT ;  /* 0x00000009e8057c10 */ /* 0x000fca00087fe4ff */
[----:B------:R0:W5:Y:S01]  /*1670*/  LDG.E R25, desc[UR60][R4.64] ;  /* 0x0000003c04197981 */ /* 0x000162000c1e1900 */
[----:B------:R-:W-:Y:S05]  /*1680*/  BRA `(.L_x_5734) ;  /* 0x0000000000107947 */ /* 0x000fea0003800000 */
.L_x_5733:
[----:B------:R-:W-:Y:S05]  /*1690*/  @!P0 BRA `(.L_x_5734) ;  /* 0x00000000000c8947 */ /* 0x000fea0003800000 */
[----:B------:R-:W2:Y:S04]  /*16a0*/  LDG.E R0, desc[UR60][R6.64] ;  /* 0x0000003c06007981 */ /* 0x000ea8000c1e1900 */
[----:B------:R-:W2:Y:S02]  /*16b0*/  LDG.E R25, desc[UR60][R6.64+0x4] ;  /* 0x0000043c06197981 */ /* 0x000ea4000c1e1900 */
[----:B--2---:R-:W-:-:S07]  /*16c0*/  IMAD.IADD R25, R25, 0x1, -R0 ;  /* 0x0000000119197824 */ /* 0x004fce00078e0a00 */
.L_x_5734:
[----:B------:R-:W-:Y:S01]  /*16d0*/  ULDC.64 UR4, c[0x0][0xa10] ;  /* 0x0002840000047ab9 */ /* 0x000fe20000000a00 */
[----:B------:R-:W1:Y:S01]  /*16e0*/  LDC R10, c[0x0][0x448] ;  /* 0x00011200ff0a7b82 */ /* 0x000e620000000800 */
[----:B------:R-:W-:-:S04]  /*16f0*/  ISETP.NE.U32.AND P0, PT, RZ, UR4, PT ;  /* 0x00000004ff007c0c */ /* 0x000fc8000bf05070 */
        /* <DEDUP_REMOVED lines=9> */
[----:B------:R-:W-:-:S04]  /*1790*/  @P1 IADD3 R6, P2, R231, UR4, RZ ;  /* 0x00000004e7061c10 */ /* 0x000fc8000ff5e0ff */
[----:B------:R-:W-:-:S05]  /*17a0*/  @P1 IADD3.X R7, R232, UR5, RZ, P2, !PT ;  /* 0x00000005e8071c10 */ /* 0x000fca00097fe4ff */
[----:B------:R3:W5:Y:S01]  /*17b0*/  @P1 LDG.E R146, desc[UR60][R6.64] ;  /* 0x0000003c06921981 */ /* 0x000762000c1e1900 */
[----:B-1----:R-:W-:Y:S01]  /*17c0*/  ISETP.NE.AND P1, PT, R10, 0x1, PT ;  /* 0x000000010a00780c */ /* 0x002fe20003f25270 */
[----:B------:R-:W-:Y:S01]  /*17d0*/  IMAD.SHL.U32 R223, R9, 0x80, RZ ;  /* 0x0000008009df7824 */ /* 0x000fe200078e00ff */
[----:B------:R-:W-:Y:S01]  /*17e0*/  BSSY B0, `(.L_x_5735) ;  /* 0x0000037000007945 */ /* 0x000fe20003800000 */
[----:B------:R-:W-:Y:S01]  /*17f0*/  IMAD.IADD R9, R25, 0x1, -R8 ;  /* 0x0000000119097824 */ /* 0x000fe200078e0a08 */
[----:B------:R-:W-:Y:S01]  /*1800*/  LOP3.LUT R236, R229, 0xff, RZ, 0xc0, !PT ;  /* 0x000000ffe5ec7812 */ /* 0x000fe200078ec0ff */
[----:B0-----:R-:W-:Y:S01]  /*1810*/  VIADD R4, R223, 0x7f ;  /* 0x0000007fdf047836 */ /* 0x001fe20000000000 */
[----:B------:R-:W-:Y:S01]  /*1820*/  SHF.R.U32.HI R229, RZ, 0x10, R229 ;  /* 0x00000010ffe57819 */ /* 0x000fe200000116e5 */
[----:B---3--:R-:W-:-:S06]  /*1830*/  IMAD.MOV.U32 R6, RZ, RZ, RZ ;  /* 0x000000ffff067224 */ /* 0x008fcc00078e00ff */
[----:B------:R-:W0:Y:S08]  /*1840*/  @P1 LDC R11, c[0x0][0x44c] ;  /* 0x00011300ff0b1b82 */ /* 0x000e300000000800 */
[----:B------:R-:W1:Y:S01]  /*1850*/  @P1 LDC R5, c[0x0][0x450] ;  /* 0x00011400ff051b82 */ /* 0x000e620000000800 */
[----:B--2---:R-:W-:Y:S02]  /*1860*/  @P0 IMAD.IADD R2, R3, 0x1, -R0 ;  /* 0x0000000103020824 */ /* 0x004fe400078e0a00 */
[----:B0-----:R-:W-:-:S04]  /*1870*/  @P1 IMAD.HI.U32 R0, R4, R11, RZ ;  /* 0x0000000b04001227 */ /* 0x001fc800078e00ff */
[----:B------:R-:W-:Y:S01]  /*1880*/  IMAD.IADD R226, R9, 0x1, R2 ;  /* 0x0000000109e27824 */ /* 0x000fe200078e0202 */
[----:B-1----:R-:W-:-:S03]  /*1890*/  @P1 SHF.R.U32.HI R4, RZ, R5, R0 ;  /* 0x00000005ff041219 */ /* 0x002fc60000011600 */
[C---:B------:R-:W-:Y:S01]  /*18a0*/  VIADD R5, R226.reuse, 0x6f ;  /* 0x0000006fe2057836 */ /* 0x040fe20000000000 */
[----:B------:R-:W-:-:S04]  /*18b0*/  IADD3 R150, R226, 0x70, -R224 ;  /* 0x00000070e2967810 */ /* 0x000fc80007ffe8e0 */
[----:B------:R-:W-:Y:S01]  /*18c0*/  IADD3 R7, R150, R4, RZ ;  /* 0x0000000496077210 */ /* 0x000fe20007ffe0ff */
[----:B------:R-:W-:-:S04]  /*18d0*/  IMAD.MOV.U32 R4, RZ, RZ, RZ ;  /* 0x000000ffff047224 */ /* 0x000fc800078e00ff */
[----:B------:R-:W-:-:S04]  /*18e0*/  IMAD.HI R4, R5, -0x6db6db6d, R4 ;  /* 0x9249249305047827 */ /* 0x000fc800078e0204 */
[----:B------:R-:W-:Y:S01]  /*18f0*/  IMAD.HI R6, R7, -0x6db6db6d, R6 ;  /* 0x9249249307067827 */ /* 0x000fe200078e0206 */
[----:B------:R-:W-:-:S04]  /*1900*/  SHF.R.U32.HI R151, RZ, 0x1f, R4 ;  /* 0x0000001fff977819 */ /* 0x000fc80000011604 */
[----:B------:R-:W-:Y:S02]  /*1910*/  SHF.R.U32.HI R3, RZ, 0x1f, R6 ;  /* 0x0000001fff037819 */ /* 0x000fe40000011606 */
[----:B------:R-:W-:Y:S02]  /*1920*/  LEA.HI.SX32 R151, R4, R151, 0x1a ;  /* 0x0000009704977211 */ /* 0x000fe400078fd2ff */
[----:B------:R-:W-:Y:S01]  /*1930*/  LEA.HI.SX32 R6, R6, R3, 0x1a ;  /* 0x0000000306067211 */ /* 0x000fe200078fd2ff */
[----:B------:R-:W-:-:S03]  /*1940*/  IMAD.MOV.U32 R3, RZ, RZ, RZ ;  /* 0x000000ffff037224 */ /* 0x000fc600078e00ff */
[----:B------:R-:W-:-:S04]  /*1950*/  VIMNMX R10, R151, R6, PT ;  /* 0x00000006970a7248 */ /* 0x000fc80003fe0100 */
[----:B------:R-:W-:-:S13]  /*1960*/  ISETP.GE.AND P0, PT, R10, 0x1, PT ;  /* 0x000000010a00780c */ /* 0x000fda0003f06270 */
[----:B------:R-:W-:Y:S05]  /*1970*/  @!P0 BRA `(.L_x_5736) ;  /* 0x0000000000748947 */ /* 0x000fea0003800000 */
[----:B------:R-:W-:Y:S01]  /*1980*/  ISETP.NE.AND P0, PT, R229, RZ, PT ;  /* 0x000000ffe500720c */ /* 0x000fe20003f05270 */
[----:B------:R-:W-:-:S03]  /*1990*/  ULDC UR4, c[0x0][0x9f0] ;  /* 0x00027c0000047ab9 */ /* 0x000fc60000000800 */
[----:B------:R-:W-:-:S04]  /*19a0*/  SEL R11, R229, UR4, P0 ;  /* 0x00000004e50b7c07 */ /* 0x000fc80008000000 */
[-C--:B------:R-:W-:Y:S02]  /*19b0*/  IABS R6, R11.reuse ;  /* 0x0000000b00067213 */ /* 0x080fe40000000000 */
[----:B------:R-:W-:Y:S02]  /*19c0*/  IADD3 R0, R11, -0x1, R10 ;  /* 0xffffffff0b007810 */ /* 0x000fe40007ffe00a */
[----:B------:R-:W0:Y:S01]  /*19d0*/  I2F.RP R3, R6 ;  /* 0x0000000600037306 */ /* 0x000e220000209400 */
[-C--:B------:R-:W-:Y:S02]  /*19e0*/  IABS R12, R11.reuse ;  /* 0x0000000b000c7213 */ /* 0x080fe40000000000 */
        /* <DEDUP_REMOVED lines=22> */
.L_x_5736:
[----:B------:R-:W-:Y:S05]  /*1b50*/  BSYNC B0 ;  /* 0x0000000000007941 */ /* 0x000fea0003800000 */
.L_x_5735:
        /* <DEDUP_REMOVED lines=11> */
[----:B------:R-:W-:Y:S01]  /*1c10*/  @P0 MOV R4, RZ ;  /* 0x000000ff00040202 */ /* 0x000fe20000000f00 */
[----:B------:R-:W-:-:S04]  /*1c20*/  @P0 VIADD R5, R3, 0x6f ;  /* 0x0000006f03050836 */ /* 0x000fc80000000000 */
        /* <DEDUP_REMOVED lines=16> */
[----:B------:R-:W-:Y:S01]  /*1d30*/  MOV R10, UR6 ;  /* 0x00000006000a7c02 */ /* 0x000fe20008000f00 */
        /* <DEDUP_REMOVED lines=8> */
.L_x_5739:
[----:B------:R-:W-:Y:S05]  /*1dc0*/  BSYNC B6 ;  /* 0x0000000000067941 */ /* 0x000fea0003800000 */
.L_x_5738:
        /* <DEDUP_REMOVED lines=19> */
[----:B-1---5:R-:W-:Y:S05]  /*1f00*/  CALL.ABS.NOINC R14 ;  /* 0x000000000e007343 */ /* 0x022fea0003c00000 */
.L_x_5741:
[----:B------:R-:W-:Y:S05]  /*1f10*/  BSYNC B6 ;  /* 0x0000000000067941 */ /* 0x000fea0003800000 */
.L_x_5740:
[----:B------:R-:W-:Y:S01]  /*1f20*/  ULDC.64 UR4, c[0x0][0x9f8] ;  /* 0x00027e0000047ab9 */ /* 0x000fe20000000a00 */
[----:B------:R-:W-:Y:S01]  /*1f30*/  IMAD.MOV.U32 R6, RZ, RZ, R230 ;  /* 0x000000ffff067224 */ /* 0x000fe200078e00e6 */
[----:B------:R-:W-:Y:S01]  /*1f40*/  ISETP.NE.U32.AND P0, PT, RZ, UR4, PT ;  /* 0x00000004ff007c0c */ /* 0x000fe2000bf05070 */
[----:B------:R-:W2:Y:S01]  /*1f50*/  LDL.LU R20, [R1+0x10] ;  /* 0x0000100001147983 */ /* 0x000ea20000300800 */
[----:B------:R-:W-:Y:S01]  /*1f60*/  ULDC UR6, c[0x0][0x2f4] ;  /* 0x0000bd0000067ab9 */ /* 0x000fe20000000800 */
[----:B------:R-:W0:Y:S01]  /*1f70*/  LDC.64 R110, c[0x0][0x300] ;  /* 0x0000c000ff6e7b82 */ /* 0x000e220000000a00 */
[----:B------:R-:W-:Y:S01]  /*1f80*/  ISETP.NE.AND.EX P0, PT, RZ, UR5, PT, P0 ;  /* 0x00000005ff007c0c */ /* 0x000fe2000bf05300 */
[----:B------:R-:W1:Y:S01]  /*1f90*/  S2R R3, SR_TID.X ;  /* 0x0000000000037919 */ /* 0x000e620000002100 */
[----:B------:R-:W-:Y:S02]  /*1fa0*/  VIADD R0, R18, 0x60 ;  /* 0x0000006012007836 */ /* 0x000fe40000000000 */
[----:B------:R-:W-:Y:S01]  /*1fb0*/  IMAD.IADD R121, R26, 0x1, R25 ;  /* 0x000000011a797824 */ /* 0x000fe200078e0219 */
[----:B------:R-:W-:Y:S01]  /*1fc0*/  SHF.R.S32.HI R19, RZ, 0x1f, R18 ;  /* 0x0000001fff137819 */ /* 0x000fe20000011412 */
[----:B------:R-:W-:Y:S01]  /*1fd0*/  ULDC.64 UR8, c[0x0][0xa08] ;  /* 0x0002820000087ab9 */ /* 0x000fe20000000a00 */
[----:B------:R-:W3:Y:S06]  /*1fe0*/  LDC.64 R104, c[0x0][0x3f8] ;  /* 0x0000fe00ff687b82 */ /* 0x000eec0000000a00 */
[----:B------:R-:W-:-:S02]  /*1ff0*/  @P0 IADD3 R4, P1, R231, UR4, RZ ;  /* 0x00000004e7040c10 */ /* 0x000fc4000ff3e0ff */
[----:B------:R-:W4:Y:S02]  /*2000*/  LDC R15, c[0x0][0x3f4] ;  /* 0x0000fd00ff0f7b82 */ /* 0x000f240000000800 */
[----:B------:R-:W-:Y:S01]  /*2010*/  @P0 IADD3.X R5, R232, UR5, RZ, P1, !PT ;  /* 0x00000005e8050c10 */ /* 0x000fe20008ffe4ff */
[----:B------:R-:W-:-:S04]  /*2020*/  ULDC.64 UR4, c[0x0][0x330] ;  /* 0x0000cc0000047ab9 */ /* 0x000fc80000000a00 */
[----:B------:R1:W2:Y:S01]  /*2030*/  @P0 LDG.E R6, desc[UR60][R4.64] ;  /* 0x0000003c04060981 */ /* 0x0002a2000c1e1900 */
[----:B------:R-:W-:Y:S01]  /*2040*/  ISETP.GE.AND P1, PT, R206, UR6, PT ;  /* 0x00000006ce007c0c */ /* 0x000fe2000bf26270 */
[----:B------:R-:W-:Y:S01]  /*2050*/  IMAD.WIDE.U32 R112, R228, UR4, R18 ;  /* 0x00000004e4707c25 */ /* 0x000fe2000f8e0012 */
[----:B------:R-:W-:Y:S01]  /*2060*/  ISETP.GE.AND P0, PT, R18, UR6, PT ;  /* 0x0000000612007c0c */ /* 0x000fe2000bf06270 */
[----:B------:R-:W4:Y:S01]  /*2070*/  LDC.64 R98, c[0x0][0x408] ;  /* 0x00010200ff627b82 */ /* 0x000f220000000a00 */
[----:B------:R-:W-:Y:S01]  /*2080*/  SEL R7, RZ, 0xffffffff, P1 ;  /* 0xffffffffff077807 */ /* 0x000fe20000800000 */
[----:B------:R-:W-:Y:S01]  /*2090*/  IMAD R113, R228, UR5, R113 ;  /* 0x00000005e4717c24 */ /* 0x000fe2000f8e0271 */
[----:B------:R-:W-:Y:S01]  /*20a0*/  ISETP.GE.AND P1, PT, R0, UR6, PT ;  /* 0x0000000600007c0c */ /* 0x000fe2000bf26270 */
[----:B------:R-:W-:Y:S01]  /*20b0*/  ULDC.64 UR4, c[0x0][0x308] ;  /* 0x0000c20000047ab9 */ /* 0x000fe20000000a00 */
[----:B------:R-:W-:Y:S01]  /*20c0*/  SHF.R.S32.HI R13, RZ, 0x1f, R121 ;  /* 0x0000001fff0d7819 */ /* 0x000fe20000011479 */
[----:B-1----:R-:W-:Y:S01]  /*20d0*/  IMAD.SHL.U32 R4, R7, 0x2, RZ ;  /* 0x0000000207047824 */ /* 0x002fe200078e00ff */
[----:B------:R-:W-:Y:S01]  /*20e0*/  SEL R5, RZ, 0x8, P1 ;  /* 0x00000008ff057807 */ /* 0x000fe20000800000 */
[----:B------:R-:W-:Y:S01]  /*20f0*/  VIADD R8, R3, 0xffffff80 ;  /* 0xffffff8003087836 */ /* 0x000fe20000000000 */
[----:B------:R-:W-:Y:S01]  /*2100*/  SEL R3, RZ, 0x1, P0 ;  /* 0x00000001ff037807 */ /* 0x000fe20000000000 */
[----:B---3--:R-:W-:Y:S01]  /*2110*/  IMAD.WIDE.U32 R106, R204, R104, R18 ;  /* 0x00000068cc6a7225 */ /* 0x008fe200078e0012 */
[----:B------:R-:W-:Y:S01]  /*2120*/  ISETP.GE.AND P0, PT, R207, UR6, PT ;  /* 0x00000006cf007c0c */ /* 0x000fe2000bf06270 */
[----:B------:R-:W1:Y:S01]  /*2130*/  S2R R152, SR_TID.X ;  /* 0x0000000000987919 */ /* 0x000e620000002100 */
[----:B------:R-:W-:Y:S01]  /*2140*/  LOP3.LUT R3, R4, 0x2, R3, 0xe2, !PT ;  /* 0x0000000204037812 */ /* 0x000fe200078ee203 */
[----:B------:R-:W-:Y:S01]  /*2150*/  IMAD R29, R105, 0x70, RZ ;  /* 0x00000070691d7824 */ /* 0x000fe200078e02ff */
[----:B------:R-:W-:Y:S01]  /*2160*/  SEL R4, RZ, 0x4, P0 ;  /* 0x00000004ff047807 */ /* 0x000fe20000000000 */
[----:B0-----:R-:W-:Y:S01]  /*2170*/  IMAD R133, R111, 0x70, RZ ;  /* 0x000000706f857824 */ /* 0x001fe200078e02ff */
        /* <DEDUP_REMOVED lines=10> */
[----:B------:R-:W-:Y:S01]  /*2220*/  IMAD R7, R121, R111, R8 ;  /* 0x0000006f79077224 */ /* 0x000fe200078e0208 */
[----:B------:R-:W-:Y:S01]  /*2230*/  SEL R8, RZ, 0x10, P0 ;  /* 0x00000010ff087807 */ /* 0x000fe20000000000 */
[----:B----4-:R-:W-:Y:S01]  /*2240*/  IMAD.WIDE.U32 R100, R204, R98, R18 ;  /* 0x00000062cc647225 */ /* 0x010fe200078e0012 */
[----:B------:R-:W-:Y:S02]  /*2250*/  LEA.HI R9, R9, R204, RZ, 0x3 ;  /* 0x000000cc09097211 */ /* 0x000fe400078f18ff */
[----:B------:R-:W-:Y:S01]  /*2260*/  ISETP.NE.U32.AND P0, PT, RZ, UR8, PT ;  /* 0x00000008ff007c0c */ /* 0x000fe2000bf05070 */
[----:B------:R-:W-:Y:S01]  /*2270*/  IMAD R135, R99, 0x70, RZ ;  /* 0x0000007063877824 */ /* 0x000fe200078e02ff */
[----:B------:R-:W-:Y:S01]  /*2280*/  IADD3 R5, R5, R7, RZ ;  /* 0x0000000705057210 */ /* 0x000fe20007ffe0ff */
[----:B------:R-:W-:Y:S01]  /*2290*/  IMAD.SHL.U32 R124, R15, 0x2, RZ ;  /* 0x000000020f7c7824 */ /* 0x000fe200078e00ff */
[----:B------:R-:W-:-:S02]  /*22a0*/  LOP3.LUT R9, R9, 0xfffffff8, RZ, 0xc0, !PT ;  /* 0xfffffff809097812 */ /* 0x000fc400078ec0ff */
[----:B------:R-:W-:Y:S01]  /*22b0*/  ISETP.NE.AND.EX P0, PT, RZ, UR9, PT, P0 ;  /* 0x00000009ff007c0c */ /* 0x000fe2000bf05300 */
[----:B------:R-:W-:Y:S01]  /*22c0*/  IMAD.WIDE.U32 R4, R228, UR4, R4 ;  /* 0x00000004e4047c25 */ /* 0x000fe2000f8e0004 */
[----:B------:R-:W-:Y:S02]  /*22d0*/  LOP3.LUT R27, R27, R8, RZ, 0xfc, !PT ;  /* 0x000000081b1b7212 */ /* 0x000fe400078efcff */
[--C-:B------:R-:W-:Y:S01]  /*22e0*/  SHF.R.S32.HI R23, RZ, 0x1f, R22.reuse ;  /* 0x0000001fff177819 */ /* 0x100fe20000011416 */
[----:B------:R-:W-:Y:S01]  /*22f0*/  IMAD.IADD R132, R204, 0x1, -R9 ;  /* 0x00000001cc847824 */ /* 0x000fe200078e0a09 */
[----:B------:R-:W-:Y:S01]  /*2300*/  ISETP.GE.AND P2, PT, R207, R15, PT ;  /* 0x0000000fcf00720c */ /* 0x000fe20003f46270 */
[----:B------:R-:W-:Y:S01]  /*2310*/  IMAD R5, R228, UR5, R5 ;  /* 0x00000005e4057c24 */ /* 0x000fe2000f8e0205 */
[----:B------:R-:W-:Y:S01]  /*2320*/  ULDC.64 UR4, c[0x0][0x310] ;  /* 0x0000c40000047ab9 */ /* 0x000fe20000000a00 */
[----:B------:R-:W-:Y:S01]  /*2330*/  IMAD.WIDE.U32 R108, R204, R104, R22 ;  /* 0x00000068cc6c7225 */ /* 0x000fe200078e0016 */
[----:B------:R-:W-:-:S02]  /*2340*/  LOP3.LUT P1, RZ, R132, 0x4, RZ, 0xc0, !PT ;  /* 0x0000000484ff7812 */ /* 0x000fc4000782c0ff */
[----:B------:R-:W-:Y:S01]  /*2350*/  SHF.R.U32.HI R28, RZ, 0x3, R215 ;  /* 0x00000003ff1c7819 */ /* 0x000fe200000116d7 */
[C---:B------:R-:W-:Y:S01]  /*2360*/  IMAD.WIDE.U32 R102, R204.reuse, R98, R22 ;  /* 0x00000062cc667225 */ /* 0x040fe200078e0016 */
[----:B------:R-:W-:Y:S02]  /*2370*/  IADD3 R120, P3, R204, R121, RZ ;  /* 0x00000079cc787210 */ /* 0x000fe40007f7e0ff */
[----:B------:R-:W-:Y:S02]  /*2380*/  SHF.L.U64.HI R136, R110, 0x6, R111 ;  /* 0x000000066e887819 */ /* 0x000fe4000001026f */
[----:B------:R-:W-:Y:S02]  /*2390*/  IADD3.X R121, R13, R148, RZ, P3, !PT ;  /* 0x000000940d797210 */ /* 0x000fe40001ffe4ff */
[----:B------:R-:W-:Y:S02]  /*23a0*/  SHF.R.S32.HI R149, RZ, 0x1f, R234 ;  /* 0x0000001fff957819 */ /* 0x000fe400000114ea */
[----:B-1----:R-:W-:-:S02]  /*23b0*/  LEA.HI R152, R152, 0x8, RZ, 0x19 ;  /* 0x0000000898987811 */ /* 0x002fc400078fc8ff */
[----:B--2---:R-:W-:-:S04]  /*23c0*/  LOP3.LUT R20, R20, 0xfffffffb, RZ, 0xc0, !PT ;  /* 0xfffffffb14147812 */ /* 0x004fc800078ec0ff */
[----:B------:R-:W-:Y:S02]  /*23d0*/  @P1 LOP3.LUT R20, R20, 0x4, RZ, 0xfc, !PT ;  /* 0x0000000414141812 */ /* 0x000fe400078efcff */
[----:B------:R-:W-:Y:S02]  /*23e0*/  ISETP.GE.AND P1, PT, R206, R15, PT ;  /* 0x0000000fce00720c */ /* 0x000fe40003f26270 */
[----:B------:R-:W-:-:S04]  /*23f0*/  LOP3.LUT R20, R20, 0xfffffffe, RZ, 0xc0, !PT ;  /* 0xfffffffe14147812 */ /* 0x000fc800078ec0ff */
[----:B------:R-:W-:-:S05]  /*2400*/  @P2 LOP3.LUT R20, R20, 0x1, RZ, 0xfc, !PT ;  /* 0x0000000114142812 */ /* 0x000fca00078efcff */
[----:B------:R0:W-:Y:S01]  /*2410*/  STL [R1+0x10], R20 ;  /* 0x0000101401007387 */ /* 0x0001e20000100800 */
[----:B------:R-:W-:Y:S02]  /*2420*/  SHF.R.S32.HI R7, RZ, 0x1f, R6 ;  /* 0x0000001fff077819 */ /* 0x000fe40000011406 */
[----:B------:R-:W-:Y:S01]  /*2430*/  SEL R37, R6, RZ, !P0 ;  /* 0x000000ff06257207 */ /* 0x000fe20004000000 */
[----:B------:R-:W-:Y:S01]  /*2440*/  IMAD R6, R148, R104, RZ ;  /* 0x0000006894067224 */ /* 0x000fe200078e02ff */
[----:B------:R-:W-:-:S03]  /*2450*/  SEL R8, R7, RZ, !P0 ;  /* 0x000000ff07087207 */ /* 0x000fc60004000000 */
[----:B------:R-:W-:-:S04]  /*2460*/  IMAD.WIDE.U32 R114, R37, UR4, R4 ;  /* 0x0000000425727c25 */ /* 0x000fc8000f8e0004 */
[----:B------:R-:W-:Y:S02]  /*2470*/  IMAD R10, R8, UR4, RZ ;  /* 0x00000004080a7c24 */ /* 0x000fe4000f8e02ff */
[----:B------:R-:W-:Y:S02]  /*2480*/  IMAD R9, R204, R105, R6 ;  /* 0x00000069cc097224 */ /* 0x000fe400078e0206 */
[----:B------:R-:W-:Y:S01]  /*2490*/  IMAD R11, R37, UR5, R10 ;  /* 0x00000005250b7c24 */ /* 0x000fe2000f8e020a */
[----:B------:R-:W-:Y:S01]  /*24a0*/  ULDC.64 UR4, c[0x0][0x338] ;  /* 0x0000ce0000047ab9 */ /* 0x000fe20000000a00 */
[-C--:B------:R-:W-:Y:S02]  /*24b0*/  IMAD R4, R148, R110.reuse, RZ ;  /* 0x0000006e94047224 */ /* 0x080fe400078e02ff */
[----:B------:R-:W-:-:S04]  /*24c0*/  IMAD.WIDE.U32 R6, R204, R110, R18 ;  /* 0x0000006ecc067225 */ /* 0x000fc800078e0012 */
[----:B------:R-:W-:Y:S01]  /*24d0*/  IMAD R10, R204, R111, R4 ;  /* 0x0000006fcc0a7224 */ /* 0x000fe200078e0204 */
[----:B------:R-:W-:Y:S01]  /*24e0*/  IADD3 R4, P0, R114, R6, RZ ;  /* 0x0000000672047210 */ /* 0x000fe20007f1e0ff */
[----:B------:R-:W-:Y:S02]  /*24f0*/  IMAD.IADD R5, R115, 0x1, R11 ;  /* 0x0000000173057824 */ /* 0x000fe400078e020b */
[----:B------:R-:W-:Y:S02]  /*2500*/  IMAD R8, R8, UR4, RZ ;  /* 0x0000000408087c24 */ /* 0x000fe4000f8e02ff */
[----:B------:R-:W-:Y:S01]  /*2510*/  IMAD.IADD R109, R109, 0x1, R9 ;  /* 0x000000016d6d7824 */ /* 0x000fe200078e0209 */
[----:B------:R-:W-:Y:S01]  /*2520*/  IADD3.X R6, R5, R7, R10, P0, !PT ;  /* 0x0000000705067210 */ /* 0x000fe200007fe40a */
[----:B------:R-:W-:Y:S01]  /*2530*/  IMAD R7, R148, R98, RZ ;  /* 0x0000006294077224 */ /* 0x000fe200078e02ff */
[----:B------:R-:W-:Y:S01]  /*2540*/  ISETP.GE.AND P0, PT, R18, R15, PT ;  /* 0x0000000f1200720c */ /* 0x000fe20003f06270 */
[----:B------:R-:W-:Y:S01]  /*2550*/  IMAD.IADD R107, R9, 0x1, R107 ;  /* 0x00000001096b7824 */ /* 0x000fe200078e026b */
[C---:B------:R-:W-:Y:S01]  /*2560*/  SEL R9, R15.reuse, RZ, P1 ;  /* 0x000000ff0f097207 */ /* 0x040fe20000800000 */
[----:B------:R-:W-:Y:S01]  /*2570*/  IMAD R11, R204, R99, R7 ;  /* 0x00000063cc0b7224 */ /* 0x000fe200078e0207 */
[----:B------:R-:W-:Y:S01]  /*2580*/  SEL R7, R15, RZ, P0 ;  /* 0x000000ff0f077207 */ /* 0x000fe20000000000 */
[----:B------:R-:W-:-:S03]  /*2590*/  IMAD.WIDE.U32 R112, R37, UR4, R112 ;  /* 0x0000000425707c25 */ /* 0x000fc6000f8e0070 */
[----:B------:R-:W-:Y:S01]  /*25a0*/  IADD3 R7, R18, R7, RZ ;  /* 0x0000000712077210 */ /* 0x000fe20007ffe0ff */
[----:B------:R-:W-:Y:S01]  /*25b0*/  IMAD R37, R37, UR5, R8 ;  /* 0x0000000525257c24 */ /* 0x000fe2000f8e0208 */
[----:B------:R-:W-:Y:S01]  /*25c0*/  SEL R8, R15, RZ, P2 ;  /* 0x000000ff0f087207 */ /* 0x000fe20001000000 */
[----:B------:R-:W-:Y:S02]  /*25d0*/  IMAD.IADD R9, R206, 0x1, R9 ;  /* 0x00000001ce097824 */ /* 0x000fe400078e0209 */
[----:B------:R-:W-:Y:S02]  /*25e0*/  IMAD.IADD R103, R103, 0x1, R11 ;  /* 0x0000000167677824 */ /* 0x000fe400078e020b */
[----:B------:R-:W-:Y:S01]  /*25f0*/  IMAD.IADD R12, R207, 0x1, R8 ;  /* 0x00000001cf0c7824 */ /* 0x000fe200078e0208 */
[----:B------:R-:W-:Y:S01]  /*2600*/  SHF.R.S32.HI R8, RZ, 0x1f, R7 ;  /* 0x0000001fff087819 */ /* 0x000fe20000011407 */
[----:B------:R-:W-:Y:S01]  /*2610*/  IMAD.IADD R101, R11, 0x1, R101 ;  /* 0x000000010b657824 */ /* 0x000fe200078e0265 */
[----:B------:R-:W-:Y:S01]  /*2620*/  SHF.R.S32.HI R10, RZ, 0x1f, R9 ;  /* 0x0000001fff0a7819 */ /* 0x000fe20000011409 */
[----:B-----5:R-:W-:Y:S01]  /*2630*/  IMAD.WIDE.U32 R102, R146, R98, R102 ;  /* 0x0000006292667225 */ /* 0x020fe200078e0066 */
[----:B0-----:R-:W-:-:S02]  /*2640*/  LEA.HI R20, R8, R7, RZ, 0x3 ;  /* 0x0000000708147211 */ /* 0x001fc400078f18ff */
[----:B------:R-:W-:Y:S01]  /*2650*/  LEA.HI R7, R8, R7, RZ, 0x6 ;  /* 0x0000000708077211 */ /* 0x000fe200078f30ff */
[-C--:B------:R-:W-:Y:S01]  /*2660*/  IMAD.WIDE.U32 R108, R146, R104.reuse, R108 ;  /* 0x00000068926c7225 */ /* 0x080fe200078e006c */
[CC--:B------:R-:W-:Y:S02]  /*2670*/  LEA.HI R8, R10.reuse, R9.reuse, RZ, 0x6 ;  /* 0x000000090a087211 */ /* 0x0c0fe400078f30ff */
[----:B------:R-:W-:Y:S01]  /*2680*/  LEA.HI R21, R10, R9, RZ, 0x3 ;  /* 0x000000090a157211 */ /* 0x000fe200078f18ff */
[C---:B------:R-:W-:Y:S01]  /*2690*/  IMAD.WIDE.U32 R106, R146.reuse, R104, R106 ;  /* 0x00000068926a7225 */ /* 0x040fe200078e006a */
[----:B------:R-:W-:Y:S02]  /*26a0*/  SHF.R.S32.HI R7, RZ, 0x6, R7 ;  /* 0x00000006ff077819 */ /* 0x000fe40000011407 */
[----:B------:R-:W-:Y:S01]  /*26b0*/  SHF.R.S32.HI R9, RZ, 0x6, R8 ;  /* 0x00000006ff097819 */ /* 0x000fe20000011408 */
[----:B------:R-:W-:Y:S01]  /*26c0*/  IMAD.WIDE.U32 R100, R146, R98, R100 ;  /* 0x0000006292647225 */ /* 0x000fe200078e0064 */
[----:B------:R-:W-:-:S02]  /*26d0*/  LOP3.LUT R8, R216, 0x38, R20, 0xf8, !PT ;  /* 0x00000038d8087812 */ /* 0x000fc400078ef814 */
[----:B------:R-:W-:Y:S01]  /*26e0*/  LOP3.LUT R10, R216, 0x38, R21, 0xf8, !PT ;  /* 0x00000038d80a7812 */ /* 0x000fe200078ef815 */
[C---:B------:R-:W-:Y:S01]  /*26f0*/  IMAD R144, R7.reuse, 0x1c00, R218 ;  /* 0x00001c0007907824 */ /* 0x040fe200078e02da */
[----:B------:R-:W-:Y:S01]  /*2700*/  SHF.R.S32.HI R25, RZ, 0x1f, R12 ;  /* 0x0000001fff197819 */ /* 0x000fe2000001140c */
[--C-:B------:R-:W-:Y:S01]  /*2710*/  IMAD R142, R7, 0x1c00, R219.reuse ;  /* 0x00001c00078e7824 */ /* 0x100fe200078e02db */
[-C--:B------:R-:W-:Y:S01]  /*2720*/  LOP3.LUT R7, R8, R217.reuse, RZ, 0x3c, !PT ;  /* 0x000000d908077212 */ /* 0x080fe200078e3cff */
[C---:B------:R-:W-:Y:S01]  /*2730*/  IMAD R143, R9.reuse, 0x1c00, R218 ;  /* 0x00001c00098f7824 */ /* 0x040fe200078e02da */
[----:B------:R-:W-:Y:S01]  /*2740*/  LOP3.LUT R10, R10, R217, RZ, 0x3c, !PT ;  /* 0x000000d90a0a7212 */ /* 0x000fe200078e3cff */
[----:B------:R-:W-:Y:S01]  /*2750*/  IMAD R140, R9, 0x1c00, R219 ;  /* 0x00001c00098c7824 */ /* 0x000fe200078e02db */
[CC--:B------:R-:W-:Y:S01]  /*2760*/  LEA.HI R26, R25.reuse, R12.reuse, RZ, 0x3 ;  /* 0x0000000c191a7211 */ /* 0x0c0fe200078f18ff */
[----:B------:R-:W-:Y:S01]  /*2770*/  IMAD.IADD R144, R144, 0x1, R7 ;  /* 0x0000000190907824 */ /* 0x000fe200078e0207 */
[----:B------:R-:W-:Y:S01]  /*2780*/  LEA.HI R12, R25, R12, RZ, 0x6 ;  /* 0x0000000c190c7211 */ /* 0x000fe200078f30ff */
[----:B------:R-:W-:Y:S01]  /*2790*/  IMAD.IADD R143, R143, 0x1, R10 ;  /* 0x000000018f8f7824 */ /* 0x000fe200078e020a */
[----:B------:R-:W-:Y:S01]  /*27a0*/  LOP3.LUT R7, R215, 0x38, R21, 0xf8, !PT ;  /* 0x00000038d7077812 */ /* 0x000fe200078ef815 */
[----:B------:R-:W-:Y:S01]  /*27b0*/  IMAD.WIDE.U32 R110, R110, 0x70, RZ ;  /* 0x000000706e6e7825 */ /* 0x000fe200078e00ff */
[----:B------:R-:W-:-:S02]  /*27c0*/  SHF.R.S32.HI R12, RZ, 0x6, R12 ;  /* 0x00000006ff0c7819 */ /* 0x000fc4000001140c */
[----:B------:R-:W-:Y:S01]  /*27d0*/  LOP3.LUT R10, R215, 0x38, R26, 0xf8, !PT ;  /* 0x00000038d70a7812 */ /* 0x000fe200078ef81a */
[----:B------:R-:W-:Y:S01]  /*27e0*/  IMAD.IADD R133, R111, 0x1, R133 ;  /* 0x000000016f857824 */ /* 0x000fe200078e0285 */
[-C--:B------:R-:W-:Y:S01]  /*27f0*/  LOP3.LUT R7, R7, R28.reuse, RZ, 0x3c, !PT ;  /* 0x0000001c07077212 */ /* 0x080fe200078e3cff */
[----:B------:R-:W-:Y:S01]  /*2800*/  IMAD R139, R12, 0x1c00, R219 ;  /* 0x00001c000c8b7824 */ /* 0x000fe200078e02db */
[----:B------:R-:W-:Y:S01]  /*2810*/  LOP3.LUT R10, R10, R28, RZ, 0x3c, !PT ;  /* 0x0000001c0a0a7212 */ /* 0x000fe200078e3cff */
[----:B------:R-:W-:Y:S01]  /*2820*/  IMAD R141, R12, 0x1c00, R218 ;  /* 0x00001c000c8d7824 */ /* 0x000fe200078e02da */
        /* <DEDUP_REMOVED lines=8> */
[----:B------:R-:W-:Y:S01]  /*28b0*/  LOP3.LUT R11, R11, R28, RZ, 0x3c, !PT ;  /* 0x0000001c0b0b7212 */ /* 0x000fe200078e3cff */
[----:B------:R-:W-:Y:S01]  /*28c0*/  VIADD R9, R18, 0xa0 ;  /* 0x000000a012097836 */ /* 0x000fe20000000000 */
[----:B------:R-:W-:Y:S01]  /*28d0*/  LOP3.LUT R8, R8, R217, RZ, 0x3c, !PT ;  /* 0x000000d908087212 */ /* 0x000fe200078e3cff */
[----:B------:R-:W-:Y:S01]  /*28e0*/  IMAD R31, R146, R105, R7 ;  /* 0x00000069921f7224 */ /* 0x000fe200078e0207 */
[----:B------:R-:W-:Y:S01]  /*28f0*/  LOP3.LUT R25, R12, R217, RZ, 0x3c, !PT ;  /* 0x000000d90c197212 */ /* 0x000fe200078e3cff */
[----:B------:R-:W-:Y:S01]  /*2900*/  IMAD R33, R146, R99, R10 ;  /* 0x0000006392217224 */ /* 0x000fe200078e020a */
[----:B------:R-:W-:Y:S01]  /*2910*/  ISETP.GE.AND P2, PT, R9, UR6, PT ;  /* 0x0000000609007c0c */ /* 0x000fe2000bf46270 */
[----:B------:R-:W-:Y:S01]  /*2920*/  IMAD.IADD R142, R142, 0x1, R11 ;  /* 0x000000018e8e7824 */ /* 0x000fe200078e020b */
[----:B------:R-:W-:Y:S01]  /*2930*/  IADD3 R141, R141, R8, RZ ;  /* 0x000000088d8d7210 */ /* 0x000fe20007ffe0ff */
[----:B------:R-:W-:Y:S01]  /*2940*/  IMAD.SHL.U32 R8, R104, 0x40, RZ ;  /* 0x0000004068087824 */ /* 0x000fe200078e00ff */
[----:B------:R-:W-:Y:S01]  /*2950*/  SEL R28, RZ, 0x20, P2 ;  /* 0x00000020ff1c7807 */ /* 0x000fe20001000000 */
        /* <DEDUP_REMOVED lines=8> */
[----:B------:R-:W-:Y:S02]  /*29e0*/  SHF.R.S32.HI R25, RZ, 0x3, R26 ;  /* 0x00000003ff197819 */ /* 0x000fe4000001141a */
[----:B------:R-:W-:Y:S01]  /*29f0*/  LOP3.LUT R35, R27, R28, RZ, 0xfc, !PT ;  /* 0x0000001c1b237212 */ /* 0x000fe200078efcff */
[----:B------:R-:W-:Y:S01]  /*2a00*/  IMAD.IADD R12, R109, 0x1, R31 ;  /* 0x000000016d0c7824 */ /* 0x000fe200078e021f */
        /* <DEDUP_REMOVED lines=8> */
[----:B------:R-:W-:Y:S01]  /*2a90*/  LOP3.LUT R31, R35, 0x2, RZ, 0xc0, !PT ;  /* 0x00000002231f7812 */ /* 0x000fe200078ec0ff */
[----:B------:R-:W-:Y:S01]  /*2aa0*/  IMAD.IADD R36, R113, 0x1, R37 ;  /* 0x0000000171247824 */ /* 0x000fe200078e0225 */
[----:B------:R-:W-:-:S02]  /*2ab0*/  LOP3.LUT R32, R35, 0x4, RZ, 0xc0, !PT ;  /* 0x0000000423207812 */ /* 0x000fc400078ec0ff */
[C---:B------:R-:W-:Y:S02]  /*2ac0*/  LOP3.LUT R33, R35.reuse, 0x8, RZ, 0xc0, !PT ;  /* 0x0000000823217812 */ /* 0x040fe400078ec0ff */
[----:B------:R-:W-:Y:S02]  /*2ad0*/  LOP3.LUT R34, R35, 0x10, RZ, 0xc0, !PT ;  /* 0x0000001023227812 */ /* 0x000fe400078ec0ff */
[----:B------:R-:W-:Y:S02]  /*2ae0*/  LOP3.LUT R27, R27, 0x1, RZ, 0xc0, !PT ;  /* 0x000000011b1b7812 */ /* 0x000fe400078ec0ff */
[----:B------:R-:W-:Y:S02]  /*2af0*/  SHF.R.S32.HI R28, RZ, 0x1f, R20 ;  /* 0x0000001fff1c7819 */ /* 0x000fe40000011414 */
[----:B------:R-:W-:Y:S02]  /*2b00*/  SHF.R.S32.HI R29, RZ, 0x1f, R21 ;  /* 0x0000001fff1d7819 */ /* 0x000fe40000011415 */
[----:B------:R-:W-:-:S02]  /*2b10*/  SHF.R.S32.HI R30, RZ, 0x1f, R26 ;  /* 0x0000001fff1e7819 */ /* 0x000fc4000001141a */
[----:B------:R-:W-:-:S07]  /*2b20*/  LOP3.LUT R35, R35, 0x20, RZ, 0xc0, !PT ;  /* 0x0000002023237812 */ /* 0x000fce00078ec0ff */
.L_x_5841:
[----:B-12---:R-:W2:Y:S01]  /*2b30*/  LDL.LU R41, [R1+0x10] ;  /* 0x0000100001297983 */ /* 0x006ea20000300800 */
[----:B-----5:R-:W-:Y:S01]  /*2b40*/  VIADD R49, R24, 0xffffffff ;  /* 0xffffffff18317836 */ /* 0x020fe20000000000 */
[----:B------:R-:W0:Y:S01]  /*2b50*/  LDC.64 R122, c[0x0][0x2e8] ;  /* 0x0000ba00ff7a7b82 */ /* 0x000e220000000a00 */
        /* <DEDUP_REMOVED lines=14> */
[----:B------:R-:W-:Y:S02]  /*2c40*/  ISETP.GT.AND P3, PT, R49, R125, PT ;  /* 0x0000007d3100720c */ /* 0x000fe40003f64270 */
[----:B0-----:R-:W-:-:S02]  /*2c50*/  LEA R44, P2, R24, R122, 0x1 ;  /* 0x0000007a182c7211 */ /* 0x001fc400078408ff */
[----:B------:R-:W-:Y:S02]  /*2c60*/  LEA R46, P4, R39, R122, 0x1 ;  /* 0x0000007a272e7211 */ /* 0x000fe400078808ff */
[-C--:B------:R-:W-:Y:S01]  /*2c70*/  LEA.HI.X R45, R24, R123.reuse, R38, 0x1, P2 ;  /* 0x0000007b182d7211 */ /* 0x080fe200010f0c26 */
[----:B------:R-:W-:Y:S01]  /*2c80*/  IMAD.MOV.U32 R24, RZ, RZ, R49 ;  /* 0x000000ffff187224 */ /* 0x000fe200078e0031 */
[----:B-1----:R-:W-:Y:S02]  /*2c90*/  ISETP.GE.AND P2, PT, R119, 0x1, PT ;  /* 0x000000017700780c */ /* 0x002fe40003f46270 */
[----:B------:R-:W-:Y:S01]  /*2ca0*/  LEA.HI.X R47, R39, R123, R40, 0x1, P4 ;  /* 0x0000007b272f7211 */ /* 0x000fe200020f0c28 */
[C---:B------:R-:W-:Y:S01]  /*2cb0*/  VIADD R39, R37.reuse, 0x20 ;  /* 0x0000002025277836 */ /* 0x040fe20000000000 */
[C---:B------:R-:W-:Y:S01]  /*2cc0*/  @P5 IADD3 R39, R37.reuse, -0x20, RZ ;  /* 0xffffffe025275810 */ /* 0x040fe20007ffe0ff */
        /* <DEDUP_REMOVED lines=9> */
[-C--:B------:R-:W-:Y:S02]  /*2d60*/  IMAD R43, R135, R49.reuse, RZ ;  /* 0x00000031872b7224 */ /* 0x080fe400078e02ff */
[----:B0-----:R-:W-:Y:S02]  /*2d70*/  IMAD R41, R42, R104, R39 ;  /* 0x000000682a297224 */ /* 0x001fe400078e0227 */
        /* <DEDUP_REMOVED lines=32> */
[----:B------:R-:W-:-:S04]  /*2f80*/  IADD3 R43, P2, R102, R88, RZ ;  /* 0x00000058662b7210 */ /* 0x000fc80007f5e0ff */
[----:B------:R-:W-:Y:S02]  /*2f90*/  IADD3.X R50, R97, R14, RZ, P2, !PT ;  /* 0x0000000e61327210 */ /* 0x000fe400017fe4ff */
        /* <DEDUP_REMOVED lines=30> */
.L_x_5746:
[----:B------:R-:W-:Y:S05]  /*3180*/  BSYNC B1 ;  /* 0x0000000000017941 */ /* 0x000fea0003800000 */
.L_x_5745:
        /* <DEDUP_REMOVED lines=56> */
.L_x_5748:
[----:B------:R-:W-:Y:S05]  /*3510*/  BSYNC B1 ;  /* 0x0000000000017941 */ /* 0x000fea0003800000 */
.L_x_5747:
        /* <DEDUP_REMOVED lines=12> */
[----:B--2---:R-:W-:Y:S01]  /*35e0*/  R2UR UR4, R40 ;  /* 0x00000000280472ca */ /* 0x004fe200000e0000 */
[----:B------:R-:W-:-:S05]  /*35f0*/  IMAD.MOV.U32 R40, RZ, RZ, R81 ;  /* 0x000000ffff287224 */ /* 0x000fca00078e0051 */
[----:B------:R-:W-:Y:S01]  /*3600*/  PRMT R162, R40, 0x5410, R41 ;  /* 0x0000541028a27816 */ /* 0x000fe20000000029 */
[----:B------:R-:W-:Y:S01]  /*3610*/  IMAD.MOV.U32 R41, RZ, RZ, R85 ;  /* 0x000000ffff297224 */ /* 0x000fe200078e0055 */
[----:B------:R-:W-:-:S04]  /*3620*/  MOV R40, R84 ;  /* 0x0000005400287202 */ /* 0x000fc80000000f00 */
[----:B------:R-:W-:Y:S01]  /*3630*/  PRMT R164, R40, 0x5410, R41 ;  /* 0x0000541028a47816 */ /* 0x000fe20000000029 */
[----:B------:R-:W-:Y:S01]  /*3640*/  IMAD.MOV.U32 R41, RZ, RZ, R122 ;  /* 0x000000ffff297224 */ /* 0x000fe200078e007a */
[----:B------:R-:W-:Y:S01]  /*3650*/  MOV R40, R75 ;  /* 0x0000004b00287202 */ /* 0x000fe20000000f00 */
[----:B------:R-:W-:-:S03]  /*3660*/  UISETP.NE.AND UP0, UPT, UR4, 0x3, UPT ;  /* 0x000000030400788c */ /* 0x000fc6000bf05270 */
[----:B------:R-:W-:Y:S01]  /*3670*/  PRMT R153, R41, 0x5410, R42 ;  /* 0x0000541029997816 */ /* 0x000fe2000000002a */
[----:B------:R-:W-:Y:S01]  /*3680*/  IMAD.MOV.U32 R41, RZ, RZ, R83 ;  /* 0x000000ffff297224 */ /* 0x000fe200078e0053 */
[----:B------:R-:W-:Y:S01]  /*3690*/  PRMT R158, R43, 0x5410, R40 ;  /* 0x000054102b9e7816 */ /* 0x000fe20000000028 */
[----:B------:R-:W-:Y:S01]  /*36a0*/  IMAD.MOV.U32 R43, RZ, RZ, R78 ;  /* 0x000000ffff2b7224 */ /* 0x000fe200078e004e */
[----:B------:R-:W-:Y:S01]  /*36b0*/  PLOP3.LUT P2, PT, PT, PT, UP0, 0x80, 0x0 ;  /* 0x000000000000781c */ /* 0x000fe20003f4f008 */
        /* <DEDUP_REMOVED lines=13> */
[----:B-----5:R-:W-:Y:S02]  /*3790*/  IMAD.MOV.U32 R43, RZ, RZ, R48 ;  /* 0x000000ffff2b7224 */ /* 0x020fe400078e0030 */
[----:B------:R-:W-:Y:S01]  /*37a0*/  IMAD.MOV.U32 R40, RZ, RZ, R49 ;  /* 0x000000ffff287224 */ /* 0x000fe200078e0031 */
[----:B------:R-:W-:Y:S01]  /*37b0*/  PRMT R168, R41, 0x5410, R42 ;  /* 0x0000541029a87816 */ /* 0x000fe2000000002a */
[----:B------:R-:W-:-:S03]  /*37c0*/  IMAD.MOV.U32 R41, RZ, RZ, R52 ;  /* 0x000000ffff297224 */ /* 0x000fc600078e0034 */
[----:B------:R-:W-:Y:S02]  /*37d0*/  PRMT R90, R40, 0x5410, R43 ;  /* 0x00005410285a7816 */ /* 0x000fe4000000002b */
        /* <DEDUP_REMOVED lines=35> */
.L_x_5749:
[----:B------:R-:W-:Y:S01]  /*3a10*/  LEA R96, R17, R16, 0x3 ;  /* 0x0000001011607211 */ /* 0x000fe200078e18ff */
[----:B------:R-:W-:Y:S01]  /*3a20*/  BSSY B1, `(.L_x_5750) ;  /* 0x0000004000017945 */ /* 0x000fe20003800000 */
[----:B------:R-:W-:-:S04]  /*3a30*/  SHF.L.U32 R97, R209, 0x1f, RZ ;  /* 0x0000001fd1617819 */ /* 0x000fc800000006ff */
[----:B------:R-:W0:Y:S02]  /*3a40*/  SYNCS.PHASECHK.TRANS64.TRYWAIT P5, [R96+URZ+0x36890], R97 ;  /* 0x03689061600075a7 */ /* 0x000e2400080a017f */
[----:B0-----:R-:W-:Y:S05]  /*3a50*/  @!P5 BRA `(.L_x_5751) ;  /* 0x000002b800f8d947 */ /* 0x001fea0003800000 */
.L_x_6137:
[----:B------:R-:W-:Y:S05]  /*3a60*/  BSYNC B1 ;  /* 0x0000000000017941 */ /* 0x000fea0003800000 */
.L_x_5750:
        /* <DEDUP_REMOVED lines=50> */
.L_x_5757:
[----:B------:R-:W-:Y:S05]  /*3d90*/  BSYNC B3 ;  /* 0x0000000000037941 */ /* 0x000fea0003800000 */
.L_x_5756:
[----:B--2---:R1:W-:Y:S02]  /*3da0*/  STG.E.128 desc[UR60][R46.64], R40 ;  /* 0x000000282e007986 */ /* 0x0043e4000c101d3c */
.L_x_5755:
[----:B------:R-:W-:Y:S05]  /*3db0*/  BSYNC B2 ;  /* 0x0000000000027941 */ /* 0x000fea0003800000 */
.L_x_5754:
        /* <DEDUP_REMOVED lines=22> */
[----:B------:R-:W-:Y:S02]  /*3f20*/  IMAD.MOV.U32 R88, RZ, RZ, R40 ;  /* 0x000000ffff587224 */ /* 0x000fe400078e0028 */
[----:B------:R-:W-:Y:S02]  /*3f30*/  IMAD.MOV.U32 R40, RZ, RZ, R43 ;  /* 0x000000ffff287224 */ /* 0x000fe400078e002b */
[----:B------:R-:W-:Y:S01]  /*3f40*/  HADD2.F32 R43, -RZ, R95.H0_H0 ;  /* 0x2000005fff2b7230 */ /* 0x000fe20000004100 */
[----:B------:R-:W-:Y:S02]  /*3f50*/  F2FP.F16.F32.PACK_AB R92, R94, R92 ;  /* 0x0000005c5e5c723e */ /* 0x000fe400000000ff */
[--C-:B------:R-:W-:Y:S02]  /*3f60*/  HADD2.F32 R41, -RZ, R40.reuse.H1_H1 ;  /* 0x30000028ff297230 */ /* 0x100fe40000004100 */
[----:B------:R-:W-:-:S03]  /*3f70*/  HADD2.F32 R40, -RZ, R40.H0_H0 ;  /* 0x20000028ff287230 */ /* 0x000fc60000004100 */
[CC--:B------:R-:W-:Y:S02]  /*3f80*/  FMUL.FTZ R89, R41.reuse, R43.reuse ;  /* 0x0000002b29597220 */ /* 0x0c0fe40000410000 */
[C---:B------:R-:W-:Y:S02]  /*3f90*/  FMUL.FTZ R43, R40.reuse, R43 ;  /* 0x0000002b282b7220 */ /* 0x040fe40000410000 */
[-C--:B------:R-:W-:Y:S01]  /*3fa0*/  FFMA.FTZ R40, R40, R93.reuse, -R89 ;  /* 0x0000005d28287223 */ /* 0x080fe20000010859 */
[----:B------:R-:W-:Y:S02]  /*3fb0*/  IMAD.MOV.U32 R89, RZ, RZ, R42 ;  /* 0x000000ffff597224 */ /* 0x000fe400078e002a */
[----:B------:R-:W-:Y:S01]  /*3fc0*/  FFMA.FTZ R41, R41, R93, R43 ;  /* 0x0000005d29297223 */ /* 0x000fe2000001002b */
[----:B------:R-:W-:Y:S02]  /*3fd0*/  HADD2.F32 R42, -RZ, R88.H1_H1 ;  /* 0x30000058ff2a7230 */ /* 0x000fe40000004100 */
[----:B------:R-:W-:-:S02]  /*3fe0*/  HADD2.F32 R93, -RZ, R167.H0_H0 ;  /* 0x200000a7ff5d7230 */ /* 0x000fc40000004100 */
        /* <DEDUP_REMOVED lines=8> */
[----:B------:R-:W-:Y:S02]  /*4070*/  HADD2.F32 R89, -RZ, R165.H1_H1 ;  /* 0x300000a5ff597230 */ /* 0x000fe40000004100 */
[-C--:B------:R-:W-:Y:S01]  /*4080*/  FMUL.FTZ R95, R88, R122.reuse ;  /* 0x0000007a585f7220 */ /* 0x080fe20000410000 */
[----:B------:R-:W-:Y:S01]  /*4090*/  F2FP.F16.F32.PACK_AB R42, R42, R43 ;  /* 0x0000002b2a2a723e */ /* 0x000fe200000000ff */
[----:B------:R-:W-:-:S02]  /*40a0*/  FMUL.FTZ R122, R93, R122 ;  /* 0x0000007a5d7a7220 */ /* 0x000fc40000410000 */
[-C--:B------:R-:W-:Y:S02]  /*40b0*/  FFMA.FTZ R95, R93, R89.reuse, -R95 ;  /* 0x000000595d5f7223 */ /* 0x080fe4000001085f */
[----:B------:R-:W-:Y:S01]  /*40c0*/  FFMA.FTZ R122, R88, R89, R122 ;  /* 0x00000059587a7223 */ /* 0x000fe2000001007a */
[----:B------:R-:W-:Y:S01]  /*40d0*/  F2FP.F16.F32.PACK_AB R88, R41, R40 ;  /* 0x000000282958723e */ /* 0x000fe200000000ff */
[----:B------:R-:W-:Y:S01]  /*40e0*/  IMAD.MOV.U32 R40, RZ, RZ, R42 ;  /* 0x000000ffff287224 */ /* 0x000fe200078e002a */
[----:B------:R-:W-:Y:S02]  /*40f0*/  MOV R41, R92 ;  /* 0x0000005c00297202 */ /* 0x000fe40000000f00 */
[----:B------:R-:W-:Y:S01]  /*4100*/  F2FP.F16.F32.PACK_AB R95, R122, R95 ;  /* 0x0000005f7a5f723e */ /* 0x000fe200000000ff */
[----:B------:R-:W-:-:S04]  /*4110*/  IMAD.MOV.U32 R43, RZ, RZ, R88 ;  /* 0x000000ffff2b7224 */ /* 0x000fc800078e0058 */
[----:B------:R-:W-:-:S07]  /*4120*/  IMAD.MOV.U32 R42, RZ, RZ, R95 ;  /* 0x000000ffff2a7224 */ /* 0x000fce00078e005f */
.L_x_5761:
[----:B------:R-:W-:Y:S05]  /*4130*/  BSYNC B3 ;  /* 0x0000000000037941 */ /* 0x000fea0003800000 */
.L_x_5760:
[----:B--2---:R2:W-:Y:S02]  /*4140*/  STG.E.128 desc[UR60][R46.64+0x40], R40 ;  /* 0x000040282e007986 */ /* 0x0045e4000c101d3c */
.L_x_5759:
[----:B------:R-:W-:Y:S05]  /*4150*/  BSYNC B2 ;  /* 0x0000000000027941 */ /* 0x000fea0003800000 */
.L_x_5758:
        /* <DEDUP_REMOVED lines=10> */
[----:B------:R-:W-:Y:S02]  /*4200*/  HADD2.F32 R92, -RZ, R166.H1_H1 ;  /* 0x300000a6ff5c7230 */ /* 0x000fe40000004100 */
        /* <DEDUP_REMOVED lines=44> */
.L_x_5765:
[----:B------:R-:W-:Y:S05]  /*44d0*/  BSYNC B3 ;  /* 0x0000000000037941 */ /* 0x000fea0003800000 */
.L_x_5764:
[----:B--2---:R3:W-:Y:S02]  /*44e0*/  STG.E.128 desc[UR60][R46.64+0x80], R40 ;  /* 0x000080282e007986 */ /* 0x0047e4000c101d3c */
.L_x_5763:
[----:B------:R-:W-:Y:S05]  /*44f0*/  BSYNC B2 ;  /* 0x0000000000027941 */ /* 0x000fea0003800000 */
.L_x_5762:
        /* <DEDUP_REMOVED lines=15> */
[CC--:B------:R-:W-:Y:S01]  /*45f0*/  FMUL.FTZ R85, R41.reuse, R82.reuse ;  /* 0x0000005229557220 */ /* 0x0c0fe20000410000 */
[----:B------:R-:W-:Y:S02]  /*4600*/  HADD2.F32 R86, -RZ, R162.H1_H1 ;  /* 0x300000a2ff567230 */ /* 0x000fe40000004100 */
[C---:B------:R-:W-:Y:S01]  /*4610*/  FMUL.FTZ R82, R84.reuse, R82 ;  /* 0x0000005254527220 */ /* 0x040fe20000410000 */
[----:B------:R-:W-:Y:S02]  /*4620*/  HADD2.F32 R88, -RZ, R163.H0_H0 ;  /* 0x200000a3ff587230 */ /* 0x000fe40000004100 */
[-C--:B------:R-:W-:Y:S01]  /*4630*/  FFMA.FTZ R84, R84, R80.reuse, -R85 ;  /* 0x0000005054547223 */ /* 0x080fe20000010855 */
[----:B------:R-:W-:Y:S01]  /*4640*/  FFMA.FTZ R82, R41, R80, R82 ;  /* 0x0000005029527223 */ /* 0x000fe20000010052 */
[----:B------:R-:W-:Y:S01]  /*4650*/  SHF.R.U32.HI R41, RZ, 0x10, R83 ;  /* 0x00000010ff297819 */ /* 0x000fe20000011653 */
[----:B------:R-:W-:Y:S01]  /*4660*/  IMAD.MOV.U32 R80, RZ, RZ, R43 ;  /* 0x000000ffff507224 */ /* 0x000fe200078e002b */
[----:B------:R-:W-:-:S02]  /*4670*/  SHF.R.U32.HI R83, RZ, 0x10, R81 ;  /* 0x00000010ff537819 */ /* 0x000fc40000011651 */
[----:B------:R-:W-:Y:S01]  /*4680*/  F2FP.F16.F32.PACK_AB R82, R82, R84 ;  /* 0x000000545252723e */ /* 0x000fe200000000ff */
[----:B------:R-:W-:Y:S02]  /*4690*/  HADD2.F32 R43, -RZ, R41.H0_H0 ;  /* 0x20000029ff2b7230 */ /* 0x000fe40000004100 */
[--C-:B------:R-:W-:Y:S02]  /*46a0*/  HADD2.F32 R41, -RZ, R80.reuse.H1_H1 ;  /* 0x30000050ff297230 */ /* 0x100fe40000004100 */
[----:B------:R-:W-:Y:S02]  /*46b0*/  HADD2.F32 R81, -RZ, R80.H0_H0 ;  /* 0x20000050ff517230 */ /* 0x000fe40000004100 */
[----:B------:R-:W-:Y:S02]  /*46c0*/  HADD2.F32 R80, -RZ, R83.H0_H0 ;  /* 0x20000053ff507230 */ /* 0x000fe40000004100 */
[----:B------:R-:W-:Y:S01]  /*46d0*/  FMUL.FTZ R85, R41, R43 ;  /* 0x0000002b29557220 */ /* 0x000fe20000410000 */
[----:B------:R-:W-:-:S02]  /*46e0*/  IMAD.MOV.U32 R83, RZ, RZ, R42 ;  /* 0x000000ffff537224 */ /* 0x000fc400078e002a */
[C---:B------:R-:W-:Y:S01]  /*46f0*/  FMUL.FTZ R42, R81.reuse, R43 ;  /* 0x0000002b512a7220 */ /* 0x040fe20000410000 */
[-C--:B------:R-:W-:Y:S01]  /*4700*/  FFMA.FTZ R43, R81, R80.reuse, -R85 ;  /* 0x00000050512b7223 */ /* 0x080fe20000010855 */
[--C-:B------:R-:W-:Y:S02]  /*4710*/  HADD2.F32 R85, -RZ, R40.reuse.H1_H1 ;  /* 0x30000028ff557230 */ /* 0x100fe40000004100 */
[----:B------:R-:W-:Y:S01]  /*4720*/  FFMA.FTZ R41, R41, R80, R42 ;  /* 0x0000005029297223 */ /* 0x000fe2000001002a */
[----:B------:R-:W-:Y:S02]  /*4730*/  HADD2.F32 R42, -RZ, R40.H0_H0 ;  /* 0x20000028ff2a7230 */ /* 0x000fe40000004100 */
[--C-:B------:R-:W-:Y:S02]  /*4740*/  HADD2.F32 R80, -RZ, R83.reuse.H1_H1 ;  /* 0x30000053ff507230 */ /* 0x100fe40000004100 */
[----:B------:R-:W-:Y:S01]  /*4750*/  FMUL.FTZ R40, R85, R87 ;  /* 0x0000005755287220 */ /* 0x000fe20000410000 */
[----:B------:R-:W-:-:S02]  /*4760*/  HADD2.F32 R83, -RZ, R83.H0_H0 ;  /* 0x20000053ff537230 */ /* 0x000fc40000004100 */
[C---:B------:R-:W-:Y:S01]  /*4770*/  FMUL.FTZ R87, R42.reuse, R87 ;  /* 0x000000572a577220 */ /* 0x040fe20000410000 */
[----:B------:R-:W-:Y:S02]  /*4780*/  HADD2.F32 R81, -RZ, R162.H0_H0 ;  /* 0x200000a2ff517230 */ /* 0x000fe40000004100 */
[----:B------:R-:W-:Y:S01]  /*4790*/  FFMA.FTZ R42, R42, R86, -R40 ;  /* 0x000000562a2a7223 */ /* 0x000fe20000010828 */
[CC--:B------:R-:W-:Y:S01]  /*47a0*/  FMUL.FTZ R40, R80.reuse, R88.reuse ;  /* 0x0000005850287220 */ /* 0x0c0fe20000410000 */
[----:B------:R-:W-:Y:S01]  /*47b0*/  FMUL.FTZ R88, R83, R88 ;  /* 0x0000005853587220 */ /* 0x000fe20000410000 */
[----:B------:R-:W-:Y:S01]  /*47c0*/  FFMA.FTZ R87, R85, R86, R87 ;  /* 0x0000005655577223 */ /* 0x000fe20000010057 */
[----:B------:R-:W-:Y:S01]  /*47d0*/  F2FP.F16.F32.PACK_AB R43, R41, R43 ;  /* 0x0000002b292b723e */ /* 0x000fe200000000ff */
[-C--:B------:R-:W-:Y:S01]  /*47e0*/  FFMA.FTZ R40, R83, R81.reuse, -R40 ;  /* 0x0000005153287223 */ /* 0x080fe20000010828 */
[----:B------:R-:W-:Y:S01]  /*47f0*/  FFMA.FTZ R88, R80, R81, R88 ;  /* 0x0000005150587223 */ /* 0x000fe20000010058 */
[----:B------:R-:W-:Y:S01]  /*4800*/  IMAD.MOV.U32 R41, RZ, RZ, R82 ;  /* 0x000000ffff297224 */ /* 0x000fe200078e0052 */
[----:B------:R-:W-:-:S03]  /*4810*/  F2FP.F16.F32.PACK_AB R42, R87, R42 ;  /* 0x0000002a572a723e */ /* 0x000fc600000000ff */
[----:B------:R-:W-:Y:S02]  /*4820*/  F2FP.F16.F32.PACK_AB R88, R88, R40 ;  /* 0x000000285858723e */ /* 0x000fe400000000ff */
[----:B------:R-:W-:-:S03]  /*4830*/  MOV R40, R42 ;  /* 0x0000002a00287202 */ /* 0x000fc60000000f00 */
[----:B------:R-:W-:-:S07]  /*4840*/  IMAD.MOV.U32 R42, RZ, RZ, R88 ;  /* 0x000000ffff2a7224 */ /* 0x000fce00078e0058 */
.L_x_5769:
[----:B------:R-:W-:Y:S05]  /*4850*/  BSYNC B3 ;  /* 0x0000000000037941 */ /* 0x000fea0003800000 */
.L_x_5768:
[----:B--2---:R4:W-:Y:S02]  /*4860*/  STG.E.128 desc[UR60][R46.64+0xc0], R40 ;  /* 0x0000c0282e007986 */ /* 0x0049e4000c101d3c */
.L_x_5767:
[----:B------:R-:W-:Y:S05]  /*4870*/  BSYNC B2 ;  /* 0x0000000000027941 */ /* 0x000fea0003800000 */
.L_x_5766:
        /* <DEDUP_REMOVED lines=22> */
[-C--:B------:R-:W-:Y:S01]  /*49e0*/  FFMA.FTZ R77, R41, R76.reuse, -R77 ;  /* 0x0000004c294d7223 */ /* 0x080fe2000001084d */
[----:B------:R-:W-:Y:S02]  /*49f0*/  FFMA.FTZ R83, R80, R76, R83 ;  /* 0x0000004c50537223 */ /* 0x000fe40000010053 */
[C---:B------:R-:W-:Y:S01]  /*4a00*/  FMUL.FTZ R79, R43.reuse, R79 ;  /* 0x0000004f2b4f7220 */ /* 0x040fe20000410000 */
[----:B------:R-:W-:Y:S01]  /*4a10*/  FFMA.FTZ R78, R43, R82, -R78 ;  /* 0x000000522b4e7223 */ /* 0x000fe2000001084e */
[----:B------:R-:W-:-:S02]  /*4a20*/  HADD2.F32 R41, -RZ, R161.H1_H1 ;  /* 0x300000a1ff297230 */ /* 0x000fc40000004100 */
[----:B------:R-:W-:Y:S02]  /*4a30*/  HADD2.F32 R43, -RZ, R160.H0_H0 ;  /* 0x200000a0ff2b7230 */ /* 0x000fe40000004100 */
[----:B------:R-:W-:Y:S01]  /*4a40*/  FFMA.FTZ R79, R81, R82, R79 ;  /* 0x00000052514f7223 */ /* 0x000fe2000001004f */
[----:B------:R-:W-:Y:S01]  /*4a50*/  HADD2.F32 R80, -RZ, R42.H1_H1 ;  /* 0x3000002aff507230 */ /* 0x000fe20000004100 */
[----:B------:R-:W-:Y:S01]  /*4a60*/  F2FP.F16.F32.PACK_AB R77, R83, R77 ;  /* 0x0000004d534d723e */ /* 0x000fe200000000ff */
[----:B------:R-:W-:Y:S02]  /*4a70*/  HADD2.F32 R161, -RZ, R161.H0_H0 ;  /* 0x200000a1ffa17230 */ /* 0x000fe40000004100 */
[----:B------:R-:W-:Y:S02]  /*4a80*/  HADD2.F32 R76, -RZ, R40.H1_H1 ;  /* 0x30000028ff4c7230 */ /* 0x000fe40000004100 */
[----:B------:R-:W-:Y:S01]  /*4a90*/  FMUL.FTZ R84, R80, R43 ;  /* 0x0000002b50547220 */ /* 0x000fe20000410000 */
[----:B------:R-:W-:Y:S01]  /*4aa0*/  HADD2.F32 R42, -RZ, R42.H0_H0 ;  /* 0x2000002aff2a7230 */ /* 0x000fe20000004100 */
[----:B------:R-:W-:Y:S01]  /*4ab0*/  F2FP.F16.F32.PACK_AB R78, R79, R78 ;  /* 0x0000004e4f4e723e */ /* 0x000fe200000000ff */
[----:B------:R-:W-:-:S02]  /*4ac0*/  HADD2.F32 R40, -RZ, R40.H0_H0 ;  /* 0x20000028ff287230 */ /* 0x000fc40000004100 */
[----:B------:R-:W-:Y:S01]  /*4ad0*/  FMUL.FTZ R81, R76, R161 ;  /* 0x000000a14c517220 */ /* 0x000fe20000410000 */
[----:B------:R-:W-:Y:S02]  /*4ae0*/  HADD2.F32 R82, -RZ, R159.H1_H1 ;  /* 0x3000009fff527230 */ /* 0x000fe40000004100 */
[----:B------:R-:W-:Y:S01]  /*4af0*/  FMUL.FTZ R43, R42, R43 ;  /* 0x0000002b2a2b7220 */ /* 0x000fe20000410000 */
[C---:B------:R-:W-:Y:S01]  /*4b00*/  FMUL.FTZ R161, R40.reuse, R161 ;  /* 0x000000a128a17220 */ /* 0x040fe20000410000 */
[-C--:B------:R-:W-:Y:S01]  /*4b10*/  FFMA.FTZ R81, R40, R41.reuse, -R81 ;  /* 0x0000002928517223 */ /* 0x080fe20000010851 */
[-C--:B------:R-:W-:Y:S01]  /*4b20*/  FFMA.FTZ R84, R42, R82.reuse, -R84 ;  /* 0x000000522a547223 */ /* 0x080fe20000010854 */
[----:B------:R-:W-:Y:S01]  /*4b30*/  FFMA.FTZ R43, R80, R82, R43 ;  /* 0x00000052502b7223 */ /* 0x000fe2000001002b */
[----:B------:R-:W-:Y:S01]  /*4b40*/  FFMA.FTZ R161, R76, R41, R161 ;  /* 0x000000294ca17223 */ /* 0x000fe200000100a1 */
[----:B------:R-:W-:-:S03]  /*4b50*/  IMAD.MOV.U32 R41, RZ, RZ, R77 ;  /* 0x000000ffff297224 */ /* 0x000fc600078e004d */
[----:B------:R-:W-:Y:S02]  /*4b60*/  F2FP.F16.F32.PACK_AB R43, R43, R84 ;  /* 0x000000542b2b723e */ /* 0x000fe400000000ff */
[----:B------:R-:W-:-:S03]  /*4b70*/  F2FP.F16.F32.PACK_AB R81, R161, R81 ;  /* 0x00000051a151723e */ /* 0x000fc600000000ff */
[----:B------:R-:W-:Y:S02]  /*4b80*/  IMAD.MOV.U32 R42, RZ, RZ, R43 ;  /* 0x000000ffff2a7224 */ /* 0x000fe400078e002b */
[----:B------:R-:W-:Y:S02]  /*4b90*/  IMAD.MOV.U32 R40, RZ, RZ, R81 ;  /* 0x000000ffff287224 */ /* 0x000fe400078e0051 */
[----:B------:R-:W-:-:S07]  /*4ba0*/  IMAD.MOV.U32 R43, RZ, RZ, R78 ;  /* 0x000000ffff2b7224 */ /* 0x000fce00078e004e */
.L_x_5773:
[----:B------:R-:W-:Y:S05]  /*4bb0*/  BSYNC B3 ;  /* 0x0000000000037941 */ /* 0x000fea0003800000 */
.L_x_5772:
[----:B--2---:R1:W-:Y:S02]  /*4bc0*/  STG.E.128 desc[UR60][R46.64+0x100], R40 ;  /* 0x000100282e007986 */ /* 0x0043e4000c101d3c */
.L_x_5771:
[----:B------:R-:W-:Y:S05]  /*4bd0*/  BSYNC B2 ;  /* 0x0000000000027941 */ /* 0x000fea0003800000 */
.L_x_5770:
        /* <DEDUP_REMOVED lines=46> */
[----:B------:R-:W-:Y:S02]  /*4ec0*/  F2FP.F16.F32.PACK_AB R43, R158, R43 ;  /* 0x0000002b9e2b723e */ /* 0x000fe400000000ff */
[----:B------:R-:W-:-:S03]  /*4ed0*/  MOV R40, R77 ;  /* 0x0000004d00287202 */ /* 0x000fc60000000f00 */
[----:B------:R-:W-:Y:S02]  /*4ee0*/  IMAD.MOV.U32 R42, RZ, RZ, R43 ;  /* 0x000000ffff2a7224 */ /* 0x000fe400078e002b */
[----:B------:R-:W-:-:S07]  /*4ef0*/  IMAD.MOV.U32 R43, RZ, RZ, R74 ;  /* 0x000000ffff2b7224 */ /* 0x000fce00078e004a */
.L_x_5775:
[----:B------:R-:W-:Y:S05]  /*4f00*/  BSYNC B2 ;  /* 0x0000000000027941 */ /* 0x000fea0003800000 */
.L_x_5774:
[----:B--2---:R1:W-:Y:S02]  /*4f10*/  STG.E.128 desc[UR60][R46.64+0x140], R40 ;  /* 0x000140282e007986 */ /* 0x0043e4000c101d3c */
.L_x_5753:
[----:B------:R-:W-:Y:S05]  /*4f20*/  BSYNC B1 ;  /* 0x0000000000017941 */ /* 0x000fea0003800000 */
.L_x_5752:
        /* <DEDUP_REMOVED lines=9> */
[----:B------:R-:W-:Y:S01]  /*4fc0*/  HADD2.F32 R160, -RZ, R160.H1_H1 ;  /* 0x300000a0ffa07230 */ /* 0x000fe20000004100 */
        /* <DEDUP_REMOVED lines=13> */
[-C--:B------:R-:W-:Y:S01]  /*50a0*/  FMUL.FTZ R47, R71, R70.reuse ;  /* 0x00000046472f7220 */ /* 0x080fe20000410000 */
        /* <DEDUP_REMOVED lines=8> */
[----:B------:R-:W-:Y:S02]  /*5130*/  HADD2.F32 R69, -RZ, R42.H0_H0 ;  /* 0x2000002aff457230 */ /* 0x000fe40000004100 */
[-C--:B------:R-:W-:Y:S01]  /*5140*/  FMUL.FTZ R72, R43, R160.reuse ;  /* 0x000000a02b487220 */ /* 0x080fe20000410000 */
[----:B------:R-:W-:Y:S02]  /*5150*/  HADD2.F32 R40, -RZ, R40.H0_H0 ;  /* 0x20000028ff287230 */ /* 0x000fe40000004100 */
[----:B------:R-:W-:Y:S01]  /*5160*/  FMUL.FTZ R71, R46, R159 ;  /* 0x0000009f2e477220 */ /* 0x000fe20000410000 */
[--C-:B------:R-:W-:Y:S02]  /*5170*/  HADD2.F32 R42, -RZ, R155.reuse.H1_H1 ;  /* 0x3000009bff2a7230 */ /* 0x100fe40000004100 */
[----:B------:R-:W-:Y:S01]  /*5180*/  FMUL.FTZ R160, R69, R160 ;  /* 0x000000a045a07220 */ /* 0x000fe20000410000 */
[----:B------:R-:W-:-:S02]  /*5190*/  HADD2.F32 R41, -RZ, R155.H0_H0 ;  /* 0x2000009bff297230 */ /* 0x000fc40000004100 */
[----:B------:R-:W-:Y:S01]  /*51a0*/  FMUL.FTZ R159, R40, R159 ;  /* 0x0000009f289f7220 */ /* 0x000fe20000410000 */
[----:B------:R-:W-:Y:S01]  /*51b0*/  F2FP.F16.F32.PACK_AB R47, R70, R47 ;  /* 0x0000002f462f723e */ /* 0x000fe200000000ff */
[-C--:B------:R-:W-:Y:S01]  /*51c0*/  FFMA.FTZ R72, R69, R42.reuse, -R72 ;  /* 0x0000002a45487223 */ /* 0x080fe20000010848 */
[----:B------:R-:W-:Y:S01]  /*51d0*/  FFMA.FTZ R43, R43, R42, R160 ;  /* 0x0000002a2b2b7223 */ /* 0x000fe200000100a0 */
[-C--:B------:R-:W-:Y:S01]  /*51e0*/  FFMA.FTZ R71, R40, R41.reuse, -R71 ;  /* 0x0000002928477223 */ /* 0x080fe20000010847 */
[----:B------:R-:W-:Y:S01]  /*51f0*/  FFMA.FTZ R46, R46, R41, R159 ;  /* 0x000000292e2e7223 */ /* 0x000fe2000001009f */
[----:B------:R-:W-:Y:S02]  /*5200*/  F2FP.F16.F32.PACK_AB R41, R73, R68 ;  /* 0x000000444929723e */ /* 0x000fe400000000ff */
[----:B------:R-:W-:Y:S01]  /*5210*/  F2FP.F16.F32.PACK_AB R42, R43, R72 ;  /* 0x000000482b2a723e */ /* 0x000fe200000000ff */
[----:B------:R-:W-:Y:S01]  /*5220*/  IMAD.MOV.U32 R43, RZ, RZ, R47 ;  /* 0x000000ffff2b7224 */ /* 0x000fe200078e002f */
[----:B------:R-:W-:-:S07]  /*5230*/  F2FP.F16.F32.PACK_AB R40, R46, R71 ;  /* 0x000000472e28723e */ /* 0x000fce00000000ff */
.L_x_5780:
[----:B------:R-:W-:Y:S05]  /*5240*/  BSYNC B2 ;  /* 0x0000000000027941 */ /* 0x000fea0003800000 */
.L_x_5779:
[----:B--2---:R1:W-:Y:S02]  /*5250*/  STG.E.128 desc[UR60][R44.64], R40 ;  /* 0x000000282c007986 */ /* 0x0043e4000c101d3c */
.L_x_5778:
[----:B------:R-:W-:Y:S05]  /*5260*/  BSYNC B1 ;  /* 0x0000000000017941 */ /* 0x000fea0003800000 */
.L_x_5777:
        /* <DEDUP_REMOVED lines=16> */
[----:B------:R-:W-:Y:S01]  /*5370*/  FMUL.FTZ R70, R43, R66 ;  /* 0x000000422b467220 */ /* 0x000fe20000410000 */
[----:B------:R-:W-:-:S02]  /*5380*/  HADD2.F32 R65, -RZ, R47.H1_H1 ;  /* 0x3000002fff417230 */ /* 0x000fc40000004100 */
[----:B------:R-:W-:Y:S01]  /*5390*/  FMUL.FTZ R66, R41, R66 ;  /* 0x0000004229427220 */ /* 0x000fe20000410000 */
[----:B------:R-:W-:Y:S02]  /*53a0*/  HADD2.F32 R46, -RZ, R46.H0_H0 ;  /* 0x2000002eff2e7230 */ /* 0x000fe40000004100 */
[----:B------:R-:W-:Y:S02]  /*53b0*/  HADD2.F32 R47, -RZ, R47.H0_H0 ;  /* 0x2000002fff2f7230 */ /* 0x000fe40000004100 */
[----:B------:R-:W-:Y:S01]  /*53c0*/  FMUL.FTZ R72, R65, R68 ;  /* 0x0000004441487220 */ /* 0x000fe20000410000 */
[----:B------:R-:W-:Y:S02]  /*53d0*/  HADD2.F32 R64, -RZ, R64.H0_H0 ;  /* 0x20000040ff407230 */ /* 0x000fe40000004100 */
[-C--:B------:R-:W-:Y:S01]  /*53e0*/  FFMA.FTZ R41, R41, R46.reuse, -R70 ;  /* 0x0000002e29297223 */ /* 0x080fe20000010846 */
[----:B------:R-:W-:Y:S01]  /*53f0*/  FFMA.FTZ R46, R43, R46, R66 ;  /* 0x0000002e2b2e7223 */ /* 0x000fe20000010042 */
[----:B------:R-:W-:Y:S01]  /*5400*/  FMUL.FTZ R68, R47, R68 ;  /* 0x000000442f447220 */ /* 0x000fe20000410000 */
[----:B------:R-:W-:-:S02]  /*5410*/  HADD2.F32 R67, -RZ, R156.H0_H0 ;  /* 0x2000009cff437230 */ /* 0x000fc40000004100 */
[-C--:B------:R-:W-:Y:S01]  /*5420*/  FFMA.FTZ R43, R47, R64.reuse, -R72 ;  /* 0x000000402f2b7223 */ /* 0x080fe20000010848 */
[--C-:B------:R-:W-:Y:S02]  /*5430*/  HADD2.F32 R47, -RZ, R40.reuse.H1_H1 ;  /* 0x30000028ff2f7230 */ /* 0x100fe40000004100 */
[----:B------:R-:W-:Y:S01]  /*5440*/  FFMA.FTZ R64, R65, R64, R68 ;  /* 0x0000004041407223 */ /* 0x000fe20000010044 */
[----:B------:R-:W-:Y:S01]  /*5450*/  HADD2.F32 R40, -RZ, R40.H0_H0 ;  /* 0x20000028ff287230 */ /* 0x000fe20000004100 */
[----:B------:R-:W-:Y:S01]  /*5460*/  F2FP.F16.F32.PACK_AB R41, R46, R41 ;  /* 0x000000292e29723e */ /* 0x000fe200000000ff */
        /* <DEDUP_REMOVED lines=16> */
.L_x_5784:
[----:B------:R-:W-:Y:S05]  /*5570*/  BSYNC B2 ;  /* 0x0000000000027941 */ /* 0x000fea0003800000 */
.L_x_5783:
[----:B--2---:R1:W-:Y:S02]  /*5580*/  STG.E.128 desc[UR60][R44.64+0x40], R40 ;  /* 0x000040282c007986 */ /* 0x0043e4000c101d3c */
.L_x_5782:
[----:B------:R-:W-:Y:S05]  /*5590*/  BSYNC B1 ;  /* 0x0000000000017941 */ /* 0x000fea0003800000 */
.L_x_5781:
        /* <DEDUP_REMOVED lines=10> */
[----:B------:R-:W-:Y:S01]  /*5640*/  HADD2.F32 R40, -RZ, R41.H0_H0 ;  /* 0x20000029ff287230 */ /* 0x000fe20000004100 */
[--C-:B------:R-:W-:Y:S01]  /*5650*/  SHF.R.U64 R61, R62, 0x10, R63.reuse ;  /* 0x000000103e3d7819 */ /* 0x100fe2000000123f */
[----:B------:R-:W-:Y:S01]  /*5660*/  HADD2.F32 R60, -RZ, R60.H0_H0 ;  /* 0x2000003cff3c7230 */ /* 0x000fe20000004100 */
[----:B------:R-:W-:Y:S01]  /*5670*/  SHF.R.U32.HI R64, RZ, 0x10, R63 ;  /* 0x00000010ff407819 */ /* 0x000fe2000001163f */
[----:B------:R-:W-:Y:S01]  /*5680*/  HADD2.F32 R62, -RZ, R65.H0_H0 ;  /* 0x20000041ff3e7230 */ /* 0x000fe20000004100 */
[----:B------:R-:W-:Y:S01]  /*5690*/  MOV R47, R43 ;  /* 0x0000002b002f7202 */ /* 0x000fe20000000f00 */
[----:B------:R-:W-:Y:S02]  /*56a0*/  HADD2.F32 R43, -RZ, R41.H1_H1 ;  /* 0x30000029ff2b7230 */ /* 0x000fe40000004100 */
[----:B------:R-:W-:-:S02]  /*56b0*/  HADD2.F32 R61, -RZ, R61.H0_H0 ;  /* 0x2000003dff3d7230 */ /* 0x000fc40000004100 */
[----:B------:R-:W-:Y:S02]  /*56c0*/  HADD2.F32 R64, -RZ, R64.H0_H0 ;  /* 0x20000040ff407230 */ /* 0x000fe40000004100 */
[--C-:B------:R-:W-:Y:S02]  /*56d0*/  HADD2.F32 R41, -RZ, R47.reuse.H1_H1 ;  /* 0x3000002fff297230 */ /* 0x100fe40000004100 */
[-C--:B------:R-:W-:Y:S01]  /*56e0*/  FMUL.FTZ R63, R43, R61.reuse ;  /* 0x0000003d2b3f7220 */ /* 0x080fe20000410000 */
[----:B------:R-:W-:Y:S02]  /*56f0*/  HADD2.F32 R47, -RZ, R47.H0_H0 ;  /* 0x2000002fff2f7230 */ /* 0x000fe40000004100 */
[C---:B------:R-:W-:Y:S01]  /*5700*/  FMUL.FTZ R66, R40.reuse, R61 ;  /* 0x0000003d28427220 */ /* 0x040fe20000410000 */
[----:B------:R-:W-:Y:S01]  /*5710*/  FMUL.FTZ R68, R41, R64 ;  /* 0x0000004029447220 */ /* 0x000fe20000410000 */
[----:B------:R-:W-:Y:S01]  /*5720*/  FFMA.FTZ R40, R40, R60, -R63 ;  /* 0x0000003c28287223 */ /* 0x000fe2000001083f */
[----:B------:R-:W-:Y:S01]  /*5730*/  FMUL.FTZ R64, R47, R64 ;  /* 0x000000402f407220 */ /* 0x000fe20000410000 */
[----:B------:R-:W-:Y:S01]  /*5740*/  FFMA.FTZ R63, R43, R60, R66 ;  /* 0x0000003c2b3f7223 */ /* 0x000fe20000010042 */
[----:B------:R-:W-:-:S02]  /*5750*/  HADD2.F32 R60, -RZ, R147.H0_H0 ;  /* 0x20000093ff3c7230 */ /* 0x000fc40000004100 */
[-C--:B------:R-:W-:Y:S01]  /*5760*/  FFMA.FTZ R68, R47, R62.reuse, -R68 ;  /* 0x0000003e2f447223 */ /* 0x080fe20000010844 */
[----:B------:R-:W-:Y:S01]  /*5770*/  FFMA.FTZ R67, R41, R62, R64 ;  /* 0x0000003e29437223 */ /* 0x000fe20000010040 */
[----:B------:R-:W-:Y:S02]  /*5780*/  HADD2.F32 R41, -RZ, R46.H1_H1 ;  /* 0x3000002eff297230 */ /* 0x000fe40000004100 */
[----:B------:R-:W-:Y:S02]  /*5790*/  HADD2.F32 R43, -RZ, R42.H1_H1 ;  /* 0x3000002aff2b7230 */ /* 0x000fe40000004100 */
[----:B------:R-:W-:Y:S02]  /*57a0*/  HADD2.F32 R147, -RZ, R147.H1_H1 ;  /* 0x30000093ff937230 */ /* 0x000fe40000004100 */
[----:B------:R-:W-:Y:S01]  /*57b0*/  FMUL.FTZ R61, R41, R60 ;  /* 0x0000003c293d7220 */ /* 0x000fe20000410000 */
[----:B------:R-:W-:Y:S02]  /*57c0*/  HADD2.F32 R46, -RZ, R46.H0_H0 ;  /* 0x2000002eff2e7230 */ /* 0x000fe40000004100 */
        /* <DEDUP_REMOVED lines=14> */
.L_x_5788:
[----:B------:R-:W-:Y:S05]  /*58b0*/  BSYNC B2 ;  /* 0x0000000000027941 */ /* 0x000fea0003800000 */
.L_x_5787:
[----:B--2---:R1:W-:Y:S02]  /*58c0*/  STG.E.128 desc[UR60][R44.64+0x80], R40 ;  /* 0x000080282c007986 */ /* 0x0043e4000c101d3c */
.L_x_5786:
[----:B------:R-:W-:Y:S05]  /*58d0*/  BSYNC B1 ;  /* 0x0000000000017941 */ /* 0x000fea0003800000 */
.L_x_5785:
        /* <DEDUP_REMOVED lines=48> */
.L_x_5792:
[----:B------:R-:W-:Y:S05]  /*5be0*/  BSYNC B2 ;  /* 0x0000000000027941 */ /* 0x000fea0003800000 */
.L_x_5791:
[----:B--2---:R1:W-:Y:S02]  /*5bf0*/  STG.E.128 desc[UR60][R44.64+0xc0], R40 ;  /* 0x0000c0282c007986 */ /* 0x0043e4000c101d3c */
.L_x_5790:
[----:B------:R-:W-:Y:S05]  /*5c00*/  BSYNC B1 ;  /* 0x0000000000017941 */ /* 0x000fea0003800000 */
.L_x_5789:
        /* <DEDUP_REMOVED lines=48> */
.L_x_5796:
[----:B------:R-:W-:Y:S05]  /*5f10*/  BSYNC B2 ;  /* 0x0000000000027941 */ /* 0x000fea0003800000 */
.L_x_5795:
[----:B--2---:R1:W-:Y:S02]  /*5f20*/  STG.E.128 desc[UR60][R44.64+0x100], R40 ;  /* 0x000100282c007986 */ /* 0x0043e4000c101d3c */
.L_x_5794:
[----:B------:R-:W-:Y:S05]  /*5f30*/  BSYNC B1 ;  /* 0x0000000000017941 */ /* 0x000fea0003800000 */
.L_x_5793:
        /* <DEDUP_REMOVED lines=47> */
.L_x_5798:
[----:B------:R-:W-:Y:S05]  /*6230*/  BSYNC B1 ;  /* 0x0000000000017941 */ /* 0x000fea0003800000 */
.L_x_5797:
[----:B--2---:R1:W-:Y:S01]  /*6240*/  STG.E.128 desc[UR60][R44.64+0x140], R40 ;  /* 0x000140282c007986 */ /* 0x0043e2000c101d3c */
[----:B------:R-:W-:Y:S05]  /*6250*/  BRA `(.L_x_5776) ;  /* 0x0000003c00c47947 */ /* 0x000fea0003800000 */
.L_x_5744:
        /* <DEDUP_REMOVED lines=47> */
.L_x_5800:
[----:B------:R-:W-:Y:S05]  /*6550*/  BSYNC B1 ;  /* 0x0000000000017941 */ /* 0x000fea0003800000 */
.L_x_5799:
        /* <DEDUP_REMOVED lines=13> */
[----:B------:R-:W-:-:S02]  /*6630*/  MOV R93, R43 ;  /* 0x0000002b005d7202 */ /* 0x000fc40000000f00 */
[----:B------:R-:W-:Y:S01]  /*6640*/  CS2R R84, SRZ ;  /* 0x0000000000547805 */ /* 0x000fe2000001ff00 */
        /* <DEDUP_REMOVED lines=32> */
.L_x_5802:
[----:B------:R-:W-:Y:S05]  /*6850*/  BSYNC B1 ;  /* 0x0000000000017941 */ /* 0x000fea0003800000 */
.L_x_5801:
[----:B0-----:R-:W2:Y:S01]  /*6860*/  LDL R88, [R1+0x4c] ;  /* 0x00004c0001587983 */ /* 0x001ea20000100800 */
        /* <DEDUP_REMOVED lines=20> */
[----:B------:R-:W-:Y:S02]  /*69b0*/  IMAD.MOV.U32 R90, RZ, RZ, R56 ;  /* 0x000000ffff5a7224 */ /* 0x000fe400078e0038 */
[----:B------:R-:W-:Y:S01]  /*69c0*/  IMAD.MOV.U32 R91, RZ, RZ, R58 ;  /* 0x000000ffff5b7224 */ /* 0x000fe200078e003a */
[----:B------:R-:W-:Y:S01]  /*69d0*/  PRMT R178, R178, 0x5410, R89 ;  /* 0x00005410b2b27816 */ /* 0x000fe20000000059 */
[----:B------:R-:W-:Y:S01]  /*69e0*/  IMAD.MOV.U32 R89, RZ, RZ, R63 ;  /* 0x000000ffff597224 */ /* 0x000fe200078e003f */
[----:B------:R-:W-:Y:S02]  /*69f0*/  PRMT R177, R177, 0x5410, R90 ;  /* 0x00005410b1b17816 */ /* 0x000fe4000000005a */
[----:B------:R-:W-:-:S02]  /*6a00*/  MOV R90, R60 ;  /* 0x0000003c005a7202 */ /* 0x000fc40000000f00 */
[----:B------:R-:W-:Y:S01]  /*6a10*/  PRMT R176, R176, 0x5410, R91 ;  /* 0x00005410b0b07816 */ /* 0x000fe2000000005b */
[----:B------:R-:W-:Y:S01]  /*6a20*/  IMAD.MOV.U32 R91, RZ, RZ, R61 ;  /* 0x000000ffff5b7224 */ /* 0x000fe200078e003d */
[----:B------:R-:W-:Y:S01]  /*6a30*/  PRMT R182, R89, 0x5410, R90 ;  /* 0x0000541059b67816 */ /* 0x000fe2000000005a */
[----:B-----5:R-:W-:-:S03]  /*6a40*/  IMAD.MOV.U32 R89, RZ, RZ, R66 ;  /* 0x000000ffff597224 */ /* 0x020fc600078e0042 */
[----:B------:R-:W-:Y:S02]  /*6a50*/  PRMT R159, R91, 0x7610, R159 ;  /* 0x000076105b9f7816 */ /* 0x000fe4000000009f */
[----:B--2---:R-:W-:Y:S01]  /*6a60*/  R2UR UR4, R88 ;  /* 0x00000000580472ca */ /* 0x004fe200000e0000 */
[----:B------:R-:W-:-:S05]  /*6a70*/  IMAD.MOV.U32 R88, RZ, RZ, R41 ;  /* 0x000000ffff587224 */ /* 0x000fca00078e0029 */
[----:B------:R-:W-:Y:S01]  /*6a80*/  PRMT R175, R88, 0x7610, R175 ;  /* 0x0000761058af7816 */ /* 0x000fe200000000af */
[----:B------:R-:W-:-:S05]  /*6a90*/  IMAD.MOV.U32 R88, RZ, RZ, R45 ;  /* 0x000000ffff587224 */ /* 0x000fca00078e002d */
[----:B------:R-:W-:Y:S01]  /*6aa0*/  PRMT R179, R88, 0x7610, R179 ;  /* 0x0000761058b37816 */ /* 0x000fe200000000b3 */
[----:B------:R-:W-:Y:S01]  /*6ab0*/  UISETP.NE.AND UP0, UPT, UR4, 0x3, UPT ;  /* 0x000000030400788c */ /* 0x000fe2000bf05270 */
[----:B------:R-:W-:-:S04]  /*6ac0*/  MOV R88, R50 ;  /* 0x0000003200587202 */ /* 0x000fc80000000f00 */
[----:B------:R-:W-:Y:S02]  /*6ad0*/  PRMT R179, R179, 0x5410, R88 ;  /* 0x00005410b3b37816 */ /* 0x000fe40000000058 */
[----:B------:R-:W-:Y:S02]  /*6ae0*/  MOV R88, R53 ;  /* 0x0000003500587202 */ /* 0x000fe40000000f00 */
[----:B------:R-:W-:Y:S02]  /*6af0*/  PLOP3.LUT P2, PT, PT, PT, UP0, 0x80, 0x0 ;  /* 0x000000000000781c */ /* 0x000fe40003f4f008 */
        /* <DEDUP_REMOVED lines=42> */
.L_x_5803:
        /* <DEDUP_REMOVED lines=8> */
.L_x_6138:
[----:B------:R-:W-:Y:S05]  /*6e20*/  BSYNC B1 ;  /* 0x0000000000017941 */ /* 0x000fea0003800000 */
.L_x_5804:
        /* <DEDUP_REMOVED lines=32> */
[--C-:B------:R-:W-:Y:S01]  /*7030*/  SHF.R.U64 R48, R48, 0x10, R49.reuse ;  /* 0x0000001030307819 */ /* 0x100fe20000001231 */
[----:B------:R-:W-:Y:S01]  /*7040*/  HADD2.F32 R93, -RZ, R159.H0_H0 ;  /* 0x2000009fff5d7230 */ /* 0x000fe20000004100 */
[----:B--2---:R-:W-:Y:S01]  /*7050*/  MOV R159, R89 ;  /* 0x00000059009f7202 */ /* 0x004fe20000000f00 */
[----:B------:R-:W-:Y:S01]  /*7060*/  HADD2.F32 R162, -RZ, R162.H0_H0 ;  /* 0x200000a2ffa27230 */ /* 0x000fe20000004100 */
[----:B------:R-:W-:Y:S01]  /*7070*/  SHF.R.U32.HI R49, RZ, 0x10, R49 ;  /* 0x00000010ff317819 */ /* 0x000fe20000011631 */
[----:B------:R-:W-:Y:S01]  /*7080*/  HADD2.F32 R161, -RZ, R160.H0_H0 ;  /* 0x200000a0ffa17230 */ /* 0x000fe20000004100 */
[----:B------:R-:W-:Y:S01]  /*7090*/  SHF.R.U64 R60, R60, 0x10, R61 ;  /* 0x000000103c3c7819 */ /* 0x000fe2000000123d */
[----:B------:R-:W-:Y:S01]  /*70a0*/  HADD2.F32 R163, -RZ, R159.H0_H0 ;  /* 0x2000009fffa37230 */ /* 0x000fe20000004100 */
[----:B------:R-:W-:Y:S02]  /*70b0*/  SHF.R.U64 R50, R50, 0x10, R51 ;  /* 0x0000001032327819 */ /* 0x000fe40000001233 */
[----:B------:R-:W-:Y:S01]  /*70c0*/  FMUL.FTZ R89, R161, R93 ;  /* 0x0000005da1597220 */ /* 0x000fe20000410000 */
[----:B------:R-:W-:-:S02]  /*70d0*/  HADD2.F32 R60, -RZ, R60.H0_H0 ;  /* 0x2000003cff3c7230 */ /* 0x000fc40000004100 */
[C---:B------:R-:W-:Y:S01]  /*70e0*/  FMUL.FTZ R93, R163.reuse, R93 ;  /* 0x0000005da35d7220 */ /* 0x040fe20000410000 */
[----:B------:R-:W-:Y:S02]  /*70f0*/  HADD2.F32 R50, -RZ, R50.H0_H0 ;  /* 0x20000032ff327230 */ /* 0x000fe40000004100 */
[-C--:B------:R-:W-:Y:S01]  /*7100*/  FFMA.FTZ R89, R163, R162.reuse, -R89 ;  /* 0x000000a2a3597223 */ /* 0x080fe20000010859 */
[----:B------:R-:W-:Y:S01]  /*7110*/  FFMA.FTZ R93, R161, R162, R93 ;  /* 0x000000a2a15d7223 */ /* 0x000fe2000001005d */
[----:B------:R-:W-:Y:S01]  /*7120*/  SHF.R.U32.HI R161, RZ, 0x10, R61 ;  /* 0x00000010ffa17819 */ /* 0x000fe2000001163d */
[----:B------:R-:W-:Y:S02]  /*7130*/  HADD2.F32 R61, -RZ, R160.H1_H1 ;  /* 0x300000a0ff3d7230 */ /* 0x000fe40000004100 */
[----:B------:R-:W-:Y:S02]  /*7140*/  HADD2.F32 R160, -RZ, R159.H1_H1 ;  /* 0x3000009fffa07230 */ /* 0x000fe40000004100 */
[----:B------:R-:W-:-:S02]  /*7150*/  HADD2.F32 R161, -RZ, R161.H0_H0 ;  /* 0x200000a1ffa17230 */ /* 0x000fc40000004100 */
[----:B------:R-:W-:Y:S02]  /*7160*/  HADD2.F32 R159, -RZ, R49.H0_H0 ;  /* 0x20000031ff9f7230 */ /* 0x000fe40000004100 */
[--C-:B------:R-:W-:Y:S02]  /*7170*/  HADD2.F32 R162, -RZ, R91.reuse.H0_H0 ;  /* 0x2000005bffa27230 */ /* 0x100fe40000004100 */
[CC--:B------:R-:W-:Y:S01]  /*7180*/  FMUL.FTZ R49, R61.reuse, R161.reuse ;  /* 0x000000a13d317220 */ /* 0x0c0fe20000410000 */
[C---:B------:R-:W-:Y:S01]  /*7190*/  FMUL.FTZ R161, R160.reuse, R161 ;  /* 0x000000a1a0a17220 */ /* 0x040fe20000410000 */
[----:B------:R-:W-:Y:S02]  /*71a0*/  HADD2.F32 R91, -RZ, R91.H1_H1 ;  /* 0x3000005bff5b7230 */ /* 0x000fe40000004100 */
[-C--:B------:R-:W-:Y:S01]  /*71b0*/  FFMA.FTZ R49, R160, R159.reuse, -R49 ;  /* 0x0000009fa0317223 */ /* 0x080fe20000010831 */
[----:B------:R-:W-:Y:S01]  /*71c0*/  FFMA.FTZ R61, R61, R159, R161 ;  /* 0x0000009f3d3d7223 */ /* 0x000fe200000100a1 */
[----:B------:R-:W-:-:S02]  /*71d0*/  HADD2.F32 R159, -RZ, R182.H0_H0 ;  /* 0x200000b6ff9f7230 */ /* 0x000fc40000004100 */
[----:B------:R-:W-:Y:S01]  /*71e0*/  HADD2.F32 R160, -RZ, R95.H0_H0 ;  /* 0x2000005fffa07230 */ /* 0x000fe20000004100 */
[----:B------:R-:W-:Y:S01]  /*71f0*/  F2FP.F16.F32.PACK_AB R89, R49, R89 ;  /* 0x000000593159723e */ /* 0x000fe200000000ff */
[----:B------:R-:W-:Y:S01]  /*7200*/  HADD2.F32 R161, -RZ, R180.H0_H0 ;  /* 0x200000b4ffa17230 */ /* 0x000fe20000004100 */
[----:B------:R-:W-:Y:S02]  /*7210*/  F2FP.F16.F32.PACK_AB R93, R61, R93 ;  /* 0x0000005d3d5d723e */ /* 0x000fe400000000ff */
        /* <DEDUP_REMOVED lines=51> */
[----:B------:R-:W-:Y:S01]  /*7550*/  F2FP.F16.F32.PACK_AB R62, R62, R92 ;  /* 0x0000005c3e3e723e */ /* 0x000fe200000000ff */
[----:B------:R-:W-:Y:S01]  /*7560*/  IMAD.MOV.U32 R92, RZ, RZ, R60 ;  /* 0x000000ffff5c7224 */ /* 0x000fe200078e003c */
[----:B------:R-:W-:-:S03]  /*7570*/  F2FP.F16.F32.PACK_AB R51, R51, R160 ;  /* 0x000000a03333723e */ /* 0x000fc600000000ff */
[----:B------:R-:W-:Y:S02]  /*7580*/  IMAD.MOV.U32 R90, RZ, RZ, R62 ;  /* 0x000000ffff5a7224 */ /* 0x000fe400078e003e */
[----:B------:R-:W-:-:S07]  /*7590*/  IMAD.MOV.U32 R94, RZ, RZ, R51 ;  /* 0x000000ffff5e7224 */ /* 0x000fce00078e0033 */
.L_x_5811:
[----:B------:R-:W-:Y:S05]  /*75a0*/  BSYNC B3 ;  /* 0x0000000000037941 */ /* 0x000fea0003800000 */
.L_x_5810:
        /* <DEDUP_REMOVED lines=12> */
.L_x_5809:
[----:B------:R-:W-:Y:S05]  /*7670*/  BSYNC B2 ;  /* 0x0000000000027941 */ /* 0x000fea0003800000 */
.L_x_5808:
        /* <DEDUP_REMOVED lines=114> */
.L_x_5815:
[----:B------:R-:W-:Y:S05]  /*7da0*/  BSYNC B3 ;  /* 0x0000000000037941 */ /* 0x000fea0003800000 */
.L_x_5814:
        /* <DEDUP_REMOVED lines=12> */
.L_x_5813:
[----:B------:R-:W-:Y:S05]  /*7e70*/  BSYNC B2 ;  /* 0x0000000000027941 */ /* 0x000fea0003800000 */
.L_x_5812:
        /* <DEDUP_REMOVED lines=19> */
[----:B------:R-:W-:Y:S02]  /*7fb0*/  IMAD.IADD R45, R45, 0x1, R44 ;  /* 0x000000012d2d7824 */ /* 0x000fe400078e022c */
[C---:B------:R-:W-:Y:S02]  /*7fc0*/  IMAD R44, R17.reuse, 0x5400, R141 ;  /* 0x00005400112c7824 */ /* 0x040fe400078e028d */
[----:B--2---:R-:W-:Y:S02]  /*7fd0*/  IMAD R48, R17, 0x5400, R45 ;  /* 0x0000540011307824 */ /* 0x004fe400078e022d */
        /* <DEDUP_REMOVED lines=8> */
[----:B------:R-:W-:Y:S01]  /*8060*/  SHF.R.U64 R40, R40, 0x10, R41 ;  /* 0x0000001028287819 */ /* 0x000fe20000001229 */
[----:B------:R-:W-:Y:S01]  /*8070*/  HADD2.F32 R62, -RZ, R175.H1_H1 ;  /* 0x300000afff3e7230 */ /* 0x000fe20000004100 */
        /* <DEDUP_REMOVED lines=74> */
[C---:B------:R-:W-:Y:S01]  /*8520*/  FMUL.FTZ R54, R46.reuse, R54 ;  /* 0x000000362e367220 */ /* 0x040fe20000410000 */
[----:B------:R-:W-:Y:S01]  /*8530*/  F2FP.F16.F32.PACK_AB R41, R41, R90 ;  /* 0x0000005a2929723e */ /* 0x000fe200000000ff */
[----:B------:R-:W-:Y:S02]  /*8540*/  IMAD.MOV.U32 R48, RZ, RZ, R52 ;  /* 0x000000ffff307224 */ /* 0x000fe400078e0034 */
[-C--:B------:R-:W-:Y:S01]  /*8550*/  FFMA.FTZ R40, R46, R42.reuse, -R40 ;  /* 0x0000002a2e287223 */ /* 0x080fe20000010828 */
[----:B------:R-:W-:Y:S01]  /*8560*/  FFMA.FTZ R54, R50, R42, R54 ;  /* 0x0000002a32367223 */ /* 0x000fe20000010036 */
[----:B------:R-:W-:-:S03]  /*8570*/  MOV R44, R41 ;  /* 0x00000029002c7202 */ /* 0x000fc60000000f00 */
[----:B------:R-:W-:Y:S02]  /*8580*/  F2FP.F16.F32.PACK_AB R47, R40, R47 ;  /* 0x0000002f282f723e */ /* 0x000fe400000000ff */
[----:B------:R-:W-:-:S03]  /*8590*/  F2FP.F16.F32.PACK_AB R54, R54, R173 ;  /* 0x000000ad3636723e */ /* 0x000fc600000000ff */
[----:B------:R-:W-:Y:S02]  /*85a0*/  IMAD.MOV.U32 R46, RZ, RZ, R47 ;  /* 0x000000ffff2e7224 */ /* 0x000fe400078e002f */
[----:B------:R-:W-:Y:S01]  /*85b0*/  IMAD.MOV.U32 R47, RZ, RZ, R51 ;  /* 0x000000ffff2f7224 */ /* 0x000fe200078e0033 */
[----:B------:R-:W-:Y:S01]  /*85c0*/  MOV R51, R62 ;  /* 0x0000003e00337202 */ /* 0x000fe20000000f00 */
[----:B------:R-:W-:-:S07]  /*85d0*/  IMAD.MOV.U32 R50, RZ, RZ, R54 ;  /* 0x000000ffff327224 */ /* 0x000fce00078e0036 */
.L_x_5817:
[----:B------:R-:W-:Y:S05]  /*85e0*/  BSYNC B2 ;  /* 0x0000000000027941 */ /* 0x000fea0003800000 */
.L_x_5816:
        /* <DEDUP_REMOVED lines=10> */
.L_x_5807:
[----:B------:R-:W-:Y:S05]  /*8690*/  BSYNC B1 ;  /* 0x0000000000017941 */ /* 0x000fea0003800000 */
.L_x_5806:
        /* <DEDUP_REMOVED lines=121> */
[----:B------:R-:W-:Y:S01]  /*8e30*/  F2FP.F16.F32.PACK_AB R42, R44, R43 ;  /* 0x0000002b2c2a723e */ /* 0x000fe200000000ff */
[----:B------:R-:W-:Y:S01]  /*8e40*/  IMAD.MOV.U32 R43, RZ, RZ, R60 ;  /* 0x000000ffff2b7224 */ /* 0x000fe200078e003c */
[----:B------:R-:W-:-:S02]  /*8e50*/  F2FP.F16.F32.PACK_AB R46, R56, R170 ;  /* 0x000000aa382e723e */ /* 0x000fc400000000ff */
[----:B------:R-:W-:-:S07]  /*8e60*/  MOV R44, R171 ;  /* 0x000000ab002c7202 */ /* 0x000fce0000000f00 */
.L_x_5821:
[----:B------:R-:W-:Y:S05]  /*8e70*/  BSYNC B2 ;  /* 0x0000000000027941 */ /* 0x000fea0003800000 */
.L_x_5820:
[----:B0-----:R0:W-:Y:S04]  /*8e80*/  STG.E.128 desc[UR60][R48.64], R40 ;  /* 0x0000002830007986 */ /* 0x0011e8000c101d3c */
[----:B--2---:R0:W-:Y:S02]  /*8e90*/  @!P3 STG.E.128 desc[UR60][R50.64], R44 ;  /* 0x0000002c3200b986 */ /* 0x0041e4000c101d3c */
.L_x_5819:
[----:B------:R-:W-:Y:S05]  /*8ea0*/  BSYNC B1 ;  /* 0x0000000000017941 */ /* 0x000fea0003800000 */
.L_x_5818:
        /* <DEDUP_REMOVED lines=35> */
[--C-:B------:R-:W-:Y:S01]  /*90e0*/  SHF.R.U64 R54, R80, 0x10, R81.reuse ;  /* 0x0000001050367819 */ /* 0x100fe20000001251 */
[----:B------:R-:W-:Y:S01]  /*90f0*/  HADD2.F32 R63, -RZ, R167.H1_H1 ;  /* 0x300000a7ff3f7230 */ /* 0x000fe20000004100 */
[----:B------:R-:W-:Y:S01]  /*9100*/  SHF.R.U32.HI R80, RZ, 0x10, R81 ;  /* 0x00000010ff507819 */ /* 0x000fe20000011651 */
[----:B0-----:R-:W-:Y:S01]  /*9110*/  HADD2.F32 R60, -RZ, R41.H0_H0 ;  /* 0x20000029ff3c7230 */ /* 0x001fe20000004100 */
[--C-:B------:R-:W-:Y:S01]  /*9120*/  SHF.R.U64 R53, R68, 0x10, R69.reuse ;  /* 0x0000001044357819 */ /* 0x100fe20000001245 */
[--C-:B--2---:R-:W-:Y:S01]  /*9130*/  HADD2.F32 R58, -RZ, R45.reuse.H0_H0 ;  /* 0x2000002dff3a7230 */ /* 0x104fe20000004100 */
[----:B------:R-:W-:Y:S01]  /*9140*/  SHF.R.U32.HI R68, RZ, 0x10, R69 ;  /* 0x00000010ff447819 */ /* 0x000fe20000011645 */
[----:B------:R-:W-:Y:S02]  /*9150*/  HADD2.F32 R59, -RZ, R45.H1_H1 ;  /* 0x3000002dff3b7230 */ /* 0x000fe40000004100 */
[----:B------:R-:W-:Y:S01]  /*9160*/  FMUL.FTZ R45, R60, R63 ;  /* 0x0000003f3c2d7220 */ /* 0x000fe20000410000 */
[----:B------:R-:W-:Y:S01]  /*9170*/  HADD2.F32 R80, -RZ, R80.H0_H0 ;  /* 0x20000050ff507230 */ /* 0x000fe20000004100 */
[--C-:B------:R-:W-:Y:S01]  /*9180*/  SHF.R.U64 R56, R82, 0x10, R83.reuse ;  /* 0x0000001052387819 */ /* 0x100fe20000001253 */
[----:B------:R-:W-:Y:S01]  /*9190*/  HADD2.F32 R57, -RZ, R165.H1_H1 ;  /* 0x300000a5ff397230 */ /* 0x000fe20000004100 */
[----:B------:R-:W-:Y:S01]  /*91a0*/  SHF.R.U32.HI R82, RZ, 0x10, R83 ;  /* 0x00000010ff527819 */ /* 0x000fe20000011653 */
[----:B------:R-:W-:-:S02]  /*91b0*/  HADD2.F32 R61, -RZ, R41.H1_H1 ;  /* 0x30000029ff3d7230 */ /* 0x000fc40000004100 */
[C---:B------:R-:W-:Y:S01]  /*91c0*/  FMUL.FTZ R41, R58.reuse, R63 ;  /* 0x0000003f3a297220 */ /* 0x040fe20000410000 */
[----:B------:R-:W-:Y:S02]  /*91d0*/  HADD2.F32 R68, -RZ, R68.H0_H0 ;  /* 0x20000044ff447230 */ /* 0x000fe40000004100 */
[-C--:B------:R-:W-:Y:S01]  /*91e0*/  FMUL.FTZ R62, R59, R80.reuse ;  /* 0x000000503b3e7220 */ /* 0x080fe20000410000 */
[-C--:B------:R-:W-:Y:S01]  /*91f0*/  FFMA.FTZ R45, R58, R57.reuse, R45 ;  /* 0x000000393a2d7223 */ /* 0x080fe2000001002d */
[C---:B------:R-:W-:Y:S01]  /*9200*/  FMUL.FTZ R80, R61.reuse, R80 ;  /* 0x000000503d507220 */ /* 0x040fe20000410000 */
[----:B------:R-:W-:Y:S01]  /*9210*/  FFMA.FTZ R41, R60, R57, -R41 ;  /* 0x000000393c297223 */ /* 0x000fe20000010829 */
[----:B------:R-:W-:Y:S01]  /*9220*/  FFMA.FTZ R58, R61, R68, -R62 ;  /* 0x000000443d3a7223 */ /* 0x000fe2000001083e */
[----:B------:R-:W-:Y:S01]  /*9230*/  HADD2.F32 R61, -RZ, R166.H1_H1 ;  /* 0x300000a6ff3d7230 */ /* 0x000fe20000004100 */
[--C-:B------:R-:W-:Y:S01]  /*9240*/  SHF.R.U64 R55, R70, 0x10, R71.reuse ;  /* 0x0000001046377819 */ /* 0x100fe20000001247 */
[----:B------:R-:W-:Y:S01]  /*9250*/  HADD2.F32 R60, -RZ, R47.H0_H0 ;  /* 0x2000002fff3c7230 */ /* 0x000fe20000004100 */
[----:B------:R-:W-:Y:S01]  /*9260*/  SHF.R.U32.HI R70, RZ, 0x10, R71 ;  /* 0x00000010ff467819 */ /* 0x000fe20000011647 */
[----:B------:R-:W-:-:S02]  /*9270*/  HADD2.F32 R74, -RZ, R43.H0_H0 ;  /* 0x2000002bff4a7230 */ /* 0x000fc40000004100 */
[----:B------:R-:W-:Y:S01]  /*9280*/  FFMA.FTZ R68, R59, R68, R80 ;  /* 0x000000443b447223 */ /* 0x000fe20000010050 */
[----:B------:R-:W-:Y:S01]  /*9290*/  HADD2.F32 R62, -RZ, R47.H1_H1 ;  /* 0x3000002fff3e7230 */ /* 0x000fe20000004100 */
[----:B------:R-:W-:Y:S01]  /*92a0*/  F2FP.F16.F32.PACK_AB R41, R58, R41 ;  /* 0x000000293a29723e */ /* 0x000fe200000000ff */
[----:B------:R-:W-:Y:S02]  /*92b0*/  HADD2.F32 R47, -RZ, R82.H0_H0 ;  /* 0x20000052ff2f7230 */ /* 0x000fe40000004100 */
[----:B------:R-:W-:Y:S02]  /*92c0*/  HADD2.F32 R72, -RZ, R43.H1_H1 ;  /* 0x3000002bff487230 */ /* 0x000fe40000004100 */
[-C--:B------:R-:W-:Y:S01]  /*92d0*/  FMUL.FTZ R43, R60, R61.reuse ;  /* 0x0000003d3c2b7220 */ /* 0x080fe20000410000 */
[----:B------:R-:W-:Y:S02]  /*92e0*/  HADD2.F32 R57, -RZ, R164.H1_H1 ;  /* 0x300000a4ff397230 */ /* 0x000fe40000004100 */
[----:B------:R-:W-:Y:S01]  /*92f0*/  FMUL.FTZ R61, R74, R61 ;  /* 0x0000003d4a3d7220 */ /* 0x000fe20000410000 */
[----:B------:R-:W-:-:S02]  /*9300*/  HADD2.F32 R59, -RZ, R70.H0_H0 ;  /* 0x20000046ff3b7230 */ /* 0x000fc40000004100 */
[-C--:B------:R-:W-:Y:S01]  /*9310*/  FMUL.FTZ R63, R62, R47.reuse ;  /* 0x0000002f3e3f7220 */ /* 0x080fe20000410000 */
[----:B------:R-:W-:Y:S01]  /*9320*/  FMUL.FTZ R69, R72, R47 ;  /* 0x0000002f48457220 */ /* 0x000fe20000410000 */
[-C--:B------:R-:W-:Y:S01]  /*9330*/  FFMA.FTZ R47, R60, R57.reuse, R61 ;  /* 0x000000393c2f7223 */ /* 0x080fe2000001003d */
[----:B------:R-:W-:Y:S02]  /*9340*/  HADD2.F32 R70, -RZ, R44.H0_H0 ;  /* 0x2000002cff467230 */ /* 0x000fe40000004100 */
[----:B------:R-:W-:Y:S01]  /*9350*/  FFMA.FTZ R43, R74, R57, -R43 ;  /* 0x000000394a2b7223 */ /* 0x000fe2000001082b */
[----:B------:R-:W-:Y:S02]  /*9360*/  HADD2.F32 R61, -RZ, R54.H0_H0 ;  /* 0x20000036ff3d7230 */ /* 0x000fe40000004100 */
[-C--:B------:R-:W-:Y:S01]  /*9370*/  FFMA.FTZ R60, R72, R59.reuse, -R63 ;  /* 0x0000003b483c7223 */ /* 0x080fe2000001083f */
[----:B------:R-:W-:Y:S02]  /*9380*/  HADD2.F32 R44, -RZ, R44.H1_H1 ;  /* 0x3000002cff2c7230 */ /* 0x000fe40000004100 */
[----:B------:R-:W-:Y:S01]  /*9390*/  FFMA.FTZ R62, R62, R59, R69 ;  /* 0x0000003b3e3e7223 */ /* 0x000fe20000010045 */
[----:B------:R-:W-:Y:S01]  /*93a0*/  HADD2.F32 R57, -RZ, R40.H1_H1 ;  /* 0x30000028ff397230 */ /* 0x000fe20000004100 */
[----:B------:R-:W-:Y:S01]  /*93b0*/  F2FP.F16.F32.PACK_AB R45, R68, R45 ;  /* 0x0000002d442d723e */ /* 0x000fe200000000ff */
[----:B------:R-:W-:-:S02]  /*93c0*/  HADD2.F32 R167, -RZ, R167.H0_H0 ;  /* 0x200000a7ffa77230 */ /* 0x000fc40000004100 */
[-C--:B------:R-:W-:Y:S01]  /*93d0*/  FMUL.FTZ R72, R44, R61.reuse ;  /* 0x0000003d2c487220 */ /* 0x080fe20000410000 */
[----:B------:R-:W-:Y:S02]  /*93e0*/  HADD2.F32 R59, -RZ, R53.H0_H0 ;  /* 0x20000035ff3b7230 */ /* 0x000fe40000004100 */
[----:B------:R-:W-:Y:S01]  /*93f0*/  FMUL.FTZ R61, R57, R61 ;  /* 0x0000003d393d7220 */ /* 0x000fe20000410000 */
[----:B------:R-:W-:Y:S02]  /*9400*/  HADD2.F32 R165, -RZ, R165.H0_H0 ;  /* 0x200000a5ffa57230 */ /* 0x000fe40000004100 */
[----:B------:R-:W-:Y:S01]  /*9410*/  FMUL.FTZ R53, R70, R167 ;  /* 0x000000a746357220 */ /* 0x000fe20000410000 */
[----:B------:R-:W-:Y:S02]  /*9420*/  HADD2.F32 R54, -RZ, R40.H0_H0 ;  /* 0x20000028ff367230 */ /* 0x000fe40000004100 */
[----:B------:R-:W-:Y:S01]  /*9430*/  FFMA.FTZ R44, R44, R59, R61 ;  /* 0x0000003b2c2c7223 */ /* 0x000fe2000001003d */
[----:B------:R-:W-:Y:S01]  /*9440*/  HADD2.F32 R61, -RZ, R56.H0_H0 ;  /* 0x20000038ff3d7230 */ /* 0x000fe20000004100 */
[----:B------:R-:W-:Y:S01]  /*9450*/  F2FP.F16.F32.PACK_AB R43, R60, R43 ;  /* 0x0000002b3c2b723e */ /* 0x000fe200000000ff */
[----:B------:R-:W-:-:S02]  /*9460*/  HADD2.F32 R56, -RZ, R46.H0_H0 ;  /* 0x2000002eff387230 */ /* 0x000fc40000004100 */
[C---:B------:R-:W-:Y:S01]  /*9470*/  FFMA.FTZ R40, R54.reuse, R165, -R53 ;  /* 0x000000a536287223 */ /* 0x040fe20000010835 */
[----:B------:R-:W-:Y:S01]  /*9480*/  FMUL.FTZ R167, R54, R167 ;  /* 0x000000a736a77220 */ /* 0x000fe20000410000 */
[----:B------:R-:W-:Y:S01]  /*9490*/  FFMA.FTZ R53, R57, R59, -R72 ;  /* 0x0000003b39357223 */ /* 0x000fe20000010848 */
[----:B------:R-:W-:Y:S01]  /*94a0*/  HADD2.F32 R59, -RZ, R166.H0_H0 ;  /* 0x200000a6ff3b7230 */ /* 0x000fe20000004100 */
[----:B------:R-:W-:Y:S01]  /*94b0*/  F2FP.F16.F32.PACK_AB R47, R62, R47 ;  /* 0x0000002f3e2f723e */ /* 0x000fe200000000ff */
        /* <DEDUP_REMOVED lines=15> */
[----:B------:R-:W-:-:S03]  /*95b0*/  F2FP.F16.F32.PACK_AB R44, R44, R165 ;  /* 0x000000a52c2c723e */ /* 0x000fc600000000ff */
[----:B------:R-:W-:Y:S02]  /*95c0*/  F2FP.F16.F32.PACK_AB R42, R42, R63 ;  /* 0x0000003f2a2a723e */ /* 0x000fe400000000ff */
[----:B------:R-:W-:-:S07]  /*95d0*/  F2FP.F16.F32.PACK_AB R46, R46, R59 ;  /* 0x0000003b2e2e723e */ /* 0x000fce00000000ff */
.L_x_5825:
[----:B------:R-:W-:Y:S05]  /*95e0*/  BSYNC B2 ;  /* 0x0000000000027941 */ /* 0x000fea0003800000 */
.L_x_5824:
[----:B0-----:R4:W-:Y:S04]  /*95f0*/  STG.E.128 desc[UR60][R48.64], R40 ;  /* 0x0000002830007986 */ /* 0x0019e8000c101d3c */
[----:B--2---:R4:W-:Y:S02]  /*9600*/  @!P3 STG.E.128 desc[UR60][R50.64], R44 ;  /* 0x0000002c3200b986 */ /* 0x0049e4000c101d3c */
.L_x_5823:
[----:B------:R-:W-:Y:S05]  /*9610*/  BSYNC B1 ;  /* 0x0000000000017941 */ /* 0x000fea0003800000 */
.L_x_5822:
[----:B------:R-:W-:-:S13]  /*9620*/  ISETP.NE.AND P3, PT, R32, RZ, PT ;  /* 0x000000ff2000720c */ /* 0x000fda0003f65270 */
[----:B------:R-:W-:Y:S05]  /*9630*/  @!P3 BRA `(.L_x_5776) ;  /* 0x0000000800ccb947 */ /* 0x000fea0003800000 */
[----:B0---4-:R-:W2:Y:S01]  /*9640*/  LDL R40, [R1+0x10] ;  /* 0x0000100001287983 */ /* 0x011ea20000100800 */
[----:B------:R-:W-:Y:S01]  /*9650*/  SHF.R.U32.HI R43, RZ, 0x3, R215 ;  /* 0x00000003ff2b7819 */ /* 0x000fe200000116d7 */
[----:B------:R-:W-:Y:S01]  /*9660*/  BSSY B1, `(.L_x_5826) ;  /* 0x000006e000017945 */ /* 0x000fe20003800000 */
[----:B------:R-:W-:-:S04]  /*9670*/  IADD3 R42, P3, P4, R114, R126, R26 ;  /* 0x0000007e722a7210 */ /* 0x000fc80007c7e01a */
[----:B---3--:R-:W-:Y:S02]  /*9680*/  IADD3.X R45, R5, R52, R30, P3, P4 ;  /* 0x00000034052d7210 */ /* 0x008fe40001fe841e */
[----:B------:R-:W-:-:S04]  /*9690*/  LEA R48, P3, R42, R122, 0x1 ;  /* 0x0000007a2a307211 */ /* 0x000fc800078608ff */
[----:B------:R-:W-:Y:S02]  /*96a0*/  LEA.HI.X R49, R42, R123, R45, 0x1, P3 ;  /* 0x0000007b2a317211 */ /* 0x000fe400018f0c2d */
[----:B------:R-:W-:Y:S02]  /*96b0*/  ISETP.GE.AND P3, PT, R207, R119, PT ;  /* 0x00000077cf00720c */ /* 0x000fe40003f66270 */
[----:B--2---:R-:W-:-:S04]  /*96c0*/  LOP3.LUT P5, RZ, R40, 0x1, RZ, 0xc0, !PT ;  /* 0x0000000128ff7812 */ /* 0x004fc800078ac0ff */
[----:B------:R-:W-:-:S04]  /*96d0*/  SEL R147, R124, R147, !P5 ;  /* 0x000000937c937207 */ /* 0x000fc80006800000 */
[----:B------:R-:W-:-:S04]  /*96e0*/  SHF.R.S32.HI R40, RZ, 0x1f, R147 ;  /* 0x0000001fff287819 */ /* 0x000fc80000011493 */
        /* <DEDUP_REMOVED lines=17> */
[----:B------:R-:W-:Y:S01]  /*9800*/  SHF.R.U32.HI R61, RZ, 0x10, R77 ;  /* 0x00000010ff3d7819 */ /* 0x000fe2000001164d */
[----:B--2---:R-:W-:Y:S01]  /*9810*/  IMAD.MOV.U32 R56, RZ, RZ, R45 ;  /* 0x000000ffff387224 */ /* 0x004fe200078e002d */
[----:B------:R-:W-:Y:S01]  /*9820*/  MOV R57, R47 ;  /* 0x0000002f00397202 */ /* 0x000fe20000000f00 */
[----:B0-----:R-:W-:Y:S01]  /*9830*/  IMAD.MOV.U32 R45, RZ, RZ, R43 ;  /* 0x000000ffff2d7224 */ /* 0x001fe200078e002b */
[--C-:B------:R-:W-:Y:S01]  /*9840*/  SHF.R.U32.HI R59, RZ, 0x10, R65.reuse ;  /* 0x00000010ff3b7819 */ /* 0x100fe20000011641 */
[----:B------:R-:W-:Y:S01]  /*9850*/  HADD2.F32 R61, -RZ, R61.H0_H0 ;  /* 0x2000003dff3d7230 */ /* 0x000fe20000004100 */
[----:B------:R-:W-:Y:S01]  /*9860*/  SHF.R.U64 R51, R64, 0x10, R65 ;  /* 0x0000001040337819 */ /* 0x000fe20000001241 */
[--C-:B------:R-:W-:Y:S01]  /*9870*/  HADD2.F32 R47, -RZ, R56.reuse.H0_H0 ;  /* 0x20000038ff2f7230 */ /* 0x100fe20000004100 */
[--C-:B------:R-:W-:Y:S01]  /*9880*/  SHF.R.U64 R55, R78, 0x10, R79.reuse ;  /* 0x000000104e377819 */ /* 0x100fe2000000124f */
[----:B------:R-:W-:Y:S01]  /*9890*/  HADD2.F32 R58, -RZ, R56.H1_H1 ;  /* 0x30000038ff3a7230 */ /* 0x000fe20000004100 */
[----:B------:R-:W-:Y:S01]  /*98a0*/  SHF.R.U32.HI R78, RZ, 0x10, R79 ;  /* 0x00000010ff4e7819 */ /* 0x000fe2000001164f */
[----:B------:R-:W-:Y:S01]  /*98b0*/  HADD2.F32 R62, -RZ, R157.H1_H1 ;  /* 0x3000009dff3e7230 */ /* 0x000fe20000004100 */
[----:B------:R-:W-:Y:S01]  /*98c0*/  SHF.R.U64 R53, R66, 0x10, R67 ;  /* 0x0000001042357819 */ /* 0x000fe20000001243 */
[----:B------:R-:W-:-:S02]  /*98d0*/  HADD2.F32 R56, -RZ, R41.H1_H1 ;  /* 0x30000029ff387230 */ /* 0x000fc40000004100 */
[-C--:B------:R-:W-:Y:S01]  /*98e0*/  FMUL.FTZ R63, R58, R61.reuse ;  /* 0x0000003d3a3f7220 */ /* 0x080fe20000410000 */
[----:B------:R-:W-:Y:S02]  /*98f0*/  HADD2.F32 R43, -RZ, R41.H0_H0 ;  /* 0x20000029ff2b7230 */ /* 0x000fe40000004100 */
[-C--:B------:R-:W-:Y:S01]  /*9900*/  FMUL.FTZ R64, R47, R62.reuse ;  /* 0x0000003e2f407220 */ /* 0x080fe20000410000 */
[----:B------:R-:W-:Y:S02]  /*9910*/  HADD2.F32 R60, -RZ, R155.H1_H1 ;  /* 0x3000009bff3c7230 */ /* 0x000fe40000004100 */
[----:B------:R-:W-:Y:S01]  /*9920*/  FMUL.FTZ R61, R56, R61 ;  /* 0x0000003d383d7220 */ /* 0x000fe20000410000 */
[----:B------:R-:W-:Y:S02]  /*9930*/  HADD2.F32 R59, -RZ, R59.H0_H0 ;  /* 0x2000003bff3b7230 */ /* 0x000fe40000004100 */
[C---:B------:R-:W-:Y:S01]  /*9940*/  FMUL.FTZ R62, R43.reuse, R62 ;  /* 0x0000003e2b3e7220 */ /* 0x040fe20000410000 */
[----:B------:R-:W-:Y:S01]  /*9950*/  SHF.R.U32.HI R66, RZ, 0x10, R67 ;  /* 0x00000010ff427819 */ /* 0x000fe20000011643 */
[----:B------:R-:W-:Y:S01]  /*9960*/  FFMA.FTZ R41, R43, R60, -R64 ;  /* 0x0000003c2b297223 */ /* 0x000fe20000010840 */
[----:B------:R-:W-:-:S02]  /*9970*/  HADD2.F32 R64, -RZ, R156.H1_H1 ;  /* 0x3000009cff407230 */ /* 0x000fc40000004100 */
[-C--:B------:R-:W-:Y:S01]  /*9980*/  FFMA.FTZ R56, R56, R59.reuse, -R63 ;  /* 0x0000003b38387223 */ /* 0x080fe2000001083f */
[----:B------:R-:W-:Y:S01]  /*9990*/  FFMA.FTZ R58, R58, R59, R61 ;  /* 0x0000003b3a3a7223 */ /* 0x000fe2000001003d */
[----:B------:R-:W-:Y:S01]  /*99a0*/  FFMA.FTZ R43, R47, R60, R62 ;  /* 0x0000003c2f2b7223 */ /* 0x000fe2000001003e */
[--C-:B------:R-:W-:Y:S01]  /*99b0*/  HADD2.F32 R59, -RZ, R57.reuse.H0_H0 ;  /* 0x20000039ff3b7230 */ /* 0x100fe20000004100 */
[----:B------:R-:W-:Y:S01]  /*99c0*/  SHF.R.U64 R54, R76, 0x10, R77 ;  /* 0x000000104c367819 */ /* 0x000fe2000000124d */
[----:B------:R-:W-:Y:S01]  /*99d0*/  HADD2.F32 R57, -RZ, R57.H1_H1 ;  /* 0x30000039ff397230 */ /* 0x000fe20000004100 */
[----:B------:R-:W-:Y:S01]  /*99e0*/  F2FP.F16.F32.PACK_AB R41, R56, R41 ;  /* 0x000000293829723e */ /* 0x000fe200000000ff */
[----:B------:R-:W-:Y:S02]  /*99f0*/  HADD2.F32 R47, -RZ, R45.H0_H0 ;  /* 0x2000002dff2f7230 */ /* 0x000fe40000004100 */
[----:B------:R-:W-:Y:S01]  /*9a00*/  FMUL.FTZ R68, R59, R64 ;  /* 0x000000403b447220 */ /* 0x000fe20000410000 */
[----:B------:R-:W-:-:S02]  /*9a10*/  HADD2.F32 R78, -RZ, R78.H0_H0 ;  /* 0x2000004eff4e7230 */ /* 0x000fc40000004100 */
[----:B------:R-:W-:Y:S02]  /*9a20*/  HADD2.F32 R60, -RZ, R45.H1_H1 ;  /* 0x3000002dff3c7230 */ /* 0x000fe40000004100 */
[----:B------:R-:W-:Y:S01]  /*9a30*/  FMUL.FTZ R64, R47, R64 ;  /* 0x000000402f407220 */ /* 0x000fe20000410000 */
[----:B------:R-:W-:Y:S02]  /*9a40*/  HADD2.F32 R62, -RZ, R154.H1_H1 ;  /* 0x3000009aff3e7230 */ /* 0x000fe40000004100 */
[-C--:B------:R-:W-:Y:S01]  /*9a50*/  FMUL.FTZ R61, R57, R78.reuse ;  /* 0x0000004e393d7220 */ /* 0x080fe20000410000 */
[----:B------:R-:W-:Y:S02]  /*9a60*/  HADD2.F32 R66, -RZ, R66.H0_H0 ;  /* 0x20000042ff427230 */ /* 0x000fe40000004100 */
[----:B------:R-:W-:Y:S01]  /*9a70*/  FMUL.FTZ R78, R60, R78 ;  /* 0x0000004e3c4e7220 */ /* 0x000fe20000410000 */
[----:B------:R-:W-:Y:S02]  /*9a80*/  HADD2.F32 R157, -RZ, R157.H0_H0 ;  /* 0x2000009dff9d7230 */ /* 0x000fe40000004100 */
[-C--:B------:R-:W-:Y:S01]  /*9a90*/  FFMA.FTZ R45, R47, R62.reuse, -R68 ;  /* 0x0000003e2f2d7223 */ /* 0x080fe20000010844 */
[----:B------:R-:W-:Y:S01]  /*9aa0*/  FFMA.FTZ R47, R59, R62, R64 ;  /* 0x0000003e3b2f7223 */ /* 0x000fe20000010040 */
[----:B------:R-:W-:Y:S01]  /*9ab0*/  FFMA.FTZ R62, R57, R66, R78 ;  /* 0x00000042393e7223 */ /* 0x000fe2000001004e */
[----:B------:R-:W-:-:S02]  /*9ac0*/  HADD2.F32 R59, -RZ, R54.H0_H0 ;  /* 0x20000036ff3b7230 */ /* 0x000fc40000004100 */
[----:B------:R-:W-:Y:S01]  /*9ad0*/  FFMA.FTZ R60, R60, R66, -R61 ;  /* 0x000000423c3c7223 */ /* 0x000fe2000001083d */
        /* <DEDUP_REMOVED lines=11> */
[----:B------:R-:W-:Y:S02]  /*9b90*/  HADD2.F32 R55, -RZ, R55.H0_H0 ;  /* 0x20000037ff377230 */ /* 0x000fe40000004100 */
[-C--:B------:R-:W-:Y:S01]  /*9ba0*/  FFMA.FTZ R61, R54, R155.reuse, -R61 ;  /* 0x0000009b363d7223 */ /* 0x080fe2000001083d */
[----:B------:R-:W-:Y:S01]  /*9bb0*/  FFMA.FTZ R64, R57, R155, R64 ;  /* 0x0000009b39407223 */ /* 0x000fe20000010040 */
[-C--:B------:R-:W-:Y:S01]  /*9bc0*/  FFMA.FTZ R59, R44, R51.reuse, R59 ;  /* 0x000000332c3b7223 */ /* 0x080fe2000001003b */
[----:B------:R-:W-:Y:S01]  /*9bd0*/  FFMA.FTZ R54, R40, R51, -R63 ;  /* 0x0000003328367223 */ /* 0x000fe2000001083f */
[----:B------:R-:W-:Y:S01]  /*9be0*/  HADD2.F32 R44, -RZ, R46.H0_H0 ;  /* 0x2000002eff2c7230 */ /* 0x000fe20000004100 */
[----:B------:R-:W-:Y:S01]  /*9bf0*/  F2FP.F16.F32.PACK_AB R60, R60, R45 ;  /* 0x0000002d3c3c723e */ /* 0x000fe200000000ff */
[----:B------:R-:W-:Y:S01]  /*9c00*/  HADD2.F32 R57, -RZ, R156.H0_H0 ;  /* 0x2000009cff397230 */ /* 0x000fe20000004100 */
[----:B------:R-:W-:Y:S01]  /*9c10*/  F2FP.F16.F32.PACK_AB R45, R58, R43 ;  /* 0x0000002b3a2d723e */ /* 0x000fe200000000ff */
[----:B------:R-:W-:-:S02]  /*9c20*/  HADD2.F32 R40, -RZ, R42.H0_H0 ;  /* 0x2000002aff287230 */ /* 0x000fc40000004100 */
[----:B------:R-:W-:Y:S02]  /*9c30*/  HADD2.F32 R46, -RZ, R46.H1_H1 ;  /* 0x3000002eff2e7230 */ /* 0x000fe40000004100 */
[-C--:B------:R-:W-:Y:S01]  /*9c40*/  FMUL.FTZ R63, R44, R57.reuse ;  /* 0x000000392c3f7220 */ /* 0x080fe20000410000 */
        /* <DEDUP_REMOVED lines=15> */
.L_x_5827:
[----:B------:R-:W-:Y:S05]  /*9d40*/  BSYNC B1 ;  /* 0x0000000000017941 */ /* 0x000fea0003800000 */
.L_x_5826:
        /* <DEDUP_REMOVED lines=10> */
.L_x_5743:
[----:B------:R-:W2:Y:S02]  /*9df0*/  LDL R40, [R1+0x4c] ;  /* 0x00004c0001287983 */ /* 0x000ea40000100800 */
[----:B--2---:R-:W-:-:S13]  /*9e00*/  R2UR UR4, R40 ;  /* 0x00000000280472ca */ /* 0x004fda00000e0000 */
[----:B------:R-:W-:-:S06]  /*9e10*/  UISETP.NE.AND UP0, UPT, UR4, 0x3, UPT ;  /* 0x000000030400788c */ /* 0x000fcc000bf05270 */
[----:B------:R-:W-:-:S13]  /*9e20*/  PLOP3.LUT P2, PT, PT, PT, UP0, 0x80, 0x0 ;  /* 0x000000000000781c */ /* 0x000fda0003f4f008 */
[----:B------:R-:W-:Y:S05]  /*9e30*/  @!P2 BRA `(.L_x_5828) ;  /* 0x000000000004a947 */ /* 0x000fea0003800000 */
[----:B------:R-:W-:Y:S01]  /*9e40*/  BPT.TRAP 0x1 ;  /* 0x000000040000795c */ /* 0x000fe20000300000 */
.L_x_5828:
[----:B------:R-:W-:Y:S01]  /*9e50*/  IMAD R96, R17, 0x8, R16 ;  /* 0x0000000811607824 */ /* 0x000fe200078e0210 */
[----:B------:R-:W-:Y:S01]  /*9e60*/  SHF.L.U32 R97, R209, 0x1f, RZ ;  /* 0x0000001fd1617819 */ /* 0x000fe200000006ff */
[----:B------:R-:W-:Y:S01]  /*9e70*/  IMAD R39, R24, -0x70, R2 ;  /* 0xffffff9018277824 */ /* 0x000fe200078e0202 */
[----:B------:R-:W-:Y:S02]  /*9e80*/  BSSY B1, `(.L_x_5829) ;  /* 0x0000004000017945 */ /* 0x000fe40003800000 */
[----:B------:R-:W1:Y:S02]  /*9e90*/  SYNCS.PHASECHK.TRANS64.TRYWAIT P3, [R96+URZ+0x36890], R97 ;  /* 0x03689061600075a7 */ /* 0x000e64000806017f */
[----:B------:R-:W-:Y:S01]  /*9ea0*/  VIMNMX R39, R39, 0x70, PT ;  /* 0x0000007027277848 */ /* 0x000fe20003fe0100 */
[----:B-1----:R-:W-:Y:S06]  /*9eb0*/  @!P3 BRA `(.L_x_5830) ;  /* 0x000002580008b947 */ /* 0x002fec0003800000 */
.L_x_6139:
[----:B------:R-:W-:Y:S05]  /*9ec0*/  BSYNC B1 ;  /* 0x0000000000017941 */ /* 0x000fea0003800000 */
.L_x_5829:
        /* <DEDUP_REMOVED lines=21> */
.L_x_5832:
[----:B------:R-:W-:Y:S05]  /*a020*/  BSYNC B1 ;  /* 0x0000000000017941 */ /* 0x000fea0003800000 */
.L_x_5831:
        /* <DEDUP_REMOVED lines=20> */
.L_x_5776:
[----:B------:R-:W-:Y:S05]  /*a170*/  BSYNC B0 ;  /* 0x0000000000007941 */ /* 0x000fea0003800000 */
.L_x_5742:
        /* <DEDUP_REMOVED lines=17> */
.L_x_5834:
[----:B------:R-:W-:Y:S05]  /*a290*/  BSYNC B0 ;  /* 0x0000000000007941 */ /* 0x000fea0003800000 */
.L_x_5833:
[----:B------:R-:W1:Y:S01]  /*a2a0*/  SYNCS.PHASECHK.TRANS64.TRYWAIT P2, [R96+URZ+0x368b0], R97 ;  /* 0x0368b061600075a7 */ /* 0x000e62000804017f */
[----:B------:R-:W-:Y:S01]  /*a2b0*/  ULDC.64 UR4, c[0x0][0x318] ;  /* 0x0000c60000047ab9 */ /* 0x000fe20000000a00 */
[----:B------:R-:W-:Y:S01]  /*a2c0*/  ULDC.64 UR6, c[0x0][0x328] ;  /* 0x0000ca0000067ab9 */ /* 0x000fe20000000a00 */
[----:B0-----:R-:W-:Y:S01]  /*a2d0*/  IMAD.U32 R40, RZ, RZ, UR4 ;  /* 0x00000004ff287e24 */ /* 0x001fe2000f8e00ff */
[----:B------:R-:W-:Y:S01]  /*a2e0*/  BSSY B0, `(.L_x_5835) ;  /* 0x0000009000007945 */ /* 0x000fe20003800000 */
[----:B------:R-:W-:Y:S02]  /*a2f0*/  IMAD.U32 R42, RZ, RZ, UR6 ;  /* 0x00000006ff2a7e24 */ /* 0x000fe4000f8e00ff */
[----:B------:R-:W-:Y:S01]  /*a300*/  IMAD.U32 R41, RZ, RZ, UR7 ;  /* 0x00000007ff297e24 */ /* 0x000fe2000f8e00ff */
[----:B------:R0:W-:Y:S04]  /*a310*/  STL [R1+0x40], R40 ;  /* 0x0000402801007387 */ /* 0x0001e80000100800 */
[----:B------:R2:W-:Y:S01]  /*a320*/  STL [R1+0x48], R42 ;  /* 0x0000482a01007387 */ /* 0x0005e20000100800 */
[----:B0-----:R-:W-:-:S05]  /*a330*/  MOV R40, UR5 ;  /* 0x0000000500287c02 */ /* 0x001fca0008000f00 */
[----:B------:R2:W-:Y:S04]  /*a340*/  STL [R1+0x14], R40 ;  /* 0x0000142801007387 */ /* 0x0005e80000100800 */
[----:B------:R2:W-:Y:S02]  /*a350*/  STL [R1+0x44], R41 ;  /* 0x0000442901007387 */ /* 0x0005e40000100800 */
[----:B-12---:R-:W-:Y:S05]  /*a360*/  @!P2 BRA `(.L_x_5836) ;  /* 0x0000025000f0a947 */ /* 0x006fea0003800000 */
.L_x_6140:
[----:B------:R-:W-:Y:S05]  /*a370*/  BSYNC B0 ;  /* 0x0000000000007941 */ /* 0x000fea0003800000 */
.L_x_5835:
[----:B------:R1:W5:Y:S04]  /*a380*/  LDL R51, [R1+0x48] ;  /* 0x0000480001337983 */ /* 0x0003680000100800 */
[----:B------:R1:W5:Y:S04]  /*a390*/  LDL R50, [R1+0x44] ;  /* 0x0000440001327983 */ /* 0x0003680000100800 */
[----:B------:R1:W5:Y:S04]  /*a3a0*/  LDL R49, [R1+0x40] ;  /* 0x0000400001317983 */ /* 0x0003680000100800 */
[----:B------:R1:W5:Y:S01]  /*a3b0*/  LDL R48, [R1+0x14] ;  /* 0x0000140001307983 */ /* 0x0003620000100800 */
[----:B------:R-:W-:Y:S01]  /*a3c0*/  ISETP.GE.AND P2, PT, R204, R39, PT ;  /* 0x00000027cc00720c */ /* 0x000fe20003f46270 */
[----:B------:R-:W-:Y:S01]  /*a3d0*/  BSSY B0, `(.L_x_5837) ;  /* 0x0000022000007945 */ /* 0x000fe20003800000 */
[----:B------:R-:W-:-:S11]  /*a3e0*/  IMAD.WIDE R44, R24, 0x70, R120 ;  /* 0x00000070182c7825 */ /* 0x000fd600078e0278 */
[----:B-1----:R-:W-:Y:S05]  /*a3f0*/  @P2 BRA `(.L_x_5838) ;  /* 0x00000000007c2947 */ /* 0x002fea0003800000 */
[----:B-----5:R-:W-:Y:S01]  /*a400*/  R2UR UR7, R51 ;  /* 0x00000000330772ca */ /* 0x020fe200000e0000 */
[----:B------:R-:W-:Y:S01]  /*a410*/  IMAD.MOV.U32 R40, RZ, RZ, R112 ;  /* 0x000000ffff287224 */ /* 0x000fe200078e0070 */
        /* <DEDUP_REMOVED lines=12> */
[----:B------:R-:W1:Y:S04]  /*a4e0*/  @!P2 LDS.128 R40, [R37] ;  /* 0x000000002528a984 */ /* 0x000e680000000c00 */
[----:B-1----:R-:W-:Y:S01]  /*a4f0*/  @!P2 STG.E.128 desc[UR60][R46.64], R40 ;  /* 0x000000282e00a986 */ /* 0x002fe2000c101d3c */
[----:B------:R-:W-:-:S13]  /*a500*/  ISETP.GE.AND P2, PT, R206, UR4, PT ;  /* 0x00000004ce007c0c */ /* 0x000fda000bf46270 */
[----:B------:R-:W1:Y:S04]  /*a510*/  @!P2 LDS.128 R40, [R38] ;  /* 0x000000002628a984 */ /* 0x000e680000000c00 */
[----:B-1----:R-:W-:Y:S01]  /*a520*/  @!P2 STG.E.128 desc[UR60][R46.64+0x40], R40 ;  /* 0x000040282e00a986 */ /* 0x002fe2000c101d3c */
[----:B------:R-:W-:-:S13]  /*a530*/  ISETP.GE.AND P2, PT, R207, UR4, PT ;  /* 0x00000004cf007c0c */ /* 0x000fda000bf46270 */
[----:B------:R-:W1:Y:S04]  /*a540*/  @!P2 LDS.128 R40, [R37+0x3800] ;  /* 0x003800002528a984 */ /* 0x000e680000000c00 */
        /* <DEDUP_REMOVED lines=9> */
[----:B-1----:R1:W-:Y:S02]  /*a5e0*/  @!P2 STG.E.128 desc[UR60][R46.64+0x140], R40 ;  /* 0x000140282e00a986 */ /* 0x0023e4000c101d3c */
.L_x_5838:
[----:B------:R-:W-:Y:S05]  /*a5f0*/  BSYNC B0 ;  /* 0x0000000000007941 */ /* 0x000fea0003800000 */
.L_x_5837:
[----:B------:R-:W-:Y:S01]  /*a600*/  ISETP.GE.AND P2, PT, R234, R39, PT ;  /* 0x00000027ea00720c */ /* 0x000fe20003f46270 */
[----:B------:R-:W-:-:S12]  /*a610*/  BSSY B0, `(.L_x_5839) ;  /* 0x0000023000007945 */ /* 0x000fd80003800000 */
[----:B------:R-:W-:Y:S05]  /*a620*/  @P2 BRA `(.L_x_5840) ;  /* 0x0000000000842947 */ /* 0x000fea0003800000 */
[----:B-----5:R-:W-:Y:S01]  /*a630*/  R2UR UR7, R51 ;  /* 0x00000000330772ca */ /* 0x020fe200000e0000 */
[----:B-1----:R-:W-:Y:S01]  /*a640*/  IMAD.MOV.U32 R40, RZ, RZ, R112 ;  /* 0x000000ffff287224 */ /* 0x002fe200078e0070 */
[----:B------:R-:W-:Y:S01]  /*a650*/  R2UR UR4, R50 ;  /* 0x00000000320472ca */ /* 0x000fe200000e0000 */
[----:B------:R-:W-:Y:S01]  /*a660*/  IMAD.MOV.U32 R41, RZ, RZ, R36 ;  /* 0x000000ffff297224 */ /* 0x000fe200078e0024 */
[----:B------:R-:W-:Y:S02]  /*a670*/  IADD3 R39, P2, R44, 0x40, RZ ;  /* 0x000000402c277810 */ /* 0x000fe40007f5e0ff */
[----:B------:R-:W-:Y:S02]  /*a680*/  R2UR UR6, R49 ;  /* 0x00000000310672ca */ /* 0x000fe400000e0000 */
[----:B------:R-:W-:Y:S01]  /*a690*/  R2UR UR5, R48 ;  /* 0x00000000300572ca */ /* 0x000fe200000e0000 */
[----:B------:R-:W-:-:S04]  /*a6a0*/  IMAD.X R44, RZ, RZ, R45, P2 ;  /* 0x000000ffff2c7224 */ /* 0x000fc800010e062d */
[----:B------:R-:W-:Y:S02]  /*a6b0*/  IMAD R44, R44, UR7, RZ ;  /* 0x000000072c2c7c24 */ /* 0x000fe4000f8e02ff */
[----:B------:R-:W-:-:S04]  /*a6c0*/  IMAD.WIDE.U32 R40, R39, UR7, R40 ;  /* 0x0000000727287c25 */ /* 0x000fc8000f8e0028 */
[----:B------:R-:W-:Y:S01]  /*a6d0*/  IMAD R39, R39, UR4, R44 ;  /* 0x0000000427277c24 */ /* 0x000fe2000f8e022c */
[----:B------:R-:W-:Y:S01]  /*a6e0*/  LEA R44, P2, R40, UR6, 0x1 ;  /* 0x00000006282c7c11 */ /* 0x000fe2000f8408ff */
[----:B------:R-:W-:-:S03]  /*a6f0*/  ULDC UR4, c[0x0][0x2f4] ;  /* 0x0000bd0000047ab9 */ /* 0x000fc60000000800 */
[----:B------:R-:W-:-:S04]  /*a700*/  IADD3 R39, R41, R39, RZ ;  /* 0x0000002729277210 */ /* 0x000fc80007ffe0ff */
[----:B------:R-:W-:Y:S02]  /*a710*/  LEA.HI.X R45, R40, UR5, R39, 0x1, P2 ;  /* 0x00000005282d7c11 */ /* 0x000fe400090f0c27 */
        /* <DEDUP_REMOVED lines=18> */
.L_x_5840:
[----:B------:R-:W-:Y:S05]  /*a840*/  BSYNC B0 ;  /* 0x0000000000007941 */ /* 0x000fea0003800000 */
.L_x_5839:
[----:B------:R-:W3:Y:S01]  /*a850*/  LDL R37, [R1+0x10] ;  /* 0x0000100001257983 */ /* 0x000ee20000100800 */
        /* <DEDUP_REMOVED lines=13> */
[----:B------:R-:W-:Y:S02]  /*a930*/  SEL R38, RZ, 0x1, P3 ;  /* 0x00000001ff267807 */ /* 0x000fe40001800000 */
[----:B------:R-:W-:Y:S02]  /*a940*/  SEL R17, R17, RZ, P3 ;  /* 0x000000ff11117207 */ /* 0x000fe40001800000 */
[----:B------:R-:W-:Y:S02]  /*a950*/  LOP3.LUT R209, R209, R38, RZ, 0x3c, !PT ;  /* 0x00000026d1d17212 */ /* 0x000fe400078e3cff */
[----:B---3--:R-:W-:-:S13]  /*a960*/  LOP3.LUT P4, RZ, R37, 0x2, RZ, 0xc0, !PT ;  /* 0x0000000225ff7812 */ /* 0x008fda000788c0ff */
[----:B0-----:R-:W-:Y:S05]  /*a970*/  @P4 BRA `(.L_x_5841) ;  /* 0xffffff80006c4947 */ /* 0x001fea000383ffff */
.L_x_5737:
[----:B------:R-:W0:Y:S01]  /*a980*/  LDC R0, c[0x0][0x448] ;  /* 0x00011200ff007b82 */ /* 0x000e220000000800 */
[----:B------:R-:W-:Y:S01]  /*a990*/  VIADD R3, R223, 0x7f ;  /* 0x0000007fdf037836 */ /* 0x000fe20000000000 */
[----:B------:R-:W-:Y:S01]  /*a9a0*/  BSSY B0, `(.L_x_5842) ;  /* 0x0000011000007945 */ /* 0x000fe20003800000 */
[----:B------:R-:W-:Y:S01]  /*a9b0*/  IMAD.MOV.U32 R2, RZ, RZ, RZ ;  /* 0x000000ffff027224 */ /* 0x000fe200078e00ff */
[----:B0-----:R-:W-:-:S13]  /*a9c0*/  ISETP.NE.AND P0, PT, R0, 0x1, PT ;  /* 0x000000010000780c */ /* 0x001fda0003f05270 */
[----:B------:R-:W0:Y:S08]  /*a9d0*/  @P0 LDC R0, c[0x0][0x44c] ;  /* 0x00011300ff000b82 */ /* 0x000e300000000800 */
[----:B------:R-:W3:Y:S01]  /*a9e0*/  @P0 LDC R5, c[0x0][0x450] ;  /* 0x00011400ff050b82 */ /* 0x000ee20000000800 */
[----:B0-----:R-:W-:-:S05]  /*a9f0*/  @P0 IMAD.HI.U32 R0, R3, R0, RZ ;  /* 0x0000000003000227 */ /* 0x001fca00078e00ff */
[----:B---3--:R-:W-:-:S05]  /*aa00*/  @P0 SHF.R.U32.HI R3, RZ, R5, R0 ;  /* 0x00000005ff030219 */ /* 0x008fca0000011600 */
[----:B------:R-:W-:-:S04]  /*aa10*/  IMAD.IADD R3, R150, 0x1, R3 ;  /* 0x0000000196037824 */ /* 0x000fc800078e0203 */
[----:B------:R-:W-:-:S05]  /*aa20*/  IMAD.HI R2, R3, -0x6db6db6d, R2 ;  /* 0x9249249303027827 */ /* 0x000fca00078e0202 */
[----:B------:R-:W-:-:S04]  /*aa30*/  SHF.R.U32.HI R3, RZ, 0x1f, R2 ;  /* 0x0000001fff037819 */ /* 0x000fc80000011602 */
[----:B------:R-:W-:Y:S01]  /*aa40*/  LEA.HI.SX32 R2, R2, R3, 0x1a ;  /* 0x0000000302027211 */ /* 0x000fe200078fd2ff */
[----:B------:R-:W-:-:S03]  /*aa50*/  IMAD.MOV.U32 R3, RZ, RZ, RZ ;  /* 0x000000ffff037224 */ /* 0x000fc600078e00ff */
[----:B------:R-:W-:-:S04]  /*aa60*/  VIMNMX R151, R151, R2, PT ;  /* 0x0000000297977248 */ /* 0x000fc80003fe0100 */
[----:B------:R-:W-:Y:S01]  /*aa70*/  ISETP.GE.AND P0, PT, R151, 0x1, PT ;  /* 0x000000019700780c */ /* 0x000fe20003f06270 */
[----:B------:R-:W-:-:S12]  /*aa80*/  @P2 BRA `(.L_x_5843) ;  /* 0x0000000000082947 */ /* 0x000fd80003800000 */
[----:B------:R-:W0:Y:S02]  /*aa90*/  FENCE.VIEW.ASYNC.G ;  /* 0x00000000000073c6 */ /* 0x000e240000000100 */
[----:B0-----:R-:W-:Y:S06]  /*aaa0*/  BAR.ARV 0xc, 0x180 ;  /* 0x0306000000007b1d */ /* 0x001fec0000002000 */
.L_x_5843:
[----:B------:R-:W-:Y:S05]  /*aab0*/  BSYNC B0 ;  /* 0x0000000000007941 */ /* 0x000fea0003800000 */
.L_x_5842:
[----:B------:R-:W-:Y:S04]  /*aac0*/  BSSY B0, `(.L_x_5844) ;  /* 0x000001f000007945 */ /* 0x000fe80003800000 */
[----:B------:R-:W-:Y:S05]  /*aad0*/  @!P0 BRA `(.L_x_5845) ;  /* 0x0000000000748947 */ /* 0x000fea0003800000 */
[----:B------:R-:W-:Y:S01]  /*aae0*/  ISETP.NE.AND P0, PT, R229, RZ, PT ;  /* 0x000000ffe500720c */ /* 0x000fe20003f05270 */
[----:B------:R-:W-:-:S03]  /*aaf0*/  ULDC UR4, c[0x0][0x9f0] ;  /* 0x00027c0000047ab9 */ /* 0x000fc60000000800 */
        /* <DEDUP_REMOVED lines=9> */
[----:B------:R0:W3:Y:S01]  /*ab90*/  F2I.FTZ.U32.TRUNC.NTZ R3, R2 ;  /* 0x0000000200037305 */ /* 0x0000e2000021f000 */
[----:B------:R-:W-:-:S04]  /*aba0*/  LOP3.LUT R0, R0, R6, RZ, 0x3c, !PT ;  /* 0x0000000600007212 */ /* 0x000fc800078e3cff */
[----:B------:R-:W-:Y:S01]  /*abb0*/  ISETP.GE.AND P2, PT, R0, RZ, PT ;  /* 0x000000ff0000720c */ /* 0x000fe20003f46270 */
[----:B0-----:R-:W-:Y:S02]  /*abc0*/  IMAD.MOV.U32 R2, RZ, RZ, RZ ;  /* 0x000000ffff027224 */ /* 0x001fe400078e00ff */
[----:B---3--:R-:W-:-:S04]  /*abd0*/  IMAD.MOV R8, RZ, RZ, -R3 ;  /* 0x000000ffff087224 */ /* 0x008fc800078e0a03 */
        /* <DEDUP_REMOVED lines=12> */
[----:B------:R-:W-:-:S07]  /*aca0*/  @!P1 LOP3.LUT R3, RZ, R6, RZ, 0x33, !PT ;  /* 0x00000006ff039212 */ /* 0x000fce00078e33ff */
.L_x_5845:
[----:B------:R-:W-:Y:S05]  /*acb0*/  BSYNC B0 ;  /* 0x0000000000007941 */ /* 0x000fea0003800000 */
.L_x_5844:
[-C--:B------:R-:W-:Y:S01]  /*acc0*/  IMAD R222, R236, R3.reuse, RZ ;  /* 0x00000003ecde7224 */ /* 0x080fe200078e02ff */
[----:B------:R-:W-:Y:S01]  /*acd0*/  PLOP3.LUT P0, PT, PT, PT, PT, 0x80, 0x0 ;  /* 0x000000000000781c */ /* 0x000fe20003f0f070 */
[----:B------:R-:W-:Y:S01]  /*ace0*/  IMAD.MOV.U32 R6, RZ, RZ, RZ ;  /* 0x000000ffff067224 */ /* 0x000fe200078e00ff */
[----:B------:R-:W-:Y:S02]  /*acf0*/  CS2R R118, SRZ ;  /* 0x0000000000767805 */ /* 0x000fe4000001ff00 */
[----:B------:R-:W-:Y:S02]  /*ad00*/  CS2R R116, SRZ ;  /* 0x0000000000747805 */ /* 0x000fe4000001ff00 */
[----:B------:R-:W-:Y:S01]  /*ad10*/  VIADDMNMX R2, R222, R3, R151, PT ;  /* 0x00000003de027246 */ /* 0x000fe20003800197 */
[----:B------:R-:W-:Y:S01]  /*ad20*/  IMAD.MOV.U32 R3, RZ, RZ, RZ ;  /* 0x000000ffff037224 */ /* 0x000fe200078e00ff */
        /* <DEDUP_REMOVED lines=33> */
[----:B-----5:R-:W-:Y:S02]  /*af40*/  CS2R R50, SRZ ;  /* 0x0000000000327805 */ /* 0x020fe4000001ff00 */
[----:B------:R-:W-:Y:S02]  /*af50*/  CS2R R48, SRZ ;  /* 0x0000000000307805 */ /* 0x000fe4000001ff00 */
[----:B-1----:R-:W-:Y:S02]  /*af60*/  CS2R R46, SRZ ;  /* 0x00000000002e7805 */ /* 0x002fe4000001ff00 */
[----:B--2---:R-:W-:Y:S02]  /*af70*/  CS2R R44, SRZ ;  /* 0x00000000002c7805 */ /* 0x004fe4000001ff00 */
        /* <DEDUP_REMOVED lines=44> */
.L_x_5847:
        /* <DEDUP_REMOVED lines=12> */
.L_x_5851:
[----:B-1----:R1:W2:Y:S02]  /*b300*/  SYNCS.PHASECHK.TRANS64.TRYWAIT P0, [R16+URZ+0x36800], R3 ;  /* 0x03680003100075a7 */ /* 0x0022a4000800017f */
[----:B--2---:R-:W-:Y:S05]  /*b310*/  @!P0 NANOSLEEP.SYNCS 0x989680 ;  /* 0x009896800000895d */ /* 0x004fea0003900000 */
[----:B------:R-:W2:Y:S02]  /*b320*/  @!P0 SYNCS.PHASECHK.TRANS64 P0, [R16+URZ+0x36800], R3 ;  /* 0x03680003100085a7 */ /* 0x000ea4000800007f */
[----:B--2---:R-:W-:Y:S05]  /*b330*/  @!P0 BRA `(.L_x_5851) ;  /* 0xfffffffc00f08947 */ /* 0x004fea000383ffff */
.L_x_5850:
[----:B------:R-:W-:Y:S05]  /*b340*/  BSYNC B0 ;  /* 0x0000000000007941 */ /* 0x000fea0003800000 */
.L_x_5849:
[----:B------:R-:W-:Y:S05]  /*b350*/  BRA `(.L_x_5852) ;  /* 0x0000006c00fc7947 */ /* 0x000fea0003800000 */
.L_x_5848:
[----:B------:R-:W2:Y:S01]  /*b360*/  LDL R0, [R1+0x50] ;  /* 0x0000500001007983 */ /* 0x000ea20000100800 */
[----:B------:R-:W-:Y:S01]  /*b370*/  ULDC.64 UR6, c[0x0][0x408] ;  /* 0x0001020000067ab9 */ /* 0x000fe20000000a00 */
[----:B--2---:R-:W-:Y:S02]  /*b380*/  R2UR UR4, R0 ;  /* 0x00000000000472ca */ /* 0x004fe400000e0000 */
[----:B------:R-:W-:-:S05]  /*b390*/  SHF.R.S32.HI R0, RZ, 0x1f, R146 ;  /* 0x0000001fff007819 */ /* 0x000fca0000011492 */
        /* <DEDUP_REMOVED lines=28> */
.L_x_5853:
[----:B------:R-:W-:Y:S01]  /*b560*/  ULDC.U8 UR4, c[0x0][0x410] ;  /* 0x0001040000047ab9 */ /* 0x000fe20000000000 */
[----:B------:R-:W-:Y:S01]  /*b570*/  BSSY B0, `(.L_x_5854) ;  /* 0x00006d5000007945 */ /* 0x000fe20003800000 */
[----:B------:R-:W-:Y:S01]  /*b580*/  ISETP.NE.AND P0, PT, RZ, UR4, PT ;  /* 0x00000004ff007c0c */ /* 0x000fe2000bf05270 */
[----:B------:R-:W-:-:S12]  /*b590*/  IMAD.IADD R64, R204, 0x1, R223 ;  /* 0x00000001cc407824 */ /* 0x000fd800078e02df */
[----:B------:R-:W-:Y:S05]  /*b5a0*/  @!P0 BRA `(.L_x_5855) ;  /* 0x0000003400a48947 */ /* 0x000fea0003800000 */
[----:B------:R-:W0:Y:S01]  /*b5b0*/  LDC R21, c[0x0][0x448] ;  /* 0x00011200ff157b82 */ /* 0x000e220000000800 */
[----:B------:R-:W-:Y:S01]  /*b5c0*/  LEA.HI R40, R40, R73, RZ, 0x2 ;  /* 0x0000004928287211 */ /* 0x000fe200078f10ff */
[----:B------:R-:W-:Y:S01]  /*b5d0*/  ULDC.64 UR4, c[0x0][0x3f8] ;  /* 0x0000fe0000047ab9 */ /* 0x000fe20000000a00 */
[----:B------:R-:W-:Y:S01]  /*b5e0*/  ULDC.64 UR6, c[0x0][0x408] ;  /* 0x0001020000067ab9 */ /* 0x000fe20000000a00 */
[----:B------:R-:W-:Y:S01]  /*b5f0*/  IMAD.MOV.U32 R6, RZ, RZ, R24 ;  /* 0x000000ffff067224 */ /* 0x000fe200078e0018 */
[----:B------:R-:W-:Y:S01]  /*b600*/  LOP3.LUT R4, R40, 0xfffffffc, RZ, 0xc0, !PT ;  /* 0xfffffffc28047812 */ /* 0x000fe200078ec0ff */
[----:B------:R-:W-:Y:S01]  /*b610*/  IMAD.MOV.U32 R7, RZ, RZ, R27 ;  /* 0x000000ffff077224 */ /* 0x000fe200078e001b */
[----:B------:R-:W-:Y:S01]  /*b620*/  SHF.R.S32.HI R79, RZ, 0x1f, R212 ;  /* 0x0000001fff4f7819 */ /* 0x000fe200000114d4 */
[----:B------:R-:W-:Y:S01]  /*b630*/  IMAD.MOV.U32 R8, RZ, RZ, R146 ;  /* 0x000000ffff087224 */ /* 0x000fe200078e0092 */
[----:B------:R-:W-:Y:S01]  /*b640*/  IADD3 R3, R73, -R4, RZ ;  /* 0x8000000449037210 */ /* 0x000fe20007ffe0ff */
[----:B------:R-:W-:Y:S01]  /*b650*/  IMAD.MOV.U32 R9, RZ, RZ, R29 ;  /* 0x000000ffff097224 */ /* 0x000fe200078e001d */
[----:B------:R-:W-:-:S02]  /*b660*/  SHF.R.S32.HI R75, RZ, 0x1f, R210 ;  /* 0x0000001fff4b7819 */ /* 0x000fc400000114d2 */
[----:B------:R-:W-:Y:S01]  /*b670*/  SHF.R.S32.HI R74, RZ, 0x1f, R211 ;  /* 0x0000001fff4a7819 */ /* 0x000fe200000114d3 */
[----:B------:R-:W-:Y:S01]  /*b680*/  IMAD R3, R3, 0x40, R64 ;  /* 0x0000004003037824 */ /* 0x000fe200078e0240 */
[----:B------:R-:W-:Y:S02]  /*b690*/  SHF.R.S32.HI R78, RZ, 0x1f, R213 ;  /* 0x0000001fff4e7819 */ /* 0x000fe400000114d5 */
        /* <DEDUP_REMOVED lines=26> */
.L_x_6146:
        /* <DEDUP_REMOVED lines=19> */
[----:B------:R-:W-:Y:S02]  /*b970*/  ISETP.GE.AND P2, PT, R211, UR4, PT ;  /* 0x00000004d3007c0c */ /* 0x000fe4000bf46270 */
[----:B------:R-:W-:Y:S02]  /*b980*/  ISETP.GE.AND P1, PT, R212, UR4, PT ;  /* 0x00000004d4007c0c */ /* 0x000fe4000bf26270 */
[----:B------:R-:W-:Y:S02]  /*b990*/  ISETP.GE.AND P4, PT, R22, UR4, PT ;  /* 0x0000000416007c0c */ /* 0x000fe4000bf86270 */
[----:B------:R-:W-:-:S05]  /*b9a0*/  ISETP.GE.AND P0, PT, R210, UR4, PT ;  /* 0x00000004d2007c0c */ /* 0x000fca000bf06270 */
[C---:B------:R-:W-:Y:S01]  /*b9b0*/  @!P3 IMAD.SHL.U32 R31, R213.reuse, 0x2, RZ ;  /* 0x00000002d51fb824 */ /* 0x040fe200078e00ff */
[----:B------:R-:W-:Y:S01]  /*b9c0*/  @!P3 SHF.L.U64.HI R20, R213, 0x1, R78 ;  /* 0x00000001d514b819 */ /* 0x000fe2000001024e */
[C---:B------:R-:W-:Y:S01]  /*b9d0*/  @!P2 IMAD.SHL.U32 R27, R211.reuse, 0x2, RZ ;  /* 0x00000002d31ba824 */ /* 0x040fe200078e00ff */
[----:B------:R-:W-:Y:S01]  /*b9e0*/  @!P2 SHF.L.U64.HI R10, R211, 0x1, R74 ;  /* 0x00000001d30aa819 */ /* 0x000fe2000001024a */
[----:B------:R-:W-:Y:S01]  /*b9f0*/  @!P1 IMAD.SHL.U32 R21, R212, 0x2, RZ ;  /* 0x00000002d4159824 */ /* 0x000fe200078e00ff */
[-C--:B--2---:R-:W-:Y:S01]  /*ba00*/  @!P3 IADD3 R32, P6, R6, R31.reuse, RZ ;  /* 0x0000001f0620b210 */ /* 0x084fe20007fde0ff */
[----:B------:R-:W-:Y:S01]  /*ba10*/  @!P4 IMAD.MOV.U32 R8, RZ, RZ, R6 ;  /* 0x000000ffff08c224 */ /* 0x000fe200078e0006 */
[----:B----4-:R-:W-:Y:S01]  /*ba20*/  @!P3 IADD3 R30, P5, R14, R31, RZ ;  /* 0x0000001f0e1eb210 */ /* 0x010fe20007fbe0ff */
[----:B-1----:R-:W-:Y:S01]  /*ba30*/  @!P4 IMAD.MOV.U32 R9, RZ, RZ, R5 ;  /* 0x000000ffff09c224 */ /* 0x002fe200078e0005 */
[----:B------:R-:W-:Y:S01]  /*ba40*/  @!P1 SHF.L.U64.HI R12, R212, 0x1, R79 ;  /* 0x00000001d40c9819 */ /* 0x000fe2000001024f */
[----:B------:R-:W-:Y:S01]  /*ba50*/  @!P3 IMAD.X R33, R5, 0x1, R20, P6 ;  /* 0x000000010521b824 */ /* 0x000fe200030e0614 */
[-C--:B------:R-:W-:Y:S01]  /*ba60*/  @!P2 IADD3 R28, P6, R6, R27.reuse, RZ ;  /* 0x0000001b061ca210 */ /* 0x080fe20007fde0ff */
[----:B------:R-:W-:Y:S01]  /*ba70*/  @!P0 IMAD.SHL.U32 R11, R210, 0x2, RZ ;  /* 0x00000002d20b8824 */ /* 0x000fe200078e00ff */
[----:B---3--:R-:W-:Y:S01]  /*ba80*/  @!P3 IADD3.X R31, R7, R20, RZ, P5, !PT ;  /* 0x00000014071fb210 */ /* 0x008fe20002ffe4ff */
[----:B------:R-:W-:Y:S01]  /*ba90*/  @!P4 IMAD.WIDE R8, R22, 0x2, R8 ;  /* 0x000000021608c825 */ /* 0x000fe200078e0208 */
[----:B------:R-:W-:-:S03]  /*baa0*/  @!P2 IADD3 R26, P5, R14, R27, RZ ;  /* 0x0000001b0e1aa210 */ /* 0x000fc60007fbe0ff */
[--C-:B------:R-:W-:Y:S01]  /*bab0*/  @!P2 IMAD.X R29, R5, 0x1, R10.reuse, P6 ;  /* 0x00000001051da824 */ /* 0x100fe200030e060a */
[-C--:B------:R-:W-:Y:S01]  /*bac0*/  @!P1 IADD3 R24, P6, R6, R21.reuse, RZ ;  /* 0x0000001506189210 */ /* 0x080fe20007fde0ff */
[----:B------:R-:W-:Y:S01]  /*bad0*/  @!P2 IMAD.X R27, R7, 0x1, R10, P5 ;  /* 0x00000001071ba824 */ /* 0x000fe200028e060a */
[----:B------:R-:W-:Y:S01]  /*bae0*/  ISETP.GE.AND P5, PT, R214, UR4, PT ;  /* 0x00000004d6007c0c */ /* 0x000fe2000bfa6270 */
[----:B------:R-:W-:Y:S01]  /*baf0*/  @!P4 IMAD.MOV.U32 R15, RZ, RZ, R7 ;  /* 0x000000ffff0fc224 */ /* 0x000fe200078e0007 */
[----:B------:R1:W5:Y:S01]  /*bb00*/  @!P4 LD.E.64 R60, desc[UR60][R8.64] ;  /* 0x0000003c083cc980 */ /* 0x000362000c101b00 */
[----:B------:R-:W-:Y:S01]  /*bb10*/  @!P1 IMAD.X R25, R5, 0x1, R12, P6 ;  /* 0x0000000105199824 */ /* 0x000fe200030e060c */
[----:B------:R-:W-:Y:S02]  /*bb20*/  @!P1 IADD3 R20, P6, R14, R21, RZ ;  /* 0x000000150e149210 */ /* 0x000fe40007fde0ff */
[----:B------:R-:W-:Y:S02]  /*bb30*/  CS2R R58, SRZ ;  /* 0x00000000003a7805 */ /* 0x000fe4000001ff00 */
[----:B------:R-:W-:Y:S01]  /*bb40*/  @!P0 SHF.L.U64.HI R10, R210, 0x1, R75 ;  /* 0x00000001d20a8819 */ /* 0x000fe2000001024b */
[----:B------:R-:W-:-:S04]  /*bb50*/  @!P4 IMAD.WIDE R34, R22, 0x2, R14 ;  /* 0x000000021622c825 */ /* 0x000fc800078e020e */
[----:B------:R-:W-:Y:S01]  /*bb60*/  @!P1 IMAD.X R21, R7, 0x1, R12, P6 ;  /* 0x0000000107159824 */ /* 0x000fe200030e060c */
[-C--:B------:R-:W-:Y:S01]  /*bb70*/  @!P0 IADD3 R12, P6, R6, R11.reuse, RZ ;  /* 0x0000000b060c8210 */ /* 0x080fe20007fde0ff */
[----:B------:R-:W-:Y:S01]  /*bb80*/  @!P5 IMAD.SHL.U32 R15, R214, 0x2, RZ ;  /* 0x00000002d60fd824 */ /* 0x000fe200078e00ff */
[----:B-1----:R-:W-:Y:S01]  /*bb90*/  SHF.R.S32.HI R9, RZ, 0x1f, R214 ;  /* 0x0000001fff097819 */ /* 0x002fe200000114d6 */
[----:B------:R1:W5:Y:S01]  /*bba0*/  @!P4 LD.E.64 R58, desc[UR60][R34.64] ;  /* 0x0000003c223ac980 */ /* 0x000362000c101b00 */
[----:B------:R-:W-:Y:S02]  /*bbb0*/  @!P0 IADD3.X R13, R5, R10, RZ, P6, !PT ;  /* 0x0000000a050d8210 */ /* 0x000fe400037fe4ff */
[----:B------:R-:W-:Y:S02]  /*bbc0*/  @!P0 IADD3 R8, P6, R14, R11, RZ ;  /* 0x0000000b0e088210 */ /* 0x000fe40007fde0ff */
[----:B------:R-:W-:-:S03]  /*bbd0*/  @!P5 SHF.L.U64.HI R36, R214, 0x1, R9 ;  /* 0x00000001d624d819 */ /* 0x000fc60000010209 */
[----:B------:R-:W-:Y:S01]  /*bbe0*/  @!P0 IMAD.X R9, R7, 0x1, R10, P6 ;  /* 0x0000000107098824 */ /* 0x000fe200030e060a */
[-C--:B------:R-:W-:Y:S02]  /*bbf0*/  @!P5 IADD3 R10, P4, R6, R15.reuse, RZ ;  /* 0x0000000f060ad210 */ /* 0x080fe40007f9e0ff */
[----:B------:R-:W-:Y:S02]  /*bc00*/  @!P5 IADD3 R14, P6, R14, R15, RZ ;  /* 0x0000000f0e0ed210 */ /* 0x000fe40007fde0ff */
[----:B------:R-:W-:Y:S02]  /*bc10*/  CS2R R56, SRZ ;  /* 0x0000000000387805 */ /* 0x000fe4000001ff00 */
[----:B------:R-:W-:Y:S01]  /*bc20*/  CS2R R54, SRZ ;  /* 0x0000000000367805 */ /* 0x000fe2000001ff00 */
[--C-:B------:R-:W-:Y:S01]  /*bc30*/  @!P5 IMAD.X R11, R5, 0x1, R36.reuse, P4 ;  /* 0x00000001050bd824 */ /* 0x100fe200020e0624 */
[----:B------:R-:W-:Y:S01]  /*bc40*/  CS2R R52, SRZ ;  /* 0x0000000000347805 */ /* 0x000fe2000001ff00 */
[----:B------:R-:W-:Y:S01]  /*bc50*/  @!P5 IMAD.X R15, R7, 0x1, R36, P6 ;  /* 0x00000001070fd824 */ /* 0x000fe200030e0624 */
[----:B------:R-:W-:-:S02]  /*bc60*/  CS2R R50, SRZ ;  /* 0x0000000000327805 */ /* 0x000fc4000001ff00 */
[----:B------:R-:W-:Y:S02]  /*bc70*/  CS2R R48, SRZ ;  /* 0x0000000000307805 */ /* 0x000fe4000001ff00 */
[----:B------:R-:W-:Y:S02]  /*bc80*/  CS2R R46, SRZ ;  /* 0x00000000002e7805 */ /* 0x000fe4000001ff00 */
[----:B------:R-:W-:Y:S02]  /*bc90*/  CS2R R44, SRZ ;  /* 0x00000000002c7805 */ /* 0x000fe4000001ff00 */
[----:B------:R-:W-:Y:S02]  /*bca0*/  CS2R R42, SRZ ;  /* 0x00000000002a7805 */ /* 0x000fe4000001ff00 */
[----:B------:R-:W-:Y:S02]  /*bcb0*/  CS2R R36, SRZ ;  /* 0x0000000000247805 */ /* 0x000fe4000001ff00 */
[----:B------:R-:W-:Y:S01]  /*bcc0*/  CS2R R38, SRZ ;  /* 0x0000000000267805 */ /* 0x000fe2000001ff00 */
        /* <DEDUP_REMOVED lines=10> */
.L_x_5858:
[----:B------:R-:W-:Y:S05]  /*bd70*/  BSYNC B1 ;  /* 0x0000000000017941 */ /* 0x000fea0003800000 */
.L_x_5857:
[----:B-1---5:R-:W-:Y:S01]  /*bd80*/  IMAD.MOV.U32 R8, RZ, RZ, R43 ;  /* 0x000000ffff087224 */ /* 0x022fe200078e002b */
[----:B---3--:R-:W-:Y:S01]  /*bd90*/  MOV R7, R42 ;  /* 0x0000002a00077202 */ /* 0x008fe20000000f00 */
[----:B------:R-:W-:Y:S01]  /*bda0*/  IMAD.MOV.U32 R5, RZ, RZ, R38 ;  /* 0x000000ffff057224 */ /* 0x000fe200078e0026 */
[----:B------:R-:W-:Y:S01]  /*bdb0*/  UMOV UR4, 0xffffffff ;  /* 0xffffffff00047882 */ /* 0x000fe20000000000 */
[----:B--2---:R-:W-:Y:S01]  /*bdc0*/  IMAD.MOV.U32 R6, RZ, RZ, R39 ;  /* 0x000000ffff067224 */ /* 0x004fe200078e0027 */
[----:B------:R-:W-:Y:S01]  /*bdd0*/  PRMT R70, R7, 0x5410, R8 ;  /* 0x0000541007467816 */ /* 0x000fe20000000008 */
[----:B------:R-:W-:Y:S01]  /*bde0*/  IMAD.MOV.U32 R7, RZ, RZ, R50 ;  /* 0x000000ffff077224 */ /* 0x000fe200078e0032 */
[----:B------:R-:W-:Y:S01]  /*bdf0*/  CS2R R30, SRZ ;  /* 0x00000000001e7805 */ /* 0x000fe2000001ff00 */
        /* <DEDUP_REMOVED lines=30> */
[----:B------:R-:W-:Y:S01]  /*bfe0*/  MOV R8, R37 ;  /* 0x0000002500087202 */ /* 0x000fe20000000f00 */
[----:B------:R-:W-:-:S03]  /*bff0*/  IMAD.MOV.U32 R6, RZ, RZ, R45 ;  /* 0x000000ffff067224 */ /* 0x000fc600078e002d */
[----:B------:R-:W-:Y:S02]  /*c000*/  PRMT R69, R7, 0x5410, R8 ;  /* 0x0000541007457816 */ /* 0x000fe40000000008 */
[----:B------:R-:W-:Y:S01]  /*c010*/  PRMT R71, R5, 0x5410, R6 ;  /* 0x0000541005477816 */ /* 0x000fe20000000006 */
[----:B------:R-:W-:Y:S06]  /*c020*/  BRA.DIV UR4, `(.L_x_5859) ;  /* 0x0000023a04447947 */ /* 0x000fec000b800000 */
[----:B0-----:R-:W0:Y:S04]  /*c030*/  SHFL.IDX PT, R0, R0, 0x1, 0x1c1f ;  /* 0x003c1f0000007f89 */ /* 0x001e2800000e0000 */
[----:B------:R1:W2:Y:S04]  /*c040*/  SHFL.IDX PT, R65, R4, 0x1, 0x1c1f ;  /* 0x003c1f0004417f89 */ /* 0x0002a800000e0000 */
[----:B------:R-:W3:Y:S04]  /*c050*/  SHFL.IDX PT, R63, R63, 0x1, 0x1c1f ;  /* 0x003c1f003f3f7f89 */ /* 0x000ee800000e0000 */
[----:B------:R1:W0:Y:S02]  /*c060*/  SHFL.IDX PT, R62, R3, 0x1, 0x1c1f ;  /* 0x003c1f00033e7f89 */ /* 0x00022400000e0000 */
.L_x_6152:
[----:B-1----:R-:W-:Y:S01]  /*c070*/  SHF.R.S32.HI R3, RZ, 0x1f, R40 ;  /* 0x0000001fff037819 */ /* 0x002fe20000011428 */
[----:B------:R-:W-:Y:S01]  /*c080*/  BSSY B1, `(.L_x_5860) ;  /* 0x000005b000017945 */ /* 0x000fe20003800000 */
[----:B------:R-:W-:Y:S02]  /*c090*/  LOP3.LUT R4, R216, 0x18, R18, 0xf8, !PT ;  /* 0x00000018d8047812 */ /* 0x000fe400078ef812 */
[----:B------:R-:W-:Y:S02]  /*c0a0*/  CS2R R32, SRZ ;  /* 0x0000000000207805 */ /* 0x000fe4000001ff00 */
[----:B------:R-:W-:Y:S02]  /*c0b0*/  LEA.HI R3, R3, R204, RZ, 0x3 ;  /* 0x000000cc03037211 */ /* 0x000fe400078f18ff */
[----:B------:R-:W-:Y:S02]  /*c0c0*/  CS2R R26, SRZ ;  /* 0x00000000001a7805 */ /* 0x000fe4000001ff00 */
[----:B------:R-:W-:-:S02]  /*c0d0*/  CS2R R20, SRZ ;  /* 0x0000000000147805 */ /* 0x000fc4000001ff00 */
[----:B------:R-:W-:Y:S02]  /*c0e0*/  CS2R R12, SRZ ;  /* 0x00000000000c7805 */ /* 0x000fe4000001ff00 */
[----:B------:R-:W-:Y:S01]  /*c0f0*/  LOP3.LUT R5, R3, 0xfffffff8, RZ, 0xc0, !PT ;  /* 0xfffffff803057812 */ /* 0x000fe200078ec0ff */
[----:B------:R-:W-:Y:S01]  /*c100*/  VIADD R3, R64, 0x40 ;  /* 0x0000004040037836 */ /* 0x000fe20000000000 */
[----:B------:R-:W-:Y:S02]  /*c110*/  CS2R R8, SRZ ;  /* 0x0000000000087805 */ /* 0x000fe4000001ff00 */
[----:B------:R-:W-:Y:S02]  /*c120*/  CS2R R40, SRZ ;  /* 0x0000000000287805 */ /* 0x000fe4000001ff00 */
[----:B------:R-:W-:Y:S01]  /*c130*/  CS2R R34, SRZ ;  /* 0x0000000000227805 */ /* 0x000fe2000001ff00 */
[----:B------:R-:W-:Y:S01]  /*c140*/  IMAD.IADD R5, R204, 0x1, -R5 ;  /* 0x00000001cc057824 */ /* 0x000fe200078e0a05 */
[----:B------:R-:W-:-:S02]  /*c150*/  ISETP.GE.AND P1, PT, R3, R66, PT ;  /* 0x000000420300720c */ /* 0x000fc40003f26270 */
[----:B------:R-:W-:Y:S02]  /*c160*/  CS2R R28, SRZ ;  /* 0x00000000001c7805 */ /* 0x000fe4000001ff00 */
[----:B------:R-:W-:Y:S02]  /*c170*/  LOP3.LUT R3, R4, R217, RZ, 0x3c, !PT ;  /* 0x000000d904037212 */ /* 0x000fe400078e3cff */
[----:B------:R-:W-:Y:S02]  /*c180*/  CS2R R24, SRZ ;  /* 0x0000000000187805 */ /* 0x000fe4000001ff00 */
[----:B------:R-:W-:Y:S02]  /*c190*/  LOP3.LUT P0, RZ, R5, 0x4, RZ, 0xc0, !PT ;  /* 0x0000000405ff7812 */ /* 0x000fe4000780c0ff */
[----:B----4-:R-:W-:Y:S02]  /*c1a0*/  CS2R R14, SRZ ;  /* 0x00000000000e7805 */ /* 0x010fe4000001ff00 */
[----:B------:R-:W-:Y:S01]  /*c1b0*/  CS2R R10, SRZ ;  /* 0x00000000000a7805 */ /* 0x000fe2000001ff00 */
[----:B------:R-:W-:-:S04]  /*c1c0*/  IMAD.IADD R3, R218, 0x1, R3 ;  /* 0x00000001da037824 */ /* 0x000fc800078e0203 */
[----:B------:R-:W-:Y:S01]  /*c1d0*/  IMAD R3, R3, 0x2, R16 ;  /* 0x0000000203037824 */ /* 0x000fe200078e0210 */
        /* <DEDUP_REMOVED lines=8> */
[----:B------:R-:W-:-:S03]  /*c260*/  SHF.R.S32.HI R35, RZ, 0x1f, R214 ;  /* 0x0000001fff237819 */ /* 0x000fc600000114d6 */
[C---:B------:R-:W-:Y:S01]  /*c270*/  @!P4 IMAD.SHL.U32 R24, R213.reuse, 0x2, RZ ;  /* 0x00000002d518c824 */ /* 0x040fe200078e00ff */
[----:B------:R-:W-:-:S03]  /*c280*/  @!P4 SHF.L.U64.HI R78, R213, 0x1, R78 ;  /* 0x00000001d54ec819 */ /* 0x000fc6000001024e */
[C---:B------:R-:W-:Y:S01]  /*c290*/  @!P3 IMAD.SHL.U32 R14, R211.reuse, 0x2, RZ ;  /* 0x00000002d30eb824 */ /* 0x040fe200078e00ff */
[----:B------:R-:W-:Y:S01]  /*c2a0*/  @!P3 SHF.L.U64.HI R74, R211, 0x1, R74 ;  /* 0x00000001d34ab819 */ /* 0x000fe2000001024a */
[----:B------:R-:W-:Y:S01]  /*c2b0*/  @!P2 IMAD.SHL.U32 R10, R212, 0x2, RZ ;  /* 0x00000002d40aa824 */ /* 0x000fe200078e00ff */
[CC--:B--2---:R-:W-:Y:S01]  /*c2c0*/  @!P4 IADD3 R26, P5, R65.reuse, R24.reuse, RZ ;  /* 0x00000018411ac210 */ /* 0x0c4fe20007fbe0ff */
[----:B------:R-:W-:Y:S01]  /*c2d0*/  @!P1 IMAD.SHL.U32 R4, R210, 0x2, RZ ;  /* 0x00000002d2049824 */ /* 0x000fe200078e00ff */
[----:B0-----:R-:W-:Y:S02]  /*c2e0*/  @!P4 IADD3 R24, P6, R62, R24, RZ ;  /* 0x000000183e18c210 */ /* 0x001fe40007fde0ff */
[----:B------:R-:W-:Y:S02]  /*c2f0*/  @!P4 IADD3.X R27, R0, R78, RZ, P5, !PT ;  /* 0x0000004e001bc210 */ /* 0x000fe40002ffe4ff */
[----:B------:R-:W-:Y:S01]  /*c300*/  @!P3 IADD3 R20, P5, R65, R14, RZ ;  /* 0x0000000e4114b210 */ /* 0x000fe20007fbe0ff */
[----:B---3--:R-:W-:Y:S01]  /*c310*/  @!P4 IMAD.X R25, R63, 0x1, R78, P6 ;  /* 0x000000013f19c824 */ /* 0x008fe200030e064e */
[----:B------:R-:W-:-:S02]  /*c320*/  @!P2 SHF.L.U64.HI R79, R212, 0x1, R79 ;  /* 0x00000001d44fa819 */ /* 0x000fc4000001024f */
[----:B------:R-:W-:Y:S01]  /*c330*/  @!P3 IADD3 R14, P6, R62, R14, RZ ;  /* 0x0000000e3e0eb210 */ /* 0x000fe20007fde0ff */
[--C-:B------:R-:W-:Y:S01]  /*c340*/  @!P3 IMAD.X R21, R0, 0x1, R74.reuse, P5 ;  /* 0x000000010015b824 */ /* 0x100fe200028e064a */
[-C--:B------:R-:W-:Y:S02]  /*c350*/  @!P2 IADD3 R12, P5, R65, R10.reuse, RZ ;  /* 0x0000000a410ca210 */ /* 0x080fe40007fbe0ff */
[----:B------:R-:W-:Y:S01]  /*c360*/  @!P1 SHF.L.U64.HI R75, R210, 0x1, R75 ;  /* 0x00000001d24b9819 */ /* 0x000fe2000001024b */
[----:B------:R-:W-:Y:S01]  /*c370*/  @!P3 IMAD.X R15, R63, 0x1, R74, P6 ;  /* 0x000000013f0fb824 */ /* 0x000fe200030e064a */
[----:B------:R-:W-:Y:S01]  /*c380*/  @!P2 IADD3 R10, P6, R62, R10, RZ ;  /* 0x0000000a3e0aa210 */ /* 0x000fe20007fde0ff */
[----:B------:R-:W-:Y:S01]  /*c390*/  @!P2 IMAD.X R13, R0, 0x1, R79, P5 ;  /* 0x00000001000da824 */ /* 0x000fe200028e064f */
[----:B------:R-:W-:Y:S02]  /*c3a0*/  @!P1 IADD3 R8, P5, R65, R4, RZ ;  /* 0x0000000441089210 */ /* 0x000fe40007fbe0ff */
[----:B------:R-:W-:-:S02]  /*c3b0*/  @!P2 IADD3.X R11, R63, R79, RZ, P6, !PT ;  /* 0x0000004f3f0ba210 */ /* 0x000fc400037fe4ff */
[----:B------:R-:W-:Y:S01]  /*c3c0*/  ISETP.GE.AND P6, PT, R22, UR4, PT ;  /* 0x0000000416007c0c */ /* 0x000fe2000bfc6270 */
[----:B------:R-:W-:Y:S01]  /*c3d0*/  @!P1 IMAD.X R9, R0, 0x1, R75, P5 ;  /* 0x0000000100099824 */ /* 0x000fe200028e064b */
[----:B------:R-:W-:-:S05]  /*c3e0*/  @!P1 IADD3 R4, P5, R62, R4, RZ ;  /* 0x000000043e049210 */ /* 0x000fca0007fbe0ff */
[----:B------:R-:W-:Y:S01]  /*c3f0*/  @!P1 IMAD.X R5, R63, 0x1, R75, P5 ;  /* 0x000000013f059824 */ /* 0x000fe200028e064b */
[----:B------:R-:W-:-:S05]  /*c400*/  ISETP.GE.AND P5, PT, R214, UR4, PT ;  /* 0x00000004d6007c0c */ /* 0x000fca000bfa6270 */
[----:B------:R-:W-:Y:S02]  /*c410*/  @!P6 IMAD.MOV.U32 R28, RZ, RZ, R65 ;  /* 0x000000ffff1ce224 */ /* 0x000fe400078e0041 */
[----:B------:R-:W-:Y:S02]  /*c420*/  @!P6 IMAD.MOV.U32 R29, RZ, RZ, R0 ;  /* 0x000000ffff1de224 */ /* 0x000fe400078e0000 */
[----:B------:R-:W-:Y:S02]  /*c430*/  @!P6 IMAD.MOV.U32 R6, RZ, RZ, R62 ;  /* 0x000000ffff06e224 */ /* 0x000fe400078e003e */
[----:B------:R-:W-:Y:S02]  /*c440*/  @!P6 IMAD.MOV.U32 R7, RZ, RZ, R63 ;  /* 0x000000ffff07e224 */ /* 0x000fe400078e003f */
[----:B------:R-:W-:Y:S01]  /*c450*/  @!P6 IMAD.WIDE R28, R22, 0x2, R28 ;  /* 0x00000002161ce825 */ /* 0x000fe200078e021c */
[----:B------:R-:W-:-:S03]  /*c460*/  @!P5 SHF.L.U32 R33, R214, 0x1, RZ ;  /* 0x00000001d621d819 */ /* 0x000fc600000006ff */
[----:B------:R-:W-:Y:S01]  /*c470*/  @!P6 IMAD.WIDE R6, R22, 0x2, R6 ;  /* 0x000000021606e825 */ /* 0x000fe200078e0206 */
[----:B------:R0:W5:Y:S01]  /*c480*/  @!P6 LD.E.64 R40, desc[UR60][R28.64] ;  /* 0x0000003c1c28e980 */ /* 0x000162000c101b00 */
[----:B------:R-:W-:-:S03]  /*c490*/  @!P5 SHF.L.U64.HI R32, R214, 0x1, R35 ;  /* 0x00000001d620d819 */ /* 0x000fc60000010223 */
[----:B------:R1:W5:Y:S01]  /*c4a0*/  @!P6 LD.E.64 R30, desc[UR60][R6.64] ;  /* 0x0000003c061ee980 */ /* 0x000362000c101b00 */
[----:B------:R-:W-:Y:S02]  /*c4b0*/  CS2R R34, SRZ ;  /* 0x0000000000227805 */ /* 0x000fe4000001ff00 */
[----:B0-----:R-:W-:-:S04]  /*c4c0*/  CS2R R28, SRZ ;  /* 0x00000000001c7805 */ /* 0x001fc8000001ff00 */
[----:B------:R0:W5:Y:S01]  /*c4d0*/  @!P4 LD.E.64 R34, desc[UR60][R26.64] ;  /* 0x0000003c1a22c980 */ /* 0x000162000c101b00 */
[----:B-1----:R-:W-:-:S03]  /*c4e0*/  @!P5 IADD3 R6, P6, R65, R33, RZ ;  /* 0x000000214106d210 */ /* 0x002fc60007fde0ff */
[----:B------:R1:W5:Y:S02]  /*c4f0*/  @!P3 LD.E.64 R28, desc[UR60][R20.64] ;  /* 0x0000003c141cb980 */ /* 0x000364000c101b00 */
[----:B------:R-:W-:Y:S01]  /*c500*/  @!P5 IMAD.X R7, R0, 0x1, R32, P6 ;  /* 0x000000010007d824 */ /* 0x000fe200030e0620 */
[----:B------:R-:W-:Y:S02]  /*c510*/  @!P5 IADD3 R62, P6, R62, R33, RZ ;  /* 0x000000213e3ed210 */ /* 0x000fe40007fde0ff */
[----:B0-----:R-:W-:-:S03]  /*c520*/  CS2R R26, SRZ ;  /* 0x00000000001a7805 */ /* 0x001fc6000001ff00 */
[----:B------:R-:W-:Y:S01]  /*c530*/  @!P5 IMAD.X R63, R63, 0x1, R32, P6 ;  /* 0x000000013f3fd824 */ /* 0x000fe200030e0620 */
[----:B------:R-:W-:Y:S02]  /*c540*/  CS2R R32, SRZ ;  /* 0x0000000000207805 */ /* 0x000fe4000001ff00 */
[----:B------:R0:W5:Y:S01]  /*c550*/  @!P3 LD.E.64 R26, desc[UR60][R14.64] ;  /* 0x0000003c0e1ab980 */ /* 0x000162000c101b00 */
[----:B-1----:R-:W-:-:S03]  /*c560*/  CS2R R20, SRZ ;  /* 0x0000000000147805 */ /* 0x002fc6000001ff00 */
[----:B------:R1:W5:Y:S04]  /*c570*/  @!P4 LD.E.64 R32, desc[UR60][R24.64] ;  /* 0x0000003c1820c980 */ /* 0x000368000c101b00 */
[----:B------:R2:W5:Y:S01]  /*c580*/  @!P2 LD.E.64 R20, desc[UR60][R10.64] ;  /* 0x0000003c0a14a980 */ /* 0x000562000c101b00 */
[----:B0-----:R-:W-:Y:S02]  /*c590*/  CS2R R14, SRZ ;  /* 0x00000000000e7805 */ /* 0x001fe4000001ff00 */
[----:B-1----:R-:W-:-:S04]  /*c5a0*/  CS2R R24, SRZ ;  /* 0x0000000000187805 */ /* 0x002fc8000001ff00 */
[----:B------:R0:W5:Y:S01]  /*c5b0*/  @!P1 LD.E.64 R14, desc[UR60][R8.64] ;  /* 0x0000003c080e9980 */ /* 0x000162000c101b00 */
[----:B--2---:R-:W-:-:S03]  /*c5c0*/  CS2R R10, SRZ ;  /* 0x00000000000a7805 */ /* 0x004fc6000001ff00 */
[----:B------:R1:W5:Y:S04]  /*c5d0*/  @!P2 LD.E.64 R24, desc[UR60][R12.64] ;  /* 0x0000003c0c18a980 */ /* 0x000368000c101b00 */
[----:B------:R4:W5:Y:S01]  /*c5e0*/  @!P5 LD.E.64 R10, desc[UR60][R6.64] ;  /* 0x0000003c060ad980 */ /* 0x000962000c101b00 */
[----:B0-----:R-:W-:Y:S02]  /*c5f0*/  CS2R R8, SRZ ;  /* 0x0000000000087805 */ /* 0x001fe4000001ff00 */
[----:B-1----:R-:W-:-:S04]  /*c600*/  CS2R R12, SRZ ;  /* 0x00000000000c7805 */ /* 0x002fc8000001ff00 */
[----:B------:R4:W5:Y:S04]  /*c610*/  @!P5 LD.E.64 R8, desc[UR60][R62.64] ;  /* 0x0000003c3e08d980 */ /* 0x000968000c101b00 */
[----:B------:R4:W5:Y:S02]  /*c620*/  @!P1 LD.E.64 R12, desc[UR60][R4.64] ;  /* 0x0000003c040c9980 */ /* 0x000964000c101b00 */
.L_x_5861:
[----:B------:R-:W-:Y:S05]  /*c630*/  BSYNC B1 ;  /* 0x0000000000017941 */ /* 0x000fea0003800000 */
.L_x_5860:
[----:B----4-:R-:W-:Y:S01]  /*c640*/  LEA.HI R4, R233, R233, RZ, 0x1 ;  /* 0x000000e9e9047211 */ /* 0x010fe200078f08ff */
[----:B-----5:R-:W-:Y:S01]  /*c650*/  IMAD.MOV.U32 R5, RZ, RZ, R30 ;  /* 0x000000ffff057224 */ /* 0x020fe200078e001e */
[----:B---3--:R-:W-:Y:S01]  /*c660*/  MOV R63, R34 ;  /* 0x00000022003f7202 */ /* 0x008fe20000000f00 */
[C---:B------:R-:W-:Y:S01]  /*c670*/  VIADD R6, R3.reuse, 0x15400 ;  /* 0x0001540003067836 */ /* 0x040fe20000000000 */
[----:B------:R-:W-:Y:S01]  /*c680*/  LOP3.LUT R4, R4, 0xfffffffe, RZ, 0xc0, !PT ;  /* 0xfffffffe04047812 */ /* 0x000fe200078ec0ff */
[----:B0-----:R-:W-:Y:S01]  /*c690*/  VIADD R0, R3, 0x15440 ;  /* 0x0001544003007836 */ /* 0x001fe20000000000 */
[----:B------:R-:W-:Y:S01]  /*c6a0*/  PRMT R83, R5, 0x7610, R83 ;  /* 0x0000761005537816 */ /* 0x000fe20000000053 */
[----:B------:R-:W-:Y:S01]  /*c6b0*/  @P0 VIADD R0, R6, 0xffffffc0 ;  /* 0xffffffc006000836 */ /* 0x000fe20000000000 */
        /* <DEDUP_REMOVED lines=8> */
[----:B------:R-:W-:Y:S01]  /*c740*/  MOV R4, R21 ;  /* 0x0000001500047202 */ /* 0x000fe20000000f00 */
[----:B------:R-:W-:Y:S01]  /*c750*/  BSSY B1, `(.L_x_5862) ;  /* 0x0000021000017945 */ /* 0x000fe20003800000 */
[----:B------:R-:W0:Y:S01]  /*c760*/  SYNCS.PHASECHK.TRANS64.TRYWAIT P0, [R16+URZ+0x36800], R5 ;  /* 0x03680005100075a7 */ /* 0x000e22000800017f */
[----:B------:R-:W-:Y:S01]  /*c770*/  PRMT R80, R6, 0x5410, R7 ;  /* 0x0000541006507816 */ /* 0x000fe20000000007 */
[----:B------:R-:W-:Y:S01]  /*c780*/  IMAD.MOV.U32 R6, RZ, RZ, R26 ;  /* 0x000000ffff067224 */ /* 0x000fe200078e001a */
[----:B------:R-:W-:Y:S01]  /*c790*/  PRMT R74, R62, 0x7610, R74 ;  /* 0x000076103e4a7816 */ /* 0x000fe2000000004a */
[----:B------:R-:W-:Y:S01]  /*c7a0*/  IMAD.MOV.U32 R7, RZ, RZ, R27 ;  /* 0x000000ffff077224 */ /* 0x000fe200078e001b */
[----:B------:R-:W-:Y:S01]  /*c7b0*/  VIADDMNMX R63, R66, -R223, 0x80, PT ;  /* 0x00000080423f7446 */ /* 0x000fe200038009df */
[----:B------:R-:W-:Y:S01]  /*c7c0*/  IMAD.MOV.U32 R62, RZ, RZ, R8 ;  /* 0x000000ffff3e7224 */ /* 0x000fe200078e0008 */
[----:B------:R-:W-:Y:S01]  /*c7d0*/  PRMT R74, R74, 0x5410, R4 ;  /* 0x000054104a4a7816 */ /* 0x000fe20000000004 */
[----:B------:R-:W-:Y:S01]  /*c7e0*/  IMAD.MOV.U32 R4, RZ, RZ, R9 ;  /* 0x000000ffff047224 */ /* 0x000fe200078e0009 */
[----:B------:R-:W-:Y:S01]  /*c7f0*/  PRMT R78, R6, 0x5410, R7 ;  /* 0x00005410064e7816 */ /* 0x000fe20000000007 */
[----:B------:R-:W-:Y:S01]  /*c800*/  IMAD.MOV.U32 R6, RZ, RZ, R12 ;  /* 0x000000ffff067224 */ /* 0x000fe200078e000c */
[----:B------:R-:W-:Y:S01]  /*c810*/  MOV R64, R15 ;  /* 0x0000000f00407202 */ /* 0x000fe20000000f00 */
[----:B------:R-:W-:Y:S01]  /*c820*/  IMAD.MOV.U32 R7, RZ, RZ, R13 ;  /* 0x000000ffff077224 */ /* 0x000fe200078e000d */
[----:B------:R-:W-:Y:S01]  /*c830*/  PRMT R62, R62, 0x5410, R4 ;  /* 0x000054103e3e7816 */ /* 0x000fe20000000004 */
[----:B------:R-:W-:Y:S01]  /*c840*/  IMAD.MOV.U32 R4, RZ, RZ, R35 ;  /* 0x000000ffff047224 */ /* 0x000fe200078e0023 */
[----:B------:R-:W-:-:S02]  /*c850*/  ISETP.GE.AND P1, PT, R204, R63, PT ;  /* 0x0000003fcc00720c */ /* 0x000fc40003f26270 */
[----:B--2---:R-:W-:Y:S01]  /*c860*/  PRMT R65, R6, 0x5410, R7 ;  /* 0x0000541006417816 */ /* 0x004fe20000000007 */
[----:B------:R-:W-:Y:S01]  /*c870*/  IMAD.MOV.U32 R6, RZ, RZ, R40 ;  /* 0x000000ffff067224 */ /* 0x000fe200078e0028 */
[----:B------:R-:W-:Y:S01]  /*c880*/  PRMT R82, R82, 0x5410, R4 ;  /* 0x0000541052527816 */ /* 0x000fe20000000004 */
[----:B------:R-:W-:Y:S02]  /*c890*/  IMAD.MOV.U32 R7, RZ, RZ, R41 ;  /* 0x000000ffff077224 */ /* 0x000fe400078e0029 */
[----:B------:R-:W-:-:S03]  /*c8a0*/  IMAD.MOV.U32 R4, RZ, RZ, R24 ;  /* 0x000000ffff047224 */ /* 0x000fc600078e0018 */
[----:B------:R-:W-:Y:S01]  /*c8b0*/  PRMT R84, R6, 0x5410, R7 ;  /* 0x0000541006547816 */ /* 0x000fe20000000007 */
[----:B------:R-:W-:Y:S02]  /*c8c0*/  IMAD.MOV.U32 R6, RZ, RZ, R28 ;  /* 0x000000ffff067224 */ /* 0x000fe400078e001c */
[----:B------:R-:W-:-:S05]  /*c8d0*/  IMAD.MOV.U32 R7, RZ, RZ, R29 ;  /* 0x000000ffff077224 */ /* 0x000fca00078e001d */
        /* <DEDUP_REMOVED lines=8> */
.L_x_6153:
[----:B------:R-:W-:Y:S05]  /*c960*/  BSYNC B1 ;  /* 0x0000000000017941 */ /* 0x000fea0003800000 */
.L_x_5862:
        /* <DEDUP_REMOVED lines=24> */
[CC--:B------:R-:W-:Y:S01]  /*caf0*/  FMUL.FTZ R91, R61.reuse, R90.reuse ;  /* 0x0000005a3d5b7220 */ /* 0x0c0fe20000410000 */
[----:B------:R-:W-:Y:S01]  /*cb00*/  FMUL.FTZ R61, R61, R87 ;  /* 0x000000573d3d7220 */ /* 0x000fe20000410000 */
[----:B------:R-:W-:Y:S02]  /*cb10*/  HADD2.F32 R4, -RZ, R4.H1_H1 ;  /* 0x30000004ff047230 */ /* 0x000fe40000004100 */
[--C-:B------:R-:W-:Y:S02]  /*cb20*/  HADD2.F32 R58, -RZ, R6.reuse.H0_H0 ;  /* 0x20000006ff3a7230 */ /* 0x100fe40000004100 */
[----:B------:R-:W-:Y:S01]  /*cb30*/  FFMA.FTZ R94, R60, R90, R61 ;  /* 0x0000005a3c5e7223 */ /* 0x000fe2000001003d */
[----:B------:R-:W-:-:S02]  /*cb40*/  HADD2.F32 R59, -RZ, R6.H1_H1 ;  /* 0x30000006ff3b7230 */ /* 0x000fc40000004100 */
[----:B------:R-:W-:Y:S01]  /*cb50*/  FMUL.FTZ R92, R4, R89 ;  /* 0x00000059045c7220 */ /* 0x000fe20000410000 */
[--C-:B------:R-:W-:Y:S02]  /*cb60*/  HADD2.F32 R61, -RZ, R86.reuse.H1_H1 ;  /* 0x30000056ff3d7230 */ /* 0x100fe40000004100 */
[----:B------:R-:W-:Y:S01]  /*cb70*/  FFMA.FTZ R91, R60, R87, -R91 ;  /* 0x000000573c5b7223 */ /* 0x000fe2000001085b */
[--C-:B------:R-:W-:Y:S02]  /*cb80*/  HADD2.F32 R6, -RZ, R5.reuse.H0_H0 ;  /* 0x20000005ff067230 */ /* 0x100fe40000004100 */
[-C--:B------:R-:W-:Y:S01]  /*cb90*/  FMUL.FTZ R90, R4, R88.reuse ;  /* 0x00000058045a7220 */ /* 0x080fe20000410000 */
[----:B------:R-:W-:Y:S02]  /*cba0*/  HADD2.F32 R86, -RZ, R86.H0_H0 ;  /* 0x20000056ff567230 */ /* 0x000fe40000004100 */
[----:B------:R-:W-:Y:S01]  /*cbb0*/  FFMA.FTZ R92, R7, R88, -R92 ;  /* 0x00000058075c7223 */ /* 0x000fe2000001085c */
[----:B------:R-:W-:-:S02]  /*cbc0*/  HADD2.F32 R5, -RZ, R5.H1_H1 ;  /* 0x30000005ff057230 */ /* 0x000fc40000004100 */
[----:B------:R-:W-:Y:S01]  /*cbd0*/  FFMA.FTZ R89, R7, R89, R90 ;  /* 0x0000005907597223 */ /* 0x000fe2000001005a */
[----:B------:R-:W-:Y:S02]  /*cbe0*/  HADD2.F32 R60, -RZ, R93.H0_H0 ;  /* 0x2000005dff3c7230 */ /* 0x000fe40000004100 */
[CC--:B------:R-:W-:Y:S01]  /*cbf0*/  FMUL.FTZ R87, R59.reuse, R61.reuse ;  /* 0x0000003d3b577220 */ /* 0x0c0fe20000410000 */
[----:B------:R-:W-:Y:S02]  /*cc00*/  HADD2.F32 R4, -RZ, R95.H0_H0 ;  /* 0x2000005fff047230 */ /* 0x000fe40000004100 */
[----:B------:R-:W-:Y:S01]  /*cc10*/  FMUL.FTZ R88, R59, R86 ;  /* 0x000000563b587220 */ /* 0x000fe20000410000 */
        /* <DEDUP_REMOVED lines=11> */
.L_x_5867:
[----:B------:R-:W-:Y:S05]  /*ccd0*/  BSYNC B2 ;  /* 0x0000000000027941 */ /* 0x000fea0003800000 */
.L_x_5866:
[----:B------:R-:W-:Y:S04]  /*cce0*/  BSSY B2, `(.L_x_5868) ;  /* 0x000002c000027945 */ /* 0x000fe80003800000 */
[----:B------:R-:W-:Y:S05]  /*ccf0*/  @P1 BRA `(.L_x_5869) ;  /* 0x0000000000a81947 */ /* 0x000fea0003800000 */
[----:B0-----:R-:W0:Y:S01]  /*cd00*/  LDS.128 R4, [R0] ;  /* 0x0000000000047984 */ /* 0x001e220000000c00 */
        /* <DEDUP_REMOVED lines=8> */
[----:B0-----:R-:W-:-:S02]  /*cd90*/  HADD2.F32 R56, -RZ, R7.H0_H0 ;  /* 0x20000007ff387230 */ /* 0x001fc40000004100 */
[----:B------:R-:W-:Y:S02]  /*cda0*/  HADD2.F32 R57, -RZ, R7.H1_H1 ;  /* 0x30000007ff397230 */ /* 0x000fe40000004100 */
[--C-:B------:R-:W-:Y:S02]  /*cdb0*/  HADD2.F32 R7, -RZ, R4.reuse.H0_H0 ;  /* 0x20000004ff077230 */ /* 0x100fe40000004100 */
[----:B------:R-:W-:Y:S02]  /*cdc0*/  HADD2.F32 R4, -RZ, R4.H1_H1 ;  /* 0x30000004ff047230 */ /* 0x000fe40000004100 */
[CC--:B------:R-:W-:Y:S01]  /*cdd0*/  FMUL.FTZ R61, R57.reuse, R60.reuse ;  /* 0x0000003c393d7220 */ /* 0x0c0fe20000410000 */
[----:B------:R-:W-:Y:S01]  /*cde0*/  FMUL.FTZ R57, R57, R59 ;  /* 0x0000003b39397220 */ /* 0x000fe20000410000 */
[--C-:B------:R-:W-:Y:S02]  /*cdf0*/  HADD2.F32 R54, -RZ, R6.reuse.H0_H0 ;  /* 0x20000006ff367230 */ /* 0x100fe40000004100 */
[----:B------:R-:W-:Y:S01]  /*ce00*/  FMUL.FTZ R86, R4, R85 ;  /* 0x0000005504567220 */ /* 0x000fe20000410000 */
[----:B------:R-:W-:Y:S01]  /*ce10*/  FFMA.FTZ R88, R56, R60, R57 ;  /* 0x0000003c38587223 */ /* 0x000fe20000010039 */
[----:B------:R-:W-:-:S02]  /*ce20*/  HADD2.F32 R55, -RZ, R6.H1_H1 ;  /* 0x30000006ff377230 */ /* 0x000fc40000004100 */
[-C--:B------:R-:W-:Y:S01]  /*ce30*/  FMUL.FTZ R60, R4, R58.reuse ;  /* 0x0000003a043c7220 */ /* 0x080fe20000410000 */
[C---:B------:R-:W-:Y:S01]  /*ce40*/  FFMA.FTZ R86, R7.reuse, R58, -R86 ;  /* 0x0000003a07567223 */ /* 0x040fe20000010856 */
[--C-:B------:R-:W-:Y:S02]  /*ce50*/  HADD2.F32 R6, -RZ, R5.reuse.H0_H0 ;  /* 0x20000005ff067230 */ /* 0x100fe40000004100 */
[----:B------:R-:W-:Y:S01]  /*ce60*/  FFMA.FTZ R61, R56, R59, -R61 ;  /* 0x0000003b383d7223 */ /* 0x000fe2000001083d */
[----:B------:R-:W-:Y:S02]  /*ce70*/  HADD2.F32 R58, -RZ, R82.H0_H0 ;  /* 0x20000052ff3a7230 */ /* 0x000fe40000004100 */
[----:B------:R-:W-:Y:S01]  /*ce80*/  FFMA.FTZ R85, R7, R85, R60 ;  /* 0x0000005507557223 */ /* 0x000fe2000001003c */
[----:B------:R-:W-:Y:S02]  /*ce90*/  HADD2.F32 R5, -RZ, R5.H1_H1 ;  /* 0x30000005ff057230 */ /* 0x000fe40000004100 */
[----:B------:R-:W-:-:S02]  /*cea0*/  HADD2.F32 R56, -RZ, R81.H1_H1 ;  /* 0x30000051ff387230 */ /* 0x000fc40000004100 */
[C---:B------:R-:W-:Y:S01]  /*ceb0*/  FMUL.FTZ R59, R55.reuse, R58 ;  /* 0x0000003a373b7220 */ /* 0x040fe20000410000 */
[----:B------:R-:W-:Y:S02]  /*cec0*/  HADD2.F32 R57, -RZ, R87.H0_H0 ;  /* 0x20000057ff397230 */ /* 0x000fe40000004100 */
[----:B------:R-:W-:Y:S02]  /*ced0*/  HADD2.F32 R4, -RZ, R89.H0_H0 ;  /* 0x20000059ff047230 */ /* 0x000fe40000004100 */
[-C--:B------:R-:W-:Y:S01]  /*cee0*/  FMUL.FTZ R55, R55, R56.reuse ;  /* 0x0000003837377220 */ /* 0x080fe20000410000 */
[C---:B------:R-:W-:Y:S01]  /*cef0*/  FFMA.FTZ R59, R54.reuse, R56, -R59 ;  /* 0x00000038363b7223 */ /* 0x040fe2000001083b */
[C---:B------:R-:W-:Y:S01]  /*cf00*/  FMUL.FTZ R7, R5.reuse, R57 ;  /* 0x0000003905077220 */ /* 0x040fe20000410000 */
[----:B------:R-:W-:Y:S01]  /*cf10*/  FMUL.FTZ R60, R5, R4 ;  /* 0x00000004053c7220 */ /* 0x000fe20000410000 */
[----:B------:R-:W-:Y:S02]  /*cf20*/  FFMA.FTZ R54, R54, R58, R55 ;  /* 0x0000003a36367223 */ /* 0x000fe40000010037 */
[----:B------:R-:W-:Y:S01]  /*cf30*/  FFMA.FTZ R5, R6, R4, -R7 ;  /* 0x0000000406057223 */ /* 0x000fe20000010807 */
[----:B------:R-:W-:Y:S01]  /*cf40*/  F2FP.F16.F32.PACK_AB R7, R88, R61 ;  /* 0x0000003d5807723e */ /* 0x000fe200000000ff */
[----:B------:R-:W-:Y:S01]  /*cf50*/  FFMA.FTZ R60, R6, R57, R60 ;  /* 0x00000039063c7223 */ /* 0x000fe2000001003c */
[----:B------:R-:W-:-:S02]  /*cf60*/  F2FP.F16.F32.PACK_AB R4, R85, R86 ;  /* 0x000000565504723e */ /* 0x000fc400000000ff */
[----:B------:R-:W-:Y:S02]  /*cf70*/  F2FP.F16.F32.PACK_AB R6, R54, R59 ;  /* 0x0000003b3606723e */ /* 0x000fe400000000ff */
[----:B------:R-:W-:-:S05]  /*cf80*/  F2FP.F16.F32.PACK_AB R5, R60, R5 ;  /* 0x000000053c05723e */ /* 0x000fca00000000ff */
[----:B------:R1:W-:Y:S02]  /*cf90*/  STS.128 [R0], R4 ;  /* 0x0000000400007388 */ /* 0x0003e40000000c00 */
.L_x_5869:
[----:B------:R-:W-:Y:S05]  /*cfa0*/  BSYNC B2 ;  /* 0x0000000000027941 */ /* 0x000fea0003800000 */
.L_x_5868:
[----:B------:R-:W-:Y:S04]  /*cfb0*/  BSSY B2, `(.L_x_5870) ;  /* 0x000002c000027945 */ /* 0x000fe80003800000 */
[----:B------:R-:W-:Y:S05]  /*cfc0*/  @P2 BRA `(.L_x_5871) ;  /* 0x0000000000a82947 */ /* 0x000fea0003800000 */
[----:B01----:R-:W0:Y:S01]  /*cfd0*/  LDS.128 R4, [R3+0x19400] ;  /* 0x0194000003047984 */ /* 0x003e220000000c00 */
[----:B------:R-:W-:Y:S01]  /*cfe0*/  SHF.R.U32.HI R55, RZ, 0x10, R53 ;  /* 0x00000010ff377819 */ /* 0x000fe20000011635 */
[----:B------:R-:W-:Y:S01]  /*cff0*/  HADD2.F32 R54, -RZ, R77.H0_H0 ;  /* 0x2000004dff367230 */ /* 0x000fe20000004100 */
[----:B------:R-:W-:Y:S01]  /*d000*/  SHF.R.U32.HI R57, RZ, 0x10, R51 ;  /* 0x00000010ff397819 */ /* 0x000fe20000011633 */
[--C-:B------:R-:W-:Y:S01]  /*d010*/  HADD2.F32 R56, -RZ, R76.reuse.H0_H0 ;  /* 0x2000004cff387230 */ /* 0x100fe20000004100 */
        /* <DEDUP_REMOVED lines=37> */
.L_x_5871:
[----:B------:R-:W-:Y:S05]  /*d270*/  BSYNC B2 ;  /* 0x0000000000027941 */ /* 0x000fea0003800000 */
.L_x_5870:
[----:B------:R-:W-:Y:S04]  /*d280*/  BSSY B2, `(.L_x_5872) ;  /* 0x000002c000027945 */ /* 0x000fe80003800000 */
[----:B------:R-:W-:Y:S05]  /*d290*/  @P3 BRA `(.L_x_5873) ;  /* 0x0000000000a83947 */ /* 0x000fea0003800000 */
[----:B012---:R-:W0:Y:S01]  /*d2a0*/  LDS.128 R4, [R0+0x4000] ;  /* 0x0040000000047984 */ /* 0x007e220000000c00 */
        /* <DEDUP_REMOVED lines=41> */
.L_x_5873:
[----:B------:R-:W-:Y:S05]  /*d540*/  BSYNC B2 ;  /* 0x0000000000027941 */ /* 0x000fea0003800000 */
.L_x_5872:
[----:B------:R-:W-:Y:S04]  /*d550*/  BSSY B2, `(.L_x_5874) ;  /* 0x000002c000027945 */ /* 0x000fe80003800000 */
[----:B------:R-:W-:Y:S05]  /*d560*/  @P4 BRA `(.L_x_5875) ;  /* 0x0000000000a84947 */ /* 0x000fea0003800000 */
[----:B0123--:R-:W0:Y:S01]  /*d570*/  LDS.128 R4, [R3+0x1d400] ;  /* 0x01d4000003047984 */ /* 0x00fe220000000c00 */
        /* <DEDUP_REMOVED lines=41> */
.L_x_5875:
[----:B------:R-:W-:Y:S05]  /*d810*/  BSYNC B2 ;  /* 0x0000000000027941 */ /* 0x000fea0003800000 */
.L_x_5874:
        /* <DEDUP_REMOVED lines=43> */
.L_x_5865:
[----:B------:R-:W-:Y:S05]  /*dad0*/  BSYNC B1 ;  /* 0x0000000000017941 */ /* 0x000fea0003800000 */
.L_x_5864:
        /* <DEDUP_REMOVED lines=13> */
[----:B------:R-:W-:Y:S01]  /*dbb0*/  HADD2.F32 R38, -RZ, R84.H0_H0 ;  /* 0x20000054ff267230 */ /* 0x000fe20000004100 */
[----:B------:R-:W-:Y:S01]  /*dbc0*/  SHF.R.U32.HI R39, RZ, 0x10, R41 ;  /* 0x00000010ff277819 */ /* 0x000fe20000011629 */
[--C-:B------:R-:W-:Y:S01]  /*dbd0*/  HADD2.F32 R40, -RZ, R83.reuse.H0_H0 ;  /* 0x20000053ff287230 */ /* 0x100fe20000004100 */
[--C-:B------:R-:W-:Y:S01]  /*dbe0*/  SHF.R.U32.HI R41, RZ, 0x10, R31.reuse ;  /* 0x00000010ff297819 */ /* 0x100fe2000001161f */
[----:B------:R-:W-:Y:S01]  /*dbf0*/  HADD2.F32 R83, -RZ, R83.H1_H1 ;  /* 0x30000053ff537230 */ /* 0x000fe20000004100 */
        /* <DEDUP_REMOVED lines=35> */
.L_x_5878:
[----:B------:R-:W-:Y:S05]  /*de30*/  BSYNC B1 ;  /* 0x0000000000017941 */ /* 0x000fea0003800000 */
.L_x_5877:
[----:B------:R-:W-:Y:S04]  /*de40*/  BSSY B1, `(.L_x_5879) ;  /* 0x000002c000017945 */ /* 0x000fe80003800000 */
[----:B------:R-:W-:Y:S05]  /*de50*/  @P1 BRA `(.L_x_5880) ;  /* 0x0000000000a81947 */ /* 0x000fea0003800000 */
[----:B0-----:R-:W0:Y:S01]  /*de60*/  LDS.128 R4, [R0+0x2000] ;  /* 0x0020000000047984 */ /* 0x001e220000000c00 */
[----:B------:R-:W-:Y:S01]  /*de70*/  SHF.R.U64 R41, R34, 0x10, R35 ;  /* 0x0000001022297819 */ /* 0x000fe20000001223 */
[----:B------:R-:W-:Y:S01]  /*de80*/  HADD2.F32 R81, -RZ, R81.H0_H0 ;  /* 0x20000051ff517230 */ /* 0x000fe20000004100 */
        /* <DEDUP_REMOVED lines=39> */
.L_x_5880:
[----:B------:R-:W-:Y:S05]  /*e100*/  BSYNC B1 ;  /* 0x0000000000017941 */ /* 0x000fea0003800000 */
.L_x_5879:
        /* <DEDUP_REMOVED lines=44> */
.L_x_5882:
[----:B------:R-:W-:Y:S05]  /*e3d0*/  BSYNC B1 ;  /* 0x0000000000017941 */ /* 0x000fea0003800000 */
.L_x_5881:
        /* <DEDUP_REMOVED lines=44> */
.L_x_5884:
[----:B------:R-:W-:Y:S05]  /*e6a0*/  BSYNC B1 ;  /* 0x0000000000017941 */ /* 0x000fea0003800000 */
.L_x_5883:
        /* <DEDUP_REMOVED lines=44> */
.L_x_5886:
[----:B------:R-:W-:Y:S05]  /*e970*/  BSYNC B1 ;  /* 0x0000000000017941 */ /* 0x000fea0003800000 */
.L_x_5885:
        /* <DEDUP_REMOVED lines=32> */
[CC--:B------:R-:W-:Y:S01]  /*eb80*/  FMUL.FTZ R11, R5.reuse, R9.reuse ;  /* 0x00000009050b7220 */ /* 0x0c0fe20000410000 */
        /* <DEDUP_REMOVED lines=11> */
.L_x_5855:
[----:B------:R-:W0:Y:S01]  /*ec40*/  LDC R75, c[0x0][0x448] ;  /* 0x00011200ff4b7b82 */ /* 0x000e220000000800 */
[----:B------:R-:W-:Y:S01]  /*ec50*/  LEA.HI R40, R40, R73, RZ, 0x2 ;  /* 0x0000004928287211 */ /* 0x000fe200078f10ff */
[----:B------:R-:W-:Y:S01]  /*ec60*/  ULDC.64 UR4, c[0x0][0x3f8] ;  /* 0x0000fe0000047ab9 */ /* 0x000fe20000000a00 */
[----:B------:R-:W-:Y:S01]  /*ec70*/  ULDC.64 UR6, c[0x0][0x408] ;  /* 0x0001020000067ab9 */ /* 0x000fe20000000a00 */
[----:B------:R-:W-:Y:S01]  /*ec80*/  MOV R6, R146 ;  /* 0x0000009200067202 */ /* 0x000fe20000000f00 */
[----:B------:R-:W-:Y:S01]  /*ec90*/  IMAD.MOV.U32 R4, RZ, RZ, R24 ;  /* 0x000000ffff047224 */ /* 0x000fe200078e0018 */
[----:B------:R-:W-:Y:S01]  /*eca0*/  LOP3.LUT R40, R40, 0xfffffffc, RZ, 0xc0, !PT ;  /* 0xfffffffc28287812 */ /* 0x000fe200078ec0ff */
[----:B------:R-:W-:Y:S01]  /*ecb0*/  IMAD.MOV.U32 R7, RZ, RZ, R29 ;  /* 0x000000ffff077224 */ /* 0x000fe200078e001d */
[----:B------:R-:W-:-:S03]  /*ecc0*/  SHF.R.S32.HI R21, RZ, 0x1f, R206 ;  /* 0x0000001fff157819 */ /* 0x000fc600000114ce */
[----:B------:R-:W-:Y:S01]  /*ecd0*/  IMAD.IADD R73, R73, 0x1, -R40 ;  /* 0x0000000149497824 */ /* 0x000fe200078e0a28 */
[----:B------:R-:W-:-:S03]  /*ece0*/  LEA.HI R69, R21, R206, RZ, 0x3 ;  /* 0x000000ce15457211 */ /* 0x000fc600078f18ff */
[----:B------:R-:W-:Y:S01]  /*ecf0*/  IMAD R3, R73, 0x40, R64 ;  /* 0x0000004049037824 */ /* 0x000fe200078e0240 */
        /* <DEDUP_REMOVED lines=19> */
[----:B------:R-:W-:Y:S01]  /*ee30*/  SHF.R.S32.HI R0, RZ, 0x1f, R207 ;  /* 0x0000001fff007819 */ /* 0x000fe200000114cf */
[----:B------:R-:W-:Y:S01]  /*ee40*/  IMAD.IADD R71, R7, 0x1, R71 ;  /* 0x0000000107477824 */ /* 0x000fe200078e0247 */
[----:B------:R-:W-:-:S02]  /*ee50*/  LEA R70, P1, R6, UR6, 0x1 ;  /* 0x0000000606467c11 */ /* 0x000fc4000f8208ff */
[----:B------:R-:W-:Y:S02]  /*ee60*/  LEA.HI R3, R0, R207, RZ, 0x3 ;  /* 0x000000cf00037211 */ /* 0x000fe400078f18ff */
        /* <DEDUP_REMOVED lines=10> */
.L_x_6159:
        /* <DEDUP_REMOVED lines=26> */
[----:B------:R-:W-:Y:S02]  /*f0b0*/  @!P1 SHF.L.U32 R13, R72, 0x3, RZ ;  /* 0x00000003480d9819 */ /* 0x000fe400000006ff */
[----:B------:R-:W-:Y:S01]  /*f0c0*/  @!P2 IMAD.SHL.U32 R25, R20, 0x8, RZ ;  /* 0x000000081419a824 */ /* 0x000fe200078e00ff */
[----:B------:R4:W5:Y:S01]  /*f0d0*/  @!P0 LD.E.128 R32, desc[UR60][R10.64] ;  /* 0x0000003c0a208980 */ /* 0x000962000c101d00 */
        /* <DEDUP_REMOVED lines=9> */
[--C-:B----4-:R-:W-:Y:S01]  /*f170*/  @!P2 IMAD.WIDE R10, R25, 0x2, R14.reuse ;  /* 0x00000002190aa825 */ /* 0x110fe200078e020e */
[----:B------:R-:W-:Y:S01]  /*f180*/  CS2R R24, SRZ ;  /* 0x0000000000187805 */ /* 0x000fe2000001ff00 */
[----:B------:R0:W5:Y:S02]  /*f190*/  @!P1 LD.E.128 R28, desc[UR60][R4.64] ;  /* 0x0000003c041c9980 */ /* 0x000164000c101d00 */
[--C-:B------:R-:W-:Y:S02]  /*f1a0*/  @!P1 IMAD.WIDE R8, R13, 0x2, R14.reuse ;  /* 0x000000020d089825 */ /* 0x100fe400078e020e */
[----:B------:R0:W5:Y:S02]  /*f1b0*/  @!P2 LD.E.128 R36, desc[UR60][R10.64] ;  /* 0x0000003c0a24a980 */ /* 0x000164000c101d00 */
[----:B------:R-:W-:-:S02]  /*f1c0*/  @!P0 IMAD.WIDE R14, R18, 0x2, R14 ;  /* 0x00000002120e8825 */ /* 0x000fc400078e020e */
[----:B------:R0:W5:Y:S04]  /*f1d0*/  @!P1 LD.E.128 R40, desc[UR60][R8.64] ;  /* 0x0000003c08289980 */ /* 0x000168000c101d00 */
[----:B------:R0:W5:Y:S04]  /*f1e0*/  @!P0 LD.E.128 R44, desc[UR60][R14.64] ;  /* 0x0000003c0e2c8980 */ /* 0x000168000c101d00 */
[----:B------:R0:W5:Y:S02]  /*f1f0*/  @!P2 LD.E.128 R24, desc[UR60][R6.64] ;  /* 0x0000003c0618a980 */ /* 0x000164000c101d00 */
.L_x_5889:
[----:B------:R-:W-:Y:S05]  /*f200*/  BSYNC B1 ;  /* 0x0000000000017941 */ /* 0x000fea0003800000 */
.L_x_5888:
        /* <DEDUP_REMOVED lines=49> */
.L_x_6165:
        /* <DEDUP_REMOVED lines=25> */
[----:B------:R-:W-:Y:S02]  /*f6b0*/  @!P1 IMAD.SHL.U32 R65, R72, 0x8, RZ ;  /* 0x0000000848419824 */ /* 0x000fe400078e00ff */
[----:B------:R-:W-:Y:S01]  /*f6c0*/  @!P2 SHF.L.U32 R67, R20, 0x3, RZ ;  /* 0x000000031443a819 */ /* 0x000fe200000006ff */
        /* <DEDUP_REMOVED lines=8> */
[----:B------:R-:W-:Y:S01]  /*f750*/  CS2R R14, SRZ ;  /* 0x00000000000e7805 */ /* 0x000fe2000001ff00 */
[----:B------:R4:W5:Y:S01]  /*f760*/  @!P1 LD.E.128 R52, desc[UR60][R60.64] ;  /* 0x0000003c3c349980 */ /* 0x000962000c101d00 */
[--C-:B--23--:R-:W-:Y:S01]  /*f770*/  @!P1 IMAD.WIDE R64, R65, 0x2, R70.reuse ;  /* 0x0000000241409825 */ /* 0x10cfe200078e0246 */
[----:B0-----:R-:W-:Y:S02]  /*f780*/  CS2R R12, SRZ ;  /* 0x00000000000c7805 */ /* 0x001fe4000001ff00 */
[----:B------:R4:W5:Y:S01]  /*f790*/  @!P2 LD.E.128 R56, desc[UR60][R62.64] ;  /* 0x0000003c3e38a980 */ /* 0x000962000c101d00 */
[----:B------:R-:W-:-:S03]  /*f7a0*/  @!P2 IMAD.WIDE R66, R67, 0x2, R70 ;  /* 0x000000024342a825 */ /* 0x000fc600078e0246 */
[----:B------:R4:W5:Y:S01]  /*f7b0*/  @!P1 LD.E.128 R8, desc[UR60][R64.64] ;  /* 0x0000003c40089980 */ /* 0x000962000c101d00 */
[----:B------:R-:W-:-:S03]  /*f7c0*/  @!P0 IMAD.WIDE R70, R18, 0x2, R70 ;  /* 0x0000000212468825 */ /* 0x000fc600078e0246 */
[----:B------:R4:W5:Y:S04]  /*f7d0*/  @!P2 LD.E.128 R12, desc[UR60][R66.64] ;  /* 0x0000003c420ca980 */ /* 0x000968000c101d00 */
[----:B------:R4:W5:Y:S02]  /*f7e0*/  @!P0 LD.E.128 R4, desc[UR60][R70.64] ;  /* 0x0000003c46048980 */ /* 0x000964000c101d00 */
.L_x_5892:
[----:B------:R-:W-:Y:S05]  /*f7f0*/  BSYNC B1 ;  /* 0x0000000000017941 */ /* 0x000fea0003800000 */
.L_x_5891:
[----:B----4-:R-:W-:Y:S01]  /*f800*/  LEA.HI R60, R233, R233, RZ, 0x1 ;  /* 0x000000e9e93c7211 */ /* 0x010fe200078f08ff */
[----:B-----5:R-:W-:Y:S01]  /*f810*/  IMAD.MOV.U32 R61, RZ, RZ, R4 ;  /* 0x000000ffff3d7224 */ /* 0x020fe200078e0004 */
[----:B--2---:R-:W-:Y:S01]  /*f820*/  VIADDMNMX R71, R75, -R223, 0x80, PT ;  /* 0x000000804b477446 */ /* 0x004fe200038009df */
[----:B-1----:R-:W-:Y:S01]  /*f830*/  IMAD.MOV.U32 R62, RZ, RZ, R5 ;  /* 0x000000ffff3e7224 */ /* 0x002fe200078e0005 */
[----:B------:R-:W-:Y:S01]  /*f840*/  LOP3.LUT R60, R60, 0xfffffffe, RZ, 0xc0, !PT ;  /* 0xfffffffe3c3c7812 */ /* 0x000fe200078ec0ff */
[----:B0-----:R-:W-:Y:S01]  /*f850*/  IMAD.MOV.U32 R63, RZ, RZ, R7 ;  /* 0x000000ffff3f7224 */ /* 0x001fe200078e0007 */
[----:B------:R-:W-:Y:S01]  /*f860*/  BSSY B1, `(.L_x_5893) ;  /* 0x0000029000017945 */ /* 0x000fe20003800000 */
[----:B------:R-:W-:Y:S01]  /*f870*/  IMAD.MOV.U32 R64, RZ, RZ, R10 ;  /* 0x000000ffff407224 */ /* 0x000fe200078e000a */
[----:B------:R-:W-:Y:S01]  /*f880*/  PRMT R88, R61, 0x5410, R62 ;  /* 0x000054103d587816 */ /* 0x000fe2000000003e */
[----:B------:R-:W-:Y:S01]  /*f890*/  IMAD.MOV.U32 R61, RZ, RZ, R6 ;  /* 0x000000ffff3d7224 */ /* 0x000fe200078e0006 */
[----:B------:R-:W-:Y:S01]  /*f8a0*/  ISETP.GE.AND P1, PT, R204, R71, PT ;  /* 0x00000047cc00720c */ /* 0x000fe20003f26270 */
[----:B------:R-:W-:Y:S01]  /*f8b0*/  IMAD.IADD R60, R233, 0x1, -R60 ;  /* 0x00000001e93c7824 */ /* 0x000fe200078e0a3c */
[----:B------:R-:W-:Y:S01]  /*f8c0*/  PRMT R81, R64, 0x7610, R81 ;  /* 0x0000761040517816 */ /* 0x000fe20000000051 */
[----:B------:R-:W-:Y:S01]  /*f8d0*/  IMAD.MOV.U32 R62, RZ, RZ, R8 ;  /* 0x000000ffff3e7224 */ /* 0x000fe200078e0008 */
[----:B------:R-:W-:Y:S01]  /*f8e0*/  PRMT R89, R61, 0x5410, R63 ;  /* 0x000054103d597816 */ /* 0x000fe2000000003f */
[----:B------:R-:W-:Y:S01]  /*f8f0*/  IMAD.MOV.U32 R64, RZ, RZ, R14 ;  /* 0x000000ffff407224 */ /* 0x000fe200078e000e */
[----:B------:R-:W-:Y:S01]  /*f900*/  SHF.L.U32 R61, R60, 0x1f, RZ ;  /* 0x0000001f3c3d7819 */ /* 0x000fe200000006ff */
[----:B------:R-:W-:Y:S01]  /*f910*/  IMAD.MOV.U32 R60, RZ, RZ, R11 ;  /* 0x000000ffff3c7224 */ /* 0x000fe200078e000b */
[----:B------:R-:W-:-:S02]  /*f920*/  MOV R63, R9 ;  /* 0x00000009003f7202 */ /* 0x000fc40000000f00 */
[----:B------:R-:W0:Y:S01]  /*f930*/  SYNCS.PHASECHK.TRANS64.TRYWAIT P0, [R16+URZ+0x36800], R61 ;  /* 0x0368003d100075a7 */ /* 0x000e22000800017f */
[----:B------:R-:W-:Y:S01]  /*f940*/  PRMT R74, R64, 0x7610, R74 ;  /* 0x00007610404a7816 */ /* 0x000fe2000000004a */
[----:B------:R-:W-:Y:S01]  /*f950*/  IMAD.MOV.U32 R64, RZ, RZ, R50 ;  /* 0x000000ffff407224 */ /* 0x000fe200078e0032 */
[----:B------:R-:W-:Y:S01]  /*f960*/  PRMT R80, R62, 0x5410, R63 ;  /* 0x000054103e507816 */ /* 0x000fe2000000003f */
[----:B------:R-:W-:Y:S01]  /*f970*/  IMAD.MOV.U32 R62, RZ, RZ, R12 ;  /* 0x000000ffff3e7224 */ /* 0x000fe200078e000c */
[----:B------:R-:W-:Y:S01]  /*f980*/  PRMT R81, R81, 0x5410, R60 ;  /* 0x0000541051517816 */ /* 0x000fe2000000003c */
[----:B------:R-:W-:Y:S01]  /*f990*/  IMAD.MOV.U32 R63, RZ, RZ, R13 ;  /* 0x000000ffff3f7224 */ /* 0x000fe200078e000d */
[----:B------:R-:W-:Y:S01]  /*f9a0*/  PRMT R91, R64, 0x7610, R91 ;  /* 0x00007610405b7816 */ /* 0x000fe2000000005b */
[----:B------:R-:W-:Y:S02]  /*f9b0*/  IMAD.MOV.U32 R60, RZ, RZ, R15 ;  /* 0x000000ffff3c7224 */ /* 0x000fe400078e000f */
[----:B------:R-:W-:Y:S01]  /*f9c0*/  IMAD.MOV.U32 R64, RZ, RZ, R57 ;  /* 0x000000ffff407224 */ /* 0x000fe200078e0039 */
[----:B---3--:R-:W-:Y:S01]  /*f9d0*/  PRMT R70, R62, 0x5410, R63 ;  /* 0x000054103e467816 */ /* 0x008fe2000000003f */
[----:B------:R-:W-:Y:S01]  /*f9e0*/  IMAD.MOV.U32 R63, RZ, RZ, R49 ;  /* 0x000000ffff3f7224 */ /* 0x000fe200078e0031 */
[----:B------:R-:W-:-:S02]  /*f9f0*/  MOV R62, R48 ;  /* 0x00000030003e7202 */ /* 0x000fc40000000f00 */
[----:B------:R-:W-:Y:S01]  /*fa00*/  PRMT R74, R74, 0x5410, R60 ;  /* 0x000054104a4a7816 */ /* 0x000fe2000000003c */
        /* <DEDUP_REMOVED lines=10> */
[----:B------:R-:W-:Y:S01]  /*fab0*/  IMAD.MOV.U32 R60, RZ, RZ, R58 ;  /* 0x000000ffff3c7224 */ /* 0x000fe200078e003a */
[----:B------:R-:W-:Y:S01]  /*fac0*/  PRMT R76, R63, 0x5410, R64 ;  /* 0x000054103f4c7816 */ /* 0x000fe20000000040 */
[----:B------:R-:W-:Y:S01]  /*fad0*/  IMAD.MOV.U32 R62, RZ, RZ, R59 ;  /* 0x000000ffff3e7224 */ /* 0x000fe200078e003b */
[----:B0-----:R-:W-:Y:S06]  /*fae0*/  @!P0 BRA `(.L_x_5894) ;  /* 0x0000020400088947 */ /* 0x001fec0003800000 */
.L_x_6166:
[----:B------:R-:W-:Y:S05]  /*faf0*/  BSYNC B1 ;  /* 0x0000000000017941 */ /* 0x000fea0003800000 */
.L_x_5893:
        /* <DEDUP_REMOVED lines=10> */
[--C-:B------:R-:W-:Y:S01]  /*fba0*/  HADD2.F32 R110, -RZ, R100.reuse.H0_H0 ;  /* 0x20000064ff6e7230 */ /* 0x100fe20000004100 */
[----:B------:R-:W-:Y:S01]  /*fbb0*/  LOP3.LUT R60, R216, 0x38, R18, 0xf8, !PT ;  /* 0x00000038d83c7812 */ /* 0x000fe200078ef812 */
[----:B------:R-:W-:Y:S01]  /*fbc0*/  HADD2.F32 R108, -RZ, R100.H1_H1 ;  /* 0x30000064ff6c7230 */ /* 0x000fe20000004100 */
        /* <DEDUP_REMOVED lines=13> */
[--C-:B------:R-:W-:Y:S01]  /*fca0*/  SHF.R.U32.HI R96, RZ, 0x10, R33.reuse ;  /* 0x00000010ff607819 */ /* 0x100fe20000011621 */
[----:B------:R-:W-:Y:S01]  /*fcb0*/  HADD2.F32 R105, -RZ, R97.H0_H0 ;  /* 0x20000061ff697230 */ /* 0x000fe20000004100 */
[----:B------:R-:W-:Y:S01]  /*fcc0*/  SHF.R.U64 R32, R32, 0x10, R33 ;  /* 0x0000001020207819 */ /* 0x000fe20000001221 */
[----:B------:R-:W-:Y:S01]  /*fcd0*/  IMAD R79, R65, 0x2, R16 ;  /* 0x00000002414f7824 */ /* 0x000fe200078e0210 */
[----:B------:R-:W-:-:S02]  /*fce0*/  SHF.R.U64 R33, R44, 0x10, R45 ;  /* 0x000000102c217819 */ /* 0x000fc4000000122d */
[--C-:B------:R-:W-:Y:S02]  /*fcf0*/  SHF.R.U64 R34, R34, 0x10, R35.reuse ;  /* 0x0000001022227819 */ /* 0x100fe40000001223 */
[----:B------:R-:W1:Y:S01]  /*fd00*/  LDS.128 R64, [R79+0x15400] ;  /* 0x015400004f407984 */ /* 0x000e620000000c00 */
[----:B------:R-:W-:Y:S02]  /*fd10*/  SHF.R.U32.HI R44, RZ, 0x10, R35 ;  /* 0x00000010ff2c7819 */ /* 0x000fe40000011623 */
[--C-:B------:R-:W-:Y:S02]  /*fd20*/  SHF.R.U64 R35, R46, 0x10, R47.reuse ;  /* 0x000000102e237819 */ /* 0x100fe4000000122f */
[----:B------:R-:W-:Y:S01]  /*fd30*/  SHF.R.U32.HI R46, RZ, 0x10, R47 ;  /* 0x00000010ff2e7819 */ /* 0x000fe2000001162f */
[----:B------:R-:W-:Y:S02]  /*fd40*/  HADD2.F32 R44, -RZ, R44.H0_H0 ;  /* 0x2000002cff2c7230 */ /* 0x000fe40000004100 */
[----:B0-----:R-:W-:-:S02]  /*fd50*/  HADD2.F32 R99, -RZ, R61.H0_H0 ;  /* 0x2000003dff637230 */ /* 0x001fc40000004100 */
[----:B------:R-:W-:Y:S02]  /*fd60*/  HADD2.F32 R98, -RZ, R61.H1_H1 ;  /* 0x3000003dff627230 */ /* 0x000fe40000004100 */
[----:B------:R-:W-:Y:S02]  /*fd70*/  HADD2.F32 R61, -RZ, R60.H0_H0 ;  /* 0x2000003cff3d7230 */ /* 0x000fe40000004100 */
[----:B------:R-:W-:Y:S02]  /*fd80*/  HADD2.F32 R45, -RZ, R62.H0_H0 ;  /* 0x2000003eff2d7230 */ /* 0x000fe40000004100 */
[----:B------:R-:W-:Y:S02]  /*fd90*/  HADD2.F32 R47, -RZ, R63.H0_H0 ;  /* 0x2000003fff2f7230 */ /* 0x000fe40000004100 */
[--C-:B-1----:R-:W-:Y:S02]  /*fda0*/  HADD2.F32 R107, -RZ, R65.reuse.H0_H0 ;  /* 0x20000041ff6b7230 */ /* 0x102fe40000004100 */
[----:B------:R-:W-:-:S02]  /*fdb0*/  HADD2.F32 R104, -RZ, R65.H1_H1 ;  /* 0x30000041ff687230 */ /* 0x000fc40000004100 */
[----:B------:R-:W-:Y:S02]  /*fdc0*/  HADD2.F32 R102, -RZ, R64.H0_H0 ;  /* 0x20000040ff667230 */ /* 0x000fe40000004100 */
[C---:B------:R-:W-:Y:S01]  /*fdd0*/  FMUL.FTZ R112, R107.reuse, R110 ;  /* 0x0000006e6b707220 */ /* 0x040fe20000410000 */
[-C--:B------:R-:W-:Y:S01]  /*fde0*/  FMUL.FTZ R114, R107, R108.reuse ;  /* 0x0000006c6b727220 */ /* 0x080fe20000410000 */
[----:B------:R-:W-:Y:S02]  /*fdf0*/  HADD2.F32 R107, -RZ, R96.H0_H0 ;  /* 0x20000060ff6b7230 */ /* 0x000fe40000004100 */
[----:B------:R-:W-:Y:S01]  /*fe00*/  FMUL.FTZ R109, R104, R105 ;  /* 0x00000069686d7220 */ /* 0x000fe20000410000 */
[C---:B------:R-:W-:Y:S01]  /*fe10*/  FFMA.FTZ R97, R99.reuse, R108, -R112 ;  /* 0x0000006c63617223 */ /* 0x040fe20000010870 */
[--C-:B------:R-:W-:Y:S02]  /*fe20*/  HADD2.F32 R108, -RZ, R106.reuse.H1_H1 ;  /* 0x3000006aff6c7230 */ /* 0x100fe40000004100 */
[----:B------:R-:W-:Y:S01]  /*fe30*/  FFMA.FTZ R99, R99, R110, R114 ;  /* 0x0000006e63637223 */ /* 0x000fe20000010072 */
[----:B------:R-:W-:-:S02]  /*fe40*/  HADD2.F32 R106, -RZ, R106.H0_H0 ;  /* 0x2000006aff6a7230 */ /* 0x000fc40000004100 */
[-C--:B------:R-:W-:Y:S01]  /*fe50*/  FMUL.FTZ R111, R104, R107.reuse ;  /* 0x0000006b686f7220 */ /* 0x080fe20000410000 */
[----:B------:R-:W-:Y:S01]  /*fe60*/  FFMA.FTZ R96, R98, R107, -R109 ;  /* 0x0000006b62607223 */ /* 0x000fe2000001086d */
[C---:B------:R-:W-:Y:S01]  /*fe70*/  FMUL.FTZ R110, R102.reuse, R108 ;  /* 0x0000006c666e7220 */ /* 0x040fe20000410000 */
[----:B------:R-:W-:Y:S02]  /*fe80*/  HADD2.F32 R100, -RZ, R66.H0_H0 ;  /* 0x20000042ff647230 */ /* 0x000fe40000004100 */
[-C--:B------:R-:W-:Y:S01]  /*fe90*/  FMUL.FTZ R107, R102, R106.reuse ;  /* 0x0000006a666b7220 */ /* 0x080fe20000410000 */
[--C-:B------:R-:W-:Y:S02]  /*fea0*/  HADD2.F32 R104, -RZ, R103.reuse.H1_H1 ;  /* 0x30000067ff687230 */ /* 0x100fe40000004100 */
[C---:B------:R-:W-:Y:S01]  /*feb0*/  FFMA.FTZ R102, R61.reuse, R106, -R110 ;  /* 0x0000006a3d667223 */ /* 0x040fe2000001086e */
[----:B------:R-:W-:Y:S02]  /*fec0*/  HADD2.F32 R103, -RZ, R103.H0_H0 ;  /* 0x20000067ff677230 */ /* 0x000fe40000004100 */
[----:B------:R-:W-:Y:S01]  /*fed0*/  FFMA.FTZ R61, R61, R108, R107 ;  /* 0x0000006c3d3d7223 */ /* 0x000fe2000001006b */
[----:B------:R-:W-:-:S02]  /*fee0*/  HADD2.F32 R65, -RZ, R67.H0_H0 ;  /* 0x20000043ff417230 */ /* 0x000fc40000004100 */
[C---:B------:R-:W-:Y:S01]  /*fef0*/  FMUL.FTZ R110, R100.reuse, R104 ;  /* 0x00000068646e7220 */ /* 0x040fe20000410000 */
[--C-:B------:R-:W-:Y:S02]  /*ff00*/  HADD2.F32 R108, -RZ, R101.reuse.H0_H0 ;  /* 0x20000065ff6c7230 */ /* 0x100fe40000004100 */
[-C--:B------:R-:W-:Y:S01]  /*ff10*/  FMUL.FTZ R112, R100, R103.reuse ;  /* 0x0000006764707220 */ /* 0x080fe20000410000 */
[----:B------:R-:W-:Y:S02]  /*ff20*/  HADD2.F32 R106, -RZ, R101.H1_H1 ;  /* 0x30000065ff6a7230 */ /* 0x000fe40000004100 */
[----:B------:R-:W-:Y:S01]  /*ff30*/  FFMA.FTZ R100, R45, R103, -R110 ;  /* 0x000000672d647223 */ /* 0x000fe2000001086e */
[----:B------:R-:W-:Y:S02]  /*ff40*/  HADD2.F32 R67, -RZ, R67.H1_H1 ;  /* 0x30000043ff437230 */ /* 0x000fe40000004100 */
[----:B------:R-:W-:Y:S01]  /*ff50*/  FMUL.FTZ R114, R65, R108 ;  /* 0x0000006c41727220 */ /* 0x000fe20000410000 */
[----:B------:R-:W-:-:S02]  /*ff60*/  HADD2.F32 R110, -RZ, R46.H0_H0 ;  /* 0x2000002eff6e7230 */ /* 0x000fc40000004100 */
[----:B------:R-:W-:Y:S01]  /*ff70*/  FMUL.FTZ R65, R65, R106 ;  /* 0x0000006a41417220 */ /* 0x000fe20000410000 */
[----:B------:R-:W-:Y:S02]  /*ff80*/  HADD2.F32 R63, -RZ, R63.H1_H1 ;  /* 0x3000003fff3f7230 */ /* 0x000fe40000004100 */
        /* <DEDUP_REMOVED lines=19> */
[----:B------:R-:W-:Y:S01]  /*100c0*/  FFMA.FTZ R98, R98, R105, R111 ;  /* 0x0000006962627223 */ /* 0x000fe2000001006f */
        /* <DEDUP_REMOVED lines=14> */
.L_x_5898:
[----:B------:R-:W-:Y:S05]  /*101b0*/  BSYNC B2 ;  /* 0x0000000000027941 */ /* 0x000fea0003800000 */
.L_x_5897:
[----:B------:R-:W-:Y:S04]  /*101c0*/  BSSY B2, `(.L_x_5899) ;  /* 0x0000069000027945 */ /* 0x000fe80003800000 */
[----:B------:R-:W-:Y:S05]  /*101d0*/  @P1 BRA `(.L_x_5900) ;  /* 0x00000004009c1947 */ /* 0x000fea0003800000 */
[----:B-1----:R-:W2:Y:S01]  /*101e0*/  LDL R32, [R1+0x50] ;  /* 0x0000500001207983 */ /* 0x002ea20000100800 */
[----:B------:R-:W-:Y:S01]  /*101f0*/  LEA.HI R33, R21, R206, RZ, 0x6 ;  /* 0x000000ce15217211 */ /* 0x000fe200078f30ff */
[--C-:B------:R-:W-:Y:S01]  /*10200*/  HADD2.F32 R79, -RZ, R95.reuse.H1_H1 ;  /* 0x3000005fff4f7230 */ /* 0x100fe20000004100 */
[----:B------:R-:W-:Y:S01]  /*10210*/  LOP3.LUT R34, R216, 0x38, R69, 0xf8, !PT ;  /* 0x00000038d8227812 */ /* 0x000fe200078ef845 */
[----:B------:R-:W-:Y:S01]  /*10220*/  HADD2.F32 R95, -RZ, R95.H0_H0 ;  /* 0x2000005fff5f7230 */ /* 0x000fe20000004100 */
[--C-:B------:R-:W-:Y:S01]  /*10230*/  SHF.R.U64 R28, R28, 0x10, R29.reuse ;  /* 0x000000101c1c7819 */ /* 0x100fe2000000121d */
[----:B------:R-:W-:Y:S01]  /*10240*/  IMAD.SHL.U32 R33, R33, 0x80, RZ ;  /* 0x0000008021217824 */ /* 0x000fe200078e00ff */
[----:B------:R-:W-:Y:S01]  /*10250*/  LOP3.LUT R34, R34, R217, RZ, 0x3c, !PT ;  /* 0x000000d922227212 */ /* 0x000fe200078e3cff */
[--C-:B------:R-:W-:Y:S01]  /*10260*/  HADD2.F32 R98, -RZ, R92.reuse.H0_H0 ;  /* 0x2000005cff627230 */ /* 0x100fe20000004100 */
[----:B------:R-:W-:Y:S01]  /*10270*/  SHF.R.U32.HI R96, RZ, 0x10, R29 ;  /* 0x00000010ff607819 */ /* 0x000fe2000001161d */
[----:B------:R-:W-:Y:S01]  /*10280*/  HADD2.F32 R92, -RZ, R92.H1_H1 ;  /* 0x3000005cff5c7230 */ /* 0x000fe20000004100 */
[----:B------:R-:W-:-:S02]  /*10290*/  LOP3.LUT R45, R33, 0xffffe000, RZ, 0xc0, !PT ;  /* 0xffffe000212d7812 */ /* 0x000fc400078ec0ff */
[----:B------:R-:W-:Y:S02]  /*102a0*/  SHF.R.U64 R29, R30, 0x10, R31 ;  /* 0x000000101e1d7819 */ /* 0x000fe4000000121f */
[----:B------:R-:W-:Y:S02]  /*102b0*/  IADD3 R34, R34, R45, R218 ;  /* 0x0000002d22227210 */ /* 0x000fe40007ffe0da */
[--C-:B------:R-:W-:Y:S01]  /*102c0*/  SHF.R.U64 R30, R42, 0x10, R43.reuse ;  /* 0x000000102a1e7819 */ /* 0x100fe2000000122b */
[----:B------:R-:W-:Y:S01]  /*102d0*/  HADD2.F32 R29, -RZ, R29.H0_H0 ;  /* 0x2000001dff1d7230 */ /* 0x000fe20000004100 */
[----:B------:R-:W-:Y:S02]  /*102e0*/  SHF.R.U32.HI R42, RZ, 0x10, R43 ;  /* 0x00000010ff2a7819 */ /* 0x000fe4000001162b */
[----:B------:R-:W-:Y:S02]  /*102f0*/  SHF.R.U32.HI R97, RZ, 0x10, R41 ;  /* 0x00000010ff617819 */ /* 0x000fe40000011629 */
[----:B------:R-:W-:-:S02]  /*10300*/  SHF.R.U32.HI R31, RZ, 0x10, R31 ;  /* 0x00000010ff1f7819 */ /* 0x000fc4000001161f */
[----:B------:R-:W-:Y:S01]  /*10310*/  SHF.R.U64 R40, R40, 0x10, R41 ;  /* 0x0000001028287819 */ /* 0x000fe20000001229 */
        /* <DEDUP_REMOVED lines=25> */
[----:B------:R-:W-:Y:S01]  /*104b0*/  FMUL.FTZ R99, R43, R79 ;  /* 0x0000004f2b637220 */ /* 0x000fe20000410000 */
[----:B------:R-:W-:Y:S01]  /*104c0*/  FMUL.FTZ R101, R66, R97 ;  /* 0x0000006142657220 */ /* 0x000fe20000410000 */
[----:B------:R-:W-:Y:S02]  /*104d0*/  HADD2.F32 R67, -RZ, R46.H0_H0 ;  /* 0x2000002eff437230 */ /* 0x000fe40000004100 */
[----:B------:R-:W-:Y:S01]  /*104e0*/  FFMA.FTZ R43, R62, R79, -R45 ;  /* 0x0000004f3e2b7223 */ /* 0x000fe2000001082d */
[----:B------:R-:W-:-:S02]  /*104f0*/  HADD2.F32 R79, -RZ, R96.H0_H0 ;  /* 0x20000060ff4f7230 */ /* 0x000fc40000004100 */
[----:B------:R-:W-:Y:S01]  /*10500*/  FFMA.FTZ R45, R62, R95, R99 ;  /* 0x0000005f3e2d7223 */ /* 0x000fe20000010063 */
[--C-:B------:R-:W-:Y:S02]  /*10510*/  HADD2.F32 R96, -RZ, R94.reuse.H0_H0 ;  /* 0x2000005eff607230 */ /* 0x100fe40000004100 */
[----:B------:R-:W-:Y:S02]  /*10520*/  HADD2.F32 R78, -RZ, R47.H0_H0 ;  /* 0x2000002fff4e7230 */ /* 0x000fe40000004100 */
[-C--:B------:R-:W-:Y:S01]  /*10530*/  FMUL.FTZ R95, R66, R79.reuse ;  /* 0x0000004f425f7220 */ /* 0x080fe20000410000 */
[C---:B------:R-:W-:Y:S01]  /*10540*/  FMUL.FTZ R66, R63.reuse, R98 ;  /* 0x000000623f427220 */ /* 0x040fe20000410000 */
[----:B------:R-:W-:Y:S01]  /*10550*/  FFMA.FTZ R62, R64, R79, -R101 ;  /* 0x0000004f403e7223 */ /* 0x000fe20000010865 */
[-C--:B------:R-:W-:Y:S01]  /*10560*/  FMUL.FTZ R79, R63, R96.reuse ;  /* 0x000000603f4f7220 */ /* 0x080fe20000410000 */
[----:B------:R-:W-:Y:S02]  /*10570*/  HADD2.F32 R94, -RZ, R94.H1_H1 ;  /* 0x3000005eff5e7230 */ /* 0x000fe40000004100 */
[----:B------:R-:W-:Y:S01]  /*10580*/  FFMA.FTZ R63, R65, R96, -R66 ;  /* 0x00000060413f7223 */ /* 0x000fe20000010842 */
[----:B------:R-:W-:-:S02]  /*10590*/  HADD2.F32 R66, -RZ, R93.H1_H1 ;  /* 0x3000005dff427230 */ /* 0x000fc40000004100 */
[----:B------:R-:W-:Y:S01]  /*105a0*/  FMUL.FTZ R96, R67, R92 ;  /* 0x0000005c43607220 */ /* 0x000fe20000410000 */
[----:B------:R-:W-:Y:S02]  /*105b0*/  HADD2.F32 R93, -RZ, R93.H0_H0 ;  /* 0x2000005dff5d7230 */ /* 0x000fe40000004100 */
[----:B------:R-:W-:Y:S01]  /*105c0*/  FFMA.FTZ R79, R65, R98, R79 ;  /* 0x00000062414f7223 */ /* 0x000fe2000001004f */
[----:B------:R-:W-:Y:S02]  /*105d0*/  HADD2.F32 R47, -RZ, R47.H1_H1 ;  /* 0x3000002fff2f7230 */ /* 0x000fe40000004100 */
[-C--:B------:R-:W-:Y:S01]  /*105e0*/  FMUL.FTZ R98, R67, R66.reuse ;  /* 0x0000004243627220 */ /* 0x080fe20000410000 */
[----:B------:R-:W-:Y:S01]  /*105f0*/  FFMA.FTZ R96, R33, R66, -R96 ;  /* 0x0000004221607223 */ /* 0x000fe20000010860 */
[----:B------:R-:W-:Y:S02]  /*10600*/  HADD2.F32 R66, -RZ, R42.H0_H0 ;  /* 0x2000002aff427230 */ /* 0x000fe40000004100 */
[----:B------:R-:W-:Y:S01]  /*10610*/  FMUL.FTZ R100, R78, R93 ;  /* 0x0000005d4e647220 */ /* 0x000fe20000410000 */
[----:B------:R-:W-:-:S02]  /*10620*/  HADD2.F32 R42, -RZ, R31.H0_H0 ;  /* 0x2000001fff2a7230 */ /* 0x000fc40000004100 */
[----:B------:R-:W-:Y:S01]  /*10630*/  FMUL.FTZ R78, R78, R94 ;  /* 0x0000005e4e4e7220 */ /* 0x000fe20000410000 */
[----:B------:R-:W-:Y:S01]  /*10640*/  FFMA.FTZ R98, R33, R92, R98 ;  /* 0x0000005c21627223 */ /* 0x000fe20000010062 */
[C---:B------:R-:W-:Y:S01]  /*10650*/  FFMA.FTZ R100, R41.reuse, R94, -R100 ;  /* 0x0000005e29647223 */ /* 0x040fe20000010864 */
[----:B------:R-:W-:Y:S02]  /*10660*/  HADD2.F32 R44, -RZ, R44.H1_H1 ;  /* 0x3000002cff2c7230 */ /* 0x000fe40000004100 */
[----:B------:R-:W-:Y:S01]  /*10670*/  FFMA.FTZ R78, R41, R93, R78 ;  /* 0x0000005d294e7223 */ /* 0x000fe2000001004e */
[----:B------:R-:W-:Y:S02]  /*10680*/  HADD2.F32 R46, -RZ, R46.H1_H1 ;  /* 0x3000002eff2e7230 */ /* 0x000fe40000004100 */
[C---:B------:R-:W-:Y:S01]  /*10690*/  FMUL.FTZ R92, R47.reuse, R66 ;  /* 0x000000422f5c7220 */ /* 0x040fe20000410000 */
[----:B------:R-:W-:Y:S01]  /*106a0*/  FMUL.FTZ R94, R47, R42 ;  /* 0x0000002a2f5e7220 */ /* 0x000fe20000410000 */
[----:B------:R-:W-:-:S02]  /*106b0*/  HADD2.F32 R33, -RZ, R40.H0_H0 ;  /* 0x20000028ff217230 */ /* 0x000fc40000004100 */
[----:B------:R-:W-:Y:S01]  /*106c0*/  FFMA.FTZ R64, R64, R97, R95 ;  /* 0x0000006140407223 */ /* 0x000fe2000001005f */
[----:B------:R-:W-:Y:S02]  /*106d0*/  HADD2.F32 R41, -RZ, R30.H0_H0 ;  /* 0x2000001eff297230 */ /* 0x000fe40000004100 */
[C---:B------:R-:W-:Y:S01]  /*106e0*/  FFMA.FTZ R65, R35.reuse, R42, -R92 ;  /* 0x0000002a23417223 */ /* 0x040fe2000001085c */
[----:B------:R-:W-:Y:S02]  /*106f0*/  HADD2.F32 R31, -RZ, R28.H0_H0 ;  /* 0x2000001cff1f7230 */ /* 0x000fe40000004100 */
[----:B------:R-:W-:Y:S01]  /*10700*/  FFMA.FTZ R67, R35, R66, R94 ;  /* 0x0000004223437223 */ /* 0x000fe2000001005e */
[----:B------:R-:W-:Y:S02]  /*10710*/  HADD2.F32 R32, -RZ, R32.H1_H1 ;  /* 0x30000020ff207230 */ /* 0x000fe40000004100 */
[----:B------:R-:W-:Y:S01]  /*10720*/  FMUL.FTZ R35, R44, R33 ;  /* 0x000000212c237220 */ /* 0x000fe20000410000 */
[----:B------:R-:W-:-:S02]  /*10730*/  HADD2.F32 R34, -RZ, R34.H1_H1 ;  /* 0x30000022ff227230 */ /* 0x000fc40000004100 */
        /* <DEDUP_REMOVED lines=14> */
[----:B------:R-:W-:Y:S02]  /*10820*/  F2FP.F16.F32.PACK_AB R32, R32, R79 ;  /* 0x0000004f2020723e */ /* 0x000fe400000000ff */
[----:B------:R-:W-:-:S05]  /*10830*/  F2FP.F16.F32.PACK_AB R34, R41, R98 ;  /* 0x000000622922723e */ /* 0x000fca00000000ff */
[----:B------:R2:W-:Y:S02]  /*10840*/  STS.128 [R61+0x15400], R32 ;  /* 0x015400203d007388 */ /* 0x0005e40000000c00 */
.L_x_5900:
[----:B------:R-:W-:Y:S05]  /*10850*/  BSYNC B2 ;  /* 0x0000000000027941 */ /* 0x000fea0003800000 */
.L_x_5899:
[----:B------:R-:W-:Y:S05]  /*10860*/  @P2 BRA `(.L_x_5896) ;  /* 0x00000004009c2947 */ /* 0x000fea0003800000 */
[----:B--2---:R-:W2:Y:S01]  /*10870*/  LDL R28, [R1+0x50] ;  /* 0x00005000011c7983 */ /* 0x004ea20000100800 */
[----:B------:R-:W-:Y:S01]  /*10880*/  LEA.HI R75, R75, R20, RZ, 0x1d ;  /* 0x000000144b4b7211 */ /* 0x000fe200078fe8ff */
[----:B-1----:R-:W-:Y:S01]  /*10890*/  HADD2.F32 R46, -RZ, R86.H1_H1 ;  /* 0x30000056ff2e7230 */ /* 0x002fe20000004100 */
[----:B------:R-:W-:Y:S01]  /*108a0*/  LOP3.LUT R30, R216, 0x38, R3, 0xf8, !PT ;  /* 0x00000038d81e7812 */ /* 0x000fe200078ef803 */
[--C-:B------:R-:W-:Y:S01]  /*108b0*/  HADD2.F32 R47, -RZ, R84.reuse.H1_H1 ;  /* 0x30000054ff2f7230 */ /* 0x100fe20000004100 */
[----:B------:R-:W-:Y:S01]  /*108c0*/  SHF.R.U32.HI R60, RZ, 0x10, R37 ;  /* 0x00000010ff3c7819 */ /* 0x000fe20000011625 */
[----:B------:R-:W-:Y:S01]  /*108d0*/  HADD2.F32 R84, -RZ, R84.H0_H0 ;  /* 0x20000054ff547230 */ /* 0x000fe20000004100 */
[----:B------:R-:W-:Y:S01]  /*108e0*/  LOP3.LUT R30, R30, R217, RZ, 0x3c, !PT ;  /* 0x000000d91e1e7212 */ /* 0x000fe200078e3cff */
[----:B------:R-:W-:Y:S01]  /*108f0*/  HADD2.F32 R86, -RZ, R86.H0_H0 ;  /* 0x20000056ff567230 */ /* 0x000fe20000004100 */
[----:B0-----:R-:W-:Y:S01]  /*10900*/  SHF.R.U32.HI R61, RZ, 0x10, R25 ;  /* 0x00000010ff3d7819 */ /* 0x001fe20000011619 */
[----:B------:R-:W-:Y:S01]  /*10910*/  HADD2.F32 R60, -RZ, R60.H0_H0 ;  /* 0x2000003cff3c7230 */ /* 0x000fe20000004100 */
[----:B------:R-:W-:-:S02]  /*10920*/  SHF.R.U64 R36, R36, 0x10, R37 ;  /* 0x0000001024247819 */ /* 0x000fc40000001225 */
[----:B------:R-:W-:Y:S02]  /*10930*/  SHF.R.U64 R24, R24, 0x10, R25 ;  /* 0x0000001018187819 */ /* 0x000fe40000001219 */
[--C-:B------:R-:W-:Y:S02]  /*10940*/  SHF.R.U64 R25, R26, 0x10, R27.reuse ;  /* 0x000000101a197819 */ /* 0x100fe4000000121b */
[----:B------:R-:W-:Y:S02]  /*10950*/  SHF.R.U32.HI R65, RZ, 0x10, R27 ;  /* 0x00000010ff417819 */ /* 0x000fe4000001161b */
[--C-:B------:R-:W-:Y:S01]  /*10960*/  SHF.R.U32.HI R63, RZ, 0x10, R39.reuse ;  /* 0x00000010ff3f7819 */ /* 0x100fe20000011627 */
[----:B------:R-:W-:Y:S01]  /*10970*/  HADD2.F32 R25, -RZ, R25.H0_H0 ;  /* 0x20000019ff197230 */ /* 0x000fe20000004100 */
[----:B------:R-:W-:Y:S02]  /*10980*/  SHF.R.U64 R26, R38, 0x10, R39 ;  /* 0x00000010261a7819 */ /* 0x000fe40000001227 */
[----:B--2---:R-:W-:-:S02]  /*10990*/  R2UR UR4, R28 ;  /* 0x000000001c0472ca */ /* 0x004fc400000e0000 */
[----:B------:R-:W-:-:S04]  /*109a0*/  LEA.HI R28, R0, R207, RZ, 0x6 ;  /* 0x000000cf001c7211 */ /* 0x000fc800078f30ff */
[----:B------:R-:W-:Y:S02]  /*109b0*/  SHF.L.U32 R29, R28, 0x7, RZ ;  /* 0x000000071c1d7819 */ /* 0x000fe400000006ff */
[----:B------:R-:W-:Y:S02]  /*109c0*/  SHF.R.S32.HI R28, RZ, 0x1f, R75 ;  /* 0x0000001fff1c7819 */ /* 0x000fe4000001144b */
[----:B------:R-:W-:Y:S01]  /*109d0*/  LOP3.LUT R31, R29, 0xffffe000, RZ, 0xc0, !PT ;  /* 0xffffe0001d1f7812 */ /* 0x000fe200078ec0ff */
[----:B------:R-:W-:Y:S01]  /*109e0*/  IMAD.SHL.U32 R29, R75, 0x8, RZ ;  /* 0x000000084b1d7824 */ /* 0x000fe200078e00ff */
[----:B------:R-:W-:Y:S02]  /*109f0*/  LEA.HI R75, R28, R75, RZ, 0x3 ;  /* 0x0000004b1c4b7211 */ /* 0x000fe400078f18ff */
[----:B------:R-:W-:Y:S02]  /*10a00*/  IADD3 R30, R30, R31, R218 ;  /* 0x0000001f1e1e7210 */ /* 0x000fe40007ffe0da */
[----:B------:R-:W-:Y:S01]  /*10a10*/  LOP3.LUT R28, R216, 0x38, R29, 0xf8, !PT ;  /* 0x00000038d81c7812 */ /* 0x000fe200078ef81d */
[----:B------:R-:W-:Y:S01]  /*10a20*/  IMAD.SHL.U32 R75, R75, 0x400, RZ ;  /* 0x000004004b4b7824 */ /* 0x000fe200078e00ff */
[----:B------:R-:W-:-:S02]  /*10a30*/  LEA R40, R30, UR4, 0x1 ;  /* 0x000000041e287c11 */ /* 0x000fc4000f8e08ff */
[----:B------:R-:W-:Y:S02]  /*10a40*/  LOP3.LUT R32, R28, R217, RZ, 0x3c, !PT ;  /* 0x000000d91c207212 */ /* 0x000fe400078e3cff */
[----:B------:R-:W-:Y:S01]  /*10a50*/  LOP3.LUT R75, R75, 0x7fffe000, RZ, 0xc0, !PT ;  /* 0x7fffe0004b4b7812 */ /* 0x000fe200078ec0ff */
[----:B------:R-:W0:Y:S03]  /*10a60*/  LDS.128 R28, [R40] ;  /* 0x00000000281c7984 */ /* 0x000e260000000c00 */
[----:B------:R-:W-:-:S05]  /*10a70*/  IADD3 R41, R32, R75, R218 ;  /* 0x0000004b20297210 */ /* 0x000fca0007ffe0da */
        /* <DEDUP_REMOVED lines=8> */
[----:B------:R-:W-:Y:S02]  /*10b00*/  HADD2.F32 R28, -RZ, R28.H1_H1 ;  /* 0x3000001cff1c7230 */ /* 0x000fe40000004100 */
[--C-:B-1----:R-:W-:Y:S02]  /*10b10*/  HADD2.F32 R42, -RZ, R33.reuse.H0_H0 ;  /* 0x20000021ff2a7230 */ /* 0x102fe40000004100 */
[----:B------:R-:W-:Y:S02]  /*10b20*/  HADD2.F32 R43, -RZ, R33.H1_H1 ;  /* 0x30000021ff2b7230 */ /* 0x000fe40000004100 */
[----:B------:R-:W-:Y:S02]  /*10b30*/  HADD2.F32 R33, -RZ, R32.H0_H0 ;  /* 0x20000020ff217230 */ /* 0x000fe40000004100 */
[C---:B------:R-:W-:Y:S01]  /*10b40*/  FMUL.FTZ R62, R42.reuse, R47 ;  /* 0x0000002f2a3e7220 */ /* 0x040fe20000410000 */
[----:B------:R-:W-:Y:S01]  /*10b50*/  FMUL.FTZ R64, R42, R46 ;  /* 0x0000002e2a407220 */ /* 0x000fe20000410000 */
[----:B------:R-:W-:-:S02]  /*10b60*/  HADD2.F32 R42, -RZ, R61.H0_H0 ;  /* 0x2000003dff2a7230 */ /* 0x000fc40000004100 */
[----:B------:R-:W-:Y:S01]  /*10b70*/  FFMA.FTZ R62, R37, R46, -R62 ;  /* 0x0000002e253e7223 */ /* 0x000fe2000001083e */
[----:B------:R-:W-:Y:S01]  /*10b80*/  FMUL.FTZ R46, R43, R60 ;  /* 0x0000003c2b2e7220 */ /* 0x000fe20000410000 */
[----:B------:R-:W-:Y:S01]  /*10b90*/  FFMA.FTZ R64, R37, R47, R64 ;  /* 0x0000002f25407223 */ /* 0x000fe20000010040 */
[-C--:B------:R-:W-:Y:S01]  /*10ba0*/  FMUL.FTZ R66, R43, R42.reuse ;  /* 0x0000002a2b427220 */ /* 0x080fe20000410000 */
[----:B------:R-:W-:Y:S02]  /*10bb0*/  HADD2.F32 R44, -RZ, R34.H0_H0 ;  /* 0x20000022ff2c7230 */ /* 0x000fe40000004100 */
[----:B------:R-:W-:Y:S01]  /*10bc0*/  FFMA.FTZ R43, R29, R42, -R46 ;  /* 0x0000002a1d2b7223 */ /* 0x000fe2000001082e */
[----:B------:R-:W-:Y:S01]  /*10bd0*/  FMUL.FTZ R42, R33, R84 ;  /* 0x00000054212a7220 */ /* 0x000fe20000410000 */
[----:B------:R-:W-:Y:S01]  /*10be0*/  FFMA.FTZ R47, R29, R60, R66 ;  /* 0x0000003c1d2f7223 */ /* 0x000fe20000010042 */
[----:B------:R-:W-:Y:S02]  /*10bf0*/  HADD2.F32 R37, -RZ, R85.H0_H0 ;  /* 0x20000055ff257230 */ /* 0x000fe40000004100 */
[----:B------:R-:W-:Y:S01]  /*10c00*/  FMUL.FTZ R33, R33, R86 ;  /* 0x0000005621217220 */ /* 0x000fe20000410000 */
[----:B------:R-:W-:-:S02]  /*10c10*/  HADD2.F32 R29, -RZ, R87.H0_H0 ;  /* 0x20000057ff1d7230 */ /* 0x000fc40000004100 */
[C---:B------:R-:W-:Y:S01]  /*10c20*/  FFMA.FTZ R86, R27.reuse, R86, -R42 ;  /* 0x000000561b567223 */ /* 0x040fe2000001082a */
[----:B------:R-:W-:Y:S02]  /*10c30*/  HADD2.F32 R45, -RZ, R35.H0_H0 ;  /* 0x20000023ff2d7230 */ /* 0x000fe40000004100 */
[----:B------:R-:W-:Y:S01]  /*10c40*/  FFMA.FTZ R84, R27, R84, R33 ;  /* 0x000000541b547223 */ /* 0x000fe20000010021 */
[----:B------:R-:W-:Y:S02]  /*10c50*/  HADD2.F32 R46, -RZ, R85.H1_H1 ;  /* 0x30000055ff2e7230 */ /* 0x000fe40000004100 */
[C---:B------:R-:W-:Y:S01]  /*10c60*/  FMUL.FTZ R27, R44.reuse, R37 ;  /* 0x000000252c1b7220 */ /* 0x040fe20000410000 */
[----:B------:R-:W-:Y:S02]  /*10c70*/  HADD2.F32 R42, -RZ, R87.H1_H1 ;  /* 0x30000057ff2a7230 */ /* 0x000fe40000004100 */
[----:B------:R-:W-:Y:S01]  /*10c80*/  FMUL.FTZ R33, R44, R29 ;  /* 0x0000001d2c217220 */ /* 0x000fe20000410000 */
[----:B------:R-:W-:-:S02]  /*10c90*/  HADD2.F32 R35, -RZ, R35.H1_H1 ;  /* 0x30000023ff237230 */ /* 0x000fc40000004100 */
[C---:B------:R-:W-:Y:S01]  /*10ca0*/  FMUL.FTZ R66, R45.reuse, R46 ;  /* 0x0000002e2d427220 */ /* 0x040fe20000410000 */
[----:B------:R-:W-:Y:S02]  /*10cb0*/  HADD2.F32 R60, -RZ, R63.H0_H0 ;  /* 0x2000003fff3c7230 */ /* 0x000fe40000004100 */
[C---:B------:R-:W-:Y:S01]  /*10cc0*/  FFMA.FTZ R61, R38.reuse, R29, -R27 ;  /* 0x0000001d263d7223 */ /* 0x040fe2000001081b */
[----:B------:R-:W-:Y:S02]  /*10cd0*/  HADD2.F32 R44, -RZ, R65.H0_H0 ;  /* 0x20000041ff2c7230 */ /* 0x000fe40000004100 */
[-C--:B------:R-:W-:Y:S01]  /*10ce0*/  FMUL.FTZ R45, R45, R42.reuse ;  /* 0x0000002a2d2d7220 */ /* 0x080fe20000410000 */
[----:B------:R-:W-:Y:S01]  /*10cf0*/  FFMA.FTZ R38, R38, R37, R33 ;  /* 0x0000002526267223 */ /* 0x000fe20000010021 */
[----:B------:R-:W-:Y:S01]  /*10d00*/  FFMA.FTZ R66, R39, R42, -R66 ;  /* 0x0000002a27427223 */ /* 0x000fe20000010842 */
[----:B------:R-:W-:Y:S02]  /*10d10*/  HADD2.F32 R32, -RZ, R32.H1_H1 ;  /* 0x30000020ff207230 */ /* 0x000fe40000004100 */
[----:B------:R-:W-:Y:S01]  /*10d20*/  FMUL.FTZ R78, R35, R60 ;  /* 0x0000003c234e7220 */ /* 0x000fe20000410000 */
[----:B------:R-:W-:-:S02]  /*10d30*/  HADD2.F32 R34, -RZ, R34.H1_H1 ;  /* 0x30000022ff227230 */ /* 0x000fc40000004100 */
[----:B------:R-:W-:Y:S01]  /*10d40*/  FMUL.FTZ R42, R35, R44 ;  /* 0x0000002c232a7220 */ /* 0x000fe20000410000 */
[----:B------:R-:W-:Y:S02]  /*10d50*/  HADD2.F32 R29, -RZ, R36.H0_H0 ;  /* 0x20000024ff1d7230 */ /* 0x000fe40000004100 */
[----:B------:R-:W-:Y:S01]  /*10d60*/  FFMA.FTZ R45, R39, R46, R45 ;  /* 0x0000002e272d7223 */ /* 0x000fe2000001002d */
[----:B------:R-:W-:Y:S02]  /*10d70*/  HADD2.F32 R33, -RZ, R26.H0_H0 ;  /* 0x2000001aff217230 */ /* 0x000fe40000004100 */
[C---:B------:R-:W-:Y:S01]  /*10d80*/  FFMA.FTZ R63, R31.reuse, R44, -R78 ;  /* 0x0000002c1f3f7223 */ /* 0x040fe2000001084e */
[----:B------:R-:W-:Y:S02]  /*10d90*/  HADD2.F32 R27, -RZ, R24.H0_H0 ;  /* 0x20000018ff1b7230 */ /* 0x000fe40000004100 */
        /* <DEDUP_REMOVED lines=20> */
.L_x_5896:
[----:B------:R-:W-:Y:S05]  /*10ee0*/  BSYNC B1 ;  /* 0x0000000000017941 */ /* 0x000fea0003800000 */
.L_x_5895:
[----:B------:R-:W-:-:S13]  /*10ef0*/  ISETP.GE.AND P0, PT, R234, R71, PT ;  /* 0x00000047ea00720c */ /* 0x000fda0003f06270 */
[----:B------:R-:W-:Y:S05]  /*10f00*/  @P0 BRA `(.L_x_5876) ;  /* 0x0000001000ec0947 */ /* 0x000fea0003800000 */
[----:B------:R4:W5:Y:S01]  /*10f10*/  LDL R63, [R1+0x50] ;  /* 0x00005000013f7983 */ /* 0x0009620000100800 */
[----:B-12---:R-:W1:Y:S01]  /*10f20*/  LDC R33, c[0x0][0x3f4] ;  /* 0x0000fd00ff217b82 */ /* 0x006e620000000800 */
[----:B------:R-:W-:Y:S01]  /*10f30*/  BSSY B1, `(.L_x_5901) ;  /* 0x0000068000017945 */ /* 0x000fe20003800000 */
[----:B------:R-:W-:Y:S02]  /*10f40*/  SHF.R.U32.HI R62, RZ, 0x3, R215 ;  /* 0x00000003ff3e7819 */ /* 0x000fe400000116d7 */
[-C--:B-1----:R-:W-:Y:S02]  /*10f50*/  ISETP.GE.AND P0, PT, R18, R33.reuse, PT ;  /* 0x000000211200720c */ /* 0x082fe40003f06270 */
[-C--:B------:R-:W-:Y:S02]  /*10f60*/  ISETP.GE.AND P1, PT, R206, R33.reuse, PT ;  /* 0x00000021ce00720c */ /* 0x080fe40003f26270 */
[----:B------:R-:W-:-:S09]  /*10f70*/  ISETP.GE.AND P2, PT, R207, R33, PT ;  /* 0x00000021cf00720c */ /* 0x000fd20003f46270 */
[----:B----4-:R-:W-:Y:S05]  /*10f80*/  @P0 BRA `(.L_x_5902) ;  /* 0x0000000400880947 */ /* 0x010fea0003800000 */
[----:B------:R-:W-:Y:S01]  /*10f90*/  LEA.HI R73, R33, R73, RZ, 0x1d ;  /* 0x0000004921497211 */ /* 0x000fe200078fe8ff */
[----:B---3--:R-:W-:Y:S01]  /*10fa0*/  HADD2.F32 R40, -RZ, R90.H1_H1 ;  /* 0x3000005aff287230 */ /* 0x008fe20000004100 */
[----:B-----5:R-:W-:Y:S01]  /*10fb0*/  R2UR UR4, R63 ;  /* 0x000000003f0472ca */ /* 0x020fe200000e0000 */
[--C-:B------:R-:W-:Y:S01]  /*10fc0*/  HADD2.F32 R42, -RZ, R88.reuse.H1_H1 ;  /* 0x30000058ff2a7230 */ /* 0x100fe20000004100 */
[----:B------:R-:W-:Y:S01]  /*10fd0*/  SHF.R.S32.HI R26, RZ, 0x1f, R73 ;  /* 0x0000001fff1a7819 */ /* 0x000fe20000011449 */
[----:B------:R-:W-:Y:S01]  /*10fe0*/  IMAD.SHL.U32 R24, R73, 0x8, RZ ;  /* 0x0000000849187824 */ /* 0x000fe200078e00ff */
[----:B------:R-:W-:Y:S01]  /*10ff0*/  LOP3.LUT R28, R215, 0x38, R18, 0xf8, !PT ;  /* 0x00000038d71c7812 */ /* 0x000fe200078ef812 */
[----:B------:R-:W-:Y:S01]  /*11000*/  HADD2.F32 R88, -RZ, R88.H0_H0 ;  /* 0x20000058ff587230 */ /* 0x000fe20000004100 */
[----:B------:R-:W-:Y:S01]  /*11010*/  LEA.HI R26, R26, R73, RZ, 0x3 ;  /* 0x000000491a1a7211 */ /* 0x000fe200078f18ff */
[----:B------:R-:W-:Y:S01]  /*11020*/  HADD2.F32 R90, -RZ, R90.H0_H0 ;  /* 0x2000005aff5a7230 */ /* 0x000fe20000004100 */
[----:B------:R-:W-:-:S02]  /*11030*/  LOP3.LUT R28, R219, R28, R62, 0xf6, !PT ;  /* 0x0000001cdb1c7212 */ /* 0x000fc400078ef63e */
[----:B------:R-:W-:Y:S01]  /*11040*/  LOP3.LUT R24, R215, 0x38, R24, 0xf8, !PT ;  /* 0x00000038d7187812 */ /* 0x000fe200078ef818 */
[----:B------:R-:W-:Y:S01]  /*11050*/  IMAD.SHL.U32 R26, R26, 0x400, RZ ;  /* 0x000004001a1a7824 */ /* 0x000fe200078e00ff */
[----:B------:R-:W-:Y:S02]  /*11060*/  SHF.R.U32.HI R39, RZ, 0x10, R5 ;  /* 0x00000010ff277819 */ /* 0x000fe40000011605 */
[----:B------:R-:W-:Y:S02]  /*11070*/  LEA R32, R28, UR4, 0x1 ;  /* 0x000000041c207c11 */ /* 0x000fe4000f8e08ff */
[----:B------:R-:W-:Y:S01]  /*11080*/  LOP3.LUT R28, R24, R62, RZ, 0x3c, !PT ;  /* 0x0000003e181c7212 */ /* 0x000fe200078e3cff */
[----:B------:R-:W-:Y:S01]  /*11090*/  HADD2.F32 R39, -RZ, R39.H0_H0 ;  /* 0x20000027ff277230 */ /* 0x000fe20000004100 */
[----:B------:R-:W-:Y:S02]  /*110a0*/  LOP3.LUT R29, R26, 0x7fffe000, RZ, 0xc0, !PT ;  /* 0x7fffe0001a1d7812 */ /* 0x000fe400078ec0ff */
[----:B------:R-:W1:Y:S01]  /*110b0*/  LDS.128 R24, [R32] ;  /* 0x0000000020187984 */ /* 0x000e620000000c00 */
[----:B0-----:R-:W-:-:S02]  /*110c0*/  SHF.R.U64 R61, R48, 0x10, R49 ;  /* 0x00000010303d7819 */ /* 0x001fc40000001231 */
[----:B------:R-:W-:Y:S02]  /*110d0*/  IADD3 R29, R28, R29, R219 ;  /* 0x0000001d1c1d7210 */ /* 0x000fe40007ffe0db */
[----:B------:R-:W-:Y:S02]  /*110e0*/  SHF.R.U32.HI R48, RZ, 0x10, R49 ;  /* 0x00000010ff307819 */ /* 0x000fe40000011631 */
[----:B------:R-:W-:Y:S01]  /*110f0*/  SHF.R.U64 R49, R4, 0x10, R5 ;  /* 0x0000001004317819 */ /* 0x000fe20000001205 */
[----:B------:R-:W-:Y:S01]  /*11100*/  IMAD R34, R29, 0x2, R16 ;  /* 0x000000021d227824 */ /* 0x000fe200078e0210 */
[--C-:B------:R-:W-:Y:S02]  /*11110*/  SHF.R.U64 R60, R50, 0x10, R51.reuse ;  /* 0x00000010323c7819 */ /* 0x100fe40000001233 */
[----:B------:R-:W-:Y:S02]  /*11120*/  SHF.R.U32.HI R50, RZ, 0x10, R51 ;  /* 0x00000010ff327819 */ /* 0x000fe40000011633 */
[----:B------:R-:W0:Y:S01]  /*11130*/  LDS.128 R28, [R34+0x15400] ;  /* 0x01540000221c7984 */ /* 0x000e220000000c00 */
[----:B------:R-:W-:-:S02]  /*11140*/  SHF.R.U32.HI R43, RZ, 0x10, R7 ;  /* 0x00000010ff2b7819 */ /* 0x000fc40000011607 */
[----:B------:R-:W-:Y:S01]  /*11150*/  SHF.R.U64 R47, R6, 0x10, R7 ;  /* 0x00000010062f7819 */ /* 0x000fe20000001207 */
[--C-:B-1----:R-:W-:Y:S02]  /*11160*/  HADD2.F32 R5, -RZ, R25.reuse.H0_H0 ;  /* 0x20000019ff057230 */ /* 0x102fe40000004100 */
[----:B------:R-:W-:Y:S02]  /*11170*/  HADD2.F32 R25, -RZ, R25.H1_H1 ;  /* 0x30000019ff197230 */ /* 0x000fe40000004100 */
[----:B------:R-:W-:Y:S02]  /*11180*/  HADD2.F32 R4, -RZ, R24.H0_H0 ;  /* 0x20000018ff047230 */ /* 0x000fe40000004100 */
[----:B------:R-:W-:Y:S02]  /*11190*/  HADD2.F32 R6, -RZ, R26.H0_H0 ;  /* 0x2000001aff067230 */ /* 0x000fe40000004100 */
[--C-:B------:R-:W-:Y:S02]  /*111a0*/  HADD2.F32 R7, -RZ, R27.reuse.H0_H0 ;  /* 0x2000001bff077230 */ /* 0x100fe40000004100 */
[----:B------:R-:W-:-:S02]  /*111b0*/  HADD2.F32 R27, -RZ, R27.H1_H1 ;  /* 0x3000001bff1b7230 */ /* 0x000fc40000004100 */
[----:B------:R-:W-:Y:S02]  /*111c0*/  HADD2.F32 R24, -RZ, R24.H1_H1 ;  /* 0x30000018ff187230 */ /* 0x000fe40000004100 */
[--C-:B0-----:R-:W-:Y:S02]  /*111d0*/  HADD2.F32 R35, -RZ, R29.reuse.H0_H0 ;  /* 0x2000001dff237230 */ /* 0x101fe40000004100 */
[----:B------:R-:W-:Y:S02]  /*111e0*/  HADD2.F32 R36, -RZ, R29.H1_H1 ;  /* 0x3000001dff247230 */ /* 0x000fe40000004100 */
[----:B------:R-:W-:Y:S02]  /*111f0*/  HADD2.F32 R29, -RZ, R28.H0_H0 ;  /* 0x2000001cff1d7230 */ /* 0x000fe40000004100 */
[C---:B------:R-:W-:Y:S01]  /*11200*/  FMUL.FTZ R44, R35.reuse, R42 ;  /* 0x0000002a232c7220 */ /* 0x040fe20000410000 */
[----:B------:R-:W-:Y:S01]  /*11210*/  FMUL.FTZ R46, R35, R40 ;  /* 0x00000028232e7220 */ /* 0x000fe20000410000 */
[----:B------:R-:W-:-:S02]  /*11220*/  HADD2.F32 R35, -RZ, R48.H0_H0 ;  /* 0x20000030ff237230 */ /* 0x000fc40000004100 */
[C---:B------:R-:W-:Y:S01]  /*11230*/  FFMA.FTZ R44, R5.reuse, R40, -R44 ;  /* 0x00000028052c7223 */ /* 0x040fe2000001082c */
[----:B------:R-:W-:Y:S01]  /*11240*/  FFMA.FTZ R46, R5, R42, R46 ;  /* 0x0000002a052e7223 */ /* 0x000fe2000001002e */
[C---:B------:R-:W-:Y:S01]  /*11250*/  FMUL.FTZ R40, R36.reuse, R39 ;  /* 0x0000002724287220 */ /* 0x040fe20000410000 */
[C---:B------:R-:W-:Y:S01]  /*11260*/  FMUL.FTZ R5, R29.reuse, R88 ;  /* 0x000000581d057220 */ /* 0x040fe20000410000 */
[-C--:B------:R-:W-:Y:S01]  /*11270*/  FMUL.FTZ R29, R29, R90.reuse ;  /* 0x0000005a1d1d7220 */ /* 0x080fe20000410000 */
[-C--:B------:R-:W-:Y:S01]  /*11280*/  FMUL.FTZ R36, R36, R35.reuse ;  /* 0x0000002324247220 */ /* 0x080fe20000410000 */
[C---:B------:R-:W-:Y:S01]  /*11290*/  FFMA.FTZ R41, R25.reuse, R35, -R40 ;  /* 0x0000002319297223 */ /* 0x040fe20000010828 */
[----:B------:R-:W-:Y:S01]  /*112a0*/  FFMA.FTZ R90, R4, R90, -R5 ;  /* 0x0000005a045a7223 */ /* 0x000fe20000010805 */
[----:B------:R-:W-:Y:S02]  /*112b0*/  HADD2.F32 R37, -RZ, R30.H0_H0 ;  /* 0x2000001eff257230 */ /* 0x000fe40000004100 */
[----:B------:R-:W-:Y:S01]  /*112c0*/  FFMA.FTZ R39, R25, R39, R36 ;  /* 0x0000002719277223 */ /* 0x000fe20000010024 */
[----:B------:R-:W-:-:S02]  /*112d0*/  HADD2.F32 R35, -RZ, R89.H0_H0 ;  /* 0x20000059ff237230 */ /* 0x000fc40000004100 */
[----:B------:R-:W-:Y:S01]  /*112e0*/  FFMA.FTZ R88, R4, R88, R29 ;  /* 0x0000005804587223 */ /* 0x000fe2000001001d */
[----:B------:R-:W-:Y:S02]  /*112f0*/  HADD2.F32 R5, -RZ, R91.H0_H0 ;  /* 0x2000005bff057230 */ /* 0x000fe40000004100 */
[----:B------:R-:W-:Y:S02]  /*11300*/  HADD2.F32 R38, -RZ, R31.H0_H0 ;  /* 0x2000001fff267230 */ /* 0x000fe40000004100 */
[C---:B------:R-:W-:Y:S01]  /*11310*/  FMUL.FTZ R25, R37.reuse, R35 ;  /* 0x0000002325197220 */ /* 0x040fe20000410000 */
        /* <DEDUP_REMOVED lines=8> */
[----:B------:R-:W-:Y:S02]  /*113a0*/  HADD2.F32 R4, -RZ, R50.H0_H0 ;  /* 0x20000032ff047230 */ /* 0x000fe40000004100 */
[----:B------:R-:W-:Y:S01]  /*113b0*/  FFMA.FTZ R38, R6, R35, R29 ;  /* 0x0000002306267223 */ /* 0x000fe2000001001d */
[----:B------:R-:W-:Y:S02]  /*113c0*/  HADD2.F32 R28, -RZ, R28.H1_H1 ;  /* 0x3000001cff1c7230 */ /* 0x000fe40000004100 */
[----:B------:R-:W-:Y:S01]  /*113d0*/  FMUL.FTZ R6, R31, R36 ;  /* 0x000000241f067220 */ /* 0x000fe20000410000 */
[----:B------:R-:W-:-:S02]  /*113e0*/  HADD2.F32 R30, -RZ, R30.H1_H1 ;  /* 0x3000001eff1e7230 */ /* 0x000fc40000004100 */
[C---:B------:R-:W-:Y:S01]  /*113f0*/  FFMA.FTZ R40, R7.reuse, R91, -R40 ;  /* 0x0000005b07287223 */ /* 0x040fe20000010828 */
[----:B------:R-:W-:Y:S01]  /*11400*/  FFMA.FTZ R42, R7, R89, R42 ;  /* 0x00000059072a7223 */ /* 0x000fe2000001002a */
[-C--:B------:R-:W-:Y:S01]  /*11410*/  FMUL.FTZ R48, R31, R4.reuse ;  /* 0x000000041f307220 */ /* 0x080fe20000410000 */
[----:B------:R-:W-:Y:S02]  /*11420*/  HADD2.F32 R25, -RZ, R49.H0_H0 ;  /* 0x20000031ff197230 */ /* 0x000fe40000004100 */
[C---:B------:R-:W-:Y:S01]  /*11430*/  FFMA.FTZ R45, R27.reuse, R4, -R6 ;  /* 0x000000041b2d7223 */ /* 0x040fe20000010806 */
[----:B------:R-:W-:Y:S02]  /*11440*/  HADD2.F32 R29, -RZ, R47.H0_H0 ;  /* 0x2000002fff1d7230 */ /* 0x000fe40000004100 */
[----:B------:R-:W-:Y:S01]  /*11450*/  FFMA.FTZ R47, R27, R36, R48 ;  /* 0x000000241b2f7223 */ /* 0x000fe20000010030 */
[----:B------:R-:W-:Y:S02]  /*11460*/  HADD2.F32 R5, -RZ, R61.H0_H0 ;  /* 0x2000003dff057230 */ /* 0x000fe40000004100 */
[----:B------:R-:W-:Y:S01]  /*11470*/  FMUL.FTZ R27, R28, R25 ;  /* 0x000000191c1b7220 */ /* 0x000fe20000410000 */
[----:B------:R-:W-:-:S02]  /*11480*/  HADD2.F32 R7, -RZ, R60.H0_H0 ;  /* 0x2000003cff077230 */ /* 0x000fc40000004100 */
[----:B------:R-:W-:Y:S01]  /*11490*/  FMUL.FTZ R43, R30, R29 ;  /* 0x0000001d1e2b7220 */ /* 0x000fe20000410000 */
[----:B------:R-:W-:Y:S02]  /*114a0*/  HADD2.F32 R26, -RZ, R26.H1_H1 ;  /* 0x3000001aff1a7230 */ /* 0x000fe40000004100 */
[-C--:B------:R-:W-:Y:S01]  /*114b0*/  FMUL.FTZ R28, R28, R5.reuse ;  /* 0x000000051c1c7220 */ /* 0x080fe20000410000 */
[----:B------:R-:W-:Y:S01]  /*114c0*/  FFMA.FTZ R31, R24, R5, -R27 ;  /* 0x00000005181f7223 */ /* 0x000fe2000001081b */
[-C--:B------:R-:W-:Y:S01]  /*114d0*/  FMUL.FTZ R30, R30, R7.reuse ;  /* 0x000000071e1e7220 */ /* 0x080fe20000410000 */
        /* <DEDUP_REMOVED lines=13> */
.L_x_5902:
[----:B------:R-:W-:Y:S05]  /*115b0*/  BSYNC B1 ;  /* 0x0000000000017941 */ /* 0x000fea0003800000 */
.L_x_5901:
[----:B------:R-:W-:Y:S04]  /*115c0*/  BSSY B1, `(.L_x_5903) ;  /* 0x0000068000017945 */ /* 0x000fe80003800000 */
[----:B------:R-:W-:Y:S05]  /*115d0*/  @P1 BRA `(.L_x_5904) ;  /* 0x0000000400981947 */ /* 0x000fea0003800000 */
[----:B------:R-:W-:Y:S01]  /*115e0*/  LEA.HI R72, R33, R72, RZ, 0x1d ;  /* 0x0000004821487211 */ /* 0x000fe200078fe8ff */
[----:B------:R-:W-:Y:S01]  /*115f0*/  HADD2.F32 R35, -RZ, R82.H1_H1 ;  /* 0x30000052ff237230 */ /* 0x000fe20000004100 */
[----:B------:R-:W-:Y:S01]  /*11600*/  LEA.HI R21, R21, R206, RZ, 0x6 ;  /* 0x000000ce15157211 */ /* 0x000fe200078f30ff */
[--C-:B------:R-:W-:Y:S01]  /*11610*/  HADD2.F32 R37, -RZ, R80.reuse.H1_H1 ;  /* 0x30000050ff257230 */ /* 0x100fe20000004100 */
[----:B-1----:R-:W-:Y:S01]  /*11620*/  SHF.R.S32.HI R5, RZ, 0x1f, R72 ;  /* 0x0000001fff057819 */ /* 0x002fe20000011448 */
[----:B------:R-:W-:Y:S01]  /*11630*/  IMAD.SHL.U32 R4, R72, 0x8, RZ ;  /* 0x0000000848047824 */ /* 0x000fe200078e00ff */
[----:B------:R-:W-:Y:S01]  /*11640*/  SHF.L.U32 R21, R21, 0x7, RZ ;  /* 0x0000000715157819 */ /* 0x000fe200000006ff */
[----:B------:R-:W-:Y:S01]  /*11650*/  HADD2.F32 R80, -RZ, R80.H0_H0 ;  /* 0x20000050ff507230 */ /* 0x000fe20000004100 */
[----:B------:R-:W-:Y:S01]  /*11660*/  LEA.HI R5, R5, R72, RZ, 0x3 ;  /* 0x0000004805057211 */ /* 0x000fe200078f18ff */
[----:B------:R-:W-:Y:S01]  /*11670*/  HADD2.F32 R82, -RZ, R82.H0_H0 ;  /* 0x20000052ff527230 */ /* 0x000fe20000004100 */
[----:B------:R-:W-:-:S02]  /*11680*/  LOP3.LUT R4, R215, 0x38, R4, 0xf8, !PT ;  /* 0x00000038d7047812 */ /* 0x000fc400078ef804 */
[----:B------:R-:W-:Y:S01]  /*11690*/  LOP3.LUT R6, R21, 0xffffe000, RZ, 0xc0, !PT ;  /* 0xffffe00015067812 */ /* 0x000fe200078ec0ff */
[----:B------:R-:W-:Y:S01]  /*116a0*/  IMAD.SHL.U32 R5, R5, 0x400, RZ ;  /* 0x0000040005057824 */ /* 0x000fe200078e00ff */
[----:B---3--:R-:W-:Y:S02]  /*116b0*/  LOP3.LUT R24, R4, R62, RZ, 0x3c, !PT ;  /* 0x0000003e04187212 */ /* 0x008fe400078e3cff */
[----:B-----5:R-:W-:Y:S02]  /*116c0*/  R2UR UR4, R63 ;  /* 0x000000003f0472ca */ /* 0x020fe400000e0000 */
[----:B------:R-:W-:Y:S02]  /*116d0*/  LOP3.LUT R21, R5, 0x7fffe000, RZ, 0xc0, !PT ;  /* 0x7fffe00005157812 */ /* 0x000fe400078ec0ff */
[----:B------:R-:W-:Y:S02]  /*116e0*/  LOP3.LUT R69, R215, 0x38, R69, 0xf8, !PT ;  /* 0x00000038d7457812 */ /* 0x000fe400078ef845 */
[----:B------:R-:W-:-:S02]  /*116f0*/  IADD3 R21, R24, R21, R219 ;  /* 0x0000001518157210 */ /* 0x000fc40007ffe0db */
[----:B------:R-:W-:Y:S02]  /*11700*/  LOP3.LUT R69, R69, R62, RZ, 0x3c, !PT ;  /* 0x0000003e45457212 */ /* 0x000fe400078e3cff */
[----:B------:R-:W-:Y:S01]  /*11710*/  SHF.R.U64 R45, R52, 0x10, R53 ;  /* 0x00000010342d7819 */ /* 0x000fe20000001235 */
[----:B------:R-:W-:Y:S01]  /*11720*/  IMAD R21, R21, 0x2, R16 ;  /* 0x0000000215157824 */ /* 0x000fe200078e0210 */
[----:B------:R-:W-:Y:S02]  /*11730*/  IADD3 R6, R69, R6, R219 ;  /* 0x0000000645067210 */ /* 0x000fe40007ffe0db */
[----:B------:R-:W-:Y:S02]  /*11740*/  SHF.R.U32.HI R52, RZ, 0x10, R53 ;  /* 0x00000010ff347819 */ /* 0x000fe40000011635 */
[----:B------:R-:W1:Y:S01]  /*11750*/  LDS.128 R24, [R21+0x15400] ;  /* 0x0154000015187984 */ /* 0x000e620000000c00 */
[----:B------:R-:W-:Y:S02]  /*11760*/  LEA R46, R6, UR4, 0x1 ;  /* 0x00000004062e7c11 */ /* 0x000fe4000f8e08ff */
[----:B------:R-:W-:-:S02]  /*11770*/  SHF.R.U32.HI R32, RZ, 0x10, R9 ;  /* 0x00000010ff207819 */ /* 0x000fc40000011609 */
[----:B------:R-:W-:Y:S01]  /*11780*/  SHF.R.U64 R43, R8, 0x10, R9 ;  /* 0x00000010082b7819 */ /* 0x000fe20000001209 */
[----:B------:R-:W2:Y:S01]  /*11790*/  LDS.128 R4, [R46] ;  /* 0x000000002e047984 */ /* 0x000ea20000000c00 */
[----:B------:R-:W-:Y:S01]  /*117a0*/  SHF.R.U32.HI R38, RZ, 0x10, R11 ;  /* 0x00000010ff267819 */ /* 0x000fe2000001160b */
[----:B------:R-:W-:Y:S01]  /*117b0*/  HADD2.F32 R32, -RZ, R32.H0_H0 ;  /* 0x20000020ff207230 */ /* 0x000fe20000004100 */
[--C-:B------:R-:W-:Y:S02]  /*117c0*/  SHF.R.U64 R44, R54, 0x10, R55.reuse ;  /* 0x00000010362c7819 */ /* 0x100fe40000001237 */
[----:B------:R-:W-:Y:S02]  /*117d0*/  SHF.R.U32.HI R54, RZ, 0x10, R55 ;  /* 0x00000010ff367819 */ /* 0x000fe40000011637 */
[----:B------:R-:W-:Y:S01]  /*117e0*/  SHF.R.U64 R42, R10, 0x10, R11 ;  /* 0x000000100a2a7819 */ /* 0x000fe2000000120b */
[--C-:B-1----:R-:W-:Y:S02]  /*117f0*/  HADD2.F32 R28, -RZ, R25.reuse.H0_H0 ;  /* 0x20000019ff1c7230 */ /* 0x102fe40000004100 */
[----:B------:R-:W-:-:S02]  /*11800*/  HADD2.F32 R29, -RZ, R25.H1_H1 ;  /* 0x30000019ff1d7230 */ /* 0x000fc40000004100 */
[----:B------:R-:W-:Y:S02]  /*11810*/  HADD2.F32 R25, -RZ, R24.H0_H0 ;  /* 0x20000018ff197230 */ /* 0x000fe40000004100 */
[C---:B------:R-:W-:Y:S01]  /*11820*/  FMUL.FTZ R39, R28.reuse, R37 ;  /* 0x000000251c277220 */ /* 0x040fe20000410000 */
[----:B------:R-:W-:Y:S01]  /*11830*/  FMUL.FTZ R41, R28, R35 ;  /* 0x000000231c297220 */ /* 0x000fe20000410000 */
[----:B------:R-:W-:Y:S02]  /*11840*/  HADD2.F32 R28, -RZ, R52.H0_H0 ;  /* 0x20000034ff1c7230 */ /* 0x000fe40000004100 */
[C---:B------:R-:W-:Y:S01]  /*11850*/  FMUL.FTZ R34, R29.reuse, R32 ;  /* 0x000000201d227220 */ /* 0x040fe20000410000 */
[--C-:B--2---:R-:W-:Y:S02]  /*11860*/  HADD2.F32 R8, -RZ, R5.reuse.H0_H0 ;  /* 0x20000005ff087230 */ /* 0x104fe40000004100 */
[----:B------:R-:W-:Y:S02]  /*11870*/  HADD2.F32 R9, -RZ, R5.H1_H1 ;  /* 0x30000005ff097230 */ /* 0x000fe40000004100 */
[----:B------:R-:W-:Y:S01]  /*11880*/  FMUL.FTZ R36, R29, R28 ;  /* 0x0000001c1d247220 */ /* 0x000fe20000410000 */
[----:B------:R-:W-:-:S02]  /*11890*/  HADD2.F32 R5, -RZ, R4.H0_H0 ;  /* 0x20000004ff057230 */ /* 0x000fc40000004100 */
[C---:B------:R-:W-:Y:S01]  /*118a0*/  FFMA.FTZ R39, R8.reuse, R35, -R39 ;  /* 0x0000002308277223 */ /* 0x040fe20000010827 */
[----:B------:R-:W-:Y:S01]  /*118b0*/  FFMA.FTZ R41, R8, R37, R41 ;  /* 0x0000002508297223 */ /* 0x000fe20000010029 */
[----:B------:R-:W-:Y:S01]  /*118c0*/  FMUL.FTZ R8, R25, R80 ;  /* 0x0000005019087220 */ /* 0x000fe20000410000 */
[C---:B------:R-:W-:Y:S01]  /*118d0*/  FFMA.FTZ R34, R9.reuse, R28, -R34 ;  /* 0x0000001c09227223 */ /* 0x040fe20000010822 */
[----:B------:R-:W-:Y:S01]  /*118e0*/  FFMA.FTZ R36, R9, R32, R36 ;  /* 0x0000002009247223 */ /* 0x000fe20000010024 */
[----:B------:R-:W-:Y:S02]  /*118f0*/  HADD2.F32 R30, -RZ, R26.H0_H0 ;  /* 0x2000001aff1e7230 */ /* 0x000fe40000004100 */
[-C--:B------:R-:W-:Y:S01]  /*11900*/  FMUL.FTZ R25, R25, R82.reuse ;  /* 0x0000005219197220 */ /* 0x080fe20000410000 */
[----:B------:R-:W-:Y:S02]  /*11910*/  HADD2.F32 R29, -RZ, R81.H0_H0 ;  /* 0x20000051ff1d7230 */ /* 0x000fe40000004100 */
[----:B------:R-:W-:Y:S01]  /*11920*/  FFMA.FTZ R82, R5, R82, -R8 ;  /* 0x0000005205527223 */ /* 0x000fe20000010808 */
[----:B------:R-:W-:-:S02]  /*11930*/  HADD2.F32 R9, -RZ, R83.H0_H0 ;  /* 0x20000053ff097230 */ /* 0x000fc40000004100 */
[----:B------:R-:W-:Y:S01]  /*11940*/  FFMA.FTZ R80, R5, R80, R25 ;  /* 0x0000005005507223 */ /* 0x000fe20000010019 */
[----:B------:R-:W-:Y:S02]  /*11950*/  HADD2.F32 R31, -RZ, R27.H0_H0 ;  /* 0x2000001bff1f7230 */ /* 0x000fe40000004100 */
[C---:B------:R-:W-:Y:S01]  /*11960*/  FMUL.FTZ R5, R30.reuse, R29 ;  /* 0x0000001d1e057220 */ /* 0x040fe20000410000 */
[----:B------:R-:W-:Y:S02]  /*11970*/  HADD2.F32 R32, -RZ, R81.H1_H1 ;  /* 0x30000051ff207230 */ /* 0x000fe40000004100 */
[----:B------:R-:W-:Y:S01]  /*11980*/  FMUL.FTZ R25, R30, R9 ;  /* 0x000000091e197220 */ /* 0x000fe20000410000 */
[----:B------:R-:W-:Y:S02]  /*11990*/  HADD2.F32 R8, -RZ, R83.H1_H1 ;  /* 0x30000053ff087230 */ /* 0x000fe40000004100 */
[----:B------:R-:W-:Y:S02]  /*119a0*/  HADD2.F32 R30, -RZ, R38.H0_H0 ;  /* 0x20000026ff1e7230 */ /* 0x000fe40000004100 */
[----:B------:R-:W-:Y:S01]  /*119b0*/  FMUL.FTZ R38, R31, R32 ;  /* 0x000000201f267220 */ /* 0x000fe20000410000 */
[----:B------:R-:W-:-:S02]  /*119c0*/  HADD2.F32 R11, -RZ, R7.H0_H0 ;  /* 0x20000007ff0b7230 */ /* 0x000fc40000004100 */
[-C--:B------:R-:W-:Y:S01]  /*119d0*/  FMUL.FTZ R31, R31, R8.reuse ;  /* 0x000000081f1f7220 */ /* 0x080fe20000410000 */
[----:B------:R-:W-:Y:S02]  /*119e0*/  HADD2.F32 R10, -RZ, R6.H0_H0 ;  /* 0x20000006ff0a7230 */ /* 0x000fe40000004100 */
[----:B------:R-:W-:Y:S02]  /*119f0*/  HADD2.F32 R27, -RZ, R27.H1_H1 ;  /* 0x3000001bff1b7230 */ /* 0x000fe40000004100 */
[C---:B------:R-:W-:Y:S01]  /*11a00*/  FFMA.FTZ R38, R11.reuse, R8, -R38 ;  /* 0x000000080b267223 */ /* 0x040fe20000010826 */
[----:B------:R-:W-:Y:S02]  /*11a10*/  HADD2.F32 R28, -RZ, R54.H0_H0 ;  /* 0x20000036ff1c7230 */ /* 0x000fe40000004100 */
[----:B------:R-:W-:Y:S01]  /*11a20*/  FFMA.FTZ R32, R11, R32, R31 ;  /* 0x000000200b207223 */ /* 0x000fe2000001001f */
[----:B------:R-:W-:Y:S02]  /*11a30*/  HADD2.F32 R7, -RZ, R7.H1_H1 ;  /* 0x30000007ff077230 */ /* 0x000fe40000004100 */
[----:B------:R-:W-:Y:S01]  /*11a40*/  FFMA.FTZ R35, R10, R9, -R5 ;  /* 0x000000090a237223 */ /* 0x000fe20000010805 */
[----:B------:R-:W-:-:S02]  /*11a50*/  HADD2.F32 R24, -RZ, R24.H1_H1 ;  /* 0x30000018ff187230 */ /* 0x000fc40000004100 */
[C---:B------:R-:W-:Y:S01]  /*11a60*/  FMUL.FTZ R40, R27.reuse, R30 ;  /* 0x0000001e1b287220 */ /* 0x040fe20000410000 */
[-C--:B------:R-:W-:Y:S01]  /*11a70*/  FMUL.FTZ R8, R27, R28.reuse ;  /* 0x0000001c1b087220 */ /* 0x080fe20000410000 */
[----:B------:R-:W-:Y:S02]  /*11a80*/  HADD2.F32 R11, -RZ, R43.H0_H0 ;  /* 0x2000002bff0b7230 */ /* 0x000fe40000004100 */
[----:B------:R-:W-:Y:S01]  /*11a90*/  FFMA.FTZ R10, R10, R29, R25 ;  /* 0x0000001d0a0a7223 */ /* 0x000fe20000010019 */
[----:B------:R-:W-:Y:S02]  /*11aa0*/  HADD2.F32 R5, -RZ, R45.H0_H0 ;  /* 0x2000002dff057230 */ /* 0x000fe40000004100 */
[C---:B------:R-:W-:Y:S01]  /*11ab0*/  FFMA.FTZ R37, R7.reuse, R28, -R40 ;  /* 0x0000001c07257223 */ /* 0x040fe20000010828 */
[----:B------:R-:W-:Y:S02]  /*11ac0*/  HADD2.F32 R26, -RZ, R26.H1_H1 ;  /* 0x3000001aff1a7230 */ /* 0x000fe40000004100 */
[----:B------:R-:W-:Y:S01]  /*11ad0*/  FFMA.FTZ R43, R7, R30, R8 ;  /* 0x0000001e072b7223 */ /* 0x000fe20000010008 */
[----:B------:R-:W-:-:S02]  /*11ae0*/  HADD2.F32 R25, -RZ, R42.H0_H0 ;  /* 0x2000002aff197230 */ /* 0x000fc40000004100 */
[C---:B------:R-:W-:Y:S01]  /*11af0*/  FMUL.FTZ R7, R24.reuse, R11 ;  /* 0x0000000b18077220 */ /* 0x040fe20000410000 */
[----:B------:R-:W-:Y:S02]  /*11b00*/  HADD2.F32 R9, -RZ, R44.H0_H0 ;  /* 0x2000002cff097230 */ /* 0x000fe40000004100 */
        /* <DEDUP_REMOVED lines=19> */
.L_x_5904:
[----:B------:R-:W-:Y:S05]  /*11c40*/  BSYNC B1 ;  /* 0x0000000000017941 */ /* 0x000fea0003800000 */
.L_x_5903:
[----:B------:R-:W-:Y:S05]  /*11c50*/  @P2 BRA `(.L_x_5876) ;  /* 0x0000000400982947 */ /* 0x000fea0003800000 */
[----:B------:R-:W-:Y:S01]  /*11c60*/  LEA.HI R0, R0, R207, RZ, 0x6 ;  /* 0x000000cf00007211 */ /* 0x000fe200078f30ff */
[----:B-1-3--:R-:W-:Y:S01]  /*11c70*/  HADD2.F32 R25, -RZ, R76.H1_H1 ;  /* 0x3000004cff197230 */ /* 0x00afe20000004100 */
[----:B------:R-:W-:Y:S01]  /*11c80*/  LEA.HI R20, R33, R20, RZ, 0x1d ;  /* 0x0000001421147211 */ /* 0x000fe200078fe8ff */
[--C-:B------:R-:W-:Y:S01]  /*11c90*/  HADD2.F32 R26, -RZ, R70.reuse.H1_H1 ;  /* 0x30000046ff1a7230 */ /* 0x100fe20000004100 */
[----:B--2---:R-:W-:Y:S01]  /*11ca0*/  LOP3.LUT R4, R215, 0x38, R3, 0xf8, !PT ;  /* 0x00000038d7047812 */ /* 0x004fe200078ef803 */
[----:B------:R-:W-:Y:S01]  /*11cb0*/  IMAD.SHL.U32 R0, R0, 0x80, RZ ;  /* 0x0000008000007824 */ /* 0x000fe200078e00ff */
[----:B------:R-:W-:Y:S01]  /*11cc0*/  SHF.R.S32.HI R3, RZ, 0x1f, R20 ;  /* 0x0000001fff037819 */ /* 0x000fe20000011414 */
[----:B------:R-:W-:Y:S01]  /*11cd0*/  HADD2.F32 R70, -RZ, R70.H0_H0 ;  /* 0x20000046ff467230 */ /* 0x000fe20000004100 */
[----:B------:R-:W-:Y:S01]  /*11ce0*/  LOP3.LUT R5, R4, R62, RZ, 0x3c, !PT ;  /* 0x0000003e04057212 */ /* 0x000fe200078e3cff */
[----:B------:R-:W-:Y:S01]  /*11cf0*/  HADD2.F32 R76, -RZ, R76.H0_H0 ;  /* 0x2000004cff4c7230 */ /* 0x000fe20000004100 */
[----:B------:R-:W-:Y:S01]  /*11d00*/  LOP3.LUT R4, R0, 0xffffe000, RZ, 0xc0, !PT ;  /* 0xffffe00000047812 */ /* 0x000fe200078ec0ff */
[----:B------:R-:W-:Y:S01]  /*11d10*/  IMAD.SHL.U32 R0, R20, 0x8, RZ ;  /* 0x0000000814007824 */ /* 0x000fe200078e00ff */
[----:B------:R-:W-:-:S02]  /*11d20*/  LEA.HI R3, R3, R20, RZ, 0x3 ;  /* 0x0000001403037211 */ /* 0x000fc400078f18ff */
[----:B-----5:R-:W-:Y:S02]  /*11d30*/  R2UR UR4, R63 ;  /* 0x000000003f0472ca */ /* 0x020fe400000e0000 */
[----:B------:R-:W-:Y:S01]  /*11d40*/  LOP3.LUT R0, R215, 0x38, R0, 0xf8, !PT ;  /* 0x00000038d7007812 */ /* 0x000fe200078ef800 */
[----:B------:R-:W-:Y:S01]  /*11d50*/  IMAD.SHL.U32 R3, R3, 0x400, RZ ;  /* 0x0000040003037824 */ /* 0x000fe200078e00ff */
[----:B------:R-:W-:Y:S02]  /*11d60*/  IADD3 R4, R5, R4, R219 ;  /* 0x0000000405047210 */ /* 0x000fe40007ffe0db */
[----:B------:R-:W-:Y:S02]  /*11d70*/  LOP3.LUT R0, R0, R62, RZ, 0x3c, !PT ;  /* 0x0000003e00007212 */ /* 0x000fe400078e3cff */
[----:B------:R-:W-:Y:S02]  /*11d80*/  LOP3.LUT R3, R3, 0x7fffe000, RZ, 0xc0, !PT ;  /* 0x7fffe00003037812 */ /* 0x000fe400078ec0ff */
[----:B------:R-:W-:-:S02]  /*11d90*/  SHF.R.U32.HI R27, RZ, 0x10, R13 ;  /* 0x00000010ff1b7819 */ /* 0x000fc4000001160d */
[----:B------:R-:W-:Y:S02]  /*11da0*/  IADD3 R3, R0, R3, R219 ;  /* 0x0000000300037210 */ /* 0x000fe40007ffe0db */
[----:B------:R-:W-:Y:S01]  /*11db0*/  LEA R37, R4, UR4, 0x1 ;  /* 0x0000000404257c11 */ /* 0x000fe2000f8e08ff */
[----:B------:R-:W-:Y:S01]  /*11dc0*/  HADD2.F32 R27, -RZ, R27.H0_H0 ;  /* 0x2000001bff1b7230 */ /* 0x000fe20000004100 */
[----:B------:R-:W-:Y:S02]  /*11dd0*/  LEA R3, R3, R16, 0x1 ;  /* 0x0000001003037211 */ /* 0x000fe400078e08ff */
[--C-:B------:R-:W-:Y:S01]  /*11de0*/  SHF.R.U64 R33, R14, 0x10, R15.reuse ;  /* 0x000000100e217819 */ /* 0x100fe2000000120f */
[----:B------:R-:W1:Y:S01]  /*11df0*/  LDS.128 R4, [R37] ;  /* 0x0000000025047984 */ /* 0x000e620000000c00 */
[----:B------:R-:W-:Y:S02]  /*11e00*/  SHF.R.U32.HI R32, RZ, 0x10, R15 ;  /* 0x00000010ff207819 */ /* 0x000fe4000001160f */
[--C-:B------:R-:W-:Y:S01]  /*11e10*/  SHF.R.U64 R36, R56, 0x10, R57.reuse ;  /* 0x0000001038247819 */ /* 0x100fe20000001239 */
[----:B------:R-:W2:Y:S01]  /*11e20*/  LDS.128 R8, [R3+0x15400] ;  /* 0x0154000003087984 */ /* 0x000ea20000000c00 */
[----:B------:R-:W-:-:S02]  /*11e30*/  SHF.R.U32.HI R56, RZ, 0x10, R57 ;  /* 0x00000010ff387819 */ /* 0x000fc40000011639 */
[----:B------:R-:W-:Y:S02]  /*11e40*/  SHF.R.U64 R34, R12, 0x10, R13 ;  /* 0x000000100c227819 */ /* 0x000fe4000000120d */
[--C-:B------:R-:W-:Y:S02]  /*11e50*/  SHF.R.U64 R35, R58, 0x10, R59.reuse ;  /* 0x000000103a237819 */ /* 0x100fe4000000123b */
[----:B------:R-:W-:Y:S01]  /*11e60*/  SHF.R.U32.HI R58, RZ, 0x10, R59 ;  /* 0x00000010ff3a7819 */ /* 0x000fe2000001163b */
[--C-:B-1----:R-:W-:Y:S02]  /*11e70*/  HADD2.F32 R12, -RZ, R5.reuse.H0_H0 ;  /* 0x20000005ff0c7230 */ /* 0x102fe40000004100 */
[----:B------:R-:W-:Y:S02]  /*11e80*/  HADD2.F32 R5, -RZ, R5.H1_H1 ;  /* 0x30000005ff057230 */ /* 0x000fe40000004100 */
[--C-:B--2---:R-:W-:Y:S02]  /*11e90*/  HADD2.F32 R15, -RZ, R9.reuse.H0_H0 ;  /* 0x20000009ff0f7230 */ /* 0x104fe40000004100 */
[----:B------:R-:W-:-:S02]  /*11ea0*/  HADD2.F32 R20, -RZ, R9.H1_H1 ;  /* 0x30000009ff147230 */ /* 0x000fc40000004100 */
[----:B------:R-:W-:Y:S02]  /*11eb0*/  HADD2.F32 R9, -RZ, R8.H0_H0 ;  /* 0x20000008ff097230 */ /* 0x000fe40000004100 */
        /* <DEDUP_REMOVED lines=64> */
.L_x_5876:
[----:B------:R-:W-:Y:S05]  /*122c0*/  BSYNC B0 ;  /* 0x0000000000007941 */ /* 0x000fea0003800000 */
.L_x_5854:
        /* <DEDUP_REMOVED lines=8> */
.L_x_5852:
[----:B0--3--:R-:W3:Y:S02]  /*12350*/  LDL R0, [R1+0x4c] ;  /* 0x00004c0001007983 */ /* 0x009ee40000100800 */
[----:B---3--:R-:W-:-:S13]  /*12360*/  R2UR UR4, R0 ;  /* 0x00000000000472ca */ /* 0x008fda00000e0000 */
[----:B------:R-:W-:-:S05]  /*12370*/  IMAD.U32 R0, RZ, RZ, UR4 ;  /* 0x00000004ff007e24 */ /* 0x000fca000f8e00ff */
[----:B------:R-:W-:-:S13]  /*12380*/  ISETP.NE.AND P0, PT, R0, 0x3, PT ;  /* 0x000000030000780c */ /* 0x000fda0003f05270 */
[----:B------:R-:W-:Y:S05]  /*12390*/  @!P0 BRA `(.L_x_5905) ;  /* 0x0000000000048947 */ /* 0x000fea0003800000 */
[----:B------:R-:W-:Y:S01]  /*123a0*/  BPT.TRAP 0x1 ;  /* 0x000000040000795c */ /* 0x000fe20000300000 */
.L_x_5905:
[----:B-12-4-:R-:W-:Y:S01]  /*123b0*/  IMAD R3, R205, 0x8, R16 ;  /* 0x00000008cd037824 */ /* 0x016fe200078e0210 */
[----:B------:R-:W-:-:S04]  /*123c0*/  SHF.L.U32 R0, R208, 0x1f, RZ ;  /* 0x0000001fd0007819 */ /* 0x000fc800000006ff */
[----:B------:R0:W1:Y:S01]  /*123d0*/  SYNCS.PHASECHK.TRANS64.TRYWAIT P2, [R3+URZ+0x36830], R0 ;  /* 0x03683000030075a7 */ /* 0x000062000804017f */
[----:B------:R-:W-:Y:S05]  /*123e0*/  @!P0 BRA `(.L_x_5906) ;  /* 0x0000000000048947 */ /* 0x000fea0003800000 */
[----:B------:R-:W-:Y:S01]  /*123f0*/  BPT.TRAP 0x1 ;  /* 0x000000040000795c */ /* 0x000fe20000300000 */
.L_x_5906:
[----:B------:R-:W2:Y:S02]  /*12400*/  S2R R4, SR_TID.X ;  /* 0x0000000000047919 */ /* 0x000ea40000002100 */
[----:B--2---:R-:W-:-:S04]  /*12410*/  LOP3.LUT R4, R4, 0x7f, RZ, 0xc0, !PT ;  /* 0x0000007f04047812 */ /* 0x004fc800078ec0ff */
[----:B------:R-:W-:Y:S01]  /*12420*/  ISETP.NE.AND P1, PT, R4, RZ, PT ;  /* 0x000000ff0400720c */ /* 0x000fe20003f25270 */
[----:B-1----:R-:W-:-:S12]  /*12430*/  @P2 BRA `(.L_x_5907) ;  /* 0x0000000000082947 */ /* 0x002fd80003800000 */
[----:B------:R-:W1:Y:S02]  /*12440*/  SYNCS.PHASECHK.TRANS64.TRYWAIT P2, [R3+URZ+0x36830], R0 ;  /* 0x03683000030075a7 */ /* 0x000e64000804017f */
[----:B-1----:R-:W-:Y:S05]  /*12450*/  @!P2 BRA `(.L_x_5908) ;  /* 0x000001d800c0a947 */ /* 0x002fea0003800000 */
.L_x_5907:
        /* <DEDUP_REMOVED lines=12> */
[----:B------:R-:W-:Y:S01]  /*12520*/  R2UR UR7, R7 ;  /* 0x00000000070772ca */ /* 0x000fe200000e0000 */
[----:B------:R-:W-:Y:S01]  /*12530*/  IMAD.MOV.U32 R7, RZ, RZ, 0x40000040 ;  /* 0x40000040ff077424 */ /* 0x000fe200078e00ff */
[----:B------:R-:W-:Y:S01]  /*12540*/  LOP3.LUT R220, R0, 0x10000, RZ, 0xfc, !PT ;  /* 0x0001000000dc7812 */ /* 0x000fe200078efcff */
[----:B------:R-:W-:Y:S01]  /*12550*/  ULOP3.LUT UR20, UR20, 0x10000, URZ, 0xfc, !UPT ;  /* 0x0001000014147892 */ /* 0x000fe2000f8efc3f */
[----:B------:R-:W-:Y:S01]  /*12560*/  IMAD.U32 R13, RZ, RZ, UR9 ;  /* 0x00000009ff0d7e24 */ /* 0x000fe2000f8e00ff */
[----:B------:R-:W-:Y:S01]  /*12570*/  UMOV UR13, UR17 ;  /* 0x00000011000d7c82 */ /* 0x000fe20008000000 */
[----:B------:R-:W-:Y:S01]  /*12580*/  IMAD.MOV.U32 R9, RZ, RZ, 0x40000040 ;  /* 0x40000040ff097424 */ /* 0x000fe200078e00ff */
[----:B------:R-:W-:Y:S01]  /*12590*/  UMOV UR25, 0x40000040 ;  /* 0x4000004000197882 */ /* 0x000fe20000000000 */
[----:B------:R-:W-:Y:S01]  /*125a0*/  IMAD R4, R205, 0xa80, R220 ;  /* 0x00000a80cd047824 */ /* 0x000fe200078e02dc */
[----:B------:R-:W-:Y:S01]  /*125b0*/  UMOV UR23, UR25 ;  /* 0x0000001900177c82 */ /* 0x000fe20008000000 */
[----:B------:R-:W-:Y:S01]  /*125c0*/  UMOV UR8, UR20 ;  /* 0x0000001400087c82 */ /* 0x000fe20008000000 */
[----:B------:R-:W-:Y:S01]  /*125d0*/  R2UR UR15, R9 ;  /* 0x00000000090f72ca */ /* 0x000fe200000e0000 */
[C---:B------:R-:W-:Y:S01]  /*125e0*/  VIADD R6, R4.reuse, 0x80 ;  /* 0x0000008004067836 */ /* 0x040fe20000000000 */
[----:B------:R-:W-:Y:S01]  /*125f0*/  R2UR UR10, R4 ;  /* 0x00000000040a72ca */ /* 0x000fe200000e0000 */
[----:B------:R-:W-:Y:S01]  /*12600*/  UMOV UR16, UR8 ;  /* 0x0000000800107c82 */ /* 0x000fe20008000000 */
[----:B------:R-:W-:Y:S01]  /*12610*/  MOV R12, UR8 ;  /* 0x00000008000c7c02 */ /* 0x000fe20008000f00 */
[----:B------:R-:W-:Y:S01]  /*12620*/  UMOV UR4, UR16 ;  /* 0x0000001000047c82 */ /* 0x000fe20008000000 */
[----:B------:R-:W-:Y:S01]  /*12630*/  R2UR UR6, R6 ;  /* 0x00000000060672ca */ /* 0x000fe200000e0000 */
[C---:B------:R-:W-:Y:S01]  /*12640*/  VIADD R6, R4.reuse, 0x100 ;  /* 0x0000010004067836 */ /* 0x040fe20000000000 */
[----:B------:R-:W-:Y:S01]  /*12650*/  UMOV UR12, UR16 ;  /* 0x00000010000c7c82 */ /* 0x000fe20008000000 */
[C---:B------:R-:W-:Y:S01]  /*12660*/  VIADD R8, R4.reuse, 0x200 ;  /* 0x0000020004087836 */ /* 0x040fe20000000000 */
[----:B------:R0:W-:Y:S01]  /*12670*/  STL.64 [R1+0x38], R12 ;  /* 0x0000380c01007387 */ /* 0x0001e20000100a00 */
[----:B------:R-:W-:Y:S01]  /*12680*/  IMAD.MOV.U32 R9, RZ, RZ, 0x40000040 ;  /* 0x40000040ff097424 */ /* 0x000fe200078e00ff */
[----:B------:R-:W-:Y:S01]  /*12690*/  UIADD3 UR52, UR20, 0x406, URZ ;  /* 0x0000040614347890 */ /* 0x000fe2000fffe03f */
[----:B------:R-:W-:Y:S01]  /*126a0*/  VIADD R10, R4, 0xa04 ;  /* 0x00000a04040a7836 */ /* 0x000fe20000000000 */
[----:B------:R-:W-:Y:S01]  /*126b0*/  R2UR UR14, R8 ;  /* 0x00000000080e72ca */ /* 0x000fe200000e0000 */
[----:B------:R-:W-:Y:S01]  /*126c0*/  HGMMA.64x16x16.F32 R72, gdesc[UR8], RZ, !UPT, gsb0 ;  /* 0x00200000084879f0 */ /* 0x000fe2000c0008ff */
[----:B------:R-:W-:Y:S01]  /*126d0*/  UMOV UR8, UR16 ;  /* 0x0000001000087c82 */ /* 0x000fe20008000000 */
[----:B------:R-:W-:Y:S01]  /*126e0*/  UMOV UR9, UR17 ;  /* 0x0000001100097c82 */ /* 0x000fe20008000000 */
[----:B------:R-:W-:Y:S01]  /*126f0*/  VIADD R8, R4, 0x300 ;  /* 0x0000030004087836 */ /* 0x000fe20000000000 */
[----:B------:R-:W-:Y:S01]  /*12700*/  R2UR UR19, R9 ;  /* 0x00000000091372ca */ /* 0x000fe200000e0000 */
[----:B------:R-:W-:Y:S01]  /*12710*/  IMAD.MOV.U32 R9, RZ, RZ, 0x40000040 ;  /* 0x40000040ff097424 */ /* 0x000fe200078e00ff */
[----:B------:R-:W-:Y:S01]  /*12720*/  UMOV UR53, 0x40000040 ;  /* 0x4000004000357882 */ /* 0x000fe20000000000 */
[----:B0-----:R-:W-:Y:S01]  /*12730*/  IMAD.U32 R13, RZ, RZ, UR25 ;  /* 0x00000019ff0d7e24 */ /* 0x001fe2000f8e00ff */
[----:B------:R-:W-:Y:S01]  /*12740*/  R2UR UR18, R8 ;  /* 0x00000000081272ca */ /* 0x000fe200000e0000 */
[----:B------:R-:W-:Y:S01]  /*12750*/  UIADD3 UR48, UR20, 0x800, URZ ;  /* 0x0000080014307890 */ /* 0x000fe2000fffe03f */
[----:B------:R-:W-:Y:S01]  /*12760*/  IADD3 R8, R4, 0x202, RZ ;  /* 0x0000020204087810 */ /* 0x000fe20007ffe0ff */
[----:B------:R-:W-:Y:S01]  /*12770*/  UMOV UR49, 0x40000040 ;  /* 0x4000004000317882 */ /* 0x000fe20000000000 */
[----:B------:R-:W-:Y:S01]  /*12780*/  UIADD3 UR44, UR20, 0x802, URZ ;  /* 0x00000802142c7890 */ /* 0x000fe2000fffe03f */
[----:B------:R-:W-:Y:S01]  /*12790*/  IMAD.MOV.U32 R11, RZ, RZ, 0x40000040 ;  /* 0x40000040ff0b7424 */ /* 0x000fe200078e00ff */
[----:B------:R-:W-:Y:S01]  /*127a0*/  UMOV UR45, 0x40000040 ;  /* 0x40000040002d7882 */ /* 0x000fe20000000000 */
[----:B------:R-:W-:Y:S01]  /*127b0*/  UIADD3 UR40, UR20, 0x804, URZ ;  /* 0x0000080414287890 */ /* 0x000fe2000fffe03f */
[----:B------:R-:W0:Y:S01]  /*127c0*/  LDC R0, c[0x0][0x448] ;  /* 0x00011200ff007b82 */ /* 0x000e220000000800 */
[----:B------:R-:W-:Y:S01]  /*127d0*/  UMOV UR41, 0x40000040 ;  /* 0x4000004000297882 */ /* 0x000fe20000000000 */
[----:B------:R-:W-:Y:S01]  /*127e0*/  UIADD3 UR36, UR20, 0x806, URZ ;  /* 0x0000080614247890 */ /* 0x000fe2000fffe03f */
[----:B------:R-:W-:Y:S01]  /*127f0*/  @!P1 VIADD R3, R3, 0x36840 ;  /* 0x0003684003039836 */ /* 0x000fe20000000000 */
[----:B------:R-:W-:Y:S01]  /*12800*/  UMOV UR37, 0x40000040 ;  /* 0x4000004000257882 */ /* 0x000fe20000000000 */
[----:B------:R-:W-:Y:S01]  /*12810*/  BSSY B0, `(.L_x_5909) ;  /* 0x0000a03000007945 */ /* 0x000fe20003800000 */
        /* <DEDUP_REMOVED lines=11> */
[----:B0-----:R-:W-:Y:S01]  /*128d0*/  ISETP.NE.AND P2, PT, R0, 0x1, PT ;  /* 0x000000010000780c */ /* 0x001fe20003f45270 */
[----:B------:R-:W-:Y:S02]  /*128e0*/  WARPGROUP.DEPBAR.LE gsb0, 0x0 ;  /* 0x00008000000079c5 */ /* 0x000fe40000010000 */
[----:B------:R-:W-:-:S10]  /*128f0*/  WARPGROUP.ARRIVE ;  /* 0x00000000000079c5 */ /* 0x000fd40000000000 */
[----:B------:R-:W0:Y:S01]  /*12900*/  @P2 LDC R5, c[0x0][0x44c] ;  /* 0x00011300ff052b82 */ /* 0x000e220000000800 */
        /* <DEDUP_REMOVED lines=27> */
[----:B------:R-:W-:Y:S02]  /*12ac0*/  UMOV UR9, UR23 ;  /* 0x0000001700097c82 */ /* 0x000fe40008000000 */
[----:B------:R-:W-:Y:S02]  /*12ad0*/  WARPGROUP.DEPBAR.LE gsb0, 0x0 ;  /* 0x00008000000079c5 */ /* 0x000fe40000010000 */
[----:B------:R-:W-:-:S06]  /*12ae0*/  WARPGROUP.ARRIVE ;  /* 0x00000000000079c5 */ /* 0x000fcc0000000000 */
[----:B------:R-:W-:Y:S01]  /*12af0*/  HGMMA.64x16x16.F32 R40, gdesc[UR12], RZ, !UPT, gsb0 ;  /* 0x002000000c2879f0 */ /* 0x000fe2000c0008ff */
[----:B------:R-:W-:Y:S02]  /*12b00*/  UMOV UR13, UR23 ;  /* 0x00000017000d7c82 */ /* 0x000fe40008000000 */
        /* <DEDUP_REMOVED lines=15> */
[----:B------:R-:W-:Y:S01]  /*12c00*/  VIADD R6, R4, 0x182 ;  /* 0x0000018204067836 */ /* 0x000fe20000000000 */
[----:B------:R-:W-:Y:S01]  /*12c10*/  UMOV UR12, UR22 ;  /* 0x00000016000c7c82 */ /* 0x000fe20008000000 */
[----:B------:R-:W-:-:S02]  /*12c20*/  IMAD.MOV.U32 R7, RZ, RZ, 0x40000040 ;  /* 0x40000040ff077424 */ /* 0x000fc400078e00ff */
[----:B------:R-:W-:Y:S01]  /*12c30*/  IMAD.U32 R12, RZ, RZ, UR24 ;  /* 0x00000018ff0c7e24 */ /* 0x000fe2000f8e00ff */
[----:B------:R-:W-:Y:S01]  /*12c40*/  R2UR UR14, R6 ;  /* 0x00000000060e72ca */ /* 0x000fe200000e0000 */
[----:B------:R-:W-:Y:S01]  /*12c50*/  VIADD R6, R4, 0x282 ;  /* 0x0000028204067836 */ /* 0x000fe20000000000 */
[----:B------:R-:W-:Y:S01]  /*12c60*/  R2UR UR15, R7 ;  /* 0x00000000070f72ca */ /* 0x000fe200000e0000 */
[----:B------:R-:W-:Y:S01]  /*12c70*/  IMAD.MOV.U32 R7, RZ, RZ, 0x40000040 ;  /* 0x40000040ff077424 */ /* 0x000fe200078e00ff */
[----:B------:R1:W-:Y:S01]  /*12c80*/  STL.64 [R1+0x30], R12 ;  /* 0x0000300c01007387 */ /* 0x0003e20000100a00 */
        /* <DEDUP_REMOVED lines=15> */
[----:B------:R-:W-:Y:S02]  /*12d80*/  VIADD R6, R4, 0x84 ;  /* 0x0000008404067836 */ /* 0x000fe40000000000 */
[----:B------:R-:W-:Y:S02]  /*12d90*/  IMAD.MOV.U32 R7, RZ, RZ, 0x40000040 ;  /* 0x40000040ff077424 */ /* 0x000fe400078e00ff */
[----:B-1----:R-:W-:Y:S01]  /*12da0*/  IMAD.U32 R13, RZ, RZ, UR25 ;  /* 0x00000019ff0d7e24 */ /* 0x002fe2000f8e00ff */
        /* <DEDUP_REMOVED lines=57> */
[----:B------:R-:W-:Y:S02]  /*13140*/  UMOV UR25, 0x40000040 ;  /* 0x4000004000197882 */ /* 0x000fe40000000000 */
[----:B-1----:R-:W-:Y:S01]  /*13150*/  MOV R13, UR25 ;  /* 0x00000019000d7c02 */ /* 0x002fe20008000f00 */
        /* <DEDUP_REMOVED lines=38> */
[----:B------:R-:W-:-:S05]  /*133c0*/  IMAD.U32 R12, RZ, RZ, UR24 ;  /* 0x00000018ff0c7e24 */ /* 0x000fca000f8e00ff */
[----:B------:R1:W-:Y:S01]  /*133d0*/  STL.64 [R1+0x20], R12 ;  /* 0x0000200c01007387 */ /* 0x0003e20000100a00 */
[----:B------:R-:W-:Y:S02]  /*133e0*/  WARPGROUP.DEPBAR.LE gsb0, 0x0 ;  /* 0x00008000000079c5 */ /* 0x000fe40000010000 */
[----:B------:R-:W-:-:S06]  /*133f0*/  WARPGROUP.ARRIVE ;  /* 0x00000000000079c5 */ /* 0x000fcc0000000000 */
[----:B------:R-:W-:Y:S01]  /*13400*/  HGMMA.64x16x16.F32 R32, gdesc[UR8], R32, gsb0 ;  /* 0x00200000082079f0 */ /* 0x000fe20008000820 */
        /* <DEDUP_REMOVED lines=11> */
[----:B------:R-:W-:Y:S01]  /*134c0*/  UMOV UR12, UR24 ;  /* 0x00000018000c7c82 */ /* 0x000fe20008000000 */
[----:B------:R-:W-:Y:S01]  /*134d0*/  UMOV UR13, UR25 ;  /* 0x00000019000d7c82 */ /* 0x000fe20008000000 */
[----:B------:R-:W-:Y:S01]  /*134e0*/  UMOV UR4, UR12 ;  /* 0x0000000c00047c82 */ /* 0x000fe20008000000 */
[----:B------:R-:W-:Y:S01]  /*134f0*/  UMOV UR5, UR13 ;  /* 0x0000000d00057c82 */ /* 0x000fe20008000000 */
        /* <DEDUP_REMOVED lines=119> */
[----:B------:R-:W-:Y:S02]  /*13c70*/  R2UR UR10, R6 ;  /* 0x00000000060a72ca */ /* 0x000fe400000e0000 */
[----:B------:R-:W-:Y:S01]  /*13c80*/  R2UR UR11, R7 ;  /* 0x00000000070b72ca */ /* 0x000fe200000e0000 */
        /* <DEDUP_REMOVED lines=61> */
[----:B------:R1:W-:Y:S01]  /*14060*/  STL.64 [R1], R12 ;  /* 0x0000000c01007387 */ /* 0x0003e20000100a00 */
        /* <DEDUP_REMOVED lines=256> */
[----:B------:R-:W2:Y:S01]  /*15070*/  @P2 LDC R9, c[0x0][0x450] ;  /* 0x00011400ff092b82 */ /* 0x000ea20000000800 */
        /* <DEDUP_REMOVED lines=36> */
[----:B------:R-:W-:-:S05]  /*152c0*/  IADD3 R10, R227, R223, RZ ;  /* 0x000000dfe30a7210 */ /* 0x000fca0007ffe0ff */
[----:B0-----:R-:W-:-:S05]  /*152d0*/  @P2 IMAD.HI.U32 R0, R10, R5, RZ ;  /* 0x000000050a002227 */ /* 0x001fca00078e00ff */
[----:B--2---:R-:W-:Y:S01]  /*152e0*/  @P2 SHF.R.U32.HI R10, RZ, R9, R0 ;  /* 0x00000009ff0a2219 */ /* 0x004fe20000011600 */
[----:B------:R-:W-:-:S04]  /*152f0*/  IMAD R0, R2, -0x70, RZ ;  /* 0xffffff9002007824 */ /* 0x000fc800078e02ff */
[----:B------:R-:W0:Y:S01]  /*15300*/  SHFL.IDX PT, R9, R10, 0x1, 0x1c1f ;  /* 0x003c1f000a097f89 */ /* 0x000e2200000e0000 */
[----:B------:R-:W-:-:S04]  /*15310*/  IADD3 R5, -R225, 0x71, R0 ;  /* 0x00000071e1057810 */ /* 0x000fc80007ffe100 */
[----:B------:R-:W-:Y:S01]  /*15320*/  IADD3 R81, -R224, R5, R226 ;  /* 0x00000005e0517210 */ /* 0x000fe20007ffe1e2 */
[----:B------:R-:W-:Y:S01]  /*15330*/  IMAD.MOV.U32 R5, RZ, RZ, 0x40000040 ;  /* 0x40000040ff057424 */ /* 0x000fe200078e00ff */
        /* <DEDUP_REMOVED lines=39> */
[----:B------:R-:W-:Y:S01]  /*155b0*/  IMAD R6, R2, -0x70, R226 ;  /* 0xffffff9002067824 */ /* 0x000fe200078e02e2 */
[----:B------:R-:W-:-:S04]  /*155c0*/  MOV R7, 0x40000040 ;  /* 0x4000004000077802 */ /* 0x000fc80000000f00 */
[----:B-1----:R-:W-:Y:S01]  /*155d0*/  IADD3 R12, -R225, 0x70, R6 ;  /* 0x00000070e10c7810 */ /* 0x002fe20007ffe106 */
[C---:B------:R-:W-:Y:S01]  /*155e0*/  VIADD R6, R4.reuse, 0x906 ;  /* 0x0000090604067836 */ /* 0x040fe20000000000 */
[----:B------:R-:W-:Y:S01]  /*155f0*/  R2UR UR11, R7 ;  /* 0x00000000070b72ca */ /* 0x000fe200000e0000 */
[----:B------:R-:W-:Y:S01]  /*15600*/  VIADD R4, R4, 0xa06 ;  /* 0x00000a0604047836 */ /* 0x000fe20000000000 */
[----:B0-----:R-:W-:Y:S01]  /*15610*/  VIADDMNMX R0, R9, R81, R12, PT ;  /* 0x0000005109007246 */ /* 0x001fe2000380010c */
[----:B------:R-:W-:Y:S01]  /*15620*/  IMAD.MOV.U32 R9, RZ, RZ, 0x40000040 ;  /* 0x40000040ff097424 */ /* 0x000fe200078e00ff */
        /* <DEDUP_REMOVED lines=8> */
[----:B------:R-:W-:-:S02]  /*156b0*/  FMNMX.FTZ R6, R83, R95, !PT ;  /* 0x0000005f53067209 */ /* 0x000fc40007810000 */
[C---:B------:R-:W-:Y:S02]  /*156c0*/  ISETP.GT.AND P4, PT, R0.reuse, 0x10, PT ;  /* 0x000000100000780c */ /* 0x040fe40003f84270 */
[----:B------:R-:W-:Y:S02]  /*156d0*/  FSEL R91, R79, -INF , P3 ;  /* 0xff8000004f5b7808 */ /* 0x000fe40001800000 */
[----:B------:R-:W-:Y:S02]  /*156e0*/  FMNMX.FTZ R6, R87, R6, !PT ;  /* 0x0000000657067209 */ /* 0x000fe40007810000 */
[----:B------:R-:W-:Y:S02]  /*156f0*/  ISETP.GT.AND P3, PT, R0, 0x11, PT ;  /* 0x000000110000780c */ /* 0x000fe40003f64270 */
[----:B------:R-:W-:Y:S02]  /*15700*/  FSEL R93, R66, -INF , P4 ;  /* 0xff800000425d7808 */ /* 0x000fe40002000000 */
[----:B------:R-:W-:-:S02]  /*15710*/  FMNMX.FTZ R6, R91, R6, !PT ;  /* 0x000000065b067209 */ /* 0x000fc40007810000 */
[C---:B------:R-:W-:Y:S02]  /*15720*/  ISETP.GT.AND P4, PT, R0.reuse, 0x18, PT ;  /* 0x000000180000780c */ /* 0x040fe40003f84270 */
[----:B------:R-:W-:Y:S02]  /*15730*/  FSEL R89, R67, -INF , P3 ;  /* 0xff80000043597808 */ /* 0x000fe40001800000 */
[----:B------:R-:W-:Y:S01]  /*15740*/  FMNMX.FTZ R6, R93, R6, !PT ;  /* 0x000000065d067209 */ /* 0x000fe20007810000 */
[----:B------:R-:W-:Y:S02]  /*15750*/  WARPGROUP.DEPBAR.LE gsb0, 0x0 ;  /* 0x00008000000079c5 */ /* 0x000fe40000010000 */
[----:B------:R-:W-:Y:S01]  /*15760*/  WARPGROUP.ARRIVE ;  /* 0x00000000000079c5 */ /* 0x000fe20000000000 */
[----:B------:R-:W-:Y:S02]  /*15770*/  ISETP.GT.AND P3, PT, R0, 0x19, PT ;  /* 0x000000190000780c */ /* 0x000fe40003f64270 */
[----:B------:R-:W-:-:S02]  /*15780*/  FSEL R85, R70, -INF , P4 ;  /* 0xff80000046557808 */ /* 0x000fc40002000000 */
[----:B------:R-:W-:Y:S01]  /*15790*/  FMNMX.FTZ R6, R89, R6, !PT ;  /* 0x0000000659067209 */ /* 0x000fe20007810000 */
[----:B------:R-:W-:Y:S01]  /*157a0*/  HGMMA.64x16x16.F32 R48, gdesc[UR4], R48, gsb0 ;  /* 0x00200000043079f0 */ /* 0x000fe20008000830 */
[----:B------:R-:W-:Y:S01]  /*157b0*/  R2UR UR6, R8 ;  /* 0x00000000080672ca */ /* 0x000fe200000e0000 */
[----:B------:R-:W-:Y:S01]  /*157c0*/  UMOV UR4, UR36 ;  /* 0x0000002400047c82 */ /* 0x000fe20008000000 */
[----:B------:R-:W-:Y:S01]  /*157d0*/  R2UR UR7, R9 ;  /* 0x00000000090772ca */ /* 0x000fe200000e0000 */
[----:B------:R-:W-:Y:S01]  /*157e0*/  UMOV UR5, UR37 ;  /* 0x0000002500057c82 */ /* 0x000fe20008000000 */
        /* <DEDUP_REMOVED lines=24> */
[C---:B------:R-:W-:Y:S02]  /*15970*/  ISETP.GT.AND P3, PT, R0.reuse, 0x39, PT ;  /* 0x000000390000780c */ /* 0x040fe40003f64270 */
[----:B------:R-:W-:Y:S02]  /*15980*/  FMNMX.FTZ R6, R51, R6, !PT ;  /* 0x0000000633067209 */ /* 0x000fe40007810000 */
[----:B------:R-:W-:Y:S02]  /*15990*/  FSEL R55, R55, -INF , P3 ;  /* 0xff80000037377808 */ /* 0x000fe40001800000 */
[----:B------:R-:W-:Y:S01]  /*159a0*/  ISETP.GT.AND P3, PT, R0, 0x41, PT ;  /* 0x000000410000780c */ /* 0x000fe20003f64270 */
[----:B------:R-:W-:Y:S02]  /*159b0*/  WARPGROUP.DEPBAR.LE gsb0, 0x0 ;  /* 0x00008000000079c5 */ /* 0x000fe40000010000 */
[----:B------:R-:W-:Y:S01]  /*159c0*/  WARPGROUP.ARRIVE ;  /* 0x00000000000079c5 */ /* 0x000fe20000000000 */
[----:B------:R-:W-:-:S02]  /*159d0*/  FSEL R59, R43, -INF , P3 ;  /* 0xff8000002b3b7808 */ /* 0x000fc40001800000 */
        /* <DEDUP_REMOVED lines=14> */
[----:B------:R-:W-:Y:S01]  /*15ac0*/  FMNMX.FTZ R6, R59, R6, !PT ;  /* 0x000000063b067209 */ /* 0x000fe20007810000 */
[----:B------:R-:W0:Y:S01]  /*15ad0*/  @P2 LDC R46, c[0x0][0x450] ;  /* 0x00011400ff2e2b82 */ /* 0x000e220000000800 */
[----:B------:R-:W-:-:S02]  /*15ae0*/  ISETP.GT.AND P4, PT, R0, 0x50, PT ;  /* 0x000000500000780c */ /* 0x000fc40003f84270 */
[----:B------:R-:W-:Y:S02]  /*15af0*/  FSEL R47, R47, -INF , P3 ;  /* 0xff8000002f2f7808 */ /* 0x000fe40001800000 */
[----:B------:R-:W-:Y:S02]  /*15b00*/  FMNMX.FTZ R6, R21, R6, !PT ;  /* 0x0000000615067209 */ /* 0x000fe40007810000 */
[----:B------:R-:W-:Y:S02]  /*15b10*/  ISETP.GT.AND P3, PT, R0, 0x51, PT ;  /* 0x000000510000780c */ /* 0x000fe40003f64270 */
[----:B------:R-:W-:Y:S01]  /*15b20*/  FMNMX.FTZ R6, R47, R6, !PT ;  /* 0x000000062f067209 */ /* 0x000fe20007810000 */
[----:B------:R-:W-:Y:S02]  /*15b30*/  WARPGROUP.DEPBAR.LE gsb0, 0x0 ;  /* 0x00008000000079c5 */ /* 0x000fe40000010000 */
[----:B------:R-:W-:Y:S01]  /*15b40*/  WARPGROUP.ARRIVE ;  /* 0x00000000000079c5 */ /* 0x000fe20000000000 */
[----:B------:R-:W-:-:S02]  /*15b50*/  FSEL R43, R34, -INF , P4 ;  /* 0xff800000222b7808 */ /* 0x000fc40002000000 */
[C---:B------:R-:W-:Y:S01]  /*15b60*/  ISETP.GT.AND P4, PT, R0.reuse, 0x58, PT ;  /* 0x000000580000780c */ /* 0x040fe20003f84270 */
[----:B------:R-:W1:Y:S01]  /*15b70*/  SHFL.IDX PT, R34, R10, RZ, 0x1c1f ;  /* 0x001c1fff0a227589 */ /* 0x000e6200000e0000 */
[----:B------:R-:W-:Y:S01]  /*15b80*/  FSEL R35, R35, -INF , P3 ;  /* 0xff80000023237808 */ /* 0x000fe20001800000 */
[----:B------:R-:W-:Y:S01]  /*15b90*/  HGMMA.64x16x16.F32 R24, gdesc[UR4], R24, gsb0 ;  /* 0x00200000041879f0 */ /* 0x000fe20008000818 */
[----:B------:R-:W-:Y:S01]  /*15ba0*/  FMNMX.FTZ R6, R43, R6, !PT ;  /* 0x000000062b067209 */ /* 0x000fe20007810000 */
[----:B------:R-:W-:Y:S01]  /*15bb0*/  ULDC UR4, c[0x0][0x988] ;  /* 0x0002620000047ab9 */ /* 0x000fe20000000800 */
[----:B------:R-:W-:Y:S02]  /*15bc0*/  ISETP.GT.AND P3, PT, R0, 0x59, PT ;  /* 0x000000590000780c */ /* 0x000fe40003f64270 */
[----:B------:R-:W-:Y:S02]  /*15bd0*/  FSEL R13, R38, -INF , P4 ;  /* 0xff800000260d7808 */ /* 0x000fe40002000000 */
[----:B------:R-:W-:-:S02]  /*15be0*/  FMNMX.FTZ R6, R35, R6, !PT ;  /* 0x0000000623067209 */ /* 0x000fc40007810000 */
[C---:B------:R-:W-:Y:S02]  /*15bf0*/  ISETP.GT.AND P4, PT, R0.reuse, 0x60, PT ;  /* 0x000000600000780c */ /* 0x040fe40003f84270 */
[----:B------:R-:W-:Y:S02]  /*15c00*/  FSEL R39, R39, -INF , P3 ;  /* 0xff80000027277808 */ /* 0x000fe40001800000 */
[----:B------:R-:W-:Y:S02]  /*15c10*/  FMNMX.FTZ R6, R13, R6, !PT ;  /* 0x000000060d067209 */ /* 0x000fe40007810000 */
[----:B------:R-:W-:Y:S02]  /*15c20*/  ISETP.GT.AND P3, PT, R0, 0x61, PT ;  /* 0x000000610000780c */ /* 0x000fe40003f64270 */
[----:B------:R-:W-:Y:S02]  /*15c30*/  FMNMX.FTZ R6, R39, R6, !PT ;  /* 0x0000000627067209 */ /* 0x000fe40007810000 */
[----:B-1----:R-:W-:-:S04]  /*15c40*/  VIADDMNMX R34, R34, R81, R12, PT ;  /* 0x0000005122227246 */ /* 0x002fc8000380010c */
[----:B------:R-:W-:Y:S01]  /*15c50*/  ISETP.GT.AND P5, PT, R34, 0x8, PT ;  /* 0x000000082200780c */ /* 0x000fe20003fa4270 */
[----:B------:R-:W-:Y:S02]  /*15c60*/  WARPGROUP.DEPBAR.LE gsb0, 0x0 ;  /* 0x00008000000079c5 */ /* 0x000fe40000010000 */
[----:B------:R-:W-:Y:S02]  /*15c70*/  FSEL R15, R26, -INF , P4 ;  /* 0xff8000001a0f7808 */ /* 0x000fe40002000000 */
[C---:B------:R-:W-:Y:S02]  /*15c80*/  ISETP.GT.AND P4, PT, R0.reuse, 0x68, PT ;  /* 0x000000680000780c */ /* 0x040fe40003f84270 */
[----:B------:R-:W-:Y:S02]  /*15c90*/  FSEL R27, R27, -INF , P3 ;  /* 0xff8000001b1b7808 */ /* 0x000fe40001800000 */
[----:B------:R-:W-:Y:S02]  /*15ca0*/  FMNMX.FTZ R6, R15, R6, !PT ;  /* 0x000000060f067209 */ /* 0x000fe40007810000 */
[----:B------:R-:W-:Y:S01]  /*15cb0*/  ISETP.GT.AND P3, PT, R0, 0x69, PT ;  /* 0x000000690000780c */ /* 0x000fe20003f64270 */
[----:B------:R-:W-:Y:S01]  /*15cc0*/  IMAD.U32 R0, RZ, RZ, UR4 ;  /* 0x00000004ff007e24 */ /* 0x000fe2000f8e00ff */
[----:B------:R-:W-:-:S02]  /*15cd0*/  FSEL R11, R30, -INF , P4 ;  /* 0xff8000001e0b7808 */ /* 0x000fc40002000000 */
[----:B------:R-:W-:Y:S02]  /*15ce0*/  FMNMX.FTZ R6, R27, R6, !PT ;  /* 0x000000061b067209 */ /* 0x000fe40007810000 */
[----:B------:R-:W-:Y:S02]  /*15cf0*/  FSEL R31, R31, -INF , P3 ;  /* 0xff8000001f1f7808 */ /* 0x000fe40001800000 */
[----:B------:R-:W-:Y:S02]  /*15d00*/  FMNMX.FTZ R6, R11, R6, !PT ;  /* 0x000000060b067209 */ /* 0x000fe40007810000 */
[----:B------:R-:W-:Y:S02]  /*15d10*/  ISETP.GT.AND P4, PT, R34, 0x1, PT ;  /* 0x000000012200780c */ /* 0x000fe40003f84270 */
[----:B------:R-:W-:-:S05]  /*15d20*/  FMNMX.FTZ R6, R31, R6, !PT ;  /* 0x000000061f067209 */ /* 0x000fca0007810000 */
[----:B------:R-:W1:Y:S02]  /*15d30*/  SHFL.BFLY PT, R97, R6, 0x2, 0x1f ;  /* 0x0c401f0006617f89 */ /* 0x000e6400000e0000 */
[----:B-1----:R-:W-:Y:S02]  /*15d40*/  FMNMX.FTZ R97, R6, R97, !PT ;  /* 0x0000006106617209 */ /* 0x002fe40007810000 */
[----:B------:R-:W-:Y:S02]  /*15d50*/  FSEL R6, R73, -INF , P4 ;  /* 0xff80000049067808 */ /* 0x000fe40002000000 */
[----:B------:R-:W-:Y:S01]  /*15d60*/  FSEL R73, R76, -INF , P5 ;  /* 0xff8000004c497808 */ /* 0x000fe20002800000 */
[----:B------:R-:W1:Y:S01]  /*15d70*/  SHFL.BFLY PT, R4, R97, 0x1, 0x1f ;  /* 0x0c201f0061047f89 */ /* 0x000e6200000e0000 */
        /* <DEDUP_REMOVED lines=8> */
[----:B-1----:R-:W-:Y:S02]  /*15e00*/  FMNMX.FTZ R4, R97, R4, !PT ;  /* 0x0000000461047209 */ /* 0x002fe40007810000 */
[----:B------:R-:W-:Y:S02]  /*15e10*/  CS2R R96, SRZ ;  /* 0x0000000000607805 */ /* 0x000fe4000001ff00 */
[----:B------:R-:W-:Y:S02]  /*15e20*/  ISETP.GT.AND P4, PT, R34, 0x31, PT ;  /* 0x000000312200780c */ /* 0x000fe40003f84270 */
[C---:B------:R-:W-:Y:S01]  /*15e30*/  FSETP.NEU.FTZ.AND P3, PT, R4.reuse, -INF , PT ;  /* 0xff8000000400780b */ /* 0x040fe20003f7d000 */
[----:B------:R-:W-:Y:S01]  /*15e40*/  FMUL.FTZ R14, R4, R0 ;  /* 0x00000000040e7220 */ /* 0x000fe20000410000 */
[----:B------:R-:W-:-:S02]  /*15e50*/  FSEL R49, R49, -INF , P4 ;  /* 0xff80000031317808 */ /* 0x000fc40002000000 */
[----:B------:R-:W-:Y:S02]  /*15e60*/  ISETP.GT.AND P4, PT, R34, 0x39, PT ;  /* 0x000000392200780c */ /* 0x000fe40003f84270 */
[----:B------:R-:W-:Y:S02]  /*15e70*/  FSEL R14, R14, RZ, P3 ;  /* 0x000000ff0e0e7208 */ /* 0x000fe40001800000 */
[----:B------:R-:W-:Y:S02]  /*15e80*/  ISETP.GT.AND P3, PT, R34, RZ, PT ;  /* 0x000000ff2200720c */ /* 0x000fe40003f64270 */
[----:B------:R-:W-:Y:S01]  /*15e90*/  FSEL R53, R53, -INF , P4 ;  /* 0xff80000035357808 */ /* 0x000fe20002000000 */
[-CC-:B------:R-:W-:Y:S01]  /*15ea0*/  FFMA.FTZ R201, R83, R0.reuse, -R14.reuse ;  /* 0x0000000053c97223 */ /* 0x180fe2000001080e */
[----:B------:R-:W-:Y:S01]  /*15eb0*/  FSEL R81, R72, -INF , P3 ;  /* 0xff80000048517808 */ /* 0x000fe20001800000 */
[-CC-:B------:R-:W-:Y:S01]  /*15ec0*/  FFMA.FTZ R203, R87, R0.reuse, -R14.reuse ;  /* 0x0000000057cb7223 */ /* 0x180fe2000001080e */
[C---:B------:R-:W-:Y:S01]  /*15ed0*/  ISETP.GT.AND P3, PT, R34.reuse, 0x9, PT ;  /* 0x000000092200780c */ /* 0x040fe20003f64270 */
[--C-:B------:R-:W-:Y:S01]  /*15ee0*/  FFMA.FTZ R20, R91, R0, -R14.reuse ;  /* 0x000000005b147223 */ /* 0x100fe2000001080e */
[----:B------:R-:W-:Y:S01]  /*15ef0*/  FMNMX.FTZ R10, R81, R6, !PT ;  /* 0x00000006510a7209 */ /* 0x000fe20007810000 */
[-CC-:B------:R-:W-:Y:S01]  /*15f00*/  FFMA.FTZ R197, R93, R0.reuse, -R14.reuse ;  /* 0x000000005dc57223 */ /* 0x180fe2000001080e */
[----:B------:R-:W-:Y:S01]  /*15f10*/  FSEL R77, R77, -INF , P3 ;  /* 0xff8000004d4d7808 */ /* 0x000fe20001800000 */
        /* <DEDUP_REMOVED lines=16> */
[--C-:B------:R-:W-:Y:S01]  /*16020*/  FFMA.FTZ R189, R7, R0, -R14.reuse ;  /* 0x0000000007bd7223 */ /* 0x100fe2000001080e */
[----:B------:R-:W-:Y:S01]  /*16030*/  ISETP.GT.AND P3, PT, R34, 0x20, PT ;  /* 0x000000202200780c */ /* 0x000fe20003f64270 */
[----:B------:R1:W-:Y:S01]  /*16040*/  MUFU.EX2 R10, R20 ;  /* 0x00000014000a7308 */ /* 0x0003e20000000800 */
[----:B------:R-:W-:Y:S01]  /*16050*/  FMNMX.FTZ R12, R87, R12, !PT ;  /* 0x0000000c570c7209 */ /* 0x000fe20007810000 */
[-CC-:B------:R-:W-:Y:S01]  /*16060*/  FFMA.FTZ R185, R9, R0.reuse, -R14.reuse ;  /* 0x0000000009b97223 */ /* 0x180fe2000001080e */
[----:B------:R-:W-:Y:S01]  /*16070*/  FSEL R91, R56, -INF , P3 ;  /* 0xff800000385b7808 */ /* 0x000fe20001800000 */
[--C-:B------:R-:W-:Y:S01]  /*16080*/  FFMA.FTZ R179, R11, R0, -R14.reuse ;  /* 0x000000000bb37223 */ /* 0x100fe2000001080e */
[----:B------:R-:W-:Y:S01]  /*16090*/  FMNMX.FTZ R12, R69, R12, !PT ;  /* 0x0000000c450c7209 */ /* 0x000fe20007810000 */
[--C-:B------:R-:W-:Y:S01]  /*160a0*/  FFMA.FTZ R183, R13, R0, -R14.reuse ;  /* 0x000000000db77223 */ /* 0x100fe2000001080e */
[----:B------:R-:W-:Y:S01]  /*160b0*/  ISETP.GT.AND P3, PT, R34, 0x28, PT ;  /* 0x000000282200780c */ /* 0x000fe20003f64270 */
[----:B------:R-:W-:Y:S01]  /*160c0*/  MUFU.EX2 R201, R201 ;  /* 0x000000c900c97308 */ /* 0x000fe20000000800 */
[----:B------:R-:W-:Y:S01]  /*160d0*/  FMNMX.FTZ R12, R91, R12, !PT ;  /* 0x0000000c5b0c7209 */ /* 0x000fe20007810000 */
[-CC-:B------:R-:W-:Y:S01]  /*160e0*/  FFMA.FTZ R177, R15, R0.reuse, -R14.reuse ;  /* 0x000000000fb17223 */ /* 0x180fe2000001080e */
[----:B------:R-:W-:Y:S01]  /*160f0*/  FSEL R93, R60, -INF , P3 ;  /* 0xff8000003c5d7808 */ /* 0x000fe20001800000 */
[--C-:B------:R-:W-:Y:S01]  /*16100*/  FFMA.FTZ R187, R21, R0, -R14.reuse ;  /* 0x0000000015bb7223 */ /* 0x100fe2000001080e */
[----:B-1----:R-:W-:Y:S01]  /*16110*/  FMNMX.FTZ R20, R57, R12, !PT ;  /* 0x0000000c39147209 */ /* 0x002fe20007810000 */
[--C-:B------:R-:W-:Y:S01]  /*16120*/  FFMA.FTZ R27, R27, R0, -R14.reuse ;  /* 0x000000001b1b7223 */ /* 0x100fe2000001080e */
[----:B------:R-:W-:Y:S01]  /*16130*/  ISETP.GT.AND P3, PT, R34, 0x30, PT ;  /* 0x000000302200780c */ /* 0x000fe20003f64270 */
[----:B------:R1:W-:Y:S01]  /*16140*/  MUFU.EX2 R12, R26 ;  /* 0x0000001a000c7308 */ /* 0x0003e20000000800 */
[----:B------:R-:W-:Y:S01]  /*16150*/  FMNMX.FTZ R20, R93, R20, !PT ;  /* 0x000000145d147209 */ /* 0x000fe20007810000 */
[----:B------:R-:W-:Y:S01]  /*16160*/  FFMA.FTZ R181, R43, R0, -R14 ;  /* 0x000000002bb57223 */ /* 0x000fe2000001080e */
[----:B------:R-:W-:-:S02]  /*16170*/  FSEL R89, R48, -INF , P3 ;  /* 0xff80000030597808 */ /* 0x000fc40001800000 */
[----:B------:R-:W-:Y:S02]  /*16180*/  FMNMX.FTZ R20, R61, R20, !PT ;  /* 0x000000143d147209 */ /* 0x000fe40007810000 */
[----:B------:R-:W-:Y:S01]  /*16190*/  ISETP.GT.AND P3, PT, R34, 0x38, PT ;  /* 0x000000382200780c */ /* 0x000fe20003f64270 */
[----:B------:R-:W2:Y:S01]  /*161a0*/  MUFU.EX2 R8, R8 ;  /* 0x0000000800087308 */ /* 0x000ea20000000800 */
[----:B------:R-:W-:Y:S02]  /*161b0*/  FMNMX.FTZ R20, R89, R20, !PT ;  /* 0x0000001459147209 */ /* 0x000fe40007810000 */
[----:B------:R-:W-:Y:S02]  /*161c0*/  FSEL R85, R52, -INF , P3 ;  /* 0xff80000034557808 */ /* 0x000fe40001800000 */
[----:B-1----:R-:W-:Y:S02]  /*161d0*/  FMNMX.FTZ R26, R49, R20, !PT ;  /* 0x00000014311a7209 */ /* 0x002fe40007810000 */
[----:B------:R-:W-:Y:S01]  /*161e0*/  ISETP.GT.AND P3, PT, R34, 0x40, PT ;  /* 0x000000402200780c */ /* 0x000fe20003f64270 */
[----:B------:R1:W-:Y:S01]  /*161f0*/  MUFU.EX2 R20, R30 ;  /* 0x0000001e00147308 */ /* 0x0003e20000000800 */
[----:B------:R-:W-:-:S02]  /*16200*/  FMNMX.FTZ R26, R85, R26, !PT ;  /* 0x0000001a551a7209 */ /* 0x000fc40007810000 */
[----:B------:R-:W-:Y:S02]  /*16210*/  ISETP.GT.AND P4, PT, R34, 0x41, PT ;  /* 0x000000412200780c */ /* 0x000fe40003f84270 */
[----:B------:R-:W-:Y:S02]  /*16220*/  FSEL R79, R40, -INF , P3 ;  /* 0xff800000284f7808 */ /* 0x000fe40001800000 */
[----:B------:R-:W-:Y:S01]  /*16230*/  FMNMX.FTZ R26, R53, R26, !PT ;  /* 0x0000001a351a7209 */ /* 0x000fe20007810000 */
[----:B------:R-:W3:Y:S01]  /*16240*/  MUFU.EX2 R203, R203 ;  /* 0x000000cb00cb7308 */ /* 0x000ee20000000800 */
[----:B------:R-:W-:Y:S02]  /*16250*/  ISETP.GT.AND P3, PT, R34, 0x48, PT ;  /* 0x000000482200780c */ /* 0x000fe40003f64270 */
[----:B------:R-:W-:Y:S02]  /*16260*/  FSEL R75, R41, -INF , P4 ;  /* 0xff800000294b7808 */ /* 0x000fe40002000000 */
[----:B------:R-:W-:-:S02]  /*16270*/  FMNMX.FTZ R26, R79, R26, !PT ;  /* 0x0000001a4f1a7209 */ /* 0x000fc40007810000 */
[----:B------:R-:W-:Y:S01]  /*16280*/  ISETP.GT.AND P4, PT, R34, 0x49, PT ;  /* 0x000000492200780c */ /* 0x000fe20003f84270 */
[----:B------:R-:W4:Y:S01]  /*16290*/  MUFU.EX2 R197, R197 ;  /* 0x000000c500c57308 */ /* 0x000f220000000800 */
[----:B------:R-:W-:Y:S02]  /*162a0*/  FSEL R41, R44, -INF , P3 ;  /* 0xff8000002c297808 */ /* 0x000fe40001800000 */
[----:B-1----:R-:W-:Y:S01]  /*162b0*/  FMNMX.FTZ R30, R75, R26, !PT ;  /* 0x0000001a4b1e7209 */ /* 0x002fe20007810000 */
[----:B------:R-:W1:Y:S01]  /*162c0*/  @P2 LDC R44, c[0x0][0x44c] ;  /* 0x00011300ff2c2b82 */ /* 0x000e620000000800 */
[----:B------:R-:W-:Y:S02]  /*162d0*/  FSEL R45, R45, -INF , P4 ;  /* 0xff8000002d2d7808 */ /* 0x000fe40002000000 */
[----:B------:R-:W-:Y:S01]  /*162e0*/  ISETP.GT.AND P3, PT, R34, 0x50, PT ;  /* 0x000000502200780c */ /* 0x000fe20003f64270 */
[----:B------:R-:W4:Y:S01]  /*162f0*/  MUFU.EX2 R199, R199 ;  /* 0x000000c700c77308 */ /* 0x000f220000000800 */
[----:B------:R-:W-:-:S02]  /*16300*/  FMNMX.FTZ R30, R41, R30, !PT ;  /* 0x0000001e291e7209 */ /* 0x000fc40007810000 */
[----:B------:R-:W-:Y:S02]  /*16310*/  ISETP.GT.AND P4, PT, R34, 0x51, PT ;  /* 0x000000512200780c */ /* 0x000fe40003f84270 */
[----:B------:R-:W-:Y:S02]  /*16320*/  FSEL R71, R32, -INF , P3 ;  /* 0xff80000020477808 */ /* 0x000fe40001800000 */
[----:B------:R-:W-:Y:S01]  /*16330*/  FMNMX.FTZ R30, R45, R30, !PT ;  /* 0x0000001e2d1e7209 */ /* 0x000fe20007810000 */
[----:B------:R0:W-:Y:S01]  /*16340*/  MUFU.EX2 R26, R38 ;  /* 0x00000026001a7308 */ /* 0x0001e20000000800 */
[----:B------:R-:W-:Y:S02]  /*16350*/  ISETP.GT.AND P3, PT, R34, 0x58, PT ;  /* 0x000000582200780c */ /* 0x000fe40003f64270 */
[----:B------:R-:W-:Y:S02]  /*16360*/  FSEL R33, R33, -INF , P4 ;  /* 0xff80000021217808 */ /* 0x000fe40002000000 */
[----:B------:R-:W-:-:S02]  /*16370*/  FMNMX.FTZ R30, R71, R30, !PT ;  /* 0x0000001e471e7209 */ /* 0x000fc40007810000 */
[----:B------:R-:W-:Y:S01]  /*16380*/  ISETP.GT.AND P4, PT, R34, 0x59, PT ;  /* 0x000000592200780c */ /* 0x000fe20003f84270 */
[----:B------:R-:W-:Y:S01]  /*16390*/  MUFU.EX2 R193, R193 ;  /* 0x000000c100c17308 */ /* 0x000fe20000000800 */
[----:B------:R-:W-:Y:S01]  /*163a0*/  FSEL R67, R36, -INF , P3 ;  /* 0xff80000024437808 */ /* 0x000fe20001800000 */
[--C-:B------:R-:W-:Y:S01]  /*163b0*/  FFMA.FTZ R36, R63, R0, -R14.reuse ;  /* 0x000000003f247223 */ /* 0x100fe2000001080e */
[----:B------:R-:W-:Y:S01]  /*163c0*/  FMNMX.FTZ R32, R33, R30, !PT ;  /* 0x0000001e21207209 */ /* 0x000fe20007810000 */
[----:B0-----:R-:W-:Y:S01]  /*163d0*/  FFMA.FTZ R38, R39, R0, -R14 ;  /* 0x0000000027267223 */ /* 0x001fe2000001080e */
[----:B------:R-:W-:Y:S01]  /*163e0*/  FSEL R37, R37, -INF , P4 ;  /* 0xff80000025257808 */ /* 0x000fe20002000000 */
[----:B-1----:R-:W-:Y:S01]  /*163f0*/  @P2 IMAD.HI.U32 R39, R223, R44, RZ ;  /* 0x0000002cdf272227 */ /* 0x002fe200078e00ff */
[----:B------:R-:W-:Y:S01]  /*16400*/  ISETP.GT.AND P3, PT, R34, 0x60, PT ;  /* 0x000000602200780c */ /* 0x000fe20003f64270 */
[----:B------:R0:W-:Y:S01]  /*16410*/  MUFU.EX2 R30, R36 ;  /* 0x00000024001e7308 */ /* 0x0001e20000000800 */
[----:B------:R-:W-:-:S02]  /*16420*/  FMNMX.FTZ R32, R67, R32, !PT ;  /* 0x0000002043207209 */ /* 0x000fc40007810000 */
[----:B------:R-:W-:Y:S02]  /*16430*/  ISETP.GT.AND P4, PT, R34, 0x61, PT ;  /* 0x000000612200780c */ /* 0x000fe40003f84270 */
[----:B------:R-:W-:Y:S01]  /*16440*/  FSEL R63, R24, -INF , P3 ;  /* 0xff800000183f7808 */ /* 0x000fe20001800000 */
[----:B------:R-:W-:Y:S01]  /*16450*/  FFMA.FTZ R24, R51, R0, -R14 ;  /* 0x0000000033187223 */ /* 0x000fe2000001080e */
[----:B------:R-:W-:Y:S01]  /*16460*/  FMNMX.FTZ R32, R37, R32, !PT ;  /* 0x0000002025207209 */ /* 0x000fe20007810000 */
[----:B------:R-:W-:Y:S01]  /*16470*/  MUFU.EX2 R195, R195 ;  /* 0x000000c300c37308 */ /* 0x000fe20000000800 */
[----:B------:R-:W-:Y:S02]  /*16480*/  ISETP.GT.AND P3, PT, R34, 0x68, PT ;  /* 0x000000682200780c */ /* 0x000fe40003f64270 */
[----:B------:R-:W-:Y:S02]  /*16490*/  CS2R R50, SRZ ;  /* 0x0000000000327805 */ /* 0x000fe4000001ff00 */
[----:B------:R-:W-:-:S02]  /*164a0*/  FSEL R25, R25, -INF , P4 ;  /* 0xff80000019197808 */ /* 0x000fc40002000000 */
[----:B------:R-:W-:Y:S02]  /*164b0*/  FMNMX.FTZ R32, R63, R32, !PT ;  /* 0x000000203f207209 */ /* 0x000fe40007810000 */
[----:B------:R-:W-:Y:S01]  /*164c0*/  ISETP.GT.AND P4, PT, R34, 0x69, PT ;  /* 0x000000692200780c */ /* 0x000fe20003f84270 */
[--C-:B------:R-:W-:Y:S01]  /*164d0*/  FFMA.FTZ R34, R47, R0, -R14.reuse ;  /* 0x000000002f227223 */ /* 0x100fe2000001080e */
[----:B------:R-:W-:Y:S01]  /*164e0*/  FSEL R95, R28, -INF , P3 ;  /* 0xff8000001c5f7808 */ /* 0x000fe20001800000 */
[----:B------:R-:W-:Y:S01]  /*164f0*/  IMAD.MOV.U32 R47, RZ, RZ, R223 ;  /* 0x000000ffff2f7224 */ /* 0x000fe200078e00df */
[----:B------:R-:W-:Y:S01]  /*16500*/  FMNMX.FTZ R32, R25, R32, !PT ;  /* 0x0000002019207209 */ /* 0x000fe20007810000 */
[----:B------:R-:W-:Y:S01]  /*16510*/  MUFU.EX2 R189, R189 ;  /* 0x000000bd00bd7308 */ /* 0x000fe20000000800 */
[----:B------:R-:W-:Y:S01]  /*16520*/  FSEL R29, R29, -INF , P4 ;  /* 0xff8000001d1d7808 */ /* 0x000fe20002000000 */
[----:B------:R-:W-:Y:S01]  /*16530*/  FFMA.FTZ R28, R55, R0, -R14 ;  /* 0x00000000371c7223 */ /* 0x000fe2000001080e */
[----:B------:R-:W-:-:S02]  /*16540*/  FMNMX.FTZ R32, R95, R32, !PT ;  /* 0x000000205f207209 */ /* 0x000fc40007810000 */
[----:B------:R-:W-:Y:S02]  /*16550*/  CS2R R54, SRZ ;  /* 0x0000000000367805 */ /* 0x000fe4000001ff00 */
[----:B------:R-:W-:Y:S02]  /*16560*/  @P2 SHF.R.U32.HI R47, RZ, R46, R39 ;  /* 0x0000002eff2f2219 */ /* 0x000fe40000011627 */
[----:B------:R-:W-:Y:S01]  /*16570*/  FMNMX.FTZ R5, R29, R32, !PT ;  /* 0x000000201d057209 */ /* 0x000fe20007810000 */
[----:B------:R-:W-:Y:S01]  /*16580*/  MUFU.EX2 R24, R24 ;  /* 0x0000001800187308 */ /* 0x000fe20000000800 */
[--C-:B------:R-:W-:Y:S01]  /*16590*/  FFMA.FTZ R32, R59, R0, -R14.reuse ;  /* 0x000000003b207223 */ /* 0x100fe2000001080e */
[----:B------:R-:W-:Y:S02]  /*165a0*/  CS2R R58, SRZ ;  /* 0x00000000003a7805 */ /* 0x000fe4000001ff00 */
[----:B0-----:R-:W0:Y:S04]  /*165b0*/  SHFL.BFLY PT, R36, R5, 0x2, 0x1f ;  /* 0x0c401f0005247f89 */ /* 0x001e2800000e0000 */
        /* <DEDUP_REMOVED lines=11> */
[----:B0-----:R-:W-:-:S04]  /*16670*/  FMNMX.FTZ R5, R7, R40, !PT ;  /* 0x0000002807057209 */ /* 0x001fc80007810000 */
[C---:B------:R-:W-:Y:S01]  /*16680*/  FSETP.NEU.FTZ.AND P3, PT, R5.reuse, -INF , PT ;  /* 0xff8000000500780b */ /* 0x040fe20003f7d000 */
[----:B------:R-:W-:Y:S02]  /*16690*/  FMUL.FTZ R42, R5, R0 ;  /* 0x00000000052a7220 */ /* 0x000fe40000410000 */
[----:B------:R0:W-:Y:S03]  /*166a0*/  MUFU.EX2 R40, R27 ;  /* 0x0000001b00287308 */ /* 0x0001e60000000800 */
[----:B------:R-:W-:-:S05]  /*166b0*/  FSEL R42, R42, RZ, P3 ;  /* 0x000000ff2a2a7208 */ /* 0x000fca0001800000 */
[-CC-:B------:R-:W-:Y:S01]  /*166c0*/  FFMA.FTZ R200, R81, R0.reuse, -R42.reuse ;  /* 0x0000000051c87223 */ /* 0x180fe2000001082a */
[-CC-:B------:R-:W-:Y:S01]  /*166d0*/  FFMA.FTZ R9, R6, R0.reuse, -R42.reuse ;  /* 0x0000000006097223 */ /* 0x180fe2000001082a */
[-C--:B------:R-:W-:Y:S01]  /*166e0*/  FFMA.FTZ R202, R73, R0.reuse, -R42 ;  /* 0x0000000049ca7223 */ /* 0x080fe2000001082a */
[----:B--2---:R-:W-:Y:S01]  /*166f0*/  FADD.FTZ R6, R201, R8 ;  /* 0x00000008c9067221 */ /* 0x004fe20000010000 */
[-CC-:B------:R-:W-:Y:S01]  /*16700*/  FFMA.FTZ R11, R77, R0.reuse, -R42.reuse ;  /* 0x000000004d0b7223 */ /* 0x180fe2000001082a */
[-C--:B------:R-:W-:Y:S01]  /*16710*/  FFMA.FTZ R196, R83, R0.reuse, -R42 ;  /* 0x0000000053c47223 */ /* 0x080fe2000001082a */
[----:B------:R-:W-:Y:S01]  /*16720*/  MUFU.EX2 R200, R200 ;  /* 0x000000c800c87308 */ /* 0x000fe20000000800 */
[----:B---3--:R-:W-:Y:S01]  /*16730*/  FADD.FTZ R7, R203, R6 ;  /* 0x00000006cb077221 */ /* 0x008fe20000010000 */
[-CC-:B------:R-:W-:Y:S01]  /*16740*/  FFMA.FTZ R13, R65, R0.reuse, -R42.reuse ;  /* 0x00000000410d7223 */ /* 0x180fe2000001082a */
[-CC-:B------:R-:W-:Y:S01]  /*16750*/  FFMA.FTZ R198, R87, R0.reuse, -R42.reuse ;  /* 0x0000000057c67223 */ /* 0x180fe2000001082a */
[-CC-:B------:R-:W-:Y:S01]  /*16760*/  FFMA.FTZ R15, R69, R0.reuse, -R42.reuse ;  /* 0x00000000450f7223 */ /* 0x180fe2000001082a */
[----:B------:R-:W-:Y:S01]  /*16770*/  FADD.FTZ R6, R10, R7 ;  /* 0x000000070a067221 */ /* 0x000fe20000010000 */
[-CC-:B------:R-:W-:Y:S01]  /*16780*/  FFMA.FTZ R192, R91, R0.reuse, -R42.reuse ;  /* 0x000000005bc07223 */ /* 0x180fe2000001082a */
[-C--:B------:R-:W-:Y:S01]  /*16790*/  FFMA.FTZ R21, R57, R0.reuse, -R42 ;  /* 0x0000000039157223 */ /* 0x080fe2000001082a */
[----:B------:R-:W1:Y:S01]  /*167a0*/  MUFU.EX2 R9, R9 ;  /* 0x0000000900097308 */ /* 0x000e620000000800 */
[----:B----4-:R-:W-:Y:S01]  /*167b0*/  FADD.FTZ R7, R197, R6 ;  /* 0x00000006c5077221 */ /* 0x010fe20000010000 */
[-CC-:B------:R-:W-:Y:S01]  /*167c0*/  FFMA.FTZ R194, R93, R0.reuse, -R42.reuse ;  /* 0x000000005dc27223 */ /* 0x180fe2000001082a */
[-CC-:B0-----:R-:W-:Y:S01]  /*167d0*/  FFMA.FTZ R27, R61, R0.reuse, -R42.reuse ;  /* 0x000000003d1b7223 */ /* 0x181fe2000001082a */
[-CC-:B------:R-:W-:Y:S01]  /*167e0*/  FFMA.FTZ R188, R89, R0.reuse, -R42.reuse ;  /* 0x0000000059bc7223 */ /* 0x180fe2000001082a */
[----:B------:R-:W-:Y:S01]  /*167f0*/  FADD.FTZ R6, R12, R7 ;  /* 0x000000070c067221 */ /* 0x000fe20000010000 */
[-CC-:B------:R-:W-:Y:S01]  /*16800*/  FFMA.FTZ R186, R41, R0.reuse, -R42.reuse ;  /* 0x0000000029ba7223 */ /* 0x180fe2000001082a */
[-C--:B------:R-:W-:Y:S01]  /*16810*/  FFMA.FTZ R31, R49, R0.reuse, -R42 ;  /* 0x00000000311f7223 */ /* 0x080fe2000001082a */
[----:B------:R-:W0:Y:S01]  /*16820*/  MUFU.EX2 R202, R202 ;  /* 0x000000ca00ca7308 */ /* 0x000e220000000800 */
[----:B------:R-:W-:Y:S01]  /*16830*/  FADD.FTZ R39, R199, R6 ;  /* 0x00000006c7277221 */ /* 0x000fe20000010000 */
[----:B------:R-:W-:Y:S01]  /*16840*/  @!P1 PRMT R6, RZ, 0x654, R3 ;  /* 0x00000654ff069816 */ /* 0x000fe20000000003 */
[-CC-:B------:R-:W-:Y:S01]  /*16850*/  FFMA.FTZ R190, R85, R0.reuse, -R42.reuse ;  /* 0x0000000055be7223 */ /* 0x180fe2000001082a */
[-CC-:B------:R-:W-:Y:S01]  /*16860*/  FFMA.FTZ R35, R53, R0.reuse, -R42.reuse ;  /* 0x0000000035237223 */ /* 0x180fe2000001082a */
[----:B------:R-:W-:Y:S01]  /*16870*/  FADD.FTZ R46, R20, R39 ;  /* 0x00000027142e7221 */ /* 0x000fe20000010000 */
[----:B------:R2:W-:Y:S01]  /*16880*/  @!P1 SYNCS.ARRIVE.TRANS64.RED.A1T0 RZ, [R6+URZ], RZ ;  /* 0x000000ff06ff99a7 */ /* 0x0005e2000810043f */
[-C--:B------:R-:W-:Y:S01]  /*16890*/  FFMA.FTZ R184, R79, R0.reuse, -R42 ;  /* 0x000000004fb87223 */ /* 0x080fe2000001082a */
[----:B------:R-:W3:Y:S01]  /*168a0*/  MUFU.EX2 R11, R11 ;  /* 0x0000000b000b7308 */ /* 0x000ee20000000800 */
[----:B-1----:R-:W-:Y:S01]  /*168b0*/  FADD.FTZ R7, R200, R9 ;  /* 0x00000009c8077221 */ /* 0x002fe20000010000 */
[----:B------:R-:W-:Y:S01]  /*168c0*/  FADD.FTZ R43, R193, R46 ;  /* 0x0000002ec12b7221 */ /* 0x000fe20000010000 */
[-CC-:B------:R-:W-:Y:S01]  /*168d0*/  FFMA.FTZ R75, R75, R0.reuse, -R42.reuse ;  /* 0x000000004b4b7223 */ /* 0x180fe2000001082a */
[-CC-:B------:R-:W-:Y:S01]  /*168e0*/  FFMA.FTZ R45, R45, R0.reuse, -R42.reuse ;  /* 0x000000002d2d7223 */ /* 0x180fe2000001082a */
[----:B------:R-:W-:Y:S01]  /*168f0*/  FFMA.FTZ R71, R71, R0, -R42 ;  /* 0x0000000047477223 */ /* 0x000fe2000001082a */
[----:B------:R-:W-:Y:S01]  /*16900*/  FADD.FTZ R46, R26, R43 ;  /* 0x0000002b1a2e7221 */ /* 0x000fe20000010000 */
[----:B--2---:R-:W-:Y:S01]  /*16910*/  MOV R6, RZ ;  /* 0x000000ff00067202 */ /* 0x004fe20000000f00 */
[----:B------:R-:W1:Y:S01]  /*16920*/  MUFU.EX2 R196, R196 ;  /* 0x000000c400c47308 */ /* 0x000e620000000800 */
[----:B0-----:R-:W-:Y:S01]  /*16930*/  FADD.FTZ R44, R202, R7 ;  /* 0x00000007ca2c7221 */ /* 0x001fe20000010000 */
[----:B------:R-:W-:Y:S01]  /*16940*/  IADD3 R7, R47, R226, -R224 ;  /* 0x000000e22f077210 */ /* 0x000fe20007ffe8e0 */
[----:B------:R-:W-:Y:S01]  /*16950*/  FADD.FTZ R41, R195, R46 ;  /* 0x0000002ec3297221 */ /* 0x000fe20000010000 */
[-CC-:B------:R-:W-:Y:S01]  /*16960*/  FFMA.FTZ R33, R33, R0.reuse, -R42.reuse ;  /* 0x0000000021217223 */ /* 0x180fe2000001082a */
[-CC-:B------:R-:W-:Y:S01]  /*16970*/  FFMA.FTZ R67, R67, R0.reuse, -R42.reuse ;  /* 0x0000000043437223 */ /* 0x180fe2000001082a */
[----:B------:R-:W-:Y:S01]  /*16980*/  FFMA.FTZ R37, R37, R0, -R42 ;  /* 0x0000000025257223 */ /* 0x000fe2000001082a */
[----:B------:R-:W-:Y:S01]  /*16990*/  FADD.FTZ R46, R30, R41 ;  /* 0x000000291e2e7221 */ /* 0x000fe20000010000 */
[----:B------:R-:W0:Y:S01]  /*169a0*/  MUFU.EX2 R13, R13 ;  /* 0x0000000d000d7308 */ /* 0x000e220000000800 */
[----:B---3--:R-:W-:Y:S01]  /*169b0*/  FADD.FTZ R39, R11, R44 ;  /* 0x0000002c0b277221 */ /* 0x008fe20000010000 */
[----:B------:R-:W-:-:S04]  /*169c0*/  IMAD.HI R221, R7, -0x6db6db6d, R6 ;  /* 0x9249249307dd7827 */ /* 0x000fc800078e0206 */
[----:B------:R-:W-:Y:S01]  /*169d0*/  FADD.FTZ R41, R189, R46 ;  /* 0x0000002ebd297221 */ /* 0x000fe20000010000 */
[-CC-:B------:R-:W-:Y:S01]  /*169e0*/  FFMA.FTZ R63, R63, R0.reuse, -R42.reuse ;  /* 0x000000003f3f7223 */ /* 0x180fe2000001082a */
[-CC-:B------:R-:W-:Y:S01]  /*169f0*/  FFMA.FTZ R25, R25, R0.reuse, -R42.reuse ;  /* 0x0000000019197223 */ /* 0x180fe2000001082a */
[-CC-:B------:R-:W-:Y:S01]  /*16a00*/  FFMA.FTZ R95, R95, R0.reuse, -R42.reuse ;  /* 0x000000005f5f7223 */ /* 0x180fe2000001082a */
[----:B------:R-:W-:Y:S01]  /*16a10*/  FFMA.FTZ R29, R29, R0, -R42 ;  /* 0x000000001d1d7223 */ /* 0x000fe2000001082a */
[----:B------:R-:W2:Y:S01]  /*16a20*/  MUFU.EX2 R198, R198 ;  /* 0x000000c600c67308 */ /* 0x000ea20000000800 */
[----:B-1----:R-:W-:Y:S01]  /*16a30*/  FADD.FTZ R44, R196, R39 ;  /* 0x00000027c42c7221 */ /* 0x002fe20000010000 */
[----:B------:R-:W-:Y:S02]  /*16a40*/  F2FP.F16.F32.PACK_AB R201, R8, R201 ;  /* 0x000000c908c9723e */ /* 0x000fe400000000ff */
[----:B------:R-:W-:Y:S02]  /*16a50*/  CS2R R92, SRZ ;  /* 0x00000000005c7805 */ /* 0x000fe4000001ff00 */
[----:B------:R-:W-:Y:S01]  /*16a60*/  F2FP.F16.F32.PACK_AB R203, R10, R203 ;  /* 0x000000cb0acb723e */ /* 0x000fe200000000ff */
[----:B------:R-:W-:Y:S01]  /*16a70*/  VIADD R10, R2, 0xfffffffe ;  /* 0xfffffffe020a7836 */ /* 0x000fe20000000000 */
[----:B------:R-:W-:Y:S01]  /*16a80*/  F2FP.F16.F32.PACK_AB R200, R9, R200 ;  /* 0x000000c809c8723e */ /* 0x000fe200000000ff */
[----:B------:R-:W-:Y:S01]  /*16a90*/  IMAD.MOV.U32 R2, RZ, RZ, 0x3f800000 ;  /* 0x3f800000ff027424 */ /* 0x000fe200078e00ff */
[----:B------:R-:W1:Y:S01]  /*16aa0*/  MUFU.EX2 R15, R15 ;  /* 0x0000000f000f7308 */ /* 0x000e620000000800 */
[----:B0-----:R-:W-:Y:S01]  /*16ab0*/  FADD.FTZ R39, R13, R44 ;  /* 0x0000002c0d277221 */ /* 0x001fe20000010000 */
[----:B------:R-:W-:-:S02]  /*16ac0*/  F2FP.F16.F32.PACK_AB R193, R26, R193 ;  /* 0x000000c11ac1723e */ /* 0x000fc400000000ff */
[----:B------:R-:W-:Y:S02]  /*16ad0*/  CS2R R90, SRZ ;  /* 0x00000000005a7805 */ /* 0x000fe4000001ff00 */
[----:B------:R-:W-:Y:S02]  /*16ae0*/  F2FP.F16.F32.PACK_AB R195, R30, R195 ;  /* 0x000000c31ec3723e */ /* 0x000fe400000000ff */
[----:B------:R-:W-:Y:S02]  /*16af0*/  CS2R R88, SRZ ;  /* 0x0000000000587805 */ /* 0x000fe4000001ff00 */
[----:B------:R-:W-:Y:S02]  /*16b00*/  F2FP.F16.F32.PACK_AB R189, R24, R189 ;  /* 0x000000bd18bd723e */ /* 0x000fe400000000ff */
[----:B------:R-:W-:Y:S01]  /*16b10*/  CS2R R86, SRZ ;  /* 0x0000000000567805 */ /* 0x000fe2000001ff00 */
[----:B------:R-:W0:Y:S01]  /*16b20*/  MUFU.EX2 R192, R192 ;  /* 0x000000c000c07308 */ /* 0x000e220000000800 */
[----:B--2---:R-:W-:Y:S01]  /*16b30*/  FADD.FTZ R44, R198, R39 ;  /* 0x00000027c62c7221 */ /* 0x004fe20000010000 */
[----:B------:R-:W-:-:S02]  /*16b40*/  F2FP.F16.F32.PACK_AB R197, R12, R197 ;  /* 0x000000c50cc5723e */ /* 0x000fc400000000ff */
[----:B------:R-:W-:Y:S02]  /*16b50*/  CS2R R84, SRZ ;  /* 0x0000000000547805 */ /* 0x000fe4000001ff00 */
[----:B------:R-:W-:Y:S02]  /*16b60*/  F2FP.F16.F32.PACK_AB R199, R20, R199 ;  /* 0x000000c714c7723e */ /* 0x000fe400000000ff */
[----:B------:R-:W-:Y:S02]  /*16b70*/  CS2R R82, SRZ ;  /* 0x0000000000527805 */ /* 0x000fe4000001ff00 */
[----:B------:R-:W-:Y:S02]  /*16b80*/  F2FP.F16.F32.PACK_AB R202, R11, R202 ;  /* 0x000000ca0bca723e */ /* 0x000fe400000000ff */
[----:B------:R-:W-:Y:S01]  /*16b90*/  CS2R R80, SRZ ;  /* 0x0000000000507805 */ /* 0x000fe2000001ff00 */
[----:B------:R-:W2:Y:S01]  /*16ba0*/  MUFU.EX2 R21, R21 ;  /* 0x0000001500157308 */ /* 0x000ea20000000800 */
[----:B-1----:R-:W-:Y:S01]  /*16bb0*/  FADD.FTZ R39, R15, R44 ;  /* 0x0000002c0f277221 */ /* 0x002fe20000010000 */
[----:B------:R-:W-:Y:S01]  /*16bc0*/  FADD.FTZ R44, R24, R41 ;  /* 0x00000029182c7221 */ /* 0x000fe20000010000 */
[----:B------:R-:W-:-:S02]  /*16bd0*/  F2FP.F16.F32.PACK_AB R196, R13, R196 ;  /* 0x000000c40dc4723e */ /* 0x000fc400000000ff */
[----:B------:R-:W-:Y:S02]  /*16be0*/  CS2R R78, SRZ ;  /* 0x00000000004e7805 */ /* 0x000fe4000001ff00 */
[----:B------:R-:W-:Y:S01]  /*16bf0*/  F2FP.F16.F32.PACK_AB R198, R15, R198 ;  /* 0x000000c60fc6723e */ /* 0x000fe200000000ff */
[----:B------:R-:W-:Y:S01]  /*16c00*/  FADD.FTZ R41, R191, R44 ;  /* 0x0000002cbf297221 */ /* 0x000fe20000010000 */
[----:B------:R-:W-:Y:S01]  /*16c10*/  F2FP.F16.F32.PACK_AB R191, R28, R191 ;  /* 0x000000bf1cbf723e */ /* 0x000fe200000000ff */
[----:B------:R-:W1:Y:S01]  /*16c20*/  MUFU.EX2 R194, R194 ;  /* 0x000000c200c27308 */ /* 0x000e620000000800 */
[----:B0-----:R-:W-:Y:S01]  /*16c30*/  FADD.FTZ R6, R192, R39 ;  /* 0x00000027c0067221 */ /* 0x001fe20000010000 */
[----:B------:R-:W-:Y:S01]  /*16c40*/  FADD.FTZ R44, R28, R41 ;  /* 0x000000291c2c7221 */ /* 0x000fe20000010000 */
[----:B------:R-:W-:Y:S02]  /*16c50*/  CS2R R76, SRZ ;  /* 0x00000000004c7805 */ /* 0x000fe4000001ff00 */
[----:B------:R-:W-:-:S02]  /*16c60*/  CS2R R72, SRZ ;  /* 0x0000000000487805 */ /* 0x000fc4000001ff00 */
[----:B------:R-:W-:Y:S01]  /*16c70*/  CS2R R68, SRZ ;  /* 0x0000000000447805 */ /* 0x000fe2000001ff00 */
[----:B------:R-:W-:Y:S01]  /*16c80*/  FADD.FTZ R41, R185, R44 ;  /* 0x0000002cb9297221 */ /* 0x000fe20000010000 */
[----:B------:R-:W-:Y:S01]  /*16c90*/  SHF.R.U32.HI R44, RZ, 0x1f, R221 ;  /* 0x0000001fff2c7819 */ /* 0x000fe200000116dd */
[----:B------:R-:W0:Y:S01]  /*16ca0*/  MUFU.EX2 R27, R27 ;  /* 0x0000001b001b7308 */ /* 0x000e220000000800 */
[----:B--2---:R-:W-:Y:S01]  /*16cb0*/  FADD.FTZ R39, R21, R6 ;  /* 0x0000000615277221 */ /* 0x004fe20000010000 */
[C---:B------:R-:W-:Y:S01]  /*16cc0*/  FADD.FTZ R42, R32.reuse, R41 ;  /* 0x00000029202a7221 */ /* 0x040fe20000010000 */
[----:B------:R-:W-:Y:S02]  /*16cd0*/  LEA.HI.SX32 R221, R221, R44, 0x1a ;  /* 0x0000002cdddd7211 */ /* 0x000fe400078fd2ff */
[----:B------:R-:W-:Y:S02]  /*16ce0*/  CS2R R64, SRZ ;  /* 0x0000000000407805 */ /* 0x000fe4000001ff00 */
[----:B------:R-:W-:Y:S01]  /*16cf0*/  F2FP.F16.F32.PACK_AB R185, R32, R185 ;  /* 0x000000b920b9723e */ /* 0x000fe200000000ff */
[----:B------:R-:W-:Y:S01]  /*16d00*/  FADD.FTZ R41, R187, R42 ;  /* 0x0000002abb297221 */ /* 0x000fe20000010000 */
[----:B------:R-:W-:Y:S01]  /*16d10*/  VIMNMX R221, R222, R221, !PT ;  /* 0x000000dddedd7248 */ /* 0x000fe20007fe0100 */
[----:B------:R-:W2:Y:S01]  /*16d20*/  MUFU.EX2 R188, R188 ;  /* 0x000000bc00bc7308 */ /* 0x000ea20000000800 */
[----:B-1----:R-:W-:Y:S01]  /*16d30*/  FADD.FTZ R6, R194, R39 ;  /* 0x00000027c2067221 */ /* 0x002fe20000010000 */
[----:B------:R-:W-:Y:S01]  /*16d40*/  FADD.FTZ R8, R34, R41 ;  /* 0x0000002922087221 */ /* 0x000fe20000010000 */
[----:B------:R-:W-:-:S02]  /*16d50*/  ISETP.GE.AND P3, PT, R10, R221, PT ;  /* 0x000000dd0a00720c */ /* 0x000fc40003f66270 */
[----:B------:R-:W-:Y:S02]  /*16d60*/  CS2R R60, SRZ ;  /* 0x00000000003c7805 */ /* 0x000fe4000001ff00 */
[----:B------:R-:W-:Y:S02]  /*16d70*/  F2FP.F16.F32.PACK_AB R187, R34, R187 ;  /* 0x000000bb22bb723e */ /* 0x000fe400000000ff */
[----:B------:R-:W-:Y:S02]  /*16d80*/  CS2R R56, SRZ ;  /* 0x0000000000387805 */ /* 0x000fe4000001ff00 */
[----:B------:R-:W-:Y:S01]  /*16d90*/  F2FP.F16.F32.PACK_AB R192, R21, R192 ;  /* 0x000000c015c0723e */ /* 0x000fe200000000ff */
[----:B------:R-:W1:Y:S01]  /*16da0*/  MUFU.EX2 R31, R31 ;  /* 0x0000001f001f7308 */ /* 0x000e620000000800 */
[C---:B0-----:R-:W-:Y:S01]  /*16db0*/  FADD.FTZ R39, R27.reuse, R6 ;  /* 0x000000061b277221 */ /* 0x041fe20000010000 */
[----:B------:R-:W-:Y:S02]  /*16dc0*/  F2FP.F16.F32.PACK_AB R194, R27, R194 ;  /* 0x000000c21bc2723e */ /* 0x000fe400000000ff */
[----:B------:R-:W-:-:S02]  /*16dd0*/  CS2R R52, SRZ ;  /* 0x0000000000347805 */ /* 0x000fc4000001ff00 */
[----:B------:R-:W-:Y:S02]  /*16de0*/  CS2R R48, SRZ ;  /* 0x0000000000307805 */ /* 0x000fe4000001ff00 */
[----:B------:R-:W-:Y:S02]  /*16df0*/  CS2R R46, SRZ ;  /* 0x00000000002e7805 */ /* 0x000fe4000001ff00 */
[----:B------:R-:W-:Y:S02]  /*16e00*/  CS2R R42, SRZ ;  /* 0x00000000002a7805 */ /* 0x000fe4000001ff00 */
[----:B------:R-:W-:Y:S01]  /*16e10*/  CS2R R26, SRZ ;  /* 0x00000000001a7805 */ /* 0x000fe2000001ff00 */
[----:B------:R-:W0:Y:S01]  /*16e20*/  MUFU.EX2 R190, R190 ;  /* 0x000000be00be7308 */ /* 0x000e220000000800 */
[----:B--2---:R-:W-:-:S07]  /*16e30*/  FADD.FTZ R6, R188, R39 ;  /* 0x00000027bc067221 */ /* 0x004fce0000010000 */
[----:B------:R-:W2:Y:S01]  /*16e40*/  MUFU.EX2 R35, R35 ;  /* 0x0000002300237308 */ /* 0x000ea20000000800 */
[C---:B-1----:R-:W-:Y:S01]  /*16e50*/  FADD.FTZ R39, R31.reuse, R6 ;  /* 0x000000061f277221 */ /* 0x042fe20000010000 */
[----:B------:R-:W-:Y:S02]  /*16e60*/  F2FP.F16.F32.PACK_AB R188, R31, R188 ;  /* 0x000000bc1fbc723e */ /* 0x000fe400000000ff */
[----:B------:R-:W-:-:S04]  /*16e70*/  CS2R R30, SRZ ;  /* 0x00000000001e7805 */ /* 0x000fc8000001ff00 */
[----:B------:R-:W-:Y:S01]  /*16e80*/  MUFU.EX2 R184, R184 ;  /* 0x000000b800b87308 */ /* 0x000fe20000000800 */
[----:B0-----:R-:W-:Y:S01]  /*16e90*/  FADD.FTZ R6, R190, R39 ;  /* 0x00000027be067221 */ /* 0x001fe20000010000 */
[----:B------:R-:W-:-:S06]  /*16ea0*/  FADD.FTZ R39, R181, R8 ;  /* 0x00000008b5277221 */ /* 0x000fcc0000010000 */
[----:B------:R0:W-:Y:S01]  /*16eb0*/  MUFU.EX2 R3, R75 ;  /* 0x0000004b00037308 */ /* 0x0001e20000000800 */
[----:B--2---:R-:W-:-:S07]  /*16ec0*/  F2FP.F16.F32.PACK_AB R190, R35, R190 ;  /* 0x000000be23be723e */ /* 0x004fce00000000ff */
[----:B------:R-:W1:Y:S01]  /*16ed0*/  MUFU.EX2 R36, R36 ;  /* 0x0000002400247308 */ /* 0x000e620000000800 */
[----:B0-----:R-:W-:-:S07]  /*16ee0*/  CS2R R74, SRZ ;  /* 0x00000000004a7805 */ /* 0x001fce000001ff00 */
[----:B------:R-:W-:Y:S08]  /*16ef0*/  MUFU.EX2 R186, R186 ;  /* 0x000000ba00ba7308 */ /* 0x000ff00000000800 */
[----:B------:R-:W0:Y:S01]  /*16f00*/  MUFU.EX2 R183, R183 ;  /* 0x000000b700b77308 */ /* 0x000e220000000800 */
[C---:B-1----:R-:W-:Y:S01]  /*16f10*/  FADD.FTZ R8, R36.reuse, R39 ;  /* 0x0000002724087221 */ /* 0x042fe20000010000 */
[----:B------:R-:W-:-:S06]  /*16f20*/  F2FP.F16.F32.PACK_AB R181, R36, R181 ;  /* 0x000000b524b5723e */ /* 0x000fcc00000000ff */
[----:B------:R1:W2:Y:S08]  /*16f30*/  MUFU.EX2 R7, R45 ;  /* 0x0000002d00077308 */ /* 0x0002b00000000800 */
[----:B------:R3:W-:Y:S01]  /*16f40*/  MUFU.EX2 R180, R33 ;  /* 0x0000002100b47308 */ /* 0x0007e20000000800 */
[----:B0-----:R-:W-:Y:S01]  /*16f50*/  FADD.FTZ R39, R183, R8 ;  /* 0x00000008b7277221 */ /* 0x001fe20000010000 */
[----:B-1----:R-:W-:-:S06]  /*16f60*/  CS2R R44, SRZ ;  /* 0x00000000002c7805 */ /* 0x002fcc000001ff00 */
[----:B------:R-:W0:Y:S01]  /*16f70*/  MUFU.EX2 R38, R38 ;  /* 0x0000002600267308 */ /* 0x000e220000000800 */
[----:B---3--:R-:W-:Y:S01]  /*16f80*/  FADD.FTZ R33, R35, R6 ;  /* 0x0000000623217221 */ /* 0x008fe20000010000 */
[----:B------:R-:W-:-:S03]  /*16f90*/  CS2R R34, SRZ ;  /* 0x0000000000227805 */ /* 0x000fc6000001ff00 */
[----:B------:R-:W-:Y:S01]  /*16fa0*/  FADD.FTZ R6, R184, R33 ;  /* 0x00000021b8067221 */ /* 0x000fe20000010000 */
[C---:B------:R-:W-:Y:S02]  /*16fb0*/  F2FP.F16.F32.PACK_AB R184, R3.reuse, R184 ;  /* 0x000000b803b8723e */ /* 0x040fe400000000ff */
[----:B------:R-:W1:Y:S01]  /*16fc0*/  MUFU.EX2 R71, R71 ;  /* 0x0000004700477308 */ /* 0x000e620000000800 */
[----:B------:R-:W-:Y:S01]  /*16fd0*/  FADD.FTZ R33, R3, R6 ;  /* 0x0000000603217221 */ /* 0x000fe20000010000 */
[----:B------:R-:W-:-:S03]  /*16fe0*/  IMAD.MOV.U32 R3, RZ, RZ, 0x3f800000 ;  /* 0x3f800000ff037424 */ /* 0x000fc600078e00ff */
[----:B------:R-:W-:Y:S01]  /*16ff0*/  FADD.FTZ R6, R186, R33 ;  /* 0x00000021ba067221 */ /* 0x000fe20000010000 */
[C---:B--2---:R-:W-:Y:S02]  /*17000*/  F2FP.F16.F32.PACK_AB R186, R7.reuse, R186 ;  /* 0x000000ba07ba723e */ /* 0x044fe400000000ff */
[----:B------:R-:W2:Y:S01]  /*17010*/  MUFU.EX2 R177, R177 ;  /* 0x000000b100b17308 */ /* 0x000ea20000000800 */
[----:B------:R-:W-:Y:S01]  /*17020*/  FADD.FTZ R6, R7, R6 ;  /* 0x0000000607067221 */ /* 0x000fe20000010000 */
[C---:B0-----:R-:W-:Y:S01]  /*17030*/  FADD.FTZ R8, R38.reuse, R39 ;  /* 0x0000002726087221 */ /* 0x041fe20000010000 */
[----:B------:R-:W-:Y:S02]  /*17040*/  F2FP.F16.F32.PACK_AB R183, R38, R183 ;  /* 0x000000b726b7723e */ /* 0x000fe400000000ff */
[----:B------:R-:W-:-:S03]  /*17050*/  CS2R R38, SRZ ;  /* 0x0000000000267805 */ /* 0x000fc6000001ff00 */
[----:B------:R-:W-:Y:S01]  /*17060*/  MUFU.EX2 R67, R67 ;  /* 0x0000004300437308 */ /* 0x000fe20000000800 */
[----:B-1----:R-:W-:-:S04]  /*17070*/  FADD.FTZ R33, R71, R6 ;  /* 0x0000000647217221 */ /* 0x002fc80000010000 */
[C---:B------:R-:W-:Y:S01]  /*17080*/  FADD.FTZ R6, R180.reuse, R33 ;  /* 0x00000021b4067221 */ /* 0x040fe20000010000 */
[----:B------:R-:W-:Y:S02]  /*17090*/  F2FP.F16.F32.PACK_AB R180, R180, R71 ;  /* 0x00000047b4b4723e */ /* 0x000fe400000000ff */
[----:B------:R-:W-:Y:S01]  /*170a0*/  CS2R R70, SRZ ;  /* 0x0000000000467805 */ /* 0x000fe2000001ff00 */
[----:B------:R-:W0:Y:S08]  /*170b0*/  MUFU.EX2 R179, R179 ;  /* 0x000000b300b37308 */ /* 0x000e300000000800 */
[----:B------:R2:W1:Y:S08]  /*170c0*/  MUFU.EX2 R182, R37 ;  /* 0x0000002500b67308 */ /* 0x0004700000000800 */
[----:B------:R-:W3:Y:S01]  /*170d0*/  MUFU.EX2 R63, R63 ;  /* 0x0000003f003f7308 */ /* 0x000ee20000000800 */
[----:B--2---:R-:W-:Y:S01]  /*170e0*/  FADD.FTZ R37, R177, R8 ;  /* 0x00000008b1257221 */ /* 0x004fe20000010000 */
[----:B------:R-:W-:-:S03]  /*170f0*/  F2FP.F16.F32.PACK_AB R177, R40, R177 ;  /* 0x000000b128b1723e */ /* 0x000fc600000000ff */
[----:B------:R-:W-:Y:S01]  /*17100*/  FADD.FTZ R8, R40, R37 ;  /* 0x0000002528087221 */ /* 0x000fe20000010000 */
[----:B------:R-:W-:Y:S02]  /*17110*/  CS2R R40, SRZ ;  /* 0x0000000000287805 */ /* 0x000fe4000001ff00 */
[----:B------:R-:W-:Y:S01]  /*17120*/  CS2R R36, SRZ ;  /* 0x0000000000247805 */ /* 0x000fe2000001ff00 */
[----:B------:R2:W4:Y:S01]  /*17130*/  MUFU.EX2 R176, R25 ;  /* 0x0000001900b07308 */ /* 0x0005220000000800 */
[----:B0-----:R-:W-:-:S07]  /*17140*/  FADD.FTZ R33, R179, R8 ;  /* 0x00000008b3217221 */ /* 0x001fce0000010000 */
[----:B------:R-:W0:Y:S01]  /*17150*/  MUFU.EX2 R95, R95 ;  /* 0x0000005f005f7308 */ /* 0x000e220000000800 */
[----:B--2---:R-:W-:-:S04]  /*17160*/  FADD.FTZ R25, R67, R6 ;  /* 0x0000000643197221 */ /* 0x004fc80000010000 */
[C---:B-1----:R-:W-:Y:S01]  /*17170*/  FADD.FTZ R8, R182.reuse, R25 ;  /* 0x00000019b6087221 */ /* 0x042fe20000010000 */
[----:B------:R-:W-:Y:S02]  /*17180*/  F2FP.F16.F32.PACK_AB R182, R182, R67 ;  /* 0x00000043b6b6723e */ /* 0x000fe400000000ff */
[----:B------:R-:W-:Y:S01]  /*17190*/  CS2R R66, SRZ ;  /* 0x0000000000427805 */ /* 0x000fe2000001ff00 */
[----:B------:R1:W2:Y:S01]  /*171a0*/  MUFU.EX2 R178, R29 ;  /* 0x0000001d00b27308 */ /* 0x0002a20000000800 */
[----:B---3--:R-:W-:Y:S01]  /*171b0*/  FADD.FTZ R9, R63, R8 ;  /* 0x000000083f097221 */ /* 0x008fe20000010000 */
[----:B------:R-:W-:-:S03]  /*171c0*/  CS2R R24, SRZ ;  /* 0x0000000000187805 */ /* 0x000fc6000001ff00 */
[C---:B----4-:R-:W-:Y:S01]  /*171d0*/  FADD.FTZ R8, R176.reuse, R9 ;  /* 0x00000009b0087221 */ /* 0x050fe20000010000 */
[----:B------:R-:W-:Y:S02]  /*171e0*/  F2FP.F16.F32.PACK_AB R176, R176, R63 ;  /* 0x0000003fb0b0723e */ /* 0x000fe400000000ff */
[----:B------:R-:W-:Y:S01]  /*171f0*/  CS2R R62, SRZ ;  /* 0x00000000003e7805 */ /* 0x000fe2000001ff00 */
[----:B------:R-:W3:Y:S01]  /*17200*/  MUFU.EX2 R14, R14 ;  /* 0x0000000e000e7308 */ /* 0x000ee20000000800 */
[----:B0-----:R-:W-:Y:S01]  /*17210*/  FADD.FTZ R7, R95, R8 ;  /* 0x000000085f077221 */ /* 0x001fe20000010000 */
[----:B-1----:R-:W-:-:S03]  /*17220*/  CS2R R28, SRZ ;  /* 0x00000000001c7805 */ /* 0x002fc6000001ff00 */
[C---:B--2---:R-:W-:Y:S01]  /*17230*/  FADD.FTZ R7, R178.reuse, R7 ;  /* 0x00000007b2077221 */ /* 0x044fe20000010000 */
[----:B------:R-:W-:Y:S02]  /*17240*/  F2FP.F16.F32.PACK_AB R178, R178, R95 ;  /* 0x0000005fb2b2723e */ /* 0x000fe400000000ff */
[----:B------:R-:W-:Y:S01]  /*17250*/  CS2R R94, SRZ ;  /* 0x00000000005e7805 */ /* 0x000fe2000001ff00 */
[C---:B---3--:R-:W-:Y:S01]  /*17260*/  FADD.FTZ R6, R14.reuse, R33 ;  /* 0x000000210e067221 */ /* 0x048fe20000010000 */
[----:B------:R-:W-:Y:S02]  /*17270*/  F2FP.F16.F32.PACK_AB R179, R14, R179 ;  /* 0x000000b30eb3723e */ /* 0x000fe400000000ff */
        /* <DEDUP_REMOVED lines=9> */
.L_x_5921:
[----:B------:R-:W-:-:S05]  /*17310*/  VIADD R0, R12, 0x1 ;  /* 0x000000010c007836 */ /* 0x000fca0000000000 */
[----:B------:R-:W-:-:S04]  /*17320*/  ISETP.NE.AND P3, PT, R0, 0x2, PT ;  /* 0x000000020000780c */ /* 0x000fc80003f65270 */
[----:B------:R-:W-:Y:S02]  /*17330*/  SEL R208, RZ, 0x1, P3 ;  /* 0x00000001ffd07807 */ /* 0x000fe40001800000 */
[----:B------:R-:W-:Y:S02]  /*17340*/  SEL R205, R0, RZ, P3 ;  /* 0x000000ff00cd7207 */ /* 0x000fe40001800000 */
[----:B------:R-:W-:Y:S01]  /*17350*/  LOP3.LUT R208, R11, R208, RZ, 0x3c, !PT ;  /* 0x000000d00bd07212 */ /* 0x000fe200078e3cff */
[----:B------:R-:W-:Y:S06]  /*17360*/  @!P0 BRA `(.L_x_5911) ;  /* 0x0000000000048947 */ /* 0x000fec0003800000 */
[----:B------:R-:W-:Y:S01]  /*17370*/  BPT.TRAP 0x1 ;  /* 0x000000040000795c */ /* 0x000fe20000300000 */
.L_x_5911:
[----:B------:R-:W-:Y:S01]  /*17380*/  IMAD R13, R205, 0x8, R16 ;  /* 0x00000008cd0d7824 */ /* 0x000fe200078e0210 */
[----:B------:R-:W-:-:S04]  /*17390*/  SHF.L.U32 R4, R208, 0x1f, RZ ;  /* 0x0000001fd0047819 */ /* 0x000fc800000006ff */
[----:B------:R0:W1:Y:S01]  /*173a0*/  SYNCS.PHASECHK.TRANS64.TRYWAIT P3, [R13+URZ+0x36830], R4 ;  /* 0x036830040d0075a7 */ /* 0x000062000806017f */
[----:B------:R-:W-:Y:S05]  /*173b0*/  @!P0 BRA `(.L_x_5912) ;  /* 0x0000000000048947 */ /* 0x000fea0003800000 */
[----:B------:R-:W-:Y:S01]  /*173c0*/  BPT.TRAP 0x1 ;  /* 0x000000040000795c */ /* 0x000fe20000300000 */
.L_x_5912:
[----:B------:R-:W-:Y:S01]  /*173d0*/  IMAD R0, R205, 0xa80, R220 ;  /* 0x00000a80cd007824 */ /* 0x000fe200078e02dc */
[----:B------:R-:W-:Y:S03]  /*173e0*/  BSSY B2, `(.L_x_5913) ;  /* 0x0000006000027945 */ /* 0x000fe60003800000 */
[C---:B------:R-:W-:Y:S02]  /*173f0*/  VIADD R20, R0.reuse, 0x80 ;  /* 0x0000008000147836 */ /* 0x040fe40000000000 */
[----:B------:R-:W-:Y:S01]  /*17400*/  VIADD R120, R0, 0x100 ;  /* 0x0000010000787836 */ /* 0x000fe20000000000 */
[----:B-1----:R-:W-:Y:S06]  /*17410*/  @P3 BRA `(.L_x_5914) ;  /* 0x0000000000083947 */ /* 0x002fec0003800000 */
[----:B------:R-:W1:Y:S02]  /*17420*/  SYNCS.PHASECHK.TRANS64.TRYWAIT P3, [R13+URZ+0x36830], R4 ;  /* 0x036830040d0075a7 */ /* 0x000e64000806017f */
[----:B-1----:R-:W-:Y:S05]  /*17430*/  @!P3 BRA `(.L_x_5915) ;  /* 0x0000018800dcb947 */ /* 0x002fea0003800000 */
.L_x_5914:
[----:B------:R-:W-:Y:S05]  /*17440*/  BSYNC B2 ;  /* 0x0000000000027941 */ /* 0x000fea0003800000 */
.L_x_5913:
[----:B------:R-:W2:Y:S04]  /*17450*/  LDL.64 R14, [R1+0x30] ;  /* 0x00003000010e7983 */ /* 0x000ea80000100a00 */
[----:B------:R-:W3:Y:S01]  /*17460*/  LDL.64 R122, [R1+0x38] ;  /* 0x00003800017a7983 */ /* 0x000ee20000100a00 */
        /* <DEDUP_REMOVED lines=11> */
[----:B------:R-:W-:Y:S01]  /*17520*/  IMAD.MOV.U32 R15, RZ, RZ, 0x40000040 ;  /* 0x40000040ff0f7424 */ /* 0x000fe200078e00ff */
[----:B------:R-:W-:Y:S02]  /*17530*/  R2UR UR42, R14 ;  /* 0x000000000e2a72ca */ /* 0x000fe400000e0000 */
[----:B------:R-:W-:Y:S02]  /*17540*/  MOV R14, R0 ;  /* 0x00000000000e7202 */ /* 0x000fe40000000f00 */
[----:B---3--:R-:W-:Y:S02]  /*17550*/  R2UR UR28, R122 ;  /* 0x000000007a1c72ca */ /* 0x008fe400000e0000 */
[----:B------:R-:W-:-:S02]  /*17560*/  R2UR UR29, R123 ;  /* 0x000000007b1d72ca */ /* 0x000fc400000e0000 */
        /* <DEDUP_REMOVED lines=30> */
[----:B------:R-:W-:Y:S01]  /*17750*/  IMAD.MOV.U32 R121, RZ, RZ, 0x40000040 ;  /* 0x40000040ff797424 */ /* 0x000fe200078e00ff */
[----:B------:R-:W-:-:S04]  /*17760*/  R2UR UR10, R120 ;  /* 0x00000000780a72ca */ /* 0x000fc800000e0000 */
        /* <DEDUP_REMOVED lines=13> */
[----:B------:R-:W-:Y:S01]  /*17840*/  R2UR UR27, R121 ;  /* 0x00000000791b72ca */ /* 0x000fe200000e0000 */
[----:B------:R-:W-:Y:S01]  /*17850*/  IMAD.MOV.U32 R121, RZ, RZ, 0x40000040 ;  /* 0x40000040ff797424 */ /* 0x000fe200078e00ff */
[----:B--2---:R-:W-:-:S02]  /*17860*/  R2UR UR38, R122 ;  /* 0x000000007a2672ca */ /* 0x004fc400000e0000 */
[----:B------:R-:W-:Y:S02]  /*17870*/  R2UR UR46, R120 ;  /* 0x00000000782e72ca */ /* 0x000fe400000e0000 */
[----:B------:R-:W-:Y:S02]  /*17880*/  R2UR UR47, R121 ;  /* 0x00000000792f72ca */ /* 0x000fe400000e0000 */
[----:B------:R-:W-:Y:S01]  /*17890*/  R2UR UR39, R123 ;  /* 0x000000007b2772ca */ /* 0x000fe200000e0000 */
[----:B------:R-:W-:Y:S01]  /*178a0*/  UMOV UR56, UR28 ;  /* 0x0000001c00387c82 */ /* 0x000fe20008000000 */
[----:B------:R-:W-:Y:S01]  /*178b0*/  UMOV UR57, UR29 ;  /* 0x0000001d00397c82 */ /* 0x000fe20008000000 */
[----:B------:R-:W-:Y:S02]  /*178c0*/  WARPGROUP.DEPBAR.LE gsb0, 0x0 ;  /* 0x00008000000079c5 */ /* 0x000fe40000010000 */
        /* <DEDUP_REMOVED lines=53> */
[----:B------:R-:W-:Y:S01]  /*17c20*/  IMAD.MOV.U32 R15, RZ, RZ, 0x40000040 ;  /* 0x40000040ff0f7424 */ /* 0x000fe200078e00ff */
[----:B------:R-:W-:Y:S01]  /*17c30*/  IADD3 R14, R0, 0x4, RZ ;  /* 0x00000004000e7810 */ /* 0x000fe20007ffe0ff */
[----:B------:R-:W-:Y:S01]  /*17c40*/  UMOV UR12, UR38 ;  /* 0x00000026000c7c82 */ /* 0x000fe20008000000 */
        /* <DEDUP_REMOVED lines=738> */
.L_x_5916:
[----:B------:R-:W-:Y:S01]  /*1aa70*/  SHF.L.U32 R0, R11, 0x1f, RZ ;  /* 0x0000001f0b007819 */ /* 0x000fe200000006ff */
[----:B------:R-:W-:-:S04]  /*1aa80*/  IMAD R11, R12, 0x8, R16 ;  /* 0x000000080c0b7824 */ /* 0x000fc800078e0210 */
[----:B------:R0:W1:Y:S01]  /*1aa90*/  SYNCS.PHASECHK.TRANS64.TRYWAIT P3, [R11+URZ+0x36850], R0 ;  /* 0x036850000b0075a7 */ /* 0x000062000806017f */
[----:B------:R-:W-:Y:S05]  /*1aaa0*/  @!P0 BRA `(.L_x_5917) ;  /* 0x0000000000048947 */ /* 0x000fea0003800000 */
[----:B------:R-:W-:Y:S01]  /*1aab0*/  BPT.TRAP 0x1 ;  /* 0x000000040000795c */ /* 0x000fe20000300000 */
.L_x_5917:
[----:B------:R-:W-:Y:S04]  /*1aac0*/  BSSY B2, `(.L_x_5918) ;  /* 0x0000004000027945 */ /* 0x000fe80003800000 */
[----:B-1----:R-:W-:Y:S05]  /*1aad0*/  @P3 BRA `(.L_x_5919) ;  /* 0x0000000000083947 */ /* 0x002fea0003800000 */
[----:B------:R-:W1:Y:S02]  /*1aae0*/  SYNCS.PHASECHK.TRANS64.TRYWAIT P3, [R11+URZ+0x36850], R0 ;  /* 0x036850000b0075a7 */ /* 0x000e64000806017f */
[----:B-1----:R-:W-:Y:S05]  /*1aaf0*/  @!P3 BRA `(.L_x_5920) ;  /* 0x000001540040b947 */ /* 0x002fea0003800000 */
.L_x_5919:
[----:B------:R-:W-:Y:S05]  /*1ab00*/  BSYNC B2 ;  /* 0x0000000000027941 */ /* 0x000fea0003800000 */
.L_x_5918:
[----:B01----:R-:W-:Y:S01]  /*1ab10*/  VIADD R0, R16, 0x400 ;  /* 0x0000040010007836 */ /* 0x003fe20000000000 */
[----:B------:R-:W-:Y:S01]  /*1ab20*/  WARPGROUP.ARRIVE ;  /* 0x00000000000079c5 */ /* 0x000fe20000000000 */
[----:B------:R-:W-:Y:S01]  /*1ab30*/  IMAD.MOV.U32 R3, RZ, RZ, 0x40000040 ;  /* 0x40000040ff037424 */ /* 0x000fe200078e00ff */
[----:B------:R-:W-:Y:S01]  /*1ab40*/  ULDC UR4, c[0x0][0x988] ;  /* 0x0002620000047ab9 */ /* 0x000fe20000000800 */
[----:B------:R-:W-:Y:S01]  /*1ab50*/  IMAD.MOV.U32 R5, RZ, RZ, 0x40000040 ;  /* 0x40000040ff057424 */ /* 0x000fe200078e00ff */
[----:B------:R-:W-:Y:S01]  /*1ab60*/  SHF.R.U32.HI R0, RZ, 0x4, R0 ;  /* 0x00000004ff007819 */ /* 0x000fe20000011600 */
[----:B------:R-:W-:Y:S01]  /*1ab70*/  @!P1 VIADD R11, R11, 0x36860 ;  /* 0x000368600b0b9836 */ /* 0x000fe20000000000 */
[----:B------:R-:W-:Y:S02]  /*1ab80*/  R2UR UR7, R3 ;  /* 0x00000000030772ca */ /* 0x000fe400000e0000 */
[----:B------:R-:W-:Y:S01]  /*1ab90*/  LOP3.LUT R0, R0, 0x3fff, RZ, 0xc0, !PT ;  /* 0x00003fff00007812 */ /* 0x000fe200078ec0ff */
[----:B------:R-:W0:Y:S01]  /*1aba0*/  @P2 LDC R3, c[0x0][0x450] ;  /* 0x00011400ff032b82 */ /* 0x000e220000000800 */
[----:B------:R-:W-:-:S02]  /*1abb0*/  @!P1 IADD3 R13, R13, 0x36840, RZ ;  /* 0x000368400d0d9810 */ /* 0x000fc40007ffe0ff */
[----:B------:R-:W-:Y:S02]  /*1abc0*/  LOP3.LUT R0, R0, 0x3800000, RZ, 0xfc, !PT ;  /* 0x0380000000007812 */ /* 0x000fe400078efcff */
[----:B------:R-:W-:Y:S02]  /*1abd0*/  @!P1 PRMT R13, RZ, 0x654, R13 ;  /* 0x00000654ff0d9816 */ /* 0x000fe4000000000d */
[----:B------:R-:W-:Y:S01]  /*1abe0*/  @!P1 PRMT R11, RZ, 0x654, R11 ;  /* 0x00000654ff0b9816 */ /* 0x000fe2000000000b */
[----:B------:R-:W-:Y:S02]  /*1abf0*/  IMAD R2, R12, 0xa80, R0 ;  /* 0x00000a800c027824 */ /* 0x000fe400078e0200 */
[----:B------:R-:W-:Y:S02]  /*1ac00*/  IMAD.IADD R0, R227, 0x1, R223 ;  /* 0x00000001e3007824 */ /* 0x000fe400078e02df */
[C---:B------:R-:W-:Y:S01]  /*1ac10*/  VIADD R4, R2.reuse, 0x80 ;  /* 0x0000008002047836 */ /* 0x040fe20000000000 */
[----:B------:R-:W-:-:S13]  /*1ac20*/  R2UR UR6, R2 ;  /* 0x00000000020672ca */ /* 0x000fda00000e0000 */
        /* <DEDUP_REMOVED lines=16> */
[----:B------:R-:W1:Y:S01]  /*1ad30*/  @P2 LDC R4, c[0x0][0x44c] ;  /* 0x00011300ff042b82 */ /* 0x000e620000000800 */
[----:B------:R-:W-:Y:S01]  /*1ad40*/  R2UR UR7, R5 ;  /* 0x00000000050772ca */ /* 0x000fe200000e0000 */
[----:B------:R-:W-:Y:S02]  /*1ad50*/  IMAD.MOV.U32 R5, RZ, RZ, 0x40000040 ;  /* 0x40000040ff057424 */ /* 0x000fe400078e00ff */
[----:B-1----:R-:W-:-:S05]  /*1ad60*/  @P2 IMAD.HI.U32 R4, R0, R4, RZ ;  /* 0x0000000400042227 */ /* 0x002fca00078e00ff */
[----:B0-----:R-:W-:Y:S01]  /*1ad70*/  @P2 SHF.R.U32.HI R0, RZ, R3, R4 ;  /* 0x00000003ff002219 */ /* 0x001fe20000011604 */
[----:B------:R-:W-:Y:S02]  /*1ad80*/  VIADD R4, R2, 0x200 ;  /* 0x0000020002047836 */ /* 0x000fe40000000000 */
[----:B------:R-:W-:Y:S02]  /*1ad90*/  IMAD R3, R10, -0x70, RZ ;  /* 0xffffff900a037824 */ /* 0x000fe400078e02ff */
[----:B------:R-:W-:Y:S03]  /*1ada0*/  SHFL.IDX PT, R12, R0, 0x1, 0x1c1f ;  /* 0x003c1f00000c7f89 */ /* 0x000fe600000e0000 */
[----:B------:R-:W-:-:S04]  /*1adb0*/  IADD3 R3, -R225, 0x1, R3 ;  /* 0x00000001e1037810 */ /* 0x000fc80007ffe103 */
[----:B------:R-:W-:Y:S01]  /*1adc0*/  IADD3 R3, -R224, R3, R226 ;  /* 0x00000003e0037210 */ /* 0x000fe20007ffe1e2 */
[----:B------:R-:W-:Y:S02]  /*1add0*/  WARPGROUP.DEPBAR.LE gsb0, 0x0 ;  /* 0x00008000000079c5 */ /* 0x000fe40000010000 */
[----:B------:R-:W-:-:S06]  /*1ade0*/  WARPGROUP.ARRIVE ;  /* 0x00000000000079c5 */ /* 0x000fcc0000000000 */
[----:B------:R-:W-:Y:S01]  /*1adf0*/  HGMMA.64x192x16.F32 R24, R188, gdesc[UR4].tnspB, R24, gsb0 ;  /* 0x42e00004bc187df0 */ /* 0x000fe20008000818 */
[----:B------:R-:W-:Y:S02]  /*1ae00*/  R2UR UR6, R4 ;  /* 0x00000000040672ca */ /* 0x000fe400000e0000 */
[----:B------:R0:W1:Y:S01]  /*1ae10*/  SHFL.IDX PT, R4, R0, RZ, 0x1c1f ;  /* 0x001c1fff00047589 */ /* 0x00006200000e0000 */
[----:B------:R-:W-:Y:S01]  /*1ae20*/  R2UR UR7, R5 ;  /* 0x00000000050772ca */ /* 0x000fe200000e0000 */
[----:B0-----:R-:W-:Y:S01]  /*1ae30*/  IMAD.U32 R0, RZ, RZ, UR4 ;  /* 0x00000004ff007e24 */ /* 0x001fe2000f8e00ff */
[----:B-1----:R-:W-:-:S04]  /*1ae40*/  IADD3 R4, R3, R4, RZ ;  /* 0x0000000403047210 */ /* 0x002fc80007ffe0ff */
        /* <DEDUP_REMOVED lines=81> */
[----:B------:R-:W-:Y:S02]  /*1b360*/  FSEL R125, R125, -INF , P5 ;  /* 0xff8000007d7d7808 */ /* 0x000fe40002800000 */
[----:B------:R-:W-:-:S04]  /*1b370*/  FMNMX.FTZ R5, R124, R5, !PT ;  /* 0x000000057c057209 */ /* 0x000fc80007810000 */
[----:B------:R-:W-:Y:S01]  /*1b380*/  FMNMX.FTZ R14, R125, R5, !PT ;  /* 0x000000057d0e7209 */ /* 0x000fe20007810000 */
[----:B------:R-:W-:-:S04]  /*1b390*/  IMAD.MOV.U32 R5, RZ, RZ, 0x40000040 ;  /* 0x40000040ff057424 */ /* 0x000fc800078e00ff */
[----:B------:R-:W0:Y:S01]  /*1b3a0*/  SHFL.BFLY PT, R4, R14, 0x2, 0x1f ;  /* 0x0c401f000e047f89 */ /* 0x000e2200000e0000 */
[----:B------:R-:W-:Y:S02]  /*1b3b0*/  WARPGROUP.DEPBAR.LE gsb0, 0x0 ;  /* 0x00008000000079c5 */ /* 0x000fe40000010000 */
[----:B------:R-:W-:-:S06]  /*1b3c0*/  WARPGROUP.ARRIVE ;  /* 0x00000000000079c5 */ /* 0x000fcc0000000000 */
[----:B------:R-:W-:Y:S01]  /*1b3d0*/  HGMMA.64x192x16.F32 R24, R184, gdesc[UR4].tnspB, R24, gsb0 ;  /* 0x42e00004b8187df0 */ /* 0x000fe20008000818 */
[----:B------:R-:W-:Y:S02]  /*1b3e0*/  R2UR UR7, R5 ;  /* 0x00000000050772ca */ /* 0x000fe400000e0000 */
[----:B0-----:R-:W-:Y:S01]  /*1b3f0*/  FMNMX.FTZ R14, R14, R4, !PT ;  /* 0x000000040e0e7209 */ /* 0x001fe20007810000 */
[----:B------:R-:W-:-:S04]  /*1b400*/  VIADD R4, R2, 0x280 ;  /* 0x0000028002047836 */ /* 0x000fc80000000000 */
[----:B------:R-:W0:Y:S01]  /*1b410*/  SHFL.BFLY PT, R15, R14, 0x1, 0x1f ;  /* 0x0c201f000e0f7f89 */ /* 0x000e2200000e0000 */
[----:B------:R-:W-:Y:S01]  /*1b420*/  R2UR UR6, R4 ;  /* 0x00000000040672ca */ /* 0x000fe200000e0000 */
[----:B------:R-:W-:-:S05]  /*1b430*/  IMAD.IADD R4, R3, 0x1, R12 ;  /* 0x0000000103047824 */ /* 0x000fca00078e020c */
        /* <DEDUP_REMOVED lines=8> */
[----:B------:R-:W-:Y:S02]  /*1b4c0*/  FSEL R175, R175, -INF , P5 ;  /* 0xff800000afaf7808 */ /* 0x000fe40002800000 */
[----:B0-----:R-:W-:Y:S02]  /*1b4d0*/  FMNMX.FTZ R5, R14, R15, !PT ;  /* 0x0000000f0e057209 */ /* 0x001fe40007810000 */
[C---:B------:R-:W-:Y:S02]  /*1b4e0*/  ISETP.GT.AND P4, PT, R4.reuse, 0x10, PT ;  /* 0x000000100400780c */ /* 0x040fe40003f84270 */
[C---:B------:R-:W-:Y:S01]  /*1b4f0*/  FSETP.NEU.FTZ.AND P3, PT, R5.reuse, -INF , PT ;  /* 0xff8000000500780b */ /* 0x040fe20003f7d000 */
[----:B------:R-:W-:Y:S01]  /*1b500*/  FMUL.FTZ R14, R5, R0 ;  /* 0x00000000050e7220 */ /* 0x000fe20000410000 */
[----:B------:R-:W-:-:S02]  /*1b510*/  ISETP.GT.AND P5, PT, R4, 0x11, PT ;  /* 0x000000110400780c */ /* 0x000fc40003fa4270 */
[----:B------:R-:W-:Y:S02]  /*1b520*/  FSEL R162, R162, -INF , P4 ;  /* 0xff800000a2a27808 */ /* 0x000fe40002000000 */
[----:B------:R-:W-:Y:S02]  /*1b530*/  FSEL R3, R14, RZ, P3 ;  /* 0x000000ff0e037208 */ /* 0x000fe40001800000 */
[----:B------:R-:W-:Y:S02]  /*1b540*/  FMNMX.FTZ R14, R171, R12, !PT ;  /* 0x0000000cab0e7209 */ /* 0x000fe40007810000 */
        /* <DEDUP_REMOVED lines=16> */
[----:B------:R-:W-:Y:S01]  /*1b650*/  FSEL R167, R167, -INF , P5 ;  /* 0xff800000a7a77808 */ /* 0x000fe20002800000 */
[-CC-:B------:R-:W-:Y:S01]  /*1b660*/  FFMA.FTZ R202, R172, R0.reuse, -R3.reuse ;  /* 0x00000000acca7223 */ /* 0x180fe20000010803 */
[----:B------:R-:W-:Y:S01]  /*1b670*/  ISETP.GT.AND P4, PT, R4, 0x20, PT ;  /* 0x000000200400780c */ /* 0x000fe20003f84270 */
[-CC-:B------:R-:W-:Y:S01]  /*1b680*/  FFMA.FTZ R173, R173, R0.reuse, -R3.reuse ;  /* 0x00000000adad7223 */ /* 0x180fe20000010803 */
[----:B------:R-:W-:Y:S01]  /*1b690*/  FMNMX.FTZ R15, R166, R15, !PT ;  /* 0x0000000fa60f7209 */ /* 0x000fe20007810000 */
[-CC-:B------:R-:W-:Y:S01]  /*1b6a0*/  FFMA.FTZ R161, R161, R0.reuse, -R3.reuse ;  /* 0x00000000a1a17223 */ /* 0x180fe20000010803 */
[----:B------:R-:W-:Y:S01]  /*1b6b0*/  ISETP.GT.AND P5, PT, R4, 0x21, PT ;  /* 0x000000210400780c */ /* 0x000fe20003fa4270 */
[-CC-:B------:R-:W-:Y:S01]  /*1b6c0*/  FFMA.FTZ R198, R164, R0.reuse, -R3.reuse ;  /* 0x00000000a4c67223 */ /* 0x180fe20000010803 */
[----:B------:R-:W-:Y:S01]  /*1b6d0*/  FSEL R154, R154, -INF , P4 ;  /* 0xff8000009a9a7808 */ /* 0x000fe20002000000 */
        /* <DEDUP_REMOVED lines=10> */
[----:B------:R-:W-:Y:S01]  /*1b780*/  FFMA.FTZ R125, R125, R0, -R3 ;  /* 0x000000007d7d7223 */ /* 0x000fe20000010803 */
[----:B------:R-:W-:Y:S01]  /*1b790*/  FSEL R158, R158, -INF , P4 ;  /* 0xff8000009e9e7808 */ /* 0x000fe20002000000 */
[----:B------:R-:W-:Y:S01]  /*1b7a0*/  MUFU.EX2 R200, R200 ;  /* 0x000000c800c87308 */ /* 0x000fe20000000800 */
[----:B------:R-:W-:-:S02]  /*1b7b0*/  FMNMX.FTZ R20, R155, R15, !PT ;  /* 0x0000000f9b147209 */ /* 0x000fc40007810000 */
[----:B------:R-:W-:Y:S02]  /*1b7c0*/  FSEL R159, R159, -INF , P5 ;  /* 0xff8000009f9f7808 */ /* 0x000fe40002800000 */
[----:B------:R-:W-:Y:S02]  /*1b7d0*/  ISETP.GT.AND P4, PT, R4, 0x30, PT ;  /* 0x000000300400780c */ /* 0x000fe40003f84270 */
[----:B------:R-:W-:Y:S01]  /*1b7e0*/  FMNMX.FTZ R20, R158, R20, !PT ;  /* 0x000000149e147209 */ /* 0x000fe20007810000 */
[----:B------:R-:W-:Y:S01]  /*1b7f0*/  MUFU.EX2 R12, R169 ;  /* 0x000000a9000c7308 */ /* 0x000fe20000000800 */
[----:B------:R-:W-:Y:S02]  /*1b800*/  ISETP.GT.AND P5, PT, R4, 0x31, PT ;  /* 0x000000310400780c */ /* 0x000fe40003fa4270 */
[----:B------:R-:W-:Y:S02]  /*1b810*/  FSEL R146, R146, -INF , P4 ;  /* 0xff80000092927808 */ /* 0x000fe40002000000 */
[----:B------:R-:W-:-:S02]  /*1b820*/  FMNMX.FTZ R20, R159, R20, !PT ;  /* 0x000000149f147209 */ /* 0x000fc40007810000 */
[----:B------:R-:W-:Y:S01]  /*1b830*/  ISETP.GT.AND P4, PT, R4, 0x38, PT ;  /* 0x000000380400780c */ /* 0x000fe20003f84270 */
[----:B------:R-:W-:Y:S01]  /*1b840*/  MUFU.EX2 R202, R202 ;  /* 0x000000ca00ca7308 */ /* 0x000fe20000000800 */
[----:B------:R-:W-:Y:S02]  /*1b850*/  FSEL R147, R147, -INF , P5 ;  /* 0xff80000093937808 */ /* 0x000fe40002800000 */
[----:B------:R-:W-:Y:S02]  /*1b860*/  FMNMX.FTZ R20, R146, R20, !PT ;  /* 0x0000001492147209 */ /* 0x000fe40007810000 */
[----:B------:R-:W-:Y:S02]  /*1b870*/  ISETP.GT.AND P5, PT, R4, 0x39, PT ;  /* 0x000000390400780c */ /* 0x000fe40003fa4270 */
        /* <DEDUP_REMOVED lines=18> */
[C---:B------:R-:W-:Y:S02]  /*1b9a0*/  ISETP.GT.AND P4, PT, R4.reuse, 0x50, PT ;  /* 0x000000500400780c */ /* 0x040fe40003f84270 */
[----:B------:R-:W-:Y:S02]  /*1b9b0*/  FSEL R143, R143, -INF , P5 ;  /* 0xff8000008f8f7808 */ /* 0x000fe40002800000 */
[----:B------:R-:W-:Y:S01]  /*1b9c0*/  ISETP.GT.AND P5, PT, R4, 0x51, PT ;  /* 0x000000510400780c */ /* 0x000fe20003fa4270 */
[----:B------:R0:W-:Y:S08]  /*1b9d0*/  MUFU.EX2 R21, R153 ;  /* 0x0000009900157308 */ /* 0x0001f00000000800 */
[----:B------:R-:W-:Y:S01]  /*1b9e0*/  MUFU.EX2 R20, R165 ;  /* 0x000000a500147308 */ /* 0x000fe20000000800 */
[----:B0-----:R-:W-:-:S02]  /*1b9f0*/  FMNMX.FTZ R153, R142, R152, !PT ;  /* 0x000000988e997209 */ /* 0x001fc40007810000 */
[----:B------:R-:W-:Y:S02]  /*1ba00*/  FSEL R152, R130, -INF , P4 ;  /* 0xff80000082987808 */ /* 0x000fe40002000000 */
[----:B------:R-:W-:Y:S02]  /*1ba10*/  FMNMX.FTZ R130, R143, R153, !PT ;  /* 0x000000998f827209 */ /* 0x000fe40007810000 */
[----:B------:R-:W-:Y:S01]  /*1ba20*/  ISETP.GT.AND P4, PT, R4, 0x58, PT ;  /* 0x000000580400780c */ /* 0x000fe20003f84270 */
[----:B------:R-:W-:Y:S01]  /*1ba30*/  MUFU.EX2 R192, R192 ;  /* 0x000000c000c07308 */ /* 0x000fe20000000800 */
[----:B------:R-:W-:Y:S02]  /*1ba40*/  FSEL R153, R131, -INF , P5 ;  /* 0xff80000083997808 */ /* 0x000fe40002800000 */
[----:B------:R-:W-:Y:S02]  /*1ba50*/  FMNMX.FTZ R130, R152, R130, !PT ;  /* 0x0000008298827209 */ /* 0x000fe40007810000 */
[----:B------:R-:W-:-:S02]  /*1ba60*/  ISETP.GT.AND P5, PT, R4, 0x59, PT ;  /* 0x000000590400780c */ /* 0x000fc40003fa4270 */
[----:B------:R-:W-:Y:S01]  /*1ba70*/  FSEL R156, R134, -INF , P4 ;  /* 0xff800000869c7808 */ /* 0x000fe20002000000 */
[----:B------:R-:W-:Y:S01]  /*1ba80*/  FFMA.FTZ R134, R141, R0, -R3 ;  /* 0x000000008d867223 */ /* 0x000fe20000010803 */
[----:B------:R-:W-:Y:S01]  /*1ba90*/  FMNMX.FTZ R131, R153, R130, !PT ;  /* 0x0000008299837209 */ /* 0x000fe20007810000 */
[----:B------:R-:W-:Y:S01]  /*1baa0*/  MUFU.EX2 R194, R194 ;  /* 0x000000c200c27308 */ /* 0x000fe20000000800 */
[----:B------:R-:W-:Y:S02]  /*1bab0*/  FSEL R135, R135, -INF , P5 ;  /* 0xff80000087877808 */ /* 0x000fe40002800000 */
[----:B------:R-:W-:Y:S02]  /*1bac0*/  ISETP.GT.AND P4, PT, R4, 0x60, PT ;  /* 0x000000600400780c */ /* 0x000fe40003f84270 */
[----:B------:R-:W-:Y:S02]  /*1bad0*/  FMNMX.FTZ R131, R156, R131, !PT ;  /* 0x000000839c837209 */ /* 0x000fe40007810000 */
[----:B------:R-:W-:Y:S01]  /*1bae0*/  ISETP.GT.AND P5, PT, R4, 0x61, PT ;  /* 0x000000610400780c */ /* 0x000fe20003fa4270 */
[----:B------:R0:W-:Y:S01]  /*1baf0*/  MUFU.EX2 R130, R157 ;  /* 0x0000009d00827308 */ /* 0x0001e20000000800 */
[----:B------:R-:W-:-:S02]  /*1bb00*/  FMNMX.FTZ R131, R135, R131, !PT ;  /* 0x0000008387837209 */ /* 0x000fc40007810000 */
[----:B------:R-:W-:Y:S02]  /*1bb10*/  FSEL R144, R123, -INF , P5 ;  /* 0xff8000007b907808 */ /* 0x000fe40002800000 */
[----:B------:R-:W-:-:S03]  /*1bb20*/  ISETP.GT.AND P5, PT, R4, 0x69, PT ;  /* 0x000000690400780c */ /* 0x000fc60003fa4270 */
[----:B------:R-:W-:Y:S01]  /*1bb30*/  MUFU.EX2 R188, R188 ;  /* 0x000000bc00bc7308 */ /* 0x000fe20000000800 */
[----:B0-----:R-:W-:Y:S02]  /*1bb40*/  FSEL R157, R122, -INF , P4 ;  /* 0xff8000007a9d7808 */ /* 0x001fe40002000000 */
[----:B------:R-:W-:Y:S02]  /*1bb50*/  ISETP.GT.AND P4, PT, R4, 0x68, PT ;  /* 0x000000680400780c */ /* 0x000fe40003f84270 */
[----:B------:R-:W-:Y:S02]  /*1bb60*/  FMNMX.FTZ R131, R157, R131, !PT ;  /* 0x000000839d837209 */ /* 0x000fe40007810000 */
[----:B------:R-:W-:Y:S01]  /*1bb70*/  FSEL R160, R126, -INF , P4 ;  /* 0xff8000007ea07808 */ /* 0x000fe20002000000 */
[-CC-:B------:R-:W-:Y:S01]  /*1bb80*/  FFMA.FTZ R126, R145, R0.reuse, -R3.reuse ;  /* 0x00000000917e7223 */ /* 0x180fe20000010803 */
[----:B------:R-:W-:Y:S01]  /*1bb90*/  FMNMX.FTZ R131, R144, R131, !PT ;  /* 0x0000008390837209 */ /* 0x000fe20007810000 */
[----:B------:R-:W-:Y:S01]  /*1bba0*/  MUFU.EX2 R190, R190 ;  /* 0x000000be00be7308 */ /* 0x000fe20000000800 */
[----:B------:R-:W-:Y:S01]  /*1bbb0*/  FSEL R145, R127, -INF , P5 ;  /* 0xff8000007f917808 */ /* 0x000fe20002800000 */
[----:B------:R-:W-:Y:S01]  /*1bbc0*/  FFMA.FTZ R127, R149, R0, -R3 ;  /* 0x00000000957f7223 */ /* 0x000fe20000010803 */
[----:B------:R-:W-:-:S02]  /*1bbd0*/  WARPGROUP.DEPBAR.LE gsb0, 0x0 ;  /* 0x00008000000079c5 */ /* 0x000fc40000010000 */
[----:B------:R-:W-:Y:S01]  /*1bbe0*/  WARPGROUP.ARRIVE ;  /* 0x00000000000079c5 */ /* 0x000fe20000000000 */
[----:B------:R-:W-:Y:S01]  /*1bbf0*/  FMNMX.FTZ R4, R160, R131, !PT ;  /* 0x00000083a0047209 */ /* 0x000fe20007810000 */
[-CC-:B------:R-:W-:Y:S01]  /*1bc00*/  FFMA.FTZ R184, R136, R0.reuse, -R3.reuse ;  /* 0x0000000088b87223 */ /* 0x180fe20000010803 */
[-CC-:B------:R-:W-:Y:S01]  /*1bc10*/  FFMA.FTZ R131, R137, R0.reuse, -R3.reuse ;  /* 0x0000000089837223 */ /* 0x180fe20000010803 */
[----:B------:R-:W-:Y:S01]  /*1bc20*/  FFMA.FTZ R186, R140, R0, -R3 ;  /* 0x000000008cba7223 */ /* 0x000fe20000010803 */
[----:B------:R-:W-:Y:S01]  /*1bc30*/  FMNMX.FTZ R4, R145, R4, !PT ;  /* 0x0000000491047209 */ /* 0x000fe20007810000 */
[----:B------:R-:W-:Y:S01]  /*1bc40*/  HGMMA.64x192x16.F32 R24, R180, gdesc[UR4].tnspB, R24, gsb0 ;  /* 0x42e00004b4187df0 */ /* 0x000fe20008000818 */
[----:B------:R-:W-:Y:S03]  /*1bc50*/  MUFU.EX2 R126, R126 ;  /* 0x0000007e007e7308 */ /* 0x000fe60000000800 */
[----:B------:R-:W0:Y:S05]  /*1bc60*/  SHFL.BFLY PT, R122, R4, 0x2, 0x1f ;  /* 0x0c401f00047a7f89 */ /* 0x000e2a00000e0000 */
[----:B------:R-:W-:Y:S08]  /*1bc70*/  MUFU.EX2 R127, R127 ;  /* 0x0000007f007f7308 */ /* 0x000ff00000000800 */
[----:B------:R-:W-:Y:S08]  /*1bc80*/  MUFU.EX2 R184, R184 ;  /* 0x000000b800b87308 */ /* 0x000ff00000000800 */
[----:B------:R-:W-:Y:S01]  /*1bc90*/  MUFU.EX2 R131, R131 ;  /* 0x0000008300837308 */ /* 0x000fe20000000800 */
[----:B0-----:R-:W-:-:S05]  /*1bca0*/  FMNMX.FTZ R4, R4, R122, !PT ;  /* 0x0000007a04047209 */ /* 0x001fca0007810000 */
[----:B------:R-:W0:Y:S02]  /*1bcb0*/  SHFL.BFLY PT, R122, R4, 0x1, 0x1f ;  /* 0x0c201f00047a7f89 */ /* 0x000e2400000e0000 */
[----:B------:R-:W-:Y:S08]  /*1bcc0*/  MUFU.EX2 R186, R186 ;  /* 0x000000ba00ba7308 */ /* 0x000ff00000000800 */
[----:B------:R-:W-:Y:S08]  /*1bcd0*/  MUFU.EX2 R134, R134 ;  /* 0x0000008600867308 */ /* 0x000ff00000000800 */
[----:B------:R-:W-:Y:S01]  /*1bce0*/  MUFU.EX2 R120, R120 ;  /* 0x0000007800787308 */ /* 0x000fe20000000800 */
[----:B0-----:R-:W-:Y:S01]  /*1bcf0*/  FMNMX.FTZ R4, R4, R122, !PT ;  /* 0x0000007a04047209 */ /* 0x001fe20007810000 */
[----:B------:R-:W-:-:S06]  /*1bd00*/  VIADD R122, R2, 0x300 ;  /* 0x00000300027a7836 */ /* 0x000fcc0000000000 */
[----:B------:R-:W-:Y:S01]  /*1bd10*/  MUFU.EX2 R121, R121 ;  /* 0x0000007900797308 */ /* 0x000fe20000000800 */
[----:B------:R-:W-:Y:S02]  /*1bd20*/  FSETP.NEU.FTZ.AND P4, PT, R4, -INF , PT ;  /* 0xff8000000400780b */ /* 0x000fe40003f9d000 */
[----:B------:R-:W-:Y:S02]  /*1bd30*/  R2UR UR6, R122 ;  /* 0x000000007a0672ca */ /* 0x000fe400000e0000 */
[----:B------:R-:W-:-:S03]  /*1bd40*/  FSEL R123, R4, RZ, P4 ;  /* 0x000000ff047b7208 */ /* 0x000fc60002000000 */
[----:B------:R-:W-:Y:S02]  /*1bd50*/  MUFU.EX2 R124, R124 ;  /* 0x0000007c007c7308 */ /* 0x000fe40000000800 */
[----:B------:R-:W-:Y:S01]  /*1bd60*/  FADD.FTZ R8, -R123, R8 ;  /* 0x000000087b087221 */ /* 0x000fe20000010100 */
[----:B------:R-:W-:-:S03]  /*1bd70*/  IMAD.MOV.U32 R123, RZ, RZ, 0x40000040 ;  /* 0x40000040ff7b7424 */ /* 0x000fc600078e00ff */
[-C--:B------:R-:W-:Y:S02]  /*1bd80*/  FMUL.FTZ R8, R8, R0.reuse ;  /* 0x0000000008087220 */ /* 0x080fe40000410000 */
[----:B------:R-:W-:Y:S01]  /*1bd90*/  MUFU.EX2 R125, R125 ;  /* 0x0000007d007d7308 */ /* 0x000fe20000000800 */
[----:B------:R-:W-:Y:S01]  /*1bda0*/  R2UR UR7, R123 ;  /* 0x000000007b0772ca */ /* 0x000fe200000e0000 */
[----:B------:R-:W-:Y:S02]  /*1bdb0*/  WARPGROUP.DEPBAR.LE gsb0, 0x0 ;  /* 0x00008000000079c5 */ /* 0x000fe40000010000 */
[----:B------:R-:W-:Y:S01]  /*1bdc0*/  WARPGROUP.ARRIVE ;  /* 0x00000000000079c5 */ /* 0x000fe20000000000 */
[-CC-:B------:R-:W-:Y:S01]  /*1bdd0*/  FFMA.FTZ R180, R128, R0.reuse, -R3.reuse ;  /* 0x0000000080b47223 */ /* 0x180fe20000010803 */
[-CC-:B------:R-:W-:Y:S01]  /*1bde0*/  FFMA.FTZ R128, R129, R0.reuse, -R3.reuse ;  /* 0x0000000081807223 */ /* 0x180fe20000010803 */
[-CC-:B------:R-:W-:Y:S01]  /*1bdf0*/  FFMA.FTZ R129, R133, R0.reuse, -R3.reuse ;  /* 0x0000000085817223 */ /* 0x180fe20000010803 */
[-C--:B------:R-:W-:Y:S01]  /*1be00*/  FFMA.FTZ R182, R132, R0.reuse, -R3 ;  /* 0x0000000084b67223 */ /* 0x080fe20000010803 */
[----:B------:R-:W-:-:S05]  /*1be10*/  FMUL.FTZ R133, R4, R0 ;  /* 0x0000000004857220 */ /* 0x000fca0000410000 */
[----:B------:R-:W-:Y:S01]  /*1be20*/  HGMMA.64x192x16.F32 R24, R176, gdesc[UR4].tnspB, R24, gsb0 ;  /* 0x42e00004b0187df0 */ /* 0x000fe20008000818 */
[----:B------:R-:W-:Y:S01]  /*1be30*/  FSEL R3, R5, RZ, P3 ;  /* 0x000000ff05037208 */ /* 0x000fe20001800000 */
[----:B------:R-:W-:Y:S01]  /*1be40*/  MUFU.EX2 R180, R180 ;  /* 0x000000b400b47308 */ /* 0x000fe20000000800 */
[C---:B------:R-:W-:Y:S01]  /*1be50*/  ISETP.GT.AND P3, PT, R10.reuse, R221, PT ;  /* 0x000000dd0a00720c */ /* 0x040fe20003f64270 */
[----:B------:R-:W-:Y:S01]  /*1be60*/  VIADD R10, R10, 0xffffffff ;  /* 0xffffffff0a0a7836 */ /* 0x000fe20000000000 */
[----:B------:R-:W-:Y:S01]  /*1be70*/  FSEL R133, R133, RZ, P4 ;  /* 0x000000ff85857208 */ /* 0x000fe20002000000 */
[----:B------:R-:W-:-:S04]  /*1be80*/  FADD.FTZ R3, -R3, R9 ;  /* 0x0000000903037221 */ /* 0x000fc80000010100 */
[-CC-:B------:R-:W-:Y:S01]  /*1be90*/  FFMA.FTZ R201, R170, R0.reuse, -R133.reuse ;  /* 0x00000000aac97223 */ /* 0x180fe20000010885 */
[-C--:B------:R-:W-:Y:S01]  /*1bea0*/  FMUL.FTZ R3, R3, R0.reuse ;  /* 0x0000000003037220 */ /* 0x080fe20000410000 */
        /* <DEDUP_REMOVED lines=19> */
[----:B------:R1:W2:Y:S01]  /*1bfe0*/  MUFU.EX2 R3, R8 ;  /* 0x0000000800037308 */ /* 0x0002a20000000800 */
[----:B0-----:R-:W-:Y:S01]  /*1bff0*/  FFMA.FTZ R7, R2, R7, R200 ;  /* 0x0000000702077223 */ /* 0x001fe200000100c8 */
[-CC-:B------:R-:W-:Y:S01]  /*1c000*/  FFMA.FTZ R181, R152, R0.reuse, -R133.reuse ;  /* 0x0000000098b57223 */ /* 0x180fe20000010885 */
[-CC-:B------:R-:W-:Y:S01]  /*1c010*/  FFMA.FTZ R183, R156, R0.reuse, -R133.reuse ;  /* 0x000000009cb77223 */ /* 0x180fe20000010885 */
[-C--:B------:R-:W-:Y:S01]  /*1c020*/  FFMA.FTZ R135, R135, R0.reuse, -R133 ;  /* 0x0000000087877223 */ /* 0x080fe20000010885 */
[----:B------:R-:W-:Y:S01]  /*1c030*/  FADD.FTZ R7, R12, R7 ;  /* 0x000000070c077221 */ /* 0x000fe20000010000 */
[-CC-:B------:R-:W-:Y:S01]  /*1c040*/  FFMA.FTZ R157, R157, R0.reuse, -R133.reuse ;  /* 0x000000009d9d7223 */ /* 0x180fe20000010885 */
[-C--:B------:R-:W-:Y:S01]  /*1c050*/  FFMA.FTZ R144, R144, R0.reuse, -R133 ;  /* 0x0000000090907223 */ /* 0x080fe20000010885 */
[----:B------:R-:W0:Y:S01]  /*1c060*/  MUFU.EX2 R132, R132 ;  /* 0x0000008400847308 */ /* 0x000e220000000800 */
[----:B------:R-:W-:Y:S01]  /*1c070*/  FADD.FTZ R7, R202, R7 ;  /* 0x00000007ca077221 */ /* 0x000fe20000010000 */
[-CC-:B-1----:R-:W-:Y:S01]  /*1c080*/  FFMA.FTZ R8, R151, R0.reuse, -R133.reuse ;  /* 0x0000000097087223 */ /* 0x182fe20000010885 */
[----:B------:R-:W-:Y:S01]  /*1c090*/  FFMA.FTZ R160, R160, R0, -R133 ;  /* 0x00000000a0a07223 */ /* 0x000fe20000010885 */
[----:B------:R-:W-:Y:S01]  /*1c0a0*/  F2FP.F16.F32.PACK_AB R200, R12, R200 ;  /* 0x000000c80cc8723e */ /* 0x000fe200000000ff */
[C---:B------:R-:W-:Y:S01]  /*1c0b0*/  FADD.FTZ R7, R14.reuse, R7 ;  /* 0x000000070e077221 */ /* 0x040fe20000010000 */
[----:B------:R-:W-:Y:S01]  /*1c0c0*/  F2FP.F16.F32.PACK_AB R202, R14, R202 ;  /* 0x000000ca0eca723e */ /* 0x000fe200000000ff */
[----:B------:R-:W-:Y:S01]  /*1c0d0*/  IMAD.MOV.U32 R12, RZ, RZ, R205 ;  /* 0x000000ffff0c7224 */ /* 0x000fe200078e00cd */
[----:B------:R-:W1:Y:S01]  /*1c0e0*/  MUFU.EX2 R203, R203 ;  /* 0x000000cb00cb7308 */ /* 0x000e620000000800 */
[----:B--2---:R-:W-:-:S07]  /*1c0f0*/  FFMA.FTZ R6, R3, R6, R201 ;  /* 0x0000000603067223 */ /* 0x004fce00000100c9 */
[----:B------:R-:W2:Y:S01]  /*1c100*/  MUFU.EX2 R136, R136 ;  /* 0x0000008800887308 */ /* 0x000ea20000000800 */
[C---:B0-----:R-:W-:Y:S01]  /*1c110*/  FADD.FTZ R6, R132.reuse, R6 ;  /* 0x0000000684067221 */ /* 0x041fe20000010000 */
[----:B------:R-:W-:-:S06]  /*1c120*/  F2FP.F16.F32.PACK_AB R201, R132, R201 ;  /* 0x000000c984c9723e */ /* 0x000fcc00000000ff */
[----:B------:R-:W0:Y:S08]  /*1c130*/  MUFU.EX2 R197, R197 ;  /* 0x000000c500c57308 */ /* 0x000e300000000800 */
[----:B------:R-:W3:Y:S08]  /*1c140*/  MUFU.EX2 R141, R141 ;  /* 0x0000008d008d7308 */ /* 0x000ef00000000800 */
[----:B------:R-:W4:Y:S08]  /*1c150*/  MUFU.EX2 R199, R199 ;  /* 0x000000c700c77308 */ /* 0x000f300000000800 */
[----:B------:R-:W5:Y:S08]  /*1c160*/  MUFU.EX2 R137, R137 ;  /* 0x0000008900897308 */ /* 0x000f700000000800 */
        /* <DEDUP_REMOVED lines=20> */
[----:B------:R1:W-:Y:S03]  /*1c2b0*/  @!P1 SYNCS.ARRIVE.TRANS64.RED.A1T0 RZ, [R11+URZ], RZ ;  /* 0x000000ff0bff99a7 */ /* 0x0003e6000810043f */
[----:B------:R-:W5:Y:S01]  /*1c2c0*/  MUFU.EX2 R6, R139 ;  /* 0x0000008b00067308 */ /* 0x000f620000000800 */
[C---:B--2---:R-:W-:Y:S01]  /*1c2d0*/  F2FP.F16.F32.PACK_AB R203, R136.reuse, R203 ;  /* 0x000000cb88cb723e */ /* 0x044fe200000000ff */
[----:B------:R-:W-:-:S04]  /*1c2e0*/  FADD.FTZ R13, R136, R13 ;  /* 0x0000000d880d7221 */ /* 0x000fc80000010000 */
[----:B0-----:R-:W-:Y:S01]  /*1c2f0*/  FADD.FTZ R13, R197, R13 ;  /* 0x0000000dc50d7221 */ /* 0x001fe20000010000 */
[----:B-1----:R-:W-:Y:S01]  /*1c300*/  FADD.FTZ R11, R196, R7 ;  /* 0x00000007c40b7221 */ /* 0x002fe20000010000 */
[----:B------:R-:W-:Y:S01]  /*1c310*/  FFMA.FTZ R7, R143, R0, -R133 ;  /* 0x000000008f077223 */ /* 0x000fe20000010885 */
[----:B------:R-:W-:Y:S01]  /*1c320*/  MUFU.EX2 R135, R135 ;  /* 0x0000008700877308 */ /* 0x000fe20000000800 */
[----:B---3--:R-:W-:Y:S01]  /*1c330*/  FADD.FTZ R13, R141, R13 ;  /* 0x0000000d8d0d7221 */ /* 0x008fe20000010000 */
[C---:B------:R-:W-:Y:S01]  /*1c340*/  FADD.FTZ R11, R15.reuse, R11 ;  /* 0x0000000b0f0b7221 */ /* 0x040fe20000010000 */
[----:B------:R-:W-:Y:S02]  /*1c350*/  F2FP.F16.F32.PACK_AB R196, R15, R196 ;  /* 0x000000c40fc4723e */ /* 0x000fe400000000ff */
[----:B----4-:R-:W-:Y:S01]  /*1c360*/  FADD.FTZ R13, R199, R13 ;  /* 0x0000000dc70d7221 */ /* 0x010fe20000010000 */
[----:B------:R-:W-:Y:S01]  /*1c370*/  FADD.FTZ R122, R198, R11 ;  /* 0x0000000bc67a7221 */ /* 0x000fe20000010000 */
[-C--:B------:R-:W-:Y:S01]  /*1c380*/  FFMA.FTZ R11, R153, R0.reuse, -R133 ;  /* 0x00000000990b7223 */ /* 0x080fe20000010885 */
[----:B------:R-:W0:Y:S01]  /*1c390*/  MUFU.EX2 R7, R7 ;  /* 0x0000000700077308 */ /* 0x000e220000000800 */
[----:B-----5:R-:W-:Y:S01]  /*1c3a0*/  FADD.FTZ R13, R137, R13 ;  /* 0x0000000d890d7221 */ /* 0x020fe20000010000 */
[----:B------:R-:W-:Y:S01]  /*1c3b0*/  FADD.FTZ R122, R20, R122 ;  /* 0x0000007a147a7221 */ /* 0x000fe20000010000 */
[----:B------:R-:W-:Y:S01]  /*1c3c0*/  FFMA.FTZ R133, R145, R0, -R133 ;  /* 0x0000000091857223 */ /* 0x000fe20000010885 */
[----:B------:R-:W-:Y:S01]  /*1c3d0*/  F2FP.F16.F32.PACK_AB R197, R141, R197 ;  /* 0x000000c58dc5723e */ /* 0x000fe200000000ff */
[----:B------:R-:W-:Y:S01]  /*1c3e0*/  FADD.FTZ R13, R193, R13 ;  /* 0x0000000dc10d7221 */ /* 0x000fe20000010000 */
[----:B------:R-:W-:Y:S01]  /*1c3f0*/  FADD.FTZ R122, R192, R122 ;  /* 0x0000007ac07a7221 */ /* 0x000fe20000010000 */
[----:B------:R-:W-:Y:S01]  /*1c400*/  F2FP.F16.F32.PACK_AB R198, R20, R198 ;  /* 0x000000c614c6723e */ /* 0x000fe200000000ff */
[----:B------:R-:W1:Y:S01]  /*1c410*/  MUFU.EX2 R11, R11 ;  /* 0x0000000b000b7308 */ /* 0x000e620000000800 */
[----:B------:R-:W-:Y:S01]  /*1c420*/  FADD.FTZ R13, R140, R13 ;  /* 0x0000000d8c0d7221 */ /* 0x000fe20000010000 */
[----:B------:R-:W-:Y:S01]  /*1c430*/  FADD.FTZ R122, R21, R122 ;  /* 0x0000007a157a7221 */ /* 0x000fe20000010000 */
[----:B------:R-:W-:-:S02]  /*1c440*/  F2FP.F16.F32.PACK_AB R199, R137, R199 ;  /* 0x000000c789c7723e */ /* 0x000fc400000000ff */
[----:B------:R-:W-:Y:S01]  /*1c450*/  FADD.FTZ R13, R195, R13 ;  /* 0x0000000dc30d7221 */ /* 0x000fe20000010000 */
[----:B------:R-:W-:Y:S01]  /*1c460*/  FADD.FTZ R122, R194, R122 ;  /* 0x0000007ac27a7221 */ /* 0x000fe20000010000 */
[----:B------:R-:W-:Y:S01]  /*1c470*/  F2FP.F16.F32.PACK_AB R192, R21, R192 ;  /* 0x000000c015c0723e */ /* 0x000fe200000000ff */
[----:B------:R-:W2:Y:S01]  /*1c480*/  MUFU.EX2 R157, R157 ;  /* 0x0000009d009d7308 */ /* 0x000ea20000000800 */
[----:B------:R-:W-:Y:S01]  /*1c490*/  FADD.FTZ R13, R148, R13 ;  /* 0x0000000d940d7221 */ /* 0x000fe20000010000 */
[----:B------:R-:W-:Y:S01]  /*1c4a0*/  FADD.FTZ R122, R130, R122 ;  /* 0x0000007a827a7221 */ /* 0x000fe20000010000 */
[----:B------:R-:W-:Y:S02]  /*1c4b0*/  F2FP.F16.F32.PACK_AB R193, R140, R193 ;  /* 0x000000c18cc1723e */ /* 0x000fe400000000ff */
[----:B------:R-:W-:Y:S01]  /*1c4c0*/  FADD.FTZ R13, R189, R13 ;  /* 0x0000000dbd0d7221 */ /* 0x000fe20000010000 */
[----:B------:R-:W-:Y:S01]  /*1c4d0*/  FADD.FTZ R122, R188, R122 ;  /* 0x0000007abc7a7221 */ /* 0x000fe20000010000 */
[C---:B------:R-:W-:Y:S01]  /*1c4e0*/  F2FP.F16.F32.PACK_AB R189, R9.reuse, R189 ;  /* 0x000000bd09bd723e */ /* 0x040fe200000000ff */
[----:B------:R-:W3:Y:S01]  /*1c4f0*/  MUFU.EX2 R144, R144 ;  /* 0x0000009000907308 */ /* 0x000ee20000000800 */
[----:B------:R-:W-:Y:S01]  /*1c500*/  FADD.FTZ R13, R9, R13 ;  /* 0x0000000d090d7221 */ /* 0x000fe20000010000 */
[----:B------:R-:W-:Y:S01]  /*1c510*/  FADD.FTZ R122, R126, R122 ;  /* 0x0000007a7e7a7221 */ /* 0x000fe20000010000 */
[----:B------:R-:W-:Y:S01]  /*1c520*/  F2FP.F16.F32.PACK_AB R194, R130, R194 ;  /* 0x000000c282c2723e */ /* 0x000fe200000000ff */
[----:B------:R-:W-:-:S02]  /*1c530*/  IMAD.MOV.U32 R9, RZ, RZ, R5 ;  /* 0x000000ffff097224 */ /* 0x000fc400078e0005 */
[----:B------:R-:W-:Y:S01]  /*1c540*/  FADD.FTZ R13, R191, R13 ;  /* 0x0000000dbf0d7221 */ /* 0x000fe20000010000 */
[----:B------:R-:W-:Y:S01]  /*1c550*/  FADD.FTZ R122, R190, R122 ;  /* 0x0000007abe7a7221 */ /* 0x000fe20000010000 */
[C---:B------:R-:W-:Y:S01]  /*1c560*/  F2FP.F16.F32.PACK_AB R191, R8.reuse, R191 ;  /* 0x000000bf08bf723e */ /* 0x040fe200000000ff */
[----:B------:R-:W4:Y:S01]  /*1c570*/  MUFU.EX2 R160, R160 ;  /* 0x000000a000a07308 */ /* 0x000f220000000800 */
[----:B------:R-:W-:Y:S01]  /*1c580*/  FADD.FTZ R13, R8, R13 ;  /* 0x0000000d080d7221 */ /* 0x000fe20000010000 */
[----:B------:R-:W-:Y:S01]  /*1c590*/  FADD.FTZ R122, R127, R122 ;  /* 0x0000007a7f7a7221 */ /* 0x000fe20000010000 */
[----:B------:R-:W-:Y:S01]  /*1c5a0*/  F2FP.F16.F32.PACK_AB R195, R148, R195 ;  /* 0x000000c394c3723e */ /* 0x000fe200000000ff */
[----:B------:R-:W-:Y:S02]  /*1c5b0*/  IMAD.MOV.U32 R8, RZ, RZ, R4 ;  /* 0x000000ffff087224 */ /* 0x000fe400078e0004 */
[----:B------:R-:W-:Y:S01]  /*1c5c0*/  FADD.FTZ R13, R185, R13 ;  /* 0x0000000db90d7221 */ /* 0x000fe20000010000 */
[----:B------:R-:W-:Y:S01]  /*1c5d0*/  FADD.FTZ R122, R184, R122 ;  /* 0x0000007ab87a7221 */ /* 0x000fe20000010000 */
[C---:B------:R-:W-:Y:S01]  /*1c5e0*/  F2FP.F16.F32.PACK_AB R185, R6.reuse, R185 ;  /* 0x000000b906b9723e */ /* 0x040fe200000000ff */
[----:B------:R-:W5:Y:S01]  /*1c5f0*/  MUFU.EX2 R133, R133 ;  /* 0x0000008500857308 */ /* 0x000f620000000800 */
[----:B------:R-:W-:Y:S01]  /*1c600*/  FADD.FTZ R13, R6, R13 ;  /* 0x0000000d060d7221 */ /* 0x000fe20000010000 */
[----:B------:R-:W-:Y:S01]  /*1c610*/  FADD.FTZ R122, R131, R122 ;  /* 0x0000007a837a7221 */ /* 0x000fe20000010000 */
[----:B------:R-:W-:-:S02]  /*1c620*/  F2FP.F16.F32.PACK_AB R188, R126, R188 ;  /* 0x000000bc7ebc723e */ /* 0x000fc400000000ff */
[----:B------:R-:W-:Y:S01]  /*1c630*/  FADD.FTZ R13, R187, R13 ;  /* 0x0000000dbb0d7221 */ /* 0x000fe20000010000 */
[----:B------:R-:W-:Y:S01]  /*1c640*/  FADD.FTZ R122, R186, R122 ;  /* 0x0000007aba7a7221 */ /* 0x000fe20000010000 */
[C---:B0-----:R-:W-:Y:S02]  /*1c650*/  F2FP.F16.F32.PACK_AB R187, R7.reuse, R187 ;  /* 0x000000bb07bb723e */ /* 0x041fe400000000ff */
[----:B------:R-:W-:Y:S01]  /*1c660*/  FADD.FTZ R13, R7, R13 ;  /* 0x0000000d070d7221 */ /* 0x000fe20000010000 */
[----:B------:R-:W-:Y:S01]  /*1c670*/  FADD.FTZ R122, R134, R122 ;  /* 0x0000007a867a7221 */ /* 0x000fe20000010000 */
[----:B------:R-:W-:Y:S02]  /*1c680*/  F2FP.F16.F32.PACK_AB R190, R127, R190 ;  /* 0x000000be7fbe723e */ /* 0x000fe400000000ff */
[----:B------:R-:W-:Y:S01]  /*1c690*/  FADD.FTZ R13, R181, R13 ;  /* 0x0000000db50d7221 */ /* 0x000fe20000010000 */
[----:B------:R-:W-:Y:S01]  /*1c6a0*/  FADD.FTZ R122, R180, R122 ;  /* 0x0000007ab47a7221 */ /* 0x000fe20000010000 */
[----:B-1----:R-:W-:-:S02]  /*1c6b0*/  F2FP.F16.F32.PACK_AB R181, R11, R181 ;  /* 0x000000b50bb5723e */ /* 0x002fc400000000ff */
[----:B------:R-:W-:Y:S01]  /*1c6c0*/  FADD.FTZ R13, R11, R13 ;  /* 0x0000000d0b0d7221 */ /* 0x000fe20000010000 */
[----:B------:R-:W-:Y:S01]  /*1c6d0*/  FADD.FTZ R122, R128, R122 ;  /* 0x0000007a807a7221 */ /* 0x000fe20000010000 */
[----:B------:R-:W-:Y:S01]  /*1c6e0*/  F2FP.F16.F32.PACK_AB R184, R131, R184 ;  /* 0x000000b883b8723e */ /* 0x000fe200000000ff */
[----:B------:R-:W-:Y:S02]  /*1c6f0*/  IMAD.MOV.U32 R11, RZ, RZ, R208 ;  /* 0x000000ffff0b7224 */ /* 0x000fe400078e00d0 */
[----:B------:R-:W-:Y:S01]  /*1c700*/  FADD.FTZ R13, R183, R13 ;  /* 0x0000000db70d7221 */ /* 0x000fe20000010000 */
[----:B------:R-:W-:Y:S01]  /*1c710*/  FADD.FTZ R122, R182, R122 ;  /* 0x0000007ab67a7221 */ /* 0x000fe20000010000 */
[----:B------:R-:W-:Y:S02]  /*1c720*/  F2FP.F16.F32.PACK_AB R186, R134, R186 ;  /* 0x000000ba86ba723e */ /* 0x000fe400000000ff */
[----:B------:R-:W-:Y:S01]  /*1c730*/  FADD.FTZ R13, R135, R13 ;  /* 0x0000000d870d7221 */ /* 0x000fe20000010000 */
[----:B------:R-:W-:Y:S01]  /*1c740*/  FADD.FTZ R122, R129, R122 ;  /* 0x0000007a817a7221 */ /* 0x000fe20000010000 */
[----:B------:R-:W-:-:S02]  /*1c750*/  F2FP.F16.F32.PACK_AB R180, R128, R180 ;  /* 0x000000b480b4723e */ /* 0x000fc400000000ff */
[----:B--2---:R-:W-:Y:S01]  /*1c760*/  FADD.FTZ R13, R157, R13 ;  /* 0x0000000d9d0d7221 */ /* 0x004fe20000010000 */
[----:B------:R-:W-:Y:S01]  /*1c770*/  FADD.FTZ R122, R120, R122 ;  /* 0x0000007a787a7221 */ /* 0x000fe20000010000 */
[----:B------:R-:W-:Y:S02]  /*1c780*/  F2FP.F16.F32.PACK_AB R182, R129, R182 ;  /* 0x000000b681b6723e */ /* 0x000fe400000000ff */
[----:B---3--:R-:W-:Y:S01]  /*1c790*/  FADD.FTZ R13, R144, R13 ;  /* 0x0000000d900d7221 */ /* 0x008fe20000010000 */
[----:B------:R-:W-:Y:S01]  /*1c7a0*/  FADD.FTZ R122, R121, R122 ;  /* 0x0000007a797a7221 */ /* 0x000fe20000010000 */
[----:B------:R-:W-:Y:S02]  /*1c7b0*/  F2FP.F16.F32.PACK_AB R183, R135, R183 ;  /* 0x000000b787b7723e */ /* 0x000fe400000000ff */
[----:B----4-:R-:W-:Y:S01]  /*1c7c0*/  FADD.FTZ R13, R160, R13 ;  /* 0x0000000da00d7221 */ /* 0x010fe20000010000 */
[----:B------:R-:W-:Y:S01]  /*1c7d0*/  FADD.FTZ R122, R124, R122 ;  /* 0x0000007a7c7a7221 */ /* 0x000fe20000010000 */
[----:B------:R-:W-:-:S02]  /*1c7e0*/  F2FP.F16.F32.PACK_AB R177, R144, R157 ;  /* 0x0000009d90b1723e */ /* 0x000fc400000000ff */
[----:B-----5:R-:W-:Y:S01]  /*1c7f0*/  FADD.FTZ R6, R133, R13 ;  /* 0x0000000d85067221 */ /* 0x020fe20000010000 */
[----:B------:R-:W-:Y:S01]  /*1c800*/  FADD.FTZ R7, R125, R122 ;  /* 0x0000007a7d077221 */ /* 0x000fe20000010000 */
[----:B------:R-:W-:Y:S01]  /*1c810*/  F2FP.F16.F32.PACK_AB R179, R133, R160 ;  /* 0x000000a085b3723e */ /* 0x000fe200000000ff */
[----:B------:R-:W-:Y:S06]  /*1c820*/  @P3 BRA `(.L_x_5921) ;  /* 0xffffffa800b83947 */ /* 0x000fec000383ffff */
[----:B------:R-:W-:Y:S05]  /*1c830*/  BSYNC B1 ;  /* 0x0000000000017941 */ /* 0x000fea0003800000 */
.L_x_5910:
[----:B------:R-:W-:Y:S05]  /*1c840*/  BSYNC B0 ;  /* 0x0000000000007941 */ /* 0x000fea0003800000 */
.L_x_5909:
[----:B------:R-:W-:Y:S01]  /*1c850*/  ISETP.GE.AND P2, PT, R10, R222, PT ;  /* 0x000000de0a00720c */ /* 0x000fe20003f46270 */
[----:B------:R-:W-:-:S12]  /*1c860*/  BSSY B0, `(.L_x_5922) ;  /* 0x00004d8000007945 */ /* 0x000fd80003800000 */
[----:B------:R-:W-:Y:S05]  /*1c870*/  @!P2 BRA `(.L_x_5923) ;  /* 0x0000004c0058a947 */ /* 0x000fea0003800000 */
[----:B------:R-:W-:Y:S01]  /*1c880*/  MOV R8, R4 ;  /* 0x0000000400087202 */ /* 0x000fe20000000f00 */
[----:B------:R-:W-:Y:S02]  /*1c890*/  IMAD.MOV.U32 R9, RZ, RZ, R5 ;  /* 0x000000ffff097224 */ /* 0x000fe400078e0005 */
[----:B------:R-:W-:Y:S02]  /*1c8a0*/  IMAD.MOV.U32 R11, RZ, RZ, R208 ;  /* 0x000000ffff0b7224 */ /* 0x000fe400078e00d0 */
[----:B------:R-:W-:-:S07]  /*1c8b0*/  IMAD.MOV.U32 R12, RZ, RZ, R205 ;  /* 0x000000ffff0c7224 */ /* 0x000fce00078e00cd */
.L_x_5934:
        /* <DEDUP_REMOVED lines=8> */
.L_x_5924:
[----:B------:R-:W-:Y:S01]  /*1c940*/  IMAD R4, R205, 0x8, R16 ;  /* 0x00000008cd047824 */ /* 0x000fe200078e0210 */
[----:B------:R-:W-:-:S04]  /*1c950*/  SHF.L.U32 R5, R208, 0x1f, RZ ;  /* 0x0000001fd0057819 */ /* 0x000fc800000006ff */
[----:B------:R0:W1:Y:S01]  /*1c960*/  SYNCS.PHASECHK.TRANS64.TRYWAIT P2, [R4+URZ+0x36830], R5 ;  /* 0x03683005040075a7 */ /* 0x000062000804017f */
[----:B------:R-:W-:Y:S05]  /*1c970*/  @!P0 BRA `(.L_x_5925) ;  /* 0x0000000000048947 */ /* 0x000fea0003800000 */
[----:B------:R-:W-:Y:S01]  /*1c980*/  BPT.TRAP 0x1 ;  /* 0x000000040000795c */ /* 0x000fe20000300000 */
.L_x_5925:
[----:B------:R-:W-:Y:S01]  /*1c990*/  IMAD R0, R205, 0xa80, R220 ;  /* 0x00000a80cd007824 */ /* 0x000fe200078e02dc */
[----:B------:R-:W-:Y:S03]  /*1c9a0*/  BSSY B1, `(.L_x_5926) ;  /* 0x0000006000017945 */ /* 0x000fe60003800000 */
[C---:B------:R-:W-:Y:S01]  /*1c9b0*/  VIADD R120, R0.reuse, 0x100 ;  /* 0x0000010000787836 */ /* 0x040fe20000000000 */
[----:B------:R-:W-:Y:S01]  /*1c9c0*/  IADD3 R20, R0, 0x80, RZ ;  /* 0x0000008000147810 */ /* 0x000fe20007ffe0ff */
[----:B-1----:R-:W-:Y:S06]  /*1c9d0*/  @P2 BRA `(.L_x_5927) ;  /* 0x0000000000082947 */ /* 0x002fec0003800000 */
[----:B------:R-:W1:Y:S02]  /*1c9e0*/  SYNCS.PHASECHK.TRANS64.TRYWAIT P2, [R4+URZ+0x36830], R5 ;  /* 0x03683005040075a7 */ /* 0x000e64000804017f */
[----:B-1----:R-:W-:Y:S05]  /*1c9f0*/  @!P2 BRA `(.L_x_5928) ;  /* 0x000001340094a947 */ /* 0x002fea0003800000 */
.L_x_5927:
[----:B------:R-:W-:Y:S05]  /*1ca00*/  BSYNC B1 ;  /* 0x0000000000017941 */ /* 0x000fea0003800000 */
.L_x_5926:
        /* <DEDUP_REMOVED lines=8> */
[----:B------:R-:W-:Y:S02]  /*1ca90*/  R2UR UR18, R20 ;  /* 0x00000000141272ca */ /* 0x000fe400000e0000 */
[----:B------:R-:W-:Y:S02]  /*1caa0*/  IADD3 R20, R0, 0x200, RZ ;  /* 0x0000020000147810 */ /* 0x000fe40007ffe0ff */
[----:B------:R-:W-:Y:S02]  /*1cab0*/  R2UR UR15, R21 ;  /* 0x00000000150f72ca */ /* 0x000fe400000e0000 */
[----:B------:R-:W-:Y:S02]  /*1cac0*/  R2UR UR14, R20 ;  /* 0x00000000140e72ca */ /* 0x000fe400000e0000 */
[----:B--2---:R-:W-:Y:S01]  /*1cad0*/  R2UR UR42, R14 ;  /* 0x000000000e2a72ca */ /* 0x004fe200000e0000 */
[----:B------:R-:W-:Y:S01]  /*1cae0*/  IMAD.MOV.U32 R14, RZ, RZ, R0 ;  /* 0x000000ffff0e7224 */ /* 0x000fe200078e0000 */
[----:B------:R-:W-:Y:S01]  /*1caf0*/  R2UR UR43, R15 ;  /* 0x000000000f2b72ca */ /* 0x000fe200000e0000 */
[----:B------:R-:W-:Y:S01]  /*1cb00*/  IMAD.MOV.U32 R15, RZ, RZ, 0x40000040 ;  /* 0x40000040ff0f7424 */ /* 0x000fe200078e00ff */
[----:B---3--:R-:W-:-:S02]  /*1cb10*/  R2UR UR28, R122 ;  /* 0x000000007a1c72ca */ /* 0x008fc400000e0000 */
        /* <DEDUP_REMOVED lines=39> */
[C---:B------:R-:W-:Y:S02]  /*1cd90*/  VIADD R14, R0.reuse, 0x300 ;  /* 0x00000300000e7836 */ /* 0x040fe40000000000 */
[----:B------:R-:W-:Y:S02]  /*1cda0*/  VIADD R120, R0, 0x182 ;  /* 0x0000018200787836 */ /* 0x000fe40000000000 */
[----:B------:R-:W-:Y:S01]  /*1cdb0*/  IMAD.MOV.U32 R121, RZ, RZ, 0x40000040 ;  /* 0x40000040ff797424 */ /* 0x000fe200078e00ff */
[----:B------:R-:W-:Y:S02]  /*1cdc0*/  R2UR UR58, R14 ;  /* 0x000000000e3a72ca */ /* 0x000fe400000e0000 */
[----:B------:R-:W-:Y:S02]  /*1cdd0*/  R2UR UR59, R15 ;  /* 0x000000000f3b72ca */ /* 0x000fe400000e0000 */
[----:B------:R-:W-:-:S02]  /*1cde0*/  R2UR UR26, R120 ;  /* 0x00000000781a72ca */ /* 0x000fc400000e0000 */
[----:B------:R-:W-:Y:S01]  /*1cdf0*/  R2UR UR27, R121 ;  /* 0x00000000791b72ca */ /* 0x000fe200000e0000 */
[----:B------:R-:W-:Y:S01]  /*1ce00*/  IMAD.MOV.U32 R121, RZ, RZ, 0x40000040 ;  /* 0x40000040ff797424 */ /* 0x000fe200078e00ff */
[----:B------:R-:W-:Y:S02]  /*1ce10*/  IADD3 R120, R0, 0x302, RZ ;  /* 0x0000030200787810 */ /* 0x000fe40007ffe0ff */
[----:B--2---:R-:W-:Y:S02]  /*1ce20*/  R2UR UR38, R122 ;  /* 0x000000007a2672ca */ /* 0x004fe400000e0000 */
[----:B------:R-:W-:Y:S02]  /*1ce30*/  R2UR UR46, R120 ;  /* 0x00000000782e72ca */ /* 0x000fe400000e0000 */
[----:B------:R-:W-:Y:S02]  /*1ce40*/  R2UR UR47, R121 ;  /* 0x00000000792f72ca */ /* 0x000fe400000e0000 */
        /* <DEDUP_REMOVED lines=53> */
[----:B01----:R-:W-:Y:S01]  /*1d1a0*/  MOV R5, UR45 ;  /* 0x0000002d00057c02 */ /* 0x003fe20008000f00 */
[----:B------:R-:W-:Y:S02]  /*1d1b0*/  WARPGROUP.DEPBAR.LE gsb0, 0x0 ;  /* 0x00008000000079c5 */ /* 0x000fe40000010000 */
[----:B------:R-:W-:Y:S01]  /*1d1c0*/  WARPGROUP.ARRIVE ;  /* 0x00000000000079c5 */ /* 0x000fe20000000000 */
[----:B------:R-:W-:Y:S01]  /*1d1d0*/  MOV R4, UR44 ;  /* 0x0000002c00047c02 */ /* 0x000fe20008000f00 */
        /* <DEDUP_REMOVED lines=343> */
[----:B------:R-:W-:Y:S01]  /*1e750*/  VIADD R4, R0, 0x406 ;  /* 0x0000040600047836 */ /* 0x000fe20000000000 */
[----:B------:R-:W-:Y:S02]  /*1e760*/  R2UR UR45, R5 ;  /* 0x00000000052d72ca */ /* 0x000fe400000e0000 */
[----:B------:R-:W-:Y:S02]  /*1e770*/  MOV R5, 0x40000040 ;  /* 0x4000004000057802 */ /* 0x000fe40000000f00 */
[----:B------:R-:W-:Y:S02]  /*1e780*/  R2UR UR30, R4 ;  /* 0x00000000041e72ca */ /* 0x000fe400000e0000 */
[----:B------:R-:W-:Y:S01]  /*1e790*/  R2UR UR31, R5 ;  /* 0x00000000051f72ca */ /* 0x000fe200000e0000 */
[----:B------:R-:W-:Y:S01]  /*1e7a0*/  UMOV UR28, UR52 ;  /* 0x00000034001c7c82 */ /* 0x000fe20008000000 */
[----:B------:R-:W-:Y:S01]  /*1e7b0*/  UMOV UR29, UR53 ;  /* 0x00000035001d7c82 */ /* 0x000fe20008000000 */
[----:B------:R-:W-:-:S02]  /*1e7c0*/  WARPGROUP.DEPBAR.LE gsb0, 0x0 ;  /* 0x00008000000079c5 */ /* 0x000fc40000010000 */
        /* <DEDUP_REMOVED lines=390> */
.L_x_5929:
[----:B------:R-:W-:Y:S01]  /*20030*/  SHF.L.U32 R0, R11, 0x1f, RZ ;  /* 0x0000001f0b007819 */ /* 0x000fe200000006ff */
[----:B------:R-:W-:-:S04]  /*20040*/  IMAD R11, R12, 0x8, R16 ;  /* 0x000000080c0b7824 */ /* 0x000fc800078e0210 */
[----:B------:R0:W1:Y:S01]  /*20050*/  SYNCS.PHASECHK.TRANS64.TRYWAIT P2, [R11+URZ+0x36850], R0 ;  /* 0x036850000b0075a7 */ /* 0x000062000804017f */
[----:B------:R-:W-:Y:S05]  /*20060*/  @!P0 BRA `(.L_x_5930) ;  /* 0x0000000000048947 */ /* 0x000fea0003800000 */
[----:B------:R-:W-:Y:S01]  /*20070*/  BPT.TRAP 0x1 ;  /* 0x000000040000795c */ /* 0x000fe20000300000 */
.L_x_5930:
[----:B------:R-:W-:Y:S04]  /*20080*/  BSSY B1, `(.L_x_5931) ;  /* 0x0000004000017945 */ /* 0x000fe80003800000 */
[----:B-1----:R-:W-:Y:S05]  /*20090*/  @P2 BRA `(.L_x_5932) ;  /* 0x0000000000082947 */ /* 0x002fea0003800000 */
[----:B------:R-:W1:Y:S02]  /*200a0*/  SYNCS.PHASECHK.TRANS64.TRYWAIT P2, [R11+URZ+0x36850], R0 ;  /* 0x036850000b0075a7 */ /* 0x000e64000804017f */
[----:B-1----:R-:W-:Y:S05]  /*200b0*/  @!P2 BRA `(.L_x_5933) ;  /* 0x000000fc00f8a947 */ /* 0x002fea0003800000 */
.L_x_5932:
[----:B------:R-:W-:Y:S05]  /*200c0*/  BSYNC B1 ;  /* 0x0000000000017941 */ /* 0x000fea0003800000 */
.L_x_5931:
[----:B01----:R-:W-:Y:S01]  /*200d0*/  VIADD R0, R16, 0x400 ;  /* 0x0000040010007836 */ /* 0x003fe20000000000 */
[----:B------:R-:W-:Y:S01]  /*200e0*/  WARPGROUP.ARRIVE ;  /* 0x00000000000079c5 */ /* 0x000fe20000000000 */
[----:B------:R-:W-:Y:S01]  /*200f0*/  IMAD.MOV.U32 R15, RZ, RZ, 0x40000040 ;  /* 0x40000040ff0f7424 */ /* 0x000fe200078e00ff */
[----:B------:R-:W-:Y:S01]  /*20100*/  FMNMX.FTZ R4, R170, R8, !PT ;  /* 0x00000008aa047209 */ /* 0x000fe20007810000 */
[----:B------:R-:W-:Y:S01]  /*20110*/  IMAD.MOV.U32 R3, RZ, RZ, 0x40000040 ;  /* 0x40000040ff037424 */ /* 0x000fe200078e00ff */
[----:B------:R-:W-:Y:S01]  /*20120*/  SHF.R.U32.HI R0, RZ, 0x4, R0 ;  /* 0x00000004ff007819 */ /* 0x000fe20000011600 */
[----:B------:R-:W-:Y:S01]  /*20130*/  ULDC UR4, c[0x0][0x988] ;  /* 0x0002620000047ab9 */ /* 0x000fe20000000800 */
[----:B------:R-:W-:Y:S01]  /*20140*/  R2UR UR7, R15 ;  /* 0x000000000f0772ca */ /* 0x000fe200000e0000 */
[----:B------:R-:W-:Y:S01]  /*20150*/  @!P1 IMAD R13, R13, 0x8, R16 ;  /* 0x000000080d0d9824 */ /* 0x000fe200078e0210 */
[----:B------:R-:W-:Y:S01]  /*20160*/  LOP3.LUT R0, R0, 0x3fff, RZ, 0xc0, !PT ;  /* 0x00003fff00007812 */ /* 0x000fe200078ec0ff */
[----:B------:R-:W-:Y:S01]  /*20170*/  @!P1 VIADD R11, R11, 0x36860 ;  /* 0x000368600b0b9836 */ /* 0x000fe20000000000 */
[----:B------:R-:W-:-:S02]  /*20180*/  FMNMX.FTZ R4, R171, R4, !PT ;  /* 0x00000004ab047209 */ /* 0x000fc40007810000 */
[----:B------:R-:W-:Y:S02]  /*20190*/  LOP3.LUT R0, R0, 0x3800000, RZ, 0xfc, !PT ;  /* 0x0380000000007812 */ /* 0x000fe400078efcff */
[----:B------:R-:W-:Y:S02]  /*201a0*/  FMNMX.FTZ R4, R174, R4, !PT ;  /* 0x00000004ae047209 */ /* 0x000fe40007810000 */
[----:B------:R-:W-:Y:S01]  /*201b0*/  @!P1 IADD3 R13, R13, 0x36840, RZ ;  /* 0x000368400d0d9810 */ /* 0x000fe20007ffe0ff */
[----:B------:R-:W-:Y:S01]  /*201c0*/  IMAD R14, R12, 0xa80, R0 ;  /* 0x00000a800c0e7824 */ /* 0x000fe200078e0200 */
[----:B------:R-:W-:Y:S02]  /*201d0*/  FMNMX.FTZ R0, R168, R9, !PT ;  /* 0x00000009a8007209 */ /* 0x000fe40007810000 */
[----:B------:R-:W-:Y:S02]  /*201e0*/  FMNMX.FTZ R4, R175, R4, !PT ;  /* 0x00000004af047209 */ /* 0x000fe40007810000 */
[----:B------:R-:W-:-:S02]  /*201f0*/  R2UR UR6, R14 ;  /* 0x000000000e0672ca */ /* 0x000fc400000e0000 */
[----:B------:R-:W-:Y:S02]  /*20200*/  IADD3 R2, R14, 0x80, RZ ;  /* 0x000000800e027810 */ /* 0x000fe40007ffe0ff */
        /* <DEDUP_REMOVED lines=55> */
[----:B------:R-:W-:Y:S02]  /*20580*/  @!P1 PRMT R11, RZ, 0x654, R11 ;  /* 0x00000654ff0b9816 */ /* 0x000fe4000000000b */
[----:B------:R-:W-:Y:S02]  /*20590*/  FMNMX.FTZ R5, R125, R0, !PT ;  /* 0x000000007d057209 */ /* 0x000fe40007810000 */
[C---:B------:R-:W-:Y:S01]  /*205a0*/  ISETP.GT.AND P2, PT, R10.reuse, R222, PT ;  /* 0x000000de0a00720c */ /* 0x040fe20003f44270 */
[----:B------:R-:W-:Y:S02]  /*205b0*/  VIADD R10, R10, 0xffffffff ;  /* 0xffffffff0a0a7836 */ /* 0x000fe40000000000 */
[----:B------:R-:W0:Y:S02]  /*205c0*/  SHFL.BFLY PT, R0, R5, 0x2, 0x1f ;  /* 0x0c401f0005007f89 */ /* 0x000e2400000e0000 */
[----:B0-----:R-:W-:-:S05]  /*205d0*/  FMNMX.FTZ R5, R5, R0, !PT ;  /* 0x0000000005057209 */ /* 0x001fca0007810000 */
[----:B------:R-:W0:Y:S02]  /*205e0*/  SHFL.BFLY PT, R0, R5, 0x1, 0x1f ;  /* 0x0c201f0005007f89 */ /* 0x000e2400000e0000 */
[----:B0-----:R-:W-:Y:S01]  /*205f0*/  FMNMX.FTZ R5, R5, R0, !PT ;  /* 0x0000000005057209 */ /* 0x001fe20007810000 */
[----:B------:R-:W-:Y:S01]  /*20600*/  IMAD.U32 R0, RZ, RZ, UR4 ;  /* 0x00000004ff007e24 */ /* 0x000fe2000f8e00ff */
        /* <DEDUP_REMOVED lines=25> */
[----:B------:R-:W-:Y:S01]  /*207a0*/  FADD.FTZ R2, -R5, R9 ;  /* 0x0000000905027221 */ /* 0x000fe20000010100 */
[----:B------:R-:W-:Y:S01]  /*207b0*/  R2UR UR7, R3 ;  /* 0x00000000030772ca */ /* 0x000fe200000e0000 */
[----:B------:R-:W0:Y:S01]  /*207c0*/  SHFL.BFLY PT, R9, R4, 0x2, 0x1f ;  /* 0x0c401f0004097f89 */ /* 0x000e2200000e0000 */
[-C--:B------:R-:W-:Y:S01]  /*207d0*/  FMUL.FTZ R3, R5, R0.reuse ;  /* 0x0000000005037220 */ /* 0x080fe20000410000 */
[----:B------:R-:W-:-:S03]  /*207e0*/  FMUL.FTZ R2, R2, R0 ;  /* 0x0000000002027220 */ /* 0x000fc60000410000 */
        /* <DEDUP_REMOVED lines=19> */
[----:B0-----:R-:W-:Y:S01]  /*20920*/  FMNMX.FTZ R4, R4, R9, !PT ;  /* 0x0000000904047209 */ /* 0x001fe20007810000 */
[----:B------:R-:W-:-:S06]  /*20930*/  FFMA.FTZ R9, R120, R0, -R3 ;  /* 0x0000000078097223 */ /* 0x000fcc0000010803 */
[----:B------:R-:W0:Y:S08]  /*20940*/  MUFU.EX2 R200, R200 ;  /* 0x000000c800c87308 */ /* 0x000e300000000800 */
[----:B------:R-:W1:Y:S08]  /*20950*/  MUFU.EX2 R21, R21 ;  /* 0x0000001500157308 */ /* 0x000e700000000800 */
[----:B------:R-:W2:Y:S01]  /*20960*/  MUFU.EX2 R202, R202 ;  /* 0x000000ca00ca7308 */ /* 0x000ea20000000800 */
[----:B0-----:R-:W-:-:S07]  /*20970*/  FFMA.FTZ R7, R2, R7, R200 ;  /* 0x0000000702077223 */ /* 0x001fce00000100c8 */
[----:B------:R-:W0:Y:S01]  /*20980*/  MUFU.EX2 R168, R168 ;  /* 0x000000a800a87308 */ /* 0x000e220000000800 */
[C---:B-1----:R-:W-:Y:S01]  /*20990*/  FADD.FTZ R7, R21.reuse, R7 ;  /* 0x0000000715077221 */ /* 0x042fe20000010000 */
[----:B------:R-:W-:-:S06]  /*209a0*/  F2FP.F16.F32.PACK_AB R200, R21, R200 ;  /* 0x000000c815c8723e */ /* 0x000fcc00000000ff */
[----:B------:R-:W-:Y:S01]  /*209b0*/  MUFU.EX2 R196, R196 ;  /* 0x000000c400c47308 */ /* 0x000fe20000000800 */
[----:B--2---:R-:W-:-:S07]  /*209c0*/  FADD.FTZ R7, R202, R7 ;  /* 0x00000007ca077221 */ /* 0x004fce0000010000 */
        /* <DEDUP_REMOVED lines=20> */
[----:B------:R-:W-:Y:S01]  /*20b10*/  FFMA.FTZ R186, R140, R0, -R3 ;  /* 0x000000008cba7223 */ /* 0x000fe20000010803 */
[----:B------:R-:W0:Y:S02]  /*20b20*/  SHFL.BFLY PT, R137, R4, 0x1, 0x1f ;  /* 0x0c201f0004897f89 */ /* 0x000e2400000e0000 */
[----:B------:R-:W-:Y:S01]  /*20b30*/  HGMMA.64x192x16.F32 R24, R180, gdesc[UR4].tnspB, R24, gsb0 ;  /* 0x42e00004b4187df0 */ /* 0x000fe20008000818 */
[----:B------:R-:W-:Y:S08]  /*20b40*/  MUFU.EX2 R184, R184 ;  /* 0x000000b800b87308 */ /* 0x000ff00000000800 */
[----:B------:R-:W-:Y:S08]  /*20b50*/  MUFU.EX2 R136, R136 ;  /* 0x0000008800887308 */ /* 0x000ff00000000800 */
[----:B------:R-:W-:Y:S01]  /*20b60*/  MUFU.EX2 R186, R186 ;  /* 0x000000ba00ba7308 */ /* 0x000fe20000000800 */
[----:B0-----:R-:W-:-:S05]  /*20b70*/  FMNMX.FTZ R4, R4, R137, !PT ;  /* 0x0000008904047209 */ /* 0x001fca0007810000 */
[----:B------:R-:W-:-:S04]  /*20b80*/  FADD.FTZ R120, -R4, R8 ;  /* 0x0000000804787221 */ /* 0x000fc80000010100 */
[-C--:B------:R-:W-:Y:S01]  /*20b90*/  FMUL.FTZ R120, R120, R0.reuse ;  /* 0x0000000078787220 */ /* 0x080fe20000410000 */
[----:B------:R-:W-:Y:S02]  /*20ba0*/  WARPGROUP.DEPBAR.LE gsb0, 0x0 ;  /* 0x00008000000079c5 */ /* 0x000fe40000010000 */
[-CC-:B------:R-:W-:Y:S01]  /*20bb0*/  FFMA.FTZ R180, R128, R0.reuse, -R3.reuse ;  /* 0x0000000080b47223 */ /* 0x180fe20000010803 */
[-CC-:B------:R-:W-:Y:S01]  /*20bc0*/  FFMA.FTZ R128, R129, R0.reuse, -R3.reuse ;  /* 0x0000000081807223 */ /* 0x180fe20000010803 */
[-CC-:B------:R-:W-:Y:S01]  /*20bd0*/  FFMA.FTZ R182, R132, R0.reuse, -R3.reuse ;  /* 0x0000000084b67223 */ /* 0x180fe20000010803 */
[-CC-:B------:R-:W-:Y:S01]  /*20be0*/  FFMA.FTZ R129, R133, R0.reuse, -R3.reuse ;  /* 0x0000000085817223 */ /* 0x180fe20000010803 */
[-CC-:B------:R-:W-:Y:S01]  /*20bf0*/  FFMA.FTZ R132, R121, R0.reuse, -R3.reuse ;  /* 0x0000000079847223 */ /* 0x180fe20000010803 */
[-C--:B------:R-:W-:Y:S01]  /*20c00*/  FFMA.FTZ R3, R125, R0.reuse, -R3 ;  /* 0x000000007d037223 */ /* 0x080fe20000010803 */
[----:B------:R-:W-:Y:S01]  /*20c10*/  IMAD.MOV.U32 R121, RZ, RZ, 0x40000040 ;  /* 0x40000040ff797424 */ /* 0x000fe200078e00ff */
[----:B------:R-:W-:Y:S01]  /*20c20*/  WARPGROUP.ARRIVE ;  /* 0x00000000000079c5 */ /* 0x000fe20000000000 */
[-C--:B------:R-:W-:Y:S01]  /*20c30*/  FMUL.FTZ R125, R4, R0.reuse ;  /* 0x00000000047d7220 */ /* 0x080fe20000410000 */
[----:B------:R-:W-:Y:S02]  /*20c40*/  MUFU.EX2 R8, R3 ;  /* 0x0000000300087308 */ /* 0x000fe40000000800 */
[----:B------:R-:W-:Y:S01]  /*20c50*/  R2UR UR7, R121 ;  /* 0x00000000790772ca */ /* 0x000fe200000e0000 */
        /* <DEDUP_REMOVED lines=14> */
[----:B0-----:R-:W-:-:S02]  /*20d40*/  VIADD R120, R14, 0x300 ;  /* 0x000003000e787836 */ /* 0x001fc40000000000 */
[-CC-:B------:R-:W-:Y:S01]  /*20d50*/  FFMA.FTZ R189, R146, R0.reuse, -R125.reuse ;  /* 0x0000000092bd7223 */ /* 0x180fe2000001087d */
[-CC-:B------:R-:W-:Y:S01]  /*20d60*/  FFMA.FTZ R14, R147, R0.reuse, -R125.reuse ;  /* 0x00000000930e7223 */ /* 0x180fe2000001087d */
[-CC-:B------:R-:W-:Y:S01]  /*20d70*/  FFMA.FTZ R191, R150, R0.reuse, -R125.reuse ;  /* 0x0000000096bf7223 */ /* 0x180fe2000001087d */
[-CC-:B------:R-:W-:Y:S01]  /*20d80*/  FFMA.FTZ R151, R151, R0.reuse, -R125.reuse ;  /* 0x0000000097977223 */ /* 0x180fe2000001087d */
[----:B------:R-:W-:Y:S01]  /*20d90*/  R2UR UR6, R120 ;  /* 0x00000000780672ca */ /* 0x000fe200000e0000 */
[-C--:B------:R-:W-:Y:S01]  /*20da0*/  FFMA.FTZ R185, R138, R0.reuse, -R125 ;  /* 0x000000008ab97223 */ /* 0x080fe2000001087d */
[----:B------:R-:W0:Y:S01]  /*20db0*/  MUFU.EX2 R133, R133 ;  /* 0x0000008500857308 */ /* 0x000e220000000800 */
[----:B------:R-:W-:Y:S01]  /*20dc0*/  @!P1 PRMT R120, RZ, 0x654, R13 ;  /* 0x00000654ff789816 */ /* 0x000fe2000000000d */
[-CC-:B------:R-:W-:Y:S01]  /*20dd0*/  FFMA.FTZ R139, R139, R0.reuse, -R125.reuse ;  /* 0x000000008b8b7223 */ /* 0x180fe2000001087d */
[-CC-:B------:R-:W-:Y:S01]  /*20de0*/  FFMA.FTZ R187, R142, R0.reuse, -R125.reuse ;  /* 0x000000008ebb7223 */ /* 0x180fe2000001087d */
[-CC-:B------:R-:W-:Y:S01]  /*20df0*/  FFMA.FTZ R181, R130, R0.reuse, -R125.reuse ;  /* 0x0000000082b57223 */ /* 0x180fe2000001087d */
[-CC-:B------:R-:W-:Y:S01]  /*20e00*/  FFMA.FTZ R183, R134, R0.reuse, -R125.reuse ;  /* 0x0000000086b77223 */ /* 0x180fe2000001087d */
[-CC-:B------:R-:W-:Y:S01]  /*20e10*/  FFMA.FTZ R135, R135, R0.reuse, -R125.reuse ;  /* 0x0000000087877223 */ /* 0x180fe2000001087d */
[----:B------:R-:W-:Y:S01]  /*20e20*/  FFMA.FTZ R122, R122, R0, -R125 ;  /* 0x000000007a7a7223 */ /* 0x000fe2000001087d */
[----:B------:R-:W-:Y:S01]  /*20e30*/  MUFU.EX2 R203, R203 ;  /* 0x000000cb00cb7308 */ /* 0x000fe20000000800 */
[----:B-1----:R-:W-:Y:S01]  /*20e40*/  FFMA.FTZ R6, R3, R6, R201 ;  /* 0x0000000603067223 */ /* 0x002fe200000100c9 */
[-CC-:B------:R-:W-:Y:S01]  /*20e50*/  FFMA.FTZ R123, R123, R0.reuse, -R125.reuse ;  /* 0x000000007b7b7223 */ /* 0x180fe2000001087d */
[----:B------:R-:W-:Y:S01]  /*20e60*/  HGMMA.64x192x16.F32 R24, R176, gdesc[UR4].tnspB, R24, gsb0 ;  /* 0x42e00004b0187df0 */ /* 0x000fe20008000818 */
[----:B------:R-:W-:-:S04]  /*20e70*/  FFMA.FTZ R126, R126, R0, -R125 ;  /* 0x000000007e7e7223 */ /* 0x000fc8000001087d */
        /* <DEDUP_REMOVED lines=28> */
[----:B------:R-:W-:-:S02]  /*21040*/  WARPGROUP.DEPBAR.LE gsb0, 0x0 ;  /* 0x00008000000079c5 */ /* 0x000fc40000010000 */
[----:B------:R2:W-:Y:S01]  /*21050*/  @!P1 SYNCS.ARRIVE.TRANS64.RED.A1T0 RZ, [R120+URZ], RZ ;  /* 0x000000ff78ff99a7 */ /* 0x0005e2000810043f */
[----:B0-----:R-:W-:Y:S02]  /*21060*/  F2FP.F16.F32.PACK_AB R176, R132, R9 ;  /* 0x0000000984b0723e */ /* 0x001fe400000000ff */
[----:B------:R-:W-:Y:S02]  /*21070*/  F2FP.F16.F32.PACK_AB R178, R8, R124 ;  /* 0x0000007c08b2723e */ /* 0x000fe400000000ff */
[----:B-1----:R-:W-:Y:S01]  /*21080*/  F2FP.F16.F32.PACK_AB R177, R123, R122 ;  /* 0x0000007a7bb1723e */ /* 0x002fe200000000ff */
[----:B--2---:R-:W-:Y:S01]  /*21090*/  FADD.FTZ R120, R203, R6 ;  /* 0x00000006cb787221 */ /* 0x004fe20000010000 */
[----:B------:R0:W-:Y:S01]  /*210a0*/  @!P1 SYNCS.ARRIVE.TRANS64.RED.A1T0 RZ, [R11+URZ], RZ ;  /* 0x000000ff0bff99a7 */ /* 0x0001e2000810043f */
[----:B------:R-:W1:Y:S01]  /*210b0*/  MUFU.EX2 R6, R139 ;  /* 0x0000008b00067308 */ /* 0x000e620000000800 */
[C---:B------:R-:W-:Y:S01]  /*210c0*/  F2FP.F16.F32.PACK_AB R203, R137.reuse, R203 ;  /* 0x000000cb89cb723e */ /* 0x040fe200000000ff */
[----:B------:R-:W-:-:S04]  /*210d0*/  FADD.FTZ R120, R137, R120 ;  /* 0x0000007889787221 */ /* 0x000fc80000010000 */
[----:B------:R-:W-:Y:S01]  /*210e0*/  FADD.FTZ R120, R197, R120 ;  /* 0x00000078c5787221 */ /* 0x000fe20000010000 */
[----:B0-----:R-:W-:Y:S01]  /*210f0*/  FADD.FTZ R11, R196, R7 ;  /* 0x00000007c40b7221 */ /* 0x001fe20000010000 */
[----:B------:R-:W-:Y:S01]  /*21100*/  FFMA.FTZ R7, R143, R0, -R125 ;  /* 0x000000008f077223 */ /* 0x000fe2000001087d */
[C---:B------:R-:W-:Y:S01]  /*21110*/  F2FP.F16.F32.PACK_AB R196, R160.reuse, R196 ;  /* 0x000000c4a0c4723e */ /* 0x040fe200000000ff */
[C---:B------:R-:W-:Y:S01]  /*21120*/  FADD.FTZ R120, R145.reuse, R120 ;  /* 0x0000007891787221 */ /* 0x040fe20000010000 */
[----:B------:R-:W-:Y:S01]  /*21130*/  FADD.FTZ R11, R160, R11 ;  /* 0x0000000ba00b7221 */ /* 0x000fe20000010000 */
[----:B------:R-:W-:Y:S02]  /*21140*/  F2FP.F16.F32.PACK_AB R197, R145, R197 ;  /* 0x000000c591c5723e */ /* 0x000fe400000000ff */
[----:B------:R-:W-:Y:S01]  /*21150*/  FADD.FTZ R120, R199, R120 ;  /* 0x00000078c7787221 */ /* 0x000fe20000010000 */
[----:B------:R-:W-:Y:S01]  /*21160*/  FADD.FTZ R121, R198, R11 ;  /* 0x0000000bc6797221 */ /* 0x000fe20000010000 */
[----:B------:R-:W0:Y:S01]  /*21170*/  MUFU.EX2 R7, R7 ;  /* 0x0000000700077308 */ /* 0x000e220000000800 */
[-C--:B------:R-:W-:Y:S01]  /*21180*/  FFMA.FTZ R11, R131, R0.reuse, -R125 ;  /* 0x00000000830b7223 */ /* 0x080fe2000001087d */
[----:B------:R-:W-:Y:S01]  /*21190*/  FADD.FTZ R120, R140, R120 ;  /* 0x000000788c787221 */ /* 0x000fe20000010000 */
[C---:B------:R-:W-:Y:S01]  /*211a0*/  FADD.FTZ R121, R12.reuse, R121 ;  /* 0x000000790c797221 */ /* 0x040fe20000010000 */
[----:B------:R-:W-:Y:S01]  /*211b0*/  FFMA.FTZ R125, R127, R0, -R125 ;  /* 0x000000007f7d7223 */ /* 0x000fe2000001087d */
[----:B------:R-:W-:Y:S01]  /*211c0*/  F2FP.F16.F32.PACK_AB R198, R12, R198 ;  /* 0x000000c60cc6723e */ /* 0x000fe200000000ff */
[----:B------:R-:W-:Y:S01]  /*211d0*/  FADD.FTZ R120, R193, R120 ;  /* 0x00000078c1787221 */ /* 0x000fe20000010000 */
[----:B------:R-:W-:Y:S01]  /*211e0*/  FADD.FTZ R121, R192, R121 ;  /* 0x00000079c0797221 */ /* 0x000fe20000010000 */
[----:B------:R-:W2:Y:S01]  /*211f0*/  MUFU.EX2 R11, R11 ;  /* 0x0000000b000b7308 */ /* 0x000ea20000000800 */
[----:B------:R-:W-:Y:S01]  /*21200*/  F2FP.F16.F32.PACK_AB R199, R140, R199 ;  /* 0x000000c78cc7723e */ /* 0x000fe200000000ff */
[----:B------:R-:W-:Y:S01]  /*21210*/  FADD.FTZ R120, R141, R120 ;  /* 0x000000788d787221 */ /* 0x000fe20000010000 */
[C---:B------:R-:W-:Y:S01]  /*21220*/  FADD.FTZ R121, R153.reuse, R121 ;  /* 0x0000007999797221 */ /* 0x040fe20000010000 */
[----:B------:R-:W-:Y:S01]  /*21230*/  F2FP.F16.F32.PACK_AB R192, R153, R192 ;  /* 0x000000c099c0723e */ /* 0x000fe200000000ff */
[----:B------:R-:W-:-:S02]  /*21240*/  IMAD.MOV.U32 R12, RZ, RZ, R205 ;  /* 0x000000ffff0c7224 */ /* 0x000fc400078e00cd */
[----:B------:R-:W-:Y:S01]  /*21250*/  FADD.FTZ R120, R195, R120 ;  /* 0x00000078c3787221 */ /* 0x000fe20000010000 */
[----:B------:R-:W-:Y:S01]  /*21260*/  FADD.FTZ R121, R194, R121 ;  /* 0x00000079c2797221 */ /* 0x000fe20000010000 */
[----:B------:R-:W3:Y:S01]  /*21270*/  MUFU.EX2 R125, R125 ;  /* 0x0000007d007d7308 */ /* 0x000ee20000000800 */
[----:B------:R-:W-:Y:S01]  /*21280*/  F2FP.F16.F32.PACK_AB R193, R141, R193 ;  /* 0x000000c18dc1723e */ /* 0x000fe200000000ff */
        /* <DEDUP_REMOVED lines=11> */
[----:B------:R-:W-:Y:S02]  /*21340*/  F2FP.F16.F32.PACK_AB R189, R14, R189 ;  /* 0x000000bd0ebd723e */ /* 0x000fe400000000ff */
[----:B------:R-:W-:Y:S01]  /*21350*/  FADD.FTZ R120, R13, R120 ;  /* 0x000000780d787221 */ /* 0x000fe20000010000 */
[C---:B------:R-:W-:Y:S01]  /*21360*/  FADD.FTZ R121, R144.reuse, R121 ;  /* 0x0000007990797221 */ /* 0x040fe20000010000 */
[----:B------:R-:W-:-:S02]  /*21370*/  F2FP.F16.F32.PACK_AB R190, R144, R190 ;  /* 0x000000be90be723e */ /* 0x000fc400000000ff */
[----:B------:R-:W-:Y:S01]  /*21380*/  FADD.FTZ R120, R185, R120 ;  /* 0x00000078b9787221 */ /* 0x000fe20000010000 */
[----:B------:R-:W-:Y:S01]  /*21390*/  FADD.FTZ R121, R184, R121 ;  /* 0x00000079b8797221 */ /* 0x000fe20000010000 */
[C---:B-1----:R-:W-:Y:S02]  /*213a0*/  F2FP.F16.F32.PACK_AB R185, R6.reuse, R185 ;  /* 0x000000b906b9723e */ /* 0x042fe400000000ff */
[----:B------:R-:W-:Y:S01]  /*213b0*/  FADD.FTZ R120, R6, R120 ;  /* 0x0000007806787221 */ /* 0x000fe20000010000 */
[----:B------:R-:W-:Y:S01]  /*213c0*/  FADD.FTZ R121, R136, R121 ;  /* 0x0000007988797221 */ /* 0x000fe20000010000 */
[----:B------:R-:W-:Y:S02]  /*213d0*/  F2FP.F16.F32.PACK_AB R191, R13, R191 ;  /* 0x000000bf0dbf723e */ /* 0x000fe400000000ff */
[----:B------:R-:W-:Y:S01]  /*213e0*/  FADD.FTZ R120, R187, R120 ;  /* 0x00000078bb787221 */ /* 0x000fe20000010000 */
[----:B------:R-:W-:Y:S01]  /*213f0*/  FADD.FTZ R121, R186, R121 ;  /* 0x00000079ba797221 */ /* 0x000fe20000010000 */
[----:B0-----:R-:W-:-:S02]  /*21400*/  F2FP.F16.F32.PACK_AB R187, R7, R187 ;  /* 0x000000bb07bb723e */ /* 0x001fc400000000ff */
[----:B------:R-:W-:Y:S01]  /*21410*/  FADD.FTZ R120, R7, R120 ;  /* 0x0000007807787221 */ /* 0x000fe20000010000 */
[----:B------:R-:W-:Y:S01]  /*21420*/  FADD.FTZ R121, R20, R121 ;  /* 0x0000007914797221 */ /* 0x000fe20000010000 */
[----:B------:R-:W-:Y:S02]  /*21430*/  F2FP.F16.F32.PACK_AB R184, R136, R184 ;  /* 0x000000b888b8723e */ /* 0x000fe400000000ff */
[----:B------:R-:W-:Y:S01]  /*21440*/  FADD.FTZ R120, R181, R120 ;  /* 0x00000078b5787221 */ /* 0x000fe20000010000 */
[----:B------:R-:W-:Y:S01]  /*21450*/  FADD.FTZ R121, R180, R121 ;  /* 0x00000079b4797221 */ /* 0x000fe20000010000 */
[C---:B--2---:R-:W-:Y:S02]  /*21460*/  F2FP.F16.F32.PACK_AB R181, R11.reuse, R181 ;  /* 0x000000b50bb5723e */ /* 0x044fe400000000ff */
[----:B------:R-:W-:Y:S01]  /*21470*/  FADD.FTZ R120, R11, R120 ;  /* 0x000000780b787221 */ /* 0x000fe20000010000 */
[----:B------:R-:W-:Y:S01]  /*21480*/  FADD.FTZ R121, R128, R121 ;  /* 0x0000007980797221 */ /* 0x000fe20000010000 */
[----:B------:R-:W-:Y:S01]  /*21490*/  F2FP.F16.F32.PACK_AB R186, R20, R186 ;  /* 0x000000ba14ba723e */ /* 0x000fe200000000ff */
[----:B------:R-:W-:-:S02]  /*214a0*/  IMAD.MOV.U32 R11, RZ, RZ, R208 ;  /* 0x000000ffff0b7224 */ /* 0x000fc400078e00d0 */
[----:B------:R-:W-:Y:S01]  /*214b0*/  FADD.FTZ R120, R183, R120 ;  /* 0x00000078b7787221 */ /* 0x000fe20000010000 */
[----:B------:R-:W-:Y:S01]  /*214c0*/  FADD.FTZ R121, R182, R121 ;  /* 0x00000079b6797221 */ /* 0x000fe20000010000 */
[----:B------:R-:W-:Y:S02]  /*214d0*/  F2FP.F16.F32.PACK_AB R180, R128, R180 ;  /* 0x000000b480b4723e */ /* 0x000fe400000000ff */
[----:B------:R-:W-:Y:S01]  /*214e0*/  FADD.FTZ R120, R135, R120 ;  /* 0x0000007887787221 */ /* 0x000fe20000010000 */
[C---:B------:R-:W-:Y:S01]  /*214f0*/  FADD.FTZ R121, R129.reuse, R121 ;  /* 0x0000007981797221 */ /* 0x040fe20000010000 */
[----:B------:R-:W-:Y:S02]  /*21500*/  F2FP.F16.F32.PACK_AB R182, R129, R182 ;  /* 0x000000b681b6723e */ /* 0x000fe400000000ff */
[----:B------:R-:W-:Y:S01]  /*21510*/  FADD.FTZ R120, R122, R120 ;  /* 0x000000787a787221 */ /* 0x000fe20000010000 */
[----:B------:R-:W-:Y:S01]  /*21520*/  FADD.FTZ R121, R9, R121 ;  /* 0x0000007909797221 */ /* 0x000fe20000010000 */
[----:B------:R-:W-:Y:S01]  /*21530*/  F2FP.F16.F32.PACK_AB R183, R135, R183 ;  /* 0x000000b787b7723e */ /* 0x000fe200000000ff */
[----:B------:R-:W-:-:S02]  /*21540*/  IMAD.MOV.U32 R9, RZ, RZ, R5 ;  /* 0x000000ffff097224 */ /* 0x000fc400078e0005 */
[----:B------:R-:W-:Y:S01]  /*21550*/  FADD.FTZ R120, R123, R120 ;  /* 0x000000787b787221 */ /* 0x000fe20000010000 */
[----:B------:R-:W-:Y:S01]  /*21560*/  FADD.FTZ R121, R132, R121 ;  /* 0x0000007984797221 */ /* 0x000fe20000010000 */
[----:B---3--:R-:W-:Y:S02]  /*21570*/  F2FP.F16.F32.PACK_AB R179, R125, R126 ;  /* 0x0000007e7db3723e */ /* 0x008fe400000000ff */
[----:B------:R-:W-:Y:S01]  /*21580*/  FADD.FTZ R120, R126, R120 ;  /* 0x000000787e787221 */ /* 0x000fe20000010000 */
[----:B------:R-:W-:-:S03]  /*21590*/  FADD.FTZ R121, R124, R121 ;  /* 0x000000797c797221 */ /* 0x000fc60000010000 */
[----:B------:R-:W-:Y:S01]  /*215a0*/  FADD.FTZ R6, R125, R120 ;  /* 0x000000787d067221 */ /* 0x000fe20000010000 */
[----:B------:R-:W-:Y:S01]  /*215b0*/  FADD.FTZ R7, R8, R121 ;  /* 0x0000007908077221 */ /* 0x000fe20000010000 */
[----:B------:R-:W-:Y:S01]  /*215c0*/  IMAD.MOV.U32 R8, RZ, RZ, R4 ;  /* 0x000000ffff087224 */ /* 0x000fe200078e0004 */
[----:B------:R-:W-:Y:S06]  /*215d0*/  @P2 BRA `(.L_x_5934) ;  /* 0xffffffb000b82947 */ /* 0x000fec000383ffff */
.L_x_5923:
[----:B------:R-:W-:Y:S05]  /*215e0*/  BSYNC B0 ;  /* 0x0000000000007941 */ /* 0x000fea0003800000 */
.L_x_5922:
        /* <DEDUP_REMOVED lines=99> */
.L_x_5935:
[----:B------:R-:W-:Y:S02]  /*21c20*/  LEA R8, R205, R16, 0x3 ;  /* 0x00000010cd087211 */ /* 0x000fe400078e18ff */
[----:B------:R-:W-:-:S04]  /*21c30*/  SHF.L.U32 R3, R208, 0x1f, RZ ;  /* 0x0000001fd0037819 */ /* 0x000fc800000006ff */
[----:B------:R0:W1:Y:S01]  /*21c40*/  SYNCS.PHASECHK.TRANS64.TRYWAIT P2, [R8+URZ+0x36850], R3 ;  /* 0x03685003080075a7 */ /* 0x000062000804017f */
[----:B------:R-:W-:Y:S05]  /*21c50*/  @!P0 BRA `(.L_x_5936) ;  /* 0x0000000000048947 */ /* 0x000fea0003800000 */
[----:B------:R-:W-:Y:S01]  /*21c60*/  BPT.TRAP 0x1 ;  /* 0x000000040000795c */ /* 0x000fe20000300000 */
.L_x_5936:
        /* <DEDUP_REMOVED lines=9> */
.L_x_5938:
[----:B------:R-:W-:Y:S05]  /*21d00*/  BSYNC B0 ;  /* 0x0000000000007941 */ /* 0x000fea0003800000 */
.L_x_5937:
[----:B------:R-:W-:Y:S01]  /*21d10*/  IMAD.MOV.U32 R2, RZ, RZ, R9 ;  /* 0x000000ffff027224 */ /* 0x000fe200078e0009 */
[----:B------:R-:W-:Y:S01]  /*21d20*/  WARPGROUP.ARRIVE ;  /* 0x00000000000079c5 */ /* 0x000fe20000000000 */
[----:B01----:R-:W-:Y:S02]  /*21d30*/  IMAD.MOV.U32 R3, RZ, RZ, 0x40000040 ;  /* 0x40000040ff037424 */ /* 0x003fe400078e00ff */
[----:B------:R-:W-:Y:S01]  /*21d40*/  @!P1 VIADD R12, R8, 0x36860 ;  /* 0x00036860080c9836 */ /* 0x000fe20000000000 */
[----:B------:R-:W-:Y:S01]  /*21d50*/  R2UR UR6, R2 ;  /* 0x00000000020672ca */ /* 0x000fe200000e0000 */
[----:B------:R-:W-:Y:S01]  /*21d60*/  VIADD R2, R9, 0x80 ;  /* 0x0000008009027836 */ /* 0x000fe20000000000 */
[----:B------:R-:W-:Y:S01]  /*21d70*/  R2UR UR7, R3 ;  /* 0x00000000030772ca */ /* 0x000fe200000e0000 */
[----:B------:R-:W-:Y:S01]  /*21d80*/  IMAD.MOV.U32 R3, RZ, RZ, 0x40000040 ;  /* 0x40000040ff037424 */ /* 0x000fe200078e00ff */
[----:B------:R-:W-:Y:S01]  /*21d90*/  @!P1 PRMT R12, RZ, 0x654, R12 ;  /* 0x00000654ff0c9816 */ /* 0x000fe2000000000c */
[----:B------:R-:W-:-:S02]  /*21da0*/  VIADD R205, R205, 0x1 ;  /* 0x00000001cdcd7836 */ /* 0x000fc40000000000 */
[----:B------:R-:W-:-:S03]  /*21db0*/  VIADD R233, R233, 0x1 ;  /* 0x00000001e9e97836 */ /* 0x000fc60000000000 */
        /* <DEDUP_REMOVED lines=38> */
[----:B------:R-:W-:Y:S02]  /*22020*/  R2UR UR6, R2 ;  /* 0x00000000020672ca */ /* 0x000fe400000e0000 */
[----:B------:R-:W-:Y:S01]  /*22030*/  R2UR UR7, R3 ;  /* 0x00000000030772ca */ /* 0x000fe200000e0000 */
[----:B------:R-:W0:Y:S04]  /*22040*/  SHFL.BFLY PT, R2, R7, 0x2, 0x1f ;  /* 0x0c401f0007027f89 */ /* 0x000e2800000e0000 */
[----:B------:R-:W1:Y:S01]  /*22050*/  SHFL.BFLY PT, R3, R6, 0x2, 0x1f ;  /* 0x0c401f0006037f89 */ /* 0x000e6200000e0000 */
[----:B0-----:R-:W-:Y:S01]  /*22060*/  FADD.FTZ R2, R2, R7 ;  /* 0x0000000702027221 */ /* 0x001fe20000010000 */
[----:B------:R-:W-:-:S02]  /*22070*/  IMAD.MOV.U32 R7, RZ, RZ, RZ ;  /* 0x000000ffff077224 */ /* 0x000fc400078e00ff */
[----:B-1----:R-:W-:Y:S01]  /*22080*/  FADD.FTZ R9, R3, R6 ;  /* 0x0000000603097221 */ /* 0x002fe20000010000 */
[----:B------:R-:W-:Y:S01]  /*22090*/  MOV R6, 0xff800000 ;  /* 0xff80000000067802 */ /* 0x000fe20000000f00 */
[----:B------:R-:W0:Y:S04]  /*220a0*/  SHFL.BFLY PT, R3, R2, 0x1, 0x1f ;  /* 0x0c201f0002037f89 */ /* 0x000e2800000e0000 */
[----:B------:R-:W1:Y:S01]  /*220b0*/  SHFL.BFLY PT, R10, R9, 0x1, 0x1f ;  /* 0x0c201f00090a7f89 */ /* 0x000e6200000e0000 */
[----:B0-----:R-:W-:Y:S01]  /*220c0*/  FADD.FTZ R13, R2, R3 ;  /* 0x00000003020d7221 */ /* 0x001fe20000010000 */
[----:B------:R-:W-:Y:S01]  /*220d0*/  IMAD.MOV.U32 R2, RZ, RZ, RZ ;  /* 0x000000ffff027224 */ /* 0x000fe200078e00ff */
[----:B------:R-:W-:Y:S01]  /*220e0*/  SEL R3, RZ, 0x1, P2 ;  /* 0x00000001ff037807 */ /* 0x000fe20001000000 */
[----:B-1----:R-:W-:-:S02]  /*220f0*/  FADD.FTZ R14, R9, R10 ;  /* 0x0000000a090e7221 */ /* 0x002fc40000010000 */
[----:B------:R-:W-:Y:S02]  /*22100*/  FSETP.NE.FTZ.AND P0, PT, R13, RZ, PT ;  /* 0x000000ff0d00720b */ /* 0x000fe40003f15000 */
[----:B------:R-:W-:Y:S01]  /*22110*/  LOP3.LUT R208, R208, R3, RZ, 0x3c, !PT ;  /* 0x00000003d0d07212 */ /* 0x000fe200078e3cff */
[----:B------:R-:W-:Y:S01]  /*22120*/  IMAD.MOV.U32 R3, RZ, RZ, -0x800000 ;  /* 0xff800000ff037424 */ /* 0x000fe200078e00ff */
        /* <DEDUP_REMOVED lines=113> */
.L_x_5846:
        /* <DEDUP_REMOVED lines=13> */
[----:B------:R-:W4:Y:S01]  /*22910*/  LDL.LU R144, [R1+0x68] ;  /* 0x0000680001907983 */ /* 0x000f220000300800 */
[----:B------:R-:W-:Y:S02]  /*22920*/  MOV R140, R16 ;  /* 0x00000010008c7202 */ /* 0x000fe40000000f00 */
[----:B---3--:R-:W-:Y:S01]  /*22930*/  MOV R141, R7 ;  /* 0x00000007008d7202 */ /* 0x008fe20000000f00 */
[----:B------:R-:W-:Y:S02]  /*22940*/  BAR.SYNC.DEFER_BLOCKING 0x1, 0x100 ;  /* 0x0044000000007b1d */ /* 0x000fe40000010000 */
[----:B--2---:R-:W-:-:S03]  /*22950*/  IMAD.WIDE R12, R0, 0x2, R140 ;  /* 0x00000002000c7825 */ /* 0x004fc600078e028c */
[C---:B------:R-:W-:Y:S02]  /*22960*/  IADD3 R86, P2, R12.reuse, 0x20, RZ ;  /* 0x000000200c567810 */ /* 0x040fe40007f5e0ff */
[C---:B------:R-:W-:Y:S02]  /*22970*/  IADD3 R90, P6, R12.reuse, 0x60, RZ ;  /* 0x000000600c5a7810 */ /* 0x040fe40007fde0ff */
[----:B------:R-:W-:Y:S02]  /*22980*/  IADD3 R92, P5, R12, 0x4000, RZ ;  /* 0x000040000c5c7810 */ /* 0x000fe40007fbe0ff */
[----:B------:R-:W-:Y:S02]  /*22990*/  LOP3.LUT R98, R86, 0x380, RZ, 0xc0, !PT ;  /* 0x0000038056627812 */ /* 0x000fe400078ec0ff */
[----:B------:R-:W-:Y:S02]  /*229a0*/  LOP3.LUT R94, R90, 0x380, RZ, 0xc0, !PT ;  /* 0x000003805a5e7812 */ /* 0x000fe400078ec0ff */
[----:B------:R-:W-:-:S02]  /*229b0*/  LOP3.LUT R96, R92, 0x380, RZ, 0xc0, !PT ;  /* 0x000003805c607812 */ /* 0x000fc400078ec0ff */
[----:B------:R-:W-:Y:S01]  /*229c0*/  SHF.R.U64 R98, R98, 0x3, RZ ;  /* 0x0000000362627819 */ /* 0x000fe200000012ff */
[----:B------:R-:W-:Y:S01]  /*229d0*/  IMAD.X R87, RZ, RZ, R13, P2 ;  /* 0x000000ffff577224 */ /* 0x000fe200010e060d */
[C---:B-1----:R-:W-:Y:S02]  /*229e0*/  IADD3 R8, P0, R12.reuse, 0x4020, RZ ;  /* 0x000040200c087810 */ /* 0x042fe40007f1e0ff */
[----:B------:R-:W-:Y:S02]  /*229f0*/  IADD3 R15, P4, R12, 0x4040, RZ ;  /* 0x000040400c0f7810 */ /* 0x000fe40007f9e0ff */
[----:B------:R-:W-:Y:S02]  /*22a00*/  SHF.R.U64 R94, R94, 0x3, RZ ;  /* 0x000000035e5e7819 */ /* 0x000fe400000012ff */
[C---:B------:R-:W-:Y:S02]  /*22a10*/  IADD3 R88, P1, R12.reuse, 0x40, RZ ;  /* 0x000000400c587810 */ /* 0x040fe40007f3e0ff */
[----:B------:R-:W-:-:S02]  /*22a20*/  IADD3 R84, P3, R12, 0x4060, RZ ;  /* 0x000040600c547810 */ /* 0x000fc40007f7e0ff */
[----:B------:R-:W-:Y:S02]  /*22a30*/  SHF.R.U64 R96, R96, 0x3, RZ ;  /* 0x0000000360607819 */ /* 0x000fe400000012ff */
[C---:B------:R-:W-:Y:S02]  /*22a40*/  LOP3.LUT R85, R12.reuse, 0x380, RZ, 0xc0, !PT ;  /* 0x000003800c557812 */ /* 0x040fe400078ec0ff */
[----:B------:R-:W-:Y:S02]  /*22a50*/  IADD3 R14, P2, R12, 0x8000, RZ ;  /* 0x000080000c0e7810 */ /* 0x000fe40007f5e0ff */
[----:B------:R-:W-:Y:S02]  /*22a60*/  LOP3.LUT R86, R98, R86, RZ, 0x3c, !PT ;  /* 0x0000005662567212 */ /* 0x000fe400078e3cff */
[----:B------:R-:W-:Y:S02]  /*22a70*/  LOP3.LUT R90, R94, R90, RZ, 0x3c, !PT ;  /* 0x0000005a5e5a7212 */ /* 0x000fe400078e3cff */
[----:B------:R-:W-:-:S02]  /*22a80*/  LOP3.LUT R107, R8, 0x380, RZ, 0xc0, !PT ;  /* 0x00000380086b7812 */ /* 0x000fc400078ec0ff */
[----:B------:R-:W-:Y:S02]  /*22a90*/  LOP3.LUT R98, R15, 0x380, RZ, 0xc0, !PT ;  /* 0x000003800f627812 */ /* 0x000fe400078ec0ff */
[----:B------:R-:W-:Y:S02]  /*22aa0*/  LOP3.LUT R100, R88, 0x380, RZ, 0xc0, !PT ;  /* 0x0000038058647812 */ /* 0x000fe400078ec0ff */
[----:B------:R-:W-:Y:S02]  /*22ab0*/  LOP3.LUT R92, R96, R92, RZ, 0x3c, !PT ;  /* 0x0000005c605c7212 */ /* 0x000fe400078e3cff */
[----:B------:R-:W-:Y:S02]  /*22ac0*/  LOP3.LUT R94, R84, 0x380, RZ, 0xc0, !PT ;  /* 0x00000380545e7812 */ /* 0x000fe400078ec0ff */
[----:B------:R-:W-:Y:S02]  /*22ad0*/  SHF.R.U64 R85, R85, 0x3, RZ ;  /* 0x0000000355557819 */ /* 0x000fe400000012ff */
[----:B------:R-:W-:Y:S01]  /*22ae0*/  LOP3.LUT R96, R14, 0x380, RZ, 0xc0, !PT ;  /* 0x000003800e607812 */ /* 0x000fe200078ec0ff */
[--C-:B------:R-:W-:Y:S01]  /*22af0*/  IMAD.X R89, RZ, RZ, R13.reuse, P1 ;  /* 0x000000ffff597224 */ /* 0x100fe200008e060d */
[----:B------:R-:W-:Y:S01]  /*22b00*/  SHF.R.U64 R107, R107, 0x3, RZ ;  /* 0x000000036b6b7819 */ /* 0x000fe200000012ff */
[--C-:B------:R-:W-:Y:S01]  /*22b10*/  IMAD.X R91, RZ, RZ, R13.reuse, P6 ;  /* 0x000000ffff5b7224 */ /* 0x100fe200030e060d */
[----:B------:R-:W-:Y:S01]  /*22b20*/  SHF.R.U64 R98, R98, 0x3, RZ ;  /* 0x0000000362627819 */ /* 0x000fe200000012ff */
[----:B------:R-:W-:Y:S01]  /*22b30*/  IMAD.X R93, RZ, RZ, R13, P5 ;  /* 0x000000ffff5d7224 */ /* 0x000fe200028e060d */
[----:B------:R-:W-:-:S02]  /*22b40*/  IADD3 R0, P1, R12, 0x8020, RZ ;  /* 0x000080200c007810 */ /* 0x000fc40007f3e0ff */
[C---:B------:R-:W-:Y:S02]  /*22b50*/  IADD3 R2, P6, R12.reuse, 0x8040, RZ ;  /* 0x000080400c027810 */ /* 0x040fe40007fde0ff */
[----:B------:R-:W-:Y:S02]  /*22b60*/  IADD3 R7, P5, R12, 0x8060, RZ ;  /* 0x000080600c077810 */ /* 0x000fe40007fbe0ff */
[----:B------:R-:W-:Y:S02]  /*22b70*/  SHF.R.U64 R100, R100, 0x3, RZ ;  /* 0x0000000364647819 */ /* 0x000fe400000012ff */
[----:B------:R-:W-:Y:S02]  /*22b80*/  SHF.R.U64 R143, R94, 0x3, RZ ;  /* 0x000000035e8f7819 */ /* 0x000fe400000012ff */
[----:B------:R-:W-:Y:S02]  /*22b90*/  LOP3.LUT R12, R85, R12, RZ, 0x3c, !PT ;  /* 0x0000000c550c7212 */ /* 0x000fe400078e3cff */
[----:B------:R-:W-:-:S02]  /*22ba0*/  SHF.R.U64 R145, R96, 0x3, RZ ;  /* 0x0000000360917819 */ /* 0x000fc400000012ff */
[----:B------:R-:W-:Y:S02]  /*22bb0*/  LOP3.LUT R94, R107, R8, RZ, 0x3c, !PT ;  /* 0x000000086b5e7212 */ /* 0x000fe400078e3cff */
[----:B------:R-:W-:Y:S01]  /*22bc0*/  LOP3.LUT R96, R98, R15, RZ, 0x3c, !PT ;  /* 0x0000000f62607212 */ /* 0x000fe200078e3cff */
[--C-:B------:R-:W-:Y:S01]  /*22bd0*/  IMAD.X R97, RZ, RZ, R13.reuse, P4 ;  /* 0x000000ffff617224 */ /* 0x100fe200020e060d */
[----:B------:R-:W-:Y:S01]  /*22be0*/  LOP3.LUT R88, R100, R88, RZ, 0x3c, !PT ;  /* 0x0000005864587212 */ /* 0x000fe200078e3cff */
[--C-:B------:R-:W-:Y:S01]  /*22bf0*/  IMAD.X R99, RZ, RZ, R13.reuse, P3 ;  /* 0x000000ffff637224 */ /* 0x100fe200018e060d */
[----:B------:R-:W-:Y:S01]  /*22c00*/  LOP3.LUT R98, R143, R84, RZ, 0x3c, !PT ;  /* 0x000000548f627212 */ /* 0x000fe200078e3cff */
[--C-:B------:R-:W-:Y:S01]  /*22c10*/  IMAD.X R101, RZ, RZ, R13.reuse, P2 ;  /* 0x000000ffff657224 */ /* 0x100fe200010e060d */
[----:B------:R-:W-:Y:S01]  /*22c20*/  LOP3.LUT R8, R7, 0x380, RZ, 0xc0, !PT ;  /* 0x0000038007087812 */ /* 0x000fe200078ec0ff */
[--C-:B------:R-:W-:Y:S01]  /*22c30*/  IMAD.X R103, RZ, RZ, R13.reuse, P1 ;  /* 0x000000ffff677224 */ /* 0x100fe200008e060d */
[-C--:B------:R-:W-:Y:S01]  /*22c40*/  IADD3.X R95, RZ, R13.reuse, RZ, P0, !PT ;  /* 0x0000000dff5f7210 */ /* 0x080fe200007fe4ff */
[--C-:B------:R-:W-:Y:S01]  /*22c50*/  IMAD.X R105, RZ, RZ, R13.reuse, P6 ;  /* 0x000000ffff697224 */ /* 0x100fe200030e060d */
[----:B------:R-:W-:Y:S01]  /*22c60*/  LOP3.LUT R100, R145, R14, RZ, 0x3c, !PT ;  /* 0x0000000e91647212 */ /* 0x000fe200078e3cff */
[----:B------:R-:W-:Y:S01]  /*22c70*/  IMAD.X R85, RZ, RZ, R13, P5 ;  /* 0x000000ffff557224 */ /* 0x000fe200028e060d */
[----:B------:R-:W-:-:S02]  /*22c80*/  MOV R143, R12 ;  /* 0x0000000c008f7202 */ /* 0x000fc40000000f00 */
[----:B------:R-:W-:Y:S02]  /*22c90*/  LOP3.LUT R107, R0, 0x380, RZ, 0xc0, !PT ;  /* 0x00000380006b7812 */ /* 0x000fe400078ec0ff */
[----:B------:R-:W-:Y:S02]  /*22ca0*/  F2FP.F16.F32.PACK_AB R12, R25, R24 ;  /* 0x00000018190c723e */ /* 0x000fe400000000ff */
[----:B------:R-:W-:Y:S02]  /*22cb0*/  F2FP.F16.F32.PACK_AB R13, R27, R26 ;  /* 0x0000001a1b0d723e */ /* 0x000fe400000000ff */
[----:B------:R-:W-:Y:S02]  /*22cc0*/  F2FP.F16.F32.PACK_AB R14, R29, R28 ;  /* 0x0000001c1d0e723e */ /* 0x000fe400000000ff */
[----:B------:R-:W-:Y:S02]  /*22cd0*/  F2FP.F16.F32.PACK_AB R15, R31, R30 ;  /* 0x0000001e1f0f723e */ /* 0x000fe400000000ff */
[----:B------:R-:W-:-:S02]  /*22ce0*/  SHF.R.U64 R8, R8, 0x3, RZ ;  /* 0x0000000308087819 */ /* 0x000fc400000012ff */
[----:B------:R-:W-:Y:S01]  /*22cf0*/  SHF.R.U64 R107, R107, 0x3, RZ ;  /* 0x000000036b6b7819 */ /* 0x000fe200000012ff */
[----:B------:R1:W-:Y:S01]  /*22d00*/  STSM.16.M88.4 [R143], R12 ;  /* 0x0000000c8f007844 */ /* 0x0003e20000000200 */
[----:B------:R-:W-:Y:S02]  /*22d10*/  LOP3.LUT R84, R8, R7, RZ, 0x3c, !PT ;  /* 0x0000000708547212 */ /* 0x000fe400078e3cff */
[----:B------:R-:W-:Y:S02]  /*22d20*/  LOP3.LUT R102, R107, R0, RZ, 0x3c, !PT ;  /* 0x000000006b667212 */ /* 0x000fe400078e3cff */
[----:B------:R-:W-:Y:S02]  /*22d30*/  MOV R86, R86 ;  /* 0x0000005600567202 */ /* 0x000fe40000000f00 */
[----:B------:R-:W-:Y:S02]  /*22d40*/  MOV R8, R92 ;  /* 0x0000005c00087202 */ /* 0x000fe40000000f00 */
[----:B------:R-:W-:-:S02]  /*22d50*/  MOV R106, R94 ;  /* 0x0000005e006a7202 */ /* 0x000fc40000000f00 */
[----:B------:R-:W-:Y:S02]  /*22d60*/  MOV R107, R96 ;  /* 0x00000060006b7202 */ /* 0x000fe40000000f00 */
[----:B------:R-:W-:Y:S02]  /*22d70*/  MOV R142, R98 ;  /* 0x00000062008e7202 */ /* 0x000fe40000000f00 */
[----:B-1----:R-:W-:Y:S02]  /*22d80*/  MOV R12, R88 ;  /* 0x00000058000c7202 */ /* 0x002fe40000000f00 */
[----:B------:R-:W-:Y:S02]  /*22d90*/  MOV R13, R90 ;  /* 0x0000005a000d7202 */ /* 0x000fe40000000f00 */
[----:B------:R-:W-:Y:S02]  /*22da0*/  F2FP.F16.F32.PACK_AB R88, R33, R32 ;  /* 0x000000202158723e */ /* 0x000fe400000000ff */
[----:B------:R-:W-:-:S02]  /*22db0*/  F2FP.F16.F32.PACK_AB R89, R35, R34 ;  /* 0x000000222359723e */ /* 0x000fc400000000ff */
[----:B------:R-:W-:Y:S02]  /*22dc0*/  F2FP.F16.F32.PACK_AB R90, R37, R36 ;  /* 0x00000024255a723e */ /* 0x000fe400000000ff */
        /* <DEDUP_REMOVED lines=10> */
[----:B------:R-:W-:-:S03]  /*22e70*/  LOP3.LUT R145, R2, 0x380, RZ, 0xc0, !PT ;  /* 0x0000038002917812 */ /* 0x000fc600078ec0ff */
[----:B------:R2:W-:Y:S01]  /*22e80*/  STSM.16.M88.4 [R12], R92 ;  /* 0x0000005c0c007844 */ /* 0x0005e20000000200 */
[----:B------:R-:W-:Y:S02]  /*22e90*/  MOV R7, R84 ;  /* 0x0000005400077202 */ /* 0x000fe40000000f00 */
[----:B------:R-:W-:Y:S01]  /*22ea0*/  F2FP.F16.F32.PACK_AB R14, R61, R60 ;  /* 0x0000003c3d0e723e */ /* 0x000fe200000000ff */
[----:B------:R3:W-:Y:S01]  /*22eb0*/  STSM.16.M88.4 [R13], R96 ;  /* 0x000000600d007844 */ /* 0x0007e20000000200 */
[----:B------:R-:W-:Y:S02]  /*22ec0*/  F2FP.F16.F32.PACK_AB R15, R63, R62 ;  /* 0x0000003e3f0f723e */ /* 0x000fe400000000ff */
[----:B------:R-:W-:Y:S02]  /*22ed0*/  F2FP.F16.F32.PACK_AB R84, R65, R64 ;  /* 0x000000404154723e */ /* 0x000fe400000000ff */
[----:B------:R-:W-:Y:S02]  /*22ee0*/  F2FP.F16.F32.PACK_AB R85, R67, R66 ;  /* 0x000000424355723e */ /* 0x000fe400000000ff */
[----:B------:R-:W-:-:S02]  /*22ef0*/  F2FP.F16.F32.PACK_AB R87, R71, R70 ;  /* 0x000000464757723e */ /* 0x000fc400000000ff */
[----:B-1----:R-:W-:Y:S02]  /*22f00*/  F2FP.F16.F32.PACK_AB R86, R69, R68 ;  /* 0x000000444556723e */ /* 0x002fe400000000ff */
[----:B--2---:R-:W-:Y:S02]  /*22f10*/  F2FP.F16.F32.PACK_AB R12, R57, R56 ;  /* 0x00000038390c723e */ /* 0x004fe400000000ff */
[----:B------:R-:W-:Y:S02]  /*22f20*/  SHF.R.U64 R145, R145, 0x3, RZ ;  /* 0x0000000391917819 */ /* 0x000fe400000012ff */
[----:B---3--:R-:W-:Y:S02]  /*22f30*/  F2FP.F16.F32.PACK_AB R13, R59, R58 ;  /* 0x0000003a3b0d723e */ /* 0x008fe400000000ff */
[----:B------:R-:W-:Y:S02]  /*22f40*/  F2FP.F16.F32.PACK_AB R88, R73, R72 ;  /* 0x000000484958723e */ /* 0x000fe400000000ff */
[----:B------:R-:W-:-:S02]  /*22f50*/  F2FP.F16.F32.PACK_AB R89, R75, R74 ;  /* 0x0000004a4b59723e */ /* 0x000fc400000000ff */
[----:B------:R-:W-:Y:S02]  /*22f60*/  F2FP.F16.F32.PACK_AB R90, R77, R76 ;  /* 0x0000004c4d5a723e */ /* 0x000fe400000000ff */
[----:B------:R-:W-:Y:S02]  /*22f70*/  F2FP.F16.F32.PACK_AB R91, R79, R78 ;  /* 0x0000004e4f5b723e */ /* 0x000fe400000000ff */
[----:B------:R-:W-:Y:S02]  /*22f80*/  F2FP.F16.F32.PACK_AB R92, R81, R80 ;  /* 0x00000050515c723e */ /* 0x000fe400000000ff */
[----:B------:R-:W-:Y:S02]  /*22f90*/  F2FP.F16.F32.PACK_AB R93, R83, R82 ;  /* 0x00000052535d723e */ /* 0x000fe400000000ff */
[----:B------:R-:W-:Y:S02]  /*22fa0*/  F2FP.F16.F32.PACK_AB R94, R5, R4 ;  /* 0x00000004055e723e */ /* 0x000fe400000000ff */
[----:B------:R-:W-:Y:S01]  /*22fb0*/  F2FP.F16.F32.PACK_AB R95, R129, R128 ;  /* 0x00000080815f723e */ /* 0x000fe200000000ff */
[----:B------:R-:W-:Y:S01]  /*22fc0*/  STSM.16.M88.4 [R8], R12 ;  /* 0x0000000c08007844 */ /* 0x000fe20000000200 */
[----:B------:R-:W-:-:S02]  /*22fd0*/  MOV R100, R100 ;  /* 0x0000006400647202 */ /* 0x000fc40000000f00 */
[----:B------:R-:W-:Y:S02]  /*22fe0*/  F2FP.F16.F32.PACK_AB R96, R21, R20 ;  /* 0x000000141560723e */ /* 0x000fe400000000ff */
[----:B------:R-:W-:Y:S02]  /*22ff0*/  F2FP.F16.F32.PACK_AB R97, R131, R130 ;  /* 0x000000828361723e */ /* 0x000fe400000000ff */
[----:B------:R-:W-:Y:S02]  /*23000*/  F2FP.F16.F32.PACK_AB R98, R121, R120 ;  /* 0x000000787962723e */ /* 0x000fe400000000ff */
[----:B------:R-:W-:Y:S01]  /*23010*/  F2FP.F16.F32.PACK_AB R99, R133, R132 ;  /* 0x000000848563723e */ /* 0x000fe200000000ff */
[----:B------:R-:W-:Y:S01]  /*23020*/  STSM.16.M88.4 [R106], R84 ;  /* 0x000000546a007844 */ /* 0x000fe20000000200 */
[----:B------:R-:W-:-:S03]  /*23030*/  LOP3.LUT R104, R145, R2, RZ, 0x3c, !PT ;  /* 0x0000000291687212 */ /* 0x000fc600078e3cff */
[----:B------:R1:W-:Y:S01]  /*23040*/  STSM.16.M88.4 [R107], R88 ;  /* 0x000000586b007844 */ /* 0x0003e20000000200 */
[----:B------:R-:W-:-:S03]  /*23050*/  MOV R0, R102 ;  /* 0x0000006600007202 */ /* 0x000fc60000000f00 */
[----:B------:R-:W-:Y:S01]  /*23060*/  STSM.16.M88.4 [R142], R92 ;  /* 0x0000005c8e007844 */ /* 0x000fe20000000200 */
[----:B------:R-:W-:Y:S02]  /*23070*/  MOV R2, R104 ;  /* 0x0000006800027202 */ /* 0x000fe40000000f00 */
[----:B------:R-:W-:Y:S01]  /*23080*/  F2FP.F16.F32.PACK_AB R101, R135, R134 ;  /* 0x000000868765723e */ /* 0x000fe200000000ff */
[----:B------:R2:W-:Y:S01]  /*23090*/  STSM.16.M88.4 [R100], R96 ;  /* 0x0000006064007844 */ /* 0x0005e20000000200 */
[----:B------:R-:W-:Y:S02]  /*230a0*/  F2FP.F16.F32.PACK_AB R102, R125, R124 ;  /* 0x0000007c7d66723e */ /* 0x000fe400000000ff */
[----:B------:R-:W-:Y:S02]  /*230b0*/  F2FP.F16.F32.PACK_AB R103, R137, R136 ;  /* 0x000000888967723e */ /* 0x000fe400000000ff */
[----:B------:R-:W-:Y:S02]  /*230c0*/  F2FP.F16.F32.PACK_AB R104, R127, R126 ;  /* 0x0000007e7f68723e */ /* 0x000fe400000000ff */
[----:B------:R-:W-:Y:S01]  /*230d0*/  F2FP.F16.F32.PACK_AB R105, R139, R138 ;  /* 0x0000008a8b69723e */ /* 0x000fe200000000ff */
[----:B-1----:R-:W1:Y:S01]  /*230e0*/  LDC.64 R90, c[0x0][0xba8] ;  /* 0x0002ea00ff5a7b82 */ /* 0x002e620000000a00 */
[----:B------:R-:W-:-:S02]  /*230f0*/  F2FP.F16.F32.PACK_AB R106, R109, R108 ;  /* 0x0000006c6d6a723e */ /* 0x000fc400000000ff */
[----:B------:R-:W-:Y:S02]  /*23100*/  F2FP.F16.F32.PACK_AB R107, R111, R110 ;  /* 0x0000006e6f6b723e */ /* 0x000fe400000000ff */
[----:B------:R-:W-:Y:S02]  /*23110*/  F2FP.F16.F32.PACK_AB R12, R113, R112 ;  /* 0x00000070710c723e */ /* 0x000fe400000000ff */
[----:B--2---:R-:W-:Y:S01]  /*23120*/  F2FP.F16.F32.PACK_AB R100, R123, R122 ;  /* 0x0000007a7b64723e */ /* 0x004fe200000000ff */
[----:B------:R-:W2:Y:S01]  /*23130*/  LDC R92, c[0x0][0xbe8] ;  /* 0x0002fa00ff5c7b82 */ /* 0x000ea20000000800 */
[----:B------:R-:W-:Y:S02]  /*23140*/  F2FP.F16.F32.PACK_AB R13, R115, R114 ;  /* 0x00000072730d723e */ /* 0x000fe400000000ff */
[----:B------:R-:W-:Y:S02]  /*23150*/  F2FP.F16.F32.PACK_AB R14, R117, R116 ;  /* 0x00000074750e723e */ /* 0x000fe400000000ff */
[----:B------:R-:W-:Y:S01]  /*23160*/  F2FP.F16.F32.PACK_AB R15, R119, R118 ;  /* 0x00000076770f723e */ /* 0x000fe200000000ff */
[----:B------:R3:W-:Y:S04]  /*23170*/  STSM.16.M88.4 [R0], R100 ;  /* 0x0000006400007844 */ /* 0x0007e80000000200 */
[----:B------:R0:W-:Y:S04]  /*23180*/  STSM.16.M88.4 [R2], R104 ;  /* 0x0000006802007844 */ /* 0x0001e80000000200 */
[----:B------:R4:W-:Y:S01]  /*23190*/  STSM.16.M88.4 [R7], R12 ;  /* 0x0000000c07007844 */ /* 0x0009e20000000200 */
[----:B------:R-:W-:Y:S01]  /*231a0*/  BAR.SYNC.DEFER_BLOCKING 0x1, 0x100 ;  /* 0x0044000000007b1d */ /* 0x000fe20000010000 */
[----:B------:R-:W-:-:S04]  /*231b0*/  ISETP.NE.U32.AND P0, PT, RZ, UR6, PT ;  /* 0x00000006ff007c0c */ /* 0x000fc8000bf05070 */
[----:B------:R-:W-:Y:S02]  /*231c0*/  ISETP.NE.AND.EX P0, PT, RZ, UR7, PT, P0 ;  /* 0x00000007ff007c0c */ /* 0x000fe4000bf05300 */
[----:B------:R-:W-:Y:S02]  /*231d0*/  IADD3 R84, P1, R231, UR6, RZ ;  /* 0x00000006e7547c10 */ /* 0x000fe4000ff3e0ff */
[----:B---3--:R-:W-:Y:S02]  /*231e0*/  MOV R0, RZ ;  /* 0x000000ff00007202 */ /* 0x008fe40000000f00 */
[----:B------:R-:W-:-:S07]  /*231f0*/  IADD3.X R85, R232, UR7, RZ, P1, !PT ;  /* 0x00000007e8557c10 */ /* 0x000fce0008ffe4ff */
[----:B------:R-:W3:Y:S01]  /*23200*/  @P0 LDG.E R0, desc[UR60][R84.64] ;  /* 0x0000003c54000981 */ /* 0x000ee2000c1e1900 */
[----:B------:R-:W-:-:S04]  /*23210*/  ISETP.NE.U32.AND P1, PT, RZ, UR4, PT ;  /* 0x00000004ff007c0c */ /* 0x000fc8000bf25070 */
[----:B------:R-:W-:Y:S01]  /*23220*/  ISETP.NE.AND.EX P1, PT, RZ, UR5, PT, P1 ;  /* 0x00000005ff007c0c */ /* 0x000fe2000bf25310 */
[----:B0-----:R-:W-:-:S12]  /*23230*/  IMAD.MOV.U32 R2, RZ, RZ, 0x9b8 ;  /* 0x000009b8ff027424 */ /* 0x001fd800078e00ff */
[----:B----4-:R-:W-:Y:S01]  /*23240*/  @P1 IADD3 R12, P2, R231, UR4, RZ ;  /* 0x00000004e70c1c10 */ /* 0x010fe2000ff5e0ff */
[----:B------:R-:W-:-:S03]  /*23250*/  ULDC UR4, c[0x0][0xa88] ;  /* 0x0002a20000047ab9 */ /* 0x000fc60000000800 */
[----:B------:R-:W-:Y:S01]  /*23260*/  @P1 IADD3.X R13, R232, UR5, RZ, P2, !PT ;  /* 0x00000005e80d1c10 */ /* 0x000fe200097fe4ff */
[----:B------:R-:W-:Y:S01]  /*23270*/  IMAD.U32 R93, RZ, RZ, UR4 ;  /* 0x00000004ff5d7e24 */ /* 0x000fe2000f8e00ff */
[----:B------:R-:W-:Y:S01]  /*23280*/  ISETP.NE.AND P2, PT, R229, RZ, PT ;  /* 0x000000ffe500720c */ /* 0x000fe20003f45270 */
[----:B------:R-:W-:-:S03]  /*23290*/  ULDC UR4, c[0x0][0xad4] ;  /* 0x0002b50000047ab9 */ /* 0x000fc60000000800 */
[----:B------:R-:W-:Y:S01]  /*232a0*/  SEL R229, R229, UR4, P2 ;  /* 0x00000004e5e57c07 */ /* 0x000fe20009000000 */
[----:B------:R0:W5:Y:S03]  /*232b0*/  @P1 LDG.E R93, desc[UR60][R12.64] ;  /* 0x0000003c0c5d1981 */ /* 0x000166000c1e1900 */
[----:B------:R-:W-:-:S04]  /*232c0*/  ISETP.GT.AND P3, PT, R229, 0x1, PT ;  /* 0x00000001e500780c */ /* 0x000fc80003f64270 */
[----:B------:R-:W-:-:S04]  /*232d0*/  SEL R2, R2, 0x978, P3 ;  /* 0x0000097802027807 */ /* 0x000fc80001800000 */
[----:B------:R-:W4:Y:S08]  /*232e0*/  LDC.64 R14, c[0x0][R2+0x220] ;  /* 0x00008800020e7b82 */ /* 0x000f300000000a00 */
[----:B------:R-:W1:Y:S01]  /*232f0*/  LDC.64 R86, c[0x0][R2+0x218] ;  /* 0x0000860002567b82 */ /* 0x000e620000000a00 */
[----:B--2---:R-:W-:-:S07]  /*23300*/  ISETP.NE.AND P4, PT, R92, 0x1, PT ;  /* 0x000000015c00780c */ /* 0x004fce0003f85270 */
[----:B------:R-:W2:Y:S01]  /*23310*/  LDC.64 R88, c[0x0][R2+0x228] ;  /* 0x00008a0002587b82 */ /* 0x000ea20000000a00 */
[----:B------:R-:W-:-:S07]  /*23320*/  ISETP.NE.U32.AND P2, PT, RZ, UR6, PT ;  /* 0x00000006ff007c0c */ /* 0x000fce000bf45070 */
[----:B0-----:R0:W0:Y:S01]  /*23330*/  LDC.64 R12, c[0x0][R2+0x210] ;  /* 0x00008400020c7b82 */ /* 0x0010220000000a00 */
[----:B------:R-:W-:-:S07]  /*23340*/  ISETP.NE.AND.EX P2, PT, RZ, UR7, PT, P2 ;  /* 0x00000007ff007c0c */ /* 0x000fce000bf45320 */
[----:B------:R-:W2:Y:S01]  /*23350*/  @P4 LDC R94, c[0x0][0xbec] ;  /* 0x0002fb00ff5e4b82 */ /* 0x000ea20000000800 */
[----:B------:R-:W-:-:S07]  /*23360*/  SEL R230, R230, RZ, !P2 ;  /* 0x000000ffe6e67207 */ /* 0x000fce0005000000 */
[----:B------:R-:W0:Y:S01]  /*23370*/  @P4 LDC R101, c[0x0][0xbf0] ;  /* 0x0002fc00ff654b82 */ /* 0x000e220000000800 */
[----:B------:R-:W-:Y:S01]  /*23380*/  SEL R7, R144, RZ, !P2 ;  /* 0x000000ff90077207 */ /* 0x000fe20005000000 */
[----:B----4-:R-:W-:-:S06]  /*23390*/  IMAD R8, R15, R230, RZ ;  /* 0x000000e60f087224 */ /* 0x010fcc00078e02ff */
[----:B-1----:R-:W1:Y:S01]  /*233a0*/  @!P3 LDC R90, c[0x0][0xb50] ;  /* 0x0002d400ff5abb82 */ /* 0x002e620000000800 */
[C---:B------:R-:W-:Y:S02]  /*233b0*/  IMAD R99, R14.reuse, R7, R8 ;  /* 0x000000070e637224 */ /* 0x040fe400078e0208 */
[----:B------:R-:W-:Y:S02]  /*233c0*/  IMAD.IADD R7, R227, 0x1, R223 ;  /* 0x00000001e3077824 */ /* 0x000fe400078e02df */
[----:B------:R-:W-:Y:S01]  /*233d0*/  IMAD.WIDE.U32 R14, R14, R230, RZ ;  /* 0x000000e60e0e7225 */ /* 0x000fe200078e00ff */
[----:B------:R-:W-:Y:S02]  /*233e0*/  SEL R95, R236, RZ, P3 ;  /* 0x000000ffec5f7207 */ /* 0x000fe40001800000 */
[----:B------:R-:W4:Y:S01]  /*233f0*/  @!P3 LDC R91, c[0x0][0xb54] ;  /* 0x0002d500ff5bbb82 */ /* 0x000f220000000800 */
[----:B--2---:R-:W-:-:S04]  /*23400*/  @P4 IMAD.HI.U32 R8, R7, R94, RZ ;  /* 0x0000005e07084227 */ /* 0x004fc800078e00ff */
[-C--:B------:R-:W-:Y:S02]  /*23410*/  IMAD R97, R87, R228.reuse, RZ ;  /* 0x000000e457617224 */ /* 0x080fe400078e02ff */
[----:B------:R-:W-:-:S04]  /*23420*/  IMAD.WIDE.U32 R86, R86, R228, RZ ;  /* 0x000000e456567225 */ /* 0x000fc800078e00ff */
[----:B------:R-:W-:Y:S02]  /*23430*/  IMAD.IADD R99, R15, 0x1, R99 ;  /* 0x000000010f637824 */ /* 0x000fe400078e0263 */
[----:B------:R-:W-:Y:S01]  /*23440*/  IMAD.MOV.U32 R15, RZ, RZ, R7 ;  /* 0x000000ffff0f7224 */ /* 0x000fe200078e0007 */
[----:B0-----:R-:W-:Y:S01]  /*23450*/  @P4 SHF.R.U32.HI R15, RZ, R101, R8 ;  /* 0x00000065ff0f4219 */ /* 0x001fe20000011608 */
[----:B------:R-:W-:Y:S02]  /*23460*/  IMAD.IADD R87, R87, 0x1, R97 ;  /* 0x0000000157577824 */ /* 0x000fe400078e0261 */
[-C--:B------:R-:W-:Y:S02]  /*23470*/  IMAD R97, R89, R95.reuse, RZ ;  /* 0x0000005f59617224 */ /* 0x080fe400078e02ff */
[----:B------:R-:W-:Y:S01]  /*23480*/  IMAD.WIDE.U32 R88, R88, R95, RZ ;  /* 0x0000005f58587225 */ /* 0x000fe200078e00ff */
[----:B------:R-:W-:-:S03]  /*23490*/  SHF.R.S32.HI R8, RZ, 0x1f, R15 ;  /* 0x0000001fff087819 */ /* 0x000fc6000001140f */
[----:B------:R-:W-:Y:S01]  /*234a0*/  IMAD.IADD R97, R89, 0x1, R97 ;  /* 0x0000000159617824 */ /* 0x000fe200078e0261 */
[--C-:B---3--:R-:W-:Y:S02]  /*234b0*/  IADD3 R14, P2, P5, R14, R86, R0.reuse ;  /* 0x000000560e0e7210 */ /* 0x108fe40007d5e000 */
[----:B------:R-:W-:Y:S02]  /*234c0*/  SHF.R.S32.HI R2, RZ, 0x1f, R0 ;  /* 0x0000001fff027819 */ /* 0x000fe40000011400 */
[----:B------:R-:W-:Y:S02]  /*234d0*/  IADD3 R86, -R15, RZ, RZ ;  /* 0x000000ff0f567210 */ /* 0x000fe40007ffe1ff */
        /* <DEDUP_REMOVED lines=8> */
[----:B-1----:R-:W-:-:S03]  /*23560*/  LEA R90, P2, R88, R90, 0x2 ;  /* 0x0000005a585a7211 */ /* 0x002fc600078410ff */
[----:B------:R-:W-:-:S05]  /*23570*/  IMAD.IADD R8, R89, 0x1, R87 ;  /* 0x0000000159087824 */ /* 0x000fca00078e0257 */
[----:B----4-:R-:W-:Y:S01]  /*23580*/  LEA.HI.X R91, R88, R91, R8, 0x2, P2 ;  /* 0x0000005b585b7211 */ /* 0x010fe200010f1408 */
[----:B------:R-:W-:Y:S06]  /*23590*/  @P1 BRA `(.L_x_5942) ;  /* 0x0000000000101947 */ /* 0x000fec0003800000 */
[----:B------:R-:W-:Y:S05]  /*235a0*/  @!P0 BRA `(.L_x_5942) ;  /* 0x00000000000c8947 */ /* 0x000fea0003800000 */
[----:B------:R-:W2:Y:S04]  /*235b0*/  LDG.E R8, desc[UR60][R84.64] ;  /* 0x0000003c54087981 */ /* 0x000ea8000c1e1900 */
[----:B-----5:R-:W2:Y:S02]  /*235c0*/  LDG.E R93, desc[UR60][R84.64+0x4] ;  /* 0x0000043c545d7981 */ /* 0x020ea4000c1e1900 */
[----:B--2---:R-:W-:-:S07]  /*235d0*/  IMAD.IADD R93, R93, 0x1, -R8 ;  /* 0x000000015d5d7824 */ /* 0x004fce00078e0a08 */
.L_x_5942:
        /* <DEDUP_REMOVED lines=24> */
[----:B------:R-:W-:Y:S02]  /*23760*/  SHF.R.S32.HI R20, RZ, 0x3, R4 ;  /* 0x00000003ff147819 */ /* 0x000fe40000011404 */
[----:B------:R-:W-:-:S05]  /*23770*/  IADD3 R67, R3, -R6, RZ ;  /* 0x8000000603437210 */ /* 0x000fca0007ffe0ff */
        /* <DEDUP_REMOVED lines=8> */
[----:B------:R-:W-:Y:S01]  /*23800*/  IMAD R0, R67, 0x20, R20 ;  /* 0x0000002043007824 */ /* 0x000fe200078e0214 */
[C---:B------:R-:W-:Y:S02]  /*23810*/  IADD3 R29, P6, R140.reuse, 0x3000, RZ ;  /* 0x000030008c1d7810 */ /* 0x040fe40007fde0ff */
[C---:B------:R-:W-:Y:S02]  /*23820*/  IADD3 R33, P5, R140.reuse, 0x4000, RZ ;  /* 0x000040008c217810 */ /* 0x040fe40007fbe0ff */
[----:B------:R-:W-:Y:S02]  /*23830*/  IADD3 R37, P1, R140, 0x5000, RZ ;  /* 0x000050008c257810 */ /* 0x000fe40007f3e0ff */
[----:B------:R-:W-:Y:S01]  /*23840*/  IADD3 R65, R65, R21, RZ ;  /* 0x0000001541417210 */ /* 0x000fe20007ffe0ff */
        /* <DEDUP_REMOVED lines=25> */
[----:B------:R-:W-:Y:S01]  /*239e0*/  IMAD.MOV.U32 R21, RZ, RZ, R2 ;  /* 0x000000ffff157224 */ /* 0x000fe200078e0002 */
[C---:B------:R-:W-:Y:S01]  /*239f0*/  IADD3 R41, P0, R140.reuse, 0x6000, RZ ;  /* 0x000060008c297810 */ /* 0x040fe20007f1e0ff */
[----:B------:R-:W-:Y:S01]  /*23a00*/  IMAD R67, R67, UR4, RZ ;  /* 0x0000000443437c24 */ /* 0x000fe2000f8e02ff */
[C---:B------:R-:W-:Y:S01]  /*23a10*/  IADD3 R45, P3, R140.reuse, 0x7000, RZ ;  /* 0x000070008c2d7810 */ /* 0x040fe20007f7e0ff */
[----:B------:R-:W5:Y:S01]  /*23a20*/  LD.E.128 R12, desc[UR60][R12.64] ;  /* 0x0000003c0c0c7980 */ /* 0x000f62000c101d00 */
[----:B------:R-:W-:-:S02]  /*23a30*/  IADD3 R49, P2, R140, 0x8000, RZ ;  /* 0x000080008c317810 */ /* 0x000fc40007f5e0ff */
[C---:B------:R-:W-:Y:S01]  /*23a40*/  IADD3 R53, P6, R140.reuse, 0x9000, RZ ;  /* 0x000090008c357810 */ /* 0x040fe20007fde0ff */
[----:B------:R-:W5:Y:S01]  /*23a50*/  LD.E.128 R24, desc[UR60][R24.64] ;  /* 0x0000003c18187980 */ /* 0x000f62000c101d00 */
[C---:B------:R-:W-:Y:S02]  /*23a60*/  IADD3 R57, P5, R140.reuse, 0xa000, RZ ;  /* 0x0000a0008c397810 */ /* 0x040fe40007fbe0ff */
[----:B------:R-:W-:Y:S01]  /*23a70*/  IADD3.X R37, RZ, R141, RZ, P1, !PT ;  /* 0x0000008dff257210 */ /* 0x000fe20000ffe4ff */
[----:B------:R-:W5:Y:S01]  /*23a80*/  LD.E.128 R28, desc[UR60][R28.64] ;  /* 0x0000003c1c1c7980 */ /* 0x000f62000c101d00 */
[----:B--2---:R-:W-:Y:S02]  /*23a90*/  @P4 SHF.R.U32.HI R21, RZ, R71, R0 ;  /* 0x00000047ff154219 */ /* 0x004fe40000011600 */
[----:B------:R-:W-:Y:S01]  /*23aa0*/  IADD3 R5, P1, R140, 0xb000, RZ ;  /* 0x0000b0008c057810 */ /* 0x000fe20007f3e0ff */
[C---:B------:R-:W-:Y:S01]  /*23ab0*/  IMAD R67, R230.reuse, UR5, R67 ;  /* 0x00000005e6437c24 */ /* 0x040fe2000f8e0243 */
[----:B------:R-:W-:Y:S01]  /*23ac0*/  LOP3.LUT R40, R41, 0x380, RZ, 0xc0, !PT ;  /* 0x0000038029287812 */ /* 0x000fe200078ec0ff */
[----:B------:R-:W-:Y:S01]  /*23ad0*/  IMAD.WIDE.U32 R230, R230, UR4, R64 ;  /* 0x00000004e6e67c25 */ /* 0x000fe2000f8e0040 */
[----:B------:R-:W-:Y:S01]  /*23ae0*/  LOP3.LUT R44, R45, 0x380, RZ, 0xc0, !PT ;  /* 0x000003802d2c7812 */ /* 0x000fe200078ec0ff */
[----:B------:R-:W-:Y:S01]  /*23af0*/  ULDC.64 UR4, c[0x0][0xae0] ;  /* 0x0002b80000047ab9 */ /* 0x000fe20000000a00 */
[----:B------:R-:W-:Y:S01]  /*23b00*/  LOP3.LUT R48, R49, 0x380, RZ, 0xc0, !PT ;  /* 0x0000038031307812 */ /* 0x000fe200078ec0ff */
[----:B------:R-:W-:Y:S01]  /*23b10*/  IMAD.MOV R65, RZ, RZ, -R21 ;  /* 0x000000ffff417224 */ /* 0x000fe200078e0a15 */
[----:B------:R-:W-:Y:S01]  /*23b20*/  LOP3.LUT R52, R53, 0x380, RZ, 0xc0, !PT ;  /* 0x0000038035347812 */ /* 0x000fe200078ec0ff */
[----:B------:R-:W-:Y:S01]  /*23b30*/  IMAD.X R61, RZ, RZ, R141, P1 ;  /* 0x000000ffff3d7224 */ /* 0x000fe200008e068d */
[----:B------:R-:W-:Y:S01]  /*23b40*/  LOP3.LUT R56, R57, 0x380, RZ, 0xc0, !PT ;  /* 0x0000038039387812 */ /* 0x000fe200078ec0ff */
[----:B------:R-:W5:Y:S01]  /*23b50*/  LD.E.128 R32, desc[UR60][R32.64] ;  /* 0x0000003c20207980 */ /* 0x000f62000c101d00 */
[----:B------:R-:W-:-:S02]  /*23b60*/  SHF.R.S32.HI R0, RZ, 0x1f, R21 ;  /* 0x0000001fff007819 */ /* 0x000fc40000011415 */
[----:B------:R-:W-:Y:S02]  /*23b70*/  LOP3.LUT R4, R5, 0x380, RZ, 0xc0, !PT ;  /* 0x0000038005047812 */ /* 0x000fe400078ec0ff */
[----:B------:R-:W-:Y:S01]  /*23b80*/  LOP3.LUT R7, R140, 0x380, RZ, 0xc0, !PT ;  /* 0x000003808c077812 */ /* 0x000fe200078ec0ff */
[----:B------:R-:W-:Y:S01]  /*23b90*/  IMAD.IADD R231, R231, 0x1, R67 ;  /* 0x00000001e7e77824 */ /* 0x000fe200078e0243 */
[----:B------:R-:W-:Y:S01]  /*23ba0*/  SHF.R.U64 R40, R40, 0x3, RZ ;  /* 0x0000000328287819 */ /* 0x000fe200000012ff */
[----:B------:R-:W-:Y:S01]  /*23bb0*/  IMAD R0, R0, UR4, RZ ;  /* 0x0000000400007c24 */ /* 0x000fe2000f8e02ff */
[----:B------:R-:W-:Y:S01]  /*23bc0*/  SHF.R.U64 R44, R44, 0x3, RZ ;  /* 0x000000032c2c7819 */ /* 0x000fe200000012ff */
[----:B------:R-:W-:Y:S01]  /*23bd0*/  IMAD R65, R92, R65, R2 ;  /* 0x000000415c417224 */ /* 0x000fe200078e0202 */
[----:B------:R-:W-:Y:S01]  /*23be0*/  SHF.R.U64 R48, R48, 0x3, RZ ;  /* 0x0000000330307819 */ /* 0x000fe200000012ff */
[----:B------:R-:W5:Y:S01]  /*23bf0*/  LD.E.128 R36, desc[UR60][R36.64] ;  /* 0x0000003c24247980 */ /* 0x000f62000c101d00 */
[----:B------:R-:W-:-:S02]  /*23c00*/  SHF.R.U64 R52, R52, 0x3, RZ ;  /* 0x0000000334347819 */ /* 0x000fc400000012ff */
[----:B------:R-:W-:Y:S02]  /*23c10*/  SHF.R.U64 R56, R56, 0x3, RZ ;  /* 0x0000000338387819 */ /* 0x000fe400000012ff */
[----:B------:R-:W-:Y:S02]  /*23c20*/  SHF.R.U64 R4, R4, 0x3, RZ ;  /* 0x0000000304047819 */ /* 0x000fe400000012ff */
[----:B------:R-:W-:Y:S01]  /*23c30*/  SHF.R.U64 R7, R7, 0x3, RZ ;  /* 0x0000000307077819 */ /* 0x000fe200000012ff */
[----:B------:R-:W-:Y:S01]  /*23c40*/  IMAD.WIDE.U32 R230, R21, UR4, R230 ;  /* 0x0000000415e67c25 */ /* 0x000fe2000f8e00e6 */
        /* <DEDUP_REMOVED lines=12> */
[----:B------:R-:W-:Y:S01]  /*23d10*/  IMAD R21, R21, UR5, R0 ;  /* 0x0000000515157c24 */ /* 0x000fe2000f8e0200 */
[----:B------:R-:W-:Y:S01]  /*23d20*/  SHF.R.S32.HI R0, RZ, 0x1f, R65 ;  /* 0x0000001fff007819 */ /* 0x000fe20000011441 */
[----:B------:R-:W-:Y:S01]  /*23d30*/  ULDC.64 UR4, c[0x0][0xad8] ;  /* 0x0002b60000047ab9 */ /* 0x000fe20000000a00 */
[----:B------:R-:W5:Y:S01]  /*23d40*/  LD.E.128 R40, desc[UR60][R40.64] ;  /* 0x0000003c28287980 */ /* 0x000f62000c101d00 */
[----:B------:R-:W-:-:S02]  /*23d50*/  IMAD.IADD R231, R231, 0x1, R21 ;  /* 0x00000001e7e77824 */ /* 0x000fc400078e0215 */
[----:B------:R-:W-:Y:S01]  /*23d60*/  IMAD R0, R0, UR4, RZ ;  /* 0x0000000400007c24 */ /* 0x000fe2000f8e02ff */
[----:B------:R0:W5:Y:S01]  /*23d70*/  LD.E.128 R4, desc[UR60][R140.64] ;  /* 0x0000003c8c047980 */ /* 0x000162000c101d00 */
[----:B------:R-:W-:-:S03]  /*23d80*/  IADD3 R223, R20, R223, RZ ;  /* 0x000000df14df7210 */ /* 0x000fc60007ffe0ff */
[----:B------:R-:W5:Y:S04]  /*23d90*/  LD.E.128 R44, desc[UR60][R44.64] ;  /* 0x0000003c2c2c7980 */ /* 0x000f68000c101d00 */
[----:B------:R-:W5:Y:S04]  /*23da0*/  LD.E.128 R48, desc[UR60][R48.64] ;  /* 0x0000003c30307980 */ /* 0x000f68000c101d00 */
[----:B------:R-:W5:Y:S04]  /*23db0*/  LD.E.128 R52, desc[UR60][R52.64] ;  /* 0x0000003c34347980 */ /* 0x000f68000c101d00 */
[----:B------:R-:W5:Y:S04]  /*23dc0*/  LD.E.128 R56, desc[UR60][R56.64] ;  /* 0x0000003c38387980 */ /* 0x000f68000c101d00 */
[----:B------:R-:W5:Y:S01]  /*23dd0*/  LD.E.128 R60, desc[UR60][R60.64] ;  /* 0x0000003c3c3c7980 */ /* 0x000f62000c101d00 */
[C---:B------:R-:W-:Y:S01]  /*23de0*/  IMAD R69, R65.reuse, UR5, R0 ;  /* 0x0000000541457c24 */ /* 0x040fe2000f8e0200 */
[----:B------:R-:W-:Y:S01]  /*23df0*/  @!PT LDS RZ, [RZ] ;  /* 0x00000000fffff984 */ /* 0x000fe20000000800 */
[----:B------:R-:W-:Y:S01]  /*23e00*/  @!PT LDS RZ, [RZ] ;  /* 0x00000000fffff984 */ /* 0x000fe20000000800 */
[----:B------:R-:W-:Y:S01]  /*23e10*/  @!PT LDS RZ, [RZ] ;  /* 0x00000000fffff984 */ /* 0x000fe20000000800 */
[----:B------:R-:W-:Y:S01]  /*23e20*/  @!PT LDS RZ, [RZ] ;  /* 0x00000000fffff984 */ /* 0x000fe20000000800 */
[----:B------:R1:W-:Y:S06]  /*23e30*/  MEMBAR.ALL.CTA ;  /* 0x0000000000007992 */ /* 0x0003ec0000008000 */
[----:B-1----:R-:W1:Y:S01]  /*23e40*/  FENCE.VIEW.ASYNC.S ;  /* 0x00000000000073c6 */ /* 0x002e620000000000 */
[----:B------:R-:W-:Y:S01]  /*23e50*/  IMAD.WIDE.U32 R20, R65, UR4, R230 ;  /* 0x0000000441147c25 */ /* 0x000fe2000f8e00e6 */
[----:B------:R-:W-:-:S03]  /*23e60*/  ULDC.64 UR4, c[0x0][0xa80] ;  /* 0x0002a00000047ab9 */ /* 0x000fc60000000a00 */
[----:B------:R-:W-:Y:S01]  /*23e70*/  IMAD.IADD R21, R21, 0x1, R69 ;  /* 0x0000000115157824 */ /* 0x000fe200078e0245 */
[----:B------:R-:W-:Y:S01]  /*23e80*/  LEA R2, P2, R20, UR4, 0x1 ;  /* 0x0000000414027c11 */ /* 0x000fe2000f8408ff */
[----:B------:R-:W-:-:S03]  /*23e90*/  VIADD R0, R16, 0x36820 ;  /* 0x0003682010007836 */ /* 0x000fc60000000000 */
[----:B------:R-:W-:Y:S02]  /*23ea0*/  LEA.HI.X R68, R20, UR5, R21, 0x1, P2 ;  /* 0x0000000514447c11 */ /* 0x000fe400090f0c15 */
[CC--:B------:R-:W-:Y:S02]  /*23eb0*/  ISETP.GE.AND P2, PT, R223.reuse, R8.reuse, PT ;  /* 0x00000008df00720c */ /* 0x0c0fe40003f46270 */
[----:B------:R-:W-:Y:S01]  /*23ec0*/  PRMT R0, RZ, 0x654, R0 ;  /* 0x00000654ff007816 */ /* 0x000fe20000000000 */
[C---:B------:R-:W-:Y:S02]  /*23ed0*/  VIADD R65, R223.reuse, 0x20 ;  /* 0x00000020df417836 */ /* 0x040fe40000000000 */
[----:B------:R-:W-:Y:S02]  /*23ee0*/  VIADD R67, R223, 0x40 ;  /* 0x00000040df437836 */ /* 0x000fe40000000000 */
[C---:B------:R-:W-:Y:S02]  /*23ef0*/  VIADD R71, R3.reuse, 0x40 ;  /* 0x0000004003477836 */ /* 0x040fe40000000000 */
[----:B------:R-:W-:Y:S01]  /*23f00*/  VIADD R73, R3, 0x80 ;  /* 0x0000008003497836 */ /* 0x000fe20000000000 */
[----:B-1----:R0:W1:Y:S01]  /*23f10*/  SHFL.IDX PT, R66, R2, RZ, 0x181f ;  /* 0x00181fff02427589 */ /* 0x00206200000e0000 */
[----:B------:R-:W-:Y:S01]  /*23f20*/  BSSY B1, `(.L_x_5944) ;  /* 0x0000016000017945 */ /* 0x000fe20003800000 */
[----:B------:R2:W-:Y:S01]  /*23f30*/  SYNCS.ARRIVE.TRANS64.RED.A1T0 RZ, [R0+URZ], RZ ;  /* 0x000000ff00ff79a7 */ /* 0x0005e2000810043f */
[----:B------:R-:W-:-:S02]  /*23f40*/  ISETP.GE.AND P1, PT, R65, R8, PT ;  /* 0x000000084100720c */ /* 0x000fc40003f26270 */
[----:B------:R-:W-:Y:S02]  /*23f50*/  ISETP.GE.AND P0, PT, R67, R8, PT ;  /* 0x000000084300720c */ /* 0x000fe40003f06270 */
[----:B------:R-:W-:Y:S01]  /*23f60*/  SHF.R.S32.HI R69, RZ, 0x1f, R3 ;  /* 0x0000001fff457819 */ /* 0x000fe20000011403 */
[----:B--2---:R0:W2:Y:S01]  /*23f70*/  SHFL.IDX PT, R0, R68, RZ, 0x181f ;  /* 0x00181fff44007589 */ /* 0x0040a200000e0000 */
[----:B------:R-:W-:Y:S02]  /*23f80*/  SHF.R.S32.HI R70, RZ, 0x1f, R73 ;  /* 0x0000001fff467819 */ /* 0x000fe40000011449 */
[----:B------:R-:W-:Y:S01]  /*23f90*/  SHF.R.S32.HI R72, RZ, 0x1f, R71 ;  /* 0x0000001fff487819 */ /* 0x000fe20000011447 */
[----:B------:R-:W-:Y:S06]  /*23fa0*/  @P2 BRA `(.L_x_5945) ;  /* 0x0000000000342947 */ /* 0x000fec0003800000 */
        /* <DEDUP_REMOVED lines=13> */
.L_x_5945:
[----:B------:R-:W-:Y:S05]  /*24080*/  BSYNC B1 ;  /* 0x0000000000017941 */ /* 0x000fea0003800000 */
.L_x_5944:
[----:B--2---:R2:W4:Y:S01]  /*24090*/  SHFL.IDX PT, R0, R68, 0x1, 0x181f ;  /* 0x00381f0044007f89 */ /* 0x00452200000e0000 */
[----:B------:R-:W-:Y:S03]  /*240a0*/  BSSY B1, `(.L_x_5946) ;  /* 0x0000010000017945 */ /* 0x000fe60003800000 */
[----:B---3--:R2:W3:Y:S01]  /*240b0*/  SHFL.IDX PT, R20, R2, 0x1, 0x181f ;  /* 0x00381f0002147f89 */ /* 0x0084e200000e0000 */
[----:B------:R-:W-:Y:S05]  /*240c0*/  @P1 BRA `(.L_x_5947) ;  /* 0x0000000000341947 */ /* 0x000fea0003800000 */
[----:B------:R-:W-:Y:S02]  /*240d0*/  ULDC UR4, c[0x0][0xac8] ;  /* 0x0002b20000047ab9 */ /* 0x000fe40000000800 */
[----:B------:R-:W-:Y:S02]  /*240e0*/  ISETP.GE.AND P4, PT, R3, UR4, PT ;  /* 0x0000000403007c0c */ /* 0x000fe4000bf86270 */
[----:B------:R-:W-:Y:S02]  /*240f0*/  ISETP.GE.AND P5, PT, R71, UR4, PT ;  /* 0x0000000447007c0c */ /* 0x000fe4000bfa6270 */
[----:B------:R-:W-:-:S09]  /*24100*/  ISETP.GE.AND P6, PT, R73, UR4, PT ;  /* 0x0000000449007c0c */ /* 0x000fd2000bfc6270 */
[-C--:B---3-5:R-:W-:Y:S02]  /*24110*/  @!P4 LEA R4, P1, R3, R20.reuse, 0x1 ;  /* 0x000000140304c211 */ /* 0x0a8fe400078208ff */
        /* <DEDUP_REMOVED lines=8> */
.L_x_5947:
[----:B------:R-:W-:Y:S05]  /*241a0*/  BSYNC B1 ;  /* 0x0000000000017941 */ /* 0x000fea0003800000 */
.L_x_5946:
[----:B----4-:R4:W0:Y:S01]  /*241b0*/  SHFL.IDX PT, R0, R68, 0x2, 0x181f ;  /* 0x00581f0044007f89 */ /* 0x01082200000e0000 */
[----:B------:R-:W-:Y:S03]  /*241c0*/  BSSY B1, `(.L_x_5948) ;  /* 0x0000010000017945 */ /* 0x000fe60003800000 */
[----:B---3-5:R4:W3:Y:S01]  /*241d0*/  SHFL.IDX PT, R12, R2, 0x2, 0x181f ;  /* 0x00581f00020c7f89 */ /* 0x0288e200000e0000 */
        /* <DEDUP_REMOVED lines=14> */
.L_x_5949:
[----:B------:R-:W-:Y:S05]  /*242c0*/  BSYNC B1 ;  /* 0x0000000000017941 */ /* 0x000fea0003800000 */
.L_x_5948:
[----:B0-----:R-:W-:Y:S01]  /*242d0*/  IADD3 R5, R223, 0x60, RZ ;  /* 0x00000060df057810 */ /* 0x001fe20007ffe0ff */
[----:B--2-4-:R-:W0:Y:S03]  /*242e0*/  SHFL.IDX PT, R68, R68, 0x3, 0x181f ;  /* 0x00781f0044447f89 */ /* 0x014e2600000e0000 */
[----:B------:R-:W-:Y:S01]  /*242f0*/  ISETP.GE.AND P0, PT, R5, R8, PT ;  /* 0x000000080500720c */ /* 0x000fe20003f06270 */
[----:B------:R2:W4:-:S12]  /*24300*/  SHFL.IDX PT, R0, R2, 0x3, 0x181f ;  /* 0x00781f0002007f89 */ /* 0x00051800000e0000 */
[----:B--2---:R-:W-:Y:S05]  /*24310*/  @P0 BRA `(.L_x_5950) ;  /* 0x0000002000800947 */ /* 0x004fea0003800000 */
[----:B------:R-:W-:Y:S02]  /*24320*/  ULDC UR4, c[0x0][0xac8] ;  /* 0x0002b20000047ab9 */ /* 0x000fe40000000800 */
[----:B------:R-:W-:Y:S02]  /*24330*/  ISETP.GE.AND P2, PT, R3, UR4, PT ;  /* 0x0000000403007c0c */ /* 0x000fe4000bf46270 */
[----:B------:R-:W-:-:S11]  /*24340*/  ISETP.GE.AND P3, PT, R71, UR4, PT ;  /* 0x0000000447007c0c */ /* 0x000fd6000bf66270 */
[-C--:B----4-:R-:W-:Y:S02]  /*24350*/  @!P2 LEA R2, P0, R3, R0.reuse, 0x1 ;  /* 0x000000000302a211 */ /* 0x090fe400078008ff */
[----:B------:R-:W-:Y:S02]  /*24360*/  @!P3 LEA R4, P1, R71, R0, 0x1 ;  /* 0x000000004704b211 */ /* 0x000fe400078208ff */
[-C--:B0-----:R-:W-:Y:S02]  /*24370*/  @!P2 LEA.HI.X R3, R3, R68.reuse, R69, 0x1, P0 ;  /* 0x000000440303a211 */ /* 0x081fe400000f0c45 */
[----:B------:R-:W-:Y:S02]  /*24380*/  @!P3 LEA.HI.X R5, R71, R68, R72, 0x1, P1 ;  /* 0x000000444705b211 */ /* 0x000fe400008f0c48 */
[----:B------:R-:W-:Y:S01]  /*24390*/  ISETP.GE.AND P0, PT, R73, UR4, PT ;  /* 0x0000000449007c0c */ /* 0x000fe2000bf06270 */
[----:B------:R0:W-:Y:S04]  /*243a0*/  @!P2 ST.E.128 desc[UR60][R2.64], R28 ;  /* 0x0000001c0200a985 */ /* 0x0001e8000c101d3c */
[----:B------:R0:W-:Y:S08]  /*243b0*/  @!P3 ST.E.128 desc[UR60][R4.64], R44 ;  /* 0x0000002c0400b985 */ /* 0x0001f0000c101d3c */
[----:B------:R-:W-:Y:S05]  /*243c0*/  @P0 BRA `(.L_x_5950) ;  /* 0x0000002000540947 */ /* 0x000fea0003800000 */
[----:B0-----:R-:W-:-:S04]  /*243d0*/  LEA R2, P0, R73, R0, 0x1 ;  /* 0x0000000049027211 */ /* 0x001fc800078008ff */
[----:B------:R-:W-:-:S05]  /*243e0*/  LEA.HI.X R3, R73, R68, R70, 0x1, P0 ;  /* 0x0000004449037211 */ /* 0x000fca00000f0c46 */
[----:B------:R0:W-:Y:S01]  /*243f0*/  ST.E.128 desc[UR60][R2.64], R60 ;  /* 0x0000003c02007985 */ /* 0x0001e2000c101d3c */
[----:B------:R-:W-:Y:S05]  /*24400*/  BRA `(.L_x_5950) ;  /* 0x0000002000447947 */ /* 0x000fea0003800000 */
.L_x_5943:
        /* <DEDUP_REMOVED lines=11> */
[C---:B------:R-:W-:Y:S01]  /*244c0*/  VIADD R89, R225.reuse, 0x88 ;  /* 0x00000088e1597836 */ /* 0x040fe20000000000 */
[----:B------:R-:W-:Y:S01]  /*244d0*/  IADD3 R148, R225, 0x20, RZ ;  /* 0x00000020e1947810 */ /* 0x000fe20007ffe0ff */
        /* <DEDUP_REMOVED lines=10> */
[----:B------:R-:W-:Y:S01]  /*24580*/  IADD3 R95, R225, 0x70, RZ ;  /* 0x00000070e15f7810 */ /* 0x000fe20007ffe0ff */
[----:B------:R-:W-:Y:S01]  /*24590*/  IMAD R13, R13, UR4, RZ ;  /* 0x000000040d0d7c24 */ /* 0x000fe2000f8e02ff */
[----:B------:R-:W-:Y:S01]  /*245a0*/  SHF.R.S32.HI R102, RZ, 0x1f, R102 ;  /* 0x0000001fff667819 */ /* 0x000fe20000011466 */
[----:B0-----:R-:W-:Y:S01]  /*245b0*/  @P4 IMAD.HI.U32 R6, R7, R6, RZ ;  /* 0x0000000607064227 */ /* 0x001fe200078e00ff */
[----:B------:R-:W-:Y:S02]  /*245c0*/  SHF.R.S32.HI R94, RZ, 0x1f, R94 ;  /* 0x0000001fff5e7819 */ /* 0x000fe4000001145e */
[----:B------:R-:W-:Y:S01]  /*245d0*/  IADD3 R141, R225, 0x38, RZ ;  /* 0x00000038e18d7810 */ /* 0x000fe20007ffe0ff */
[C---:B------:R-:W-:Y:S01]  /*245e0*/  IMAD R15, R230.reuse, UR5, R13 ;  /* 0x00000005e60f7c24 */ /* 0x040fe2000f8e020d */
[----:B------:R-:W-:Y:S01]  /*245f0*/  SHF.R.S32.HI R148, RZ, 0x1f, R148 ;  /* 0x0000001fff947819 */ /* 0x000fe20000011494 */
[----:B------:R-:W-:Y:S01]  /*24600*/  IMAD.WIDE.U32 R2, R230, UR4, R2 ;  /* 0x00000004e6027c25 */ /* 0x000fe2000f8e0002 */
[----:B------:R-:W-:-:S03]  /*24610*/  ULDC.64 UR4, c[0x0][0xb48] ;  /* 0x0002d20000047ab9 */ /* 0x000fc60000000a00 */
[----:B------:R-:W-:Y:S01]  /*24620*/  IMAD.MOV.U32 R13, RZ, RZ, R7 ;  /* 0x000000ffff0d7224 */ /* 0x000fe200078e0007 */
[----:B-1----:R-:W-:Y:S01]  /*24630*/  @P4 SHF.R.U32.HI R13, RZ, R87, R6 ;  /* 0x00000057ff0d4219 */ /* 0x002fe20000011606 */
[----:B------:R-:W-:Y:S02]  /*24640*/  IMAD.IADD R3, R3, 0x1, R15 ;  /* 0x0000000103037824 */ /* 0x000fe400078e020f */
[----:B------:R-:W-:Y:S01]  /*24650*/  VIADD R96, R225, 0x70 ;  /* 0x00000070e1607836 */ /* 0x000fe20000000000 */
[--C-:B------:R-:W-:Y:S01]  /*24660*/  SHF.R.S32.HI R0, RZ, 0x1f, R13.reuse ;  /* 0x0000001fff007819 */ /* 0x100fe2000001140d */
[----:B------:R-:W-:Y:S02]  /*24670*/  IMAD.MOV R6, RZ, RZ, -R13 ;  /* 0x000000ffff067224 */ /* 0x000fe400078e0a0d */
[----:B------:R-:W-:Y:S01]  /*24680*/  IMAD.WIDE.U32 R2, R236, UR4, R2 ;  /* 0x00000004ec027c25 */ /* 0x000fe2000f8e0002 */
[----:B------:R-:W-:-:S03]  /*24690*/  SHF.R.S32.HI R96, RZ, 0x1f, R96 ;  /* 0x0000001fff607819 */ /* 0x000fc60000011460 */
[----:B------:R-:W-:Y:S02]  /*246a0*/  IMAD R7, R92, R6, R7 ;  /* 0x000000065c077224 */ /* 0x000fe400078e0207 */
[----:B------:R-:W-:Y:S02]  /*246b0*/  IMAD R0, R0, UR6, RZ ;  /* 0x0000000600007c24 */ /* 0x000fe4000f8e02ff */
[----:B------:R-:W-:Y:S01]  /*246c0*/  IMAD R3, R236, UR5, R3 ;  /* 0x00000005ec037c24 */ /* 0x000fe2000f8e0203 */
[----:B------:R-:W-:Y:S01]  /*246d0*/  ULDC.64 UR4, c[0x0][0xb28] ;  /* 0x0002ca0000047ab9 */ /* 0x000fe20000000a00 */
        /* <DEDUP_REMOVED lines=8> */
[----:B------:R-:W-:Y:S01]  /*24760*/  VIADD R6, R16, 0x36820 ;  /* 0x0003682010067836 */ /* 0x000fe20000000000 */
[----:B------:R-:W-:Y:S01]  /*24770*/  IADD3 R3, R3, R13, RZ ;  /* 0x0000000d03037210 */ /* 0x000fe20007ffe0ff */
[C---:B------:R-:W-:Y:S01]  /*24780*/  VIADD R98, R225.reuse, 0x68 ;  /* 0x00000068e1627836 */ /* 0x040fe20000000000 */
[C---:B------:R-:W-:Y:S01]  /*24790*/  LEA R0, P1, R2.reuse, UR4, 0x2 ;  /* 0x0000000402007c11 */ /* 0x040fe2000f8210ff */
[C---:B------:R-:W-:Y:S01]  /*247a0*/  VIADD R100, R225.reuse, 0x60 ;  /* 0x00000060e1647836 */ /* 0x040fe20000000000 */
[----:B------:R-:W-:Y:S01]  /*247b0*/  PRMT R6, RZ, 0x654, R6 ;  /* 0x00000654ff067816 */ /* 0x000fe20000000006 */
[C---:B------:R-:W-:Y:S01]  /*247c0*/  VIADD R104, R225.reuse, 0x50 ;  /* 0x00000050e1687836 */ /* 0x040fe20000000000 */
[----:B------:R-:W-:Y:S01]  /*247d0*/  LEA.HI.X R85, R2, UR5, R3, 0x2, P1 ;  /* 0x0000000502557c11 */ /* 0x000fe200088f1403 */
[C---:B------:R-:W-:Y:S01]  /*247e0*/  VIADD R106, R225.reuse, 0x48 ;  /* 0x00000048e16a7836 */ /* 0x040fe20000000000 */
[----:B------:R0:W-:Y:S01]  /*247f0*/  SYNCS.ARRIVE.TRANS64.RED.A1T0 RZ, [R6+URZ], RZ ;  /* 0x000000ff06ff79a7 */ /* 0x0001e2000810043f */
        /* <DEDUP_REMOVED lines=34> */
[----:B------:R-:W-:Y:S01]  /*24a20*/  VIADD R153, R225, 0x8 ;  /* 0x00000008e1997836 */ /* 0x000fe20000000000 */
[----:B012---:R-:W-:Y:S06]  /*24a30*/  @P0 BRA `(.L_x_5952) ;  /* 0x0000000400a40947 */ /* 0x007fec0003800000 */
[----:B------:R-:W-:Y:S02]  /*24a40*/  ULDC UR4, c[0x0][0xac8] ;  /* 0x0002b20000047ab9 */ /* 0x000fe40000000800 */
[----:B------:R-:W-:Y:S02]  /*24a50*/  ISETP.GE.AND P4, PT, R153, UR4, PT ;  /* 0x0000000499007c0c */ /* 0x000fe4000bf86270 */
[----:B------:R-:W-:Y:S02]  /*24a60*/  ISETP.GE.AND P3, PT, R151, UR4, PT ;  /* 0x0000000497007c0c */ /* 0x000fe4000bf66270 */
[----:B------:R-:W-:Y:S02]  /*24a70*/  ISETP.GE.AND P5, PT, R225, UR4, PT ;  /* 0x00000004e1007c0c */ /* 0x000fe4000bfa6270 */
[----:B------:R-:W-:Y:S02]  /*24a80*/  ISETP.GE.AND P0, PT, R149, UR4, PT ;  /* 0x0000000495007c0c */ /* 0x000fe4000bf06270 */
[----:B------:R-:W-:-:S05]  /*24a90*/  ISETP.GE.AND P1, PT, R147, UR4, PT ;  /* 0x0000000493007c0c */ /* 0x000fca000bf26270 */
[-C--:B------:R-:W-:Y:S02]  /*24aa0*/  @!P4 LEA R6, P2, R153, R2.reuse, 0x2 ;  /* 0x000000029906c211 */ /* 0x080fe400078410ff */
[----:B------:R-:W-:Y:S02]  /*24ab0*/  @!P3 LEA R12, P6, R151, R2, 0x2 ;  /* 0x00000002970cb211 */ /* 0x000fe400078c10ff */
[-C--:B------:R-:W-:Y:S01]  /*24ac0*/  @!P4 LEA.HI.X R7, R153, R3.reuse, R154, 0x2, P2 ;  /* 0x000000039907c211 */ /* 0x080fe200010f149a */
[----:B------:R-:W-:Y:S01]  /*24ad0*/  @!P5 IMAD.WIDE R14, R225, 0x4, R2 ;  /* 0x00000004e10ed825 */ /* 0x000fe200078e0202 */
[----:B------:R-:W-:Y:S02]  /*24ae0*/  ISETP.GE.AND P2, PT, R145, UR4, PT ;  /* 0x0000000491007c0c */ /* 0x000fe4000bf46270 */
[----:B------:R-:W-:Y:S02]  /*24af0*/  @!P3 LEA.HI.X R13, R151, R3, R152, 0x2, P6 ;  /* 0x00000003970db211 */ /* 0x000fe400030f1498 */
[----:B------:R0:W-:Y:S04]  /*24b00*/  @!P5 ST.E.64 desc[UR60][R14.64], R24 ;  /* 0x000000180e00d985 */ /* 0x0001e8000c101b3c */
[----:B------:R1:W-:Y:S01]  /*24b10*/  @!P4 ST.E.64 desc[UR60][R6.64], R28 ;  /* 0x0000001c0600c985 */ /* 0x0003e2000c101b3c */
[----:B------:R-:W-:-:S03]  /*24b20*/  ISETP.GE.AND P4, PT, R141, UR4, PT ;  /* 0x000000048d007c0c */ /* 0x000fc6000bf86270 */
[----:B------:R2:W-:Y:S01]  /*24b30*/  @!P3 ST.E.64 desc[UR60][R12.64], R32 ;  /* 0x000000200c00b985 */ /* 0x0005e2000c101b3c */
[----:B------:R-:W-:Y:S02]  /*24b40*/  ISETP.GE.AND P3, PT, R143, UR4, PT ;  /* 0x000000048f007c0c */ /* 0x000fe4000bf66270 */
[----:B0-----:R-:W-:Y:S02]  /*24b50*/  IADD3 R25, R225, 0xa0, RZ ;  /* 0x000000a0e1197810 */ /* 0x001fe40007ffe0ff */
[----:B------:R-:W-:Y:S02]  /*24b60*/  SHF.R.S32.HI R24, RZ, 0x1f, R235 ;  /* 0x0000001fff187819 */ /* 0x000fe400000114eb */
[-C--:B-1----:R-:W-:Y:S01]  /*24b70*/  @!P0 LEA R6, P6, R149, R2.reuse, 0x2 ;  /* 0x0000000295068211 */ /* 0x082fe200078c10ff */
[----:B------:R-:W-:Y:S01]  /*24b80*/  VIADD R29, R225, 0xa8 ;  /* 0x000000a8e11d7836 */ /* 0x000fe20000000000 */
[----:B--2---:R-:W-:Y:S01]  /*24b90*/  @!P1 LEA R12, P5, R147, R2, 0x2 ;  /* 0x00000002930c9211 */ /* 0x004fe200078a10ff */
[----:B------:R-:W-:Y:S01]  /*24ba0*/  VIADD R33, R225, 0xb0 ;  /* 0x000000b0e1217836 */ /* 0x000fe20000000000 */
[----:B------:R-:W-:-:S02]  /*24bb0*/  @!P0 LEA.HI.X R7, R149, R3, R150, 0x2, P6 ;  /* 0x0000000395078211 */ /* 0x000fc400030f1496 */
[-C--:B------:R-:W-:Y:S02]  /*24bc0*/  @!P2 LEA R14, P6, R145, R2.reuse, 0x2 ;  /* 0x00000002910ea211 */ /* 0x080fe400078c10ff */
[-C--:B------:R-:W-:Y:S01]  /*24bd0*/  @!P1 LEA.HI.X R13, R147, R3.reuse, R148, 0x2, P5 ;  /* 0x00000003930d9211 */ /* 0x080fe200028f1494 */
[----:B------:R0:W-:Y:S01]  /*24be0*/  @!P0 ST.E.64 desc[UR60][R6.64], R36 ;  /* 0x0000002406008985 */ /* 0x0001e2000c101b3c */
[----:B------:R-:W-:Y:S02]  /*24bf0*/  ISETP.GE.AND P5, PT, R107, UR4, PT ;  /* 0x000000046b007c0c */ /* 0x000fe4000bfa6270 */
[----:B------:R-:W-:Y:S01]  /*24c00*/  @!P2 LEA.HI.X R15, R145, R3, R146, 0x2, P6 ;  /* 0x00000003910fa211 */ /* 0x000fe200030f1492 */
[----:B------:R1:W-:Y:S01]  /*24c10*/  @!P1 ST.E.64 desc[UR60][R12.64], R40 ;  /* 0x000000280c009985 */ /* 0x0003e2000c101b3c */
[----:B------:R-:W-:Y:S02]  /*24c20*/  ISETP.GE.AND P0, PT, R105, UR4, PT ;  /* 0x0000000469007c0c */ /* 0x000fe4000bf06270 */
[----:B------:R-:W-:Y:S01]  /*24c30*/  ISETP.GE.AND P1, PT, R103, UR4, PT ;  /* 0x0000000467007c0c */ /* 0x000fe2000bf26270 */
[----:B------:R2:W-:Y:S01]  /*24c40*/  @!P2 ST.E.64 desc[UR60][R14.64], R44 ;  /* 0x0000002c0e00a985 */ /* 0x0005e2000c101b3c */
[-C--:B0-----:R-:W-:Y:S01]  /*24c50*/  @!P3 LEA R6, P6, R143, R2.reuse, 0x2 ;  /* 0x000000028f06b211 */ /* 0x081fe200078c10ff */
[----:B------:R-:W-:Y:S01]  /*24c60*/  VIADD R37, R225, 0xb8 ;  /* 0x000000b8e1257836 */ /* 0x000fe20000000000 */
[----:B-1----:R-:W-:-:S02]  /*24c70*/  @!P4 LEA R12, P2, R141, R2, 0x2 ;  /* 0x000000028d0cc211 */ /* 0x002fc400078410ff */
        /* <DEDUP_REMOVED lines=15> */
[-C--:B------:R-:W-:Y:S02]  /*24d70*/  @!P1 LEA.HI.X R13, R103, R3.reuse, R104, 0x2, P3 ;  /* 0x00000003670d9211 */ /* 0x080fe400018f1468 */
[----:B------:R-:W-:-:S02]  /*24d80*/  @!P2 LEA.HI.X R15, R101, R3, R102, 0x2, P6 ;  /* 0x00000003650fa211 */ /* 0x000fc400030f1466 */
[----:B------:R-:W-:Y:S01]  /*24d90*/  ISETP.GE.AND P3, PT, R95, UR4, PT ;  /* 0x000000045f007c0c */ /* 0x000fe2000bf66270 */
        /* <DEDUP_REMOVED lines=10> */
[CC--:B--2---:R-:W-:Y:S01]  /*24e40*/  @!P3 LEA R14, P6, R95.reuse, R2.reuse, 0x2 ;  /* 0x000000025f0eb211 */ /* 0x0c4fe200078c10ff */
[----:B------:R1:W-:Y:S03]  /*24e50*/  @!P4 ST.E.64 desc[UR60][R12.64], R76 ;  /* 0x0000004c0c00c985 */ /* 0x0003e6000c101b3c */
[----:B------:R-:W-:Y:S02]  /*24e60*/  @!P3 LEA.HI.X R15, R95, R3, R96, 0x2, P6 ;  /* 0x000000035f0fb211 */ /* 0x000fe400030f1460 */
[----:B0-----:R-:W-:-:S03]  /*24e70*/  @!P2 LEA R6, P4, R93, R2, 0x2 ;  /* 0x000000025d06a211 */ /* 0x001fc600078810ff */
[----:B------:R0:W-:Y:S01]  /*24e80*/  @!P3 ST.E.64 desc[UR60][R14.64], R80 ;  /* 0x000000500e00b985 */ /* 0x0001e2000c101b3c */
[----:B------:R-:W-:Y:S02]  /*24e90*/  ISETP.GE.AND P3, PT, R235, UR4, PT ;  /* 0x00000004eb007c0c */ /* 0x000fe4000bf66270 */
[-C--:B------:R-:W-:Y:S02]  /*24ea0*/  @!P2 LEA.HI.X R7, R93, R3.reuse, R94, 0x2, P4 ;  /* 0x000000035d07a211 */ /* 0x080fe400020f145e */
[----:B------:R-:W-:Y:S02]  /*24eb0*/  ISETP.GE.AND P4, PT, R25, UR4, PT ;  /* 0x0000000419007c0c */ /* 0x000fe4000bf86270 */
[C---:B-1----:R-:W-:Y:S01]  /*24ec0*/  @!P0 LEA R12, P5, R90.reuse, R2, 0x2 ;  /* 0x000000025a0c8211 */ /* 0x042fe200078a10ff */
[----:B------:R1:W-:Y:S01]  /*24ed0*/  @!P2 ST.E.64 desc[UR60][R6.64], R4 ;  /* 0x000000040600a985 */ /* 0x0003e2000c101b3c */
[----:B------:R-:W-:Y:S02]  /*24ee0*/  ISETP.GE.AND P2, PT, R237, UR4, PT ;  /* 0x00000004ed007c0c */ /* 0x000fe4000bf46270 */
[----:B------:R-:W-:-:S02]  /*24ef0*/  @!P0 LEA.HI.X R13, R90, R3, R91, 0x2, P5 ;  /* 0x000000035a0d8211 */ /* 0x000fc400028f145b */
[----:B0-----:R-:W-:-:S03]  /*24f00*/  @!P1 LEA R14, P6, R88, R2, 0x2 ;  /* 0x00000002580e9211 */ /* 0x001fc600078c10ff */
[----:B------:R0:W-:Y:S01]  /*24f10*/  @!P0 ST.E.64 desc[UR60][R12.64], R20 ;  /* 0x000000140c008985 */ /* 0x0001e2000c101b3c */
[----:B------:R-:W-:Y:S02]  /*24f20*/  ISETP.GE.AND P0, PT, R33, UR4, PT ;  /* 0x0000000421007c0c */ /* 0x000fe4000bf06270 */
[----:B------:R-:W-:Y:S02]  /*24f30*/  @!P1 LEA.HI.X R15, R88, R3, R89, 0x2, P6 ;  /* 0x00000003580f9211 */ /* 0x000fe400030f1459 */
[----:B-1----:R-:W-:-:S03]  /*24f40*/  SHF.R.S32.HI R4, RZ, 0x1f, R25 ;  /* 0x0000001fff047819 */ /* 0x002fc60000011419 */
[----:B------:R1:W-:Y:S01]  /*24f50*/  @!P1 ST.E.64 desc[UR60][R14.64], R120 ;  /* 0x000000780e009985 */ /* 0x0003e2000c101b3c */
[----:B------:R-:W-:Y:S02]  /*24f60*/  ISETP.GE.AND P1, PT, R29, UR4, PT ;  /* 0x000000041d007c0c */ /* 0x000fe4000bf26270 */
[----:B------:R-:W-:Y:S02]  /*24f70*/  SHF.R.S32.HI R5, RZ, 0x1f, R33 ;  /* 0x0000001fff057819 */ /* 0x000fe40000011421 */
[----:B0-----:R-:W-:-:S04]  /*24f80*/  @!P4 LEA R12, P5, R25, R2, 0x2 ;  /* 0x00000002190cc211 */ /* 0x001fc800078a10ff */
[-C--:B------:R-:W-:Y:S02]  /*24f90*/  @!P4 LEA.HI.X R13, R25, R3.reuse, R4, 0x2, P5 ;  /* 0x00000003190dc211 */ /* 0x080fe400028f1404 */
[----:B------:R-:W-:Y:S02]  /*24fa0*/  ISETP.GE.AND P5, PT, R37, UR4, PT ;  /* 0x0000000425007c0c */ /* 0x000fe4000bfa6270 */
[CC--:B-1----:R-:W-:Y:S02]  /*24fb0*/  @!P3 LEA R14, P6, R235.reuse, R2.reuse, 0x2 ;  /* 0x00000002eb0eb211 */ /* 0x0c2fe400078c10ff */
[----:B------:R-:W-:Y:S02]  /*24fc0*/  SHF.R.S32.HI R4, RZ, 0x1f, R29 ;  /* 0x0000001fff047819 */ /* 0x000fe4000001141d */
[----:B------:R-:W-:Y:S02]  /*24fd0*/  @!P3 LEA.HI.X R15, R235, R3, R24, 0x2, P6 ;  /* 0x00000003eb0fb211 */ /* 0x000fe400030f1418 */
[----:B------:R-:W-:-:S02]  /*24fe0*/  @!P2 LEA R20, P6, R237, R2, 0x2 ;  /* 0x00000002ed14a211 */ /* 0x000fc400078c10ff */
[----:B------:R-:W-:Y:S02]  /*24ff0*/  SHF.R.S32.HI R24, RZ, 0x1f, R37 ;  /* 0x0000001fff187819 */ /* 0x000fe40000011425 */
[----:B------:R-:W-:Y:S02]  /*25000*/  @!P2 LEA.HI.X R21, R237, R3, R86, 0x2, P6 ;  /* 0x00000003ed15a211 */ /* 0x000fe400030f1456 */
[----:B------:R-:W-:-:S03]  /*25010*/  @!P1 LEA R6, P6, R29, R2, 0x2 ;  /* 0x000000021d069211 */ /* 0x000fc600078c10ff */
[----:B------:R0:W-:Y:S01]  /*25020*/  @!P2 ST.E.64 desc[UR60][R20.64], R122 ;  /* 0x0000007a1400a985 */ /* 0x0001e2000c101b3c */
[-C--:B------:R-:W-:Y:S02]  /*25030*/  @!P1 LEA.HI.X R7, R29, R3.reuse, R4, 0x2, P6 ;  /* 0x000000031d079211 */ /* 0x080fe400030f1404 */
[CC--:B------:R-:W-:Y:S01]  /*25040*/  @!P0 LEA R4, P6, R33.reuse, R2.reuse, 0x2 ;  /* 0x0000000221048211 */ /* 0x0c0fe200078c10ff */
[----:B------:R0:W-:Y:S03]  /*25050*/  @!P3 ST.E.64 desc[UR60][R14.64], R124 ;  /* 0x0000007c0e00b985 */ /* 0x0001e6000c101b3c */
[----:B------:R-:W-:Y:S01]  /*25060*/  @!P0 LEA.HI.X R5, R33, R3, R5, 0x2, P6 ;  /* 0x0000000321058211 */ /* 0x000fe200030f1405 */
[----:B------:R0:W-:Y:S01]  /*25070*/  @!P4 ST.E.64 desc[UR60][R12.64], R126 ;  /* 0x0000007e0c00c985 */ /* 0x0001e2000c101b3c */
[----:B------:R-:W-:-:S03]  /*25080*/  @!P5 LEA R2, P6, R37, R2, 0x2 ;  /* 0x000000022502d211 */ /* 0x000fc600078c10ff */
[----:B------:R0:W-:Y:S01]  /*25090*/  @!P1 ST.E.64 desc[UR60][R6.64], R108 ;  /* 0x0000006c06009985 */ /* 0x0001e2000c101b3c */
[----:B------:R-:W-:-:S03]  /*250a0*/  @!P5 LEA.HI.X R3, R37, R3, R24, 0x2, P6 ;  /* 0x000000032503d211 */ /* 0x000fc600030f1418 */
[----:B------:R0:W-:Y:S04]  /*250b0*/  @!P0 ST.E.64 desc[UR60][R4.64], R112 ;  /* 0x0000007004008985 */ /* 0x0001e8000c101b3c */
[----:B------:R0:W-:Y:S02]  /*250c0*/  @!P5 ST.E.64 desc[UR60][R2.64], R116 ;  /* 0x000000740200d985 */ /* 0x0001e4000c101b3c */
.L_x_5952:
[----:B------:R-:W-:Y:S05]  /*250d0*/  BSYNC B1 ;  /* 0x0000000000017941 */ /* 0x000fea0003800000 */
.L_x_5951:
[----:B------:R-:W-:Y:S01]  /*250e0*/  ISETP.GE.AND P0, PT, R84, R8, PT ;  /* 0x000000085400720c */ /* 0x000fe20003f06270 */
[----:B0-----:R0:W1:Y:S04]  /*250f0*/  SHFL.IDX PT, R3, R85, 0x1, 0x1c1f ;  /* 0x003c1f0055037f89 */ /* 0x00106800000e0000 */
[----:B------:R0:W2:Y:S08]  /*25100*/  SHFL.IDX PT, R2, R0, 0x1, 0x1c1f ;  /* 0x003c1f0000027f89 */ /* 0x0000b000000e0000 */
[----:B0-----:R-:W-:Y:S05]  /*25110*/  @P0 BRA `(.L_x_5950) ;  /* 0x0000001400000947 */ /* 0x001fea0003800000 */
[----:B------:R-:W-:Y:S01]  /*25120*/  ULDC UR4, c[0x0][0xac8] ;  /* 0x0002b20000047ab9 */ /* 0x000fe20000000800 */
[----:B------:R-:W-:Y:S01]  /*25130*/  VIADD R29, R225, 0xa0 ;  /* 0x000000a0e11d7836 */ /* 0x000fe20000000000 */
[----:B------:R-:W-:Y:S02]  /*25140*/  ISETP.GE.AND P1, PT, R153, UR4, PT ;  /* 0x0000000499007c0c */ /* 0x000fe4000bf26270 */
[----:B------:R-:W-:Y:S02]  /*25150*/  ISETP.GE.AND P0, PT, R151, UR4, PT ;  /* 0x0000000497007c0c */ /* 0x000fe4000bf06270 */
[----:B------:R-:W-:Y:S02]  /*25160*/  ISETP.GE.AND P2, PT, R225, UR4, PT ;  /* 0x00000004e1007c0c */ /* 0x000fe4000bf46270 */
[----:B------:R-:W-:Y:S02]  /*25170*/  ISETP.GE.AND P3, PT, R149, UR4, PT ;  /* 0x0000000495007c0c */ /* 0x000fe4000bf66270 */
[----:B------:R-:W-:-:S02]  /*25180*/  ISETP.GE.AND P4, PT, R147, UR4, PT ;  /* 0x0000000493007c0c */ /* 0x000fc4000bf86270 */
[----:B------:R-:W-:Y:S02]  /*25190*/  SHF.R.S32.HI R8, RZ, 0x1f, R235 ;  /* 0x0000001fff087819 */ /* 0x000fe400000114eb */
[----:B------:R-:W-:Y:S02]  /*251a0*/  SHF.R.S32.HI R0, RZ, 0x1f, R29 ;  /* 0x0000001fff007819 */ /* 0x000fe4000001141d */
[-C--:B--2---:R-:W-:Y:S02]  /*251b0*/  @!P1 LEA R6, P5, R153, R2.reuse, 0x2 ;  /* 0x0000000299069211 */ /* 0x084fe400078a10ff */
[----:B------:R-:W-:Y:S01]  /*251c0*/  @!P0 LEA R12, P6, R151, R2, 0x2 ;  /* 0x00000002970c8211 */ /* 0x000fe200078c10ff */
[----:B-1----:R-:W-:Y:S01]  /*251d0*/  @!P2 IMAD.WIDE R4, R225, 0x4, R2 ;  /* 0x00000004e104a825 */ /* 0x002fe200078e0202 */
[----:B------:R-:W-:Y:S02]  /*251e0*/  @!P1 LEA.HI.X R7, R153, R3, R154, 0x2, P5 ;  /* 0x0000000399079211 */ /* 0x000fe400028f149a */
[----:B------:R-:W-:-:S02]  /*251f0*/  ISETP.GE.AND P5, PT, R145, UR4, PT ;  /* 0x0000000491007c0c */ /* 0x000fc4000bfa6270 */
[-C--:B------:R-:W-:Y:S01]  /*25200*/  @!P0 LEA.HI.X R13, R151, R3.reuse, R152, 0x2, P6 ;  /* 0x00000003970d8211 */ /* 0x080fe200030f1498 */
[----:B------:R0:W-:Y:S01]  /*25210*/  @!P2 ST.E.64 desc[UR60][R4.64], R26 ;  /* 0x0000001a0400a985 */ /* 0x0001e2000c101b3c */
[-C--:B------:R-:W-:Y:S02]  /*25220*/  @!P3 LEA R14, P6, R149, R2.reuse, 0x2 ;  /* 0x00000002950eb211 */ /* 0x080fe400078c10ff */
[----:B------:R-:W-:Y:S01]  /*25230*/  @!P4 LEA R20, P2, R147, R2, 0x2 ;  /* 0x000000029314c211 */ /* 0x000fe200078410ff */
[----:B------:R1:W-:Y:S01]  /*25240*/  @!P1 ST.E.64 desc[UR60][R6.64], R30 ;  /* 0x0000001e06009985 */ /* 0x0003e2000c101b3c */
[----:B------:R-:W-:Y:S02]  /*25250*/  ISETP.GE.AND P1, PT, R141, UR4, PT ;  /* 0x000000048d007c0c */ /* 0x000fe4000bf26270 */
[----:B------:R-:W-:Y:S01]  /*25260*/  @!P3 LEA.HI.X R15, R149, R3, R150, 0x2, P6 ;  /* 0x00000003950fb211 */ /* 0x000fe200030f1496 */
[----:B------:R2:W-:Y:S01]  /*25270*/  @!P0 ST.E.64 desc[UR60][R12.64], R34 ;  /* 0x000000220c008985 */ /* 0x0005e2000c101b3c */
[----:B------:R-:W-:-:S02]  /*25280*/  ISETP.GE.AND P0, PT, R143, UR4, PT ;  /* 0x000000048f007c0c */ /* 0x000fc4000bf06270 */
[-C--:B------:R-:W-:Y:S01]  /*25290*/  @!P5 LEA R24, P6, R145, R2.reuse, 0x2 ;  /* 0x000000029118d211 */ /* 0x080fe200078c10ff */
[----:B------:R3:W-:Y:S01]  /*252a0*/  @!P3 ST.E.64 desc[UR60][R14.64], R38 ;  /* 0x000000260e00b985 */ /* 0x0007e2000c101b3c */
[-C--:B------:R-:W-:Y:S01]  /*252b0*/  @!P4 LEA.HI.X R21, R147, R3.reuse, R148, 0x2, P2 ;  /* 0x000000039315c211 */ /* 0x080fe200010f1494 */
[----:B0-----:R-:W-:Y:S01]  /*252c0*/  VIADD R27, R225, 0xa8 ;  /* 0x000000a8e11b7836 */ /* 0x001fe20000000000 */
[----:B------:R-:W-:Y:S02]  /*252d0*/  ISETP.GE.AND P2, PT, R107, UR4, PT ;  /* 0x000000046b007c0c */ /* 0x000fe4000bf46270 */
[----:B------:R-:W-:Y:S01]  /*252e0*/  @!P5 LEA.HI.X R25, R145, R3, R146, 0x2, P6 ;  /* 0x000000039119d211 */ /* 0x000fe200030f1492 */
[----:B------:R0:W-:Y:S01]  /*252f0*/  @!P4 ST.E.64 desc[UR60][R20.64], R42 ;  /* 0x0000002a1400c985 */ /* 0x0001e2000c101b3c */
[----:B------:R-:W-:Y:S02]  /*25300*/  ISETP.GE.AND P3, PT, R105, UR4, PT ;  /* 0x0000000469007c0c */ /* 0x000fe4000bf66270 */
[----:B------:R-:W-:Y:S01]  /*25310*/  ISETP.GE.AND P4, PT, R103, UR4, PT ;  /* 0x0000000467007c0c */ /* 0x000fe2000bf86270 */
[----:B------:R4:W-:Y:S01]  /*25320*/  @!P5 ST.E.64 desc[UR60][R24.64], R46 ;  /* 0x0000002e1800d985 */ /* 0x0009e2000c101b3c */
[----:B------:R-:W-:-:S02]  /*25330*/  @!P0 LEA R4, P6, R143, R2, 0x2 ;  /* 0x000000028f048211 */ /* 0x000fc400078c10ff */
[-C--:B-1----:R-:W-:Y:S02]  /*25340*/  @!P1 LEA R6, P5, R141, R2.reuse, 0x2 ;  /* 0x000000028d069211 */ /* 0x082fe400078a10ff */
[-C--:B------:R-:W-:Y:S02]  /*25350*/  @!P0 LEA.HI.X R5, R143, R3.reuse, R144, 0x2, P6 ;  /* 0x000000038f058211 */ /* 0x080fe400030f1490 */
[-C--:B--2---:R-:W-:Y:S02]  /*25360*/  @!P2 LEA R12, P6, R107, R2.reuse, 0x2 ;  /* 0x000000026b0ca211 */ /* 0x084fe400078c10ff */
[-C--:B------:R-:W-:Y:S01]  /*25370*/  @!P1 LEA.HI.X R7, R141, R3.reuse, R142, 0x2, P5 ;  /* 0x000000038d079211 */ /* 0x080fe200028f148e */
[----:B------:R1:W-:Y:S01]  /*25380*/  @!P0 ST.E.64 desc[UR60][R4.64], R50 ;  /* 0x0000003204008985 */ /* 0x0003e2000c101b3c */
[----:B------:R-:W-:Y:S02]  /*25390*/  ISETP.GE.AND P5, PT, R101, UR4, PT ;  /* 0x0000000465007c0c */ /* 0x000fe4000bfa6270 */
[----:B------:R-:W-:Y:S01]  /*253a0*/  @!P2 LEA.HI.X R13, R107, R3, R140, 0x2, P6 ;  /* 0x000000036b0da211 */ /* 0x000fe200030f148c */
[----:B------:R2:W-:Y:S01]  /*253b0*/  @!P1 ST.E.64 desc[UR60][R6.64], R54 ;  /* 0x0000003606009985 */ /* 0x0005e2000c101b3c */
[----:B---3--:R-:W-:-:S02]  /*253c0*/  @!P3 LEA R14, P1, R105, R2, 0x2 ;  /* 0x00000002690eb211 */ /* 0x008fc400078210ff */
[-C--:B0-----:R-:W-:Y:S01]  /*253d0*/  @!P4 LEA R20, P0, R103, R2.reuse, 0x2 ;  /* 0x000000026714c211 */ /* 0x081fe200078010ff */
[----:B------:R0:W-:Y:S01]  /*253e0*/  @!P2 ST.E.64 desc[UR60][R12.64], R58 ;  /* 0x0000003a0c00a985 */ /* 0x0001e2000c101b3c */
[----:B------:R-:W-:Y:S02]  /*253f0*/  ISETP.GE.AND P2, PT, R99, UR4, PT ;  /* 0x0000000463007c0c */ /* 0x000fe4000bf46270 */
[-C--:B------:R-:W-:Y:S02]  /*25400*/  @!P3 LEA.HI.X R15, R105, R3.reuse, R106, 0x2, P1 ;  /* 0x00000003690fb211 */ /* 0x080fe400008f146a */
[----:B------:R-:W-:Y:S02]  /*25410*/  ISETP.GE.AND P1, PT, R97, UR4, PT ;  /* 0x0000000461007c0c */ /* 0x000fe4000bf26270 */
[----:B----4-:R-:W-:Y:S01]  /*25420*/  @!P5 LEA R24, P6, R101, R2, 0x2 ;  /* 0x000000026518d211 */ /* 0x010fe200078c10ff */
[----:B------:R3:W-:Y:S01]  /*25430*/  @!P3 ST.E.64 desc[UR60][R14.64], R62 ;  /* 0x0000003e0e00b985 */ /* 0x0007e2000c101b3c */
[----:B------:R-:W-:-:S02]  /*25440*/  @!P4 LEA.HI.X R21, R103, R3, R104, 0x2, P0 ;  /* 0x000000036715c211 */ /* 0x000fc400000f1468 */
[----:B------:R-:W-:Y:S02]  /*25450*/  @!P5 LEA.HI.X R25, R101, R3, R102, 0x2, P6 ;  /* 0x000000036519d211 */ /* 0x000fe400030f1466 */
[----:B------:R-:W-:Y:S01]  /*25460*/  ISETP.GE.AND P0, PT, R95, UR4, PT ;  /* 0x000000045f007c0c */ /* 0x000fe2000bf06270 */
[----:B------:R-:W-:Y:S01]  /*25470*/  @!P4 ST.E.64 desc[UR60][R20.64], R66 ;  /* 0x000000421400c985 */ /* 0x000fe2000c101b3c */
[----:B------:R-:W-:Y:S02]  /*25480*/  ISETP.GE.AND P3, PT, R93, UR4, PT ;  /* 0x000000045d007c0c */ /* 0x000fe4000bf66270 */
[-C--:B-1----:R-:W-:Y:S01]  /*25490*/  @!P2 LEA R4, P6, R99, R2.reuse, 0x2 ;  /* 0x000000026304a211 */ /* 0x082fe200078c10ff */
[----:B------:R1:W-:Y:S01]  /*254a0*/  @!P5 ST.E.64 desc[UR60][R24.64], R70 ;  /* 0x000000461800d985 */ /* 0x0003e2000c101b3c */
[----:B------:R-:W-:Y:S02]  /*254b0*/  ISETP.GE.AND P4, PT, R90, UR4, PT ;  /* 0x000000045a007c0c */ /* 0x000fe4000bf86270 */
[----:B--2---:R-:W-:-:S02]  /*254c0*/  @!P1 LEA R6, P5, R97, R2, 0x2 ;  /* 0x0000000261069211 */ /* 0x004fc400078a10ff */
[-C--:B------:R-:W-:Y:S02]  /*254d0*/  @!P2 LEA.HI.X R5, R99, R3.reuse, R100, 0x2, P6 ;  /* 0x000000036305a211 */ /* 0x080fe400030f1464 */
[-C--:B------:R-:W-:Y:S02]  /*254e0*/  @!P1 LEA.HI.X R7, R97, R3.reuse, R98, 0x2, P5 ;  /* 0x0000000361079211 */ /* 0x080fe400028f1462 */
[CC--:B0-----:R-:W-:Y:S01]  /*254f0*/  @!P0 LEA R12, P6, R95.reuse, R2.reuse, 0x2 ;  /* 0x000000025f0c8211 */ /* 0x0c1fe200078c10ff */
[----:B------:R0:W-:Y:S01]  /*25500*/  @!P2 ST.E.64 desc[UR60][R4.64], R74 ;  /* 0x0000004a0400a985 */ /* 0x0001e2000c101b3c */
[----:B------:R-:W-:Y:S02]  /*25510*/  ISETP.GE.AND P2, PT, R88, UR4, PT ;  /* 0x0000000458007c0c */ /* 0x000fe4000bf46270 */
[-C--:B------:R-:W-:Y:S01]  /*25520*/  @!P0 LEA.HI.X R13, R95, R3.reuse, R96, 0x2, P6 ;  /* 0x000000035f0d8211 */ /* 0x080fe200030f1460 */
[----:B------:R2:W-:Y:S01]  /*25530*/  @!P1 ST.E.64 desc[UR60][R6.64], R78 ;  /* 0x0000004e06009985 */ /* 0x0005e2000c101b3c */
[-C--:B---3--:R-:W-:Y:S01]  /*25540*/  @!P3 LEA R14, P1, R93, R2.reuse, 0x2 ;  /* 0x000000025d0eb211 */ /* 0x088fe200078210ff */
[----:B-1----:R-:W-:Y:S01]  /*25550*/  VIADD R25, R225, 0xb0 ;  /* 0x000000b0e1197836 */ /* 0x002fe20000000000 */
[----:B------:R-:W-:Y:S01]  /*25560*/  @!P4 LEA R20, P5, R90, R2, 0x2 ;  /* 0x000000025a14c211 */ /* 0x000fe200078a10ff */
[----:B------:R1:W-:Y:S01]  /*25570*/  @!P0 ST.E.64 desc[UR60][R12.64], R82 ;  /* 0x000000520c008985 */ /* 0x0003e2000c101b3c */
[----:B------:R-:W-:-:S02]  /*25580*/  @!P3 LEA.HI.X R15, R93, R3, R94, 0x2, P1 ;  /* 0x000000035d0fb211 */ /* 0x000fc400008f145e */
[----:B------:R-:W-:Y:S02]  /*25590*/  ISETP.GE.AND P1, PT, R237, UR4, PT ;  /* 0x00000004ed007c0c */ /* 0x000fe4000bf26270 */
[----:B------:R-:W-:Y:S01]  /*255a0*/  @!P4 LEA.HI.X R21, R90, R3, R91, 0x2, P5 ;  /* 0x000000035a15c211 */ /* 0x000fe200028f145b */
[----:B------:R3:W-:Y:S01]  /*255b0*/  @!P3 ST.E.64 desc[UR60][R14.64], R128 ;  /* 0x000000800e00b985 */ /* 0x0007e2000c101b3c */
[----:B------:R-:W-:Y:S02]  /*255c0*/  ISETP.GE.AND P0, PT, R235, UR4, PT ;  /* 0x00000004eb007c0c */ /* 0x000fe4000bf06270 */
[----:B0-----:R-:W-:Y:S01]  /*255d0*/  @!P2 LEA R4, P5, R88, R2, 0x2 ;  /* 0x000000025804a211 */ /* 0x001fe200078a10ff */
[----:B------:R0:W-:Y:S01]  /*255e0*/  @!P4 ST.E.64 desc[UR60][R20.64], R130 ;  /* 0x000000821400c985 */ /* 0x0001e2000c101b3c */
[----:B------:R-:W-:Y:S02]  /*255f0*/  ISETP.GE.AND P4, PT, R29, UR4, PT ;  /* 0x000000041d007c0c */ /* 0x000fe4000bf86270 */
[----:B------:R-:W-:-:S02]  /*25600*/  ISETP.GE.AND P3, PT, R27, UR4, PT ;  /* 0x000000041b007c0c */ /* 0x000fc4000bf66270 */
[----:B------:R-:W-:Y:S02]  /*25610*/  @!P2 LEA.HI.X R5, R88, R3, R89, 0x2, P5 ;  /* 0x000000035805a211 */ /* 0x000fe400028f1459 */
[----:B--2---:R-:W-:-:S03]  /*25620*/  @!P1 LEA R6, P6, R237, R2, 0x2 ;  /* 0x00000002ed069211 */ /* 0x004fc600078c10ff */
[-C--:B-1----:R-:W-:Y:S01]  /*25630*/  @!P0 LEA R12, P5, R235, R2.reuse, 0x2 ;  /* 0x00000002eb0c8211 */ /* 0x082fe200078a10ff */
[----:B------:R4:W-:Y:S01]  /*25640*/  @!P2 ST.E.64 desc[UR60][R4.64], R132 ;  /* 0x000000840400a985 */ /* 0x0009e2000c101b3c */
[-C--:B------:R-:W-:Y:S02]  /*25650*/  @!P1 LEA.HI.X R7, R237, R3.reuse, R86, 0x2, P6 ;  /* 0x00000003ed079211 */ /* 0x080fe400030f1456 */
[----:B------:R-:W-:Y:S02]  /*25660*/  ISETP.GE.AND P6, PT, R25, UR4, PT ;  /* 0x0000000419007c0c */ /* 0x000fe4000bfc6270 */
[----:B------:R-:W-:Y:S01]  /*25670*/  @!P0 LEA.HI.X R13, R235, R3, R8, 0x2, P5 ;  /* 0x00000003eb0d8211 */ /* 0x000fe200028f1408 */
[----:B------:R4:W-:Y:S01]  /*25680*/  @!P1 ST.E.64 desc[UR60][R6.64], R134 ;  /* 0x0000008606009985 */ /* 0x0009e2000c101b3c */
[----:B---3--:R-:W-:-:S03]  /*25690*/  @!P4 LEA R14, P5, R29, R2, 0x2 ;  /* 0x000000021d0ec211 */ /* 0x008fc600078a10ff */
[----:B------:R4:W-:Y:S01]  /*256a0*/  @!P0 ST.E.64 desc[UR60][R12.64], R136 ;  /* 0x000000880c008985 */ /* 0x0009e2000c101b3c */
[-C--:B------:R-:W-:Y:S02]  /*256b0*/  @!P4 LEA.HI.X R15, R29, R3.reuse, R0, 0x2, P5 ;  /* 0x000000031d0fc211 */ /* 0x080fe400028f1400 */
[----:B------:R-:W-:Y:S02]  /*256c0*/  SHF.R.S32.HI R0, RZ, 0x1f, R27 ;  /* 0x0000001fff007819 */ /* 0x000fe4000001141b */
[C---:B0-----:R-:W-:Y:S01]  /*256d0*/  @!P3 LEA R20, P5, R27.reuse, R2, 0x2 ;  /* 0x000000021b14b211 */ /* 0x041fe200078a10ff */
[----:B------:R4:W-:Y:S03]  /*256e0*/  @!P4 ST.E.64 desc[UR60][R14.64], R138 ;  /* 0x0000008a0e00c985 */ /* 0x0009e6000c101b3c */
[----:B------:R-:W-:Y:S02]  /*256f0*/  @!P3 LEA.HI.X R21, R27, R3, R0, 0x2, P5 ;  /* 0x000000031b15b211 */ /* 0x000fe400028f1400 */
[----:B------:R-:W-:-:S02]  /*25700*/  SHF.R.S32.HI R0, RZ, 0x1f, R25 ;  /* 0x0000001fff007819 */ /* 0x000fc40000011419 */
[----:B------:R-:W-:Y:S01]  /*25710*/  @!P6 LEA R24, P5, R25, R2, 0x2 ;  /* 0x000000021918e211 */ /* 0x000fe200078a10ff */
[----:B------:R4:W-:Y:S01]  /*25720*/  @!P3 ST.E.64 desc[UR60][R20.64], R110 ;  /* 0x0000006e1400b985 */ /* 0x0009e2000c101b3c */
[----:B------:R-:W-:Y:S02]  /*25730*/  IADD3 R27, R225, 0xb8, RZ ;  /* 0x000000b8e11b7810 */ /* 0x000fe40007ffe0ff */
[----:B------:R-:W-:Y:S02]  /*25740*/  @!P6 LEA.HI.X R25, R25, R3, R0, 0x2, P5 ;  /* 0x000000031919e211 */ /* 0x000fe400028f1400 */
[----:B------:R-:W-:-:S03]  /*25750*/  ISETP.GE.AND P0, PT, R27, UR4, PT ;  /* 0x000000041b007c0c */ /* 0x000fc6000bf06270 */
[----:B------:R4:W-:Y:S10]  /*25760*/  @!P6 ST.E.64 desc[UR60][R24.64], R114 ;  /* 0x000000721800e985 */ /* 0x0009f4000c101b3c */
[----:B------:R-:W-:Y:S05]  /*25770*/  @P0 BRA `(.L_x_5950) ;  /* 0x0000000c00680947 */ /* 0x000fea0003800000 */
[----:B------:R-:W-:Y:S02]  /*25780*/  LEA R2, P0, R27, R2, 0x2 ;  /* 0x000000021b027211 */ /* 0x000fe400078010ff */
[----:B------:R-:W-:-:S04]  /*25790*/  SHF.R.S32.HI R0, RZ, 0x1f, R27 ;  /* 0x0000001fff007819 */ /* 0x000fc8000001141b */
[----:B------:R-:W-:-:S05]  /*257a0*/  LEA.HI.X R3, R27, R3, R0, 0x2, P0 ;  /* 0x000000031b037211 */ /* 0x000fca00000f1400 */
[----:B------:R0:W-:Y:S01]  /*257b0*/  ST.E.64 desc[UR60][R2.64], R118 ;  /* 0x0000007602007985 */ /* 0x0001e2000c101b3c */
[----:B------:R-:W-:Y:S05]  /*257c0*/  BRA `(.L_x_5950) ;  /* 0x0000000c00547947 */ /* 0x000fea0003800000 */
.L_x_5941:
        /* <DEDUP_REMOVED lines=26> */
.L_x_5953:
[----:B------:R-:W2:Y:S01]  /*25970*/  LDL.LU R2, [R1+0x68] ;  /* 0x0000680001027983 */ /* 0x000ea20000300800 */
[----:B------:R-:W-:Y:S01]  /*25980*/  BSSY B1, `(.L_x_5954) ;  /* 0x0000035000017945 */ /* 0x000fe20003800000 */
[----:B------:R-:W-:Y:S02]  /*25990*/  SEL R33, R230, RZ, !P0 ;  /* 0x000000ffe6217207 */ /* 0x000fe40004000000 */
[----:B-----5:R-:W-:Y:S02]  /*259a0*/  SHF.R.S32.HI R26, RZ, 0x1f, R25 ;  /* 0x0000001fff1a7819 */ /* 0x020fe40000011419 */
[----:B--2---:R-:W-:Y:S01]  /*259b0*/  SEL R28, R2, RZ, !P0 ;  /* 0x000000ff021c7207 */ /* 0x004fe20004000000 */
        /* <DEDUP_REMOVED lines=11> */
[----:B------:R-:W-:-:S05]  /*25a70*/  SEL R24, R24, 0x978, P0 ;  /* 0x0000097818187807 */ /* 0x000fca0000000000 */
[----:B------:R-:W3:Y:S08]  /*25a80*/  LDC.64 R12, c[0x0][R24+0x220] ;  /* 0x00008800180c7b82 */ /* 0x000ef00000000a00 */
[----:B------:R-:W4:Y:S08]  /*25a90*/  LDC.64 R6, c[0x0][R24+0x218] ;  /* 0x0000860018067b82 */ /* 0x000f300000000a00 */
[----:B------:R-:W5:Y:S08]  /*25aa0*/  LDC.64 R14, c[0x0][R24+0x228] ;  /* 0x00008a00180e7b82 */ /* 0x000f700000000a00 */
[----:B-1----:R-:W1:Y:S08]  /*25ab0*/  @P1 LDC R8, c[0x0][0xbec] ;  /* 0x0002fb00ff081b82 */ /* 0x002e700000000800 */
[----:B------:R-:W0:Y:S08]  /*25ac0*/  LDC.64 R4, c[0x0][R24+0x210] ;  /* 0x0000840018047b82 */ /* 0x000e300000000a00 */
[----:B------:R-:W5:Y:S01]  /*25ad0*/  @P1 LDC R31, c[0x0][0xbf0] ;  /* 0x0002fc00ff1f1b82 */ /* 0x000f620000000800 */
[----:B-1----:R-:W-:-:S07]  /*25ae0*/  @P1 IMAD.HI.U32 R8, R35, R8, RZ ;  /* 0x0000000823081227 */ /* 0x002fce00078e00ff */
[----:B--2---:R-:W1:Y:S01]  /*25af0*/  @!P0 LDC R2, c[0x0][0xb50] ;  /* 0x0002d400ff028b82 */ /* 0x004e620000000800 */
[-C--:B---3--:R-:W-:Y:S02]  /*25b00*/  IMAD R13, R13, R33.reuse, RZ ;  /* 0x000000210d0d7224 */ /* 0x088fe400078e02ff */
[----:B------:R-:W-:-:S05]  /*25b10*/  IMAD.WIDE.U32 R20, R12, R33, RZ ;  /* 0x000000210c147225 */ /* 0x000fca00078e00ff */
[----:B------:R-:W2:Y:S01]  /*25b20*/  @!P0 LDC R3, c[0x0][0xb54] ;  /* 0x0002d500ff038b82 */ /* 0x000ea20000000800 */
[-C--:B----4-:R-:W-:Y:S02]  /*25b30*/  IMAD R29, R7, R228.reuse, RZ ;  /* 0x000000e4071d7224 */ /* 0x090fe400078e02ff */
[----:B------:R-:W-:Y:S01]  /*25b40*/  IMAD.WIDE.U32 R6, R6, R228, RZ ;  /* 0x000000e406067225 */ /* 0x000fe200078e00ff */
[----:B-----5:R-:W-:-:S03]  /*25b50*/  @P1 SHF.R.U32.HI R27, RZ, R31, R8 ;  /* 0x0000001fff1b1219 */ /* 0x020fc60000011608 */
[----:B------:R-:W-:Y:S01]  /*25b60*/  IMAD R31, R12, R28, R13 ;  /* 0x0000001c0c1f7224 */ /* 0x000fe200078e020d */
[----:B------:R-:W-:Y:S02]  /*25b70*/  SEL R13, R236, RZ, P0 ;  /* 0x000000ffec0d7207 */ /* 0x000fe40000000000 */
[----:B------:R-:W-:Y:S01]  /*25b80*/  IADD3 R29, R7, R29, RZ ;  /* 0x0000001d071d7210 */ /* 0x000fe20007ffe0ff */
[----:B------:R-:W-:Y:S01]  /*25b90*/  IMAD.MOV R12, RZ, RZ, -R27 ;  /* 0x000000ffff0c7224 */ /* 0x000fe200078e0a1b */
[----:B------:R-:W-:Y:S01]  /*25ba0*/  IADD3 R8, P1, P3, R20, R6, R25 ;  /* 0x0000000614087210 */ /* 0x000fe20007b3e019 */
[----:B------:R-:W-:Y:S02]  /*25bb0*/  IMAD.IADD R31, R21, 0x1, R31 ;  /* 0x00000001151f7824 */ /* 0x000fe400078e021f */
[----:B------:R-:W-:-:S04]  /*25bc0*/  IMAD.WIDE.U32 R6, R14, R13, RZ ;  /* 0x0000000d0e067225 */ /* 0x000fc800078e00ff */
[----:B------:R-:W-:Y:S02]  /*25bd0*/  IMAD R15, R15, R13, RZ ;  /* 0x0000000d0f0f7224 */ /* 0x000fe400078e02ff */
[----:B------:R-:W-:Y:S01]  /*25be0*/  IMAD R13, R37, R12, R35 ;  /* 0x0000000c250d7224 */ /* 0x000fe200078e0223 */
[----:B------:R-:W-:Y:S01]  /*25bf0*/  IADD3.X R12, R31, R29, R26, P1, P3 ;  /* 0x0000001d1f0c7210 */ /* 0x000fe20000fe641a */
[----:B------:R-:W-:Y:S01]  /*25c00*/  IMAD.IADD R15, R7, 0x1, R15 ;  /* 0x00000001070f7824 */ /* 0x000fe200078e020f */
[----:B------:R-:W-:Y:S01]  /*25c10*/  IADD3 R6, P0, P1, R27, R8, R6 ;  /* 0x000000081b067210 */ /* 0x000fe2000791e006 */
[----:B0-----:R-:W-:Y:S01]  /*25c20*/  IMAD R5, R5, R13, RZ ;  /* 0x0000000d05057224 */ /* 0x001fe200078e02ff */
[----:B------:R-:W-:-:S04]  /*25c30*/  SHF.R.S32.HI R27, RZ, 0x1f, R27 ;  /* 0x0000001fff1b7819 */ /* 0x000fc8000001141b */
[----:B------:R-:W-:Y:S02]  /*25c40*/  IADD3.X R7, R27, R12, R15, P0, P1 ;  /* 0x0000000c1b077210 */ /* 0x000fe400007e240f */
[----:B------:R-:W-:-:S05]  /*25c50*/  SHF.R.S32.HI R15, RZ, 0x1f, R13 ;  /* 0x0000001fff0f7819 */ /* 0x000fca000001140d */
[C---:B------:R-:W-:Y:S02]  /*25c60*/  IMAD R15, R4.reuse, R15, R5 ;  /* 0x0000000f040f7224 */ /* 0x040fe400078e0205 */
[----:B------:R-:W-:-:S04]  /*25c70*/  IMAD.WIDE.U32 R4, R4, R13, R6 ;  /* 0x0000000d04047225 */ /* 0x000fc800078e0006 */
[----:B------:R-:W-:Y:S01]  /*25c80*/  IMAD.IADD R5, R5, 0x1, R15 ;  /* 0x0000000105057824 */ /* 0x000fe200078e020f */
[----:B-1----:R-:W-:-:S04]  /*25c90*/  LEA R2, P0, R4, R2, 0x2 ;  /* 0x0000000204027211 */ /* 0x002fc800078010ff */
[----:B--2---:R-:W-:Y:S01]  /*25ca0*/  LEA.HI.X R3, R4, R3, R5, 0x2, P0 ;  /* 0x0000000304037211 */ /* 0x004fe200000f1405 */
[----:B------:R-:W-:-:S05]  /*25cb0*/  IMAD.MOV.U32 R5, RZ, RZ, -0x800000 ;  /* 0xff800000ff057424 */ /* 0x000fca00078e00ff */
[----:B------:R2:W-:Y:S03]  /*25cc0*/  STG.E desc[UR60][R2.64], R5 ;  /* 0x0000000502007986 */ /* 0x0005e6000c10193c */
.L_x_5955:
[----:B------:R-:W-:Y:S05]  /*25cd0*/  BSYNC B1 ;  /* 0x0000000000017941 */ /* 0x000fea0003800000 */
.L_x_5954:
        /* <DEDUP_REMOVED lines=16> */
[----:B------:R-:W-:Y:S02]  /*25de0*/  SHF.R.S32.HI R12, RZ, 0x3, R6 ;  /* 0x00000003ff0c7819 */ /* 0x000fe40000011406 */
[----:B------:R-:W-:Y:S01]  /*25df0*/  IADD3 R3, R3, R5, RZ ;  /* 0x0000000503037210 */ /* 0x000fe20007ffe0ff */
[----:B------:R-:W-:-:S04]  /*25e00*/  IMAD.IADD R21, R4, 0x1, -R21 ;  /* 0x0000000104157824 */ /* 0x000fc800078e0a15 */
[----:B------:R-:W-:Y:S02]  /*25e10*/  IMAD R4, R21, 0x20, R12 ;  /* 0x0000002015047824 */ /* 0x000fe400078e020c */
[----:B------:R-:W-:-:S04]  /*25e20*/  IMAD.WIDE.U32 R2, R228, UR4, R2 ;  /* 0x00000004e4027c25 */ /* 0x000fc8000f8e0002 */
[----:B-1----:R-:W-:Y:S02]  /*25e30*/  IMAD.IADD R8, R223, 0x1, R4 ;  /* 0x00000001df087824 */ /* 0x002fe400078e0204 */
[----:B------:R-:W-:Y:S01]  /*25e40*/  IMAD R3, R228, UR5, R3 ;  /* 0x00000005e4037c24 */ /* 0x000fe2000f8e0203 */
[----:B------:R-:W-:Y:S01]  /*25e50*/  ULDC.64 UR4, c[0x0][0xaf0] ;  /* 0x0002bc0000047ab9 */ /* 0x000fe20000000a00 */
[----:B--2---:R-:W-:-:S04]  /*25e60*/  @P0 IMAD.HI.U32 R4, R8, R7, RZ ;  /* 0x0000000708040227 */ /* 0x004fc800078e00ff */
[----:B------:R-:W-:Y:S02]  /*25e70*/  IMAD R6, R28, UR4, RZ ;  /* 0x000000041c067c24 */ /* 0x000fe4000f8e02ff */
[----:B------:R-:W-:Y:S01]  /*25e80*/  IMAD.MOV.U32 R5, RZ, RZ, R8 ;  /* 0x000000ffff057224 */ /* 0x000fe200078e0008 */
[----:B---3--:R-:W-:Y:S01]  /*25e90*/  @P0 SHF.R.U32.HI R5, RZ, R15, R4 ;  /* 0x0000000fff050219 */ /* 0x008fe20000011604 */
[C---:B------:R-:W-:Y:S02]  /*25ea0*/  IMAD R7, R33.reuse, UR5, R6 ;  /* 0x0000000521077c24 */ /* 0x040fe4000f8e0206 */
[----:B------:R-:W-:Y:S01]  /*25eb0*/  IMAD.WIDE.U32 R2, R33, UR4, R2 ;  /* 0x0000000421027c25 */ /* 0x000fe2000f8e0002 */
[----:B------:R-:W-:Y:S01]  /*25ec0*/  SHF.R.S32.HI R4, RZ, 0x1f, R5 ;  /* 0x0000001fff047819 */ /* 0x000fe20000011405 */
[----:B------:R-:W-:Y:S02]  /*25ed0*/  ULDC.64 UR4, c[0x0][0xae0] ;  /* 0x0002b80000047ab9 */ /* 0x000fe40000000a00 */
[----:B------:R-:W-:-:S02]  /*25ee0*/  IMAD.IADD R3, R3, 0x1, R7 ;  /* 0x0000000103037824 */ /* 0x000fc400078e0207 */
[----:B------:R-:W-:Y:S02]  /*25ef0*/  IMAD.MOV R7, RZ, RZ, -R5 ;  /* 0x000000ffff077224 */ /* 0x000fe400078e0a05 */
[----:B------:R-:W-:Y:S02]  /*25f00*/  IMAD R4, R4, UR4, RZ ;  /* 0x0000000404047c24 */ /* 0x000fe4000f8e02ff */
[----:B------:R-:W-:Y:S02]  /*25f10*/  IMAD R7, R13, R7, R8 ;  /* 0x000000070d077224 */ /* 0x000fe400078e0208 */
[----:B------:R-:W-:-:S04]  /*25f20*/  IMAD.WIDE.U32 R2, R5, UR4, R2 ;  /* 0x0000000405027c25 */ /* 0x000fc8000f8e0002 */
[----:B------:R-:W-:Y:S01]  /*25f30*/  IMAD R5, R5, UR5, R4 ;  /* 0x0000000505057c24 */ /* 0x000fe2000f8e0204 */
[----:B------:R-:W-:Y:S01]  /*25f40*/  SHF.R.S32.HI R4, RZ, 0x1f, R7 ;  /* 0x0000001fff047819 */ /* 0x000fe20000011407 */
[----:B------:R-:W-:Y:S01]  /*25f50*/  ULDC.64 UR4, c[0x0][0xad8] ;  /* 0x0002b60000047ab9 */ /* 0x000fe20000000a00 */
[----:B------:R-:W-:Y:S02]  /*25f60*/  IMAD.IADD R8, R12, 0x1, R223 ;  /* 0x000000010c087824 */ /* 0x000fe400078e02df */
[----:B------:R-:W-:Y:S01]  /*25f70*/  IADD3 R3, R3, R5, RZ ;  /* 0x0000000503037210 */ /* 0x000fe20007ffe0ff */
[----:B------:R-:W-:Y:S02]  /*25f80*/  IMAD R6, R4, UR4, RZ ;  /* 0x0000000404067c24 */ /* 0x000fe4000f8e02ff */
[----:B------:R-:W-:Y:S02]  /*25f90*/  IMAD R13, R0, R13, RZ ;  /* 0x0000000d000d7224 */ /* 0x000fe400078e02ff */
        /* <DEDUP_REMOVED lines=13> */
[----:B------:R-:W-:Y:S01]  /*26070*/  IADD3 R15, R21, 0x80, RZ ;  /* 0x00000080150f7810 */ /* 0x000fe20007ffe0ff */
[----:B------:R1:W2:Y:S01]  /*26080*/  SHFL.IDX PT, R2, R4, RZ, 0x181f ;  /* 0x00181fff04027589 */ /* 0x0002a200000e0000 */
[----:B------:R-:W-:Y:S02]  /*26090*/  SHF.R.S32.HI R14, RZ, 0x1f, R21 ;  /* 0x0000001fff0e7819 */ /* 0x000fe40000011415 */
[----:B------:R-:W-:Y:S01]  /*260a0*/  SHF.R.S32.HI R6, RZ, 0x1f, R7 ;  /* 0x0000001fff067819 */ /* 0x000fe20000011407 */
[----:B------:R1:W3:Y:S01]  /*260b0*/  SHFL.IDX PT, R0, R5, RZ, 0x181f ;  /* 0x00181fff05007589 */ /* 0x0002e200000e0000 */
[----:B------:R-:W-:Y:S01]  /*260c0*/  SHF.R.S32.HI R12, RZ, 0x1f, R15 ;  /* 0x0000001fff0c7819 */ /* 0x000fe2000001140f */
[----:B------:R-:W-:Y:S06]  /*260d0*/  @P2 BRA `(.L_x_5957) ;  /* 0x0000000000342947 */ /* 0x000fec0003800000 */
[----:B------:R-:W-:Y:S02]  /*260e0*/  ULDC UR4, c[0x0][0xac8] ;  /* 0x0002b20000047ab9 */ /* 0x000fe40000000800 */
[----:B------:R-:W-:Y:S02]  /*260f0*/  ISETP.GE.AND P4, PT, R21, UR4, PT ;  /* 0x0000000415007c0c */ /* 0x000fe4000bf86270 */
[----:B------:R-:W-:Y:S02]  /*26100*/  ISETP.GE.AND P3, PT, R7, UR4, PT ;  /* 0x0000000407007c0c */ /* 0x000fe4000bf66270 */
[----:B------:R-:W-:-:S09]  /*26110*/  ISETP.GE.AND P2, PT, R15, UR4, PT ;  /* 0x000000040f007c0c */ /* 0x000fd2000bf46270 */
[-C--:B--2---:R-:W-:Y:S02]  /*26120*/  @!P4 LEA R24, P6, R21, R2.reuse, 0x1 ;  /* 0x000000021518c211 */ /* 0x084fe400078c08ff */
[----:B------:R-:W-:Y:S02]  /*26130*/  @!P3 LEA R26, P5, R7, R2, 0x1 ;  /* 0x00000002071ab211 */ /* 0x000fe400078a08ff */
[----:B---3--:R-:W-:Y:S02]  /*26140*/  @!P4 LEA.HI.X R25, R21, R0, R14, 0x1, P6 ;  /* 0x000000001519c211 */ /* 0x008fe400030f0c0e */
[----:B------:R-:W-:Y:S02]  /*26150*/  @!P2 LEA R2, P6, R15, R2, 0x1 ;  /* 0x000000020f02a211 */ /* 0x000fe400078c08ff */
[-C--:B------:R-:W-:Y:S01]  /*26160*/  @!P3 LEA.HI.X R27, R7, R0.reuse, R6, 0x1, P5 ;  /* 0x00000000071bb211 */ /* 0x080fe200028f0c06 */
[----:B------:R4:W-:Y:S01]  /*26170*/  @!P4 ST.E.128 desc[UR60][R24.64], RZ ;  /* 0x000000ff1800c985 */ /* 0x0009e2000c101d3c */
[----:B------:R-:W-:-:S03]  /*26180*/  @!P2 LEA.HI.X R3, R15, R0, R12, 0x1, P6 ;  /* 0x000000000f03a211 */ /* 0x000fc600030f0c0c */
[----:B------:R4:W-:Y:S04]  /*26190*/  @!P3 ST.E.128 desc[UR60][R26.64], RZ ;  /* 0x000000ff1a00b985 */ /* 0x0009e8000c101d3c */
[----:B------:R4:W-:Y:S02]  /*261a0*/  @!P2 ST.E.128 desc[UR60][R2.64], RZ ;  /* 0x000000ff0200a985 */ /* 0x0009e4000c101d3c */
.L_x_5957:
[----:B------:R-:W-:Y:S05]  /*261b0*/  BSYNC B1 ;  /* 0x0000000000017941 */ /* 0x000fea0003800000 */
.L_x_5956:
[----:B---3--:R3:W0:Y:S01]  /*261c0*/  SHFL.IDX PT, R0, R5, 0x1, 0x181f ;  /* 0x00381f0005007f89 */ /* 0x00862200000e0000 */
[----:B------:R-:W-:Y:S03]  /*261d0*/  BSSY B1, `(.L_x_5958) ;  /* 0x0000010000017945 */ /* 0x000fe60003800000 */
[----:B--2-4-:R3:W2:Y:S01]  /*261e0*/  SHFL.IDX PT, R2, R4, 0x1, 0x181f ;  /* 0x00381f0004027f89 */ /* 0x0146a200000e0000 */
[----:B------:R-:W-:Y:S05]  /*261f0*/  @P0 BRA `(.L_x_5959) ;  /* 0x0000000000340947 */ /* 0x000fea0003800000 */
[----:B------:R-:W-:Y:S02]  /*26200*/  ULDC UR4, c[0x0][0xac8] ;  /* 0x0002b20000047ab9 */ /* 0x000fe40000000800 */
        /* <DEDUP_REMOVED lines=12> */
.L_x_5959:
[----:B------:R-:W-:Y:S05]  /*262d0*/  BSYNC B1 ;  /* 0x0000000000017941 */ /* 0x000fea0003800000 */
.L_x_5958:
[----:B0-----:R0:W0:Y:S01]  /*262e0*/  SHFL.IDX PT, R0, R5, 0x2, 0x181f ;  /* 0x00581f0005007f89 */ /* 0x00102200000e0000 */
[----:B------:R-:W-:Y:S03]  /*262f0*/  BSSY B1, `(.L_x_5960) ;  /* 0x0000010000017945 */ /* 0x000fe60003800000 */
[----:B--2-4-:R2:W4:Y:S01]  /*26300*/  SHFL.IDX PT, R2, R4, 0x2, 0x181f ;  /* 0x00581f0004027f89 */ /* 0x01452200000e0000 */
        /* <DEDUP_REMOVED lines=14> */
.L_x_5961:
[----:B------:R-:W-:Y:S05]  /*263f0*/  BSYNC B1 ;  /* 0x0000000000017941 */ /* 0x000fea0003800000 */
.L_x_5960:
[----:B0-----:R-:W-:Y:S01]  /*26400*/  VIADD R0, R8, 0x60 ;  /* 0x0000006008007836 */ /* 0x001fe20000000000 */
[----:B-1-3--:R-:W0:Y:S04]  /*26410*/  SHFL.IDX PT, R5, R5, 0x3, 0x181f ;  /* 0x00781f0005057f89 */ /* 0x00ae2800000e0000 */
[----:B------:R-:W-:Y:S01]  /*26420*/  ISETP.GE.AND P0, PT, R0, R13, PT ;  /* 0x0000000d0000720c */ /* 0x000fe20003f06270 */
[----:B----4-:R1:W3:-:S12]  /*26430*/  SHFL.IDX PT, R2, R4, 0x3, 0x181f ;  /* 0x00781f0004027f89 */ /* 0x0102d800000e0000 */
[----:B-1----:R-:W-:Y:S05]  /*26440*/  @P0 BRA `(.L_x_5950) ;  /* 0x0000000000340947 */ /* 0x002fea0003800000 */
        /* <DEDUP_REMOVED lines=13> */
.L_x_5950:
[----:B------:R-:W-:Y:S05]  /*26520*/  BSYNC B0 ;  /* 0x0000000000007941 */ /* 0x000fea0003800000 */
.L_x_5940:
[----:B------:R-:W-:Y:S02]  /*26530*/  ULDC UR4, c[0x0][0xc3c] ;  /* 0x00030f0000047ab9 */ /* 0x000fe40000000800 */
[----:B-1----:R-:W-:-:S13]  /*26540*/  ISETP.GE.AND P0, PT, R11, UR4, PT ;  /* 0x000000040b007c0c */ /* 0x002fda000bf06270 */
[----:B------:R-:W-:Y:S05]  /*26550*/  @!P0 BRA `(.L_x_5962) ;  /* 0xfffffdac00548947 */ /* 0x000fea000383ffff */
[----:B------:R-:W-:Y:S05]  /*26560*/  BRA `(.L_x_5731) ;  /* 0x00000090002c7947 */ /* 0x000fea0003800000 */
.L_x_5729:
        /* <DEDUP_REMOVED lines=20> */
.L_x_5963:
[----:B------:R-:W-:Y:S01]  /*266b0*/  LOP3.LUT R0, R6, 0x1f, RZ, 0xc0, !PT ;  /* 0x0000001f06007812 */ /* 0x000fe200078ec0ff */
[----:B------:R-:W-:Y:S01]  /*266c0*/  ULDC UR4, c[0x0][0xc3c] ;  /* 0x00030f0000047ab9 */ /* 0x000fe20000000800 */
[----:B------:R-:W-:Y:S01]  /*266d0*/  IMAD.MOV.U32 R8, RZ, RZ, RZ ;  /* 0x000000ffff087224 */ /* 0x000fe200078e00ff */
        /* <DEDUP_REMOVED lines=40> */
.L_x_5967:
        /* <DEDUP_REMOVED lines=12> */
[----:B------:R-:W-:Y:S01]  /*26a20*/  MOV R8, RZ ;  /* 0x000000ff00087202 */ /* 0x000fe20000000f00 */
        /* <DEDUP_REMOVED lines=25> */
[----:B------:R-:W-:-:S07]  /*26bc0*/  MOV R5, R2 ;  /* 0x0000000200057202 */ /* 0x000fce0000000f00 */
.L_x_5965:
        /* <DEDUP_REMOVED lines=12> */
.L_x_5968:
        /* <DEDUP_REMOVED lines=16> */
[----:B------:R-:W-:Y:S01]  /*26d90*/  IMAD R11, R2, R7, RZ ;  /* 0x00000007020b7224 */ /* 0x000fe200078e02ff */
[----:B------:R-:W-:-:S05]  /*26da0*/  MOV R2, RZ ;  /* 0x000000ff00027202 */ /* 0x000fca0000000f00 */
        /* <DEDUP_REMOVED lines=38> */
[----:B------:R-:W-:-:S04]  /*27010*/  @!P1 LOP3.LUT R7, RZ, R8, RZ, 0x33, !PT ;  /* 0x00000008ff079212 */ /* 0x000fc800078e33ff */
[----:B------:R-:W-:Y:S01]  /*27020*/  IADD3 R3, -R7, RZ, RZ ;  /* 0x000000ff07037210 */ /* 0x000fe20007ffe1ff */
[----:B------:R-:W-:-:S04]  /*27030*/  IMAD R7, R8, 0x1000000, R7 ;  /* 0x0100000008077824 */ /* 0x000fc800078e0207 */
[----:B------:R-:W-:-:S04]  /*27040*/  IMAD R8, R8, R3, R10 ;  /* 0x0000000308087224 */ /* 0x000fc800078e020a */
[----:B------:R-:W-:-:S05]  /*27050*/  IMAD R3, R8, 0x10000, R7 ;  /* 0x0001000008037824 */ /* 0x000fca00078e0207 */
[----:B------:R0:W-:Y:S01]  /*27060*/  STL [R1+0x8], R3 ;  /* 0x0000080301007387 */ /* 0x0001e20000100800 */
[----:B------:R-:W-:Y:S05]  /*27070*/  BRA `(.L_x_5970) ;  /* 0x0000000000f47947 */ /* 0x000fea0003800000 */
.L_x_5969:
[----:B-1----:R-:W1:Y:S02]  /*27080*/  LDC.64 R2, c[0x0][0xc90] ;  /* 0x00032400ff027b82 */ /* 0x002e640000000a00 */
        /* <DEDUP_REMOVED lines=14> */
[----:B------:R-:W-:Y:S01]  /*27170*/  IMAD.HI.U32 R2, R2, R13, RZ ;  /* 0x0000000d02027227 */ /* 0x000fe200078e00ff */
[----:B------:R-:W-:-:S05]  /*27180*/  IADD3 R3, RZ, -R3, RZ ;  /* 0x80000003ff037210 */ /* 0x000fca0007ffe0ff */
        /* <DEDUP_REMOVED lines=11> */
[----:B------:R-:W-:Y:S01]  /*27240*/  IMAD R9, R7, R2, RZ ;  /* 0x0000000207097224 */ /* 0x000fe200078e02ff */
[----:B------:R-:W-:-:S03]  /*27250*/  IADD3 R2, -R2, RZ, RZ ;  /* 0x000000ff02027210 */ /* 0x000fc60007ffe1ff */
[----:B------:R-:W-:Y:S02]  /*27260*/  IMAD.MOV R10, RZ, RZ, -R9 ;  /* 0x000000ffff0a7224 */ /* 0x000fe400078e0a09 */
[----:B------:R-:W-:Y:S02]  /*27270*/  IMAD R8, R8, R2, R5 ;  /* 0x0000000208087224 */ /* 0x000fe400078e0205 */
[----:B------:R-:W-:Y:S01]  /*27280*/  IMAD.MOV.U32 R2, RZ, RZ, RZ ;  /* 0x000000ffff027224 */ /* 0x000fe200078e00ff */
[----:B------:R-:W-:Y:S02]  /*27290*/  VIADDMNMX R7, R10, UR5, R7, PT ;  /* 0x000000050a077c46 */ /* 0x000fe4000b800107 */
[----:B------:R-:W-:Y:S02]  /*272a0*/  IADD3 R9, R9, 0x1000000, R8 ;  /* 0x0100000009097810 */ /* 0x000fe40007ffe008 */
        /* <DEDUP_REMOVED lines=20> */
[----:B------:R-:W-:-:S06]  /*273f0*/  @P0 IADD3 R2, R2, 0x1, RZ ;  /* 0x0000000102020810 */ /* 0x000fcc0007ffe0ff */
[----:B------:R-:W-:Y:S01]  /*27400*/  @!P2 IMAD.MOV R2, RZ, RZ, -R2 ;  /* 0x000000ffff02a224 */ /* 0x000fe200078e0a02 */
[----:B------:R-:W-:Y:S01]  /*27410*/  @!P1 LOP3.LUT R2, RZ, R7, RZ, 0x33, !PT ;  /* 0x00000007ff029212 */ /* 0x000fe200078e33ff */
[----:B------:R-:W-:-:S04]  /*27420*/  IMAD.MOV R7, RZ, RZ, -R7 ;  /* 0x000000ffff077224 */ /* 0x000fc800078e0a07 */
[----:B------:R-:W-:-:S05]  /*27430*/  IMAD R3, R2, R7, R9 ;  /* 0x0000000702037224 */ /* 0x000fca00078e0209 */
[----:B------:R1:W-:Y:S02]  /*27440*/  STL [R1+0x8], R3 ;  /* 0x0000080301007387 */ /* 0x0003e40000100800 */
.L_x_5970:
[----:B01----:R-:W-:-:S05]  /*27450*/  LOP3.LUT R3, RZ, R2, RZ, 0x33, !PT ;  /* 0x00000002ff037212 */ /* 0x003fca00078e33ff */
[----:B------:R-:W-:-:S05]  /*27460*/  IMAD.IADD R2, R4, 0x1, R3 ;  /* 0x0000000104027824 */ /* 0x000fca00078e0203 */
[----:B------:R1:W-:Y:S01]  /*27470*/  STL [R1+0x4], R2 ;  /* 0x0000040201007387 */ /* 0x0003e20000100800 */
[----:B------:R-:W-:Y:S05]  /*27480*/  BRA `(.L_x_5971) ;  /* 0x0000000000107947 */ /* 0x000fea0003800000 */
.L_x_5966:
[----:B------:R-:W-:Y:S01]  /*27490*/  IMAD.U32 R2, RZ, RZ, UR6 ;  /* 0x00000006ff027e24 */ /* 0x000fe2000f8e00ff */
[----:B------:R0:W-:Y:S04]  /*274a0*/  STL [R1+0x4], RZ ;  /* 0x000004ff01007387 */ /* 0x0001e80000100800 */
[----:B------:R0:W-:Y:S04]  /*274b0*/  STL [R1+0x8], RZ ;  /* 0x000008ff01007387 */ /* 0x0001e80000100800 */
[----:B------:R0:W-:Y:S02]  /*274c0*/  STL [R1], R2 ;  /* 0x0000000201007387 */ /* 0x0001e40000100800 */
.L_x_5971:
        /* <DEDUP_REMOVED lines=10> */
.L_x_5964:
[----:B--2---:R-:W2:Y:S01]  /*27570*/  LDL R0, [R1+0xc] ;  /* 0x00000c0001007983 */ /* 0x004ea20000100800 */
[----:B------:R-:W-:Y:S01]  /*27580*/  ULDC UR4, c[0x0][0xc3c] ;  /* 0x00030f0000047ab9 */ /* 0x000fe20000000800 */
[----:B------:R-:W-:Y:S02]  /*27590*/  MOV R19, RZ ;  /* 0x000000ff00137202 */ /* 0x000fe40000000f00 */
        /* <DEDUP_REMOVED lines=13> */
[----:B01----:R-:W-:Y:S01]  /*27670*/  IMAD.SHL.U32 R2, R5, 0x8, RZ ;  /* 0x0000000805027824 */ /* 0x003fe200078e00ff */
[----:B------:R-:W-:Y:S01]  /*27680*/  ULDC.64 UR36, c[0x0][0x198] ;  /* 0x0000660000247ab9 */ /* 0x000fe20000000a00 */
        /* <DEDUP_REMOVED lines=33> */
.L_x_6126:
[----:B------:R-:W2:Y:S01]  /*278a0*/  LDL R0, [R1+0xc] ;  /* 0x00000c0001007983 */ /* 0x000ea20000100800 */
[----:B-1----:R-:W2:Y:S01]  /*278b0*/  LDC.64 R2, c[0x0][0xc88] ;  /* 0x00032200ff027b82 */ /* 0x002ea20000000a00 */
[----:B------:R-:W-:Y:S05]  /*278c0*/  YIELD ;  /* 0x0000000000007946 */ /* 0x000fea0003800000 */
[----:B------:R-:W-:Y:S01]  /*278d0*/  ULDC.64 UR4, c[0x0][0xa28] ;  /* 0x00028a0000047ab9 */ /* 0x000fe20000000a00 */
[----:B------:R-:W-:Y:S01]  /*278e0*/  ULDC.64 UR10, c[0x0][0xa18] ;  /* 0x00028600000a7ab9 */ /* 0x000fe20000000a00 */
[----:B------:R-:W-:Y:S01]  /*278f0*/  ISETP.NE.U32.AND P0, PT, RZ, UR4, PT ;  /* 0x00000004ff007c0c */ /* 0x000fe2000bf05070 */
[----:B------:R-:W-:Y:S01]  /*27900*/  ULDC.64 UR6, c[0x0][0xa08] ;  /* 0x0002820000067ab9 */ /* 0x000fe20000000a00 */
[----:B--2---:R-:W-:Y:S01]  /*27910*/  IMAD.WIDE R2, R0, 0x4, R2 ;  /* 0x0000000400027825 */ /* 0x004fe200078e0202 */
[----:B------:R-:W-:-:S04]  /*27920*/  ULDC.64 UR8, c[0x0][0xa10] ;  /* 0x0002840000087ab9 */ /* 0x000fc80000000a00 */
[----:B0-----:R-:W2:Y:S01]  /*27930*/  LDG.E R4, desc[UR60][R2.64] ;  /* 0x0000003c02047981 */ /* 0x001ea2000c1e1900 */
[----:B------:R-:W-:Y:S01]  /*27940*/  ISETP.NE.AND.EX P0, PT, RZ, UR5, PT, P0 ;  /* 0x00000005ff007c0c */ /* 0x000fe2000bf05300 */
[----:B------:R-:W-:Y:S01]  /*27950*/  IMAD.MOV.U32 R0, RZ, RZ, RZ ;  /* 0x000000ffff007224 */ /* 0x000fe200078e00ff */
[----:B------:R-:W-:-:S04]  /*27960*/  ISETP.NE.U32.AND P3, PT, RZ, UR10, PT ;  /* 0x0000000aff007c0c */ /* 0x000fc8000bf65070 */
[----:B------:R-:W-:Y:S01]  /*27970*/  ISETP.NE.AND.EX P3, PT, RZ, UR11, PT, P3 ;  /* 0x0000000bff007c0c */ /* 0x000fe2000bf65330 */
[----:B------:R-:W-:Y:S01]  /*27980*/  IMAD.MOV.U32 R12, RZ, RZ, RZ ;  /* 0x000000ffff0c7224 */ /* 0x000fe200078e00ff */
[----:B--2---:R-:W-:Y:S01]  /*27990*/  SHF.R.S32.HI R5, RZ, 0x1f, R4 ;  /* 0x0000001fff057819 */ /* 0x004fe20000011404 */
[----:B------:R-:W-:-:S04]  /*279a0*/  IMAD.SHL.U32 R15, R4, 0x4, RZ ;  /* 0x00000004040f7824 */ /* 0x000fc800078e00ff */
        /* <DEDUP_REMOVED lines=29> */
[----:B-1----:R-:W-:Y:S01]  /*27b80*/  MOV R12, UR4 ;  /* 0x00000004000c7c02 */ /* 0x002fe20008000f00 */
        /* <DEDUP_REMOVED lines=15> */
[----:B------:R-:W2:Y:S04]  /*27c80*/  LDG.E R12, desc[UR60][R2.64] ;  /* 0x0000003c020c7981 */ /* 0x000ea8000c1e1900 */
[----:B------:R-:W2:Y:S02]  /*27c90*/  LDG.E R2, desc[UR60][R2.64+0x4] ;  /* 0x0000043c02027981 */ /* 0x000ea4000c1e1900 */
[----:B--2--5:R-:W-:-:S05]  /*27ca0*/  IMAD.IADD R13, R2, 0x1, -R12 ;  /* 0x00000001020d7824 */ /* 0x024fca00078e0a0c */
[----:B------:R0:W-:Y:S02]  /*27cb0*/  STL [R1+0x50], R13 ;  /* 0x0000500d01007387 */ /* 0x0001e40000100800 */
.L_x_5973:
        /* <DEDUP_REMOVED lines=14> */
[----:B-1----:R-:W-:-:S04]  /*27da0*/  IADD3 R2, P1, R15, UR4, RZ ;  /* 0x000000040f027c10 */ /* 0x002fc8000ff3e0ff */
[----:B------:R-:W-:-:S05]  /*27db0*/  IADD3.X R3, R14, UR5, RZ, P1, !PT ;  /* 0x000000050e037c10 */ /* 0x000fca0008ffe4ff */
[----:B------:R2:W5:Y:S01]  /*27dc0*/  LDG.E R8, desc[UR60][R2.64] ;  /* 0x0000003c02087981 */ /* 0x000562000c1e1900 */
[----:B------:R-:W-:Y:S05]  /*27dd0*/  BRA `(.L_x_5975) ;  /* 0x0000000000107947 */ /* 0x000fea0003800000 */
.L_x_5974:
[----:B------:R-:W-:Y:S05]  /*27de0*/  @!P2 BRA `(.L_x_5975) ;  /* 0x00000000000ca947 */ /* 0x000fea0003800000 */
[----:B------:R-:W2:Y:S04]  /*27df0*/  LDG.E R8, desc[UR60][R6.64] ;  /* 0x0000003c06087981 */ /* 0x000ea8000c1e1900 */
[----:B------:R-:W2:Y:S02]  /*27e00*/  LDG.E R6, desc[UR60][R6.64+0x4] ;  /* 0x0000043c06067981 */ /* 0x000ea4000c1e1900 */
[----:B--2---:R-:W-:-:S07]  /*27e10*/  IMAD.IADD R8, R6, 0x1, -R8 ;  /* 0x0000000106087824 */ /* 0x004fce00078e0a08 */
.L_x_5975:
[----:B-12---:R-:W2:Y:S01]  /*27e20*/  @P0 LDG.E R2, desc[UR60][R4.64] ;  /* 0x0000003c04020981 */ /* 0x006ea2000c1e1900 */
[----:B------:R-:W1:Y:S03]  /*27e30*/  LDC R3, c[0x0][0x448] ;  /* 0x00011200ff037b82 */ /* 0x000e660000000800 */
[----:B------:R-:W3:Y:S04]  /*27e40*/  LDL R6, [R1+0x4] ;  /* 0x0000040001067983 */ /* 0x000ee80000100800 */
[----:B------:R4:W2:Y:S01]  /*27e50*/  @P0 LDG.E R4, desc[UR60][R4.64+0x4] ;  /* 0x0000043c04040981 */ /* 0x0008a2000c1e1900 */
[----:B-1----:R-:W-:-:S13]  /*27e60*/  ISETP.NE.AND P1, PT, R3, 0x1, PT ;  /* 0x000000010300780c */ /* 0x002fda0003f25270 */
[----:B------:R-:W1:Y:S08]  /*27e70*/  @P1 LDC R3, c[0x0][0x44c] ;  /* 0x00011300ff031b82 */ /* 0x000e700000000800 */
[----:B----4-:R-:W4:Y:S01]  /*27e80*/  @P1 LDC R5, c[0x0][0x450] ;  /* 0x00011400ff051b82 */ /* 0x010f220000000800 */
[----:B-----5:R-:W-:Y:S01]  /*27e90*/  IMAD.IADD R7, R8, 0x1, -R0 ;  /* 0x0000000108077824 */ /* 0x020fe200078e0a00 */
[----:B------:R-:W-:-:S05]  /*27ea0*/  LOP3.LUT R11, R17, 0xff, RZ, 0xc0, !PT ;  /* 0x000000ff110b7812 */ /* 0x000fca00078ec0ff */
[----:B------:R0:W-:Y:S01]  /*27eb0*/  STL [R1+0x60], R11 ;  /* 0x0000600b01007387 */ /* 0x0001e20000100800 */
[----:B------:R-:W-:Y:S01]  /*27ec0*/  BSSY B0, `(.L_x_5976) ;  /* 0x0000034000007945 */ /* 0x000fe20003800000 */
[----:B------:R-:W-:Y:S02]  /*27ed0*/  SHF.R.U32.HI R17, RZ, 0x10, R17 ;  /* 0x00000010ff117819 */ /* 0x000fe40000011611 */
[----:B--2---:R-:W-:Y:S01]  /*27ee0*/  @P0 IADD3 R9, -R2, R4, RZ ;  /* 0x0000000402090210 */ /* 0x004fe20007ffe1ff */
[----:B---3--:R-:W-:-:S04]  /*27ef0*/  IMAD.SHL.U32 R2, R6, 0x80, RZ ;  /* 0x0000008006027824 */ /* 0x008fc800078e00ff */
[----:B------:R-:W-:-:S04]  /*27f00*/  VIADD R2, R2, 0x7f ;  /* 0x0000007f02027836 */ /* 0x000fc80000000000 */
[----:B-1----:R-:W-:-:S04]  /*27f10*/  @P1 IMAD.HI.U32 R0, R2, R3, RZ ;  /* 0x0000000302001227 */ /* 0x002fc800078e00ff */
[----:B------:R-:W-:Y:S01]  /*27f20*/  IMAD.MOV.U32 R4, RZ, RZ, R2 ;  /* 0x000000ffff047224 */ /* 0x000fe200078e0002 */
[----:B----4-:R-:W-:Y:S01]  /*27f30*/  @P1 SHF.R.U32.HI R4, RZ, R5, R0 ;  /* 0x00000005ff041219 */ /* 0x010fe20000011600 */
[----:B------:R-:W-:Y:S02]  /*27f40*/  IMAD.IADD R0, R7, 0x1, R9 ;  /* 0x0000000107007824 */ /* 0x000fe400078e0209 */
[----:B------:R-:W-:-:S03]  /*27f50*/  IMAD.MOV.U32 R2, RZ, RZ, RZ ;  /* 0x000000ffff027224 */ /* 0x000fc600078e00ff */
[C---:B------:R-:W-:Y:S02]  /*27f60*/  IADD3 R3, R0.reuse, 0x6f, RZ ;  /* 0x0000006f00037810 */ /* 0x040fe40007ffe0ff */
[----:B------:R-:W-:-:S03]  /*27f70*/  IADD3 R21, R0, 0x70, -R13 ;  /* 0x0000007000157810 */ /* 0x000fc60007ffe80d */
[----:B------:R-:W-:-:S04]  /*27f80*/  IMAD.HI R5, R3, -0x6db6db6d, R2 ;  /* 0x9249249303057827 */ /* 0x000fc800078e0202 */
[----:B------:R-:W-:-:S04]  /*27f90*/  IMAD.IADD R3, R21, 0x1, R4 ;  /* 0x0000000115037824 */ /* 0x000fc800078e0204 */
[----:B------:R-:W-:Y:S01]  /*27fa0*/  IMAD.HI R2, R3, -0x6db6db6d, R2 ;  /* 0x9249249303027827 */ /* 0x000fe200078e0202 */
[----:B------:R-:W-:-:S04]  /*27fb0*/  SHF.R.U32.HI R20, RZ, 0x1f, R5 ;  /* 0x0000001fff147819 */ /* 0x000fc80000011605 */
[----:B------:R-:W-:Y:S02]  /*27fc0*/  SHF.R.U32.HI R6, RZ, 0x1f, R2 ;  /* 0x0000001fff067819 */ /* 0x000fe40000011602 */
[----:B------:R-:W-:Y:S02]  /*27fd0*/  LEA.HI.SX32 R20, R5, R20, 0x1a ;  /* 0x0000001405147211 */ /* 0x000fe400078fd2ff */
[----:B------:R-:W-:-:S04]  /*27fe0*/  LEA.HI.SX32 R6, R2, R6, 0x1a ;  /* 0x0000000602067211 */ /* 0x000fc800078fd2ff */
[----:B------:R-:W-:-:S04]  /*27ff0*/  VIMNMX R6, R20, R6, PT ;  /* 0x0000000614067248 */ /* 0x000fc80003fe0100 */
[----:B------:R-:W-:Y:S01]  /*28000*/  ISETP.GE.AND P1, PT, R6, 0x1, PT ;  /* 0x000000010600780c */ /* 0x000fe20003f26270 */
[----:B------:R-:W-:-:S12]  /*28010*/  IMAD.MOV.U32 R0, RZ, RZ, RZ ;  /* 0x000000ffff007224 */ /* 0x000fd800078e00ff */
        /* <DEDUP_REMOVED lines=11> */
[----:B------:R-:W-:Y:S01]  /*280d0*/  ISETP.GE.AND P1, PT, R4, RZ, PT ;  /* 0x000000ff0400720c */ /* 0x000fe20003f26270 */
[----:B-1----:R-:W-:-:S04]  /*280e0*/  IMAD.MOV R4, RZ, RZ, -R5 ;  /* 0x000000ffff047224 */ /* 0x002fc800078e0a05 */
[----:B------:R-:W-:Y:S01]  /*280f0*/  IMAD R8, R4, R3, RZ ;  /* 0x0000000304087224 */ /* 0x000fe200078e02ff */
[----:B------:R-:W-:-:S05]  /*28100*/  MOV R4, RZ ;  /* 0x000000ff00047202 */ /* 0x000fca0000000f00 */
        /* <DEDUP_REMOVED lines=15> */
.L_x_5977:
[----:B------:R-:W-:Y:S05]  /*28200*/  BSYNC B0 ;  /* 0x0000000000007941 */ /* 0x000fea0003800000 */
.L_x_5976:
        /* <DEDUP_REMOVED lines=8> */
[----:B------:R-:W-:Y:S02]  /*28290*/  ISETP.GT.AND P1, PT, R2, R0, PT ;  /* 0x000000000200720c */ /* 0x000fe40003f24270 */
[----:B------:R-:W-:-:S05]  /*282a0*/  SHF.R.U32.HI R4, RZ, 0x4, R0 ;  /* 0x00000004ff047819 */ /* 0x000fca0000011600 */
[----:B------:R-:W-:-:S04]  /*282b0*/  IMAD.WIDE.U32 R4, R4, 0x24924925, RZ ;  /* 0x2492492504047825 */ /* 0x000fc800078e00ff */
[----:B------:R-:W-:Y:S02]  /*282c0*/  IMAD.MOV.U32 R9, RZ, RZ, R5 ;  /* 0x000000ffff097224 */ /* 0x000fe400078e0005 */
[----:B------:R-:W-:Y:S02]  /*282d0*/  @P1 VIADD R3, R2, 0x6f ;  /* 0x0000006f02031836 */ /* 0x000fe40000000000 */
[----:B------:R-:W-:Y:S02]  /*282e0*/  @P1 IMAD.MOV.U32 R2, RZ, RZ, RZ ;  /* 0x000000ffff021224 */ /* 0x000fe400078e00ff */
[----:B------:R-:W-:Y:S02]  /*282f0*/  IMAD.MOV.U32 R7, RZ, RZ, R9 ;  /* 0x000000ffff077224 */ /* 0x000fe400078e0009 */
        /* <DEDUP_REMOVED lines=12> */
.L_x_6169:
[----:B-1----:R-:W-:Y:S02]  /*283c0*/  ISETP.NE.AND P0, PT, R14, RZ, PT ;  /* 0x000000ff0e00720c */ /* 0x002fe40003f05270 */
[----:B------:R-:W-:-:S11]  /*283d0*/  PLOP3.LUT P2, PT, PT, PT, PT, 0x8, 0x0 ;  /* 0x000000000000781c */ /* 0x000fd60003f4e170 */
[----:B------:R-:W-:Y:S05]  /*283e0*/  @P0 BRA `(.L_x_5981) ;  /* 0x00000000000c0947 */ /* 0x000fea0003800000 */
[----:B------:R-:W-:-:S03]  /*283f0*/  UMOV UR4, 0xffffffff ;  /* 0xffffffff00047882 */ /* 0x000fc60000000000 */
[----:B------:R-:W-:Y:S05]  /*28400*/  BRA.DIV UR4, `(.L_x_5982) ;  /* 0x0000007e04807947 */ /* 0x000fea000b800000 */
[----:B------:R-:W-:-:S13]  /*28410*/  ELECT P2, URZ, PT ;  /* 0x00000000003f782f */ /* 0x000fda0003840000 */
.L_x_5981:
[----:B0-----:R-:W2:Y:S01]  /*28420*/  LDL R2, [R1+0x64] ;  /* 0x0000640001027983 */ /* 0x001ea20000100800 */
[----:B------:R-:W-:Y:S01]  /*28430*/  BSSY B1, `(.L_x_5983) ;  /* 0x0000008000017945 */ /* 0x000fe20003800000 */
[----:B--2---:R-:W-:-:S05]  /*28440*/  VIADD R2, R2, 0x1 ;  /* 0x0000000102027836 */ /* 0x004fca0000000000 */
[----:B------:R-:W-:-:S04]  /*28450*/  LEA.HI R3, R2, R2, RZ, 0x1 ;  /* 0x0000000202037211 */ /* 0x000fc800078f08ff */
[----:B------:R-:W-:-:S04]  /*28460*/  LOP3.LUT R3, R3, 0xfffffffe, RZ, 0xc0, !PT ;  /* 0xfffffffe03037812 */ /* 0x000fc800078ec0ff */
[----:B------:R-:W-:-:S04]  /*28470*/  IADD3 R2, R2, -R3, RZ ;  /* 0x8000000302027210 */ /* 0x000fc80007ffe0ff */
[----:B------:R-:W-:-:S04]  /*28480*/  SHF.L.U32 R2, R2, 0x1f, RZ ;  /* 0x0000001f02027819 */ /* 0x000fc800000006ff */
[----:B------:R-:W0:Y:S02]  /*28490*/  SYNCS.PHASECHK.TRANS64.TRYWAIT P0, [R18+URZ+0x36820], R2 ;  /* 0x03682002120075a7 */ /* 0x000e24000800017f */
[----:B0-----:R-:W-:Y:S05]  /*284a0*/  @!P0 BRA `(.L_x_5984) ;  /* 0x0000007c007c8947 */ /* 0x001fea0003800000 */
.L_x_6172:
[----:B------:R-:W-:Y:S05]  /*284b0*/  BSYNC B1 ;  /* 0x0000000000017941 */ /* 0x000fea0003800000 */
.L_x_5983:
        /* <DEDUP_REMOVED lines=12> */
.L_x_6173:
[----:B------:R-:W-:Y:S05]  /*28580*/  BSYNC B2 ;  /* 0x0000000000027941 */ /* 0x000fea0003800000 */
.L_x_5987:
        /* <DEDUP_REMOVED lines=8> */
.L_x_5990:
[----:B------:R-:W-:Y:S05]  /*28610*/  BSYNC B2 ;  /* 0x0000000000027941 */ /* 0x000fea0003800000 */
.L_x_5989:
        /* <DEDUP_REMOVED lines=10> */
[----:B--2---:R-:W-:-:S02]  /*286c0*/  IMAD R6, R2, 0xa800, R18 ;  /* 0x0000a80002067824 */ /* 0x004fc400078e0212 */
[----:B------:R-:W-:-:S03]  /*286d0*/  VIADD R2, R5, 0x36890 ;  /* 0x0003689005027836 */ /* 0x000fc60000000000 */
[----:B------:R-:W-:-:S07]  /*286e0*/  IADD3 R4, R6, 0x21400, RZ ;  /* 0x0002140006047810 */ /* 0x000fce0007ffe0ff */
.L_x_5991:
        /* <DEDUP_REMOVED lines=16> */
.L_x_5992:
        /* <DEDUP_REMOVED lines=16> */
.L_x_5993:
        /* <DEDUP_REMOVED lines=13> */
.L_x_6174:
[----:B------:R-:W-:Y:S05]  /*289c0*/  BSYNC B2 ;  /* 0x0000000000027941 */ /* 0x000fea0003800000 */
.L_x_5994:
        /* <DEDUP_REMOVED lines=10> */
.L_x_5997:
[----:B------:R-:W-:Y:S05]  /*28a70*/  BSYNC B2 ;  /* 0x0000000000027941 */ /* 0x000fea0003800000 */
.L_x_5996:
        /* <DEDUP_REMOVED lines=8> */
.L_x_5998:
        /* <DEDUP_REMOVED lines=15> */
.L_x_5999:
        /* <DEDUP_REMOVED lines=15> */
.L_x_6000:
        /* <DEDUP_REMOVED lines=10> */
.L_x_5986:
[----:B------:R-:W-:Y:S05]  /*28d80*/  BSYNC B1 ;  /* 0x0000000000017941 */ /* 0x000fea0003800000 */
.L_x_5985:
[----:B0-----:R-:W2:Y:S04]  /*28d90*/  LDL.LU R2, [R1+0x20] ;  /* 0x0000200001027983 */ /* 0x001ea80000300800 */
        /* <DEDUP_REMOVED lines=12> */
.L_x_6017:
        /* <DEDUP_REMOVED lines=13> */
.L_x_6175:
[----:B------:R-:W-:Y:S05]  /*28f30*/  BSYNC B2 ;  /* 0x0000000000027941 */ /* 0x000fea0003800000 */
.L_x_6003:
[----:B------:R-:W-:Y:S04]  /*28f40*/  BSSY B2, `(.L_x_6005) ;  /* 0x0000008000027945 */ /* 0x000fe80003800000 */
[----:B------:R-:W-:Y:S05]  /*28f50*/  @P1 BRA `(.L_x_6006) ;  /* 0x0000000000181947 */ /* 0x000fea0003800000 */
[----:B------:R-:W2:Y:S02]  /*28f60*/  LDL R2, [R1+0x10] ;  /* 0x0000100001027983 */ /* 0x000ea40000100800 */
[----:B--2---:R-:W-:Y:S01]  /*28f70*/  LOP3.LUT P0, RZ, R2, 0x1, RZ, 0xc0, !PT ;  /* 0x0000000102ff7812 */ /* 0x004fe2000780c0ff */
[----:B------:R-:W-:-:S04]  /*28f80*/  IMAD.MOV.U32 R2, RZ, RZ, 0xa800 ;  /* 0x0000a800ff027424 */ /* 0x000fc800078e00ff */
[----:B------:R1:W-:Y:S08]  /*28f90*/  SYNCS.ARRIVE.TRANS64 RZ, [R6+URZ+0x36890], R2 ;  /* 0x0368900206ff79a7 */ /* 0x0003f0000800003f */
[----:B------:R-:W-:Y:S05]  /*28fa0*/  @!P0 BRA `(.L_x_6006) ;  /* 0x0000000000048947 */ /* 0x000fea0003800000 */
[----:B------:R-:W-:Y:S01]  /*28fb0*/  BPT.TRAP 0x1 ;  /* 0x000000040000795c */ /* 0x000fe20000300000 */
.L_x_6006:
[----:B------:R-:W-:Y:S05]  /*28fc0*/  BSYNC B2 ;  /* 0x0000000000027941 */ /* 0x000fea0003800000 */
.L_x_6005:
        /* <DEDUP_REMOVED lines=10> */
[----:B------:R-:W-:-:S03]  /*29070*/  VIADD R2, R6, 0x36890 ;  /* 0x0003689006027836 */ /* 0x000fc60000000000 */
[----:B------:R-:W-:-:S07]  /*29080*/  IADD3 R8, R4, 0x21400, RZ ;  /* 0x0002140004087810 */ /* 0x000fce0007ffe0ff */
.L_x_6007:
        /* <DEDUP_REMOVED lines=16> */
.L_x_6008:
        /* <DEDUP_REMOVED lines=16> */
.L_x_6009:
        /* <DEDUP_REMOVED lines=13> */
.L_x_6176:
[----:B------:R-:W-:Y:S05]  /*29360*/  BSYNC B2 ;  /* 0x0000000000027941 */ /* 0x000fea0003800000 */
.L_x_6010:
        /* <DEDUP_REMOVED lines=10> */
.L_x_6013:
[----:B------:R-:W-:Y:S05]  /*29410*/  BSYNC B2 ;  /* 0x0000000000027941 */ /* 0x000fea0003800000 */
.L_x_6012:
        /* <DEDUP_REMOVED lines=8> */
.L_x_6014:
        /* <DEDUP_REMOVED lines=15> */
.L_x_6015:
        /* <DEDUP_REMOVED lines=15> */
.L_x_6016:
        /* <DEDUP_REMOVED lines=10> */
.L_x_6002:
[----:B------:R-:W-:Y:S05]  /*29720*/  BSYNC B1 ;  /* 0x0000000000017941 */ /* 0x000fea0003800000 */
.L_x_6001:
[----:B0-----:R-:W2:Y:S04]  /*29730*/  LDL.LU R2, [R1+0x20] ;  /* 0x0000200001027983 */ /* 0x001ea80000300800 */
[----:B------:R-:W3:Y:S01]  /*29740*/  LDL.LU R5, [R1+0x24] ;  /* 0x0000240001057983 */ /* 0x000ee20000300800 */
[----:B--2---:R-:W-:-:S04]  /*29750*/  IADD3 R2, R2, 0x1, RZ ;  /* 0x0000000102027810 */ /* 0x004fc80007ffe0ff */
        /* <DEDUP_REMOVED lines=9> */
.L_x_5979:
[----:B------:R-:W-:Y:S05]  /*297f0*/  BSYNC B0 ;  /* 0x0000000000007941 */ /* 0x000fea0003800000 */
.L_x_5978:
        /* <DEDUP_REMOVED lines=12> */
[----:B-1----:R-:W-:Y:S01]  /*298c0*/  @P0 SHF.R.U32.HI R0, RZ, R3, R2 ;  /* 0x00000003ff000219 */ /* 0x002fe20000011602 */
[----:B------:R-:W-:-:S04]  /*298d0*/  IMAD.MOV.U32 R2, RZ, RZ, RZ ;  /* 0x000000ffff027224 */ /* 0x000fc800078e00ff */
[----:B------:R-:W-:-:S04]  /*298e0*/  IMAD.IADD R3, R21, 0x1, R0 ;  /* 0x0000000115037824 */ /* 0x000fc800078e0200 */
[----:B------:R-:W-:-:S05]  /*298f0*/  IMAD.HI R2, R3, -0x6db6db6d, R2 ;  /* 0x9249249303027827 */ /* 0x000fca00078e0202 */
        /* <DEDUP_REMOVED lines=34> */
.L_x_6019:
[----:B------:R-:W-:Y:S05]  /*29b20*/  BSYNC B0 ;  /* 0x0000000000007941 */ /* 0x000fea0003800000 */
.L_x_6018:
        /* <DEDUP_REMOVED lines=27> */
.L_x_6021:
        /* <DEDUP_REMOVED lines=20> */
.L_x_6024:
[----:B------:R-:W-:Y:S05]  /*29e20*/  BSYNC B6 ;  /* 0x0000000000067941 */ /* 0x000fea0003800000 */
.L_x_6023:
        /* <DEDUP_REMOVED lines=20> */
.L_x_6027:
        /* <DEDUP_REMOVED lines=15> */
.L_x_6026:
[----:B------:R-:W-:Y:S05]  /*2a060*/  BSYNC B6 ;  /* 0x0000000000067941 */ /* 0x000fea0003800000 */
.L_x_6025:
        /* <DEDUP_REMOVED lines=12> */
[----:B-----5:R-:W-:Y:S02]  /*2a130*/  IADD3 R0, R17, -0x1, RZ ;  /* 0xffffffff11007810 */ /* 0x020fe40007ffe0ff */
        /* <DEDUP_REMOVED lines=12> */
.L_x_6179:
        /* <DEDUP_REMOVED lines=11> */
.L_x_6182:
[----:B------:R-:W-:Y:S05]  /*2a2b0*/  @!P6 BRA `(.L_x_6029) ;  /* 0x000000040020e947 */ /* 0x000fea0003800000 */
[----:B------:R-:W-:-:S04]  /*2a2c0*/  ISETP.NE.U32.AND P0, PT, R2, RZ, PT ;  /* 0x000000ff0200720c */ /* 0x000fc80003f05070 */
[----:B------:R-:W-:-:S13]  /*2a2d0*/  ISETP.NE.AND.EX P0, PT, R3, RZ, PT, P0 ;  /* 0x000000ff0300720c */ /* 0x000fda0003f05300 */
[----:B------:R-:W-:Y:S05]  /*2a2e0*/  @!P0 BRA `(.L_x_6031) ;  /* 0x0000000000508947 */ /* 0x000fea0003800000 */
[----:B------:R-:W1:Y:S01]  /*2a2f0*/  LDC R6, c[0x0][0x43c] ;  /* 0x00010f00ff067b82 */ /* 0x000e620000000800 */
[----:B------:R-:W-:Y:S01]  /*2a300*/  IMAD.MOV.U32 R9, RZ, RZ, R0 ;  /* 0x000000ffff097224 */ /* 0x000fe200078e0000 */
[----:B------:R-:W-:-:S03]  /*2a310*/  ULDC.64 UR4, c[0x0][0x428] ;  /* 0x00010a0000047ab9 */ /* 0x000fc60000000a00 */
        /* <DEDUP_REMOVED lines=17> */
.L_x_6031:
[----:B-1----:R-:W2:Y:S01]  /*2a430*/  LDL R2, [R1+0x18] ;  /* 0x0000180001027983 */ /* 0x002ea20000100800 */
[----:B0-----:R-:W-:Y:S02]  /*2a440*/  LEA R0, R19, R18, 0x3 ;  /* 0x0000001213007211 */ /* 0x001fe400078e18ff */
[----:B--2---:R-:W-:-:S04]  /*2a450*/  SHF.L.U32 R2, R2, 0x1f, RZ ;  /* 0x0000001f02027819 */ /* 0x004fc800000006ff */
[----:B------:R-:W0:Y:S02]  /*2a460*/  SYNCS.PHASECHK.TRANS64.TRYWAIT P0, [R0+URZ+0x36840], R2 ;  /* 0x03684002000075a7 */ /* 0x000e24000800017f */
[----:B0-----:R-:W-:Y:S05]  /*2a470*/  @!P0 BRA `(.L_x_6032) ;  /* 0x0000006000408947 */ /* 0x001fea0003800000 */
.L_x_6183:
        /* <DEDUP_REMOVED lines=10> */
.L_x_6033:
        /* <DEDUP_REMOVED lines=34> */
.L_x_6029:
        /* <DEDUP_REMOVED lines=32> */
[----:B------:R-:W-:Y:S01]  /*2a940*/  MOV R13, RZ ;  /* 0x000000ff000d7202 */ /* 0x000fe20000000f00 */
[----:B------:R-:W-:Y:S02]  /*2a950*/  IMAD.U32 R7, RZ, RZ, UR7 ;  /* 0x00000007ff077e24 */ /* 0x000fe4000f8e00ff */
[----:B------:R-:W-:-:S02]  /*2a960*/  IMAD.U32 R10, RZ, RZ, UR8 ;  /* 0x00000008ff0a7e24 */ /* 0x000fc4000f8e00ff */
[----:B------:R-:W-:Y:S02]  /*2a970*/  IMAD.U32 R11, RZ, RZ, UR9 ;  /* 0x00000009ff0b7e24 */ /* 0x000fe4000f8e00ff */
[----:B------:R-:W-:Y:S02]  /*2a980*/  IMAD.MOV.U32 R8, RZ, RZ, 0x70 ;  /* 0x00000070ff087424 */ /* 0x000fe400078e00ff */
[----:B------:R-:W-:-:S07]  /*2a990*/  IMAD.MOV.U32 R12, RZ, RZ, 0x1 ;  /* 0x00000001ff0c7424 */ /* 0x000fce00078e00ff */
[----:B------:R-:W-:-:S07]  /*2a9a0*/  LEPC R20, `(.L_x_6035) ;  /* 0x000000001014794e */ /* 0x000fce0000000000 */
[----:B0-----:R-:W-:Y:S05]  /*2a9b0*/  CALL.ABS.NOINC R2 ;  /* 0x0000000002007343 */ /* 0x001fea0003c00000 */
.L_x_6035:
[----:B------:R-:W-:Y:S05]  /*2a9c0*/  BSYNC B6 ;  /* 0x0000000000067941 */ /* 0x000fea0003800000 */
.L_x_6034:
        /* <DEDUP_REMOVED lines=15> */
[----:B------:R-:W-:Y:S02]  /*2aac0*/  LOP3.LUT R8, R8, 0x38, RZ, 0xc0, !PT ;  /* 0x0000003808087812 */ /* 0x000fe400078ec0ff */
[----:B------:R-:W-:Y:S01]  /*2aad0*/  LOP3.LUT R9, R9, 0x80, RZ, 0xfc, !PT ;  /* 0x0000008009097812 */ /* 0x000fe200078efcff */
[----:B---3--:R-:W-:Y:S02]  /*2aae0*/  IMAD.MOV.U32 R3, RZ, RZ, R4 ;  /* 0x000000ffff037224 */ /* 0x008fe400078e0004 */
        /* <DEDUP_REMOVED lines=45> */
[----:B------:R-:W-:-:S05]  /*2adc0*/  SHF.R.U32.HI R11, RZ, 0x3, R11 ;  /* 0x00000003ff0b7819 */ /* 0x000fca000001160b */
[----:B------:R-:W-:-:S04]  /*2add0*/  IMAD R0, R10, 0x80, R11 ;  /* 0x000000800a007824 */ /* 0x000fc800078e020b */
[----:B------:R-:W-:Y:S02]  /*2ade0*/  VIADD R5, R0, 0x10 ;  /* 0x0000001000057836 */ /* 0x000fe40000000000 */
[----:B--2---:R-:W-:Y:S02]  /*2adf0*/  IMAD R2, R6, R7, RZ ;  /* 0x0000000706027224 */ /* 0x004fe400078e02ff */
[----:B------:R-:W0:Y:S04]  /*2ae00*/  SHFL.IDX PT, R7, R4, RZ, 0x181f ;  /* 0x00181fff04077589 */ /* 0x000e2800000e0000 */
[----:B------:R-:W1:Y:S01]  /*2ae10*/  SHFL.IDX PT, R6, R3, RZ, 0x181f ;  /* 0x00181fff03067589 */ /* 0x000e6200000e0000 */
[----:B------:R-:W-:-:S13]  /*2ae20*/  ISETP.GE.AND P2, PT, R0, R2, PT ;  /* 0x000000020000720c */ /* 0x000fda0003f46270 */
[----:B0-----:R-:W-:-:S04]  /*2ae30*/  @!P2 LEA R7, P4, R8, R7, 0x1 ;  /* 0x000000070807a211 */ /* 0x001fc800078808ff */
[----:B-1----:R-:W-:-:S04]  /*2ae40*/  @!P2 IADD3.X R6, RZ, R6, RZ, P4, !PT ;  /* 0x00000006ff06a210 */ /* 0x002fc800027fe4ff */
        /* <DEDUP_REMOVED lines=68> */
[----:B------:R-:W-:Y:S02]  /*2b290*/  @!P2 MOV R6, R5 ;  /* 0x000000050006a202 */ /* 0x000fe40000000f00 */
[----:B------:R1:W2:Y:S04]  /*2b2a0*/  SHFL.IDX PT, R5, R3, 0x7, 0x181f ;  /* 0x00f81f0003057f89 */ /* 0x0002a800000e0000 */
[----:B------:R1:W-:Y:S04]  /*2b2b0*/  @!P2 LDGSTS.E.BYPASS.LTC128B.128 [R9+0x18400], desc[UR60][R6.64], !P3 ;  /* 0x184000000609afae */ /* 0x0003e8000d901d7c */
[----:B------:R1:W-:Y:S04]  /*2b2c0*/  @!P2 LDGSTS.E.BYPASS.LTC128B.128 [R9+0x1c400], desc[UR60][R6.64+0x80], !P0 ;  /* 0x1c4000800609afae */ /* 0x0003e8000c101d7c */
[----:B------:R1:W-:Y:S04]  /*2b2d0*/  @!P2 LDGSTS.E.BYPASS.LTC128B.128 [R9+0x20400], desc[UR60][R6.64+0x100], !P1 ;  /* 0x204001000609afae */ /* 0x0003e8000c901d7c */
[----:B------:R1:W3:Y:S02]  /*2b2e0*/  SHFL.IDX PT, R3, R4, 0x7, 0x181f ;  /* 0x00f81f0004037f89 */ /* 0x0002e400000e0000 */
.L_x_6200:
[----:B------:R-:W-:Y:S01]  /*2b2f0*/  VIADD R0, R0, 0x70 ;  /* 0x0000007000007836 */ /* 0x000fe20000000000 */
[----:B------:R-:W-:Y:S04]  /*2b300*/  BSSY B0, `(.L_x_6037) ;  /* 0x000000c000007945 */ /* 0x000fe80003800000 */
[----:B------:R-:W-:-:S13]  /*2b310*/  ISETP.GE.AND P2, PT, R0, R2, PT ;  /* 0x000000020000720c */ /* 0x000fda0003f46270 */
[----:B------:R-:W-:Y:S05]  /*2b320*/  @P2 BRA `(.L_x_6038) ;  /* 0x0000000000242947 */ /* 0x000fea0003800000 */
[----:B-1----:R-:W4:Y:S01]  /*2b330*/  LDL R4, [R1+0x30] ;  /* 0x0000300001047983 */ /* 0x002f220000100800 */
[----:B---3--:R-:W-:-:S05]  /*2b340*/  LEA R2, P2, R8, R3, 0x1 ;  /* 0x0000000308027211 */ /* 0x008fca00078408ff */
[----:B--2---:R-:W-:-:S05]  /*2b350*/  IMAD.X R3, RZ, RZ, R5, P2 ;  /* 0x000000ffff037224 */ /* 0x004fca00010e0605 */
[----:B------:R-:W-:Y:S01]  /*2b360*/  @!PT LDS RZ, [RZ] ;  /* 0x00000000fffff984 */ /* 0x000fe20000000800 */
[----:B------:R-:W-:Y:S01]  /*2b370*/  @!PT LDS RZ, [RZ] ;  /* 0x00000000fffff984 */ /* 0x000fe20000000800 */
[----:B------:R-:W-:Y:S01]  /*2b380*/  @!PT LDS RZ, [RZ] ;  /* 0x00000000fffff984 */ /* 0x000fe20000000800 */
[----:B----4-:R4:W-:Y:S04]  /*2b390*/  LDGSTS.E.BYPASS.LTC128B.128 [R4+0x18c00], desc[UR60][R2.64], !P3 ;  /* 0x18c0000002047fae */ /* 0x0109e8000d901d7c */
[----:B------:R4:W-:Y:S04]  /*2b3a0*/  LDGSTS.E.BYPASS.LTC128B.128 [R4+0x1cc00], desc[UR60][R2.64+0x80], !P0 ;  /* 0x1cc0008002047fae */ /* 0x0009e8000c101d7c */
[----:B------:R4:W-:Y:S02]  /*2b3b0*/  LDGSTS.E.BYPASS.LTC128B.128 [R4+0x20c00], desc[UR60][R2.64+0x100], !P1 ;  /* 0x20c0010002047fae */ /* 0x0009e4000c901d7c */
.L_x_6038:
[----:B------:R-:W-:Y:S05]  /*2b3c0*/  BSYNC B0 ;  /* 0x0000000000007941 */ /* 0x000fea0003800000 */
.L_x_6037:
[----:B------:R-:W-:Y:S01]  /*2b3d0*/  NOP ;  /* 0x0000000000007918 */ /* 0x000fe20000000000 */
[----:B------:R-:W-:-:S13]  /*2b3e0*/  PLOP3.LUT P0, PT, PT, PT, PT, 0x80, 0x0 ;  /* 0x000000000000781c */ /* 0x000fda0003f0f070 */
.L_x_6039:
        /* <DEDUP_REMOVED lines=18> */
.L_x_6201:
[----:B------:R-:W-:Y:S05]  /*2b510*/  BSYNC B0 ;  /* 0x0000000000007941 */ /* 0x000fea0003800000 */
.L_x_6040:
[----:B------:R-:W4:Y:S04]  /*2b520*/  LDL R2, [R1+0x48] ;  /* 0x0000480001027983 */ /* 0x000f280000100800 */
[----:B-1-3--:R-:W3:Y:S01]  /*2b530*/  LDL R3, [R1+0x34] ;  /* 0x0000340001037983 */ /* 0x00aee20000100800 */
[----:B------:R-:W-:Y:S01]  /*2b540*/  BSSY B0, `(.L_x_6042) ;  /* 0x0000249000007945 */ /* 0x000fe20003800000 */
[----:B----4-:R-:W-:-:S05]  /*2b550*/  VIADD R0, R2, 0xfffffffe ;  /* 0xfffffffe02007836 */ /* 0x010fca0000000000 */
[----:B---3--:R-:W-:-:S13]  /*2b560*/  ISETP.GE.AND P0, PT, R0, R3, PT ;  /* 0x000000030000720c */ /* 0x008fda0003f06270 */
[----:B------:R-:W-:Y:S05]  /*2b570*/  @!P0 BRA `(.L_x_6043) ;  /* 0x0000002400148947 */ /* 0x000fea0003800000 */
[----:B------:R-:W3:Y:S04]  /*2b580*/  LDL.LU R2, [R1+0x60] ;  /* 0x0000600001027983 */ /* 0x000ee80000300800 */
[----:B--2---:R-:W2:Y:S04]  /*2b590*/  LDL.LU R5, [R1+0x44] ;  /* 0x0000440001057983 */ /* 0x004ea80000300800 */
[----:B------:R-:W0:Y:S01]  /*2b5a0*/  LDL.LU R4, [R1+0x40] ;  /* 0x0000400001047983 */ /* 0x000e220000300800 */
[----:B------:R-:W-:Y:S01]  /*2b5b0*/  BSSY B2, `(.L_x_6044) ;  /* 0x00000c7000027945 */ /* 0x000fe20003800000 */
[----:B---3--:R-:W-:-:S05]  /*2b5c0*/  IADD3 R2, R2, 0x1, RZ ;  /* 0x0000000102027810 */ /* 0x008fca0007ffe0ff */
[----:B--2---:R-:W-:-:S05]  /*2b5d0*/  IMAD R2, R2, R5, RZ ;  /* 0x0000000502027224 */ /* 0x004fca00078e02ff */
[----:B0-----:R-:W-:Y:S02]  /*2b5e0*/  VIMNMX R6, R4, R2, PT ;  /* 0x0000000204067248 */ /* 0x001fe40003fe0100 */
        /* <DEDUP_REMOVED lines=41> */
.L_x_6048:
[----:B------:R-:W-:Y:S01]  /*2b880*/  IMAD R3, R8, 0x8, R18 ;  /* 0x0000000808037824 */ /* 0x000fe200078e0212 */
[----:B------:R-:W-:Y:S01]  /*2b890*/  SHF.L.U32 R2, R10, 0x1f, RZ ;  /* 0x0000001f0a027819 */ /* 0x000fe200000006ff */
[----:B------:R-:W-:Y:S03]  /*2b8a0*/  BSSY B3, `(.L_x_6049) ;  /* 0x0000003000037945 */ /* 0x000fe60003800000 */
[----:B------:R-:W1:Y:S02]  /*2b8b0*/  SYNCS.PHASECHK.TRANS64.TRYWAIT P0, [R3+URZ+0x36840], R2 ;  /* 0x03684002030075a7 */ /* 0x000e64000800017f */
[----:B-1----:R-:W-:Y:S05]  /*2b8c0*/  @!P0 BRA `(.L_x_6050) ;  /* 0x0000005800388947 */ /* 0x002fea0003800000 */
.L_x_6202:
[----:B------:R-:W-:Y:S05]  /*2b8d0*/  BSYNC B3 ;  /* 0x0000000000037941 */ /* 0x000fea0003800000 */
.L_x_6049:
        /* <DEDUP_REMOVED lines=11> */
.L_x_6052:
[----:B------:R-:W-:Y:S05]  /*2b990*/  BSYNC B3 ;  /* 0x0000000000037941 */ /* 0x000fea0003800000 */
.L_x_6051:
[----:B-1----:R-:W2:Y:S01]  /*2b9a0*/  LDL R2, [R1+0x1c] ;  /* 0x00001c0001027983 */ /* 0x002ea20000100800 */
[----:B------:R-:W-:Y:S01]  /*2b9b0*/  IMAD.MOV.U32 R11, RZ, RZ, RZ ;  /* 0x000000ffff0b7224 */ /* 0x000fe200078e00ff */
[----:B------:R-:W-:Y:S01]  /*2b9c0*/  UIADD3 UR4, UP0, UR36, 0x370, URZ ;  /* 0x0000037024047890 */ /* 0x000fe2000ff1e03f */
[----:B------:R-:W-:Y:S01]  /*2b9d0*/  IMAD R7, R8, 0xa800, R18 ;  /* 0x0000a80008077824 */ /* 0x000fe200078e0212 */
[----:B------:R-:W-:Y:S01]  /*2b9e0*/  PLOP3.LUT P0, PT, PT, PT, PT, 0x80, 0x0 ;  /* 0x000000000000781c */ /* 0x000fe20003f0f070 */
[----:B------:R-:W-:Y:S01]  /*2b9f0*/  VIADD R3, R3, 0x36830 ;  /* 0x0003683003037836 */ /* 0x000fe20000000000 */
[----:B------:R-:W-:Y:S01]  /*2ba00*/  R2UR UR10, R11 ;  /* 0x000000000b0a72ca */ /* 0x000fe200000e0000 */
[----:B------:R-:W-:Y:S01]  /*2ba10*/  UIADD3.X UR5, URZ, UR37, URZ, UP0, !UPT ;  /* 0x000000253f057290 */ /* 0x000fe200087fe43f */
[----:B------:R-:W-:Y:S01]  /*2ba20*/  IADD3 R5, R7, 0x21400, RZ ;  /* 0x0002140007057810 */ /* 0x000fe20007ffe0ff */
[----:B------:R-:W-:Y:S01]  /*2ba30*/  UMOV UR6, 0x0 ;  /* 0x0000000000067882 */ /* 0x000fe20000000000 */
[----:B------:R-:W-:Y:S01]  /*2ba40*/  UMOV UR7, 0x14f00000 ;  /* 0x14f0000000077882 */ /* 0x000fe20000000000 */
[----:B--2---:R-:W-:-:S10]  /*2ba50*/  IMAD R2, R0, 0x70, R2 ;  /* 0x0000007000027824 */ /* 0x004fd400078e0202 */
.L_x_6053:
        /* <DEDUP_REMOVED lines=16> */
.L_x_6054:
        /* <DEDUP_REMOVED lines=16> */
.L_x_6055:
        /* <DEDUP_REMOVED lines=16> */
.L_x_6203:
[----:B------:R-:W-:Y:S05]  /*2bd60*/  BSYNC B3 ;  /* 0x0000000000037941 */ /* 0x000fea0003800000 */
.L_x_6056:
[----:B------:R-:W1:Y:S01]  /*2bd70*/  S2R R5, SR_TID.X ;  /* 0x0000000000057919 */ /* 0x000e620000002100 */
[----:B------:R-:W-:-:S04]  /*2bd80*/  UPRMT UR4, UR38, 0x9910, URZ ;  /* 0x0000991026047896 */ /* 0x000fc8000800003f */
[----:B------:R-:W-:Y:S01]  /*2bd90*/  UISETP.NE.AND UP0, UPT, UR4, 0x2, UPT ;  /* 0x000000020400788c */ /* 0x000fe2000bf05270 */
[----:B-1----:R-:W-:-:S04]  /*2bda0*/  LOP3.LUT R5, R5, 0x7f, RZ, 0xc0, !PT ;  /* 0x0000007f05057812 */ /* 0x002fc800078ec0ff */
[----:B------:R-:W-:-:S13]  /*2bdb0*/  ISETP.NE.AND P0, PT, R5, RZ, PT ;  /* 0x000000ff0500720c */ /* 0x000fda0003f05270 */
[----:B0-----:R-:W-:-:S04]  /*2bdc0*/  @!P0 MOV R3, 0xa800 ;  /* 0x0000a80000038802 */ /* 0x001fc80000000f00 */
[----:B------:R0:W-:Y:S01]  /*2bdd0*/  @!P0 SYNCS.ARRIVE.TRANS64 RZ, [R2+URZ+0x36850], R3 ;  /* 0x0368500302ff89a7 */ /* 0x0001e2000800003f */
[----:B------:R-:W-:-:S13]  /*2bde0*/  PLOP3.LUT P0, PT, PT, PT, UP0, 0x80, 0x0 ;  /* 0x000000000000781c */ /* 0x000fda0003f0f008 */
[----:B0-----:R-:W-:Y:S05]  /*2bdf0*/  @P0 BRA `(.L_x_6058) ;  /* 0x0000000000040947 */ /* 0x001fea0003800000 */
[----:B------:R-:W-:Y:S01]  /*2be00*/  BPT.TRAP 0x1 ;  /* 0x000000040000795c */ /* 0x000fe20000300000 */
.L_x_6058:
[----:B------:R-:W2:Y:S01]  /*2be10*/  LDL R3, [R1+0x10] ;  /* 0x0000100001037983 */ /* 0x000ea20000100800 */
[----:B------:R-:W-:Y:S01]  /*2be20*/  BSSY B3, `(.L_x_6059) ;  /* 0x0000004000037945 */ /* 0x000fe20003800000 */
[----:B--2---:R-:W-:-:S13]  /*2be30*/  LOP3.LUT P0, RZ, R3, 0x8, RZ, 0xc0, !PT ;  /* 0x0000000803ff7812 */ /* 0x004fda000780c0ff */
[----:B------:R-:W-:Y:S05]  /*2be40*/  @P0 BRA `(.L_x_6060) ;  /* 0x0000000000040947 */ /* 0x000fea0003800000 */
[----:B------:R-:W-:Y:S01]  /*2be50*/  BPT.TRAP 0x1 ;  /* 0x000000040000795c */ /* 0x000fe20000300000 */
.L_x_6060:
[----:B------:R-:W-:Y:S05]  /*2be60*/  BSYNC B3 ;  /* 0x0000000000037941 */ /* 0x000fea0003800000 */
.L_x_6059:
        /* <DEDUP_REMOVED lines=12> */
.L_x_6061:
        /* <DEDUP_REMOVED lines=15> */
.L_x_6062:
        /* <DEDUP_REMOVED lines=15> */
.L_x_6063:
        /* <DEDUP_REMOVED lines=12> */
.L_x_6047:
[----:B------:R-:W-:Y:S05]  /*2c1d0*/  BSYNC B1 ;  /* 0x0000000000017941 */ /* 0x000fea0003800000 */
.L_x_6046:
[----:B0-----:R-:W2:Y:S01]  /*2c1e0*/  LDL.LU R0, [R1+0x48] ;  /* 0x0000480001007983 */ /* 0x001ea20000300800 */
[----:B------:R-:W-:-:S03]  /*2c1f0*/  IMAD.MOV.U32 R19, RZ, RZ, R8 ;  /* 0x000000ffff137224 */ /* 0x000fc600078e0008 */
[----:B------:R0:W-:Y:S02]  /*2c200*/  STL [R1+0x18], R10 ;  /* 0x0000180a01007387 */ /* 0x0001e40000100800 */
[----:B0-2---:R-:W-:-:S07]  /*2c210*/  IADD3 R0, R0, -0x3, RZ ;  /* 0xfffffffd00007810 */ /* 0x005fce0007ffe0ff */
.L_x_6045:
[----:B------:R-:W-:Y:S05]  /*2c220*/  BSYNC B2 ;  /* 0x0000000000027941 */ /* 0x000fea0003800000 */
.L_x_6044:
[----:B------:R-:W-:Y:S01]  /*2c230*/  VIADD R9, R9, 0xfffffffe ;  /* 0xfffffffe09097836 */ /* 0x000fe20000000000 */
[----:B------:R-:W-:-:S04]  /*2c240*/  LOP3.LUT R6, RZ, R6, RZ, 0x33, !PT ;  /* 0x00000006ff067212 */ /* 0x000fc800078e33ff */
[----:B------:R-:W-:-:S13]  /*2c250*/  ISETP.NE.AND P0, PT, R9, R6, PT ;  /* 0x000000060900720c */ /* 0x000fda0003f05270 */
[----:B------:R-:W-:Y:S05]  /*2c260*/  @!P0 BRA `(.L_x_6043) ;  /* 0x0000001400d88947 */ /* 0x000fea0003800000 */
[----:B------:R-:W-:-:S07]  /*2c270*/  IMAD.MOV.U32 R9, RZ, RZ, R17 ;  /* 0x000000ffff097224 */ /* 0x000fce00078e0011 */
.L_x_6100:
        /* <DEDUP_REMOVED lines=22> */
[----:B0-----:R-:W-:Y:S01]  /*2c3e0*/  @P0 IMAD.HI.U32 R6, R0, R2, RZ ;  /* 0x0000000200060227 */ /* 0x001fe200078e00ff */
[----:B------:R-:W-:-:S04]  /*2c3f0*/  MOV R2, R0 ;  /* 0x0000000000027202 */ /* 0x000fc80000000f00 */
        /* <DEDUP_REMOVED lines=11> */
.L_x_6066:
[----:B------:R-:W-:Y:S01]  /*2c4b0*/  IMAD R3, R4, 0x8, R18 ;  /* 0x0000000804037824 */ /* 0x000fe200078e0212 */
[----:B------:R-:W-:Y:S01]  /*2c4c0*/  SHF.L.U32 R2, R5, 0x1f, RZ ;  /* 0x0000001f05027819 */ /* 0x000fe200000006ff */
[----:B------:R-:W-:Y:S03]  /*2c4d0*/  BSSY B2, `(.L_x_6067) ;  /* 0x0000003000027945 */ /* 0x000fe60003800000 */
[----:B------:R-:W1:Y:S02]  /*2c4e0*/  SYNCS.PHASECHK.TRANS64.TRYWAIT P0, [R3+URZ+0x36840], R2 ;  /* 0x03684002030075a7 */ /* 0x000e64000800017f */
[----:B-1----:R-:W-:Y:S05]  /*2c4f0*/  @!P0 BRA `(.L_x_6068) ;  /* 0x0000004c00548947 */ /* 0x002fea0003800000 */
.L_x_6204:
[----:B------:R-:W-:Y:S05]  /*2c500*/  BSYNC B2 ;  /* 0x0000000000027941 */ /* 0x000fea0003800000 */
.L_x_6067:
        /* <DEDUP_REMOVED lines=11> */
.L_x_6070:
[----:B------:R-:W-:Y:S05]  /*2c5c0*/  BSYNC B2 ;  /* 0x0000000000027941 */ /* 0x000fea0003800000 */
.L_x_6069:
        /* <DEDUP_REMOVED lines=12> */
.L_x_6071:
        /* <DEDUP_REMOVED lines=16> */
.L_x_6072:
        /* <DEDUP_REMOVED lines=16> */
.L_x_6073:
        /* <DEDUP_REMOVED lines=16> */
.L_x_6205:
[----:B------:R-:W-:Y:S05]  /*2c990*/  BSYNC B2 ;  /* 0x0000000000027941 */ /* 0x000fea0003800000 */
.L_x_6074:
        /* <DEDUP_REMOVED lines=10> */
.L_x_6076:
[----:B------:R-:W2:Y:S01]  /*2ca40*/  LDL R3, [R1+0x10] ;  /* 0x0000100001037983 */ /* 0x000ea20000100800 */
[----:B------:R-:W-:Y:S01]  /*2ca50*/  BSSY B2, `(.L_x_6077) ;  /* 0x0000004000027945 */ /* 0x000fe20003800000 */
[----:B--2---:R-:W-:-:S13]  /*2ca60*/  LOP3.LUT P0, RZ, R3, 0x8, RZ, 0xc0, !PT ;  /* 0x0000000803ff7812 */ /* 0x004fda000780c0ff */
[----:B------:R-:W-:Y:S05]  /*2ca70*/  @P0 BRA `(.L_x_6078) ;  /* 0x0000000000040947 */ /* 0x000fea0003800000 */
[----:B------:R-:W-:Y:S01]  /*2ca80*/  BPT.TRAP 0x1 ;  /* 0x000000040000795c */ /* 0x000fe20000300000 */
.L_x_6078:
[----:B------:R-:W-:Y:S05]  /*2ca90*/  BSYNC B2 ;  /* 0x0000000000027941 */ /* 0x000fea0003800000 */
.L_x_6077:
        /* <DEDUP_REMOVED lines=12> */
.L_x_6079:
        /* <DEDUP_REMOVED lines=15> */
.L_x_6080:
        /* <DEDUP_REMOVED lines=15> */
.L_x_6081:
        /* <DEDUP_REMOVED lines=12> */
.L_x_6065:
[----:B------:R-:W-:Y:S05]  /*2ce00*/  BSYNC B1 ;  /* 0x0000000000017941 */ /* 0x000fea0003800000 */
.L_x_6064:
        /* <DEDUP_REMOVED lines=35> */
.L_x_6084:
[----:B------:R-:W-:Y:S01]  /*2d040*/  IMAD R3, R19, 0x8, R18 ;  /* 0x0000000813037824 */ /* 0x000fe200078e0212 */
[----:B------:R-:W-:Y:S01]  /*2d050*/  SHF.L.U32 R2, R10, 0x1f, RZ ;  /* 0x0000001f0a027819 */ /* 0x000fe200000006ff */
[----:B------:R-:W-:Y:S03]  /*2d060*/  BSSY B2, `(.L_x_6085) ;  /* 0x0000003000027945 */ /* 0x000fe60003800000 */
[----:B------:R-:W2:Y:S02]  /*2d070*/  SYNCS.PHASECHK.TRANS64.TRYWAIT P0, [R3+URZ+0x36840], R2 ;  /* 0x03684002030075a7 */ /* 0x000ea4000800017f */
[----:B--2---:R-:W-:Y:S05]  /*2d080*/  @!P0 BRA `(.L_x_6086) ;  /* 0x0000004000988947 */ /* 0x004fea0003800000 */
.L_x_6206:
[----:B------:R-:W-:Y:S05]  /*2d090*/  BSYNC B2 ;  /* 0x0000000000027941 */ /* 0x000fea0003800000 */
.L_x_6085:
        /* <DEDUP_REMOVED lines=11> */
.L_x_6088:
[----:B------:R-:W-:Y:S05]  /*2d150*/  BSYNC B2 ;  /* 0x0000000000027941 */ /* 0x000fea0003800000 */
.L_x_6087:
        /* <DEDUP_REMOVED lines=12> */
.L_x_6089:
        /* <DEDUP_REMOVED lines=16> */
.L_x_6090:
        /* <DEDUP_REMOVED lines=16> */
.L_x_6091:
        /* <DEDUP_REMOVED lines=15> */
.L_x_6207:
[----:B------:R-:W-:Y:S05]  /*2d510*/  BSYNC B2 ;  /* 0x0000000000027941 */ /* 0x000fea0003800000 */
.L_x_6092:
        /* <DEDUP_REMOVED lines=10> */
.L_x_6094:
[----:B------:R-:W2:Y:S01]  /*2d5c0*/  LDL R3, [R1+0x10] ;  /* 0x0000100001037983 */ /* 0x000ea20000100800 */
[----:B------:R-:W-:Y:S01]  /*2d5d0*/  BSSY B2, `(.L_x_6095) ;  /* 0x0000004000027945 */ /* 0x000fe20003800000 */
[----:B--2---:R-:W-:-:S13]  /*2d5e0*/  LOP3.LUT P0, RZ, R3, 0x8, RZ, 0xc0, !PT ;  /* 0x0000000803ff7812 */ /* 0x004fda000780c0ff */
[----:B------:R-:W-:Y:S05]  /*2d5f0*/  @P0 BRA `(.L_x_6096) ;  /* 0x0000000000040947 */ /* 0x000fea0003800000 */
[----:B------:R-:W-:Y:S01]  /*2d600*/  BPT.TRAP 0x1 ;  /* 0x000000040000795c */ /* 0x000fe20000300000 */
.L_x_6096:
[----:B------:R-:W-:Y:S05]  /*2d610*/  BSYNC B2 ;  /* 0x0000000000027941 */ /* 0x000fea0003800000 */
.L_x_6095:
        /* <DEDUP_REMOVED lines=12> */
.L_x_6097:
        /* <DEDUP_REMOVED lines=15> */
.L_x_6098:
        /* <DEDUP_REMOVED lines=15> */
.L_x_6099:
        /* <DEDUP_REMOVED lines=12> */
.L_x_6083:
[----:B------:R-:W-:Y:S05]  /*2d980*/  BSYNC B1 ;  /* 0x0000000000017941 */ /* 0x000fea0003800000 */
.L_x_6082:
[----:B------:R-:W2:Y:S01]  /*2d990*/  LDL R2, [R1+0x34] ;  /* 0x0000340001027983 */ /* 0x000ea20000100800 */
[----:B------:R-:W-:Y:S01]  /*2d9a0*/  VIADD R0, R0, 0xfffffffe ;  /* 0xfffffffe00007836 */ /* 0x000fe20000000000 */
[----:B--2---:R-:W-:-:S13]  /*2d9b0*/  ISETP.GT.AND P0, PT, R6, R2, PT ;  /* 0x000000020600720c */ /* 0x004fda0003f04270 */
[----:B------:R-:W-:Y:S05]  /*2d9c0*/  @P0 BRA `(.L_x_6100) ;  /* 0xffffffe8002c0947 */ /* 0x000fea000383ffff */
.L_x_6043:
[----:B------:R-:W-:Y:S05]  /*2d9d0*/  BSYNC B0 ;  /* 0x0000000000007941 */ /* 0x000fea0003800000 */
.L_x_6042:
[----:B------:R-:W3:Y:S01]  /*2d9e0*/  S2R R2, SR_TID.X ;  /* 0x0000000000027919 */ /* 0x000ee20000002100 */
[----:B------:R-:W-:Y:S01]  /*2d9f0*/  BSSY B0, `(.L_x_6101) ;  /* 0x0000011000007945 */ /* 0x000fe20003800000 */
[----:B---3--:R-:W-:-:S04]  /*2da00*/  LOP3.LUT R2, R2, 0x7f, RZ, 0xc0, !PT ;  /* 0x0000007f02027812 */ /* 0x008fc800078ec0ff */
[----:B------:R-:W-:-:S13]  /*2da10*/  ISETP.NE.AND P0, PT, R2, RZ, PT ;  /* 0x000000ff0200720c */ /* 0x000fda0003f05270 */
[----:B------:R-:W-:Y:S05]  /*2da20*/  @P0 BRA `(.L_x_6102) ;  /* 0x0000000000340947 */ /* 0x000fea0003800000 */
[----:B------:R-:W3:Y:S01]  /*2da30*/  S2R R2, SR_LANEID ;  /* 0x0000000000027919 */ /* 0x000ee20000000000 */
[----:B------:R-:W-:Y:S01]  /*2da40*/  VOTEU.ANY UR4, UPT, PT ;  /* 0x0000000000047886 */ /* 0x000fe200038e0100 */
[----:B--2---:R-:W2:Y:S01]  /*2da50*/  LDC.64 R4, c[0x0][0xc60] ;  /* 0x00031800ff047b82 */ /* 0x004ea20000000a00 */
[----:B------:R-:W3:Y:S02]  /*2da60*/  FLO.U32 R0, UR4 ;  /* 0x0000000400007d00 */ /* 0x000ee400080e0000 */
[----:B---3--:R-:W-:-:S06]  /*2da70*/  ISETP.EQ.U32.AND P0, PT, R0, R2, PT ;  /* 0x000000020000720c */ /* 0x008fcc0003f02070 */
[----:B------:R-:W2:Y:S07]  /*2da80*/  POPC R2, UR4 ;  /* 0x0000000400027d09 */ /* 0x000eae0008000000 */
[----:B--2---:R-:W2:Y:S04]  /*2da90*/  @P0 ATOMG.E.ADD.STRONG.GPU PT, R2, desc[UR60][R4.64], R2 ;  /* 0x00000002040209a8 */ /* 0x004ea800081ee1fc */
[----:B--2---:R2:W3:Y:S02]  /*2daa0*/  SHFL.IDX PT, R2, R2, R0, 0x1f ;  /* 0x00001f0002027589 */ /* 0x0044e400000e0000 */
[----:B--2---:R-:W2:Y:S02]  /*2dab0*/  S2R R0, SR_LTMASK ;  /* 0x0000000000007919 */ /* 0x004ea40000003900 */
[----:B--2---:R-:W-:-:S06]  /*2dac0*/  LOP3.LUT R0, R0, UR4, RZ, 0xc0, !PT ;  /* 0x0000000400007c12 */ /* 0x004fcc000f8ec0ff */
[----:B------:R-:W3:Y:S02]  /*2dad0*/  POPC R0, R0 ;  /* 0x0000000000007309 */ /* 0x000ee40000000000 */
[----:B---3--:R-:W-:-:S05]  /*2dae0*/  IADD3 R0, R2, UR39, R0 ;  /* 0x0000002702007c10 */ /* 0x008fca000fffe000 */
[----:B------:R3:W-:Y:S02]  /*2daf0*/  STL [R1], R0 ;  /* 0x0000000001007387 */ /* 0x0007e40000100800 */
.L_x_6102:
[----:B------:R-:W-:Y:S05]  /*2db00*/  BSYNC B0 ;  /* 0x0000000000007941 */ /* 0x000fea0003800000 */
.L_x_6101:
[----:B---3--:R-:W3:Y:S01]  /*2db10*/  LDL R0, [R1+0x10] ;  /* 0x0000100001007983 */ /* 0x008ee20000100800 */
[----:B------:R-:W-:Y:S01]  /*2db20*/  BSSY B0, `(.L_x_6103) ;  /* 0x000004e000007945 */ /* 0x000fe20003800000 */
[----:B---3--:R-:W-:-:S13]  /*2db30*/  LOP3.LUT P0, RZ, R0, 0x4, RZ, 0xc0, !PT ;  /* 0x0000000400ff7812 */ /* 0x008fda000780c0ff */
[----:B------:R-:W-:Y:S05]  /*2db40*/  @!P0 BRA `(.L_x_6104) ;  /* 0x00000004002c8947 */ /* 0x000fea0003800000 */
[----:B------:R-:W3:Y:S01]  /*2db50*/  LDL R2, [R1+0x18] ;  /* 0x0000180001027983 */ /* 0x000ee20000100800 */
[----:B------:R-:W-:Y:S01]  /*2db60*/  LEA R0, R19, R18, 0x3 ;  /* 0x0000001213007211 */ /* 0x000fe200078e18ff */
[----:B------:R-:W-:Y:S01]  /*2db70*/  BSSY B1, `(.L_x_6105) ;  /* 0x0000004000017945 */ /* 0x000fe20003800000 */
[----:B---3--:R-:W-:-:S04]  /*2db80*/  SHF.L.U32 R2, R2, 0x1f, RZ ;  /* 0x0000001f02027819 */ /* 0x008fc800000006ff */
[----:B------:R-:W3:Y:S02]  /*2db90*/  SYNCS.PHASECHK.TRANS64.TRYWAIT P0, [R0+URZ+0x36860], R2 ;  /* 0x03686002000075a7 */ /* 0x000ee4000800017f */
[----:B---3--:R-:W-:Y:S05]  /*2dba0*/  @!P0 BRA `(.L_x_6106) ;  /* 0x0000003400f88947 */ /* 0x008fea0003800000 */
.L_x_6208:
[----:B------:R-:W-:Y:S05]  /*2dbb0*/  BSYNC B1 ;  /* 0x0000000000017941 */ /* 0x000fea0003800000 */
.L_x_6105:
[----:B------:R-:W4:Y:S01]  /*2dbc0*/  S2R R3, SR_TID.X ;  /* 0x0000000000037919 */ /* 0x000f220000002100 */
[----:B------:R-:W-:-:S04]  /*2dbd0*/  UPRMT UR4, UR38, 0x9910, URZ ;  /* 0x0000991026047896 */ /* 0x000fc8000800003f */
[----:B------:R-:W-:Y:S01]  /*2dbe0*/  UISETP.NE.AND UP0, UPT, UR4, 0x2, UPT ;  /* 0x000000020400788c */ /* 0x000fe2000bf05270 */
[----:B----4-:R-:W-:-:S04]  /*2dbf0*/  LOP3.LUT R3, R3, 0x7f, RZ, 0xc0, !PT ;  /* 0x0000007f03037812 */ /* 0x010fc800078ec0ff */
[----:B------:R-:W-:-:S13]  /*2dc00*/  ISETP.NE.AND P0, PT, R3, RZ, PT ;  /* 0x000000ff0300720c */ /* 0x000fda0003f05270 */
[----:B---3--:R-:W-:-:S04]  /*2dc10*/  @!P0 IMAD.MOV.U32 R2, RZ, RZ, 0xa800 ;  /* 0x0000a800ff028424 */ /* 0x008fc800078e00ff */
[----:B------:R3:W-:Y:S01]  /*2dc20*/  @!P0 SYNCS.ARRIVE.TRANS64 RZ, [R0+URZ+0x36850], R2 ;  /* 0x0368500200ff89a7 */ /* 0x0007e2000800003f */
[----:B------:R-:W-:-:S13]  /*2dc30*/  PLOP3.LUT P0, PT, PT, PT, UP0, 0x80, 0x0 ;  /* 0x000000000000781c */ /* 0x000fda0003f0f008 */
[----:B---3--:R-:W-:Y:S05]  /*2dc40*/  @P0 BRA `(.L_x_6107) ;  /* 0x0000000000040947 */ /* 0x008fea0003800000 */
[----:B------:R-:W-:Y:S01]  /*2dc50*/  BPT.TRAP 0x1 ;  /* 0x000000040000795c */ /* 0x000fe20000300000 */
.L_x_6107:
[----:B------:R-:W3:Y:S01]  /*2dc60*/  LDL R2, [R1+0x10] ;  /* 0x0000100001027983 */ /* 0x000ee20000100800 */
[----:B------:R-:W-:Y:S01]  /*2dc70*/  BSSY B1, `(.L_x_6108) ;  /* 0x0000004000017945 */ /* 0x000fe20003800000 */
[----:B---3--:R-:W-:-:S13]  /*2dc80*/  LOP3.LUT P0, RZ, R2, 0x8, RZ, 0xc0, !PT ;  /* 0x0000000802ff7812 */ /* 0x008fda000780c0ff */
[----:B------:R-:W-:Y:S05]  /*2dc90*/  @P0 BRA `(.L_x_6109) ;  /* 0x0000000000040947 */ /* 0x000fea0003800000 */
[----:B------:R-:W-:Y:S01]  /*2dca0*/  BPT.TRAP 0x1 ;  /* 0x000000040000795c */ /* 0x000fe20000300000 */
.L_x_6109:
[----:B------:R-:W-:Y:S05]  /*2dcb0*/  BSYNC B1 ;  /* 0x0000000000017941 */ /* 0x000fea0003800000 */
.L_x_6108:
[----:B------:R-:W3:Y:S04]  /*2dcc0*/  LDL.LU R3, [R1+0x1c] ;  /* 0x00001c0001037983 */ /* 0x000ee80000300800 */
[----:B------:R-:W3:Y:S01]  /*2dcd0*/  LDL.LU R2, [R1+0x8] ;  /* 0x0000080001027983 */ /* 0x000ee20000300800 */
        /* <DEDUP_REMOVED lines=10> */
.L_x_6110:
        /* <DEDUP_REMOVED lines=10> */
[----:B------:R-:W-:Y:S01]  /*2de20*/  PLOP3.LUT P0, PT, PT, PT, PT, 0x80, 0x0 ;  /* 0x000000000000781c */ /* 0x000fe20003f0f070 */
[----:B------:R-:W-:Y:S01]  /*2de30*/  VIADD R4, R2, 0x3c00 ;  /* 0x00003c0002047836 */ /* 0x000fe20000000000 */
[----:B------:R-:W-:Y:S01]  /*2de40*/  UMOV UR6, 0x0 ;  /* 0x0000000000067882 */ /* 0x000fe20000000000 */
[----:B------:R-:W-:Y:S01]  /*2de50*/  UMOV UR7, 0x14f00000 ;  /* 0x14f0000000077882 */ /* 0x000fe20000000000 */
[----:B------:R-:W-:-:S09]  /*2de60*/  UMOV UR10, 0x40 ;  /* 0x00000040000a7882 */ /* 0x000fd20000000000 */
.L_x_6111:
        /* <DEDUP_REMOVED lines=15> */
.L_x_6112:
        /* <DEDUP_REMOVED lines=10> */
.L_x_6104:
[----:B------:R-:W-:Y:S05]  /*2e000*/  BSYNC B0 ;  /* 0x0000000000007941 */ /* 0x000fea0003800000 */
.L_x_6103:
[----:B------:R-:W3:Y:S01]  /*2e010*/  LDL.LU R4, [R1+0x18] ;  /* 0x0000180001047983 */ /* 0x000ee20000300800 */
[----:B------:R-:W-:-:S04]  /*2e020*/  IADD3 R19, R19, 0x1, RZ ;  /* 0x0000000113137810 */ /* 0x000fc80007ffe0ff */
[----:B------:R-:W-:-:S04]  /*2e030*/  ISETP.NE.AND P0, PT, R19, 0x2, PT ;  /* 0x000000021300780c */ /* 0x000fc80003f05270 */
[----:B------:R-:W-:Y:S02]  /*2e040*/  SEL R0, RZ, 0x1, P0 ;  /* 0x00000001ff007807 */ /* 0x000fe40000000000 */
[----:B------:R-:W-:Y:S02]  /*2e050*/  SEL R19, R19, RZ, P0 ;  /* 0x000000ff13137207 */ /* 0x000fe40000000000 */
[----:B---3--:R-:W-:-:S05]  /*2e060*/  LOP3.LUT R4, R4, R0, RZ, 0x3c, !PT ;  /* 0x0000000004047212 */ /* 0x008fca00078e3cff */
[----:B------:R3:W-:Y:S02]  /*2e070*/  STL [R1+0x18], R4 ;  /* 0x0000180401007387 */ /* 0x0007e40000100800 */
.L_x_6022:
[----:B------:R-:W-:Y:S05]  /*2e080*/  BSYNC B7 ;  /* 0x0000000000077941 */ /* 0x000fea0003800000 */
.L_x_6020:
[----:B0-----:R-:W4:Y:S02]  /*2e090*/  LDL R10, [R1+0x10] ;  /* 0x00001000010a7983 */ /* 0x001f240000100800 */
[----:B----4-:R-:W-:-:S13]  /*2e0a0*/  LOP3.LUT P0, RZ, R10, 0x10, RZ, 0xc0, !PT ;  /* 0x000000100aff7812 */ /* 0x010fda000780c0ff */
[----:B------:R-:W-:Y:S05]  /*2e0b0*/  @!P0 BRA `(.L_x_6113) ;  /* 0x00000000002c8947 */ /* 0x000fea0003800000 */
[----:B------:R-:W-:Y:S05]  /*2e0c0*/  WARPSYNC.ALL ;  /* 0x0000000000007948 */ /* 0x000fea0003800000 */
[----:B------:R-:W0:Y:S08]  /*2e0d0*/  S2UR UR5, SR_CgaCtaId ;  /* 0x00000000000579c3 */ /* 0x000e300000008800 */
[----:B------:R-:W-:Y:S06]  /*2e0e0*/  BAR.SYNC.DEFER_BLOCKING 0x5, 0x180 ;  /* 0x0146000000007b1d */ /* 0x000fec0000010000 */
[----:B------:R-:W-:-:S02]  /*2e0f0*/  UMOV UR4, 0x400 ;  /* 0x0000040000047882 */ /* 0x000fc40000000000 */
[----:B0-----:R-:W-:-:S06]  /*2e100*/  ULEA UR4, UR5, UR4, 0x18 ;  /* 0x0000000405047291 */ /* 0x001fcc000f8ec03f */
[----:B------:R-:W-:-:S05]  /*2e110*/  IMAD.U32 R18, RZ, RZ, UR4 ;  /* 0x00000004ff127e24 */ /* 0x000fca000f8e00ff */
[----:B-123--:R-:W0:Y:S04]  /*2e120*/  LDS.128 R4, [R18+0x368d0] ;  /* 0x0368d00012047984 */ /* 0x00ee280000000c00 */
[----:B0-----:R0:W-:Y:S04]  /*2e130*/  STL.64 [R1], R4 ;  /* 0x0000000401007387 */ /* 0x0011e80000100a00 */
[----:B------:R0:W-:Y:S01]  /*2e140*/  STL.64 [R1+0x8], R6 ;  /* 0x0000080601007387 */ /* 0x0001e20000100a00 */
[----:B------:R-:W-:Y:S06]  /*2e150*/  BAR.ARV 0x4, 0x180 ;  /* 0x0106000000007b1d */ /* 0x000fec0000002000 */
[----:B------:R-:W-:Y:S05]  /*2e160*/  BRA `(.L_x_6114) ;  /* 0x0000001000307947 */ /* 0x000fea0003800000 */
.L_x_6113:
[----:B------:R-:W4:Y:S01]  /*2e170*/  LDL R16, [R1+0x2c] ;  /* 0x00002c0001107983 */ /* 0x000f220000100800 */
[----:B------:R-:W-:Y:S01]  /*2e180*/  UMOV UR4, 0xffffffff ;  /* 0xffffffff00047882 */ /* 0x000fe20000000000 */
[----:B----4-:R-:W-:Y:S02]  /*2e190*/  ISETP.NE.AND P5, PT, R16, 0x1f, PT ;  /* 0x0000001f1000780c */ /* 0x010fe40003fa5270 */
[----:B------:R-:W-:Y:S11]  /*2e1a0*/  BRA.DIV UR4, `(.L_x_6115) ;  /* 0x00000032048c7947 */ /* 0x000ff6000b800000 */
[----:B------:R-:W4:Y:S01]  /*2e1b0*/  LDL R3, [R1+0xc] ;  /* 0x00000c0001037983 */ /* 0x000f220000100800 */
[----:B------:R-:W-:-:S03]  /*2e1c0*/  ULDC UR4, c[0x0][0xc3c] ;  /* 0x00030f0000047ab9 */ /* 0x000fc60000000800 */
[----:B------:R-:W5:Y:S01]  /*2e1d0*/  LDL.LU R2, [R1] ;  /* 0x0000000001027983 */ /* 0x000f620000300800 */
[----:B------:R-:W-:Y:S01]  /*2e1e0*/  LOP3.LUT P4, RZ, R10, 0x1, RZ, 0xc0, !PT ;  /* 0x000000010aff7812 */ /* 0x000fe2000788c0ff */
[----:B----4-:R-:W-:Y:S02]  /*2e1f0*/  IMAD.IADD R0, R3, 0x1, R16 ;  /* 0x0000000103007824 */ /* 0x010fe400078e0210 */
[----:B-----5:R-:W-:-:S03]  /*2e200*/  IMAD.MOV.U32 R10, RZ, RZ, R2 ;  /* 0x000000ffff0a7224 */ /* 0x020fc600078e0002 */
[----:B------:R-:W-:-:S13]  /*2e210*/  ISETP.GE.OR P0, PT, R0, UR4, !P5 ;  /* 0x0000000400007c0c */ /* 0x000fda000ef06670 */
[----:B------:R-:W0:Y:S08]  /*2e220*/  @!P0 LDC.64 R2, c[0x0][0xc80] ;  /* 0x00032000ff028b82 */ /* 0x000e300000000a00 */
[----:B-1----:R-:W1:Y:S01]  /*2e230*/  @!P0 LDC.64 R6, c[0x0][0xc78] ;  /* 0x00031e00ff068b82 */ /* 0x002e620000000a00 */
[----:B0-----:R-:W-:-:S05]  /*2e240*/  @!P0 IMAD.WIDE R2, R0, 0x4, R2 ;  /* 0x0000000400028825 */ /* 0x001fca00078e0202 */
[----:B------:R1:W4:Y:S02]  /*2e250*/  @!P0 LDG.E R8, desc[UR60][R2.64] ;  /* 0x0000003c02088981 */ /* 0x000324000c1e1900 */
[----:B-1----:R-:W-:-:S06]  /*2e260*/  @!P0 IMAD.WIDE R2, R0, 0x4, R6 ;  /* 0x0000000400028825 */ /* 0x002fcc00078e0206 */
[----:B------:R-:W5:Y:S01]  /*2e270*/  @!P0 LDG.E R2, desc[UR60][R2.64] ;  /* 0x0000003c02028981 */ /* 0x000f62000c1e1900 */
[----:B---3--:R-:W-:Y:S01]  /*2e280*/  IMAD.MOV.U32 R4, RZ, RZ, RZ ;  /* 0x000000ffff047224 */ /* 0x008fe200078e00ff */
[----:B------:R-:W-:Y:S02]  /*2e290*/  MOV R6, RZ ;  /* 0x000000ff00067202 */ /* 0x000fe40000000f00 */
[C---:B------:R-:W-:Y:S01]  /*2e2a0*/  ISETP.GE.U32.AND P1, PT, R16.reuse, 0x4, PT ;  /* 0x000000041000780c */ /* 0x040fe20003f26070 */
[----:B--2---:R-:W-:Y:S01]  /*2e2b0*/  SHFL.IDX PT, R5, R10, RZ, 0x1f ;  /* 0x00001fff0a057589 */ /* 0x004fe200000e0000 */
[C---:B------:R-:W-:Y:S02]  /*2e2c0*/  ISETP.GE.U32.AND P2, PT, R16.reuse, 0x8, PT ;  /* 0x000000081000780c */ /* 0x040fe40003f46070 */
[----:B------:R-:W-:Y:S01]  /*2e2d0*/  ISETP.GE.U32.AND P3, PT, R16, 0x10, PT ;  /* 0x000000101000780c */ /* 0x000fe20003f66070 */
[----:B------:R-:W-:Y:S01]  /*2e2e0*/  SHFL.IDX PT, R0, R10, 0x1, 0x1f ;  /* 0x00201f000a007f89 */ /* 0x000fe200000e0000 */
[----:B----4-:R-:W-:-:S02]  /*2e2f0*/  @!P0 IMAD.MOV.U32 R4, RZ, RZ, R8 ;  /* 0x000000ffff048224 */ /* 0x010fc400078e0008 */
[----:B------:R-:W-:Y:S02]  /*2e300*/  IMAD.MOV.U32 R8, RZ, RZ, RZ ;  /* 0x000000ffff087224 */ /* 0x000fe400078e00ff */
[----:B-----5:R-:W-:Y:S01]  /*2e310*/  @!P0 IMAD.MOV.U32 R6, RZ, RZ, R2 ;  /* 0x000000ffff068224 */ /* 0x020fe200078e0002 */
        /* <DEDUP_REMOVED lines=17> */
[----:B------:R0:W1:Y:S02]  /*2e430*/  SHFL.IDX PT, R9, R7, 0x1f, 0x1f ;  /* 0x03e01f0007097f89 */ /* 0x00006400000e0000 */
.L_x_6218:
[----:B------:R-:W-:Y:S02]  /*2e440*/  ULDC UR4, c[0x0][0xc38] ;  /* 0x00030e0000047ab9 */ /* 0x000fe40000000800 */
[----:B------:R-:W-:-:S04]  /*2e450*/  IMAD.U32 R2, RZ, RZ, UR4 ;  /* 0x00000004ff027e24 */ /* 0x000fc8000f8e00ff */
[----:B-1----:R-:W-:-:S04]  /*2e460*/  IMAD R9, R9, R2, RZ ;  /* 0x0000000209097224 */ /* 0x002fc800078e02ff */
[----:B------:R-:W-:-:S05]  /*2e470*/  IMAD.IADD R0, R0, 0x1, R9 ;  /* 0x0000000100007824 */ /* 0x000fca00078e0209 */
[----:B------:R-:W-:-:S13]  /*2e480*/  ISETP.GT.AND P4, PT, R0, R5, PT ;  /* 0x000000050000720c */ /* 0x000fda0003f84270 */
[----:B------:R-:W-:Y:S05]  /*2e490*/  @P4 BRA `(.L_x_6116) ;  /* 0x0000000000b04947 */ /* 0x000fea0003800000 */
.L_x_6119:
        /* <DEDUP_REMOVED lines=36> */
[----:B0-----:R-:W-:-:S05]  /*2e6e0*/  IADD3 R7, R2, R3, RZ ;  /* 0x0000000302077210 */ /* 0x001fca0007ffe0ff */
[----:B------:R0:W1:Y:S02]  /*2e6f0*/  SHFL.IDX PT, R9, R7, 0x1f, 0x1f ;  /* 0x03e01f0007097f89 */ /* 0x00006400000e0000 */
.L_x_6226:
[----:B------:R-:W-:Y:S02]  /*2e700*/  ULDC UR4, c[0x0][0xc38] ;  /* 0x00030e0000047ab9 */ /* 0x000fe40000000800 */
[----:B------:R-:W-:-:S04]  /*2e710*/  IMAD.U32 R2, RZ, RZ, UR4 ;  /* 0x00000004ff027e24 */ /* 0x000fc8000f8e00ff */
[----:B-1----:R-:W-:-:S04]  /*2e720*/  IMAD R9, R9, R2, RZ ;  /* 0x0000000209097224 */ /* 0x002fc800078e02ff */
[----:B------:R-:W-:-:S05]  /*2e730*/  IMAD.IADD R0, R9, 0x1, R0 ;  /* 0x0000000109007824 */ /* 0x000fca00078e0200 */
[----:B------:R-:W-:-:S13]  /*2e740*/  ISETP.GT.AND P4, PT, R0, R5, PT ;  /* 0x000000050000720c */ /* 0x000fda0003f84270 */
[----:B------:R-:W-:Y:S05]  /*2e750*/  @!P4 BRA `(.L_x_6119) ;  /* 0xfffffffc0050c947 */ /* 0x000fea000383ffff */
.L_x_6116:
        /* <DEDUP_REMOVED lines=12> */
.L_x_6231:
[----:B------:R-:W-:-:S13]  /*2e820*/  ISETP.NE.AND P0, PT, R0, RZ, PT ;  /* 0x000000ff0000720c */ /* 0x000fda0003f05270 */
[----:B------:R-:W-:Y:S05]  /*2e830*/  @!P0 BRA `(.L_x_6121) ;  /* 0x0000000000148947 */ /* 0x000fea0003800000 */
[----:B------:R-:W-:Y:S01]  /*2e840*/  UMOV UR4, 0xffffffff ;  /* 0xffffffff00047882 */ /* 0x000fe20000000000 */
[----:B-1----:R-:W-:Y:S02]  /*2e850*/  VIADD R3, R3, 0xffffffff ;  /* 0xffffffff03037836 */ /* 0x002fe40000000000 */
[----:B------:R-:W-:Y:S05]  /*2e860*/  BRA.DIV UR4, `(.L_x_6122) ;  /* 0x0000003604847947 */ /* 0x000fea000b800000 */
[----:B------:R1:W2:Y:S02]  /*2e870*/  SHFL.IDX PT, R3, R7, R3, 0x1f ;  /* 0x00001f0307037589 */ /* 0x0002a400000e0000 */
.L_x_6234:
[----:B--2---:R-:W-:-:S07]  /*2e880*/  MOV R8, R3 ;  /* 0x0000000300087202 */ /* 0x004fce0000000f00 */
.L_x_6121:
[----:B------:R-:W-:Y:S01]  /*2e890*/  ISETP.NE.AND P0, PT, R6, 0x1, PT ;  /* 0x000000010600780c */ /* 0x000fe20003f05270 */
[----:B------:R-:W-:-:S05]  /*2e8a0*/  IMAD R0, R8, R2, R9 ;  /* 0x0000000208007224 */ /* 0x000fca00078e0209 */
[----:B------:R2:W-:Y:S02]  /*2e8b0*/  STL [R1], R0 ;  /* 0x0000000001007387 */ /* 0x0005e40000100800 */
[----:B--2---:R-:W-:-:S05]  /*2e8c0*/  IMAD.IADD R0, R5, 0x1, -R0 ;  /* 0x0000000105007824 */ /* 0x004fca00078e0a00 */
        /* <DEDUP_REMOVED lines=26> */
[----:B-1----:R-:W-:-:S04]  /*2ea70*/  IMAD.MOV R2, RZ, RZ, -R3 ;  /* 0x000000ffff027224 */ /* 0x002fc800078e0a03 */
[----:B0-----:R-:W-:Y:S02]  /*2ea80*/  IMAD R7, R2, R5, RZ ;  /* 0x0000000502077224 */ /* 0x001fe400078e02ff */
[----:B------:R-:W-:-:S04]  /*2ea90*/  IMAD.MOV.U32 R2, RZ, RZ, RZ ;  /* 0x000000ffff027224 */ /* 0x000fc800078e00ff */
[----:B------:R-:W-:Y:S01]  /*2eaa0*/  IMAD.HI.U32 R7, R3, R7, R2 ;  /* 0x0000000703077227 */ /* 0x000fe200078e0002 */
[----:B------:R-:W-:Y:S02]  /*2eab0*/  LOP3.LUT R2, R0, R4, RZ, 0x3c, !PT ;  /* 0x0000000400027212 */ /* 0x000fe400078e3cff */
[----:B------:R-:W-:Y:S02]  /*2eac0*/  MOV R3, R8 ;  /* 0x0000000800037202 */ /* 0x000fe40000000f00 */
        /* <DEDUP_REMOVED lines=17> */
[----:B------:R-:W-:-:S10]  /*2ebe0*/  @P0 IADD3 R7, R7, 0x1, RZ ;  /* 0x0000000107070810 */ /* 0x000fd40007ffe0ff */
        /* <DEDUP_REMOVED lines=8> */
.L_x_6123:
[----:B-1----:R-:W2:Y:S01]  /*2ec70*/  LDL R3, [R1+0xc] ;  /* 0x00000c0001037983 */ /* 0x002ea20000100800 */
[----:B0-----:R-:W2:Y:S02]  /*2ec80*/  LDC.64 R6, c[0x0][0xc90] ;  /* 0x00032400ff067b82 */ /* 0x001ea40000000a00 */
        /* <DEDUP_REMOVED lines=57> */
[----:B------:R-:W-:Y:S02]  /*2f020*/  @!P2 LOP3.LUT R0, RZ, R8, RZ, 0x33, !PT ;  /* 0x00000008ff00a212 */ /* 0x000fe400078e33ff */
[----:B------:R-:W-:-:S05]  /*2f030*/  IADD3 R8, -R8, RZ, RZ ;  /* 0x000000ff08087210 */ /* 0x000fca0007ffe1ff */
[----:B------:R-:W-:-:S05]  /*2f040*/  IMAD R2, R0, R8, R6 ;  /* 0x0000000800027224 */ /* 0x000fca00078e0206 */
[----:B------:R0:W-:Y:S02]  /*2f050*/  STL [R1+0x8], R2 ;  /* 0x0000080201007387 */ /* 0x0001e40000100800 */
.L_x_6124:
[----:B------:R-:W-:-:S05]  /*2f060*/  LOP3.LUT R0, RZ, R0, RZ, 0x33, !PT ;  /* 0x00000000ff007212 */ /* 0x000fca00078e33ff */
[----:B------:R-:W-:-:S05]  /*2f070*/  IMAD.IADD R0, R4, 0x1, R0 ;  /* 0x0000000104007824 */ /* 0x000fca00078e0200 */
[----:B------:R2:W-:Y:S01]  /*2f080*/  STL [R1+0x4], R0 ;  /* 0x0000040001007387 */ /* 0x0005e20000100800 */
[----:B------:R-:W-:Y:S05]  /*2f090*/  BRA `(.L_x_6125) ;  /* 0x0000000000287947 */ /* 0x000fea0003800000 */
.L_x_6117:
        /* <DEDUP_REMOVED lines=10> */
.L_x_6125:
        /* <DEDUP_REMOVED lines=9> */
[----:B---3--:R-:W-:Y:S02]  /*2f1d0*/  MOV R7, R2 ;  /* 0x0000000200077202 */ /* 0x008fe40000000f00 */
[----:B------:R-:W-:Y:S01]  /*2f1e0*/  @!P0 MOV R2, 0x400 ;  /* 0x0000040000028802 */ /* 0x000fe20000000f00 */
[----:B----4-:R-:W-:-:S03]  /*2f1f0*/  IMAD.MOV.U32 R6, RZ, RZ, R3 ;  /* 0x000000ffff067224 */ /* 0x010fc600078e0003 */
[----:B0-----:R-:W-:-:S05]  /*2f200*/  @!P0 LEA R18, R0, R2, 0x18 ;  /* 0x0000000200128211 */ /* 0x001fca00078ec0ff */
[----:B-----5:R1:W-:Y:S01]  /*2f210*/  @!P0 STS.128 [R18+0x368d0], R4 ;  /* 0x0368d00412008388 */ /* 0x0203e20000000c00 */
[----:B------:R-:W-:Y:S06]  /*2f220*/  BAR.ARV 0x5, 0x180 ;  /* 0x0146000000007b1d */ /* 0x000fec0000002000 */
.L_x_6114:
[----:B------:R-:W2:Y:S01]  /*2f230*/  LDL R0, [R1+0xc] ;  /* 0x00000c0001007983 */ /* 0x000ea20000100800 */
[----:B------:R-:W-:Y:S02]  /*2f240*/  ULDC UR4, c[0x0][0xc3c] ;  /* 0x00030f0000047ab9 */ /* 0x000fe40000000800 */
[----:B--2---:R-:W-:-:S13]  /*2f250*/  ISETP.GE.AND P0, PT, R0, UR4, PT ;  /* 0x0000000400007c0c */ /* 0x004fda000bf06270 */
[----:B------:R-:W-:Y:S05]  /*2f260*/  @!P0 BRA `(.L_x_6126) ;  /* 0xffffff84008c8947 */ /* 0x000fea000383ffff */
[----:B------:R-:W-:Y:S05]  /*2f270*/  BSYNC B8 ;  /* 0x0000000000087941 */ /* 0x000fea0003800000 */
.L_x_5972:
        /* <DEDUP_REMOVED lines=12> */
.L_x_6235:
[----:B------:R-:W-:Y:S05]  /*2f340*/  BSYNC B0 ;  /* 0x0000000000007941 */ /* 0x000fea0003800000 */
.L_x_6127:
[----:B------:R-:W-:-:S03]  /*2f350*/  UMOV UR4, 0xffffffff ;  /* 0xffffffff00047882 */ /* 0x000fc60000000000 */
[----:B------:R-:W-:Y:S05]  /*2f360*/  BRA.DIV UR4, `(.L_x_6129) ;  /* 0x0000002e04047947 */ /* 0x000fea000b800000 */
[----:B------:R-:W1:Y:S02]  /*2f370*/  S2R R2, SR_TID.X ;  /* 0x0000000000027919 */ /* 0x000e640000002100 */
[----:B-1----:R-:W-:-:S04]  /*2f380*/  SHF.R.U32.HI R2, RZ, 0x5, R2 ;  /* 0x00000005ff027819 */ /* 0x002fc80000011602 */
[----:B------:R-:W-:-:S05]  /*2f390*/  LOP3.LUT R2, R2, 0x3, RZ, 0xc0, !PT ;  /* 0x0000000302027812 */ /* 0x000fca00078ec0ff */
[----:B------:R1:W2:Y:S02]  /*2f3a0*/  SHFL.IDX PT, R14, R2, RZ, 0x1f ;  /* 0x00001fff020e7589 */ /* 0x0002a400000e0000 */
.L_x_6238:
[----:B--2---:R-:W-:-:S13]  /*2f3b0*/  ISETP.NE.AND P0, PT, R14, RZ, PT ;  /* 0x000000ff0e00720c */ /* 0x004fda0003f05270 */
[----:B------:R-:W-:Y:S05]  /*2f3c0*/  @P0 BRA `(.L_x_5731) ;  /* 0x0000000000940947 */ /* 0x000fea0003800000 */
[----:B------:R-:W-:-:S03]  /*2f3d0*/  UMOV UR4, 0xffffffff ;  /* 0xffffffff00047882 */ /* 0x000fc60000000000 */
[----:B------:R-:W-:Y:S05]  /*2f3e0*/  BRA.DIV UR4, `(.L_x_6130) ;  /* 0x0000002e04187947 */ /* 0x000fea000b800000 */
[----:B------:R-:W-:-:S13]  /*2f3f0*/  ELECT P6, URZ, PT ;  /* 0x00000000003f782f */ /* 0x000fda00038c0000 */
.L_x_6241:
        /* <DEDUP_REMOVED lines=8> */
.L_x_6131:
[----:B------:R-:W2:Y:S01]  /*2f480*/  LDL.LU R7, [R1+0x18] ;  /* 0x0000180001077983 */ /* 0x000ea20000300800 */
[----:B------:R-:W-:Y:S01]  /*2f490*/  VIADD R2, R0, 0x36840 ;  /* 0x0003684000027836 */ /* 0x000fe20000000000 */
[----:B0-----:R-:W-:-:S03]  /*2f4a0*/  IADD3 R3, R19, 0x1, RZ ;  /* 0x0000000113037810 */ /* 0x001fc60007ffe0ff */
[----:B------:R-:W-:Y:S01]  /*2f4b0*/  IMAD R6, R19, 0x8, R2 ;  /* 0x0000000813067824 */ /* 0x000fe200078e0202 */
        /* <DEDUP_REMOVED lines=9> */
.L_x_6242:
[----:B------:R-:W1:Y:S02]  /*2f550*/  SYNCS.PHASECHK.TRANS64.TRYWAIT P0, [R7+URZ], R2 ;  /* 0x00000002070075a7 */ /* 0x000e64000800017f */
[----:B-1----:R-:W-:Y:S05]  /*2f560*/  @!P0 BRA `(.L_x_6133) ;  /* 0x0000002800ec8947 */ /* 0x002fea0003800000 */
.L_x_6243:
[----:B------:R-:W-:Y:S05]  /*2f570*/  @!P2 BRA `(.L_x_6134) ;  /* 0x000000000004a947 */ /* 0x000fea0003800000 */
[----:B------:R-:W-:Y:S01]  /*2f580*/  BPT.TRAP 0x1 ;  /* 0x000000040000795c */ /* 0x000fe20000300000 */
.L_x_6134:
[----:B------:R-:W-:-:S04]  /*2f590*/  VIADD R0, R0, 0x36860 ;  /* 0x0003686000007836 */ /* 0x000fc80000000000 */
[----:B------:R-:W-:-:S04]  /*2f5a0*/  IMAD R4, R19, 0x8, R0 ;  /* 0x0000000813047824 */ /* 0x000fc800078e0200 */
[----:B------:R-:W2:Y:S02]  /*2f5b0*/  SYNCS.PHASECHK.TRANS64.TRYWAIT P0, [R4+URZ], R5 ;  /* 0x00000005040075a7 */ /* 0x000ea4000800017f */
[----:B--2---:R-:W-:Y:S05]  /*2f5c0*/  @!P0 BRA `(.L_x_6135) ;  /* 0x0000002800e88947 */ /* 0x004fea0003800000 */
.L_x_6244:
[----:B------:R-:W-:-:S07]  /*2f5d0*/  IMAD R3, R3, 0x8, R0 ;  /* 0x0000000803037824 */ /* 0x000fce00078e0200 */
.L_x_6136:
[----:B---3--:R3:W4:Y:S02]  /*2f5e0*/  SYNCS.PHASECHK.TRANS64.TRYWAIT P0, [R3+URZ], R2 ;  /* 0x00000002030075a7 */ /* 0x008724000800017f */
[----:B----4-:R-:W-:Y:S05]  /*2f5f0*/  @!P0 NANOSLEEP.SYNCS 0x989680 ;  /* 0x009896800000895d */ /* 0x010fea0003900000 */
[----:B------:R-:W4:Y:S02]  /*2f600*/  @!P0 SYNCS.PHASECHK.TRANS64 P0, [R3+URZ], R2 ;  /* 0x00000002030085a7 */ /* 0x000f24000800007f */
[----:B----4-:R-:W-:Y:S05]  /*2f610*/  @!P0 BRA `(.L_x_6136) ;  /* 0xfffffffc00f08947 */ /* 0x010fea000383ffff */
.L_x_5731:
[----:B------:R-:W-:Y:S05]  /*2f620*/  BSYNC B9 ;  /* 0x0000000000097941 */ /* 0x000fea0003800000 */
.L_x_5728:
[----:B------:R-:W-:Y:S05]  /*2f630*/  EXIT ;  /* 0x000000000000794d */ /* 0x000fea0003800000 */
.L_x_5751:
[----:B0-----:R0:W1:Y:S02]  /*2f640*/  SYNCS.PHASECHK.TRANS64.TRYWAIT P5, [R96+URZ+0x36890], R97 ;  /* 0x03689061600075a7 */ /* 0x00106400080a017f */
[----:B-1----:R-:W-:Y:S05]  /*2f650*/  @!P5 NANOSLEEP.SYNCS 0x989680 ;  /* 0x009896800000d95d */ /* 0x002fea0003900000 */
[----:B------:R-:W1:Y:S02]  /*2f660*/  @!P5 SYNCS.PHASECHK.TRANS64 P5, [R96+URZ+0x36890], R97 ;  /* 0x036890616000d5a7 */ /* 0x000e6400080a007f */
[----:B-1----:R-:W-:Y:S05]  /*2f670*/  @!P5 BRA `(.L_x_5751) ;  /* 0xfffffffc00f0d947 */ /* 0x002fea000383ffff */
[----:B------:R-:W-:Y:S05]  /*2f680*/  BRA `(.L_x_6137) ;  /* 0xfffffd4000f47947 */ /* 0x000fea000383ffff */
.L_x_5805:
[----:B-1----:R1:W3:Y:S02]  /*2f690*/  SYNCS.PHASECHK.TRANS64.TRYWAIT P5, [R96+URZ+0x36890], R97 ;  /* 0x03689061600075a7 */ /* 0x0022e400080a017f */
[----:B---3--:R-:W-:Y:S05]  /*2f6a0*/  @!P5 NANOSLEEP.SYNCS 0x989680 ;  /* 0x009896800000d95d */ /* 0x008fea0003900000 */
[----:B------:R-:W3:Y:S02]  /*2f6b0*/  @!P5 SYNCS.PHASECHK.TRANS64 P5, [R96+URZ+0x36890], R97 ;  /* 0x036890616000d5a7 */ /* 0x000ee400080a007f */
[----:B---3--:R-:W-:Y:S05]  /*2f6c0*/  @!P5 BRA `(.L_x_5805) ;  /* 0xfffffffc00f0d947 */ /* 0x008fea000383ffff */
[----:B------:R-:W-:Y:S05]  /*2f6d0*/  BRA `(.L_x_6138) ;  /* 0xfffffd7400d07947 */ /* 0x000fea000383ffff */
.L_x_5830:
[----:B-1----:R1:W2:Y:S02]  /*2f6e0*/  SYNCS.PHASECHK.TRANS64.TRYWAIT P3, [R96+URZ+0x36890], R97 ;  /* 0x03689061600075a7 */ /* 0x0022a4000806017f */
[----:B--2---:R-:W-:Y:S05]  /*2f6f0*/  @!P3 NANOSLEEP.SYNCS 0x989680 ;  /* 0x009896800000b95d */ /* 0x004fea0003900000 */
[----:B------:R-:W2:Y:S02]  /*2f700*/  @!P3 SYNCS.PHASECHK.TRANS64 P3, [R96+URZ+0x36890], R97 ;  /* 0x036890616000b5a7 */ /* 0x000ea4000806007f */
[----:B--2---:R-:W-:Y:S05]  /*2f710*/  @!P3 BRA `(.L_x_5830) ;  /* 0xfffffffc00f0b947 */ /* 0x004fea000383ffff */
[----:B------:R-:W-:Y:S05]  /*2f720*/  BRA `(.L_x_6139) ;  /* 0xfffffda400e47947 */ /* 0x000fea000383ffff */
.L_x_5836:
[----:B0-----:R0:W1:Y:S02]  /*2f730*/  SYNCS.PHASECHK.TRANS64.TRYWAIT P2, [R96+URZ+0x368b0], R97 ;  /* 0x0368b061600075a7 */ /* 0x001064000804017f */
[----:B-1----:R-:W-:Y:S05]  /*2f740*/  @!P2 NANOSLEEP.SYNCS 0x989680 ;  /* 0x009896800000a95d */ /* 0x002fea0003900000 */
[----:B------:R-:W1:Y:S02]  /*2f750*/  @!P2 SYNCS.PHASECHK.TRANS64 P2, [R96+URZ+0x368b0], R97 ;  /* 0x0368b0616000a5a7 */ /* 0x000e64000804007f */
[----:B-1----:R-:W-:Y:S05]  /*2f760*/  @!P2 BRA `(.L_x_5836) ;  /* 0xfffffffc00f0a947 */ /* 0x002fea000383ffff */
[----:B------:R-:W-:Y:S05]  /*2f770*/  BRA `(.L_x_6140) ;  /* 0xfffffda800fc7947 */ /* 0x000fea000383ffff */
.L_x_5856:
        /* <DEDUP_REMOVED lines=8> */
.L_x_6142:
[----:B------:R-:W-:Y:S05]  /*2f800*/  BSYNC B1 ;  /* 0x0000000000017941 */ /* 0x000fea0003800000 */
.L_x_6141:
        /* <DEDUP_REMOVED lines=8> */
.L_x_6143:
[----:B------:R-:W-:Y:S02]  /*2f890*/  IMAD.MOV.U32 R13, RZ, RZ, R63 ;  /* 0x000000ffff0d7224 */ /* 0x000fe400078e003f */
[----:B------:R-:W-:-:S07]  /*2f8a0*/  IMAD.MOV.U32 R6, RZ, RZ, R14 ;  /* 0x000000ffff067224 */ /* 0x000fce00078e000e */
[----:B------:R-:W-:Y:S05]  /*2f8b0*/  WARPSYNC.COLLECTIVE R15, `(.L_x_6144) ;  /* 0x000000000f087348 */ /* 0x000fea0003c00000 */
[----:B------:R0:W1:Y:S02]  /*2f8c0*/  SHFL.IDX P6, R14, R13, R12, R11 ;  /* 0x0000000c0d0e7389 */ /* 0x00006400000c000b */
[----:B01----:R-:W-:Y:S01]  /*2f8d0*/  ENDCOLLECTIVE ;  /* 0x000000000000791b */ /* 0x003fe20003800000 */
.L_x_6144:
[----:B------:R-:W-:Y:S02]  /*2f8e0*/  IMAD.MOV.U32 R13, RZ, RZ, R3 ;  /* 0x000000ffff0d7224 */ /* 0x000fe400078e0003 */
[----:B------:R-:W-:-:S07]  /*2f8f0*/  IMAD.MOV.U32 R7, RZ, RZ, R14 ;  /* 0x000000ffff077224 */ /* 0x000fce00078e000e */
[----:B------:R-:W-:Y:S05]  /*2f900*/  WARPSYNC.COLLECTIVE R15, `(.L_x_6145) ;  /* 0x000000000f087348 */ /* 0x000fea0003c00000 */
[----:B------:R0:W1:Y:S02]  /*2f910*/  SHFL.IDX P6, R14, R13, R12, R11 ;  /* 0x0000000c0d0e7389 */ /* 0x00006400000c000b */
[----:B01----:R-:W-:Y:S01]  /*2f920*/  ENDCOLLECTIVE ;  /* 0x000000000000791b */ /* 0x003fe20003800000 */
.L_x_6145:
[----:B------:R-:W-:Y:S05]  /*2f930*/  BRA `(.L_x_6146) ;  /* 0xfffffdbc00c07947 */ /* 0x000fea000383ffff */
.L_x_5859:
[----:B------:R-:W-:Y:S01]  /*2f940*/  BSSY B1, `(.L_x_6147) ;  /* 0x0000008000017945 */ /* 0x000fe20003800000 */
[----:B------:R-:W-:Y:S01]  /*2f950*/  MOV R13, R0 ;  /* 0x00000000000d7202 */ /* 0x000fe20000000f00 */
[----:B------:R-:W-:Y:S02]  /*2f960*/  IMAD.MOV.U32 R12, RZ, RZ, 0x1 ;  /* 0x00000001ff0c7424 */ /* 0x000fe400078e00ff */
[----:B------:R-:W-:Y:S02]  /*2f970*/  IMAD.MOV.U32 R11, RZ, RZ, 0x1c1f ;  /* 0x00001c1fff0b7424 */ /* 0x000fe400078e00ff */
[----:B------:R-:W-:-:S07]  /*2f980*/  IMAD.MOV.U32 R15, RZ, RZ, -0x1 ;  /* 0xffffffffff0f7424 */ /* 0x000fce00078e00ff */
[----:B0---4-:R-:W-:Y:S05]  /*2f990*/  WARPSYNC.COLLECTIVE R15, `(.L_x_6148) ;  /* 0x000000000f087348 */ /* 0x011fea0003c00000 */
[----:B----4-:R1:W2:Y:S02]  /*2f9a0*/  SHFL.IDX P6, R14, R13, R12, R11 ;  /* 0x0000000c0d0e7389 */ /* 0x0102a400000c000b */
[----:B012---:R-:W-:Y:S01]  /*2f9b0*/  ENDCOLLECTIVE ;  /* 0x000000000000791b */ /* 0x007fe20003800000 */
.L_x_6148:
[----:B------:R-:W-:Y:S05]  /*2f9c0*/  BSYNC B1 ;  /* 0x0000000000017941 */ /* 0x000fea0003800000 */
.L_x_6147:
        /* <DEDUP_REMOVED lines=8> */
.L_x_6149:
[----:B------:R-:W-:Y:S02]  /*2fa50*/  IMAD.MOV.U32 R13, RZ, RZ, R63 ;  /* 0x000000ffff0d7224 */ /* 0x000fe400078e003f */
[----:B------:R-:W-:-:S07]  /*2fa60*/  IMAD.MOV.U32 R65, RZ, RZ, R14 ;  /* 0x000000ffff417224 */ /* 0x000fce00078e000e */
[----:B------:R-:W-:Y:S05]  /*2fa70*/  WARPSYNC.COLLECTIVE R15, `(.L_x_6150) ;  /* 0x000000000f087348 */ /* 0x000fea0003c00000 */
[----:B------:R0:W1:Y:S02]  /*2fa80*/  SHFL.IDX P6, R14, R13, R12, R11 ;  /* 0x0000000c0d0e7389 */ /* 0x00006400000c000b */
[----:B01----:R-:W-:Y:S01]  /*2fa90*/  ENDCOLLECTIVE ;  /* 0x000000000000791b */ /* 0x003fe20003800000 */
.L_x_6150:
[----:B------:R-:W-:Y:S01]  /*2faa0*/  MOV R13, R3 ;  /* 0x00000003000d7202 */ /* 0x000fe20000000f00 */
[----:B------:R-:W-:-:S07]  /*2fab0*/  IMAD.MOV.U32 R63, RZ, RZ, R14 ;  /* 0x000000ffff3f7224 */ /* 0x000fce00078e000e */
[----:B------:R-:W-:Y:S05]  /*2fac0*/  WARPSYNC.COLLECTIVE R15, `(.L_x_6151) ;  /* 0x000000000f087348 */ /* 0x000fea0003c00000 */
[----:B------:R0:W1:Y:S02]  /*2fad0*/  SHFL.IDX P6, R14, R13, R12, R11 ;  /* 0x0000000c0d0e7389 */ /* 0x00006400000c000b */
[----:B01----:R-:W-:Y:S01]  /*2fae0*/  ENDCOLLECTIVE ;  /* 0x000000000000791b */ /* 0x003fe20003800000 */
.L_x_6151:
[----:B------:R-:W-:Y:S01]  /*2faf0*/  IMAD.MOV.U32 R62, RZ, RZ, R14 ;  /* 0x000000ffff3e7224 */ /* 0x000fe200078e000e */
[----:B------:R-:W-:Y:S06]  /*2fb00*/  BRA `(.L_x_6152) ;  /* 0xfffffdc400587947 */ /* 0x000fec000383ffff */
.L_x_5863:
[----:B0-----:R0:W1:Y:S02]  /*2fb10*/  SYNCS.PHASECHK.TRANS64.TRYWAIT P0, [R16+URZ+0x36800], R5 ;  /* 0x03680005100075a7 */ /* 0x001064000800017f */
[----:B-1----:R-:W-:Y:S05]  /*2fb20*/  @!P0 NANOSLEEP.SYNCS 0x989680 ;  /* 0x009896800000895d */ /* 0x002fea0003900000 */
[----:B------:R-:W1:Y:S02]  /*2fb30*/  @!P0 SYNCS.PHASECHK.TRANS64 P0, [R16+URZ+0x36800], R5 ;  /* 0x03680005100085a7 */ /* 0x000e64000800007f */
[----:B-1----:R-:W-:Y:S05]  /*2fb40*/  @!P0 BRA `(.L_x_5863) ;  /* 0xfffffffc00f08947 */ /* 0x002fea000383ffff */
[----:B------:R-:W-:Y:S05]  /*2fb50*/  BRA `(.L_x_6153) ;  /* 0xfffffdcc00807947 */ /* 0x000fea000383ffff */
.L_x_5887:
        /* <DEDUP_REMOVED lines=8> */
.L_x_6155:
[----:B------:R-:W-:Y:S05]  /*2fbe0*/  BSYNC B1 ;  /* 0x0000000000017941 */ /* 0x000fea0003800000 */
.L_x_6154:
[----:B------:R-:W-:Y:S01]  /*2fbf0*/  IMAD.MOV.U32 R13, RZ, RZ, R62 ;  /* 0x000000ffff0d7224 */ /* 0x000fe200078e003e */
        /* <DEDUP_REMOVED lines=8> */
.L_x_6156:
[----:B------:R-:W-:Y:S01]  /*2fc80*/  MOV R13, R71 ;  /* 0x00000047000d7202 */ /* 0x000fe20000000f00 */
[----:B------:R-:W-:-:S07]  /*2fc90*/  IMAD.MOV.U32 R4, RZ, RZ, R14 ;  /* 0x000000ffff047224 */ /* 0x000fce00078e000e */
[----:B------:R-:W-:Y:S05]  /*2fca0*/  WARPSYNC.COLLECTIVE R15, `(.L_x_6157) ;  /* 0x000000000f087348 */ /* 0x000fea0003c00000 */
[----:B------:R0:W1:Y:S02]  /*2fcb0*/  SHFL.IDX P6, R14, R13, R12, R11 ;  /* 0x0000000c0d0e7389 */ /* 0x00006400000c000b */
[----:B01----:R-:W-:Y:S01]  /*2fcc0*/  ENDCOLLECTIVE ;  /* 0x000000000000791b */ /* 0x003fe20003800000 */
.L_x_6157:
[----:B------:R-:W-:Y:S02]  /*2fcd0*/  IMAD.MOV.U32 R8, RZ, RZ, R4 ;  /* 0x000000ffff087224 */ /* 0x000fe400078e0004 */
[----:B------:R-:W-:Y:S02]  /*2fce0*/  IMAD.MOV.U32 R13, RZ, RZ, R70 ;  /* 0x000000ffff0d7224 */ /* 0x000fe400078e0046 */
[----:B------:R-:W-:-:S07]  /*2fcf0*/  IMAD.MOV.U32 R7, RZ, RZ, R14 ;  /* 0x000000ffff077224 */ /* 0x000fce00078e000e */
[----:B------:R-:W-:Y:S05]  /*2fd00*/  WARPSYNC.COLLECTIVE R15, `(.L_x_6158) ;  /* 0x000000000f087348 */ /* 0x000fea0003c00000 */
[----:B------:R0:W1:Y:S02]  /*2fd10*/  SHFL.IDX P6, R14, R13, R12, R11 ;  /* 0x0000000c0d0e7389 */ /* 0x00006400000c000b */
[----:B01----:R-:W-:Y:S01]  /*2fd20*/  ENDCOLLECTIVE ;  /* 0x000000000000791b */ /* 0x003fe20003800000 */
.L_x_6158:
[----:B------:R-:W-:Y:S05]  /*2fd30*/  BRA `(.L_x_6159) ;  /* 0xfffffdf000747947 */ /* 0x000fea000383ffff */
.L_x_5890:
        /* <DEDUP_REMOVED lines=8> */
.L_x_6161:
[----:B------:R-:W-:Y:S05]  /*2fdc0*/  BSYNC B1 ;  /* 0x0000000000017941 */ /* 0x000fea0003800000 */
.L_x_6160:
        /* <DEDUP_REMOVED lines=8> */
.L_x_6162:
[----:B------:R-:W-:Y:S02]  /*2fe50*/  IMAD.MOV.U32 R13, RZ, RZ, R71 ;  /* 0x000000ffff0d7224 */ /* 0x000fe400078e0047 */
[----:B------:R-:W-:-:S07]  /*2fe60*/  IMAD.MOV.U32 R62, RZ, RZ, R14 ;  /* 0x000000ffff3e7224 */ /* 0x000fce00078e000e */
[----:B------:R-:W-:Y:S05]  /*2fe70*/  WARPSYNC.COLLECTIVE R15, `(.L_x_6163) ;  /* 0x000000000f087348 */ /* 0x000fea0003c00000 */
[----:B------:R0:W1:Y:S02]  /*2fe80*/  SHFL.IDX P6, R14, R13, R12, R11 ;  /* 0x0000000c0d0e7389 */ /* 0x00006400000c000b */
[----:B01----:R-:W-:Y:S01]  /*2fe90*/  ENDCOLLECTIVE ;  /* 0x000000000000791b */ /* 0x003fe20003800000 */
.L_x_6163:
[----:B------:R-:W-:Y:S02]  /*2fea0*/  IMAD.MOV.U32 R13, RZ, RZ, R70 ;  /* 0x000000ffff0d7224 */ /* 0x000fe400078e0046 */
[----:B------:R-:W-:-:S07]  /*2feb0*/  IMAD.MOV.U32 R71, RZ, RZ, R14 ;  /* 0x000000ffff477224 */ /* 0x000fce00078e000e */
[----:B------:R-:W-:Y:S05]  /*2fec0*/  WARPSYNC.COLLECTIVE R15, `(.L_x_6164) ;  /* 0x000000000f087348 */ /* 0x000fea0003c00000 */
[----:B------:R0:W1:Y:S02]  /*2fed0*/  SHFL.IDX P6, R14, R13, R12, R11 ;  /* 0x0000000c0d0e7389 */ /* 0x00006400000c000b */
[----:B01----:R-:W-:Y:S01]  /*2fee0*/  ENDCOLLECTIVE ;  /* 0x000000000000791b */ /* 0x003fe20003800000 */
.L_x_6164:
[----:B------:R-:W-:Y:S01]  /*2fef0*/  MOV R70, R14 ;  /* 0x0000000e00467202 */ /* 0x000fe20000000f00 */
[----:B------:R-:W-:Y:S06]  /*2ff00*/  BRA `(.L_x_6165) ;  /* 0xfffffdf400847947 */ /* 0x000fec000383ffff */
.L_x_5894:
[----:B0-----:R0:W1:Y:S02]  /*2ff10*/  SYNCS.PHASECHK.TRANS64.TRYWAIT P0, [R16+URZ+0x36800], R61 ;  /* 0x0368003d100075a7 */ /* 0x001064000800017f */
[----:B-1----:R-:W-:Y:S05]  /*2ff20*/  @!P0 NANOSLEEP.SYNCS 0x989680 ;  /* 0x009896800000895d */ /* 0x002fea0003900000 */
[----:B------:R-:W1:Y:S02]  /*2ff30*/  @!P0 SYNCS.PHASECHK.TRANS64 P0, [R16+URZ+0x36800], R61 ;  /* 0x0368003d100085a7 */ /* 0x000e64000800007f */
[----:B-1----:R-:W-:Y:S05]  /*2ff40*/  @!P0 BRA `(.L_x_5894) ;  /* 0xfffffffc00f08947 */ /* 0x002fea000383ffff */
[----:B------:R-:W-:Y:S05]  /*2ff50*/  BRA `(.L_x_6166) ;  /* 0xfffffdf800e47947 */ /* 0x000fea000383ffff */
.L_x_5908:
[----:B-1----:R1:W2:Y:S02]  /*2ff60*/  SYNCS.PHASECHK.TRANS64.TRYWAIT P2, [R3+URZ+0x36830], R0 ;  /* 0x03683000030075a7 */ /* 0x0022a4000804017f */
[----:B--2---:R-:W-:Y:S05]  /*2ff70*/  @!P2 NANOSLEEP.SYNCS 0x989680 ;  /* 0x009896800000a95d */ /* 0x004fea0003900000 */
[----:B------:R-:W2:Y:S02]  /*2ff80*/  @!P2 SYNCS.PHASECHK.TRANS64 P2, [R3+URZ+0x36830], R0 ;  /* 0x036830000300a5a7 */ /* 0x000ea4000804007f */
[----:B--2---:R-:W-:Y:S05]  /*2ff90*/  @!P2 BRA `(.L_x_5908) ;  /* 0xfffffffc00f0a947 */ /* 0x004fea000383ffff */
[----:B------:R-:W-:Y:S05]  /*2ffa0*/  BRA `(.L_x_5907) ;  /* 0xfffffe24002c7947 */ /* 0x000fea000383ffff */
.L_x_5915:
[----:B-1----:R1:W2:Y:S02]  /*2ffb0*/  SYNCS.PHASECHK.TRANS64.TRYWAIT P3, [R13+URZ+0x36830], R4 ;  /* 0x036830040d0075a7 */ /* 0x0022a4000806017f */
[----:B--2---:R-:W-:Y:S05]  /*2ffc0*/  @!P3 NANOSLEEP.SYNCS 0x989680 ;  /* 0x009896800000b95d */ /* 0x004fea0003900000 */
[----:B------:R-:W2:Y:S02]  /*2ffd0*/  @!P3 SYNCS.PHASECHK.TRANS64 P3, [R13+URZ+0x36830], R4 ;  /* 0x036830040d00b5a7 */ /* 0x000ea4000806007f */
[----:B--2---:R-:W-:Y:S05]  /*2ffe0*/  @!P3 BRA `(.L_x_5915) ;  /* 0xfffffffc00f0b947 */ /* 0x004fea000383ffff */
[----:B------:R-:W-:Y:S05]  /*2fff0*/  BRA `(.L_x_5914) ;  /* 0xfffffe7400107947 */ /* 0x000fea000383ffff */
.L_x_5920:
[----:B-1----:R1:W2:Y:S02]  /*30000*/  SYNCS.PHASECHK.TRANS64.TRYWAIT P3, [R11+URZ+0x36850], R0 ;  /* 0x036850000b0075a7 */ /* 0x0022a4000806017f */
[----:B--2---:R-:W-:Y:S05]  /*30010*/  @!P3 NANOSLEEP.SYNCS 0x989680 ;  /* 0x009896800000b95d */ /* 0x004fea0003900000 */
[----:B------:R-:W2:Y:S02]  /*30020*/  @!P3 SYNCS.PHASECHK.TRANS64 P3, [R11+URZ+0x36850], R0 ;  /* 0x036850000b00b5a7 */ /* 0x000ea4000806007f */
[----:B--2---:R-:W-:Y:S05]  /*30030*/  @!P3 BRA `(.L_x_5920) ;  /* 0xfffffffc00f0b947 */ /* 0x004fea000383ffff */
[----:B------:R-:W-:Y:S05]  /*30040*/  BRA `(.L_x_5919) ;  /* 0xfffffea800ac7947 */ /* 0x000fea000383ffff */
.L_x_5928:
[----:B-1----:R1:W2:Y:S02]  /*30050*/  SYNCS.PHASECHK.TRANS64.TRYWAIT P2, [R4+URZ+0x36830], R5 ;  /* 0x03683005040075a7 */ /* 0x0022a4000804017f */
[----:B--2---:R-:W-:Y:S05]  /*30060*/  @!P2 NANOSLEEP.SYNCS 0x989680 ;  /* 0x009896800000a95d */ /* 0x004fea0003900000 */
[----:B------:R-:W2:Y:S02]  /*30070*/  @!P2 SYNCS.PHASECHK.TRANS64 P2, [R4+URZ+0x36830], R5 ;  /* 0x036830050400a5a7 */ /* 0x000ea4000804007f */
[----:B--2---:R-:W-:Y:S05]  /*30080*/  @!P2 BRA `(.L_x_5928) ;  /* 0xfffffffc00f0a947 */ /* 0x004fea000383ffff */
[----:B------:R-:W-:Y:S05]  /*30090*/  BRA `(.L_x_5927) ;  /* 0xfffffec800587947 */ /* 0x000fea000383ffff */
.L_x_5933:
[----:B-1----:R1:W2:Y:S02]  /*300a0*/  SYNCS.PHASECHK.TRANS64.TRYWAIT P2, [R11+URZ+0x36850], R0 ;  /* 0x036850000b0075a7 */ /* 0x0022a4000804017f */
[----:B--2---:R-:W-:Y:S05]  /*300b0*/  @!P2 NANOSLEEP.SYNCS 0x989680 ;  /* 0x009896800000a95d */ /* 0x004fea0003900000 */
[----:B------:R-:W2:Y:S02]  /*300c0*/  @!P2 SYNCS.PHASECHK.TRANS64 P2, [R11+URZ+0x36850], R0 ;  /* 0x036850000b00a5a7 */ /* 0x000ea4000804007f */
[----:B--2---:R-:W-:Y:S05]  /*300d0*/  @!P2 BRA `(.L_x_5933) ;  /* 0xfffffffc00f0a947 */ /* 0x004fea000383ffff */
[----:B------:R-:W-:Y:S05]  /*300e0*/  BRA `(.L_x_5932) ;  /* 0xfffffefc00f47947 */ /* 0x000fea000383ffff */
.L_x_5939:
[----:B-1----:R1:W2:Y:S02]  /*300f0*/  SYNCS.PHASECHK.TRANS64.TRYWAIT P0, [R8+URZ+0x36850], R3 ;  /* 0x03685003080075a7 */ /* 0x0022a4000800017f */
[----:B--2---:R-:W-:Y:S05]  /*30100*/  @!P0 NANOSLEEP.SYNCS 0x989680 ;  /* 0x009896800000895d */ /* 0x004fea0003900000 */
[----:B------:R-:W2:Y:S02]  /*30110*/  @!P0 SYNCS.PHASECHK.TRANS64 P0, [R8+URZ+0x36850], R3 ;  /* 0x03685003080085a7 */ /* 0x000ea4000800007f */
[----:B--2---:R-:W-:Y:S05]  /*30120*/  @!P0 BRA `(.L_x_5939) ;  /* 0xfffffffc00f08947 */ /* 0x004fea000383ffff */
[----:B------:R-:W-:Y:S05]  /*30130*/  BRA `(.L_x_5938) ;  /* 0xffffff1800f07947 */ /* 0x000fea000383ffff */
.L_x_5980:
        /* <DEDUP_REMOVED lines=8> */
[----:B------:R-:W-:Y:S05]  /*301c0*/  WARPSYNC.COLLECTIVE R15, `(.L_x_6168) ;  /* 0x000000000f087348 */ /* 0x000fea0003c00000 */
[----:B------:R0:W1:Y:S02]  /*301d0*/  SHFL.IDX P6, R14, R13, R12, R11 ;  /* 0x0000000c0d0e7389 */ /* 0x00006400000c000b */
[----:B01----:R-:W-:Y:S01]  /*301e0*/  ENDCOLLECTIVE ;  /* 0x000000000000791b */ /* 0x003fe20003800000 */
.L_x_6168:
[----:B------:R-:W-:Y:S05]  /*301f0*/  BSYNC B1 ;  /* 0x0000000000017941 */ /* 0x000fea0003800000 */
.L_x_6167:
[----:B------:R-:W-:Y:S05]  /*30200*/  BRA `(.L_x_6169) ;  /* 0xffffff80006c7947 */ /* 0x000fea000383ffff */
.L_x_5982:
[----:B------:R-:W-:Y:S01]  /*30210*/  BSSY B1, `(.L_x_6170) ;  /* 0x0000006000017945 */ /* 0x000fe20003800000 */
[----:B------:R-:W-:-:S07]  /*30220*/  IMAD.MOV.U32 R15, RZ, RZ, -0x1 ;  /* 0xffffffffff0f7424 */ /* 0x000fce00078e00ff */
[----:B0-----:R-:W-:Y:S05]  /*30230*/  WARPSYNC.COLLECTIVE R15, `(.L_x_6171) ;  /* 0x000000000f0c7348 */ /* 0x001fea0003c00000 */
[----:B------:R-:W-:Y:S02]  /*30240*/  ELECT P6, UR62, PT ;  /* 0x00000000003e782f */ /* 0x000fe400038c0000 */
[----:B------:R-:W-:Y:S01]  /*30250*/  MOV R14, UR62 ;  /* 0x0000003e000e7c02 */ /* 0x000fe20008000f00 */
[----:B0-----:R-:W-:Y:S10]  /*30260*/  ENDCOLLECTIVE ;  /* 0x000000000000791b */ /* 0x001ff40003800000 */
.L_x_6171:
[----:B------:R-:W-:Y:S05]  /*30270*/  BSYNC B1 ;  /* 0x0000000000017941 */ /* 0x000fea0003800000 */
.L_x_6170:
[----:B------:R-:W-:Y:S01]  /*30280*/  PLOP3.LUT P2, PT, P6, PT, PT, 0x80, 0x0 ;  /* 0x000000000000781c */ /* 0x000fe2000374f070 */
[----:B------:R-:W-:-:S12]  /*30290*/  BRA `(.L_x_5981) ;  /* 0xffffff8000607947 */ /* 0x000fd8000383ffff */
.L_x_5984:
[----:B0-----:R0:W1:Y:S02]  /*302a0*/  SYNCS.PHASECHK.TRANS64.TRYWAIT P0, [R18+URZ+0x36820], R2 ;  /* 0x03682002120075a7 */ /* 0x001064000800017f */
[----:B-1----:R-:W-:Y:S05]  /*302b0*/  @!P0 NANOSLEEP.SYNCS 0x989680 ;  /* 0x009896800000895d */ /* 0x002fea0003900000 */
[----:B------:R-:W1:Y:S02]  /*302c0*/  @!P0 SYNCS.PHASECHK.TRANS64 P0, [R18+URZ+0x36820], R2 ;  /* 0x03682002120085a7 */ /* 0x000e64000800007f */
[----:B-1----:R-:W-:Y:S05]  /*302d0*/  @!P0 BRA `(.L_x_5984) ;  /* 0xfffffffc00f08947 */ /* 0x002fea000383ffff */
[----:B------:R-:W-:Y:S05]  /*302e0*/  BRA `(.L_x_6172) ;  /* 0xffffff8000707947 */ /* 0x000fea000383ffff */
.L_x_5988:
[----:B-1----:R1:W2:Y:S02]  /*302f0*/  SYNCS.PHASECHK.TRANS64.TRYWAIT P0, [R5+URZ+0x368a0], R8 ;  /* 0x0368a008050075a7 */ /* 0x0022a4000800017f */
[----:B--2---:R-:W-:Y:S05]  /*30300*/  @!P0 NANOSLEEP.SYNCS 0x989680 ;  /* 0x009896800000895d */ /* 0x004fea0003900000 */
[----:B------:R-:W2:Y:S02]  /*30310*/  @!P0 SYNCS.PHASECHK.TRANS64 P0, [R5+URZ+0x368a0], R8 ;  /* 0x0368a008050085a7 */ /* 0x000ea4000800007f */
[----:B--2---:R-:W-:Y:S05]  /*30320*/  @!P0 BRA `(.L_x_5988) ;  /* 0xfffffffc00f08947 */ /* 0x004fea000383ffff */
[----:B------:R-:W-:Y:S05]  /*30330*/  BRA `(.L_x_6173) ;  /* 0xffffff8000907947 */ /* 0x000fea000383ffff */
.L_x_5995:
[----:B0-----:R0:W2:Y:S02]  /*30340*/  SYNCS.PHASECHK.TRANS64.TRYWAIT P0, [R5+URZ+0x368c0], R8 ;  /* 0x0368c008050075a7 */ /* 0x0010a4000800017f */
[----:B--2---:R-:W-:Y:S05]  /*30350*/  @!P0 NANOSLEEP.SYNCS 0x989680 ;  /* 0x009896800000895d */ /* 0x004fea0003900000 */
[----:B------:R-:W2:Y:S02]  /*30360*/  @!P0 SYNCS.PHASECHK.TRANS64 P0, [R5+URZ+0x368c0], R8 ;  /* 0x0368c008050085a7 */ /* 0x000ea4000800007f */
[----:B--2---:R-:W-:Y:S05]  /*30370*/  @!P0 BRA `(.L_x_5995) ;  /* 0xfffffffc00f08947 */ /* 0x004fea000383ffff */
[----:B------:R-:W-:Y:S05]  /*30380*/  BRA `(.L_x_6174) ;  /* 0xffffff84008c7947 */ /* 0x000fea000383ffff */
.L_x_6004:
[----:B0-----:R0:W1:Y:S02]  /*30390*/  SYNCS.PHASECHK.TRANS64.TRYWAIT P0, [R6+URZ+0x368a0], R5 ;  /* 0x0368a005060075a7 */ /* 0x001064000800017f */
[----:B-1----:R-:W-:Y:S05]  /*303a0*/  @!P0 NANOSLEEP.SYNCS 0x989680 ;  /* 0x009896800000895d */ /* 0x002fea0003900000 */
[----:B------:R-:W1:Y:S02]  /*303b0*/  @!P0 SYNCS.PHASECHK.TRANS64 P0, [R6+URZ+0x368a0], R5 ;  /* 0x0368a005060085a7 */ /* 0x000e64000800007f */
[----:B-1----:R-:W-:Y:S05]  /*303c0*/  @!P0 BRA `(.L_x_6004) ;  /* 0xfffffffc00f08947 */ /* 0x002fea000383ffff */
[----:B------:R-:W-:Y:S05]  /*303d0*/  BRA `(.L_x_6175) ;  /* 0xffffff8800d47947 */ /* 0x000fea000383ffff */
.L_x_6011:
[----:B-1----:R1:W2:Y:S02]  /*303e0*/  SYNCS.PHASECHK.TRANS64.TRYWAIT P0, [R6+URZ+0x368c0], R5 ;  /* 0x0368c005060075a7 */ /* 0x0022a4000800017f */
[----:B--2---:R-:W-:Y:S05]  /*303f0*/  @!P0 NANOSLEEP.SYNCS 0x989680 ;  /* 0x009896800000895d */ /* 0x004fea0003900000 */
[----:B------:R-:W2:Y:S02]  /*30400*/  @!P0 SYNCS.PHASECHK.TRANS64 P0, [R6+URZ+0x368c0], R5 ;  /* 0x0368c005060085a7 */ /* 0x000ea4000800007f */
[----:B--2---:R-:W-:Y:S05]  /*30410*/  @!P0 BRA `(.L_x_6011) ;  /* 0xfffffffc00f08947 */ /* 0x004fea000383ffff */
[----:B------:R-:W-:Y:S05]  /*30420*/  BRA `(.L_x_6176) ;  /* 0xffffff8c00cc7947 */ /* 0x000fea000383ffff */
.L_x_6028:
        /* <DEDUP_REMOVED lines=11> */
.L_x_6178:
[----:B------:R-:W-:Y:S05]  /*304e0*/  BSYNC B0 ;  /* 0x0000000000007941 */ /* 0x000fea0003800000 */
.L_x_6177:
[----:B------:R-:W-:Y:S05]  /*304f0*/  BRA `(.L_x_6179) ;  /* 0xffffff9c00407947 */ /* 0x000fea000383ffff */
.L_x_6030:
[----:B------:R-:W-:Y:S01]  /*30500*/  BSSY B0, `(.L_x_6180) ;  /* 0x0000006000007945 */ /* 0x000fe20003800000 */
[----:B------:R-:W-:-:S07]  /*30510*/  IMAD.MOV.U32 R15, RZ, RZ, -0x1 ;  /* 0xffffffffff0f7424 */ /* 0x000fce00078e00ff */
[----:B0-----:R-:W-:Y:S05]  /*30520*/  WARPSYNC.COLLECTIVE R15, `(.L_x_6181) ;  /* 0x000000000f0c7348 */ /* 0x001fea0003c00000 */
[----:B------:R-:W-:Y:S02]  /*30530*/  ELECT P6, UR62, PT ;  /* 0x00000000003e782f */ /* 0x000fe400038c0000 */
[----:B------:R-:W-:Y:S01]  /*30540*/  MOV R14, UR62 ;  /* 0x0000003e000e7c02 */ /* 0x000fe20008000f00 */
[----:B0-----:R-:W-:Y:S10]  /*30550*/  ENDCOLLECTIVE ;  /* 0x000000000000791b */ /* 0x001ff40003800000 */
.L_x_6181:
[----:B------:R-:W-:Y:S05]  /*30560*/  BSYNC B0 ;  /* 0x0000000000007941 */ /* 0x000fea0003800000 */
.L_x_6180:
[----:B------:R-:W-:Y:S05]  /*30570*/  BRA `(.L_x_6182) ;  /* 0xffffff9c004c7947 */ /* 0x000fea000383ffff */
.L_x_6032:
[----:B0-----:R0:W1:Y:S02]  /*30580*/  SYNCS.PHASECHK.TRANS64.TRYWAIT P0, [R0+URZ+0x36840], R2 ;  /* 0x03684002000075a7 */ /* 0x001064000800017f */
[----:B-1----:R-:W-:Y:S05]  /*30590*/  @!P0 NANOSLEEP.SYNCS 0x989680 ;  /* 0x009896800000895d */ /* 0x002fea0003900000 */
[----:B------:R-:W1:Y:S02]  /*305a0*/  @!P0 SYNCS.PHASECHK.TRANS64 P0, [R0+URZ+0x36840], R2 ;  /* 0x03684002000085a7 */ /* 0x000e64000800007f */
[----:B-1----:R-:W-:Y:S05]  /*305b0*/  @!P0 BRA `(.L_x_6032) ;  /* 0xfffffffc00f08947 */ /* 0x002fea000383ffff */
[----:B------:R-:W-:Y:S05]  /*305c0*/  BRA `(.L_x_6183) ;  /* 0xffffff9c00ac7947 */ /* 0x000fea000383ffff */
.L_x_6036:
[----:B------:R0:W5:Y:S01]  /*305d0*/  LDL.LU R9, [R1+0x50] ;  /* 0x0000500001097983 */ /* 0x0001620000300800 */
[----:B------:R-:W-:Y:S01]  /*305e0*/  IMAD.MOV.U32 R13, RZ, RZ, R3 ;  /* 0x000000ffff0d7224 */ /* 0x000fe200078e0003 */
[----:B------:R-:W-:Y:S01]  /*305f0*/  MOV R12, RZ ;  /* 0x000000ff000c7202 */ /* 0x000fe20000000f00 */
[----:B------:R-:W-:Y:S02]  /*30600*/  IMAD.MOV.U32 R11, RZ, RZ, 0x181f ;  /* 0x0000181fff0b7424 */ /* 0x000fe400078e00ff */
[----:B------:R-:W-:Y:S01]  /*30610*/  IMAD.MOV.U32 R15, RZ, RZ, -0x1 ;  /* 0xffffffffff0f7424 */ /* 0x000fe200078e00ff */
[----:B------:R-:W1:Y:S06]  /*30620*/  S2R R5, SR_TID.X ;  /* 0x0000000000057919 */ /* 0x000e6c0000002100 */
[----:B01---5:R-:W-:Y:S05]  /*30630*/  WARPSYNC.COLLECTIVE R15, `(.L_x_6184) ;  /* 0x000000000f087348 */ /* 0x023fea0003c00000 */
[----:B------:R2:W3:Y:S02]  /*30640*/  SHFL.IDX P6, R14, R13, R12, R11 ;  /* 0x0000000c0d0e7389 */ /* 0x0004e400000c000b */
[----:B0123-5:R-:W-:Y:S01]  /*30650*/  ENDCOLLECTIVE ;  /* 0x000000000000791b */ /* 0x02ffe20003800000 */
.L_x_6184:
[----:B------:R-:W-:Y:S02]  /*30660*/  IMAD.MOV.U32 R13, RZ, RZ, R4 ;  /* 0x000000ffff0d7224 */ /* 0x000fe400078e0004 */
[----:B------:R-:W-:-:S07]  /*30670*/  IMAD.MOV.U32 R6, RZ, RZ, R14 ;  /* 0x000000ffff067224 */ /* 0x000fce00078e000e */
[----:B------:R-:W-:Y:S05]  /*30680*/  WARPSYNC.COLLECTIVE R15, `(.L_x_6185) ;  /* 0x000000000f087348 */ /* 0x000fea0003c00000 */
[----:B------:R0:W1:Y:S02]  /*30690*/  SHFL.IDX P6, R14, R13, R12, R11 ;  /* 0x0000000c0d0e7389 */ /* 0x00006400000c000b */
[----:B01----:R-:W-:Y:S01]  /*306a0*/  ENDCOLLECTIVE ;  /* 0x000000000000791b */ /* 0x003fe20003800000 */
.L_x_6185:
[----:B------:R-:W-:-:S04]  /*306b0*/  LOP3.LUT R5, R5, 0x7f, RZ, 0xc0, !PT ;  /* 0x0000007f05057812 */ /* 0x000fc800078ec0ff */
[----:B------:R-:W-:Y:S01]  /*306c0*/  SHF.R.U32.HI R0, RZ, 0x3, R5 ;  /* 0x00000003ff007819 */ /* 0x000fe20000011605 */
[----:B------:R-:W-:Y:S02]  /*306d0*/  IMAD R2, R9, R7, RZ ;  /* 0x0000000709027224 */ /* 0x000fe400078e02ff */
[----:B------:R0:W5:Y:S01]  /*306e0*/  LDL R9, [R1+0x30] ;  /* 0x0000300001097983 */ /* 0x0001620000100800 */
[----:B------:R-:W-:Y:S01]  /*306f0*/  LEA R0, R10, R0, 0x7 ;  /* 0x000000000a007211 */ /* 0x000fe200078e38ff */
        /* <DEDUP_REMOVED lines=8> */
.L_x_6186:
[----:B------:R-:W-:-:S05]  /*30780*/  @!P2 LEA R7, P4, R8, R7, 0x1 ;  /* 0x000000070807a211 */ /* 0x000fca00078808ff */
[----:B------:R-:W-:Y:S01]  /*30790*/  @!P2 IMAD.X R6, RZ, RZ, R6, P4 ;  /* 0x000000ffff06a224 */ /* 0x000fe200020e0606 */
[----:B------:R-:W-:-:S04]  /*307a0*/  MOV R13, R4 ;  /* 0x00000004000d7202 */ /* 0x000fc80000000f00 */
        /* <DEDUP_REMOVED lines=14> */
.L_x_6187:
[----:B------:R-:W-:Y:S01]  /*30890*/  MOV R13, R3 ;  /* 0x00000003000d7202 */ /* 0x000fe20000000f00 */
[----:B------:R-:W-:Y:S02]  /*308a0*/  IMAD.MOV.U32 R12, RZ, RZ, 0x2 ;  /* 0x00000002ff0c7424 */ /* 0x000fe400078e00ff */
[----:B------:R-:W-:-:S07]  /*308b0*/  IMAD.MOV.U32 R5, RZ, RZ, R14 ;  /* 0x000000ffff057224 */ /* 0x000fce00078e000e */
[----:B------:R-:W-:Y:S05]  /*308c0*/  WARPSYNC.COLLECTIVE R15, `(.L_x_6188) ;  /* 0x000000000f087348 */ /* 0x000fea0003c00000 */
[----:B------:R0:W1:Y:S02]  /*308d0*/  SHFL.IDX P6, R14, R13, R12, R11 ;  /* 0x0000000c0d0e7389 */ /* 0x00006400000c000b */
[----:B01----:R-:W-:Y:S01]  /*308e0*/  ENDCOLLECTIVE ;  /* 0x000000000000791b */ /* 0x003fe20003800000 */
.L_x_6188:
        /* <DEDUP_REMOVED lines=17> */
.L_x_6189:
[----:B------:R-:W-:Y:S02]  /*30a00*/  IMAD.MOV.U32 R13, RZ, RZ, R3 ;  /* 0x000000ffff0d7224 */ /* 0x000fe400078e0003 */
[----:B------:R-:W-:Y:S02]  /*30a10*/  IMAD.MOV.U32 R12, RZ, RZ, 0x3 ;  /* 0x00000003ff0c7424 */ /* 0x000fe400078e00ff */
[----:B------:R-:W-:-:S07]  /*30a20*/  IMAD.MOV.U32 R5, RZ, RZ, R14 ;  /* 0x000000ffff057224 */ /* 0x000fce00078e000e */
[----:B------:R-:W-:Y:S05]  /*30a30*/  WARPSYNC.COLLECTIVE R15, `(.L_x_6190) ;  /* 0x000000000f087348 */ /* 0x000fea0003c00000 */
[----:B------:R0:W1:Y:S02]  /*30a40*/  SHFL.IDX P6, R14, R13, R12, R11 ;  /* 0x0000000c0d0e7389 */ /* 0x00006400000c000b */
[----:B01----:R-:W-:Y:S01]  /*30a50*/  ENDCOLLECTIVE ;  /* 0x000000000000791b */ /* 0x003fe20003800000 */
.L_x_6190:
[----:B------:R-:W-:-:S05]  /*30a60*/  @!P2 LEA R5, P4, R8, R5, 0x1 ;  /* 0x000000050805a211 */ /* 0x000fca00078808ff */
[----:B------:R-:W-:-:S05]  /*30a70*/  @!P2 IMAD.X R6, RZ, RZ, R6, P4 ;  /* 0x000000ffff06a224 */ /* 0x000fca00020e0606 */
[----:B------:R-:W-:Y:S01]  /*30a80*/  @!P2 MOV R7, R6 ;  /* 0x000000060007a202 */ /* 0x000fe20000000f00 */
        /* <DEDUP_REMOVED lines=14> */
.L_x_6191:
[----:B------:R-:W-:Y:S01]  /*30b70*/  MOV R13, R3 ;  /* 0x00000003000d7202 */ /* 0x000fe20000000f00 */
[----:B------:R-:W-:Y:S02]  /*30b80*/  IMAD.MOV.U32 R12, RZ, RZ, 0x4 ;  /* 0x00000004ff0c7424 */ /* 0x000fe400078e00ff */
[----:B------:R-:W-:-:S07]  /*30b90*/  IMAD.MOV.U32 R5, RZ, RZ, R14 ;  /* 0x000000ffff057224 */ /* 0x000fce00078e000e */
[----:B------:R-:W-:Y:S05]  /*30ba0*/  WARPSYNC.COLLECTIVE R15, `(.L_x_6192) ;  /* 0x000000000f087348 */ /* 0x000fea0003c00000 */
[----:B------:R0:W1:Y:S02]  /*30bb0*/  SHFL.IDX P6, R14, R13, R12, R11 ;  /* 0x0000000c0d0e7389 */ /* 0x00006400000c000b */
[----:B01----:R-:W-:Y:S01]  /*30bc0*/  ENDCOLLECTIVE ;  /* 0x000000000000791b */ /* 0x003fe20003800000 */
.L_x_6192:
        /* <DEDUP_REMOVED lines=17> */
.L_x_6193:
[----:B------:R-:W-:Y:S02]  /*30ce0*/  IMAD.MOV.U32 R13, RZ, RZ, R3 ;  /* 0x000000ffff0d7224 */ /* 0x000fe400078e0003 */
[----:B------:R-:W-:Y:S02]  /*30cf0*/  IMAD.MOV.U32 R12, RZ, RZ, 0x5 ;  /* 0x00000005ff0c7424 */ /* 0x000fe400078e00ff */
[----:B------:R-:W-:-:S07]  /*30d00*/  IMAD.MOV.U32 R5, RZ, RZ, R14 ;  /* 0x000000ffff057224 */ /* 0x000fce00078e000e */
[----:B------:R-:W-:Y:S05]  /*30d10*/  WARPSYNC.COLLECTIVE R15, `(.L_x_6194) ;  /* 0x000000000f087348 */ /* 0x000fea0003c00000 */
[----:B------:R0:W1:Y:S02]  /*30d20*/  SHFL.IDX P6, R14, R13, R12, R11 ;  /* 0x0000000c0d0e7389 */ /* 0x00006400000c000b */
[----:B01----:R-:W-:Y:S01]  /*30d30*/  ENDCOLLECTIVE ;  /* 0x000000000000791b */ /* 0x003fe20003800000 */
.L_x_6194:
        /* <DEDUP_REMOVED lines=17> */
.L_x_6195:
[----:B------:R-:W-:Y:S01]  /*30e50*/  MOV R13, R3 ;  /* 0x00000003000d7202 */ /* 0x000fe20000000f00 */
[----:B------:R-:W-:Y:S02]  /*30e60*/  IMAD.MOV.U32 R12, RZ, RZ, 0x6 ;  /* 0x00000006ff0c7424 */ /* 0x000fe400078e00ff */
[----:B------:R-:W-:-:S07]  /*30e70*/  IMAD.MOV.U32 R5, RZ, RZ, R14 ;  /* 0x000000ffff057224 */ /* 0x000fce00078e000e */
[----:B------:R-:W-:Y:S05]  /*30e80*/  WARPSYNC.COLLECTIVE R15, `(.L_x_6196) ;  /* 0x000000000f087348 */ /* 0x000fea0003c00000 */
[----:B------:R0:W1:Y:S02]  /*30e90*/  SHFL.IDX P6, R14, R13, R12, R11 ;  /* 0x0000000c0d0e7389 */ /* 0x00006400000c000b */
[----:B01----:R-:W-:Y:S01]  /*30ea0*/  ENDCOLLECTIVE ;  /* 0x000000000000791b */ /* 0x003fe20003800000 */
.L_x_6196:
        /* <DEDUP_REMOVED lines=17> */
.L_x_6197:
[----:B------:R-:W-:Y:S02]  /*30fc0*/  IMAD.MOV.U32 R13, RZ, RZ, R3 ;  /* 0x000000ffff0d7224 */ /* 0x000fe400078e0003 */
[----:B------:R-:W-:Y:S02]  /*30fd0*/  IMAD.MOV.U32 R12, RZ, RZ, 0x7 ;  /* 0x00000007ff0c7424 */ /* 0x000fe400078e00ff */
[----:B------:R-:W-:-:S07]  /*30fe0*/  IMAD.MOV.U32 R5, RZ, RZ, R14 ;  /* 0x000000ffff057224 */ /* 0x000fce00078e000e */
[----:B------:R-:W-:Y:S05]  /*30ff0*/  WARPSYNC.COLLECTIVE R15, `(.L_x_6198) ;  /* 0x000000000f087348 */ /* 0x000fea0003c00000 */
[----:B------:R0:W1:Y:S02]  /*31000*/  SHFL.IDX P6, R14, R13, R12, R11 ;  /* 0x0000000c0d0e7389 */ /* 0x00006400000c000b */
[----:B01----:R-:W-:Y:S01]  /*31010*/  ENDCOLLECTIVE ;  /* 0x000000000000791b */ /* 0x003fe20003800000 */
.L_x_6198:
[----:B------:R-:W-:-:S05]  /*31020*/  @!P2 LEA R5, P4, R8, R5, 0x1 ;  /* 0x000000050805a211 */ /* 0x000fca00078808ff */
[----:B------:R-:W-:-:S05]  /*31030*/  @!P2 IMAD.X R6, RZ, RZ, R6, P4 ;  /* 0x000000ffff06a224 */ /* 0x000fca00020e0606 */
[----:B------:R-:W-:Y:S01]  /*31040*/  @!P2 MOV R7, R6 ;  /* 0x000000060007a202 */ /* 0x000fe20000000f00 */
        /* <DEDUP_REMOVED lines=11> */
.L_x_6199:
[----:B------:R-:W-:Y:S01]  /*31100*/  @!PT LDS RZ, [RZ] ;  /* 0x00000000fffff984 */ /* 0x000fe20000000800 */
[----:B------:R-:W-:Y:S01]  /*31110*/  @!PT LDS RZ, [RZ] ;  /* 0x00000000fffff984 */ /* 0x000fe20000000800 */
[----:B------:R-:W-:Y:S01]  /*31120*/  @!PT LDS RZ, [RZ] ;  /* 0x00000000fffff984 */ /* 0x000fe20000000800 */
[----:B------:R0:W-:Y:S01]  /*31130*/  @!P2 LDGSTS.E.BYPASS.LTC128B.128 [R9+0x20400], desc[UR60][R6.64+0x100], !P1 ;  /* 0x204001000609afae */ /* 0x0001e2000c901d7c */
[----:B------:R-:W-:Y:S01]  /*31140*/  MOV R3, R14 ;  /* 0x0000000e00037202 */ /* 0x000fe20000000f00 */
[----:B------:R-:W-:Y:S06]  /*31150*/  BRA `(.L_x_6200) ;  /* 0xffffffa000647947 */ /* 0x000fec000383ffff */
.L_x_6041:
[----:B----4-:R4:W0:Y:S02]  /*31160*/  SYNCS.PHASECHK.TRANS64.TRYWAIT P0, [R18+URZ+0x36820], R0 ;  /* 0x03682000120075a7 */ /* 0x010824000800017f */
[----:B0-----:R-:W-:Y:S05]  /*31170*/  @!P0 NANOSLEEP.SYNCS 0x989680 ;  /* 0x009896800000895d */ /* 0x001fea0003900000 */
[----:B------:R-:W0:Y:S02]  /*31180*/  @!P0 SYNCS.PHASECHK.TRANS64 P0, [R18+URZ+0x36820], R0 ;  /* 0x03682000120085a7 */ /* 0x000e24000800007f */
[----:B0-----:R-:W-:Y:S05]  /*31190*/  @!P0 BRA `(.L_x_6041) ;  /* 0xfffffffc00f08947 */ /* 0x001fea000383ffff */
[----:B------:R-:W-:Y:S05]  /*311a0*/  BRA `(.L_x_6201) ;  /* 0xffffffa000d87947 */ /* 0x000fea000383ffff */
.L_x_6050:
[----:B-1----:R1:W2:Y:S02]  /*311b0*/  SYNCS.PHASECHK.TRANS64.TRYWAIT P0, [R3+URZ+0x36840], R2 ;  /* 0x03684002030075a7 */ /* 0x0022a4000800017f */
[----:B--2---:R-:W-:Y:S05]  /*311c0*/  @!P0 NANOSLEEP.SYNCS 0x989680 ;  /* 0x009896800000895d */ /* 0x004fea0003900000 */
[----:B------:R-:W2:Y:S02]  /*311d0*/  @!P0 SYNCS.PHASECHK.TRANS64 P0, [R3+URZ+0x36840], R2 ;  /* 0x03684002030085a7 */ /* 0x000ea4000800007f */
[----:B--2---:R-:W-:Y:S05]  /*311e0*/  @!P0 BRA `(.L_x_6050) ;  /* 0xfffffffc00f08947 */ /* 0x004fea000383ffff */
[----:B------:R-:W-:Y:S05]  /*311f0*/  BRA `(.L_x_6202) ;  /* 0xffffffa400b47947 */ /* 0x000fea000383ffff */
.L_x_6057:
[----:B0-----:R0:W1:Y:S02]  /*31200*/  SYNCS.PHASECHK.TRANS64.TRYWAIT P0, [R2+URZ+0x36860], R3 ;  /* 0x03686003020075a7 */ /* 0x001064000800017f */
[----:B-1----:R-:W-:Y:S05]  /*31210*/  @!P0 NANOSLEEP.SYNCS 0x989680 ;  /* 0x009896800000895d */ /* 0x002fea0003900000 */
[----:B------:R-:W1:Y:S02]  /*31220*/  @!P0 SYNCS.PHASECHK.TRANS64 P0, [R2+URZ+0x36860], R3 ;  /* 0x03686003020085a7 */ /* 0x000e64000800007f */
[----:B-1----:R-:W-:Y:S05]  /*31230*/  @!P0 BRA `(.L_x_6057) ;  /* 0xfffffffc00f08947 */ /* 0x002fea000383ffff */
[----:B------:R-:W-:Y:S05]  /*31240*/  BRA `(.L_x_6203) ;  /* 0xffffffa800c47947 */ /* 0x000fea000383ffff */
.L_x_6068:
[----:B-1----:R1:W2:Y:S02]  /*31250*/  SYNCS.PHASECHK.TRANS64.TRYWAIT P0, [R3+URZ+0x36840], R2 ;  /* 0x03684002030075a7 */ /* 0x0022a4000800017f */
[----:B--2---:R-:W-:Y:S05]  /*31260*/  @!P0 NANOSLEEP.SYNCS 0x989680 ;  /* 0x009896800000895d */ /* 0x004fea0003900000 */
[----:B------:R-:W2:Y:S02]  /*31270*/  @!P0 SYNCS.PHASECHK.TRANS64 P0, [R3+URZ+0x36840], R2 ;  /* 0x03684002030085a7 */ /* 0x000ea4000800007f */
[----:B--2---:R-:W-:Y:S05]  /*31280*/  @!P0 BRA `(.L_x_6068) ;  /* 0xfffffffc00f08947 */ /* 0x004fea000383ffff */
[----:B------:R-:W-:Y:S05]  /*31290*/  BRA `(.L_x_6204) ;  /* 0xffffffb000987947 */ /* 0x000fea000383ffff */
.L_x_6075:
[----:B0-----:R0:W1:Y:S02]  /*312a0*/  SYNCS.PHASECHK.TRANS64.TRYWAIT P0, [R2+URZ+0x36860], R3 ;  /* 0x03686003020075a7 */ /* 0x001064000800017f */
[----:B-1----:R-:W-:Y:S05]  /*312b0*/  @!P0 NANOSLEEP.SYNCS 0x989680 ;  /* 0x009896800000895d */ /* 0x002fea0003900000 */
[----:B------:R-:W1:Y:S02]  /*312c0*/  @!P0 SYNCS.PHASECHK.TRANS64 P0, [R2+URZ+0x36860], R3 ;  /* 0x03686003020085a7 */ /* 0x000e64000800007f */
[----:B-1----:R-:W-:Y:S05]  /*312d0*/  @!P0 BRA `(.L_x_6075) ;  /* 0xfffffffc00f08947 */ /* 0x002fea000383ffff */
[----:B------:R-:W-:Y:S05]  /*312e0*/  BRA `(.L_x_6205) ;  /* 0xffffffb400a87947 */ /* 0x000fea000383ffff */
.L_x_6086:
[----:B--2---:R2:W3:Y:S02]  /*312f0*/  SYNCS.PHASECHK.TRANS64.TRYWAIT P0, [R3+URZ+0x36840], R2 ;  /* 0x03684002030075a7 */ /* 0x0044e4000800017f */
[----:B---3--:R-:W-:Y:S05]  /*31300*/  @!P0 NANOSLEEP.SYNCS 0x989680 ;  /* 0x009896800000895d */ /* 0x008fea0003900000 */
[----:B------:R-:W3:Y:S02]  /*31310*/  @!P0 SYNCS.PHASECHK.TRANS64 P0, [R3+URZ+0x36840], R2 ;  /* 0x03684002030085a7 */ /* 0x000ee4000800007f */
[----:B---3--:R-:W-:Y:S05]  /*31320*/  @!P0 BRA `(.L_x_6086) ;  /* 0xfffffffc00f08947 */ /* 0x008fea000383ffff */
[----:B------:R-:W-:Y:S05]  /*31330*/  BRA `(.L_x_6206) ;  /* 0xffffffbc00547947 */ /* 0x000fea000383ffff */
.L_x_6093:
[----:B0-----:R0:W1:Y:S02]  /*31340*/  SYNCS.PHASECHK.TRANS64.TRYWAIT P0, [R2+URZ+0x36860], R5 ;  /* 0x03686005020075a7 */ /* 0x001064000800017f */
[----:B-1----:R-:W-:Y:S05]  /*31350*/  @!P0 NANOSLEEP.SYNCS 0x989680 ;  /* 0x009896800000895d */ /* 0x002fea0003900000 */
[----:B------:R-:W1:Y:S02]  /*31360*/  @!P0 SYNCS.PHASECHK.TRANS64 P0, [R2+URZ+0x36860], R5 ;  /* 0x03686005020085a7 */ /* 0x000e64000800007f */
[----:B-1----:R-:W-:Y:S05]  /*31370*/  @!P0 BRA `(.L_x_6093) ;  /* 0xfffffffc00f08947 */ /* 0x002fea000383ffff */
[----:B------:R-:W-:Y:S05]  /*31380*/  BRA `(.L_x_6207) ;  /* 0xffffffc000607947 */ /* 0x000fea000383ffff */
.L_x_6106:
[----:B---3--:R3:W4:Y:S02]  /*31390*/  SYNCS.PHASECHK.TRANS64.TRYWAIT P0, [R0+URZ+0x36860], R2 ;  /* 0x03686002000075a7 */ /* 0x008724000800017f */
[----:B----4-:R-:W-:Y:S05]  /*313a0*/  @!P0 NANOSLEEP.SYNCS 0x989680 ;  /* 0x009896800000895d */ /* 0x010fea0003900000 */
[----:B------:R-:W4:Y:S02]  /*313b0*/  @!P0 SYNCS.PHASECHK.TRANS64 P0, [R0+URZ+0x36860], R2 ;  /* 0x03686002000085a7 */ /* 0x000f24000800007f */
[----:B----4-:R-:W-:Y:S05]  /*313c0*/  @!P0 BRA `(.L_x_6106) ;  /* 0xfffffffc00f08947 */ /* 0x010fea000383ffff */
[----:B------:R-:W-:Y:S05]  /*313d0*/  BRA `(.L_x_6208) ;  /* 0xffffffc400f47947 */ /* 0x000fea000383ffff */
.L_x_6115:
[----:B------:R-:W4:Y:S01]  /*313e0*/  LDL R0, [R1] ;  /* 0x0000000001007983 */ /* 0x000f220000100800 */
[----:B------:R-:W-:Y:S01]  /*313f0*/  BSSY B0, `(.L_x_6209) ;  /* 0x0000008000007945 */ /* 0x000fe20003800000 */
[----:B------:R-:W-:Y:S02]  /*31400*/  IMAD.MOV.U32 R12, RZ, RZ, RZ ;  /* 0x000000ffff0c7224 */ /* 0x000fe400078e00ff */
[----:B------:R-:W-:Y:S02]  /*31410*/  IMAD.MOV.U32 R11, RZ, RZ, 0x1f ;  /* 0x0000001fff0b7424 */ /* 0x000fe400078e00ff */
[----:B------:R-:W-:Y:S02]  /*31420*/  IMAD.MOV.U32 R15, RZ, RZ, -0x1 ;  /* 0xffffffffff0f7424 */ /* 0x000fe400078e00ff */
[----:B----4-:R-:W-:-:S07]  /*31430*/  IMAD.MOV.U32 R13, RZ, RZ, R0 ;  /* 0x000000ffff0d7224 */ /* 0x010fce00078e0000 */
[----:B-123--:R-:W-:Y:S05]  /*31440*/  WARPSYNC.COLLECTIVE R15, `(.L_x_6210) ;  /* 0x000000000f087348 */ /* 0x00efea0003c00000 */
[----:B------:R0:W4:Y:S02]  /*31450*/  SHFL.IDX P6, R14, R13, R12, R11 ;  /* 0x0000000c0d0e7389 */ /* 0x00012400000c000b */
[----:B01234-:R-:W-:Y:S01]  /*31460*/  ENDCOLLECTIVE ;  /* 0x000000000000791b */ /* 0x01ffe20003800000 */
.L_x_6210:
[----:B------:R-:W-:Y:S05]  /*31470*/  BSYNC B0 ;  /* 0x0000000000007941 */ /* 0x000fea0003800000 */
.L_x_6209:
        /* <DEDUP_REMOVED lines=10> */
.L_x_6211:
        /* <DEDUP_REMOVED lines=11> */
[----:B------:R-:W-:Y:S01]  /*315d0*/  MOV R4, RZ ;  /* 0x000000ff00047202 */ /* 0x000fe20000000f00 */
[----:B------:R-:W-:Y:S01]  /*315e0*/  IMAD.MOV.U32 R6, RZ, RZ, RZ ;  /* 0x000000ffff067224 */ /* 0x000fe200078e00ff */
[C---:B------:R-:W-:Y:S02]  /*315f0*/  ISETP.GE.U32.AND P2, PT, R16.reuse, 0x8, PT ;  /* 0x000000081000780c */ /* 0x040fe40003f46070 */
[C---:B------:R-:W-:Y:S01]  /*31600*/  ISETP.GE.U32.AND P3, PT, R16.reuse, 0x10, PT ;  /* 0x000000101000780c */ /* 0x040fe20003f66070 */
        /* <DEDUP_REMOVED lines=9> */
.L_x_6212:
        /* <DEDUP_REMOVED lines=9> */
.L_x_6213:
        /* <DEDUP_REMOVED lines=8> */
.L_x_6214:
        /* <DEDUP_REMOVED lines=8> */
.L_x_6215:
        /* <DEDUP_REMOVED lines=8> */
.L_x_6216:
        /* <DEDUP_REMOVED lines=9> */
.L_x_6217:
[----:B------:R-:W-:Y:S01]  /*31940*/  IMAD.MOV.U32 R9, RZ, RZ, R14 ;  /* 0x000000ffff097224 */ /* 0x000fe200078e000e */
[----:B------:R-:W-:Y:S06]  /*31950*/  BRA `(.L_x_6218) ;  /* 0xffffffc800b87947 */ /* 0x000fec000383ffff */
.L_x_6118:
        /* <DEDUP_REMOVED lines=8> */
.L_x_6220:
[----:B------:R-:W-:Y:S05]  /*319e0*/  BSYNC B0 ;  /* 0x0000000000007941 */ /* 0x000fea0003800000 */
.L_x_6219:
        /* <DEDUP_REMOVED lines=12> */
.L_x_6221:
        /* <DEDUP_REMOVED lines=8> */
.L_x_6222:
        /* <DEDUP_REMOVED lines=8> */
.L_x_6223:
        /* <DEDUP_REMOVED lines=8> */
.L_x_6224:
        /* <DEDUP_REMOVED lines=9> */
.L_x_6225:
[----:B------:R-:W-:Y:S01]  /*31cc0*/  IMAD.MOV.U32 R9, RZ, RZ, R14 ;  /* 0x000000ffff097224 */ /* 0x000fe200078e000e */
[----:B------:R-:W-:Y:S06]  /*31cd0*/  BRA `(.L_x_6226) ;  /* 0xffffffc800887947 */ /* 0x000fec000383ffff */
.L_x_6120:
[----:B------:R-:W-:Y:S01]  /*31ce0*/  BSSY B0, `(.L_x_6227) ;  /* 0x0000006000007945 */ /* 0x000fe20003800000 */
[----:B------:R-:W-:Y:S01]  /*31cf0*/  PLOP3.LUT P6, PT, P6, PT, PT, 0x8, 0x0 ;  /* 0x000000000000781c */ /* 0x000fe200037ce170 */
[----:B------:R-:W-:-:S12]  /*31d00*/  IMAD.MOV.U32 R15, RZ, RZ, -0x1 ;  /* 0xffffffffff0f7424 */ /* 0x000fd800078e00ff */
[----:B0-----:R-:W-:Y:S05]  /*31d10*/  WARPSYNC.COLLECTIVE R15, `(.L_x_6228) ;  /* 0x000000000f087348 */ /* 0x001fea0003c00000 */
[----:B------:R-:W-:Y:S01]  /*31d20*/  VOTE.ANY R14, PT, P6 ;  /* 0x00000000000e7806 */ /* 0x000fe200030e0100 */
[----:B0-----:R-:W-:Y:S06]  /*31d30*/  ENDCOLLECTIVE ;  /* 0x000000000000791b */ /* 0x001fec0003800000 */
.L_x_6228:
[----:B------:R-:W-:Y:S05]  /*31d40*/  BSYNC B0 ;  /* 0x0000000000007941 */ /* 0x000fea0003800000 */
.L_x_6227:
[----:B------:R0:W5:Y:S01]  /*31d50*/  LDL.LU R10, [R1+0xc] ;  /* 0x00000c00010a7983 */ /* 0x0001620000300800 */
[----:B------:R-:W-:Y:S02]  /*31d60*/  IMAD.MOV.U32 R0, RZ, RZ, R14 ;  /* 0x000000ffff007224 */ /* 0x000fe400078e000e */
[----:B------:R-:W-:Y:S02]  /*31d70*/  IMAD.MOV.U32 R13, RZ, RZ, R4 ;  /* 0x000000ffff0d7224 */ /* 0x000fe400078e0004 */
[----:B------:R-:W1:Y:S01]  /*31d80*/  POPC R3, R0 ;  /* 0x0000000000037309 */ /* 0x000e620000000000 */
[----:B------:R-:W-:Y:S02]  /*31d90*/  IMAD.MOV.U32 R11, RZ, RZ, 0x1f ;  /* 0x0000001fff0b7424 */ /* 0x000fe400078e00ff */
[----:B------:R-:W-:Y:S01]  /*31da0*/  IMAD.MOV.U32 R15, RZ, RZ, -0x1 ;  /* 0xffffffffff0f7424 */ /* 0x000fe200078e00ff */
[----:B01----:R-:W-:-:S07]  /*31db0*/  MOV R12, R3 ;  /* 0x00000003000c7202 */ /* 0x003fce0000000f00 */
[----:B-----5:R-:W-:Y:S05]  /*31dc0*/  WARPSYNC.COLLECTIVE R15, `(.L_x_6229) ;  /* 0x000000000f087348 */ /* 0x020fea0003c00000 */
[----:B------:R0:W1:Y:S02]  /*31dd0*/  SHFL.IDX P6, R14, R13, R12, R11 ;  /* 0x0000000c0d0e7389 */ /* 0x00006400000c000b */
[----:B01---5:R-:W-:Y:S01]  /*31de0*/  ENDCOLLECTIVE ;  /* 0x000000000000791b */ /* 0x023fe20003800000 */
.L_x_6229:
[----:B------:R-:W-:Y:S02]  /*31df0*/  IMAD.MOV.U32 R13, RZ, RZ, R6 ;  /* 0x000000ffff0d7224 */ /* 0x000fe400078e0006 */
[----:B------:R-:W-:-:S07]  /*31e00*/  IMAD.MOV.U32 R4, RZ, RZ, R14 ;  /* 0x000000ffff047224 */ /* 0x000fce00078e000e */
[----:B------:R-:W-:Y:S05]  /*31e10*/  WARPSYNC.COLLECTIVE R15, `(.L_x_6230) ;  /* 0x000000000f087348 */ /* 0x000fea0003c00000 */
[----:B------:R0:W1:Y:S02]  /*31e20*/  SHFL.IDX P6, R14, R13, R12, R11 ;  /* 0x0000000c0d0e7389 */ /* 0x00006400000c000b */
[----:B01----:R-:W-:Y:S01]  /*31e30*/  ENDCOLLECTIVE ;  /* 0x000000000000791b */ /* 0x003fe20003800000 */
.L_x_6230:
[----:B------:R-:W-:Y:S01]  /*31e40*/  IMAD.MOV.U32 R6, RZ, RZ, R14 ;  /* 0x000000ffff067224 */ /* 0x000fe200078e000e */
[----:B------:R-:W-:-:S05]  /*31e50*/  IADD3 R10, R3, R10, RZ ;  /* 0x0000000a030a7210 */ /* 0x000fca0007ffe0ff */
[----:B------:R0:W-:Y:S01]  /*31e60*/  STL [R1+0xc], R10 ;  /* 0x00000c0a01007387 */ /* 0x0001e20000100800 */
[----:B------:R-:W-:Y:S05]  /*31e70*/  BRA `(.L_x_6231) ;  /* 0xffffffc800687947 */ /* 0x000fea000383ffff */
.L_x_6122:
        /* <DEDUP_REMOVED lines=8> */
.L_x_6233:
[----:B------:R-:W-:Y:S05]  /*31f00*/  BSYNC B0 ;  /* 0x0000000000007941 */ /* 0x000fea0003800000 */
.L_x_6232:
[----:B------:R-:W-:Y:S01]  /*31f10*/  IMAD.MOV.U32 R3, RZ, RZ, R14 ;  /* 0x000000ffff037224 */ /* 0x000fe200078e000e */
[----:B------:R-:W-:Y:S06]  /*31f20*/  BRA `(.L_x_6234) ;  /* 0xffffffc800547947 */ /* 0x000fec000383ffff */
.L_x_6128:
[----:B0-----:R0:W1:Y:S02]  /*31f30*/  SYNCS.PHASECHK.TRANS64.TRYWAIT P0, [R0+URZ+0x36820], R3 ;  /* 0x03682003000075a7 */ /* 0x001064000800017f */
[----:B-1----:R-:W-:Y:S05]  /*31f40*/  @!P0 NANOSLEEP.SYNCS 0x989680 ;  /* 0x009896800000895d */ /* 0x002fea0003900000 */
[----:B------:R-:W1:Y:S02]  /*31f50*/  @!P0 SYNCS.PHASECHK.TRANS64 P0, [R0+URZ+0x36820], R3 ;  /* 0x03682003000085a7 */ /* 0x000e64000800007f */
[----:B-1----:R-:W-:Y:S05]  /*31f60*/  @!P0 BRA `(.L_x_6128) ;  /* 0xfffffffc00f08947 */ /* 0x002fea000383ffff */
[----:B------:R-:W-:Y:S05]  /*31f70*/  BRA `(.L_x_6235) ;  /* 0xffffffd000f07947 */ /* 0x000fea000383ffff */
.L_x_6129:
[----:B------:R-:W1:Y:S01]  /*31f80*/  S2R R2, SR_TID.X ;  /* 0x0000000000027919 */ /* 0x000e620000002100 */
[----:B------:R-:W-:Y:S01]  /*31f90*/  BSSY B0, `(.L_x_6236) ;  /* 0x000000a000007945 */ /* 0x000fe20003800000 */
[----:B------:R-:W-:Y:S02]  /*31fa0*/  IMAD.MOV.U32 R12, RZ, RZ, RZ ;  /* 0x000000ffff0c7224 */ /* 0x000fe400078e00ff */
[----:B------:R-:W-:Y:S02]  /*31fb0*/  IMAD.MOV.U32 R11, RZ, RZ, 0x1f ;  /* 0x0000001fff0b7424 */ /* 0x000fe400078e00ff */
[----:B------:R-:W-:Y:S01]  /*31fc0*/  IMAD.MOV.U32 R15, RZ, RZ, -0x1 ;  /* 0xffffffffff0f7424 */ /* 0x000fe200078e00ff */
[----:B-1----:R-:W-:-:S04]  /*31fd0*/  SHF.R.U32.HI R2, RZ, 0x5, R2 ;  /* 0x00000005ff027819 */ /* 0x002fc80000011602 */
[----:B------:R-:W-:-:S04]  /*31fe0*/  LOP3.LUT R2, R2, 0x3, RZ, 0xc0, !PT ;  /* 0x0000000302027812 */ /* 0x000fc800078ec0ff */
[----:B------:R-:W-:-:S07]  /*31ff0*/  MOV R13, R2 ;  /* 0x00000002000d7202 */ /* 0x000fce0000000f00 */
[----:B0-----:R-:W-:Y:S05]  /*32000*/  WARPSYNC.COLLECTIVE R15, `(.L_x_6237) ;  /* 0x000000000f087348 */ /* 0x001fea0003c00000 */
[----:B------:R1:W2:Y:S02]  /*32010*/  SHFL.IDX P6, R14, R13, R12, R11 ;  /* 0x0000000c0d0e7389 */ /* 0x0002a400000c000b */
[----:B012---:R-:W-:Y:S01]  /*32020*/  ENDCOLLECTIVE ;  /* 0x000000000000791b */ /* 0x007fe20003800000 */
.L_x_6237:
[----:B------:R-:W-:Y:S05]  /*32030*/  BSYNC B0 ;  /* 0x0000000000007941 */ /* 0x000fea0003800000 */
.L_x_6236:
[----:B------:R-:W-:Y:S05]  /*32040*/  BRA `(.L_x_6238) ;  /* 0xffffffd000d87947 */ /* 0x000fea000383ffff */
.L_x_6130:
[----:B------:R-:W-:Y:S01]  /*32050*/  BSSY B0, `(.L_x_6239) ;  /* 0x0000006000007945 */ /* 0x000fe20003800000 */
[----:B------:R-:W-:-:S07]  /*32060*/  IMAD.MOV.U32 R15, RZ, RZ, -0x1 ;  /* 0xffffffffff0f7424 */ /* 0x000fce00078e00ff */
[----:B01----:R-:W-:Y:S05]  /*32070*/  WARPSYNC.COLLECTIVE R15, `(.L_x_6240) ;  /* 0x000000000f0c7348 */ /* 0x003fea0003c00000 */
[----:B------:R-:W-:Y:S02]  /*32080*/  ELECT P6, UR62, PT ;  /* 0x00000000003e782f */ /* 0x000fe400038c0000 */
[----:B------:R-:W-:Y:S01]  /*32090*/  MOV R14, UR62 ;  /* 0x0000003e000e7c02 */ /* 0x000fe20008000f00 */
[----:B01----:R-:W-:Y:S10]  /*320a0*/  ENDCOLLECTIVE ;  /* 0x000000000000791b */ /* 0x003ff40003800000 */
.L_x_6240:
[----:B------:R-:W-:Y:S05]  /*320b0*/  BSYNC B0 ;  /* 0x0000000000007941 */ /* 0x000fea0003800000 */
.L_x_6239:
[----:B------:R-:W-:Y:S05]  /*320c0*/  BRA `(.L_x_6241) ;  /* 0xffffffd000cc7947 */ /* 0x000fea000383ffff */
.L_x_6132:
[----:B0-----:R0:W1:Y:S02]  /*320d0*/  SYNCS.PHASECHK.TRANS64.TRYWAIT P0, [R6+URZ], R5 ;  /* 0x00000005060075a7 */ /* 0x001064000800017f */
[----:B-1----:R-:W-:Y:S05]  /*320e0*/  @!P0 NANOSLEEP.SYNCS 0x989680 ;  /* 0x009896800000895d */ /* 0x002fea0003900000 */
[----:B------:R-:W1:Y:S02]  /*320f0*/  @!P0 SYNCS.PHASECHK.TRANS64 P0, [R6+URZ], R5 ;  /* 0x00000005060085a7 */ /* 0x000e64000800007f */
[----:B-1----:R-:W-:Y:S05]  /*32100*/  @!P0 BRA `(.L_x_6132) ;  /* 0xfffffffc00f08947 */ /* 0x002fea000383ffff */
[----:B------:R-:W-:Y:S05]  /*32110*/  BRA `(.L_x_6242) ;  /* 0xffffffd4000c7947 */ /* 0x000fea000383ffff */
.L_x_6133:
[----:B-1----:R1:W2:Y:S02]  /*32120*/  SYNCS.PHASECHK.TRANS64.TRYWAIT P0, [R7+URZ], R2 ;  /* 0x00000002070075a7 */ /* 0x0022a4000800017f */
[----:B--2---:R-:W-:Y:S05]  /*32130*/  @!P0 NANOSLEEP.SYNCS 0x989680 ;  /* 0x009896800000895d */ /* 0x004fea0003900000 */
[----:B------:R-:W2:Y:S02]  /*32140*/  @!P0 SYNCS.PHASECHK.TRANS64 P0, [R7+URZ], R2 ;  /* 0x00000002070085a7 */ /* 0x000ea4000800007f */
[----:B--2---:R-:W-:Y:S05]  /*32150*/  @!P0 BRA `(.L_x_6133) ;  /* 0xfffffffc00f08947 */ /* 0x004fea000383ffff */
[----:B------:R-:W-:Y:S05]  /*32160*/  BRA `(.L_x_6243) ;  /* 0xffffffd400007947 */ /* 0x000fea000383ffff */
.L_x_6135:
[----:B--2---:R2:W3:Y:S02]  /*32170*/  SYNCS.PHASECHK.TRANS64.TRYWAIT P0, [R4+URZ], R5 ;  /* 0x00000005040075a7 */ /* 0x0044e4000800017f */
[----:B---3--:R-:W-:Y:S05]  /*32180*/  @!P0 NANOSLEEP.SYNCS 0x989680 ;  /* 0x009896800000895d */ /* 0x008fea0003900000 */
[----:B------:R-:W3:Y:S02]  /*32190*/  @!P0 SYNCS.PHASECHK.TRANS64 P0, [R4+URZ], R5 ;  /* 0x00000005040085a7 */ /* 0x000ee4000800007f */
[----:B---3--:R-:W-:Y:S05]  /*321a0*/  @!P0 BRA `(.L_x_6135) ;  /* 0xfffffffc00f08947 */ /* 0x008fea000383ffff */
[----:B------:R-:W-:Y:S05]  /*321b0*/  BRA `(.L_x_6244) ;  /* 0xffffffd400047947 */ /* 0x000fea000383ffff */
.L_x_6245:
        /* <DEDUP_REMOVED lines=12> */
.L_x_14856:


//--------------------- .text._ZN7cutlass13device_kernelIN5flash11enable_sm90INS1_16FlashAttnFwdSm90INS1_25CollectiveMainloopFwdSm90ILi2EN4cute5tupleIJNS5_1CILi1EEES8_S8_EEENS6_IJNS7_ILi128EEENS7_ILi176EEESA_EEELi128ENS_6half_tEfNS_4arch4Sm90ELb0ELb0ELb0ELb0ELb0ELb0ELb0ELb1ELb1ELb1ELb1ELb0EEENS1_21CollectiveEpilogueFwdINS6_IJSA_SA_SB_EEES9_SD_SF_Li256ELb0ELb1ELb1ELb0EEENS1_19SingleTileSchedulerILb0ELb1ELb1ELi128EEEEEEEEEvNT_6ParamsE --------------------------
	.section	.text._ZN7cutlass13device_kernelIN5flash11enable_sm90INS1_16FlashAttnFwdSm90INS1_25CollectiveMainloopFwdSm90ILi2EN4cute5tupleIJNS5_1CILi1EEES8_S8_EEENS6_IJNS7_ILi128EEENS7_ILi176EEESA_EEELi128ENS_6half_tEfNS_4arch4Sm90ELb0ELb0ELb0ELb0ELb0ELb0ELb0ELb1ELb1ELb1ELb1ELb0EEENS1_21CollectiveEpilogueFwdINS6_IJSA_SA_SB_EEES9_SD_SF_Li256ELb0ELb1ELb1ELb0EEENS1_19SingleTileSchedulerILb0ELb1ELb1ELi128EEEEEEEEEvNT_6ParamsE,"ax",@progbits
	.align	128
.text._ZN7cutlass13device_kernelIN5flash11enable_sm90INS1_16FlashAttnFwdSm90INS1_25CollectiveMainloopFwdSm90ILi2EN4cute5tupleIJNS5_1CILi1EEES8_S8_EEENS6_IJNS7_ILi128EEENS7_ILi176EEESA_EEELi128ENS_6half_tEfNS_4arch4Sm90ELb0ELb0ELb0ELb0ELb0ELb0ELb0ELb1ELb1ELb1ELb1ELb0EEENS1_21CollectiveEpilogueFwdINS6_IJSA_SA_SB_EEES9_SD_SF_Li256ELb0ELb1ELb1ELb0EEENS1_19SingleTileSchedulerILb0ELb1ELb1ELi128EEEEEEEEEvNT_6ParamsE:
        .type           _ZN7cutlass13device_kernelIN5flash11enable_sm90INS1_16FlashAttnFwdSm90INS1_25CollectiveMainloopFwdSm90ILi2EN4cute5tupleIJNS5_1CILi1EEES8_S8_EEENS6_IJNS7_ILi128EEENS7_ILi176EEESA_EEELi128ENS_6half_tEfNS_4arch4Sm90ELb0ELb0ELb0ELb0ELb0ELb0ELb0ELb1ELb1ELb1ELb1ELb0EEENS1_21CollectiveEpilogueFwdINS6_IJSA_SA_SB_EEES9_SD_SF_Li256ELb0ELb1ELb1ELb0EEENS1_19SingleTileSchedulerILb0ELb1ELb1ELi128EEEEEEEEEvNT_6ParamsE,@function
        .size           _ZN7cutlass13device_kernelIN5flash11enable_sm90INS1_16FlashAttnFwdSm90INS1_25CollectiveMainloopFwdSm90ILi2EN4cute5tupleIJNS5_1CILi1EEES8_S8_EEENS6_IJNS7_ILi128EEENS7_ILi176EEESA_EEELi128ENS_6half_tEfNS_4arch4Sm90ELb0ELb0ELb0ELb0ELb0ELb0ELb0ELb1ELb1ELb1ELb1ELb0EEENS1_21CollectiveEpilogueFwdINS6_IJSA_SA_SB_EEES9_SD_SF_Li256ELb0ELb1ELb1ELb0EEENS1_19SingleTileSchedulerILb0ELb1ELb1ELi128EEEEEEEEEvNT_6ParamsE,(.L_x_14857 - _ZN7cutlass13device_kernelIN5flash11enable_sm90INS1_16FlashAttnFwdSm90INS1_25CollectiveMainloopFwdSm90ILi2EN4cute5tupleIJNS5_1CILi1EEES8_S8_EEENS6_IJNS7_ILi128EEENS7_ILi176EEESA_EEELi128ENS_6half_tEfNS_4arch4Sm90ELb0ELb0ELb0ELb0ELb0ELb0ELb0ELb1ELb1ELb1ELb1ELb0EEENS1_21CollectiveEpilogueFwdINS6_IJSA_SA_SB_EEES9_SD_SF_Li256ELb0ELb1ELb1ELb0EEENS1_19SingleTileSchedulerILb0ELb1ELb1ELi128EEEEEEEEEvNT_6ParamsE)
        .other          _ZN7cutlass13device_kernelIN5flash11enable_sm90INS1_16FlashAttnFwdSm90INS1_25CollectiveMainloopFwdSm90ILi2EN4cute5tupleIJNS5_1CILi1EEES8_S8_EEENS6_IJNS7_ILi128EEENS7_ILi176EEESA_EEELi128ENS_6half_tEfNS_4arch4Sm90ELb0ELb0ELb0ELb0ELb0ELb0ELb0ELb1ELb1ELb1ELb1ELb0EEENS1_21CollectiveEpilogueFwdINS6_IJSA_SA_SB_EEES9_SD_SF_Li256ELb0ELb1ELb1ELb0EEENS1_19SingleTileSchedulerILb0ELb1ELb1ELi128EEEEEEEEEvNT_6ParamsE,@"STO_CUDA_ENTRY STV_DEFAULT"
_ZN7cutlass13device_kernelIN5flash11enable_sm90INS1_16FlashAttnFwdSm90INS1_25CollectiveMainloopFwdSm90ILi2EN4cute5tupleIJNS5_1CILi1EEES8_S8_EEENS6_IJNS7_ILi128EEENS7_ILi176EEESA_EEELi128ENS_6half_tEfNS_4arch4Sm90ELb0ELb0ELb0ELb0ELb0ELb0ELb0ELb1ELb1ELb1ELb1ELb0EEENS1_21CollectiveEpilogueFwdINS6_IJSA_SA_SB_EEES9_SD_SF_Li256ELb0ELb1ELb1ELb0EEENS1_19SingleTileSchedulerILb0ELb1ELb1ELi128EEEEEEEEEvNT_6ParamsE:
[----:B------:R-:W0:Y:S02]  /*0000*/  LDC R1, c[0x0][0x28] ;  /* 0x00000a00ff017b82 */ /* 0x000e240000000800 */
[----:B0-----:R-:W-:Y:S01]  /*0010*/  VIADD R1, R1, 0xfffffff0 ;  /* 0xfffffff001017836 */ /* 0x001fe20000000000 */
[----:B------:R-:W0:Y:S01]  /*0020*/  S2R R3, SR_TID.X ;  /* 0x0000000000037919 */ /* 0x000e220000002100 */
[----:B------:R-:W-:Y:S01]  /*0030*/  ELECT P0, URZ, PT ;  /* 0x00000000003f782f */ /* 0x000fe20003800000 */
[----:B------:R-:W-:Y:S01]  /*0040*/  BSSY B0, `(.L_x_6246) ;  /* 0x000000e000007945 */ /* 0x000fe20003800000 */
[--C-:B0-----:R-:W-:Y:S02]  /*0050*/  SHF.R.U32.HI R0, RZ, 0x5, R3.reuse ;  /* 0x00000005ff007819 */ /* 0x101fe40000011603 */
[----:B------:R-:W-:-:S03]  /*0060*/  SHF.R.U32.HI R22, RZ, 0x7, R3 ;  /* 0x00000007ff167819 */ /* 0x000fc60000011603 */
        /* <DEDUP_REMOVED lines=11> */
.L_x_6247:
[----:B------:R-:W-:Y:S05]  /*0120*/  BSYNC B0 ;  /* 0x0000000000007941 */ /* 0x000fea0003800000 */
.L_x_6246:
        /* <DEDUP_REMOVED lines=41> */
.L_x_6248:
        /* <DEDUP_REMOVED lines=22> */
.L_x_6249:
        /* <DEDUP_REMOVED lines=18> */
.L_x_6250:
        /* <DEDUP_REMOVED lines=22> */
.L_x_6251:
        /* <DEDUP_REMOVED lines=22> */
.L_x_6252:
        /* <DEDUP_REMOVED lines=9> */
.L_x_6255:
[----:B------:R-:W-:-:S08]  /*0990*/  NOP ;  /* 0x0000000000007918 */ /* 0x000fd00000000000 */
[----:B------:R-:W1:Y:S02]  /*09a0*/  USETMAXREG.TRY_ALLOC.CTAPOOL UP0, 0xf0 ;  /* 0x000000f0000079c8 */ /* 0x000e640008000600 */
[----:B-1----:R-:W-:-:S13]  /*09b0*/  PLOP3.LUT P0, PT, PT, PT, UP0, 0x80, 0x0 ;  /* 0x000000000000781c */ /* 0x002fda0003f0f008 */
[----:B------:R-:W-:Y:S05]  /*09c0*/  @!P0 BRA `(.L_x_6255) ;  /* 0xfffffffc00f08947 */ /* 0x000fea000383ffff */
[----:B------:R-:W1:Y:S01]  /*09d0*/  S2R R6, SR_TID.X ;  /* 0x0000000000067919 */ /* 0x000e620000002100 */
[----:B------:R-:W2:Y:S01]  /*09e0*/  S2UR UR6, SR_CTAID.Y ;  /* 0x00000000000679c3 */ /* 0x000ea20000002600 */
[----:B------:R-:W-:Y:S02]  /*09f0*/  ULDC UR7, c[0x0][0xc50] ;  /* 0x0003140000077ab9 */ /* 0x000fe40000000800 */
[----:B------:R-:W-:-:S05]  /*0a00*/  UISETP.NE.AND UP0, UPT, UR7, 0x1, UPT ;  /* 0x000000010700788c */ /* 0x000fca000bf05270 */
[----:B------:R-:W3:Y:S06]  /*0a10*/  S2UR UR8, SR_CTAID.Z ;  /* 0x00000000000879c3 */ /* 0x000eec0000002700 */
[----:B------:R-:W-:Y:S01]  /*0a20*/  @UP0 ULDC UR4, c[0x0][0xc54] ;  /* 0x0003150000040ab9 */ /* 0x000fe20000000800 */
[----:B------:R-:W-:Y:S01]  /*0a30*/  @UP0 ULDC UR9, c[0x0][0xc58] ;  /* 0x0003160000090ab9 */ /* 0x000fe20000000800 */
[----:B--2---:R-:W-:Y:S02]  /*0a40*/  UIMAD.WIDE.U32 UR4, UR6, UR4, URZ ;  /* 0x00000004060472a5 */ /* 0x004fe4000f8e003f */
[----:B------:R-:W-:-:S02]  /*0a50*/  UMOV UR10, UR6 ;  /* 0x00000006000a7c82 */ /* 0x000fc40008000000 */
[----:B------:R-:W-:Y:S01]  /*0a60*/  @UP0 USHF.R.U32.HI UR10, URZ, UR9, UR5 ;  /* 0x000000093f0a0299 */ /* 0x000fe20008011605 */
[----:B-1----:R-:W-:-:S03]  /*0a70*/  LOP3.LUT R0, R6, 0xffffff80, RZ, 0xc0, !PT ;  /* 0xffffff8006007812 */ /* 0x002fc600078ec0ff */
[----:B------:R-:W-:Y:S02]  /*0a80*/  UIADD3 UR4, -UR10, URZ, URZ ;  /* 0x0000003f0a047290 */ /* 0x000fe4000fffe13f */
[----:B------:R-:W-:Y:S01]  /*0a90*/  IMAD.U32 R19, RZ, RZ, UR10 ;  /* 0x0000000aff137e24 */ /* 0x000fe2000f8e00ff */
[----:B------:R-:W-:Y:S06]  /*0aa0*/  BAR.ARV 0x8, 0x180 ;  /* 0x0206000000007b1d */ /* 0x000fec0000002000 */
[----:B------:R-:W-:Y:S01]  /*0ab0*/  ISETP.NE.AND P0, PT, R0, 0x80, PT ;  /* 0x000000800000780c */ /* 0x000fe20003f05270 */
[----:B------:R-:W-:-:S12]  /*0ac0*/  UIMAD UR7, UR7, UR4, UR6 ;  /* 0x00000004070772a4 */ /* 0x000fd8000f8e0206 */
[----:B------:R-:W-:Y:S06]  /*0ad0*/  @!P0 BAR.ARV 0x9, 0x100 ;  /* 0x0244000000008b1d */ /* 0x000fec0000002000 */
[----:B---3--:R-:W-:-:S13]  /*0ae0*/  ISETP.LE.AND P0, PT, RZ, UR8, PT ;  /* 0x00000008ff007c0c */ /* 0x008fda000bf03270 */
        /* <DEDUP_REMOVED lines=8> */
[----:B------:R-:W-:-:S04]  /*0b70*/  UIMAD UR36, UR36, UR4, URZ ;  /* 0x00000004242472a4 */ /* 0x000fc8000f8e023f */
[----:B------:R-:W-:Y:S02]  /*0b80*/  UISETP.GE.AND UP0, UPT, UR36, 0x1, UPT ;  /* 0x000000012400788c */ /* 0x000fe4000bf06270 */
[----:B------:R-:W-:-:S04]  /*0b90*/  UIADD3 UR4, UR36, 0xaf, URZ ;  /* 0x000000af24047890 */ /* 0x000fc8000fffe03f */
[----:B------:R-:W-:Y:S01]  /*0ba0*/  PLOP3.LUT P0, PT, PT, PT, UP0, 0x80, 0x0 ;  /* 0x000000000000781c */ /* 0x000fe20003f0f008 */
[----:B------:R-:W-:-:S04]  /*0bb0*/  UIMAD.WIDE UR4, UR4, 0x2e8ba2e9, URZ ;  /* 0x2e8ba2e9040478a5 */ /* 0x000fc8000f8e023f */
        /* <DEDUP_REMOVED lines=40> */
.L_x_6257:
[----:B------:R-:W-:Y:S01]  /*0e40*/  UIMAD UR5, UR9, UR4, URZ ;  /* 0x00000004090572a4 */ /* 0x000fe2000f8e023f */
[----:B------:R-:W-:Y:S01]  /*0e50*/  IMAD.U32 R0, RZ, RZ, UR6 ;  /* 0x00000006ff007e24 */ /* 0x000fe2000f8e00ff */
[----:B------:R-:W-:Y:S01]  /*0e60*/  PLOP3.LUT P0, PT, PT, PT, PT, 0x80, 0x0 ;  /* 0x000000000000781c */ /* 0x000fe20003f0f070 */
[----:B------:R-:W-:Y:S01]  /*0e70*/  IMAD.U32 R3, RZ, RZ, UR4 ;  /* 0x00000004ff037e24 */ /* 0x000fe2000f8e00ff */
[----:B------:R-:W-:Y:S01]  /*0e80*/  CS2R R86, SRZ ;  /* 0x0000000000567805 */ /* 0x000fe2000001ff00 */
[----:B------:R-:W-:Y:S01]  /*0e90*/  VIADD R23, R6, 0xffffff80 ;  /* 0xffffff8006177836 */ /* 0x000fe20000000000 */
[----:B------:R-:W-:Y:S01]  /*0ea0*/  CS2R R60, SRZ ;  /* 0x00000000003c7805 */ /* 0x000fe2000001ff00 */
[----:B------:R-:W-:Y:S01]  /*0eb0*/  IMAD.U32 R17, RZ, RZ, UR5 ;  /* 0x00000005ff117e24 */ /* 0x000fe2000f8e00ff */
[----:B------:R-:W-:Y:S01]  /*0ec0*/  VIADDMNMX R0, R3, UR5, R0, PT ;  /* 0x0000000503007c46 */ /* 0x000fe2000b800100 */
[----:B------:R-:W-:Y:S01]  /*0ed0*/  IMAD.MOV.U32 R16, RZ, RZ, RZ ;  /* 0x000000ffff107224 */ /* 0x000fe200078e00ff */
[----:B------:R-:W-:-:S02]  /*0ee0*/  CS2R R54, SRZ ;  /* 0x0000000000367805 */ /* 0x000fc4000001ff00 */
[----:B------:R-:W-:Y:S02]  /*0ef0*/  CS2R R48, SRZ ;  /* 0x0000000000307805 */ /* 0x000fe4000001ff00 */
[----:B------:R-:W-:Y:S01]  /*0f00*/  R2UR UR52, R0 ;  /* 0x00000000003472ca */ /* 0x000fe200000e0000 */
        /* <DEDUP_REMOVED lines=10> */
[----:B0-----:R-:W-:-:S02]  /*0fb0*/  CS2R R2, SRZ ;  /* 0x0000000000027805 */ /* 0x001fc4000001ff00 */
[----:B------:R-:W-:Y:S01]  /*0fc0*/  CS2R R38, SRZ ;  /* 0x0000000000267805 */ /* 0x000fe2000001ff00 */
[----:B------:R-:W-:Y:S01]  /*0fd0*/  UISETP.GT.AND UP0, UPT, UR52, UR5, UPT ;  /* 0x000000053400728c */ /* 0x000fe2000bf04270 */
[----:B------:R-:W-:Y:S02]  /*0fe0*/  CS2R R96, SRZ ;  /* 0x0000000000607805 */ /* 0x000fe4000001ff00 */
[----:B------:R-:W-:Y:S02]  /*0ff0*/  CS2R R46, SRZ ;  /* 0x00000000002e7805 */ /* 0x000fe4000001ff00 */
[----:B------:R-:W-:Y:S02]  /*1000*/  CS2R R44, SRZ ;  /* 0x00000000002c7805 */ /* 0x000fe4000001ff00 */
[----:B------:R-:W-:Y:S02]  /*1010*/  CS2R R34, SRZ ;  /* 0x0000000000227805 */ /* 0x000fe4000001ff00 */
[----:B------:R-:W-:-:S02]  /*1020*/  CS2R R28, SRZ ;  /* 0x00000000001c7805 */ /* 0x000fc4000001ff00 */
[----:B------:R-:W-:Y:S02]  /*1030*/  PLOP3.LUT P1, PT, PT, PT, UP0, 0x80, 0x0 ;  /* 0x000000000000781c */ /* 0x000fe40003f2f008 */
        /* <DEDUP_REMOVED lines=25> */
[----:B------:R-:W-:Y:S02]  /*11d0*/  ULEA.HI UR4, UR7, UR7, URZ, 0x1 ;  /* 0x0000000707047291 */ /* 0x000fe4000f8f083f */
[----:B------:R-:W-:Y:S02]  /*11e0*/  IMAD.U32 R18, RZ, RZ, UR7 ;  /* 0x00000007ff127e24 */ /* 0x000fe4000f8e00ff */
        /* <DEDUP_REMOVED lines=22> */
.L_x_6259:
[----:B------:R-:W-:Y:S02]  /*1350*/  R2UR UR4, R16 ;  /* 0x00000000100472ca */ /* 0x000fe400000e0000 */
[----:B------:R-:W-:-:S11]  /*1360*/  SHF.L.U32 R0, RZ, 0x1f, RZ ;  /* 0x0000001fff007819 */ /* 0x000fd600000006ff */
[----:B------:R-:W0:Y:S02]  /*1370*/  SYNCS.PHASECHK.TRANS64.TRYWAIT P0, [UR4+0x34800], R0 ;  /* 0x03480000ff0075a7 */ /* 0x000e240008000144 */
[----:B0-----:R-:W-:Y:S05]  /*1380*/  @!P0 BRA `(.L_x_6260) ;  /* 0x000000f800588947 */ /* 0x001fea0003800000 */
.L_x_6364:
[----:B------:R-:W2:Y:S02]  /*1390*/  LDL R2, [R1+0x8] ;  /* 0x0000080001027983 */ /* 0x000ea40000100800 */
[----:B--2---:R-:W-:-:S13]  /*13a0*/  R2UR UR4, R2 ;  /* 0x00000000020472ca */ /* 0x004fda00000e0000 */
[----:B------:R-:W-:-:S06]  /*13b0*/  ULOP3.LUT UR4, UR4, 0x1, URZ, 0xfc, !UPT ;  /* 0x0000000104047892 */ /* 0x000fcc000f8efc3f */
[----:B------:R-:W-:-:S05]  /*13c0*/  IMAD.U32 R2, RZ, RZ, UR4 ;  /* 0x00000004ff027e24 */ /* 0x000fca000f8e00ff */
[----:B------:R-:W-:-:S13]  /*13d0*/  ISETP.NE.AND P0, PT, R2, 0x3, PT ;  /* 0x000000030200780c */ /* 0x000fda0003f05270 */
[----:B------:R-:W-:Y:S05]  /*13e0*/  @!P0 BRA `(.L_x_6261) ;  /* 0x0000000000048947 */ /* 0x000fea0003800000 */
[----:B------:R-:W-:Y:S01]  /*13f0*/  BPT.TRAP 0x1 ;  /* 0x000000040000795c */ /* 0x000fe20000300000 */
.L_x_6261:
[----:B------:R-:W-:-:S13]  /*1400*/  R2UR UR4, R16 ;  /* 0x00000000100472ca */ /* 0x000fda00000e0000 */
[----:B------:R1:W2:Y:S01]  /*1410*/  SYNCS.PHASECHK.TRANS64.TRYWAIT P2, [UR4+0x34830], R0 ;  /* 0x03483000ff0075a7 */ /* 0x0002a20008040144 */
[----:B------:R-:W-:Y:S05]  /*1420*/  @!P0 BRA `(.L_x_6262) ;  /* 0x0000000000048947 */ /* 0x000fea0003800000 */
[----:B------:R-:W-:Y:S01]  /*1430*/  BPT.TRAP 0x1 ;  /* 0x000000040000795c */ /* 0x000fe20000300000 */
.L_x_6262:
[----:B------:R-:W3:Y:S02]  /*1440*/  S2R R2, SR_TID.X ;  /* 0x0000000000027919 */ /* 0x000ee40000002100 */
[----:B---3--:R-:W-:-:S04]  /*1450*/  LOP3.LUT R2, R2, 0x7f, RZ, 0xc0, !PT ;  /* 0x0000007f02027812 */ /* 0x008fc800078ec0ff */
[----:B------:R-:W-:Y:S01]  /*1460*/  ISETP.NE.AND P1, PT, R2, RZ, PT ;  /* 0x000000ff0200720c */ /* 0x000fe20003f25270 */
[----:B------:R-:W-:Y:S01]  /*1470*/  IMAD.U32 R2, RZ, RZ, UR37 ;  /* 0x00000025ff027e24 */ /* 0x000fe2000f8e00ff */
[----:B--2---:R-:W-:Y:S11]  /*1480*/  @P2 BRA `(.L_x_6263) ;  /* 0x00000000000c2947 */ /* 0x004ff60003800000 */
[----:B------:R-:W-:-:S13]  /*1490*/  R2UR UR4, R16 ;  /* 0x00000000100472ca */ /* 0x000fda00000e0000 */
[----:B------:R-:W2:Y:S02]  /*14a0*/  SYNCS.PHASECHK.TRANS64.TRYWAIT P2, [UR4+0x34830], R0 ;  /* 0x03483000ff0075a7 */ /* 0x000ea40008040144 */
[----:B--2---:R-:W-:Y:S05]  /*14b0*/  @!P2 BRA `(.L_x_6264) ;  /* 0x000000f80028a947 */ /* 0x004fea0003800000 */
.L_x_6263:
[----:B------:R-:W-:Y:S05]  /*14c0*/  WARPSYNC.ALL ;  /* 0x0000000000007948 */ /* 0x000fea0003800000 */
[----:B01----:R-:W-:Y:S01]  /*14d0*/  IMAD.MOV.U32 R0, RZ, RZ, RZ ;  /* 0x000000ffff007224 */ /* 0x003fe200078e00ff */
        /* <DEDUP_REMOVED lines=25> */
[----:B------:R-:W-:Y:S01]  /*1670*/  LOP3.LUT R80, R80, 0xffffff80, RZ, 0xc0, !PT ;  /* 0xffffff8050507812 */ /* 0x000fe200078ec0ff */
[----:B------:R-:W-:Y:S01]  /*1680*/  UMOV UR29, UR33 ;  /* 0x00000021001d7c82 */ /* 0x000fe20008000000 */
[----:B------:R-:W-:Y:S01]  /*1690*/  UMOV UR31, 0x40000040 ;  /* 0x40000040001f7882 */ /* 0x000fe20000000000 */
[----:B------:R-:W-:Y:S01]  /*16a0*/  ULOP3.LUT UR60, UR4, 0x10000, URZ, 0xfc, !UPT ;  /* 0x00010000043c7892 */ /* 0x000fe2000f8efc3f */
[----:B------:R-:W-:Y:S01]  /*16b0*/  IMAD.MOV.U32 R4, RZ, RZ, -0x2 ;  /* 0xfffffffeff047424 */ /* 0x000fe200078e00ff */
[----:B------:R-:W-:Y:S01]  /*16c0*/  UMOV UR35, 0x40000040 ;  /* 0x4000004000237882 */ /* 0x000fe20000000000 */
[----:B------:R-:W-:Y:S01]  /*16d0*/  IMAD.IADD R80, R23, 0x1, -R80 ;  /* 0x0000000117507824 */ /* 0x000fe200078e0a50 */
[----:B------:R-:W-:Y:S01]  /*16e0*/  UIADD3 UR14, UR60, 0x80, URZ ;  /* 0x000000803c0e7890 */ /* 0x000fe2000fffe03f */
[----:B------:R-:W-:Y:S01]  /*16f0*/  P2R R11, PR, RZ, 0x2 ;  /* 0x00000002ff0b7803 */ /* 0x000fe20000000000 */
[----:B------:R-:W-:Y:S01]  /*1700*/  UIADD3 UR18, UR60, 0x180, URZ ;  /* 0x000001803c127890 */ /* 0x000fe2000fffe03f */
[----:B------:R-:W-:Y:S01]  /*1710*/  P2R R9, PR, RZ, 0x1 ;  /* 0x00000001ff097803 */ /* 0x000fe20000000000 */
        /* <DEDUP_REMOVED lines=8> */
[----:B------:R-:W-:Y:S01]  /*17a0*/  SHF.R.S32.HI R5, RZ, 0x1f, R80 ;  /* 0x0000001fff057819 */ /* 0x000fe20000011450 */
[----:B------:R-:W-:Y:S01]  /*17b0*/  UIADD3 UR7, UR60, 0x2, URZ ;  /* 0x000000023c077890 */ /* 0x000fe2000fffe03f */
[--C-:B------:R-:W-:Y:S01]  /*17c0*/  IMAD.MOV.U32 R85, RZ, RZ, R87.reuse ;  /* 0x000000ffff557224 */ /* 0x100fe200078e0057 */
[----:B------:R-:W-:Y:S01]  /*17d0*/  UIADD3 UR24, UR6, 0x404, URZ ;  /* 0x0000040406187890 */ /* 0x000fe2000fffe03f */
[----:B------:R-:W-:Y:S01]  /*17e0*/  LEA.HI R5, R5, R80, RZ, 0x2 ;  /* 0x0000005005057211 */ /* 0x000fe200078f10ff */
[----:B------:R-:W-:Y:S01]  /*17f0*/  UIADD3 UR26, UR60, 0x584, URZ ;  /* 0x000005843c1a7890 */ /* 0x000fe2000fffe03f */
[--C-:B------:R-:W-:Y:S01]  /*1800*/  IMAD.MOV.U32 R83, RZ, RZ, R87.reuse ;  /* 0x000000ffff537224 */ /* 0x100fe200078e0057 */
[----:B------:R-:W-:Y:S01]  /*1810*/  UIADD3 UR32, UR6, 0x406, URZ ;  /* 0x0000040606207890 */ /* 0x000fe2000fffe03f */
[----:B------:R-:W-:Y:S01]  /*1820*/  LOP3.LUT R5, R5, 0x7ffffffc, RZ, 0xc0, !PT ;  /* 0x7ffffffc05057812 */ /* 0x000fe200078ec0ff */
[----:B------:R-:W-:Y:S01]  /*1830*/  UIADD3 UR30, UR60, 0x586, URZ ;  /* 0x000005863c1e7890 */ /* 0x000fe2000fffe03f */
[----:B------:R-:W-:Y:S01]  /*1840*/  IMAD.MOV.U32 R81, RZ, RZ, R87 ;  /* 0x000000ffff517224 */ /* 0x000fe200078e0057 */
[----:B------:R-:W-:-:S02]  /*1850*/  UIADD3 UR34, UR60, 0x786, URZ ;  /* 0x000007863c227890 */ /* 0x000fc4000fffe03f */
[----:B------:R-:W-:Y:S01]  /*1860*/  IMAD.IADD R5, R80, 0x1, -R5 ;  /* 0x0000000150057824 */ /* 0x000fe200078e0a05 */
[----:B------:R-:W-:Y:S01]  /*1870*/  UMOV UR28, UR32 ;  /* 0x00000020001c7c82 */ /* 0x000fe20008000000 */
[----:B------:R-:W-:Y:S02]  /*1880*/  UIADD3 UR38, UR60, 0x806, URZ ;  /* 0x000008063c267890 */ /* 0x000fe4000fffe03f */
[----:B------:R-:W-:Y:S01]  /*1890*/  IMAD R5, R5, R4, 0xb0 ;  /* 0x000000b005057424 */ /* 0x000fe200078e0204 */
[----:B------:R-:W-:Y:S01]  /*18a0*/  UMOV UR37, UR33 ;  /* 0x0000002100257c82 */ /* 0x000fe20008000000 */
[----:B------:R-:W-:Y:S01]  /*18b0*/  UMOV UR39, 0x40000040 ;  /* 0x4000004000277882 */ /* 0x000fe20000000000 */
[----:B------:R-:W-:Y:S01]  /*18c0*/  UIADD3 UR42, UR60, 0x886, URZ ;  /* 0x000008863c2a7890 */ /* 0x000fe2000fffe03f */
[----:B------:R-:W-:Y:S01]  /*18d0*/  VIADD R5, R5, UR36 ;  /* 0x0000002405057c36 */ /* 0x000fe20008000000 */
[----:B------:R-:W-:Y:S01]  /*18e0*/  UMOV UR36, UR32 ;  /* 0x0000002000247c82 */ /* 0x000fe20008000000 */
[----:B------:R-:W-:Y:S01]  /*18f0*/  UMOV UR40, UR32 ;  /* 0x0000002000287c82 */ /* 0x000fe20008000000 */
[----:B------:R-:W-:Y:S01]  /*1900*/  UMOV UR41, UR33 ;  /* 0x0000002100297c82 */ /* 0x000fe20008000000 */
[----:B------:R-:W-:Y:S01]  /*1910*/  UMOV UR43, 0x40000040 ;  /* 0x40000040002b7882 */ /* 0x000fe20000000000 */
[----:B------:R-:W-:Y:S01]  /*1920*/  UIADD3 UR46, UR60, 0x906, URZ ;  /* 0x000009063c2e7890 */ /* 0x000fe2000fffe03f */
[----:B------:R-:W-:Y:S01]  /*1930*/  IMAD.U32 R4, RZ, RZ, UR52 ;  /* 0x00000034ff047e24 */ /* 0x000fe2000f8e00ff */
[----:B------:R-:W-:Y:S01]  /*1940*/  UMOV UR44, UR32 ;  /* 0x00000020002c7c82 */ /* 0x000fe20008000000 */
[----:B------:R-:W-:Y:S01]  /*1950*/  UMOV UR45, UR33 ;  /* 0x00000021002d7c82 */ /* 0x000fe20008000000 */
[----:B------:R-:W-:Y:S01]  /*1960*/  UMOV UR47, 0x40000040 ;  /* 0x40000040002f7882 */ /* 0x000fe20000000000 */
[----:B------:R-:W-:Y:S01]  /*1970*/  UIADD3 UR50, UR60, 0x986, URZ ;  /* 0x000009863c327890 */ /* 0x000fe2000fffe03f */
[----:B------:R-:W-:Y:S01]  /*1980*/  IMAD R7, R4, -0xb0, R5 ;  /* 0xffffff5004077824 */ /* 0x000fe200078e0205 */
[----:B------:R-:W-:Y:S01]  /*1990*/  UMOV UR48, UR32 ;  /* 0x0000002000307c82 */ /* 0x000fe20008000000 */
[----:B------:R-:W-:Y:S01]  /*19a0*/  UMOV UR49, UR33 ;  /* 0x0000002100317c82 */ /* 0x000fe20008000000 */
[----:B------:R-:W-:Y:S01]  /*19b0*/  UMOV UR51, 0x40000040 ;  /* 0x4000004000337882 */ /* 0x000fe20000000000 */
[----:B------:R-:W-:Y:S01]  /*19c0*/  UIADD3 UR52, UR52, -0x2, URZ ;  /* 0xfffffffe34347890 */ /* 0x000fe2000fffe03f */
[----:B------:R-:W-:-:S02]  /*19d0*/  ISETP.GT.AND P2, PT, R7, RZ, PT ;  /* 0x000000ff0700720c */ /* 0x000fc40003f44270 */
[C---:B------:R-:W-:Y:S02]  /*19e0*/  ISETP.GT.AND P3, PT, R7.reuse, 0x1, PT ;  /* 0x000000010700780c */ /* 0x040fe40003f64270 */
[C---:B------:R-:W-:Y:S02]  /*19f0*/  ISETP.GT.AND P4, PT, R7.reuse, 0x8, PT ;  /* 0x000000080700780c */ /* 0x040fe40003f84270 */
[C---:B------:R-:W-:Y:S02]  /*1a00*/  ISETP.GT.AND P5, PT, R7.reuse, 0x9, PT ;  /* 0x000000090700780c */ /* 0x040fe40003fa4270 */
[C---:B------:R-:W-:Y:S01]  /*1a10*/  ISETP.GT.AND P6, PT, R7.reuse, 0x61, PT ;  /* 0x000000610700780c */ /* 0x040fe20003fc4270 */
[----:B------:R-:W-:Y:S02]  /*1a20*/  WARPGROUP.DEPBAR.LE gsb0, 0x0 ;  /* 0x00008000000079c5 */ /* 0x000fe40000010000 */
[----:B------:R-:W-:Y:S01]  /*1a30*/  WARPGROUP.ARRIVE ;  /* 0x00000000000079c5 */ /* 0x000fe20000000000 */
[----:B------:R-:W-:-:S02]  /*1a40*/  ISETP.GT.AND P1, PT, R7, 0x89, PT ;  /* 0x000000890700780c */ /* 0x000fc40003f24270 */
[----:B------:R-:W-:-:S03]  /*1a50*/  ISETP.GT.AND P0, PT, R7, 0x90, PT ;  /* 0x000000900700780c */ /* 0x000fc60003f04270 */
        /* <DEDUP_REMOVED lines=483> */
[----:B------:R-:W-:Y:S02]  /*3890*/  FSEL R114, R114, -INF , P2 ;  /* 0xff80000072727808 */ /* 0x000fe40001000000 */
[----:B------:R-:W-:Y:S02]  /*38a0*/  FSEL R154, R117, -INF , P5 ;  /* 0xff800000759a7808 */ /* 0x000fe40002800000 */
[----:B------:R-:W-:-:S02]  /*38b0*/  ISETP.GT.AND P2, PT, R7, 0x10, PT ;  /* 0x000000100700780c */ /* 0x000fc40003f44270 */
[----:B------:R-:W-:Y:S02]  /*38c0*/  FMNMX.FTZ R5, R152, R5, !PT ;  /* 0x0000000598057209 */ /* 0x000fe40007810000 */
[----:B------:R-:W-:Y:S02]  /*38d0*/  FSEL R115, R115, -INF , P3 ;  /* 0xff80000073737808 */ /* 0x000fe40001800000 */
        /* <DEDUP_REMOVED lines=19> */
[----:B------:R-:W-:Y:S02]  /*3a10*/  FSEL R162, R109, -INF , P5 ;  /* 0xff8000006da27808 */ /* 0x000fe40002800000 */
[----:B------:R-:W-:Y:S02]  /*3a20*/  ISETP.GT.AND P2, PT, R7, 0x20, PT ;  /* 0x000000200700780c */ /* 0x000fe40003f44270 */
[----:B------:R-:W-:Y:S02]  /*3a30*/  FMNMX.FTZ R5, R160, R5, !PT ;  /* 0x00000005a0057209 */ /* 0x000fe40007810000 */
[----:B------:R-:W-:Y:S02]  /*3a40*/  FSEL R8, R107, -INF , P3 ;  /* 0xff8000006b087808 */ /* 0x000fe40001800000 */
[----:B------:R-:W-:-:S02]  /*3a50*/  ISETP.GT.AND P3, PT, R7, 0x21, PT ;  /* 0x000000210700780c */ /* 0x000fc40003f64270 */
[----:B------:R-:W-:Y:S02]  /*3a60*/  FMNMX.FTZ R5, R162, R5, !PT ;  /* 0x00000005a2057209 */ /* 0x000fe40007810000 */
[----:B------:R-:W-:Y:S02]  /*3a70*/  FSEL R110, R110, -INF , P4 ;  /* 0xff8000006e6e7808 */ /* 0x000fe40002000000 */
[----:B------:R-:W-:Y:S02]  /*3a80*/  ISETP.GT.AND P4, PT, R7, 0x28, PT ;  /* 0x000000280700780c */ /* 0x000fe40003f84270 */
        /* <DEDUP_REMOVED lines=8> */
[----:B------:R-:W-:Y:S01]  /*3b10*/  FSEL R168, R100, -INF , P4 ;  /* 0xff80000064a87808 */ /* 0x000fe20002000000 */
[----:B------:R-:W-:Y:S01]  /*3b20*/  UIADD3 UR30, UR60, 0xa06, URZ ;  /* 0x00000a063c1e7890 */ /* 0x000fe2000fffe03f */
[----:B------:R-:W-:Y:S01]  /*3b30*/  FMNMX.FTZ R5, R166, R5, !PT ;  /* 0x00000005a6057209 */ /* 0x000fe20007810000 */
[----:B------:R-:W-:Y:S01]  /*3b40*/  UMOV UR28, UR32 ;  /* 0x00000020001c7c82 */ /* 0x000fe20008000000 */
[----:B------:R-:W-:Y:S01]  /*3b50*/  FSEL R98, R98, -INF , P2 ;  /* 0xff80000062627808 */ /* 0x000fe20001000000 */
[----:B------:R-:W-:Y:S01]  /*3b60*/  UMOV UR29, UR33 ;  /* 0x00000021001d7c82 */ /* 0x000fe20008000000 */
[----:B------:R-:W-:Y:S01]  /*3b70*/  FSEL R170, R101, -INF , P5 ;  /* 0xff80000065aa7808 */ /* 0x000fe20002800000 */
[----:B------:R-:W-:Y:S01]  /*3b80*/  UMOV UR31, 0x40000040 ;  /* 0x40000040001f7882 */ /* 0x000fe20000000000 */
        /* <DEDUP_REMOVED lines=18> */
[----:B------:R-:W-:Y:S02]  /*3cb0*/  FSEL R144, R93, -INF , P5 ;  /* 0xff8000005d907808 */ /* 0x000fe40002800000 */
[----:B------:R-:W-:Y:S02]  /*3cc0*/  ISETP.GT.AND P2, PT, R7, 0x40, PT ;  /* 0x000000400700780c */ /* 0x000fe40003f44270 */
[----:B------:R-:W-:Y:S02]  /*3cd0*/  FMNMX.FTZ R5, R190, R5, !PT ;  /* 0x00000005be057209 */ /* 0x000fe40007810000 */
[----:B------:R-:W-:-:S02]  /*3ce0*/  FSEL R80, R91, -INF , P3 ;  /* 0xff8000005b507808 */ /* 0x000fc40001800000 */
[C---:B------:R-:W-:Y:S02]  /*3cf0*/  ISETP.GT.AND P3, PT, R7.reuse, 0x41, PT ;  /* 0x000000410700780c */ /* 0x040fe40003f64270 */
[----:B------:R-:W-:Y:S02]  /*3d00*/  FMNMX.FTZ R5, R144, R5, !PT ;  /* 0x0000000590057209 */ /* 0x000fe40007810000 */
[----:B------:R-:W-:Y:S02]  /*3d10*/  FSEL R94, R94, -INF , P4 ;  /* 0xff8000005e5e7808 */ /* 0x000fe40002000000 */
[----:B------:R-:W-:Y:S02]  /*3d20*/  ISETP.GT.AND P4, PT, R7, 0x48, PT ;  /* 0x000000480700780c */ /* 0x000fe40003f84270 */
[----:B------:R-:W-:Y:S02]  /*3d30*/  FSEL R82, R95, -INF , P5 ;  /* 0xff8000005f527808 */ /* 0x000fe40002800000 */
[----:B------:R-:W-:Y:S01]  /*3d40*/  ISETP.GT.AND P5, PT, R7, 0x49, PT ;  /* 0x000000490700780c */ /* 0x000fe20003fa4270 */
[----:B------:R-:W-:-:S02]  /*3d50*/  WARPGROUP.DEPBAR.LE gsb0, 0x0 ;  /* 0x00008000000079c5 */ /* 0x000fc40000010000 */
[----:B------:R-:W-:Y:S01]  /*3d60*/  WARPGROUP.ARRIVE ;  /* 0x00000000000079c5 */ /* 0x000fe20000000000 */
[----:B------:R-:W-:Y:S02]  /*3d70*/  FSEL R192, R72, -INF , P2 ;  /* 0xff80000048c07808 */ /* 0x000fe40001000000 */
[----:B------:R-:W-:Y:S01]  /*3d80*/  FSEL R146, R73, -INF , P3 ;  /* 0xff80000049927808 */ /* 0x000fe20001800000 */
[----:B------:R-:W-:Y:S01]  /*3d90*/  IMAD.MOV.U32 R73, RZ, RZ, R87 ;  /* 0x000000ffff497224 */ /* 0x000fe200078e0057 */
[----:B------:R-:W-:Y:S01]  /*3da0*/  FMNMX.FTZ R5, R192, R5, !PT ;  /* 0x00000005c0057209 */ /* 0x000fe20007810000 */
[----:B------:R-:W-:Y:S01]  /*3db0*/  HGMMA.64x16x16.F32 R64, gdesc[UR36], R64, gsb0 ;  /* 0x00200000244079f0 */ /* 0x000fe20008000840 */
[----:B------:R-:W-:Y:S02]  /*3dc0*/  FSEL R142, R76, -INF , P4 ;  /* 0xff8000004c8e7808 */ /* 0x000fe40002000000 */
[----:B------:R-:W-:Y:S02]  /*3dd0*/  FMNMX.FTZ R5, R146, R5, !PT ;  /* 0x0000000592057209 */ /* 0x000fe40007810000 */
[----:B------:R-:W-:-:S02]  /*3de0*/  FSEL R74, R74, -INF , P2 ;  /* 0xff8000004a4a7808 */ /* 0x000fc40001000000 */
[----:B------:R-:W-:Y:S01]  /*3df0*/  FSEL R108, R77, -INF , P5 ;  /* 0xff8000004d6c7808 */ /* 0x000fe20002800000 */
[--C-:B------:R-:W-:Y:S01]  /*3e00*/  IMAD.MOV.U32 R77, RZ, RZ, R87.reuse ;  /* 0x000000ffff4d7224 */ /* 0x100fe200078e0057 */
[----:B------:R-:W-:Y:S02]  /*3e10*/  ISETP.GT.AND P2, PT, R7, 0x50, PT ;  /* 0x000000500700780c */ /* 0x000fe40003f44270 */
[----:B------:R-:W-:Y:S02]  /*3e20*/  FMNMX.FTZ R5, R142, R5, !PT ;  /* 0x000000058e057209 */ /* 0x000fe40007810000 */
[----:B------:R-:W-:Y:S01]  /*3e30*/  FSEL R72, R75, -INF , P3 ;  /* 0xff8000004b487808 */ /* 0x000fe20001800000 */
[----:B------:R-:W-:Y:S01]  /*3e40*/  IMAD.MOV.U32 R75, RZ, RZ, R87 ;  /* 0x000000ffff4b7224 */ /* 0x000fe200078e0057 */
[----:B------:R-:W-:Y:S02]  /*3e50*/  ISETP.GT.AND P3, PT, R7, 0x51, PT ;  /* 0x000000510700780c */ /* 0x000fe40003f64270 */
[----:B------:R-:W-:-:S02]  /*3e60*/  FMNMX.FTZ R5, R108, R5, !PT ;  /* 0x000000056c057209 */ /* 0x000fc40007810000 */
[----:B------:R-:W-:Y:S02]  /*3e70*/  FSEL R78, R78, -INF , P4 ;  /* 0xff8000004e4e7808 */ /* 0x000fe40002000000 */
[----:B------:R-:W-:Y:S02]  /*3e80*/  ISETP.GT.AND P4, PT, R7, 0x58, PT ;  /* 0x000000580700780c */ /* 0x000fe40003f84270 */
[----:B------:R-:W-:Y:S01]  /*3e90*/  FSEL R76, R79, -INF , P5 ;  /* 0xff8000004f4c7808 */ /* 0x000fe20002800000 */
[----:B------:R-:W-:Y:S01]  /*3ea0*/  IMAD.MOV.U32 R79, RZ, RZ, R87 ;  /* 0x000000ffff4f7224 */ /* 0x000fe200078e0057 */
[----:B------:R-:W-:Y:S01]  /*3eb0*/  ISETP.GT.AND P5, PT, R7, 0x59, PT ;  /* 0x000000590700780c */ /* 0x000fe20003fa4270 */
[----:B------:R-:W-:Y:S02]  /*3ec0*/  WARPGROUP.DEPBAR.LE gsb0, 0x0 ;  /* 0x00008000000079c5 */ /* 0x000fe40000010000 */
[----:B------:R-:W-:Y:S01]  /*3ed0*/  WARPGROUP.ARRIVE ;  /* 0x00000000000079c5 */ /* 0x000fe20000000000 */
[----:B------:R-:W-:-:S02]  /*3ee0*/  FSEL R140, R64, -INF , P2 ;  /* 0xff800000408c7808 */ /* 0x000fc40001000000 */
[----:B------:R-:W-:Y:S01]  /*3ef0*/  FSEL R124, R65, -INF , P3 ;  /* 0xff800000417c7808 */ /* 0x000fe20001800000 */
[--C-:B------:R-:W-:Y:S01]  /*3f00*/  IMAD.MOV.U32 R65, RZ, RZ, R87.reuse ;  /* 0x000000ffff417224 */ /* 0x100fe200078e0057 */
[----:B------:R-:W-:Y:S01]  /*3f10*/  FMNMX.FTZ R5, R140, R5, !PT ;  /* 0x000000058c057209 */ /* 0x000fe20007810000 */
[----:B------:R-:W-:Y:S01]  /*3f20*/  HGMMA.64x16x16.F32 R56, gdesc[UR40], R56, gsb0 ;  /* 0x00200000283879f0 */ /* 0x000fe20008000838 */
[----:B------:R-:W-:Y:S02]  /*3f30*/  FSEL R122, R68, -INF , P4 ;  /* 0xff800000447a7808 */ /* 0x000fe40002000000 */
[----:B------:R-:W-:Y:S02]  /*3f40*/  FMNMX.FTZ R5, R124, R5, !PT ;  /* 0x000000057c057209 */ /* 0x000fe40007810000 */
[----:B------:R-:W-:Y:S02]  /*3f50*/  FSEL R66, R66, -INF , P2 ;  /* 0xff80000042427808 */ /* 0x000fe40001000000 */
[----:B------:R-:W-:Y:S01]  /*3f60*/  FSEL R112, R69, -INF , P5 ;  /* 0xff80000045707808 */ /* 0x000fe20002800000 */
[----:B------:R-:W-:Y:S01]  /*3f70*/  IMAD.MOV.U32 R69, RZ, RZ, R87 ;  /* 0x000000ffff457224 */ /* 0x000fe200078e0057 */
[----:B------:R-:W-:-:S02]  /*3f80*/  ISETP.GT.AND P2, PT, R7, 0x60, PT ;  /* 0x000000600700780c */ /* 0x000fc40003f44270 */
[----:B------:R-:W-:Y:S02]  /*3f90*/  FMNMX.FTZ R5, R122, R5, !PT ;  /* 0x000000057a057209 */ /* 0x000fe40007810000 */
[----:B------:R-:W-:Y:S01]  /*3fa0*/  FSEL R68, R71, -INF , P5 ;  /* 0xff80000047447808 */ /* 0x000fe20002800000 */
[----:B------:R-:W-:Y:S01]  /*3fb0*/  IMAD.MOV.U32 R71, RZ, RZ, R87 ;  /* 0x000000ffff477224 */ /* 0x000fe200078e0057 */
[----:B------:R-:W-:Y:S02]  /*3fc0*/  FMNMX.FTZ R5, R112, R5, !PT ;  /* 0x0000000570057209 */ /* 0x000fe40007810000 */
[C---:B------:R-:W-:Y:S02]  /*3fd0*/  ISETP.GT.AND P5, PT, R7.reuse, 0x68, PT ;  /* 0x000000680700780c */ /* 0x040fe40003fa4270 */
[----:B------:R-:W-:Y:S02]  /*3fe0*/  FSEL R70, R70, -INF , P4 ;  /* 0xff80000046467808 */ /* 0x000fe40002000000 */
[----:B------:R-:W-:-:S02]  /*3ff0*/  ISETP.GT.AND P4, PT, R7, 0x69, PT ;  /* 0x000000690700780c */ /* 0x000fc40003f84270 */
[----:B------:R-:W-:Y:S01]  /*4000*/  FSEL R64, R67, -INF , P3 ;  /* 0xff80000043407808 */ /* 0x000fe20001800000 */
[----:B------:R-:W-:Y:S01]  /*4010*/  IMAD.MOV.U32 R67, RZ, RZ, R87 ;  /* 0x000000ffff437224 */ /* 0x000fe200078e0057 */
        /* <DEDUP_REMOVED lines=15> */
[----:B------:R-:W-:Y:S01]  /*4110*/  ISETP.GT.AND P5, PT, R7, 0x79, PT ;  /* 0x000000790700780c */ /* 0x000fe20003fa4270 */
[----:B------:R-:W-:Y:S02]  /*4120*/  WARPGROUP.DEPBAR.LE gsb0, 0x0 ;  /* 0x00008000000079c5 */ /* 0x000fe40000010000 */
[----:B------:R-:W-:Y:S01]  /*4130*/  WARPGROUP.ARRIVE ;  /* 0x00000000000079c5 */ /* 0x000fe20000000000 */
[----:B------:R-:W-:Y:S02]  /*4140*/  FSEL R86, R48, -INF , P3 ;  /* 0xff80000030567808 */ /* 0x000fe40001800000 */
[----:B------:R-:W-:Y:S02]  /*4150*/  FSEL R48, R59, -INF , P6 ;  /* 0xff8000003b307808 */ /* 0x000fe40003000000 */
[----:B------:R-:W-:Y:S01]  /*4160*/  ISETP.GT.AND P6, PT, R7, 0x78, PT ;  /* 0x000000780700780c */ /* 0x000fe20003fc4270 */
[----:B------:R-:W-:Y:S01]  /*4170*/  HGMMA.64x16x16.F32 R40, gdesc[UR48], R40, gsb0 ;  /* 0x00200000302879f0 */ /* 0x000fe20008000828 */
[----:B------:R-:W-:-:S02]  /*4180*/  FSEL R56, R49, -INF , P2 ;  /* 0xff80000031387808 */ /* 0x000fc40001000000 */
[----:B------:R-:W-:Y:S02]  /*4190*/  FMNMX.FTZ R5, R86, R5, !PT ;  /* 0x0000000556057209 */ /* 0x000fe40007810000 */
[----:B------:R-:W-:Y:S02]  /*41a0*/  FSEL R10, R52, -INF , P6 ;  /* 0xff800000340a7808 */ /* 0x000fe40003000000 */
[----:B------:R-:W-:Y:S02]  /*41b0*/  FMNMX.FTZ R5, R56, R5, !PT ;  /* 0x0000000538057209 */ /* 0x000fe40007810000 */
[----:B------:R-:W-:Y:S01]  /*41c0*/  FSEL R52, R63, -INF , P4 ;  /* 0xff8000003f347808 */ /* 0x000fe20002000000 */
[----:B------:R-:W-:Y:S01]  /*41d0*/  IMAD.MOV.U32 R63, RZ, RZ, R87 ;  /* 0x000000ffff3f7224 */ /* 0x000fe200078e0057 */
[----:B------:R-:W-:Y:S02]  /*41e0*/  ISETP.GT.AND P4, PT, R7, 0x80, PT ;  /* 0x000000800700780c */ /* 0x000fe40003f84270 */
[----:B------:R-:W-:-:S02]  /*41f0*/  FSEL R60, R53, -INF , P5 ;  /* 0xff800000353c7808 */ /* 0x000fc40002800000 */
[----:B------:R-:W-:Y:S02]  /*4200*/  FMNMX.FTZ R5, R10, R5, !PT ;  /* 0x000000050a057209 */ /* 0x000fe40007810000 */
[----:B------:R-:W-:Y:S02]  /*4210*/  FSEL R50, R50, -INF , P3 ;  /* 0xff80000032327808 */ /* 0x000fe40001800000 */
[C---:B------:R-:W-:Y:S02]  /*4220*/  ISETP.GT.AND P3, PT, R7.reuse, 0x81, PT ;  /* 0x000000810700780c */ /* 0x040fe40003f64270 */
[----:B------:R-:W-:Y:S02]  /*4230*/  FMNMX.FTZ R5, R60, R5, !PT ;  /* 0x000000053c057209 */ /* 0x000fe40007810000 */
[----:B------:R-:W-:Y:S02]  /*4240*/  FSEL R54, R54, -INF , P6 ;  /* 0xff80000036367808 */ /* 0x000fe40003000000 */
[----:B------:R-:W-:Y:S01]  /*4250*/  ISETP.GT.AND P6, PT, R7, 0xa9, PT ;  /* 0x000000a90700780c */ /* 0x000fe20003fc4270 */
[----:B------:R-:W-:-:S02]  /*4260*/  WARPGROUP.DEPBAR.LE gsb0, 0x0 ;  /* 0x00008000000079c5 */ /* 0x000fc40000010000 */
[----:B------:R-:W-:Y:S01]  /*4270*/  WARPGROUP.ARRIVE ;  /* 0x00000000000079c5 */ /* 0x000fe20000000000 */
[----:B------:R-:W-:Y:S02]  /*4280*/  FSEL R84, R40, -INF , P4 ;  /* 0xff80000028547808 */ /* 0x000fe40002000000 */
[----:B------:R-:W-:Y:S02]  /*4290*/  FSEL R40, R51, -INF , P2 ;  /* 0xff80000033287808 */ /* 0x000fe40001000000 */
[----:B------:R-:W-:Y:S01]  /*42a0*/  ISETP.GT.AND P2, PT, R7, 0x88, PT ;  /* 0x000000880700780c */ /* 0x000fe20003f44270 */
        /* <DEDUP_REMOVED lines=9> */
[----:B------:R-:W-:Y:S02]  /*4340*/  FSEL R116, R45, -INF , P1 ;  /* 0xff8000002d747808 */ /* 0x000fe40000800000 */
[----:B------:R-:W-:Y:S02]  /*4350*/  FMNMX.FTZ R5, R96, R5, !PT ;  /* 0x0000000560057209 */ /* 0x000fe40007810000 */
[----:B------:R-:W-:Y:S02]  /*4360*/  ISETP.GT.AND P1, PT, R7, 0x91, PT ;  /* 0x000000910700780c */ /* 0x000fe40003f24270 */
[----:B------:R-:W-:-:S02]  /*4370*/  FMNMX.FTZ R5, R116, R5, !PT ;  /* 0x0000000574057209 */ /* 0x000fc40007810000 */
[----:B------:R-:W-:Y:S02]  /*4380*/  FSEL R46, R46, -INF , P2 ;  /* 0xff8000002e2e7808 */ /* 0x000fe40001000000 */
[C---:B------:R-:W-:Y:S02]  /*4390*/  ISETP.GT.AND P2, PT, R7.reuse, 0x99, PT ;  /* 0x000000990700780c */ /* 0x040fe40003f44270 */
[----:B------:R-:W-:Y:S02]  /*43a0*/  FSEL R42, R42, -INF , P4 ;  /* 0xff8000002a2a7808 */ /* 0x000fe40002000000 */
[----:B------:R-:W-:Y:S02]  /*43b0*/  ISETP.GT.AND P4, PT, R7, 0xa1, PT ;  /* 0x000000a10700780c */ /* 0x000fe40003f84270 */
[----:B------:R-:W-:Y:S02]  /*43c0*/  FSEL R44, R55, -INF , P5 ;  /* 0xff800000372c7808 */ /* 0x000fe40002800000 */
[----:B------:R-:W-:-:S02]  /*43d0*/  ISETP.GT.AND P5, PT, R7, 0xa8, PT ;  /* 0x000000a80700780c */ /* 0x000fc40003fa4270 */
[----:B------:R-:W-:Y:S02]  /*43e0*/  P2R R21, PR, RZ, 0x4 ;  /* 0x00000004ff157803 */ /* 0x000fe40000000000 */
[----:B------:R-:W-:Y:S01]  /*43f0*/  P2R R41, PR, RZ, 0x2 ;  /* 0x00000002ff297803 */ /* 0x000fe20000000000 */
[----:B------:R-:W-:Y:S02]  /*4400*/  WARPGROUP.DEPBAR.LE gsb0, 0x0 ;  /* 0x00008000000079c5 */ /* 0x000fe40000010000 */
[----:B------:R-:W-:Y:S01]  /*4410*/  WARPGROUP.ARRIVE ;  /* 0x00000000000079c5 */ /* 0x000fe20000000000 */
[----:B------:R-:W-:Y:S02]  /*4420*/  FSEL R126, R32, -INF , P0 ;  /* 0xff800000207e7808 */ /* 0x000fe40000000000 */
[----:B------:R-:W-:Y:S02]  /*4430*/  ISETP.GT.AND P0, PT, R7, 0x98, PT ;  /* 0x000000980700780c */ /* 0x000fe40003f04270 */
[----:B------:R-:W-:Y:S01]  /*4440*/  FSEL R128, R33, -INF , P1 ;  /* 0xff80000021807808 */ /* 0x000fe20000800000 */
[----:B------:R-:W-:Y:S01]  /*4450*/  HGMMA.64x16x16.F32 R24, gdesc[UR28], R24, gsb0 ;  /* 0x002000001c1879f0 */ /* 0x000fe20008000818 */
[----:B------:R-:W-:-:S02]  /*4460*/  FMNMX.FTZ R5, R126, R5, !PT ;  /* 0x000000057e057209 */ /* 0x000fc40007810000 */
[----:B------:R-:W-:Y:S02]  /*4470*/  FSEL R36, R36, -INF , P0 ;  /* 0xff80000024247808 */ /* 0x000fe40000000000 */
[----:B------:R-:W-:Y:S02]  /*4480*/  FMNMX.FTZ R5, R128, R5, !PT ;  /* 0x0000000580057209 */ /* 0x000fe40007810000 */
[----:B------:R-:W-:Y:S02]  /*4490*/  FSEL R32, R43, -INF , P3 ;  /* 0xff8000002b207808 */ /* 0x000fe40001800000 */
[----:B------:R-:W-:Y:S02]  /*44a0*/  FSEL R130, R37, -INF , P2 ;  /* 0xff80000025827808 */ /* 0x000fe40001000000 */
[----:B------:R-:W-:Y:S02]  /*44b0*/  FMNMX.FTZ R5, R36, R5, !PT ;  /* 0x0000000524057209 */ /* 0x000fe40007810000 */
[----:B------:R-:W-:-:S02]  /*44c0*/  ISETP.GT.AND P3, PT, R7, 0xa0, PT ;  /* 0x000000a00700780c */ /* 0x000fc40003f64270 */
[----:B------:R-:W-:Y:S02]  /*44d0*/  FMNMX.FTZ R5, R130, R5, !PT ;  /* 0x0000000582057209 */ /* 0x000fe40007810000 */
[----:B------:R-:W-:Y:S02]  /*44e0*/  P2R R33, PR, RZ, 0x1 ;  /* 0x00000001ff217803 */ /* 0x000fe40000000000 */
[C---:B------:R-:W-:Y:S02]  /*44f0*/  ISETP.GT.AND P0, PT, R7.reuse, 0x89, PT ;  /* 0x000000890700780c */ /* 0x040fe40003f04270 */
[----:B------:R-:W-:-:S04]  /*4500*/  ISETP.GT.AND P1, PT, R7, 0x90, PT ;  /* 0x000000900700780c */ /* 0x000fc80003f24270 */
[----:B------:R-:W-:Y:S02]  /*4510*/  FSEL R34, R34, -INF , P1 ;  /* 0xff80000022227808 */ /* 0x000fe40000800000 */
[----:B------:R-:W-:Y:S01]  /*4520*/  ISETP.NE.AND P1, PT, R41, RZ, PT ;  /* 0x000000ff2900720c */ /* 0x000fe20003f25270 */
[----:B------:R-:W-:Y:S02]  /*4530*/  WARPGROUP.DEPBAR.LE gsb0, 0x0 ;  /* 0x00008000000079c5 */ /* 0x000fe40000010000 */
[----:B------:R-:W-:Y:S02]  /*4540*/  FSEL R132, R24, -INF , P3 ;  /* 0xff80000018847808 */ /* 0x000fe40001800000 */
[----:B------:R-:W-:Y:S02]  /*4550*/  FSEL R136, R25, -INF , P4 ;  /* 0xff80000019887808 */ /* 0x000fe40002000000 */
[----:B------:R-:W-:Y:S02]  /*4560*/  FMNMX.FTZ R5, R132, R5, !PT ;  /* 0x0000000584057209 */ /* 0x000fe40007810000 */
[----:B------:R-:W-:-:S02]  /*4570*/  FSEL R134, R28, -INF , P5 ;  /* 0xff8000001c867808 */ /* 0x000fc40002800000 */
[----:B------:R-:W-:Y:S02]  /*4580*/  FMNMX.FTZ R5, R136, R5, !PT ;  /* 0x0000000588057209 */ /* 0x000fe40007810000 */
[----:B------:R-:W-:Y:S02]  /*4590*/  FSEL R138, R29, -INF , P6 ;  /* 0xff8000001d8a7808 */ /* 0x000fe40003000000 */
[----:B------:R-:W-:Y:S02]  /*45a0*/  FMNMX.FTZ R5, R134, R5, !PT ;  /* 0x0000000586057209 */ /* 0x000fe40007810000 */
[----:B------:R-:W-:Y:S02]  /*45b0*/  FSEL R24, R47, -INF , P0 ;  /* 0xff8000002f187808 */ /* 0x000fe40000000000 */
[----:B------:R-:W-:Y:S01]  /*45c0*/  FMNMX.FTZ R13, R138, R5, !PT ;  /* 0x000000058a0d7209 */ /* 0x000fe20007810000 */
[----:B------:R-:W-:Y:S01]  /*45d0*/  IMAD.U32 R5, RZ, RZ, UR6 ;  /* 0x00000006ff057e24 */ /* 0x000fe2000f8e00ff */
[----:B------:R-:W-:-:S02]  /*45e0*/  ISETP.NE.AND P0, PT, R33, RZ, PT ;  /* 0x000000ff2100720c */ /* 0x000fc40003f05270 */
[----:B------:R-:W-:Y:S01]  /*45f0*/  FSEL R28, R35, -INF , P1 ;  /* 0xff800000231c7808 */ /* 0x000fe20000800000 */
[----:B------:R-:W0:Y:S01]  /*4600*/  SHFL.BFLY PT, R4, R13, 0x2, 0x1f ;  /* 0x0c401f000d047f89 */ /* 0x000e2200000e0000 */
[----:B------:R-:W-:Y:S02]  /*4610*/  FSEL R38, R38, -INF , P0 ;  /* 0xff80000026267808 */ /* 0x000fe40000000000 */
[----:B------:R-:W-:Y:S02]  /*4620*/  FSEL R26, R26, -INF , P3 ;  /* 0xff8000001a1a7808 */ /* 0x000fe40001800000 */
[----:B------:R-:W-:Y:S02]  /*4630*/  FSEL R30, R30, -INF , P5 ;  /* 0xff8000001e1e7808 */ /* 0x000fe40002800000 */
[----:B------:R-:W-:Y:S02]  /*4640*/  ISETP.NE.AND P0, PT, R9, RZ, PT ;  /* 0x000000ff0900720c */ /* 0x000fe40003f05270 */
[----:B------:R-:W-:-:S02]  /*4650*/  ISETP.NE.AND P1, PT, R11, RZ, PT ;  /* 0x000000ff0b00720c */ /* 0x000fc40003f25270 */
[----:B------:R-:W-:Y:S02]  /*4660*/  R2UR UR6, R17 ;  /* 0x00000000110672ca */ /* 0x000fe400000e0000 */
[----:B0-----:R-:W-:-:S11]  /*4670*/  FMNMX.FTZ R15, R13, R4, !PT ;  /* 0x000000040d0f7209 */ /* 0x001fd60007810000 */
[----:B------:R-:W-:-:S03]  /*4680*/  UISETP.GE.AND UP0, UPT, UR52, UR6, UPT ;  /* 0x000000063400728c */ /* 0x000fc6000bf06270 */
[----:B------:R-:W-:Y:S01]  /*4690*/  UMOV UR6, URZ ;  /* 0x0000003f00067c82 */ /* 0x000fe20008000000 */
[----:B------:R-:W0:Y:S02]  /*46a0*/  SHFL.BFLY PT, R4, R15, 0x1, 0x1f ;  /* 0x0c201f000f047f89 */ /* 0x000e2400000e0000 */
[----:B0-----:R-:W-:-:S04]  /*46b0*/  FMNMX.FTZ R4, R15, R4, !PT ;  /* 0x000000040f047209 */ /* 0x001fc80007810000 */
[C---:B------:R-:W-:Y:S01]  /*46c0*/  FSETP.NEU.FTZ.AND P2, PT, R4.reuse, -INF , PT ;  /* 0xff8000000400780b */ /* 0x040fe20003f5d000 */
[----:B------:R-:W-:-:S05]  /*46d0*/  FMUL.FTZ R23, R4, R5 ;  /* 0x0000000504177220 */ /* 0x000fca0000410000 */
[----:B------:R-:W-:Y:S02]  /*46e0*/  FSEL R23, R23, RZ, P2 ;  /* 0x000000ff17177208 */ /* 0x000fe40001000000 */
[----:B------:R-:W-:Y:S02]  /*46f0*/  ISETP.NE.AND P2, PT, R21, RZ, PT ;  /* 0x000000ff1500720c */ /* 0x000fe40003f45270 */
[----:B------:R-:W-:Y:S01]  /*4700*/  FMNMX.FTZ R21, R114, R115, !PT ;  /* 0x0000007372157209 */ /* 0x000fe20007810000 */
[-CC-:B------:R-:W-:Y:S01]  /*4710*/  FFMA.FTZ R47, R92, R5.reuse, -R23.reuse ;  /* 0x000000055c2f7223 */ /* 0x180fe20000010817 */
[----:B------:R-:W-:Y:S01]  /*4720*/  FSEL R92, R39, -INF , P2 ;  /* 0xff800000275c7808 */ /* 0x000fe20001000000 */
        /* <DEDUP_REMOVED lines=28> */
[----:B------:R-:W1:Y:S01]  /*48f0*/  MUFU.EX2 R178, R178 ;  /* 0x000000b200b27308 */ /* 0x000e620000000800 */
[----:B------:R-:W-:Y:S01]  /*4900*/  FMNMX.FTZ R29, R14, R25, !PT ;  /* 0x000000190e1d7209 */ /* 0x000fe20007810000 */
[-CC-:B------:R-:W-:Y:S01]  /*4910*/  FFMA.FTZ R174, R174, R5.reuse, -R23.reuse ;  /* 0x00000005aeae7223 */ /* 0x180fe20000010817 */
[-CC-:B------:R-:W-:Y:S01]  /*4920*/  FFMA.FTZ R190, R190, R5.reuse, -R23.reuse ;  /* 0x00000005bebe7223 */ /* 0x180fe20000010817 */
[--C-:B------:R-:W-:Y:S01]  /*4930*/  FFMA.FTZ R144, R144, R5, -R23.reuse ;  /* 0x0000000590907223 */ /* 0x100fe20000010817 */
[----:B------:R-:W-:Y:S01]  /*4940*/  FMNMX.FTZ R29, R102, R29, !PT ;  /* 0x0000001d661d7209 */ /* 0x000fe20007810000 */
[-CC-:B------:R-:W-:Y:S01]  /*4950*/  FFMA.FTZ R192, R192, R5.reuse, -R23.reuse ;  /* 0x00000005c0c07223 */ /* 0x180fe20000010817 */
[----:B------:R-:W-:Y:S01]  /*4960*/  FFMA.FTZ R146, R146, R5, -R23 ;  /* 0x0000000592927223 */ /* 0x000fe20000010817 */
[----:B------:R-:W2:Y:S01]  /*4970*/  MUFU.EX2 R9, R9 ;  /* 0x0000000900097308 */ /* 0x000ea20000000800 */
[----:B------:R-:W-:Y:S01]  /*4980*/  FMNMX.FTZ R29, R20, R29, !PT ;  /* 0x0000001d141d7209 */ /* 0x000fe20007810000 */
[----:B0-----:R-:W-:Y:S01]  /*4990*/  FADD.FTZ R57, R176, R7 ;  /* 0x00000007b0397221 */ /* 0x001fe20000010000 */
        /* <DEDUP_REMOVED lines=13> */
[----:B------:R-:W3:Y:S01]  /*4a70*/  MUFU.EX2 R11, R11 ;  /* 0x0000000b000b7308 */ /* 0x000ee20000000800 */
[----:B------:R-:W-:Y:S01]  /*4a80*/  FMNMX.FTZ R33, R82, R33, !PT ;  /* 0x0000002152217209 */ /* 0x000fe20007810000 */
[-CC-:B------:R-:W-:Y:S01]  /*4a90*/  FFMA.FTZ R202, R100, R5.reuse, -R23.reuse ;  /* 0x0000000564ca7223 */ /* 0x180fe20000010817 */
[-CC-:B------:R-:W-:Y:S01]  /*4aa0*/  FFMA.FTZ R208, R84, R5.reuse, -R23.reuse ;  /* 0x0000000554d07223 */ /* 0x180fe20000010817 */
[--C-:B------:R-:W-:Y:S01]  /*4ab0*/  FFMA.FTZ R210, R96, R5, -R23.reuse ;  /* 0x0000000560d27223 */ /* 0x100fe20000010817 */
[----:B------:R-:W-:Y:S01]  /*4ac0*/  FMNMX.FTZ R33, R74, R33, !PT ;  /* 0x000000214a217209 */ /* 0x000fe20007810000 */
[--C-:B------:R-:W-:Y:S01]  /*4ad0*/  FFMA.FTZ R212, R126, R5, -R23.reuse ;  /* 0x000000057ed47223 */ /* 0x100fe20000010817 */
[----:B------:R-:W-:Y:S01]  /*4ae0*/  F2FP.F16.F32.PACK_AB R176, R7, R176 ;  /* 0x000000b007b0723e */ /* 0x000fe200000000ff */
[----:B------:R-:W4:Y:S01]  /*4af0*/  MUFU.EX2 R182, R182 ;  /* 0x000000b600b67308 */ /* 0x000f220000000800 */
[----:B------:R-:W-:Y:S01]  /*4b00*/  FMNMX.FTZ R35, R72, R33, !PT ;  /* 0x0000002148237209 */ /* 0x000fe20007810000 */
[-CC-:B------:R-:W-:Y:S01]  /*4b10*/  FFMA.FTZ R51, R130, R5.reuse, -R23.reuse ;  /* 0x0000000582337223 */ /* 0x180fe20000010817 */
[-CC-:B------:R-:W-:Y:S01]  /*4b20*/  FFMA.FTZ R216, R132, R5.reuse, -R23.reuse ;  /* 0x0000000584d87223 */ /* 0x180fe20000010817 */
[--C-:B------:R-:W-:Y:S01]  /*4b30*/  FFMA.FTZ R136, R136, R5, -R23.reuse ;  /* 0x0000000588887223 */ /* 0x100fe20000010817 */
[----:B------:R-:W-:Y:S01]  /*4b40*/  FMNMX.FTZ R35, R78, R35, !PT ;  /* 0x000000234e237209 */ /* 0x000fe20007810000 */
[----:B------:R-:W-:Y:S01]  /*4b50*/  FFMA.FTZ R218, R134, R5, -R23 ;  /* 0x0000000586da7223 */ /* 0x000fe20000010817 */
[----:B------:R-:W-:Y:S01]  /*4b60*/  IMAD.MOV.U32 R84, RZ, RZ, R87 ;  /* 0x000000ffff547224 */ /* 0x000fe200078e0057 */
[----:B------:R-:W5:Y:S01]  /*4b70*/  MUFU.EX2 R13, R13 ;  /* 0x0000000d000d7308 */ /* 0x000f620000000800 */
[----:B------:R-:W-:-:S04]  /*4b80*/  FMNMX.FTZ R35, R76, R35, !PT ;  /* 0x000000234c237209 */ /* 0x000fc80007810000 */
[----:B------:R-:W-:-:S03]  /*4b90*/  FMNMX.FTZ R35, R66, R35, !PT ;  /* 0x0000002342237209 */ /* 0x000fc60007810000 */
[----:B------:R-:W5:Y:S01]  /*4ba0*/  MUFU.EX2 R184, R184 ;  /* 0x000000b800b87308 */ /* 0x000f620000000800 */
[----:B------:R-:W-:-:S04]  /*4bb0*/  FMNMX.FTZ R37, R64, R35, !PT ;  /* 0x0000002340257209 */ /* 0x000fc80007810000 */
[----:B------:R-:W-:-:S03]  /*4bc0*/  FMNMX.FTZ R37, R70, R37, !PT ;  /* 0x0000002546257209 */ /* 0x000fc60007810000 */
[----:B------:R-:W5:Y:S01]  /*4bd0*/  MUFU.EX2 R15, R15 ;  /* 0x0000000f000f7308 */ /* 0x000f620000000800 */
        /* <DEDUP_REMOVED lines=31> */
[----:B------:R-:W-:-:S04]  /*4dd0*/  FFMA.FTZ R45, R88, R5, -R23 ;  /* 0x00000005582d7223 */ /* 0x000fc80000010817 */
[----:B------:R-:W1:Y:S02]  /*4de0*/  SHFL.BFLY PT, R49, R10, 0x2, 0x1f ;  /* 0x0c401f000a317f89 */ /* 0x000e6400000e0000 */
[----:B------:R-:W-:Y:S08]  /*4df0*/  MUFU.EX2 R196, R196 ;  /* 0x000000c400c47308 */ /* 0x000ff00000000800 */
[----:B------:R-:W-:Y:S08]  /*4e00*/  MUFU.EX2 R37, R124 ;  /* 0x0000007c00257308 */ /* 0x000ff00000000800 */
[----:B------:R-:W-:Y:S01]  /*4e10*/  MUFU.EX2 R198, R198 ;  /* 0x000000c600c67308 */ /* 0x000fe20000000800 */
[----:B-1----:R-:W-:Y:S01]  /*4e20*/  FMNMX.FTZ R53, R10, R49, !PT ;  /* 0x000000310a357209 */ /* 0x002fe20007810000 */
[----:B------:R-:W-:-:S06]  /*4e30*/  FFMA.FTZ R49, R128, R5, -R23 ;  /* 0x0000000580317223 */ /* 0x000fcc0000010817 */
[----:B------:R-:W-:Y:S01]  /*4e40*/  MUFU.EX2 R41, R112 ;  /* 0x0000007000297308 */ /* 0x000fe20000000800 */
[----:B------:R-:W1:Y:S07]  /*4e50*/  SHFL.BFLY PT, R10, R53, 0x1, 0x1f ;  /* 0x0c201f00350a7f89 */ /* 0x000e6e00000e0000 */
[----:B------:R-:W-:Y:S08]  /*4e60*/  MUFU.EX2 R200, R200 ;  /* 0x000000c800c87308 */ /* 0x000ff00000000800 */
[----:B------:R-:W-:Y:S08]  /*4e70*/  MUFU.EX2 R43, R104 ;  /* 0x00000068002b7308 */ /* 0x000ff00000000800 */
[----:B------:R-:W-:Y:S01]  /*4e80*/  MUFU.EX2 R202, R202 ;  /* 0x000000ca00ca7308 */ /* 0x000fe20000000800 */
[----:B-1----:R-:W-:-:S04]  /*4e90*/  FMNMX.FTZ R10, R53, R10, !PT ;  /* 0x0000000a350a7209 */ /* 0x002fc80007810000 */
[C---:B------:R-:W-:Y:S01]  /*4ea0*/  FSETP.NEU.FTZ.AND P2, PT, R10.reuse, -INF , PT ;  /* 0xff8000000a00780b */ /* 0x040fe20003f5d000 */
[----:B------:R-:W-:Y:S02]  /*4eb0*/  FMUL.FTZ R36, R10, R5 ;  /* 0x000000050a247220 */ /* 0x000fe40000410000 */
[----:B------:R-:W-:Y:S03]  /*4ec0*/  MUFU.EX2 R39, R47 ;  /* 0x0000002f00277308 */ /* 0x000fe60000000800 */
[----:B------:R-:W-:Y:S02]  /*4ed0*/  FSEL R55, R36, RZ, P2 ;  /* 0x000000ff24377208 */ /* 0x000fe40001000000 */
[----:B------:R-:W-:-:S03]  /*4ee0*/  PLOP3.LUT P2, PT, PT, PT, UP0, 0x80, 0x0 ;  /* 0x000000000000781c */ /* 0x000fc60003f4f008 */
[----:B------:R-:W-:Y:S01]  /*4ef0*/  MUFU.EX2 R204, R204 ;  /* 0x000000cc00cc7308 */ /* 0x000fe20000000800 */
[-C--:B------:R-:W-:Y:S01]  /*4f00*/  FFMA.FTZ R197, R66, R5.reuse, -R55 ;  /* 0x0000000542c57223 */ /* 0x080fe20000010837 */
[----:B------:R-:W-:Y:S01]  /*4f10*/  FADD.FTZ R66, R178, R57 ;  /* 0x00000039b2427221 */ /* 0x000fe20000010000 */
[-CC-:B------:R-:W-:Y:S01]  /*4f20*/  FFMA.FTZ R177, R114, R5.reuse, -R55.reuse ;  /* 0x0000000572b17223 */ /* 0x180fe20000010837 */
[-CC-:B------:R-:W-:Y:S01]  /*4f30*/  FFMA.FTZ R36, R115, R5.reuse, -R55.reuse ;  /* 0x0000000573247223 */ /* 0x180fe20000010837 */
[-CC-:B------:R-:W-:Y:S01]  /*4f40*/  FFMA.FTZ R179, R118, R5.reuse, -R55.reuse ;  /* 0x0000000576b37223 */ /* 0x180fe20000010837 */
[----:B--2---:R-:W-:Y:S01]  /*4f50*/  FADD.FTZ R57, R9, R66 ;  /* 0x0000004209397221 */ /* 0x004fe20000010000 */
[-CC-:B------:R-:W-:Y:S01]  /*4f60*/  FFMA.FTZ R6, R6, R5.reuse, -R55.reuse ;  /* 0x0000000506067223 */ /* 0x180fe20000010837 */
[-C--:B------:R-:W-:Y:S01]  /*4f70*/  FFMA.FTZ R181, R106, R5.reuse, -R55 ;  /* 0x000000056ab57223 */ /* 0x080fe20000010837 */
[----:B------:R-:W-:Y:S01]  /*4f80*/  MUFU.EX2 R177, R177 ;  /* 0x000000b100b17308 */ /* 0x000fe20000000800 */
[----:B0-----:R-:W-:Y:S01]  /*4f90*/  FADD.FTZ R66, R180, R57 ;  /* 0x00000039b4427221 */ /* 0x001fe20000010000 */
[-CC-:B------:R-:W-:Y:S01]  /*4fa0*/  FFMA.FTZ R8, R8, R5.reuse, -R55.reuse ;  /* 0x0000000508087223 */ /* 0x180fe20000010837 */
[-CC-:B------:R-:W-:Y:S01]  /*4fb0*/  FFMA.FTZ R183, R110, R5.reuse, -R55.reuse ;  /* 0x000000056eb77223 */ /* 0x180fe20000010837 */
[-CC-:B------:R-:W-:Y:S01]  /*4fc0*/  FFMA.FTZ R201, R58, R5.reuse, -R55.reuse ;  /* 0x000000053ac97223 */ /* 0x180fe20000010837 */
[----:B---3--:R-:W-:Y:S01]  /*4fd0*/  FADD.FTZ R57, R11, R66 ;  /* 0x000000420b397221 */ /* 0x008fe20000010000 */
[-CC-:B------:R-:W-:Y:S01]  /*4fe0*/  FFMA.FTZ R66, R68, R5.reuse, -R55.reuse ;  /* 0x0000000544427223 */ /* 0x180fe20000010837 */
[-C--:B------:R-:W-:Y:S01]  /*4ff0*/  FFMA.FTZ R12, R12, R5.reuse, -R55 ;  /* 0x000000050c0c7223 */ /* 0x080fe20000010837 */
[----:B------:R-:W0:Y:S01]  /*5000*/  MUFU.EX2 R36, R36 ;  /* 0x0000002400247308 */ /* 0x000e220000000800 */
[----:B----4-:R-:W-:Y:S01]  /*5010*/  FADD.FTZ R68, R182, R57 ;  /* 0x00000039b6447221 */ /* 0x010fe20000010000 */
[-CC-:B------:R-:W-:Y:S01]  /*5020*/  FFMA.FTZ R185, R98, R5.reuse, -R55.reuse ;  /* 0x0000000562b97223 */ /* 0x180fe20000010837 */
[-CC-:B------:R-:W-:Y:S01]  /*5030*/  FFMA.FTZ R14, R14, R5.reuse, -R55.reuse ;  /* 0x000000050e0e7223 */ /* 0x180fe20000010837 */
[-CC-:B------:R-:W-:Y:S01]  /*5040*/  FFMA.FTZ R187, R102, R5.reuse, -R55.reuse ;  /* 0x0000000566bb7223 */ /* 0x180fe20000010837 */
[----:B-----5:R-:W-:Y:S01]  /*5050*/  FADD.FTZ R57, R13, R68 ;  /* 0x000000440d397221 */ /* 0x020fe20000010000 */
        /* <DEDUP_REMOVED lines=11> */
[----:B0-----:R-:W-:Y:S01]  /*5110*/  FADD.FTZ R58, R177, R36 ;  /* 0x00000024b13a7221 */ /* 0x001fe20000010000 */
[----:B------:R-:W-:Y:S01]  /*5120*/  FADD.FTZ R68, R186, R59 ;  /* 0x0000003bba447221 */ /* 0x000fe20000010000 */
[-CC-:B------:R-:W-:Y:S01]  /*5130*/  FFMA.FTZ R72, R72, R5.reuse, -R55.reuse ;  /* 0x0000000548487223 */ /* 0x180fe20000010837 */
[-CC-:B------:R-:W-:Y:S01]  /*5140*/  FFMA.FTZ R195, R78, R5.reuse, -R55.reuse ;  /* 0x000000054ec37223 */ /* 0x180fe20000010837 */
[-CC-:B------:R-:W-:Y:S01]  /*5150*/  FFMA.FTZ R74, R76, R5.reuse, -R55.reuse ;  /* 0x000000054c4a7223 */ /* 0x180fe20000010837 */
[----:B------:R-:W-:Y:S01]  /*5160*/  FADD.FTZ R59, R21, R68 ;  /* 0x00000044153b7221 */ /* 0x000fe20000010000 */
[-C--:B------:R-:W-:Y:S01]  /*5170*/  FFMA.FTZ R64, R64, R5.reuse, -R55 ;  /* 0x0000000540407223 */ /* 0x080fe20000010837 */
[----:B------:R-:W0:Y:S01]  /*5180*/  MUFU.EX2 R181, R181 ;  /* 0x000000b500b57308 */ /* 0x000e220000000800 */
        /* <DEDUP_REMOVED lines=8> */
[----:B--2---:R-:W-:Y:S01]  /*5210*/  FADD.FTZ R58, R6, R57 ;  /* 0x00000039063a7221 */ /* 0x004fe20000010000 */
[----:B------:R-:W-:Y:S01]  /*5220*/  FADD.FTZ R62, R190, R59 ;  /* 0x0000003bbe3e7221 */ /* 0x000fe20000010000 */
[-C--:B------:R-:W-:Y:S01]  /*5230*/  FFMA.FTZ R32, R32, R5.reuse, -R55 ;  /* 0x0000000520207223 */ /* 0x080fe20000010837 */
[-C--:B------:R-:W-:Y:S01]  /*5240*/  FFMA.FTZ R47, R116, R5.reuse, -R23 ;  /* 0x00000005742f7223 */ /* 0x080fe20000010817 */
[-CC-:B------:R-:W-:Y:S01]  /*5250*/  FFMA.FTZ R40, R40, R5.reuse, -R55.reuse ;  /* 0x0000000528287223 */ /* 0x180fe20000010837 */
[----:B------:R-:W-:Y:S01]  /*5260*/  FADD.FTZ R61, R29, R62 ;  /* 0x0000003e1d3d7221 */ /* 0x000fe20000010000 */
[----:B------:R-:W-:Y:S01]  /*5270*/  IMAD.U32 R62, RZ, RZ, UR53 ;  /* 0x00000035ff3e7e24 */ /* 0x000fe2000f8e00ff */
[----:B------:R-:W2:Y:S01]  /*5280*/  MUFU.EX2 R183, R183 ;  /* 0x000000b700b77308 */ /* 0x000ea20000000800 */
[----:B0-----:R-:W-:Y:S01]  /*5290*/  FADD.FTZ R57, R181, R58 ;  /* 0x0000003ab5397221 */ /* 0x001fe20000010000 */
[----:B------:R-:W-:Y:S01]  /*52a0*/  F2FP.F16.F32.PACK_AB R178, R9, R178 ;  /* 0x000000b209b2723e */ /* 0x000fe200000000ff */
[-CC-:B------:R-:W-:Y:S01]  /*52b0*/  FFMA.FTZ R54, R54, R5.reuse, -R55.reuse ;  /* 0x0000000536367223 */ /* 0x180fe20000010837 */
[-CC-:B------:R-:W-:Y:S01]  /*52c0*/  FFMA.FTZ R24, R24, R5.reuse, -R55.reuse ;  /* 0x0000000518187223 */ /* 0x180fe20000010837 */
[-CC-:B------:R-:W-:Y:S01]  /*52d0*/  FFMA.FTZ R42, R42, R5.reuse, -R55.reuse ;  /* 0x000000052a2a7223 */ /* 0x180fe20000010837 */
[-CC-:B------:R-:W-:Y:S01]  /*52e0*/  FFMA.FTZ R46, R46, R5.reuse, -R55.reuse ;  /* 0x000000052e2e7223 */ /* 0x180fe20000010837 */
[-C--:B------:R-:W-:Y:S01]  /*52f0*/  FFMA.FTZ R34, R34, R5.reuse, -R55 ;  /* 0x0000000522227223 */ /* 0x080fe20000010837 */
[----:B------:R-:W0:Y:S01]  /*5300*/  MUFU.EX2 R12, R12 ;  /* 0x0000000c000c7308 */ /* 0x000e220000000800 */
[----:B-1----:R-:W-:Y:S01]  /*5310*/  FADD.FTZ R58, R8, R57 ;  /* 0x00000039083a7221 */ /* 0x002fe20000010000 */
[-CC-:B------:R-:W-:Y:S01]  /*5320*/  FFMA.FTZ R28, R28, R5.reuse, -R55.reuse ;  /* 0x000000051c1c7223 */ /* 0x180fe20000010837 */
[-CC-:B------:R-:W-:Y:S01]  /*5330*/  FFMA.FTZ R38, R38, R5.reuse, -R55.reuse ;  /* 0x0000000526267223 */ /* 0x180fe20000010837 */
[-CC-:B------:R-:W-:Y:S01]  /*5340*/  FFMA.FTZ R92, R92, R5.reuse, -R55.reuse ;  /* 0x000000055c5c7223 */ /* 0x180fe20000010837 */
[-CC-:B------:R-:W-:Y:S01]  /*5350*/  FFMA.FTZ R26, R26, R5.reuse, -R55.reuse ;  /* 0x000000051a1a7223 */ /* 0x180fe20000010837 */
[--C-:B------:R-:W-:Y:S01]  /*5360*/  FFMA.FTZ R86, R86, R5, -R55.reuse ;  /* 0x0000000556567223 */ /* 0x100fe20000010837 */
[----:B------:R-:W-:Y:S01]  /*5370*/  F2FP.F16.F32.PACK_AB R179, R6, R179 ;  /* 0x000000b306b3723e */ /* 0x000fe200000000ff */
[----:B------:R-:W1:Y:S01]  /*5380*/  MUFU.EX2 R185, R185 ;  /* 0x000000b900b97308 */ /* 0x000e620000000800 */
[----:B--2---:R-:W-:Y:S01]  /*5390*/  FADD.FTZ R57, R183, R58 ;  /* 0x0000003ab7397221 */ /* 0x004fe20000010000 */
[-C--:B------:R-:W-:Y:S01]  /*53a0*/  FFMA.FTZ R30, R30, R5.reuse, -R55 ;  /* 0x000000051e1e7223 */ /* 0x080fe20000010837 */
[----:B------:R-:W-:Y:S01]  /*53b0*/  FFMA.FTZ R23, R138, R5, -R23 ;  /* 0x000000058a177223 */ /* 0x000fe20000010817 */
[----:B------:R-:W-:Y:S01]  /*53c0*/  F2FP.F16.F32.PACK_AB R181, R8, R181 ;  /* 0x000000b508b5723e */ /* 0x000fe200000000ff */
[--C-:B------:R-:W-:Y:S01]  /*53d0*/  IMAD.MOV.U32 R82, RZ, RZ, R87.reuse ;  /* 0x000000ffff527224 */ /* 0x100fe200078e0057 */
[----:B------:R-:W-:Y:S01]  /*53e0*/  F2FP.F16.F32.PACK_AB R188, R25, R188 ;  /* 0x000000bc19bc723e */ /* 0x000fe200000000ff */
[----:B------:R-:W-:Y:S01]  /*53f0*/  IMAD.MOV.U32 R78, RZ, RZ, R87 ;  /* 0x000000ffff4e7224 */ /* 0x000fe200078e0057 */
[----:B------:R-:W2:Y:S01]  /*5400*/  MUFU.EX2 R14, R14 ;  /* 0x0000000e000e7308 */ /* 0x000ea20000000800 */
[----:B0-----:R-:W-:Y:S01]  /*5410*/  FADD.FTZ R58, R12, R57 ;  /* 0x000000390c3a7221 */ /* 0x001fe20000010000 */
[-C--:B------:R-:W-:Y:S01]  /*5420*/  FFMA.FTZ R57, R50, R5.reuse, -R55 ;  /* 0x0000000532397223 */ /* 0x080fe20000010837 */
[----:B------:R-:W-:Y:S01]  /*5430*/  FADD.FTZ R50, R192, R61 ;  /* 0x0000003dc0327221 */ /* 0x000fe20000010000 */
[----:B------:R-:W-:Y:S01]  /*5440*/  FFMA.FTZ R55, R56, R5, -R55 ;  /* 0x0000000538377223 */ /* 0x000fe20000010837 */
[----:B------:R-:W-:Y:S01]  /*5450*/  F2FP.F16.F32.PACK_AB R183, R12, R183 ;  /* 0x000000b70cb7723e */ /* 0x000fe200000000ff */
[----:B------:R-:W-:-:S02]  /*5460*/  IMAD.U32 R12, RZ, RZ, UR6 ;  /* 0x00000006ff0c7e24 */ /* 0x000fc4000f8e00ff */
[----:B------:R-:W-:Y:S01]  /*5470*/  FADD.FTZ R61, R33, R50 ;  /* 0x00000032213d7221 */ /* 0x000fe20000010000 */
[----:B------:R-:W0:Y:S01]  /*5480*/  MUFU.EX2 R187, R187 ;  /* 0x000000bb00bb7308 */ /* 0x000e220000000800 */
[----:B-1----:R-:W-:Y:S01]  /*5490*/  FADD.FTZ R59, R185, R58 ;  /* 0x0000003ab93b7221 */ /* 0x002fe20000010000 */
[----:B------:R-:W-:Y:S02]  /*54a0*/  @!P1 VIADD R50, R62, 0x34840 ;  /* 0x000348403e329836 */ /* 0x000fe40000000000 */
[----:B------:R-:W-:Y:S01]  /*54b0*/  FADD.FTZ R62, R194, R61 ;  /* 0x0000003dc23e7221 */ /* 0x000fe20000010000 */
[----:B------:R-:W-:Y:S01]  /*54c0*/  F2FP.F16.F32.PACK_AB R190, R29, R190 ;  /* 0x000000be1dbe723e */ /* 0x000fe200000000ff */
[----:B------:R-:W-:Y:S01]  /*54d0*/  IMAD.MOV.U32 R76, RZ, RZ, R87 ;  /* 0x000000ffff4c7224 */ /* 0x000fe200078e0057 */
[----:B------:R-:W-:Y:S01]  /*54e0*/  F2FP.F16.F32.PACK_AB R192, R33, R192 ;  /* 0x000000c021c0723e */ /* 0x000fe200000000ff */
[C---:B------:R-:W-:Y:S01]  /*54f0*/  FADD.FTZ R61, R35.reuse, R62 ;  /* 0x0000003e233d7221 */ /* 0x040fe20000010000 */
[----:B------:R-:W1:Y:S01]  /*5500*/  MUFU.EX2 R20, R20 ;  /* 0x0000001400147308 */ /* 0x000e620000000800 */
[----:B--2---:R-:W-:Y:S01]  /*5510*/  FADD.FTZ R58, R14, R59 ;  /* 0x0000003b0e3a7221 */ /* 0x004fe20000010000 */
[----:B------:R-:W-:Y:S01]  /*5520*/  @!P1 PRMT R50, RZ, 0x654, R50 ;  /* 0x00000654ff329816 */ /* 0x000fe20000000032 */
[--C-:B------:R-:W-:Y:S01]  /*5530*/  IMAD.MOV.U32 R70, RZ, RZ, R87.reuse ;  /* 0x000000ffff467224 */ /* 0x100fe200078e0057 */
[----:B------:R-:W-:Y:S01]  /*5540*/  F2FP.F16.F32.PACK_AB R194, R35, R194 ;  /* 0x000000c223c2723e */ /* 0x000fe200000000ff */
[--C-:B------:R-:W-:Y:S01]  /*5550*/  IMAD.MOV.U32 R68, RZ, RZ, R87.reuse ;  /* 0x000000ffff447224 */ /* 0x100fe200078e0057 */
[----:B------:R2:W-:Y:S01]  /*5560*/  @!P1 SYNCS.ARRIVE.TRANS64.RED.A1T0 RZ, [R50+URZ], RZ ;  /* 0x000000ff32ff99a7 */ /* 0x0005e2000810043f */
[----:B------:R-:W-:Y:S01]  /*5570*/  F2FP.F16.F32.PACK_AB R177, R36, R177 ;  /* 0x000000b124b1723e */ /* 0x000fe200000000ff */
[----:B------:R-:W3:Y:S01]  /*5580*/  MUFU.EX2 R189, R189 ;  /* 0x000000bd00bd7308 */ /* 0x000ee20000000800 */
[----:B0-----:R-:W-:Y:S01]  /*5590*/  FADD.FTZ R59, R187, R58 ;  /* 0x0000003abb3b7221 */ /* 0x001fe20000010000 */
[----:B------:R-:W-:Y:S01]  /*55a0*/  F2FP.F16.F32.PACK_AB R180, R11, R180 ;  /* 0x000000b40bb4723e */ /* 0x000fe200000000ff */
[--C-:B------:R-:W-:Y:S01]  /*55b0*/  IMAD.MOV.U32 R62, RZ, RZ, R87.reuse ;  /* 0x000000ffff3e7224 */ /* 0x100fe200078e0057 */
[----:B------:R-:W-:Y:S01]  /*55c0*/  F2FP.F16.F32.PACK_AB R182, R13, R182 ;  /* 0x000000b60db6723e */ /* 0x000fe200000000ff */
[--C-:B------:R-:W-:Y:S01]  /*55d0*/  IMAD.MOV.U32 R56, RZ, RZ, R87.reuse ;  /* 0x000000ffff387224 */ /* 0x100fe200078e0057 */
[----:B------:R-:W-:Y:S01]  /*55e0*/  F2FP.F16.F32.PACK_AB R184, R15, R184 ;  /* 0x000000b80fb8723e */ /* 0x000fe200000000ff */
[----:B------:R-:W-:Y:S01]  /*55f0*/  IMAD.MOV.U32 R36, RZ, RZ, R87 ;  /* 0x000000ffff247224 */ /* 0x000fe200078e0057 */
[----:B------:R-:W2:Y:S01]  /*5600*/  MUFU.EX2 R60, R60 ;  /* 0x0000003c003c7308 */ /* 0x000ea20000000800 */
[----:B-1----:R-:W-:Y:S01]  /*5610*/  FADD.FTZ R58, R20, R59 ;  /* 0x0000003b143a7221 */ /* 0x002fe20000010000 */
[----:B------:R-:W-:Y:S01]  /*5620*/  F2FP.F16.F32.PACK_AB R186, R21, R186 ;  /* 0x000000ba15ba723e */ /* 0x000fe200000000ff */
[--C-:B------:R-:W-:Y:S01]  /*5630*/  IMAD.MOV.U32 R35, RZ, RZ, R87.reuse ;  /* 0x000000ffff237224 */ /* 0x100fe200078e0057 */
[----:B------:R-:W-:Y:S01]  /*5640*/  F2FP.F16.F32.PACK_AB R185, R14, R185 ;  /* 0x000000b90eb9723e */ /* 0x000fe200000000ff */
[--C-:B------:R-:W-:Y:S01]  /*5650*/  IMAD.MOV.U32 R33, RZ, RZ, R87.reuse ;  /* 0x000000ffff217224 */ /* 0x100fe200078e0057 */
[----:B------:R-:W-:Y:S01]  /*5660*/  F2FP.F16.F32.PACK_AB R187, R20, R187 ;  /* 0x000000bb14bb723e */ /* 0x000fe200000000ff */
[----:B------:R-:W-:Y:S01]  /*5670*/  IMAD.MOV.U32 R29, RZ, RZ, R87 ;  /* 0x000000ffff1d7224 */ /* 0x000fe200078e0057 */
[----:B------:R-:W0:Y:S01]  /*5680*/  MUFU.EX2 R191, R191 ;  /* 0x000000bf00bf7308 */ /* 0x000e220000000800 */
[----:B---3--:R-:W-:Y:S01]  /*5690*/  FADD.FTZ R59, R189, R58 ;  /* 0x0000003abd3b7221 */ /* 0x008fe20000010000 */
[----:B------:R-:W-:Y:S01]  /*56a0*/  FADD.FTZ R58, R196, R61 ;  /* 0x0000003dc43a7221 */ /* 0x000fe20000010000 */
[----:B------:R-:W-:Y:S01]  /*56b0*/  F2FP.F16.F32.PACK_AB R196, R37, R196 ;  /* 0x000000c425c4723e */ /* 0x000fe200000000ff */
[----:B------:R-:W-:-:S02]  /*56c0*/  IMAD.MOV.U32 R25, RZ, RZ, R87 ;  /* 0x000000ffff197224 */ /* 0x000fc400078e0057 */
        /* <DEDUP_REMOVED lines=14> */
[----:B------:R-:W-:Y:S01]  /*57b0*/  FADD.FTZ R61, R43, R58 ;  /* 0x0000003a2b3d7221 */ /* 0x000fe20000010000 */
[----:B------:R-:W-:Y:S01]  /*57c0*/  IMAD.MOV.U32 R58, RZ, RZ, R87 ;  /* 0x000000ffff3a7224 */ /* 0x000fe200078e0057 */
        /* <DEDUP_REMOVED lines=10> */
[----:B------:R-:W-:-:S05]  /*5870*/  IMAD.MOV.U32 R72, RZ, RZ, R87 ;  /* 0x000000ffff487224 */ /* 0x000fca00078e0057 */
[----:B------:R-:W-:Y:S01]  /*5880*/  MUFU.EX2 R197, R197 ;  /* 0x000000c500c57308 */ /* 0x000fe20000000800 */
[----:B-1----:R-:W-:Y:S01]  /*5890*/  FADD.FTZ R59, R195, R50 ;  /* 0x00000032c33b7221 */ /* 0x002fe20000010000 */
[----:B------:R-:W-:Y:S01]  /*58a0*/  FADD.FTZ R50, R202, R61 ;  /* 0x0000003dca327221 */ /* 0x000fe20000010000 */
[----:B------:R-:W-:-:S03]  /*58b0*/  F2FP.F16.F32.PACK_AB R202, R39, R202 ;  /* 0x000000ca27ca723e */ /* 0x000fc600000000ff */
[----:B------:R-:W-:Y:S01]  /*58c0*/  FADD.FTZ R61, R39, R50 ;  /* 0x00000032273d7221 */ /* 0x000fe20000010000 */
[----:B------:R-:W-:Y:S01]  /*58d0*/  IMAD.MOV.U32 R39, RZ, RZ, R87 ;  /* 0x000000ffff277224 */ /* 0x000fe200078e0057 */
[----:B------:R-:W-:Y:S01]  /*58e0*/  MUFU.EX2 R64, R64 ;  /* 0x0000004000407308 */ /* 0x000fe20000000800 */
[----:B--2---:R-:W-:Y:S01]  /*58f0*/  F2FP.F16.F32.PACK_AB R195, R74, R195 ;  /* 0x000000c34ac3723e */ /* 0x004fe200000000ff */
[----:B------:R-:W-:Y:S01]  /*5900*/  FADD.FTZ R50, R204, R61 ;  /* 0x0000003dcc327221 */ /* 0x000fe20000010000 */
[----:B------:R-:W-:-:S05]  /*5910*/  IMAD.MOV.U32 R61, RZ, RZ, R87 ;  /* 0x000000ffff3d7224 */ /* 0x000fca00078e0057 */
[----:B------:R-:W0:Y:S08]  /*5920*/  MUFU.EX2 R27, R27 ;  /* 0x0000001b001b7308 */ /* 0x000e300000000800 */
[----:B------:R-:W1:Y:S08]  /*5930*/  MUFU.EX2 R199, R199 ;  /* 0x000000c700c77308 */ /* 0x000e700000000800 */
[----:B------:R-:W2:Y:S01]  /*5940*/  MUFU.EX2 R206, R206 ;  /* 0x000000ce00ce7308 */ /* 0x000ea20000000800 */
[----:B0-----:R-:W-:-:S07]  /*5950*/  F2FP.F16.F32.PACK_AB R204, R27, R204 ;  /* 0x000000cc1bcc723e */ /* 0x001fce00000000ff */
[----:B------:R-:W0:Y:S08]  /*5960*/  MUFU.EX2 R66, R66 ;  /* 0x0000004200427308 */ /* 0x000e300000000800 */
[----:B------:R3:W-:Y:S08]  /*5970*/  MUFU.EX2 R207, R44 ;  /* 0x0000002c00cf7308 */ /* 0x0007f00000000800 */
[----:B------:R-:W4:Y:S01]  /*5980*/  MUFU.EX2 R31, R31 ;  /* 0x0000001f001f7308 */ /* 0x000f220000000800 */
[----:B---3--:R-:W-:Y:S01]  /*5990*/  FADD.FTZ R44, R74, R59 ;  /* 0x0000003b4a2c7221 */ /* 0x008fe20000010000 */
[----:B------:R-:W-:-:S03]  /*59a0*/  IMAD.MOV.U32 R74, RZ, RZ, R87 ;  /* 0x000000ffff4a7224 */ /* 0x000fc600078e0057 */
[----:B------:R-:W-:Y:S01]  /*59b0*/  FADD.FTZ R59, R197, R44 ;  /* 0x0000002cc53b7221 */ /* 0x000fe20000010000 */
[C---:B------:R-:W-:Y:S02]  /*59c0*/  F2FP.F16.F32.PACK_AB R197, R64.reuse, R197 ;  /* 0x000000c540c5723e */ /* 0x040fe400000000ff */
[----:B------:R-:W-:Y:S01]  /*59d0*/  MUFU.EX2 R201, R201 ;  /* 0x000000c900c97308 */ /* 0x000fe20000000800 */
[----:B------:R-:W-:Y:S01]  /*59e0*/  FADD.FTZ R44, R64, R59 ;  /* 0x0000003b402c7221 */ /* 0x000fe20000010000 */
[----:B------:R-:W-:Y:S01]  /*59f0*/  FADD.FTZ R59, R27, R50 ;  /* 0x000000321b3b7221 */ /* 0x000fe20000010000 */
[----:B------:R-:W-:Y:S02]  /*5a00*/  IMAD.MOV.U32 R64, RZ, RZ, R87 ;  /* 0x000000ffff407224 */ /* 0x000fe400078e0057 */
[----:B-1----:R-:W-:Y:S01]  /*5a10*/  FADD.FTZ R7, R199, R44 ;  /* 0x0000002cc7077221 */ /* 0x002fe20000010000 */
[----:B--2---:R-:W-:Y:S01]  /*5a20*/  FADD.FTZ R44, R206, R59 ;  /* 0x0000003bce2c7221 */ /* 0x004fe20000010000 */
[----:B0-----:R-:W-:Y:S01]  /*5a30*/  F2FP.F16.F32.PACK_AB R199, R66, R199 ;  /* 0x000000c742c7723e */ /* 0x001fe200000000ff */
[----:B------:R-:W0:Y:S01]  /*5a40*/  MUFU.EX2 R208, R208 ;  /* 0x000000d000d07308 */ /* 0x000e220000000800 */
[C---:B----4-:R-:W-:Y:S01]  /*5a50*/  F2FP.F16.F32.PACK_AB R206, R31.reuse, R206 ;  /* 0x000000ce1fce723e */ /* 0x050fe200000000ff */
[----:B------:R-:W-:Y:S01]  /*5a60*/  FADD.FTZ R9, R31, R44 ;  /* 0x0000002c1f097221 */ /* 0x000fe20000010000 */
[----:B------:R-:W-:-:S02]  /*5a70*/  IMAD.MOV.U32 R59, RZ, RZ, R87 ;  /* 0x000000ffff3b7224 */ /* 0x000fc400078e0057 */
[--C-:B------:R-:W-:Y:S02]  /*5a80*/  IMAD.MOV.U32 R50, RZ, RZ, R87.reuse ;  /* 0x000000ffff327224 */ /* 0x100fe400078e0057 */
[--C-:B------:R-:W-:Y:S01]  /*5a90*/  IMAD.MOV.U32 R31, RZ, RZ, R87.reuse ;  /* 0x000000ffff1f7224 */ /* 0x100fe200078e0057 */
[----:B------:R-:W-:Y:S01]  /*5aa0*/  MUFU.EX2 R48, R48 ;  /* 0x0000003000307308 */ /* 0x000fe20000000800 */
[----:B------:R-:W-:-:S07]  /*5ab0*/  IMAD.MOV.U32 R27, RZ, RZ, R87 ;  /* 0x000000ffff1b7224 */ /* 0x000fce00078e0057 */
[----:B------:R-:W1:Y:S01]  /*5ac0*/  MUFU.EX2 R45, R45 ;  /* 0x0000002d002d7308 */ /* 0x000e620000000800 */
[----:B0-----:R-:W-:-:S07]  /*5ad0*/  FADD.FTZ R44, R208, R9 ;  /* 0x00000009d02c7221 */ /* 0x001fce0000010000 */
[----:B------:R-:W0:Y:S08]  /*5ae0*/  MUFU.EX2 R203, R203 ;  /* 0x000000cb00cb7308 */ /* 0x000e300000000800 */
[----:B------:R-:W2:Y:S01]  /*5af0*/  MUFU.EX2 R210, R210 ;  /* 0x000000d200d27308 */ /* 0x000ea20000000800 */
[C---:B-1----:R-:W-:Y:S01]  /*5b00*/  FADD.FTZ R9, R45.reuse, R44 ;  /* 0x0000002c2d097221 */ /* 0x042fe20000010000 */
[----:B------:R-:W-:Y:S01]  /*5b10*/  F2FP.F16.F32.PACK_AB R208, R45, R208 ;  /* 0x000000d02dd0723e */ /* 0x000fe200000000ff */
[----:B------:R-:W-:-:S02]  /*5b20*/  IMAD.MOV.U32 R45, RZ, RZ, R87 ;  /* 0x000000ffff2d7224 */ /* 0x000fc400078e0057 */
[----:B------:R-:W-:-:S03]  /*5b30*/  IMAD.MOV.U32 R44, RZ, RZ, R87 ;  /* 0x000000ffff2c7224 */ /* 0x000fc600078e0057 */
[----:B------:R-:W1:Y:S08]  /*5b40*/  MUFU.EX2 R52, R52 ;  /* 0x0000003400347308 */ /* 0x000e700000000800 */
        /* <DEDUP_REMOVED lines=8> */
[----:B------:R-:W-:-:S03]  /*5bd0*/  IMAD.MOV.U32 R48, RZ, RZ, R87 ;  /* 0x000000ffff307224 */ /* 0x000fc600078e0057 */
[----:B0-----:R-:W-:Y:S01]  /*5be0*/  FADD.FTZ R7, R203, R32 ;  /* 0x00000020cb077221 */ /* 0x001fe20000010000 */
[----:B--2---:R-:W-:Y:S01]  /*5bf0*/  FADD.FTZ R32, R210, R9 ;  /* 0x00000009d2207221 */ /* 0x004fe20000010000 */
[----:B-1----:R-:W-:Y:S01]  /*5c00*/  F2FP.F16.F32.PACK_AB R203, R52, R203 ;  /* 0x000000cb34cb723e */ /* 0x002fe200000000ff */
[----:B------:R-:W-:Y:S01]  /*5c10*/  MUFU.EX2 R212, R212 ;  /* 0x000000d400d47308 */ /* 0x000fe20000000800 */
[C---:B----4-:R-:W-:Y:S01]  /*5c20*/  F2FP.F16.F32.PACK_AB R210, R47.reuse, R210 ;  /* 0x000000d22fd2723e */ /* 0x050fe200000000ff */
[----:B------:R-:W-:Y:S01]  /*5c30*/  FADD.FTZ R9, R47, R32 ;  /* 0x000000202f097221 */ /* 0x000fe20000010000 */
[--C-:B------:R-:W-:Y:S02]  /*5c40*/  IMAD.MOV.U32 R47, RZ, RZ, R87.reuse ;  /* 0x000000ffff2f7224 */ /* 0x100fe400078e0057 */
[----:B------:R-:W-:-:S03]  /*5c50*/  IMAD.MOV.U32 R32, RZ, RZ, R87 ;  /* 0x000000ffff207224 */ /* 0x000fc600078e0057 */
[----:B------:R-:W0:Y:S08]  /*5c60*/  MUFU.EX2 R40, R40 ;  /* 0x0000002800287308 */ /* 0x000e300000000800 */
[----:B------:R-:W1:Y:S08]  /*5c70*/  MUFU.EX2 R49, R49 ;  /* 0x0000003100317308 */ /* 0x000e700000000800 */
[----:B------:R-:W2:Y:S01]  /*5c80*/  MUFU.EX2 R54, R54 ;  /* 0x0000003600367308 */ /* 0x000ea20000000800 */
[----:B0-----:R-:W-:-:S07]  /*5c90*/  F2FP.F16.F32.PACK_AB R205, R40, R57 ;  /* 0x0000003928cd723e */ /* 0x001fce00000000ff */
[----:B------:R0:W-:Y:S08]  /*5ca0*/  MUFU.EX2 R211, R24 ;  /* 0x0000001800d37308 */ /* 0x0001f00000000800 */
[----:B------:R-:W3:Y:S01]  /*5cb0*/  MUFU.EX2 R42, R42 ;  /* 0x0000002a002a7308 */ /* 0x000ee20000000800 */
[----:B0-----:R-:W-:Y:S01]  /*5cc0*/  FADD.FTZ R24, R52, R7 ;  /* 0x0000000734187221 */ /* 0x001fe20000010000 */
[----:B------:R-:W-:-:S03]  /*5cd0*/  IMAD.MOV.U32 R52, RZ, RZ, R87 ;  /* 0x000000ffff347224 */ /* 0x000fc600078e0057 */
[----:B------:R-:W-:Y:S01]  /*5ce0*/  FADD.FTZ R7, R57, R24 ;  /* 0x0000001839077221 */ /* 0x000fe20000010000 */
[----:B------:R-:W-:Y:S01]  /*5cf0*/  FADD.FTZ R24, R212, R9 ;  /* 0x00000009d4187221 */ /* 0x000fe20000010000 */
[C---:B-1----:R-:W-:Y:S01]  /*5d00*/  F2FP.F16.F32.PACK_AB R212, R49.reuse, R212 ;  /* 0x000000d431d4723e */ /* 0x042fe200000000ff */
[----:B------:R-:W0:Y:S01]  /*5d10*/  MUFU.EX2 R46, R46 ;  /* 0x0000002e002e7308 */ /* 0x000e220000000800 */
[----:B------:R-:W-:Y:S01]  /*5d20*/  FADD.FTZ R7, R40, R7 ;  /* 0x0000000728077221 */ /* 0x000fe20000010000 */
[----:B------:R-:W-:Y:S01]  /*5d30*/  FADD.FTZ R9, R49, R24 ;  /* 0x0000001831097221 */ /* 0x000fe20000010000 */
[----:B------:R-:W-:Y:S02]  /*5d40*/  IMAD.MOV.U32 R57, RZ, RZ, R87 ;  /* 0x000000ffff397224 */ /* 0x000fe400078e0057 */
[----:B--2---:R-:W-:Y:S01]  /*5d50*/  FADD.FTZ R24, R54, R7 ;  /* 0x0000000736187221 */ /* 0x004fe20000010000 */
[--C-:B------:R-:W-:Y:S02]  /*5d60*/  IMAD.MOV.U32 R49, RZ, RZ, R87.reuse ;  /* 0x000000ffff317224 */ /* 0x100fe400078e0057 */
[----:B------:R-:W1:Y:S01]  /*5d70*/  MUFU.EX2 R34, R34 ;  /* 0x0000002200227308 */ /* 0x000e620000000800 */
[C---:B------:R-:W-:Y:S01]  /*5d80*/  FADD.FTZ R7, R207.reuse, R24 ;  /* 0x00000018cf077221 */ /* 0x040fe20000010000 */
[----:B------:R-:W-:Y:S01]  /*5d90*/  F2FP.F16.F32.PACK_AB R207, R207, R54 ;  /* 0x00000036cfcf723e */ /* 0x000fe200000000ff */
[----:B------:R-:W-:-:S02]  /*5da0*/  IMAD.MOV.U32 R54, RZ, RZ, R87 ;  /* 0x000000ffff367224 */ /* 0x000fc400078e0057 */
[----:B---3--:R-:W-:Y:S01]  /*5db0*/  FADD.FTZ R24, R42, R7 ;  /* 0x000000072a187221 */ /* 0x008fe20000010000 */
[--C-:B------:R-:W-:Y:S02]  /*5dc0*/  IMAD.MOV.U32 R40, RZ, RZ, R87.reuse ;  /* 0x000000ffff287224 */ /* 0x100fe400078e0057 */
[----:B------:R-:W2:Y:S01]  /*5dd0*/  MUFU.EX2 R213, R28 ;  /* 0x0000001c00d57308 */ /* 0x000ea20000000800 */
[C---:B------:R-:W-:Y:S01]  /*5de0*/  FADD.FTZ R7, R209.reuse, R24 ;  /* 0x00000018d1077221 */ /* 0x040fe20000010000 */
[----:B------:R-:W-:Y:S01]  /*5df0*/  F2FP.F16.F32.PACK_AB R209, R209, R42 ;  /* 0x0000002ad1d1723e */ /* 0x000fe200000000ff */
[----:B------:R-:W-:Y:S02]  /*5e00*/  IMAD.MOV.U32 R42, RZ, RZ, R87 ;  /* 0x000000ffff2a7224 */ /* 0x000fe400078e0057 */
[----:B0-----:R-:W-:-:S03]  /*5e10*/  FADD.FTZ R24, R46, R7 ;  /* 0x000000072e187221 */ /* 0x001fc60000010000 */
[----:B------:R-:W0:Y:S01]  /*5e20*/  MUFU.EX2 R214, R214 ;  /* 0x000000d600d67308 */ /* 0x000e220000000800 */
[C---:B------:R-:W-:Y:S01]  /*5e30*/  FADD.FTZ R7, R211.reuse, R24 ;  /* 0x00000018d3077221 */ /* 0x040fe20000010000 */
[----:B------:R-:W-:Y:S01]  /*5e40*/  F2FP.F16.F32.PACK_AB R211, R211, R46 ;  /* 0x0000002ed3d3723e */ /* 0x000fe200000000ff */
[----:B------:R-:W-:Y:S02]  /*5e50*/  IMAD.MOV.U32 R46, RZ, RZ, R87 ;  /* 0x000000ffff2e7224 */ /* 0x000fe400078e0057 */
[----:B-1----:R-:W-:Y:S01]  /*5e60*/  FADD.FTZ R6, R34, R7 ;  /* 0x0000000722067221 */ /* 0x002fe20000010000 */
[--C-:B------:R-:W-:Y:S02]  /*5e70*/  IMAD.MOV.U32 R24, RZ, RZ, R87.reuse ;  /* 0x000000ffff187224 */ /* 0x100fe400078e0057 */
        /* <DEDUP_REMOVED lines=10> */
[----:B------:R-:W-:Y:S01]  /*5f20*/  F2FP.F16.F32.PACK_AB R214, R51, R214 ;  /* 0x000000d633d6723e */ /* 0x000fe200000000ff */
[----:B------:R-:W-:-:S05]  /*5f30*/  IMAD.MOV.U32 R51, RZ, RZ, R87 ;  /* 0x000000ffff337224 */ /* 0x000fca00078e0057 */
[----:B------:R-:W2:Y:S01]  /*5f40*/  MUFU.EX2 R26, R26 ;  /* 0x0000001a001a7308 */ /* 0x000ea20000000800 */
[C---:B0-----:R-:W-:Y:S01]  /*5f50*/  FADD.FTZ R7, R215.reuse, R6 ;  /* 0x00000006d7077221 */ /* 0x041fe20000010000 */
[----:B------:R-:W-:Y:S01]  /*5f60*/  F2FP.F16.F32.PACK_AB R215, R215, R38 ;  /* 0x00000026d7d7723e */ /* 0x000fe200000000ff */
[----:B------:R-:W-:-:S05]  /*5f70*/  IMAD.MOV.U32 R38, RZ, RZ, R87 ;  /* 0x000000ffff267224 */ /* 0x000fca00078e0057 */
[----:B------:R-:W0:Y:S01]  /*5f80*/  MUFU.EX2 R53, R136 ;  /* 0x0000008800357308 */ /* 0x000e220000000800 */
[----:B-1----:R-:W-:-:S07]  /*5f90*/  FADD.FTZ R28, R216, R9 ;  /* 0x00000009d81c7221 */ /* 0x002fce0000010000 */
[----:B------:R1:W3:Y:S01]  /*5fa0*/  MUFU.EX2 R217, R86 ;  /* 0x0000005600d97308 */ /* 0x0002e20000000800 */
[----:B--2---:R-:W-:-:S07]  /*5fb0*/  FADD.FTZ R6, R26, R7 ;  /* 0x000000071a067221 */ /* 0x004fce0000010000 */
[----:B------:R-:W2:Y:S01]  /*5fc0*/  MUFU.EX2 R218, R218 ;  /* 0x000000da00da7308 */ /* 0x000ea20000000800 */
[C---:B0-----:R-:W-:Y:S01]  /*5fd0*/  FADD.FTZ R9, R53.reuse, R28 ;  /* 0x0000001c35097221 */ /* 0x041fe20000010000 */
[----:B------:R-:W-:Y:S01]  /*5fe0*/  F2FP.F16.F32.PACK_AB R216, R53, R216 ;  /* 0x000000d835d8723e */ /* 0x000fe200000000ff */
[--C-:B-1----:R-:W-:Y:S02]  /*5ff0*/  IMAD.MOV.U32 R86, RZ, RZ, R87.reuse ;  /* 0x000000ffff567224 */ /* 0x102fe400078e0057 */
[----:B------:R-:W-:-:S03]  /*6000*/  IMAD.MOV.U32 R53, RZ, RZ, R87 ;  /* 0x000000ffff357224 */ /* 0x000fc600078e0057 */
[----:B------:R-:W0:Y:S01]  /*6010*/  MUFU.EX2 R30, R30 ;  /* 0x0000001e001e7308 */ /* 0x000e220000000800 */
[C---:B---3--:R-:W-:Y:S01]  /*6020*/  FADD.FTZ R7, R217.reuse, R6 ;  /* 0x00000006d9077221 */ /* 0x048fe20000010000 */
[----:B------:R-:W-:Y:S01]  /*6030*/  F2FP.F16.F32.PACK_AB R217, R217, R26 ;  /* 0x0000001ad9d9723e */ /* 0x000fe200000000ff */
[----:B------:R-:W-:-:S05]  /*6040*/  IMAD.MOV.U32 R26, RZ, RZ, R87 ;  /* 0x000000ffff1a7224 */ /* 0x000fca00078e0057 */
[----:B------:R-:W1:Y:S01]  /*6050*/  MUFU.EX2 R23, R23 ;  /* 0x0000001700177308 */ /* 0x000e620000000800 */
[----:B--2---:R-:W-:-:S07]  /*6060*/  FADD.FTZ R28, R218, R9 ;  /* 0x00000009da1c7221 */ /* 0x004fce0000010000 */
[----:B------:R-:W2:Y:S01]  /*6070*/  MUFU.EX2 R55, R55 ;  /* 0x0000003700377308 */ /* 0x000ea20000000800 */
[----:B0-----:R-:W-:Y:S01]  /*6080*/  FADD.FTZ R8, R30, R7 ;  /* 0x000000071e087221 */ /* 0x001fe20000010000 */
[C---:B-1----:R-:W-:Y:S01]  /*6090*/  FADD.FTZ R9, R23.reuse, R28 ;  /* 0x0000001c17097221 */ /* 0x042fe20000010000 */
[----:B------:R-:W-:Y:S01]  /*60a0*/  F2FP.F16.F32.PACK_AB R218, R23, R218 ;  /* 0x000000da17da723e */ /* 0x000fe200000000ff */
[--C-:B------:R-:W-:Y:S02]  /*60b0*/  IMAD.MOV.U32 R28, RZ, RZ, R87.reuse ;  /* 0x000000ffff1c7224 */ /* 0x100fe400078e0057 */
[C---:B--2---:R-:W-:Y:S01]  /*60c0*/  FADD.FTZ R8, R55.reuse, R8 ;  /* 0x0000000837087221 */ /* 0x044fe20000010000 */
[----:B------:R-:W-:Y:S01]  /*60d0*/  F2FP.F16.F32.PACK_AB R219, R55, R30 ;  /* 0x0000001e37db723e */ /* 0x000fe200000000ff */
[--C-:B------:R-:W-:Y:S02]  /*60e0*/  IMAD.MOV.U32 R55, RZ, RZ, R87.reuse ;  /* 0x000000ffff377224 */ /* 0x100fe400078e0057 */
[----:B------:R-:W-:Y:S01]  /*60f0*/  IMAD.MOV.U32 R30, RZ, RZ, R87 ;  /* 0x000000ffff1e7224 */ /* 0x000fe200078e0057 */
[----:B------:R-:W-:Y:S06]  /*6100*/  @!P2 BRA `(.L_x_6265) ;  /* 0x0000004c0034a947 */ /* 0x000fec0003800000 */
[----:B------:R-:W-:Y:S01]  /*6110*/  UMOV UR6, URZ ;  /* 0x0000003f00067c82 */ /* 0x000fe20008000000 */
[----:B------:R-:W-:Y:S01]  /*6120*/  IMAD.U32 R14, RZ, RZ, UR52 ;  /* 0x00000034ff0e7e24 */ /* 0x000fe2000f8e00ff */
[----:B------:R-:W-:Y:S01]  /*6130*/  CS2R R86, SRZ ;  /* 0x0000000000567805 */ /* 0x000fe2000001ff00 */
        /* <DEDUP_REMOVED lines=33> */
[----:B------:R-:W-:Y:S01]  /*6350*/  IMAD.U32 R13, RZ, RZ, UR6 ;  /* 0x00000006ff0d7e24 */ /* 0x000fe2000f8e00ff */
[----:B------:R-:W-:-:S06]  /*6360*/  UMOV UR61, URZ ;  /* 0x0000003f003d7c82 */ /* 0x000fcc0008000000 */
.L_x_6274:
[----:B------:R-:W-:Y:S01]  /*6370*/  R2UR UR11, R18 ;  /* 0x00000000120b72ca */ /* 0x000fe200000e0000 */
[----:B------:R-:W-:Y:S01]  /*6380*/  UIADD3 UR6, UR61, 0x1, URZ ;  /* 0x000000013d067890 */ /* 0x000fe2000fffe03f */
[----:B------:R-:W-:-:S03]  /*6390*/  R2UR UR10, R13 ;  /* 0x000000000d0a72ca */ /* 0x000fc600000e0000 */
[----:B------:R-:W-:-:S04]  /*63a0*/  UISETP.NE.AND UP0, UPT, UR6, 0x2, UPT ;  /* 0x000000020600788c */ /* 0x000fc8000bf05270 */
[----:B------:R-:W-:Y:S02]  /*63b0*/  USEL UR7, URZ, 0x1, UP0 ;  /* 0x000000013f077887 */ /* 0x000fe40008000000 */
[----:B------:R-:W-:Y:S02]  /*63c0*/  USEL UR6, UR6, URZ, UP0 ;  /* 0x0000003f06067287 */ /* 0x000fe40008000000 */
[----:B------:R-:W-:Y:S02]  /*63d0*/  ISETP.NE.AND P3, PT, RZ, UR11, PT ;  /* 0x0000000bff007c0c */ /* 0x000fe4000bf65270 */
[----:B------:R-:W-:Y:S02]  /*63e0*/  ULOP3.LUT UR7, UR10, UR7, URZ, 0x3c, !UPT ;  /* 0x000000070a077292 */ /* 0x000fe4000f8e3c3f */
[----:B------:R-:W-:-:S04]  /*63f0*/  IMAD.U32 R0, RZ, RZ, UR6 ;  /* 0x00000006ff007e24 */ /* 0x000fc8000f8e00ff */
[----:B------:R-:W-:-:S05]  /*6400*/  IMAD.U32 R12, RZ, RZ, UR7 ;  /* 0x00000007ff0c7e24 */ /* 0x000fca000f8e00ff */
[----:B------:R-:W-:Y:S05]  /*6410*/  @P3 BRA `(.L_x_6266) ;  /* 0x0000000000343947 */ /* 0x000fea0003800000 */
[----:B------:R-:W-:Y:S05]  /*6420*/  @!P0 BRA `(.L_x_6267) ;  /* 0x0000000000048947 */ /* 0x000fea0003800000 */
[----:B------:R-:W-:Y:S01]  /*6430*/  BPT.TRAP 0x1 ;  /* 0x000000040000795c */ /* 0x000fe20000300000 */
.L_x_6267:
        /* <DEDUP_REMOVED lines=8> */
.L_x_6268:
[----:B-1----:R-:W-:Y:S05]  /*64c0*/  @P2 BRA `(.L_x_6266) ;  /* 0x0000000000082947 */ /* 0x002fea0003800000 */
[----:B------:R-:W1:Y:S02]  /*64d0*/  SYNCS.PHASECHK.TRANS64.TRYWAIT P2, [R5+URZ+0x34830], R4 ;  /* 0x03483004050075a7 */ /* 0x000e64000804017f */
[----:B-1----:R-:W-:Y:S05]  /*64e0*/  @!P2 BRA `(.L_x_6269) ;  /* 0x000000a80038a947 */ /* 0x002fea0003800000 */
.L_x_6266:
[----:B01----:R-:W-:Y:S01]  /*64f0*/  VIADD R4, R22, 0x8 ;  /* 0x0000000816047836 */ /* 0x003fe20000000000 */
[----:B------:R-:W-:Y:S01]  /*6500*/  R2UR UR30, R0 ;  /* 0x00000000001e72ca */ /* 0x000fe200000e0000 */
[----:B------:R-:W-:Y:S01]  /*6510*/  UMOV UR31, 0x40000040 ;  /* 0x40000040001f7882 */ /* 0x000fe20000000000 */
[C---:B------:R-:W-:Y:S01]  /*6520*/  R2UR UR28, R2.reuse ;  /* 0x00000000021c72ca */ /* 0x040fe200000e0000 */
[----:B------:R-:W-:Y:S01]  /*6530*/  UMOV UR51, 0x40000040 ;  /* 0x4000004000337882 */ /* 0x000fe20000000000 */
[----:B------:R0:W-:Y:S01]  /*6540*/  BAR.SYNC.DEFER_BLOCKING R4, 0x100 ;  /* 0x000400040000751d */ /* 0x0001e20000010000 */
[C---:B------:R-:W-:Y:S02]  /*6550*/  R2UR UR29, R3.reuse ;  /* 0x00000000031d72ca */ /* 0x040fe400000e0000 */
[C---:B------:R-:W-:Y:S02]  /*6560*/  R2UR UR48, R2.reuse ;  /* 0x00000000023072ca */ /* 0x040fe400000e0000 */
[C---:B------:R-:W-:Y:S01]  /*6570*/  R2UR UR49, R3.reuse ;  /* 0x00000000033172ca */ /* 0x040fe200000e0000 */
[----:B------:R-:W-:Y:S01]  /*6580*/  UMOV UR55, 0x40000040 ;  /* 0x4000004000377882 */ /* 0x000fe20000000000 */
[C---:B------:R-:W-:Y:S01]  /*6590*/  R2UR UR52, R2.reuse ;  /* 0x00000000023472ca */ /* 0x040fe200000e0000 */
[----:B------:R-:W-:Y:S01]  /*65a0*/  UMOV UR39, 0x40000040 ;  /* 0x4000004000277882 */ /* 0x000fe20000000000 */
[----:B------:R-:W-:Y:S01]  /*65b0*/  UIMAD UR30, UR30, 0xb00, UR60 ;  /* 0x00000b001e1e78a4 */ /* 0x000fe2000f8e023c */
[C---:B------:R-:W-:Y:S01]  /*65c0*/  R2UR UR53, R3.reuse ;  /* 0x00000000033572ca */ /* 0x040fe200000e0000 */
[----:B------:R-:W-:Y:S01]  /*65d0*/  UMOV UR43, 0x40000040 ;  /* 0x40000040002b7882 */ /* 0x000fe20000000000 */
[C---:B------:R-:W-:Y:S01]  /*65e0*/  R2UR UR36, R2.reuse ;  /* 0x00000000022472ca */ /* 0x040fe200000e0000 */
[----:B------:R-:W-:Y:S01]  /*65f0*/  UIADD3 UR50, UR30, 0x80, URZ ;  /* 0x000000801e327890 */ /* 0x000fe2000fffe03f */
[C---:B------:R-:W-:Y:S01]  /*6600*/  R2UR UR37, R3.reuse ;  /* 0x00000000032572ca */ /* 0x040fe200000e0000 */
[----:B------:R-:W-:Y:S01]  /*6610*/  UIADD3 UR54, UR30, 0x100, URZ ;  /* 0x000001001e367890 */ /* 0x000fe2000fffe03f */
[C---:B------:R-:W-:Y:S01]  /*6620*/  R2UR UR40, R2.reuse ;  /* 0x00000000022872ca */ /* 0x040fe200000e0000 */
[----:B------:R-:W-:Y:S01]  /*6630*/  UIADD3 UR38, UR30, 0x180, URZ ;  /* 0x000001801e267890 */ /* 0x000fe2000fffe03f */
[C---:B------:R-:W-:Y:S01]  /*6640*/  R2UR UR41, R3.reuse ;  /* 0x00000000032972ca */ /* 0x040fe200000e0000 */
[----:B------:R-:W-:Y:S01]  /*6650*/  UIADD3 UR42, UR30, 0x200, URZ ;  /* 0x000002001e2a7890 */ /* 0x000fe2000fffe03f */
[----:B------:R-:W-:Y:S01]  /*6660*/  R2UR UR44, R2 ;  /* 0x00000000022c72ca */ /* 0x000fe200000e0000 */
[----:B------:R-:W-:Y:S01]  /*6670*/  UIADD3 UR46, UR30, 0x280, URZ ;  /* 0x000002801e2e7890 */ /* 0x000fe2000fffe03f */
[----:B------:R-:W-:Y:S01]  /*6680*/  R2UR UR45, R3 ;  /* 0x00000000032d72ca */ /* 0x000fe200000e0000 */
[----:B------:R-:W-:Y:S01]  /*6690*/  UMOV UR47, 0x40000040 ;  /* 0x40000040002f7882 */ /* 0x000fe20000000000 */
[----:B------:R-:W-:Y:S01]  /*66a0*/  WARPGROUP.ARRIVE ;  /* 0x00000000000079c5 */ /* 0x000fe20000000000 */
[----:B------:R-:W-:Y:S01]  /*66b0*/  UIADD3 UR6, UR30, 0x2, URZ ;  /* 0x000000021e067890 */ /* 0x000fe2000fffe03f */
[----:B------:R-:W-:Y:S01]  /*66c0*/  MOV R5, UR33 ;  /* 0x0000002100057c02 */ /* 0x000fe20008000f00 */
[----:B------:R-:W-:Y:S01]  /*66d0*/  UMOV UR7, 0x40000040 ;  /* 0x4000004000077882 */ /* 0x000fe20000000000 */
[----:B------:R-:W-:Y:S01]  /*66e0*/  UIADD3 UR10, UR30, 0x82, URZ ;  /* 0x000000821e0a7890 */ /* 0x000fe2000fffe03f */
[----:B------:R-:W-:Y:S01]  /*66f0*/  MOV R6, UR32 ;  /* 0x0000002000067c02 */ /* 0x000fe20008000f00 */
[----:B------:R-:W-:Y:S01]  /*6700*/  HGMMA.64x16x16.F32 R168, gdesc[UR28], RZ, !UPT, gsb0 ;  /* 0x002000001ca879f0 */ /* 0x000fe2000c0008ff */
[----:B------:R-:W-:Y:S01]  /*6710*/  UMOV UR32, UR4 ;  /* 0x0000000400207c82 */ /* 0x000fe20008000000 */
[----:B------:R-:W-:Y:S01]  /*6720*/  UMOV UR33, UR5 ;  /* 0x0000000500217c82 */ /* 0x000fe20008000000 */
[----:B------:R-:W-:Y:S01]  /*6730*/  UMOV UR35, 0x40000040 ;  /* 0x4000004000237882 */ /* 0x000fe20000000000 */
[----:B------:R-:W-:Y:S01]  /*6740*/  UIADD3 UR11, UR30, 0x102, URZ ;  /* 0x000001021e0b7890 */ /* 0x000fe2000fffe03f */
[----:B------:R-:W-:Y:S01]  /*6750*/  UMOV UR34, UR10 ;  /* 0x0000000a00227c82 */ /* 0x000fe20008000000 */
[----:B------:R-:W-:Y:S01]  /*6760*/  UIADD3 UR58, UR30, 0x402, URZ ;  /* 0x000004021e3a7890 */ /* 0x000fe2000fffe03f */
[----:B------:R-:W-:Y:S01]  /*6770*/  UMOV UR56, UR4 ;  /* 0x0000000400387c82 */ /* 0x000fe20008000000 */
[----:B------:R-:W-:Y:S01]  /*6780*/  UMOV UR57, UR5 ;  /* 0x0000000500397c82 */ /* 0x000fe20008000000 */
[----:B------:R-:W-:Y:S01]  /*6790*/  UMOV UR59, 0x40000040 ;  /* 0x40000040003b7882 */ /* 0x000fe20000000000 */
[----:B------:R-:W-:-:S02]  /*67a0*/  UIADD3 UR10, UR30, 0x502, URZ ;  /* 0x000005021e0a7890 */ /* 0x000fc4000fffe03f */
[----:B------:R-:W-:Y:S01]  /*67b0*/  UIADD3 UR14, UR30, 0x6, URZ ;  /* 0x000000061e0e7890 */ /* 0x000fe2000fffe03f */
[----:B------:R-:W-:Y:S01]  /*67c0*/  UMOV UR15, 0x40000040 ;  /* 0x40000040000f7882 */ /* 0x000fe20000000000 */
[----:B------:R-:W-:Y:S01]  /*67d0*/  UIADD3 UR18, UR30, 0x580, URZ ;  /* 0x000005801e127890 */ /* 0x000fe2000fffe03f */
[----:B------:R-:W-:Y:S01]  /*67e0*/  UMOV UR19, 0x40000040 ;  /* 0x4000004000137882 */ /* 0x000fe20000000000 */
[----:B------:R-:W-:Y:S01]  /*67f0*/  UIADD3 UR22, UR30, 0x582, URZ ;  /* 0x000005821e167890 */ /* 0x000fe2000fffe03f */
[----:B------:R-:W-:Y:S01]  /*6800*/  UMOV UR23, 0x40000040 ;  /* 0x4000004000177882 */ /* 0x000fe20000000000 */
[----:B------:R-:W-:Y:S01]  /*6810*/  UIADD3 UR26, UR30, 0x584, URZ ;  /* 0x000005841e1a7890 */ /* 0x000fe2000fffe03f */
[----:B------:R-:W-:Y:S01]  /*6820*/  UMOV UR27, 0x40000040 ;  /* 0x40000040001b7882 */ /* 0x000fe20000000000 */
        /* <DEDUP_REMOVED lines=140> */
[----:B------:R-:W-:-:S05]  /*70f0*/  UIADD3 UR7, UR30, 0x104, URZ ;  /* 0x000001041e077890 */ /* 0x000fca000fffe03f */
        /* <DEDUP_REMOVED lines=293> */
[----:B------:R-:W-:Y:S01]  /*8350*/  UIADD3 UR34, UR30, 0x586, URZ ;  /* 0x000005861e227890 */ /* 0x000fe2000fffe03f */
[----:B------:R-:W-:Y:S01]  /*8360*/  R2UR UR32, R6 ;  /* 0x00000000062072ca */ /* 0x000fe200000e0000 */
[----:B------:R-:W-:-:S10]  /*8370*/  UMOV UR35, 0x40000040 ;  /* 0x4000004000237882 */ /* 0x000fd40000000000 */
[----:B------:R-:W-:Y:S02]  /*8380*/  UMOV UR29, UR33 ;  /* 0x00000021001d7c82 */ /* 0x000fe40008000000 */
        /* <DEDUP_REMOVED lines=62> */
[----:B------:R-:W-:-:S07]  /*8770*/  UIADD3 UR6, UR30, 0x986, URZ ;  /* 0x000009861e067890 */ /* 0x000fce000fffe03f */
        /* <DEDUP_REMOVED lines=40> */
[----:B0-----:R-:W-:Y:S05]  /*8a00*/  @P3 BRA `(.L_x_6270) ;  /* 0x0000000000343947 */ /* 0x001fea0003800000 */
[----:B------:R-:W-:Y:S05]  /*8a10*/  @!P0 BRA `(.L_x_6271) ;  /* 0x0000000000048947 */ /* 0x000fea0003800000 */
[----:B------:R-:W-:Y:S01]  /*8a20*/  BPT.TRAP 0x1 ;  /* 0x000000040000795c */ /* 0x000fe20000300000 */
.L_x_6271:
        /* <DEDUP_REMOVED lines=8> */
.L_x_6272:
[----:B-1----:R-:W-:Y:S05]  /*8ab0*/  @P2 BRA `(.L_x_6270) ;  /* 0x0000000000082947 */ /* 0x002fea0003800000 */
[----:B------:R-:W1:Y:S02]  /*8ac0*/  SYNCS.PHASECHK.TRANS64.TRYWAIT P2, [UR6+0x34850], R4 ;  /* 0x03485004ff0075a7 */ /* 0x000e640008040146 */
[----:B-1----:R-:W-:Y:S05]  /*8ad0*/  @!P2 BRA `(.L_x_6273) ;  /* 0x0000008000d0a947 */ /* 0x002fea0003800000 */
.L_x_6270:
[----:B------:R-:W-:Y:S01]  /*8ae0*/  R2UR UR14, R16 ;  /* 0x00000000100e72ca */ /* 0x000fe200000e0000 */
[----:B------:R-:W-:Y:S01]  /*8af0*/  WARPGROUP.ARRIVE ;  /* 0x00000000000079c5 */ /* 0x000fe20000000000 */
[----:B------:R-:W-:Y:S01]  /*8b00*/  UMOV UR7, 0x40000040 ;  /* 0x4000004000077882 */ /* 0x000fe20000000000 */
[----:B------:R-:W-:Y:S01]  /*8b10*/  UMOV UR11, 0x40000040 ;  /* 0x40000040000b7882 */ /* 0x000fe20000000000 */
[----:B01----:R-:W-:-:S04]  /*8b20*/  FMNMX.FTZ R4, R168, R11, !PT ;  /* 0x0000000ba8047209 */ /* 0x003fc80007810000 */
[----:B------:R-:W-:-:S04]  /*8b30*/  FMNMX.FTZ R5, R169, R4, !PT ;  /* 0x00000004a9057209 */ /* 0x000fc80007810000 */
        /* <DEDUP_REMOVED lines=10> */
[----:B------:R-:W-:Y:S01]  /*8be0*/  FMNMX.FTZ R5, R165, R4, !PT ;  /* 0x00000004a5057209 */ /* 0x000fe20007810000 */
[----:B------:R-:W-:-:S03]  /*8bf0*/  UIADD3 UR10, UR6, 0x80, URZ ;  /* 0x00000080060a7890 */ /* 0x000fc6000fffe03f */
[----:B------:R-:W-:Y:S02]  /*8c00*/  FMNMX.FTZ R4, R152, R5, !PT ;  /* 0x0000000598047209 */ /* 0x000fe40007810000 */
[----:B------:R-:W-:Y:S01]  /*8c10*/  HGMMA.64x128x16.F32 R24, R176, gdesc[UR4].tnspB, R24, gsb0 ;  /* 0x41e00004b0187df0 */ /* 0x000fe20008000818 */
        /* <DEDUP_REMOVED lines=37> */
[----:B------:R-:W-:Y:S02]  /*8e70*/  WARPGROUP.ARRIVE ;  /* 0x00000000000079c5 */ /* 0x000fe40000000000 */
[----:B------:R-:W0:Y:S04]  /*8e80*/  SHFL.BFLY PT, R5, R10, 0x2, 0x1f ;  /* 0x0c401f000a057f89 */ /* 0x000e2800000e0000 */
[----:B------:R-:W-:Y:S01]  /*8e90*/  HGMMA.64x128x16.F32 R24, R180, gdesc[UR8].tnspB, R24, gsb0 ;  /* 0x41e00008b4187df0 */ /* 0x000fe20008000818 */
[----:B------:R-:W-:Y:S01]  /*8ea0*/  UIADD3 UR10, UR6, 0x100, URZ ;  /* 0x00000100060a7890 */ /* 0x000fe2000fffe03f */
[----:B------:R-:W-:Y:S01]  /*8eb0*/  UMOV UR11, 0x40000040 ;  /* 0x40000040000b7882 */ /* 0x000fe20000000000 */
[----:B0-----:R-:W-:-:S02]  /*8ec0*/  FMNMX.FTZ R13, R10, R5, !PT ;  /* 0x000000050a0d7209 */ /* 0x001fc40007810000 */
[----:B------:R-:W0:Y:S01]  /*8ed0*/  LDC R5, c[0x0][0x988] ;  /* 0x00026200ff057b82 */ /* 0x000e220000000800 */
[----:B------:R-:W-:Y:S02]  /*8ee0*/  FMNMX.FTZ R10, R170, R7, !PT ;  /* 0x00000007aa0a7209 */ /* 0x000fe40007810000 */
[----:B------:R-:W1:Y:S02]  /*8ef0*/  SHFL.BFLY PT, R4, R13, 0x1, 0x1f ;  /* 0x0c201f000d047f89 */ /* 0x000e6400000e0000 */
[----:B-1----:R-:W-:Y:S02]  /*8f00*/  FMNMX.FTZ R4, R13, R4, !PT ;  /* 0x000000040d047209 */ /* 0x002fe40007810000 */
[----:B------:R-:W-:-:S03]  /*8f10*/  FMNMX.FTZ R13, R171, R10, !PT ;  /* 0x0000000aab0d7209 */ /* 0x000fc60007810000 */
[----:B0-----:R-:W-:Y:S01]  /*8f20*/  FMUL.FTZ R220, R4, R5 ;  /* 0x0000000504dc7220 */ /* 0x001fe20000410000 */
[----:B------:R-:W-:Y:S01]  /*8f30*/  FMNMX.FTZ R10, R174, R13, !PT ;  /* 0x0000000dae0a7209 */ /* 0x000fe20007810000 */
[----:B------:R-:W-:Y:S02]  /*8f40*/  FADD.FTZ R6, -R4, R11 ;  /* 0x0000000b04067221 */ /* 0x000fe40000010100 */
        /* <DEDUP_REMOVED lines=32> */
[-C--:B------:R-:W-:Y:S01]  /*9150*/  FFMA.FTZ R92, R92, R5.reuse, -R220 ;  /* 0x000000055c5c7223 */ /* 0x080fe200000108dc */
[----:B------:R-:W-:Y:S01]  /*9160*/  FMNMX.FTZ R149, R159, R10, !PT ;  /* 0x0000000a9f957209 */ /* 0x000fe20007810000 */
[----:B------:R-:W-:Y:S01]  /*9170*/  FMUL.FTZ R6, R6, R5 ;  /* 0x0000000506067220 */ /* 0x000fe20000410000 */
[----:B------:R-:W-:Y:S02]  /*9180*/  MUFU.EX2 R11, R11 ;  /* 0x0000000b000b7308 */ /* 0x000fe40000000800 */
[----:B------:R-:W-:-:S04]  /*9190*/  FMNMX.FTZ R10, R146, R149, !PT ;  /* 0x00000095920a7209 */ /* 0x000fc80007810000 */
[----:B------:R-:W-:Y:S02]  /*91a0*/  FMNMX.FTZ R149, R147, R10, !PT ;  /* 0x0000000a93957209 */ /* 0x000fe40007810000 */
[----:B------:R-:W0:Y:S02]  /*91b0*/  MUFU.EX2 R6, R6 ;  /* 0x0000000600067308 */ /* 0x000e240000000800 */
[----:B------:R-:W-:-:S04]  /*91c0*/  FMNMX.FTZ R10, R150, R149, !PT ;  /* 0x00000095960a7209 */ /* 0x000fc80007810000 */
[----:B------:R-:W-:Y:S02]  /*91d0*/  FMNMX.FTZ R149, R151, R10, !PT ;  /* 0x0000000a97957209 */ /* 0x000fe40007810000 */
[----:B------:R-:W1:Y:S02]  /*91e0*/  MUFU.EX2 R176, R176 ;  /* 0x000000b000b07308 */ /* 0x000e640000000800 */
[----:B------:R-:W-:-:S04]  /*91f0*/  FMNMX.FTZ R10, R138, R149, !PT ;  /* 0x000000958a0a7209 */ /* 0x000fc80007810000 */
[----:B------:R-:W-:Y:S02]  /*9200*/  FMNMX.FTZ R149, R139, R10, !PT ;  /* 0x0000000a8b957209 */ /* 0x000fe40007810000 */
[----:B------:R-:W-:Y:S01]  /*9210*/  MUFU.EX2 R178, R178 ;  /* 0x000000b200b27308 */ /* 0x000fe20000000800 */
[----:B0-----:R-:W-:Y:S01]  /*9220*/  FFMA.FTZ R9, R6, R9, R11 ;  /* 0x0000000906097223 */ /* 0x001fe2000001000b */
[----:B------:R-:W-:-:S04]  /*9230*/  FMNMX.FTZ R10, R142, R149, !PT ;  /* 0x000000958e0a7209 */ /* 0x000fc80007810000 */
[----:B------:R-:W-:Y:S02]  /*9240*/  FMNMX.FTZ R149, R143, R10, !PT ;  /* 0x0000000a8f957209 */ /* 0x000fe40007810000 */
[----:B------:R-:W-:Y:S01]  /*9250*/  MUFU.EX2 R169, R169 ;  /* 0x000000a900a97308 */ /* 0x000fe20000000800 */
[----:B-1----:R-:W-:Y:S01]  /*9260*/  FADD.FTZ R9, R176, R9 ;  /* 0x00000009b0097221 */ /* 0x002fe20000010000 */
[----:B------:R-:W-:Y:S02]  /*9270*/  FMNMX.FTZ R10, R130, R149, !PT ;  /* 0x00000095820a7209 */ /* 0x000fe40007810000 */
[----:B------:R-:W-:Y:S02]  /*9280*/  F2FP.F16.F32.PACK_AB R176, R176, R11 ;  /* 0x0000000bb0b0723e */ /* 0x000fe400000000ff */
[----:B------:R-:W-:Y:S02]  /*9290*/  FMNMX.FTZ R149, R131, R10, !PT ;  /* 0x0000000a83957209 */ /* 0x000fe40007810000 */
[----:B------:R-:W-:Y:S02]  /*92a0*/  MUFU.EX2 R161, R161 ;  /* 0x000000a100a17308 */ /* 0x000fe40000000800 */
[----:B------:R-:W-:Y:S01]  /*92b0*/  FMNMX.FTZ R10, R134, R149, !PT ;  /* 0x00000095860a7209 */ /* 0x000fe20007810000 */
[----:B------:R-:W-:-:S03]  /*92c0*/  FFMA.FTZ R149, R129, R5, -R220 ;  /* 0x0000000581957223 */ /* 0x000fc600000108dc */
[----:B------:R-:W-:Y:S02]  /*92d0*/  FMNMX.FTZ R129, R135, R10, !PT ;  /* 0x0000000a87817209 */ /* 0x000fe40007810000 */
[----:B------:R-:W-:Y:S01]  /*92e0*/  MUFU.EX2 R15, R15 ;  /* 0x0000000f000f7308 */ /* 0x000fe20000000800 */
[----:B------:R-:W-:Y:S02]  /*92f0*/  WARPGROUP.DEPBAR.LE gsb0, 0x0 ;  /* 0x00008000000079c5 */ /* 0x000fe40000010000 */
[----:B------:R-:W-:Y:S01]  /*9300*/  WARPGROUP.ARRIVE ;  /* 0x00000000000079c5 */ /* 0x000fe20000000000 */
[----:B------:R-:W-:Y:S01]  /*9310*/  FMNMX.FTZ R10, R122, R129, !PT ;  /* 0x000000817a0a7209 */ /* 0x000fe20007810000 */
[-CC-:B------:R-:W-:Y:S01]  /*9320*/  FFMA.FTZ R180, R160, R5.reuse, -R220.reuse ;  /* 0x00000005a0b47223 */ /* 0x180fe200000108dc */
[--C-:B------:R-:W-:Y:S02]  /*9330*/  FFMA.FTZ R182, R164, R5, -R220.reuse ;  /* 0x00000005a4b67223 */ /* 0x100fe400000108dc */
[----:B------:R-:W-:Y:S01]  /*9340*/  MUFU.EX2 R21, R21 ;  /* 0x0000001500157308 */ /* 0x000fe20000000800 */
[----:B------:R-:W-:Y:S01]  /*9350*/  FMNMX.FTZ R129, R123, R10, !PT ;  /* 0x0000000a7b817209 */ /* 0x000fe20007810000 */
[----:B------:R-:W-:Y:S01]  /*9360*/  HGMMA.64x128x16.F32 R24, R184, gdesc[UR8].tnspB, R24, gsb0 ;  /* 0x41e00008b8187df0 */ /* 0x000fe20008000818 */
[----:B------:R-:W-:Y:S01]  /*9370*/  UIADD3 UR10, UR6, 0x180, URZ ;  /* 0x00000180060a7890 */ /* 0x000fe2000fffe03f */
[----:B------:R-:W-:Y:S01]  /*9380*/  UMOV UR11, 0x40000040 ;  /* 0x40000040000b7882 */ /* 0x000fe20000000000 */
[----:B------:R-:W-:Y:S01]  /*9390*/  FMNMX.FTZ R10, R126, R129, !PT ;  /* 0x000000817e0a7209 */ /* 0x000fe20007810000 */
[----:B------:R-:W-:-:S02]  /*93a0*/  FFMA.FTZ R129, R133, R5, -R220 ;  /* 0x0000000585817223 */ /* 0x000fc400000108dc */
        /* <DEDUP_REMOVED lines=37> */
[----:B------:R-:W-:-:S05]  /*9600*/  @!P1 LEA R133, R0, UR14, 0x3 ;  /* 0x0000000e00859c11 */ /* 0x000fca000f8e18ff */
[----:B------:R-:W-:Y:S01]  /*9610*/  MUFU.EX2 R97, R97 ;  /* 0x0000006100617308 */ /* 0x000fe20000000800 */
[----:B------:R-:W-:Y:S01]  /*9620*/  FADD.FTZ R100, -R10, R7 ;  /* 0x000000070a647221 */ /* 0x000fe20000010100 */
[----:B------:R-:W-:Y:S01]  /*9630*/  @!P1 VIADD R133, R133, 0x34840 ;  /* 0x0003484085859836 */ /* 0x000fe20000000000 */
[----:B------:R-:W-:Y:S02]  /*9640*/  WARPGROUP.DEPBAR.LE gsb0, 0x0 ;  /* 0x00008000000079c5 */ /* 0x000fe40000010000 */
[----:B------:R-:W-:Y:S01]  /*9650*/  WARPGROUP.ARRIVE ;  /* 0x00000000000079c5 */ /* 0x000fe20000000000 */
[-CC-:B------:R-:W-:Y:S01]  /*9660*/  FFMA.FTZ R184, R152, R5.reuse, -R220.reuse ;  /* 0x0000000598b87223 */ /* 0x180fe200000108dc */
[----:B------:R-:W-:Y:S01]  /*9670*/  FFMA.FTZ R186, R156, R5, -R220 ;  /* 0x000000059cba7223 */ /* 0x000fe200000108dc */
[----:B------:R-:W-:Y:S01]  /*9680*/  @!P1 PRMT R133, RZ, 0x654, R133 ;  /* 0x00000654ff859816 */ /* 0x000fe20000000085 */
[----:B------:R-:W-:Y:S02]  /*9690*/  MUFU.EX2 R96, R96 ;  /* 0x0000006000607308 */ /* 0x000fe40000000800 */
[----:B------:R-:W-:Y:S01]  /*96a0*/  HGMMA.64x128x16.F32 R24, R188, gdesc[UR8].tnspB, R24, gsb0 ;  /* 0x41e00008bc187df0 */ /* 0x000fe20008000818 */
[----:B------:R-:W-:Y:S01]  /*96b0*/  UIADD3 UR10, UR6, 0x200, URZ ;  /* 0x00000200060a7890 */ /* 0x000fe2000fffe03f */
[----:B------:R-:W-:-:S04]  /*96c0*/  UMOV UR11, 0x40000040 ;  /* 0x40000040000b7882 */ /* 0x000fc80000000000 */
        /* <DEDUP_REMOVED lines=10> */
[----:B------:R-:W-:Y:S01]  /*9770*/  HGMMA.64x128x16.F32 R24, R192, gdesc[UR8].tnspB, R24, gsb0 ;  /* 0x41e00008c0187df0 */ /* 0x000fe20008000818 */
[----:B------:R-:W-:Y:S01]  /*9780*/  UIADD3 UR10, UR6, 0x280, URZ ;  /* 0x00000280060a7890 */ /* 0x000fe2000fffe03f */
[----:B------:R-:W-:Y:S01]  /*9790*/  MUFU.EX2 R188, R188 ;  /* 0x000000bc00bc7308 */ /* 0x000fe20000000800 */
[----:B------:R-:W-:-:S07]  /*97a0*/  UMOV UR11, 0x40000040 ;  /* 0x40000040000b7882 */ /* 0x000fce0000000000 */
[----:B------:R-:W-:Y:S01]  /*97b0*/  MUFU.EX2 R190, R190 ;  /* 0x000000be00be7308 */ /* 0x000fe20000000800 */
[----:B------:R-:W-:Y:S02]  /*97c0*/  WARPGROUP.DEPBAR.LE gsb0, 0x0 ;  /* 0x00008000000079c5 */ /* 0x000fe40000010000 */
        /* <DEDUP_REMOVED lines=33> */
[----:B------:R-:W-:Y:S01]  /*99e0*/  UMOV UR11, 0x40000040 ;  /* 0x40000040000b7882 */ /* 0x000fe20000000000 */
[----:B------:R-:W-:-:S06]  /*99f0*/  UIADD3 UR6, UR6, 0x500, URZ ;  /* 0x0000050006067890 */ /* 0x000fcc000fffe03f */
[----:B------:R-:W-:Y:S01]  /*9a00*/  MUFU.EX2 R206, R206 ;  /* 0x000000ce00ce7308 */ /* 0x000fe20000000800 */
[----:B------:R-:W-:Y:S02]  /*9a10*/  WARPGROUP.DEPBAR.LE gsb0, 0x0 ;  /* 0x00008000000079c5 */ /* 0x000fe40000010000 */
[----:B------:R-:W-:Y:S01]  /*9a20*/  WARPGROUP.ARRIVE ;  /* 0x00000000000079c5 */ /* 0x000fe20000000000 */
[-CC-:B------:R-:W-:Y:S01]  /*9a30*/  FFMA.FTZ R208, R104, R5.reuse, -R220.reuse ;  /* 0x0000000568d07223 */ /* 0x180fe200000108dc */
[-C--:B------:R-:W-:Y:S01]  /*9a40*/  FMUL.FTZ R104, R10, R5.reuse ;  /* 0x000000050a687220 */ /* 0x080fe20000410000 */
[-CC-:B------:R-:W-:Y:S01]  /*9a50*/  FFMA.FTZ R210, R108, R5.reuse, -R220.reuse ;  /* 0x000000056cd27223 */ /* 0x180fe200000108dc */
[-C--:B------:R-:W-:Y:S01]  /*9a60*/  FFMA.FTZ R220, R93, R5.reuse, -R220 ;  /* 0x000000055ddc7223 */ /* 0x080fe200000108dc */
[-C--:B------:R-:W-:Y:S01]  /*9a70*/  FMUL.FTZ R93, R100, R5.reuse ;  /* 0x00000005645d7220 */ /* 0x080fe20000410000 */
[----:B------:R-:W-:Y:S01]  /*9a80*/  HGMMA.64x128x16.F32 R24, R212, gdesc[UR8].tnspB, R24, gsb0 ;  /* 0x41e00008d4187df0 */ /* 0x000fe20008000818 */
[-CC-:B------:R-:W-:Y:S01]  /*9a90*/  FFMA.FTZ R100, R170, R5.reuse, -R104.reuse ;  /* 0x00000005aa647223 */ /* 0x180fe20000010868 */
[-CC-:B------:R-:W-:Y:S01]  /*9aa0*/  FFMA.FTZ R177, R171, R5.reuse, -R104.reuse ;  /* 0x00000005abb17223 */ /* 0x180fe20000010868 */
[-CC-:B------:R-:W-:Y:S01]  /*9ab0*/  FFMA.FTZ R179, R174, R5.reuse, -R104.reuse ;  /* 0x00000005aeb37223 */ /* 0x180fe20000010868 */
[-CC-:B------:R-:W-:Y:S01]  /*9ac0*/  FFMA.FTZ R197, R130, R5.reuse, -R104.reuse ;  /* 0x0000000582c57223 */ /* 0x180fe20000010868 */
[----:B------:R-:W-:Y:S01]  /*9ad0*/  MUFU.EX2 R93, R93 ;  /* 0x0000005d005d7308 */ /* 0x000fe20000000800 */
[-CC-:B------:R-:W-:Y:S01]  /*9ae0*/  FFMA.FTZ R130, R131, R5.reuse, -R104.reuse ;  /* 0x0000000583827223 */ /* 0x180fe20000010868 */
[-CC-:B------:R-:W-:Y:S01]  /*9af0*/  FFMA.FTZ R108, R175, R5.reuse, -R104.reuse ;  /* 0x00000005af6c7223 */ /* 0x180fe20000010868 */
[----:B------:R-:W-:Y:S01]  /*9b00*/  IADD3 R131, -R22, 0xb, RZ ;  /* 0x0000000b16837810 */ /* 0x000fe20007ffe1ff */
        /* <DEDUP_REMOVED lines=21> */
[----:B0-----:R-:W-:Y:S01]  /*9c60*/  FFMA.FTZ R8, R93, R8, R100 ;  /* 0x000000085d087223 */ /* 0x001fe20000010064 */
        /* <DEDUP_REMOVED lines=32> */
[----:B------:R-:W-:Y:S02]  /*9e70*/  F2FP.F16.F32.PACK_AB R212, R97, R20 ;  /* 0x0000001461d4723e */ /* 0x000fe400000000ff */
[----:B------:R-:W-:Y:S02]  /*9e80*/  F2FP.F16.F32.PACK_AB R214, R101, R96 ;  /* 0x0000006065d6723e */ /* 0x000fe400000000ff */
[----:B------:R-:W-:Y:S01]  /*9e90*/  MUFU.EX2 R136, R136 ;  /* 0x0000008800887308 */ /* 0x000fe20000000800 */
[----:B------:R-:W-:Y:S01]  /*9ea0*/  HGMMA.64x128x16.F32 R24, R216, gdesc[UR4].tnspB, R24, gsb0 ;  /* 0x41e00004d8187df0 */ /* 0x000fe20008000818 */
[----:B------:R-:W-:Y:S01]  /*9eb0*/  R2UR UR6, R14 ;  /* 0x000000000e0672ca */ /* 0x000fe200000e0000 */
[----:B-1----:R-:W-:Y:S01]  /*9ec0*/  FADD.FTZ R14, R177, R8 ;  /* 0x00000008b10e7221 */ /* 0x002fe20000010000 */
[----:B------:R-:W-:Y:S01]  /*9ed0*/  FFMA.FTZ R8, R123, R5, -R104 ;  /* 0x000000057b087223 */ /* 0x000fe20000010868 */
[----:B------:R-:W-:-:S02]  /*9ee0*/  F2FP.F16.F32.PACK_AB R177, R177, R100 ;  /* 0x00000064b1b1723e */ /* 0x000fc400000000ff */
[----:B------:R-:W-:Y:S01]  /*9ef0*/  R2UR UR7, R17 ;  /* 0x00000000110772ca */ /* 0x000fe200000e0000 */
[----:B------:R-:W-:Y:S08]  /*9f00*/  MUFU.EX2 R195, R195 ;  /* 0x000000c300c37308 */ /* 0x000ff00000000800 */
[----:B------:R-:W-:Y:S04]  /*9f10*/  MUFU.EX2 R138, R138 ;  /* 0x0000008a008a7308 */ /* 0x000fe80000000800 */
[----:B------:R-:W-:Y:S01]  /*9f20*/  UISETP.GT.AND UP0, UPT, UR6, UR7, UPT ;  /* 0x000000070600728c */ /* 0x000fe2000bf04270 */
[----:B------:R-:W-:Y:S01]  /*9f30*/  R2UR UR7, R12 ;  /* 0x000000000c0772ca */ /* 0x000fe200000e0000 */
[----:B------:R-:W-:-:S02]  /*9f40*/  UIADD3 UR6, UR6, -0x1, URZ ;  /* 0xffffffff06067890 */ /* 0x000fc4000fffe03f */
[----:B------:R-:W-:Y:S02]  /*9f50*/  MUFU.EX2 R197, R197 ;  /* 0x000000c500c57308 */ /* 0x000fe40000000800 */
[----:B------:R-:W-:-:S06]  /*9f60*/  PLOP3.LUT P2, PT, PT, PT, UP0, 0x80, 0x0 ;  /* 0x000000000000781c */ /* 0x000fcc0003f4f008 */
        /* <DEDUP_REMOVED lines=13> */
[----:B------:R-:W0:Y:S01]  /*a040*/  MUFU.EX2 R111, R111 ;  /* 0x0000006f006f7308 */ /* 0x000e220000000800 */
[----:B------:R-:W-:-:S02]  /*a050*/  WARPGROUP.DEPBAR.LE gsb0, 0x0 ;  /* 0x00008000000079c5 */ /* 0x000fc40000010000 */
[----:B------:R1:W-:Y:S06]  /*a060*/  BAR.ARV R131, 0x100 ;  /* 0x000400830000751d */ /* 0x0003ec0000002000 */
[----:B------:R2:W-:Y:S01]  /*a070*/  @!P1 SYNCS.ARRIVE.TRANS64.RED.A1T0 RZ, [R133+URZ], RZ ;  /* 0x000000ff85ff99a7 */ /* 0x0005e2000810043f */
[----:B------:R-:W-:Y:S01]  /*a080*/  MUFU.EX2 R99, R99 ;  /* 0x0000006300637308 */ /* 0x000fe20000000800 */
[----:B0-----:R-:W-:Y:S01]  /*a090*/  F2FP.F16.F32.PACK_AB R211, R111, R110 ;  /* 0x0000006e6fd3723e */ /* 0x001fe200000000ff */
[----:B------:R-:W-:Y:S01]  /*a0a0*/  FMUL.FTZ R24, R24, R6 ;  /* 0x0000000618187220 */ /* 0x000fe20000410000 */
[----:B------:R-:W-:Y:S01]  /*a0b0*/  F2FP.F16.F32.PACK_AB R216, R89, R88 ;  /* 0x0000005859d8723e */ /* 0x000fe200000000ff */
[-C--:B------:R-:W-:Y:S01]  /*a0c0*/  FMUL.FTZ R25, R25, R6.reuse ;  /* 0x0000000619197220 */ /* 0x080fe20000410000 */
[-C--:B------:R-:W-:Y:S01]  /*a0d0*/  FMUL.FTZ R28, R28, R6.reuse ;  /* 0x000000061c1c7220 */ /* 0x080fe20000410000 */
[-C--:B------:R-:W-:Y:S01]  /*a0e0*/  FMUL.FTZ R29, R29, R6.reuse ;  /* 0x000000061d1d7220 */ /* 0x080fe20000410000 */
[----:B--2---:R-:W-:Y:S01]  /*a0f0*/  IMAD.U32 R133, RZ, RZ, UR61 ;  /* 0x0000003dff857e24 */ /* 0x004fe2000f8e00ff */
[----:B------:R-:W-:Y:S01]  /*a100*/  MUFU.EX2 R103, R103 ;  /* 0x0000006700677308 */ /* 0x000fe20000000800 */
[----:B------:R-:W-:Y:S01]  /*a110*/  R2UR UR61, R0 ;  /* 0x00000000003d72ca */ /* 0x000fe200000e0000 */
[-C--:B------:R-:W-:Y:S01]  /*a120*/  FMUL.FTZ R32, R32, R6.reuse ;  /* 0x0000000620207220 */ /* 0x080fe20000410000 */
[-C--:B------:R-:W-:Y:S01]  /*a130*/  FMUL.FTZ R33, R33, R6.reuse ;  /* 0x0000000621217220 */ /* 0x080fe20000410000 */
[----:B------:R-:W-:Y:S01]  /*a140*/  @!P1 LEA R122, R133, UR14, 0x3 ;  /* 0x0000000e857a9c11 */ /* 0x000fe2000f8e18ff */
[-C--:B------:R-:W-:Y:S01]  /*a150*/  FMUL.FTZ R36, R36, R6.reuse ;  /* 0x0000000624247220 */ /* 0x080fe20000410000 */
[-C--:B------:R-:W-:Y:S01]  /*a160*/  FMUL.FTZ R37, R37, R6.reuse ;  /* 0x0000000625257220 */ /* 0x080fe20000410000 */
[----:B------:R-:W-:Y:S01]  /*a170*/  FMUL.FTZ R40, R40, R6 ;  /* 0x0000000628287220 */ /* 0x000fe20000410000 */
[----:B------:R-:W-:Y:S01]  /*a180*/  MUFU.EX2 R90, R90 ;  /* 0x0000005a005a7308 */ /* 0x000fe20000000800 */
[----:B-1----:R-:W-:-:S02]  /*a190*/  @!P1 VIADD R131, R122, 0x34860 ;  /* 0x000348607a839836 */ /* 0x002fc40000000000 */
[----:B------:R-:W-:Y:S01]  /*a1a0*/  FADD.FTZ R122, R178, R9 ;  /* 0x00000009b27a7221 */ /* 0x000fe20000010000 */
[----:B------:R-:W-:Y:S01]  /*a1b0*/  FADD.FTZ R9, R179, R14 ;  /* 0x0000000eb3097221 */ /* 0x000fe20000010000 */
[C---:B------:R-:W-:Y:S01]  /*a1c0*/  F2FP.F16.F32.PACK_AB R179, R108.reuse, R179 ;  /* 0x000000b36cb3723e */ /* 0x040fe200000000ff */
[----:B------:R-:W-:Y:S01]  /*a1d0*/  FMUL.FTZ R41, R41, R6 ;  /* 0x0000000629297220 */ /* 0x000fe20000410000 */
[----:B------:R-:W-:Y:S01]  /*a1e0*/  FADD.FTZ R123, R169, R122 ;  /* 0x0000007aa97b7221 */ /* 0x000fe20000010000 */
[----:B------:R-:W-:Y:S01]  /*a1f0*/  FADD.FTZ R14, R108, R9 ;  /* 0x000000096c0e7221 */ /* 0x000fe20000010000 */
[----:B------:R-:W-:Y:S01]  /*a200*/  MUFU.EX2 R91, R91 ;  /* 0x0000005b005b7308 */ /* 0x000fe20000000800 */
[----:B------:R-:W-:Y:S01]  /*a210*/  @!P1 PRMT R131, RZ, 0x654, R131 ;  /* 0x00000654ff839816 */ /* 0x000fe20000000083 */
[----:B------:R-:W-:Y:S01]  /*a220*/  FADD.FTZ R122, R180, R123 ;  /* 0x0000007bb47a7221 */ /* 0x000fe20000010000 */
[----:B------:R-:W-:Y:S01]  /*a230*/  FADD.FTZ R9, R181, R14 ;  /* 0x0000000eb5097221 */ /* 0x000fe20000010000 */
[----:B------:R-:W-:Y:S01]  /*a240*/  FFMA.FTZ R14, R127, R5, -R104 ;  /* 0x000000057f0e7223 */ /* 0x000fe20000010868 */
[C---:B------:R-:W-:Y:S01]  /*a250*/  F2FP.F16.F32.PACK_AB R181, R112.reuse, R181 ;  /* 0x000000b570b5723e */ /* 0x040fe200000000ff */
[----:B------:R-:W-:Y:S01]  /*a260*/  FADD.FTZ R123, R161, R122 ;  /* 0x0000007aa17b7221 */ /* 0x000fe20000010000 */
[----:B------:R-:W-:Y:S01]  /*a270*/  FADD.FTZ R122, R112, R9 ;  /* 0x00000009707a7221 */ /* 0x000fe20000010000 */
[----:B------:R-:W-:Y:S01]  /*a280*/  MUFU.EX2 R94, R94 ;  /* 0x0000005e005e7308 */ /* 0x000fe20000000800 */
[----:B------:R0:W-:Y:S01]  /*a290*/  @!P1 SYNCS.ARRIVE.TRANS64.RED.A1T0 RZ, [R131+URZ], RZ ;  /* 0x000000ff83ff99a7 */ /* 0x0001e2000810043f */
[----:B------:R-:W-:Y:S01]  /*a2a0*/  FADD.FTZ R114, R182, R123 ;  /* 0x0000007bb6727221 */ /* 0x000fe20000010000 */
[----:B------:R-:W-:Y:S01]  /*a2b0*/  FADD.FTZ R9, R183, R122 ;  /* 0x0000007ab7097221 */ /* 0x000fe20000010000 */
[C---:B------:R-:W-:Y:S01]  /*a2c0*/  F2FP.F16.F32.PACK_AB R182, R15.reuse, R182 ;  /* 0x000000b60fb6723e */ /* 0x040fe200000000ff */
[----:B------:R-:W-:Y:S01]  /*a2d0*/  FMUL.FTZ R44, R44, R6 ;  /* 0x000000062c2c7220 */ /* 0x000fe20000410000 */
[----:B------:R-:W-:Y:S01]  /*a2e0*/  FADD.FTZ R123, R15, R114 ;  /* 0x000000720f7b7221 */ /* 0x000fe20000010000 */
[----:B------:R-:W-:Y:S01]  /*a2f0*/  FADD.FTZ R114, R116, R9 ;  /* 0x0000000974727221 */ /* 0x000fe20000010000 */
[----:B------:R-:W-:Y:S01]  /*a300*/  MUFU.EX2 R14, R14 ;  /* 0x0000000e000e7308 */ /* 0x000fe20000000800 */
[----:B------:R-:W-:Y:S01]  /*a310*/  F2FP.F16.F32.PACK_AB R178, R169, R178 ;  /* 0x000000b2a9b2723e */ /* 0x000fe200000000ff */
[----:B------:R-:W-:Y:S01]  /*a320*/  FADD.FTZ R118, R184, R123 ;  /* 0x0000007bb8767221 */ /* 0x000fe20000010000 */
[----:B------:R-:W-:Y:S01]  /*a330*/  FADD.FTZ R9, R185, R114 ;  /* 0x00000072b9097221 */ /* 0x000fe20000010000 */
[----:B------:R-:W-:Y:S01]  /*a340*/  F2FP.F16.F32.PACK_AB R180, R161, R180 ;  /* 0x000000b4a1b4723e */ /* 0x000fe200000000ff */
[----:B------:R-:W-:Y:S01]  /*a350*/  FMUL.FTZ R45, R45, R6 ;  /* 0x000000062d2d7220 */ /* 0x000fe20000410000 */
[----:B------:R-:W-:Y:S01]  /*a360*/  FADD.FTZ R123, R21, R118 ;  /* 0x00000076157b7221 */ /* 0x000fe20000010000 */
[----:B------:R-:W-:Y:S01]  /*a370*/  FADD.FTZ R106, R120, R9 ;  /* 0x00000009786a7221 */ /* 0x000fe20000010000 */
[-C--:B------:R-:W-:Y:S01]  /*a380*/  FFMA.FTZ R9, R98, R5.reuse, -R104 ;  /* 0x0000000562097223 */ /* 0x080fe20000010868 */
[----:B------:R-:W1:Y:S01]  /*a390*/  MUFU.EX2 R7, R220 ;  /* 0x000000dc00077308 */ /* 0x000e620000000800 */
[----:B------:R-:W-:Y:S01]  /*a3a0*/  FADD.FTZ R114, R186, R123 ;  /* 0x0000007bba727221 */ /* 0x000fe20000010000 */
[----:B------:R-:W-:Y:S01]  /*a3b0*/  FADD.FTZ R123, R187, R106 ;  /* 0x0000006abb7b7221 */ /* 0x000fe20000010000 */
[----:B------:R-:W-:Y:S01]  /*a3c0*/  FFMA.FTZ R106, R102, R5, -R104 ;  /* 0x00000005666a7223 */ /* 0x000fe20000010868 */
[C---:B------:R-:W-:Y:S01]  /*a3d0*/  F2FP.F16.F32.PACK_AB R186, R13.reuse, R186 ;  /* 0x000000ba0dba723e */ /* 0x040fe200000000ff */
[----:B------:R-:W-:Y:S01]  /*a3e0*/  FADD.FTZ R127, R13, R114 ;  /* 0x000000720d7f7221 */ /* 0x000fe20000010000 */
[----:B------:R-:W-:Y:S01]  /*a3f0*/  FADD.FTZ R114, R124, R123 ;  /* 0x0000007b7c727221 */ /* 0x000fe20000010000 */
[----:B------:R-:W-:Y:S01]  /*a400*/  F2FP.F16.F32.PACK_AB R183, R116, R183 ;  /* 0x000000b774b7723e */ /* 0x000fe200000000ff */
[----:B------:R2:W3:Y:S01]  /*a410*/  MUFU.EX2 R98, R115 ;  /* 0x0000007300627308 */ /* 0x0004e20000000800 */
[----:B------:R-:W-:Y:S01]  /*a420*/  FADD.FTZ R118, R188, R127 ;  /* 0x0000007fbc767221 */ /* 0x000fe20000010000 */
[----:B------:R-:W-:Y:S01]  /*a430*/  FADD.FTZ R123, R189, R114 ;  /* 0x00000072bd7b7221 */ /* 0x000fe20000010000 */
[----:B------:R-:W-:Y:S01]  /*a440*/  F2FP.F16.F32.PACK_AB R184, R21, R184 ;  /* 0x000000b815b8723e */ /* 0x000fe200000000ff */
[----:B------:R-:W-:Y:S01]  /*a450*/  FMUL.FTZ R48, R48, R6 ;  /* 0x0000000630307220 */ /* 0x000fe20000410000 */
[----:B------:R-:W-:Y:S01]  /*a460*/  FADD.FTZ R127, R23, R118 ;  /* 0x00000076177f7221 */ /* 0x000fe20000010000 */
[----:B------:R-:W-:Y:S01]  /*a470*/  FADD.FTZ R102, R128, R123 ;  /* 0x0000007b80667221 */ /* 0x000fe20000010000 */
[----:B------:R-:W-:Y:S01]  /*a480*/  F2FP.F16.F32.PACK_AB R185, R120, R185 ;  /* 0x000000b978b9723e */ /* 0x000fe200000000ff */
[----:B------:R4:W-:Y:S01]  /*a490*/  MUFU.EX2 R112, R9 ;  /* 0x0000000900707308 */ /* 0x0009e20000000800 */
[----:B------:R-:W-:Y:S01]  /*a4a0*/  FADD.FTZ R114, R190, R127 ;  /* 0x0000007fbe727221 */ /* 0x000fe20000010000 */
[----:B--2---:R-:W-:Y:S01]  /*a4b0*/  FADD.FTZ R115, R191, R102 ;  /* 0x00000066bf737221 */ /* 0x004fe20000010000 */
[----:B-1----:R-:W-:Y:S01]  /*a4c0*/  F2FP.F16.F32.PACK_AB R218, R7, R92 ;  /* 0x0000005c07da723e */ /* 0x002fe200000000ff */
[----:B------:R-:W-:Y:S01]  /*a4d0*/  FMUL.FTZ R49, R49, R6 ;  /* 0x0000000631317220 */ /* 0x000fe20000410000 */
[----:B------:R-:W-:Y:S01]  /*a4e0*/  FADD.FTZ R123, R145, R114 ;  /* 0x00000072917b7221 */ /* 0x000fe20000010000 */
[----:B------:R-:W-:Y:S01]  /*a4f0*/  FADD.FTZ R114, R132, R115 ;  /* 0x0000007384727221 */ /* 0x000fe20000010000 */
[----:B------:R-:W-:Y:S01]  /*a500*/  F2FP.F16.F32.PACK_AB R187, R124, R187 ;  /* 0x000000bb7cbb723e */ /* 0x000fe200000000ff */
[----:B------:R-:W1:Y:S01]  /*a510*/  MUFU.EX2 R102, R119 ;  /* 0x0000007700667308 */ /* 0x000e620000000800 */
[----:B------:R-:W-:Y:S01]  /*a520*/  FADD.FTZ R104, R192, R123 ;  /* 0x0000007bc0687221 */ /* 0x000fe20000010000 */
[----:B------:R-:W-:Y:S01]  /*a530*/  FADD.FTZ R11, R193, R114 ;  /* 0x00000072c10b7221 */ /* 0x000fe20000010000 */
[----:B------:R-:W-:Y:S01]  /*a540*/  F2FP.F16.F32.PACK_AB R188, R23, R188 ;  /* 0x000000bc17bc723e */ /* 0x000fe200000000ff */
[----:B------:R-:W-:Y:S01]  /*a550*/  FMUL.FTZ R52, R52, R6 ;  /* 0x0000000634347220 */ /* 0x000fe20000410000 */
[----:B------:R-:W-:Y:S01]  /*a560*/  FADD.FTZ R115, R137, R104 ;  /* 0x0000006889737221 */ /* 0x000fe20000010000 */
[----:B------:R-:W-:Y:S01]  /*a570*/  FADD.FTZ R104, R136, R11 ;  /* 0x0000000b88687221 */ /* 0x000fe20000010000 */
[----:B------:R-:W-:Y:S01]  /*a580*/  F2FP.F16.F32.PACK_AB R189, R128, R189 ;  /* 0x000000bd80bd723e */ /* 0x000fe200000000ff */
[----:B------:R-:W-:Y:S01]  /*a590*/  MUFU.EX2 R95, R95 ;  /* 0x0000005f005f7308 */ /* 0x000fe20000000800 */
[----:B------:R-:W-:Y:S01]  /*a5a0*/  FADD.FTZ R114, R194, R115 ;  /* 0x00000073c2727221 */ /* 0x000fe20000010000 */
[----:B------:R-:W-:Y:S01]  /*a5b0*/  FADD.FTZ R11, R195, R104 ;  /* 0x00000068c30b7221 */ /* 0x000fe20000010000 */
[----:B------:R-:W-:Y:S01]  /*a5c0*/  F2FP.F16.F32.PACK_AB R190, R145, R190 ;  /* 0x000000be91be723e */ /* 0x000fe200000000ff */
[----:B------:R-:W-:Y:S01]  /*a5d0*/  FMUL.FTZ R53, R53, R6 ;  /* 0x0000000635357220 */ /* 0x000fe20000410000 */
[----:B------:R-:W-:Y:S01]  /*a5e0*/  FADD.FTZ R115, R141, R114 ;  /* 0x000000728d737221 */ /* 0x000fe20000010000 */
[----:B------:R-:W-:Y:S01]  /*a5f0*/  FADD.FTZ R104, R138, R11 ;  /* 0x0000000b8a687221 */ /* 0x000fe20000010000 */
[----:B------:R-:W-:Y:S01]  /*a600*/  F2FP.F16.F32.PACK_AB R191, R132, R191 ;  /* 0x000000bf84bf723e */ /* 0x000fe200000000ff */
[----:B------:R2:W5:Y:S01]  /*a610*/  MUFU.EX2 R114, R106 ;  /* 0x0000006a00727308 */ /* 0x0005620000000800 */
[----:B------:R-:W-:Y:S01]  /*a620*/  FADD.FTZ R108, R196, R115 ;  /* 0x00000073c46c7221 */ /* 0x000fe20000010000 */
[----:B------:R-:W-:Y:S01]  /*a630*/  FADD.FTZ R11, R197, R104 ;  /* 0x00000068c50b7221 */ /* 0x000fe20000010000 */
[----:B------:R-:W-:Y:S01]  /*a640*/  F2FP.F16.F32.PACK_AB R192, R137, R192 ;  /* 0x000000c089c0723e */ /* 0x000fe200000000ff */
[-C--:B------:R-:W-:Y:S01]  /*a650*/  FMUL.FTZ R56, R56, R6.reuse ;  /* 0x0000000638387220 */ /* 0x080fe20000410000 */
[----:B------:R-:W-:Y:S01]  /*a660*/  FADD.FTZ R15, R149, R108 ;  /* 0x0000006c950f7221 */ /* 0x000fe20000010000 */
[----:B------:R-:W-:Y:S01]  /*a670*/  FADD.FTZ R104, R130, R11 ;  /* 0x0000000b82687221 */ /* 0x000fe20000010000 */
[----:B------:R-:W-:Y:S01]  /*a680*/  F2FP.F16.F32.PACK_AB R193, R136, R193 ;  /* 0x000000c188c1723e */ /* 0x000fe200000000ff */
[----:B------:R-:W-:Y:S01]  /*a690*/  FMUL.FTZ R57, R57, R6 ;  /* 0x0000000639397220 */ /* 0x000fe20000410000 */
[----:B------:R-:W-:Y:S01]  /*a6a0*/  FADD.FTZ R108, R198, R15 ;  /* 0x0000000fc66c7221 */ /* 0x000fe20000010000 */
[----:B------:R-:W-:Y:S01]  /*a6b0*/  FADD.FTZ R11, R199, R104 ;  /* 0x00000068c70b7221 */ /* 0x000fe20000010000 */
[----:B------:R-:W-:Y:S01]  /*a6c0*/  F2FP.F16.F32.PACK_AB R194, R141, R194 ;  /* 0x000000c28dc2723e */ /* 0x000fe200000000ff */
[-C--:B------:R-:W-:Y:S01]  /*a6d0*/  FMUL.FTZ R60, R60, R6.reuse ;  /* 0x000000063c3c7220 */ /* 0x080fe20000410000 */
        /* <DEDUP_REMOVED lines=18> */
[----:B------:R-:W-:Y:S01]  /*a800*/  IMAD.U32 R14, RZ, RZ, UR6 ;  /* 0x00000006ff0e7e24 */ /* 0x000fe2000f8e00ff */
[----:B------:R-:W-:Y:S01]  /*a810*/  F2FP.F16.F32.PACK_AB R197, R130, R197 ;  /* 0x000000c582c5723e */ /* 0x000fe200000000ff */
[----:B------:R-:W-:Y:S01]  /*a820*/  FADD.FTZ R108, R204, R13 ;  /* 0x0000000dcc6c7221 */ /* 0x000fe20000010000 */
[----:B----4-:R-:W-:Y:S01]  /*a830*/  FADD.FTZ R9, R205, R104 ;  /* 0x00000068cd097221 */ /* 0x010fe20000010000 */
[----:B------:R-:W-:Y:S01]  /*a840*/  IMAD.U32 R13, RZ, RZ, UR7 ;  /* 0x00000007ff0d7e24 */ /* 0x000fe2000f8e00ff */
[----:B------:R-:W-:Y:S01]  /*a850*/  F2FP.F16.F32.PACK_AB R198, R129, R198 ;  /* 0x000000c681c6723e */ /* 0x000fe200000000ff */
[----:B------:R-:W-:Y:S01]  /*a860*/  FADD.FTZ R11, R113, R108 ;  /* 0x0000006c710b7221 */ /* 0x000fe20000010000 */
[----:B---3--:R-:W-:Y:S01]  /*a870*/  FADD.FTZ R104, R98, R9 ;  /* 0x0000000962687221 */ /* 0x008fe20000010000 */
[----:B------:R-:W-:Y:S01]  /*a880*/  F2FP.F16.F32.PACK_AB R199, R134, R199 ;  /* 0x000000c786c7723e */ /* 0x000fe200000000ff */
[----:B------:R-:W-:Y:S01]  /*a890*/  FMUL.FTZ R69, R69, R6 ;  /* 0x0000000645457220 */ /* 0x000fe20000410000 */
[----:B------:R-:W-:Y:S01]  /*a8a0*/  FADD.FTZ R108, R206, R11 ;  /* 0x0000000bce6c7221 */ /* 0x000fe20000010000 */
[----:B------:R-:W-:Y:S01]  /*a8b0*/  FADD.FTZ R9, R207, R104 ;  /* 0x00000068cf097221 */ /* 0x000fe20000010000 */
[----:B------:R-:W-:Y:S01]  /*a8c0*/  F2FP.F16.F32.PACK_AB R200, R121, R200 ;  /* 0x000000c879c8723e */ /* 0x000fe200000000ff */
[----:B------:R-:W-:Y:S01]  /*a8d0*/  FMUL.FTZ R72, R72, R6 ;  /* 0x0000000648487220 */ /* 0x000fe20000410000 */
[----:B------:R-:W-:Y:S01]  /*a8e0*/  FADD.FTZ R11, R117, R108 ;  /* 0x0000006c750b7221 */ /* 0x000fe20000010000 */
[----:B-1----:R-:W-:Y:S01]  /*a8f0*/  FADD.FTZ R104, R102, R9 ;  /* 0x0000000966687221 */ /* 0x002fe20000010000 */
[----:B------:R-:W-:Y:S01]  /*a900*/  F2FP.F16.F32.PACK_AB R202, R125, R202 ;  /* 0x000000ca7dca723e */ /* 0x000fe200000000ff */
[----:B------:R-:W-:Y:S01]  /*a910*/  FMUL.FTZ R73, R73, R6 ;  /* 0x0000000649497220 */ /* 0x000fe20000410000 */
[----:B--2---:R-:W-:Y:S01]  /*a920*/  FADD.FTZ R106, R208, R11 ;  /* 0x0000000bd06a7221 */ /* 0x004fe20000010000 */
        /* <DEDUP_REMOVED lines=24> */
[----:B-----5:R-:W-:Y:S01]  /*aab0*/  FADD.FTZ R9, R114, R9 ;  /* 0x0000000972097221 */ /* 0x020fe20000010000 */
        /* <DEDUP_REMOVED lines=11> */
[C---:B------:R-:W-:Y:S01]  /*ab70*/  FADD.FTZ R9, R91.reuse, R9 ;  /* 0x000000095b097221 */ /* 0x040fe20000010000 */
        /* <DEDUP_REMOVED lines=35> */
[----:B------:R-:W-:-:S02]  /*adb0*/  IMAD.MOV.U32 R7, RZ, RZ, R10 ;  /* 0x000000ffff077224 */ /* 0x000fc400078e000a */
[----:B------:R-:W-:Y:S01]  /*adc0*/  IMAD.MOV.U32 R11, RZ, RZ, R4 ;  /* 0x000000ffff0b7224 */ /* 0x000fe200078e0004 */
[----:B0-----:R-:W-:Y:S06]  /*add0*/  @P2 BRA `(.L_x_6274) ;  /* 0xffffffb400642947 */ /* 0x001fec000383ffff */
.L_x_6265:
[----:B------:R-:W-:Y:S06]  /*ade0*/  BAR.ARV 0x8, 0x180 ;  /* 0x0206000000007b1d */ /* 0x000fec0000002000 */
[----:B------:R-:W-:Y:S05]  /*adf0*/  @!P0 BRA `(.L_x_6275) ;  /* 0x0000000000048947 */ /* 0x000fea0003800000 */
[----:B------:R-:W-:Y:S01]  /*ae00*/  BPT.TRAP 0x1 ;  /* 0x000000040000795c */ /* 0x000fe20000300000 */
.L_x_6275:
        /* <DEDUP_REMOVED lines=8> */
.L_x_6276:
[----:B-1----:R-:W-:Y:S05]  /*ae90*/  @P2 BRA `(.L_x_6277) ;  /* 0x0000000000082947 */ /* 0x002fea0003800000 */
[----:B------:R-:W1:Y:S02]  /*aea0*/  SYNCS.PHASECHK.TRANS64.TRYWAIT P0, [R11+URZ+0x34850], R2 ;  /* 0x034850020b0075a7 */ /* 0x000e64000800017f */
[----:B-1----:R-:W-:Y:S05]  /*aeb0*/  @!P0 BRA `(.L_x_6278) ;  /* 0x0000005c00f08947 */ /* 0x002fea0003800000 */
.L_x_6277:
[----:B------:R-:W-:Y:S01]  /*aec0*/  R2UR UR4, R16 ;  /* 0x00000000100472ca */ /* 0x000fe200000e0000 */
[----:B------:R-:W-:Y:S01]  /*aed0*/  WARPGROUP.ARRIVE ;  /* 0x00000000000079c5 */ /* 0x000fe20000000000 */
[----:B------:R-:W-:Y:S01]  /*aee0*/  R2UR UR5, R0 ;  /* 0x00000000000572ca */ /* 0x000fe200000e0000 */
[----:B------:R-:W-:Y:S01]  /*aef0*/  UMOV UR7, 0x40000040 ;  /* 0x4000004000077882 */ /* 0x000fe20000000000 */
[----:B------:R-:W2:Y:S01]  /*af00*/  SHFL.BFLY PT, R0, R9, 0x2, 0x1f ;  /* 0x0c401f0009007f89 */ /* 0x000ea200000e0000 */
[----:B------:R-:W-:Y:S02]  /*af10*/  IMAD.MOV.U32 R17, RZ, RZ, RZ ;  /* 0x000000ffff117224 */ /* 0x000fe400078e00ff */
[----:B------:R-:W-:Y:S01]  /*af20*/  IMAD.MOV.U32 R16, RZ, RZ, -0x800000 ;  /* 0xff800000ff107424 */ /* 0x000fe200078e00ff */
[----:B------:R-:W0:Y:S05]  /*af30*/  SHFL.BFLY PT, R3, R8, 0x2, 0x1f ;  /* 0x0c401f0008037f89 */ /* 0x000e2a00000e0000 */
[----:B------:R-:W-:-:S04]  /*af40*/  UIADD3 UR4, UR4, 0x400, URZ ;  /* 0x0000040004047890 */ /* 0x000fc8000fffe03f */
[----:B------:R-:W-:-:S04]  /*af50*/  USHF.R.U32.HI UR4, URZ, 0x4, UR4 ;  /* 0x000000043f047899 */ /* 0x000fc80008011604 */
[----:B------:R-:W-:-:S04]  /*af60*/  ULOP3.LUT UR4, UR4, 0x3fff, URZ, 0xc0, !UPT ;  /* 0x00003fff04047892 */ /* 0x000fc8000f8ec03f */
[----:B------:R-:W-:Y:S01]  /*af70*/  ULOP3.LUT UR4, UR4, 0x5800000, URZ, 0xfc, !UPT ;  /* 0x0580000004047892 */ /* 0x000fe2000f8efc3f */
[----:B--2---:R-:W-:-:S03]  /*af80*/  FADD.FTZ R0, R0, R9 ;  /* 0x0000000900007221 */ /* 0x004fc60000010000 */
[----:B------:R-:W-:Y:S01]  /*af90*/  UIMAD UR4, UR5, 0xb00, UR4 ;  /* 0x00000b00050478a4 */ /* 0x000fe2000f8e0204 */
[----:B------:R-:W-:Y:S02]  /*afa0*/  @!P1 VIADD R9, R11, 0x34860 ;  /* 0x000348600b099836 */ /* 0x000fe40000000000 */
[----:B01----:R-:W-:Y:S01]  /*afb0*/  FADD.FTZ R2, R3, R8 ;  /* 0x0000000803027221 */ /* 0x003fe20000010000 */
[----:B------:R-:W-:Y:S01]  /*afc0*/  IMAD.MOV.U32 R8, RZ, RZ, RZ ;  /* 0x000000ffff087224 */ /* 0x000fe200078e00ff */
[----:B------:R-:W0:Y:S01]  /*afd0*/  SHFL.BFLY PT, R3, R0, 0x1, 0x1f ;  /* 0x0c201f0000037f89 */ /* 0x000e2200000e0000 */
[----:B------:R-:W-:Y:S01]  /*afe0*/  @!P1 PRMT R9, RZ, 0x654, R9 ;  /* 0x00000654ff099816 */ /* 0x000fe20000000009 */
[----:B------:R-:W-:Y:S02]  /*aff0*/  UMOV UR6, UR4 ;  /* 0x0000000400067c82 */ /* 0x000fe40008000000 */
[----:B------:R-:W-:Y:S01]  /*b000*/  HGMMA.64x128x16.F32 R24, R176, gdesc[UR4].tnspB, R24, gsb0 ;  /* 0x41e00004b0187df0 */ /* 0x000fe20008000818 */
[----:B------:R-:W-:Y:S01]  /*b010*/  UIADD3 UR6, UR4, 0x80, URZ ;  /* 0x0000008004067890 */ /* 0x000fe2000fffe03f */
[----:B------:R-:W1:Y:S01]  /*b020*/  SHFL.BFLY PT, R7, R2, 0x1, 0x1f ;  /* 0x0c201f0002077f89 */ /* 0x000e6200000e0000 */
[----:B------:R-:W-:Y:S01]  /*b030*/  UMOV UR7, 0x40000040 ;  /* 0x4000004000077882 */ /* 0x000fe20000000000 */
[----:B0-----:R-:W-:Y:S01]  /*b040*/  FADD.FTZ R12, R0, R3 ;  /* 0x00000003000c7221 */ /* 0x001fe20000010000 */
[----:B------:R-:W-:-:S04]  /*b050*/  IMAD.MOV.U32 R0, RZ, RZ, -0x800000 ;  /* 0xff800000ff007424 */ /* 0x000fc800078e00ff */
[----:B------:R-:W-:Y:S01]  /*b060*/  FSETP.NE.FTZ.AND P0, PT, R12, RZ, PT ;  /* 0x000000ff0c00720b */ /* 0x000fe20003f15000 */
[----:B-1----:R-:W-:-:S05]  /*b070*/  FADD.FTZ R13, R2, R7 ;  /* 0x00000007020d7221 */ /* 0x002fca0000010000 */
        /* <DEDUP_REMOVED lines=14> */
[----:B------:R-:W-:Y:S01]  /*b160*/  HGMMA.64x128x16.F32 R24, R180, gdesc[UR4].tnspB, R24, gsb0 ;  /* 0x41e00004b4187df0 */ /* 0x000fe20008000818 */
[----:B------:R-:W-:Y:S01]  /*b170*/  UIADD3 UR6, UR4, 0x100, URZ ;  /* 0x0000010004067890 */ /* 0x000fe2000fffe03f */
[----:B------:R-:W-:Y:S01]  /*b180*/  UMOV UR7, 0x40000040 ;  /* 0x4000004000077882 */ /* 0x000fe20000000000 */
[----:B------:R-:W-:Y:S02]  /*b190*/  WARPGROUP.DEPBAR.LE gsb0, 0x0 ;  /* 0x00008000000079c5 */ /* 0x000fe40000010000 */
[----:B------:R-:W-:-:S07]  /*b1a0*/  WARPGROUP.ARRIVE ;  /* 0x00000000000079c5 */ /* 0x000fce0000000000 */
        /* <DEDUP_REMOVED lines=33> */
[----:B------:R-:W-:Y:S01]  /*b3c0*/  UIADD3 UR4, UR4, 0x500, URZ ;  /* 0x0000050004047890 */ /* 0x000fe2000fffe03f */
[----:B------:R-:W-:Y:S02]  /*b3d0*/  WARPGROUP.DEPBAR.LE gsb0, 0x0 ;  /* 0x00008000000079c5 */ /* 0x000fe40000010000 */
[----:B------:R-:W-:-:S06]  /*b3e0*/  WARPGROUP.ARRIVE ;  /* 0x00000000000079c5 */ /* 0x000fcc0000000000 */
[----:B------:R-:W-:Y:S01]  /*b3f0*/  HGMMA.64x128x16.F32 R24, R212, gdesc[UR4].tnspB, R24, gsb0 ;  /* 0x41e00004d4187df0 */ /* 0x000fe20008000818 */
[----:B------:R-:W-:Y:S01]  /*b400*/  UMOV UR6, UR4 ;  /* 0x0000000400067c82 */ /* 0x000fe20008000000 */
[----:B------:R-:W-:Y:S01]  /*b410*/  UMOV UR7, 0x40000040 ;  /* 0x4000004000077882 */ /* 0x000fe20000000000 */
[----:B------:R-:W-:Y:S02]  /*b420*/  WARPGROUP.DEPBAR.LE gsb0, 0x0 ;  /* 0x00008000000079c5 */ /* 0x000fe40000010000 */
[----:B------:R-:W-:-:S07]  /*b430*/  WARPGROUP.ARRIVE ;  /* 0x00000000000079c5 */ /* 0x000fce0000000000 */
[----:B------:R-:W-:Y:S03]  /*b440*/  HGMMA.64x128x16.F32 R24, R216, gdesc[UR4].tnspB, R24, gsb0 ;  /* 0x41e00004d8187df0 */ /* 0x000fe60008000818 */
[----:B------:R-:W-:Y:S02]  /*b450*/  WARPGROUP.DEPBAR.LE gsb0, 0x0 ;  /* 0x00008000000079c5 */ /* 0x000fe40000010000 */
        /* <DEDUP_REMOVED lines=65> */
.L_x_6258:
        /* <DEDUP_REMOVED lines=10> */
[----:B------:R-:W4:Y:S01]  /*b910*/  LDC.64 R68, c[0x0][0xbd8] ;  /* 0x0002f600ff447b82 */ /* 0x000f220000000a00 */
[----:B------:R-:W-:Y:S02]  /*b920*/  UIMAD.WIDE.U32 UR4, UR13, UR8, URZ ;  /* 0x000000080d0472a5 */ /* 0x000fe4000f8e003f */
[----:B------:R-:W-:-:S04]  /*b930*/  UIMAD UR6, UR7, UR8, URZ ;  /* 0x00000008070672a4 */ /* 0x000fc8000f8e023f */
[----:B------:R-:W-:Y:S01]  /*b940*/  UIMAD UR6, UR13, UR9, UR6 ;  /* 0x000000090d0672a4 */ /* 0x000fe2000f8e0206 */
[----:B-1----:R-:W-:Y:S01]  /*b950*/  ISETP.NE.AND P0, PT, R71, 0x1, PT ;  /* 0x000000014700780c */ /* 0x002fe20003f05270 */
[----:B------:R-:W1:Y:S01]  /*b960*/  S2UR UR11, SR_CTAID.Y ;  /* 0x00000000000b79c3 */ /* 0x000e620000002600 */
[----:B------:R-:W-:Y:S01]  /*b970*/  ULDC.64 UR8, c[0x0][0xb38] ;  /* 0x0002ce0000087ab9 */ /* 0x000fe20000000a00 */
[----:B------:R-:W-:Y:S02]  /*b980*/  UIADD3 UR6, UR5, UR6, URZ ;  /* 0x0000000605067290 */ /* 0x000fe4000fffe03f */
[----:B------:R-:W-:Y:S01]  /*b990*/  UIMAD UR7, UR7, UR8, URZ ;  /* 0x00000008070772a4 */ /* 0x000fe2000f8e023f */
[----:B0-----:R-:W-:Y:S01]  /*b9a0*/  VIADD R59, R17, 0xffffff80 ;  /* 0xffffff80113b7836 */ /* 0x001fe20000000000 */
[----:B---3--:R-:W-:Y:S02]  /*b9b0*/  USHF.R.S32.HI UR10, URZ, 0x1f, UR12 ;  /* 0x0000001f3f0a7899 */ /* 0x008fe4000801140c */
[----:B------:R-:W1:Y:S02]  /*b9c0*/  LDC R75, c[0x0][0xc50] ;  /* 0x00031400ff4b7b82 */ /* 0x000e640000000800 */
[----:B------:R-:W-:-:S04]  /*b9d0*/  SHF.R.S32.HI R22, RZ, 0x1f, R59 ;  /* 0x0000001fff167819 */ /* 0x000fc8000001143b */
[CC--:B------:R-:W-:Y:S02]  /*b9e0*/  LEA.HI R17, R22.reuse, R59.reuse, RZ, 0x7 ;  /* 0x0000003b16117211 */ /* 0x0c0fe400078f38ff */
[----:B------:R-:W0:Y:S01]  /*b9f0*/  LDC.64 R72, c[0x0][0xb40] ;  /* 0x0002d000ff487b82 */ /* 0x000e220000000a00 */
[----:B------:R-:W-:Y:S02]  /*ba00*/  LEA.HI R22, R22, R59, RZ, 0x2 ;  /* 0x0000003b16167211 */ /* 0x000fe400078f10ff */
[----:B------:R-:W-:Y:S02]  /*ba10*/  LOP3.LUT R18, R17, 0xffffff80, RZ, 0xc0, !PT ;  /* 0xffffff8011127812 */ /* 0x000fe400078ec0ff */
[----:B------:R-:W-:Y:S02]  /*ba20*/  SHF.R.S32.HI R58, RZ, 0x7, R17 ;  /* 0x00000007ff3a7819 */ /* 0x000fe40000011411 */
[----:B------:R-:W-:Y:S01]  /*ba30*/  LOP3.LUT R22, R22, 0xfffffffc, RZ, 0xc0, !PT ;  /* 0xfffffffc16167812 */ /* 0x000fe200078ec0ff */
[----:B------:R-:W-:Y:S01]  /*ba40*/  IMAD.IADD R70, R59, 0x1, -R18 ;  /* 0x000000013b467824 */ /* 0x000fe200078e0a12 */
[----:B------:R-:W-:Y:S01]  /*ba50*/  LEA.HI R17, R17, R58, RZ, 0x1 ;  /* 0x0000003a11117211 */ /* 0x000fe200078f08ff */
[----:B------:R-:W3:Y:S02]  /*ba60*/  @P0 LDC R67, c[0x0][0xbf0] ;  /* 0x0002fc00ff430b82 */ /* 0x000ee40000000800 */
[----:B------:R-:W-:Y:S01]  /*ba70*/  IMAD.IADD R22, R59, 0x1, -R22 ;  /* 0x000000013b167824 */ /* 0x000fe200078e0a16 */
[----:B------:R-:W-:-:S02]  /*ba80*/  SHF.R.S32.HI R63, RZ, 0x1f, R70 ;  /* 0x0000001fff3f7819 */ /* 0x000fc40000011446 */
[----:B------:R-:W-:Y:S02]  /*ba90*/  LOP3.LUT R17, R17, 0x3fffffe, RZ, 0xc0, !PT ;  /* 0x03fffffe11117812 */ /* 0x000fe400078ec0ff */
[----:B------:R-:W-:Y:S01]  /*baa0*/  LEA.HI R77, R63, R70, RZ, 0x2 ;  /* 0x000000463f4d7211 */ /* 0x000fe200078f10ff */
[----:B------:R-:W5:Y:S02]  /*bab0*/  @P0 LDC R79, c[0x0][0xbec] ;  /* 0x0002fb00ff4f0b82 */ /* 0x000f640000000800 */
[----:B------:R-:W-:Y:S01]  /*bac0*/  IMAD.IADD R17, R58, 0x1, -R17 ;  /* 0x000000013a117824 */ /* 0x000fe200078e0a11 */
[--C-:B------:R-:W-:Y:S02]  /*bad0*/  SHF.R.S32.HI R18, RZ, 0x2, R77.reuse ;  /* 0x00000002ff127819 */ /* 0x100fe4000001144d */
[----:B------:R-:W-:Y:S01]  /*bae0*/  SHF.R.S32.HI R23, RZ, 0x1f, R77 ;  /* 0x0000001fff177819 */ /* 0x000fe2000001144d */
[----:B0-----:R-:W-:Y:S01]  /*baf0*/  IMAD R66, R72, UR10, RZ ;  /* 0x0000000a48427c24 */ /* 0x001fe2000f8e02ff */
[----:B------:R-:W-:Y:S01]  /*bb00*/  LEA.HI R58, R22, R22, RZ, 0x1 ;  /* 0x00000016163a7211 */ /* 0x000fe200078f08ff */
[----:B------:R-:W0:Y:S01]  /*bb10*/  @P0 LDC R74, c[0x0][0xbf0] ;  /* 0x0002fc00ff4a0b82 */ /* 0x000e220000000800 */
[----:B------:R-:W-:-:S02]  /*bb20*/  LEA.HI R23, R23, R18, RZ, 0x3 ;  /* 0x0000001217177211 */ /* 0x000fc400078f18ff */
[----:B------:R-:W-:Y:S02]  /*bb30*/  LOP3.LUT R59, R58, 0x1ffffffe, RZ, 0xc0, !PT ;  /* 0x1ffffffe3a3b7812 */ /* 0x000fe400078ec0ff */
[----:B------:R-:W-:Y:S02]  /*bb40*/  LOP3.LUT R23, R23, 0xfffffff8, RZ, 0xc0, !PT ;  /* 0xfffffff817177812 */ /* 0x000fe400078ec0ff */
[----:B------:R-:W-:Y:S01]  /*bb50*/  LOP3.LUT R77, R77, 0x7ffffffc, RZ, 0xc0, !PT ;  /* 0x7ffffffc4d4d7812 */ /* 0x000fe200078ec0ff */
[----:B------:R-:W-:Y:S02]  /*bb60*/  IMAD.IADD R58, R22, 0x1, -R59 ;  /* 0x00000001163a7824 */ /* 0x000fe400078e0a3b */
[----:B------:R-:W-:Y:S01]  /*bb70*/  IMAD.IADD R23, R18, 0x1, -R23 ;  /* 0x0000000112177824 */ /* 0x000fe200078e0a17 */
[----:B------:R-:W-:Y:S01]  /*bb80*/  LEA.HI R18, R63, R70, RZ, 0x5 ;  /* 0x000000463f127211 */ /* 0x000fe200078f28ff */
[----:B------:R-:W-:Y:S01]  /*bb90*/  IMAD.U32 R22, RZ, RZ, UR4 ;  /* 0x00000004ff167e24 */ /* 0x000fe2000f8e00ff */
[----:B------:R-:W1:Y:S02]  /*bba0*/  @P0 LDC R63, c[0x0][0xbec] ;  /* 0x0002fb00ff3f0b82 */ /* 0x000e640000000800 */
[----:B------:R-:W-:-:S05]  /*bbb0*/  SHF.R.S32.HI R18, RZ, 0x5, R18 ;  /* 0x00000005ff127819 */ /* 0x000fca0000011412 */
[----:B------:R-:W-:Y:S02]  /*bbc0*/  IMAD R18, R18, 0x10, R23 ;  /* 0x0000001012127824 */ /* 0x000fe400078e0217 */
[----:B------:R-:W-:Y:S01]  /*bbd0*/  IMAD.U32 R23, RZ, RZ, UR5 ;  /* 0x00000005ff177e24 */ /* 0x000fe2000f8e00ff */
[----:B------:R-:W-:Y:S01]  /*bbe0*/  UIMAD.WIDE.U32 UR4, UR13, UR8, URZ ;  /* 0x000000080d0472a5 */ /* 0x000fe2000f8e003f */
[----:B------:R-:W-:Y:S02]  /*bbf0*/  IMAD R17, R17, 0x40, R18 ;  /* 0x0000004011117824 */ /* 0x000fe400078e0212 */
[----:B----4-:R-:W-:Y:S02]  /*bc00*/  IMAD R18, R68, UR10, RZ ;  /* 0x0000000a44127c24 */ /* 0x010fe4000f8e02ff */
[----:B------:R-:W-:Y:S01]  /*bc10*/  IMAD.U32 R23, RZ, RZ, UR6 ;  /* 0x00000006ff177e24 */ /* 0x000fe2000f8e00ff */
[----:B------:R-:W-:Y:S01]  /*bc20*/  UIMAD UR6, UR13, UR9, UR7 ;  /* 0x000000090d0672a4 */ /* 0x000fe2000f8e0207 */
[----:B------:R-:W-:-:S02]  /*bc30*/  IMAD R58, R58, 0x8, R17 ;  /* 0x000000083a3a7824 */ /* 0x000fc400078e0211 */
[----:B------:R-:W-:Y:S01]  /*bc40*/  IMAD R65, R69, UR12, R18 ;  /* 0x0000000c45417c24 */ /* 0x000fe2000f8e0212 */
[----:B------:R-:W-:Y:S01]  /*bc50*/  UIADD3 UR6, UR5, UR6, URZ ;  /* 0x0000000605067290 */ /* 0x000fe2000fffe03f */
[----:B--2---:R-:W-:Y:S01]  /*bc60*/  IMAD R18, R64, 0x80, R58 ;  /* 0x0000008040127824 */ /* 0x004fe200078e023a */
[----:B------:R-:W-:Y:S01]  /*bc70*/  ULDC.64 UR8, c[0x0][0xb28] ;  /* 0x0002ca0000087ab9 */ /* 0x000fe20000000a00 */
[----:B------:R-:W-:-:S04]  /*bc80*/  IMAD.WIDE.U32 R22, R68, UR12, R22 ;  /* 0x0000000c44167c25 */ /* 0x000fc8000f8e0016 */
[----:B------:R-:W-:Y:S02]  /*bc90*/  IMAD R68, RZ, RZ, -UR13 ;  /* 0x8000000dff447e24 */ /* 0x000fe4000f8e02ff */
[----:B-1----:R-:W-:-:S04]  /*bca0*/  @P0 IMAD.HI.U32 R62, R18, R63, RZ ;  /* 0x0000003f123e0227 */ /* 0x002fc800078e00ff */
[----:B------:R-:W-:Y:S02]  /*bcb0*/  IMAD.U32 R59, RZ, RZ, UR5 ;  /* 0x00000005ff3b7e24 */ /* 0x000fe4000f8e00ff */
[----:B------:R-:W-:Y:S02]  /*bcc0*/  IMAD R75, R75, R68, UR11 ;  /* 0x0000000b4b4b7e24 */ /* 0x000fe4000f8e0244 */
[----:B------:R-:W-:Y:S01]  /*bcd0*/  IMAD.U32 R58, RZ, RZ, UR4 ;  /* 0x00000004ff3a7e24 */ /* 0x000fe2000f8e00ff */
[----:B------:R-:W-:Y:S01]  /*bce0*/  ULDC.64 UR4, c[0x0][0xbe0] ;  /* 0x0002f80000047ab9 */ /* 0x000fe20000000a00 */
[----:B------:R-:W-:Y:S01]  /*bcf0*/  IMAD.U32 R59, RZ, RZ, UR6 ;  /* 0x00000006ff3b7e24 */ /* 0x000fe2000f8e00ff */
[----:B------:R-:W-:Y:S01]  /*bd00*/  ULDC.64 UR6, c[0x0][0xb48] ;  /* 0x0002d20000067ab9 */ /* 0x000fe20000000a00 */
[----:B------:R-:W-:Y:S01]  /*bd10*/  IMAD.MOV.U32 R63, RZ, RZ, R18 ;  /* 0x000000ffff3f7224 */ /* 0x000fe200078e0012 */
[----:B---3--:R-:W-:Y:S01]  /*bd20*/  @P0 SHF.R.U32.HI R63, RZ, R67, R62 ;  /* 0x00000043ff3f0219 */ /* 0x008fe2000001163e */
[----:B------:R-:W-:Y:S01]  /*bd30*/  IMAD R67, R73, UR12, R66 ;  /* 0x0000000c49437c24 */ /* 0x000fe2000f8e0242 */
[----:B------:R-:W-:Y:S01]  /*bd40*/  SHF.R.S32.HI R66, RZ, 0x1f, R75 ;  /* 0x0000001fff427819 */ /* 0x000fe2000001144b */
[----:B------:R-:W-:-:S04]  /*bd50*/  IMAD.WIDE.U32 R58, R72, UR12, R58 ;  /* 0x0000000c483a7c25 */ /* 0x000fc8000f8e003a */
[----:B------:R-:W-:Y:S02]  /*bd60*/  IMAD.IADD R23, R23, 0x1, R65 ;  /* 0x0000000117177824 */ /* 0x000fe400078e0241 */
[----:B-----5:R-:W-:-:S04]  /*bd70*/  @P0 IMAD.HI.U32 R79, R18, R79, RZ ;  /* 0x0000004f124f0227 */ /* 0x020fc800078e00ff */
[----:B------:R-:W-:Y:S02]  /*bd80*/  IMAD.IADD R59, R59, 0x1, R67 ;  /* 0x000000013b3b7824 */ /* 0x000fe400078e0243 */
[----:B------:R-:W-:Y:S02]  /*bd90*/  IMAD R67, R66, UR6, RZ ;  /* 0x0000000642437c24 */ /* 0x000fe4000f8e02ff */
[----:B------:R-:W-:-:S04]  /*bda0*/  IMAD.WIDE.U32 R22, R75, UR4, R22 ;  /* 0x000000044b167c25 */ /* 0x000fc8000f8e0016 */
[----:B------:R-:W-:Y:S01]  /*bdb0*/  IMAD.MOV.U32 R65, RZ, RZ, R18 ;  /* 0x000000ffff417224 */ /* 0x000fe200078e0012 */
[----:B0-----:R-:W-:Y:S01]  /*bdc0*/  @P0 SHF.R.U32.HI R65, RZ, R74, R79 ;  /* 0x0000004aff410219 */ /* 0x001fe2000001164f */
[----:B------:R-:W-:Y:S01]  /*bdd0*/  IMAD R62, R66, UR4, RZ ;  /* 0x00000004423e7c24 */ /* 0x000fe2000f8e02ff */
[----:B------:R-:W-:Y:S01]  /*bde0*/  BAR.SYNC.DEFER_BLOCKING 0x1, 0x100 ;  /* 0x0044000000007b1d */ /* 0x000fe20000010000 */
[C---:B------:R-:W-:Y:S01]  /*bdf0*/  IMAD R69, R75.reuse, UR7, R67 ;  /* 0x000000074b457c24 */ /* 0x040fe2000f8e0243 */
[--C-:B------:R-:W-:Y:S01]  /*be00*/  SHF.R.S32.HI R67, RZ, 0x1f, R63.reuse ;  /* 0x0000001fff437819 */ /* 0x100fe2000001143f */
[----:B------:R-:W-:Y:S01]  /*be10*/  IMAD R66, R75, UR5, R62 ;  /* 0x000000054b427c24 */ /* 0x000fe2000f8e023e */
[----:B------:R-:W-:Y:S01]  /*be20*/  IADD3 R22, P0, R63, R22, RZ ;  /* 0x000000163f167210 */ /* 0x000fe20007f1e0ff */
[----:B------:R-:W-:Y:S01]  /*be30*/  IMAD.MOV R63, RZ, RZ, -R63 ;  /* 0x000000ffff3f7224 */ /* 0x000fe200078e0a3f */
        /* <DEDUP_REMOVED lines=30> */
[----:B0-----:R-:W-:Y:S01]  /*c020*/  ULEA UR4, UR5, UR4, 0x18 ;  /* 0x0000000405047291 */ /* 0x001fe2000f8ec03f */
[----:B------:R-:W-:Y:S01]  /*c030*/  IMAD R17, R64, 0x80, R17 ;  /* 0x0000008040117824 */ /* 0x000fe200078e0211 */
[----:B------:R-:W-:Y:S01]  /*c040*/  LEA.HI.X R63, R22, UR7, R63, 0x2, P0 ;  /* 0x00000007163f7c11 */ /* 0x000fe200080f143f */
[----:B------:R-:W-:Y:S01]  /*c050*/  IMAD R18, R71, UR6, RZ ;  /* 0x0000000647127c24 */ /* 0x000fe2000f8e02ff */
[----:B------:R-:W-:Y:S01]  /*c060*/  LEA.HI.X R76, R58, UR9, R23, 0x2, P1 ;  /* 0x000000093a4c7c11 */ /* 0x000fe200088f1417 */
[----:B------:R-:W-:Y:S01]  /*c070*/  SHFL.IDX PT, R22, R62, RZ, 0x1c1f ;  /* 0x001c1fff3e167589 */ /* 0x000fe200000e0000 */
[C---:B------:R-:W-:Y:S01]  /*c080*/  LOP3.LUT P0, RZ, R70.reuse, 0x3, RZ, 0xc0, !PT ;  /* 0x0000000346ff7812 */ /* 0x040fe2000780c0ff */
[C---:B------:R-:W-:Y:S01]  /*c090*/  VIADD R69, R17.reuse, 0x8 ;  /* 0x0000000811457836 */ /* 0x040fe20000000000 */
[----:B------:R-:W-:Y:S01]  /*c0a0*/  UIADD3 UR4, UR4, 0x34820, URZ ;  /* 0x0003482004047890 */ /* 0x000fe2000fffe03f */
[----:B------:R-:W0:Y:S01]  /*c0b0*/  SHFL.IDX PT, R23, R63, RZ, 0x1c1f ;  /* 0x001c1fff3f177589 */ /* 0x000e2200000e0000 */
[-C--:B------:R-:W-:Y:S01]  /*c0c0*/  ISETP.GE.OR P1, PT, R17, R18.reuse, P0 ;  /* 0x000000121100720c */ /* 0x080fe20000726670 */
[----:B------:R-:W-:Y:S01]  /*c0d0*/  IMAD.IADD R71, R70, 0x1, -R77 ;  /* 0x0000000146477824 */ /* 0x000fe200078e0a4d */
[-C--:B------:R-:W-:Y:S01]  /*c0e0*/  ISETP.GE.OR P0, PT, R69, R18.reuse, P0 ;  /* 0x000000124500720c */ /* 0x080fe20000706670 */
[----:B------:R-:W-:Y:S01]  /*c0f0*/  SHFL.IDX PT, R58, R62, 0x1, 0x1c1f ;  /* 0x003c1f003e3a7f89 */ /* 0x000fe200000e0000 */
[----:B------:R-:W-:Y:S01]  /*c100*/  ISETP.GE.AND P2, PT, R17, R18, PT ;  /* 0x000000121100720c */ /* 0x000fe20003f46270 */
[----:B------:R-:W-:Y:S01]  /*c110*/  UPRMT UR4, URZ, 0x654, UR4 ;  /* 0x000006543f047896 */ /* 0x000fe20008000004 */
[----:B------:R-:W-:Y:S01]  /*c120*/  IMAD.SHL.U32 R71, R71, 0x2, RZ ;  /* 0x0000000247477824 */ /* 0x000fe200078e00ff */
[----:B------:R-:W1:Y:S04]  /*c130*/  SHFL.IDX PT, R59, R63, 0x1, 0x1c1f ;  /* 0x003c1f003f3b7f89 */ /* 0x000e6800000e0000 */
        /* <DEDUP_REMOVED lines=12> */
[----:B------:R-:W-:Y:S01]  /*c200*/  VIADD R62, R71, 0x28 ;  /* 0x00000028473e7836 */ /* 0x000fe20000000000 */
[----:B------:R-:W-:Y:S01]  /*c210*/  ISETP.GE.AND P0, PT, R58, UR4, PT ;  /* 0x000000043a007c0c */ /* 0x000fe2000bf06270 */
[----:B------:R-:W-:Y:S01]  /*c220*/  ULDC.64 UR6, c[0x0][0x208] ;  /* 0x0000820000067ab9 */ /* 0x000fe20000000a00 */
[----:B------:R-:W-:Y:S01]  /*c230*/  ISETP.GE.AND P1, PT, R59, UR4, PT ;  /* 0x000000043b007c0c */ /* 0x000fe2000bf26270 */
[----:B------:R-:W-:-:S02]  /*c240*/  VIADD R63, R71, 0x30 ;  /* 0x00000030473f7836 */ /* 0x000fc40000000000 */
[C---:B------:R-:W-:Y:S02]  /*c250*/  VIADD R64, R71.reuse, 0x38 ;  /* 0x0000003847407836 */ /* 0x040fe40000000000 */
[----:B------:R-:W-:Y:S01]  /*c260*/  VIADD R65, R71, 0x40 ;  /* 0x0000004047417836 */ /* 0x000fe20000000000 */
[----:B------:R-:W-:Y:S01]  /*c270*/  ISETP.GE.AND P4, PT, R63, UR4, PT ;  /* 0x000000043f007c0c */ /* 0x000fe2000bf86270 */
[C-C-:B---34-:R-:W-:Y:S01]  /*c280*/  @!P2 IMAD.WIDE R16, R71.reuse, 0x4, R66.reuse ;  /* 0x000000044710a825 */ /* 0x158fe200078e0242 */
[----:B------:R-:W-:Y:S02]  /*c290*/  ISETP.GE.AND P5, PT, R64, UR4, PT ;  /* 0x0000000440007c0c */ /* 0x000fe4000bfa6270 */
[----:B------:R-:W-:Y:S01]  /*c2a0*/  @!P3 LEA.HI R0, R0, R0, RZ, 0x1 ;  /* 0x000000000000b211 */ /* 0x000fe200078f08ff */
[----:B------:R-:W-:Y:S01]  /*c2b0*/  VIADD R68, R71, 0x50 ;  /* 0x0000005047447836 */ /* 0x000fe20000000000 */
        /* <DEDUP_REMOVED lines=17> */
[----:B------:R-:W-:-:S04]  /*c3d0*/  @!P2 LEA.HI R0, R0, R0, RZ, 0x1 ;  /* 0x000000000000a211 */ /* 0x000fc800078f08ff */
[----:B------:R0:W-:Y:S01]  /*c3e0*/  @!P0 ST.E.64 desc[UR6][R16.64], R90 ;  /* 0x0000005a10008985 */ /* 0x0001e2000c101b06 */
[----:B------:R-:W-:Y:S02]  /*c3f0*/  @!P3 LEA.HI R62, R62, R62, RZ, 0x1 ;  /* 0x0000003e3e3eb211 */ /* 0x000fe400078f08ff */
[----:B-1----:R-:W-:Y:S02]  /*c400*/  @!P1 LOP3.LUT R23, R59, 0xfffffffe, RZ, 0xc0, !PT ;  /* 0xfffffffe3b179812 */ /* 0x002fe400078ec0ff */
[----:B------:R-:W-:Y:S02]  /*c410*/  @!P2 LOP3.LUT R59, R0, 0xfffffffe, RZ, 0xc0, !PT ;  /* 0xfffffffe003ba812 */ /* 0x000fe400078ec0ff */
[----:B------:R-:W-:Y:S01]  /*c420*/  @!P3 LOP3.LUT R63, R62, 0xfffffffe, RZ, 0xc0, !PT ;  /* 0xfffffffe3e3fb812 */ /* 0x000fe200078ec0ff */
[--C-:B------:R-:W-:Y:S01]  /*c430*/  @!P1 IMAD.WIDE R22, R23, 0x4, R66.reuse ;  /* 0x0000000417169825 */ /* 0x100fe200078e0242 */
[----:B------:R-:W-:Y:S02]  /*c440*/  @!P6 LEA.HI R0, R65, R65, RZ, 0x1 ;  /* 0x000000414100e211 */ /* 0x000fe400078f08ff */
[----:B------:R-:W-:Y:S01]  /*c450*/  @!P4 LOP3.LUT R65, R58, 0xfffffffe, RZ, 0xc0, !PT ;  /* 0xfffffffe3a41c812 */ /* 0x000fe200078ec0ff */
[--C-:B------:R-:W-:Y:S01]  /*c460*/  @!P2 IMAD.WIDE R58, R59, 0x4, R66.reuse ;  /* 0x000000043b3aa825 */ /* 0x100fe200078e0242 */
[----:B------:R-:W-:Y:S01]  /*c470*/  @!P6 LOP3.LUT R75, R0, 0xfffffffe, RZ, 0xc0, !PT ;  /* 0xfffffffe004be812 */ /* 0x000fe200078ec0ff */
[----:B------:R1:W-:Y:S01]  /*c480*/  @!P1 ST.E.64 desc[UR6][R22.64], R94 ;  /* 0x0000005e16009985 */ /* 0x0003e2000c101b06 */
[----:B------:R-:W-:Y:S01]  /*c490*/  ISETP.GE.AND P1, PT, R68, UR4, PT ;  /* 0x0000000444007c0c */ /* 0x000fe2000bf26270 */
[----:B0-----:R-:W-:-:S02]  /*c4a0*/  @!P3 IMAD.WIDE R16, R63, 0x4, R66 ;  /* 0x000000043f10b825 */ /* 0x001fc400078e0242 */
[----:B------:R0:W-:Y:S01]  /*c4b0*/  @!P2 ST.E.64 desc[UR6][R58.64], R36 ;  /* 0x000000243a00a985 */ /* 0x0001e2000c101b06 */
[----:B------:R-:W-:Y:S01]  /*c4c0*/  ISETP.GE.AND P2, PT, R70, UR4, PT ;  /* 0x0000000446007c0c */ /* 0x000fe2000bf46270 */
[----:B------:R-:W-:Y:S02]  /*c4d0*/  VIADD R0, R71, 0x48 ;  /* 0x0000004847007836 */ /* 0x000fe40000000000 */
[--C-:B------:R-:W-:Y:S01]  /*c4e0*/  @!P5 IMAD.WIDE R62, R73, 0x4, R66.reuse ;  /* 0x00000004493ed825 */ /* 0x100fe200078e0242 */
[----:B------:R2:W-:Y:S01]  /*c4f0*/  @!P3 ST.E.64 desc[UR6][R16.64], R32 ;  /* 0x000000201000b985 */ /* 0x0005e2000c101b06 */
[----:B------:R-:W-:Y:S02]  /*c500*/  ISETP.GE.AND P3, PT, R72, UR4, PT ;  /* 0x0000000448007c0c */ /* 0x000fe4000bf66270 */
[----:B------:R-:W-:Y:S01]  /*c510*/  ISETP.GE.AND P0, PT, R0, UR4, PT ;  /* 0x0000000400007c0c */ /* 0x000fe2000bf06270 */
[----:B-1----:R-:W-:Y:S01]  /*c520*/  @!P4 IMAD.WIDE R22, R65, 0x4, R66 ;  /* 0x000000044116c825 */ /* 0x002fe200078e0242 */
[----:B------:R-:W-:-:S03]  /*c530*/  @!P1 LEA.HI R68, R68, R68, RZ, 0x1 ;  /* 0x0000004444449211 */ /* 0x000fc600078f08ff */
[----:B------:R-:W-:Y:S01]  /*c540*/  @!P6 IMAD.WIDE R64, R75, 0x4, R66 ;  /* 0x000000044b40e825 */ /* 0x000fe200078e0242 */
[----:B------:R1:W-:Y:S01]  /*c550*/  @!P4 ST.E.64 desc[UR6][R22.64], R28 ;  /* 0x0000001c1600c985 */ /* 0x0003e2000c101b06 */
[----:B------:R-:W-:Y:S02]  /*c560*/  @!P2 LEA.HI R70, R70, R70, RZ, 0x1 ;  /* 0x000000464646a211 */ /* 0x000fe400078f08ff */
[C---:B0-----:R-:W-:Y:S01]  /*c570*/  VIADD R36, R71.reuse, 0x68 ;  /* 0x0000006847247836 */ /* 0x041fe20000000000 */
[----:B------:R0:W-:Y:S01]  /*c580*/  @!P5 ST.E.64 desc[UR6][R62.64], R44 ;  /* 0x0000002c3e00d985 */ /* 0x0001e2000c101b06 */
[C---:B--2---:R-:W-:Y:S02]  /*c590*/  VIADD R17, R71.reuse, 0x78 ;  /* 0x0000007847117836 */ /* 0x044fe40000000000 */
[----:B------:R-:W-:Y:S01]  /*c5a0*/  @!P0 LEA.HI R0, R0, R0, RZ, 0x1 ;  /* 0x0000000000008211 */ /* 0x000fe200078f08ff */
[----:B------:R-:W-:Y:S01]  /*c5b0*/  VIADD R37, R71, 0x70 ;  /* 0x0000007047257836 */ /* 0x000fe20000000000 */
[----:B------:R2:W-:Y:S01]  /*c5c0*/  @!P6 ST.E.64 desc[UR6][R64.64], R96 ;  /* 0x000000604000e985 */ /* 0x0005e2000c101b06 */
[----:B------:R-:W-:-:S02]  /*c5d0*/  ISETP.GE.AND P4, PT, R36, UR4, PT ;  /* 0x0000000424007c0c */ /* 0x000fc4000bf86270 */
[----:B------:R-:W-:Y:S02]  /*c5e0*/  ISETP.GE.AND P6, PT, R17, UR4, PT ;  /* 0x0000000411007c0c */ /* 0x000fe4000bfc6270 */
[----:B------:R-:W-:Y:S02]  /*c5f0*/  ISETP.GE.AND P5, PT, R37, UR4, PT ;  /* 0x0000000425007c0c */ /* 0x000fe4000bfa6270 */
[----:B------:R-:W-:Y:S02]  /*c600*/  @!P3 LEA.HI R72, R72, R72, RZ, 0x1 ;  /* 0x000000484848b211 */ /* 0x000fe400078f08ff */
[----:B-1----:R-:W-:Y:S02]  /*c610*/  @!P1 LOP3.LUT R23, R68, 0xfffffffe, RZ, 0xc0, !PT ;  /* 0xfffffffe44179812 */ /* 0x002fe400078ec0ff */
[----:B------:R-:W-:Y:S02]  /*c620*/  @!P2 LOP3.LUT R29, R70, 0xfffffffe, RZ, 0xc0, !PT ;  /* 0xfffffffe461da812 */ /* 0x000fe400078ec0ff */
[----:B------:R-:W-:-:S02]  /*c630*/  @!P3 LOP3.LUT R33, R72, 0xfffffffe, RZ, 0xc0, !PT ;  /* 0xfffffffe4821b812 */ /* 0x000fc400078ec0ff */
[----:B------:R-:W-:Y:S01]  /*c640*/  @!P4 LEA.HI R36, R36, R36, RZ, 0x1 ;  /* 0x000000242424c211 */ /* 0x000fe200078f08ff */
[--C-:B------:R-:W-:Y:S01]  /*c650*/  @!P2 IMAD.WIDE R28, R29, 0x4, R66.reuse ;  /* 0x000000041d1ca825 */ /* 0x100fe200078e0242 */
[----:B------:R-:W-:Y:S02]  /*c660*/  @!P6 LEA.HI R22, R17, R17, RZ, 0x1 ;  /* 0x000000111116e211 */ /* 0x000fe400078f08ff */
[----:B------:R-:W-:Y:S01]  /*c670*/  @!P5 LEA.HI R16, R37, R37, RZ, 0x1 ;  /* 0x000000252510d211 */ /* 0x000fe200078f08ff */
[--C-:B------:R-:W-:Y:S01]  /*c680*/  @!P3 IMAD.WIDE R32, R33, 0x4, R66.reuse ;  /* 0x000000042120b825 */ /* 0x100fe200078e0242 */
[----:B------:R-:W-:Y:S02]  /*c690*/  @!P0 LOP3.LUT R17, R0, 0xfffffffe, RZ, 0xc0, !PT ;  /* 0xfffffffe00118812 */ /* 0x000fe400078ec0ff */
[----:B------:R-:W-:Y:S02]  /*c6a0*/  @!P4 LOP3.LUT R37, R36, 0xfffffffe, RZ, 0xc0, !PT ;  /* 0xfffffffe2425c812 */ /* 0x000fe400078ec0ff */
[----:B0-----:R-:W-:Y:S01]  /*c6b0*/  @!P5 LOP3.LUT R45, R16, 0xfffffffe, RZ, 0xc0, !PT ;  /* 0xfffffffe102dd812 */ /* 0x001fe200078ec0ff */
[----:B------:R-:W-:Y:S01]  /*c6c0*/  @!P0 IMAD.WIDE R16, R17, 0x4, R66 ;  /* 0x0000000411108825 */ /* 0x000fe200078e0242 */
[----:B------:R-:W-:-:S03]  /*c6d0*/  @!P6 LOP3.LUT R59, R22, 0xfffffffe, RZ, 0xc0, !PT ;  /* 0xfffffffe163be812 */ /* 0x000fc600078ec0ff */
        /* <DEDUP_REMOVED lines=9> */
[----:B------:R2:W-:Y:S04]  /*c770*/  @!P5 ST.E.64 desc[UR6][R44.64], R48 ;  /* 0x000000302c00d985 */ /* 0x0005e8000c101b06 */
[----:B------:R2:W-:Y:S02]  /*c780*/  @!P6 ST.E.64 desc[UR6][R58.64], R60 ;  /* 0x0000003c3a00e985 */ /* 0x0005e4000c101b06 */
.L_x_6281:
[----:B------:R-:W-:Y:S05]  /*c790*/  BSYNC B0 ;  /* 0x0000000000007941 */ /* 0x000fea0003800000 */
.L_x_6280:
[----:B------:R-:W-:Y:S01]  /*c7a0*/  ISETP.GE.AND P0, PT, R69, R18, PT ;  /* 0x000000124500720c */ /* 0x000fe20003f06270 */
[----:B--2---:R0:W1:Y:S04]  /*c7b0*/  SHFL.IDX PT, R23, R76, 0x1, 0x1c1f ;  /* 0x003c1f004c177f89 */ /* 0x00406800000e0000 */
[----:B------:R0:W2:Y:S08]  /*c7c0*/  SHFL.IDX PT, R22, R74, 0x1, 0x1c1f ;  /* 0x003c1f004a167f89 */ /* 0x0000b000000e0000 */
[----:B0-----:R-:W-:Y:S05]  /*c7d0*/  @P0 BRA `(.L_x_6256) ;  /* 0x00000044003c0947 */ /* 0x001fea0003800000 */
[----:B------:R-:W-:Y:S01]  /*c7e0*/  ULDC UR4, c[0x0][0xac8] ;  /* 0x0002b20000047ab9 */ /* 0x000fe20000000800 */
[C---:B------:R-:W-:Y:S01]  /*c7f0*/  VIADD R0, R71.reuse, 0x8 ;  /* 0x0000000847007836 */ /* 0x040fe20000000000 */
[C---:B------:R-:W-:Y:S01]  /*c800*/  ISETP.GE.AND P0, PT, R71.reuse, UR4, PT ;  /* 0x0000000447007c0c */ /* 0x040fe2000bf06270 */
[C---:B------:R-:W-:Y:S01]  /*c810*/  VIADD R4, R71.reuse, 0x10 ;  /* 0x0000001047047836 */ /* 0x040fe20000000000 */
[----:B------:R-:W-:Y:S01]  /*c820*/  ULDC.64 UR6, c[0x0][0x208] ;  /* 0x0000820000067ab9 */ /* 0x000fe20000000a00 */
[C---:B------:R-:W-:Y:S01]  /*c830*/  VIADD R6, R71.reuse, 0x18 ;  /* 0x0000001847067836 */ /* 0x040fe20000000000 */
[----:B------:R-:W-:Y:S01]  /*c840*/  ISETP.GE.AND P5, PT, R0, UR4, PT ;  /* 0x0000000400007c0c */ /* 0x000fe2000bfa6270 */
[C---:B------:R-:W-:Y:S01]  /*c850*/  VIADD R13, R71.reuse, 0x28 ;  /* 0x00000028470d7836 */ /* 0x040fe20000000000 */
[----:B------:R-:W-:Y:S01]  /*c860*/  ISETP.GE.AND P6, PT, R4, UR4, PT ;  /* 0x0000000404007c0c */ /* 0x000fe2000bfc6270 */
[C---:B------:R-:W-:Y:S02]  /*c870*/  VIADD R12, R71.reuse, 0x20 ;  /* 0x00000020470c7836 */ /* 0x040fe40000000000 */
[----:B------:R-:W-:Y:S01]  /*c880*/  VIADD R17, R71, 0x38 ;  /* 0x0000003847117836 */ /* 0x000fe20000000000 */
[----:B------:R-:W-:Y:S01]  /*c890*/  ISETP.GE.AND P3, PT, R13, UR4, PT ;  /* 0x000000040d007c0c */ /* 0x000fe2000bf66270 */
[C---:B------:R-:W-:Y:S01]  /*c8a0*/  VIADD R16, R71.reuse, 0x30 ;  /* 0x0000003047107836 */ /* 0x040fe20000000000 */
[----:B------:R-:W-:Y:S01]  /*c8b0*/  ISETP.GE.AND P4, PT, R12, UR4, PT ;  /* 0x000000040c007c0c */ /* 0x000fe2000bf86270 */
[----:B-12---:R-:W-:Y:S01]  /*c8c0*/  @!P0 IMAD.WIDE R2, R71, 0x4, R22 ;  /* 0x0000000447028825 */ /* 0x006fe200078e0216 */
[----:B------:R-:W-:-:S02]  /*c8d0*/  ISETP.GE.AND P1, PT, R17, UR4, PT ;  /* 0x0000000411007c0c */ /* 0x000fc4000bf26270 */
[----:B------:R-:W-:Y:S01]  /*c8e0*/  ISETP.GE.AND P2, PT, R16, UR4, PT ;  /* 0x0000000410007c0c */ /* 0x000fe2000bf46270 */
[C---:B------:R-:W-:Y:S01]  /*c8f0*/  VIADD R24, R71.reuse, 0x40 ;  /* 0x0000004047187836 */ /* 0x040fe20000000000 */
[----:B------:R0:W-:Y:S01]  /*c900*/  @!P0 ST.E.64 desc[UR6][R2.64], R52 ;  /* 0x0000003402008985 */ /* 0x0001e2000c101b06 */
[----:B------:R-:W-:Y:S01]  /*c910*/  ISETP.GE.AND P0, PT, R6, UR4, PT ;  /* 0x0000000406007c0c */ /* 0x000fe2000bf06270 */
[C---:B------:R-:W-:Y:S01]  /*c920*/  VIADD R28, R71.reuse, 0x48 ;  /* 0x00000048471c7836 */ /* 0x040fe20000000000 */
[----:B------:R-:W-:Y:S01]  /*c930*/  @!P5 LEA.HI R0, R0, R0, RZ, 0x1 ;  /* 0x000000000000d211 */ /* 0x000fe200078f08ff */
[----:B------:R-:W-:Y:S01]  /*c940*/  VIADD R32, R71, 0x70 ;  /* 0x0000007047207836 */ /* 0x000fe20000000000 */
[----:B------:R-:W-:Y:S02]  /*c950*/  @!P6 LEA.HI R4, R4, R4, RZ, 0x1 ;  /* 0x000000040404e211 */ /* 0x000fe400078f08ff */
[----:B------:R-:W-:Y:S02]  /*c960*/  @!P5 LOP3.LUT R5, R0, 0xfffffffe, RZ, 0xc0, !PT ;  /* 0xfffffffe0005d812 */ /* 0x000fe400078ec0ff */
[----:B------:R-:W-:-:S02]  /*c970*/  @!P6 LOP3.LUT R7, R4, 0xfffffffe, RZ, 0xc0, !PT ;  /* 0xfffffffe0407e812 */ /* 0x000fc400078ec0ff */
[----:B------:R-:W-:Y:S02]  /*c980*/  @!P3 LEA.HI R0, R13, R13, RZ, 0x1 ;  /* 0x0000000d0d00b211 */ /* 0x000fe400078f08ff */
[----:B------:R-:W-:Y:S01]  /*c990*/  @!P4 LEA.HI R12, R12, R12, RZ, 0x1 ;  /* 0x0000000c0c0cc211 */ /* 0x000fe200078f08ff */
[--C-:B0-----:R-:W-:Y:S01]  /*c9a0*/  @!P5 IMAD.WIDE R2, R5, 0x4, R22.reuse ;  /* 0x000000040502d825 */ /* 0x101fe200078e0216 */
[----:B------:R-:W-:Y:S02]  /*c9b0*/  @!P0 LEA.HI R6, R6, R6, RZ, 0x1 ;  /* 0x0000000606068211 */ /* 0x000fe400078f08ff */
[----:B------:R-:W-:Y:S01]  /*c9c0*/  @!P1 LEA.HI R18, R17, R17, RZ, 0x1 ;  /* 0x0000001111129211 */ /* 0x000fe200078f08ff */
[----:B------:R-:W-:Y:S01]  /*c9d0*/  @!P6 IMAD.WIDE R4, R7, 0x4, R22 ;  /* 0x000000040704e825 */ /* 0x000fe200078e0216 */
[----:B------:R-:W-:Y:S01]  /*c9e0*/  @!P0 LOP3.LUT R7, R6, 0xfffffffe, RZ, 0xc0, !PT ;  /* 0xfffffffe06078812 */ /* 0x000fe200078ec0ff */
[----:B------:R0:W-:Y:S01]  /*c9f0*/  @!P5 ST.E.64 desc[UR6][R2.64], R40 ;  /* 0x000000280200d985 */ /* 0x0001e2000c101b06 */
[----:B------:R-:W-:-:S02]  /*ca00*/  ISETP.GE.AND P5, PT, R24, UR4, PT ;  /* 0x0000000418007c0c */ /* 0x000fc4000bfa6270 */
[----:B------:R-:W-:Y:S01]  /*ca10*/  @!P2 LEA.HI R16, R16, R16, RZ, 0x1 ;  /* 0x000000101010a211 */ /* 0x000fe200078f08ff */
[----:B------:R1:W-:Y:S01]  /*ca20*/  @!P6 ST.E.64 desc[UR6][R4.64], R56 ;  /* 0x000000380400e985 */ /* 0x0003e2000c101b06 */
[----:B------:R-:W-:Y:S01]  /*ca30*/  @!P3 LOP3.LUT R17, R0, 0xfffffffe, RZ, 0xc0, !PT ;  /* 0xfffffffe0011b812 */ /* 0x000fe200078ec0ff */
[----:B------:R-:W-:Y:S01]  /*ca40*/  VIADD R0, R71, 0x50 ;  /* 0x0000005047007836 */ /* 0x000fe20000000000 */
[----:B------:R-:W-:Y:S02]  /*ca50*/  @!P4 LOP3.LUT R13, R12, 0xfffffffe, RZ, 0xc0, !PT ;  /* 0xfffffffe0c0dc812 */ /* 0x000fe400078ec0ff */
[----:B------:R-:W-:Y:S02]  /*ca60*/  @!P2 LOP3.LUT R25, R16, 0xfffffffe, RZ, 0xc0, !PT ;  /* 0xfffffffe1019a812 */ /* 0x000fe400078ec0ff */
[----:B------:R-:W-:Y:S02]  /*ca70*/  ISETP.GE.AND P6, PT, R28, UR4, PT ;  /* 0x000000041c007c0c */ /* 0x000fe4000bfc6270 */
[----:B------:R-:W-:Y:S01]  /*ca80*/  @!P1 LOP3.LUT R29, R18, 0xfffffffe, RZ, 0xc0, !PT ;  /* 0xfffffffe121d9812 */ /* 0x000fe200078ec0ff */
[----:B0-----:R-:W-:Y:S01]  /*ca90*/  @!P0 IMAD.WIDE R2, R7, 0x4, R22 ;  /* 0x0000000407028825 */ /* 0x001fe200078e0216 */
[----:B------:R-:W-:-:S03]  /*caa0*/  @!P5 LEA.HI R24, R24, R24, RZ, 0x1 ;  /* 0x000000181818d211 */ /* 0x000fc600078f08ff */
[--C-:B-1----:R-:W-:Y:S01]  /*cab0*/  @!P4 IMAD.WIDE R4, R13, 0x4, R22.reuse ;  /* 0x000000040d04c825 */ /* 0x102fe200078e0216 */
[----:B------:R0:W-:Y:S01]  /*cac0*/  @!P0 ST.E.64 desc[UR6][R2.64], R10 ;  /* 0x0000000a02008985 */ /* 0x0001e2000c101b06 */
[----:B------:R-:W-:Y:S02]  /*cad0*/  ISETP.GE.AND P0, PT, R0, UR4, PT ;  /* 0x0000000400007c0c */ /* 0x000fe4000bf06270 */
[--C-:B------:R-:W-:Y:S01]  /*cae0*/  @!P3 IMAD.WIDE R6, R17, 0x4, R22.reuse ;  /* 0x000000041106b825 */ /* 0x100fe200078e0216 */
[----:B------:R1:W-:Y:S01]  /*caf0*/  @!P4 ST.E.64 desc[UR6][R4.64], R20 ;  /* 0x000000140400c985 */ /* 0x0003e2000c101b06 */
[----:B------:R-:W-:Y:S02]  /*cb00*/  @!P6 LEA.HI R28, R28, R28, RZ, 0x1 ;  /* 0x0000001c1c1ce211 */ /* 0x000fe400078f08ff */
[----:B------:R-:W-:Y:S01]  /*cb10*/  @!P2 IMAD.WIDE R12, R25, 0x4, R22 ;  /* 0x00000004190ca825 */ /* 0x000fe200078e0216 */
[----:B------:R2:W-:Y:S01]  /*cb20*/  @!P3 ST.E.64 desc[UR6][R6.64], R30 ;  /* 0x0000001e0600b985 */ /* 0x0005e2000c101b06 */
[----:B------:R-:W-:-:S02]  /*cb30*/  ISETP.GE.AND P4, PT, R32, UR4, PT ;  /* 0x0000000420007c0c */ /* 0x000fc4000bf86270 */
[--C-:B------:R-:W-:Y:S01]  /*cb40*/  @!P1 IMAD.WIDE R16, R29, 0x4, R22.reuse ;  /* 0x000000041d109825 */ /* 0x100fe200078e0216 */
[----:B------:R-:W-:Y:S01]  /*cb50*/  @!P2 ST.E.64 desc[UR6][R12.64], R34 ;  /* 0x000000220c00a985 */ /* 0x000fe2000c101b06 */
[----:B0-----:R-:W-:Y:S02]  /*cb60*/  @!P5 LOP3.LUT R3, R24, 0xfffffffe, RZ, 0xc0, !PT ;  /* 0xfffffffe1803d812 */ /* 0x001fe400078ec0ff */
[C---:B------:R-:W-:Y:S01]  /*cb70*/  VIADD R18, R71.reuse, 0x58 ;  /* 0x0000005847127836 */ /* 0x040fe20000000000 */
[----:B------:R-:W-:Y:S01]  /*cb80*/  @!P1 ST.E.64 desc[UR6][R16.64], R46 ;  /* 0x0000002e10009985 */ /* 0x000fe2000c101b06 */
[C---:B------:R-:W-:Y:S01]  /*cb90*/  VIADD R25, R71.reuse, 0x60 ;  /* 0x0000006047197836 */ /* 0x040fe20000000000 */
[----:B------:R-:W-:Y:S01]  /*cba0*/  @!P0 LEA.HI R0, R0, R0, RZ, 0x1 ;  /* 0x0000000000008211 */ /* 0x000fe200078f08ff */
[----:B------:R-:W-:Y:S01]  /*cbb0*/  VIADD R29, R71, 0x68 ;  /* 0x00000068471d7836 */ /* 0x000fe20000000000 */
[----:B------:R-:W-:Y:S01]  /*cbc0*/  ISETP.GE.AND P1, PT, R18, UR4, PT ;  /* 0x0000000412007c0c */ /* 0x000fe2000bf26270 */
[----:B------:R-:W-:Y:S01]  /*cbd0*/  @!P5 IMAD.WIDE R2, R3, 0x4, R22 ;  /* 0x000000040302d825 */ /* 0x000fe200078e0216 */
[----:B------:R-:W-:-:S02]  /*cbe0*/  ISETP.GE.AND P2, PT, R25, UR4, PT ;  /* 0x0000000419007c0c */ /* 0x000fc4000bf46270 */
[----:B------:R-:W-:Y:S01]  /*cbf0*/  ISETP.GE.AND P3, PT, R29, UR4, PT ;  /* 0x000000041d007c0c */ /* 0x000fe2000bf66270 */
[----:B------:R-:W-:Y:S01]  /*cc00*/  VIADD R71, R71, 0x78 ;  /* 0x0000007847477836 */ /* 0x000fe20000000000 */
[----:B-1----:R-:W-:Y:S01]  /*cc10*/  @!P6 LOP3.LUT R5, R28, 0xfffffffe, RZ, 0xc0, !PT ;  /* 0xfffffffe1c05e812 */ /* 0x002fe200078ec0ff */
[----:B------:R0:W-:Y:S01]  /*cc20*/  @!P5 ST.E.64 desc[UR6][R2.64], R38 ;  /* 0x000000260200d985 */ /* 0x0001e2000c101b06 */
[----:B--2---:R-:W-:Y:S02]  /*cc30*/  @!P0 LOP3.LUT R7, R0, 0xfffffffe, RZ, 0xc0, !PT ;  /* 0xfffffffe00078812 */ /* 0x004fe400078ec0ff */
[----:B------:R-:W-:Y:S01]  /*cc40*/  @!P4 LEA.HI R32, R32, R32, RZ, 0x1 ;  /* 0x000000202020c211 */ /* 0x000fe200078f08ff */
[----:B------:R-:W-:Y:S02]  /*cc50*/  @!P6 IMAD.WIDE R4, R5, 0x4, R22 ;  /* 0x000000040504e825 */ /* 0x000fe400078e0216 */
[----:B------:R-:W-:Y:S02]  /*cc60*/  @!P1 LEA.HI R18, R18, R18, RZ, 0x1 ;  /* 0x0000001212129211 */ /* 0x000fe400078f08ff */
[----:B------:R-:W-:Y:S01]  /*cc70*/  @!P2 LEA.HI R25, R25, R25, RZ, 0x1 ;  /* 0x000000191919a211 */ /* 0x000fe200078f08ff */
[----:B------:R1:W-:Y:S01]  /*cc80*/  @!P6 ST.E.64 desc[UR6][R4.64], R50 ;  /* 0x000000320400e985 */ /* 0x0003e2000c101b06 */
[----:B------:R-:W-:-:S02]  /*cc90*/  @!P3 LEA.HI R29, R29, R29, RZ, 0x1 ;  /* 0x0000001d1d1db211 */ /* 0x000fc400078f08ff */
[----:B------:R-:W-:Y:S01]  /*cca0*/  @!P1 LOP3.LUT R11, R18, 0xfffffffe, RZ, 0xc0, !PT ;  /* 0xfffffffe120b9812 */ /* 0x000fe200078ec0ff */
[--C-:B0-----:R-:W-:Y:S01]  /*ccb0*/  @!P0 IMAD.WIDE R2, R7, 0x4, R22.reuse ;  /* 0x0000000407028825 */ /* 0x101fe200078e0216 */
[----:B------:R-:W-:Y:S02]  /*ccc0*/  @!P2 LOP3.LUT R25, R25, 0xfffffffe, RZ, 0xc0, !PT ;  /* 0xfffffffe1919a812 */ /* 0x000fe400078ec0ff */
[----:B------:R-:W-:Y:S02]  /*ccd0*/  @!P3 LOP3.LUT R29, R29, 0xfffffffe, RZ, 0xc0, !PT ;  /* 0xfffffffe1d1db812 */ /* 0x000fe400078ec0ff */
[----:B------:R0:W-:Y:S01]  /*cce0*/  @!P0 ST.E.64 desc[UR6][R2.64], R8 ;  /* 0x0000000802008985 */ /* 0x0001e2000c101b06 */
[----:B------:R-:W-:Y:S01]  /*ccf0*/  ISETP.GE.AND P0, PT, R71, UR4, PT ;  /* 0x0000000447007c0c */ /* 0x000fe2000bf06270 */
        /* <DEDUP_REMOVED lines=12> */
[----:B0-----:R-:W-:-:S05]  /*cdc0*/  LOP3.LUT R3, R71, 0xfffffffe, RZ, 0xc0, !PT ;  /* 0xfffffffe47037812 */ /* 0x001fca00078ec0ff */
[----:B------:R-:W-:-:S05]  /*cdd0*/  IMAD.WIDE R2, R3, 0x4, R22 ;  /* 0x0000000403027825 */ /* 0x000fca00078e0216 */
[----:B------:R0:W-:Y:S01]  /*cde0*/  ST.E.64 desc[UR4][R2.64], R86 ;  /* 0x0000005602007985 */ /* 0x0001e2000c101b04 */
[----:B------:R-:W-:Y:S05]  /*cdf0*/  BRA `(.L_x_6256) ;  /* 0x0000003c00b47947 */ /* 0x000fea0003800000 */
.L_x_6279:
        /* <DEDUP_REMOVED lines=62> */
.L_x_6254:
        /* <DEDUP_REMOVED lines=18> */
.L_x_6282:
[----:B------:R-:W-:Y:S01]  /*d300*/  ULDC UR7, c[0x0][0xc50] ;  /* 0x0003140000077ab9 */ /* 0x000fe20000000800 */
[----:B------:R-:W-:Y:S01]  /*d310*/  UMOV UR36, UR6 ;  /* 0x0000000600247c82 */ /* 0x000fe20008000000 */
[----:B------:R-:W-:-:S11]  /*d320*/  UISETP.NE.AND UP0, UPT, UR7, 0x1, UPT ;  /* 0x000000010700788c */ /* 0x000fd6000bf05270 */
[----:B------:R-:W-:Y:S01]  /*d330*/  @UP0 ULDC UR4, c[0x0][0xc54] ;  /* 0x0003150000040ab9 */ /* 0x000fe20000000800 */
[----:B------:R-:W-:Y:S01]  /*d340*/  @UP0 ULDC UR8, c[0x0][0xc58] ;  /* 0x0003160000080ab9 */ /* 0x000fe20000000800 */
[----:B------:R-:W-:-:S04]  /*d350*/  UIMAD.WIDE.U32 UR4, UR6, UR4, URZ ;  /* 0x00000004060472a5 */ /* 0x000fc8000f8e003f */
[----:B------:R-:W-:-:S12]  /*d360*/  @UP0 USHF.R.U32.HI UR36, URZ, UR8, UR5 ;  /* 0x000000083f240299 */ /* 0x000fd80008011605 */
.L_x_6283:
        /* <DEDUP_REMOVED lines=59> */
.L_x_6285:
        /* <DEDUP_REMOVED lines=32> */
.L_x_6286:
        /* <DEDUP_REMOVED lines=20> */
.L_x_6288:
        /* <DEDUP_REMOVED lines=15> */
.L_x_6287:
        /* <DEDUP_REMOVED lines=22> */
.L_x_6366:
        /* <DEDUP_REMOVED lines=8> */
.L_x_6369:
        /* <DEDUP_REMOVED lines=22> */
.L_x_6292:
[----:B-1----:R-:W-:Y:S01]  /*de90*/  IMAD.MOV.U32 R0, RZ, RZ, 0x1 ;  /* 0x00000001ff007424 */ /* 0x002fe200078e00ff */
[----:B------:R-:W1:Y:S04]  /*dea0*/  S2R R9, SR_TID.X ;  /* 0x0000000000097919 */ /* 0x000e680000002100 */
[----:B------:R-:W-:-:S04]  /*deb0*/  SHF.L.U32 R0, R0, 0x1f, RZ ;  /* 0x0000001f00007819 */ /* 0x000fc800000006ff */
[----:B------:R-:W3:Y:S01]  /*dec0*/  SYNCS.PHASECHK.TRANS64.TRYWAIT P0, [UR38+0x34840], R0 ;  /* 0x03484000ff0075a7 */ /* 0x000ee20008000166 */
[----:B-1----:R-:W-:-:S04]  /*ded0*/  LOP3.LUT R2, R9, 0x7f, RZ, 0xc0, !PT ;  /* 0x0000007f09027812 */ /* 0x002fc800078ec0ff */
[----:B------:R-:W-:Y:S01]  /*dee0*/  ISETP.NE.AND P1, PT, R2, RZ, PT ;  /* 0x000000ff0200720c */ /* 0x000fe20003f25270 */
[----:B---3--:R-:W-:-:S12]  /*def0*/  @!P0 BRA `(.L_x_6293) ;  /* 0x0000003000348947 */ /* 0x008fd80003800000 */
.L_x_6370:
[----:B------:R-:W-:Y:S05]  /*df00*/  @P1 BRA `(.L_x_6294) ;  /* 0x0000000000181947 */ /* 0x000fea0003800000 */
[----:B------:R-:W3:Y:S01]  /*df10*/  S2R R2, SR_TID.X ;  /* 0x0000000000027919 */ /* 0x000ee20000002100 */
[----:B-1----:R-:W-:-:S04]  /*df20*/  IMAD.MOV.U32 R0, RZ, RZ, 0xb000 ;  /* 0x0000b000ff007424 */ /* 0x002fc800078e00ff */
[----:B------:R4:W-:Y:S01]  /*df30*/  SYNCS.ARRIVE.TRANS64 RZ, [UR38+0x34830], R0 ;  /* 0x03483000ffff79a7 */ /* 0x0009e20008000026 */
[----:B---3--:R-:W-:-:S13]  /*df40*/  LOP3.LUT P0, RZ, R2, 0x1f, RZ, 0xc0, !PT ;  /* 0x0000001f02ff7812 */ /* 0x008fda000780c0ff */
[----:B----4-:R-:W-:Y:S05]  /*df50*/  @!P0 BRA `(.L_x_6294) ;  /* 0x0000000000048947 */ /* 0x010fea0003800000 */
[----:B------:R-:W-:Y:S01]  /*df60*/  BPT.TRAP 0x1 ;  /* 0x000000040000795c */ /* 0x000fe20000300000 */
.L_x_6294:
        /* <DEDUP_REMOVED lines=10> */
[----:B------:R-:W-:Y:S01]  /*e010*/  UIMAD UR11, UR11, 0xb0, URZ ;  /* 0x000000b00b0b78a4 */ /* 0x000fe2000f8e023f */
        /* <DEDUP_REMOVED lines=9> */
[----:B------:R3:W-:Y:S01]  /*e0b0*/  UTMALDG.4D [UR8], [UR4], desc[UR6] ;  /* 0x00000608040075b4 */ /* 0x0007e20008019000 */
[----:B------:R-:W-:Y:S01]  /*e0c0*/  @P0 LOP3.LUT R17, R17, 0x2, RZ, 0xfc, !PT ;  /* 0x0000000211110812 */ /* 0x000fe200078efcff */
[----:B------:R3:W-:Y:S02]  /*e0d0*/  UTMALDG.4D [UR16], [UR4], desc[UR6] ;  /* 0x00000610040075b4 */ /* 0x0007e40008019000 */
[----:B---3--:R-:W-:-:S04]  /*e0e0*/  NOP ;  /* 0x0000000000007918 */ /* 0x008fc80000000000 */
.L_x_6290:
        /* <DEDUP_REMOVED lines=22> */
.L_x_6295:
[----:B------:R-:W3:Y:S01]  /*e250*/  LDC R6, c[0x0][0x448] ;  /* 0x00011200ff067b82 */ /* 0x000ee20000000800 */
[----:B------:R-:W4:Y:S01]  /*e260*/  S2R R14, SR_TID.X ;  /* 0x00000000000e7919 */ /* 0x000f220000002100 */
[----:B------:R-:W-:Y:S01]  /*e270*/  USHF.R.S32.HI UR6, URZ, 0x1f, UR36 ;  /* 0x0000001f3f067899 */ /* 0x000fe20008011424 */
[----:B------:R-:W-:Y:S01]  /*e280*/  ULDC.64 UR8, c[0x0][0x2d8] ;  /* 0x0000b60000087ab9 */ /* 0x000fe20000000a00 */
[----:B------:R-:W5:Y:S02]  /*e290*/  S2R R15, SR_CTAID.Z ;  /* 0x00000000000f7919 */ /* 0x000f640000002700 */
[----:B------:R-:W-:Y:S02]  /*e2a0*/  UIMAD UR6, UR6, UR8, URZ ;  /* 0x00000008060672a4 */ /* 0x000fe4000f8e023f */
[----:B-1----:R-:W1:Y:S01]  /*e2b0*/  LDC.64 R2, c[0x0][0x2e0] ;  /* 0x0000b800ff027b82 */ /* 0x002e620000000a00 */
[----:B------:R-:W1:Y:S01]  /*e2c0*/  S2R R12, SR_CTAID.X ;  /* 0x00000000000c7919 */ /* 0x000e620000002500 */
        /* <DEDUP_REMOVED lines=11> */
[-C--:B-1----:R-:W-:Y:S02]  /*e380*/  IMAD R4, R11, R2.reuse, RZ ;  /* 0x000000020b047224 */ /* 0x082fe400078e02ff */
[----:B------:R-:W-:Y:S02]  /*e390*/  IMAD R0, R12, 0x80, R0 ;  /* 0x000000800c007824 */ /* 0x000fe400078e0200 */
[C---:B------:R-:W-:Y:S02]  /*e3a0*/  IMAD R5, R15.reuse, R3, R4 ;  /* 0x000000030f057224 */ /* 0x040fe400078e0204 */
[----:B------:R-:W-:Y:S02]  /*e3b0*/  IMAD.MOV.U32 R4, RZ, RZ, R0 ;  /* 0x000000ffff047224 */ /* 0x000fe400078e0000 */
[----:B------:R-:W-:Y:S01]  /*e3c0*/  IMAD.WIDE.U32 R2, R15, R2, UR4 ;  /* 0x000000040f027e25 */ /* 0x000fe2000f8e0002 */
[----:B------:R-:W-:-:S03]  /*e3d0*/  ULDC.64 UR4, c[0x0][0x2d0] ;  /* 0x0000b40000047ab9 */ /* 0x000fc60000000a00 */
[----:B------:R-:W-:Y:S02]  /*e3e0*/  IMAD.IADD R3, R3, 0x1, R5 ;  /* 0x0000000103037824 */ /* 0x000fe400078e0205 */
[----:B--2---:R-:W-:-:S05]  /*e3f0*/  @P0 IMAD.HI.U32 R10, R0, R9, RZ ;  /* 0x00000009000a0227 */ /* 0x004fca00078e00ff */
        /* <DEDUP_REMOVED lines=24> */
[----:B------:R-:W-:Y:S01]  /*e580*/  ISETP.GE.AND P0, PT, R2, UR4, PT ;  /* 0x0000000402007c0c */ /* 0x000fe2000bf06270 */
[----:B------:R-:W-:Y:S01]  /*e590*/  IMAD.SHL.U32 R2, R13, 0x8, RZ ;  /* 0x000000080d027824 */ /* 0x000fe200078e00ff */
        /* <DEDUP_REMOVED lines=20> */
[----:B------:R1:W-:Y:S01]  /*e6e0*/  @!P2 LDGSTS.E.BYPASS.LTC128B.128 [R21+0x1a400], desc[UR6][R2.64+0x80], !P0 ;  /* 0x1a4000800215afae */ /* 0x0003e2000c101d46 */
[----:B------:R-:W-:Y:S01]  /*e6f0*/  ISETP.GE.AND P2, PT, R5, R6, PT ;  /* 0x000000060500720c */ /* 0x000fe20003f46270 */
[----:B------:R-:W-:Y:S02]  /*e700*/  IMAD.MOV.U32 R5, RZ, RZ, R4 ;  /* 0x000000ffff057224 */ /* 0x000fe400078e0004 */
[----:B-1----:R-:W1:Y:S01]  /*e710*/  SHFL.IDX PT, R2, R7, 0x2, 0x181f ;  /* 0x00581f0007027f89 */ /* 0x002e6200000e0000 */
[----:B0-----:R-:W-:-:S09]  /*e720*/  IMAD.MOV.U32 R4, RZ, RZ, R14 ;  /* 0x000000ffff047224 */ /* 0x001fd200078e000e */
[----:B------:R-:W-:Y:S01]  /*e730*/  @!P2 LEA R20, R9, UR38, 0x1 ;  /* 0x000000260914ac11 */ /* 0x000fe2000f8e08ff */
[----:B------:R-:W-:Y:S01]  /*e740*/  VIADD R3, R8, 0x20 ;  /* 0x0000002008037836 */ /* 0x000fe20000000000 */
[----:B------:R-:W0:Y:S01]  /*e750*/  SHFL.IDX PT, R14, R0, 0x2, 0x181f ;  /* 0x00581f00000e7f89 */ /* 0x000e2200000e0000 */
[----:B------:R-:W-:-:S05]  /*e760*/  @!P2 IMAD.WIDE.U32 R4, R10, 0x2, R4 ;  /* 0x000000020a04a825 */ /* 0x000fca00078e0004 */
[----:B------:R-:W-:Y:S04]  /*e770*/  @!P2 LDGSTS.E.BYPASS.LTC128B.128 [R20+0x16c00], desc[UR6][R4.64], !P1 ;  /* 0x16c000000414afae */ /* 0x000fe8000c901d46 */
[----:B------:R2:W-:Y:S01]  /*e780*/  @!P2 LDGSTS.E.BYPASS.LTC128B.128 [R20+0x1ac00], desc[UR6][R4.64+0x80], !P0 ;  /* 0x1ac000800414afae */ /* 0x0005e2000c101d46 */
[----:B------:R-:W-:Y:S01]  /*e790*/  ISETP.GE.AND P2, PT, R3, R6, PT ;  /* 0x000000060300720c */ /* 0x000fe20003f46270 */
[----:B-1----:R-:W-:Y:S02]  /*e7a0*/  IMAD.MOV.U32 R3, RZ, RZ, R2 ;  /* 0x000000ffff037224 */ /* 0x002fe400078e0002 */
[----:B--2---:R-:W1:Y:S01]  /*e7b0*/  SHFL.IDX PT, R4, R7, 0x3, 0x181f ;  /* 0x00781f0007047f89 */ /* 0x004e6200000e0000 */
[----:B------:R-:W-:-:S09]  /*e7c0*/  VIADD R5, R8, 0x30 ;  /* 0x0000003008057836 */ /* 0x000fd20000000000 */
[----:B------:R-:W-:Y:S01]  /*e7d0*/  @!P2 LEA R21, R9, UR38, 0x1 ;  /* 0x000000260915ac11 */ /* 0x000fe2000f8e08ff */
[----:B0-----:R-:W-:Y:S02]  /*e7e0*/  IMAD.MOV.U32 R2, RZ, RZ, R14 ;  /* 0x000000ffff027224 */ /* 0x001fe400078e000e */
[----:B------:R-:W0:Y:S02]  /*e7f0*/  SHFL.IDX PT, R14, R0, 0x3, 0x181f ;  /* 0x00781f00000e7f89 */ /* 0x000e2400000e0000 */
[----:B------:R-:W-:-:S05]  /*e800*/  @!P2 IMAD.WIDE.U32 R2, R10, 0x2, R2 ;  /* 0x000000020a02a825 */ /* 0x000fca00078e0002 */
[----:B------:R-:W-:Y:S04]  /*e810*/  @!P2 LDGSTS.E.BYPASS.LTC128B.128 [R21+0x17400], desc[UR6][R2.64], !P1 ;  /* 0x174000000215afae */ /* 0x000fe8000c901d46 */
[----:B------:R2:W-:Y:S01]  /*e820*/  @!P2 LDGSTS.E.BYPASS.LTC128B.128 [R21+0x1b400], desc[UR6][R2.64+0x80], !P0 ;  /* 0x1b4000800215afae */ /* 0x0005e2000c101d46 */
[----:B------:R-:W-:Y:S01]  /*e830*/  ISETP.GE.AND P2, PT, R5, R6, PT ;  /* 0x000000060500720c */ /* 0x000fe20003f46270 */
[----:B-1----:R-:W-:Y:S02]  /*e840*/  IMAD.MOV.U32 R5, RZ, RZ, R4 ;  /* 0x000000ffff057224 */ /* 0x002fe400078e0004 */
[----:B--2---:R-:W1:Y:S01]  /*e850*/  SHFL.IDX PT, R2, R7, 0x4, 0x181f ;  /* 0x00981f0007027f89 */ /* 0x004e6200000e0000 */
        /* <DEDUP_REMOVED lines=29> */
[----:B--2---:R1:W2:Y:S01]  /*ea30*/  SHFL.IDX PT, R20, R7, 0x7, 0x181f ;  /* 0x00f81f0007147f89 */ /* 0x0042a200000e0000 */
[----:B0-----:R-:W-:-:S09]  /*ea40*/  IMAD.MOV.U32 R2, RZ, RZ, R14 ;  /* 0x000000ffff027224 */ /* 0x001fd200078e000e */
[----:B------:R-:W-:Y:S01]  /*ea50*/  @!P2 LEA R21, R9, UR38, 0x1 ;  /* 0x000000260915ac11 */ /* 0x000fe2000f8e08ff */
[----:B------:R1:W0:Y:S01]  /*ea60*/  SHFL.IDX PT, R14, R0, 0x7, 0x181f ;  /* 0x00f81f00000e7f89 */ /* 0x00022200000e0000 */
[----:B------:R-:W-:-:S05]  /*ea70*/  @!P2 IMAD.WIDE.U32 R2, R10, 0x2, R2 ;  /* 0x000000020a02a825 */ /* 0x000fca00078e0002 */
[----:B------:R1:W-:Y:S04]  /*ea80*/  @!P2 LDGSTS.E.BYPASS.LTC128B.128 [R21+0x19400], desc[UR6][R2.64], !P1 ;  /* 0x194000000215afae */ /* 0x0003e8000c901d46 */
[----:B------:R1:W-:Y:S02]  /*ea90*/  @!P2 LDGSTS.E.BYPASS.LTC128B.128 [R21+0x1d400], desc[UR6][R2.64+0x80], !P0 ;  /* 0x1d4000800215afae */ /* 0x0003e4000c101d46 */
.L_x_6387:
[----:B-1----:R-:W-:Y:S01]  /*eaa0*/  VIADD R3, R8, 0x70 ;  /* 0x0000007008037836 */ /* 0x002fe20000000000 */
[----:B------:R-:W-:Y:S01]  /*eab0*/  BSSY B0, `(.L_x_6297) ;  /* 0x000000d000007945 */ /* 0x000fe20003800000 */
[----:B0-----:R-:W-:-:S03]  /*eac0*/  IMAD.MOV.U32 R2, RZ, RZ, R14 ;  /* 0x000000ffff027224 */ /* 0x001fc600078e000e */
[----:B------:R-:W-:Y:S01]  /*ead0*/  ISETP.GE.AND P2, PT, R3, R6, PT ;  /* 0x000000060300720c */ /* 0x000fe20003f46270 */
[----:B--2---:R-:W-:-:S12]  /*eae0*/  IMAD.MOV.U32 R3, RZ, RZ, R20 ;  /* 0x000000ffff037224 */ /* 0x004fd800078e0014 */
        /* <DEDUP_REMOVED lines=8> */
[----:B------:R0:W-:Y:S02]  /*eb70*/  LDGSTS.E.BYPASS.LTC128B.128 [R9+0x1dc00], desc[UR4][R2.64+0x80], !P0 ;  /* 0x1dc0008002097fae */ /* 0x0001e4000c101d44 */
.L_x_6298:
[----:B------:R-:W-:Y:S05]  /*eb80*/  BSYNC B0 ;  /* 0x0000000000007941 */ /* 0x000fea0003800000 */
.L_x_6297:
[----:B------:R-:W-:Y:S01]  /*eb90*/  NOP ;  /* 0x0000000000007918 */ /* 0x000fe20000000000 */
[----:B------:R-:W-:Y:S01]  /*eba0*/  SYNCS.ARRIVE.TRANS64.RED.A0T1 RZ, [UR38+0x34800], RZ ;  /* 0x034800ffffff79a7 */ /* 0x000fe20008200426 */
[----:B------:R-:W-:Y:S01]  /*ebb0*/  IMAD.MOV.U32 R0, RZ, RZ, 0x1 ;  /* 0x00000001ff007424 */ /* 0x000fe200078e00ff */
[----:B------:R-:W-:Y:S04]  /*ebc0*/  ARRIVES.LDGSTSBAR.64.TRANSCNT [UR38+0x34800] ;  /* 0x03480000ff0079b0 */ /* 0x000fe80008000aa6 */
[----:B------:R-:W-:Y:S01]  /*ebd0*/  SHF.L.U32 R0, R0, 0x1f, RZ ;  /* 0x0000001f00007819 */ /* 0x000fe200000006ff */
[----:B------:R-:W-:Y:S01]  /*ebe0*/  NOP ;  /* 0x0000000000007918 */ /* 0x000fe20000000000 */
[----:B0-----:R-:W2:Y:S01]  /*ebf0*/  LDL.LU R3, [R1+0x4] ;  /* 0x0000040001037983 */ /* 0x001ea20000300800 */
[----:B------:R-:W-:Y:S01]  /*ec00*/  SYNCS.ARRIVE.TRANS64.A1T0 RZ, [UR38+0x34800], RZ ;  /* 0x034800ffffff79a7 */ /* 0x000fe20008100026 */
[----:B------:R-:W0:Y:S01]  /*ec10*/  SYNCS.PHASECHK.TRANS64.TRYWAIT P0, [UR38+0x34820], R0 ;  /* 0x03482000ff0075a7 */ /* 0x000e220008000166 */
[----:B--2---:R-:W-:-:S05]  /*ec20*/  VIADD R6, R3, 0xfffffffe ;  /* 0xfffffffe03067836 */ /* 0x004fca0000000000 */
[----:B------:R-:W-:Y:S01]  /*ec30*/  ISETP.GE.AND P1, PT, R6, UR39, PT ;  /* 0x0000002706007c0c */ /* 0x000fe2000bf26270 */
[----:B0-----:R-:W-:-:S12]  /*ec40*/  @!P0 BRA `(.L_x_6299) ;  /* 0x0000002c009c8947 */ /* 0x001fd80003800000 */
.L_x_6388:
[----:B------:R-:W-:Y:S02]  /*ec50*/  IMAD.MOV.U32 R10, RZ, RZ, 0x1 ;  /* 0x00000001ff0a7424 */ /* 0x000fe400078e00ff */
[----:B0-----:R-:W-:Y:S01]  /*ec60*/  IMAD.MOV.U32 R0, RZ, RZ, RZ ;  /* 0x000000ffff007224 */ /* 0x001fe200078e00ff */
        /* <DEDUP_REMOVED lines=26> */
.L_x_6332:
        /* <DEDUP_REMOVED lines=28> */
.L_x_6304:
[----:B------:R-:W1:Y:S01]  /*efd0*/  S2R R2, SR_TID.X ;  /* 0x0000000000027919 */ /* 0x000e620000002100 */
[----:B------:R-:W-:Y:S01]  /*efe0*/  BSSY B2, `(.L_x_6305) ;  /* 0x0000006000027945 */ /* 0x000fe20003800000 */
[----:B-1----:R-:W-:Y:S02]  /*eff0*/  LOP3.LUT R3, R2, 0x7f, RZ, 0xc0, !PT ;  /* 0x0000007f02037812 */ /* 0x002fe400078ec0ff */
[----:B------:R-:W-:Y:S02]  /*f000*/  SHF.L.U32 R2, R7, 0x1f, RZ ;  /* 0x0000001f07027819 */ /* 0x000fe400000006ff */
[----:B------:R-:W-:Y:S02]  /*f010*/  ISETP.NE.AND P2, PT, R3, RZ, PT ;  /* 0x000000ff0300720c */ /* 0x000fe40003f45270 */
[----:B------:R-:W1:Y:S02]  /*f020*/  SYNCS.PHASECHK.TRANS64.TRYWAIT P0, [UR38+0x34848], R2 ;  /* 0x03484802ff0075a7 */ /* 0x000e640008000166 */
[----:B-1----:R-:W-:Y:S09]  /*f030*/  @!P0 BRA `(.L_x_6306) ;  /* 0x0000002800b88947 */ /* 0x002ff20003800000 */
.L_x_6389:
[----:B------:R-:W-:Y:S05]  /*f040*/  BSYNC B2 ;  /* 0x0000000000027941 */ /* 0x000fea0003800000 */
.L_x_6305:
[----:B------:R-:W-:Y:S04]  /*f050*/  BSSY B2, `(.L_x_6307) ;  /* 0x0000007000027945 */ /* 0x000fe80003800000 */
[----:B------:R-:W-:Y:S05]  /*f060*/  @P2 BRA `(.L_x_6308) ;  /* 0x0000000000142947 */ /* 0x000fea0003800000 */
[----:B------:R-:W-:Y:S01]  /*f070*/  ISETP.NE.AND P0, PT, R9, RZ, PT ;  /* 0x000000ff0900720c */ /* 0x000fe20003f05270 */
[----:B-1----:R-:W-:-:S04]  /*f080*/  IMAD.MOV.U32 R3, RZ, RZ, 0xb000 ;  /* 0x0000b000ff037424 */ /* 0x002fc800078e00ff */
[----:B------:R2:W-:Y:S08]  /*f090*/  SYNCS.ARRIVE.TRANS64 RZ, [UR38+0x34838], R3 ;  /* 0x03483803ffff79a7 */ /* 0x0005f00008000026 */
[----:B--2---:R-:W-:Y:S05]  /*f0a0*/  @!P0 BRA `(.L_x_6308) ;  /* 0x0000000000048947 */ /* 0x004fea0003800000 */
[----:B------:R-:W-:Y:S01]  /*f0b0*/  BPT.TRAP 0x1 ;  /* 0x000000040000795c */ /* 0x000fe20000300000 */
.L_x_6308:
[----:B------:R-:W-:Y:S05]  /*f0c0*/  BSYNC B2 ;  /* 0x0000000000027941 */ /* 0x000fea0003800000 */
.L_x_6307:
        /* <DEDUP_REMOVED lines=11> */
.L_x_6309:
        /* <DEDUP_REMOVED lines=13> */
.L_x_6310:
        /* <DEDUP_REMOVED lines=12> */
.L_x_6390:
[----:B------:R-:W-:Y:S05]  /*f310*/  BSYNC B2 ;  /* 0x0000000000027941 */ /* 0x000fea0003800000 */
.L_x_6311:
        /* <DEDUP_REMOVED lines=9> */
.L_x_6314:
[----:B------:R-:W-:Y:S05]  /*f3b0*/  BSYNC B2 ;  /* 0x0000000000027941 */ /* 0x000fea0003800000 */
.L_x_6313:
        /* <DEDUP_REMOVED lines=10> */
.L_x_6315:
        /* <DEDUP_REMOVED lines=13> */
.L_x_6316:
        /* <DEDUP_REMOVED lines=10> */
.L_x_6303:
[----:B------:R-:W-:Y:S05]  /*f5d0*/  BSYNC B1 ;  /* 0x0000000000017941 */ /* 0x000fea0003800000 */
.L_x_6302:
        /* <DEDUP_REMOVED lines=27> */
.L_x_6319:
[----:B------:R-:W1:Y:S01]  /*f790*/  S2R R2, SR_TID.X ;  /* 0x0000000000027919 */ /* 0x000e620000002100 */
[----:B------:R-:W-:Y:S01]  /*f7a0*/  BSSY B2, `(.L_x_6320) ;  /* 0x0000006000027945 */ /* 0x000fe20003800000 */
[----:B-1----:R-:W-:Y:S02]  /*f7b0*/  LOP3.LUT R3, R2, 0x7f, RZ, 0xc0, !PT ;  /* 0x0000007f02037812 */ /* 0x002fe400078ec0ff */
[----:B------:R-:W-:Y:S02]  /*f7c0*/  SHF.L.U32 R2, R10, 0x1f, RZ ;  /* 0x0000001f0a027819 */ /* 0x000fe400000006ff */
[----:B------:R-:W-:Y:S02]  /*f7d0*/  ISETP.NE.AND P2, PT, R3, RZ, PT ;  /* 0x000000ff0300720c */ /* 0x000fe40003f45270 */
[----:B------:R-:W1:Y:S02]  /*f7e0*/  SYNCS.PHASECHK.TRANS64.TRYWAIT P0, [UR38+0x34840], R2 ;  /* 0x03484002ff0075a7 */ /* 0x000e640008000166 */
[----:B-1----:R-:W-:Y:S09]  /*f7f0*/  @!P0 BRA `(.L_x_6321) ;  /* 0x0000002000f88947 */ /* 0x002ff20003800000 */
.L_x_6391:
[----:B------:R-:W-:Y:S05]  /*f800*/  BSYNC B2 ;  /* 0x0000000000027941 */ /* 0x000fea0003800000 */
.L_x_6320:
[----:B------:R-:W-:Y:S04]  /*f810*/  BSSY B2, `(.L_x_6322) ;  /* 0x0000007000027945 */ /* 0x000fe80003800000 */
[----:B------:R-:W-:Y:S05]  /*f820*/  @P2 BRA `(.L_x_6323) ;  /* 0x0000000000142947 */ /* 0x000fea0003800000 */
[----:B------:R-:W-:Y:S01]  /*f830*/  ISETP.NE.AND P0, PT, R9, RZ, PT ;  /* 0x000000ff0900720c */ /* 0x000fe20003f05270 */
[----:B-1----:R-:W-:-:S04]  /*f840*/  IMAD.MOV.U32 R2, RZ, RZ, 0xb000 ;  /* 0x0000b000ff027424 */ /* 0x002fc800078e00ff */
[----:B------:R2:W-:Y:S08]  /*f850*/  SYNCS.ARRIVE.TRANS64 RZ, [UR38+0x34830], R2 ;  /* 0x03483002ffff79a7 */ /* 0x0005f00008000026 */
[----:B--2---:R-:W-:Y:S05]  /*f860*/  @!P0 BRA `(.L_x_6323) ;  /* 0x0000000000048947 */ /* 0x004fea0003800000 */
[----:B------:R-:W-:Y:S01]  /*f870*/  BPT.TRAP 0x1 ;  /* 0x000000040000795c */ /* 0x000fe20000300000 */
.L_x_6323:
[----:B------:R-:W-:Y:S05]  /*f880*/  BSYNC B2 ;  /* 0x0000000000027941 */ /* 0x000fea0003800000 */
.L_x_6322:
        /* <DEDUP_REMOVED lines=11> */
.L_x_6324:
        /* <DEDUP_REMOVED lines=14> */
.L_x_6325:
        /* <DEDUP_REMOVED lines=12> */
.L_x_6392:
[----:B------:R-:W-:Y:S05]  /*fae0*/  BSYNC B2 ;  /* 0x0000000000027941 */ /* 0x000fea0003800000 */
.L_x_6326:
        /* <DEDUP_REMOVED lines=9> */
.L_x_6329:
[----:B------:R-:W-:Y:S05]  /*fb80*/  BSYNC B2 ;  /* 0x0000000000027941 */ /* 0x000fea0003800000 */
.L_x_6328:
        /* <DEDUP_REMOVED lines=10> */
.L_x_6330:
        /* <DEDUP_REMOVED lines=13> */
.L_x_6331:
        /* <DEDUP_REMOVED lines=10> */
.L_x_6318:
[----:B------:R-:W-:Y:S05]  /*fda0*/  BSYNC B1 ;  /* 0x0000000000017941 */ /* 0x000fea0003800000 */
.L_x_6317:
[----:B------:R-:W-:Y:S02]  /*fdb0*/  VIADD R6, R6, 0xfffffffe ;  /* 0xfffffffe06067836 */ /* 0x000fe40000000000 */
[----:B------:R-:W-:Y:S01]  /*fdc0*/  IMAD.MOV.U32 R7, RZ, RZ, R10 ;  /* 0x000000ffff077224 */ /* 0x000fe200078e000a */
[----:B------:R-:W-:Y:S06]  /*fdd0*/  @P1 BRA `(.L_x_6332) ;  /* 0xfffffff0000c1947 */ /* 0x000fec000383ffff */
[----:B------:R-:W-:Y:S05]  /*fde0*/  BSYNC B0 ;  /* 0x0000000000007941 */ /* 0x000fea0003800000 */
.L_x_6301:
        /* <DEDUP_REMOVED lines=29> */
.L_x_6334:
[----:B------:R-:W1:Y:S01]  /*ffc0*/  S2R R2, SR_TID.X ;  /* 0x0000000000027919 */ /* 0x000e620000002100 */
[----:B------:R-:W-:Y:S01]  /*ffd0*/  BSSY B1, `(.L_x_6335) ;  /* 0x0000006000017945 */ /* 0x000fe20003800000 */
[----:B-1----:R-:W-:Y:S02]  /*ffe0*/  LOP3.LUT R3, R2, 0x7f, RZ, 0xc0, !PT ;  /* 0x0000007f02037812 */ /* 0x002fe400078ec0ff */
[----:B------:R-:W-:Y:S02]  /*fff0*/  SHF.L.U32 R2, R10, 0x1f, RZ ;  /* 0x0000001f0a027819 */ /* 0x000fe400000006ff */
[----:B------:R-:W-:Y:S02]  /*10000*/  ISETP.NE.AND P1, PT, R3, RZ, PT ;  /* 0x000000ff0300720c */ /* 0x000fe40003f25270 */
[----:B------:R-:W1:Y:S02]  /*10010*/  SYNCS.PHASECHK.TRANS64.TRYWAIT P0, [UR38+0x34848], R2 ;  /* 0x03484802ff0075a7 */ /* 0x000e640008000166 */
[----:B-1----:R-:W-:Y:S09]  /*10020*/  @!P0 BRA `(.L_x_6336) ;  /* 0x0000001c001c8947 */ /* 0x002ff20003800000 */
.L_x_6393:
[----:B------:R-:W-:Y:S05]  /*10030*/  BSYNC B1 ;  /* 0x0000000000017941 */ /* 0x000fea0003800000 */
.L_x_6335:
[----:B------:R-:W-:Y:S04]  /*10040*/  BSSY B1, `(.L_x_6337) ;  /* 0x0000007000017945 */ /* 0x000fe80003800000 */
[----:B------:R-:W-:Y:S05]  /*10050*/  @P1 BRA `(.L_x_6338) ;  /* 0x0000000000141947 */ /* 0x000fea0003800000 */
[----:B------:R-:W-:Y:S01]  /*10060*/  ISETP.NE.AND P0, PT, R9, RZ, PT ;  /* 0x000000ff0900720c */ /* 0x000fe20003f05270 */
[----:B-1----:R-:W-:-:S04]  /*10070*/  IMAD.MOV.U32 R3, RZ, RZ, 0xb000 ;  /* 0x0000b000ff037424 */ /* 0x002fc800078e00ff */
[----:B------:R2:W-:Y:S08]  /*10080*/  SYNCS.ARRIVE.TRANS64 RZ, [UR38+0x34838], R3 ;  /* 0x03483803ffff79a7 */ /* 0x0005f00008000026 */
[----:B--2---:R-:W-:Y:S05]  /*10090*/  @!P0 BRA `(.L_x_6338) ;  /* 0x0000000000048947 */ /* 0x004fea0003800000 */
[----:B------:R-:W-:Y:S01]  /*100a0*/  BPT.TRAP 0x1 ;  /* 0x000000040000795c */ /* 0x000fe20000300000 */
.L_x_6338:
[----:B------:R-:W-:Y:S05]  /*100b0*/  BSYNC B1 ;  /* 0x0000000000017941 */ /* 0x000fea0003800000 */
.L_x_6337:
        /* <DEDUP_REMOVED lines=11> */
.L_x_6339:
        /* <DEDUP_REMOVED lines=14> */
.L_x_6340:
        /* <DEDUP_REMOVED lines=11> */
.L_x_6394:
[----:B------:R-:W-:Y:S05]  /*10300*/  BSYNC B1 ;  /* 0x0000000000017941 */ /* 0x000fea0003800000 */
.L_x_6341:
        /* <DEDUP_REMOVED lines=9> */
.L_x_6344:
[----:B------:R-:W-:Y:S05]  /*103a0*/  BSYNC B1 ;  /* 0x0000000000017941 */ /* 0x000fea0003800000 */
.L_x_6343:
        /* <DEDUP_REMOVED lines=10> */
.L_x_6345:
        /* <DEDUP_REMOVED lines=13> */
.L_x_6346:
        /* <DEDUP_REMOVED lines=10> */
.L_x_6333:
[----:B------:R-:W-:Y:S05]  /*105c0*/  BSYNC B0 ;  /* 0x0000000000007941 */ /* 0x000fea0003800000 */
.L_x_6300:
        /* <DEDUP_REMOVED lines=11> */
.L_x_6395:
[----:B------:R-:W-:Y:S05]  /*10680*/  BSYNC B1 ;  /* 0x0000000000017941 */ /* 0x000fea0003800000 */
.L_x_6349:
        /* <DEDUP_REMOVED lines=8> */
.L_x_6352:
[----:B------:R-:W-:Y:S05]  /*10710*/  BSYNC B1 ;  /* 0x0000000000017941 */ /* 0x000fea0003800000 */
.L_x_6351:
        /* <DEDUP_REMOVED lines=13> */
.L_x_6353:
        /* <DEDUP_REMOVED lines=13> */
.L_x_6354:
        /* <DEDUP_REMOVED lines=8> */
.L_x_6348:
[----:B------:R-:W-:Y:S05]  /*10940*/  BSYNC B0 ;  /* 0x0000000000007941 */ /* 0x000fea0003800000 */
.L_x_6347:
[----:B------:R-:W-:-:S05]  /*10950*/  VIADD R0, R0, 0x1 ;  /* 0x0000000100007836 */ /* 0x000fca0000000000 */
[----:B------:R-:W-:-:S04]  /*10960*/  ISETP.NE.AND P0, PT, R0, 0x2, PT ;  /* 0x000000020000780c */ /* 0x000fc80003f05270 */
[----:B0-----:R-:W-:Y:S02]  /*10970*/  SEL R3, RZ, 0x1, P0 ;  /* 0x00000001ff037807 */ /* 0x001fe40000000000 */
[----:B------:R-:W-:Y:S02]  /*10980*/  SEL R0, R0, RZ, P0 ;  /* 0x000000ff00007207 */ /* 0x000fe40000000000 */
[----:B------:R-:W-:Y:S01]  /*10990*/  LOP3.LUT R10, R10, R3, RZ, 0x3c, !PT ;  /* 0x000000030a0a7212 */ /* 0x000fe200078e3cff */
[----:B------:R-:W-:-:S07]  /*109a0*/  IMAD.MOV.U32 R3, RZ, RZ, RZ ;  /* 0x000000ffff037224 */ /* 0x000fce00078e00ff */
.L_x_6284:
[----:B------:R-:W0:Y:S01]  /*109b0*/  S2R R5, SR_CgaCtaId ;  /* 0x0000000000057919 */ /* 0x000e220000008800 */
[----:B------:R-:W-:Y:S02]  /*109c0*/  MOV R2, 0x400 ;  /* 0x0000040000027802 */ /* 0x000fe40000000f00 */
[----:B------:R-:W-:Y:S02]  /*109d0*/  SHF.L.U32 R3, R3, 0x1f, RZ ;  /* 0x0000001f03037819 */ /* 0x000fe400000006ff */
[----:B0-----:R-:W-:-:S04]  /*109e0*/  LEA R2, R5, R2, 0x18 ;  /* 0x0000000205027211 */ /* 0x001fc800078ec0ff */
[----:B------:R-:W0:Y:S02]  /*109f0*/  SYNCS.PHASECHK.TRANS64.TRYWAIT P0, [R2+URZ+0x34820], R3 ;  /* 0x03482003020075a7 */ /* 0x000e24000800017f */
[----:B0-----:R-:W-:Y:S05]  /*10a00*/  @!P0 BRA `(.L_x_6355) ;  /* 0x0000001000e88947 */ /* 0x001fea0003800000 */
.L_x_6396:
[----:B------:R-:W-:-:S03]  /*10a10*/  UMOV UR4, 0xffffffff ;  /* 0xffffffff00047882 */ /* 0x000fc60000000000 */
[----:B------:R-:W-:Y:S05]  /*10a20*/  BRA.DIV UR4, `(.L_x_6356) ;  /* 0x0000001204f47947 */ /* 0x000fea000b800000 */
[----:B0-----:R-:W0:Y:S02]  /*10a30*/  S2R R3, SR_TID.X ;  /* 0x0000000000037919 */ /* 0x001e240000002100 */
[----:B0-----:R-:W-:-:S04]  /*10a40*/  SHF.R.U32.HI R3, RZ, 0x5, R3 ;  /* 0x00000005ff037819 */ /* 0x001fc80000011603 */
[----:B------:R-:W-:-:S05]  /*10a50*/  LOP3.LUT R3, R3, 0x3, RZ, 0xc0, !PT ;  /* 0x0000000303037812 */ /* 0x000fca00078ec0ff */
[----:B------:R0:W1:Y:S02]  /*10a60*/  SHFL.IDX PT, R14, R3, RZ, 0x1f ;  /* 0x00001fff030e7589 */ /* 0x00006400000e0000 */
.L_x_6399:
[----:B-1----:R-:W-:-:S13]  /*10a70*/  ISETP.NE.AND P0, PT, R14, RZ, PT ;  /* 0x000000ff0e00720c */ /* 0x002fda0003f05270 */
[----:B------:R-:W-:Y:S05]  /*10a80*/  @P0 BRA `(.L_x_6256) ;  /* 0x0000000000900947 */ /* 0x000fea0003800000 */
[----:B------:R-:W-:-:S03]  /*10a90*/  UMOV UR4, 0xffffffff ;  /* 0xffffffff00047882 */ /* 0x000fc60000000000 */
[----:B------:R-:W-:Y:S05]  /*10aa0*/  BRA.DIV UR4, `(.L_x_6357) ;  /* 0x0000001604087947 */ /* 0x000fea000b800000 */
[----:B------:R-:W-:-:S13]  /*10ab0*/  ELECT P6, URZ, PT ;  /* 0x00000000003f782f */ /* 0x000fda00038c0000 */
.L_x_6402:
        /* <DEDUP_REMOVED lines=8> */
.L_x_6358:
        /* <DEDUP_REMOVED lines=12> */
.L_x_6403:
[----:B------:R-:W1:Y:S02]  /*10c00*/  SYNCS.PHASECHK.TRANS64.TRYWAIT P0, [R8+URZ], R5 ;  /* 0x00000005080075a7 */ /* 0x000e64000800017f */
[----:B-1----:R-:W-:Y:S05]  /*10c10*/  @!P0 BRA `(.L_x_6360) ;  /* 0x0000001000e08947 */ /* 0x002fea0003800000 */
.L_x_6404:
[----:B------:R-:W-:Y:S05]  /*10c20*/  @!P2 BRA `(.L_x_6361) ;  /* 0x000000000004a947 */ /* 0x000fea0003800000 */
[----:B------:R-:W-:Y:S01]  /*10c30*/  BPT.TRAP 0x1 ;  /* 0x000000040000795c */ /* 0x000fe20000300000 */
.L_x_6361:
[----:B------:R-:W-:-:S04]  /*10c40*/  VIADD R3, R2, 0x34860 ;  /* 0x0003486002037836 */ /* 0x000fc80000000000 */
[----:B0-----:R-:W-:-:S04]  /*10c50*/  IMAD R7, R0, 0x8, R3 ;  /* 0x0000000800077824 */ /* 0x001fc800078e0203 */
[----:B------:R-:W0:Y:S02]  /*10c60*/  SYNCS.PHASECHK.TRANS64.TRYWAIT P0, [R7+URZ], R4 ;  /* 0x00000004070075a7 */ /* 0x000e24000800017f */
[----:B0-----:R-:W-:Y:S05]  /*10c70*/  @!P0 BRA `(.L_x_6362) ;  /* 0x0000001000dc8947 */ /* 0x001fea0003800000 */
.L_x_6405:
[----:B------:R-:W-:-:S07]  /*10c80*/  IMAD R6, R6, 0x8, R3 ;  /* 0x0000000806067824 */ /* 0x000fce00078e0203 */
.L_x_6363:
[----:B--2---:R2:W3:Y:S02]  /*10c90*/  SYNCS.PHASECHK.TRANS64.TRYWAIT P0, [R6+URZ], R5 ;  /* 0x00000005060075a7 */ /* 0x0044e4000800017f */
[----:B---3--:R-:W-:Y:S05]  /*10ca0*/  @!P0 NANOSLEEP.SYNCS 0x989680 ;  /* 0x009896800000895d */ /* 0x008fea0003900000 */
[----:B------:R-:W3:Y:S02]  /*10cb0*/  @!P0 SYNCS.PHASECHK.TRANS64 P0, [R6+URZ], R5 ;  /* 0x00000005060085a7 */ /* 0x000ee4000800007f */
[----:B---3--:R-:W-:Y:S05]  /*10cc0*/  @!P0 BRA `(.L_x_6363) ;  /* 0xfffffffc00f08947 */ /* 0x008fea000383ffff */
.L_x_6256:
[----:B------:R-:W-:Y:S05]  /*10cd0*/  BSYNC B6 ;  /* 0x0000000000067941 */ /* 0x000fea0003800000 */
.L_x_6253:
[----:B------:R-:W-:Y:S05]  /*10ce0*/  EXIT ;  /* 0x000000000000794d */ /* 0x000fea0003800000 */
.L_x_6260:
[----:B------:R-:W-:-:S13]  /*10cf0*/  R2UR UR4, R16 ;  /* 0x00000000100472ca */ /* 0x000fda00000e0000 */
[----:B0-----:R-:W-:-:S04]  /*10d00*/  IMAD.U32 R3, RZ, RZ, UR4 ;  /* 0x00000004ff037e24 */ /* 0x001fc8000f8e00ff */
[----:B------:R0:W1:Y:S03]  /*10d10*/  SYNCS.PHASECHK.TRANS64.TRYWAIT P0, [R3+URZ+0x34800], R0 ;  /* 0x03480000030075a7 */ /* 0x000066000800017f */
[----:B-1----:R-:W-:Y:S05]  /*10d20*/  @!P0 NANOSLEEP.SYNCS 0x989680 ;  /* 0x009896800000895d */ /* 0x002fea0003900000 */
[----:B------:R-:W1:Y:S02]  /*10d30*/  @!P0 SYNCS.PHASECHK.TRANS64 P0, [R3+URZ+0x34800], R0 ;  /* 0x03480000030085a7 */ /* 0x000e64000800007f */
[----:B-1----:R-:W-:Y:S05]  /*10d40*/  @!P0 BRA `(.L_x_6260) ;  /* 0xfffffffc00e88947 */ /* 0x002fea000383ffff */
[----:B------:R-:W-:Y:S05]  /*10d50*/  BRA `(.L_x_6364) ;  /* 0xffffff04008c7947 */ /* 0x000fea000383ffff */
.L_x_6264:
[----:B------:R-:W-:-:S13]  /*10d60*/  R2UR UR4, R16 ;  /* 0x00000000100472ca */ /* 0x000fda00000e0000 */
[----:B0-----:R-:W-:-:S04]  /*10d70*/  IMAD.U32 R3, RZ, RZ, UR4 ;  /* 0x00000004ff037e24 */ /* 0x001fc8000f8e00ff */
[----:B------:R0:W2:Y:S03]  /*10d80*/  SYNCS.PHASECHK.TRANS64.TRYWAIT P2, [R3+URZ+0x34830], R0 ;  /* 0x03483000030075a7 */ /* 0x0000a6000804017f */
[----:B--2---:R-:W-:Y:S05]  /*10d90*/  @!P2 NANOSLEEP.SYNCS 0x989680 ;  /* 0x009896800000a95d */ /* 0x004fea0003900000 */
[----:B------:R-:W2:Y:S02]  /*10da0*/  @!P2 SYNCS.PHASECHK.TRANS64 P2, [R3+URZ+0x34830], R0 ;  /* 0x034830000300a5a7 */ /* 0x000ea4000804007f */
[----:B--2---:R-:W-:Y:S05]  /*10db0*/  @!P2 BRA `(.L_x_6264) ;  /* 0xfffffffc00e8a947 */ /* 0x004fea000383ffff */
[----:B------:R-:W-:Y:S05]  /*10dc0*/  BRA `(.L_x_6263) ;  /* 0xffffff0400bc7947 */ /* 0x000fea000383ffff */
.L_x_6269:
[----:B-1----:R1:W2:Y:S02]  /*10dd0*/  SYNCS.PHASECHK.TRANS64.TRYWAIT P2, [R5+URZ+0x34830], R4 ;  /* 0x03483004050075a7 */ /* 0x0022a4000804017f */
[----:B--2---:R-:W-:Y:S05]  /*10de0*/  @!P2 NANOSLEEP.SYNCS 0x989680 ;  /* 0x009896800000a95d */ /* 0x004fea0003900000 */
[----:B------:R-:W2:Y:S02]  /*10df0*/  @!P2 SYNCS.PHASECHK.TRANS64 P2, [R5+URZ+0x34830], R4 ;  /* 0x034830040500a5a7 */ /* 0x000ea4000804007f */
[----:B--2---:R-:W-:Y:S05]  /*10e00*/  @!P2 BRA `(.L_x_6269) ;  /* 0xfffffffc00f0a947 */ /* 0x004fea000383ffff */
[----:B------:R-:W-:Y:S05]  /*10e10*/  BRA `(.L_x_6266) ;  /* 0xffffff5400b47947 */ /* 0x000fea000383ffff */
.L_x_6273:
[----:B-1----:R-:W-:-:S04]  /*10e20*/  IMAD.U32 R5, RZ, RZ, UR6 ;  /* 0x00000006ff057e24 */ /* 0x002fc8000f8e00ff */
[----:B------:R1:W2:Y:S03]  /*10e30*/  SYNCS.PHASECHK.TRANS64.TRYWAIT P2, [R5+URZ+0x34850], R4 ;  /* 0x03485004050075a7 */ /* 0x0002a6000804017f */
[----:B--2---:R-:W-:Y:S05]  /*10e40*/  @!P2 NANOSLEEP.SYNCS 0x989680 ;  /* 0x009896800000a95d */ /* 0x004fea0003900000 */
[----:B------:R-:W2:Y:S02]  /*10e50*/  @!P2 SYNCS.PHASECHK.TRANS64 P2, [R5+URZ+0x34850], R4 ;  /* 0x034850040500a5a7 */ /* 0x000ea4000804007f */
[----:B--2---:R-:W-:Y:S05]  /*10e60*/  @!P2 BRA `(.L_x_6273) ;  /* 0xfffffffc00eca947 */ /* 0x004fea000383ffff */
[----:B------:R-:W-:Y:S05]  /*10e70*/  BRA `(.L_x_6270) ;  /* 0xffffff7c00187947 */ /* 0x000fea000383ffff */
.L_x_6278:
[----:B-1----:R1:W2:Y:S02]  /*10e80*/  SYNCS.PHASECHK.TRANS64.TRYWAIT P0, [R11+URZ+0x34850], R2 ;  /* 0x034850020b0075a7 */ /* 0x0022a4000800017f */
[----:B--2---:R-:W-:Y:S05]  /*10e90*/  @!P0 NANOSLEEP.SYNCS 0x989680 ;  /* 0x009896800000895d */ /* 0x004fea0003900000 */
[----:B------:R-:W2:Y:S02]  /*10ea0*/  @!P0 SYNCS.PHASECHK.TRANS64 P0, [R11+URZ+0x34850], R2 ;  /* 0x034850020b0085a7 */ /* 0x000ea4000800007f */
[----:B--2---:R-:W-:Y:S05]  /*10eb0*/  @!P0 BRA `(.L_x_6278) ;  /* 0xfffffffc00f08947 */ /* 0x004fea000383ffff */
[----:B------:R-:W-:Y:S05]  /*10ec0*/  BRA `(.L_x_6277) ;  /* 0xffffff9c00fc7947 */ /* 0x000fea000383ffff */
.L_x_6289:
[----:B------:R-:W-:Y:S02]  /*10ed0*/  IMAD.MOV.U32 R13, RZ, RZ, R0 ;  /* 0x000000ffff0d7224 */ /* 0x000fe400078e0000 */
[----:B------:R-:W-:Y:S02]  /*10ee0*/  IMAD.MOV.U32 R12, RZ, RZ, RZ ;  /* 0x000000ffff0c7224 */ /* 0x000fe400078e00ff */
[----:B------:R-:W-:Y:S02]  /*10ef0*/  IMAD.MOV.U32 R11, RZ, RZ, 0x1f ;  /* 0x0000001fff0b7424 */ /* 0x000fe400078e00ff */
[----:B------:R-:W-:-:S07]  /*10f00*/  IMAD.MOV.U32 R15, RZ, RZ, -0x1 ;  /* 0xffffffffff0f7424 */ /* 0x000fce00078e00ff */
[----:B0-----:R-:W-:Y:S05]  /*10f10*/  WARPSYNC.COLLECTIVE R15, `(.L_x_6365) ;  /* 0x000000000f087348 */ /* 0x001fea0003c00000 */
[----:B------:R1:W2:Y:S02]  /*10f20*/  SHFL.IDX P6, R14, R13, R12, R11 ;  /* 0x0000000c0d0e7389 */ /* 0x0002a400000c000b */
[----:B012---:R-:W-:Y:S01]  /*10f30*/  ENDCOLLECTIVE ;  /* 0x000000000000791b */ /* 0x007fe20003800000 */
.L_x_6365:
[----:B------:R-:W-:Y:S05]  /*10f40*/  BRA `(.L_x_6366) ;  /* 0xffffffcc00587947 */ /* 0x000fea000383ffff */
.L_x_6291:
[----:B------:R-:W-:Y:S01]  /*10f50*/  BSSY B0, `(.L_x_6367) ;  /* 0x0000006000007945 */ /* 0x000fe20003800000 */
[----:B------:R-:W-:-:S07]  /*10f60*/  IMAD.MOV.U32 R15, RZ, RZ, -0x1 ;  /* 0xffffffffff0f7424 */ /* 0x000fce00078e00ff */
[----:B01----:R-:W-:Y:S05]  /*10f70*/  WARPSYNC.COLLECTIVE R15, `(.L_x_6368) ;  /* 0x000000000f0c7348 */ /* 0x003fea0003c00000 */
[----:B------:R-:W-:Y:S02]  /*10f80*/  ELECT P6, UR62, PT ;  /* 0x00000000003e782f */ /* 0x000fe400038c0000 */
[----:B------:R-:W-:Y:S01]  /*10f90*/  MOV R14, UR62 ;  /* 0x0000003e000e7c02 */ /* 0x000fe20008000f00 */
[----:B01----:R-:W-:Y:S10]  /*10fa0*/  ENDCOLLECTIVE ;  /* 0x000000000000791b */ /* 0x003ff40003800000 */
.L_x_6368:
[----:B------:R-:W-:Y:S05]  /*10fb0*/  BSYNC B0 ;  /* 0x0000000000007941 */ /* 0x000fea0003800000 */
.L_x_6367:
[----:B------:R-:W-:Y:S05]  /*10fc0*/  BRA `(.L_x_6369) ;  /* 0xffffffcc00587947 */ /* 0x000fea000383ffff */
.L_x_6293:
[----:B-1----:R-:W-:-:S04]  /*10fd0*/  IMAD.U32 R3, RZ, RZ, UR38 ;  /* 0x00000026ff037e24 */ /* 0x002fc8000f8e00ff */
[----:B------:R1:W3:Y:S03]  /*10fe0*/  SYNCS.PHASECHK.TRANS64.TRYWAIT P0, [R3+URZ+0x34840], R0 ;  /* 0x03484000030075a7 */ /* 0x0002e6000800017f */
[----:B---3--:R-:W-:Y:S05]  /*10ff0*/  @!P0 NANOSLEEP.SYNCS 0x989680 ;  /* 0x009896800000895d */ /* 0x008fea0003900000 */
[----:B------:R-:W3:Y:S02]  /*11000*/  @!P0 SYNCS.PHASECHK.TRANS64 P0, [R3+URZ+0x34840], R0 ;  /* 0x03484000030085a7 */ /* 0x000ee4000800007f */
[----:B---3--:R-:W-:Y:S05]  /*11010*/  @!P0 BRA `(.L_x_6293) ;  /* 0xfffffffc00ec8947 */ /* 0x008fea000383ffff */
[----:B------:R-:W-:Y:S05]  /*11020*/  BRA `(.L_x_6370) ;  /* 0xffffffcc00b47947 */ /* 0x000fea000383ffff */
.L_x_6296:
        /* <DEDUP_REMOVED lines=9> */
.L_x_6371:
[----:B------:R-:W-:Y:S02]  /*110c0*/  IMAD.MOV.U32 R13, RZ, RZ, R0 ;  /* 0x000000ffff0d7224 */ /* 0x000fe400078e0000 */
[----:B------:R-:W-:-:S07]  /*110d0*/  IMAD.MOV.U32 R2, RZ, RZ, R14 ;  /* 0x000000ffff027224 */ /* 0x000fce00078e000e */
[----:B------:R-:W-:Y:S05]  /*110e0*/  WARPSYNC.COLLECTIVE R15, `(.L_x_6372) ;  /* 0x000000000f087348 */ /* 0x000fea0003c00000 */
[----:B------:R0:W1:Y:S02]  /*110f0*/  SHFL.IDX P6, R14, R13, R12, R11 ;  /* 0x0000000c0d0e7389 */ /* 0x00006400000c000b */
[----:B01----:R-:W-:Y:S01]  /*11100*/  ENDCOLLECTIVE ;  /* 0x000000000000791b */ /* 0x003fe20003800000 */
.L_x_6372:
        /* <DEDUP_REMOVED lines=14> */
[----:B------:R0:W-:Y:S01]  /*111f0*/  @!P2 LDGSTS.E.BYPASS.LTC128B.128 [R21+0x1a400], desc[UR6][R2.64+0x80], !P0 ;  /* 0x1a4000800215afae */ /* 0x0001e2000c101d46 */
[----:B------:R-:W-:-:S13]  /*11200*/  ISETP.GE.AND P2, PT, R5, R6, PT ;  /* 0x000000060500720c */ /* 0x000fda0003f46270 */
[----:B0-----:R-:W-:Y:S05]  /*11210*/  WARPSYNC.COLLECTIVE R15, `(.L_x_6373) ;  /* 0x000000000f087348 */ /* 0x001fea0003c00000 */
[----:B------:R1:W2:Y:S02]  /*11220*/  SHFL.IDX P6, R14, R13, R12, R11 ;  /* 0x0000000c0d0e7389 */ /* 0x0002a400000c000b */
[----:B012---:R-:W-:Y:S01]  /*11230*/  ENDCOLLECTIVE ;  /* 0x000000000000791b */ /* 0x007fe20003800000 */
.L_x_6373:
[----:B------:R-:W-:Y:S01]  /*11240*/  VIADD R3, R8, 0x20 ;  /* 0x0000002008037836 */ /* 0x000fe20000000000 */
[----:B------:R-:W-:Y:S01]  /*11250*/  @!P2 LEA R20, R9, UR38, 0x1 ;  /* 0x000000260914ac11 */ /* 0x000fe2000f8e08ff */
[----:B------:R-:W-:Y:S02]  /*11260*/  IMAD.MOV.U32 R13, RZ, RZ, R0 ;  /* 0x000000ffff0d7224 */ /* 0x000fe400078e0000 */
[----:B------:R-:W-:-:S07]  /*11270*/  IMAD.MOV.U32 R4, RZ, RZ, R14 ;  /* 0x000000ffff047224 */ /* 0x000fce00078e000e */
[----:B------:R-:W-:Y:S05]  /*11280*/  WARPSYNC.COLLECTIVE R15, `(.L_x_6374) ;  /* 0x000000000f087348 */ /* 0x000fea0003c00000 */
[----:B------:R0:W1:Y:S02]  /*11290*/  SHFL.IDX P6, R14, R13, R12, R11 ;  /* 0x0000000c0d0e7389 */ /* 0x00006400000c000b */
[----:B01----:R-:W-:Y:S01]  /*112a0*/  ENDCOLLECTIVE ;  /* 0x000000000000791b */ /* 0x003fe20003800000 */
.L_x_6374:
        /* <DEDUP_REMOVED lines=15> */
.L_x_6375:
[----:B------:R-:W-:Y:S01]  /*113a0*/  VIADD R5, R8, 0x30 ;  /* 0x0000003008057836 */ /* 0x000fe20000000000 */
[----:B------:R-:W-:Y:S01]  /*113b0*/  @!P2 LEA R21, R9, UR38, 0x1 ;  /* 0x000000260915ac11 */ /* 0x000fe2000f8e08ff */
[----:B------:R-:W-:Y:S02]  /*113c0*/  IMAD.MOV.U32 R13, RZ, RZ, R0 ;  /* 0x000000ffff0d7224 */ /* 0x000fe400078e0000 */
[----:B------:R-:W-:-:S07]  /*113d0*/  IMAD.MOV.U32 R2, RZ, RZ, R14 ;  /* 0x000000ffff027224 */ /* 0x000fce00078e000e */
[----:B------:R-:W-:Y:S05]  /*113e0*/  WARPSYNC.COLLECTIVE R15, `(.L_x_6376) ;  /* 0x000000000f087348 */ /* 0x000fea0003c00000 */
[----:B------:R0:W1:Y:S02]  /*113f0*/  SHFL.IDX P6, R14, R13, R12, R11 ;  /* 0x0000000c0d0e7389 */ /* 0x00006400000c000b */
[----:B01----:R-:W-:Y:S01]  /*11400*/  ENDCOLLECTIVE ;  /* 0x000000000000791b */ /* 0x003fe20003800000 */
.L_x_6376:
        /* <DEDUP_REMOVED lines=15> */
.L_x_6377:
[----:B------:R-:W-:Y:S01]  /*11500*/  VIADD R3, R8, 0x40 ;  /* 0x0000004008037836 */ /* 0x000fe20000000000 */
[----:B------:R-:W-:Y:S01]  /*11510*/  @!P2 LEA R20, R9, UR38, 0x1 ;  /* 0x000000260914ac11 */ /* 0x000fe2000f8e08ff */
[----:B------:R-:W-:Y:S02]  /*11520*/  IMAD.MOV.U32 R13, RZ, RZ, R0 ;  /* 0x000000ffff0d7224 */ /* 0x000fe400078e0000 */
[----:B------:R-:W-:-:S07]  /*11530*/  IMAD.MOV.U32 R4, RZ, RZ, R14 ;  /* 0x000000ffff047224 */ /* 0x000fce00078e000e */
[----:B------:R-:W-:Y:S05]  /*11540*/  WARPSYNC.COLLECTIVE R15, `(.L_x_6378) ;  /* 0x000000000f087348 */ /* 0x000fea0003c00000 */
[----:B------:R0:W1:Y:S02]  /*11550*/  SHFL.IDX P6, R14, R13, R12, R11 ;  /* 0x0000000c0d0e7389 */ /* 0x00006400000c000b */
[----:B01----:R-:W-:Y:S01]  /*11560*/  ENDCOLLECTIVE ;  /* 0x000000000000791b */ /* 0x003fe20003800000 */
.L_x_6378:
        /* <DEDUP_REMOVED lines=15> */
.L_x_6379:
[----:B------:R-:W-:Y:S01]  /*11660*/  VIADD R5, R8, 0x50 ;  /* 0x0000005008057836 */ /* 0x000fe20000000000 */
[----:B------:R-:W-:Y:S01]  /*11670*/  @!P2 LEA R21, R9, UR38, 0x1 ;  /* 0x000000260915ac11 */ /* 0x000fe2000f8e08ff */
[----:B------:R-:W-:Y:S02]  /*11680*/  IMAD.MOV.U32 R13, RZ, RZ, R0 ;  /* 0x000000ffff0d7224 */ /* 0x000fe400078e0000 */
[----:B------:R-:W-:-:S07]  /*11690*/  IMAD.MOV.U32 R2, RZ, RZ, R14 ;  /* 0x000000ffff027224 */ /* 0x000fce00078e000e */
[----:B------:R-:W-:Y:S05]  /*116a0*/  WARPSYNC.COLLECTIVE R15, `(.L_x_6380) ;  /* 0x000000000f087348 */ /* 0x000fea0003c00000 */
[----:B------:R0:W1:Y:S02]  /*116b0*/  SHFL.IDX P6, R14, R13, R12, R11 ;  /* 0x0000000c0d0e7389 */ /* 0x00006400000c000b */
[----:B01----:R-:W-:Y:S01]  /*116c0*/  ENDCOLLECTIVE ;  /* 0x000000000000791b */ /* 0x003fe20003800000 */
.L_x_6380:
        /* <DEDUP_REMOVED lines=15> */
.L_x_6381:
[----:B------:R-:W-:Y:S01]  /*117c0*/  VIADD R3, R8, 0x60 ;  /* 0x0000006008037836 */ /* 0x000fe20000000000 */
[----:B------:R-:W-:Y:S01]  /*117d0*/  @!P2 LEA R20, R9, UR38, 0x1 ;  /* 0x000000260914ac11 */ /* 0x000fe2000f8e08ff */
[----:B------:R-:W-:Y:S02]  /*117e0*/  IMAD.MOV.U32 R13, RZ, RZ, R0 ;  /* 0x000000ffff0d7224 */ /* 0x000fe400078e0000 */
[----:B------:R-:W-:-:S07]  /*117f0*/  IMAD.MOV.U32 R4, RZ, RZ, R14 ;  /* 0x000000ffff047224 */ /* 0x000fce00078e000e */
[----:B------:R-:W-:Y:S05]  /*11800*/  WARPSYNC.COLLECTIVE R15, `(.L_x_6382) ;  /* 0x000000000f087348 */ /* 0x000fea0003c00000 */
[----:B------:R0:W1:Y:S02]  /*11810*/  SHFL.IDX P6, R14, R13, R12, R11 ;  /* 0x0000000c0d0e7389 */ /* 0x00006400000c000b */
[----:B01----:R-:W-:Y:S01]  /*11820*/  ENDCOLLECTIVE ;  /* 0x000000000000791b */ /* 0x003fe20003800000 */
.L_x_6382:
        /* <DEDUP_REMOVED lines=15> */
.L_x_6383:
[----:B------:R-:W-:Y:S01]  /*11920*/  @!P2 LEA R21, R9, UR38, 0x1 ;  /* 0x000000260915ac11 */ /* 0x000fe2000f8e08ff */
[----:B------:R-:W-:Y:S02]  /*11930*/  IMAD.MOV.U32 R13, RZ, RZ, R0 ;  /* 0x000000ffff0d7224 */ /* 0x000fe400078e0000 */
[----:B------:R-:W-:-:S07]  /*11940*/  IMAD.MOV.U32 R2, RZ, RZ, R14 ;  /* 0x000000ffff027224 */ /* 0x000fce00078e000e */
[----:B------:R-:W-:Y:S05]  /*11950*/  WARPSYNC.COLLECTIVE R15, `(.L_x_6384) ;  /* 0x000000000f087348 */ /* 0x000fea0003c00000 */
[----:B------:R0:W1:Y:S02]  /*11960*/  SHFL.IDX P6, R14, R13, R12, R11 ;  /* 0x0000000c0d0e7389 */ /* 0x00006400000c000b */
[----:B01----:R-:W-:Y:S01]  /*11970*/  ENDCOLLECTIVE ;  /* 0x000000000000791b */ /* 0x003fe20003800000 */
.L_x_6384:
        /* <DEDUP_REMOVED lines=10> */
[----:B------:R0:W-:Y:S02]  /*11a20*/  @!P2 LDGSTS.E.BYPASS.LTC128B.128 [R21+0x1d400], desc[UR4][R2.64+0x80], !P0 ;  /* 0x1d4000800215afae */ /* 0x0001e4000c101d44 */
[----:B0-----:R-:W-:Y:S05]  /*11a30*/  WARPSYNC.COLLECTIVE R15, `(.L_x_6385) ;  /* 0x000000000f087348 */ /* 0x001fea0003c00000 */
[----:B------:R1:W2:Y:S02]  /*11a40*/  SHFL.IDX P6, R14, R13, R12, R11 ;  /* 0x0000000c0d0e7389 */ /* 0x0002a400000c000b */
[----:B012---:R-:W-:Y:S01]  /*11a50*/  ENDCOLLECTIVE ;  /* 0x000000000000791b */ /* 0x007fe20003800000 */
.L_x_6385:
[----:B------:R-:W-:Y:S02]  /*11a60*/  IMAD.MOV.U32 R13, RZ, RZ, R0 ;  /* 0x000000ffff0d7224 */ /* 0x000fe400078e0000 */
[----:B------:R-:W-:-:S07]  /*11a70*/  IMAD.MOV.U32 R20, RZ, RZ, R14 ;  /* 0x000000ffff147224 */ /* 0x000fce00078e000e */
[----:B------:R-:W-:Y:S05]  /*11a80*/  WARPSYNC.COLLECTIVE R15, `(.L_x_6386) ;  /* 0x000000000f087348 */ /* 0x000fea0003c00000 */
[----:B------:R0:W1:Y:S02]  /*11a90*/  SHFL.IDX P6, R14, R13, R12, R11 ;  /* 0x0000000c0d0e7389 */ /* 0x00006400000c000b */
[----:B01----:R-:W-:Y:S01]  /*11aa0*/  ENDCOLLECTIVE ;  /* 0x000000000000791b */ /* 0x003fe20003800000 */
.L_x_6386:
[----:B------:R-:W-:Y:S05]  /*11ab0*/  BRA `(.L_x_6387) ;  /* 0xffffffcc00f87947 */ /* 0x000fea000383ffff */
.L_x_6299:
[----:B0-----:R-:W-:-:S04]  /*11ac0*/  IMAD.U32 R3, RZ, RZ, UR38 ;  /* 0x00000026ff037e24 */ /* 0x001fc8000f8e00ff */
[----:B------:R0:W1:Y:S03]  /*11ad0*/  SYNCS.PHASECHK.TRANS64.TRYWAIT P0, [R3+URZ+0x34820], R0 ;  /* 0x03482000030075a7 */ /* 0x000066000800017f */
[----:B-1----:R-:W-:Y:S05]  /*11ae0*/  @!P0 NANOSLEEP.SYNCS 0x989680 ;  /* 0x009896800000895d */ /* 0x002fea0003900000 */
[----:B------:R-:W1:Y:S02]  /*11af0*/  @!P0 SYNCS.PHASECHK.TRANS64 P0, [R3+URZ+0x34820], R0 ;  /* 0x03482000030085a7 */ /* 0x000e64000800007f */
[----:B-1----:R-:W-:Y:S05]  /*11b00*/  @!P0 BRA `(.L_x_6299) ;  /* 0xfffffffc00ec8947 */ /* 0x002fea000383ffff */
[----:B------:R-:W-:Y:S05]  /*11b10*/  BRA `(.L_x_6388) ;  /* 0xffffffd0004c7947 */ /* 0x000fea000383ffff */
.L_x_6306:
[----:B-1----:R-:W-:-:S04]  /*11b20*/  IMAD.U32 R3, RZ, RZ, UR38 ;  /* 0x00000026ff037e24 */ /* 0x002fc8000f8e00ff */
[----:B------:R1:W2:Y:S03]  /*11b30*/  SYNCS.PHASECHK.TRANS64.TRYWAIT P0, [R3+URZ+0x34848], R2 ;  /* 0x03484802030075a7 */ /* 0x0002a6000800017f */
[----:B--2---:R-:W-:Y:S05]  /*11b40*/  @!P0 NANOSLEEP.SYNCS 0x989680 ;  /* 0x009896800000895d */ /* 0x004fea0003900000 */
[----:B------:R-:W2:Y:S02]  /*11b50*/  @!P0 SYNCS.PHASECHK.TRANS64 P0, [R3+URZ+0x34848], R2 ;  /* 0x03484802030085a7 */ /* 0x000ea4000800007f */
[----:B--2---:R-:W-:Y:S05]  /*11b60*/  @!P0 BRA `(.L_x_6306) ;  /* 0xfffffffc00ec8947 */ /* 0x004fea000383ffff */
[----:B------:R-:W-:Y:S05]  /*11b70*/  BRA `(.L_x_6389) ;  /* 0xffffffd400307947 */ /* 0x000fea000383ffff */
.L_x_6312:
[----:B0-----:R-:W-:-:S04]  /*11b80*/  IMAD.U32 R3, RZ, RZ, UR38 ;  /* 0x00000026ff037e24 */ /* 0x001fc8000f8e00ff */
[----:B------:R0:W1:Y:S03]  /*11b90*/  SYNCS.PHASECHK.TRANS64.TRYWAIT P0, [R3+URZ+0x34860], R2 ;  /* 0x03486002030075a7 */ /* 0x000066000800017f */
[----:B-1----:R-:W-:Y:S05]  /*11ba0*/  @!P0 NANOSLEEP.SYNCS 0x989680 ;  /* 0x009896800000895d */ /* 0x002fea0003900000 */
[----:B------:R-:W1:Y:S02]  /*11bb0*/  @!P0 SYNCS.PHASECHK.TRANS64 P0, [R3+URZ+0x34860], R2 ;  /* 0x03486002030085a7 */ /* 0x000e64000800007f */
[----:B-1----:R-:W-:Y:S05]  /*11bc0*/  @!P0 BRA `(.L_x_6312) ;  /* 0xfffffffc00ec8947 */ /* 0x002fea000383ffff */
[----:B------:R-:W-:Y:S05]  /*11bd0*/  BRA `(.L_x_6390) ;  /* 0xffffffd400cc7947 */ /* 0x000fea000383ffff */
.L_x_6321:
[----:B-1----:R-:W-:-:S04]  /*11be0*/  IMAD.U32 R3, RZ, RZ, UR38 ;  /* 0x00000026ff037e24 */ /* 0x002fc8000f8e00ff */
[----:B------:R1:W2:Y:S03]  /*11bf0*/  SYNCS.PHASECHK.TRANS64.TRYWAIT P0, [R3+URZ+0x34840], R2 ;  /* 0x03484002030075a7 */ /* 0x0002a6000800017f */
[----:B--2---:R-:W-:Y:S05]  /*11c00*/  @!P0 NANOSLEEP.SYNCS 0x989680 ;  /* 0x009896800000895d */ /* 0x004fea0003900000 */
[----:B------:R-:W2:Y:S02]  /*11c10*/  @!P0 SYNCS.PHASECHK.TRANS64 P0, [R3+URZ+0x34840], R2 ;  /* 0x03484002030085a7 */ /* 0x000ea4000800007f */
[----:B--2---:R-:W-:Y:S05]  /*11c20*/  @!P0 BRA `(.L_x_6321) ;  /* 0xfffffffc00ec8947 */ /* 0x004fea000383ffff */
[----:B------:R-:W-:Y:S05]  /*11c30*/  BRA `(.L_x_6391) ;  /* 0xffffffd800f07947 */ /* 0x000fea000383ffff */
.L_x_6327:
[----:B0-----:R-:W-:-:S04]  /*11c40*/  IMAD.U32 R3, RZ, RZ, UR38 ;  /* 0x00000026ff037e24 */ /* 0x001fc8000f8e00ff */
[----:B------:R0:W1:Y:S03]  /*11c50*/  SYNCS.PHASECHK.TRANS64.TRYWAIT P0, [R3+URZ+0x34868], R2 ;  /* 0x03486802030075a7 */ /* 0x000066000800017f */
[----:B-1----:R-:W-:Y:S05]  /*11c60*/  @!P0 NANOSLEEP.SYNCS 0x989680 ;  /* 0x009896800000895d */ /* 0x002fea0003900000 */
[----:B------:R-:W1:Y:S02]  /*11c70*/  @!P0 SYNCS.PHASECHK.TRANS64 P0, [R3+URZ+0x34868], R2 ;  /* 0x03486802030085a7 */ /* 0x000e64000800007f */
[----:B-1----:R-:W-:Y:S05]  /*11c80*/  @!P0 BRA `(.L_x_6327) ;  /* 0xfffffffc00ec8947 */ /* 0x002fea000383ffff */
[----:B------:R-:W-:Y:S05]  /*11c90*/  BRA `(.L_x_6392) ;  /* 0xffffffdc00907947 */ /* 0x000fea000383ffff */
.L_x_6336:
[----:B-1----:R-:W-:-:S04]  /*11ca0*/  IMAD.U32 R3, RZ, RZ, UR38 ;  /* 0x00000026ff037e24 */ /* 0x002fc8000f8e00ff */
[----:B------:R1:W2:Y:S03]  /*11cb0*/  SYNCS.PHASECHK.TRANS64.TRYWAIT P0, [R3+URZ+0x34848], R2 ;  /* 0x03484802030075a7 */ /* 0x0002a6000800017f */
[----:B--2---:R-:W-:Y:S05]  /*11cc0*/  @!P0 NANOSLEEP.SYNCS 0x989680 ;  /* 0x009896800000895d */ /* 0x004fea0003900000 */
[----:B------:R-:W2:Y:S02]  /*11cd0*/  @!P0 SYNCS.PHASECHK.TRANS64 P0, [R3+URZ+0x34848], R2 ;  /* 0x03484802030085a7 */ /* 0x000ea4000800007f */
[----:B--2---:R-:W-:Y:S05]  /*11ce0*/  @!P0 BRA `(.L_x_6336) ;  /* 0xfffffffc00ec8947 */ /* 0x004fea000383ffff */
[----:B------:R-:W-:Y:S05]  /*11cf0*/  BRA `(.L_x_6393) ;  /* 0xffffffe000cc7947 */ /* 0x000fea000383ffff */
.L_x_6342:
[----:B0-----:R-:W-:-:S04]  /*11d00*/  IMAD.U32 R3, RZ, RZ, UR38 ;  /* 0x00000026ff037e24 */ /* 0x001fc8000f8e00ff */
[----:B------:R0:W1:Y:S03]  /*11d10*/  SYNCS.PHASECHK.TRANS64.TRYWAIT P0, [R3+URZ+0x34860], R2 ;  /* 0x03486002030075a7 */ /* 0x000066000800017f */
[----:B-1----:R-:W-:Y:S05]  /*11d20*/  @!P0 NANOSLEEP.SYNCS 0x989680 ;  /* 0x009896800000895d */ /* 0x002fea0003900000 */
[----:B------:R-:W1:Y:S02]  /*11d30*/  @!P0 SYNCS.PHASECHK.TRANS64 P0, [R3+URZ+0x34860], R2 ;  /* 0x03486002030085a7 */ /* 0x000e64000800007f */
[----:B-1----:R-:W-:Y:S05]  /*11d40*/  @!P0 BRA `(.L_x_6342) ;  /* 0xfffffffc00ec8947 */ /* 0x002fea000383ffff */
[----:B------:R-:W-:Y:S05]  /*11d50*/  BRA `(.L_x_6394) ;  /* 0xffffffe400687947 */ /* 0x000fea000383ffff */
.L_x_6350:
[----:B0-----:R0:W1:Y:S02]  /*11d60*/  SYNCS.PHASECHK.TRANS64.TRYWAIT P0, [R3+URZ+0x34860], R2 ;  /* 0x03486002030075a7 */ /* 0x001064000800017f */
[----:B-1----:R-:W-:Y:S05]  /*11d70*/  @!P0 NANOSLEEP.SYNCS 0x989680 ;  /* 0x009896800000895d */ /* 0x002fea0003900000 */
[----:B------:R-:W1:Y:S02]  /*11d80*/  @!P0 SYNCS.PHASECHK.TRANS64 P0, [R3+URZ+0x34860], R2 ;  /* 0x03486002030085a7 */ /* 0x000e64000800007f */
[----:B-1----:R-:W-:Y:S05]  /*11d90*/  @!P0 BRA `(.L_x_6350) ;  /* 0xfffffffc00f08947 */ /* 0x002fea000383ffff */
[----:B------:R-:W-:Y:S05]  /*11da0*/  BRA `(.L_x_6395) ;  /* 0xffffffe800347947 */ /* 0x000fea000383ffff */
.L_x_6355:
[----:B0-----:R0:W1:Y:S02]  /*11db0*/  SYNCS.PHASECHK.TRANS64.TRYWAIT P0, [R2+URZ+0x34820], R3 ;  /* 0x03482003020075a7 */ /* 0x001064000800017f */
[----:B-1----:R-:W-:Y:S05]  /*11dc0*/  @!P0 NANOSLEEP.SYNCS 0x989680 ;  /* 0x009896800000895d */ /* 0x002fea0003900000 */
[----:B------:R-:W1:Y:S02]  /*11dd0*/  @!P0 SYNCS.PHASECHK.TRANS64 P0, [R2+URZ+0x34820], R3 ;  /* 0x03482003020085a7 */ /* 0x000e64000800007f */
[----:B-1----:R-:W-:Y:S05]  /*11de0*/  @!P0 BRA `(.L_x_6355) ;  /* 0xfffffffc00f08947 */ /* 0x002fea000383ffff */
[----:B------:R-:W-:Y:S05]  /*11df0*/  BRA `(.L_x_6396) ;  /* 0xffffffec00047947 */ /* 0x000fea000383ffff */
.L_x_6356:
        /* <DEDUP_REMOVED lines=11> */
.L_x_6398:
[----:B------:R-:W-:Y:S05]  /*11eb0*/  BSYNC B0 ;  /* 0x0000000000007941 */ /* 0x000fea0003800000 */
.L_x_6397:
[----:B------:R-:W-:Y:S05]  /*11ec0*/  BRA `(.L_x_6399) ;  /* 0xffffffe800e87947 */ /* 0x000fea000383ffff */
.L_x_6357:
[----:B------:R-:W-:Y:S01]  /*11ed0*/  BSSY B0, `(.L_x_6400) ;  /* 0x0000006000007945 */ /* 0x000fe20003800000 */
[----:B------:R-:W-:-:S07]  /*11ee0*/  IMAD.MOV.U32 R15, RZ, RZ, -0x1 ;  /* 0xffffffffff0f7424 */ /* 0x000fce00078e00ff */
[----:B0-----:R-:W-:Y:S05]  /*11ef0*/  WARPSYNC.COLLECTIVE R15, `(.L_x_6401) ;  /* 0x000000000f0c7348 */ /* 0x001fea0003c00000 */
[----:B------:R-:W-:Y:S02]  /*11f00*/  ELECT P6, UR62, PT ;  /* 0x00000000003e782f */ /* 0x000fe400038c0000 */
[----:B------:R-:W-:Y:S01]  /*11f10*/  MOV R14, UR62 ;  /* 0x0000003e000e7c02 */ /* 0x000fe20008000f00 */
[----:B0-----:R-:W-:Y:S10]  /*11f20*/  ENDCOLLECTIVE ;  /* 0x000000000000791b */ /* 0x001ff40003800000 */
.L_x_6401:
[----:B------:R-:W-:Y:S05]  /*11f30*/  BSYNC B0 ;  /* 0x0000000000007941 */ /* 0x000fea0003800000 */
.L_x_6400:
[----:B------:R-:W-:Y:S05]  /*11f40*/  BRA `(.L_x_6402) ;  /* 0xffffffe800dc7947 */ /* 0x000fea000383ffff */
.L_x_6359:
[----:B0-----:R0:W1:Y:S02]  /*11f50*/  SYNCS.PHASECHK.TRANS64.TRYWAIT P0, [R7+URZ], R4 ;  /* 0x00000004070075a7 */ /* 0x001064000800017f */
[----:B-1----:R-:W-:Y:S05]  /*11f60*/  @!P0 NANOSLEEP.SYNCS 0x989680 ;  /* 0x009896800000895d */ /* 0x002fea0003900000 */
[----:B------:R-:W1:Y:S02]  /*11f70*/  @!P0 SYNCS.PHASECHK.TRANS64 P0, [R7+URZ], R4 ;  /* 0x00000004070085a7 */ /* 0x000e64000800007f */
[----:B-1----:R-:W-:Y:S05]  /*11f80*/  @!P0 BRA `(.L_x_6359) ;  /* 0xfffffffc00f08947 */ /* 0x002fea000383ffff */
[----:B------:R-:W-:Y:S05]  /*11f90*/  BRA `(.L_x_6403) ;  /* 0xffffffec00187947 */ /* 0x000fea000383ffff */
.L_x_6360:
[----:B-1----:R1:W2:Y:S02]  /*11fa0*/  SYNCS.PHASECHK.TRANS64.TRYWAIT P0, [R8+URZ], R5 ;  /* 0x00000005080075a7 */ /* 0x0022a4000800017f */
[----:B--2---:R-:W-:Y:S05]  /*11fb0*/  @!P0 NANOSLEEP.SYNCS 0x989680 ;  /* 0x009896800000895d */ /* 0x004fea0003900000 */
[----:B------:R-:W2:Y:S02]  /*11fc0*/  @!P0 SYNCS.PHASECHK.TRANS64 P0, [R8+URZ], R5 ;  /* 0x00000005080085a7 */ /* 0x000ea4000800007f */
[----:B--2---:R-:W-:Y:S05]  /*11fd0*/  @!P0 BRA `(.L_x_6360) ;  /* 0xfffffffc00f08947 */ /* 0x004fea000383ffff */
[----:B------:R-:W-:Y:S05]  /*11fe0*/  BRA `(.L_x_6404) ;  /* 0xffffffec000c7947 */ /* 0x000fea000383ffff */
.L_x_6362:
[----:B0-----:R0:W2:Y:S02]  /*11ff0*/  SYNCS.PHASECHK.TRANS64.TRYWAIT P0, [R7+URZ], R4 ;  /* 0x00000004070075a7 */ /* 0x0010a4000800017f */
[----:B--2---:R-:W-:Y:S05]  /*12000*/  @!P0 NANOSLEEP.SYNCS 0x989680 ;  /* 0x009896800000895d */ /* 0x004fea0003900000 */
[----:B------:R-:W2:Y:S02]  /*12010*/  @!P0 SYNCS.PHASECHK.TRANS64 P0, [R7+URZ], R4 ;  /* 0x00000004070085a7 */ /* 0x000ea4000800007f */
[----:B--2---:R-:W-:Y:S05]  /*12020*/  @!P0 BRA `(.L_x_6362) ;  /* 0xfffffffc00f08947 */ /* 0x004fea000383ffff */
[----:B------:R-:W-:Y:S05]  /*12030*/  BRA `(.L_x_6405) ;  /* 0xffffffec00107947 */ /* 0x000fea000383ffff */
.L_x_6406:
        /* <DEDUP_REMOVED lines=12> */
.L_x_14857:


//--------------------- .text._ZN7cutlass13device_kernelIN5flash11enable_sm90INS1_16FlashAttnFwdSm90INS1_25CollectiveMainloopFwdSm90ILi2EN4cute5tupleIJNS5_1CILi1EEES8_S8_EEENS6_IJNS7_ILi128EEENS7_ILi176EEESA_EEELi128ENS_6half_tEfNS_4arch4Sm90ELb0ELb0ELb0ELb1ELb0ELb0ELb0ELb1ELb1ELb1ELb1ELb0EEENS1_21CollectiveEpilogueFwdINS6_IJSA_SA_SB_EEES9_SD_SF_Li256ELb1ELb1ELb1ELb0EEENS1_36VarlenDynamicPersistentTileSchedulerILi128ELi176ELi256ELi128ELb1ELb1ELb1ELb0ELb1ELb1EEEEEEEEEvNT_6ParamsE --------------------------
	.section	.text._ZN7cutlass13device_kernelIN5flash11enable_sm90INS1_16FlashAttnFwdSm90INS1_25CollectiveMainloopFwdSm90ILi2EN4cute5tupleIJNS5_1CILi1EEES8_S8_EEENS6_IJNS7_ILi128EEENS7_ILi176EEESA_EEELi128ENS_6half_tEfNS_4arch4Sm90ELb0ELb0ELb0ELb1ELb0ELb0ELb0ELb1ELb1ELb1ELb1ELb0EEENS1_21CollectiveEpilogueFwdINS6_IJSA_SA_SB_EEES9_SD_SF_Li256ELb1ELb1ELb1ELb0EEENS1_36VarlenDynamicPersistentTileSchedulerILi128ELi176ELi256ELi128ELb1ELb1ELb1ELb0ELb1ELb1EEEEEEEEEvNT_6ParamsE,"ax",@progbits
	.align	128
.text._ZN7cutlass13device_kernelIN5flash11enable_sm90INS1_16FlashAttnFwdSm90INS1_25CollectiveMainloopFwdSm90ILi2EN4cute5tupleIJNS5_1CILi1EEES8_S8_EEENS6_IJNS7_ILi128EEENS7_ILi176EEESA_EEELi128ENS_6half_tEfNS_4arch4Sm90ELb0ELb0ELb0ELb1ELb0ELb0ELb0ELb1ELb1ELb1ELb1ELb0EEENS1_21CollectiveEpilogueFwdINS6_IJSA_SA_SB_EEES9_SD_SF_Li256ELb1ELb1ELb1ELb0EEENS1_36VarlenDynamicPersistentTileSchedulerILi128ELi176ELi256ELi128ELb1ELb1ELb1ELb0ELb1ELb1EEEEEEEEEvNT_6ParamsE:
        .type           _ZN7cutlass13device_kernelIN5flash11enable_sm90INS1_16FlashAttnFwdSm90INS1_25CollectiveMainloopFwdSm90ILi2EN4cute5tupleIJNS5_1CILi1EEES8_S8_EEENS6_IJNS7_ILi128EEENS7_ILi176EEESA_EEELi128ENS_6half_tEfNS_4arch4Sm90ELb0ELb0ELb0ELb1ELb0ELb0ELb0ELb1ELb1ELb1ELb1ELb0EEENS1_21CollectiveEpilogueFwdINS6_IJSA_SA_SB_EEES9_SD_SF_Li256ELb1ELb1ELb1ELb0EEENS1_36VarlenDynamicPersistentTileSchedulerILi128ELi176ELi256ELi128ELb1ELb1ELb1ELb0ELb1ELb1EEEEEEEEEvNT_6ParamsE,@function
        .size           _ZN7cutlass13device_kernelIN5flash11enable_sm90INS1_16FlashAttnFwdSm90INS1_25CollectiveMainloopFwdSm90ILi2EN4cute5tupleIJNS5_1CILi1EEES8_S8_EEENS6_IJNS7_ILi128EEENS7_ILi176EEESA_EEELi128ENS_6half_tEfNS_4arch4Sm90ELb0ELb0ELb0ELb1ELb0ELb0ELb0ELb1ELb1ELb1ELb1ELb0EEENS1_21CollectiveEpilogueFwdINS6_IJSA_SA_SB_EEES9_SD_SF_Li256ELb1ELb1ELb1ELb0EEENS1_36VarlenDynamicPersistentTileSchedulerILi128ELi176ELi256ELi128ELb1ELb1ELb1ELb0ELb1ELb1EEEEEEEEEvNT_6ParamsE,(.L_x_14858 - _ZN7cutlass13device_kernelIN5flash11enable_sm90INS1_16FlashAttnFwdSm90INS1_25CollectiveMainloopFwdSm90ILi2EN4cute5tupleIJNS5_1CILi1EEES8_S8_EEENS6_IJNS7_ILi128EEENS7_ILi176EEESA_EEELi128ENS_6half_tEfNS_4arch4Sm90ELb0ELb0ELb0ELb1ELb0ELb0ELb0ELb1ELb1ELb1ELb1ELb0EEENS1_21CollectiveEpilogueFwdINS6_IJSA_SA_SB_EEES9_SD_SF_Li256ELb1ELb1ELb1ELb0EEENS1_36VarlenDynamicPersistentTileSchedulerILi128ELi176ELi256ELi128ELb1ELb1ELb1ELb0ELb1ELb1EEEEEEEEEvNT_6ParamsE)
        .other          _ZN7cutlass13device_kernelIN5flash11enable_sm90INS1_16FlashAttnFwdSm90INS1_25CollectiveMainloopFwdSm90ILi2EN4cute5tupleIJNS5_1CILi1EEES8_S8_EEENS6_IJNS7_ILi128EEENS7_ILi176EEESA_EEELi128ENS_6half_tEfNS_4arch4Sm90ELb0ELb0ELb0ELb1ELb0ELb0ELb0ELb1ELb1ELb1ELb1ELb0EEENS1_21CollectiveEpilogueFwdINS6_IJSA_SA_SB_EEES9_SD_SF_Li256ELb1ELb1ELb1ELb0EEENS1_36VarlenDynamicPersistentTileSchedulerILi128ELi176ELi256ELi128ELb1ELb1ELb1ELb0ELb1ELb1EEEEEEEEEvNT_6ParamsE,@"STO_CUDA_ENTRY STV_DEFAULT"
_ZN7cutlass13device_kernelIN5flash11enable_sm90INS1_16FlashAttnFwdSm90INS1_25CollectiveMainloopFwdSm90ILi2EN4cute5tupleIJNS5_1CILi1EEES8_S8_EEENS6_IJNS7_ILi128EEENS7_ILi176EEESA_EEELi128ENS_6half_tEfNS_4arch4Sm90ELb0ELb0ELb0ELb1ELb0ELb0ELb0ELb1ELb1ELb1ELb1ELb0EEENS1_21CollectiveEpilogueFwdINS6_IJSA_SA_SB_EEES9_SD_SF_Li256ELb1ELb1ELb1ELb0EEENS1_36VarlenDynamicPersistentTileSchedulerILi128ELi176ELi256ELi128ELb1ELb1ELb1ELb0ELb1ELb1EEEEEEEEEvNT_6ParamsE:
        /* <DEDUP_REMOVED lines=18> */
.L_x_6408:
[----:B------:R-:W-:Y:S05]  /*0120*/  BSYNC B0 ;  /* 0x0000000000007941 */ /* 0x000fea0003800000 */
.L_x_6407:
        /* <DEDUP_REMOVED lines=41> */
.L_x_6409:
        /* <DEDUP_REMOVED lines=22> */
.L_x_6410:
        /* <DEDUP_REMOVED lines=18> */
.L_x_6411:
        /* <DEDUP_REMOVED lines=22> */
.L_x_6412:
        /* <DEDUP_REMOVED lines=22> */
.L_x_6413:
        /* <DEDUP_REMOVED lines=8> */
.L_x_6415:
[----:B------:R-:W-:-:S08]  /*0980*/  NOP ;  /* 0x0000000000007918 */ /* 0x000fd00000000000 */
[----:B------:R-:W1:Y:S02]  /*0990*/  USETMAXREG.TRY_ALLOC.CTAPOOL UP0, 0xf0 ;  /* 0x000000f0000079c8 */ /* 0x000e640008000600 */
[----:B-1----:R-:W-:-:S13]  /*09a0*/  PLOP3.LUT P0, PT, PT, PT, UP0, 0x80, 0x0 ;  /* 0x000000000000781c */ /* 0x002fda0003f0f008 */
[----:B------:R-:W-:Y:S05]  /*09b0*/  @!P0 BRA `(.L_x_6415) ;  /* 0xfffffffc00f08947 */ /* 0x000fea000383ffff */
[----:B0-----:R-:W0:Y:S01]  /*09c0*/  S2R R2, SR_TID.X ;  /* 0x0000000000027919 */ /* 0x001e220000002100 */
[----:B------:R-:W1:Y:S01]  /*09d0*/  S2UR UR5, SR_CgaCtaId ;  /* 0x00000000000579c3 */ /* 0x000e620000008800 */
[----:B------:R-:W-:-:S07]  /*09e0*/  UMOV UR4, 0x400 ;  /* 0x0000040000047882 */ /* 0x000fce0000000000 */
[----:B------:R-:W-:Y:S06]  /*09f0*/  BAR.ARV 0x8, 0x180 ;  /* 0x0206000000007b1d */ /* 0x000fec0000002000 */
[----:B-1----:R-:W-:Y:S01]  /*0a00*/  ULEA UR4, UR5, UR4, 0x18 ;  /* 0x0000000405047291 */ /* 0x002fe2000f8ec03f */
[----:B0-----:R-:W-:-:S04]  /*0a10*/  LOP3.LUT R0, R2, 0xffffff80, RZ, 0xc0, !PT ;  /* 0xffffff8002007812 */ /* 0x001fc800078ec0ff */
[----:B------:R-:W-:-:S13]  /*0a20*/  ISETP.NE.AND P0, PT, R0, 0x80, PT ;  /* 0x000000800000780c */ /* 0x000fda0003f05270 */
[----:B------:R-:W-:Y:S08]  /*0a30*/  @!P0 BAR.ARV 0x9, 0x100 ;  /* 0x0244000000008b1d */ /* 0x000ff00000002000 */
[----:B------:R-:W-:Y:S06]  /*0a40*/  BAR.SYNC.DEFER_BLOCKING 0x5, 0x180 ;  /* 0x0146000000007b1d */ /* 0x000fec0000010000 */
[----:B------:R-:W0:Y:S01]  /*0a50*/  LDS.128 R12, [UR4+0x348d0] ;  /* 0x0348d004ff0c7984 */ /* 0x000e220008000c00 */
[----:B------:R-:W-:Y:S01]  /*0a60*/  ULDC UR4, c[0x0][0xc3c] ;  /* 0x00030f0000047ab9 */ /* 0x000fe20000000800 */
[----:B------:R-:W-:Y:S06]  /*0a70*/  BAR.ARV 0x4, 0x180 ;  /* 0x0106000000007b1d */ /* 0x000fec0000002000 */
[----:B0-----:R-:W-:-:S13]  /*0a80*/  ISETP.GE.AND P0, PT, R15, UR4, PT ;  /* 0x000000040f007c0c */ /* 0x001fda000bf06270 */
[----:B------:R-:W-:Y:S05]  /*0a90*/  @P0 EXIT ;  /* 0x000000000000094d */ /* 0x000fea0003800000 */
[----:B------:R-:W2:Y:S01]  /*0aa0*/  LDL R3, [R1+0x6c] ;  /* 0x00006c0001037983 */ /* 0x000ea20000100800 */
[----:B------:R-:W-:Y:S01]  /*0ab0*/  VIADD R16, R2, 0xffffff80 ;  /* 0xffffff8002107836 */ /* 0x000fe20000000000 */
[----:B------:R-:W-:Y:S02]  /*0ac0*/  R2UR UR6, R13 ;  /* 0x000000000d0672ca */ /* 0x000fe400000e0000 */
[----:B------:R-:W-:Y:S02]  /*0ad0*/  R2UR UR5, R14 ;  /* 0x000000000e0572ca */ /* 0x000fe400000e0000 */
[----:B------:R-:W-:-:S04]  /*0ae0*/  SHF.R.S32.HI R0, RZ, 0x1f, R16 ;  /* 0x0000001fff007819 */ /* 0x000fc80000011410 */
[CC--:B------:R-:W-:Y:S02]  /*0af0*/  LEA.HI R2, R0.reuse, R16.reuse, RZ, 0x7 ;  /* 0x0000001000027211 */ /* 0x0c0fe400078f38ff */
[CC--:B------:R-:W-:Y:S02]  /*0b00*/  LEA.HI R4, R0.reuse, R16.reuse, RZ, 0x5 ;  /* 0x0000001000047211 */ /* 0x0c0fe400078f28ff */
[----:B------:R-:W-:Y:S02]  /*0b10*/  LEA.HI R11, R0, R16, RZ, 0x2 ;  /* 0x00000010000b7211 */ /* 0x000fe400078f10ff */
[----:B------:R-:W-:Y:S01]  /*0b20*/  SHF.R.S32.HI R17, RZ, 0x7, R2 ;  /* 0x00000007ff117819 */ /* 0x000fe20000011402 */
[----:B------:R-:W-:Y:S01]  /*0b30*/  IMAD.SHL.U32 R5, R4, 0x20, RZ ;  /* 0x0000002004057824 */ /* 0x000fe200078e00ff */
[----:B------:R-:W-:-:S04]  /*0b40*/  LOP3.LUT R11, R11, 0xfffffffc, RZ, 0xc0, !PT ;  /* 0xfffffffc0b0b7812 */ /* 0x000fc800078ec0ff */
[----:B------:R-:W-:Y:S01]  /*0b50*/  LOP3.LUT R5, R5, 0xfffffc00, RZ, 0xc0, !PT ;  /* 0xfffffc0005057812 */ /* 0x000fe200078ec0ff */
[----:B------:R-:W-:Y:S01]  /*0b60*/  IMAD.IADD R11, R16, 0x1, -R11 ;  /* 0x00000001100b7824 */ /* 0x000fe200078e0a0b */
[----:B--2---:R-:W-:Y:S02]  /*0b70*/  R2UR UR4, R3 ;  /* 0x00000000030472ca */ /* 0x004fe400000e0000 */
[C---:B------:R-:W-:Y:S02]  /*0b80*/  LOP3.LUT R3, R2.reuse, 0xffffff80, RZ, 0xc0, !PT ;  /* 0xffffff8002037812 */ /* 0x040fe400078ec0ff */
[----:B------:R-:W-:-:S03]  /*0b90*/  LEA.HI R2, R2, R17, RZ, 0x1 ;  /* 0x0000001102027211 */ /* 0x000fc600078f08ff */
[----:B------:R-:W-:Y:S01]  /*0ba0*/  IMAD.IADD R12, R16, 0x1, -R3 ;  /* 0x00000001100c7824 */ /* 0x000fe200078e0a03 */
[CC--:B------:R-:W-:Y:S02]  /*0bb0*/  LEA.HI R3, R0.reuse, R16.reuse, RZ, 0x4 ;  /* 0x0000001000037211 */ /* 0x0c0fe400078f20ff */
[----:B------:R-:W-:Y:S02]  /*0bc0*/  LEA.HI R0, R0, R16, RZ, 0x3 ;  /* 0x0000001000007211 */ /* 0x000fe400078f18ff */
[----:B------:R-:W-:Y:S01]  /*0bd0*/  SHF.R.S32.HI R7, RZ, 0x1f, R12 ;  /* 0x0000001fff077819 */ /* 0x000fe2000001140c */
[----:B------:R-:W-:Y:S01]  /*0be0*/  ULOP3.LUT UR4, UR4, 0x1, URZ, 0xfc, !UPT ;  /* 0x0000000104047892 */ /* 0x000fe2000f8efc3f */
[----:B------:R-:W-:Y:S02]  /*0bf0*/  LOP3.LUT R4, R3, 0x3fffff0, RZ, 0xc0, !PT ;  /* 0x03fffff003047812 */ /* 0x000fe400078ec0ff */
[----:B------:R-:W-:Y:S02]  /*0c00*/  LEA.HI R8, R7, R12, RZ, 0x2 ;  /* 0x0000000c07087211 */ /* 0x000fe400078f10ff */
[----:B------:R-:W-:Y:S01]  /*0c10*/  LOP3.LUT R23, R0, 0xfffffff8, RZ, 0xc0, !PT ;  /* 0xfffffff800177812 */ /* 0x000fe200078ec0ff */
[----:B------:R-:W-:Y:S01]  /*0c20*/  IMAD.IADD R4, R16, 0x1, -R4 ;  /* 0x0000000110047824 */ /* 0x000fe200078e0a04 */
[----:B------:R-:W-:-:S02]  /*0c30*/  SHF.R.S32.HI R9, RZ, 0x2, R8 ;  /* 0x00000002ff097819 */ /* 0x000fc40000011408 */
[----:B------:R-:W-:Y:S01]  /*0c40*/  SHF.R.S32.HI R6, RZ, 0x1f, R8 ;  /* 0x0000001fff067819 */ /* 0x000fe20000011408 */
[----:B------:R-:W-:Y:S01]  /*0c50*/  IMAD R4, R4, 0x40, R5 ;  /* 0x0000004004047824 */ /* 0x000fe200078e0205 */
[----:B------:R-:W-:Y:S01]  /*0c60*/  LOP3.LUT R8, R8, 0x7ffffffc, RZ, 0xc0, !PT ;  /* 0x7ffffffc08087812 */ /* 0x000fe200078ec0ff */
[----:B------:R-:W-:Y:S01]  /*0c70*/  IMAD.IADD R23, R16, 0x1, -R23 ;  /* 0x0000000110177824 */ /* 0x000fe200078e0a17 */
[----:B------:R-:W-:Y:S01]  /*0c80*/  LEA.HI R6, R6, R9, RZ, 0x3 ;  /* 0x0000000906067211 */ /* 0x000fe200078f18ff */
[----:B------:R-:W-:Y:S01]  /*0c90*/  IMAD.MOV.U32 R16, RZ, RZ, RZ ;  /* 0x000000ffff107224 */ /* 0x000fe200078e00ff */
[----:B------:R-:W-:Y:S01]  /*0ca0*/  LOP3.LUT R2, R2, 0x3fffffe, RZ, 0xc0, !PT ;  /* 0x03fffffe02027812 */ /* 0x000fe200078ec0ff */
[----:B------:R-:W-:Y:S01]  /*0cb0*/  IMAD.IADD R8, R12, 0x1, -R8 ;  /* 0x000000010c087824 */ /* 0x000fe200078e0a08 */
[----:B------:R-:W-:Y:S02]  /*0cc0*/  LOP3.LUT R10, R6, 0xfffffff8, RZ, 0xc0, !PT ;  /* 0xfffffff8060a7812 */ /* 0x000fe400078ec0ff */
[----:B------:R-:W-:Y:S01]  /*0cd0*/  SHF.R.S32.HI R6, RZ, 0x4, R3 ;  /* 0x00000004ff067819 */ /* 0x000fe20000011403 */
[----:B------:R-:W-:Y:S01]  /*0ce0*/  IMAD.IADD R2, R17, 0x1, -R2 ;  /* 0x0000000111027824 */ /* 0x000fe200078e0a02 */
[----:B------:R-:W-:Y:S01]  /*0cf0*/  LEA.HI R7, R7, R12, RZ, 0x5 ;  /* 0x0000000c07077211 */ /* 0x000fe200078f28ff */
[----:B------:R-:W-:Y:S01]  /*0d00*/  IMAD.SHL.U32 R17, R23, 0x8, RZ ;  /* 0x0000000817117824 */ /* 0x000fe200078e00ff */
[----:B------:R-:W-:Y:S01]  /*0d10*/  LEA.HI R3, R3, R6, RZ, 0x1 ;  /* 0x0000000603037211 */ /* 0x000fe200078f08ff */
[----:B------:R-:W-:Y:S01]  /*0d20*/  IMAD.IADD R10, R9, 0x1, -R10 ;  /* 0x00000001090a7824 */ /* 0x000fe200078e0a0a */
[----:B------:R-:W-:Y:S01]  /*0d30*/  SHF.R.S32.HI R7, RZ, 0x5, R7 ;  /* 0x00000005ff077819 */ /* 0x000fe20000011407 */
[----:B------:R-:W-:Y:S01]  /*0d40*/  VIADD R22, R17, 0x40 ;  /* 0x0000004011167836 */ /* 0x000fe20000000000 */
[----:B------:R-:W-:-:S02]  /*0d50*/  LOP3.LUT R3, R3, 0x1ffffffe, RZ, 0xc0, !PT ;  /* 0x1ffffffe03037812 */ /* 0x000fc400078ec0ff */
[----:B------:R-:W-:Y:S01]  /*0d60*/  LEA.HI R5, R11, R11, RZ, 0x1 ;  /* 0x0000000b0b057211 */ /* 0x000fe200078f08ff */
[----:B------:R-:W-:Y:S02]  /*0d70*/  IMAD R7, R7, 0x10, R10 ;  /* 0x0000001007077824 */ /* 0x000fe400078e020a */
[----:B------:R-:W-:Y:S01]  /*0d80*/  IMAD.IADD R3, R6, 0x1, -R3 ;  /* 0x0000000106037824 */ /* 0x000fe200078e0a03 */
[----:B------:R-:W-:Y:S01]  /*0d90*/  LOP3.LUT R6, R5, 0x1ffffffe, RZ, 0xc0, !PT ;  /* 0x1ffffffe05067812 */ /* 0x000fe200078ec0ff */
[----:B------:R-:W-:Y:S02]  /*0da0*/  IMAD R5, R2, 0x40, R7 ;  /* 0x0000004002057824 */ /* 0x000fe400078e0207 */
[----:B------:R-:W-:Y:S01]  /*0db0*/  IMAD R3, R3, 0x8, R4 ;  /* 0x0000000803037824 */ /* 0x000fe200078e0204 */
[----:B------:R-:W-:Y:S01]  /*0dc0*/  SHF.R.S32.HI R4, RZ, 0x1f, R17 ;  /* 0x0000001fff047819 */ /* 0x000fe20000011411 */
[----:B------:R-:W-:Y:S02]  /*0dd0*/  IMAD.IADD R6, R11, 0x1, -R6 ;  /* 0x000000010b067824 */ /* 0x000fe400078e0a06 */
[----:B------:R-:W-:Y:S01]  /*0de0*/  IMAD.U32 R2, RZ, RZ, UR4 ;  /* 0x00000004ff027e24 */ /* 0x000fe2000f8e00ff */
[----:B------:R0:W-:Y:S01]  /*0df0*/  STL [R1+0x64], R3 ;  /* 0x0000640301007387 */ /* 0x0001e20000100800 */
[----:B------:R-:W-:-:S03]  /*0e00*/  IMAD.MOV.U32 R7, RZ, RZ, R15 ;  /* 0x000000ffff077224 */ /* 0x000fc600078e000f */
[----:B------:R-:W-:Y:S04]  /*0e10*/  STL [R1+0x5c], R5 ;  /* 0x00005c0501007387 */ /* 0x000fe80000100800 */
[----:B------:R-:W-:Y:S01]  /*0e20*/  STL [R1+0x10], RZ ;  /* 0x000010ff01007387 */ /* 0x000fe20000100800 */
[----:B0-----:R-:W-:Y:S01]  /*0e30*/  IMAD.SHL.U32 R3, R8, 0x2, RZ ;  /* 0x0000000208037824 */ /* 0x001fe200078e00ff */
[----:B------:R-:W-:Y:S02]  /*0e40*/  SHF.R.S32.HI R8, RZ, 0x3, R0 ;  /* 0x00000003ff087819 */ /* 0x000fe40000011400 */
[----:B------:R-:W-:Y:S01]  /*0e50*/  STL [R1+0x68], R2 ;  /* 0x0000680201007387 */ /* 0x000fe20000100800 */
[----:B------:R-:W-:Y:S01]  /*0e60*/  SHF.R.S32.HI R0, RZ, 0x1f, R22 ;  /* 0x0000001fff007819 */ /* 0x000fe20000011416 */
[----:B------:R-:W-:-:S02]  /*0e70*/  VIADD R237, R3, 0x8 ;  /* 0x0000000803ed7836 */ /* 0x000fc40000000000 */
        /* <DEDUP_REMOVED lines=12> */
[----:B------:R-:W-:Y:S01]  /*0f40*/  IMAD R0, R6, 0x8, R5 ;  /* 0x0000000806007824 */ /* 0x000fe200078e0205 */
[----:B------:R-:W-:Y:S01]  /*0f50*/  SHF.R.S32.HI R4, RZ, 0x1f, R236 ;  /* 0x0000001fff047819 */ /* 0x000fe200000114ec */
[----:B------:R-:W-:-:S02]  /*0f60*/  VIADD R233, R3, 0x28 ;  /* 0x0000002803e97836 */ /* 0x000fc40000000000 */
[C---:B------:R-:W-:Y:S01]  /*0f70*/  VIADD R232, R3.reuse, 0x30 ;  /* 0x0000003003e87836 */ /* 0x040fe20000000000 */
[----:B------:R1:W-:Y:S01]  /*0f80*/  STL [R1+0x60], R0 ;  /* 0x0000600001007387 */ /* 0x0003e20000100800 */
[C---:B------:R-:W-:Y:S01]  /*0f90*/  VIADD R230, R3.reuse, 0x40 ;  /* 0x0000004003e67836 */ /* 0x040fe20000000000 */
[----:B------:R-:W-:Y:S01]  /*0fa0*/  SHF.R.S32.HI R4, RZ, 0x1f, R233 ;  /* 0x0000001fff047819 */ /* 0x000fe200000114e9 */
[C---:B------:R-:W-:Y:S02]  /*0fb0*/  VIADD R229, R3.reuse, 0x48 ;  /* 0x0000004803e57836 */ /* 0x040fe40000000000 */
[C---:B------:R-:W-:Y:S01]  /*0fc0*/  VIADD R227, R3.reuse, 0x58 ;  /* 0x0000005803e37836 */ /* 0x040fe20000000000 */
[----:B------:R-:W-:Y:S01]  /*0fd0*/  SHF.R.S32.HI R4, RZ, 0x1f, R230 ;  /* 0x0000001fff047819 */ /* 0x000fe200000114e6 */
[C---:B------:R-:W-:Y:S02]  /*0fe0*/  VIADD R226, R3.reuse, 0x60 ;  /* 0x0000006003e27836 */ /* 0x040fe40000000000 */
[C---:B------:R-:W-:Y:S01]  /*0ff0*/  VIADD R224, R3.reuse, 0x70 ;  /* 0x0000007003e07836 */ /* 0x040fe20000000000 */
[----:B------:R-:W-:Y:S01]  /*1000*/  SHF.R.S32.HI R4, RZ, 0x1f, R227 ;  /* 0x0000001fff047819 */ /* 0x000fe200000114e3 */
[----:B------:R-:W-:Y:S01]  /*1010*/  VIADD R223, R3, 0x78 ;  /* 0x0000007803df7836 */ /* 0x000fe20000000000 */
[----:B0-----:R-:W-:Y:S01]  /*1020*/  SHF.R.S32.HI R3, RZ, 0x1f, R235 ;  /* 0x0000001fff037819 */ /* 0x001fe200000114eb */
[----:B------:R-:W-:Y:S01]  /*1030*/  IMAD.MOV.U32 R2, RZ, RZ, RZ ;  /* 0x000000ffff027224 */ /* 0x000fe200078e00ff */
[----:B------:R-:W-:-:S02]  /*1040*/  SHF.R.S32.HI R3, RZ, 0x1f, R232 ;  /* 0x0000001fff037819 */ /* 0x000fc400000114e8 */
[----:B------:R-:W-:Y:S02]  /*1050*/  SHF.R.S32.HI R3, RZ, 0x1f, R229 ;  /* 0x0000001fff037819 */ /* 0x000fe400000114e5 */
[----:B------:R-:W-:Y:S02]  /*1060*/  SHF.R.S32.HI R3, RZ, 0x1f, R226 ;  /* 0x0000001fff037819 */ /* 0x000fe400000114e2 */
[----:B------:R-:W-:Y:S02]  /*1070*/  SHF.R.S32.HI R4, RZ, 0x1f, R224 ;  /* 0x0000001fff047819 */ /* 0x000fe400000114e0 */
[----:B-1----:R-:W-:-:S07]  /*1080*/  SHF.R.S32.HI R3, RZ, 0x1f, R223 ;  /* 0x0000001fff037819 */ /* 0x002fce00000114df */
.L_x_6462:
[----:B0123--:R-:W0:Y:S01]  /*1090*/  LDC.64 R4, c[0x0][0xc88] ;  /* 0x00032200ff047b82 */ /* 0x00fe220000000a00 */
[----:B------:R-:W-:Y:S01]  /*10a0*/  ULDC.64 UR12, c[0x0][0x208] ;  /* 0x00008200000c7ab9 */ /* 0x000fe20000000a00 */
[----:B------:R-:W-:Y:S01]  /*10b0*/  ULDC.64 UR8, c[0x0][0xa28] ;  /* 0x00028a0000087ab9 */ /* 0x000fe20000000a00 */
[----:B------:R-:W-:Y:S01]  /*10c0*/  ULDC.64 UR10, c[0x0][0xa20] ;  /* 0x00028800000a7ab9 */ /* 0x000fe20000000a00 */
[----:B0-----:R-:W-:-:S06]  /*10d0*/  IMAD.WIDE R4, R7, 0x4, R4 ;  /* 0x0000000407047825 */ /* 0x001fcc00078e0204 */
        /* <DEDUP_REMOVED lines=14> */
[----:B------:R-:W-:Y:S01]  /*11c0*/  IMAD.U32 R4, RZ, RZ, UR8 ;  /* 0x00000008ff047e24 */ /* 0x000fe2000f8e00ff */
[----:B------:R-:W-:Y:S02]  /*11d0*/  STL [R1+0xc], R0 ;  /* 0x00000c0001007387 */ /* 0x000fe40000100800 */
[----:B------:R-:W-:Y:S01]  /*11e0*/  @UP1 ULEA.HI.X UR11, UR4, UR11, UR7, 0x2, UP0 ;  /* 0x0000000b040b1291 */ /* 0x000fe200080f1407 */
[----:B------:R-:W-:Y:S01]  /*11f0*/  IMAD.U32 R5, RZ, RZ, UR9 ;  /* 0x00000009ff057e24 */ /* 0x000fe2000f8e00ff */
[----:B------:R0:W-:Y:S01]  /*1200*/  STL [R1+0x14], R3 ;  /* 0x0000140301007387 */ /* 0x0001e20000100800 */
[----:B------:R-:W-:Y:S01]  /*1210*/  IMAD.U32 R6, RZ, RZ, UR10 ;  /* 0x0000000aff067e24 */ /* 0x000fe2000f8e00ff */
[----:B------:R-:W-:Y:S01]  /*1220*/  ULDC.64 UR8, c[0x0][0x418] ;  /* 0x0001060000087ab9 */ /* 0x000fe20000000a00 */
[----:B------:R-:W-:Y:S01]  /*1230*/  ULDC UR4, c[0x0][0x424] ;  /* 0x0001090000047ab9 */ /* 0x000fe20000000800 */
[----:B------:R-:W-:Y:S01]  /*1240*/  IMAD.U32 R7, RZ, RZ, UR11 ;  /* 0x0000000bff077e24 */ /* 0x000fe2000f8e00ff */
[----:B------:R-:W2:Y:S01]  /*1250*/  @P0 LDG.E R4, desc[UR12][R4.64] ;  /* 0x0000000c04040981 */ /* 0x000ea2000c1e1900 */
[----:B------:R-:W-:-:S03]  /*1260*/  ULDC UR7, c[0x0][0x2f0] ;  /* 0x0000bc0000077ab9 */ /* 0x000fc60000000800 */
[----:B------:R-:W3:Y:S01]  /*1270*/  @P1 LDG.E R6, desc[UR12][R6.64] ;  /* 0x0000000c06061981 */ /* 0x000ee2000c1e1900 */
[----:B0-----:R-:W-:Y:S01]  /*1280*/  IMAD.U32 R3, RZ, RZ, UR6 ;  /* 0x00000006ff037e24 */ /* 0x001fe2000f8e00ff */
[----:B------:R-:W-:Y:S02]  /*1290*/  UISETP.NE.U32.AND UP0, UPT, UR8, URZ, UPT ;  /* 0x0000003f0800728c */ /* 0x000fe4000bf05070 */
[----:B------:R-:W-:Y:S02]  /*12a0*/  ULOP3.LUT UR6, UR5, 0xffff, URZ, 0xc0, !UPT ;  /* 0x0000ffff05067892 */ /* 0x000fe4000f8ec03f */
[----:B------:R0:W-:Y:S01]  /*12b0*/  STL [R1], R3 ;  /* 0x0000000301007387 */ /* 0x0001e20000100800 */
[----:B------:R-:W-:Y:S01]  /*12c0*/  UISETP.NE.AND.EX UP0, UPT, UR9, URZ, UPT, UP0 ;  /* 0x0000003f0900728c */ /* 0x000fe2000bf05300 */
[----:B------:R-:W-:Y:S02]  /*12d0*/  UMOV UR48, URZ ;  /* 0x0000003f00307c82 */ /* 0x000fe40008000000 */
[----:B------:R-:W-:Y:S01]  /*12e0*/  IMAD.U32 R222, RZ, RZ, UR6 ;  /* 0x00000006ffde7e24 */ /* 0x000fe2000f8e00ff */
[----:B------:R-:W-:-:S02]  /*12f0*/  USEL UR4, UR4, 0x1, UP0 ;  /* 0x0000000104047887 */ /* 0x000fc40008000000 */
[----:B------:R-:W-:Y:S02]  /*1300*/  ULOP3.LUT UR6, UR5, 0xff0000, URZ, 0xc0, !UPT ;  /* 0x00ff000005067892 */ /* 0x000fe4000f8ec03f */
[----:B------:R-:W-:Y:S02]  /*1310*/  UIMAD UR4, UR4, UR7, URZ ;  /* 0x00000007040472a4 */ /* 0x000fe4000f8e023f */
[----:B------:R-:W-:Y:S01]  /*1320*/  ULOP3.LUT UR7, UR5, 0xff000000, URZ, 0xc0, !UPT ;  /* 0xff00000005077892 */ /* 0x000fe2000f8ec03f */
[----:B--2---:R-:W-:-:S04]  /*1330*/  @P0 R2UR UR48, R4 ;  /* 0x00000000043002ca */ /* 0x004fc800000e0000 */
        /* <DEDUP_REMOVED lines=17> */
.L_x_6416:
        /* <DEDUP_REMOVED lines=52> */
.L_x_6417:
[----:B------:R-:W-:Y:S01]  /*1790*/  R2UR UR5, R221 ;  /* 0x00000000dd0572ca */ /* 0x000fe200000e0000 */
[----:B------:R-:W-:Y:S01]  /*17a0*/  IMAD.U32 R0, RZ, RZ, UR9 ;  /* 0x00000009ff007e24 */ /* 0x000fe2000f8e00ff */
[----:B------:R-:W-:Y:S01]  /*17b0*/  PLOP3.LUT P0, PT, PT, PT, PT, 0x80, 0x0 ;  /* 0x000000000000781c */ /* 0x000fe20003f0f070 */
[----:B------:R-:W-:Y:S01]  /*17c0*/  IMAD.U32 R3, RZ, RZ, UR4 ;  /* 0x00000004ff037e24 */ /* 0x000fe2000f8e00ff */
        /* <DEDUP_REMOVED lines=9> */
[----:B------:R-:W-:Y:S01]  /*1860*/  UIMAD UR5, UR5, UR4, URZ ;  /* 0x00000004050572a4 */ /* 0x000fe2000f8e023f */
[----:B------:R-:W-:-:S02]  /*1870*/  CS2R R68, SRZ ;  /* 0x0000000000447805 */ /* 0x000fc4000001ff00 */
[----:B------:R-:W-:Y:S02]  /*1880*/  CS2R R66, SRZ ;  /* 0x0000000000427805 */ /* 0x000fe4000001ff00 */
[----:B------:R-:W-:Y:S02]  /*1890*/  CS2R R64, SRZ ;  /* 0x0000000000407805 */ /* 0x000fe4000001ff00 */
[----:B------:R-:W-:Y:S02]  /*18a0*/  CS2R R62, SRZ ;  /* 0x00000000003e7805 */ /* 0x000fe4000001ff00 */
[----:B------:R-:W-:Y:S02]  /*18b0*/  CS2R R60, SRZ ;  /* 0x00000000003c7805 */ /* 0x000fe4000001ff00 */
[----:B------:R-:W-:Y:S01]  /*18c0*/  VIADDMNMX R3, R3, UR5, R0, PT ;  /* 0x0000000503037c46 */ /* 0x000fe2000b800100 */
[----:B------:R-:W-:Y:S01]  /*18d0*/  IMAD.U32 R18, RZ, RZ, UR5 ;  /* 0x00000005ff127e24 */ /* 0x000fe2000f8e00ff */
[----:B------:R-:W-:Y:S01]  /*18e0*/  CS2R R58, SRZ ;  /* 0x00000000003a7805 */ /* 0x000fe2000001ff00 */
[----:B------:R-:W-:Y:S01]  /*18f0*/  IMAD.MOV.U32 R0, RZ, RZ, RZ ;  /* 0x000000ffff007224 */ /* 0x000fe200078e00ff */
[----:B------:R-:W-:Y:S01]  /*1900*/  R2UR UR49, R3 ;  /* 0x00000000033172ca */ /* 0x000fe200000e0000 */
        /* <DEDUP_REMOVED lines=19> */
[----:B------:R-:W-:-:S11]  /*1a40*/  CS2R R20, SRZ ;  /* 0x0000000000147805 */ /* 0x000fd6000001ff00 */
[----:B------:R-:W-:Y:S05]  /*1a50*/  @!P1 BRA `(.L_x_6418) ;  /* 0x000000a800fc9947 */ /* 0x000fea0003800000 */
        /* <DEDUP_REMOVED lines=37> */
.L_x_6419:
[----:B------:R-:W2:Y:S04]  /*1cb0*/  LDL R20, [R1+0x10] ;  /* 0x0000100001147983 */ /* 0x000ea80000100800 */
[----:B------:R-:W3:Y:S01]  /*1cc0*/  LDL R21, [R1+0x68] ;  /* 0x0000680001157983 */ /* 0x000ee20000100800 */
[----:B------:R-:W0:Y:S01]  /*1cd0*/  S2UR UR5, SR_CgaCtaId ;  /* 0x00000000000579c3 */ /* 0x000e220000008800 */
[----:B------:R-:W-:Y:S02]  /*1ce0*/  UMOV UR4, 0x400 ;  /* 0x0000040000047882 */ /* 0x000fe40000000000 */
[----:B0-----:R-:W-:Y:S01]  /*1cf0*/  ULEA UR4, UR5, UR4, 0x18 ;  /* 0x0000000405047291 */ /* 0x001fe2000f8ec03f */
[----:B------:R-:W-:Y:S01]  /*1d00*/  BSSY B0, `(.L_x_6420) ;  /* 0x000000b000007945 */ /* 0x000fe20003800000 */
[----:B--2---:R-:W-:-:S04]  /*1d10*/  LEA.HI R0, R20, R20, RZ, 0x1 ;  /* 0x0000001414007211 */ /* 0x004fc800078f08ff */
[----:B------:R-:W-:-:S05]  /*1d20*/  LOP3.LUT R0, R0, 0xfffffffe, RZ, 0xc0, !PT ;  /* 0xfffffffe00007812 */ /* 0x000fca00078ec0ff */
[----:B------:R-:W-:Y:S02]  /*1d30*/  IMAD.IADD R3, R20, 0x1, -R0 ;  /* 0x0000000114037824 */ /* 0x000fe400078e0a00 */
[----:B------:R-:W-:-:S03]  /*1d40*/  IMAD.U32 R0, RZ, RZ, UR4 ;  /* 0x00000004ff007e24 */ /* 0x000fc6000f8e00ff */
[----:B------:R-:W-:-:S04]  /*1d50*/  SHF.L.U32 R3, R3, 0x1f, RZ ;  /* 0x0000001f03037819 */ /* 0x000fc800000006ff */
[----:B------:R-:W0:Y:S01]  /*1d60*/  SYNCS.PHASECHK.TRANS64.TRYWAIT P1, [R0+URZ+0x34800], R3 ;  /* 0x03480003000075a7 */ /* 0x000e22000802017f */
[----:B---3--:R-:W-:-:S13]  /*1d70*/  R2UR UR6, R21 ;  /* 0x00000000150672ca */ /* 0x008fda00000e0000 */
[----:B------:R-:W-:-:S05]  /*1d80*/  IMAD.U32 R4, RZ, RZ, UR6 ;  /* 0x00000006ff047e24 */ /* 0x000fca000f8e00ff */
[----:B------:R-:W-:Y:S01]  /*1d90*/  ISETP.NE.AND P0, PT, R4, 0x3, PT ;  /* 0x000000030400780c */ /* 0x000fe20003f05270 */
[----:B0-----:R-:W-:-:S12]  /*1da0*/  @!P1 BRA `(.L_x_6421) ;  /* 0x0000014000a09947 */ /* 0x001fd80003800000 */
.L_x_6582:
[----:B------:R-:W-:Y:S05]  /*1db0*/  BSYNC B0 ;  /* 0x0000000000007941 */ /* 0x000fea0003800000 */
.L_x_6420:
[----:B------:R-:W-:Y:S05]  /*1dc0*/  @!P0 BRA `(.L_x_6422) ;  /* 0x0000000000048947 */ /* 0x000fea0003800000 */
[----:B------:R-:W-:Y:S01]  /*1dd0*/  BPT.TRAP 0x1 ;  /* 0x000000040000795c */ /* 0x000fe20000300000 */
.L_x_6422:
[----:B------:R-:W-:Y:S01]  /*1de0*/  IMAD R11, R2, 0x8, R0 ;  /* 0x00000008020b7824 */ /* 0x000fe200078e0200 */
[----:B------:R-:W-:-:S04]  /*1df0*/  SHF.L.U32 R4, R16, 0x1f, RZ ;  /* 0x0000001f10047819 */ /* 0x000fc800000006ff */
[----:B------:R1:W2:Y:S01]  /*1e00*/  SYNCS.PHASECHK.TRANS64.TRYWAIT P2, [R11+URZ+0x34830], R4 ;  /* 0x034830040b0075a7 */ /* 0x0002a2000804017f */
[----:B------:R-:W-:Y:S05]  /*1e10*/  @!P0 BRA `(.L_x_6423) ;  /* 0x0000000000048947 */ /* 0x000fea0003800000 */
[----:B------:R-:W-:Y:S01]  /*1e20*/  BPT.TRAP 0x1 ;  /* 0x000000040000795c */ /* 0x000fe20000300000 */
.L_x_6423:
[----:B0-----:R-:W0:Y:S01]  /*1e30*/  S2R R3, SR_TID.X ;  /* 0x0000000000037919 */ /* 0x001e220000002100 */
[----:B------:R-:W-:Y:S01]  /*1e40*/  IMAD.MOV.U32 R87, RZ, RZ, RZ ;  /* 0x000000ffff577224 */ /* 0x000fe200078e00ff */
[----:B0-----:R-:W-:Y:S01]  /*1e50*/  LOP3.LUT P1, RZ, R3, 0x7f, RZ, 0xc0, !PT ;  /* 0x0000007f03ff7812 */ /* 0x001fe2000782c0ff */
[----:B--2---:R-:W-:-:S12]  /*1e60*/  @P2 BRA `(.L_x_6424) ;  /* 0x0000000000082947 */ /* 0x004fd80003800000 */
[----:B------:R-:W0:Y:S02]  /*1e70*/  SYNCS.PHASECHK.TRANS64.TRYWAIT P2, [R11+URZ+0x34830], R4 ;  /* 0x034830040b0075a7 */ /* 0x000e24000804017f */
[----:B0-----:R-:W-:Y:S05]  /*1e80*/  @!P2 BRA `(.L_x_6425) ;  /* 0x00000140007ca947 */ /* 0x001fea0003800000 */
.L_x_6424:
[----:B------:R-:W-:Y:S05]  /*1e90*/  WARPSYNC.ALL ;  /* 0x0000000000007948 */ /* 0x000fea0003800000 */
[----:B------:R-:W-:Y:S01]  /*1ea0*/  R2UR UR4, R0 ;  /* 0x00000000000472ca */ /* 0x000fe200000e0000 */
[----:B------:R-:W2:Y:S01]  /*1eb0*/  LDL R10, [R1+0x4] ;  /* 0x00000400010a7983 */ /* 0x000ea20000100800 */
[----:B------:R-:W-:Y:S01]  /*1ec0*/  R2UR UR6, R2 ;  /* 0x00000000020672ca */ /* 0x000fe200000e0000 */
[----:B------:R-:W-:Y:S01]  /*1ed0*/  WARPGROUP.ARRIVE ;  /* 0x00000000000079c5 */ /* 0x000fe20000000000 */
        /* <DEDUP_REMOVED lines=9> */
[----:B------:R-:W-:Y:S01]  /*1f70*/  UIADD3 UR4, UR4, 0x1e400, URZ ;  /* 0x0001e40004047890 */ /* 0x000fe2000fffe03f */
[----:B------:R-:W-:Y:S01]  /*1f80*/  IMAD.U32 R12, RZ, RZ, UR48 ;  /* 0x00000030ff0c7e24 */ /* 0x000fe2000f8e00ff */
[----:B------:R-:W-:Y:S01]  /*1f90*/  UMOV UR41, 0x40000040 ;  /* 0x4000004000297882 */ /* 0x000fe20000000000 */
[----:B------:R-:W-:Y:S01]  /*1fa0*/  UMOV UR43, 0x40000040 ;  /* 0x40000040002b7882 */ /* 0x000fe20000000000 */
[----:B------:R-:W-:Y:S01]  /*1fb0*/  USHF.R.U32.HI UR4, URZ, 0x4, UR4 ;  /* 0x000000043f047899 */ /* 0x000fe20008011604 */
[----:B------:R-:W-:Y:S01]  /*1fc0*/  IMAD.U32 R9, RZ, RZ, UR41 ;  /* 0x00000029ff097e24 */ /* 0x000fe2000f8e00ff */
[----:B------:R-:W-:Y:S01]  /*1fd0*/  UMOV UR47, 0x40000040 ;  /* 0x40000040002f7882 */ /* 0x000fe20000000000 */
[----:B------:R-:W-:Y:S01]  /*1fe0*/  IMAD.U32 R21, RZ, RZ, UR49 ;  /* 0x00000031ff157e24 */ /* 0x000fe2000f8e00ff */
[----:B------:R-:W-:Y:S01]  /*1ff0*/  ULOP3.LUT UR4, UR4, 0x3fff, URZ, 0xc0, !UPT ;  /* 0x00003fff04047892 */ /* 0x000fe2000f8ec03f */
[----:B------:R-:W-:Y:S01]  /*2000*/  P2R R15, PR, RZ, 0x2 ;  /* 0x00000002ff0f7803 */ /* 0x000fe20000000000 */
[----:B------:R-:W-:Y:S01]  /*2010*/  UIADD3 UR61, UR49, -0x2, URZ ;  /* 0xfffffffe313d7890 */ /* 0x000fe2000fffe03f */
[----:B------:R-:W-:Y:S01]  /*2020*/  P2R R13, PR, RZ, 0x1 ;  /* 0x00000001ff0d7803 */ /* 0x000fe20000000000 */
[----:B------:R-:W-:Y:S01]  /*2030*/  ULOP3.LUT UR5, UR4, 0x10000, URZ, 0xfc, !UPT ;  /* 0x0001000004057892 */ /* 0x000fe2000f8efc3f */
[----:B------:R-:W-:Y:S01]  /*2040*/  R2UR UR50, R18 ;  /* 0x00000000123272ca */ /* 0x000fe200000e0000 */
[----:B------:R-:W-:Y:S01]  /*2050*/  ULOP3.LUT UR4, UR36, 0x10000, URZ, 0xfc, !UPT ;  /* 0x0001000024047892 */ /* 0x000fe2000f8efc3f */
[----:B------:R-:W-:Y:S01]  /*2060*/  IMAD.MOV.U32 R86, RZ, RZ, R87 ;  /* 0x000000ffff567224 */ /* 0x000fe200078e0057 */
[----:B------:R-:W-:-:S02]  /*2070*/  UIMAD UR6, UR6, 0xb00, UR5 ;  /* 0x00000b00060678a4 */ /* 0x000fc4000f8e0205 */
[----:B------:R-:W-:Y:S01]  /*2080*/  IMAD.U32 R3, RZ, RZ, UR5 ;  /* 0x00000005ff037e24 */ /* 0x000fe2000f8e00ff */
[----:B------:R-:W-:Y:S01]  /*2090*/  UMOV UR5, 0x40000040 ;  /* 0x4000004000057882 */ /* 0x000fe20000000000 */
[----:B------:R-:W-:Y:S01]  /*20a0*/  UIADD3 UR18, UR6, 0x80, URZ ;  /* 0x0000008006127890 */ /* 0x000fe2000fffe03f */
[----:B------:R-:W-:Y:S01]  /*20b0*/  UMOV UR16, UR4 ;  /* 0x0000000400107c82 */ /* 0x000fe20008000000 */
[----:B------:R-:W-:Y:S01]  /*20c0*/  UMOV UR17, UR5 ;  /* 0x0000000500117c82 */ /* 0x000fe20008000000 */
[----:B------:R-:W-:Y:S02]  /*20d0*/  UIADD3 UR10, UR6, 0x100, URZ ;  /* 0x00000100060a7890 */ /* 0x000fe4000fffe03f */
[----:B------:R-:W-:Y:S01]  /*20e0*/  HGMMA.64x16x16.F32 R112, gdesc[UR4], RZ, !UPT, gsb0 ;  /* 0x00200000047079f0 */ /* 0x000fe2000c0008ff */
[----:B------:R-:W-:Y:S01]  /*20f0*/  UMOV UR8, UR4 ;  /* 0x0000000400087c82 */ /* 0x000fe20008000000 */
[----:B------:R-:W-:Y:S01]  /*2100*/  UMOV UR9, UR5 ;  /* 0x0000000500097c82 */ /* 0x000fe20008000000 */
[----:B------:R-:W-:Y:S01]  /*2110*/  UIADD3 UR14, UR6, 0x180, URZ ;  /* 0x00000180060e7890 */ /* 0x000fe2000fffe03f */
        /* <DEDUP_REMOVED lines=17> */
[----:B------:R-:W-:-:S02]  /*2230*/  UIADD3 UR7, UR4, 0x2, URZ ;  /* 0x0000000204077890 */ /* 0x000fc4000fffe03f */
[----:B------:R-:W-:Y:S02]  /*2240*/  UIADD3 UR46, UR6, 0x684, URZ ;  /* 0x00000684062e7890 */ /* 0x000fe4000fffe03f */
[----:B------:R-:W-:-:S03]  /*2250*/  UISETP.GE.AND UP0, UPT, UR61, UR50, UPT ;  /* 0x000000323d00728c */ /* 0x000fc6000bf06270 */
[----:B------:R-:W-:Y:S01]  /*2260*/  UMOV UR40, UR7 ;  /* 0x0000000700287c82 */ /* 0x000fe20008000000 */
[----:B------:R-:W-:Y:S01]  /*2270*/  UIADD3 UR7, UR4, 0x4, URZ ;  /* 0x0000000404077890 */ /* 0x000fe2000fffe03f */
[----:B------:R-:W-:Y:S01]  /*2280*/  IMAD.U32 R8, RZ, RZ, UR40 ;  /* 0x00000028ff087e24 */ /* 0x000fe2000f8e00ff */
        /* <DEDUP_REMOVED lines=26> */
[----:B------:R-:W-:Y:S01]  /*2430*/  UIADD3 UR18, UR6, 0x82, URZ ;  /* 0x0000008206127890 */ /* 0x000fe2000fffe03f */
[----:B------:R-:W-:Y:S01]  /*2440*/  UMOV UR16, UR40 ;  /* 0x0000002800107c82 */ /* 0x000fe20008000000 */
[----:B------:R-:W-:Y:S01]  /*2450*/  UMOV UR17, UR41 ;  /* 0x0000002900117c82 */ /* 0x000fe20008000000 */
[----:B------:R-:W-:Y:S01]  /*2460*/  UMOV UR19, 0x40000040 ;  /* 0x4000004000137882 */ /* 0x000fe20000000000 */
[----:B--2---:R-:W-:-:S05]  /*2470*/  IADD3 R12, R12, 0xb0, -R10 ;  /* 0x000000b00c0c7810 */ /* 0x004fca0007ffe80a */
        /* <DEDUP_REMOVED lines=82> */
[----:B------:R-:W-:Y:S01]  /*29a0*/  UMOV UR40, UR16 ;  /* 0x0000001000287c82 */ /* 0x000fe20008000000 */
[----:B------:R-:W-:Y:S01]  /*29b0*/  UMOV UR41, UR17 ;  /* 0x0000001100297c82 */ /* 0x000fe20008000000 */
[----:B------:R-:W-:Y:S01]  /*29c0*/  IMAD.U32 R6, RZ, RZ, UR16 ;  /* 0x00000010ff067e24 */ /* 0x000fe2000f8e00ff */
[----:B------:R-:W-:Y:S01]  /*29d0*/  UMOV UR12, UR40 ;  /* 0x00000028000c7c82 */ /* 0x000fe20008000000 */
[----:B------:R-:W-:Y:S01]  /*29e0*/  IMAD.U32 R7, RZ, RZ, UR17 ;  /* 0x00000011ff077e24 */ /* 0x000fe2000f8e00ff */
[----:B------:R-:W-:Y:S01]  /*29f0*/  UMOV UR13, UR41 ;  /* 0x00000029000d7c82 */ /* 0x000fe20008000000 */
        /* <DEDUP_REMOVED lines=79> */
[----:B01----:R-:W-:Y:S01]  /*2ef0*/  IMAD.U32 R4, RZ, RZ, UR16 ;  /* 0x00000010ff047e24 */ /* 0x003fe2000f8e00ff */
        /* <DEDUP_REMOVED lines=356> */
[----:B------:R-:W-:Y:S02]  /*4540*/  ISETP.GT.AND P3, PT, R12, 0x21, PT ;  /* 0x000000210c00780c */ /* 0x000fe40003f64270 */
[----:B------:R-:W-:Y:S02]  /*4550*/  FMNMX.FTZ R21, R109, R10, !PT ;  /* 0x0000000a6d157209 */ /* 0x000fe40007810000 */
        /* <DEDUP_REMOVED lines=15> */
[----:B------:R-:W-:Y:S02]  /*4650*/  FSEL R101, R101, -INF , P5 ;  /* 0xff80000065657808 */ /* 0x000fe40002800000 */
[----:B------:R-:W-:-:S02]  /*4660*/  ISETP.GT.AND P2, PT, R12, 0x30, PT ;  /* 0x000000300c00780c */ /* 0x000fc40003f44270 */
[----:B------:R-:W-:Y:S02]  /*4670*/  FMNMX.FTZ R10, R100, R21, !PT ;  /* 0x00000015640a7209 */ /* 0x000fe40007810000 */
[----:B------:R-:W-:Y:S02]  /*4680*/  FSEL R99, R99, -INF , P3 ;  /* 0xff80000063637808 */ /* 0x000fe40001800000 */
        /* <DEDUP_REMOVED lines=63> */
[----:B------:R-:W-:Y:S02]  /*4a80*/  FMNMX.FTZ R21, R69, R10, !PT ;  /* 0x0000000a45157209 */ /* 0x000fe40007810000 */
        /* <DEDUP_REMOVED lines=17> */
[----:B------:R-:W-:Y:S02]  /*4ba0*/  FSEL R58, R58, -INF , P2 ;  /* 0xff8000003a3a7808 */ /* 0x000fe40001000000 */
[----:B------:R-:W-:Y:S02]  /*4bb0*/  ISETP.GT.AND P2, PT, R12, 0x71, PT ;  /* 0x000000710c00780c */ /* 0x000fe40003f44270 */
[----:B------:R-:W-:Y:S02]  /*4bc0*/  FMNMX.FTZ R21, R61, R10, !PT ;  /* 0x0000000a3d157209 */ /* 0x000fe40007810000 */
[----:B------:R-:W-:-:S02]  /*4bd0*/  FSEL R59, R59, -INF , P6 ;  /* 0xff8000003b3b7808 */ /* 0x000fc40003000000 */
[----:B------:R-:W-:Y:S02]  /*4be0*/  ISETP.GT.AND P6, PT, R12, 0x78, PT ;  /* 0x000000780c00780c */ /* 0x000fe40003fc4270 */
        /* <DEDUP_REMOVED lines=10> */
[----:B------:R-:W-:Y:S01]  /*4c90*/  UMOV UR22, UR7 ;  /* 0x0000000700167c82 */ /* 0x000fe20008000000 */
[----:B------:R-:W-:Y:S01]  /*4ca0*/  UMOV UR23, 0x40000040 ;  /* 0x4000004000177882 */ /* 0x000fe20000000000 */
[----:B------:R-:W-:Y:S02]  /*4cb0*/  FSEL R52, R52, -INF , P6 ;  /* 0xff80000034347808 */ /* 0x000fe40003000000 */
[----:B------:R-:W-:Y:S02]  /*4cc0*/  FMNMX.FTZ R21, R49, R10, !PT ;  /* 0x0000000a31157209 */ /* 0x000fe40007810000 */
[----:B------:R-:W-:-:S02]  /*4cd0*/  FSEL R53, R53, -INF , P5 ;  /* 0xff80000035357808 */ /* 0x000fc40002800000 */
[----:B------:R-:W-:Y:S02]  /*4ce0*/  FMNMX.FTZ R10, R52, R21, !PT ;  /* 0x00000015340a7209 */ /* 0x000fe40007810000 */
[----:B------:R-:W-:Y:S02]  /*4cf0*/  FSEL R50, R50, -INF , P3 ;  /* 0xff80000032327808 */ /* 0x000fe40001800000 */
[C---:B------:R-:W-:Y:S02]  /*4d00*/  ISETP.GT.AND P3, PT, R12.reuse, 0x81, PT ;  /* 0x000000810c00780c */ /* 0x040fe40003f64270 */
[----:B------:R-:W-:Y:S02]  /*4d10*/  FMNMX.FTZ R21, R53, R10, !PT ;  /* 0x0000000a35157209 */ /* 0x000fe40007810000 */
[----:B------:R-:W-:Y:S02]  /*4d20*/  FSEL R51, R51, -INF , P2 ;  /* 0xff80000033337808 */ /* 0x000fe40001000000 */
[----:B------:R-:W-:-:S02]  /*4d30*/  ISETP.GT.AND P2, PT, R12, 0x88, PT ;  /* 0x000000880c00780c */ /* 0x000fc40003f44270 */
        /* <DEDUP_REMOVED lines=15> */
[----:B------:R-:W-:-:S02]  /*4e30*/  FMNMX.FTZ R21, R44, R21, !PT ;  /* 0x000000152c157209 */ /* 0x000fc40007810000 */
[----:B------:R-:W-:Y:S02]  /*4e40*/  ISETP.GT.AND P1, PT, R12, 0x91, PT ;  /* 0x000000910c00780c */ /* 0x000fe40003f24270 */
[----:B------:R-:W-:Y:S02]  /*4e50*/  FMNMX.FTZ R21, R20, R21, !PT ;  /* 0x0000001514157209 */ /* 0x000fe40007810000 */
[----:B------:R-:W-:Y:S02]  /*4e60*/  FSEL R46, R46, -INF , P2 ;  /* 0xff8000002e2e7808 */ /* 0x000fe40001000000 */
[C---:B------:R-:W-:Y:S02]  /*4e70*/  ISETP.GT.AND P2, PT, R12.reuse, 0x99, PT ;  /* 0x000000990c00780c */ /* 0x040fe40003f44270 */
[----:B------:R-:W-:Y:S02]  /*4e80*/  FSEL R43, R43, -INF , P3 ;  /* 0xff8000002b2b7808 */ /* 0x000fe40001800000 */
[----:B------:R-:W-:-:S02]  /*4e90*/  ISETP.GT.AND P3, PT, R12, 0xa0, PT ;  /* 0x000000a00c00780c */ /* 0x000fc40003f64270 */
[----:B------:R-:W-:Y:S02]  /*4ea0*/  FSEL R42, R42, -INF , P4 ;  /* 0xff8000002a2a7808 */ /* 0x000fe40002000000 */
[----:B------:R-:W-:Y:S02]  /*4eb0*/  ISETP.GT.AND P4, PT, R12, 0xa1, PT ;  /* 0x000000a10c00780c */ /* 0x000fe40003f84270 */
[----:B------:R-:W-:Y:S01]  /*4ec0*/  P2R R45, PR, RZ, 0x2 ;  /* 0x00000002ff2d7803 */ /* 0x000fe20000000000 */
[----:B------:R-:W-:Y:S02]  /*4ed0*/  WARPGROUP.DEPBAR.LE gsb0, 0x0 ;  /* 0x00008000000079c5 */ /* 0x000fe40000010000 */
[----:B------:R-:W-:Y:S01]  /*4ee0*/  WARPGROUP.ARRIVE ;  /* 0x00000000000079c5 */ /* 0x000fe20000000000 */
[----:B------:R-:W-:Y:S02]  /*4ef0*/  FSEL R32, R32, -INF , P0 ;  /* 0xff80000020207808 */ /* 0x000fe40000000000 */
[----:B------:R-:W-:-:S02]  /*4f00*/  ISETP.GT.AND P0, PT, R12, 0x98, PT ;  /* 0x000000980c00780c */ /* 0x000fc40003f04270 */
[----:B------:R-:W-:Y:S01]  /*4f10*/  FSEL R80, R33, -INF , P1 ;  /* 0xff80000021507808 */ /* 0x000fe20000800000 */
[----:B------:R-:W-:Y:S01]  /*4f20*/  HGMMA.64x16x16.F32 R24, gdesc[UR20], R24, gsb0 ;  /* 0x00200000141879f0 */ /* 0x000fe20008000818 */
[----:B------:R-:W-:Y:S02]  /*4f30*/  FMNMX.FTZ R21, R32, R21, !PT ;  /* 0x0000001520157209 */ /* 0x000fe40007810000 */
[----:B------:R-:W-:Y:S02]  /*4f40*/  FSEL R81, R36, -INF , P0 ;  /* 0xff80000024517808 */ /* 0x000fe40000000000 */
[----:B------:R-:W-:Y:S02]  /*4f50*/  FMNMX.FTZ R10, R80, R21, !PT ;  /* 0x00000015500a7209 */ /* 0x000fe40007810000 */
[----:B------:R-:W-:Y:S02]  /*4f60*/  FSEL R84, R37, -INF , P2 ;  /* 0xff80000025547808 */ /* 0x000fe40001000000 */
[----:B------:R-:W-:-:S02]  /*4f70*/  FMNMX.FTZ R21, R81, R10, !PT ;  /* 0x0000000a51157209 */ /* 0x000fc40007810000 */
[----:B------:R-:W-:Y:S02]  /*4f80*/  P2R R33, PR, RZ, 0x4 ;  /* 0x00000004ff217803 */ /* 0x000fe40000000000 */
[----:B------:R-:W-:Y:S02]  /*4f90*/  FMNMX.FTZ R21, R84, R21, !PT ;  /* 0x0000001554157209 */ /* 0x000fe40007810000 */
[----:B------:R-:W-:Y:S02]  /*4fa0*/  P2R R41, PR, RZ, 0x1 ;  /* 0x00000001ff297803 */ /* 0x000fe40000000000 */
[C---:B------:R-:W-:Y:S02]  /*4fb0*/  ISETP.GT.AND P0, PT, R12.reuse, 0x89, PT ;  /* 0x000000890c00780c */ /* 0x040fe40003f04270 */
[----:B------:R-:W-:Y:S02]  /*4fc0*/  ISETP.GT.AND P1, PT, R12, 0x90, PT ;  /* 0x000000900c00780c */ /* 0x000fe40003f24270 */
[----:B------:R-:W-:-:S02]  /*4fd0*/  FSEL R47, R47, -INF , P0 ;  /* 0xff8000002f2f7808 */ /* 0x000fc40000000000 */
[----:B------:R-:W-:Y:S02]  /*4fe0*/  ISETP.NE.AND P0, PT, R41, RZ, PT ;  /* 0x000000ff2900720c */ /* 0x000fe40003f05270 */
[----:B------:R-:W-:Y:S02]  /*4ff0*/  FSEL R34, R34, -INF , P1 ;  /* 0xff80000022227808 */ /* 0x000fe40000800000 */
[----:B------:R-:W-:Y:S02]  /*5000*/  ISETP.NE.AND P1, PT, R45, RZ, PT ;  /* 0x000000ff2d00720c */ /* 0x000fe40003f25270 */
[----:B------:R-:W-:Y:S02]  /*5010*/  FSEL R38, R38, -INF , P0 ;  /* 0xff80000026267808 */ /* 0x000fe40000000000 */
[----:B------:R-:W-:Y:S02]  /*5020*/  FSEL R35, R35, -INF , P1 ;  /* 0xff80000023237808 */ /* 0x000fe40000800000 */
[----:B------:R-:W-:-:S02]  /*5030*/  ISETP.NE.AND P0, PT, R13, RZ, PT ;  /* 0x000000ff0d00720c */ /* 0x000fc40003f05270 */
[----:B------:R-:W-:-:S13]  /*5040*/  ISETP.NE.AND P1, PT, R15, RZ, PT ;  /* 0x000000ff0f00720c */ /* 0x000fda0003f25270 */
[----:B------:R-:W-:Y:S01]  /*5050*/  @!P1 VIADD R11, R11, 0x34840 ;  /* 0x000348400b0b9836 */ /* 0x000fe20000000000 */
[----:B------:R-:W-:Y:S02]  /*5060*/  WARPGROUP.DEPBAR.LE gsb0, 0x0 ;  /* 0x00008000000079c5 */ /* 0x000fe40000010000 */
[----:B------:R-:W-:Y:S02]  /*5070*/  FSEL R36, R24, -INF , P3 ;  /* 0xff80000018247808 */ /* 0x000fe40001800000 */
        /* <DEDUP_REMOVED lines=9> */
[----:B------:R-:W-:Y:S01]  /*5110*/  @!P1 PRMT R11, RZ, 0x654, R11 ;  /* 0x00000654ff0b9816 */ /* 0x000fe2000000000b */
[----:B------:R-:W0:Y:S03]  /*5120*/  SHFL.BFLY PT, R10, R21, 0x2, 0x1f ;  /* 0x0c401f00150a7f89 */ /* 0x000e2600000e0000 */
[----:B------:R1:W-:Y:S01]  /*5130*/  @!P1 SYNCS.ARRIVE.TRANS64.RED.A1T0 RZ, [R11+URZ], RZ ;  /* 0x000000ff0bff99a7 */ /* 0x0003e2000810043f */
[----:B0-----:R-:W-:-:S05]  /*5140*/  FMNMX.FTZ R25, R21, R10, !PT ;  /* 0x0000000a15197209 */ /* 0x001fca0007810000 */
[----:B------:R-:W0:Y:S02]  /*5150*/  SHFL.BFLY PT, R10, R25, 0x1, 0x1f ;  /* 0x0c201f00190a7f89 */ /* 0x000e2400000e0000 */
[----:B0-----:R-:W-:-:S04]  /*5160*/  FMNMX.FTZ R10, R25, R10, !PT ;  /* 0x0000000a190a7209 */ /* 0x001fc80007810000 */
[C---:B------:R-:W-:Y:S01]  /*5170*/  FSETP.NEU.FTZ.AND P2, PT, R10.reuse, -INF , PT ;  /* 0xff8000000a00780b */ /* 0x040fe20003f5d000 */
[----:B------:R-:W-:-:S05]  /*5180*/  FMUL.FTZ R83, R10, UR11 ;  /* 0x0000000b0a537c20 */ /* 0x000fca0008410000 */
[----:B------:R-:W-:Y:S02]  /*5190*/  FSEL R83, R83, RZ, P2 ;  /* 0x000000ff53537208 */ /* 0x000fe40001000000 */
[----:B------:R-:W-:Y:S02]  /*51a0*/  ISETP.NE.AND P2, PT, R33, RZ, PT ;  /* 0x000000ff2100720c */ /* 0x000fe40003f45270 */
[----:B------:R-:W-:Y:S01]  /*51b0*/  FMNMX.FTZ R33, R114, R115, !PT ;  /* 0x0000007372217209 */ /* 0x000fe20007810000 */
[--C-:B------:R-:W-:Y:S01]  /*51c0*/  FFMA.FTZ R200, R56, UR11, -R83.reuse ;  /* 0x0000000b38c87c23 */ /* 0x100fe20008010853 */
[--C-:B------:R-:W-:Y:S01]  /*51d0*/  FFMA.FTZ R56, R61, UR11, -R83.reuse ;  /* 0x0000000b3d387c23 */ /* 0x100fe20008010853 */
        /* <DEDUP_REMOVED lines=18> */
[----:B------:R-:W0:Y:S01]  /*5300*/  MUFU.EX2 R13, R13 ;  /* 0x0000000d000d7308 */ /* 0x000e220000000800 */
[--C-:B------:R-:W-:Y:S01]  /*5310*/  FFMA.FTZ R25, R109, UR11, -R83.reuse ;  /* 0x0000000b6d197c23 */ /* 0x100fe20008010853 */
[--C-:B------:R-:W-:Y:S01]  /*5320*/  FFMA.FTZ R27, R49, UR11, -R83.reuse ;  /* 0x0000000b311b7c23 */ /* 0x100fe20008010853 */
[----:B------:R-:W-:Y:S01]  /*5330*/  FMNMX.FTZ R37, R111, R12, !PT ;  /* 0x0000000c6f257209 */ /* 0x000fe20007810000 */
[--C-:B------:R-:W-:Y:S01]  /*5340*/  FFMA.FTZ R49, R14, UR11, -R83.reuse ;  /* 0x0000000b0e317c23 */ /* 0x100fe20008010853 */
[--C-:B------:R-:W-:Y:S01]  /*5350*/  FFMA.FTZ R184, R96, UR11, -R83.reuse ;  /* 0x0000000b60b87c23 */ /* 0x100fe20008010853 */
[--C-:B------:R-:W-:Y:S01]  /*5360*/  FFMA.FTZ R29, R97, UR11, -R83.reuse ;  /* 0x0000000b611d7c23 */ /* 0x100fe20008010853 */
[----:B------:R-:W-:Y:S01]  /*5370*/  FMNMX.FTZ R12, R98, R37, !PT ;  /* 0x00000025620c7209 */ /* 0x000fe20007810000 */
[----:B------:R-:W2:Y:S01]  /*5380*/  MUFU.EX2 R178, R178 ;  /* 0x000000b200b27308 */ /* 0x000ea20000000800 */
[--C-:B------:R-:W-:Y:S01]  /*5390*/  FFMA.FTZ R214, R81, UR11, -R83.reuse ;  /* 0x0000000b51d67c23 */ /* 0x100fe20008010853 */
[--C-:B------:R-:W-:Y:S01]  /*53a0*/  FFMA.FTZ R186, R100, UR11, -R83.reuse ;  /* 0x0000000b64ba7c23 */ /* 0x100fe20008010853 */
[----:B------:R-:W-:Y:S01]  /*53b0*/  FMNMX.FTZ R41, R99, R12, !PT ;  /* 0x0000000c63297209 */ /* 0x000fe20007810000 */
[--C-:B------:R-:W-:Y:S01]  /*53c0*/  FFMA.FTZ R33, R101, UR11, -R83.reuse ;  /* 0x0000000b65217c23 */ /* 0x100fe20008010853 */
[--C-:B------:R-:W-:Y:S01]  /*53d0*/  FFMA.FTZ R188, R88, UR11, -R83.reuse ;  /* 0x0000000b58bc7c23 */ /* 0x100fe20008010853 */
[--C-:B------:R-:W-:Y:S01]  /*53e0*/  FFMA.FTZ R37, R89, UR11, -R83.reuse ;  /* 0x0000000b59257c23 */ /* 0x100fe20008010853 */
[----:B------:R-:W-:Y:S01]  /*53f0*/  FMNMX.FTZ R12, R102, R41, !PT ;  /* 0x00000029660c7209 */ /* 0x000fe20007810000 */
[----:B------:R-:W3:Y:S01]  /*5400*/  MUFU.EX2 R15, R15 ;  /* 0x0000000f000f7308 */ /* 0x000ee20000000800 */
[--C-:B------:R-:W-:Y:S01]  /*5410*/  FFMA.FTZ R192, R72, UR11, -R83.reuse ;  /* 0x0000000b48c07c23 */ /* 0x100fe20008010853 */
[--C-:B------:R-:W-:Y:S01]  /*5420*/  FFMA.FTZ R194, R76, UR11, -R83.reuse ;  /* 0x0000000b4cc27c23 */ /* 0x100fe20008010853 */
[----:B------:R-:W-:Y:S01]  /*5430*/  FMNMX.FTZ R41, R103, R12, !PT ;  /* 0x0000000c67297209 */ /* 0x000fe20007810000 */
[--C-:B------:R-:W-:Y:S01]  /*5440*/  FFMA.FTZ R196, R64, UR11, -R83.reuse ;  /* 0x0000000b40c47c23 */ /* 0x100fe20008010853 */
[--C-:B------:R-:W-:Y:S01]  /*5450*/  FFMA.FTZ R65, R65, UR11, -R83.reuse ;  /* 0x0000000b41417c23 */ /* 0x100fe20008010853 */
[--C-:B------:R-:W-:Y:S01]  /*5460*/  FFMA.FTZ R198, R68, UR11, -R83.reuse ;  /* 0x0000000b44c67c23 */ /* 0x100fe20008010853 */
[----:B------:R-:W-:Y:S01]  /*5470*/  FMNMX.FTZ R12, R90, R41, !PT ;  /* 0x000000295a0c7209 */ /* 0x000fe20007810000 */
[----:B------:R-:W4:Y:S01]  /*5480*/  MUFU.EX2 R180, R180 ;  /* 0x000000b400b47308 */ /* 0x000f220000000800 */
[--C-:B------:R-:W-:Y:S01]  /*5490*/  FFMA.FTZ R41, R93, UR11, -R83.reuse ;  /* 0x0000000b5d297c23 */ /* 0x100fe20008010853 */
[--C-:B------:R-:W-:Y:S01]  /*54a0*/  FFMA.FTZ R69, R69, UR11, -R83.reuse ;  /* 0x0000000b45457c23 */ /* 0x100fe20008010853 */
[----:B------:R-:W-:Y:S01]  /*54b0*/  FMNMX.FTZ R45, R91, R12, !PT ;  /* 0x0000000c5b2d7209 */ /* 0x000fe20007810000 */
[--C-:B------:R-:W-:Y:S01]  /*54c0*/  FFMA.FTZ R57, R57, UR11, -R83.reuse ;  /* 0x0000000b39397c23 */ /* 0x100fe20008010853 */
[--C-:B------:R-:W-:Y:S01]  /*54d0*/  FFMA.FTZ R208, R40, UR11, -R83.reuse ;  /* 0x0000000b28d07c23 */ /* 0x100fe20008010853 */
[--C-:B------:R-:W-:Y:S01]  /*54e0*/  FFMA.FTZ R210, R44, UR11, -R83.reuse ;  /* 0x0000000b2cd27c23 */ /* 0x100fe20008010853 */
[----:B------:R-:W-:Y:S01]  /*54f0*/  FMNMX.FTZ R12, R94, R45, !PT ;  /* 0x0000002d5e0c7209 */ /* 0x000fe20007810000 */
[----:B------:R-:W5:Y:S01]  /*5500*/  MUFU.EX2 R21, R21 ;  /* 0x0000001500157308 */ /* 0x000f620000000800 */
[--C-:B------:R-:W-:Y:S01]  /*5510*/  FFMA.FTZ R212, R32, UR11, -R83.reuse ;  /* 0x0000000b20d47c23 */ /* 0x100fe20008010853 */
[--C-:B------:R-:W-:Y:S01]  /*5520*/  FFMA.FTZ R216, R36, UR11, -R83.reuse ;  /* 0x0000000b24d87c23 */ /* 0x100fe20008010853 */
[----:B------:R-:W-:Y:S01]  /*5530*/  FMNMX.FTZ R45, R95, R12, !PT ;  /* 0x0000000c5f2d7209 */ /* 0x000fe20007810000 */
[--C-:B------:R-:W-:Y:S01]  /*5540*/  FFMA.FTZ R81, R82, UR11, -R83.reuse ;  /* 0x0000000b52517c23 */ /* 0x100fe20008010853 */
[----:B------:R-:W-:Y:S01]  /*5550*/  FFMA.FTZ R218, R28, UR11, -R83 ;  /* 0x0000000b1cda7c23 */ /* 0x000fe20008010853 */
[----:B------:R-:W-:Y:S01]  /*5560*/  IMAD.MOV.U32 R82, RZ, RZ, R87 ;  /* 0x000000ffff527224 */ /* 0x000fe200078e0057 */
[----:B------:R-:W-:Y:S01]  /*5570*/  FMNMX.FTZ R12, R74, R45, !PT ;  /* 0x0000002d4a0c7209 */ /* 0x000fe20007810000 */
[----:B------:R-:W-:Y:S01]  /*5580*/  FFMA.FTZ R45, R73, UR11, -R83 ;  /* 0x0000000b492d7c23 */ /* 0x000fe20008010853 */
[----:B------:R-:W1:Y:S01]  /*5590*/  MUFU.EX2 R182, R182 ;  /* 0x000000b600b67308 */ /* 0x000e620000000800 */
[--C-:B------:R-:W-:Y:S01]  /*55a0*/  IMAD.MOV.U32 R76, RZ, RZ, R87.reuse ;  /* 0x000000ffff4c7224 */ /* 0x100fe200078e0057 */
[----:B------:R-:W-:Y:S01]  /*55b0*/  FMNMX.FTZ R73, R75, R12, !PT ;  /* 0x0000000c4b497209 */ /* 0x000fe20007810000 */
[----:B------:R-:W-:-:S03]  /*55c0*/  IMAD.MOV.U32 R72, RZ, RZ, R87 ;  /* 0x000000ffff487224 */ /* 0x000fc600078e0057 */
[----:B------:R-:W-:Y:S02]  /*55d0*/  FMNMX.FTZ R12, R78, R73, !PT ;  /* 0x000000494e0c7209 */ /* 0x000fe40007810000 */
[----:B------:R-:W1:Y:S02]  /*55e0*/  MUFU.EX2 R25, R25 ;  /* 0x0000001900197308 */ /* 0x000e640000000800 */
[----:B------:R-:W-:-:S04]  /*55f0*/  FMNMX.FTZ R73, R79, R12, !PT ;  /* 0x0000000c4f497209 */ /* 0x000fc80007810000 */
[----:B------:R-:W-:Y:S01]  /*5600*/  FMNMX.FTZ R12, R66, R73, !PT ;  /* 0x00000049420c7209 */ /* 0x000fe20007810000 */
[----:B------:R-:W-:Y:S01]  /*5610*/  FFMA.FTZ R73, R77, UR11, -R83 ;  /* 0x0000000b4d497c23 */ /* 0x000fe20008010853 */
[----:B------:R-:W1:Y:S02]  /*5620*/  MUFU.EX2 R184, R184 ;  /* 0x000000b800b87308 */ /* 0x000e640000000800 */
[----:B------:R-:W-:-:S04]  /*5630*/  FMNMX.FTZ R77, R67, R12, !PT ;  /* 0x0000000c434d7209 */ /* 0x000fc80007810000 */
[----:B------:R-:W-:Y:S02]  /*5640*/  FMNMX.FTZ R12, R70, R77, !PT ;  /* 0x0000004d460c7209 */ /* 0x000fe40007810000 */
[----:B------:R-:W1:Y:S02]  /*5650*/  MUFU.EX2 R29, R29 ;  /* 0x0000001d001d7308 */ /* 0x000e640000000800 */
        /* <DEDUP_REMOVED lines=21> */
[----:B------:R-:W-:Y:S01]  /*57b0*/  MUFU.EX2 R192, R192 ;  /* 0x000000c000c07308 */ /* 0x000fe20000000800 */
[----:B------:R-:W-:Y:S01]  /*57c0*/  IMAD.MOV.U32 R84, RZ, RZ, R87 ;  /* 0x000000ffff547224 */ /* 0x000fe200078e0057 */
[----:B------:R-:W-:Y:S02]  /*57d0*/  FMNMX.FTZ R61, R35, R12, !PT ;  /* 0x0000000c233d7209 */ /* 0x000fe40007810000 */
[----:B------:R-:W-:Y:S02]  /*57e0*/  FSEL R12, R39, -INF , P2 ;  /* 0xff800000270c7808 */ /* 0x000fe40001000000 */
[----:B------:R-:W-:Y:S02]  /*57f0*/  FMNMX.FTZ R61, R38, R61, !PT ;  /* 0x0000003d263d7209 */ /* 0x000fe40007810000 */
[----:B------:R0:W-:Y:S02]  /*5800*/  MUFU.EX2 R39, R56 ;  /* 0x0000003800277308 */ /* 0x0001e40000000800 */
[----:B------:R-:W-:-:S04]  /*5810*/  FMNMX.FTZ R61, R12, R61, !PT ;  /* 0x0000003d0c3d7209 */ /* 0x000fc80007810000 */
[----:B------:R-:W-:Y:S02]  /*5820*/  FMNMX.FTZ R61, R26, R61, !PT ;  /* 0x0000003d1a3d7209 */ /* 0x000fe40007810000 */
[----:B------:R-:W-:Y:S01]  /*5830*/  MUFU.EX2 R45, R45 ;  /* 0x0000002d002d7308 */ /* 0x000fe20000000800 */
[----:B0-----:R-:W-:Y:S01]  /*5840*/  FSEL R56, R31, -INF , P6 ;  /* 0xff8000001f387808 */ /* 0x001fe20003000000 */
[--C-:B------:R-:W-:Y:S01]  /*5850*/  FFMA.FTZ R31, R53, UR11, -R83.reuse ;  /* 0x0000000b351f7c23 */ /* 0x100fe20008010853 */
[----:B------:R-:W-:Y:S01]  /*5860*/  FMNMX.FTZ R61, R48, R61, !PT ;  /* 0x0000003d303d7209 */ /* 0x000fe20007810000 */
[----:B------:R-:W-:-:S03]  /*5870*/  FFMA.FTZ R53, R20, UR11, -R83 ;  /* 0x0000000b14357c23 */ /* 0x000fc60008010853 */
        /* <DEDUP_REMOVED lines=8> */
[--C-:B------:R-:W-:Y:S01]  /*5900*/  FFMA.FTZ R61, R80, UR11, -R83.reuse ;  /* 0x0000000b503d7c23 */ /* 0x100fe20008010853 */
[----:B------:R-:W-:-:S05]  /*5910*/  FFMA.FTZ R83, R24, UR11, -R83 ;  /* 0x0000000b18537c23 */ /* 0x000fca0008010853 */
[----:B------:R-:W-:Y:S01]  /*5920*/  MUFU.EX2 R198, R198 ;  /* 0x000000c600c67308 */ /* 0x000fe20000000800 */
[----:B------:R-:W-:Y:S01]  /*5930*/  IMAD.MOV.U32 R80, RZ, RZ, R87 ;  /* 0x000000ffff507224 */ /* 0x000fe200078e0057 */
[----:B------:R-:W0:Y:S06]  /*5940*/  SHFL.BFLY PT, R85, R52, 0x1, 0x1f ;  /* 0x0c201f0034557f89 */ /* 0x000e2c00000e0000 */
[----:B------:R-:W-:Y:S08]  /*5950*/  MUFU.EX2 R69, R69 ;  /* 0x0000004500457308 */ /* 0x000ff00000000800 */
[----:B------:R-:W-:Y:S08]  /*5960*/  MUFU.EX2 R200, R200 ;  /* 0x000000c800c87308 */ /* 0x000ff00000000800 */
[----:B------:R-:W-:Y:S01]  /*5970*/  MUFU.EX2 R57, R57 ;  /* 0x0000003900397308 */ /* 0x000fe20000000800 */
[----:B0-----:R-:W-:-:S04]  /*5980*/  FMNMX.FTZ R92, R52, R85, !PT ;  /* 0x00000055345c7209 */ /* 0x001fc80007810000 */
[C---:B------:R-:W-:Y:S01]  /*5990*/  FSETP.NEU.FTZ.AND P2, PT, R92.reuse, -INF , PT ;  /* 0xff8000005c00780b */ /* 0x040fe20003f5d000 */
[----:B------:R-:W-:Y:S02]  /*59a0*/  FMUL.FTZ R85, R92, UR11 ;  /* 0x0000000b5c557c20 */ /* 0x000fe40008410000 */
[----:B------:R-:W-:Y:S03]  /*59b0*/  MUFU.EX2 R202, R202 ;  /* 0x000000ca00ca7308 */ /* 0x000fe60000000800 */
[----:B------:R-:W-:Y:S02]  /*59c0*/  FSEL R85, R85, RZ, P2 ;  /* 0x000000ff55557208 */ /* 0x000fe40001000000 */
[----:B------:R-:W-:-:S03]  /*59d0*/  PLOP3.LUT P2, PT, PT, PT, UP0, 0x80, 0x0 ;  /* 0x000000000000781c */ /* 0x000fc60003f4f008 */
[----:B------:R-:W-:Y:S01]  /*59e0*/  MUFU.EX2 R204, R204 ;  /* 0x000000cc00cc7308 */ /* 0x000fe20000000800 */
[----:B------:R-:W-:Y:S01]  /*59f0*/  FFMA.FTZ R60, R75, UR11, -R85 ;  /* 0x0000000b4b3c7c23 */ /* 0x000fe20008010855 */
[----:B------:R-:W-:Y:S01]  /*5a00*/  FADD.FTZ R75, R176, R13 ;  /* 0x0000000db04b7221 */ /* 0x000fe20000010000 */
[--C-:B------:R-:W-:Y:S01]  /*5a10*/  FFMA.FTZ R197, R66, UR11, -R85.reuse ;  /* 0x0000000b42c57c23 */ /* 0x100fe20008010855 */
[--C-:B------:R-:W-:Y:S01]  /*5a20*/  FFMA.FTZ R177, R114, UR11, -R85.reuse ;  /* 0x0000000b72b17c23 */ /* 0x100fe20008010855 */
[----:B------:R-:W-:Y:S01]  /*5a30*/  FFMA.FTZ R20, R115, UR11, -R85 ;  /* 0x0000000b73147c23 */ /* 0x000fe20008010855 */
[----:B--2---:R-:W-:Y:S01]  /*5a40*/  FADD.FTZ R14, R178, R75 ;  /* 0x0000004bb20e7221 */ /* 0x004fe20000010000 */
[--C-:B------:R-:W-:Y:S01]  /*5a50*/  FFMA.FTZ R66, R67, UR11, -R85.reuse ;  /* 0x0000000b43427c23 */ /* 0x100fe20008010855 */
[--C-:B------:R-:W-:Y:S01]  /*5a60*/  FFMA.FTZ R179, R118, UR11, -R85.reuse ;  /* 0x0000000b76b37c23 */ /* 0x100fe20008010855 */
[--C-:B------:R-:W-:Y:S01]  /*5a70*/  FFMA.FTZ R24, R119, UR11, -R85.reuse ;  /* 0x0000000b77187c23 */ /* 0x100fe20008010855 */
[----:B---3--:R-:W-:Y:S01]  /*5a80*/  FADD.FTZ R67, R15, R14 ;  /* 0x0000000e0f437221 */ /* 0x008fe20000010000 */
[----:B------:R-:W-:Y:S01]  /*5a90*/  MUFU.EX2 R177, R177 ;  /* 0x000000b100b17308 */ /* 0x000fe20000000800 */
[--C-:B------:R-:W-:Y:S01]  /*5aa0*/  FFMA.FTZ R181, R106, UR11, -R85.reuse ;  /* 0x0000000b6ab57c23 */ /* 0x100fe20008010855 */
[----:B------:R-:W-:Y:S01]  /*5ab0*/  FFMA.FTZ R28, R107, UR11, -R85 ;  /* 0x0000000b6b1c7c23 */ /* 0x000fe20008010855 */
[----:B----4-:R-:W-:Y:S01]  /*5ac0*/  FADD.FTZ R14, R180, R67 ;  /* 0x00000043b40e7221 */ /* 0x010fe20000010000 */
[--C-:B------:R-:W-:Y:S01]  /*5ad0*/  FFMA.FTZ R183, R110, UR11, -R85.reuse ;  /* 0x0000000b6eb77c23 */ /* 0x100fe20008010855 */
[--C-:B------:R-:W-:Y:S01]  /*5ae0*/  FFMA.FTZ R201, R58, UR11, -R85.reuse ;  /* 0x0000000b3ac97c23 */ /* 0x100fe20008010855 */
[--C-:B------:R-:W-:Y:S01]  /*5af0*/  FFMA.FTZ R32, R111, UR11, -R85.reuse ;  /* 0x0000000b6f207c23 */ /* 0x100fe20008010855 */
[----:B-----5:R-:W-:Y:S01]  /*5b00*/  FADD.FTZ R67, R21, R14 ;  /* 0x0000000e15437221 */ /* 0x020fe20000010000 */
[----:B------:R-:W0:Y:S01]  /*5b10*/  MUFU.EX2 R20, R20 ;  /* 0x0000001400147308 */ /* 0x000e220000000800 */
[--C-:B------:R-:W-:Y:S01]  /*5b20*/  FFMA.FTZ R185, R98, UR11, -R85.reuse ;  /* 0x0000000b62b97c23 */ /* 0x100fe20008010855 */
[----:B------:R-:W-:Y:S01]  /*5b30*/  FFMA.FTZ R199, R70, UR11, -R85 ;  /* 0x0000000b46c77c23 */ /* 0x000fe20008010855 */
[----:B-1----:R-:W-:Y:S01]  /*5b40*/  FADD.FTZ R14, R182, R67 ;  /* 0x00000043b60e7221 */ /* 0x002fe20000010000 */
[--C-:B------:R-:W-:Y:S01]  /*5b50*/  FFMA.FTZ R36, R99, UR11, -R85.reuse ;  /* 0x0000000b63247c23 */ /* 0x100fe20008010855 */
[--C-:B------:R-:W-:Y:S01]  /*5b60*/  FFMA.FTZ R187, R102, UR11, -R85.reuse ;  /* 0x0000000b66bb7c23 */ /* 0x100fe20008010855 */
[--C-:B------:R-:W-:Y:S01]  /*5b70*/  FFMA.FTZ R203, R62, UR11, -R85.reuse ;  /* 0x0000000b3ecb7c23 */ /* 0x100fe20008010855 */
[----:B------:R-:W-:Y:S01]  /*5b80*/  FADD.FTZ R67, R25, R14 ;  /* 0x0000000e19437221 */ /* 0x000fe20000010000 */
[----:B------:R-:W1:Y:S01]  /*5b90*/  MUFU.EX2 R179, R179 ;  /* 0x000000b300b37308 */ /* 0x000e620000000800 */
        /* <DEDUP_REMOVED lines=8> */
[----:B0-----:R-:W-:Y:S01]  /*5c20*/  FADD.FTZ R14, R177, R20 ;  /* 0x00000014b10e7221 */ /* 0x001fe20000010000 */
[----:B------:R-:W-:Y:S01]  /*5c30*/  FFMA.FTZ R58, R59, UR11, -R85 ;  /* 0x0000000b3b3a7c23 */ /* 0x000fe20008010855 */
[----:B------:R-:W-:Y:S01]  /*5c40*/  FADD.FTZ R70, R186, R67 ;  /* 0x00000043ba467221 */ /* 0x000fe20000010000 */
[--C-:B------:R-:W-:Y:S01]  /*5c50*/  FFMA.FTZ R52, R95, UR11, -R85.reuse ;  /* 0x0000000b5f347c23 */ /* 0x100fe20008010855 */
[--C-:B------:R-:W-:Y:S01]  /*5c60*/  FFMA.FTZ R193, R74, UR11, -R85.reuse ;  /* 0x0000000b4ac17c23 */ /* 0x100fe20008010855 */
[--C-:B------:R-:W-:Y:S01]  /*5c70*/  FFMA.FTZ R195, R78, UR11, -R85.reuse ;  /* 0x0000000b4ec37c23 */ /* 0x100fe20008010855 */
[----:B------:R-:W-:Y:S01]  /*5c80*/  FADD.FTZ R67, R33, R70 ;  /* 0x0000004621437221 */ /* 0x000fe20000010000 */
[----:B------:R-:W0:Y:S01]  /*5c90*/  MUFU.EX2 R181, R181 ;  /* 0x000000b500b57308 */ /* 0x000e220000000800 */
[----:B-1----:R-:W-:Y:S01]  /*5ca0*/  FADD.FTZ R59, R179, R14 ;  /* 0x0000000eb33b7221 */ /* 0x002fe20000010000 */
[----:B------:R-:W-:Y:S01]  /*5cb0*/  FFMA.FTZ R64, R79, UR11, -R85 ;  /* 0x0000000b4f407c23 */ /* 0x000fe20008010855 */
[----:B------:R-:W-:Y:S01]  /*5cc0*/  FADD.FTZ R62, R188, R67 ;  /* 0x00000043bc3e7221 */ /* 0x000fe20000010000 */
[--C-:B------:R-:W-:Y:S01]  /*5cd0*/  FFMA.FTZ R207, R54, UR11, -R85.reuse ;  /* 0x0000000b36cf7c23 */ /* 0x100fe20008010855 */
[--C-:B------:R-:W-:Y:S01]  /*5ce0*/  FFMA.FTZ R68, R71, UR11, -R85.reuse ;  /* 0x0000000b47447c23 */ /* 0x100fe20008010855 */
[----:B------:R-:W-:Y:S01]  /*5cf0*/  FFMA.FTZ R211, R46, UR11, -R85 ;  /* 0x0000000b2ed37c23 */ /* 0x000fe20008010855 */
[----:B------:R-:W-:Y:S01]  /*5d00*/  FADD.FTZ R67, R37, R62 ;  /* 0x0000003e25437221 */ /* 0x000fe20000010000 */
[----:B------:R-:W1:Y:S01]  /*5d10*/  MUFU.EX2 R28, R28 ;  /* 0x0000001c001c7308 */ /* 0x000e620000000800 */
[----:B--2---:R-:W-:Y:S01]  /*5d20*/  FADD.FTZ R14, R24, R59 ;  /* 0x0000003b180e7221 */ /* 0x004fe20000010000 */
[----:B------:R-:W-:Y:S01]  /*5d30*/  FFMA.FTZ R62, R63, UR11, -R85 ;  /* 0x0000000b3f3e7c23 */ /* 0x000fe20008010855 */
[----:B------:R-:W-:Y:S01]  /*5d40*/  FADD.FTZ R70, R190, R67 ;  /* 0x00000043be467221 */ /* 0x000fe20000010000 */
[----:B------:R-:W-:Y:S01]  /*5d50*/  F2FP.F16.F32.PACK_AB R176, R13, R176 ;  /* 0x000000b00db0723e */ /* 0x000fe200000000ff */
        /* <DEDUP_REMOVED lines=9> */
[----:B------:R-:W-:Y:S01]  /*5df0*/  F2FP.F16.F32.PACK_AB R178, R15, R178 ;  /* 0x000000b20fb2723e */ /* 0x000fe200000000ff */
[----:B------:R-:W-:Y:S01]  /*5e00*/  FFMA.FTZ R35, R35, UR11, -R85 ;  /* 0x0000000b23237c23 */ /* 0x000fe20008010855 */
[----:B------:R-:W0:Y:S01]  /*5e10*/  MUFU.EX2 R32, R32 ;  /* 0x0000002000207308 */ /* 0x000e220000000800 */
[----:B-1----:R-:W-:Y:S01]  /*5e20*/  FADD.FTZ R14, R28, R59 ;  /* 0x0000003b1c0e7221 */ /* 0x002fe20000010000 */
[--C-:B------:R-:W-:Y:S01]  /*5e30*/  FFMA.FTZ R38, R38, UR11, -R85.reuse ;  /* 0x0000000b26267c23 */ /* 0x100fe20008010855 */
[--C-:B------:R-:W-:Y:S01]  /*5e40*/  FFMA.FTZ R48, R48, UR11, -R85.reuse ;  /* 0x0000000b30307c23 */ /* 0x100fe20008010855 */
[----:B------:R-:W-:Y:S01]  /*5e50*/  F2FP.F16.F32.PACK_AB R177, R20, R177 ;  /* 0x000000b114b1723e */ /* 0x000fe200000000ff */
[--C-:B------:R-:W-:Y:S01]  /*5e60*/  FFMA.FTZ R30, R30, UR11, -R85.reuse ;  /* 0x0000000b1e1e7c23 */ /* 0x100fe20008010855 */
[----:B------:R-:W-:Y:S01]  /*5e70*/  FFMA.FTZ R56, R56, UR11, -R85 ;  /* 0x0000000b38387c23 */ /* 0x000fe20008010855 */
[----:B------:R-:W-:Y:S01]  /*5e80*/  F2FP.F16.F32.PACK_AB R182, R25, R182 ;  /* 0x000000b619b6723e */ /* 0x000fe200000000ff */
[----:B------:R-:W1:Y:S01]  /*5e90*/  MUFU.EX2 R185, R185 ;  /* 0x000000b900b97308 */ /* 0x000e620000000800 */
[----:B--2---:R-:W-:Y:S01]  /*5ea0*/  FADD.FTZ R59, R183, R14 ;  /* 0x0000000eb73b7221 */ /* 0x004fe20000010000 */
[----:B------:R-:W-:Y:S01]  /*5eb0*/  F2FP.F16.F32.PACK_AB R184, R29, R184 ;  /* 0x000000b81db8723e */ /* 0x000fe200000000ff */
[--C-:B------:R-:W-:Y:S01]  /*5ec0*/  IMAD.MOV.U32 R79, RZ, RZ, R87.reuse ;  /* 0x000000ffff4f7224 */ /* 0x100fe200078e0057 */
[----:B------:R-:W-:Y:S01]  /*5ed0*/  F2FP.F16.F32.PACK_AB R186, R33, R186 ;  /* 0x000000ba21ba723e */ /* 0x000fe200000000ff */
[--C-:B------:R-:W-:Y:S01]  /*5ee0*/  IMAD.MOV.U32 R78, RZ, RZ, R87.reuse ;  /* 0x000000ffff4e7224 */ /* 0x100fe200078e0057 */
[----:B------:R-:W-:Y:S01]  /*5ef0*/  F2FP.F16.F32.PACK_AB R188, R37, R188 ;  /* 0x000000bc25bc723e */ /* 0x000fe200000000ff */
[----:B------:R-:W-:Y:S01]  /*5f00*/  IMAD.MOV.U32 R75, RZ, RZ, R87 ;  /* 0x000000ffff4b7224 */ /* 0x000fe200078e0057 */
[----:B------:R-:W2:Y:S01]  /*5f10*/  MUFU.EX2 R36, R36 ;  /* 0x0000002400247308 */ /* 0x000ea20000000800 */
[----:B0-----:R-:W-:Y:S01]  /*5f20*/  FADD.FTZ R14, R32, R59 ;  /* 0x0000003b200e7221 */ /* 0x001fe20000010000 */
[----:B------:R-:W-:Y:S01]  /*5f30*/  F2FP.F16.F32.PACK_AB R190, R41, R190 ;  /* 0x000000be29be723e */ /* 0x000fe200000000ff */
[--C-:B------:R-:W-:Y:S01]  /*5f40*/  IMAD.MOV.U32 R74, RZ, RZ, R87.reuse ;  /* 0x000000ffff4a7224 */ /* 0x100fe200078e0057 */
[----:B------:R-:W-:Y:S01]  /*5f50*/  F2FP.F16.F32.PACK_AB R192, R45, R192 ;  /* 0x000000c02dc0723e */ /* 0x000fe200000000ff */
[--C-:B------:R-:W-:Y:S01]  /*5f60*/  IMAD.MOV.U32 R71, RZ, RZ, R87.reuse ;  /* 0x000000ffff477224 */ /* 0x100fe200078e0057 */
[----:B------:R-:W-:Y:S01]  /*5f70*/  F2FP.F16.F32.PACK_AB R179, R24, R179 ;  /* 0x000000b318b3723e */ /* 0x000fe200000000ff */
[--C-:B------:R-:W-:Y:S01]  /*5f80*/  IMAD.MOV.U32 R67, RZ, RZ, R87.reuse ;  /* 0x000000ffff437224 */ /* 0x100fe200078e0057 */
[----:B------:R-:W0:Y:S01]  /*5f90*/  MUFU.EX2 R187, R187 ;  /* 0x000000bb00bb7308 */ /* 0x000e220000000800 */
[----:B-1----:R-:W-:Y:S01]  /*5fa0*/  FADD.FTZ R59, R185, R14 ;  /* 0x0000000eb93b7221 */ /* 0x002fe20000010000 */
[----:B------:R-:W-:Y:S01]  /*5fb0*/  F2FP.F16.F32.PACK_AB R181, R28, R181 ;  /* 0x000000b51cb5723e */ /* 0x000fe200000000ff */
[--C-:B------:R-:W-:Y:S01]  /*5fc0*/  IMAD.MOV.U32 R63, RZ, RZ, R87.reuse ;  /* 0x000000ffff3f7224 */ /* 0x100fe200078e0057 */
[----:B------:R-:W-:Y:S01]  /*5fd0*/  F2FP.F16.F32.PACK_AB R183, R32, R183 ;  /* 0x000000b720b7723e */ /* 0x000fe200000000ff */
[--C-:B------:R-:W-:Y:S01]  /*5fe0*/  IMAD.MOV.U32 R41, RZ, RZ, R87.reuse ;  /* 0x000000ffff297224 */ /* 0x100fe200078e0057 */
[----:B------:R-:W-:Y:S01]  /*5ff0*/  F2FP.F16.F32.PACK_AB R180, R21, R180 ;  /* 0x000000b415b4723e */ /* 0x000fe200000000ff */
[----:B------:R-:W-:Y:S01]  /*6000*/  IMAD.MOV.U32 R37, RZ, RZ, R87 ;  /* 0x000000ffff257224 */ /* 0x000fe200078e0057 */
[----:B------:R-:W1:Y:S01]  /*6010*/  MUFU.EX2 R40, R40 ;  /* 0x0000002800287308 */ /* 0x000e620000000800 */
[C---:B--2---:R-:W-:Y:S01]  /*6020*/  FADD.FTZ R14, R36.reuse, R59 ;  /* 0x0000003b240e7221 */ /* 0x044fe20000010000 */
[----:B------:R-:W-:Y:S01]  /*6030*/  FADD.FTZ R59, R45, R50 ;  /* 0x000000322d3b7221 */ /* 0x000fe20000010000 */
[----:B------:R-:W-:Y:S01]  /*6040*/  FFMA.FTZ R50, R51, UR11, -R85 ;  /* 0x0000000b33327c23 */ /* 0x000fe20008010855 */
[----:B------:R-:W-:Y:S01]  /*6050*/  F2FP.F16.F32.PACK_AB R185, R36, R185 ;  /* 0x000000b924b9723e */ /* 0x000fe200000000ff */
[----:B------:R-:W-:-:S02]  /*6060*/  IMAD.MOV.U32 R45, RZ, RZ, R87 ;  /* 0x000000ffff2d7224 */ /* 0x000fc400078e0057 */
[----:B------:R-:W-:Y:S01]  /*6070*/  FADD.FTZ R70, R194, R59 ;  /* 0x0000003bc2467221 */ /* 0x000fe20000010000 */
[----:B------:R-:W-:Y:S01]  /*6080*/  F2FP.F16.F32.PACK_AB R194, R73, R194 ;  /* 0x000000c249c2723e */ /* 0x000fe200000000ff */
[----:B------:R-:W2:Y:S01]  /*6090*/  MUFU.EX2 R189, R189 ;  /* 0x000000bd00bd7308 */ /* 0x000ea20000000800 */
[----:B0-----:R-:W-:Y:S01]  /*60a0*/  FADD.FTZ R51, R187, R14 ;  /* 0x0000000ebb337221 */ /* 0x001fe20000010000 */
[--C-:B------:R-:W-:Y:S02]  /*60b0*/  IMAD.MOV.U32 R36, RZ, RZ, R87.reuse ;  /* 0x000000ffff247224 */ /* 0x100fe400078e0057 */
[--C-:B------:R-:W-:Y:S02]  /*60c0*/  IMAD.MOV.U32 R33, RZ, RZ, R87.reuse ;  /* 0x000000ffff217224 */ /* 0x100fe400078e0057 */
[----:B------:R-:W-:Y:S02]  /*60d0*/  IMAD.MOV.U32 R32, RZ, RZ, R87 ;  /* 0x000000ffff207224 */ /* 0x000fe400078e0057 */
[----:B------:R-:W0:Y:S01]  /*60e0*/  MUFU.EX2 R44, R44 ;  /* 0x0000002c002c7308 */ /* 0x000e220000000800 */
[C---:B-1----:R-:W-:Y:S01]  /*60f0*/  FADD.FTZ R14, R40.reuse, R51 ;  /* 0x00000033280e7221 */ /* 0x042fe20000010000 */
[----:B------:R-:W-:Y:S01]  /*6100*/  FADD.FTZ R51, R73, R70 ;  /* 0x0000004649337221 */ /* 0x000fe20000010000 */
[----:B------:R-:W-:Y:S01]  /*6110*/  F2FP.F16.F32.PACK_AB R187, R40, R187 ;  /* 0x000000bb28bb723e */ /* 0x000fe200000000ff */
[----:B------:R-:W-:-:S02]  /*6120*/  IMAD.MOV.U32 R73, RZ, RZ, R87 ;  /* 0x000000ffff497224 */ /* 0x000fc400078e0057 */
[----:B------:R-:W-:Y:S01]  /*6130*/  FADD.FTZ R54, R196, R51 ;  /* 0x00000033c4367221 */ /* 0x000fe20000010000 */
[----:B------:R-:W-:Y:S01]  /*6140*/  F2FP.F16.F32.PACK_AB R196, R65, R196 ;  /* 0x000000c441c4723e */ /* 0x000fe200000000ff */
[----:B------:R-:W1:Y:S01]  /*6150*/  MUFU.EX2 R191, R191 ;  /* 0x000000bf00bf7308 */ /* 0x000e620000000800 */
[----:B--2---:R-:W-:Y:S01]  /*6160*/  FADD.FTZ R11, R189, R14 ;  /* 0x0000000ebd0b7221 */ /* 0x004fe20000010000 */
[----:B------:R-:W-:Y:S01]  /*6170*/  FADD.FTZ R51, R65, R54 ;  /* 0x0000003641337221 */ /* 0x000fe20000010000 */
[--C-:B------:R-:W-:Y:S02]  /*6180*/  IMAD.MOV.U32 R70, RZ, RZ, R87.reuse ;  /* 0x000000ffff467224 */ /* 0x100fe400078e0057 */
[----:B------:R-:W-:Y:S02]  /*6190*/  IMAD.MOV.U32 R65, RZ, RZ, R87 ;  /* 0x000000ffff417224 */ /* 0x000fe400078e0057 */
[----:B------:R-:W-:Y:S01]  /*61a0*/  FADD.FTZ R54, R198, R51 ;  /* 0x00000033c6367221 */ /* 0x000fe20000010000 */
[C---:B------:R-:W-:Y:S01]  /*61b0*/  F2FP.F16.F32.PACK_AB R198, R69.reuse, R198 ;  /* 0x000000c645c6723e */ /* 0x040fe200000000ff */
[----:B------:R-:W2:Y:S01]  /*61c0*/  MUFU.EX2 R52, R52 ;  /* 0x0000003400347308 */ /* 0x000ea20000000800 */
[C---:B0-----:R-:W-:Y:S01]  /*61d0*/  FADD.FTZ R14, R44.reuse, R11 ;  /* 0x0000000b2c0e7221 */ /* 0x041fe20000010000 */
[----:B------:R-:W-:Y:S01]  /*61e0*/  FADD.FTZ R51, R69, R54 ;  /* 0x0000003645337221 */ /* 0x000fe20000010000 */
[----:B------:R-:W-:Y:S01]  /*61f0*/  F2FP.F16.F32.PACK_AB R189, R44, R189 ;  /* 0x000000bd2cbd723e */ /* 0x000fe200000000ff */
[----:B------:R-:W-:-:S02]  /*6200*/  IMAD.MOV.U32 R69, RZ, RZ, R87 ;  /* 0x000000ffff457224 */ /* 0x000fc400078e0057 */
[----:B------:R-:W-:Y:S01]  /*6210*/  FADD.FTZ R46, R200, R51 ;  /* 0x00000033c82e7221 */ /* 0x000fe20000010000 */
[----:B------:R-:W-:Y:S01]  /*6220*/  F2FP.F16.F32.PACK_AB R200, R57, R200 ;  /* 0x000000c839c8723e */ /* 0x000fe200000000ff */
[----:B------:R-:W0:Y:S01]  /*6230*/  MUFU.EX2 R193, R193 ;  /* 0x000000c100c17308 */ /* 0x000e220000000800 */
[----:B-1----:R-:W-:Y:S01]  /*6240*/  FADD.FTZ R11, R191, R14 ;  /* 0x0000000ebf0b7221 */ /* 0x002fe20000010000 */
[----:B------:R-:W-:Y:S01]  /*6250*/  FADD.FTZ R59, R57, R46 ;  /* 0x0000002e393b7221 */ /* 0x000fe20000010000 */
[----:B------:R-:W-:Y:S01]  /*6260*/  FFMA.FTZ R46, R26, UR11, -R85 ;  /* 0x0000000b1a2e7c23 */ /* 0x000fe20008010855 */
[----:B------:R-:W-:Y:S02]  /*6270*/  IMAD.MOV.U32 R57, RZ, RZ, R87 ;  /* 0x000000ffff397224 */ /* 0x000fe400078e0057 */
[----:B------:R-:W-:Y:S01]  /*6280*/  FADD.FTZ R54, R202, R59 ;  /* 0x0000003bca367221 */ /* 0x000fe20000010000 */
[----:B------:R-:W-:Y:S01]  /*6290*/  F2FP.F16.F32.PACK_AB R202, R39, R202 ;  /* 0x000000ca27ca723e */ /* 0x000fe200000000ff */
        /* <DEDUP_REMOVED lines=9> */
[--C-:B------:R-:W-:Y:S02]  /*6330*/  IMAD.MOV.U32 R29, RZ, RZ, R87.reuse ;  /* 0x000000ffff1d7224 */ /* 0x100fe400078e0057 */
[----:B------:R-:W-:Y:S02]  /*6340*/  IMAD.MOV.U32 R28, RZ, RZ, R87 ;  /* 0x000000ffff1c7224 */ /* 0x000fe400078e0057 */
[----:B------:R-:W0:Y:S01]  /*6350*/  MUFU.EX2 R64, R64 ;  /* 0x0000004000407308 */ /* 0x000e220000000800 */
[----:B-1----:R-:W-:Y:S01]  /*6360*/  FADD.FTZ R14, R60, R11 ;  /* 0x0000000b3c0e7221 */ /* 0x002fe20000010000 */
[----:B------:R-:W-:Y:S01]  /*6370*/  FFMA.FTZ R11, R12, UR11, -R85 ;  /* 0x0000000b0c0b7c23 */ /* 0x000fe20008010855 */
[----:B------:R-:W-:Y:S01]  /*6380*/  F2FP.F16.F32.PACK_AB R193, R60, R193 ;  /* 0x000000c13cc1723e */ /* 0x000fe200000000ff */
[----:B------:R-:W-:-:S02]  /*6390*/  IMAD.MOV.U32 R85, RZ, RZ, R87 ;  /* 0x000000ffff557224 */ /* 0x000fc400078e0057 */
[--C-:B------:R-:W-:Y:S02]  /*63a0*/  IMAD.MOV.U32 R60, RZ, RZ, R87.reuse ;  /* 0x000000ffff3c7224 */ /* 0x100fe400078e0057 */
[----:B------:R-:W1:Y:S01]  /*63b0*/  MUFU.EX2 R197, R197 ;  /* 0x000000c500c57308 */ /* 0x000e620000000800 */
[----:B--2---:R-:W-:Y:S01]  /*63c0*/  FADD.FTZ R51, R195, R14 ;  /* 0x0000000ec3337221 */ /* 0x004fe20000010000 */
[--C-:B------:R-:W-:Y:S02]  /*63d0*/  IMAD.MOV.U32 R25, RZ, RZ, R87.reuse ;  /* 0x000000ffff197224 */ /* 0x100fe400078e0057 */
[----:B------:R-:W-:-:S04]  /*63e0*/  IMAD.MOV.U32 R24, RZ, RZ, R87 ;  /* 0x000000ffff187224 */ /* 0x000fc800078e0057 */
        /* <DEDUP_REMOVED lines=14> */
[----:B------:R-:W-:Y:S01]  /*64d0*/  F2FP.F16.F32.PACK_AB R199, R68, R199 ;  /* 0x000000c744c7723e */ /* 0x000fe200000000ff */
[----:B------:R-:W-:-:S05]  /*64e0*/  IMAD.MOV.U32 R68, RZ, RZ, R87 ;  /* 0x000000ffff447224 */ /* 0x000fca00078e0057 */
[----:B------:R-:W1:Y:S01]  /*64f0*/  MUFU.EX2 R203, R203 ;  /* 0x000000cb00cb7308 */ /* 0x000e620000000800 */
[----:B--2---:R-:W-:-:S07]  /*6500*/  FADD.FTZ R13, R201, R14 ;  /* 0x0000000ec90d7221 */ /* 0x004fce0000010000 */
        /* <DEDUP_REMOVED lines=10> */
[----:B------:R-:W-:Y:S01]  /*65b0*/  MUFU.EX2 R27, R27 ;  /* 0x0000001b001b7308 */ /* 0x000fe20000000800 */
[----:B0-----:R-:W-:-:S07]  /*65c0*/  FADD.FTZ R13, R205, R14 ;  /* 0x0000000ecd0d7221 */ /* 0x001fce0000010000 */
[----:B------:R-:W0:Y:S01]  /*65d0*/  MUFU.EX2 R207, R207 ;  /* 0x000000cf00cf7308 */ /* 0x000e220000000800 */
[C---:B-1----:R-:W-:Y:S01]  /*65e0*/  FADD.FTZ R14, R50.reuse, R13 ;  /* 0x0000000d320e7221 */ /* 0x042fe20000010000 */
[----:B------:R-:W-:Y:S01]  /*65f0*/  F2FP.F16.F32.PACK_AB R205, R50, R205 ;  /* 0x000000cd32cd723e */ /* 0x000fe200000000ff */
[----:B------:R-:W-:-:S05]  /*6600*/  IMAD.MOV.U32 R50, RZ, RZ, R87 ;  /* 0x000000ffff327224 */ /* 0x000fca00078e0057 */
[----:B------:R-:W-:Y:S08]  /*6610*/  MUFU.EX2 R206, R206 ;  /* 0x000000ce00ce7308 */ /* 0x000ff00000000800 */
[----:B------:R1:W2:Y:S01]  /*6620*/  MUFU.EX2 R42, R55 ;  /* 0x00000037002a7308 */ /* 0x0002a20000000800 */
[----:B0-----:R-:W-:-:S07]  /*6630*/  FADD.FTZ R13, R207, R14 ;  /* 0x0000000ecf0d7221 */ /* 0x001fce0000010000 */
[----:B------:R-:W0:Y:S01]  /*6640*/  MUFU.EX2 R31, R31 ;  /* 0x0000001f001f7308 */ /* 0x000e220000000800 */
[----:B-1----:R-:W-:Y:S01]  /*6650*/  FADD.FTZ R55, R39, R54 ;  /* 0x0000003627377221 */ /* 0x002fe20000010000 */
[----:B------:R-:W-:-:S03]  /*6660*/  IMAD.MOV.U32 R39, RZ, RZ, R87 ;  /* 0x000000ffff277224 */ /* 0x000fc600078e0057 */
[----:B------:R-:W-:Y:S01]  /*6670*/  FADD.FTZ R26, R204, R55 ;  /* 0x00000037cc1a7221 */ /* 0x000fe20000010000 */
[C---:B------:R-:W-:Y:S01]  /*6680*/  F2FP.F16.F32.PACK_AB R204, R27.reuse, R204 ;  /* 0x000000cc1bcc723e */ /* 0x040fe200000000ff */
[----:B------:R-:W-:Y:S01]  /*6690*/  IMAD.MOV.U32 R55, RZ, RZ, R87 ;  /* 0x000000ffff377224 */ /* 0x000fe200078e0057 */
[----:B------:R-:W1:Y:S01]  /*66a0*/  MUFU.EX2 R209, R209 ;  /* 0x000000d100d17308 */ /* 0x000e620000000800 */
[----:B------:R-:W-:Y:S01]  /*66b0*/  FADD.FTZ R51, R27, R26 ;  /* 0x0000001a1b337221 */ /* 0x000fe20000010000 */
[C---:B--2---:R-:W-:Y:S01]  /*66c0*/  FADD.FTZ R14, R42.reuse, R13 ;  /* 0x0000000d2a0e7221 */ /* 0x044fe20000010000 */
[----:B------:R-:W-:Y:S01]  /*66d0*/  F2FP.F16.F32.PACK_AB R207, R42, R207 ;  /* 0x000000cf2acf723e */ /* 0x000fe200000000ff */
[----:B------:R-:W-:Y:S02]  /*66e0*/  IMAD.MOV.U32 R42, RZ, RZ, R87 ;  /* 0x000000ffff2a7224 */ /* 0x000fe400078e0057 */
[----:B------:R-:W-:Y:S01]  /*66f0*/  FADD.FTZ R54, R206, R51 ;  /* 0x00000033ce367221 */ /* 0x000fe20000010000 */
[--C-:B------:R-:W-:Y:S01]  /*6700*/  IMAD.MOV.U32 R51, RZ, RZ, R87.reuse ;  /* 0x000000ffff337224 */ /* 0x100fe200078e0057 */
[----:B------:R-:W2:Y:S02]  /*6710*/  MUFU.EX2 R208, R208 ;  /* 0x000000d000d07308 */ /* 0x000ea40000000800 */
[C---:B0-----:R-:W-:Y:S01]  /*6720*/  FADD.FTZ R15, R31.reuse, R54 ;  /* 0x000000361f0f7221 */ /* 0x041fe20000010000 */
[----:B------:R-:W-:Y:S01]  /*6730*/  F2FP.F16.F32.PACK_AB R206, R31, R206 ;  /* 0x000000ce1fce723e */ /* 0x000fe200000000ff */
[----:B------:R-:W-:-:S02]  /*6740*/  IMAD.MOV.U32 R31, RZ, RZ, R87 ;  /* 0x000000ffff1f7224 */ /* 0x000fc400078e0057 */
[----:B------:R-:W-:Y:S02]  /*6750*/  IMAD.MOV.U32 R27, RZ, RZ, R87 ;  /* 0x000000ffff1b7224 */ /* 0x000fe400078e0057 */
[----:B------:R0:W3:Y:S01]  /*6760*/  MUFU.EX2 R12, R43 ;  /* 0x0000002b000c7308 */ /* 0x0000e20000000800 */
[----:B-1----:R-:W-:-:S07]  /*6770*/  FADD.FTZ R13, R209, R14 ;  /* 0x0000000ed10d7221 */ /* 0x002fce0000010000 */
[----:B------:R-:W1:Y:S01]  /*6780*/  MUFU.EX2 R49, R49 ;  /* 0x0000003100317308 */ /* 0x000e620000000800 */
[----:B--2---:R-:W-:Y:S01]  /*6790*/  FADD.FTZ R54, R208, R15 ;  /* 0x0000000fd0367221 */ /* 0x004fe20000010000 */
[----:B0-----:R-:W-:-:S06]  /*67a0*/  IMAD.MOV.U32 R43, RZ, RZ, R87 ;  /* 0x000000ffff2b7224 */ /* 0x001fcc00078e0057 */
[----:B------:R-:W0:Y:S01]  /*67b0*/  MUFU.EX2 R211, R211 ;  /* 0x000000d300d37308 */ /* 0x000e220000000800 */
[C---:B---3--:R-:W-:Y:S01]  /*67c0*/  FADD.FTZ R14, R12.reuse, R13 ;  /* 0x0000000d0c0e7221 */ /* 0x048fe20000010000 */
[----:B------:R-:W-:-:S06]  /*67d0*/  F2FP.F16.F32.PACK_AB R209, R12, R209 ;  /* 0x000000d10cd1723e */ /* 0x000fcc00000000ff */
[----:B------:R-:W2:Y:S01]  /*67e0*/  MUFU.EX2 R210, R210 ;  /* 0x000000d200d27308 */ /* 0x000ea20000000800 */
[C---:B-1----:R-:W-:Y:S01]  /*67f0*/  FADD.FTZ R15, R49.reuse, R54 ;  /* 0x00000036310f7221 */ /* 0x042fe20000010000 */
[----:B------:R-:W-:Y:S01]  /*6800*/  F2FP.F16.F32.PACK_AB R208, R49, R208 ;  /* 0x000000d031d0723e */ /* 0x000fe200000000ff */
[----:B------:R-:W-:-:S05]  /*6810*/  IMAD.MOV.U32 R49, RZ, RZ, R87 ;  /* 0x000000ffff317224 */ /* 0x000fca00078e0057 */
[----:B------:R1:W3:Y:S01]  /*6820*/  MUFU.EX2 R26, R47 ;  /* 0x0000002f001a7308 */ /* 0x0002e20000000800 */
[----:B0-----:R-:W-:-:S07]  /*6830*/  FADD.FTZ R13, R211, R14 ;  /* 0x0000000ed30d7221 */ /* 0x001fce0000010000 */
[----:B------:R-:W0:Y:S01]  /*6840*/  MUFU.EX2 R53, R53 ;  /* 0x0000003500357308 */ /* 0x000e220000000800 */
[----:B--2---:R-:W-:Y:S01]  /*6850*/  FADD.FTZ R54, R210, R15 ;  /* 0x0000000fd2367221 */ /* 0x004fe20000010000 */
[----:B-1----:R-:W-:-:S06]  /*6860*/  IMAD.MOV.U32 R47, RZ, RZ, R87 ;  /* 0x000000ffff2f7224 */ /* 0x002fcc00078e0057 */
[----:B------:R-:W1:Y:S01]  /*6870*/  MUFU.EX2 R34, R34 ;  /* 0x0000002200227308 */ /* 0x000e620000000800 */
[C---:B---3--:R-:W-:Y:S01]  /*6880*/  FADD.FTZ R13, R26.reuse, R13 ;  /* 0x0000000d1a0d7221 */ /* 0x048fe20000010000 */
        /* <DEDUP_REMOVED lines=16> */
[C---:B-1----:R-:W-:Y:S01]  /*6990*/  FADD.FTZ R15, R61.reuse, R54 ;  /* 0x000000363d0f7221 */ /* 0x042fe20000010000 */
[----:B------:R-:W-:Y:S01]  /*69a0*/  F2FP.F16.F32.PACK_AB R212, R61, R212 ;  /* 0x000000d43dd4723e */ /* 0x000fe200000000ff */
[----:B------:R-:W-:-:S05]  /*69b0*/  IMAD.MOV.U32 R61, RZ, RZ, R87 ;  /* 0x000000ffff3d7224 */ /* 0x000fca00078e0057 */
        /* <DEDUP_REMOVED lines=11> */
[----:B------:R-:W-:-:S05]  /*6a70*/  IMAD.MOV.U32 R77, RZ, RZ, R87 ;  /* 0x000000ffff4d7224 */ /* 0x000fca00078e0057 */
[----:B------:R2:W3:Y:S01]  /*6a80*/  MUFU.EX2 R217, R48 ;  /* 0x0000003000d97308 */ /* 0x0004e20000000800 */
[----:B0-----:R-:W-:-:S07]  /*6a90*/  FADD.FTZ R20, R46, R13 ;  /* 0x0000000d2e147221 */ /* 0x001fce0000010000 */
[----:B------:R-:W0:Y:S01]  /*6aa0*/  MUFU.EX2 R81, R81 ;  /* 0x0000005100517308 */ /* 0x000e220000000800 */
[----:B-1----:R-:W-:Y:S01]  /*6ab0*/  FADD.FTZ R54, R216, R15 ;  /* 0x0000000fd8367221 */ /* 0x002fe20000010000 */
[----:B--2---:R-:W-:-:S06]  /*6ac0*/  IMAD.MOV.U32 R48, RZ, RZ, R87 ;  /* 0x000000ffff307224 */ /* 0x004fcc00078e0057 */
[----:B------:R-:W1:Y:S01]  /*6ad0*/  MUFU.EX2 R30, R30 ;  /* 0x0000001e001e7308 */ /* 0x000e620000000800 */
[C---:B---3--:R-:W-:Y:S01]  /*6ae0*/  FADD.FTZ R13, R217.reuse, R20 ;  /* 0x00000014d90d7221 */ /* 0x048fe20000010000 */
[----:B------:R-:W-:Y:S01]  /*6af0*/  F2FP.F16.F32.PACK_AB R217, R217, R46 ;  /* 0x0000002ed9d9723e */ /* 0x000fe200000000ff */
[----:B------:R-:W-:-:S05]  /*6b00*/  IMAD.MOV.U32 R46, RZ, RZ, R87 ;  /* 0x000000ffff2e7224 */ /* 0x000fca00078e0057 */
[----:B------:R-:W2:Y:S01]  /*6b10*/  MUFU.EX2 R218, R218 ;  /* 0x000000da00da7308 */ /* 0x000ea20000000800 */
[C---:B0-----:R-:W-:Y:S01]  /*6b20*/  FADD.FTZ R15, R81.reuse, R54 ;  /* 0x00000036510f7221 */ /* 0x041fe20000010000 */
[----:B------:R-:W-:Y:S01]  /*6b30*/  F2FP.F16.F32.PACK_AB R216, R81, R216 ;  /* 0x000000d851d8723e */ /* 0x000fe200000000ff */
[--C-:B------:R-:W-:Y:S02]  /*6b40*/  IMAD.MOV.U32 R81, RZ, RZ, R87.reuse ;  /* 0x000000ffff517224 */ /* 0x100fe400078e0057 */
[----:B------:R-:W-:-:S03]  /*6b50*/  IMAD.MOV.U32 R54, RZ, RZ, R87 ;  /* 0x000000ffff367224 */ /* 0x000fc600078e0057 */
[----:B------:R0:W3:Y:S01]  /*6b60*/  MUFU.EX2 R219, R56 ;  /* 0x0000003800db7308 */ /* 0x0000e20000000800 */
[----:B-1----:R-:W-:-:S07]  /*6b70*/  FADD.FTZ R12, R30, R13 ;  /* 0x0000000d1e0c7221 */ /* 0x002fce0000010000 */
[----:B------:R-:W1:Y:S01]  /*6b80*/  MUFU.EX2 R83, R83 ;  /* 0x0000005300537308 */ /* 0x000e620000000800 */
[----:B--2---:R-:W-:Y:S01]  /*6b90*/  FADD.FTZ R14, R218, R15 ;  /* 0x0000000fda0e7221 */ /* 0x004fe20000010000 */
[--C-:B0-----:R-:W-:Y:S02]  /*6ba0*/  IMAD.MOV.U32 R56, RZ, RZ, R87.reuse ;  /* 0x000000ffff387224 */ /* 0x101fe400078e0057 */
[C---:B---3--:R-:W-:Y:S01]  /*6bb0*/  FADD.FTZ R13, R219.reuse, R12 ;  /* 0x0000000cdb0d7221 */ /* 0x048fe20000010000 */
[----:B------:R-:W-:Y:S01]  /*6bc0*/  F2FP.F16.F32.PACK_AB R219, R219, R30 ;  /* 0x0000001edbdb723e */ /* 0x000fe200000000ff */
[--C-:B------:R-:W-:Y:S02]  /*6bd0*/  IMAD.MOV.U32 R30, RZ, RZ, R87.reuse ;  /* 0x000000ffff1e7224 */ /* 0x100fe400078e0057 */
[C---:B-1----:R-:W-:Y:S01]  /*6be0*/  FADD.FTZ R14, R83.reuse, R14 ;  /* 0x0000000e530e7221 */ /* 0x042fe20000010000 */
        /* <DEDUP_REMOVED lines=38> */
[----:B------:R-:W-:-:S07]  /*6e50*/  CS2R R24, SRZ ;  /* 0x0000000000187805 */ /* 0x000fce000001ff00 */
.L_x_6435:
[----:B------:R-:W-:Y:S01]  /*6e60*/  R2UR UR10, R19 ;  /* 0x00000000130a72ca */ /* 0x000fe200000e0000 */
[----:B------:R-:W-:-:S04]  /*6e70*/  UIADD3 UR6, UR60, 0x1, URZ ;  /* 0x000000013c067890 */ /* 0x000fc8000fffe03f */
[----:B------:R-:W-:-:S04]  /*6e80*/  UISETP.NE.AND UP0, UPT, UR6, 0x2, UPT ;  /* 0x000000020600788c */ /* 0x000fc8000bf05270 */
[----:B------:R-:W-:Y:S02]  /*6e90*/  USEL UR7, URZ, 0x1, UP0 ;  /* 0x000000013f077887 */ /* 0x000fe40008000000 */
[----:B------:R-:W-:Y:S02]  /*6ea0*/  USEL UR6, UR6, URZ, UP0 ;  /* 0x0000003f06067287 */ /* 0x000fe40008000000 */
[----:B------:R-:W-:Y:S02]  /*6eb0*/  ISETP.NE.AND P3, PT, RZ, UR10, PT ;  /* 0x0000000aff007c0c */ /* 0x000fe4000bf65270 */
[----:B------:R-:W-:Y:S02]  /*6ec0*/  LOP3.LUT R16, R15, UR7, RZ, 0x3c, !PT ;  /* 0x000000070f107c12 */ /* 0x000fe4000f8e3cff */
[----:B------:R-:W-:-:S09]  /*6ed0*/  IMAD.U32 R2, RZ, RZ, UR6 ;  /* 0x00000006ff027e24 */ /* 0x000fd2000f8e00ff */
[----:B------:R-:W-:Y:S05]  /*6ee0*/  @P3 BRA `(.L_x_6427) ;  /* 0x0000000000343947 */ /* 0x000fea0003800000 */
[----:B------:R-:W-:Y:S05]  /*6ef0*/  @!P0 BRA `(.L_x_6428) ;  /* 0x0000000000048947 */ /* 0x000fea0003800000 */
[----:B------:R-:W-:Y:S01]  /*6f00*/  BPT.TRAP 0x1 ;  /* 0x000000040000795c */ /* 0x000fe20000300000 */
.L_x_6428:
[----:B------:R-:W0:Y:S01]  /*6f10*/  S2UR UR7, SR_CgaCtaId ;  /* 0x00000000000779c3 */ /* 0x000e220000008800 */
[----:B------:R-:W-:Y:S01]  /*6f20*/  UMOV UR6, 0x400 ;  /* 0x0000040000067882 */ /* 0x000fe20000000000 */
[----:B------:R-:W-:Y:S01]  /*6f30*/  SHF.L.U32 R21, R16, 0x1f, RZ ;  /* 0x0000001f10157819 */ /* 0x000fe200000006ff */
[----:B0-----:R-:W-:-:S06]  /*6f40*/  ULEA UR6, UR7, UR6, 0x18 ;  /* 0x0000000607067291 */ /* 0x001fcc000f8ec03f */
[----:B------:R-:W-:-:S04]  /*6f50*/  LEA R0, R2, UR6, 0x3 ;  /* 0x0000000602007c11 */ /* 0x000fc8000f8e18ff */
[----:B------:R0:W1:Y:S01]  /*6f60*/  SYNCS.PHASECHK.TRANS64.TRYWAIT P2, [R0+URZ+0x34830], R21 ;  /* 0x03483015000075a7 */ /* 0x000062000804017f */
[----:B------:R-:W-:Y:S05]  /*6f70*/  @!P0 BRA `(.L_x_6429) ;  /* 0x0000000000048947 */ /* 0x000fea0003800000 */
[----:B------:R-:W-:Y:S01]  /*6f80*/  BPT.TRAP 0x1 ;  /* 0x000000040000795c */ /* 0x000fe20000300000 */
.L_x_6429:
[----:B-1----:R-:W-:Y:S05]  /*6f90*/  @P2 BRA `(.L_x_6427) ;  /* 0x0000000000082947 */ /* 0x002fea0003800000 */
[----:B------:R-:W1:Y:S02]  /*6fa0*/  SYNCS.PHASECHK.TRANS64.TRYWAIT P2, [R0+URZ+0x34830], R21 ;  /* 0x03483015000075a7 */ /* 0x000e64000804017f */
[----:B-1----:R-:W-:Y:S05]  /*6fb0*/  @!P2 BRA `(.L_x_6430) ;  /* 0x000000f00044a947 */ /* 0x002fea0003800000 */
.L_x_6427:
[----:B------:R-:W2:Y:S01]  /*6fc0*/  S2R R10, SR_TID.X ;  /* 0x00000000000a7919 */ /* 0x000ea20000002100 */
[----:B------:R-:W-:Y:S01]  /*6fd0*/  R2UR UR7, R3 ;  /* 0x00000000030772ca */ /* 0x000fe200000e0000 */
[----:B------:R-:W-:Y:S01]  /*6fe0*/  UMOV UR24, UR4 ;  /* 0x0000000400187c82 */ /* 0x000fe20008000000 */
[----:B------:R-:W-:Y:S01]  /*6ff0*/  R2UR UR6, R2 ;  /* 0x00000000020672ca */ /* 0x000fe200000e0000 */
[----:B------:R-:W-:Y:S01]  /*7000*/  UMOV UR25, UR5 ;  /* 0x0000000500197c82 */ /* 0x000fe20008000000 */
[----:B------:R-:W-:Y:S01]  /*7010*/  UMOV UR27, 0x40000040 ;  /* 0x40000040001b7882 */ /* 0x000fe20000000000 */
[----:B------:R-:W-:Y:S01]  /*7020*/  UMOV UR28, UR4 ;  /* 0x00000004001c7c82 */ /* 0x000fe20008000000 */
        /* <DEDUP_REMOVED lines=9> */
[----:B------:R-:W-:Y:S01]  /*70c0*/  UIMAD UR6, UR6, 0xb00, UR7 ;  /* 0x00000b00060678a4 */ /* 0x000fe2000f8e0207 */
[----:B------:R-:W-:Y:S01]  /*70d0*/  R2UR UR18, R8 ;  /* 0x00000000081272ca */ /* 0x000fe200000e0000 */
[----:B------:R-:W-:Y:S01]  /*70e0*/  UMOV UR41, UR5 ;  /* 0x0000000500297c82 */ /* 0x000fe20008000000 */
[----:B------:R-:W-:Y:S01]  /*70f0*/  UMOV UR7, 0x40000040 ;  /* 0x4000004000077882 */ /* 0x000fe20000000000 */
[----:B------:R-:W-:Y:S01]  /*7100*/  UIADD3 UR26, UR6, 0x80, URZ ;  /* 0x00000080061a7890 */ /* 0x000fe2000fffe03f */
[----:B------:R-:W-:Y:S01]  /*7110*/  R2UR UR19, R9 ;  /* 0x00000000091372ca */ /* 0x000fe200000e0000 */
[----:B------:R-:W-:Y:S01]  /*7120*/  UIADD3 UR30, UR6, 0x100, URZ ;  /* 0x00000100061e7890 */ /* 0x000fe2000fffe03f */
[----:B------:R-:W-:Y:S01]  /*7130*/  R2UR UR14, R6 ;  /* 0x00000000060e72ca */ /* 0x000fe200000e0000 */
[----:B------:R-:W-:Y:S01]  /*7140*/  UIADD3 UR34, UR6, 0x180, URZ ;  /* 0x0000018006227890 */ /* 0x000fe2000fffe03f */
[----:B------:R-:W-:Y:S01]  /*7150*/  R2UR UR15, R7 ;  /* 0x00000000070f72ca */ /* 0x000fe200000e0000 */
[----:B------:R-:W-:Y:S01]  /*7160*/  UIADD3 UR38, UR6, 0x200, URZ ;  /* 0x0000020006267890 */ /* 0x000fe2000fffe03f */
[----:B------:R-:W-:Y:S01]  /*7170*/  R2UR UR11, R5 ;  /* 0x00000000050b72ca */ /* 0x000fe200000e0000 */
[----:B------:R-:W-:Y:S01]  /*7180*/  UIADD3 UR42, UR6, 0x280, URZ ;  /* 0x00000280062a7890 */ /* 0x000fe2000fffe03f */
[----:B------:R-:W-:Y:S01]  /*7190*/  UMOV UR43, 0x40000040 ;  /* 0x40000040002b7882 */ /* 0x000fe20000000000 */
[----:B------:R-:W-:Y:S01]  /*71a0*/  UIADD3 UR46, UR6, 0x300, URZ ;  /* 0x00000300062e7890 */ /* 0x000fe2000fffe03f */
[----:B--2---:R-:W-:Y:S01]  /*71b0*/  SHF.R.U32.HI R10, RZ, 0x7, R10 ;  /* 0x00000007ff0a7819 */ /* 0x004fe2000001160a */
[----:B------:R-:W-:Y:S01]  /*71c0*/  UMOV UR44, UR4 ;  /* 0x00000004002c7c82 */ /* 0x000fe20008000000 */
[----:B------:R-:W-:Y:S01]  /*71d0*/  UMOV UR45, UR5 ;  /* 0x00000005002d7c82 */ /* 0x000fe20008000000 */
[----:B------:R-:W-:Y:S01]  /*71e0*/  UMOV UR47, 0x40000040 ;  /* 0x40000040002f7882 */ /* 0x000fe20000000000 */
[----:B------:R-:W-:Y:S01]  /*71f0*/  UIADD3 UR50, UR6, 0x400, URZ ;  /* 0x0000040006327890 */ /* 0x000fe2000fffe03f */
[----:B01----:R-:W-:Y:S01]  /*7200*/  VIADD R0, R10, 0x8 ;  /* 0x000000080a007836 */ /* 0x003fe20000000000 */
[----:B------:R-:W-:Y:S01]  /*7210*/  UMOV UR48, UR4 ;  /* 0x0000000400307c82 */ /* 0x000fe20008000000 */
[----:B------:R-:W-:Y:S01]  /*7220*/  UMOV UR49, UR5 ;  /* 0x0000000500317c82 */ /* 0x000fe20008000000 */
[----:B------:R-:W-:Y:S01]  /*7230*/  UMOV UR51, 0x40000040 ;  /* 0x4000004000337882 */ /* 0x000fe20000000000 */
[----:B------:R-:W-:Y:S01]  /*7240*/  UIADD3 UR54, UR6, 0x480, URZ ;  /* 0x0000048006367890 */ /* 0x000fe2000fffe03f */
[----:B------:R0:W-:Y:S01]  /*7250*/  BAR.SYNC.DEFER_BLOCKING R0, 0x100 ;  /* 0x000400000000751d */ /* 0x0001e20000010000 */
[----:B------:R-:W-:-:S02]  /*7260*/  UIADD3 UR58, UR6, 0x500, URZ ;  /* 0x00000500063a7890 */ /* 0x000fc4000fffe03f */
[----:B------:R-:W-:Y:S02]  /*7270*/  UIADD3 UR10, UR6, 0x82, URZ ;  /* 0x00000082060a7890 */ /* 0x000fe4000fffe03f */
[----:B------:R-:W-:Y:S01]  /*7280*/  UIADD3 UR22, UR6, 0x586, URZ ;  /* 0x0000058606167890 */ /* 0x000fe2000fffe03f */
[----:B------:R-:W-:Y:S01]  /*7290*/  UMOV UR52, UR4 ;  /* 0x0000000400347c82 */ /* 0x000fe20008000000 */
[----:B------:R-:W-:Y:S01]  /*72a0*/  UMOV UR53, UR5 ;  /* 0x0000000500357c82 */ /* 0x000fe20008000000 */
[----:B------:R-:W-:Y:S01]  /*72b0*/  UMOV UR55, 0x40000040 ;  /* 0x4000004000377882 */ /* 0x000fe20000000000 */
[----:B------:R-:W-:Y:S01]  /*72c0*/  UMOV UR56, UR4 ;  /* 0x0000000400387c82 */ /* 0x000fe20008000000 */
[----:B------:R-:W-:Y:S01]  /*72d0*/  UMOV UR57, UR5 ;  /* 0x0000000500397c82 */ /* 0x000fe20008000000 */
[----:B------:R-:W-:Y:S01]  /*72e0*/  UMOV UR59, 0x40000040 ;  /* 0x40000040003b7882 */ /* 0x000fe20000000000 */
[----:B------:R-:W-:Y:S01]  /*72f0*/  UMOV UR23, 0x40000040 ;  /* 0x4000004000177882 */ /* 0x000fe20000000000 */
[----:B------:R-:W-:-:S06]  /*7300*/  WARPGROUP.ARRIVE ;  /* 0x00000000000079c5 */ /* 0x000fcc0000000000 */
[----:B------:R-:W-:Y:S01]  /*7310*/  HGMMA.64x16x16.F32 R168, gdesc[UR4], RZ, !UPT, gsb0 ;  /* 0x0020000004a879f0 */ /* 0x000fe2000c0008ff */
[----:B------:R-:W-:Y:S02]  /*7320*/  UIADD3 UR7, UR6, 0x380, URZ ;  /* 0x0000038006077890 */ /* 0x000fe4000fffe03f */
        /* <DEDUP_REMOVED lines=64> */
[----:B------:R-:W-:Y:S01]  /*7730*/  R2UR UR10, R4 ;  /* 0x00000000040a72ca */ /* 0x000fe200000e0000 */
        /* <DEDUP_REMOVED lines=495> */
.L_x_6432:
[----:B------:R-:W0:Y:S01]  /*9630*/  S2UR UR7, SR_CgaCtaId ;  /* 0x00000000000779c3 */ /* 0x000e220000008800 */
[----:B------:R-:W-:Y:S01]  /*9640*/  UMOV UR6, 0x400 ;  /* 0x0000040000067882 */ /* 0x000fe20000000000 */
[----:B------:R-:W-:Y:S01]  /*9650*/  SHF.L.U32 R0, R15, 0x1f, RZ ;  /* 0x0000001f0f007819 */ /* 0x000fe200000006ff */
[----:B0-----:R-:W-:-:S04]  /*9660*/  ULEA UR6, UR7, UR6, 0x18 ;  /* 0x0000000607067291 */ /* 0x001fc8000f8ec03f */
[----:B------:R-:W-:-:S09]  /*9670*/  ULEA UR6, UR60, UR6, 0x3 ;  /* 0x000000063c067291 */ /* 0x000fd2000f8e183f */
[----:B------:R0:W1:Y:S01]  /*9680*/  SYNCS.PHASECHK.TRANS64.TRYWAIT P2, [UR6+0x34850], R0 ;  /* 0x03485000ff0075a7 */ /* 0x0000620008040146 */
[----:B------:R-:W-:Y:S05]  /*9690*/  @!P0 BRA `(.L_x_6433) ;  /* 0x0000000000048947 */ /* 0x000fea0003800000 */
[----:B------:R-:W-:Y:S01]  /*96a0*/  BPT.TRAP 0x1 ;  /* 0x000000040000795c */ /* 0x000fe20000300000 */
.L_x_6433:
[----:B-1----:R-:W-:Y:S05]  /*96b0*/  @P2 BRA `(.L_x_6431) ;  /* 0x0000000000082947 */ /* 0x002fea0003800000 */
[----:B------:R-:W1:Y:S02]  /*96c0*/  SYNCS.PHASECHK.TRANS64.TRYWAIT P2, [UR6+0x34850], R0 ;  /* 0x03485000ff0075a7 */ /* 0x000e640008040146 */
[----:B-1----:R-:W-:Y:S05]  /*96d0*/  @!P2 BRA `(.L_x_6434) ;  /* 0x000000c80090a947 */ /* 0x002fea0003800000 */
.L_x_6431:
[----:B------:R-:W2:Y:S01]  /*96e0*/  S2UR UR7, SR_CgaCtaId ;  /* 0x00000000000779c3 */ /* 0x000ea20000008800 */
[----:B------:R-:W-:Y:S01]  /*96f0*/  UMOV UR6, 0x400 ;  /* 0x0000040000067882 */ /* 0x000fe20000000000 */
[----:B------:R-:W-:Y:S01]  /*9700*/  WARPGROUP.ARRIVE ;  /* 0x00000000000079c5 */ /* 0x000fe20000000000 */
[----:B-1----:R-:W-:Y:S01]  /*9710*/  FMNMX.FTZ R10, R168, R12, !PT ;  /* 0x0000000ca80a7209 */ /* 0x002fe20007810000 */
[----:B------:R-:W-:Y:S01]  /*9720*/  ULDC UR11, c[0x0][0x988] ;  /* 0x00026200000b7ab9 */ /* 0x000fe20000000800 */
[----:B------:R-:W-:Y:S02]  /*9730*/  R2UR UR14, R18 ;  /* 0x00000000120e72ca */ /* 0x000fe400000e0000 */
[----:B------:R-:W-:-:S04]  /*9740*/  FMNMX.FTZ R10, R169, R10, !PT ;  /* 0x0000000aa90a7209 */ /* 0x000fc80007810000 */
[----:B------:R-:W-:-:S04]  /*9750*/  FMNMX.FTZ R10, R172, R10, !PT ;  /* 0x0000000aac0a7209 */ /* 0x000fc80007810000 */
[----:B------:R-:W-:-:S03]  /*9760*/  FMNMX.FTZ R10, R173, R10, !PT ;  /* 0x0000000aad0a7209 */ /* 0x000fc60007810000 */
[----:B------:R-:W-:Y:S01]  /*9770*/  UISETP.GT.AND UP0, UPT, UR61, UR14, UPT ;  /* 0x0000000e3d00728c */ /* 0x000fe2000bf04270 */
[----:B------:R-:W-:Y:S01]  /*9780*/  FMNMX.FTZ R10, R160, R10, !PT ;  /* 0x0000000aa00a7209 */ /* 0x000fe20007810000 */
[----:B------:R-:W-:-:S03]  /*9790*/  UIADD3 UR61, UR61, -0x1, URZ ;  /* 0xffffffff3d3d7890 */ /* 0x000fc6000fffe03f */
[----:B------:R-:W-:Y:S01]  /*97a0*/  FMNMX.FTZ R10, R161, R10, !PT ;  /* 0x0000000aa10a7209 */ /* 0x000fe20007810000 */
[----:B--2---:R-:W-:Y:S01]  /*97b0*/  ULEA UR6, UR7, UR6, 0x18 ;  /* 0x0000000607067291 */ /* 0x004fe2000f8ec03f */
[----:B------:R-:W-:Y:S02]  /*97c0*/  PLOP3.LUT P2, PT, PT, PT, UP0, 0x80, 0x0 ;  /* 0x000000000000781c */ /* 0x000fe40003f4f008 */
[----:B------:R-:W-:Y:S01]  /*97d0*/  UMOV UR7, 0x40000040 ;  /* 0x4000004000077882 */ /* 0x000fe20000000000 */
[----:B------:R-:W-:Y:S02]  /*97e0*/  FMNMX.FTZ R10, R164, R10, !PT ;  /* 0x0000000aa40a7209 */ /* 0x000fe40007810000 */
[----:B0-----:R-:W-:Y:S02]  /*97f0*/  IMAD.U32 R0, RZ, RZ, UR6 ;  /* 0x00000006ff007e24 */ /* 0x001fe4000f8e00ff */
[----:B------:R-:W-:-:S03]  /*9800*/  FMNMX.FTZ R10, R165, R10, !PT ;  /* 0x0000000aa50a7209 */ /* 0x000fc60007810000 */
[----:B------:R-:W-:Y:S02]  /*9810*/  R2UR UR6, R0 ;  /* 0x00000000000672ca */ /* 0x000fe400000e0000 */
[----:B------:R-:W-:-:S04]  /*9820*/  FMNMX.FTZ R10, R152, R10, !PT ;  /* 0x0000000a980a7209 */ /* 0x000fc80007810000 */
[----:B------:R-:W-:-:S04]  /*9830*/  FMNMX.FTZ R10, R153, R10, !PT ;  /* 0x0000000a990a7209 */ /* 0x000fc80007810000 */
[----:B------:R-:W-:-:S03]  /*9840*/  FMNMX.FTZ R10, R156, R10, !PT ;  /* 0x0000000a9c0a7209 */ /* 0x000fc60007810000 */
[----:B------:R-:W-:Y:S01]  /*9850*/  UIADD3 UR6, UR6, 0x400, URZ ;  /* 0x0000040006067890 */ /* 0x000fe2000fffe03f */
[----:B------:R-:W-:-:S03]  /*9860*/  FMNMX.FTZ R10, R157, R10, !PT ;  /* 0x0000000a9d0a7209 */ /* 0x000fc60007810000 */
[----:B------:R-:W-:Y:S01]  /*9870*/  USHF.R.U32.HI UR6, URZ, 0x4, UR6 ;  /* 0x000000043f067899 */ /* 0x000fe20008011606 */
[----:B------:R-:W-:-:S03]  /*9880*/  FMNMX.FTZ R10, R144, R10, !PT ;  /* 0x0000000a900a7209 */ /* 0x000fc60007810000 */
[----:B------:R-:W-:Y:S01]  /*9890*/  ULOP3.LUT UR6, UR6, 0x3fff, URZ, 0xc0, !UPT ;  /* 0x00003fff06067892 */ /* 0x000fe2000f8ec03f */
[----:B------:R-:W-:-:S03]  /*98a0*/  FMNMX.FTZ R10, R145, R10, !PT ;  /* 0x0000000a910a7209 */ /* 0x000fc60007810000 */
[----:B------:R-:W-:Y:S01]  /*98b0*/  ULOP3.LUT UR6, UR6, 0x5800000, URZ, 0xfc, !UPT ;  /* 0x0580000006067892 */ /* 0x000fe2000f8efc3f */
[----:B------:R-:W-:-:S03]  /*98c0*/  FMNMX.FTZ R10, R148, R10, !PT ;  /* 0x0000000a940a7209 */ /* 0x000fc60007810000 */
[----:B------:R-:W-:Y:S01]  /*98d0*/  UIMAD UR10, UR60, 0xb00, UR6 ;  /* 0x00000b003c0a78a4 */ /* 0x000fe2000f8e0206 */
[----:B------:R-:W-:-:S04]  /*98e0*/  FMNMX.FTZ R10, R149, R10, !PT ;  /* 0x0000000a950a7209 */ /* 0x000fc80007810000 */
[----:B------:R-:W-:Y:S02]  /*98f0*/  FMNMX.FTZ R10, R136, R10, !PT ;  /* 0x0000000a880a7209 */ /* 0x000fe40007810000 */
[----:B------:R-:W-:Y:S02]  /*9900*/  UMOV UR6, UR10 ;  /* 0x0000000a00067c82 */ /* 0x000fe40008000000 */
[----:B------:R-:W-:Y:S01]  /*9910*/  HGMMA.64x128x16.F32 R24, R176, gdesc[UR4].tnspB, R24, gsb0 ;  /* 0x41e00004b0187df0 */ /* 0x000fe20008000818 */
        /* <DEDUP_REMOVED lines=31> */
[----:B------:R-:W0:Y:S01]  /*9b10*/  SHFL.BFLY PT, R15, R10, 0x1, 0x1f ;  /* 0x0c201f000a0f7f89 */ /* 0x000e2200000e0000 */
[----:B------:R-:W-:Y:S02]  /*9b20*/  WARPGROUP.DEPBAR.LE gsb0, 0x0 ;  /* 0x00008000000079c5 */ /* 0x000fe40000010000 */
[----:B------:R-:W-:-:S06]  /*9b30*/  WARPGROUP.ARRIVE ;  /* 0x00000000000079c5 */ /* 0x000fcc0000000000 */
[----:B------:R-:W-:Y:S01]  /*9b40*/  HGMMA.64x128x16.F32 R24, R180, gdesc[UR4].tnspB, R24, gsb0 ;  /* 0x41e00004b4187df0 */ /* 0x000fe20008000818 */
[----:B------:R-:W-:Y:S01]  /*9b50*/  UIADD3 UR6, UR10, 0x100, URZ ;  /* 0x000001000a067890 */ /* 0x000fe2000fffe03f */
[----:B------:R-:W-:Y:S01]  /*9b60*/  UMOV UR7, 0x40000040 ;  /* 0x4000004000077882 */ /* 0x000fe20000000000 */
[----:B0-----:R-:W-:-:S05]  /*9b70*/  FMNMX.FTZ R10, R10, R15, !PT ;  /* 0x0000000f0a0a7209 */ /* 0x001fca0007810000 */
[C---:B------:R-:W-:Y:S01]  /*9b80*/  FMUL.FTZ R15, R10.reuse, UR11 ;  /* 0x0000000b0a0f7c20 */ /* 0x040fe20008410000 */
[----:B------:R-:W-:-:S03]  /*9b90*/  FADD.FTZ R12, -R10, R12 ;  /* 0x0000000c0a0c7221 */ /* 0x000fc60000010100 */
        /* <DEDUP_REMOVED lines=14> */
[----:B------:R-:W-:Y:S01]  /*9c80*/  FMUL.FTZ R12, R12, UR11 ;  /* 0x0000000b0c0c7c20 */ /* 0x000fe20008410000 */
[----:B------:R-:W-:Y:S08]  /*9c90*/  MUFU.EX2 R176, R176 ;  /* 0x000000b000b07308 */ /* 0x000ff00000000800 */
[----:B------:R-:W0:Y:S08]  /*9ca0*/  MUFU.EX2 R12, R12 ;  /* 0x0000000c000c7308 */ /* 0x000e300000000800 */
[----:B------:R-:W1:Y:S08]  /*9cb0*/  MUFU.EX2 R20, R20 ;  /* 0x0000001400147308 */ /* 0x000e700000000800 */
[----:B------:R-:W2:Y:S08]  /*9cc0*/  MUFU.EX2 R178, R178 ;  /* 0x000000b200b27308 */ /* 0x000eb00000000800 */
[----:B------:R-:W3:Y:S08]  /*9cd0*/  MUFU.EX2 R168, R168 ;  /* 0x000000a800a87308 */ /* 0x000ef00000000800 */
        /* <DEDUP_REMOVED lines=12> */
[----:B------:R-:W-:Y:S02]  /*9da0*/  FFMA.FTZ R160, R165, UR11, -R15 ;  /* 0x0000000ba5a07c23 */ /* 0x000fe4000801080f */
[----:B------:R-:W-:Y:S01]  /*9db0*/  MUFU.EX2 R89, R89 ;  /* 0x0000005900597308 */ /* 0x000fe20000000800 */
[----:B------:R-:W-:Y:S01]  /*9dc0*/  HGMMA.64x128x16.F32 R24, R184, gdesc[UR4].tnspB, R24, gsb0 ;  /* 0x41e00004b8187df0 */ /* 0x000fe20008000818 */
[----:B------:R-:W-:Y:S01]  /*9dd0*/  UIADD3 UR6, UR10, 0x180, URZ ;  /* 0x000001800a067890 */ /* 0x000fe2000fffe03f */
[----:B------:R-:W-:-:S05]  /*9de0*/  UMOV UR7, 0x40000040 ;  /* 0x4000004000077882 */ /* 0x000fca0000000000 */
[----:B------:R-:W-:Y:S08]  /*9df0*/  MUFU.EX2 R180, R180 ;  /* 0x000000b400b47308 */ /* 0x000ff00000000800 */
[----:B------:R-:W-:Y:S08]  /*9e00*/  MUFU.EX2 R182, R182 ;  /* 0x000000b600b67308 */ /* 0x000ff00000000800 */
[----:B------:R-:W-:Y:S01]  /*9e10*/  MUFU.EX2 R160, R160 ;  /* 0x000000a000a07308 */ /* 0x000fe20000000800 */
[----:B------:R-:W-:-:S02]  /*9e20*/  WARPGROUP.DEPBAR.LE gsb0, 0x0 ;  /* 0x00008000000079c5 */ /* 0x000fc40000010000 */
[----:B------:R-:W-:Y:S01]  /*9e30*/  WARPGROUP.ARRIVE ;  /* 0x00000000000079c5 */ /* 0x000fe20000000000 */
[--C-:B------:R-:W-:Y:S01]  /*9e40*/  FFMA.FTZ R184, R152, UR11, -R15.reuse ;  /* 0x0000000b98b87c23 */ /* 0x100fe2000801080f */
[----:B------:R-:W-:Y:S01]  /*9e50*/  FMNMX.FTZ R152, R170, R11, !PT ;  /* 0x0000000baa987209 */ /* 0x000fe20007810000 */
[----:B------:R-:W-:-:S03]  /*9e60*/  FFMA.FTZ R186, R156, UR11, -R15 ;  /* 0x0000000b9cba7c23 */ /* 0x000fc6000801080f */
[----:B------:R-:W-:Y:S01]  /*9e70*/  HGMMA.64x128x16.F32 R24, R188, gdesc[UR4].tnspB, R24, gsb0 ;  /* 0x41e00004bc187df0 */ /* 0x000fe20008000818 */
[----:B------:R-:W-:Y:S01]  /*9e80*/  UIADD3 UR6, UR10, 0x200, URZ ;  /* 0x000002000a067890 */ /* 0x000fe2000fffe03f */
[----:B------:R-:W-:Y:S01]  /*9e90*/  FMNMX.FTZ R152, R171, R152, !PT ;  /* 0x00000098ab987209 */ /* 0x000fe20007810000 */
[----:B------:R-:W-:Y:S01]  /*9ea0*/  UMOV UR7, 0x40000040 ;  /* 0x4000004000077882 */ /* 0x000fe20000000000 */
        /* <DEDUP_REMOVED lines=44> */
[----:B------:R-:W-:Y:S01]  /*a170*/  HGMMA.64x128x16.F32 R24, R192, gdesc[UR4].tnspB, R24, gsb0 ;  /* 0x41e00004c0187df0 */ /* 0x000fe20008000818 */
[----:B------:R-:W-:Y:S01]  /*a180*/  UIADD3 UR6, UR10, 0x280, URZ ;  /* 0x000002800a067890 */ /* 0x000fe2000fffe03f */
[----:B------:R-:W-:Y:S01]  /*a190*/  FFMA.FTZ R145, R149, UR11, -R15 ;  /* 0x0000000b95917c23 */ /* 0x000fe2000801080f */
[----:B------:R-:W-:Y:S01]  /*a1a0*/  UMOV UR7, 0x40000040 ;  /* 0x4000004000077882 */ /* 0x000fe20000000000 */
[----:B------:R-:W-:Y:S01]  /*a1b0*/  FMNMX.FTZ R156, R102, R156, !PT ;  /* 0x0000009c669c7209 */ /* 0x000fe20007810000 */
[----:B------:R-:W-:Y:S03]  /*a1c0*/  MUFU.EX2 R188, R188 ;  /* 0x000000bc00bc7308 */ /* 0x000fe60000000800 */
[----:B------:R-:W-:-:S04]  /*a1d0*/  FMNMX.FTZ R156, R103, R156, !PT ;  /* 0x0000009c679c7209 */ /* 0x000fc80007810000 */
[----:B------:R-:W-:Y:S01]  /*a1e0*/  FMNMX.FTZ R156, R90, R156, !PT ;  /* 0x0000009c5a9c7209 */ /* 0x000fe20007810000 */
        /* <DEDUP_REMOVED lines=9> */
[----:B------:R-:W-:Y:S01]  /*a280*/  @!P1 IMAD R141, R2, 0x8, R0 ;  /* 0x00000008028d9824 */ /* 0x000fe200078e0200 */
[----:B------:R-:W-:Y:S01]  /*a290*/  HGMMA.64x128x16.F32 R24, R196, gdesc[UR4].tnspB, R24, gsb0 ;  /* 0x41e00004c4187df0 */ /* 0x000fe20008000818 */
[----:B------:R-:W-:Y:S01]  /*a2a0*/  UIADD3 UR6, UR10, 0x300, URZ ;  /* 0x000003000a067890 */ /* 0x000fe2000fffe03f */
[----:B------:R-:W-:Y:S01]  /*a2b0*/  MUFU.EX2 R192, R192 ;  /* 0x000000c000c07308 */ /* 0x000fe20000000800 */
[----:B------:R-:W-:Y:S01]  /*a2c0*/  UMOV UR7, 0x40000040 ;  /* 0x4000004000077882 */ /* 0x000fe20000000000 */
[----:B------:R-:W-:-:S05]  /*a2d0*/  @!P1 VIADD R141, R141, 0x34840 ;  /* 0x000348408d8d9836 */ /* 0x000fca0000000000 */
[----:B------:R-:W-:Y:S01]  /*a2e0*/  @!P1 PRMT R141, RZ, 0x654, R141 ;  /* 0x00000654ff8d9816 */ /* 0x000fe2000000008d */
[----:B------:R-:W-:Y:S08]  /*a2f0*/  MUFU.EX2 R136, R136 ;  /* 0x0000008800887308 */ /* 0x000ff00000000800 */
[----:B------:R-:W-:Y:S08]  /*a300*/  MUFU.EX2 R194, R194 ;  /* 0x000000c200c27308 */ /* 0x000ff00000000800 */
[----:B------:R-:W-:Y:S01]  /*a310*/  MUFU.EX2 R137, R137 ;  /* 0x0000008900897308 */ /* 0x000fe20000000800 */
[----:B------:R-:W-:-:S02]  /*a320*/  WARPGROUP.DEPBAR.LE gsb0, 0x0 ;  /* 0x00008000000079c5 */ /* 0x000fc40000010000 */
[----:B------:R-:W-:-:S06]  /*a330*/  WARPGROUP.ARRIVE ;  /* 0x00000000000079c5 */ /* 0x000fcc0000000000 */
[----:B------:R-:W4:Y:S01]  /*a340*/  S2R R199, SR_TID.X ;  /* 0x0000000000c77919 */ /* 0x000f220000002100 */
[--C-:B------:R-:W-:Y:S01]  /*a350*/  FFMA.FTZ R196, R128, UR11, -R15.reuse ;  /* 0x0000000b80c47c23 */ /* 0x100fe2000801080f */
[--C-:B------:R-:W-:Y:S01]  /*a360*/  FFMA.FTZ R198, R132, UR11, -R15.reuse ;  /* 0x0000000b84c67c23 */ /* 0x100fe2000801080f */
[----:B------:R-:W-:Y:S01]  /*a370*/  FFMA.FTZ R128, R133, UR11, -R15 ;  /* 0x0000000b85807c23 */ /* 0x000fe2000801080f */
[----:B------:R-:W-:Y:S01]  /*a380*/  HGMMA.64x128x16.F32 R24, R200, gdesc[UR4].tnspB, R24, gsb0 ;  /* 0x41e00004c8187df0 */ /* 0x000fe20008000818 */
[----:B------:R-:W-:Y:S02]  /*a390*/  UIADD3 UR6, UR10, 0x380, URZ ;  /* 0x000003800a067890 */ /* 0x000fe4000fffe03f */
[----:B------:R-:W-:Y:S01]  /*a3a0*/  MUFU.EX2 R196, R196 ;  /* 0x000000c400c47308 */ /* 0x000fe20000000800 */
[----:B------:R-:W-:-:S07]  /*a3b0*/  UMOV UR7, 0x40000040 ;  /* 0x4000004000077882 */ /* 0x000fce0000000000 */
[----:B------:R-:W-:Y:S08]  /*a3c0*/  MUFU.EX2 R198, R198 ;  /* 0x000000c600c67308 */ /* 0x000ff00000000800 */
[----:B------:R-:W-:Y:S01]  /*a3d0*/  MUFU.EX2 R128, R128 ;  /* 0x0000008000807308 */ /* 0x000fe20000000800 */
[----:B----4-:R-:W-:Y:S01]  /*a3e0*/  SHF.R.U32.HI R169, RZ, 0x7, R199 ;  /* 0x00000007ffa97819 */ /* 0x010fe200000116c7 */
[----:B------:R-:W-:-:S02]  /*a3f0*/  WARPGROUP.DEPBAR.LE gsb0, 0x0 ;  /* 0x00008000000079c5 */ /* 0x000fc40000010000 */
[----:B------:R-:W-:Y:S01]  /*a400*/  WARPGROUP.ARRIVE ;  /* 0x00000000000079c5 */ /* 0x000fe20000000000 */
[--C-:B------:R-:W-:Y:S01]  /*a410*/  FFMA.FTZ R200, R120, UR11, -R15.reuse ;  /* 0x0000000b78c87c23 */ /* 0x100fe2000801080f */
[--C-:B------:R-:W-:Y:S01]  /*a420*/  FFMA.FTZ R120, R121, UR11, -R15.reuse ;  /* 0x0000000b79787c23 */ /* 0x100fe2000801080f */
[--C-:B------:R-:W-:Y:S01]  /*a430*/  FFMA.FTZ R202, R124, UR11, -R15.reuse ;  /* 0x0000000b7cca7c23 */ /* 0x100fe2000801080f */
[----:B------:R-:W-:Y:S02]  /*a440*/  FFMA.FTZ R121, R125, UR11, -R15 ;  /* 0x0000000b7d797c23 */ /* 0x000fe4000801080f */
[----:B------:R-:W-:Y:S01]  /*a450*/  HGMMA.64x128x16.F32 R24, R204, gdesc[UR4].tnspB, R24, gsb0 ;  /* 0x41e00004cc187df0 */ /* 0x000fe20008000818 */
        /* <DEDUP_REMOVED lines=9> */
[--C-:B------:R-:W-:Y:S01]  /*a4f0*/  FFMA.FTZ R112, R113, UR11, -R15.reuse ;  /* 0x0000000b71707c23 */ /* 0x100fe2000801080f */
[----:B------:R-:W-:Y:S01]  /*a500*/  FMNMX.FTZ R113, R91, R156, !PT ;  /* 0x0000009c5b717209 */ /* 0x000fe20007810000 */
[--C-:B------:R-:W-:Y:S02]  /*a510*/  FFMA.FTZ R206, R116, UR11, -R15.reuse ;  /* 0x0000000b74ce7c23 */ /* 0x100fe4000801080f */
[----:B------:R-:W-:Y:S01]  /*a520*/  HGMMA.64x128x16.F32 R24, R208, gdesc[UR4].tnspB, R24, gsb0 ;  /* 0x41e00004d0187df0 */ /* 0x000fe20008000818 */
[----:B------:R-:W-:Y:S01]  /*a530*/  UIADD3 UR6, UR10, 0x480, URZ ;  /* 0x000004800a067890 */ /* 0x000fe2000fffe03f */
[----:B------:R-:W-:Y:S01]  /*a540*/  FMNMX.FTZ R116, R94, R113, !PT ;  /* 0x000000715e747209 */ /* 0x000fe20007810000 */
[----:B------:R-:W-:Y:S01]  /*a550*/  UMOV UR7, 0x40000040 ;  /* 0x4000004000077882 */ /* 0x000fe20000000000 */
[----:B------:R-:W-:Y:S01]  /*a560*/  FFMA.FTZ R113, R117, UR11, -R15 ;  /* 0x0000000b75717c23 */ /* 0x000fe2000801080f */
[----:B------:R-:W-:Y:S01]  /*a570*/  MUFU.EX2 R204, R204 ;  /* 0x000000cc00cc7308 */ /* 0x000fe20000000800 */
[----:B------:R-:W-:-:S05]  /*a580*/  FMNMX.FTZ R116, R95, R116, !PT ;  /* 0x000000745f747209 */ /* 0x000fca0007810000 */
[----:B------:R-:W4:Y:S02]  /*a590*/  SHFL.BFLY PT, R117, R116, 0x2, 0x1f ;  /* 0x0c401f0074757f89 */ /* 0x000f2400000e0000 */
[----:B------:R-:W-:Y:S08]  /*a5a0*/  MUFU.EX2 R112, R112 ;  /* 0x0000007000707308 */ /* 0x000ff00000000800 */
[----:B------:R-:W-:Y:S08]  /*a5b0*/  MUFU.EX2 R206, R206 ;  /* 0x000000ce00ce7308 */ /* 0x000ff00000000800 */
[----:B------:R-:W-:Y:S01]  /*a5c0*/  MUFU.EX2 R113, R113 ;  /* 0x0000007100717308 */ /* 0x000fe20000000800 */
[----:B----4-:R-:W-:Y:S01]  /*a5d0*/  FMNMX.FTZ R116, R116, R117, !PT ;  /* 0x0000007574747209 */ /* 0x010fe20007810000 */
[----:B------:R-:W-:Y:S01]  /*a5e0*/  FFMA.FTZ R117, R92, UR11, -R15 ;  /* 0x0000000b5c757c23 */ /* 0x000fe2000801080f */
[----:B------:R-:W-:-:S02]  /*a5f0*/  WARPGROUP.DEPBAR.LE gsb0, 0x0 ;  /* 0x00008000000079c5 */ /* 0x000fc40000010000 */
[----:B------:R-:W-:Y:S01]  /*a600*/  WARPGROUP.ARRIVE ;  /* 0x00000000000079c5 */ /* 0x000fe20000000000 */
[--C-:B------:R-:W-:Y:S01]  /*a610*/  FFMA.FTZ R210, R108, UR11, -R15.reuse ;  /* 0x0000000b6cd27c23 */ /* 0x100fe2000801080f */
[--C-:B------:R-:W-:Y:S01]  /*a620*/  FFMA.FTZ R208, R104, UR11, -R15.reuse ;  /* 0x0000000b68d07c23 */ /* 0x100fe2000801080f */
[----:B------:R-:W4:Y:S01]  /*a630*/  SHFL.BFLY PT, R108, R116, 0x1, 0x1f ;  /* 0x0c201f00746c7f89 */ /* 0x000f2200000e0000 */
[--C-:B------:R-:W-:Y:S01]  /*a640*/  FFMA.FTZ R104, R105, UR11, -R15.reuse ;  /* 0x0000000b69687c23 */ /* 0x100fe2000801080f */
[----:B------:R-:W-:Y:S01]  /*a650*/  FFMA.FTZ R105, R109, UR11, -R15 ;  /* 0x0000000b6d697c23 */ /* 0x000fe2000801080f */
[----:B------:R-:W-:Y:S01]  /*a660*/  HGMMA.64x128x16.F32 R24, R212, gdesc[UR4].tnspB, R24, gsb0 ;  /* 0x41e00004d4187df0 */ /* 0x000fe20008000818 */
[----:B------:R-:W-:Y:S01]  /*a670*/  UIADD3 UR6, UR10, 0x500, URZ ;  /* 0x000005000a067890 */ /* 0x000fe2000fffe03f */
[----:B------:R-:W-:Y:S01]  /*a680*/  MUFU.EX2 R208, R208 ;  /* 0x000000d000d07308 */ /* 0x000fe20000000800 */
[----:B------:R-:W-:-:S07]  /*a690*/  UMOV UR7, 0x40000040 ;  /* 0x4000004000077882 */ /* 0x000fce0000000000 */
[----:B------:R-:W-:Y:S08]  /*a6a0*/  MUFU.EX2 R104, R104 ;  /* 0x0000006800687308 */ /* 0x000ff00000000800 */
[----:B------:R-:W-:Y:S01]  /*a6b0*/  MUFU.EX2 R210, R210 ;  /* 0x000000d200d27308 */ /* 0x000fe20000000800 */
[----:B----4-:R-:W-:Y:S01]  /*a6c0*/  FMNMX.FTZ R92, R116, R108, !PT ;  /* 0x0000006c745c7209 */ /* 0x010fe20007810000 */
[----:B------:R-:W-:-:S04]  /*a6d0*/  FFMA.FTZ R116, R93, UR11, -R15 ;  /* 0x0000000b5d747c23 */ /* 0x000fc8000801080f */
[C---:B------:R-:W-:Y:S01]  /*a6e0*/  FADD.FTZ R15, -R92.reuse, R11 ;  /* 0x0000000b5c0f7221 */ /* 0x040fe20000010100 */
[----:B------:R-:W-:Y:S01]  /*a6f0*/  FMUL.FTZ R93, R92, UR11 ;  /* 0x0000000b5c5d7c20 */ /* 0x000fe20008410000 */
[----:B------:R4:W-:Y:S02]  /*a700*/  MUFU.EX2 R11, R116 ;  /* 0x00000074000b7308 */ /* 0x0009e40000000800 */
[----:B------:R-:W-:Y:S01]  /*a710*/  FMUL.FTZ R15, R15, UR11 ;  /* 0x0000000b0f0f7c20 */ /* 0x000fe20008410000 */
[--C-:B------:R-:W-:Y:S01]  /*a720*/  FFMA.FTZ R177, R170, UR11, -R93.reuse ;  /* 0x0000000baab17c23 */ /* 0x100fe2000801085d */
[--C-:B------:R-:W-:Y:S01]  /*a730*/  FFMA.FTZ R109, R171, UR11, -R93.reuse ;  /* 0x0000000bab6d7c23 */ /* 0x100fe2000801085d */
[--C-:B------:R-:W-:Y:S01]  /*a740*/  FFMA.FTZ R179, R174, UR11, -R93.reuse ;  /* 0x0000000baeb37c23 */ /* 0x100fe2000801085d */
[--C-:B------:R-:W-:Y:S01]  /*a750*/  FFMA.FTZ R197, R130, UR11, -R93.reuse ;  /* 0x0000000b82c57c23 */ /* 0x100fe2000801085d */
[--C-:B------:R-:W-:Y:S01]  /*a760*/  FFMA.FTZ R130, R131, UR11, -R93.reuse ;  /* 0x0000000b83827c23 */ /* 0x100fe2000801085d */
[----:B------:R-:W-:Y:S01]  /*a770*/  MUFU.EX2 R15, R15 ;  /* 0x0000000f000f7308 */ /* 0x000fe20000000800 */
[--C-:B----4-:R-:W-:Y:S01]  /*a780*/  FFMA.FTZ R116, R175, UR11, -R93.reuse ;  /* 0x0000000baf747c23 */ /* 0x110fe2000801085d */
[--C-:B------:R-:W-:Y:S01]  /*a790*/  FFMA.FTZ R131, R134, UR11, -R93.reuse ;  /* 0x0000000b86837c23 */ /* 0x100fe2000801085d */
[----:B------:R-:W-:Y:S01]  /*a7a0*/  IADD3 R134, -R169, 0xb, RZ ;  /* 0x0000000ba9867810 */ /* 0x000fe20007ffe1ff */
[--C-:B------:R-:W-:Y:S01]  /*a7b0*/  FFMA.FTZ R181, R162, UR11, -R93.reuse ;  /* 0x0000000ba2b57c23 */ /* 0x100fe2000801085d */
[--C-:B------:R-:W-:Y:S01]  /*a7c0*/  FFMA.FTZ R199, R135, UR11, -R93.reuse ;  /* 0x0000000b87c77c23 */ /* 0x100fe2000801085d */
[----:B0-----:R-:W-:Y:S01]  /*a7d0*/  FFMA.FTZ R135, R12, R14, R176 ;  /* 0x0000000e0c877223 */ /* 0x001fe200000100b0 */
[--C-:B------:R-:W-:Y:S01]  /*a7e0*/  FFMA.FTZ R201, R122, UR11, -R93.reuse ;  /* 0x0000000b7ac97c23 */ /* 0x100fe2000801085d */
[----:B------:R-:W0:Y:S01]  /*a7f0*/  MUFU.EX2 R177, R177 ;  /* 0x000000b100b17308 */ /* 0x000e220000000800 */
[----:B------:R-:W-:Y:S01]  /*a800*/  FFMA.FTZ R183, R166, UR11, -R93 ;  /* 0x0000000ba6b77c23 */ /* 0x000fe2000801085d */
[----:B-1----:R-:W-:Y:S01]  /*a810*/  FADD.FTZ R135, R20, R135 ;  /* 0x0000008714877221 */ /* 0x002fe20000010000 */
[--C-:B------:R-:W-:Y:S01]  /*a820*/  FFMA.FTZ R124, R167, UR11, -R93.reuse ;  /* 0x0000000ba77c7c23 */ /* 0x100fe2000801085d */
[--C-:B------:R-:W-:Y:S01]  /*a830*/  FFMA.FTZ R185, R154, UR11, -R93.reuse ;  /* 0x0000000b9ab97c23 */ /* 0x100fe2000801085d */
[----:B------:R-:W-:Y:S01]  /*a840*/  FFMA.FTZ R125, R155, UR11, -R93 ;  /* 0x0000000b9b7d7c23 */ /* 0x000fe2000801085d */
[----:B--2---:R-:W-:Y:S01]  /*a850*/  FADD.FTZ R135, R178, R135 ;  /* 0x00000087b2877221 */ /* 0x004fe20000010000 */
[--C-:B------:R-:W-:Y:S01]  /*a860*/  FFMA.FTZ R203, R126, UR11, -R93.reuse ;  /* 0x0000000b7ecb7c23 */ /* 0x100fe2000801085d */
[----:B------:R-:W1:Y:S01]  /*a870*/  MUFU.EX2 R109, R109 ;  /* 0x0000006d006d7308 */ /* 0x000e620000000800 */
[----:B------:R-:W-:Y:S01]  /*a880*/  FFMA.FTZ R187, R158, UR11, -R93 ;  /* 0x0000000b9ebb7c23 */ /* 0x000fe2000801085d */
[----:B---3--:R-:W-:Y:S01]  /*a890*/  FADD.FTZ R135, R168, R135 ;  /* 0x00000087a8877221 */ /* 0x008fe20000010000 */
[--C-:B------:R-:W-:Y:S01]  /*a8a0*/  FFMA.FTZ R132, R159, UR11, -R93.reuse ;  /* 0x0000000b9f847c23 */ /* 0x100fe2000801085d */
[--C-:B------:R-:W-:Y:S01]  /*a8b0*/  FFMA.FTZ R189, R146, UR11, -R93.reuse ;  /* 0x0000000b92bd7c23 */ /* 0x100fe2000801085d */
[--C-:B------:R-:W-:Y:S01]  /*a8c0*/  FFMA.FTZ R205, R114, UR11, -R93.reuse ;  /* 0x0000000b72cd7c23 */ /* 0x100fe2000801085d */
[--C-:B------:R-:W-:Y:S01]  /*a8d0*/  FFMA.FTZ R133, R147, UR11, -R93.reuse ;  /* 0x0000000b93857c23 */ /* 0x100fe2000801085d */
[----:B------:R-:W-:Y:S01]  /*a8e0*/  FFMA.FTZ R207, R118, UR11, -R93 ;  /* 0x0000000b76cf7c23 */ /* 0x000fe2000801085d */
[----:B------:R-:W2:Y:S01]  /*a8f0*/  MUFU.EX2 R179, R179 ;  /* 0x000000b300b37308 */ /* 0x000ea20000000800 */
[----:B0-----:R-:W-:Y:S01]  /*a900*/  FFMA.FTZ R14, R15, R13, R177 ;  /* 0x0000000d0f0e7223 */ /* 0x001fe200000100b1 */
[--C-:B------:R-:W-:Y:S01]  /*a910*/  FFMA.FTZ R13, R123, UR11, -R93.reuse ;  /* 0x0000000b7b0d7c23 */ /* 0x100fe2000801085d */
[--C-:B------:R-:W-:Y:S01]  /*a920*/  FFMA.FTZ R209, R106, UR11, -R93.reuse ;  /* 0x0000000b6ad17c23 */ /* 0x100fe2000801085d */
[--C-:B------:R-:W-:Y:S01]  /*a930*/  FFMA.FTZ R191, R150, UR11, -R93.reuse ;  /* 0x0000000b96bf7c23 */ /* 0x100fe2000801085d */
[--C-:B------:R-:W-:Y:S01]  /*a940*/  FFMA.FTZ R140, R151, UR11, -R93.reuse ;  /* 0x0000000b978c7c23 */ /* 0x100fe2000801085d */
[--C-:B------:R-:W-:Y:S01]  /*a950*/  FFMA.FTZ R193, R138, UR11, -R93.reuse ;  /* 0x0000000b8ac17c23 */ /* 0x100fe2000801085d */
[--C-:B------:R-:W-:Y:S01]  /*a960*/  FFMA.FTZ R211, R110, UR11, -R93.reuse ;  /* 0x0000000b6ed37c23 */ /* 0x100fe2000801085d */
[----:B------:R-:W0:Y:S01]  /*a970*/  MUFU.EX2 R116, R116 ;  /* 0x0000007400747308 */ /* 0x000e220000000800 */
[----:B-1----:R-:W-:Y:S01]  /*a980*/  FADD.FTZ R14, R109, R14 ;  /* 0x0000000e6d0e7221 */ /* 0x002fe20000010000 */
[--C-:B------:R-:W-:Y:S01]  /*a990*/  FFMA.FTZ R138, R139, UR11, -R93.reuse ;  /* 0x0000000b8b8a7c23 */ /* 0x100fe2000801085d */
[--C-:B------:R-:W-:Y:S01]  /*a9a0*/  FFMA.FTZ R195, R142, UR11, -R93.reuse ;  /* 0x0000000b8ec37c23 */ /* 0x100fe2000801085d */
[--C-:B------:R-:W-:Y:S01]  /*a9b0*/  FFMA.FTZ R115, R115, UR11, -R93.reuse ;  /* 0x0000000b73737c23 */ /* 0x100fe2000801085d */
[--C-:B------:R-:W-:Y:S01]  /*a9c0*/  FFMA.FTZ R139, R143, UR11, -R93.reuse ;  /* 0x0000000b8f8b7c23 */ /* 0x100fe2000801085d */
[--C-:B------:R-:W-:Y:S01]  /*a9d0*/  FFMA.FTZ R119, R119, UR11, -R93.reuse ;  /* 0x0000000b77777c23 */ /* 0x100fe2000801085d */
[--C-:B------:R-:W-:Y:S01]  /*a9e0*/  FFMA.FTZ R111, R111, UR11, -R93.reuse ;  /* 0x0000000b6f6f7c23 */ /* 0x100fe2000801085d */
[----:B------:R1:W-:Y:S01]  /*a9f0*/  MUFU.EX2 R108, R117 ;  /* 0x00000075006c7308 */ /* 0x0003e20000000800 */
[----:B--2---:R-:W-:Y:S01]  /*aa00*/  FADD.FTZ R123, R179, R14 ;  /* 0x0000000eb37b7221 */ /* 0x004fe20000010000 */
[--C-:B------:R-:W-:Y:S01]  /*aa10*/  FFMA.FTZ R102, R102, UR11, -R93.reuse ;  /* 0x0000000b66667c23 */ /* 0x100fe2000801085d */
[--C-:B------:R-:W-:Y:S01]  /*aa20*/  FFMA.FTZ R103, R103, UR11, -R93.reuse ;  /* 0x0000000b67677c23 */ /* 0x100fe2000801085d */
[--C-:B------:R-:W-:Y:S01]  /*aa30*/  FFMA.FTZ R91, R91, UR11, -R93.reuse ;  /* 0x0000000b5b5b7c23 */ /* 0x100fe2000801085d */
[----:B------:R-:W-:Y:S01]  /*aa40*/  FFMA.FTZ R94, R94, UR11, -R93 ;  /* 0x0000000b5e5e7c23 */ /* 0x000fe2000801085d */
[----:B------:R-:W-:-:S02]  /*aa50*/  F2FP.F16.F32.PACK_AB R176, R20, R176 ;  /* 0x000000b014b0723e */ /* 0x000fc400000000ff */
[----:B------:R-:W2:Y:S01]  /*aa60*/  MUFU.EX2 R181, R181 ;  /* 0x000000b500b57308 */ /* 0x000ea20000000800 */
[----:B-1----:R-:W-:Y:S01]  /*aa70*/  FFMA.FTZ R117, R163, UR11, -R93 ;  /* 0x0000000ba3757c23 */ /* 0x002fe2000801085d */
[C---:B0-----:R-:W-:Y:S01]  /*aa80*/  FADD.FTZ R14, R116.reuse, R123 ;  /* 0x0000007b740e7221 */ /* 0x041fe20000010000 */
[----:B------:R-:W-:Y:S02]  /*aa90*/  F2FP.F16.F32.PACK_AB R179, R116, R179 ;  /* 0x000000b374b3723e */ /* 0x000fe400000000ff */
[----:B------:R-:W-:Y:S02]  /*aaa0*/  F2FP.F16.F32.PACK_AB R178, R168, R178 ;  /* 0x000000b2a8b2723e */ /* 0x000fe400000000ff */
[----:B------:R-:W-:Y:S01]  /*aab0*/  F2FP.F16.F32.PACK_AB R177, R109, R177 ;  /* 0x000000b16db1723e */ /* 0x000fe200000000ff */
[----:B------:R-:W0:Y:S08]  /*aac0*/  MUFU.EX2 R117, R117 ;  /* 0x0000007500757308 */ /* 0x000e300000000800 */
[----:B------:R-:W1:Y:S01]  /*aad0*/  MUFU.EX2 R183, R183 ;  /* 0x000000b700b77308 */ /* 0x000e620000000800 */
[----:B--2---:R-:W-:Y:S01]  /*aae0*/  FADD.FTZ R126, R181, R14 ;  /* 0x0000000eb57e7221 */ /* 0x004fe20000010000 */
[----:B------:R-:W-:-:S06]  /*aaf0*/  FFMA.FTZ R14, R127, UR11, -R93 ;  /* 0x0000000b7f0e7c23 */ /* 0x000fcc000801085d */
        /* <DEDUP_REMOVED lines=10> */
[----:B------:R-:W-:-:S06]  /*aba0*/  FFMA.FTZ R114, R107, UR11, -R93 ;  /* 0x0000000b6b727c23 */ /* 0x000fcc000801085d */
[----:B------:R-:W0:Y:S01]  /*abb0*/  MUFU.EX2 R132, R132 ;  /* 0x0000008400847308 */ /* 0x000e220000000800 */
[C---:B-1----:R-:W-:Y:S01]  /*abc0*/  FADD.FTZ R106, R125.reuse, R106 ;  /* 0x0000006a7d6a7221 */ /* 0x042fe20000010000 */
[----:B------:R-:W-:Y:S02]  /*abd0*/  WARPGROUP.DEPBAR.LE gsb0, 0x0 ;  /* 0x00008000000079c5 */ /* 0x000fe40000010000 */
[----:B------:R-:W-:Y:S01]  /*abe0*/  WARPGROUP.ARRIVE ;  /* 0x00000000000079c5 */ /* 0x000fe20000000000 */
[----:B------:R-:W-:Y:S02]  /*abf0*/  F2FP.F16.F32.PACK_AB R185, R125, R185 ;  /* 0x000000b97db9723e */ /* 0x000fe400000000ff */
[----:B------:R-:W-:Y:S01]  /*ac00*/  F2FP.F16.F32.PACK_AB R212, R97, R96 ;  /* 0x0000006061d4723e */ /* 0x000fe200000000ff */
[----:B------:R-:W1:Y:S01]  /*ac10*/  MUFU.EX2 R189, R189 ;  /* 0x000000bd00bd7308 */ /* 0x000e620000000800 */
[----:B--2---:R-:W-:Y:S01]  /*ac20*/  FADD.FTZ R127, R187, R106 ;  /* 0x0000006abb7f7221 */ /* 0x004fe20000010000 */
[----:B------:R-:W-:Y:S01]  /*ac30*/  HGMMA.64x128x16.F32 R24, R216, gdesc[UR4].tnspB, R24, gsb0 ;  /* 0x41e00004d8187df0 */ /* 0x000fe20008000818 */
[--C-:B------:R-:W-:Y:S01]  /*ac40*/  FFMA.FTZ R106, R99, UR11, -R93.reuse ;  /* 0x0000000b636a7c23 */ /* 0x100fe2000801085d */
[----:B------:R-:W-:Y:S01]  /*ac50*/  FFMA.FTZ R99, R90, UR11, -R93 ;  /* 0x0000000b5a637c23 */ /* 0x000fe2000801085d */
[----:B------:R-:W-:-:S03]  /*ac60*/  F2FP.F16.F32.PACK_AB R214, R101, R100 ;  /* 0x0000006465d6723e */ /* 0x000fc600000000ff */
        /* <DEDUP_REMOVED lines=8> */
[----:B------:R-:W2:Y:S08]  /*acf0*/  MUFU.EX2 R193, R193 ;  /* 0x000000c100c17308 */ /* 0x000eb00000000800 */
        /* <DEDUP_REMOVED lines=12> */
[----:B------:R-:W-:Y:S01]  /*adc0*/  MUFU.EX2 R207, R207 ;  /* 0x000000cf00cf7308 */ /* 0x000fe20000000800 */
[----:B------:R-:W-:-:S02]  /*add0*/  WARPGROUP.DEPBAR.LE gsb0, 0x0 ;  /* 0x00008000000079c5 */ /* 0x000fc40000010000 */
[----:B------:R0:W-:Y:S06]  /*ade0*/  BAR.ARV R134, 0x100 ;  /* 0x000400860000751d */ /* 0x0001ec0000002000 */
[----:B------:R1:W-:Y:S01]  /*adf0*/  @!P1 SYNCS.ARRIVE.TRANS64.RED.A1T0 RZ, [R141+URZ], RZ ;  /* 0x000000ff8dff99a7 */ /* 0x0003e2000810043f */
[----:B------:R-:W-:Y:S01]  /*ae00*/  MUFU.EX2 R209, R209 ;  /* 0x000000d100d17308 */ /* 0x000fe20000000800 */
[----:B------:R-:W-:Y:S01]  /*ae10*/  F2FP.F16.F32.PACK_AB R218, R11, R108 ;  /* 0x0000006c0bda723e */ /* 0x000fe200000000ff */
[-C--:B------:R-:W-:Y:S01]  /*ae20*/  FMUL.FTZ R24, R24, R12.reuse ;  /* 0x0000000c18187220 */ /* 0x080fe20000410000 */
[-C--:B------:R-:W-:Y:S01]  /*ae30*/  FMUL.FTZ R25, R25, R12.reuse ;  /* 0x0000000c19197220 */ /* 0x080fe20000410000 */
[-C--:B------:R-:W-:Y:S01]  /*ae40*/  FMUL.FTZ R28, R28, R12.reuse ;  /* 0x0000000c1c1c7220 */ /* 0x080fe20000410000 */
[-C--:B------:R-:W-:Y:S01]  /*ae50*/  FMUL.FTZ R29, R29, R12.reuse ;  /* 0x0000000c1d1d7220 */ /* 0x080fe20000410000 */
[-C--:B------:R-:W-:Y:S01]  /*ae60*/  FMUL.FTZ R32, R32, R12.reuse ;  /* 0x0000000c20207220 */ /* 0x080fe20000410000 */
[----:B-1----:R-:W-:Y:S01]  /*ae70*/  IMAD.U32 R141, RZ, RZ, UR60 ;  /* 0x0000003cff8d7e24 */ /* 0x002fe2000f8e00ff */
[----:B------:R-:W-:Y:S01]  /*ae80*/  MUFU.EX2 R211, R211 ;  /* 0x000000d300d37308 */ /* 0x000fe20000000800 */
[----:B------:R-:W-:Y:S01]  /*ae90*/  R2UR UR60, R2 ;  /* 0x00000000023c72ca */ /* 0x000fe200000e0000 */
[----:B------:R-:W-:Y:S01]  /*aea0*/  FMUL.FTZ R33, R33, R12 ;  /* 0x0000000c21217220 */ /* 0x000fe20000410000 */
[----:B------:R-:W-:-:S02]  /*aeb0*/  @!P1 IMAD R122, R141, 0x8, R0 ;  /* 0x000000088d7a9824 */ /* 0x000fc400078e0200 */
[-C--:B------:R-:W-:Y:S01]  /*aec0*/  FMUL.FTZ R36, R36, R12.reuse ;  /* 0x0000000c24247220 */ /* 0x080fe20000410000 */
[-C--:B------:R-:W-:Y:S01]  /*aed0*/  FMUL.FTZ R37, R37, R12.reuse ;  /* 0x0000000c25257220 */ /* 0x080fe20000410000 */
[-C--:B------:R-:W-:Y:S01]  /*aee0*/  FMUL.FTZ R40, R40, R12.reuse ;  /* 0x0000000c28287220 */ /* 0x080fe20000410000 */
[----:B------:R-:W-:Y:S01]  /*aef0*/  @!P1 VIADD R122, R122, 0x34860 ;  /* 0x000348607a7a9836 */ /* 0x000fe20000000000 */
[----:B------:R-:W-:Y:S01]  /*af00*/  MUFU.EX2 R105, R105 ;  /* 0x0000006900697308 */ /* 0x000fe20000000800 */
[-C--:B------:R-:W-:Y:S01]  /*af10*/  FMUL.FTZ R41, R41, R12.reuse ;  /* 0x0000000c29297220 */ /* 0x080fe20000410000 */
[-C--:B------:R-:W-:Y:S01]  /*af20*/  FMUL.FTZ R44, R44, R12.reuse ;  /* 0x0000000c2c2c7220 */ /* 0x080fe20000410000 */
[-C--:B------:R-:W-:Y:S01]  /*af30*/  FMUL.FTZ R45, R45, R12.reuse ;  /* 0x0000000c2d2d7220 */ /* 0x080fe20000410000 */
[----:B------:R-:W-:Y:S01]  /*af40*/  @!P1 PRMT R122, RZ, 0x654, R122 ;  /* 0x00000654ff7a9816 */ /* 0x000fe2000000007a */
[-C--:B------:R-:W-:Y:S01]  /*af50*/  FMUL.FTZ R48, R48, R12.reuse ;  /* 0x0000000c30307220 */ /* 0x080fe20000410000 */
[-C--:B------:R-:W-:Y:S01]  /*af60*/  FMUL.FTZ R49, R49, R12.reuse ;  /* 0x0000000c31317220 */ /* 0x080fe20000410000 */
[-C--:B------:R-:W-:Y:S01]  /*af70*/  FMUL.FTZ R52, R52, R12.reuse ;  /* 0x0000000c34347220 */ /* 0x080fe20000410000 */
[----:B------:R1:W-:Y:S01]  /*af80*/  @!P1 SYNCS.ARRIVE.TRANS64.RED.A1T0 RZ, [R122+URZ], RZ ;  /* 0x000000ff7aff99a7 */ /* 0x0003e2000810043f */
[----:B------:R-:W-:Y:S01]  /*af90*/  MUFU.EX2 R106, R106 ;  /* 0x0000006a006a7308 */ /* 0x000fe20000000800 */
[-C--:B------:R-:W-:Y:S01]  /*afa0*/  FMUL.FTZ R53, R53, R12.reuse ;  /* 0x0000000c35357220 */ /* 0x080fe20000410000 */
[-C--:B------:R-:W-:Y:S01]  /*afb0*/  FMUL.FTZ R56, R56, R12.reuse ;  /* 0x0000000c38387220 */ /* 0x080fe20000410000 */
[-C--:B------:R-:W-:Y:S01]  /*afc0*/  FMUL.FTZ R57, R57, R12.reuse ;  /* 0x0000000c39397220 */ /* 0x080fe20000410000 */
[-C--:B------:R-:W-:Y:S01]  /*afd0*/  FMUL.FTZ R60, R60, R12.reuse ;  /* 0x0000000c3c3c7220 */ /* 0x080fe20000410000 */
[-C--:B------:R-:W-:Y:S01]  /*afe0*/  FMUL.FTZ R61, R61, R12.reuse ;  /* 0x0000000c3d3d7220 */ /* 0x080fe20000410000 */
[----:B------:R-:W-:Y:S01]  /*aff0*/  FMUL.FTZ R64, R64, R12 ;  /* 0x0000000c40407220 */ /* 0x000fe20000410000 */
[----:B-1----:R-:W-:Y:S01]  /*b000*/  FADD.FTZ R122, R180, R135 ;  /* 0x00000087b47a7221 */ /* 0x002fe20000010000 */
[----:B------:R-:W-:Y:S01]  /*b010*/  F2FP.F16.F32.PACK_AB R180, R21, R180 ;  /* 0x000000b415b4723e */ /* 0x000fe200000000ff */
[----:B------:R-:W-:Y:S01]  /*b020*/  MUFU.EX2 R102, R102 ;  /* 0x0000006600667308 */ /* 0x000fe20000000800 */
[-C--:B------:R-:W-:Y:S01]  /*b030*/  FMUL.FTZ R65, R65, R12.reuse ;  /* 0x0000000c41417220 */ /* 0x080fe20000410000 */
[----:B------:R-:W-:Y:S01]  /*b040*/  FADD.FTZ R123, R21, R122 ;  /* 0x0000007a157b7221 */ /* 0x000fe20000010000 */
[-C--:B------:R-:W-:Y:S01]  /*b050*/  FMUL.FTZ R68, R68, R12.reuse ;  /* 0x0000000c44447220 */ /* 0x080fe20000410000 */
[-C--:B------:R-:W-:Y:S01]  /*b060*/  FMUL.FTZ R69, R69, R12.reuse ;  /* 0x0000000c45457220 */ /* 0x080fe20000410000 */
[-C--:B------:R-:W-:Y:S01]  /*b070*/  FMUL.FTZ R72, R72, R12.reuse ;  /* 0x0000000c48487220 */ /* 0x080fe20000410000 */
[----:B------:R-:W-:Y:S01]  /*b080*/  FADD.FTZ R123, R182, R123 ;  /* 0x0000007bb67b7221 */ /* 0x000fe20000010000 */
[-C--:B------:R-:W-:Y:S01]  /*b090*/  FMUL.FTZ R73, R73, R12.reuse ;  /* 0x0000000c49497220 */ /* 0x080fe20000410000 */
        /* <DEDUP_REMOVED lines=9> */
[----:B------:R-:W-:Y:S01]  /*b130*/  FMUL.FTZ R85, R85, R12 ;  /* 0x0000000c55557220 */ /* 0x000fe20000410000 */
[----:B------:R-:W-:Y:S01]  /*b140*/  FADD.FTZ R107, R153, R118 ;  /* 0x00000076996b7221 */ /* 0x000fe20000010000 */
[-C--:B------:R-:W-:Y:S01]  /*b150*/  FMUL.FTZ R26, R26, R15.reuse ;  /* 0x0000000f1a1a7220 */ /* 0x080fe20000410000 */
[-C--:B------:R-:W-:Y:S01]  /*b160*/  FMUL.FTZ R27, R27, R15.reuse ;  /* 0x0000000f1b1b7220 */ /* 0x080fe20000410000 */
[-C--:B------:R-:W-:Y:S01]  /*b170*/  FMUL.FTZ R30, R30, R15.reuse ;  /* 0x0000000f1e1e7220 */ /* 0x080fe20000410000 */
[----:B------:R-:W-:Y:S01]  /*b180*/  FADD.FTZ R123, R186, R107 ;  /* 0x0000006bba7b7221 */ /* 0x000fe20000010000 */
[--C-:B------:R-:W-:Y:S01]  /*b190*/  FFMA.FTZ R107, R98, UR11, -R93.reuse ;  /* 0x0000000b626b7c23 */ /* 0x100fe2000801085d */
[----:B------:R-:W-:Y:S01]  /*b1a0*/  FFMA.FTZ R93, R95, UR11, -R93 ;  /* 0x0000000b5f5d7c23 */ /* 0x000fe2000801085d */
[----:B------:R0:W1:Y:S01]  /*b1b0*/  MUFU.EX2 R98, R115 ;  /* 0x0000007300627308 */ /* 0x0000620000000800 */
[----:B------:R-:W-:Y:S01]  /*b1c0*/  FADD.FTZ R123, R152, R123 ;  /* 0x0000007b987b7221 */ /* 0x000fe20000010000 */
[-C--:B------:R-:W-:Y:S01]  /*b1d0*/  FMUL.FTZ R31, R31, R15.reuse ;  /* 0x0000000f1f1f7220 */ /* 0x080fe20000410000 */
[-C--:B------:R-:W-:Y:S01]  /*b1e0*/  FMUL.FTZ R34, R34, R15.reuse ;  /* 0x0000000f22227220 */ /* 0x080fe20000410000 */
[-C--:B------:R-:W-:Y:S01]  /*b1f0*/  FMUL.FTZ R35, R35, R15.reuse ;  /* 0x0000000f23237220 */ /* 0x080fe20000410000 */
[----:B------:R-:W-:Y:S01]  /*b200*/  FADD.FTZ R123, R188, R123 ;  /* 0x0000007bbc7b7221 */ /* 0x000fe20000010000 */
[-C--:B------:R-:W-:Y:S01]  /*b210*/  FMUL.FTZ R38, R38, R15.reuse ;  /* 0x0000000f26267220 */ /* 0x080fe20000410000 */
[-C--:B------:R-:W-:Y:S01]  /*b220*/  FMUL.FTZ R39, R39, R15.reuse ;  /* 0x0000000f27277220 */ /* 0x080fe20000410000 */
[----:B------:R-:W-:Y:S01]  /*b230*/  MUFU.EX2 R107, R107 ;  /* 0x0000006b006b7308 */ /* 0x000fe20000000800 */
[----:B------:R-:W-:Y:S01]  /*b240*/  FADD.FTZ R123, R144, R123 ;  /* 0x0000007b907b7221 */ /* 0x000fe20000010000 */
[----:B0-----:R-:W-:Y:S01]  /*b250*/  FADD.FTZ R115, R191, R110 ;  /* 0x0000006ebf737221 */ /* 0x001fe20000010000 */
[-C--:B------:R-:W-:Y:S01]  /*b260*/  FMUL.FTZ R42, R42, R15.reuse ;  /* 0x0000000f2a2a7220 */ /* 0x080fe20000410000 */
[-C--:B------:R-:W-:Y:S01]  /*b270*/  FMUL.FTZ R43, R43, R15.reuse ;  /* 0x0000000f2b2b7220 */ /* 0x080fe20000410000 */
[----:B------:R-:W-:Y:S01]  /*b280*/  FADD.FTZ R90, R190, R123 ;  /* 0x0000007bbe5a7221 */ /* 0x000fe20000010000 */
[----:B------:R-:W-:Y:S01]  /*b290*/  FADD.FTZ R110, R140, R115 ;  /* 0x000000738c6e7221 */ /* 0x000fe20000010000 */
[-C--:B------:R-:W-:Y:S01]  /*b2a0*/  FMUL.FTZ R46, R46, R15.reuse ;  /* 0x0000000f2e2e7220 */ /* 0x080fe20000410000 */
[----:B------:R-:W-:Y:S01]  /*b2b0*/  MUFU.EX2 R91, R91 ;  /* 0x0000005b005b7308 */ /* 0x000fe20000000800 */
[----:B------:R-:W-:Y:S01]  /*b2c0*/  FADD.FTZ R123, R145, R90 ;  /* 0x0000005a917b7221 */ /* 0x000fe20000010000 */
[----:B--2---:R-:W-:Y:S01]  /*b2d0*/  FADD.FTZ R95, R193, R110 ;  /* 0x0000006ec15f7221 */ /* 0x004fe20000010000 */
[-C--:B------:R-:W-:Y:S01]  /*b2e0*/  FMUL.FTZ R47, R47, R15.reuse ;  /* 0x0000000f2f2f7220 */ /* 0x080fe20000410000 */
[-C--:B------:R-:W-:Y:S01]  /*b2f0*/  FMUL.FTZ R50, R50, R15.reuse ;  /* 0x0000000f32327220 */ /* 0x080fe20000410000 */
[----:B------:R-:W-:Y:S01]  /*b300*/  FADD.FTZ R123, R192, R123 ;  /* 0x0000007bc07b7221 */ /* 0x000fe20000010000 */
[----:B---3--:R-:W-:Y:S01]  /*b310*/  FADD.FTZ R20, R138, R95 ;  /* 0x0000005f8a147221 */ /* 0x008fe20000010000 */
[-C--:B------:R-:W-:Y:S01]  /*b320*/  FMUL.FTZ R51, R51, R15.reuse ;  /* 0x0000000f33337220 */ /* 0x080fe20000410000 */
[----:B------:R-:W0:Y:S01]  /*b330*/  MUFU.EX2 R90, R119 ;  /* 0x00000077005a7308 */ /* 0x000e220000000800 */
[----:B------:R-:W-:Y:S01]  /*b340*/  FADD.FTZ R123, R136, R123 ;  /* 0x0000007b887b7221 */ /* 0x000fe20000010000 */
[----:B----4-:R-:W-:Y:S01]  /*b350*/  FADD.FTZ R116, R195, R20 ;  /* 0x00000014c3747221 */ /* 0x010fe20000010000 */
[-C--:B------:R-:W-:Y:S01]  /*b360*/  FMUL.FTZ R54, R54, R15.reuse ;  /* 0x0000000f36367220 */ /* 0x080fe20000410000 */
[-C--:B------:R-:W-:Y:S01]  /*b370*/  FMUL.FTZ R55, R55, R15.reuse ;  /* 0x0000000f37377220 */ /* 0x080fe20000410000 */
[----:B------:R-:W-:Y:S01]  /*b380*/  FADD.FTZ R110, R194, R123 ;  /* 0x0000007bc26e7221 */ /* 0x000fe20000010000 */
[----:B-----5:R-:W-:Y:S01]  /*b390*/  FADD.FTZ R116, R139, R116 ;  /* 0x000000748b747221 */ /* 0x020fe20000010000 */
[-C--:B------:R-:W-:Y:S01]  /*b3a0*/  FMUL.FTZ R58, R58, R15.reuse ;  /* 0x0000000f3a3a7220 */ /* 0x080fe20000410000 */
[----:B------:R2:W3:Y:S01]  /*b3b0*/  MUFU.EX2 R20, R114 ;  /* 0x0000007200147308 */ /* 0x0004e20000000800 */
[----:B------:R-:W-:Y:S01]  /*b3c0*/  FADD.FTZ R21, R137, R110 ;  /* 0x0000006e89157221 */ /* 0x000fe20000010000 */
[-C--:B------:R-:W-:Y:S01]  /*b3d0*/  FMUL.FTZ R59, R59, R15.reuse ;  /* 0x0000000f3b3b7220 */ /* 0x080fe20000410000 */
[-C--:B------:R-:W-:Y:S01]  /*b3e0*/  FMUL.FTZ R62, R62, R15.reuse ;  /* 0x0000000f3e3e7220 */ /* 0x080fe20000410000 */
[-C--:B------:R-:W-:Y:S01]  /*b3f0*/  FMUL.FTZ R63, R63, R15.reuse ;  /* 0x0000000f3f3f7220 */ /* 0x080fe20000410000 */
[----:B------:R-:W-:Y:S01]  /*b400*/  FADD.FTZ R110, R196, R21 ;  /* 0x00000015c46e7221 */ /* 0x000fe20000010000 */
[----:B------:R-:W-:Y:S01]  /*b410*/  FADD.FTZ R21, R197, R116 ;  /* 0x00000074c5157221 */ /* 0x000fe20000010000 */
[-C--:B------:R-:W-:Y:S01]  /*b420*/  FMUL.FTZ R66, R66, R15.reuse ;  /* 0x0000000f42427220 */ /* 0x080fe20000410000 */
[----:B------:R-:W-:Y:S01]  /*b430*/  MUFU.EX2 R219, R94 ;  /* 0x0000005e00db7308 */ /* 0x000fe20000000800 */
[----:B------:R-:W-:Y:S01]  /*b440*/  FADD.FTZ R95, R129, R110 ;  /* 0x0000006e815f7221 */ /* 0x000fe20000010000 */
[----:B------:R-:W-:Y:S01]  /*b450*/  FADD.FTZ R110, R130, R21 ;  /* 0x00000015826e7221 */ /* 0x000fe20000010000 */
[-C--:B------:R-:W-:Y:S01]  /*b460*/  FMUL.FTZ R67, R67, R15.reuse ;  /* 0x0000000f43437220 */ /* 0x080fe20000410000 */
[-C--:B------:R-:W-:Y:S01]  /*b470*/  FMUL.FTZ R70, R70, R15.reuse ;  /* 0x0000000f46467220 */ /* 0x080fe20000410000 */
[----:B------:R-:W-:Y:S01]  /*b480*/  FADD.FTZ R95, R198, R95 ;  /* 0x0000005fc65f7221 */ /* 0x000fe20000010000 */
[----:B--2---:R-:W-:Y:S01]  /*b490*/  FADD.FTZ R114, R131, R110 ;  /* 0x0000006e83727221 */ /* 0x004fe20000010000 */
[-C--:B------:R-:W-:Y:S01]  /*b4a0*/  FMUL.FTZ R71, R71, R15.reuse ;  /* 0x0000000f47477220 */ /* 0x080fe20000410000 */
[----:B------:R-:W2:Y:S01]  /*b4b0*/  MUFU.EX2 R110, R111 ;  /* 0x0000006f006e7308 */ /* 0x000ea20000000800 */
[----:B------:R-:W-:Y:S01]  /*b4c0*/  FADD.FTZ R95, R128, R95 ;  /* 0x0000005f805f7221 */ /* 0x000fe20000010000 */
[----:B------:R-:W-:Y:S01]  /*b4d0*/  FADD.FTZ R114, R199, R114 ;  /* 0x00000072c7727221 */ /* 0x000fe20000010000 */
[-C--:B------:R-:W-:Y:S01]  /*b4e0*/  FMUL.FTZ R74, R74, R15.reuse ;  /* 0x0000000f4a4a7220 */ /* 0x080fe20000410000 */
[----:B------:R-:W-:Y:S01]  /*b4f0*/  FMUL.FTZ R75, R75, R15 ;  /* 0x0000000f4b4b7220 */ /* 0x000fe20000410000 */
[----:B------:R-:W-:Y:S01]  /*b500*/  FADD.FTZ R95, R200, R95 ;  /* 0x0000005fc85f7221 */ /* 0x000fe20000010000 */
[----:B------:R-:W-:Y:S01]  /*b510*/  FADD.FTZ R114, R201, R114 ;  /* 0x00000072c9727221 */ /* 0x000fe20000010000 */
[C---:B------:R-:W-:Y:S01]  /*b520*/  F2FP.F16.F32.PACK_AB R201, R13.reuse, R201 ;  /* 0x000000c90dc9723e */ /* 0x040fe200000000ff */
[----:B------:R-:W4:Y:S01]  /*b530*/  MUFU.EX2 R93, R93 ;  /* 0x0000005d005d7308 */ /* 0x000f220000000800 */
[----:B------:R-:W-:Y:S01]  /*b540*/  FADD.FTZ R95, R120, R95 ;  /* 0x0000005f785f7221 */ /* 0x000fe20000010000 */
[----:B------:R-:W-:Y:S01]  /*b550*/  FADD.FTZ R114, R13, R114 ;  /* 0x000000720d727221 */ /* 0x000fe20000010000 */
[-C--:B------:R-:W-:Y:S01]  /*b560*/  FMUL.FTZ R78, R78, R15.reuse ;  /* 0x0000000f4e4e7220 */ /* 0x080fe20000410000 */
[----:B------:R-:W-:Y:S01]  /*b570*/  FMUL.FTZ R79, R79, R15 ;  /* 0x0000000f4f4f7220 */ /* 0x000fe20000410000 */
[----:B------:R-:W-:Y:S01]  /*b580*/  FADD.FTZ R116, R202, R95 ;  /* 0x0000005fca747221 */ /* 0x000fe20000010000 */
[----:B------:R-:W-:Y:S01]  /*b590*/  FADD.FTZ R21, R203, R114 ;  /* 0x00000072cb157221 */ /* 0x000fe20000010000 */
[----:B------:R-:W-:Y:S01]  /*b5a0*/  F2FP.F16.F32.PACK_AB R203, R14, R203 ;  /* 0x000000cb0ecb723e */ /* 0x000fe200000000ff */
[-C--:B------:R-:W-:Y:S01]  /*b5b0*/  FMUL.FTZ R82, R82, R15.reuse ;  /* 0x0000000f52527220 */ /* 0x080fe20000410000 */
[----:B------:R-:W-:Y:S01]  /*b5c0*/  FADD.FTZ R95, R121, R116 ;  /* 0x00000074795f7221 */ /* 0x000fe20000010000 */
[----:B------:R-:W-:Y:S01]  /*b5d0*/  FADD.FTZ R114, R14, R21 ;  /* 0x000000150e727221 */ /* 0x000fe20000010000 */
[-C--:B------:R-:W-:Y:S01]  /*b5e0*/  FMUL.FTZ R83, R83, R15.reuse ;  /* 0x0000000f53537220 */ /* 0x080fe20000410000 */
[----:B------:R-:W-:Y:S01]  /*b5f0*/  FMUL.FTZ R86, R86, R15 ;  /* 0x0000000f56567220 */ /* 0x000fe20000410000 */
[----:B------:R-:W-:Y:S01]  /*b600*/  FADD.FTZ R95, R204, R95 ;  /* 0x0000005fcc5f7221 */ /* 0x000fe20000010000 */
[----:B------:R-:W-:Y:S01]  /*b610*/  FADD.FTZ R21, R205, R114 ;  /* 0x00000072cd157221 */ /* 0x000fe20000010000 */
[----:B-1----:R-:W-:Y:S01]  /*b620*/  F2FP.F16.F32.PACK_AB R205, R98, R205 ;  /* 0x000000cd62cd723e */ /* 0x002fe200000000ff */
[----:B------:R-:W-:Y:S01]  /*b630*/  FMUL.FTZ R87, R87, R15 ;  /* 0x0000000f57577220 */ /* 0x000fe20000410000 */
[----:B------:R-:W-:Y:S01]  /*b640*/  FADD.FTZ R95, R112, R95 ;  /* 0x0000005f705f7221 */ /* 0x000fe20000010000 */
[----:B------:R-:W-:Y:S01]  /*b650*/  FADD.FTZ R114, R98, R21 ;  /* 0x0000001562727221 */ /* 0x000fe20000010000 */
[----:B------:R-:W-:Y:S01]  /*b660*/  F2FP.F16.F32.PACK_AB R182, R160, R182 ;  /* 0x000000b6a0b6723e */ /* 0x000fe200000000ff */
[----:B------:R-:W-:-:S02]  /*b670*/  IMAD.MOV.U32 R15, RZ, RZ, R16 ;  /* 0x000000ffff0f7224 */ /* 0x000fc400078e0010 */
[----:B------:R-:W-:Y:S01]  /*b680*/  FADD.FTZ R116, R206, R95 ;  /* 0x0000005fce747221 */ /* 0x000fe20000010000 */
[----:B------:R-:W-:Y:S01]  /*b690*/  FADD.FTZ R21, R207, R114 ;  /* 0x00000072cf157221 */ /* 0x000fe20000010000 */
[----:B------:R-:W-:Y:S01]  /*b6a0*/  F2FP.F16.F32.PACK_AB R184, R153, R184 ;  /* 0x000000b899b8723e */ /* 0x000fe200000000ff */
[----:B------:R-:W-:Y:S02]  /*b6b0*/  IMAD.MOV.U32 R12, RZ, RZ, R10 ;  /* 0x000000ffff0c7224 */ /* 0x000fe400078e000a */
[----:B------:R-:W-:Y:S01]  /*b6c0*/  FADD.FTZ R95, R113, R116 ;  /* 0x00000074715f7221 */ /* 0x000fe20000010000 */
[----:B0-----:R-:W-:Y:S01]  /*b6d0*/  FADD.FTZ R114, R90, R21 ;  /* 0x000000155a727221 */ /* 0x001fe20000010000 */
[----:B------:R-:W-:Y:S02]  /*b6e0*/  F2FP.F16.F32.PACK_AB R186, R152, R186 ;  /* 0x000000ba98ba723e */ /* 0x000fe400000000ff */
[----:B------:R-:W-:Y:S01]  /*b6f0*/  FADD.FTZ R95, R208, R95 ;  /* 0x0000005fd05f7221 */ /* 0x000fe20000010000 */
[----:B------:R-:W-:Y:S01]  /*b700*/  FADD.FTZ R21, R209, R114 ;  /* 0x00000072d1157221 */ /* 0x000fe20000010000 */
[----:B---3--:R-:W-:-:S02]  /*b710*/  F2FP.F16.F32.PACK_AB R209, R20, R209 ;  /* 0x000000d114d1723e */ /* 0x008fc400000000ff */
[----:B------:R-:W-:Y:S01]  /*b720*/  FADD.FTZ R95, R104, R95 ;  /* 0x0000005f685f7221 */ /* 0x000fe20000010000 */
[----:B------:R-:W-:Y:S01]  /*b730*/  FADD.FTZ R114, R20, R21 ;  /* 0x0000001514727221 */ /* 0x000fe20000010000 */
[----:B------:R-:W-:Y:S02]  /*b740*/  F2FP.F16.F32.PACK_AB R188, R144, R188 ;  /* 0x000000bc90bc723e */ /* 0x000fe400000000ff */
[----:B------:R-:W-:Y:S01]  /*b750*/  FADD.FTZ R116, R210, R95 ;  /* 0x0000005fd2747221 */ /* 0x000fe20000010000 */
[----:B------:R-:W-:Y:S01]  /*b760*/  FADD.FTZ R13, R211, R114 ;  /* 0x00000072d30d7221 */ /* 0x000fe20000010000 */
[----:B------:R-:W-:Y:S02]  /*b770*/  F2FP.F16.F32.PACK_AB R190, R145, R190 ;  /* 0x000000be91be723e */ /* 0x000fe400000000ff */
[----:B------:R-:W-:Y:S01]  /*b780*/  FADD.FTZ R21, R105, R116 ;  /* 0x0000007469157221 */ /* 0x000fe20000010000 */
[----:B--2---:R-:W-:Y:S01]  /*b790*/  FADD.FTZ R14, R110, R13 ;  /* 0x0000000d6e0e7221 */ /* 0x004fe20000010000 */
        /* <DEDUP_REMOVED lines=23> */
[----:B------:R-:W-:Y:S01]  /*b910*/  F2FP.F16.F32.PACK_AB R199, R199, R131 ;  /* 0x00000083c7c7723e */ /* 0x000fe200000000ff */
[----:B----4-:R-:W-:Y:S01]  /*b920*/  FADD.FTZ R13, R93, R20 ;  /* 0x000000145d0d7221 */ /* 0x010fe20000010000 */
[----:B------:R-:W-:Y:S01]  /*b930*/  F2FP.F16.F32.PACK_AB R200, R120, R200 ;  /* 0x000000c878c8723e */ /* 0x000fe200000000ff */
[----:B------:R-:W-:Y:S01]  /*b940*/  IMAD.MOV.U32 R11, RZ, RZ, R92 ;  /* 0x000000ffff0b7224 */ /* 0x000fe200078e005c */
        /* <DEDUP_REMOVED lines=12> */
[----:B------:R-:W-:Y:S06]  /*ba10*/  @P2 BRA `(.L_x_6435) ;  /* 0xffffffb400102947 */ /* 0x000fec000383ffff */
.L_x_6426:
[----:B------:R-:W-:Y:S06]  /*ba20*/  BAR.ARV 0x8, 0x180 ;  /* 0x0206000000007b1d */ /* 0x000fec0000002000 */
[----:B------:R-:W-:Y:S05]  /*ba30*/  @!P0 BRA `(.L_x_6436) ;  /* 0x0000000000048947 */ /* 0x000fea0003800000 */
[----:B------:R-:W-:Y:S01]  /*ba40*/  BPT.TRAP 0x1 ;  /* 0x000000040000795c */ /* 0x000fe20000300000 */
.L_x_6436:
[----:B------:R-:W-:Y:S01]  /*ba50*/  IMAD R8, R2, 0x8, R0 ;  /* 0x0000000802087824 */ /* 0x000fe200078e0200 */
[----:B------:R-:W-:-:S04]  /*ba60*/  SHF.L.U32 R3, R16, 0x1f, RZ ;  /* 0x0000001f10037819 */ /* 0x000fc800000006ff */
[----:B------:R0:W1:Y:S01]  /*ba70*/  SYNCS.PHASECHK.TRANS64.TRYWAIT P2, [R8+URZ+0x34850], R3 ;  /* 0x03485003080075a7 */ /* 0x000062000804017f */
[----:B------:R-:W-:Y:S05]  /*ba80*/  @!P0 BRA `(.L_x_6437) ;  /* 0x0000000000048947 */ /* 0x000fea0003800000 */
[----:B------:R-:W-:Y:S01]  /*ba90*/  BPT.TRAP 0x1 ;  /* 0x000000040000795c */ /* 0x000fe20000300000 */
.L_x_6437:
[----:B-1----:R-:W-:Y:S05]  /*baa0*/  @P2 BRA `(.L_x_6438) ;  /* 0x0000000000082947 */ /* 0x002fea0003800000 */
[----:B------:R-:W1:Y:S02]  /*bab0*/  SYNCS.PHASECHK.TRANS64.TRYWAIT P0, [R8+URZ+0x34850], R3 ;  /* 0x03485003080075a7 */ /* 0x000e64000800017f */
[----:B-1----:R-:W-:Y:S05]  /*bac0*/  @!P0 BRA `(.L_x_6439) ;  /* 0x000000a400ac8947 */ /* 0x002fea0003800000 */
.L_x_6438:
[----:B------:R-:W-:Y:S05]  /*bad0*/  WARPSYNC.ALL ;  /* 0x0000000000007948 */ /* 0x000fea0003800000 */
[----:B------:R-:W-:Y:S01]  /*bae0*/  VIADD R0, R0, 0x400 ;  /* 0x0000040000007836 */ /* 0x000fe20000000000 */
[----:B------:R-:W2:Y:S01]  /*baf0*/  LDL.LU R15, [R1+0x10] ;  /* 0x00001000010f7983 */ /* 0x000ea20000300800 */
[----:B------:R-:W-:Y:S01]  /*bb00*/  WARPGROUP.ARRIVE ;  /* 0x00000000000079c5 */ /* 0x000fe20000000000 */
[----:B------:R-:W-:Y:S02]  /*bb10*/  IMAD.MOV.U32 R7, RZ, RZ, 0x40000040 ;  /* 0x40000040ff077424 */ /* 0x000fe400078e00ff */
[----:B------:R-:W-:Y:S01]  /*bb20*/  SHF.R.U32.HI R0, RZ, 0x4, R0 ;  /* 0x00000004ff007819 */ /* 0x000fe20000011600 */
[----:B01----:R-:W0:Y:S01]  /*bb30*/  SHFL.BFLY PT, R3, R14, 0x2, 0x1f ;  /* 0x0c401f000e037f89 */ /* 0x003e2200000e0000 */
[----:B------:R-:W-:-:S02]  /*bb40*/  @!P1 VIADD R8, R8, 0x34860 ;  /* 0x0003486008089836 */ /* 0x000fc40000000000 */
[----:B------:R-:W-:Y:S01]  /*bb50*/  LOP3.LUT R0, R0, 0x3fff, RZ, 0xc0, !PT ;  /* 0x00003fff00007812 */ /* 0x000fe200078ec0ff */
[----:B------:R-:W-:Y:S02]  /*bb60*/  VIADD R9, R2, 0x1 ;  /* 0x0000000102097836 */ /* 0x000fe40000000000 */
[----:B------:R-:W-:Y:S02]  /*bb70*/  @!P1 PRMT R8, RZ, 0x654, R8 ;  /* 0x00000654ff089816 */ /* 0x000fe40000000008 */
[----:B------:R-:W-:Y:S02]  /*bb80*/  LOP3.LUT R5, R0, 0x5800000, RZ, 0xfc, !PT ;  /* 0x0580000000057812 */ /* 0x000fe400078efcff */
[----:B------:R-:W1:Y:S01]  /*bb90*/  SHFL.BFLY PT, R0, R13, 0x2, 0x1f ;  /* 0x0c401f000d007f89 */ /* 0x000e6200000e0000 */
[----:B------:R-:W-:Y:S02]  /*bba0*/  ISETP.NE.AND P2, PT, R9, 0x2, PT ;  /* 0x000000020900780c */ /* 0x000fe40003f45270 */
[----:B------:R-:W-:-:S02]  /*bbb0*/  IMAD R4, R2, 0xb00, R5 ;  /* 0x00000b0002047824 */ /* 0x000fc400078e0205 */
[----:B------:R-:W-:Y:S02]  /*bbc0*/  IMAD.MOV.U32 R5, RZ, RZ, 0x40000040 ;  /* 0x40000040ff057424 */ /* 0x000fe400078e00ff */
[C---:B------:R-:W-:Y:S01]  /*bbd0*/  VIADD R6, R4.reuse, 0x80 ;  /* 0x0000008004067836 */ /* 0x040fe20000000000 */
[----:B------:R-:W-:Y:S01]  /*bbe0*/  R2UR UR6, R4 ;  /* 0x00000000040672ca */ /* 0x000fe200000e0000 */
[----:B------:R-:W-:Y:S01]  /*bbf0*/  IMAD.MOV.U32 R2, RZ, RZ, RZ ;  /* 0x000000ffff027224 */ /* 0x000fe200078e00ff */
[----:B------:R-:W-:Y:S01]  /*bc00*/  R2UR UR7, R5 ;  /* 0x00000000050772ca */ /* 0x000fe200000e0000 */
[----:B------:R-:W-:Y:S02]  /*bc10*/  IMAD.MOV.U32 R5, RZ, RZ, 0x40000040 ;  /* 0x40000040ff057424 */ /* 0x000fe400078e00ff */
[----:B0-----:R-:W-:Y:S01]  /*bc20*/  FADD.FTZ R3, R3, R14 ;  /* 0x0000000e03037221 */ /* 0x001fe20000010000 */
[----:B------:R-:W-:-:S09]  /*bc30*/  IMAD.U32 R14, RZ, RZ, UR11 ;  /* 0x0000000bff0e7e24 */ /* 0x000fd2000f8e00ff */
[----:B------:R-:W-:Y:S01]  /*bc40*/  HGMMA.64x128x16.F32 R24, R176, gdesc[UR4].tnspB, R24, gsb0 ;  /* 0x41e00004b0187df0 */ /* 0x000fe20008000818 */
[----:B------:R-:W-:Y:S01]  /*bc50*/  R2UR UR6, R6 ;  /* 0x00000000060672ca */ /* 0x000fe200000e0000 */
[----:B------:R-:W-:Y:S01]  /*bc60*/  VIADD R6, R4, 0x100 ;  /* 0x0000010004067836 */ /* 0x000fe20000000000 */
[----:B------:R-:W-:Y:S01]  /*bc70*/  R2UR UR7, R7 ;  /* 0x00000000070772ca */ /* 0x000fe200000e0000 */
[----:B------:R-:W-:Y:S01]  /*bc80*/  IMAD.MOV.U32 R7, RZ, RZ, 0x40000040 ;  /* 0x40000040ff077424 */ /* 0x000fe200078e00ff */
[----:B------:R-:W-:Y:S02]  /*bc90*/  WARPGROUP.DEPBAR.LE gsb0, 0x0 ;  /* 0x00008000000079c5 */ /* 0x000fe40000010000 */
[----:B------:R-:W-:-:S09]  /*bca0*/  WARPGROUP.ARRIVE ;  /* 0x00000000000079c5 */ /* 0x000fd20000000000 */
[----:B------:R-:W-:Y:S01]  /*bcb0*/  HGMMA.64x128x16.F32 R24, R180, gdesc[UR4].tnspB, R24, gsb0 ;  /* 0x41e00004b4187df0 */ /* 0x000fe20008000818 */
[----:B------:R-:W-:Y:S01]  /*bcc0*/  R2UR UR6, R6 ;  /* 0x00000000060672ca */ /* 0x000fe200000e0000 */
[----:B------:R-:W-:Y:S01]  /*bcd0*/  VIADD R6, R4, 0x180 ;  /* 0x0000018004067836 */ /* 0x000fe20000000000 */
[----:B------:R-:W-:Y:S01]  /*bce0*/  R2UR UR7, R7 ;  /* 0x00000000070772ca */ /* 0x000fe200000e0000 */
[----:B------:R-:W-:Y:S02]  /*bcf0*/  IMAD.MOV.U32 R7, RZ, RZ, 0x40000040 ;  /* 0x40000040ff077424 */ /* 0x000fe400078e00ff */
[----:B--2---:R-:W-:-:S05]  /*bd00*/  VIADD R15, R15, 0x1 ;  /* 0x000000010f0f7836 */ /* 0x004fca0000000000 */
[----:B------:R-:W-:Y:S01]  /*bd10*/  STL [R1+0x10], R15 ;  /* 0x0000100f01007387 */ /* 0x000fe20000100800 */
[----:B------:R-:W-:Y:S02]  /*bd20*/  WARPGROUP.DEPBAR.LE gsb0, 0x0 ;  /* 0x00008000000079c5 */ /* 0x000fe40000010000 */
[----:B------:R-:W-:-:S06]  /*bd30*/  WARPGROUP.ARRIVE ;  /* 0x00000000000079c5 */ /* 0x000fcc0000000000 */
        /* <DEDUP_REMOVED lines=37> */
[C---:B------:R-:W-:Y:S01]  /*bf90*/  VIADD R6, R4.reuse, 0x480 ;  /* 0x0000048004067836 */ /* 0x040fe20000000000 */
[----:B------:R-:W-:Y:S01]  /*bfa0*/  R2UR UR7, R7 ;  /* 0x00000000070772ca */ /* 0x000fe200000e0000 */
[----:B------:R-:W-:Y:S02]  /*bfb0*/  IMAD.MOV.U32 R7, RZ, RZ, 0x40000040 ;  /* 0x40000040ff077424 */ /* 0x000fe400078e00ff */
[----:B------:R-:W-:Y:S01]  /*bfc0*/  VIADD R4, R4, 0x500 ;  /* 0x0000050004047836 */ /* 0x000fe20000000000 */
[----:B------:R-:W-:Y:S02]  /*bfd0*/  WARPGROUP.DEPBAR.LE gsb0, 0x0 ;  /* 0x00008000000079c5 */ /* 0x000fe40000010000 */
[----:B------:R-:W-:-:S07]  /*bfe0*/  WARPGROUP.ARRIVE ;  /* 0x00000000000079c5 */ /* 0x000fce0000000000 */
[----:B------:R-:W-:Y:S01]  /*bff0*/  HGMMA.64x128x16.F32 R24, R208, gdesc[UR4].tnspB, R24, gsb0 ;  /* 0x41e00004d0187df0 */ /* 0x000fe20008000818 */
[----:B------:R-:W-:Y:S02]  /*c000*/  R2UR UR6, R6 ;  /* 0x00000000060672ca */ /* 0x000fe400000e0000 */
[----:B------:R-:W-:Y:S01]  /*c010*/  R2UR UR7, R7 ;  /* 0x00000000070772ca */ /* 0x000fe200000e0000 */
[----:B------:R-:W-:Y:S02]  /*c020*/  WARPGROUP.DEPBAR.LE gsb0, 0x0 ;  /* 0x00008000000079c5 */ /* 0x000fe40000010000 */
[----:B------:R-:W-:-:S10]  /*c030*/  WARPGROUP.ARRIVE ;  /* 0x00000000000079c5 */ /* 0x000fd40000000000 */
[----:B------:R-:W-:Y:S01]  /*c040*/  HGMMA.64x128x16.F32 R24, R212, gdesc[UR4].tnspB, R24, gsb0 ;  /* 0x41e00004d4187df0 */ /* 0x000fe20008000818 */
[----:B------:R-:W-:Y:S01]  /*c050*/  R2UR UR6, R4 ;  /* 0x00000000040672ca */ /* 0x000fe200000e0000 */
[----:B-1----:R-:W-:Y:S01]  /*c060*/  FADD.FTZ R4, R0, R13 ;  /* 0x0000000d00047221 */ /* 0x002fe20000010000 */
[----:B------:R-:W-:Y:S01]  /*c070*/  R2UR UR7, R5 ;  /* 0x00000000050772ca */ /* 0x000fe200000e0000 */
[----:B------:R-:W0:Y:S04]  /*c080*/  SHFL.BFLY PT, R0, R3, 0x1, 0x1f ;  /* 0x0c201f0003007f89 */ /* 0x000e2800000e0000 */
[----:B------:R-:W1:Y:S01]  /*c090*/  SHFL.BFLY PT, R5, R4, 0x1, 0x1f ;  /* 0x0c201f0004057f89 */ /* 0x000e6200000e0000 */
[----:B0-----:R-:W-:Y:S01]  /*c0a0*/  FADD.FTZ R11, R3, R0 ;  /* 0x00000000030b7221 */ /* 0x001fe20000010000 */
[----:B------:R-:W-:Y:S01]  /*c0b0*/  SEL R3, RZ, 0x1, P2 ;  /* 0x00000001ff037807 */ /* 0x000fe20001000000 */
[----:B------:R-:W-:-:S02]  /*c0c0*/  IMAD.MOV.U32 R0, RZ, RZ, -0x800000 ;  /* 0xff800000ff007424 */ /* 0x000fc400078e00ff */
[----:B-1----:R-:W-:Y:S01]  /*c0d0*/  FADD.FTZ R12, R4, R5 ;  /* 0x00000005040c7221 */ /* 0x002fe20000010000 */
        /* <DEDUP_REMOVED lines=19> */
[----:B------:R-:W-:Y:S03]  /*c210*/  HGMMA.64x128x16.F32 R24, R216, gdesc[UR4].tnspB, R24, gsb0 ;  /* 0x41e00004d8187df0 */ /* 0x000fe60008000818 */
        /* <DEDUP_REMOVED lines=66> */
[----:B-1----:R-:W-:-:S07]  /*c640*/  SEL R2, R9, RZ, P2 ;  /* 0x000000ff09027207 */ /* 0x002fce0001000000 */
.L_x_6418:
[----:B------:R-:W0:Y:S01]  /*c650*/  S2R R5, SR_CgaCtaId ;  /* 0x0000000000057919 */ /* 0x000e220000008800 */
[----:B------:R-:W-:Y:S01]  /*c660*/  MOV R18, 0x400 ;  /* 0x0000040000127802 */ /* 0x000fe20000000f00 */
[----:B------:R-:W-:Y:S01]  /*c670*/  BSSY B0, `(.L_x_6440) ;  /* 0x0000343000007945 */ /* 0x000fe20003800000 */
[----:B------:R-:W-:Y:S02]  /*c680*/  BAR.SYNC.DEFER_BLOCKING 0x5, 0x180 ;  /* 0x0146000000007b1d */ /* 0x000fe40000010000 */
[----:B0-----:R-:W-:-:S05]  /*c690*/  LEA R18, R5, R18, 0x18 ;  /* 0x0000001205127211 */ /* 0x001fca00078ec0ff */
[----:B------:R-:W0:Y:S02]  /*c6a0*/  LDS.128 R4, [R18+0x348d0] ;  /* 0x0348d00012047984 */ /* 0x000e240000000c00 */
[----:B0-----:R-:W-:Y:S02]  /*c6b0*/  R2UR UR6, R5 ;  /* 0x00000000050672ca */ /* 0x001fe400000e0000 */
[----:B------:R-:W-:Y:S01]  /*c6c0*/  R2UR UR5, R6 ;  /* 0x00000000060572ca */ /* 0x000fe200000e0000 */
[----:B------:R-:W-:Y:S06]  /*c6d0*/  BAR.ARV 0x4, 0x180 ;  /* 0x0106000000007b1d */ /* 0x000fec0000002000 */
[----:B------:R-:W-:Y:S08]  /*c6e0*/  @P0 BRA `(.L_x_6441) ;  /* 0x0000002400540947 */ /* 0x000ff00003800000 */
[----:B------:R-:W2:Y:S01]  /*c6f0*/  LDL.LU R10, [R1+0xc] ;  /* 0x00000c00010a7983 */ /* 0x000ea20000300800 */
[----:B------:R-:W-:-:S03]  /*c700*/  ULDC.64 UR10, c[0x0][0xc00] ;  /* 0x00030000000a7ab9 */ /* 0x000fc60000000a00 */
[----:B------:R-:W3:Y:S04]  /*c710*/  LDL.LU R9, [R1+0x14] ;  /* 0x0000140001097983 */ /* 0x000ee80000300800 */
[----:B------:R-:W4:Y:S04]  /*c720*/  LDL R8, [R1+0x64] ;  /* 0x0000640001087983 */ /* 0x000f280000100800 */
[----:B------:R-:W4:Y:S01]  /*c730*/  LDL R104, [R1] ;  /* 0x0000000001687983 */ /* 0x000f220000100800 */
[----:B------:R-:W-:Y:S01]  /*c740*/  ULDC.64 UR20, c[0x0][0x208] ;  /* 0x0000820000147ab9 */ /* 0x000fe20000000a00 */
[----:B------:R-:W-:-:S02]  /*c750*/  R2UR UR17, R220 ;  /* 0x00000000dc1172ca */ /* 0x000fc400000e0000 */
[----:B------:R-:W4:Y:S01]  /*c760*/  LDL R106, [R1+0x60] ;  /* 0x00006000016a7983 */ /* 0x000f220000100800 */
[----:B------:R-:W-:Y:S02]  /*c770*/  R2UR UR15, R221 ;  /* 0x00000000dd0f72ca */ /* 0x000fe400000e0000 */
[----:B------:R-:W-:Y:S01]  /*c780*/  R2UR UR19, R222 ;  /* 0x00000000de1372ca */ /* 0x000fe200000e0000 */
[----:B------:R-:W-:Y:S01]  /*c790*/  BAR.SYNC.DEFER_BLOCKING 0x1, 0x100 ;  /* 0x0044000000007b1d */ /* 0x000fe20000010000 */
[----:B--2---:R-:W-:Y:S02]  /*c7a0*/  R2UR UR14, R10 ;  /* 0x000000000a0e72ca */ /* 0x004fe400000e0000 */
[----:B---3--:R-:W-:-:S03]  /*c7b0*/  R2UR UR13, R9 ;  /* 0x00000000090d72ca */ /* 0x008fc600000e0000 */
[----:B------:R-:W0:Y:S01]  /*c7c0*/  S2R R9, SR_SWINHI ;  /* 0x0000000000097919 */ /* 0x000e220000002f00 */
[----:B------:R-:W-:Y:S01]  /*c7d0*/  UMOV UR18, 0x9b8 ;  /* 0x000009b800127882 */ /* 0x000fe20000000000 */
[----:B----4-:R-:W-:Y:S02]  /*c7e0*/  R2UR UR16, R104 ;  /* 0x00000000681072ca */ /* 0x010fe400000e0000 */
[----:B------:R-:W-:Y:S02]  /*c7f0*/  MOV R4, R18 ;  /* 0x0000001200047202 */ /* 0x000fe40000000f00 */
[----:B0-----:R-:W-:-:S03]  /*c800*/  MOV R5, R9 ;  /* 0x0000000900057202 */ /* 0x001fc60000000f00 */
[----:B------:R-:W-:-:S03]  /*c810*/  IMAD.WIDE R8, R8, 0x2, R4 ;  /* 0x0000000208087825 */ /* 0x000fc600078e0204 */
[C---:B------:R-:W-:Y:S02]  /*c820*/  LOP3.LUT R11, R8.reuse, 0x380, RZ, 0xc0, !PT ;  /* 0x00000380080b7812 */ /* 0x040fe400078ec0ff */
[C---:B------:R-:W-:Y:S02]  /*c830*/  IADD3 R19, P6, R8.reuse, 0x20, RZ ;  /* 0x0000002008137810 */ /* 0x040fe40007fde0ff */
[----:B------:R-:W-:Y:S02]  /*c840*/  SHF.R.U64 R11, R11, 0x3, RZ ;  /* 0x000000030b0b7819 */ /* 0x000fe400000012ff */
[C---:B------:R-:W-:Y:S02]  /*c850*/  IADD3 R12, P4, R8.reuse, 0x60, RZ ;  /* 0x00000060080c7810 */ /* 0x040fe40007f9e0ff */
[----:B------:R-:W-:Y:S02]  /*c860*/  LOP3.LUT R6, R19, 0x380, RZ, 0xc0, !PT ;  /* 0x0000038013067812 */ /* 0x000fe400078ec0ff */
[----:B------:R-:W-:-:S02]  /*c870*/  IADD3 R35, P5, R8, 0x40, RZ ;  /* 0x0000004008237810 */ /* 0x000fc40007fbe0ff */
[C---:B------:R-:W-:Y:S02]  /*c880*/  IADD3 R99, P3, R8.reuse, 0x4000, RZ ;  /* 0x0000400008637810 */ /* 0x040fe40007f7e0ff */
[C---:B------:R-:W-:Y:S02]  /*c890*/  IADD3 R101, P2, R8.reuse, 0x4020, RZ ;  /* 0x0000402008657810 */ /* 0x040fe40007f5e0ff */
[C---:B------:R-:W-:Y:S02]  /*c8a0*/  IADD3 R103, P1, R8.reuse, 0x4040, RZ ;  /* 0x0000404008677810 */ /* 0x040fe40007f3e0ff */
[----:B------:R-:W-:Y:S02]  /*c8b0*/  IADD3 R105, P0, R8, 0x4060, RZ ;  /* 0x0000406008697810 */ /* 0x000fe40007f1e0ff */
[----:B------:R-:W-:Y:S02]  /*c8c0*/  LOP3.LUT R8, R11, R8, RZ, 0x3c, !PT ;  /* 0x000000080b087212 */ /* 0x000fe400078e3cff */
[----:B------:R-:W-:-:S02]  /*c8d0*/  LOP3.LUT R11, R12, 0x380, RZ, 0xc0, !PT ;  /* 0x000003800c0b7812 */ /* 0x000fc400078ec0ff */
[----:B------:R-:W-:Y:S02]  /*c8e0*/  SHF.R.U64 R6, R6, 0x3, RZ ;  /* 0x0000000306067819 */ /* 0x000fe400000012ff */
[----:B------:R-:W-:Y:S02]  /*c8f0*/  SHF.R.U64 R11, R11, 0x3, RZ ;  /* 0x000000030b0b7819 */ /* 0x000fe400000012ff */
[----:B------:R-:W-:Y:S02]  /*c900*/  LOP3.LUT R32, R6, R19, RZ, 0x3c, !PT ;  /* 0x0000001306207212 */ /* 0x000fe400078e3cff */
[----:B------:R-:W-:Y:S02]  /*c910*/  LOP3.LUT R14, R99, 0x380, RZ, 0xc0, !PT ;  /* 0x00000380630e7812 */ /* 0x000fe400078ec0ff */
[----:B------:R-:W-:Y:S02]  /*c920*/  LOP3.LUT R6, R101, 0x380, RZ, 0xc0, !PT ;  /* 0x0000038065067812 */ /* 0x000fe400078ec0ff */
[----:B------:R-:W-:-:S02]  /*c930*/  LOP3.LUT R10, R35, 0x380, RZ, 0xc0, !PT ;  /* 0x00000380230a7812 */ /* 0x000fc400078ec0ff */
[----:B------:R-:W-:Y:S02]  /*c940*/  LOP3.LUT R28, R11, R12, RZ, 0x3c, !PT ;  /* 0x0000000c0b1c7212 */ /* 0x000fe400078e3cff */
[----:B------:R-:W-:Y:S02]  /*c950*/  SHF.R.U64 R14, R14, 0x3, RZ ;  /* 0x000000030e0e7819 */ /* 0x000fe400000012ff */
[----:B------:R-:W-:Y:S02]  /*c960*/  LOP3.LUT R12, R103, 0x380, RZ, 0xc0, !PT ;  /* 0x00000380670c7812 */ /* 0x000fe400078ec0ff */
[----:B------:R-:W-:Y:S02]  /*c970*/  SHF.R.U64 R6, R6, 0x3, RZ ;  /* 0x0000000306067819 */ /* 0x000fe400000012ff */
[----:B------:R-:W-:Y:S02]  /*c980*/  SHF.R.U64 R10, R10, 0x3, RZ ;  /* 0x000000030a0a7819 */ /* 0x000fe400000012ff */
[----:B------:R-:W-:Y:S01]  /*c990*/  LOP3.LUT R34, R105, 0x380, RZ, 0xc0, !PT ;  /* 0x0000038069227812 */ /* 0x000fe200078ec0ff */
[--C-:B------:R-:W-:Y:S01]  /*c9a0*/  IMAD.X R27, RZ, RZ, R9.reuse, P3 ;  /* 0x000000ffff1b7224 */ /* 0x100fe200018e0609 */
[----:B------:R-:W-:Y:S01]  /*c9b0*/  LOP3.LUT R26, R14, R99, RZ, 0x3c, !PT ;  /* 0x000000630e1a7212 */ /* 0x000fe200078e3cff */
[--C-:B------:R-:W-:Y:S01]  /*c9c0*/  IMAD.X R25, RZ, RZ, R9.reuse, P2 ;  /* 0x000000ffff197224 */ /* 0x100fe200010e0609 */
[----:B------:R-:W-:Y:S01]  /*c9d0*/  SHF.R.U64 R12, R12, 0x3, RZ ;  /* 0x000000030c0c7819 */ /* 0x000fe200000012ff */
[--C-:B------:R-:W-:Y:S01]  /*c9e0*/  IMAD.X R33, RZ, RZ, R9.reuse, P6 ;  /* 0x000000ffff217224 */ /* 0x100fe200030e0609 */
[----:B------:R-:W-:Y:S01]  /*c9f0*/  LOP3.LUT R24, R6, R101, RZ, 0x3c, !PT ;  /* 0x0000006506187212 */ /* 0x000fe200078e3cff */
[--C-:B------:R-:W-:Y:S01]  /*ca00*/  IMAD.X R31, RZ, RZ, R9.reuse, P5 ;  /* 0x000000ffff1f7224 */ /* 0x100fe200028e0609 */
[----:B------:R-:W-:Y:S01]  /*ca10*/  LOP3.LUT R30, R10, R35, RZ, 0x3c, !PT ;  /* 0x000000230a1e7212 */ /* 0x000fe200078e3cff */
[--C-:B------:R-:W-:Y:S01]  /*ca20*/  IMAD.X R29, RZ, RZ, R9.reuse, P4 ;  /* 0x000000ffff1d7224 */ /* 0x100fe200020e0609 */
[----:B------:R-:W-:Y:S01]  /*ca30*/  SHF.R.U64 R34, R34, 0x3, RZ ;  /* 0x0000000322227819 */ /* 0x000fe200000012ff */
[--C-:B------:R-:W-:Y:S01]  /*ca40*/  IMAD.X R15, RZ, RZ, R9.reuse, P1 ;  /* 0x000000ffff0f7224 */ /* 0x100fe200008e0609 */
[----:B------:R-:W-:Y:S01]  /*ca50*/  MOV R19, R8 ;  /* 0x0000000800137202 */ /* 0x000fe20000000f00 */
        /* <DEDUP_REMOVED lines=10> */
[----:B------:R-:W-:Y:S02]  /*cb00*/  MOV R101, R30 ;  /* 0x0000001e00657202 */ /* 0x000fe40000000f00 */
        /* <DEDUP_REMOVED lines=9> */
[----:B------:R0:W-:Y:S01]  /*cba0*/  STSM.16.M88.4 [R19], R8 ;  /* 0x0000000813007844 */ /* 0x0001e20000000200 */
[----:B------:R-:W-:-:S02]  /*cbb0*/  F2FP.F16.F32.PACK_AB R32, R49, R48 ;  /* 0x000000303120723e */ /* 0x000fc400000000ff */
[----:B------:R-:W-:Y:S02]  /*cbc0*/  F2FP.F16.F32.PACK_AB R33, R51, R50 ;  /* 0x000000323321723e */ /* 0x000fe400000000ff */
[----:B------:R-:W-:Y:S02]  /*cbd0*/  F2FP.F16.F32.PACK_AB R34, R53, R52 ;  /* 0x000000343522723e */ /* 0x000fe400000000ff */
[----:B------:R-:W-:Y:S01]  /*cbe0*/  F2FP.F16.F32.PACK_AB R35, R55, R54 ;  /* 0x000000363723723e */ /* 0x000fe200000000ff */
[----:B------:R1:W-:Y:S01]  /*cbf0*/  STSM.16.M88.4 [R102], R24 ;  /* 0x0000001866007844 */ /* 0x0003e20000000200 */
[----:B------:R-:W-:Y:S02]  /*cc00*/  MOV R6, R14 ;  /* 0x0000000e00067202 */ /* 0x000fe40000000f00 */
[----:B------:R-:W-:Y:S01]  /*cc10*/  F2FP.F16.F32.PACK_AB R14, R69, R68 ;  /* 0x00000044450e723e */ /* 0x000fe200000000ff */
[----:B------:R2:W-:Y:S01]  /*cc20*/  STSM.16.M88.4 [R101], R28 ;  /* 0x0000001c65007844 */ /* 0x0005e20000000200 */
[----:B------:R-:W-:-:S02]  /*cc30*/  F2FP.F16.F32.PACK_AB R15, R71, R70 ;  /* 0x00000046470f723e */ /* 0x000fc400000000ff */
[----:B0-----:R-:W-:Y:S02]  /*cc40*/  MOV R19, R12 ;  /* 0x0000000c00137202 */ /* 0x001fe40000000f00 */
[----:B------:R-:W-:Y:S02]  /*cc50*/  F2FP.F16.F32.PACK_AB R8, R57, R56 ;  /* 0x000000383908723e */ /* 0x000fe400000000ff */
[----:B------:R-:W-:Y:S02]  /*cc60*/  F2FP.F16.F32.PACK_AB R9, R59, R58 ;  /* 0x0000003a3b09723e */ /* 0x000fe400000000ff */
[----:B------:R-:W-:Y:S02]  /*cc70*/  F2FP.F16.F32.PACK_AB R10, R61, R60 ;  /* 0x0000003c3d0a723e */ /* 0x000fe400000000ff */
[----:B------:R-:W-:Y:S02]  /*cc80*/  F2FP.F16.F32.PACK_AB R11, R63, R62 ;  /* 0x0000003e3f0b723e */ /* 0x000fe400000000ff */
[----:B------:R-:W-:-:S02]  /*cc90*/  F2FP.F16.F32.PACK_AB R12, R65, R64 ;  /* 0x00000040410c723e */ /* 0x000fc400000000ff */
[----:B------:R-:W-:Y:S02]  /*cca0*/  F2FP.F16.F32.PACK_AB R13, R67, R66 ;  /* 0x00000042430d723e */ /* 0x000fe400000000ff */
[----:B-1----:R-:W-:Y:S02]  /*ccb0*/  F2FP.F16.F32.PACK_AB R24, R73, R72 ;  /* 0x000000484918723e */ /* 0x002fe400000000ff */
[----:B------:R-:W-:Y:S02]  /*ccc0*/  F2FP.F16.F32.PACK_AB R25, R75, R74 ;  /* 0x0000004a4b19723e */ /* 0x000fe400000000ff */
[----:B------:R-:W-:Y:S02]  /*ccd0*/  F2FP.F16.F32.PACK_AB R26, R77, R76 ;  /* 0x0000004c4d1a723e */ /* 0x000fe400000000ff */
[----:B------:R-:W-:Y:S01]  /*cce0*/  F2FP.F16.F32.PACK_AB R27, R79, R78 ;  /* 0x0000004e4f1b723e */ /* 0x000fe200000000ff */
[----:B------:R0:W-:Y:S01]  /*ccf0*/  STSM.16.M88.4 [R100], R32 ;  /* 0x0000002064007844 */ /* 0x0001e20000000200 */
[----:B--2---:R-:W-:-:S02]  /*cd00*/  F2FP.F16.F32.PACK_AB R28, R81, R80 ;  /* 0x00000050511c723e */ /* 0x004fc400000000ff */
[----:B------:R-:W-:Y:S02]  /*cd10*/  F2FP.F16.F32.PACK_AB R29, R83, R82 ;  /* 0x00000052531d723e */ /* 0x000fe400000000ff */
[----:B------:R-:W-:Y:S02]  /*cd20*/  F2FP.F16.F32.PACK_AB R30, R85, R84 ;  /* 0x00000054551e723e */ /* 0x000fe400000000ff */
[----:B------:R-:W-:Y:S01]  /*cd30*/  F2FP.F16.F32.PACK_AB R31, R87, R86 ;  /* 0x00000056571f723e */ /* 0x000fe200000000ff */
[----:B------:R-:W-:Y:S04]  /*cd40*/  STSM.16.M88.4 [R99], R8 ;  /* 0x0000000863007844 */ /* 0x000fe80000000200 */
[----:B------:R-:W-:Y:S04]  /*cd50*/  STSM.16.M88.4 [R98], R12 ;  /* 0x0000000c62007844 */ /* 0x000fe80000000200 */
[----:B------:R-:W-:Y:S04]  /*cd60*/  STSM.16.M88.4 [R6], R24 ;  /* 0x0000001806007844 */ /* 0x000fe80000000200 */
        /* <DEDUP_REMOVED lines=8> */
[----:B0-----:R-:W-:Y:S01]  /*cdf0*/  IMAD.U32 R32, RZ, RZ, UR7 ;  /* 0x00000007ff207e24 */ /* 0x001fe2000f8e00ff */
[----:B-1----:R-:W0:Y:S03]  /*ce00*/  LDC R19, c[0x0][0xbe8] ;  /* 0x0002fa00ff137b82 */ /* 0x002e260000000800 */
[----:B------:R-:W-:Y:S01]  /*ce10*/  IMAD.U32 R33, RZ, RZ, UR8 ;  /* 0x00000008ff217e24 */ /* 0x000fe2000f8e00ff */
[----:B------:R-:W-:-:S04]  /*ce20*/  ULDC.64 UR8, c[0x0][0xc08] ;  /* 0x0003020000087ab9 */ /* 0x000fc80000000a00 */
        /* <DEDUP_REMOVED lines=12> */
[----:B------:R-:W-:-:S04]  /*cef0*/  USEL UR4, UR17, UR4, UP0 ;  /* 0x0000000411047287 */ /* 0x000fc80008000000 */
[----:B------:R-:W-:Y:S02]  /*cf00*/  UISETP.GT.AND UP1, UPT, UR4, 0x1, UPT ;  /* 0x000000010400788c */ /* 0x000fe4000bf24270 */
[----:B------:R-:W1:Y:S02]  /*cf10*/  @P1 LDC R13, c[0x0][0xbf0] ;  /* 0x0002fc00ff0d1b82 */ /* 0x000e640000000800 */
[----:B------:R-:W-:Y:S02]  /*cf20*/  USEL UR18, UR18, 0x978, UP1 ;  /* 0x0000097812127887 */ /* 0x000fe40008800000 */
[----:B------:R-:W-:Y:S01]  /*cf30*/  UISETP.NE.U32.AND UP0, UPT, UR10, URZ, UPT ;  /* 0x0000003f0a00728c */ /* 0x000fe2000bf05070 */
[----:B------:R-:W-:-:S03]  /*cf40*/  IMAD.U32 R15, RZ, RZ, UR16 ;  /* 0x00000010ff0f7e24 */ /* 0x000fc6000f8e00ff */
[----:B------:R-:W-:Y:S01]  /*cf50*/  UISETP.NE.AND.EX UP0, UPT, UR11, URZ, UPT, UP0 ;  /* 0x0000003f0b00728c */ /* 0x000fe2000bf05300 */
[----:B------:R-:W-:Y:S01]  /*cf60*/  IMAD.U32 R8, RZ, RZ, UR8 ;  /* 0x00000008ff087e24 */ /* 0x000fe2000f8e00ff */
[----:B------:R-:W-:Y:S01]  /*cf70*/  UMOV UR4, URZ ;  /* 0x0000003f00047c82 */ /* 0x000fe20008000000 */
[----:B------:R-:W-:Y:S01]  /*cf80*/  IMAD.U32 R9, RZ, RZ, UR9 ;  /* 0x00000009ff097e24 */ /* 0x000fe2000f8e00ff */
[----:B------:R-:W-:Y:S01]  /*cf90*/  USEL UR7, UR14, URZ, !UP0 ;  /* 0x0000003f0e077287 */ /* 0x000fe2000c000000 */
[----:B------:R-:W-:Y:S01]  /*cfa0*/  IMAD R15, R15, 0x80, R106 ;  /* 0x000000800f0f7824 */ /* 0x000fe200078e026a */
[----:B------:R-:W-:Y:S01]  /*cfb0*/  ULDC.64 UR10, c[0x0][UR18+0x220] ;  /* 0x00008800120a7abb */ /* 0x000fe20008000a00 */
[----:B------:R-:W-:Y:S01]  /*cfc0*/  USEL UR16, UR15, URZ, UP1 ;  /* 0x0000003f0f107287 */ /* 0x000fe20008800000 */
[----:B------:R0:W5:Y:S01]  /*cfd0*/  @P4 LDG.E R6, desc[UR20][R8.64] ;  /* 0x0000001408064981 */ /* 0x000162000c1e1900 */
[----:B------:R-:W-:Y:S01]  /*cfe0*/  USEL UR17, UR13, URZ, !UP0 ;  /* 0x0000003f0d117287 */ /* 0x000fe2000c000000 */
[----:B------:R-:W-:Y:S01]  /*cff0*/  ULDC.64 UR8, c[0x0][UR18+0x218] ;  /* 0x0000860012087abb */ /* 0x000fe20008000a00 */
[----:B------:R-:W-:Y:S01]  /*d000*/  UIMAD UR11, UR11, UR7, URZ ;  /* 0x000000070b0b72a4 */ /* 0x000fe2000f8e023f */
[----:B------:R-:W-:Y:S01]  /*d010*/  ULDC.64 UR12, c[0x0][UR18+0x228] ;  /* 0x00008a00120c7abb */ /* 0x000fe20008000a00 */
[----:B------:R-:W-:Y:S01]  /*d020*/  UIMAD.WIDE.U32 UR14, UR8, UR19, URZ ;  /* 0x00000013080e72a5 */ /* 0x000fe2000f8e003f */
[----:B0-----:R-:W-:Y:S01]  /*d030*/  @P1 IMAD.HI.U32 R8, R15, R10, RZ ;  /* 0x0000000a0f081227 */ /* 0x001fe200078e00ff */
[----:B------:R-:W-:-:S02]  /*d040*/  UIMAD UR19, UR9, UR19, URZ ;  /* 0x00000013091372a4 */ /* 0x000fc4000f8e023f */
[----:B------:R-:W-:Y:S01]  /*d050*/  UIMAD.WIDE.U32 UR20, UR12, UR16, URZ ;  /* 0x000000100c1472a5 */ /* 0x000fe2000f8e003f */
[----:B------:R-:W-:Y:S01]  /*d060*/  IMAD.MOV.U32 R11, RZ, RZ, R15 ;  /* 0x000000ffff0b7224 */ /* 0x000fe200078e000f */
[----:B------:R-:W-:Y:S01]  /*d070*/  UIMAD.WIDE.U32 UR8, UR10, UR7, URZ ;  /* 0x000000070a0872a5 */ /* 0x000fe2000f8e003f */
[----:B-1----:R-:W-:Y:S01]  /*d080*/  @P1 SHF.R.U32.HI R11, RZ, R13, R8 ;  /* 0x0000000dff0b1219 */ /* 0x002fe20000011608 */
[----:B------:R-:W-:Y:S02]  /*d090*/  UIMAD UR12, UR13, UR16, URZ ;  /* 0x000000100d0c72a4 */ /* 0x000fe4000f8e023f */
[----:B------:R-:W-:Y:S02]  /*d0a0*/  UIMAD UR11, UR10, UR17, UR11 ;  /* 0x000000110a0b72a4 */ /* 0x000fe4000f8e020b */
[----:B------:R-:W-:Y:S02]  /*d0b0*/  UIADD3 UR12, UR21, UR12, URZ ;  /* 0x0000000c150c7290 */ /* 0x000fe4000fffe03f */
[----:B------:R-:W-:Y:S01]  /*d0c0*/  UIADD3 UR10, UR9, UR11, URZ ;  /* 0x0000000b090a7290 */ /* 0x000fe2000fffe03f */
[----:B------:R-:W-:Y:S01]  /*d0d0*/  IMAD.MOV R10, RZ, RZ, -R11 ;  /* 0x000000ffff0a7224 */ /* 0x000fe200078e0a0b */
[----:B------:R-:W-:Y:S01]  /*d0e0*/  UIADD3 UR19, UR15, UR19, URZ ;  /* 0x000000130f137290 */ /* 0x000fe2000fffe03f */
[----:B------:R-:W-:-:S02]  /*d0f0*/  IMAD.U32 R8, RZ, RZ, UR20 ;  /* 0x00000014ff087e24 */ /* 0x000fc4000f8e00ff */
[----:B------:R-:W-:Y:S01]  /*d100*/  IMAD.U32 R9, RZ, RZ, UR21 ;  /* 0x00000015ff097e24 */ /* 0x000fe2000f8e00ff */
[----:B------:R-:W-:Y:S01]  /*d110*/  SHF.R.S32.HI R9, RZ, 0x1f, R11 ;  /* 0x0000001fff097819 */ /* 0x000fe2000001140b */
[----:B------:R-:W-:Y:S02]  /*d120*/  IMAD R13, R19, R10, R15 ;  /* 0x0000000a130d7224 */ /* 0x000fe400078e020f */
[----:B------:R-:W-:Y:S01]  /*d130*/  IMAD.U32 R12, RZ, RZ, UR12 ;  /* 0x0000000cff0c7e24 */ /* 0x000fe2000f8e00ff */
[----:B------:R-:W-:Y:S01]  /*d140*/  ULDC.64 UR12, c[0x0][0xba8] ;  /* 0x0002ea00000c7ab9 */ /* 0x000fe20000000a00 */
[----:B------:R-:W-:Y:S01]  /*d150*/  @!UP1 ULDC UR12, c[0x0][0xb50] ;  /* 0x0002d400000c9ab9 */ /* 0x000fe20000000800 */
[----:B------:R-:W-:Y:S01]  /*d160*/  SHF.R.S32.HI R10, RZ, 0x1f, R13 ;  /* 0x0000001fff0a7819 */ /* 0x000fe2000001140d */
[----:B------:R-:W-:Y:S01]  /*d170*/  @!UP1 ULDC UR13, c[0x0][0xb54] ;  /* 0x0002d500000d9ab9 */ /* 0x000fe20000000800 */
[----:B--2---:R-:W-:-:S13]  /*d180*/  @P0 R2UR UR4, R34 ;  /* 0x00000000220402ca */ /* 0x004fda00000e0000 */
[----:B------:R-:W-:Y:S02]  /*d190*/  UIADD3 UR14, UP0, UP2, UR8, UR14, UR4 ;  /* 0x0000000e080e7290 */ /* 0x000fe4000fa1e004 */
[----:B------:R-:W-:-:S04]  /*d1a0*/  USHF.R.S32.HI UR11, URZ, 0x1f, UR4 ;  /* 0x0000001f3f0b7899 */ /* 0x000fc80008011404 */
[----:B------:R-:W-:Y:S01]  /*d1b0*/  UIADD3.X UR10, UR10, UR19, UR11, UP0, UP2 ;  /* 0x000000130a0a7290 */ /* 0x000fe200087e440b */
[----:B------:R-:W-:Y:S01]  /*d1c0*/  IADD3 R8, P2, P3, R11, UR14, R8 ;  /* 0x0000000e0b087c10 */ /* 0x000fe2000fb5e008 */
[----:B------:R-:W-:Y:S02]  /*d1d0*/  ULDC.64 UR8, c[0x0][UR18+0x210] ;  /* 0x0000840012087abb */ /* 0x000fe40008000a00 */
[----:B------:R-:W-:Y:S02]  /*d1e0*/  IMAD R11, R13, UR9, RZ ;  /* 0x000000090d0b7c24 */ /* 0x000fe4000f8e02ff */
[----:B------:R-:W-:Y:S02]  /*d1f0*/  IADD3.X R9, R9, UR10, R12, P2, P3 ;  /* 0x0000000a09097c10 */ /* 0x000fe400097e640c */
[----:B------:R-:W-:Y:S02]  /*d200*/  IMAD R11, R10, UR8, R11 ;  /* 0x000000080a0b7c24 */ /* 0x000fe4000f8e020b */
        /* <DEDUP_REMOVED lines=10> */
.L_x_6442:
[----:B------:R-:W2:Y:S01]  /*d2b0*/  LDL R24, [R1+0x5c] ;  /* 0x00005c0001187983 */ /* 0x000ea20000100800 */
[----:B------:R-:W0:Y:S01]  /*d2c0*/  S2R R10, SR_TID.X ;  /* 0x00000000000a7919 */ /* 0x000e220000002100 */
[----:B------:R-:W-:Y:S02]  /*d2d0*/  R2UR UR8, R104 ;  /* 0x00000000680872ca */ /* 0x000fe400000e0000 */
[----:B------:R-:W-:Y:S04]  /*d2e0*/  SHFL.IDX PT, R8, R12, RZ, 0x1c1f ;  /* 0x001c1fff0c087589 */ /* 0x000fe800000e0000 */
[----:B------:R-:W1:Y:S01]  /*d2f0*/  SHFL.IDX PT, R9, R13, RZ, 0x1c1f ;  /* 0x001c1fff0d097589 */ /* 0x000e6200000e0000 */
[----:B0-----:R-:W-:-:S05]  /*d300*/  VIADD R25, R10, 0xffffff80 ;  /* 0xffffff800a197836 */ /* 0x001fca0000000000 */
[----:B------:R-:W-:-:S04]  /*d310*/  SHF.R.S32.HI R14, RZ, 0x1f, R25 ;  /* 0x0000001fff0e7819 */ /* 0x000fc80000011419 */
[----:B------:R-:W-:-:S04]  /*d320*/  LEA.HI R14, R14, R25, RZ, 0x7 ;  /* 0x000000190e0e7211 */ /* 0x000fc800078f38ff */
[----:B------:R-:W-:Y:S01]  /*d330*/  LOP3.LUT R14, R14, 0xffffff80, RZ, 0xc0, !PT ;  /* 0xffffff800e0e7812 */ /* 0x000fe200078ec0ff */
[----:B------:R-:W-:Y:S04]  /*d340*/  SHFL.IDX PT, R10, R12, 0x1, 0x1c1f ;  /* 0x003c1f000c0a7f89 */ /* 0x000fe800000e0000 */
[----:B------:R-:W-:Y:S02]  /*d350*/  IMAD.IADD R14, R25, 0x1, -R14 ;  /* 0x00000001190e7824 */ /* 0x000fe400078e0a0e */
[----:B------:R-:W-:Y:S01]  /*d360*/  IMAD.U32 R25, RZ, RZ, UR8 ;  /* 0x00000008ff197e24 */ /* 0x000fe2000f8e00ff */
[----:B------:R-:W0:Y:S01]  /*d370*/  SHFL.IDX PT, R11, R13, 0x1, 0x1c1f ;  /* 0x003c1f000d0b7f89 */ /* 0x000e2200000e0000 */
[----:B-----5:R-:W-:Y:S01]  /*d380*/  IMAD R6, R6, R19, RZ ;  /* 0x0000001306067224 */ /* 0x020fe200078e02ff */
[----:B------:R-:W-:Y:S01]  /*d390*/  LOP3.LUT P0, RZ, R14, 0x3, RZ, 0xc0, !PT ;  /* 0x000000030eff7812 */ /* 0x000fe2000780c0ff */
[----:B------:R-:W-:Y:S01]  /*d3a0*/  ULDC.64 UR8, c[0x0][0x208] ;  /* 0x0000820000087ab9 */ /* 0x000fe20000000a00 */
[----:B--2---:R-:W-:-:S04]  /*d3b0*/  IMAD R25, R25, 0x80, R24 ;  /* 0x0000008019197824 */ /* 0x004fc800078e0218 */
[C---:B------:R-:W-:Y:S01]  /*d3c0*/  VIADD R27, R25.reuse, 0x8 ;  /* 0x00000008191b7836 */ /* 0x040fe20000000000 */
[----:B------:R-:W-:-:S04]  /*d3d0*/  ISETP.GE.OR P2, PT, R25, R6, P0 ;  /* 0x000000061900720c */ /* 0x000fc80000746670 */
[----:B------:R-:W-:-:S09]  /*d3e0*/  ISETP.GE.OR P0, PT, R27, R6, P0 ;  /* 0x000000061b00720c */ /* 0x000fd20000706670 */
[----:B-1----:R1:W-:Y:S04]  /*d3f0*/  @!P2 ST.E desc[UR8][R8.64], R3 ;  /* 0x000000030800a985 */ /* 0x0023e8000c101908 */
[----:B0-----:R1:W-:Y:S01]  /*d400*/  @!P0 ST.E desc[UR8][R10.64], R0 ;  /* 0x000000000a008985 */ /* 0x0013e2000c101908 */
[----:B------:R-:W-:-:S13]  /*d410*/  PLOP3.LUT P0, PT, PT, PT, UP1, 0x80, 0x0 ;  /* 0x000000000000781c */ /* 0x000fda0003f0f018 */
[----:B-1----:R-:W-:Y:S05]  /*d420*/  @P0 BRA `(.L_x_6443) ;  /* 0x0000000800cc0947 */ /* 0x002fea0003800000 */
[----:B------:R-:W0:Y:S01]  /*d430*/  S2R R14, SR_TID.X ;  /* 0x00000000000e7919 */ /* 0x000e220000002100 */
[----:B------:R-:W1:Y:S01]  /*d440*/  @P1 LDC R20, c[0x0][0xbec] ;  /* 0x0002fb00ff141b82 */ /* 0x000e620000000800 */
[----:B------:R-:W-:Y:S01]  /*d450*/  ULDC.64 UR8, c[0x0][0x208] ;  /* 0x0000820000087ab9 */ /* 0x000fe20000000a00 */
[----:B------:R-:W-:Y:S01]  /*d460*/  R2UR UR14, R104 ;  /* 0x00000000680e72ca */ /* 0x000fe200000e0000 */
[----:B------:R-:W-:Y:S01]  /*d470*/  ULDC.64 UR12, c[0x0][0xaa0] ;  /* 0x0002a800000c7ab9 */ /* 0x000fe20000000a00 */
[----:B------:R-:W-:Y:S01]  /*d480*/  R2UR UR15, R222 ;  /* 0x00000000de0f72ca */ /* 0x000fe200000e0000 */
[----:B0-----:R-:W-:-:S05]  /*d490*/  VIADD R14, R14, 0xffffff80 ;  /* 0xffffff800e0e7836 */ /* 0x001fca0000000000 */
[----:B------:R-:W-:-:S04]  /*d4a0*/  SHF.R.S32.HI R98, RZ, 0x1f, R14 ;  /* 0x0000001fff627819 */ /* 0x000fc8000001140e */
[----:B------:R-:W-:-:S04]  /*d4b0*/  LEA.HI R98, R98, R14, RZ, 0x3 ;  /* 0x0000000e62627211 */ /* 0x000fc800078f18ff */
[----:B------:R-:W-:-:S05]  /*d4c0*/  SHF.R.S32.HI R98, RZ, 0x3, R98 ;  /* 0x00000003ff627819 */ /* 0x000fca0000011462 */
[----:B------:R-:W-:-:S04]  /*d4d0*/  IMAD R3, R98, 0x40, R17 ;  /* 0x0000004062037824 */ /* 0x000fc800078e0211 */
[----:B------:R-:W-:-:S03]  /*d4e0*/  IMAD.WIDE R4, R3, 0x2, R4 ;  /* 0x0000000203047825 */ /* 0x000fc600078e0204 */
[C---:B------:R-:W-:Y:S02]  /*d4f0*/  IADD3 R13, P6, R4.reuse, 0x1000, RZ ;  /* 0x00001000040d7810 */ /* 0x040fe40007fde0ff */
[C---:B------:R-:W-:Y:S02]  /*d500*/  IADD3 R25, P5, R4.reuse, 0x2000, RZ ;  /* 0x0000200004197810 */ /* 0x040fe40007fbe0ff */
[----:B------:R-:W-:Y:S02]  /*d510*/  LOP3.LUT R12, R13, 0x380, RZ, 0xc0, !PT ;  /* 0x000003800d0c7812 */ /* 0x000fe400078ec0ff */
[----:B------:R-:W-:Y:S02]  /*d520*/  IADD3 R29, P4, R4, 0x3000, RZ ;  /* 0x00003000041d7810 */ /* 0x000fe40007f9e0ff */
[----:B------:R-:W-:Y:S02]  /*d530*/  SHF.R.U64 R12, R12, 0x3, RZ ;  /* 0x000000030c0c7819 */ /* 0x000fe400000012ff */
[----:B------:R-:W-:-:S02]  /*d540*/  IADD3 R33, P3, R4, 0x4000, RZ ;  /* 0x0000400004217810 */ /* 0x000fc40007f7e0ff */
[C---:B------:R-:W-:Y:S02]  /*d550*/  IADD3 R37, P2, R4.reuse, 0x5000, RZ ;  /* 0x0000500004257810 */ /* 0x040fe40007f5e0ff */
[C---:B------:R-:W-:Y:S02]  /*d560*/  IADD3 R41, P0, R4.reuse, 0x6000, RZ ;  /* 0x0000600004297810 */ /* 0x040fe40007f1e0ff */
[----:B------:R-:W-:Y:S02]  /*d570*/  LOP3.LUT R9, R4, 0x380, RZ, 0xc0, !PT ;  /* 0x0000038004097812 */ /* 0x000fe400078ec0ff */
[----:B------:R-:W-:Y:S01]  /*d580*/  LOP3.LUT R12, R12, R13, RZ, 0x3c, !PT ;  /* 0x0000000d0c0c7212 */ /* 0x000fe200078e3cff */
[----:B------:R-:W-:Y:S01]  /*d590*/  IMAD.X R13, RZ, RZ, R5, P6 ;  /* 0x000000ffff0d7224 */ /* 0x000fe200030e0605 */
[----:B------:R-:W-:Y:S02]  /*d5a0*/  LOP3.LUT R24, R25, 0x380, RZ, 0xc0, !PT ;  /* 0x0000038019187812 */ /* 0x000fe400078ec0ff */
[----:B------:R-:W-:-:S02]  /*d5b0*/  LOP3.LUT R28, R29, 0x380, RZ, 0xc0, !PT ;  /* 0x000003801d1c7812 */ /* 0x000fc400078ec0ff */
[----:B------:R-:W-:Y:S01]  /*d5c0*/  LOP3.LUT R32, R33, 0x380, RZ, 0xc0, !PT ;  /* 0x0000038021207812 */ /* 0x000fe200078ec0ff */
[----:B------:R-:W-:Y:S01]  /*d5d0*/  UIMAD UR10, UR11, UR12, URZ ;  /* 0x0000000c0b0a72a4 */ /* 0x000fe2000f8e023f */
[----:B------:R-:W-:Y:S01]  /*d5e0*/  LOP3.LUT R36, R37, 0x380, RZ, 0xc0, !PT ;  /* 0x0000038025247812 */ /* 0x000fe200078ec0ff */
[----:B------:R-:W5:Y:S01]  /*d5f0*/  LD.E.128 R12, desc[UR8][R12.64] ;  /* 0x000000080c0c7980 */ /* 0x000f62000c101d00 */
[----:B------:R-:W-:Y:S02]  /*d600*/  LOP3.LUT R40, R41, 0x380, RZ, 0xc0, !PT ;  /* 0x0000038029287812 */ /* 0x000fe400078ec0ff */
[----:B------:R-:W-:Y:S02]  /*d610*/  IADD3 R3, P6, R4, 0x7000, RZ ;  /* 0x0000700004037810 */ /* 0x000fe40007fde0ff */
[----:B------:R-:W-:Y:S02]  /*d620*/  SHF.R.U64 R9, R9, 0x3, RZ ;  /* 0x0000000309097819 */ /* 0x000fe400000012ff */
[----:B------:R-:W-:Y:S01]  /*d630*/  SHF.R.U64 R24, R24, 0x3, RZ ;  /* 0x0000000318187819 */ /* 0x000fe200000012ff */
[----:B------:R-:W-:Y:S01]  /*d640*/  IMAD.X R45, RZ, RZ, R5, P6 ;  /* 0x000000ffff2d7224 */ /* 0x000fe200030e0605 */
[----:B------:R-:W-:-:S02]  /*d650*/  SHF.R.U64 R28, R28, 0x3, RZ ;  /* 0x000000031c1c7819 */ /* 0x000fc400000012ff */
[----:B------:R-:W-:Y:S02]  /*d660*/  SHF.R.U64 R32, R32, 0x3, RZ ;  /* 0x0000000320207819 */ /* 0x000fe400000012ff */
[----:B------:R-:W-:Y:S02]  /*d670*/  SHF.R.U64 R36, R36, 0x3, RZ ;  /* 0x0000000324247819 */ /* 0x000fe400000012ff */
[----:B------:R-:W-:Y:S02]  /*d680*/  SHF.R.U64 R40, R40, 0x3, RZ ;  /* 0x0000000328287819 */ /* 0x000fe400000012ff */
[----:B------:R-:W-:Y:S02]  /*d690*/  LOP3.LUT R0, R3, 0x380, RZ, 0xc0, !PT ;  /* 0x0000038003007812 */ /* 0x000fe400078ec0ff */
        /* <DEDUP_REMOVED lines=11> */
[----:B------:R-:W-:Y:S01]  /*d750*/  SHF.R.U64 R0, R0, 0x3, RZ ;  /* 0x0000000300007819 */ /* 0x000fe200000012ff */
[----:B------:R0:W5:Y:S03]  /*d760*/  LD.E.128 R8, desc[UR8][R4.64] ;  /* 0x0000000804087980 */ /* 0x000166000c101d00 */
[----:B------:R-:W-:Y:S01]  /*d770*/  LOP3.LUT R44, R0, R3, RZ, 0x3c, !PT ;  /* 0x00000003002c7212 */ /* 0x000fe200078e3cff */
[----:B------:R-:W5:Y:S01]  /*d780*/  LD.E.128 R24, desc[UR8][R24.64] ;  /* 0x0000000818187980 */ /* 0x000f62000c101d00 */
[----:B------:R-:W-:-:S03]  /*d790*/  UIMAD UR10, UR4, UR13, UR10 ;  /* 0x0000000d040a72a4 */ /* 0x000fc6000f8e020a */
[----:B------:R-:W5:Y:S01]  /*d7a0*/  LD.E.128 R28, desc[UR8][R28.64] ;  /* 0x000000081c1c7980 */ /* 0x000f62000c101d00 */
[----:B0-----:R-:W0:Y:S03]  /*d7b0*/  @P1 LDC R5, c[0x0][0xbf0] ;  /* 0x0002fc00ff051b82 */ /* 0x001e260000000800 */
[----:B------:R-:W5:Y:S01]  /*d7c0*/  LD.E.128 R32, desc[UR8][R32.64] ;  /* 0x0000000820207980 */ /* 0x000f62000c101d00 */
[----:B------:R-:W-:-:S03]  /*d7d0*/  IMAD R0, R23, 0x20, R98 ;  /* 0x0000002017007824 */ /* 0x000fc600078e0262 */
[----:B------:R-:W5:Y:S01]  /*d7e0*/  LD.E.128 R36, desc[UR8][R36.64] ;  /* 0x0000000824247980 */ /* 0x000f62000c101d00 */
[----:B------:R-:W-:-:S03]  /*d7f0*/  IMAD.U32 R21, RZ, RZ, UR14 ;  /* 0x0000000eff157e24 */ /* 0x000fc6000f8e00ff */
[----:B------:R-:W5:Y:S04]  /*d800*/  LD.E.128 R40, desc[UR8][R40.64] ;  /* 0x0000000828287980 */ /* 0x000f68000c101d00 */
[----:B------:R-:W5:Y:S01]  /*d810*/  LD.E.128 R44, desc[UR8][R44.64] ;  /* 0x000000082c2c7980 */ /* 0x000f62000c101d00 */
[----:B------:R-:W-:Y:S01]  /*d820*/  UIMAD.WIDE.U32 UR8, UR4, UR12, URZ ;  /* 0x0000000c040872a5 */ /* 0x000fe2000f8e003f */
[----:B------:R-:W-:Y:S01]  /*d830*/  IMAD R21, R21, 0x80, R0 ;  /* 0x0000008015157824 */ /* 0x000fe200078e0200 */
        /* <DEDUP_REMOVED lines=8> */
[----:B------:R-:W-:-:S02]  /*d8c0*/  ULDC.64 UR12, c[0x0][0xaf0] ;  /* 0x0002bc00000c7ab9 */ /* 0x000fc40000000a00 */
[----:B------:R-:W-:Y:S02]  /*d8d0*/  ULDC.64 UR10, c[0x0][0xae8] ;  /* 0x0002ba00000a7ab9 */ /* 0x000fe40000000a00 */
[----:B------:R-:W-:Y:S01]  /*d8e0*/  UIMAD.WIDE.U32 UR8, UR15, UR10, UR8 ;  /* 0x0000000a0f0872a5 */ /* 0x000fe2000f8e0008 */
[----:B-1----:R-:W-:Y:S01]  /*d8f0*/  @P1 IMAD.HI.U32 R0, R21, R20, RZ ;  /* 0x0000001415001227 */ /* 0x002fe200078e00ff */
[----:B------:R-:W-:Y:S02]  /*d900*/  UIMAD UR4, UR4, UR12, URZ ;  /* 0x0000000c040472a4 */ /* 0x000fe4000f8e023f */
[----:B------:R-:W-:Y:S01]  /*d910*/  UIMAD UR9, UR15, UR11, UR9 ;  /* 0x0000000b0f0972a4 */ /* 0x000fe2000f8e0209 */
[----:B------:R-:W-:Y:S01]  /*d920*/  IMAD.MOV.U32 R3, RZ, RZ, R21 ;  /* 0x000000ffff037224 */ /* 0x000fe200078e0015 */
[----:B0-----:R-:W-:Y:S01]  /*d930*/  @P1 SHF.R.U32.HI R3, RZ, R5, R0 ;  /* 0x00000005ff031219 */ /* 0x001fe20000011600 */
        /* <DEDUP_REMOVED lines=18> */
[----:B------:R-:W-:Y:S02]  /*da60*/  IMAD R49, R49, 0x80, R98 ;  /* 0x0000008031317824 */ /* 0x000fe400078e0262 */
[C---:B------:R-:W-:Y:S02]  /*da70*/  IMAD R21, R19.reuse, UR9, R0 ;  /* 0x0000000913157c24 */ /* 0x040fe4000f8e0200 */
[----:B------:R-:W-:Y:S01]  /*da80*/  IMAD.WIDE.U32 R4, R19, UR8, R4 ;  /* 0x0000000813047c25 */ /* 0x000fe2000f8e0004 */
[----:B------:R-:W-:Y:S01]  /*da90*/  ISETP.GE.AND P2, PT, R49, R6, PT ;  /* 0x000000063100720c */ /* 0x000fe20003f46270 */
[----:B------:R-:W-:-:S02]  /*daa0*/  ULDC.64 UR8, c[0x0][0xa80] ;  /* 0x0002a00000087ab9 */ /* 0x000fc40000000a00 */
[----:B------:R-:W-:Y:S02]  /*dab0*/  VIADD R3, R49, 0x20 ;  /* 0x0000002031037836 */ /* 0x000fe40000000000 */
[----:B------:R-:W-:Y:S01]  /*dac0*/  VIADD R18, R18, 0x34820 ;  /* 0x0003482012127836 */ /* 0x000fe20000000000 */
[C---:B------:R-:W-:Y:S01]  /*dad0*/  LEA R0, P3, R4.reuse, UR8, 0x1 ;  /* 0x0000000804007c11 */ /* 0x040fe2000f8608ff */
[----:B------:R-:W-:Y:S01]  /*dae0*/  IMAD.IADD R5, R5, 0x1, R21 ;  /* 0x0000000105057824 */ /* 0x000fe200078e0215 */
[-C--:B------:R-:W-:Y:S01]  /*daf0*/  ISETP.GE.AND P0, PT, R3, R6.reuse, PT ;  /* 0x000000060300720c */ /* 0x080fe20003f06270 */
[----:B------:R-:W-:Y:S01]  /*db00*/  VIADD R3, R49, 0x40 ;  /* 0x0000004031037836 */ /* 0x000fe20000000000 */
[----:B------:R-:W-:Y:S02]  /*db10*/  PRMT R18, RZ, 0x654, R18 ;  /* 0x00000654ff127816 */ /* 0x000fe40000000012 */
[----:B------:R-:W-:Y:S01]  /*db20*/  LEA.HI.X R20, R4, UR9, R5, 0x1, P3 ;  /* 0x0000000904147c11 */ /* 0x000fe200098f0c05 */
[----:B------:R-:W-:Y:S01]  /*db30*/  BSSY B1, `(.L_x_6444) ;  /* 0x0000012000017945 */ /* 0x000fe20003800000 */
[----:B------:R-:W-:Y:S01]  /*db40*/  ISETP.GE.AND P1, PT, R3, R6, PT ;  /* 0x000000060300720c */ /* 0x000fe20003f26270 */
[----:B--2---:R0:W-:Y:S02]  /*db50*/  SYNCS.ARRIVE.TRANS64.RED.A1T0 RZ, [R18+URZ], RZ ;  /* 0x000000ff12ff79a7 */ /* 0x0041e4000810043f */
[----:B------:R1:W2:Y:S01]  /*db60*/  SHFL.IDX PT, R3, R20, RZ, 0x181f ;  /* 0x00181fff14037589 */ /* 0x0002a200000e0000 */
[----:B------:R-:W-:-:S02]  /*db70*/  SHF.R.S32.HI R48, RZ, 0x1f, R22 ;  /* 0x0000001fff307819 */ /* 0x000fc40000011416 */
[----:B------:R-:W-:Y:S01]  /*db80*/  SHF.R.S32.HI R50, RZ, 0x1f, R17 ;  /* 0x0000001fff327819 */ /* 0x000fe20000011411 */
[----:B0-----:R1:W0:Y:S01]  /*db90*/  SHFL.IDX PT, R18, R0, RZ, 0x181f ;  /* 0x00181fff00127589 */ /* 0x00122200000e0000 */
[----:B------:R-:W-:Y:S05]  /*dba0*/  @P2 BRA `(.L_x_6445) ;  /* 0x0000000000282947 */ /* 0x000fea0003800000 */
[----:B------:R-:W-:Y:S01]  /*dbb0*/  ULDC UR4, c[0x0][0xac8] ;  /* 0x0002b20000047ab9 */ /* 0x000fe20000000800 */
[----:B------:R-:W-:Y:S01]  /*dbc0*/  ULDC.64 UR8, c[0x0][0x208] ;  /* 0x0000820000087ab9 */ /* 0x000fe20000000a00 */
[----:B------:R-:W-:Y:S02]  /*dbd0*/  ISETP.GE.AND P2, PT, R17, UR4, PT ;  /* 0x0000000411007c0c */ /* 0x000fe4000bf46270 */
[----:B------:R-:W-:-:S11]  /*dbe0*/  ISETP.GE.AND P3, PT, R22, UR4, PT ;  /* 0x0000000416007c0c */ /* 0x000fd6000bf66270 */
[CC--:B0-----:R-:W-:Y:S02]  /*dbf0*/  @!P2 LEA R4, P4, R17.reuse, R18.reuse, 0x1 ;  /* 0x000000121104a211 */ /* 0x0c1fe400078808ff */
[C---:B------:R-:W-:Y:S02]  /*dc00*/  @!P3 LEA R18, P5, R22.reuse, R18, 0x1 ;  /* 0x000000121612b211 */ /* 0x040fe400078a08ff */
[-C--:B--2---:R-:W-:Y:S02]  /*dc10*/  @!P2 LEA.HI.X R5, R17, R3.reuse, R50, 0x1, P4 ;  /* 0x000000031105a211 */ /* 0x084fe400020f0c32 */
[----:B------:R-:W-:-:S03]  /*dc20*/  @!P3 LEA.HI.X R19, R22, R3, R48, 0x1, P5 ;  /* 0x000000031613b211 */ /* 0x000fc600028f0c30 */
[----:B-----5:R3:W-:Y:S04]  /*dc30*/  @!P2 ST.E.128 desc[UR8][R4.64], R8 ;  /* 0x000000080400a985 */ /* 0x0207e8000c101d08 */
[----:B------:R3:W-:Y:S02]  /*dc40*/  @!P3 ST.E.128 desc[UR8][R18.64], R32 ;  /* 0x000000201200b985 */ /* 0x0007e4000c101d08 */
.L_x_6445:
[----:B------:R-:W-:Y:S05]  /*dc50*/  BSYNC B1 ;  /* 0x0000000000017941 */ /* 0x000fea0003800000 */
.L_x_6444:
[----:B--2---:R2:W4:Y:S01]  /*dc60*/  SHFL.IDX PT, R3, R20, 0x1, 0x181f ;  /* 0x00381f0014037f89 */ /* 0x00452200000e0000 */
[----:B------:R-:W-:Y:S03]  /*dc70*/  BSSY B1, `(.L_x_6446) ;  /* 0x000000d000017945 */ /* 0x000fe60003800000 */
[----:B---3-5:R2:W3:Y:S01]  /*dc80*/  SHFL.IDX PT, R8, R0, 0x1, 0x181f ;  /* 0x00381f0000087f89 */ /* 0x0284e200000e0000 */
[----:B------:R-:W-:Y:S05]  /*dc90*/  @P0 BRA `(.L_x_6447) ;  /* 0x0000000000280947 */ /* 0x000fea0003800000 */
[----:B------:R-:W-:Y:S01]  /*dca0*/  ULDC UR4, c[0x0][0xac8] ;  /* 0x0002b20000047ab9 */ /* 0x000fe20000000800 */
[----:B------:R-:W-:Y:S01]  /*dcb0*/  ULDC.64 UR8, c[0x0][0x208] ;  /* 0x0000820000087ab9 */ /* 0x000fe20000000a00 */
[----:B------:R-:W-:Y:S02]  /*dcc0*/  ISETP.GE.AND P3, PT, R17, UR4, PT ;  /* 0x0000000411007c0c */ /* 0x000fe4000bf66270 */
[----:B------:R-:W-:-:S11]  /*dcd0*/  ISETP.GE.AND P4, PT, R22, UR4, PT ;  /* 0x0000000416007c0c */ /* 0x000fd6000bf86270 */
[CC--:B---3--:R-:W-:Y:S02]  /*dce0*/  @!P3 LEA R4, P0, R17.reuse, R8.reuse, 0x1 ;  /* 0x000000081104b211 */ /* 0x0c8fe400078008ff */
[C---:B------:R-:W-:Y:S02]  /*dcf0*/  @!P4 LEA R8, P2, R22.reuse, R8, 0x1 ;  /* 0x000000081608c211 */ /* 0x040fe400078408ff */
[-C--:B----4-:R-:W-:Y:S02]  /*dd00*/  @!P3 LEA.HI.X R5, R17, R3.reuse, R50, 0x1, P0 ;  /* 0x000000031105b211 */ /* 0x090fe400000f0c32 */
[----:B------:R-:W-:-:S03]  /*dd10*/  @!P4 LEA.HI.X R9, R22, R3, R48, 0x1, P2 ;  /* 0x000000031609c211 */ /* 0x000fc600010f0c30 */
[----:B------:R3:W-:Y:S04]  /*dd20*/  @!P3 ST.E.128 desc[UR8][R4.64], R12 ;  /* 0x0000000c0400b985 */ /* 0x0007e8000c101d08 */
[----:B------:R3:W-:Y:S02]  /*dd30*/  @!P4 ST.E.128 desc[UR8][R8.64], R36 ;  /* 0x000000240800c985 */ /* 0x0007e4000c101d08 */
.L_x_6447:
[----:B------:R-:W-:Y:S05]  /*dd40*/  BSYNC B1 ;  /* 0x0000000000017941 */ /* 0x000fea0003800000 */
.L_x_6446:
[----:B----4-:R4:W0:Y:S01]  /*dd50*/  SHFL.IDX PT, R3, R20, 0x2, 0x181f ;  /* 0x00581f0014037f89 */ /* 0x01082200000e0000 */
[----:B------:R-:W-:Y:S03]  /*dd60*/  BSSY B1, `(.L_x_6448) ;  /* 0x000000d000017945 */ /* 0x000fe60003800000 */
[----:B---3--:R4:W3:Y:S01]  /*dd70*/  SHFL.IDX PT, R8, R0, 0x2, 0x181f ;  /* 0x00581f0000087f89 */ /* 0x0088e200000e0000 */
        /* <DEDUP_REMOVED lines=8> */
[----:B------:R-:W-:-:S03]  /*de00*/  @!P3 LEA.HI.X R9, R22, R3, R48, 0x1, P1 ;  /* 0x000000031609b211 */ /* 0x000fc600008f0c30 */
[----:B------:R0:W-:Y:S04]  /*de10*/  @!P2 ST.E.128 desc[UR8][R4.64], R24 ;  /* 0x000000180400a985 */ /* 0x0001e8000c101d08 */
[----:B------:R0:W-:Y:S02]  /*de20*/  @!P3 ST.E.128 desc[UR8][R8.64], R40 ;  /* 0x000000280800b985 */ /* 0x0001e4000c101d08 */
.L_x_6449:
[----:B------:R-:W-:Y:S05]  /*de30*/  BSYNC B1 ;  /* 0x0000000000017941 */ /* 0x000fea0003800000 */
.L_x_6448:
[----:B0-----:R-:W-:Y:S01]  /*de40*/  VIADD R3, R49, 0x60 ;  /* 0x0000006031037836 */ /* 0x001fe20000000000 */
[----:B-12-4-:R-:W4:Y:S04]  /*de50*/  SHFL.IDX PT, R20, R20, 0x3, 0x181f ;  /* 0x00781f0014147f89 */ /* 0x016f2800000e0000 */
[----:B------:R-:W-:Y:S01]  /*de60*/  ISETP.GE.AND P0, PT, R3, R6, PT ;  /* 0x000000060300720c */ /* 0x000fe20003f06270 */
[----:B------:R-:W0:-:S12]  /*de70*/  SHFL.IDX PT, R0, R0, 0x3, 0x181f ;  /* 0x00781f0000007f89 */ /* 0x000e1800000e0000 */
[----:B------:R-:W-:Y:S05]  /*de80*/  @P0 BRA `(.L_x_6450) ;  /* 0x0000001c00040947 */ /* 0x000fea0003800000 */
[----:B------:R-:W-:Y:S01]  /*de90*/  ULDC UR4, c[0x0][0xac8] ;  /* 0x0002b20000047ab9 */ /* 0x000fe20000000800 */
[----:B------:R-:W-:Y:S01]  /*dea0*/  ULDC.64 UR8, c[0x0][0x208] ;  /* 0x0000820000087ab9 */ /* 0x000fe20000000a00 */
[----:B------:R-:W-:-:S13]  /*deb0*/  ISETP.GE.AND P1, PT, R17, UR4, PT ;  /* 0x0000000411007c0c */ /* 0x000fda000bf26270 */
[----:B0-----:R-:W-:-:S04]  /*dec0*/  @!P1 LEA R4, P0, R17, R0, 0x1 ;  /* 0x0000000011049211 */ /* 0x001fc800078008ff */
[----:B----4-:R-:W-:Y:S02]  /*ded0*/  @!P1 LEA.HI.X R5, R17, R20, R50, 0x1, P0 ;  /* 0x0000001411059211 */ /* 0x010fe400000f0c32 */
[----:B------:R-:W-:-:S03]  /*dee0*/  ISETP.GE.AND P0, PT, R22, UR4, PT ;  /* 0x0000000416007c0c */ /* 0x000fc6000bf06270 */
[----:B------:R0:W-:Y:S10]  /*def0*/  @!P1 ST.E.128 desc[UR8][R4.64], R28 ;  /* 0x0000001c04009985 */ /* 0x0001f4000c101d08 */
[----:B------:R-:W-:Y:S05]  /*df00*/  @P0 BRA `(.L_x_6450) ;  /* 0x0000001800e40947 */ /* 0x000fea0003800000 */
[----:B0-----:R-:W-:Y:S01]  /*df10*/  LEA R4, P0, R22, R0, 0x1 ;  /* 0x0000000016047211 */ /* 0x001fe200078008ff */
[----:B------:R-:W-:-:S03]  /*df20*/  ULDC.64 UR8, c[0x0][0x208] ;  /* 0x0000820000087ab9 */ /* 0x000fc60000000a00 */
[----:B------:R-:W-:-:S05]  /*df30*/  LEA.HI.X R5, R22, R20, R48, 0x1, P0 ;  /* 0x0000001416057211 */ /* 0x000fca00000f0c30 */
[----:B------:R0:W-:Y:S01]  /*df40*/  ST.E.128 desc[UR8][R4.64], R44 ;  /* 0x0000002c04007985 */ /* 0x0001e2000c101d08 */
[----:B------:R-:W-:Y:S05]  /*df50*/  BRA `(.L_x_6450) ;  /* 0x0000001800d07947 */ /* 0x000fea0003800000 */
.L_x_6443:
[----:B------:R0:W5:Y:S01]  /*df60*/  LDL R103, [R1+0x4] ;  /* 0x0000040001677983 */ /* 0x0001620000100800 */
[----:B------:R-:W-:Y:S01]  /*df70*/  ULDC.64 UR12, c[0x0][0xb08] ;  /* 0x0002c200000c7ab9 */ /* 0x000fe20000000a00 */
[----:B------:R-:W-:Y:S01]  /*df80*/  R2UR UR15, R222 ;  /* 0x00000000de0f72ca */ /* 0x000fe200000e0000 */
[----:B------:R-:W-:Y:S01]  /*df90*/  UIMAD UR10, UR11, UR12, URZ ;  /* 0x0000000c0b0a72a4 */ /* 0x000fe2000f8e023f */
[----:B------:R-:W1:Y:S01]  /*dfa0*/  @P1 LDC R0, c[0x0][0xbec] ;  /* 0x0002fb00ff001b82 */ /* 0x000e620000000800 */
[----:B------:R-:W-:Y:S01]  /*dfb0*/  UIMAD.WIDE.U32 UR8, UR4, UR12, URZ ;  /* 0x0000000c040872a5 */ /* 0x000fe2000f8e003f */
[----:B------:R-:W-:Y:S01]  /*dfc0*/  R2UR UR14, R221 ;  /* 0x00000000dd0e72ca */ /* 0x000fe200000e0000 */
[----:B------:R-:W-:Y:S01]  /*dfd0*/  UIMAD UR10, UR4, UR13, UR10 ;  /* 0x0000000d040a72a4 */ /* 0x000fe2000f8e020a */
[----:B------:R-:W-:Y:S01]  /*dfe0*/  IMAD.MOV.U32 R3, RZ, RZ, R15 ;  /* 0x000000ffff037224 */ /* 0x000fe200078e000f */
[----:B------:R-:W-:Y:S01]  /*dff0*/  USHF.R.S32.HI UR4, URZ, 0x1f, UR7 ;  /* 0x0000001f3f047899 */ /* 0x000fe20008011407 */
[----:B------:R-:W-:Y:S01]  /*e000*/  ISETP.GE.AND P0, PT, R25, R6, PT ;  /* 0x000000061900720c */ /* 0x000fe20003f06270 */
[----:B------:R-:W-:Y:S01]  /*e010*/  UIADD3 UR9, UR9, UR10, URZ ;  /* 0x0000000a09097290 */ /* 0x000fe2000fffe03f */
[----:B------:R-:W2:Y:S01]  /*e020*/  @P1 LDC R5, c[0x0][0xbf0] ;  /* 0x0002fc00ff051b82 */ /* 0x000ea20000000800 */
[----:B------:R-:W-:Y:S01]  /*e030*/  VIADD R18, R18, 0x34820 ;  /* 0x0003482012127836 */ /* 0x000fe20000000000 */
[----:B------:R-:W-:Y:S01]  /*e040*/  ULDC.64 UR10, c[0x0][0xb38] ;  /* 0x0002ce00000a7ab9 */ /* 0x000fe20000000a00 */
[----:B------:R-:W-:Y:S01]  /*e050*/  BSSY B1, `(.L_x_6451) ;  /* 0x0000076000017945 */ /* 0x000fe20003800000 */
[----:B------:R-:W-:Y:S01]  /*e060*/  UIMAD.WIDE.U32 UR8, UR15, UR10, UR8 ;  /* 0x0000000a0f0872a5 */ /* 0x000fe2000f8e0008 */
[----:B------:R-:W-:-:S02]  /*e070*/  SHF.R.S32.HI R24, RZ, 0x1f, R223 ;  /* 0x0000001fff187819 */ /* 0x000fc400000114df */
[----:B------:R-:W-:Y:S01]  /*e080*/  PRMT R18, RZ, 0x654, R18 ;  /* 0x00000654ff127816 */ /* 0x000fe20000000012 */
[----:B------:R-:W-:Y:S01]  /*e090*/  UIMAD UR9, UR15, UR11, UR9 ;  /* 0x0000000b0f0972a4 */ /* 0x000fe2000f8e0209 */
[----:B------:R-:W-:Y:S02]  /*e0a0*/  SHF.R.S32.HI R26, RZ, 0x1f, R224 ;  /* 0x0000001fff1a7819 */ /* 0x000fe400000114e0 */
[----:B------:R-:W-:Y:S01]  /*e0b0*/  ULDC.64 UR10, c[0x0][0xb40] ;  /* 0x0002d000000a7ab9 */ /* 0x000fe20000000a00 */
[----:B------:R0:W-:Y:S01]  /*e0c0*/  SYNCS.ARRIVE.TRANS64.RED.A1T0 RZ, [R18+URZ], RZ ;  /* 0x000000ff12ff79a7 */ /* 0x0001e2000810043f */
[----:B------:R-:W-:Y:S01]  /*e0d0*/  UIMAD UR4, UR4, UR10, URZ ;  /* 0x0000000a040472a4 */ /* 0x000fe2000f8e023f */
[----:B------:R-:W-:Y:S01]  /*e0e0*/  SHF.R.S32.HI R28, RZ, 0x1f, R225 ;  /* 0x0000001fff1c7819 */ /* 0x000fe200000114e1 */
[----:B------:R-:W-:Y:S01]  /*e0f0*/  UIMAD.WIDE.U32 UR8, UR7, UR10, UR8 ;  /* 0x0000000a070872a5 */ /* 0x000fe2000f8e0008 */
[----:B-1----:R-:W-:Y:S01]  /*e100*/  @P1 IMAD.HI.U32 R0, R15, R0, RZ ;  /* 0x000000000f001227 */ /* 0x002fe200078e00ff */
[----:B------:R-:W-:Y:S01]  /*e110*/  UIMAD UR4, UR7, UR11, UR4 ;  /* 0x0000000b070472a4 */ /* 0x000fe2000f8e0204 */
[----:B------:R-:W-:-:S02]  /*e120*/  SHF.R.S32.HI R29, RZ, 0x1f, R226 ;  /* 0x0000001fff1d7819 */ /* 0x000fc400000114e2 */
[----:B------:R-:W-:Y:S01]  /*e130*/  ULDC.64 UR10, c[0x0][0xb48] ;  /* 0x0002d200000a7ab9 */ /* 0x000fe20000000a00 */
[----:B------:R-:W-:Y:S01]  /*e140*/  UIADD3 UR9, UR9, UR4, URZ ;  /* 0x0000000409097290 */ /* 0x000fe2000fffe03f */
[----:B------:R-:W-:Y:S02]  /*e150*/  SHF.R.S32.HI R30, RZ, 0x1f, R227 ;  /* 0x0000001fff1e7819 */ /* 0x000fe400000114e3 */
[----:B--2---:R-:W-:Y:S01]  /*e160*/  @P1 SHF.R.U32.HI R3, RZ, R5, R0 ;  /* 0x00000005ff031219 */ /* 0x004fe20000011600 */
[----:B------:R-:W-:Y:S01]  /*e170*/  UIMAD.WIDE.U32 UR8, UR14, UR10, UR8 ;  /* 0x0000000a0e0872a5 */ /* 0x000fe2000f8e0008 */
[----:B------:R-:W-:Y:S02]  /*e180*/  SHF.R.S32.HI R31, RZ, 0x1f, R228 ;  /* 0x0000001fff1f7819 */ /* 0x000fe400000114e4 */
[--C-:B------:R-:W-:Y:S01]  /*e190*/  SHF.R.S32.HI R0, RZ, 0x1f, R3.reuse ;  /* 0x0000001fff007819 */ /* 0x100fe20000011403 */
[----:B------:R-:W-:Y:S01]  /*e1a0*/  IMAD.MOV R4, RZ, RZ, -R3 ;  /* 0x000000ffff047224 */ /* 0x000fe200078e0a03 */
[----:B------:R-:W-:-:S02]  /*e1b0*/  UIMAD UR4, UR14, UR11, UR9 ;  /* 0x0000000b0e0472a4 */ /* 0x000fc4000f8e0209 */
        /* <DEDUP_REMOVED lines=23> */
[----:B------:R-:W-:-:S03]  /*e330*/  ULDC.64 UR8, c[0x0][0xb00] ;  /* 0x0002c00000087ab9 */ /* 0x000fc60000000a00 */
[----:B------:R-:W-:Y:S01]  /*e340*/  IMAD.IADD R3, R5, 0x1, R3 ;  /* 0x0000000105037824 */ /* 0x000fe200078e0203 */
[----:B------:R-:W-:-:S04]  /*e350*/  LEA R0, P1, R4, UR8, 0x2 ;  /* 0x0000000804007c11 */ /* 0x000fc8000f8210ff */
[----:B------:R-:W-:Y:S01]  /*e360*/  LEA.HI.X R3, R4, UR9, R3, 0x2, P1 ;  /* 0x0000000904037c11 */ /* 0x000fe200088f1403 */
[----:B------:R0:W1:Y:S04]  /*e370*/  SHFL.IDX PT, R8, R0, RZ, 0x1c1f ;  /* 0x001c1fff00087589 */ /* 0x00006800000e0000 */
[----:B------:R0:W2:Y:S01]  /*e380*/  SHFL.IDX PT, R9, R3, RZ, 0x1c1f ;  /* 0x001c1fff03097589 */ /* 0x0000a200000e0000 */
[----:B------:R-:W-:Y:S05]  /*e390*/  @P0 BRA `(.L_x_6452) ;  /* 0x0000000400040947 */ /* 0x000fea0003800000 */
[----:B------:R-:W-:Y:S01]  /*e3a0*/  ULDC UR4, c[0x0][0xac8] ;  /* 0x0002b20000047ab9 */ /* 0x000fe20000000800 */
[----:B------:R-:W-:Y:S01]  /*e3b0*/  ULDC.64 UR8, c[0x0][0x208] ;  /* 0x0000820000087ab9 */ /* 0x000fe20000000a00 */
[----:B-----5:R-:W-:Y:S02]  /*e3c0*/  ISETP.GE.AND P3, PT, R103, UR4, PT ;  /* 0x0000000467007c0c */ /* 0x020fe4000bf66270 */
[----:B------:R-:W-:Y:S02]  /*e3d0*/  ISETP.GE.AND P2, PT, R237, UR4, PT ;  /* 0x00000004ed007c0c */ /* 0x000fe4000bf46270 */
[----:B------:R-:W-:Y:S02]  /*e3e0*/  ISETP.GE.AND P1, PT, R236, UR4, PT ;  /* 0x00000004ec007c0c */ /* 0x000fe4000bf26270 */
[----:B------:R-:W-:Y:S02]  /*e3f0*/  ISETP.GE.AND P0, PT, R235, UR4, PT ;  /* 0x00000004eb007c0c */ /* 0x000fe4000bf06270 */
[----:B------:R-:W-:-:S05]  /*e400*/  ISETP.GE.AND P4, PT, R233, UR4, PT ;  /* 0x00000004e9007c0c */ /* 0x000fca000bf86270 */
[----:B-12---:R-:W-:Y:S02]  /*e410*/  @!P3 IMAD.WIDE R4, R103, 0x4, R8 ;  /* 0x000000046704b825 */ /* 0x006fe400078e0208 */
[CC--:B------:R-:W-:Y:S02]  /*e420*/  @!P2 LEA R10, P6, R237.reuse, R8.reuse, 0x2 ;  /* 0x00000008ed0aa211 */ /* 0x0c0fe400078c10ff */
[-C--:B------:R-:W-:Y:S01]  /*e430*/  @!P1 LEA R12, P5, R236, R8.reuse, 0x2 ;  /* 0x00000008ec0c9211 */ /* 0x080fe200078a10ff */
[----:B------:R1:W-:Y:S01]  /*e440*/  @!P3 ST.E.64 desc[UR8][R4.64], R20 ;  /* 0x000000140400b985 */ /* 0x0003e2000c101b08 */
[----:B------:R-:W-:Y:S02]  /*e450*/  ISETP.GE.AND P3, PT, R234, UR4, PT ;  /* 0x00000004ea007c0c */ /* 0x000fe4000bf66270 */
[----:B------:R-:W-:Y:S02]  /*e460*/  @!P2 LEA.HI.X R11, R237, R9, R102, 0x2, P6 ;  /* 0x00000009ed0ba211 */ /* 0x000fe400030f1466 */
[----:B------:R-:W-:-:S02]  /*e470*/  @!P0 LEA R14, P6, R235, R8, 0x2 ;  /* 0x00000008eb0e8211 */ /* 0x000fc400078c10ff */
[-C--:B------:R-:W-:Y:S01]  /*e480*/  @!P1 LEA.HI.X R13, R236, R9.reuse, R101, 0x2, P5 ;  /* 0x00000009ec0d9211 */ /* 0x080fe200028f1465 */
[----:B------:R2:W-:Y:S01]  /*e490*/  @!P2 ST.E.64 desc[UR8][R10.64], R88 ;  /* 0x000000580a00a985 */ /* 0x0005e2000c101b08 */
[----:B------:R-:W-:Y:S02]  /*e4a0*/  ISETP.GE.AND P5, PT, R232, UR4, PT ;  /* 0x00000004e8007c0c */ /* 0x000fe4000bfa6270 */
[----:B------:R-:W-:Y:S01]  /*e4b0*/  @!P0 LEA.HI.X R15, R235, R9, R100, 0x2, P6 ;  /* 0x00000009eb0f8211 */ /* 0x000fe200030f1464 */
[----:B------:R3:W-:Y:S01]  /*e4c0*/  @!P1 ST.E.64 desc[UR8][R12.64], R90 ;  /* 0x0000005a0c009985 */ /* 0x0007e2000c101b08 */
[----:B------:R-:W-:Y:S02]  /*e4d0*/  ISETP.GE.AND P2, PT, R231, UR4, PT ;  /* 0x00000004e7007c0c */ /* 0x000fe4000bf46270 */
[-C--:B-1----:R-:W-:Y:S01]  /*e4e0*/  @!P3 LEA R4, P6, R234, R8.reuse, 0x2 ;  /* 0x00000008ea04b211 */ /* 0x082fe200078c10ff */
[----:B------:R1:W-:Y:S01]  /*e4f0*/  @!P0 ST.E.64 desc[UR8][R14.64], R36 ;  /* 0x000000240e008985 */ /* 0x0003e2000c101b08 */
[----:B0-----:R-:W-:-:S02]  /*e500*/  @!P4 LEA R18, P0, R233, R8, 0x2 ;  /* 0x00000008e912c211 */ /* 0x001fc400078010ff */
[----:B------:R-:W-:Y:S02]  /*e510*/  ISETP.GE.AND P1, PT, R230, UR4, PT ;  /* 0x00000004e6007c0c */ /* 0x000fe4000bf26270 */
[-C--:B------:R-:W-:Y:S02]  /*e520*/  @!P4 LEA.HI.X R19, R233, R9.reuse, R98, 0x2, P0 ;  /* 0x00000009e913c211 */ /* 0x080fe400000f1462 */
[----:B------:R-:W-:Y:S02]  /*e530*/  @!P3 LEA.HI.X R5, R234, R9, R99, 0x2, P6 ;  /* 0x00000009ea05b211 */ /* 0x000fe400030f1463 */
[----:B------:R-:W-:Y:S02]  /*e540*/  ISETP.GE.AND P0, PT, R229, UR4, PT ;  /* 0x00000004e5007c0c */ /* 0x000fe4000bf06270 */
[----:B------:R-:W-:Y:S01]  /*e550*/  @!P5 LEA R20, P6, R232, R8, 0x2 ;  /* 0x00000008e814d211 */ /* 0x000fe200078c10ff */
[----:B------:R0:W-:Y:S01]  /*e560*/  @!P3 ST.E.64 desc[UR8][R4.64], R40 ;  /* 0x000000280400b985 */ /* 0x0001e2000c101b08 */
[----:B------:R-:W-:-:S02]  /*e570*/  ISETP.GE.AND P3, PT, R228, UR4, PT ;  /* 0x00000004e4007c0c */ /* 0x000fc4000bf66270 */
[----:B------:R-:W-:Y:S01]  /*e580*/  @!P5 LEA.HI.X R21, R232, R9, R35, 0x2, P6 ;  /* 0x00000009e815d211 */ /* 0x000fe200030f1423 */
[----:B------:R4:W-:Y:S01]  /*e590*/  @!P4 ST.E.64 desc[UR8][R18.64], R44 ;  /* 0x0000002c1200c985 */ /* 0x0009e2000c101b08 */
[----:B--2---:R-:W-:-:S03]  /*e5a0*/  @!P2 LEA R10, P4, R231, R8, 0x2 ;  /* 0x00000008e70aa211 */ /* 0x004fc600078810ff */
[----:B------:R-:W-:Y:S01]  /*e5b0*/  @!P5 ST.E.64 desc[UR8][R20.64], R48 ;  /* 0x000000301400d985 */ /* 0x000fe2000c101b08 */
[CC--:B---3--:R-:W-:Y:S02]  /*e5c0*/  @!P1 LEA R12, P5, R230.reuse, R8.reuse, 0x2 ;  /* 0x00000008e60c9211 */ /* 0x0c8fe400078a10ff */
[-C--:B------:R-:W-:Y:S02]  /*e5d0*/  @!P2 LEA.HI.X R11, R231, R9.reuse, R34, 0x2, P4 ;  /* 0x00000009e70ba211 */ /* 0x080fe400020f1422 */
[----:B-1----:R-:W-:Y:S02]  /*e5e0*/  @!P0 LEA R14, P6, R229, R8, 0x2 ;  /* 0x00000008e50e8211 */ /* 0x002fe400078c10ff */
[----:B------:R-:W-:Y:S01]  /*e5f0*/  ISETP.GE.AND P4, PT, R227, UR4, PT ;  /* 0x00000004e3007c0c */ /* 0x000fe2000bf86270 */
[----:B------:R1:W-:Y:S01]  /*e600*/  @!P2 ST.E.64 desc[UR8][R10.64], R52 ;  /* 0x000000340a00a985 */ /* 0x0003e2000c101b08 */
[-C--:B------:R-:W-:Y:S02]  /*e610*/  @!P1 LEA.HI.X R13, R230, R9.reuse, R33, 0x2, P5 ;  /* 0x00000009e60d9211 */ /* 0x080fe400028f1421 */
[----:B------:R-:W-:-:S02]  /*e620*/  @!P0 LEA.HI.X R15, R229, R9, R32, 0x2, P6 ;  /* 0x00000009e50f8211 */ /* 0x000fc400030f1420 */
[----:B------:R-:W-:Y:S01]  /*e630*/  ISETP.GE.AND P2, PT, R226, UR4, PT ;  /* 0x00000004e2007c0c */ /* 0x000fe2000bf46270 */
[----:B------:R2:W-:Y:S01]  /*e640*/  @!P1 ST.E.64 desc[UR8][R12.64], R56 ;  /* 0x000000380c009985 */ /* 0x0005e2000c101b08 */
[----:B0-----:R-:W-:Y:S02]  /*e650*/  @!P3 LEA R4, P5, R228, R8, 0x2 ;  /* 0x00000008e404b211 */ /* 0x001fe400078a10ff */
[----:B------:R-:W-:Y:S01]  /*e660*/  ISETP.GE.AND P1, PT, R225, UR4, PT ;  /* 0x00000004e1007c0c */ /* 0x000fe2000bf26270 */
[----:B------:R0:W-:Y:S01]  /*e670*/  @!P0 ST.E.64 desc[UR8][R14.64], R60 ;  /* 0x0000003c0e008985 */ /* 0x0001e2000c101b08 */
[----:B------:R-:W-:Y:S02]  /*e680*/  ISETP.GE.AND P0, PT, R224, UR4, PT ;  /* 0x00000004e0007c0c */ /* 0x000fe4000bf06270 */
[----:B------:R-:W-:Y:S02]  /*e690*/  @!P3 LEA.HI.X R5, R228, R9, R31, 0x2, P5 ;  /* 0x00000009e405b211 */ /* 0x000fe400028f141f */
[----:B------:R-:W-:-:S02]  /*e6a0*/  ISETP.GE.AND P5, PT, R223, UR4, PT ;  /* 0x00000004df007c0c */ /* 0x000fc4000bfa6270 */
[CC--:B----4-:R-:W-:Y:S01]  /*e6b0*/  @!P4 LEA R18, P6, R227.reuse, R8.reuse, 0x2 ;  /* 0x00000008e312c211 */ /* 0x0d0fe200078c10ff */
[----:B------:R3:W-:Y:S01]  /*e6c0*/  @!P3 ST.E.64 desc[UR8][R4.64], R64 ;  /* 0x000000400400b985 */ /* 0x0007e2000c101b08 */
[CC--:B-1----:R-:W-:Y:S02]  /*e6d0*/  @!P2 LEA R10, P3, R226.reuse, R8.reuse, 0x2 ;  /* 0x00000008e20aa211 */ /* 0x0c2fe400078610ff */
[-C--:B------:R-:W-:Y:S02]  /*e6e0*/  @!P4 LEA.HI.X R19, R227, R9.reuse, R30, 0x2, P6 ;  /* 0x00000009e313c211 */ /* 0x080fe400030f141e */
[-C--:B--2---:R-:W-:Y:S02]  /*e6f0*/  @!P1 LEA R12, P6, R225, R8.reuse, 0x2 ;  /* 0x00000008e10c9211 */ /* 0x084fe400078c10ff */
[----:B------:R-:W-:Y:S01]  /*e700*/  @!P2 LEA.HI.X R11, R226, R9, R29, 0x2, P3 ;  /* 0x00000009e20ba211 */ /* 0x000fe200018f141d */
[----:B------:R3:W-:Y:S01]  /*e710*/  @!P4 ST.E.64 desc[UR8][R18.64], R68 ;  /* 0x000000441200c985 */ /* 0x0007e2000c101b08 */
[----:B0-----:R-:W-:-:S02]  /*e720*/  @!P0 LEA R14, P4, R224, R8, 0x2 ;  /* 0x00000008e00e8211 */ /* 0x001fc400078810ff */
        /* <DEDUP_REMOVED lines=8> */
.L_x_6452:
[----:B------:R-:W-:Y:S05]  /*e7b0*/  BSYNC B1 ;  /* 0x0000000000017941 */ /* 0x000fea0003800000 */
.L_x_6451:
        /* <DEDUP_REMOVED lines=8> */
[----:B-----5:R-:W-:Y:S02]  /*e840*/  ISETP.GE.AND P2, PT, R103, UR4, PT ;  /* 0x0000000467007c0c */ /* 0x020fe4000bf46270 */
[----:B------:R-:W-:Y:S02]  /*e850*/  ISETP.GE.AND P4, PT, R234, UR4, PT ;  /* 0x00000004ea007c0c */ /* 0x000fe4000bf86270 */
[----:B------:R-:W-:-:S05]  /*e860*/  ISETP.GE.AND P3, PT, R235, UR4, PT ;  /* 0x00000004eb007c0c */ /* 0x000fca000bf66270 */
[CC--:B-1----:R-:W-:Y:S02]  /*e870*/  @!P1 LEA R10, P5, R237.reuse, R8.reuse, 0x2 ;  /* 0x00000008ed0a9211 */ /* 0x0c2fe400078a10ff */
[CC--:B------:R-:W-:Y:S02]  /*e880*/  @!P0 LEA R12, P6, R236.reuse, R8.reuse, 0x2 ;  /* 0x00000008ec0c8211 */ /* 0x0c0fe400078c10ff */
[-C--:B---3--:R-:W-:Y:S01]  /*e890*/  @!P1 LEA.HI.X R11, R237, R9.reuse, R102, 0x2, P5 ;  /* 0x00000009ed0b9211 */ /* 0x088fe200028f1466 */
[----:B------:R-:W-:Y:S01]  /*e8a0*/  @!P2 IMAD.WIDE R4, R103, 0x4, R8 ;  /* 0x000000046704a825 */ /* 0x000fe200078e0208 */
[----:B------:R-:W-:Y:S02]  /*e8b0*/  ISETP.GE.AND P5, PT, R233, UR4, PT ;  /* 0x00000004e9007c0c */ /* 0x000fe4000bfa6270 */
[----:B------:R-:W-:Y:S02]  /*e8c0*/  @!P0 LEA.HI.X R13, R236, R9, R101, 0x2, P6 ;  /* 0x00000009ec0d8211 */ /* 0x000fe400030f1465 */
[----:B------:R1:W-:Y:S01]  /*e8d0*/  @!P2 ST.E.64 desc[UR8][R4.64], R92 ;  /* 0x0000005c0400a985 */ /* 0x0003e2000c101b08 */
[----:B0-----:R-:W-:-:S02]  /*e8e0*/  @!P4 LEA R18, P2, R234, R8, 0x2 ;  /* 0x00000008ea12c211 */ /* 0x001fc400078410ff */
[----:B------:R-:W-:Y:S01]  /*e8f0*/  @!P3 LEA R14, P6, R235, R8, 0x2 ;  /* 0x00000008eb0eb211 */ /* 0x000fe200078c10ff */
[----:B------:R-:W-:Y:S01]  /*e900*/  @!P1 ST.E.64 desc[UR8][R10.64], R94 ;  /* 0x0000005e0a009985 */ /* 0x000fe2000c101b08 */
[----:B------:R-:W-:Y:S02]  /*e910*/  ISETP.GE.AND P1, PT, R231, UR4, PT ;  /* 0x00000004e7007c0c */ /* 0x000fe4000bf26270 */
[-C--:B------:R-:W-:Y:S01]  /*e920*/  @!P4 LEA.HI.X R19, R234, R9.reuse, R99, 0x2, P2 ;  /* 0x00000009ea13c211 */ /* 0x080fe200010f1463 */
[----:B------:R0:W-:Y:S01]  /*e930*/  @!P0 ST.E.64 desc[UR8][R12.64], R96 ;  /* 0x000000600c008985 */ /* 0x0001e2000c101b08 */
[----:B------:R-:W-:Y:S02]  /*e940*/  ISETP.GE.AND P0, PT, R232, UR4, PT ;  /* 0x00000004e8007c0c */ /* 0x000fe4000bf06270 */
[----:B------:R-:W-:Y:S02]  /*e950*/  ISETP.GE.AND P2, PT, R230, UR4, PT ;  /* 0x00000004e6007c0c */ /* 0x000fe4000bf46270 */
[----:B------:R-:W-:-:S02]  /*e960*/  @!P3 LEA.HI.X R15, R235, R9, R100, 0x2, P6 ;  /* 0x00000009eb0fb211 */ /* 0x000fc400030f1464 */
[----:B------:R-:W-:-:S03]  /*e970*/  @!P5 LEA R20, P6, R233, R8, 0x2 ;  /* 0x00000008e914d211 */ /* 0x000fc600078c10ff */
[----:B------:R2:W-:Y:S01]  /*e980*/  @!P3 ST.E.64 desc[UR8][R14.64], R38 ;  /* 0x000000260e00b985 */ /* 0x0005e2000c101b08 */
[-C--:B------:R-:W-:Y:S02]  /*e990*/  @!P5 LEA.HI.X R21, R233, R9.reuse, R98, 0x2, P6 ;  /* 0x00000009e915d211 */ /* 0x080fe400030f1462 */
[----:B------:R-:W-:Y:S01]  /*e9a0*/  ISETP.GE.AND P3, PT, R229, UR4, PT ;  /* 0x00000004e5007c0c */ /* 0x000fe2000bf66270 */
[----:B------:R3:W-:Y:S01]  /*e9b0*/  @!P4 ST.E.64 desc[UR8][R18.64], R42 ;  /* 0x0000002a1200c985 */ /* 0x0007e2000c101b08 */
[-C--:B-1----:R-:W-:Y:S02]  /*e9c0*/  @!P0 LEA R4, P4, R232, R8.reuse, 0x2 ;  /* 0x00000008e8048211 */ /* 0x082fe400078810ff */
[-C--:B0-----:R-:W-:Y:S01]  /*e9d0*/  @!P2 LEA R12, P6, R230, R8.reuse, 0x2 ;  /* 0x00000008e60ca211 */ /* 0x081fe200078c10ff */
[----:B------:R-:W-:Y:S01]  /*e9e0*/  @!P5 ST.E.64 desc[UR8][R20.64], R46 ;  /* 0x0000002e1400d985 */ /* 0x000fe2000c101b08 */
[----:B------:R-:W-:Y:S02]  /*e9f0*/  @!P1 LEA R10, P5, R231, R8, 0x2 ;  /* 0x00000008e70a9211 */ /* 0x000fe400078a10ff */
[----:B------:R-:W-:-:S02]  /*ea00*/  @!P0 LEA.HI.X R5, R232, R9, R35, 0x2, P4 ;  /* 0x00000009e8058211 */ /* 0x000fc400020f1423 */
[----:B------:R-:W-:Y:S02]  /*ea10*/  ISETP.GE.AND P4, PT, R228, UR4, PT ;  /* 0x00000004e4007c0c */ /* 0x000fe4000bf86270 */
[-C--:B------:R-:W-:Y:S01]  /*ea20*/  @!P1 LEA.HI.X R11, R231, R9.reuse, R34, 0x2, P5 ;  /* 0x00000009e70b9211 */ /* 0x080fe200028f1422 */
[----:B------:R-:W-:Y:S01]  /*ea30*/  @!P0 ST.E.64 desc[UR8][R4.64], R50 ;  /* 0x0000003204008985 */ /* 0x000fe2000c101b08 */
[----:B------:R-:W-:Y:S02]  /*ea40*/  @!P2 LEA.HI.X R13, R230, R9, R33, 0x2, P6 ;  /* 0x00000009e60da211 */ /* 0x000fe400030f1421 */
[----:B------:R-:W-:Y:S01]  /*ea50*/  ISETP.GE.AND P0, PT, R225, UR4, PT ;  /* 0x00000004e1007c0c */ /* 0x000fe2000bf06270 */
[----:B------:R0:W-:Y:S01]  /*ea60*/  @!P1 ST.E.64 desc[UR8][R10.64], R54 ;  /* 0x000000360a009985 */ /* 0x0001e2000c101b08 */
[----:B------:R-:W-:Y:S02]  /*ea70*/  ISETP.GE.AND P1, PT, R226, UR4, PT ;  /* 0x00000004e2007c0c */ /* 0x000fe4000bf26270 */
[----:B--2---:R-:W-:Y:S01]  /*ea80*/  @!P3 LEA R14, P5, R229, R8, 0x2 ;  /* 0x00000008e50eb211 */ /* 0x004fe200078a10ff */
[----:B------:R1:W-:Y:S01]  /*ea90*/  @!P2 ST.E.64 desc[UR8][R12.64], R58 ;  /* 0x0000003a0c00a985 */ /* 0x0003e2000c101b08 */
[----:B------:R-:W-:-:S02]  /*eaa0*/  ISETP.GE.AND P2, PT, R227, UR4, PT ;  /* 0x00000004e3007c0c */ /* 0x000fc4000bf46270 */
[CC--:B---3--:R-:W-:Y:S02]  /*eab0*/  @!P4 LEA R18, P6, R228.reuse, R8.reuse, 0x2 ;  /* 0x00000008e412c211 */ /* 0x0c8fe400078c10ff */
[-C--:B------:R-:W-:Y:S02]  /*eac0*/  @!P3 LEA.HI.X R15, R229, R9.reuse, R32, 0x2, P5 ;  /* 0x00000009e50fb211 */ /* 0x080fe400028f1420 */
[----:B------:R-:W-:Y:S02]  /*ead0*/  @!P4 LEA.HI.X R19, R228, R9, R31, 0x2, P6 ;  /* 0x00000009e413c211 */ /* 0x000fe400030f141f */
[----:B------:R-:W-:Y:S01]  /*eae0*/  ISETP.GE.AND P5, PT, R224, UR4, PT ;  /* 0x00000004e0007c0c */ /* 0x000fe2000bfa6270 */
[----:B------:R2:W-:Y:S01]  /*eaf0*/  @!P3 ST.E.64 desc[UR8][R14.64], R62 ;  /* 0x0000003e0e00b985 */ /* 0x0005e2000c101b08 */
[----:B0-----:R-:W-:-:S03]  /*eb00*/  @!P1 LEA R10, P6, R226, R8, 0x2 ;  /* 0x00000008e20a9211 */ /* 0x001fc600078c10ff */
[-C--:B------:R-:W-:Y:S01]  /*eb10*/  @!P2 LEA R4, P3, R227, R8.reuse, 0x2 ;  /* 0x00000008e304a211 */ /* 0x080fe200078610ff */
[----:B------:R2:W-:Y:S01]  /*eb20*/  @!P4 ST.E.64 desc[UR8][R18.64], R66 ;  /* 0x000000421200c985 */ /* 0x0005e2000c101b08 */
[-C--:B-1----:R-:W-:Y:S02]  /*eb30*/  @!P0 LEA R12, P4, R225, R8.reuse, 0x2 ;  /* 0x00000008e10c8211 */ /* 0x082fe400078810ff */
[-C--:B------:R-:W-:Y:S02]  /*eb40*/  @!P2 LEA.HI.X R5, R227, R9.reuse, R30, 0x2, P3 ;  /* 0x00000009e305a211 */ /* 0x080fe400018f141e */
[-C--:B------:R-:W-:Y:S02]  /*eb50*/  @!P1 LEA.HI.X R11, R226, R9.reuse, R29, 0x2, P6 ;  /* 0x00000009e20b9211 */ /* 0x080fe400030f141d */
[----:B------:R-:W-:Y:S01]  /*eb60*/  @!P0 LEA.HI.X R13, R225, R9, R28, 0x2, P4 ;  /* 0x00000009e10d8211 */ /* 0x000fe200020f141c */
[----:B------:R2:W-:Y:S01]  /*eb70*/  @!P2 ST.E.64 desc[UR8][R4.64], R70 ;  /* 0x000000460400a985 */ /* 0x0005e2000c101b08 */
[----:B------:R-:W-:-:S03]  /*eb80*/  @!P5 LEA R20, P3, R224, R8, 0x2 ;  /* 0x00000008e014d211 */ /* 0x000fc600078610ff */
[----:B------:R2:W-:Y:S01]  /*eb90*/  @!P1 ST.E.64 desc[UR8][R10.64], R74 ;  /* 0x0000004a0a009985 */ /* 0x0005e2000c101b08 */
[----:B------:R-:W-:-:S03]  /*eba0*/  @!P5 LEA.HI.X R21, R224, R9, R26, 0x2, P3 ;  /* 0x00000009e015d211 */ /* 0x000fc600018f141a */
[----:B------:R2:W-:Y:S01]  /*ebb0*/  @!P0 ST.E.64 desc[UR8][R12.64], R78 ;  /* 0x0000004e0c008985 */ /* 0x0005e2000c101b08 */
[----:B------:R-:W-:-:S03]  /*ebc0*/  ISETP.GE.AND P0, PT, R223, UR4, PT ;  /* 0x00000004df007c0c */ /* 0x000fc6000bf06270 */
[----:B------:R2:W-:Y:S10]  /*ebd0*/  @!P5 ST.E.64 desc[UR8][R20.64], R82 ;  /* 0x000000521400d985 */ /* 0x0005f4000c101b08 */
[----:B------:R-:W-:Y:S05]  /*ebe0*/  @P0 BRA `(.L_x_6450) ;  /* 0x0000000c00ac0947 */ /* 0x000fea0003800000 */
[----:B--2---:R-:W-:Y:S01]  /*ebf0*/  LEA R4, P0, R223, R8, 0x2 ;  /* 0x00000008df047211 */ /* 0x004fe200078010ff */
[----:B------:R-:W-:-:S03]  /*ec00*/  ULDC.64 UR8, c[0x0][0x208] ;  /* 0x0000820000087ab9 */ /* 0x000fc60000000a00 */
[----:B------:R-:W-:-:S05]  /*ec10*/  LEA.HI.X R5, R223, R9, R24, 0x2, P0 ;  /* 0x00000009df057211 */ /* 0x000fca00000f1418 */
[----:B------:R0:W-:Y:S01]  /*ec20*/  ST.E.64 desc[UR8][R4.64], R86 ;  /* 0x0000005604007985 */ /* 0x0001e2000c101b08 */
[----:B------:R-:W-:Y:S05]  /*ec30*/  BRA `(.L_x_6450) ;  /* 0x0000000c00987947 */ /* 0x000fea0003800000 */
.L_x_6441:
        /* <DEDUP_REMOVED lines=41> */
.L_x_6453:
[----:B------:R-:W-:Y:S01]  /*eed0*/  R2UR UR7, R11 ;  /* 0x000000000b0772ca */ /* 0x000fe200000e0000 */
[----:B------:R-:W-:Y:S01]  /*eee0*/  BSSY B1, `(.L_x_6454) ;  /* 0x0000040000017945 */ /* 0x000fe20003800000 */
[----:B------:R-:W-:-:S11]  /*eef0*/  R2UR UR8, R10 ;  /* 0x000000000a0872ca */ /* 0x000fd600000e0000 */
[----:B------:R-:W-:Y:S02]  /*ef00*/  USEL UR7, UR7, URZ, !UP0 ;  /* 0x0000003f07077287 */ /* 0x000fe4000c000000 */
[----:B------:R-:W-:Y:S01]  /*ef10*/  USEL UR20, UR8, URZ, !UP0 ;  /* 0x0000003f08147287 */ /* 0x000fe2000c000000 */
[----:B------:R-:W-:Y:S11]  /*ef20*/  @P0 BRA `(.L_x_6455) ;  /* 0x0000000000ec0947 */ /* 0x000ff60003800000 */
[----:B------:R-:W2:Y:S01]  /*ef30*/  LDL R3, [R1] ;  /* 0x0000000001037983 */ /* 0x000ea20000100800 */
[----:B------:R-:W0:Y:S02]  /*ef40*/  LDC R11, c[0x0][0xbe8] ;  /* 0x0002fa00ff0b7b82 */ /* 0x000e240000000800 */
[----:B0----5:R-:W-:Y:S01]  /*ef50*/  IMAD R4, R0, R11, RZ ;  /* 0x0000000b00047224 */ /* 0x021fe200078e02ff */
[----:B--2---:R-:W-:-:S13]  /*ef60*/  R2UR UR8, R3 ;  /* 0x00000000030872ca */ /* 0x004fda00000e0000 */
[----:B------:R-:W-:-:S04]  /*ef70*/  IMAD.U32 R3, RZ, RZ, UR8 ;  /* 0x00000008ff037e24 */ /* 0x000fc8000f8e00ff */
[----:B------:R-:W-:-:S04]  /*ef80*/  IMAD R3, R3, 0x80, R6 ;  /* 0x0000008003037824 */ /* 0x000fc800078e0206 */
[----:B------:R-:W-:-:S05]  /*ef90*/  VIADD R6, R3, 0xffffff80 ;  /* 0xffffff8003067836 */ /* 0x000fca0000000000 */
[----:B------:R-:W-:-:S13]  /*efa0*/  ISETP.GE.AND P0, PT, R6, R4, PT ;  /* 0x000000040600720c */ /* 0x000fda0003f06270 */
[----:B------:R-:W-:Y:S05]  /*efb0*/  @P0 BRA `(.L_x_6455) ;  /* 0x0000000000c80947 */ /* 0x000fea0003800000 */
[----:B------:R-:W-:Y:S01]  /*efc0*/  ISETP.NE.AND P0, PT, R11, 0x1, PT ;  /* 0x000000010b00780c */ /* 0x000fe20003f05270 */
[----:B------:R-:W-:Y:S01]  /*efd0*/  UMOV UR17, 0x9b8 ;  /* 0x000009b800117882 */ /* 0x000fe20000000000 */
[----:B------:R-:W-:Y:S01]  /*efe0*/  R2UR UR9, R220 ;  /* 0x00000000dc0972ca */ /* 0x000fe200000e0000 */
[----:B------:R-:W-:Y:S01]  /*eff0*/  ULDC.64 UR24, c[0x0][0x208] ;  /* 0x0000820000187ab9 */ /* 0x000fe20000000a00 */
[----:B------:R-:W-:Y:S02]  /*f000*/  R2UR UR8, R221 ;  /* 0x00000000dd0872ca */ /* 0x000fe400000e0000 */
        /* <DEDUP_REMOVED lines=12> */
[----:B------:R-:W-:Y:S02]  /*f0d0*/  UIMAD.WIDE.U32 UR22, UR12, UR16, URZ ;  /* 0x000000100c1672a5 */ /* 0x000fe4000f8e003f */
[----:B------:R-:W-:Y:S01]  /*f0e0*/  UIMAD UR18, UR9, UR18, URZ ;  /* 0x00000012091272a4 */ /* 0x000fe2000f8e023f */
[----:B------:R-:W-:Y:S01]  /*f0f0*/  IMAD.MOV.U32 R3, RZ, RZ, R6 ;  /* 0x000000ffff037224 */ /* 0x000fe200078e0006 */
[----:B------:R-:W-:-:S02]  /*f100*/  UIMAD UR12, UR13, UR16, URZ ;  /* 0x000000100d0c72a4 */ /* 0x000fc4000f8e023f */
[----:B------:R-:W-:Y:S01]  /*f110*/  UIMAD.WIDE.U32 UR8, UR10, UR7, URZ ;  /* 0x000000070a0872a5 */ /* 0x000fe2000f8e003f */
[----:B-1----:R-:W-:Y:S01]  /*f120*/  @P0 SHF.R.U32.HI R3, RZ, R5, R4 ;  /* 0x00000005ff030219 */ /* 0x002fe20000011604 */
[----:B------:R-:W-:Y:S01]  /*f130*/  UIMAD UR11, UR10, UR20, UR11 ;  /* 0x000000140a0b72a4 */ /* 0x000fe2000f8e020b */
[----:B------:R-:W-:Y:S01]  /*f140*/  IMAD.U32 R4, RZ, RZ, UR22 ;  /* 0x00000016ff047e24 */ /* 0x000fe2000f8e00ff */
[----:B------:R-:W-:Y:S02]  /*f150*/  UIADD3 UR12, UR23, UR12, URZ ;  /* 0x0000000c170c7290 */ /* 0x000fe4000fffe03f */
[----:B------:R-:W-:Y:S01]  /*f160*/  IMAD.U32 R5, RZ, RZ, UR23 ;  /* 0x00000017ff057e24 */ /* 0x000fe2000f8e00ff */
[----:B------:R-:W-:Y:S01]  /*f170*/  UIADD3 UR18, UR15, UR18, URZ ;  /* 0x000000120f127290 */ /* 0x000fe2000fffe03f */
[--C-:B------:R-:W-:Y:S01]  /*f180*/  IMAD.MOV R9, RZ, RZ, -R3.reuse ;  /* 0x000000ffff097224 */ /* 0x100fe200078e0a03 */
[----:B------:R-:W-:Y:S01]  /*f190*/  UIADD3 UR14, UP1, UP2, UR8, UR14, UR4 ;  /* 0x0000000e080e7290 */ /* 0x000fe2000fa3e004 */
[----:B------:R-:W-:Y:S01]  /*f1a0*/  SHF.R.S32.HI R5, RZ, 0x1f, R3 ;  /* 0x0000001fff057819 */ /* 0x000fe20000011403 */
[----:B------:R-:W-:Y:S01]  /*f1b0*/  UIADD3 UR10, UR9, UR11, URZ ;  /* 0x0000000b090a7290 */ /* 0x000fe2000fffe03f */
[----:B------:R-:W-:-:S02]  /*f1c0*/  IMAD R9, R11, R9, R6 ;  /* 0x000000090b097224 */ /* 0x000fc400078e0206 */
[----:B------:R-:W-:Y:S01]  /*f1d0*/  IMAD.U32 R8, RZ, RZ, UR12 ;  /* 0x0000000cff087e24 */ /* 0x000fe2000f8e00ff */
[----:B------:R-:W-:Y:S01]  /*f1e0*/  UIADD3.X UR10, UR10, UR18, UR19, UP1, UP2 ;  /* 0x000000120a0a7290 */ /* 0x000fe20008fe4413 */
[----:B------:R-:W-:Y:S01]  /*f1f0*/  IADD3 R4, P0, P1, R3, UR14, R4 ;  /* 0x0000000e03047c10 */ /* 0x000fe2000f91e004 */
[----:B------:R-:W-:Y:S01]  /*f200*/  ULDC.64 UR8, c[0x0][UR17+0x210] ;  /* 0x0000840011087abb */ /* 0x000fe20008000a00 */
[----:B------:R-:W-:Y:S01]  /*f210*/  SHF.R.S32.HI R3, RZ, 0x1f, R9 ;  /* 0x0000001fff037819 */ /* 0x000fe20000011409 */
        /* <DEDUP_REMOVED lines=12> */
.L_x_6455:
[----:B------:R-:W-:Y:S05]  /*f2e0*/  BSYNC B1 ;  /* 0x0000000000017941 */ /* 0x000fea0003800000 */
.L_x_6454:
[----:B------:R-:W-:-:S13]  /*f2f0*/  R2UR UR8, R220 ;  /* 0x00000000dc0872ca */ /* 0x000fda00000e0000 */
[----:B------:R-:W-:-:S06]  /*f300*/  UISETP.GT.AND UP0, UPT, UR8, 0x1, UPT ;  /* 0x000000010800788c */ /* 0x000fcc000bf04270 */
[----:B------:R-:W-:-:S13]  /*f310*/  PLOP3.LUT P0, PT, PT, PT, UP0, 0x80, 0x0 ;  /* 0x000000000000781c */ /* 0x000fda0003f0f008 */
[----:B------:R-:W-:Y:S05]  /*f320*/  @P0 BRA `(.L_x_6450) ;  /* 0x0000000400dc0947 */ /* 0x000fea0003800000 */
[----:B0-----:R-:W2:Y:S01]  /*f330*/  LDL.LU R3, [R1] ;  /* 0x0000000001037983 */ /* 0x001ea20000300800 */
[----:B------:R-:W0:Y:S01]  /*f340*/  LDC R13, c[0x0][0xbe8] ;  /* 0x0002fa00ff0d7b82 */ /* 0x000e220000000800 */
[----:B------:R-:W-:Y:S01]  /*f350*/  ULDC.64 UR12, c[0x0][0xaa0] ;  /* 0x0002a800000c7ab9 */ /* 0x000fe20000000a00 */
[----:B------:R-:W-:Y:S01]  /*f360*/  SHF.R.S32.HI R10, RZ, 0x1f, R12 ;  /* 0x0000001fff0a7819 */ /* 0x000fe2000001140c */
[----:B------:R-:W-:Y:S01]  /*f370*/  UIMAD UR10, UR19, UR12, URZ ;  /* 0x0000000c130a72a4 */ /* 0x000fe2000f8e023f */
[----:B------:R-:W-:Y:S01]  /*f380*/  R2UR UR15, R222 ;  /* 0x00000000de0f72ca */ /* 0x000fe200000e0000 */
[----:B------:R-:W-:Y:S01]  /*f390*/  UIMAD.WIDE.U32 UR8, UR4, UR12, URZ ;  /* 0x0000000c040872a5 */ /* 0x000fe2000f8e003f */
[----:B------:R-:W-:Y:S01]  /*f3a0*/  LEA.HI R10, R10, R12, RZ, 0x3 ;  /* 0x0000000c0a0a7211 */ /* 0x000fe200078f18ff */
[----:B------:R-:W-:Y:S01]  /*f3b0*/  UIMAD UR10, UR4, UR13, UR10 ;  /* 0x0000000d040a72a4 */ /* 0x000fe2000f8e020a */
[----:B------:R-:W-:Y:S01]  /*f3c0*/  BSSY B1, `(.L_x_6456) ;  /* 0x0000040000017945 */ /* 0x000fe20003800000 */
[----:B------:R-:W-:-:S02]  /*f3d0*/  SHF.R.S32.HI R12, RZ, 0x1f, R22 ;  /* 0x0000001fff0c7819 */ /* 0x000fc40000011416 */
[----:B------:R-:W-:Y:S01]  /*f3e0*/  SHF.R.S32.HI R10, RZ, 0x3, R10 ;  /* 0x00000003ff0a7819 */ /* 0x000fe2000001140a */
[----:B------:R-:W-:Y:S01]  /*f3f0*/  UIADD3 UR9, UR9, UR10, URZ ;  /* 0x0000000a09097290 */ /* 0x000fe2000fffe03f */
[----:B------:R-:W-:Y:S02]  /*f400*/  SHF.R.S32.HI R14, RZ, 0x1f, R17 ;  /* 0x0000001fff0e7819 */ /* 0x000fe40000011411 */
[----:B------:R-:W-:Y:S02]  /*f410*/  ULDC.64 UR10, c[0x0][0xae8] ;  /* 0x0002ba00000a7ab9 */ /* 0x000fe40000000a00 */
[----:B------:R-:W-:-:S04]  /*f420*/  UIMAD.WIDE.U32 UR8, UR15, UR10, UR8 ;  /* 0x0000000a0f0872a5 */ /* 0x000fc8000f8e0008 */
[----:B------:R-:W-:Y:S01]  /*f430*/  UIMAD UR9, UR15, UR11, UR9 ;  /* 0x0000000b0f0972a4 */ /* 0x000fe2000f8e0209 */
[----:B0-----:R-:W-:Y:S02]  /*f440*/  ISETP.NE.AND P0, PT, R13, 0x1, PT ;  /* 0x000000010d00780c */ /* 0x001fe40003f05270 */
[----:B------:R-:W-:Y:S02]  /*f450*/  ULDC.64 UR10, c[0x0][0xaf0] ;  /* 0x0002bc00000a7ab9 */ /* 0x000fe40000000a00 */
[----:B------:R-:W-:Y:S02]  /*f460*/  UIMAD UR4, UR20, UR10, URZ ;  /* 0x0000000a140472a4 */ /* 0x000fe4000f8e023f */
[----:B------:R-:W-:Y:S02]  /*f470*/  UIMAD.WIDE.U32 UR8, UR7, UR10, UR8 ;  /* 0x0000000a070872a5 */ /* 0x000fe4000f8e0008 */
[----:B------:R-:W-:-:S03]  /*f480*/  UIMAD UR4, UR7, UR11, UR4 ;  /* 0x0000000b070472a4 */ /* 0x000fc6000f8e0204 */
[----:B------:R-:W-:Y:S01]  /*f490*/  ULDC.64 UR10, c[0x0][0xae0] ;  /* 0x0002b800000a7ab9 */ /* 0x000fe20000000a00 */
[----:B------:R-:W-:Y:S01]  /*f4a0*/  UIADD3 UR4, UR9, UR4, URZ ;  /* 0x0000000409047290 */ /* 0x000fe2000fffe03f */
[----:B------:R-:W0:Y:S08]  /*f4b0*/  @P0 LDC R5, c[0x0][0xbec] ;  /* 0x0002fb00ff050b82 */ /* 0x000e300000000800 */
[----:B------:R-:W1:Y:S01]  /*f4c0*/  @P0 LDC R9, c[0x0][0xbf0] ;  /* 0x0002fc00ff090b82 */ /* 0x000e620000000800 */
[----:B--2---:R-:W-:Y:S01]  /*f4d0*/  R2UR UR14, R3 ;  /* 0x00000000030e72ca */ /* 0x004fe200000e0000 */
[----:B------:R-:W-:-:S12]  /*f4e0*/  IMAD R3, R23, 0x20, R10 ;  /* 0x0000002017037824 */ /* 0x000fd800078e020a */
[----:B------:R-:W-:-:S04]  /*f4f0*/  IMAD.U32 R8, RZ, RZ, UR14 ;  /* 0x0000000eff087e24 */ /* 0x000fc8000f8e00ff */
[----:B------:R-:W-:-:S04]  /*f500*/  IMAD R8, R8, 0x80, R3 ;  /* 0x0000008008087824 */ /* 0x000fc800078e0203 */
[----:B0-----:R-:W-:-:S04]  /*f510*/  @P0 IMAD.HI.U32 R4, R8, R5, RZ ;  /* 0x0000000508040227 */ /* 0x001fc800078e00ff */
[----:B------:R-:W-:Y:S01]  /*f520*/  IMAD.MOV.U32 R3, RZ, RZ, R8 ;  /* 0x000000ffff037224 */ /* 0x000fe200078e0008 */
[----:B-1----:R-:W-:Y:S01]  /*f530*/  @P0 SHF.R.U32.HI R3, RZ, R9, R4 ;  /* 0x00000009ff030219 */ /* 0x002fe20000011604 */
[----:B------:R-:W-:Y:S02]  /*f540*/  IMAD.U32 R5, RZ, RZ, UR9 ;  /* 0x00000009ff057e24 */ /* 0x000fe4000f8e00ff */
[----:B------:R-:W-:Y:S01]  /*f550*/  IMAD.U32 R5, RZ, RZ, UR4 ;  /* 0x00000004ff057e24 */ /* 0x000fe2000f8e00ff */
        /* <DEDUP_REMOVED lines=11> */
[----:B------:R-:W-:Y:S02]  /*f610*/  IMAD R6, R3, UR8, RZ ;  /* 0x0000000803067c24 */ /* 0x000fe4000f8e02ff */
[----:B------:R-:W-:Y:S02]  /*f620*/  IMAD R8, R8, 0x80, R10 ;  /* 0x0000008008087824 */ /* 0x000fe400078e020a */
[----:B-----5:R-:W-:Y:S02]  /*f630*/  IMAD R13, R0, R13, RZ ;  /* 0x0000000d000d7224 */ /* 0x020fe400078e02ff */
[----:B------:R-:W-:-:S02]  /*f640*/  IMAD R3, R9, UR9, R6 ;  /* 0x0000000909037c24 */ /* 0x000fc4000f8e0206 */
[----:B------:R-:W-:Y:S01]  /*f650*/  IMAD.WIDE.U32 R4, R9, UR8, R4 ;  /* 0x0000000809047c25 */ /* 0x000fe2000f8e0004 */
[C---:B------:R-:W-:Y:S01]  /*f660*/  ISETP.GE.AND P2, PT, R8.reuse, R13, PT ;  /* 0x0000000d0800720c */ /* 0x040fe20003f46270 */
[----:B------:R-:W-:Y:S02]  /*f670*/  ULDC.64 UR8, c[0x0][0xa80] ;  /* 0x0002a00000087ab9 */ /* 0x000fe40000000a00 */
[----:B------:R-:W-:Y:S01]  /*f680*/  VIADD R0, R8, 0x20 ;  /* 0x0000002008007836 */ /* 0x000fe20000000000 */
[----:B------:R-:W-:Y:S01]  /*f690*/  LEA R6, P3, R4, UR8, 0x1 ;  /* 0x0000000804067c11 */ /* 0x000fe2000f8608ff */
[----:B------:R-:W-:-:S03]  /*f6a0*/  IMAD.IADD R3, R5, 0x1, R3 ;  /* 0x0000000105037824 */ /* 0x000fc600078e0203 */
[-C--:B------:R-:W-:Y:S01]  /*f6b0*/  ISETP.GE.AND P1, PT, R0, R13.reuse, PT ;  /* 0x0000000d0000720c */ /* 0x080fe20003f26270 */
[----:B------:R-:W-:Y:S01]  /*f6c0*/  VIADD R0, R8, 0x40 ;  /* 0x0000004008007836 */ /* 0x000fe20000000000 */
[----:B------:R-:W-:Y:S02]  /*f6d0*/  LEA.HI.X R3, R4, UR9, R3, 0x1, P3 ;  /* 0x0000000904037c11 */ /* 0x000fe400098f0c03 */
[----:B------:R0:W1:Y:S02]  /*f6e0*/  SHFL.IDX PT, R4, R6, RZ, 0x181f ;  /* 0x00181fff06047589 */ /* 0x00006400000e0000 */
[----:B------:R-:W-:Y:S02]  /*f6f0*/  ISETP.GE.AND P0, PT, R0, R13, PT ;  /* 0x0000000d0000720c */ /* 0x000fe40003f06270 */
[----:B------:R0:W2:Y:S01]  /*f700*/  SHFL.IDX PT, R0, R3, RZ, 0x181f ;  /* 0x00181fff03007589 */ /* 0x0000a200000e0000 */
[----:B------:R-:W-:Y:S10]  /*f710*/  @P2 BRA `(.L_x_6457) ;  /* 0x0000000000282947 */ /* 0x000ff40003800000 */
[----:B------:R-:W-:Y:S01]  /*f720*/  ULDC UR4, c[0x0][0xac8] ;  /* 0x0002b20000047ab9 */ /* 0x000fe20000000800 */
[----:B------:R-:W-:Y:S01]  /*f730*/  ULDC.64 UR8, c[0x0][0x208] ;  /* 0x0000820000087ab9 */ /* 0x000fe20000000a00 */
[----:B------:R-:W-:Y:S02]  /*f740*/  ISETP.GE.AND P4, PT, R17, UR4, PT ;  /* 0x0000000411007c0c */ /* 0x000fe4000bf86270 */
[----:B------:R-:W-:-:S11]  /*f750*/  ISETP.GE.AND P5, PT, R22, UR4, PT ;  /* 0x0000000416007c0c */ /* 0x000fd6000bfa6270 */
[CC--:B-1----:R-:W-:Y:S02]  /*f760*/  @!P4 LEA R10, P2, R17.reuse, R4.reuse, 0x1 ;  /* 0x00000004110ac211 */ /* 0x0c2fe400078408ff */
[C---:B------:R-:W-:Y:S02]  /*f770*/  @!P5 LEA R4, P3, R22.reuse, R4, 0x1 ;  /* 0x000000041604d211 */ /* 0x040fe400078608ff */
[-C--:B--2---:R-:W-:Y:S02]  /*f780*/  @!P4 LEA.HI.X R11, R17, R0.reuse, R14, 0x1, P2 ;  /* 0x00000000110bc211 */ /* 0x084fe400010f0c0e */
[----:B------:R-:W-:-:S03]  /*f790*/  @!P5 LEA.HI.X R5, R22, R0, R12, 0x1, P3 ;  /* 0x000000001605d211 */ /* 0x000fc600018f0c0c */
[----:B------:R3:W-:Y:S04]  /*f7a0*/  @!P4 ST.E.128 desc[UR8][R10.64], RZ ;  /* 0x000000ff0a00c985 */ /* 0x0007e8000c101d08 */
[----:B------:R3:W-:Y:S02]  /*f7b0*/  @!P5 ST.E.128 desc[UR8][R4.64], RZ ;  /* 0x000000ff0400d985 */ /* 0x0007e4000c101d08 */
.L_x_6457:
[----:B------:R-:W-:Y:S05]  /*f7c0*/  BSYNC B1 ;  /* 0x0000000000017941 */ /* 0x000fea0003800000 */
.L_x_6456:
[----:B--2---:R2:W4:Y:S01]  /*f7d0*/  SHFL.IDX PT, R0, R3, 0x1, 0x181f ;  /* 0x00381f0003007f89 */ /* 0x00452200000e0000 */
[----:B------:R-:W-:Y:S03]  /*f7e0*/  BSSY B1, `(.L_x_6458) ;  /* 0x000000d000017945 */ /* 0x000fe60003800000 */
[----:B-1-3--:R2:W1:Y:S01]  /*f7f0*/  SHFL.IDX PT, R4, R6, 0x1, 0x181f ;  /* 0x00381f0006047f89 */ /* 0x00a46200000e0000 */
[----:B------:R-:W-:Y:S05]  /*f800*/  @P1 BRA `(.L_x_6459) ;  /* 0x0000000000281947 */ /* 0x000fea0003800000 */
[----:B------:R-:W-:Y:S01]  /*f810*/  ULDC UR4, c[0x0][0xac8] ;  /* 0x0002b20000047ab9 */ /* 0x000fe20000000800 */
[----:B------:R-:W-:Y:S01]  /*f820*/  ULDC.64 UR8, c[0x0][0x208] ;  /* 0x0000820000087ab9 */ /* 0x000fe20000000a00 */
[----:B------:R-:W-:Y:S02]  /*f830*/  ISETP.GE.AND P3, PT, R17, UR4, PT ;  /* 0x0000000411007c0c */ /* 0x000fe4000bf66270 */
[----:B------:R-:W-:-:S11]  /*f840*/  ISETP.GE.AND P4, PT, R22, UR4, PT ;  /* 0x0000000416007c0c */ /* 0x000fd6000bf86270 */
[CC--:B-1----:R-:W-:Y:S02]  /*f850*/  @!P3 LEA R10, P1, R17.reuse, R4.reuse, 0x1 ;  /* 0x00000004110ab211 */ /* 0x0c2fe400078208ff */
[C---:B------:R-:W-:Y:S02]  /*f860*/  @!P4 LEA R4, P2, R22.reuse, R4, 0x1 ;  /* 0x000000041604c211 */ /* 0x040fe400078408ff */
[-C--:B----4-:R-:W-:Y:S02]  /*f870*/  @!P3 LEA.HI.X R11, R17, R0.reuse, R14, 0x1, P1 ;  /* 0x00000000110bb211 */ /* 0x090fe400008f0c0e */
[----:B------:R-:W-:-:S03]  /*f880*/  @!P4 LEA.HI.X R5, R22, R0, R12, 0x1, P2 ;  /* 0x000000001605c211 */ /* 0x000fc600010f0c0c */
[----:B------:R3:W-:Y:S04]  /*f890*/  @!P3 ST.E.128 desc[UR8][R10.64], RZ ;  /* 0x000000ff0a00b985 */ /* 0x0007e8000c101d08 */
[----:B------:R3:W-:Y:S02]  /*f8a0*/  @!P4 ST.E.128 desc[UR8][R4.64], RZ ;  /* 0x000000ff0400c985 */ /* 0x0007e4000c101d08 */
.L_x_6459:
[----:B------:R-:W-:Y:S05]  /*f8b0*/  BSYNC B1 ;  /* 0x0000000000017941 */ /* 0x000fea0003800000 */
.L_x_6458:
[----:B----4-:R4:W0:Y:S01]  /*f8c0*/  SHFL.IDX PT, R0, R3, 0x2, 0x181f ;  /* 0x00581f0003007f89 */ /* 0x01082200000e0000 */
        /* <DEDUP_REMOVED lines=9> */
[-C--:B0-----:R-:W-:Y:S02]  /*f960*/  @!P2 LEA.HI.X R11, R17, R0.reuse, R14, 0x1, P0 ;  /* 0x00000000110ba211 */ /* 0x081fe400000f0c0e */
[----:B------:R-:W-:-:S03]  /*f970*/  @!P3 LEA.HI.X R5, R22, R0, R12, 0x1, P1 ;  /* 0x000000001605b211 */ /* 0x000fc600008f0c0c */
[----:B------:R3:W-:Y:S04]  /*f980*/  @!P2 ST.E.128 desc[UR8][R10.64], RZ ;  /* 0x000000ff0a00a985 */ /* 0x0007e8000c101d08 */
[----:B------:R3:W-:Y:S02]  /*f990*/  @!P3 ST.E.128 desc[UR8][R4.64], RZ ;  /* 0x000000ff0400b985 */ /* 0x0007e4000c101d08 */
.L_x_6461:
[----:B------:R-:W-:Y:S05]  /*f9a0*/  BSYNC B1 ;  /* 0x0000000000017941 */ /* 0x000fea0003800000 */
.L_x_6460:
        /* <DEDUP_REMOVED lines=8> */
[----:B------:R-:W-:-:S11]  /*fa30*/  ISETP.GE.AND P3, PT, R22, UR4, PT ;  /* 0x0000000416007c0c */ /* 0x000fd6000bf66270 */
[CC--:B---3--:R-:W-:Y:S02]  /*fa40*/  @!P2 LEA R8, P0, R17.reuse, R4.reuse, 0x1 ;  /* 0x000000041108a211 */ /* 0x0c8fe400078008ff */
[C---:B------:R-:W-:Y:S02]  /*fa50*/  @!P3 LEA R4, P1, R22.reuse, R4, 0x1 ;  /* 0x000000041604b211 */ /* 0x040fe400078208ff */
[-C--:B--2---:R-:W-:Y:S02]  /*fa60*/  @!P2 LEA.HI.X R9, R17, R3.reuse, R14, 0x1, P0 ;  /* 0x000000031109a211 */ /* 0x084fe400000f0c0e */
[----:B------:R-:W-:-:S03]  /*fa70*/  @!P3 LEA.HI.X R5, R22, R3, R12, 0x1, P1 ;  /* 0x000000031605b211 */ /* 0x000fc600008f0c0c */
[----:B------:R1:W-:Y:S04]  /*fa80*/  @!P2 ST.E.128 desc[UR8][R8.64], RZ ;  /* 0x000000ff0800a985 */ /* 0x0003e8000c101d08 */
[----:B------:R1:W-:Y:S02]  /*fa90*/  @!P3 ST.E.128 desc[UR8][R4.64], RZ ;  /* 0x000000ff0400b985 */ /* 0x0003e4000c101d08 */
.L_x_6450:
[----:B------:R-:W-:Y:S05]  /*faa0*/  BSYNC B0 ;  /* 0x0000000000007941 */ /* 0x000fea0003800000 */
.L_x_6440:
[----:B------:R-:W-:Y:S02]  /*fab0*/  ULDC UR4, c[0x0][0xc3c] ;  /* 0x00030f0000047ab9 */ /* 0x000fe40000000800 */
[----:B------:R-:W-:-:S13]  /*fac0*/  ISETP.GE.AND P0, PT, R7, UR4, PT ;  /* 0x0000000407007c0c */ /* 0x000fda000bf06270 */
[----:B------:R-:W-:Y:S05]  /*fad0*/  @!P0 BRA `(.L_x_6462) ;  /* 0xffffff14006c8947 */ /* 0x000fea000383ffff */
[----:B------:R-:W-:Y:S05]  /*fae0*/  EXIT ;  /* 0x000000000000794d */ /* 0x000fea0003800000 */
.L_x_6414:
        /* <DEDUP_REMOVED lines=20> */
.L_x_6463:
        /* <DEDUP_REMOVED lines=45> */
.L_x_6467:
        /* <DEDUP_REMOVED lines=39> */
.L_x_6465:
        /* <DEDUP_REMOVED lines=20> */
.L_x_6468:
        /* <DEDUP_REMOVED lines=54> */
.L_x_6466:
[----:B------:R-:W-:Y:S01]  /*10610*/  IMAD.U32 R2, RZ, RZ, UR6 ;  /* 0x00000006ff027e24 */ /* 0x000fe2000f8e00ff */
[----:B------:R0:W-:Y:S04]  /*10620*/  STL [R1+0x4], RZ ;  /* 0x000004ff01007387 */ /* 0x0001e80000100800 */
[----:B------:R0:W-:Y:S04]  /*10630*/  STL [R1+0x8], RZ ;  /* 0x000008ff01007387 */ /* 0x0001e80000100800 */
[----:B------:R0:W-:Y:S02]  /*10640*/  STL [R1], R2 ;  /* 0x0000000201007387 */ /* 0x0001e40000100800 */
.L_x_6469:
        /* <DEDUP_REMOVED lines=10> */
.L_x_6464:
        /* <DEDUP_REMOVED lines=23> */
[----:B------:R-:W-:Y:S02]  /*10860*/  SHF.R.U32.HI R4, RZ, 0x3, R4 ;  /* 0x00000003ff047819 */ /* 0x000fe40000011604 */
[----:B------:R-:W-:Y:S02]  /*10870*/  LOP3.LUT R0, R0, 0x40, RZ, 0xfc, !PT ;  /* 0x0000004000007812 */ /* 0x000fe400078efcff */
[----:B------:R-:W-:Y:S01]  /*10880*/  LOP3.LUT R3, R3, 0x200, R2, 0xf8, !PT ;  /* 0x0000020003037812 */ /* 0x000fe200078ef802 */
[----:B------:R-:W-:-:S04]  /*10890*/  IMAD.SHL.U32 R2, R5, 0x10, RZ ;  /* 0x0000001005027824 */ /* 0x000fc800078e00ff */
[----:B------:R-:W-:Y:S01]  /*108a0*/  IMAD R3, R3, 0x2, R18 ;  /* 0x0000000203037824 */ /* 0x000fe200078e0212 */
[----:B------:R-:W-:Y:S01]  /*108b0*/  LOP3.LUT R4, R4, 0x70, R2, 0xf8, !PT ;  /* 0x0000007004047812 */ /* 0x000fe200078ef802 */
[----:B------:R-:W-:-:S03]  /*108c0*/  IMAD.MOV.U32 R2, RZ, RZ, 0x1 ;  /* 0x00000001ff027424 */ /* 0x000fc600078e00ff */
[----:B------:R0:W-:Y:S04]  /*108d0*/  STL [R1+0x28], R3 ;  /* 0x0000280301007387 */ /* 0x0001e80000100800 */
[----:B------:R0:W-:Y:S04]  /*108e0*/  STL [R1+0x14], R2 ;  /* 0x0000140201007387 */ /* 0x0001e80000100800 */
[----:B------:R0:W-:Y:S02]  /*108f0*/  STL [R1+0x48], RZ ;  /* 0x000048ff01007387 */ /* 0x0001e40000100800 */
.L_x_6569:
[----:B--2---:R-:W2:Y:S01]  /*10900*/  LDL R0, [R1+0xc] ;  /* 0x00000c0001007983 */ /* 0x004ea20000100800 */
[----:B0-----:R-:W2:Y:S01]  /*10910*/  LDC.64 R2, c[0x0][0xc88] ;  /* 0x00032200ff027b82 */ /* 0x001ea20000000a00 */
        /* <DEDUP_REMOVED lines=57> */
.L_x_6471:
        /* <DEDUP_REMOVED lines=19> */
.L_x_6472:
[----:B------:R-:W-:Y:S05]  /*10de0*/  @!P0 BRA `(.L_x_6473) ;  /* 0x0000000000108947 */ /* 0x000fea0003800000 */
[----:B------:R-:W-:Y:S02]  /*10df0*/  ULDC.64 UR4, c[0x0][0x208] ;  /* 0x0000820000047ab9 */ /* 0x000fe40000000a00 */
[----:B------:R-:W2:Y:S04]  /*10e00*/  LDG.E R6, desc[UR4][R4.64] ;  /* 0x0000000404067981 */ /* 0x000ea8000c1e1900 */
[----:B------:R-:W2:Y:S02]  /*10e10*/  LDG.E R4, desc[UR4][R4.64+0x4] ;  /* 0x0000040404047981 */ /* 0x000ea4000c1e1900 */
[----:B--2---:R-:W-:-:S07]  /*10e20*/  IMAD.IADD R6, R4, 0x1, -R6 ;  /* 0x0000000104067824 */ /* 0x004fce00078e0a06 */
.L_x_6473:
        /* <DEDUP_REMOVED lines=45> */
.L_x_6475:
[----:B------:R-:W-:Y:S05]  /*11100*/  BSYNC B0 ;  /* 0x0000000000007941 */ /* 0x000fea0003800000 */
.L_x_6474:
        /* <DEDUP_REMOVED lines=14> */
[----:B------:R-:W5:Y:S01]  /*111f0*/  LDC.64 R2, c[0x0][0xc60] ;  /* 0x00031800ff027b82 */ /* 0x000f620000000a00 */
[----:B------:R-:W4:Y:S01]  /*11200*/  FLO.U32 R0, UR4 ;  /* 0x0000000400007d00 */ /* 0x000f2200080e0000 */
[----:B------:R-:W-:Y:S01]  /*11210*/  ULDC.64 UR6, c[0x0][0x208] ;  /* 0x0000820000067ab9 */ /* 0x000fe20000000a00 */
[----:B----4-:R-:W-:-:S06]  /*11220*/  ISETP.EQ.U32.AND P0, PT, R0, R5, PT ;  /* 0x000000050000720c */ /* 0x010fcc0003f02070 */
[----:B------:R-:W5:Y:S07]  /*11230*/  POPC R5, UR4 ;  /* 0x0000000400057d09 */ /* 0x000f6e0008000000 */
        /* <DEDUP_REMOVED lines=8> */
.L_x_6477:
        /* <DEDUP_REMOVED lines=20> */
.L_x_6480:
[----:B------:R-:W-:Y:S05]  /*11400*/  BSYNC B6 ;  /* 0x0000000000067941 */ /* 0x000fea0003800000 */
.L_x_6479:
        /* <DEDUP_REMOVED lines=20> */
.L_x_6483:
        /* <DEDUP_REMOVED lines=16> */
.L_x_6482:
[----:B------:R-:W-:Y:S05]  /*11650*/  BSYNC B6 ;  /* 0x0000000000067941 */ /* 0x000fea0003800000 */
.L_x_6481:
        /* <DEDUP_REMOVED lines=25> */
.L_x_6585:
[----:B--2---:R-:W2:Y:S01]  /*117f0*/  LDL.LU R4, [R1+0x1c] ;  /* 0x00001c0001047983 */ /* 0x004ea20000300800 */
[----:B------:R-:W-:Y:S02]  /*11800*/  PLOP3.LUT P1, PT, PT, PT, PT, 0x8, 0x0 ;  /* 0x000000000000781c */ /* 0x000fe40003f2e170 */
[----:B---3--:R-:W-:Y:S01]  /*11810*/  ISETP.NE.AND P0, PT, R14, RZ, PT ;  /* 0x000000ff0e00720c */ /* 0x008fe20003f05270 */
        /* <DEDUP_REMOVED lines=8> */
.L_x_6588:
        /* <DEDUP_REMOVED lines=8> */
[----:B---3--:R-:W-:Y:S01]  /*11920*/  IMAD.MOV.U32 R0, RZ, RZ, R9 ;  /* 0x000000ffff007224 */ /* 0x008fe200078e0009 */
        /* <DEDUP_REMOVED lines=16> */
.L_x_6487:
[----:B--2---:R-:W2:Y:S01]  /*11a30*/  LDL R2, [R1+0x14] ;  /* 0x0000140001027983 */ /* 0x004ea20000100800 */
[----:B---3--:R-:W-:Y:S01]  /*11a40*/  IMAD R0, R19, 0x8, R18 ;  /* 0x0000000813007824 */ /* 0x008fe200078e0212 */
[----:B--2---:R-:W-:-:S04]  /*11a50*/  SHF.L.U32 R2, R2, 0x1f, RZ ;  /* 0x0000001f02027819 */ /* 0x004fc800000006ff */
[----:B------:R-:W2:Y:S02]  /*11a60*/  SYNCS.PHASECHK.TRANS64.TRYWAIT P0, [R0+URZ+0x34840], R2 ;  /* 0x03484002000075a7 */ /* 0x000ea4000800017f */
[----:B--2---:R-:W-:Y:S05]  /*11a70*/  @!P0 BRA `(.L_x_6488) ;  /* 0x0000004800288947 */ /* 0x004fea0003800000 */
.L_x_6589:
        /* <DEDUP_REMOVED lines=11> */
.L_x_6489:
[----:B------:R-:W3:Y:S04]  /*11b30*/  LDL R4, [R1+0x8] ;  /* 0x0000080001047983 */ /* 0x000ee80000100800 */
[----:B------:R-:W4:Y:S04]  /*11b40*/  LDL R3, [R1+0x18] ;  /* 0x0000180001037983 */ /* 0x000f280000100800 */
[----:B--2---:R-:W2:Y:S01]  /*11b50*/  LDL.LU R2, [R1+0x1c] ;  /* 0x00001c0001027983 */ /* 0x004ea20000300800 */
[----:B------:R-:W-:Y:S01]  /*11b60*/  R2UR UR9, R0 ;  /* 0x00000000000972ca */ /* 0x000fe200000e0000 */
[----:B------:R-:W-:Y:S01]  /*11b70*/  IMAD R0, R19, 0xb000, R18 ;  /* 0x0000b00013007824 */ /* 0x000fe200078e0212 */
[----:B------:R-:W-:Y:S01]  /*11b80*/  PLOP3.LUT P0, PT, PT, PT, PT, 0x80, 0x0 ;  /* 0x000000000000781c */ /* 0x000fe20003f0f070 */
[----:B------:R-:W-:Y:S01]  /*11b90*/  UIADD3 UR4, UP0, UR36, 0x370, URZ ;  /* 0x0000037024047890 */ /* 0x000fe2000ff1e03f */
[----:B------:R-:W-:Y:S01]  /*11ba0*/  R2UR UR12, R16 ;  /* 0x00000000100c72ca */ /* 0x000fe200000e0000 */
[----:B------:R-:W-:Y:S01]  /*11bb0*/  UMOV UR10, URZ ;  /* 0x0000003f000a7c82 */ /* 0x000fe20008000000 */
[----:B------:R-:W-:Y:S01]  /*11bc0*/  R2UR UR6, R0 ;  /* 0x00000000000672ca */ /* 0x000fe200000e0000 */
[----:B------:R-:W-:Y:S01]  /*11bd0*/  UMOV UR7, 0x14f00000 ;  /* 0x14f0000000077882 */ /* 0x000fe20000000000 */
[----:B-----5:R-:W-:Y:S01]  /*11be0*/  R2UR UR13, R17 ;  /* 0x00000000110d72ca */ /* 0x020fe200000e0000 */
[----:B------:R-:W-:-:S04]  /*11bf0*/  UMOV UR15, 0x40 ;  /* 0x00000040000f7882 */ /* 0x000fc80000000000 */
[----:B------:R-:W-:-:S06]  /*11c00*/  UIADD3 UR9, UR9, 0x34830, URZ ;  /* 0x0003483009097890 */ /* 0x000fcc000fffe03f */
[----:B------:R-:W-:Y:S02]  /*11c10*/  UIADD3 UR8, UR6, 0x1e400, URZ ;  /* 0x0001e40006087890 */ /* 0x000fe4000fffe03f */
[----:B------:R-:W-:-:S03]  /*11c20*/  UIADD3 UR14, UR6, 0x23c00, URZ ;  /* 0x00023c00060e7890 */ /* 0x000fc6000fffe03f */
        /* <DEDUP_REMOVED lines=9> */
[----:B---3--:R-:W-:Y:S01]  /*11cc0*/  UMOV UR8, UR14 ;  /* 0x0000000e00087c82 */ /* 0x008fe20008000000 */
[----:B------:R-:W-:Y:S02]  /*11cd0*/  UMOV UR10, UR15 ;  /* 0x0000000f000a7c82 */ /* 0x000fe40008000000 */
[----:B------:R2:W-:Y:S02]  /*11ce0*/  UTMALDG.4D [UR8], [UR4], desc[UR6] ;  /* 0x00000608040075b4 */ /* 0x0005e40008019000 */
[----:B--2---:R-:W-:Y:S01]  /*11cf0*/  NOP ;  /* 0x0000000000007918 */ /* 0x004fe20000000000 */
.L_x_6485:
[----:B------:R-:W2:Y:S04]  /*11d00*/  LDL.LU R3, [R1+0x34] ;  /* 0x0000340001037983 */ /* 0x000ea80000300800 */
[----:B------:R-:W4:Y:S04]  /*11d10*/  LDL.LU R5, [R1+0x2c] ;  /* 0x00002c0001057983 */ /* 0x000f280000300800 */
        /* <DEDUP_REMOVED lines=11> */
[----:B----4-:R-:W-:-:S03]  /*11dd0*/  SEL R5, R5, RZ, !P0 ;  /* 0x000000ff05057207 */ /* 0x010fc60004000000 */
        /* <DEDUP_REMOVED lines=26> */
.L_x_6491:
[----:B------:R-:W-:Y:S05]  /*11f80*/  BSYNC B6 ;  /* 0x0000000000067941 */ /* 0x000fea0003800000 */
.L_x_6490:
[----:B--2---:R-:W2:Y:S01]  /*11f90*/  LDL.LU R0, [R1+0x3c] ;  /* 0x00003c0001007983 */ /* 0x004ea20000300800 */
[----:B------:R-:W3:Y:S01]  /*11fa0*/  LDC R8, c[0x0][0x448] ;  /* 0x00011200ff087b82 */ /* 0x000ee20000000800 */
[----:B------:R-:W-:Y:S01]  /*11fb0*/  ULDC.64 UR4, c[0x0][0x2d8] ;  /* 0x0000b60000047ab9 */ /* 0x000fe20000000a00 */
[----:B------:R-:W-:Y:S01]  /*11fc0*/  ULDC.64 UR6, c[0x0][0x280] ;  /* 0x0000a00000067ab9 */ /* 0x000fe20000000a00 */
[----:B------:R-:W4:Y:S04]  /*11fd0*/  LDL.LU R4, [R1+0x34] ;  /* 0x0000340001047983 */ /* 0x000f280000300800 */
[----:B------:R-:W4:Y:S04]  /*11fe0*/  LDL.LU.64 R2, [R1+0x50] ;  /* 0x0000500001027983 */ /* 0x000f280000300a00 */
[----:B------:R-:W2:Y:S04]  /*11ff0*/  LDL.LU R6, [R1+0x2c] ;  /* 0x00002c0001067983 */ /* 0x000ea80000300800 */
[----:B------:R-:W2:Y:S01]  /*12000*/  LDL.LU R5, [R1+0x4] ;  /* 0x0000040001057983 */ /* 0x000ea20000300800 */
[----:B---3--:R-:W-:Y:S01]  /*12010*/  ISETP.NE.AND P0, PT, R8, 0x1, PT ;  /* 0x000000010800780c */ /* 0x008fe20003f05270 */
[----:B------:R-:W3:-:S12]  /*12020*/  S2R R9, SR_TID.X ;  /* 0x0000000000097919 */ /* 0x000ed80000002100 */
[----:B------:R-:W0:Y:S01]  /*12030*/  @P0 LDC R7, c[0x0][0x450] ;  /* 0x00011400ff070b82 */ /* 0x000e220000000800 */
[----:B---3--:R-:W-:-:S05]  /*12040*/  IMAD.SHL.U32 R9, R9, 0x8, RZ ;  /* 0x0000000809097824 */ /* 0x008fca00078e00ff */
[----:B------:R-:W-:-:S04]  /*12050*/  LOP3.LUT R9, R9, 0x38, RZ, 0xc0, !PT ;  /* 0x0000003809097812 */ /* 0x000fc800078ec0ff */
[----:B------:R-:W-:Y:S01]  /*12060*/  LOP3.LUT R9, R9, 0x40, RZ, 0xfc, !PT ;  /* 0x0000004009097812 */ /* 0x000fe200078efcff */
[----:B----4-:R-:W-:Y:S02]  /*12070*/  IMAD.MOV.U32 R3, RZ, RZ, R4 ;  /* 0x000000ffff037224 */ /* 0x010fe400078e0004 */
[----:B------:R-:W3:Y:S01]  /*12080*/  S2R R4, SR_TID.X ;  /* 0x0000000000047919 */ /* 0x000ee20000002100 */
[----:B------:R-:W-:-:S04]  /*12090*/  IMAD.WIDE.U32 R2, R16, UR4, R2 ;  /* 0x0000000410027c25 */ /* 0x000fc8000f8e0002 */
[----:B------:R-:W-:Y:S01]  /*120a0*/  IMAD R3, R16, UR5, R3 ;  /* 0x0000000510037c24 */ /* 0x000fe2000f8e0203 */
[----:B------:R-:W-:Y:S02]  /*120b0*/  ULDC.64 UR4, c[0x0][0x2e0] ;  /* 0x0000b80000047ab9 */ /* 0x000fe40000000a00 */
[----:B--2---:R-:W-:Y:S02]  /*120c0*/  IMAD R0, R0, UR4, RZ ;  /* 0x0000000400007c24 */ /* 0x004fe4000f8e02ff */
[----:B------:R-:W-:-:S04]  /*120d0*/  IMAD.WIDE.U32 R2, R6, UR4, R2 ;  /* 0x0000000406027c25 */ /* 0x000fc8000f8e0002 */
[----:B------:R-:W-:Y:S01]  /*120e0*/  IMAD R0, R6, UR5, R0 ;  /* 0x0000000506007c24 */ /* 0x000fe2000f8e0200 */
[----:B------:R-:W-:Y:S01]  /*120f0*/  ULDC.64 UR4, c[0x0][0x2d0] ;  /* 0x0000b40000047ab9 */ /* 0x000fe20000000a00 */
[C---:B---3--:R-:W-:Y:S01]  /*12100*/  LOP3.LUT R6, R4.reuse, 0x7f, RZ, 0xc0, !PT ;  /* 0x0000007f04067812 */ /* 0x048fe200078ec0ff */
[----:B------:R-:W-:-:S03]  /*12110*/  IMAD.SHL.U32 R4, R4, 0x10, RZ ;  /* 0x0000001004047824 */ /* 0x000fc600078e00ff */
[----:B------:R-:W-:-:S04]  /*12120*/  SHF.R.U32.HI R6, RZ, 0x3, R6 ;  /* 0x00000003ff067819 */ /* 0x000fc80000011606 */
[----:B------:R-:W-:Y:S02]  /*12130*/  LOP3.LUT R4, R6, 0x70, R4, 0xf8, !PT ;  /* 0x0000007006047812 */ /* 0x000fe400078ef804 */
[----:B------:R-:W2:Y:S01]  /*12140*/  @P0 LDC R6, c[0x0][0x44c] ;  /* 0x00011300ff060b82 */ /* 0x000ea20000000800 */
[----:B------:R-:W-:Y:S02]  /*12150*/  IMAD.SHL.U32 R5, R5, 0x80, RZ ;  /* 0x0000008005057824 */ /* 0x000fe400078e00ff */
[----:B------:R-:W-:-:S03]  /*12160*/  IMAD.IADD R3, R3, 0x1, R0 ;  /* 0x0000000103037824 */ /* 0x000fc600078e0200 */
[----:B------:R-:W-:-:S05]  /*12170*/  LOP3.LUT R0, R4, R5, RZ, 0xfc, !PT ;  /* 0x0000000504007212 */ /* 0x000fca00078efcff */
[----:B------:R-:W-:Y:S02]  /*12180*/  IMAD.MOV.U32 R4, RZ, RZ, R0 ;  /* 0x000000ffff047224 */ /* 0x000fe400078e0000 */
[----:B--2---:R-:W-:-:S05]  /*12190*/  @P0 IMAD.HI.U32 R6, R0, R6, RZ ;  /* 0x0000000600060227 */ /* 0x004fca00078e00ff */
        /* <DEDUP_REMOVED lines=18> */
[----:B------:R-:W-:-:S05]  /*122c0*/  IMAD.IADD R0, R3, 0x1, R0 ;  /* 0x0000000103007824 */ /* 0x000fca00078e0200 */
[----:B------:R-:W-:Y:S01]  /*122d0*/  LEA.HI.X R3, R2, UR7, R0, 0x1, P2 ;  /* 0x0000000702037c11 */ /* 0x000fe200090f0c00 */
[----:B-1----:R-:W-:-:S05]  /*122e0*/  IMAD.SHL.U32 R10, R7, 0x8, RZ ;  /* 0x00000008070a7824 */ /* 0x002fca00078e00ff */
[----:B------:R-:W-:-:S04]  /*122f0*/  LOP3.LUT R10, R10, 0x38, RZ, 0xc0, !PT ;  /* 0x000000380a0a7812 */ /* 0x000fc800078ec0ff */
[----:B------:R-:W-:Y:S01]  /*12300*/  ISETP.GE.AND P0, PT, R10, UR4, PT ;  /* 0x000000040a007c0c */ /* 0x000fe2000bf06270 */
[----:B------:R-:W-:-:S03]  /*12310*/  UMOV UR4, 0xffffffff ;  /* 0xffffffff00047882 */ /* 0x000fc60000000000 */
[----:B0-----:R-:W-:Y:S09]  /*12320*/  BRA.DIV UR4, `(.L_x_6492) ;  /* 0x0000004204107947 */ /* 0x001ff2000b800000 */
[----:B------:R-:W0:Y:S02]  /*12330*/  S2R R6, SR_TID.X ;  /* 0x0000000000067919 */ /* 0x000e240000002100 */
[----:B0-----:R-:W-:-:S04]  /*12340*/  LOP3.LUT R6, R6, 0x7f, RZ, 0xc0, !PT ;  /* 0x0000007f06067812 */ /* 0x001fc800078ec0ff */
[----:B------:R-:W-:Y:S02]  /*12350*/  SHF.R.U32.HI R7, RZ, 0x3, R6 ;  /* 0x00000003ff077819 */ /* 0x000fe40000011606 */
[----:B------:R-:W2:Y:S01]  /*12360*/  LDL.LU R6, [R1+0x44] ;  /* 0x0000440001067983 */ /* 0x000ea20000300800 */
[----:B------:R-:W-:Y:S02]  /*12370*/  ULDC.64 UR4, c[0x0][0x208] ;  /* 0x0000820000047ab9 */ /* 0x000fe40000000a00 */
[----:B------:R-:W-:Y:S02]  /*12380*/  IMAD.IADD R0, R7, 0x1, R5 ;  /* 0x0000000107007824 */ /* 0x000fe400078e0205 */
[----:B------:R-:W0:Y:S02]  /*12390*/  SHFL.IDX PT, R7, R4, RZ, 0x181f ;  /* 0x00181fff04077589 */ /* 0x000e2400000e0000 */
[----:B------:R-:W-:Y:S02]  /*123a0*/  VIADD R5, R0, 0x10 ;  /* 0x0000001000057836 */ /* 0x000fe40000000000 */
[----:B--2---:R-:W-:-:S02]  /*123b0*/  IMAD R2, R6, R8, RZ ;  /* 0x0000000806027224 */ /* 0x004fc400078e02ff */
[----:B------:R-:W1:Y:S03]  /*123c0*/  SHFL.IDX PT, R6, R3, RZ, 0x181f ;  /* 0x00181fff03067589 */ /* 0x000e6600000e0000 */
[-C--:B------:R-:W-:Y:S01]  /*123d0*/  ISETP.GE.AND P4, PT, R0, R2.reuse, PT ;  /* 0x000000020000720c */ /* 0x080fe20003f86270 */
[----:B------:R-:W-:Y:S01]  /*123e0*/  SHFL.IDX PT, R8, R3, 0x1, 0x181f ;  /* 0x00381f0003087f89 */ /* 0x000fe200000e0000 */
[----:B------:R-:W-:-:S03]  /*123f0*/  ISETP.GE.AND P2, PT, R5, R2, PT ;  /* 0x000000020500720c */ /* 0x000fc60003f46270 */
[----:B------:R-:W2:Y:S08]  /*12400*/  SHFL.IDX PT, R5, R4, 0x1, 0x181f ;  /* 0x00381f0004057f89 */ /* 0x000eb000000e0000 */
[----:B0-----:R-:W-:-:S05]  /*12410*/  @!P4 LEA R7, P3, R10, R7, 0x1 ;  /* 0x000000070a07c211 */ /* 0x001fca00078608ff */
[----:B-1----:R-:W-:-:S05]  /*12420*/  @!P4 IMAD.X R6, RZ, RZ, R6, P3 ;  /* 0x000000ffff06c224 */ /* 0x002fca00018e0606 */
[----:B------:R-:W-:-:S04]  /*12430*/  @!P4 LOP3.LUT R7, R7, R6, RZ, 0x3c, !PT ;  /* 0x000000060707c212 */ /* 0x000fc800078e3cff */
[----:B------:R-:W-:-:S04]  /*12440*/  @!P4 LOP3.LUT R6, R7, R6, RZ, 0x3c, !PT ;  /* 0x000000060706c212 */ /* 0x000fc800078e3cff */
[----:B------:R-:W-:-:S05]  /*12450*/  @!P4 LOP3.LUT R7, R7, R6, RZ, 0x3c, !PT ;  /* 0x000000060707c212 */ /* 0x000fca00078e3cff */
[----:B-----5:R-:W-:Y:S04]  /*12460*/  @!P4 LDGSTS.E.BYPASS.LTC128B.128 [R9+0x16400], desc[UR4][R6.64], !P0 ;  /* 0x164000000609cfae */ /* 0x020fe8000c101d44 */
[----:B------:R2:W-:Y:S02]  /*12470*/  @!P4 LDGSTS.E.BYPASS.LTC128B.128 [R9+0x1a400], desc[UR4][R6.64+0x80], !P1 ;  /* 0x1a4000800609cfae */ /* 0x0005e4000c901d44 */
[----:B--2---:R-:W-:Y:S01]  /*12480*/  @!P2 LEA R7, P3, R10, R5, 0x1 ;  /* 0x000000050a07a211 */ /* 0x004fe200078608ff */
[----:B------:R-:W-:-:S04]  /*12490*/  VIADD R5, R0, 0x20 ;  /* 0x0000002000057836 */ /* 0x000fc80000000000 */
[----:B------:R-:W-:-:S05]  /*124a0*/  @!P2 IMAD.X R6, RZ, RZ, R8, P3 ;  /* 0x000000ffff06a224 */ /* 0x000fca00018e0608 */
[----:B------:R-:W-:-:S04]  /*124b0*/  @!P2 LOP3.LUT R7, R7, R6, RZ, 0x3c, !PT ;  /* 0x000000060707a212 */ /* 0x000fc800078e3cff */
[----:B------:R-:W-:-:S04]  /*124c0*/  @!P2 LOP3.LUT R6, R7, R6, RZ, 0x3c, !PT ;  /* 0x000000060706a212 */ /* 0x000fc800078e3cff */
[----:B------:R-:W-:-:S05]  /*124d0*/  @!P2 LOP3.LUT R7, R7, R6, RZ, 0x3c, !PT ;  /* 0x000000060707a212 */ /* 0x000fca00078e3cff */
        /* <DEDUP_REMOVED lines=52> */
[----:B------:R0:W2:Y:S02]  /*12820*/  SHFL.IDX PT, R3, R4, 0x7, 0x181f ;  /* 0x00f81f0004037f89 */ /* 0x0000a400000e0000 */
.L_x_6606:
        /* <DEDUP_REMOVED lines=11> */
[----:B------:R3:W-:Y:S02]  /*128e0*/  LDGSTS.E.BYPASS.LTC128B.128 [R9+0x1dc00], desc[UR4][R2.64+0x80], !P1 ;  /* 0x1dc0008002097fae */ /* 0x0007e4000c901d44 */
.L_x_6494:
[----:B------:R-:W-:Y:S05]  /*128f0*/  BSYNC B0 ;  /* 0x0000000000007941 */ /* 0x000fea0003800000 */
.L_x_6493:
[----:B------:R-:W-:Y:S01]  /*12900*/  NOP ;  /* 0x0000000000007918 */ /* 0x000fe20000000000 */
[----:B------:R-:W-:Y:S01]  /*12910*/  PLOP3.LUT P0, PT, PT, PT, PT, 0x80, 0x0 ;  /* 0x000000000000781c */ /* 0x000fe20003f0f070 */
[----:B0-----:R-:W-:-:S12]  /*12920*/  VIADD R6, R18, 0x34800 ;  /* 0x0003480012067836 */ /* 0x001fd80000000000 */
.L_x_6495:
        /* <DEDUP_REMOVED lines=18> */
.L_x_6607:
[----:B------:R-:W-:Y:S05]  /*12a50*/  BSYNC B0 ;  /* 0x0000000000007941 */ /* 0x000fea0003800000 */
.L_x_6496:
        /* <DEDUP_REMOVED lines=55> */
.L_x_6504:
[----:B------:R-:W-:Y:S01]  /*12dd0*/  IMAD R3, R8, 0x8, R18 ;  /* 0x0000000808037824 */ /* 0x000fe200078e0212 */
[----:B------:R-:W-:Y:S01]  /*12de0*/  SHF.L.U32 R2, R11, 0x1f, RZ ;  /* 0x0000001f0b027819 */ /* 0x000fe200000006ff */
[----:B------:R-:W-:Y:S03]  /*12df0*/  BSSY B3, `(.L_x_6505) ;  /* 0x0000003000037945 */ /* 0x000fe60003800000 */
[----:B------:R-:W1:Y:S02]  /*12e00*/  SYNCS.PHASECHK.TRANS64.TRYWAIT P0, [R3+URZ+0x34840], R2 ;  /* 0x03484002030075a7 */ /* 0x000e64000800017f */
[----:B-1----:R-:W-:Y:S05]  /*12e10*/  @!P0 BRA `(.L_x_6506) ;  /* 0x00000040003c8947 */ /* 0x002fea0003800000 */
.L_x_6608:
[----:B------:R-:W-:Y:S05]  /*12e20*/  BSYNC B3 ;  /* 0x0000000000037941 */ /* 0x000fea0003800000 */
.L_x_6505:
        /* <DEDUP_REMOVED lines=12> */
.L_x_6508:
[----:B------:R-:W-:Y:S05]  /*12ef0*/  BSYNC B3 ;  /* 0x0000000000037941 */ /* 0x000fea0003800000 */
.L_x_6507:
        /* <DEDUP_REMOVED lines=12> */
.L_x_6509:
        /* <DEDUP_REMOVED lines=16> */
.L_x_6510:
        /* <DEDUP_REMOVED lines=16> */
.L_x_6609:
[----:B------:R-:W-:Y:S05]  /*131c0*/  BSYNC B3 ;  /* 0x0000000000037941 */ /* 0x000fea0003800000 */
.L_x_6511:
        /* <DEDUP_REMOVED lines=12> */
.L_x_6514:
[----:B------:R-:W-:Y:S05]  /*13290*/  BSYNC B3 ;  /* 0x0000000000037941 */ /* 0x000fea0003800000 */
.L_x_6513:
[----:B------:R-:W2:Y:S04]  /*132a0*/  LDL R5, [R1+0x18] ;  /* 0x0000180001057983 */ /* 0x000ea80000100800 */
[----:B0-----:R-:W2:Y:S01]  /*132b0*/  LDL.LU R2, [R1+0x8] ;  /* 0x0000080001027983 */ /* 0x001ea20000300800 */
[----:B------:R-:W-:Y:S01]  /*132c0*/  R2UR UR10, R14 ;  /* 0x000000000e0a72ca */ /* 0x000fe200000e0000 */
[C-C-:B------:R-:W-:Y:S01]  /*132d0*/  IMAD R3, R19.reuse, 0x8, R18.reuse ;  /* 0x0000000813037824 */ /* 0x140fe200078e0212 */
        /* <DEDUP_REMOVED lines=9> */
.L_x_6515:
        /* <DEDUP_REMOVED lines=15> */
.L_x_6516:
        /* <DEDUP_REMOVED lines=12> */
.L_x_6503:
[----:B------:R-:W-:Y:S05]  /*13520*/  BSYNC B1 ;  /* 0x0000000000017941 */ /* 0x000fea0003800000 */
.L_x_6502:
[----:B0-----:R-:W2:Y:S01]  /*13530*/  LDL.LU R0, [R1+0x30] ;  /* 0x0000300001007983 */ /* 0x001ea20000300800 */
[----:B------:R-:W-:-:S03]  /*13540*/  IMAD.MOV.U32 R19, RZ, RZ, R8 ;  /* 0x000000ffff137224 */ /* 0x000fc600078e0008 */
[----:B------:R0:W-:Y:S02]  /*13550*/  STL [R1+0x14], R11 ;  /* 0x0000140b01007387 */ /* 0x0001e40000100800 */
[----:B0-2---:R-:W-:-:S07]  /*13560*/  VIADD R0, R0, 0xfffffffd ;  /* 0xfffffffd00007836 */ /* 0x005fce0000000000 */
.L_x_6501:
[----:B------:R-:W-:Y:S05]  /*13570*/  BSYNC B2 ;  /* 0x0000000000027941 */ /* 0x000fea0003800000 */
.L_x_6500:
[----:B------:R-:W-:Y:S01]  /*13580*/  VIADD R10, R10, 0xfffffffe ;  /* 0xfffffffe0a0a7836 */ /* 0x000fe20000000000 */
[----:B------:R-:W-:-:S04]  /*13590*/  LOP3.LUT R7, RZ, R7, RZ, 0x33, !PT ;  /* 0x00000007ff077212 */ /* 0x000fc800078e33ff */
[----:B------:R-:W-:-:S13]  /*135a0*/  ISETP.NE.AND P0, PT, R10, R7, PT ;  /* 0x000000070a00720c */ /* 0x000fda0003f05270 */
[----:B------:R-:W-:Y:S05]  /*135b0*/  @!P0 BRA `(.L_x_6499) ;  /* 0x0000001000d48947 */ /* 0x000fea0003800000 */
[----:B------:R-:W-:-:S07]  /*135c0*/  IMAD.MOV.U32 R9, RZ, RZ, R17 ;  /* 0x000000ffff097224 */ /* 0x000fce00078e0011 */
.L_x_6547:
        /* <DEDUP_REMOVED lines=36> */
.L_x_6519:
[----:B------:R-:W-:Y:S01]  /*13810*/  IMAD R3, R4, 0x8, R18 ;  /* 0x0000000804037824 */ /* 0x000fe200078e0212 */
[----:B------:R-:W-:Y:S01]  /*13820*/  SHF.L.U32 R2, R5, 0x1f, RZ ;  /* 0x0000001f05027819 */ /* 0x000fe200000006ff */
[----:B------:R-:W-:Y:S03]  /*13830*/  BSSY B2, `(.L_x_6520) ;  /* 0x0000003000027945 */ /* 0x000fe60003800000 */
[----:B------:R-:W1:Y:S02]  /*13840*/  SYNCS.PHASECHK.TRANS64.TRYWAIT P0, [R3+URZ+0x34840], R2 ;  /* 0x03484002030075a7 */ /* 0x000e64000800017f */
[----:B-1----:R-:W-:Y:S05]  /*13850*/  @!P0 BRA `(.L_x_6521) ;  /* 0x0000003400d48947 */ /* 0x002fea0003800000 */
.L_x_6610:
[----:B------:R-:W-:Y:S05]  /*13860*/  BSYNC B2 ;  /* 0x0000000000027941 */ /* 0x000fea0003800000 */
.L_x_6520:
        /* <DEDUP_REMOVED lines=12> */
.L_x_6523:
[----:B------:R-:W-:Y:S05]  /*13930*/  BSYNC B2 ;  /* 0x0000000000027941 */ /* 0x000fea0003800000 */
.L_x_6522:
[----:B------:R-:W2:Y:S01]  /*13940*/  LDL R8, [R1+0x18] ;  /* 0x0000180001087983 */ /* 0x000ea20000100800 */
[----:B------:R-:W-:Y:S01]  /*13950*/  IMAD.MOV.U32 R12, RZ, RZ, RZ ;  /* 0x000000ffff0c7224 */ /* 0x000fe200078e00ff */
[----:B------:R-:W-:Y:S01]  /*13960*/  UIADD3 UR4, UP0, UR36, 0x370, URZ ;  /* 0x0000037024047890 */ /* 0x000fe2000ff1e03f */
[----:B-1----:R-:W-:Y:S01]  /*13970*/  IMAD R2, R4, 0xb000, R18 ;  /* 0x0000b00004027824 */ /* 0x002fe200078e0212 */
        /* <DEDUP_REMOVED lines=8> */
.L_x_6524:
        /* <DEDUP_REMOVED lines=16> */
.L_x_6525:
        /* <DEDUP_REMOVED lines=16> */
.L_x_6611:
[----:B------:R-:W-:Y:S05]  /*13c00*/  BSYNC B2 ;  /* 0x0000000000027941 */ /* 0x000fea0003800000 */
.L_x_6526:
        /* <DEDUP_REMOVED lines=11> */
.L_x_6529:
[----:B------:R-:W-:Y:S05]  /*13cc0*/  BSYNC B2 ;  /* 0x0000000000027941 */ /* 0x000fea0003800000 */
.L_x_6528:
        /* <DEDUP_REMOVED lines=12> */
.L_x_6530:
        /* <DEDUP_REMOVED lines=15> */
.L_x_6531:
        /* <DEDUP_REMOVED lines=12> */
.L_x_6518:
[----:B------:R-:W-:Y:S05]  /*13f40*/  BSYNC B1 ;  /* 0x0000000000017941 */ /* 0x000fea0003800000 */
.L_x_6517:
        /* <DEDUP_REMOVED lines=36> */
.L_x_6534:
[----:B------:R-:W-:Y:S01]  /*14190*/  IMAD R2, R19, 0x8, R18 ;  /* 0x0000000813027824 */ /* 0x000fe200078e0212 */
[----:B------:R-:W-:Y:S01]  /*141a0*/  SHF.L.U32 R3, R12, 0x1f, RZ ;  /* 0x0000001f0c037819 */ /* 0x000fe200000006ff */
[----:B------:R-:W-:Y:S03]  /*141b0*/  BSSY B2, `(.L_x_6535) ;  /* 0x0000003000027945 */ /* 0x000fe60003800000 */
[----:B------:R-:W2:Y:S02]  /*141c0*/  SYNCS.PHASECHK.TRANS64.TRYWAIT P0, [R2+URZ+0x34840], R3 ;  /* 0x03484003020075a7 */ /* 0x000ea4000800017f */
[----:B--2---:R-:W-:Y:S05]  /*141d0*/  @!P0 BRA `(.L_x_6536) ;  /* 0x0000002c009c8947 */ /* 0x004fea0003800000 */
.L_x_6612:
[----:B------:R-:W-:Y:S05]  /*141e0*/  BSYNC B2 ;  /* 0x0000000000027941 */ /* 0x000fea0003800000 */
.L_x_6535:
        /* <DEDUP_REMOVED lines=12> */
.L_x_6538:
[----:B------:R-:W-:Y:S05]  /*142b0*/  BSYNC B2 ;  /* 0x0000000000027941 */ /* 0x000fea0003800000 */
.L_x_6537:
[----:B------:R-:W3:Y:S01]  /*142c0*/  LDL R10, [R1+0x18] ;  /* 0x00001800010a7983 */ /* 0x000ee20000100800 */
[----:B0-----:R-:W-:Y:S01]  /*142d0*/  IMAD.MOV.U32 R12, RZ, RZ, RZ ;  /* 0x000000ffff0c7224 */ /* 0x001fe200078e00ff */
[----:B------:R-:W-:Y:S01]  /*142e0*/  UIADD3 UR4, UP0, UR36, 0x370, URZ ;  /* 0x0000037024047890 */ /* 0x000fe2000ff1e03f */
[C---:B--2---:R-:W-:Y:S01]  /*142f0*/  IMAD R3, R19.reuse, 0x8, R6 ;  /* 0x0000000813037824 */ /* 0x044fe200078e0206 */
        /* <DEDUP_REMOVED lines=8> */
[----:B---3--:R-:W-:-:S09]  /*14380*/  IMAD R10, R8, 0xb0, R10 ;  /* 0x000000b0080a7824 */ /* 0x008fd200078e020a */
.L_x_6539:
        /* <DEDUP_REMOVED lines=16> */
.L_x_6540:
        /* <DEDUP_REMOVED lines=15> */
.L_x_6613:
[----:B------:R-:W-:Y:S05]  /*14580*/  BSYNC B2 ;  /* 0x0000000000027941 */ /* 0x000fea0003800000 */
.L_x_6541:
        /* <DEDUP_REMOVED lines=11> */
.L_x_6544:
[----:B------:R-:W-:Y:S05]  /*14640*/  BSYNC B2 ;  /* 0x0000000000027941 */ /* 0x000fea0003800000 */
.L_x_6543:
        /* <DEDUP_REMOVED lines=12> */
.L_x_6545:
        /* <DEDUP_REMOVED lines=15> */
.L_x_6546:
        /* <DEDUP_REMOVED lines=12> */
.L_x_6533:
[----:B------:R-:W-:Y:S05]  /*148c0*/  BSYNC B1 ;  /* 0x0000000000017941 */ /* 0x000fea0003800000 */
.L_x_6532:
[----:B------:R-:W2:Y:S01]  /*148d0*/  LDL R2, [R1+0x24] ;  /* 0x0000240001027983 */ /* 0x000ea20000100800 */
[----:B------:R-:W-:Y:S01]  /*148e0*/  VIADD R0, R0, 0xfffffffe ;  /* 0xfffffffe00007836 */ /* 0x000fe20000000000 */
[----:B--2---:R-:W-:-:S13]  /*148f0*/  ISETP.GT.AND P0, PT, R7, R2, PT ;  /* 0x000000020700720c */ /* 0x004fda0003f04270 */
[----:B------:R-:W-:Y:S05]  /*14900*/  @P0 BRA `(.L_x_6547) ;  /* 0xffffffec00300947 */ /* 0x000fea000383ffff */
.L_x_6499:
[----:B------:R-:W-:Y:S05]  /*14910*/  BSYNC B0 ;  /* 0x0000000000007941 */ /* 0x000fea0003800000 */
.L_x_6498:
        /* <DEDUP_REMOVED lines=9> */
[----:B------:R-:W-:-:S07]  /*149b0*/  ULDC.64 UR6, c[0x0][0x208] ;  /* 0x0000820000067ab9 */ /* 0x000fce0000000a00 */
[----:B------:R-:W1:Y:S01]  /*149c0*/  POPC R2, UR4 ;  /* 0x0000000400027d09 */ /* 0x000e620008000000 */
[----:B--2---:R-:W-:-:S13]  /*149d0*/  ISETP.EQ.U32.AND P0, PT, R0, R3, PT ;  /* 0x000000030000720c */ /* 0x004fda0003f02070 */
[----:B-1----:R-:W2:Y:S01]  /*149e0*/  @P0 ATOMG.E.ADD.STRONG.GPU PT, R5, desc[UR6][R4.64], R2 ;  /* 0x00000002040509a8 */ /* 0x002ea200081ee1c6 */
[----:B------:R-:W1:Y:S02]  /*149f0*/  S2R R3, SR_LTMASK ;  /* 0x0000000000037919 */ /* 0x000e640000003900 */
[----:B-1----:R-:W-:-:S06]  /*14a00*/  LOP3.LUT R3, R3, UR4, RZ, 0xc0, !PT ;  /* 0x0000000403037c12 */ /* 0x002fcc000f8ec0ff */
[----:B------:R-:W1:Y:S01]  /*14a10*/  POPC R3, R3 ;  /* 0x0000000300037309 */ /* 0x000e620000000000 */
[----:B--2---:R-:W1:Y:S02]  /*14a20*/  SHFL.IDX PT, R0, R5, R0, 0x1f ;  /* 0x00001f0005007589 */ /* 0x004e6400000e0000 */
[----:B-1----:R-:W-:-:S05]  /*14a30*/  IADD3 R0, R0, UR38, R3 ;  /* 0x0000002600007c10 */ /* 0x002fca000fffe003 */
[----:B------:R2:W-:Y:S02]  /*14a40*/  STL [R1], R0 ;  /* 0x0000000001007387 */ /* 0x0005e40000100800 */
.L_x_6549:
[----:B------:R-:W-:Y:S05]  /*14a50*/  BSYNC B0 ;  /* 0x0000000000007941 */ /* 0x000fea0003800000 */
.L_x_6548:
        /* <DEDUP_REMOVED lines=11> */
.L_x_6614:
[----:B------:R-:W-:Y:S05]  /*14b10*/  BSYNC B1 ;  /* 0x0000000000017941 */ /* 0x000fea0003800000 */
.L_x_6552:
        /* <DEDUP_REMOVED lines=9> */
.L_x_6555:
[----:B------:R-:W-:Y:S05]  /*14bb0*/  BSYNC B1 ;  /* 0x0000000000017941 */ /* 0x000fea0003800000 */
.L_x_6554:
        /* <DEDUP_REMOVED lines=12> */
.L_x_6556:
        /* <DEDUP_REMOVED lines=15> */
.L_x_6557:
        /* <DEDUP_REMOVED lines=10> */
.L_x_6551:
[----:B------:R-:W-:Y:S05]  /*14e10*/  BSYNC B0 ;  /* 0x0000000000007941 */ /* 0x000fea0003800000 */
.L_x_6550:
[----:B------:R-:W2:Y:S01]  /*14e20*/  LDL.LU R4, [R1+0x14] ;  /* 0x0000140001047983 */ /* 0x000ea20000300800 */
[----:B------:R-:W-:-:S05]  /*14e30*/  VIADD R19, R19, 0x1 ;  /* 0x0000000113137836 */ /* 0x000fca0000000000 */
[----:B------:R-:W-:-:S04]  /*14e40*/  ISETP.NE.AND P0, PT, R19, 0x2, PT ;  /* 0x000000021300780c */ /* 0x000fc80003f05270 */
[----:B------:R-:W-:Y:S02]  /*14e50*/  SEL R0, RZ, 0x1, P0 ;  /* 0x00000001ff007807 */ /* 0x000fe40000000000 */
[----:B------:R-:W-:Y:S02]  /*14e60*/  SEL R19, R19, RZ, P0 ;  /* 0x000000ff13137207 */ /* 0x000fe40000000000 */
[----:B--2---:R-:W-:-:S05]  /*14e70*/  LOP3.LUT R4, R4, R0, RZ, 0x3c, !PT ;  /* 0x0000000004047212 */ /* 0x004fca00078e3cff */
[----:B------:R2:W-:Y:S02]  /*14e80*/  STL [R1+0x14], R4 ;  /* 0x0000140401007387 */ /* 0x0005e40000100800 */
.L_x_6478:
[----:B------:R-:W-:Y:S05]  /*14e90*/  BSYNC B7 ;  /* 0x0000000000077941 */ /* 0x000fea0003800000 */
.L_x_6476:
[----:B----4-:R-:W4:Y:S02]  /*14ea0*/  LDL R0, [R1+0x1c] ;  /* 0x00001c0001007983 */ /* 0x010f240000100800 */
[----:B----4-:R-:W-:-:S13]  /*14eb0*/  LOP3.LUT P0, RZ, R0, 0x2, RZ, 0xc0, !PT ;  /* 0x0000000200ff7812 */ /* 0x010fda000780c0ff */
        /* <DEDUP_REMOVED lines=12> */
.L_x_6558:
[----:B------:R-:W4:Y:S01]  /*14f80*/  S2R R0, SR_TID.X ;  /* 0x0000000000007919 */ /* 0x000f220000002100 */
[----:B------:R-:W-:Y:S01]  /*14f90*/  UMOV UR4, 0xffffffff ;  /* 0xffffffff00047882 */ /* 0x000fe20000000000 */
[----:B----4-:R-:W-:-:S04]  /*14fa0*/  LOP3.LUT R16, R0, 0x1f, RZ, 0xc0, !PT ;  /* 0x0000001f00107812 */ /* 0x010fc800078ec0ff */
[----:B------:R-:W-:Y:S01]  /*14fb0*/  ISETP.NE.AND P0, PT, R16, 0x1f, PT ;  /* 0x0000001f1000780c */ /* 0x000fe20003f05270 */
[----:B------:R-:W-:-:S12]  /*14fc0*/  BRA.DIV UR4, `(.L_x_6560) ;  /* 0x00000022045c7947 */ /* 0x000fd8000b800000 */
[----:B------:R-:W1:Y:S01]  /*14fd0*/  LDL.LU R3, [R1] ;  /* 0x0000000001037983 */ /* 0x000e620000300800 */
[----:B------:R-:W-:-:S03]  /*14fe0*/  ULDC UR4, c[0x0][0xc3c] ;  /* 0x00030f0000047ab9 */ /* 0x000fc60000000800 */
[----:B--23--:R-:W2:Y:S01]  /*14ff0*/  LDL R4, [R1+0xc] ;  /* 0x00000c0001047983 */ /* 0x00cea20000100800 */
[----:B------:R-:W-:Y:S01]  /*15000*/  ULDC.64 UR6, c[0x0][0x208] ;  /* 0x0000820000067ab9 */ /* 0x000fe20000000a00 */
[----:B-1----:R-:W-:Y:S02]  /*15010*/  IMAD.MOV.U32 R10, RZ, RZ, R3 ;  /* 0x000000ffff0a7224 */ /* 0x002fe400078e0003 */
[----:B--2---:R-:W-:-:S05]  /*15020*/  IMAD.IADD R0, R4, 0x1, R16 ;  /* 0x0000000104007824 */ /* 0x004fca00078e0210 */
[----:B------:R-:W-:-:S13]  /*15030*/  ISETP.GE.OR P1, PT, R0, UR4, !P0 ;  /* 0x0000000400007c0c */ /* 0x000fda000c726670 */
[----:B------:R-:W1:Y:S08]  /*15040*/  @!P1 LDC.64 R2, c[0x0][0xc80] ;  /* 0x00032000ff029b82 */ /* 0x000e700000000a00 */
[----:B------:R-:W2:Y:S01]  /*15050*/  @!P1 LDC.64 R4, c[0x0][0xc78] ;  /* 0x00031e00ff049b82 */ /* 0x000ea20000000a00 */
[----:B-1----:R-:W-:-:S05]  /*15060*/  @!P1 IMAD.WIDE R2, R0, 0x4, R2 ;  /* 0x0000000400029825 */ /* 0x002fca00078e0202 */
[----:B------:R2:W3:Y:S02]  /*15070*/  @!P1 LDG.E R6, desc[UR6][R2.64] ;  /* 0x0000000602069981 */ /* 0x0004e4000c1e1900 */
[----:B--2---:R-:W-:-:S06]  /*15080*/  @!P1 IMAD.WIDE R2, R0, 0x4, R4 ;  /* 0x0000000400029825 */ /* 0x004fcc00078e0204 */
[----:B------:R-:W2:Y:S01]  /*15090*/  @!P1 LDG.E R2, desc[UR6][R2.64] ;  /* 0x0000000602029981 */ /* 0x000ea2000c1e1900 */
[----:B------:R-:W-:Y:S01]  /*150a0*/  IMAD.MOV.U32 R5, RZ, RZ, RZ ;  /* 0x000000ffff057224 */ /* 0x000fe200078e00ff */
[C---:B------:R-:W-:Y:S02]  /*150b0*/  ISETP.GE.U32.AND P2, PT, R16.reuse, 0x2, PT ;  /* 0x000000021000780c */ /* 0x040fe40003f46070 */
[C---:B------:R-:W-:Y:S01]  /*150c0*/  ISETP.GE.U32.AND P3, PT, R16.reuse, 0x4, PT ;  /* 0x000000041000780c */ /* 0x040fe20003f66070 */
[----:B------:R-:W-:Y:S01]  /*150d0*/  SHFL.IDX PT, R0, R10, RZ, 0x1f ;  /* 0x00001fff0a007589 */ /* 0x000fe200000e0000 */
[C---:B------:R-:W-:Y:S02]  /*150e0*/  ISETP.GE.U32.AND P4, PT, R16.reuse, 0x8, PT ;  /* 0x000000081000780c */ /* 0x040fe40003f86070 */
[----:B------:R-:W-:Y:S01]  /*150f0*/  ISETP.GE.U32.AND P5, PT, R16, 0x10, PT ;  /* 0x000000101000780c */ /* 0x000fe20003fa6070 */
[----:B------:R-:W-:Y:S01]  /*15100*/  SHFL.IDX PT, R8, R10, 0x1, 0x1f ;  /* 0x00201f000a087f89 */ /* 0x000fe200000e0000 */
[----:B---3--:R-:W-:Y:S01]  /*15110*/  @!P1 IMAD.MOV.U32 R5, RZ, RZ, R6 ;  /* 0x000000ffff059224 */ /* 0x008fe200078e0006 */
[----:B------:R-:W-:-:S02]  /*15120*/  CS2R R6, SRZ ;  /* 0x0000000000067805 */ /* 0x000fc4000001ff00 */
        /* <DEDUP_REMOVED lines=19> */
.L_x_6624:
[----:B------:R-:W-:Y:S02]  /*15260*/  ULDC UR4, c[0x0][0xc38] ;  /* 0x00030e0000047ab9 */ /* 0x000fe40000000800 */
[----:B------:R-:W-:-:S04]  /*15270*/  IMAD.U32 R3, RZ, RZ, UR4 ;  /* 0x00000004ff037e24 */ /* 0x000fc8000f8e00ff */
[----:B--2---:R-:W-:-:S04]  /*15280*/  IMAD R9, R9, R3, RZ ;  /* 0x0000000309097224 */ /* 0x004fc800078e02ff */
[----:B------:R-:W-:-:S05]  /*15290*/  IMAD.IADD R4, R8, 0x1, R9 ;  /* 0x0000000108047824 */ /* 0x000fca00078e0209 */
[----:B------:R-:W-:-:S13]  /*152a0*/  ISETP.GT.AND P6, PT, R4, R0, PT ;  /* 0x000000000400720c */ /* 0x000fda0003fc4270 */
[----:B------:R-:W-:Y:S05]  /*152b0*/  @P6 BRA `(.L_x_6561) ;  /* 0x0000000000b06947 */ /* 0x000fea0003800000 */
.L_x_6564:
[----:B-1----:R-:W2:Y:S01]  /*152c0*/  LDL.LU R2, [R1+0xc] ;  /* 0x00000c0001027983 */ /* 0x002ea20000300800 */
[----:B------:R-:W1:Y:S01]  /*152d0*/  LDC R3, c[0x0][0xc3c] ;  /* 0x00030f00ff037b82 */ /* 0x000e620000000800 */
        /* <DEDUP_REMOVED lines=36> */
.L_x_6632:
[----:B------:R-:W-:Y:S02]  /*15520*/  ULDC UR4, c[0x0][0xc38] ;  /* 0x00030e0000047ab9 */ /* 0x000fe40000000800 */
[----:B------:R-:W-:-:S04]  /*15530*/  IMAD.U32 R3, RZ, RZ, UR4 ;  /* 0x00000004ff037e24 */ /* 0x000fc8000f8e00ff */
[----:B--2---:R-:W-:-:S04]  /*15540*/  IMAD R9, R9, R3, RZ ;  /* 0x0000000309097224 */ /* 0x004fc800078e02ff */
[----:B------:R-:W-:-:S05]  /*15550*/  IMAD.IADD R4, R9, 0x1, R4 ;  /* 0x0000000109047824 */ /* 0x000fca00078e0204 */
[----:B------:R-:W-:-:S13]  /*15560*/  ISETP.GT.AND P6, PT, R4, R0, PT ;  /* 0x000000000400720c */ /* 0x000fda0003fc4270 */
[----:B------:R-:W-:Y:S05]  /*15570*/  @!P6 BRA `(.L_x_6564) ;  /* 0xfffffffc0050e947 */ /* 0x000fea000383ffff */
.L_x_6561:
        /* <DEDUP_REMOVED lines=9> */
.L_x_6637:
[----:B------:R-:W-:-:S13]  /*15610*/  ISETP.NE.AND P0, PT, R8, RZ, PT ;  /* 0x000000ff0800720c */ /* 0x000fda0003f05270 */
[----:B------:R-:W-:Y:S05]  /*15620*/  @!P0 BRA `(.L_x_6566) ;  /* 0x0000000000148947 */ /* 0x000fea0003800000 */
[----:B------:R-:W-:Y:S01]  /*15630*/  UMOV UR4, 0xffffffff ;  /* 0xffffffff00047882 */ /* 0x000fe20000000000 */
[----:B0-----:R-:W-:Y:S02]  /*15640*/  VIADD R12, R4, 0xffffffff ;  /* 0xffffffff040c7836 */ /* 0x001fe40000000000 */
[----:B------:R-:W-:Y:S05]  /*15650*/  BRA.DIV UR4, `(.L_x_6567) ;  /* 0x00000026044c7947 */ /* 0x000fea000b800000 */
[----:B-1----:R0:W1:Y:S02]  /*15660*/  SHFL.IDX PT, R2, R2, R12, 0x1f ;  /* 0x00001f0c02027589 */ /* 0x00206400000e0000 */
.L_x_6640:
[----:B-1----:R-:W-:-:S07]  /*15670*/  IMAD.MOV.U32 R6, RZ, RZ, R2 ;  /* 0x000000ffff067224 */ /* 0x002fce00078e0002 */
.L_x_6566:
        /* <DEDUP_REMOVED lines=56> */
[----:B-----5:R-:W-:Y:S02]  /*15a00*/  IMAD.IADD R10, R4, 0x1, R10 ;  /* 0x00000001040a7824 */ /* 0x020fe400078e020a */
[----:B--2---:R-:W-:Y:S02]  /*15a10*/  IMAD.IADD R4, R0, 0x1, -R5 ;  /* 0x0000000100047824 */ /* 0x004fe400078e0a05 */
[----:B------:R-:W-:-:S05]  /*15a20*/  IMAD R0, R3, 0x10000, R2 ;  /* 0x0001000003007824 */ /* 0x000fca00078e0202 */
[----:B------:R1:W-:Y:S04]  /*15a30*/  STL [R1+0x8], R0 ;  /* 0x0000080001007387 */ /* 0x0003e80000100800 */
[----:B------:R1:W-:Y:S04]  /*15a40*/  STL [R1+0xc], R10 ;  /* 0x00000c0a01007387 */ /* 0x0003e80000100800 */
[----:B------:R1:W-:Y:S01]  /*15a50*/  STL [R1+0x4], R4 ;  /* 0x0000040401007387 */ /* 0x0003e20000100800 */
[----:B------:R-:W-:Y:S05]  /*15a60*/  BRA `(.L_x_6568) ;  /* 0x0000000000287947 */ /* 0x000fea0003800000 */
.L_x_6562:
        /* <DEDUP_REMOVED lines=10> */
.L_x_6568:
[----:B--2---:R-:W2:Y:S04]  /*15b10*/  LDL R3, [R1+0x8] ;  /* 0x0000080001037983 */ /* 0x004ea80000100800 */
[----:B------:R-:W3:Y:S04]  /*15b20*/  LDL R2, [R1+0xc] ;  /* 0x00000c0001027983 */ /* 0x000ee80000100800 */
[----:B-1----:R-:W4:Y:S04]  /*15b30*/  LDL R4, [R1] ;  /* 0x0000000001047983 */ /* 0x002f280000100800 */
[----:B------:R-:W4:Y:S01]  /*15b40*/  LDL R5, [R1+0x4] ;  /* 0x0000040001057983 */ /* 0x000f220000100800 */
[----:B------:R-:W-:Y:S05]  /*15b50*/  WARPSYNC.ALL ;  /* 0x0000000000007948 */ /* 0x000fea0003800000 */
[----:B------:R-:W1:Y:S02]  /*15b60*/  S2R R0, SR_TID.X ;  /* 0x0000000000007919 */ /* 0x000e640000002100 */
[----:B-1----:R-:W-:Y:S01]  /*15b70*/  LOP3.LUT R0, R0, 0x1f, RZ, 0xc0, !PT ;  /* 0x0000001f00007812 */ /* 0x002fe200078ec0ff */
[----:B------:R-:W-:Y:S03]  /*15b80*/  BAR.SYNC.DEFER_BLOCKING 0x4, 0x180 ;  /* 0x0106000000007b1d */ /* 0x000fe60000010000 */
[----:B------:R-:W-:-:S13]  /*15b90*/  ISETP.NE.AND P0, PT, R0, RZ, PT ;  /* 0x000000ff0000720c */ /* 0x000fda0003f05270 */
[----:B------:R-:W-:Y:S01]  /*15ba0*/  @!P0 MOV R0, 0x400 ;  /* 0x0000040000008802 */ /* 0x000fe20000000f00 */
[----:B--2---:R-:W-:Y:S02]  /*15bb0*/  IMAD.MOV.U32 R6, RZ, RZ, R3 ;  /* 0x000000ffff067224 */ /* 0x004fe400078e0003 */
[----:B------:R-:W1:Y:S01]  /*15bc0*/  @!P0 S2R R3, SR_CgaCtaId ;  /* 0x0000000000038919 */ /* 0x000e620000008800 */
[----:B---3--:R-:W-:Y:S01]  /*15bd0*/  IMAD.MOV.U32 R7, RZ, RZ, R2 ;  /* 0x000000ffff077224 */ /* 0x008fe200078e0002 */
[----:B-1----:R-:W-:-:S05]  /*15be0*/  @!P0 LEA R18, R3, R0, 0x18 ;  /* 0x0000000003128211 */ /* 0x002fca00078ec0ff */
[----:B----4-:R2:W-:Y:S01]  /*15bf0*/  @!P0 STS.128 [R18+0x348d0], R4 ;  /* 0x0348d00412008388 */ /* 0x0105e20000000c00 */
[----:B------:R-:W-:Y:S06]  /*15c00*/  BAR.ARV 0x5, 0x180 ;  /* 0x0146000000007b1d */ /* 0x000fec0000002000 */
.L_x_6559:
[----:B------:R-:W3:Y:S01]  /*15c10*/  LDL R0, [R1+0xc] ;  /* 0x00000c0001007983 */ /* 0x000ee20000100800 */
[----:B------:R-:W-:Y:S02]  /*15c20*/  ULDC UR4, c[0x0][0xc3c] ;  /* 0x00030f0000047ab9 */ /* 0x000fe40000000800 */
[----:B---3--:R-:W-:-:S13]  /*15c30*/  ISETP.GE.AND P0, PT, R0, UR4, PT ;  /* 0x0000000400007c0c */ /* 0x008fda000bf06270 */
[----:B------:R-:W-:Y:S05]  /*15c40*/  @!P0 BRA `(.L_x_6569) ;  /* 0xffffffac002c8947 */ /* 0x000fea000383ffff */
[----:B------:R-:W-:Y:S05]  /*15c50*/  BSYNC B8 ;  /* 0x0000000000087941 */ /* 0x000fea0003800000 */
.L_x_6470:
[----:B-1----:R-:W3:Y:S01]  /*15c60*/  LDL.LU R0, [R1+0x48] ;  /* 0x0000480001007983 */ /* 0x002ee20000300800 */
[----:B------:R-:W-:Y:S01]  /*15c70*/  BSSY B0, `(.L_x_6570) ;  /* 0x000000b000007945 */ /* 0x000fe20003800000 */
[----:B--2---:R-:W1:Y:S01]  /*15c80*/  S2R R5, SR_CgaCtaId ;  /* 0x0000000000057919 */ /* 0x004e620000008800 */
        /* <DEDUP_REMOVED lines=9> */
.L_x_6641:
[----:B------:R-:W-:Y:S05]  /*15d20*/  BSYNC B0 ;  /* 0x0000000000007941 */ /* 0x000fea0003800000 */
.L_x_6570:
[----:B------:R-:W-:-:S03]  /*15d30*/  UMOV UR4, 0xffffffff ;  /* 0xffffffff00047882 */ /* 0x000fc60000000000 */
[----:B------:R-:W-:Y:S05]  /*15d40*/  BRA.DIV UR4, `(.L_x_6572) ;  /* 0x0000001e04cc7947 */ /* 0x000fea000b800000 */
[----:B------:R-:W1:Y:S02]  /*15d50*/  S2R R2, SR_TID.X ;  /* 0x0000000000027919 */ /* 0x000e640000002100 */
[----:B-1----:R-:W-:-:S04]  /*15d60*/  SHF.R.U32.HI R2, RZ, 0x5, R2 ;  /* 0x00000005ff027819 */ /* 0x002fc80000011602 */
[----:B------:R-:W-:-:S05]  /*15d70*/  LOP3.LUT R2, R2, 0x3, RZ, 0xc0, !PT ;  /* 0x0000000302027812 */ /* 0x000fca00078ec0ff */
[----:B------:R1:W2:Y:S02]  /*15d80*/  SHFL.IDX PT, R14, R2, RZ, 0x1f ;  /* 0x00001fff020e7589 */ /* 0x0002a400000e0000 */
.L_x_6644:
[----:B--2---:R-:W-:Y:S01]  /*15d90*/  ISETP.NE.AND P0, PT, R14, RZ, PT ;  /* 0x000000ff0e00720c */ /* 0x004fe20003f05270 */
[----:B------:R-:W-:-:S12]  /*15da0*/  BSSY B0, `(.L_x_6573) ;  /* 0x0000027000007945 */ /* 0x000fd80003800000 */
[----:B------:R-:W-:Y:S05]  /*15db0*/  @P0 BRA `(.L_x_6574) ;  /* 0x0000000000940947 */ /* 0x000fea0003800000 */
[----:B------:R-:W-:-:S03]  /*15dc0*/  UMOV UR4, 0xffffffff ;  /* 0xffffffff00047882 */ /* 0x000fc60000000000 */
[----:B------:R-:W-:Y:S05]  /*15dd0*/  BRA.DIV UR4, `(.L_x_6575) ;  /* 0x0000001e04dc7947 */ /* 0x000fea000b800000 */
[----:B------:R-:W-:-:S13]  /*15de0*/  ELECT P6, URZ, PT ;  /* 0x00000000003f782f */ /* 0x000fda00038c0000 */
.L_x_6647:
        /* <DEDUP_REMOVED lines=8> */
.L_x_6576:
        /* <DEDUP_REMOVED lines=13> */
.L_x_6648:
[----:B------:R-:W1:Y:S02]  /*15f40*/  SYNCS.PHASECHK.TRANS64.TRYWAIT P0, [R7+URZ], R2 ;  /* 0x00000002070075a7 */ /* 0x000e64000800017f */
[----:B-1----:R-:W-:Y:S05]  /*15f50*/  @!P0 BRA `(.L_x_6578) ;  /* 0x0000001c00b08947 */ /* 0x002fea0003800000 */
.L_x_6649:
[----:B------:R-:W-:Y:S05]  /*15f60*/  @!P2 BRA `(.L_x_6579) ;  /* 0x000000000004a947 */ /* 0x000fea0003800000 */
[----:B------:R-:W-:Y:S01]  /*15f70*/  BPT.TRAP 0x1 ;  /* 0x000000040000795c */ /* 0x000fe20000300000 */
.L_x_6579:
[----:B------:R-:W-:-:S04]  /*15f80*/  VIADD R0, R0, 0x34860 ;  /* 0x0003486000007836 */ /* 0x000fc80000000000 */
[----:B------:R-:W-:-:S04]  /*15f90*/  IMAD R4, R19, 0x8, R0 ;  /* 0x0000000813047824 */ /* 0x000fc800078e0200 */
[----:B------:R-:W2:Y:S02]  /*15fa0*/  SYNCS.PHASECHK.TRANS64.TRYWAIT P0, [R4+URZ], R5 ;  /* 0x00000005040075a7 */ /* 0x000ea4000800017f */
[----:B--2---:R-:W-:Y:S05]  /*15fb0*/  @!P0 BRA `(.L_x_6580) ;  /* 0x0000001c00ac8947 */ /* 0x004fea0003800000 */
.L_x_6650:
[----:B------:R-:W-:-:S07]  /*15fc0*/  IMAD R3, R3, 0x8, R0 ;  /* 0x0000000803037824 */ /* 0x000fce00078e0200 */
.L_x_6581:
[----:B---3--:R3:W4:Y:S02]  /*15fd0*/  SYNCS.PHASECHK.TRANS64.TRYWAIT P0, [R3+URZ], R2 ;  /* 0x00000002030075a7 */ /* 0x008724000800017f */
[----:B----4-:R-:W-:Y:S05]  /*15fe0*/  @!P0 NANOSLEEP.SYNCS 0x989680 ;  /* 0x009896800000895d */ /* 0x010fea0003900000 */
[----:B------:R-:W4:Y:S02]  /*15ff0*/  @!P0 SYNCS.PHASECHK.TRANS64 P0, [R3+URZ], R2 ;  /* 0x00000002030085a7 */ /* 0x000f24000800007f */
[----:B----4-:R-:W-:Y:S05]  /*16000*/  @!P0 BRA `(.L_x_6581) ;  /* 0xfffffffc00f08947 */ /* 0x010fea000383ffff */
.L_x_6574:
[----:B------:R-:W-:Y:S05]  /*16010*/  BSYNC B0 ;  /* 0x0000000000007941 */ /* 0x000fea0003800000 */
.L_x_6573:
[----:B------:R-:W-:Y:S05]  /*16020*/  EXIT ;  /* 0x000000000000794d */ /* 0x000fea0003800000 */
.L_x_6421:
[----:B0-----:R0:W1:Y:S02]  /*16030*/  SYNCS.PHASECHK.TRANS64.TRYWAIT P1, [R0+URZ+0x34800], R3 ;  /* 0x03480003000075a7 */ /* 0x001064000802017f */
[----:B-1----:R-:W-:Y:S05]  /*16040*/  @!P1 NANOSLEEP.SYNCS 0x989680 ;  /* 0x009896800000995d */ /* 0x002fea0003900000 */
[----:B------:R-:W1:Y:S02]  /*16050*/  @!P1 SYNCS.PHASECHK.TRANS64 P1, [R0+URZ+0x34800], R3 ;  /* 0x03480003000095a7 */ /* 0x000e64000802007f */
[----:B-1----:R-:W-:Y:S05]  /*16060*/  @!P1 BRA `(.L_x_6421) ;  /* 0xfffffffc00f09947 */ /* 0x002fea000383ffff */
[----:B------:R-:W-:Y:S05]  /*16070*/  BRA `(.L_x_6582) ;  /* 0xfffffebc004c7947 */ /* 0x000fea000383ffff */
.L_x_6425:
[----:B0-----:R0:W2:Y:S02]  /*16080*/  SYNCS.PHASECHK.TRANS64.TRYWAIT P2, [R11+URZ+0x34830], R4 ;  /* 0x034830040b0075a7 */ /* 0x0010a4000804017f */
[----:B--2---:R-:W-:Y:S05]  /*16090*/  @!P2 NANOSLEEP.SYNCS 0x989680 ;  /* 0x009896800000a95d */ /* 0x004fea0003900000 */
[----:B------:R-:W2:Y:S02]  /*160a0*/  @!P2 SYNCS.PHASECHK.TRANS64 P2, [R11+URZ+0x34830], R4 ;  /* 0x034830040b00a5a7 */ /* 0x000ea4000804007f */
[----:B--2---:R-:W-:Y:S05]  /*160b0*/  @!P2 BRA `(.L_x_6425) ;  /* 0xfffffffc00f0a947 */ /* 0x004fea000383ffff */
[----:B------:R-:W-:Y:S05]  /*160c0*/  BRA `(.L_x_6424) ;  /* 0xfffffebc00707947 */ /* 0x000fea000383ffff */
.L_x_6430:
[----:B-1----:R1:W2:Y:S02]  /*160d0*/  SYNCS.PHASECHK.TRANS64.TRYWAIT P2, [R0+URZ+0x34830], R21 ;  /* 0x03483015000075a7 */ /* 0x0022a4000804017f */
[----:B--2---:R-:W-:Y:S05]  /*160e0*/  @!P2 NANOSLEEP.SYNCS 0x989680 ;  /* 0x009896800000a95d */ /* 0x004fea0003900000 */
[----:B------:R-:W2:Y:S02]  /*160f0*/  @!P2 SYNCS.PHASECHK.TRANS64 P2, [R0+URZ+0x34830], R21 ;  /* 0x034830150000a5a7 */ /* 0x000ea4000804007f */
[----:B--2---:R-:W-:Y:S05]  /*16100*/  @!P2 BRA `(.L_x_6430) ;  /* 0xfffffffc00f0a947 */ /* 0x004fea000383ffff */
[----:B------:R-:W-:Y:S05]  /*16110*/  BRA `(.L_x_6427) ;  /* 0xffffff0c00a87947 */ /* 0x000fea000383ffff */
.L_x_6434:
[----:B-1----:R-:W-:-:S04]  /*16120*/  IMAD.U32 R10, RZ, RZ, UR6 ;  /* 0x00000006ff0a7e24 */ /* 0x002fc8000f8e00ff */
[----:B------:R1:W2:Y:S03]  /*16130*/  SYNCS.PHASECHK.TRANS64.TRYWAIT P2, [R10+URZ+0x34850], R0 ;  /* 0x034850000a0075a7 */ /* 0x0002a6000804017f */
[----:B--2---:R-:W-:Y:S05]  /*16140*/  @!P2 NANOSLEEP.SYNCS 0x989680 ;  /* 0x009896800000a95d */ /* 0x004fea0003900000 */
[----:B------:R-:W2:Y:S02]  /*16150*/  @!P2 SYNCS.PHASECHK.TRANS64 P2, [R10+URZ+0x34850], R0 ;  /* 0x034850000a00a5a7 */ /* 0x000ea4000804007f */
[----:B--2---:R-:W-:Y:S05]  /*16160*/  @!P2 BRA `(.L_x_6434) ;  /* 0xfffffffc00eca947 */ /* 0x004fea000383ffff */
[----:B------:R-:W-:Y:S05]  /*16170*/  BRA `(.L_x_6431) ;  /* 0xffffff3400587947 */ /* 0x000fea000383ffff */
.L_x_6439:
[----:B-1----:R1:W2:Y:S02]  /*16180*/  SYNCS.PHASECHK.TRANS64.TRYWAIT P0, [R8+URZ+0x34850], R3 ;  /* 0x03485003080075a7 */ /* 0x0022a4000800017f */
[----:B--2---:R-:W-:Y:S05]  /*16190*/  @!P0 NANOSLEEP.SYNCS 0x989680 ;  /* 0x009896800000895d */ /* 0x004fea0003900000 */
[----:B------:R-:W2:Y:S02]  /*161a0*/  @!P0 SYNCS.PHASECHK.TRANS64 P0, [R8+URZ+0x34850], R3 ;  /* 0x03485003080085a7 */ /* 0x000ea4000800007f */
[----:B--2---:R-:W-:Y:S05]  /*161b0*/  @!P0 BRA `(.L_x_6439) ;  /* 0xfffffffc00f08947 */ /* 0x004fea000383ffff */
[----:B------:R-:W-:Y:S05]  /*161c0*/  BRA `(.L_x_6438) ;  /* 0xffffff5800407947 */ /* 0x000fea000383ffff */
.L_x_6484:
        /* <DEDUP_REMOVED lines=11> */
.L_x_6584:
[----:B------:R-:W-:Y:S05]  /*16280*/  BSYNC B0 ;  /* 0x0000000000007941 */ /* 0x000fea0003800000 */
.L_x_6583:
[----:B------:R-:W-:Y:S05]  /*16290*/  BRA `(.L_x_6585) ;  /* 0xffffffb400547947 */ /* 0x000fea000383ffff */
.L_x_6486:
[----:B------:R-:W-:Y:S01]  /*162a0*/  BSSY B0, `(.L_x_6586) ;  /* 0x0000006000007945 */ /* 0x000fe20003800000 */
[----:B------:R-:W-:-:S07]  /*162b0*/  IMAD.MOV.U32 R15, RZ, RZ, -0x1 ;  /* 0xffffffffff0f7424 */ /* 0x000fce00078e00ff */
[----:B01-3--:R-:W-:Y:S05]  /*162c0*/  WARPSYNC.COLLECTIVE R15, `(.L_x_6587) ;  /* 0x000000000f0c7348 */ /* 0x00bfea0003c00000 */
[----:B------:R-:W-:Y:S02]  /*162d0*/  ELECT P6, UR62, PT ;  /* 0x00000000003e782f */ /* 0x000fe400038c0000 */
[----:B------:R-:W-:Y:S01]  /*162e0*/  MOV R14, UR62 ;  /* 0x0000003e000e7c02 */ /* 0x000fe20008000f00 */
[----:B01-3--:R-:W-:Y:S10]  /*162f0*/  ENDCOLLECTIVE ;  /* 0x000000000000791b */ /* 0x00bff40003800000 */
.L_x_6587:
[----:B------:R-:W-:Y:S05]  /*16300*/  BSYNC B0 ;  /* 0x0000000000007941 */ /* 0x000fea0003800000 */
.L_x_6586:
[----:B------:R-:W-:Y:S05]  /*16310*/  BRA `(.L_x_6588) ;  /* 0xffffffb400607947 */ /* 0x000fea000383ffff */
.L_x_6488:
[----:B--2---:R2:W3:Y:S02]  /*16320*/  SYNCS.PHASECHK.TRANS64.TRYWAIT P0, [R0+URZ+0x34840], R2 ;  /* 0x03484002000075a7 */ /* 0x0044e4000800017f */
[----:B---3--:R-:W-:Y:S05]  /*16330*/  @!P0 NANOSLEEP.SYNCS 0x989680 ;  /* 0x009896800000895d */ /* 0x008fea0003900000 */
[----:B------:R-:W3:Y:S02]  /*16340*/  @!P0 SYNCS.PHASECHK.TRANS64 P0, [R0+URZ+0x34840], R2 ;  /* 0x03484002000085a7 */ /* 0x000ee4000800007f */
[----:B---3--:R-:W-:Y:S05]  /*16350*/  @!P0 BRA `(.L_x_6488) ;  /* 0xfffffffc00f08947 */ /* 0x008fea000383ffff */
[----:B------:R-:W-:Y:S05]  /*16360*/  BRA `(.L_x_6589) ;  /* 0xffffffb400c47947 */ /* 0x000fea000383ffff */
.L_x_6492:
[----:B------:R-:W2:Y:S01]  /*16370*/  LDL.LU R11, [R1+0x44] ;  /* 0x00004400010b7983 */ /* 0x000ea20000300800 */
[----:B------:R-:W-:Y:S01]  /*16380*/  IMAD.MOV.U32 R13, RZ, RZ, R3 ;  /* 0x000000ffff0d7224 */ /* 0x000fe200078e0003 */
[----:B------:R-:W-:Y:S01]  /*16390*/  LOP3.LUT R7, R7, 0x7f, RZ, 0xc0, !PT ;  /* 0x0000007f07077812 */ /* 0x000fe200078ec0ff */
[----:B------:R-:W-:Y:S02]  /*163a0*/  IMAD.MOV.U32 R12, RZ, RZ, RZ ;  /* 0x000000ffff0c7224 */ /* 0x000fe400078e00ff */
[----:B------:R-:W-:Y:S01]  /*163b0*/  IMAD.MOV.U32 R15, RZ, RZ, -0x1 ;  /* 0xffffffffff0f7424 */ /* 0x000fe200078e00ff */
        /* <DEDUP_REMOVED lines=9> */
.L_x_6590:
[----:B------:R-:W-:Y:S02]  /*16450*/  IMAD.MOV.U32 R13, RZ, RZ, R4 ;  /* 0x000000ffff0d7224 */ /* 0x000fe400078e0004 */
[----:B------:R-:W-:-:S07]  /*16460*/  IMAD.MOV.U32 R6, RZ, RZ, R14 ;  /* 0x000000ffff067224 */ /* 0x000fce00078e000e */
[----:B------:R-:W-:Y:S05]  /*16470*/  WARPSYNC.COLLECTIVE R15, `(.L_x_6591) ;  /* 0x000000000f087348 */ /* 0x000fea0003c00000 */
[----:B------:R0:W1:Y:S02]  /*16480*/  SHFL.IDX P6, R14, R13, R12, R11 ;  /* 0x0000000c0d0e7389 */ /* 0x00006400000c000b */
[----:B01----:R-:W-:Y:S01]  /*16490*/  ENDCOLLECTIVE ;  /* 0x000000000000791b */ /* 0x003fe20003800000 */
.L_x_6591:
        /* <DEDUP_REMOVED lines=18> */
.L_x_6592:
[----:B------:R-:W-:Y:S02]  /*165c0*/  IMAD.MOV.U32 R13, RZ, RZ, R4 ;  /* 0x000000ffff0d7224 */ /* 0x000fe400078e0004 */
[----:B------:R-:W-:-:S07]  /*165d0*/  IMAD.MOV.U32 R8, RZ, RZ, R14 ;  /* 0x000000ffff087224 */ /* 0x000fce00078e000e */
[----:B------:R-:W-:Y:S05]  /*165e0*/  WARPSYNC.COLLECTIVE R15, `(.L_x_6593) ;  /* 0x000000000f087348 */ /* 0x000fea0003c00000 */
[----:B------:R0:W1:Y:S02]  /*165f0*/  SHFL.IDX P6, R14, R13, R12, R11 ;  /* 0x0000000c0d0e7389 */ /* 0x00006400000c000b */
[----:B01----:R-:W-:Y:S01]  /*16600*/  ENDCOLLECTIVE ;  /* 0x000000000000791b */ /* 0x003fe20003800000 */
.L_x_6593:
[----:B------:R-:W-:Y:S01]  /*16610*/  ULDC.64 UR4, c[0x0][0x208] ;  /* 0x0000820000047ab9 */ /* 0x000fe20000000a00 */
[----:B------:R-:W-:Y:S02]  /*16620*/  IMAD.MOV.U32 R13, RZ, RZ, R3 ;  /* 0x000000ffff0d7224 */ /* 0x000fe400078e0003 */
[----:B------:R-:W-:Y:S02]  /*16630*/  IMAD.MOV.U32 R12, RZ, RZ, 0x2 ;  /* 0x00000002ff0c7424 */ /* 0x000fe400078e00ff */
[----:B------:R-:W-:-:S05]  /*16640*/  IMAD.MOV.U32 R5, RZ, RZ, R14 ;  /* 0x000000ffff057224 */ /* 0x000fca00078e000e */
[----:B------:R-:W-:Y:S01]  /*16650*/  @!P2 LEA R7, P3, R10, R5, 0x1 ;  /* 0x000000050a07a211 */ /* 0x000fe200078608ff */
[----:B------:R-:W-:-:S04]  /*16660*/  VIADD R5, R0, 0x20 ;  /* 0x0000002000057836 */ /* 0x000fc80000000000 */
        /* <DEDUP_REMOVED lines=13> */
.L_x_6594:
[----:B------:R-:W-:Y:S02]  /*16740*/  IMAD.MOV.U32 R13, RZ, RZ, R4 ;  /* 0x000000ffff0d7224 */ /* 0x000fe400078e0004 */
[----:B------:R-:W-:-:S07]  /*16750*/  IMAD.MOV.U32 R6, RZ, RZ, R14 ;  /* 0x000000ffff067224 */ /* 0x000fce00078e000e */
[----:B------:R-:W-:Y:S05]  /*16760*/  WARPSYNC.COLLECTIVE R15, `(.L_x_6595) ;  /* 0x000000000f087348 */ /* 0x000fea0003c00000 */
[----:B------:R0:W1:Y:S02]  /*16770*/  SHFL.IDX P6, R14, R13, R12, R11 ;  /* 0x0000000c0d0e7389 */ /* 0x00006400000c000b */
[----:B01----:R-:W-:Y:S01]  /*16780*/  ENDCOLLECTIVE ;  /* 0x000000000000791b */ /* 0x003fe20003800000 */
.L_x_6595:
        /* <DEDUP_REMOVED lines=18> */
.L_x_6596:
[----:B------:R-:W-:Y:S02]  /*168b0*/  IMAD.MOV.U32 R13, RZ, RZ, R4 ;  /* 0x000000ffff0d7224 */ /* 0x000fe400078e0004 */
[----:B------:R-:W-:-:S07]  /*168c0*/  IMAD.MOV.U32 R6, RZ, RZ, R14 ;  /* 0x000000ffff067224 */ /* 0x000fce00078e000e */
[----:B------:R-:W-:Y:S05]  /*168d0*/  WARPSYNC.COLLECTIVE R15, `(.L_x_6597) ;  /* 0x000000000f087348 */ /* 0x000fea0003c00000 */
[----:B------:R0:W1:Y:S02]  /*168e0*/  SHFL.IDX P6, R14, R13, R12, R11 ;  /* 0x0000000c0d0e7389 */ /* 0x00006400000c000b */
[----:B01----:R-:W-:Y:S01]  /*168f0*/  ENDCOLLECTIVE ;  /* 0x000000000000791b */ /* 0x003fe20003800000 */
.L_x_6597:
        /* <DEDUP_REMOVED lines=18> */
.L_x_6598:
[----:B------:R-:W-:Y:S02]  /*16a20*/  IMAD.MOV.U32 R13, RZ, RZ, R4 ;  /* 0x000000ffff0d7224 */ /* 0x000fe400078e0004 */
[----:B------:R-:W-:-:S07]  /*16a30*/  IMAD.MOV.U32 R6, RZ, RZ, R14 ;  /* 0x000000ffff067224 */ /* 0x000fce00078e000e */
[----:B------:R-:W-:Y:S05]  /*16a40*/  WARPSYNC.COLLECTIVE R15, `(.L_x_6599) ;  /* 0x000000000f087348 */ /* 0x000fea0003c00000 */
[----:B------:R0:W1:Y:S02]  /*16a50*/  SHFL.IDX P6, R14, R13, R12, R11 ;  /* 0x0000000c0d0e7389 */ /* 0x00006400000c000b */
[----:B01----:R-:W-:Y:S01]  /*16a60*/  ENDCOLLECTIVE ;  /* 0x000000000000791b */ /* 0x003fe20003800000 */
.L_x_6599:
        /* <DEDUP_REMOVED lines=18> */
.L_x_6600:
[----:B------:R-:W-:Y:S02]  /*16b90*/  IMAD.MOV.U32 R13, RZ, RZ, R4 ;  /* 0x000000ffff0d7224 */ /* 0x000fe400078e0004 */
[----:B------:R-:W-:-:S07]  /*16ba0*/  IMAD.MOV.U32 R6, RZ, RZ, R14 ;  /* 0x000000ffff067224 */ /* 0x000fce00078e000e */
[----:B------:R-:W-:Y:S05]  /*16bb0*/  WARPSYNC.COLLECTIVE R15, `(.L_x_6601) ;  /* 0x000000000f087348 */ /* 0x000fea0003c00000 */
[----:B------:R0:W1:Y:S02]  /*16bc0*/  SHFL.IDX P6, R14, R13, R12, R11 ;  /* 0x0000000c0d0e7389 */ /* 0x00006400000c000b */
[----:B01----:R-:W-:Y:S01]  /*16bd0*/  ENDCOLLECTIVE ;  /* 0x000000000000791b */ /* 0x003fe20003800000 */
.L_x_6601:
        /* <DEDUP_REMOVED lines=16> */
.L_x_6602:
[----:B------:R-:W-:-:S05]  /*16ce0*/  VIADD R7, R0, 0x60 ;  /* 0x0000006000077836 */ /* 0x000fca0000000000 */
[----:B------:R-:W-:Y:S01]  /*16cf0*/  ISETP.GE.AND P2, PT, R7, R2, PT ;  /* 0x000000020700720c */ /* 0x000fe20003f46270 */
[----:B------:R-:W-:Y:S02]  /*16d00*/  IMAD.MOV.U32 R13, RZ, RZ, R4 ;  /* 0x000000ffff0d7224 */ /* 0x000fe400078e0004 */
[----:B------:R-:W-:-:S10]  /*16d10*/  IMAD.MOV.U32 R6, RZ, RZ, R14 ;  /* 0x000000ffff067224 */ /* 0x000fd400078e000e */
[----:B------:R-:W-:Y:S05]  /*16d20*/  WARPSYNC.COLLECTIVE R15, `(.L_x_6603) ;  /* 0x000000000f087348 */ /* 0x000fea0003c00000 */
[----:B------:R0:W1:Y:S02]  /*16d30*/  SHFL.IDX P6, R14, R13, R12, R11 ;  /* 0x0000000c0d0e7389 */ /* 0x00006400000c000b */
[----:B01----:R-:W-:Y:S01]  /*16d40*/  ENDCOLLECTIVE ;  /* 0x000000000000791b */ /* 0x003fe20003800000 */
.L_x_6603:
        /* <DEDUP_REMOVED lines=16> */
.L_x_6604:
[----:B------:R-:W-:Y:S02]  /*16e50*/  IMAD.MOV.U32 R13, RZ, RZ, R4 ;  /* 0x000000ffff0d7224 */ /* 0x000fe400078e0004 */
[----:B------:R-:W-:-:S07]  /*16e60*/  IMAD.MOV.U32 R5, RZ, RZ, R14 ;  /* 0x000000ffff057224 */ /* 0x000fce00078e000e */
[----:B------:R-:W-:Y:S05]  /*16e70*/  WARPSYNC.COLLECTIVE R15, `(.L_x_6605) ;  /* 0x000000000f087348 */ /* 0x000fea0003c00000 */
[----:B------:R0:W1:Y:S02]  /*16e80*/  SHFL.IDX P6, R14, R13, R12, R11 ;  /* 0x0000000c0d0e7389 */ /* 0x00006400000c000b */
[----:B01----:R-:W-:Y:S01]  /*16e90*/  ENDCOLLECTIVE ;  /* 0x000000000000791b */ /* 0x003fe20003800000 */
.L_x_6605:
[----:B------:R-:W-:Y:S01]  /*16ea0*/  IMAD.MOV.U32 R3, RZ, RZ, R14 ;  /* 0x000000ffff037224 */ /* 0x000fe200078e000e */
[----:B------:R-:W-:Y:S06]  /*16eb0*/  BRA `(.L_x_6606) ;  /* 0xffffffb8005c7947 */ /* 0x000fec000383ffff */
.L_x_6497:
[----:B0-----:R0:W3:Y:S02]  /*16ec0*/  SYNCS.PHASECHK.TRANS64.TRYWAIT P0, [R18+URZ+0x34820], R0 ;  /* 0x03482000120075a7 */ /* 0x0010e4000800017f */
[----:B---3--:R-:W-:Y:S05]  /*16ed0*/  @!P0 NANOSLEEP.SYNCS 0x989680 ;  /* 0x009896800000895d */ /* 0x008fea0003900000 */
[----:B------:R-:W3:Y:S02]  /*16ee0*/  @!P0 SYNCS.PHASECHK.TRANS64 P0, [R18+URZ+0x34820], R0 ;  /* 0x03482000120085a7 */ /* 0x000ee4000800007f */
[----:B---3--:R-:W-:Y:S05]  /*16ef0*/  @!P0 BRA `(.L_x_6497) ;  /* 0xfffffffc00f08947 */ /* 0x008fea000383ffff */
[----:B------:R-:W-:Y:S05]  /*16f00*/  BRA `(.L_x_6607) ;  /* 0xffffffb800d07947 */ /* 0x000fea000383ffff */
.L_x_6506:
[----:B-1----:R1:W2:Y:S02]  /*16f10*/  SYNCS.PHASECHK.TRANS64.TRYWAIT P0, [R3+URZ+0x34840], R2 ;  /* 0x03484002030075a7 */ /* 0x0022a4000800017f */
[----:B--2---:R-:W-:Y:S05]  /*16f20*/  @!P0 NANOSLEEP.SYNCS 0x989680 ;  /* 0x009896800000895d */ /* 0x004fea0003900000 */
[----:B------:R-:W2:Y:S02]  /*16f30*/  @!P0 SYNCS.PHASECHK.TRANS64 P0, [R3+URZ+0x34840], R2 ;  /* 0x03484002030085a7 */ /* 0x000ea4000800007f */
[----:B--2---:R-:W-:Y:S05]  /*16f40*/  @!P0 BRA `(.L_x_6506) ;  /* 0xfffffffc00f08947 */ /* 0x004fea000383ffff */
[----:B------:R-:W-:Y:S05]  /*16f50*/  BRA `(.L_x_6608) ;  /* 0xffffffbc00b07947 */ /* 0x000fea000383ffff */
.L_x_6512:
[----:B0-----:R0:W1:Y:S02]  /*16f60*/  SYNCS.PHASECHK.TRANS64.TRYWAIT P0, [R3+URZ+0x60], R2 ;  /* 0x00006002030075a7 */ /* 0x001064000800017f */
[----:B-1----:R-:W-:Y:S05]  /*16f70*/  @!P0 NANOSLEEP.SYNCS 0x989680 ;  /* 0x009896800000895d */ /* 0x002fea0003900000 */
[----:B------:R-:W1:Y:S02]  /*16f80*/  @!P0 SYNCS.PHASECHK.TRANS64 P0, [R3+URZ+0x60], R2 ;  /* 0x00006002030085a7 */ /* 0x000e64000800007f */
[----:B-1----:R-:W-:Y:S05]  /*16f90*/  @!P0 BRA `(.L_x_6512) ;  /* 0xfffffffc00f08947 */ /* 0x002fea000383ffff */
[----:B------:R-:W-:Y:S05]  /*16fa0*/  BRA `(.L_x_6609) ;  /* 0xffffffc000847947 */ /* 0x000fea000383ffff */
.L_x_6521:
[----:B-1----:R1:W2:Y:S02]  /*16fb0*/  SYNCS.PHASECHK.TRANS64.TRYWAIT P0, [R3+URZ+0x34840], R2 ;  /* 0x03484002030075a7 */ /* 0x0022a4000800017f */
[----:B--2---:R-:W-:Y:S05]  /*16fc0*/  @!P0 NANOSLEEP.SYNCS 0x989680 ;  /* 0x009896800000895d */ /* 0x004fea0003900000 */
[----:B------:R-:W2:Y:S02]  /*16fd0*/  @!P0 SYNCS.PHASECHK.TRANS64 P0, [R3+URZ+0x34840], R2 ;  /* 0x03484002030085a7 */ /* 0x000ea4000800007f */
[----:B--2---:R-:W-:Y:S05]  /*16fe0*/  @!P0 BRA `(.L_x_6521) ;  /* 0xfffffffc00f08947 */ /* 0x004fea000383ffff */
[----:B------:R-:W-:Y:S05]  /*16ff0*/  BRA `(.L_x_6610) ;  /* 0xffffffc800187947 */ /* 0x000fea000383ffff */
.L_x_6527:
[----:B0-----:R0:W1:Y:S02]  /*17000*/  SYNCS.PHASECHK.TRANS64.TRYWAIT P0, [R2+URZ+0x60], R3 ;  /* 0x00006003020075a7 */ /* 0x001064000800017f */
[----:B-1----:R-:W-:Y:S05]  /*17010*/  @!P0 NANOSLEEP.SYNCS 0x989680 ;  /* 0x009896800000895d */ /* 0x002fea0003900000 */
[----:B------:R-:W1:Y:S02]  /*17020*/  @!P0 SYNCS.PHASECHK.TRANS64 P0, [R2+URZ+0x60], R3 ;  /* 0x00006003020085a7 */ /* 0x000e64000800007f */
[----:B-1----:R-:W-:Y:S05]  /*17030*/  @!P0 BRA `(.L_x_6527) ;  /* 0xfffffffc00f08947 */ /* 0x002fea000383ffff */
[----:B------:R-:W-:Y:S05]  /*17040*/  BRA `(.L_x_6611) ;  /* 0xffffffc800ec7947 */ /* 0x000fea000383ffff */
.L_x_6536:
[----:B--2---:R2:W3:Y:S02]  /*17050*/  SYNCS.PHASECHK.TRANS64.TRYWAIT P0, [R2+URZ+0x34840], R3 ;  /* 0x03484003020075a7 */ /* 0x0044e4000800017f */
[----:B---3--:R-:W-:Y:S05]  /*17060*/  @!P0 NANOSLEEP.SYNCS 0x989680 ;  /* 0x009896800000895d */ /* 0x008fea0003900000 */
[----:B------:R-:W3:Y:S02]  /*17070*/  @!P0 SYNCS.PHASECHK.TRANS64 P0, [R2+URZ+0x34840], R3 ;  /* 0x03484003020085a7 */ /* 0x000ee4000800007f */
[----:B---3--:R-:W-:Y:S05]  /*17080*/  @!P0 BRA `(.L_x_6536) ;  /* 0xfffffffc00f08947 */ /* 0x008fea000383ffff */
[----:B------:R-:W-:Y:S05]  /*17090*/  BRA `(.L_x_6612) ;  /* 0xffffffd000507947 */ /* 0x000fea000383ffff */
.L_x_6542:
[----:B0-----:R0:W1:Y:S02]  /*170a0*/  SYNCS.PHASECHK.TRANS64.TRYWAIT P0, [R2+URZ+0x60], R5 ;  /* 0x00006005020075a7 */ /* 0x001064000800017f */
[----:B-1----:R-:W-:Y:S05]  /*170b0*/  @!P0 NANOSLEEP.SYNCS 0x989680 ;  /* 0x009896800000895d */ /* 0x002fea0003900000 */
[----:B------:R-:W1:Y:S02]  /*170c0*/  @!P0 SYNCS.PHASECHK.TRANS64 P0, [R2+URZ+0x60], R5 ;  /* 0x00006005020085a7 */ /* 0x000e64000800007f */
[----:B-1----:R-:W-:Y:S05]  /*170d0*/  @!P0 BRA `(.L_x_6542) ;  /* 0xfffffffc00f08947 */ /* 0x002fea000383ffff */
[----:B------:R-:W-:Y:S05]  /*170e0*/  BRA `(.L_x_6613) ;  /* 0xffffffd400247947 */ /* 0x000fea000383ffff */
.L_x_6553:
[----:B--2---:R2:W3:Y:S02]  /*170f0*/  SYNCS.PHASECHK.TRANS64.TRYWAIT P0, [R0+URZ+0x34860], R2 ;  /* 0x03486002000075a7 */ /* 0x0044e4000800017f */
[----:B---3--:R-:W-:Y:S05]  /*17100*/  @!P0 NANOSLEEP.SYNCS 0x989680 ;  /* 0x009896800000895d */ /* 0x008fea0003900000 */
[----:B------:R-:W3:Y:S02]  /*17110*/  @!P0 SYNCS.PHASECHK.TRANS64 P0, [R0+URZ+0x34860], R2 ;  /* 0x03486002000085a7 */ /* 0x000ee4000800007f */
[----:B---3--:R-:W-:Y:S05]  /*17120*/  @!P0 BRA `(.L_x_6553) ;  /* 0xfffffffc00f08947 */ /* 0x008fea000383ffff */
[----:B------:R-:W-:Y:S05]  /*17130*/  BRA `(.L_x_6614) ;  /* 0xffffffd800747947 */ /* 0x000fea000383ffff */
.L_x_6560:
        /* <DEDUP_REMOVED lines=9> */
.L_x_6616:
[----:B------:R-:W-:Y:S05]  /*171d0*/  BSYNC B0 ;  /* 0x0000000000007941 */ /* 0x000fea0003800000 */
.L_x_6615:
        /* <DEDUP_REMOVED lines=9> */
.L_x_6617:
        /* <DEDUP_REMOVED lines=26> */
.L_x_6618:
        /* <DEDUP_REMOVED lines=8> */
.L_x_6619:
        /* <DEDUP_REMOVED lines=8> */
.L_x_6620:
        /* <DEDUP_REMOVED lines=8> */
.L_x_6621:
        /* <DEDUP_REMOVED lines=8> */
.L_x_6622:
        /* <DEDUP_REMOVED lines=9> */
.L_x_6623:
[----:B------:R-:W-:Y:S01]  /*176a0*/  IMAD.MOV.U32 R9, RZ, RZ, R14 ;  /* 0x000000ffff097224 */ /* 0x000fe200078e000e */
[----:B------:R-:W-:Y:S06]  /*176b0*/  BRA `(.L_x_6624) ;  /* 0xffffffd800e87947 */ /* 0x000fec000383ffff */
.L_x_6563:
        /* <DEDUP_REMOVED lines=8> */
.L_x_6626:
[----:B------:R-:W-:Y:S05]  /*17740*/  BSYNC B0 ;  /* 0x0000000000007941 */ /* 0x000fea0003800000 */
.L_x_6625:
        /* <DEDUP_REMOVED lines=10> */
.L_x_6627:
        /* <DEDUP_REMOVED lines=8> */
.L_x_6628:
        /* <DEDUP_REMOVED lines=8> */
.L_x_6629:
        /* <DEDUP_REMOVED lines=8> */
.L_x_6630:
        /* <DEDUP_REMOVED lines=9> */
.L_x_6631:
[----:B------:R-:W-:Y:S01]  /*17a00*/  IMAD.MOV.U32 R9, RZ, RZ, R14 ;  /* 0x000000ffff097224 */ /* 0x000fe200078e000e */
[----:B------:R-:W-:Y:S06]  /*17a10*/  BRA `(.L_x_6632) ;  /* 0xffffffd800c07947 */ /* 0x000fec000383ffff */
.L_x_6565:
[----:B------:R-:W-:Y:S01]  /*17a20*/  BSSY B0, `(.L_x_6633) ;  /* 0x0000006000007945 */ /* 0x000fe20003800000 */
[----:B------:R-:W-:Y:S01]  /*17a30*/  PLOP3.LUT P6, PT, P6, PT, PT, 0x8, 0x0 ;  /* 0x000000000000781c */ /* 0x000fe200037ce170 */
[----:B------:R-:W-:-:S12]  /*17a40*/  IMAD.MOV.U32 R15, RZ, RZ, -0x1 ;  /* 0xffffffffff0f7424 */ /* 0x000fd800078e00ff */
[----:B01----:R-:W-:Y:S05]  /*17a50*/  WARPSYNC.COLLECTIVE R15, `(.L_x_6634) ;  /* 0x000000000f087348 */ /* 0x003fea0003c00000 */
[----:B------:R-:W-:Y:S01]  /*17a60*/  VOTE.ANY R14, PT, P6 ;  /* 0x00000000000e7806 */ /* 0x000fe200030e0100 */
[----:B01----:R-:W-:Y:S06]  /*17a70*/  ENDCOLLECTIVE ;  /* 0x000000000000791b */ /* 0x003fec0003800000 */
.L_x_6634:
[----:B------:R-:W-:Y:S05]  /*17a80*/  BSYNC B0 ;  /* 0x0000000000007941 */ /* 0x000fea0003800000 */
.L_x_6633:
        /* <DEDUP_REMOVED lines=9> */
.L_x_6635:
[----:B------:R-:W-:Y:S02]  /*17b20*/  IMAD.MOV.U32 R13, RZ, RZ, R7 ;  /* 0x000000ffff0d7224 */ /* 0x000fe400078e0007 */
[----:B------:R-:W-:-:S07]  /*17b30*/  IMAD.MOV.U32 R5, RZ, RZ, R14 ;  /* 0x000000ffff057224 */ /* 0x000fce00078e000e */
[----:B------:R-:W-:Y:S05]  /*17b40*/  WARPSYNC.COLLECTIVE R15, `(.L_x_6636) ;  /* 0x000000000f087348 */ /* 0x000fea0003c00000 */
[----:B------:R0:W1:Y:S02]  /*17b50*/  SHFL.IDX P6, R14, R13, R12, R11 ;  /* 0x0000000c0d0e7389 */ /* 0x00006400000c000b */
[----:B01----:R-:W-:Y:S01]  /*17b60*/  ENDCOLLECTIVE ;  /* 0x000000000000791b */ /* 0x003fe20003800000 */
.L_x_6636:
[----:B------:R-:W-:Y:S01]  /*17b70*/  IMAD.MOV.U32 R7, RZ, RZ, R14 ;  /* 0x000000ffff077224 */ /* 0x000fe200078e000e */
[----:B------:R-:W-:Y:S06]  /*17b80*/  BRA `(.L_x_6637) ;  /* 0xffffffd800a07947 */ /* 0x000fec000383ffff */
.L_x_6567:
[----:B------:R-:W-:Y:S01]  /*17b90*/  BSSY B0, `(.L_x_6638) ;  /* 0x0000007000007945 */ /* 0x000fe20003800000 */
[----:B------:R-:W-:Y:S02]  /*17ba0*/  IMAD.MOV.U32 R13, RZ, RZ, R2 ;  /* 0x000000ffff0d7224 */ /* 0x000fe400078e0002 */
[----:B------:R-:W-:Y:S02]  /*17bb0*/  IMAD.MOV.U32 R11, RZ, RZ, 0x1f ;  /* 0x0000001fff0b7424 */ /* 0x000fe400078e00ff */
[----:B------:R-:W-:-:S07]  /*17bc0*/  IMAD.MOV.U32 R15, RZ, RZ, -0x1 ;  /* 0xffffffffff0f7424 */ /* 0x000fce00078e00ff */
[----:B-1234-:R-:W-:Y:S05]  /*17bd0*/  WARPSYNC.COLLECTIVE R15, `(.L_x_6639) ;  /* 0x000000000f087348 */ /* 0x01efea0003c00000 */
[----:B------:R0:W0:Y:S02]  /*17be0*/  SHFL.IDX P6, R14, R13, R12, R11 ;  /* 0x0000000c0d0e7389 */ /* 0x00002400000c000b */
[----:B01234-:R-:W-:Y:S01]  /*17bf0*/  ENDCOLLECTIVE ;  /* 0x000000000000791b */ /* 0x01ffe20003800000 */
.L_x_6639:
[----:B------:R-:W-:Y:S05]  /*17c00*/  BSYNC B0 ;  /* 0x0000000000007941 */ /* 0x000fea0003800000 */
.L_x_6638:
[----:B------:R-:W-:Y:S01]  /*17c10*/  IMAD.MOV.U32 R2, RZ, RZ, R14 ;  /* 0x000000ffff027224 */ /* 0x000fe200078e000e */
[----:B------:R-:W-:Y:S06]  /*17c20*/  BRA `(.L_x_6640) ;  /* 0xffffffd800907947 */ /* 0x000fec000383ffff */
.L_x_6571:
[----:B0-----:R0:W1:Y:S02]  /*17c30*/  SYNCS.PHASECHK.TRANS64.TRYWAIT P0, [R0+URZ+0x34820], R3 ;  /* 0x03482003000075a7 */ /* 0x001064000800017f */
[----:B-1----:R-:W-:Y:S05]  /*17c40*/  @!P0 NANOSLEEP.SYNCS 0x989680 ;  /* 0x009896800000895d */ /* 0x002fea0003900000 */
[----:B------:R-:W1:Y:S02]  /*17c50*/  @!P0 SYNCS.PHASECHK.TRANS64 P0, [R0+URZ+0x34820], R3 ;  /* 0x03482003000085a7 */ /* 0x000e64000800007f */
[----:B-1----:R-:W-:Y:S05]  /*17c60*/  @!P0 BRA `(.L_x_6571) ;  /* 0xfffffffc00f08947 */ /* 0x002fea000383ffff */
[----:B------:R-:W-:Y:S05]  /*17c70*/  BRA `(.L_x_6641) ;  /* 0xffffffe000287947 */ /* 0x000fea000383ffff */
.L_x_6572:
        /* <DEDUP_REMOVED lines=11> */
.L_x_6643:
[----:B------:R-:W-:Y:S05]  /*17d30*/  BSYNC B0 ;  /* 0x0000000000007941 */ /* 0x000fea0003800000 */
.L_x_6642:
[----:B------:R-:W-:Y:S05]  /*17d40*/  BRA `(.L_x_6644) ;  /* 0xffffffe000107947 */ /* 0x000fea000383ffff */
.L_x_6575:
[----:B------:R-:W-:Y:S01]  /*17d50*/  BSSY B1, `(.L_x_6645) ;  /* 0x0000006000017945 */ /* 0x000fe20003800000 */
[----:B------:R-:W-:-:S07]  /*17d60*/  IMAD.MOV.U32 R15, RZ, RZ, -0x1 ;  /* 0xffffffffff0f7424 */ /* 0x000fce00078e00ff */
[----:B01----:R-:W-:Y:S05]  /*17d70*/  WARPSYNC.COLLECTIVE R15, `(.L_x_6646) ;  /* 0x000000000f0c7348 */ /* 0x003fea0003c00000 */
[----:B------:R-:W-:Y:S02]  /*17d80*/  ELECT P6, UR62, PT ;  /* 0x00000000003e782f */ /* 0x000fe400038c0000 */
[----:B------:R-:W-:Y:S01]  /*17d90*/  MOV R14, UR62 ;  /* 0x0000003e000e7c02 */ /* 0x000fe20008000f00 */
[----:B01----:R-:W-:Y:S10]  /*17da0*/  ENDCOLLECTIVE ;  /* 0x000000000000791b */ /* 0x003ff40003800000 */
.L_x_6646:
[----:B------:R-:W-:Y:S05]  /*17db0*/  BSYNC B1 ;  /* 0x0000000000017941 */ /* 0x000fea0003800000 */
.L_x_6645:
[----:B------:R-:W-:Y:S05]  /*17dc0*/  BRA `(.L_x_6647) ;  /* 0xffffffe000087947 */ /* 0x000fea000383ffff */
.L_x_6577:
[----:B0-----:R0:W1:Y:S02]  /*17dd0*/  SYNCS.PHASECHK.TRANS64.TRYWAIT P0, [R6+URZ], R5 ;  /* 0x00000005060075a7 */ /* 0x001064000800017f */
[----:B-1----:R-:W-:Y:S05]  /*17de0*/  @!P0 NANOSLEEP.SYNCS 0x989680 ;  /* 0x009896800000895d */ /* 0x002fea0003900000 */
[----:B------:R-:W1:Y:S02]  /*17df0*/  @!P0 SYNCS.PHASECHK.TRANS64 P0, [R6+URZ], R5 ;  /* 0x00000005060085a7 */ /* 0x000e64000800007f */
[----:B-1----:R-:W-:Y:S05]  /*17e00*/  @!P0 BRA `(.L_x_6577) ;  /* 0xfffffffc00f08947 */ /* 0x002fea000383ffff */
[----:B------:R-:W-:Y:S05]  /*17e10*/  BRA `(.L_x_6648) ;  /* 0xffffffe000487947 */ /* 0x000fea000383ffff */
.L_x_6578:
[----:B-1----:R1:W2:Y:S02]  /*17e20*/  SYNCS.PHASECHK.TRANS64.TRYWAIT P0, [R7+URZ], R2 ;  /* 0x00000002070075a7 */ /* 0x0022a4000800017f */
[----:B--2---:R-:W-:Y:S05]  /*17e30*/  @!P0 NANOSLEEP.SYNCS 0x989680 ;  /* 0x009896800000895d */ /* 0x004fea0003900000 */
[----:B------:R-:W2:Y:S02]  /*17e40*/  @!P0 SYNCS.PHASECHK.TRANS64 P0, [R7+URZ], R2 ;  /* 0x00000002070085a7 */ /* 0x000ea4000800007f */
[----:B--2---:R-:W-:Y:S05]  /*17e50*/  @!P0 BRA `(.L_x_6578) ;  /* 0xfffffffc00f08947 */ /* 0x004fea000383ffff */
[----:B------:R-:W-:Y:S05]  /*17e60*/  BRA `(.L_x_6649) ;  /* 0xffffffe0003c7947 */ /* 0x000fea000383ffff */
.L_x_6580:
[----:B--2---:R2:W3:Y:S02]  /*17e70*/  SYNCS.PHASECHK.TRANS64.TRYWAIT P0, [R4+URZ], R5 ;  /* 0x00000005040075a7 */ /* 0x0044e4000800017f */
[----:B---3--:R-:W-:Y:S05]  /*17e80*/  @!P0 NANOSLEEP.SYNCS 0x989680 ;  /* 0x009896800000895d */ /* 0x008fea0003900000 */
[----:B------:R-:W3:Y:S02]  /*17e90*/  @!P0 SYNCS.PHASECHK.TRANS64 P0, [R4+URZ], R5 ;  /* 0x00000005040085a7 */ /* 0x000ee4000800007f */
[----:B---3--:R-:W-:Y:S05]  /*17ea0*/  @!P0 BRA `(.L_x_6580) ;  /* 0xfffffffc00f08947 */ /* 0x008fea000383ffff */
[----:B------:R-:W-:Y:S05]  /*17eb0*/  BRA `(.L_x_6650) ;  /* 0xffffffe000407947 */ /* 0x000fea000383ffff */
.L_x_6651:
        /* <DEDUP_REMOVED lines=12> */
.L_x_14858:


//--------------------- .text._ZN7cutlass13device_kernelIN5flash11enable_sm90INS1_16FlashAttnFwdSm90INS1_25CollectiveMainloopFwdSm90ILi2EN4cute5tupleIJNS5_1CILi1EEES8_S8_EEENS6_IJNS7_ILi128EEENS7_ILi176EEESA_EEELi128ENS_6half_tEfNS_4arch4Sm90ELb0ELb0ELb0ELb1ELb0ELb1ELb0ELb1ELb1ELb1ELb1ELb0EEENS1_21CollectiveEpilogueFwdINS6_IJSA_SA_SB_EEES9_SD_SF_Li256ELb1ELb1ELb1ELb0EEENS1_36VarlenDynamicPersistentTileSchedulerILi128ELi176ELi256ELi128ELb1ELb1ELb1ELb0ELb1ELb1EEEEEEEEEvNT_6ParamsE --------------------------
	.section	.text._ZN7cutlass13device_kernelIN5flash11enable_sm90INS1_16FlashAttnFwdSm90INS1_25CollectiveMainloopFwdSm90ILi2EN4cute5tupleIJNS5_1CILi1EEES8_S8_EEENS6_IJNS7_ILi128EEENS7_ILi176EEESA_EEELi128ENS_6half_tEfNS_4arch4Sm90ELb0ELb0ELb0ELb1ELb0ELb1ELb0ELb1ELb1ELb1ELb1ELb0EEENS1_21CollectiveEpilogueFwdINS6_IJSA_SA_SB_EEES9_SD_SF_Li256ELb1ELb1ELb1ELb0EEENS1_36VarlenDynamicPersistentTileSchedulerILi128ELi176ELi256ELi128ELb1ELb1ELb1ELb0ELb1ELb1EEEEEEEEEvNT_6ParamsE,"ax",@progbits
	.align	128
.text._ZN7cutlass13device_kernelIN5flash11enable_sm90INS1_16FlashAttnFwdSm90INS1_25CollectiveMainloopFwdSm90ILi2EN4cute5tupleIJNS5_1CILi1EEES8_S8_EEENS6_IJNS7_ILi128EEENS7_ILi176EEESA_EEELi128ENS_6half_tEfNS_4arch4Sm90ELb0ELb0ELb0ELb1ELb0ELb1ELb0ELb1ELb1ELb1ELb1ELb0EEENS1_21CollectiveEpilogueFwdINS6_IJSA_SA_SB_EEES9_SD_SF_Li256ELb1ELb1ELb1ELb0EEENS1_36VarlenDynamicPersistentTileSchedulerILi128ELi176ELi256ELi128ELb1ELb1ELb1ELb0ELb1ELb1EEEEEEEEEvNT_6ParamsE:
        .type           _ZN7cutlass13device_kernelIN5flash11enable_sm90INS1_16FlashAttnFwdSm90INS1_25CollectiveMainloopFwdSm90ILi2EN4cute5tupleIJNS5_1CILi1EEES8_S8_EEENS6_IJNS7_ILi128EEENS7_ILi176EEESA_EEELi128ENS_6half_tEfNS_4arch4Sm90ELb0ELb0ELb0ELb1ELb0ELb1ELb0ELb1ELb1ELb1ELb1ELb0EEENS1_21CollectiveEpilogueFwdINS6_IJSA_SA_SB_EEES9_SD_SF_Li256ELb1ELb1ELb1ELb0EEENS1_36VarlenDynamicPersistentTileSchedulerILi128ELi176ELi256ELi128ELb1ELb1ELb1ELb0ELb1ELb1EEEEEEEEEvNT_6ParamsE,@function
        .size           _ZN7cutlass13device_kernelIN5flash11enable_sm90INS1_16FlashAttnFwdSm90INS1_25CollectiveMainloopFwdSm90ILi2EN4cute5tupleIJNS5_1CILi1EEES8_S8_EEENS6_IJNS7_ILi128EEENS7_ILi176EEESA_EEELi128ENS_6half_tEfNS_4arch4Sm90ELb0ELb0ELb0ELb1ELb0ELb1ELb0ELb1ELb1ELb1ELb1ELb0EEENS1_21CollectiveEpilogueFwdINS6_IJSA_SA_SB_EEES9_SD_SF_Li256ELb1ELb1ELb1ELb0EEENS1_36VarlenDynamicPersistentTileSchedulerILi128ELi176ELi256ELi128ELb1ELb1ELb1ELb0ELb1ELb1EEEEEEEEEvNT_6ParamsE,(.L_x_14859 - _ZN7cutlass13device_kernelIN5flash11enable_sm90INS1_16FlashAttnFwdSm90INS1_25CollectiveMainloopFwdSm90ILi2EN4cute5tupleIJNS5_1CILi1EEES8_S8_EEENS6_IJNS7_ILi128EEENS7_ILi176EEESA_EEELi128ENS_6half_tEfNS_4arch4Sm90ELb0ELb0ELb0ELb1ELb0ELb1ELb0ELb1ELb1ELb1ELb1ELb0EEENS1_21CollectiveEpilogueFwdINS6_IJSA_SA_SB_EEES9_SD_SF_Li256ELb1ELb1ELb1ELb0EEENS1_36VarlenDynamicPersistentTileSchedulerILi128ELi176ELi256ELi128ELb1ELb1ELb1ELb0ELb1ELb1EEEEEEEEEvNT_6ParamsE)
        .other          _ZN7cutlass13device_kernelIN5flash11enable_sm90INS1_16FlashAttnFwdSm90INS1_25CollectiveMainloopFwdSm90ILi2EN4cute5tupleIJNS5_1CILi1EEES8_S8_EEENS6_IJNS7_ILi128EEENS7_ILi176EEESA_EEELi128ENS_6half_tEfNS_4arch4Sm90ELb0ELb0ELb0ELb1ELb0ELb1ELb0ELb1ELb1ELb1ELb1ELb0EEENS1_21CollectiveEpilogueFwdINS6_IJSA_SA_SB_EEES9_SD_SF_Li256ELb1ELb1ELb1ELb0EEENS1_36VarlenDynamicPersistentTileSchedulerILi128ELi176ELi256ELi128ELb1ELb1ELb1ELb0ELb1ELb1EEEEEEEEEvNT_6ParamsE,@"STO_CUDA_ENTRY STV_DEFAULT"
_ZN7cutlass13device_kernelIN5flash11enable_sm90INS1_16FlashAttnFwdSm90INS1_25CollectiveMainloopFwdSm90ILi2EN4cute5tupleIJNS5_1CILi1EEES8_S8_EEENS6_IJNS7_ILi128EEENS7_ILi176EEESA_EEELi128ENS_6half_tEfNS_4arch4Sm90ELb0ELb0ELb0ELb1ELb0ELb1ELb0ELb1ELb1ELb1ELb1ELb0EEENS1_21CollectiveEpilogueFwdINS6_IJSA_SA_SB_EEES9_SD_SF_Li256ELb1ELb1ELb1ELb0EEENS1_36VarlenDynamicPersistentTileSchedulerILi128ELi176ELi256ELi128ELb1ELb1ELb1ELb0ELb1ELb1EEEEEEEEEvNT_6ParamsE:
        /* <DEDUP_REMOVED lines=24> */
.L_x_6653:
[----:B------:R-:W-:Y:S05]  /*0180*/  BSYNC B0 ;  /* 0x0000000000007941 */ /* 0x000fea0003800000 */
.L_x_6652:
        /* <DEDUP_REMOVED lines=41> */
.L_x_6654:
        /* <DEDUP_REMOVED lines=22> */
.L_x_6655:
        /* <DEDUP_REMOVED lines=18> */
.L_x_6656:
        /* <DEDUP_REMOVED lines=22> */
.L_x_6657:
        /* <DEDUP_REMOVED lines=22> */
.L_x_6658:
[----:B------:R-:W-:Y:S01]  /*0960*/  PLOP3.LUT P0, PT, PT, PT, UP0, 0x80, 0x0 ;  /* 0x000000000000781c */ /* 0x000fe20003f0f008 */
[----:B------:R-:W-:Y:S01]  /*0970*/  UMOV UR60, 0x1 ;  /* 0x00000001003c7882 */ /* 0x000fe20000000000 */
[----:B------:R-:W-:Y:S01]  /*0980*/  NOP ;  /* 0x0000000000007918 */ /* 0x000fe20000000000 */
[----:B------:R-:W-:Y:S01]  /*0990*/  USEL UR60, UR60, 0x2, !UP0 ;  /* 0x000000023c3c7887 */ /* 0x000fe2000c000000 */
[----:B------:R-:W-:Y:S01]  /*09a0*/  BSSY B9, `(.L_x_6659) ;  /* 0x0002742000097945 */ /* 0x000fe20003800000 */
[----:B012-4-:R-:W-:Y:S08]  /*09b0*/  BAR.SYNC.DEFER_BLOCKING 0x0 ;  /* 0x0000000000007b1d */ /* 0x017ff00000010000 */
[----:B------:R-:W-:Y:S05]  /*09c0*/  @!P0 BRA `(.L_x_6660) ;  /* 0x000001f800148947 */ /* 0x000fea0003800000 */
.L_x_6661:
[----:B------:R-:W-:-:S08]  /*09d0*/  NOP ;  /* 0x0000000000007918 */ /* 0x000fd00000000000 */
[----:B------:R-:W0:Y:S02]  /*09e0*/  USETMAXREG.TRY_ALLOC.CTAPOOL UP0, 0xf0 ;  /* 0x000000f0000079c8 */ /* 0x000e240008000600 */
[----:B0-----:R-:W-:-:S13]  /*09f0*/  PLOP3.LUT P0, PT, PT, PT, UP0, 0x80, 0x0 ;  /* 0x000000000000781c */ /* 0x001fda0003f0f008 */
[----:B------:R-:W-:Y:S05]  /*0a00*/  @!P0 BRA `(.L_x_6661) ;  /* 0xfffffffc00f08947 */ /* 0x000fea000383ffff */
[----:B------:R-:W2:Y:S01]  /*0a10*/  LDL.LU R0, [R1] ;  /* 0x0000000001007983 */ /* 0x000ea20000300800 */
[----:B------:R-:W-:Y:S01]  /*0a20*/  SHF.R.U32.HI R2, RZ, 0x7, R6 ;  /* 0x00000007ff027819 */ /* 0x000fe20000011606 */
[----:B------:R-:W0:Y:S01]  /*0a30*/  S2UR UR5, SR_CgaCtaId ;  /* 0x00000000000579c3 */ /* 0x000e220000008800 */
[----:B------:R-:W-:-:S07]  /*0a40*/  UMOV UR4, 0x400 ;  /* 0x0000040000047882 */ /* 0x000fce0000000000 */
[----:B------:R-:W-:Y:S06]  /*0a50*/  BAR.ARV 0x8, 0x180 ;  /* 0x0206000000007b1d */ /* 0x000fec0000002000 */
[----:B------:R-:W-:-:S13]  /*0a60*/  ISETP.NE.AND P0, PT, R2, 0x1, PT ;  /* 0x000000010200780c */ /* 0x000fda0003f05270 */
[----:B------:R-:W-:Y:S06]  /*0a70*/  @!P0 BAR.ARV 0x9, 0x100 ;  /* 0x0244000000008b1d */ /* 0x000fec0000002000 */
[----:B0-----:R-:W-:Y:S02]  /*0a80*/  ULEA UR4, UR5, UR4, 0x18 ;  /* 0x0000000405047291 */ /* 0x001fe4000f8ec03f */
[----:B------:R-:W-:Y:S04]  /*0a90*/  BAR.SYNC.DEFER_BLOCKING 0x5, 0x180 ;  /* 0x0146000000007b1d */ /* 0x000fe80000010000 */
[----:B------:R-:W-:-:S02]  /*0aa0*/  IMAD.U32 R2, RZ, RZ, UR4 ;  /* 0x00000004ff027e24 */ /* 0x000fc4000f8e00ff */
[----:B------:R-:W-:-:S03]  /*0ab0*/  ULDC UR4, c[0x0][0xc3c] ;  /* 0x00030f0000047ab9 */ /* 0x000fc60000000800 */
[----:B------:R-:W0:Y:S01]  /*0ac0*/  LDS.128 R148, [R2+0x348d0] ;  /* 0x0348d00002947984 */ /* 0x000e220000000c00 */
[----:B------:R-:W-:Y:S06]  /*0ad0*/  BAR.ARV 0x4, 0x180 ;  /* 0x0106000000007b1d */ /* 0x000fec0000002000 */
[----:B--2---:R-:W-:-:S04]  /*0ae0*/  LOP3.LUT R0, R0, 0xffffffdf, RZ, 0xc0, !PT ;  /* 0xffffffdf00007812 */ /* 0x004fc800078ec0ff */
[----:B------:R-:W-:Y:S02]  /*0af0*/  @P0 LOP3.LUT R0, R0, 0x20, RZ, 0xfc, !PT ;  /* 0x0000002000000812 */ /* 0x000fe400078efcff */
[----:B0-----:R-:W-:-:S03]  /*0b00*/  ISETP.GE.AND P0, PT, R151, UR4, PT ;  /* 0x0000000497007c0c */ /* 0x001fc6000bf06270 */
[----:B------:R0:W-:Y:S10]  /*0b10*/  STL [R1], R0 ;  /* 0x0000000001007387 */ /* 0x0001f40000100800 */
[----:B0-----:R-:W-:Y:S05]  /*0b20*/  @P0 BRA `(.L_x_6662) ;  /* 0x0000027000a40947 */ /* 0x001fea0003800000 */
[----:B------:R-:W-:Y:S01]  /*0b30*/  VIADD R13, R6, 0xffffff80 ;  /* 0xffffff80060d7836 */ /* 0x000fe20000000000 */
[----:B------:R-:W-:Y:S01]  /*0b40*/  R2UR UR4, R2 ;  /* 0x00000000020472ca */ /* 0x000fe200000e0000 */
[----:B------:R-:W-:Y:S01]  /*0b50*/  ULOP3.LUT UR5, UR60, 0x1, URZ, 0xfc, !UPT ;  /* 0x000000013c057892 */ /* 0x000fe2000f8efc3f */
[----:B------:R-:W-:Y:S01]  /*0b60*/  IMAD.MOV.U32 R23, RZ, RZ, RZ ;  /* 0x000000ffff177224 */ /* 0x000fe200078e00ff */
[----:B------:R-:W-:Y:S02]  /*0b70*/  CS2R R222, SRZ ;  /* 0x0000000000de7805 */ /* 0x000fe4000001ff00 */
[----:B------:R-:W-:Y:S02]  /*0b80*/  SHF.R.S32.HI R0, RZ, 0x1f, R13 ;  /* 0x0000001fff007819 */ /* 0x000fe4000001140d */
[----:B------:R-:W-:Y:S02]  /*0b90*/  MOV R229, RZ ;  /* 0x000000ff00e57202 */ /* 0x000fe40000000f00 */
[----:B------:R-:W-:-:S02]  /*0ba0*/  LEA.HI R3, R0, R13, RZ, 0x7 ;  /* 0x0000000d00037211 */ /* 0x000fc400078f38ff */
[CC--:B------:R-:W-:Y:S02]  /*0bb0*/  LEA.HI R5, R0.reuse, R13.reuse, RZ, 0x5 ;  /* 0x0000000d00057211 */ /* 0x0c0fe400078f28ff */
[----:B------:R-:W-:Y:S01]  /*0bc0*/  LOP3.LUT R4, R3, 0xffffff80, RZ, 0xc0, !PT ;  /* 0xffffff8003047812 */ /* 0x000fe200078ec0ff */
[----:B------:R-:W-:Y:S01]  /*0bd0*/  UIADD3 UR4, UR4, 0x16400, URZ ;  /* 0x0001640004047890 */ /* 0x000fe2000fffe03f */
[----:B------:R-:W-:Y:S01]  /*0be0*/  SHF.R.S32.HI R14, RZ, 0x7, R3 ;  /* 0x00000007ff0e7819 */ /* 0x000fe20000011403 */
[----:B------:R-:W-:Y:S01]  /*0bf0*/  IMAD.SHL.U32 R6, R5, 0x20, RZ ;  /* 0x0000002005067824 */ /* 0x000fe200078e00ff */
[CC--:B------:R-:W-:Y:S01]  /*0c00*/  LEA.HI R12, R0.reuse, R13.reuse, RZ, 0x2 ;  /* 0x0000000d000c7211 */ /* 0x0c0fe200078f10ff */
[----:B------:R-:W-:Y:S01]  /*0c10*/  IMAD.IADD R21, R13, 0x1, -R4 ;  /* 0x000000010d157824 */ /* 0x000fe200078e0a04 */
[----:B------:R-:W-:Y:S02]  /*0c20*/  LEA.HI R4, R0, R13, RZ, 0x4 ;  /* 0x0000000d00047211 */ /* 0x000fe400078f20ff */
[----:B------:R-:W-:-:S02]  /*0c30*/  LOP3.LUT R6, R6, 0xfffffc00, RZ, 0xc0, !PT ;  /* 0xfffffc0006067812 */ /* 0x000fc400078ec0ff */
[----:B------:R-:W-:Y:S02]  /*0c40*/  SHF.R.S32.HI R8, RZ, 0x1f, R21 ;  /* 0x0000001fff087819 */ /* 0x000fe40000011415 */
[----:B------:R-:W-:Y:S02]  /*0c50*/  LOP3.LUT R5, R4, 0x3fffff0, RZ, 0xc0, !PT ;  /* 0x03fffff004057812 */ /* 0x000fe400078ec0ff */
[----:B------:R-:W-:Y:S02]  /*0c60*/  LEA.HI R9, R8, R21, RZ, 0x2 ;  /* 0x0000001508097211 */ /* 0x000fe400078f10ff */
[----:B------:R-:W-:Y:S02]  /*0c70*/  IADD3 R5, R13, -R5, RZ ;  /* 0x800000050d057210 */ /* 0x000fe40007ffe0ff */
[--C-:B------:R-:W-:Y:S02]  /*0c80*/  SHF.R.S32.HI R10, RZ, 0x2, R9.reuse ;  /* 0x00000002ff0a7819 */ /* 0x100fe40000011409 */
[----:B------:R-:W-:-:S02]  /*0c90*/  SHF.R.S32.HI R7, RZ, 0x1f, R9 ;  /* 0x0000001fff077819 */ /* 0x000fc40000011409 */
[----:B------:R-:W-:Y:S02]  /*0ca0*/  LEA.HI R8, R8, R21, RZ, 0x5 ;  /* 0x0000001508087211 */ /* 0x000fe400078f28ff */
[----:B------:R-:W-:Y:S02]  /*0cb0*/  LEA.HI R7, R7, R10, RZ, 0x3 ;  /* 0x0000000a07077211 */ /* 0x000fe400078f18ff */
[----:B------:R-:W-:Y:S02]  /*0cc0*/  LEA.HI R3, R3, R14, RZ, 0x1 ;  /* 0x0000000e03037211 */ /* 0x000fe400078f08ff */
[----:B------:R-:W-:Y:S01]  /*0cd0*/  LOP3.LUT R11, R7, 0xfffffff8, RZ, 0xc0, !PT ;  /* 0xfffffff8070b7812 */ /* 0x000fe200078ec0ff */
[----:B------:R-:W-:Y:S01]  /*0ce0*/  IMAD R7, R5, 0x40, R6 ;  /* 0x0000004005077824 */ /* 0x000fe200078e0206 */
[----:B------:R-:W-:Y:S02]  /*0cf0*/  SHF.R.S32.HI R5, RZ, 0x4, R4 ;  /* 0x00000004ff057819 */ /* 0x000fe40000011404 */
[----:B------:R-:W-:Y:S01]  /*0d00*/  SHF.R.S32.HI R8, RZ, 0x5, R8 ;  /* 0x00000005ff087819 */ /* 0x000fe20000011408 */
[----:B------:R-:W-:Y:S01]  /*0d10*/  IMAD.IADD R11, R10, 0x1, -R11 ;  /* 0x000000010a0b7824 */ /* 0x000fe200078e0a0b */
[----:B------:R-:W-:-:S02]  /*0d20*/  LEA.HI R4, R4, R5, RZ, 0x1 ;  /* 0x0000000504047211 */ /* 0x000fc400078f08ff */
[----:B------:R-:W-:Y:S01]  /*0d30*/  LOP3.LUT R3, R3, 0x3fffffe, RZ, 0xc0, !PT ;  /* 0x03fffffe03037812 */ /* 0x000fe200078ec0ff */
[----:B------:R-:W-:Y:S01]  /*0d40*/  IMAD R8, R8, 0x10, R11 ;  /* 0x0000001008087824 */ /* 0x000fe200078e020b */
[----:B------:R-:W-:Y:S02]  /*0d50*/  LOP3.LUT R4, R4, 0x1ffffffe, RZ, 0xc0, !PT ;  /* 0x1ffffffe04047812 */ /* 0x000fe400078ec0ff */
[----:B------:R-:W-:Y:S02]  /*0d60*/  IADD3 R3, R14, -R3, RZ ;  /* 0x800000030e037210 */ /* 0x000fe40007ffe0ff */
[----:B------:R-:W-:Y:S01]  /*0d70*/  LOP3.LUT R12, R12, 0xfffffffc, RZ, 0xc0, !PT ;  /* 0xfffffffc0c0c7812 */ /* 0x000fe200078ec0ff */
[----:B------:R-:W-:Y:S01]  /*0d80*/  IMAD.IADD R4, R5, 0x1, -R4 ;  /* 0x0000000105047824 */ /* 0x000fe200078e0a04 */
[CC--:B------:R-:W-:Y:S01]  /*0d90*/  LEA.HI R22, R0.reuse, R13.reuse, RZ, 0x3 ;  /* 0x0000000d00167211 */ /* 0x0c0fe200078f18ff */
[----:B------:R-:W-:Y:S01]  /*0da0*/  IMAD R15, R3, 0x40, R8 ;  /* 0x00000040030f7824 */ /* 0x000fe200078e0208 */
[----:B------:R-:W-:Y:S01]  /*0db0*/  LOP3.LUT R9, R9, 0x7ffffffc, RZ, 0xc0, !PT ;  /* 0x7ffffffc09097812 */ /* 0x000fe200078ec0ff */
[----:B------:R-:W-:Y:S01]  /*0dc0*/  IMAD.U32 R3, RZ, RZ, UR5 ;  /* 0x00000005ff037e24 */ /* 0x000fe2000f8e00ff */
[----:B------:R-:W-:Y:S01]  /*0dd0*/  LEA.HI R3, R0, R13, RZ, 0x6 ;  /* 0x0000000d00037211 */ /* 0x000fe200078f30ff */
[----:B------:R-:W-:Y:S01]  /*0de0*/  IMAD R4, R4, 0x8, R7 ;  /* 0x0000000804047824 */ /* 0x000fe200078e0207 */
[----:B------:R-:W-:Y:S01]  /*0df0*/  LOP3.LUT R0, R22, 0xfffffff8, RZ, 0xc0, !PT ;  /* 0xfffffff816007812 */ /* 0x000fe200078ec0ff */
[----:B------:R-:W-:Y:S01]  /*0e00*/  IMAD.IADD R12, R13, 0x1, -R12 ;  /* 0x000000010d0c7824 */ /* 0x000fe200078e0a0c */
[----:B------:R-:W-:Y:S01]  /*0e10*/  SHF.R.S32.HI R22, RZ, 0x3, R22 ;  /* 0x00000003ff167819 */ /* 0x000fe20000011416 */
[----:B------:R-:W-:Y:S01]  /*0e20*/  IMAD.SHL.U32 R3, R3, 0x8, RZ ;  /* 0x0000000803037824 */ /* 0x000fe200078e00ff */
[----:B------:R0:W-:Y:S01]  /*0e30*/  STL [R1+0x90], R4 ;  /* 0x0000900401007387 */ /* 0x0001e20000100800 */
[----:B------:R-:W-:Y:S01]  /*0e40*/  IMAD.IADD R18, R13, 0x1, -R0 ;  /* 0x000000010d127824 */ /* 0x000fe200078e0a00 */
[----:B------:R-:W-:Y:S01]  /*0e50*/  LEA.HI R6, R12, R12, RZ, 0x1 ;  /* 0x0000000c0c067211 */ /* 0x000fe200078f08ff */
[C---:B------:R-:W-:Y:S01]  /*0e60*/  VIADD R29, R22.reuse, 0x20 ;  /* 0x00000020161d7836 */ /* 0x040fe20000000000 */
[----:B------:R-:W-:Y:S01]  /*0e70*/  IADD3 R28, R22, 0x40, RZ ;  /* 0x00000040161c7810 */ /* 0x000fe20007ffe0ff */
[----:B------:R-:W-:Y:S01]  /*0e80*/  IMAD.U32 R0, RZ, RZ, UR4 ;  /* 0x00000004ff007e24 */ /* 0x000fe2000f8e00ff */
[----:B------:R-:W-:Y:S01]  /*0e90*/  LOP3.LUT R5, R6, 0x1ffffffe, RZ, 0xc0, !PT ;  /* 0x1ffffffe06057812 */ /* 0x000fe200078ec0ff */
[C---:B------:R-:W-:Y:S01]  /*0ea0*/  VIADD R27, R22.reuse, 0x60 ;  /* 0x00000060161b7836 */ /* 0x040fe20000000000 */
[----:B------:R-:W-:Y:S01]  /*0eb0*/  LOP3.LUT R20, R3, 0xfffffe00, RZ, 0xc0, !PT ;  /* 0xfffffe0003147812 */ /* 0x000fe200078ec0ff */
[C---:B------:R-:W-:Y:S01]  /*0ec0*/  VIADD R26, R22.reuse, 0x80 ;  /* 0x00000080161a7836 */ /* 0x040fe20000000000 */
[----:B------:R-:W-:Y:S01]  /*0ed0*/  STL [R1+0x88], R15 ;  /* 0x0000880f01007387 */ /* 0x000fe20000100800 */
[C---:B0-----:R-:W-:Y:S01]  /*0ee0*/  IMAD.SHL.U32 R4, R22.reuse, 0x40, RZ ;  /* 0x0000004016047824 */ /* 0x041fe200078e00ff */
[----:B------:R-:W-:Y:S01]  /*0ef0*/  SHF.R.S32.HI R7, RZ, 0x1f, R28 ;  /* 0x0000001fff077819 */ /* 0x000fe2000001141c */
[----:B------:R-:W-:Y:S01]  /*0f00*/  VIADD R25, R22, 0xa0 ;  /* 0x000000a016197836 */ /* 0x000fe20000000000 */
[----:B------:R-:W-:Y:S01]  /*0f10*/  STL [R1+0x68], RZ ;  /* 0x000068ff01007387 */ /* 0x000fe20000100800 */
[----:B------:R-:W-:Y:S01]  /*0f20*/  IMAD.SHL.U32 R16, R18, 0x8, RZ ;  /* 0x0000000812107824 */ /* 0x000fe200078e00ff */
[----:B------:R-:W-:Y:S01]  /*0f30*/  LOP3.LUT R3, R4, 0x1c0, RZ, 0xc0, !PT ;  /* 0x000001c004037812 */ /* 0x000fe200078ec0ff */
[----:B------:R-:W-:Y:S01]  /*0f40*/  IMAD.IADD R5, R12, 0x1, -R5 ;  /* 0x000000010c057824 */ /* 0x000fe200078e0a05 */
[----:B------:R-:W-:Y:S01]  /*0f50*/  SHF.R.S32.HI R4, RZ, 0x1f, R29 ;  /* 0x0000001fff047819 */ /* 0x000fe2000001141d */
[----:B------:R0:W-:Y:S01]  /*0f60*/  STL [R1+0x78], R0 ;  /* 0x0000780001007387 */ /* 0x0001e20000100800 */
[----:B------:R-:W-:Y:S01]  /*0f70*/  SHF.R.S32.HI R10, RZ, 0x1f, R27 ;  /* 0x0000001fff0a7819 */ /* 0x000fe2000001141b */
[----:B------:R-:W-:Y:S01]  /*0f80*/  IMAD.SHL.U32 R8, R27, 0x40, RZ ;  /* 0x000000401b087824 */ /* 0x000fe200078e00ff */
[----:B------:R-:W-:Y:S01]  /*0f90*/  SHF.R.S32.HI R12, RZ, 0x1f, R26 ;  /* 0x0000001fff0c7819 */ /* 0x000fe2000001141a */
[----:B------:R-:W-:Y:S01]  /*0fa0*/  IMAD.SHL.U32 R11, R26, 0x40, RZ ;  /* 0x000000401a0b7824 */ /* 0x000fe200078e00ff */
[----:B------:R-:W-:Y:S01]  /*0fb0*/  LEA.HI R4, R4, R29, RZ, 0x3 ;  /* 0x0000001d04047211 */ /* 0x000fe200078f18ff */
[----:B------:R-:W-:Y:S01]  /*0fc0*/  IMAD.SHL.U32 R13, R25, 0x40, RZ ;  /* 0x00000040190d7824 */ /* 0x000fe200078e00ff */
[----:B------:R-:W-:Y:S01]  /*0fd0*/  SHF.R.S32.HI R14, RZ, 0x1f, R25 ;  /* 0x0000001fff0e7819 */ /* 0x000fe20000011419 */
[----:B------:R-:W-:Y:S01]  /*0fe0*/  IMAD.SHL.U32 R18, R18, 0x4, RZ ;  /* 0x0000000412127824 */ /* 0x000fe200078e00ff */
[----:B------:R-:W-:Y:S01]  /*0ff0*/  SHF.R.U32.HI R24, RZ, 0x3, R3 ;  /* 0x00000003ff187819 */ /* 0x000fe20000011603 */
[----:B------:R-:W-:Y:S01]  /*1000*/  IMAD.SHL.U32 R4, R4, 0x40, RZ ;  /* 0x0000004004047824 */ /* 0x000fe200078e00ff */
[----:B0-----:R-:W-:Y:S01]  /*1010*/  SHF.R.S32.HI R0, RZ, 0x1f, R22 ;  /* 0x0000001fff007819 */ /* 0x001fe20000011416 */
[----:B------:R-:W-:Y:S01]  /*1020*/  IMAD.SHL.U32 R0, R29, 0x40, RZ ;  /* 0x000000401d007824 */ /* 0x000fe200078e00ff */
[----:B------:R-:W-:Y:S01]  /*1030*/  LEA.HI R7, R7, R28, RZ, 0x3 ;  /* 0x0000001c07077211 */ /* 0x000fe200078f18ff */
[----:B------:R-:W-:Y:S01]  /*1040*/  VIADD R220, R18, 0x20 ;  /* 0x0000002012dc7836 */ /* 0x000fe20000000000 */
[----:B------:R-:W-:-:S02]  /*1050*/  LOP3.LUT R3, R3, 0x38, R16, 0xf8, !PT ;  /* 0x0000003803037812 */ /* 0x000fc400078ef810 */
[----:B------:R-:W-:Y:S01]  /*1060*/  SHF.L.U32 R6, R28, 0x6, RZ ;  /* 0x000000061c067819 */ /* 0x000fe200000006ff */
[----:B------:R-:W-:Y:S01]  /*1070*/  IMAD.SHL.U32 R7, R7, 0x40, RZ ;  /* 0x0000004007077824 */ /* 0x000fe200078e00ff */
[----:B------:R-:W-:Y:S02]  /*1080*/  LEA.HI R10, R10, R27, RZ, 0x3 ;  /* 0x0000001b0a0a7211 */ /* 0x000fe400078f18ff */
[----:B------:R-:W-:Y:S02]  /*1090*/  LEA.HI R12, R12, R26, RZ, 0x3 ;  /* 0x0000001a0c0c7211 */ /* 0x000fe400078f18ff */
[----:B------:R-:W-:Y:S01]  /*10a0*/  LEA.HI R14, R14, R25, RZ, 0x3 ;  /* 0x000000190e0e7211 */ /* 0x000fe200078f18ff */
[----:B------:R-:W-:Y:S01]  /*10b0*/  IMAD.SHL.U32 R10, R10, 0x40, RZ ;  /* 0x000000400a0a7824 */ /* 0x000fe200078e00ff */
[----:B------:R-:W-:Y:S01]  /*10c0*/  LOP3.LUT R0, R0, 0x1c0, RZ, 0xc0, !PT ;  /* 0x000001c000007812 */ /* 0x000fe200078ec0ff */
[----:B------:R-:W-:Y:S01]  /*10d0*/  IMAD.SHL.U32 R12, R12, 0x40, RZ ;  /* 0x000000400c0c7824 */ /* 0x000fe200078e00ff */
[----:B------:R-:W-:Y:S01]  /*10e0*/  LOP3.LUT R3, R20, R3, R24, 0xf6, !PT ;  /* 0x0000000314037212 */ /* 0x000fe200078ef618 */
[----:B------:R-:W-:Y:S01]  /*10f0*/  IMAD.SHL.U32 R14, R14, 0x40, RZ ;  /* 0x000000400e0e7824 */ /* 0x000fe200078e00ff */
[----:B------:R-:W-:-:S02]  /*1100*/  LOP3.LUT R6, R6, 0x1c0, RZ, 0xc0, !PT ;  /* 0x000001c006067812 */ /* 0x000fc400078ec0ff */
[----:B------:R-:W-:Y:S01]  /*1110*/  LOP3.LUT R8, R8, 0x1c0, RZ, 0xc0, !PT ;  /* 0x000001c008087812 */ /* 0x000fe200078ec0ff */
[----:B------:R0:W-:Y:S01]  /*1120*/  STL [R1+0x38], R3 ;  /* 0x0000380301007387 */ /* 0x0001e20000100800 */
[----:B------:R-:W-:Y:S02]  /*1130*/  SHF.R.U32.HI R20, RZ, 0x3, R0 ;  /* 0x00000003ff147819 */ /* 0x000fe40000011600 */
[----:B------:R-:W-:Y:S02]  /*1140*/  LOP3.LUT R25, R11, 0x1c0, RZ, 0xc0, !PT ;  /* 0x000001c00b197812 */ /* 0x000fe400078ec0ff */
[----:B------:R-:W-:Y:S02]  /*1150*/  LOP3.LUT R0, R0, 0x38, R16, 0xf8, !PT ;  /* 0x0000003800007812 */ /* 0x000fe400078ef810 */
[----:B------:R-:W-:Y:S02]  /*1160*/  LOP3.LUT R4, R4, 0xfffffe00, RZ, 0xc0, !PT ;  /* 0xfffffe0004047812 */ /* 0x000fe400078ec0ff */
[----:B------:R-:W-:-:S02]  /*1170*/  LOP3.LUT R11, R13, 0x1c0, RZ, 0xc0, !PT ;  /* 0x000001c00d0b7812 */ /* 0x000fc400078ec0ff */
[----:B------:R-:W-:Y:S01]  /*1180*/  LOP3.LUT R7, R7, 0xfffffe00, RZ, 0xc0, !PT ;  /* 0xfffffe0007077812 */ /* 0x000fe200078ec0ff */
[----:B------:R-:W-:Y:S01]  /*1190*/  STL [R1+0x44], R4 ;  /* 0x0000440401007387 */ /* 0x000fe20000100800 */
[----:B------:R-:W-:Y:S02]  /*11a0*/  SHF.R.U32.HI R13, RZ, 0x3, R6 ;  /* 0x00000003ff0d7819 */ /* 0x000fe40000011606 */
[----:B0-----:R-:W-:Y:S01]  /*11b0*/  LOP3.LUT R3, R6, 0x38, R16, 0xf8, !PT ;  /* 0x0000003806037812 */ /* 0x001fe200078ef810 */
[----:B------:R0:W-:Y:S01]  /*11c0*/  STL [R1+0x40], R7 ;  /* 0x0000400701007387 */ /* 0x0001e20000100800 */
[----:B------:R-:W-:Y:S02]  /*11d0*/  IADD3 R9, R21, -R9, RZ ;  /* 0x8000000915097210 */ /* 0x000fe40007ffe0ff */
[----:B------:R-:W-:Y:S02]  /*11e0*/  SHF.R.U32.HI R11, RZ, 0x3, R8 ;  /* 0x00000003ff0b7819 */ /* 0x000fe40000011608 */
[----:B------:R-:W-:-:S02]  /*11f0*/  LOP3.LUT R6, R8, 0x38, R16, 0xf8, !PT ;  /* 0x0000003808067812 */ /* 0x000fc400078ef810 */
[----:B------:R-:W-:Y:S02]  /*1200*/  LOP3.LUT R8, R10, 0xfffffe00, RZ, 0xc0, !PT ;  /* 0xfffffe000a087812 */ /* 0x000fe400078ec0ff */
[----:B------:R-:W-:Y:S02]  /*1210*/  LOP3.LUT R12, R12, 0xfffffe00, RZ, 0xc0, !PT ;  /* 0xfffffe000c0c7812 */ /* 0x000fe400078ec0ff */
[----:B------:R-:W-:Y:S02]  /*1220*/  LOP3.LUT R0, R4, R0, R20, 0xf6, !PT ;  /* 0x0000000004007212 */ /* 0x000fe400078ef614 */
[----:B------:R-:W-:Y:S01]  /*1230*/  LOP3.LUT R10, R14, 0xfffffe00, RZ, 0xc0, !PT ;  /* 0xfffffe000e0a7812 */ /* 0x000fe200078ec0ff */
[----:B------:R-:W-:Y:S01]  /*1240*/  STL [R1+0x54], R12 ;  /* 0x0000540c01007387 */ /* 0x000fe20000100800 */
[----:B------:R-:W-:Y:S01]  /*1250*/  LOP3.LUT R3, R7, R3, R13, 0xf6, !PT ;  /* 0x0000000307037212 */ /* 0x000fe200078ef60d */
[----:B0-----:R-:W-:Y:S01]  /*1260*/  IMAD.SHL.U32 R7, R9, 0x2, RZ ;  /* 0x0000000209077824 */ /* 0x001fe200078e00ff */
[----:B------:R-:W-:Y:S01]  /*1270*/  LEA R0, R0, UR4, 0x1 ;  /* 0x0000000400007c11 */ /* 0x000fe2000f8e08ff */
[----:B------:R-:W-:Y:S01]  /*1280*/  STL [R1+0x50], R10 ;  /* 0x0000500a01007387 */ /* 0x000fe20000100800 */
[----:B------:R-:W-:-:S02]  /*1290*/  LOP3.LUT R6, R8, R6, R11, 0xf6, !PT ;  /* 0x0000000608067212 */ /* 0x000fc400078ef60b */
[----:B------:R-:W-:Y:S01]  /*12a0*/  LEA R4, R3, UR4, 0x1 ;  /* 0x0000000403047c11 */ /* 0x000fe2000f8e08ff */
[----:B------:R-:W-:Y:S01]  /*12b0*/  STL [R1+0x3c], R8 ;  /* 0x00003c0801007387 */ /* 0x000fe20000100800 */
[----:B------:R-:W-:Y:S02]  /*12c0*/  LEA R3, R6, UR4, 0x1 ;  /* 0x0000000406037c11 */ /* 0x000fe4000f8e08ff */
[----:B------:R-:W-:Y:S01]  /*12d0*/  SHF.R.S32.HI R17, RZ, 0x1f, R16 ;  /* 0x0000001fff117819 */ /* 0x000fe20000011410 */
[----:B------:R-:W-:Y:S01]  /*12e0*/  STL [R1+0x34], R7 ;  /* 0x0000340701007387 */ /* 0x000fe20000100800 */
[----:B------:R-:W-:-:S03]  /*12f0*/  IADD3 R221, R16, 0x40, RZ ;  /* 0x0000004010dd7810 */ /* 0x000fc60007ffe0ff */
[----:B------:R0:W-:Y:S04]  /*1300*/  STL [R1+0x84], R0 ;  /* 0x0000840001007387 */ /* 0x0001e80000100800 */
[----:B------:R1:W-:Y:S01]  /*1310*/  STL [R1+0x80], R4 ;  /* 0x0000800401007387 */ /* 0x0003e20000100800 */
[----:B0-----:R-:W-:-:S05]  /*1320*/  IMAD R0, R5, 0x8, R15 ;  /* 0x0000000805007824 */ /* 0x001fca00078e020f */
[----:B------:R1:W-:Y:S04]  /*1330*/  STL [R1+0x8c], R0 ;  /* 0x00008c0001007387 */ /* 0x0003e80000100800 */
[----:B------:R1:W-:Y:S02]  /*1340*/  STL [R1+0x7c], R3 ;  /* 0x00007c0301007387 */ /* 0x0003e40000100800 */
.L_x_6893:
[----:B0123--:R-:W0:Y:S01]  /*1350*/  LDC.64 R4, c[0x0][0xc88] ;  /* 0x00032200ff047b82 */ /* 0x00fe220000000a00 */
[----:B------:R-:W-:Y:S01]  /*1360*/  ULDC.64 UR4, c[0x0][0x208] ;  /* 0x0000820000047ab9 */ /* 0x000fe20000000a00 */
[----:B0-----:R-:W-:-:S05]  /*1370*/  IMAD.WIDE R4, R151, 0x4, R4 ;  /* 0x0000000497047825 */ /* 0x001fca00078e0204 */
[----:B------:R-:W2:Y:S01]  /*1380*/  LDG.E R31, desc[UR4][R4.64] ;  /* 0x00000004041f7981 */ /* 0x000ea2000c1e1900 */
[----:B------:R-:W-:Y:S05]  /*1390*/  YIELD ;  /* 0x0000000000007946 */ /* 0x000fea0003800000 */
[----:B------:R-:W-:Y:S01]  /*13a0*/  ULDC.64 UR4, c[0x0][0xa28] ;  /* 0x00028a0000047ab9 */ /* 0x000fe20000000a00 */
[----:B------:R-:W-:Y:S01]  /*13b0*/  ULDC.64 UR8, c[0x0][0xa18] ;  /* 0x0002860000087ab9 */ /* 0x000fe20000000a00 */
[----:B------:R-:W-:Y:S01]  /*13c0*/  ISETP.NE.U32.AND P1, PT, RZ, UR4, PT ;  /* 0x00000004ff007c0c */ /* 0x000fe2000bf25070 */
[----:B------:R-:W-:Y:S01]  /*13d0*/  ULDC.64 UR6, c[0x0][0xa08] ;  /* 0x0002820000067ab9 */ /* 0x000fe20000000a00 */
[----:B------:R-:W-:Y:S01]  /*13e0*/  IMAD.MOV.U32 R11, RZ, RZ, RZ ;  /* 0x000000ffff0b7224 */ /* 0x000fe200078e00ff */
[----:B------:R-:W-:Y:S01]  /*13f0*/  ISETP.NE.U32.AND P0, PT, RZ, UR6, PT ;  /* 0x00000006ff007c0c */ /* 0x000fe2000bf05070 */
[----:B------:R-:W-:Y:S01]  /*1400*/  ULDC.64 UR10, c[0x0][0x208] ;  /* 0x00008200000a7ab9 */ /* 0x000fe20000000a00 */
[----:B------:R-:W-:Y:S01]  /*1410*/  ISETP.NE.AND.EX P1, PT, RZ, UR5, PT, P1 ;  /* 0x00000005ff007c0c */ /* 0x000fe2000bf25310 */
[----:B------:R-:W-:Y:S01]  /*1420*/  IMAD.MOV.U32 R27, RZ, RZ, RZ ;  /* 0x000000ffff1b7224 */ /* 0x000fe200078e00ff */
[----:B------:R-:W-:-:S02]  /*1430*/  ISETP.NE.AND.EX P0, PT, RZ, UR7, PT, P0 ;  /* 0x00000007ff007c0c */ /* 0x000fc4000bf05300 */
[----:B--2---:R-:W-:Y:S01]  /*1440*/  SHF.R.S32.HI R0, RZ, 0x1f, R31 ;  /* 0x0000001fff007819 */ /* 0x004fe2000001141f */
[----:B------:R-:W-:-:S08]  /*1450*/  IMAD.SHL.U32 R32, R31, 0x4, RZ ;  /* 0x000000041f207824 */ /* 0x000fd000078e00ff */
[C---:B------:R-:W-:Y:S01]  /*1460*/  @P1 LEA R6, P2, R31.reuse, UR4, 0x2 ;  /* 0x000000041f061c11 */ /* 0x040fe2000f8410ff */
[----:B------:R0:W-:Y:S01]  /*1470*/  STL [R1+0x5c], R31 ;  /* 0x00005c1f01007387 */ /* 0x0001e20000100800 */
[C-C-:B------:R-:W-:Y:S02]  /*1480*/  SHF.L.U64.HI R28, R31.reuse, 0x2, R0.reuse ;  /* 0x000000021f1c7819 */ /* 0x140fe40000010200 */
[----:B------:R-:W-:Y:S01]  /*1490*/  @P1 LEA.HI.X R7, R31, UR5, R0, 0x2, P2 ;  /* 0x000000051f071c11 */ /* 0x000fe200090f1400 */
[----:B------:R-:W-:Y:S01]  /*14a0*/  ULDC UR4, c[0x0][0x288] ;  /* 0x0000a20000047ab9 */ /* 0x000fe20000000800 */
[----:B------:R-:W-:Y:S01]  /*14b0*/  ISETP.NE.U32.AND P2, PT, RZ, UR8, PT ;  /* 0x00000008ff007c0c */ /* 0x000fe2000bf45070 */
[----:B------:R0:W-:Y:S01]  /*14c0*/  STL [R1+0x70], R0 ;  /* 0x0000700001007387 */ /* 0x0001e20000100800 */
[----:B------:R-:W-:Y:S01]  /*14d0*/  MOV R161, UR4 ;  /* 0x0000000400a17c02 */ /* 0x000fe20008000f00 */
[----:B------:R-:W-:Y:S01]  /*14e0*/  ULDC.64 UR4, c[0x0][0x418] ;  /* 0x0001060000047ab9 */ /* 0x000fe20000000a00 */
[----:B------:R-:W-:Y:S01]  /*14f0*/  ISETP.NE.AND.EX P2, PT, RZ, UR9, PT, P2 ;  /* 0x00000009ff007c0c */ /* 0x000fe2000bf45320 */
[----:B------:R-:W-:Y:S01]  /*1500*/  UISETP.NE.U32.AND UP0, UPT, UR4, URZ, UPT ;  /* 0x0000003f0400728c */ /* 0x000fe2000bf05070 */
[----:B------:R0:W-:Y:S01]  /*1510*/  STL [R1+0x64], R32 ;  /* 0x0000642001007387 */ /* 0x0001e20000100800 */
[----:B----4-:R-:W-:Y:S01]  /*1520*/  IADD3 R8, P3, R32, UR6, RZ ;  /* 0x0000000620087c10 */ /* 0x010fe2000ff7e0ff */
[----:B------:R-:W-:Y:S01]  /*1530*/  ULDC UR4, c[0x0][0x424] ;  /* 0x0001090000047ab9 */ /* 0x000fe20000000800 */
[----:B------:R-:W-:Y:S01]  /*1540*/  UISETP.NE.AND.EX UP0, UPT, UR5, URZ, UPT, UP0 ;  /* 0x0000003f0500728c */ /* 0x000fe2000bf05300 */
[----:B------:R0:W5:Y:S01]  /*1550*/  @P1 LDG.E R11, desc[UR10][R6.64] ;  /* 0x0000000a060b1981 */ /* 0x000162000c1e1900 */
[----:B------:R-:W-:Y:S01]  /*1560*/  IADD3.X R9, R28, UR7, RZ, P3, !PT ;  /* 0x000000071c097c10 */ /* 0x000fe20009ffe4ff */
[----:B------:R-:W-:Y:S01]  /*1570*/  ULDC UR5, c[0x0][0x2f0] ;  /* 0x0000bc0000057ab9 */ /* 0x000fe20000000800 */
[----:B------:R-:W-:-:S03]  /*1580*/  USEL UR4, UR4, 0x1, UP0 ;  /* 0x0000000104047887 */ /* 0x000fc60008000000 */
[----:B------:R0:W5:Y:S01]  /*1590*/  @P0 LDG.E R27, desc[UR10][R8.64] ;  /* 0x0000000a081b0981 */ /* 0x000162000c1e1900 */
[----:B------:R-:W-:Y:S01]  /*15a0*/  @P2 IADD3 R4, P1, R32, UR8, RZ ;  /* 0x0000000820042c10 */ /* 0x000fe2000ff3e0ff */
[----:B------:R-:W-:-:S03]  /*15b0*/  UIMAD UR4, UR4, UR5, URZ ;  /* 0x00000005040472a4 */ /* 0x000fc6000f8e023f */
[----:B------:R-:W-:Y:S01]  /*15c0*/  @P2 IADD3.X R5, R28, UR9, RZ, P1, !PT ;  /* 0x000000091c052c10 */ /* 0x000fe20008ffe4ff */
[----:B------:R-:W-:Y:S02]  /*15d0*/  ULDC UR5, c[0x0][0x348] ;  /* 0x0000d20000057ab9 */ /* 0x000fe40000000800 */
[----:B------:R-:W-:Y:S02]  /*15e0*/  IMAD.U32 R25, RZ, RZ, UR5 ;  /* 0x00000005ff197e24 */ /* 0x000fe4000f8e00ff */
[----:B------:R0:W5:Y:S01]  /*15f0*/  @P2 LDG.E R161, desc[UR10][R4.64] ;  /* 0x0000000a04a12981 */ /* 0x000162000c1e1900 */
[----:B------:R-:W-:Y:S01]  /*1600*/  IMAD.U32 R26, RZ, RZ, UR4 ;  /* 0x00000004ff1a7e24 */ /* 0x000fe2000f8e00ff */
[----:B------:R-:W-:Y:S06]  /*1610*/  @P2 BRA `(.L_x_6663) ;  /* 0x0000000000282947 */ /* 0x000fec0003800000 */
[----:B------:R-:W-:Y:S02]  /*1620*/  ULDC.64 UR4, c[0x0][0xa00] ;  /* 0x0002800000047ab9 */ /* 0x000fe40000000a00 */
[----:B------:R-:W-:-:S04]  /*1630*/  ISETP.NE.U32.AND P1, PT, RZ, UR4, PT ;  /* 0x00000004ff007c0c */ /* 0x000fc8000bf25070 */
[----:B------:R-:W-:-:S13]  /*1640*/  ISETP.NE.AND.EX P1, PT, RZ, UR5, PT, P1 ;  /* 0x00000005ff007c0c */ /* 0x000fda000bf25310 */
[----:B------:R-:W-:Y:S05]  /*1650*/  @!P1 BRA `(.L_x_6663) ;  /* 0x0000000000189947 */ /* 0x000fea0003800000 */
[----:B0-----:R-:W0:Y:S01]  /*1660*/  LDC.64 R4, c[0x0][0xa00] ;  /* 0x00028000ff047b82 */ /* 0x001e220000000a00 */
[----:B------:R-:W-:Y:S01]  /*1670*/  ULDC.64 UR4, c[0x0][0x208] ;  /* 0x0000820000047ab9 */ /* 0x000fe20000000a00 */
[----:B0-----:R-:W-:-:S05]  /*1680*/  IMAD.WIDE R4, R31, 0x4, R4 ;  /* 0x000000041f047825 */ /* 0x001fca00078e0204 */
[----:B-----5:R-:W2:Y:S04]  /*1690*/  LDG.E R161, desc[UR4][R4.64] ;  /* 0x0000000404a17981 */ /* 0x020ea8000c1e1900 */
[----:B------:R-:W2:Y:S02]  /*16a0*/  LDG.E R0, desc[UR4][R4.64+0x4] ;  /* 0x0000040404007981 */ /* 0x000ea4000c1e1900 */
[----:B--2---:R-:W-:-:S07]  /*16b0*/  IMAD.IADD R161, R0, 0x1, -R161 ;  /* 0x0000000100a17824 */ /* 0x004fce00078e0aa1 */
.L_x_6663:
[C---:B------:R-:W-:Y:S01]  /*16c0*/  LOP3.LUT R30, R150.reuse, 0xffff, RZ, 0xc0, !PT ;  /* 0x0000ffff961e7812 */ /* 0x040fe200078ec0ff */
[----:B------:R-:W-:Y:S01]  /*16d0*/  ULDC.64 UR4, c[0x0][0xa20] ;  /* 0x0002880000047ab9 */ /* 0x000fe20000000a00 */
[----:B------:R1:W-:Y:S01]  /*16e0*/  STL [R1+0x6c], R149 ;  /* 0x00006c9501007387 */ /* 0x0003e20000100800 */
[----:B------:R-:W-:Y:S02]  /*16f0*/  ISETP.NE.U32.AND P1, PT, RZ, UR4, PT ;  /* 0x00000004ff007c0c */ /* 0x000fe4000bf25070 */
[C---:B------:R-:W-:Y:S01]  /*1700*/  LOP3.LUT R3, R150.reuse, 0xff000000, RZ, 0xc0, !PT ;  /* 0xff00000096037812 */ /* 0x040fe200078ec0ff */
[----:B------:R1:W-:Y:S01]  /*1710*/  STL [R1+0x58], R30 ;  /* 0x0000581e01007387 */ /* 0x0003e20000100800 */
[----:B------:R-:W-:Y:S02]  /*1720*/  ISETP.NE.AND.EX P1, PT, RZ, UR5, PT, P1 ;  /* 0x00000005ff007c0c */ /* 0x000fe4000bf25310 */
[----:B0-----:R-:W-:Y:S02]  /*1730*/  LOP3.LUT R0, R150, 0xff0000, RZ, 0xc0, !PT ;  /* 0x00ff000096007812 */ /* 0x001fe400078ec0ff */
[----:B------:R-:W-:-:S04]  /*1740*/  SHF.R.U32.HI R3, RZ, 0x8, R3 ;  /* 0x00000008ff037819 */ /* 0x000fc80000011603 */
[----:B------:R-:W-:-:S05]  /*1750*/  LEA.HI R10, R0, R3, RZ, 0x10 ;  /* 0x00000003000a7211 */ /* 0x000fca00078f80ff */
[----:B-1----:R-:W-:Y:S05]  /*1760*/  @!P1 BRA `(.L_x_6664) ;  /* 0x0000000000149947 */ /* 0x002fea0003800000 */
[----:B------:R-:W-:Y:S01]  /*1770*/  IADD3 R4, P0, R32, UR4, RZ ;  /* 0x0000000420047c10 */ /* 0x000fe2000ff1e0ff */
[----:B------:R-:W-:-:S03]  /*1780*/  ULDC.64 UR6, c[0x0][0x208] ;  /* 0x0000820000067ab9 */ /* 0x000fc60000000a00 */
[----:B------:R-:W-:-:S05]  /*1790*/  IADD3.X R5, R28, UR5, RZ, P0, !PT ;  /* 0x000000051c057c10 */ /* 0x000fca00087fe4ff */
[----:B------:R0:W5:Y:S01]  /*17a0*/  LDG.E R26, desc[UR6][R4.64] ;  /* 0x00000006041a7981 */ /* 0x000162000c1e1900 */
[----:B------:R-:W-:Y:S05]  /*17b0*/  BRA `(.L_x_6665) ;  /* 0x0000000000147947 */ /* 0x000fea0003800000 */
.L_x_6664:
[----:B------:R-:W-:Y:S05]  /*17c0*/  @!P0 BRA `(.L_x_6665) ;  /* 0x0000000000108947 */ /* 0x000fea0003800000 */
[----:B------:R-:W-:Y:S02]  /*17d0*/  ULDC.64 UR4, c[0x0][0x208] ;  /* 0x0000820000047ab9 */ /* 0x000fe40000000a00 */
[----:B------:R-:W2:Y:S04]  /*17e0*/  LDG.E R3, desc[UR4][R8.64] ;  /* 0x0000000408037981 */ /* 0x000ea8000c1e1900 */
[----:B------:R-:W2:Y:S02]  /*17f0*/  LDG.E R26, desc[UR4][R8.64+0x4] ;  /* 0x00000404081a7981 */ /* 0x000ea4000c1e1900 */
[----:B--2---:R-:W-:-:S07]  /*1800*/  IMAD.IADD R26, R26, 0x1, -R3 ;  /* 0x000000011a1a7824 */ /* 0x004fce00078e0a03 */
.L_x_6665:
[----:B------:R-:W-:Y:S01]  /*1810*/  ULDC.64 UR4, c[0x0][0xa10] ;  /* 0x0002840000047ab9 */ /* 0x000fe20000000a00 */
[----:B------:R-:W2:Y:S01]  /*1820*/  LDL.LU R29, [R1] ;  /* 0x00000000011d7983 */ /* 0x000ea20000300800 */
[----:B------:R-:W-:Y:S01]  /*1830*/  ISETP.NE.U32.AND P0, PT, RZ, UR4, PT ;  /* 0x00000004ff007c0c */ /* 0x000fe2000bf05070 */
[----:B------:R-:W-:-:S03]  /*1840*/  ULDC.64 UR6, c[0x0][0x208] ;  /* 0x0000820000067ab9 */ /* 0x000fc60000000a00 */
[----:B------:R-:W-:Y:S01]  /*1850*/  ISETP.NE.AND.EX P0, PT, RZ, UR5, PT, P0 ;  /* 0x00000005ff007c0c */ /* 0x000fe2000bf05300 */
[----:B------:R-:W-:-:S12]  /*1860*/  ULDC.64 UR4, c[0x0][0xa30] ;  /* 0x00028c0000047ab9 */ /* 0x000fd80000000a00 */
[----:B0-----:R-:W0:Y:S02]  /*1870*/  @P0 LDC.64 R4, c[0x0][0xa10] ;  /* 0x00028400ff040b82 */ /* 0x001e240000000a00 */
[----:B0-----:R-:W-:-:S05]  /*1880*/  @P0 IMAD.WIDE R4, R31, 0x4, R4 ;  /* 0x000000041f040825 */ /* 0x001fca00078e0204 */
[----:B------:R-:W3:Y:S04]  /*1890*/  @P0 LDG.E R0, desc[UR6][R4.64] ;  /* 0x0000000604000981 */ /* 0x000ee8000c1e1900 */
[----:B------:R-:W3:Y:S01]  /*18a0*/  @P0 LDG.E R3, desc[UR6][R4.64+0x4] ;  /* 0x0000040604030981 */ /* 0x000ee2000c1e1900 */
[----:B-----5:R-:W-:Y:S01]  /*18b0*/  IADD3 R12, -R11, R26, RZ ;  /* 0x0000001a0b0c7210 */ /* 0x020fe20007ffe1ff */
[----:B------:R-:W-:Y:S01]  /*18c0*/  IMAD.MOV.U32 R147, RZ, RZ, R26 ;  /* 0x000000ffff937224 */ /* 0x000fe200078e001a */
[----:B------:R-:W-:Y:S02]  /*18d0*/  ISETP.NE.U32.AND P1, PT, RZ, UR4, PT ;  /* 0x00000004ff007c0c */ /* 0x000fe4000bf25070 */
[----:B------:R-:W-:Y:S02]  /*18e0*/  LOP3.LUT R13, R10, 0xff, RZ, 0xc0, !PT ;  /* 0x000000ff0a0d7812 */ /* 0x000fe400078ec0ff */
[----:B------:R-:W-:-:S02]  /*18f0*/  ISETP.NE.AND.EX P1, PT, RZ, UR5, PT, P1 ;  /* 0x00000005ff007c0c */ /* 0x000fc4000bf25310 */
[----:B------:R-:W-:Y:S01]  /*1900*/  SHF.R.U32.HI R8, RZ, 0x10, R10 ;  /* 0x00000010ff087819 */ /* 0x000fe2000001160a */
[----:B------:R0:W-:Y:S01]  /*1910*/  STL [R1+0x74], R13 ;  /* 0x0000740d01007387 */ /* 0x0001e20000100800 */
[----:B------:R-:W-:Y:S09]  /*1920*/  BSSY B0, `(.L_x_6666) ;  /* 0x000002e000007945 */ /* 0x000ff20003800000 */
[----:B------:R-:W-:-:S04]  /*1930*/  @P1 IADD3 R6, P2, R32, UR4, RZ ;  /* 0x0000000420061c10 */ /* 0x000fc8000ff5e0ff */
[----:B------:R-:W-:-:S05]  /*1940*/  @P1 IADD3.X R7, R28, UR5, RZ, P2, !PT ;  /* 0x000000051c071c10 */ /* 0x000fca00097fe4ff */
[----:B------:R0:W5:Y:S01]  /*1950*/  @P1 LDG.E R147, desc[UR6][R6.64] ;  /* 0x0000000606931981 */ /* 0x000162000c1e1900 */
[----:B--2---:R-:W-:Y:S01]  /*1960*/  LOP3.LUT R29, R29, 0xffffffbf, RZ, 0xc0, !PT ;  /* 0xffffffbf1d1d7812 */ /* 0x004fe200078ec0ff */
[----:B---3--:R-:W-:-:S04]  /*1970*/  @P0 IMAD.IADD R25, R3, 0x1, -R0 ;  /* 0x0000000103190824 */ /* 0x008fc800078e0a00 */
[----:B------:R-:W-:-:S04]  /*1980*/  IMAD.IADD R162, R12, 0x1, R25 ;  /* 0x000000010ca27824 */ /* 0x000fc800078e0219 */
[C---:B------:R-:W-:Y:S01]  /*1990*/  VIADD R0, R162.reuse, 0xaf ;  /* 0x000000afa2007836 */ /* 0x040fe20000000000 */
[----:B------:R-:W-:-:S03]  /*19a0*/  ISETP.GE.AND P3, PT, R162, 0x1, PT ;  /* 0x00000001a200780c */ /* 0x000fc60003f66270 */
[----:B------:R-:W-:-:S05]  /*19b0*/  IMAD.HI R0, R0, 0x2e8ba2e9, RZ ;  /* 0x2e8ba2e900007827 */ /* 0x000fca00078e02ff */
[----:B------:R-:W-:-:S04]  /*19c0*/  SHF.R.U32.HI R3, RZ, 0x1f, R0 ;  /* 0x0000001fff037819 */ /* 0x000fc80000011600 */
[----:B------:R-:W-:Y:S01]  /*19d0*/  LEA.HI.SX32 R160, R0, R3, 0x1b ;  /* 0x0000000300a07211 */ /* 0x000fe200078fdaff */
[----:B------:R-:W-:Y:S01]  /*19e0*/  IMAD.MOV.U32 R3, RZ, RZ, RZ ;  /* 0x000000ffff037224 */ /* 0x000fe200078e00ff */
[----:B------:R-:W-:-:S05]  /*19f0*/  @P3 LOP3.LUT R29, R29, 0x40, RZ, 0xfc, !PT ;  /* 0x000000401d1d3812 */ /* 0x000fca00078efcff */
[----:B------:R0:W-:Y:S04]  /*1a00*/  STL [R1], R29 ;  /* 0x0000001d01007387 */ /* 0x0001e80000100800 */
[----:B------:R0:W-:Y:S01]  /*1a10*/  STL [R1+0x60], R8 ;  /* 0x0000600801007387 */ /* 0x0001e20000100800 */
[----:B------:R-:W-:Y:S05]  /*1a20*/  @!P3 BRA `(.L_x_6667) ;  /* 0x000000000074b947 */ /* 0x000fea0003800000 */
[----:B------:R-:W-:Y:S01]  /*1a30*/  ISETP.NE.AND P0, PT, R8, RZ, PT ;  /* 0x000000ff0800720c */ /* 0x000fe20003f05270 */
[----:B------:R-:W-:-:S03]  /*1a40*/  ULDC UR4, c[0x0][0x9f0] ;  /* 0x00027c0000047ab9 */ /* 0x000fc60000000800 */
[----:B------:R-:W-:-:S04]  /*1a50*/  SEL R9, R8, UR4, P0 ;  /* 0x0000000408097c07 */ /* 0x000fc80008000000 */
[-C--:B0-----:R-:W-:Y:S02]  /*1a60*/  IABS R6, R9.reuse ;  /* 0x0000000900067213 */ /* 0x081fe40000000000 */
        /* <DEDUP_REMOVED lines=10> */
[----:B0-----:R-:W-:Y:S01]  /*1b10*/  IMAD.MOV.U32 R4, RZ, RZ, RZ ;  /* 0x000000ffff047224 */ /* 0x001fe200078e00ff */
[----:B-1----:R-:W-:-:S05]  /*1b20*/  IADD3 R7, RZ, -R5, RZ ;  /* 0x80000005ff077210 */ /* 0x002fca0007ffe0ff */
        /* <DEDUP_REMOVED lines=10> */
[----:B------:R-:W-:-:S05]  /*1bd0*/  MOV R3, R5 ;  /* 0x0000000500037202 */ /* 0x000fca0000000f00 */
[----:B------:R-:W-:Y:S01]  /*1be0*/  @!P2 IMAD.MOV R3, RZ, RZ, -R3 ;  /* 0x000000ffff03a224 */ /* 0x000fe200078e0a03 */
[----:B------:R-:W-:-:S07]  /*1bf0*/  @!P1 LOP3.LUT R3, RZ, R9, RZ, 0x33, !PT ;  /* 0x00000009ff039212 */ /* 0x000fce00078e33ff */
.L_x_6667:
[----:B------:R-:W-:Y:S05]  /*1c00*/  BSYNC B0 ;  /* 0x0000000000007941 */ /* 0x000fea0003800000 */
.L_x_6666:
[----:B------:R-:W-:-:S05]  /*1c10*/  IMAD R0, R13, R3, RZ ;  /* 0x000000030d007224 */ /* 0x000fca00078e02ff */
        /* <DEDUP_REMOVED lines=12> */
[----:B------:R-:W-:Y:S02]  /*1ce0*/  @P0 LEA.HI.SX32 R24, R0, R3, 0x1b ;  /* 0x0000000300180211 */ /* 0x000fe400078fdaff */
[----:B------:R-:W-:Y:S02]  /*1cf0*/  PLOP3.LUT P0, PT, PT, PT, PT, 0x80, 0x0 ;  /* 0x000000000000781c */ /* 0x000fe40003f0f070 */
        /* <DEDUP_REMOVED lines=15> */
[----:B0-----:R-:W-:Y:S02]  /*1df0*/  IMAD.U32 R6, RZ, RZ, UR4 ;  /* 0x00000004ff067e24 */ /* 0x001fe4000f8e00ff */
[----:B------:R-:W-:-:S02]  /*1e00*/  IMAD.U32 R7, RZ, RZ, UR5 ;  /* 0x00000005ff077e24 */ /* 0x000fc4000f8e00ff */
[----:B------:R-:W-:Y:S02]  /*1e10*/  IMAD.U32 R11, RZ, RZ, UR7 ;  /* 0x00000007ff0b7e24 */ /* 0x000fe4000f8e00ff */
[----:B------:R-:W-:Y:S02]  /*1e20*/  IMAD.MOV.U32 R8, RZ, RZ, 0x70 ;  /* 0x00000070ff087424 */ /* 0x000fe400078e00ff */
[----:B-1----:R-:W-:-:S07]  /*1e30*/  IMAD.MOV.U32 R13, RZ, RZ, RZ ;  /* 0x000000ffff0d7224 */ /* 0x002fce00078e00ff */
[----:B------:R-:W-:-:S07]  /*1e40*/  LEPC R20, `(.L_x_6670) ;  /* 0x000000001014794e */ /* 0x000fce0000000000 */
[----:B--2--5:R-:W-:Y:S05]  /*1e50*/  CALL.ABS.NOINC R14 ;  /* 0x000000000e007343 */ /* 0x024fea0003c00000 */
.L_x_6670:
[----:B------:R-:W-:Y:S05]  /*1e60*/  BSYNC B6 ;  /* 0x0000000000067941 */ /* 0x000fea0003800000 */
.L_x_6669:
        /* <DEDUP_REMOVED lines=9> */
[----:B------:R-:W-:Y:S01]  /*1f00*/  IMAD.U32 R5, RZ, RZ, UR5 ;  /* 0x00000005ff057e24 */ /* 0x000fe2000f8e00ff */
[----:B------:R-:W-:Y:S01]  /*1f10*/  ULDC.64 UR4, c[0x4][0x1c0] ;  /* 0x0100700000047ab9 */ /* 0x000fe20000000a00 */
[----:B------:R-:W-:Y:S01]  /*1f20*/  IMAD.U32 R10, RZ, RZ, UR6 ;  /* 0x00000006ff0a7e24 */ /* 0x000fe2000f8e00ff */
[----:B0-----:R-:W-:Y:S01]  /*1f30*/  MOV R7, UR5 ;  /* 0x0000000500077c02 */ /* 0x001fe20008000f00 */
[----:B------:R-:W-:Y:S02]  /*1f40*/  IMAD.U32 R6, RZ, RZ, UR4 ;  /* 0x00000004ff067e24 */ /* 0x000fe4000f8e00ff */
[----:B------:R-:W-:-:S02]  /*1f50*/  IMAD.U32 R11, RZ, RZ, UR7 ;  /* 0x00000007ff0b7e24 */ /* 0x000fc4000f8e00ff */
[----:B------:R-:W-:Y:S02]  /*1f60*/  IMAD.MOV.U32 R8, RZ, RZ, 0x70 ;  /* 0x00000070ff087424 */ /* 0x000fe400078e00ff */
[----:B------:R-:W-:Y:S02]  /*1f70*/  IMAD.MOV.U32 R12, RZ, RZ, 0x1 ;  /* 0x00000001ff0c7424 */ /* 0x000fe400078e00ff */
[----:B-1----:R-:W-:-:S07]  /*1f80*/  IMAD.MOV.U32 R13, RZ, RZ, RZ ;  /* 0x000000ffff0d7224 */ /* 0x002fce00078e00ff */
[----:B------:R-:W-:-:S07]  /*1f90*/  LEPC R20, `(.L_x_6672) ;  /* 0x000000001014794e */ /* 0x000fce0000000000 */
[----:B--2--5:R-:W-:Y:S05]  /*1fa0*/  CALL.ABS.NOINC R14 ;  /* 0x000000000e007343 */ /* 0x024fea0003c00000 */
.L_x_6672:
[----:B------:R-:W-:Y:S05]  /*1fb0*/  BSYNC B6 ;  /* 0x0000000000067941 */ /* 0x000fea0003800000 */
.L_x_6671:
[----:B------:R-:W-:Y:S01]  /*1fc0*/  ULDC.64 UR4, c[0x0][0x9f8] ;  /* 0x00027e0000047ab9 */ /* 0x000fe20000000a00 */
[----:B------:R-:W-:Y:S01]  /*1fd0*/  MOV R0, R31 ;  /* 0x0000001f00007202 */ /* 0x000fe20000000f00 */
[----:B------:R-:W-:Y:S01]  /*1fe0*/  ULDC.64 UR6, c[0x0][0x208] ;  /* 0x0000820000067ab9 */ /* 0x000fe20000000a00 */
[----:B------:R-:W-:Y:S01]  /*1ff0*/  ISETP.NE.U32.AND P0, PT, RZ, UR4, PT ;  /* 0x00000004ff007c0c */ /* 0x000fe2000bf05070 */
[----:B0-----:R-:W0:Y:S01]  /*2000*/  LDC R13, c[0x0][0x3f4] ;  /* 0x0000fd00ff0d7b82 */ /* 0x001e220000000800 */
[----:B------:R-:W-:-:S07]  /*2010*/  IMAD.IADD R119, R27, 0x1, R26 ;  /* 0x000000011b777824 */ /* 0x000fce00078e021a */
[----:B------:R-:W1:Y:S01]  /*2020*/  LDC.64 R42, c[0x0][0x300] ;  /* 0x0000c000ff2a7b82 */ /* 0x000e620000000a00 */
[----:B------:R-:W-:Y:S01]  /*2030*/  ISETP.NE.AND.EX P0, PT, RZ, UR5, PT, P0 ;  /* 0x00000005ff007c0c */ /* 0x000fe2000bf05300 */
[----:B------:R-:W2:Y:S04]  /*2040*/  LDL R26, [R1+0x40] ;  /* 0x00004000011a7983 */ /* 0x000ea80000100800 */
[----:B------:R-:W3:Y:S01]  /*2050*/  LDL R27, [R1+0x44] ;  /* 0x00004400011b7983 */ /* 0x000ee20000100800 */
[----:B------:R-:W-:Y:S01]  /*2060*/  LOP3.LUT R29, R29, 0xfffffffe, RZ, 0xc0, !PT ;  /* 0xfffffffe1d1d7812 */ /* 0x000fe200078ec0ff */
[----:B------:R-:W4:Y:S02]  /*2070*/  LDC.64 R108, c[0x0][0x3f8] ;  /* 0x0000fe00ff6c7b82 */ /* 0x000f240000000a00 */
[----:B------:R-:W3:Y:S04]  /*2080*/  LDL R14, [R1+0x3c] ;  /* 0x00003c00010e7983 */ /* 0x000ee80000100800 */
[----:B------:R-:W-:Y:S01]  /*2090*/  @P0 IADD3 R4, P1, R32, UR4, RZ ;  /* 0x0000000420040c10 */ /* 0x000fe2000ff3e0ff */
[----:B------:R-:W4:Y:S01]  /*20a0*/  S2R R20, SR_TID.X ;  /* 0x0000000000147919 */ /* 0x000f220000002100 */
[----:B------:R-:W4:Y:S02]  /*20b0*/  LDC.64 R114, c[0x0][0x408] ;  /* 0x00010200ff727b82 */ /* 0x000f240000000a00 */
[----:B------:R-:W-:Y:S01]  /*20c0*/  @P0 IADD3.X R5, R28, UR5, RZ, P1, !PT ;  /* 0x000000051c050c10 */ /* 0x000fe20008ffe4ff */
[----:B------:R-:W-:-:S04]  /*20d0*/  ULDC.64 UR4, c[0x0][0xa08] ;  /* 0x0002820000047ab9 */ /* 0x000fc80000000a00 */
[----:B------:R4:W2:Y:S01]  /*20e0*/  @P0 LDG.E R0, desc[UR6][R4.64] ;  /* 0x0000000604000981 */ /* 0x0008a2000c1e1900 */
[----:B0-----:R-:W-:Y:S01]  /*20f0*/  ISETP.GE.AND P2, PT, R16, R13, PT ;  /* 0x0000000d1000720c */ /* 0x001fe20003f46270 */
[-C--:B-1----:R-:W-:Y:S01]  /*2100*/  IMAD.WIDE.U32 R6, R119, R42.reuse, RZ ;  /* 0x0000002a77067225 */ /* 0x082fe200078e00ff */
[----:B------:R-:W-:Y:S02]  /*2110*/  SHF.R.S32.HI R21, RZ, 0x1f, R119 ;  /* 0x0000001fff157819 */ /* 0x000fe40000011477 */
[----:B------:R-:W-:Y:S02]  /*2120*/  ISETP.NE.U32.AND P0, PT, RZ, UR4, PT ;  /* 0x00000004ff007c0c */ /* 0x000fe4000bf05070 */
[----:B------:R-:W-:Y:S01]  /*2130*/  SHF.R.S32.HI R10, RZ, 0x1f, R22 ;  /* 0x0000001fff0a7819 */ /* 0x000fe20000011416 */
[----:B------:R-:W-:Y:S01]  /*2140*/  IMAD R8, R21, R42, RZ ;  /* 0x0000002a15087224 */ /* 0x000fe200078e02ff */
[----:B------:R-:W-:Y:S01]  /*2150*/  ISETP.NE.AND.EX P0, PT, RZ, UR5, PT, P0 ;  /* 0x00000005ff007c0c */ /* 0x000fe2000bf05300 */
[----:B------:R-:W-:Y:S01]  /*2160*/  ULDC.64 UR4, c[0x0][0x308] ;  /* 0x0000c20000047ab9 */ /* 0x000fe20000000a00 */
[----:B------:R-:W-:Y:S01]  /*2170*/  SHF.R.S32.HI R19, RZ, 0x1f, R18 ;  /* 0x0000001fff137819 */ /* 0x000fe20000011412 */
[----:B------:R-:W-:-:S02]  /*2180*/  IMAD R3, R119, R43, R8 ;  /* 0x0000002b77037224 */ /* 0x000fc400078e0208 */
[----:B------:R-:W-:Y:S02]  /*2190*/  @P2 LOP3.LUT R29, R29, 0x1, RZ, 0xfc, !PT ;  /* 0x000000011d1d2812 */ /* 0x000fe400078efcff */
[----:B------:R-:W-:Y:S01]  /*21a0*/  IMAD.IADD R7, R7, 0x1, R3 ;  /* 0x0000000107077824 */ /* 0x000fe200078e0203 */
[----:B----4-:R-:W-:Y:S02]  /*21b0*/  SHF.R.U32.HI R20, RZ, 0x7, R20 ;  /* 0x00000007ff147819 */ /* 0x010fe40000011614 */
[----:B------:R0:W-:Y:S01]  /*21c0*/  STL [R1], R29 ;  /* 0x0000001d01007387 */ /* 0x0001e20000100800 */
[----:B------:R-:W-:Y:S01]  /*21d0*/  IMAD.WIDE.U32 R4, R30, UR4, R6 ;  /* 0x000000041e047c25 */ /* 0x000fe2000f8e0006 */
[----:B------:R-:W-:Y:S02]  /*21e0*/  ISETP.NE.AND P6, PT, R20, 0x1, PT ;  /* 0x000000011400780c */ /* 0x000fe40003fc5270 */
[----:B------:R-:W4:Y:S01]  /*21f0*/  LDL R8, [R1+0x54] ;  /* 0x0000540001087983 */ /* 0x000f220000100800 */
[----:B------:R-:W-:Y:S01]  /*2200*/  IMAD R5, R30, UR5, R5 ;  /* 0x000000051e057c24 */ /* 0x000fe2000f8e0205 */
[----:B------:R-:W-:Y:S01]  /*2210*/  ULDC.64 UR4, c[0x0][0x310] ;  /* 0x0000c40000047ab9 */ /* 0x000fe20000000a00 */
[C---:B------:R-:W-:Y:S01]  /*2220*/  VIADD R11, R22.reuse, 0x40 ;  /* 0x00000040160b7836 */ /* 0x040fe20000000000 */
[----:B------:R-:W4:Y:S01]  /*2230*/  LDL R12, [R1+0x50] ;  /* 0x00005000010c7983 */ /* 0x000f220000100800 */
[C---:B------:R-:W-:Y:S01]  /*2240*/  IADD3 R28, R22.reuse, 0x20, RZ ;  /* 0x00000020161c7810 */ /* 0x040fe20007ffe0ff */
[----:B------:R-:W-:-:S04]  /*2250*/  IMAD.WIDE.U32 R110, R22, R114, R18 ;  /* 0x00000072166e7225 */ /* 0x000fc800078e0012 */
[----:B------:R-:W-:Y:S02]  /*2260*/  IMAD.SHL.U32 R11, R11, 0x40, RZ ;  /* 0x000000400b0b7824 */ /* 0x000fe400078e00ff */
[----:B------:R-:W-:Y:S02]  /*2270*/  IMAD.SHL.U32 R28, R28, 0x40, RZ ;  /* 0x000000401c1c7824 */ /* 0x000fe400078e00ff */
[----:B------:R-:W-:Y:S01]  /*2280*/  IMAD.WIDE.U32 R112, R22, R114, R16 ;  /* 0x0000007216707225 */ /* 0x000fe200078e0010 */
[----:B------:R-:W-:Y:S02]  /*2290*/  LOP3.LUT R11, R11, 0x1c0, RZ, 0xc0, !PT ;  /* 0x000001c00b0b7812 */ /* 0x000fe400078ec0ff */
[----:B------:R-:W-:Y:S01]  /*22a0*/  LOP3.LUT R28, R28, 0x1c0, RZ, 0xc0, !PT ;  /* 0x000001c01c1c7812 */ /* 0x000fe200078ec0ff */
[C---:B------:R-:W-:Y:S01]  /*22b0*/  IMAD.SHL.U32 R116, R42.reuse, 0x20, RZ ;  /* 0x000000202a747824 */ /* 0x040fe200078e00ff */
[----:B------:R-:W-:Y:S01]  /*22c0*/  SHF.L.U64.HI R117, R42, 0x5, R43 ;  /* 0x000000052a757819 */ /* 0x000fe2000001022b */
[----:B0-----:R-:W-:-:S02]  /*22d0*/  VIADD R29, R22, 0xa0 ;  /* 0x000000a0161d7836 */ /* 0x001fc40000000000 */
[----:B------:R-:W-:-:S04]  /*22e0*/  IMAD.WIDE.U32 R104, R22, R108, R18 ;  /* 0x0000006c16687225 */ /* 0x000fc800078e0012 */
[----:B------:R-:W-:-:S04]  /*22f0*/  IMAD.WIDE.U32 R158, R22, R42, R116 ;  /* 0x0000002a169e7225 */ /* 0x000fc800078e0074 */
[----:B------:R-:W-:Y:S01]  /*2300*/  IMAD.SHL.U32 R29, R29, 0x40, RZ ;  /* 0x000000401d1d7824 */ /* 0x000fe200078e00ff */
[----:B------:R-:W-:Y:S01]  /*2310*/  IADD3 R125, P1, R116, R158, RZ ;  /* 0x0000009e747d7210 */ /* 0x000fe20007f3e0ff */
[----:B------:R-:W-:-:S03]  /*2320*/  IMAD.WIDE.U32 R106, R22, R108, R16 ;  /* 0x0000006c166a7225 */ /* 0x000fc600078e0010 */
[----:B------:R-:W-:Y:S01]  /*2330*/  LOP3.LUT R29, R29, 0x1c0, RZ, 0xc0, !PT ;  /* 0x000001c01d1d7812 */ /* 0x000fe200078ec0ff */
[----:B------:R-:W-:-:S03]  /*2340*/  IMAD.WIDE.U32 R120, R22, R42, R16 ;  /* 0x0000002a16787225 */ /* 0x000fc600078e0010 */
[----:B------:R-:W-:Y:S01]  /*2350*/  SHF.R.U32.HI R164, RZ, 0x3, R29 ;  /* 0x00000003ffa47819 */ /* 0x000fe2000001161d */
[----:B------:R-:W-:Y:S01]  /*2360*/  VIADD R163, R20, 0x8 ;  /* 0x0000000814a37836 */ /* 0x000fe20000000000 */
[C-C-:B------:R-:W-:Y:S01]  /*2370*/  SHF.L.U64.HI R35, R114.reuse, 0x5, R115.reuse ;  /* 0x0000000572237819 */ /* 0x140fe20000010273 */
[C---:B------:R-:W-:Y:S01]  /*2380*/  IMAD.SHL.U32 R32, R114.reuse, 0x20, RZ ;  /* 0x0000002072207824 */ /* 0x040fe200078e00ff */
[C-C-:B------:R-:W-:Y:S01]  /*2390*/  SHF.L.U64.HI R34, R114.reuse, 0x6, R115.reuse ;  /* 0x0000000672227819 */ /* 0x140fe20000010273 */
[C---:B------:R-:W-:Y:S01]  /*23a0*/  IMAD.SHL.U32 R31, R114.reuse, 0x40, RZ ;  /* 0x00000040721f7824 */ /* 0x040fe200078e00ff */
[----:B------:R-:W-:Y:S01]  /*23b0*/  SHF.L.U64.HI R33, R114, 0x7, R115 ;  /* 0x0000000772217819 */ /* 0x000fe20000010273 */
[----:B------:R-:W-:Y:S01]  /*23c0*/  IMAD R135, R109, 0xb0, RZ ;  /* 0x000000b06d877824 */ /* 0x000fe200078e02ff */
[--C-:B------:R-:W-:Y:S01]  /*23d0*/  SHF.L.U64.HI R140, R42, 0x6, R43.reuse ;  /* 0x000000062a8c7819 */ /* 0x100fe2000001022b */
[----:B------:R-:W-:Y:S01]  /*23e0*/  IMAD.SHL.U32 R38, R108, 0x20, RZ ;  /* 0x000000206c267824 */ /* 0x000fe200078e00ff */
[----:B------:R-:W-:Y:S01]  /*23f0*/  SHF.L.U64.HI R131, R42, 0x7, R43 ;  /* 0x000000072a837819 */ /* 0x000fe2000001022b */
[C---:B------:R-:W-:Y:S01]  /*2400*/  IMAD.SHL.U32 R37, R108.reuse, 0x40, RZ ;  /* 0x000000406c257824 */ /* 0x040fe200078e00ff */
[--C-:B------:R-:W-:Y:S01]  /*2410*/  SHF.L.U64.HI R41, R108, 0x5, R109.reuse ;  /* 0x000000056c297819 */ /* 0x100fe2000001026d */
[----:B------:R-:W-:Y:S01]  /*2420*/  IMAD.WIDE.U32 R156, R42, 0xb0, RZ ;  /* 0x000000b02a9c7825 */ /* 0x000fe200078e00ff */
[----:B------:R-:W-:-:S02]  /*2430*/  SHF.L.U64.HI R40, R108, 0x6, R109 ;  /* 0x000000066c287819 */ /* 0x000fc4000001026d */
[C---:B------:R-:W-:Y:S02]  /*2440*/  SHF.L.U64.HI R39, R108.reuse, 0x7, R109 ;  /* 0x000000076c277819 */ /* 0x040fe4000001026d */
[----:B------:R-:W-:Y:S02]  /*2450*/  SHF.L.U32 R36, R108, 0x7, RZ ;  /* 0x000000076c247819 */ /* 0x000fe400000006ff */
[----:B--2---:R-:W-:Y:S02]  /*2460*/  SHF.R.S32.HI R3, RZ, 0x1f, R0 ;  /* 0x0000001fff037819 */ /* 0x004fe40000011400 */
[----:B------:R-:W-:Y:S02]  /*2470*/  SEL R103, R0, RZ, !P0 ;  /* 0x000000ff00677207 */ /* 0x000fe40004000000 */
[----:B------:R-:W-:-:S03]  /*2480*/  SEL R6, R3, RZ, !P0 ;  /* 0x000000ff03067207 */ /* 0x000fc60004000000 */
[----:B------:R-:W-:-:S04]  /*2490*/  IMAD.WIDE.U32 R100, R103, UR4, R4 ;  /* 0x0000000467647c25 */ /* 0x000fc8000f8e0004 */
[----:B------:R-:W-:-:S04]  /*24a0*/  IMAD R0, R6, UR4, RZ ;  /* 0x0000000406007c24 */ /* 0x000fc8000f8e02ff */
[----:B------:R-:W-:Y:S01]  /*24b0*/  IMAD R15, R103, UR5, R0 ;  /* 0x00000005670f7c24 */ /* 0x000fe2000f8e0200 */
[----:B------:R-:W-:Y:S05]  /*24c0*/  @!P6 WARPSYNC.ALL ;  /* 0x000000000000e948 */ /* 0x000fea0003800000 */
[----:B------:R-:W-:Y:S01]  /*24d0*/  ULDC.64 UR4, c[0x0][0x330] ;  /* 0x0000cc0000047ab9 */ /* 0x000fe20000000a00 */
[----:B------:R-:W-:Y:S02]  /*24e0*/  IMAD R0, R10, R108, RZ ;  /* 0x0000006c0a007224 */ /* 0x000fe400078e02ff */
[----:B------:R-:W-:Y:S01]  /*24f0*/  IMAD.WIDE.U32 R4, R30, UR4, R16 ;  /* 0x000000041e047c25 */ /* 0x000fe2000f8e0010 */
[----:B------:R-:W-:-:S03]  /*2500*/  SEL R3, R13, RZ, P2 ;  /* 0x000000ff0d037207 */ /* 0x000fc60001000000 */
[----:B------:R-:W-:Y:S01]  /*2510*/  IMAD R5, R30, UR5, R5 ;  /* 0x000000051e057c24 */ /* 0x000fe2000f8e0205 */
[----:B------:R-:W-:Y:S01]  /*2520*/  ULDC.64 UR4, c[0x0][0x338] ;  /* 0x0000ce0000047ab9 */ /* 0x000fe20000000a00 */
[----:B------:R-:W-:Y:S01]  /*2530*/  IMAD R7, R22, R109, R0 ;  /* 0x0000006d16077224 */ /* 0x000fe200078e0200 */
[----:B------:R-:W0:Y:S01]  /*2540*/  S2R R30, SR_TID.X ;  /* 0x00000000001e7919 */ /* 0x000e220000002100 */
[----:B------:R-:W-:Y:S02]  /*2550*/  IMAD R0, R6, UR4, RZ ;  /* 0x0000000406007c24 */ /* 0x000fe4000f8e02ff */
[----:B------:R-:W-:Y:S02]  /*2560*/  IMAD.IADD R3, R16, 0x1, R3 ;  /* 0x0000000110037824 */ /* 0x000fe400078e0203 */
[----:B------:R-:W-:-:S03]  /*2570*/  IMAD R45, R103, UR5, R0 ;  /* 0x00000005672d7c24 */ /* 0x000fc6000f8e0200 */
[----:B------:R-:W-:-:S04]  /*2580*/  SHF.R.S32.HI R0, RZ, 0x1f, R3 ;  /* 0x0000001fff007819 */ /* 0x000fc80000011403 */
[CC--:B------:R-:W-:Y:S02]  /*2590*/  LEA.HI R9, R0.reuse, R3.reuse, RZ, 0x3 ;  /* 0x0000000300097211 */ /* 0x0c0fe400078f18ff */
[----:B------:R-:W-:Y:S01]  /*25a0*/  LEA.HI R0, R0, R3, RZ, 0x6 ;  /* 0x0000000300007211 */ /* 0x000fe200078f30ff */
[----:B------:R-:W-:Y:S01]  /*25b0*/  IMAD.WIDE.U32 R102, R103, UR4, R4 ;  /* 0x0000000467667c25 */ /* 0x000fe2000f8e0004 */
[----:B------:R-:W-:Y:S01]  /*25c0*/  IADD3 R118, P0, R22, R119, RZ ;  /* 0x0000007716767210 */ /* 0x000fe20007f1e0ff */
[----:B------:R-:W-:Y:S01]  /*25d0*/  ULDC UR4, c[0x0][0x2f4] ;  /* 0x0000bd0000047ab9 */ /* 0x000fe20000000800 */
[----:B------:R-:W-:Y:S01]  /*25e0*/  SHF.R.S32.HI R3, RZ, 0x6, R0 ;  /* 0x00000006ff037819 */ /* 0x000fe20000011400 */
[----:B------:R-:W-:-:S04]  /*25f0*/  IMAD R4, R10, R114, RZ ;  /* 0x000000720a047224 */ /* 0x000fc800078e02ff */
[----:B------:R-:W-:Y:S01]  /*2600*/  IMAD R144, R3, 0x2c00, R26 ;  /* 0x00002c0003907824 */ /* 0x000fe200078e021a */
[C---:B------:R-:W-:Y:S01]  /*2610*/  IADD3 R26, R22.reuse, 0x80, RZ ;  /* 0x00000080161a7810 */ /* 0x040fe20007ffe0ff */
[C---:B------:R-:W-:Y:S01]  /*2620*/  IMAD R5, R22.reuse, R115, R4 ;  /* 0x0000007316057224 */ /* 0x040fe200078e0204 */
[--C-:B------:R-:W-:Y:S02]  /*2630*/  LOP3.LUT R4, R11, 0x38, R9.reuse, 0xf8, !PT ;  /* 0x000000380b047812 */ /* 0x100fe400078ef809 */
[----:B------:R-:W-:Y:S02]  /*2640*/  IADD3 R11, R22, 0x40, RZ ;  /* 0x00000040160b7810 */ /* 0x000fe40007ffe0ff */
[----:B------:R-:W-:Y:S01]  /*2650*/  LOP3.LUT R0, R28, 0x38, R9, 0xf8, !PT ;  /* 0x000000381c007812 */ /* 0x000fe200078ef809 */
[----:B------:R-:W-:Y:S02]  /*2660*/  VIADD R28, R22, 0x20 ;  /* 0x00000020161c7836 */ /* 0x000fe40000000000 */
[----:B------:R-:W-:-:S02]  /*2670*/  IMAD.SHL.U32 R26, R26, 0x40, RZ ;  /* 0x000000401a1a7824 */ /* 0x000fc400078e00ff */
[----:B------:R-:W-:Y:S02]  /*2680*/  IMAD.SHL.U32 R11, R11, 0x40, RZ ;  /* 0x000000400b0b7824 */ /* 0x000fe400078e00ff */
[----:B---3--:R-:W-:Y:S02]  /*2690*/  IMAD R145, R3, 0x2c00, R27 ;  /* 0x00002c0003917824 */ /* 0x008fe400078e021b */
[----:B------:R-:W-:Y:S02]  /*26a0*/  IMAD.SHL.U32 R28, R28, 0x40, RZ ;  /* 0x000000401c1c7824 */ /* 0x000fe400078e00ff */
[----:B------:R-:W-:Y:S01]  /*26b0*/  VIADD R27, R22, 0x60 ;  /* 0x00000060161b7836 */ /* 0x000fe20000000000 */
[----:B------:R-:W-:Y:S02]  /*26c0*/  LOP3.LUT R26, R26, 0x1c0, RZ, 0xc0, !PT ;  /* 0x000001c01a1a7812 */ /* 0x000fe400078ec0ff */
[----:B0-----:R-:W-:Y:S01]  /*26d0*/  IADD3 R30, R30, -0x80, RZ ;  /* 0xffffff801e1e7810 */ /* 0x001fe20007ffe0ff */
[----:B------:R-:W-:Y:S01]  /*26e0*/  IMAD.SHL.U32 R27, R27, 0x40, RZ ;  /* 0x000000401b1b7824 */ /* 0x000fe200078e00ff */
[----:B------:R-:W-:-:S02]  /*26f0*/  LOP3.LUT R11, R11, 0x1c0, RZ, 0xc0, !PT ;  /* 0x000001c00b0b7812 */ /* 0x000fc400078ec0ff */
[----:B------:R-:W-:Y:S02]  /*2700*/  LOP3.LUT R28, R28, 0x1c0, RZ, 0xc0, !PT ;  /* 0x000001c01c1c7812 */ /* 0x000fe400078ec0ff */
[----:B------:R-:W-:Y:S02]  /*2710*/  SHF.R.U32.HI R165, RZ, 0x3, R26 ;  /* 0x00000003ffa57819 */ /* 0x000fe4000001161a */
[----:B------:R-:W-:Y:S02]  /*2720*/  LOP3.LUT R6, R26, 0x38, R9, 0xf8, !PT ;  /* 0x000000381a067812 */ /* 0x000fe400078ef809 */
[----:B------:R-:W-:Y:S02]  /*2730*/  SHF.R.S32.HI R26, RZ, 0x1f, R30 ;  /* 0x0000001fff1a7819 */ /* 0x000fe4000001141e */
[----:B------:R-:W-:Y:S02]  /*2740*/  SHF.R.U32.HI R11, RZ, 0x3, R11 ;  /* 0x00000003ff0b7819 */ /* 0x000fe4000001160b */
[----:B------:R-:W-:-:S02]  /*2750*/  SHF.R.U32.HI R28, RZ, 0x3, R28 ;  /* 0x00000003ff1c7819 */ /* 0x000fc4000001161c */
[----:B------:R-:W-:Y:S01]  /*2760*/  LOP3.LUT R27, R27, 0x1c0, RZ, 0xc0, !PT ;  /* 0x000001c01b1b7812 */ /* 0x000fe200078ec0ff */
[----:B------:R-:W-:Y:S01]  /*2770*/  IMAD.IADD R111, R111, 0x1, R5 ;  /* 0x000000016f6f7824 */ /* 0x000fe200078e0205 */
[----:B------:R-:W-:Y:S01]  /*2780*/  LEA.HI R26, R26, R30, RZ, 0x6 ;  /* 0x0000001e1a1a7211 */ /* 0x000fe200078f30ff */
[----:B------:R-:W-:Y:S01]  /*2790*/  IMAD.IADD R113, R5, 0x1, R113 ;  /* 0x0000000105717824 */ /* 0x000fe200078e0271 */
[----:B------:R-:W-:Y:S01]  /*27a0*/  LOP3.LUT R5, R4, R11, RZ, 0x3c, !PT ;  /* 0x0000000b04057212 */ /* 0x000fe200078e3cff */
[----:B----4-:R-:W-:Y:S01]  /*27b0*/  IMAD R142, R3, 0x2c00, R8 ;  /* 0x00002c00038e7824 */ /* 0x010fe200078e0208 */
[----:B------:R-:W-:Y:S01]  /*27c0*/  LOP3.LUT R0, R0, R28, RZ, 0x3c, !PT ;  /* 0x0000001c00007212 */ /* 0x000fe200078e3cff */
[C---:B------:R-:W-:Y:S01]  /*27d0*/  IMAD.SHL.U32 R8, R22.reuse, 0x40, RZ ;  /* 0x0000004016087824 */ /* 0x040fe200078e00ff */
[----:B------:R-:W-:Y:S01]  /*27e0*/  LOP3.LUT R4, R27, 0x38, R9, 0xf8, !PT ;  /* 0x000000381b047812 */ /* 0x000fe200078ef809 */
[----:B------:R-:W-:Y:S02]  /*27f0*/  VIADD R27, R22, 0x60 ;  /* 0x00000060161b7836 */ /* 0x000fe40000000000 */
[----:B------:R-:W-:Y:S01]  /*2800*/  IMAD.SHL.U32 R26, R26, 0x8, RZ ;  /* 0x000000081a1a7824 */ /* 0x000fe200078e00ff */
[----:B------:R-:W-:Y:S01]  /*2810*/  LOP3.LUT R8, R8, 0x1c0, RZ, 0xc0, !PT ;  /* 0x000001c008087812 */ /* 0x000fe200078ec0ff */
[----:B------:R-:W-:Y:S01]  /*2820*/  IMAD.IADD R145, R145, 0x1, R0 ;  /* 0x0000000191917824 */ /* 0x000fe200078e0200 */
[----:B------:R-:W-:Y:S01]  /*2830*/  LOP3.LUT R0, R9, 0x38, RZ, 0xc0, !PT ;  /* 0x0000003809007812 */ /* 0x000fe200078ec0ff */
[----:B------:R-:W-:-:S02]  /*2840*/  IMAD.SHL.U32 R27, R27, 0x40, RZ ;  /* 0x000000401b1b7824 */ /* 0x000fc400078e00ff */
[----:B------:R-:W-:Y:S01]  /*2850*/  IMAD.SHL.U32 R28, R22, 0x40, RZ ;  /* 0x00000040161c7824 */ /* 0x000fe200078e00ff */
[----:B------:R-:W-:Y:S02]  /*2860*/  LOP3.LUT R26, R26, 0xfffffe00, RZ, 0xc0, !PT ;  /* 0xfffffe001a1a7812 */ /* 0x000fe400078ec0ff */
[----:B-----5:R-:W-:Y:S02]  /*2870*/  SHF.R.S32.HI R11, RZ, 0x1f, R147 ;  /* 0x0000001fff0b7819 */ /* 0x020fe40000011493 */
[----:B------:R-:W-:Y:S02]  /*2880*/  LOP3.LUT R27, R27, 0x1c0, RZ, 0xc0, !PT ;  /* 0x000001c01b1b7812 */ /* 0x000fe400078ec0ff */
[----:B------:R-:W-:Y:S02]  /*2890*/  LOP3.LUT R0, R0, 0x1c0, R28, 0xf8, !PT ;  /* 0x000001c000007812 */ /* 0x000fe400078ef81c */
[----:B------:R-:W-:Y:S01]  /*28a0*/  SHF.R.U32.HI R8, RZ, 0x3, R8 ;  /* 0x00000003ff087819 */ /* 0x000fe20000011608 */
[C---:B------:R-:W-:Y:S01]  /*28b0*/  IMAD R146, R3.reuse, 0x2c00, R26 ;  /* 0x00002c0003927824 */ /* 0x040fe200078e021a */
[----:B------:R-:W-:Y:S01]  /*28c0*/  SHF.R.U32.HI R27, RZ, 0x3, R27 ;  /* 0x00000003ff1b7819 */ /* 0x000fe2000001161b */
[----:B------:R-:W-:-:S02]  /*28d0*/  IMAD R143, R3, 0x2c00, R14 ;  /* 0x00002c00038f7824 */ /* 0x000fc400078e020e */
[----:B------:R-:W-:Y:S01]  /*28e0*/  IMAD R141, R3, 0x2c00, R12 ;  /* 0x00002c00038d7824 */ /* 0x000fe200078e020c */
[----:B------:R-:W-:Y:S01]  /*28f0*/  LOP3.LUT R3, R0, R8, RZ, 0x3c, !PT ;  /* 0x0000000800037212 */ /* 0x000fe200078e3cff */
[----:B------:R-:W-:Y:S01]  /*2900*/  IMAD R0, R11, R108, RZ ;  /* 0x0000006c0b007224 */ /* 0x000fe200078e02ff */
[----:B------:R-:W-:-:S03]  /*2910*/  LOP3.LUT R4, R4, R27, RZ, 0x3c, !PT ;  /* 0x0000001b04047212 */ /* 0x000fc600078e3cff */
[----:B------:R-:W-:Y:S02]  /*2920*/  IMAD R27, R147, R109, R0 ;  /* 0x0000006d931b7224 */ /* 0x000fe400078e0200 */
[----:B------:R-:W-:Y:S02]  /*2930*/  IMAD R0, R11, R114, RZ ;  /* 0x000000720b007224 */ /* 0x000fe400078e02ff */
[----:B------:R-:W-:Y:S01]  /*2940*/  IMAD.IADD R144, R144, 0x1, R5 ;  /* 0x0000000190907824 */ /* 0x000fe200078e0205 */
[----:B------:R-:W-:Y:S01]  /*2950*/  LOP3.LUT R5, R6, R165, RZ, 0x3c, !PT ;  /* 0x000000a506057212 */ /* 0x000fe200078e3cff */
[----:B------:R-:W-:Y:S02]  /*2960*/  IMAD.IADD R146, R146, 0x1, R3 ;  /* 0x0000000192927824 */ /* 0x000fe400078e0203 */
[----:B------:R-:W-:Y:S02]  /*2970*/  IMAD R3, R147, R115, R0 ;  /* 0x0000007393037224 */ /* 0x000fe400078e0200 */
[----:B------:R-:W-:-:S02]  /*2980*/  IMAD R0, R10, R42, RZ ;  /* 0x0000002a0a007224 */ /* 0x000fc400078e02ff */
[----:B------:R-:W-:Y:S02]  /*2990*/  IMAD.IADD R142, R142, 0x1, R5 ;  /* 0x000000018e8e7824 */ /* 0x000fe400078e0205 */
[----:B------:R-:W-:Y:S02]  /*29a0*/  IMAD R5, R22, R43, R0 ;  /* 0x0000002b16057224 */ /* 0x000fe400078e0200 */
[----:B------:R-:W-:Y:S02]  /*29b0*/  IMAD.X R119, R10, 0x1, R21, P0 ;  /* 0x000000010a777824 */ /* 0x000fe400000e0615 */
[----:B------:R-:W-:Y:S01]  /*29c0*/  IMAD.IADD R123, R5, 0x1, R159 ;  /* 0x00000001057b7824 */ /* 0x000fe200078e029f */
[----:B------:R-:W-:-:S03]  /*29d0*/  IADD3 R127, P0, R125, R116, RZ ;  /* 0x000000747d7f7210 */ /* 0x000fc60007f1e0ff */
[----:B------:R-:W-:Y:S01]  /*29e0*/  IMAD.X R124, R123, 0x1, R117, P1 ;  /* 0x000000017b7c7824 */ /* 0x000fe200008e0675 */
[C---:B------:R-:W-:Y:S01]  /*29f0*/  IADD3 R14, R22.reuse, 0x60, RZ ;  /* 0x00000060160e7810 */ /* 0x040fe20007ffe0ff */
[----:B------:R-:W-:Y:S01]  /*2a00*/  IMAD.IADD R105, R105, 0x1, R7 ;  /* 0x0000000169697824 */ /* 0x000fe200078e0207 */
[----:B------:R-:W-:Y:S01]  /*2a10*/  IADD3 R130, P1, R127, R116, RZ ;  /* 0x000000747f827210 */ /* 0x000fe20007f3e0ff */
[----:B------:R-:W-:Y:S01]  /*2a20*/  IMAD.IADD R107, R7, 0x1, R107 ;  /* 0x00000001076b7824 */ /* 0x000fe200078e026b */
[----:B------:R-:W-:Y:S01]  /*2a30*/  LOP3.LUT R7, R29, 0x38, R9, 0xf8, !PT ;  /* 0x000000381d077812 */ /* 0x000fe200078ef809 */
[----:B------:R-:W-:Y:S02]  /*2a40*/  VIADD R8, R22, 0x20 ;  /* 0x0000002016087836 */ /* 0x000fe40000000000 */
[----:B------:R-:W-:Y:S02]  /*2a50*/  IMAD.X R126, R124, 0x1, R117, P0 ;  /* 0x000000017c7e7824 */ /* 0x000fe400000e0675 */
[----:B------:R-:W-:Y:S01]  /*2a60*/  VIADD R12, R22, 0x80 ;  /* 0x00000080160c7836 */ /* 0x000fe20000000000 */
[----:B------:R-:W-:Y:S01]  /*2a70*/  IADD3 R122, R121, R5, RZ ;  /* 0x00000005797a7210 */ /* 0x000fe20007ffe0ff */
[----:B------:R-:W-:Y:S01]  /*2a80*/  IMAD.IADD R15, R101, 0x1, R15 ;  /* 0x00000001650f7824 */ /* 0x000fe200078e020f */
[----:B------:R-:W-:Y:S01]  /*2a90*/  IADD3 R20, P0, R100, R120, RZ ;  /* 0x0000007864147210 */ /* 0x000fe20007f1e0ff */
[----:B------:R-:W-:Y:S01]  /*2aa0*/  IMAD.SHL.U32 R30, R114, 0x80, RZ ;  /* 0x00000080721e7824 */ /* 0x000fe200078e00ff */
[----:B------:R-:W-:Y:S01]  /*2ab0*/  LOP3.LUT R6, R7, R164, RZ, 0x3c, !PT ;  /* 0x000000a407067212 */ /* 0x000fe200078e3cff */
[----:B------:R-:W-:Y:S01]  /*2ac0*/  IMAD R7, R115, 0xb0, RZ ;  /* 0x000000b073077824 */ /* 0x000fe200078e02ff */
[----:B------:R-:W-:Y:S01]  /*2ad0*/  SHF.R.S32.HI R153, RZ, 0x1f, R8 ;  /* 0x0000001fff997819 */ /* 0x000fe20000011408 */
[----:B------:R-:W-:Y:S01]  /*2ae0*/  IMAD.WIDE.U32 R110, R147, R114, R110 ;  /* 0x00000072936e7225 */ /* 0x000fe200078e006e */
[----:B------:R-:W-:-:S02]  /*2af0*/  SHF.R.S32.HI R151, RZ, 0x1f, R14 ;  /* 0x0000001fff977819 */ /* 0x000fc4000001140e */
[----:B------:R-:W-:Y:S01]  /*2b00*/  IADD3.X R128, R126, R117, RZ, P1, !PT ;  /* 0x000000757e807210 */ /* 0x000fe20000ffe4ff */
[----:B------:R-:W-:Y:S01]  /*2b10*/  IMAD.WIDE.U32 R112, R147, R114, R112 ;  /* 0x0000007293707225 */ /* 0x000fe200078e0070 */
[----:B------:R-:W-:Y:S02]  /*2b20*/  SHF.R.S32.HI R150, RZ, 0x1f, R12 ;  /* 0x0000001fff967819 */ /* 0x000fe4000001140c */
[----:B------:R-:W-:Y:S01]  /*2b30*/  IADD3 R14, P1, R100, 0x40, RZ ;  /* 0x00000040640e7810 */ /* 0x000fe20007f3e0ff */
[----:B------:R-:W-:Y:S01]  /*2b40*/  VIADD R26, R22, 0x40 ;  /* 0x00000040161a7836 */ /* 0x000fe20000000000 */
[----:B------:R-:W-:Y:S01]  /*2b50*/  IADD3 R133, P2, R130, R116, RZ ;  /* 0x0000007482857210 */ /* 0x000fe20007f5e0ff */
[----:B------:R-:W-:Y:S01]  /*2b60*/  VIADD R8, R22, 0xa0 ;  /* 0x000000a016087836 */ /* 0x000fe20000000000 */
[----:B------:R-:W-:Y:S01]  /*2b70*/  IADD3 R12, P3, R20, 0x40, RZ ;  /* 0x00000040140c7810 */ /* 0x000fe20007f7e0ff */
[----:B------:R-:W-:Y:S01]  /*2b80*/  IMAD R29, R43, 0xb0, RZ ;  /* 0x000000b02b1d7824 */ /* 0x000fe200078e02ff */
[----:B------:R-:W-:Y:S01]  /*2b90*/  SHF.L.U32 R43, R13, 0x1, RZ ;  /* 0x000000010d2b7819 */ /* 0x000fe200000006ff */
[----:B------:R-:W-:Y:S01]  /*2ba0*/  IMAD.WIDE.U32 R104, R147, R108, R104 ;  /* 0x0000006c93687225 */ /* 0x000fe200078e0068 */
[----:B------:R-:W-:-:S03]  /*2bb0*/  LOP3.LUT R21, R9, 0xfffffff8, RZ, 0xc0, !PT ;  /* 0xfffffff809157812 */ /* 0x000fc600078ec0ff */
[----:B------:R-:W-:-:S04]  /*2bc0*/  IMAD.WIDE.U32 R106, R147, R108, R106 ;  /* 0x0000006c936a7225 */ /* 0x000fc800078e006a */
[----:B------:R-:W-:Y:S01]  /*2bd0*/  IMAD.WIDE.U32 R114, R114, 0xb0, RZ ;  /* 0x000000b072727825 */ /* 0x000fe200078e00ff */
[----:B------:R-:W-:-:S03]  /*2be0*/  SHF.R.S32.HI R152, RZ, 0x1f, R26 ;  /* 0x0000001fff987819 */ /* 0x000fc6000001141a */
[----:B------:R-:W-:Y:S01]  /*2bf0*/  IMAD.WIDE.U32 R108, R108, 0xb0, RZ ;  /* 0x000000b06c6c7825 */ /* 0x000fe200078e00ff */
[----:B------:R-:W-:-:S03]  /*2c00*/  SHF.R.S32.HI R148, RZ, 0x1f, R8 ;  /* 0x0000001fff947819 */ /* 0x000fc60000011408 */
[----:B------:R-:W-:Y:S01]  /*2c10*/  IMAD.X R13, R122, 0x1, R15, P0 ;  /* 0x000000017a0d7824 */ /* 0x000fe200000e060f */
[----:B------:R-:W-:Y:S01]  /*2c20*/  IADD3 R143, R143, R4, RZ ;  /* 0x000000048f8f7210 */ /* 0x000fe20007ffe0ff */
[----:B------:R-:W-:Y:S01]  /*2c30*/  IMAD.IADD R141, R141, 0x1, R6 ;  /* 0x000000018d8d7824 */ /* 0x000fe200078e0206 */
[----:B------:R-:W-:Y:S01]  /*2c40*/  ISETP.GE.AND P0, PT, R16, UR4, PT ;  /* 0x0000000410007c0c */ /* 0x000fe2000bf06270 */
[----:B------:R-:W-:Y:S01]  /*2c50*/  IMAD.IADD R134, R115, 0x1, R7 ;  /* 0x0000000173867824 */ /* 0x000fe200078e0207 */
[----:B------:R-:W-:Y:S01]  /*2c60*/  SHF.R.S32.HI R9, RZ, 0x3, R9 ;  /* 0x00000003ff097819 */ /* 0x000fe20000011409 */
[----:B------:R-:W-:Y:S01]  /*2c70*/  IMAD.IADD R28, R105, 0x1, R27 ;  /* 0x00000001691c7824 */ /* 0x000fe200078e021b */
[----:B------:R-:W-:Y:S01]  /*2c80*/  SHF.R.S32.HI R8, RZ, 0x1f, R21 ;  /* 0x0000001fff087819 */ /* 0x000fe20000011415 */
[----:B------:R-:W-:Y:S01]  /*2c90*/  IMAD.X R11, RZ, RZ, R15, P1 ;  /* 0x000000ffff0b7224 */ /* 0x000fe200008e060f */
[----:B------:R-:W-:Y:S01]  /*2ca0*/  ISETP.GE.AND P1, PT, R221, UR4, PT ;  /* 0x00000004dd007c0c */ /* 0x000fe2000bf26270 */
[----:B------:R-:W-:Y:S01]  /*2cb0*/  IMAD.IADD R29, R157, 0x1, R29 ;  /* 0x000000019d1d7824 */ /* 0x000fe200078e021d */
[----:B------:R-:W-:Y:S01]  /*2cc0*/  IADD3 R6, R103, R45, RZ ;  /* 0x0000002d67067210 */ /* 0x000fe20007ffe0ff */
[----:B------:R-:W-:-:S02]  /*2cd0*/  IMAD.IADD R135, R109, 0x1, R135 ;  /* 0x000000016d877824 */ /* 0x000fc400078e0287 */
[----:B------:R-:W-:Y:S02]  /*2ce0*/  IMAD.IADD R27, R27, 0x1, R107 ;  /* 0x000000011b1b7824 */ /* 0x000fe400078e026b */
[----:B------:R-:W-:Y:S02]  /*2cf0*/  IMAD.IADD R26, R111, 0x1, R3 ;  /* 0x000000016f1a7824 */ /* 0x000fe400078e0203 */
[----:B------:R-:W-:Y:S02]  /*2d00*/  IMAD.IADD R10, R3, 0x1, R113 ;  /* 0x00000001030a7824 */ /* 0x000fe400078e0271 */
[----:B------:R-:W-:Y:S02]  /*2d10*/  IMAD.X R132, R128, 0x1, R117, P2 ;  /* 0x0000000180847824 */ /* 0x000fe400010e0675 */
[----:B------:R-:W-:Y:S01]  /*2d20*/  IMAD.X R7, RZ, RZ, R13, P3 ;  /* 0x000000ffff077224 */ /* 0x000fe200018e060d */
[----:B------:R-:W-:Y:S06]  /*2d30*/  @!P6 BAR.SYNC.DEFER_BLOCKING 0x9, 0x100 ;  /* 0x024400000000eb1d */ /* 0x000fec0000010000 */
.L_x_6796:
[----:B--2---:R-:W2:Y:S01]  /*2d40*/  LDL R0, [R1+0x38] ;  /* 0x0000380001007983 */ /* 0x004ea20000100800 */
[----:B0-----:R-:W0:Y:S03]  /*2d50*/  LDC R92, c[0x0][0x3f4] ;  /* 0x0000fd00ff5c7b82 */ /* 0x001e260000000800 */
[----:B---34-:R-:W3:Y:S01]  /*2d60*/  LDL.LU R51, [R1] ;  /* 0x0000000001337983 */ /* 0x018ee20000300800 */
[----:B------:R-:W-:Y:S01]  /*2d70*/  VIADD R24, R24, 0xffffffff ;  /* 0xffffffff18187836 */ /* 0x000fe20000000000 */
[----:B------:R-:W-:Y:S05]  /*2d80*/  YIELD ;  /* 0x0000000000007946 */ /* 0x000fea0003800000 */
[----:B------:R-:W-:Y:S01]  /*2d90*/  ISETP.GT.AND P3, PT, R24, R129, PT ;  /* 0x000000811800720c */ /* 0x000fe20003f64270 */
[----:B------:R-:W-:Y:S01]  /*2da0*/  BSSY B0, `(.L_x_6673) ;  /* 0x00008c7000007945 */ /* 0x000fe20003800000 */
[----:B0-----:R-:W-:Y:S01]  /*2db0*/  ISETP.GE.AND P2, PT, R92, 0x1, PT ;  /* 0x000000015c00780c */ /* 0x001fe20003f46270 */
[----:B--2---:R-:W-:Y:S01]  /*2dc0*/  IMAD R5, R23, 0x5800, R0 ;  /* 0x0000580017057824 */ /* 0x004fe200078e0200 */
[----:B---3--:R-:W-:-:S03]  /*2dd0*/  LOP3.LUT R51, R51, 0xffffffef, RZ, 0xc0, !PT ;  /* 0xffffffef33337812 */ /* 0x008fc600078ec0ff */
[----:B------:R-:W-:-:S06]  /*2de0*/  IMAD R5, R5, 0x2, R2 ;  /* 0x0000000205057824 */ /* 0x000fcc00078e0202 */
[----:B------:R-:W-:-:S05]  /*2df0*/  @P3 LOP3.LUT R51, R51, 0x10, RZ, 0xfc, !PT ;  /* 0x0000001033333812 */ /* 0x000fca00078efcff */
[----:B------:R0:W-:Y:S01]  /*2e00*/  STL [R1], R51 ;  /* 0x0000003301007387 */ /* 0x0001e20000100800 */
[----:B------:R-:W-:Y:S05]  /*2e10*/  @!P2 BRA `(.L_x_6674) ;  /* 0x00000080009ca947 */ /* 0x000fea0003800000 */
[----:B------:R-:W-:Y:S01]  /*2e20*/  ULDC.U8 UR4, c[0x0][0x410] ;  /* 0x0001040000047ab9 */ /* 0x000fe20000000000 */
[----:B------:R-:W-:Y:S01]  /*2e30*/  SHF.R.S32.HI R3, RZ, 0x1f, R24 ;  /* 0x0000001fff037819 */ /* 0x000fe20000011418 */
[-C--:B------:R-:W-:Y:S01]  /*2e40*/  IMAD R4, R135, R24.reuse, RZ ;  /* 0x0000001887047224 */ /* 0x080fe200078e02ff */
[----:B------:R-:W-:Y:S01]  /*2e50*/  ISETP.NE.AND P2, PT, RZ, UR4, PT ;  /* 0x00000004ff007c0c */ /* 0x000fe2000bf45270 */
[-C--:B------:R-:W-:Y:S02]  /*2e60*/  IMAD R0, R29, R24.reuse, RZ ;  /* 0x000000181d007224 */ /* 0x080fe400078e02ff */
[----:B------:R-:W-:Y:S02]  /*2e70*/  IMAD R44, R134, R24, RZ ;  /* 0x00000018862c7224 */ /* 0x000fe400078e02ff */
[C---:B------:R-:W-:Y:S02]  /*2e80*/  IMAD R45, R3.reuse, R108, R4 ;  /* 0x0000006c032d7224 */ /* 0x040fe400078e0204 */
[----:B------:R-:W-:-:S02]  /*2e90*/  IMAD R93, R3, R156, R0 ;  /* 0x0000009c035d7224 */ /* 0x000fc400078e0200 */
[----:B------:R-:W-:Y:S02]  /*2ea0*/  IMAD R4, R24, -0xb0, R25 ;  /* 0xffffff5018047824 */ /* 0x000fe400078e0219 */
[----:B------:R-:W-:Y:S02]  /*2eb0*/  IMAD R3, R3, R114, R44 ;  /* 0x0000007203037224 */ /* 0x000fe400078e022c */
[----:B------:R-:W-:Y:S01]  /*2ec0*/  IMAD.WIDE.U32 R136, R156, R24, RZ ;  /* 0x000000189c887225 */ /* 0x000fe200078e00ff */
[----:B------:R-:W-:-:S03]  /*2ed0*/  VIMNMX R4, R4, 0xb0, PT ;  /* 0x000000b004047848 */ /* 0x000fc60003fe0100 */
[----:B------:R-:W-:-:S04]  /*2ee0*/  IMAD.WIDE.U32 R96, R108, R24, RZ ;  /* 0x000000186c607225 */ /* 0x000fc800078e00ff */
[----:B------:R-:W-:-:S04]  /*2ef0*/  IMAD.WIDE.U32 R94, R114, R24, RZ ;  /* 0x00000018725e7225 */ /* 0x000fc800078e00ff */
[----:B------:R-:W-:Y:S02]  /*2f00*/  IMAD.IADD R93, R137, 0x1, R93 ;  /* 0x00000001895d7824 */ /* 0x000fe400078e025d */
        /* <DEDUP_REMOVED lines=9> */
[----:B------:R-:W-:-:S03]  /*2fa0*/  CS2R R138, SRZ ;  /* 0x00000000008a7805 */ /* 0x000fc6000001ff00 */
[----:B------:R-:W-:Y:S05]  /*2fb0*/  @P3 BRA `(.L_x_6677) ;  /* 0x0000000000543947 */ /* 0x000fea0003800000 */
[----:B------:R-:W-:Y:S01]  /*2fc0*/  IADD3 R45, P2, R104, R96, RZ ;  /* 0x00000060682d7210 */ /* 0x000fe20007f5e0ff */
[----:B------:R-:W-:Y:S01]  /*2fd0*/  ULDC.64 UR4, c[0x0][0x3e8] ;  /* 0x0000fa0000047ab9 */ /* 0x000fe20000000a00 */
[----:B------:R-:W-:Y:S02]  /*2fe0*/  CS2R R98, SRZ ;  /* 0x0000000000627805 */ /* 0x000fe4000001ff00 */
[----:B------:R-:W-:Y:S02]  /*2ff0*/  CS2R R138, SRZ ;  /* 0x00000000008a7805 */ /* 0x000fe4000001ff00 */
[----:B------:R-:W-:Y:S01]  /*3000*/  IADD3.X R46, R0, R28, RZ, P2, !PT ;  /* 0x0000001c002e7210 */ /* 0x000fe200017fe4ff */
[----:B------:R-:W-:Y:S01]  /*3010*/  ULDC.64 UR6, c[0x0][0x208] ;  /* 0x0000820000067ab9 */ /* 0x000fe20000000a00 */
        /* <DEDUP_REMOVED lines=15> */
.L_x_6677:
[----:B------:R-:W-:Y:S05]  /*3110*/  BSYNC B1 ;  /* 0x0000000000017941 */ /* 0x000fea0003800000 */
.L_x_6676:
[----:B------:R-:W-:Y:S01]  /*3120*/  VIADD R48, R22, 0x20 ;  /* 0x0000002016307836 */ /* 0x000fe20000000000 */
[----:B------:R-:W-:Y:S01]  /*3130*/  BSSY B1, `(.L_x_6678) ;  /* 0x0000027000017945 */ /* 0x000fe20003800000 */
[----:B-1---5:R-:W-:Y:S01]  /*3140*/  IMAD.MOV.U32 R44, RZ, RZ, R88 ;  /* 0x000000ffff2c7224 */ /* 0x022fe200078e0058 */
[----:B------:R-:W-:Y:S01]  /*3150*/  CS2R R84, SRZ ;  /* 0x0000000000547805 */ /* 0x000fe2000001ff00 */
[----:B------:R-:W-:Y:S01]  /*3160*/  IMAD.MOV.U32 R45, RZ, RZ, R89 ;  /* 0x000000ffff2d7224 */ /* 0x000fe200078e0059 */
[----:B------:R-:W-:Y:S01]  /*3170*/  ISETP.GE.AND P4, PT, R48, R4, PT ;  /* 0x000000043000720c */ /* 0x000fe20003f86270 */
[----:B------:R-:W-:Y:S01]  /*3180*/  IMAD.MOV.U32 R46, RZ, RZ, R98 ;  /* 0x000000ffff2e7224 */ /* 0x000fe200078e0062 */
[----:B------:R-:W-:Y:S01]  /*3190*/  CS2R R82, SRZ ;  /* 0x0000000000527805 */ /* 0x000fe2000001ff00 */
        /* <DEDUP_REMOVED lines=32> */
.L_x_6679:
[----:B------:R-:W-:Y:S05]  /*33a0*/  BSYNC B1 ;  /* 0x0000000000017941 */ /* 0x000fea0003800000 */
.L_x_6678:
[----:B------:R-:W-:Y:S01]  /*33b0*/  VIADD R48, R22, 0x40 ;  /* 0x0000004016307836 */ /* 0x000fe20000000000 */
[----:B0-----:R-:W-:Y:S01]  /*33c0*/  LOP3.LUT R51, R51, 0xfffffffb, RZ, 0xc0, !PT ;  /* 0xfffffffb33337812 */ /* 0x001fe200078ec0ff */
[----:B-1---5:R-:W-:Y:S01]  /*33d0*/  IMAD.MOV.U32 R44, RZ, RZ, R80 ;  /* 0x000000ffff2c7224 */ /* 0x022fe200078e0050 */
[----:B------:R-:W-:Y:S01]  /*33e0*/  MOV R45, R81 ;  /* 0x00000051002d7202 */ /* 0x000fe20000000f00 */
[----:B------:R-:W-:Y:S01]  /*33f0*/  IMAD.MOV.U32 R46, RZ, RZ, R82 ;  /* 0x000000ffff2e7224 */ /* 0x000fe200078e0052 */
[----:B------:R-:W-:Y:S01]  /*3400*/  ISETP.GE.AND P2, PT, R48, R4, PT ;  /* 0x000000043000720c */ /* 0x000fe20003f46270 */
[----:B------:R-:W-:Y:S01]  /*3410*/  IMAD.MOV.U32 R47, RZ, RZ, R83 ;  /* 0x000000ffff2f7224 */ /* 0x000fe200078e0053 */
[----:B------:R-:W-:Y:S01]  /*3420*/  PRMT R168, R45, 0x5410, R44 ;  /* 0x000054102da87816 */ /* 0x000fe2000000002c */
[----:B------:R-:W-:Y:S01]  /*3430*/  IMAD.MOV.U32 R44, RZ, RZ, R84 ;  /* 0x000000ffff2c7224 */ /* 0x000fe200078e0054 */
[----:B------:R-:W-:Y:S01]  /*3440*/  BSSY B1, `(.L_x_6680) ;  /* 0x0000026000017945 */ /* 0x000fe20003800000 */
[----:B------:R-:W-:Y:S01]  /*3450*/  IMAD.MOV.U32 R45, RZ, RZ, R85 ;  /* 0x000000ffff2d7224 */ /* 0x000fe200078e0055 */
[----:B------:R-:W-:-:S02]  /*3460*/  PRMT R175, R175, 0x5410, R49 ;  /* 0x00005410afaf7816 */ /* 0x000fc40000000031 */
[----:B------:R-:W-:Y:S02]  /*3470*/  CS2R R64, SRZ ;  /* 0x0000000000407805 */ /* 0x000fe4000001ff00 */
[----:B------:R-:W-:Y:S02]  /*3480*/  PRMT R188, R188, 0x5410, R50 ;  /* 0x00005410bcbc7816 */ /* 0x000fe40000000032 */
[----:B------:R-:W-:Y:S02]  /*3490*/  CS2R R72, SRZ ;  /* 0x0000000000487805 */ /* 0x000fe4000001ff00 */
[----:B------:R-:W-:Y:S02]  /*34a0*/  PRMT R185, R44, 0x7610, R185 ;  /* 0x000076102cb97816 */ /* 0x000fe400000000b9 */
[----:B------:R-:W-:Y:S02]  /*34b0*/  CS2R R76, SRZ ;  /* 0x00000000004c7805 */ /* 0x000fe4000001ff00 */
[----:B------:R-:W-:-:S02]  /*34c0*/  PRMT R184, R45, 0x7610, R184 ;  /* 0x000076102db87816 */ /* 0x000fc400000000b8 */
[----:B------:R-:W-:Y:S02]  /*34d0*/  CS2R R74, SRZ ;  /* 0x00000000004a7805 */ /* 0x000fe4000001ff00 */
[----:B------:R-:W-:Y:S02]  /*34e0*/  @P2 LOP3.LUT R51, R51, 0x4, RZ, 0xfc, !PT ;  /* 0x0000000433332812 */ /* 0x000fe400078efcff */
[----:B------:R-:W-:Y:S02]  /*34f0*/  CS2R R78, SRZ ;  /* 0x00000000004e7805 */ /* 0x000fe4000001ff00 */
[----:B------:R-:W-:Y:S01]  /*3500*/  PRMT R167, R47, 0x5410, R46 ;  /* 0x000054102fa77816 */ /* 0x000fe2000000002e */
[----:B------:R-:W-:Y:S01]  /*3510*/  IMAD.MOV.U32 R50, RZ, RZ, R87 ;  /* 0x000000ffff327224 */ /* 0x000fe200078e0057 */
[----:B------:R-:W-:Y:S01]  /*3520*/  MOV R49, R86 ;  /* 0x0000005600317202 */ /* 0x000fe20000000f00 */
[----:B------:R0:W-:Y:S01]  /*3530*/  STL [R1], R51 ;  /* 0x0000003301007387 */ /* 0x0001e20000100800 */
[----:B------:R-:W-:Y:S05]  /*3540*/  @P2 BRA `(.L_x_6681) ;  /* 0x0000000000542947 */ /* 0x000fea0003800000 */
        /* <DEDUP_REMOVED lines=21> */
.L_x_6681:
[----:B------:R-:W-:Y:S05]  /*36a0*/  BSYNC B1 ;  /* 0x0000000000017941 */ /* 0x000fea0003800000 */
.L_x_6680:
[----:B------:R-:W-:Y:S01]  /*36b0*/  VIADD R170, R22, 0x60 ;  /* 0x0000006016aa7836 */ /* 0x000fe20000000000 */
[----:B------:R-:W-:Y:S01]  /*36c0*/  BSSY B1, `(.L_x_6682) ;  /* 0x000003c000017945 */ /* 0x000fe20003800000 */
[----:B------:R-:W-:Y:S01]  /*36d0*/  IMAD.MOV.U32 R169, RZ, RZ, R51 ;  /* 0x000000ffffa97224 */ /* 0x000fe200078e0033 */
[----:B------:R-:W-:Y:S01]  /*36e0*/  PRMT R185, R185, 0x5410, R49 ;  /* 0x00005410b9b97816 */ /* 0x000fe20000000031 */
[----:B-1---5:R-:W-:Y:S01]  /*36f0*/  IMAD.MOV.U32 R44, RZ, RZ, R72 ;  /* 0x000000ffff2c7224 */ /* 0x022fe200078e0048 */
[----:B------:R-:W-:Y:S01]  /*3700*/  ISETP.GE.AND P2, PT, R170, R4, PT ;  /* 0x00000004aa00720c */ /* 0x000fe20003f46270 */
[----:B------:R-:W-:Y:S01]  /*3710*/  IMAD.MOV.U32 R45, RZ, RZ, R73 ;  /* 0x000000ffff2d7224 */ /* 0x000fe200078e0049 */
[----:B------:R-:W-:Y:S01]  /*3720*/  LOP3.LUT R169, R169, 0xfffffff7, RZ, 0xc0, !PT ;  /* 0xfffffff7a9a97812 */ /* 0x000fe200078ec0ff */
        /* <DEDUP_REMOVED lines=8> */
[----:B------:R-:W-:Y:S02]  /*37b0*/  CS2R R66, SRZ ;  /* 0x0000000000427805 */ /* 0x000fe4000001ff00 */
[----:B------:R-:W-:Y:S02]  /*37c0*/  PRMT R166, R45, 0x5410, R44 ;  /* 0x000054102da67816 */ /* 0x000fe4000000002c */
[----:B------:R-:W-:Y:S02]  /*37d0*/  CS2R R70, SRZ ;  /* 0x0000000000467805 */ /* 0x000fe4000001ff00 */
[----:B------:R-:W-:-:S02]  /*37e0*/  @P2 LOP3.LUT R169, R169, 0x8, RZ, 0xfc, !PT ;  /* 0x00000008a9a92812 */ /* 0x000fc400078efcff */
[----:B------:R-:W-:Y:S02]  /*37f0*/  CS2R R48, SRZ ;  /* 0x0000000000307805 */ /* 0x000fe4000001ff00 */
[----:B------:R-:W-:Y:S02]  /*3800*/  CS2R R56, SRZ ;  /* 0x0000000000387805 */ /* 0x000fe4000001ff00 */
[----:B------:R-:W-:Y:S02]  /*3810*/  CS2R R60, SRZ ;  /* 0x00000000003c7805 */ /* 0x000fe4000001ff00 */
[----:B------:R-:W-:Y:S01]  /*3820*/  CS2R R58, SRZ ;  /* 0x00000000003a7805 */ /* 0x000fe2000001ff00 */
[----:B------:R1:W-:Y:S01]  /*3830*/  STL [R1], R169 ;  /* 0x000000a901007387 */ /* 0x0003e20000100800 */
[----:B------:R-:W-:Y:S02]  /*3840*/  CS2R R62, SRZ ;  /* 0x00000000003e7805 */ /* 0x000fe4000001ff00 */
[----:B------:R-:W-:-:S02]  /*3850*/  CS2R R52, SRZ ;  /* 0x0000000000347805 */ /* 0x000fc4000001ff00 */
[----:B0-----:R-:W-:Y:S02]  /*3860*/  CS2R R50, SRZ ;  /* 0x0000000000327805 */ /* 0x001fe4000001ff00 */
[----:B------:R-:W-:Y:S01]  /*3870*/  CS2R R54, SRZ ;  /* 0x0000000000367805 */ /* 0x000fe2000001ff00 */
[----:B------:R-:W-:Y:S06]  /*3880*/  @P2 BRA `(.L_x_6683) ;  /* 0x00000000007c2947 */ /* 0x000fec0003800000 */
[----:B------:R-:W0:Y:S01]  /*3890*/  LDC.64 R44, c[0x0][0x3f8] ;  /* 0x0000fe00ff2c7b82 */ /* 0x000e220000000a00 */
[----:B------:R-:W-:Y:S01]  /*38a0*/  IMAD.MOV.U32 R46, RZ, RZ, R96 ;  /* 0x000000ffff2e7224 */ /* 0x000fe200078e0060 */
[----:B------:R-:W-:Y:S01]  /*38b0*/  ULDC.64 UR4, c[0x0][0x3e8] ;  /* 0x0000fa0000047ab9 */ /* 0x000fe20000000a00 */
[----:B------:R-:W-:Y:S01]  /*38c0*/  IMAD.MOV.U32 R47, RZ, RZ, R0 ;  /* 0x000000ffff2f7224 */ /* 0x000fe200078e0000 */
[----:B------:R-:W-:Y:S02]  /*38d0*/  CS2R R68, SRZ ;  /* 0x0000000000447805 */ /* 0x000fe4000001ff00 */
[----:B------:R-:W-:Y:S01]  /*38e0*/  CS2R R70, SRZ ;  /* 0x0000000000467805 */ /* 0x000fe2000001ff00 */
[----:B------:R-:W-:Y:S01]  /*38f0*/  ULDC.64 UR6, c[0x0][0x208] ;  /* 0x0000820000067ab9 */ /* 0x000fe20000000a00 */
[----:B0-----:R-:W-:-:S04]  /*3900*/  IMAD.WIDE.U32 R46, R44, 0x60, R46 ;  /* 0x000000602c2e7825 */ /* 0x001fc800078e002e */
[----:B------:R-:W-:Y:S01]  /*3910*/  IMAD R45, R45, 0x60, RZ ;  /* 0x000000602d2d7824 */ /* 0x000fe200078e02ff */
[----:B------:R-:W-:Y:S02]  /*3920*/  IADD3 R64, P2, R104, R46, RZ ;  /* 0x0000002e68407210 */ /* 0x000fe40007f5e0ff */
[----:B------:R-:W-:Y:S02]  /*3930*/  MOV R46, R94 ;  /* 0x0000005e002e7202 */ /* 0x000fe40000000f00 */
[----:B------:R-:W-:Y:S01]  /*3940*/  IADD3.X R65, R28, R47, R45, P2, !PT ;  /* 0x0000002f1c417210 */ /* 0x000fe200017fe42d */
[----:B------:R-:W-:Y:S01]  /*3950*/  IMAD.MOV.U32 R47, RZ, RZ, R3 ;  /* 0x000000ffff2f7224 */ /* 0x000fe200078e0003 */
[----:B------:R-:W0:Y:S02]  /*3960*/  LDC.64 R44, c[0x0][0x408] ;  /* 0x00010200ff2c7b82 */ /* 0x000e240000000a00 */
[----:B0-----:R-:W-:-:S04]  /*3970*/  IMAD.WIDE.U32 R46, R44, 0x60, R46 ;  /* 0x000000602c2e7825 */ /* 0x001fc800078e002e */
[----:B------:R-:W-:Y:S01]  /*3980*/  IMAD R67, R45, 0x60, RZ ;  /* 0x000000602d437824 */ /* 0x000fe200078e02ff */
[----:B------:R-:W-:-:S04]  /*3990*/  IADD3 R45, P2, R110, R46, RZ ;  /* 0x0000002e6e2d7210 */ /* 0x000fc80007f5e0ff */
[----:B------:R-:W-:Y:S02]  /*39a0*/  IADD3.X R66, R26, R47, R67, P2, !PT ;  /* 0x0000002f1a427210 */ /* 0x000fe400017fe443 */
        /* <DEDUP_REMOVED lines=13> */
.L_x_6683:
[----:B------:R-:W-:Y:S05]  /*3a80*/  BSYNC B1 ;  /* 0x0000000000017941 */ /* 0x000fea0003800000 */
.L_x_6682:
[----:B0-----:R-:W-:Y:S01]  /*3a90*/  VIADD R45, R22, 0x80 ;  /* 0x00000080162d7836 */ /* 0x001fe20000000000 */
[----:B------:R-:W-:Y:S01]  /*3aa0*/  BSSY B1, `(.L_x_6684) ;  /* 0x000001c000017945 */ /* 0x000fe20003800000 */
[----:B------:R-:W-:-:S03]  /*3ab0*/  IMAD.MOV.U32 R44, RZ, RZ, R169 ;  /* 0x000000ffff2c7224 */ /* 0x000fc600078e00a9 */
[----:B------:R-:W-:Y:S02]  /*3ac0*/  ISETP.GE.AND P2, PT, R45, R4, PT ;  /* 0x000000042d00720c */ /* 0x000fe40003f46270 */
[----:B------:R-:W-:-:S11]  /*3ad0*/  LOP3.LUT R44, R44, 0xfffffffd, RZ, 0xc0, !PT ;  /* 0xfffffffd2c2c7812 */ /* 0x000fd600078ec0ff */
[----:B------:R-:W-:-:S05]  /*3ae0*/  @P2 LOP3.LUT R44, R44, 0x2, RZ, 0xfc, !PT ;  /* 0x000000022c2c2812 */ /* 0x000fca00078efcff */
[----:B------:R0:W-:Y:S01]  /*3af0*/  STL [R1], R44 ;  /* 0x0000002c01007387 */ /* 0x0001e20000100800 */
[----:B------:R-:W-:Y:S05]  /*3b00*/  @P2 BRA `(.L_x_6685) ;  /* 0x0000000000542947 */ /* 0x000fea0003800000 */
[----:B0-----:R-:W-:Y:S01]  /*3b10*/  IADD3 R44, P2, P5, R104, R36, R96 ;  /* 0x00000024682c7210 */ /* 0x001fe20007d5e060 */
        /* <DEDUP_REMOVED lines=20> */
.L_x_6685:
[----:B------:R-:W-:Y:S05]  /*3c60*/  BSYNC B1 ;  /* 0x0000000000017941 */ /* 0x000fea0003800000 */
.L_x_6684:
[----:B0-2---:R-:W-:Y:S01]  /*3c70*/  VIADD R44, R22, 0xa0 ;  /* 0x000000a0162c7836 */ /* 0x005fe20000000000 */
[----:B------:R-:W-:Y:S04]  /*3c80*/  BSSY B1, `(.L_x_6686) ;  /* 0x0000020000017945 */ /* 0x000fe80003800000 */
[----:B------:R-:W-:-:S13]  /*3c90*/  ISETP.GE.AND P5, PT, R44, R4, PT ;  /* 0x000000042c00720c */ /* 0x000fda0003fa6270 */
[----:B------:R-:W-:Y:S05]  /*3ca0*/  @P5 BRA `(.L_x_6687) ;  /* 0x0000000000745947 */ /* 0x000fea0003800000 */
[----:B------:R-:W0:Y:S01]  /*3cb0*/  LDC.64 R44, c[0x0][0x3f8] ;  /* 0x0000fe00ff2c7b82 */ /* 0x000e220000000a00 */
[----:B------:R-:W-:Y:S01]  /*3cc0*/  IMAD.MOV.U32 R97, RZ, RZ, R0 ;  /* 0x000000ffff617224 */ /* 0x000fe200078e0000 */
[----:B------:R-:W-:Y:S01]  /*3cd0*/  MOV R95, R3 ;  /* 0x00000003005f7202 */ /* 0x000fe20000000f00 */
[----:B------:R-:W-:Y:S01]  /*3ce0*/  ULDC.64 UR4, c[0x0][0x3e8] ;  /* 0x0000fa0000047ab9 */ /* 0x000fe20000000a00 */
[----:B------:R-:W-:Y:S02]  /*3cf0*/  CS2R R52, SRZ ;  /* 0x0000000000347805 */ /* 0x000fe4000001ff00 */
[----:B------:R-:W-:Y:S01]  /*3d00*/  CS2R R54, SRZ ;  /* 0x0000000000367805 */ /* 0x000fe2000001ff00 */
[----:B------:R-:W-:Y:S01]  /*3d10*/  ULDC.64 UR6, c[0x0][0x208] ;  /* 0x0000820000067ab9 */ /* 0x000fe20000000a00 */
[----:B0-----:R-:W-:-:S04]  /*3d20*/  IMAD.WIDE.U32 R96, R44, 0xa0, R96 ;  /* 0x000000a02c607825 */ /* 0x001fc800078e0060 */
[----:B------:R-:W-:Y:S01]  /*3d30*/  IMAD R45, R45, 0xa0, RZ ;  /* 0x000000a02d2d7824 */ /* 0x000fe200078e02ff */
[----:B------:R-:W-:-:S04]  /*3d40*/  IADD3 R0, P2, R104, R96, RZ ;  /* 0x0000006068007210 */ /* 0x000fc80007f5e0ff */
[----:B------:R-:W-:Y:S02]  /*3d50*/  IADD3.X R97, R28, R97, R45, P2, !PT ;  /* 0x000000611c617210 */ /* 0x000fe400017fe42d */
        /* <DEDUP_REMOVED lines=18> */
.L_x_6687:
[----:B------:R-:W-:Y:S05]  /*3e80*/  BSYNC B1 ;  /* 0x0000000000017941 */ /* 0x000fea0003800000 */
.L_x_6686:
[----:B------:R-:W-:Y:S01]  /*3e90*/  IMAD.MOV.U32 R0, RZ, RZ, R78 ;  /* 0x000000ffff007224 */ /* 0x000fe200078e004e */
[----:B------:R-:W-:Y:S01]  /*3ea0*/  ULOP3.LUT UR4, UR60, 0x1, URZ, 0xfc, !UPT ;  /* 0x000000013c047892 */ /* 0x000fe2000f8efc3f */
[----:B------:R-:W-:Y:S02]  /*3eb0*/  IMAD.MOV.U32 R3, RZ, RZ, R79 ;  /* 0x000000ffff037224 */ /* 0x000fe400078e004f */
[----:B0----5:R-:W-:Y:S01]  /*3ec0*/  IMAD.MOV.U32 R44, RZ, RZ, R64 ;  /* 0x000000ffff2c7224 */ /* 0x021fe200078e0040 */
[----:B------:R-:W-:Y:S01]  /*3ed0*/  UISETP.NE.AND UP0, UPT, UR4, 0x3, UPT ;  /* 0x000000030400788c */ /* 0x000fe2000bf05270 */
[----:B------:R-:W-:Y:S01]  /*3ee0*/  IMAD.MOV.U32 R45, RZ, RZ, R65 ;  /* 0x000000ffff2d7224 */ /* 0x000fe200078e0041 */
[----:B------:R-:W-:Y:S01]  /*3ef0*/  PRMT R183, R0, 0x5410, R3 ;  /* 0x0000541000b77816 */ /* 0x000fe20000000003 */
[----:B------:R-:W-:Y:S02]  /*3f00*/  IMAD.MOV.U32 R3, RZ, RZ, R68 ;  /* 0x000000ffff037224 */ /* 0x000fe400078e0044 */
[----:B------:R-:W-:Y:S01]  /*3f10*/  IMAD.MOV.U32 R0, RZ, RZ, R67 ;  /* 0x000000ffff007224 */ /* 0x000fe200078e0043 */
[----:B------:R-:W-:Y:S01]  /*3f20*/  PRMT R179, R44, 0x5410, R45 ;  /* 0x000054102cb37816 */ /* 0x000fe2000000002d */
[----:B------:R-:W-:Y:S01]  /*3f30*/  IMAD.MOV.U32 R45, RZ, RZ, R66 ;  /* 0x000000ffff2d7224 */ /* 0x000fe200078e0042 */
[----:B------:R-:W-:-:S02]  /*3f40*/  MOV R44, R69 ;  /* 0x00000045002c7202 */ /* 0x000fc40000000f00 */
        /* <DEDUP_REMOVED lines=23> */
[----:B-1----:R-:W-:Y:S01]  /*40c0*/  PRMT R169, R3, 0x5410, R0 ;  /* 0x0000541003a97816 */ /* 0x002fe20000000000 */
[----:B------:R-:W-:Y:S01]  /*40d0*/  IMAD.MOV.U32 R3, RZ, RZ, R50 ;  /* 0x000000ffff037224 */ /* 0x000fe200078e0032 */
[----:B------:R-:W-:-:S04]  /*40e0*/  MOV R0, R51 ;  /* 0x0000003300007202 */ /* 0x000fc80000000f00 */
[----:B------:R-:W-:Y:S01]  /*40f0*/  PRMT R97, R3, 0x5410, R0 ;  /* 0x0000541003617816 */ /* 0x000fe20000000000 */
[----:B------:R-:W-:Y:S02]  /*4100*/  IMAD.MOV.U32 R3, RZ, RZ, R54 ;  /* 0x000000ffff037224 */ /* 0x000fe400078e0036 */
[----:B------:R-:W-:-:S05]  /*4110*/  IMAD.MOV.U32 R0, RZ, RZ, R55 ;  /* 0x000000ffff007224 */ /* 0x000fca00078e0037 */
[----:B------:R-:W-:Y:S01]  /*4120*/  PRMT R170, R3, 0x5410, R0 ;  /* 0x0000541003aa7816 */ /* 0x000fe20000000000 */
[----:B------:R-:W-:Y:S06]  /*4130*/  @!P2 BRA `(.L_x_6688) ;  /* 0x000000000004a947 */ /* 0x000fec0003800000 */
[----:B------:R-:W-:Y:S01]  /*4140*/  BPT.TRAP 0x1 ;  /* 0x000000040000795c */ /* 0x000fe20000300000 */
.L_x_6688:
[----:B------:R-:W-:Y:S01]  /*4150*/  IMAD R3, R23, 0x8, R2 ;  /* 0x0000000817037824 */ /* 0x000fe200078e0202 */
[----:B------:R-:W-:Y:S01]  /*4160*/  SHF.L.U32 R0, R223, 0x1f, RZ ;  /* 0x0000001fdf007819 */ /* 0x000fe200000006ff */
[----:B------:R-:W-:Y:S03]  /*4170*/  BSSY B1, `(.L_x_6689) ;  /* 0x0000003000017945 */ /* 0x000fe60003800000 */
[----:B------:R-:W0:Y:S02]  /*4180*/  SYNCS.PHASECHK.TRANS64.TRYWAIT P6, [R3+URZ+0x34890], R0 ;  /* 0x03489000030075a7 */ /* 0x000e2400080c017f */
[----:B0-----:R-:W-:Y:S05]  /*4190*/  @!P6 BRA `(.L_x_6690) ;  /* 0x0000023c0010e947 */ /* 0x001fea0003800000 */
.L_x_7053:
[----:B------:R-:W-:Y:S05]  /*41a0*/  BSYNC B1 ;  /* 0x0000000000017941 */ /* 0x000fea0003800000 */
.L_x_6689:
[----:B------:R-:W-:Y:S04]  /*41b0*/  BSSY B1, `(.L_x_6691) ;  /* 0x0000074000017945 */ /* 0x000fe80003800000 */
[----:B------:R-:W-:Y:S05]  /*41c0*/  @P3 BRA `(.L_x_6692) ;  /* 0x0000000400c83947 */ /* 0x000fea0003800000 */
[----:B------:R-:W-:Y:S01]  /*41d0*/  IADD3 R171, P3, R120, R136, RZ ;  /* 0x0000008878ab7210 */ /* 0x000fe20007f7e0ff */
[----:B------:R-:W-:Y:S04]  /*41e0*/  BSSY B2, `(.L_x_6693) ;  /* 0x0000037000027945 */ /* 0x000fe80003800000 */
[----:B------:R-:W-:Y:S01]  /*41f0*/  IMAD.X R172, R93, 0x1, R122, P3 ;  /* 0x000000015dac7824 */ /* 0x000fe200018e067a */
[----:B------:R-:W-:Y:S07]  /*4200*/  @P0 BRA `(.L_x_6694) ;  /* 0x0000000000d00947 */ /* 0x000fee0003800000 */
[----:B------:R1:W2:Y:S01]  /*4210*/  LDS.128 R44, [R5+0x1e400] ;  /* 0x01e40000052c7984 */ /* 0x0002a20000000c00 */
[----:B------:R-:W-:Y:S01]  /*4220*/  ISETP.GE.AND P3, PT, R18, R92, PT ;  /* 0x0000005c1200720c */ /* 0x000fe20003f66270 */
[----:B------:R-:W-:-:S12]  /*4230*/  BSSY B3, `(.L_x_6695) ;  /* 0x000002a000037945 */ /* 0x000fd80003800000 */
[----:B-1----:R-:W-:Y:S05]  /*4240*/  @P3 BRA `(.L_x_6696) ;  /* 0x0000000000a03947 */ /* 0x002fea0003800000 */
[----:B------:R-:W-:Y:S01]  /*4250*/  SHF.R.U64 R94, R98, 0x10, R99 ;  /* 0x00000010625e7819 */ /* 0x000fe20000001263 */
[----:B--2---:R-:W-:Y:S01]  /*4260*/  HADD2.F32 R176, -RZ, R45.H1_H1 ;  /* 0x3000002dffb07230 */ /* 0x004fe20000004100 */
[----:B------:R-:W-:Y:S02]  /*4270*/  SHF.R.U64 R95, R138, 0x10, R139 ;  /* 0x000000108a5f7819 */ /* 0x000fe4000000128b */
[----:B------:R-:W-:Y:S01]  /*4280*/  SHF.R.U32.HI R98, RZ, 0x10, R99 ;  /* 0x00000010ff627819 */ /* 0x000fe20000011663 */
[----:B------:R-:W-:Y:S01]  /*4290*/  HADD2.F32 R99, -RZ, R94.H0_H0 ;  /* 0x2000005eff637230 */ /* 0x000fe20000004100 */
[----:B------:R-:W-:Y:S01]  /*42a0*/  SHF.R.U32.HI R138, RZ, 0x10, R139 ;  /* 0x00000010ff8a7819 */ /* 0x000fe2000001168b */
[----:B------:R-:W-:Y:S02]  /*42b0*/  HADD2.F32 R95, -RZ, R95.H0_H0 ;  /* 0x2000005fff5f7230 */ /* 0x000fe40000004100 */
        /* <DEDUP_REMOVED lines=8> */
[--C-:B------:R-:W-:Y:S02]  /*4340*/  HADD2.F32 R95, -RZ, R47.reuse.H1_H1 ;  /* 0x3000002fff5f7230 */ /* 0x100fe40000004100 */
[----:B------:R-:W-:-:S02]  /*4350*/  HADD2.F32 R99, -RZ, R47.H0_H0 ;  /* 0x2000002fff637230 */ /* 0x000fc40000004100 */
[----:B------:R-:W-:Y:S01]  /*4360*/  F2FP.F16.F32.PACK_AB R45, R94, R45 ;  /* 0x0000002d5e2d723e */ /* 0x000fe200000000ff */
[-C--:B------:R-:W-:Y:S02]  /*4370*/  FMUL.FTZ R176, R95, R138.reuse ;  /* 0x0000008a5fb07220 */ /* 0x080fe40000410000 */
[C---:B------:R-:W-:Y:S02]  /*4380*/  FMUL.FTZ R138, R99.reuse, R138 ;  /* 0x0000008a638a7220 */ /* 0x040fe40000410000 */
[-C--:B------:R-:W-:Y:S01]  /*4390*/  FFMA.FTZ R47, R99, R98.reuse, -R176 ;  /* 0x00000062632f7223 */ /* 0x080fe200000108b0 */
[----:B------:R-:W-:Y:S02]  /*43a0*/  HADD2.F32 R99, -RZ, R175.H0_H0 ;  /* 0x200000afff637230 */ /* 0x000fe40000004100 */
[----:B------:R-:W-:Y:S01]  /*43b0*/  FFMA.FTZ R98, R95, R98, R138 ;  /* 0x000000625f627223 */ /* 0x000fe2000001008a */
[--C-:B------:R-:W-:Y:S02]  /*43c0*/  HADD2.F32 R138, -RZ, R44.reuse.H0_H0 ;  /* 0x2000002cff8a7230 */ /* 0x100fe40000004100 */
[----:B------:R-:W-:-:S02]  /*43d0*/  HADD2.F32 R44, -RZ, R44.H1_H1 ;  /* 0x3000002cff2c7230 */ /* 0x000fc40000004100 */
[----:B------:R-:W-:Y:S01]  /*43e0*/  HADD2.F32 R175, -RZ, R188.H1_H1 ;  /* 0x300000bcffaf7230 */ /* 0x000fe20000004100 */
[----:B------:R-:W-:Y:S02]  /*43f0*/  F2FP.F16.F32.PACK_AB R47, R98, R47 ;  /* 0x0000002f622f723e */ /* 0x000fe400000000ff */
[-C--:B------:R-:W-:Y:S01]  /*4400*/  FMUL.FTZ R95, R44, R139.reuse ;  /* 0x0000008b2c5f7220 */ /* 0x080fe20000410000 */
[----:B------:R-:W-:-:S03]  /*4410*/  FMUL.FTZ R139, R138, R139 ;  /* 0x0000008b8a8b7220 */ /* 0x000fc60000410000 */
[-C--:B------:R-:W-:Y:S01]  /*4420*/  FFMA.FTZ R95, R138, R99.reuse, -R95 ;  /* 0x000000638a5f7223 */ /* 0x080fe2000001085f */
[--C-:B------:R-:W-:Y:S02]  /*4430*/  HADD2.F32 R138, -RZ, R46.reuse.H0_H0 ;  /* 0x2000002eff8a7230 */ /* 0x100fe40000004100 */
[----:B------:R-:W-:Y:S01]  /*4440*/  FFMA.FTZ R44, R44, R99, R139 ;  /* 0x000000632c2c7223 */ /* 0x000fe2000001008b */
[----:B------:R-:W-:Y:S02]  /*4450*/  HADD2.F32 R46, -RZ, R46.H1_H1 ;  /* 0x3000002eff2e7230 */ /* 0x000fe40000004100 */
[----:B------:R-:W-:Y:S02]  /*4460*/  HADD2.F32 R99, -RZ, R187.H0_H0 ;  /* 0x200000bbff637230 */ /* 0x000fe40000004100 */
[----:B------:R-:W-:Y:S01]  /*4470*/  F2FP.F16.F32.PACK_AB R44, R44, R95 ;  /* 0x0000005f2c2c723e */ /* 0x000fe200000000ff */
[-C--:B------:R-:W-:Y:S01]  /*4480*/  FMUL.FTZ R139, R46, R175.reuse ;  /* 0x000000af2e8b7220 */ /* 0x080fe20000410000 */
[----:B------:R-:W-:-:S03]  /*4490*/  FMUL.FTZ R175, R138, R175 ;  /* 0x000000af8aaf7220 */ /* 0x000fc60000410000 */
[-C--:B------:R-:W-:Y:S01]  /*44a0*/  FFMA.FTZ R139, R138, R99.reuse, -R139 ;  /* 0x000000638a8b7223 */ /* 0x080fe2000001088b */
[----:B------:R-:W-:-:S05]  /*44b0*/  FFMA.FTZ R46, R46, R99, R175 ;  /* 0x000000632e2e7223 */ /* 0x000fca00000100af */
[----:B------:R-:W-:-:S07]  /*44c0*/  F2FP.F16.F32.PACK_AB R46, R46, R139 ;  /* 0x0000008b2e2e723e */ /* 0x000fce00000000ff */
.L_x_6696:
[----:B------:R-:W-:Y:S05]  /*44d0*/  BSYNC B3 ;  /* 0x0000000000037941 */ /* 0x000fea0003800000 */
.L_x_6695:
[----:B------:R-:W-:Y:S01]  /*44e0*/  IADD3 R95, P3, R171, R100, RZ ;  /* 0x00000064ab5f7210 */ /* 0x000fe20007f7e0ff */
[----:B------:R-:W-:Y:S01]  /*44f0*/  ULDC.64 UR4, c[0x0][0x2e8] ;  /* 0x0000ba0000047ab9 */ /* 0x000fe20000000a00 */
[----:B------:R-:W-:-:S03]  /*4500*/  ULDC.64 UR6, c[0x0][0x208] ;  /* 0x0000820000067ab9 */ /* 0x000fc60000000a00 */
[----:B------:R-:W-:Y:S01]  /*4510*/  IMAD.X R98, R172, 0x1, R15, P3 ;  /* 0x00000001ac627824 */ /* 0x000fe200018e060f */
[----:B------:R-:W-:-:S04]  /*4520*/  LEA R94, P3, R95, UR4, 0x1 ;  /* 0x000000045f5e7c11 */ /* 0x000fc8000f8608ff */
[----:B------:R-:W-:-:S05]  /*4530*/  LEA.HI.X R95, R95, UR5, R98, 0x1, P3 ;  /* 0x000000055f5f7c11 */ /* 0x000fca00098f0c62 */
[----:B--2---:R1:W-:Y:S04]  /*4540*/  STG.E.128 desc[UR6][R94.64], R44 ;  /* 0x0000002c5e007986 */ /* 0x0043e8000c101d06 */
.L_x_6694:
[----:B------:R-:W-:Y:S05]  /*4550*/  BSYNC B2 ;  /* 0x0000000000027941 */ /* 0x000fea0003800000 */
.L_x_6693:
[----:B------:R-:W-:Y:S05]  /*4560*/  @P1 BRA `(.L_x_6692) ;  /* 0x0000000000e01947 */ /* 0x000fea0003800000 */
[----:B-1----:R1:W2:Y:S01]  /*4570*/  LDS.128 R44, [R5+0x23c00] ;  /* 0x023c0000052c7984 */ /* 0x0022a20000000c00 */
[----:B------:R-:W-:Y:S01]  /*4580*/  IADD3 R171, P3, R171, R14, RZ ;  /* 0x0000000eabab7210 */ /* 0x000fe20007f7e0ff */
[----:B------:R-:W-:Y:S03]  /*4590*/  BSSY B2, `(.L_x_6697) ;  /* 0x0000030000027945 */ /* 0x000fe60003800000 */
[----:B------:R-:W-:Y:S02]  /*45a0*/  IADD3.X R172, R172, R11, RZ, P3, !PT ;  /* 0x0000000bacac7210 */ /* 0x000fe40001ffe4ff */
[----:B------:R-:W-:-:S13]  /*45b0*/  ISETP.GE.AND P3, PT, R220, R92, PT ;  /* 0x0000005cdc00720c */ /* 0x000fda0003f66270 */
[----:B-1----:R-:W-:Y:S05]  /*45c0*/  @P3 BRA `(.L_x_6698) ;  /* 0x0000000000b03947 */ /* 0x002fea0003800000 */
[----:B------:R-:W-:Y:S01]  /*45d0*/  SHF.R.U64 R94, R90, 0x10, R91 ;  /* 0x000000105a5e7819 */ /* 0x000fe2000000125b */
[----:B--2---:R-:W-:Y:S01]  /*45e0*/  IMAD.MOV.U32 R90, RZ, RZ, R45 ;  /* 0x000000ffff5a7224 */ /* 0x004fe200078e002d */
[----:B------:R-:W-:Y:S01]  /*45f0*/  SHF.R.U64 R88, R88, 0x10, R89 ;  /* 0x0000001058587819 */ /* 0x000fe20000001259 */
[----:B------:R-:W-:Y:S01]  /*4600*/  HADD2.F32 R99, -RZ, R188.H0_H0 ;  /* 0x200000bcff637230 */ /* 0x000fe20000004100 */
        /* <DEDUP_REMOVED lines=40> */
.L_x_6698:
[----:B------:R-:W-:Y:S05]  /*4890*/  BSYNC B2 ;  /* 0x0000000000027941 */ /* 0x000fea0003800000 */
.L_x_6697:
[----:B------:R-:W-:Y:S01]  /*48a0*/  ULDC.64 UR4, c[0x0][0x2e8] ;  /* 0x0000ba0000047ab9 */ /* 0x000fe20000000a00 */
[----:B------:R-:W-:Y:S01]  /*48b0*/  ULDC.64 UR6, c[0x0][0x208] ;  /* 0x0000820000067ab9 */ /* 0x000fe20000000a00 */
[----:B------:R-:W-:-:S04]  /*48c0*/  LEA R88, P3, R171, UR4, 0x1 ;  /* 0x00000004ab587c11 */ /* 0x000fc8000f8608ff */
[----:B------:R-:W-:-:S05]  /*48d0*/  LEA.HI.X R89, R171, UR5, R172, 0x1, P3 ;  /* 0x00000005ab597c11 */ /* 0x000fca00098f0cac */
[----:B--2---:R2:W-:Y:S04]  /*48e0*/  STG.E.128 desc[UR6][R88.64], R44 ;  /* 0x0000002c58007986 */ /* 0x0045e8000c101d06 */
.L_x_6692:
[----:B------:R-:W-:Y:S05]  /*48f0*/  BSYNC B1 ;  /* 0x0000000000017941 */ /* 0x000fea0003800000 */
.L_x_6691:
[----:B------:R-:W-:Y:S04]  /*4900*/  BSSY B1, `(.L_x_6699) ;  /* 0x0000074000017945 */ /* 0x000fe80003800000 */
[----:B------:R-:W-:Y:S05]  /*4910*/  @P4 BRA `(.L_x_6700) ;  /* 0x0000000400c84947 */ /* 0x000fea0003800000 */
[----:B--2---:R-:W-:Y:S01]  /*4920*/  IADD3 R89, P3, P4, R158, R136, R16 ;  /* 0x000000889e597210 */ /* 0x004fe20007c7e010 */
[----:B------:R-:W-:Y:S03]  /*4930*/  BSSY B2, `(.L_x_6701) ;  /* 0x000003b000027945 */ /* 0x000fe60003800000 */
[----:B------:R-:W-:Y:S01]  /*4940*/  IADD3.X R88, R123, R93, R17, P3, P4 ;  /* 0x0000005d7b587210 */ /* 0x000fe20001fe8411 */
[----:B------:R-:W-:Y:S08]  /*4950*/  @P0 BRA `(.L_x_6702) ;  /* 0x0000000000e00947 */ /* 0x000ff00003800000 */
[----:B-1----:R1:W2:Y:S01]  /*4960*/  LDS.128 R44, [R5+0x1f400] ;  /* 0x01f40000052c7984 */ /* 0x0022a20000000c00 */
[----:B------:R-:W-:Y:S01]  /*4970*/  IADD3 R90, P3, R89, R100, RZ ;  /* 0x00000064595a7210 */ /* 0x000fe20007f7e0ff */
[----:B------:R-:W-:Y:S04]  /*4980*/  BSSY B3, `(.L_x_6703) ;  /* 0x0000030000037945 */ /* 0x000fe80003800000 */
[----:B------:R-:W-:Y:S01]  /*4990*/  IMAD.X R91, R88, 0x1, R15, P3 ;  /* 0x00000001585b7824 */ /* 0x000fe200018e060f */
[----:B------:R-:W-:-:S13]  /*49a0*/  ISETP.GE.AND P3, PT, R18, R92, PT ;  /* 0x0000005c1200720c */ /* 0x000fda0003f66270 */
[----:B-1----:R-:W-:Y:S05]  /*49b0*/  @P3 BRA `(.L_x_6704) ;  /* 0x0000000000b03947 */ /* 0x002fea0003800000 */
[----:B------:R-:W-:Y:S01]  /*49c0*/  SHF.R.U64 R94, R86, 0x10, R87 ;  /* 0x00000010565e7819 */ /* 0x000fe20000001257 */
[----:B------:R-:W-:Y:S01]  /*49d0*/  HADD2.F32 R99, -RZ, R184.H1_H1 ;  /* 0x300000b8ff637230 */ /* 0x000fe20000004100 */
[----:B--2---:R-:W-:Y:S02]  /*49e0*/  MOV R86, R45 ;  /* 0x0000002d00567202 */ /* 0x004fe40000000f00 */
[----:B------:R-:W-:Y:S01]  /*49f0*/  SHF.R.U64 R84, R84, 0x10, R85 ;  /* 0x0000001054547819 */ /* 0x000fe20000001255 */
[----:B------:R-:W-:Y:S01]  /*4a00*/  HADD2.F32 R94, -RZ, R94.H0_H0 ;  /* 0x2000005eff5e7230 */ /* 0x000fe20000004100 */
[----:B------:R-:W-:Y:S01]  /*4a10*/  SHF.R.U32.HI R87, RZ, 0x10, R87 ;  /* 0x00000010ff577819 */ /* 0x000fe20000011657 */
        /* <DEDUP_REMOVED lines=38> */
.L_x_6704:
[----:B------:R-:W-:Y:S05]  /*4c80*/  BSYNC B3 ;  /* 0x0000000000037941 */ /* 0x000fea0003800000 */
.L_x_6703:
[----:B------:R-:W-:Y:S01]  /*4c90*/  ULDC.64 UR4, c[0x0][0x2e8] ;  /* 0x0000ba0000047ab9 */ /* 0x000fe20000000a00 */
[----:B------:R-:W-:Y:S01]  /*4ca0*/  ULDC.64 UR6, c[0x0][0x208] ;  /* 0x0000820000067ab9 */ /* 0x000fe20000000a00 */
[----:B------:R-:W-:-:S04]  /*4cb0*/  LEA R84, P3, R90, UR4, 0x1 ;  /* 0x000000045a547c11 */ /* 0x000fc8000f8608ff */
[----:B------:R-:W-:-:S05]  /*4cc0*/  LEA.HI.X R85, R90, UR5, R91, 0x1, P3 ;  /* 0x000000055a557c11 */ /* 0x000fca00098f0c5b */
[----:B--2---:R2:W-:Y:S04]  /*4cd0*/  STG.E.128 desc[UR6][R84.64], R44 ;  /* 0x0000002c54007986 */ /* 0x0045e8000c101d06 */
.L_x_6702:
[----:B------:R-:W-:Y:S05]  /*4ce0*/  BSYNC B2 ;  /* 0x0000000000027941 */ /* 0x000fea0003800000 */
.L_x_6701:
[----:B------:R-:W-:Y:S05]  /*4cf0*/  @P1 BRA `(.L_x_6700) ;  /* 0x0000000000d01947 */ /* 0x000fea0003800000 */
[----:B-12---:R1:W2:Y:S01]  /*4d00*/  LDS.128 R44, [R5+0x24c00] ;  /* 0x024c0000052c7984 */ /* 0x0062a20000000c00 */
[----:B------:R-:W-:Y:S01]  /*4d10*/  IADD3 R89, P3, R89, R14, RZ ;  /* 0x0000000e59597210 */ /* 0x000fe20007f7e0ff */
[----:B------:R-:W-:Y:S04]  /*4d20*/  BSSY B2, `(.L_x_6705) ;  /* 0x000002c000027945 */ /* 0x000fe80003800000 */
[----:B------:R-:W-:Y:S01]  /*4d30*/  IMAD.X R88, R88, 0x1, R11, P3 ;  /* 0x0000000158587824 */ /* 0x000fe200018e060b */
[----:B------:R-:W-:-:S13]  /*4d40*/  ISETP.GE.AND P3, PT, R220, R92, PT ;  /* 0x0000005cdc00720c */ /* 0x000fda0003f66270 */
        /* <DEDUP_REMOVED lines=12> */
[C---:B------:R-:W-:Y:S01]  /*4e10*/  FMUL.FTZ R82, R45.reuse, R82 ;  /* 0x000000522d527220 */ /* 0x040fe20000410000 */
[----:B------:R-:W-:Y:S02]  /*4e20*/  HADD2.F32 R80, -RZ, R80.H0_H0 ;  /* 0x20000050ff507230 */ /* 0x000fe40000004100 */
[-C--:B------:R-:W-:Y:S01]  /*4e30*/  FMUL.FTZ R47, R84, R83.reuse ;  /* 0x00000053542f7220 */ /* 0x080fe20000410000 */
[----:B------:R-:W-:Y:S02]  /*4e40*/  HADD2.F32 R81, -RZ, R81.H0_H0 ;  /* 0x20000051ff517230 */ /* 0x000fe40000004100 */
[C---:B------:R-:W-:Y:S01]  /*4e50*/  FMUL.FTZ R83, R86.reuse, R83 ;  /* 0x0000005356537220 */ /* 0x040fe20000410000 */
[----:B------:R-:W-:Y:S02]  /*4e60*/  HADD2.F32 R87, -RZ, R168.H0_H0 ;  /* 0x200000a8ff577230 */ /* 0x000fe40000004100 */
[-C--:B------:R-:W-:Y:S01]  /*4e70*/  FFMA.FTZ R90, R45, R80.reuse, -R90 ;  /* 0x000000502d5a7223 */ /* 0x080fe2000001085a */
[----:B------:R-:W-:Y:S01]  /*4e80*/  FFMA.FTZ R85, R85, R80, R82 ;  /* 0x0000005055557223 */ /* 0x000fe20000010052 */
[-C--:B------:R-:W-:Y:S01]  /*4e90*/  FFMA.FTZ R47, R86, R81.reuse, -R47 ;  /* 0x00000051562f7223 */ /* 0x080fe2000001082f */
[----:B------:R-:W-:Y:S01]  /*4ea0*/  FFMA.FTZ R84, R84, R81, R83 ;  /* 0x0000005154547223 */ /* 0x000fe20000010053 */
[----:B------:R-:W-:-:S02]  /*4eb0*/  HADD2.F32 R80, -RZ, R167.H1_H1 ;  /* 0x300000a7ff507230 */ /* 0x000fc40000004100 */
[----:B------:R-:W-:Y:S02]  /*4ec0*/  HADD2.F32 R167, -RZ, R167.H0_H0 ;  /* 0x200000a7ffa77230 */ /* 0x000fe40000004100 */
[----:B------:R-:W-:Y:S01]  /*4ed0*/  HADD2.F32 R81, -RZ, R44.H1_H1 ;  /* 0x3000002cff517230 */ /* 0x000fe20000004100 */
[----:B------:R-:W-:Y:S01]  /*4ee0*/  F2FP.F16.F32.PACK_AB R47, R84, R47 ;  /* 0x0000002f542f723e */ /* 0x000fe200000000ff */
[----:B------:R-:W-:Y:S02]  /*4ef0*/  HADD2.F32 R82, -RZ, R46.H1_H1 ;  /* 0x3000002eff527230 */ /* 0x000fe40000004100 */
[----:B------:R-:W-:Y:S02]  /*4f00*/  HADD2.F32 R44, -RZ, R44.H0_H0 ;  /* 0x2000002cff2c7230 */ /* 0x000fe40000004100 */
[----:B------:R-:W-:Y:S01]  /*4f10*/  FMUL.FTZ R83, R81, R80 ;  /* 0x0000005051537220 */ /* 0x000fe20000410000 */
[----:B------:R-:W-:Y:S02]  /*4f20*/  HADD2.F32 R46, -RZ, R46.H0_H0 ;  /* 0x2000002eff2e7230 */ /* 0x000fe40000004100 */
[----:B------:R-:W-:Y:S01]  /*4f30*/  FMUL.FTZ R91, R82, R167 ;  /* 0x000000a7525b7220 */ /* 0x000fe20000410000 */
[----:B------:R-:W-:-:S02]  /*4f40*/  HADD2.F32 R45, -RZ, R168.H1_H1 ;  /* 0x300000a8ff2d7230 */ /* 0x000fc40000004100 */
[----:B------:R-:W-:Y:S01]  /*4f50*/  FMUL.FTZ R80, R44, R80 ;  /* 0x000000502c507220 */ /* 0x000fe20000410000 */
[C---:B------:R-:W-:Y:S01]  /*4f60*/  FMUL.FTZ R167, R46.reuse, R167 ;  /* 0x000000a72ea77220 */ /* 0x040fe20000410000 */
[----:B------:R-:W-:Y:S01]  /*4f70*/  FFMA.FTZ R91, R46, R87, -R91 ;  /* 0x000000572e5b7223 */ /* 0x000fe2000001085b */
[-C--:B------:R-:W-:Y:S01]  /*4f80*/  FFMA.FTZ R83, R44, R45.reuse, -R83 ;  /* 0x0000002d2c537223 */ /* 0x080fe20000010853 */
[----:B------:R-:W-:Y:S01]  /*4f90*/  FFMA.FTZ R80, R81, R45, R80 ;  /* 0x0000002d51507223 */ /* 0x000fe20000010050 */
[----:B------:R-:W-:Y:S01]  /*4fa0*/  FFMA.FTZ R82, R82, R87, R167 ;  /* 0x0000005752527223 */ /* 0x000fe200000100a7 */
[----:B------:R-:W-:-:S03]  /*4fb0*/  F2FP.F16.F32.PACK_AB R45, R85, R90 ;  /* 0x0000005a552d723e */ /* 0x000fc600000000ff */
[----:B------:R-:W-:Y:S02]  /*4fc0*/  F2FP.F16.F32.PACK_AB R44, R80, R83 ;  /* 0x00000053502c723e */ /* 0x000fe400000000ff */
[----:B------:R-:W-:-:S07]  /*4fd0*/  F2FP.F16.F32.PACK_AB R46, R82, R91 ;  /* 0x0000005b522e723e */ /* 0x000fce00000000ff */
.L_x_6706:
[----:B------:R-:W-:Y:S05]  /*4fe0*/  BSYNC B2 ;  /* 0x0000000000027941 */ /* 0x000fea0003800000 */
.L_x_6705:
[----:B------:R-:W-:Y:S01]  /*4ff0*/  ULDC.64 UR4, c[0x0][0x2e8] ;  /* 0x0000ba0000047ab9 */ /* 0x000fe20000000a00 */
[----:B------:R-:W-:Y:S01]  /*5000*/  ULDC.64 UR6, c[0x0][0x208] ;  /* 0x0000820000067ab9 */ /* 0x000fe20000000a00 */
[----:B------:R-:W-:-:S04]  /*5010*/  LEA R80, P3, R89, UR4, 0x1 ;  /* 0x0000000459507c11 */ /* 0x000fc8000f8608ff */
[----:B------:R-:W-:-:S05]  /*5020*/  LEA.HI.X R81, R89, UR5, R88, 0x1, P3 ;  /* 0x0000000559517c11 */ /* 0x000fca00098f0c58 */
[----:B--2---:R3:W-:Y:S04]  /*5030*/  STG.E.128 desc[UR6][R80.64], R44 ;  /* 0x0000002c50007986 */ /* 0x0047e8000c101d06 */
.L_x_6700:
[----:B------:R-:W-:Y:S05]  /*5040*/  BSYNC B1 ;  /* 0x0000000000017941 */ /* 0x000fea0003800000 */
.L_x_6699:
[----:B------:R-:W4:Y:S01]  /*5050*/  LDL R91, [R1] ;  /* 0x00000000015b7983 */ /* 0x000f220000100800 */
[----:B------:R-:W-:Y:S01]  /*5060*/  BSSY B1, `(.L_x_6707) ;  /* 0x0000075000017945 */ /* 0x000fe20003800000 */
[----:B----4-:R-:W-:-:S13]  /*5070*/  LOP3.LUT P3, RZ, R91, 0x4, RZ, 0xc0, !PT ;  /* 0x000000045bff7812 */ /* 0x010fda000786c0ff */
[----:B------:R-:W-:Y:S05]  /*5080*/  @P3 BRA `(.L_x_6708) ;  /* 0x0000000400c83947 */ /* 0x000fea0003800000 */
[----:B---3--:R-:W-:Y:S01]  /*5090*/  IADD3 R81, P3, P4, R125, R136, R16 ;  /* 0x000000887d517210 */ /* 0x008fe20007c7e010 */
[----:B------:R-:W-:Y:S03]  /*50a0*/  BSSY B2, `(.L_x_6709) ;  /* 0x0000039000027945 */ /* 0x000fe60003800000 */
[----:B------:R-:W-:Y:S01]  /*50b0*/  IADD3.X R80, R124, R93, R17, P3, P4 ;  /* 0x0000005d7c507210 */ /* 0x000fe20001fe8411 */
[----:B------:R-:W-:Y:S08]  /*50c0*/  @P0 BRA `(.L_x_6710) ;  /* 0x0000000000d80947 */ /* 0x000ff00003800000 */
[----:B-12---:R1:W2:Y:S01]  /*50d0*/  LDS.128 R44, [R5+0x20400] ;  /* 0x02040000052c7984 */ /* 0x0062a20000000c00 */
[----:B------:R-:W-:Y:S01]  /*50e0*/  IADD3 R82, P3, R81, R100, RZ ;  /* 0x0000006451527210 */ /* 0x000fe20007f7e0ff */
[----:B------:R-:W-:Y:S04]  /*50f0*/  BSSY B3, `(.L_x_6711) ;  /* 0x000002e000037945 */ /* 0x000fe80003800000 */
[----:B------:R-:W-:Y:S01]  /*5100*/  IMAD.X R83, R80, 0x1, R15, P3 ;  /* 0x0000000150537824 */ /* 0x000fe200018e060f */
[----:B------:R-:W-:-:S13]  /*5110*/  ISETP.GE.AND P3, PT, R18, R92, PT ;  /* 0x0000005c1200720c */ /* 0x000fda0003f66270 */
[----:B-1----:R-:W-:Y:S05]  /*5120*/  @P3 BRA `(.L_x_6712) ;  /* 0x0000000000a83947 */ /* 0x002fea0003800000 */
[--C-:B------:R-:W-:Y:S02]  /*5130*/  SHF.R.U64 R84, R76, 0x10, R77.reuse ;  /* 0x000000104c547819 */ /* 0x100fe4000000124d */
[----:B------:R-:W-:Y:S02]  /*5140*/  SHF.R.U32.HI R76, RZ, 0x10, R77 ;  /* 0x00000010ff4c7819 */ /* 0x000fe4000001164d */
[--C-:B------:R-:W-:Y:S01]  /*5150*/  SHF.R.U64 R85, R78, 0x10, R79.reuse ;  /* 0x000000104e557819 */ /* 0x100fe2000000124f */
[----:B------:R-:W-:Y:S01]  /*5160*/  HADD2.F32 R78, -RZ, R84.H0_H0 ;  /* 0x20000054ff4e7230 */ /* 0x000fe20000004100 */
[----:B------:R-:W-:Y:S01]  /*5170*/  SHF.R.U32.HI R86, RZ, 0x10, R79 ;  /* 0x00000010ff567819 */ /* 0x000fe2000001164f */
[----:B--2---:R-:W-:Y:S01]  /*5180*/  HADD2.F32 R79, -RZ, R45.H0_H0 ;  /* 0x2000002dff4f7230 */ /* 0x004fe20000004100 */
[----:B------:R-:W-:Y:S01]  /*5190*/  MOV R77, R47 ;  /* 0x0000002f004d7202 */ /* 0x000fe20000000f00 */
[----:B------:R-:W-:Y:S02]  /*51a0*/  HADD2.F32 R88, -RZ, R85.H0_H0 ;  /* 0x20000055ff587230 */ /* 0x000fe40000004100 */
[----:B------:R-:W-:-:S02]  /*51b0*/  HADD2.F32 R47, -RZ, R45.H1_H1 ;  /* 0x3000002dff2f7230 */ /* 0x000fc40000004100 */
[----:B------:R-:W-:Y:S02]  /*51c0*/  HADD2.F32 R86, -RZ, R86.H0_H0 ;  /* 0x20000056ff567230 */ /* 0x000fe40000004100 */
[-C--:B------:R-:W-:Y:S01]  /*51d0*/  FMUL.FTZ R90, R79, R88.reuse ;  /* 0x000000584f5a7220 */ /* 0x080fe20000410000 */
[--C-:B------:R-:W-:Y:S02]  /*51e0*/  HADD2.F32 R45, -RZ, R77.reuse.H1_H1 ;  /* 0x3000004dff2d7230 */ /* 0x100fe40000004100 */
[----:B------:R-:W-:Y:S02]  /*51f0*/  HADD2.F32 R77, -RZ, R77.H0_H0 ;  /* 0x2000004dff4d7230 */ /* 0x000fe40000004100 */
[----:B------:R-:W-:Y:S02]  /*5200*/  HADD2.F32 R84, -RZ, R76.H0_H0 ;  /* 0x2000004cff547230 */ /* 0x000fe40000004100 */
[----:B------:R-:W-:Y:S01]  /*5210*/  FMUL.FTZ R76, R47, R88 ;  /* 0x000000582f4c7220 */ /* 0x000fe20000410000 */
[-C--:B------:R-:W-:Y:S01]  /*5220*/  FMUL.FTZ R88, R45, R86.reuse ;  /* 0x000000562d587220 */ /* 0x080fe20000410000 */
[----:B------:R-:W-:Y:S01]  /*5230*/  FMUL.FTZ R86, R77, R86 ;  /* 0x000000564d567220 */ /* 0x000fe20000410000 */
[-C--:B------:R-:W-:Y:S01]  /*5240*/  FFMA.FTZ R47, R47, R78.reuse, R90 ;  /* 0x0000004e2f2f7223 */ /* 0x080fe2000001005a */
[----:B------:R-:W-:Y:S01]  /*5250*/  FFMA.FTZ R76, R79, R78, -R76 ;  /* 0x0000004e4f4c7223 */ /* 0x000fe2000001084c */
[-C--:B------:R-:W-:Y:S01]  /*5260*/  FFMA.FTZ R77, R77, R84.reuse, -R88 ;  /* 0x000000544d4d7223 */ /* 0x080fe20000010858 */
[----:B------:R-:W-:Y:S01]  /*5270*/  FFMA.FTZ R84, R45, R84, R86 ;  /* 0x000000542d547223 */ /* 0x000fe20000010056 */
[----:B------:R-:W-:-:S02]  /*5280*/  HADD2.F32 R85, -RZ, R183.H0_H0 ;  /* 0x200000b7ff557230 */ /* 0x000fc40000004100 */
[--C-:B------:R-:W-:Y:S02]  /*5290*/  HADD2.F32 R78, -RZ, R44.reuse.H1_H1 ;  /* 0x3000002cff4e7230 */ /* 0x100fe40000004100 */
[----:B------:R-:W-:Y:S02]  /*52a0*/  HADD2.F32 R86, -RZ, R44.H0_H0 ;  /* 0x2000002cff567230 */ /* 0x000fe40000004100 */
[----:B------:R-:W-:Y:S02]  /*52b0*/  HADD2.F32 R183, -RZ, R183.H1_H1 ;  /* 0x300000b7ffb77230 */ /* 0x000fe40000004100 */
[-C--:B------:R-:W-:Y:S01]  /*52c0*/  FMUL.FTZ R87, R78, R85.reuse ;  /* 0x000000554e577220 */ /* 0x080fe20000410000 */
[----:B------:R-:W-:Y:S02]  /*52d0*/  HADD2.F32 R44, -RZ, R46.H1_H1 ;  /* 0x3000002eff2c7230 */ /* 0x000fe40000004100 */
[----:B------:R-:W-:Y:S01]  /*52e0*/  FMUL.FTZ R85, R86, R85 ;  /* 0x0000005556557220 */ /* 0x000fe20000410000 */
[----:B------:R-:W-:-:S02]  /*52f0*/  HADD2.F32 R45, -RZ, R166.H1_H1 ;  /* 0x300000a6ff2d7230 */ /* 0x000fc40000004100 */
[----:B------:R-:W-:Y:S02]  /*5300*/  HADD2.F32 R46, -RZ, R46.H0_H0 ;  /* 0x2000002eff2e7230 */ /* 0x000fe40000004100 */
[----:B------:R-:W-:Y:S01]  /*5310*/  FMUL.FTZ R89, R44, R183 ;  /* 0x000000b72c597220 */ /* 0x000fe20000410000 */
[----:B------:R-:W-:Y:S02]  /*5320*/  HADD2.F32 R79, -RZ, R166.H0_H0 ;  /* 0x200000a6ff4f7230 */ /* 0x000fe40000004100 */
[-C--:B------:R-:W-:Y:S01]  /*5330*/  FFMA.FTZ R87, R86, R45.reuse, -R87 ;  /* 0x0000002d56577223 */ /* 0x080fe20000010857 */
[----:B------:R-:W-:Y:S01]  /*5340*/  FFMA.FTZ R78, R78, R45, R85 ;  /* 0x0000002d4e4e7223 */ /* 0x000fe20000010055 */
[C---:B------:R-:W-:Y:S01]  /*5350*/  FMUL.FTZ R183, R46.reuse, R183 ;  /* 0x000000b72eb77220 */ /* 0x040fe20000410000 */
[----:B------:R-:W-:Y:S01]  /*5360*/  F2FP.F16.F32.PACK_AB R45, R47, R76 ;  /* 0x0000004c2f2d723e */ /* 0x000fe200000000ff */
[----:B------:R-:W-:Y:S01]  /*5370*/  FFMA.FTZ R89, R46, R79, -R89 ;  /* 0x0000004f2e597223 */ /* 0x000fe20000010859 */
[----:B------:R-:W-:Y:S01]  /*5380*/  F2FP.F16.F32.PACK_AB R47, R84, R77 ;  /* 0x0000004d542f723e */ /* 0x000fe200000000ff */
[----:B------:R-:W-:Y:S01]  /*5390*/  FFMA.FTZ R44, R44, R79, R183 ;  /* 0x0000004f2c2c7223 */ /* 0x000fe200000100b7 */
[----:B------:R-:W-:-:S04]  /*53a0*/  F2FP.F16.F32.PACK_AB R78, R78, R87 ;  /* 0x000000574e4e723e */ /* 0x000fc800000000ff */
[----:B------:R-:W-:Y:S01]  /*53b0*/  F2FP.F16.F32.PACK_AB R46, R44, R89 ;  /* 0x000000592c2e723e */ /* 0x000fe200000000ff */
[----:B------:R-:W-:-:S07]  /*53c0*/  IMAD.MOV.U32 R44, RZ, RZ, R78 ;  /* 0x000000ffff2c7224 */ /* 0x000fce00078e004e */
.L_x_6712:
[----:B------:R-:W-:Y:S05]  /*53d0*/  BSYNC B3 ;  /* 0x0000000000037941 */ /* 0x000fea0003800000 */
.L_x_6711:
[----:B------:R-:W-:Y:S01]  /*53e0*/  ULDC.64 UR4, c[0x0][0x2e8] ;  /* 0x0000ba0000047ab9 */ /* 0x000fe20000000a00 */
[----:B------:R-:W-:Y:S01]  /*53f0*/  ULDC.64 UR6, c[0x0][0x208] ;  /* 0x0000820000067ab9 */ /* 0x000fe20000000a00 */
[----:B------:R-:W-:-:S04]  /*5400*/  LEA R76, P3, R82, UR4, 0x1 ;  /* 0x00000004524c7c11 */ /* 0x000fc8000f8608ff */
[----:B------:R-:W-:-:S05]  /*5410*/  LEA.HI.X R77, R82, UR5, R83, 0x1, P3 ;  /* 0x00000005524d7c11 */ /* 0x000fca00098f0c53 */
[----:B--2---:R3:W-:Y:S04]  /*5420*/  STG.E.128 desc[UR6][R76.64], R44 ;  /* 0x0000002c4c007986 */ /* 0x0047e8000c101d06 */
.L_x_6710:
[----:B------:R-:W-:Y:S05]  /*5430*/  BSYNC B2 ;  /* 0x0000000000027941 */ /* 0x000fea0003800000 */
.L_x_6709:
[----:B------:R-:W-:Y:S05]  /*5440*/  @P1 BRA `(.L_x_6708) ;  /* 0x0000000000d81947 */ /* 0x000fea0003800000 */
[----:B-123--:R1:W2:Y:S01]  /*5450*/  LDS.128 R44, [R5+0x25c00] ;  /* 0x025c0000052c7984 */ /* 0x00e2a20000000c00 */
[----:B------:R-:W-:Y:S01]  /*5460*/  IADD3 R81, P3, R81, R14, RZ ;  /* 0x0000000e51517210 */ /* 0x000fe20007f7e0ff */
[----:B------:R-:W-:Y:S04]  /*5470*/  BSSY B2, `(.L_x_6713) ;  /* 0x000002e000027945 */ /* 0x000fe80003800000 */
[----:B------:R-:W-:Y:S01]  /*5480*/  IMAD.X R80, R80, 0x1, R11, P3 ;  /* 0x0000000150507824 */ /* 0x000fe200018e060b */
[----:B------:R-:W-:-:S13]  /*5490*/  ISETP.GE.AND P3, PT, R220, R92, PT ;  /* 0x0000005cdc00720c */ /* 0x000fda0003f66270 */
[----:B-1----:R-:W-:Y:S05]  /*54a0*/  @P3 BRA `(.L_x_6714) ;  /* 0x0000000000a83947 */ /* 0x002fea0003800000 */
[--C-:B------:R-:W-:Y:S01]  /*54b0*/  SHF.R.U64 R79, R72, 0x10, R73.reuse ;  /* 0x00000010484f7819 */ /* 0x100fe20000001249 */
        /* <DEDUP_REMOVED lines=8> */
[----:B------:R-:W-:-:S02]  /*5540*/  HADD2.F32 R74, -RZ, R73.H1_H1 ;  /* 0x30000049ff4a7230 */ /* 0x000fc40000004100 */
[----:B------:R-:W-:Y:S02]  /*5550*/  HADD2.F32 R78, -RZ, R78.H0_H0 ;  /* 0x2000004eff4e7230 */ /* 0x000fe40000004100 */
[-C--:B------:R-:W-:Y:S01]  /*5560*/  FMUL.FTZ R45, R47, R77.reuse ;  /* 0x0000004d2f2d7220 */ /* 0x080fe20000410000 */
[----:B------:R-:W-:Y:S02]  /*5570*/  HADD2.F32 R73, -RZ, R73.H0_H0 ;  /* 0x20000049ff497230 */ /* 0x000fe40000004100 */
        /* <DEDUP_REMOVED lines=10> */
[----:B------:R-:W-:Y:S01]  /*5620*/  HADD2.F32 R77, -RZ, R154.H0_H0 ;  /* 0x2000009aff4d7230 */ /* 0x000fe20000004100 */
        /* <DEDUP_REMOVED lines=18> */
.L_x_6714:
[----:B------:R-:W-:Y:S05]  /*5750*/  BSYNC B2 ;  /* 0x0000000000027941 */ /* 0x000fea0003800000 */
.L_x_6713:
[----:B------:R-:W-:Y:S01]  /*5760*/  ULDC.64 UR4, c[0x0][0x2e8] ;  /* 0x0000ba0000047ab9 */ /* 0x000fe20000000a00 */
[----:B------:R-:W-:Y:S01]  /*5770*/  ULDC.64 UR6, c[0x0][0x208] ;  /* 0x0000820000067ab9 */ /* 0x000fe20000000a00 */
[----:B------:R-:W-:-:S04]  /*5780*/  LEA R72, P3, R81, UR4, 0x1 ;  /* 0x0000000451487c11 */ /* 0x000fc8000f8608ff */
[----:B------:R-:W-:-:S05]  /*5790*/  LEA.HI.X R73, R81, UR5, R80, 0x1, P3 ;  /* 0x0000000551497c11 */ /* 0x000fca00098f0c50 */
[----:B--2---:R4:W-:Y:S04]  /*57a0*/  STG.E.128 desc[UR6][R72.64], R44 ;  /* 0x0000002c48007986 */ /* 0x0049e8000c101d06 */
.L_x_6708:
[----:B------:R-:W-:Y:S05]  /*57b0*/  BSYNC B1 ;  /* 0x0000000000017941 */ /* 0x000fea0003800000 */
.L_x_6707:
[----:B------:R-:W-:Y:S01]  /*57c0*/  LOP3.LUT P3, RZ, R91, 0x8, RZ, 0xc0, !PT ;  /* 0x000000085bff7812 */ /* 0x000fe2000786c0ff */
[----:B------:R-:W-:-:S12]  /*57d0*/  BSSY B1, `(.L_x_6715) ;  /* 0x0000072000017945 */ /* 0x000fd80003800000 */
[----:B------:R-:W-:Y:S05]  /*57e0*/  @P3 BRA `(.L_x_6716) ;  /* 0x0000000400c03947 */ /* 0x000fea0003800000 */
[----:B----4-:R-:W-:Y:S01]  /*57f0*/  IADD3 R73, P3, P4, R127, R136, R16 ;  /* 0x000000887f497210 */ /* 0x010fe20007c7e010 */
[----:B------:R-:W-:Y:S03]  /*5800*/  BSSY B2, `(.L_x_6717) ;  /* 0x0000038000027945 */ /* 0x000fe60003800000 */
[----:B------:R-:W-:Y:S01]  /*5810*/  IADD3.X R72, R126, R93, R17, P3, P4 ;  /* 0x0000005d7e487210 */ /* 0x000fe20001fe8411 */
[----:B------:R-:W-:Y:S08]  /*5820*/  @P0 BRA `(.L_x_6718) ;  /* 0x0000000000d40947 */ /* 0x000ff00003800000 */
[----:B-123--:R1:W2:Y:S01]  /*5830*/  LDS.128 R44, [R5+0x21400] ;  /* 0x02140000052c7984 */ /* 0x00e2a20000000c00 */
        /* <DEDUP_REMOVED lines=24> */
[----:B------:R-:W-:Y:S02]  /*59c0*/  HADD2.F32 R45, -RZ, R44.H1_H1 ;  /* 0x3000002cff2d7230 */ /* 0x000fe40000004100 */
[----:B------:R-:W-:Y:S01]  /*59d0*/  FFMA.FTZ R79, R46, R70, R71 ;  /* 0x000000462e4f7223 */ /* 0x000fe20000010047 */
[----:B------:R-:W-:Y:S02]  /*59e0*/  HADD2.F32 R69, -RZ, R182.H0_H0 ;  /* 0x200000b6ff457230 */ /* 0x000fe40000004100 */
        /* <DEDUP_REMOVED lines=19> */
.L_x_6720:
[----:B------:R-:W-:Y:S05]  /*5b20*/  BSYNC B3 ;  /* 0x0000000000037941 */ /* 0x000fea0003800000 */
.L_x_6719:
[----:B------:R-:W-:Y:S01]  /*5b30*/  ULDC.64 UR4, c[0x0][0x2e8] ;  /* 0x0000ba0000047ab9 */ /* 0x000fe20000000a00 */
[----:B------:R-:W-:Y:S01]  /*5b40*/  ULDC.64 UR6, c[0x0][0x208] ;  /* 0x0000820000067ab9 */ /* 0x000fe20000000a00 */
[----:B------:R-:W-:-:S04]  /*5b50*/  LEA R68, P3, R74, UR4, 0x1 ;  /* 0x000000044a447c11 */ /* 0x000fc8000f8608ff */
[----:B------:R-:W-:-:S05]  /*5b60*/  LEA.HI.X R69, R74, UR5, R75, 0x1, P3 ;  /* 0x000000054a457c11 */ /* 0x000fca00098f0c4b */
[----:B--2---:R4:W-:Y:S04]  /*5b70*/  STG.E.128 desc[UR6][R68.64], R44 ;  /* 0x0000002c44007986 */ /* 0x0049e8000c101d06 */
.L_x_6718:
[----:B------:R-:W-:Y:S05]  /*5b80*/  BSYNC B2 ;  /* 0x0000000000027941 */ /* 0x000fea0003800000 */
.L_x_6717:
[----:B------:R-:W-:Y:S05]  /*5b90*/  @P1 BRA `(.L_x_6716) ;  /* 0x0000000000d41947 */ /* 0x000fea0003800000 */
[----:B-1234-:R1:W2:Y:S01]  /*5ba0*/  LDS.128 R44, [R5+0x26c00] ;  /* 0x026c0000052c7984 */ /* 0x01e2a20000000c00 */
        /* <DEDUP_REMOVED lines=46> */
.L_x_6722:
[----:B------:R-:W-:Y:S05]  /*5e90*/  BSYNC B2 ;  /* 0x0000000000027941 */ /* 0x000fea0003800000 */
.L_x_6721:
[----:B------:R-:W-:Y:S01]  /*5ea0*/  ULDC.64 UR4, c[0x0][0x2e8] ;  /* 0x0000ba0000047ab9 */ /* 0x000fe20000000a00 */
[----:B------:R-:W-:Y:S01]  /*5eb0*/  ULDC.64 UR6, c[0x0][0x208] ;  /* 0x0000820000067ab9 */ /* 0x000fe20000000a00 */
[----:B------:R-:W-:-:S04]  /*5ec0*/  LEA R64, P3, R73, UR4, 0x1 ;  /* 0x0000000449407c11 */ /* 0x000fc8000f8608ff */
[----:B------:R-:W-:-:S05]  /*5ed0*/  LEA.HI.X R65, R73, UR5, R72, 0x1, P3 ;  /* 0x0000000549417c11 */ /* 0x000fca00098f0c48 */
[----:B--2---:R1:W-:Y:S04]  /*5ee0*/  STG.E.128 desc[UR6][R64.64], R44 ;  /* 0x0000002c40007986 */ /* 0x0043e8000c101d06 */
.L_x_6716:
[----:B------:R-:W-:Y:S05]  /*5ef0*/  BSYNC B1 ;  /* 0x0000000000017941 */ /* 0x000fea0003800000 */
.L_x_6715:
[----:B------:R-:W-:Y:S01]  /*5f00*/  LOP3.LUT P3, RZ, R91, 0x2, RZ, 0xc0, !PT ;  /* 0x000000025bff7812 */ /* 0x000fe2000786c0ff */
[----:B------:R-:W-:-:S12]  /*5f10*/  BSSY B1, `(.L_x_6723) ;  /* 0x0000072000017945 */ /* 0x000fd80003800000 */
[----:B------:R-:W-:Y:S05]  /*5f20*/  @P3 BRA `(.L_x_6724) ;  /* 0x0000000400c03947 */ /* 0x000fea0003800000 */
[----:B-1----:R-:W-:Y:S01]  /*5f30*/  IADD3 R65, P3, P4, R130, R136, R16 ;  /* 0x0000008882417210 */ /* 0x002fe20007c7e010 */
[----:B------:R-:W-:Y:S03]  /*5f40*/  BSSY B2, `(.L_x_6725) ;  /* 0x0000038000027945 */ /* 0x000fe60003800000 */
[----:B------:R-:W-:Y:S01]  /*5f50*/  IADD3.X R64, R128, R93, R17, P3, P4 ;  /* 0x0000005d80407210 */ /* 0x000fe20001fe8411 */
[----:B------:R-:W-:Y:S08]  /*5f60*/  @P0 BRA `(.L_x_6726) ;  /* 0x0000000000d40947 */ /* 0x000ff00003800000 */
[----:B--234-:R1:W2:Y:S01]  /*5f70*/  LDS.128 R44, [R5+0x22400] ;  /* 0x02240000052c7984 */ /* 0x01c2a20000000c00 */
        /* <DEDUP_REMOVED lines=46> */
.L_x_6728:
[----:B------:R-:W-:Y:S05]  /*6260*/  BSYNC B3 ;  /* 0x0000000000037941 */ /* 0x000fea0003800000 */
.L_x_6727:
[----:B------:R-:W-:Y:S01]  /*6270*/  ULDC.64 UR4, c[0x0][0x2e8] ;  /* 0x0000ba0000047ab9 */ /* 0x000fe20000000a00 */
[----:B------:R-:W-:Y:S01]  /*6280*/  ULDC.64 UR6, c[0x0][0x208] ;  /* 0x0000820000067ab9 */ /* 0x000fe20000000a00 */
[----:B------:R-:W-:-:S04]  /*6290*/  LEA R60, P3, R66, UR4, 0x1 ;  /* 0x00000004423c7c11 */ /* 0x000fc8000f8608ff */
[----:B------:R-:W-:-:S05]  /*62a0*/  LEA.HI.X R61, R66, UR5, R67, 0x1, P3 ;  /* 0x00000005423d7c11 */ /* 0x000fca00098f0c43 */
[----:B--2---:R1:W-:Y:S04]  /*62b0*/  STG.E.128 desc[UR6][R60.64], R44 ;  /* 0x0000002c3c007986 */ /* 0x0043e8000c101d06 */
.L_x_6726:
[----:B------:R-:W-:Y:S05]  /*62c0*/  BSYNC B2 ;  /* 0x0000000000027941 */ /* 0x000fea0003800000 */
.L_x_6725:
[----:B------:R-:W-:Y:S05]  /*62d0*/  @P1 BRA `(.L_x_6724) ;  /* 0x0000000000d41947 */ /* 0x000fea0003800000 */
[----:B-1234-:R1:W2:Y:S01]  /*62e0*/  LDS.128 R44, [R5+0x27c00] ;  /* 0x027c0000052c7984 */ /* 0x01e2a20000000c00 */
        /* <DEDUP_REMOVED lines=46> */
.L_x_6730:
[----:B------:R-:W-:Y:S05]  /*65d0*/  BSYNC B2 ;  /* 0x0000000000027941 */ /* 0x000fea0003800000 */
.L_x_6729:
[----:B------:R-:W-:Y:S01]  /*65e0*/  ULDC.64 UR4, c[0x0][0x2e8] ;  /* 0x0000ba0000047ab9 */ /* 0x000fe20000000a00 */
[----:B------:R-:W-:Y:S01]  /*65f0*/  ULDC.64 UR6, c[0x0][0x208] ;  /* 0x0000820000067ab9 */ /* 0x000fe20000000a00 */
[----:B------:R-:W-:-:S04]  /*6600*/  LEA R56, P3, R67, UR4, 0x1 ;  /* 0x0000000443387c11 */ /* 0x000fc8000f8608ff */
[----:B------:R-:W-:-:S05]  /*6610*/  LEA.HI.X R57, R67, UR5, R68, 0x1, P3 ;  /* 0x0000000543397c11 */ /* 0x000fca00098f0c44 */
[----:B--2---:R1:W-:Y:S04]  /*6620*/  STG.E.128 desc[UR6][R56.64], R44 ;  /* 0x0000002c38007986 */ /* 0x0043e8000c101d06 */
.L_x_6724:
[----:B------:R-:W-:Y:S05]  /*6630*/  BSYNC B1 ;  /* 0x0000000000017941 */ /* 0x000fea0003800000 */
.L_x_6723:
[----:B------:R-:W-:Y:S05]  /*6640*/  @P5 BRA `(.L_x_6731) ;  /* 0x0000005000f05947 */ /* 0x000fea0003800000 */
[----:B------:R-:W-:Y:S01]  /*6650*/  IADD3 R137, P3, P4, R133, R136, R16 ;  /* 0x0000008885897210 */ /* 0x000fe20007c7e010 */
[----:B------:R-:W-:Y:S03]  /*6660*/  BSSY B1, `(.L_x_6732) ;  /* 0x0000038000017945 */ /* 0x000fe60003800000 */
[----:B------:R-:W-:Y:S01]  /*6670*/  IADD3.X R66, R132, R93, R17, P3, P4 ;  /* 0x0000005d84427210 */ /* 0x000fe20001fe8411 */
[----:B------:R-:W-:Y:S08]  /*6680*/  @P0 BRA `(.L_x_6733) ;  /* 0x0000000000d40947 */ /* 0x000ff00003800000 */
        /* <DEDUP_REMOVED lines=47> */
.L_x_6735:
[----:B------:R-:W-:Y:S05]  /*6980*/  BSYNC B2 ;  /* 0x0000000000027941 */ /* 0x000fea0003800000 */
.L_x_6734:
[----:B------:R-:W-:Y:S01]  /*6990*/  ULDC.64 UR4, c[0x0][0x2e8] ;  /* 0x0000ba0000047ab9 */ /* 0x000fe20000000a00 */
[----:B------:R-:W-:Y:S01]  /*69a0*/  ULDC.64 UR6, c[0x0][0x208] ;  /* 0x0000820000067ab9 */ /* 0x000fe20000000a00 */
[----:B------:R-:W-:-:S04]  /*69b0*/  LEA R52, P3, R63, UR4, 0x1 ;  /* 0x000000043f347c11 */ /* 0x000fc8000f8608ff */
[----:B------:R-:W-:-:S05]  /*69c0*/  LEA.HI.X R53, R63, UR5, R64, 0x1, P3 ;  /* 0x000000053f357c11 */ /* 0x000fca00098f0c40 */
[----:B--2---:R1:W-:Y:S04]  /*69d0*/  STG.E.128 desc[UR6][R52.64], R44 ;  /* 0x0000002c34007986 */ /* 0x0043e8000c101d06 */
.L_x_6733:
[----:B------:R-:W-:Y:S05]  /*69e0*/  BSYNC B1 ;  /* 0x0000000000017941 */ /* 0x000fea0003800000 */
.L_x_6732:
        /* <DEDUP_REMOVED lines=48> */
.L_x_6737:
[----:B------:R-:W-:Y:S05]  /*6cf0*/  BSYNC B1 ;  /* 0x0000000000017941 */ /* 0x000fea0003800000 */
.L_x_6736:
[----:B------:R-:W-:Y:S01]  /*6d00*/  ULDC.64 UR4, c[0x0][0x2e8] ;  /* 0x0000ba0000047ab9 */ /* 0x000fe20000000a00 */
[----:B------:R-:W-:Y:S01]  /*6d10*/  ULDC.64 UR6, c[0x0][0x208] ;  /* 0x0000820000067ab9 */ /* 0x000fe20000000a00 */
[----:B------:R-:W-:-:S04]  /*6d20*/  LEA R48, P3, R59, UR4, 0x1 ;  /* 0x000000043b307c11 */ /* 0x000fc8000f8608ff */
[----:B------:R-:W-:-:S05]  /*6d30*/  LEA.HI.X R49, R59, UR5, R60, 0x1, P3 ;  /* 0x000000053b317c11 */ /* 0x000fca00098f0c3c */
[----:B--2---:R1:W-:Y:S01]  /*6d40*/  STG.E.128 desc[UR6][R48.64], R44 ;  /* 0x0000002c30007986 */ /* 0x0043e2000c101d06 */
[----:B------:R-:W-:Y:S05]  /*6d50*/  BRA `(.L_x_6731) ;  /* 0x0000004c002c7947 */ /* 0x000fea0003800000 */
.L_x_6675:
[----:B------:R-:W-:Y:S01]  /*6d60*/  VIADD R44, R22, 0x20 ;  /* 0x00000020162c7836 */ /* 0x000fe20000000000 */
[----:B------:R-:W-:-:S04]  /*6d70*/  ULDC.64 UR4, c[0x0][0x208] ;  /* 0x0000820000047ab9 */ /* 0x000fc80000000a00 */
[----:B------:R-:W-:Y:S02]  /*6d80*/  ISETP.GE.AND P4, PT, R44, R4, PT ;  /* 0x000000042c00720c */ /* 0x000fe40003f86270 */
[----:B------:R-:W-:Y:S02]  /*6d90*/  IADD3 R44, R22, 0x40, RZ ;  /* 0x00000040162c7810 */ /* 0x000fe40007ffe0ff */
[----:B------:R-:W-:-:S13]  /*6da0*/  ISETP.GE.OR P4, PT, R16, R92, P4 ;  /* 0x0000005c1000720c */ /* 0x000fda0002786670 */
[----:B------:R-:W-:Y:S01]  /*6db0*/  @!P4 IADD3 R58, P2, P3, R106, R96, R38 ;  /* 0x000000606a3ac210 */ /* 0x000fe20007b5e026 */
[----:B------:R-:W1:Y:S03]  /*6dc0*/  @!P4 LDC.64 R62, c[0x0][0x400] ;  /* 0x00010000ff3ecb82 */ /* 0x000e660000000a00 */
[----:B------:R-:W-:Y:S02]  /*6dd0*/  @!P4 IADD3.X R59, R27, R0, R41, P2, P3 ;  /* 0x000000001b3bc210 */ /* 0x000fe400017e6429 */
[----:B------:R-:W-:-:S04]  /*6de0*/  @!P4 IADD3 R56, P2, P3, R112, R94, R32 ;  /* 0x0000005e7038c210 */ /* 0x000fc80007b5e020 */
[----:B------:R-:W-:Y:S02]  /*6df0*/  @!P4 IADD3.X R57, R10, R3, R35, P2, P3 ;  /* 0x000000030a39c210 */ /* 0x000fe400017e6423 */
[----:B------:R-:W-:Y:S01]  /*6e00*/  ISETP.GE.AND P3, PT, R44, R4, PT ;  /* 0x000000042c00720c */ /* 0x000fe20003f66270 */
[----:B------:R-:W-:-:S03]  /*6e10*/  VIADD R44, R22, 0x80 ;  /* 0x00000080162c7836 */ /* 0x000fc60000000000 */
[----:B------:R-:W-:-:S13]  /*6e20*/  ISETP.GE.OR P3, PT, R16, R92, P3 ;  /* 0x0000005c1000720c */ /* 0x000fda0001f66670 */
[----:B------:R-:W-:Y:S01]  /*6e30*/  @!P3 IADD3 R50, P2, P5, R106, R37, R96 ;  /* 0x000000256a32b210 */ /* 0x000fe20007d5e060 */
[----:B------:R-:W2:Y:S03]  /*6e40*/  @!P3 LDC.64 R68, c[0x0][0x3e8] ;  /* 0x0000fa00ff44bb82 */ /* 0x000ea60000000a00 */
[----:B0-----:R-:W-:Y:S02]  /*6e50*/  @!P3 IADD3.X R51, R27, R40, R0, P2, P5 ;  /* 0x000000281b33b210 */ /* 0x001fe400017ea400 */
[----:B------:R-:W-:-:S03]  /*6e60*/  @!P3 IADD3 R48, P2, P5, R112, R31, R94 ;  /* 0x0000001f7030b210 */ /* 0x000fc60007d5e05e */
[----:B------:R-:W0:Y:S01]  /*6e70*/  @!P3 LDC.64 R70, c[0x0][0x400] ;  /* 0x00010000ff46bb82 */ /* 0x000e220000000a00 */
[----:B------:R-:W-:Y:S02]  /*6e80*/  @!P3 IADD3.X R49, R10, R34, R3, P2, P5 ;  /* 0x000000220a31b210 */ /* 0x000fe400017ea403 */
[----:B------:R-:W-:-:S04]  /*6e90*/  ISETP.GE.AND P2, PT, R44, R4, PT ;  /* 0x000000042c00720c */ /* 0x000fc80003f46270 */
[----:B------:R-:W-:-:S13]  /*6ea0*/  ISETP.GE.OR P2, PT, R16, R92, P2 ;  /* 0x0000005c1000720c */ /* 0x000fda0001746670 */
[----:B------:R-:W-:Y:S01]  /*6eb0*/  @!P2 IADD3 R46, P5, P6, R106, R36, R96 ;  /* 0x000000246a2ea210 */ /* 0x000fe20007ebe060 */
[----:B------:R-:W3:Y:S03]  /*6ec0*/  @!P2 LDC.64 R76, c[0x0][0x3e8] ;  /* 0x0000fa00ff4cab82 */ /* 0x000ee60000000a00 */
[----:B------:R-:W-:Y:S02]  /*6ed0*/  @!P2 IADD3.X R47, R27, R39, R0, P5, P6 ;  /* 0x000000271b2fa210 */ /* 0x000fe40002fec400 */
[----:B------:R-:W-:-:S03]  /*6ee0*/  @!P2 IADD3 R44, P5, P6, R112, R30, R94 ;  /* 0x0000001e702ca210 */ /* 0x000fc60007ebe05e */
[----:B------:R-:W4:Y:S01]  /*6ef0*/  @!P2 LDC.64 R78, c[0x0][0x400] ;  /* 0x00010000ff4eab82 */ /* 0x000f220000000a00 */
[----:B------:R-:W-:Y:S02]  /*6f00*/  @!P2 IADD3.X R45, R10, R33, R3, P5, P6 ;  /* 0x000000210a2da210 */ /* 0x000fe40002fec403 */
[----:B------:R-:W-:-:S04]  /*6f10*/  ISETP.GE.AND P5, PT, R22, R4, PT ;  /* 0x000000041600720c */ /* 0x000fc80003fa6270 */
[----:B------:R-:W-:-:S13]  /*6f20*/  ISETP.GE.OR P5, PT, R16, R92, P5 ;  /* 0x0000005c1000720c */ /* 0x000fda0002fa6670 */
[----:B------:R-:W1:Y:S01]  /*6f30*/  @!P5 LDC.64 R52, c[0x0][0x3e8] ;  /* 0x0000fa00ff34db82 */ /* 0x000e620000000a00 */
[----:B------:R-:W-:-:S05]  /*6f40*/  @!P5 IADD3 R54, P6, R106, R96, RZ ;  /* 0x000000606a36d210 */ /* 0x000fca0007fde0ff */
[----:B------:R-:W-:Y:S01]  /*6f50*/  @!P5 IMAD.X R55, R0, 0x1, R27, P6 ;  /* 0x000000010037d824 */ /* 0x000fe200030e061b */
[----:B-1----:R-:W-:-:S04]  /*6f60*/  @!P5 LEA R52, P6, R54, R52, 0x1 ;  /* 0x000000343634d211 */ /* 0x002fc800078c08ff */
[----:B------:R-:W-:Y:S02]  /*6f70*/  @!P5 LEA.HI.X R53, R54, R53, R55, 0x1, P6 ;  /* 0x000000353635d211 */ /* 0x000fe400030f0c37 */
[----:B------:R-:W1:Y:S01]  /*6f80*/  @!P5 LDC.64 R54, c[0x0][0x400] ;  /* 0x00010000ff36db82 */ /* 0x000e620000000a00 */
[----:B------:R-:W-:-:S05]  /*6f90*/  @!P5 IADD3 R60, P6, R112, R94, RZ ;  /* 0x0000005e703cd210 */ /* 0x000fca0007fde0ff */
[----:B------:R-:W-:Y:S01]  /*6fa0*/  @!P5 IMAD.X R61, R3, 0x1, R10, P6 ;  /* 0x00000001033dd824 */ /* 0x000fe200030e060a */
[----:B-1----:R-:W-:-:S04]  /*6fb0*/  @!P5 LEA R54, P6, R60, R54, 0x1 ;  /* 0x000000363c36d211 */ /* 0x002fc800078c08ff */
[----:B------:R-:W-:Y:S02]  /*6fc0*/  @!P5 LEA.HI.X R55, R60, R55, R61, 0x1, P6 ;  /* 0x000000373c37d211 */ /* 0x000fe400030f0c3d */
[----:B------:R-:W1:Y:S02]  /*6fd0*/  @!P4 LDC.64 R60, c[0x0][0x3e8] ;  /* 0x0000fa00ff3ccb82 */ /* 0x000e640000000a00 */
[----:B-1----:R-:W-:-:S04]  /*6fe0*/  @!P4 LEA R60, P6, R58, R60, 0x1 ;  /* 0x0000003c3a3cc211 */ /* 0x002fc800078c08ff */
[----:B------:R-:W-:Y:S02]  /*6ff0*/  @!P4 LEA.HI.X R61, R58, R61, R59, 0x1, P6 ;  /* 0x0000003d3a3dc211 */ /* 0x000fe400030f0c3b */
[----:B------:R-:W-:-:S04]  /*7000*/  @!P4 LEA R62, P6, R56, R62, 0x1 ;  /* 0x0000003e383ec211 */ /* 0x000fc800078c08ff */
[----:B------:R-:W-:Y:S02]  /*7010*/  @!P4 LEA.HI.X R63, R56, R63, R57, 0x1, P6 ;  /* 0x0000003f383fc211 */ /* 0x000fe400030f0c39 */
[----:B--2---:R-:W-:-:S04]  /*7020*/  @!P3 LEA R68, P6, R50, R68, 0x1 ;  /* 0x000000443244b211 */ /* 0x004fc800078c08ff */
[----:B------:R-:W-:Y:S02]  /*7030*/  @!P3 LEA.HI.X R69, R50, R69, R51, 0x1, P6 ;  /* 0x000000453245b211 */ /* 0x000fe400030f0c33 */
[----:B------:R-:W-:Y:S02]  /*7040*/  CS2R R50, SRZ ;  /* 0x0000000000327805 */ /* 0x000fe4000001ff00 */
[----:B0-----:R-:W-:-:S04]  /*7050*/  @!P3 LEA R70, P6, R48, R70, 0x1 ;  /* 0x000000463046b211 */ /* 0x001fc800078c08ff */
[----:B------:R-:W-:Y:S02]  /*7060*/  @!P3 LEA.HI.X R71, R48, R71, R49, 0x1, P6 ;  /* 0x000000473047b211 */ /* 0x000fe400030f0c31 */
[----:B------:R-:W-:Y:S02]  /*7070*/  CS2R R48, SRZ ;  /* 0x0000000000307805 */ /* 0x000fe4000001ff00 */
[----:B---3--:R-:W-:-:S04]  /*7080*/  @!P2 LEA R76, P6, R46, R76, 0x1 ;  /* 0x0000004c2e4ca211 */ /* 0x008fc800078c08ff */
[----:B------:R-:W-:Y:S02]  /*7090*/  @!P2 LEA.HI.X R77, R46, R77, R47, 0x1, P6 ;  /* 0x0000004d2e4da211 */ /* 0x000fe400030f0c2f */
[----:B------:R-:W-:Y:S02]  /*70a0*/  CS2R R46, SRZ ;  /* 0x00000000002e7805 */ /* 0x000fe4000001ff00 */
[C---:B----4-:R-:W-:Y:S01]  /*70b0*/  @!P2 LEA R78, P6, R44.reuse, R78, 0x1 ;  /* 0x0000004e2c4ea211 */ /* 0x050fe200078c08ff */
[----:B------:R0:W5:Y:S03]  /*70c0*/  @!P5 LDG.E.128 R48, desc[UR4][R54.64] ;  /* 0x000000043630d981 */ /* 0x000166000c1e1d00 */
[----:B------:R-:W-:Y:S02]  /*70d0*/  @!P2 LEA.HI.X R79, R44, R79, R45, 0x1, P6 ;  /* 0x0000004f2c4fa211 */ /* 0x000fe400030f0c2d */
[----:B------:R-:W-:-:S02]  /*70e0*/  CS2R R44, SRZ ;  /* 0x00000000002c7805 */ /* 0x000fc4000001ff00 */
[----:B------:R-:W-:Y:S02]  /*70f0*/  CS2R R58, SRZ ;  /* 0x00000000003a7805 */ /* 0x000fe4000001ff00 */
[----:B------:R-:W-:Y:S02]  /*7100*/  CS2R R56, SRZ ;  /* 0x0000000000387805 */ /* 0x000fe4000001ff00 */
[----:B------:R1:W5:Y:S01]  /*7110*/  @!P5 LDG.E.128 R44, desc[UR4][R52.64] ;  /* 0x00000004342cd981 */ /* 0x000362000c1e1d00 */
[----:B0-----:R-:W-:Y:S02]  /*7120*/  CS2R R54, SRZ ;  /* 0x0000000000367805 */ /* 0x001fe4000001ff00 */
[----:B------:R-:W-:Y:S02]  /*7130*/  CS2R R66, SRZ ;  /* 0x0000000000427805 */ /* 0x000fe4000001ff00 */
[----:B------:R-:W-:Y:S01]  /*7140*/  CS2R R64, SRZ ;  /* 0x0000000000407805 */ /* 0x000fe2000001ff00 */
[----:B------:R0:W5:Y:S01]  /*7150*/  @!P4 LDG.E.128 R56, desc[UR4][R62.64] ;  /* 0x000000043e38c981 */ /* 0x000162000c1e1d00 */
[----:B------:R-:W-:-:S04]  /*7160*/  VIADD R81, R22, 0x60 ;  /* 0x0000006016517836 */ /* 0x000fc80000000000 */
[----:B------:R-:W5:Y:S01]  /*7170*/  @!P3 LDG.E.128 R64, desc[UR4][R70.64] ;  /* 0x000000044640b981 */ /* 0x000f62000c1e1d00 */
[----:B-1----:R-:W-:Y:S02]  /*7180*/  CS2R R52, SRZ ;  /* 0x0000000000347805 */ /* 0x002fe4000001ff00 */
[----:B0-----:R-:W-:-:S04]  /*7190*/  CS2R R62, SRZ ;  /* 0x00000000003e7805 */ /* 0x001fc8000001ff00 */
[----:B------:R0:W5:Y:S02]  /*71a0*/  @!P4 LDG.E.128 R52, desc[UR4][R60.64] ;  /* 0x000000043c34c981 */ /* 0x000164000c1e1d00 */
[----:B0-----:R-:W-:-:S06]  /*71b0*/  CS2R R60, SRZ ;  /* 0x00000000003c7805 */ /* 0x001fcc000001ff00 */
[----:B------:R0:W5:Y:S01]  /*71c0*/  @!P3 LDG.E.128 R60, desc[UR4][R68.64] ;  /* 0x00000004443cb981 */ /* 0x000162000c1e1d00 */
[----:B------:R-:W-:-:S04]  /*71d0*/  ISETP.GE.AND P3, PT, R81, R4, PT ;  /* 0x000000045100720c */ /* 0x000fc80003f66270 */
[----:B------:R-:W-:Y:S02]  /*71e0*/  ISETP.GE.OR P3, PT, R16, R92, P3 ;  /* 0x0000005c1000720c */ /* 0x000fe40001f66670 */
[----:B------:R-:W-:Y:S02]  /*71f0*/  CS2R R70, SRZ ;  /* 0x0000000000467805 */ /* 0x000fe4000001ff00 */
[----:B------:R-:W-:Y:S02]  /*7200*/  CS2R R74, SRZ ;  /* 0x00000000004a7805 */ /* 0x000fe4000001ff00 */
[----:B------:R-:W-:Y:S02]  /*7210*/  CS2R R72, SRZ ;  /* 0x0000000000487805 */ /* 0x000fe4000001ff00 */
[----:B0-----:R-:W-:Y:S01]  /*7220*/  CS2R R68, SRZ ;  /* 0x0000000000447805 */ /* 0x001fe2000001ff00 */
[----:B------:R-:W-:Y:S01]  /*7230*/  VIADD R80, R22, 0xa0 ;  /* 0x000000a016507836 */ /* 0x000fe20000000000 */
[----:B------:R-:W-:Y:S02]  /*7240*/  BSSY B1, `(.L_x_6738) ;  /* 0x0000025000017945 */ /* 0x000fe40003800000 */
[----:B------:R0:W5:Y:S04]  /*7250*/  @!P2 LDG.E.128 R72, desc[UR4][R78.64] ;  /* 0x000000044e48a981 */ /* 0x000168000c1e1d00 */
[----:B------:R1:W5:Y:S01]  /*7260*/  @!P2 LDG.E.128 R68, desc[UR4][R76.64] ;  /* 0x000000044c44a981 */ /* 0x000362000c1e1d00 */
[----:B------:R-:W-:-:S02]  /*7270*/  ISETP.GE.AND P2, PT, R80, R4, PT ;  /* 0x000000045000720c */ /* 0x000fc40003f46270 */
[----:B------:R-:W-:Y:S02]  /*7280*/  CS2R R90, SRZ ;  /* 0x00000000005a7805 */ /* 0x000fe4000001ff00 */
[----:B------:R-:W-:Y:S02]  /*7290*/  CS2R R82, SRZ ;  /* 0x0000000000527805 */ /* 0x000fe4000001ff00 */
[----:B------:R-:W-:Y:S02]  /*72a0*/  CS2R R80, SRZ ;  /* 0x0000000000507805 */ /* 0x000fe4000001ff00 */
[----:B------:R-:W-:Y:S02]  /*72b0*/  ISETP.GE.OR P2, PT, R16, R92, P2 ;  /* 0x0000005c1000720c */ /* 0x000fe40001746670 */
[----:B0-----:R-:W-:Y:S02]  /*72c0*/  CS2R R78, SRZ ;  /* 0x00000000004e7805 */ /* 0x001fe4000001ff00 */
[----:B------:R-:W-:-:S02]  /*72d0*/  CS2R R86, SRZ ;  /* 0x0000000000567805 */ /* 0x000fc4000001ff00 */
[----:B------:R-:W-:Y:S02]  /*72e0*/  CS2R R84, SRZ ;  /* 0x0000000000547805 */ /* 0x000fe4000001ff00 */
[----:B------:R-:W-:Y:S02]  /*72f0*/  CS2R R88, SRZ ;  /* 0x0000000000587805 */ /* 0x000fe4000001ff00 */
[----:B-1----:R-:W-:Y:S01]  /*7300*/  CS2R R76, SRZ ;  /* 0x00000000004c7805 */ /* 0x002fe2000001ff00 */
[----:B------:R-:W-:Y:S06]  /*7310*/  @P3 BRA `(.L_x_6739) ;  /* 0x00000000005c3947 */ /* 0x000fec0003800000 */
[----:B------:R-:W0:Y:S01]  /*7320*/  LDC.64 R76, c[0x0][0x3f8] ;  /* 0x0000fe00ff4c7b82 */ /* 0x000e220000000a00 */
[----:B------:R-:W-:Y:S01]  /*7330*/  MOV R78, R96 ;  /* 0x00000060004e7202 */ /* 0x000fe20000000f00 */
[----:B------:R-:W-:Y:S01]  /*7340*/  IMAD.MOV.U32 R79, RZ, RZ, R0 ;  /* 0x000000ffff4f7224 */ /* 0x000fe200078e0000 */
[----:B------:R-:W-:Y:S01]  /*7350*/  ULDC.64 UR4, c[0x0][0x3e8] ;  /* 0x0000fa0000047ab9 */ /* 0x000fe20000000a00 */
[----:B------:R-:W-:Y:S02]  /*7360*/  ULDC.64 UR6, c[0x0][0x208] ;  /* 0x0000820000067ab9 */ /* 0x000fe40000000a00 */
[----:B0-----:R-:W-:-:S04]  /*7370*/  IMAD.WIDE.U32 R78, R76, 0x60, R78 ;  /* 0x000000604c4e7825 */ /* 0x001fc800078e004e */
[----:B------:R-:W-:Y:S01]  /*7380*/  IMAD R77, R77, 0x60, RZ ;  /* 0x000000604d4d7824 */ /* 0x000fe200078e02ff */
[----:B------:R-:W-:Y:S01]  /*7390*/  IADD3 R88, P3, R106, R78, RZ ;  /* 0x0000004e6a587210 */ /* 0x000fe20007f7e0ff */
[----:B------:R-:W-:-:S03]  /*73a0*/  IMAD.MOV.U32 R78, RZ, RZ, R94 ;  /* 0x000000ffff4e7224 */ /* 0x000fc600078e005e */
        /* <DEDUP_REMOVED lines=12> */
[----:B------:R-:W5:Y:S04]  /*7470*/  LDG.E.128 R76, desc[UR6][R76.64] ;  /* 0x000000064c4c7981 */ /* 0x000f68000c1e1d00 */
[----:B------:R-:W5:Y:S03]  /*7480*/  LDG.E.128 R88, desc[UR6][R88.64] ;  /* 0x0000000658587981 */ /* 0x000f66000c1e1d00 */
.L_x_6739:
[----:B------:R-:W-:Y:S05]  /*7490*/  BSYNC B1 ;  /* 0x0000000000017941 */ /* 0x000fea0003800000 */
.L_x_6738:
[----:B------:R-:W-:Y:S01]  /*74a0*/  BSSY B1, `(.L_x_6740) ;  /* 0x0000018000017945 */ /* 0x000fe20003800000 */
[----:B------:R-:W-:-:S03]  /*74b0*/  ISETP.GE.AND P3, PT, R16, R92, PT ;  /* 0x0000005c1000720c */ /* 0x000fc60003f66270 */
[----:B------:R-:W-:Y:S10]  /*74c0*/  @P2 BRA `(.L_x_6741) ;  /* 0x0000000000542947 */ /* 0x000ff40003800000 */
[----:B------:R-:W0:Y:S01]  /*74d0*/  LDC.64 R80, c[0x0][0x3f8] ;  /* 0x0000fe00ff507b82 */ /* 0x000e220000000a00 */
[----:B------:R-:W-:Y:S01]  /*74e0*/  IMAD.MOV.U32 R97, RZ, RZ, R0 ;  /* 0x000000ffff617224 */ /* 0x000fe200078e0000 */
[----:B------:R-:W-:Y:S01]  /*74f0*/  ULDC.64 UR4, c[0x0][0x3e8] ;  /* 0x0000fa0000047ab9 */ /* 0x000fe20000000a00 */
[----:B------:R-:W-:Y:S01]  /*7500*/  IMAD.MOV.U32 R95, RZ, RZ, R3 ;  /* 0x000000ffff5f7224 */ /* 0x000fe200078e0003 */
        /* <DEDUP_REMOVED lines=13> */
[----:B------:R-:W-:-:S03]  /*75e0*/  LEA R84, P2, R0, UR4, 0x1 ;  /* 0x0000000400547c11 */ /* 0x000fc6000f8408ff */
[----:B------:R-:W5:Y:S01]  /*75f0*/  LDG.E.128 R80, desc[UR6][R80.64] ;  /* 0x0000000650507981 */ /* 0x000f62000c1e1d00 */
[----:B------:R-:W-:-:S06]  /*7600*/  LEA.HI.X R85, R0, UR5, R95, 0x1, P2 ;  /* 0x0000000500557c11 */ /* 0x000fcc00090f0c5f */
[----:B------:R-:W5:Y:S03]  /*7610*/  LDG.E.128 R84, desc[UR6][R84.64] ;  /* 0x0000000654547981 */ /* 0x000f66000c1e1d00 */
.L_x_6741:
[----:B------:R-:W-:Y:S05]  /*7620*/  BSYNC B1 ;  /* 0x0000000000017941 */ /* 0x000fea0003800000 */
.L_x_6740:
[----:B-----5:R-:W-:Y:S01]  /*7630*/  IMAD.MOV.U32 R3, RZ, RZ, R79 ;  /* 0x000000ffff037224 */ /* 0x020fe200078e004f */
[----:B------:R-:W-:Y:S01]  /*7640*/  MOV R0, R78 ;  /* 0x0000004e00007202 */ /* 0x000fe20000000f00 */
[----:B------:R-:W-:Y:S01]  /*7650*/  IMAD.MOV.U32 R92, RZ, RZ, R76 ;  /* 0x000000ffff5c7224 */ /* 0x000fe200078e004c */
[----:B------:R-:W-:Y:S01]  /*7660*/  ULOP3.LUT UR4, UR60, 0x1, URZ, 0xfc, !UPT ;  /* 0x000000013c047892 */ /* 0x000fe2000f8efc3f */
[----:B------:R-:W-:Y:S01]  /*7670*/  IMAD.MOV.U32 R94, RZ, RZ, R77 ;  /* 0x000000ffff5e7224 */ /* 0x000fe200078e004d */
[----:B------:R-:W-:Y:S01]  /*7680*/  PRMT R180, R0, 0x5410, R3 ;  /* 0x0000541000b47816 */ /* 0x000fe20000000003 */
[----:B------:R-:W-:Y:S01]  /*7690*/  IMAD.MOV.U32 R0, RZ, RZ, R90 ;  /* 0x000000ffff007224 */ /* 0x000fe200078e005a */
[----:B------:R-:W-:Y:S01]  /*76a0*/  UISETP.NE.AND UP0, UPT, UR4, 0x3, UPT ;  /* 0x000000030400788c */ /* 0x000fe2000bf05270 */
        /* <DEDUP_REMOVED lines=57> */
[----:B------:R-:W-:Y:S02]  /*7a40*/  MOV R3, R66 ;  /* 0x0000004200037202 */ /* 0x000fe40000000f00 */
        /* <DEDUP_REMOVED lines=20> */
.L_x_6742:
[----:B------:R-:W-:Y:S01]  /*7b90*/  IMAD R3, R23, 0x8, R2 ;  /* 0x0000000817037824 */ /* 0x000fe200078e0202 */
[----:B------:R-:W-:Y:S01]  /*7ba0*/  SHF.L.U32 R0, R223, 0x1f, RZ ;  /* 0x0000001fdf007819 */ /* 0x000fe200000006ff */
[----:B------:R-:W0:Y:S01]  /*7bb0*/  LDC R154, c[0x0][0x2f4] ;  /* 0x0000bd00ff9a7b82 */ /* 0x000e220000000800 */
[----:B------:R-:W-:Y:S01]  /*7bc0*/  BSSY B1, `(.L_x_6743) ;  /* 0x0000005000017945 */ /* 0x000fe20003800000 */
[----:B------:R-:W-:Y:S01]  /*7bd0*/  MOV R137, R93 ;  /* 0x0000005d00897202 */ /* 0x000fe20000000f00 */
[----:B------:R-:W1:Y:S05]  /*7be0*/  SYNCS.PHASECHK.TRANS64.TRYWAIT P4, [R3+URZ+0x34890], R0 ;  /* 0x03489000030075a7 */ /* 0x000e6a000808017f */
[----:B------:R-:W2:Y:S01]  /*7bf0*/  LDC.64 R138, c[0x0][0x300] ;  /* 0x0000c000ff8a7b82 */ /* 0x000ea20000000a00 */
[----:B-1----:R-:W-:Y:S05]  /*7c00*/  @!P4 BRA `(.L_x_6744) ;  /* 0x000002000088c947 */ /* 0x002fea0003800000 */
.L_x_7054:
[----:B------:R-:W-:Y:S05]  /*7c10*/  BSYNC B1 ;  /* 0x0000000000017941 */ /* 0x000fea0003800000 */
.L_x_6743:
[----:B------:R-:W-:Y:S01]  /*7c20*/  ISETP.GE.OR P4, PT, R22, R4, P0 ;  /* 0x000000041600720c */ /* 0x000fe20000786670 */
[----:B------:R-:W-:Y:S01]  /*7c30*/  BSSY B1, `(.L_x_6745) ;  /* 0x0000092000017945 */ /* 0x000fe20003800000 */
[----:B0-----:R-:W-:-:S11]  /*7c40*/  IMAD.IADD R155, R154, 0x1, -R43 ;  /* 0x000000019a9b7824 */ /* 0x001fd600078e0a2b */
[----:B------:R-:W-:Y:S05]  /*7c50*/  @P4 BRA `(.L_x_6746) ;  /* 0x00000008003c4947 */ /* 0x000fea0003800000 */
[----:B------:R-:W3:Y:S01]  /*7c60*/  LDL R92, [R1] ;  /* 0x00000000015c7983 */ /* 0x000ee20000100800 */
[----:B------:R-:W-:Y:S01]  /*7c70*/  IMAD.SHL.U32 R94, R22, 0x40, RZ ;  /* 0x00000040165e7824 */ /* 0x000fe200078e00ff */
[----:B------:R-:W-:Y:S01]  /*7c80*/  BSSY B2, `(.L_x_6747) ;  /* 0x0000079000027945 */ /* 0x000fe20003800000 */
[----:B------:R-:W0:Y:S03]  /*7c90*/  S2R R96, SR_TID.X ;  /* 0x0000000000607919 */ /* 0x000e260000002100 */
[----:B------:R-:W-:-:S04]  /*7ca0*/  LOP3.LUT R94, R94, 0x1c0, RZ, 0xc0, !PT ;  /* 0x000001c05e5e7812 */ /* 0x000fc800078ec0ff */
[----:B------:R-:W-:Y:S01]  /*7cb0*/  SHF.R.U32.HI R94, RZ, 0x3, R94 ;  /* 0x00000003ff5e7819 */ /* 0x000fe2000001165e */
[----:B0-----:R-:W-:-:S05]  /*7cc0*/  VIADD R96, R96, 0xffffff80 ;  /* 0xffffff8060607836 */ /* 0x001fca0000000000 */
[----:B------:R-:W-:-:S04]  /*7cd0*/  SHF.R.S32.HI R95, RZ, 0x1f, R96 ;  /* 0x0000001fff5f7819 */ /* 0x000fc80000011460 */
[----:B------:R-:W-:Y:S01]  /*7ce0*/  LEA.HI R95, R95, R96, RZ, 0x6 ;  /* 0x000000605f5f7211 */ /* 0x000fe200078f30ff */
[----:B------:R-:W-:-:S03]  /*7cf0*/  IMAD.SHL.U32 R96, R22, 0x40, RZ ;  /* 0x0000004016607824 */ /* 0x000fc600078e00ff */
[----:B------:R-:W-:-:S04]  /*7d00*/  SHF.L.U32 R95, R95, 0x3, RZ ;  /* 0x000000035f5f7819 */ /* 0x000fc800000006ff */
[----:B------:R-:W-:Y:S02]  /*7d10*/  LOP3.LUT R95, R95, 0xfffffe00, RZ, 0xc0, !PT ;  /* 0xfffffe005f5f7812 */ /* 0x000fe400078ec0ff */
[----:B---3--:R-:W-:-:S04]  /*7d20*/  LOP3.LUT P5, RZ, R92, 0x1, RZ, 0xc0, !PT ;  /* 0x000000015cff7812 */ /* 0x008fc800078ac0ff */
[----:B------:R-:W-:-:S04]  /*7d30*/  SEL R92, R43, R155, !P5 ;  /* 0x0000009b2b5c7207 */ /* 0x000fc80006800000 */
        /* <DEDUP_REMOVED lines=17> */
[----:B------:R-:W3:Y:S01]  /*7e50*/  LDS.128 R92, [R92+0x1e400] ;  /* 0x01e400005c5c7984 */ /* 0x000ee20000000c00 */
[----:B------:R-:W-:Y:S05]  /*7e60*/  @P3 BRA `(.L_x_6748) ;  /* 0x0000000400683947 */ /* 0x000fea0003800000 */
[----:B0-----:R-:W-:Y:S01]  /*7e70*/  IMAD.MOV.U32 R177, RZ, RZ, R97 ;  /* 0x000000ffffb17224 */ /* 0x001fe200078e0061 */
[----:B---3--:R-:W-:Y:S01]  /*7e80*/  MOV R176, R93 ;  /* 0x0000005d00b07202 */ /* 0x008fe20000000f00 */
[----:B------:R-:W-:Y:S01]  /*7e90*/  HADD2.F32 R175, -RZ, R175.H0_H0 ;  /* 0x200000afffaf7230 */ /* 0x000fe20000004100 */
[--C-:B------:R-:W-:Y:S01]  /*7ea0*/  SHF.R.U64 R44, R44, 0x10, R45.reuse ;  /* 0x000000102c2c7819 */ /* 0x100fe2000000122d */
[----:B------:R-:W-:Y:S01]  /*7eb0*/  HADD2.F32 R178, -RZ, R178.H0_H0 ;  /* 0x200000b2ffb27230 */ /* 0x000fe20000004100 */
[----:B------:R-:W-:Y:S01]  /*7ec0*/  SHF.R.U32.HI R45, RZ, 0x10, R45 ;  /* 0x00000010ff2d7819 */ /* 0x000fe2000001162d */
[----:B------:R-:W-:Y:S01]  /*7ed0*/  HADD2.F32 R93, -RZ, R177.H0_H0 ;  /* 0x200000b1ff5d7230 */ /* 0x000fe20000004100 */
[----:B------:R-:W-:Y:S01]  /*7ee0*/  SHF.R.U64 R46, R46, 0x10, R47 ;  /* 0x000000102e2e7819 */ /* 0x000fe2000000122f */
[----:B------:R-:W-:Y:S02]  /*7ef0*/  HADD2.F32 R179, -RZ, R176.H0_H0 ;  /* 0x200000b0ffb37230 */ /* 0x000fe40000004100 */
[----:B------:R-:W-:-:S02]  /*7f00*/  HADD2.F32 R45, -RZ, R45.H0_H0 ;  /* 0x2000002dff2d7230 */ /* 0x000fc40000004100 */
[-C--:B------:R-:W-:Y:S01]  /*7f10*/  FMUL.FTZ R97, R93, R175.reuse ;  /* 0x000000af5d617220 */ /* 0x080fe20000410000 */
[----:B------:R-:W-:Y:S02]  /*7f20*/  HADD2.F32 R46, -RZ, R46.H0_H0 ;  /* 0x2000002eff2e7230 */ /* 0x000fe40000004100 */
[C---:B------:R-:W-:Y:S01]  /*7f30*/  FMUL.FTZ R175, R179.reuse, R175 ;  /* 0x000000afb3af7220 */ /* 0x040fe20000410000 */
[----:B------:R-:W-:-:S03]  /*7f40*/  FFMA.FTZ R97, R179, R178, -R97 ;  /* 0x000000b2b3617223 */ /* 0x000fc60000010861 */
[----:B------:R-:W-:Y:S01]  /*7f50*/  FFMA.FTZ R93, R93, R178, R175 ;  /* 0x000000b25d5d7223 */ /* 0x000fe200000100af */
[--C-:B------:R-:W-:Y:S02]  /*7f60*/  SHF.R.U32.HI R178, RZ, 0x10, R49.reuse ;  /* 0x00000010ffb27819 */ /* 0x100fe40000011631 */
[----:B------:R-:W-:Y:S01]  /*7f70*/  SHF.R.U64 R175, R48, 0x10, R49 ;  /* 0x0000001030af7819 */ /* 0x000fe20000001231 */
[----:B------:R-:W-:Y:S02]  /*7f80*/  HADD2.F32 R48, -RZ, R177.H1_H1 ;  /* 0x300000b1ff307230 */ /* 0x000fe40000004100 */
[----:B------:R-:W-:Y:S02]  /*7f90*/  HADD2.F32 R178, -RZ, R178.H0_H0 ;  /* 0x200000b2ffb27230 */ /* 0x000fe40000004100 */
[----:B------:R-:W-:Y:S02]  /*7fa0*/  HADD2.F32 R49, -RZ, R176.H1_H1 ;  /* 0x300000b0ff317230 */ /* 0x000fe40000004100 */
[----:B------:R-:W-:-:S02]  /*7fb0*/  HADD2.F32 R175, -RZ, R175.H0_H0 ;  /* 0x200000afffaf7230 */ /* 0x000fc40000004100 */
[-C--:B------:R-:W-:Y:S01]  /*7fc0*/  FMUL.FTZ R176, R48, R178.reuse ;  /* 0x000000b230b07220 */ /* 0x080fe20000410000 */
[----:B------:R-:W-:-:S03]  /*7fd0*/  FMUL.FTZ R178, R49, R178 ;  /* 0x000000b231b27220 */ /* 0x000fc60000410000 */
[-C--:B------:R-:W-:Y:S01]  /*7fe0*/  FFMA.FTZ R49, R49, R45.reuse, -R176 ;  /* 0x0000002d31317223 */ /* 0x080fe200000108b0 */
[----:B------:R-:W-:Y:S02]  /*7ff0*/  HADD2.F32 R176, -RZ, R190.H0_H0 ;  /* 0x200000beffb07230 */ /* 0x000fe40000004100 */
        /* <DEDUP_REMOVED lines=13> */
[----:B------:R-:W-:-:S03]  /*80d0*/  HADD2.F32 R178, -RZ, R192.H0_H0 ;  /* 0x200000c0ffb27230 */ /* 0x000fc60000004100 */
        /* <DEDUP_REMOVED lines=30> */
[----:B------:R-:W-:-:S02]  /*82c0*/  HADD2.F32 R175, -RZ, R191.H0_H0 ;  /* 0x200000bfffaf7230 */ /* 0x000fc40000004100 */
        /* <DEDUP_REMOVED lines=17> */
[----:B------:R-:W-:Y:S02]  /*83e0*/  F2FP.F16.F32.PACK_AB R47, R47, R175 ;  /* 0x000000af2f2f723e */ /* 0x000fe400000000ff */
[----:B------:R-:W-:-:S03]  /*83f0*/  MOV R94, R51 ;  /* 0x00000033005e7202 */ /* 0x000fc60000000f00 */
[----:B------:R-:W-:-:S07]  /*8400*/  IMAD.MOV.U32 R98, RZ, RZ, R47 ;  /* 0x000000ffff627224 */ /* 0x000fce00078e002f */
.L_x_6748:
[----:B------:R-:W-:Y:S05]  /*8410*/  BSYNC B2 ;  /* 0x0000000000027941 */ /* 0x000fea0003800000 */
.L_x_6747:
[----:B------:R-:W-:Y:S01]  /*8420*/  SHF.R.S32.HI R44, RZ, 0x1f, R22 ;  /* 0x0000001fff2c7819 */ /* 0x000fe20000011416 */
[----:B------:R-:W-:Y:S01]  /*8430*/  ULDC.64 UR4, c[0x0][0x2e8] ;  /* 0x0000ba0000047ab9 */ /* 0x000fe20000000a00 */
[----:B------:R-:W-:Y:S01]  /*8440*/  ISETP.GE.AND P4, PT, R174, R154, PT ;  /* 0x0000009aae00720c */ /* 0x000fe20003f86270 */
[----:B------:R-:W-:Y:S02]  /*8450*/  ULDC.64 UR6, c[0x0][0x208] ;  /* 0x0000820000067ab9 */ /* 0x000fe40000000a00 */
[-C--:B--2---:R-:W-:Y:S02]  /*8460*/  IMAD R46, R44, R138.reuse, RZ ;  /* 0x0000008a2c2e7224 */ /* 0x084fe400078e02ff */
[----:B------:R-:W-:-:S04]  /*8470*/  IMAD.WIDE.U32 R44, R22, R138, R136 ;  /* 0x0000008a162c7225 */ /* 0x000fc800078e0088 */
[----:B------:R-:W-:-:S04]  /*8480*/  IMAD R46, R22, R139, R46 ;  /* 0x0000008b162e7224 */ /* 0x000fc800078e022e */
[----:B------:R-:W-:Y:S01]  /*8490*/  IMAD.IADD R45, R46, 0x1, R45 ;  /* 0x000000012e2d7824 */ /* 0x000fe200078e022d */
[--C-:B------:R-:W-:Y:S02]  /*84a0*/  @!P4 SHF.R.S32.HI R47, RZ, 0x1f, R174.reuse ;  /* 0x0000001fff2fc819 */ /* 0x100fe400000114ae */
[----:B------:R-:W-:-:S04]  /*84b0*/  @!P4 IADD3 R174, P5, P6, R100, R44, R174 ;  /* 0x0000002c64aec210 */ /* 0x000fc80007ebe0ae */
[----:B------:R-:W-:Y:S02]  /*84c0*/  @!P4 IADD3.X R47, R15, R45, R47, P5, P6 ;  /* 0x0000002d0f2fc210 */ /* 0x000fe40002fec42f */
[----:B------:R-:W-:-:S04]  /*84d0*/  IADD3 R46, P5, P6, R100, R44, R21 ;  /* 0x0000002c642e7210 */ /* 0x000fc80007ebe015 */
[----:B------:R-:W-:Y:S02]  /*84e0*/  IADD3.X R45, R15, R45, R8, P5, P6 ;  /* 0x0000002d0f2d7210 */ /* 0x000fe40002fec408 */
[----:B------:R-:W-:-:S04]  /*84f0*/  LEA R44, P5, R46, UR4, 0x1 ;  /* 0x000000042e2c7c11 */ /* 0x000fc8000f8a08ff */
[----:B------:R-:W-:Y:S02]  /*8500*/  LEA.HI.X R45, R46, UR5, R45, 0x1, P5 ;  /* 0x000000052e2d7c11 */ /* 0x000fe4000a8f0c2d */
[----:B------:R-:W-:-:S03]  /*8510*/  @!P4 LEA R46, P5, R174, UR4, 0x1 ;  /* 0x00000004ae2ecc11 */ /* 0x000fc6000f8a08ff */
[----:B---3--:R3:W-:Y:S01]  /*8520*/  STG.E.128 desc[UR6][R44.64], R92 ;  /* 0x0000005c2c007986 */ /* 0x0087e2000c101d06 */
[----:B------:R-:W-:-:S05]  /*8530*/  @!P4 LEA.HI.X R47, R174, UR5, R47, 0x1, P5 ;  /* 0x00000005ae2fcc11 */ /* 0x000fca000a8f0c2f */
[----:B0-----:R3:W-:Y:S04]  /*8540*/  @!P4 STG.E.128 desc[UR6][R46.64], R96 ;  /* 0x000000602e00c986 */ /* 0x0017e8000c101d06 */
.L_x_6746:
[----:B------:R-:W-:Y:S05]  /*8550*/  BSYNC B1 ;  /* 0x0000000000017941 */ /* 0x000fea0003800000 */
.L_x_6745:
[----:B------:R-:W-:Y:S01]  /*8560*/  VIADD R175, R22, 0x20 ;  /* 0x0000002016af7836 */ /* 0x000fe20000000000 */
[----:B------:R-:W-:Y:S04]  /*8570*/  BSSY B1, `(.L_x_6749) ;  /* 0x000008e000017945 */ /* 0x000fe80003800000 */
[----:B------:R-:W-:-:S13]  /*8580*/  ISETP.GE.OR P4, PT, R175, R4, P0 ;  /* 0x00000004af00720c */ /* 0x000fda0000786670 */
[----:B------:R-:W-:Y:S05]  /*8590*/  @P4 BRA `(.L_x_6750) ;  /* 0x00000008002c4947 */ /* 0x000fea0003800000 */
[----:B---3--:R-:W3:Y:S04]  /*85a0*/  LDL R44, [R1] ;  /* 0x00000000012c7983 */ /* 0x008ee80000100800 */
[----:B------:R-:W4:Y:S01]  /*85b0*/  LDL R47, [R1+0x44] ;  /* 0x00004400012f7983 */ /* 0x000f220000100800 */
[C---:B------:R-:W-:Y:S01]  /*85c0*/  IADD3 R46, R22.reuse, 0x20, RZ ;  /* 0x00000020162e7810 */ /* 0x040fe20007ffe0ff */
[----:B------:R-:W-:Y:S01]  /*85d0*/  VIADD R48, R22, 0x20 ;  /* 0x0000002016307836 */ /* 0x000fe20000000000 */
[----:B------:R-:W-:Y:S03]  /*85e0*/  BSSY B2, `(.L_x_6751) ;  /* 0x0000074000027945 */ /* 0x000fe60003800000 */
[----:B------:R-:W-:-:S02]  /*85f0*/  IMAD.SHL.U32 R46, R46, 0x40, RZ ;  /* 0x000000402e2e7824 */ /* 0x000fc400078e00ff */
[----:B------:R-:W-:-:S03]  /*8600*/  IMAD.SHL.U32 R48, R48, 0x40, RZ ;  /* 0x0000004030307824 */ /* 0x000fc600078e00ff */
[----:B------:R-:W-:Y:S02]  /*8610*/  LOP3.LUT R46, R46, 0x1c0, RZ, 0xc0, !PT ;  /* 0x000001c02e2e7812 */ /* 0x000fe400078ec0ff */
[----:B------:R-:W-:Y:S02]  /*8620*/  LOP3.LUT R48, R48, 0x1c0, RZ, 0xc0, !PT ;  /* 0x000001c030307812 */ /* 0x000fe400078ec0ff */
[----:B------:R-:W-:Y:S02]  /*8630*/  SHF.R.U32.HI R46, RZ, 0x3, R46 ;  /* 0x00000003ff2e7819 */ /* 0x000fe4000001162e */
        /* <DEDUP_REMOVED lines=10> */
[----:B----4-:R-:W-:Y:S01]  /*86e0*/  IMAD R45, R45, 0x2c00, R47 ;  /* 0x00002c002d2d7824 */ /* 0x010fe200078e022f */
[----:B------:R-:W-:Y:S01]  /*86f0*/  LOP3.LUT R44, R44, R46, RZ, 0x3c, !PT ;  /* 0x0000002e2c2c7212 */ /* 0x000fe200078e3cff */
[----:B------:R-:W-:-:S04]  /*8700*/  IMAD R47, R23, 0x5800, R145 ;  /* 0x00005800172f7824 */ /* 0x000fc800078e0291 */
[----:B------:R-:W-:-:S04]  /*8710*/  IMAD.IADD R44, R45, 0x1, R44 ;  /* 0x000000012d2c7824 */ /* 0x000fc800078e022c */
[----:B------:R-:W-:Y:S02]  /*8720*/  IMAD R45, R23, 0x5800, R44 ;  /* 0x00005800172d7824 */ /* 0x000fe400078e022c */
[----:B------:R-:W-:-:S03]  /*8730*/  IMAD R44, R47, 0x2, R2 ;  /* 0x000000022f2c7824 */ /* 0x000fc600078e0202 */
[----:B------:R-:W-:-:S03]  /*8740*/  LEA R48, R45, R2, 0x1 ;  /* 0x000000022d307211 */ /* 0x000fc600078e08ff */
[----:B------:R-:W0:Y:S04]  /*8750*/  LDS.128 R44, [R44+0x1e400] ;  /* 0x01e400002c2c7984 */ /* 0x000e280000000c00 */
[----:B------:R-:W3:Y:S01]  /*8760*/  LDS.128 R48, [R48+0x1e400] ;  /* 0x01e4000030307984 */ /* 0x000ee20000000c00 */
[----:B------:R-:W-:Y:S05]  /*8770*/  @P3 BRA `(.L_x_6752) ;  /* 0x0000000400683947 */ /* 0x000fea0003800000 */
[----:B---3--:R-:W-:Y:S01]  /*8780*/  IMAD.MOV.U32 R95, RZ, RZ, R49 ;  /* 0x000000ffff5f7224 */ /* 0x008fe200078e0031 */
[----:B------:R-:W-:Y:S01]  /*8790*/  SHF.R.U64 R52, R52, 0x10, R53 ;  /* 0x0000001034347819 */ /* 0x000fe20000001235 */
[----:B0-----:R-:W-:Y:S01]  /*87a0*/  IMAD.MOV.U32 R49, RZ, RZ, R45 ;  /* 0x000000ffff317224 */ /* 0x001fe200078e002d */
[----:B------:R-:W-:Y:S01]  /*87b0*/  SHF.R.U64 R58, R58, 0x10, R59 ;  /* 0x000000103a3a7819 */ /* 0x000fe2000000123b */
[----:B------:R-:W-:Y:S01]  /*87c0*/  HADD2.F32 R96, -RZ, R194.H1_H1 ;  /* 0x300000c2ff607230 */ /* 0x000fe20000004100 */
[----:B------:R-:W-:Y:S01]  /*87d0*/  SHF.R.U64 R54, R54, 0x10, R55 ;  /* 0x0000001036367819 */ /* 0x000fe20000001237 */
[----:B------:R-:W-:Y:S02]  /*87e0*/  HADD2.F32 R93, -RZ, R95.H0_H0 ;  /* 0x2000005fff5d7230 */ /* 0x000fe40000004100 */
        /* <DEDUP_REMOVED lines=10> */
[----:B------:R-:W-:Y:S01]  /*8890*/  HADD2.F32 R45, -RZ, R95.H1_H1 ;  /* 0x3000005fff2d7230 */ /* 0x000fe20000004100 */
[----:B------:R-:W-:Y:S01]  /*88a0*/  SHF.R.U32.HI R95, RZ, 0x10, R53 ;  /* 0x00000010ff5f7819 */ /* 0x000fe20000011635 */
[----:B------:R-:W-:Y:S01]  /*88b0*/  HADD2.F32 R58, -RZ, R58.H0_H0 ;  /* 0x2000003aff3a7230 */ /* 0x000fe20000004100 */
[----:B------:R-:W-:Y:S01]  /*88c0*/  SHF.R.U64 R57, R56, 0x10, R57 ;  /* 0x0000001038397819 */ /* 0x000fe20000001239 */
        /* <DEDUP_REMOVED lines=9> */
[--C-:B------:R-:W-:Y:S01]  /*8960*/  HADD2.F32 R95, -RZ, R51.reuse.H0_H0 ;  /* 0x20000033ff5f7230 */ /* 0x100fe20000004100 */
[----:B------:R-:W-:Y:S01]  /*8970*/  F2FP.F16.F32.PACK_AB R49, R49, R94 ;  /* 0x0000005e3131723e */ /* 0x000fe200000000ff */
[----:B------:R-:W-:Y:S01]  /*8980*/  HADD2.F32 R96, -RZ, R192.H1_H1 ;  /* 0x300000c0ff607230 */ /* 0x000fe20000004100 */
[----:B------:R-:W-:Y:S01]  /*8990*/  F2FP.F16.F32.PACK_AB R93, R45, R93 ;  /* 0x0000005d2d5d723e */ /* 0x000fe200000000ff */
[----:B------:R-:W-:Y:S02]  /*89a0*/  HADD2.F32 R54, -RZ, R54.H0_H0 ;  /* 0x20000036ff367230 */ /* 0x000fe40000004100 */
[CC--:B------:R-:W-:Y:S01]  /*89b0*/  FMUL.FTZ R98, R95.reuse, R97.reuse ;  /* 0x000000615f627220 */ /* 0x0c0fe20000410000 */
[C---:B------:R-:W-:Y:S01]  /*89c0*/  FMUL.FTZ R97, R56.reuse, R97 ;  /* 0x0000006138617220 */ /* 0x040fe20000410000 */
[----:B------:R-:W-:Y:S01]  /*89d0*/  IMAD.MOV.U32 R45, RZ, RZ, R49 ;  /* 0x000000ffff2d7224 */ /* 0x000fe200078e0031 */
[----:B------:R-:W-:Y:S01]  /*89e0*/  MOV R49, R93 ;  /* 0x0000005d00317202 */ /* 0x000fe20000000f00 */
[-C--:B------:R-:W-:Y:S01]  /*89f0*/  FFMA.FTZ R56, R56, R96.reuse, -R98 ;  /* 0x0000006038387223 */ /* 0x080fe20000010862 */
[----:B------:R-:W-:Y:S01]  /*8a00*/  FFMA.FTZ R97, R95, R96, R97 ;  /* 0x000000605f617223 */ /* 0x000fe20000010061 */
[----:B------:R-:W-:Y:S01]  /*8a10*/  SHF.R.U32.HI R96, RZ, 0x10, R59 ;  /* 0x00000010ff607819 */ /* 0x000fe2000001163b */
[----:B------:R-:W-:Y:S01]  /*8a20*/  HADD2.F32 R95, -RZ, R51.H1_H1 ;  /* 0x30000033ff5f7230 */ /* 0x000fe20000004100 */
[----:B------:R-:W-:-:S03]  /*8a30*/  SHF.R.U32.HI R98, RZ, 0x10, R55 ;  /* 0x00000010ff627819 */ /* 0x000fc60000011637 */
        /* <DEDUP_REMOVED lines=8> */
[--C-:B------:R-:W-:Y:S02]  /*8ac0*/  HADD2.F32 R95, -RZ, R48.reuse.H0_H0 ;  /* 0x20000030ff5f7230 */ /* 0x100fe40000004100 */
[----:B------:R-:W-:Y:S01]  /*8ad0*/  HADD2.F32 R48, -RZ, R48.H1_H1 ;  /* 0x30000030ff307230 */ /* 0x000fe20000004100 */
[----:B------:R-:W-:Y:S01]  /*8ae0*/  F2FP.F16.F32.PACK_AB R51, R51, R56 ;  /* 0x000000383333723e */ /* 0x000fe200000000ff */
[----:B------:R-:W-:Y:S02]  /*8af0*/  HADD2.F32 R44, -RZ, R44.H1_H1 ;  /* 0x3000002cff2c7230 */ /* 0x000fe40000004100 */
[----:B------:R-:W-:Y:S01]  /*8b00*/  FMUL.FTZ R99, R95, R174 ;  /* 0x000000ae5f637220 */ /* 0x000fe20000410000 */
[----:B------:R-:W-:-:S02]  /*8b10*/  HADD2.F32 R96, -RZ, R189.H0_H0 ;  /* 0x200000bdff607230 */ /* 0x000fc40000004100 */
[----:B------:R-:W-:Y:S01]  /*8b20*/  FMUL.FTZ R174, R98, R174 ;  /* 0x000000ae62ae7220 */ /* 0x000fe20000410000 */
[-C--:B------:R-:W-:Y:S01]  /*8b30*/  FMUL.FTZ R53, R48, R57.reuse ;  /* 0x0000003930357220 */ /* 0x080fe20000410000 */
[C---:B------:R-:W-:Y:S01]  /*8b40*/  FMUL.FTZ R57, R44.reuse, R57 ;  /* 0x000000392c397220 */ /* 0x040fe20000410000 */
[----:B------:R-:W-:Y:S01]  /*8b50*/  F2FP.F16.F32.PACK_AB R97, R47, R97 ;  /* 0x000000612f61723e */ /* 0x000fe200000000ff */
[----:B------:R-:W-:Y:S01]  /*8b60*/  FFMA.FTZ R174, R95, R96, R174 ;  /* 0x000000605fae7223 */ /* 0x000fe200000100ae */
[-C--:B------:R-:W-:Y:S01]  /*8b70*/  FFMA.FTZ R53, R44, R52.reuse, -R53 ;  /* 0x000000342c357223 */ /* 0x080fe20000010835 */
[----:B------:R-:W-:Y:S01]  /*8b80*/  FFMA.FTZ R57, R48, R52, R57 ;  /* 0x0000003430397223 */ /* 0x000fe20000010039 */
[----:B------:R-:W-:Y:S02]  /*8b90*/  HADD2.F32 R95, -RZ, R188.H1_H1 ;  /* 0x300000bcff5f7230 */ /* 0x000fe40000004100 */
[----:B------:R-:W-:Y:S01]  /*8ba0*/  FFMA.FTZ R99, R98, R96, -R99 ;  /* 0x0000006062637223 */ /* 0x000fe20000010863 */
[----:B------:R-:W-:-:S02]  /*8bb0*/  HADD2.F32 R44, -RZ, R50.H0_H0 ;  /* 0x20000032ff2c7230 */ /* 0x000fc40000004100 */
[----:B------:R-:W-:Y:S01]  /*8bc0*/  HADD2.F32 R52, -RZ, R46.H0_H0 ;  /* 0x2000002eff347230 */ /* 0x000fe20000004100 */
[----:B------:R-:W-:Y:S01]  /*8bd0*/  F2FP.F16.F32.PACK_AB R57, R57, R174 ;  /* 0x000000ae3939723e */ /* 0x000fe200000000ff */
[----:B------:R-:W-:Y:S02]  /*8be0*/  HADD2.F32 R48, -RZ, R188.H0_H0 ;  /* 0x200000bcff307230 */ /* 0x000fe40000004100 */
[-C--:B------:R-:W-:Y:S01]  /*8bf0*/  FMUL.FTZ R59, R44, R95.reuse ;  /* 0x0000005f2c3b7220 */ /* 0x080fe20000410000 */
[----:B------:R-:W-:Y:S02]  /*8c00*/  HADD2.F32 R50, -RZ, R50.H1_H1 ;  /* 0x30000032ff327230 */ /* 0x000fe40000004100 */
[C---:B------:R-:W-:Y:S01]  /*8c10*/  FMUL.FTZ R95, R52.reuse, R95 ;  /* 0x0000005f345f7220 */ /* 0x040fe20000410000 */
[----:B------:R-:W-:Y:S02]  /*8c20*/  HADD2.F32 R46, -RZ, R46.H1_H1 ;  /* 0x3000002eff2e7230 */ /* 0x000fe40000004100 */
[-C--:B------:R-:W-:Y:S01]  /*8c30*/  FFMA.FTZ R59, R52, R48.reuse, -R59 ;  /* 0x00000030343b7223 */ /* 0x080fe2000001083b */
[----:B------:R-:W-:Y:S01]  /*8c40*/  F2FP.F16.F32.PACK_AB R53, R53, R99 ;  /* 0x000000633535723e */ /* 0x000fe200000000ff */
        /* <DEDUP_REMOVED lines=13> */
.L_x_6752:
[----:B------:R-:W-:Y:S05]  /*8d20*/  BSYNC B2 ;  /* 0x0000000000027941 */ /* 0x000fea0003800000 */
.L_x_6751:
[-C--:B--2---:R-:W-:Y:S01]  /*8d30*/  IMAD R54, R153, R138.reuse, RZ ;  /* 0x0000008a99367224 */ /* 0x084fe200078e02ff */
[----:B------:R-:W-:Y:S01]  /*8d40*/  ULDC.64 UR4, c[0x0][0x2e8] ;  /* 0x0000ba0000047ab9 */ /* 0x000fe20000000a00 */
[----:B------:R-:W-:Y:S01]  /*8d50*/  IMAD.WIDE.U32 R52, R175, R138, R136 ;  /* 0x0000008aaf347225 */ /* 0x000fe200078e0088 */
[----:B------:R-:W-:-:S03]  /*8d60*/  ULDC.64 UR6, c[0x0][0x208] ;  /* 0x0000820000067ab9 */ /* 0x000fc60000000a00 */
[----:B------:R-:W-:-:S04]  /*8d70*/  IMAD R55, R175, R139, R54 ;  /* 0x0000008baf377224 */ /* 0x000fc800078e0236 */
[----:B------:R-:W-:Y:S01]  /*8d80*/  IMAD.IADD R55, R53, 0x1, R55 ;  /* 0x0000000135377824 */ /* 0x000fe200078e0237 */
[----:B------:R-:W-:-:S04]  /*8d90*/  IADD3 R53, P4, P5, R100, R52, R21 ;  /* 0x0000003464357210 */ /* 0x000fc80007d9e015 */
[----:B------:R-:W-:Y:S02]  /*8da0*/  IADD3.X R54, R15, R55, R8, P4, P5 ;  /* 0x000000370f367210 */ /* 0x000fe400027ea408 */
[----:B------:R-:W-:-:S13]  /*8db0*/  ISETP.GE.AND P4, PT, R92, R154, PT ;  /* 0x0000009a5c00720c */ /* 0x000fda0003f86270 */
[--C-:B------:R-:W-:Y:S02]  /*8dc0*/  @!P4 SHF.R.S32.HI R56, RZ, 0x1f, R92.reuse ;  /* 0x0000001fff38c819 */ /* 0x100fe4000001145c */
[----:B------:R-:W-:-:S04]  /*8dd0*/  @!P4 IADD3 R92, P5, P6, R100, R52, R92 ;  /* 0x00000034645cc210 */ /* 0x000fc80007ebe05c */
[----:B------:R-:W-:Y:S02]  /*8de0*/  @!P4 IADD3.X R56, R15, R55, R56, P5, P6 ;  /* 0x000000370f38c210 */ /* 0x000fe40002fec438 */
[----:B------:R-:W-:-:S04]  /*8df0*/  LEA R52, P5, R53, UR4, 0x1 ;  /* 0x0000000435347c11 */ /* 0x000fc8000f8a08ff */
[----:B------:R-:W-:Y:S02]  /*8e00*/  LEA.HI.X R53, R53, UR5, R54, 0x1, P5 ;  /* 0x0000000535357c11 */ /* 0x000fe4000a8f0c36 */
[----:B------:R-:W-:-:S03]  /*8e10*/  @!P4 LEA R54, P5, R92, UR4, 0x1 ;  /* 0x000000045c36cc11 */ /* 0x000fc6000f8a08ff */
[----:B0-----:R0:W-:Y:S01]  /*8e20*/  STG.E.128 desc[UR6][R52.64], R44 ;  /* 0x0000002c34007986 */ /* 0x0011e2000c101d06 */
[----:B------:R-:W-:-:S05]  /*8e30*/  @!P4 LEA.HI.X R55, R92, UR5, R56, 0x1, P5 ;  /* 0x000000055c37cc11 */ /* 0x000fca000a8f0c38 */
[----:B---3--:R0:W-:Y:S04]  /*8e40*/  @!P4 STG.E.128 desc[UR6][R54.64], R48 ;  /* 0x000000303600c986 */ /* 0x0081e8000c101d06 */
.L_x_6750:
[----:B------:R-:W-:Y:S05]  /*8e50*/  BSYNC B1 ;  /* 0x0000000000017941 */ /* 0x000fea0003800000 */
.L_x_6749:
[----:B0--3--:R-:W-:Y:S01]  /*8e60*/  IADD3 R45, R22, 0x40, RZ ;  /* 0x00000040162d7810 */ /* 0x009fe20007ffe0ff */
[----:B------:R-:W-:Y:S03]  /*8e70*/  BSSY B1, `(.L_x_6753) ;  /* 0x0000087000017945 */ /* 0x000fe60003800000 */
[----:B------:R-:W-:-:S13]  /*8e80*/  ISETP.GE.OR P4, PT, R45, R4, P0 ;  /* 0x000000042d00720c */ /* 0x000fda0000786670 */
[----:B------:R-:W-:Y:S05]  /*8e90*/  @P4 BRA `(.L_x_6754) ;  /* 0x0000000800104947 */ /* 0x000fea0003800000 */
[----:B------:R-:W3:Y:S04]  /*8ea0*/  LDL R44, [R1] ;  /* 0x00000000012c7983 */ /* 0x000ee80000100800 */
[----:B------:R-:W4:Y:S01]  /*8eb0*/  LDL R47, [R1+0x40] ;  /* 0x00004000012f7983 */ /* 0x000f220000100800 */
[----:B--2---:R-:W-:Y:S01]  /*8ec0*/  IMAD.WIDE.U32 R52, R45, R138, R136 ;  /* 0x0000008a2d347225 */ /* 0x004fe200078e0088 */
[----:B------:R-:W-:Y:S03]  /*8ed0*/  BSSY B2, `(.L_x_6755) ;  /* 0x0000074000027945 */ /* 0x000fe60003800000 */
[----:B------:R-:W-:Y:S01]  /*8ee0*/  VIADD R46, R22, 0x40 ;  /* 0x00000040162e7836 */ /* 0x000fe20000000000 */
[----:B------:R-:W-:Y:S01]  /*8ef0*/  IADD3 R54, P4, P5, R100, R52, R21 ;  /* 0x0000003464367210 */ /* 0x000fe20007d9e015 */
[----:B------:R-:W-:-:S02]  /*8f00*/  VIADD R48, R22, 0x40 ;  /* 0x0000004016307836 */ /* 0x000fc40000000000 */
[----:B------:R-:W-:-:S03]  /*8f10*/  IMAD.SHL.U32 R46, R46, 0x40, RZ ;  /* 0x000000402e2e7824 */ /* 0x000fc600078e00ff */
[----:B------:R-:W-:Y:S02]  /*8f20*/  SHF.L.U32 R48, R48, 0x6, RZ ;  /* 0x0000000630307819 */ /* 0x000fe400000006ff */
[----:B------:R-:W-:Y:S02]  /*8f30*/  LOP3.LUT R46, R46, 0x1c0, RZ, 0xc0, !PT ;  /* 0x000001c02e2e7812 */ /* 0x000fe400078ec0ff */
[----:B------:R-:W-:Y:S02]  /*8f40*/  LOP3.LUT R48, R48, 0x1c0, RZ, 0xc0, !PT ;  /* 0x000001c030307812 */ /* 0x000fe400078ec0ff */
[----:B------:R-:W-:Y:S02]  /*8f50*/  SHF.R.U32.HI R46, RZ, 0x3, R46 ;  /* 0x00000003ff2e7819 */ /* 0x000fe4000001162e */
[----:B---3--:R-:W-:Y:S01]  /*8f60*/  LOP3.LUT P6, RZ, R44, 0x1, RZ, 0xc0, !PT ;  /* 0x000000012cff7812 */ /* 0x008fe200078cc0ff */
[----:B------:R-:W-:-:S04]  /*8f70*/  IMAD R44, R152, R138, RZ ;  /* 0x0000008a982c7224 */ /* 0x000fc800078e02ff */
[----:B------:R-:W-:Y:S01]  /*8f80*/  IMAD R45, R45, R139, R44 ;  /* 0x0000008b2d2d7224 */ /* 0x000fe200078e022c */
[----:B------:R-:W-:-:S03]  /*8f90*/  SEL R44, R43, R155, !P6 ;  /* 0x0000009b2b2c7207 */ /* 0x000fc60007000000 */
[----:B------:R-:W-:Y:S01]  /*8fa0*/  IMAD.IADD R56, R53, 0x1, R45 ;  /* 0x0000000135387824 */ /* 0x000fe200078e022d */
[----:B------:R-:W-:-:S04]  /*8fb0*/  SHF.R.S32.HI R45, RZ, 0x1f, R44 ;  /* 0x0000001fff2d7819 */ /* 0x000fc8000001142c */
[----:B------:R-:W-:Y:S02]  /*8fc0*/  LEA.HI R44, R45, R44, RZ, 0x4 ;  /* 0x0000002c2d2c7211 */ /* 0x000fe400078f20ff */
[----:B------:R-:W-:Y:S02]  /*8fd0*/  IADD3.X R55, R15, R56, R8, P4, P5 ;  /* 0x000000380f377210 */ /* 0x000fe400027ea408 */
[----:B------:R-:W-:-:S04]  /*8fe0*/  LEA.HI.SX32 R44, R44, R9, 0x1c ;  /* 0x000000092c2c7211 */ /* 0x000fc800078fe2ff */
[----:B------:R-:W-:Y:S01]  /*8ff0*/  SHF.R.S32.HI R45, RZ, 0x1f, R44 ;  /* 0x0000001fff2d7819 */ /* 0x000fe2000001142c */
[----:B------:R-:W-:-:S03]  /*9000*/  IMAD.SHL.U32 R57, R44, 0x8, RZ ;  /* 0x000000082c397824 */ /* 0x000fc600078e00ff */
[----:B------:R-:W-:Y:S02]  /*9010*/  LEA.HI R45, R45, R44, RZ, 0x3 ;  /* 0x0000002c2d2d7211 */ /* 0x000fe400078f18ff */
[----:B------:R-:W-:Y:S02]  /*9020*/  LOP3.LUT R44, R48, 0x38, R57, 0xf8, !PT ;  /* 0x00000038302c7812 */ /* 0x000fe400078ef839 */
[----:B------:R-:W-:Y:S02]  /*9030*/  SHF.R.S32.HI R45, RZ, 0x3, R45 ;  /* 0x00000003ff2d7819 */ /* 0x000fe4000001142d */
[----:B------:R-:W-:-:S03]  /*9040*/  LOP3.LUT R44, R44, R46, RZ, 0x3c, !PT ;  /* 0x0000002e2c2c7212 */ /* 0x000fc600078e3cff */
[----:B----4-:R-:W-:-:S04]  /*9050*/  IMAD R45, R45, 0x2c00, R47 ;  /* 0x00002c002d2d7824 */ /* 0x010fc800078e022f */
        /* <DEDUP_REMOVED lines=30> */
[C---:B------:R-:W-:Y:S01]  /*9240*/  FMUL.FTZ R93, R58.reuse, R93 ;  /* 0x0000005d3a5d7220 */ /* 0x040fe20000410000 */
[----:B------:R-:W-:Y:S02]  /*9250*/  HADD2.F32 R61, -RZ, R48.H1_H1 ;  /* 0x30000030ff3d7230 */ /* 0x000fe40000004100 */
[-C--:B------:R-:W-:Y:S01]  /*9260*/  FFMA.FTZ R58, R58, R45.reuse, -R94 ;  /* 0x0000002d3a3a7223 */ /* 0x080fe2000001085e */
        /* <DEDUP_REMOVED lines=8> */
[----:B------:R-:W-:Y:S02]  /*92f0*/  HADD2.F32 R47, -RZ, R47.H1_H1 ;  /* 0x3000002fff2f7230 */ /* 0x000fe40000004100 */
[-C--:B------:R-:W-:Y:S01]  /*9300*/  FMUL.FTZ R96, R93, R95.reuse ;  /* 0x0000005f5d607220 */ /* 0x080fe20000410000 */
[C---:B------:R-:W-:Y:S01]  /*9310*/  FMUL.FTZ R95, R51.reuse, R95 ;  /* 0x0000005f335f7220 */ /* 0x040fe20000410000 */
[----:B------:R-:W-:Y:S02]  /*9320*/  HADD2.F32 R65, -RZ, R44.H1_H1 ;  /* 0x3000002cff417230 */ /* 0x000fe40000004100 */
[-C--:B------:R-:W-:Y:S01]  /*9330*/  FFMA.FTZ R51, R51, R94.reuse, -R96 ;  /* 0x0000005e33337223 */ /* 0x080fe20000010860 */
[----:B------:R-:W-:Y:S01]  /*9340*/  FFMA.FTZ R95, R93, R94, R95 ;  /* 0x0000005e5d5f7223 */ /* 0x000fe2000001005f */
[----:B------:R-:W-:Y:S01]  /*9350*/  SHF.R.U32.HI R94, RZ, 0x10, R67 ;  /* 0x00000010ff5e7819 */ /* 0x000fe20000011643 */
[----:B------:R-:W-:Y:S01]  /*9360*/  HADD2.F32 R60, -RZ, R60.H0_H0 ;  /* 0x2000003cff3c7230 */ /* 0x000fe20000004100 */
        /* <DEDUP_REMOVED lines=11> */
[----:B------:R-:W-:Y:S02]  /*9420*/  HADD2.F32 R96, -RZ, R44.H0_H0 ;  /* 0x2000002cff607230 */ /* 0x000fe40000004100 */
[----:B------:R-:W-:Y:S01]  /*9430*/  FMUL.FTZ R44, R61, R64 ;  /* 0x000000403d2c7220 */ /* 0x000fe20000410000 */
[----:B------:R-:W-:Y:S02]  /*9440*/  HADD2.F32 R94, -RZ, R185.H0_H0 ;  /* 0x200000b9ff5e7230 */ /* 0x000fe40000004100 */
[----:B------:R-:W-:Y:S01]  /*9450*/  FMUL.FTZ R97, R93, R98 ;  /* 0x000000625d617220 */ /* 0x000fe20000410000 */
[C---:B------:R-:W-:Y:S01]  /*9460*/  FMUL.FTZ R64, R65.reuse, R64 ;  /* 0x0000004041407220 */ /* 0x040fe20000410000 */
[----:B------:R-:W-:Y:S01]  /*9470*/  FMUL.FTZ R98, R96, R98 ;  /* 0x0000006260627220 */ /* 0x000fe20000410000 */
[-C--:B------:R-:W-:Y:S01]  /*9480*/  FFMA.FTZ R44, R65, R60.reuse, -R44 ;  /* 0x0000003c412c7223 */ /* 0x080fe2000001082c */
[----:B------:R-:W-:Y:S02]  /*9490*/  HADD2.F32 R48, -RZ, R184.H0_H0 ;  /* 0x200000b8ff307230 */ /* 0x000fe40000004100 */
[----:B------:R-:W-:Y:S01]  /*94a0*/  FFMA.FTZ R61, R61, R60, R64 ;  /* 0x0000003c3d3d7223 */ /* 0x000fe20000010040 */
[----:B------:R-:W-:Y:S01]  /*94b0*/  FFMA.FTZ R98, R93, R94, R98 ;  /* 0x0000005e5d627223 */ /* 0x000fe20000010062 */
[----:B------:R-:W-:-:S02]  /*94c0*/  HADD2.F32 R65, -RZ, R50.H0_H0 ;  /* 0x20000032ff417230 */ /* 0x000fc40000004100 */
[----:B------:R-:W-:Y:S01]  /*94d0*/  FFMA.FTZ R97, R96, R94, -R97 ;  /* 0x0000005e60617223 */ /* 0x000fe20000010861 */
[----:B------:R-:W-:Y:S02]  /*94e0*/  HADD2.F32 R93, -RZ, R46.H1_H1 ;  /* 0x3000002eff5d7230 */ /* 0x000fe40000004100 */
[----:B------:R-:W-:Y:S01]  /*94f0*/  FMUL.FTZ R46, R67, R66 ;  /* 0x00000042432e7220 */ /* 0x000fe20000410000 */
[----:B------:R-:W-:Y:S02]  /*9500*/  HADD2.F32 R184, -RZ, R184.H1_H1 ;  /* 0x300000b8ffb87230 */ /* 0x000fe40000004100 */
[-C--:B------:R-:W-:Y:S01]  /*9510*/  FMUL.FTZ R60, R65, R48.reuse ;  /* 0x00000030413c7220 */ /* 0x080fe20000410000 */
[----:B------:R-:W-:Y:S02]  /*9520*/  HADD2.F32 R62, -RZ, R62.H0_H0 ;  /* 0x2000003eff3e7230 */ /* 0x000fe40000004100 */
[----:B------:R-:W-:Y:S01]  /*9530*/  FMUL.FTZ R48, R63, R48 ;  /* 0x000000303f307220 */ /* 0x000fe20000410000 */
[----:B------:R-:W-:Y:S01]  /*9540*/  FMUL.FTZ R66, R93, R66 ;  /* 0x000000425d427220 */ /* 0x000fe20000410000 */
[----:B------:R-:W-:Y:S01]  /*9550*/  FFMA.FTZ R60, R63, R184, -R60 ;  /* 0x000000b83f3c7223 */ /* 0x000fe2000001083c */
[----:B------:R-:W-:Y:S01]  /*9560*/  F2FP.F16.F32.PACK_AB R98, R61, R98 ;  /* 0x000000623d62723e */ /* 0x000fe200000000ff */
[----:B------:R-:W-:Y:S01]  /*9570*/  FFMA.FTZ R48, R65, R184, R48 ;  /* 0x000000b841307223 */ /* 0x000fe20000010030 */
[-C--:B------:R-:W-:Y:S01]  /*9580*/  FFMA.FTZ R67, R67, R62.reuse, R66 ;  /* 0x0000003e43437223 */ /* 0x080fe20000010042 */
[----:B------:R-:W-:Y:S01]  /*9590*/  FFMA.FTZ R93, R93, R62, -R46 ;  /* 0x0000003e5d5d7223 */ /* 0x000fe2000001082e */
[----:B------:R-:W-:-:S02]  /*95a0*/  F2FP.F16.F32.PACK_AB R47, R47, R51 ;  /* 0x000000332f2f723e */ /* 0x000fc400000000ff */
[----:B------:R-:W-:Y:S01]  /*95b0*/  F2FP.F16.F32.PACK_AB R51, R45, R95 ;  /* 0x0000005f2d33723e */ /* 0x000fe200000000ff */
[----:B------:R-:W-:Y:S01]  /*95c0*/  IMAD.MOV.U32 R45, RZ, RZ, R58 ;  /* 0x000000ffff2d7224 */ /* 0x000fe200078e003a */
[----:B------:R-:W-:Y:S02]  /*95d0*/  F2FP.F16.F32.PACK_AB R50, R67, R48 ;  /* 0x000000304332723e */ /* 0x000fe400000000ff */
[----:B------:R-:W-:Y:S02]  /*95e0*/  F2FP.F16.F32.PACK_AB R44, R44, R97 ;  /* 0x000000612c2c723e */ /* 0x000fe400000000ff */
[----:B------:R-:W-:Y:S02]  /*95f0*/  F2FP.F16.F32.PACK_AB R46, R93, R60 ;  /* 0x0000003c5d2e723e */ /* 0x000fe400000000ff */
[----:B------:R-:W-:-:S07]  /*9600*/  MOV R48, R98 ;  /* 0x0000006200307202 */ /* 0x000fce0000000f00 */
.L_x_6756:
[----:B------:R-:W-:Y:S05]  /*9610*/  BSYNC B2 ;  /* 0x0000000000027941 */ /* 0x000fea0003800000 */
.L_x_6755:
[----:B------:R-:W-:Y:S01]  /*9620*/  ISETP.GE.AND P4, PT, R57, R154, PT ;  /* 0x0000009a3900720c */ /* 0x000fe20003f86270 */
[----:B------:R-:W-:Y:S01]  /*9630*/  ULDC.64 UR4, c[0x0][0x2e8] ;  /* 0x0000ba0000047ab9 */ /* 0x000fe20000000a00 */
[----:B------:R-:W-:-:S11]  /*9640*/  ULDC.64 UR6, c[0x0][0x208] ;  /* 0x0000820000067ab9 */ /* 0x000fd60000000a00 */
        /* <DEDUP_REMOVED lines=8> */
[----:B--2---:R0:W-:Y:S04]  /*96d0*/  @!P4 STG.E.128 desc[UR6][R54.64], R48 ;  /* 0x000000303600c986 */ /* 0x0041e8000c101d06 */
.L_x_6754:
[----:B------:R-:W-:Y:S05]  /*96e0*/  BSYNC B1 ;  /* 0x0000000000017941 */ /* 0x000fea0003800000 */
.L_x_6753:
[----:B0-----:R-:W-:Y:S01]  /*96f0*/  VIADD R45, R22, 0x60 ;  /* 0x00000060162d7836 */ /* 0x001fe20000000000 */
[----:B------:R-:W-:Y:S04]  /*9700*/  BSSY B1, `(.L_x_6757) ;  /* 0x0000088000017945 */ /* 0x000fe80003800000 */
[----:B------:R-:W-:-:S13]  /*9710*/  ISETP.GE.OR P4, PT, R45, R4, P0 ;  /* 0x000000042d00720c */ /* 0x000fda0000786670 */
[----:B------:R-:W-:Y:S05]  /*9720*/  @P4 BRA `(.L_x_6758) ;  /* 0x0000000800144947 */ /* 0x000fea0003800000 */
[----:B------:R-:W3:Y:S04]  /*9730*/  LDL R44, [R1] ;  /* 0x00000000012c7983 */ /* 0x000ee80000100800 */
[----:B------:R-:W4:Y:S01]  /*9740*/  LDL R47, [R1+0x3c] ;  /* 0x00003c00012f7983 */ /* 0x000f220000100800 */
[----:B--2---:R-:W-:Y:S01]  /*9750*/  IMAD.WIDE.U32 R52, R45, R138, R136 ;  /* 0x0000008a2d347225 */ /* 0x004fe200078e0088 */
[C---:B------:R-:W-:Y:S01]  /*9760*/  IADD3 R48, R22.reuse, 0x60, RZ ;  /* 0x0000006016307810 */ /* 0x040fe20007ffe0ff */
[----:B------:R-:W-:Y:S02]  /*9770*/  BSSY B2, `(.L_x_6759) ;  /* 0x0000074000027945 */ /* 0x000fe40003800000 */
[----:B------:R-:W-:Y:S01]  /*9780*/  VIADD R46, R22, 0x60 ;  /* 0x00000060162e7836 */ /* 0x000fe20000000000 */
[----:B------:R-:W-:Y:S01]  /*9790*/  IADD3 R54, P4, P5, R100, R52, R21 ;  /* 0x0000003464367210 */ /* 0x000fe20007d9e015 */
[----:B------:R-:W-:-:S02]  /*97a0*/  IMAD.SHL.U32 R48, R48, 0x40, RZ ;  /* 0x0000004030307824 */ /* 0x000fc400078e00ff */
[----:B------:R-:W-:-:S03]  /*97b0*/  IMAD.SHL.U32 R46, R46, 0x40, RZ ;  /* 0x000000402e2e7824 */ /* 0x000fc600078e00ff */
[----:B------:R-:W-:Y:S02]  /*97c0*/  LOP3.LUT R48, R48, 0x1c0, RZ, 0xc0, !PT ;  /* 0x000001c030307812 */ /* 0x000fe400078ec0ff */
[----:B------:R-:W-:-:S04]  /*97d0*/  LOP3.LUT R46, R46, 0x1c0, RZ, 0xc0, !PT ;  /* 0x000001c02e2e7812 */ /* 0x000fc800078ec0ff */
        /* <DEDUP_REMOVED lines=28> */
[----:B------:R-:W-:Y:S01]  /*99a0*/  HADD2.F32 R92, -RZ, R183.H1_H1 ;  /* 0x300000b7ff5c7230 */ /* 0x000fe20000004100 */
[--C-:B------:R-:W-:Y:S01]  /*99b0*/  SHF.R.U64 R58, R76, 0x10, R77.reuse ;  /* 0x000000104c3a7819 */ /* 0x100fe2000000124d */
[----:B------:R-:W-:Y:S01]  /*99c0*/  HADD2.F32 R66, -RZ, R181.H1_H1 ;  /* 0x300000b5ff427230 */ /* 0x000fe20000004100 */
[----:B------:R-:W-:Y:S01]  /*99d0*/  SHF.R.U32.HI R76, RZ, 0x10, R77 ;  /* 0x00000010ff4c7819 */ /* 0x000fe2000001164d */
[--C-:B------:R-:W-:Y:S01]  /*99e0*/  HADD2.F32 R63, -RZ, R62.reuse.H0_H0 ;  /* 0x2000003eff3f7230 */ /* 0x100fe20000004100 */
[----:B0-----:R-:W-:Y:S01]  /*99f0*/  MOV R49, R47 ;  /* 0x0000002f00317202 */ /* 0x001fe20000000f00 */
[----:B------:R-:W-:Y:S01]  /*9a00*/  HADD2.F32 R64, -RZ, R62.H1_H1 ;  /* 0x3000003eff407230 */ /* 0x000fe20000004100 */
[--C-:B------:R-:W-:Y:S01]  /*9a10*/  SHF.R.U64 R61, R90, 0x10, R91.reuse ;  /* 0x000000105a3d7819 */ /* 0x100fe2000000125b */
[----:B------:R-:W-:Y:S01]  /*9a20*/  HADD2.F32 R67, -RZ, R88.H0_H0 ;  /* 0x20000058ff437230 */ /* 0x000fe20000004100 */
[----:B------:R-:W-:Y:S01]  /*9a30*/  SHF.R.U32.HI R90, RZ, 0x10, R91 ;  /* 0x00000010ff5a7819 */ /* 0x000fe2000001165b */
[--C-:B------:R-:W-:Y:S01]  /*9a40*/  HADD2.F32 R47, -RZ, R45.reuse.H0_H0 ;  /* 0x2000002dff2f7230 */ /* 0x100fe20000004100 */
[----:B------:R-:W-:Y:S01]  /*9a50*/  SHF.R.U64 R60, R78, 0x10, R79 ;  /* 0x000000104e3c7819 */ /* 0x000fe2000000124f */
[----:B------:R-:W-:-:S02]  /*9a60*/  HADD2.F32 R62, -RZ, R45.H1_H1 ;  /* 0x3000002dff3e7230 */ /* 0x000fc40000004100 */
[-C--:B------:R-:W-:Y:S01]  /*9a70*/  FMUL.FTZ R77, R64, R67.reuse ;  /* 0x00000043404d7220 */ /* 0x080fe20000410000 */
[----:B------:R-:W-:Y:S02]  /*9a80*/  HADD2.F32 R65, -RZ, R76.H0_H0 ;  /* 0x2000004cff417230 */ /* 0x000fe40000004100 */
[-C--:B------:R-:W-:Y:S01]  /*9a90*/  FMUL.FTZ R76, R63, R92.reuse ;  /* 0x0000005c3f4c7220 */ /* 0x080fe20000410000 */
[C---:B------:R-:W-:Y:S01]  /*9aa0*/  FMUL.FTZ R92, R47.reuse, R92 ;  /* 0x0000005c2f5c7220 */ /* 0x040fe20000410000 */
[----:B------:R-:W-:Y:S01]  /*9ab0*/  FMUL.FTZ R67, R62, R67 ;  /* 0x000000433e437220 */ /* 0x000fe20000410000 */
[----:B------:R-:W-:Y:S01]  /*9ac0*/  SHF.R.U32.HI R78, RZ, 0x10, R79 ;  /* 0x00000010ff4e7819 */ /* 0x000fe2000001164f */
[-C--:B------:R-:W-:Y:S01]  /*9ad0*/  FFMA.FTZ R47, R47, R66.reuse, -R76 ;  /* 0x000000422f2f7223 */ /* 0x080fe2000001084c */
[----:B------:R-:W-:Y:S01]  /*9ae0*/  FFMA.FTZ R45, R63, R66, R92 ;  /* 0x000000423f2d7223 */ /* 0x000fe2000001005c */
[----:B------:R-:W-:Y:S01]  /*9af0*/  FFMA.FTZ R64, R64, R65, R67 ;  /* 0x0000004140407223 */ /* 0x000fe20000010043 */
[----:B------:R-:W-:-:S02]  /*9b00*/  HADD2.F32 R92, -RZ, R182.H1_H1 ;  /* 0x300000b6ff5c7230 */ /* 0x000fc40000004100 */
[----:B------:R-:W-:Y:S01]  /*9b10*/  FFMA.FTZ R62, R62, R65, -R77 ;  /* 0x000000413e3e7223 */ /* 0x000fe2000001084d */
[--C-:B------:R-:W-:Y:S02]  /*9b20*/  HADD2.F32 R63, -RZ, R51.reuse.H0_H0 ;  /* 0x20000033ff3f7230 */ /* 0x100fe40000004100 */
[----:B------:R-:W-:Y:S02]  /*9b30*/  HADD2.F32 R76, -RZ, R51.H1_H1 ;  /* 0x30000033ff4c7230 */ /* 0x000fe40000004100 */
[----:B------:R-:W-:Y:S01]  /*9b40*/  HADD2.F32 R67, -RZ, R90.H0_H0 ;  /* 0x2000005aff437230 */ /* 0x000fe20000004100 */
[----:B------:R-:W-:Y:S01]  /*9b50*/  F2FP.F16.F32.PACK_AB R47, R62, R47 ;  /* 0x0000002f3e2f723e */ /* 0x000fe200000000ff */
[--C-:B------:R-:W-:Y:S02]  /*9b60*/  HADD2.F32 R51, -RZ, R49.reuse.H0_H0 ;  /* 0x20000031ff337230 */ /* 0x100fe40000004100 */
[----:B------:R-:W-:Y:S02]  /*9b70*/  HADD2.F32 R66, -RZ, R49.H1_H1 ;  /* 0x30000031ff427230 */ /* 0x000fe40000004100 */
[----:B------:R-:W-:Y:S01]  /*9b80*/  FMUL.FTZ R77, R76, R67 ;  /* 0x000000434c4d7220 */ /* 0x000fe20000410000 */
[----:B------:R-:W-:-:S02]  /*9b90*/  HADD2.F32 R88, -RZ, R180.H1_H1 ;  /* 0x300000b4ff587230 */ /* 0x000fc40000004100 */
[----:B------:R-:W-:Y:S02]  /*9ba0*/  HADD2.F32 R65, -RZ, R78.H0_H0 ;  /* 0x2000004eff417230 */ /* 0x000fe40000004100 */
[-C--:B------:R-:W-:Y:S01]  /*9bb0*/  FMUL.FTZ R78, R63, R92.reuse ;  /* 0x0000005c3f4e7220 */ /* 0x080fe20000410000 */
[C---:B------:R-:W-:Y:S01]  /*9bc0*/  FMUL.FTZ R92, R51.reuse, R92 ;  /* 0x0000005c335c7220 */ /* 0x040fe20000410000 */
[C---:B------:R-:W-:Y:S01]  /*9bd0*/  FMUL.FTZ R67, R66.reuse, R67 ;  /* 0x0000004342437220 */ /* 0x040fe20000410000 */
[----:B------:R-:W-:Y:S02]  /*9be0*/  HADD2.F32 R90, -RZ, R59.H0_H0 ;  /* 0x2000003bff5a7230 */ /* 0x000fe40000004100 */
[-C--:B------:R-:W-:Y:S01]  /*9bf0*/  FFMA.FTZ R49, R51, R88.reuse, -R78 ;  /* 0x0000005833317223 */ /* 0x080fe2000001084e */
[----:B------:R-:W-:Y:S01]  /*9c00*/  FFMA.FTZ R51, R63, R88, R92 ;  /* 0x000000583f337223 */ /* 0x000fe2000001005c */
[-C--:B------:R-:W-:Y:S01]  /*9c10*/  FFMA.FTZ R66, R66, R65.reuse, -R77 ;  /* 0x0000004142427223 */ /* 0x080fe2000001084d */
[----:B------:R-:W-:Y:S01]  /*9c20*/  FFMA.FTZ R76, R76, R65, R67 ;  /* 0x000000414c4c7223 */ /* 0x000fe20000010043 */
[----:B------:R-:W-:-:S02]  /*9c30*/  HADD2.F32 R88, -RZ, R183.H0_H0 ;  /* 0x200000b7ff587230 */ /* 0x000fc40000004100 */
[----:B------:R-:W-:Y:S01]  /*9c40*/  HADD2.F32 R65, -RZ, R48.H0_H0 ;  /* 0x20000030ff417230 */ /* 0x000fe20000004100 */
[----:B------:R-:W-:Y:S01]  /*9c50*/  F2FP.F16.F32.PACK_AB R66, R66, R49 ;  /* 0x000000314242723e */ /* 0x000fe200000000ff */
        /* <DEDUP_REMOVED lines=11> */
[----:B------:R-:W-:Y:S01]  /*9d10*/  FFMA.FTZ R44, R59, R78, -R44 ;  /* 0x0000004e3b2c7223 */ /* 0x000fe2000001082c */
[----:B------:R-:W-:Y:S02]  /*9d20*/  HADD2.F32 R182, -RZ, R182.H0_H0 ;  /* 0x200000b6ffb67230 */ /* 0x000fe40000004100 */
[-C--:B------:R-:W-:Y:S01]  /*9d30*/  FFMA.FTZ R59, R63, R58.reuse, -R88 ;  /* 0x0000003a3f3b7223 */ /* 0x080fe20000010858 */
[----:B------:R-:W-:Y:S01]  /*9d40*/  FFMA.FTZ R63, R67, R58, R90 ;  /* 0x0000003a433f7223 */ /* 0x000fe2000001005a */
[----:B------:R-:W-:Y:S02]  /*9d50*/  HADD2.F32 R67, -RZ, R61.H0_H0 ;  /* 0x2000003dff437230 */ /* 0x000fe40000004100 */
[----:B------:R-:W-:Y:S01]  /*9d60*/  FFMA.FTZ R48, R65, R78, R48 ;  /* 0x0000004e41307223 */ /* 0x000fe20000010030 */
        /* <DEDUP_REMOVED lines=16> */
[----:B------:R-:W-:Y:S01]  /*9e70*/  F2FP.F16.F32.PACK_AB R48, R63, R48 ;  /* 0x000000303f30723e */ /* 0x000fe200000000ff */
[----:B------:R-:W-:Y:S02]  /*9e80*/  IMAD.MOV.U32 R47, RZ, RZ, R66 ;  /* 0x000000ffff2f7224 */ /* 0x000fe400078e0042 */
[----:B------:R-:W-:Y:S02]  /*9e90*/  F2FP.F16.F32.PACK_AB R46, R46, R77 ;  /* 0x0000004d2e2e723e */ /* 0x000fe400000000ff */
[----:B------:R-:W-:-:S07]  /*9ea0*/  F2FP.F16.F32.PACK_AB R50, R67, R182 ;  /* 0x000000b64332723e */ /* 0x000fce00000000ff */
.L_x_6760:
[----:B------:R-:W-:Y:S05]  /*9eb0*/  BSYNC B2 ;  /* 0x0000000000027941 */ /* 0x000fea0003800000 */
.L_x_6759:
        /* <DEDUP_REMOVED lines=12> */
.L_x_6758:
[----:B------:R-:W-:Y:S05]  /*9f80*/  BSYNC B1 ;  /* 0x0000000000017941 */ /* 0x000fea0003800000 */
.L_x_6757:
[----:B0-----:R-:W-:Y:S01]  /*9f90*/  VIADD R45, R22, 0x80 ;  /* 0x00000080162d7836 */ /* 0x001fe20000000000 */
[----:B------:R-:W-:Y:S04]  /*9fa0*/  BSSY B1, `(.L_x_6761) ;  /* 0x0000085000017945 */ /* 0x000fe80003800000 */
[----:B------:R-:W-:-:S13]  /*9fb0*/  ISETP.GE.OR P4, PT, R45, R4, P0 ;  /* 0x000000042d00720c */ /* 0x000fda0000786670 */
[----:B------:R-:W-:Y:S05]  /*9fc0*/  @P4 BRA `(.L_x_6762) ;  /* 0x0000000800084947 */ /* 0x000fea0003800000 */
[----:B------:R-:W3:Y:S04]  /*9fd0*/  LDL R44, [R1] ;  /* 0x00000000012c7983 */ /* 0x000ee80000100800 */
[----:B------:R-:W4:Y:S01]  /*9fe0*/  LDL R46, [R1+0x54] ;  /* 0x00005400012e7983 */ /* 0x000f220000100800 */
[----:B--2---:R-:W-:Y:S01]  /*9ff0*/  IMAD.WIDE.U32 R52, R45, R138, R136 ;  /* 0x0000008a2d347225 */ /* 0x004fe200078e0088 */
[----:B------:R-:W-:Y:S03]  /*a000*/  BSSY B2, `(.L_x_6763) ;  /* 0x0000072000027945 */ /* 0x000fe60003800000 */
[----:B------:R-:W-:Y:S01]  /*a010*/  VIADD R47, R22, 0x80 ;  /* 0x00000080162f7836 */ /* 0x000fe20000000000 */
[----:B------:R-:W-:-:S04]  /*a020*/  IADD3 R54, P4, P5, R100, R52, R21 ;  /* 0x0000003464367210 */ /* 0x000fc80007d9e015 */
[----:B------:R-:W-:-:S04]  /*a030*/  SHF.L.U32 R47, R47, 0x6, RZ ;  /* 0x000000062f2f7819 */ /* 0x000fc800000006ff */
[----:B------:R-:W-:Y:S02]  /*a040*/  LOP3.LUT R47, R47, 0x1c0, RZ, 0xc0, !PT ;  /* 0x000001c02f2f7812 */ /* 0x000fe400078ec0ff */
        /* <DEDUP_REMOVED lines=24> */
[----:B--2---:R-:W-:Y:S01]  /*a1d0*/  IMAD.MOV.U32 R62, RZ, RZ, R49 ;  /* 0x000000ffff3e7224 */ /* 0x004fe200078e0031 */
[----:B------:R-:W-:Y:S01]  /*a1e0*/  SHF.R.U32.HI R67, RZ, 0x10, R73 ;  /* 0x00000010ff437819 */ /* 0x000fe20000011649 */
[----:B------:R-:W-:Y:S01]  /*a1f0*/  IMAD.MOV.U32 R64, RZ, RZ, R51 ;  /* 0x000000ffff407224 */ /* 0x000fe200078e0033 */
[----:B------:R-:W-:Y:S01]  /*a200*/  SHF.R.U64 R58, R68, 0x10, R69 ;  /* 0x00000010443a7819 */ /* 0x000fe20000001245 */
[----:B0-----:R-:W-:Y:S01]  /*a210*/  IMAD.MOV.U32 R49, RZ, RZ, R47 ;  /* 0x000000ffff317224 */ /* 0x001fe200078e002f */
[----:B------:R-:W-:Y:S01]  /*a220*/  SHF.R.U32.HI R65, RZ, 0x10, R69 ;  /* 0x00000010ff417819 */ /* 0x000fe20000011645 */
[--C-:B------:R-:W-:Y:S01]  /*a230*/  HADD2.F32 R51, -RZ, R62.reuse.H0_H0 ;  /* 0x2000003eff337230 */ /* 0x100fe20000004100 */
[----:B------:R-:W-:Y:S01]  /*a240*/  MOV R63, R48 ;  /* 0x00000030003f7202 */ /* 0x000fe20000000f00 */
[----:B------:R-:W-:Y:S01]  /*a250*/  HADD2.F32 R68, -RZ, R173.H1_H1 ;  /* 0x300000adff447230 */ /* 0x000fe20000004100 */
[----:B------:R-:W-:Y:S01]  /*a260*/  SHF.R.U64 R61, R72, 0x10, R73 ;  /* 0x00000010483d7819 */ /* 0x000fe20000001249 */
[----:B------:R-:W-:Y:S01]  /*a270*/  HADD2.F32 R62, -RZ, R62.H1_H1 ;  /* 0x3000003eff3e7230 */ /* 0x000fe20000004100 */
[----:B------:R-:W-:Y:S01]  /*a280*/  SHF.R.U64 R60, R74, 0x10, R75 ;  /* 0x000000104a3c7819 */ /* 0x000fe2000000124b */
[----:B------:R-:W-:-:S02]  /*a290*/  HADD2.F32 R67, -RZ, R67.H0_H0 ;  /* 0x20000043ff437230 */ /* 0x000fc40000004100 */
[-C--:B------:R-:W-:Y:S01]  /*a2a0*/  FMUL.FTZ R72, R51, R68.reuse ;  /* 0x0000004433487220 */ /* 0x080fe20000410000 */
[--C-:B------:R-:W-:Y:S01]  /*a2b0*/  HADD2.F32 R47, -RZ, R45.reuse.H0_H0 ;  /* 0x2000002dff2f7230 */ /* 0x100fe20000004100 */
[----:B------:R-:W-:Y:S01]  /*a2c0*/  SHF.R.U32.HI R74, RZ, 0x10, R75 ;  /* 0x00000010ff4a7819 */ /* 0x000fe2000001164b */
[----:B------:R-:W-:Y:S02]  /*a2d0*/  HADD2.F32 R48, -RZ, R45.H1_H1 ;  /* 0x3000002dff307230 */ /* 0x000fe40000004100 */
[-C--:B------:R-:W-:Y:S01]  /*a2e0*/  FMUL.FTZ R69, R62, R67.reuse ;  /* 0x000000433e457220 */ /* 0x080fe20000410000 */
[----:B------:R-:W-:Y:S02]  /*a2f0*/  HADD2.F32 R66, -RZ, R171.H1_H1 ;  /* 0x300000abff427230 */ /* 0x000fe40000004100 */
[C---:B------:R-:W-:Y:S01]  /*a300*/  FMUL.FTZ R68, R47.reuse, R68 ;  /* 0x000000442f447220 */ /* 0x040fe20000410000 */
[----:B------:R-:W-:Y:S02]  /*a310*/  HADD2.F32 R65, -RZ, R65.H0_H0 ;  /* 0x20000041ff417230 */ /* 0x000fe40000004100 */
[----:B------:R-:W-:Y:S01]  /*a320*/  FMUL.FTZ R67, R48, R67 ;  /* 0x0000004330437220 */ /* 0x000fe20000410000 */
[----:B------:R-:W-:Y:S01]  /*a330*/  SHF.R.U64 R59, R70, 0x10, R71 ;  /* 0x00000010463b7819 */ /* 0x000fe20000001247 */
[-C--:B------:R-:W-:Y:S01]  /*a340*/  FFMA.FTZ R45, R47, R66.reuse, -R72 ;  /* 0x000000422f2d7223 */ /* 0x080fe20000010848 */
[----:B------:R-:W-:Y:S01]  /*a350*/  FFMA.FTZ R47, R51, R66, R68 ;  /* 0x00000042332f7223 */ /* 0x000fe20000010044 */
[-C--:B------:R-:W-:Y:S01]  /*a360*/  FFMA.FTZ R48, R48, R65.reuse, -R69 ;  /* 0x0000004130307223 */ /* 0x080fe20000010845 */
[----:B------:R-:W-:Y:S01]  /*a370*/  FFMA.FTZ R62, R62, R65, R67 ;  /* 0x000000413e3e7223 */ /* 0x000fe20000010043 */
[----:B------:R-:W-:Y:S01]  /*a380*/  SHF.R.U32.HI R70, RZ, 0x10, R71 ;  /* 0x00000010ff467819 */ /* 0x000fe20000011647 */
[----:B------:R-:W-:-:S02]  /*a390*/  HADD2.F32 R65, -RZ, R64.H0_H0 ;  /* 0x20000040ff417230 */ /* 0x000fc40000004100 */
[----:B------:R-:W-:Y:S01]  /*a3a0*/  HADD2.F32 R66, -RZ, R64.H1_H1 ;  /* 0x30000040ff427230 */ /* 0x000fe20000004100 */
[----:B------:R-:W-:Y:S01]  /*a3b0*/  F2FP.F16.F32.PACK_AB R45, R48, R45 ;  /* 0x0000002d302d723e */ /* 0x000fe200000000ff */
[----:B------:R-:W-:Y:S02]  /*a3c0*/  HADD2.F32 R69, -RZ, R74.H0_H0 ;  /* 0x2000004aff457230 */ /* 0x000fe40000004100 */
[----:B------:R-:W-:Y:S02]  /*a3d0*/  HADD2.F32 R72, -RZ, R172.H1_H1 ;  /* 0x300000acff487230 */ /* 0x000fe40000004100 */
[--C-:B------:R-:W-:Y:S02]  /*a3e0*/  HADD2.F32 R64, -RZ, R49.reuse.H1_H1 ;  /* 0x30000031ff407230 */ /* 0x100fe40000004100 */
[----:B------:R-:W-:Y:S01]  /*a3f0*/  FMUL.FTZ R71, R66, R69 ;  /* 0x0000004542477220 */ /* 0x000fe20000410000 */
[----:B------:R-:W-:Y:S02]  /*a400*/  HADD2.F32 R51, -RZ, R49.H0_H0 ;  /* 0x20000031ff337230 */ /* 0x000fe40000004100 */
[----:B------:R-:W-:-:S02]  /*a410*/  HADD2.F32 R68, -RZ, R170.H1_H1 ;  /* 0x300000aaff447230 */ /* 0x000fc40000004100 */
[C---:B------:R-:W-:Y:S01]  /*a420*/  FMUL.FTZ R69, R64.reuse, R69 ;  /* 0x0000004540457220 */ /* 0x040fe20000410000 */
[----:B------:R-:W-:Y:S02]  /*a430*/  HADD2.F32 R67, -RZ, R70.H0_H0 ;  /* 0x20000046ff437230 */ /* 0x000fe40000004100 */
[-C--:B------:R-:W-:Y:S01]  /*a440*/  FMUL.FTZ R70, R65, R72.reuse ;  /* 0x0000004841467220 */ /* 0x080fe20000410000 */
[C---:B------:R-:W-:Y:S01]  /*a450*/  FMUL.FTZ R72, R51.reuse, R72 ;  /* 0x0000004833487220 */ /* 0x040fe20000410000 */
[----:B------:R-:W-:Y:S02]  /*a460*/  HADD2.F32 R58, -RZ, R58.H0_H0 ;  /* 0x2000003aff3a7230 */ /* 0x000fe40000004100 */
[-C--:B------:R-:W-:Y:S01]  /*a470*/  FFMA.FTZ R49, R51, R68.reuse, -R70 ;  /* 0x0000004433317223 */ /* 0x080fe20000010846 */
[-C--:B------:R-:W-:Y:S01]  /*a480*/  FFMA.FTZ R64, R64, R67.reuse, -R71 ;  /* 0x0000004340407223 */ /* 0x080fe20000010847 */
[----:B------:R-:W-:Y:S01]  /*a490*/  FFMA.FTZ R66, R66, R67, R69 ;  /* 0x0000004342427223 */ /* 0x000fe20000010045 */
[----:B------:R-:W-:Y:S01]  /*a4a0*/  FFMA.FTZ R51, R65, R68, R72 ;  /* 0x0000004441337223 */ /* 0x000fe20000010048 */
[----:B------:R-:W-:-:S02]  /*a4b0*/  HADD2.F32 R67, -RZ, R61.H0_H0 ;  /* 0x2000003dff437230 */ /* 0x000fc40000004100 */
[----:B------:R-:W-:Y:S01]  /*a4c0*/  HADD2.F32 R65, -RZ, R63.H0_H0 ;  /* 0x2000003fff417230 */ /* 0x000fe20000004100 */
[----:B------:R-:W-:Y:S01]  /*a4d0*/  F2FP.F16.F32.PACK_AB R64, R64, R49 ;  /* 0x000000314040723e */ /* 0x000fe200000000ff */
[--C-:B------:R-:W-:Y:S01]  /*a4e0*/  HADD2.F32 R61, -RZ, R44.reuse.H0_H0 ;  /* 0x2000002cff3d7230 */ /* 0x100fe20000004100 */
[----:B------:R-:W-:Y:S01]  /*a4f0*/  F2FP.F16.F32.PACK_AB R49, R62, R47 ;  /* 0x0000002f3e31723e */ /* 0x000fe200000000ff */
[----:B------:R-:W-:Y:S01]  /*a500*/  HADD2.F32 R70, -RZ, R173.H0_H0 ;  /* 0x200000adff467230 */ /* 0x000fe20000004100 */
[----:B------:R-:W-:Y:S01]  /*a510*/  F2FP.F16.F32.PACK_AB R51, R66, R51 ;  /* 0x000000334233723e */ /* 0x000fe200000000ff */
[----:B------:R-:W-:Y:S02]  /*a520*/  HADD2.F32 R63, -RZ, R63.H1_H1 ;  /* 0x3000003fff3f7230 */ /* 0x000fe40000004100 */
[----:B------:R-:W-:Y:S02]  /*a530*/  HADD2.F32 R44, -RZ, R44.H1_H1 ;  /* 0x3000002cff2c7230 */ /* 0x000fe40000004100 */
[----:B------:R-:W-:Y:S01]  /*a540*/  FMUL.FTZ R72, R65, R70 ;  /* 0x0000004641487220 */ /* 0x000fe20000410000 */
[----:B------:R-:W-:-:S02]  /*a550*/  HADD2.F32 R68, -RZ, R171.H0_H0 ;  /* 0x200000abff447230 */ /* 0x000fc40000004100 */
[-C--:B------:R-:W-:Y:S01]  /*a560*/  FMUL.FTZ R69, R63, R67.reuse ;  /* 0x000000433f457220 */ /* 0x080fe20000410000 */
[----:B------:R-:W-:Y:S01]  /*a570*/  FMUL.FTZ R70, R61, R70 ;  /* 0x000000463d467220 */ /* 0x000fe20000410000 */
[C---:B------:R-:W-:Y:S01]  /*a580*/  FMUL.FTZ R74, R44.reuse, R67 ;  /* 0x000000432c4a7220 */ /* 0x040fe20000410000 */
[----:B------:R-:W-:Y:S02]  /*a590*/  HADD2.F32 R59, -RZ, R59.H0_H0 ;  /* 0x2000003bff3b7230 */ /* 0x000fe40000004100 */
[----:B------:R-:W-:Y:S01]  /*a5a0*/  FFMA.FTZ R69, R44, R58, -R69 ;  /* 0x0000003a2c457223 */ /* 0x000fe20000010845 */
[----:B------:R-:W-:Y:S01]  /*a5b0*/  FFMA.FTZ R70, R65, R68, R70 ;  /* 0x0000004441467223 */ /* 0x000fe20000010046 */
[----:B------:R-:W-:Y:S01]  /*a5c0*/  FFMA.FTZ R67, R63, R58, R74 ;  /* 0x0000003a3f437223 */ /* 0x000fe2000001004a */
[----:B------:R-:W-:Y:S02]  /*a5d0*/  HADD2.F32 R58, -RZ, R50.H0_H0 ;  /* 0x20000032ff3a7230 */ /* 0x000fe40000004100 */
[----:B------:R-:W-:Y:S01]  /*a5e0*/  FFMA.FTZ R72, R61, R68, -R72 ;  /* 0x000000443d487223 */ /* 0x000fe20000010848 */
[----:B------:R-:W-:-:S02]  /*a5f0*/  HADD2.F32 R63, -RZ, R172.H0_H0 ;  /* 0x200000acff3f7230 */ /* 0x000fc40000004100 */
[----:B------:R-:W-:Y:S01]  /*a600*/  HADD2.F32 R65, -RZ, R60.H0_H0 ;  /* 0x2000003cff417230 */ /* 0x000fe20000004100 */
[----:B------:R-:W-:Y:S01]  /*a610*/  F2FP.F16.F32.PACK_AB R48, R67, R70 ;  /* 0x000000464330723e */ /* 0x000fe200000000ff */
[----:B------:R-:W-:Y:S02]  /*a620*/  HADD2.F32 R44, -RZ, R46.H0_H0 ;  /* 0x2000002eff2c7230 */ /* 0x000fe40000004100 */
[-C--:B------:R-:W-:Y:S01]  /*a630*/  FMUL.FTZ R71, R58, R63.reuse ;  /* 0x0000003f3a477220 */ /* 0x080fe20000410000 */
[----:B------:R-:W-:Y:S02]  /*a640*/  HADD2.F32 R50, -RZ, R50.H1_H1 ;  /* 0x30000032ff327230 */ /* 0x000fe40000004100 */
[----:B------:R-:W-:Y:S02]  /*a650*/  HADD2.F32 R46, -RZ, R46.H1_H1 ;  /* 0x3000002eff2e7230 */ /* 0x000fe40000004100 */
[----:B------:R-:W-:Y:S01]  /*a660*/  FMUL.FTZ R63, R44, R63 ;  /* 0x0000003f2c3f7220 */ /* 0x000fe20000410000 */
[----:B------:R-:W-:-:S02]  /*a670*/  HADD2.F32 R61, -RZ, R170.H0_H0 ;  /* 0x200000aaff3d7230 */ /* 0x000fc40000004100 */
[-C--:B------:R-:W-:Y:S01]  /*a680*/  FMUL.FTZ R73, R50, R65.reuse ;  /* 0x0000004132497220 */ /* 0x080fe20000410000 */
[----:B------:R-:W-:Y:S02]  /*a690*/  IMAD.MOV.U32 R47, RZ, RZ, R64 ;  /* 0x000000ffff2f7224 */ /* 0x000fe400078e0040 */
[----:B------:R-:W-:Y:S01]  /*a6a0*/  FMUL.FTZ R65, R46, R65 ;  /* 0x000000412e417220 */ /* 0x000fe20000410000 */
[-C--:B------:R-:W-:Y:S01]  /*a6b0*/  FFMA.FTZ R71, R44, R61.reuse, -R71 ;  /* 0x0000003d2c477223 */ /* 0x080fe20000010847 */
[----:B------:R-:W-:Y:S01]  /*a6c0*/  FFMA.FTZ R63, R58, R61, R63 ;  /* 0x0000003d3a3f7223 */ /* 0x000fe2000001003f */
[-C--:B------:R-:W-:Y:S01]  /*a6d0*/  FFMA.FTZ R46, R46, R59.reuse, -R73 ;  /* 0x0000003b2e2e7223 */ /* 0x080fe20000010849 */
[----:B------:R-:W-:Y:S01]  /*a6e0*/  FFMA.FTZ R50, R50, R59, R65 ;  /* 0x0000003b32327223 */ /* 0x000fe20000010041 */
[----:B------:R-:W-:-:S03]  /*a6f0*/  F2FP.F16.F32.PACK_AB R44, R69, R72 ;  /* 0x00000048452c723e */ /* 0x000fc600000000ff */
[----:B------:R-:W-:Y:S02]  /*a700*/  F2FP.F16.F32.PACK_AB R46, R46, R71 ;  /* 0x000000472e2e723e */ /* 0x000fe400000000ff */
[----:B------:R-:W-:-:S07]  /*a710*/  F2FP.F16.F32.PACK_AB R50, R50, R63 ;  /* 0x0000003f3232723e */ /* 0x000fce00000000ff */
.L_x_6764:
[----:B------:R-:W-:Y:S05]  /*a720*/  BSYNC B2 ;  /* 0x0000000000027941 */ /* 0x000fea0003800000 */
.L_x_6763:
        /* <DEDUP_REMOVED lines=12> */
.L_x_6762:
[----:B------:R-:W-:Y:S05]  /*a7f0*/  BSYNC B1 ;  /* 0x0000000000017941 */ /* 0x000fea0003800000 */
.L_x_6761:
[----:B0-----:R-:W-:Y:S02]  /*a800*/  VIADD R45, R22, 0xa0 ;  /* 0x000000a0162d7836 */ /* 0x001fe40000000000 */
[-C--:B--2---:R-:W-:Y:S02]  /*a810*/  IMAD R44, R148, R138.reuse, RZ ;  /* 0x0000008a942c7224 */ /* 0x084fe400078e02ff */
[C---:B------:R-:W-:Y:S01]  /*a820*/  IMAD.WIDE.U32 R136, R45.reuse, R138, R136 ;  /* 0x0000008a2d887225 */ /* 0x040fe200078e0088 */
[----:B------:R-:W-:-:S03]  /*a830*/  ISETP.GE.OR P4, PT, R45, R4, P0 ;  /* 0x000000042d00720c */ /* 0x000fc60000786670 */
[----:B------:R-:W-:-:S10]  /*a840*/  IMAD R139, R45, R139, R44 ;  /* 0x0000008b2d8b7224 */ /* 0x000fd400078e022c */
[----:B------:R-:W-:Y:S05]  /*a850*/  @P4 BRA `(.L_x_6731) ;  /* 0x00000010006c4947 */ /* 0x000fea0003800000 */
[----:B------:R-:W2:Y:S01]  /*a860*/  LDL R45, [R1] ;  /* 0x00000000012d7983 */ /* 0x000ea20000100800 */
[----:B------:R-:W0:Y:S03]  /*a870*/  LDC.64 R52, c[0x0][0x2e8] ;  /* 0x0000ba00ff347b82 */ /* 0x000e260000000a00 */
[----:B------:R-:W3:Y:S01]  /*a880*/  LDL R46, [R1+0x50] ;  /* 0x00005000012e7983 */ /* 0x000ee20000100800 */
[----:B------:R-:W-:Y:S01]  /*a890*/  IMAD.IADD R56, R137, 0x1, R139 ;  /* 0x0000000189387824 */ /* 0x000fe200078e028b */
[----:B------:R-:W-:Y:S01]  /*a8a0*/  IADD3 R44, P4, P5, R100, R136, R21 ;  /* 0x00000088642c7210 */ /* 0x000fe20007d9e015 */
[----:B------:R-:W-:Y:S01]  /*a8b0*/  BSSY B1, `(.L_x_6765) ;  /* 0x0000071000017945 */ /* 0x000fe20003800000 */
[----:B------:R-:W-:-:S05]  /*a8c0*/  IADD3 R47, R22, 0xa0, RZ ;  /* 0x000000a0162f7810 */ /* 0x000fca0007ffe0ff */
[----:B------:R-:W-:-:S05]  /*a8d0*/  IMAD.SHL.U32 R47, R47, 0x40, RZ ;  /* 0x000000402f2f7824 */ /* 0x000fca00078e00ff */
[----:B------:R-:W-:Y:S02]  /*a8e0*/  LOP3.LUT R47, R47, 0x1c0, RZ, 0xc0, !PT ;  /* 0x000001c02f2f7812 */ /* 0x000fe400078ec0ff */
[----:B--2---:R-:W-:Y:S02]  /*a8f0*/  LOP3.LUT P6, RZ, R45, 0x1, RZ, 0xc0, !PT ;  /* 0x000000012dff7812 */ /* 0x004fe400078cc0ff */
[----:B------:R-:W-:Y:S02]  /*a900*/  IADD3.X R45, R15, R56, R8, P4, P5 ;  /* 0x000000380f2d7210 */ /* 0x000fe400027ea408 */
[C---:B0-----:R-:W-:Y:S02]  /*a910*/  LEA R54, P4, R44.reuse, R52, 0x1 ;  /* 0x000000342c367211 */ /* 0x041fe400078808ff */
[----:B------:R-:W-:Y:S02]  /*a920*/  SEL R155, R43, R155, !P6 ;  /* 0x0000009b2b9b7207 */ /* 0x000fe40007000000 */
[----:B------:R-:W-:-:S02]  /*a930*/  LEA.HI.X R55, R44, R53, R45, 0x1, P4 ;  /* 0x000000352c377211 */ /* 0x000fc400020f0c2d */
[----:B------:R-:W-:-:S04]  /*a940*/  SHF.R.S32.HI R44, RZ, 0x1f, R155 ;  /* 0x0000001fff2c7819 */ /* 0x000fc8000001149b */
[----:B------:R-:W-:-:S04]  /*a950*/  LEA.HI R44, R44, R155, RZ, 0x4 ;  /* 0x0000009b2c2c7211 */ /* 0x000fc800078f20ff */
[----:B------:R-:W-:-:S04]  /*a960*/  LEA.HI.SX32 R44, R44, R9, 0x1c ;  /* 0x000000092c2c7211 */ /* 0x000fc800078fe2ff */
[----:B------:R-:W-:Y:S01]  /*a970*/  SHF.R.S32.HI R45, RZ, 0x1f, R44 ;  /* 0x0000001fff2d7819 */ /* 0x000fe2000001142c */
[----:B------:R-:W-:-:S03]  /*a980*/  IMAD.SHL.U32 R57, R44, 0x8, RZ ;  /* 0x000000082c397824 */ /* 0x000fc600078e00ff */
[----:B------:R-:W-:-:S04]  /*a990*/  LEA.HI R45, R45, R44, RZ, 0x3 ;  /* 0x0000002c2d2d7211 */ /* 0x000fc800078f18ff */
[----:B------:R-:W-:Y:S02]  /*a9a0*/  SHF.R.S32.HI R44, RZ, 0x3, R45 ;  /* 0x00000003ff2c7819 */ /* 0x000fe4000001142d */
[----:B------:R-:W-:-:S03]  /*a9b0*/  LOP3.LUT R45, R47, 0x38, R57, 0xf8, !PT ;  /* 0x000000382f2d7812 */ /* 0x000fc600078ef839 */
[----:B---3--:R-:W-:Y:S01]  /*a9c0*/  IMAD R44, R44, 0x2c00, R46 ;  /* 0x00002c002c2c7824 */ /* 0x008fe200078e022e */
        /* <DEDUP_REMOVED lines=11> */
[----:B------:R-:W-:Y:S01]  /*aa80*/  SHF.R.U32.HI R66, RZ, 0x10, R81 ;  /* 0x00000010ff427819 */ /* 0x000fe20000011651 */
[----:B------:R-:W-:Y:S01]  /*aa90*/  IMAD.MOV.U32 R62, RZ, RZ, R48 ;  /* 0x000000ffff3e7224 */ /* 0x000fe200078e0030 */
[----:B0-----:R-:W-:Y:S01]  /*aaa0*/  MOV R61, R44 ;  /* 0x0000002c003d7202 */ /* 0x001fe20000000f00 */
[--C-:B------:R-:W-:Y:S01]  /*aab0*/  HADD2.F32 R51, -RZ, R49.reuse.H0_H0 ;  /* 0x20000031ff337230 */ /* 0x100fe20000004100 */
[----:B------:R-:W-:Y:S01]  /*aac0*/  SHF.R.U64 R59, R86, 0x10, R87 ;  /* 0x00000010563b7819 */ /* 0x000fe20000001257 */
[----:B------:R-:W-:Y:S01]  /*aad0*/  IMAD.MOV.U32 R48, RZ, RZ, R47 ;  /* 0x000000ffff307224 */ /* 0x000fe200078e002f */
        /* <DEDUP_REMOVED lines=12> */
[----:B------:R-:W-:Y:S01]  /*aba0*/  FMUL.FTZ R45, R51, R65 ;  /* 0x00000041332d7220 */ /* 0x000fe20000410000 */
[----:B------:R-:W-:Y:S02]  /*abb0*/  HADD2.F32 R64, -RZ, R167.H1_H1 ;  /* 0x300000a7ff407230 */ /* 0x000fe40000004100 */
[----:B------:R-:W-:Y:S01]  /*abc0*/  FFMA.FTZ R68, R49, R66, R68 ;  /* 0x0000004231447223 */ /* 0x000fe20000010044 */
[----:B------:R-:W-:-:S02]  /*abd0*/  HADD2.F32 R49, -RZ, R63.H0_H0 ;  /* 0x2000003fff317230 */ /* 0x000fc40000004100 */
[C---:B------:R-:W-:Y:S01]  /*abe0*/  FMUL.FTZ R70, R44.reuse, R65 ;  /* 0x000000412c467220 */ /* 0x040fe20000410000 */
[----:B------:R-:W-:Y:S01]  /*abf0*/  FFMA.FTZ R67, R47, R66, -R72 ;  /* 0x000000422f437223 */ /* 0x000fe20000010848 */
[----:B------:R-:W-:Y:S02]  /*ac00*/  HADD2.F32 R63, -RZ, R63.H1_H1 ;  /* 0x3000003fff3f7230 */ /* 0x000fe40000004100 */
[-C--:B------:R-:W-:Y:S01]  /*ac10*/  FFMA.FTZ R44, R44, R64.reuse, -R45 ;  /* 0x000000402c2c7223 */ /* 0x080fe2000001082d */
[----:B------:R-:W-:Y:S02]  /*ac20*/  HADD2.F32 R65, -RZ, R86.H0_H0 ;  /* 0x20000056ff417230 */ /* 0x000fe40000004100 */
[----:B------:R-:W-:Y:S01]  /*ac30*/  FFMA.FTZ R45, R51, R64, R70 ;  /* 0x00000040332d7223 */ /* 0x000fe20000010046 */
[----:B------:R-:W-:Y:S01]  /*ac40*/  HADD2.F32 R66, -RZ, R168.H1_H1 ;  /* 0x300000a8ff427230 */ /* 0x000fe20000004100 */
[----:B------:R-:W-:Y:S01]  /*ac50*/  SHF.R.U64 R60, R80, 0x10, R81 ;  /* 0x00000010503c7819 */ /* 0x000fe20000001251 */
[----:B------:R-:W-:-:S02]  /*ac60*/  HADD2.F32 R47, -RZ, R48.H0_H0 ;  /* 0x20000030ff2f7230 */ /* 0x000fc40000004100 */
[-C--:B------:R-:W-:Y:S01]  /*ac70*/  FMUL.FTZ R69, R63, R65.reuse ;  /* 0x000000413f457220 */ /* 0x080fe20000410000 */
[----:B------:R-:W-:Y:S02]  /*ac80*/  HADD2.F32 R48, -RZ, R48.H1_H1 ;  /* 0x30000030ff307230 */ /* 0x000fe40000004100 */
[-C--:B------:R-:W-:Y:S01]  /*ac90*/  FMUL.FTZ R70, R49, R66.reuse ;  /* 0x0000004231467220 */ /* 0x080fe20000410000 */
[----:B------:R-:W-:Y:S02]  /*aca0*/  HADD2.F32 R51, -RZ, R82.H0_H0 ;  /* 0x20000052ff337230 */ /* 0x000fe40000004100 */
[----:B------:R-:W-:Y:S01]  /*acb0*/  FMUL.FTZ R66, R47, R66 ;  /* 0x000000422f427220 */ /* 0x000fe20000410000 */
[----:B------:R-:W-:Y:S02]  /*acc0*/  HADD2.F32 R64, -RZ, R166.H1_H1 ;  /* 0x300000a6ff407230 */ /* 0x000fe40000004100 */
[----:B------:R-:W-:Y:S01]  /*acd0*/  FMUL.FTZ R72, R48, R65 ;  /* 0x0000004130487220 */ /* 0x000fe20000410000 */
[----:B------:R-:W-:-:S02]  /*ace0*/  HADD2.F32 R169, -RZ, R169.H0_H0 ;  /* 0x200000a9ffa97230 */ /* 0x000fc40000004100 */
[----:B------:R-:W-:Y:S01]  /*acf0*/  FFMA.FTZ R69, R48, R51, -R69 ;  /* 0x0000003330457223 */ /* 0x000fe20000010845 */
[----:B------:R-:W-:Y:S02]  /*ad00*/  HADD2.F32 R48, -RZ, R62.H0_H0 ;  /* 0x2000003eff307230 */ /* 0x000fe40000004100 */
[-C--:B------:R-:W-:Y:S01]  /*ad10*/  FFMA.FTZ R70, R47, R64.reuse, -R70 ;  /* 0x000000402f467223 */ /* 0x080fe20000010846 */
[----:B------:R-:W-:Y:S02]  /*ad20*/  HADD2.F32 R47, -RZ, R61.H0_H0 ;  /* 0x2000003dff2f7230 */ /* 0x000fe40000004100 */
        /* <DEDUP_REMOVED lines=9> */
[----:B------:R-:W-:Y:S02]  /*adc0*/  HADD2.F32 R60, -RZ, R60.H0_H0 ;  /* 0x2000003cff3c7230 */ /* 0x000fe40000004100 */
        /* <DEDUP_REMOVED lines=8> */
[----:B------:R-:W-:Y:S01]  /*ae50*/  FFMA.FTZ R60, R62, R60, R49 ;  /* 0x0000003c3e3c7223 */ /* 0x000fe20000010031 */
[----:B------:R-:W-:Y:S01]  /*ae60*/  HADD2.F32 R168, -RZ, R168.H0_H0 ;  /* 0x200000a8ffa87230 */ /* 0x000fe20000004100 */
[----:B------:R-:W-:Y:S01]  /*ae70*/  F2FP.F16.F32.PACK_AB R67, R67, R44 ;  /* 0x0000002c4343723e */ /* 0x000fe200000000ff */
[----:B------:R-:W-:-:S02]  /*ae80*/  HADD2.F32 R46, -RZ, R46.H1_H1 ;  /* 0x3000002eff2e7230 */ /* 0x000fc40000004100 */
[-C--:B------:R-:W-:Y:S01]  /*ae90*/  FMUL.FTZ R63, R50, R59.reuse ;  /* 0x0000003b323f7220 */ /* 0x080fe20000410000 */
[----:B------:R-:W-:Y:S02]  /*aea0*/  HADD2.F32 R166, -RZ, R166.H0_H0 ;  /* 0x200000a6ffa67230 */ /* 0x000fe40000004100 */
[CC--:B------:R-:W-:Y:S01]  /*aeb0*/  FMUL.FTZ R51, R47.reuse, R168.reuse ;  /* 0x000000a82f337220 */ /* 0x0c0fe20000410000 */
[----:B------:R-:W-:Y:S02]  /*aec0*/  HADD2.F32 R49, -RZ, R58.H0_H0 ;  /* 0x2000003aff317230 */ /* 0x000fe40000004100 */
[----:B------:R-:W-:Y:S01]  /*aed0*/  FMUL.FTZ R59, R46, R59 ;  /* 0x0000003b2e3b7220 */ /* 0x000fe20000410000 */
[C---:B------:R-:W-:Y:S01]  /*aee0*/  FMUL.FTZ R58, R48.reuse, R168 ;  /* 0x000000a8303a7220 */ /* 0x040fe20000410000 */
[-C--:B------:R-:W-:Y:S01]  /*aef0*/  FFMA.FTZ R51, R48, R166.reuse, R51 ;  /* 0x000000a630337223 */ /* 0x080fe20000010033 */
[----:B------:R-:W-:Y:S01]  /*af00*/  F2FP.F16.F32.PACK_AB R65, R72, R65 ;  /* 0x000000414841723e */ /* 0x000fe200000000ff */
[-C--:B------:R-:W-:Y:S01]  /*af10*/  FFMA.FTZ R50, R50, R49.reuse, R59 ;  /* 0x0000003132327223 */ /* 0x080fe2000001003b */
[----:B------:R-:W-:Y:S01]  /*af20*/  FFMA.FTZ R58, R47, R166, -R58 ;  /* 0x000000a62f3a7223 */ /* 0x000fe2000001083a */
[----:B------:R-:W-:Y:S01]  /*af30*/  FFMA.FTZ R63, R46, R49, -R63 ;  /* 0x000000312e3f7223 */ /* 0x000fe2000001083f */
[----:B------:R-:W-:Y:S01]  /*af40*/  F2FP.F16.F32.PACK_AB R49, R68, R45 ;  /* 0x0000002d4431723e */ /* 0x000fe200000000ff */
[----:B------:R-:W-:Y:S01]  /*af50*/  IMAD.MOV.U32 R45, RZ, RZ, R67 ;  /* 0x000000ffff2d7224 */ /* 0x000fe200078e0043 */
[----:B------:R-:W-:Y:S01]  /*af60*/  F2FP.F16.F32.PACK_AB R50, R50, R51 ;  /* 0x000000333232723e */ /* 0x000fe200000000ff */
[----:B------:R-:W-:Y:S01]  /*af70*/  IMAD.MOV.U32 R51, RZ, RZ, R65 ;  /* 0x000000ffff337224 */ /* 0x000fe200078e0041 */
[----:B------:R-:W-:-:S02]  /*af80*/  F2FP.F16.F32.PACK_AB R47, R69, R70 ;  /* 0x00000046452f723e */ /* 0x000fc400000000ff */
[----:B------:R-:W-:Y:S02]  /*af90*/  F2FP.F16.F32.PACK_AB R44, R61, R64 ;  /* 0x000000403d2c723e */ /* 0x000fe400000000ff */
[----:B------:R-:W-:Y:S02]  /*afa0*/  F2FP.F16.F32.PACK_AB R48, R60, R169 ;  /* 0x000000a93c30723e */ /* 0x000fe400000000ff */
[----:B------:R-:W-:-:S07]  /*afb0*/  F2FP.F16.F32.PACK_AB R46, R63, R58 ;  /* 0x0000003a3f2e723e */ /* 0x000fce00000000ff */
.L_x_6766:
[----:B------:R-:W-:Y:S05]  /*afc0*/  BSYNC B1 ;  /* 0x0000000000017941 */ /* 0x000fea0003800000 */
.L_x_6765:
[----:B------:R-:W-:Y:S01]  /*afd0*/  ISETP.GE.AND P3, PT, R57, R154, PT ;  /* 0x0000009a3900720c */ /* 0x000fe20003f66270 */
[----:B------:R-:W-:Y:S02]  /*afe0*/  ULDC.64 UR4, c[0x0][0x208] ;  /* 0x0000820000047ab9 */ /* 0x000fe40000000a00 */
[----:B0-----:R0:W-:Y:S10]  /*aff0*/  STG.E.128 desc[UR4][R54.64], R44 ;  /* 0x0000002c36007986 */ /* 0x0011f4000c101d04 */
[----:B------:R-:W-:Y:S05]  /*b000*/  @P3 BRA `(.L_x_6731) ;  /* 0x0000000800803947 */ /* 0x000fea0003800000 */
[--C-:B0-----:R-:W-:Y:S01]  /*b010*/  SHF.R.S32.HI R44, RZ, 0x1f, R57.reuse ;  /* 0x0000001fff2c7819 */ /* 0x101fe20000011439 */
[----:B------:R-:W-:Y:S01]  /*b020*/  ULDC.64 UR4, c[0x0][0x208] ;  /* 0x0000820000047ab9 */ /* 0x000fe20000000a00 */
[----:B------:R-:W-:-:S04]  /*b030*/  IADD3 R57, P3, P4, R100, R136, R57 ;  /* 0x0000008864397210 */ /* 0x000fc80007c7e039 */
[----:B------:R-:W-:Y:S02]  /*b040*/  IADD3.X R56, R15, R56, R44, P3, P4 ;  /* 0x000000380f387210 */ /* 0x000fe40001fe842c */
[----:B------:R-:W-:-:S04]  /*b050*/  LEA R52, P3, R57, R52, 0x1 ;  /* 0x0000003439347211 */ /* 0x000fc800078608ff */
[----:B------:R-:W-:-:S05]  /*b060*/  LEA.HI.X R53, R57, R53, R56, 0x1, P3 ;  /* 0x0000003539357211 */ /* 0x000fca00018f0c38 */
[----:B--2---:R0:W-:Y:S01]  /*b070*/  STG.E.128 desc[UR4][R52.64], R48 ;  /* 0x0000003034007986 */ /* 0x0041e2000c101d04 */
[----:B------:R-:W-:Y:S05]  /*b080*/  BRA `(.L_x_6731) ;  /* 0x0000000800607947 */ /* 0x000fea0003800000 */
.L_x_6674:
[----:B------:R-:W-:-:S04]  /*b090*/  ULOP3.LUT UR4, UR60, 0x1, URZ, 0xfc, !UPT ;  /* 0x000000013c047892 */ /* 0x000fc8000f8efc3f */
[----:B------:R-:W-:-:S06]  /*b0a0*/  UISETP.NE.AND UP0, UPT, UR4, 0x3, UPT ;  /* 0x000000030400788c */ /* 0x000fcc000bf05270 */
[----:B------:R-:W-:-:S13]  /*b0b0*/  PLOP3.LUT P2, PT, PT, PT, UP0, 0x80, 0x0 ;  /* 0x000000000000781c */ /* 0x000fda0003f4f008 */
[----:B------:R-:W-:Y:S05]  /*b0c0*/  @!P2 BRA `(.L_x_6767) ;  /* 0x000000000004a947 */ /* 0x000fea0003800000 */
[----:B------:R-:W-:Y:S01]  /*b0d0*/  BPT.TRAP 0x1 ;  /* 0x000000040000795c */ /* 0x000fe20000300000 */
.L_x_6767:
[----:B------:R-:W-:Y:S01]  /*b0e0*/  SHF.R.S32.HI R3, RZ, 0x1f, R24 ;  /* 0x0000001fff037819 */ /* 0x000fe20000011418 */
[----:B------:R-:W-:Y:S01]  /*b0f0*/  IMAD R0, R29, R24, RZ ;  /* 0x000000181d007224 */ /* 0x000fe200078e02ff */
[----:B------:R-:W-:Y:S01]  /*b100*/  BSSY B1, `(.L_x_6768) ;  /* 0x000000a000017945 */ /* 0x000fe20003800000 */
[----:B------:R-:W-:Y:S02]  /*b110*/  IMAD R4, R24, -0xb0, R25 ;  /* 0xffffff5018047824 */ /* 0x000fe400078e0219 */
[----:B------:R-:W-:Y:S01]  /*b120*/  IMAD R45, R3, R156, R0 ;  /* 0x0000009c032d7224 */ /* 0x000fe200078e0200 */
[----:B------:R-:W-:Y:S01]  /*b130*/  LEA R3, R23, R2, 0x3 ;  /* 0x0000000217037211 */ /* 0x000fe200078e18ff */
[----:B------:R-:W-:Y:S01]  /*b140*/  IMAD.WIDE.U32 R52, R156, R24, RZ ;  /* 0x000000189c347225 */ /* 0x000fe200078e00ff */
[----:B------:R-:W-:Y:S02]  /*b150*/  SHF.L.U32 R0, R223, 0x1f, RZ ;  /* 0x0000001fdf007819 */ /* 0x000fe400000006ff */
[----:B------:R-:W-:Y:S01]  /*b160*/  VIMNMX R4, R4, 0xb0, PT ;  /* 0x000000b004047848 */ /* 0x000fe20003fe0100 */
[----:B------:R-:W-:Y:S01]  /*b170*/  IMAD.IADD R58, R45, 0x1, R53 ;  /* 0x000000012d3a7824 */ /* 0x000fe200078e0235 */
[----:B------:R-:W1:Y:S02]  /*b180*/  SYNCS.PHASECHK.TRANS64.TRYWAIT P3, [R3+URZ+0x34890], R0 ;  /* 0x03489000030075a7 */ /* 0x000e64000806017f */
[----:B-1----:R-:W-:Y:S05]  /*b190*/  @!P3 BRA `(.L_x_6769) ;  /* 0x000001cc0038b947 */ /* 0x002fea0003800000 */
.L_x_7055:
[----:B------:R-:W-:Y:S05]  /*b1a0*/  BSYNC B1 ;  /* 0x0000000000017941 */ /* 0x000fea0003800000 */
.L_x_6768:
[----:B------:R-:W-:Y:S01]  /*b1b0*/  ISETP.GE.AND P3, PT, R22, R4, PT ;  /* 0x000000041600720c */ /* 0x000fe20003f66270 */
[----:B------:R-:W-:-:S12]  /*b1c0*/  BSSY B1, `(.L_x_6770) ;  /* 0x0000011000017945 */ /* 0x000fd80003800000 */
[----:B------:R-:W-:Y:S05]  /*b1d0*/  @P3 BRA `(.L_x_6771) ;  /* 0x00000000003c3947 */ /* 0x000fea0003800000 */
[----:B------:R-:W2:Y:S01]  /*b1e0*/  @!P0 LDC.64 R54, c[0x0][0x2e8] ;  /* 0x0000ba00ff368b82 */ /* 0x000ea20000000a00 */
[----:B------:R-:W-:Y:S01]  /*b1f0*/  @!P0 IADD3 R46, P3, R20, R52, RZ ;  /* 0x00000034142e8210 */ /* 0x000fe20007f7e0ff */
[----:B0-----:R-:W-:Y:S01]  /*b200*/  @!P1 LDS.128 R48, [R5+0x23c00] ;  /* 0x023c000005309984 */ /* 0x001fe20000000c00 */
[----:B------:R-:W-:-:S03]  /*b210*/  ULDC.64 UR4, c[0x0][0x208] ;  /* 0x0000820000047ab9 */ /* 0x000fc60000000a00 */
[----:B------:R-:W-:Y:S01]  /*b220*/  @!P0 IMAD.X R47, R58, 0x1, R13, P3 ;  /* 0x000000013a2f8824 */ /* 0x000fe200018e060d */
[----:B------:R-:W-:Y:S01]  /*b230*/  @!P1 IADD3 R44, P3, R12, R52, RZ ;  /* 0x000000340c2c9210 */ /* 0x000fe20007f7e0ff */
[----:B------:R-:W0:Y:S04]  /*b240*/  @!P1 LDC.64 R56, c[0x0][0x2e8] ;  /* 0x0000ba00ff389b82 */ /* 0x000e280000000a00 */
[----:B------:R-:W-:Y:S01]  /*b250*/  @!P1 IMAD.X R45, R58, 0x1, R7, P3 ;  /* 0x000000013a2d9824 */ /* 0x000fe200018e0607 */
[----:B--2---:R-:W-:-:S04]  /*b260*/  @!P0 LEA R54, P3, R46, R54, 0x1 ;  /* 0x000000362e368211 */ /* 0x004fc800078608ff */
[----:B------:R-:W-:Y:S02]  /*b270*/  @!P0 LEA.HI.X R55, R46, R55, R47, 0x1, P3 ;  /* 0x000000372e378211 */ /* 0x000fe400018f0c2f */
[----:B0-----:R-:W-:-:S04]  /*b280*/  @!P1 LEA R56, P3, R44, R56, 0x1 ;  /* 0x000000382c389211 */ /* 0x001fc800078608ff */
[----:B------:R-:W-:Y:S02]  /*b290*/  @!P1 LEA.HI.X R57, R44, R57, R45, 0x1, P3 ;  /* 0x000000392c399211 */ /* 0x000fe400018f0c2d */
[----:B------:R-:W0:Y:S04]  /*b2a0*/  @!P0 LDS.128 R44, [R5+0x1e400] ;  /* 0x01e40000052c8984 */ /* 0x000e280000000c00 */
[----:B0-----:R2:W-:Y:S04]  /*b2b0*/  @!P0 STG.E.128 desc[UR4][R54.64], R44 ;  /* 0x0000002c36008986 */ /* 0x0015e8000c101d04 */
[----:B------:R2:W-:Y:S02]  /*b2c0*/  @!P1 STG.E.128 desc[UR4][R56.64], R48 ;  /* 0x0000003038009986 */ /* 0x0005e4000c101d04 */
.L_x_6771:
[----:B------:R-:W-:Y:S05]  /*b2d0*/  BSYNC B1 ;  /* 0x0000000000017941 */ /* 0x000fea0003800000 */
.L_x_6770:
[----:B--2---:R-:W-:Y:S01]  /*b2e0*/  VIADD R44, R22, 0x20 ;  /* 0x00000020162c7836 */ /* 0x004fe20000000000 */
[----:B------:R-:W-:Y:S04]  /*b2f0*/  BSSY B1, `(.L_x_6772) ;  /* 0x0000014000017945 */ /* 0x000fe80003800000 */
[----:B------:R-:W-:-:S13]  /*b300*/  ISETP.GE.AND P3, PT, R44, R4, PT ;  /* 0x000000042c00720c */ /* 0x000fda0003f66270 */
[----:B------:R-:W-:Y:S05]  /*b310*/  @P3 BRA `(.L_x_6773) ;  /* 0x0000000000443947 */ /* 0x000fea0003800000 */
[----:B------:R-:W2:Y:S01]  /*b320*/  @!P0 LDC.64 R54, c[0x0][0x2e8] ;  /* 0x0000ba00ff368b82 */ /* 0x000ea20000000a00 */
[----:B------:R-:W-:Y:S01]  /*b330*/  IADD3 R45, P3, R116, R52, RZ ;  /* 0x00000034742d7210 */ /* 0x000fe20007f7e0ff */
[----:B------:R-:W-:-:S04]  /*b340*/  ULDC.64 UR4, c[0x0][0x208] ;  /* 0x0000820000047ab9 */ /* 0x000fc80000000a00 */
[----:B------:R-:W-:Y:S01]  /*b350*/  IMAD.X R48, R58, 0x1, R117, P3 ;  /* 0x000000013a307824 */ /* 0x000fe200018e0675 */
[C---:B------:R-:W-:Y:S01]  /*b360*/  @!P0 IADD3 R46, P3, R45.reuse, R20, RZ ;  /* 0x000000142d2e8210 */ /* 0x040fe20007f7e0ff */
[----:B------:R-:W3:Y:S03]  /*b370*/  @!P1 LDC.64 R56, c[0x0][0x2e8] ;  /* 0x0000ba00ff389b82 */ /* 0x000ee60000000a00 */
[----:B------:R-:W-:Y:S02]  /*b380*/  @!P0 IADD3.X R47, R48, R13, RZ, P3, !PT ;  /* 0x0000000d302f8210 */ /* 0x000fe40001ffe4ff */
[----:B------:R-:W-:-:S05]  /*b390*/  @!P1 IADD3 R44, P3, R45, R12, RZ ;  /* 0x0000000c2d2c9210 */ /* 0x000fca0007f7e0ff */
[----:B------:R-:W-:Y:S02]  /*b3a0*/  @!P1 IMAD.X R45, R48, 0x1, R7, P3 ;  /* 0x00000001302d9824 */ /* 0x000fe400018e0607 */
[----:B0-----:R-:W-:Y:S01]  /*b3b0*/  @!P1 LDS.128 R48, [R5+0x24c00] ;  /* 0x024c000005309984 */ /* 0x001fe20000000c00 */
[----:B--2---:R-:W-:-:S04]  /*b3c0*/  @!P0 LEA R54, P3, R46, R54, 0x1 ;  /* 0x000000362e368211 */ /* 0x004fc800078608ff */
[----:B------:R-:W-:Y:S02]  /*b3d0*/  @!P0 LEA.HI.X R55, R46, R55, R47, 0x1, P3 ;  /* 0x000000372e378211 */ /* 0x000fe400018f0c2f */
[----:B---3--:R-:W-:-:S04]  /*b3e0*/  @!P1 LEA R56, P3, R44, R56, 0x1 ;  /* 0x000000382c389211 */ /* 0x008fc800078608ff */
[----:B------:R-:W-:Y:S02]  /*b3f0*/  @!P1 LEA.HI.X R57, R44, R57, R45, 0x1, P3 ;  /* 0x000000392c399211 */ /* 0x000fe400018f0c2d */
[----:B------:R-:W0:Y:S04]  /*b400*/  @!P0 LDS.128 R44, [R5+0x1f400] ;  /* 0x01f40000052c8984 */ /* 0x000e280000000c00 */
[----:B0-----:R2:W-:Y:S04]  /*b410*/  @!P0 STG.E.128 desc[UR4][R54.64], R44 ;  /* 0x0000002c36008986 */ /* 0x0015e8000c101d04 */
[----:B------:R2:W-:Y:S02]  /*b420*/  @!P1 STG.E.128 desc[UR4][R56.64], R48 ;  /* 0x0000003038009986 */ /* 0x0005e4000c101d04 */
.L_x_6773:
[----:B------:R-:W-:Y:S05]  /*b430*/  BSYNC B1 ;  /* 0x0000000000017941 */ /* 0x000fea0003800000 */
.L_x_6772:
[----:B--2---:R-:W-:Y:S01]  /*b440*/  VIADD R44, R22, 0x40 ;  /* 0x00000040162c7836 */ /* 0x004fe20000000000 */
[----:B------:R-:W-:Y:S04]  /*b450*/  BSSY B1, `(.L_x_6774) ;  /* 0x0000014000017945 */ /* 0x000fe80003800000 */
[----:B------:R-:W-:-:S13]  /*b460*/  ISETP.GE.AND P3, PT, R44, R4, PT ;  /* 0x000000042c00720c */ /* 0x000fda0003f66270 */
[----:B------:R-:W-:Y:S05]  /*b470*/  @P3 BRA `(.L_x_6775) ;  /* 0x0000000000443947 */ /* 0x000fea0003800000 */
[----:B------:R-:W2:Y:S01]  /*b480*/  @!P0 LDC.64 R54, c[0x0][0x2e8] ;  /* 0x0000ba00ff368b82 */ /* 0x000ea20000000a00 */
[----:B------:R-:W-:Y:S01]  /*b490*/  LEA R45, P3, R42, R52, 0x6 ;  /* 0x000000342a2d7211 */ /* 0x000fe200078630ff */
[----:B------:R-:W-:-:S04]  /*b4a0*/  ULDC.64 UR4, c[0x0][0x208] ;  /* 0x0000820000047ab9 */ /* 0x000fc80000000a00 */
[----:B------:R-:W-:Y:S01]  /*b4b0*/  IMAD.X R48, R58, 0x1, R140, P3 ;  /* 0x000000013a307824 */ /* 0x000fe200018e068c */
[C---:B------:R-:W-:Y:S01]  /*b4c0*/  @!P0 IADD3 R46, P3, R45.reuse, R20, RZ ;  /* 0x000000142d2e8210 */ /* 0x040fe20007f7e0ff */
[----:B------:R-:W3:Y:S04]  /*b4d0*/  @!P1 LDC.64 R56, c[0x0][0x2e8] ;  /* 0x0000ba00ff389b82 */ /* 0x000ee80000000a00 */
[----:B------:R-:W-:Y:S01]  /*b4e0*/  @!P0 IMAD.X R47, R48, 0x1, R13, P3 ;  /* 0x00000001302f8824 */ /* 0x000fe200018e060d */
        /* <DEDUP_REMOVED lines=10> */
.L_x_6775:
[----:B------:R-:W-:Y:S05]  /*b590*/  BSYNC B1 ;  /* 0x0000000000017941 */ /* 0x000fea0003800000 */
.L_x_6774:
[----:B--2---:R-:W-:Y:S01]  /*b5a0*/  IADD3 R44, R22, 0x60, RZ ;  /* 0x00000060162c7810 */ /* 0x004fe20007ffe0ff */
[----:B------:R-:W-:Y:S03]  /*b5b0*/  BSSY B1, `(.L_x_6776) ;  /* 0x0000018000017945 */ /* 0x000fe60003800000 */
[----:B------:R-:W-:-:S13]  /*b5c0*/  ISETP.GE.AND P3, PT, R44, R4, PT ;  /* 0x000000042c00720c */ /* 0x000fda0003f66270 */
[----:B------:R-:W-:Y:S05]  /*b5d0*/  @P3 BRA `(.L_x_6777) ;  /* 0x0000000000543947 */ /* 0x000fea0003800000 */
[----:B------:R-:W2:Y:S01]  /*b5e0*/  LDC.64 R44, c[0x0][0x300] ;  /* 0x0000c000ff2c7b82 */ /* 0x000ea20000000a00 */
[----:B------:R-:W-:Y:S01]  /*b5f0*/  IMAD.MOV.U32 R46, RZ, RZ, R52 ;  /* 0x000000ffff2e7224 */ /* 0x000fe200078e0034 */
[----:B------:R-:W-:Y:S01]  /*b600*/  ULDC.64 UR4, c[0x0][0x208] ;  /* 0x0000820000047ab9 */ /* 0x000fe20000000a00 */
[----:B------:R-:W-:-:S05]  /*b610*/  IMAD.MOV.U32 R47, RZ, RZ, R58 ;  /* 0x000000ffff2f7224 */ /* 0x000fca00078e003a */
[----:B------:R-:W3:Y:S08]  /*b620*/  @!P0 LDC.64 R54, c[0x0][0x2e8] ;  /* 0x0000ba00ff368b82 */ /* 0x000ef00000000a00 */
[----:B------:R-:W4:Y:S01]  /*b630*/  @!P1 LDC.64 R56, c[0x0][0x2e8] ;  /* 0x0000ba00ff389b82 */ /* 0x000f220000000a00 */
[----:B--2---:R-:W-:-:S04]  /*b640*/  IMAD.WIDE.U32 R46, R44, 0x60, R46 ;  /* 0x000000602c2e7825 */ /* 0x004fc800078e002e */
[----:B------:R-:W-:-:S04]  /*b650*/  IMAD R45, R45, 0x60, RZ ;  /* 0x000000602d2d7824 */ /* 0x000fc800078e02ff */
[----:B------:R-:W-:Y:S01]  /*b660*/  IMAD.IADD R44, R47, 0x1, R45 ;  /* 0x000000012f2c7824 */ /* 0x000fe200078e022d */
[----:B------:R-:W-:-:S05]  /*b670*/  @!P0 IADD3 R45, P3, R20, R46, RZ ;  /* 0x0000002e142d8210 */ /* 0x000fca0007f7e0ff */
[----:B------:R-:W-:Y:S01]  /*b680*/  @!P0 IMAD.X R48, R44, 0x1, R13, P3 ;  /* 0x000000012c308824 */ /* 0x000fe200018e060d */
[----:B------:R-:W-:-:S05]  /*b690*/  @!P1 IADD3 R46, P3, R12, R46, RZ ;  /* 0x0000002e0c2e9210 */ /* 0x000fca0007f7e0ff */
[----:B------:R-:W-:Y:S01]  /*b6a0*/  @!P1 IMAD.X R44, R44, 0x1, R7, P3 ;  /* 0x000000012c2c9824 */ /* 0x000fe200018e0607 */
[----:B---3--:R-:W-:-:S04]  /*b6b0*/  @!P0 LEA R54, P3, R45, R54, 0x1 ;  /* 0x000000362d368211 */ /* 0x008fc800078608ff */
[----:B------:R-:W-:Y:S02]  /*b6c0*/  @!P0 LEA.HI.X R55, R45, R55, R48, 0x1, P3 ;  /* 0x000000372d378211 */ /* 0x000fe400018f0c30 */
[C---:B----4-:R-:W-:Y:S01]  /*b6d0*/  @!P1 LEA R56, P3, R46.reuse, R56, 0x1 ;  /* 0x000000382e389211 */ /* 0x050fe200078608ff */
[----:B0-----:R-:W-:Y:S03]  /*b6e0*/  @!P1 LDS.128 R48, [R5+0x26c00] ;  /* 0x026c000005309984 */ /* 0x001fe60000000c00 */
[----:B------:R-:W-:Y:S02]  /*b6f0*/  @!P1 LEA.HI.X R57, R46, R57, R44, 0x1, P3 ;  /* 0x000000392e399211 */ /* 0x000fe400018f0c2c */
[----:B------:R-:W0:Y:S04]  /*b700*/  @!P0 LDS.128 R44, [R5+0x21400] ;  /* 0x02140000052c8984 */ /* 0x000e280000000c00 */
[----:B0-----:R2:W-:Y:S04]  /*b710*/  @!P0 STG.E.128 desc[UR4][R54.64], R44 ;  /* 0x0000002c36008986 */ /* 0x0015e8000c101d04 */
[----:B------:R2:W-:Y:S02]  /*b720*/  @!P1 STG.E.128 desc[UR4][R56.64], R48 ;  /* 0x0000003038009986 */ /* 0x0005e4000c101d04 */
.L_x_6777:
[----:B------:R-:W-:Y:S05]  /*b730*/  BSYNC B1 ;  /* 0x0000000000017941 */ /* 0x000fea0003800000 */
.L_x_6776:
[----:B--2---:R-:W-:Y:S01]  /*b740*/  IADD3 R44, R22, 0x80, RZ ;  /* 0x00000080162c7810 */ /* 0x004fe20007ffe0ff */
[----:B------:R-:W-:Y:S03]  /*b750*/  BSSY B1, `(.L_x_6778) ;  /* 0x0000014000017945 */ /* 0x000fe60003800000 */
        /* <DEDUP_REMOVED lines=19> */
.L_x_6779:
[----:B------:R-:W-:Y:S05]  /*b890*/  BSYNC B1 ;  /* 0x0000000000017941 */ /* 0x000fea0003800000 */
.L_x_6778:
[----:B--2---:R-:W-:-:S05]  /*b8a0*/  VIADD R44, R22, 0xa0 ;  /* 0x000000a0162c7836 */ /* 0x004fca0000000000 */
[----:B------:R-:W-:-:S13]  /*b8b0*/  ISETP.GE.AND P3, PT, R44, R4, PT ;  /* 0x000000042c00720c */ /* 0x000fda0003f66270 */
[----:B------:R-:W-:Y:S05]  /*b8c0*/  @P3 BRA `(.L_x_6731) ;  /* 0x0000000000503947 */ /* 0x000fea0003800000 */
[----:B------:R-:W2:Y:S01]  /*b8d0*/  LDC.64 R44, c[0x0][0x300] ;  /* 0x0000c000ff2c7b82 */ /* 0x000ea20000000a00 */
[----:B------:R-:W-:Y:S01]  /*b8e0*/  IMAD.MOV.U32 R53, RZ, RZ, R58 ;  /* 0x000000ffff357224 */ /* 0x000fe200078e003a */
[----:B------:R-:W-:-:S06]  /*b8f0*/  ULDC.64 UR4, c[0x0][0x208] ;  /* 0x0000820000047ab9 */ /* 0x000fcc0000000a00 */
[----:B------:R-:W3:Y:S01]  /*b900*/  @!P1 LDC.64 R54, c[0x0][0x2e8] ;  /* 0x0000ba00ff369b82 */ /* 0x000ee20000000a00 */
[----:B--2---:R-:W-:-:S04]  /*b910*/  IMAD.WIDE.U32 R52, R44, 0xa0, R52 ;  /* 0x000000a02c347825 */ /* 0x004fc800078e0034 */
[----:B------:R-:W-:Y:S01]  /*b920*/  IMAD R45, R45, 0xa0, RZ ;  /* 0x000000a02d2d7824 */ /* 0x000fe200078e02ff */
[----:B------:R-:W-:-:S04]  /*b930*/  @!P0 IADD3 R46, P3, R20, R52, RZ ;  /* 0x00000034142e8210 */ /* 0x000fc80007f7e0ff */
[----:B------:R-:W-:-:S05]  /*b940*/  IADD3 R48, R53, R45, RZ ;  /* 0x0000002d35307210 */ /* 0x000fca0007ffe0ff */
[----:B------:R-:W-:Y:S01]  /*b950*/  @!P0 IMAD.X R47, R48, 0x1, R13, P3 ;  /* 0x00000001302f8824 */ /* 0x000fe200018e060d */
[----:B------:R-:W-:Y:S02]  /*b960*/  @!P1 IADD3 R44, P3, R12, R52, RZ ;  /* 0x000000340c2c9210 */ /* 0x000fe40007f7e0ff */
[----:B------:R-:W2:Y:S03]  /*b970*/  @!P0 LDC.64 R52, c[0x0][0x2e8] ;  /* 0x0000ba00ff348b82 */ /* 0x000ea60000000a00 */
        /* <DEDUP_REMOVED lines=9> */
.L_x_6731:
[----:B------:R-:W-:Y:S05]  /*ba10*/  BSYNC B0 ;  /* 0x0000000000007941 */ /* 0x000fea0003800000 */
.L_x_6673:
        /* <DEDUP_REMOVED lines=17> */
.L_x_6781:
[----:B------:R-:W-:Y:S05]  /*bb30*/  BSYNC B0 ;  /* 0x0000000000007941 */ /* 0x000fea0003800000 */
.L_x_6780:
[----:B------:R-:W1:Y:S01]  /*bb40*/  SYNCS.PHASECHK.TRANS64.TRYWAIT P2, [R3+URZ+0x348b0], R0 ;  /* 0x0348b000030075a7 */ /* 0x000e62000804017f */
[----:B------:R-:W-:Y:S01]  /*bb50*/  ULDC UR61, c[0x0][0x2f4] ;  /* 0x0000bd00003d7ab9 */ /* 0x000fe20000000800 */
[----:B------:R-:W-:Y:S01]  /*bb60*/  ULDC.64 UR38, c[0x0][0x328] ;  /* 0x0000ca0000267ab9 */ /* 0x000fe20000000a00 */
[----:B------:R-:W-:Y:S01]  /*bb70*/  ULDC.64 UR36, c[0x0][0x318] ;  /* 0x0000c60000247ab9 */ /* 0x000fe20000000a00 */
[----:B------:R-:W-:Y:S01]  /*bb80*/  BSSY B0, `(.L_x_6782) ;  /* 0x0000003000007945 */ /* 0x000fe20003800000 */
[----:B------:R-:W-:-:S03]  /*bb90*/  IMAD.WIDE R48, R24, 0xb0, R118 ;  /* 0x000000b018307825 */ /* 0x000fc600078e0276 */
[----:B-1----:R-:W-:Y:S05]  /*bba0*/  @!P2 BRA `(.L_x_6783) ;  /* 0x000001c000c8a947 */ /* 0x002fea0003800000 */
.L_x_7056:
[----:B------:R-:W-:Y:S05]  /*bbb0*/  BSYNC B0 ;  /* 0x0000000000007941 */ /* 0x000fea0003800000 */
.L_x_6782:
[----:B------:R-:W-:Y:S01]  /*bbc0*/  ISETP.GE.AND P2, PT, R22, R4, PT ;  /* 0x000000041600720c */ /* 0x000fe20003f46270 */
[----:B------:R-:W-:-:S12]  /*bbd0*/  BSSY B0, `(.L_x_6784) ;  /* 0x0000011000007945 */ /* 0x000fd80003800000 */
[----:B------:R-:W-:Y:S05]  /*bbe0*/  @P2 BRA `(.L_x_6785) ;  /* 0x00000000003c2947 */ /* 0x000fea0003800000 */
[----:B------:R-:W-:Y:S01]  /*bbf0*/  IMAD R47, R49, UR38, RZ ;  /* 0x00000026312f7c24 */ /* 0x000fe2000f8e02ff */
[----:B------:R-:W-:Y:S01]  /*bc00*/  ULDC.64 UR4, c[0x0][0x208] ;  /* 0x0000820000047ab9 */ /* 0x000fe20000000a00 */
[----:B0-----:R-:W-:Y:S02]  /*bc10*/  IMAD.MOV.U32 R44, RZ, RZ, R102 ;  /* 0x000000ffff2c7224 */ /* 0x001fe400078e0066 */
[----:B------:R-:W-:Y:S02]  /*bc20*/  IMAD.MOV.U32 R45, RZ, RZ, R6 ;  /* 0x000000ffff2d7224 */ /* 0x000fe400078e0006 */
[C---:B------:R-:W-:Y:S02]  /*bc30*/  IMAD R47, R48.reuse, UR39, R47 ;  /* 0x00000027302f7c24 */ /* 0x040fe4000f8e022f */
[----:B------:R-:W-:-:S05]  /*bc40*/  IMAD.WIDE.U32 R44, R48, UR38, R44 ;  /* 0x00000026302c7c25 */ /* 0x000fca000f8e002c */
[----:B------:R-:W-:Y:S02]  /*bc50*/  IADD3 R45, R45, R47, RZ ;  /* 0x0000002f2d2d7210 */ /* 0x000fe40007ffe0ff */
[----:B------:R-:W-:-:S04]  /*bc60*/  LEA R50, P2, R44, UR36, 0x1 ;  /* 0x000000242c327c11 */ /* 0x000fc8000f8408ff */
[----:B------:R-:W-:Y:S02]  /*bc70*/  LEA.HI.X R51, R44, UR37, R45, 0x1, P2 ;  /* 0x000000252c337c11 */ /* 0x000fe400090f0c2d */
[----:B------:R-:W-:-:S13]  /*bc80*/  ISETP.GE.AND P2, PT, R16, UR61, PT ;  /* 0x0000003d10007c0c */ /* 0x000fda000bf46270 */
[----:B------:R-:W0:Y:S04]  /*bc90*/  @!P2 LDS.128 R44, [R5+0x400] ;  /* 0x00040000052ca984 */ /* 0x000e280000000c00 */
[----:B0-----:R-:W-:Y:S01]  /*bca0*/  @!P2 STG.E.128 desc[UR4][R50.64], R44 ;  /* 0x0000002c3200a986 */ /* 0x001fe2000c101d04 */
[----:B------:R-:W-:-:S13]  /*bcb0*/  ISETP.GE.AND P2, PT, R221, UR61, PT ;  /* 0x0000003ddd007c0c */ /* 0x000fda000bf46270 */
[----:B------:R-:W0:Y:S04]  /*bcc0*/  @!P2 LDS.128 R44, [R5+0x5c00] ;  /* 0x005c0000052ca984 */ /* 0x000e280000000c00 */
[----:B0-----:R2:W-:Y:S02]  /*bcd0*/  @!P2 STG.E.128 desc[UR4][R50.64+0x80], R44 ;  /* 0x0000802c3200a986 */ /* 0x0015e4000c101d04 */
.L_x_6785:
[----:B------:R-:W-:Y:S05]  /*bce0*/  BSYNC B0 ;  /* 0x0000000000007941 */ /* 0x000fea0003800000 */
.L_x_6784:
[----:B-1----:R-:W-:Y:S01]  /*bcf0*/  VIADD R0, R22, 0x20 ;  /* 0x0000002016007836 */ /* 0x002fe20000000000 */
[----:B------:R-:W-:Y:S04]  /*bd00*/  BSSY B0, `(.L_x_6786) ;  /* 0x0000014000007945 */ /* 0x000fe80003800000 */
[----:B------:R-:W-:-:S13]  /*bd10*/  ISETP.GE.AND P2, PT, R0, R4, PT ;  /* 0x000000040000720c */ /* 0x000fda0003f46270 */
[----:B------:R-:W-:Y:S05]  /*bd20*/  @P2 BRA `(.L_x_6787) ;  /* 0x0000000000442947 */ /* 0x000fea0003800000 */
[----:B--2---:R-:W-:Y:S01]  /*bd30*/  IADD3 R47, P2, R48, 0x20, RZ ;  /* 0x00000020302f7810 */ /* 0x004fe20007f5e0ff */
[----:B0-----:R-:W-:Y:S01]  /*bd40*/  IMAD.MOV.U32 R44, RZ, RZ, R102 ;  /* 0x000000ffff2c7224 */ /* 0x001fe200078e0066 */
[----:B------:R-:W-:Y:S01]  /*bd50*/  ULDC.64 UR4, c[0x0][0x208] ;  /* 0x0000820000047ab9 */ /* 0x000fe20000000a00 */
[----:B------:R-:W-:Y:S02]  /*bd60*/  IMAD.MOV.U32 R45, RZ, RZ, R6 ;  /* 0x000000ffff2d7224 */ /* 0x000fe400078e0006 */
[----:B------:R-:W-:Y:S02]  /*bd70*/  IMAD.X R0, RZ, RZ, R49, P2 ;  /* 0x000000ffff007224 */ /* 0x000fe400010e0631 */
[----:B------:R-:W-:-:S04]  /*bd80*/  IMAD.WIDE.U32 R44, R47, UR38, R44 ;  /* 0x000000262f2c7c25 */ /* 0x000fc8000f8e002c */
[----:B------:R-:W-:Y:S01]  /*bd90*/  IMAD R0, R0, UR38, RZ ;  /* 0x0000002600007c24 */ /* 0x000fe2000f8e02ff */
[----:B------:R-:W-:-:S03]  /*bda0*/  LEA R50, P2, R44, UR36, 0x1 ;  /* 0x000000242c327c11 */ /* 0x000fc6000f8408ff */
[----:B------:R-:W-:-:S04]  /*bdb0*/  IMAD R47, R47, UR39, R0 ;  /* 0x000000272f2f7c24 */ /* 0x000fc8000f8e0200 */
[----:B------:R-:W-:-:S05]  /*bdc0*/  IMAD.IADD R45, R45, 0x1, R47 ;  /* 0x000000012d2d7824 */ /* 0x000fca00078e022f */
[----:B------:R-:W-:Y:S02]  /*bdd0*/  LEA.HI.X R51, R44, UR37, R45, 0x1, P2 ;  /* 0x000000252c337c11 */ /* 0x000fe400090f0c2d */
[----:B------:R-:W-:-:S13]  /*bde0*/  ISETP.GE.AND P2, PT, R16, UR61, PT ;  /* 0x0000003d10007c0c */ /* 0x000fda000bf46270 */
[----:B------:R-:W0:Y:S04]  /*bdf0*/  @!P2 LDS.128 R44, [R5+0x1400] ;  /* 0x00140000052ca984 */ /* 0x000e280000000c00 */
[----:B0-----:R-:W-:Y:S01]  /*be00*/  @!P2 STG.E.128 desc[UR4][R50.64], R44 ;  /* 0x0000002c3200a986 */ /* 0x001fe2000c101d04 */
[----:B------:R-:W-:-:S13]  /*be10*/  ISETP.GE.AND P2, PT, R221, UR61, PT ;  /* 0x0000003ddd007c0c */ /* 0x000fda000bf46270 */
[----:B------:R-:W0:Y:S04]  /*be20*/  @!P2 LDS.128 R44, [R5+0x6c00] ;  /* 0x006c0000052ca984 */ /* 0x000e280000000c00 */
[----:B0-----:R1:W-:Y:S02]  /*be30*/  @!P2 STG.E.128 desc[UR4][R50.64+0x80], R44 ;  /* 0x0000802c3200a986 */ /* 0x0013e4000c101d04 */
.L_x_6787:
[----:B------:R-:W-:Y:S05]  /*be40*/  BSYNC B0 ;  /* 0x0000000000007941 */ /* 0x000fea0003800000 */
.L_x_6786:
[----:B------:R-:W-:Y:S01]  /*be50*/  IADD3 R0, R22, 0x40, RZ ;  /* 0x0000004016007810 */ /* 0x000fe20007ffe0ff */
[----:B------:R-:W-:Y:S03]  /*be60*/  BSSY B0, `(.L_x_6788) ;  /* 0x0000014000007945 */ /* 0x000fe60003800000 */
[----:B------:R-:W-:-:S13]  /*be70*/  ISETP.GE.AND P2, PT, R0, R4, PT ;  /* 0x000000040000720c */ /* 0x000fda0003f46270 */
[----:B------:R-:W-:Y:S05]  /*be80*/  @P2 BRA `(.L_x_6789) ;  /* 0x0000000000442947 */ /* 0x000fea0003800000 */
[----:B-12---:R-:W-:Y:S01]  /*be90*/  IADD3 R47, P2, R48, 0x40, RZ ;  /* 0x00000040302f7810 */ /* 0x006fe20007f5e0ff */
        /* <DEDUP_REMOVED lines=16> */
.L_x_6789:
[----:B------:R-:W-:Y:S05]  /*bfa0*/  BSYNC B0 ;  /* 0x0000000000007941 */ /* 0x000fea0003800000 */
.L_x_6788:
[----:B------:R-:W-:Y:S01]  /*bfb0*/  VIADD R0, R22, 0x60 ;  /* 0x0000006016007836 */ /* 0x000fe20000000000 */
[----:B------:R-:W-:Y:S04]  /*bfc0*/  BSSY B0, `(.L_x_6790) ;  /* 0x0000014000007945 */ /* 0x000fe80003800000 */
[----:B------:R-:W-:-:S13]  /*bfd0*/  ISETP.GE.AND P2, PT, R0, R4, PT ;  /* 0x000000040000720c */ /* 0x000fda0003f46270 */
[----:B------:R-:W-:Y:S05]  /*bfe0*/  @P2 BRA `(.L_x_6791) ;  /* 0x0000000000442947 */ /* 0x000fea0003800000 */
[----:B-123--:R-:W-:Y:S01]  /*bff0*/  IADD3 R47, P2, R48, 0x60, RZ ;  /* 0x00000060302f7810 */ /* 0x00efe20007f5e0ff */
[----:B0-----:R-:W-:Y:S01]  /*c000*/  IMAD.MOV.U32 R44, RZ, RZ, R102 ;  /* 0x000000ffff2c7224 */ /* 0x001fe200078e0066 */
[----:B------:R-:W-:Y:S01]  /*c010*/  ULDC.64 UR4, c[0x0][0x208] ;  /* 0x0000820000047ab9 */ /* 0x000fe20000000a00 */
[----:B------:R-:W-:Y:S01]  /*c020*/  IMAD.MOV.U32 R45, RZ, RZ, R6 ;  /* 0x000000ffff2d7224 */ /* 0x000fe200078e0006 */
[----:B------:R-:W-:Y:S01]  /*c030*/  IADD3.X R0, RZ, R49, RZ, P2, !PT ;  /* 0x00000031ff007210 */ /* 0x000fe200017fe4ff */
        /* <DEDUP_REMOVED lines=12> */
.L_x_6791:
[----:B------:R-:W-:Y:S05]  /*c100*/  BSYNC B0 ;  /* 0x0000000000007941 */ /* 0x000fea0003800000 */
.L_x_6790:
[----:B------:R-:W-:Y:S01]  /*c110*/  VIADD R0, R22, 0x80 ;  /* 0x0000008016007836 */ /* 0x000fe20000000000 */
[----:B------:R-:W-:Y:S04]  /*c120*/  BSSY B0, `(.L_x_6792) ;  /* 0x0000014000007945 */ /* 0x000fe80003800000 */
[----:B------:R-:W-:-:S13]  /*c130*/  ISETP.GE.AND P2, PT, R0, R4, PT ;  /* 0x000000040000720c */ /* 0x000fda0003f46270 */
[----:B------:R-:W-:Y:S05]  /*c140*/  @P2 BRA `(.L_x_6793) ;  /* 0x0000000000442947 */ /* 0x000fea0003800000 */
[----:B-1234-:R-:W-:Y:S01]  /*c150*/  IADD3 R47, P2, R48, 0x80, RZ ;  /* 0x00000080302f7810 */ /* 0x01efe20007f5e0ff */
[----:B------:R-:W-:Y:S01]  /*c160*/  IMAD.MOV.U32 R45, RZ, RZ, R6 ;  /* 0x000000ffff2d7224 */ /* 0x000fe200078e0006 */
[----:B0-----:R-:W-:Y:S01]  /*c170*/  MOV R44, R102 ;  /* 0x00000066002c7202 */ /* 0x001fe20000000f00 */
[----:B------:R-:W-:Y:S02]  /*c180*/  ULDC.64 UR4, c[0x0][0x208] ;  /* 0x0000820000047ab9 */ /* 0x000fe40000000a00 */
        /* <DEDUP_REMOVED lines=13> */
.L_x_6793:
[----:B------:R-:W-:Y:S05]  /*c260*/  BSYNC B0 ;  /* 0x0000000000007941 */ /* 0x000fea0003800000 */
.L_x_6792:
[----:B------:R-:W-:Y:S01]  /*c270*/  VIADD R0, R22, 0xa0 ;  /* 0x000000a016007836 */ /* 0x000fe20000000000 */
[----:B------:R-:W-:Y:S04]  /*c280*/  BSSY B0, `(.L_x_6794) ;  /* 0x0000014000007945 */ /* 0x000fe80003800000 */
[----:B------:R-:W-:-:S13]  /*c290*/  ISETP.GE.AND P2, PT, R0, R4, PT ;  /* 0x000000040000720c */ /* 0x000fda0003f46270 */
[----:B------:R-:W-:Y:S05]  /*c2a0*/  @P2 BRA `(.L_x_6795) ;  /* 0x0000000000442947 */ /* 0x000fea0003800000 */
[----:B01234-:R-:W-:Y:S01]  /*c2b0*/  IADD3 R47, P2, R48, 0xa0, RZ ;  /* 0x000000a0302f7810 */ /* 0x01ffe20007f5e0ff */
[----:B------:R-:W-:Y:S01]  /*c2c0*/  IMAD.MOV.U32 R44, RZ, RZ, R102 ;  /* 0x000000ffff2c7224 */ /* 0x000fe200078e0066 */
[----:B------:R-:W-:Y:S01]  /*c2d0*/  MOV R45, R6 ;  /* 0x00000006002d7202 */ /* 0x000fe20000000f00 */
[----:B------:R-:W-:Y:S02]  /*c2e0*/  ULDC.64 UR4, c[0x0][0x208] ;  /* 0x0000820000047ab9 */ /* 0x000fe40000000a00 */
        /* <DEDUP_REMOVED lines=13> */
.L_x_6795:
[----:B------:R-:W-:Y:S05]  /*c3c0*/  BSYNC B0 ;  /* 0x0000000000007941 */ /* 0x000fea0003800000 */
.L_x_6794:
[----:B------:R-:W5:Y:S01]  /*c3d0*/  LDL R0, [R1] ;  /* 0x0000000001007983 */ /* 0x000f620000100800 */
[----:B------:R-:W-:Y:S02]  /*c3e0*/  VIADD R23, R23, 0x1 ;  /* 0x0000000117177836 */ /* 0x000fe40000000000 */
[----:B------:R-:W-:Y:S01]  /*c3f0*/  @!P3 VIADD R3, R3, 0x348c0 ;  /* 0x000348c00303b836 */ /* 0x000fe20000000000 */
        /* <DEDUP_REMOVED lines=11> */
[----:B-----5:R-:W-:Y:S02]  /*c4b0*/  LOP3.LUT P4, RZ, R0, 0x10, RZ, 0xc0, !PT ;  /* 0x0000001000ff7812 */ /* 0x020fe4000788c0ff */
[----:B------:R-:W-:-:S04]  /*c4c0*/  SEL R0, RZ, 0x1, P2 ;  /* 0x00000001ff007807 */ /* 0x000fc80001000000 */
[----:B------:R-:W-:-:S07]  /*c4d0*/  LOP3.LUT R223, R223, R0, RZ, 0x3c, !PT ;  /* 0x00000000dfdf7212 */ /* 0x000fce00078e3cff */
[----:B-1----:R-:W-:Y:S05]  /*c4e0*/  @P4 BRA `(.L_x_6796) ;  /* 0xffffff6800144947 */ /* 0x002fea000383ffff */
[----:B------:R-:W1:Y:S01]  /*c4f0*/  S2R R4, SR_TID.X ;  /* 0x0000000000047919 */ /* 0x000e620000002100 */
[----:B------:R-:W-:Y:S02]  /*c500*/  PLOP3.LUT P0, PT, PT, PT, PT, 0x8, 0x0 ;  /* 0x000000000000781c */ /* 0x000fe40003f0e170 */
[----:B-1----:R-:W-:-:S04]  /*c510*/  SHF.R.U32.HI R4, RZ, 0x7, R4 ;  /* 0x00000007ff047819 */ /* 0x002fc80000011604 */
[----:B------:R-:W-:-:S13]  /*c520*/  ISETP.NE.AND P4, PT, R4, 0x1, PT ;  /* 0x000000010400780c */ /* 0x000fda0003f85270 */
[----:B------:R-:W-:Y:S06]  /*c530*/  @!P4 BAR.ARV 0x9, 0x100 ;  /* 0x024400000000cb1d */ /* 0x000fec0000002000 */
.L_x_6668:
[----:B------:R-:W-:Y:S01]  /*c540*/  IMAD.MOV.U32 R3, RZ, RZ, RZ ;  /* 0x000000ffff037224 */ /* 0x000fe200078e00ff */
[----:B------:R-:W-:Y:S06]  /*c550*/  @P0 BRA `(.L_x_6797) ;  /* 0x00000000000c0947 */ /* 0x000fec0003800000 */
[----:B------:R-:W1:Y:S01]  /*c560*/  FENCE.VIEW.ASYNC.G ;  /* 0x00000000000073c6 */ /* 0x000e620000000100 */
[----:B------:R-:W-:Y:S05]  /*c570*/  WARPSYNC.ALL ;  /* 0x0000000000007948 */ /* 0x000fea0003800000 */
[----:B-1----:R-:W-:Y:S06]  /*c580*/  BAR.ARV 0xc, 0x180 ;  /* 0x0306000000007b1d */ /* 0x002fec0000002000 */
.L_x_6797:
[----:B------:R-:W2:Y:S01]  /*c590*/  LDL R0, [R1] ;  /* 0x0000000001007983 */ /* 0x000ea20000100800 */
[----:B------:R-:W-:Y:S01]  /*c5a0*/  BSSY B0, `(.L_x_6798) ;  /* 0x0000021000007945 */ /* 0x000fe20003800000 */
[----:B--2---:R-:W-:-:S13]  /*c5b0*/  LOP3.LUT P0, RZ, R0, 0x40, RZ, 0xc0, !PT ;  /* 0x0000004000ff7812 */ /* 0x004fda000780c0ff */
[----:B------:R-:W-:Y:S05]  /*c5c0*/  @!P0 BRA `(.L_x_6799) ;  /* 0x0000000000788947 */ /* 0x000fea0003800000 */
[----:B------:R-:W2:Y:S01]  /*c5d0*/  LDL R0, [R1+0x60] ;  /* 0x0000600001007983 */ /* 0x000ea20000100800 */
[----:B------:R-:W-:Y:S01]  /*c5e0*/  ULDC UR4, c[0x0][0x9f0] ;  /* 0x00027c0000047ab9 */ /* 0x000fe20000000800 */
[----:B--2---:R-:W-:-:S04]  /*c5f0*/  ISETP.NE.AND P0, PT, R0, RZ, PT ;  /* 0x000000ff0000720c */ /* 0x004fc80003f05270 */
        /* <DEDUP_REMOVED lines=27> */
.L_x_6799:
[----:B------:R-:W-:Y:S05]  /*c7b0*/  BSYNC B0 ;  /* 0x0000000000007941 */ /* 0x000fea0003800000 */
.L_x_6798:
        /* <DEDUP_REMOVED lines=20> */
[----:B0--34-:R-:W-:Y:S02]  /*c900*/  CS2R R50, SRZ ;  /* 0x0000000000327805 */ /* 0x019fe4000001ff00 */
        /* <DEDUP_REMOVED lines=13> */
[----:B--2---:R-:W-:Y:S02]  /*c9e0*/  IMAD R4, R0, R3, RZ ;  /* 0x0000000300047224 */ /* 0x004fe400078e02ff */
[----:B------:R-:W-:-:S03]  /*c9f0*/  IMAD.MOV.U32 R0, RZ, RZ, RZ ;  /* 0x000000ffff007224 */ /* 0x000fc600078e00ff */
[----:B------:R0:W-:Y:S01]  /*ca00*/  STL [R1+0x4], R4 ;  /* 0x0000040401007387 */ /* 0x0001e20000100800 */
[----:B------:R-:W-:Y:S01]  /*ca10*/  VIADDMNMX R160, R4, R3, R160, PT ;  /* 0x0000000304a07246 */ /* 0x000fe200038001a0 */
[----:B------:R-:W-:-:S03]  /*ca20*/  IMAD.MOV.U32 R3, RZ, RZ, RZ ;  /* 0x000000ffff037224 */ /* 0x000fc600078e00ff */
[----:B------:R-:W-:-:S13]  /*ca30*/  ISETP.GT.AND P1, PT, R160, R4, PT ;  /* 0x00000004a000720c */ /* 0x000fda0003f24270 */
[----:B0-----:R-:W-:Y:S05]  /*ca40*/  @!P1 BRA `(.L_x_6800) ;  /* 0x0000010000f89947 */ /* 0x001fea0003800000 */
[----:B------:R-:W-:-:S03]  /*ca50*/  UMOV UR4, 0xffffffff ;  /* 0xffffffff00047882 */ /* 0x000fc60000000000 */
[----:B------:R-:W-:Y:S05]  /*ca60*/  BRA.DIV UR4, `(.L_x_6801) ;  /* 0x000001b6042c7947 */ /* 0x000fea000b800000 */
[----:B------:R-:W0:Y:S02]  /*ca70*/  S2R R3, SR_TID.X ;  /* 0x0000000000037919 */ /* 0x000e240000002100 */
[----:B0-----:R-:W-:-:S05]  /*ca80*/  VIADD R3, R3, 0xffffff80 ;  /* 0xffffff8003037836 */ /* 0x001fca0000000000 */
[----:B------:R-:W-:-:S04]  /*ca90*/  SHF.R.S32.HI R0, RZ, 0x1f, R3 ;  /* 0x0000001fff007819 */ /* 0x000fc80000011403 */
[----:B------:R-:W-:-:S04]  /*caa0*/  LEA.HI R0, R0, R3, RZ, 0x7 ;  /* 0x0000000300007211 */ /* 0x000fc800078f38ff */
[----:B------:R-:W-:-:S06]  /*cab0*/  SHF.R.S32.HI R0, RZ, 0x7, R0 ;  /* 0x00000007ff007819 */ /* 0x000fcc0000011400 */
[----:B------:R-:W0:Y:S04]  /*cac0*/  SHFL.IDX PT, R0, R0, RZ, 0x1f ;  /* 0x00001fff00007589 */ /* 0x000e2800000e0000 */
[----:B0-----:R1:W-:Y:S02]  /*cad0*/  STL [R1+0x18], R0 ;  /* 0x0000180001007387 */ /* 0x0013e40000100800 */
.L_x_7059:
[----:B-1----:R-:W2:Y:S04]  /*cae0*/  LDL R0, [R1+0x78] ;  /* 0x0000780001007983 */ /* 0x002ea80000100800 */
[----:B------:R-:W3:Y:S01]  /*caf0*/  LDL R3, [R1+0x18] ;  /* 0x0000180001037983 */ /* 0x000ee20000100800 */
[----:B--2---:R-:W-:Y:S02]  /*cb00*/  R2UR UR4, R0 ;  /* 0x00000000000472ca */ /* 0x004fe400000e0000 */
[----:B---3--:R-:W-:-:S04]  /*cb10*/  LEA.HI R0, R3, R3, RZ, 0x1 ;  /* 0x0000000303007211 */ /* 0x008fc800078f08ff */
[----:B------:R-:W-:-:S07]  /*cb20*/  LOP3.LUT R0, R0, 0x1e, RZ, 0xc0, !PT ;  /* 0x0000001e00007812 */ /* 0x000fce00078ec0ff */
[----:B------:R-:W-:Y:S01]  /*cb30*/  ULOP3.LUT UP0, URZ, UR4, 0x9f, URZ, 0xc0, !UPT ;  /* 0x0000009f043f7892 */ /* 0x000fe2000f80c03f */
[----:B------:R-:W-:-:S05]  /*cb40*/  IMAD.IADD R0, R3, 0x1, -R0 ;  /* 0x0000000103007824 */ /* 0x000fca00078e0a00 */
[----:B------:R-:W-:Y:S02]  /*cb50*/  PLOP3.LUT P0, PT, PT, PT, UP0, 0x80, 0x0 ;  /* 0x000000000000781c */ /* 0x000fe40003f0f008 */
[----:B------:R-:W-:-:S04]  /*cb60*/  LEA R0, R0, UR4, 0xd ;  /* 0x0000000400007c11 */ /* 0x000fc8000f8e68ff */
[----:B------:R-:W-:-:S04]  /*cb70*/  SHF.R.U32.HI R0, RZ, 0x4, R0 ;  /* 0x00000004ff007819 */ /* 0x000fc80000011600 */
[----:B------:R-:W-:-:S03]  /*cb80*/  LOP3.LUT R28, R0, 0x3fff, RZ, 0xc0, !PT ;  /* 0x00003fff001c7812 */ /* 0x000fc600078ec0ff */
[----:B------:R-:W-:Y:S05]  /*cb90*/  @!P0 BRA `(.L_x_6802) ;  /* 0x0000000000408947 */ /* 0x000fea0003800000 */
[----:B------:R-:W-:Y:S01]  /*cba0*/  MOV R0, 0x0 ;  /* 0x0000000000007802 */ /* 0x000fe20000000f00 */
[----:B------:R-:W-:Y:S01]  /*cbb0*/  ULDC.64 UR4, c[0x4][0x1b8] ;  /* 0x01006e0000047ab9 */ /* 0x000fe20000000a00 */
[----:B------:R-:W-:Y:S01]  /*cbc0*/  ULDC.64 UR6, c[0x4][0x1c0] ;  /* 0x0100700000067ab9 */ /* 0x000fe20000000a00 */
[----:B------:R-:W-:Y:S01]  /*cbd0*/  MOV R4, UR4 ;  /* 0x0000000400047c02 */ /* 0x000fe20008000f00 */
[----:B0-----:R0:W1:Y:S01]  /*cbe0*/  LDC.64 R14, c[0x4][R0] ;  /* 0x01000000000e7b82 */ /* 0x0010620000000a00 */
        /* <DEDUP_REMOVED lines=11> */
.L_x_6802:
        /* <DEDUP_REMOVED lines=8> */
[----:B------:R1:W2:Y:S03]  /*cd20*/  SYNCS.PHASECHK.TRANS64.TRYWAIT P0, [R2+URZ+0x34800], R3 ;  /* 0x03480003020075a7 */ /* 0x0002a6000800017f */
[----:B--2---:R-:W-:Y:S05]  /*cd30*/  @!P0 NANOSLEEP.SYNCS 0x989680 ;  /* 0x009896800000895d */ /* 0x004fea0003900000 */
[----:B------:R-:W2:Y:S01]  /*cd40*/  @!P0 SYNCS.PHASECHK.TRANS64 P0, [R2+URZ+0x34800], R3 ;  /* 0x03480003020085a7 */ /* 0x000ea2000800007f */
[----:B------:R-:W-:Y:S04]  /*cd50*/  BSSY B0, `(.L_x_6804) ;  /* 0x0000006000007945 */ /* 0x000fe80003800000 */
[----:B--2---:R-:W-:Y:S05]  /*cd60*/  @P0 BRA `(.L_x_6805) ;  /* 0x0000000000100947 */ /* 0x004fea0003800000 */
.L_x_6806:
[----:B--2---:R2:W3:Y:S02]  /*cd70*/  SYNCS.PHASECHK.TRANS64.TRYWAIT P0, [R2+URZ+0x34800], R3 ;  /* 0x03480003020075a7 */ /* 0x0044e4000800017f */
[----:B---3--:R-:W-:Y:S05]  /*cd80*/  @!P0 NANOSLEEP.SYNCS 0x989680 ;  /* 0x009896800000895d */ /* 0x008fea0003900000 */
[----:B------:R-:W3:Y:S02]  /*cd90*/  @!P0 SYNCS.PHASECHK.TRANS64 P0, [R2+URZ+0x34800], R3 ;  /* 0x03480003020085a7 */ /* 0x000ee4000800007f */
[----:B---3--:R-:W-:Y:S05]  /*cda0*/  @!P0 BRA `(.L_x_6806) ;  /* 0xfffffffc00f08947 */ /* 0x008fea000383ffff */
.L_x_6805:
[----:B------:R-:W-:Y:S05]  /*cdb0*/  BSYNC B0 ;  /* 0x0000000000007941 */ /* 0x000fea0003800000 */
.L_x_6804:
[----:B------:R-:W-:Y:S05]  /*cdc0*/  BRA `(.L_x_6807) ;  /* 0x0000003c00287947 */ /* 0x000fea0003800000 */
.L_x_6803:
[----:B------:R-:W2:Y:S01]  /*cdd0*/  LDL R29, [R1+0x78] ;  /* 0x00007800011d7983 */ /* 0x000ea20000100800 */
[----:B-----5:R-:W-:Y:S01]  /*cde0*/  SHF.R.S32.HI R0, RZ, 0x1f, R147 ;  /* 0x0000001fff007819 */ /* 0x020fe20000011493 */
[----:B------:R-:W-:Y:S01]  /*cdf0*/  ULDC.64 UR4, c[0x0][0x3f8] ;  /* 0x0000fe0000047ab9 */ /* 0x000fe20000000a00 */
[----:B------:R-:W-:Y:S01]  /*ce00*/  ULDC.64 UR6, c[0x0][0x408] ;  /* 0x0001020000067ab9 */ /* 0x000fe20000000a00 */
[----:B------:R-:W-:-:S04]  /*ce10*/  IMAD.WIDE.U32 R4, R147, UR4, RZ ;  /* 0x0000000493047c25 */ /* 0x000fc8000f8e00ff */
[C---:B------:R-:W-:Y:S02]  /*ce20*/  IMAD R6, R0.reuse, UR4, RZ ;  /* 0x0000000400067c24 */ /* 0x040fe4000f8e02ff */
[----:B------:R-:W-:Y:S02]  /*ce30*/  IMAD R0, R0, UR6, RZ ;  /* 0x0000000600007c24 */ /* 0x000fe4000f8e02ff */
[C---:B------:R-:W-:Y:S01]  /*ce40*/  IMAD R25, R147.reuse, UR5, R6 ;  /* 0x0000000593197c24 */ /* 0x040fe2000f8e0206 */
[----:B------:R-:W-:Y:S01]  /*ce50*/  ULDC.64 UR4, c[0x0][0x3e8] ;  /* 0x0000fa0000047ab9 */ /* 0x000fe20000000a00 */
[C---:B------:R-:W-:Y:S01]  /*ce60*/  IMAD R27, R147.reuse, UR7, R0 ;  /* 0x00000007931b7c24 */ /* 0x040fe2000f8e0200 */
[----:B------:R-:W-:Y:S01]  /*ce70*/  LEA R24, P0, R4, UR4, 0x1 ;  /* 0x0000000404187c11 */ /* 0x000fe2000f8008ff */
[----:B------:R-:W-:Y:S01]  /*ce80*/  IMAD.WIDE.U32 R6, R147, UR6, RZ ;  /* 0x0000000693067c25 */ /* 0x000fe2000f8e00ff */
[----:B------:R-:W-:-:S03]  /*ce90*/  ULDC.64 UR6, c[0x0][0x400] ;  /* 0x0001000000067ab9 */ /* 0x000fc60000000a00 */
[----:B------:R-:W-:Y:S01]  /*cea0*/  IMAD.IADD R25, R25, 0x1, R5 ;  /* 0x0000000119197824 */ /* 0x000fe200078e0205 */
[----:B------:R-:W-:Y:S01]  /*ceb0*/  LEA R26, P1, R6, UR6, 0x1 ;  /* 0x00000006061a7c11 */ /* 0x000fe2000f8208ff */
[----:B------:R-:W-:-:S03]  /*cec0*/  IMAD.IADD R27, R27, 0x1, R7 ;  /* 0x000000011b1b7824 */ /* 0x000fc600078e0207 */
[----:B------:R-:W-:Y:S02]  /*ced0*/  LEA.HI.X R25, R4, UR5, R25, 0x1, P0 ;  /* 0x0000000504197c11 */ /* 0x000fe400080f0c19 */
[----:B------:R-:W-:Y:S02]  /*cee0*/  LEA.HI.X R27, R6, UR7, R27, 0x1, P1 ;  /* 0x00000007061b7c11 */ /* 0x000fe400088f0c1b */
[----:B--2---:R-:W-:-:S13]  /*cef0*/  R2UR UR8, R29 ;  /* 0x000000001d0872ca */ /* 0x004fda00000e0000 */
[----:B------:R-:W-:-:S06]  /*cf00*/  ULOP3.LUT UP0, URZ, UR8, 0x3ff, URZ, 0xc0, !UPT ;  /* 0x000003ff083f7892 */ /* 0x000fcc000f80c03f */
[----:B------:R-:W-:-:S13]  /*cf10*/  PLOP3.LUT P2, PT, PT, PT, UP0, 0x80, 0x0 ;  /* 0x000000000000781c */ /* 0x000fda0003f4f008 */
        /* <DEDUP_REMOVED lines=17> */
.L_x_6808:
[----:B------:R-:W2:Y:S01]  /*d030*/  LDL R20, [R1+0x38] ;  /* 0x0000380001147983 */ /* 0x000ea20000100800 */
[----:B------:R-:W-:Y:S01]  /*d040*/  ULDC.U8 UR4, c[0x0][0x410] ;  /* 0x0001040000047ab9 */ /* 0x000fe20000000000 */
[----:B------:R-:W-:Y:S01]  /*d050*/  R2UR UR5, R29 ;  /* 0x000000001d0572ca */ /* 0x000fe200000e0000 */
[----:B------:R-:W-:Y:S01]  /*d060*/  BSSY B0, `(.L_x_6809) ;  /* 0x0000398000007945 */ /* 0x000fe20003800000 */
[----:B------:R-:W-:Y:S01]  /*d070*/  ISETP.NE.AND P0, PT, RZ, UR4, PT ;  /* 0x00000004ff007c0c */ /* 0x000fe2000bf05270 */
[----:B------:R-:W-:-:S10]  /*d080*/  IMAD R5, R149, 0x80, R22 ;  /* 0x0000008095057824 */ /* 0x000fd400078e0216 */
[----:B--2---:R-:W-:Y:S02]  /*d090*/  LEA R21, R20, UR5, 0x1 ;  /* 0x0000000514157c11 */ /* 0x004fe4000f8e08ff */
[----:B------:R-:W-:Y:S05]  /*d0a0*/  @!P0 BRA `(.L_x_6810) ;  /* 0x0000001800ac8947 */ /* 0x000fea0003800000 */
[----:B------:R-:W-:-:S03]  /*d0b0*/  UMOV UR4, 0xffffffff ;  /* 0xffffffff00047882 */ /* 0x000fc60000000000 */
[----:B------:R-:W-:Y:S05]  /*d0c0*/  BRA.DIV UR4, `(.L_x_6811) ;  /* 0x000001ae04d47947 */ /* 0x000fea000b800000 */
[----:B------:R1:W2:Y:S04]  /*d0d0*/  SHFL.IDX PT, R0, R25, RZ, 0x181f ;  /* 0x00181fff19007589 */ /* 0x0002a800000e0000 */
[----:B------:R1:W3:Y:S04]  /*d0e0*/  SHFL.IDX PT, R3, R24, RZ, 0x181f ;  /* 0x00181fff18037589 */ /* 0x0002e800000e0000 */
[----:B------:R1:W4:Y:S04]  /*d0f0*/  SHFL.IDX PT, R4, R27, RZ, 0x181f ;  /* 0x00181fff1b047589 */ /* 0x00032800000e0000 */
[----:B0-----:R1:W0:Y:S02]  /*d100*/  SHFL.IDX PT, R14, R26, RZ, 0x181f ;  /* 0x00181fff1a0e7589 */ /* 0x00122400000e0000 */
.L_x_7065:
[----:B------:R-:W5:Y:S01]  /*d110*/  LDL R7, [R1+0x68] ;  /* 0x0000680001077983 */ /* 0x000f620000100800 */
[----:B------:R-:W-:Y:S01]  /*d120*/  ULDC UR4, c[0x0][0x448] ;  /* 0x0001120000047ab9 */ /* 0x000fe20000000800 */
[----:B------:R-:W-:Y:S01]  /*d130*/  BSSY B1, `(.L_x_6812) ;  /* 0x0000026000017945 */ /* 0x000fe20003800000 */
[----:B------:R-:W-:Y:S01]  /*d140*/  IMAD R20, R161, UR4, RZ ;  /* 0x00000004a1147c24 */ /* 0x000fe2000f8e02ff */
[----:B------:R-:W-:Y:S02]  /*d150*/  CS2R R8, SRZ ;  /* 0x0000000000087805 */ /* 0x000fe4000001ff00 */
[----:B------:R-:W-:Y:S02]  /*d160*/  CS2R R10, SRZ ;  /* 0x00000000000a7805 */ /* 0x000fe4000001ff00 */
[----:B------:R-:W-:Y:S02]  /*d170*/  CS2R R12, SRZ ;  /* 0x00000000000c7805 */ /* 0x000fe4000001ff00 */
[----:B------:R-:W-:-:S02]  /*d180*/  ISETP.GE.AND P0, PT, R5, R20, PT ;  /* 0x000000140500720c */ /* 0x000fc40003f06270 */
[----:B-----5:R-:W-:-:S04]  /*d190*/  LEA.HI R6, R7, R7, RZ, 0x1 ;  /* 0x0000000707067211 */ /* 0x020fc800078f08ff */
[----:B------:R-:W-:-:S05]  /*d1a0*/  LOP3.LUT R6, R6, 0xfffffffe, RZ, 0xc0, !PT ;  /* 0xfffffffe06067812 */ /* 0x000fca00078ec0ff */
[----:B------:R-:W-:Y:S01]  /*d1b0*/  IMAD.IADD R5, R7, 0x1, -R6 ;  /* 0x0000000107057824 */ /* 0x000fe200078e0a06 */
[----:B------:R-:W-:-:S04]  /*d1c0*/  CS2R R6, SRZ ;  /* 0x0000000000067805 */ /* 0x000fc8000001ff00 */
[----:B------:R-:W-:Y:S01]  /*d1d0*/  SHF.L.U32 R5, R5, 0x1f, RZ ;  /* 0x0000001f05057819 */ /* 0x000fe200000006ff */
[----:B------:R-:W-:Y:S06]  /*d1e0*/  @P0 BRA `(.L_x_6813) ;  /* 0x0000000000680947 */ /* 0x000fec0003800000 */
[----:B------:R-:W-:Y:S01]  /*d1f0*/  ULDC UR4, c[0x0][0x3f4] ;  /* 0x0000fd0000047ab9 */ /* 0x000fe20000000800 */
[----:B------:R-:W-:Y:S01]  /*d200*/  IMAD.SHL.U32 R30, R220, 0x2, RZ ;  /* 0x00000002dc1e7824 */ /* 0x000fe200078e00ff */
[----:B------:R-:W-:Y:S02]  /*d210*/  ISETP.GE.AND P4, PT, R18, UR4, PT ;  /* 0x0000000412007c0c */ /* 0x000fe4000bf86270 */
[----:B------:R-:W-:Y:S02]  /*d220*/  CS2R R12, SRZ ;  /* 0x00000000000c7805 */ /* 0x000fe4000001ff00 */
[----:B------:R-:W-:Y:S02]  /*d230*/  ISETP.GE.AND P5, PT, R220, UR4, PT ;  /* 0x00000004dc007c0c */ /* 0x000fe4000bfa6270 */
[----:B------:R-:W-:Y:S01]  /*d240*/  SHF.R.S32.HI R7, RZ, 0x1f, R220 ;  /* 0x0000001fff077819 */ /* 0x000fe200000114dc */
[----:B------:R-:W-:Y:S01]  /*d250*/  ULDC.64 UR6, c[0x0][0x208] ;  /* 0x0000820000067ab9 */ /* 0x000fe20000000a00 */
[----:B------:R-:W-:-:S02]  /*d260*/  SHF.R.S32.HI R9, RZ, 0x1f, R18 ;  /* 0x0000001fff097819 */ /* 0x000fc40000011412 */
[----:B------:R-:W-:-:S03]  /*d270*/  SHF.L.U64.HI R7, R220, 0x1, R7 ;  /* 0x00000001dc077819 */ /* 0x000fc60000010207 */
[----:B------:R-:W-:-:S04]  /*d280*/  @!P4 SHF.L.U32 R15, R18, 0x1, RZ ;  /* 0x00000001120fc819 */ /* 0x000fc800000006ff */
[CC--:B-1-3--:R-:W-:Y:S02]  /*d290*/  @!P5 IADD3 R26, P2, R3.reuse, R30.reuse, RZ ;  /* 0x0000001e031ad210 */ /* 0x0cafe40007f5e0ff */
[----:B0-----:R-:W-:Y:S02]  /*d2a0*/  @!P5 IADD3 R30, P3, R14, R30, RZ ;  /* 0x0000001e0e1ed210 */ /* 0x001fe40007f7e0ff */
[-C--:B------:R-:W-:Y:S01]  /*d2b0*/  @!P4 IADD3 R24, P0, R3, R15.reuse, RZ ;  /* 0x0000000f0318c210 */ /* 0x080fe20007f1e0ff */
[--C-:B--2---:R-:W-:Y:S01]  /*d2c0*/  @!P5 IMAD.X R27, R0, 0x1, R7.reuse, P2 ;  /* 0x00000001001bd824 */ /* 0x104fe200010e0607 */
[----:B------:R-:W-:Y:S01]  /*d2d0*/  @!P4 IADD3 R14, P1, R14, R15, RZ ;  /* 0x0000000f0e0ec210 */ /* 0x000fe20007f3e0ff */
[----:B----4-:R-:W-:Y:S01]  /*d2e0*/  @!P5 IMAD.X R31, R4, 0x1, R7, P3 ;  /* 0x00000001041fd824 */ /* 0x010fe200018e0607 */
[----:B------:R-:W-:Y:S02]  /*d2f0*/  @!P4 SHF.L.U64.HI R3, R18, 0x1, R9 ;  /* 0x000000011203c819 */ /* 0x000fe40000010209 */
[----:B------:R-:W-:-:S02]  /*d300*/  CS2R R8, SRZ ;  /* 0x0000000000087805 */ /* 0x000fc4000001ff00 */
[----:B------:R-:W-:Y:S02]  /*d310*/  CS2R R10, SRZ ;  /* 0x00000000000a7805 */ /* 0x000fe4000001ff00 */
[----:B------:R-:W-:Y:S01]  /*d320*/  CS2R R6, SRZ ;  /* 0x0000000000067805 */ /* 0x000fe2000001ff00 */
[----:B------:R0:W5:Y:S01]  /*d330*/  @!P5 LD.E.64 R12, desc[UR6][R26.64] ;  /* 0x000000061a0cd980 */ /* 0x000162000c101b00 */
[--C-:B------:R-:W-:Y:S02]  /*d340*/  @!P4 IMAD.X R25, R0, 0x1, R3.reuse, P0 ;  /* 0x000000010019c824 */ /* 0x100fe400000e0603 */
[----:B------:R-:W-:Y:S01]  /*d350*/  @!P4 IMAD.X R15, R4, 0x1, R3, P1 ;  /* 0x00000001040fc824 */ /* 0x000fe200008e0603 */
[----:B------:R0:W5:Y:S04]  /*d360*/  @!P5 LD.E.64 R8, desc[UR6][R30.64] ;  /* 0x000000061e08d980 */ /* 0x000168000c101b00 */
[----:B------:R0:W5:Y:S04]  /*d370*/  @!P4 LD.E.64 R10, desc[UR6][R24.64] ;  /* 0x00000006180ac980 */ /* 0x000168000c101b00 */
[----:B------:R0:W5:Y:S02]  /*d380*/  @!P4 LD.E.64 R6, desc[UR6][R14.64] ;  /* 0x000000060e06c980 */ /* 0x000164000c101b00 */
.L_x_6813:
[----:B------:R-:W-:Y:S05]  /*d390*/  BSYNC B1 ;  /* 0x0000000000017941 */ /* 0x000fea0003800000 */
.L_x_6812:
[----:B------:R-:W4:Y:S01]  /*d3a0*/  SYNCS.PHASECHK.TRANS64.TRYWAIT P0, [R2+URZ+0x34800], R5 ;  /* 0x03480005020075a7 */ /* 0x000f22000800017f */
[----:B---3--:R-:W-:Y:S01]  /*d3b0*/  IMAD R3, R149, -0x80, R20 ;  /* 0xffffff8095037824 */ /* 0x008fe200078e0214 */
[--C-:B01---5:R-:W-:Y:S01]  /*d3c0*/  SHF.R.U64 R25, R12, 0x10, R13.reuse ;  /* 0x000000100c197819 */ /* 0x123fe2000000120d */
[--C-:B------:R-:W-:Y:S01]  /*d3d0*/  IMAD.MOV.U32 R15, RZ, RZ, R13.reuse ;  /* 0x000000ffff0f7224 */ /* 0x100fe200078e000d */
[----:B------:R-:W-:Y:S01]  /*d3e0*/  SHF.R.U32.HI R26, RZ, 0x10, R13 ;  /* 0x00000010ff1a7819 */ /* 0x000fe2000001160d */
[----:B--2---:R-:W-:Y:S01]  /*d3f0*/  IMAD.MOV.U32 R0, RZ, RZ, R10 ;  /* 0x000000ffff007224 */ /* 0x004fe200078e000a */
[----:B------:R-:W-:Y:S01]  /*d400*/  SHF.R.U64 R20, R10, 0x10, R11 ;  /* 0x000000100a147819 */ /* 0x000fe2000000120b */
[----:B------:R-:W-:Y:S01]  /*d410*/  IMAD.MOV.U32 R13, RZ, RZ, R6 ;  /* 0x000000ffff0d7224 */ /* 0x000fe200078e0006 */
[--C-:B------:R-:W-:Y:S01]  /*d420*/  SHF.R.U64 R27, R6, 0x10, R7.reuse ;  /* 0x00000010061b7819 */ /* 0x100fe20000001207 */
[----:B------:R-:W-:Y:S01]  /*d430*/  IMAD.MOV.U32 R10, RZ, RZ, R12 ;  /* 0x000000ffff0a7224 */ /* 0x000fe200078e000c */
[----:B------:R-:W-:Y:S01]  /*d440*/  MOV R14, R11 ;  /* 0x0000000b000e7202 */ /* 0x000fe20000000f00 */
[--C-:B----4-:R-:W-:Y:S01]  /*d450*/  IMAD.MOV.U32 R4, RZ, RZ, R7.reuse ;  /* 0x000000ffff047224 */ /* 0x110fe200078e0007 */
[----:B------:R-:W-:Y:S01]  /*d460*/  SHF.R.U32.HI R29, RZ, 0x10, R7 ;  /* 0x00000010ff1d7819 */ /* 0x000fe20000011607 */
[----:B------:R-:W-:Y:S01]  /*d470*/  IMAD.MOV.U32 R6, RZ, RZ, R8 ;  /* 0x000000ffff067224 */ /* 0x000fe200078e0008 */
[----:B------:R-:W-:Y:S01]  /*d480*/  SHF.R.U32.HI R24, RZ, 0x10, R11 ;  /* 0x00000010ff187819 */ /* 0x000fe2000001160b */
[----:B------:R-:W-:Y:S01]  /*d490*/  BSSY B1, `(.L_x_6814) ;  /* 0x000000e000017945 */ /* 0x000fe20003800000 */
[----:B------:R-:W-:-:S02]  /*d4a0*/  MOV R7, R9 ;  /* 0x0000000900077202 */ /* 0x000fc40000000f00 */
[----:B------:R-:W-:Y:S02]  /*d4b0*/  VIMNMX R3, R3, 0x80, PT ;  /* 0x0000008003037848 */ /* 0x000fe40003fe0100 */
[--C-:B------:R-:W-:Y:S02]  /*d4c0*/  SHF.R.U64 R30, R8, 0x10, R9.reuse ;  /* 0x00000010081e7819 */ /* 0x100fe40000001209 */
[----:B------:R-:W-:Y:S02]  /*d4d0*/  SHF.R.U32.HI R31, RZ, 0x10, R9 ;  /* 0x00000010ff1f7819 */ /* 0x000fe40000011609 */
[----:B------:R-:W-:Y:S02]  /*d4e0*/  PRMT R11, R0, 0x5410, R14 ;  /* 0x00005410000b7816 */ /* 0x000fe4000000000e */
[----:B------:R-:W-:Y:S02]  /*d4f0*/  PRMT R12, R20, 0x5410, R24 ;  /* 0x00005410140c7816 */ /* 0x000fe40000000018 */
[----:B------:R-:W-:-:S02]  /*d500*/  PRMT R0, R10, 0x5410, R15 ;  /* 0x000054100a007816 */ /* 0x000fc4000000000f */
[----:B------:R-:W-:Y:S02]  /*d510*/  PRMT R8, R25, 0x5410, R26 ;  /* 0x0000541019087816 */ /* 0x000fe4000000001a */
[----:B------:R-:W-:Y:S02]  /*d520*/  ISETP.GE.AND P1, PT, R22, R3, PT ;  /* 0x000000031600720c */ /* 0x000fe40003f26270 */
[----:B------:R-:W-:Y:S02]  /*d530*/  PRMT R13, R13, 0x5410, R4 ;  /* 0x000054100d0d7816 */ /* 0x000fe40000000004 */
[----:B------:R-:W-:Y:S02]  /*d540*/  PRMT R14, R27, 0x5410, R29 ;  /* 0x000054101b0e7816 */ /* 0x000fe4000000001d */
[----:B------:R-:W-:Y:S01]  /*d550*/  PRMT R9, R6, 0x5410, R7 ;  /* 0x0000541006097816 */ /* 0x000fe20000000007 */
[----:B------:R-:W-:Y:S06]  /*d560*/  @!P0 BRA `(.L_x_6815) ;  /* 0x000001ac001c8947 */ /* 0x000fec0003800000 */
.L_x_7066:
[----:B------:R-:W-:Y:S05]  /*d570*/  BSYNC B1 ;  /* 0x0000000000017941 */ /* 0x000fea0003800000 */
.L_x_6814:
[----:B------:R-:W-:Y:S01]  /*d580*/  BSSY B1, `(.L_x_6816) ;  /* 0x0000056000017945 */ /* 0x000fe20003800000 */
[----:B------:R-:W-:-:S03]  /*d590*/  PRMT R10, R30, 0x5410, R31 ;  /* 0x000054101e0a7816 */ /* 0x000fc6000000001f */
[----:B------:R-:W-:Y:S05]  /*d5a0*/  @P1 BRA `(.L_x_6817) ;  /* 0x00000004004c1947 */ /* 0x000fea0003800000 */
[----:B0-----:R-:W0:Y:S01]  /*d5b0*/  LDC R5, c[0x0][0x3f4] ;  /* 0x0000fd00ff057b82 */ /* 0x001e220000000800 */
[----:B------:R-:W-:Y:S01]  /*d5c0*/  BSSY B2, `(.L_x_6818) ;  /* 0x000002a000027945 */ /* 0x000fe20003800000 */
[-C--:B0-----:R-:W-:Y:S02]  /*d5d0*/  ISETP.GE.AND P0, PT, R18, R5.reuse, PT ;  /* 0x000000051200720c */ /* 0x081fe40003f06270 */
[----:B------:R-:W-:-:S11]  /*d5e0*/  ISETP.GE.AND P1, PT, R220, R5, PT ;  /* 0x00000005dc00720c */ /* 0x000fd60003f26270 */
[----:B------:R-:W-:Y:S05]  /*d5f0*/  @P0 BRA `(.L_x_6819) ;  /* 0x0000000000980947 */ /* 0x000fea0003800000 */
        /* <DEDUP_REMOVED lines=9> */
[CC--:B------:R-:W-:Y:S01]  /*d690*/  FMUL.FTZ R32, R4.reuse, R29.reuse ;  /* 0x0000001d04207220 */ /* 0x0c0fe20000410000 */
[----:B------:R-:W-:Y:S01]  /*d6a0*/  FMUL.FTZ R4, R4, R26 ;  /* 0x0000001a04047220 */ /* 0x000fe20000410000 */
        /* <DEDUP_REMOVED lines=23> */
[----:B------:R-:W-:Y:S02]  /*d820*/  F2FP.F16.F32.PACK_AB R5, R20, R31 ;  /* 0x0000001f1405723e */ /* 0x000fe400000000ff */
[----:B------:R-:W-:-:S02]  /*d830*/  F2FP.F16.F32.PACK_AB R6, R15, R6 ;  /* 0x000000060f06723e */ /* 0x000fc400000000ff */
[----:B------:R-:W-:-:S05]  /*d840*/  F2FP.F16.F32.PACK_AB R7, R26, R7 ;  /* 0x000000071a07723e */ /* 0x000fca00000000ff */
[----:B------:R0:W-:Y:S02]  /*d850*/  STS.128 [R21], R4 ;  /* 0x0000000415007388 */ /* 0x0001e40000000c00 */
.L_x_6819:
[----:B------:R-:W-:Y:S05]  /*d860*/  BSYNC B2 ;  /* 0x0000000000027941 */ /* 0x000fea0003800000 */
.L_x_6818:
        /* <DEDUP_REMOVED lines=38> */
[----:B------:R1:W-:Y:S02]  /*dad0*/  STS.128 [R21+0x4000], R4 ;  /* 0x0040000415007388 */ /* 0x0003e40000000c00 */
.L_x_6817:
[----:B------:R-:W-:Y:S05]  /*dae0*/  BSYNC B1 ;  /* 0x0000000000017941 */ /* 0x000fea0003800000 */
.L_x_6816:
[----:B01----:R-:W-:Y:S01]  /*daf0*/  VIADD R4, R22, 0x20 ;  /* 0x0000002016047836 */ /* 0x003fe20000000000 */
[----:B------:R-:W-:Y:S04]  /*db00*/  BSSY B1, `(.L_x_6820) ;  /* 0x0000056000017945 */ /* 0x000fe80003800000 */
[----:B------:R-:W-:-:S13]  /*db10*/  ISETP.GE.AND P0, PT, R4, R3, PT ;  /* 0x000000030400720c */ /* 0x000fda0003f06270 */
[----:B------:R-:W-:Y:S05]  /*db20*/  @P0 BRA `(.L_x_6821) ;  /* 0x00000004004c0947 */ /* 0x000fea0003800000 */
[----:B------:R-:W0:Y:S01]  /*db30*/  LDC R5, c[0x0][0x3f4] ;  /* 0x0000fd00ff057b82 */ /* 0x000e220000000800 */
[----:B------:R-:W-:Y:S01]  /*db40*/  BSSY B2, `(.L_x_6822) ;  /* 0x000002a000027945 */ /* 0x000fe20003800000 */
[-C--:B0-----:R-:W-:Y:S02]  /*db50*/  ISETP.GE.AND P0, PT, R18, R5.reuse, PT ;  /* 0x000000051200720c */ /* 0x081fe40003f06270 */
[----:B------:R-:W-:-:S11]  /*db60*/  ISETP.GE.AND P1, PT, R220, R5, PT ;  /* 0x00000005dc00720c */ /* 0x000fd60003f26270 */
[----:B------:R-:W-:Y:S05]  /*db70*/  @P0 BRA `(.L_x_6823) ;  /* 0x0000000000980947 */ /* 0x000fea0003800000 */
        /* <DEDUP_REMOVED lines=16> */
[C---:B------:R-:W-:Y:S01]  /*dc80*/  FMUL.FTZ R29, R32.reuse, R5 ;  /* 0x00000005201d7220 */ /* 0x040fe20000410000 */
[--C-:B------:R-:W-:Y:S02]  /*dc90*/  HADD2.F32 R25, -RZ, R7.reuse.H0_H0 ;  /* 0x20000007ff197230 */ /* 0x100fe40000004100 */
[----:B------:R-:W-:Y:S01]  /*dca0*/  FFMA.FTZ R15, R31, R15, R30 ;  /* 0x0000000f1f0f7223 */ /* 0x000fe2000001001e */
[-C--:B------:R-:W-:Y:S01]  /*dcb0*/  FFMA.FTZ R5, R32, R20.reuse, -R27 ;  /* 0x0000001420057223 */ /* 0x080fe2000001081b */
[----:B------:R-:W-:Y:S02]  /*dcc0*/  HADD2.F32 R6, -RZ, R6.H1_H1 ;  /* 0x30000006ff067230 */ /* 0x000fe40000004100 */
[----:B------:R-:W-:Y:S01]  /*dcd0*/  FFMA.FTZ R20, R34, R20, R29 ;  /* 0x0000001422147223 */ /* 0x000fe2000001001d */
[----:B------:R-:W-:Y:S01]  /*dce0*/  HADD2.F32 R7, -RZ, R7.H1_H1 ;  /* 0x30000007ff077230 */ /* 0x000fe20000004100 */
[----:B------:R-:W-:Y:S01]  /*dcf0*/  F2FP.F16.F32.PACK_AB R4, R15, R4 ;  /* 0x000000040f04723e */ /* 0x000fe200000000ff */
[----:B------:R-:W-:-:S02]  /*dd00*/  HADD2.F32 R32, -RZ, R11.H1_H1 ;  /* 0x3000000bff207230 */ /* 0x000fc40000004100 */
[-C--:B------:R-:W-:Y:S01]  /*dd10*/  FMUL.FTZ R27, R36, R6.reuse ;  /* 0x00000006241b7220 */ /* 0x080fe20000410000 */
[----:B------:R-:W-:Y:S02]  /*dd20*/  HADD2.F32 R31, -RZ, R12.H1_H1 ;  /* 0x3000000cff1f7230 */ /* 0x000fe40000004100 */
[----:B------:R-:W-:Y:S01]  /*dd30*/  FMUL.FTZ R26, R33, R7 ;  /* 0x00000007211a7220 */ /* 0x000fe20000410000 */
[----:B------:R-:W-:Y:S01]  /*dd40*/  F2FP.F16.F32.PACK_AB R5, R20, R5 ;  /* 0x000000051405723e */ /* 0x000fe200000000ff */
[C---:B------:R-:W-:Y:S01]  /*dd50*/  FMUL.FTZ R29, R32.reuse, R6 ;  /* 0x00000006201d7220 */ /* 0x040fe20000410000 */
[-C--:B------:R-:W-:Y:S01]  /*dd60*/  FFMA.FTZ R6, R32, R24.reuse, -R27 ;  /* 0x0000001820067223 */ /* 0x080fe2000001081b */
[C---:B------:R-:W-:Y:S01]  /*dd70*/  FMUL.FTZ R30, R31.reuse, R7 ;  /* 0x000000071f1e7220 */ /* 0x040fe20000410000 */
[-C--:B------:R-:W-:Y:S01]  /*dd80*/  FFMA.FTZ R7, R31, R25.reuse, -R26 ;  /* 0x000000191f077223 */ /* 0x080fe2000001081a */
[----:B------:R-:W-:Y:S02]  /*dd90*/  FFMA.FTZ R29, R36, R24, R29 ;  /* 0x00000018241d7223 */ /* 0x000fe4000001001d */
[----:B------:R-:W-:-:S03]  /*dda0*/  FFMA.FTZ R30, R33, R25, R30 ;  /* 0x00000019211e7223 */ /* 0x000fc6000001001e */
[----:B------:R-:W-:Y:S02]  /*ddb0*/  F2FP.F16.F32.PACK_AB R6, R29, R6 ;  /* 0x000000061d06723e */ /* 0x000fe400000000ff */
[----:B------:R-:W-:-:S05]  /*ddc0*/  F2FP.F16.F32.PACK_AB R7, R30, R7 ;  /* 0x000000071e07723e */ /* 0x000fca00000000ff */
[----:B------:R0:W-:Y:S02]  /*ddd0*/  STS.128 [R21+0x1000], R4 ;  /* 0x0010000415007388 */ /* 0x0001e40000000c00 */
.L_x_6823:
[----:B------:R-:W-:Y:S05]  /*dde0*/  BSYNC B2 ;  /* 0x0000000000027941 */ /* 0x000fea0003800000 */
.L_x_6822:
[----:B------:R-:W-:Y:S05]  /*ddf0*/  @P1 BRA `(.L_x_6821) ;  /* 0x0000000000981947 */ /* 0x000fea0003800000 */
[----:B0-----:R-:W0:Y:S01]  /*de00*/  LDS.128 R4, [R21+0x5000] ;  /* 0x0050000015047984 */ /* 0x001e220000000c00 */
[--C-:B------:R-:W-:Y:S02]  /*de10*/  HADD2.F32 R31, -RZ, R9.reuse.H0_H0 ;  /* 0x20000009ff1f7230 */ /* 0x100fe40000004100 */
        /* <DEDUP_REMOVED lines=36> */
.L_x_6821:
[----:B------:R-:W-:Y:S05]  /*e060*/  BSYNC B1 ;  /* 0x0000000000017941 */ /* 0x000fea0003800000 */
.L_x_6820:
        /* <DEDUP_REMOVED lines=47> */
.L_x_6827:
[----:B------:R-:W-:Y:S05]  /*e360*/  BSYNC B2 ;  /* 0x0000000000027941 */ /* 0x000fea0003800000 */
.L_x_6826:
        /* <DEDUP_REMOVED lines=39> */
.L_x_6825:
[----:B------:R-:W-:Y:S05]  /*e5e0*/  BSYNC B1 ;  /* 0x0000000000017941 */ /* 0x000fea0003800000 */
.L_x_6824:
[----:B01----:R-:W-:-:S05]  /*e5f0*/  VIADD R4, R22, 0x60 ;  /* 0x0000006016047836 */ /* 0x003fca0000000000 */
        /* <DEDUP_REMOVED lines=23> */
[----:B------:R-:W-:Y:S01]  /*e770*/  FMUL.FTZ R26, R27, R5 ;  /* 0x000000051b1a7220 */ /* 0x000fe20000410000 */
[--C-:B------:R-:W-:Y:S02]  /*e780*/  HADD2.F32 R20, -RZ, R6.reuse.H0_H0 ;  /* 0x20000006ff147230 */ /* 0x100fe40000004100 */
[----:B------:R-:W-:Y:S01]  /*e790*/  FFMA.FTZ R3, R29, R3, R30 ;  /* 0x000000031d037223 */ /* 0x000fe2000001001e */
[----:B------:R-:W-:Y:S02]  /*e7a0*/  HADD2.F32 R7, -RZ, R7.H1_H1 ;  /* 0x30000007ff077230 */ /* 0x000fe40000004100 */
[-C--:B------:R-:W-:Y:S01]  /*e7b0*/  FFMA.FTZ R5, R27, R15.reuse, -R32 ;  /* 0x0000000f1b057223 */ /* 0x080fe20000010820 */
[----:B------:R-:W-:Y:S02]  /*e7c0*/  HADD2.F32 R6, -RZ, R6.H1_H1 ;  /* 0x30000006ff067230 */ /* 0x000fe40000004100 */
[----:B------:R-:W-:Y:S01]  /*e7d0*/  FFMA.FTZ R26, R31, R15, R26 ;  /* 0x0000000f1f1a7223 */ /* 0x000fe2000001001a */
[----:B------:R-:W-:-:S02]  /*e7e0*/  HADD2.F32 R32, -RZ, R13.H1_H1 ;  /* 0x3000000dff207230 */ /* 0x000fc40000004100 */
[-C--:B------:R-:W-:Y:S01]  /*e7f0*/  FMUL.FTZ R15, R14, R7.reuse ;  /* 0x000000070e0f7220 */ /* 0x080fe20000410000 */
[----:B------:R-:W-:Y:S02]  /*e800*/  HADD2.F32 R30, -RZ, R11.H1_H1 ;  /* 0x3000000bff1e7230 */ /* 0x000fe40000004100 */
[----:B------:R-:W-:Y:S01]  /*e810*/  FMUL.FTZ R25, R12, R7 ;  /* 0x000000070c197220 */ /* 0x000fe20000410000 */
[----:B------:R-:W-:Y:S01]  /*e820*/  F2FP.F16.F32.PACK_AB R4, R3, R4 ;  /* 0x000000040304723e */ /* 0x000fe200000000ff */
[----:B------:R-:W-:Y:S01]  /*e830*/  FMUL.FTZ R11, R32, R6 ;  /* 0x00000006200b7220 */ /* 0x000fe20000410000 */
[----:B------:R-:W-:Y:S01]  /*e840*/  FFMA.FTZ R7, R12, R24, -R15 ;  /* 0x000000180c077223 */ /* 0x000fe2000001080f */
[----:B------:R-:W-:Y:S01]  /*e850*/  FMUL.FTZ R13, R30, R6 ;  /* 0x000000061e0d7220 */ /* 0x000fe20000410000 */
[----:B------:R-:W-:Y:S01]  /*e860*/  FFMA.FTZ R24, R14, R24, R25 ;  /* 0x000000180e187223 */ /* 0x000fe20000010019 */
[-C--:B------:R-:W-:Y:S01]  /*e870*/  FFMA.FTZ R6, R30, R20.reuse, -R11 ;  /* 0x000000141e067223 */ /* 0x080fe2000001080b */
[----:B------:R-:W-:Y:S01]  /*e880*/  F2FP.F16.F32.PACK_AB R5, R26, R5 ;  /* 0x000000051a05723e */ /* 0x000fe200000000ff */
[----:B------:R-:W-:-:S02]  /*e890*/  FFMA.FTZ R13, R32, R20, R13 ;  /* 0x00000014200d7223 */ /* 0x000fc4000001000d */
[----:B------:R-:W-:-:S03]  /*e8a0*/  F2FP.F16.F32.PACK_AB R7, R24, R7 ;  /* 0x000000071807723e */ /* 0x000fc600000000ff */
[----:B------:R-:W-:-:S05]  /*e8b0*/  F2FP.F16.F32.PACK_AB R6, R13, R6 ;  /* 0x000000060d06723e */ /* 0x000fca00000000ff */
[----:B------:R0:W-:Y:S02]  /*e8c0*/  STS.128 [R21+0x3000], R4 ;  /* 0x0030000415007388 */ /* 0x0001e40000000c00 */
.L_x_6830:
[----:B------:R-:W-:Y:S05]  /*e8d0*/  BSYNC B1 ;  /* 0x0000000000017941 */ /* 0x000fea0003800000 */
.L_x_6829:
        /* <DEDUP_REMOVED lines=11> */
[----:B------:R-:W-:Y:S01]  /*e990*/  FMUL.FTZ R20, R15, R4 ;  /* 0x000000040f147220 */ /* 0x000fe20000410000 */
[----:B------:R-:W-:Y:S02]  /*e9a0*/  HADD2.F32 R12, -RZ, R6.H0_H0 ;  /* 0x20000006ff0c7230 */ /* 0x000fe40000004100 */
[----:B------:R-:W-:Y:S01]  /*e9b0*/  FMUL.FTZ R24, R29, R5 ;  /* 0x000000051d187220 */ /* 0x000fe20000410000 */
[----:B------:R-:W-:Y:S01]  /*e9c0*/  FFMA.FTZ R4, R15, R3, -R14 ;  /* 0x000000030f047223 */ /* 0x000fe2000001080e */
[----:B------:R-:W-:Y:S01]  /*e9d0*/  FMUL.FTZ R14, R25, R5 ;  /* 0x00000005190e7220 */ /* 0x000fe20000410000 */
[----:B------:R-:W-:-:S02]  /*e9e0*/  HADD2.F32 R13, -RZ, R7.H0_H0 ;  /* 0x20000007ff0d7230 */ /* 0x000fc40000004100 */
[----:B------:R-:W-:Y:S01]  /*e9f0*/  FFMA.FTZ R3, R27, R3, R20 ;  /* 0x000000031b037223 */ /* 0x000fe20000010014 */
        /* <DEDUP_REMOVED lines=22> */
.L_x_6810:
[----:B------:R-:W-:-:S03]  /*eb60*/  UMOV UR4, 0xffffffff ;  /* 0xffffffff00047882 */ /* 0x000fc60000000000 */
[----:B------:R-:W-:Y:S05]  /*eb70*/  BRA.DIV UR4, `(.L_x_6831) ;  /* 0x0000019604ac7947 */ /* 0x000fea000b800000 */
[----:B------:R1:W2:Y:S04]  /*eb80*/  SHFL.IDX PT, R0, R25, RZ, 0x181f ;  /* 0x00181fff19007589 */ /* 0x0002a800000e0000 */
[----:B------:R1:W3:Y:S04]  /*eb90*/  SHFL.IDX PT, R3, R24, RZ, 0x181f ;  /* 0x00181fff18037589 */ /* 0x0002e800000e0000 */
[----:B------:R1:W4:Y:S04]  /*eba0*/  SHFL.IDX PT, R20, R27, RZ, 0x181f ;  /* 0x00181fff1b147589 */ /* 0x00032800000e0000 */
[----:B0-----:R1:W0:Y:S02]  /*ebb0*/  SHFL.IDX PT, R14, R26, RZ, 0x181f ;  /* 0x00181fff1a0e7589 */ /* 0x00122400000e0000 */
.L_x_7072:
[----:B------:R-:W5:Y:S01]  /*ebc0*/  LDL R11, [R1+0x68] ;  /* 0x00006800010b7983 */ /* 0x000f620000100800 */
[----:B------:R-:W-:Y:S01]  /*ebd0*/  ULDC UR4, c[0x0][0x448] ;  /* 0x0001120000047ab9 */ /* 0x000fe20000000800 */
[----:B------:R-:W-:Y:S01]  /*ebe0*/  BSSY B1, `(.L_x_6832) ;  /* 0x0000019000017945 */ /* 0x000fe20003800000 */
[----:B-1----:R-:W-:Y:S01]  /*ebf0*/  IMAD R24, R161, UR4, RZ ;  /* 0x00000004a1187c24 */ /* 0x002fe2000f8e02ff */
[----:B------:R-:W-:Y:S02]  /*ec00*/  CS2R R6, SRZ ;  /* 0x0000000000067805 */ /* 0x000fe4000001ff00 */
[----:B------:R-:W-:Y:S02]  /*ec10*/  CS2R R8, SRZ ;  /* 0x0000000000087805 */ /* 0x000fe4000001ff00 */
[----:B------:R-:W-:Y:S01]  /*ec20*/  ISETP.GE.AND P0, PT, R5, R24, PT ;  /* 0x000000180500720c */ /* 0x000fe20003f06270 */
[----:B------:R-:W-:Y:S01]  /*ec30*/  IMAD R24, R149, -0x80, R24 ;  /* 0xffffff8095187824 */ /* 0x000fe200078e0218 */
[----:B-----5:R-:W-:-:S04]  /*ec40*/  LEA.HI R4, R11, R11, RZ, 0x1 ;  /* 0x0000000b0b047211 */ /* 0x020fc800078f08ff */
[----:B------:R-:W-:Y:S02]  /*ec50*/  LOP3.LUT R10, R4, 0xfffffffe, RZ, 0xc0, !PT ;  /* 0xfffffffe040a7812 */ /* 0x000fe400078ec0ff */
[----:B------:R-:W-:-:S03]  /*ec60*/  CS2R R4, SRZ ;  /* 0x0000000000047805 */ /* 0x000fc6000001ff00 */
[----:B------:R-:W-:Y:S01]  /*ec70*/  IMAD.IADD R27, R11, 0x1, -R10 ;  /* 0x000000010b1b7824 */ /* 0x000fe200078e0a0a */
[----:B------:R-:W-:Y:S01]  /*ec80*/  CS2R R10, SRZ ;  /* 0x00000000000a7805 */ /* 0x000fe2000001ff00 */
[----:B------:R-:W-:Y:S06]  /*ec90*/  @P0 BRA `(.L_x_6833) ;  /* 0x0000000000340947 */ /* 0x000fec0003800000 */
[----:B------:R-:W-:Y:S01]  /*eca0*/  ULDC UR4, c[0x0][0x3f4] ;  /* 0x0000fd0000047ab9 */ /* 0x000fe20000000800 */
[C---:B------:R-:W-:Y:S01]  /*ecb0*/  IMAD.SHL.U32 R15, R16.reuse, 0x2, RZ ;  /* 0x00000002100f7824 */ /* 0x040fe200078e00ff */
[C---:B------:R-:W-:Y:S02]  /*ecc0*/  ISETP.GE.AND P2, PT, R16.reuse, UR4, PT ;  /* 0x0000000410007c0c */ /* 0x040fe4000bf46270 */
[----:B------:R-:W-:Y:S02]  /*ecd0*/  SHF.L.U64.HI R5, R16, 0x1, R17 ;  /* 0x0000000110057819 */ /* 0x000fe40000010211 */
[-C--:B0-----:R-:W-:Y:S02]  /*ece0*/  IADD3 R14, P1, R14, R15.reuse, RZ ;  /* 0x0000000f0e0e7210 */ /* 0x081fe40007f3e0ff */
[----:B---3--:R-:W-:-:S03]  /*ecf0*/  IADD3 R12, P0, R3, R15, RZ ;  /* 0x0000000f030c7210 */ /* 0x008fc60007f1e0ff */
[----:B----4-:R-:W-:Y:S01]  /*ed00*/  IMAD.X R15, R20, 0x1, R5, P1 ;  /* 0x00000001140f7824 */ /* 0x010fe200008e0605 */
[----:B--2---:R-:W-:Y:S02]  /*ed10*/  IADD3.X R13, R0, R5, RZ, P0, !PT ;  /* 0x00000005000d7210 */ /* 0x004fe400007fe4ff */
[----:B------:R-:W-:Y:S01]  /*ed20*/  CS2R R4, SRZ ;  /* 0x0000000000047805 */ /* 0x000fe2000001ff00 */
[----:B------:R-:W-:Y:S06]  /*ed30*/  @P2 BRA `(.L_x_6833) ;  /* 0x00000000000c2947 */ /* 0x000fec0003800000 */
[----:B------:R-:W-:Y:S02]  /*ed40*/  ULDC.64 UR4, c[0x0][0x208] ;  /* 0x0000820000047ab9 */ /* 0x000fe40000000a00 */
[----:B------:R1:W5:Y:S04]  /*ed50*/  LD.E.128 R4, desc[UR4][R12.64] ;  /* 0x000000040c047980 */ /* 0x000368000c101d00 */
[----:B------:R1:W5:Y:S02]  /*ed60*/  LD.E.128 R8, desc[UR4][R14.64] ;  /* 0x000000040e087980 */ /* 0x000364000c101d00 */
.L_x_6833:
[----:B------:R-:W-:Y:S05]  /*ed70*/  BSYNC B1 ;  /* 0x0000000000017941 */ /* 0x000fea0003800000 */
.L_x_6832:
[----:B------:R-:W-:Y:S01]  /*ed80*/  SHF.L.U32 R27, R27, 0x1f, RZ ;  /* 0x0000001f1b1b7819 */ /* 0x000fe200000006ff */
[----:B---3--:R-:W3:Y:S01]  /*ed90*/  LDC R3, c[0x0][0x3f4] ;  /* 0x0000fd00ff037b82 */ /* 0x008ee20000000800 */
[----:B--2--5:R-:W-:Y:S01]  /*eda0*/  IMAD.MOV.U32 R0, RZ, RZ, R4 ;  /* 0x000000ffff007224 */ /* 0x024fe200078e0004 */
[--C-:B01----:R-:W-:Y:S01]  /*edb0*/  SHF.R.U64 R14, R4, 0x10, R5.reuse ;  /* 0x00000010040e7819 */ /* 0x103fe20000001205 */
[--C-:B------:R-:W-:Y:S01]  /*edc0*/  IMAD.MOV.U32 R12, RZ, RZ, R5.reuse ;  /* 0x000000ffff0c7224 */ /* 0x100fe200078e0005 */
[----:B------:R-:W-:Y:S01]  /*edd0*/  SHF.R.U32.HI R5, RZ, 0x10, R5 ;  /* 0x00000010ff057819 */ /* 0x000fe20000011605 */
[--C-:B------:R-:W-:Y:S01]  /*ede0*/  IMAD.MOV.U32 R4, RZ, RZ, R7.reuse ;  /* 0x000000ffff047224 */ /* 0x100fe200078e0007 */
[--C-:B----4-:R-:W-:Y:S01]  /*edf0*/  SHF.R.U64 R20, R6, 0x10, R7.reuse ;  /* 0x0000001006147819 */ /* 0x110fe20000001207 */
[----:B------:R-:W-:Y:S01]  /*ee00*/  IMAD.MOV.U32 R13, RZ, RZ, R6 ;  /* 0x000000ffff0d7224 */ /* 0x000fe200078e0006 */
[----:B------:R-:W0:Y:S01]  /*ee10*/  SYNCS.PHASECHK.TRANS64.TRYWAIT P4, [R2+URZ+0x34800], R27 ;  /* 0x0348001b020075a7 */ /* 0x000e22000808017f */
[----:B------:R-:W-:Y:S01]  /*ee20*/  SHF.R.U32.HI R25, RZ, 0x10, R7 ;  /* 0x00000010ff197819 */ /* 0x000fe20000011607 */
[----:B------:R-:W-:Y:S01]  /*ee30*/  IMAD.MOV.U32 R7, RZ, RZ, R10 ;  /* 0x000000ffff077224 */ /* 0x000fe200078e000a */
[----:B------:R-:W-:Y:S01]  /*ee40*/  PRMT R0, R0, 0x5410, R12 ;  /* 0x0000541000007816 */ /* 0x000fe2000000000c */
[C---:B------:R-:W-:Y:S01]  /*ee50*/  VIADD R31, R22.reuse, 0x20 ;  /* 0x00000020161f7836 */ /* 0x040fe20000000000 */
[----:B------:R-:W-:Y:S01]  /*ee60*/  MOV R15, R8 ;  /* 0x00000008000f7202 */ /* 0x000fe20000000f00 */
[----:B------:R-:W-:Y:S01]  /*ee70*/  VIADD R30, R22, 0x40 ;  /* 0x00000040161e7836 */ /* 0x000fe20000000000 */
[--C-:B------:R-:W-:Y:S01]  /*ee80*/  SHF.R.U64 R26, R8, 0x10, R9.reuse ;  /* 0x00000010081a7819 */ /* 0x100fe20000001209 */
[----:B------:R-:W-:Y:S01]  /*ee90*/  IMAD.MOV.U32 R6, RZ, RZ, R9 ;  /* 0x000000ffff067224 */ /* 0x000fe200078e0009 */
[----:B------:R-:W-:Y:S01]  /*eea0*/  PRMT R12, R14, 0x5410, R5 ;  /* 0x000054100e0c7816 */ /* 0x000fe20000000005 */
[--C-:B------:R-:W-:Y:S01]  /*eeb0*/  IMAD.MOV.U32 R8, RZ, RZ, R11.reuse ;  /* 0x000000ffff087224 */ /* 0x100fe200078e000b */
[----:B------:R-:W-:Y:S01]  /*eec0*/  SHF.R.U64 R10, R10, 0x10, R11 ;  /* 0x000000100a0a7819 */ /* 0x000fe2000000120b */
[----:B------:R-:W-:Y:S01]  /*eed0*/  BSSY B1, `(.L_x_6834) ;  /* 0x0000011000017945 */ /* 0x000fe20003800000 */
[----:B------:R-:W-:-:S02]  /*eee0*/  VIMNMX R5, R24, 0x80, PT ;  /* 0x0000008018057848 */ /* 0x000fc40003fe0100 */
[----:B------:R-:W-:Y:S02]  /*eef0*/  SHF.R.U32.HI R9, RZ, 0x10, R9 ;  /* 0x00000010ff097819 */ /* 0x000fe40000011609 */
[----:B---3--:R-:W-:Y:S02]  /*ef00*/  ISETP.GE.AND P0, PT, R16, R3, PT ;  /* 0x000000031000720c */ /* 0x008fe40003f06270 */
[----:B------:R-:W-:Y:S02]  /*ef10*/  SHF.R.U32.HI R11, RZ, 0x10, R11 ;  /* 0x00000010ff0b7819 */ /* 0x000fe4000001160b */
[----:B------:R-:W-:Y:S02]  /*ef20*/  IADD3 R29, R22, 0x60, RZ ;  /* 0x00000060161d7810 */ /* 0x000fe40007ffe0ff */
[----:B------:R-:W-:Y:S02]  /*ef30*/  PRMT R14, R20, 0x5410, R25 ;  /* 0x00005410140e7816 */ /* 0x000fe40000000019 */
[----:B------:R-:W-:-:S02]  /*ef40*/  ISETP.GE.OR P3, PT, R22, R5, P0 ;  /* 0x000000051600720c */ /* 0x000fc40000766670 */
[-C--:B------:R-:W-:Y:S02]  /*ef50*/  ISETP.GE.OR P2, PT, R31, R5.reuse, P0 ;  /* 0x000000051f00720c */ /* 0x080fe40000746670 */
[-C--:B------:R-:W-:Y:S02]  /*ef60*/  ISETP.GE.OR P1, PT, R30, R5.reuse, P0 ;  /* 0x000000051e00720c */ /* 0x080fe40000726670 */
[----:B------:R-:W-:Y:S02]  /*ef70*/  PRMT R13, R13, 0x5410, R4 ;  /* 0x000054100d0d7816 */ /* 0x000fe40000000004 */
[----:B------:R-:W-:Y:S02]  /*ef80*/  PRMT R15, R15, 0x5410, R6 ;  /* 0x000054100f0f7816 */ /* 0x000fe40000000006 */
[----:B------:R-:W-:Y:S02]  /*ef90*/  ISETP.GE.OR P0, PT, R29, R5, P0 ;  /* 0x000000051d00720c */ /* 0x000fe40000706670 */
[----:B------:R-:W-:-:S02]  /*efa0*/  PRMT R20, R26, 0x5410, R9 ;  /* 0x000054101a147816 */ /* 0x000fc40000000009 */
[----:B------:R-:W-:Y:S02]  /*efb0*/  PRMT R24, R7, 0x5410, R8 ;  /* 0x0000541007187816 */ /* 0x000fe40000000008 */
[----:B------:R-:W-:Y:S01]  /*efc0*/  PRMT R25, R10, 0x5410, R11 ;  /* 0x000054100a197816 */ /* 0x000fe2000000000b */
[----:B0-----:R-:W-:Y:S06]  /*efd0*/  @!P4 BRA `(.L_x_6835) ;  /* 0x000001940004c947 */ /* 0x001fec0003800000 */
.L_x_7073:
[----:B------:R-:W-:Y:S05]  /*efe0*/  BSYNC B1 ;  /* 0x0000000000017941 */ /* 0x000fea0003800000 */
.L_x_6834:
[----:B------:R-:W-:Y:S04]  /*eff0*/  BSSY B1, `(.L_x_6836) ;  /* 0x0000068000017945 */ /* 0x000fe80003800000 */
[----:B------:R-:W-:Y:S05]  /*f000*/  @P3 BRA `(.L_x_6837) ;  /* 0x0000000400983947 */ /* 0x000fea0003800000 */
[----:B------:R-:W1:Y:S01]  /*f010*/  S2R R5, SR_TID.X ;  /* 0x0000000000057919 */ /* 0x000e620000002100 */
[----:B------:R-:W-:Y:S02]  /*f020*/  IMAD.SHL.U32 R6, R22, 0x40, RZ ;  /* 0x0000004016067824 */ /* 0x000fe400078e00ff */
[----:B------:R-:W-:Y:S01]  /*f030*/  HADD2.F32 R38, -RZ, R15.H0_H0 ;  /* 0x2000000fff267230 */ /* 0x000fe20000004100 */
[----:B------:R-:W2:Y:S01]  /*f040*/  S2R R8, SR_TID.X ;  /* 0x0000000000087919 */ /* 0x000ea20000002100 */
[----:B------:R-:W-:Y:S02]  /*f050*/  HADD2.F32 R36, -RZ, R0.H0_H0 ;  /* 0x20000000ff247230 */ /* 0x000fe40000004100 */
[----:B------:R-:W-:Y:S02]  /*f060*/  HADD2.F32 R39, -RZ, R20.H0_H0 ;  /* 0x20000014ff277230 */ /* 0x000fe40000004100 */
[----:B------:R-:W-:Y:S02]  /*f070*/  HADD2.F32 R37, -RZ, R12.H0_H0 ;  /* 0x2000000cff257230 */ /* 0x000fe40000004100 */
[----:B-1----:R-:W-:-:S02]  /*f080*/  VIADD R5, R5, 0xffffff80 ;  /* 0xffffff8005057836 */ /* 0x002fc40000000000 */
[----:B--2---:R-:W-:-:S03]  /*f090*/  VIADD R8, R8, 0xffffff80 ;  /* 0xffffff8008087836 */ /* 0x004fc60000000000 */
[----:B------:R-:W-:-:S04]  /*f0a0*/  SHF.R.S32.HI R4, RZ, 0x1f, R5 ;  /* 0x0000001fff047819 */ /* 0x000fc80000011405 */
[----:B------:R-:W-:Y:S02]  /*f0b0*/  LEA.HI R4, R4, R5, RZ, 0x3 ;  /* 0x0000000504047211 */ /* 0x000fe400078f18ff */
[----:B------:R-:W-:Y:S02]  /*f0c0*/  SHF.R.S32.HI R10, RZ, 0x1f, R8 ;  /* 0x0000001fff0a7819 */ /* 0x000fe40000011408 */
[----:B------:R-:W-:Y:S02]  /*f0d0*/  LOP3.LUT R4, R4, 0xfffffff8, RZ, 0xc0, !PT ;  /* 0xfffffff804047812 */ /* 0x000fe400078ec0ff */
[----:B------:R-:W-:-:S03]  /*f0e0*/  LEA.HI R10, R10, R8, RZ, 0x6 ;  /* 0x000000080a0a7211 */ /* 0x000fc600078f30ff */
[----:B------:R-:W-:Y:S02]  /*f0f0*/  IMAD.IADD R4, R5, 0x1, -R4 ;  /* 0x0000000105047824 */ /* 0x000fe400078e0a04 */
[----:B------:R-:W-:-:S03]  /*f100*/  IMAD.SHL.U32 R10, R10, 0x8, RZ ;  /* 0x000000080a0a7824 */ /* 0x000fc600078e00ff */
[----:B------:R-:W-:Y:S02]  /*f110*/  LEA.HI R4, R3, R4, RZ, 0x1d ;  /* 0x0000000403047211 */ /* 0x000fe400078fe8ff */
[----:B------:R-:W-:Y:S02]  /*f120*/  LOP3.LUT R10, R10, 0xfffffe00, RZ, 0xc0, !PT ;  /* 0xfffffe000a0a7812 */ /* 0x000fe400078ec0ff */
[----:B------:R-:W-:Y:S01]  /*f130*/  SHF.R.S32.HI R7, RZ, 0x1f, R4 ;  /* 0x0000001fff077819 */ /* 0x000fe20000011404 */
[----:B------:R-:W-:-:S03]  /*f140*/  IMAD.SHL.U32 R5, R4, 0x8, RZ ;  /* 0x0000000804057824 */ /* 0x000fc600078e00ff */
[----:B------:R-:W-:Y:S02]  /*f150*/  LEA.HI R7, R7, R4, RZ, 0x3 ;  /* 0x0000000407077211 */ /* 0x000fe400078f18ff */
[----:B------:R-:W-:Y:S02]  /*f160*/  LOP3.LUT R5, R5, 0x38, RZ, 0xc0, !PT ;  /* 0x0000003805057812 */ /* 0x000fe400078ec0ff */
[----:B------:R-:W-:Y:S02]  /*f170*/  SHF.L.U32 R7, R7, 0xa, RZ ;  /* 0x0000000a07077819 */ /* 0x000fe400000006ff */
[----:B------:R-:W-:Y:S02]  /*f180*/  LOP3.LUT R5, R5, 0x1c0, R6, 0xf8, !PT ;  /* 0x000001c005057812 */ /* 0x000fe400078ef806 */
[----:B------:R-:W-:Y:S02]  /*f190*/  LOP3.LUT R6, R6, 0x1c0, RZ, 0xc0, !PT ;  /* 0x000001c006067812 */ /* 0x000fe400078ec0ff */
[----:B------:R-:W-:-:S02]  /*f1a0*/  LOP3.LUT R8, R7, 0x7fffe000, RZ, 0xc0, !PT ;  /* 0x7fffe00007087812 */ /* 0x000fc400078ec0ff */
[----:B------:R-:W-:-:S04]  /*f1b0*/  SHF.R.U32.HI R6, RZ, 0x3, R6 ;  /* 0x00000003ff067819 */ /* 0x000fc80000011606 */
[----:B------:R-:W-:Y:S02]  /*f1c0*/  LOP3.LUT R9, R5, R6, RZ, 0x3c, !PT ;  /* 0x0000000605097212 */ /* 0x000fe400078e3cff */
        /* <DEDUP_REMOVED lines=13> */
[C---:B------:R-:W-:Y:S01]  /*f2a0*/  FMUL.FTZ R40, R32.reuse, R38 ;  /* 0x0000002620287220 */ /* 0x040fe20000410000 */
[-C--:B------:R-:W-:Y:S01]  /*f2b0*/  FMUL.FTZ R32, R32, R36.reuse ;  /* 0x0000002420207220 */ /* 0x080fe20000410000 */
[----:B------:R-:W-:Y:S01]  /*f2c0*/  FMUL.FTZ R41, R8, R39 ;  /* 0x0000002708297220 */ /* 0x000fe20000410000 */
[----:B------:R-:W-:Y:S02]  /*f2d0*/  HADD2.F32 R9, -RZ, R9.H1_H1 ;  /* 0x30000009ff097230 */ /* 0x000fe40000004100 */
[----:B------:R-:W-:Y:S01]  /*f2e0*/  FFMA.FTZ R40, R27, R36, -R40 ;  /* 0x000000241b287223 */ /* 0x000fe20000010828 */
[----:B------:R-:W-:-:S02]  /*f2f0*/  HADD2.F32 R36, -RZ, R15.H1_H1 ;  /* 0x3000000fff247230 */ /* 0x000fc40000004100 */
[----:B------:R-:W-:Y:S01]  /*f300*/  FFMA.FTZ R38, R27, R38, R32 ;  /* 0x000000261b267223 */ /* 0x000fe20000010020 */
[----:B------:R-:W-:Y:S02]  /*f310*/  HADD2.F32 R32, -RZ, R0.H1_H1 ;  /* 0x30000000ff207230 */ /* 0x000fe40000004100 */
[-C--:B------:R-:W-:Y:S01]  /*f320*/  FMUL.FTZ R27, R8, R37.reuse ;  /* 0x00000025081b7220 */ /* 0x080fe20000410000 */
[C---:B------:R-:W-:Y:S01]  /*f330*/  FFMA.FTZ R41, R4.reuse, R37, -R41 ;  /* 0x0000002504297223 */ /* 0x040fe20000010829 */
[C---:B------:R-:W-:Y:S01]  /*f340*/  FMUL.FTZ R42, R33.reuse, R36 ;  /* 0x00000024212a7220 */ /* 0x040fe20000410000 */
[----:B------:R-:W-:Y:S02]  /*f350*/  HADD2.F32 R8, -RZ, R20.H1_H1 ;  /* 0x30000014ff087230 */ /* 0x000fe40000004100 */
[-C--:B------:R-:W-:Y:S01]  /*f360*/  FMUL.FTZ R33, R33, R32.reuse ;  /* 0x0000002021217220 */ /* 0x080fe20000410000 */
[----:B------:R-:W-:Y:S01]  /*f370*/  FFMA.FTZ R39, R4, R39, R27 ;  /* 0x0000002704277223 */ /* 0x000fe2000001001b */
[----:B------:R-:W-:Y:S01]  /*f380*/  FFMA.FTZ R42, R29, R32, -R42 ;  /* 0x000000201d2a7223 */ /* 0x000fe2000001082a */
[----:B------:R-:W-:-:S02]  /*f390*/  HADD2.F32 R4, -RZ, R12.H1_H1 ;  /* 0x3000000cff047230 */ /* 0x000fc40000004100 */
[----:B------:R-:W-:Y:S01]  /*f3a0*/  FFMA.FTZ R36, R29, R36, R33 ;  /* 0x000000241d247223 */ /* 0x000fe20000010021 */
[----:B------:R-:W-:Y:S02]  /*f3b0*/  HADD2.F32 R34, -RZ, R10.H0_H0 ;  /* 0x2000000aff227230 */ /* 0x000fe40000004100 */
[C---:B------:R-:W-:Y:S01]  /*f3c0*/  FMUL.FTZ R32, R9.reuse, R8 ;  /* 0x0000000809207220 */ /* 0x040fe20000410000 */
[----:B------:R-:W-:Y:S02]  /*f3d0*/  HADD2.F32 R29, -RZ, R24.H0_H0 ;  /* 0x20000018ff1d7230 */ /* 0x000fe40000004100 */
        /* <DEDUP_REMOVED lines=8> */
[----:B------:R-:W-:Y:S01]  /*f460*/  FFMA.FTZ R43, R5, R8, R44 ;  /* 0x00000008052b7223 */ /* 0x000fe2000001002c */
[----:B------:R-:W-:Y:S01]  /*f470*/  FFMA.FTZ R45, R30, R27, -R45 ;  /* 0x0000001b1e2d7223 */ /* 0x000fe2000001082d */
[--C-:B------:R-:W-:Y:S02]  /*f480*/  HADD2.F32 R35, -RZ, R11.reuse.H0_H0 ;  /* 0x2000000bff237230 */ /* 0x100fe40000004100 */
[----:B------:R-:W-:Y:S01]  /*f490*/  FMUL.FTZ R5, R10, R33 ;  /* 0x000000210a057220 */ /* 0x000fe20000410000 */
[----:B------:R-:W-:Y:S01]  /*f4a0*/  FFMA.FTZ R34, R30, R29, R34 ;  /* 0x0000001d1e227223 */ /* 0x000fe20000010022 */
[----:B------:R-:W-:Y:S01]  /*f4b0*/  FMUL.FTZ R27, R10, R9 ;  /* 0x000000090a1b7220 */ /* 0x000fe20000410000 */
[----:B------:R-:W-:-:S02]  /*f4c0*/  HADD2.F32 R11, -RZ, R11.H1_H1 ;  /* 0x3000000bff0b7230 */ /* 0x000fc40000004100 */
[C---:B------:R-:W-:Y:S01]  /*f4d0*/  FFMA.FTZ R32, R6.reuse, R9, -R5 ;  /* 0x0000000906207223 */ /* 0x040fe20000010805 */
[----:B------:R-:W-:Y:S02]  /*f4e0*/  HADD2.F32 R10, -RZ, R24.H1_H1 ;  /* 0x30000018ff0a7230 */ /* 0x000fe40000004100 */
[----:B------:R-:W-:Y:S01]  /*f4f0*/  FFMA.FTZ R27, R6, R33, R27 ;  /* 0x00000021061b7223 */ /* 0x000fe2000001001b */
[----:B------:R-:W-:Y:S01]  /*f500*/  HADD2.F32 R30, -RZ, R25.H1_H1 ;  /* 0x30000019ff1e7230 */ /* 0x000fe20000004100 */
[----:B------:R-:W-:Y:S01]  /*f510*/  F2FP.F16.F32.PACK_AB R9, R43, R36 ;  /* 0x000000242b09723e */ /* 0x000fe200000000ff */
        /* <DEDUP_REMOVED lines=19> */
[----:B------:R-:W-:-:S05]  /*f650*/  F2FP.F16.F32.PACK_AB R11, R30, R35 ;  /* 0x000000231e0b723e */ /* 0x000fca00000000ff */
[----:B------:R1:W-:Y:S02]  /*f660*/  STS.128 [R26+0x16400], R8 ;  /* 0x016400081a007388 */ /* 0x0003e40000000c00 */
.L_x_6837:
[----:B------:R-:W-:Y:S05]  /*f670*/  BSYNC B1 ;  /* 0x0000000000017941 */ /* 0x000fea0003800000 */
.L_x_6836:
[----:B------:R-:W-:Y:S04]  /*f680*/  BSSY B1, `(.L_x_6838) ;  /* 0x0000067000017945 */ /* 0x000fe80003800000 */
[----:B------:R-:W-:Y:S05]  /*f690*/  @P2 BRA `(.L_x_6839) ;  /* 0x0000000400942947 */ /* 0x000fea0003800000 */
[----:B-1----:R-:W2:Y:S04]  /*f6a0*/  LDL R10, [R1+0x44] ;  /* 0x00004400010a7983 */ /* 0x002ea80000100800 */
[----:B------:R-:W3:Y:S01]  /*f6b0*/  LDL R46, [R1+0x84] ;  /* 0x00008400012e7983 */ /* 0x000ee20000100800 */
[----:B------:R-:W1:Y:S01]  /*f6c0*/  S2R R5, SR_TID.X ;  /* 0x0000000000057919 */ /* 0x000e620000002100 */
[C---:B------:R-:W-:Y:S01]  /*f6d0*/  IADD3 R6, R22.reuse, 0x20, RZ ;  /* 0x0000002016067810 */ /* 0x040fe20007ffe0ff */
[----:B------:R-:W-:Y:S02]  /*f6e0*/  VIADD R8, R22, 0x20 ;  /* 0x0000002016087836 */ /* 0x000fe40000000000 */
[----:B-1----:R-:W-:-:S05]  /*f6f0*/  VIADD R5, R5, 0xffffff80 ;  /* 0xffffff8005057836 */ /* 0x002fca0000000000 */
[----:B------:R-:W-:-:S04]  /*f700*/  SHF.R.S32.HI R4, RZ, 0x1f, R5 ;  /* 0x0000001fff047819 */ /* 0x000fc80000011405 */
[----:B------:R-:W-:-:S04]  /*f710*/  LEA.HI R4, R4, R5, RZ, 0x3 ;  /* 0x0000000504047211 */ /* 0x000fc800078f18ff */
[----:B------:R-:W-:-:S05]  /*f720*/  LOP3.LUT R4, R4, 0xfffffff8, RZ, 0xc0, !PT ;  /* 0xfffffff804047812 */ /* 0x000fca00078ec0ff */
[----:B------:R-:W-:-:S05]  /*f730*/  IMAD.IADD R4, R5, 0x1, -R4 ;  /* 0x0000000105047824 */ /* 0x000fca00078e0a04 */
[----:B------:R-:W-:Y:S01]  /*f740*/  LEA.HI R4, R3, R4, RZ, 0x1d ;  /* 0x0000000403047211 */ /* 0x000fe200078fe8ff */
[----:B------:R-:W-:Y:S02]  /*f750*/  IMAD.SHL.U32 R6, R6, 0x40, RZ ;  /* 0x0000004006067824 */ /* 0x000fe400078e00ff */
[----:B------:R-:W-:Y:S01]  /*f760*/  IMAD.SHL.U32 R8, R8, 0x40, RZ ;  /* 0x0000004008087824 */ /* 0x000fe200078e00ff */
[----:B------:R-:W-:Y:S01]  /*f770*/  SHF.R.S32.HI R7, RZ, 0x1f, R4 ;  /* 0x0000001fff077819 */ /* 0x000fe20000011404 */
[----:B------:R-:W-:Y:S01]  /*f780*/  IMAD.SHL.U32 R5, R4, 0x8, RZ ;  /* 0x0000000804057824 */ /* 0x000fe200078e00ff */
[----:B------:R-:W-:Y:S02]  /*f790*/  LOP3.LUT R6, R6, 0x1c0, RZ, 0xc0, !PT ;  /* 0x000001c006067812 */ /* 0x000fe400078ec0ff */
[----:B------:R-:W-:Y:S02]  /*f7a0*/  LEA.HI R7, R7, R4, RZ, 0x3 ;  /* 0x0000000407077211 */ /* 0x000fe400078f18ff */
[----:B------:R-:W-:-:S02]  /*f7b0*/  LOP3.LUT R8, R8, 0x1c0, RZ, 0xc0, !PT ;  /* 0x000001c008087812 */ /* 0x000fc400078ec0ff */
[----:B------:R-:W-:Y:S01]  /*f7c0*/  SHF.R.U32.HI R6, RZ, 0x3, R6 ;  /* 0x00000003ff067819 */ /* 0x000fe20000011606 */
[----:B------:R-:W-:Y:S01]  /*f7d0*/  IMAD.SHL.U32 R7, R7, 0x400, RZ ;  /* 0x0000040007077824 */ /* 0x000fe200078e00ff */
[----:B------:R-:W-:-:S04]  /*f7e0*/  LOP3.LUT R4, R8, 0x38, R5, 0xf8, !PT ;  /* 0x0000003808047812 */ /* 0x000fc800078ef805 */
[----:B------:R-:W-:Y:S02]  /*f7f0*/  LOP3.LUT R8, R4, R6, RZ, 0x3c, !PT ;  /* 0x0000000604087212 */ /* 0x000fe400078e3cff */
[----:B------:R-:W-:Y:S01]  /*f800*/  LOP3.LUT R9, R7, 0x7fffe000, RZ, 0xc0, !PT ;  /* 0x7fffe00007097812 */ /* 0x000fe200078ec0ff */
[--C-:B------:R-:W-:Y:S02]  /*f810*/  HADD2.F32 R38, -RZ, R15.reuse.H0_H0 ;  /* 0x2000000fff267230 */ /* 0x100fe40000004100 */
[----:B------:R-:W-:Y:S02]  /*f820*/  HADD2.F32 R36, -RZ, R0.H0_H0 ;  /* 0x20000000ff247230 */ /* 0x000fe40000004100 */
[----:B------:R-:W-:Y:S02]  /*f830*/  HADD2.F32 R40, -RZ, R20.H0_H0 ;  /* 0x20000014ff287230 */ /* 0x000fe40000004100 */
[----:B------:R-:W-:Y:S02]  /*f840*/  HADD2.F32 R43, -RZ, R15.H1_H1 ;  /* 0x3000000fff2b7230 */ /* 0x000fe40000004100 */
[----:B------:R-:W-:-:S02]  /*f850*/  HADD2.F32 R41, -RZ, R0.H1_H1 ;  /* 0x30000000ff297230 */ /* 0x000fc40000004100 */
[----:B------:R-:W-:Y:S02]  /*f860*/  HADD2.F32 R45, -RZ, R20.H1_H1 ;  /* 0x30000014ff2d7230 */ /* 0x000fe40000004100 */
[----:B------:R-:W-:Y:S02]  /*f870*/  HADD2.F32 R44, -RZ, R25.H0_H0 ;  /* 0x20000019ff2c7230 */ /* 0x000fe40000004100 */
[----:B------:R-:W-:Y:S01]  /*f880*/  HADD2.F32 R42, -RZ, R14.H0_H0 ;  /* 0x2000000eff2a7230 */ /* 0x000fe20000004100 */
[----:B--2---:R-:W-:Y:S01]  /*f890*/  IADD3 R9, R8, R9, R10 ;  /* 0x0000000908097210 */ /* 0x004fe20007ffe00a */
[----:B---3--:R-:W1:Y:S04]  /*f8a0*/  LDS.128 R4, [R46] ;  /* 0x000000002e047984 */ /* 0x008e680000000c00 */
[----:B------:R-:W-:-:S05]  /*f8b0*/  IMAD R21, R9, 0x2, R2 ;  /* 0x0000000209157824 */ /* 0x000fca00078e0202 */
[----:B------:R-:W2:Y:S01]  /*f8c0*/  LDS.128 R8, [R21+0x16400] ;  /* 0x0164000015087984 */ /* 0x000ea20000000c00 */
[----:B-1----:R-:W-:Y:S02]  /*f8d0*/  HADD2.F32 R26, -RZ, R4.H0_H0 ;  /* 0x20000004ff1a7230 */ /* 0x002fe40000004100 */
[--C-:B--2---:R-:W-:Y:S02]  /*f8e0*/  HADD2.F32 R31, -RZ, R8.reuse.H0_H0 ;  /* 0x20000008ff1f7230 */ /* 0x104fe40000004100 */
[----:B------:R-:W-:-:S03]  /*f8f0*/  HADD2.F32 R8, -RZ, R8.H1_H1 ;  /* 0x30000008ff087230 */ /* 0x000fc60000004100 */
[-C--:B------:R-:W-:Y:S01]  /*f900*/  FMUL.FTZ R35, R38, R31.reuse ;  /* 0x0000001f26237220 */ /* 0x080fe20000410000 */
[C---:B------:R-:W-:Y:S01]  /*f910*/  FMUL.FTZ R31, R36.reuse, R31 ;  /* 0x0000001f241f7220 */ /* 0x040fe20000410000 */
[----:B------:R-:W-:Y:S02]  /*f920*/  HADD2.F32 R4, -RZ, R4.H1_H1 ;  /* 0x30000004ff047230 */ /* 0x000fe40000004100 */
[----:B------:R-:W-:Y:S01]  /*f930*/  FFMA.FTZ R35, R36, R26, -R35 ;  /* 0x0000001a24237223 */ /* 0x000fe20000010823 */
[----:B------:R-:W-:Y:S02]  /*f940*/  HADD2.F32 R36, -RZ, R12.H0_H0 ;  /* 0x2000000cff247230 */ /* 0x000fe40000004100 */
[----:B------:R-:W-:Y:S01]  /*f950*/  FMUL.FTZ R37, R40, R8 ;  /* 0x0000000828257220 */ /* 0x000fe20000410000 */
[----:B------:R-:W-:Y:S02]  /*f960*/  HADD2.F32 R32, -RZ, R9.H0_H0 ;  /* 0x20000009ff207230 */ /* 0x000fe40000004100 */
[----:B0-----:R-:W-:-:S02]  /*f970*/  HADD2.F32 R27, -RZ, R5.H0_H0 ;  /* 0x20000005ff1b7230 */ /* 0x001fc40000004100 */
[C---:B------:R-:W-:Y:S01]  /*f980*/  FMUL.FTZ R39, R36.reuse, R8 ;  /* 0x0000000824277220 */ /* 0x040fe20000410000 */
[----:B------:R-:W-:Y:S01]  /*f990*/  FFMA.FTZ R8, R36, R4, -R37 ;  /* 0x0000000424087223 */ /* 0x000fe20000010825 */
[----:B------:R-:W-:Y:S02]  /*f9a0*/  HADD2.F32 R9, -RZ, R9.H1_H1 ;  /* 0x30000009ff097230 */ /* 0x000fe40000004100 */
[----:B------:R-:W-:Y:S01]  /*f9b0*/  FMUL.FTZ R36, R43, R32 ;  /* 0x000000202b247220 */ /* 0x000fe20000410000 */
[----:B------:R-:W-:Y:S02]  /*f9c0*/  HADD2.F32 R37, -RZ, R12.H1_H1 ;  /* 0x3000000cff257230 */ /* 0x000fe40000004100 */
[----:B------:R-:W-:Y:S01]  /*f9d0*/  FFMA.FTZ R31, R38, R26, R31 ;  /* 0x0000001a261f7223 */ /* 0x000fe2000001001f */
[----:B------:R-:W-:Y:S02]  /*f9e0*/  HADD2.F32 R5, -RZ, R5.H1_H1 ;  /* 0x30000005ff057230 */ /* 0x000fe40000004100 */
[C---:B------:R-:W-:Y:S01]  /*f9f0*/  FMUL.FTZ R32, R41.reuse, R32 ;  /* 0x0000002029207220 */ /* 0x040fe20000410000 */
[----:B------:R-:W-:Y:S01]  /*fa00*/  FFMA.FTZ R26, R40, R4, R39 ;  /* 0x00000004281a7223 */ /* 0x000fe20000010027 */
[----:B------:R-:W-:Y:S01]  /*fa10*/  FFMA.FTZ R36, R41, R27, -R36 ;  /* 0x0000001b29247223 */ /* 0x000fe20000010824 */
[----:B------:R-:W-:-:S02]  /*fa20*/  HADD2.F32 R33, -RZ, R10.H0_H0 ;  /* 0x2000000aff217230 */ /* 0x000fc40000004100 */
[-C--:B------:R-:W-:Y:S01]  /*fa30*/  FMUL.FTZ R4, R45, R9.reuse ;  /* 0x000000092d047220 */ /* 0x080fe20000410000 */
[----:B------:R-:W-:Y:S02]  /*fa40*/  HADD2.F32 R39, -RZ, R13.H0_H0 ;  /* 0x2000000dff277230 */ /* 0x000fe40000004100 */
[----:B------:R-:W-:Y:S02]  /*fa50*/  HADD2.F32 R41, -RZ, R24.H0_H0 ;  /* 0x20000018ff297230 */ /* 0x000fe40000004100 */
[C---:B------:R-:W-:Y:S01]  /*fa60*/  FMUL.FTZ R38, R37.reuse, R9 ;  /* 0x0000000925267220 */ /* 0x040fe20000410000 */
[----:B------:R-:W-:Y:S02]  /*fa70*/  HADD2.F32 R10, -RZ, R10.H1_H1 ;  /* 0x3000000aff0a7230 */ /* 0x000fe40000004100 */
[----:B------:R-:W-:Y:S01]  /*fa80*/  FFMA.FTZ R9, R37, R5, -R4 ;  /* 0x0000000525097223 */ /* 0x000fe20000010804 */
[--C-:B------:R-:W-:Y:S02]  /*fa90*/  HADD2.F32 R29, -RZ, R6.reuse.H0_H0 ;  /* 0x20000006ff1d7230 */ /* 0x100fe40000004100 */
[----:B------:R-:W-:Y:S01]  /*faa0*/  FFMA.FTZ R32, R43, R27, R32 ;  /* 0x0000001b2b207223 */ /* 0x000fe20000010020 */
[-C--:B------:R-:W-:Y:S01]  /*fab0*/  FMUL.FTZ R4, R41, R33.reuse ;  /* 0x0000002129047220 */ /* 0x080fe20000410000 */
[----:B------:R-:W-:Y:S01]  /*fac0*/  FMUL.FTZ R40, R39, R33 ;  /* 0x0000002127287220 */ /* 0x000fe20000410000 */
[----:B------:R-:W-:-:S02]  /*fad0*/  HADD2.F32 R6, -RZ, R6.H1_H1 ;  /* 0x30000006ff067230 */ /* 0x000fc40000004100 */
[----:B------:R-:W-:Y:S01]  /*fae0*/  FFMA.FTZ R27, R45, R5, R38 ;  /* 0x000000052d1b7223 */ /* 0x000fe20000010026 */
[-C--:B------:R-:W-:Y:S01]  /*faf0*/  FMUL.FTZ R5, R44, R10.reuse ;  /* 0x0000000a2c057220 */ /* 0x080fe20000410000 */
[-C--:B------:R-:W-:Y:S01]  /*fb00*/  FFMA.FTZ R33, R39, R29.reuse, -R4 ;  /* 0x0000001d27217223 */ /* 0x080fe20000010804 */
[----:B------:R-:W-:Y:S01]  /*fb10*/  FFMA.FTZ R40, R41, R29, R40 ;  /* 0x0000001d29287223 */ /* 0x000fe20000010028 */
[C---:B------:R-:W-:Y:S01]  /*fb20*/  FMUL.FTZ R29, R42.reuse, R10 ;  /* 0x0000000a2a1d7220 */ /* 0x040fe20000410000 */
[----:B------:R-:W-:Y:S01]  /*fb30*/  FFMA.FTZ R10, R42, R6, -R5 ;  /* 0x000000062a0a7223 */ /* 0x000fe20000010805 */
[----:B------:R-:W-:Y:S02]  /*fb40*/  HADD2.F32 R34, -RZ, R11.H0_H0 ;  /* 0x2000000bff227230 */ /* 0x000fe40000004100 */
[----:B------:R-:W-:Y:S02]  /*fb50*/  HADD2.F32 R42, -RZ, R24.H1_H1 ;  /* 0x30000018ff2a7230 */ /* 0x000fe40000004100 */
[----:B------:R-:W-:-:S02]  /*fb60*/  HADD2.F32 R38, -RZ, R13.H1_H1 ;  /* 0x3000000dff267230 */ /* 0x000fc40000004100 */
[----:B------:R-:W-:Y:S02]  /*fb70*/  HADD2.F32 R11, -RZ, R11.H1_H1 ;  /* 0x3000000bff0b7230 */ /* 0x000fe40000004100 */
[----:B------:R-:W-:Y:S02]  /*fb80*/  HADD2.F32 R41, -RZ, R25.H1_H1 ;  /* 0x30000019ff297230 */ /* 0x000fe40000004100 */
[----:B------:R-:W-:Y:S02]  /*fb90*/  HADD2.F32 R39, -RZ, R14.H1_H1 ;  /* 0x3000000eff277230 */ /* 0x000fe40000004100 */
[-C--:B------:R-:W-:Y:S01]  /*fba0*/  FMUL.FTZ R5, R42, R34.reuse ;  /* 0x000000222a057220 */ /* 0x080fe20000410000 */
[--C-:B------:R-:W-:Y:S02]  /*fbb0*/  HADD2.F32 R30, -RZ, R7.reuse.H0_H0 ;  /* 0x20000007ff1e7230 */ /* 0x100fe40000004100 */
[----:B------:R-:W-:Y:S01]  /*fbc0*/  FMUL.FTZ R37, R38, R34 ;  /* 0x0000002226257220 */ /* 0x000fe20000410000 */
[----:B------:R-:W-:-:S02]  /*fbd0*/  HADD2.F32 R7, -RZ, R7.H1_H1 ;  /* 0x30000007ff077230 */ /* 0x000fc40000004100 */
[----:B------:R-:W-:Y:S01]  /*fbe0*/  FFMA.FTZ R29, R44, R6, R29 ;  /* 0x000000062c1d7223 */ /* 0x000fe2000001001d */
[-C--:B------:R-:W-:Y:S01]  /*fbf0*/  FMUL.FTZ R4, R41, R11.reuse ;  /* 0x0000000b29047220 */ /* 0x080fe20000410000 */
[C---:B------:R-:W-:Y:S01]  /*fc00*/  FMUL.FTZ R6, R39.reuse, R11 ;  /* 0x0000000b27067220 */ /* 0x040fe20000410000 */
[-C--:B------:R-:W-:Y:S01]  /*fc10*/  FFMA.FTZ R11, R38, R30.reuse, -R5 ;  /* 0x0000001e260b7223 */ /* 0x080fe20000010805 */
[----:B------:R-:W-:Y:S01]  /*fc20*/  FFMA.FTZ R37, R42, R30, R37 ;  /* 0x0000001e2a257223 */ /* 0x000fe20000010025 */
[-C--:B------:R-:W-:Y:S01]  /*fc30*/  FFMA.FTZ R30, R39, R7.reuse, -R4 ;  /* 0x00000007271e7223 */ /* 0x080fe20000010804 */
[----:B------:R-:W-:Y:S01]  /*fc40*/  FFMA.FTZ R34, R41, R7, R6 ;  /* 0x0000000729227223 */ /* 0x000fe20000010006 */
[----:B------:R-:W-:Y:S02]  /*fc50*/  F2FP.F16.F32.PACK_AB R4, R8, R35 ;  /* 0x000000230804723e */ /* 0x000fe400000000ff */
[----:B------:R-:W-:Y:S02]  /*fc60*/  F2FP.F16.F32.PACK_AB R5, R9, R36 ;  /* 0x000000240905723e */ /* 0x000fe400000000ff */
[----:B------:R-:W-:-:S02]  /*fc70*/  F2FP.F16.F32.PACK_AB R6, R10, R33 ;  /* 0x000000210a06723e */ /* 0x000fc400000000ff */
[----:B------:R-:W-:Y:S02]  /*fc80*/  F2FP.F16.F32.PACK_AB R7, R30, R11 ;  /* 0x0000000b1e07723e */ /* 0x000fe400000000ff */
[----:B------:R-:W-:Y:S02]  /*fc90*/  F2FP.F16.F32.PACK_AB R8, R26, R31 ;  /* 0x0000001f1a08723e */ /* 0x000fe400000000ff */
[----:B------:R-:W-:Y:S02]  /*fca0*/  F2FP.F16.F32.PACK_AB R9, R27, R32 ;  /* 0x000000201b09723e */ /* 0x000fe400000000ff */
[----:B------:R-:W-:Y:S02]  /*fcb0*/  F2FP.F16.F32.PACK_AB R10, R29, R40 ;  /* 0x000000281d0a723e */ /* 0x000fe400000000ff */
[----:B------:R-:W-:Y:S01]  /*fcc0*/  F2FP.F16.F32.PACK_AB R11, R34, R37 ;  /* 0x00000025220b723e */ /* 0x000fe200000000ff */
[----:B------:R2:W-:Y:S04]  /*fcd0*/  STS.128 [R46], R4 ;  /* 0x000000042e007388 */ /* 0x0005e80000000c00 */
[----:B------:R2:W-:Y:S02]  /*fce0*/  STS.128 [R21+0x16400], R8 ;  /* 0x0164000815007388 */ /* 0x0005e40000000c00 */
.L_x_6839:
[----:B------:R-:W-:Y:S05]  /*fcf0*/  BSYNC B1 ;  /* 0x0000000000017941 */ /* 0x000fea0003800000 */
.L_x_6838:
[----:B------:R-:W-:Y:S04]  /*fd00*/  BSSY B1, `(.L_x_6840) ;  /* 0x0000067000017945 */ /* 0x000fe80003800000 */
[----:B------:R-:W-:Y:S05]  /*fd10*/  @P1 BRA `(.L_x_6841) ;  /* 0x0000000400941947 */ /* 0x000fea0003800000 */
[----:B-12---:R-:W2:Y:S04]  /*fd20*/  LDL R10, [R1+0x40] ;  /* 0x00004000010a7983 */ /* 0x006ea80000100800 */
[----:B------:R-:W3:Y:S01]  /*fd30*/  LDL R46, [R1+0x80] ;  /* 0x00008000012e7983 */ /* 0x000ee20000100800 */
[----:B------:R-:W1:Y:S01]  /*fd40*/  S2R R5, SR_TID.X ;  /* 0x0000000000057919 */ /* 0x000e620000002100 */
[C---:B------:R-:W-:Y:S02]  /*fd50*/  VIADD R6, R22.reuse, 0x40 ;  /* 0x0000004016067836 */ /* 0x040fe40000000000 */
[----:B------:R-:W-:Y:S02]  /*fd60*/  VIADD R8, R22, 0x40 ;  /* 0x0000004016087836 */ /* 0x000fe40000000000 */
[----:B------:R-:W-:Y:S01]  /*fd70*/  IMAD.SHL.U32 R6, R6, 0x40, RZ ;  /* 0x0000004006067824 */ /* 0x000fe200078e00ff */
[----:B-1----:R-:W-:-:S04]  /*fd80*/  IADD3 R5, R5, -0x80, RZ ;  /* 0xffffff8005057810 */ /* 0x002fc80007ffe0ff */
[----:B------:R-:W-:-:S04]  /*fd90*/  SHF.R.S32.HI R4, RZ, 0x1f, R5 ;  /* 0x0000001fff047819 */ /* 0x000fc80000011405 */
[----:B------:R-:W-:-:S04]  /*fda0*/  LEA.HI R4, R4, R5, RZ, 0x3 ;  /* 0x0000000504047211 */ /* 0x000fc800078f18ff */
[----:B------:R-:W-:-:S05]  /*fdb0*/  LOP3.LUT R4, R4, 0xfffffff8, RZ, 0xc0, !PT ;  /* 0xfffffff804047812 */ /* 0x000fca00078ec0ff */
[----:B------:R-:W-:-:S05]  /*fdc0*/  IMAD.IADD R4, R5, 0x1, -R4 ;  /* 0x0000000105047824 */ /* 0x000fca00078e0a04 */
[----:B------:R-:W-:Y:S02]  /*fdd0*/  LEA.HI R4, R3, R4, RZ, 0x1d ;  /* 0x0000000403047211 */ /* 0x000fe400078fe8ff */
[----:B------:R-:W-:Y:S02]  /*fde0*/  SHF.L.U32 R8, R8, 0x6, RZ ;  /* 0x0000000608087819 */ /* 0x000fe400000006ff */
[----:B------:R-:W-:Y:S01]  /*fdf0*/  SHF.R.S32.HI R7, RZ, 0x1f, R4 ;  /* 0x0000001fff077819 */ /* 0x000fe20000011404 */
[----:B------:R-:W-:Y:S01]  /*fe00*/  IMAD.SHL.U32 R5, R4, 0x8, RZ ;  /* 0x0000000804057824 */ /* 0x000fe200078e00ff */
[----:B------:R-:W-:Y:S02]  /*fe10*/  LOP3.LUT R8, R8, 0x1c0, RZ, 0xc0, !PT ;  /* 0x000001c008087812 */ /* 0x000fe400078ec0ff */
[----:B------:R-:W-:Y:S02]  /*fe20*/  LEA.HI R7, R7, R4, RZ, 0x3 ;  /* 0x0000000407077211 */ /* 0x000fe400078f18ff */
[----:B------:R-:W-:-:S02]  /*fe30*/  LOP3.LUT R6, R6, 0x1c0, RZ, 0xc0, !PT ;  /* 0x000001c006067812 */ /* 0x000fc400078ec0ff */
[----:B------:R-:W-:Y:S01]  /*fe40*/  LOP3.LUT R4, R8, 0x38, R5, 0xf8, !PT ;  /* 0x0000003808047812 */ /* 0x000fe200078ef805 */
[----:B------:R-:W-:Y:S01]  /*fe50*/  IMAD.SHL.U32 R7, R7, 0x400, RZ ;  /* 0x0000040007077824 */ /* 0x000fe200078e00ff */
[----:B------:R-:W-:-:S04]  /*fe60*/  SHF.R.U32.HI R6, RZ, 0x3, R6 ;  /* 0x00000003ff067819 */ /* 0x000fc80000011606 */
        /* <DEDUP_REMOVED lines=80> */
.L_x_6841:
[----:B------:R-:W-:Y:S05]  /*10370*/  BSYNC B1 ;  /* 0x0000000000017941 */ /* 0x000fea0003800000 */
.L_x_6840:
[----:B------:R-:W-:Y:S05]  /*10380*/  @P0 BRA `(.L_x_6828) ;  /* 0x0000000400940947 */ /* 0x000fea0003800000 */
[----:B-123--:R-:W2:Y:S04]  /*10390*/  LDL R9, [R1+0x3c] ;  /* 0x00003c0001097983 */ /* 0x00eea80000100800 */
[----:B------:R-:W3:Y:S01]  /*103a0*/  LDL R42, [R1+0x7c] ;  /* 0x00007c00012a7983 */ /* 0x000ee20000100800 */
[----:B------:R-:W1:Y:S01]  /*103b0*/  S2R R5, SR_TID.X ;  /* 0x0000000000057919 */ /* 0x000e620000002100 */
[----:B------:R-:W-:Y:S02]  /*103c0*/  VIADD R7, R22, 0x60 ;  /* 0x0000006016077836 */ /* 0x000fe40000000000 */
[----:B-1----:R-:W-:-:S05]  /*103d0*/  VIADD R5, R5, 0xffffff80 ;  /* 0xffffff8005057836 */ /* 0x002fca0000000000 */
[----:B------:R-:W-:-:S04]  /*103e0*/  SHF.R.S32.HI R4, RZ, 0x1f, R5 ;  /* 0x0000001fff047819 */ /* 0x000fc80000011405 */
[----:B------:R-:W-:-:S04]  /*103f0*/  LEA.HI R4, R4, R5, RZ, 0x3 ;  /* 0x0000000504047211 */ /* 0x000fc800078f18ff */
[----:B------:R-:W-:-:S05]  /*10400*/  LOP3.LUT R4, R4, 0xfffffff8, RZ, 0xc0, !PT ;  /* 0xfffffff804047812 */ /* 0x000fca00078ec0ff */
[----:B------:R-:W-:Y:S01]  /*10410*/  IMAD.IADD R4, R5, 0x1, -R4 ;  /* 0x0000000105047824 */ /* 0x000fe200078e0a04 */
[----:B------:R-:W-:-:S04]  /*10420*/  IADD3 R5, R22, 0x60, RZ ;  /* 0x0000006016057810 */ /* 0x000fc80007ffe0ff */
        /* <DEDUP_REMOVED lines=16> */
[----:B------:R-:W-:Y:S02]  /*10530*/  HADD2.F32 R36, -RZ, R12.H0_H0 ;  /* 0x2000000cff247230 */ /* 0x000fe40000004100 */
[----:B------:R-:W-:-:S02]  /*10540*/  HADD2.F32 R40, -RZ, R15.H1_H1 ;  /* 0x3000000fff287230 */ /* 0x000fc40000004100 */
[----:B------:R-:W-:Y:S02]  /*10550*/  HADD2.F32 R0, -RZ, R0.H1_H1 ;  /* 0x30000000ff007230 */ /* 0x000fe40000004100 */
        /* <DEDUP_REMOVED lines=9> */
[----:B------:R-:W-:Y:S02]  /*105f0*/  HADD2.F32 R8, -RZ, R8.H1_H1 ;  /* 0x30000008ff087230 */ /* 0x000fe40000004100 */
[----:B------:R-:W-:Y:S02]  /*10600*/  HADD2.F32 R31, -RZ, R9.H0_H0 ;  /* 0x20000009ff1f7230 */ /* 0x000fe40000004100 */
[-C--:B------:R-:W-:Y:S01]  /*10610*/  FMUL.FTZ R34, R37, R30.reuse ;  /* 0x0000001e25227220 */ /* 0x080fe20000410000 */
[----:B------:R-:W-:Y:S01]  /*10620*/  FMUL.FTZ R30, R35, R30 ;  /* 0x0000001e231e7220 */ /* 0x000fe20000410000 */
[----:B------:R-:W-:-:S02]  /*10630*/  HADD2.F32 R4, -RZ, R4.H1_H1 ;  /* 0x30000004ff047230 */ /* 0x000fc40000004100 */
[-C--:B------:R-:W-:Y:S01]  /*10640*/  FMUL.FTZ R15, R38, R8.reuse ;  /* 0x00000008260f7220 */ /* 0x080fe20000410000 */
[----:B------:R-:W-:Y:S02]  /*10650*/  HADD2.F32 R26, -RZ, R5.H0_H0 ;  /* 0x20000005ff1a7230 */ /* 0x000fe40000004100 */
[-C--:B------:R-:W-:Y:S01]  /*10660*/  FFMA.FTZ R34, R35, R21.reuse, -R34 ;  /* 0x0000001523227223 */ /* 0x080fe20000010822 */
[----:B------:R-:W-:Y:S01]  /*10670*/  FFMA.FTZ R30, R37, R21, R30 ;  /* 0x00000015251e7223 */ /* 0x000fe2000001001e */
[----:B------:R-:W-:Y:S02]  /*10680*/  HADD2.F32 R9, -RZ, R9.H1_H1 ;  /* 0x30000009ff097230 */ /* 0x000fe40000004100 */
[----:B------:R-:W-:Y:S01]  /*10690*/  FMUL.FTZ R21, R36, R8 ;  /* 0x0000000824157220 */ /* 0x000fe20000410000 */
[----:B------:R-:W-:Y:S01]  /*106a0*/  FMUL.FTZ R35, R40, R31 ;  /* 0x0000001f28237220 */ /* 0x000fe20000410000 */
[----:B------:R-:W-:Y:S02]  /*106b0*/  HADD2.F32 R37, -RZ, R12.H1_H1 ;  /* 0x3000000cff257230 */ /* 0x000fe40000004100 */
[----:B------:R-:W-:Y:S01]  /*106c0*/  FFMA.FTZ R15, R36, R4, -R15 ;  /* 0x00000004240f7223 */ /* 0x000fe2000001080f */
[----:B------:R-:W-:-:S02]  /*106d0*/  HADD2.F32 R32, -RZ, R10.H0_H0 ;  /* 0x2000000aff207230 */ /* 0x000fc40000004100 */
[----:B------:R-:W-:Y:S01]  /*106e0*/  FMUL.FTZ R31, R0, R31 ;  /* 0x0000001f001f7220 */ /* 0x000fe20000410000 */
[----:B------:R-:W-:Y:S02]  /*106f0*/  HADD2.F32 R5, -RZ, R5.H1_H1 ;  /* 0x30000005ff057230 */ /* 0x000fe40000004100 */
[----:B------:R-:W-:Y:S01]  /*10700*/  FFMA.FTZ R21, R38, R4, R21 ;  /* 0x0000000426157223 */ /* 0x000fe20000010015 */
[-C--:B------:R-:W-:Y:S01]  /*10710*/  FFMA.FTZ R35, R0, R26.reuse, -R35 ;  /* 0x0000001a00237223 */ /* 0x080fe20000010823 */
[----:B------:R-:W-:Y:S02]  /*10720*/  HADD2.F32 R10, -RZ, R10.H1_H1 ;  /* 0x3000000aff0a7230 */ /* 0x000fe40000004100 */
[-C--:B------:R-:W-:Y:S01]  /*10730*/  FMUL.FTZ R0, R41, R9.reuse ;  /* 0x0000000929007220 */ /* 0x080fe20000410000 */
[----:B------:R-:W-:Y:S01]  /*10740*/  FMUL.FTZ R4, R37, R9 ;  /* 0x0000000925047220 */ /* 0x000fe20000410000 */
[----:B------:R-:W-:Y:S02]  /*10750*/  HADD2.F32 R36, -RZ, R25.H0_H0 ;  /* 0x20000019ff247230 */ /* 0x000fe40000004100 */
[----:B------:R-:W-:Y:S01]  /*10760*/  FFMA.FTZ R31, R40, R26, R31 ;  /* 0x0000001a281f7223 */ /* 0x000fe2000001001f */
[----:B0-----:R-:W-:-:S02]  /*10770*/  HADD2.F32 R27, -RZ, R6.H0_H0 ;  /* 0x20000006ff1b7230 */ /* 0x001fc40000004100 */
[-C--:B------:R-:W-:Y:S01]  /*10780*/  FMUL.FTZ R8, R43, R32.reuse ;  /* 0x000000202b087220 */ /* 0x080fe20000410000 */
[----:B------:R-:W-:Y:S02]  /*10790*/  HADD2.F32 R6, -RZ, R6.H1_H1 ;  /* 0x30000006ff067230 */ /* 0x000fe40000004100 */
[-C--:B------:R-:W-:Y:S01]  /*107a0*/  FFMA.FTZ R0, R37, R5.reuse, -R0 ;  /* 0x0000000525007223 */ /* 0x080fe20000010800 */
[----:B------:R-:W-:Y:S02]  /*107b0*/  HADD2.F32 R26, -RZ, R14.H0_H0 ;  /* 0x2000000eff1a7230 */ /* 0x000fe40000004100 */
[----:B------:R-:W-:Y:S01]  /*107c0*/  FMUL.FTZ R32, R39, R32 ;  /* 0x0000002027207220 */ /* 0x000fe20000410000 */
[----:B------:R-:W-:Y:S01]  /*107d0*/  FFMA.FTZ R12, R41, R5, R4 ;  /* 0x00000005290c7223 */ /* 0x000fe20000010004 */
[----:B------:R-:W-:Y:S01]  /*107e0*/  FMUL.FTZ R5, R36, R10 ;  /* 0x0000000a24057220 */ /* 0x000fe20000410000 */
[--C-:B------:R-:W-:Y:S02]  /*107f0*/  HADD2.F32 R33, -RZ, R11.reuse.H0_H0 ;  /* 0x2000000bff217230 */ /* 0x100fe40000004100 */
[-C--:B------:R-:W-:Y:S01]  /*10800*/  FFMA.FTZ R20, R39, R27.reuse, -R8 ;  /* 0x0000001b27147223 */ /* 0x080fe20000010808 */
[----:B------:R-:W-:Y:S01]  /*10810*/  FFMA.FTZ R32, R43, R27, R32 ;  /* 0x0000001b2b207223 */ /* 0x000fe20000010020 */
[----:B------:R-:W-:-:S02]  /*10820*/  HADD2.F32 R11, -RZ, R11.H1_H1 ;  /* 0x3000000bff0b7230 */ /* 0x000fc40000004100 */
[C---:B------:R-:W-:Y:S01]  /*10830*/  FFMA.FTZ R27, R26.reuse, R6, -R5 ;  /* 0x000000061a1b7223 */ /* 0x040fe20000010805 */
[----:B------:R-:W-:Y:S02]  /*10840*/  HADD2.F32 R37, -RZ, R24.H1_H1 ;  /* 0x30000018ff257230 */ /* 0x000fe40000004100 */
[----:B------:R-:W-:Y:S01]  /*10850*/  FMUL.FTZ R9, R26, R10 ;  /* 0x0000000a1a097220 */ /* 0x000fe20000410000 */
[----:B------:R-:W-:Y:S02]  /*10860*/  HADD2.F32 R39, -RZ, R25.H1_H1 ;  /* 0x30000019ff277230 */ /* 0x000fe40000004100 */
[----:B------:R-:W-:Y:S02]  /*10870*/  HADD2.F32 R5, -RZ, R13.H1_H1 ;  /* 0x3000000dff057230 */ /* 0x000fe40000004100 */
[----:B------:R-:W-:Y:S02]  /*10880*/  HADD2.F32 R25, -RZ, R14.H1_H1 ;  /* 0x3000000eff197230 */ /* 0x000fe40000004100 */
[----:B------:R-:W-:-:S02]  /*10890*/  HADD2.F32 R29, -RZ, R7.H0_H0 ;  /* 0x20000007ff1d7230 */ /* 0x000fc40000004100 */
        /* <DEDUP_REMOVED lines=20> */
.L_x_6828:
[----:B------:R-:W-:Y:S05]  /*109e0*/  BSYNC B0 ;  /* 0x0000000000007941 */ /* 0x000fea0003800000 */
.L_x_6809:
[----:B------:R-:W-:Y:S01]  /*109f0*/  @!PT LDS RZ, [RZ] ;  /* 0x00000000fffff984 */ /* 0x000fe20000000800 */
[----:B------:R-:W-:Y:S01]  /*10a00*/  @!PT LDS RZ, [RZ] ;  /* 0x00000000fffff984 */ /* 0x000fe20000000800 */
[----:B------:R-:W-:Y:S01]  /*10a10*/  @!PT LDS RZ, [RZ] ;  /* 0x00000000fffff984 */ /* 0x000fe20000000800 */
[----:B------:R-:W-:Y:S01]  /*10a20*/  @!PT LDS RZ, [RZ] ;  /* 0x00000000fffff984 */ /* 0x000fe20000000800 */
[----:B------:R5:W-:Y:S06]  /*10a30*/  MEMBAR.ALL.CTA ;  /* 0x0000000000007992 */ /* 0x000bec0000008000 */
[----:B-----5:R-:W5:Y:S01]  /*10a40*/  FENCE.VIEW.ASYNC.S ;  /* 0x00000000000073c6 */ /* 0x020f620000000000 */
[----:B------:R-:W-:Y:S05]  /*10a50*/  WARPSYNC.ALL ;  /* 0x0000000000007948 */ /* 0x000fea0003800000 */
[----:B-----5:R-:W-:Y:S06]  /*10a60*/  BAR.SYNC.DEFER_BLOCKING 0xd, 0x100 ;  /* 0x0344000000007b1d */ /* 0x020fec0000010000 */
.L_x_6807:
[----:B------:R-:W-:-:S06]  /*10a70*/  ULOP3.LUT UR4, UR60, 0x1, URZ, 0xfc, !UPT ;  /* 0x000000013c047892 */ /* 0x000fcc000f8efc3f */
[----:B------:R-:W-:-:S04]  /*10a80*/  MOV R0, UR4 ;  /* 0x0000000400007c02 */ /* 0x000fc80008000f00 */
[----:B------:R-:W-:-:S13]  /*10a90*/  ISETP.NE.AND P0, PT, R0, 0x3, PT ;  /* 0x000000030000780c */ /* 0x000fda0003f05270 */
[----:B------:R-:W-:Y:S05]  /*10aa0*/  @!P0 BRA `(.L_x_6842) ;  /* 0x0000000000048947 */ /* 0x000fea0003800000 */
[----:B------:R-:W-:Y:S01]  /*10ab0*/  BPT.TRAP 0x1 ;  /* 0x000000040000795c */ /* 0x000fe20000300000 */
.L_x_6842:
[----:B------:R-:W-:Y:S01]  /*10ac0*/  IMAD R0, R222, 0x8, R2 ;  /* 0x00000008de007824 */ /* 0x000fe200078e0202 */
[----:B-12-4-:R-:W-:-:S04]  /*10ad0*/  SHF.L.U32 R3, R229, 0x1f, RZ ;  /* 0x0000001fe5037819 */ /* 0x016fc800000006ff */
[----:B------:R1:W2:Y:S01]  /*10ae0*/  SYNCS.PHASECHK.TRANS64.TRYWAIT P2, [R0+URZ+0x34830], R3 ;  /* 0x03483003000075a7 */ /* 0x0002a2000804017f */
[----:B------:R-:W-:Y:S05]  /*10af0*/  @!P0 BRA `(.L_x_6843) ;  /* 0x0000000000048947 */ /* 0x000fea0003800000 */
[----:B------:R-:W-:Y:S01]  /*10b00*/  BPT.TRAP 0x1 ;  /* 0x000000040000795c */ /* 0x000fe20000300000 */
.L_x_6843:
[----:B0--3--:R-:W0:Y:S01]  /*10b10*/  S2R R4, SR_TID.X ;  /* 0x0000000000047919 */ /* 0x009e220000002100 */
[----:B------:R-:W-:Y:S01]  /*10b20*/  IMAD.MOV.U32 R87, RZ, RZ, RZ ;  /* 0x000000ffff577224 */ /* 0x000fe200078e00ff */
[----:B0-----:R-:W-:-:S04]  /*10b30*/  LOP3.LUT R4, R4, 0x7f, RZ, 0xc0, !PT ;  /* 0x0000007f04047812 */ /* 0x001fc800078ec0ff */
[----:B------:R-:W-:Y:S01]  /*10b40*/  ISETP.NE.AND P1, PT, R4, RZ, PT ;  /* 0x000000ff0400720c */ /* 0x000fe20003f25270 */
[----:B--2---:R-:W-:-:S12]  /*10b50*/  @P2 BRA `(.L_x_6844) ;  /* 0x0000000000082947 */ /* 0x004fd80003800000 */
[----:B------:R-:W0:Y:S02]  /*10b60*/  SYNCS.PHASECHK.TRANS64.TRYWAIT P2, [R0+URZ+0x34830], R3 ;  /* 0x03483003000075a7 */ /* 0x000e24000804017f */
[----:B0-----:R-:W-:Y:S05]  /*10b70*/  @!P2 BRA `(.L_x_6845) ;  /* 0x000001780030a947 */ /* 0x001fea0003800000 */
.L_x_6844:
[----:B------:R-:W-:Y:S05]  /*10b80*/  WARPSYNC.ALL ;  /* 0x0000000000007948 */ /* 0x000fea0003800000 */
[----:B01----:R-:W-:Y:S01]  /*10b90*/  VIADD R3, R2, 0x1e400 ;  /* 0x0001e40002037836 */ /* 0x003fe20000000000 */
[----:B------:R-:W-:Y:S01]  /*10ba0*/  R2UR UR56, R28 ;  /* 0x000000001c3872ca */ /* 0x000fe200000e0000 */
[----:B------:R-:W-:Y:S01]  /*10bb0*/  WARPGROUP.ARRIVE ;  /* 0x00000000000079c5 */ /* 0x000fe20000000000 */
[----:B------:R-:W-:Y:S01]  /*10bc0*/  MOV R5, 0x40000040 ;  /* 0x4000004000057802 */ /* 0x000fe20000000f00 */
[----:B------:R-:W-:Y:S01]  /*10bd0*/  UMOV UR9, 0x40000040 ;  /* 0x4000004000097882 */ /* 0x000fe20000000000 */
[----:B------:R-:W-:Y:S01]  /*10be0*/  SHF.R.U32.HI R3, RZ, 0x4, R3 ;  /* 0x00000004ff037819 */ /* 0x000fe20000011603 */
[----:B------:R-:W-:Y:S01]  /*10bf0*/  IMAD.MOV.U32 R21, RZ, RZ, 0x40000040 ;  /* 0x40000040ff157424 */ /* 0x000fe200078e00ff */
[----:B------:R-:W-:Y:S01]  /*10c00*/  R2UR UR11, R5 ;  /* 0x00000000050b72ca */ /* 0x000fe200000e0000 */
[----:B------:R-:W-:Y:S01]  /*10c10*/  IMAD.MOV.U32 R25, RZ, RZ, 0x40000040 ;  /* 0x40000040ff197424 */ /* 0x000fe200078e00ff */
[----:B------:R-:W-:Y:S01]  /*10c20*/  LOP3.LUT R3, R3, 0x3fff, RZ, 0xc0, !PT ;  /* 0x00003fff03037812 */ /* 0x000fe200078ec0ff */
[----:B------:R-:W-:Y:S01]  /*10c30*/  IMAD.MOV.U32 R27, RZ, RZ, 0x40000040 ;  /* 0x40000040ff1b7424 */ /* 0x000fe200078e00ff */
[----:B------:R-:W-:Y:S01]  /*10c40*/  R2UR UR15, R21 ;  /* 0x00000000150f72ca */ /* 0x000fe200000e0000 */
[----:B------:R-:W-:Y:S01]  /*10c50*/  IMAD.U32 R29, RZ, RZ, UR9 ;  /* 0x00000009ff1d7e24 */ /* 0x000fe2000f8e00ff */
[----:B------:R-:W-:Y:S01]  /*10c60*/  LOP3.LUT R4, R3, 0x10000, RZ, 0xfc, !PT ;  /* 0x0001000003047812 */ /* 0x000fe200078efcff */
[----:B------:R-:W-:Y:S01]  /*10c70*/  ULOP3.LUT UR56, UR56, 0x10000, URZ, 0xfc, !UPT ;  /* 0x0001000038387892 */ /* 0x000fe2000f8efc3f */
[----:B------:R-:W-:Y:S01]  /*10c80*/  MOV R11, UR37 ;  /* 0x00000025000b7c02 */ /* 0x000fe20008000f00 */
[----:B------:R-:W-:Y:S01]  /*10c90*/  UMOV UR37, UR9 ;  /* 0x0000000900257c82 */ /* 0x000fe20008000000 */
[----:B------:R-:W-:Y:S01]  /*10ca0*/  MOV R13, UR36 ;  /* 0x00000024000d7c02 */ /* 0x000fe20008000f00 */
[----:B------:R0:W-:Y:S01]  /*10cb0*/  STL [R1+0x1c], R4 ;  /* 0x00001c0401007387 */ /* 0x0001e20000100800 */
[----:B------:R-:W-:Y:S01]  /*10cc0*/  UMOV UR13, UR37 ;  /* 0x00000025000d7c82 */ /* 0x000fe20008000000 */
[----:B------:R-:W-:Y:S01]  /*10cd0*/  R2UR UR23, R25 ;  /* 0x00000000191772ca */ /* 0x000fe200000e0000 */
[----:B------:R-:W-:Y:S01]  /*10ce0*/  UMOV UR8, UR56 ;  /* 0x0000003800087c82 */ /* 0x000fe20008000000 */
[----:B------:R-:W-:Y:S01]  /*10cf0*/  UMOV UR21, UR37 ;  /* 0x0000002500157c82 */ /* 0x000fe20008000000 */
[----:B------:R-:W-:Y:S01]  /*10d00*/  UMOV UR36, UR8 ;  /* 0x0000000800247c82 */ /* 0x000fe20008000000 */
[----:B------:R-:W-:Y:S01]  /*10d10*/  R2UR UR55, R27 ;  /* 0x000000001b3772ca */ /* 0x000fe200000e0000 */
[----:B------:R-:W-:Y:S01]  /*10d20*/  UMOV UR12, UR36 ;  /* 0x00000024000c7c82 */ /* 0x000fe20008000000 */
[----:B------:R-:W-:Y:S01]  /*10d30*/  UMOV UR20, UR36 ;  /* 0x0000002400147c82 */ /* 0x000fe20008000000 */
[----:B------:R-:W-:Y:S01]  /*10d40*/  UMOV UR52, UR36 ;  /* 0x0000002400347c82 */ /* 0x000fe20008000000 */
[----:B0-----:R-:W-:Y:S01]  /*10d50*/  IMAD R4, R222, 0xb00, R4 ;  /* 0x00000b00de047824 */ /* 0x001fe200078e0204 */
[----:B------:R-:W-:Y:S01]  /*10d60*/  UMOV UR53, UR37 ;  /* 0x0000002500357c82 */ /* 0x000fe20008000000 */
[----:B------:R-:W-:Y:S01]  /*10d70*/  R2UR UR35, R21 ;  /* 0x00000000152372ca */ /* 0x000fe200000e0000 */
[----:B------:R-:W-:Y:S01]  /*10d80*/  UMOV UR32, UR36 ;  /* 0x0000002400207c82 */ /* 0x000fe20008000000 */
[C---:B------:R-:W-:Y:S01]  /*10d90*/  VIADD R20, R4.reuse, 0x80 ;  /* 0x0000008004147836 */ /* 0x040fe20000000000 */
[C---:B------:R-:W-:Y:S01]  /*10da0*/  R2UR UR10, R4.reuse ;  /* 0x00000000040a72ca */ /* 0x040fe200000e0000 */
[C---:B------:R-:W-:Y:S01]  /*10db0*/  VIADD R24, R4.reuse, 0x100 ;  /* 0x0000010004187836 */ /* 0x040fe20000000000 */
[----:B------:R-:W-:Y:S01]  /*10dc0*/  UMOV UR33, UR37 ;  /* 0x0000002500217c82 */ /* 0x000fe20008000000 */
[----:B------:R-:W-:Y:S01]  /*10dd0*/  VIADD R26, R4, 0x180 ;  /* 0x00000180041a7836 */ /* 0x000fe20000000000 */
[----:B------:R-:W-:Y:S01]  /*10de0*/  R2UR UR14, R20 ;  /* 0x00000000140e72ca */ /* 0x000fe200000e0000 */
[----:B------:R-:W-:Y:S01]  /*10df0*/  VIADD R20, R4, 0x200 ;  /* 0x0000020004147836 */ /* 0x000fe20000000000 */
[----:B------:R-:W-:Y:S01]  /*10e00*/  R2UR UR22, R24 ;  /* 0x00000000181672ca */ /* 0x000fe200000e0000 */
[----:B------:R-:W-:Y:S01]  /*10e10*/  UMOV UR28, UR36 ;  /* 0x00000024001c7c82 */ /* 0x000fe20008000000 */
[----:B------:R-:W-:Y:S01]  /*10e20*/  R2UR UR54, R26 ;  /* 0x000000001a3672ca */ /* 0x000fe200000e0000 */
[----:B------:R-:W-:Y:S01]  /*10e30*/  UMOV UR29, UR37 ;  /* 0x00000025001d7c82 */ /* 0x000fe20008000000 */
[----:B------:R-:W-:Y:S01]  /*10e40*/  R2UR UR34, R20 ;  /* 0x00000000142272ca */ /* 0x000fe200000e0000 */
[C---:B------:R-:W-:Y:S01]  /*10e50*/  VIADD R26, R4.reuse, 0x300 ;  /* 0x00000300041a7836 */ /* 0x040fe20000000000 */
[----:B------:R-:W-:Y:S01]  /*10e60*/  IADD3 R24, R4, 0x280, RZ ;  /* 0x0000028004187810 */ /* 0x000fe20007ffe0ff */
[----:B------:R-:W-:Y:S01]  /*10e70*/  HGMMA.64x16x16.F32 R112, gdesc[UR8], RZ, !UPT, gsb0 ;  /* 0x00200000087079f0 */ /* 0x000fe2000c0008ff */
[----:B------:R-:W-:Y:S01]  /*10e80*/  R2UR UR31, R25 ;  /* 0x00000000191f72ca */ /* 0x000fe200000e0000 */
[----:B------:R-:W-:Y:S01]  /*10e90*/  UMOV UR44, UR36 ;  /* 0x00000024002c7c82 */ /* 0x000fe20008000000 */
[----:B------:R-:W-:Y:S01]  /*10ea0*/  R2UR UR30, R24 ;  /* 0x00000000181e72ca */ /* 0x000fe200000e0000 */
[----:B------:R-:W-:Y:S01]  /*10eb0*/  UMOV UR45, UR37 ;  /* 0x00000025002d7c82 */ /* 0x000fe20008000000 */
        /* <DEDUP_REMOVED lines=8> */
[----:B------:R-:W-:Y:S01]  /*10f40*/  R2UR UR19, R25 ;  /* 0x00000000191372ca */ /* 0x000fe200000e0000 */
[----:B------:R-:W-:Y:S01]  /*10f50*/  UMOV UR16, UR36 ;  /* 0x0000002400107c82 */ /* 0x000fe20008000000 */
[----:B------:R-:W-:Y:S01]  /*10f60*/  UMOV UR17, UR37 ;  /* 0x0000002500117c82 */ /* 0x000fe20008000000 */
        /* <DEDUP_REMOVED lines=8> */
[----:B------:R-:W-:Y:S01]  /*10ff0*/  IMAD.MOV.U32 R25, RZ, RZ, 0x40000040 ;  /* 0x40000040ff197424 */ /* 0x000fe200078e00ff */
[----:B------:R-:W-:Y:S01]  /*11000*/  MOV R27, 0x40000040 ;  /* 0x40000040001b7802 */ /* 0x000fe20000000f00 */
[----:B------:R-:W-:Y:S01]  /*11010*/  VIADD R26, R4, 0x82 ;  /* 0x00000082041a7836 */ /* 0x000fe20000000000 */
[----:B------:R-:W-:Y:S01]  /*11020*/  R2UR UR42, R24 ;  /* 0x00000000182a72ca */ /* 0x000fe200000e0000 */
[----:B------:R-:W-:Y:S01]  /*11030*/  VIADD R24, R4, 0x102 ;  /* 0x0000010204187836 */ /* 0x000fe20000000000 */
[----:B------:R-:W-:Y:S01]  /*11040*/  R2UR UR51, R25 ;  /* 0x00000000193372ca */ /* 0x000fe200000e0000 */
[----:B------:R-:W-:Y:S01]  /*11050*/  IMAD.MOV.U32 R25, RZ, RZ, 0x40000040 ;  /* 0x40000040ff197424 */ /* 0x000fe200078e00ff */
[----:B------:R-:W-:Y:S01]  /*11060*/  R2UR UR10, R26 ;  /* 0x000000001a0a72ca */ /* 0x000fe200000e0000 */
[----:B------:R-:W-:Y:S01]  /*11070*/  IMAD.U32 R28, RZ, RZ, UR8 ;  /* 0x00000008ff1c7e24 */ /* 0x000fe2000f8e00ff */
[----:B------:R-:W-:Y:S01]  /*11080*/  R2UR UR50, R24 ;  /* 0x00000000183272ca */ /* 0x000fe200000e0000 */
[C---:B------:R-:W-:Y:S01]  /*11090*/  VIADD R24, R4.reuse, 0x202 ;  /* 0x0000020204187836 */ /* 0x040fe20000000000 */
[----:B------:R-:W-:Y:S01]  /*110a0*/  R2UR UR11, R27 ;  /* 0x000000001b0b72ca */ /* 0x000fe200000e0000 */
[----:B------:R-:W-:Y:S01]  /*110b0*/  UMOV UR40, UR36 ;  /* 0x0000002400287c82 */ /* 0x000fe20008000000 */
[----:B------:R0:W-:Y:S01]  /*110c0*/  STL.64 [R1+0x10], R28 ;  /* 0x0000101c01007387 */ /* 0x0001e20000100a00 */
[----:B------:R-:W-:Y:S01]  /*110d0*/  UMOV UR41, UR37 ;  /* 0x0000002500297c82 */ /* 0x000fe20008000000 */
[----:B------:R-:W-:Y:S01]  /*110e0*/  IMAD.MOV.U32 R21, RZ, RZ, 0x40000040 ;  /* 0x40000040ff157424 */ /* 0x000fe200078e00ff */
[C---:B------:R-:W-:Y:S01]  /*110f0*/  IADD3 R20, R4.reuse, 0x2, RZ ;  /* 0x0000000204147810 */ /* 0x040fe20007ffe0ff */
[----:B------:R-:W-:Y:S01]  /*11100*/  UIADD3 UR8, UR56, 0x2, URZ ;  /* 0x0000000238087890 */ /* 0x000fe2000fffe03f */
[----:B------:R-:W-:Y:S01]  /*11110*/  MOV R7, UR39 ;  /* 0x0000002700077c02 */ /* 0x000fe20008000f00 */
[----:B------:R-:W-:Y:S01]  /*11120*/  UMOV UR37, 0x40000040 ;  /* 0x4000004000257882 */ /* 0x000fe20000000000 */
[----:B------:R-:W-:Y:S01]  /*11130*/  MOV R9, UR38 ;  /* 0x0000002600097c02 */ /* 0x000fe20008000f00 */
[----:B------:R-:W-:Y:S01]  /*11140*/  VIADD R6, R4, 0x482 ;  /* 0x0000048204067836 */ /* 0x000fe20000000000 */
[----:B------:R-:W-:Y:S01]  /*11150*/  R2UR UR38, R20 ;  /* 0x00000000142672ca */ /* 0x000fe200000e0000 */
[----:B------:R-:W-:Y:S01]  /*11160*/  VIADD R20, R4, 0x182 ;  /* 0x0000018204147836 */ /* 0x000fe20000000000 */
[----:B------:R-:W-:Y:S01]  /*11170*/  R2UR UR39, R21 ;  /* 0x00000000152772ca */ /* 0x000fe200000e0000 */
[----:B------:R-:W-:Y:S01]  /*11180*/  UMOV UR36, UR8 ;  /* 0x0000000800247c82 */ /* 0x000fe20008000000 */
[----:B------:R-:W-:Y:S01]  /*11190*/  IMAD.MOV.U32 R21, RZ, RZ, 0x40000040 ;  /* 0x40000040ff157424 */ /* 0x000fe200078e00ff */
[----:B------:R-:W2:Y:S01]  /*111a0*/  LDL R3, [R1+0x34] ;  /* 0x0000340001037983 */ /* 0x000ea20000100800 */
[----:B------:R-:W-:-:S02]  /*111b0*/  WARPGROUP.DEPBAR.LE gsb0, 0x0 ;  /* 0x00008000000079c5 */ /* 0x000fc40000010000 */
[----:B------:R-:W-:Y:S01]  /*111c0*/  WARPGROUP.ARRIVE ;  /* 0x00000000000079c5 */ /* 0x000fe20000000000 */
[C---:B------:R-:W-:Y:S01]  /*111d0*/  VIADD R8, R4.reuse, 0x502 ;  /* 0x0000050204087836 */ /* 0x040fe20000000000 */
[----:B------:R-:W-:Y:S01]  /*111e0*/  P2R R12, PR, RZ, 0x2 ;  /* 0x00000002ff0c7803 */ /* 0x000fe20000000000 */
[----:B------:R-:W-:Y:S01]  /*111f0*/  VIADD R10, R4, 0x4 ;  /* 0x00000004040a7836 */ /* 0x000fe20000000000 */
[----:B------:R-:W-:Y:S02]  /*11200*/  P2R R14, PR, RZ, 0x1 ;  /* 0x00000001ff0e7803 */ /* 0x000fe40000000000 */
[----:B------:R-:W-:Y:S01]  /*11210*/  HGMMA.64x16x16.F32 R104, gdesc[UR12], RZ, !UPT, gsb0 ;  /* 0x002000000c6879f0 */ /* 0x000fe2000c0008ff */
[----:B------:R-:W-:Y:S02]  /*11220*/  R2UR UR14, R20 ;  /* 0x00000000140e72ca */ /* 0x000fe400000e0000 */
[----:B------:R-:W-:Y:S01]  /*11230*/  R2UR UR15, R21 ;  /* 0x00000000150f72ca */ /* 0x000fe200000e0000 */
[----:B------:R-:W-:Y:S01]  /*11240*/  IMAD.MOV.U32 R21, RZ, RZ, 0x40000040 ;  /* 0x40000040ff157424 */ /* 0x000fe200078e00ff */
[----:B------:R-:W-:Y:S01]  /*11250*/  IADD3 R20, R4, 0x282, RZ ;  /* 0x0000028204147810 */ /* 0x000fe20007ffe0ff */
[----:B------:R-:W-:-:S02]  /*11260*/  WARPGROUP.DEPBAR.LE gsb0, 0x0 ;  /* 0x00008000000079c5 */ /* 0x000fc40000010000 */
[----:B------:R-:W-:-:S06]  /*11270*/  WARPGROUP.ARRIVE ;  /* 0x00000000000079c5 */ /* 0x000fcc0000000000 */
[----:B------:R-:W-:Y:S01]  /*11280*/  HGMMA.64x16x16.F32 R96, gdesc[UR20], RZ, !UPT, gsb0 ;  /* 0x00200000146079f0 */ /* 0x000fe2000c0008ff */
[----:B------:R-:W-:Y:S01]  /*11290*/  R2UR UR22, R24 ;  /* 0x00000000181672ca */ /* 0x000fe200000e0000 */
[----:B------:R-:W-:Y:S01]  /*112a0*/  VIADD R24, R4, 0x302 ;  /* 0x0000030204187836 */ /* 0x000fe20000000000 */
[----:B------:R-:W-:Y:S01]  /*112b0*/  R2UR UR23, R25 ;  /* 0x00000000191772ca */ /* 0x000fe200000e0000 */
[----:B------:R-:W-:Y:S01]  /*112c0*/  IMAD.MOV.U32 R25, RZ, RZ, 0x40000040 ;  /* 0x40000040ff197424 */ /* 0x000fe200078e00ff */
[----:B------:R-:W-:Y:S02]  /*112d0*/  WARPGROUP.DEPBAR.LE gsb0, 0x0 ;  /* 0x00008000000079c5 */ /* 0x000fe40000010000 */
[----:B------:R-:W-:-:S06]  /*112e0*/  WARPGROUP.ARRIVE ;  /* 0x00000000000079c5 */ /* 0x000fcc0000000000 */
[----:B------:R-:W-:Y:S03]  /*112f0*/  HGMMA.64x16x16.F32 R88, gdesc[UR52], RZ, !UPT, gsb0 ;  /* 0x00200000345879f0 */ /* 0x000fe6000c0008ff */
[----:B------:R-:W-:Y:S02]  /*11300*/  WARPGROUP.DEPBAR.LE gsb0, 0x0 ;  /* 0x00008000000079c5 */ /* 0x000fe40000010000 */
[----:B------:R-:W-:-:S06]  /*11310*/  WARPGROUP.ARRIVE ;  /* 0x00000000000079c5 */ /* 0x000fcc0000000000 */
[----:B------:R-:W-:Y:S01]  /*11320*/  HGMMA.64x16x16.F32 R72, gdesc[UR32], RZ, !UPT, gsb0 ;  /* 0x00200000204879f0 */ /* 0x000fe2000c0008ff */
[----:B------:R-:W-:Y:S01]  /*11330*/  R2UR UR34, R20 ;  /* 0x00000000142272ca */ /* 0x000fe200000e0000 */
[----:B------:R-:W-:Y:S01]  /*11340*/  VIADD R20, R4, 0x382 ;  /* 0x0000038204147836 */ /* 0x000fe20000000000 */
[----:B------:R-:W-:Y:S02]  /*11350*/  R2UR UR35, R21 ;  /* 0x00000000152372ca */ /* 0x000fe400000e0000 */
[----:B------:R-:W-:Y:S01]  /*11360*/  MOV R21, 0x40000040 ;  /* 0x4000004000157802 */ /* 0x000fe20000000f00 */
[----:B------:R-:W-:Y:S02]  /*11370*/  WARPGROUP.DEPBAR.LE gsb0, 0x0 ;  /* 0x00008000000079c5 */ /* 0x000fe40000010000 */
        /* <DEDUP_REMOVED lines=12> */
[----:B------:R-:W-:Y:S01]  /*11440*/  UMOV UR44, UR36 ;  /* 0x00000024002c7c82 */ /* 0x000fe20008000000 */
[----:B------:R-:W-:Y:S01]  /*11450*/  UMOV UR45, UR37 ;  /* 0x00000025002d7c82 */ /* 0x000fe20008000000 */
[----:B------:R-:W-:Y:S02]  /*11460*/  R2UR UR26, R20 ;  /* 0x00000000141a72ca */ /* 0x000fe400000e0000 */
[----:B------:R-:W-:Y:S01]  /*11470*/  R2UR UR27, R21 ;  /* 0x00000000151b72ca */ /* 0x000fe200000e0000 */
[----:B------:R-:W-:Y:S02]  /*11480*/  WARPGROUP.DEPBAR.LE gsb0, 0x0 ;  /* 0x00008000000079c5 */ /* 0x000fe40000010000 */
[----:B------:R-:W-:Y:S01]  /*11490*/  WARPGROUP.ARRIVE ;  /* 0x00000000000079c5 */ /* 0x000fe20000000000 */
[----:B------:R-:W-:Y:S01]  /*114a0*/  UMOV UR8, UR44 ;  /* 0x0000002c00087c82 */ /* 0x000fe20008000000 */
[----:B------:R-:W-:Y:S01]  /*114b0*/  UMOV UR9, UR45 ;  /* 0x0000002d00097c82 */ /* 0x000fe20008000000 */
[----:B------:R-:W-:Y:S01]  /*114c0*/  UMOV UR48, UR44 ;  /* 0x0000002c00307c82 */ /* 0x000fe20008000000 */
[----:B------:R-:W-:Y:S01]  /*114d0*/  UMOV UR49, UR45 ;  /* 0x0000002d00317c82 */ /* 0x000fe20008000000 */
[----:B------:R-:W-:Y:S01]  /*114e0*/  UMOV UR12, UR44 ;  /* 0x0000002c000c7c82 */ /* 0x000fe20008000000 */
[----:B------:R-:W-:Y:S01]  /*114f0*/  HGMMA.64x16x16.F32 R40, gdesc[UR16], RZ, !UPT, gsb0 ;  /* 0x00200000102879f0 */ /* 0x000fe2000c0008ff */
[----:B------:R-:W-:Y:S01]  /*11500*/  R2UR UR18, R24 ;  /* 0x00000000181272ca */ /* 0x000fe200000e0000 */
[----:B------:R-:W-:Y:S01]  /*11510*/  UMOV UR13, UR45 ;  /* 0x0000002d000d7c82 */ /* 0x000fe20008000000 */
[----:B------:R-:W-:Y:S01]  /*11520*/  R2UR UR19, R25 ;  /* 0x00000000191372ca */ /* 0x000fe200000e0000 */
        /* <DEDUP_REMOVED lines=8> */
[----:B------:R-:W-:Y:S01]  /*115b0*/  R2UR UR46, R8 ;  /* 0x00000000082e72ca */ /* 0x000fe200000e0000 */
[----:B------:R-:W-:Y:S01]  /*115c0*/  UMOV UR53, 0x40000040 ;  /* 0x4000004000357882 */ /* 0x000fe20000000000 */
[----:B------:R-:W-:Y:S01]  /*115d0*/  MOV R21, UR37 ;  /* 0x0000002500157c02 */ /* 0x000fe20008000f00 */
[----:B------:R-:W-:Y:S01]  /*115e0*/  VIADD R80, R4, 0x886 ;  /* 0x0000088604507836 */ /* 0x000fe20000000000 */
[----:B------:R-:W-:Y:S01]  /*115f0*/  R2UR UR54, R10 ;  /* 0x000000000a3672ca */ /* 0x000fe200000e0000 */
[----:B------:R-:W-:Y:S01]  /*11600*/  IMAD.MOV.U32 R81, RZ, RZ, 0x40000040 ;  /* 0x40000040ff517424 */ /* 0x000fe200078e00ff */
[----:B--2---:R-:W-:Y:S01]  /*11610*/  IADD3 R3, R162, 0xb0, -R3 ;  /* 0x000000b0a2037810 */ /* 0x004fe20007ffe803 */
[----:B------:R-:W-:Y:S01]  /*11620*/  IMAD.U32 R20, RZ, RZ, UR36 ;  /* 0x00000024ff147e24 */ /* 0x000fe2000f8e00ff */
[----:B------:R-:W-:-:S02]  /*11630*/  WARPGROUP.DEPBAR.LE gsb0, 0x0 ;  /* 0x00008000000079c5 */ /* 0x000fc40000010000 */
[----:B------:R-:W-:-:S06]  /*11640*/  WARPGROUP.ARRIVE ;  /* 0x00000000000079c5 */ /* 0x000fcc0000000000 */
[----:B------:R-:W-:Y:S03]  /*11650*/  HGMMA.64x16x16.F32 R32, gdesc[UR4], RZ, !UPT, gsb0 ;  /* 0x00200000042079f0 */ /* 0x000fe6000c0008ff */
[----:B------:R-:W-:Y:S02]  /*11660*/  WARPGROUP.DEPBAR.LE gsb0, 0x0 ;  /* 0x00008000000079c5 */ /* 0x000fe40000010000 */
[----:B0-----:R-:W-:-:S06]  /*11670*/  WARPGROUP.ARRIVE ;  /* 0x00000000000079c5 */ /* 0x001fcc0000000000 */
[----:B------:R-:W-:Y:S03]  /*11680*/  HGMMA.64x16x16.F32 R24, gdesc[UR40], RZ, !UPT, gsb0 ;  /* 0x00200000281879f0 */ /* 0x000fe6000c0008ff */
        /* <DEDUP_REMOVED lines=26> */
[----:B------:R-:W-:Y:S01]  /*11830*/  R2UR UR39, R7 ;  /* 0x00000000072772ca */ /* 0x000fe200000e0000 */
[----:B------:R-:W-:Y:S01]  /*11840*/  IMAD.MOV.U32 R7, RZ, RZ, 0x40000040 ;  /* 0x40000040ff077424 */ /* 0x000fe200078e00ff */
        /* <DEDUP_REMOVED lines=10> */
[----:B------:R-:W-:Y:S01]  /*118f0*/  R2UR UR38, R9 ;  /* 0x00000000092672ca */ /* 0x000fe200000e0000 */
[----:B------:R-:W-:-:S05]  /*11900*/  IMAD.MOV.U32 R9, RZ, RZ, 0x40000040 ;  /* 0x40000040ff097424 */ /* 0x000fca00078e00ff */
[----:B------:R-:W-:Y:S01]  /*11910*/  R2UR UR47, R9 ;  /* 0x00000000092f72ca */ /* 0x000fe200000e0000 */
[----:B------:R-:W-:Y:S02]  /*11920*/  WARPGROUP.DEPBAR.LE gsb0, 0x0 ;  /* 0x00008000000079c5 */ /* 0x000fe40000010000 */
[----:B------:R-:W-:-:S10]  /*11930*/  WARPGROUP.ARRIVE ;  /* 0x00000000000079c5 */ /* 0x000fd40000000000 */
[----:B------:R-:W-:Y:S01]  /*11940*/  HGMMA.64x16x16.F32 R24, gdesc[UR44], R24, gsb0 ;  /* 0x002000002c1879f0 */ /* 0x000fe20008000818 */
[----:B------:R-:W-:Y:S01]  /*11950*/  R2UR UR37, R11 ;  /* 0x000000000b2572ca */ /* 0x000fe200000e0000 */
[----:B------:R-:W-:Y:S01]  /*11960*/  IMAD.MOV.U32 R11, RZ, RZ, 0x40000040 ;  /* 0x40000040ff0b7424 */ /* 0x000fe200078e00ff */
[----:B------:R-:W-:-:S04]  /*11970*/  UIADD3 UR4, UR56, 0x4, URZ ;  /* 0x0000000438047890 */ /* 0x000fc8000fffe03f */
[----:B------:R-:W-:-:S03]  /*11980*/  R2UR UR55, R11 ;  /* 0x000000000b3772ca */ /* 0x000fc600000e0000 */
        /* <DEDUP_REMOVED lines=10> */
[----:B------:R-:W-:Y:S01]  /*11a30*/  UMOV UR4, UR40 ;  /* 0x0000002800047c82 */ /* 0x000fe20008000000 */
        /* <DEDUP_REMOVED lines=87> */
[----:B------:R-:W-:Y:S01]  /*11fb0*/  UIADD3 UR4, UR56, 0x6, URZ ;  /* 0x0000000638047890 */ /* 0x000fe2000fffe03f */
[----:B------:R-:W-:-:S06]  /*11fc0*/  UMOV UR49, 0x40000040 ;  /* 0x4000004000317882 */ /* 0x000fcc0000000000 */
        /* <DEDUP_REMOVED lines=305> */
[----:B------:R-:W-:Y:S01]  /*132e0*/  UMOV UR5, 0x40000040 ;  /* 0x4000004000057882 */ /* 0x000fe20000000000 */
        /* <DEDUP_REMOVED lines=65> */
[C---:B------:R-:W-:Y:S01]  /*13700*/  IADD3 R6, R4.reuse, 0x984, RZ ;  /* 0x0000098404067810 */ /* 0x040fe20007ffe0ff */
[----:B------:R-:W-:Y:S01]  /*13710*/  UMOV UR8, UR4 ;  /* 0x0000000400087c82 */ /* 0x000fe20008000000 */
[----:B------:R-:W-:Y:S01]  /*13720*/  UMOV UR9, UR5 ;  /* 0x0000000500097c82 */ /* 0x000fe20008000000 */
[----:B------:R-:W-:Y:S01]  /*13730*/  VIADD R8, R4, 0xa04 ;  /* 0x00000a0404087836 */ /* 0x000fe20000000000 */
[----:B------:R-:W-:Y:S01]  /*13740*/  R2UR UR10, R6 ;  /* 0x00000000060a72ca */ /* 0x000fe200000e0000 */
[----:B------:R-:W-:Y:S01]  /*13750*/  IMAD.MOV.U32 R9, RZ, RZ, 0x40000040 ;  /* 0x40000040ff097424 */ /* 0x000fe200078e00ff */
[----:B------:R-:W-:Y:S01]  /*13760*/  R2UR UR11, R7 ;  /* 0x00000000070b72ca */ /* 0x000fe200000e0000 */
[----:B------:R-:W-:Y:S01]  /*13770*/  UMOV UR12, UR4 ;  /* 0x00000004000c7c82 */ /* 0x000fe20008000000 */
[----:B------:R-:W-:Y:S01]  /*13780*/  UMOV UR13, UR5 ;  /* 0x00000005000d7c82 */ /* 0x000fe20008000000 */
[----:B------:R-:W-:Y:S01]  /*13790*/  UMOV UR16, UR4 ;  /* 0x0000000400107c82 */ /* 0x000fe20008000000 */
[----:B------:R-:W-:Y:S01]  /*137a0*/  UMOV UR17, UR5 ;  /* 0x0000000500117c82 */ /* 0x000fe20008000000 */
[----:B------:R-:W-:Y:S01]  /*137b0*/  UIADD3 UR20, UR56, 0x406, URZ ;  /* 0x0000040638147890 */ /* 0x000fe2000fffe03f */
[----:B------:R-:W-:Y:S01]  /*137c0*/  UMOV UR21, 0x40000040 ;  /* 0x4000004000157882 */ /* 0x000fe20000000000 */
[----:B------:R-:W-:Y:S01]  /*137d0*/  IMAD R3, R160, -0xb0, R3 ;  /* 0xffffff50a0037824 */ /* 0x000fe200078e0203 */
[----:B------:R-:W-:Y:S01]  /*137e0*/  R2UR UR36, R13 ;  /* 0x000000000d2472ca */ /* 0x000fe200000e0000 */
[----:B------:R0:W-:Y:S01]  /*137f0*/  STL.64 [R1+0x8], R20 ;  /* 0x0000081401007387 */ /* 0x0001e20000100a00 */
[----:B------:R-:W-:Y:S01]  /*13800*/  IMAD.MOV.U32 R5, RZ, RZ, 0x40000040 ;  /* 0x40000040ff057424 */ /* 0x000fe200078e00ff */
[----:B------:R-:W-:Y:S01]  /*13810*/  ULDC UR6, c[0x0][0x988] ;  /* 0x0002620000067ab9 */ /* 0x000fe20000000800 */
[----:B------:R-:W-:-:S02]  /*13820*/  WARPGROUP.DEPBAR.LE gsb0, 0x0 ;  /* 0x00008000000079c5 */ /* 0x000fc40000010000 */
[----:B------:R-:W-:Y:S01]  /*13830*/  WARPGROUP.ARRIVE ;  /* 0x00000000000079c5 */ /* 0x000fe20000000000 */
[----:B------:R-:W-:Y:S01]  /*13840*/  R2UR UR14, R8 ;  /* 0x00000000080e72ca */ /* 0x000fe200000e0000 */
[----:B------:R-:W-:Y:S01]  /*13850*/  VIADD R6, R4, 0xa84 ;  /* 0x00000a8404067836 */ /* 0x000fe20000000000 */
[----:B------:R-:W-:Y:S01]  /*13860*/  R2UR UR15, R9 ;  /* 0x00000000090f72ca */ /* 0x000fe200000e0000 */
[----:B------:R-:W2:Y:S02]  /*13870*/  LDL R120, [R1+0x4] ;  /* 0x0000040001787983 */ /* 0x000ea40000100800 */
[----:B------:R-:W-:Y:S01]  /*13880*/  HGMMA.64x16x16.F32 R40, gdesc[UR8], R40, gsb0 ;  /* 0x00200000082879f0 */ /* 0x000fe20008000828 */
[----:B------:R-:W-:Y:S02]  /*13890*/  MOV R7, 0x40000040 ;  /* 0x4000004000077802 */ /* 0x000fe40000000f00 */
        /* <DEDUP_REMOVED lines=72> */
[C---:B------:R-:W-:Y:S02]  /*13d20*/  ISETP.GT.AND P2, PT, R3.reuse, RZ, PT ;  /* 0x000000ff0300720c */ /* 0x040fe40003f44270 */
[C---:B------:R-:W-:Y:S02]  /*13d30*/  ISETP.GT.AND P3, PT, R3.reuse, 0x1, PT ;  /* 0x000000010300780c */ /* 0x040fe40003f64270 */
[----:B------:R-:W-:Y:S02]  /*13d40*/  ISETP.GT.AND P4, PT, R3, 0x8, PT ;  /* 0x000000080300780c */ /* 0x000fe40003f84270 */
[----:B------:R-:W-:-:S02]  /*13d50*/  FSEL R11, R112, -INF , P2 ;  /* 0xff800000700b7808 */ /* 0x000fc40001000000 */
[----:B------:R-:W-:Y:S02]  /*13d60*/  FSEL R113, R113, -INF , P3 ;  /* 0xff80000071717808 */ /* 0x000fe40001800000 */
[----:B------:R-:W-:Y:S02]  /*13d70*/  ISETP.GT.AND P5, PT, R3, 0x9, PT ;  /* 0x000000090300780c */ /* 0x000fe40003fa4270 */
[----:B------:R-:W-:Y:S02]  /*13d80*/  FSEL R15, R116, -INF , P4 ;  /* 0xff800000740f7808 */ /* 0x000fe40002000000 */
[----:B------:R-:W-:Y:S01]  /*13d90*/  FMNMX.FTZ R6, R11, R113, !PT ;  /* 0x000000710b067209 */ /* 0x000fe20007810000 */
[----:B------:R-:W-:Y:S02]  /*13da0*/  WARPGROUP.DEPBAR.LE gsb0, 0x0 ;  /* 0x00008000000079c5 */ /* 0x000fe40000010000 */
[----:B------:R-:W-:-:S06]  /*13db0*/  WARPGROUP.ARRIVE ;  /* 0x00000000000079c5 */ /* 0x000fcc0000000000 */
[----:B------:R-:W-:Y:S01]  /*13dc0*/  HGMMA.64x16x16.F32 R40, gdesc[UR12], R40, gsb0 ;  /* 0x002000000c2879f0 */ /* 0x000fe20008000828 */
[----:B------:R-:W-:Y:S02]  /*13dd0*/  FSEL R7, R114, -INF , P2 ;  /* 0xff80000072077808 */ /* 0x000fe40001000000 */
[----:B------:R-:W-:Y:S02]  /*13de0*/  FSEL R117, R117, -INF , P5 ;  /* 0xff80000075757808 */ /* 0x000fe40002800000 */
[----:B------:R-:W-:Y:S02]  /*13df0*/  ISETP.GT.AND P2, PT, R3, 0x10, PT ;  /* 0x000000100300780c */ /* 0x000fe40003f44270 */
        /* <DEDUP_REMOVED lines=13> */
[----:B0-----:R-:W-:Y:S02]  /*13ed0*/  FSEL R21, R106, -INF , P2 ;  /* 0xff8000006a157808 */ /* 0x001fe40001000000 */
[----:B------:R-:W-:-:S02]  /*13ee0*/  FSEL R109, R109, -INF , P5 ;  /* 0xff8000006d6d7808 */ /* 0x000fc40002800000 */
[----:B------:R-:W-:Y:S02]  /*13ef0*/  ISETP.GT.AND P2, PT, R3, 0x20, PT ;  /* 0x000000200300780c */ /* 0x000fe40003f44270 */
[----:B------:R-:W-:Y:S01]  /*13f00*/  FMNMX.FTZ R6, R123, R6, !PT ;  /* 0x000000067b067209 */ /* 0x000fe20007810000 */
[----:B------:R-:W-:Y:S01]  /*13f10*/  IMAD.MOV.U32 R9, RZ, RZ, 0x40000040 ;  /* 0x40000040ff097424 */ /* 0x000fe200078e00ff */
[----:B------:R-:W-:Y:S02]  /*13f20*/  FSEL R107, R107, -INF , P3 ;  /* 0xff8000006b6b7808 */ /* 0x000fe40001800000 */
[----:B------:R-:W-:Y:S02]  /*13f30*/  ISETP.GT.AND P3, PT, R3, 0x21, PT ;  /* 0x000000210300780c */ /* 0x000fe40003f64270 */
[----:B------:R-:W-:Y:S02]  /*13f40*/  FSEL R125, R96, -INF , P2 ;  /* 0xff800000607d7808 */ /* 0x000fe40001000000 */
[----:B------:R-:W-:-:S02]  /*13f50*/  FMNMX.FTZ R6, R109, R6, !PT ;  /* 0x000000066d067209 */ /* 0x000fc40007810000 */
[----:B------:R-:W-:Y:S02]  /*13f60*/  IADD3 R8, R4, 0xa06, RZ ;  /* 0x00000a0604087810 */ /* 0x000fe40007ffe0ff */
[----:B------:R-:W-:Y:S02]  /*13f70*/  FSEL R85, R110, -INF , P4 ;  /* 0xff8000006e557808 */ /* 0x000fe40002000000 */
[----:B------:R-:W-:Y:S02]  /*13f80*/  ISETP.GT.AND P4, PT, R3, 0x28, PT ;  /* 0x000000280300780c */ /* 0x000fe40003f84270 */
[----:B------:R-:W-:Y:S02]  /*13f90*/  FSEL R127, R97, -INF , P3 ;  /* 0xff800000617f7808 */ /* 0x000fe40001800000 */
[----:B------:R-:W-:Y:S02]  /*13fa0*/  FMNMX.FTZ R6, R125, R6, !PT ;  /* 0x000000067d067209 */ /* 0x000fe40007810000 */
[----:B------:R-:W-:-:S02]  /*13fb0*/  R2UR UR22, R8 ;  /* 0x00000000081672ca */ /* 0x000fc400000e0000 */
[----:B------:R-:W-:Y:S02]  /*13fc0*/  R2UR UR23, R9 ;  /* 0x00000000091772ca */ /* 0x000fe400000e0000 */
[----:B------:R-:W-:Y:S02]  /*13fd0*/  FSEL R111, R111, -INF , P5 ;  /* 0xff8000006f6f7808 */ /* 0x000fe40002800000 */
[----:B------:R-:W-:Y:S02]  /*13fe0*/  ISETP.GT.AND P5, PT, R3, 0x29, PT ;  /* 0x000000290300780c */ /* 0x000fe40003fa4270 */
[----:B------:R-:W-:Y:S02]  /*13ff0*/  FSEL R129, R100, -INF , P4 ;  /* 0xff80000064817808 */ /* 0x000fe40002000000 */
[----:B------:R-:W-:Y:S01]  /*14000*/  FMNMX.FTZ R6, R127, R6, !PT ;  /* 0x000000067f067209 */ /* 0x000fe20007810000 */
[----:B------:R-:W-:Y:S02]  /*14010*/  WARPGROUP.DEPBAR.LE gsb0, 0x0 ;  /* 0x00008000000079c5 */ /* 0x000fe40000010000 */
[----:B------:R-:W-:Y:S01]  /*14020*/  FSEL R105, R98, -INF , P2 ;  /* 0xff80000062697808 */ /* 0x000fe20001000000 */
[----:B------:R-:W-:Y:S01]  /*14030*/  WARPGROUP.ARRIVE ;  /* 0x00000000000079c5 */ /* 0x000fe20000000000 */
[----:B------:R-:W-:-:S02]  /*14040*/  FSEL R131, R101, -INF , P5 ;  /* 0xff80000065837808 */ /* 0x000fc40002800000 */
[----:B------:R-:W-:Y:S02]  /*14050*/  ISETP.GT.AND P2, PT, R3, 0x30, PT ;  /* 0x000000300300780c */ /* 0x000fe40003f44270 */
[----:B------:R-:W-:Y:S01]  /*14060*/  FMNMX.FTZ R6, R129, R6, !PT ;  /* 0x0000000681067209 */ /* 0x000fe20007810000 */
[----:B------:R-:W-:Y:S01]  /*14070*/  HGMMA.64x16x16.F32 R32, gdesc[UR20], R32, gsb0 ;  /* 0x00200000142079f0 */ /* 0x000fe20008000820 */
        /* <DEDUP_REMOVED lines=13> */
[----:B------:R-:W-:Y:S02]  /*14150*/  FSEL R93, R93, -INF , P5 ;  /* 0xff8000005d5d7808 */ /* 0x000fe40002800000 */
[----:B------:R-:W-:Y:S02]  /*14160*/  ISETP.GT.AND P2, PT, R3, 0x40, PT ;  /* 0x000000400300780c */ /* 0x000fe40003f44270 */
        /* <DEDUP_REMOVED lines=14> */
[----:B------:R-:W-:Y:S02]  /*14250*/  FSEL R145, R77, -INF , P5 ;  /* 0xff8000004d917808 */ /* 0x000fe40002800000 */
[----:B------:R-:W-:Y:S02]  /*14260*/  ISETP.GT.AND P2, PT, R3, 0x50, PT ;  /* 0x000000500300780c */ /* 0x000fe40003f44270 */
[----:B------:R-:W-:Y:S02]  /*14270*/  FMNMX.FTZ R6, R143, R6, !PT ;  /* 0x000000068f067209 */ /* 0x000fe40007810000 */
[----:B------:R-:W-:Y:S02]  /*14280*/  FSEL R75, R75, -INF , P3 ;  /* 0xff8000004b4b7808 */ /* 0x000fe40001800000 */
[----:B------:R-:W-:-:S02]  /*14290*/  ISETP.GT.AND P3, PT, R3, 0x51, PT ;  /* 0x000000510300780c */ /* 0x000fc40003f64270 */
[----:B-----5:R-:W-:Y:S02]  /*142a0*/  FSEL R147, R64, -INF , P2 ;  /* 0xff80000040937808 */ /* 0x020fe40001000000 */
        /* <DEDUP_REMOVED lines=8> */
[----:B------:R-:W-:Y:S01]  /*14330*/  FMNMX.FTZ R6, R149, R6, !PT ;  /* 0x0000000695067209 */ /* 0x000fe20007810000 */
[----:B------:R-:W-:Y:S01]  /*14340*/  VIADD R4, R4, 0xa86 ;  /* 0x00000a8604047836 */ /* 0x000fe20000000000 */
[----:B------:R-:W-:Y:S02]  /*14350*/  FSEL R71, R71, -INF , P5 ;  /* 0xff80000047477808 */ /* 0x000fe40002800000 */
[----:B------:R-:W-:-:S02]  /*14360*/  FSEL R153, R69, -INF , P5 ;  /* 0xff80000045997808 */ /* 0x000fc40002800000 */
[----:B------:R-:W-:Y:S02]  /*14370*/  ISETP.GT.AND P5, PT, R3, 0x60, PT ;  /* 0x000000600300780c */ /* 0x000fe40003fa4270 */
[----:B------:R-:W-:Y:S02]  /*14380*/  FMNMX.FTZ R6, R151, R6, !PT ;  /* 0x0000000697067209 */ /* 0x000fe40007810000 */
[----:B------:R-:W-:Y:S02]  /*14390*/  FSEL R65, R70, -INF , P4 ;  /* 0xff80000046417808 */ /* 0x000fe40002000000 */
[----:B------:R-:W-:Y:S02]  /*143a0*/  R2UR UR22, R4 ;  /* 0x00000000041672ca */ /* 0x000fe400000e0000 */
[----:B------:R-:W-:Y:S02]  /*143b0*/  R2UR UR23, R5 ;  /* 0x00000000051772ca */ /* 0x000fe400000e0000 */
[----:B------:R-:W-:-:S02]  /*143c0*/  ISETP.GT.AND P4, PT, R3, 0x61, PT ;  /* 0x000000610300780c */ /* 0x000fc40003f84270 */
[----:B------:R-:W-:Y:S02]  /*143d0*/  FSEL R161, R56, -INF , P5 ;  /* 0xff80000038a17808 */ /* 0x000fe40002800000 */
[----:B------:R-:W-:Y:S02]  /*143e0*/  FMNMX.FTZ R6, R153, R6, !PT ;  /* 0x0000000699067209 */ /* 0x000fe40007810000 */
[----:B------:R-:W-:Y:S01]  /*143f0*/  FSEL R67, R67, -INF , P3 ;  /* 0xff80000043437808 */ /* 0x000fe20001800000 */
[----:B------:R-:W-:Y:S02]  /*14400*/  WARPGROUP.DEPBAR.LE gsb0, 0x0 ;  /* 0x00008000000079c5 */ /* 0x000fe40000010000 */
[----:B------:R-:W-:Y:S02]  /*14410*/  ISETP.GT.AND P3, PT, R3, 0x68, PT ;  /* 0x000000680300780c */ /* 0x000fe40003f64270 */
[----:B------:R-:W-:Y:S02]  /*14420*/  FSEL R159, R57, -INF , P4 ;  /* 0xff800000399f7808 */ /* 0x000fe40002000000 */
[----:B------:R-:W-:Y:S01]  /*14430*/  FMNMX.FTZ R6, R161, R6, !PT ;  /* 0x00000006a1067209 */ /* 0x000fe20007810000 */
[----:B------:R-:W-:Y:S01]  /*14440*/  WARPGROUP.ARRIVE ;  /* 0x00000000000079c5 */ /* 0x000fe20000000000 */
[----:B------:R-:W-:-:S02]  /*14450*/  FSEL R77, R66, -INF , P2 ;  /* 0xff800000424d7808 */ /* 0x000fc40001000000 */
[----:B------:R-:W-:Y:S02]  /*14460*/  ISETP.GT.AND P2, PT, R3, 0x69, PT ;  /* 0x000000690300780c */ /* 0x000fe40003f44270 */
[----:B------:R-:W-:Y:S01]  /*14470*/  FSEL R167, R60, -INF , P3 ;  /* 0xff8000003ca77808 */ /* 0x000fe20001800000 */
[----:B------:R-:W-:Y:S01]  /*14480*/  HGMMA.64x16x16.F32 R24, gdesc[UR20], R24, gsb0 ;  /* 0x00200000141879f0 */ /* 0x000fe20008000818 */
[----:B------:R-:W-:Y:S02]  /*14490*/  FMNMX.FTZ R6, R159, R6, !PT ;  /* 0x000000069f067209 */ /* 0x000fe40007810000 */
[----:B------:R-:W-:Y:S02]  /*144a0*/  FSEL R5, R58, -INF , P5 ;  /* 0xff8000003a057808 */ /* 0x000fe40002800000 */
[----:B------:R-:W-:Y:S02]  /*144b0*/  ISETP.GT.AND P5, PT, R3, 0x70, PT ;  /* 0x000000700300780c */ /* 0x000fe40003fa4270 */
[----:B------:R-:W-:-:S02]  /*144c0*/  FSEL R169, R61, -INF , P2 ;  /* 0xff8000003da97808 */ /* 0x000fc40001000000 */
[----:B------:R-:W-:Y:S02]  /*144d0*/  FMNMX.FTZ R6, R167, R6, !PT ;  /* 0x00000006a7067209 */ /* 0x000fe40007810000 */
[----:B------:R-:W-:Y:S02]  /*144e0*/  FSEL R59, R59, -INF , P4 ;  /* 0xff8000003b3b7808 */ /* 0x000fe40002000000 */
[----:B------:R-:W-:Y:S02]  /*144f0*/  ISETP.GT.AND P4, PT, R3, 0x71, PT ;  /* 0x000000710300780c */ /* 0x000fe40003f84270 */
[----:B------:R-:W-:Y:S02]  /*14500*/  FSEL R163, R48, -INF , P5 ;  /* 0xff80000030a37808 */ /* 0x000fe40002800000 */
[----:B------:R-:W-:Y:S02]  /*14510*/  FMNMX.FTZ R6, R169, R6, !PT ;  /* 0x00000006a9067209 */ /* 0x000fe40007810000 */
[----:B------:R-:W-:-:S02]  /*14520*/  FSEL R57, R62, -INF , P3 ;  /* 0xff8000003e397808 */ /* 0x000fc40001800000 */
[----:B------:R-:W-:Y:S02]  /*14530*/  ISETP.GT.AND P3, PT, R3, 0x78, PT ;  /* 0x000000780300780c */ /* 0x000fe40003f64270 */
[----:B------:R-:W-:Y:S02]  /*14540*/  FSEL R157, R49, -INF , P4 ;  /* 0xff800000319d7808 */ /* 0x000fe40002000000 */
        /* <DEDUP_REMOVED lines=36> */
[----:B------:R-:W-:Y:S02]  /*14790*/  FMNMX.FTZ R6, R189, R6, !PT ;  /* 0x00000006bd067209 */ /* 0x000fe40007810000 */
[----:B------:R-:W-:Y:S01]  /*147a0*/  ISETP.GT.AND P3, PT, R3, 0xa0, PT ;  /* 0x000000a00300780c */ /* 0x000fe20003f64270 */
[----:B------:R-:W-:Y:S02]  /*147b0*/  WARPGROUP.DEPBAR.LE gsb0, 0x0 ;  /* 0x00008000000079c5 */ /* 0x000fe40000010000 */
[----:B------:R-:W-:Y:S02]  /*147c0*/  FSEL R43, R43, -INF , P4 ;  /* 0xff8000002b2b7808 */ /* 0x000fe40002000000 */
[----:B------:R-:W-:-:S02]  /*147d0*/  FSEL R187, R24, -INF , P3 ;  /* 0xff80000018bb7808 */ /* 0x000fc40001800000 */
[----:B------:R-:W-:Y:S02]  /*147e0*/  FMNMX.FTZ R6, R193, R6, !PT ;  /* 0x00000006c1067209 */ /* 0x000fe40007810000 */
[----:B------:R-:W-:Y:S02]  /*147f0*/  ISETP.GT.AND P4, PT, R3, 0xa1, PT ;  /* 0x000000a10300780c */ /* 0x000fe40003f84270 */
[----:B------:R-:W-:Y:S02]  /*14800*/  FSEL R41, R42, -INF , P5 ;  /* 0xff8000002a297808 */ /* 0x000fe40002800000 */
[----:B------:R-:W-:Y:S02]  /*14810*/  FSEL R191, R25, -INF , P4 ;  /* 0xff80000019bf7808 */ /* 0x000fe40002000000 */
[----:B------:R-:W-:Y:S02]  /*14820*/  FMNMX.FTZ R6, R187, R6, !PT ;  /* 0x00000006bb067209 */ /* 0x000fe40007810000 */
[----:B------:R-:W-:-:S02]  /*14830*/  ISETP.GT.AND P5, PT, R3, 0xa8, PT ;  /* 0x000000a80300780c */ /* 0x000fc40003fa4270 */
[----:B------:R-:W-:Y:S02]  /*14840*/  FMNMX.FTZ R6, R191, R6, !PT ;  /* 0x00000006bf067209 */ /* 0x000fe40007810000 */
[----:B------:R-:W-:Y:S02]  /*14850*/  FSEL R185, R28, -INF , P5 ;  /* 0xff8000001cb97808 */ /* 0x000fe40002800000 */
[----:B------:R-:W-:Y:S02]  /*14860*/  ISETP.GT.AND P6, PT, R3, 0xa9, PT ;  /* 0x000000a90300780c */ /* 0x000fe40003fc4270 */
[----:B------:R-:W-:Y:S02]  /*14870*/  FMNMX.FTZ R6, R185, R6, !PT ;  /* 0x00000006b9067209 */ /* 0x000fe40007810000 */
[----:B------:R-:W-:-:S04]  /*14880*/  FSEL R183, R29, -INF , P6 ;  /* 0xff8000001db77808 */ /* 0x000fc80003000000 */
[----:B------:R-:W-:-:S05]  /*14890*/  FMNMX.FTZ R6, R183, R6, !PT ;  /* 0x00000006b7067209 */ /* 0x000fca0007810000 */
        /* <DEDUP_REMOVED lines=28> */
[----:B------:R-:W0:Y:S03]  /*14a60*/  SHFL.BFLY PT, R9, R8, 0x1, 0x1f ;  /* 0x0c201f0008097f89 */ /* 0x000e2600000e0000 */
[----:B------:R-:W-:-:S04]  /*14a70*/  FMNMX.FTZ R6, R63, R6, !PT ;  /* 0x000000063f067209 */ /* 0x000fc80007810000 */
[----:B------:R-:W-:-:S04]  /*14a80*/  FMNMX.FTZ R6, R49, R6, !PT ;  /* 0x0000000631067209 */ /* 0x000fc80007810000 */
[----:B------:R-:W-:-:S04]  /*14a90*/  FMNMX.FTZ R6, R51, R6, !PT ;  /* 0x0000000633067209 */ /* 0x000fc80007810000 */
[----:B------:R-:W-:-:S04]  /*14aa0*/  FMNMX.FTZ R6, R53, R6, !PT ;  /* 0x0000000635067209 */ /* 0x000fc80007810000 */
[----:B------:R-:W-:-:S04]  /*14ab0*/  FMNMX.FTZ R6, R55, R6, !PT ;  /* 0x0000000637067209 */ /* 0x000fc80007810000 */
[----:B------:R-:W-:Y:S01]  /*14ac0*/  FMNMX.FTZ R6, R41, R6, !PT ;  /* 0x0000000629067209 */ /* 0x000fe20007810000 */
[----:B------:R-:W-:Y:S01]  /*14ad0*/  IMAD.U32 R10, RZ, RZ, UR6 ;  /* 0x00000006ff0a7e24 */ /* 0x000fe2000f8e00ff */
[----:B0-----:R-:W-:Y:S02]  /*14ae0*/  FMNMX.FTZ R9, R8, R9, !PT ;  /* 0x0000000908097209 */ /* 0x001fe40007810000 */
[----:B------:R-:W-:Y:S02]  /*14af0*/  FMNMX.FTZ R6, R43, R6, !PT ;  /* 0x000000062b067209 */ /* 0x000fe40007810000 */
[----:B------:R-:W-:Y:S02]  /*14b00*/  P2R R32, PR, RZ, 0x2 ;  /* 0x00000002ff207803 */ /* 0x000fe40000000000 */
[----:B------:R-:W-:Y:S02]  /*14b10*/  ISETP.GT.AND P1, PT, R3, 0x90, PT ;  /* 0x000000900300780c */ /* 0x000fe40003f24270 */
[----:B------:R-:W-:Y:S01]  /*14b20*/  FMNMX.FTZ R6, R45, R6, !PT ;  /* 0x000000062d067209 */ /* 0x000fe20007810000 */
[----:B------:R-:W-:Y:S01]  /*14b30*/  FMUL.FTZ R4, R9, R10 ;  /* 0x0000000a09047220 */ /* 0x000fe20000410000 */
[----:B------:R-:W-:-:S02]  /*14b40*/  P2R R20, PR, RZ, 0x1 ;  /* 0x00000001ff147803 */ /* 0x000fc40000000000 */
[----:B------:R-:W-:Y:S02]  /*14b50*/  FSETP.NEU.FTZ.AND P0, PT, R9, -INF , PT ;  /* 0xff8000000900780b */ /* 0x000fe40003f1d000 */
[----:B------:R-:W-:Y:S02]  /*14b60*/  FSEL R3, R34, -INF , P1 ;  /* 0xff80000022037808 */ /* 0x000fe40000800000 */
[----:B------:R-:W-:Y:S02]  /*14b70*/  ISETP.NE.AND P1, PT, R32, RZ, PT ;  /* 0x000000ff2000720c */ /* 0x000fe40003f25270 */
[----:B------:R-:W-:Y:S02]  /*14b80*/  FMNMX.FTZ R6, R47, R6, !PT ;  /* 0x000000062f067209 */ /* 0x000fe40007810000 */
[----:B------:R-:W-:Y:S02]  /*14b90*/  FSEL R4, R4, RZ, P0 ;  /* 0x000000ff04047208 */ /* 0x000fe40000000000 */
[----:B------:R-:W-:-:S02]  /*14ba0*/  ISETP.NE.AND P0, PT, R20, RZ, PT ;  /* 0x000000ff1400720c */ /* 0x000fc40003f05270 */
[----:B------:R-:W-:Y:S02]  /*14bb0*/  FSEL R35, R35, -INF , P1 ;  /* 0xff80000023237808 */ /* 0x000fe40000800000 */
[----:B------:R-:W-:Y:S02]  /*14bc0*/  FMNMX.FTZ R6, R3, R6, !PT ;  /* 0x0000000603067209 */ /* 0x000fe40007810000 */
[----:B------:R-:W-:Y:S02]  /*14bd0*/  FSEL R25, R38, -INF , P0 ;  /* 0xff80000026197808 */ /* 0x000fe40000000000 */
[----:B------:R-:W-:Y:S02]  /*14be0*/  FMNMX.FTZ R6, R35, R6, !PT ;  /* 0x0000000623067209 */ /* 0x000fe40007810000 */
[----:B------:R-:W-:Y:S02]  /*14bf0*/  FSEL R39, R39, -INF , P2 ;  /* 0xff80000027277808 */ /* 0x000fe40001000000 */
[----:B------:R-:W-:Y:S01]  /*14c00*/  FMNMX.FTZ R6, R25, R6, !PT ;  /* 0x0000000619067209 */ /* 0x000fe20007810000 */
[----:B------:R-:W-:Y:S01]  /*14c10*/  FFMA.FTZ R186, R129, R10, -R4 ;  /* 0x0000000a81ba7223 */ /* 0x000fe20000010804 */
[----:B------:R-:W-:-:S02]  /*14c20*/  FSEL R129, R26, -INF , P3 ;  /* 0xff8000001a817808 */ /* 0x000fc40001800000 */
[----:B------:R-:W-:Y:S01]  /*14c30*/  FMNMX.FTZ R6, R39, R6, !PT ;  /* 0x0000000627067209 */ /* 0x000fe20007810000 */
[--C-:B------:R-:W-:Y:S01]  /*14c40*/  FFMA.FTZ R61, R131, R10, -R4.reuse ;  /* 0x0000000a833d7223 */ /* 0x100fe20000010804 */
[----:B------:R-:W-:Y:S02]  /*14c50*/  FSEL R131, R27, -INF , P4 ;  /* 0xff8000001b837808 */ /* 0x000fe40002000000 */
[----:B------:R-:W-:Y:S01]  /*14c60*/  FMNMX.FTZ R6, R129, R6, !PT ;  /* 0x0000000681067209 */ /* 0x000fe20007810000 */
[--C-:B------:R-:W-:Y:S01]  /*14c70*/  FFMA.FTZ R188, R133, R10, -R4.reuse ;  /* 0x0000000a85bc7223 */ /* 0x100fe20000010804 */
[----:B------:R-:W-:Y:S02]  /*14c80*/  FSEL R133, R30, -INF , P5 ;  /* 0xff8000001e857808 */ /* 0x000fe40002800000 */
[----:B------:R-:W-:Y:S01]  /*14c90*/  FMNMX.FTZ R6, R131, R6, !PT ;  /* 0x0000000683067209 */ /* 0x000fe20007810000 */
[----:B------:R-:W-:Y:S01]  /*14ca0*/  FFMA.FTZ R190, R137, R10, -R4 ;  /* 0x0000000a89be7223 */ /* 0x000fe20000010804 */
[----:B------:R-:W-:-:S02]  /*14cb0*/  FSEL R137, R31, -INF , P6 ;  /* 0xff8000001f897808 */ /* 0x000fc40003000000 */
[----:B------:R-:W-:-:S04]  /*14cc0*/  FMNMX.FTZ R6, R133, R6, !PT ;  /* 0x0000000685067209 */ /* 0x000fc80007810000 */
[----:B------:R-:W-:Y:S01]  /*14cd0*/  FMNMX.FTZ R6, R137, R6, !PT ;  /* 0x0000000689067209 */ /* 0x000fe20007810000 */
[----:B------:R-:W-:-:S04]  /*14ce0*/  FFMA.FTZ R69, R135, R10, -R4 ;  /* 0x0000000a87457223 */ /* 0x000fc80000010804 */
[----:B------:R-:W0:Y:S01]  /*14cf0*/  SHFL.BFLY PT, R135, R6, 0x2, 0x1f ;  /* 0x0c401f0006877f89 */ /* 0x000e2200000e0000 */
[-CC-:B------:R-:W-:Y:S01]  /*14d00*/  FFMA.FTZ R180, R83, R10.reuse, -R4.reuse ;  /* 0x0000000a53b47223 */ /* 0x180fe20000010804 */
[-CC-:B------:R-:W-:Y:S01]  /*14d10*/  FFMA.FTZ R83, R93, R10.reuse, -R4.reuse ;  /* 0x0000000a5d537223 */ /* 0x180fe20000010804 */
[----:B------:R-:W-:Y:S01]  /*14d20*/  FFMA.FTZ R93, R141, R10, -R4 ;  /* 0x0000000a8d5d7223 */ /* 0x000fe20000010804 */
[----:B0-----:R-:W-:-:S05]  /*14d30*/  FMNMX.FTZ R8, R6, R135, !PT ;  /* 0x0000008706087209 */ /* 0x001fca0007810000 */
[----:B------:R-:W0:Y:S01]  /*14d40*/  SHFL.BFLY PT, R141, R8, 0x1, 0x1f ;  /* 0x0c201f00088d7f89 */ /* 0x000e2200000e0000 */
[-CC-:B------:R-:W-:Y:S01]  /*14d50*/  FFMA.FTZ R176, R11, R10.reuse, -R4.reuse ;  /* 0x0000000a0bb07223 */ /* 0x180fe20000010804 */
[-CC-:B------:R-:W-:Y:S01]  /*14d60*/  FFMA.FTZ R11, R113, R10.reuse, -R4.reuse ;  /* 0x0000000a710b7223 */ /* 0x180fe20000010804 */
[-CC-:B------:R-:W-:Y:S01]  /*14d70*/  FFMA.FTZ R178, R15, R10.reuse, -R4.reuse ;  /* 0x0000000a0fb27223 */ /* 0x180fe20000010804 */
[----:B------:R-:W-:-:S03]  /*14d80*/  FFMA.FTZ R15, R117, R10, -R4 ;  /* 0x0000000a750f7223 */ /* 0x000fc60000010804 */
[----:B------:R-:W-:Y:S01]  /*14d90*/  MUFU.EX2 R176, R176 ;  /* 0x000000b000b07308 */ /* 0x000fe20000000800 */
[----:B------:R-:W-:-:S07]  /*14da0*/  ISETP.NE.AND P0, PT, R14, RZ, PT ;  /* 0x000000ff0e00720c */ /* 0x000fce0003f05270 */
[----:B------:R-:W1:Y:S01]  /*14db0*/  MUFU.EX2 R11, R11 ;  /* 0x0000000b000b7308 */ /* 0x000e620000000800 */
[----:B0-----:R-:W-:-:S07]  /*14dc0*/  FMNMX.FTZ R92, R8, R141, !PT ;  /* 0x0000008d085c7209 */ /* 0x001fce0007810000 */
[----:B------:R-:W0:Y:S01]  /*14dd0*/  MUFU.EX2 R178, R178 ;  /* 0x000000b200b27308 */ /* 0x000e220000000800 */
[C---:B------:R-:W-:Y:S01]  /*14de0*/  FSETP.NEU.FTZ.AND P2, PT, R92.reuse, -INF , PT ;  /* 0xff8000005c00780b */ /* 0x040fe20003f5d000 */
[-C--:B------:R-:W-:Y:S01]  /*14df0*/  FMUL.FTZ R14, R92, R10.reuse ;  /* 0x0000000a5c0e7220 */ /* 0x080fe20000410000 */
[----:B------:R-:W-:-:S05]  /*14e00*/  FFMA.FTZ R29, R121, R10, -R4 ;  /* 0x0000000a791d7223 */ /* 0x000fca0000010804 */
[----:B------:R-:W3:Y:S01]  /*14e10*/  MUFU.EX2 R15, R15 ;  /* 0x0000000f000f7308 */ /* 0x000ee20000000800 */
[----:B------:R-:W-:Y:S01]  /*14e20*/  FSEL R14, R14, RZ, P2 ;  /* 0x000000ff0e0e7208 */ /* 0x000fe20001000000 */
[-CC-:B------:R-:W-:Y:S01]  /*14e30*/  FFMA.FTZ R182, R123, R10.reuse, -R4.reuse ;  /* 0x0000000a7bb67223 */ /* 0x180fe20000010804 */
[-CC-:B------:R-:W-:Y:S01]  /*14e40*/  FFMA.FTZ R37, R127, R10.reuse, -R4.reuse ;  /* 0x0000000a7f257223 */ /* 0x180fe20000010804 */
[----:B------:R-:W-:-:S04]  /*14e50*/  FFMA.FTZ R127, R177, R10, -R4 ;  /* 0x0000000ab17f7223 */ /* 0x000fc80000010804 */
[----:B------:R-:W4:Y:S01]  /*14e60*/  MUFU.EX2 R180, R180 ;  /* 0x000000b400b47308 */ /* 0x000f220000000800 */
[-C--:B------:R-:W-:Y:S01]  /*14e70*/  FFMA.FTZ R177, R7, R10.reuse, -R14 ;  /* 0x0000000a07b17223 */ /* 0x080fe2000001080e */
[----:B-1----:R-:W-:Y:S01]  /*14e80*/  FADD.FTZ R7, R176, R11 ;  /* 0x0000000bb0077221 */ /* 0x002fe20000010000 */
[----:B------:R-:W-:-:S05]  /*14e90*/  FFMA.FTZ R33, R109, R10, -R4 ;  /* 0x0000000a6d217223 */ /* 0x000fca0000010804 */
[----:B------:R-:W1:Y:S01]  /*14ea0*/  MUFU.EX2 R29, R29 ;  /* 0x0000001d001d7308 */ /* 0x000e620000000800 */
[----:B0-----:R-:W-:Y:S01]  /*14eb0*/  FADD.FTZ R36, R178, R7 ;  /* 0x00000007b2247221 */ /* 0x001fe20000010000 */
[-CC-:B------:R-:W-:Y:S01]  /*14ec0*/  FFMA.FTZ R184, R125, R10.reuse, -R4.reuse ;  /* 0x0000000a7db87223 */ /* 0x180fe20000010804 */
[-CC-:B------:R-:W-:Y:S01]  /*14ed0*/  FFMA.FTZ R192, R139, R10.reuse, -R4.reuse ;  /* 0x0000000a8bc07223 */ /* 0x180fe20000010804 */
[-CC-:B------:R-:W-:Y:S01]  /*14ee0*/  FFMA.FTZ R194, R143, R10.reuse, -R4.reuse ;  /* 0x0000000a8fc27223 */ /* 0x180fe20000010804 */
[----:B------:R-:W-:-:S03]  /*14ef0*/  FFMA.FTZ R109, R145, R10, -R4 ;  /* 0x0000000a916d7223 */ /* 0x000fc60000010804 */
        /* <DEDUP_REMOVED lines=24> */
[----:B------:R-:W2:Y:S01]  /*15080*/  MUFU.EX2 R33, R33 ;  /* 0x0000002100217308 */ /* 0x000ea20000000800 */
[-C--:B------:R-:W-:Y:S01]  /*15090*/  FFMA.FTZ R4, R115, R10.reuse, -R14 ;  /* 0x0000000a73047223 */ /* 0x080fe2000001080e */
[----:B---3--:R-:W-:Y:S01]  /*150a0*/  FADD.FTZ R7, R15, R36 ;  /* 0x000000240f077221 */ /* 0x008fe20000010000 */
[----:B------:R-:W-:-:S03]  /*150b0*/  FFMA.FTZ R179, R13, R10, -R14 ;  /* 0x0000000a0db37223 */ /* 0x000fc6000001080e */
[----:B----4-:R-:W-:Y:S02]  /*150c0*/  FADD.FTZ R36, R180, R7 ;  /* 0x00000007b4247221 */ /* 0x010fe40000010000 */
[----:B------:R-:W3:Y:S01]  /*150d0*/  MUFU.EX2 R184, R184 ;  /* 0x000000b800b87308 */ /* 0x000ee20000000800 */
[----:B------:R-:W-:Y:S01]  /*150e0*/  FFMA.FTZ R6, R119, R10, -R14 ;  /* 0x0000000a77067223 */ /* 0x000fe2000001080e */
[----:B-1----:R-:W-:-:S06]  /*150f0*/  FADD.FTZ R7, R29, R36 ;  /* 0x000000241d077221 */ /* 0x002fcc0000010000 */
[----:B------:R-:W-:Y:S01]  /*15100*/  MUFU.EX2 R177, R177 ;  /* 0x000000b100b17308 */ /* 0x000fe20000000800 */
[----:B------:R-:W-:-:S07]  /*15110*/  FFMA.FTZ R181, R21, R10, -R14 ;  /* 0x0000000a15b57223 */ /* 0x000fce000001080e */
[----:B------:R-:W1:Y:S01]  /*15120*/  MUFU.EX2 R4, R4 ;  /* 0x0000000400047308 */ /* 0x000e620000000800 */
[----:B0-----:R-:W-:-:S07]  /*15130*/  FADD.FTZ R38, R182, R7 ;  /* 0x00000007b6267221 */ /* 0x001fce0000010000 */
[----:B------:R-:W0:Y:S01]  /*15140*/  MUFU.EX2 R37, R37 ;  /* 0x0000002500257308 */ /* 0x000e220000000800 */
[----:B------:R-:W-:-:S07]  /*15150*/  FFMA.FTZ R8, R107, R10, -R14 ;  /* 0x0000000a6b087223 */ /* 0x000fce000001080e */
[----:B------:R-:W4:Y:S01]  /*15160*/  MUFU.EX2 R179, R179 ;  /* 0x000000b300b37308 */ /* 0x000f220000000800 */
[----:B--2---:R-:W-:-:S07]  /*15170*/  FADD.FTZ R7, R33, R38 ;  /* 0x0000002621077221 */ /* 0x004fce0000010000 */
[----:B------:R-:W2:Y:S01]  /*15180*/  MUFU.EX2 R186, R186 ;  /* 0x000000ba00ba7308 */ /* 0x000ea20000000800 */
[----:B------:R-:W-:-:S07]  /*15190*/  FFMA.FTZ R183, R85, R10, -R14 ;  /* 0x0000000a55b77223 */ /* 0x000fce000001080e */
[----:B------:R-:W2:Y:S01]  /*151a0*/  MUFU.EX2 R6, R6 ;  /* 0x0000000600067308 */ /* 0x000ea20000000800 */
[----:B---3--:R-:W-:-:S07]  /*151b0*/  FADD.FTZ R38, R184, R7 ;  /* 0x00000007b8267221 */ /* 0x008fce0000010000 */
[----:B------:R-:W3:Y:S01]  /*151c0*/  MUFU.EX2 R61, R61 ;  /* 0x0000003d003d7308 */ /* 0x000ee20000000800 */
[----:B------:R-:W-:Y:S01]  /*151d0*/  ISETP.NE.AND P1, PT, R12, RZ, PT ;  /* 0x000000ff0c00720c */ /* 0x000fe20003f25270 */
[----:B-1----:R-:W-:-:S06]  /*151e0*/  FADD.FTZ R40, R177, R4 ;  /* 0x00000004b1287221 */ /* 0x002fcc0000010000 */
[----:B------:R-:W1:Y:S01]  /*151f0*/  MUFU.EX2 R181, R181 ;  /* 0x000000b500b57308 */ /* 0x000e620000000800 */
[----:B------:R-:W-:Y:S01]  /*15200*/  FFMA.FTZ R12, R111, R10, -R14 ;  /* 0x0000000a6f0c7223 */ /* 0x000fe2000001080e */
[----:B0-----:R-:W-:-:S06]  /*15210*/  FADD.FTZ R7, R37, R38 ;  /* 0x0000002625077221 */ /* 0x001fcc0000010000 */
[----:B------:R-:W0:Y:S01]  /*15220*/  MUFU.EX2 R188, R188 ;  /* 0x000000bc00bc7308 */ /* 0x000e220000000800 */
[----:B------:R-:W-:Y:S01]  /*15230*/  FFMA.FTZ R201, R5, R10, -R14 ;  /* 0x0000000a05c97223 */ /* 0x000fe2000001080e */
[----:B----4-:R-:W-:-:S06]  /*15240*/  FADD.FTZ R5, R179, R40 ;  /* 0x00000028b3057221 */ /* 0x010fcc0000010000 */
[----:B------:R-:W4:Y:S01]  /*15250*/  MUFU.EX2 R8, R8 ;  /* 0x0000000800087308 */ /* 0x000f220000000800 */
[----:B------:R-:W-:Y:S01]  /*15260*/  FFMA.FTZ R185, R105, R10, -R14 ;  /* 0x0000000a69b97223 */ /* 0x000fe2000001080e */
[----:B--2---:R-:W-:-:S06]  /*15270*/  FADD.FTZ R42, R186, R7 ;  /* 0x00000007ba2a7221 */ /* 0x004fcc0000010000 */
[----:B------:R-:W2:Y:S01]  /*15280*/  MUFU.EX2 R69, R69 ;  /* 0x0000004500457308 */ /* 0x000ea20000000800 */
[----:B------:R-:W-:Y:S01]  /*15290*/  FADD.FTZ R40, R6, R5 ;  /* 0x0000000506287221 */ /* 0x000fe20000010000 */
[----:B------:R-:W-:-:S06]  /*152a0*/  FFMA.FTZ R20, R99, R10, -R14 ;  /* 0x0000000a63147223 */ /* 0x000fcc000001080e */
[----:B------:R-:W2:Y:S01]  /*152b0*/  MUFU.EX2 R183, R183 ;  /* 0x000000b700b77308 */ /* 0x000ea20000000800 */
[----:B---3--:R-:W-:-:S07]  /*152c0*/  FADD.FTZ R7, R61, R42 ;  /* 0x0000002a3d077221 */ /* 0x008fce0000010000 */
[----:B------:R-:W3:Y:S01]  /*152d0*/  MUFU.EX2 R190, R190 ;  /* 0x000000be00be7308 */ /* 0x000ee20000000800 */
[----:B-1----:R-:W-:Y:S01]  /*152e0*/  FADD.FTZ R5, R181, R40 ;  /* 0x00000028b5057221 */ /* 0x002fe20000010000 */
[----:B------:R-:W-:-:S06]  /*152f0*/  FFMA.FTZ R187, R97, R10, -R14 ;  /* 0x0000000a61bb7223 */ /* 0x000fcc000001080e */
[----:B------:R-:W1:Y:S01]  /*15300*/  MUFU.EX2 R12, R12 ;  /* 0x0000000c000c7308 */ /* 0x000e620000000800 */
[----:B0-----:R-:W-:-:S07]  /*15310*/  FADD.FTZ R40, R188, R7 ;  /* 0x00000007bc287221 */ /* 0x001fce0000010000 */
[----:B------:R-:W0:Y:S01]  /*15320*/  MUFU.EX2 R83, R83 ;  /* 0x0000005300537308 */ /* 0x000e220000000800 */
[----:B----4-:R-:W-:Y:S01]  /*15330*/  FADD.FTZ R42, R8, R5 ;  /* 0x00000005082a7221 */ /* 0x010fe20000010000 */
[----:B------:R-:W-:-:S06]  /*15340*/  FFMA.FTZ R24, R103, R10, -R14 ;  /* 0x0000000a67187223 */ /* 0x000fcc000001080e */
[----:B------:R-:W4:Y:S01]  /*15350*/  MUFU.EX2 R185, R185 ;  /* 0x000000b900b97308 */ /* 0x000f220000000800 */
[----:B--2---:R-:W-:-:S07]  /*15360*/  FADD.FTZ R7, R69, R40 ;  /* 0x0000002845077221 */ /* 0x004fce0000010000 */
        /* <DEDUP_REMOVED lines=11> */
[----:B----4-:R-:W-:-:S07]  /*15420*/  FADD.FTZ R5, R185, R42 ;  /* 0x0000002ab9057221 */ /* 0x010fce0000010000 */
[----:B------:R-:W4:Y:S01]  /*15430*/  MUFU.EX2 R24, R24 ;  /* 0x0000001800187308 */ /* 0x000f220000000800 */
[----:B--2---:R-:W-:Y:S01]  /*15440*/  FADD.FTZ R44, R192, R7 ;  /* 0x00000007c02c7221 */ /* 0x004fe20000010000 */
[----:B------:R-:W-:-:S06]  /*15450*/  FADD.FTZ R42, R20, R5 ;  /* 0x00000005142a7221 */ /* 0x000fcc0000010000 */
[----:B------:R-:W2:Y:S01]  /*15460*/  MUFU.EX2 R189, R189 ;  /* 0x000000bd00bd7308 */ /* 0x000ea20000000800 */
[----:B------:R-:W-:Y:S01]  /*15470*/  FFMA.FTZ R28, R95, R10, -R14 ;  /* 0x0000000a5f1c7223 */ /* 0x000fe2000001080e */
[----:B---3--:R-:W-:-:S06]  /*15480*/  FADD.FTZ R5, R93, R44 ;  /* 0x0000002c5d057221 */ /* 0x008fcc0000010000 */
[----:B------:R3:W-:Y:S01]  /*15490*/  MUFU.EX2 R141, R191 ;  /* 0x000000bf008d7308 */ /* 0x0007e20000000800 */
[----:B------:R-:W-:Y:S02]  /*154a0*/  @!P1 VIADD R0, R0, 0x34840 ;  /* 0x0003484000009836 */ /* 0x000fe40000000000 */
[----:B-1----:R-:W-:Y:S01]  /*154b0*/  FADD.FTZ R7, R187, R42 ;  /* 0x0000002abb077221 */ /* 0x002fe20000010000 */
[----:B---3--:R-:W-:-:S04]  /*154c0*/  FFMA.FTZ R191, R89, R10, -R14 ;  /* 0x0000000a59bf7223 */ /* 0x008fc8000001080e */
[----:B------:R-:W1:Y:S01]  /*154d0*/  MUFU.EX2 R26, R26 ;  /* 0x0000001a001a7308 */ /* 0x000e620000000800 */
[-C--:B------:R-:W-:Y:S01]  /*154e0*/  FFMA.FTZ R193, R81, R10.reuse, -R14 ;  /* 0x0000000a51c17223 */ /* 0x080fe2000001080e */
[----:B0-----:R-:W-:Y:S01]  /*154f0*/  FADD.FTZ R44, R194, R5 ;  /* 0x00000005c22c7221 */ /* 0x001fe20000010000 */
[----:B------:R-:W-:Y:S01]  /*15500*/  @!P1 PRMT R5, RZ, 0x654, R0 ;  /* 0x00000654ff059816 */ /* 0x000fe20000000000 */
[----:B----4-:R-:W-:Y:S01]  /*15510*/  FADD.FTZ R42, R24, R7 ;  /* 0x00000007182a7221 */ /* 0x010fe20000010000 */
[-C--:B------:R-:W-:Y:S02]  /*15520*/  FFMA.FTZ R30, R75, R10.reuse, -R14 ;  /* 0x0000000a4b1e7223 */ /* 0x080fe4000001080e */
[----:B------:R2:W-:Y:S01]  /*15530*/  @!P1 SYNCS.ARRIVE.TRANS64.RED.A1T0 RZ, [R5+URZ], RZ ;  /* 0x000000ff05ff99a7 */ /* 0x0005e2000810043f */
[----:B------:R-:W0:Y:S08]  /*15540*/  MUFU.EX2 R191, R191 ;  /* 0x000000bf00bf7308 */ /* 0x000e300000000800 */
[----:B------:R-:W3:Y:S01]  /*15550*/  MUFU.EX2 R109, R109 ;  /* 0x0000006d006d7308 */ /* 0x000ee20000000800 */
[----:B--2---:R-:W-:Y:S01]  /*15560*/  FADD.FTZ R5, R189, R42 ;  /* 0x0000002abd057221 */ /* 0x004fe20000010000 */
[----:B------:R-:W-:-:S06]  /*15570*/  FFMA.FTZ R195, R73, R10, -R14 ;  /* 0x0000000a49c37223 */ /* 0x000fcc000001080e */
[----:B------:R-:W2:Y:S08]  /*15580*/  MUFU.EX2 R28, R28 ;  /* 0x0000001c001c7308 */ /* 0x000eb00000000800 */
[----:B------:R-:W4:Y:S01]  /*15590*/  MUFU.EX2 R196, R196 ;  /* 0x000000c400c47308 */ /* 0x000f220000000800 */
[----:B-1----:R-:W-:Y:S01]  /*155a0*/  FADD.FTZ R46, R26, R5 ;  /* 0x000000051a2e7221 */ /* 0x002fe20000010000 */
[----:B------:R-:W-:-:S06]  /*155b0*/  FFMA.FTZ R32, R79, R10, -R14 ;  /* 0x0000000a4f207223 */ /* 0x000fcc000001080e */
[----:B------:R-:W1:Y:S08]  /*155c0*/  MUFU.EX2 R193, R193 ;  /* 0x000000c100c17308 */ /* 0x000e700000000800 */
[----:B------:R-:W1:Y:S01]  /*155d0*/  MUFU.EX2 R113, R113 ;  /* 0x0000007100717308 */ /* 0x000e620000000800 */
[----:B0-----:R-:W-:Y:S01]  /*155e0*/  FADD.FTZ R5, R191, R46 ;  /* 0x0000002ebf057221 */ /* 0x001fe20000010000 */
[----:B------:R-:W-:-:S06]  /*155f0*/  FFMA.FTZ R197, R77, R10, -R14 ;  /* 0x0000000a4dc57223 */ /* 0x000fcc000001080e */
[----:B------:R-:W0:Y:S01]  /*15600*/  MUFU.EX2 R30, R30 ;  /* 0x0000001e001e7308 */ /* 0x000e220000000800 */
[----:B---3--:R-:W-:-:S07]  /*15610*/  FADD.FTZ R7, R109, R44 ;  /* 0x0000002c6d077221 */ /* 0x008fce0000010000 */
[----:B------:R-:W3:Y:S01]  /*15620*/  MUFU.EX2 R198, R198 ;  /* 0x000000c600c67308 */ /* 0x000ee20000000800 */
[----:B--2---:R-:W-:Y:S01]  /*15630*/  FADD.FTZ R48, R28, R5 ;  /* 0x000000051c307221 */ /* 0x004fe20000010000 */
[----:B------:R-:W-:-:S06]  /*15640*/  FFMA.FTZ R34, R67, R10, -R14 ;  /* 0x0000000a43227223 */ /* 0x000fcc000001080e */
[----:B------:R-:W2:Y:S01]  /*15650*/  MUFU.EX2 R195, R195 ;  /* 0x000000c300c37308 */ /* 0x000ea20000000800 */
[----:B----4-:R-:W-:-:S07]  /*15660*/  FADD.FTZ R44, R196, R7 ;  /* 0x00000007c42c7221 */ /* 0x010fce0000010000 */
[----:B------:R-:W4:Y:S01]  /*15670*/  MUFU.EX2 R117, R117 ;  /* 0x0000007500757308 */ /* 0x000f220000000800 */
[----:B-1----:R-:W-:Y:S01]  /*15680*/  FADD.FTZ R5, R193, R48 ;  /* 0x00000030c1057221 */ /* 0x002fe20000010000 */
[----:B------:R-:W-:-:S06]  /*15690*/  FFMA.FTZ R199, R65, R10, -R14 ;  /* 0x0000000a41c77223 */ /* 0x000fcc000001080e */
[----:B------:R-:W1:Y:S01]  /*156a0*/  MUFU.EX2 R32, R32 ;  /* 0x0000002000207308 */ /* 0x000e620000000800 */
[----:B------:R-:W-:-:S07]  /*156b0*/  FADD.FTZ R7, R113, R44 ;  /* 0x0000002c71077221 */ /* 0x000fce0000010000 */
[----:B------:R-:W1:Y:S01]  /*156c0*/  MUFU.EX2 R200, R200 ;  /* 0x000000c800c87308 */ /* 0x000e620000000800 */
[----:B0-----:R-:W-:Y:S01]  /*156d0*/  FADD.FTZ R48, R30, R5 ;  /* 0x000000051e307221 */ /* 0x001fe20000010000 */
[----:B------:R-:W-:-:S06]  /*156e0*/  FFMA.FTZ R36, R71, R10, -R14 ;  /* 0x0000000a47247223 */ /* 0x000fcc000001080e */
[----:B------:R-:W0:Y:S01]  /*156f0*/  MUFU.EX2 R197, R197 ;  /* 0x000000c500c57308 */ /* 0x000e220000000800 */
[----:B---3--:R-:W-:-:S07]  /*15700*/  FADD.FTZ R46, R198, R7 ;  /* 0x00000007c62e7221 */ /* 0x008fce0000010000 */
[----:B------:R-:W3:Y:S01]  /*15710*/  MUFU.EX2 R121, R121 ;  /* 0x0000007900797308 */ /* 0x000ee20000000800 */
[----:B--2---:R-:W-:Y:S01]  /*15720*/  FADD.FTZ R5, R195, R48 ;  /* 0x00000030c3057221 */ /* 0x004fe20000010000 */
[----:B----4-:R-:W-:-:S06]  /*15730*/  FADD.FTZ R7, R117, R46 ;  /* 0x0000002e75077221 */ /* 0x010fcc0000010000 */
[----:B------:R-:W2:Y:S08]  /*15740*/  MUFU.EX2 R34, R34 ;  /* 0x0000002200227308 */ /* 0x000eb00000000800 */
        /* <DEDUP_REMOVED lines=11> */
[-CC-:B------:R-:W-:Y:S01]  /*15800*/  FFMA.FTZ R40, R63, R10.reuse, -R14.reuse ;  /* 0x0000000a3f287223 */ /* 0x180fe2000001080e */
[-CC-:B------:R-:W-:Y:S01]  /*15810*/  FFMA.FTZ R205, R49, R10.reuse, -R14.reuse ;  /* 0x0000000a31cd7223 */ /* 0x180fe2000001080e */
[-CC-:B------:R-:W-:Y:S01]  /*15820*/  FFMA.FTZ R51, R51, R10.reuse, -R14.reuse ;  /* 0x0000000a33337223 */ /* 0x180fe2000001080e */
[----:B------:R-:W-:-:S04]  /*15830*/  FFMA.FTZ R207, R53, R10, -R14 ;  /* 0x0000000a35cf7223 */ /* 0x000fc8000001080e */
[----:B------:R-:W3:Y:S01]  /*15840*/  MUFU.EX2 R201, R201 ;  /* 0x000000c900c97308 */ /* 0x000ee20000000800 */
[-CC-:B------:R-:W-:Y:S01]  /*15850*/  FFMA.FTZ R42, R55, R10.reuse, -R14.reuse ;  /* 0x0000000a372a7223 */ /* 0x180fe2000001080e */
[-CC-:B------:R-:W-:Y:S01]  /*15860*/  FFMA.FTZ R209, R41, R10.reuse, -R14.reuse ;  /* 0x0000000a29d17223 */ /* 0x180fe2000001080e */
[-CC-:B------:R-:W-:Y:S01]  /*15870*/  FFMA.FTZ R44, R43, R10.reuse, -R14.reuse ;  /* 0x0000000a2b2c7223 */ /* 0x180fe2000001080e */
[-CC-:B------:R-:W-:Y:S01]  /*15880*/  FFMA.FTZ R211, R45, R10.reuse, -R14.reuse ;  /* 0x0000000a2dd37223 */ /* 0x180fe2000001080e */
[----:B------:R-:W-:-:S03]  /*15890*/  FFMA.FTZ R46, R47, R10, -R14 ;  /* 0x0000000a2f2e7223 */ /* 0x000fc6000001080e */
        /* <DEDUP_REMOVED lines=9> */
[----:B------:R-:W-:Y:S01]  /*15930*/  FFMA.FTZ R137, R137, R10, -R14 ;  /* 0x0000000a89897223 */ /* 0x000fe2000001080e */
[----:B--2---:R-:W-:Y:S01]  /*15940*/  FADD.FTZ R14, R34, R5 ;  /* 0x00000005220e7221 */ /* 0x004fe20000010000 */
[----:B----4-:R-:W-:-:S05]  /*15950*/  FADD.FTZ R50, R202, R7 ;  /* 0x00000007ca327221 */ /* 0x010fca0000010000 */
[----:B------:R-:W2:Y:S01]  /*15960*/  MUFU.EX2 R206, R206 ;  /* 0x000000ce00ce7308 */ /* 0x000ea20000000800 */
[----:B-1----:R-:W-:Y:S01]  /*15970*/  FADD.FTZ R5, R199, R14 ;  /* 0x0000000ec7057221 */ /* 0x002fe20000010000 */
[----:B------:R-:W-:-:S06]  /*15980*/  FADD.FTZ R7, R123, R50 ;  /* 0x000000327b077221 */ /* 0x000fcc0000010000 */
[----:B------:R-:W1:Y:S01]  /*15990*/  MUFU.EX2 R203, R203 ;  /* 0x000000cb00cb7308 */ /* 0x000e620000000800 */
[----:B0-----:R-:W-:Y:S01]  /*159a0*/  FADD.FTZ R14, R36, R5 ;  /* 0x00000005240e7221 */ /* 0x001fe20000010000 */
[----:B---3--:R-:W-:-:S06]  /*159b0*/  FADD.FTZ R48, R204, R7 ;  /* 0x00000007cc307221 */ /* 0x008fcc0000010000 */
[----:B------:R-:W0:Y:S01]  /*159c0*/  MUFU.EX2 R31, R31 ;  /* 0x0000001f001f7308 */ /* 0x000e220000000800 */
[----:B------:R-:W-:Y:S01]  /*159d0*/  FADD.FTZ R5, R201, R14 ;  /* 0x0000000ec9057221 */ /* 0x000fe20000010000 */
[----:B------:R-:W-:-:S06]  /*159e0*/  FADD.FTZ R7, R27, R48 ;  /* 0x000000301b077221 */ /* 0x000fcc0000010000 */
[----:B------:R-:W3:Y:S08]  /*159f0*/  MUFU.EX2 R40, R40 ;  /* 0x0000002800287308 */ /* 0x000ef00000000800 */
[----:B------:R-:W4:Y:S01]  /*15a00*/  MUFU.EX2 R208, R208 ;  /* 0x000000d000d07308 */ /* 0x000f220000000800 */
[----:B------:R-:W-:Y:S01]  /*15a10*/  FADD.FTZ R14, R38, R5 ;  /* 0x00000005260e7221 */ /* 0x000fe20000010000 */
[----:B--2---:R-:W-:-:S06]  /*15a20*/  FADD.FTZ R48, R206, R7 ;  /* 0x00000007ce307221 */ /* 0x004fcc0000010000 */
[----:B------:R-:W2:Y:S08]  /*15a30*/  MUFU.EX2 R205, R205 ;  /* 0x000000cd00cd7308 */ /* 0x000eb00000000800 */
[----:B------:R-:W2:Y:S01]  /*15a40*/  MUFU.EX2 R125, R125 ;  /* 0x0000007d007d7308 */ /* 0x000ea20000000800 */
[----:B-1----:R-:W-:Y:S01]  /*15a50*/  FADD.FTZ R5, R203, R14 ;  /* 0x0000000ecb057221 */ /* 0x002fe20000010000 */
[----:B0-----:R-:W-:-:S06]  /*15a60*/  FADD.FTZ R7, R31, R48 ;  /* 0x000000301f077221 */ /* 0x001fcc0000010000 */
[----:B------:R-:W0:Y:S08]  /*15a70*/  MUFU.EX2 R0, R51 ;  /* 0x0000003300007308 */ /* 0x000e300000000800 */
[----:B------:R-:W1:Y:S01]  /*15a80*/  MUFU.EX2 R210, R210 ;  /* 0x000000d200d27308 */ /* 0x000e620000000800 */
[----:B---3--:R-:W-:Y:S01]  /*15a90*/  FADD.FTZ R14, R40, R5 ;  /* 0x00000005280e7221 */ /* 0x008fe20000010000 */
[----:B----4-:R-:W-:-:S06]  /*15aa0*/  FADD.FTZ R48, R208, R7 ;  /* 0x00000007d0307221 */ /* 0x010fcc0000010000 */
[----:B------:R-:W3:Y:S08]  /*15ab0*/  MUFU.EX2 R207, R207 ;  /* 0x000000cf00cf7308 */ /* 0x000ef00000000800 */
[----:B------:R-:W4:Y:S01]  /*15ac0*/  MUFU.EX2 R127, R127 ;  /* 0x0000007f007f7308 */ /* 0x000f220000000800 */
[----:B--2---:R-:W-:Y:S01]  /*15ad0*/  FADD.FTZ R5, R205, R14 ;  /* 0x0000000ecd057221 */ /* 0x004fe20000010000 */
[----:B------:R-:W-:-:S06]  /*15ae0*/  FADD.FTZ R7, R125, R48 ;  /* 0x000000307d077221 */ /* 0x000fcc0000010000 */
[----:B------:R-:W2:Y:S08]  /*15af0*/  MUFU.EX2 R42, R42 ;  /* 0x0000002a002a7308 */ /* 0x000eb00000000800 */
[----:B------:R-:W2:Y:S01]  /*15b00*/  MUFU.EX2 R212, R212 ;  /* 0x000000d400d47308 */ /* 0x000ea20000000800 */
[----:B0-----:R-:W-:Y:S01]  /*15b10*/  FADD.FTZ R14, R0, R5 ;  /* 0x00000005000e7221 */ /* 0x001fe20000010000 */
[----:B-1----:R-:W-:-:S06]  /*15b20*/  FADD.FTZ R50, R210, R7 ;  /* 0x00000007d2327221 */ /* 0x002fcc0000010000 */
        /* <DEDUP_REMOVED lines=16> */
[----:B------:R-:W3:Y:S01]  /*15c30*/  MUFU.EX2 R3, R3 ;  /* 0x0000000300037308 */ /* 0x000ee20000000800 */
[----:B--2---:R-:W-:Y:S01]  /*15c40*/  FADD.FTZ R5, R211, R14 ;  /* 0x0000000ed3057221 */ /* 0x004fe20000010000 */
[----:B------:R-:W-:-:S06]  /*15c50*/  FADD.FTZ R7, R139, R52 ;  /* 0x000000348b077221 */ /* 0x000fcc0000010000 */
[----:B------:R-:W2:Y:S01]  /*15c60*/  MUFU.EX2 R48, R35 ;  /* 0x0000002300307308 */ /* 0x000ea20000000800 */
[----:B0-----:R-:W-:Y:S01]  /*15c70*/  FADD.FTZ R54, R46, R5 ;  /* 0x000000052e367221 */ /* 0x001fe20000010000 */
[----:B-1----:R-:W-:-:S06]  /*15c80*/  FADD.FTZ R52, R216, R7 ;  /* 0x00000007d8347221 */ /* 0x002fcc0000010000 */
[----:B------:R-:W0:Y:S01]  /*15c90*/  MUFU.EX2 R25, R25 ;  /* 0x0000001900197308 */ /* 0x000e220000000800 */
[----:B---3--:R-:W-:-:S07]  /*15ca0*/  FADD.FTZ R5, R3, R54 ;  /* 0x0000003603057221 */ /* 0x008fce0000010000 */
[----:B------:R-:W1:Y:S01]  /*15cb0*/  MUFU.EX2 R50, R39 ;  /* 0x0000002700327308 */ /* 0x000e620000000800 */
[----:B------:R-:W-:Y:S01]  /*15cc0*/  FADD.FTZ R7, R141, R52 ;  /* 0x000000348d077221 */ /* 0x000fe20000010000 */
[----:B------:R-:W-:Y:S01]  /*15cd0*/  F2FP.F16.F32.PACK_AB R177, R4, R177 ;  /* 0x000000b104b1723e */ /* 0x000fe200000000ff */
[----:B--2---:R-:W-:-:S05]  /*15ce0*/  FADD.FTZ R4, R48, R5 ;  /* 0x0000000530047221 */ /* 0x004fca0000010000 */
[----:B------:R-:W2:Y:S01]  /*15cf0*/  MUFU.EX2 R129, R129 ;  /* 0x0000008100817308 */ /* 0x000ea20000000800 */
[----:B0-----:R-:W-:Y:S01]  /*15d00*/  FADD.FTZ R5, R25, R4 ;  /* 0x0000000419057221 */ /* 0x001fe20000010000 */
[----:B------:R-:W-:-:S06]  /*15d10*/  F2FP.F16.F32.PACK_AB R213, R48, R3 ;  /* 0x0000000330d5723e */ /* 0x000fcc00000000ff */
[----:B------:R-:W0:Y:S01]  /*15d20*/  MUFU.EX2 R52, R131 ;  /* 0x0000008300347308 */ /* 0x000e220000000800 */
[----:B------:R-:W-:Y:S02]  /*15d30*/  IADD3 R3, R160, -0x2, RZ ;  /* 0xfffffffea0037810 */ /* 0x000fe40007ffe0ff */
[----:B------:R-:W-:-:S05]  /*15d40*/  F2FP.F16.F32.PACK_AB R179, R6, R179 ;  /* 0x000000b306b3723e */ /* 0x000fca00000000ff */
[----:B------:R-:W3:Y:S01]  /*15d50*/  MUFU.EX2 R218, R218 ;  /* 0x000000da00da7308 */ /* 0x000ee20000000800 */
[----:B-1----:R-:W-:Y:S01]  /*15d60*/  FADD.FTZ R6, R50, R5 ;  /* 0x0000000532067221 */ /* 0x002fe20000010000 */
[----:B------:R-:W-:-:S06]  /*15d70*/  ISETP.GE.AND P2, PT, R3, R120, PT ;  /* 0x000000780300720c */ /* 0x000fcc0003f46270 */
[----:B------:R-:W1:Y:S01]  /*15d80*/  MUFU.EX2 R133, R133 ;  /* 0x0000008500857308 */ /* 0x000e620000000800 */
[----:B--2---:R-:W-:-:S07]  /*15d90*/  FADD.FTZ R5, R129, R6 ;  /* 0x0000000681057221 */ /* 0x004fce0000010000 */
[----:B------:R-:W2:Y:S08]  /*15da0*/  MUFU.EX2 R143, R143 ;  /* 0x0000008f008f7308 */ /* 0x000eb00000000800 */
[----:B------:R-:W4:Y:S01]  /*15db0*/  MUFU.EX2 R4, R137 ;  /* 0x0000008900047308 */ /* 0x000f220000000800 */
[----:B------:R-:W-:Y:S01]  /*15dc0*/  F2FP.F16.F32.PACK_AB R205, R0, R205 ;  /* 0x000000cd00cd723e */ /* 0x000fe200000000ff */
[----:B0-----:R-:W-:Y:S01]  /*15dd0*/  FADD.FTZ R0, R52, R5 ;  /* 0x0000000534007221 */ /* 0x001fe20000010000 */
[----:B---3--:R-:W-:Y:S01]  /*15de0*/  FADD.FTZ R14, R218, R7 ;  /* 0x00000007da0e7221 */ /* 0x008fe20000010000 */
[----:B------:R-:W-:Y:S01]  /*15df0*/  IMAD.U32 R236, RZ, RZ, UR52 ;  /* 0x00000034ffec7e24 */ /* 0x000fe2000f8e00ff */
[----:B------:R-:W-:Y:S01]  /*15e00*/  MOV R235, UR49 ;  /* 0x0000003100eb7c02 */ /* 0x000fe20008000f00 */
[----:B-1----:R-:W-:Y:S01]  /*15e10*/  FADD.FTZ R5, R133, R0 ;  /* 0x0000000085057221 */ /* 0x002fe20000010000 */
[----:B------:R-:W-:Y:S01]  /*15e20*/  IMAD.U32 R237, RZ, RZ, UR53 ;  /* 0x00000035ffed7e24 */ /* 0x000fe2000f8e00ff */
[----:B------:R-:W-:Y:S01]  /*15e30*/  MOV R230, UR40 ;  /* 0x0000002800e67c02 */ /* 0x000fe20008000f00 */
[----:B------:R-:W-:-:S02]  /*15e40*/  IMAD.U32 R234, RZ, RZ, UR48 ;  /* 0x00000030ffea7e24 */ /* 0x000fc4000f8e00ff */
[----:B------:R-:W-:Y:S02]  /*15e50*/  IMAD.U32 R232, RZ, RZ, UR44 ;  /* 0x0000002cffe87e24 */ /* 0x000fe4000f8e00ff */
[----:B------:R-:W-:Y:S02]  /*15e60*/  IMAD.U32 R233, RZ, RZ, UR45 ;  /* 0x0000002dffe97e24 */ /* 0x000fe4000f8e00ff */
[----:B------:R-:W-:Y:S01]  /*15e70*/  IMAD.U32 R231, RZ, RZ, UR41 ;  /* 0x00000029ffe77e24 */ /* 0x000fe2000f8e00ff */
[----:B------:R-:W-:Y:S01]  /*15e80*/  F2FP.F16.F32.PACK_AB R180, R29, R180 ;  /* 0x000000b41db4723e */ /* 0x000fe200000000ff */
[----:B--2---:R-:W-:Y:S01]  /*15e90*/  FADD.FTZ R14, R143, R14 ;  /* 0x0000000e8f0e7221 */ /* 0x004fe20000010000 */
[----:B------:R-:W-:Y:S01]  /*15ea0*/  F2FP.F16.F32.PACK_AB R182, R33, R182 ;  /* 0x000000b621b6723e */ /* 0x000fe200000000ff */
[----:B----4-:R-:W-:Y:S01]  /*15eb0*/  FADD.FTZ R0, R4, R5 ;  /* 0x0000000504007221 */ /* 0x010fe20000010000 */
        /* <DEDUP_REMOVED lines=100> */
[----:B------:R-:W-:Y:S01]  /*16500*/  IMAD.MOV.U32 R24, RZ, RZ, R87 ;  /* 0x000000ffff187224 */ /* 0x000fe200078e0057 */
[----:B------:R-:W-:Y:S06]  /*16510*/  @!P2 BRA `(.L_x_6846) ;  /* 0x0000005c003ca947 */ /* 0x000fec0003800000 */
[----:B------:R-:W-:Y:S01]  /*16520*/  IMAD.MOV.U32 R4, RZ, RZ, R92 ;  /* 0x000000ffff047224 */ /* 0x000fe200078e005c */
[----:B------:R-:W-:Y:S01]  /*16530*/  MOV R6, R229 ;  /* 0x000000e500067202 */ /* 0x000fe20000000f00 */
[----:B------:R-:W-:Y:S01]  /*16540*/  IMAD.MOV.U32 R5, RZ, RZ, R9 ;  /* 0x000000ffff057224 */ /* 0x000fe200078e0009 */
[----:B------:R-:W-:Y:S01]  /*16550*/  CS2R R86, SRZ ;  /* 0x0000000000567805 */ /* 0x000fe2000001ff00 */
[----:B------:R-:W-:Y:S01]  /*16560*/  IMAD.MOV.U32 R7, RZ, RZ, R222 ;  /* 0x000000ffff077224 */ /* 0x000fe200078e00de */
        /* <DEDUP_REMOVED lines=31> */
.L_x_6856:
[----:B------:R-:W2:Y:S01]  /*16760*/  LDL R8, [R1+0x18] ;  /* 0x0000180001087983 */ /* 0x000ea20000100800 */
[----:B------:R-:W-:Y:S01]  /*16770*/  VIADD R222, R7, 0x1 ;  /* 0x0000000107de7836 */ /* 0x000fe20000000000 */
[----:B------:R-:W-:Y:S05]  /*16780*/  YIELD ;  /* 0x0000000000007946 */ /* 0x000fea0003800000 */
[----:B------:R-:W-:-:S04]  /*16790*/  ISETP.NE.AND P3, PT, R222, 0x2, PT ;  /* 0x00000002de00780c */ /* 0x000fc80003f65270 */
[----:B------:R-:W-:Y:S02]  /*167a0*/  SEL R229, RZ, 0x1, P3 ;  /* 0x00000001ffe57807 */ /* 0x000fe40001800000 */
[----:B------:R-:W-:Y:S02]  /*167b0*/  SEL R222, R222, RZ, P3 ;  /* 0x000000ffdede7207 */ /* 0x000fe40001800000 */
[----:B------:R-:W-:Y:S02]  /*167c0*/  LOP3.LUT R229, R6, R229, RZ, 0x3c, !PT ;  /* 0x000000e506e57212 */ /* 0x000fe400078e3cff */
[----:B--2---:R-:W-:-:S13]  /*167d0*/  ISETP.NE.AND P2, PT, R8, RZ, PT ;  /* 0x000000ff0800720c */ /* 0x004fda0003f45270 */
[----:B------:R-:W-:Y:S05]  /*167e0*/  @P2 BRA `(.L_x_6847) ;  /* 0x0000000000302947 */ /* 0x000fea0003800000 */
[----:B------:R-:W-:Y:S05]  /*167f0*/  @!P0 BRA `(.L_x_6848) ;  /* 0x0000000000048947 */ /* 0x000fea0003800000 */
[----:B------:R-:W-:Y:S01]  /*16800*/  BPT.TRAP 0x1 ;  /* 0x000000040000795c */ /* 0x000fe20000300000 */
.L_x_6848:
[----:B------:R-:W-:Y:S01]  /*16810*/  IMAD R8, R222, 0x8, R2 ;  /* 0x00000008de087824 */ /* 0x000fe200078e0202 */
[----:B------:R-:W-:-:S04]  /*16820*/  SHF.L.U32 R9, R229, 0x1f, RZ ;  /* 0x0000001fe5097819 */ /* 0x000fc800000006ff */
[----:B------:R0:W1:Y:S01]  /*16830*/  SYNCS.PHASECHK.TRANS64.TRYWAIT P3, [R8+URZ+0x34830], R9 ;  /* 0x03483009080075a7 */ /* 0x000062000806017f */
[----:B------:R-:W-:Y:S05]  /*16840*/  @!P0 BRA `(.L_x_6849) ;  /* 0x0000000000048947 */ /* 0x000fea0003800000 */
[----:B------:R-:W-:Y:S01]  /*16850*/  BPT.TRAP 0x1 ;  /* 0x000000040000795c */ /* 0x000fe20000300000 */
.L_x_6849:
[----:B------:R-:W-:Y:S04]  /*16860*/  BSSY B0, `(.L_x_6847) ;  /* 0x0000004000007945 */ /* 0x000fe80003800000 */
[----:B-1----:R-:W-:Y:S05]  /*16870*/  @P3 BRA `(.L_x_6850) ;  /* 0x0000000000083947 */ /* 0x002fea0003800000 */
[----:B------:R-:W1:Y:S02]  /*16880*/  SYNCS.PHASECHK.TRANS64.TRYWAIT P3, [R8+URZ+0x34830], R9 ;  /* 0x03483009080075a7 */ /* 0x000e64000806017f */
[----:B-1----:R-:W-:Y:S05]  /*16890*/  @!P3 BRA `(.L_x_6851) ;  /* 0x0000011800fcb947 */ /* 0x002fea0003800000 */
.L_x_6850:
[----:B------:R-:W-:Y:S05]  /*168a0*/  BSYNC B0 ;  /* 0x0000000000007941 */ /* 0x000fea0003800000 */
.L_x_6847:
[----:B01----:R-:W2:Y:S04]  /*168b0*/  LDL R8, [R1+0x1c] ;  /* 0x00001c0001087983 */ /* 0x003ea80000100800 */
[----:B------:R-:W3:Y:S01]  /*168c0*/  LDL.64 R20, [R1+0x10] ;  /* 0x0000100001147983 */ /* 0x000ee20000100a00 */
[----:B------:R-:W0:Y:S01]  /*168d0*/  S2R R10, SR_TID.X ;  /* 0x00000000000a7919 */ /* 0x000e220000002100 */
[----:B------:R-:W-:Y:S05]  /*168e0*/  WARPSYNC.ALL ;  /* 0x0000000000007948 */ /* 0x000fea0003800000 */
[----:B------:R-:W-:Y:S01]  /*168f0*/  MOV R11, 0x40000040 ;  /* 0x40000040000b7802 */ /* 0x000fe20000000f00 */
[----:B------:R-:W4:Y:S01]  /*16900*/  LDL.64 R92, [R1+0x8] ;  /* 0x00000800015c7983 */ /* 0x000f220000100a00 */
[----:B0-----:R-:W-:-:S05]  /*16910*/  SHF.R.U32.HI R10, RZ, 0x7, R10 ;  /* 0x00000007ff0a7819 */ /* 0x001fca000001160a */
[----:B------:R-:W-:-:S05]  /*16920*/  VIADD R90, R10, 0x8 ;  /* 0x000000080a5a7836 */ /* 0x000fca0000000000 */
[----:B------:R0:W-:Y:S01]  /*16930*/  BAR.SYNC.DEFER_BLOCKING R90, 0x100 ;  /* 0x0004005a0000751d */ /* 0x0001e20000010000 */
[----:B------:R-:W-:-:S05]  /*16940*/  R2UR UR55, R11 ;  /* 0x000000000b3772ca */ /* 0x000fca00000e0000 */
[----:B------:R-:W-:Y:S01]  /*16950*/  WARPGROUP.ARRIVE ;  /* 0x00000000000079c5 */ /* 0x000fe20000000000 */
[----:B------:R-:W-:Y:S02]  /*16960*/  IMAD.MOV.U32 R13, RZ, RZ, 0x40000040 ;  /* 0x40000040ff0d7424 */ /* 0x000fe400078e00ff */
[----:B------:R-:W-:-:S03]  /*16970*/  IMAD.MOV.U32 R9, RZ, RZ, 0x40000040 ;  /* 0x40000040ff097424 */ /* 0x000fc600078e00ff */
[----:B------:R-:W-:Y:S02]  /*16980*/  R2UR UR59, R13 ;  /* 0x000000000d3b72ca */ /* 0x000fe400000e0000 */
[----:B------:R-:W-:-:S11]  /*16990*/  R2UR UR7, R9 ;  /* 0x00000000090772ca */ /* 0x000fd600000e0000 */
[----:B------:R-:W-:Y:S02]  /*169a0*/  MOV R11, UR59 ;  /* 0x0000003b000b7c02 */ /* 0x000fe40008000f00 */
[----:B------:R-:W-:Y:S01]  /*169b0*/  UMOV UR59, UR7 ;  /* 0x00000007003b7c82 */ /* 0x000fe20008000000 */
[----:B------:R-:W-:Y:S02]  /*169c0*/  MOV R227, UR38 ;  /* 0x0000002600e37c02 */ /* 0x000fe40008000f00 */
[C---:B------:R-:W-:Y:S02]  /*169d0*/  R2UR UR7, R9.reuse ;  /* 0x00000000090772ca */ /* 0x040fe400000e0000 */
[C---:B------:R-:W-:Y:S02]  /*169e0*/  R2UR UR19, R9.reuse ;  /* 0x00000000091372ca */ /* 0x040fe400000e0000 */
[C---:B------:R-:W-:Y:S02]  /*169f0*/  R2UR UR31, R9.reuse ;  /* 0x00000000091f72ca */ /* 0x040fe400000e0000 */
[----:B------:R-:W-:Y:S01]  /*16a00*/  R2UR UR43, R9 ;  /* 0x00000000092b72ca */ /* 0x000fe200000e0000 */
[----:B--2---:R-:W-:Y:S01]  /*16a10*/  IMAD R10, R222, 0xb00, R8 ;  /* 0x00000b00de0a7824 */ /* 0x004fe200078e0208 */
[----:B---3--:R-:W-:-:S02]  /*16a20*/  R2UR UR22, R20 ;  /* 0x00000000141672ca */ /* 0x008fc400000e0000 */
[----:B------:R-:W-:Y:S02]  /*16a30*/  R2UR UR23, R21 ;  /* 0x00000000151772ca */ /* 0x000fe400000e0000 */
[----:B------:R-:W-:-:S09]  /*16a40*/  R2UR UR54, R10 ;  /* 0x000000000a3672ca */ /* 0x000fd200000e0000 */
[----:B------:R-:W-:Y:S02]  /*16a50*/  UMOV UR52, UR22 ;  /* 0x0000001600347c82 */ /* 0x000fe40008000000 */
[----:B------:R-:W-:Y:S02]  /*16a60*/  UMOV UR53, UR23 ;  /* 0x0000001700357c82 */ /* 0x000fe40008000000 */
[----:B------:R-:W-:Y:S01]  /*16a70*/  HGMMA.64x16x16.F32 R168, gdesc[UR52], RZ, !UPT, gsb0 ;  /* 0x0020000034a879f0 */ /* 0x000fe2000c0008ff */
[C---:B------:R-:W-:Y:S02]  /*16a80*/  VIADD R12, R10.reuse, 0x100 ;  /* 0x000001000a0c7836 */ /* 0x040fe40000000000 */
[----:B------:R-:W-:-:S03]  /*16a90*/  VIADD R8, R10, 0x80 ;  /* 0x000000800a087836 */ /* 0x000fc60000000000 */
[----:B------:R-:W-:Y:S02]  /*16aa0*/  R2UR UR58, R12 ;  /* 0x000000000c3a72ca */ /* 0x000fe400000e0000 */
[----:B------:R-:W-:Y:S01]  /*16ab0*/  R2UR UR6, R8 ;  /* 0x00000000080672ca */ /* 0x000fe200000e0000 */
[----:B------:R-:W-:Y:S01]  /*16ac0*/  UMOV UR56, UR22 ;  /* 0x0000001600387c82 */ /* 0x000fe20008000000 */
[----:B------:R-:W-:-:S09]  /*16ad0*/  UMOV UR57, UR23 ;  /* 0x0000001700397c82 */ /* 0x000fd20008000000 */
[----:B0-----:R-:W-:Y:S02]  /*16ae0*/  MOV R90, UR58 ;  /* 0x0000003a005a7c02 */ /* 0x001fe40008000f00 */
        /* <DEDUP_REMOVED lines=8> */
[----:B------:R-:W-:-:S05]  /*16b70*/  VIADD R8, R10, 0x180 ;  /* 0x000001800a087836 */ /* 0x000fca0000000000 */
[----:B------:R-:W-:Y:S01]  /*16b80*/  R2UR UR6, R8 ;  /* 0x00000000080672ca */ /* 0x000fe200000e0000 */
[----:B------:R-:W-:-:S05]  /*16b90*/  VIADD R8, R10, 0x300 ;  /* 0x000003000a087836 */ /* 0x000fca0000000000 */
[----:B------:R-:W-:Y:S01]  /*16ba0*/  R2UR UR18, R8 ;  /* 0x00000000081272ca */ /* 0x000fe200000e0000 */
[----:B------:R-:W-:Y:S01]  /*16bb0*/  VIADD R8, R10, 0x480 ;  /* 0x000004800a087836 */ /* 0x000fe20000000000 */
[----:B------:R-:W-:Y:S02]  /*16bc0*/  WARPGROUP.DEPBAR.LE gsb0, 0x0 ;  /* 0x00008000000079c5 */ /* 0x000fe40000010000 */
[----:B------:R-:W-:-:S06]  /*16bd0*/  WARPGROUP.ARRIVE ;  /* 0x00000000000079c5 */ /* 0x000fcc0000000000 */
[----:B------:R-:W-:Y:S01]  /*16be0*/  HGMMA.64x16x16.F32 R152, gdesc[UR56], RZ, !UPT, gsb0 ;  /* 0x00200000389879f0 */ /* 0x000fe2000c0008ff */
[----:B------:R-:W-:Y:S01]  /*16bf0*/  R2UR UR30, R8 ;  /* 0x00000000081e72ca */ /* 0x000fe200000e0000 */
[C---:B------:R-:W-:Y:S01]  /*16c00*/  VIADD R8, R10.reuse, 0x2 ;  /* 0x000000020a087836 */ /* 0x040fe20000000000 */
[----:B------:R-:W-:-:S04]  /*16c10*/  IADD3 R12, R10, 0x280, RZ ;  /* 0x000002800a0c7810 */ /* 0x000fc80007ffe0ff */
[----:B------:R-:W-:Y:S01]  /*16c20*/  R2UR UR14, R12 ;  /* 0x000000000c0e72ca */ /* 0x000fe200000e0000 */
[----:B------:R-:W-:Y:S01]  /*16c30*/  VIADD R12, R10, 0x380 ;  /* 0x000003800a0c7836 */ /* 0x000fe20000000000 */
[----:B------:R-:W-:Y:S01]  /*16c40*/  R2UR UR42, R8 ;  /* 0x00000000082a72ca */ /* 0x000fe200000e0000 */
[----:B------:R-:W-:Y:S01]  /*16c50*/  VIADD R8, R10, 0x182 ;  /* 0x000001820a087836 */ /* 0x000fe20000000000 */
[----:B------:R-:W-:Y:S01]  /*16c60*/  R2UR UR55, R9 ;  /* 0x00000000093772ca */ /* 0x000fe200000e0000 */
[----:B------:R-:W-:Y:S01]  /*16c70*/  IMAD.MOV.U32 R9, RZ, RZ, 0x40000040 ;  /* 0x40000040ff097424 */ /* 0x000fe200078e00ff */
[----:B------:R-:W-:Y:S02]  /*16c80*/  R2UR UR38, R12 ;  /* 0x000000000c2672ca */ /* 0x000fe400000e0000 */
[----:B------:R-:W-:Y:S02]  /*16c90*/  R2UR UR54, R8 ;  /* 0x00000000083672ca */ /* 0x000fe400000e0000 */
[----:B------:R-:W-:-:S02]  /*16ca0*/  IADD3 R12, R10, 0x500, RZ ;  /* 0x000005000a0c7810 */ /* 0x000fc40007ffe0ff */
[----:B------:R-:W-:Y:S02]  /*16cb0*/  IADD3 R8, R10, 0x282, RZ ;  /* 0x000002820a087810 */ /* 0x000fe40007ffe0ff */
[----:B------:R-:W-:Y:S01]  /*16cc0*/  R2UR UR34, R12 ;  /* 0x000000000c2272ca */ /* 0x000fe200000e0000 */
[----:B------:R-:W-:Y:S01]  /*16cd0*/  VIADD R12, R10, 0x102 ;  /* 0x000001020a0c7836 */ /* 0x000fe20000000000 */
[----:B------:R-:W-:Y:S02]  /*16ce0*/  R2UR UR58, R8 ;  /* 0x00000000083a72ca */ /* 0x000fe400000e0000 */
[----:B------:R-:W-:Y:S02]  /*16cf0*/  R2UR UR59, R9 ;  /* 0x00000000093b72ca */ /* 0x000fe400000e0000 */
[----:B------:R-:W-:Y:S01]  /*16d00*/  R2UR UR50, R12 ;  /* 0x000000000c3272ca */ /* 0x000fe200000e0000 */
[----:B------:R-:W-:Y:S01]  /*16d10*/  VIADD R12, R10, 0x202 ;  /* 0x000002020a0c7836 */ /* 0x000fe20000000000 */
[----:B------:R-:W-:Y:S01]  /*16d20*/  MOV R20, UR4 ;  /* 0x0000000400147c02 */ /* 0x000fe20008000f00 */
[----:B------:R-:W-:Y:S01]  /*16d30*/  UMOV UR56, UR22 ;  /* 0x0000001600387c82 */ /* 0x000fe20008000000 */
[----:B------:R-:W-:-:S02]  /*16d40*/  UMOV UR57, UR23 ;  /* 0x0000001700397c82 */ /* 0x000fc40008000000 */
[----:B------:R-:W-:-:S03]  /*16d50*/  R2UR UR4, R12 ;  /* 0x000000000c0472ca */ /* 0x000fc600000e0000 */
[----:B------:R-:W-:Y:S01]  /*16d60*/  MOV R12, UR58 ;  /* 0x0000003a000c7c02 */ /* 0x000fe20008000f00 */
[----:B------:R-:W-:Y:S01]  /*16d70*/  UMOV UR58, UR6 ;  /* 0x00000006003a7c82 */ /* 0x000fe20008000000 */
[----:B------:R-:W-:Y:S01]  /*16d80*/  MOV R11, UR59 ;  /* 0x0000003b000b7c02 */ /* 0x000fe20008000f00 */
        /* <DEDUP_REMOVED lines=21> */
[----:B------:R-:W-:Y:S02]  /*16ee0*/  WARPGROUP.DEPBAR.LE gsb0, 0x0 ;  /* 0x00008000000079c5 */ /* 0x000fe40000010000 */
[----:B------:R-:W-:-:S06]  /*16ef0*/  WARPGROUP.ARRIVE ;  /* 0x00000000000079c5 */ /* 0x000fcc0000000000 */
[----:B------:R-:W-:Y:S01]  /*16f00*/  HGMMA.64x16x16.F32 R120, gdesc[UR16], RZ, !UPT, gsb0 ;  /* 0x00200000107879f0 */ /* 0x000fe2000c0008ff */
[----:B------:R-:W-:Y:S02]  /*16f10*/  MOV R228, UR39 ;  /* 0x0000002700e47c02 */ /* 0x000fe40008000f00 */
[----:B------:R-:W-:Y:S02]  /*16f20*/  R2UR UR39, R13 ;  /* 0x000000000d2772ca */ /* 0x000fe400000e0000 */
[----:B------:R-:W-:Y:S01]  /*16f30*/  MOV R226, UR37 ;  /* 0x0000002500e27c02 */ /* 0x000fe20008000f00 */
[----:B------:R-:W-:Y:S01]  /*16f40*/  UMOV UR37, UR23 ;  /* 0x0000001700257c82 */ /* 0x000fe20008000000 */
[----:B------:R-:W-:Y:S01]  /*16f50*/  MOV R15, UR36 ;  /* 0x00000024000f7c02 */ /* 0x000fe20008000f00 */
[----:B------:R-:W-:Y:S01]  /*16f60*/  UMOV UR36, UR22 ;  /* 0x0000001600247c82 */ /* 0x000fe20008000000 */
[----:B------:R-:W-:Y:S02]  /*16f70*/  WARPGROUP.DEPBAR.LE gsb0, 0x0 ;  /* 0x00008000000079c5 */ /* 0x000fe40000010000 */
[----:B------:R-:W-:-:S06]  /*16f80*/  WARPGROUP.ARRIVE ;  /* 0x00000000000079c5 */ /* 0x000fcc0000000000 */
[----:B------:R-:W-:Y:S01]  /*16f90*/  HGMMA.64x16x16.F32 R112, gdesc[UR36], RZ, !UPT, gsb0 ;  /* 0x00200000247079f0 */ /* 0x000fe2000c0008ff */
[----:B------:R-:W-:Y:S01]  /*16fa0*/  VIADD R88, R10, 0x400 ;  /* 0x000004000a587836 */ /* 0x000fe20000000000 */
[----:B------:R-:W-:-:S04]  /*16fb0*/  R2UR UR27, R89 ;  /* 0x00000000591b72ca */ /* 0x000fc800000e0000 */
        /* <DEDUP_REMOVED lines=9> */
[----:B------:R-:W-:Y:S01]  /*17050*/  R2UR UR47, R89 ;  /* 0x00000000592f72ca */ /* 0x000fe200000e0000 */
[----:B------:R-:W-:-:S03]  /*17060*/  IMAD.MOV.U32 R89, RZ, RZ, 0x40000040 ;  /* 0x40000040ff597424 */ /* 0x000fc600078e00ff */
[----:B------:R-:W-:Y:S01]  /*17070*/  R2UR UR46, R88 ;  /* 0x00000000582e72ca */ /* 0x000fe200000e0000 */
[----:B------:R-:W-:Y:S01]  /*17080*/  VIADD R88, R10, 0x302 ;  /* 0x000003020a587836 */ /* 0x000fe20000000000 */
[----:B------:R-:W-:Y:S02]  /*17090*/  WARPGROUP.DEPBAR.LE gsb0, 0x0 ;  /* 0x00008000000079c5 */ /* 0x000fe40000010000 */
[----:B------:R-:W-:-:S06]  /*170a0*/  WARPGROUP.ARRIVE ;  /* 0x00000000000079c5 */ /* 0x000fcc0000000000 */
[----:B------:R-:W-:Y:S01]  /*170b0*/  HGMMA.64x16x16.F32 R96, gdesc[UR28], RZ, !UPT, gsb0 ;  /* 0x002000001c6079f0 */ /* 0x000fe2000c0008ff */
[----:B------:R-:W-:Y:S01]  /*170c0*/  R2UR UR7, R89 ;  /* 0x00000000590772ca */ /* 0x000fe200000e0000 */
[----:B------:R-:W-:Y:S01]  /*170d0*/  IMAD.MOV.U32 R89, RZ, RZ, 0x40000040 ;  /* 0x40000040ff597424 */ /* 0x000fe200078e00ff */
[----:B------:R-:W-:Y:S02]  /*170e0*/  R2UR UR6, R88 ;  /* 0x00000000580672ca */ /* 0x000fe400000e0000 */
[----:B------:R-:W-:Y:S02]  /*170f0*/  IADD3 R88, R10, 0x402, RZ ;  /* 0x000004020a587810 */ /* 0x000fe40007ffe0ff */
[----:B------:R-:W-:Y:S02]  /*17100*/  R2UR UR35, R13 ;  /* 0x000000000d2372ca */ /* 0x000fe400000e0000 */
[----:B------:R-:W-:Y:S01]  /*17110*/  R2UR UR14, R88 ;  /* 0x00000000580e72ca */ /* 0x000fe200000e0000 */
[----:B------:R-:W-:Y:S01]  /*17120*/  VIADD R88, R10, 0x502 ;  /* 0x000005020a587836 */ /* 0x000fe20000000000 */
[----:B------:R-:W-:Y:S01]  /*17130*/  R2UR UR15, R89 ;  /* 0x00000000590f72ca */ /* 0x000fe200000e0000 */
[----:B------:R-:W-:Y:S01]  /*17140*/  IMAD.MOV.U32 R89, RZ, RZ, 0x40000040 ;  /* 0x40000040ff597424 */ /* 0x000fe200078e00ff */
[----:B------:R-:W-:-:S02]  /*17150*/  MOV R225, UR21 ;  /* 0x0000001500e17c02 */ /* 0x000fc40008000f00 */
[----:B------:R-:W-:Y:S02]  /*17160*/  MOV R224, UR20 ;  /* 0x0000001400e07c02 */ /* 0x000fe40008000f00 */
[----:B----4-:R-:W-:Y:S02]  /*17170*/  R2UR UR20, R92 ;  /* 0x000000005c1472ca */ /* 0x010fe400000e0000 */
        /* <DEDUP_REMOVED lines=26> */
[----:B------:R-:W-:Y:S01]  /*17320*/  IMAD.MOV.U32 R13, RZ, RZ, 0x40000040 ;  /* 0x40000040ff0d7424 */ /* 0x000fe200078e00ff */
[----:B------:R-:W-:Y:S02]  /*17330*/  WARPGROUP.DEPBAR.LE gsb0, 0x0 ;  /* 0x00008000000079c5 */ /* 0x000fe40000010000 */
[----:B------:R-:W-:-:S06]  /*17340*/  WARPGROUP.ARRIVE ;  /* 0x00000000000079c5 */ /* 0x000fcc0000000000 */
[----:B------:R-:W-:Y:S01]  /*17350*/  HGMMA.64x16x16.F32 R144, gdesc[UR52], R144, gsb0 ;  /* 0x00200000349079f0 */ /* 0x000fe20008000890 */
[----:B------:R-:W-:Y:S02]  /*17360*/  MOV R21, UR5 ;  /* 0x0000000500157c02 */ /* 0x000fe40008000f00 */
[----:B------:R-:W-:Y:S01]  /*17370*/  R2UR UR5, R13 ;  /* 0x000000000d0572ca */ /* 0x000fe200000e0000 */
[----:B------:R-:W-:Y:S01]  /*17380*/  UMOV UR58, UR4 ;  /* 0x00000004003a7c82 */ /* 0x000fe20008000000 */
[----:B------:R-:W-:Y:S01]  /*17390*/  UMOV UR56, UR20 ;  /* 0x0000001400387c82 */ /* 0x000fe20008000000 */
[----:B------:R-:W-:-:S10]  /*173a0*/  UMOV UR57, UR21 ;  /* 0x0000001500397c82 */ /* 0x000fd40008000000 */
[----:B------:R-:W-:Y:S01]  /*173b0*/  UMOV UR59, UR5 ;  /* 0x00000005003b7c82 */ /* 0x000fe20008000000 */
        /* <DEDUP_REMOVED lines=44> */
[----:B------:R-:W-:Y:S02]  /*17680*/  IADD3 R8, R10, 0x4, RZ ;  /* 0x000000040a087810 */ /* 0x000fe40007ffe0ff */
[----:B------:R-:W-:Y:S02]  /*17690*/  R2UR UR4, R236 ;  /* 0x00000000ec0472ca */ /* 0x000fe400000e0000 */
        /* <DEDUP_REMOVED lines=77> */
[----:B------:R-:W-:Y:S02]  /*17b70*/  VIADD R8, R10, 0x484 ;  /* 0x000004840a087836 */ /* 0x000fe40000000000 */
[----:B------:R-:W-:Y:S01]  /*17b80*/  IMAD.MOV.U32 R9, RZ, RZ, 0x40000040 ;  /* 0x40000040ff097424 */ /* 0x000fe200078e00ff */
[----:B------:R-:W-:Y:S02]  /*17b90*/  WARPGROUP.DEPBAR.LE gsb0, 0x0 ;  /* 0x00008000000079c5 */ /* 0x000fe40000010000 */
[----:B------:R-:W-:-:S06]  /*17ba0*/  WARPGROUP.ARRIVE ;  /* 0x00000000000079c5 */ /* 0x000fcc0000000000 */
[----:B------:R-:W-:Y:S01]  /*17bb0*/  HGMMA.64x16x16.F32 R104, gdesc[UR56], R104, gsb0 ;  /* 0x00200000386879f0 */ /* 0x000fe20008000868 */
[----:B------:R-:W-:Y:S01]  /*17bc0*/  R2UR UR6, R8 ;  /* 0x00000000080672ca */ /* 0x000fe200000e0000 */
[----:B------:R-:W-:Y:S01]  /*17bd0*/  VIADD R8, R10, 0x504 ;  /* 0x000005040a087836 */ /* 0x000fe20000000000 */
[----:B------:R-:W-:Y:S01]  /*17be0*/  R2UR UR7, R9 ;  /* 0x00000000090772ca */ /* 0x000fe200000e0000 */
[----:B------:R-:W-:-:S03]  /*17bf0*/  IMAD.MOV.U32 R9, RZ, RZ, 0x40000040 ;  /* 0x40000040ff097424 */ /* 0x000fc600078e00ff */
[----:B------:R-:W-:Y:S02]  /*17c00*/  R2UR UR10, R8 ;  /* 0x00000000080a72ca */ /* 0x000fe400000e0000 */
[----:B------:R-:W-:Y:S01]  /*17c10*/  R2UR UR11, R9 ;  /* 0x00000000090b72ca */ /* 0x000fe200000e0000 */
[----:B------:R-:W-:Y:S01]  /*17c20*/  UMOV UR8, UR4 ;  /* 0x0000000400087c82 */ /* 0x000fe20008000000 */
[----:B------:R-:W-:-:S09]  /*17c30*/  UMOV UR9, UR5 ;  /* 0x0000000500097c82 */ /* 0x000fd20008000000 */
[----:B------:R-:W-:Y:S01]  /*17c40*/  MOV R8, UR10 ;  /* 0x0000000a00087c02 */ /* 0x000fe20008000f00 */
[----:B------:R-:W-:Y:S01]  /*17c50*/  UMOV UR10, UR6 ;  /* 0x00000006000a7c82 */ /* 0x000fe20008000000 */
[----:B------:R-:W-:Y:S01]  /*17c60*/  MOV R9, UR11 ;  /* 0x0000000b00097c02 */ /* 0x000fe20008000f00 */
        /* <DEDUP_REMOVED lines=107> */
[----:B------:R-:W-:Y:S02]  /*18320*/  VIADD R8, R10, 0x680 ;  /* 0x000006800a087836 */ /* 0x000fe40000000000 */
[----:B------:R-:W-:-:S03]  /*18330*/  IMAD.MOV.U32 R9, RZ, RZ, 0x40000040 ;  /* 0x40000040ff097424 */ /* 0x000fc600078e00ff */
[----:B------:R-:W-:Y:S01]  /*18340*/  R2UR UR10, R8 ;  /* 0x00000000080a72ca */ /* 0x000fe200000e0000 */
[----:B------:R-:W-:Y:S02]  /*18350*/  WARPGROUP.DEPBAR.LE gsb0, 0x0 ;  /* 0x00008000000079c5 */ /* 0x000fe40000010000 */
[----:B------:R-:W-:-:S06]  /*18360*/  WARPGROUP.ARRIVE ;  /* 0x00000000000079c5 */ /* 0x000fcc0000000000 */
[----:B------:R-:W-:Y:S01]  /*18370*/  HGMMA.64x16x16.F32 R88, gdesc[UR20], R88, gsb0 ;  /* 0x00200000145879f0 */ /* 0x000fe20008000858 */
[----:B------:R-:W-:Y:S01]  /*18380*/  VIADD R8, R10, 0x700 ;  /* 0x000007000a087836 */ /* 0x000fe20000000000 */
[----:B------:R-:W-:Y:S01]  /*18390*/  R2UR UR11, R9 ;  /* 0x00000000090b72ca */ /* 0x000fe200000e0000 */
[----:B------:R-:W-:-:S03]  /*183a0*/  IMAD.MOV.U32 R9, RZ, RZ, 0x40000040 ;  /* 0x40000040ff097424 */ /* 0x000fc600078e00ff */
[----:B------:R-:W-:Y:S01]  /*183b0*/  R2UR UR14, R8 ;  /* 0x00000000080e72ca */ /* 0x000fe200000e0000 */
[C---:B------:R-:W-:Y:S01]  /*183c0*/  VIADD R8, R10.reuse, 0x780 ;  /* 0x000007800a087836 */ /* 0x040fe20000000000 */
[----:B------:R-:W-:Y:S01]  /*183d0*/  R2UR UR15, R9 ;  /* 0x00000000090f72ca */ /* 0x000fe200000e0000 */
[----:B------:R-:W-:Y:S01]  /*183e0*/  VIADD R12, R10, 0x580 ;  /* 0x000005800a0c7836 */ /* 0x000fe20000000000 */
[----:B------:R-:W-:Y:S01]  /*183f0*/  MOV R9, 0x40000040 ;  /* 0x4000004000097802 */ /* 0x000fe20000000f00 */
[----:B------:R-:W-:Y:S01]  /*18400*/  IMAD.MOV.U32 R13, RZ, RZ, 0x40000040 ;  /* 0x40000040ff0d7424 */ /* 0x000fe200078e00ff */
[----:B------:R-:W-:Y:S01]  /*18410*/  R2UR UR18, R8 ;  /* 0x00000000081272ca */ /* 0x000fe200000e0000 */
[----:B------:R-:W-:Y:S01]  /*18420*/  VIADD R8, R10, 0x800 ;  /* 0x000008000a087836 */ /* 0x000fe20000000000 */
[----:B------:R-:W-:Y:S02]  /*18430*/  R2UR UR4, R232 ;  /* 0x00000000e80472ca */ /* 0x000fe400000e0000 */
[----:B------:R-:W-:-:S02]  /*18440*/  R2UR UR5, R233 ;  /* 0x00000000e90572ca */ /* 0x000fc400000e0000 */
[----:B------:R-:W-:Y:S01]  /*18450*/  R2UR UR19, R9 ;  /* 0x00000000091372ca */ /* 0x000fe200000e0000 */
[----:B------:R-:W-:Y:S01]  /*18460*/  IMAD.MOV.U32 R9, RZ, RZ, 0x40000040 ;  /* 0x40000040ff097424 */ /* 0x000fe200078e00ff */
[----:B------:R-:W-:Y:S02]  /*18470*/  R2UR UR58, R12 ;  /* 0x000000000c3a72ca */ /* 0x000fe400000e0000 */
[----:B------:R-:W-:Y:S02]  /*18480*/  R2UR UR59, R13 ;  /* 0x000000000d3b72ca */ /* 0x000fe400000e0000 */
[----:B------:R-:W-:Y:S01]  /*18490*/  R2UR UR38, R8 ;  /* 0x00000000082672ca */ /* 0x000fe200000e0000 */
[----:B------:R-:W-:Y:S01]  /*184a0*/  VIADD R8, R10, 0x880 ;  /* 0x000008800a087836 */ /* 0x000fe20000000000 */
[----:B------:R-:W-:Y:S01]  /*184b0*/  R2UR UR39, R9 ;  /* 0x00000000092772ca */ /* 0x000fe200000e0000 */
[----:B------:R-:W-:-:S03]  /*184c0*/  IMAD.MOV.U32 R9, RZ, RZ, 0x40000040 ;  /* 0x40000040ff097424 */ /* 0x000fc600078e00ff */
[----:B------:R-:W-:Y:S01]  /*184d0*/  R2UR UR26, R8 ;  /* 0x00000000081a72ca */ /* 0x000fe200000e0000 */
[----:B------:R-:W-:Y:S01]  /*184e0*/  VIADD R8, R10, 0x900 ;  /* 0x000009000a087836 */ /* 0x000fe20000000000 */
[----:B------:R-:W-:Y:S01]  /*184f0*/  R2UR UR27, R9 ;  /* 0x00000000091b72ca */ /* 0x000fe200000e0000 */
[----:B------:R-:W-:Y:S01]  /*18500*/  UMOV UR56, UR4 ;  /* 0x0000000400387c82 */ /* 0x000fe20008000000 */
[----:B------:R-:W-:Y:S01]  /*18510*/  UMOV UR57, UR5 ;  /* 0x0000000500397c82 */ /* 0x000fe20008000000 */
        /* <DEDUP_REMOVED lines=14> */
[----:B------:R-:W-:Y:S02]  /*18600*/  R2UR UR43, R9 ;  /* 0x00000000092b72ca */ /* 0x000fe400000e0000 */
[----:B------:R-:W-:Y:S02]  /*18610*/  MOV R9, 0x40000040 ;  /* 0x4000004000097802 */ /* 0x000fe40000000f00 */
        /* <DEDUP_REMOVED lines=13> */
[C---:B------:R-:W-:Y:S01]  /*186f0*/  VIADD R8, R10.reuse, 0x702 ;  /* 0x000007020a087836 */ /* 0x040fe20000000000 */
[----:B------:R-:W-:Y:S01]  /*18700*/  R2UR UR21, R9 ;  /* 0x00000000091572ca */ /* 0x000fe200000e0000 */
[----:B------:R-:W-:Y:S01]  /*18710*/  IMAD.MOV.U32 R9, RZ, RZ, 0x40000040 ;  /* 0x40000040ff097424 */ /* 0x000fe200078e00ff */
[----:B------:R-:W-:Y:S01]  /*18720*/  MOV R13, 0x40000040 ;  /* 0x40000040000d7802 */ /* 0x000fe20000000f00 */
[----:B------:R-:W-:Y:S01]  /*18730*/  VIADD R12, R10, 0x600 ;  /* 0x000006000a0c7836 */ /* 0x000fe20000000000 */
[----:B------:R-:W-:-:S02]  /*18740*/  R2UR UR58, R8 ;  /* 0x00000000083a72ca */ /* 0x000fc400000e0000 */
[----:B------:R-:W-:Y:S02]  /*18750*/  R2UR UR59, R9 ;  /* 0x00000000093b72ca */ /* 0x000fe400000e0000 */
[----:B------:R-:W-:Y:S02]  /*18760*/  R2UR UR6, R12 ;  /* 0x000000000c0672ca */ /* 0x000fe400000e0000 */
[----:B------:R-:W-:Y:S01]  /*18770*/  R2UR UR7, R13 ;  /* 0x000000000d0772ca */ /* 0x000fe200000e0000 */
[----:B------:R-:W-:Y:S01]  /*18780*/  UMOV UR56, UR4 ;  /* 0x0000000400387c82 */ /* 0x000fe20008000000 */
[----:B------:R-:W-:Y:S01]  /*18790*/  UMOV UR57, UR5 ;  /* 0x0000000500397c82 */ /* 0x000fe20008000000 */
[----:B------:R-:W-:Y:S02]  /*187a0*/  WARPGROUP.DEPBAR.LE gsb0, 0x0 ;  /* 0x00008000000079c5 */ /* 0x000fe40000010000 */
[----:B------:R-:W-:-:S04]  /*187b0*/  WARPGROUP.ARRIVE ;  /* 0x00000000000079c5 */ /* 0x000fc80000000000 */
[----:B------:R-:W-:-:S04]  /*187c0*/  MOV R8, UR59 ;  /* 0x0000003b00087c02 */ /* 0x000fc80008000f00 */
[----:B------:R-:W-:Y:S01]  /*187d0*/  UMOV UR59, UR7 ;  /* 0x00000007003b7c82 */ /* 0x000fe20008000000 */
[----:B------:R-:W-:Y:S01]  /*187e0*/  MOV R9, UR58 ;  /* 0x0000003a00097c02 */ /* 0x000fe20008000f00 */
[----:B------:R-:W-:Y:S02]  /*187f0*/  UMOV UR58, UR6 ;  /* 0x00000006003a7c82 */ /* 0x000fe40008000000 */
        /* <DEDUP_REMOVED lines=236> */
[----:B------:R-:W-:Y:S02]  /*196c0*/  R2UR UR21, R225 ;  /* 0x00000000e11572ca */ /* 0x000fe400000e0000 */
[----:B------:R-:W-:Y:S02]  /*196d0*/  R2UR UR20, R224 ;  /* 0x00000000e01472ca */ /* 0x000fe400000e0000 */
[----:B------:R-:W-:Y:S02]  /*196e0*/  R2UR UR22, R8 ;  /* 0x00000000081672ca */ /* 0x000fe400000e0000 */
[----:B------:R-:W-:Y:S01]  /*196f0*/  R2UR UR23, R9 ;  /* 0x00000000091772ca */ /* 0x000fe200000e0000 */
[----:B------:R-:W-:-:S02]  /*19700*/  WARPGROUP.DEPBAR.LE gsb0, 0x0 ;  /* 0x00008000000079c5 */ /* 0x000fc40000010000 */
        /* <DEDUP_REMOVED lines=93> */
[----:B------:R-:W-:Y:S02]  /*19ce0*/  R2UR UR38, R227 ;  /* 0x00000000e32672ca */ /* 0x000fe400000e0000 */
[----:B------:R-:W-:Y:S02]  /*19cf0*/  R2UR UR37, R226 ;  /* 0x00000000e22572ca */ /* 0x000fe400000e0000 */
[----:B------:R-:W-:Y:S01]  /*19d00*/  R2UR UR36, R15 ;  /* 0x000000000f2472ca */ /* 0x000fe200000e0000 */
[----:B------:R-:W-:Y:S02]  /*19d10*/  WARPGROUP.DEPBAR.LE gsb0, 0x0 ;  /* 0x00008000000079c5 */ /* 0x000fe40000010000 */
[----:B------:R-:W-:-:S12]  /*19d20*/  @P2 BRA `(.L_x_6852) ;  /* 0x0000000000282947 */ /* 0x000fd80003800000 */
[----:B------:R-:W-:Y:S05]  /*19d30*/  @!P0 BRA `(.L_x_6853) ;  /* 0x0000000000048947 */ /* 0x000fea0003800000 */
[----:B------:R-:W-:Y:S01]  /*19d40*/  BPT.TRAP 0x1 ;  /* 0x000000040000795c */ /* 0x000fe20000300000 */
.L_x_6853:
[----:B------:R-:W-:Y:S01]  /*19d50*/  SHF.L.U32 R6, R6, 0x1f, RZ ;  /* 0x0000001f06067819 */ /* 0x000fe200000006ff */
[----:B------:R-:W-:-:S04]  /*19d60*/  IMAD R8, R7, 0x8, R2 ;  /* 0x0000000807087824 */ /* 0x000fc800078e0202 */
[----:B------:R0:W1:Y:S01]  /*19d70*/  SYNCS.PHASECHK.TRANS64.TRYWAIT P2, [R8+URZ+0x34850], R6 ;  /* 0x03485006080075a7 */ /* 0x000062000804017f */
[----:B------:R-:W-:Y:S05]  /*19d80*/  @!P0 BRA `(.L_x_6854) ;  /* 0x0000000000048947 */ /* 0x000fea0003800000 */
[----:B------:R-:W-:Y:S01]  /*19d90*/  BPT.TRAP 0x1 ;  /* 0x000000040000795c */ /* 0x000fe20000300000 */
.L_x_6854:
[----:B-1----:R-:W-:Y:S05]  /*19da0*/  @P2 BRA `(.L_x_6852) ;  /* 0x0000000000082947 */ /* 0x002fea0003800000 */
[----:B------:R-:W1:Y:S02]  /*19db0*/  SYNCS.PHASECHK.TRANS64.TRYWAIT P2, [R8+URZ+0x34850], R6 ;  /* 0x03485006080075a7 */ /* 0x000e64000804017f */
[----:B-1----:R-:W-:Y:S05]  /*19dc0*/  @!P2 BRA `(.L_x_6855) ;  /* 0x000000e400c4a947 */ /* 0x002fea0003800000 */
.L_x_6852:
[----:B01----:R-:W-:Y:S01]  /*19dd0*/  VIADD R6, R2, 0x400 ;  /* 0x0000040002067836 */ /* 0x003fe20000000000 */
[----:B------:R-:W-:Y:S05]  /*19de0*/  WARPSYNC.ALL ;  /* 0x0000000000007948 */ /* 0x000fea0003800000 */
[----:B------:R-:W-:Y:S01]  /*19df0*/  SHF.R.U32.HI R6, RZ, 0x4, R6 ;  /* 0x00000004ff067819 */ /* 0x000fe20000011606 */
[----:B------:R-:W-:Y:S01]  /*19e00*/  IMAD.MOV.U32 R9, RZ, RZ, 0x40000040 ;  /* 0x40000040ff097424 */ /* 0x000fe200078e00ff */
[----:B------:R-:W-:Y:S01]  /*19e10*/  WARPGROUP.ARRIVE ;  /* 0x00000000000079c5 */ /* 0x000fe20000000000 */
[----:B------:R-:W-:Y:S01]  /*19e20*/  IMAD.MOV.U32 R11, RZ, RZ, 0x40000040 ;  /* 0x40000040ff0b7424 */ /* 0x000fe200078e00ff */
[----:B------:R-:W-:Y:S01]  /*19e30*/  LOP3.LUT R6, R6, 0x3fff, RZ, 0xc0, !PT ;  /* 0x00003fff06067812 */ /* 0x000fe200078ec0ff */
[----:B------:R-:W-:Y:S01]  /*19e40*/  IMAD.MOV.U32 R21, RZ, RZ, 0x40000040 ;  /* 0x40000040ff157424 */ /* 0x000fe200078e00ff */
[----:B------:R-:W-:Y:S01]  /*19e50*/  R2UR UR7, R9 ;  /* 0x00000000090772ca */ /* 0x000fe200000e0000 */
[----:B------:R-:W-:Y:S01]  /*19e60*/  ULDC UR8, c[0x0][0x988] ;  /* 0x0002620000087ab9 */ /* 0x000fe20000000800 */
[----:B------:R-:W-:Y:S01]  /*19e70*/  LOP3.LUT R6, R6, 0x5800000, RZ, 0xfc, !PT ;  /* 0x0580000006067812 */ /* 0x000fe200078efcff */
[----:B------:R-:W0:Y:S01]  /*19e80*/  S2R R224, SR_TID.X ;  /* 0x0000000000e07919 */ /* 0x000e220000002100 */
[----:B------:R-:W-:-:S03]  /*19e90*/  FMNMX.FTZ R15, R170, R4, !PT ;  /* 0x00000004aa0f7209 */ /* 0x000fc60007810000 */
[----:B------:R-:W-:Y:S01]  /*19ea0*/  IMAD R8, R7, 0xb00, R6 ;  /* 0x00000b0007087824 */ /* 0x000fe200078e0206 */
[----:B------:R-:W-:Y:S02]  /*19eb0*/  FMNMX.FTZ R6, R168, R5, !PT ;  /* 0x00000005a8067209 */ /* 0x000fe40007810000 */
[----:B------:R-:W-:Y:S01]  /*19ec0*/  FMNMX.FTZ R15, R171, R15, !PT ;  /* 0x0000000fab0f7209 */ /* 0x000fe20007810000 */
[C---:B------:R-:W-:Y:S01]  /*19ed0*/  VIADD R10, R8.reuse, 0x80 ;  /* 0x00000080080a7836 */ /* 0x040fe20000000000 */
[C---:B------:R-:W-:Y:S01]  /*19ee0*/  R2UR UR6, R8.reuse ;  /* 0x00000000080672ca */ /* 0x040fe200000e0000 */
[----:B------:R-:W-:Y:S01]  /*19ef0*/  VIADD R20, R8, 0x300 ;  /* 0x0000030008147836 */ /* 0x000fe20000000000 */
[----:B------:R-:W-:Y:S02]  /*19f00*/  FMNMX.FTZ R6, R169, R6, !PT ;  /* 0x00000006a9067209 */ /* 0x000fe40007810000 */
[----:B------:R-:W-:Y:S02]  /*19f10*/  FMNMX.FTZ R15, R174, R15, !PT ;  /* 0x0000000fae0f7209 */ /* 0x000fe40007810000 */
[----:B------:R-:W-:-:S04]  /*19f20*/  FMNMX.FTZ R6, R172, R6, !PT ;  /* 0x00000006ac067209 */ /* 0x000fc80007810000 */
[----:B------:R-:W-:-:S03]  /*19f30*/  FMNMX.FTZ R6, R173, R6, !PT ;  /* 0x00000006ad067209 */ /* 0x000fc60007810000 */
[----:B------:R-:W-:Y:S01]  /*19f40*/  HGMMA.64x128x16.F32 R24, R176, gdesc[UR4].tnspB, R24, gsb0 ;  /* 0x41e00004b0187df0 */ /* 0x000fe20008000818 */
[----:B------:R-:W-:Y:S02]  /*19f50*/  R2UR UR6, R10 ;  /* 0x000000000a0672ca */ /* 0x000fe400000e0000 */
[----:B------:R-:W-:Y:S01]  /*19f60*/  R2UR UR7, R11 ;  /* 0x000000000b0772ca */ /* 0x000fe200000e0000 */
[----:B------:R-:W-:Y:S01]  /*19f70*/  IMAD.MOV.U32 R11, RZ, RZ, 0x40000040 ;  /* 0x40000040ff0b7424 */ /* 0x000fe200078e00ff */
[----:B------:R-:W-:Y:S02]  /*19f80*/  IADD3 R10, R8, 0x100, RZ ;  /* 0x00000100080a7810 */ /* 0x000fe40007ffe0ff */
[----:B------:R-:W-:Y:S02]  /*19f90*/  FMNMX.FTZ R6, R160, R6, !PT ;  /* 0x00000006a0067209 */ /* 0x000fe40007810000 */
[----:B0-----:R-:W-:Y:S02]  /*19fa0*/  SHF.R.U32.HI R224, RZ, 0x7, R224 ;  /* 0x00000007ffe07819 */ /* 0x001fe400000116e0 */
        /* <DEDUP_REMOVED lines=37> */
[----:B------:R-:W-:Y:S01]  /*1a200*/  HGMMA.64x128x16.F32 R24, R180, gdesc[UR4].tnspB, R24, gsb0 ;  /* 0x41e00004b4187df0 */ /* 0x000fe20008000818 */
[----:B------:R-:W-:Y:S01]  /*1a210*/  R2UR UR6, R10 ;  /* 0x000000000a0672ca */ /* 0x000fe200000e0000 */
[----:B------:R-:W-:Y:S01]  /*1a220*/  VIADD R10, R8, 0x180 ;  /* 0x00000180080a7836 */ /* 0x000fe20000000000 */
[----:B------:R-:W-:Y:S01]  /*1a230*/  R2UR UR7, R11 ;  /* 0x000000000b0772ca */ /* 0x000fe200000e0000 */
[----:B------:R-:W-:Y:S01]  /*1a240*/  IMAD.MOV.U32 R11, RZ, RZ, 0x40000040 ;  /* 0x40000040ff0b7424 */ /* 0x000fe200078e00ff */
        /* <DEDUP_REMOVED lines=19> */
[----:B------:R-:W-:Y:S02]  /*1a380*/  R2UR UR6, R10 ;  /* 0x000000000a0672ca */ /* 0x000fe400000e0000 */
[----:B------:R-:W-:Y:S01]  /*1a390*/  R2UR UR7, R11 ;  /* 0x000000000b0772ca */ /* 0x000fe200000e0000 */
[----:B------:R-:W-:Y:S01]  /*1a3a0*/  IMAD.MOV.U32 R11, RZ, RZ, 0x40000040 ;  /* 0x40000040ff0b7424 */ /* 0x000fe200078e00ff */
[----:B------:R-:W-:Y:S01]  /*1a3b0*/  IADD3 R10, R8, 0x280, RZ ;  /* 0x00000280080a7810 */ /* 0x000fe20007ffe0ff */
[----:B------:R-:W-:Y:S02]  /*1a3c0*/  WARPGROUP.DEPBAR.LE gsb0, 0x0 ;  /* 0x00008000000079c5 */ /* 0x000fe40000010000 */
[----:B------:R-:W-:-:S08]  /*1a3d0*/  WARPGROUP.ARRIVE ;  /* 0x00000000000079c5 */ /* 0x000fd00000000000 */
[----:B------:R-:W-:Y:S01]  /*1a3e0*/  HGMMA.64x128x16.F32 R24, R192, gdesc[UR4].tnspB, R24, gsb0 ;  /* 0x41e00004c0187df0 */ /* 0x000fe20008000818 */
[----:B------:R-:W-:Y:S01]  /*1a3f0*/  R2UR UR6, R10 ;  /* 0x000000000a0672ca */ /* 0x000fe200000e0000 */
[----:B------:R-:W-:Y:S01]  /*1a400*/  IMAD.U32 R10, RZ, RZ, UR8 ;  /* 0x00000008ff0a7e24 */ /* 0x000fe2000f8e00ff */
[----:B------:R-:W-:-:S03]  /*1a410*/  R2UR UR7, R11 ;  /* 0x000000000b0772ca */ /* 0x000fc600000e0000 */
        /* <DEDUP_REMOVED lines=44> */
[----:B------:R-:W-:-:S03]  /*1a6e0*/  FFMA.FTZ R194, R140, R10, -R11 ;  /* 0x0000000a8cc27223 */ /* 0x000fc6000001080b */
[----:B------:R-:W-:Y:S01]  /*1a6f0*/  MUFU.EX2 R190, R190 ;  /* 0x000000be00be7308 */ /* 0x000fe20000000800 */
[----:B------:R-:W-:Y:S01]  /*1a700*/  HGMMA.64x128x16.F32 R24, R196, gdesc[UR4].tnspB, R24, gsb0 ;  /* 0x41e00004c4187df0 */ /* 0x000fe20008000818 */
[----:B------:R-:W-:Y:S02]  /*1a710*/  R2UR UR6, R20 ;  /* 0x00000000140672ca */ /* 0x000fe400000e0000 */
[----:B------:R-:W-:Y:S02]  /*1a720*/  R2UR UR7, R21 ;  /* 0x00000000150772ca */ /* 0x000fe400000e0000 */
        /* <DEDUP_REMOVED lines=16> */
[----:B------:R-:W-:Y:S01]  /*1a830*/  VIADD R20, R8, 0x380 ;  /* 0x0000038008147836 */ /* 0x000fe20000000000 */
[----:B------:R-:W-:Y:S02]  /*1a840*/  MUFU.EX2 R96, R96 ;  /* 0x0000006000607308 */ /* 0x000fe40000000800 */
[----:B------:R-:W-:-:S04]  /*1a850*/  FMNMX.FTZ R21, R150, R21, !PT ;  /* 0x0000001596157209 */ /* 0x000fc80007810000 */
[----:B------:R-:W-:Y:S02]  /*1a860*/  FMNMX.FTZ R136, R151, R21, !PT ;  /* 0x0000001597887209 */ /* 0x000fe40007810000 */
[----:B------:R-:W-:Y:S01]  /*1a870*/  MOV R21, 0x40000040 ;  /* 0x4000004000157802 */ /* 0x000fe20000000f00 */
[----:B------:R-:W-:Y:S01]  /*1a880*/  MUFU.EX2 R97, R97 ;  /* 0x0000006100617308 */ /* 0x000fe20000000800 */
[----:B------:R-:W-:-:S04]  /*1a890*/  FMNMX.FTZ R136, R138, R136, !PT ;  /* 0x000000888a887209 */ /* 0x000fc80007810000 */
[----:B------:R-:W-:-:S03]  /*1a8a0*/  FMNMX.FTZ R136, R139, R136, !PT ;  /* 0x000000888b887209 */ /* 0x000fc60007810000 */
[----:B------:R-:W-:Y:S01]  /*1a8b0*/  MUFU.EX2 R100, R100 ;  /* 0x0000006400647308 */ /* 0x000fe20000000800 */
[----:B------:R-:W-:-:S07]  /*1a8c0*/  FMNMX.FTZ R136, R142, R136, !PT ;  /* 0x000000888e887209 */ /* 0x000fce0007810000 */
[----:B------:R-:W-:Y:S01]  /*1a8d0*/  MUFU.EX2 R101, R101 ;  /* 0x0000006500657308 */ /* 0x000fe20000000800 */
[----:B------:R-:W-:Y:S02]  /*1a8e0*/  WARPGROUP.DEPBAR.LE gsb0, 0x0 ;  /* 0x00008000000079c5 */ /* 0x000fe40000010000 */
[----:B------:R-:W-:Y:S01]  /*1a8f0*/  WARPGROUP.ARRIVE ;  /* 0x00000000000079c5 */ /* 0x000fe20000000000 */
[-CC-:B------:R-:W-:Y:S01]  /*1a900*/  FFMA.FTZ R196, R128, R10.reuse, -R11.reuse ;  /* 0x0000000a80c47223 */ /* 0x180fe2000001080b */
[-CC-:B------:R-:W-:Y:S01]  /*1a910*/  FFMA.FTZ R128, R129, R10.reuse, -R11.reuse ;  /* 0x0000000a81807223 */ /* 0x180fe2000001080b */
[----:B------:R-:W-:-:S03]  /*1a920*/  FFMA.FTZ R198, R132, R10, -R11 ;  /* 0x0000000a84c67223 */ /* 0x000fc6000001080b */
[----:B------:R-:W-:Y:S01]  /*1a930*/  HGMMA.64x128x16.F32 R24, R200, gdesc[UR4].tnspB, R24, gsb0 ;  /* 0x41e00004c8187df0 */ /* 0x000fe20008000818 */
[----:B------:R-:W-:Y:S01]  /*1a940*/  R2UR UR6, R20 ;  /* 0x00000000140672ca */ /* 0x000fe200000e0000 */
[----:B------:R-:W-:Y:S01]  /*1a950*/  MUFU.EX2 R196, R196 ;  /* 0x000000c400c47308 */ /* 0x000fe20000000800 */
[----:B------:R-:W-:Y:S02]  /*1a960*/  R2UR UR7, R21 ;  /* 0x00000000150772ca */ /* 0x000fe400000e0000 */
        /* <DEDUP_REMOVED lines=25> */
[-CC-:B------:R-:W-:Y:S01]  /*1ab00*/  FFMA.FTZ R200, R120, R10.reuse, -R11.reuse ;  /* 0x0000000a78c87223 */ /* 0x180fe2000001080b */
[----:B------:R-:W-:Y:S01]  /*1ab10*/  FMNMX.FTZ R120, R99, R129, !PT ;  /* 0x0000008163787209 */ /* 0x000fe20007810000 */
[-CC-:B------:R-:W-:Y:S01]  /*1ab20*/  FFMA.FTZ R202, R124, R10.reuse, -R11.reuse ;  /* 0x0000000a7cca7223 */ /* 0x180fe2000001080b */
[----:B------:R-:W-:Y:S02]  /*1ab30*/  FFMA.FTZ R124, R125, R10, -R11 ;  /* 0x0000000a7d7c7223 */ /* 0x000fe4000001080b */
[----:B------:R-:W-:Y:S01]  /*1ab40*/  HGMMA.64x128x16.F32 R24, R204, gdesc[UR4].tnspB, R24, gsb0 ;  /* 0x41e00004cc187df0 */ /* 0x000fe20008000818 */
[----:B------:R-:W-:Y:S01]  /*1ab50*/  FMNMX.FTZ R120, R102, R120, !PT ;  /* 0x0000007866787209 */ /* 0x000fe20007810000 */
[----:B------:R-:W-:Y:S03]  /*1ab60*/  MUFU.EX2 R200, R200 ;  /* 0x000000c800c87308 */ /* 0x000fe60000000800 */
[----:B------:R-:W-:-:S04]  /*1ab70*/  FMNMX.FTZ R125, R103, R120, !PT ;  /* 0x00000078677d7209 */ /* 0x000fc80007810000 */
[----:B------:R-:W-:Y:S01]  /*1ab80*/  FMNMX.FTZ R125, R90, R125, !PT ;  /* 0x0000007d5a7d7209 */ /* 0x000fe20007810000 */
[----:B------:R1:W-:Y:S03]  /*1ab90*/  MUFU.EX2 R120, R113 ;  /* 0x0000007100787308 */ /* 0x0003e60000000800 */
[----:B------:R-:W-:-:S05]  /*1aba0*/  FMNMX.FTZ R125, R91, R125, !PT ;  /* 0x0000007d5b7d7209 */ /* 0x000fca0007810000 */
[----:B------:R-:W-:Y:S01]  /*1abb0*/  MUFU.EX2 R202, R202 ;  /* 0x000000ca00ca7308 */ /* 0x000fe20000000800 */
[----:B-1----:R-:W-:-:S05]  /*1abc0*/  IMAD.MOV.U32 R113, RZ, RZ, 0x40000040 ;  /* 0x40000040ff717424 */ /* 0x002fca00078e00ff */
[----:B------:R-:W-:Y:S02]  /*1abd0*/  R2UR UR7, R113 ;  /* 0x00000000710772ca */ /* 0x000fe400000e0000 */
[----:B------:R-:W-:Y:S01]  /*1abe0*/  FMNMX.FTZ R113, R94, R125, !PT ;  /* 0x0000007d5e717209 */ /* 0x000fe20007810000 */
[----:B------:R-:W-:Y:S03]  /*1abf0*/  MUFU.EX2 R124, R124 ;  /* 0x0000007c007c7308 */ /* 0x000fe60000000800 */
[----:B------:R-:W-:Y:S01]  /*1ac00*/  FMNMX.FTZ R113, R95, R113, !PT ;  /* 0x000000715f717209 */ /* 0x000fe20007810000 */
[----:B------:R-:W-:Y:S02]  /*1ac10*/  WARPGROUP.DEPBAR.LE gsb0, 0x0 ;  /* 0x00008000000079c5 */ /* 0x000fe40000010000 */
[-CC-:B------:R-:W-:Y:S01]  /*1ac20*/  FFMA.FTZ R204, R112, R10.reuse, -R11.reuse ;  /* 0x0000000a70cc7223 */ /* 0x180fe2000001080b */
[----:B------:R-:W-:Y:S01]  /*1ac30*/  VIADD R112, R8, 0x400 ;  /* 0x0000040008707836 */ /* 0x000fe20000000000 */
[----:B------:R-:W-:Y:S01]  /*1ac40*/  WARPGROUP.ARRIVE ;  /* 0x00000000000079c5 */ /* 0x000fe20000000000 */
[----:B------:R-:W-:-:S02]  /*1ac50*/  FFMA.FTZ R206, R116, R10, -R11 ;  /* 0x0000000a74ce7223 */ /* 0x000fc4000001080b */
[----:B------:R-:W1:Y:S01]  /*1ac60*/  SHFL.BFLY PT, R116, R113, 0x2, 0x1f ;  /* 0x0c401f0071747f89 */ /* 0x000e6200000e0000 */
[----:B------:R-:W-:Y:S01]  /*1ac70*/  R2UR UR6, R112 ;  /* 0x00000000700672ca */ /* 0x000fe200000e0000 */
[----:B------:R-:W-:Y:S01]  /*1ac80*/  FFMA.FTZ R112, R117, R10, -R11 ;  /* 0x0000000a75707223 */ /* 0x000fe2000001080b */
[----:B------:R-:W-:Y:S08]  /*1ac90*/  MUFU.EX2 R204, R204 ;  /* 0x000000cc00cc7308 */ /* 0x000ff00000000800 */
[----:B------:R-:W-:Y:S03]  /*1aca0*/  MUFU.EX2 R206, R206 ;  /* 0x000000ce00ce7308 */ /* 0x000fe60000000800 */
[----:B------:R-:W-:Y:S05]  /*1acb0*/  HGMMA.64x128x16.F32 R24, R208, gdesc[UR4].tnspB, R24, gsb0 ;  /* 0x41e00004d0187df0 */ /* 0x000fea0008000818 */
[----:B------:R-:W-:Y:S01]  /*1acc0*/  MUFU.EX2 R112, R112 ;  /* 0x0000007000707308 */ /* 0x000fe20000000800 */
[----:B-1----:R-:W-:-:S05]  /*1acd0*/  FMNMX.FTZ R113, R113, R116, !PT ;  /* 0x0000007471717209 */ /* 0x002fca0007810000 */
[----:B------:R-:W1:Y:S01]  /*1ace0*/  SHFL.BFLY PT, R116, R113, 0x1, 0x1f ;  /* 0x0c201f0071747f89 */ /* 0x000e6200000e0000 */
[----:B------:R-:W-:Y:S02]  /*1acf0*/  WARPGROUP.DEPBAR.LE gsb0, 0x0 ;  /* 0x00008000000079c5 */ /* 0x000fe40000010000 */
[-CC-:B------:R-:W-:Y:S01]  /*1ad00*/  FFMA.FTZ R210, R108, R10.reuse, -R11.reuse ;  /* 0x0000000a6cd27223 */ /* 0x180fe2000001080b */
[-CC-:B------:R-:W-:Y:S01]  /*1ad10*/  FFMA.FTZ R108, R88, R10.reuse, -R11.reuse ;  /* 0x0000000a586c7223 */ /* 0x180fe2000001080b */
[-CC-:B------:R-:W-:Y:S01]  /*1ad20*/  FFMA.FTZ R88, R92, R10.reuse, -R11.reuse ;  /* 0x0000000a5c587223 */ /* 0x180fe2000001080b */
[--C-:B------:R-:W-:Y:S01]  /*1ad30*/  FFMA.FTZ R208, R104, R10, -R11.reuse ;  /* 0x0000000a68d07223 */ /* 0x100fe2000001080b */
[----:B-1----:R-:W-:Y:S01]  /*1ad40*/  FMNMX.FTZ R92, R113, R116, !PT ;  /* 0x00000074715c7209 */ /* 0x002fe20007810000 */
[-CC-:B------:R-:W-:Y:S01]  /*1ad50*/  FFMA.FTZ R104, R105, R10.reuse, -R11.reuse ;  /* 0x0000000a69687223 */ /* 0x180fe2000001080b */
[-CC-:B------:R-:W-:Y:S01]  /*1ad60*/  FFMA.FTZ R105, R109, R10.reuse, -R11.reuse ;  /* 0x0000000a6d697223 */ /* 0x180fe2000001080b */
[-CC-:B------:R-:W-:Y:S01]  /*1ad70*/  FFMA.FTZ R109, R89, R10.reuse, -R11.reuse ;  /* 0x0000000a596d7223 */ /* 0x180fe2000001080b */
[----:B------:R1:W-:Y:S01]  /*1ad80*/  MUFU.EX2 R113, R88 ;  /* 0x0000005800717308 */ /* 0x0003e20000000800 */
[-C--:B------:R-:W-:Y:S01]  /*1ad90*/  FFMA.FTZ R11, R93, R10.reuse, -R11 ;  /* 0x0000000a5d0b7223 */ /* 0x080fe2000001080b */
[----:B------:R-:W-:Y:S01]  /*1ada0*/  IMAD.MOV.U32 R89, RZ, RZ, 0x40000040 ;  /* 0x40000040ff597424 */ /* 0x000fe200078e00ff */
[----:B------:R-:W-:Y:S01]  /*1adb0*/  WARPGROUP.ARRIVE ;  /* 0x00000000000079c5 */ /* 0x000fe20000000000 */
[----:B------:R-:W-:-:S03]  /*1adc0*/  FMUL.FTZ R93, R92, R10 ;  /* 0x0000000a5c5d7220 */ /* 0x000fc60000410000 */
[----:B------:R-:W-:Y:S01]  /*1add0*/  R2UR UR7, R89 ;  /* 0x00000000590772ca */ /* 0x000fe200000e0000 */
[-CC-:B------:R-:W-:Y:S01]  /*1ade0*/  FFMA.FTZ R199, R134, R10.reuse, -R93.reuse ;  /* 0x0000000a86c77223 */ /* 0x180fe2000001085d */
[----:B-1----:R-:W-:Y:S01]  /*1adf0*/  FADD.FTZ R88, -R92, R4 ;  /* 0x000000045c587221 */ /* 0x002fe20000010100 */
[----:B------:R-:W2:Y:S01]  /*1ae00*/  LDL R134, [R1+0x4] ;  /* 0x0000040001867983 */ /* 0x000ea20000100800 */
[----:B------:R1:W-:Y:S01]  /*1ae10*/  MUFU.EX2 R4, R11 ;  /* 0x0000000b00047308 */ /* 0x0003e20000000800 */
[----:B------:R-:W-:Y:S01]  /*1ae20*/  MOV R89, 0x40000040 ;  /* 0x4000004000597802 */ /* 0x000fe20000000f00 */
[-CC-:B------:R-:W-:Y:S01]  /*1ae30*/  FFMA.FTZ R177, R170, R10.reuse, -R93.reuse ;  /* 0x0000000aaab17223 */ /* 0x180fe2000001085d */
[-CC-:B------:R-:W-:Y:S01]  /*1ae40*/  FFMA.FTZ R116, R171, R10.reuse, -R93.reuse ;  /* 0x0000000aab747223 */ /* 0x180fe2000001085d */
[-CC-:B------:R-:W-:Y:S01]  /*1ae50*/  FFMA.FTZ R179, R174, R10.reuse, -R93.reuse ;  /* 0x0000000aaeb37223 */ /* 0x180fe2000001085d */
[-CC-:B------:R-:W-:Y:S01]  /*1ae60*/  FFMA.FTZ R117, R175, R10.reuse, -R93.reuse ;  /* 0x0000000aaf757223 */ /* 0x180fe2000001085d */
[-CC-:B------:R-:W-:Y:S01]  /*1ae70*/  FFMA.FTZ R181, R162, R10.reuse, -R93.reuse ;  /* 0x0000000aa2b57223 */ /* 0x180fe2000001085d */
[-C--:B------:R-:W-:Y:S01]  /*1ae80*/  FFMA.FTZ R125, R163, R10.reuse, -R93 ;  /* 0x0000000aa37d7223 */ /* 0x080fe2000001085d */
[----:B------:R-:W-:Y:S01]  /*1ae90*/  MUFU.EX2 R177, R177 ;  /* 0x000000b100b17308 */ /* 0x000fe20000000800 */
[----:B-1----:R-:W-:Y:S01]  /*1aea0*/  FMUL.FTZ R11, R88, R10 ;  /* 0x0000000a580b7220 */ /* 0x002fe20000410000 */
[----:B------:R-:W-:-:S02]  /*1aeb0*/  VIADD R88, R8, 0x480 ;  /* 0x0000048008587836 */ /* 0x000fc40000000000 */
[-CC-:B------:R-:W-:Y:S01]  /*1aec0*/  FFMA.FTZ R137, R139, R10.reuse, -R93.reuse ;  /* 0x0000000a8b897223 */ /* 0x180fe2000001085d */
[-CC-:B------:R-:W-:Y:S01]  /*1aed0*/  FFMA.FTZ R183, R166, R10.reuse, -R93.reuse ;  /* 0x0000000aa6b77223 */ /* 0x180fe2000001085d */
[-CC-:B------:R-:W-:Y:S01]  /*1aee0*/  FFMA.FTZ R141, R167, R10.reuse, -R93.reuse ;  /* 0x0000000aa78d7223 */ /* 0x180fe2000001085d */
[-CC-:B------:R-:W-:Y:S01]  /*1aef0*/  FFMA.FTZ R201, R122, R10.reuse, -R93.reuse ;  /* 0x0000000a7ac97223 */ /* 0x180fe2000001085d */
[----:B------:R-:W-:Y:S01]  /*1af00*/  R2UR UR6, R88 ;  /* 0x00000000580672ca */ /* 0x000fe200000e0000 */
[----:B------:R-:W-:Y:S01]  /*1af10*/  VIADD R88, R8, 0x500 ;  /* 0x0000050008587836 */ /* 0x000fe20000000000 */
[----:B------:R-:W1:Y:S01]  /*1af20*/  MUFU.EX2 R11, R11 ;  /* 0x0000000b000b7308 */ /* 0x000e620000000800 */
        /* <DEDUP_REMOVED lines=10> */
[----:B------:R-:W-:Y:S01]  /*1afd0*/  HGMMA.64x128x16.F32 R24, R212, gdesc[UR4].tnspB, R24, gsb0 ;  /* 0x41e00004d4187df0 */ /* 0x000fe20008000818 */
[----:B------:R-:W-:Y:S01]  /*1afe0*/  R2UR UR6, R88 ;  /* 0x00000000580672ca */ /* 0x000fe200000e0000 */
[-CC-:B------:R-:W-:Y:S01]  /*1aff0*/  FFMA.FTZ R209, R106, R10.reuse, -R93.reuse ;  /* 0x0000000a6ad17223 */ /* 0x180fe2000001085d */
[----:B------:R-:W-:Y:S01]  /*1b000*/  R2UR UR7, R89 ;  /* 0x00000000590772ca */ /* 0x000fe200000e0000 */
[----:B------:R-:W-:Y:S01]  /*1b010*/  FFMA.FTZ R193, R138, R10, -R93 ;  /* 0x0000000a8ac17223 */ /* 0x000fe2000001085d */
[----:B------:R-:W4:Y:S01]  /*1b020*/  MUFU.EX2 R179, R179 ;  /* 0x000000b300b37308 */ /* 0x000f220000000800 */
[----:B0-----:R-:W-:Y:S01]  /*1b030*/  FFMA.FTZ R131, R5, R14, R176 ;  /* 0x0000000e05837223 */ /* 0x001fe200000100b0 */
[----:B-1----:R-:W-:Y:S01]  /*1b040*/  FFMA.FTZ R139, R11, R0, R177 ;  /* 0x000000000b8b7223 */ /* 0x002fe200000100b1 */
[----:B------:R-:W-:Y:S01]  /*1b050*/  IADD3 R89, -R224, 0xb, RZ ;  /* 0x0000000be0597810 */ /* 0x000fe20007ffe1ff */
[-CC-:B------:R-:W-:Y:S01]  /*1b060*/  FFMA.FTZ R195, R142, R10.reuse, -R93.reuse ;  /* 0x0000000a8ec37223 */ /* 0x180fe2000001085d */
[-CC-:B------:R-:W-:Y:S01]  /*1b070*/  FFMA.FTZ R211, R110, R10.reuse, -R93.reuse ;  /* 0x0000000a6ed37223 */ /* 0x180fe2000001085d */
[-CC-:B------:R-:W-:Y:S01]  /*1b080*/  FFMA.FTZ R197, R130, R10.reuse, -R93.reuse ;  /* 0x0000000a82c57223 */ /* 0x180fe2000001085d */
[-C--:B------:R-:W-:Y:S01]  /*1b090*/  FFMA.FTZ R135, R135, R10.reuse, -R93 ;  /* 0x0000000a87877223 */ /* 0x080fe2000001085d */
[----:B------:R-:W0:Y:S01]  /*1b0a0*/  MUFU.EX2 R117, R117 ;  /* 0x0000007500757308 */ /* 0x000e220000000800 */
[----:B------:R-:W-:Y:S01]  /*1b0b0*/  FADD.FTZ R131, R6, R131 ;  /* 0x0000008306837221 */ /* 0x000fe20000010000 */
[----:B---3--:R-:W-:Y:S01]  /*1b0c0*/  FADD.FTZ R14, R116, R139 ;  /* 0x0000008b740e7221 */ /* 0x008fe20000010000 */
[----:B------:R-:W-:Y:S01]  /*1b0d0*/  FFMA.FTZ R138, R143, R10, -R93 ;  /* 0x0000000a8f8a7223 */ /* 0x000fe2000001085d */
[----:B------:R-:W-:-:S04]  /*1b0e0*/  @!P1 IMAD R88, R222, 0x8, R2 ;  /* 0x00000008de589824 */ /* 0x000fc800078e0202 */
[----:B------:R-:W1:Y:S01]  /*1b0f0*/  MUFU.EX2 R181, R181 ;  /* 0x000000b500b57308 */ /* 0x000e620000000800 */
[----:B------:R-:W-:Y:S01]  /*1b100*/  FADD.FTZ R122, R178, R131 ;  /* 0x00000083b27a7221 */ /* 0x000fe20000010000 */
[----:B----4-:R-:W-:Y:S01]  /*1b110*/  FADD.FTZ R14, R179, R14 ;  /* 0x0000000eb30e7221 */ /* 0x010fe20000010000 */
[----:B------:R-:W-:-:S05]  /*1b120*/  @!P1 VIADD R88, R88, 0x34840 ;  /* 0x0003484058589836 */ /* 0x000fca0000000000 */
[----:B------:R-:W3:Y:S01]  /*1b130*/  MUFU.EX2 R125, R125 ;  /* 0x0000007d007d7308 */ /* 0x000ee20000000800 */
[----:B0-----:R-:W-:-:S07]  /*1b140*/  FADD.FTZ R14, R117, R14 ;  /* 0x0000000e750e7221 */ /* 0x001fce0000010000 */
[----:B------:R-:W0:Y:S08]  /*1b150*/  MUFU.EX2 R183, R183 ;  /* 0x000000b700b77308 */ /* 0x000e300000000800 */
        /* <DEDUP_REMOVED lines=12> */
[----:B------:R-:W-:Y:S01]  /*1b220*/  MUFU.EX2 R208, R208 ;  /* 0x000000d000d07308 */ /* 0x000fe20000000800 */
[----:B------:R-:W-:-:S02]  /*1b230*/  WARPGROUP.DEPBAR.LE gsb0, 0x0 ;  /* 0x00008000000079c5 */ /* 0x000fc40000010000 */
[----:B------:R-:W-:-:S05]  /*1b240*/  WARPGROUP.ARRIVE ;  /* 0x00000000000079c5 */ /* 0x000fca0000000000 */
[----:B------:R-:W5:Y:S01]  /*1b250*/  MUFU.EX2 R193, R193 ;  /* 0x000000c100c17308 */ /* 0x000f620000000800 */
[----:B------:R-:W-:Y:S01]  /*1b260*/  HGMMA.64x128x16.F32 R24, R216, gdesc[UR4].tnspB, R24, gsb0 ;  /* 0x41e00004d8187df0 */ /* 0x000fe20008000818 */
[----:B-1----:R-:W-:-:S06]  /*1b270*/  FADD.FTZ R14, R181, R14 ;  /* 0x0000000eb50e7221 */ /* 0x002fcc0000010000 */
[----:B------:R-:W1:Y:S08]  /*1b280*/  MUFU.EX2 R195, R195 ;  /* 0x000000c300c37308 */ /* 0x000e700000000800 */
[----:B------:R-:W1:Y:S08]  /*1b290*/  MUFU.EX2 R138, R138 ;  /* 0x0000008a008a7308 */ /* 0x000e700000000800 */
[----:B------:R-:W1:Y:S01]  /*1b2a0*/  MUFU.EX2 R197, R197 ;  /* 0x000000c500c57308 */ /* 0x000e620000000800 */
[----:B------:R-:W-:Y:S01]  /*1b2b0*/  @!P1 IMAD R0, R7, 0x8, R2 ;  /* 0x0000000807009824 */ /* 0x000fe200078e0202 */
[----:B------:R-:W-:-:S02]  /*1b2c0*/  F2FP.F16.F32.PACK_AB R178, R13, R178 ;  /* 0x000000b20db2723e */ /* 0x000fc400000000ff */
[----:B------:R-:W-:Y:S01]  /*1b2d0*/  @!P1 PRMT R130, RZ, 0x654, R88 ;  /* 0x00000654ff829816 */ /* 0x000fe20000000058 */
[----:B------:R-:W-:-:S03]  /*1b2e0*/  @!P1 VIADD R0, R0, 0x34860 ;  /* 0x0003486000009836 */ /* 0x000fc60000000000 */
[----:B------:R-:W1:Y:S01]  /*1b2f0*/  MUFU.EX2 R88, R135 ;  /* 0x0000008700587308 */ /* 0x000e620000000800 */
[-CC-:B------:R-:W-:Y:S01]  /*1b300*/  FFMA.FTZ R123, R123, R10.reuse, -R93.reuse ;  /* 0x0000000a7b7b7223 */ /* 0x180fe2000001085d */
[----:B------:R-:W-:Y:S01]  /*1b310*/  @!P1 PRMT R7, RZ, 0x654, R0 ;  /* 0x00000654ff079816 */ /* 0x000fe20000000000 */
[----:B------:R-:W-:-:S05]  /*1b320*/  FFMA.FTZ R203, R126, R10, -R93 ;  /* 0x0000000a7ecb7223 */ /* 0x000fca000001085d */
[----:B------:R-:W1:Y:S01]  /*1b330*/  MUFU.EX2 R201, R201 ;  /* 0x000000c900c97308 */ /* 0x000e620000000800 */
[----:B------:R-:W-:-:S07]  /*1b340*/  FFMA.FTZ R205, R114, R10, -R93 ;  /* 0x0000000a72cd7223 */ /* 0x000fce000001085d */
[----:B------:R-:W1:Y:S08]  /*1b350*/  MUFU.EX2 R0, R123 ;  /* 0x0000007b00007308 */ /* 0x000e700000000800 */
[----:B------:R-:W1:Y:S08]  /*1b360*/  MUFU.EX2 R203, R203 ;  /* 0x000000cb00cb7308 */ /* 0x000e700000000800 */
[----:B------:R-:W-:Y:S08]  /*1b370*/  MUFU.EX2 R104, R104 ;  /* 0x0000006800687308 */ /* 0x000ff00000000800 */
[----:B------:R-:W-:Y:S08]  /*1b380*/  MUFU.EX2 R210, R210 ;  /* 0x000000d200d27308 */ /* 0x000ff00000000800 */
[----:B------:R-:W-:Y:S08]  /*1b390*/  MUFU.EX2 R105, R105 ;  /* 0x0000006900697308 */ /* 0x000ff00000000800 */
[----:B------:R-:W-:Y:S08]  /*1b3a0*/  MUFU.EX2 R108, R108 ;  /* 0x0000006c006c7308 */ /* 0x000ff00000000800 */
[----:B------:R-:W-:Y:S01]  /*1b3b0*/  MUFU.EX2 R109, R109 ;  /* 0x0000006d006d7308 */ /* 0x000fe20000000800 */
[----:B------:R-:W-:-:S02]  /*1b3c0*/  WARPGROUP.DEPBAR.LE gsb0, 0x0 ;  /* 0x00008000000079c5 */ /* 0x000fc40000010000 */
[----:B------:R3:W-:Y:S06]  /*1b3d0*/  BAR.ARV R89, 0x100 ;  /* 0x000400590000751d */ /* 0x0007ec0000002000 */
[----:B------:R-:W-:Y:S01]  /*1b3e0*/  @!P1 SYNCS.ARRIVE.TRANS64.RED.A1T0 RZ, [R130+URZ], RZ ;  /* 0x000000ff82ff99a7 */ /* 0x000fe2000810043f */
[----:B---3--:R-:W-:-:S04]  /*1b3f0*/  FADD.FTZ R89, R13, R122 ;  /* 0x0000007a0d597221 */ /* 0x008fc80000010000 */
[----:B------:R-:W-:Y:S01]  /*1b400*/  FADD.FTZ R89, R180, R89 ;  /* 0x00000059b4597221 */ /* 0x000fe20000010000 */
[----:B------:R-:W-:Y:S01]  /*1b410*/  FADD.FTZ R122, R125, R14 ;  /* 0x0000000e7d7a7221 */ /* 0x000fe20000010000 */
[----:B------:R3:W-:Y:S02]  /*1b420*/  @!P1 SYNCS.ARRIVE.TRANS64.RED.A1T0 RZ, [R7+URZ], RZ ;  /* 0x000000ff07ff99a7 */ /* 0x0007e4000810043f */
[----:B------:R-:W-:Y:S01]  /*1b430*/  FADD.FTZ R89, R12, R89 ;  /* 0x000000590c597221 */ /* 0x000fe20000010000 */
[----:B0-----:R-:W-:-:S03]  /*1b440*/  FADD.FTZ R122, R183, R122 ;  /* 0x0000007ab77a7221 */ /* 0x001fc60000010000 */
[----:B------:R-:W-:Y:S01]  /*1b450*/  FADD.FTZ R89, R182, R89 ;  /* 0x00000059b6597221 */ /* 0x000fe20000010000 */
[----:B------:R-:W-:Y:S01]  /*1b460*/  FFMA.FTZ R14, R115, R10, -R93 ;  /* 0x0000000a730e7223 */ /* 0x000fe2000001085d */
[----:B----4-:R-:W-:Y:S02]  /*1b470*/  FADD.FTZ R122, R141, R122 ;  /* 0x0000007a8d7a7221 */ /* 0x010fe40000010000 */
[----:B------:R-:W-:Y:S02]  /*1b480*/  FADD.FTZ R115, R160, R89 ;  /* 0x00000059a0737221 */ /* 0x000fe40000010000 */
[----:B-----5:R-:W-:Y:S02]  /*1b490*/  FADD.FTZ R122, R185, R122 ;  /* 0x0000007ab97a7221 */ /* 0x020fe40000010000 */
[----:B------:R-:W-:Y:S02]  /*1b4a0*/  FADD.FTZ R115, R184, R115 ;  /* 0x00000073b8737221 */ /* 0x000fe40000010000 */
[----:B------:R-:W-:-:S02]  /*1b4b0*/  FADD.FTZ R122, R129, R122 ;  /* 0x0000007a817a7221 */ /* 0x000fc40000010000 */
[----:B------:R-:W-:Y:S01]  /*1b4c0*/  FADD.FTZ R115, R152, R115 ;  /* 0x0000007398737221 */ /* 0x000fe20000010000 */
[----:B------:R-:W-:-:S03]  /*1b4d0*/  FFMA.FTZ R89, R119, R10, -R93 ;  /* 0x0000000a77597223 */ /* 0x000fc6000001085d */
        /* <DEDUP_REMOVED lines=17> */
[----:B-1----:R-:W-:Y:S01]  /*1b5f0*/  FADD.FTZ R13, R195, R106 ;  /* 0x0000006ac30d7221 */ /* 0x002fe20000010000 */
[----:B------:R-:W-:Y:S02]  /*1b600*/  F2FP.F16.F32.PACK_AB R180, R12, R180 ;  /* 0x000000b40cb4723e */ /* 0x000fe400000000ff */
[----:B------:R-:W-:Y:S01]  /*1b610*/  FADD.FTZ R115, R136, R115 ;  /* 0x0000007388737221 */ /* 0x000fe20000010000 */
[----:B------:R-:W-:-:S03]  /*1b620*/  FADD.FTZ R12, R138, R13 ;  /* 0x0000000d8a0c7221 */ /* 0x000fc60000010000 */
[----:B------:R-:W-:Y:S01]  /*1b630*/  FADD.FTZ R115, R196, R115 ;  /* 0x00000073c4737221 */ /* 0x000fe20000010000 */
[----:B------:R-:W-:Y:S01]  /*1b640*/  FADD.FTZ R13, R197, R12 ;  /* 0x0000000cc50d7221 */ /* 0x000fe20000010000 */
[----:B---3--:R-:W-:Y:S02]  /*1b650*/  FFMA.FTZ R7, R127, R10, -R93 ;  /* 0x0000000a7f077223 */ /* 0x008fe4000001085d */
[----:B------:R-:W-:Y:S01]  /*1b660*/  FADD.FTZ R115, R128, R115 ;  /* 0x0000007380737221 */ /* 0x000fe20000010000 */
[----:B------:R-:W-:-:S03]  /*1b670*/  FADD.FTZ R12, R8, R13 ;  /* 0x0000000d080c7221 */ /* 0x000fc60000010000 */
[----:B------:R-:W-:Y:S01]  /*1b680*/  FADD.FTZ R106, R198, R115 ;  /* 0x00000073c66a7221 */ /* 0x000fe20000010000 */
[----:B------:R-:W-:Y:S01]  /*1b690*/  FADD.FTZ R13, R199, R12 ;  /* 0x0000000cc70d7221 */ /* 0x000fe20000010000 */
[----:B------:R-:W-:Y:S01]  /*1b6a0*/  F2FP.F16.F32.PACK_AB R186, R15, R186 ;  /* 0x000000ba0fba723e */ /* 0x000fe200000000ff */
[----:B------:R-:W0:Y:S01]  /*1b6b0*/  MUFU.EX2 R7, R7 ;  /* 0x0000000700077308 */ /* 0x000e220000000800 */
[----:B------:R-:W-:Y:S01]  /*1b6c0*/  FADD.FTZ R15, R21, R106 ;  /* 0x0000006a150f7221 */ /* 0x000fe20000010000 */
[----:B------:R-:W-:Y:S01]  /*1b6d0*/  FADD.FTZ R12, R88, R13 ;  /* 0x0000000d580c7221 */ /* 0x000fe20000010000 */
[----:B------:R-:W-:Y:S02]  /*1b6e0*/  FFMA.FTZ R207, R118, R10, -R93 ;  /* 0x0000000a76cf7223 */ /* 0x000fe4000001085d */
[----:B------:R-:W-:Y:S01]  /*1b6f0*/  FADD.FTZ R106, R200, R15 ;  /* 0x0000000fc86a7221 */ /* 0x000fe20000010000 */
[----:B------:R-:W-:Y:S02]  /*1b700*/  FADD.FTZ R13, R201, R12 ;  /* 0x0000000cc90d7221 */ /* 0x000fe40000010000 */
[----:B------:R-:W1:Y:S01]  /*1b710*/  MUFU.EX2 R205, R205 ;  /* 0x000000cd00cd7308 */ /* 0x000e620000000800 */
[----:B------:R-:W-:Y:S01]  /*1b720*/  FADD.FTZ R15, R121, R106 ;  /* 0x0000006a790f7221 */ /* 0x000fe20000010000 */
[----:B------:R-:W-:-:S06]  /*1b730*/  FADD.FTZ R12, R0, R13 ;  /* 0x0000000d000c7221 */ /* 0x000fcc0000010000 */
[----:B------:R-:W3:Y:S01]  /*1b740*/  MUFU.EX2 R14, R14 ;  /* 0x0000000e000e7308 */ /* 0x000ee20000000800 */
[----:B------:R-:W-:Y:S01]  /*1b750*/  FADD.FTZ R15, R202, R15 ;  /* 0x0000000fca0f7221 */ /* 0x000fe20000010000 */
[----:B------:R-:W-:-:S06]  /*1b760*/  FADD.FTZ R12, R203, R12 ;  /* 0x0000000ccb0c7221 */ /* 0x000fcc0000010000 */
[----:B------:R-:W4:Y:S01]  /*1b770*/  MUFU.EX2 R207, R207 ;  /* 0x000000cf00cf7308 */ /* 0x000f220000000800 */
[----:B------:R-:W-:Y:S01]  /*1b780*/  FADD.FTZ R15, R124, R15 ;  /* 0x0000000f7c0f7221 */ /* 0x000fe20000010000 */
[----:B0-----:R-:W-:Y:S01]  /*1b790*/  FADD.FTZ R12, R7, R12 ;  /* 0x0000000c070c7221 */ /* 0x001fe20000010000 */
[----:B------:R-:W-:-:S05]  /*1b7a0*/  FFMA.FTZ R107, R107, R10, -R93 ;  /* 0x0000000a6b6b7223 */ /* 0x000fca000001085d */
[----:B------:R-:W0:Y:S01]  /*1b7b0*/  MUFU.EX2 R89, R89 ;  /* 0x0000005900597308 */ /* 0x000e220000000800 */
[----:B------:R-:W-:Y:S01]  /*1b7c0*/  FADD.FTZ R15, R204, R15 ;  /* 0x0000000fcc0f7221 */ /* 0x000fe20000010000 */
[----:B-1----:R-:W-:Y:S01]  /*1b7d0*/  FADD.FTZ R13, R205, R12 ;  /* 0x0000000ccd0d7221 */ /* 0x002fe20000010000 */
[----:B------:R-:W-:-:S05]  /*1b7e0*/  F2FP.F16.F32.PACK_AB R176, R6, R176 ;  /* 0x000000b006b0723e */ /* 0x000fca00000000ff */
[----:B------:R-:W1:Y:S01]  /*1b7f0*/  MUFU.EX2 R209, R209 ;  /* 0x000000d100d17308 */ /* 0x000e620000000800 */
[----:B------:R-:W-:Y:S01]  /*1b800*/  FADD.FTZ R15, R120, R15 ;  /* 0x0000000f780f7221 */ /* 0x000fe20000010000 */
[----:B---3--:R-:W-:Y:S01]  /*1b810*/  FADD.FTZ R12, R14, R13 ;  /* 0x0000000d0e0c7221 */ /* 0x008fe20000010000 */
[----:B------:R-:W-:-:S05]  /*1b820*/  FFMA.FTZ R111, R111, R10, -R93 ;  /* 0x0000000a6f6f7223 */ /* 0x000fca000001085d */
[----:B------:R-:W3:Y:S01]  /*1b830*/  MUFU.EX2 R6, R107 ;  /* 0x0000006b00067308 */ /* 0x000ee20000000800 */
[----:B------:R-:W-:Y:S01]  /*1b840*/  FADD.FTZ R15, R206, R15 ;  /* 0x0000000fce0f7221 */ /* 0x000fe20000010000 */
[----:B----4-:R-:W-:Y:S01]  /*1b850*/  FADD.FTZ R12, R207, R12 ;  /* 0x0000000ccf0c7221 */ /* 0x010fe20000010000 */
[----:B------:R-:W-:-:S05]  /*1b860*/  FFMA.FTZ R98, R98, R10, -R93 ;  /* 0x0000000a62627223 */ /* 0x000fca000001085d */
[----:B------:R-:W4:Y:S01]  /*1b870*/  MUFU.EX2 R211, R211 ;  /* 0x000000d300d37308 */ /* 0x000f220000000800 */
[----:B------:R-:W-:Y:S01]  /*1b880*/  FADD.FTZ R15, R112, R15 ;  /* 0x0000000f700f7221 */ /* 0x000fe20000010000 */
[----:B0-----:R-:W-:Y:S01]  /*1b890*/  FADD.FTZ R12, R89, R12 ;  /* 0x0000000c590c7221 */ /* 0x001fe20000010000 */
[----:B------:R-:W-:-:S05]  /*1b8a0*/  FFMA.FTZ R99, R99, R10, -R93 ;  /* 0x0000000a63637223 */ /* 0x000fca000001085d */
[----:B------:R-:W0:Y:S01]  /*1b8b0*/  MUFU.EX2 R111, R111 ;  /* 0x0000006f006f7308 */ /* 0x000e220000000800 */
[----:B------:R-:W-:Y:S01]  /*1b8c0*/  FADD.FTZ R15, R208, R15 ;  /* 0x0000000fd00f7221 */ /* 0x000fe20000010000 */
[----:B-1----:R-:W-:Y:S01]  /*1b8d0*/  FADD.FTZ R13, R209, R12 ;  /* 0x0000000cd10d7221 */ /* 0x002fe20000010000 */
[----:B------:R-:W-:Y:S01]  /*1b8e0*/  FFMA.FTZ R102, R102, R10, -R93 ;  /* 0x0000000a66667223 */ /* 0x000fe2000001085d */
[----:B------:R-:W-:-:S04]  /*1b8f0*/  F2FP.F16.F32.PACK_AB R201, R0, R201 ;  /* 0x000000c900c9723e */ /* 0x000fc800000000ff */
[----:B------:R-:W1:Y:S01]  /*1b900*/  MUFU.EX2 R98, R98 ;  /* 0x0000006200627308 */ /* 0x000e620000000800 */
[----:B------:R-:W-:Y:S01]  /*1b910*/  FADD.FTZ R15, R104, R15 ;  /* 0x0000000f680f7221 */ /* 0x000fe20000010000 */
[----:B---3--:R-:W-:Y:S01]  /*1b920*/  FADD.FTZ R0, R6, R13 ;  /* 0x0000000d06007221 */ /* 0x008fe20000010000 */
[----:B------:R-:W-:Y:S01]  /*1b930*/  FFMA.FTZ R103, R103, R10, -R93 ;  /* 0x0000000a67677223 */ /* 0x000fe2000001085d */
[----:B------:R-:W-:-:S04]  /*1b940*/  F2FP.F16.F32.PACK_AB R197, R8, R197 ;  /* 0x000000c508c5723e */ /* 0x000fc800000000ff */
[----:B------:R-:W3:Y:S01]  /*1b950*/  MUFU.EX2 R99, R99 ;  /* 0x0000006300637308 */ /* 0x000ee20000000800 */
[----:B------:R-:W-:Y:S01]  /*1b960*/  FADD.FTZ R8, R210, R15 ;  /* 0x0000000fd2087221 */ /* 0x000fe20000010000 */
[----:B----4-:R-:W-:Y:S01]  /*1b970*/  FADD.FTZ R0, R211, R0 ;  /* 0x00000000d3007221 */ /* 0x010fe20000010000 */
[----:B------:R-:W-:Y:S01]  /*1b980*/  FFMA.FTZ R90, R90, R10, -R93 ;  /* 0x0000000a5a5a7223 */ /* 0x000fe2000001085d */
[----:B------:R-:W-:-:S04]  /*1b990*/  F2FP.F16.F32.PACK_AB R203, R7, R203 ;  /* 0x000000cb07cb723e */ /* 0x000fc800000000ff */
[----:B------:R-:W4:Y:S01]  /*1b9a0*/  MUFU.EX2 R102, R102 ;  /* 0x0000006600667308 */ /* 0x000f220000000800 */
[----:B------:R-:W-:Y:S01]  /*1b9b0*/  FADD.FTZ R7, R105, R8 ;  /* 0x0000000869077221 */ /* 0x000fe20000010000 */
[----:B0-----:R-:W-:Y:S01]  /*1b9c0*/  FADD.FTZ R13, R111, R0 ;  /* 0x000000006f0d7221 */ /* 0x001fe20000010000 */
[----:B------:R-:W-:-:S05]  /*1b9d0*/  FFMA.FTZ R91, R91, R10, -R93 ;  /* 0x0000000a5b5b7223 */ /* 0x000fca000001085d */
[----:B------:R-:W0:Y:S01]  /*1b9e0*/  MUFU.EX2 R103, R103 ;  /* 0x0000006700677308 */ /* 0x000e220000000800 */
[----:B------:R-:W-:Y:S01]  /*1b9f0*/  FADD.FTZ R0, R96, R7 ;  /* 0x0000000760007221 */ /* 0x000fe20000010000 */
[----:B-1----:R-:W-:Y:S01]  /*1ba00*/  FADD.FTZ R8, R98, R13 ;  /* 0x0000000d62087221 */ /* 0x002fe20000010000 */
[----:B------:R-:W-:-:S05]  /*1ba10*/  FFMA.FTZ R94, R94, R10, -R93 ;  /* 0x0000000a5e5e7223 */ /* 0x000fca000001085d */
[----:B------:R-:W1:Y:S01]  /*1ba20*/  MUFU.EX2 R90, R90 ;  /* 0x0000005a005a7308 */ /* 0x000e620000000800 */
[----:B------:R-:W-:Y:S01]  /*1ba30*/  FADD.FTZ R7, R97, R0 ;  /* 0x0000000061077221 */ /* 0x000fe20000010000 */
[----:B---3--:R-:W-:Y:S01]  /*1ba40*/  FADD.FTZ R13, R99, R8 ;  /* 0x00000008630d7221 */ /* 0x008fe20000010000 */
[----:B------:R-:W-:Y:S01]  /*1ba50*/  FFMA.FTZ R93, R95, R10, -R93 ;  /* 0x0000000a5f5d7223 */ /* 0x000fe2000001085d */
[----:B------:R-:W-:-:S04]  /*1ba60*/  F2FP.F16.F32.PACK_AB R209, R6, R209 ;  /* 0x000000d106d1723e */ /* 0x000fc800000000ff */
[----:B------:R-:W3:Y:S01]  /*1ba70*/  MUFU.EX2 R91, R91 ;  /* 0x0000005b005b7308 */ /* 0x000ee20000000800 */
[----:B------:R-:W-:Y:S01]  /*1ba80*/  FADD.FTZ R0, R100, R7 ;  /* 0x0000000764007221 */ /* 0x000fe20000010000 */
[----:B----4-:R-:W-:-:S06]  /*1ba90*/  FADD.FTZ R6, R102, R13 ;  /* 0x0000000d66067221 */ /* 0x010fcc0000010000 */
[----:B------:R-:W4:Y:S01]  /*1baa0*/  MUFU.EX2 R94, R94 ;  /* 0x0000005e005e7308 */ /* 0x000f220000000800 */
[----:B------:R-:W-:Y:S01]  /*1bab0*/  FADD.FTZ R7, R101, R0 ;  /* 0x0000000065077221 */ /* 0x000fe20000010000 */
[----:B0-----:R-:W-:Y:S01]  /*1bac0*/  FADD.FTZ R13, R103, R6 ;  /* 0x00000006670d7221 */ /* 0x001fe20000010000 */
[----:B--2---:R-:W-:-:S05]  /*1bad0*/  ISETP.GT.AND P2, PT, R3, R134, PT ;  /* 0x000000860300720c */ /* 0x004fca0003f44270 */
[----:B------:R-:W0:Y:S01]  /*1bae0*/  MUFU.EX2 R93, R93 ;  /* 0x0000005d005d7308 */ /* 0x000e220000000800 */
[----:B------:R-:W-:Y:S01]  /*1baf0*/  FADD.FTZ R0, R108, R7 ;  /* 0x000000076c007221 */ /* 0x000fe20000010000 */
[----:B-1----:R-:W-:-:S03]  /*1bb00*/  FADD.FTZ R13, R90, R13 ;  /* 0x0000000d5a0d7221 */ /* 0x002fc60000010000 */
[----:B------:R-:W-:Y:S01]  /*1bb10*/  FADD.FTZ R0, R109, R0 ;  /* 0x000000006d007221 */ /* 0x000fe20000010000 */
[----:B---3--:R-:W-:-:S03]  /*1bb20*/  FADD.FTZ R13, R91, R13 ;  /* 0x0000000d5b0d7221 */ /* 0x008fc60000010000 */
[----:B------:R-:W-:Y:S01]  /*1bb30*/  FADD.FTZ R7, R113, R0 ;  /* 0x0000000071077221 */ /* 0x000fe20000010000 */
[----:B----4-:R-:W-:Y:S01]  /*1bb40*/  FADD.FTZ R13, R94, R13 ;  /* 0x0000000d5e0d7221 */ /* 0x010fe20000010000 */
[----:B------:R-:W-:Y:S01]  /*1bb50*/  F2FP.F16.F32.PACK_AB R205, R14, R205 ;  /* 0x000000cd0ecd723e */ /* 0x000fe200000000ff */
[----:B------:R-:W-:Y:S01]  /*1bb60*/  FMUL.FTZ R24, R24, R5 ;  /* 0x0000000518187220 */ /* 0x000fe20000410000 */
[C---:B------:R-:W-:Y:S01]  /*1bb70*/  FADD.FTZ R14, R4.reuse, R7 ;  /* 0x00000007040e7221 */ /* 0x040fe20000010000 */
[----:B------:R-:W-:Y:S01]  /*1bb80*/  F2FP.F16.F32.PACK_AB R218, R4, R113 ;  /* 0x0000007104da723e */ /* 0x000fe200000000ff */
        /* <DEDUP_REMOVED lines=31> */
[----:B------:R-:W-:Y:S01]  /*1bd80*/  F2FP.F16.F32.PACK_AB R177, R116, R177 ;  /* 0x000000b174b1723e */ /* 0x000fe200000000ff */
[----:B0-----:R-:W-:Y:S01]  /*1bd90*/  FADD.FTZ R0, R93, R13 ;  /* 0x0000000d5d007221 */ /* 0x001fe20000010000 */
[----:B------:R-:W-:Y:S01]  /*1bda0*/  F2FP.F16.F32.PACK_AB R179, R117, R179 ;  /* 0x000000b375b3723e */ /* 0x000fe200000000ff */
[----:B------:R-:W-:Y:S01]  /*1bdb0*/  VIADD R3, R3, 0xffffffff ;  /* 0xffffffff03037836 */ /* 0x000fe20000000000 */
[----:B------:R-:W-:Y:S01]  /*1bdc0*/  F2FP.F16.F32.PACK_AB R181, R125, R181 ;  /* 0x000000b57db5723e */ /* 0x000fe200000000ff */
[-C--:B------:R-:W-:Y:S01]  /*1bdd0*/  FMUL.FTZ R26, R26, R11.reuse ;  /* 0x0000000b1a1a7220 */ /* 0x080fe20000410000 */
[----:B------:R-:W-:Y:S01]  /*1bde0*/  F2FP.F16.F32.PACK_AB R182, R160, R182 ;  /* 0x000000b6a0b6723e */ /* 0x000fe200000000ff */
[----:B------:R-:W-:Y:S01]  /*1bdf0*/  FMUL.FTZ R27, R27, R11 ;  /* 0x0000000b1b1b7220 */ /* 0x000fe20000410000 */
[----:B------:R-:W-:Y:S01]  /*1be00*/  F2FP.F16.F32.PACK_AB R183, R141, R183 ;  /* 0x000000b78db7723e */ /* 0x000fe200000000ff */
[-C--:B------:R-:W-:Y:S01]  /*1be10*/  FMUL.FTZ R30, R30, R11.reuse ;  /* 0x0000000b1e1e7220 */ /* 0x080fe20000410000 */
[----:B------:R-:W-:Y:S01]  /*1be20*/  F2FP.F16.F32.PACK_AB R184, R152, R184 ;  /* 0x000000b898b8723e */ /* 0x000fe200000000ff */
[----:B------:R-:W-:Y:S01]  /*1be30*/  FMUL.FTZ R31, R31, R11 ;  /* 0x0000000b1f1f7220 */ /* 0x000fe20000410000 */
[----:B------:R-:W-:Y:S01]  /*1be40*/  F2FP.F16.F32.PACK_AB R185, R129, R185 ;  /* 0x000000b981b9723e */ /* 0x000fe200000000ff */
[----:B------:R-:W-:Y:S01]  /*1be50*/  FMUL.FTZ R34, R34, R11 ;  /* 0x0000000b22227220 */ /* 0x000fe20000410000 */
        /* <DEDUP_REMOVED lines=54> */
[----:B------:R-:W-:Y:S01]  /*1c1c0*/  MOV R6, R229 ;  /* 0x000000e500067202 */ /* 0x000fe20000000f00 */
[----:B------:R-:W-:-:S02]  /*1c1d0*/  IMAD.MOV.U32 R7, RZ, RZ, R222 ;  /* 0x000000ffff077224 */ /* 0x000fc400078e00de */
[----:B------:R-:W-:Y:S02]  /*1c1e0*/  IMAD.MOV.U32 R4, RZ, RZ, R92 ;  /* 0x000000ffff047224 */ /* 0x000fe400078e005c */
[----:B------:R-:W-:Y:S01]  /*1c1f0*/  IMAD.MOV.U32 R5, RZ, RZ, R9 ;  /* 0x000000ffff057224 */ /* 0x000fe200078e0009 */
[----:B------:R-:W-:Y:S06]  /*1c200*/  @P2 BRA `(.L_x_6856) ;  /* 0xffffffa400542947 */ /* 0x000fec000383ffff */
.L_x_6846:
[----:B------:R-:W-:Y:S05]  /*1c210*/  WARPSYNC.ALL ;  /* 0x0000000000007948 */ /* 0x000fea0003800000 */
[----:B------:R-:W-:Y:S06]  /*1c220*/  BAR.ARV 0x8, 0x180 ;  /* 0x0206000000007b1d */ /* 0x000fec0000002000 */
[----:B------:R-:W-:Y:S05]  /*1c230*/  @!P0 BRA `(.L_x_6857) ;  /* 0x0000000000048947 */ /* 0x000fea0003800000 */
[----:B------:R-:W-:Y:S01]  /*1c240*/  BPT.TRAP 0x1 ;  /* 0x000000040000795c */ /* 0x000fe20000300000 */
.L_x_6857:
[----:B------:R-:W-:Y:S01]  /*1c250*/  IMAD R12, R222, 0x8, R2 ;  /* 0x00000008de0c7824 */ /* 0x000fe200078e0202 */
[----:B------:R-:W-:-:S04]  /*1c260*/  SHF.L.U32 R3, R229, 0x1f, RZ ;  /* 0x0000001fe5037819 */ /* 0x000fc800000006ff */
[----:B------:R0:W1:Y:S01]  /*1c270*/  SYNCS.PHASECHK.TRANS64.TRYWAIT P2, [R12+URZ+0x34850], R3 ;  /* 0x034850030c0075a7 */ /* 0x000062000804017f */
[----:B------:R-:W-:Y:S05]  /*1c280*/  @!P0 BRA `(.L_x_6858) ;  /* 0x0000000000048947 */ /* 0x000fea0003800000 */
[----:B------:R-:W-:Y:S01]  /*1c290*/  BPT.TRAP 0x1 ;  /* 0x000000040000795c */ /* 0x000fe20000300000 */
.L_x_6858:
[----:B------:R-:W-:-:S05]  /*1c2a0*/  VIADD R2, R2, 0x400 ;  /* 0x0000040002027836 */ /* 0x000fca0000000000 */
[----:B------:R-:W-:-:S04]  /*1c2b0*/  SHF.R.U32.HI R2, RZ, 0x4, R2 ;  /* 0x00000004ff027819 */ /* 0x000fc80000011602 */
[----:B------:R-:W-:-:S04]  /*1c2c0*/  LOP3.LUT R2, R2, 0x3fff, RZ, 0xc0, !PT ;  /* 0x00003fff02027812 */ /* 0x000fc800078ec0ff */
[----:B------:R-:W-:Y:S01]  /*1c2d0*/  LOP3.LUT R5, R2, 0x5800000, RZ, 0xfc, !PT ;  /* 0x0580000002057812 */ /* 0x000fe200078efcff */
[----:B-1----:R-:W-:Y:S06]  /*1c2e0*/  @P2 BRA `(.L_x_6859) ;  /* 0x0000000000082947 */ /* 0x002fec0003800000 */
[----:B------:R-:W1:Y:S02]  /*1c2f0*/  SYNCS.PHASECHK.TRANS64.TRYWAIT P0, [R12+URZ+0x34850], R3 ;  /* 0x034850030c0075a7 */ /* 0x000e64000800017f */
[----:B-1----:R-:W-:Y:S05]  /*1c300*/  @!P0 BRA `(.L_x_6860) ;  /* 0x000000c000888947 */ /* 0x002fea0003800000 */
.L_x_6859:
[----:B------:R-:W-:Y:S01]  /*1c310*/  IMAD R2, R222, 0xb00, R5 ;  /* 0x00000b00de027824 */ /* 0x000fe200078e0205 */
[----:B01----:R-:W-:Y:S01]  /*1c320*/  MOV R3, 0x40000040 ;  /* 0x4000004000037802 */ /* 0x003fe20000000f00 */
[----:B------:R-:W-:Y:S05]  /*1c330*/  WARPSYNC.ALL ;  /* 0x0000000000007948 */ /* 0x000fea0003800000 */
[C---:B------:R-:W-:Y:S01]  /*1c340*/  R2UR UR6, R2.reuse ;  /* 0x00000000020672ca */ /* 0x040fe200000e0000 */
[----:B------:R-:W2:Y:S01]  /*1c350*/  LDL.LU R94, [R1+0x68] ;  /* 0x00006800015e7983 */ /* 0x000ea20000300800 */
[----:B------:R-:W-:Y:S01]  /*1c360*/  R2UR UR7, R3 ;  /* 0x00000000030772ca */ /* 0x000fe200000e0000 */
[----:B------:R-:W-:Y:S01]  /*1c370*/  WARPGROUP.ARRIVE ;  /* 0x00000000000079c5 */ /* 0x000fe20000000000 */
[----:B------:R-:W-:Y:S01]  /*1c380*/  VIADD R4, R2, 0x80 ;  /* 0x0000008002047836 */ /* 0x000fe20000000000 */
[----:B------:R-:W-:Y:S01]  /*1c390*/  IADD3 R222, R222, 0x1, RZ ;  /* 0x00000001dede7810 */ /* 0x000fe20007ffe0ff */
[----:B------:R-:W-:-:S02]  /*1c3a0*/  IMAD.MOV.U32 R5, RZ, RZ, 0x40000040 ;  /* 0x40000040ff057424 */ /* 0x000fc400078e00ff */
[----:B------:R-:W-:Y:S01]  /*1c3b0*/  IMAD.MOV.U32 R3, RZ, RZ, 0x40000040 ;  /* 0x40000040ff037424 */ /* 0x000fe200078e00ff */
[----:B------:R-:W-:Y:S01]  /*1c3c0*/  ISETP.NE.AND P2, PT, R222, 0x2, PT ;  /* 0x00000002de00780c */ /* 0x000fe20003f45270 */
[----:B------:R-:W-:Y:S02]  /*1c3d0*/  @!P1 VIADD R12, R12, 0x34860 ;  /* 0x000348600c0c9836 */ /* 0x000fe40000000000 */
[----:B------:R-:W-:Y:S01]  /*1c3e0*/  IMAD.MOV.U32 R7, RZ, RZ, RZ ;  /* 0x000000ffff077224 */ /* 0x000fe200078e00ff */
[----:B------:R-:W-:Y:S02]  /*1c3f0*/  SEL R222, R222, RZ, P2 ;  /* 0x000000ffdede7207 */ /* 0x000fe40001000000 */
[----:B------:R-:W-:Y:S01]  /*1c400*/  HGMMA.64x128x16.F32 R24, R176, gdesc[UR4].tnspB, R24, gsb0 ;  /* 0x41e00004b0187df0 */ /* 0x000fe20008000818 */
[----:B------:R-:W-:Y:S01]  /*1c410*/  R2UR UR6, R4 ;  /* 0x00000000040672ca */ /* 0x000fe200000e0000 */
[----:B------:R-:W-:Y:S01]  /*1c420*/  VIADD R4, R2, 0x100 ;  /* 0x0000010002047836 */ /* 0x000fe20000000000 */
[----:B------:R-:W-:Y:S01]  /*1c430*/  R2UR UR7, R5 ;  /* 0x00000000050772ca */ /* 0x000fe200000e0000 */
[----:B------:R-:W-:Y:S01]  /*1c440*/  IMAD.MOV.U32 R5, RZ, RZ, 0x40000040 ;  /* 0x40000040ff057424 */ /* 0x000fe200078e00ff */
[----:B------:R-:W-:Y:S01]  /*1c450*/  @!P1 PRMT R12, RZ, 0x654, R12 ;  /* 0x00000654ff0c9816 */ /* 0x000fe2000000000c */
[----:B------:R-:W-:-:S02]  /*1c460*/  WARPGROUP.DEPBAR.LE gsb0, 0x0 ;  /* 0x00008000000079c5 */ /* 0x000fc40000010000 */
[----:B------:R-:W-:-:S08]  /*1c470*/  WARPGROUP.ARRIVE ;  /* 0x00000000000079c5 */ /* 0x000fd00000000000 */
[----:B------:R-:W-:Y:S01]  /*1c480*/  HGMMA.64x128x16.F32 R24, R180, gdesc[UR4].tnspB, R24, gsb0 ;  /* 0x41e00004b4187df0 */ /* 0x000fe20008000818 */
[----:B------:R-:W-:Y:S01]  /*1c490*/  R2UR UR6, R4 ;  /* 0x00000000040672ca */ /* 0x000fe200000e0000 */
[----:B------:R-:W-:Y:S01]  /*1c4a0*/  VIADD R4, R2, 0x180 ;  /* 0x0000018002047836 */ /* 0x000fe20000000000 */
[----:B------:R-:W-:Y:S02]  /*1c4b0*/  R2UR UR7, R5 ;  /* 0x00000000050772ca */ /* 0x000fe400000e0000 */
[----:B------:R-:W-:Y:S01]  /*1c4c0*/  MOV R5, 0x40000040 ;  /* 0x4000004000057802 */ /* 0x000fe20000000f00 */
        /* <DEDUP_REMOVED lines=35> */
[----:B------:R-:W-:Y:S02]  /*1c700*/  R2UR UR7, R5 ;  /* 0x00000000050772ca */ /* 0x000fe400000e0000 */
[----:B------:R-:W-:Y:S01]  /*1c710*/  MOV R5, 0x40000040 ;  /* 0x4000004000057802 */ /* 0x000fe20000000f00 */
[----:B------:R-:W-:Y:S02]  /*1c720*/  WARPGROUP.DEPBAR.LE gsb0, 0x0 ;  /* 0x00008000000079c5 */ /* 0x000fe40000010000 */
[----:B------:R-:W-:-:S08]  /*1c730*/  WARPGROUP.ARRIVE ;  /* 0x00000000000079c5 */ /* 0x000fd00000000000 */
        /* <DEDUP_REMOVED lines=10> */
[----:B------:R-:W-:Y:S02]  /*1c7e0*/  R2UR UR7, R5 ;  /* 0x00000000050772ca */ /* 0x000fe400000e0000 */
[----:B------:R-:W0:Y:S02]  /*1c7f0*/  SHFL.BFLY PT, R5, R0, 0x2, 0x1f ;  /* 0x0c401f0000057f89 */ /* 0x000e2400000e0000 */
[----:B0-----:R-:W-:Y:S01]  /*1c800*/  FADD.FTZ R5, R5, R0 ;  /* 0x0000000005057221 */ /* 0x001fe20000010000 */
[----:B------:R-:W-:-:S04]  /*1c810*/  SEL R0, RZ, 0x1, P2 ;  /* 0x00000001ff007807 */ /* 0x000fc80001000000 */
[----:B------:R-:W0:Y:S01]  /*1c820*/  SHFL.BFLY PT, R4, R5, 0x1, 0x1f ;  /* 0x0c201f0005047f89 */ /* 0x000e2200000e0000 */
[----:B------:R-:W-:Y:S02]  /*1c830*/  LOP3.LUT R229, R229, R0, RZ, 0x3c, !PT ;  /* 0x00000000e5e57212 */ /* 0x000fe400078e3cff */
[----:B------:R-:W-:Y:S01]  /*1c840*/  MOV R0, 0xff800000 ;  /* 0xff80000000007802 */ /* 0x000fe20000000f00 */
[----:B0-----:R-:W-:-:S05]  /*1c850*/  FADD.FTZ R15, R5, R4 ;  /* 0x00000004050f7221 */ /* 0x001fca0000010000 */
[----:B------:R-:W-:-:S13]  /*1c860*/  FSETP.NE.FTZ.AND P3, PT, R15, RZ, PT ;  /* 0x000000ff0f00720b */ /* 0x000fda0003f75000 */
[----:B------:R-:W0:Y:S08]  /*1c870*/  @P3 MUFU.LG2 R8, R15 ;  /* 0x0000000f00083308 */ /* 0x000e300000000c00 */
[----:B------:R-:W-:Y:S01]  /*1c880*/  @P3 MUFU.RCP R7, R15 ;  /* 0x0000000f00073308 */ /* 0x000fe20000001000 */
[----:B0-----:R-:W-:Y:S01]  /*1c890*/  @P3 FMUL.FTZ R11, R8, 0.69314718246459960938 ;  /* 0x3f317218080b3820 */ /* 0x001fe20000410000 */
[----:B------:R-:W-:-:S02]  /*1c8a0*/  WARPGROUP.DEPBAR.LE gsb0, 0x0 ;  /* 0x00008000000079c5 */ /* 0x000fc40000010000 */
[----:B------:R-:W-:-:S06]  /*1c8b0*/  WARPGROUP.ARRIVE ;  /* 0x00000000000079c5 */ /* 0x000fcc0000000000 */
[----:B------:R-:W-:Y:S01]  /*1c8c0*/  HGMMA.64x128x16.F32 R24, R212, gdesc[UR4].tnspB, R24, gsb0 ;  /* 0x41e00004d4187df0 */ /* 0x000fe20008000818 */
[----:B------:R-:W-:Y:S02]  /*1c8d0*/  R2UR UR6, R2 ;  /* 0x00000000020672ca */ /* 0x000fe400000e0000 */
[----:B------:R-:W-:Y:S02]  /*1c8e0*/  R2UR UR7, R3 ;  /* 0x00000000030772ca */ /* 0x000fe400000e0000 */
[----:B------:R-:W0:Y:S02]  /*1c8f0*/  SHFL.BFLY PT, R3, R14, 0x2, 0x1f ;  /* 0x0c401f000e037f89 */ /* 0x000e2400000e0000 */
[----:B0-----:R-:W-:-:S05]  /*1c900*/  FADD.FTZ R3, R3, R14 ;  /* 0x0000000e03037221 */ /* 0x001fca0000010000 */
[----:B------:R-:W0:Y:S02]  /*1c910*/  SHFL.BFLY PT, R2, R3, 0x1, 0x1f ;  /* 0x0c201f0003027f89 */ /* 0x000e2400000e0000 */
[----:B0-----:R-:W-:Y:S01]  /*1c920*/  FADD.FTZ R13, R3, R2 ;  /* 0x00000002030d7221 */ /* 0x001fe20000010000 */
[----:B------:R-:W-:Y:S02]  /*1c930*/  IMAD.MOV.U32 R2, RZ, RZ, RZ ;  /* 0x000000ffff027224 */ /* 0x000fe400078e00ff */
[----:B------:R-:W-:Y:S02]  /*1c940*/  IMAD.MOV.U32 R3, RZ, RZ, -0x800000 ;  /* 0xff800000ff037424 */ /* 0x000fe400078e00ff */
[----:B------:R-:W-:-:S13]  /*1c950*/  FSETP.NE.FTZ.AND P0, PT, R13, RZ, PT ;  /* 0x000000ff0d00720b */ /* 0x000fda0003f15000 */
[----:B------:R-:W0:Y:S01]  /*1c960*/  @P0 MUFU.LG2 R6, R13 ;  /* 0x0000000d00060308 */ /* 0x000e220000000c00 */
[C---:B------:R-:W-:Y:S01]  /*1c970*/  @P0 FMUL.FTZ R4, R10.reuse, 0.69314718246459960938 ;  /* 0x3f3172180a040820 */ /* 0x040fe20000410000 */
[----:B------:R-:W-:-:S04]  /*1c980*/  @P3 FMUL.FTZ R10, R10, 0.69314718246459960938 ;  /* 0x3f3172180a0a3820 */ /* 0x000fc80000410000 */
[----:B------:R-:W-:Y:S02]  /*1c990*/  @P3 FFMA.FTZ R0, R10, R92, R11 ;  /* 0x0000005c0a003223 */ /* 0x000fe4000001000b */
[----:B------:R-:W1:Y:S01]  /*1c9a0*/  @P0 MUFU.RCP R2, R13 ;  /* 0x0000000d00020308 */ /* 0x000e620000001000 */
[----:B0-----:R-:W-:-:S04]  /*1c9b0*/  @P0 FMUL.FTZ R5, R6, 0.69314718246459960938 ;  /* 0x3f31721806050820 */ /* 0x001fc80000410000 */
[----:B------:R-:W-:Y:S01]  /*1c9c0*/  @P0 FFMA.FTZ R3, R4, R9, R5 ;  /* 0x0000000904030223 */ /* 0x000fe20000010005 */
[----:B------:R-:W-:Y:S01]  /*1c9d0*/  PLOP3.LUT P0, PT, PT, PT, PT, 0x8, 0x0 ;  /* 0x000000000000781c */ /* 0x000fe20003f0e170 */
[----:B------:R-:W-:Y:S02]  /*1c9e0*/  WARPGROUP.DEPBAR.LE gsb0, 0x0 ;  /* 0x00008000000079c5 */ /* 0x000fe40000010000 */
[----:B------:R-:W-:-:S06]  /*1c9f0*/  WARPGROUP.ARRIVE ;  /* 0x00000000000079c5 */ /* 0x000fcc0000000000 */
[----:B------:R-:W-:Y:S03]  /*1ca00*/  HGMMA.64x128x16.F32 R24, R216, gdesc[UR4].tnspB, R24, gsb0 ;  /* 0x41e00004d8187df0 */ /* 0x000fe60008000818 */
        /* <DEDUP_REMOVED lines=66> */
.L_x_6800:
[----:B------:R-:W-:Y:S05]  /*1ce30*/  WARPSYNC.ALL ;  /* 0x0000000000007948 */ /* 0x000fea0003800000 */
        /* <DEDUP_REMOVED lines=10> */
[----:B------:R-:W-:-:S03]  /*1cee0*/  ULDC UR4, c[0x0][0xad4] ;  /* 0x0002b50000047ab9 */ /* 0x000fc60000000800 */
[----:B------:R-:W3:Y:S01]  /*1cef0*/  LDL.LU R96, [R1+0x60] ;  /* 0x0000600001607983 */ /* 0x000ee20000300800 */
[----:B------:R-:W4:Y:S03]  /*1cf00*/  S2R R5, SR_SWINHI ;  /* 0x0000000000057919 */ /* 0x000f260000002f00 */
[----:B------:R-:W3:Y:S04]  /*1cf10*/  LDL.LU R107, [R1+0x64] ;  /* 0x00006400016b7983 */ /* 0x000ee80000300800 */
[----:B------:R-:W3:Y:S01]  /*1cf20*/  LDL R106, [R1+0x5c] ;  /* 0x00005c00016a7983 */ /* 0x000ee20000100800 */
[----:B------:R-:W-:Y:S02]  /*1cf30*/  MOV R94, R2 ;  /* 0x00000002005e7202 */ /* 0x000fe40000000f00 */
[----:B----4-:R-:W-:-:S03]  /*1cf40*/  MOV R95, R5 ;  /* 0x00000005005f7202 */ /* 0x010fc60000000f00 */
[----:B--2---:R-:W-:-:S03]  /*1cf50*/  IMAD.WIDE R8, R4, 0x2, R94 ;  /* 0x0000000204087825 */ /* 0x004fc600078e025e */
[----:B------:R-:W-:-:S04]  /*1cf60*/  IADD3 R105, P5, R8, 0x4060, RZ ;  /* 0x0000406008697810 */ /* 0x000fc80007fbe0ff */
[----:B------:R-:W-:-:S04]  /*1cf70*/  LOP3.LUT R10, R105, 0x380, RZ, 0xc0, !PT ;  /* 0x00000380690a7812 */ /* 0x000fc800078ec0ff */
[----:B------:R-:W-:-:S04]  /*1cf80*/  SHF.R.U64 R10, R10, 0x3, RZ ;  /* 0x000000030a0a7819 */ /* 0x000fc800000012ff */
[----:B------:R-:W-:Y:S02]  /*1cf90*/  LOP3.LUT R26, R10, R105, RZ, 0x3c, !PT ;  /* 0x000000690a1a7212 */ /* 0x000fe400078e3cff */
[----:B------:R-:W2:Y:S01]  /*1cfa0*/  LDL R105, [R1+0x70] ;  /* 0x0000700001697983 */ /* 0x000ea20000100800 */
[C---:B------:R-:W-:Y:S02]  /*1cfb0*/  IADD3 R103, P4, R8.reuse, 0x4040, RZ ;  /* 0x0000404008677810 */ /* 0x040fe40007f9e0ff */
[----:B------:R-:W-:Y:S02]  /*1cfc0*/  IADD3 R97, P0, R8, 0x60, RZ ;  /* 0x0000006008617810 */ /* 0x000fe40007f1e0ff */
[----:B------:R-:W-:-:S03]  /*1cfd0*/  LOP3.LUT R6, R103, 0x380, RZ, 0xc0, !PT ;  /* 0x0000038067067812 */ /* 0x000fc600078ec0ff */
[--C-:B------:R-:W-:Y:S01]  /*1cfe0*/  IMAD.X R5, RZ, RZ, R9.reuse, P0 ;  /* 0x000000ffff057224 */ /* 0x100fe200000e0609 */
[----:B------:R-:W-:Y:S02]  /*1cff0*/  SHF.R.U64 R6, R6, 0x3, RZ ;  /* 0x0000000306067819 */ /* 0x000fe400000012ff */
[----:B---3--:R-:W-:Y:S02]  /*1d000*/  ISETP.NE.AND P0, PT, R96, RZ, PT ;  /* 0x000000ff6000720c */ /* 0x008fe40003f05270 */
[----:B------:R-:W-:Y:S02]  /*1d010*/  IADD3 R101, P3, R8, 0x4020, RZ ;  /* 0x0000402008657810 */ /* 0x000fe40007f7e0ff */
[----:B------:R-:W-:Y:S02]  /*1d020*/  LOP3.LUT R24, R6, R103, RZ, 0x3c, !PT ;  /* 0x0000006706187212 */ /* 0x000fe400078e3cff */
[----:B------:R-:W-:Y:S01]  /*1d030*/  SEL R103, R96, UR4, P0 ;  /* 0x0000000460677c07 */ /* 0x000fe20008000000 */
[----:B------:R-:W-:Y:S05]  /*1d040*/  WARPSYNC.ALL ;  /* 0x0000000000007948 */ /* 0x000fea0003800000 */
[----:B------:R-:W-:Y:S01]  /*1d050*/  LOP3.LUT R4, R101, 0x380, RZ, 0xc0, !PT ;  /* 0x0000038065047812 */ /* 0x000fe200078ec0ff */
[----:B------:R-:W-:Y:S01]  /*1d060*/  IMAD.X R27, RZ, RZ, R9, P5 ;  /* 0x000000ffff1b7224 */ /* 0x000fe200028e0609 */
[----:B------:R-:W-:-:S02]  /*1d070*/  IADD3 R99, P2, R8, 0x4000, RZ ;  /* 0x0000400008637810 */ /* 0x000fc40007f5e0ff */
[C---:B------:R-:W-:Y:S02]  /*1d080*/  IADD3 R11, P1, R8.reuse, 0x20, RZ ;  /* 0x00000020080b7810 */ /* 0x040fe40007f3e0ff */
[----:B------:R-:W-:Y:S01]  /*1d090*/  LOP3.LUT R7, R8, 0x380, RZ, 0xc0, !PT ;  /* 0x0000038008077812 */ /* 0x000fe200078ec0ff */
[----:B------:R-:W-:Y:S01]  /*1d0a0*/  IMAD.X R25, RZ, RZ, R9, P4 ;  /* 0x000000ffff197224 */ /* 0x000fe200020e0609 */
[----:B------:R-:W-:Y:S01]  /*1d0b0*/  SHF.R.U64 R4, R4, 0x3, RZ ;  /* 0x0000000304047819 */ /* 0x000fe200000012ff */
[----:B------:R-:W-:Y:S01]  /*1d0c0*/  ULDC.64 UR6, c[0x0][0xc08] ;  /* 0x0003020000067ab9 */ /* 0x000fe20000000a00 */
[----:B------:R-:W-:Y:S01]  /*1d0d0*/  IADD3 R31, P5, R8, 0x40, RZ ;  /* 0x00000040081f7810 */ /* 0x000fe20007fbe0ff */
[----:B------:R-:W-:Y:S01]  /*1d0e0*/  ULDC.64 UR4, c[0x0][0xc00] ;  /* 0x0003000000047ab9 */ /* 0x000fe20000000a00 */
[----:B------:R-:W-:Y:S02]  /*1d0f0*/  LOP3.LUT R28, R4, R101, RZ, 0x3c, !PT ;  /* 0x00000065041c7212 */ /* 0x000fe400078e3cff */
[----:B------:R-:W-:-:S02]  /*1d100*/  LOP3.LUT R12, R99, 0x380, RZ, 0xc0, !PT ;  /* 0x00000380630c7812 */ /* 0x000fc400078ec0ff */
[----:B------:R-:W-:Y:S02]  /*1d110*/  LOP3.LUT R4, R11, 0x380, RZ, 0xc0, !PT ;  /* 0x000003800b047812 */ /* 0x000fe400078ec0ff */
[----:B------:R-:W-:Y:S02]  /*1d120*/  SHF.R.U64 R7, R7, 0x3, RZ ;  /* 0x0000000307077819 */ /* 0x000fe400000012ff */
[----:B------:R-:W-:Y:S02]  /*1d130*/  LOP3.LUT R10, R97, 0x380, RZ, 0xc0, !PT ;  /* 0x00000380610a7812 */ /* 0x000fe400078ec0ff */
[----:B------:R-:W-:Y:S02]  /*1d140*/  LOP3.LUT R6, R31, 0x380, RZ, 0xc0, !PT ;  /* 0x000003801f067812 */ /* 0x000fe400078ec0ff */
[----:B------:R-:W-:Y:S02]  /*1d150*/  SHF.R.U64 R12, R12, 0x3, RZ ;  /* 0x000000030c0c7819 */ /* 0x000fe400000012ff */
[----:B------:R-:W-:-:S02]  /*1d160*/  SHF.R.U64 R4, R4, 0x3, RZ ;  /* 0x0000000304047819 */ /* 0x000fc400000012ff */
[----:B------:R-:W-:Y:S02]  /*1d170*/  LOP3.LUT R8, R7, R8, RZ, 0x3c, !PT ;  /* 0x0000000807087212 */ /* 0x000fe400078e3cff */
[----:B------:R-:W-:Y:S02]  /*1d180*/  SHF.R.U64 R10, R10, 0x3, RZ ;  /* 0x000000030a0a7819 */ /* 0x000fe400000012ff */
[----:B------:R-:W-:Y:S01]  /*1d190*/  SHF.R.U64 R6, R6, 0x3, RZ ;  /* 0x0000000306067819 */ /* 0x000fe200000012ff */
[--C-:B------:R-:W-:Y:S01]  /*1d1a0*/  IMAD.X R7, RZ, RZ, R9.reuse, P5 ;  /* 0x000000ffff077224 */ /* 0x100fe200028e0609 */
[----:B------:R-:W-:Y:S01]  /*1d1b0*/  LOP3.LUT R14, R12, R99, RZ, 0x3c, !PT ;  /* 0x000000630c0e7212 */ /* 0x000fe200078e3cff */
[--C-:B------:R-:W-:Y:S01]  /*1d1c0*/  IMAD.X R15, RZ, RZ, R9.reuse, P2 ;  /* 0x000000ffff0f7224 */ /* 0x100fe200010e0609 */
[----:B------:R-:W-:Y:S01]  /*1d1d0*/  LOP3.LUT R12, R4, R11, RZ, 0x3c, !PT ;  /* 0x0000000b040c7212 */ /* 0x000fe200078e3cff */
[----:B------:R-:W-:Y:S01]  /*1d1e0*/  IMAD.X R13, RZ, RZ, R9, P1 ;  /* 0x000000ffff0d7224 */ /* 0x000fe200008e0609 */
[----:B------:R-:W-:-:S02]  /*1d1f0*/  IADD3.X R29, RZ, R9, RZ, P3, !PT ;  /* 0x00000009ff1d7210 */ /* 0x000fc40001ffe4ff */
[----:B------:R-:W-:Y:S02]  /*1d200*/  LOP3.LUT R4, R10, R97, RZ, 0x3c, !PT ;  /* 0x000000610a047212 */ /* 0x000fe400078e3cff */
[----:B------:R-:W-:Y:S02]  /*1d210*/  LOP3.LUT R6, R6, R31, RZ, 0x3c, !PT ;  /* 0x0000001f06067212 */ /* 0x000fe400078e3cff */
[----:B------:R-:W-:Y:S02]  /*1d220*/  MOV R30, R8 ;  /* 0x00000008001e7202 */ /* 0x000fe40000000f00 */
[----:B------:R-:W-:Y:S02]  /*1d230*/  F2FP.F16.F32.PACK_AB R8, R21, R20 ;  /* 0x000000141508723e */ /* 0x000fe400000000ff */
[----:B------:R-:W-:Y:S02]  /*1d240*/  F2FP.F16.F32.PACK_AB R9, R91, R90 ;  /* 0x0000005a5b09723e */ /* 0x000fe400000000ff */
[----:B------:R-:W-:-:S02]  /*1d250*/  F2FP.F16.F32.PACK_AB R10, R89, R88 ;  /* 0x00000058590a723e */ /* 0x000fc400000000ff */
[----:B------:R-:W-:Y:S01]  /*1d260*/  F2FP.F16.F32.PACK_AB R11, R93, R92 ;  /* 0x0000005c5d0b723e */ /* 0x000fe200000000ff */
[----:B------:R-:W-:Y:S01]  /*1d270*/  BAR.SYNC.DEFER_BLOCKING 0x1, 0x100 ;  /* 0x0044000000007b1d */ /* 0x000fe20000010000 */
[----:B------:R-:W-:Y:S02]  /*1d280*/  MOV R97, R4 ;  /* 0x0000000400617202 */ /* 0x000fe40000000f00 */
[----:B------:R-:W-:Y:S02]  /*1d290*/  MOV R98, R6 ;  /* 0x0000000600627202 */ /* 0x000fe40000000f00 */
[----:B------:R-:W-:Y:S02]  /*1d2a0*/  MOV R99, R12 ;  /* 0x0000000c00637202 */ /* 0x000fe40000000f00 */
[----:B------:R-:W-:Y:S02]  /*1d2b0*/  F2FP.F16.F32.PACK_AB R4, R33, R32 ;  /* 0x000000202104723e */ /* 0x000fe400000000ff */
[----:B------:R-:W-:-:S02]  /*1d2c0*/  F2FP.F16.F32.PACK_AB R5, R35, R34 ;  /* 0x000000222305723e */ /* 0x000fc400000000ff */
[----:B------:R-:W-:Y:S02]  /*1d2d0*/  F2FP.F16.F32.PACK_AB R6, R37, R36 ;  /* 0x000000242506723e */ /* 0x000fe400000000ff */
[----:B------:R-:W-:Y:S02]  /*1d2e0*/  F2FP.F16.F32.PACK_AB R7, R39, R38 ;  /* 0x000000262707723e */ /* 0x000fe400000000ff */
[----:B------:R-:W-:Y:S02]  /*1d2f0*/  MOV R96, R14 ;  /* 0x0000000e00607202 */ /* 0x000fe40000000f00 */
[----:B------:R-:W-:Y:S02]  /*1d300*/  MOV R100, R26 ;  /* 0x0000001a00647202 */ /* 0x000fe40000000f00 */
[----:B------:R-:W-:Y:S02]  /*1d310*/  MOV R101, R24 ;  /* 0x0000001800657202 */ /* 0x000fe40000000f00 */
[----:B------:R-:W-:Y:S01]  /*1d320*/  F2FP.F16.F32.PACK_AB R12, R49, R48 ;  /* 0x00000030310c723e */ /* 0x000fe200000000ff */
[----:B------:R3:W-:Y:S01]  /*1d330*/  STSM.16.M88.4 [R30], R8 ;  /* 0x000000081e007844 */ /* 0x0007e20000000200 */
[----:B------:R-:W-:-:S02]  /*1d340*/  F2FP.F16.F32.PACK_AB R13, R51, R50 ;  /* 0x00000032330d723e */ /* 0x000fc400000000ff */
[----:B------:R-:W-:Y:S02]  /*1d350*/  F2FP.F16.F32.PACK_AB R14, R53, R52 ;  /* 0x00000034350e723e */ /* 0x000fe400000000ff */
[----:B------:R-:W-:Y:S01]  /*1d360*/  F2FP.F16.F32.PACK_AB R15, R55, R54 ;  /* 0x00000036370f723e */ /* 0x000fe200000000ff */
[----:B------:R4:W-:Y:S01]  /*1d370*/  STSM.16.M88.4 [R99], R4 ;  /* 0x0000000463007844 */ /* 0x0009e20000000200 */
[----:B------:R-:W-:Y:S02]  /*1d380*/  F2FP.F16.F32.PACK_AB R24, R57, R56 ;  /* 0x000000383918723e */ /* 0x000fe400000000ff */
[----:B------:R-:W-:Y:S02]  /*1d390*/  F2FP.F16.F32.PACK_AB R25, R59, R58 ;  /* 0x0000003a3b19723e */ /* 0x000fe400000000ff */
[----:B------:R-:W-:Y:S02]  /*1d3a0*/  F2FP.F16.F32.PACK_AB R26, R61, R60 ;  /* 0x0000003c3d1a723e */ /* 0x000fe400000000ff */
[----:B------:R-:W-:-:S02]  /*1d3b0*/  F2FP.F16.F32.PACK_AB R27, R63, R62 ;  /* 0x0000003e3f1b723e */ /* 0x000fc400000000ff */
[----:B---3--:R-:W-:Y:S02]  /*1d3c0*/  F2FP.F16.F32.PACK_AB R8, R41, R40 ;  /* 0x000000282908723e */ /* 0x008fe400000000ff */
[----:B------:R-:W-:Y:S02]  /*1d3d0*/  F2FP.F16.F32.PACK_AB R9, R43, R42 ;  /* 0x0000002a2b09723e */ /* 0x000fe400000000ff */
[----:B------:R-:W-:Y:S02]  /*1d3e0*/  F2FP.F16.F32.PACK_AB R10, R45, R44 ;  /* 0x0000002c2d0a723e */ /* 0x000fe400000000ff */
[----:B------:R-:W-:Y:S02]  /*1d3f0*/  F2FP.F16.F32.PACK_AB R11, R47, R46 ;  /* 0x0000002e2f0b723e */ /* 0x000fe400000000ff */
[----:B------:R-:W-:Y:S02]  /*1d400*/  MOV R102, R28 ;  /* 0x0000001c00667202 */ /* 0x000fe40000000f00 */
[----:B------:R-:W-:-:S02]  /*1d410*/  F2FP.F16.F32.PACK_AB R28, R65, R64 ;  /* 0x00000040411c723e */ /* 0x000fc400000000ff */
[----:B------:R-:W-:Y:S02]  /*1d420*/  F2FP.F16.F32.PACK_AB R29, R67, R66 ;  /* 0x00000042431d723e */ /* 0x000fe400000000ff */
[----:B------:R-:W-:Y:S02]  /*1d430*/  F2FP.F16.F32.PACK_AB R30, R69, R68 ;  /* 0x00000044451e723e */ /* 0x000fe400000000ff */
[----:B------:R-:W-:Y:S01]  /*1d440*/  F2FP.F16.F32.PACK_AB R31, R71, R70 ;  /* 0x00000046471f723e */ /* 0x000fe200000000ff */
[----:B------:R-:W-:Y:S01]  /*1d450*/  STSM.16.M88.4 [R98], R8 ;  /* 0x0000000862007844 */ /* 0x000fe20000000200 */
[----:B----4-:R-:W-:Y:S02]  /*1d460*/  F2FP.F16.F32.PACK_AB R4, R73, R72 ;  /* 0x000000484904723e */ /* 0x010fe400000000ff */
[----:B------:R-:W-:Y:S02]  /*1d470*/  F2FP.F16.F32.PACK_AB R5, R75, R74 ;  /* 0x0000004a4b05723e */ /* 0x000fe400000000ff */
[----:B------:R-:W-:-:S02]  /*1d480*/  F2FP.F16.F32.PACK_AB R6, R77, R76 ;  /* 0x0000004c4d06723e */ /* 0x000fc400000000ff */
[----:B------:R-:W-:Y:S01]  /*1d490*/  F2FP.F16.F32.PACK_AB R7, R79, R78 ;  /* 0x0000004e4f07723e */ /* 0x000fe200000000ff */
[----:B------:R-:W-:Y:S04]  /*1d4a0*/  STSM.16.M88.4 [R97], R12 ;  /* 0x0000000c61007844 */ /* 0x000fe80000000200 */
[----:B------:R-:W-:Y:S01]  /*1d4b0*/  STSM.16.M88.4 [R96], R24 ;  /* 0x0000001860007844 */ /* 0x000fe20000000200 */
[----:B------:R-:W-:-:S03]  /*1d4c0*/  ISETP.GT.AND P2, PT, R103, 0x1, PT ;  /* 0x000000016700780c */ /* 0x000fc60003f44270 */
[----:B------:R-:W-:Y:S04]  /*1d4d0*/  STSM.16.M88.4 [R102], R28 ;  /* 0x0000001c66007844 */ /* 0x000fe80000000200 */
[----:B------:R3:W-:Y:S02]  /*1d4e0*/  STSM.16.M88.4 [R101], R4 ;  /* 0x0000000465007844 */ /* 0x0007e40000000200 */
[----:B---3--:R-:W-:-:S05]  /*1d4f0*/  IMAD.MOV.U32 R6, RZ, RZ, 0x9b8 ;  /* 0x000009b8ff067424 */ /* 0x008fca00078e00ff */
[----:B------:R-:W-:-:S04]  /*1d500*/  SEL R6, R6, 0x978, P2 ;  /* 0x0000097806067807 */ /* 0x000fc80001000000 */
[----:B------:R3:W4:Y:S08]  /*1d510*/  LDC.64 R26, c[0x0][R6+0x220] ;  /* 0x00008800061a7b82 */ /* 0x0007300000000a00 */
[----:B------:R3:W0:Y:S08]  /*1d520*/  LDC.64 R24, c[0x0][R6+0x218] ;  /* 0x0000860006187b82 */ /* 0x0006300000000a00 */
[----:B------:R3:W0:Y:S01]  /*1d530*/  LDC.64 R14, c[0x0][R6+0x228] ;  /* 0x00008a00060e7b82 */ /* 0x0006220000000a00 */
[----:B------:R-:W-:-:S02]  /*1d540*/  F2FP.F16.F32.PACK_AB R8, R81, R80 ;  /* 0x000000505108723e */ /* 0x000fc400000000ff */
[----:B------:R-:W-:Y:S02]  /*1d550*/  F2FP.F16.F32.PACK_AB R9, R83, R82 ;  /* 0x000000525309723e */ /* 0x000fe400000000ff */
[----:B------:R-:W-:Y:S02]  /*1d560*/  F2FP.F16.F32.PACK_AB R10, R85, R84 ;  /* 0x00000054550a723e */ /* 0x000fe400000000ff */
[----:B------:R-:W-:Y:S02]  /*1d570*/  F2FP.F16.F32.PACK_AB R11, R87, R86 ;  /* 0x00000056570b723e */ /* 0x000fe400000000ff */
[----:B------:R-:W-:-:S03]  /*1d580*/  ISETP.NE.U32.AND P3, PT, RZ, UR6, PT ;  /* 0x00000006ff007c0c */ /* 0x000fc6000bf65070 */
[----:B------:R1:W-:Y:S01]  /*1d590*/  STSM.16.M88.4 [R100], R8 ;  /* 0x0000000864007844 */ /* 0x0003e20000000200 */
[----:B------:R-:W-:Y:S01]  /*1d5a0*/  BAR.SYNC.DEFER_BLOCKING 0x1, 0x100 ;  /* 0x0044000000007b1d */ /* 0x000fe20000010000 */
[----:B------:R-:W-:Y:S02]  /*1d5b0*/  ISETP.NE.AND.EX P3, PT, RZ, UR7, PT, P3 ;  /* 0x00000007ff007c0c */ /* 0x000fe4000bf65330 */
[----:B------:R-:W-:Y:S02]  /*1d5c0*/  ISETP.NE.U32.AND P0, PT, RZ, UR4, PT ;  /* 0x00000004ff007c0c */ /* 0x000fe4000bf05070 */
[----:B------:R-:W-:-:S03]  /*1d5d0*/  IADD3 R98, P1, R107, UR4, RZ ;  /* 0x000000046b627c10 */ /* 0x000fc6000ff3e0ff */
[----:B-1----:R-:W1:Y:S01]  /*1d5e0*/  LDC R8, c[0x0][0xbe8] ;  /* 0x0002fa00ff087b82 */ /* 0x002e620000000800 */
[----:B------:R-:W-:Y:S02]  /*1d5f0*/  ISETP.NE.AND.EX P0, PT, RZ, UR5, PT, P0 ;  /* 0x00000005ff007c0c */ /* 0x000fe4000bf05300 */
[----:B------:R-:W-:Y:S01]  /*1d600*/  MOV R12, RZ ;  /* 0x000000ff000c7202 */ /* 0x000fe20000000f00 */
[----:B------:R-:W-:Y:S01]  /*1d610*/  ULDC.64 UR8, c[0x0][0x208] ;  /* 0x0000820000087ab9 */ /* 0x000fe20000000a00 */
[----:B--2---:R-:W-:-:S04]  /*1d620*/  SHF.L.U64.HI R104, R106, 0x2, R105 ;  /* 0x000000026a687819 */ /* 0x004fc80000010269 */
[C---:B------:R-:W-:Y:S02]  /*1d630*/  IADD3.X R99, R104.reuse, UR5, RZ, P1, !PT ;  /* 0x0000000568637c10 */ /* 0x040fe40008ffe4ff */
[----:B------:R-:W-:Y:S01]  /*1d640*/  @P3 IADD3 R96, P1, R107, UR6, RZ ;  /* 0x000000066b603c10 */ /* 0x000fe2000ff3e0ff */
[----:B------:R-:W-:Y:S02]  /*1d650*/  ULDC UR6, c[0x0][0xa88] ;  /* 0x0002a20000067ab9 */ /* 0x000fe40000000800 */
[----:B------:R-:W-:Y:S01]  /*1d660*/  IMAD.U32 R13, RZ, RZ, UR6 ;  /* 0x00000006ff0d7e24 */ /* 0x000fe2000f8e00ff */
[----:B------:R-:W-:Y:S01]  /*1d670*/  @P3 IADD3.X R97, R104, UR7, RZ, P1, !PT ;  /* 0x0000000768613c10 */ /* 0x000fe20008ffe4ff */
[----:B------:R3:W5:Y:S01]  /*1d680*/  @P0 LDG.E R12, desc[UR8][R98.64] ;  /* 0x00000008620c0981 */ /* 0x000762000c1e1900 */
[----:B-1----:R-:W-:-:S03]  /*1d690*/  ISETP.NE.AND P1, PT, R8, 0x1, PT ;  /* 0x000000010800780c */ /* 0x002fc60003f25270 */
[----:B------:R3:W5:Y:S01]  /*1d6a0*/  @P3 LDG.E R13, desc[UR8][R96.64] ;  /* 0x00000008600d3981 */ /* 0x000762000c1e1900 */
[----:B0---4-:R-:W-:Y:S09]  /*1d6b0*/  @P3 BRA `(.L_x_6863) ;  /* 0x0000000000143947 */ /* 0x011ff20003800000 */
[----:B------:R-:W-:Y:S05]  /*1d6c0*/  @!P0 BRA `(.L_x_6863) ;  /* 0x0000000000108947 */ /* 0x000fea0003800000 */
[----:B------:R-:W-:Y:S02]  /*1d6d0*/  ULDC.64 UR6, c[0x0][0x208] ;  /* 0x0000820000067ab9 */ /* 0x000fe40000000a00 */
[----:B------:R-:W2:Y:S04]  /*1d6e0*/  LDG.E R4, desc[UR6][R98.64] ;  /* 0x0000000662047981 */ /* 0x000ea8000c1e1900 */
[----:B-----5:R-:W2:Y:S02]  /*1d6f0*/  LDG.E R13, desc[UR6][R98.64+0x4] ;  /* 0x00000406620d7981 */ /* 0x020ea4000c1e1900 */
[----:B--2---:R-:W-:-:S07]  /*1d700*/  IMAD.IADD R13, R13, 0x1, -R4 ;  /* 0x000000010d0d7824 */ /* 0x004fce00078e0a04 */
.L_x_6863:
[----:B---3--:R-:W2:Y:S04]  /*1d710*/  LDL R98, [R1+0x58] ;  /* 0x0000580001627983 */ /* 0x008ea80000100800 */
[----:B------:R-:W3:Y:S04]  /*1d720*/  LDL R30, [R1+0x8c] ;  /* 0x00008c00011e7983 */ /* 0x000ee80000100800 */
[----:B------:R-:W3:Y:S04]  /*1d730*/  LDL R99, [R1+0x6c] ;  /* 0x00006c0001637983 */ /* 0x000ee80000100800 */
[----:B------:R-:W4:Y:S01]  /*1d740*/  LDL R96, [R1+0x74] ;  /* 0x0000740001607983 */ /* 0x000f220000100800 */
[----:B------:R-:W0:Y:S03]  /*1d750*/  LDC.64 R6, c[0x0][R6+0x210] ;  /* 0x0000840006067b82 */ /* 0x000e260000000a00 */
[----:B------:R-:W4:Y:S01]  /*1d760*/  LDL R101, [R1+0x88] ;  /* 0x0000880001657983 */ /* 0x000f220000100800 */
[----:B------:R-:W-:-:S04]  /*1d770*/  ISETP.NE.U32.AND P0, PT, RZ, UR4, PT ;  /* 0x00000004ff007c0c */ /* 0x000fc8000bf05070 */
[----:B------:R-:W1:Y:S01]  /*1d780*/  @P1 LDC R28, c[0x0][0xbec] ;  /* 0x0002fb00ff1c1b82 */ /* 0x000e620000000800 */
[----:B------:R-:W-:-:S04]  /*1d790*/  ISETP.NE.AND.EX P0, PT, RZ, UR5, PT, P0 ;  /* 0x00000005ff007c0c */ /* 0x000fc8000bf05300 */
[----:B------:R-:W-:-:S03]  /*1d7a0*/  SEL R10, R106, RZ, !P0 ;  /* 0x000000ff6a0a7207 */ /* 0x000fc60004000000 */
[----:B------:R-:W0:Y:S01]  /*1d7b0*/  @P1 LDC R31, c[0x0][0xbf0] ;  /* 0x0002fc00ff1f1b82 */ /* 0x000e220000000800 */
[----:B------:R-:W-:Y:S01]  /*1d7c0*/  SEL R9, R105, RZ, !P0 ;  /* 0x000000ff69097207 */ /* 0x000fe20004000000 */
[----:B------:R-:W-:-:S06]  /*1d7d0*/  IMAD R11, R27, R10, RZ ;  /* 0x0000000a1b0b7224 */ /* 0x000fcc00078e02ff */
[----:B------:R-:W1:Y:S01]  /*1d7e0*/  LDC.64 R4, c[0x0][0xba8] ;  /* 0x0002ea00ff047b82 */ /* 0x000e620000000a00 */
[----:B------:R-:W0:Y:S01]  /*1d7f0*/  S2R R102, SR_TID.X ;  /* 0x0000000000667919 */ /* 0x000e220000002100 */
[C---:B------:R-:W-:Y:S02]  /*1d800*/  IMAD R29, R26.reuse, R9, R11 ;  /* 0x000000091a1d7224 */ /* 0x040fe400078e020b */
[----:B------:R-:W-:-:S04]  /*1d810*/  IMAD.WIDE.U32 R26, R26, R10, RZ ;  /* 0x0000000a1a1a7225 */ /* 0x000fc800078e00ff */
[----:B------:R-:W-:Y:S01]  /*1d820*/  IMAD.IADD R29, R27, 0x1, R29 ;  /* 0x000000011b1d7824 */ /* 0x000fe200078e021d */
[----:B-1----:R-:W1:Y:S08]  /*1d830*/  @!P2 LDC R4, c[0x0][0xb50] ;  /* 0x0002d400ff04ab82 */ /* 0x002e700000000800 */
[----:B------:R-:W1:Y:S01]  /*1d840*/  @!P2 LDC R5, c[0x0][0xb54] ;  /* 0x0002d500ff05ab82 */ /* 0x000e620000000800 */
[----:B0-----:R-:W-:-:S05]  /*1d850*/  VIADD R102, R102, 0xffffff80 ;  /* 0xffffff8066667836 */ /* 0x001fca0000000000 */
[----:B------:R-:W-:-:S04]  /*1d860*/  SHF.R.S32.HI R100, RZ, 0x1f, R102 ;  /* 0x0000001fff647819 */ /* 0x000fc80000011466 */
[----:B------:R-:W-:-:S04]  /*1d870*/  LEA.HI R100, R100, R102, RZ, 0x7 ;  /* 0x0000006664647211 */ /* 0x000fc800078f38ff */
[----:B------:R-:W-:-:S05]  /*1d880*/  LOP3.LUT R100, R100, 0xffffff80, RZ, 0xc0, !PT ;  /* 0xffffff8064647812 */ /* 0x000fca00078ec0ff */
[----:B------:R-:W-:Y:S01]  /*1d890*/  IMAD.IADD R100, R102, 0x1, -R100 ;  /* 0x0000000166647824 */ /* 0x000fe200078e0a64 */
[----:B------:R-:W-:Y:S01]  /*1d8a0*/  ULDC.64 UR6, c[0x0][0x208] ;  /* 0x0000820000067ab9 */ /* 0x000fe20000000a00 */
[-C--:B--2---:R-:W-:Y:S02]  /*1d8b0*/  IMAD R11, R25, R98.reuse, RZ ;  /* 0x00000062190b7224 */ /* 0x084fe400078e02ff */
[----:B------:R-:W-:-:S04]  /*1d8c0*/  IMAD.WIDE.U32 R24, R24, R98, RZ ;  /* 0x0000006218187225 */ /* 0x000fc800078e00ff */
[----:B---3--:R-:W-:Y:S01]  /*1d8d0*/  IMAD R97, R99, 0x80, R30 ;  /* 0x0000008063617824 */ /* 0x008fe200078e021e */
[----:B-----5:R-:W-:-:S03]  /*1d8e0*/  IADD3 R26, P0, P3, R26, R24, R12 ;  /* 0x000000181a1a7210 */ /* 0x020fc60007b1e00c */
[----:B------:R-:W-:Y:S01]  /*1d8f0*/  @P1 IMAD.HI.U32 R24, R97, R28, RZ ;  /* 0x0000001c61181227 */ /* 0x000fe200078e00ff */
[----:B----4-:R-:W-:Y:S02]  /*1d900*/  SEL R9, R96, RZ, P2 ;  /* 0x000000ff60097207 */ /* 0x010fe40001000000 */
[----:B------:R-:W-:Y:S01]  /*1d910*/  IADD3 R30, R25, R11, RZ ;  /* 0x0000000b191e7210 */ /* 0x000fe20007ffe0ff */
[----:B------:R-:W-:Y:S01]  /*1d920*/  IMAD.MOV.U32 R25, RZ, RZ, R97 ;  /* 0x000000ffff197224 */ /* 0x000fe200078e0061 */
[----:B------:R-:W-:Y:S01]  /*1d930*/  @P1 SHF.R.U32.HI R25, RZ, R31, R24 ;  /* 0x0000001fff191219 */ /* 0x000fe20000011618 */
[-C--:B------:R-:W-:Y:S02]  /*1d940*/  IMAD R27, R15, R9.reuse, RZ ;  /* 0x000000090f1b7224 */ /* 0x080fe400078e02ff */
[----:B------:R-:W-:Y:S01]  /*1d950*/  IMAD.WIDE.U32 R14, R14, R9, RZ ;  /* 0x000000090e0e7225 */ /* 0x000fe200078e00ff */
[----:B------:R-:W-:-:S03]  /*1d960*/  SHF.R.S32.HI R11, RZ, 0x1f, R12 ;  /* 0x0000001fff0b7819 */ /* 0x000fc6000001140c */
[----:B------:R-:W-:Y:S01]  /*1d970*/  IMAD.MOV R9, RZ, RZ, -R25 ;  /* 0x000000ffff097224 */ /* 0x000fe200078e0a19 */
[----:B------:R-:W-:Y:S01]  /*1d980*/  IADD3.X R24, R29, R30, R11, P0, P3 ;  /* 0x0000001e1d187210 */ /* 0x000fe200007e640b */
[----:B------:R-:W-:Y:S02]  /*1d990*/  IMAD.IADD R27, R15, 0x1, R27 ;  /* 0x000000010f1b7824 */ /* 0x000fe400078e021b */
[----:B------:R-:W-:Y:S01]  /*1d9a0*/  IMAD R9, R8, R9, R97 ;  /* 0x0000000908097224 */ /* 0x000fe200078e0261 */
[----:B------:R-:W-:Y:S02]  /*1d9b0*/  IADD3 R14, P0, P3, R25, R26, R14 ;  /* 0x0000001a190e7210 */ /* 0x000fe40007b1e00e */
[----:B------:R-:W-:Y:S01]  /*1d9c0*/  SHF.R.S32.HI R15, RZ, 0x1f, R25 ;  /* 0x0000001fff0f7819 */ /* 0x000fe20000011419 */
[----:B------:R-:W-:Y:S01]  /*1d9d0*/  IMAD R7, R7, R9, RZ ;  /* 0x0000000907077224 */ /* 0x000fe200078e02ff */
[----:B------:R-:W-:Y:S02]  /*1d9e0*/  SHF.R.S32.HI R25, RZ, 0x1f, R9 ;  /* 0x0000001fff197819 */ /* 0x000fe40000011409 */
[----:B------:R-:W-:-:S03]  /*1d9f0*/  IADD3.X R15, R15, R24, R27, P0, P3 ;  /* 0x000000180f0f7210 */ /* 0x000fc600007e641b */
[C---:B------:R-:W-:Y:S02]  /*1da00*/  IMAD R25, R6.reuse, R25, R7 ;  /* 0x0000001906197224 */ /* 0x040fe400078e0207 */
[----:B------:R-:W-:-:S05]  /*1da10*/  IMAD.WIDE.U32 R6, R6, R9, R14 ;  /* 0x0000000906067225 */ /* 0x000fca00078e000e */
[----:B------:R-:W-:Y:S02]  /*1da20*/  IADD3 R7, R7, R25, RZ ;  /* 0x0000001907077210 */ /* 0x000fe40007ffe0ff */
[----:B-1----:R-:W-:-:S04]  /*1da30*/  LEA R24, P0, R6, R4, 0x2 ;  /* 0x0000000406187211 */ /* 0x002fc800078010ff */
[----:B------:R-:W-:Y:S01]  /*1da40*/  LEA.HI.X R7, R6, R5, R7, 0x2, P0 ;  /* 0x0000000506077211 */ /* 0x000fe200000f1407 */
[----:B------:R-:W-:Y:S01]  /*1da50*/  SHFL.IDX PT, R4, R24, RZ, 0x1c1f ;  /* 0x001c1fff18047589 */ /* 0x000fe200000e0000 */
[----:B------:R-:W-:-:S03]  /*1da60*/  IMAD R26, R99, 0x80, R101 ;  /* 0x00000080631a7824 */ /* 0x000fc600078e0265 */
[----:B------:R-:W0:Y:S04]  /*1da70*/  SHFL.IDX PT, R5, R7, RZ, 0x1c1f ;  /* 0x001c1fff07057589 */ /* 0x000e2800000e0000 */
[----:B------:R-:W-:Y:S04]  /*1da80*/  SHFL.IDX PT, R14, R24, 0x1, 0x1c1f ;  /* 0x003c1f00180e7f89 */ /* 0x000fe800000e0000 */
[----:B------:R-:W1:Y:S01]  /*1da90*/  SHFL.IDX PT, R15, R7, 0x1, 0x1c1f ;  /* 0x003c1f00070f7f89 */ /* 0x000e6200000e0000 */
[----:B------:R-:W-:Y:S01]  /*1daa0*/  IMAD R9, R13, R8, RZ ;  /* 0x000000080d097224 */ /* 0x000fe200078e02ff */
[----:B------:R-:W-:Y:S01]  /*1dab0*/  LOP3.LUT P0, RZ, R100, 0x3, RZ, 0xc0, !PT ;  /* 0x0000000364ff7812 */ /* 0x000fe2000780c0ff */
[----:B------:R-:W-:-:S03]  /*1dac0*/  VIADD R6, R26, 0x8 ;  /* 0x000000081a067836 */ /* 0x000fc60000000000 */
[-C--:B------:R-:W-:Y:S02]  /*1dad0*/  ISETP.GE.OR P3, PT, R26, R9.reuse, P0 ;  /* 0x000000091a00720c */ /* 0x080fe40000766670 */
[----:B------:R-:W-:-:S11]  /*1dae0*/  ISETP.GE.OR P0, PT, R6, R9, P0 ;  /* 0x000000090600720c */ /* 0x000fd60000706670 */
[----:B0-----:R0:W-:Y:S04]  /*1daf0*/  @!P3 ST.E desc[UR6][R4.64], R3 ;  /* 0x000000030400b985 */ /* 0x0011e8000c101906 */
[----:B-1----:R0:W-:Y:S01]  /*1db00*/  @!P0 ST.E desc[UR6][R14.64], R0 ;  /* 0x000000000e008985 */ /* 0x0021e2000c101906 */
[----:B------:R-:W-:Y:S05]  /*1db10*/  @P2 BRA `(.L_x_6864) ;  /* 0x0000000800d42947 */ /* 0x000fea0003800000 */
[----:B------:R-:W-:Y:S01]  /*1db20*/  SHF.L.U32 R100, R22, 0x6, RZ ;  /* 0x0000000616647819 */ /* 0x000fe200000006ff */
[----:B------:R-:W-:Y:S01]  /*1db30*/  ULDC.64 UR4, c[0x0][0x208] ;  /* 0x0000820000047ab9 */ /* 0x000fe20000000a00 */
[----:B------:R-:W1:Y:S03]  /*1db40*/  @P1 LDC R21, c[0x0][0xbf0] ;  /* 0x0002fc00ff151b82 */ /* 0x000e660000000800 */
[----:B0-----:R-:W-:Y:S02]  /*1db50*/  IMAD.IADD R3, R16, 0x1, R100 ;  /* 0x0000000110037824 */ /* 0x001fe400078e0264 */
[----:B------:R-:W0:Y:S02]  /*1db60*/  S2R R100, SR_TID.X ;  /* 0x0000000000647919 */ /* 0x000e240000002100 */
[----:B------:R-:W-:-:S03]  /*1db70*/  IMAD.WIDE R94, R3, 0x2, R94 ;  /* 0x00000002035e7825 */ /* 0x000fc600078e025e */
[C---:B------:R-:W-:Y:S02]  /*1db80*/  IADD3 R25, P5, R94.reuse, 0x1000, RZ ;  /* 0x000010005e197810 */ /* 0x040fe40007fbe0ff */
[----:B------:R-:W-:Y:S02]  /*1db90*/  IADD3 R29, P0, R94, 0x2000, RZ ;  /* 0x000020005e1d7810 */ /* 0x000fe40007f1e0ff */
[----:B------:R-:W-:Y:S02]  /*1dba0*/  LOP3.LUT R24, R25, 0x380, RZ, 0xc0, !PT ;  /* 0x0000038019187812 */ /* 0x000fe400078ec0ff */
[----:B------:R-:W-:Y:S02]  /*1dbb0*/  LOP3.LUT R28, R29, 0x380, RZ, 0xc0, !PT ;  /* 0x000003801d1c7812 */ /* 0x000fe400078ec0ff */
[----:B------:R-:W-:Y:S02]  /*1dbc0*/  SHF.R.U64 R24, R24, 0x3, RZ ;  /* 0x0000000318187819 */ /* 0x000fe400000012ff */
[----:B------:R-:W-:-:S02]  /*1dbd0*/  SHF.R.U64 R28, R28, 0x3, RZ ;  /* 0x000000031c1c7819 */ /* 0x000fc400000012ff */
[----:B------:R-:W-:Y:S01]  /*1dbe0*/  LOP3.LUT R24, R24, R25, RZ, 0x3c, !PT ;  /* 0x0000001918187212 */ /* 0x000fe200078e3cff */
[--C-:B------:R-:W-:Y:S01]  /*1dbf0*/  IMAD.X R25, RZ, RZ, R95.reuse, P5 ;  /* 0x000000ffff197224 */ /* 0x100fe200028e065f */
[----:B------:R-:W-:Y:S01]  /*1dc00*/  LOP3.LUT R28, R28, R29, RZ, 0x3c, !PT ;  /* 0x0000001d1c1c7212 */ /* 0x000fe200078e3cff */
[----:B------:R-:W-:Y:S01]  /*1dc10*/  IMAD.X R29, RZ, RZ, R95, P0 ;  /* 0x000000ffff1d7224 */ /* 0x000fe200000e065f */
[C---:B------:R-:W-:Y:S02]  /*1dc20*/  IADD3 R33, P2, R94.reuse, 0x3000, RZ ;  /* 0x000030005e217810 */ /* 0x040fe40007f5e0ff */
[C---:B------:R-:W-:Y:S01]  /*1dc30*/  IADD3 R37, P3, R94.reuse, 0x4000, RZ ;  /* 0x000040005e257810 */ /* 0x040fe20007f7e0ff */
[----:B------:R-:W5:Y:S01]  /*1dc40*/  LD.E.128 R24, desc[UR4][R24.64] ;  /* 0x0000000418187980 */ /* 0x000f62000c101d00 */
[C---:B------:R-:W-:Y:S02]  /*1dc50*/  IADD3 R41, P4, R94.reuse, 0x5000, RZ ;  /* 0x000050005e297810 */ /* 0x040fe40007f9e0ff */
[C---:B------:R-:W-:Y:S01]  /*1dc60*/  IADD3 R45, P5, R94.reuse, 0x6000, RZ ;  /* 0x000060005e2d7810 */ /* 0x040fe20007fbe0ff */
[----:B------:R-:W5:Y:S01]  /*1dc70*/  LD.E.128 R28, desc[UR4][R28.64] ;  /* 0x000000041c1c7980 */ /* 0x000f62000c101d00 */
[----:B------:R-:W-:-:S02]  /*1dc80*/  IADD3 R3, P0, R94, 0x7000, RZ ;  /* 0x000070005e037810 */ /* 0x000fc40007f1e0ff */
[----:B------:R-:W-:Y:S02]  /*1dc90*/  LOP3.LUT R32, R33, 0x380, RZ, 0xc0, !PT ;  /* 0x0000038021207812 */ /* 0x000fe400078ec0ff */
[----:B------:R-:W-:Y:S01]  /*1dca0*/  LOP3.LUT R36, R37, 0x380, RZ, 0xc0, !PT ;  /* 0x0000038025247812 */ /* 0x000fe200078ec0ff */
[----:B0-----:R-:W-:Y:S01]  /*1dcb0*/  VIADD R100, R100, 0xffffff80 ;  /* 0xffffff8064647836 */ /* 0x001fe20000000000 */
[----:B------:R-:W-:Y:S01]  /*1dcc0*/  LOP3.LUT R40, R41, 0x380, RZ, 0xc0, !PT ;  /* 0x0000038029287812 */ /* 0x000fe200078ec0ff */
[----:B------:R-:W-:Y:S01]  /*1dcd0*/  IMAD.X R49, RZ, RZ, R95, P0 ;  /* 0x000000ffff317224 */ /* 0x000fe200000e065f */
[----:B------:R-:W-:Y:S02]  /*1dce0*/  LOP3.LUT R44, R45, 0x380, RZ, 0xc0, !PT ;  /* 0x000003802d2c7812 */ /* 0x000fe400078ec0ff */
[----:B------:R-:W-:Y:S02]  /*1dcf0*/  LOP3.LUT R0, R3, 0x380, RZ, 0xc0, !PT ;  /* 0x0000038003007812 */ /* 0x000fe400078ec0ff */
[----:B------:R-:W-:-:S02]  /*1dd00*/  LOP3.LUT R5, R94, 0x380, RZ, 0xc0, !PT ;  /* 0x000003805e057812 */ /* 0x000fc400078ec0ff */
[----:B------:R-:W-:Y:S02]  /*1dd10*/  SHF.R.U64 R32, R32, 0x3, RZ ;  /* 0x0000000320207819 */ /* 0x000fe400000012ff */
[----:B------:R-:W-:Y:S02]  /*1dd20*/  SHF.R.U64 R36, R36, 0x3, RZ ;  /* 0x0000000324247819 */ /* 0x000fe400000012ff */
[----:B------:R-:W-:Y:S02]  /*1dd30*/  SHF.R.U64 R40, R40, 0x3, RZ ;  /* 0x0000000328287819 */ /* 0x000fe400000012ff */
[----:B------:R-:W-:Y:S02]  /*1dd40*/  SHF.R.U64 R44, R44, 0x3, RZ ;  /* 0x000000032c2c7819 */ /* 0x000fe400000012ff */
[----:B------:R-:W-:Y:S02]  /*1dd50*/  SHF.R.U64 R0, R0, 0x3, RZ ;  /* 0x0000000300007819 */ /* 0x000fe400000012ff */
[----:B------:R-:W-:-:S02]  /*1dd60*/  SHF.R.U64 R5, R5, 0x3, RZ ;  /* 0x0000000305057819 */ /* 0x000fc400000012ff */
[----:B------:R-:W-:Y:S01]  /*1dd70*/  LOP3.LUT R32, R32, R33, RZ, 0x3c, !PT ;  /* 0x0000002120207212 */ /* 0x000fe200078e3cff */
[--C-:B------:R-:W-:Y:S01]  /*1dd80*/  IMAD.X R33, RZ, RZ, R95.reuse, P2 ;  /* 0x000000ffff217224 */ /* 0x100fe200010e065f */
[----:B------:R-:W-:Y:S02]  /*1dd90*/  LOP3.LUT R36, R36, R37, RZ, 0x3c, !PT ;  /* 0x0000002524247212 */ /* 0x000fe400078e3cff */
[----:B------:R-:W-:Y:S01]  /*1dda0*/  LOP3.LUT R40, R40, R41, RZ, 0x3c, !PT ;  /* 0x0000002928287212 */ /* 0x000fe200078e3cff */
[--C-:B------:R-:W-:Y:S01]  /*1ddb0*/  IMAD.X R41, RZ, RZ, R95.reuse, P4 ;  /* 0x000000ffff297224 */ /* 0x100fe200020e065f */
[----:B------:R-:W-:Y:S01]  /*1ddc0*/  LOP3.LUT R44, R44, R45, RZ, 0x3c, !PT ;  /* 0x0000002d2c2c7212 */ /* 0x000fe200078e3cff */
[----:B------:R-:W-:Y:S01]  /*1ddd0*/  IMAD.X R45, RZ, RZ, R95, P5 ;  /* 0x000000ffff2d7224 */ /* 0x000fe200028e065f */
[----:B------:R-:W-:Y:S01]  /*1dde0*/  IADD3.X R37, RZ, R95, RZ, P3, !PT ;  /* 0x0000005fff257210 */ /* 0x000fe20001ffe4ff */
[----:B------:R-:W5:Y:S01]  /*1ddf0*/  LD.E.128 R32, desc[UR4][R32.64] ;  /* 0x0000000420207980 */ /* 0x000f62000c101d00 */
[----:B------:R-:W-:-:S02]  /*1de00*/  LOP3.LUT R48, R0, R3, RZ, 0x3c, !PT ;  /* 0x0000000300307212 */ /* 0x000fc400078e3cff */
[----:B------:R-:W-:Y:S01]  /*1de10*/  SHF.R.S32.HI R14, RZ, 0x1f, R100 ;  /* 0x0000001fff0e7819 */ /* 0x000fe20000011464 */
[----:B------:R-:W0:Y:S01]  /*1de20*/  @P1 LDC R3, c[0x0][0xbec] ;  /* 0x0002fb00ff031b82 */ /* 0x000e220000000800 */
[----:B------:R-:W-:Y:S01]  /*1de30*/  LOP3.LUT R94, R5, R94, RZ, 0x3c, !PT ;  /* 0x0000005e055e7212 */ /* 0x000fe200078e3cff */
[----:B------:R-:W5:Y:S01]  /*1de40*/  LD.E.128 R36, desc[UR4][R36.64] ;  /* 0x0000000424247980 */ /* 0x000f62000c101d00 */
[----:B------:R-:W-:-:S03]  /*1de50*/  LEA.HI R14, R14, R100, RZ, 0x3 ;  /* 0x000000640e0e7211 */ /* 0x000fc600078f18ff */
[----:B------:R2:W5:Y:S01]  /*1de60*/  LD.E.128 R4, desc[UR4][R94.64] ;  /* 0x000000045e047980 */ /* 0x000562000c101d00 */
[----:B------:R-:W-:-:S03]  /*1de70*/  LOP3.LUT R14, R14, 0xfffffff8, RZ, 0xc0, !PT ;  /* 0xfffffff80e0e7812 */ /* 0x000fc600078ec0ff */
[----:B------:R-:W5:Y:S04]  /*1de80*/  LD.E.128 R40, desc[UR4][R40.64] ;  /* 0x0000000428287980 */ /* 0x000f68000c101d00 */
[----:B------:R-:W5:Y:S04]  /*1de90*/  LD.E.128 R44, desc[UR4][R44.64] ;  /* 0x000000042c2c7980 */ /* 0x000f68000c101d00 */
[----:B------:R-:W5:Y:S01]  /*1dea0*/  LD.E.128 R48, desc[UR4][R48.64] ;  /* 0x0000000430307980 */ /* 0x000f62000c101d00 */
[----:B------:R-:W-:Y:S02]  /*1deb0*/  ULDC.64 UR4, c[0x0][0xaa0] ;  /* 0x0002a80000047ab9 */ /* 0x000fe40000000a00 */
[----:B------:R-:W-:Y:S01]  /*1dec0*/  IMAD R11, R11, UR4, RZ ;  /* 0x000000040b0b7c24 */ /* 0x000fe2000f8e02ff */
[----:B------:R-:W-:Y:S01]  /*1ded0*/  IADD3 R14, R100, -R14, RZ ;  /* 0x8000000e640e7210 */ /* 0x000fe20007ffe0ff */
[----:B------:R-:W-:Y:S01]  /*1dee0*/  @!PT LDS RZ, [RZ] ;  /* 0x00000000fffff984 */ /* 0x000fe20000000800 */
[----:B------:R-:W-:Y:S01]  /*1def0*/  @!PT LDS RZ, [RZ] ;  /* 0x00000000fffff984 */ /* 0x000fe20000000800 */
[----:B------:R-:W-:Y:S01]  /*1df00*/  @!PT LDS RZ, [RZ] ;  /* 0x00000000fffff984 */ /* 0x000fe20000000800 */
[----:B------:R-:W-:Y:S01]  /*1df10*/  @!PT LDS RZ, [RZ] ;  /* 0x00000000fffff984 */ /* 0x000fe20000000800 */
[----:B------:R3:W-:Y:S06]  /*1df20*/  MEMBAR.ALL.CTA ;  /* 0x0000000000007992 */ /* 0x0007ec0000008000 */
[----:B---3--:R-:W3:Y:S01]  /*1df30*/  FENCE.VIEW.ASYNC.S ;  /* 0x00000000000073c6 */ /* 0x008ee20000000000 */
[----:B------:R-:W-:-:S02]  /*1df40*/  IMAD R11, R12, UR5, R11 ;  /* 0x000000050c0b7c24 */ /* 0x000fc4000f8e020b */
[----:B------:R-:W-:Y:S01]  /*1df50*/  IMAD.WIDE.U32 R12, R12, UR4, RZ ;  /* 0x000000040c0c7c25 */ /* 0x000fe2000f8e00ff */
[----:B------:R-:W-:-:S03]  /*1df60*/  ULDC.64 UR4, c[0x0][0xae8] ;  /* 0x0002ba0000047ab9 */ /* 0x000fc60000000a00 */
[----:B------:R-:W-:Y:S02]  /*1df70*/  IMAD R0, R14, 0x20, R22 ;  /* 0x000000200e007824 */ /* 0x000fe400078e0216 */
[----:B------:R-:W-:Y:S02]  /*1df80*/  IMAD.IADD R13, R13, 0x1, R11 ;  /* 0x000000010d0d7824 */ /* 0x000fe400078e020b */
[----:B------:R-:W-:Y:S02]  /*1df90*/  IMAD R14, R99, 0x80, R0 ;  /* 0x00000080630e7824 */ /* 0x000fe400078e0200 */
[----:B------:R-:W-:Y:S01]  /*1dfa0*/  IMAD.WIDE.U32 R12, R98, UR4, R12 ;  /* 0x00000004620c7c25 */ /* 0x000fe2000f8e000c */
[----:B------:R-:W-:-:S03]  /*1dfb0*/  SHF.R.S32.HI R11, RZ, 0x1f, R10 ;  /* 0x0000001fff0b7819 */ /* 0x000fc6000001140a */
[----:B0-----:R-:W-:-:S04]  /*1dfc0*/  @P1 IMAD.HI.U32 R0, R14, R3, RZ ;  /* 0x000000030e001227 */ /* 0x001fc800078e00ff */
[----:B------:R-:W-:Y:S01]  /*1dfd0*/  IMAD R13, R98, UR5, R13 ;  /* 0x00000005620d7c24 */ /* 0x000fe2000f8e020d */
[----:B------:R-:W-:Y:S01]  /*1dfe0*/  ULDC.64 UR4, c[0x0][0xaf0] ;  /* 0x0002bc0000047ab9 */ /* 0x000fe20000000a00 */
[----:B------:R-:W-:Y:S01]  /*1dff0*/  IMAD.MOV.U32 R3, RZ, RZ, R14 ;  /* 0x000000ffff037224 */ /* 0x000fe200078e000e */
[----:B-1----:R-:W-:Y:S01]  /*1e000*/  @P1 SHF.R.U32.HI R3, RZ, R21, R0 ;  /* 0x00000015ff031219 */ /* 0x002fe20000011600 */
[----:B------:R-:W-:-:S03]  /*1e010*/  IMAD R11, R11, UR4, RZ ;  /* 0x000000040b0b7c24 */ /* 0x000fc6000f8e02ff */
[----:B------:R-:W-:Y:S01]  /*1e020*/  SHF.R.S32.HI R0, RZ, 0x1f, R3 ;  /* 0x0000001fff007819 */ /* 0x000fe20000011403 */
[C---:B------:R-:W-:Y:S02]  /*1e030*/  IMAD R15, R10.reuse, UR5, R11 ;  /* 0x000000050a0f7c24 */ /* 0x040fe4000f8e020b */
[----:B------:R-:W-:Y:S01]  /*1e040*/  IMAD.WIDE.U32 R10, R10, UR4, R12 ;  /* 0x000000040a0a7c25 */ /* 0x000fe2000f8e000c */
[----:B------:R-:W-:-:S03]  /*1e050*/  ULDC.64 UR4, c[0x0][0xae0] ;  /* 0x0002b80000047ab9 */ /* 0x000fc60000000a00 */
[----:B------:R-:W-:Y:S01]  /*1e060*/  IMAD.MOV R13, RZ, RZ, -R3 ;  /* 0x000000ffff0d7224 */ /* 0x000fe200078e0a03 */
[----:B------:R-:W-:Y:S01]  /*1e070*/  IADD3 R11, R11, R15, RZ ;  /* 0x0000000f0b0b7210 */ /* 0x000fe20007ffe0ff */
[----:B------:R-:W-:Y:S02]  /*1e080*/  IMAD R12, R0, UR4, RZ ;  /* 0x00000004000c7c24 */ /* 0x000fe4000f8e02ff */
[----:B------:R-:W-:Y:S02]  /*1e090*/  VIADD R0, R2, 0x34820 ;  /* 0x0003482002007836 */ /* 0x000fe40000000000 */
[----:B------:R-:W-:Y:S02]  /*1e0a0*/  IMAD R13, R8, R13, R14 ;  /* 0x0000000d080d7224 */ /* 0x000fe400078e020e */
[C---:B------:R-:W-:Y:S01]  /*1e0b0*/  IMAD R15, R3.reuse, UR5, R12 ;  /* 0x00000005030f7c24 */ /* 0x040fe2000f8e020c */
[----:B------:R-:W-:Y:S01]  /*1e0c0*/  PRMT R0, RZ, 0x654, R0 ;  /* 0x00000654ff007816 */ /* 0x000fe20000000000 */
[----:B------:R-:W-:Y:S01]  /*1e0d0*/  IMAD.WIDE.U32 R10, R3, UR4, R10 ;  /* 0x00000004030a7c25 */ /* 0x000fe2000f8e000a */
[----:B------:R-:W-:Y:S01]  /*1e0e0*/  SHF.R.S32.HI R3, RZ, 0x1f, R13 ;  /* 0x0000001fff037819 */ /* 0x000fe2000001140d */
[----:B------:R-:W-:Y:S01]  /*1e0f0*/  ULDC.64 UR4, c[0x0][0xad8] ;  /* 0x0002b60000047ab9 */ /* 0x000fe20000000a00 */
[----:B---3--:R0:W-:Y:S01]  /*1e100*/  SYNCS.ARRIVE.TRANS64.RED.A1T0 RZ, [R0+URZ], RZ ;  /* 0x000000ff00ff79a7 */ /* 0x0081e2000810043f */
[----:B------:R-:W-:-:S02]  /*1e110*/  IMAD.IADD R11, R11, 0x1, R15 ;  /* 0x000000010b0b7824 */ /* 0x000fc400078e020f */
[----:B------:R-:W-:-:S04]  /*1e120*/  IMAD.WIDE.U32 R10, R13, UR4, R10 ;  /* 0x000000040d0a7c25 */ /* 0x000fc8000f8e000a */
[----:B0-----:R-:W-:-:S04]  /*1e130*/  IMAD R0, R3, UR4, RZ ;  /* 0x0000000403007c24 */ /* 0x001fc8000f8e02ff */
[----:B------:R-:W-:Y:S01]  /*1e140*/  IMAD R13, R13, UR5, R0 ;  /* 0x000000050d0d7c24 */ /* 0x000fe2000f8e0200 */
[----:B------:R-:W-:Y:S02]  /*1e150*/  ULDC.64 UR4, c[0x0][0xa80] ;  /* 0x0002a00000047ab9 */ /* 0x000fe40000000a00 */
[----:B------:R-:W-:Y:S01]  /*1e160*/  LEA R3, P0, R10, UR4, 0x1 ;  /* 0x000000040a037c11 */ /* 0x000fe2000f8008ff */
[----:B------:R-:W-:Y:S01]  /*1e170*/  IMAD.IADD R11, R11, 0x1, R13 ;  /* 0x000000010b0b7824 */ /* 0x000fe200078e020d */
[----:B------:R-:W-:Y:S01]  /*1e180*/  UMOV UR4, 0xffffffff ;  /* 0xffffffff00047882 */ /* 0x000fe20000000000 */
[----:B------:R-:W-:-:S03]  /*1e190*/  LEA R20, R99, R22, 0x7 ;  /* 0x0000001663147211 */ /* 0x000fc600078e38ff */
[----:B------:R-:W-:Y:S02]  /*1e1a0*/  LEA.HI.X R8, R10, UR5, R11, 0x1, P0 ;  /* 0x000000050a087c11 */ /* 0x000fe400080f0c0b */
[----:B------:R-:W-:Y:S01]  /*1e1b0*/  SHF.R.S32.HI R21, RZ, 0x1f, R221 ;  /* 0x0000001fff157819 */ /* 0x000fe200000114dd */
[----:B--2---:R-:W-:Y:S06]  /*1e1c0*/  BRA.DIV UR4, `(.L_x_6865) ;  /* 0x000000a204ec7947 */ /* 0x004fec000b800000 */
[----:B------:R0:W1:Y:S04]  /*1e1d0*/  SHFL.IDX PT, R0, R8, RZ, 0x181f ;  /* 0x00181fff08007589 */ /* 0x00006800000e0000 */
[----:B------:R0:W2:Y:S02]  /*1e1e0*/  SHFL.IDX PT, R14, R3, RZ, 0x181f ;  /* 0x00181fff030e7589 */ /* 0x0000a400000e0000 */
.L_x_7076:
[----:B------:R-:W-:Y:S01]  /*1e1f0*/  ISETP.GE.AND P0, PT, R20, R9, PT ;  /* 0x000000091400720c */ /* 0x000fe20003f06270 */
[----:B------:R-:W-:-:S12]  /*1e200*/  BSSY B1, `(.L_x_6866) ;  /* 0x000000c000017945 */ /* 0x000fd80003800000 */
[----:B------:R-:W-:Y:S05]  /*1e210*/  @P0 BRA `(.L_x_6867) ;  /* 0x0000000000280947 */ /* 0x000fea0003800000 */
[----:B------:R-:W-:Y:S01]  /*1e220*/  ULDC UR4, c[0x0][0xac8] ;  /* 0x0002b20000047ab9 */ /* 0x000fe20000000800 */
[----:B------:R-:W-:Y:S01]  /*1e230*/  ULDC.64 UR6, c[0x0][0x208] ;  /* 0x0000820000067ab9 */ /* 0x000fe20000000a00 */
[----:B------:R-:W-:Y:S02]  /*1e240*/  ISETP.GE.AND P0, PT, R16, UR4, PT ;  /* 0x0000000410007c0c */ /* 0x000fe4000bf06270 */
[----:B------:R-:W-:-:S11]  /*1e250*/  ISETP.GE.AND P1, PT, R221, UR4, PT ;  /* 0x00000004dd007c0c */ /* 0x000fd6000bf26270 */
[CC--:B--2---:R-:W-:Y:S02]  /*1e260*/  @!P0 LEA R10, P2, R16.reuse, R14.reuse, 0x1 ;  /* 0x0000000e100a8211 */ /* 0x0c4fe400078408ff */
[C---:B------:R-:W-:Y:S02]  /*1e270*/  @!P1 LEA R14, P3, R221.reuse, R14, 0x1 ;  /* 0x0000000edd0e9211 */ /* 0x040fe400078608ff */
[-C--:B-1----:R-:W-:Y:S02]  /*1e280*/  @!P0 LEA.HI.X R11, R16, R0.reuse, R17, 0x1, P2 ;  /* 0x00000000100b8211 */ /* 0x082fe400010f0c11 */
[----:B------:R-:W-:-:S03]  /*1e290*/  @!P1 LEA.HI.X R15, R221, R0, R21, 0x1, P3 ;  /* 0x00000000dd0f9211 */ /* 0x000fc600018f0c15 */
[----:B-----5:R3:W-:Y:S04]  /*1e2a0*/  @!P0 ST.E.128 desc[UR6][R10.64], R4 ;  /* 0x000000040a008985 */ /* 0x0207e8000c101d06 */
[----:B------:R3:W-:Y:S02]  /*1e2b0*/  @!P1 ST.E.128 desc[UR6][R14.64], R36 ;  /* 0x000000240e009985 */ /* 0x0007e4000c101d06 */
.L_x_6867:
[----:B------:R-:W-:Y:S05]  /*1e2c0*/  BSYNC B1 ;  /* 0x0000000000017941 */ /* 0x000fea0003800000 */
.L_x_6866:
[----:B------:R-:W-:-:S03]  /*1e2d0*/  UMOV UR4, 0xffffffff ;  /* 0xffffffff00047882 */ /* 0x000fc60000000000 */
[----:B------:R-:W-:Y:S05]  /*1e2e0*/  BRA.DIV UR4, `(.L_x_6868) ;  /* 0x000000a204d87947 */ /* 0x000fea000b800000 */
[----:B-1----:R1:W4:Y:S04]  /*1e2f0*/  SHFL.IDX PT, R0, R8, 0x1, 0x181f ;  /* 0x00381f0008007f89 */ /* 0x00232800000e0000 */
[----:B--23--:R1:W2:Y:S02]  /*1e300*/  SHFL.IDX PT, R14, R3, 0x1, 0x181f ;  /* 0x00381f00030e7f89 */ /* 0x00c2a400000e0000 */
.L_x_7080:
[----:B-----5:R-:W-:Y:S01]  /*1e310*/  VIADD R4, R20, 0x20 ;  /* 0x0000002014047836 */ /* 0x020fe20000000000 */
[----:B------:R-:W-:Y:S04]  /*1e320*/  BSSY B1, `(.L_x_6869) ;  /* 0x000000d000017945 */ /* 0x000fe80003800000 */
[----:B------:R-:W-:-:S13]  /*1e330*/  ISETP.GE.AND P0, PT, R4, R9, PT ;  /* 0x000000090400720c */ /* 0x000fda0003f06270 */
[----:B------:R-:W-:Y:S05]  /*1e340*/  @P0 BRA `(.L_x_6870) ;  /* 0x0000000000280947 */ /* 0x000fea0003800000 */
[----:B------:R-:W-:Y:S01]  /*1e350*/  ULDC UR4, c[0x0][0xac8] ;  /* 0x0002b20000047ab9 */ /* 0x000fe20000000800 */
[----:B------:R-:W-:Y:S01]  /*1e360*/  ULDC.64 UR6, c[0x0][0x208] ;  /* 0x0000820000067ab9 */ /* 0x000fe20000000a00 */
[----:B------:R-:W-:Y:S02]  /*1e370*/  ISETP.GE.AND P2, PT, R16, UR4, PT ;  /* 0x0000000410007c0c */ /* 0x000fe4000bf46270 */
[----:B------:R-:W-:-:S11]  /*1e380*/  ISETP.GE.AND P3, PT, R221, UR4, PT ;  /* 0x00000004dd007c0c */ /* 0x000fd6000bf66270 */
[CC--:B--2---:R-:W-:Y:S02]  /*1e390*/  @!P2 LEA R4, P0, R16.reuse, R14.reuse, 0x1 ;  /* 0x0000000e1004a211 */ /* 0x0c4fe400078008ff */
[C---:B------:R-:W-:Y:S02]  /*1e3a0*/  @!P3 LEA R14, P1, R221.reuse, R14, 0x1 ;  /* 0x0000000edd0eb211 */ /* 0x040fe400078208ff */
[-C--:B----4-:R-:W-:Y:S02]  /*1e3b0*/  @!P2 LEA.HI.X R5, R16, R0.reuse, R17, 0x1, P0 ;  /* 0x000000001005a211 */ /* 0x090fe400000f0c11 */
[----:B------:R-:W-:-:S03]  /*1e3c0*/  @!P3 LEA.HI.X R15, R221, R0, R21, 0x1, P1 ;  /* 0x00000000dd0fb211 */ /* 0x000fc600008f0c15 */
[----:B------:R3:W-:Y:S04]  /*1e3d0*/  @!P2 ST.E.128 desc[UR6][R4.64], R24 ;  /* 0x000000180400a985 */ /* 0x0007e8000c101d06 */
[----:B------:R3:W-:Y:S02]  /*1e3e0*/  @!P3 ST.E.128 desc[UR6][R14.64], R40 ;  /* 0x000000280e00b985 */ /* 0x0007e4000c101d06 */
.L_x_6870:
[----:B------:R-:W-:Y:S05]  /*1e3f0*/  BSYNC B1 ;  /* 0x0000000000017941 */ /* 0x000fea0003800000 */
.L_x_6869:
[----:B------:R-:W-:-:S03]  /*1e400*/  UMOV UR4, 0xffffffff ;  /* 0xffffffff00047882 */ /* 0x000fc60000000000 */
[----:B------:R-:W-:Y:S05]  /*1e410*/  BRA.DIV UR4, `(.L_x_6871) ;  /* 0x000000a204d47947 */ /* 0x000fea000b800000 */
[----:B----4-:R4:W0:Y:S04]  /*1e420*/  SHFL.IDX PT, R0, R8, 0x2, 0x181f ;  /* 0x00581f0008007f89 */ /* 0x01082800000e0000 */
[----:B--23--:R4:W2:Y:S02]  /*1e430*/  SHFL.IDX PT, R14, R3, 0x2, 0x181f ;  /* 0x00581f00030e7f89 */ /* 0x00c8a400000e0000 */
.L_x_7084:
[----:B------:R-:W-:Y:S01]  /*1e440*/  VIADD R4, R20, 0x40 ;  /* 0x0000004014047836 */ /* 0x000fe20000000000 */
        /* <DEDUP_REMOVED lines=9> */
[-C--:B0-----:R-:W-:Y:S02]  /*1e4e0*/  @!P2 LEA.HI.X R5, R16, R0.reuse, R17, 0x1, P0 ;  /* 0x000000001005a211 */ /* 0x081fe400000f0c11 */
[----:B------:R-:W-:-:S03]  /*1e4f0*/  @!P3 LEA.HI.X R15, R221, R0, R21, 0x1, P1 ;  /* 0x00000000dd0fb211 */ /* 0x000fc600008f0c15 */
[----:B------:R3:W-:Y:S04]  /*1e500*/  @!P2 ST.E.128 desc[UR6][R4.64], R28 ;  /* 0x0000001c0400a985 */ /* 0x0007e8000c101d06 */
[----:B------:R3:W-:Y:S02]  /*1e510*/  @!P3 ST.E.128 desc[UR6][R14.64], R44 ;  /* 0x0000002c0e00b985 */ /* 0x0007e4000c101d06 */
.L_x_6873:
[----:B------:R-:W-:Y:S05]  /*1e520*/  BSYNC B1 ;  /* 0x0000000000017941 */ /* 0x000fea0003800000 */
.L_x_6872:
[----:B------:R-:W-:-:S03]  /*1e530*/  UMOV UR4, 0xffffffff ;  /* 0xffffffff00047882 */ /* 0x000fc60000000000 */
[----:B------:R-:W-:Y:S05]  /*1e540*/  BRA.DIV UR4, `(.L_x_6874) ;  /* 0x000000a204d07947 */ /* 0x000fea000b800000 */
[----:B0-----:R0:W0:Y:S04]  /*1e550*/  SHFL.IDX PT, R0, R8, 0x3, 0x181f ;  /* 0x00781f0008007f89 */ /* 0x00102800000e0000 */
[----:B--23--:R2:W3:Y:S02]  /*1e560*/  SHFL.IDX PT, R14, R3, 0x3, 0x181f ;  /* 0x00781f00030e7f89 */ /* 0x00c4e400000e0000 */
.L_x_7088:
[----:B------:R-:W-:-:S05]  /*1e570*/  VIADD R4, R20, 0x60 ;  /* 0x0000006014047836 */ /* 0x000fca0000000000 */
[----:B------:R-:W-:-:S13]  /*1e580*/  ISETP.GE.AND P0, PT, R4, R9, PT ;  /* 0x000000090400720c */ /* 0x000fda0003f06270 */
[----:B------:R-:W-:Y:S05]  /*1e590*/  @P0 BRA `(.L_x_6875) ;  /* 0x0000001c000c0947 */ /* 0x000fea0003800000 */
[----:B------:R-:W-:Y:S01]  /*1e5a0*/  ULDC UR4, c[0x0][0xac8] ;  /* 0x0002b20000047ab9 */ /* 0x000fe20000000800 */
[----:B------:R-:W-:Y:S01]  /*1e5b0*/  ULDC.64 UR6, c[0x0][0x208] ;  /* 0x0000820000067ab9 */ /* 0x000fe20000000a00 */
[----:B------:R-:W-:-:S13]  /*1e5c0*/  ISETP.GE.AND P1, PT, R16, UR4, PT ;  /* 0x0000000410007c0c */ /* 0x000fda000bf26270 */
[----:B---3--:R-:W-:-:S04]  /*1e5d0*/  @!P1 LEA R4, P0, R16, R14, 0x1 ;  /* 0x0000000e10049211 */ /* 0x008fc800078008ff */
[----:B0-----:R-:W-:Y:S02]  /*1e5e0*/  @!P1 LEA.HI.X R5, R16, R0, R17, 0x1, P0 ;  /* 0x0000000010059211 */ /* 0x001fe400000f0c11 */
[----:B------:R-:W-:-:S03]  /*1e5f0*/  ISETP.GE.AND P0, PT, R221, UR4, PT ;  /* 0x00000004dd007c0c */ /* 0x000fc6000bf06270 */
[----:B------:R0:W-:Y:S10]  /*1e600*/  @!P1 ST.E.128 desc[UR6][R4.64], R32 ;  /* 0x0000002004009985 */ /* 0x0001f4000c101d06 */
[----:B------:R-:W-:Y:S05]  /*1e610*/  @P0 BRA `(.L_x_6875) ;  /* 0x0000001800ec0947 */ /* 0x000fea0003800000 */
[----:B------:R-:W-:Y:S01]  /*1e620*/  LEA R14, P0, R221, R14, 0x1 ;  /* 0x0000000edd0e7211 */ /* 0x000fe200078008ff */
[----:B------:R-:W-:-:S03]  /*1e630*/  ULDC.64 UR4, c[0x0][0x208] ;  /* 0x0000820000047ab9 */ /* 0x000fc60000000a00 */
[----:B------:R-:W-:-:S05]  /*1e640*/  LEA.HI.X R15, R221, R0, R21, 0x1, P0 ;  /* 0x00000000dd0f7211 */ /* 0x000fca00000f0c15 */
[----:B------:R3:W-:Y:S01]  /*1e650*/  ST.E.128 desc[UR4][R14.64], R48 ;  /* 0x000000300e007985 */ /* 0x0007e2000c101d04 */
[----:B------:R-:W-:Y:S05]  /*1e660*/  BRA `(.L_x_6875) ;  /* 0x0000001800d87947 */ /* 0x000fea0003800000 */
.L_x_6864:
[----:B------:R-:W2:Y:S01]  /*1e670*/  LDL R120, [R1+0x34] ;  /* 0x0000340001787983 */ /* 0x000ea20000100800 */
[----:B0-----:R-:W0:Y:S01]  /*1e680*/  @P1 LDC R0, c[0x0][0xbec] ;  /* 0x0002fb00ff001b82 */ /* 0x001e220000000800 */
[----:B------:R-:W-:Y:S01]  /*1e690*/  ULDC.64 UR4, c[0x0][0xb08] ;  /* 0x0002c20000047ab9 */ /* 0x000fe20000000a00 */
[----:B------:R-:W-:Y:S01]  /*1e6a0*/  SHF.R.S32.HI R3, RZ, 0x1f, R10 ;  /* 0x0000001fff037819 */ /* 0x000fe2000001140a */
[----:B------:R-:W-:Y:S01]  /*1e6b0*/  IMAD R11, R11, UR4, RZ ;  /* 0x000000040b0b7c24 */ /* 0x000fe2000f8e02ff */
[----:B------:R-:W-:Y:S01]  /*1e6c0*/  ULDC.64 UR6, c[0x0][0xb30] ;  /* 0x0002cc0000067ab9 */ /* 0x000fe20000000a00 */
[----:B------:R-:W-:-:S03]  /*1e6d0*/  IMAD.WIDE.U32 R4, R12, UR4, RZ ;  /* 0x000000040c047c25 */ /* 0x000fc6000f8e00ff */
[----:B------:R-:W1:Y:S01]  /*1e6e0*/  @P1 LDC R13, c[0x0][0xbf0] ;  /* 0x0002fc00ff0d1b82 */ /* 0x000e620000000800 */
[----:B------:R-:W-:Y:S01]  /*1e6f0*/  IMAD R11, R12, UR5, R11 ;  /* 0x000000050c0b7c24 */ /* 0x000fe2000f8e020b */
[----:B------:R-:W-:-:S03]  /*1e700*/  ULDC.64 UR4, c[0x0][0xb38] ;  /* 0x0002ce0000047ab9 */ /* 0x000fc60000000a00 */
[----:B------:R-:W-:Y:S02]  /*1e710*/  IMAD.IADD R5, R5, 0x1, R11 ;  /* 0x0000000105057824 */ /* 0x000fe400078e020b */
[----:B------:R-:W-:-:S04]  /*1e720*/  IMAD.WIDE.U32 R4, R98, UR4, R4 ;  /* 0x0000000462047c25 */ /* 0x000fc8000f8e0004 */
[----:B------:R-:W-:Y:S01]  /*1e730*/  IMAD R5, R98, UR5, R5 ;  /* 0x0000000562057c24 */ /* 0x000fe2000f8e0205 */
[----:B------:R-:W-:Y:S02]  /*1e740*/  ULDC.64 UR4, c[0x0][0xb40] ;  /* 0x0002d00000047ab9 */ /* 0x000fe40000000a00 */
[----:B------:R-:W-:Y:S02]  /*1e750*/  IMAD R3, R3, UR4, RZ ;  /* 0x0000000403037c24 */ /* 0x000fe4000f8e02ff */
[----:B0-----:R-:W-:-:S04]  /*1e760*/  @P1 IMAD.HI.U32 R0, R97, R0, RZ ;  /* 0x0000000061001227 */ /* 0x001fc800078e00ff */
[C---:B------:R-:W-:Y:S01]  /*1e770*/  IMAD R7, R10.reuse, UR5, R3 ;  /* 0x000000050a077c24 */ /* 0x040fe2000f8e0203 */
[----:B------:R-:W-:Y:S01]  /*1e780*/  MOV R3, R97 ;  /* 0x0000006100037202 */ /* 0x000fe20000000f00 */
[----:B------:R-:W-:Y:S01]  /*1e790*/  IMAD.WIDE.U32 R10, R10, UR4, R4 ;  /* 0x000000040a0a7c25 */ /* 0x000fe2000f8e0004 */
[----:B-1----:R-:W-:Y:S01]  /*1e7a0*/  @P1 SHF.R.U32.HI R3, RZ, R13, R0 ;  /* 0x0000000dff031219 */ /* 0x002fe20000011600 */
[----:B------:R-:W-:Y:S02]  /*1e7b0*/  ULDC.64 UR4, c[0x0][0xb48] ;  /* 0x0002d20000047ab9 */ /* 0x000fe40000000a00 */
[----:B------:R-:W-:Y:S01]  /*1e7c0*/  IMAD.IADD R11, R11, 0x1, R7 ;  /* 0x000000010b0b7824 */ /* 0x000fe200078e0207 */
[--C-:B------:R-:W-:Y:S01]  /*1e7d0*/  SHF.R.S32.HI R0, RZ, 0x1f, R3.reuse ;  /* 0x0000001fff007819 */ /* 0x100fe20000011403 */
[----:B------:R-:W-:Y:S02]  /*1e7e0*/  IMAD.MOV R7, RZ, RZ, -R3 ;  /* 0x000000ffff077224 */ /* 0x000fe400078e0a03 */
[----:B------:R-:W-:-:S04]  /*1e7f0*/  IMAD.WIDE.U32 R4, R96, UR4, R10 ;  /* 0x0000000460047c25 */ /* 0x000fc8000f8e000a */
        /* <DEDUP_REMOVED lines=9> */
[----:B------:R-:W-:Y:S02]  /*1e890*/  VIADD R8, R2, 0x34820 ;  /* 0x0003482002087836 */ /* 0x000fe40000000000 */
[C---:B------:R-:W-:Y:S02]  /*1e8a0*/  IMAD R3, R7.reuse, UR5, R0 ;  /* 0x0000000507037c24 */ /* 0x040fe4000f8e0200 */
[----:B------:R-:W-:Y:S01]  /*1e8b0*/  IMAD.WIDE.U32 R4, R7, UR4, R4 ;  /* 0x0000000407047c25 */ /* 0x000fe2000f8e0004 */
[----:B------:R-:W-:Y:S01]  /*1e8c0*/  ULDC.64 UR4, c[0x0][0xb00] ;  /* 0x0002c00000047ab9 */ /* 0x000fe20000000a00 */
[----:B------:R-:W-:-:S03]  /*1e8d0*/  PRMT R8, RZ, 0x654, R8 ;  /* 0x00000654ff087816 */ /* 0x000fc60000000008 */
[----:B------:R-:W-:Y:S01]  /*1e8e0*/  IADD3 R3, R5, R3, RZ ;  /* 0x0000000305037210 */ /* 0x000fe20007ffe0ff */
[----:B------:R0:W-:Y:S01]  /*1e8f0*/  SYNCS.ARRIVE.TRANS64.RED.A1T0 RZ, [R8+URZ], RZ ;  /* 0x000000ff08ff79a7 */ /* 0x0001e2000810043f */
[----:B------:R-:W-:Y:S01]  /*1e900*/  LEA R0, P0, R4, UR4, 0x2 ;  /* 0x0000000404007c11 */ /* 0x000fe2000f8010ff */
[----:B------:R-:W-:-:S03]  /*1e910*/  UMOV UR4, 0xffffffff ;  /* 0xffffffff00047882 */ /* 0x000fc60000000000 */
[----:B------:R-:W-:Y:S01]  /*1e920*/  LEA.HI.X R4, R4, UR5, R3, 0x2, P0 ;  /* 0x0000000504047c11 */ /* 0x000fe200080f1403 */
[C---:B--2---:R-:W-:Y:S01]  /*1e930*/  VIADD R30, R120.reuse, 0x20 ;  /* 0x00000020781e7836 */ /* 0x044fe20000000000 */
[C---:B------:R-:W-:Y:S01]  /*1e940*/  IADD3 R100, R120.reuse, 0x40, RZ ;  /* 0x0000004078647810 */ /* 0x040fe20007ffe0ff */
[C---:B------:R-:W-:Y:S01]  /*1e950*/  VIADD R94, R120.reuse, 0x28 ;  /* 0x00000028785e7836 */ /* 0x040fe20000000000 */
[C---:B------:R-:W-:Y:S01]  /*1e960*/  IADD3 R109, R120.reuse, 0x68, RZ ;  /* 0x00000068786d7810 */ /* 0x040fe20007ffe0ff */
[C---:B------:R-:W-:Y:S01]  /*1e970*/  VIADD R96, R120.reuse, 0x30 ;  /* 0x0000003078607836 */ /* 0x040fe20000000000 */
[C---:B------:R-:W-:Y:S01]  /*1e980*/  IADD3 R117, R120.reuse, 0x18, RZ ;  /* 0x0000001878757810 */ /* 0x040fe20007ffe0ff */
        /* <DEDUP_REMOVED lines=20> */
[----:B0-----:R-:W-:Y:S02]  /*1ead0*/  SHF.R.S32.HI R8, RZ, 0x1f, R7 ;  /* 0x0000001fff087819 */ /* 0x001fe40000011407 */
[----:B------:R-:W-:-:S02]  /*1eae0*/  SHF.R.S32.HI R116, RZ, 0x1f, R115 ;  /* 0x0000001fff747819 */ /* 0x000fc40000011473 */
[----:B------:R-:W-:Y:S02]  /*1eaf0*/  SHF.R.S32.HI R118, RZ, 0x1f, R117 ;  /* 0x0000001fff767819 */ /* 0x000fe40000011475 */
[----:B------:R-:W-:Y:S01]  /*1eb00*/  SHF.R.S32.HI R119, RZ, 0x1f, R104 ;  /* 0x0000001fff777819 */ /* 0x000fe20000011468 */
[----:B------:R-:W-:Y:S06]  /*1eb10*/  BRA.DIV UR4, `(.L_x_6876) ;  /* 0x0000009e04a47947 */ /* 0x000fec000b800000 */
[----:B------:R0:W1:Y:S04]  /*1eb20*/  SHFL.IDX PT, R3, R4, RZ, 0x1c1f ;  /* 0x001c1fff04037589 */ /* 0x00006800000e0000 */
[----:B------:R0:W2:Y:S02]  /*1eb30*/  SHFL.IDX PT, R14, R0, RZ, 0x1c1f ;  /* 0x001c1fff000e7589 */ /* 0x0000a400000e0000 */
.L_x_7091:
[----:B------:R-:W-:Y:S01]  /*1eb40*/  ISETP.GE.AND P0, PT, R26, R9, PT ;  /* 0x000000091a00720c */ /* 0x000fe20003f06270 */
[----:B------:R-:W-:-:S12]  /*1eb50*/  BSSY B1, `(.L_x_6877) ;  /* 0x0000044000017945 */ /* 0x000fd80003800000 */
[----:B------:R-:W-:Y:S05]  /*1eb60*/  @P0 BRA `(.L_x_6878) ;  /* 0x0000000400080947 */ /* 0x000fea0003800000 */
[----:B------:R-:W-:Y:S01]  /*1eb70*/  ULDC UR4, c[0x0][0xac8] ;  /* 0x0002b20000047ab9 */ /* 0x000fe20000000800 */
[----:B------:R-:W-:Y:S01]  /*1eb80*/  ULDC.64 UR6, c[0x0][0x208] ;  /* 0x0000820000067ab9 */ /* 0x000fe20000000a00 */
[----:B------:R-:W-:Y:S02]  /*1eb90*/  ISETP.GE.AND P0, PT, R120, UR4, PT ;  /* 0x0000000478007c0c */ /* 0x000fe4000bf06270 */
[----:B------:R-:W-:Y:S02]  /*1eba0*/  ISETP.GE.AND P2, PT, R7, UR4, PT ;  /* 0x0000000407007c0c */ /* 0x000fe4000bf46270 */
[----:B------:R-:W-:Y:S02]  /*1ebb0*/  ISETP.GE.AND P3, PT, R115, UR4, PT ;  /* 0x0000000473007c0c */ /* 0x000fe4000bf66270 */
[----:B------:R-:W-:-:S07]  /*1ebc0*/  ISETP.GE.AND P1, PT, R117, UR4, PT ;  /* 0x0000000475007c0c */ /* 0x000fce000bf26270 */
[----:B-1----:R-:W-:Y:S02]  /*1ebd0*/  @!P0 IMAD.MOV.U32 R15, RZ, RZ, R3 ;  /* 0x000000ffff0f8224 */ /* 0x002fe400078e0003 */
[----:B--2---:R-:W-:Y:S01]  /*1ebe0*/  @!P2 LEA R10, P4, R7, R14, 0x2 ;  /* 0x0000000e070aa211 */ /* 0x004fe200078810ff */
[----:B------:R-:W-:-:S03]  /*1ebf0*/  @!P0 IMAD.WIDE R12, R120, 0x4, R14 ;  /* 0x00000004780c8825 */ /* 0x000fc600078e020e */
[-C--:B------:R-:W-:Y:S02]  /*1ec00*/  @!P2 LEA.HI.X R11, R7, R3.reuse, R8, 0x2, P4 ;  /* 0x00000003070ba211 */ /* 0x080fe400020f1408 */
[-C--:B------:R-:W-:Y:S01]  /*1ec10*/  @!P3 LEA R24, P4, R115, R14.reuse, 0x2 ;  /* 0x0000000e7318b211 */ /* 0x080fe200078810ff */
[----:B------:R1:W-:Y:S01]  /*1ec20*/  @!P0 ST.E.64 desc[UR6][R12.64], R20 ;  /* 0x000000140c008985 */ /* 0x0003e2000c101b06 */
[----:B------:R-:W-:Y:S02]  /*1ec30*/  ISETP.GE.AND P0, PT, R30, UR4, PT ;  /* 0x000000041e007c0c */ /* 0x000fe4000bf06270 */
[----:B------:R-:W-:Y:S01]  /*1ec40*/  @!P1 LEA R26, P5, R117, R14, 0x2 ;  /* 0x0000000e751a9211 */ /* 0x000fe200078a10ff */
[----:B------:R2:W-:Y:S01]  /*1ec50*/  @!P2 ST.E.64 desc[UR6][R10.64], R88 ;  /* 0x000000580a00a985 */ /* 0x0005e2000c101b06 */
[----:B------:R-:W-:Y:S02]  /*1ec60*/  ISETP.GE.AND P2, PT, R94, UR4, PT ;  /* 0x000000045e007c0c */ /* 0x000fe4000bf46270 */
[----:B------:R-:W-:-:S02]  /*1ec70*/  @!P3 LEA.HI.X R25, R115, R3, R116, 0x2, P4 ;  /* 0x000000037319b211 */ /* 0x000fc400020f1474 */
[----:B------:R-:W-:Y:S02]  /*1ec80*/  @!P1 LEA.HI.X R27, R117, R3, R118, 0x2, P5 ;  /* 0x00000003751b9211 */ /* 0x000fe400028f1476 */
[----:B------:R-:W-:Y:S01]  /*1ec90*/  ISETP.GE.AND P4, PT, R96, UR4, PT ;  /* 0x0000000460007c0c */ /* 0x000fe2000bf86270 */
[----:B------:R3:W-:Y:S02]  /*1eca0*/  @!P3 ST.E.64 desc[UR6][R24.64], R32 ;  /* 0x000000201800b985 */ /* 0x0007e4000c101b06 */
[-C--:B------:R-:W-:Y:S02]  /*1ecb0*/  @!P0 LEA R28, P3, R30, R14.reuse, 0x2 ;  /* 0x0000000e1e1c8211 */ /* 0x080fe400078610ff */
[----:B------:R4:W-:Y:S01]  /*1ecc0*/  @!P1 ST.E.64 desc[UR6][R26.64], R36 ;  /* 0x000000241a009985 */ /* 0x0009e2000c101b06 */
[----:B------:R-:W-:Y:S02]  /*1ecd0*/  ISETP.GE.AND P1, PT, R98, UR4, PT ;  /* 0x0000000462007c0c */ /* 0x000fe4000bf26270 */
[----:B-1----:R-:W-:-:S02]  /*1ece0*/  @!P2 LEA R12, P5, R94, R14, 0x2 ;  /* 0x0000000e5e0ca211 */ /* 0x002fc400078a10ff */
[-C--:B------:R-:W-:Y:S02]  /*1ecf0*/  @!P0 LEA.HI.X R29, R30, R3.reuse, R31, 0x2, P3 ;  /* 0x000000031e1d8211 */ /* 0x080fe400018f141f */
[----:B------:R-:W-:Y:S02]  /*1ed00*/  @!P2 LEA.HI.X R13, R94, R3, R95, 0x2, P5 ;  /* 0x000000035e0da211 */ /* 0x000fe400028f145f */
[----:B------:R-:W-:Y:S01]  /*1ed10*/  ISETP.GE.AND P3, PT, R100, UR4, PT ;  /* 0x0000000464007c0c */ /* 0x000fe2000bf66270 */
[----:B------:R-:W-:Y:S01]  /*1ed20*/  @!P0 ST.E.64 desc[UR6][R28.64], R40 ;  /* 0x000000281c008985 */ /* 0x000fe2000c101b06 */
[----:B--2---:R-:W-:-:S03]  /*1ed30*/  @!P4 LEA R10, P0, R96, R14, 0x2 ;  /* 0x0000000e600ac211 */ /* 0x004fc600078010ff */
[----:B------:R1:W-:Y:S01]  /*1ed40*/  @!P2 ST.E.64 desc[UR6][R12.64], R44 ;  /* 0x0000002c0c00a985 */ /* 0x0003e2000c101b06 */
[-C--:B------:R-:W-:Y:S02]  /*1ed50*/  @!P1 LEA R20, P5, R98, R14.reuse, 0x2 ;  /* 0x0000000e62149211 */ /* 0x080fe400078a10ff */
[----:B------:R-:W-:Y:S02]  /*1ed60*/  ISETP.GE.AND P2, PT, R102, UR4, PT ;  /* 0x0000000466007c0c */ /* 0x000fe4000bf46270 */
[-C--:B------:R-:W-:Y:S02]  /*1ed70*/  @!P4 LEA.HI.X R11, R96, R3.reuse, R97, 0x2, P0 ;  /* 0x00000003600bc211 */ /* 0x080fe400000f1461 */
[----:B------:R-:W-:Y:S02]  /*1ed80*/  ISETP.GE.AND P0, PT, R104, UR4, PT ;  /* 0x0000000468007c0c */ /* 0x000fe4000bf06270 */
[----:B------:R-:W-:Y:S01]  /*1ed90*/  @!P1 LEA.HI.X R21, R98, R3, R99, 0x2, P5 ;  /* 0x0000000362159211 */ /* 0x000fe200028f1463 */
[----:B------:R2:W-:Y:S01]  /*1eda0*/  @!P4 ST.E.64 desc[UR6][R10.64], R48 ;  /* 0x000000300a00c985 */ /* 0x0005e2000c101b06 */
[----:B---3--:R-:W-:-:S03]  /*1edb0*/  @!P3 LEA R24, P5, R100, R14, 0x2 ;  /* 0x0000000e6418b211 */ /* 0x008fc600078a10ff */
[----:B------:R3:W-:Y:S01]  /*1edc0*/  @!P1 ST.E.64 desc[UR6][R20.64], R52 ;  /* 0x0000003414009985 */ /* 0x0007e2000c101b06 */
[----:B------:R-:W-:Y:S02]  /*1edd0*/  ISETP.GE.AND P1, PT, R105, UR4, PT ;  /* 0x0000000469007c0c */ /* 0x000fe4000bf26270 */
[-C--:B------:R-:W-:Y:S02]  /*1ede0*/  @!P3 LEA.HI.X R25, R100, R3.reuse, R101, 0x2, P5 ;  /* 0x000000036419b211 */ /* 0x080fe400028f1465 */
[-C--:B----4-:R-:W-:Y:S02]  /*1edf0*/  @!P2 LEA R26, P4, R102, R14.reuse, 0x2 ;  /* 0x0000000e661aa211 */ /* 0x090fe400078810ff */
[----:B-1----:R-:W-:Y:S01]  /*1ee00*/  @!P0 LEA R12, P5, R104, R14, 0x2 ;  /* 0x0000000e680c8211 */ /* 0x002fe200078a10ff */
[----:B------:R1:W-:Y:S01]  /*1ee10*/  @!P3 ST.E.64 desc[UR6][R24.64], R56 ;  /* 0x000000381800b985 */ /* 0x0003e2000c101b06 */
[----:B------:R-:W-:Y:S02]  /*1ee20*/  @!P2 LEA.HI.X R27, R102, R3, R103, 0x2, P4 ;  /* 0x00000003661ba211 */ /* 0x000fe400020f1467 */
[----:B------:R-:W-:-:S02]  /*1ee30*/  ISETP.GE.AND P3, PT, R107, UR4, PT ;  /* 0x000000046b007c0c */ /* 0x000fc4000bf66270 */
[-C--:B------:R-:W-:Y:S01]  /*1ee40*/  @!P0 LEA.HI.X R13, R104, R3.reuse, R119, 0x2, P5 ;  /* 0x00000003680d8211 */ /* 0x080fe200028f1477 */
[----:B------:R4:W-:Y:S01]  /*1ee50*/  @!P2 ST.E.64 desc[UR6][R26.64], R60 ;  /* 0x0000003c1a00a985 */ /* 0x0009e2000c101b06 */
[----:B------:R-:W-:Y:S02]  /*1ee60*/  ISETP.GE.AND P4, PT, R109, UR4, PT ;  /* 0x000000046d007c0c */ /* 0x000fe4000bf86270 */
[----:B--2---:R-:W-:Y:S01]  /*1ee70*/  @!P1 LEA R10, P5, R105, R14, 0x2 ;  /* 0x0000000e690a9211 */ /* 0x004fe200078a10ff */
[----:B------:R2:W-:Y:S01]  /*1ee80*/  @!P0 ST.E.64 desc[UR6][R12.64], R64 ;  /* 0x000000400c008985 */ /* 0x0005e2000c101b06 */
[----:B------:R-:W-:Y:S02]  /*1ee90*/  ISETP.GE.AND P2, PT, R111, UR4, PT ;  /* 0x000000046f007c0c */ /* 0x000fe4000bf46270 */
[----:B------:R-:W-:Y:S02]  /*1eea0*/  ISETP.GE.AND P0, PT, R113, UR4, PT ;  /* 0x0000000471007c0c */ /* 0x000fe4000bf06270 */
[----:B------:R-:W-:-:S02]  /*1eeb0*/  @!P1 LEA.HI.X R11, R105, R3, R106, 0x2, P5 ;  /* 0x00000003690b9211 */ /* 0x000fc400028f146a */
[----:B---3--:R-:W-:-:S03]  /*1eec0*/  @!P3 LEA R20, P5, R107, R14, 0x2 ;  /* 0x0000000e6b14b211 */ /* 0x008fc600078a10ff */
[----:B------:R2:W-:Y:S01]  /*1eed0*/  @!P1 ST.E.64 desc[UR6][R10.64], R68 ;  /* 0x000000440a009985 */ /* 0x0005e2000c101b06 */
[-C--:B-1----:R-:W-:Y:S02]  /*1eee0*/  @!P4 LEA R24, P1, R109, R14.reuse, 0x2 ;  /* 0x0000000e6d18c211 */ /* 0x082fe400078210ff */
[-C--:B------:R-:W-:Y:S02]  /*1eef0*/  @!P3 LEA.HI.X R21, R107, R3.reuse, R108, 0x2, P5 ;  /* 0x000000036b15b211 */ /* 0x080fe400028f146c */
[-C--:B----4-:R-:W-:Y:S02]  /*1ef00*/  @!P2 LEA R26, P5, R111, R14.reuse, 0x2 ;  /* 0x0000000e6f1aa211 */ /* 0x090fe400078a10ff */
[-C--:B------:R-:W-:Y:S01]  /*1ef10*/  @!P4 LEA.HI.X R25, R109, R3.reuse, R110, 0x2, P1 ;  /* 0x000000036d19c211 */ /* 0x080fe200008f146e */
[----:B------:R2:W-:Y:S01]  /*1ef20*/  @!P3 ST.E.64 desc[UR6][R20.64], R72 ;  /* 0x000000481400b985 */ /* 0x0005e2000c101b06 */
[----:B------:R-:W-:Y:S02]  /*1ef30*/  @!P0 LEA R14, P1, R113, R14, 0x2 ;  /* 0x0000000e710e8211 */ /* 0x000fe400078210ff */
[-C--:B------:R-:W-:Y:S01]  /*1ef40*/  @!P2 LEA.HI.X R27, R111, R3.reuse, R112, 0x2, P5 ;  /* 0x000000036f1ba211 */ /* 0x080fe200028f1470 */
[----:B------:R2:W-:Y:S01]  /*1ef50*/  @!P4 ST.E.64 desc[UR6][R24.64], R76 ;  /* 0x0000004c1800c985 */ /* 0x0005e2000c101b06 */
[----:B------:R-:W-:-:S03]  /*1ef60*/  @!P0 LEA.HI.X R15, R113, R3, R114, 0x2, P1 ;  /* 0x00000003710f8211 */ /* 0x000fc600008f1472 */
[----:B------:R2:W-:Y:S04]  /*1ef70*/  @!P2 ST.E.64 desc[UR6][R26.64], R80 ;  /* 0x000000501a00a985 */ /* 0x0005e8000c101b06 */
[----:B------:R2:W-:Y:S02]  /*1ef80*/  @!P0 ST.E.64 desc[UR6][R14.64], R84 ;  /* 0x000000540e008985 */ /* 0x0005e4000c101b06 */
.L_x_6878:
[----:B------:R-:W-:Y:S05]  /*1ef90*/  BSYNC B1 ;  /* 0x0000000000017941 */ /* 0x000fea0003800000 */
.L_x_6877:
[----:B------:R-:W-:-:S03]  /*1efa0*/  UMOV UR4, 0xffffffff ;  /* 0xffffffff00047882 */ /* 0x000fc60000000000 */
[----:B------:R-:W-:Y:S05]  /*1efb0*/  BRA.DIV UR4, `(.L_x_6879) ;  /* 0x0000009a04b07947 */ /* 0x000fea000b800000 */
[----:B-1----:R1:W3:Y:S04]  /*1efc0*/  SHFL.IDX PT, R3, R4, 0x1, 0x1c1f ;  /* 0x003c1f0004037f89 */ /* 0x0022e800000e0000 */
[----:B--2---:R1:W2:Y:S02]  /*1efd0*/  SHFL.IDX PT, R14, R0, 0x1, 0x1c1f ;  /* 0x003c1f00000e7f89 */ /* 0x0042a400000e0000 */
.L_x_7095:
[----:B------:R-:W-:-:S13]  /*1efe0*/  ISETP.GE.AND P0, PT, R6, R9, PT ;  /* 0x000000090600720c */ /* 0x000fda0003f06270 */
        /* <DEDUP_REMOVED lines=8> */
[----:B---3--:R-:W-:Y:S02]  /*1f070*/  @!P5 IMAD.MOV.U32 R15, RZ, RZ, R3 ;  /* 0x000000ffff0fd224 */ /* 0x008fe400078e0003 */
[----:B--2---:R-:W-:Y:S01]  /*1f080*/  @!P0 LEA R6, P2, R7, R14, 0x2 ;  /* 0x0000000e07068211 */ /* 0x004fe200078410ff */
[----:B01----:R-:W-:-:S03]  /*1f090*/  @!P5 IMAD.WIDE R4, R120, 0x4, R14 ;  /* 0x000000047804d825 */ /* 0x003fc600078e020e */
[----:B------:R-:W-:Y:S02]  /*1f0a0*/  @!P0 LEA.HI.X R7, R7, R3, R8, 0x2, P2 ;  /* 0x0000000307078211 */ /* 0x000fe400010f1408 */
[----:B------:R-:W-:Y:S01]  /*1f0b0*/  ISETP.GE.AND P2, PT, R94, UR4, PT ;  /* 0x000000045e007c0c */ /* 0x000fe2000bf46270 */
[----:B------:R0:W-:Y:S01]  /*1f0c0*/  @!P5 ST.E.64 desc[UR6][R4.64], R90 ;  /* 0x0000005a0400d985 */ /* 0x0001e2000c101b06 */
[----:B------:R-:W-:-:S03]  /*1f0d0*/  @!P1 LEA R8, P5, R115, R14, 0x2 ;  /* 0x0000000e73089211 */ /* 0x000fc600078a10ff */
[----:B------:R1:W-:Y:S01]  /*1f0e0*/  @!P0 ST.E.64 desc[UR6][R6.64], R92 ;  /* 0x0000005c06008985 */ /* 0x0003e2000c101b06 */
[-C--:B------:R-:W-:Y:S02]  /*1f0f0*/  @!P3 LEA R10, P0, R117, R14.reuse, 0x2 ;  /* 0x0000000e750ab211 */ /* 0x080fe400078010ff */
[-C--:B------:R-:W-:Y:S02]  /*1f100*/  @!P1 LEA.HI.X R9, R115, R3.reuse, R116, 0x2, P5 ;  /* 0x0000000373099211 */ /* 0x080fe400028f1474 */
[-C--:B------:R-:W-:Y:S02]  /*1f110*/  @!P3 LEA.HI.X R11, R117, R3.reuse, R118, 0x2, P0 ;  /* 0x00000003750bb211 */ /* 0x080fe400000f1476 */
[----:B------:R-:W-:Y:S01]  /*1f120*/  ISETP.GE.AND P0, PT, R96, UR4, PT ;  /* 0x0000000460007c0c */ /* 0x000fe2000bf06270 */
[----:B------:R2:W-:Y:S01]  /*1f130*/  @!P1 ST.E.64 desc[UR6][R8.64], R34 ;  /* 0x0000002208009985 */ /* 0x0005e2000c101b06 */
[----:B------:R-:W-:Y:S02]  /*1f140*/  @!P4 LEA R12, P5, R30, R14, 0x2 ;  /* 0x0000000e1e0cc211 */ /* 0x000fe400078a10ff */
[----:B------:R-:W-:Y:S01]  /*1f150*/  ISETP.GE.AND P1, PT, R98, UR4, PT ;  /* 0x0000000462007c0c */ /* 0x000fe2000bf26270 */
[----:B------:R3:W-:Y:S01]  /*1f160*/  @!P3 ST.E.64 desc[UR6][R10.64], R38 ;  /* 0x000000260a00b985 */ /* 0x0007e2000c101b06 */
[----:B------:R-:W-:-:S02]  /*1f170*/  @!P4 LEA.HI.X R13, R30, R3, R31, 0x2, P5 ;  /* 0x000000031e0dc211 */ /* 0x000fc400028f141f */
[-C--:B0-----:R-:W-:Y:S02]  /*1f180*/  @!P2 LEA R4, P5, R94, R14.reuse, 0x2 ;  /* 0x0000000e5e04a211 */ /* 0x081fe400078a10ff */
[----:B------:R-:W-:Y:S01]  /*1f190*/  ISETP.GE.AND P3, PT, R100, UR4, PT ;  /* 0x0000000464007c0c */ /* 0x000fe2000bf66270 */
[----:B------:R0:W-:Y:S01]  /*1f1a0*/  @!P4 ST.E.64 desc[UR6][R12.64], R42 ;  /* 0x0000002a0c00c985 */ /* 0x0001e2000c101b06 */
[-C--:B------:R-:W-:Y:S02]  /*1f1b0*/  @!P2 LEA.HI.X R5, R94, R3.reuse, R95, 0x2, P5 ;  /* 0x000000035e05a211 */ /* 0x080fe400028f145f */
[----:B-1----:R-:W-:Y:S02]  /*1f1c0*/  @!P0 LEA R6, P5, R96, R14, 0x2 ;  /* 0x0000000e60068211 */ /* 0x002fe400078a10ff */
[----:B------:R-:W-:Y:S01]  /*1f1d0*/  ISETP.GE.AND P4, PT, R102, UR4, PT ;  /* 0x0000000466007c0c */ /* 0x000fe2000bf86270 */
[----:B------:R1:W-:Y:S01]  /*1f1e0*/  @!P2 ST.E.64 desc[UR6][R4.64], R46 ;  /* 0x0000002e0400a985 */ /* 0x0003e2000c101b06 */
[----:B------:R-:W-:-:S02]  /*1f1f0*/  @!P0 LEA.HI.X R7, R96, R3, R97, 0x2, P5 ;  /* 0x0000000360078211 */ /* 0x000fc400028f1461 */
[-C--:B------:R-:W-:Y:S02]  /*1f200*/  @!P1 LEA R20, P5, R98, R14.reuse, 0x2 ;  /* 0x0000000e62149211 */ /* 0x080fe400078a10ff */
[----:B------:R-:W-:Y:S01]  /*1f210*/  ISETP.GE.AND P2, PT, R104, UR4, PT ;  /* 0x0000000468007c0c */ /* 0x000fe2000bf46270 */
[----:B------:R4:W-:Y:S01]  /*1f220*/  @!P0 ST.E.64 desc[UR6][R6.64], R50 ;  /* 0x0000003206008985 */ /* 0x0009e2000c101b06 */
[-C--:B------:R-:W-:Y:S02]  /*1f230*/  @!P1 LEA.HI.X R21, R98, R3.reuse, R99, 0x2, P5 ;  /* 0x0000000362159211 */ /* 0x080fe400028f1463 */
[C---:B--2---:R-:W-:Y:S02]  /*1f240*/  @!P3 LEA R8, P5, R100.reuse, R14, 0x2 ;  /* 0x0000000e6408b211 */ /* 0x044fe400078a10ff */
[----:B------:R-:W-:Y:S01]  /*1f250*/  ISETP.GE.AND P0, PT, R105, UR4, PT ;  /* 0x0000000469007c0c */ /* 0x000fe2000bf06270 */
[----:B------:R2:W-:Y:S01]  /*1f260*/  @!P1 ST.E.64 desc[UR6][R20.64], R54 ;  /* 0x0000003614009985 */ /* 0x0005e2000c101b06 */
[----:B------:R-:W-:-:S02]  /*1f270*/  @!P3 LEA.HI.X R9, R100, R3, R101, 0x2, P5 ;  /* 0x000000036409b211 */ /* 0x000fc400028f1465 */
[CC--:B---3--:R-:W-:Y:S02]  /*1f280*/  @!P4 LEA R10, P5, R102.reuse, R14.reuse, 0x2 ;  /* 0x0000000e660ac211 */ /* 0x0c8fe400078a10ff */
[----:B------:R-:W-:Y:S01]  /*1f290*/  ISETP.GE.AND P1, PT, R107, UR4, PT ;  /* 0x000000046b007c0c */ /* 0x000fe2000bf26270 */
[----:B------:R3:W-:Y:S01]  /*1f2a0*/  @!P3 ST.E.64 desc[UR6][R8.64], R58 ;  /* 0x0000003a0800b985 */ /* 0x0007e2000c101b06 */
[----:B------:R-:W-:Y:S02]  /*1f2b0*/  @!P4 LEA.HI.X R11, R102, R3, R103, 0x2, P5 ;  /* 0x00000003660bc211 */ /* 0x000fe400028f1467 */
[----:B------:R-:W-:Y:S02]  /*1f2c0*/  ISETP.GE.AND P3, PT, R109, UR4, PT ;  /* 0x000000046d007c0c */ /* 0x000fe4000bf66270 */
[-C--:B0-----:R-:W-:Y:S01]  /*1f2d0*/  @!P2 LEA R12, P5, R104, R14.reuse, 0x2 ;  /* 0x0000000e680ca211 */ /* 0x081fe200078a10ff */
[----:B------:R0:W-:Y:S01]  /*1f2e0*/  @!P4 ST.E.64 desc[UR6][R10.64], R62 ;  /* 0x0000003e0a00c985 */ /* 0x0001e2000c101b06 */
[----:B-1----:R-:W-:-:S02]  /*1f2f0*/  @!P0 LEA R4, P4, R105, R14, 0x2 ;  /* 0x0000000e69048211 */ /* 0x002fc400078810ff */
[-C--:B------:R-:W-:Y:S02]  /*1f300*/  @!P2 LEA.HI.X R13, R104, R3.reuse, R119, 0x2, P5 ;  /* 0x00000003680da211 */ /* 0x080fe400028f1477 */
[----:B------:R-:W-:Y:S02]  /*1f310*/  ISETP.GE.AND P5, PT, R111, UR4, PT ;  /* 0x000000046f007c0c */ /* 0x000fe4000bfa6270 */
[----:B------:R-:W-:Y:S01]  /*1f320*/  @!P0 LEA.HI.X R5, R105, R3, R106, 0x2, P4 ;  /* 0x0000000369058211 */ /* 0x000fe200020f146a */
[----:B------:R0:W-:Y:S01]  /*1f330*/  @!P2 ST.E.64 desc[UR6][R12.64], R66 ;  /* 0x000000420c00a985 */ /* 0x0001e2000c101b06 */
[----:B----4-:R-:W-:-:S03]  /*1f340*/  @!P1 LEA R6, P4, R107, R14, 0x2 ;  /* 0x0000000e6b069211 */ /* 0x010fc600078810ff */
[----:B------:R0:W-:Y:S01]  /*1f350*/  @!P0 ST.E.64 desc[UR6][R4.64], R70 ;  /* 0x0000004604008985 */ /* 0x0001e2000c101b06 */
[-C--:B------:R-:W-:Y:S02]  /*1f360*/  @!P1 LEA.HI.X R7, R107, R3.reuse, R108, 0x2, P4 ;  /* 0x000000036b079211 */ /* 0x080fe400020f146c */
[-C--:B--2---:R-:W-:Y:S02]  /*1f370*/  @!P3 LEA R20, P4, R109, R14.reuse, 0x2 ;  /* 0x0000000e6d14b211 */ /* 0x084fe400078810ff */
[----:B------:R-:W-:Y:S01]  /*1f380*/  ISETP.GE.AND P0, PT, R113, UR4, PT ;  /* 0x0000000471007c0c */ /* 0x000fe2000bf06270 */
[----:B------:R0:W-:Y:S01]  /*1f390*/  @!P1 ST.E.64 desc[UR6][R6.64], R74 ;  /* 0x0000004a06009985 */ /* 0x0001e2000c101b06 */
[----:B------:R-:W-:Y:S02]  /*1f3a0*/  @!P3 LEA.HI.X R21, R109, R3, R110, 0x2, P4 ;  /* 0x000000036d15b211 */ /* 0x000fe400020f146e */
[----:B---3--:R-:W-:-:S03]  /*1f3b0*/  @!P5 LEA R8, P4, R111, R14, 0x2 ;  /* 0x0000000e6f08d211 */ /* 0x008fc600078810ff */
[----:B------:R0:W-:Y:S01]  /*1f3c0*/  @!P3 ST.E.64 desc[UR6][R20.64], R78 ;  /* 0x0000004e1400b985 */ /* 0x0001e2000c101b06 */
[----:B------:R-:W-:-:S05]  /*1f3d0*/  @!P5 LEA.HI.X R9, R111, R3, R112, 0x2, P4 ;  /* 0x000000036f09d211 */ /* 0x000fca00020f1470 */
[----:B------:R0:W-:Y:S01]  /*1f3e0*/  @!P5 ST.E.64 desc[UR6][R8.64], R82 ;  /* 0x000000520800d985 */ /* 0x0001e2000c101b06 */
[----:B------:R-:W-:Y:S05]  /*1f3f0*/  @P0 BRA `(.L_x_6875) ;  /* 0x0000000c00740947 */ /* 0x000fea0003800000 */
[----:B------:R-:W-:Y:S01]  /*1f400*/  LEA R14, P0, R113, R14, 0x2 ;  /* 0x0000000e710e7211 */ /* 0x000fe200078010ff */
[----:B------:R-:W-:-:S03]  /*1f410*/  ULDC.64 UR4, c[0x0][0x208] ;  /* 0x0000820000047ab9 */ /* 0x000fc60000000a00 */
[----:B------:R-:W-:-:S05]  /*1f420*/  LEA.HI.X R15, R113, R3, R114, 0x2, P0 ;  /* 0x00000003710f7211 */ /* 0x000fca00000f1472 */
[----:B------:R1:W-:Y:S01]  /*1f430*/  ST.E.64 desc[UR4][R14.64], R86 ;  /* 0x000000560e007985 */ /* 0x0003e2000c101b04 */
[----:B------:R-:W-:Y:S05]  /*1f440*/  BRA `(.L_x_6875) ;  /* 0x0000000c00607947 */ /* 0x000fea0003800000 */
.L_x_6862:
[----:B------:R-:W2:Y:S01]  /*1f450*/  LDL.LU R6, [R1+0x64] ;  /* 0x0000640001067983 */ /* 0x000ea20000300800 */
[----:B------:R-:W-:Y:S01]  /*1f460*/  ULDC.64 UR6, c[0x0][0xc08] ;  /* 0x0003020000067ab9 */ /* 0x000fe20000000a00 */
[----:B------:R-:W-:Y:S02]  /*1f470*/  ULDC.64 UR4, c[0x0][0xc00] ;  /* 0x0003000000047ab9 */ /* 0x000fe40000000a00 */
[----:B------:R-:W3:Y:S04]  /*1f480*/  LDL R10, [R1+0x5c] ;  /* 0x00005c00010a7983 */ /* 0x000ee80000100800 */
[----:B------:R-:W3:Y:S04]  /*1f490*/  LDL R9, [R1+0x70] ;  /* 0x0000700001097983 */ /* 0x000ee80000100800 */
[----:B------:R-:W4:Y:S01]  /*1f4a0*/  LDL R8, [R1+0x60] ;  /* 0x0000600001087983 */ /* 0x000f220000100800 */
[----:B------:R-:W-:Y:S01]  /*1f4b0*/  ISETP.NE.U32.AND P1, PT, RZ, UR6, PT ;  /* 0x00000006ff007c0c */ /* 0x000fe2000bf25070 */
[----:B------:R-:W-:Y:S01]  /*1f4c0*/  IMAD.MOV.U32 R3, RZ, RZ, RZ ;  /* 0x000000ffff037224 */ /* 0x000fe200078e00ff */
[----:B------:R-:W-:Y:S01]  /*1f4d0*/  ISETP.NE.U32.AND P0, PT, RZ, UR4, PT ;  /* 0x00000004ff007c0c */ /* 0x000fe2000bf05070 */
[----:B------:R-:W-:Y:S01]  /*1f4e0*/  ULDC.64 UR8, c[0x0][0x208] ;  /* 0x0000820000087ab9 */ /* 0x000fe20000000a00 */
[----:B------:R-:W-:Y:S01]  /*1f4f0*/  ISETP.NE.AND.EX P1, PT, RZ, UR7, PT, P1 ;  /* 0x00000007ff007c0c */ /* 0x000fe2000bf25310 */
[----:B------:R-:W0:Y:S01]  /*1f500*/  S2R R28, SR_TID.X ;  /* 0x00000000001c7919 */ /* 0x000e220000002100 */
[----:B------:R-:W-:-:S02]  /*1f510*/  ISETP.NE.AND.EX P0, PT, RZ, UR5, PT, P0 ;  /* 0x00000005ff007c0c */ /* 0x000fc4000bf05300 */
[----:B0-----:R-:W-:-:S04]  /*1f520*/  IADD3 R28, R28, -0x80, RZ ;  /* 0xffffff801c1c7810 */ /* 0x001fc80007ffe0ff */
[----:B------:R-:W-:Y:S02]  /*1f530*/  ISETP.GT.AND P3, PT, R28, 0x7f, PT ;  /* 0x0000007f1c00780c */ /* 0x000fe40003f64270 */
[----:B--2---:R-:W-:Y:S02]  /*1f540*/  IADD3 R4, P2, R6, UR4, RZ ;  /* 0x0000000406047c10 */ /* 0x004fe4000ff5e0ff */
[----:B---3--:R-:W-:-:S04]  /*1f550*/  SHF.L.U64.HI R0, R10, 0x2, R9 ;  /* 0x000000020a007819 */ /* 0x008fc80000010209 */
[----:B------:R-:W-:Y:S02]  /*1f560*/  IADD3.X R5, R0, UR5, RZ, P2, !PT ;  /* 0x0000000500057c10 */ /* 0x000fe400097fe4ff */
[----:B------:R-:W-:Y:S01]  /*1f570*/  @P1 IADD3 R6, P2, R6, UR6, RZ ;  /* 0x0000000606061c10 */ /* 0x000fe2000ff5e0ff */
[----:B------:R-:W-:Y:S02]  /*1f580*/  ULDC UR4, c[0x0][0xa88] ;  /* 0x0002a20000047ab9 */ /* 0x000fe40000000800 */
[----:B------:R0:W5:Y:S01]  /*1f590*/  @P0 LDG.E R3, desc[UR8][R4.64] ;  /* 0x0000000804030981 */ /* 0x000162000c1e1900 */
[----:B------:R-:W-:Y:S01]  /*1f5a0*/  @P1 IADD3.X R7, R0, UR7, RZ, P2, !PT ;  /* 0x0000000700071c10 */ /* 0x000fe200097fe4ff */
[----:B------:R-:W-:Y:S01]  /*1f5b0*/  IMAD.U32 R20, RZ, RZ, UR4 ;  /* 0x00000004ff147e24 */ /* 0x000fe2000f8e00ff */
[----:B----4-:R-:W-:-:S05]  /*1f5c0*/  ISETP.NE.AND P2, PT, R8, RZ, PT ;  /* 0x000000ff0800720c */ /* 0x010fca0003f45270 */
[----:B------:R0:W5:Y:S08]  /*1f5d0*/  @P1 LDG.E R20, desc[UR8][R6.64] ;  /* 0x0000000806141981 */ /* 0x000170000c1e1900 */
[----:B------:R-:W2:Y:S02]  /*1f5e0*/  @!P2 LDC R8, c[0x0][0xad4] ;  /* 0x0002b500ff08ab82 */ /* 0x000ea40000000800 */
[----:B--2---:R0:W-:Y:S01]  /*1f5f0*/  @!P2 STL [R1+0x60], R8 ;  /* 0x000060080100a387 */ /* 0x0041e20000100800 */
[----:B------:R-:W-:Y:S01]  /*1f600*/  ISETP.GT.AND P2, PT, R8, 0x1, PT ;  /* 0x000000010800780c */ /* 0x000fe20003f44270 */
[----:B------:R-:W-:-:S12]  /*1f610*/  @P1 BRA `(.L_x_6880) ;  /* 0x0000000000141947 */ /* 0x000fd80003800000 */
[----:B------:R-:W-:Y:S05]  /*1f620*/  @!P0 BRA `(.L_x_6880) ;  /* 0x0000000000108947 */ /* 0x000fea0003800000 */
[----:B------:R-:W-:Y:S02]  /*1f630*/  ULDC.64 UR4, c[0x0][0x208] ;  /* 0x0000820000047ab9 */ /* 0x000fe40000000a00 */
[----:B0-----:R-:W2:Y:S04]  /*1f640*/  LDG.E R7, desc[UR4][R4.64] ;  /* 0x0000000404077981 */ /* 0x001ea8000c1e1900 */
[----:B-----5:R-:W2:Y:S02]  /*1f650*/  LDG.E R20, desc[UR4][R4.64+0x4] ;  /* 0x0000040404147981 */ /* 0x020ea4000c1e1900 */
[----:B--2---:R-:W-:-:S07]  /*1f660*/  IMAD.IADD R20, R20, 0x1, -R7 ;  /* 0x0000000114147824 */ /* 0x004fce00078e0a07 */
.L_x_6880:
[----:B------:R-:W-:Y:S01]  /*1f670*/  BSSY B1, `(.L_x_6881) ;  /* 0x000003b000017945 */ /* 0x000fe20003800000 */
[----:B------:R-:W-:Y:S02]  /*1f680*/  SEL R27, R10, RZ, !P0 ;  /* 0x000000ff0a1b7207 */ /* 0x000fe40004000000 */
[----:B------:R-:W-:Y:S02]  /*1f690*/  SEL R26, R9, RZ, !P0 ;  /* 0x000000ff091a7207 */ /* 0x000fe40004000000 */
[----:B-----5:R-:W-:Y:S01]  /*1f6a0*/  SHF.R.S32.HI R24, RZ, 0x1f, R3 ;  /* 0x0000001fff187819 */ /* 0x020fe20000011403 */
[----:B------:R-:W-:Y:S06]  /*1f6b0*/  @P3 BRA `(.L_x_6882) ;  /* 0x0000000000d83947 */ /* 0x000fec0003800000 */
[----:B0-----:R-:W2:Y:S01]  /*1f6c0*/  LDL R4, [R1+0x6c] ;  /* 0x00006c0001047983 */ /* 0x001ea20000100800 */
[----:B------:R-:W0:Y:S01]  /*1f6d0*/  LDC R33, c[0x0][0xbe8] ;  /* 0x0002fa00ff217b82 */ /* 0x000e220000000800 */
[----:B------:R-:W2:Y:S02]  /*1f6e0*/  S2R R0, SR_TID.X ;  /* 0x0000000000007919 */ /* 0x000ea40000002100 */
[----:B--2---:R-:W-:Y:S02]  /*1f6f0*/  IMAD R0, R4, 0x80, R0 ;  /* 0x0000008004007824 */ /* 0x004fe400078e0200 */
[----:B0-----:R-:W-:Y:S02]  /*1f700*/  IMAD R4, R20, R33, RZ ;  /* 0x0000002114047224 */ /* 0x001fe400078e02ff */
[----:B------:R-:W-:-:S05]  /*1f710*/  VIADD R29, R0, 0xffffff80 ;  /* 0xffffff80001d7836 */ /* 0x000fca0000000000 */
        /* <DEDUP_REMOVED lines=8> */
[----:B------:R-:W-:Y:S01]  /*1f7a0*/  ULDC.64 UR4, c[0x0][0x208] ;  /* 0x0000820000047ab9 */ /* 0x000fe20000000a00 */
[----:B------:R-:W-:Y:S02]  /*1f7b0*/  SEL R14, R14, 0x978, P0 ;  /* 0x000009780e0e7807 */ /* 0x000fe40000000000 */
[----:B------:R-:W-:Y:S02]  /*1f7c0*/  MOV R15, R29 ;  /* 0x0000001d000f7202 */ /* 0x000fe40000000f00 */
[----:B------:R-:W4:Y:S08]  /*1f7d0*/  LDC.64 R6, c[0x0][R14+0x220] ;  /* 0x000088000e067b82 */ /* 0x000f300000000a00 */
[----:B------:R-:W2:Y:S08]  /*1f7e0*/  LDC.64 R4, c[0x0][R14+0x218] ;  /* 0x000086000e047b82 */ /* 0x000eb00000000a00 */
[----:B------:R-:W5:Y:S08]  /*1f7f0*/  LDC.64 R8, c[0x0][R14+0x228] ;  /* 0x00008a000e087b82 */ /* 0x000f700000000a00 */
[----:B------:R-:W1:Y:S08]  /*1f800*/  @P1 LDC R0, c[0x0][0xbec] ;  /* 0x0002fb00ff001b82 */ /* 0x000e700000000800 */
[----:B------:R-:W5:Y:S08]  /*1f810*/  LDC.64 R10, c[0x0][R14+0x210] ;  /* 0x000084000e0a7b82 */ /* 0x000f700000000a00 */
[----:B------:R-:W5:Y:S01]  /*1f820*/  @P1 LDC R25, c[0x0][0xbf0] ;  /* 0x0002fc00ff191b82 */ /* 0x000f620000000800 */
[----:B-1----:R-:W-:-:S07]  /*1f830*/  @P1 IMAD.HI.U32 R0, R29, R0, RZ ;  /* 0x000000001d001227 */ /* 0x002fce00078e00ff */
[----:B0-----:R-:W0:Y:S01]  /*1f840*/  @!P0 LDC R30, c[0x0][0xb50] ;  /* 0x0002d400ff1e8b82 */ /* 0x001e220000000800 */
[----:B----4-:R-:W-:-:S07]  /*1f850*/  IMAD R7, R7, R27, RZ ;  /* 0x0000001b07077224 */ /* 0x010fce00078e02ff */
[----:B------:R-:W1:Y:S01]  /*1f860*/  @!P0 LDC R31, c[0x0][0xb54] ;  /* 0x0002d500ff1f8b82 */ /* 0x000e620000000800 */
[----:B-----5:R-:W-:Y:S01]  /*1f870*/  @P1 SHF.R.U32.HI R15, RZ, R25, R0 ;  /* 0x00000019ff0f1219 */ /* 0x020fe20000011600 */
        /* <DEDUP_REMOVED lines=9> */
[----:B------:R-:W-:-:S04]  /*1f910*/  IMAD.WIDE.U32 R4, R8, R7, RZ ;  /* 0x0000000708047225 */ /* 0x000fc800078e00ff */
[----:B------:R-:W-:Y:S02]  /*1f920*/  IMAD R9, R9, R7, RZ ;  /* 0x0000000709097224 */ /* 0x000fe400078e02ff */
[----:B------:R-:W-:Y:S01]  /*1f930*/  IMAD R7, R33, R6, R29 ;  /* 0x0000000621077224 */ /* 0x000fe200078e021d */
[----:B------:R-:W-:Y:S01]  /*1f940*/  IADD3.X R6, R25, R21, R24, P1, P3 ;  /* 0x0000001519067210 */ /* 0x000fe20000fe6418 */
[----:B------:R-:W-:Y:S01]  /*1f950*/  IMAD.IADD R9, R5, 0x1, R9 ;  /* 0x0000000105097824 */ /* 0x000fe200078e0209 */
[----:B------:R-:W-:Y:S01]  /*1f960*/  IADD3 R4, P0, P1, R15, R0, R4 ;  /* 0x000000000f047210 */ /* 0x000fe2000791e004 */
[----:B------:R-:W-:Y:S01]  /*1f970*/  IMAD R0, R11, R7, RZ ;  /* 0x000000070b007224 */ /* 0x000fe200078e02ff */
[----:B------:R-:W-:-:S04]  /*1f980*/  SHF.R.S32.HI R15, RZ, 0x1f, R15 ;  /* 0x0000001fff0f7819 */ /* 0x000fc8000001140f */
[----:B------:R-:W-:Y:S02]  /*1f990*/  IADD3.X R5, R15, R6, R9, P0, P1 ;  /* 0x000000060f057210 */ /* 0x000fe400007e2409 */
[----:B------:R-:W-:Y:S01]  /*1f9a0*/  SHF.R.S32.HI R9, RZ, 0x1f, R7 ;  /* 0x0000001fff097819 */ /* 0x000fe20000011407 */
[----:B------:R-:W-:-:S04]  /*1f9b0*/  IMAD.WIDE.U32 R4, R10, R7, R4 ;  /* 0x000000070a047225 */ /* 0x000fc800078e0004 */
[----:B------:R-:W-:Y:S01]  /*1f9c0*/  IMAD R9, R10, R9, R0 ;  /* 0x000000090a097224 */ /* 0x000fe200078e0200 */
[----:B0-----:R-:W-:-:S04]  /*1f9d0*/  LEA R6, P0, R4, R30, 0x2 ;  /* 0x0000001e04067211 */ /* 0x001fc800078010ff */
[----:B------:R-:W-:Y:S01]  /*1f9e0*/  IADD3 R0, R5, R9, RZ ;  /* 0x0000000905007210 */ /* 0x000fe20007ffe0ff */
[----:B------:R-:W-:-:S03]  /*1f9f0*/  IMAD.MOV.U32 R5, RZ, RZ, -0x800000 ;  /* 0xff800000ff057424 */ /* 0x000fc600078e00ff */
[----:B-1----:R-:W-:-:S05]  /*1fa00*/  LEA.HI.X R7, R4, R31, R0, 0x2, P0 ;  /* 0x0000001f04077211 */ /* 0x002fca00000f1400 */
[----:B------:R2:W-:Y:S02]  /*1fa10*/  STG.E desc[UR4][R6.64], R5 ;  /* 0x0000000506007986 */ /* 0x0005e4000c101904 */
.L_x_6882:
[----:B------:R-:W-:Y:S05]  /*1fa20*/  BSYNC B1 ;  /* 0x0000000000017941 */ /* 0x000fea0003800000 */
.L_x_6881:
[----:B------:R-:W-:Y:S05]  /*1fa30*/  @P2 BRA `(.L_x_6875) ;  /* 0x0000000400e42947 */ /* 0x000fea0003800000 */
[----:B------:R-:W3:Y:S01]  /*1fa40*/  LDL.LU R12, [R1+0x58] ;  /* 0x00005800010c7983 */ /* 0x000ee20000300800 */
[----:B------:R-:W4:Y:S01]  /*1fa50*/  LDC R21, c[0x0][0xbe8] ;  /* 0x0002fa00ff157b82 */ /* 0x000f220000000800 */
[----:B0-2---:R-:W-:Y:S01]  /*1fa60*/  SHF.R.S32.HI R6, RZ, 0x1f, R28 ;  /* 0x0000001fff067819 */ /* 0x005fe2000001141c */
[----:B------:R-:W-:Y:S01]  /*1fa70*/  ULDC.64 UR4, c[0x0][0xaa0] ;  /* 0x0002a80000047ab9 */ /* 0x000fe20000000a00 */
[----:B------:R-:W2:Y:S01]  /*1fa80*/  LDL.LU R10, [R1+0x6c] ;  /* 0x00006c00010a7983 */ /* 0x000ea20000300800 */
[----:B------:R-:W-:Y:S01]  /*1fa90*/  IMAD R0, R24, UR4, RZ ;  /* 0x0000000418007c24 */ /* 0x000fe2000f8e02ff */
[----:B------:R-:W-:Y:S01]  /*1faa0*/  LEA.HI R6, R6, R28, RZ, 0x3 ;  /* 0x0000001c06067211 */ /* 0x000fe200078f18ff */
[C---:B------:R-:W-:Y:S01]  /*1fab0*/  IMAD.WIDE.U32 R4, R3.reuse, UR4, RZ ;  /* 0x0000000403047c25 */ /* 0x040fe2000f8e00ff */
[----:B------:R-:W-:Y:S02]  /*1fac0*/  ULDC.64 UR6, c[0x0][0xaf0] ;  /* 0x0002bc0000067ab9 */ /* 0x000fe40000000a00 */
[----:B------:R-:W-:Y:S01]  /*1fad0*/  LOP3.LUT R6, R6, 0xfffffff8, RZ, 0xc0, !PT ;  /* 0xfffffff806067812 */ /* 0x000fe200078ec0ff */
[----:B------:R-:W-:Y:S01]  /*1fae0*/  IMAD R7, R3, UR5, R0 ;  /* 0x0000000503077c24 */ /* 0x000fe2000f8e0200 */
[----:B------:R-:W-:-:S03]  /*1faf0*/  ULDC.64 UR4, c[0x0][0xae8] ;  /* 0x0002ba0000047ab9 */ /* 0x000fc60000000a00 */
[----:B------:R-:W-:Y:S02]  /*1fb00*/  IMAD.IADD R6, R28, 0x1, -R6 ;  /* 0x000000011c067824 */ /* 0x000fe400078e0a06 */
[----:B------:R-:W-:Y:S02]  /*1fb10*/  IMAD.IADD R5, R5, 0x1, R7 ;  /* 0x0000000105057824 */ /* 0x000fe400078e0207 */
[----:B------:R-:W-:Y:S02]  /*1fb20*/  IMAD R0, R6, 0x20, R22 ;  /* 0x0000002006007824 */ /* 0x000fe400078e0216 */
[----:B------:R-:W-:Y:S01]  /*1fb30*/  IMAD R6, R26, UR6, RZ ;  /* 0x000000061a067c24 */ /* 0x000fe2000f8e02ff */
[----:B----4-:R-:W-:-:S13]  /*1fb40*/  ISETP.NE.AND P0, PT, R21, 0x1, PT ;  /* 0x000000011500780c */ /* 0x010fda0003f05270 */
[----:B------:R-:W0:Y:S08]  /*1fb50*/  @P0 LDC R9, c[0x0][0xbec] ;  /* 0x0002fb00ff090b82 */ /* 0x000e300000000800 */
[----:B------:R-:W4:Y:S01]  /*1fb60*/  @P0 LDC R11, c[0x0][0xbf0] ;  /* 0x0002fc00ff0b0b82 */ /* 0x000f220000000800 */
[----:B---3--:R-:W-:Y:S01]  /*1fb70*/  IMAD.WIDE.U32 R4, R12, UR4, R4 ;  /* 0x000000040c047c25 */ /* 0x008fe2000f8e0004 */
[----:B--2---:R-:W-:-:S03]  /*1fb80*/  LEA R8, R10, R0, 0x7 ;  /* 0x000000000a087211 */ /* 0x004fc600078e38ff */
[----:B------:R-:W-:Y:S01]  /*1fb90*/  IMAD R5, R12, UR5, R5 ;  /* 0x000000050c057c24 */ /* 0x000fe2000f8e0205 */
[----:B------:R-:W-:Y:S01]  /*1fba0*/  ULDC.64 UR4, c[0x0][0xae0] ;  /* 0x0002b80000047ab9 */ /* 0x000fe20000000a00 */
[----:B0-----:R-:W-:-:S04]  /*1fbb0*/  @P0 IMAD.HI.U32 R0, R8, R9, RZ ;  /* 0x0000000908000227 */ /* 0x001fc800078e00ff */
[----:B------:R-:W-:Y:S01]  /*1fbc0*/  IMAD.MOV.U32 R3, RZ, RZ, R8 ;  /* 0x000000ffff037224 */ /* 0x000fe200078e0008 */
[----:B----4-:R-:W-:Y:S01]  /*1fbd0*/  @P0 SHF.R.U32.HI R3, RZ, R11, R0 ;  /* 0x0000000bff030219 */ /* 0x010fe20000011600 */
[C---:B------:R-:W-:Y:S02]  /*1fbe0*/  IMAD R9, R27.reuse, UR7, R6 ;  /* 0x000000071b097c24 */ /* 0x040fe4000f8e0206 */
[----:B------:R-:W-:Y:S01]  /*1fbf0*/  IMAD.WIDE.U32 R4, R27, UR6, R4 ;  /* 0x000000061b047c25 */ /* 0x000fe2000f8e0004 */
[----:B------:R-:W-:-:S03]  /*1fc00*/  SHF.R.S32.HI R0, RZ, 0x1f, R3 ;  /* 0x0000001fff007819 */ /* 0x000fc60000011403 */
[----:B------:R-:W-:Y:S02]  /*1fc10*/  IMAD.MOV R7, RZ, RZ, -R3 ;  /* 0x000000ffff077224 */ /* 0x000fe400078e0a03 */
[----:B------:R-:W-:Y:S02]  /*1fc20*/  IMAD R0, R0, UR4, RZ ;  /* 0x0000000400007c24 */ /* 0x000fe4000f8e02ff */
[----:B------:R-:W-:Y:S02]  /*1fc30*/  IMAD R7, R21, R7, R8 ;  /* 0x0000000715077224 */ /* 0x000fe400078e0208 */
[----:B------:R-:W-:Y:S02]  /*1fc40*/  IMAD.IADD R5, R5, 0x1, R9 ;  /* 0x0000000105057824 */ /* 0x000fe400078e0209 */
[C---:B------:R-:W-:Y:S01]  /*1fc50*/  IMAD R9, R3.reuse, UR5, R0 ;  /* 0x0000000503097c24 */ /* 0x040fe2000f8e0200 */
[----:B------:R-:W-:Y:S01]  /*1fc60*/  SHF.R.S32.HI R0, RZ, 0x1f, R7 ;  /* 0x0000001fff007819 */ /* 0x000fe20000011407 */
[----:B------:R-:W-:Y:S01]  /*1fc70*/  IMAD.WIDE.U32 R4, R3, UR4, R4 ;  /* 0x0000000403047c25 */ /* 0x000fe2000f8e0004 */
[----:B------:R-:W-:-:S03]  /*1fc80*/  ULDC.64 UR4, c[0x0][0xad8] ;  /* 0x0002b60000047ab9 */ /* 0x000fc60000000a00 */
[----:B------:R-:W-:Y:S02]  /*1fc90*/  IMAD R0, R0, UR4, RZ ;  /* 0x0000000400007c24 */ /* 0x000fe4000f8e02ff */
[----:B------:R-:W-:Y:S02]  /*1fca0*/  IMAD.IADD R5, R5, 0x1, R9 ;  /* 0x0000000105057824 */ /* 0x000fe400078e0209 */
[C---:B------:R-:W-:Y:S02]  /*1fcb0*/  IMAD R3, R7.reuse, UR5, R0 ;  /* 0x0000000507037c24 */ /* 0x040fe4000f8e0200 */
[----:B------:R-:W-:Y:S01]  /*1fcc0*/  IMAD.WIDE.U32 R4, R7, UR4, R4 ;  /* 0x0000000407047c25 */ /* 0x000fe2000f8e0004 */
[----:B------:R-:W-:Y:S01]  /*1fcd0*/  ULDC.64 UR4, c[0x0][0xa80] ;  /* 0x0002a00000047ab9 */ /* 0x000fe20000000a00 */
[----:B------:R-:W-:Y:S02]  /*1fce0*/  SHF.R.S32.HI R7, RZ, 0x1f, R221 ;  /* 0x0000001fff077819 */ /* 0x000fe400000114dd */
[----:B------:R-:W-:Y:S01]  /*1fcf0*/  IMAD R6, R10, 0x80, R22 ;  /* 0x000000800a067824 */ /* 0x000fe200078e0216 */
[----:B------:R-:W-:-:S02]  /*1fd00*/  IADD3 R5, R5, R3, RZ ;  /* 0x0000000305057210 */ /* 0x000fc40007ffe0ff */
[----:B------:R-:W-:Y:S01]  /*1fd10*/  LEA R3, P0, R4, UR4, 0x1 ;  /* 0x0000000404037c11 */ /* 0x000fe2000f8008ff */
[----:B------:R-:W-:-:S03]  /*1fd20*/  UMOV UR4, 0xffffffff ;  /* 0xffffffff00047882 */ /* 0x000fc60000000000 */
[----:B------:R-:W-:Y:S01]  /*1fd30*/  LEA.HI.X R4, R4, UR5, R5, 0x1, P0 ;  /* 0x0000000504047c11 */ /* 0x000fe200080f0c05 */
[----:B------:R-:W-:Y:S08]  /*1fd40*/  BRA.DIV UR4, `(.L_x_6883) ;  /* 0x0000008e04947947 */ /* 0x000ff0000b800000 */
[----:B------:R0:W2:Y:S04]  /*1fd50*/  SHFL.IDX PT, R0, R4, RZ, 0x181f ;  /* 0x00181fff04007589 */ /* 0x0000a800000e0000 */
[----:B------:R0:W3:Y:S02]  /*1fd60*/  SHFL.IDX PT, R14, R3, RZ, 0x181f ;  /* 0x00181fff030e7589 */ /* 0x0000e400000e0000 */
.L_x_7098:
[----:B------:R-:W-:Y:S01]  /*1fd70*/  IMAD R20, R20, R21, RZ ;  /* 0x0000001514147224 */ /* 0x000fe200078e02ff */
[----:B------:R-:W-:Y:S04]  /*1fd80*/  BSSY B1, `(.L_x_6884) ;  /* 0x000000d000017945 */ /* 0x000fe80003800000 */
[----:B------:R-:W-:-:S13]  /*1fd90*/  ISETP.GE.AND P0, PT, R6, R20, PT ;  /* 0x000000140600720c */ /* 0x000fda0003f06270 */
[----:B------:R-:W-:Y:S05]  /*1fda0*/  @P0 BRA `(.L_x_6885) ;  /* 0x0000000000280947 */ /* 0x000fea0003800000 */
        /* <DEDUP_REMOVED lines=10> */
.L_x_6885:
[----:B------:R-:W-:Y:S05]  /*1fe50*/  BSYNC B1 ;  /* 0x0000000000017941 */ /* 0x000fea0003800000 */
.L_x_6884:
[----:B------:R-:W-:-:S03]  /*1fe60*/  UMOV UR4, 0xffffffff ;  /* 0xffffffff00047882 */ /* 0x000fc60000000000 */
[----:B------:R-:W-:Y:S05]  /*1fe70*/  BRA.DIV UR4, `(.L_x_6886) ;  /* 0x0000008e047c7947 */ /* 0x000fea000b800000 */
[----:B--2---:R2:W0:Y:S04]  /*1fe80*/  SHFL.IDX PT, R0, R4, 0x1, 0x181f ;  /* 0x00381f0004007f89 */ /* 0x00442800000e0000 */
[----:B---34-:R2:W3:Y:S02]  /*1fe90*/  SHFL.IDX PT, R14, R3, 0x1, 0x181f ;  /* 0x00381f00030e7f89 */ /* 0x0184e400000e0000 */
.L_x_7102:
        /* <DEDUP_REMOVED lines=12> */
[----:B------:R4:W-:Y:S04]  /*1ff60*/  @!P2 ST.E.128 desc[UR6][R8.64], RZ ;  /* 0x000000ff0800a985 */ /* 0x0009e8000c101d06 */
[----:B------:R4:W-:Y:S02]  /*1ff70*/  @!P3 ST.E.128 desc[UR6][R14.64], RZ ;  /* 0x000000ff0e00b985 */ /* 0x0009e4000c101d06 */
.L_x_6888:
[----:B------:R-:W-:Y:S05]  /*1ff80*/  BSYNC B1 ;  /* 0x0000000000017941 */ /* 0x000fea0003800000 */
.L_x_6887:
[----:B------:R-:W-:-:S03]  /*1ff90*/  UMOV UR4, 0xffffffff ;  /* 0xffffffff00047882 */ /* 0x000fc60000000000 */
[----:B------:R-:W-:Y:S05]  /*1ffa0*/  BRA.DIV UR4, `(.L_x_6889) ;  /* 0x0000008e04787947 */ /* 0x000fea000b800000 */
[----:B0-----:R0:W0:Y:S04]  /*1ffb0*/  SHFL.IDX PT, R0, R4, 0x2, 0x181f ;  /* 0x00581f0004007f89 */ /* 0x00102800000e0000 */
[----:B---34-:R3:W4:Y:S02]  /*1ffc0*/  SHFL.IDX PT, R14, R3, 0x2, 0x181f ;  /* 0x00581f00030e7f89 */ /* 0x01872400000e0000 */
.L_x_7106:
        /* <DEDUP_REMOVED lines=8> */
[CC--:B----4-:R-:W-:Y:S02]  /*20050*/  @!P2 LEA R8, P0, R16.reuse, R14.reuse, 0x1 ;  /* 0x0000000e1008a211 */ /* 0x0d0fe400078008ff */
[C---:B------:R-:W-:Y:S02]  /*20060*/  @!P3 LEA R14, P1, R221.reuse, R14, 0x1 ;  /* 0x0000000edd0eb211 */ /* 0x040fe400078208ff */
[-C--:B0-----:R-:W-:Y:S02]  /*20070*/  @!P2 LEA.HI.X R9, R16, R0.reuse, R17, 0x1, P0 ;  /* 0x000000001009a211 */ /* 0x081fe400000f0c11 */
[----:B------:R-:W-:-:S03]  /*20080*/  @!P3 LEA.HI.X R15, R221, R0, R7, 0x1, P1 ;  /* 0x00000000dd0fb211 */ /* 0x000fc600008f0c07 */
[----:B------:R0:W-:Y:S04]  /*20090*/  @!P2 ST.E.128 desc[UR6][R8.64], RZ ;  /* 0x000000ff0800a985 */ /* 0x0001e8000c101d06 */
[----:B------:R0:W-:Y:S02]  /*200a0*/  @!P3 ST.E.128 desc[UR6][R14.64], RZ ;  /* 0x000000ff0e00b985 */ /* 0x0001e4000c101d06 */
.L_x_6891:
[----:B------:R-:W-:Y:S05]  /*200b0*/  BSYNC B1 ;  /* 0x0000000000017941 */ /* 0x000fea0003800000 */
.L_x_6890:
[----:B------:R-:W-:-:S03]  /*200c0*/  UMOV UR4, 0xffffffff ;  /* 0xffffffff00047882 */ /* 0x000fc60000000000 */
[----:B------:R-:W-:Y:S05]  /*200d0*/  BRA.DIV UR4, `(.L_x_6892) ;  /* 0x0000008e04747947 */ /* 0x000fea000b800000 */
[----:B0-----:R0:W0:Y:S04]  /*200e0*/  SHFL.IDX PT, R0, R4, 0x3, 0x181f ;  /* 0x00781f0004007f89 */ /* 0x00102800000e0000 */
[----:B----4-:R4:W0:Y:S02]  /*200f0*/  SHFL.IDX PT, R14, R3, 0x3, 0x181f ;  /* 0x00781f00030e7f89 */ /* 0x01082400000e0000 */
.L_x_7110:
[----:B--234-:R-:W-:-:S05]  /*20100*/  VIADD R3, R6, 0x60 ;  /* 0x0000006006037836 */ /* 0x01cfca0000000000 */
[----:B------:R-:W-:-:S13]  /*20110*/  ISETP.GE.AND P0, PT, R3, R20, PT ;  /* 0x000000140300720c */ /* 0x000fda0003f06270 */
[----:B------:R-:W-:Y:S05]  /*20120*/  @P0 BRA `(.L_x_6875) ;  /* 0x0000000000280947 */ /* 0x000fea0003800000 */
[----:B------:R-:W-:Y:S01]  /*20130*/  ULDC UR4, c[0x0][0xac8] ;  /* 0x0002b20000047ab9 */ /* 0x000fe20000000800 */
[----:B------:R-:W-:Y:S01]  /*20140*/  ULDC.64 UR6, c[0x0][0x208] ;  /* 0x0000820000067ab9 */ /* 0x000fe20000000a00 */
[----:B------:R-:W-:Y:S02]  /*20150*/  ISETP.GE.AND P2, PT, R16, UR4, PT ;  /* 0x0000000410007c0c */ /* 0x000fe4000bf46270 */
[----:B------:R-:W-:-:S11]  /*20160*/  ISETP.GE.AND P3, PT, R221, UR4, PT ;  /* 0x00000004dd007c0c */ /* 0x000fd6000bf66270 */
[CC--:B0-----:R-:W-:Y:S02]  /*20170*/  @!P2 LEA R4, P0, R16.reuse, R14.reuse, 0x1 ;  /* 0x0000000e1004a211 */ /* 0x0c1fe400078008ff */
[C---:B------:R-:W-:Y:S02]  /*20180*/  @!P3 LEA R14, P1, R221.reuse, R14, 0x1 ;  /* 0x0000000edd0eb211 */ /* 0x040fe400078208ff */
[-C--:B------:R-:W-:Y:S02]  /*20190*/  @!P2 LEA.HI.X R5, R16, R0.reuse, R17, 0x1, P0 ;  /* 0x000000001005a211 */ /* 0x080fe400000f0c11 */
[----:B------:R-:W-:-:S03]  /*201a0*/  @!P3 LEA.HI.X R15, R221, R0, R7, 0x1, P1 ;  /* 0x00000000dd0fb211 */ /* 0x000fc600008f0c07 */
[----:B------:R3:W-:Y:S04]  /*201b0*/  @!P2 ST.E.128 desc[UR6][R4.64], RZ ;  /* 0x000000ff0400a985 */ /* 0x0007e8000c101d06 */
[----:B------:R3:W-:Y:S02]  /*201c0*/  @!P3 ST.E.128 desc[UR6][R14.64], RZ ;  /* 0x000000ff0e00b985 */ /* 0x0007e4000c101d06 */
.L_x_6875:
[----:B------:R-:W-:Y:S05]  /*201d0*/  BSYNC B0 ;  /* 0x0000000000007941 */ /* 0x000fea0003800000 */
.L_x_6861:
[----:B------:R-:W-:Y:S02]  /*201e0*/  ULDC UR4, c[0x0][0xc3c] ;  /* 0x00030f0000047ab9 */ /* 0x000fe40000000800 */
[----:B-1----:R-:W-:-:S13]  /*201f0*/  ISETP.GE.AND P0, PT, R151, UR4, PT ;  /* 0x0000000497007c0c */ /* 0x002fda000bf06270 */
[----:B------:R-:W-:Y:S05]  /*20200*/  @!P0 BRA `(.L_x_6893) ;  /* 0xfffffe1000508947 */ /* 0x000fea000383ffff */
[----:B------:R-:W-:Y:S05]  /*20210*/  BRA `(.L_x_6662) ;  /* 0x0000007800e87947 */ /* 0x000fea0003800000 */
.L_x_6660:
[----:B------:R-:W-:-:S08]  /*20220*/  NOP ;  /* 0x0000000000007918 */ /* 0x000fd00000000000 */
[----:B------:R-:W0:-:S00]  /*20230*/  USETMAXREG.DEALLOC.CTAPOOL 0x18 ;  /* 0x00000018000079c8 */ /* 0x000e0000080e0500 */
[----:B0-----:R-:W2:Y:S01]  /*20240*/  LDL.LU R2, [R1] ;  /* 0x0000000001027983 */ /* 0x001ea20000300800 */
[----:B------:R-:W-:Y:S02]  /*20250*/  LOP3.LUT R0, R0, 0x3, RZ, 0xc0, !PT ;  /* 0x0000000300007812 */ /* 0x000fe400078ec0ff */
[----:B------:R-:W-:-:S04]  /*20260*/  MOV R7, RZ ;  /* 0x000000ff00077202 */ /* 0x000fc80000000f00 */
[----:B------:R-:W0:Y:S02]  /*20270*/  SHFL.IDX PT, R0, R0, RZ, 0x1f ;  /* 0x00001fff00007589 */ /* 0x000e2400000e0000 */
[----:B0-----:R-:W-:Y:S02]  /*20280*/  ISETP.NE.AND P0, PT, R0, RZ, PT ;  /* 0x000000ff0000720c */ /* 0x001fe40003f05270 */
[----:B--2---:R-:W-:-:S11]  /*20290*/  LOP3.LUT R2, R2, 0xffffffef, RZ, 0xc0, !PT ;  /* 0xffffffef02027812 */ /* 0x004fd600078ec0ff */
[----:B------:R-:W-:-:S05]  /*202a0*/  @P0 LOP3.LUT R2, R2, 0x10, RZ, 0xfc, !PT ;  /* 0x0000001002020812 */ /* 0x000fca00078efcff */
[----:B------:R0:W-:Y:S01]  /*202b0*/  STL [R1], R2 ;  /* 0x0000000201007387 */ /* 0x0001e20000100800 */
[----:B------:R-:W-:Y:S05]  /*202c0*/  @!P0 BRA `(.L_x_6894) ;  /* 0x0000000000248947 */ /* 0x000fea0003800000 */
[----:B------:R-:W1:Y:S08]  /*202d0*/  S2UR UR5, SR_CgaCtaId ;  /* 0x00000000000579c3 */ /* 0x000e700000008800 */
[----:B------:R-:W-:Y:S06]  /*202e0*/  BAR.SYNC.DEFER_BLOCKING 0x5, 0x180 ;  /* 0x0146000000007b1d */ /* 0x000fec0000010000 */
[----:B------:R-:W-:-:S02]  /*202f0*/  UMOV UR4, 0x400 ;  /* 0x0000040000047882 */ /* 0x000fc40000000000 */
[----:B-1----:R-:W-:-:S09]  /*20300*/  ULEA UR4, UR5, UR4, 0x18 ;  /* 0x0000000405047291 */ /* 0x002fd2000f8ec03f */
[----:B------:R-:W1:Y:S04]  /*20310*/  LDS.128 R8, [UR4+0x348d0] ;  /* 0x0348d004ff087984 */ /* 0x000e680008000c00 */
[----:B-1----:R1:W-:Y:S04]  /*20320*/  STL.64 [R1+0x10], R8 ;  /* 0x0000100801007387 */ /* 0x0023e80000100a00 */
[----:B------:R1:W-:Y:S01]  /*20330*/  STL.64 [R1+0x18], R10 ;  /* 0x0000180a01007387 */ /* 0x0003e20000100a00 */
[----:B------:R-:W-:Y:S06]  /*20340*/  BAR.ARV 0x4, 0x180 ;  /* 0x0106000000007b1d */ /* 0x000fec0000002000 */
[----:B------:R-:W-:Y:S05]  /*20350*/  BRA `(.L_x_6895) ;  /* 0x0000000800ac7947 */ /* 0x000fea0003800000 */
.L_x_6894:
        /* <DEDUP_REMOVED lines=44> */
.L_x_6898:
        /* <DEDUP_REMOVED lines=39> */
.L_x_6896:
        /* <DEDUP_REMOVED lines=14> */
[----:B0-----:R-:W-:-:S06]  /*20970*/  IADD3 R3, R13, 0xffffffe, RZ ;  /* 0x0ffffffe0d037810 */ /* 0x001fcc0007ffe0ff */
[----:B------:R-:W0:Y:S02]  /*20980*/  F2I.FTZ.U32.TRUNC.NTZ R3, R3 ;  /* 0x0000000300037305 */ /* 0x000e24000021f000 */
[----:B0-----:R-:W-:Y:S01]  /*20990*/  IMAD.MOV R16, RZ, RZ, -R3 ;  /* 0x000000ffff107224 */ /* 0x001fe200078e0a03 */
[----:B------:R-:W-:Y:S06]  /*209a0*/  @!P0 BRA `(.L_x_6899) ;  /* 0x0000000000088947 */ /* 0x000fec0003800000 */
[----:B------:R-:W-:-:S05]  /*209b0*/  VIADD R13, R4, 0xffffffff ;  /* 0xffffffff040d7836 */ /* 0x000fca0000000000 */
[----:B------:R0:W1:Y:S02]  /*209c0*/  SHFL.IDX PT, R14, R2, R13, 0x1f ;  /* 0x00001f0d020e7589 */ /* 0x00006400000e0000 */
.L_x_6899:
[----:B-1----:R-:W-:Y:S01]  /*209d0*/  IMAD R10, R14, UR5, R11 ;  /* 0x000000050e0a7c24 */ /* 0x002fe2000f8e020b */
[----:B------:R-:W1:Y:S01]  /*209e0*/  MUFU.RCP R12, R12 ;  /* 0x0000000c000c7308 */ /* 0x000e620000001000 */
[----:B------:R-:W-:Y:S02]  /*209f0*/  IMAD R11, R16, R5, RZ ;  /* 0x00000005100b7224 */ /* 0x000fe400078e02ff */
[----:B0-----:R-:W-:Y:S01]  /*20a00*/  IMAD.MOV.U32 R2, RZ, RZ, RZ ;  /* 0x000000ffff027224 */ /* 0x001fe200078e00ff */
[----:B------:R0:W-:Y:S03]  /*20a10*/  STL [R1+0x10], R10 ;  /* 0x0000100a01007387 */ /* 0x0001e60000100800 */
[----:B------:R-:W-:Y:S01]  /*20a20*/  IMAD.HI.U32 R2, R3, R11, R2 ;  /* 0x0000000b03027227 */ /* 0x000fe200078e0002 */
[----:B------:R-:W-:-:S04]  /*20a30*/  IABS R11, R7 ;  /* 0x00000007000b7213 */ /* 0x000fc80000000000 */
[----:B------:R-:W-:Y:S02]  /*20a40*/  IADD3 R14, RZ, -R11, RZ ;  /* 0x8000000bff0e7210 */ /* 0x000fe40007ffe0ff */
[----:B0-----:R-:W-:-:S04]  /*20a50*/  IADD3 R10, -R10, UR6, RZ ;  /* 0x000000060a0a7c10 */ /* 0x001fc8000fffe1ff */
[----:B------:R-:W-:-:S05]  /*20a60*/  IABS R3, R10 ;  /* 0x0000000a00037213 */ /* 0x000fca0000000000 */
[----:B------:R-:W-:-:S04]  /*20a70*/  IMAD.HI.U32 R11, R2, R3, RZ ;  /* 0x00000003020b7227 */ /* 0x000fc800078e00ff */
[----:B------:R-:W-:Y:S02]  /*20a80*/  IMAD R2, R11, R14, R3 ;  /* 0x0000000e0b027224 */ /* 0x000fe400078e0203 */
[----:B-1----:R-:W-:-:S03]  /*20a90*/  VIADD R3, R12, 0xffffffe ;  /* 0x0ffffffe0c037836 */ /* 0x002fc60000000000 */
[----:B------:R-:W-:-:S03]  /*20aa0*/  ISETP.GT.U32.AND P1, PT, R5, R2, PT ;  /* 0x000000020500720c */ /* 0x000fc60003f24070 */
[----:B------:R-:W0:Y:S10]  /*20ab0*/  F2I.FTZ.U32.TRUNC.NTZ R3, R3 ;  /* 0x0000000300037305 */ /* 0x000e34000021f000 */
        /* <DEDUP_REMOVED lines=22> */
[----:B------:R-:W-:Y:S01]  /*20c20*/  @!P1 IMAD.IADD R3, R3, 0x1, -R8 ;  /* 0x0000000103039824 */ /* 0x000fe200078e0a08 */
[----:B------:R-:W-:Y:S02]  /*20c30*/  @!P1 IADD3 R5, R5, 0x1, RZ ;  /* 0x0000000105059810 */ /* 0x000fe40007ffe0ff */
[----:B------:R-:W-:Y:S02]  /*20c40*/  ISETP.NE.AND P1, PT, R9, RZ, PT ;  /* 0x000000ff0900720c */ /* 0x000fe40003f25270 */
[----:B------:R-:W-:-:S13]  /*20c50*/  ISETP.GE.U32.AND P0, PT, R3, R8, PT ;  /* 0x000000080300720c */ /* 0x000fda0003f06070 */
[----:B------:R-:W-:-:S04]  /*20c60*/  @P0 VIADD R5, R5, 0x1 ;  /* 0x0000000105050836 */ /* 0x000fc80000000000 */
[----:B------:R-:W-:Y:S01]  /*20c70*/  @!P2 IMAD.MOV R5, RZ, RZ, -R5 ;  /* 0x000000ffff05a224 */ /* 0x000fe200078e0a05 */
[----:B------:R-:W-:-:S05]  /*20c80*/  @!P1 LOP3.LUT R5, RZ, R9, RZ, 0x33, !PT ;  /* 0x00000009ff059212 */ /* 0x000fca00078e33ff */
[----:B------:R-:W-:-:S04]  /*20c90*/  IMAD.MOV R2, RZ, RZ, -R5 ;  /* 0x000000ffff027224 */ /* 0x000fc800078e0a05 */
[C---:B------:R-:W-:Y:S02]  /*20ca0*/  IMAD R11, R9.reuse, R2, R11 ;  /* 0x00000002090b7224 */ /* 0x040fe400078e020b */
[----:B------:R-:W-:Y:S01]  /*20cb0*/  IMAD R2, R9, 0x1000000, R5 ;  /* 0x0100000009027824 */ /* 0x000fe200078e0205 */
[----:B------:R-:W-:-:S03]  /*20cc0*/  IADD3 R5, R10, -R7, RZ ;  /* 0x800000070a057210 */ /* 0x000fc60007ffe0ff */
[----:B------:R-:W-:Y:S02]  /*20cd0*/  IMAD R3, R11, 0x10000, R2 ;  /* 0x000100000b037824 */ /* 0x000fe400078e0202 */
[----:B------:R-:W-:Y:S01]  /*20ce0*/  VIADD R2, R4, UR4 ;  /* 0x0000000404027c36 */ /* 0x000fe20008000000 */
[----:B------:R1:W-:Y:S04]  /*20cf0*/  STL [R1+0x14], R5 ;  /* 0x0000140501007387 */ /* 0x0003e80000100800 */
[----:B------:R1:W-:Y:S04]  /*20d00*/  STL [R1+0x1c], R2 ;  /* 0x00001c0201007387 */ /* 0x0003e80000100800 */
[----:B------:R1:W-:Y:S01]  /*20d10*/  STL [R1+0x18], R3 ;  /* 0x0000180301007387 */ /* 0x0003e20000100800 */
[----:B------:R-:W-:Y:S05]  /*20d20*/  BRA `(.L_x_6900) ;  /* 0x0000000000107947 */ /* 0x000fea0003800000 */
.L_x_6897:
[----:B------:R-:W-:Y:S01]  /*20d30*/  IMAD.U32 R2, RZ, RZ, UR6 ;  /* 0x00000006ff027e24 */ /* 0x000fe2000f8e00ff */
[----:B------:R0:W-:Y:S04]  /*20d40*/  STL [R1+0x14], RZ ;  /* 0x000014ff01007387 */ /* 0x0001e80000100800 */
[----:B------:R0:W-:Y:S04]  /*20d50*/  STL [R1+0x18], RZ ;  /* 0x000018ff01007387 */ /* 0x0001e80000100800 */
[----:B------:R0:W-:Y:S02]  /*20d60*/  STL [R1+0x10], R2 ;  /* 0x0000100201007387 */ /* 0x0001e40000100800 */
.L_x_6900:
[----:B------:R-:W2:Y:S04]  /*20d70*/  LDL R8, [R1+0x10] ;  /* 0x0000100001087983 */ /* 0x000ea80000100800 */
        /* <DEDUP_REMOVED lines=9> */
.L_x_6895:
        /* <DEDUP_REMOVED lines=8> */
[----:B------:R-:W3:Y:S01]  /*20e90*/  LDL.LU R4, [R1] ;  /* 0x0000000001047983 */ /* 0x000ee20000300800 */
[C---:B--2---:R-:W-:Y:S01]  /*20ea0*/  IMAD.SHL.U32 R0, R6.reuse, 0x8, RZ ;  /* 0x0000000806007824 */ /* 0x044fe200078e00ff */
[----:B------:R-:W2:Y:S01]  /*20eb0*/  S2UR UR5, SR_CgaCtaId ;  /* 0x00000000000579c3 */ /* 0x000ea20000008800 */
[----:B------:R-:W-:Y:S01]  /*20ec0*/  LOP3.LUT R5, R6, 0x7f, RZ, 0xc0, !PT ;  /* 0x0000007f06057812 */ /* 0x000fe200078ec0ff */
[----:B------:R-:W-:Y:S01]  /*20ed0*/  UMOV UR4, 0x400 ;  /* 0x0000040000047882 */ /* 0x000fe20000000000 */
[----:B------:R-:W-:Y:S01]  /*20ee0*/  BSSY B8, `(.L_x_6901) ;  /* 0x00006b5000087945 */ /* 0x000fe20003800000 */
[C---:B------:R-:W-:Y:S01]  /*20ef0*/  LOP3.LUT R3, R0.reuse, 0x1f8, RZ, 0xc0, !PT ;  /* 0x000001f800037812 */ /* 0x040fe200078ec0ff */
[----:B------:R-:W-:Y:S01]  /*20f00*/  IMAD.MOV.U32 R19, RZ, RZ, RZ ;  /* 0x000000ffff137224 */ /* 0x000fe200078e00ff */
[C---:B------:R-:W-:Y:S01]  /*20f10*/  ISETP.NE.AND P1, PT, R5.reuse, RZ, PT ;  /* 0x000000ff0500720c */ /* 0x040fe20003f25270 */
[----:B0-----:R-:W-:Y:S01]  /*20f20*/  IMAD.SHL.U32 R2, R5, 0x8, RZ ;  /* 0x0000000805027824 */ /* 0x001fe200078e00ff */
[----:B------:R-:W-:Y:S01]  /*20f30*/  LOP3.LUT R3, R3, 0x38, R6, 0x78, !PT ;  /* 0x0000003803037812 */ /* 0x000fe200078e7806 */
[----:B------:R-:W-:Y:S01]  /*20f40*/  ULDC.64 UR38, c[0x0][0x198] ;  /* 0x0000660000267ab9 */ /* 0x000fe20000000a00 */
[----:B------:R-:W-:Y:S01]  /*20f50*/  LOP3.LUT R0, R0, 0x38, RZ, 0xc0, !PT ;  /* 0x0000003800007812 */ /* 0x000fe200078ec0ff */
[----:B------:R-:W-:Y:S01]  /*20f60*/  ULOP3.LUT UR37, UR60, 0x2, URZ, 0xfc, !UPT ;  /* 0x000000023c257892 */ /* 0x000fe2000f8efc3f */
[----:B------:R-:W-:Y:S01]  /*20f70*/  LOP3.LUT R3, R3, 0x200, R2, 0xf8, !PT ;  /* 0x0000020003037812 */ /* 0x000fe200078ef802 */
[----:B------:R-:W-:Y:S01]  /*20f80*/  ULDC UR36, c[0x0][0xc] ;  /* 0x0000030000247ab9 */ /* 0x000fe20000000800 */
[C---:B------:R-:W-:Y:S01]  /*20f90*/  LOP3.LUT P0, R2, R6.reuse, 0x1f, RZ, 0xc0, !PT ;  /* 0x0000001f06027812 */ /* 0x040fe2000780c0ff */
[----:B------:R-:W-:Y:S01]  /*20fa0*/  IMAD.SHL.U32 R6, R6, 0x10, RZ ;  /* 0x0000001006067824 */ /* 0x000fe200078e00ff */
[----:B------:R-:W-:-:S03]  /*20fb0*/  LOP3.LUT R0, R0, 0x40, RZ, 0xfc, !PT ;  /* 0x0000004000007812 */ /* 0x000fc600078efcff */
[----:B------:R0:W-:Y:S01]  /*20fc0*/  STL [R1+0x2c], R2 ;  /* 0x00002c0201007387 */ /* 0x0001e20000100800 */
[----:B--2---:R-:W-:Y:S01]  /*20fd0*/  ULEA UR4, UR5, UR4, 0x18 ;  /* 0x0000000405047291 */ /* 0x004fe2000f8ec03f */
[----:B0-----:R-:W-:-:S05]  /*20fe0*/  SHF.R.U32.HI R2, RZ, 0x3, R5 ;  /* 0x00000003ff027819 */ /* 0x001fca0000011605 */
[----:B------:R-:W-:Y:S01]  /*20ff0*/  IMAD.U32 R18, RZ, RZ, UR4 ;  /* 0x00000004ff127e24 */ /* 0x000fe2000f8e00ff */
[----:B---3--:R-:W-:-:S04]  /*21000*/  LOP3.LUT R4, R4, 0xfffffffd, RZ, 0xc0, !PT ;  /* 0xfffffffd04047812 */ /* 0x008fc800078ec0ff */
[----:B------:R-:W-:-:S04]  /*21010*/  @P1 LOP3.LUT R4, R4, 0x2, RZ, 0xfc, !PT ;  /* 0x0000000204041812 */ /* 0x000fc800078efcff */
[----:B------:R-:W-:-:S04]  /*21020*/  LOP3.LUT R4, R4, 0xfffffffe, RZ, 0xc0, !PT ;  /* 0xfffffffe04047812 */ /* 0x000fc800078ec0ff */
[----:B------:R-:W-:Y:S02]  /*21030*/  @P0 LOP3.LUT R4, R4, 0x1, RZ, 0xfc, !PT ;  /* 0x0000000104040812 */ /* 0x000fe400078efcff */
[----:B------:R-:W-:Y:S02]  /*21040*/  ISETP.NE.OR P0, PT, R5, RZ, !P0 ;  /* 0x000000ff0500720c */ /* 0x000fe40004705670 */
[----:B------:R-:W-:Y:S02]  /*21050*/  LOP3.LUT R5, R2, 0x70, R6, 0xf8, !PT ;  /* 0x0000007002057812 */ /* 0x000fe400078ef806 */
[----:B------:R-:W-:Y:S02]  /*21060*/  LEA R2, R3, R18, 0x1 ;  /* 0x0000001203027211 */ /* 0x000fe400078e08ff */
[----:B------:R-:W-:-:S03]  /*21070*/  LOP3.LUT R4, R4, 0xfffffff7, RZ, 0xc0, !PT ;  /* 0xfffffff704047812 */ /* 0x000fc600078ec0ff */
[----:B------:R0:W-:Y:S04]  /*21080*/  STL [R1+0x34], R2 ;  /* 0x0000340201007387 */ /* 0x0001e80000100800 */
[----:B------:R-:W-:Y:S01]  /*21090*/  @P0 LOP3.LUT R4, R4, 0x8, RZ, 0xfc, !PT ;  /* 0x0000000804040812 */ /* 0x000fe200078efcff */
[----:B------:R2:W-:Y:S04]  /*210a0*/  STL [R1+0x5c], RZ ;  /* 0x00005cff01007387 */ /* 0x0005e80000100800 */
[----:B------:R2:W-:Y:S01]  /*210b0*/  STL [R1], R4 ;  /* 0x0000000401007387 */ /* 0x0005e20000100800 */
[----:B0-----:R-:W-:-:S05]  /*210c0*/  IMAD.MOV.U32 R2, RZ, RZ, 0x1 ;  /* 0x00000001ff027424 */ /* 0x001fca00078e00ff */
[----:B------:R2:W-:Y:S04]  /*210d0*/  STL [R1+0x24], R2 ;  /* 0x0000240201007387 */ /* 0x0005e80000100800 */
[----:B------:R2:W-:Y:S04]  /*210e0*/  STL [R1+0x20], RZ ;  /* 0x000020ff01007387 */ /* 0x0005e80000100800 */
[----:B------:R2:W-:Y:S02]  /*210f0*/  STL [R1+0xc], R2 ;  /* 0x00000c0201007387 */ /* 0x0005e40000100800 */
.L_x_7042:
[----:B---3--:R-:W3:Y:S01]  /*21100*/  LDL R0, [R1+0x1c] ;  /* 0x00001c0001007983 */ /* 0x008ee20000100800 */
[----:B--2---:R-:W3:Y:S01]  /*21110*/  LDC.64 R2, c[0x0][0xc88] ;  /* 0x00032200ff027b82 */ /* 0x004ee20000000a00 */
[----:B------:R-:W-:Y:S01]  /*21120*/  ULDC.64 UR4, c[0x0][0x208] ;  /* 0x0000820000047ab9 */ /* 0x000fe20000000a00 */
[----:B---3--:R-:W-:-:S05]  /*21130*/  IMAD.WIDE R2, R0, 0x4, R2 ;  /* 0x0000000400027825 */ /* 0x008fca00078e0202 */
[----:B------:R-:W2:Y:S01]  /*21140*/  LDG.E R15, desc[UR4][R2.64] ;  /* 0x00000004020f7981 */ /* 0x000ea2000c1e1900 */
[----:B------:R-:W-:Y:S05]  /*21150*/  YIELD ;  /* 0x0000000000007946 */ /* 0x000fea0003800000 */
[----:B------:R-:W-:Y:S01]  /*21160*/  ULDC.64 UR4, c[0x0][0xa28] ;  /* 0x00028a0000047ab9 */ /* 0x000fe20000000a00 */
[----:B------:R-:W-:Y:S01]  /*21170*/  ULDC.64 UR10, c[0x0][0xa18] ;  /* 0x00028600000a7ab9 */ /* 0x000fe20000000a00 */
[----:B------:R-:W-:Y:S01]  /*21180*/  ISETP.NE.U32.AND P0, PT, RZ, UR4, PT ;  /* 0x00000004ff007c0c */ /* 0x000fe2000bf05070 */
[----:B------:R-:W-:Y:S01]  /*21190*/  ULDC.64 UR6, c[0x0][0xa08] ;  /* 0x0002820000067ab9 */ /* 0x000fe20000000a00 */
[----:B------:R-:W-:Y:S01]  /*211a0*/  ISETP.NE.U32.AND P3, PT, RZ, UR10, PT ;  /* 0x0000000aff007c0c */ /* 0x000fe2000bf65070 */
[----:B------:R-:W-:Y:S01]  /*211b0*/  IMAD.MOV.U32 R0, RZ, RZ, RZ ;  /* 0x000000ffff007224 */ /* 0x000fe200078e00ff */
[----:B------:R-:W-:Y:S01]  /*211c0*/  ISETP.NE.AND.EX P0, PT, RZ, UR5, PT, P0 ;  /* 0x00000005ff007c0c */ /* 0x000fe2000bf05300 */
[----:B------:R-:W-:Y:S01]  /*211d0*/  ULDC.64 UR12, c[0x0][0x208] ;  /* 0x00008200000c7ab9 */ /* 0x000fe20000000a00 */
[----:B------:R-:W-:Y:S01]  /*211e0*/  ISETP.NE.AND.EX P3, PT, RZ, UR11, PT, P3 ;  /* 0x0000000bff007c0c */ /* 0x000fe2000bf65330 */
[----:B------:R-:W-:Y:S01]  /*211f0*/  ULDC.64 UR8, c[0x0][0xa10] ;  /* 0x0002840000087ab9 */ /* 0x000fe20000000a00 */
[----:B------:R-:W-:-:S02]  /*21200*/  MOV R12, RZ ;  /* 0x000000ff000c7202 */ /* 0x000fc40000000f00 */
[----:B--2---:R-:W-:Y:S01]  /*21210*/  SHF.R.S32.HI R4, RZ, 0x1f, R15 ;  /* 0x0000001fff047819 */ /* 0x004fe2000001140f */
[----:B------:R-:W-:-:S06]  /*21220*/  IMAD.SHL.U32 R14, R15, 0x4, RZ ;  /* 0x000000040f0e7824 */ /* 0x000fcc00078e00ff */
[C---:B------:R-:W-:Y:S01]  /*21230*/  @P0 LEA R2, P1, R15.reuse, UR4, 0x2 ;  /* 0x000000040f020c11 */ /* 0x040fe2000f8210ff */
[----:B------:R-:W-:Y:S01]  /*21240*/  STL [R1+0x38], R15 ;  /* 0x0000380f01007387 */ /* 0x000fe20000100800 */
[C-C-:B------:R-:W-:Y:S02]  /*21250*/  SHF.L.U64.HI R13, R15.reuse, 0x2, R4.reuse ;  /* 0x000000020f0d7819 */ /* 0x140fe40000010204 */
[----:B------:R-:W-:Y:S01]  /*21260*/  @P0 LEA.HI.X R3, R15, UR5, R4, 0x2, P1 ;  /* 0x000000050f030c11 */ /* 0x000fe200088f1404 */
[----:B------:R-:W-:Y:S01]  /*21270*/  ULDC.64 UR4, c[0x0][0xa00] ;  /* 0x0002800000047ab9 */ /* 0x000fe20000000a00 */
[C---:B-1----:R-:W-:Y:S01]  /*21280*/  @P3 IADD3 R8, P1, R14.reuse, UR10, RZ ;  /* 0x0000000a0e083c10 */ /* 0x042fe2000ff3e0ff */
[----:B0-----:R0:W-:Y:S03]  /*21290*/  STL [R1+0x50], R4 ;  /* 0x0000500401007387 */ /* 0x0011e60000100800 */
        /* <DEDUP_REMOVED lines=42> */
.L_x_6902:
        /* <DEDUP_REMOVED lines=14> */
[----:B0-----:R-:W-:Y:S01]  /*21620*/  IADD3 R2, P1, R14, UR4, RZ ;  /* 0x000000040e027c10 */ /* 0x001fe2000ff3e0ff */
[----:B------:R-:W-:-:S03]  /*21630*/  ULDC.64 UR6, c[0x0][0x208] ;  /* 0x0000820000067ab9 */ /* 0x000fc60000000a00 */
[----:B------:R-:W-:-:S05]  /*21640*/  IADD3.X R3, R13, UR5, RZ, P1, !PT ;  /* 0x000000050d037c10 */ /* 0x000fca0008ffe4ff */
[----:B------:R0:W5:Y:S01]  /*21650*/  LDG.E R8, desc[UR6][R2.64] ;  /* 0x0000000602087981 */ /* 0x000162000c1e1900 */
[----:B------:R-:W-:Y:S05]  /*21660*/  BRA `(.L_x_6904) ;  /* 0x0000000000147947 */ /* 0x000fea0003800000 */
.L_x_6903:
[----:B------:R-:W-:Y:S05]  /*21670*/  @!P2 BRA `(.L_x_6904) ;  /* 0x000000000010a947 */ /* 0x000fea0003800000 */
[----:B------:R-:W-:Y:S02]  /*21680*/  ULDC.64 UR4, c[0x0][0x208] ;  /* 0x0000820000047ab9 */ /* 0x000fe40000000a00 */
[----:B------:R-:W2:Y:S04]  /*21690*/  LDG.E R8, desc[UR4][R6.64] ;  /* 0x0000000406087981 */ /* 0x000ea8000c1e1900 */
[----:B------:R-:W2:Y:S02]  /*216a0*/  LDG.E R6, desc[UR4][R6.64+0x4] ;  /* 0x0000040406067981 */ /* 0x000ea4000c1e1900 */
[----:B--2---:R-:W-:-:S07]  /*216b0*/  IMAD.IADD R8, R6, 0x1, -R8 ;  /* 0x0000000106087824 */ /* 0x004fce00078e0a08 */
.L_x_6904:
[----:B------:R-:W-:Y:S01]  /*216c0*/  ULDC.64 UR4, c[0x0][0x208] ;  /* 0x0000820000047ab9 */ /* 0x000fe20000000a00 */
[----:B-----5:R-:W-:Y:S01]  /*216d0*/  IMAD.IADD R6, R8, 0x1, -R0 ;  /* 0x0000000108067824 */ /* 0x020fe200078e0a00 */
[----:B0-----:R-:W2:Y:S04]  /*216e0*/  LDL.LU R3, [R1] ;  /* 0x0000000001037983 */ /* 0x001ea80000300800 */
[----:B------:R-:W3:Y:S04]  /*216f0*/  @P0 LDG.E R0, desc[UR4][R4.64] ;  /* 0x0000000404000981 */ /* 0x000ee8000c1e1900 */
[----:B------:R-:W3:Y:S01]  /*21700*/  @P0 LDG.E R4, desc[UR4][R4.64+0x4] ;  /* 0x0000040404040981 */ /* 0x000ee2000c1e1900 */
        /* <DEDUP_REMOVED lines=15> */
[----:B------:R0:W-:Y:S01]  /*21800*/  STL [R1], R3 ;  /* 0x0000000301007387 */ /* 0x0001e20000100800 */
        /* <DEDUP_REMOVED lines=9> */
[----:B0-----:R-:W-:Y:S01]  /*218a0*/  MOV R4, RZ ;  /* 0x000000ff00047202 */ /* 0x001fe20000000f00 */
[----:B-1----:R-:W-:-:S04]  /*218b0*/  IMAD.MOV R0, RZ, RZ, -R5 ;  /* 0x000000ffff007224 */ /* 0x002fc800078e0a05 */
        /* <DEDUP_REMOVED lines=15> */
[----:B------:R-:W-:-:S13]  /*219b0*/  ISETP.GE.AND P1, PT, R5, RZ, PT ;  /* 0x000000ff0500720c */ /* 0x000fda0003f26270 */
[----:B------:R-:W-:Y:S01]  /*219c0*/  @!P1 IMAD.MOV R0, RZ, RZ, -R0 ;  /* 0x000000ffff009224 */ /* 0x000fe200078e0a00 */
[----:B------:R-:W-:-:S13]  /*219d0*/  ISETP.NE.AND P1, PT, R2, RZ, PT ;  /* 0x000000ff0200720c */ /* 0x000fda0003f25270 */
[----:B------:R-:W-:-:S07]  /*219e0*/  @!P1 LOP3.LUT R0, RZ, R2, RZ, 0x33, !PT ;  /* 0x00000002ff009212 */ /* 0x000fce00078e33ff */
.L_x_6906:
[----:B------:R-:W-:Y:S05]  /*219f0*/  BSYNC B0 ;  /* 0x0000000000007941 */ /* 0x000fea0003800000 */
.L_x_6905:
        /* <DEDUP_REMOVED lines=25> */
.L_x_7113:
[----:B-1----:R-:W-:Y:S02]  /*21b90*/  ISETP.NE.AND P0, PT, R14, RZ, PT ;  /* 0x000000ff0e00720c */ /* 0x002fe40003f05270 */
[----:B------:R-:W-:-:S11]  /*21ba0*/  PLOP3.LUT P1, PT, PT, PT, PT, 0x8, 0x0 ;  /* 0x000000000000781c */ /* 0x000fd60003f2e170 */
[----:B------:R-:W-:Y:S05]  /*21bb0*/  @P0 BRA `(.L_x_6910) ;  /* 0x00000000000c0947 */ /* 0x000fea0003800000 */
[----:B------:R-:W-:-:S03]  /*21bc0*/  UMOV UR4, 0xffffffff ;  /* 0xffffffff00047882 */ /* 0x000fc60000000000 */
[----:B------:R-:W-:Y:S05]  /*21bd0*/  BRA.DIV UR4, `(.L_x_6911) ;  /* 0x0000007604307947 */ /* 0x000fea000b800000 */
[----:B------:R-:W-:-:S13]  /*21be0*/  ELECT P1, URZ, PT ;  /* 0x00000000003f782f */ /* 0x000fda0003820000 */
.L_x_6910:
        /* <DEDUP_REMOVED lines=9> */
.L_x_7116:
[----:B------:R-:W-:Y:S05]  /*21c80*/  BSYNC B1 ;  /* 0x0000000000017941 */ /* 0x000fea0003800000 */
.L_x_6912:
        /* <DEDUP_REMOVED lines=12> */
.L_x_7117:
[----:B------:R-:W-:Y:S05]  /*21d50*/  BSYNC B2 ;  /* 0x0000000000027941 */ /* 0x000fea0003800000 */
.L_x_6916:
[----:B------:R-:W-:Y:S04]  /*21d60*/  BSSY B2, `(.L_x_6918) ;  /* 0x0000008000027945 */ /* 0x000fe80003800000 */
[----:B------:R-:W-:Y:S05]  /*21d70*/  @P4 BRA `(.L_x_6919) ;  /* 0x0000000000184947 */ /* 0x000fea0003800000 */
[----:B0-----:R-:W2:Y:S02]  /*21d80*/  LDL R2, [R1] ;  /* 0x0000000001027983 */ /* 0x001ea40000100800 */
[----:B--2---:R-:W-:Y:S01]  /*21d90*/  LOP3.LUT P0, RZ, R2, 0x1, RZ, 0xc0, !PT ;  /* 0x0000000102ff7812 */ /* 0x004fe2000780c0ff */
[----:B------:R-:W-:-:S04]  /*21da0*/  IMAD.MOV.U32 R2, RZ, RZ, 0xb000 ;  /* 0x0000b000ff027424 */ /* 0x000fc800078e00ff */
[----:B------:R2:W-:Y:S08]  /*21db0*/  SYNCS.ARRIVE.TRANS64 RZ, [R5+URZ+0x34890], R2 ;  /* 0x0348900205ff79a7 */ /* 0x0005f0000800003f */
[----:B------:R-:W-:Y:S05]  /*21dc0*/  @!P0 BRA `(.L_x_6919) ;  /* 0x0000000000048947 */ /* 0x000fea0003800000 */
[----:B------:R-:W-:Y:S01]  /*21dd0*/  BPT.TRAP 0x1 ;  /* 0x000000040000795c */ /* 0x000fe20000300000 */
.L_x_6919:
[----:B------:R-:W-:Y:S05]  /*21de0*/  BSYNC B2 ;  /* 0x0000000000027941 */ /* 0x000fea0003800000 */
.L_x_6918:
        /* <DEDUP_REMOVED lines=13> */
.L_x_6920:
        /* <DEDUP_REMOVED lines=16> */
.L_x_6921:
        /* <DEDUP_REMOVED lines=13> */
.L_x_7118:
[----:B------:R-:W-:Y:S05]  /*22090*/  BSYNC B2 ;  /* 0x0000000000027941 */ /* 0x000fea0003800000 */
.L_x_6922:
[----:B------:R-:W-:Y:S01]  /*220a0*/  BSSY B2, `(.L_x_6924) ;  /* 0x000000a000027945 */ /* 0x000fe20003800000 */
[----:B------:R-:W-:Y:S01]  /*220b0*/  IMAD.MOV.U32 R12, RZ, RZ, 0x0 ;  /* 0x00000000ff0c7424 */ /* 0x000fe200078e00ff */
[----:B------:R-:W-:Y:S02]  /*220c0*/  MOV R13, 0x12f00000 ;  /* 0x12f00000000d7802 */ /* 0x000fe40000000f00 */
[----:B------:R-:W-:Y:S05]  /*220d0*/  @P4 BRA `(.L_x_6925) ;  /* 0x0000000000184947 */ /* 0x000fea0003800000 */
[----:B------:R-:W2:Y:S02]  /*220e0*/  LDL R2, [R1] ;  /* 0x0000000001027983 */ /* 0x000ea40000100800 */
[----:B--2---:R-:W-:Y:S01]  /*220f0*/  LOP3.LUT P0, RZ, R2, 0x1, RZ, 0xc0, !PT ;  /* 0x0000000102ff7812 */ /* 0x004fe2000780c0ff */
[----:B------:R-:W-:-:S04]  /*22100*/  IMAD.MOV.U32 R2, RZ, RZ, 0xb000 ;  /* 0x0000b000ff027424 */ /* 0x000fc800078e00ff */
[----:B------:R2:W-:Y:S08]  /*22110*/  SYNCS.ARRIVE.TRANS64 RZ, [R5+URZ+0x348b0], R2 ;  /* 0x0348b00205ff79a7 */ /* 0x0005f0000800003f */
[----:B------:R-:W-:Y:S05]  /*22120*/  @!P0 BRA `(.L_x_6925) ;  /* 0x0000000000048947 */ /* 0x000fea0003800000 */
[----:B------:R-:W-:Y:S01]  /*22130*/  BPT.TRAP 0x1 ;  /* 0x000000040000795c */ /* 0x000fe20000300000 */
.L_x_6925:
[----:B------:R-:W-:Y:S05]  /*22140*/  BSYNC B2 ;  /* 0x0000000000027941 */ /* 0x000fea0003800000 */
.L_x_6924:
        /* <DEDUP_REMOVED lines=8> */
.L_x_6926:
        /* <DEDUP_REMOVED lines=15> */
.L_x_6927:
        /* <DEDUP_REMOVED lines=10> */
.L_x_6915:
[----:B------:R-:W-:Y:S05]  /*22360*/  BSYNC B1 ;  /* 0x0000000000017941 */ /* 0x000fea0003800000 */
.L_x_6914:
[----:B------:R-:W0:Y:S04]  /*22370*/  LDL.LU R7, [R1+0x20] ;  /* 0x0000200001077983 */ /* 0x000e280000300800 */
[----:B------:R-:W2:Y:S01]  /*22380*/  LDL.LU R4, [R1+0x24] ;  /* 0x0000240001047983 */ /* 0x000ea20000300800 */
[----:B------:R-:W-:Y:S02]  /*22390*/  PLOP3.LUT P5, PT, PT, PT, PT, 0x8, 0x0 ;  /* 0x000000000000781c */ /* 0x000fe40003fae170 */
[----:B0-----:R-:W-:Y:S01]  /*223a0*/  IADD3 R2, R7, 0x1, RZ ;  /* 0x0000000107027810 */ /* 0x001fe20007ffe0ff */
[----:B------:R-:W-:-:S03]  /*223b0*/  VIADD R7, R6, 0xfffffffe ;  /* 0xfffffffe06077836 */ /* 0x000fc60000000000 */
        /* <DEDUP_REMOVED lines=8> */
.L_x_6942:
        /* <DEDUP_REMOVED lines=10> */
.L_x_7119:
[----:B------:R-:W-:Y:S05]  /*224e0*/  BSYNC B2 ;  /* 0x0000000000027941 */ /* 0x000fea0003800000 */
.L_x_6930:
[----:B------:R-:W1:Y:S01]  /*224f0*/  S2R R2, SR_TID.X ;  /* 0x0000000000027919 */ /* 0x000e620000002100 */
[----:B------:R-:W-:Y:S01]  /*22500*/  BSSY B2, `(.L_x_6932) ;  /* 0x000000a000027945 */ /* 0x000fe20003800000 */
[----:B-1----:R-:W-:-:S04]  /*22510*/  LOP3.LUT R2, R2, 0x7f, RZ, 0xc0, !PT ;  /* 0x0000007f02027812 */ /* 0x002fc800078ec0ff */
[----:B------:R-:W-:-:S13]  /*22520*/  ISETP.NE.AND P2, PT, R2, RZ, PT ;  /* 0x000000ff0200720c */ /* 0x000fda0003f45270 */
[----:B------:R-:W-:Y:S05]  /*22530*/  @P2 BRA `(.L_x_6933) ;  /* 0x0000000000182947 */ /* 0x000fea0003800000 */
[----:B------:R-:W2:Y:S02]  /*22540*/  LDL R2, [R1] ;  /* 0x0000000001027983 */ /* 0x000ea40000100800 */
[----:B--2---:R-:W-:Y:S01]  /*22550*/  LOP3.LUT P0, RZ, R2, 0x1, RZ, 0xc0, !PT ;  /* 0x0000000102ff7812 */ /* 0x004fe2000780c0ff */
[----:B------:R-:W-:-:S04]  /*22560*/  IMAD.MOV.U32 R2, RZ, RZ, 0xb000 ;  /* 0x0000b000ff027424 */ /* 0x000fc800078e00ff */
[----:B------:R1:W-:Y:S08]  /*22570*/  SYNCS.ARRIVE.TRANS64 RZ, [R6+URZ+0x34890], R2 ;  /* 0x0348900206ff79a7 */ /* 0x0003f0000800003f */
[----:B------:R-:W-:Y:S05]  /*22580*/  @!P0 BRA `(.L_x_6933) ;  /* 0x0000000000048947 */ /* 0x000fea0003800000 */
[----:B------:R-:W-:Y:S01]  /*22590*/  BPT.TRAP 0x1 ;  /* 0x000000040000795c */ /* 0x000fe20000300000 */
.L_x_6933:
[----:B------:R-:W-:Y:S05]  /*225a0*/  BSYNC B2 ;  /* 0x0000000000027941 */ /* 0x000fea0003800000 */
.L_x_6932:
        /* <DEDUP_REMOVED lines=9> */
[----:B--2---:R-:W-:Y:S01]  /*22640*/  IMAD R4, R2, 0xb000, R18 ;  /* 0x0000b00002047824 */ /* 0x004fe200078e0212 */
[----:B------:R-:W-:-:S03]  /*22650*/  IADD3 R2, R6, 0x34890, RZ ;  /* 0x0003489006027810 */ /* 0x000fc60007ffe0ff */
[----:B------:R-:W-:-:S08]  /*22660*/  VIADD R8, R4, 0x1e400 ;  /* 0x0001e40004087836 */ /* 0x000fd00000000000 */
.L_x_6934:
        /* <DEDUP_REMOVED lines=16> */
.L_x_6935:
        /* <DEDUP_REMOVED lines=13> */
.L_x_7120:
[----:B------:R-:W-:Y:S05]  /*22840*/  BSYNC B2 ;  /* 0x0000000000027941 */ /* 0x000fea0003800000 */
.L_x_6936:
        /* <DEDUP_REMOVED lines=10> */
.L_x_6939:
[----:B------:R-:W-:Y:S05]  /*228f0*/  BSYNC B2 ;  /* 0x0000000000027941 */ /* 0x000fea0003800000 */
.L_x_6938:
        /* <DEDUP_REMOVED lines=8> */
.L_x_6940:
        /* <DEDUP_REMOVED lines=15> */
.L_x_6941:
        /* <DEDUP_REMOVED lines=10> */
.L_x_6929:
[----:B------:R-:W-:Y:S05]  /*22b10*/  BSYNC B1 ;  /* 0x0000000000017941 */ /* 0x000fea0003800000 */
.L_x_6928:
        /* <DEDUP_REMOVED lines=12> */
.L_x_6908:
[----:B------:R-:W-:Y:S05]  /*22be0*/  BSYNC B0 ;  /* 0x0000000000007941 */ /* 0x000fea0003800000 */
.L_x_6907:
[----:B01----:R-:W2:Y:S04]  /*22bf0*/  LDL R2, [R1] ;  /* 0x0000000001027983 */ /* 0x003ea80000100800 */
        /* <DEDUP_REMOVED lines=18> */
[-C--:B------:R-:W-:Y:S02]  /*22d20*/  IABS R2, R17.reuse ;  /* 0x0000001100027213 */ /* 0x080fe40000000000 */
[----:B-----5:R-:W-:Y:S02]  /*22d30*/  IADD3 R4, R8, -0x1, R17 ;  /* 0xffffffff08047810 */ /* 0x020fe40007ffe011 */
[----:B------:R-:W-:Y:S02]  /*22d40*/  IADD3 R2, RZ, -R2, RZ ;  /* 0x80000002ff027210 */ /* 0x000fe40007ffe0ff */
[----:B------:R-:W-:Y:S02]  /*22d50*/  IABS R3, R4 ;  /* 0x0000000400037213 */ /* 0x000fe40000000000 */
[----:B------:R-:W-:Y:S01]  /*22d60*/  LOP3.LUT R4, R4, R17, RZ, 0x3c, !PT ;  /* 0x0000001104047212 */ /* 0x000fe200078e3cff */
[----:B------:R-:W-:-:S02]  /*22d70*/  IMAD.MOV.U32 R5, RZ, RZ, R2 ;  /* 0x000000ffff057224 */ /* 0x000fc400078e0002 */
        /* <DEDUP_REMOVED lines=12> */
.L_x_6944:
[----:B------:R-:W-:Y:S05]  /*22e40*/  BSYNC B0 ;  /* 0x0000000000007941 */ /* 0x000fea0003800000 */
.L_x_6943:
        /* <DEDUP_REMOVED lines=15> */
[----:B------:R-:W-:Y:S01]  /*22f40*/  ULDC.64 UR6, c[0x0][0x208] ;  /* 0x0000820000067ab9 */ /* 0x000fe20000000a00 */
[----:B------:R-:W0:Y:S08]  /*22f50*/  FLO.U32 R0, UR4 ;  /* 0x0000000400007d00 */ /* 0x000e3000080e0000 */
[----:B------:R-:W1:Y:S01]  /*22f60*/  POPC R5, UR4 ;  /* 0x0000000400057d09 */ /* 0x000e620008000000 */
[----:B0-----:R-:W-:-:S02]  /*22f70*/  ISETP.EQ.U32.AND P0, PT, R0, R3, PT ;  /* 0x000000030000720c */ /* 0x001fc40003f02070 */
[----:B------:R-:W1:Y:S11]  /*22f80*/  LDC.64 R2, c[0x0][0xc60] ;  /* 0x00031800ff027b82 */ /* 0x000e760000000a00 */
[----:B-1----:R-:W2:Y:S01]  /*22f90*/  @P0 ATOMG.E.ADD.STRONG.GPU PT, R3, desc[UR6][R2.64], R5 ;  /* 0x00000005020309a8 */ /* 0x002ea200081ee1c6 */
[----:B------:R-:W0:Y:S02]  /*22fa0*/  S2R R4, SR_LTMASK ;  /* 0x0000000000047919 */ /* 0x000e240000003900 */
[----:B0-----:R-:W-:-:S04]  /*22fb0*/  LOP3.LUT R4, R4, UR4, RZ, 0xc0, !PT ;  /* 0x0000000404047c12 */ /* 0x001fc8000f8ec0ff */
[----:B------:R-:W0:Y:S01]  /*22fc0*/  POPC R7, R4 ;  /* 0x0000000400077309 */ /* 0x000e220000000000 */
[----:B--2---:R-:W0:Y:S02]  /*22fd0*/  SHFL.IDX PT, R0, R3, R0, 0x1f ;  /* 0x00001f0003007589 */ /* 0x004e2400000e0000 */
[----:B0-----:R-:W-:-:S05]  /*22fe0*/  IADD3 R0, R0, UR36, R7 ;  /* 0x0000002400007c10 */ /* 0x001fca000fffe007 */
[----:B------:R4:W-:Y:S01]  /*22ff0*/  STL [R1+0x10], R0 ;  /* 0x0000100001007387 */ /* 0x0009e20000100800 */
[----:B------:R-:W-:Y:S05]  /*23000*/  BRA `(.L_x_6947) ;  /* 0x0000003c00187947 */ /* 0x000fea0003800000 */
.L_x_6946:
        /* <DEDUP_REMOVED lines=20> */
.L_x_6949:
[----:B------:R-:W-:Y:S05]  /*23150*/  BSYNC B6 ;  /* 0x0000000000067941 */ /* 0x000fea0003800000 */
.L_x_6948:
        /* <DEDUP_REMOVED lines=20> */
.L_x_6952:
        /* <DEDUP_REMOVED lines=15> */
.L_x_6951:
[----:B------:R-:W-:Y:S05]  /*23390*/  BSYNC B6 ;  /* 0x0000000000067941 */ /* 0x000fea0003800000 */
.L_x_6950:
        /* <DEDUP_REMOVED lines=26> */
.L_x_7123:
[----:B0-----:R-:W2:Y:S01]  /*23540*/  LDL.LU R4, [R1] ;  /* 0x0000000001047983 */ /* 0x001ea20000300800 */
[----:B------:R-:W-:Y:S02]  /*23550*/  PLOP3.LUT P1, PT, PT, PT, PT, 0x8, 0x0 ;  /* 0x000000000000781c */ /* 0x000fe40003f2e170 */
[----:B-1----:R-:W-:Y:S01]  /*23560*/  ISETP.NE.AND P0, PT, R14, RZ, PT ;  /* 0x000000ff0e00720c */ /* 0x002fe20003f05270 */
[----:B------:R0:W-:Y:S01]  /*23570*/  STL [R1+0x4], R0 ;  /* 0x0000040001007387 */ /* 0x0001e20000100800 */
[----:B--2---:R-:W-:-:S09]  /*23580*/  LOP3.LUT R4, R4, 0xfffffffb, RZ, 0xc0, !PT ;  /* 0xfffffffb04047812 */ /* 0x004fd200078ec0ff */
[----:B------:R-:W-:-:S05]  /*23590*/  @P1 LOP3.LUT R4, R4, 0x4, RZ, 0xfc, !PT ;  /* 0x0000000404041812 */ /* 0x000fca00078efcff */
[----:B------:R0:W-:Y:S01]  /*235a0*/  STL [R1], R4 ;  /* 0x0000000401007387 */ /* 0x0001e20000100800 */
[----:B------:R-:W-:Y:S05]  /*235b0*/  @P0 BRA `(.L_x_6954) ;  /* 0x00000004001c0947 */ /* 0x000fea0003800000 */
[----:B------:R-:W-:-:S03]  /*235c0*/  UMOV UR4, 0xffffffff ;  /* 0xffffffff00047882 */ /* 0x000fc60000000000 */
[----:B------:R-:W-:Y:S05]  /*235d0*/  BRA.DIV UR4, `(.L_x_6955) ;  /* 0x0000005e046c7947 */ /* 0x000fea000b800000 */
[----:B------:R-:W-:-:S13]  /*235e0*/  ELECT P6, URZ, PT ;  /* 0x00000000003f782f */ /* 0x000fda00038c0000 */
.L_x_7126:
        /* <DEDUP_REMOVED lines=20> */
[----:B------:R-:W-:-:S03]  /*23730*/  IMAD.WIDE.U32 R4, R7, UR4, R4 ;  /* 0x0000000407047c25 */ /* 0x000fc6000f8e0004 */
[----:B------:R-:W-:Y:S02]  /*23740*/  LEA R2, P0, R4, R2, 0x2 ;  /* 0x0000000204027211 */ /* 0x000fe400078010ff */
[----:B------:R-:W-:-:S04]  /*23750*/  IADD3 R0, R5, R0, RZ ;  /* 0x0000000005007210 */ /* 0x000fc80007ffe0ff */
[----:B------:R-:W-:-:S05]  /*23760*/  LEA.HI.X R3, R4, R3, R0, 0x2, P0 ;  /* 0x0000000304037211 */ /* 0x000fca00000f1400 */
[----:B------:R1:W5:Y:S02]  /*23770*/  LDG.E R17, desc[UR6][R2.64] ;  /* 0x0000000602117981 */ /* 0x000364000c1e1900 */
.L_x_6956:
[----:B-1----:R-:W2:Y:S01]  /*23780*/  LDL R2, [R1+0xc] ;  /* 0x00000c0001027983 */ /* 0x002ea20000100800 */
[----:B0-----:R-:W-:Y:S01]  /*23790*/  IMAD R0, R19, 0x8, R18 ;  /* 0x0000000813007824 */ /* 0x001fe200078e0212 */
[----:B--2---:R-:W-:-:S04]  /*237a0*/  SHF.L.U32 R2, R2, 0x1f, RZ ;  /* 0x0000001f02027819 */ /* 0x004fc800000006ff */
[----:B------:R-:W0:Y:S02]  /*237b0*/  SYNCS.PHASECHK.TRANS64.TRYWAIT P0, [R0+URZ+0x34840], R2 ;  /* 0x03484002000075a7 */ /* 0x000e24000800017f */
[----:B0-----:R-:W-:Y:S05]  /*237c0*/  @!P0 BRA `(.L_x_6957) ;  /* 0x0000005c00108947 */ /* 0x001fea0003800000 */
.L_x_7127:
[----:B------:R1:W5:Y:S01]  /*237d0*/  LDL R3, [R1] ;  /* 0x0000000001037983 */ /* 0x0003620000100800 */
        /* <DEDUP_REMOVED lines=9> */
.L_x_6958:
[----:B------:R-:W2:Y:S04]  /*23870*/  LDL R4, [R1+0x4] ;  /* 0x0000040001047983 */ /* 0x000ea80000100800 */
[----:B01----:R-:W3:Y:S01]  /*23880*/  LDL R2, [R1+0x18] ;  /* 0x0000180001027983 */ /* 0x003ee20000100800 */
        /* <DEDUP_REMOVED lines=9> */
[----:B------:R-:W-:Y:S01]  /*23920*/  UMOV UR15, 0x40 ;  /* 0x00000040000f7882 */ /* 0x000fe20000000000 */
[----:B------:R-:W-:-:S03]  /*23930*/  LOP3.LUT R3, R3, 0xfffffffb, RZ, 0xc0, !PT ;  /* 0xfffffffb03037812 */ /* 0x000fc600078ec0ff */
[----:B------:R-:W-:Y:S02]  /*23940*/  UIADD3 UR9, UR9, 0x34830, URZ ;  /* 0x0003483009097890 */ /* 0x000fe4000fffe03f */
[----:B------:R-:W-:-:S04]  /*23950*/  @P0 LOP3.LUT R3, R3, 0x4, RZ, 0xfc, !PT ;  /* 0x0000000403030812 */ /* 0x000fc800078efcff */
[----:B------:R-:W-:Y:S01]  /*23960*/  UIADD3 UR8, UR6, 0x1e400, URZ ;  /* 0x0001e40006087890 */ /* 0x000fe2000fffe03f */
[----:B------:R1:W-:Y:S01]  /*23970*/  STL [R1], R3 ;  /* 0x0000000301007387 */ /* 0x0003e20000100800 */
[----:B------:R-:W-:-:S03]  /*23980*/  UIADD3 UR14, UR6, 0x23c00, URZ ;  /* 0x00023c00060e7890 */ /* 0x000fc6000fffe03f */
[----:B------:R-:W-:Y:S01]  /*23990*/  UMOV UR6, 0x0 ;  /* 0x0000000000067882 */ /* 0x000fe20000000000 */
        /* <DEDUP_REMOVED lines=8> */
[----:B-1----:R-:W-:Y:S01]  /*23a20*/  NOP ;  /* 0x0000000000007918 */ /* 0x002fe20000000000 */
.L_x_6954:
        /* <DEDUP_REMOVED lines=28> */
[----:B------:R-:W-:Y:S01]  /*23bf0*/  MOV R4, UR4 ;  /* 0x0000000400047c02 */ /* 0x000fe20008000f00 */
[----:B------:R-:W-:Y:S01]  /*23c00*/  IMAD.U32 R5, RZ, RZ, UR5 ;  /* 0x00000005ff057e24 */ /* 0x000fe2000f8e00ff */
        /* <DEDUP_REMOVED lines=10> */
.L_x_6960:
[----:B------:R-:W-:Y:S05]  /*23cb0*/  BSYNC B6 ;  /* 0x0000000000067941 */ /* 0x000fea0003800000 */
.L_x_6959:
        /* <DEDUP_REMOVED lines=14> */
[----:B------:R-:W0:Y:S01]  /*23da0*/  S2R R10, SR_TID.X ;  /* 0x00000000000a7919 */ /* 0x000e220000002100 */
[----:B--2---:R-:W-:-:S02]  /*23db0*/  IMAD R0, R0, UR4, RZ ;  /* 0x0000000400007c24 */ /* 0x004fc4000f8e02ff */
[----:B----4-:R-:W-:-:S04]  /*23dc0*/  IMAD.WIDE.U32 R2, R4, UR4, R2 ;  /* 0x0000000404027c25 */ /* 0x010fc8000f8e0002 */
[----:B------:R-:W-:Y:S01]  /*23dd0*/  IMAD R0, R4, UR5, R0 ;  /* 0x0000000504007c24 */ /* 0x000fe2000f8e0200 */
[----:B------:R-:W-:Y:S01]  /*23de0*/  ULDC.64 UR4, c[0x0][0x2d0] ;  /* 0x0000b40000047ab9 */ /* 0x000fe20000000a00 */
[----:B------:R-:W2:Y:S03]  /*23df0*/  S2R R4, SR_TID.X ;  /* 0x0000000000047919 */ /* 0x000ea60000002100 */
[----:B------:R-:W-:Y:S01]  /*23e00*/  IADD3 R3, R3, R0, RZ ;  /* 0x0000000003037210 */ /* 0x000fe20007ffe0ff */
[----:B-1----:R-:W-:Y:S02]  /*23e10*/  IMAD.SHL.U32 R9, R9, 0x8, RZ ;  /* 0x0000000809097824 */ /* 0x002fe400078e00ff */
[----:B0-----:R-:W-:-:S03]  /*23e20*/  IMAD.SHL.U32 R10, R10, 0x8, RZ ;  /* 0x000000080a0a7824 */ /* 0x001fc600078e00ff */
[----:B------:R-:W-:-:S04]  /*23e30*/  LOP3.LUT R9, R9, 0x38, RZ, 0xc0, !PT ;  /* 0x0000003809097812 */ /* 0x000fc800078ec0ff */
[----:B------:R-:W-:Y:S02]  /*23e40*/  LOP3.LUT R9, R9, 0x40, RZ, 0xfc, !PT ;  /* 0x0000004009097812 */ /* 0x000fe400078efcff */
[----:B------:R-:W-:Y:S02]  /*23e50*/  LOP3.LUT R10, R10, 0x38, RZ, 0xc0, !PT ;  /* 0x000000380a0a7812 */ /* 0x000fe400078ec0ff */
[----:B--2---:R-:W-:-:S04]  /*23e60*/  LOP3.LUT R4, R4, 0x7f, RZ, 0xc0, !PT ;  /* 0x0000007f04047812 */ /* 0x004fc800078ec0ff */
[----:B------:R-:W-:Y:S02]  /*23e70*/  SHF.R.U32.HI R6, RZ, 0x3, R4 ;  /* 0x00000003ff067819 */ /* 0x000fe40000011604 */
[----:B------:R-:W0:Y:S02]  /*23e80*/  S2R R4, SR_TID.X ;  /* 0x0000000000047919 */ /* 0x000e240000002100 */
[----:B0-----:R-:W-:-:S05]  /*23e90*/  IMAD.SHL.U32 R4, R4, 0x10, RZ ;  /* 0x0000001004047824 */ /* 0x001fca00078e00ff */
[----:B------:R-:W-:Y:S02]  /*23ea0*/  LOP3.LUT R4, R6, 0x70, R4, 0xf8, !PT ;  /* 0x0000007006047812 */ /* 0x000fe400078ef804 */
[----:B------:R-:W0:Y:S01]  /*23eb0*/  @P0 LDC R6, c[0x0][0x44c] ;  /* 0x00011300ff060b82 */ /* 0x000e220000000800 */
[----:B---3--:R-:W-:-:S05]  /*23ec0*/  IMAD.SHL.U32 R5, R5, 0x80, RZ ;  /* 0x0000008005057824 */ /* 0x008fca00078e00ff */
        /* <DEDUP_REMOVED lines=10> */
[----:B------:R-:W-:-:S04]  /*23f70*/  ULDC.64 UR4, c[0x0][0x2c8] ;  /* 0x0000b20000047ab9 */ /* 0x000fc80000000a00 */
[----:B------:R-:W-:Y:S02]  /*23f80*/  IADD3 R3, R3, R0, RZ ;  /* 0x0000000003037210 */ /* 0x000fe40007ffe0ff */
        /* <DEDUP_REMOVED lines=9> */
[----:B------:R0:W5:Y:S01]  /*24020*/  LDL R9, [R1+0x34] ;  /* 0x0000340001097983 */ /* 0x0001620000100800 */
[----:B------:R-:W-:Y:S02]  /*24030*/  LEA.HI.X R3, R2, UR5, R3, 0x1, P0 ;  /* 0x0000000502037c11 */ /* 0x000fe400080f0c03 */
[----:B------:R-:W-:Y:S01]  /*24040*/  ISETP.GE.AND P0, PT, R10, UR4, PT ;  /* 0x000000040a007c0c */ /* 0x000fe2000bf06270 */
[----:B------:R-:W-:-:S03]  /*24050*/  UMOV UR4, 0xffffffff ;  /* 0xffffffff00047882 */ /* 0x000fc60000000000 */
[----:B------:R-:W-:Y:S09]  /*24060*/  BRA.DIV UR4, `(.L_x_6961) ;  /* 0x0000005204fc7947 */ /* 0x000ff2000b800000 */
[----:B------:R-:W2:Y:S01]  /*24070*/  LDL.LU R6, [R1+0x54] ;  /* 0x0000540001067983 */ /* 0x000ea20000300800 */
[----:B------:R-:W1:Y:S02]  /*24080*/  S2R R7, SR_TID.X ;  /* 0x0000000000077919 */ /* 0x000e640000002100 */
[----:B-1----:R-:W-:-:S04]  /*24090*/  LOP3.LUT R7, R7, 0x7f, RZ, 0xc0, !PT ;  /* 0x0000007f07077812 */ /* 0x002fc800078ec0ff */
[----:B------:R-:W-:Y:S02]  /*240a0*/  SHF.R.U32.HI R11, RZ, 0x3, R7 ;  /* 0x00000003ff0b7819 */ /* 0x000fe40000011607 */
[----:B------:R-:W1:Y:S03]  /*240b0*/  SHFL.IDX PT, R7, R4, RZ, 0x181f ;  /* 0x00181fff04077589 */ /* 0x000e6600000e0000 */
[----:B------:R-:W-:Y:S01]  /*240c0*/  IMAD.IADD R0, R11, 0x1, R5 ;  /* 0x000000010b007824 */ /* 0x000fe200078e0205 */
[----:B------:R-:W-:-:S03]  /*240d0*/  ULDC.64 UR4, c[0x0][0x208] ;  /* 0x0000820000047ab9 */ /* 0x000fc60000000a00 */
[----:B------:R-:W-:Y:S02]  /*240e0*/  VIADD R5, R0, 0x10 ;  /* 0x0000001000057836 */ /* 0x000fe40000000000 */
[----:B--2---:R-:W-:Y:S02]  /*240f0*/  IMAD R2, R6, R8, RZ ;  /* 0x0000000806027224 */ /* 0x004fe400078e02ff */
[----:B------:R-:W2:Y:S03]  /*24100*/  SHFL.IDX PT, R6, R3, RZ, 0x181f ;  /* 0x00181fff03067589 */ /* 0x000ea600000e0000 */
[----:B------:R-:W-:-:S13]  /*24110*/  ISETP.GE.AND P2, PT, R0, R2, PT ;  /* 0x000000020000720c */ /* 0x000fda0003f46270 */
[----:B-1----:R-:W-:-:S04]  /*24120*/  @!P2 LEA R7, P3, R10, R7, 0x1 ;  /* 0x000000070a07a211 */ /* 0x002fc800078608ff */
[----:B--2---:R-:W-:-:S04]  /*24130*/  @!P2 IADD3.X R6, RZ, R6, RZ, P3, !PT ;  /* 0x00000006ff06a210 */ /* 0x004fc80001ffe4ff */
[----:B------:R-:W-:-:S04]  /*24140*/  @!P2 LOP3.LUT R7, R7, R6, RZ, 0x3c, !PT ;  /* 0x000000060707a212 */ /* 0x000fc800078e3cff */
[----:B------:R-:W-:-:S04]  /*24150*/  @!P2 LOP3.LUT R6, R7, R6, RZ, 0x3c, !PT ;  /* 0x000000060706a212 */ /* 0x000fc800078e3cff */
[----:B------:R-:W-:-:S05]  /*24160*/  @!P2 LOP3.LUT R7, R7, R6, RZ, 0x3c, !PT ;  /* 0x000000060707a212 */ /* 0x000fca00078e3cff */
[----:B------:R-:W-:Y:S01]  /*24170*/  @!PT LDS RZ, [RZ] ;  /* 0x00000000fffff984 */ /* 0x000fe20000000800 */
[----:B-----5:R-:W-:Y:S04]  /*24180*/  @!P2 LDGSTS.E.BYPASS.LTC128B.128 [R9+0x16400], desc[UR4][R6.64], !P0 ;  /* 0x164000000609afae */ /* 0x020fe8000c101d44 */
[----:B------:R1:W-:Y:S01]  /*24190*/  @!P2 LDGSTS.E.BYPASS.LTC128B.128 [R9+0x1a400], desc[UR4][R6.64+0x80], !P1 ;  /* 0x1a4000800609afae */ /* 0x0003e2000c901d44 */
[----:B------:R-:W-:-:S03]  /*241a0*/  ISETP.GE.AND P2, PT, R5, R2, PT ;  /* 0x000000020500720c */ /* 0x000fc60003f46270 */
[----:B------:R-:W2:Y:S04]  /*241b0*/  SHFL.IDX PT, R5, R4, 0x1, 0x181f ;  /* 0x00381f0004057f89 */ /* 0x000ea800000e0000 */
[----:B-1----:R-:W1:Y:S06]  /*241c0*/  SHFL.IDX PT, R6, R3, 0x1, 0x181f ;  /* 0x00381f0003067f89 */ /* 0x002e6c00000e0000 */
[----:B--2---:R-:W-:-:S05]  /*241d0*/  @!P2 LEA R5, P3, R10, R5, 0x1 ;  /* 0x000000050a05a211 */ /* 0x004fca00078608ff */
[----:B-1----:R-:W-:-:S04]  /*241e0*/  @!P2 IMAD.X R6, RZ, RZ, R6, P3 ;  /* 0x000000ffff06a224 */ /* 0x002fc800018e0606 */
[----:B------:R-:W-:Y:S02]  /*241f0*/  @!P2 IMAD.MOV.U32 R7, RZ, RZ, R6 ;  /* 0x000000ffff07a224 */ /* 0x000fe400078e0006 */
[----:B------:R-:W-:Y:S01]  /*24200*/  @!P2 IMAD.MOV.U32 R6, RZ, RZ, R5 ;  /* 0x000000ffff06a224 */ /* 0x000fe200078e0005 */
[----:B------:R-:W-:-:S04]  /*24210*/  IADD3 R5, R0, 0x20, RZ ;  /* 0x0000002000057810 */ /* 0x000fc80007ffe0ff */
[----:B------:R-:W-:Y:S04]  /*24220*/  @!P2 LDGSTS.E.BYPASS.LTC128B.128 [R9+0x16c00], desc[UR4][R6.64], !P0 ;  /* 0x16c000000609afae */ /* 0x000fe8000c101d44 */
[----:B------:R1:W-:Y:S01]  /*24230*/  @!P2 LDGSTS.E.BYPASS.LTC128B.128 [R9+0x1ac00], desc[UR4][R6.64+0x80], !P1 ;  /* 0x1ac000800609afae */ /* 0x0003e2000c901d44 */
[----:B------:R-:W-:-:S03]  /*24240*/  ISETP.GE.AND P2, PT, R5, R2, PT ;  /* 0x000000020500720c */ /* 0x000fc60003f46270 */
[----:B------:R-:W2:Y:S04]  /*24250*/  SHFL.IDX PT, R5, R4, 0x2, 0x181f ;  /* 0x00581f0004057f89 */ /* 0x000ea800000e0000 */
[----:B-1----:R-:W1:Y:S06]  /*24260*/  SHFL.IDX PT, R6, R3, 0x2, 0x181f ;  /* 0x00581f0003067f89 */ /* 0x002e6c00000e0000 */
[----:B--2---:R-:W-:-:S05]  /*24270*/  @!P2 LEA R5, P3, R10, R5, 0x1 ;  /* 0x000000050a05a211 */ /* 0x004fca00078608ff */
[----:B-1----:R-:W-:-:S04]  /*24280*/  @!P2 IMAD.X R6, RZ, RZ, R6, P3 ;  /* 0x000000ffff06a224 */ /* 0x002fc800018e0606 */
[----:B------:R-:W-:Y:S02]  /*24290*/  @!P2 IMAD.MOV.U32 R7, RZ, RZ, R6 ;  /* 0x000000ffff07a224 */ /* 0x000fe400078e0006 */
[----:B------:R-:W-:Y:S02]  /*242a0*/  @!P2 IMAD.MOV.U32 R6, RZ, RZ, R5 ;  /* 0x000000ffff06a224 */ /* 0x000fe400078e0005 */
[----:B------:R-:W-:-:S03]  /*242b0*/  VIADD R5, R0, 0x30 ;  /* 0x0000003000057836 */ /* 0x000fc60000000000 */
[----:B------:R-:W-:Y:S04]  /*242c0*/  @!P2 LDGSTS.E.BYPASS.LTC128B.128 [R9+0x17400], desc[UR4][R6.64], !P0 ;  /* 0x174000000609afae */ /* 0x000fe8000c101d44 */
[----:B------:R1:W-:Y:S01]  /*242d0*/  @!P2 LDGSTS.E.BYPASS.LTC128B.128 [R9+0x1b400], desc[UR4][R6.64+0x80], !P1 ;  /* 0x1b4000800609afae */ /* 0x0003e2000c901d44 */
[----:B------:R-:W-:-:S03]  /*242e0*/  ISETP.GE.AND P2, PT, R5, R2, PT ;  /* 0x000000020500720c */ /* 0x000fc60003f46270 */
[----:B------:R-:W2:Y:S04]  /*242f0*/  SHFL.IDX PT, R5, R4, 0x3, 0x181f ;  /* 0x00781f0004057f89 */ /* 0x000ea800000e0000 */
[----:B-1----:R-:W1:Y:S06]  /*24300*/  SHFL.IDX PT, R6, R3, 0x3, 0x181f ;  /* 0x00781f0003067f89 */ /* 0x002e6c00000e0000 */
[----:B--2---:R-:W-:-:S04]  /*24310*/  @!P2 LEA R5, P3, R10, R5, 0x1 ;  /* 0x000000050a05a211 */ /* 0x004fc800078608ff */
[----:B-1----:R-:W-:-:S05]  /*24320*/  @!P2 IADD3.X R6, RZ, R6, RZ, P3, !PT ;  /* 0x00000006ff06a210 */ /* 0x002fca0001ffe4ff */
        /* <DEDUP_REMOVED lines=8> */
[----:B--2---:R-:W-:-:S05]  /*243b0*/  @!P2 LEA R5, P3, R10, R5, 0x1 ;  /* 0x000000050a05a211 */ /* 0x004fca00078608ff */
[----:B-1----:R-:W-:-:S05]  /*243c0*/  @!P2 IMAD.X R6, RZ, RZ, R6, P3 ;  /* 0x000000ffff06a224 */ /* 0x002fca00018e0606 */
[----:B------:R-:W-:Y:S01]  /*243d0*/  @!P2 MOV R7, R6 ;  /* 0x000000060007a202 */ /* 0x000fe20000000f00 */
        /* <DEDUP_REMOVED lines=8> */
[----:B-1----:R-:W-:-:S04]  /*24460*/  @!P2 IMAD.X R6, RZ, RZ, R6, P3 ;  /* 0x000000ffff06a224 */ /* 0x002fc800018e0606 */
[----:B------:R-:W-:Y:S01]  /*24470*/  @!P2 IMAD.MOV.U32 R7, RZ, RZ, R6 ;  /* 0x000000ffff07a224 */ /* 0x000fe200078e0006 */
[----:B------:R-:W-:Y:S01]  /*24480*/  @!P2 MOV R6, R5 ;  /* 0x000000050006a202 */ /* 0x000fe20000000f00 */
[----:B------:R-:W-:-:S04]  /*24490*/  VIADD R5, R0, 0x60 ;  /* 0x0000006000057836 */ /* 0x000fc80000000000 */
        /* <DEDUP_REMOVED lines=9> */
[----:B------:R1:W2:Y:S04]  /*24530*/  SHFL.IDX PT, R5, R3, 0x7, 0x181f ;  /* 0x00f81f0003057f89 */ /* 0x0002a800000e0000 */
[----:B------:R1:W-:Y:S04]  /*24540*/  @!P2 LDGSTS.E.BYPASS.LTC128B.128 [R9+0x19400], desc[UR4][R6.64], !P0 ;  /* 0x194000000609afae */ /* 0x0003e8000c101d44 */
[----:B------:R1:W-:Y:S04]  /*24550*/  @!P2 LDGSTS.E.BYPASS.LTC128B.128 [R9+0x1d400], desc[UR4][R6.64+0x80], !P1 ;  /* 0x1d4000800609afae */ /* 0x0003e8000c901d44 */
[----:B------:R1:W3:Y:S02]  /*24560*/  SHFL.IDX PT, R3, R4, 0x7, 0x181f ;  /* 0x00f81f0004037f89 */ /* 0x0002e400000e0000 */
.L_x_7144:
[----:B------:R-:W-:Y:S01]  /*24570*/  IADD3 R0, R0, 0x70, RZ ;  /* 0x0000007000007810 */ /* 0x000fe20007ffe0ff */
[----:B------:R-:W-:Y:S03]  /*24580*/  BSSY B0, `(.L_x_6962) ;  /* 0x000000b000007945 */ /* 0x000fe60003800000 */
[----:B------:R-:W-:-:S13]  /*24590*/  ISETP.GE.AND P2, PT, R0, R2, PT ;  /* 0x000000020000720c */ /* 0x000fda0003f46270 */
[----:B------:R-:W-:Y:S05]  /*245a0*/  @P2 BRA `(.L_x_6963) ;  /* 0x0000000000202947 */ /* 0x000fea0003800000 */
[----:B---3--:R-:W-:Y:S01]  /*245b0*/  LEA R2, P2, R10, R3, 0x1 ;  /* 0x000000030a027211 */ /* 0x008fe200078408ff */
[----:B------:R-:W-:-:S04]  /*245c0*/  ULDC.64 UR4, c[0x0][0x208] ;  /* 0x0000820000047ab9 */ /* 0x000fc80000000a00 */
[----:B-12---:R-:W-:-:S05]  /*245d0*/  IMAD.X R3, RZ, RZ, R5, P2 ;  /* 0x000000ffff037224 */ /* 0x006fca00010e0605 */
[----:B------:R-:W-:Y:S01]  /*245e0*/  @!PT LDS RZ, [RZ] ;  /* 0x00000000fffff984 */ /* 0x000fe20000000800 */
[----:B------:R-:W-:Y:S01]  /*245f0*/  @!PT LDS RZ, [RZ] ;  /* 0x00000000fffff984 */ /* 0x000fe20000000800 */
[----:B------:R-:W-:Y:S01]  /*24600*/  @!PT LDS RZ, [RZ] ;  /* 0x00000000fffff984 */ /* 0x000fe20000000800 */
[----:B------:R4:W-:Y:S04]  /*24610*/  LDGSTS.E.BYPASS.LTC128B.128 [R9+0x19c00], desc[UR4][R2.64], !P0 ;  /* 0x19c0000002097fae */ /* 0x0009e8000c101d44 */
[----:B------:R4:W-:Y:S02]  /*24620*/  LDGSTS.E.BYPASS.LTC128B.128 [R9+0x1dc00], desc[UR4][R2.64+0x80], !P1 ;  /* 0x1dc0008002097fae */ /* 0x0009e4000c901d44 */
.L_x_6963:
[----:B------:R-:W-:Y:S05]  /*24630*/  BSYNC B0 ;  /* 0x0000000000007941 */ /* 0x000fea0003800000 */
.L_x_6962:
[----:B------:R-:W-:Y:S01]  /*24640*/  NOP ;  /* 0x0000000000007918 */ /* 0x000fe20000000000 */
[----:B------:R-:W-:-:S13]  /*24650*/  PLOP3.LUT P0, PT, PT, PT, PT, 0x80, 0x0 ;  /* 0x000000000000781c */ /* 0x000fda0003f0f070 */
.L_x_6964:
        /* <DEDUP_REMOVED lines=18> */
.L_x_7145:
[----:B------:R-:W-:Y:S05]  /*24780*/  BSYNC B0 ;  /* 0x0000000000007941 */ /* 0x000fea0003800000 */
.L_x_6965:
[----:B-1-3--:R-:W4:Y:S04]  /*24790*/  LDL R3, [R1+0x40] ;  /* 0x0000400001037983 */ /* 0x00af280000100800 */
[----:B------:R-:W3:Y:S01]  /*247a0*/  LDL R2, [R1+0x30] ;  /* 0x0000300001027983 */ /* 0x000ee20000100800 */
[----:B------:R-:W-:Y:S01]  /*247b0*/  BSSY B0, `(.L_x_6967) ;  /* 0x00001ef000007945 */ /* 0x000fe20003800000 */
[----:B----4-:R-:W-:-:S05]  /*247c0*/  VIADD R0, R3, 0xfffffffe ;  /* 0xfffffffe03007836 */ /* 0x010fca0000000000 */
[----:B---3--:R-:W-:-:S13]  /*247d0*/  ISETP.GE.AND P0, PT, R0, R2, PT ;  /* 0x000000020000720c */ /* 0x008fda0003f06270 */
[----:B------:R-:W-:Y:S05]  /*247e0*/  @!P0 BRA `(.L_x_6968) ;  /* 0x0000001c00ac8947 */ /* 0x000fea0003800000 */
[----:B--2---:R-:W2:Y:S04]  /*247f0*/  LDL.LU R5, [R1+0x58] ;  /* 0x0000580001057983 */ /* 0x004ea80000300800 */
[----:B------:R-:W3:Y:S04]  /*24800*/  LDL.LU R4, [R1+0x44] ;  /* 0x0000440001047983 */ /* 0x000ee80000300800 */
[----:B------:R-:W4:Y:S01]  /*24810*/  LDL.LU R3, [R1+0x3c] ;  /* 0x00003c0001037983 */ /* 0x000f220000300800 */
[----:B------:R-:W-:Y:S01]  /*24820*/  LOP3.LUT R2, RZ, R2, RZ, 0x33, !PT ;  /* 0x00000002ff027212 */ /* 0x000fe200078e33ff */
[----:B------:R-:W-:Y:S01]  /*24830*/  BSSY B2, `(.L_x_6969) ;  /* 0x00000a8000027945 */ /* 0x000fe20003800000 */
[----:B--2---:R-:W-:-:S05]  /*24840*/  IADD3 R6, R5, 0x1, RZ ;  /* 0x0000000105067810 */ /* 0x004fca0007ffe0ff */
        /* <DEDUP_REMOVED lines=8> */
[----:B------:R-:W2:Y:S04]  /*248d0*/  LDL R4, [R1] ;  /* 0x0000000001047983 */ /* 0x000ea80000100800 */
        /* <DEDUP_REMOVED lines=21> */
[----:B-1----:R-:W-:Y:S01]  /*24a30*/  @P0 IMAD.HI.U32 R4, R0, R2, RZ ;  /* 0x0000000200040227 */ /* 0x002fe200078e00ff */
[----:B------:R-:W-:-:S04]  /*24a40*/  MOV R2, R0 ;  /* 0x0000000000027202 */ /* 0x000fc80000000f00 */
        /* <DEDUP_REMOVED lines=11> */
.L_x_6973:
[----:B------:R-:W-:Y:S01]  /*24b00*/  IMAD R3, R7, 0x8, R18 ;  /* 0x0000000807037824 */ /* 0x000fe200078e0212 */
[----:B------:R-:W-:Y:S01]  /*24b10*/  SHF.L.U32 R2, R10, 0x1f, RZ ;  /* 0x0000001f0a027819 */ /* 0x000fe200000006ff */
[----:B------:R-:W-:Y:S03]  /*24b20*/  BSSY B3, `(.L_x_6974) ;  /* 0x0000003000037945 */ /* 0x000fe60003800000 */
[----:B------:R-:W2:Y:S02]  /*24b30*/  SYNCS.PHASECHK.TRANS64.TRYWAIT P0, [R3+URZ+0x34840], R2 ;  /* 0x03484002030075a7 */ /* 0x000ea4000800017f */
[----:B--2---:R-:W-:Y:S05]  /*24b40*/  @!P0 BRA `(.L_x_6975) ;  /* 0x00000054002c8947 */ /* 0x004fea0003800000 */
.L_x_7146:
[----:B------:R-:W-:Y:S05]  /*24b50*/  BSYNC B3 ;  /* 0x0000000000037941 */ /* 0x000fea0003800000 */
.L_x_6974:
[----:B-1----:R-:W1:Y:S01]  /*24b60*/  S2R R5, SR_TID.X ;  /* 0x0000000000057919 */ /* 0x002e620000002100 */
[----:B------:R-:W-:Y:S01]  /*24b70*/  BSSY B3, `(.L_x_6976) ;  /* 0x000000a000037945 */ /* 0x000fe20003800000 */
[----:B-1----:R-:W-:-:S04]  /*24b80*/  LOP3.LUT R5, R5, 0x7f, RZ, 0xc0, !PT ;  /* 0x0000007f05057812 */ /* 0x002fc800078ec0ff */
[----:B------:R-:W-:-:S13]  /*24b90*/  ISETP.NE.AND P0, PT, R5, RZ, PT ;  /* 0x000000ff0500720c */ /* 0x000fda0003f05270 */
[----:B------:R-:W-:Y:S05]  /*24ba0*/  @P0 BRA `(.L_x_6977) ;  /* 0x0000000000180947 */ /* 0x000fea0003800000 */
[----:B------:R-:W3:Y:S01]  /*24bb0*/  LDL R5, [R1] ;  /* 0x0000000001057983 */ /* 0x000ee20000100800 */
[----:B--2---:R-:W-:-:S04]  /*24bc0*/  IMAD.MOV.U32 R2, RZ, RZ, 0xb000 ;  /* 0x0000b000ff027424 */ /* 0x004fc800078e00ff */
[----:B------:R1:W-:Y:S01]  /*24bd0*/  SYNCS.ARRIVE.TRANS64 RZ, [R3+URZ+0x34830], R2 ;  /* 0x0348300203ff79a7 */ /* 0x0003e2000800003f */
[----:B---3--:R-:W-:-:S13]  /*24be0*/  LOP3.LUT P1, RZ, R5, 0x1, RZ, 0xc0, !PT ;  /* 0x0000000105ff7812 */ /* 0x008fda000782c0ff */
[----:B-1----:R-:W-:Y:S05]  /*24bf0*/  @!P1 BRA `(.L_x_6977) ;  /* 0x0000000000049947 */ /* 0x002fea0003800000 */
[----:B------:R-:W-:Y:S01]  /*24c00*/  BPT.TRAP 0x1 ;  /* 0x000000040000795c */ /* 0x000fe20000300000 */
.L_x_6977:
[----:B------:R-:W-:Y:S05]  /*24c10*/  BSYNC B3 ;  /* 0x0000000000037941 */ /* 0x000fea0003800000 */
.L_x_6976:
[----:B--2---:R-:W2:Y:S01]  /*24c20*/  LDL R2, [R1+0x18] ;  /* 0x0000180001027983 */ /* 0x004ea20000100800 */
[----:B------:R-:W-:Y:S01]  /*24c30*/  MOV R11, RZ ;  /* 0x000000ff000b7202 */ /* 0x000fe20000000f00 */
[----:B------:R-:W-:Y:S01]  /*24c40*/  IMAD R8, R7, 0xb000, R18 ;  /* 0x0000b00007087824 */ /* 0x000fe200078e0212 */
        /* <DEDUP_REMOVED lines=9> */
.L_x_6978:
        /* <DEDUP_REMOVED lines=16> */
.L_x_6979:
        /* <DEDUP_REMOVED lines=11> */
[----:B------:R-:W-:Y:S01]  /*24e90*/  LEA R2, R19, R18, 0x3 ;  /* 0x0000001213027211 */ /* 0x000fe200078e18ff */
[----:B------:R-:W-:Y:S01]  /*24ea0*/  BSSY B3, `(.L_x_6980) ;  /* 0x0000004000037945 */ /* 0x000fe20003800000 */
[----:B--2---:R-:W-:-:S04]  /*24eb0*/  SHF.L.U32 R3, R8, 0x1f, RZ ;  /* 0x0000001f08037819 */ /* 0x004fc800000006ff */
[----:B------:R-:W1:Y:S02]  /*24ec0*/  SYNCS.PHASECHK.TRANS64.TRYWAIT P0, [R2+URZ+0x34860], R3 ;  /* 0x03486003020075a7 */ /* 0x000e64000800017f */
[----:B-1----:R-:W-:Y:S05]  /*24ed0*/  @!P0 BRA `(.L_x_6981) ;  /* 0x00000050005c8947 */ /* 0x002fea0003800000 */
.L_x_7147:
[----:B------:R-:W-:Y:S05]  /*24ee0*/  BSYNC B3 ;  /* 0x0000000000037941 */ /* 0x000fea0003800000 */
.L_x_6980:
[----:B------:R-:W2:Y:S01]  /*24ef0*/  S2R R5, SR_TID.X ;  /* 0x0000000000057919 */ /* 0x000ea20000002100 */
[----:B------:R-:W-:-:S04]  /*24f00*/  UPRMT UR4, UR37, 0x9910, URZ ;  /* 0x0000991025047896 */ /* 0x000fc8000800003f */
[----:B------:R-:W-:Y:S01]  /*24f10*/  UISETP.NE.AND UP0, UPT, UR4, 0x2, UPT ;  /* 0x000000020400788c */ /* 0x000fe2000bf05270 */
[----:B--2---:R-:W-:-:S04]  /*24f20*/  LOP3.LUT R5, R5, 0x7f, RZ, 0xc0, !PT ;  /* 0x0000007f05057812 */ /* 0x004fc800078ec0ff */
[----:B------:R-:W-:-:S13]  /*24f30*/  ISETP.NE.AND P0, PT, R5, RZ, PT ;  /* 0x000000ff0500720c */ /* 0x000fda0003f05270 */
[----:B-1----:R-:W-:-:S04]  /*24f40*/  @!P0 IMAD.MOV.U32 R3, RZ, RZ, 0xb000 ;  /* 0x0000b000ff038424 */ /* 0x002fc800078e00ff */
[----:B------:R1:W-:Y:S01]  /*24f50*/  @!P0 SYNCS.ARRIVE.TRANS64 RZ, [R2+URZ+0x34850], R3 ;  /* 0x0348500302ff89a7 */ /* 0x0003e2000800003f */
[----:B------:R-:W-:-:S13]  /*24f60*/  PLOP3.LUT P0, PT, PT, PT, UP0, 0x80, 0x0 ;  /* 0x000000000000781c */ /* 0x000fda0003f0f008 */
[----:B-1----:R-:W-:Y:S05]  /*24f70*/  @P0 BRA `(.L_x_6982) ;  /* 0x0000000000040947 */ /* 0x002fea0003800000 */
[----:B------:R-:W-:Y:S01]  /*24f80*/  BPT.TRAP 0x1 ;  /* 0x000000040000795c */ /* 0x000fe20000300000 */
.L_x_6982:
[----:B------:R-:W2:Y:S01]  /*24f90*/  LDL R3, [R1] ;  /* 0x0000000001037983 */ /* 0x000ea20000100800 */
[----:B------:R-:W-:Y:S01]  /*24fa0*/  BSSY B3, `(.L_x_6983) ;  /* 0x0000004000037945 */ /* 0x000fe20003800000 */
[----:B--2---:R-:W-:-:S13]  /*24fb0*/  LOP3.LUT P0, RZ, R3, 0x8, RZ, 0xc0, !PT ;  /* 0x0000000803ff7812 */ /* 0x004fda000780c0ff */
[----:B------:R-:W-:Y:S05]  /*24fc0*/  @P0 BRA `(.L_x_6984) ;  /* 0x0000000000040947 */ /* 0x000fea0003800000 */
[----:B------:R-:W-:Y:S01]  /*24fd0*/  BPT.TRAP 0x1 ;  /* 0x000000040000795c */ /* 0x000fe20000300000 */
.L_x_6984:
[----:B------:R-:W-:Y:S05]  /*24fe0*/  BSYNC B3 ;  /* 0x0000000000037941 */ /* 0x000fea0003800000 */
.L_x_6983:
        /* <DEDUP_REMOVED lines=12> */
.L_x_6985:
        /* <DEDUP_REMOVED lines=12> */
[----:B------:R-:W-:Y:S01]  /*25170*/  PLOP3.LUT P0, PT, PT, PT, PT, 0x80, 0x0 ;  /* 0x000000000000781c */ /* 0x000fe20003f0f070 */
[----:B------:R-:W-:Y:S01]  /*25180*/  UMOV UR6, 0x0 ;  /* 0x0000000000067882 */ /* 0x000fe20000000000 */
[----:B------:R-:W-:-:S11]  /*25190*/  UMOV UR7, 0x14f00000 ;  /* 0x14f0000000077882 */ /* 0x000fd60000000000 */
.L_x_6986:
        /* <DEDUP_REMOVED lines=10> */
[----:B------:R1:W-:Y:S01]  /*25240*/  STL [R1+0x4], R0 ;  /* 0x0000040001007387 */ /* 0x0003e20000100800 */
[----:B------:R-:W-:-:S07]  /*25250*/  MOV R17, R4 ;  /* 0x0000000400117202 */ /* 0x000fce0000000f00 */
.L_x_6972:
[----:B------:R-:W-:Y:S05]  /*25260*/  BSYNC B1 ;  /* 0x0000000000017941 */ /* 0x000fea0003800000 */
.L_x_6971:
[----:B-1----:R-:W2:Y:S01]  /*25270*/  LDL.LU R0, [R1+0x40] ;  /* 0x0000400001007983 */ /* 0x002ea20000300800 */
[----:B------:R-:W-:-:S03]  /*25280*/  IMAD.MOV.U32 R19, RZ, RZ, R7 ;  /* 0x000000ffff137224 */ /* 0x000fc600078e0007 */
[----:B------:R1:W-:Y:S02]  /*25290*/  STL [R1+0xc], R10 ;  /* 0x00000c0a01007387 */ /* 0x0003e40000100800 */
[----:B-12---:R-:W-:-:S07]  /*252a0*/  VIADD R0, R0, 0xfffffffd ;  /* 0xfffffffd00007836 */ /* 0x006fce0000000000 */
.L_x_6970:
[----:B------:R-:W-:Y:S05]  /*252b0*/  BSYNC B2 ;  /* 0x0000000000027941 */ /* 0x000fea0003800000 */
.L_x_6969:
[----:B------:R-:W-:Y:S01]  /*252c0*/  VIADD R9, R9, 0xfffffffe ;  /* 0xfffffffe09097836 */ /* 0x000fe20000000000 */
[----:B------:R-:W-:-:S04]  /*252d0*/  LOP3.LUT R6, RZ, R6, RZ, 0x33, !PT ;  /* 0x00000006ff067212 */ /* 0x000fc800078e33ff */
[----:B------:R-:W-:-:S13]  /*252e0*/  ISETP.NE.AND P0, PT, R9, R6, PT ;  /* 0x000000060900720c */ /* 0x000fda0003f05270 */
[----:B------:R-:W-:Y:S05]  /*252f0*/  @!P0 BRA `(.L_x_6968) ;  /* 0x0000001000e88947 */ /* 0x000fea0003800000 */
[----:B------:R-:W-:-:S07]  /*25300*/  IMAD.MOV.U32 R8, RZ, RZ, R17 ;  /* 0x000000ffff087224 */ /* 0x000fce00078e0011 */
.L_x_7019:
[----:B--2---:R-:W2:Y:S04]  /*25310*/  LDL R3, [R1] ;  /* 0x0000000001037983 */ /* 0x004ea80000100800 */
        /* <DEDUP_REMOVED lines=9> */
[----:B-1----:R-:W-:Y:S05]  /*253b0*/  @!P1 BRA `(.L_x_6988) ;  /* 0x00000008003c9947 */ /* 0x002fea0003800000 */
        /* <DEDUP_REMOVED lines=25> */
.L_x_6989:
[----:B------:R-:W-:Y:S01]  /*25550*/  LEA R3, R4, R18, 0x3 ;  /* 0x0000001204037211 */ /* 0x000fe200078e18ff */
[----:B------:R-:W-:Y:S01]  /*25560*/  BSSY B2, `(.L_x_6990) ;  /* 0x0000004000027945 */ /* 0x000fe20003800000 */
[----:B------:R-:W-:-:S04]  /*25570*/  SHF.L.U32 R2, R5, 0x1f, RZ ;  /* 0x0000001f05027819 */ /* 0x000fc800000006ff */
[----:B------:R-:W2:Y:S02]  /*25580*/  SYNCS.PHASECHK.TRANS64.TRYWAIT P0, [R3+URZ+0x34840], R2 ;  /* 0x03484002030075a7 */ /* 0x000ea4000800017f */
[----:B--2---:R-:W-:Y:S05]  /*25590*/  @!P0 BRA `(.L_x_6991) ;  /* 0x0000004800c08947 */ /* 0x004fea0003800000 */
.L_x_7148:
[----:B------:R-:W-:Y:S05]  /*255a0*/  BSYNC B2 ;  /* 0x0000000000027941 */ /* 0x000fea0003800000 */
.L_x_6990:
[----:B------:R-:W3:Y:S01]  /*255b0*/  S2R R7, SR_TID.X ;  /* 0x0000000000077919 */ /* 0x000ee20000002100 */
[----:B------:R-:W-:Y:S01]  /*255c0*/  BSSY B2, `(.L_x_6992) ;  /* 0x000000a000027945 */ /* 0x000fe20003800000 */
[----:B---3--:R-:W-:-:S04]  /*255d0*/  LOP3.LUT R7, R7, 0x7f, RZ, 0xc0, !PT ;  /* 0x0000007f07077812 */ /* 0x008fc800078ec0ff */
[----:B------:R-:W-:-:S13]  /*255e0*/  ISETP.NE.AND P0, PT, R7, RZ, PT ;  /* 0x000000ff0700720c */ /* 0x000fda0003f05270 */
[----:B------:R-:W-:Y:S05]  /*255f0*/  @P0 BRA `(.L_x_6993) ;  /* 0x0000000000180947 */ /* 0x000fea0003800000 */
[----:B------:R-:W3:Y:S01]  /*25600*/  LDL R7, [R1] ;  /* 0x0000000001077983 */ /* 0x000ee20000100800 */
[----:B--2---:R-:W-:-:S04]  /*25610*/  IMAD.MOV.U32 R2, RZ, RZ, 0xb000 ;  /* 0x0000b000ff027424 */ /* 0x004fc800078e00ff */
[----:B------:R4:W-:Y:S01]  /*25620*/  SYNCS.ARRIVE.TRANS64 RZ, [R3+URZ+0x34830], R2 ;  /* 0x0348300203ff79a7 */ /* 0x0009e2000800003f */
[----:B---3--:R-:W-:-:S13]  /*25630*/  LOP3.LUT P1, RZ, R7, 0x1, RZ, 0xc0, !PT ;  /* 0x0000000107ff7812 */ /* 0x008fda000782c0ff */
[----:B----4-:R-:W-:Y:S05]  /*25640*/  @!P1 BRA `(.L_x_6993) ;  /* 0x0000000000049947 */ /* 0x010fea0003800000 */
[----:B------:R-:W-:Y:S01]  /*25650*/  BPT.TRAP 0x1 ;  /* 0x000000040000795c */ /* 0x000fe20000300000 */
.L_x_6993:
[----:B------:R-:W-:Y:S05]  /*25660*/  BSYNC B2 ;  /* 0x0000000000027941 */ /* 0x000fea0003800000 */
.L_x_6992:
[----:B------:R-:W3:Y:S01]  /*25670*/  LDL R7, [R1+0x18] ;  /* 0x0000180001077983 */ /* 0x000ee20000100800 */
[----:B------:R-:W-:Y:S01]  /*25680*/  IMAD.MOV.U32 R10, RZ, RZ, RZ ;  /* 0x000000ffff0a7224 */ /* 0x000fe200078e00ff */
[----:B------:R-:W-:Y:S01]  /*25690*/  UIADD3 UR4, UP0, UR38, 0x370, URZ ;  /* 0x0000037026047890 */ /* 0x000fe2000ff1e03f */
[----:B--2---:R-:W-:Y:S01]  /*256a0*/  IMAD R2, R4, 0xb000, R18 ;  /* 0x0000b00004027824 */ /* 0x004fe200078e0212 */
[----:B------:R-:W-:Y:S01]  /*256b0*/  PLOP3.LUT P0, PT, PT, PT, PT, 0x80, 0x0 ;  /* 0x000000000000781c */ /* 0x000fe20003f0f070 */
[----:B------:R-:W-:Y:S01]  /*256c0*/  VIADD R3, R3, 0x34830 ;  /* 0x0003483003037836 */ /* 0x000fe20000000000 */
[----:B------:R-:W-:Y:S01]  /*256d0*/  R2UR UR10, R10 ;  /* 0x000000000a0a72ca */ /* 0x000fe200000e0000 */
[----:B-1----:R-:W-:Y:S01]  /*256e0*/  VIADD R9, R2, 0x1e400 ;  /* 0x0001e40002097836 */ /* 0x002fe20000000000 */
[----:B------:R-:W-:Y:S01]  /*256f0*/  UIADD3.X UR5, URZ, UR39, URZ, UP0, !UPT ;  /* 0x000000273f057290 */ /* 0x000fe200087fe43f */
[----:B------:R-:W-:Y:S01]  /*25700*/  UMOV UR6, 0x0 ;  /* 0x0000000000067882 */ /* 0x000fe20000000000 */
[----:B------:R-:W-:Y:S01]  /*25710*/  UMOV UR7, 0x14f00000 ;  /* 0x14f0000000077882 */ /* 0x000fe20000000000 */
[----:B---3--:R-:W-:-:S10]  /*25720*/  IMAD R7, R6, 0xb0, R7 ;  /* 0x000000b006077824 */ /* 0x008fd400078e0207 */
.L_x_6994:
        /* <DEDUP_REMOVED lines=16> */
.L_x_6995:
        /* <DEDUP_REMOVED lines=16> */
.L_x_7149:
[----:B------:R-:W-:Y:S05]  /*25930*/  BSYNC B2 ;  /* 0x0000000000027941 */ /* 0x000fea0003800000 */
.L_x_6996:
        /* <DEDUP_REMOVED lines=10> */
.L_x_6998:
[----:B------:R-:W2:Y:S01]  /*259e0*/  LDL R3, [R1] ;  /* 0x0000000001037983 */ /* 0x000ea20000100800 */
[----:B------:R-:W-:Y:S01]  /*259f0*/  BSSY B2, `(.L_x_6999) ;  /* 0x0000004000027945 */ /* 0x000fe20003800000 */
[----:B--2---:R-:W-:-:S13]  /*25a00*/  LOP3.LUT P0, RZ, R3, 0x8, RZ, 0xc0, !PT ;  /* 0x0000000803ff7812 */ /* 0x004fda000780c0ff */
[----:B------:R-:W-:Y:S05]  /*25a10*/  @P0 BRA `(.L_x_7000) ;  /* 0x0000000000040947 */ /* 0x000fea0003800000 */
[----:B------:R-:W-:Y:S01]  /*25a20*/  BPT.TRAP 0x1 ;  /* 0x000000040000795c */ /* 0x000fe20000300000 */
.L_x_7000:
[----:B------:R-:W-:Y:S05]  /*25a30*/  BSYNC B2 ;  /* 0x0000000000027941 */ /* 0x000fea0003800000 */
.L_x_6999:
        /* <DEDUP_REMOVED lines=12> */
.L_x_7001:
        /* <DEDUP_REMOVED lines=15> */
.L_x_7002:
        /* <DEDUP_REMOVED lines=11> */
[----:B------:R-:W-:-:S07]  /*25ca0*/  IMAD.MOV.U32 R17, RZ, RZ, R8 ;  /* 0x000000ffff117224 */ /* 0x000fce00078e0008 */
.L_x_6988:
[----:B------:R-:W-:Y:S05]  /*25cb0*/  BSYNC B1 ;  /* 0x0000000000017941 */ /* 0x000fea0003800000 */
.L_x_6987:
[----:B------:R-:W2:Y:S01]  /*25cc0*/  LDL R2, [R1] ;  /* 0x0000000001027983 */ /* 0x000ea20000100800 */
[----:B------:R-:W-:Y:S01]  /*25cd0*/  VIADD R19, R4, 0x1 ;  /* 0x0000000104137836 */ /* 0x000fe20000000000 */
[----:B------:R-:W-:Y:S01]  /*25ce0*/  BSSY B1, `(.L_x_7003) ;  /* 0x0000097000017945 */ /* 0x000fe20003800000 */
[----:B-1----:R-:W-:-:S03]  /*25cf0*/  VIADD R6, R0, 0xffffffff ;  /* 0xffffffff00067836 */ /* 0x002fc60000000000 */
        /* <DEDUP_REMOVED lines=13> */
[----:B------:R-:W3:Y:S01]  /*25dd0*/  LDC R8, c[0x0][0x43c] ;  /* 0x00010f00ff087b82 */ /* 0x000ee20000000800 */
[----:B------:R-:W-:Y:S02]  /*25de0*/  ULDC.64 UR6, c[0x0][0x428] ;  /* 0x00010a0000067ab9 */ /* 0x000fe40000000a00 */
[----:B------:R-:W4:Y:S01]  /*25df0*/  LDL R9, [R1+0x8] ;  /* 0x0000080001097983 */ /* 0x000f220000100800 */
[----:B------:R-:W-:Y:S01]  /*25e00*/  ULDC.64 UR8, c[0x0][0x208] ;  /* 0x0000820000087ab9 */ /* 0x000fe20000000a00 */
[----:B---3--:R-:W-:-:S13]  /*25e10*/  ISETP.NE.AND P0, PT, R8, 0x1, PT ;  /* 0x000000010800780c */ /* 0x008fda0003f05270 */
[----:B------:R-:W3:Y:S02]  /*25e20*/  @P0 LDC.64 R2, c[0x0][0x440] ;  /* 0x00011000ff020b82 */ /* 0x000ee40000000a00 */
[----:B---3--:R-:W-:-:S04]  /*25e30*/  @P0 IMAD.HI.U32 R7, R6, R2, RZ ;  /* 0x0000000206070227 */ /* 0x008fc800078e00ff */
[----:B------:R-:W-:Y:S01]  /*25e40*/  IMAD.MOV.U32 R2, RZ, RZ, R6 ;  /* 0x000000ffff027224 */ /* 0x000fe200078e0006 */
[----:B------:R-:W-:-:S04]  /*25e50*/  @P0 SHF.R.U32.HI R2, RZ, R3, R7 ;  /* 0x00000003ff020219 */ /* 0x000fc80000011607 */
[--C-:B------:R-:W-:Y:S01]  /*25e60*/  SHF.R.S32.HI R3, RZ, 0x1f, R2.reuse ;  /* 0x0000001fff037819 */ /* 0x100fe20000011402 */
[----:B------:R-:W-:-:S04]  /*25e70*/  IMAD.MOV R7, RZ, RZ, -R2 ;  /* 0x000000ffff077224 */ /* 0x000fc800078e0a02 */
[----:B------:R-:W-:Y:S02]  /*25e80*/  IMAD R7, R8, R7, R6 ;  /* 0x0000000708077224 */ /* 0x000fe400078e0206 */
[----:B--2---:R-:W-:-:S04]  /*25e90*/  IMAD R8, R11, UR6, RZ ;  /* 0x000000060b087c24 */ /* 0x004fc8000f8e02ff */
[C---:B----4-:R-:W-:Y:S02]  /*25ea0*/  IMAD R8, R9.reuse, UR7, R8 ;  /* 0x0000000709087c24 */ /* 0x050fe4000f8e0208 */
[----:B------:R-:W-:-:S04]  /*25eb0*/  IMAD.WIDE.U32 R2, R9, UR6, R2 ;  /* 0x0000000609027c25 */ /* 0x000fc8000f8e0002 */
[----:B------:R-:W-:Y:S01]  /*25ec0*/  IMAD.IADD R3, R8, 0x1, R3 ;  /* 0x0000000108037824 */ /* 0x000fe200078e0203 */
[----:B------:R-:W-:-:S04]  /*25ed0*/  LEA R8, P0, R2, UR4, 0x2 ;  /* 0x0000000402087c11 */ /* 0x000fc8000f8010ff */
[----:B------:R-:W-:-:S05]  /*25ee0*/  LEA.HI.X R9, R2, UR5, R3, 0x2, P0 ;  /* 0x0000000502097c11 */ /* 0x000fca00080f1403 */
[----:B------:R2:W5:Y:S04]  /*25ef0*/  LDG.E R8, desc[UR8][R8.64] ;  /* 0x0000000808087981 */ /* 0x000568000c1e1900 */
.L_x_7005:
[----:B------:R-:W-:Y:S01]  /*25f00*/  IMAD R2, R19, 0x8, R18 ;  /* 0x0000000813027824 */ /* 0x000fe200078e0212 */
[----:B------:R-:W-:Y:S01]  /*25f10*/  SHF.L.U32 R3, R10, 0x1f, RZ ;  /* 0x0000001f0a037819 */ /* 0x000fe200000006ff */
[----:B------:R-:W-:Y:S03]  /*25f20*/  BSSY B2, `(.L_x_7006) ;  /* 0x0000003000027945 */ /* 0x000fe60003800000 */
[----:B------:R-:W3:Y:S02]  /*25f30*/  SYNCS.PHASECHK.TRANS64.TRYWAIT P0, [R2+URZ+0x34840], R3 ;  /* 0x03484003020075a7 */ /* 0x000ee4000800017f */
[----:B---3--:R-:W-:Y:S05]  /*25f40*/  @!P0 BRA `(.L_x_7007) ;  /* 0x00000040007c8947 */ /* 0x008fea0003800000 */
.L_x_7150:
[----:B------:R-:W-:Y:S05]  /*25f50*/  BSYNC B2 ;  /* 0x0000000000027941 */ /* 0x000fea0003800000 */
.L_x_7006:
[----:B--2---:R-:W2:Y:S01]  /*25f60*/  S2R R9, SR_TID.X ;  /* 0x0000000000097919 */ /* 0x004ea20000002100 */
[----:B------:R-:W-:Y:S01]  /*25f70*/  BSSY B2, `(.L_x_7008) ;  /* 0x000000a000027945 */ /* 0x000fe20003800000 */
[----:B--2---:R-:W-:-:S04]  /*25f80*/  LOP3.LUT R9, R9, 0x7f, RZ, 0xc0, !PT ;  /* 0x0000007f09097812 */ /* 0x004fc800078ec0ff */
[----:B------:R-:W-:-:S13]  /*25f90*/  ISETP.NE.AND P0, PT, R9, RZ, PT ;  /* 0x000000ff0900720c */ /* 0x000fda0003f05270 */
[----:B------:R-:W-:Y:S05]  /*25fa0*/  @P0 BRA `(.L_x_7009) ;  /* 0x0000000000180947 */ /* 0x000fea0003800000 */
[----:B------:R-:W2:Y:S01]  /*25fb0*/  LDL R9, [R1] ;  /* 0x0000000001097983 */ /* 0x000ea20000100800 */
[----:B---3--:R-:W-:-:S04]  /*25fc0*/  MOV R3, 0xb000 ;  /* 0x0000b00000037802 */ /* 0x008fc80000000f00 */
[----:B------:R4:W-:Y:S01]  /*25fd0*/  SYNCS.ARRIVE.TRANS64 RZ, [R2+URZ+0x34830], R3 ;  /* 0x0348300302ff79a7 */ /* 0x0009e2000800003f */
[----:B--2---:R-:W-:-:S13]  /*25fe0*/  LOP3.LUT P1, RZ, R9, 0x1, RZ, 0xc0, !PT ;  /* 0x0000000109ff7812 */ /* 0x004fda000782c0ff */
[----:B----4-:R-:W-:Y:S05]  /*25ff0*/  @!P1 BRA `(.L_x_7009) ;  /* 0x0000000000049947 */ /* 0x010fea0003800000 */
[----:B------:R-:W-:Y:S01]  /*26000*/  BPT.TRAP 0x1 ;  /* 0x000000040000795c */ /* 0x000fe20000300000 */
.L_x_7009:
[----:B------:R-:W-:Y:S05]  /*26010*/  BSYNC B2 ;  /* 0x0000000000027941 */ /* 0x000fea0003800000 */
.L_x_7008:
[----:B---3--:R-:W2:Y:S01]  /*26020*/  LDL R3, [R1+0x18] ;  /* 0x0000180001037983 */ /* 0x008ea20000100800 */
        /* <DEDUP_REMOVED lines=11> */
.L_x_7010:
        /* <DEDUP_REMOVED lines=13> */
[----:B------:R-:W-:Y:S01]  /*261b0*/  IADD3 R10, R10, 0x23c00, RZ ;  /* 0x00023c000a0a7810 */ /* 0x000fe20007ffe0ff */
[----:B------:R-:W-:Y:S01]  /*261c0*/  UMOV UR7, 0x14f00000 ;  /* 0x14f0000000077882 */ /* 0x000fe20000000000 */
[----:B------:R-:W-:-:S15]  /*261d0*/  R2UR UR10, R9 ;  /* 0x00000000090a72ca */ /* 0x000fde00000e0000 */
.L_x_7011:
        /* <DEDUP_REMOVED lines=10> */
[----:B------:R-:W-:Y:S01]  /*26280*/  SHF.L.U32 R5, R5, 0x1f, RZ ;  /* 0x0000001f05057819 */ /* 0x000fe200000006ff */
[----:B------:R-:W-:Y:S01]  /*26290*/  IMAD R2, R4, 0x8, R18 ;  /* 0x0000000804027824 */ /* 0x000fe200078e0212 */
[----:B------:R-:W-:Y:S03]  /*262a0*/  BSSY B2, `(.L_x_7012) ;  /* 0x0000003000027945 */ /* 0x000fe60003800000 */
[----:B------:R-:W1:Y:S02]  /*262b0*/  SYNCS.PHASECHK.TRANS64.TRYWAIT P0, [R2+URZ+0x34860], R5 ;  /* 0x03486005020075a7 */ /* 0x000e64000800017f */
[----:B-1----:R-:W-:Y:S05]  /*262c0*/  @!P0 BRA `(.L_x_7013) ;  /* 0x0000003c00b08947 */ /* 0x002fea0003800000 */
.L_x_7151:
[----:B------:R-:W-:Y:S05]  /*262d0*/  BSYNC B2 ;  /* 0x0000000000027941 */ /* 0x000fea0003800000 */
.L_x_7012:
[----:B------:R-:W2:Y:S01]  /*262e0*/  S2R R3, SR_TID.X ;  /* 0x0000000000037919 */ /* 0x000ea20000002100 */
[----:B------:R-:W-:-:S04]  /*262f0*/  UPRMT UR4, UR37, 0x9910, URZ ;  /* 0x0000991025047896 */ /* 0x000fc8000800003f */
[----:B------:R-:W-:Y:S01]  /*26300*/  UISETP.NE.AND UP0, UPT, UR4, 0x2, UPT ;  /* 0x000000020400788c */ /* 0x000fe2000bf05270 */
[----:B--2---:R-:W-:-:S04]  /*26310*/  LOP3.LUT R3, R3, 0x7f, RZ, 0xc0, !PT ;  /* 0x0000007f03037812 */ /* 0x004fc800078ec0ff */
[----:B------:R-:W-:-:S13]  /*26320*/  ISETP.NE.AND P0, PT, R3, RZ, PT ;  /* 0x000000ff0300720c */ /* 0x000fda0003f05270 */
[----:B------:R-:W-:-:S04]  /*26330*/  @!P0 IMAD.MOV.U32 R3, RZ, RZ, 0xb000 ;  /* 0x0000b000ff038424 */ /* 0x000fc800078e00ff */
[----:B------:R2:W-:Y:S01]  /*26340*/  @!P0 SYNCS.ARRIVE.TRANS64 RZ, [R2+URZ+0x34850], R3 ;  /* 0x0348500302ff89a7 */ /* 0x0005e2000800003f */
[----:B------:R-:W-:-:S13]  /*26350*/  PLOP3.LUT P0, PT, PT, PT, UP0, 0x80, 0x0 ;  /* 0x000000000000781c */ /* 0x000fda0003f0f008 */
[----:B--2---:R-:W-:Y:S05]  /*26360*/  @P0 BRA `(.L_x_7014) ;  /* 0x0000000000040947 */ /* 0x004fea0003800000 */
[----:B------:R-:W-:Y:S01]  /*26370*/  BPT.TRAP 0x1 ;  /* 0x000000040000795c */ /* 0x000fe20000300000 */
.L_x_7014:
[----:B------:R-:W2:Y:S01]  /*26380*/  LDL R3, [R1] ;  /* 0x0000000001037983 */ /* 0x000ea20000100800 */
[----:B------:R-:W-:Y:S01]  /*26390*/  BSSY B2, `(.L_x_7015) ;  /* 0x0000004000027945 */ /* 0x000fe20003800000 */
[----:B--2---:R-:W-:-:S13]  /*263a0*/  LOP3.LUT P0, RZ, R3, 0x8, RZ, 0xc0, !PT ;  /* 0x0000000803ff7812 */ /* 0x004fda000780c0ff */
[----:B------:R-:W-:Y:S05]  /*263b0*/  @P0 BRA `(.L_x_7016) ;  /* 0x0000000000040947 */ /* 0x000fea0003800000 */
[----:B------:R-:W-:Y:S01]  /*263c0*/  BPT.TRAP 0x1 ;  /* 0x000000040000795c */ /* 0x000fe20000300000 */
.L_x_7016:
[----:B------:R-:W-:Y:S05]  /*263d0*/  BSYNC B2 ;  /* 0x0000000000027941 */ /* 0x000fea0003800000 */
.L_x_7015:
[----:B-1----:R-:W2:Y:S04]  /*263e0*/  LDL R5, [R1+0x18] ;  /* 0x0000180001057983 */ /* 0x002ea80000100800 */
        /* <DEDUP_REMOVED lines=11> */
.L_x_7017:
        /* <DEDUP_REMOVED lines=11> */
[----:B------:R-:W-:Y:S01]  /*26550*/  UMOV UR6, 0x0 ;  /* 0x0000000000067882 */ /* 0x000fe20000000000 */
[----:B------:R-:W-:Y:S01]  /*26560*/  PLOP3.LUT P0, PT, PT, PT, PT, 0x80, 0x0 ;  /* 0x000000000000781c */ /* 0x000fe20003f0f070 */
[----:B------:R-:W-:Y:S01]  /*26570*/  UMOV UR7, 0x14f00000 ;  /* 0x14f0000000077882 */ /* 0x000fe20000000000 */
[----:B------:R-:W-:-:S11]  /*26580*/  IADD3 R4, R4, 0x5c00, RZ ;  /* 0x00005c0004047810 */ /* 0x000fd60007ffe0ff */
.L_x_7018:
        /* <DEDUP_REMOVED lines=12> */
.L_x_7004:
[----:B------:R-:W-:Y:S05]  /*26650*/  BSYNC B1 ;  /* 0x0000000000017941 */ /* 0x000fea0003800000 */
.L_x_7003:
[----:B------:R-:W3:Y:S01]  /*26660*/  LDL R2, [R1+0x30] ;  /* 0x0000300001027983 */ /* 0x000ee20000100800 */
[----:B------:R-:W-:Y:S01]  /*26670*/  VIADD R0, R0, 0xfffffffe ;  /* 0xfffffffe00007836 */ /* 0x000fe20000000000 */
[----:B---3--:R-:W-:-:S13]  /*26680*/  ISETP.GT.AND P0, PT, R6, R2, PT ;  /* 0x000000020600720c */ /* 0x008fda0003f04270 */
[----:B------:R-:W-:Y:S05]  /*26690*/  @P0 BRA `(.L_x_7019) ;  /* 0xffffffec001c0947 */ /* 0x000fea000383ffff */
.L_x_6968:
[----:B------:R-:W-:Y:S05]  /*266a0*/  BSYNC B0 ;  /* 0x0000000000007941 */ /* 0x000fea0003800000 */
.L_x_6967:
        /* <DEDUP_REMOVED lines=8> */
[----:B------:R-:W3:Y:S01]  /*26730*/  FLO.U32 R0, UR4 ;  /* 0x0000000400007d00 */ /* 0x000ee200080e0000 */
[----:B------:R-:W-:Y:S01]  /*26740*/  ULDC.64 UR6, c[0x0][0x208] ;  /* 0x0000820000067ab9 */ /* 0x000fe20000000a00 */
        /* <DEDUP_REMOVED lines=8> */
[----:B------:R3:W-:Y:S02]  /*267d0*/  STL [R1+0x10], R0 ;  /* 0x0000100001007387 */ /* 0x0007e40000100800 */
.L_x_7021:
[----:B------:R-:W-:Y:S05]  /*267e0*/  BSYNC B0 ;  /* 0x0000000000007941 */ /* 0x000fea0003800000 */
.L_x_7020:
[----:B---3--:R-:W3:Y:S01]  /*267f0*/  LDL R0, [R1] ;  /* 0x0000000001007983 */ /* 0x008ee20000100800 */
[----:B------:R-:W-:Y:S01]  /*26800*/  BSSY B0, `(.L_x_7022) ;  /* 0x000003f000007945 */ /* 0x000fe20003800000 */
[----:B---3--:R-:W-:-:S13]  /*26810*/  LOP3.LUT P0, RZ, R0, 0x4, RZ, 0xc0, !PT ;  /* 0x0000000400ff7812 */ /* 0x008fda000780c0ff */
[----:B------:R-:W-:Y:S05]  /*26820*/  @!P0 BRA `(.L_x_7023) ;  /* 0x0000000000f08947 */ /* 0x000fea0003800000 */
[----:B------:R-:W3:Y:S01]  /*26830*/  LDL R2, [R1+0xc] ;  /* 0x00000c0001027983 */ /* 0x000ee20000100800 */
[----:B------:R-:W-:Y:S01]  /*26840*/  IMAD R0, R19, 0x8, R18 ;  /* 0x0000000813007824 */ /* 0x000fe200078e0212 */
[----:B------:R-:W-:Y:S01]  /*26850*/  BSSY B1, `(.L_x_7024) ;  /* 0x0000004000017945 */ /* 0x000fe20003800000 */
[----:B---3--:R-:W-:-:S04]  /*26860*/  SHF.L.U32 R2, R2, 0x1f, RZ ;  /* 0x0000001f02027819 */ /* 0x008fc800000006ff */
[----:B------:R-:W3:Y:S02]  /*26870*/  SYNCS.PHASECHK.TRANS64.TRYWAIT P0, [R0+URZ+0x34860], R2 ;  /* 0x03486002000075a7 */ /* 0x000ee4000800017f */
[----:B---3--:R-:W-:Y:S05]  /*26880*/  @!P0 BRA `(.L_x_7025) ;  /* 0x0000003800548947 */ /* 0x008fea0003800000 */
.L_x_7152:
[----:B------:R-:W-:Y:S05]  /*26890*/  BSYNC B1 ;  /* 0x0000000000017941 */ /* 0x000fea0003800000 */
.L_x_7024:
        /* <DEDUP_REMOVED lines=10> */
.L_x_7026:
[----:B------:R-:W3:Y:S01]  /*26940*/  LDL R2, [R1] ;  /* 0x0000000001027983 */ /* 0x000ee20000100800 */
[----:B------:R-:W-:Y:S01]  /*26950*/  BSSY B1, `(.L_x_7027) ;  /* 0x0000004000017945 */ /* 0x000fe20003800000 */
[----:B---3--:R-:W-:-:S13]  /*26960*/  LOP3.LUT P0, RZ, R2, 0x8, RZ, 0xc0, !PT ;  /* 0x0000000802ff7812 */ /* 0x008fda000780c0ff */
[----:B------:R-:W-:Y:S05]  /*26970*/  @P0 BRA `(.L_x_7028) ;  /* 0x0000000000040947 */ /* 0x000fea0003800000 */
[----:B------:R-:W-:Y:S01]  /*26980*/  BPT.TRAP 0x1 ;  /* 0x000000040000795c */ /* 0x000fe20000300000 */
.L_x_7028:
[----:B------:R-:W-:Y:S05]  /*26990*/  BSYNC B1 ;  /* 0x0000000000017941 */ /* 0x000fea0003800000 */
.L_x_7027:
[----:B------:R-:W3:Y:S04]  /*269a0*/  LDL.LU R3, [R1+0x18] ;  /* 0x0000180001037983 */ /* 0x000ee80000300800 */
[----:B------:R-:W3:Y:S01]  /*269b0*/  LDL.LU R2, [R1+0x4] ;  /* 0x0000040001027983 */ /* 0x000ee20000300800 */
[----:B------:R-:W-:Y:S01]  /*269c0*/  UIADD3 UR4, UP0, UR38, 0x470, URZ ;  /* 0x0000047026047890 */ /* 0x000fe2000ff1e03f */
[----:B------:R-:W-:Y:S01]  /*269d0*/  PLOP3.LUT P0, PT, PT, PT, PT, 0x80, 0x0 ;  /* 0x000000000000781c */ /* 0x000fe20003f0f070 */
[----:B------:R-:W-:Y:S01]  /*269e0*/  UMOV UR6, 0x0 ;  /* 0x0000000000067882 */ /* 0x000fe20000000000 */
[----:B------:R-:W-:Y:S01]  /*269f0*/  IADD3 R0, R0, 0x34850, RZ ;  /* 0x0003485000007810 */ /* 0x000fe20007ffe0ff */
[----:B------:R-:W-:Y:S01]  /*26a00*/  UIADD3.X UR5, URZ, UR39, URZ, UP0, !UPT ;  /* 0x000000273f057290 */ /* 0x000fe200087fe43f */
[----:B------:R-:W-:Y:S01]  /*26a10*/  UMOV UR7, 0x14f00000 ;  /* 0x14f0000000077882 */ /* 0x000fe20000000000 */
[----:B------:R-:W-:Y:S01]  /*26a20*/  UMOV UR10, URZ ;  /* 0x0000003f000a7c82 */ /* 0x000fe20008000000 */
[----:B---3--:R-:W-:-:S02]  /*26a30*/  IMAD R3, R2, 0xb0, R3 ;  /* 0x000000b002037824 */ /* 0x008fc400078e0203 */
[----:B------:R-:W-:-:S04]  /*26a40*/  IMAD R2, R19, 0xb000, R18 ;  /* 0x0000b00013027824 */ /* 0x000fc800078e0212 */
[----:B------:R-:W-:-:S07]  /*26a50*/  VIADD R4, R2, 0x400 ;  /* 0x0000040002047836 */ /* 0x000fce0000000000 */
.L_x_7029:
        /* <DEDUP_REMOVED lines=15> */
.L_x_7030:
        /* <DEDUP_REMOVED lines=10> */
.L_x_7023:
[----:B------:R-:W-:Y:S05]  /*26bf0*/  BSYNC B0 ;  /* 0x0000000000007941 */ /* 0x000fea0003800000 */
.L_x_7022:
[----:B------:R-:W3:Y:S01]  /*26c00*/  LDL.LU R4, [R1+0xc] ;  /* 0x00000c0001047983 */ /* 0x000ee20000300800 */
[----:B------:R-:W-:-:S05]  /*26c10*/  VIADD R19, R19, 0x1 ;  /* 0x0000000113137836 */ /* 0x000fca0000000000 */
[----:B------:R-:W-:-:S04]  /*26c20*/  ISETP.NE.AND P0, PT, R19, 0x2, PT ;  /* 0x000000021300780c */ /* 0x000fc80003f05270 */
[----:B------:R-:W-:Y:S02]  /*26c30*/  SEL R0, RZ, 0x1, P0 ;  /* 0x00000001ff007807 */ /* 0x000fe40000000000 */
[----:B------:R-:W-:Y:S02]  /*26c40*/  SEL R19, R19, RZ, P0 ;  /* 0x000000ff13137207 */ /* 0x000fe40000000000 */
[----:B---3--:R-:W-:-:S05]  /*26c50*/  LOP3.LUT R4, R4, R0, RZ, 0x3c, !PT ;  /* 0x0000000004047212 */ /* 0x008fca00078e3cff */
[----:B------:R3:W-:Y:S02]  /*26c60*/  STL [R1+0xc], R4 ;  /* 0x00000c0401007387 */ /* 0x0007e40000100800 */
.L_x_6947:
[----:B------:R-:W-:Y:S05]  /*26c70*/  BSYNC B7 ;  /* 0x0000000000077941 */ /* 0x000fea0003800000 */
.L_x_6945:
[----:B------:R-:W5:Y:S02]  /*26c80*/  LDL R9, [R1] ;  /* 0x0000000001097983 */ /* 0x000f640000100800 */
        /* <DEDUP_REMOVED lines=8> */
[----:B--23--:R-:W2:Y:S04]  /*26d10*/  LDS.128 R4, [R18+0x348d0] ;  /* 0x0348d00012047984 */ /* 0x00cea80000000c00 */
[----:B--2---:R2:W-:Y:S04]  /*26d20*/  STL.64 [R1+0x10], R4 ;  /* 0x0000100401007387 */ /* 0x0045e80000100a00 */
[----:B------:R2:W-:Y:S01]  /*26d30*/  STL.64 [R1+0x18], R6 ;  /* 0x0000180601007387 */ /* 0x0005e20000100a00 */
[----:B------:R-:W-:Y:S06]  /*26d40*/  BAR.ARV 0x4, 0x180 ;  /* 0x0106000000007b1d */ /* 0x000fec0000002000 */
[----:B------:R-:W-:Y:S05]  /*26d50*/  BRA `(.L_x_7032) ;  /* 0x0000000c00247947 */ /* 0x000fea0003800000 */
.L_x_7031:
[----:B------:R-:W5:Y:S01]  /*26d60*/  LDL R17, [R1+0x2c] ;  /* 0x00002c0001117983 */ /* 0x000f620000100800 */
[----:B------:R-:W-:Y:S01]  /*26d70*/  UMOV UR4, 0xffffffff ;  /* 0xffffffff00047882 */ /* 0x000fe20000000000 */
[----:B-----5:R-:W-:Y:S02]  /*26d80*/  ISETP.NE.AND P5, PT, R17, 0x1f, PT ;  /* 0x0000001f1100780c */ /* 0x020fe40003fa5270 */
[----:B------:R-:W-:Y:S11]  /*26d90*/  BRA.DIV UR4, `(.L_x_7033) ;  /* 0x0000003604247947 */ /* 0x000ff6000b800000 */
[----:B------:R-:W4:Y:S01]  /*26da0*/  LDL R3, [R1+0x1c] ;  /* 0x00001c0001037983 */ /* 0x000f220000100800 */
[----:B------:R-:W-:-:S03]  /*26db0*/  ULDC UR4, c[0x0][0xc3c] ;  /* 0x00030f0000047ab9 */ /* 0x000fc60000000800 */
[----:B------:R-:W5:Y:S01]  /*26dc0*/  LDL.LU R2, [R1+0x10] ;  /* 0x0000100001027983 */ /* 0x000f620000300800 */
[----:B------:R-:W-:Y:S01]  /*26dd0*/  LOP3.LUT P4, RZ, R9, 0x1, RZ, 0xc0, !PT ;  /* 0x0000000109ff7812 */ /* 0x000fe2000788c0ff */
[----:B------:R-:W-:Y:S01]  /*26de0*/  ULDC.64 UR6, c[0x0][0x208] ;  /* 0x0000820000067ab9 */ /* 0x000fe20000000a00 */
[----:B----4-:R-:W-:-:S04]  /*26df0*/  IADD3 R0, R3, R17, RZ ;  /* 0x0000001103007210 */ /* 0x010fc80007ffe0ff */
[----:B------:R-:W-:Y:S01]  /*26e00*/  ISETP.GE.OR P0, PT, R0, UR4, !P5 ;  /* 0x0000000400007c0c */ /* 0x000fe2000ef06670 */
[----:B-----5:R-:W-:-:S12]  /*26e10*/  IMAD.MOV.U32 R9, RZ, RZ, R2 ;  /* 0x000000ffff097224 */ /* 0x020fd800078e0002 */
[----:B------:R-:W4:Y:S08]  /*26e20*/  @!P0 LDC.64 R2, c[0x0][0xc80] ;  /* 0x00032000ff028b82 */ /* 0x000f300000000a00 */
[----:B--2---:R-:W2:Y:S01]  /*26e30*/  @!P0 LDC.64 R6, c[0x0][0xc78] ;  /* 0x00031e00ff068b82 */ /* 0x004ea20000000a00 */
[----:B----4-:R-:W-:-:S05]  /*26e40*/  @!P0 IMAD.WIDE R2, R0, 0x4, R2 ;  /* 0x0000000400028825 */ /* 0x010fca00078e0202 */
[----:B------:R2:W4:Y:S02]  /*26e50*/  @!P0 LDG.E R8, desc[UR6][R2.64] ;  /* 0x0000000602088981 */ /* 0x000524000c1e1900 */
[----:B--2---:R-:W-:-:S06]  /*26e60*/  @!P0 IMAD.WIDE R2, R0, 0x4, R6 ;  /* 0x0000000400028825 */ /* 0x004fcc00078e0206 */
[----:B------:R-:W2:Y:S01]  /*26e70*/  @!P0 LDG.E R2, desc[UR6][R2.64] ;  /* 0x0000000602028981 */ /* 0x000ea2000c1e1900 */
[----:B------:R-:W-:Y:S01]  /*26e80*/  IMAD.MOV.U32 R6, RZ, RZ, RZ ;  /* 0x000000ffff067224 */ /* 0x000fe200078e00ff */
[C---:B------:R-:W-:Y:S01]  /*26e90*/  ISETP.GE.U32.AND P1, PT, R17.reuse, 0x4, PT ;  /* 0x000000041100780c */ /* 0x040fe20003f26070 */
[----:B---3--:R-:W-:Y:S01]  /*26ea0*/  IMAD.MOV.U32 R4, RZ, RZ, RZ ;  /* 0x000000ffff047224 */ /* 0x008fe200078e00ff */
[C---:B------:R-:W-:Y:S01]  /*26eb0*/  ISETP.GE.U32.AND P2, PT, R17.reuse, 0x8, PT ;  /* 0x000000081100780c */ /* 0x040fe20003f46070 */
[----:B------:R-:W-:Y:S01]  /*26ec0*/  SHFL.IDX PT, R0, R9, 0x1, 0x1f ;  /* 0x00201f0009007f89 */ /* 0x000fe200000e0000 */
[----:B------:R-:W-:Y:S01]  /*26ed0*/  ISETP.GE.U32.AND P3, PT, R17, 0x10, PT ;  /* 0x000000101100780c */ /* 0x000fe20003f66070 */
[----:B-1----:R-:W-:Y:S02]  /*26ee0*/  IMAD.MOV.U32 R10, RZ, RZ, RZ ;  /* 0x000000ffff0a7224 */ /* 0x002fe400078e00ff */
[----:B----4-:R-:W-:Y:S01]  /*26ef0*/  @!P0 IMAD.MOV.U32 R4, RZ, RZ, R8 ;  /* 0x000000ffff048224 */ /* 0x010fe200078e0008 */
[----:B--2---:R-:W-:-:S02]  /*26f00*/  @!P0 MOV R6, R2 ;  /* 0x0000000200068202 */ /* 0x004fc40000000f00 */
[----:B------:R-:W-:-:S03]  /*26f10*/  ISETP.GE.U32.AND P0, PT, R17, 0x2, PT ;  /* 0x000000021100780c */ /* 0x000fc60003f06070 */
[----:B------:R-:W-:-:S05]  /*26f20*/  IMAD R2, R6, R4, RZ ;  /* 0x0000000406027224 */ /* 0x000fca00078e02ff */
[----:B------:R-:W1:Y:S02]  /*26f30*/  SHFL.UP PT, R3, R2, 0x1, RZ ;  /* 0x0420000002037989 */ /* 0x000e6400000e00ff */
[----:B-1----:R-:W-:-:S05]  /*26f40*/  SEL R5, R3, RZ, P4 ;  /* 0x000000ff03057207 */ /* 0x002fca0002000000 */
[----:B------:R-:W-:Y:S02]  /*26f50*/  IMAD.IADD R2, R2, 0x1, R5 ;  /* 0x0000000102027824 */ /* 0x000fe400078e0205 */
[----:B------:R-:W-:Y:S04]  /*26f60*/  SHFL.IDX PT, R5, R9, RZ, 0x1f ;  /* 0x00001fff09057589 */ /* 0x000fe800000e0000 */
        /* <DEDUP_REMOVED lines=12> */
[----:B------:R1:W2:Y:S02]  /*27030*/  SHFL.IDX PT, R16, R7, 0x1f, 0x1f ;  /* 0x03e01f0007107f89 */ /* 0x0002a400000e0000 */
.L_x_7162:
[----:B------:R-:W-:Y:S02]  /*27040*/  ULDC UR4, c[0x0][0xc38] ;  /* 0x00030e0000047ab9 */ /* 0x000fe40000000800 */
[----:B------:R-:W-:-:S04]  /*27050*/  IMAD.U32 R2, RZ, RZ, UR4 ;  /* 0x00000004ff027e24 */ /* 0x000fc8000f8e00ff */
[----:B--2---:R-:W-:-:S04]  /*27060*/  IMAD R16, R16, R2, RZ ;  /* 0x0000000210107224 */ /* 0x004fc800078e02ff */
[----:B------:R-:W-:-:S05]  /*27070*/  IMAD.IADD R0, R0, 0x1, R16 ;  /* 0x0000000100007824 */ /* 0x000fca00078e0210 */
[----:B------:R-:W-:-:S13]  /*27080*/  ISETP.GT.AND P4, PT, R0, R5, PT ;  /* 0x000000050000720c */ /* 0x000fda0003f84270 */
[----:B------:R-:W-:Y:S05]  /*27090*/  @P4 BRA `(.L_x_7034) ;  /* 0x0000000000b44947 */ /* 0x000fea0003800000 */
.L_x_7037:
[----:B------:R-:W2:Y:S01]  /*270a0*/  LDL.LU R2, [R1+0x1c] ;  /* 0x00001c0001027983 */ /* 0x000ea20000300800 */
[----:B------:R-:W3:Y:S01]  /*270b0*/  LDC R3, c[0x0][0xc3c] ;  /* 0x00030f00ff037b82 */ /* 0x000ee20000000800 */
[----:B--2---:R-:W-:-:S05]  /*270c0*/  VIADD R2, R2, 0x1f ;  /* 0x0000001f02027836 */ /* 0x004fca0000000000 */
[----:B---3--:R-:W-:-:S13]  /*270d0*/  ISETP.GE.AND P4, PT, R2, R3, PT ;  /* 0x000000030200720c */ /* 0x008fda0003f86270 */
[----:B------:R-:W-:Y:S05]  /*270e0*/  @P4 BRA `(.L_x_7035) ;  /* 0x0000000400dc4947 */ /* 0x000fea0003800000 */
[----:B------:R-:W2:Y:S01]  /*270f0*/  LDL R4, [R1+0x2c] ;  /* 0x00002c0001047983 */ /* 0x000ea20000100800 */
[----:B------:R-:W-:-:S03]  /*27100*/  ULDC.64 UR4, c[0x0][0x208] ;  /* 0x0000820000047ab9 */ /* 0x000fc60000000a00 */
[----:B------:R3:W-:Y:S01]  /*27110*/  STL [R1+0x1c], R2 ;  /* 0x00001c0201007387 */ /* 0x0007e20000100800 */
[----:B--2---:R-:W-:Y:S01]  /*27120*/  IADD3 R6, R2, R4, RZ ;  /* 0x0000000402067210 */ /* 0x004fe20007ffe0ff */
        /* <DEDUP_REMOVED lines=12> */
[----:B------:R-:W2:Y:S02]  /*271f0*/  LDL R3, [R1] ;  /* 0x0000000001037983 */ /* 0x000ea40000100800 */
[----:B--2---:R-:W-:Y:S02]  /*27200*/  LOP3.LUT P4, RZ, R3, 0x1, RZ, 0xc0, !PT ;  /* 0x0000000103ff7812 */ /* 0x004fe4000788c0ff */
[----:B------:R-:W2:Y:S02]  /*27210*/  SHFL.UP PT, R3, R2, 0x1, RZ ;  /* 0x0420000002037989 */ /* 0x000ea400000e00ff */
[----:B--2---:R-:W-:-:S05]  /*27220*/  SEL R3, R3, RZ, P4 ;  /* 0x000000ff03037207 */ /* 0x004fca0002000000 */
[----:B------:R-:W-:-:S05]  /*27230*/  IMAD.IADD R2, R2, 0x1, R3 ;  /* 0x0000000102027824 */ /* 0x000fca00078e0203 */
[----:B------:R-:W2:Y:S02]  /*27240*/  SHFL.UP PT, R3, R2, 0x2, RZ ;  /* 0x0440000002037989 */ /* 0x000ea400000e00ff */
[----:B--2---:R-:W-:-:S05]  /*27250*/  SEL R3, R3, RZ, P0 ;  /* 0x000000ff03037207 */ /* 0x004fca0000000000 */
[----:B------:R-:W-:-:S05]  /*27260*/  IMAD.IADD R2, R2, 0x1, R3 ;  /* 0x0000000102027824 */ /* 0x000fca00078e0203 */
[----:B------:R-:W2:Y:S02]  /*27270*/  SHFL.UP PT, R3, R2, 0x4, RZ ;  /* 0x0480000002037989 */ /* 0x000ea400000e00ff */
[----:B--2---:R-:W-:-:S04]  /*27280*/  SEL R3, R3, RZ, P1 ;  /* 0x000000ff03037207 */ /* 0x004fc80000800000 */
[----:B------:R-:W-:-:S05]  /*27290*/  IADD3 R2, R2, R3, RZ ;  /* 0x0000000302027210 */ /* 0x000fca0007ffe0ff */
[----:B------:R-:W2:Y:S02]  /*272a0*/  SHFL.UP PT, R3, R2, 0x8, RZ ;  /* 0x0500000002037989 */ /* 0x000ea400000e00ff */
[----:B--2---:R-:W-:-:S05]  /*272b0*/  SEL R3, R3, RZ, P2 ;  /* 0x000000ff03037207 */ /* 0x004fca0001000000 */
[----:B------:R-:W-:-:S05]  /*272c0*/  IMAD.IADD R2, R2, 0x1, R3 ;  /* 0x0000000102027824 */ /* 0x000fca00078e0203 */
[----:B------:R-:W2:Y:S02]  /*272d0*/  SHFL.UP PT, R3, R2, 0x10, RZ ;  /* 0x0600000002037989 */ /* 0x000ea400000e00ff */
[----:B--2---:R-:W-:-:S05]  /*272e0*/  SEL R3, R3, RZ, P3 ;  /* 0x000000ff03037207 */ /* 0x004fca0001800000 */
[----:B-1----:R-:W-:-:S05]  /*272f0*/  IMAD.IADD R7, R2, 0x1, R3 ;  /* 0x0000000102077824 */ /* 0x002fca00078e0203 */
[----:B------:R1:W2:Y:S02]  /*27300*/  SHFL.IDX PT, R16, R7, 0x1f, 0x1f ;  /* 0x03e01f0007107f89 */ /* 0x0002a400000e0000 */
.L_x_7170:
[----:B------:R-:W-:Y:S02]  /*27310*/  ULDC UR4, c[0x0][0xc38] ;  /* 0x00030e0000047ab9 */ /* 0x000fe40000000800 */
[----:B------:R-:W-:-:S04]  /*27320*/  IMAD.U32 R2, RZ, RZ, UR4 ;  /* 0x00000004ff027e24 */ /* 0x000fc8000f8e00ff */
[----:B--2---:R-:W-:-:S04]  /*27330*/  IMAD R16, R16, R2, RZ ;  /* 0x0000000210107224 */ /* 0x004fc800078e02ff */
[----:B------:R-:W-:-:S05]  /*27340*/  IMAD.IADD R0, R16, 0x1, R0 ;  /* 0x0000000110007824 */ /* 0x000fca00078e0200 */
[----:B------:R-:W-:-:S13]  /*27350*/  ISETP.GT.AND P4, PT, R0, R5, PT ;  /* 0x000000050000720c */ /* 0x000fda0003f84270 */
[----:B------:R-:W-:Y:S05]  /*27360*/  @!P4 BRA `(.L_x_7037) ;  /* 0xfffffffc004cc947 */ /* 0x000fea000383ffff */
.L_x_7034:
[----:B------:R-:W-:Y:S01]  /*27370*/  IADD3 R16, -R16, R0, RZ ;  /* 0x0000000010107210 */ /* 0x000fe20007ffe1ff */
[----:B------:R-:W-:-:S04]  /*27380*/  UMOV UR4, 0xffffffff ;  /* 0xffffffff00047882 */ /* 0x000fc80000000000 */
[----:B------:R-:W-:-:S05]  /*27390*/  IMAD R0, R7, R2, R16 ;  /* 0x0000000207007224 */ /* 0x000fca00078e0210 */
[----:B------:R-:W-:Y:S01]  /*273a0*/  ISETP.GT.AND P6, PT, R0, R5, PT ;  /* 0x000000050000720c */ /* 0x000fe20003fc4270 */
[----:B------:R-:W-:-:S12]  /*273b0*/  BRA.DIV UR4, `(.L_x_7038) ;  /* 0x0000003604dc7947 */ /* 0x000fd8000b800000 */
[----:B------:R-:W-:-:S04]  /*273c0*/  VOTE.ANY R3, PT, !P6 ;  /* 0x0000000000037806 */ /* 0x000fc800070e0100 */
[----:B------:R-:W2:Y:S02]  /*273d0*/  POPC R0, R3 ;  /* 0x0000000300007309 */ /* 0x000ea40000000000 */
[----:B--2---:R2:W3:Y:S04]  /*273e0*/  SHFL.IDX PT, R4, R4, R0, 0x1f ;  /* 0x00001f0004047589 */ /* 0x0044e800000e0000 */
[----:B------:R2:W4:Y:S02]  /*273f0*/  SHFL.IDX PT, R6, R6, R0, 0x1f ;  /* 0x00001f0006067589 */ /* 0x00052400000e0000 */
.L_x_7175:
[----:B------:R-:W-:-:S13]  /*27400*/  ISETP.NE.AND P0, PT, R3, RZ, PT ;  /* 0x000000ff0300720c */ /* 0x000fda0003f05270 */
[----:B------:R-:W-:Y:S05]  /*27410*/  @!P0 BRA `(.L_x_7039) ;  /* 0x0000000000148947 */ /* 0x000fea0003800000 */
[----:B------:R-:W-:Y:S01]  /*27420*/  UMOV UR4, 0xffffffff ;  /* 0xffffffff00047882 */ /* 0x000fe20000000000 */
[----:B------:R-:W-:Y:S02]  /*27430*/  VIADD R12, R0, 0xffffffff ;  /* 0xffffffff000c7836 */ /* 0x000fe40000000000 */
[----:B------:R-:W-:Y:S05]  /*27440*/  BRA.DIV UR4, `(.L_x_7040) ;  /* 0x0000003a04147947 */ /* 0x000fea000b800000 */
[----:B-1----:R1:W0:Y:S02]  /*27450*/  SHFL.IDX PT, R7, R7, R12, 0x1f ;  /* 0x00001f0c07077589 */ /* 0x00222400000e0000 */
.L_x_7178:
[----:B0-----:R-:W-:-:S07]  /*27460*/  IMAD.MOV.U32 R10, RZ, RZ, R7 ;  /* 0x000000ffff0a7224 */ /* 0x001fce00078e0007 */
.L_x_7039:
[----:B------:R-:W5:Y:S01]  /*27470*/  LDL.LU R11, [R1+0x1c] ;  /* 0x00001c00010b7983 */ /* 0x000f620000300800 */
[----:B---3--:R-:W-:Y:S01]  /*27480*/  IABS R3, R4 ;  /* 0x0000000400037213 */ /* 0x008fe20000000000 */
[----:B------:R-:W-:Y:S01]  /*27490*/  IMAD R2, R10, R2, R16 ;  /* 0x000000020a027224 */ /* 0x000fe200078e0210 */
[----:B------:R-:W-:Y:S02]  /*274a0*/  MOV R8, RZ ;  /* 0x000000ff00087202 */ /* 0x000fe40000000f00 */
[----:B-1----:R-:W1:Y:S01]  /*274b0*/  I2F.RP R7, R3 ;  /* 0x0000000300077306 */ /* 0x002e620000209400 */
[----:B------:R-:W-:Y:S01]  /*274c0*/  IMAD.IADD R5, R5, 0x1, -R2 ;  /* 0x0000000105057824 */ /* 0x000fe200078e0a02 */
[----:B------:R3:W-:Y:S04]  /*274d0*/  STL [R1+0x10], R2 ;  /* 0x0000100201007387 */ /* 0x0007e80000100800 */
[----:B---3--:R-:W-:-:S02]  /*274e0*/  IABS R2, R5 ;  /* 0x0000000500027213 */ /* 0x008fc40000000000 */
[----:B-1----:R-:W1:Y:S02]  /*274f0*/  MUFU.RCP R7, R7 ;  /* 0x0000000700077308 */ /* 0x002e640000001000 */
[----:B-1----:R-:W-:-:S06]  /*27500*/  VIADD R7, R7, 0xffffffe ;  /* 0x0ffffffe07077836 */ /* 0x002fcc0000000000 */
[----:B------:R-:W1:Y:S02]  /*27510*/  F2I.FTZ.U32.TRUNC.NTZ R9, R7 ;  /* 0x0000000700097305 */ /* 0x000e64000021f000 */
[----:B-1----:R-:W-:-:S04]  /*27520*/  IMAD.MOV R7, RZ, RZ, -R9 ;  /* 0x000000ffff077224 */ /* 0x002fc800078e0a09 */
[----:B------:R-:W-:-:S04]  /*27530*/  IMAD R7, R7, R3, RZ ;  /* 0x0000000307077224 */ /* 0x000fc800078e02ff */
[----:B------:R-:W-:Y:S01]  /*27540*/  IMAD.HI.U32 R7, R9, R7, R8 ;  /* 0x0000000709077227 */ /* 0x000fe200078e0008 */
[----:B------:R-:W-:-:S05]  /*27550*/  IABS R8, R4 ;  /* 0x0000000400087213 */ /* 0x000fca0000000000 */
[----:B------:R-:W-:Y:S02]  /*27560*/  IMAD.MOV R8, RZ, RZ, -R8 ;  /* 0x000000ffff087224 */ /* 0x000fe400078e0a08 */
[----:B------:R-:W-:-:S04]  /*27570*/  IMAD.HI.U32 R7, R7, R2, RZ ;  /* 0x0000000207077227 */ /* 0x000fc800078e00ff */
[----:B------:R-:W-:Y:S01]  /*27580*/  IMAD R2, R7, R8, R2 ;  /* 0x0000000807027224 */ /* 0x000fe200078e0202 */
[----:B----4-:R-:W-:-:S04]  /*27590*/  IABS R8, R6 ;  /* 0x0000000600087213 */ /* 0x010fc80000000000 */
[----:B------:R-:W-:-:S13]  /*275a0*/  ISETP.GT.U32.AND P2, PT, R3, R2, PT ;  /* 0x000000020300720c */ /* 0x000fda0003f44070 */
[----:B------:R-:W-:Y:S02]  /*275b0*/  @!P2 IMAD.IADD R2, R2, 0x1, -R3 ;  /* 0x000000010202a824 */ /* 0x000fe400078e0a03 */
[----:B------:R-:W-:Y:S01]  /*275c0*/  @!P2 VIADD R7, R7, 0x1 ;  /* 0x000000010707a836 */ /* 0x000fe20000000000 */
[----:B------:R-:W-:Y:S02]  /*275d0*/  ISETP.NE.AND P2, PT, R4, RZ, PT ;  /* 0x000000ff0400720c */ /* 0x000fe40003f45270 */
[----:B------:R-:W-:Y:S02]  /*275e0*/  ISETP.GE.U32.AND P0, PT, R2, R3, PT ;  /* 0x000000030200720c */ /* 0x000fe40003f06070 */
[----:B------:R-:W1:Y:S11]  /*275f0*/  I2F.RP R2, R8 ;  /* 0x0000000800027306 */ /* 0x000e760000209400 */
[----:B------:R-:W-:Y:S01]  /*27600*/  @P0 VIADD R7, R7, 0x1 ;  /* 0x0000000107070836 */ /* 0x000fe20000000000 */
[----:B-1----:R-:W1:Y:S02]  /*27610*/  MUFU.RCP R2, R2 ;  /* 0x0000000200027308 */ /* 0x002e640000001000 */
[----:B-1----:R-:W-:-:S06]  /*27620*/  VIADD R2, R2, 0xffffffe ;  /* 0x0ffffffe02027836 */ /* 0x002fcc0000000000 */
[----:B------:R-:W1:Y:S02]  /*27630*/  F2I.FTZ.U32.TRUNC.NTZ R3, R2 ;  /* 0x0000000200037305 */ /* 0x000e64000021f000 */
[----:B-1----:R-:W-:-:S05]  /*27640*/  IADD3 R2, RZ, -R3, RZ ;  /* 0x80000003ff027210 */ /* 0x002fca0007ffe0ff */
[----:B------:R-:W-:Y:S02]  /*27650*/  IMAD R9, R2, R8, RZ ;  /* 0x0000000802097224 */ /* 0x000fe400078e02ff */
[----:B------:R-:W-:-:S04]  /*27660*/  IMAD.MOV.U32 R2, RZ, RZ, RZ ;  /* 0x000000ffff027224 */ /* 0x000fc800078e00ff */
[----:B------:R-:W-:Y:S01]  /*27670*/  IMAD.HI.U32 R2, R3, R9, R2 ;  /* 0x0000000903027227 */ /* 0x000fe200078e0002 */
[----:B------:R-:W-:Y:S02]  /*27680*/  LOP3.LUT R3, R5, R4, RZ, 0x3c, !PT ;  /* 0x0000000405037212 */ /* 0x000fe400078e3cff */
[----:B------:R-:W-:Y:S02]  /*27690*/  IABS R9, R6 ;  /* 0x0000000600097213 */ /* 0x000fe40000000000 */
[----:B------:R-:W-:Y:S02]  /*276a0*/  ISETP.GE.AND P1, PT, R3, RZ, PT ;  /* 0x000000ff0300720c */ /* 0x000fe40003f26270 */
[----:B------:R-:W-:-:S11]  /*276b0*/  IADD3 R9, RZ, -R9, RZ ;  /* 0x80000009ff097210 */ /* 0x000fd60007ffe0ff */
        /* <DEDUP_REMOVED lines=20> */
[----:B-----5:R-:W-:Y:S02]  /*27800*/  IMAD.IADD R11, R0, 0x1, R11 ;  /* 0x00000001000b7824 */ /* 0x020fe400078e020b */
[----:B--2---:R-:W-:-:S05]  /*27810*/  IMAD R0, R3, 0x10000, R2 ;  /* 0x0001000003007824 */ /* 0x004fca00078e0202 */
[----:B------:R1:W-:Y:S04]  /*27820*/  STL [R1+0x18], R0 ;  /* 0x0000180001007387 */ /* 0x0003e80000100800 */
[----:B------:R1:W-:Y:S04]  /*27830*/  STL [R1+0x1c], R11 ;  /* 0x00001c0b01007387 */ /* 0x0003e80000100800 */
[----:B------:R1:W-:Y:S01]  /*27840*/  STL [R1+0x14], R4 ;  /* 0x0000140401007387 */ /* 0x0003e20000100800 */
[----:B------:R-:W-:Y:S05]  /*27850*/  BRA `(.L_x_7041) ;  /* 0x0000000000287947 */ /* 0x000fea0003800000 */
.L_x_7035:
[----:B------:R-:W-:Y:S01]  /*27860*/  UMOV UR4, URZ ;  /* 0x0000003f00047c82 */ /* 0x000fe20008000000 */
[----:B------:R-:W-:Y:S01]  /*27870*/  ULDC UR6, c[0x0][0xc3c] ;  /* 0x00030f0000067ab9 */ /* 0x000fe20000000800 */
[----:B------:R-:W-:Y:S01]  /*27880*/  UMOV UR5, URZ ;  /* 0x0000003f00057c82 */ /* 0x000fe20008000000 */
[----:B------:R-:W-:Y:S01]  /*27890*/  MOV R3, UR4 ;  /* 0x0000000400037c02 */ /* 0x000fe20008000f00 */
[----:B------:R-:W-:Y:S01]  /*278a0*/  IMAD.U32 R0, RZ, RZ, UR6 ;  /* 0x00000006ff007e24 */ /* 0x000fe2000f8e00ff */
[----:B------:R2:W-:Y:S01]  /*278b0*/  STL [R1+0x10], R5 ;  /* 0x0000100501007387 */ /* 0x0005e20000100800 */
[----:B------:R-:W-:-:S03]  /*278c0*/  IMAD.U32 R2, RZ, RZ, UR5 ;  /* 0x00000005ff027e24 */ /* 0x000fc6000f8e00ff */
[----:B------:R2:W-:Y:S04]  /*278d0*/  STL [R1+0x14], R3 ;  /* 0x0000140301007387 */ /* 0x0005e80000100800 */
[----:B------:R2:W-:Y:S04]  /*278e0*/  STL [R1+0x1c], R0 ;  /* 0x00001c0001007387 */ /* 0x0005e80000100800 */
[----:B------:R2:W-:Y:S02]  /*278f0*/  STL [R1+0x18], R2 ;  /* 0x0000180201007387 */ /* 0x0005e40000100800 */
.L_x_7041:
[----:B-12---:R-:W2:Y:S04]  /*27900*/  LDL R0, [R1+0x2c] ;  /* 0x00002c0001007983 */ /* 0x006ea80000100800 */
[----:B------:R-:W3:Y:S04]  /*27910*/  LDL R3, [R1+0x18] ;  /* 0x0000180001037983 */ /* 0x000ee80000100800 */
[----:B------:R-:W4:Y:S04]  /*27920*/  LDL R2, [R1+0x1c] ;  /* 0x00001c0001027983 */ /* 0x000f280000100800 */
[----:B------:R-:W5:Y:S04]  /*27930*/  LDL R4, [R1+0x10] ;  /* 0x0000100001047983 */ /* 0x000f680000100800 */
[----:B------:R-:W5:Y:S01]  /*27940*/  LDL R5, [R1+0x14] ;  /* 0x0000140001057983 */ /* 0x000f620000100800 */
[----:B------:R-:W-:Y:S05]  /*27950*/  WARPSYNC.ALL ;  /* 0x0000000000007948 */ /* 0x000fea0003800000 */
[----:B------:R-:W-:Y:S01]  /*27960*/  BAR.SYNC.DEFER_BLOCKING 0x4, 0x180 ;  /* 0x0106000000007b1d */ /* 0x000fe20000010000 */
[----:B--2---:R-:W-:Y:S01]  /*27970*/  ISETP.NE.AND P0, PT, R0, RZ, PT ;  /* 0x000000ff0000720c */ /* 0x004fe20003f05270 */
[----:B---3--:R-:W-:-:S12]  /*27980*/  IMAD.MOV.U32 R6, RZ, RZ, R3 ;  /* 0x000000ffff067224 */ /* 0x008fd800078e0003 */
[----:B------:R-:W1:Y:S01]  /*27990*/  @!P0 S2R R3, SR_CgaCtaId ;  /* 0x0000000000038919 */ /* 0x000e620000008800 */
[----:B------:R-:W-:Y:S01]  /*279a0*/  @!P0 MOV R0, 0x400 ;  /* 0x0000040000008802 */ /* 0x000fe20000000f00 */
[----:B----4-:R-:W-:-:S03]  /*279b0*/  IMAD.MOV.U32 R7, RZ, RZ, R2 ;  /* 0x000000ffff077224 */ /* 0x010fc600078e0002 */
[----:B-1----:R-:W-:-:S05]  /*279c0*/  @!P0 LEA R18, R3, R0, 0x18 ;  /* 0x0000000003128211 */ /* 0x002fca00078ec0ff */
[----:B-----5:R3:W-:Y:S01]  /*279d0*/  @!P0 STS.128 [R18+0x348d0], R4 ;  /* 0x0348d00412008388 */ /* 0x0207e20000000c00 */
[----:B------:R-:W-:Y:S06]  /*279e0*/  BAR.ARV 0x5, 0x180 ;  /* 0x0146000000007b1d */ /* 0x000fec0000002000 */
.L_x_7032:
[----:B----4-:R-:W4:Y:S01]  /*279f0*/  LDL R0, [R1+0x1c] ;  /* 0x00001c0001007983 */ /* 0x010f220000100800 */
[----:B------:R-:W-:Y:S02]  /*27a00*/  ULDC UR4, c[0x0][0xc3c] ;  /* 0x00030f0000047ab9 */ /* 0x000fe40000000800 */
[----:B----4-:R-:W-:-:S13]  /*27a10*/  ISETP.GE.AND P0, PT, R0, UR4, PT ;  /* 0x0000000400007c0c */ /* 0x010fda000bf06270 */
[----:B------:R-:W-:Y:S05]  /*27a20*/  @!P0 BRA `(.L_x_7042) ;  /* 0xffffff9400b48947 */ /* 0x000fea000383ffff */
[----:B------:R-:W-:Y:S05]  /*27a30*/  BSYNC B8 ;  /* 0x0000000000087941 */ /* 0x000fea0003800000 */
.L_x_6901:
[----:B--2---:R-:W2:Y:S01]  /*27a40*/  LDL.LU R0, [R1+0x5c] ;  /* 0x00005c0001007983 */ /* 0x004ea20000300800 */
[----:B------:R-:W-:Y:S01]  /*27a50*/  BSSY B0, `(.L_x_7043) ;  /* 0x000000b000007945 */ /* 0x000fe20003800000 */
[----:B---3--:R-:W3:Y:S01]  /*27a60*/  S2R R5, SR_CgaCtaId ;  /* 0x0000000000057919 */ /* 0x008ee20000008800 */
[----:B--2---:R-:W-:-:S04]  /*27a70*/  IADD3 R0, R0, 0x1, RZ ;  /* 0x0000000100007810 */ /* 0x004fc80007ffe0ff */
[----:B0-----:R-:W-:-:S04]  /*27a80*/  LEA.HI R2, R0, R0, RZ, 0x1 ;  /* 0x0000000000027211 */ /* 0x001fc800078f08ff */
[----:B------:R-:W-:-:S05]  /*27a90*/  LOP3.LUT R3, R2, 0xfffffffe, RZ, 0xc0, !PT ;  /* 0xfffffffe02037812 */ /* 0x000fca00078ec0ff */
[----:B------:R-:W-:Y:S01]  /*27aa0*/  IMAD.IADD R3, R0, 0x1, -R3 ;  /* 0x0000000100037824 */ /* 0x000fe200078e0a03 */
[----:B------:R-:W-:-:S04]  /*27ab0*/  MOV R0, 0x400 ;  /* 0x0000040000007802 */ /* 0x000fc80000000f00 */
[----:B---3--:R-:W-:Y:S02]  /*27ac0*/  LEA R0, R5, R0, 0x18 ;  /* 0x0000000005007211 */ /* 0x008fe400078ec0ff */
[----:B------:R-:W-:-:S04]  /*27ad0*/  SHF.L.U32 R3, R3, 0x1f, RZ ;  /* 0x0000001f03037819 */ /* 0x000fc800000006ff */
[----:B------:R-:W0:Y:S02]  /*27ae0*/  SYNCS.PHASECHK.TRANS64.TRYWAIT P0, [R0+URZ+0x34820], R3 ;  /* 0x03482003000075a7 */ /* 0x000e24000800017f */
[----:B0-----:R-:W-:Y:S05]  /*27af0*/  @!P0 BRA `(.L_x_7044) ;  /* 0x0000003000908947 */ /* 0x001fea0003800000 */
.L_x_7179:
[----:B------:R-:W-:Y:S05]  /*27b00*/  BSYNC B0 ;  /* 0x0000000000007941 */ /* 0x000fea0003800000 */
.L_x_7043:
[----:B------:R-:W-:-:S03]  /*27b10*/  UMOV UR4, 0xffffffff ;  /* 0xffffffff00047882 */ /* 0x000fc60000000000 */
[----:B------:R-:W-:Y:S05]  /*27b20*/  BRA.DIV UR4, `(.L_x_7045) ;  /* 0x0000003204987947 */ /* 0x000fea000b800000 */
[----:B------:R-:W2:Y:S02]  /*27b30*/  S2R R2, SR_TID.X ;  /* 0x0000000000027919 */ /* 0x000ea40000002100 */
[----:B--2---:R-:W-:-:S04]  /*27b40*/  SHF.R.U32.HI R2, RZ, 0x5, R2 ;  /* 0x00000005ff027819 */ /* 0x004fc80000011602 */
[----:B------:R-:W-:-:S05]  /*27b50*/  LOP3.LUT R2, R2, 0x3, RZ, 0xc0, !PT ;  /* 0x0000000302027812 */ /* 0x000fca00078ec0ff */
[----:B------:R2:W3:Y:S02]  /*27b60*/  SHFL.IDX PT, R14, R2, RZ, 0x1f ;  /* 0x00001fff020e7589 */ /* 0x0004e400000e0000 */
.L_x_7182:
[----:B---3--:R-:W-:-:S13]  /*27b70*/  ISETP.NE.AND P0, PT, R14, RZ, PT ;  /* 0x000000ff0e00720c */ /* 0x008fda0003f05270 */
[----:B------:R-:W-:Y:S05]  /*27b80*/  @P0 BRA `(.L_x_6662) ;  /* 0x00000000008c0947 */ /* 0x000fea0003800000 */
[----:B------:R-:W-:-:S03]  /*27b90*/  UMOV UR4, 0xffffffff ;  /* 0xffffffff00047882 */ /* 0x000fc60000000000 */
[----:B------:R-:W-:Y:S05]  /*27ba0*/  BRA.DIV UR4, `(.L_x_7046) ;  /* 0x0000003204ac7947 */ /* 0x000fea000b800000 */
[----:B------:R-:W-:-:S13]  /*27bb0*/  ELECT P6, URZ, PT ;  /* 0x00000000003f782f */ /* 0x000fda00038c0000 */
.L_x_7185:
[----:B------:R-:W-:Y:S05]  /*27bc0*/  @!P6 BRA `(.L_x_6662) ;  /* 0x00000000007ce947 */ /* 0x000fea0003800000 */
[----:B------:R-:W-:-:S06]  /*27bd0*/  ULOP3.LUT UR4, UR60, 0x2, URZ, 0xfc, !UPT ;  /* 0x000000023c047892 */ /* 0x000fcc000f8efc3f */
[----:B--2---:R-:W-:-:S05]  /*27be0*/  IMAD.U32 R2, RZ, RZ, UR4 ;  /* 0x00000004ff027e24 */ /* 0x004fca000f8e00ff */
[----:B------:R-:W-:-:S13]  /*27bf0*/  ISETP.NE.AND P2, PT, R2, 0x3, PT ;  /* 0x000000030200780c */ /* 0x000fda0003f45270 */
[----:B------:R-:W-:Y:S05]  /*27c00*/  @!P2 BRA `(.L_x_7047) ;  /* 0x000000000004a947 */ /* 0x000fea0003800000 */
[----:B------:R-:W-:Y:S01]  /*27c10*/  BPT.TRAP 0x1 ;  /* 0x000000040000795c */ /* 0x000fe20000300000 */
.L_x_7047:
        /* <DEDUP_REMOVED lines=13> */
.L_x_7186:
[----:B------:R-:W2:Y:S02]  /*27cf0*/  SYNCS.PHASECHK.TRANS64.TRYWAIT P0, [R7+URZ], R2 ;  /* 0x00000002070075a7 */ /* 0x000ea4000800017f */
[----:B--2---:R-:W-:Y:S05]  /*27d00*/  @!P0 BRA `(.L_x_7049) ;  /* 0x0000003000888947 */ /* 0x004fea0003800000 */
.L_x_7187:
[----:B------:R-:W-:Y:S05]  /*27d10*/  @!P2 BRA `(.L_x_7050) ;  /* 0x000000000004a947 */ /* 0x000fea0003800000 */
[----:B------:R-:W-:Y:S01]  /*27d20*/  BPT.TRAP 0x1 ;  /* 0x000000040000795c */ /* 0x000fe20000300000 */
.L_x_7050:
[----:B------:R-:W-:-:S04]  /*27d30*/  VIADD R0, R0, 0x34860 ;  /* 0x0003486000007836 */ /* 0x000fc80000000000 */
[----:B------:R-:W-:-:S04]  /*27d40*/  IMAD R4, R19, 0x8, R0 ;  /* 0x0000000813047824 */ /* 0x000fc800078e0200 */
[----:B------:R-:W3:Y:S02]  /*27d50*/  SYNCS.PHASECHK.TRANS64.TRYWAIT P0, [R4+URZ], R5 ;  /* 0x00000005040075a7 */ /* 0x000ee4000800017f */
[----:B---3--:R-:W-:Y:S05]  /*27d60*/  @!P0 BRA `(.L_x_7051) ;  /* 0x0000003000848947 */ /* 0x008fea0003800000 */
.L_x_7188:
[----:B------:R-:W-:-:S07]  /*27d70*/  IMAD R3, R3, 0x8, R0 ;  /* 0x0000000803037824 */ /* 0x000fce00078e0200 */
.L_x_7052:
[----:B----4-:R4:W0:Y:S02]  /*27d80*/  SYNCS.PHASECHK.TRANS64.TRYWAIT P0, [R3+URZ], R2 ;  /* 0x00000002030075a7 */ /* 0x010824000800017f */
[----:B0-----:R-:W-:Y:S05]  /*27d90*/  @!P0 NANOSLEEP.SYNCS 0x989680 ;  /* 0x009896800000895d */ /* 0x001fea0003900000 */
[----:B------:R-:W0:Y:S02]  /*27da0*/  @!P0 SYNCS.PHASECHK.TRANS64 P0, [R3+URZ], R2 ;  /* 0x00000002030085a7 */ /* 0x000e24000800007f */
[----:B0-----:R-:W-:Y:S05]  /*27db0*/  @!P0 BRA `(.L_x_7052) ;  /* 0xfffffffc00f08947 */ /* 0x001fea000383ffff */
.L_x_6662:
[----:B------:R-:W-:Y:S05]  /*27dc0*/  BSYNC B9 ;  /* 0x0000000000097941 */ /* 0x000fea0003800000 */
.L_x_6659:
[----:B------:R-:W-:Y:S05]  /*27dd0*/  EXIT ;  /* 0x000000000000794d */ /* 0x000fea0003800000 */
.L_x_6690:
[----:B0-----:R0:W1:Y:S02]  /*27de0*/  SYNCS.PHASECHK.TRANS64.TRYWAIT P6, [R3+URZ+0x34890], R0 ;  /* 0x03489000030075a7 */ /* 0x00106400080c017f */
[----:B-1----:R-:W-:Y:S05]  /*27df0*/  @!P6 NANOSLEEP.SYNCS 0x989680 ;  /* 0x009896800000e95d */ /* 0x002fea0003900000 */
[----:B------:R-:W1:Y:S02]  /*27e00*/  @!P6 SYNCS.PHASECHK.TRANS64 P6, [R3+URZ+0x34890], R0 ;  /* 0x034890000300e5a7 */ /* 0x000e6400080c007f */
[----:B-1----:R-:W-:Y:S05]  /*27e10*/  @!P6 BRA `(.L_x_6690) ;  /* 0xfffffffc00f0e947 */ /* 0x002fea000383ffff */
[----:B------:R-:W-:Y:S05]  /*27e20*/  BRA `(.L_x_7053) ;  /* 0xfffffdc000dc7947 */ /* 0x000fea000383ffff */
.L_x_6744:
[----:B-1----:R1:W3:Y:S02]  /*27e30*/  SYNCS.PHASECHK.TRANS64.TRYWAIT P4, [R3+URZ+0x34890], R0 ;  /* 0x03489000030075a7 */ /* 0x0022e4000808017f */
[----:B---3--:R-:W-:Y:S05]  /*27e40*/  @!P4 NANOSLEEP.SYNCS 0x989680 ;  /* 0x009896800000c95d */ /* 0x008fea0003900000 */
[----:B------:R-:W3:Y:S02]  /*27e50*/  @!P4 SYNCS.PHASECHK.TRANS64 P4, [R3+URZ+0x34890], R0 ;  /* 0x034890000300c5a7 */ /* 0x000ee4000808007f */
[----:B---3--:R-:W-:Y:S05]  /*27e60*/  @!P4 BRA `(.L_x_6744) ;  /* 0xfffffffc00f0c947 */ /* 0x008fea000383ffff */
[----:B------:R-:W-:Y:S05]  /*27e70*/  BRA `(.L_x_7054) ;  /* 0xfffffdfc00647947 */ /* 0x000fea000383ffff */
.L_x_6769:
[----:B-1----:R1:W2:Y:S02]  /*27e80*/  SYNCS.PHASECHK.TRANS64.TRYWAIT P3, [R3+URZ+0x34890], R0 ;  /* 0x03489000030075a7 */ /* 0x0022a4000806017f */
[----:B--2---:R-:W-:Y:S05]  /*27e90*/  @!P3 NANOSLEEP.SYNCS 0x989680 ;  /* 0x009896800000b95d */ /* 0x004fea0003900000 */
[----:B------:R-:W2:Y:S02]  /*27ea0*/  @!P3 SYNCS.PHASECHK.TRANS64 P3, [R3+URZ+0x34890], R0 ;  /* 0x034890000300b5a7 */ /* 0x000ea4000806007f */
[----:B--2---:R-:W-:Y:S05]  /*27eb0*/  @!P3 BRA `(.L_x_6769) ;  /* 0xfffffffc00f0b947 */ /* 0x004fea000383ffff */
[----:B------:R-:W-:Y:S05]  /*27ec0*/  BRA `(.L_x_7055) ;  /* 0xfffffe3000b47947 */ /* 0x000fea000383ffff */
.L_x_6783:
[----:B-1----:R1:W2:Y:S02]  /*27ed0*/  SYNCS.PHASECHK.TRANS64.TRYWAIT P2, [R3+URZ+0x348b0], R0 ;  /* 0x0348b000030075a7 */ /* 0x0022a4000804017f */
[----:B--2---:R-:W-:Y:S05]  /*27ee0*/  @!P2 NANOSLEEP.SYNCS 0x989680 ;  /* 0x009896800000a95d */ /* 0x004fea0003900000 */
[----:B------:R-:W2:Y:S02]  /*27ef0*/  @!P2 SYNCS.PHASECHK.TRANS64 P2, [R3+URZ+0x348b0], R0 ;  /* 0x0348b0000300a5a7 */ /* 0x000ea4000804007f */
[----:B--2---:R-:W-:Y:S05]  /*27f00*/  @!P2 BRA `(.L_x_6783) ;  /* 0xfffffffc00f0a947 */ /* 0x004fea000383ffff */
[----:B------:R-:W-:Y:S05]  /*27f10*/  BRA `(.L_x_7056) ;  /* 0xfffffe3c00247947 */ /* 0x000fea000383ffff */
.L_x_6801:
[----:B------:R-:W0:Y:S01]  /*27f20*/  S2R R5, SR_TID.X ;  /* 0x0000000000057919 */ /* 0x000e220000002100 */
[----:B------:R-:W-:Y:S01]  /*27f30*/  BSSY B0, `(.L_x_7057) ;  /* 0x000000c000007945 */ /* 0x000fe20003800000 */
[----:B------:R-:W-:Y:S02]  /*27f40*/  IMAD.MOV.U32 R12, RZ, RZ, RZ ;  /* 0x000000ffff0c7224 */ /* 0x000fe400078e00ff */
[----:B------:R-:W-:Y:S02]  /*27f50*/  IMAD.MOV.U32 R11, RZ, RZ, 0x1f ;  /* 0x0000001fff0b7424 */ /* 0x000fe400078e00ff */
[----:B------:R-:W-:Y:S01]  /*27f60*/  IMAD.MOV.U32 R15, RZ, RZ, -0x1 ;  /* 0xffffffffff0f7424 */ /* 0x000fe200078e00ff */
[----:B0-----:R-:W-:-:S04]  /*27f70*/  IADD3 R5, R5, -0x80, RZ ;  /* 0xffffff8005057810 */ /* 0x001fc80007ffe0ff */
[----:B------:R-:W-:-:S04]  /*27f80*/  SHF.R.S32.HI R4, RZ, 0x1f, R5 ;  /* 0x0000001fff047819 */ /* 0x000fc80000011405 */
[----:B------:R-:W-:-:S04]  /*27f90*/  LEA.HI R4, R4, R5, RZ, 0x7 ;  /* 0x0000000504047211 */ /* 0x000fc800078f38ff */
[----:B------:R-:W-:-:S05]  /*27fa0*/  SHF.R.S32.HI R4, RZ, 0x7, R4 ;  /* 0x00000007ff047819 */ /* 0x000fca0000011404 */
[----:B------:R-:W-:-:S07]  /*27fb0*/  IMAD.MOV.U32 R13, RZ, RZ, R4 ;  /* 0x000000ffff0d7224 */ /* 0x000fce00078e0004 */
[----:B-----5:R-:W-:Y:S05]  /*27fc0*/  WARPSYNC.COLLECTIVE R15, `(.L_x_7058) ;  /* 0x000000000f087348 */ /* 0x020fea0003c00000 */
[----:B------:R0:W1:Y:S02]  /*27fd0*/  SHFL.IDX P6, R14, R13, R12, R11 ;  /* 0x0000000c0d0e7389 */ /* 0x00006400000c000b */
[----:B01---5:R-:W-:Y:S01]  /*27fe0*/  ENDCOLLECTIVE ;  /* 0x000000000000791b */ /* 0x023fe20003800000 */
.L_x_7058:
[----:B------:R-:W-:Y:S05]  /*27ff0*/  BSYNC B0 ;  /* 0x0000000000007941 */ /* 0x000fea0003800000 */
.L_x_7057:
[----:B------:R0:W-:Y:S01]  /*28000*/  STL [R1+0x18], R14 ;  /* 0x0000180e01007387 */ /* 0x0001e20000100800 */
[----:B------:R-:W-:Y:S05]  /*28010*/  BRA `(.L_x_7059) ;  /* 0xfffffe4800b07947 */ /* 0x000fea000383ffff */
.L_x_6811:
[----:B------:R-:W-:Y:S01]  /*28020*/  BSSY B1, `(.L_x_7060) ;  /* 0x0000008000017945 */ /* 0x000fe20003800000 */
[----:B------:R-:W-:Y:S01]  /*28030*/  MOV R13, R25 ;  /* 0x00000019000d7202 */ /* 0x000fe20000000f00 */
[----:B------:R-:W-:Y:S02]  /*28040*/  IMAD.MOV.U32 R12, RZ, RZ, RZ ;  /* 0x000000ffff0c7224 */ /* 0x000fe400078e00ff */
[----:B------:R-:W-:Y:S02]  /*28050*/  IMAD.MOV.U32 R11, RZ, RZ, 0x181f ;  /* 0x0000181fff0b7424 */ /* 0x000fe400078e00ff */
[----:B------:R-:W-:-:S07]  /*28060*/  IMAD.MOV.U32 R15, RZ, RZ, -0x1 ;  /* 0xffffffffff0f7424 */ /* 0x000fce00078e00ff */
[----:B0-----:R-:W-:Y:S05]  /*28070*/  WARPSYNC.COLLECTIVE R15, `(.L_x_7061) ;  /* 0x000000000f087348 */ /* 0x001fea0003c00000 */
[----:B0-----:R0:W1:Y:S02]  /*28080*/  SHFL.IDX P6, R14, R13, R12, R11 ;  /* 0x0000000c0d0e7389 */ /* 0x00106400000c000b */
[----:B01----:R-:W-:Y:S01]  /*28090*/  ENDCOLLECTIVE ;  /* 0x000000000000791b */ /* 0x003fe20003800000 */
.L_x_7061:
[----:B------:R-:W-:Y:S05]  /*280a0*/  BSYNC B1 ;  /* 0x0000000000017941 */ /* 0x000fea0003800000 */
.L_x_7060:
        /* <DEDUP_REMOVED lines=8> */
.L_x_7062:
[----:B------:R-:W-:Y:S01]  /*28130*/  MOV R13, R27 ;  /* 0x0000001b000d7202 */ /* 0x000fe20000000f00 */
[----:B------:R-:W-:-:S07]  /*28140*/  IMAD.MOV.U32 R3, RZ, RZ, R14 ;  /* 0x000000ffff037224 */ /* 0x000fce00078e000e */
[----:B------:R-:W-:Y:S05]  /*28150*/  WARPSYNC.COLLECTIVE R15, `(.L_x_7063) ;  /* 0x000000000f087348 */ /* 0x000fea0003c00000 */
[----:B------:R0:W1:Y:S02]  /*28160*/  SHFL.IDX P6, R14, R13, R12, R11 ;  /* 0x0000000c0d0e7389 */ /* 0x00006400000c000b */
[----:B01----:R-:W-:Y:S01]  /*28170*/  ENDCOLLECTIVE ;  /* 0x000000000000791b */ /* 0x003fe20003800000 */
.L_x_7063:
[----:B------:R-:W-:Y:S02]  /*28180*/  IMAD.MOV.U32 R13, RZ, RZ, R26 ;  /* 0x000000ffff0d7224 */ /* 0x000fe400078e001a */
[----:B------:R-:W-:-:S07]  /*28190*/  IMAD.MOV.U32 R4, RZ, RZ, R14 ;  /* 0x000000ffff047224 */ /* 0x000fce00078e000e */
[----:B------:R-:W-:Y:S05]  /*281a0*/  WARPSYNC.COLLECTIVE R15, `(.L_x_7064) ;  /* 0x000000000f087348 */ /* 0x000fea0003c00000 */
[----:B------:R0:W1:Y:S02]  /*281b0*/  SHFL.IDX P6, R14, R13, R12, R11 ;  /* 0x0000000c0d0e7389 */ /* 0x00006400000c000b */
[----:B01----:R-:W-:Y:S01]  /*281c0*/  ENDCOLLECTIVE ;  /* 0x000000000000791b */ /* 0x003fe20003800000 */
.L_x_7064:
[----:B------:R-:W-:Y:S05]  /*281d0*/  BRA `(.L_x_7065) ;  /* 0xfffffe4c00cc7947 */ /* 0x000fea000383ffff */
.L_x_6815:
[----:B0-----:R0:W1:Y:S02]  /*281e0*/  SYNCS.PHASECHK.TRANS64.TRYWAIT P0, [R2+URZ+0x34800], R5 ;  /* 0x03480005020075a7 */ /* 0x001064000800017f */
[----:B-1----:R-:W-:Y:S05]  /*281f0*/  @!P0 NANOSLEEP.SYNCS 0x989680 ;  /* 0x009896800000895d */ /* 0x002fea0003900000 */
[----:B------:R-:W1:Y:S02]  /*28200*/  @!P0 SYNCS.PHASECHK.TRANS64 P0, [R2+URZ+0x34800], R5 ;  /* 0x03480005020085a7 */ /* 0x000e64000800007f */
[----:B-1----:R-:W-:Y:S05]  /*28210*/  @!P0 BRA `(.L_x_6815) ;  /* 0xfffffffc00f08947 */ /* 0x002fea000383ffff */
[----:B------:R-:W-:Y:S05]  /*28220*/  BRA `(.L_x_7066) ;  /* 0xfffffe5000d07947 */ /* 0x000fea000383ffff */
.L_x_6831:
[----:B------:R-:W-:Y:S01]  /*28230*/  BSSY B1, `(.L_x_7067) ;  /* 0x0000008000017945 */ /* 0x000fe20003800000 */
[----:B------:R-:W-:Y:S01]  /*28240*/  IMAD.MOV.U32 R13, RZ, RZ, R25 ;  /* 0x000000ffff0d7224 */ /* 0x000fe200078e0019 */
[----:B------:R-:W-:Y:S01]  /*28250*/  MOV R11, 0x181f ;  /* 0x0000181f000b7802 */ /* 0x000fe20000000f00 */
[----:B------:R-:W-:Y:S02]  /*28260*/  IMAD.MOV.U32 R12, RZ, RZ, RZ ;  /* 0x000000ffff0c7224 */ /* 0x000fe400078e00ff */
[----:B------:R-:W-:-:S07]  /*28270*/  IMAD.MOV.U32 R15, RZ, RZ, -0x1 ;  /* 0xffffffffff0f7424 */ /* 0x000fce00078e00ff */
[----:B0-----:R-:W-:Y:S05]  /*28280*/  WARPSYNC.COLLECTIVE R15, `(.L_x_7068) ;  /* 0x000000000f087348 */ /* 0x001fea0003c00000 */
[----:B0-----:R0:W1:Y:S02]  /*28290*/  SHFL.IDX P6, R14, R13, R12, R11 ;  /* 0x0000000c0d0e7389 */ /* 0x00106400000c000b */
[----:B01----:R-:W-:Y:S01]  /*282a0*/  ENDCOLLECTIVE ;  /* 0x000000000000791b */ /* 0x003fe20003800000 */
.L_x_7068:
[----:B------:R-:W-:Y:S05]  /*282b0*/  BSYNC B1 ;  /* 0x0000000000017941 */ /* 0x000fea0003800000 */
.L_x_7067:
        /* <DEDUP_REMOVED lines=8> */
.L_x_7069:
[----:B------:R-:W-:Y:S02]  /*28340*/  IMAD.MOV.U32 R13, RZ, RZ, R27 ;  /* 0x000000ffff0d7224 */ /* 0x000fe400078e001b */
[----:B------:R-:W-:-:S07]  /*28350*/  IMAD.MOV.U32 R3, RZ, RZ, R14 ;  /* 0x000000ffff037224 */ /* 0x000fce00078e000e */
[----:B------:R-:W-:Y:S05]  /*28360*/  WARPSYNC.COLLECTIVE R15, `(.L_x_7070) ;  /* 0x000000000f087348 */ /* 0x000fea0003c00000 */
[----:B------:R0:W1:Y:S02]  /*28370*/  SHFL.IDX P6, R14, R13, R12, R11 ;  /* 0x0000000c0d0e7389 */ /* 0x00006400000c000b */
[----:B01----:R-:W-:Y:S01]  /*28380*/  ENDCOLLECTIVE ;  /* 0x000000000000791b */ /* 0x003fe20003800000 */
.L_x_7070:
[----:B------:R-:W-:Y:S01]  /*28390*/  MOV R13, R26 ;  /* 0x0000001a000d7202 */ /* 0x000fe20000000f00 */
[----:B------:R-:W-:-:S07]  /*283a0*/  IMAD.MOV.U32 R20, RZ, RZ, R14 ;  /* 0x000000ffff147224 */ /* 0x000fce00078e000e */
[----:B------:R-:W-:Y:S05]  /*283b0*/  WARPSYNC.COLLECTIVE R15, `(.L_x_7071) ;  /* 0x000000000f087348 */ /* 0x000fea0003c00000 */
[----:B------:R0:W1:Y:S02]  /*283c0*/  SHFL.IDX P6, R14, R13, R12, R11 ;  /* 0x0000000c0d0e7389 */ /* 0x00006400000c000b */
[----:B01----:R-:W-:Y:S01]  /*283d0*/  ENDCOLLECTIVE ;  /* 0x000000000000791b */ /* 0x003fe20003800000 */
.L_x_7071:
[----:B------:R-:W-:Y:S05]  /*283e0*/  BRA `(.L_x_7072) ;  /* 0xfffffe6400f47947 */ /* 0x000fea000383ffff */
.L_x_6835:
[----:B0-----:R0:W1:Y:S02]  /*283f0*/  SYNCS.PHASECHK.TRANS64.TRYWAIT P4, [R2+URZ+0x34800], R27 ;  /* 0x0348001b020075a7 */ /* 0x001064000808017f */
[----:B-1----:R-:W-:Y:S05]  /*28400*/  @!P4 NANOSLEEP.SYNCS 0x989680 ;  /* 0x009896800000c95d */ /* 0x002fea0003900000 */
[----:B------:R-:W1:Y:S02]  /*28410*/  @!P4 SYNCS.PHASECHK.TRANS64 P4, [R2+URZ+0x34800], R27 ;  /* 0x0348001b0200c5a7 */ /* 0x000e64000808007f */
[----:B-1----:R-:W-:Y:S05]  /*28420*/  @!P4 BRA `(.L_x_6835) ;  /* 0xfffffffc00f0c947 */ /* 0x002fea000383ffff */
[----:B------:R-:W-:Y:S05]  /*28430*/  BRA `(.L_x_7073) ;  /* 0xfffffe6800e87947 */ /* 0x000fea000383ffff */
.L_x_6845:
[----:B0-----:R0:W2:Y:S02]  /*28440*/  SYNCS.PHASECHK.TRANS64.TRYWAIT P2, [R0+URZ+0x34830], R3 ;  /* 0x03483003000075a7 */ /* 0x0010a4000804017f */
[----:B--2---:R-:W-:Y:S05]  /*28450*/  @!P2 NANOSLEEP.SYNCS 0x989680 ;  /* 0x009896800000a95d */ /* 0x004fea0003900000 */
[----:B------:R-:W2:Y:S02]  /*28460*/  @!P2 SYNCS.PHASECHK.TRANS64 P2, [R0+URZ+0x34830], R3 ;  /* 0x034830030000a5a7 */ /* 0x000ea4000804007f */
[----:B--2---:R-:W-:Y:S05]  /*28470*/  @!P2 BRA `(.L_x_6845) ;  /* 0xfffffffc00f0a947 */ /* 0x004fea000383ffff */
[----:B------:R-:W-:Y:S05]  /*28480*/  BRA `(.L_x_6844) ;  /* 0xfffffe8400bc7947 */ /* 0x000fea000383ffff */
.L_x_6851:
[----:B-1----:R1:W2:Y:S02]  /*28490*/  SYNCS.PHASECHK.TRANS64.TRYWAIT P3, [R8+URZ+0x34830], R9 ;  /* 0x03483009080075a7 */ /* 0x0022a4000806017f */
[----:B--2---:R-:W-:Y:S05]  /*284a0*/  @!P3 NANOSLEEP.SYNCS 0x989680 ;  /* 0x009896800000b95d */ /* 0x004fea0003900000 */
[----:B------:R-:W2:Y:S02]  /*284b0*/  @!P3 SYNCS.PHASECHK.TRANS64 P3, [R8+URZ+0x34830], R9 ;  /* 0x034830090800b5a7 */ /* 0x000ea4000806007f */
[----:B--2---:R-:W-:Y:S05]  /*284c0*/  @!P3 BRA `(.L_x_6851) ;  /* 0xfffffffc00f0b947 */ /* 0x004fea000383ffff */
[----:B------:R-:W-:Y:S05]  /*284d0*/  BRA `(.L_x_6850) ;  /* 0xfffffee000f07947 */ /* 0x000fea000383ffff */
.L_x_6855:
[----:B-1----:R1:W2:Y:S02]  /*284e0*/  SYNCS.PHASECHK.TRANS64.TRYWAIT P2, [R8+URZ+0x34850], R6 ;  /* 0x03485006080075a7 */ /* 0x0022a4000804017f */
[----:B--2---:R-:W-:Y:S05]  /*284f0*/  @!P2 NANOSLEEP.SYNCS 0x989680 ;  /* 0x009896800000a95d */ /* 0x004fea0003900000 */
[----:B------:R-:W2:Y:S02]  /*28500*/  @!P2 SYNCS.PHASECHK.TRANS64 P2, [R8+URZ+0x34850], R6 ;  /* 0x034850060800a5a7 */ /* 0x000ea4000804007f */
[----:B--2---:R-:W-:Y:S05]  /*28510*/  @!P2 BRA `(.L_x_6855) ;  /* 0xfffffffc00f0a947 */ /* 0x004fea000383ffff */
[----:B------:R-:W-:Y:S05]  /*28520*/  BRA `(.L_x_6852) ;  /* 0xffffff1800287947 */ /* 0x000fea000383ffff */
.L_x_6860:
[----:B-1----:R1:W2:Y:S02]  /*28530*/  SYNCS.PHASECHK.TRANS64.TRYWAIT P0, [R12+URZ+0x34850], R3 ;  /* 0x034850030c0075a7 */ /* 0x0022a4000800017f */
[----:B--2---:R-:W-:Y:S05]  /*28540*/  @!P0 NANOSLEEP.SYNCS 0x989680 ;  /* 0x009896800000895d */ /* 0x004fea0003900000 */
[----:B------:R-:W2:Y:S02]  /*28550*/  @!P0 SYNCS.PHASECHK.TRANS64 P0, [R12+URZ+0x34850], R3 ;  /* 0x034850030c0085a7 */ /* 0x000ea4000800007f */
[----:B--2---:R-:W-:Y:S05]  /*28560*/  @!P0 BRA `(.L_x_6860) ;  /* 0xfffffffc00f08947 */ /* 0x004fea000383ffff */
[----:B------:R-:W-:Y:S05]  /*28570*/  BRA `(.L_x_6859) ;  /* 0xffffff3c00647947 */ /* 0x000fea000383ffff */
.L_x_6865:
[----:B------:R-:W-:Y:S02]  /*28580*/  IMAD.MOV.U32 R13, RZ, RZ, R8 ;  /* 0x000000ffff0d7224 */ /* 0x000fe400078e0008 */
[----:B------:R-:W-:Y:S02]  /*28590*/  IMAD.MOV.U32 R12, RZ, RZ, RZ ;  /* 0x000000ffff0c7224 */ /* 0x000fe400078e00ff */
[----:B------:R-:W-:Y:S02]  /*285a0*/  IMAD.MOV.U32 R11, RZ, RZ, 0x181f ;  /* 0x0000181fff0b7424 */ /* 0x000fe400078e00ff */
[----:B------:R-:W-:-:S07]  /*285b0*/  IMAD.MOV.U32 R15, RZ, RZ, -0x1 ;  /* 0xffffffffff0f7424 */ /* 0x000fce00078e00ff */
[----:B-----5:R-:W-:Y:S05]  /*285c0*/  WARPSYNC.COLLECTIVE R15, `(.L_x_7074) ;  /* 0x000000000f087348 */ /* 0x020fea0003c00000 */
[----:B------:R0:W1:Y:S02]  /*285d0*/  SHFL.IDX P6, R14, R13, R12, R11 ;  /* 0x0000000c0d0e7389 */ /* 0x00006400000c000b */
[----:B01---5:R-:W-:Y:S01]  /*285e0*/  ENDCOLLECTIVE ;  /* 0x000000000000791b */ /* 0x023fe20003800000 */
.L_x_7074:
[----:B------:R-:W-:Y:S01]  /*285f0*/  IMAD.MOV.U32 R13, RZ, RZ, R3 ;  /* 0x000000ffff0d7224 */ /* 0x000fe200078e0003 */
[----:B------:R-:W-:-:S07]  /*28600*/  MOV R0, R14 ;  /* 0x0000000e00007202 */ /* 0x000fce0000000f00 */
[----:B------:R-:W-:Y:S05]  /*28610*/  WARPSYNC.COLLECTIVE R15, `(.L_x_7075) ;  /* 0x000000000f087348 */ /* 0x000fea0003c00000 */
[----:B------:R0:W1:Y:S02]  /*28620*/  SHFL.IDX P6, R14, R13, R12, R11 ;  /* 0x0000000c0d0e7389 */ /* 0x00006400000c000b */
[----:B01----:R-:W-:Y:S01]  /*28630*/  ENDCOLLECTIVE ;  /* 0x000000000000791b */ /* 0x003fe20003800000 */
.L_x_7075:
[----:B------:R-:W-:Y:S05]  /*28640*/  BRA `(.L_x_7076) ;  /* 0xffffff5800e87947 */ /* 0x000fea000383ffff */
.L_x_6868:
[----:B------:R-:W-:Y:S01]  /*28650*/  BSSY B1, `(.L_x_7077) ;  /* 0x0000008000017945 */ /* 0x000fe20003800000 */
[----:B------:R-:W-:Y:S01]  /*28660*/  IMAD.MOV.U32 R13, RZ, RZ, R8 ;  /* 0x000000ffff0d7224 */ /* 0x000fe200078e0008 */
[----:B---3--:R-:W-:Y:S01]  /*28670*/  MOV R15, 0xffffffff ;  /* 0xffffffff000f7802 */ /* 0x008fe20000000f00 */
[----:B------:R-:W-:Y:S02]  /*28680*/  IMAD.MOV.U32 R12, RZ, RZ, 0x1 ;  /* 0x00000001ff0c7424 */ /* 0x000fe400078e00ff */
[----:B------:R-:W-:-:S07]  /*28690*/  IMAD.MOV.U32 R11, RZ, RZ, 0x181f ;  /* 0x0000181fff0b7424 */ /* 0x000fce00078e00ff */
[----:B012--5:R-:W-:Y:S05]  /*286a0*/  WARPSYNC.COLLECTIVE R15, `(.L_x_7078) ;  /* 0x000000000f087348 */ /* 0x027fea0003c00000 */
[----:B--2---:R2:W3:Y:S02]  /*286b0*/  SHFL.IDX P6, R14, R13, R12, R11 ;  /* 0x0000000c0d0e7389 */ /* 0x0044e400000c000b */
[----:B0123-5:R-:W-:Y:S01]  /*286c0*/  ENDCOLLECTIVE ;  /* 0x000000000000791b */ /* 0x02ffe20003800000 */
.L_x_7078:
[----:B------:R-:W-:Y:S05]  /*286d0*/  BSYNC B1 ;  /* 0x0000000000017941 */ /* 0x000fea0003800000 */
.L_x_7077:
        /* <DEDUP_REMOVED lines=8> */
.L_x_7079:
[----:B------:R-:W-:Y:S05]  /*28760*/  BRA `(.L_x_7080) ;  /* 0xffffff5800e87947 */ /* 0x000fea000383ffff */
.L_x_6871:
[----:B------:R-:W-:Y:S01]  /*28770*/  BSSY B1, `(.L_x_7081) ;  /* 0x0000008000017945 */ /* 0x000fe20003800000 */
[----:B------:R-:W-:Y:S02]  /*28780*/  IMAD.MOV.U32 R13, RZ, RZ, R8 ;  /* 0x000000ffff0d7224 */ /* 0x000fe400078e0008 */
[----:B------:R-:W-:Y:S02]  /*28790*/  IMAD.MOV.U32 R12, RZ, RZ, 0x2 ;  /* 0x00000002ff0c7424 */ /* 0x000fe400078e00ff */
[----:B------:R-:W-:Y:S02]  /*287a0*/  IMAD.MOV.U32 R11, RZ, RZ, 0x181f ;  /* 0x0000181fff0b7424 */ /* 0x000fe400078e00ff */
[----:B---3--:R-:W-:-:S07]  /*287b0*/  IMAD.MOV.U32 R15, RZ, RZ, -0x1 ;  /* 0xffffffffff0f7424 */ /* 0x008fce00078e00ff */
[----:B012-4-:R-:W-:Y:S05]  /*287c0*/  WARPSYNC.COLLECTIVE R15, `(.L_x_7082) ;  /* 0x000000000f087348 */ /* 0x017fea0003c00000 */
[----:B--2---:R2:W3:Y:S02]  /*287d0*/  SHFL.IDX P6, R14, R13, R12, R11 ;  /* 0x0000000c0d0e7389 */ /* 0x0044e400000c000b */
[----:B01234-:R-:W-:Y:S01]  /*287e0*/  ENDCOLLECTIVE ;  /* 0x000000000000791b */ /* 0x01ffe20003800000 */
.L_x_7082:
[----:B------:R-:W-:Y:S05]  /*287f0*/  BSYNC B1 ;  /* 0x0000000000017941 */ /* 0x000fea0003800000 */
.L_x_7081:
        /* <DEDUP_REMOVED lines=8> */
.L_x_7083:
[----:B------:R-:W-:Y:S05]  /*28880*/  BRA `(.L_x_7084) ;  /* 0xffffff5800ec7947 */ /* 0x000fea000383ffff */
.L_x_6874:
[----:B------:R-:W-:Y:S01]  /*28890*/  BSSY B1, `(.L_x_7085) ;  /* 0x0000008000017945 */ /* 0x000fe20003800000 */
[----:B------:R-:W-:Y:S01]  /*288a0*/  MOV R13, R8 ;  /* 0x00000008000d7202 */ /* 0x000fe20000000f00 */
[----:B------:R-:W-:Y:S02]  /*288b0*/  IMAD.MOV.U32 R12, RZ, RZ, 0x3 ;  /* 0x00000003ff0c7424 */ /* 0x000fe400078e00ff */
[----:B------:R-:W-:Y:S02]  /*288c0*/  IMAD.MOV.U32 R11, RZ, RZ, 0x181f ;  /* 0x0000181fff0b7424 */ /* 0x000fe400078e00ff */
[----:B---3--:R-:W-:-:S07]  /*288d0*/  IMAD.MOV.U32 R15, RZ, RZ, -0x1 ;  /* 0xffffffffff0f7424 */ /* 0x008fce00078e00ff */
[----:B012-4-:R-:W-:Y:S05]  /*288e0*/  WARPSYNC.COLLECTIVE R15, `(.L_x_7086) ;  /* 0x000000000f087348 */ /* 0x017fea0003c00000 */
[----:B--2---:R2:W3:Y:S02]  /*288f0*/  SHFL.IDX P6, R14, R13, R12, R11 ;  /* 0x0000000c0d0e7389 */ /* 0x0044e400000c000b */
[----:B01234-:R-:W-:Y:S01]  /*28900*/  ENDCOLLECTIVE ;  /* 0x000000000000791b */ /* 0x01ffe20003800000 */
.L_x_7086:
[----:B------:R-:W-:Y:S05]  /*28910*/  BSYNC B1 ;  /* 0x0000000000017941 */ /* 0x000fea0003800000 */
.L_x_7085:
        /* <DEDUP_REMOVED lines=8> */
.L_x_7087:
[----:B------:R-:W-:Y:S05]  /*289a0*/  BRA `(.L_x_7088) ;  /* 0xffffff5800f07947 */ /* 0x000fea000383ffff */
.L_x_6876:
[----:B------:R-:W-:Y:S01]  /*289b0*/  IMAD.MOV.U32 R13, RZ, RZ, R4 ;  /* 0x000000ffff0d7224 */ /* 0x000fe200078e0004 */
[----:B------:R-:W-:Y:S01]  /*289c0*/  MOV R12, RZ ;  /* 0x000000ff000c7202 */ /* 0x000fe20000000f00 */
[----:B------:R-:W-:Y:S02]  /*289d0*/  IMAD.MOV.U32 R11, RZ, RZ, 0x1c1f ;  /* 0x00001c1fff0b7424 */ /* 0x000fe400078e00ff */
[----:B------:R-:W-:-:S07]  /*289e0*/  IMAD.MOV.U32 R15, RZ, RZ, -0x1 ;  /* 0xffffffffff0f7424 */ /* 0x000fce00078e00ff */
[----:B------:R-:W-:Y:S05]  /*289f0*/  WARPSYNC.COLLECTIVE R15, `(.L_x_7089) ;  /* 0x000000000f087348 */ /* 0x000fea0003c00000 */
[----:B------:R0:W1:Y:S02]  /*28a00*/  SHFL.IDX P6, R14, R13, R12, R11 ;  /* 0x0000000c0d0e7389 */ /* 0x00006400000c000b */
[----:B01----:R-:W-:Y:S01]  /*28a10*/  ENDCOLLECTIVE ;  /* 0x000000000000791b */ /* 0x003fe20003800000 */
.L_x_7089:
[----:B------:R-:W-:Y:S02]  /*28a20*/  IMAD.MOV.U32 R13, RZ, RZ, R0 ;  /* 0x000000ffff0d7224 */ /* 0x000fe400078e0000 */
[----:B------:R-:W-:-:S07]  /*28a30*/  IMAD.MOV.U32 R3, RZ, RZ, R14 ;  /* 0x000000ffff037224 */ /* 0x000fce00078e000e */
[----:B------:R-:W-:Y:S05]  /*28a40*/  WARPSYNC.COLLECTIVE R15, `(.L_x_7090) ;  /* 0x000000000f087348 */ /* 0x000fea0003c00000 */
[----:B------:R0:W1:Y:S02]  /*28a50*/  SHFL.IDX P6, R14, R13, R12, R11 ;  /* 0x0000000c0d0e7389 */ /* 0x00006400000c000b */
[----:B01----:R-:W-:Y:S01]  /*28a60*/  ENDCOLLECTIVE ;  /* 0x000000000000791b */ /* 0x003fe20003800000 */
.L_x_7090:
[----:B------:R-:W-:Y:S05]  /*28a70*/  BRA `(.L_x_7091) ;  /* 0xffffff6000307947 */ /* 0x000fea000383ffff */
.L_x_6879:
[----:B------:R-:W-:Y:S01]  /*28a80*/  BSSY B1, `(.L_x_7092) ;  /* 0x0000008000017945 */ /* 0x000fe20003800000 */
[----:B--2---:R-:W-:Y:S01]  /*28a90*/  MOV R13, R4 ;  /* 0x00000004000d7202 */ /* 0x004fe20000000f00 */
[----:B------:R-:W-:Y:S02]  /*28aa0*/  IMAD.MOV.U32 R12, RZ, RZ, 0x1 ;  /* 0x00000001ff0c7424 */ /* 0x000fe400078e00ff */
[----:B------:R-:W-:Y:S02]  /*28ab0*/  IMAD.MOV.U32 R11, RZ, RZ, 0x1c1f ;  /* 0x00001c1fff0b7424 */ /* 0x000fe400078e00ff */
[----:B------:R-:W-:-:S07]  /*28ac0*/  IMAD.MOV.U32 R15, RZ, RZ, -0x1 ;  /* 0xffffffffff0f7424 */ /* 0x000fce00078e00ff */
[----:B01----:R-:W-:Y:S05]  /*28ad0*/  WARPSYNC.COLLECTIVE R15, `(.L_x_7093) ;  /* 0x000000000f087348 */ /* 0x003fea0003c00000 */
[----:B------:R2:W3:Y:S02]  /*28ae0*/  SHFL.IDX P6, R14, R13, R12, R11 ;  /* 0x0000000c0d0e7389 */ /* 0x0004e400000c000b */
[----:B0123--:R-:W-:Y:S01]  /*28af0*/  ENDCOLLECTIVE ;  /* 0x000000000000791b */ /* 0x00ffe20003800000 */
.L_x_7093:
[----:B------:R-:W-:Y:S05]  /*28b00*/  BSYNC B1 ;  /* 0x0000000000017941 */ /* 0x000fea0003800000 */
.L_x_7092:
        /* <DEDUP_REMOVED lines=8> */
.L_x_7094:
[----:B------:R-:W-:Y:S05]  /*28b90*/  BRA `(.L_x_7095) ;  /* 0xffffff6400107947 */ /* 0x000fea000383ffff */
.L_x_6883:
[----:B------:R-:W-:Y:S01]  /*28ba0*/  IMAD.MOV.U32 R13, RZ, RZ, R4 ;  /* 0x000000ffff0d7224 */ /* 0x000fe200078e0004 */
[----:B------:R-:W-:Y:S01]  /*28bb0*/  MOV R12, RZ ;  /* 0x000000ff000c7202 */ /* 0x000fe20000000f00 */
[----:B------:R-:W-:Y:S02]  /*28bc0*/  IMAD.MOV.U32 R11, RZ, RZ, 0x181f ;  /* 0x0000181fff0b7424 */ /* 0x000fe400078e00ff */
[----:B------:R-:W-:-:S07]  /*28bd0*/  IMAD.MOV.U32 R15, RZ, RZ, -0x1 ;  /* 0xffffffffff0f7424 */ /* 0x000fce00078e00ff */
[----:B-1----:R-:W-:Y:S05]  /*28be0*/  WARPSYNC.COLLECTIVE R15, `(.L_x_7096) ;  /* 0x000000000f087348 */ /* 0x002fea0003c00000 */
[----:B------:R0:W2:Y:S02]  /*28bf0*/  SHFL.IDX P6, R14, R13, R12, R11 ;  /* 0x0000000c0d0e7389 */ /* 0x0000a400000c000b */
[----:B012---:R-:W-:Y:S01]  /*28c00*/  ENDCOLLECTIVE ;  /* 0x000000000000791b */ /* 0x007fe20003800000 */
.L_x_7096:
[----:B------:R-:W-:Y:S02]  /*28c10*/  IMAD.MOV.U32 R13, RZ, RZ, R3 ;  /* 0x000000ffff0d7224 */ /* 0x000fe400078e0003 */
[----:B------:R-:W-:-:S07]  /*28c20*/  IMAD.MOV.U32 R0, RZ, RZ, R14 ;  /* 0x000000ffff007224 */ /* 0x000fce00078e000e */
[----:B------:R-:W-:Y:S05]  /*28c30*/  WARPSYNC.COLLECTIVE R15, `(.L_x_7097) ;  /* 0x000000000f087348 */ /* 0x000fea0003c00000 */
[----:B------:R0:W1:Y:S02]  /*28c40*/  SHFL.IDX P6, R14, R13, R12, R11 ;  /* 0x0000000c0d0e7389 */ /* 0x00006400000c000b */
[----:B01----:R-:W-:Y:S01]  /*28c50*/  ENDCOLLECTIVE ;  /* 0x000000000000791b */ /* 0x003fe20003800000 */
.L_x_7097:
[----:B------:R-:W-:Y:S05]  /*28c60*/  BRA `(.L_x_7098) ;  /* 0xffffff7000407947 */ /* 0x000fea000383ffff */
.L_x_6886:
[----:B------:R-:W-:Y:S01]  /*28c70*/  BSSY B1, `(.L_x_7099) ;  /* 0x0000008000017945 */ /* 0x000fe20003800000 */
[----:B------:R-:W-:Y:S01]  /*28c80*/  MOV R13, R4 ;  /* 0x00000004000d7202 */ /* 0x000fe20000000f00 */
[----:B------:R-:W-:Y:S02]  /*28c90*/  IMAD.MOV.U32 R12, RZ, RZ, 0x1 ;  /* 0x00000001ff0c7424 */ /* 0x000fe400078e00ff */
[----:B------:R-:W-:Y:S02]  /*28ca0*/  IMAD.MOV.U32 R11, RZ, RZ, 0x181f ;  /* 0x0000181fff0b7424 */ /* 0x000fe400078e00ff */
[----:B----4-:R-:W-:-:S07]  /*28cb0*/  IMAD.MOV.U32 R15, RZ, RZ, -0x1 ;  /* 0xffffffffff0f7424 */ /* 0x010fce00078e00ff */
[----:B0123--:R-:W-:Y:S05]  /*28cc0*/  WARPSYNC.COLLECTIVE R15, `(.L_x_7100) ;  /* 0x000000000f087348 */ /* 0x00ffea0003c00000 */
[----:B---3--:R3:W4:Y:S02]  /*28cd0*/  SHFL.IDX P6, R14, R13, R12, R11 ;  /* 0x0000000c0d0e7389 */ /* 0x00872400000c000b */
[----:B01234-:R-:W-:Y:S01]  /*28ce0*/  ENDCOLLECTIVE ;  /* 0x000000000000791b */ /* 0x01ffe20003800000 */
.L_x_7100:
[----:B------:R-:W-:Y:S05]  /*28cf0*/  BSYNC B1 ;  /* 0x0000000000017941 */ /* 0x000fea0003800000 */
.L_x_7099:
        /* <DEDUP_REMOVED lines=8> */
.L_x_7101:
[----:B------:R-:W-:Y:S05]  /*28d80*/  BRA `(.L_x_7102) ;  /* 0xffffff7000447947 */ /* 0x000fea000383ffff */
.L_x_6889:
[----:B------:R-:W-:Y:S01]  /*28d90*/  BSSY B1, `(.L_x_7103) ;  /* 0x0000008000017945 */ /* 0x000fe20003800000 */
[----:B------:R-:W-:Y:S01]  /*28da0*/  IMAD.MOV.U32 R13, RZ, RZ, R4 ;  /* 0x000000ffff0d7224 */ /* 0x000fe200078e0004 */
[----:B------:R-:W-:Y:S01]  /*28db0*/  MOV R12, 0x2 ;  /* 0x00000002000c7802 */ /* 0x000fe20000000f00 */
[----:B------:R-:W-:Y:S02]  /*28dc0*/  IMAD.MOV.U32 R11, RZ, RZ, 0x181f ;  /* 0x0000181fff0b7424 */ /* 0x000fe400078e00ff */
[----:B----4-:R-:W-:-:S07]  /*28dd0*/  IMAD.MOV.U32 R15, RZ, RZ, -0x1 ;  /* 0xffffffffff0f7424 */ /* 0x010fce00078e00ff */
[----:B0123--:R-:W-:Y:S05]  /*28de0*/  WARPSYNC.COLLECTIVE R15, `(.L_x_7104) ;  /* 0x000000000f087348 */ /* 0x00ffea0003c00000 */
[----:B---3--:R3:W4:Y:S02]  /*28df0*/  SHFL.IDX P6, R14, R13, R12, R11 ;  /* 0x0000000c0d0e7389 */ /* 0x00872400000c000b */
[----:B01234-:R-:W-:Y:S01]  /*28e00*/  ENDCOLLECTIVE ;  /* 0x000000000000791b */ /* 0x01ffe20003800000 */
.L_x_7104:
[----:B------:R-:W-:Y:S05]  /*28e10*/  BSYNC B1 ;  /* 0x0000000000017941 */ /* 0x000fea0003800000 */
.L_x_7103:
        /* <DEDUP_REMOVED lines=8> */
.L_x_7105:
[----:B------:R-:W-:Y:S05]  /*28ea0*/  BRA `(.L_x_7106) ;  /* 0xffffff7000487947 */ /* 0x000fea000383ffff */
.L_x_6892:
[----:B------:R-:W-:Y:S01]  /*28eb0*/  BSSY B1, `(.L_x_7107) ;  /* 0x0000008000017945 */ /* 0x000fe20003800000 */
[----:B------:R-:W-:Y:S01]  /*28ec0*/  IMAD.MOV.U32 R13, RZ, RZ, R4 ;  /* 0x000000ffff0d7224 */ /* 0x000fe200078e0004 */
[----:B------:R-:W-:Y:S01]  /*28ed0*/  MOV R11, 0x181f ;  /* 0x0000181f000b7802 */ /* 0x000fe20000000f00 */
[----:B------:R-:W-:Y:S02]  /*28ee0*/  IMAD.MOV.U32 R12, RZ, RZ, 0x3 ;  /* 0x00000003ff0c7424 */ /* 0x000fe400078e00ff */
[----:B0-----:R-:W-:-:S07]  /*28ef0*/  IMAD.MOV.U32 R15, RZ, RZ, -0x1 ;  /* 0xffffffffff0f7424 */ /* 0x001fce00078e00ff */
[----:B-1234-:R-:W-:Y:S05]  /*28f00*/  WARPSYNC.COLLECTIVE R15, `(.L_x_7108) ;  /* 0x000000000f087348 */ /* 0x01efea0003c00000 */
[----:B----4-:R0:W4:Y:S02]  /*28f10*/  SHFL.IDX P6, R14, R13, R12, R11 ;  /* 0x0000000c0d0e7389 */ /* 0x01012400000c000b */
[----:B01234-:R-:W-:Y:S01]  /*28f20*/  ENDCOLLECTIVE ;  /* 0x000000000000791b */ /* 0x01ffe20003800000 */
.L_x_7108:
[----:B------:R-:W-:Y:S05]  /*28f30*/  BSYNC B1 ;  /* 0x0000000000017941 */ /* 0x000fea0003800000 */
.L_x_7107:
        /* <DEDUP_REMOVED lines=8> */
.L_x_7109:
[----:B------:R-:W-:Y:S05]  /*28fc0*/  BRA `(.L_x_7110) ;  /* 0xffffff70004c7947 */ /* 0x000fea000383ffff */
.L_x_6909:
        /* <DEDUP_REMOVED lines=11> */
.L_x_7112:
[----:B------:R-:W-:Y:S05]  /*29080*/  BSYNC B1 ;  /* 0x0000000000017941 */ /* 0x000fea0003800000 */
.L_x_7111:
[----:B------:R-:W-:Y:S05]  /*29090*/  BRA `(.L_x_7113) ;  /* 0xffffff8800bc7947 */ /* 0x000fea000383ffff */
.L_x_6911:
[----:B------:R-:W-:Y:S01]  /*290a0*/  BSSY B1, `(.L_x_7114) ;  /* 0x0000006000017945 */ /* 0x000fe20003800000 */
[----:B------:R-:W-:-:S07]  /*290b0*/  IMAD.MOV.U32 R15, RZ, RZ, -0x1 ;  /* 0xffffffffff0f7424 */ /* 0x000fce00078e00ff */
[----:B0-----:R-:W-:Y:S05]  /*290c0*/  WARPSYNC.COLLECTIVE R15, `(.L_x_7115) ;  /* 0x000000000f0c7348 */ /* 0x001fea0003c00000 */
[----:B------:R-:W-:Y:S02]  /*290d0*/  ELECT P6, UR62, PT ;  /* 0x00000000003e782f */ /* 0x000fe400038c0000 */
[----:B------:R-:W-:Y:S01]  /*290e0*/  MOV R14, UR62 ;  /* 0x0000003e000e7c02 */ /* 0x000fe20008000f00 */
[----:B0-----:R-:W-:Y:S10]  /*290f0*/  ENDCOLLECTIVE ;  /* 0x000000000000791b */ /* 0x001ff40003800000 */
.L_x_7115:
[----:B------:R-:W-:Y:S05]  /*29100*/  BSYNC B1 ;  /* 0x0000000000017941 */ /* 0x000fea0003800000 */
.L_x_7114:
[----:B------:R-:W-:Y:S01]  /*29110*/  PLOP3.LUT P1, PT, P6, PT, PT, 0x80, 0x0 ;  /* 0x000000000000781c */ /* 0x000fe2000372f070 */
[----:B------:R-:W-:-:S12]  /*29120*/  BRA `(.L_x_6910) ;  /* 0xffffff8800b07947 */ /* 0x000fd8000383ffff */
.L_x_6913:
[----:B0-----:R0:W1:Y:S02]  /*29130*/  SYNCS.PHASECHK.TRANS64.TRYWAIT P0, [R18+URZ+0x34820], R2 ;  /* 0x03482002120075a7 */ /* 0x001064000800017f */
[----:B-1----:R-:W-:Y:S05]  /*29140*/  @!P0 NANOSLEEP.SYNCS 0x989680 ;  /* 0x009896800000895d */ /* 0x002fea0003900000 */
[----:B------:R-:W1:Y:S02]  /*29150*/  @!P0 SYNCS.PHASECHK.TRANS64 P0, [R18+URZ+0x34820], R2 ;  /* 0x03482002120085a7 */ /* 0x000e64000800007f */
[----:B-1----:R-:W-:Y:S05]  /*29160*/  @!P0 BRA `(.L_x_6913) ;  /* 0xfffffffc00f08947 */ /* 0x002fea000383ffff */
[----:B------:R-:W-:Y:S05]  /*29170*/  BRA `(.L_x_7116) ;  /* 0xffffff8800c07947 */ /* 0x000fea000383ffff */
.L_x_6917:
[----:B-1----:R1:W2:Y:S02]  /*29180*/  SYNCS.PHASECHK.TRANS64.TRYWAIT P0, [R5+URZ+0x348a0], R8 ;  /* 0x0348a008050075a7 */ /* 0x0022a4000800017f */
[----:B--2---:R-:W-:Y:S05]  /*29190*/  @!P0 NANOSLEEP.SYNCS 0x989680 ;  /* 0x009896800000895d */ /* 0x004fea0003900000 */
[----:B------:R-:W2:Y:S02]  /*291a0*/  @!P0 SYNCS.PHASECHK.TRANS64 P0, [R5+URZ+0x348a0], R8 ;  /* 0x0348a008050085a7 */ /* 0x000ea4000800007f */
[----:B--2---:R-:W-:Y:S05]  /*291b0*/  @!P0 BRA `(.L_x_6917) ;  /* 0xfffffffc00f08947 */ /* 0x004fea000383ffff */
[----:B------:R-:W-:Y:S05]  /*291c0*/  BRA `(.L_x_7117) ;  /* 0xffffff8800e07947 */ /* 0x000fea000383ffff */
.L_x_6923:
[----:B0-----:R0:W2:Y:S02]  /*291d0*/  SYNCS.PHASECHK.TRANS64.TRYWAIT P0, [R5+URZ+0x348c0], R8 ;  /* 0x0348c008050075a7 */ /* 0x0010a4000800017f */
[----:B--2---:R-:W-:Y:S05]  /*291e0*/  @!P0 NANOSLEEP.SYNCS 0x989680 ;  /* 0x009896800000895d */ /* 0x004fea0003900000 */
[----:B------:R-:W2:Y:S02]  /*291f0*/  @!P0 SYNCS.PHASECHK.TRANS64 P0, [R5+URZ+0x348c0], R8 ;  /* 0x0348c008050085a7 */ /* 0x000ea4000800007f */
[----:B--2---:R-:W-:Y:S05]  /*29200*/  @!P0 BRA `(.L_x_6923) ;  /* 0xfffffffc00f08947 */ /* 0x004fea000383ffff */
[----:B------:R-:W-:Y:S05]  /*29210*/  BRA `(.L_x_7118) ;  /* 0xffffff8c009c7947 */ /* 0x000fea000383ffff */
.L_x_6931:
[----:B0-----:R0:W1:Y:S02]  /*29220*/  SYNCS.PHASECHK.TRANS64.TRYWAIT P0, [R6+URZ+0x348a0], R5 ;  /* 0x0348a005060075a7 */ /* 0x001064000800017f */
[----:B-1----:R-:W-:Y:S05]  /*29230*/  @!P0 NANOSLEEP.SYNCS 0x989680 ;  /* 0x009896800000895d */ /* 0x002fea0003900000 */
[----:B------:R-:W1:Y:S02]  /*29240*/  @!P0 SYNCS.PHASECHK.TRANS64 P0, [R6+URZ+0x348a0], R5 ;  /* 0x0348a005060085a7 */ /* 0x000e64000800007f */
[----:B-1----:R-:W-:Y:S05]  /*29250*/  @!P0 BRA `(.L_x_6931) ;  /* 0xfffffffc00f08947 */ /* 0x002fea000383ffff */
[----:B------:R-:W-:Y:S05]  /*29260*/  BRA `(.L_x_7119) ;  /* 0xffffff90009c7947 */ /* 0x000fea000383ffff */
.L_x_6937:
[----:B-1----:R1:W2:Y:S02]  /*29270*/  SYNCS.PHASECHK.TRANS64.TRYWAIT P0, [R6+URZ+0x348c0], R5 ;  /* 0x0348c005060075a7 */ /* 0x0022a4000800017f */
[----:B--2---:R-:W-:Y:S05]  /*29280*/  @!P0 NANOSLEEP.SYNCS 0x989680 ;  /* 0x009896800000895d */ /* 0x004fea0003900000 */
[----:B------:R-:W2:Y:S02]  /*29290*/  @!P0 SYNCS.PHASECHK.TRANS64 P0, [R6+URZ+0x348c0], R5 ;  /* 0x0348c005060085a7 */ /* 0x000ea4000800007f */
[----:B--2---:R-:W-:Y:S05]  /*292a0*/  @!P0 BRA `(.L_x_6937) ;  /* 0xfffffffc00f08947 */ /* 0x004fea000383ffff */
[----:B------:R-:W-:Y:S05]  /*292b0*/  BRA `(.L_x_7120) ;  /* 0xffffff9400607947 */ /* 0x000fea000383ffff */
.L_x_6953:
        /* <DEDUP_REMOVED lines=11> */
.L_x_7122:
[----:B------:R-:W-:Y:S05]  /*29370*/  BSYNC B0 ;  /* 0x0000000000007941 */ /* 0x000fea0003800000 */
.L_x_7121:
[----:B------:R-:W-:Y:S05]  /*29380*/  BRA `(.L_x_7123) ;  /* 0xffffffa0006c7947 */ /* 0x000fea000383ffff */
.L_x_6955:
[----:B------:R-:W-:Y:S01]  /*29390*/  BSSY B0, `(.L_x_7124) ;  /* 0x0000006000007945 */ /* 0x000fe20003800000 */
[----:B------:R-:W-:-:S07]  /*293a0*/  IMAD.MOV.U32 R15, RZ, RZ, -0x1 ;  /* 0xffffffffff0f7424 */ /* 0x000fce00078e00ff */
[----:B0-----:R-:W-:Y:S05]  /*293b0*/  WARPSYNC.COLLECTIVE R15, `(.L_x_7125) ;  /* 0x000000000f0c7348 */ /* 0x001fea0003c00000 */
[----:B------:R-:W-:Y:S02]  /*293c0*/  ELECT P6, UR62, PT ;  /* 0x00000000003e782f */ /* 0x000fe400038c0000 */
[----:B------:R-:W-:Y:S01]  /*293d0*/  MOV R14, UR62 ;  /* 0x0000003e000e7c02 */ /* 0x000fe20008000f00 */
[----:B0-----:R-:W-:Y:S10]  /*293e0*/  ENDCOLLECTIVE ;  /* 0x000000000000791b */ /* 0x001ff40003800000 */
.L_x_7125:
[----:B------:R-:W-:Y:S05]  /*293f0*/  BSYNC B0 ;  /* 0x0000000000007941 */ /* 0x000fea0003800000 */
.L_x_7124:
[----:B------:R-:W-:Y:S05]  /*29400*/  BRA `(.L_x_7126) ;  /* 0xffffffa000787947 */ /* 0x000fea000383ffff */
.L_x_6957:
[----:B0-----:R0:W1:Y:S02]  /*29410*/  SYNCS.PHASECHK.TRANS64.TRYWAIT P0, [R0+URZ+0x34840], R2 ;  /* 0x03484002000075a7 */ /* 0x001064000800017f */
[----:B-1----:R-:W-:Y:S05]  /*29420*/  @!P0 NANOSLEEP.SYNCS 0x989680 ;  /* 0x009896800000895d */ /* 0x002fea0003900000 */
[----:B------:R-:W1:Y:S02]  /*29430*/  @!P0 SYNCS.PHASECHK.TRANS64 P0, [R0+URZ+0x34840], R2 ;  /* 0x03484002000085a7 */ /* 0x000e64000800007f */
[----:B-1----:R-:W-:Y:S05]  /*29440*/  @!P0 BRA `(.L_x_6957) ;  /* 0xfffffffc00f08947 */ /* 0x002fea000383ffff */
[----:B------:R-:W-:Y:S05]  /*29450*/  BRA `(.L_x_7127) ;  /* 0xffffffa000dc7947 */ /* 0x000fea000383ffff */
.L_x_6961:
[----:B------:R-:W2:Y:S01]  /*29460*/  LDL.LU R11, [R1+0x54] ;  /* 0x00005400010b7983 */ /* 0x000ea20000300800 */
[----:B------:R-:W-:Y:S01]  /*29470*/  IMAD.MOV.U32 R13, RZ, RZ, R3 ;  /* 0x000000ffff0d7224 */ /* 0x000fe200078e0003 */
[----:B------:R-:W-:Y:S01]  /*29480*/  MOV R15, 0xffffffff ;  /* 0xffffffff000f7802 */ /* 0x000fe20000000f00 */
[----:B------:R-:W-:Y:S01]  /*29490*/  IMAD.MOV.U32 R12, RZ, RZ, RZ ;  /* 0x000000ffff0c7224 */ /* 0x000fe200078e00ff */
[----:B------:R-:W1:Y:S02]  /*294a0*/  S2R R7, SR_TID.X ;  /* 0x0000000000077919 */ /* 0x000e640000002100 */
[----:B-1----:R-:W-:-:S04]  /*294b0*/  LOP3.LUT R7, R7, 0x7f, RZ, 0xc0, !PT ;  /* 0x0000007f07077812 */ /* 0x002fc800078ec0ff */
[----:B------:R-:W-:-:S05]  /*294c0*/  SHF.R.U32.HI R0, RZ, 0x3, R7 ;  /* 0x00000003ff007819 */ /* 0x000fca0000011607 */
[----:B------:R-:W-:-:S04]  /*294d0*/  IMAD.IADD R0, R0, 0x1, R5 ;  /* 0x0000000100007824 */ /* 0x000fc800078e0205 */
[----:B------:R-:W-:Y:S02]  /*294e0*/  VIADD R5, R0, 0x10 ;  /* 0x0000001000057836 */ /* 0x000fe40000000000 */
[----:B--2---:R-:W-:Y:S02]  /*294f0*/  IMAD R2, R11, R8, RZ ;  /* 0x000000080b027224 */ /* 0x004fe400078e02ff */
[----:B------:R-:W-:-:S03]  /*29500*/  IMAD.MOV.U32 R11, RZ, RZ, 0x181f ;  /* 0x0000181fff0b7424 */ /* 0x000fc600078e00ff */
[----:B------:R-:W-:-:S13]  /*29510*/  ISETP.GE.AND P2, PT, R0, R2, PT ;  /* 0x000000020000720c */ /* 0x000fda0003f46270 */
[----:B0----5:R-:W-:Y:S05]  /*29520*/  WARPSYNC.COLLECTIVE R15, `(.L_x_7128) ;  /* 0x000000000f087348 */ /* 0x021fea0003c00000 */
[----:B------:R1:W2:Y:S02]  /*29530*/  SHFL.IDX P6, R14, R13, R12, R11 ;  /* 0x0000000c0d0e7389 */ /* 0x0002a400000c000b */
[----:B012--5:R-:W-:Y:S01]  /*29540*/  ENDCOLLECTIVE ;  /* 0x000000000000791b */ /* 0x027fe20003800000 */
.L_x_7128:
[----:B------:R-:W-:Y:S02]  /*29550*/  IMAD.MOV.U32 R13, RZ, RZ, R4 ;  /* 0x000000ffff0d7224 */ /* 0x000fe400078e0004 */
[----:B------:R-:W-:-:S07]  /*29560*/  IMAD.MOV.U32 R6, RZ, RZ, R14 ;  /* 0x000000ffff067224 */ /* 0x000fce00078e000e */
[----:B------:R-:W-:Y:S05]  /*29570*/  WARPSYNC.COLLECTIVE R15, `(.L_x_7129) ;  /* 0x000000000f087348 */ /* 0x000fea0003c00000 */
[----:B------:R0:W1:Y:S02]  /*29580*/  SHFL.IDX P6, R14, R13, R12, R11 ;  /* 0x0000000c0d0e7389 */ /* 0x00006400000c000b */
[----:B01----:R-:W-:Y:S01]  /*29590*/  ENDCOLLECTIVE ;  /* 0x000000000000791b */ /* 0x003fe20003800000 */
.L_x_7129:
[----:B------:R-:W-:Y:S01]  /*295a0*/  ULDC.64 UR4, c[0x0][0x208] ;  /* 0x0000820000047ab9 */ /* 0x000fe20000000a00 */
[----:B------:R-:W-:Y:S02]  /*295b0*/  IMAD.MOV.U32 R13, RZ, RZ, R3 ;  /* 0x000000ffff0d7224 */ /* 0x000fe400078e0003 */
[----:B------:R-:W-:Y:S02]  /*295c0*/  IMAD.MOV.U32 R12, RZ, RZ, 0x1 ;  /* 0x00000001ff0c7424 */ /* 0x000fe400078e00ff */
[----:B------:R-:W-:-:S05]  /*295d0*/  IMAD.MOV.U32 R7, RZ, RZ, R14 ;  /* 0x000000ffff077224 */ /* 0x000fca00078e000e */
[----:B------:R-:W-:-:S04]  /*295e0*/  @!P2 LEA R7, P3, R10, R7, 0x1 ;  /* 0x000000070a07a211 */ /* 0x000fc800078608ff */
[----:B------:R-:W-:-:S04]  /*295f0*/  @!P2 IADD3.X R6, RZ, R6, RZ, P3, !PT ;  /* 0x00000006ff06a210 */ /* 0x000fc80001ffe4ff */
        /* <DEDUP_REMOVED lines=12> */
.L_x_7130:
[----:B------:R-:W-:Y:S01]  /*296c0*/  MOV R13, R4 ;  /* 0x00000004000d7202 */ /* 0x000fe20000000f00 */
[----:B------:R-:W-:-:S07]  /*296d0*/  IMAD.MOV.U32 R6, RZ, RZ, R14 ;  /* 0x000000ffff067224 */ /* 0x000fce00078e000e */
[----:B------:R-:W-:Y:S05]  /*296e0*/  WARPSYNC.COLLECTIVE R15, `(.L_x_7131) ;  /* 0x000000000f087348 */ /* 0x000fea0003c00000 */
[----:B------:R0:W1:Y:S02]  /*296f0*/  SHFL.IDX P6, R14, R13, R12, R11 ;  /* 0x0000000c0d0e7389 */ /* 0x00006400000c000b */
[----:B01----:R-:W-:Y:S01]  /*29700*/  ENDCOLLECTIVE ;  /* 0x000000000000791b */ /* 0x003fe20003800000 */
.L_x_7131:
        /* <DEDUP_REMOVED lines=18> */
.L_x_7132:
[----:B------:R-:W-:Y:S02]  /*29830*/  IMAD.MOV.U32 R13, RZ, RZ, R4 ;  /* 0x000000ffff0d7224 */ /* 0x000fe400078e0004 */
[----:B------:R-:W-:-:S07]  /*29840*/  IMAD.MOV.U32 R6, RZ, RZ, R14 ;  /* 0x000000ffff067224 */ /* 0x000fce00078e000e */
[----:B------:R-:W-:Y:S05]  /*29850*/  WARPSYNC.COLLECTIVE R15, `(.L_x_7133) ;  /* 0x000000000f087348 */ /* 0x000fea0003c00000 */
[----:B------:R0:W1:Y:S02]  /*29860*/  SHFL.IDX P6, R14, R13, R12, R11 ;  /* 0x0000000c0d0e7389 */ /* 0x00006400000c000b */
[----:B01----:R-:W-:Y:S01]  /*29870*/  ENDCOLLECTIVE ;  /* 0x000000000000791b */ /* 0x003fe20003800000 */
.L_x_7133:
        /* <DEDUP_REMOVED lines=18> */
.L_x_7134:
[----:B------:R-:W-:Y:S02]  /*299a0*/  IMAD.MOV.U32 R13, RZ, RZ, R4 ;  /* 0x000000ffff0d7224 */ /* 0x000fe400078e0004 */
[----:B------:R-:W-:-:S07]  /*299b0*/  IMAD.MOV.U32 R6, RZ, RZ, R14 ;  /* 0x000000ffff067224 */ /* 0x000fce00078e000e */
[----:B------:R-:W-:Y:S05]  /*299c0*/  WARPSYNC.COLLECTIVE R15, `(.L_x_7135) ;  /* 0x000000000f087348 */ /* 0x000fea0003c00000 */
[----:B------:R0:W1:Y:S02]  /*299d0*/  SHFL.IDX P6, R14, R13, R12, R11 ;  /* 0x0000000c0d0e7389 */ /* 0x00006400000c000b */
[----:B01----:R-:W-:Y:S01]  /*299e0*/  ENDCOLLECTIVE ;  /* 0x000000000000791b */ /* 0x003fe20003800000 */
.L_x_7135:
        /* <DEDUP_REMOVED lines=18> */
.L_x_7136:
[----:B------:R-:W-:Y:S02]  /*29b10*/  IMAD.MOV.U32 R13, RZ, RZ, R4 ;  /* 0x000000ffff0d7224 */ /* 0x000fe400078e0004 */
[----:B------:R-:W-:-:S07]  /*29b20*/  IMAD.MOV.U32 R6, RZ, RZ, R14 ;  /* 0x000000ffff067224 */ /* 0x000fce00078e000e */
[----:B------:R-:W-:Y:S05]  /*29b30*/  WARPSYNC.COLLECTIVE R15, `(.L_x_7137) ;  /* 0x000000000f087348 */ /* 0x000fea0003c00000 */
[----:B------:R0:W1:Y:S02]  /*29b40*/  SHFL.IDX P6, R14, R13, R12, R11 ;  /* 0x0000000c0d0e7389 */ /* 0x00006400000c000b */
[----:B01----:R-:W-:Y:S01]  /*29b50*/  ENDCOLLECTIVE ;  /* 0x000000000000791b */ /* 0x003fe20003800000 */
.L_x_7137:
        /* <DEDUP_REMOVED lines=18> */
.L_x_7138:
[----:B------:R-:W-:Y:S01]  /*29c80*/  IMAD.MOV.U32 R13, RZ, RZ, R4 ;  /* 0x000000ffff0d7224 */ /* 0x000fe200078e0004 */
[----:B------:R-:W-:-:S07]  /*29c90*/  MOV R6, R14 ;  /* 0x0000000e00067202 */ /* 0x000fce0000000f00 */
[----:B------:R-:W-:Y:S05]  /*29ca0*/  WARPSYNC.COLLECTIVE R15, `(.L_x_7139) ;  /* 0x000000000f087348 */ /* 0x000fea0003c00000 */
[----:B------:R0:W1:Y:S02]  /*29cb0*/  SHFL.IDX P6, R14, R13, R12, R11 ;  /* 0x0000000c0d0e7389 */ /* 0x00006400000c000b */
[----:B01----:R-:W-:Y:S01]  /*29cc0*/  ENDCOLLECTIVE ;  /* 0x000000000000791b */ /* 0x003fe20003800000 */
.L_x_7139:
        /* <DEDUP_REMOVED lines=18> */
.L_x_7140:
[----:B------:R-:W-:Y:S01]  /*29df0*/  MOV R13, R4 ;  /* 0x00000004000d7202 */ /* 0x000fe20000000f00 */
[----:B------:R-:W-:-:S07]  /*29e00*/  IMAD.MOV.U32 R6, RZ, RZ, R14 ;  /* 0x000000ffff067224 */ /* 0x000fce00078e000e */
[----:B------:R-:W-:Y:S05]  /*29e10*/  WARPSYNC.COLLECTIVE R15, `(.L_x_7141) ;  /* 0x000000000f087348 */ /* 0x000fea0003c00000 */
[----:B------:R0:W1:Y:S02]  /*29e20*/  SHFL.IDX P6, R14, R13, R12, R11 ;  /* 0x0000000c0d0e7389 */ /* 0x00006400000c000b */
[----:B01----:R-:W-:Y:S01]  /*29e30*/  ENDCOLLECTIVE ;  /* 0x000000000000791b */ /* 0x003fe20003800000 */
.L_x_7141:
[----:B------:R-:W-:Y:S01]  /*29e40*/  ULDC.64 UR4, c[0x0][0x208] ;  /* 0x0000820000047ab9 */ /* 0x000fe20000000a00 */
[----:B------:R-:W-:Y:S01]  /*29e50*/  MOV R13, R3 ;  /* 0x00000003000d7202 */ /* 0x000fe20000000f00 */
        /* <DEDUP_REMOVED lines=14> */
.L_x_7142:
[----:B------:R-:W-:Y:S02]  /*29f40*/  IMAD.MOV.U32 R13, RZ, RZ, R4 ;  /* 0x000000ffff0d7224 */ /* 0x000fe400078e0004 */
[----:B------:R-:W-:-:S07]  /*29f50*/  IMAD.MOV.U32 R5, RZ, RZ, R14 ;  /* 0x000000ffff057224 */ /* 0x000fce00078e000e */
[----:B------:R-:W-:Y:S05]  /*29f60*/  WARPSYNC.COLLECTIVE R15, `(.L_x_7143) ;  /* 0x000000000f087348 */ /* 0x000fea0003c00000 */
[----:B------:R0:W1:Y:S02]  /*29f70*/  SHFL.IDX P6, R14, R13, R12, R11 ;  /* 0x0000000c0d0e7389 */ /* 0x00006400000c000b */
[----:B01----:R-:W-:Y:S01]  /*29f80*/  ENDCOLLECTIVE ;  /* 0x000000000000791b */ /* 0x003fe20003800000 */
.L_x_7143:
[----:B------:R-:W-:Y:S01]  /*29f90*/  IMAD.MOV.U32 R3, RZ, RZ, R14 ;  /* 0x000000ffff037224 */ /* 0x000fe200078e000e */
[----:B------:R-:W-:Y:S06]  /*29fa0*/  BRA `(.L_x_7144) ;  /* 0xffffffa400707947 */ /* 0x000fec000383ffff */
.L_x_6966:
[----:B----4-:R4:W0:Y:S02]  /*29fb0*/  SYNCS.PHASECHK.TRANS64.TRYWAIT P0, [R18+URZ+0x34820], R0 ;  /* 0x03482000120075a7 */ /* 0x010824000800017f */
[----:B0-----:R-:W-:Y:S05]  /*29fc0*/  @!P0 NANOSLEEP.SYNCS 0x989680 ;  /* 0x009896800000895d */ /* 0x001fea0003900000 */
[----:B------:R-:W0:Y:S02]  /*29fd0*/  @!P0 SYNCS.PHASECHK.TRANS64 P0, [R18+URZ+0x34820], R0 ;  /* 0x03482000120085a7 */ /* 0x000e24000800007f */
[----:B0-----:R-:W-:Y:S05]  /*29fe0*/  @!P0 BRA `(.L_x_6966) ;  /* 0xfffffffc00f08947 */ /* 0x001fea000383ffff */
[----:B------:R-:W-:Y:S05]  /*29ff0*/  BRA `(.L_x_7145) ;  /* 0xffffffa400e07947 */ /* 0x000fea000383ffff */
.L_x_6975:
[----:B--2---:R2:W3:Y:S02]  /*2a000*/  SYNCS.PHASECHK.TRANS64.TRYWAIT P0, [R3+URZ+0x34840], R2 ;  /* 0x03484002030075a7 */ /* 0x0044e4000800017f */
[----:B---3--:R-:W-:Y:S05]  /*2a010*/  @!P0 NANOSLEEP.SYNCS 0x989680 ;  /* 0x009896800000895d */ /* 0x008fea0003900000 */
[----:B------:R-:W3:Y:S02]  /*2a020*/  @!P0 SYNCS.PHASECHK.TRANS64 P0, [R3+URZ+0x34840], R2 ;  /* 0x03484002030085a7 */ /* 0x000ee4000800007f */
[----:B---3--:R-:W-:Y:S05]  /*2a030*/  @!P0 BRA `(.L_x_6975) ;  /* 0xfffffffc00f08947 */ /* 0x008fea000383ffff */
[----:B------:R-:W-:Y:S05]  /*2a040*/  BRA `(.L_x_7146) ;  /* 0xffffffa800c07947 */ /* 0x000fea000383ffff */
.L_x_6981:
[----:B-1----:R1:W2:Y:S02]  /*2a050*/  SYNCS.PHASECHK.TRANS64.TRYWAIT P0, [R2+URZ+0x34860], R3 ;  /* 0x03486003020075a7 */ /* 0x0022a4000800017f */
[----:B--2---:R-:W-:Y:S05]  /*2a060*/  @!P0 NANOSLEEP.SYNCS 0x989680 ;  /* 0x009896800000895d */ /* 0x004fea0003900000 */
[----:B------:R-:W2:Y:S02]  /*2a070*/  @!P0 SYNCS.PHASECHK.TRANS64 P0, [R2+URZ+0x34860], R3 ;  /* 0x03486003020085a7 */ /* 0x000ea4000800007f */
[----:B--2---:R-:W-:Y:S05]  /*2a080*/  @!P0 BRA `(.L_x_6981) ;  /* 0xfffffffc00f08947 */ /* 0x004fea000383ffff */
[----:B------:R-:W-:Y:S05]  /*2a090*/  BRA `(.L_x_7147) ;  /* 0xffffffac00907947 */ /* 0x000fea000383ffff */
.L_x_6991:
[----:B--2---:R2:W3:Y:S02]  /*2a0a0*/  SYNCS.PHASECHK.TRANS64.TRYWAIT P0, [R3+URZ+0x34840], R2 ;  /* 0x03484002030075a7 */ /* 0x0044e4000800017f */
[----:B---3--:R-:W-:Y:S05]  /*2a0b0*/  @!P0 NANOSLEEP.SYNCS 0x989680 ;  /* 0x009896800000895d */ /* 0x008fea0003900000 */
[----:B------:R-:W3:Y:S02]  /*2a0c0*/  @!P0 SYNCS.PHASECHK.TRANS64 P0, [R3+URZ+0x34840], R2 ;  /* 0x03484002030085a7 */ /* 0x000ee4000800007f */
[----:B---3--:R-:W-:Y:S05]  /*2a0d0*/  @!P0 BRA `(.L_x_6991) ;  /* 0xfffffffc00f08947 */ /* 0x008fea000383ffff */
[----:B------:R-:W-:Y:S05]  /*2a0e0*/  BRA `(.L_x_7148) ;  /* 0xffffffb4002c7947 */ /* 0x000fea000383ffff */
.L_x_6997:
[----:B-1----:R1:W2:Y:S02]  /*2a0f0*/  SYNCS.PHASECHK.TRANS64.TRYWAIT P0, [R2+URZ+0x34860], R3 ;  /* 0x03486003020075a7 */ /* 0x0022a4000800017f */
[----:B--2---:R-:W-:Y:S05]  /*2a100*/  @!P0 NANOSLEEP.SYNCS 0x989680 ;  /* 0x009896800000895d */ /* 0x004fea0003900000 */
[----:B------:R-:W2:Y:S02]  /*2a110*/  @!P0 SYNCS.PHASECHK.TRANS64 P0, [R2+URZ+0x34860], R3 ;  /* 0x03486003020085a7 */ /* 0x000ea4000800007f */
[----:B--2---:R-:W-:Y:S05]  /*2a120*/  @!P0 BRA `(.L_x_6997) ;  /* 0xfffffffc00f08947 */ /* 0x004fea000383ffff */
[----:B------:R-:W-:Y:S05]  /*2a130*/  BRA `(.L_x_7149) ;  /* 0xffffffb400fc7947 */ /* 0x000fea000383ffff */
.L_x_7007:
[----:B---3--:R3:W4:Y:S02]  /*2a140*/  SYNCS.PHASECHK.TRANS64.TRYWAIT P0, [R2+URZ+0x34840], R3 ;  /* 0x03484003020075a7 */ /* 0x008724000800017f */
[----:B----4-:R-:W-:Y:S05]  /*2a150*/  @!P0 NANOSLEEP.SYNCS 0x989680 ;  /* 0x009896800000895d */ /* 0x010fea0003900000 */
[----:B------:R-:W4:Y:S02]  /*2a160*/  @!P0 SYNCS.PHASECHK.TRANS64 P0, [R2+URZ+0x34840], R3 ;  /* 0x03484003020085a7 */ /* 0x000f24000800007f */
[----:B----4-:R-:W-:Y:S05]  /*2a170*/  @!P0 BRA `(.L_x_7007) ;  /* 0xfffffffc00f08947 */ /* 0x010fea000383ffff */
[----:B------:R-:W-:Y:S05]  /*2a180*/  BRA `(.L_x_7150) ;  /* 0xffffffbc00707947 */ /* 0x000fea000383ffff */
.L_x_7013:
[----:B-1----:R1:W2:Y:S02]  /*2a190*/  SYNCS.PHASECHK.TRANS64.TRYWAIT P0, [R2+URZ+0x34860], R5 ;  /* 0x03486005020075a7 */ /* 0x0022a4000800017f */
[----:B--2---:R-:W-:Y:S05]  /*2a1a0*/  @!P0 NANOSLEEP.SYNCS 0x989680 ;  /* 0x009896800000895d */ /* 0x004fea0003900000 */
[----:B------:R-:W2:Y:S02]  /*2a1b0*/  @!P0 SYNCS.PHASECHK.TRANS64 P0, [R2+URZ+0x34860], R5 ;  /* 0x03486005020085a7 */ /* 0x000ea4000800007f */
[----:B--2---:R-:W-:Y:S05]  /*2a1c0*/  @!P0 BRA `(.L_x_7013) ;  /* 0xfffffffc00f08947 */ /* 0x004fea000383ffff */
[----:B------:R-:W-:Y:S05]  /*2a1d0*/  BRA `(.L_x_7151) ;  /* 0xffffffc0003c7947 */ /* 0x000fea000383ffff */
.L_x_7025:
[----:B---3--:R3:W4:Y:S02]  /*2a1e0*/  SYNCS.PHASECHK.TRANS64.TRYWAIT P0, [R0+URZ+0x34860], R2 ;  /* 0x03486002000075a7 */ /* 0x008724000800017f */
[----:B----4-:R-:W-:Y:S05]  /*2a1f0*/  @!P0 NANOSLEEP.SYNCS 0x989680 ;  /* 0x009896800000895d */ /* 0x010fea0003900000 */
[----:B------:R-:W4:Y:S02]  /*2a200*/  @!P0 SYNCS.PHASECHK.TRANS64 P0, [R0+URZ+0x34860], R2 ;  /* 0x03486002000085a7 */ /* 0x000f24000800007f */
[----:B----4-:R-:W-:Y:S05]  /*2a210*/  @!P0 BRA `(.L_x_7025) ;  /* 0xfffffffc00f08947 */ /* 0x010fea000383ffff */
[----:B------:R-:W-:Y:S05]  /*2a220*/  BRA `(.L_x_7152) ;  /* 0xffffffc400987947 */ /* 0x000fea000383ffff */
.L_x_7033:
[----:B----4-:R-:W4:Y:S01]  /*2a230*/  LDL R0, [R1+0x10] ;  /* 0x0000100001007983 */ /* 0x010f220000100800 */
        /* <DEDUP_REMOVED lines=8> */
.L_x_7154:
[----:B------:R-:W-:Y:S05]  /*2a2c0*/  BSYNC B0 ;  /* 0x0000000000007941 */ /* 0x000fea0003800000 */
.L_x_7153:
        /* <DEDUP_REMOVED lines=10> */
.L_x_7155:
        /* <DEDUP_REMOVED lines=24> */
.L_x_7156:
        /* <DEDUP_REMOVED lines=9> */
.L_x_7157:
        /* <DEDUP_REMOVED lines=8> */
.L_x_7158:
        /* <DEDUP_REMOVED lines=8> */
.L_x_7159:
        /* <DEDUP_REMOVED lines=8> */
.L_x_7160:
        /* <DEDUP_REMOVED lines=9> */
.L_x_7161:
[----:B------:R-:W-:Y:S01]  /*2a790*/  IMAD.MOV.U32 R16, RZ, RZ, R14 ;  /* 0x000000ffff107224 */ /* 0x000fe200078e000e */
[----:B------:R-:W-:Y:S06]  /*2a7a0*/  BRA `(.L_x_7162) ;  /* 0xffffffc800247947 */ /* 0x000fec000383ffff */
.L_x_7036:
[----:B------:R-:W-:Y:S01]  /*2a7b0*/  BSSY B0, `(.L_x_7163) ;  /* 0x0000008000007945 */ /* 0x000fe20003800000 */
[----:B------:R-:W-:Y:S01]  /*2a7c0*/  IMAD.MOV.U32 R13, RZ, RZ, R2 ;  /* 0x000000ffff0d7224 */ /* 0x000fe200078e0002 */
[----:B------:R-:W-:Y:S01]  /*2a7d0*/  MOV R11, RZ ;  /* 0x000000ff000b7202 */ /* 0x000fe20000000f00 */
[----:B------:R-:W-:Y:S02]  /*2a7e0*/  IMAD.MOV.U32 R12, RZ, RZ, 0x1 ;  /* 0x00000001ff0c7424 */ /* 0x000fe400078e00ff */
[----:B------:R-:W-:-:S07]  /*2a7f0*/  IMAD.MOV.U32 R15, RZ, RZ, -0x1 ;  /* 0xffffffffff0f7424 */ /* 0x000fce00078e00ff */
[----:B01----:R-:W-:Y:S05]  /*2a800*/  WARPSYNC.COLLECTIVE R15, `(.L_x_7164) ;  /* 0x000000000f087348 */ /* 0x003fea0003c00000 */
[----:B------:R2:W3:Y:S02]  /*2a810*/  SHFL.UP P6, R14, R13, R12, R11 ;  /* 0x0400000c0d0e7389 */ /* 0x0004e400000c000b */
[----:B0123--:R-:W-:Y:S01]  /*2a820*/  ENDCOLLECTIVE ;  /* 0x000000000000791b */ /* 0x00ffe20003800000 */
.L_x_7164:
[----:B------:R-:W-:Y:S05]  /*2a830*/  BSYNC B0 ;  /* 0x0000000000007941 */ /* 0x000fea0003800000 */
.L_x_7163:
[----:B------:R-:W2:Y:S01]  /*2a840*/  LDL R7, [R1] ;  /* 0x0000000001077983 */ /* 0x000ea20000100800 */
        /* <DEDUP_REMOVED lines=11> */
.L_x_7165:
        /* <DEDUP_REMOVED lines=8> */
.L_x_7166:
        /* <DEDUP_REMOVED lines=8> */
.L_x_7167:
        /* <DEDUP_REMOVED lines=8> */
.L_x_7168:
        /* <DEDUP_REMOVED lines=9> */
.L_x_7169:
[----:B------:R-:W-:Y:S01]  /*2ab10*/  MOV R16, R14 ;  /* 0x0000000e00107202 */ /* 0x000fe20000000f00 */
[----:B------:R-:W-:Y:S06]  /*2ab20*/  BRA `(.L_x_7170) ;  /* 0xffffffc400f87947 */ /* 0x000fec000383ffff */
.L_x_7038:
[----:B------:R-:W-:Y:S01]  /*2ab30*/  BSSY B0, `(.L_x_7171) ;  /* 0x0000006000007945 */ /* 0x000fe20003800000 */
[----:B------:R-:W-:Y:S01]  /*2ab40*/  PLOP3.LUT P6, PT, P6, PT, PT, 0x8, 0x0 ;  /* 0x000000000000781c */ /* 0x000fe200037ce170 */
[----:B------:R-:W-:-:S12]  /*2ab50*/  IMAD.MOV.U32 R15, RZ, RZ, -0x1 ;  /* 0xffffffffff0f7424 */ /* 0x000fd800078e00ff */
[----:B01----:R-:W-:Y:S05]  /*2ab60*/  WARPSYNC.COLLECTIVE R15, `(.L_x_7172) ;  /* 0x000000000f087348 */ /* 0x003fea0003c00000 */
[----:B------:R-:W-:Y:S01]  /*2ab70*/  VOTE.ANY R14, PT, P6 ;  /* 0x00000000000e7806 */ /* 0x000fe200030e0100 */
[----:B01----:R-:W-:Y:S06]  /*2ab80*/  ENDCOLLECTIVE ;  /* 0x000000000000791b */ /* 0x003fec0003800000 */
.L_x_7172:
[----:B------:R-:W-:Y:S05]  /*2ab90*/  BSYNC B0 ;  /* 0x0000000000007941 */ /* 0x000fea0003800000 */
.L_x_7171:
        /* <DEDUP_REMOVED lines=9> */
.L_x_7173:
[----:B------:R-:W-:Y:S02]  /*2ac30*/  IMAD.MOV.U32 R13, RZ, RZ, R6 ;  /* 0x000000ffff0d7224 */ /* 0x000fe400078e0006 */
[----:B------:R-:W-:-:S07]  /*2ac40*/  IMAD.MOV.U32 R4, RZ, RZ, R14 ;  /* 0x000000ffff047224 */ /* 0x000fce00078e000e */
[----:B------:R-:W-:Y:S05]  /*2ac50*/  WARPSYNC.COLLECTIVE R15, `(.L_x_7174) ;  /* 0x000000000f087348 */ /* 0x000fea0003c00000 */
[----:B------:R0:W1:Y:S02]  /*2ac60*/  SHFL.IDX P6, R14, R13, R12, R11 ;  /* 0x0000000c0d0e7389 */ /* 0x00006400000c000b */
[----:B01----:R-:W-:Y:S01]  /*2ac70*/  ENDCOLLECTIVE ;  /* 0x000000000000791b */ /* 0x003fe20003800000 */
.L_x_7174:
[----:B------:R-:W-:Y:S01]  /*2ac80*/  IMAD.MOV.U32 R6, RZ, RZ, R14 ;  /* 0x000000ffff067224 */ /* 0x000fe200078e000e */
[----:B------:R-:W-:Y:S06]  /*2ac90*/  BRA `(.L_x_7175) ;  /* 0xffffffc400d87947 */ /* 0x000fec000383ffff */
.L_x_7040:
[----:B------:R-:W-:Y:S01]  /*2aca0*/  BSSY B0, `(.L_x_7176) ;  /* 0x0000007000007945 */ /* 0x000fe20003800000 */
[----:B------:R-:W-:Y:S01]  /*2acb0*/  MOV R13, R7 ;  /* 0x00000007000d7202 */ /* 0x000fe20000000f00 */
[----:B------:R-:W-:Y:S02]  /*2acc0*/  IMAD.MOV.U32 R11, RZ, RZ, 0x1f ;  /* 0x0000001fff0b7424 */ /* 0x000fe400078e00ff */
[----:B------:R-:W-:-:S07]  /*2acd0*/  IMAD.MOV.U32 R15, RZ, RZ, -0x1 ;  /* 0xffffffffff0f7424 */ /* 0x000fce00078e00ff */
[----:B01234-:R-:W-:Y:S05]  /*2ace0*/  WARPSYNC.COLLECTIVE R15, `(.L_x_7177) ;  /* 0x000000000f087348 */ /* 0x01ffea0003c00000 */
[----:B------:R0:W0:Y:S02]  /*2acf0*/  SHFL.IDX P6, R14, R13, R12, R11 ;  /* 0x0000000c0d0e7389 */ /* 0x00002400000c000b */
[----:B01234-:R-:W-:Y:S01]  /*2ad00*/  ENDCOLLECTIVE ;  /* 0x000000000000791b */ /* 0x01ffe20003800000 */
.L_x_7177:
[----:B------:R-:W-:Y:S05]  /*2ad10*/  BSYNC B0 ;  /* 0x0000000000007941 */ /* 0x000fea0003800000 */
.L_x_7176:
[----:B------:R-:W-:Y:S01]  /*2ad20*/  IMAD.MOV.U32 R7, RZ, RZ, R14 ;  /* 0x000000ffff077224 */ /* 0x000fe200078e000e */
[----:B------:R-:W-:Y:S06]  /*2ad30*/  BRA `(.L_x_7178) ;  /* 0xffffffc400c87947 */ /* 0x000fec000383ffff */
.L_x_7044:
[----:B0-----:R0:W2:Y:S02]  /*2ad40*/  SYNCS.PHASECHK.TRANS64.TRYWAIT P0, [R0+URZ+0x34820], R3 ;  /* 0x03482003000075a7 */ /* 0x0010a4000800017f */
[----:B--2---:R-:W-:Y:S05]  /*2ad50*/  @!P0 NANOSLEEP.SYNCS 0x989680 ;  /* 0x009896800000895d */ /* 0x004fea0003900000 */
[----:B------:R-:W2:Y:S02]  /*2ad60*/  @!P0 SYNCS.PHASECHK.TRANS64 P0, [R0+URZ+0x34820], R3 ;  /* 0x03482003000085a7 */ /* 0x000ea4000800007f */
[----:B--2---:R-:W-:Y:S05]  /*2ad70*/  @!P0 BRA `(.L_x_7044) ;  /* 0xfffffffc00f08947 */ /* 0x004fea000383ffff */
[----:B------:R-:W-:Y:S05]  /*2ad80*/  BRA `(.L_x_7179) ;  /* 0xffffffcc005c7947 */ /* 0x000fea000383ffff */
.L_x_7045:
[----:B------:R-:W2:Y:S01]  /*2ad90*/  S2R R2, SR_TID.X ;  /* 0x0000000000027919 */ /* 0x000ea20000002100 */
[----:B------:R-:W-:Y:S01]  /*2ada0*/  BSSY B0, `(.L_x_7180) ;  /* 0x000000a000007945 */ /* 0x000fe20003800000 */
[----:B------:R-:W-:Y:S01]  /*2adb0*/  MOV R12, RZ ;  /* 0x000000ff000c7202 */ /* 0x000fe20000000f00 */
[----:B-1----:R-:W-:Y:S02]  /*2adc0*/  IMAD.MOV.U32 R11, RZ, RZ, 0x1f ;  /* 0x0000001fff0b7424 */ /* 0x002fe400078e00ff */
[----:B------:R-:W-:Y:S01]  /*2add0*/  IMAD.MOV.U32 R15, RZ, RZ, -0x1 ;  /* 0xffffffffff0f7424 */ /* 0x000fe200078e00ff */
[----:B--2---:R-:W-:-:S04]  /*2ade0*/  SHF.R.U32.HI R2, RZ, 0x5, R2 ;  /* 0x00000005ff027819 */ /* 0x004fc80000011602 */
[----:B------:R-:W-:-:S05]  /*2adf0*/  LOP3.LUT R2, R2, 0x3, RZ, 0xc0, !PT ;  /* 0x0000000302027812 */ /* 0x000fca00078ec0ff */
[----:B------:R-:W-:-:S07]  /*2ae00*/  IMAD.MOV.U32 R13, RZ, RZ, R2 ;  /* 0x000000ffff0d7224 */ /* 0x000fce00078e0002 */
[----:B0-----:R-:W-:Y:S05]  /*2ae10*/  WARPSYNC.COLLECTIVE R15, `(.L_x_7181) ;  /* 0x000000000f087348 */ /* 0x001fea0003c00000 */
[----:B------:R1:W2:Y:S02]  /*2ae20*/  SHFL.IDX P6, R14, R13, R12, R11 ;  /* 0x0000000c0d0e7389 */ /* 0x0002a400000c000b */
[----:B012---:R-:W-:Y:S01]  /*2ae30*/  ENDCOLLECTIVE ;  /* 0x000000000000791b */ /* 0x007fe20003800000 */
.L_x_7181:
[----:B------:R-:W-:Y:S05]  /*2ae40*/  BSYNC B0 ;  /* 0x0000000000007941 */ /* 0x000fea0003800000 */
.L_x_7180:
[----:B------:R-:W-:Y:S05]  /*2ae50*/  BRA `(.L_x_7182) ;  /* 0xffffffcc00447947 */ /* 0x000fea000383ffff */
.L_x_7046:
[----:B------:R-:W-:Y:S01]  /*2ae60*/  BSSY B0, `(.L_x_7183) ;  /* 0x0000006000007945 */ /* 0x000fe20003800000 */
[----:B------:R-:W-:-:S07]  /*2ae70*/  IMAD.MOV.U32 R15, RZ, RZ, -0x1 ;  /* 0xffffffffff0f7424 */ /* 0x000fce00078e00ff */
[----:B012---:R-:W-:Y:S05]  /*2ae80*/  WARPSYNC.COLLECTIVE R15, `(.L_x_7184) ;  /* 0x000000000f0c7348 */ /* 0x007fea0003c00000 */
[----:B------:R-:W-:Y:S02]  /*2ae90*/  ELECT P6, UR62, PT ;  /* 0x00000000003e782f */ /* 0x000fe400038c0000 */
[----:B------:R-:W-:Y:S01]  /*2aea0*/  MOV R14, UR62 ;  /* 0x0000003e000e7c02 */ /* 0x000fe20008000f00 */
[----:B012---:R-:W-:Y:S10]  /*2aeb0*/  ENDCOLLECTIVE ;  /* 0x000000000000791b */ /* 0x007ff40003800000 */
.L_x_7184:
[----:B------:R-:W-:Y:S05]  /*2aec0*/  BSYNC B0 ;  /* 0x0000000000007941 */ /* 0x000fea0003800000 */
.L_x_7183:
[----:B------:R-:W-:Y:S05]  /*2aed0*/  BRA `(.L_x_7185) ;  /* 0xffffffcc00387947 */ /* 0x000fea000383ffff */
.L_x_7048:
[----:B0-----:R0:W2:Y:S02]  /*2aee0*/  SYNCS.PHASECHK.TRANS64.TRYWAIT P0, [R6+URZ], R5 ;  /* 0x00000005060075a7 */ /* 0x0010a4000800017f */
[----:B--2---:R-:W-:Y:S05]  /*2aef0*/  @!P0 NANOSLEEP.SYNCS 0x989680 ;  /* 0x009896800000895d */ /* 0x004fea0003900000 */
[----:B------:R-:W2:Y:S02]  /*2af00*/  @!P0 SYNCS.PHASECHK.TRANS64 P0, [R6+URZ], R5 ;  /* 0x00000005060085a7 */ /* 0x000ea4000800007f */
[----:B--2---:R-:W-:Y:S05]  /*2af10*/  @!P0 BRA `(.L_x_7048) ;  /* 0xfffffffc00f08947 */ /* 0x004fea000383ffff */
[----:B------:R-:W-:Y:S05]  /*2af20*/  BRA `(.L_x_7186) ;  /* 0xffffffcc00707947 */ /* 0x000fea000383ffff */
.L_x_7049:
[----:B--2---:R2:W3:Y:S02]  /*2af30*/  SYNCS.PHASECHK.TRANS64.TRYWAIT P0, [R7+URZ], R2 ;  /* 0x00000002070075a7 */ /* 0x0044e4000800017f */
[----:B---3--:R-:W-:Y:S05]  /*2af40*/  @!P0 NANOSLEEP.SYNCS 0x989680 ;  /* 0x009896800000895d */ /* 0x008fea0003900000 */
[----:B------:R-:W3:Y:S02]  /*2af50*/  @!P0 SYNCS.PHASECHK.TRANS64 P0, [R7+URZ], R2 ;  /* 0x00000002070085a7 */ /* 0x000ee4000800007f */
[----:B---3--:R-:W-:Y:S05]  /*2af60*/  @!P0 BRA `(.L_x_7049) ;  /* 0xfffffffc00f08947 */ /* 0x008fea000383ffff */
[----:B------:R-:W-:Y:S05]  /*2af70*/  BRA `(.L_x_7187) ;  /* 0xffffffcc00647947 */ /* 0x000fea000383ffff */
.L_x_7051:
[----:B---3--:R3:W4:Y:S02]  /*2af80*/  SYNCS.PHASECHK.TRANS64.TRYWAIT P0, [R4+URZ], R5 ;  /* 0x00000005040075a7 */ /* 0x008724000800017f */
[----:B----4-:R-:W-:Y:S05]  /*2af90*/  @!P0 NANOSLEEP.SYNCS 0x989680 ;  /* 0x009896800000895d */ /* 0x010fea0003900000 */
[----:B------:R-:W4:Y:S02]  /*2afa0*/  @!P0 SYNCS.PHASECHK.TRANS64 P0, [R4+URZ], R5 ;  /* 0x00000005040085a7 */ /* 0x000f24000800007f */
[----:B----4-:R-:W-:Y:S05]  /*2afb0*/  @!P0 BRA `(.L_x_7051) ;  /* 0xfffffffc00f08947 */ /* 0x010fea000383ffff */
[----:B------:R-:W-:Y:S05]  /*2afc0*/  BRA `(.L_x_7188) ;  /* 0xffffffcc00687947 */ /* 0x000fea000383ffff */
.L_x_7189:
        /* <DEDUP_REMOVED lines=11> */
.L_x_14859:


//--------------------- .text._ZN7cutlass13device_kernelIN5flash11enable_sm90INS1_16FlashAttnFwdSm90INS1_25CollectiveMainloopFwdSm90ILi2EN4cute5tupleIJNS5_1CILi1EEES8_S8_EEENS6_IJNS7_ILi128EEESA_SA_EEELi128ENS_6half_tEfNS_4arch4Sm90ELb0ELb1ELb0ELb0ELb0ELb0ELb0ELb1ELb1ELb1ELb1ELb0EEENS1_21CollectiveEpilogueFwdISB_S9_SC_SE_Li256ELb0ELb1ELb1ELb0EEENS1_19SingleTileSchedulerILb0ELb1ELb1ELi128EEEEEEEEEvNT_6ParamsE --------------------------
	.section	.text._ZN7cutlass13device_kernelIN5flash11enable_sm90INS1_16FlashAttnFwdSm90INS1_25CollectiveMainloopFwdSm90ILi2EN4cute5tupleIJNS5_1CILi1EEES8_S8_EEENS6_IJNS7_ILi128EEESA_SA_EEELi128ENS_6half_tEfNS_4arch4Sm90ELb0ELb1ELb0ELb0ELb0ELb0ELb0ELb1ELb1ELb1ELb1ELb0EEENS1_21CollectiveEpilogueFwdISB_S9_SC_SE_Li256ELb0ELb1ELb1ELb0EEENS1_19SingleTileSchedulerILb0ELb1ELb1ELi128EEEEEEEEEvNT_6ParamsE,"ax",@progbits
	.align	128
.text._ZN7cutlass13device_kernelIN5flash11enable_sm90INS1_16FlashAttnFwdSm90INS1_25CollectiveMainloopFwdSm90ILi2EN4cute5tupleIJNS5_1CILi1EEES8_S8_EEENS6_IJNS7_ILi128EEESA_SA_EEELi128ENS_6half_tEfNS_4arch4Sm90ELb0ELb1ELb0ELb0ELb0ELb0ELb0ELb1ELb1ELb1ELb1ELb0EEENS1_21CollectiveEpilogueFwdISB_S9_SC_SE_Li256ELb0ELb1ELb1ELb0EEENS1_19SingleTileSchedulerILb0ELb1ELb1ELi128EEEEEEEEEvNT_6ParamsE:
        .type           _ZN7cutlass13device_kernelIN5flash11enable_sm90INS1_16FlashAttnFwdSm90INS1_25CollectiveMainloopFwdSm90ILi2EN4cute5tupleIJNS5_1CILi1EEES8_S8_EEENS6_IJNS7_ILi128EEESA_SA_EEELi128ENS_6half_tEfNS_4arch4Sm90ELb0ELb1ELb0ELb0ELb0ELb0ELb0ELb1ELb1ELb1ELb1ELb0EEENS1_21CollectiveEpilogueFwdISB_S9_SC_SE_Li256ELb0ELb1ELb1ELb0EEENS1_19SingleTileSchedulerILb0ELb1ELb1ELi128EEEEEEEEEvNT_6ParamsE,@function
        .size           _ZN7cutlass13device_kernelIN5flash11enable_sm90INS1_16FlashAttnFwdSm90INS1_25CollectiveMainloopFwdSm90ILi2EN4cute5tupleIJNS5_1CILi1EEES8_S8_EEENS6_IJNS7_ILi128EEESA_SA_EEELi128ENS_6half_tEfNS_4arch4Sm90ELb0ELb1ELb0ELb0ELb0ELb0ELb0ELb1ELb1ELb1ELb1ELb0EEENS1_21CollectiveEpilogueFwdISB_S9_SC_SE_Li256ELb0ELb1ELb1ELb0EEENS1_19SingleTileSchedulerILb0ELb1ELb1ELi128EEEEEEEEEvNT_6ParamsE,(.L_x_14860 - _ZN7cutlass13device_kernelIN5flash11enable_sm90INS1_16FlashAttnFwdSm90INS1_25CollectiveMainloopFwdSm90ILi2EN4cute5tupleIJNS5_1CILi1EEES8_S8_EEENS6_IJNS7_ILi128EEESA_SA_EEELi128ENS_6half_tEfNS_4arch4Sm90ELb0ELb1ELb0ELb0ELb0ELb0ELb0ELb1ELb1ELb1ELb1ELb0EEENS1_21CollectiveEpilogueFwdISB_S9_SC_SE_Li256ELb0ELb1ELb1ELb0EEENS1_19SingleTileSchedulerILb0ELb1ELb1ELi128EEEEEEEEEvNT_6ParamsE)
        .other          _ZN7cutlass13device_kernelIN5flash11enable_sm90INS1_16FlashAttnFwdSm90INS1_25CollectiveMainloopFwdSm90ILi2EN4cute5tupleIJNS5_1CILi1EEES8_S8_EEENS6_IJNS7_ILi128EEESA_SA_EEELi128ENS_6half_tEfNS_4arch4Sm90ELb0ELb1ELb0ELb0ELb0ELb0ELb0ELb1ELb1ELb1ELb1ELb0EEENS1_21CollectiveEpilogueFwdISB_S9_SC_SE_Li256ELb0ELb1ELb1ELb0EEENS1_19SingleTileSchedulerILb0ELb1ELb1ELi128EEEEEEEEEvNT_6ParamsE,@"STO_CUDA_ENTRY STV_DEFAULT"
_ZN7cutlass13device_kernelIN5flash11enable_sm90INS1_16FlashAttnFwdSm90INS1_25CollectiveMainloopFwdSm90ILi2EN4cute5tupleIJNS5_1CILi1EEES8_S8_EEENS6_IJNS7_ILi128EEESA_SA_EEELi128ENS_6half_tEfNS_4arch4Sm90ELb0ELb1ELb0ELb0ELb0ELb0ELb0ELb1ELb1ELb1ELb1ELb0EEENS1_21CollectiveEpilogueFwdISB_S9_SC_SE_Li256ELb0ELb1ELb1ELb0EEENS1_19SingleTileSchedulerILb0ELb1ELb1ELi128EEEEEEEEEvNT_6ParamsE:
        /* <DEDUP_REMOVED lines=17> */
.L_x_7191:
[----:B------:R-:W-:Y:S05]  /*0110*/  BSYNC B0 ;  /* 0x0000000000007941 */ /* 0x000fea0003800000 */
.L_x_7190:
[----:B------:R-:W-:Y:S01]  /*0120*/  VOTEU.ANY UP0, P0 ;  /* 0x00000000003f7886 */ /* 0x000fe20000000100 */
[----:B------:R-:W0:Y:S01]  /*0130*/  SHFL.IDX PT, R2, R0, RZ, 0x1f ;  /* 0x00001fff00027589 */ /* 0x000e2200000e0000 */
[----:B------:R-:W-:Y:S01]  /*0140*/  UMOV UR4, 0x80 ;  /* 0x0000008000047882 */ /* 0x000fe20000000000 */
[----:B------:R-:W-:Y:S01]  /*0150*/  UMOV UR7, 0x100 ;  /* 0x0000010000077882 */ /* 0x000fe20000000000 */
[----:B------:R-:W-:Y:S01]  /*0160*/  SHF.R.U32.HI R19, RZ, 0x7, R3 ;  /* 0x00000007ff137819 */ /* 0x000fe20000011603 */
[----:B------:R-:W1:Y:S01]  /*0170*/  @UP0 S2UR UR8, SR_CgaCtaId ;  /* 0x00000000000809c3 */ /* 0x000e620000008800 */
[----:B------:R-:W-:Y:S01]  /*0180*/  @UP0 UMOV UR6, 0x400 ;  /* 0x0000040000060882 */ /* 0x000fe20000000000 */
[----:B------:R-:W-:-:S04]  /*0190*/  @UP0 UIADD3 UR4, -UR4, 0x100000, URZ ;  /* 0x0010000004040890 */ /* 0x000fc8000fffe13f */
[----:B------:R-:W-:Y:S02]  /*01a0*/  @UP0 USHF.L.U32 UR5, UR4, 0xb, URZ ;  /* 0x0000000b04050899 */ /* 0x000fe4000800063f */
[----:B------:R-:W-:Y:S01]  /*01b0*/  @UP0 USHF.L.U32 UR4, UR4, 0x1, URZ ;  /* 0x0000000104040899 */ /* 0x000fe2000800063f */
[----:B------:R-:W-:Y:S01]  /*01c0*/  VOTEU.ANY UP1, P0 ;  /* 0x00000000003f7886 */ /* 0x000fe20000020100 */
[----:B0-----:R-:W-:Y:S02]  /*01d0*/  ISETP.NE.AND P1, PT, R2, RZ, PT ;  /* 0x000000ff0200720c */ /* 0x001fe40003f25270 */
[----:B------:R0:W2:Y:S01]  /*01e0*/  SHFL.IDX PT, R2, R19, RZ, 0x1f ;  /* 0x00001fff13027589 */ /* 0x0000a200000e0000 */
[----:B-1----:R-:W-:Y:S02]  /*01f0*/  @UP0 ULEA UR8, UR8, UR6, 0x18 ;  /* 0x0000000608080291 */ /* 0x002fe4000f8ec03f */
[----:B------:R-:W-:-:S04]  /*0200*/  @UP0 UIADD3 UR6, -UR7, 0x100000, URZ ;  /* 0x0010000007060890 */ /* 0x000fc8000fffe13f */
[----:B------:R-:W-:Y:S02]  /*0210*/  @UP0 USHF.L.U32 UR7, UR6, 0xb, URZ ;  /* 0x0000000b06070899 */ /* 0x000fe4000800063f */
[----:B------:R-:W-:Y:S01]  /*0220*/  @UP0 USHF.L.U32 UR6, UR6, 0x1, URZ ;  /* 0x0000000106060899 */ /* 0x000fe2000800063f */
[----:B------:R-:W-:Y:S01]  /*0230*/  VOTEU.ANY UP0, P0 ;  /* 0x00000000003f7886 */ /* 0x000fe20000000100 */
[----:B------:R-:W1:Y:S04]  /*0240*/  FENCE.VIEW.ASYNC.S ;  /* 0x00000000000073c6 */ /* 0x000e680000000000 */
[----:B-1----:R0:W1:Y:S06]  /*0250*/  @UP0 SYNCS.EXCH.64 URZ, [UR8+0x28800], UR4 ;  /* 0x02880004083f05b2 */ /* 0x00206c0008000100 */
[----:B------:R0:W3:Y:S02]  /*0260*/  @UP1 SYNCS.EXCH.64 URZ, [UR8+0x28820], UR6 ;  /* 0x02882006083f15b2 */ /* 0x0000e40008000100 */
[----:B0-----:R-:W-:Y:S05]  /*0270*/  @P1 BRA `(.L_x_7192) ;  /* 0x0000000000481947 */ /* 0x001fea0003800000 */
[----:B------:R-:W0:Y:S01]  /*0280*/  S2UR UR5, SR_CgaCtaId ;  /* 0x00000000000579c3 */ /* 0x000e220000008800 */
        /* <DEDUP_REMOVED lines=15> */
[----:B------:R0:W0:Y:S01]  /*0380*/  SYNCS.EXCH.64 URZ, [UR8+0x28848], UR6 ;  /* 0x02884806083f75b2 */ /* 0x0000220008000100 */
[----:B------:R-:W-:Y:S01]  /*0390*/  NOP ;  /* 0x0000000000007918 */ /* 0x000fe20000000000 */
.L_x_7192:
[----:B------:R-:W5:Y:S01]  /*03a0*/  SHFL.IDX PT, R3, R0, RZ, 0x1f ;  /* 0x00001fff00037589 */ /* 0x000f6200000e0000 */
[----:B------:R-:W-:Y:S01]  /*03b0*/  NOP ;  /* 0x0000000000007918 */ /* 0x000fe20000000000 */
[----:B-----5:R-:W-:-:S13]  /*03c0*/  ISETP.NE.AND P0, PT, R3, RZ, PT ;  /* 0x000000ff0300720c */ /* 0x020fda0003f05270 */
        /* <DEDUP_REMOVED lines=17> */
[----:B------:R0:W0:Y:S01]  /*04e0*/  SYNCS.EXCH.64 URZ, [UR8+0x28868], UR6 ;  /* 0x02886806083f75b2 */ /* 0x0000220008000100 */
[----:B------:R-:W-:Y:S01]  /*04f0*/  NOP ;  /* 0x0000000000007918 */ /* 0x000fe20000000000 */
.L_x_7193:
[----:B------:R-:W5:Y:S01]  /*0500*/  SHFL.IDX PT, R3, R0, RZ, 0x1f ;  /* 0x00001fff00037589 */ /* 0x000f6200000e0000 */
[----:B------:R-:W-:Y:S01]  /*0510*/  NOP ;  /* 0x0000000000007918 */ /* 0x000fe20000000000 */
[----:B-----5:R-:W-:-:S13]  /*0520*/  ISETP.NE.AND P0, PT, R3, RZ, PT ;  /* 0x000000ff0300720c */ /* 0x020fda0003f05270 */
        /* <DEDUP_REMOVED lines=13> */
[----:B------:R0:W0:Y:S01]  /*0600*/  SYNCS.EXCH.64 URZ, [UR6+0x28888], UR4 ;  /* 0x02888804063f75b2 */ /* 0x0000220008000100 */
[----:B------:R-:W-:Y:S01]  /*0610*/  NOP ;  /* 0x0000000000007918 */ /* 0x000fe20000000000 */
.L_x_7194:
        /* <DEDUP_REMOVED lines=22> */
.L_x_7195:
        /* <DEDUP_REMOVED lines=22> */
.L_x_7196:
[----:B--2---:R-:W-:Y:S01]  /*08e0*/  ISETP.NE.AND P0, PT, R2, RZ, PT ;  /* 0x000000ff0200720c */ /* 0x004fe20003f05270 */
[----:B------:R-:W-:Y:S01]  /*08f0*/  IMAD.MOV.U32 R2, RZ, RZ, 0x1 ;  /* 0x00000001ff027424 */ /* 0x000fe200078e00ff */
[----:B------:R-:W-:Y:S01]  /*0900*/  NOP ;  /* 0x0000000000007918 */ /* 0x000fe20000000000 */
[----:B------:R-:W-:Y:S01]  /*0910*/  ULDC.64 UR44, c[0x0][0x208] ;  /* 0x00008200002c7ab9 */ /* 0x000fe20000000a00 */
[----:B------:R-:W-:Y:S02]  /*0920*/  BSSY B6, `(.L_x_7197) ;  /* 0x0001253000067945 */ /* 0x000fe40003800000 */
[----:B------:R-:W-:-:S05]  /*0930*/  SEL R2, R2, 0x2, !P0 ;  /* 0x0000000202027807 */ /* 0x000fca0004000000 */
[----:B------:R2:W-:Y:S01]  /*0940*/  STL [R1+0x14], R2 ;  /* 0x0000140201007387 */ /* 0x0005e20000100800 */
[----:B01-34-:R-:W-:Y:S06]  /*0950*/  BAR.SYNC.DEFER_BLOCKING 0x0 ;  /* 0x0000000000007b1d */ /* 0x01bfec0000010000 */
[----:B------:R-:W-:Y:S05]  /*0960*/  @!P0 BRA `(.L_x_7198) ;  /* 0x000000e400988947 */ /* 0x000fea0003800000 */
.L_x_7199:
[----:B------:R-:W-:-:S08]  /*0970*/  NOP ;  /* 0x0000000000007918 */ /* 0x000fd00000000000 */
[----:B------:R-:W0:Y:S02]  /*0980*/  USETMAXREG.TRY_ALLOC.CTAPOOL UP0, 0xf0 ;  /* 0x000000f0000079c8 */ /* 0x000e240008000600 */
[----:B0-----:R-:W-:-:S13]  /*0990*/  PLOP3.LUT P0, PT, PT, PT, UP0, 0x80, 0x0 ;  /* 0x000000000000781c */ /* 0x001fda0003f0f008 */
[----:B------:R-:W-:Y:S05]  /*09a0*/  @!P0 BRA `(.L_x_7199) ;  /* 0xfffffffc00f08947 */ /* 0x000fea000383ffff */
[----:B--2---:R-:W0:Y:S01]  /*09b0*/  LDC R2, c[0x0][0xc50] ;  /* 0x00031400ff027b82 */ /* 0x004e220000000800 */
[----:B------:R-:W1:Y:S07]  /*09c0*/  S2R R6, SR_TID.X ;  /* 0x0000000000067919 */ /* 0x000e6e0000002100 */
[----:B------:R-:W2:Y:S08]  /*09d0*/  S2UR UR4, SR_CTAID.Y ;  /* 0x00000000000479c3 */ /* 0x000eb00000002600 */
[----:B------:R-:W3:Y:S08]  /*09e0*/  S2UR UR5, SR_CTAID.Z ;  /* 0x00000000000579c3 */ /* 0x000ef00000002700 */
[----:B------:R-:W-:Y:S06]  /*09f0*/  BAR.ARV 0x8, 0x180 ;  /* 0x0206000000007b1d */ /* 0x000fec0000002000 */
[----:B0-----:R-:W-:Y:S01]  /*0a00*/  ISETP.NE.AND P1, PT, R2, 0x1, PT ;  /* 0x000000010200780c */ /* 0x001fe20003f25270 */
[----:B--2---:R-:W-:Y:S01]  /*0a10*/  IMAD.U32 R18, RZ, RZ, UR4 ;  /* 0x00000004ff127e24 */ /* 0x004fe2000f8e00ff */
[----:B-1----:R-:W-:-:S11]  /*0a20*/  LOP3.LUT R4, R6, 0xffffff80, RZ, 0xc0, !PT ;  /* 0xffffff8006047812 */ /* 0x002fd600078ec0ff */
[----:B------:R-:W0:Y:S01]  /*0a30*/  @P1 LDC R0, c[0x0][0xc54] ;  /* 0x00031500ff001b82 */ /* 0x000e220000000800 */
[----:B------:R-:W-:-:S07]  /*0a40*/  ISETP.NE.AND P0, PT, R4, 0x80, PT ;  /* 0x000000800400780c */ /* 0x000fce0003f05270 */
[----:B------:R-:W1:Y:S08]  /*0a50*/  @P1 LDC R3, c[0x0][0xc58] ;  /* 0x00031600ff031b82 */ /* 0x000e700000000800 */
[----:B------:R-:W-:Y:S06]  /*0a60*/  @!P0 BAR.ARV 0x9, 0x100 ;  /* 0x0244000000008b1d */ /* 0x000fec0000002000 */
[----:B---3--:R-:W-:Y:S01]  /*0a70*/  ISETP.LE.AND P0, PT, RZ, UR5, PT ;  /* 0x00000005ff007c0c */ /* 0x008fe2000bf03270 */
[----:B0-----:R-:W-:-:S05]  /*0a80*/  @P1 IMAD.HI.U32 R0, R0, UR4, RZ ;  /* 0x0000000400001c27 */ /* 0x001fca000f8e00ff */
[----:B-1----:R-:W-:-:S05]  /*0a90*/  @P1 SHF.R.U32.HI R18, RZ, R3, R0 ;  /* 0x00000003ff121219 */ /* 0x002fca0000011600 */
[----:B------:R-:W-:-:S04]  /*0aa0*/  IMAD.MOV R3, RZ, RZ, -R18 ;  /* 0x000000ffff037224 */ /* 0x000fc800078e0a12 */
[----:B------:R-:W-:Y:S01]  /*0ab0*/  IMAD R17, R2, R3, UR4 ;  /* 0x0000000402117e24 */ /* 0x000fe2000f8e0203 */
[----:B------:R-:W-:Y:S06]  /*0ac0*/  @!P0 BRA `(.L_x_7200) ;  /* 0x0000012000e08947 */ /* 0x000fec0003800000 */
[----:B------:R-:W0:Y:S01]  /*0ad0*/  LDC R0, c[0x0][0x448] ;  /* 0x00011200ff007b82 */ /* 0x000e220000000800 */
[----:B------:R-:W1:Y:S01]  /*0ae0*/  S2R R23, SR_CTAID.X ;  /* 0x0000000000177919 */ /* 0x000e620000002500 */
[----:B------:R-:W-:-:S06]  /*0af0*/  VIADD R89, R6, 0xffffff80 ;  /* 0xffffff8006597836 */ /* 0x000fcc0000000000 */
[----:B------:R-:W2:Y:S08]  /*0b00*/  LDC.64 R2, c[0x0][0x418] ;  /* 0x00010600ff027b82 */ /* 0x000eb00000000a00 */
[----:B------:R-:W3:Y:S01]  /*0b10*/  LDC.64 R12, c[0x0][0x9e0] ;  /* 0x00027800ff0c7b82 */ /* 0x000ee20000000a00 */
[----:B0-----:R-:W-:-:S07]  /*0b20*/  ISETP.NE.AND P1, PT, R0, 0x1, PT ;  /* 0x000000010000780c */ /* 0x001fce0003f25270 */
[----:B------:R-:W0:Y:S01]  /*0b30*/  LDC R9, c[0x0][0x288] ;  /* 0x0000a200ff097b82 */ /* 0x000e220000000800 */
[----:B--2---:R-:W-:-:S07]  /*0b40*/  ISETP.NE.U32.AND P0, PT, R2, RZ, PT ;  /* 0x000000ff0200720c */ /* 0x004fce0003f05070 */
[----:B------:R-:W2:Y:S01]  /*0b50*/  LDC R16, c[0x0][0x424] ;  /* 0x00010900ff107b82 */ /* 0x000ea20000000800 */
[----:B-1----:R-:W-:Y:S01]  /*0b60*/  IMAD.SHL.U32 R23, R23, 0x80, RZ ;  /* 0x0000008017177824 */ /* 0x002fe200078e00ff */
[----:B------:R-:W-:-:S03]  /*0b70*/  ISETP.NE.AND.EX P0, PT, R3, RZ, PT, P0 ;  /* 0x000000ff0300720c */ /* 0x000fc60003f05300 */
[----:B------:R-:W-:Y:S01]  /*0b80*/  @P1 VIADD R0, R23, 0x7f ;  /* 0x0000007f17001836 */ /* 0x000fe20000000000 */
[----:B---3--:R-:W-:Y:S02]  /*0b90*/  ISETP.GE.AND P2, PT, R13, 0x1, PT ;  /* 0x000000010d00780c */ /* 0x008fe40003f46270 */
[----:B------:R-:W1:Y:S08]  /*0ba0*/  @P1 LDC R5, c[0x0][0x44c] ;  /* 0x00011300ff051b82 */ /* 0x000e700000000800 */
[----:B------:R-:W3:Y:S01]  /*0bb0*/  @P1 LDC R7, c[0x0][0x450] ;  /* 0x00011400ff071b82 */ /* 0x000ee20000000800 */
[----:B0-----:R-:W-:-:S07]  /*0bc0*/  IADD3 R3, -R9, 0x1, RZ ;  /* 0x0000000109037810 */ /* 0x001fce0007ffe1ff */
[----:B------:R-:W0:Y:S01]  /*0bd0*/  LDC R11, c[0x0][0x2f0] ;  /* 0x0000bc00ff0b7b82 */ /* 0x000e220000000800 */
[----:B--2---:R-:W-:Y:S01]  /*0be0*/  SEL R16, R16, 0x1, P0 ;  /* 0x0000000110107807 */ /* 0x004fe20000000000 */
[----:B-1----:R-:W-:-:S04]  /*0bf0*/  @P1 IMAD.HI.U32 R2, R0, R5, RZ ;  /* 0x0000000500021227 */ /* 0x002fc800078e00ff */
[----:B------:R-:W-:Y:S01]  /*0c00*/  VIADD R0, R23, 0x7f ;  /* 0x0000007f17007836 */ /* 0x000fe20000000000 */
[----:B---3--:R-:W-:Y:S01]  /*0c10*/  @P1 SHF.R.U32.HI R0, RZ, R7, R2 ;  /* 0x00000007ff001219 */ /* 0x008fe20000011602 */
[----:B0-----:R-:W-:-:S04]  /*0c20*/  IMAD R3, R16, R11, R3 ;  /* 0x0000000b10037224 */ /* 0x001fc800078e0203 */
[----:B------:R-:W-:-:S04]  /*0c30*/  IMAD.IADD R3, R3, 0x1, R0 ;  /* 0x0000000103037824 */ /* 0x000fc800078e0200 */
[----:B------:R-:W-:Y:S01]  /*0c40*/  IMAD.IADD R0, R3, 0x1, R12 ;  /* 0x0000000103007824 */ /* 0x000fe200078e020c */
[----:B------:R-:W-:Y:S06]  /*0c50*/  @!P2 BRA `(.L_x_7201) ;  /* 0x000000000040a947 */ /* 0x000fec0003800000 */
[C---:B------:R-:W-:Y:S01]  /*0c60*/  ISETP.GT.AND P0, PT, R3.reuse, RZ, PT ;  /* 0x000000ff0300720c */ /* 0x040fe20003f04270 */
[----:B------:R-:W-:-:S12]  /*0c70*/  VIADD R2, R3, 0xffffffff ;  /* 0xffffffff03027836 */ /* 0x000fd80000000000 */
        /* <DEDUP_REMOVED lines=8> */
.L_x_7202:
[----:B------:R-:W-:-:S13]  /*0d00*/  ISETP.NE.AND P0, PT, R13, 0x1, PT ;  /* 0x000000010d00780c */ /* 0x000fda0003f05270 */
[----:B------:R-:W0:Y:S02]  /*0d10*/  @P0 LDC.64 R4, c[0x0][0x9e8] ;  /* 0x00027a00ff040b82 */ /* 0x000e240000000a00 */
[----:B0-----:R-:W-:-:S05]  /*0d20*/  @P0 IMAD.HI.U32 R4, R2, R4, RZ ;  /* 0x0000000402040227 */ /* 0x001fca00078e00ff */
[----:B------:R-:W-:-:S07]  /*0d30*/  @P0 SHF.R.U32.HI R2, RZ, R5, R4 ;  /* 0x00000005ff020219 */ /* 0x000fce0000011604 */
.L_x_7203:
[----:B------:R-:W-:-:S05]  /*0d40*/  IMAD R3, R2, R13, R13 ;  /* 0x0000000d02037224 */ /* 0x000fca00078e020d */
[----:B------:R-:W-:-:S07]  /*0d50*/  VIMNMX R0, R0, R3, PT ;  /* 0x0000000300007248 */ /* 0x000fce0003fe0100 */
.L_x_7201:
[----:B------:R-:W0:Y:S01]  /*0d60*/  @P1 LDC R4, c[0x0][0x44c] ;  /* 0x00011300ff041b82 */ /* 0x000e220000000800 */
[----:B------:R-:W-:Y:S01]  /*0d70*/  VIADD R2, R0, 0x7f ;  /* 0x0000007f00027836 */ /* 0x000fe20000000000 */
[----:B------:R-:W-:Y:S01]  /*0d80*/  ULDC UR4, c[0x0][0x9dc] ;  /* 0x0002770000047ab9 */ /* 0x000fe20000000800 */
[CC--:B------:R-:W-:Y:S02]  /*0d90*/  IMAD R0, R16.reuse, R11.reuse, 0x7f ;  /* 0x0000007f10007424 */ /* 0x0c0fe400078e020b */
[----:B------:R-:W-:Y:S01]  /*0da0*/  IMAD.MOV.U32 R7, RZ, RZ, R23 ;  /* 0x000000ffff077224 */ /* 0x000fe200078e0017 */
[----:B------:R-:W-:Y:S01]  /*0db0*/  SHF.R.S32.HI R5, RZ, 0x1f, R2 ;  /* 0x0000001fff057819 */ /* 0x000fe20000011402 */
[----:B------:R-:W-:Y:S01]  /*0dc0*/  IMAD R88, R16, R11, -R9 ;  /* 0x0000000b10587224 */ /* 0x000fe200078e0a09 */
[----:B------:R-:W1:Y:S01]  /*0dd0*/  @P1 LDC R15, c[0x0][0x450] ;  /* 0x00011400ff0f1b82 */ /* 0x000e620000000800 */
[----:B------:R-:W-:Y:S02]  /*0de0*/  SHF.R.S32.HI R3, RZ, 0x1f, R0 ;  /* 0x0000001fff037819 */ /* 0x000fe40000011400 */
[----:B------:R-:W-:-:S02]  /*0df0*/  LEA.HI R5, R5, R2, RZ, 0x7 ;  /* 0x0000000205057211 */ /* 0x000fc400078f38ff */
[----:B------:R-:W-:Y:S02]  /*0e00*/  LEA.HI R3, R3, R0, RZ, 0x7 ;  /* 0x0000000003037211 */ /* 0x000fe400078f38ff */
[----:B------:R-:W-:Y:S02]  /*0e10*/  SHF.R.S32.HI R0, RZ, 0x7, R5 ;  /* 0x00000007ff007819 */ /* 0x000fe40000011405 */
[----:B------:R-:W-:-:S04]  /*0e20*/  SHF.R.S32.HI R3, RZ, 0x7, R3 ;  /* 0x00000007ff037819 */ /* 0x000fc80000011403 */
[----:B------:R-:W-:Y:S01]  /*0e30*/  VIMNMX R9, R3, R0, PT ;  /* 0x0000000003097248 */ /* 0x000fe20003fe0100 */
[----:B0-----:R-:W-:-:S05]  /*0e40*/  @P1 IMAD.HI.U32 R4, R23, R4, RZ ;  /* 0x0000000417041227 */ /* 0x001fca00078e00ff */
[----:B-1----:R-:W-:-:S05]  /*0e50*/  @P1 SHF.R.U32.HI R7, RZ, R15, R4 ;  /* 0x0000000fff071219 */ /* 0x002fca0000011604 */
[----:B------:R-:W-:-:S04]  /*0e60*/  IMAD.IADD R2, R88, 0x1, R7 ;  /* 0x0000000158027824 */ /* 0x000fc800078e0207 */
[----:B------:R-:W-:Y:S01]  /*0e70*/  VIADD R0, R2, -UR4 ;  /* 0x8000000402007c36 */ /* 0x000fe20008000000 */
[----:B------:R-:W-:Y:S06]  /*0e80*/  @!P2 BRA `(.L_x_7204) ;  /* 0x00000000003ca947 */ /* 0x000fec0003800000 */
        /* <DEDUP_REMOVED lines=9> */
.L_x_7205:
[----:B------:R-:W-:-:S13]  /*0f20*/  ISETP.NE.AND P0, PT, R13, 0x1, PT ;  /* 0x000000010d00780c */ /* 0x000fda0003f05270 */
[----:B------:R-:W0:Y:S02]  /*0f30*/  @P0 LDC.64 R4, c[0x0][0x9e8] ;  /* 0x00027a00ff040b82 */ /* 0x000e240000000a00 */
[----:B0-----:R-:W-:-:S05]  /*0f40*/  @P0 IMAD.HI.U32 R4, R2, R4, RZ ;  /* 0x0000000402040227 */ /* 0x001fca00078e00ff */
[----:B------:R-:W-:-:S07]  /*0f50*/  @P0 SHF.R.U32.HI R2, RZ, R5, R4 ;  /* 0x00000005ff020219 */ /* 0x000fce0000011604 */
.L_x_7206:
[----:B------:R-:W-:-:S05]  /*0f60*/  IMAD R3, R2, R13, RZ ;  /* 0x0000000d02037224 */ /* 0x000fca00078e02ff */
[----:B------:R-:W-:-:S07]  /*0f70*/  VIMNMX R0, R0, R3, !PT ;  /* 0x0000000300007248 */ /* 0x000fce0007fe0100 */
.L_x_7204:
[----:B------:R-:W-:Y:S01]  /*0f80*/  SHF.R.S32.HI R3, RZ, 0x1f, R0 ;  /* 0x0000001fff037819 */ /* 0x000fe20000011400 */
[----:B------:R-:W-:-:S03]  /*0f90*/  IMAD.MOV.U32 R22, RZ, RZ, RZ ;  /* 0x000000ffff167224 */ /* 0x000fc600078e00ff */
[----:B------:R-:W-:Y:S02]  /*0fa0*/  LEA.HI R3, R3, R0, RZ, 0x7 ;  /* 0x0000000003037211 */ /* 0x000fe400078f38ff */
[----:B------:R-:W-:Y:S02]  /*0fb0*/  SHF.R.U32.HI R0, RZ, 0x10, R17 ;  /* 0x00000010ff007819 */ /* 0x000fe40000011611 */
[----:B------:R-:W-:Y:S02]  /*0fc0*/  SHF.R.S32.HI R3, RZ, 0x7, R3 ;  /* 0x00000007ff037819 */ /* 0x000fe40000011403 */
[----:B------:R-:W-:Y:S02]  /*0fd0*/  ISETP.NE.AND P0, PT, R0, RZ, PT ;  /* 0x000000ff0000720c */ /* 0x000fe40003f05270 */
[----:B------:R-:W-:Y:S02]  /*0fe0*/  VIMNMX R8, RZ, R3, !PT ;  /* 0x00000003ff087248 */ /* 0x000fe40007fe0100 */
[----:B------:R-:W-:-:S02]  /*0ff0*/  LOP3.LUT R17, R17, 0xffff, RZ, 0xc0, !PT ;  /* 0x0000ffff11117812 */ /* 0x000fc400078ec0ff */
[----:B------:R-:W-:-:S07]  /*1000*/  ISETP.GT.AND P1, PT, R9, R8, PT ;  /* 0x000000080900720c */ /* 0x000fce0003f24270 */
[----:B------:R-:W0:Y:S06]  /*1010*/  @!P0 LDC R0, c[0x0][0x9f0] ;  /* 0x00027c00ff008b82 */ /* 0x000e2c0000000800 */
[----:B------:R-:W-:Y:S05]  /*1020*/  @!P1 BRA `(.L_x_7207) ;  /* 0x0000000000709947 */ /* 0x000fea0003800000 */
[-C--:B0-----:R-:W-:Y:S02]  /*1030*/  IABS R6, R0.reuse ;  /* 0x0000000000067213 */ /* 0x081fe40000000000 */
[----:B------:R-:W-:Y:S02]  /*1040*/  IADD3 R2, R0, -0x1, R9 ;  /* 0xffffffff00027810 */ /* 0x000fe40007ffe009 */
[----:B------:R-:W0:Y:S03]  /*1050*/  I2F.RP R4, R6 ;  /* 0x0000000600047306 */ /* 0x000e260000209400 */
[----:B------:R-:W-:Y:S01]  /*1060*/  IMAD.IADD R5, R2, 0x1, -R8 ;  /* 0x0000000102057824 */ /* 0x000fe200078e0a08 */
[----:B------:R-:W-:-:S04]  /*1070*/  IABS R2, R0 ;  /* 0x0000000000027213 */ /* 0x000fc80000000000 */
[----:B------:R-:W-:Y:S02]  /*1080*/  IABS R10, R5 ;  /* 0x00000005000a7213 */ /* 0x000fe40000000000 */
[----:B------:R-:W-:-:S04]  /*1090*/  LOP3.LUT R5, R5, R0, RZ, 0x3c, !PT ;  /* 0x0000000005057212 */ /* 0x000fc800078e3cff */
[----:B------:R-:W-:Y:S01]  /*10a0*/  ISETP.GE.AND P2, PT, R5, RZ, PT ;  /* 0x000000ff0500720c */ /* 0x000fe20003f46270 */
[----:B0-----:R-:W0:Y:S02]  /*10b0*/  MUFU.RCP R4, R4 ;  /* 0x0000000400047308 */ /* 0x001e240000001000 */
[----:B0-----:R-:W-:Y:S02]  /*10c0*/  VIADD R3, R4, 0xffffffe ;  /* 0x0ffffffe04037836 */ /* 0x001fe40000000000 */
[----:B------:R-:W-:Y:S02]  /*10d0*/  IMAD.MOV R4, RZ, RZ, -R2 ;  /* 0x000000ffff047224 */ /* 0x000fe400078e0a02 */
[----:B------:R-:W-:Y:S02]  /*10e0*/  IMAD.MOV.U32 R2, RZ, RZ, RZ ;  /* 0x000000ffff027224 */ /* 0x000fe400078e00ff */
[----:B------:R-:W0:Y:S02]  /*10f0*/  F2I.FTZ.U32.TRUNC.NTZ R3, R3 ;  /* 0x0000000300037305 */ /* 0x000e24000021f000 */
[----:B0-----:R-:W-:-:S04]  /*1100*/  IMAD.MOV R7, RZ, RZ, -R3 ;  /* 0x000000ffff077224 */ /* 0x001fc800078e0a03 */
        /* <DEDUP_REMOVED lines=14> */
.L_x_7207:
[-C--:B------:R-:W-:Y:S01]  /*11f0*/  IMAD R17, R17, R22.reuse, R8 ;  /* 0x0000001611117224 */ /* 0x080fe200078e0208 */
        /* <DEDUP_REMOVED lines=37> */
[----:B------:R-:W-:Y:S01]  /*1450*/  SHF.R.S32.HI R90, RZ, 0x1f, R89 ;  /* 0x0000001fff5a7819 */ /* 0x000fe20000011459 */
[----:B------:R-:W1:Y:S01]  /*1460*/  S2UR UR5, SR_CgaCtaId ;  /* 0x00000000000579c3 */ /* 0x000e620000008800 */
[----:B------:R-:W-:Y:S02]  /*1470*/  UMOV UR36, 0x400 ;  /* 0x0000040000247882 */ /* 0x000fe40000000000 */
[----:B------:R-:W-:-:S04]  /*1480*/  LEA.HI R91, R90, R89, RZ, 0x7 ;  /* 0x000000595a5b7211 */ /* 0x000fc800078f38ff */
[----:B------:R-:W-:-:S05]  /*1490*/  SHF.R.S32.HI R92, RZ, 0x7, R91 ;  /* 0x00000007ff5c7819 */ /* 0x000fca000001145b */
[----:B0-----:R-:W0:Y:S01]  /*14a0*/  SHFL.IDX PT, R0, R92, RZ, 0x1f ;  /* 0x00001fff5c007589 */ /* 0x001e2200000e0000 */
[----:B-1----:R-:W-:-:S04]  /*14b0*/  ULEA UR36, UR5, UR36, 0x18 ;  /* 0x0000002405247291 */ /* 0x002fc8000f8ec03f */
[----:B------:R-:W-:-:S04]  /*14c0*/  UIADD3 UR5, UR36, 0x10400, URZ ;  /* 0x0001040024057890 */ /* 0x000fc8000fffe03f */
[----:B------:R-:W-:Y:S01]  /*14d0*/  ULOP3.LUT UP0, URZ, UR5, 0x3ff, URZ, 0xc0, !UPT ;  /* 0x000003ff053f7892 */ /* 0x000fe2000f80c03f */
[----:B0-----:R-:W-:-:S05]  /*14e0*/  R2UR UR37, R0 ;  /* 0x00000000002572ca */ /* 0x001fca00000e0000 */
        /* <DEDUP_REMOVED lines=24> */
.L_x_7209:
[----:B------:R-:W2:Y:S01]  /*1670*/  LDL.LU R20, [R1+0x14] ;  /* 0x0000140001147983 */ /* 0x000ea20000300800 */
[----:B------:R-:W-:-:S04]  /*1680*/  SHF.L.U32 R2, RZ, 0x1f, RZ ;  /* 0x0000001fff027819 */ /* 0x000fc800000006ff */
[----:B------:R-:W0:Y:S01]  /*1690*/  SYNCS.PHASECHK.TRANS64.TRYWAIT P1, [UR36+0x28800], R2 ;  /* 0x02880002ff0075a7 */ /* 0x000e220008020164 */
[----:B--2---:R-:W-:-:S04]  /*16a0*/  LOP3.LUT R0, R20, 0x1, RZ, 0xfc, !PT ;  /* 0x0000000114007812 */ /* 0x004fc800078efcff */
[----:B------:R-:W-:Y:S01]  /*16b0*/  ISETP.NE.AND P0, PT, R0, 0x3, PT ;  /* 0x000000030000780c */ /* 0x000fe20003f05270 */
[----:B0-----:R-:W-:-:S12]  /*16c0*/  @!P1 BRA `(.L_x_7210) ;  /* 0x0000011400e89947 */ /* 0x001fd80003800000 */
.L_x_7370:
[----:B------:R-:W-:Y:S05]  /*16d0*/  @!P0 BRA `(.L_x_7211) ;  /* 0x0000000000048947 */ /* 0x000fea0003800000 */
[----:B------:R-:W-:Y:S01]  /*16e0*/  BPT.TRAP 0x1 ;  /* 0x000000040000795c */ /* 0x000fe20000300000 */
.L_x_7211:
[----:B------:R1:W2:Y:S01]  /*16f0*/  SYNCS.PHASECHK.TRANS64.TRYWAIT P2, [UR36+0x28830], R2 ;  /* 0x02883002ff0075a7 */ /* 0x0002a20008040164 */
[----:B------:R-:W-:Y:S05]  /*1700*/  @!P0 BRA `(.L_x_7212) ;  /* 0x0000000000048947 */ /* 0x000fea0003800000 */
[----:B------:R-:W-:Y:S01]  /*1710*/  BPT.TRAP 0x1 ;  /* 0x000000040000795c */ /* 0x000fe20000300000 */
.L_x_7212:
        /* <DEDUP_REMOVED lines=8> */
.L_x_7213:
[----:B------:R-:W-:Y:S05]  /*17a0*/  WARPSYNC.ALL ;  /* 0x0000000000007948 */ /* 0x000fea0003800000 */
[----:B------:R-:W-:Y:S01]  /*17b0*/  IMAD.MOV.U32 R7, RZ, RZ, 0x40000040 ;  /* 0x40000040ff077424 */ /* 0x000fe200078e00ff */
[----:B------:R-:W-:Y:S01]  /*17c0*/  UIADD3 UR4, UR36, 0x18400, URZ ;  /* 0x0001840024047890 */ /* 0x000fe2000fffe03f */
[C---:B------:R-:W-:Y:S01]  /*17d0*/  R2UR UR8, R6.reuse ;  /* 0x00000000060872ca */ /* 0x040fe200000e0000 */
[----:B------:R-:W-:Y:S02]  /*17e0*/  WARPGROUP.ARRIVE ;  /* 0x00000000000079c5 */ /* 0x000fe40000000000 */
[----:B------:R-:W-:Y:S01]  /*17f0*/  R2UR UR9, R7 ;  /* 0x00000000070972ca */ /* 0x000fe200000e0000 */
[----:B------:R-:W-:Y:S01]  /*1800*/  USHF.R.U32.HI UR4, URZ, 0x4, UR4 ;  /* 0x000000043f047899 */ /* 0x000fe20008011604 */
[----:B------:R-:W-:Y:S01]  /*1810*/  R2UR UR32, R6 ;  /* 0x00000000062072ca */ /* 0x000fe200000e0000 */
[----:B------:R-:W-:Y:S01]  /*1820*/  UMOV UR11, 0x40000040 ;  /* 0x40000040000b7882 */ /* 0x000fe20000000000 */
[----:B------:R-:W-:Y:S01]  /*1830*/  UMOV UR13, 0x40000040 ;  /* 0x40000040000d7882 */ /* 0x000fe20000000000 */
[----:B------:R-:W-:Y:S01]  /*1840*/  ULOP3.LUT UR4, UR4, 0x3fff, URZ, 0xc0, !UPT ;  /* 0x00003fff04047892 */ /* 0x000fe2000f8ec03f */
[----:B01----:R-:W0:Y:S01]  /*1850*/  LDC R2, c[0x0][0x448] ;  /* 0x00011200ff027b82 */ /* 0x003e220000000800 */
[----:B------:R-:W-:Y:S01]  /*1860*/  UMOV UR15, 0x40000040 ;  /* 0x40000040000f7882 */ /* 0x000fe20000000000 */
[----:B------:R-:W-:Y:S01]  /*1870*/  UMOV UR17, 0x40000040 ;  /* 0x4000004000117882 */ /* 0x000fe20000000000 */
[----:B------:R-:W-:Y:S01]  /*1880*/  ULOP3.LUT UR6, UR4, 0x10000, URZ, 0xfc, !UPT ;  /* 0x0001000004067892 */ /* 0x000fe2000f8efc3f */
[----:B------:R-:W-:Y:S01]  /*1890*/  LOP3.LUT R0, R91, 0xffffff80, RZ, 0xc0, !PT ;  /* 0xffffff805b007812 */ /* 0x000fe200078ec0ff */
[----:B------:R-:W-:Y:S01]  /*18a0*/  UMOV UR19, 0x40000040 ;  /* 0x4000004000137882 */ /* 0x000fe20000000000 */
[----:B------:R-:W-:Y:S01]  /*18b0*/  UMOV UR21, 0x40000040 ;  /* 0x4000004000157882 */ /* 0x000fe20000000000 */
[----:B------:R-:W-:Y:S01]  /*18c0*/  UIADD3 UR14, UR6, 0x4, URZ ;  /* 0x00000004060e7890 */ /* 0x000fe2000fffe03f */
[----:B------:R-:W-:Y:S01]  /*18d0*/  LEA.HI R90, R90, R89, RZ, 0x2 ;  /* 0x000000595a5a7211 */ /* 0x000fe200078f10ff */
[----:B------:R-:W-:Y:S01]  /*18e0*/  UIADD3 UR12, UR32, 0x4, URZ ;  /* 0x00000004200c7890 */ /* 0x000fe2000fffe03f */
[C---:B------:R-:W-:Y:S01]  /*18f0*/  IMAD.IADD R5, R89.reuse, 0x1, -R0 ;  /* 0x0000000159057824 */ /* 0x040fe200078e0a00 */
[----:B------:R-:W-:Y:S01]  /*1900*/  UMOV UR10, UR6 ;  /* 0x00000006000a7c82 */ /* 0x000fe20008000000 */
[----:B------:R-:W-:Y:S01]  /*1910*/  UIADD3 UR16, UR32, 0x6, URZ ;  /* 0x0000000620107890 */ /* 0x000fe2000fffe03f */
[----:B------:R-:W-:Y:S01]  /*1920*/  HGMMA.64x128x16.F32 R24, gdesc[UR8], RZ, !UPT, gsb0 ;  /* 0x01e00000081879f0 */ /* 0x000fe2000c0008ff */
[----:B------:R-:W-:Y:S01]  /*1930*/  UIADD3 UR8, UR32, 0x2, URZ ;  /* 0x0000000220087890 */ /* 0x000fe2000fffe03f */
[----:B------:R-:W-:Y:S01]  /*1940*/  SHF.R.S32.HI R0, RZ, 0x1f, R5 ;  /* 0x0000001fff007819 */ /* 0x000fe20000011405 */
[----:B------:R-:W-:Y:S01]  /*1950*/  UIADD3 UR10, UR6, 0x2, URZ ;  /* 0x00000002060a7890 */ /* 0x000fe2000fffe03f */
[----:B------:R-:W-:Y:S01]  /*1960*/  LEA.HI R4, R92, R92, RZ, 0x1 ;  /* 0x0000005c5c047211 */ /* 0x000fe200078f08ff */
[----:B------:R-:W-:Y:S01]  /*1970*/  UMOV UR9, 0x40000040 ;  /* 0x4000004000097882 */ /* 0x000fe20000000000 */
[----:B------:R-:W-:Y:S01]  /*1980*/  UMOV UR11, 0x40000040 ;  /* 0x40000040000b7882 */ /* 0x000fe20000000000 */
[----:B------:R-:W-:Y:S01]  /*1990*/  UIADD3 UR18, UR6, 0x6, URZ ;  /* 0x0000000606127890 */ /* 0x000fe2000fffe03f */
[----:B------:R-:W-:Y:S01]  /*19a0*/  LOP3.LUT R90, R90, 0xfffffffc, RZ, 0xc0, !PT ;  /* 0xfffffffc5a5a7812 */ /* 0x000fe200078ec0ff */
[----:B------:R-:W-:Y:S01]  /*19b0*/  UIADD3 UR20, UR32, 0x400, URZ ;  /* 0x0000040020147890 */ /* 0x000fe2000fffe03f */
[-C--:B------:R-:W-:Y:S01]  /*19c0*/  LEA.HI R3, R0, R5.reuse, RZ, 0x5 ;  /* 0x0000000500037211 */ /* 0x080fe200078f28ff */
[----:B------:R-:W-:Y:S01]  /*19d0*/  UIADD3 UR22, UR6, 0x400, URZ ;  /* 0x0000040006167890 */ /* 0x000fe2000fffe03f */
[----:B0-----:R-:W-:Y:S01]  /*19e0*/  ISETP.NE.AND P2, PT, R2, 0x1, PT ;  /* 0x000000010200780c */ /* 0x001fe20003f45270 */
[----:B------:R-:W-:Y:S01]  /*19f0*/  UMOV UR23, 0x40000040 ;  /* 0x4000004000177882 */ /* 0x000fe20000000000 */
[----:B------:R-:W-:Y:S01]  /*1a00*/  UIADD3 UR24, UR32, 0x402, URZ ;  /* 0x0000040220187890 */ /* 0x000fe2000fffe03f */
[----:B------:R-:W-:Y:S01]  /*1a10*/  LEA.HI R2, R0, R5, RZ, 0x2 ;  /* 0x0000000500027211 */ /* 0x000fe200078f10ff */
[----:B------:R-:W-:Y:S01]  /*1a20*/  UIADD3 UR26, UR6, 0x402, URZ ;  /* 0x00000402061a7890 */ /* 0x000fe2000fffe03f */
[----:B------:R-:W-:Y:S01]  /*1a30*/  LOP3.LUT R11, R4, 0x3fffffe, RZ, 0xc0, !PT ;  /* 0x03fffffe040b7812 */ /* 0x000fe200078ec0ff */
[----:B------:R-:W-:Y:S01]  /*1a40*/  UMOV UR25, 0x40000040 ;  /* 0x4000004000197882 */ /* 0x000fe20000000000 */
[----:B------:R-:W-:Y:S01]  /*1a50*/  UMOV UR27, 0x40000040 ;  /* 0x40000040001b7882 */ /* 0x000fe20000000000 */
[----:B------:R-:W-:Y:S01]  /*1a60*/  UIADD3 UR28, UR32, 0x404, URZ ;  /* 0x00000404201c7890 */ /* 0x000fe2000fffe03f */
[--C-:B------:R-:W-:Y:S01]  /*1a70*/  SHF.R.S32.HI R0, RZ, 0x2, R2.reuse ;  /* 0x00000002ff007819 */ /* 0x100fe20000011402 */
[----:B------:R-:W-:Y:S01]  /*1a80*/  UIADD3 UR30, UR6, 0x404, URZ ;  /* 0x00000404061e7890 */ /* 0x000fe2000fffe03f */
[----:B------:R-:W-:Y:S01]  /*1a90*/  SHF.R.S32.HI R9, RZ, 0x1f, R2 ;  /* 0x0000001fff097819 */ /* 0x000fe20000011402 */
[----:B------:R-:W-:Y:S01]  /*1aa0*/  UMOV UR29, 0x40000040 ;  /* 0x40000040001d7882 */ /* 0x000fe20000000000 */
[----:B------:R-:W-:Y:S01]  /*1ab0*/  UMOV UR31, 0x40000040 ;  /* 0x40000040001f7882 */ /* 0x000fe20000000000 */
[----:B------:R-:W-:Y:S01]  /*1ac0*/  UIADD3 UR32, UR32, 0x406, URZ ;  /* 0x0000040620207890 */ /* 0x000fe2000fffe03f */
[----:B------:R-:W0:Y:S01]  /*1ad0*/  @P2 LDC R13, c[0x0][0x44c] ;  /* 0x00011300ff0d2b82 */ /* 0x000e220000000800 */
[----:B------:R-:W-:Y:S01]  /*1ae0*/  UIADD3 UR34, UR6, 0x406, URZ ;  /* 0x0000040606227890 */ /* 0x000fe2000fffe03f */
[----:B------:R-:W-:Y:S01]  /*1af0*/  SHF.R.S32.HI R4, RZ, 0x5, R3 ;  /* 0x00000005ff047819 */ /* 0x000fe20000011403 */
[----:B------:R-:W-:Y:S01]  /*1b00*/  UMOV UR33, 0x40000040 ;  /* 0x4000004000217882 */ /* 0x000fe20000000000 */
[----:B------:R-:W-:Y:S01]  /*1b10*/  UMOV UR35, 0x40000040 ;  /* 0x4000004000237882 */ /* 0x000fe20000000000 */
[----:B------:R-:W-:Y:S01]  /*1b20*/  IMAD.IADD R90, R89, 0x1, -R90 ;  /* 0x00000001595a7824 */ /* 0x000fe200078e0a5a */
[----:B------:R-:W-:Y:S01]  /*1b30*/  LEA.HI R9, R9, R0, RZ, 0x3 ;  /* 0x0000000009097211 */ /* 0x000fe200078f18ff */
[----:B------:R-:W-:Y:S01]  /*1b40*/  IMAD R4, R4, 0x10, R23 ;  /* 0x0000001004047824 */ /* 0x000fe200078e0217 */
[----:B------:R-:W1:Y:S01]  /*1b50*/  @P2 LDC R15, c[0x0][0x450] ;  /* 0x00011400ff0f2b82 */ /* 0x000e620000000800 */
[----:B------:R-:W-:Y:S01]  /*1b60*/  IMAD.IADD R11, R92, 0x1, -R11 ;  /* 0x000000015c0b7824 */ /* 0x000fe200078e0a0b */
[----:B------:R-:W-:Y:S01]  /*1b70*/  LEA.HI R3, R90, R90, RZ, 0x1 ;  /* 0x0000005a5a037211 */ /* 0x000fe200078f08ff */
[----:B------:R-:W-:Y:S01]  /*1b80*/  ULDC UR38, c[0x0][0x2f0] ;  /* 0x0000bc0000267ab9 */ /* 0x000fe20000000800 */
[----:B------:R-:W-:Y:S01]  /*1b90*/  LOP3.LUT R9, R9, 0xfffffff8, RZ, 0xc0, !PT ;  /* 0xfffffff809097812 */ /* 0x000fe200078ec0ff */
[----:B------:R-:W-:Y:S01]  /*1ba0*/  ULDC UR4, c[0x0][0x288] ;  /* 0x0000a20000047ab9 */ /* 0x000fe20000000800 */
[----:B------:R-:W-:Y:S01]  /*1bb0*/  LOP3.LUT R3, R3, 0x1ffffffe, RZ, 0xc0, !PT ;  /* 0x1ffffffe03037812 */ /* 0x000fe200078ec0ff */
[----:B------:R-:W-:Y:S01]  /*1bc0*/  ULDC UR7, c[0x0][0x9dc] ;  /* 0x0002770000077ab9 */ /* 0x000fe20000000800 */
[----:B------:R-:W-:Y:S01]  /*1bd0*/  IADD3 R4, R4, R0, -R9 ;  /* 0x0000000004047210 */ /* 0x000fe20007ffe809 */
[----:B------:R-:W-:Y:S01]  /*1be0*/  IMAD.MOV.U32 R9, RZ, RZ, -0x80 ;  /* 0xffffff80ff097424 */ /* 0x000fe200078e00ff */
[----:B------:R-:W-:Y:S01]  /*1bf0*/  LOP3.LUT R2, R2, 0x7ffffffc, RZ, 0xc0, !PT ;  /* 0x7ffffffc02027812 */ /* 0x000fe200078ec0ff */
[----:B------:R-:W-:Y:S01]  /*1c00*/  IMAD.IADD R3, R90, 0x1, -R3 ;  /* 0x000000015a037824 */ /* 0x000fe200078e0a03 */
[----:B------:R-:W-:Y:S01]  /*1c10*/  ULOP3.LUT UR7, URZ, UR7, URZ, 0x33, !UPT ;  /* 0x000000073f077292 */ /* 0x000fe2000f8e333f */
[----:B------:R-:W-:Y:S01]  /*1c20*/  IMAD R4, R11, 0x40, R4 ;  /* 0x000000400b047824 */ /* 0x000fe200078e0204 */
[C---:B------:R-:W-:Y:S01]  /*1c30*/  LEA R21, R22.reuse, 0xffffff80, 0x7 ;  /* 0xffffff8016157811 */ /* 0x040fe200078e38ff */
[----:B------:R-:W-:-:S02]  /*1c40*/  IMAD R89, R22, R9, 0x80 ;  /* 0x0000008016597424 */ /* 0x000fc400078e0209 */
[----:B------:R-:W-:Y:S02]  /*1c50*/  IMAD R8, R3, 0x8, R4 ;  /* 0x0000000803087824 */ /* 0x000fe400078e0204 */
[----:B------:R-:W-:Y:S02]  /*1c60*/  IMAD.U32 R4, RZ, RZ, UR36 ;  /* 0x00000024ff047e24 */ /* 0x000fe4000f8e00ff */
[----:B0-----:R-:W-:-:S04]  /*1c70*/  @P2 IMAD.HI.U32 R0, R8, R13, RZ ;  /* 0x0000000d08002227 */ /* 0x001fc800078e00ff */
[----:B------:R-:W-:Y:S01]  /*1c80*/  IMAD.MOV.U32 R3, RZ, RZ, R8 ;  /* 0x000000ffff037224 */ /* 0x000fe200078e0008 */
[----:B-1----:R-:W-:Y:S01]  /*1c90*/  @P2 SHF.R.U32.HI R3, RZ, R15, R0 ;  /* 0x0000000fff032219 */ /* 0x002fe20000011600 */
[----:B------:R-:W-:Y:S01]  /*1ca0*/  IMAD.IADD R5, R5, 0x1, -R2 ;  /* 0x0000000105057824 */ /* 0x000fe200078e0a02 */
[----:B------:R-:W0:Y:S01]  /*1cb0*/  LDC.64 R14, c[0x0][0x9e0] ;  /* 0x00027800ff0e7b82 */ /* 0x000e220000000a00 */
[----:B------:R-:W-:Y:S02]  /*1cc0*/  VIADD R2, R89, 0x1 ;  /* 0x0000000159027836 */ /* 0x000fe40000000000 */
[----:B------:R-:W1:Y:S01]  /*1cd0*/  SHFL.IDX PT, R13, R3, RZ, 0x1c1f ;  /* 0x001c1fff030d7589 */ /* 0x000e6200000e0000 */
[----:B------:R-:W-:Y:S02]  /*1ce0*/  @!P1 VIADD R0, R4, 0x28840 ;  /* 0x0002884004009836 */ /* 0x000fe40000000000 */
[----:B------:R-:W-:-:S03]  /*1cf0*/  IMAD R9, R5, -0x2, R2 ;  /* 0xfffffffe05097824 */ /* 0x000fc600078e0202 */
[----:B------:R-:W-:Y:S01]  /*1d00*/  @!P1 PRMT R0, RZ, 0x654, R0 ;  /* 0x00000654ff009816 */ /* 0x000fe20000000000 */
[----:B------:R-:W-:Y:S02]  /*1d10*/  IMAD R2, R16, UR38, R9 ;  /* 0x0000002610027c24 */ /* 0x000fe4000f8e0209 */
[----:B------:R-:W-:-:S04]  /*1d20*/  IMAD.U32 R9, RZ, RZ, UR4 ;  /* 0x00000004ff097e24 */ /* 0x000fc8000f8e00ff */
[----:B------:R-:W-:-:S04]  /*1d30*/  IMAD.IADD R11, R2, 0x1, -R9 ;  /* 0x00000001020b7824 */ /* 0x000fc800078e0a09 */
[----:B------:R-:W-:Y:S01]  /*1d40*/  VIADD R90, R11, UR7 ;  /* 0x000000070b5a7c36 */ /* 0x000fe20008000000 */
[----:B0-----:R-:W-:Y:S01]  /*1d50*/  ISETP.GE.AND P3, PT, R15, 0x1, PT ;  /* 0x000000010f00780c */ /* 0x001fe20003f66270 */
[----:B------:R-:W-:Y:S02]  /*1d60*/  IMAD.IADD R91, R11, 0x1, R14 ;  /* 0x000000010b5b7824 */ /* 0x000fe400078e020e */
[----:B-1----:R-:W-:Y:S01]  /*1d70*/  IMAD.IADD R11, R90, 0x1, R13 ;  /* 0x000000015a0b7824 */ /* 0x002fe200078e020d */
[----:B------:R-:W-:Y:S02]  /*1d80*/  WARPGROUP.DEPBAR.LE gsb0, 0x0 ;  /* 0x00008000000079c5 */ /* 0x000fe40000010000 */
[----:B------:R-:W-:-:S06]  /*1d90*/  WARPGROUP.ARRIVE ;  /* 0x00000000000079c5 */ /* 0x000fcc0000000000 */
[----:B------:R-:W-:Y:S03]  /*1da0*/  HGMMA.64x128x16.F32 R24, gdesc[UR8], R24, gsb0 ;  /* 0x01e00000081879f0 */ /* 0x000fe60008000818 */
[----:B------:R-:W-:Y:S02]  /*1db0*/  WARPGROUP.DEPBAR.LE gsb0, 0x0 ;  /* 0x00008000000079c5 */ /* 0x000fe40000010000 */
[----:B------:R-:W-:-:S07]  /*1dc0*/  WARPGROUP.ARRIVE ;  /* 0x00000000000079c5 */ /* 0x000fce0000000000 */
        /* <DEDUP_REMOVED lines=17> */
[----:B------:R0:W-:Y:S02]  /*1ee0*/  @!P1 SYNCS.ARRIVE.TRANS64.RED.A1T0 RZ, [R0+URZ], RZ ;  /* 0x000000ff00ff99a7 */ /* 0x0001e4000810043f */
[----:B0-----:R-:W-:-:S04]  /*1ef0*/  IMAD R0, R16, UR38, R89 ;  /* 0x0000002610007c24 */ /* 0x001fc8000f8e0259 */
[----:B------:R-:W-:-:S05]  /*1f00*/  IMAD R116, R5, -0x2, R0 ;  /* 0xfffffffe05747824 */ /* 0x000fca00078e0200 */
[----:B------:R-:W-:Y:S01]  /*1f10*/  VIADDMNMX R0, R13, R91, R116, PT ;  /* 0x0000005b0d007246 */ /* 0x000fe20003800174 */
[----:B------:R-:W-:Y:S06]  /*1f20*/  @!P3 BRA `(.L_x_7215) ;  /* 0x000000000054b947 */ /* 0x000fec0003800000 */
[----:B------:R-:W-:Y:S01]  /*1f30*/  IMAD R2, R16, UR38, R13 ;  /* 0x0000002610027c24 */ /* 0x000fe2000f8e020d */
[----:B------:R-:W-:Y:S03]  /*1f40*/  BSSY B0, `(.L_x_7216) ;  /* 0x000000f000007945 */ /* 0x000fe60003800000 */
[----:B------:R-:W-:-:S05]  /*1f50*/  IMAD.IADD R2, R2, 0x1, -R9 ;  /* 0x0000000102027824 */ /* 0x000fca00078e0a09 */
        /* <DEDUP_REMOVED lines=9> */
.L_x_7217:
[----:B------:R-:W-:-:S13]  /*1ff0*/  ISETP.NE.AND P4, PT, R15, 0x1, PT ;  /* 0x000000010f00780c */ /* 0x000fda0003f85270 */
[----:B------:R-:W0:Y:S02]  /*2000*/  @P4 LDC.64 R12, c[0x0][0x9e8] ;  /* 0x00027a00ff0c4b82 */ /* 0x000e240000000a00 */
[----:B0-----:R-:W-:-:S05]  /*2010*/  @P4 IMAD.HI.U32 R4, R2, R12, RZ ;  /* 0x0000000c02044227 */ /* 0x001fca00078e00ff */
[----:B------:R-:W-:-:S07]  /*2020*/  @P4 SHF.R.U32.HI R2, RZ, R13, R4 ;  /* 0x0000000dff024219 */ /* 0x000fce0000011604 */
.L_x_7218:
[----:B------:R-:W-:Y:S05]  /*2030*/  BSYNC B0 ;  /* 0x0000000000007941 */ /* 0x000fea0003800000 */
.L_x_7216:
[----:B------:R-:W-:-:S04]  /*2040*/  IMAD R2, R2, R15, -R21 ;  /* 0x0000000f02027224 */ /* 0x000fc800078e0a15 */
[----:B------:R-:W-:-:S05]  /*2050*/  IMAD R2, R5, -0x2, R2 ;  /* 0xfffffffe05027824 */ /* 0x000fca00078e0202 */
[----:B------:R-:W-:Y:S02]  /*2060*/  VIMNMX R11, R11, R2, !PT ;  /* 0x000000020b0b7248 */ /* 0x000fe40007fe0100 */
[----:B------:R-:W-:-:S07]  /*2070*/  VIADDMNMX R0, R2, R15, R0, PT ;  /* 0x0000000f02007246 */ /* 0x000fce0003800100 */
.L_x_7215:
[C---:B------:R-:W-:Y:S01]  /*2080*/  ISETP.GE.AND P4, PT, R89.reuse, 0x2, PT ;  /* 0x000000025900780c */ /* 0x040fe20003f86270 */
[----:B------:R-:W0:Y:S01]  /*2090*/  SHFL.IDX PT, R3, R3, 0x1, 0x1c1f ;  /* 0x003c1f0003037f89 */ /* 0x000e2200000e0000 */
[----:B------:R-:W-:Y:S02]  /*20a0*/  ISETP.GE.AND P6, PT, R89, 0x9, PT ;  /* 0x000000095900780c */ /* 0x000fe40003fc6270 */
[----:B------:R-:W-:-:S04]  /*20b0*/  ISETP.GT.AND P5, PT, R11, 0x1, !P4 ;  /* 0x000000010b00780c */ /* 0x000fc800067a4270 */
        /* <DEDUP_REMOVED lines=31> */
[----:B------:R-:W-:Y:S01]  /*22b0*/  FSEL R126, R37, -INF , !P5 ;  /* 0xff800000257e7808 */ /* 0x000fe20006800000 */
[----:B0-----:R-:W-:Y:S01]  /*22c0*/  IMAD.IADD R37, R90, 0x1, R3 ;  /* 0x000000015a257824 */ /* 0x001fe200078e0203 */
        /* <DEDUP_REMOVED lines=108> */
[----:B------:R-:W-:Y:S02]  /*2990*/  VIADDMNMX R116, R3, R91, R116, PT ;  /* 0x0000005b03747246 */ /* 0x000fe40003800174 */
        /* <DEDUP_REMOVED lines=28> */
.L_x_7221:
[----:B------:R-:W-:-:S13]  /*2b60*/  ISETP.NE.AND P6, PT, R15, 0x1, PT ;  /* 0x000000010f00780c */ /* 0x000fda0003fc5270 */
[----:B------:R-:W0:Y:S02]  /*2b70*/  @P6 LDC.64 R28, c[0x0][0x9e8] ;  /* 0x00027a00ff1c6b82 */ /* 0x000e240000000a00 */
[----:B0-----:R-:W-:-:S05]  /*2b80*/  @P6 IMAD.HI.U32 R28, R0, R28, RZ ;  /* 0x0000001c001c6227 */ /* 0x001fca00078e00ff */
[----:B------:R-:W-:-:S07]  /*2b90*/  @P6 SHF.R.U32.HI R0, RZ, R29, R28 ;  /* 0x0000001dff006219 */ /* 0x000fce000001161c */
.L_x_7222:
[----:B------:R-:W-:Y:S05]  /*2ba0*/  BSYNC B0 ;  /* 0x0000000000007941 */ /* 0x000fea0003800000 */
.L_x_7220:
[----:B------:R-:W-:-:S04]  /*2bb0*/  IMAD R0, R0, R15, -R21 ;  /* 0x0000000f00007224 */ /* 0x000fc800078e0a15 */
[----:B------:R-:W-:-:S05]  /*2bc0*/  IMAD R0, R5, -0x2, R0 ;  /* 0xfffffffe05007824 */ /* 0x000fca00078e0200 */
[----:B------:R-:W-:Y:S02]  /*2bd0*/  VIMNMX R37, R37, R0, !PT ;  /* 0x0000000025257248 */ /* 0x000fe40007fe0100 */
[----:B------:R-:W-:-:S07]  /*2be0*/  VIADDMNMX R116, R0, R15, R116, PT ;  /* 0x0000000f00747246 */ /* 0x000fce0003800174 */
.L_x_7219:
[----:B------:R-:W-:Y:S01]  /*2bf0*/  ISETP.GT.AND P4, PT, R37, 0x1, !P4 ;  /* 0x000000012500780c */ /* 0x000fe20006784270 */
[----:B------:R-:W-:Y:S01]  /*2c00*/  ULDC UR4, c[0x0][0x988] ;  /* 0x0002620000047ab9 */ /* 0x000fe20000000800 */
[----:B------:R-:W-:Y:S01]  /*2c10*/  ISETP.NE.AND P6, PT, R32, RZ, PT ;  /* 0x000000ff2000720c */ /* 0x000fe20003fc5270 */
[----:B------:R-:W-:Y:S01]  /*2c20*/  IMAD.U32 R11, RZ, RZ, UR4 ;  /* 0x00000004ff0b7e24 */ /* 0x000fe2000f8e00ff */
        /* <DEDUP_REMOVED lines=76> */
[C---:B------:R-:W-:Y:S01]  /*30f0*/  ISETP.GT.AND P5, PT, R37.reuse, 0x78, !P5 ;  /* 0x000000782500780c */ /* 0x040fe20006fa4270 */
[----:B------:R-:W0:Y:S01]  /*3100*/  SHFL.BFLY PT, R0, R3, 0x2, 0x1f ;  /* 0x0c401f0003007f89 */ /* 0x000e2200000e0000 */
[----:B------:R-:W-:Y:S02]  /*3110*/  FSEL R50, R50, -INF , !P4 ;  /* 0xff80000032327808 */ /* 0x000fe40006000000 */
[----:B------:R-:W-:Y:S02]  /*3120*/  ISETP.NE.AND P4, PT, R98, RZ, PT ;  /* 0x000000ff6200720c */ /* 0x000fe40003f85270 */
[----:B------:R-:W-:Y:S02]  /*3130*/  ISETP.LT.OR P5, PT, R116, 0x79, P5 ;  /* 0x000000797400780c */ /* 0x000fe40002fa1670 */
[----:B------:R-:W-:Y:S02]  /*3140*/  ISETP.GT.AND P4, PT, R37, 0x31, !P4 ;  /* 0x000000312500780c */ /* 0x000fe40006784270 */
[----:B------:R-:W-:-:S02]  /*3150*/  FSEL R86, R86, -INF , !P5 ;  /* 0xff80000056567808 */ /* 0x000fc40006800000 */
[----:B------:R-:W-:-:S04]  /*3160*/  ISETP.LT.OR P4, PT, R116, 0x32, P4 ;  /* 0x000000327400780c */ /* 0x000fc80002781670 */
[----:B------:R-:W-:Y:S02]  /*3170*/  FSEL R52, R51, -INF , !P4 ;  /* 0xff80000033347808 */ /* 0x000fe40006000000 */
[----:B------:R-:W-:-:S04]  /*3180*/  ISETP.NE.AND P4, PT, R49, RZ, PT ;  /* 0x000000ff3100720c */ /* 0x000fc80003f85270 */
[----:B------:R-:W-:-:S04]  /*3190*/  ISETP.GT.AND P4, PT, R37, 0x38, !P4 ;  /* 0x000000382500780c */ /* 0x000fc80006784270 */
        /* <DEDUP_REMOVED lines=10> */
[----:B------:R-:W-:Y:S02]  /*3240*/  ISETP.GT.AND P4, PT, R37, 0x41, !P6 ;  /* 0x000000412500780c */ /* 0x000fe40007784270 */
[----:B------:R-:W-:Y:S02]  /*3250*/  ISETP.NE.AND P6, PT, R60, RZ, PT ;  /* 0x000000ff3c00720c */ /* 0x000fe40003fc5270 */
[----:B------:R-:W-:-:S04]  /*3260*/  ISETP.LT.OR P4, PT, R116, 0x42, P4 ;  /* 0x000000427400780c */ /* 0x000fc80002781670 */
[----:B------:R-:W-:Y:S02]  /*3270*/  FSEL R60, R59, -INF , !P4 ;  /* 0xff8000003b3c7808 */ /* 0x000fe40006000000 */
[----:B------:R-:W-:Y:S02]  /*3280*/  ISETP.NE.AND P4, PT, R57, RZ, PT ;  /* 0x000000ff3900720c */ /* 0x000fe40003f85270 */
[----:B------:R-:W1:Y:S02]  /*3290*/  @P2 LDC R57, c[0x0][0x450] ;  /* 0x00011400ff392b82 */ /* 0x000e640000000800 */
        /* <DEDUP_REMOVED lines=41> */
[----:B0-----:R-:W-:Y:S02]  /*3530*/  FMNMX.FTZ R13, R3, R0, !PT ;  /* 0x00000000030d7209 */ /* 0x001fe40007810000 */
[----:B------:R-:W-:-:S03]  /*3540*/  ISETP.LT.OR P4, PT, R116, 0x71, P4 ;  /* 0x000000717400780c */ /* 0x000fc60002781670 */
[----:B------:R-:W0:Y:S01]  /*3550*/  SHFL.BFLY PT, R0, R13, 0x1, 0x1f ;  /* 0x0c201f000d007f89 */ /* 0x000e2200000e0000 */
[----:B------:R-:W-:Y:S02]  /*3560*/  FSEL R82, R82, -INF , !P4 ;  /* 0xff80000052527808 */ /* 0x000fe40006000000 */
[----:B0-----:R-:W-:-:S04]  /*3570*/  FMNMX.FTZ R0, R13, R0, !PT ;  /* 0x000000000d007209 */ /* 0x001fc80007810000 */
[C---:B------:R-:W-:Y:S01]  /*3580*/  FSETP.NEU.FTZ.AND P4, PT, R0.reuse, -INF , PT ;  /* 0xff8000000000780b */ /* 0x040fe20003f9d000 */
[----:B------:R-:W-:-:S05]  /*3590*/  FMUL.FTZ R21, R0, R11 ;  /* 0x0000000b00157220 */ /* 0x000fca0000410000 */
[----:B------:R-:W-:Y:S02]  /*35a0*/  FSEL R39, R21, RZ, P4 ;  /* 0x000000ff15277208 */ /* 0x000fe40002000000 */
[----:B------:R-:W-:Y:S02]  /*35b0*/  ISETP.GT.AND P4, PT, R37, RZ, !P6 ;  /* 0x000000ff2500720c */ /* 0x000fe40007784270 */
[----:B------:R-:W-:Y:S01]  /*35c0*/  ISETP.NE.AND P6, PT, R81, RZ, PT ;  /* 0x000000ff5100720c */ /* 0x000fe20003fc5270 */
[-CC-:B------:R-:W-:Y:S01]  /*35d0*/  FFMA.FTZ R29, R134, R11.reuse, -R39.reuse ;  /* 0x0000000b861d7223 */ /* 0x180fe20000010827 */
[----:B------:R-:W-:Y:S01]  /*35e0*/  ISETP.LT.OR P4, PT, R116, 0x1, P4 ;  /* 0x000000017400780c */ /* 0x000fe20002781670 */
[-CC-:B------:R-:W-:Y:S01]  /*35f0*/  FFMA.FTZ R164, R106, R11.reuse, -R39.reuse ;  /* 0x0000000b6aa47223 */ /* 0x180fe20000010827 */
[----:B------:R-:W-:Y:S01]  /*3600*/  ISETP.GT.AND P6, PT, R37, 0x79, !P6 ;  /* 0x000000792500780c */ /* 0x000fe200077c4270 */
[-CC-:B------:R-:W-:Y:S01]  /*3610*/  FFMA.FTZ R41, R104, R11.reuse, -R39.reuse ;  /* 0x0000000b68297223 */ /* 0x180fe20000010827 */
[----:B------:R-:W-:Y:S01]  /*3620*/  FSEL R26, R26, -INF , !P4 ;  /* 0xff8000001a1a7808 */ /* 0x000fe20006000000 */
[-CC-:B------:R-:W-:Y:S01]  /*3630*/  FFMA.FTZ R43, R100, R11.reuse, -R39.reuse ;  /* 0x0000000b642b7223 */ /* 0x180fe20000010827 */
[----:B------:R-:W-:Y:S01]  /*3640*/  ISETP.NE.AND P4, PT, R77, RZ, PT ;  /* 0x000000ff4d00720c */ /* 0x000fe20003f85270 */
[-CC-:B------:R-:W-:Y:S01]  /*3650*/  FFMA.FTZ R180, R180, R11.reuse, -R39.reuse ;  /* 0x0000000bb4b47223 */ /* 0x180fe20000010827 */
[----:B------:R-:W-:Y:S01]  /*3660*/  FMNMX.FTZ R21, R26, R28, !PT ;  /* 0x0000001c1a157209 */ /* 0x000fe20007810000 */
[-CC-:B------:R-:W-:Y:S01]  /*3670*/  FFMA.FTZ R3, R130, R11.reuse, -R39.reuse ;  /* 0x0000000b82037223 */ /* 0x180fe20000010827 */
[----:B------:R-:W-:Y:S01]  /*3680*/  ISETP.GT.AND P4, PT, R37, 0x71, !P4 ;  /* 0x000000712500780c */ /* 0x000fe20006784270 */
[--C-:B------:R-:W-:Y:S01]  /*3690*/  FFMA.FTZ R2, R2, R11, -R39.reuse ;  /* 0x0000000b02027223 */ /* 0x100fe20000010827 */
[----:B------:R-:W-:Y:S01]  /*36a0*/  FMNMX.FTZ R21, R30, R21, !PT ;  /* 0x000000151e157209 */ /* 0x000fe20007810000 */
[--C-:B------:R-:W-:Y:S01]  /*36b0*/  FFMA.FTZ R182, R182, R11, -R39.reuse ;  /* 0x0000000bb6b67223 */ /* 0x100fe20000010827 */
[----:B------:R-:W-:Y:S01]  /*36c0*/  ISETP.LT.OR P4, PT, R116, 0x72, P4 ;  /* 0x000000727400780c */ /* 0x000fe20002781670 */
        /* <DEDUP_REMOVED lines=8> */
[----:B------:R0:W-:Y:S01]  /*3750*/  MUFU.EX2 R21, R29 ;  /* 0x0000001d00157308 */ /* 0x0001e20000000800 */
[----:B------:R-:W-:Y:S01]  /*3760*/  FMNMX.FTZ R25, R36, R25, !PT ;  /* 0x0000001924197209 */ /* 0x000fe20007810000 */
[-CC-:B------:R-:W-:Y:S01]  /*3770*/  FFMA.FTZ R178, R128, R11.reuse, -R39.reuse ;  /* 0x0000000b80b27223 */ /* 0x180fe20000010827 */
[----:B------:R-:W-:Y:S01]  /*3780*/  FSEL R104, R87, -INF , !P6 ;  /* 0xff80000057687808 */ /* 0x000fe20007000000 */
[--C-:B------:R-:W-:Y:S01]  /*3790*/  FFMA.FTZ R126, R126, R11, -R39.reuse ;  /* 0x0000000b7e7e7223 */ /* 0x100fe20000010827 */
[----:B------:R-:W-:Y:S01]  /*37a0*/  FMNMX.FTZ R25, R38, R25, !PT ;  /* 0x0000001926197209 */ /* 0x000fe20007810000 */
[-CC-:B------:R-:W-:Y:S01]  /*37b0*/  FFMA.FTZ R172, R124, R11.reuse, -R39.reuse ;  /* 0x0000000b7cac7223 */ /* 0x180fe20000010827 */
[--C-:B------:R-:W-:Y:S01]  /*37c0*/  FFMA.FTZ R122, R122, R11, -R39.reuse ;  /* 0x0000000b7a7a7223 */ /* 0x100fe20000010827 */
[----:B------:R-:W2:Y:S01]  /*37d0*/  MUFU.EX2 R3, R3 ;  /* 0x0000000300037308 */ /* 0x000ea20000000800 */
        /* <DEDUP_REMOVED lines=20> */
[----:B0-----:R-:W-:Y:S01]  /*3920*/  FMNMX.FTZ R29, R50, R27, !PT ;  /* 0x0000001b321d7209 */ /* 0x001fe20007810000 */
[-CC-:B------:R-:W-:Y:S01]  /*3930*/  FFMA.FTZ R20, R20, R11.reuse, -R39.reuse ;  /* 0x0000000b14147223 */ /* 0x180fe20000010827 */
[--C-:B------:R-:W-:Y:S01]  /*3940*/  FFMA.FTZ R84, R84, R11, -R39.reuse ;  /* 0x0000000b54547223 */ /* 0x100fe20000010827 */
[----:B------:R-:W0:Y:S01]  /*3950*/  MUFU.EX2 R13, R13 ;  /* 0x0000000d000d7308 */ /* 0x000e220000000800 */
[----:B------:R-:W-:Y:S01]  /*3960*/  FMNMX.FTZ R29, R52, R29, !PT ;  /* 0x0000001d341d7209 */ /* 0x000fe20007810000 */
[----:B------:R-:W-:Y:S01]  /*3970*/  FFMA.FTZ R24, R24, R11, -R39 ;  /* 0x0000000b18187223 */ /* 0x000fe20000010827 */
[----:B--2---:R-:W-:Y:S01]  /*3980*/  FADD.FTZ R53, R180, R3 ;  /* 0x00000003b4357221 */ /* 0x004fe20000010000 */
[----:B------:R-:W-:-:S02]  /*3990*/  F2FP.F16.F32.PACK_AB R180, R3, R180 ;  /* 0x000000b403b4723e */ /* 0x000fc400000000ff */
[----:B------:R-:W-:Y:S02]  /*39a0*/  FMNMX.FTZ R29, R54, R29, !PT ;  /* 0x0000001d361d7209 */ /* 0x000fe40007810000 */
[----:B------:R-:W2:Y:S02]  /*39b0*/  MUFU.EX2 R176, R176 ;  /* 0x000000b000b07308 */ /* 0x000ea40000000800 */
[----:B------:R-:W-:-:S04]  /*39c0*/  FMNMX.FTZ R29, R56, R29, !PT ;  /* 0x0000001d381d7209 */ /* 0x000fc80007810000 */
[----:B------:R-:W-:Y:S02]  /*39d0*/  FMNMX.FTZ R31, R58, R29, !PT ;  /* 0x0000001d3a1f7209 */ /* 0x000fe40007810000 */
[----:B------:R-:W4:Y:S02]  /*39e0*/  MUFU.EX2 R178, R178 ;  /* 0x000000b200b27308 */ /* 0x000f240000000800 */
[----:B------:R-:W-:-:S04]  /*39f0*/  FMNMX.FTZ R31, R60, R31, !PT ;  /* 0x0000001f3c1f7209 */ /* 0x000fc80007810000 */
[----:B------:R-:W-:Y:S02]  /*3a00*/  FMNMX.FTZ R31, R62, R31, !PT ;  /* 0x0000001f3e1f7209 */ /* 0x000fe40007810000 */
[----:B------:R-:W5:Y:S02]  /*3a10*/  MUFU.EX2 R25, R126 ;  /* 0x0000007e00197308 */ /* 0x000f640000000800 */
[----:B------:R-:W-:-:S04]  /*3a20*/  FMNMX.FTZ R31, R90, R31, !PT ;  /* 0x0000001f5a1f7209 */ /* 0x000fc80007810000 */
[----:B------:R-:W-:Y:S02]  /*3a30*/  FMNMX.FTZ R33, R66, R31, !PT ;  /* 0x0000001f42217209 */ /* 0x000fe40007810000 */
[----:B------:R-:W1:Y:S02]  /*3a40*/  MUFU.EX2 R172, R172 ;  /* 0x000000ac00ac7308 */ /* 0x000e640000000800 */
        /* <DEDUP_REMOVED lines=14> */
[----:B------:R3:W-:Y:S02]  /*3b30*/  MUFU.EX2 R41, R2 ;  /* 0x0000000200297308 */ /* 0x0007e40000000800 */
[----:B------:R-:W-:-:S05]  /*3b40*/  FMNMX.FTZ R37, R104, R37, !PT ;  /* 0x0000002568257209 */ /* 0x000fca0007810000 */
[----:B------:R-:W2:Y:S01]  /*3b50*/  SHFL.BFLY PT, R100, R37, 0x2, 0x1f ;  /* 0x0c401f0025647f89 */ /* 0x000ea200000e0000 */
[----:B------:R-:W1:Y:S01]  /*3b60*/  MUFU.EX2 R168, R168 ;  /* 0x000000a800a87308 */ /* 0x000e620000000800 */
[----:B---3--:R-:W-:-:S07]  /*3b70*/  FFMA.FTZ R2, R12, R11, -R39 ;  /* 0x0000000b0c027223 */ /* 0x008fce0000010827 */
[----:B------:R3:W-:Y:S08]  /*3b80*/  MUFU.EX2 R49, R2 ;  /* 0x0000000200317308 */ /* 0x0007f00000000800 */
[----:B------:R-:W1:Y:S01]  /*3b90*/  MUFU.EX2 R31, R112 ;  /* 0x00000070001f7308 */ /* 0x000e620000000800 */
[----:B---3--:R-:W-:Y:S01]  /*3ba0*/  FADD.FTZ R2, R182, R53 ;  /* 0x00000035b6027221 */ /* 0x008fe20000010000 */
[----:B0-----:R-:W-:-:S03]  /*3bb0*/  F2FP.F16.F32.PACK_AB R182, R13, R182 ;  /* 0x000000b60db6723e */ /* 0x001fc600000000ff */
[----:B------:R-:W-:Y:S01]  /*3bc0*/  FADD.FTZ R53, R13, R2 ;  /* 0x000000020d357221 */ /* 0x000fe20000010000 */
[----:B--2---:R-:W-:Y:S02]  /*3bd0*/  FMNMX.FTZ R100, R37, R100, !PT ;  /* 0x0000006425647209 */ /* 0x004fe40007810000 */
[----:B------:R-:W0:Y:S01]  /*3be0*/  MUFU.EX2 R170, R170 ;  /* 0x000000aa00aa7308 */ /* 0x000e220000000800 */
[----:B------:R-:W-:Y:S01]  /*3bf0*/  FADD.FTZ R2, R176, R53 ;  /* 0x00000035b0027221 */ /* 0x000fe20000010000 */
[C---:B------:R-:W-:Y:S01]  /*3c00*/  F2FP.F16.F32.PACK_AB R176, R21.reuse, R176 ;  /* 0x000000b015b0723e */ /* 0x040fe200000000ff */
[----:B------:R-:W2:Y:S02]  /*3c10*/  SHFL.BFLY PT, R37, R100, 0x1, 0x1f ;  /* 0x0c201f0064257f89 */ /* 0x000ea400000e0000 */
[----:B------:R-:W-:-:S03]  /*3c20*/  FADD.FTZ R53, R21, R2 ;  /* 0x0000000215357221 */ /* 0x000fc60000010000 */
[----:B------:R-:W-:Y:S01]  /*3c30*/  MUFU.EX2 R33, R108 ;  /* 0x0000006c00217308 */ /* 0x000fe20000000800 */
[----:B----4-:R-:W-:Y:S01]  /*3c40*/  FADD.FTZ R2, R178, R53 ;  /* 0x00000035b2027221 */ /* 0x010fe20000010000 */
[----:B-----5:R-:W-:-:S03]  /*3c50*/  F2FP.F16.F32.PACK_AB R178, R25, R178 ;  /* 0x000000b219b2723e */ /* 0x020fc600000000ff */
[----:B------:R-:W-:-:S03]  /*3c60*/  FADD.FTZ R55, R25, R2 ;  /* 0x0000000219377221 */ /* 0x000fc60000010000 */
[----:B------:R3:W-:Y:S08]  /*3c70*/  MUFU.EX2 R47, R10 ;  /* 0x0000000a002f7308 */ /* 0x0007f00000000800 */
[----:B------:R-:W-:Y:S01]  /*3c80*/  MUFU.EX2 R164, R164 ;  /* 0x000000a400a47308 */ /* 0x000fe20000000800 */
[----:B---3--:R-:W3:Y:S01]  /*3c90*/  @P2 LDC R10, c[0x0][0x44c] ;  /* 0x00011300ff0a2b82 */ /* 0x008ee20000000800 */
[----:B--2---:R-:W-:-:S04]  /*3ca0*/  FMNMX.FTZ R12, R100, R37, !PT ;  /* 0x00000025640c7209 */ /* 0x004fc80007810000 */
[C---:B------:R-:W-:Y:S01]  /*3cb0*/  FSETP.NEU.FTZ.AND P4, PT, R12.reuse, -INF , PT ;  /* 0xff8000000c00780b */ /* 0x040fe20003f9d000 */
[-C--:B------:R-:W-:Y:S01]  /*3cc0*/  FMUL.FTZ R4, R12, R11.reuse ;  /* 0x0000000b0c047220 */ /* 0x080fe20000410000 */
[----:B------:R-:W-:Y:S04]  /*3cd0*/  MUFU.EX2 R102, R102 ;  /* 0x0000006600667308 */ /* 0x000fe80000000800 */
[----:B------:R-:W-:Y:S01]  /*3ce0*/  FSEL R39, R4, RZ, P4 ;  /* 0x000000ff04277208 */ /* 0x000fe20002000000 */
[----:B-1----:R-:W-:Y:S01]  /*3cf0*/  FADD.FTZ R4, R172, R55 ;  /* 0x00000037ac047221 */ /* 0x002fe20000010000 */
[C---:B------:R-:W-:Y:S02]  /*3d00*/  F2FP.F16.F32.PACK_AB R172, R27.reuse, R172 ;  /* 0x000000ac1bac723e */ /* 0x040fe400000000ff */
        /* <DEDUP_REMOVED lines=11> */
[----:B------:R-:W-:Y:S01]  /*3dc0*/  FADD.FTZ R55, R27, R4 ;  /* 0x000000041b377221 */ /* 0x000fe20000010000 */
[-CC-:B------:R-:W-:Y:S01]  /*3dd0*/  FFMA.FTZ R44, R44, R11.reuse, -R39.reuse ;  /* 0x0000000b2c2c7223 */ /* 0x180fe20000010827 */
[-CC-:B------:R-:W-:Y:S01]  /*3de0*/  FFMA.FTZ R46, R46, R11.reuse, -R39.reuse ;  /* 0x0000000b2e2e7223 */ /* 0x180fe20000010827 */
[-C--:B------:R-:W-:Y:S01]  /*3df0*/  FFMA.FTZ R48, R48, R11.reuse, -R39 ;  /* 0x0000000b30307223 */ /* 0x080fe20000010827 */
[----:B------:R-:W-:Y:S01]  /*3e00*/  FADD.FTZ R4, R174, R55 ;  /* 0x00000037ae047221 */ /* 0x000fe20000010000 */
[----:B------:R-:W1:Y:S01]  /*3e10*/  MUFU.EX2 R181, R28 ;  /* 0x0000001c00b57308 */ /* 0x000e620000000800 */
[-CC-:B------:R-:W-:Y:S01]  /*3e20*/  FFMA.FTZ R50, R50, R11.reuse, -R39.reuse ;  /* 0x0000000b32327223 */ /* 0x180fe20000010827 */
[-CC-:B------:R-:W-:Y:S01]  /*3e30*/  FFMA.FTZ R52, R52, R11.reuse, -R39.reuse ;  /* 0x0000000b34347223 */ /* 0x180fe20000010827 */
[----:B------:R-:W-:Y:S01]  /*3e40*/  FADD.FTZ R55, R29, R4 ;  /* 0x000000041d377221 */ /* 0x000fe20000010000 */
[-CC-:B------:R-:W-:Y:S01]  /*3e50*/  FFMA.FTZ R54, R54, R11.reuse, -R39.reuse ;  /* 0x0000000b36367223 */ /* 0x180fe20000010827 */
[-CC-:B------:R-:W-:Y:S01]  /*3e60*/  FFMA.FTZ R56, R56, R11.reuse, -R39.reuse ;  /* 0x0000000b38387223 */ /* 0x180fe20000010827 */
[-C--:B------:R-:W-:Y:S01]  /*3e70*/  FFMA.FTZ R58, R58, R11.reuse, -R39 ;  /* 0x0000000b3a3a7223 */ /* 0x080fe20000010827 */
[----:B------:R-:W-:Y:S01]  /*3e80*/  FADD.FTZ R4, R168, R55 ;  /* 0x00000037a8047221 */ /* 0x000fe20000010000 */
[----:B------:R-:W2:Y:S01]  /*3e90*/  MUFU.EX2 R30, R30 ;  /* 0x0000001e001e7308 */ /* 0x000ea20000000800 */
[-CC-:B------:R-:W-:Y:S01]  /*3ea0*/  FFMA.FTZ R60, R60, R11.reuse, -R39.reuse ;  /* 0x0000000b3c3c7223 */ /* 0x180fe20000010827 */
[----:B------:R-:W-:Y:S01]  /*3eb0*/  FFMA.FTZ R62, R62, R11, -R39 ;  /* 0x0000000b3e3e7223 */ /* 0x000fe20000010827 */
[----:B------:R-:W-:Y:S01]  /*3ec0*/  FADD.FTZ R55, R31, R4 ;  /* 0x000000041f377221 */ /* 0x000fe20000010000 */
[----:B---3--:R-:W-:-:S04]  /*3ed0*/  @P2 IMAD.HI.U32 R10, R23, R10, RZ ;  /* 0x0000000a170a2227 */ /* 0x008fc800078e00ff */
[-CC-:B------:R-:W-:Y:S01]  /*3ee0*/  FFMA.FTZ R90, R90, R11.reuse, -R39.reuse ;  /* 0x0000000b5a5a7223 */ /* 0x180fe20000010827 */
[----:B------:R-:W-:Y:S01]  /*3ef0*/  FFMA.FTZ R66, R66, R11, -R39 ;  /* 0x0000000b42427223 */ /* 0x000fe20000010827 */
[----:B0-----:R-:W-:Y:S01]  /*3f00*/  FADD.FTZ R4, R170, R55 ;  /* 0x00000037aa047221 */ /* 0x001fe20000010000 */
[----:B------:R-:W0:Y:S01]  /*3f10*/  MUFU.EX2 R183, R32 ;  /* 0x0000002000b77308 */ /* 0x000e220000000800 */
[----:B-1----:R-:W-:Y:S01]  /*3f20*/  FADD.FTZ R53, R26, R181 ;  /* 0x000000b51a357221 */ /* 0x002fe20000010000 */
[----:B------:R-:W-:Y:S01]  /*3f30*/  @P2 SHF.R.U32.HI R23, RZ, R57, R10 ;  /* 0x00000039ff172219 */ /* 0x000fe2000001160a */
[----:B------:R-:W-:Y:S01]  /*3f40*/  FADD.FTZ R55, R33, R4 ;  /* 0x0000000421377221 */ /* 0x000fe20000010000 */
[-CC-:B------:R-:W-:Y:S01]  /*3f50*/  FFMA.FTZ R92, R92, R11.reuse, -R39.reuse ;  /* 0x0000000b5c5c7223 */ /* 0x180fe20000010827 */
[-CC-:B------:R-:W-:Y:S01]  /*3f60*/  FFMA.FTZ R70, R70, R11.reuse, -R39.reuse ;  /* 0x0000000b46467223 */ /* 0x180fe20000010827 */
[-C--:B------:R-:W-:Y:S01]  /*3f70*/  FFMA.FTZ R94, R94, R11.reuse, -R39 ;  /* 0x0000000b5e5e7223 */ /* 0x080fe20000010827 */
[----:B------:R-:W-:Y:S01]  /*3f80*/  FADD.FTZ R4, R164, R55 ;  /* 0x00000037a4047221 */ /* 0x000fe20000010000 */
[----:B------:R-:W1:Y:S01]  /*3f90*/  MUFU.EX2 R34, R34 ;  /* 0x0000002200227308 */ /* 0x000e620000000800 */
[----:B--2---:R-:W-:Y:S01]  /*3fa0*/  FADD.FTZ R2, R30, R53 ;  /* 0x000000351e027221 */ /* 0x004fe20000010000 */
[-CC-:B------:R-:W-:Y:S01]  /*3fb0*/  FFMA.FTZ R74, R74, R11.reuse, -R39.reuse ;  /* 0x0000000b4a4a7223 */ /* 0x180fe20000010827 */
[----:B------:R-:W-:Y:S01]  /*3fc0*/  FADD.FTZ R55, R35, R4 ;  /* 0x0000000423377221 */ /* 0x000fe20000010000 */
[-CC-:B------:R-:W-:Y:S01]  /*3fd0*/  FFMA.FTZ R96, R96, R11.reuse, -R39.reuse ;  /* 0x0000000b60607223 */ /* 0x180fe20000010827 */
[-CC-:B------:R-:W-:Y:S01]  /*3fe0*/  FFMA.FTZ R78, R78, R11.reuse, -R39.reuse ;  /* 0x0000000b4e4e7223 */ /* 0x180fe20000010827 */
[-C--:B------:R-:W-:Y:S01]  /*3ff0*/  FFMA.FTZ R98, R98, R11.reuse, -R39 ;  /* 0x0000000b62627223 */ /* 0x080fe20000010827 */
[----:B------:R-:W-:Y:S01]  /*4000*/  FADD.FTZ R4, R102, R55 ;  /* 0x0000003766047221 */ /* 0x000fe20000010000 */
[----:B------:R-:W2:Y:S01]  /*4010*/  MUFU.EX2 R177, R36 ;  /* 0x0000002400b17308 */ /* 0x000ea20000000800 */
[----:B0-----:R-:W-:Y:S01]  /*4020*/  FADD.FTZ R53, R183, R2 ;  /* 0x00000002b7357221 */ /* 0x001fe20000010000 */
[-CC-:B------:R-:W-:Y:S01]  /*4030*/  FFMA.FTZ R82, R82, R11.reuse, -R39.reuse ;  /* 0x0000000b52527223 */ /* 0x180fe20000010827 */
[----:B------:R-:W-:Y:S01]  /*4040*/  FADD.FTZ R55, R43, R4 ;  /* 0x000000042b377221 */ /* 0x000fe20000010000 */
[-CC-:B------:R-:W-:Y:S01]  /*4050*/  FFMA.FTZ R106, R106, R11.reuse, -R39.reuse ;  /* 0x0000000b6a6a7223 */ /* 0x180fe20000010827 */
[-CC-:B------:R-:W-:Y:S01]  /*4060*/  FFMA.FTZ R86, R86, R11.reuse, -R39.reuse ;  /* 0x0000000b56567223 */ /* 0x180fe20000010827 */
[----:B------:R-:W-:Y:S01]  /*4070*/  FFMA.FTZ R39, R104, R11, -R39 ;  /* 0x0000000b68277223 */ /* 0x000fe20000010827 */
[----:B------:R-:W-:Y:S01]  /*4080*/  F2FP.F16.F32.PACK_AB R174, R29, R174 ;  /* 0x000000ae1dae723e */ /* 0x000fe200000000ff */
[----:B------:R-:W0:Y:S01]  /*4090*/  MUFU.EX2 R38, R38 ;  /* 0x0000002600267308 */ /* 0x000e220000000800 */
[----:B-1----:R-:W-:Y:S01]  /*40a0*/  FADD.FTZ R2, R34, R53 ;  /* 0x0000003522027221 */ /* 0x002fe20000010000 */
[----:B------:R-:W-:Y:S01]  /*40b0*/  F2FP.F16.F32.PACK_AB R168, R31, R168 ;  /* 0x000000a81fa8723e */ /* 0x000fe200000000ff */
[----:B------:R-:W-:Y:S01]  /*40c0*/  VIADD R10, R22, 0xfffffffe ;  /* 0xfffffffe160a7836 */ /* 0x000fe20000000000 */
[----:B------:R-:W-:-:S02]  /*40d0*/  F2FP.F16.F32.PACK_AB R170, R33, R170 ;  /* 0x000000aa21aa723e */ /* 0x000fc400000000ff */
[----:B------:R-:W-:Y:S02]  /*40e0*/  F2FP.F16.F32.PACK_AB R164, R35, R164 ;  /* 0x000000a423a4723e */ /* 0x000fe400000000ff */
[----:B------:R-:W1:Y:S01]  /*40f0*/  MUFU.EX2 R179, R40 ;  /* 0x0000002800b37308 */ /* 0x000e620000000800 */
[----:B--2---:R-:W-:Y:S01]  /*4100*/  FADD.FTZ R53, R177, R2 ;  /* 0x00000002b1357221 */ /* 0x004fe20000010000 */
[----:B------:R-:W-:Y:S02]  /*4110*/  F2FP.F16.F32.PACK_AB R166, R43, R102 ;  /* 0x000000662ba6723e */ /* 0x000fe400000000ff */
[----:B------:R-:W-:Y:S02]  /*4120*/  F2FP.F16.F32.PACK_AB R181, R181, R26 ;  /* 0x0000001ab5b5723e */ /* 0x000fe400000000ff */
[----:B------:R-:W-:Y:S02]  /*4130*/  F2FP.F16.F32.PACK_AB R183, R183, R30 ;  /* 0x0000001eb7b7723e */ /* 0x000fe400000000ff */
[----:B------:R-:W2:Y:S01]  /*4140*/  MUFU.EX2 R42, R42 ;  /* 0x0000002a002a7308 */ /* 0x000ea20000000800 */
[----:B0-----:R-:W-:Y:S01]  /*4150*/  FADD.FTZ R2, R38, R53 ;  /* 0x0000003526027221 */ /* 0x001fe20000010000 */
[----:B------:R-:W-:-:S06]  /*4160*/  F2FP.F16.F32.PACK_AB R177, R177, R34 ;  /* 0x00000022b1b1723e */ /* 0x000fcc00000000ff */
        /* <DEDUP_REMOVED lines=21> */
[----:B0-----:R-:W-:Y:S01]  /*42c0*/  FADD.FTZ R4, R64, R55 ;  /* 0x0000003740047221 */ /* 0x001fe20000010000 */
[----:B------:R-:W-:Y:S01]  /*42d0*/  IMAD.IADD R55, R88, 0x1, R23 ;  /* 0x0000000158377824 */ /* 0x000fe200078e0217 */
[C---:B------:R-:W-:Y:S02]  /*42e0*/  F2FP.F16.F32.PACK_AB R160, R41.reuse, R64 ;  /* 0x0000004029a0723e */ /* 0x040fe400000000ff */
[----:B------:R-:W-:Y:S01]  /*42f0*/  FADD.FTZ R53, R41, R4 ;  /* 0x0000000429357221 */ /* 0x000fe20000010000 */
        /* <DEDUP_REMOVED lines=21> */
[----:B------:R-:W-:-:S03]  /*4450*/  F2FP.F16.F32.PACK_AB R162, R45, R68 ;  /* 0x000000442da2723e */ /* 0x000fc600000000ff */
[----:B------:R-:W-:-:S03]  /*4460*/  FADD.FTZ R13, R45, R4 ;  /* 0x000000042d0d7221 */ /* 0x000fc60000010000 */
        /* <DEDUP_REMOVED lines=36> */
[----:B-1----:R-:W-:Y:S01]  /*46b0*/  FADD.FTZ R2, R86, R3 ;  /* 0x0000000356027221 */ /* 0x002fe20000010000 */
[C---:B--2---:R-:W-:Y:S01]  /*46c0*/  FADD.FTZ R4, R37.reuse, R4 ;  /* 0x0000000425047221 */ /* 0x044fe20000010000 */
[----:B------:R-:W-:Y:S02]  /*46d0*/  F2FP.F16.F32.PACK_AB R154, R37, R84 ;  /* 0x00000054259a723e */ /* 0x000fe400000000ff */
[C---:B0-----:R-:W-:Y:S01]  /*46e0*/  FADD.FTZ R3, R39.reuse, R2 ;  /* 0x0000000227037221 */ /* 0x041fe20000010000 */
[----:B------:R-:W-:Y:S01]  /*46f0*/  F2FP.F16.F32.PACK_AB R155, R39, R86 ;  /* 0x00000056279b723e */ /* 0x000fe200000000ff */
        /* <DEDUP_REMOVED lines=11> */
.L_x_7224:
[----:B------:R-:W-:-:S13]  /*47b0*/  ISETP.NE.AND P4, PT, R15, 0x1, PT ;  /* 0x000000010f00780c */ /* 0x000fda0003f85270 */
[----:B------:R-:W0:Y:S02]  /*47c0*/  @P4 LDC.64 R20, c[0x0][0x9e8] ;  /* 0x00027a00ff144b82 */ /* 0x000e240000000a00 */
[----:B0-----:R-:W-:-:S05]  /*47d0*/  @P4 IMAD.HI.U32 R20, R2, R20, RZ ;  /* 0x0000001402144227 */ /* 0x001fca00078e00ff */
[----:B------:R-:W-:-:S07]  /*47e0*/  @P4 SHF.R.U32.HI R2, RZ, R21, R20 ;  /* 0x00000015ff024219 */ /* 0x000fce0000011614 */
.L_x_7225:
[----:B------:R-:W-:-:S05]  /*47f0*/  IMAD R15, R2, R15, R15 ;  /* 0x0000000f020f7224 */ /* 0x000fca00078e020f */
[----:B------:R-:W-:-:S07]  /*4800*/  VIMNMX R14, R14, R15, PT ;  /* 0x0000000f0e0e7248 */ /* 0x000fce0003fe0100 */
.L_x_7223:
[----:B------:R-:W-:Y:S01]  /*4810*/  SHF.R.S32.HI R13, RZ, 0x1f, R14 ;  /* 0x0000001fff0d7819 */ /* 0x000fe2000001140e */
[----:B------:R-:W-:Y:S01]  /*4820*/  UMOV UR4, URZ ;  /* 0x0000003f00047c82 */ /* 0x000fe20008000000 */
[----:B------:R-:W-:Y:S01]  /*4830*/  IMAD.MOV.U32 R2, RZ, RZ, RZ ;  /* 0x000000ffff027224 */ /* 0x000fe200078e00ff */
[----:B------:R-:W-:Y:S02]  /*4840*/  CS2R R150, SRZ ;  /* 0x0000000000967805 */ /* 0x000fe4000001ff00 */
[----:B------:R-:W-:Y:S02]  /*4850*/  LEA.HI R13, R13, R14, RZ, 0x7 ;  /* 0x0000000e0d0d7211 */ /* 0x000fe400078f38ff */
[----:B------:R-:W-:Y:S02]  /*4860*/  CS2R R148, SRZ ;  /* 0x0000000000947805 */ /* 0x000fe4000001ff00 */
[----:B------:R-:W-:Y:S02]  /*4870*/  CS2R R146, SRZ ;  /* 0x0000000000927805 */ /* 0x000fe4000001ff00 */
[----:B------:R-:W-:-:S02]  /*4880*/  CS2R R144, SRZ ;  /* 0x0000000000907805 */ /* 0x000fc4000001ff00 */
[----:B------:R-:W-:Y:S02]  /*4890*/  SHF.R.S32.HI R14, RZ, 0x7, R13 ;  /* 0x00000007ff0e7819 */ /* 0x000fe4000001140d */
[----:B------:R-:W-:Y:S02]  /*48a0*/  CS2R R142, SRZ ;  /* 0x00000000008e7805 */ /* 0x000fe4000001ff00 */
[----:B------:R-:W-:Y:S02]  /*48b0*/  CS2R R140, SRZ ;  /* 0x00000000008c7805 */ /* 0x000fe4000001ff00 */
[----:B------:R-:W-:Y:S02]  /*48c0*/  CS2R R138, SRZ ;  /* 0x00000000008a7805 */ /* 0x000fe4000001ff00 */
[----:B------:R-:W-:Y:S02]  /*48d0*/  VIMNMX R13, R17, R14, !PT ;  /* 0x0000000e110d7248 */ /* 0x000fe40007fe0100 */
[----:B------:R-:W-:-:S02]  /*48e0*/  CS2R R136, SRZ ;  /* 0x0000000000887805 */ /* 0x000fc4000001ff00 */
[----:B------:R-:W-:Y:S02]  /*48f0*/  CS2R R134, SRZ ;  /* 0x0000000000867805 */ /* 0x000fe4000001ff00 */
[----:B------:R-:W-:Y:S02]  /*4900*/  CS2R R132, SRZ ;  /* 0x0000000000847805 */ /* 0x000fe4000001ff00 */
[----:B------:R-:W-:Y:S02]  /*4910*/  ISETP.GE.AND P4, PT, R10, R13, PT ;  /* 0x0000000d0a00720c */ /* 0x000fe40003f86270 */
        /* <DEDUP_REMOVED lines=23> */
[----:B------:R-:W-:Y:S01]  /*4a90*/  IMAD.MOV.U32 R15, RZ, RZ, RZ ;  /* 0x000000ffff0f7224 */ /* 0x000fe200078e00ff */
[----:B------:R-:W-:Y:S01]  /*4aa0*/  UMOV UR5, URZ ;  /* 0x0000003f00057c82 */ /* 0x000fe20008000000 */
[----:B------:R-:W-:Y:S01]  /*4ab0*/  IMAD.MOV.U32 R151, RZ, RZ, RZ ;  /* 0x000000ffff977224 */ /* 0x000fe200078e00ff */
[----:B------:R-:W-:Y:S01]  /*4ac0*/  ULDC UR46, c[0x0][0x9e4] ;  /* 0x00027900002e7ab9 */ /* 0x000fe20000000800 */
[----:B------:R-:W-:Y:S01]  /*4ad0*/  ULDC UR38, c[0x0][0x2f0] ;  /* 0x0000bc0000267ab9 */ /* 0x000fe20000000800 */
[----:B------:R-:W-:-:S05]  /*4ae0*/  ULDC UR39, c[0x0][0x9e0] ;  /* 0x0002780000277ab9 */ /* 0x000fca0000000800 */
.L_x_7243:
[----:B------:R-:W-:Y:S01]  /*4af0*/  UIADD3 UR4, UR5, 0x1, URZ ;  /* 0x0000000105047890 */ /* 0x000fe2000fffe03f */
[----:B------:R-:W-:-:S03]  /*4b00*/  ISETP.NE.AND P4, PT, RZ, UR37, PT ;  /* 0x00000025ff007c0c */ /* 0x000fc6000bf85270 */
[----:B------:R-:W-:-:S04]  /*4b10*/  UISETP.NE.AND UP0, UPT, UR4, 0x2, UPT ;  /* 0x000000020400788c */ /* 0x000fc8000bf05270 */
[----:B------:R-:W-:Y:S02]  /*4b20*/  USEL UR10, URZ, 0x1, UP0 ;  /* 0x000000013f0a7887 */ /* 0x000fe40008000000 */
[----:B------:R-:W-:-:S04]  /*4b30*/  USEL UR4, UR4, URZ, UP0 ;  /* 0x0000003f04047287 */ /* 0x000fc80008000000 */
[----:B------:R-:W-:Y:S01]  /*4b40*/  LOP3.LUT R2, R15, UR10, RZ, 0x3c, !PT ;  /* 0x0000000a0f027c12 */ /* 0x000fe2000f8e3cff */
[----:B------:R-:W-:Y:S07]  /*4b50*/  @P4 BRA `(.L_x_7227) ;  /* 0x0000000000284947 */ /* 0x000fee0003800000 */
[----:B------:R-:W-:Y:S05]  /*4b60*/  @!P0 BRA `(.L_x_7228) ;  /* 0x0000000000048947 */ /* 0x000fea0003800000 */
[----:B------:R-:W-:Y:S01]  /*4b70*/  BPT.TRAP 0x1 ;  /* 0x000000040000795c */ /* 0x000fe20000300000 */
.L_x_7228:
[----:B------:R-:W-:Y:S01]  /*4b80*/  ULEA UR10, UR4, UR36, 0x3 ;  /* 0x00000024040a7291 */ /* 0x000fe2000f8e183f */
[----:B------:R-:W-:-:S08]  /*4b90*/  SHF.L.U32 R9, R2, 0x1f, RZ ;  /* 0x0000001f02097819 */ /* 0x000fd000000006ff */
[----:B------:R0:W1:Y:S01]  /*4ba0*/  SYNCS.PHASECHK.TRANS64.TRYWAIT P5, [UR10+0x28830], R9 ;  /* 0x02883009ff0075a7 */ /* 0x00006200080a014a */
[----:B------:R-:W-:Y:S05]  /*4bb0*/  @!P0 BRA `(.L_x_7229) ;  /* 0x0000000000048947 */ /* 0x000fea0003800000 */
[----:B------:R-:W-:Y:S01]  /*4bc0*/  BPT.TRAP 0x1 ;  /* 0x000000040000795c */ /* 0x000fe20000300000 */
.L_x_7229:
[----:B-1----:R-:W-:Y:S05]  /*4bd0*/  @P5 BRA `(.L_x_7227) ;  /* 0x0000000000085947 */ /* 0x002fea0003800000 */
[----:B------:R-:W1:Y:S02]  /*4be0*/  SYNCS.PHASECHK.TRANS64.TRYWAIT P5, [UR10+0x28830], R9 ;  /* 0x02883009ff0075a7 */ /* 0x000e6400080a014a */
[----:B-1----:R-:W-:Y:S05]  /*4bf0*/  @!P5 BRA `(.L_x_7230) ;  /* 0x000000e000ccd947 */ /* 0x002fea0003800000 */
.L_x_7227:
[----:B01----:R-:W-:Y:S01]  /*4c00*/  VIADD R9, R19, 0x8 ;  /* 0x0000000813097836 */ /* 0x003fe20000000000 */
[----:B------:R-:W-:Y:S01]  /*4c10*/  R2UR UR40, R6 ;  /* 0x00000000062872ca */ /* 0x000fe200000e0000 */
[----:B------:R-:W-:Y:S01]  /*4c20*/  ULEA UR42, UR4, UR6, 0xb ;  /* 0x00000006042a7291 */ /* 0x000fe2000f8e583f */
[----:B------:R-:W-:Y:S01]  /*4c30*/  R2UR UR41, R7 ;  /* 0x00000000072972ca */ /* 0x000fe200000e0000 */
[----:B------:R-:W-:Y:S01]  /*4c40*/  UMOV UR43, 0x40000040 ;  /* 0x40000040002b7882 */ /* 0x000fe20000000000 */
[----:B------:R0:W-:Y:S01]  /*4c50*/  BAR.SYNC.DEFER_BLOCKING R9, 0x100 ;  /* 0x000400090000751d */ /* 0x0001e20000010000 */
[----:B------:R-:W-:Y:S02]  /*4c60*/  UIADD3 UR10, UR42, 0x2, URZ ;  /* 0x000000022a0a7890 */ /* 0x000fe4000fffe03f */
[----:B------:R-:W-:Y:S02]  /*4c70*/  UIADD3 UR14, UR42, 0x4, URZ ;  /* 0x000000042a0e7890 */ /* 0x000fe4000fffe03f */
[----:B------:R-:W-:Y:S01]  /*4c80*/  UIADD3 UR18, UR42, 0x6, URZ ;  /* 0x000000062a127890 */ /* 0x000fe2000fffe03f */
[----:B------:R-:W-:Y:S01]  /*4c90*/  UMOV UR11, 0x40000040 ;  /* 0x40000040000b7882 */ /* 0x000fe20000000000 */
[----:B------:R-:W-:Y:S01]  /*4ca0*/  UMOV UR15, 0x40000040 ;  /* 0x40000040000f7882 */ /* 0x000fe20000000000 */
[----:B------:R-:W-:Y:S01]  /*4cb0*/  UMOV UR19, 0x40000040 ;  /* 0x4000004000137882 */ /* 0x000fe20000000000 */
        /* <DEDUP_REMOVED lines=8> */
[----:B------:R-:W-:-:S06]  /*4d40*/  WARPGROUP.ARRIVE ;  /* 0x00000000000079c5 */ /* 0x000fcc0000000000 */
[----:B------:R-:W-:Y:S03]  /*4d50*/  HGMMA.64x128x16.F32 R24, gdesc[UR40], RZ, !UPT, gsb0 ;  /* 0x01e00000281879f0 */ /* 0x000fe6000c0008ff */
        /* <DEDUP_REMOVED lines=22> */
[----:B0-----:R-:W-:Y:S05]  /*4ec0*/  @P4 BRA `(.L_x_7231) ;  /* 0x0000000000284947 */ /* 0x001fea0003800000 */
[----:B------:R-:W-:Y:S05]  /*4ed0*/  @!P0 BRA `(.L_x_7232) ;  /* 0x0000000000048947 */ /* 0x000fea0003800000 */
[----:B------:R-:W-:Y:S01]  /*4ee0*/  BPT.TRAP 0x1 ;  /* 0x000000040000795c */ /* 0x000fe20000300000 */
.L_x_7232:
[----:B------:R-:W-:Y:S01]  /*4ef0*/  ULEA UR10, UR5, UR36, 0x3 ;  /* 0x00000024050a7291 */ /* 0x000fe2000f8e183f */
[----:B------:R-:W-:-:S08]  /*4f00*/  SHF.L.U32 R9, R15, 0x1f, RZ ;  /* 0x0000001f0f097819 */ /* 0x000fd000000006ff */
[----:B------:R0:W1:Y:S01]  /*4f10*/  SYNCS.PHASECHK.TRANS64.TRYWAIT P4, [UR10+0x28850], R9 ;  /* 0x02885009ff0075a7 */ /* 0x000062000808014a */
[----:B------:R-:W-:Y:S05]  /*4f20*/  @!P0 BRA `(.L_x_7233) ;  /* 0x0000000000048947 */ /* 0x000fea0003800000 */
[----:B------:R-:W-:Y:S01]  /*4f30*/  BPT.TRAP 0x1 ;  /* 0x000000040000795c */ /* 0x000fe20000300000 */
.L_x_7233:
[----:B-1----:R-:W-:Y:S05]  /*4f40*/  @P4 BRA `(.L_x_7231) ;  /* 0x0000000000084947 */ /* 0x002fea0003800000 */
[----:B------:R-:W1:Y:S02]  /*4f50*/  SYNCS.PHASECHK.TRANS64.TRYWAIT P4, [UR10+0x28850], R9 ;  /* 0x02885009ff0075a7 */ /* 0x000e64000808014a */
[----:B-1----:R-:W-:Y:S05]  /*4f60*/  @!P4 BRA `(.L_x_7234) ;  /* 0x000000e00008c947 */ /* 0x002fea0003800000 */
.L_x_7231:
[----:B------:R-:W-:Y:S01]  /*4f70*/  UIADD3 UR10, UR36, 0x400, URZ ;  /* 0x00000400240a7890 */ /* 0x000fe2000fffe03f */
[----:B------:R-:W-:Y:S01]  /*4f80*/  WARPGROUP.ARRIVE ;  /* 0x00000000000079c5 */ /* 0x000fe20000000000 */
[----:B------:R-:W-:Y:S01]  /*4f90*/  UMOV UR11, 0x40000040 ;  /* 0x40000040000b7882 */ /* 0x000fe20000000000 */
[----:B------:R-:W-:Y:S01]  /*4fa0*/  UMOV UR15, 0x40000040 ;  /* 0x40000040000f7882 */ /* 0x000fe20000000000 */
[----:B------:R-:W-:Y:S01]  /*4fb0*/  USHF.R.U32.HI UR10, URZ, 0x4, UR10 ;  /* 0x000000043f0a7899 */ /* 0x000fe2000801160a */
[----:B01----:R-:W0:Y:S01]  /*4fc0*/  @P2 LDC R9, c[0x0][0x44c] ;  /* 0x00011300ff092b82 */ /* 0x003e220000000800 */
[----:B------:R-:W-:Y:S02]  /*4fd0*/  IMAD.U32 R14, RZ, RZ, UR4 ;  /* 0x00000004ff0e7e24 */ /* 0x000fe4000f8e00ff */
[----:B------:R-:W-:Y:S01]  /*4fe0*/  ULOP3.LUT UR10, UR10, 0x3fff, URZ, 0xc0, !UPT ;  /* 0x00003fff0a0a7892 */ /* 0x000fe2000f8ec03f */
[----:B------:R-:W-:Y:S02]  /*4ff0*/  IMAD.MOV.U32 R15, RZ, RZ, R8 ;  /* 0x000000ffff0f7224 */ /* 0x000fe400078e0008 */
[----:B------:R-:W-:Y:S01]  /*5000*/  @!P1 LEA R14, R14, UR36, 0x3 ;  /* 0x000000240e0e9c11 */ /* 0x000fe2000f8e18ff */
[----:B------:R-:W-:Y:S01]  /*5010*/  ULOP3.LUT UR10, UR10, 0x4000000, URZ, 0xfc, !UPT ;  /* 0x040000000a0a7892 */ /* 0x000fe2000f8efc3f */
[----:B------:R-:W1:Y:S03]  /*5020*/  @P2 LDC R20, c[0x0][0x450] ;  /* 0x00011400ff142b82 */ /* 0x000e660000000800 */
[----:B------:R-:W-:Y:S01]  /*5030*/  ULEA UR10, UR5, UR10, 0xb ;  /* 0x0000000a050a7291 */ /* 0x000fe2000f8e583f */
[----:B------:R-:W-:-:S03]  /*5040*/  @!P1 VIADD R14, R14, 0x28840 ;  /* 0x000288400e0e9836 */ /* 0x000fc60000000000 */
[----:B------:R-:W-:Y:S02]  /*5050*/  UIADD3 UR14, UR10, 0x80, URZ ;  /* 0x000000800a0e7890 */ /* 0x000fe4000fffe03f */
[----:B------:R-:W-:-:S03]  /*5060*/  @!P1 PRMT R14, RZ, 0x654, R14 ;  /* 0x00000654ff0e9816 */ /* 0x000fc6000000000e */
[----:B------:R-:W-:Y:S01]  /*5070*/  HGMMA.64x128x16.F32 R88, R180, gdesc[UR8].tnspB, R88, gsb0 ;  /* 0x41e00008b4587df0 */ /* 0x000fe20008000858 */
[----:B------:R-:W-:Y:S01]  /*5080*/  UMOV UR11, 0x40000040 ;  /* 0x40000040000b7882 */ /* 0x000fe20000000000 */
[----:B0-----:R-:W-:Y:S02]  /*5090*/  @P2 IMAD.HI.U32 R11, R8, R9, RZ ;  /* 0x00000009080b2227 */ /* 0x001fe400078e00ff */
[----:B------:R-:W0:Y:S03]  /*50a0*/  LDC R9, c[0x0][0x288] ;  /* 0x0000a200ff097b82 */ /* 0x000e260000000800 */
[----:B-1----:R-:W-:Y:S02]  /*50b0*/  @P2 SHF.R.U32.HI R15, RZ, R20, R11 ;  /* 0x00000014ff0f2219 */ /* 0x002fe4000001160b */
[----:B------:R-:W-:-:S03]  /*50c0*/  IADD3 R11, -R19, 0xb, RZ ;  /* 0x0000000b130b7810 */ /* 0x000fc60007ffe1ff */
[----:B------:R-:W1:Y:S01]  /*50d0*/  SHFL.IDX PT, R22, R15, RZ, 0x1c1f ;  /* 0x001c1fff0f167589 */ /* 0x000e6200000e0000 */
        /* <DEDUP_REMOVED lines=16> */
[----:B------:R-:W-:Y:S01]  /*51e0*/  WARPGROUP.ARRIVE ;  /* 0x00000000000079c5 */ /* 0x000fe20000000000 */
[----:B------:R-:W-:-:S06]  /*51f0*/  IMAD.SHL.U32 R168, R10, 0x80, RZ ;  /* 0x000000800aa87824 */ /* 0x000fcc00078e00ff */
[----:B------:R-:W-:Y:S01]  /*5200*/  HGMMA.64x128x16.F32 R88, R164, gdesc[UR12].tnspB, R88, gsb0 ;  /* 0x41e0000ca4587df0 */ /* 0x000fe20008000858 */
[----:B------:R-:W-:Y:S01]  /*5210*/  UIADD3 UR14, UR10, 0x280, URZ ;  /* 0x000002800a0e7890 */ /* 0x000fe2000fffe03f */
[----:B------:R-:W-:Y:S01]  /*5220*/  IADD3 R20, -R168, 0x1, RZ ;  /* 0x00000001a8147810 */ /* 0x000fe20007ffe1ff */
[----:B------:R-:W-:-:S04]  /*5230*/  UMOV UR15, 0x40000040 ;  /* 0x40000040000f7882 */ /* 0x000fc80000000000 */
[----:B------:R-:W-:Y:S01]  /*5240*/  IMAD R21, R5, -0x2, R20 ;  /* 0xfffffffe05157824 */ /* 0x000fe200078e0214 */
[----:B------:R-:W-:Y:S02]  /*5250*/  WARPGROUP.DEPBAR.LE gsb0, 0x0 ;  /* 0x00008000000079c5 */ /* 0x000fe40000010000 */
[----:B------:R-:W-:-:S06]  /*5260*/  WARPGROUP.ARRIVE ;  /* 0x00000000000079c5 */ /* 0x000fcc0000000000 */
[----:B------:R-:W-:Y:S01]  /*5270*/  HGMMA.64x128x16.F32 R88, R160, gdesc[UR12].tnspB, R88, gsb0 ;  /* 0x41e0000ca0587df0 */ /* 0x000fe20008000858 */
[----:B------:R-:W-:Y:S01]  /*5280*/  UIADD3 UR14, UR10, 0x300, URZ ;  /* 0x000003000a0e7890 */ /* 0x000fe2000fffe03f */
[----:B------:R-:W-:Y:S01]  /*5290*/  UMOV UR15, 0x40000040 ;  /* 0x40000040000f7882 */ /* 0x000fe20000000000 */
[----:B------:R-:W-:Y:S01]  /*52a0*/  UIADD3 UR10, UR10, 0x380, URZ ;  /* 0x000003800a0a7890 */ /* 0x000fe2000fffe03f */
[----:B------:R-:W-:Y:S02]  /*52b0*/  WARPGROUP.DEPBAR.LE gsb0, 0x0 ;  /* 0x00008000000079c5 */ /* 0x000fe40000010000 */
[----:B------:R-:W-:-:S06]  /*52c0*/  WARPGROUP.ARRIVE ;  /* 0x00000000000079c5 */ /* 0x000fcc0000000000 */
[----:B------:R-:W-:Y:S03]  /*52d0*/  HGMMA.64x128x16.F32 R88, R156, gdesc[UR12].tnspB, R88, gsb0 ;  /* 0x41e0000c9c587df0 */ /* 0x000fe60008000858 */
[----:B------:R-:W-:Y:S02]  /*52e0*/  WARPGROUP.DEPBAR.LE gsb0, 0x0 ;  /* 0x00008000000079c5 */ /* 0x000fe40000010000 */
[----:B------:R-:W-:-:S07]  /*52f0*/  WARPGROUP.ARRIVE ;  /* 0x00000000000079c5 */ /* 0x000fce0000000000 */
[----:B------:R-:W-:Y:S03]  /*5300*/  HGMMA.64x128x16.F32 R88, R152, gdesc[UR8].tnspB, R88, gsb0 ;  /* 0x41e0000898587df0 */ /* 0x000fe60008000858 */
[----:B------:R-:W-:Y:S02]  /*5310*/  WARPGROUP.DEPBAR.LE gsb0, 0x0 ;  /* 0x00008000000079c5 */ /* 0x000fe40000010000 */
[----:B------:R2:W-:Y:S06]  /*5320*/  BAR.ARV R11, 0x100 ;  /* 0x0004000b0000751d */ /* 0x0005ec0000002000 */
[----:B------:R3:W-:Y:S02]  /*5330*/  @!P1 SYNCS.ARRIVE.TRANS64.RED.A1T0 RZ, [R14+URZ], RZ ;  /* 0x000000ff0eff99a7 */ /* 0x0007e4000810043f */
[----:B---3--:R-:W-:-:S04]  /*5340*/  IMAD R14, R16, UR38, R21 ;  /* 0x00000026100e7c24 */ /* 0x008fc8000f8e0215 */
[----:B0-----:R-:W-:-:S04]  /*5350*/  IMAD.IADD R14, R14, 0x1, -R9 ;  /* 0x000000010e0e7824 */ /* 0x001fc800078e0a09 */
[C---:B------:R-:W-:Y:S02]  /*5360*/  VIADD R153, R14.reuse, UR39 ;  /* 0x000000270e997c36 */ /* 0x040fe40008000000 */
[----:B------:R-:W-:Y:S02]  /*5370*/  VIADD R155, R14, UR7 ;  /* 0x000000070e9b7c36 */ /* 0x000fe40008000000 */
[--C-:B-1----:R-:W-:Y:S02]  /*5380*/  IMAD.IADD R14, R153, 0x1, R22.reuse ;  /* 0x00000001990e7824 */ /* 0x102fe400078e0216 */
[----:B------:R-:W-:Y:S01]  /*5390*/  IMAD.IADD R21, R155, 0x1, R22 ;  /* 0x000000019b157824 */ /* 0x000fe200078e0216 */
[----:B--2---:R-:W-:Y:S06]  /*53a0*/  @!P3 BRA `(.L_x_7235) ;  /* 0x00000000005cb947 */ /* 0x004fec0003800000 */
[----:B------:R-:W-:Y:S01]  /*53b0*/  IMAD R20, R16, UR38, R22 ;  /* 0x0000002610147c24 */ /* 0x000fe2000f8e0216 */
[----:B------:R-:W-:Y:S03]  /*53c0*/  BSSY B0, `(.L_x_7236) ;  /* 0x0000011000007945 */ /* 0x000fe60003800000 */
[----:B------:R-:W-:-:S05]  /*53d0*/  IMAD.IADD R11, R20, 0x1, -R9 ;  /* 0x00000001140b7824 */ /* 0x000fca00078e0a09 */
        /* <DEDUP_REMOVED lines=10> */
.L_x_7237:
[----:B------:R-:W-:-:S05]  /*5480*/  IMAD.U32 R23, RZ, RZ, UR46 ;  /* 0x0000002eff177e24 */ /* 0x000fca000f8e00ff */
[----:B------:R-:W-:-:S13]  /*5490*/  ISETP.NE.AND P4, PT, R23, 0x1, PT ;  /* 0x000000011700780c */ /* 0x000fda0003f85270 */
[----:B------:R-:W0:Y:S02]  /*54a0*/  @P4 LDC.64 R156, c[0x0][0x9e8] ;  /* 0x00027a00ff9c4b82 */ /* 0x000e240000000a00 */
[----:B0-----:R-:W-:-:S05]  /*54b0*/  @P4 IMAD.HI.U32 R20, R11, R156, RZ ;  /* 0x0000009c0b144227 */ /* 0x001fca00078e00ff */
[----:B------:R-:W-:-:S07]  /*54c0*/  @P4 SHF.R.U32.HI R11, RZ, R157, R20 ;  /* 0x0000009dff0b4219 */ /* 0x000fce0000011614 */
.L_x_7238:
[----:B------:R-:W-:Y:S05]  /*54d0*/  BSYNC B0 ;  /* 0x0000000000007941 */ /* 0x000fea0003800000 */
.L_x_7236:
[----:B------:R-:W-:-:S04]  /*54e0*/  IMAD R20, R11, R23, -R168 ;  /* 0x000000170b147224 */ /* 0x000fc800078e0aa8 */
[----:B------:R-:W-:-:S05]  /*54f0*/  IMAD R20, R5, -0x2, R20 ;  /* 0xfffffffe05147824 */ /* 0x000fca00078e0214 */
[----:B------:R-:W-:Y:S02]  /*5500*/  VIADDMNMX R14, R20, R23, R14, PT ;  /* 0x00000017140e7246 */ /* 0x000fe4000380010e */
[----:B------:R-:W-:-:S07]  /*5510*/  VIMNMX R21, R21, R20, !PT ;  /* 0x0000001415157248 */ /* 0x000fce0007fe0100 */
.L_x_7235:
        /* <DEDUP_REMOVED lines=13> */
[----:B0-----:R-:W-:Y:S01]  /*55f0*/  IMAD.IADD R15, R153, 0x1, R170 ;  /* 0x00000001990f7824 */ /* 0x001fe200078e02aa */
        /* <DEDUP_REMOVED lines=80> */
[----:B------:R-:W-:Y:S01]  /*5b00*/  ISETP.GT.AND P5, PT, R21, 0x79, P4 ;  /* 0x000000791500780c */ /* 0x000fe200027a4270 */
[----:B------:R-:W-:Y:S01]  /*5b10*/  IMAD.IADD R21, R155, 0x1, R170 ;  /* 0x000000019b157824 */ /* 0x000fe200078e02aa */
[C---:B------:R-:W-:Y:S02]  /*5b20*/  ISETP.LT.OR P6, PT, R14.reuse, 0x79, P6 ;  /* 0x000000790e00780c */ /* 0x040fe400037c1670 */
[----:B------:R-:W-:-:S02]  /*5b30*/  ISETP.LT.OR P5, PT, R14, 0x7a, P5 ;  /* 0x0000007a0e00780c */ /* 0x000fc40002fa1670 */
[----:B------:R-:W-:Y:S02]  /*5b40*/  FSEL R84, R84, -INF , !P6 ;  /* 0xff80000054547808 */ /* 0x000fe40007000000 */
[----:B------:R-:W-:Y:S01]  /*5b50*/  FSEL R44, R85, -INF , !P5 ;  /* 0xff800000552c7808 */ /* 0x000fe20006800000 */
[----:B------:R-:W-:Y:S08]  /*5b60*/  @!P3 BRA `(.L_x_7239) ;  /* 0x00000000005cb947 */ /* 0x000ff00003800000 */
        /* <DEDUP_REMOVED lines=13> */
.L_x_7241:
[----:B------:R-:W-:-:S05]  /*5c40*/  IMAD.U32 R25, RZ, RZ, UR46 ;  /* 0x0000002eff197e24 */ /* 0x000fca000f8e00ff */
[----:B------:R-:W-:-:S13]  /*5c50*/  ISETP.NE.AND P5, PT, R25, 0x1, PT ;  /* 0x000000011900780c */ /* 0x000fda0003fa5270 */
[----:B------:R-:W0:Y:S02]  /*5c60*/  @P5 LDC.64 R170, c[0x0][0x9e8] ;  /* 0x00027a00ffaa5b82 */ /* 0x000e240000000a00 */
[----:B0-----:R-:W-:-:S05]  /*5c70*/  @P5 IMAD.HI.U32 R14, R11, R170, RZ ;  /* 0x000000aa0b0e5227 */ /* 0x001fca00078e00ff */
[----:B------:R-:W-:-:S07]  /*5c80*/  @P5 SHF.R.U32.HI R11, RZ, R171, R14 ;  /* 0x000000abff0b5219 */ /* 0x000fce000001160e */
.L_x_7242:
[----:B------:R-:W-:Y:S05]  /*5c90*/  BSYNC B0 ;  /* 0x0000000000007941 */ /* 0x000fea0003800000 */
.L_x_7240:
[----:B------:R-:W-:-:S04]  /*5ca0*/  IMAD R14, R11, R25, -R168 ;  /* 0x000000190b0e7224 */ /* 0x000fc800078e0aa8 */
[----:B------:R-:W-:-:S05]  /*5cb0*/  IMAD R14, R5, -0x2, R14 ;  /* 0xfffffffe050e7824 */ /* 0x000fca00078e020e */
[----:B------:R-:W-:Y:S02]  /*5cc0*/  VIADDMNMX R15, R14, R25, R15, PT ;  /* 0x000000190e0f7246 */ /* 0x000fe4000380010f */
[----:B------:R-:W-:-:S07]  /*5cd0*/  VIMNMX R21, R21, R14, !PT ;  /* 0x0000000e15157248 */ /* 0x000fce0007fe0100 */
.L_x_7239:
[----:B------:R-:W-:Y:S02]  /*5ce0*/  FMNMX.FTZ R11, R23, R0, !PT ;  /* 0x00000000170b7209 */ /* 0x000fe40007810000 */
[----:B------:R-:W-:Y:S02]  /*5cf0*/  ISETP.GT.AND P5, PT, R21, 0x8, P4 ;  /* 0x000000081500780c */ /* 0x000fe400027a4270 */
[----:B------:R-:W-:Y:S02]  /*5d00*/  FMNMX.FTZ R11, R186, R11, !PT ;  /* 0x0000000bba0b7209 */ /* 0x000fe40007810000 */
[----:B------:R-:W-:Y:S02]  /*5d10*/  ISETP.LT.OR P5, PT, R15, 0x9, P5 ;  /* 0x000000090f00780c */ /* 0x000fe40002fa1670 */
[----:B------:R-:W-:Y:S02]  /*5d20*/  FMNMX.FTZ R11, R192, R11, !PT ;  /* 0x0000000bc00b7209 */ /* 0x000fe40007810000 */
[----:B------:R-:W-:-:S02]  /*5d30*/  FSEL R170, R30, -INF , !P5 ;  /* 0xff8000001eaa7808 */ /* 0x000fc40006800000 */
        /* <DEDUP_REMOVED lines=58> */
[C---:B------:R-:W-:Y:S01]  /*60e0*/  ISETP.LT.OR P5, PT, R15.reuse, 0x41, P5 ;  /* 0x000000410f00780c */ /* 0x040fe20002fa1670 */
[----:B------:R-:W0:Y:S01]  /*60f0*/  SHFL.BFLY PT, R14, R11, 0x2, 0x1f ;  /* 0x0c401f000b0e7f89 */ /* 0x000e2200000e0000 */
        /* <DEDUP_REMOVED lines=11> */
[----:B------:R-:W-:Y:S02]  /*61b0*/  ISETP.LT.OR P5, PT, R15, 0x49, P5 ;  /* 0x000000490f00780c */ /* 0x000fe40002fa1670 */
[----:B0-----:R-:W-:-:S02]  /*61c0*/  FMNMX.FTZ R14, R11, R14, !PT ;  /* 0x0000000e0b0e7209 */ /* 0x001fc40007810000 */
[----:B------:R-:W0:Y:S01]  /*61d0*/  LDC R11, c[0x0][0x988] ;  /* 0x00026200ff0b7b82 */ /* 0x000e220000000800 */
[----:B------:R-:W-:Y:S02]  /*61e0*/  ISETP.LT.OR P6, PT, R15, 0x2a, P6 ;  /* 0x0000002a0f00780c */ /* 0x000fe400037c1670 */
[----:B------:R-:W1:Y:S01]  /*61f0*/  SHFL.BFLY PT, R25, R14, 0x1, 0x1f ;  /* 0x0c201f000e197f89 */ /* 0x000e6200000e0000 */
[----:B------:R-:W-:Y:S02]  /*6200*/  FSEL R62, R62, -INF , !P5 ;  /* 0xff8000003e3e7808 */ /* 0x000fe40006800000 */
[----:B------:R-:W-:Y:S02]  /*6210*/  FSEL R34, R47, -INF , !P6 ;  /* 0xff8000002f227808 */ /* 0x000fe40007000000 */
[C---:B------:R-:W-:Y:S02]  /*6220*/  ISETP.GT.AND P5, PT, R21.reuse, RZ, P4 ;  /* 0x000000ff1500720c */ /* 0x040fe400027a4270 */
[----:B------:R-:W-:-:S02]  /*6230*/  ISETP.GT.AND P6, PT, R21, 0x31, P4 ;  /* 0x000000311500780c */ /* 0x000fc400027c4270 */
[C---:B------:R-:W-:Y:S02]  /*6240*/  ISETP.LT.OR P5, PT, R15.reuse, 0x1, P5 ;  /* 0x000000010f00780c */ /* 0x040fe40002fa1670 */
[----:B------:R-:W-:Y:S02]  /*6250*/  ISETP.LT.OR P6, PT, R15, 0x32, P6 ;  /* 0x000000320f00780c */ /* 0x000fe400037c1670 */
[----:B------:R-:W-:Y:S02]  /*6260*/  FSEL R35, R26, -INF , !P5 ;  /* 0xff8000001a237808 */ /* 0x000fe40006800000 */
[----:B------:R-:W-:Y:S02]  /*6270*/  FSEL R46, R51, -INF , !P6 ;  /* 0xff800000332e7808 */ /* 0x000fe40007000000 */
[----:B------:R-:W-:Y:S02]  /*6280*/  ISETP.GT.AND P6, PT, R21, 0x39, P4 ;  /* 0x000000391500780c */ /* 0x000fe400027c4270 */
[----:B------:R-:W-:-:S02]  /*6290*/  FMNMX.FTZ R27, R35, R12, !PT ;  /* 0x0000000c231b7209 */ /* 0x000fc40007810000 */
[----:B------:R-:W-:Y:S02]  /*62a0*/  ISETP.LT.OR P6, PT, R15, 0x3a, P6 ;  /* 0x0000003a0f00780c */ /* 0x000fe400037c1670 */
[----:B------:R-:W-:Y:S02]  /*62b0*/  FMNMX.FTZ R29, R182, R27, !PT ;  /* 0x0000001bb61d7209 */ /* 0x000fe40007810000 */
[----:B-1----:R-:W-:Y:S02]  /*62c0*/  FMNMX.FTZ R14, R14, R25, !PT ;  /* 0x000000190e0e7209 */ /* 0x002fe40007810000 */
[----:B------:R-:W-:Y:S02]  /*62d0*/  FSEL R30, R55, -INF , !P6 ;  /* 0xff800000371e7808 */ /* 0x000fe40007000000 */
[C---:B------:R-:W-:Y:S01]  /*62e0*/  FSETP.NEU.FTZ.AND P6, PT, R14.reuse, -INF , PT ;  /* 0xff8000000e00780b */ /* 0x040fe20003fdd000 */
[----:B0-----:R-:W-:Y:S01]  /*62f0*/  FMUL.FTZ R31, R14, R11 ;  /* 0x0000000b0e1f7220 */ /* 0x001fe20000410000 */
[----:B------:R-:W-:-:S02]  /*6300*/  FMNMX.FTZ R29, R170, R29, !PT ;  /* 0x0000001daa1d7209 */ /* 0x000fc40007810000 */
[----:B------:R-:W-:Y:S02]  /*6310*/  ISETP.GT.AND P5, PT, R21, 0x49, P4 ;  /* 0x000000491500780c */ /* 0x000fe400027a4270 */
        /* <DEDUP_REMOVED lines=8> */
[----:B------:R-:W-:Y:S01]  /*63a0*/  ISETP.GT.AND P5, PT, R21, 0x50, P4 ;  /* 0x000000501500780c */ /* 0x000fe200027a4270 */
[----:B------:R-:W-:Y:S01]  /*63b0*/  MUFU.EX2 R27, R37 ;  /* 0x00000025001b7308 */ /* 0x000fe20000000800 */
[----:B------:R-:W-:Y:S01]  /*63c0*/  FMNMX.FTZ R33, R178, R29, !PT ;  /* 0x0000001db2217209 */ /* 0x000fe20007810000 */
[-CC-:B------:R-:W-:Y:S01]  /*63d0*/  FFMA.FTZ R45, R154, R11.reuse, -R31.reuse ;  /* 0x0000000b9a2d7223 */ /* 0x180fe2000001081f */
[----:B------:R-:W-:Y:S01]  /*63e0*/  ISETP.LT.OR P5, PT, R15, 0x51, P5 ;  /* 0x000000510f00780c */ /* 0x000fe20002fa1670 */
[--C-:B------:R-:W-:Y:S01]  /*63f0*/  FFMA.FTZ R47, R52, R11, -R31.reuse ;  /* 0x0000000b342f7223 */ /* 0x100fe2000001081f */
[----:B------:R-:W-:Y:S01]  /*6400*/  FMNMX.FTZ R33, R38, R33, !PT ;  /* 0x0000002126217209 */ /* 0x000fe20007810000 */
[-CC-:B------:R-:W-:Y:S01]  /*6410*/  FFMA.FTZ R49, R56, R11.reuse, -R31.reuse ;  /* 0x0000000b38317223 */ /* 0x180fe2000001081f */
[----:B------:R-:W-:Y:S01]  /*6420*/  FSEL R188, R66, -INF , !P5 ;  /* 0xff80000042bc7808 */ /* 0x000fe20006800000 */
[----:B------:R0:W-:Y:S01]  /*6430*/  MUFU.EX2 R29, R41 ;  /* 0x00000029001d7308 */ /* 0x0001e20000000800 */
[----:B------:R-:W-:Y:S01]  /*6440*/  ISETP.GT.AND P5, PT, R21, 0x51, P4 ;  /* 0x000000511500780c */ /* 0x000fe200027a4270 */
        /* <DEDUP_REMOVED lines=8> */
[-CC-:B0-----:R-:W-:Y:S01]  /*64d0*/  FFMA.FTZ R41, R158, R11.reuse, -R31.reuse ;  /* 0x0000000b9e297223 */ /* 0x181fe2000001081f */
[----:B------:R-:W-:Y:S01]  /*64e0*/  ISETP.GT.AND P5, PT, R21, 0x58, P4 ;  /* 0x000000581500780c */ /* 0x000fe200027a4270 */
[--C-:B------:R-:W-:Y:S01]  /*64f0*/  FFMA.FTZ R51, R32, R11, -R31.reuse ;  /* 0x0000000b20337223 */ /* 0x100fe2000001081f */
[----:B------:R-:W-:Y:S01]  /*6500*/  FMNMX.FTZ R37, R174, R33, !PT ;  /* 0x00000021ae257209 */ /* 0x000fe20007810000 */
[--C-:B------:R-:W-:Y:S01]  /*6510*/  FFMA.FTZ R194, R194, R11, -R31.reuse ;  /* 0x0000000bc2c27223 */ /* 0x100fe2000001081f */
[----:B------:R-:W-:Y:S01]  /*6520*/  ISETP.LT.OR P5, PT, R15, 0x59, P5 ;  /* 0x000000590f00780c */ /* 0x000fe20002fa1670 */
[----:B------:R-:W-:Y:S01]  /*6530*/  MUFU.EX2 R23, R23 ;  /* 0x0000001700177308 */ /* 0x000fe20000000800 */
[----:B------:R-:W-:Y:S01]  /*6540*/  FMNMX.FTZ R37, R172, R37, !PT ;  /* 0x00000025ac257209 */ /* 0x000fe20007810000 */
[-CC-:B-1----:R-:W-:Y:S01]  /*6550*/  FFMA.FTZ R39, R162, R11.reuse, -R31.reuse ;  /* 0x0000000ba2277223 */ /* 0x182fe2000001081f */
[----:B------:R-:W-:Y:S01]  /*6560*/  FSEL R70, R70, -INF , !P5 ;  /* 0xff80000046467808 */ /* 0x000fe20006800000 */
[--C-:B------:R-:W-:Y:S01]  /*6570*/  FFMA.FTZ R164, R164, R11, -R31.reuse ;  /* 0x0000000ba4a47223 */ /* 0x100fe2000001081f */
[----:B------:R-:W-:Y:S01]  /*6580*/  FMNMX.FTZ R37, R34, R37, !PT ;  /* 0x0000002522257209 */ /* 0x000fe20007810000 */
[--C-:B------:R-:W-:Y:S01]  /*6590*/  FFMA.FTZ R160, R160, R11, -R31.reuse ;  /* 0x0000000ba0a07223 */ /* 0x100fe2000001081f */
[----:B------:R-:W-:Y:S01]  /*65a0*/  ISETP.GT.AND P5, PT, R21, 0x59, P4 ;  /* 0x000000591500780c */ /* 0x000fe200027a4270 */
[----:B------:R0:W-:Y:S01]  /*65b0*/  MUFU.EX2 R33, R39 ;  /* 0x0000002700217308 */ /* 0x0001e20000000800 */
[----:B------:R-:W-:Y:S01]  /*65c0*/  FMNMX.FTZ R37, R50, R37, !PT ;  /* 0x0000002532257209 */ /* 0x000fe20007810000 */
[-CC-:B------:R-:W-:Y:S01]  /*65d0*/  FFMA.FTZ R48, R48, R11.reuse, -R31.reuse ;  /* 0x0000000b30307223 */ /* 0x180fe2000001081f */
[----:B------:R-:W-:Y:S01]  /*65e0*/  ISETP.LT.OR P5, PT, R15, 0x5a, P5 ;  /* 0x0000005a0f00780c */ /* 0x000fe20002fa1670 */
[-CC-:B------:R-:W-:Y:S01]  /*65f0*/  FFMA.FTZ R40, R40, R11.reuse, -R31.reuse ;  /* 0x0000000b28287223 */ /* 0x180fe2000001081f */
[----:B------:R-:W-:Y:S01]  /*6600*/  FSEL R55, R14, RZ, P6 ;  /* 0x000000ff0e377208 */ /* 0x000fe20003000000 */
[--C-:B------:R-:W-:Y:S01]  /*6610*/  FFMA.FTZ R22, R22, R11, -R31.reuse ;  /* 0x0000000b16167223 */ /* 0x100fe2000001081f */
[----:B------:R-:W-:Y:S01]  /*6620*/  FSEL R162, R71, -INF , !P5 ;  /* 0xff80000047a27808 */ /* 0x000fe20006800000 */
[----:B------:R-:W-:Y:S01]  /*6630*/  MUFU.EX2 R186, R186 ;  /* 0x000000ba00ba7308 */ /* 0x000fe20000000800 */
[----:B0-----:R-:W-:Y:S01]  /*6640*/  FMNMX.FTZ R39, R46, R37, !PT ;  /* 0x000000252e277209 */ /* 0x001fe20007810000 */
[----:B------:R-:W-:Y:S01]  /*6650*/  FADD.FTZ R0, -R55, R0 ;  /* 0x0000000037007221 */ /* 0x000fe20000010100 */
[----:B------:R-:W-:Y:S01]  /*6660*/  ISETP.GT.AND P5, PT, R21, 0x60, P4 ;  /* 0x000000601500780c */ /* 0x000fe200027a4270 */
[--C-:B------:R-:W-:Y:S01]  /*6670*/  FFMA.FTZ R28, R28, R11, -R31.reuse ;  /* 0x0000000b1c1c7223 */ /* 0x100fe2000001081f */
[----:B------:R-:W-:Y:S01]  /*6680*/  FMNMX.FTZ R39, R54, R39, !PT ;  /* 0x0000002736277209 */ /* 0x000fe20007810000 */
[----:B------:R-:W-:Y:S01]  /*6690*/  FMUL.FTZ R0, R0, R11 ;  /* 0x0000000b00007220 */ /* 0x000fe20000410000 */
[----:B------:R-:W-:Y:S01]  /*66a0*/  ISETP.LT.OR P5, PT, R15, 0x61, P5 ;  /* 0x000000610f00780c */ /* 0x000fe20002fa1670 */
[----:B------:R0:W-:Y:S01]  /*66b0*/  MUFU.EX2 R37, R41 ;  /* 0x0000002900257308 */ /* 0x0001e20000000800 */
[----:B------:R-:W-:Y:S01]  /*66c0*/  FMNMX.FTZ R39, R30, R39, !PT ;  /* 0x000000271e277209 */ /* 0x000fe20007810000 */
[-CC-:B------:R-:W-:Y:S01]  /*66d0*/  FFMA.FTZ R24, R24, R11.reuse, -R31.reuse ;  /* 0x0000000b18187223 */ /* 0x180fe2000001081f */
[----:B------:R-:W-:Y:S01]  /*66e0*/  FSEL R158, R74, -INF , !P5 ;  /* 0xff8000004a9e7808 */ /* 0x000fe20006800000 */
[-CC-:B------:R-:W-:Y:S01]  /*66f0*/  FFMA.FTZ R74, R156, R11.reuse, -R31.reuse ;  /* 0x0000000b9c4a7223 */ /* 0x180fe2000001081f */
[----:B------:R-:W-:Y:S01]  /*6700*/  ISETP.GT.AND P5, PT, R21, 0x61, P4 ;  /* 0x000000611500780c */ /* 0x000fe200027a4270 */
[--C-:B------:R-:W-:Y:S01]  /*6710*/  FFMA.FTZ R36, R36, R11, -R31.reuse ;  /* 0x0000000b24247223 */ /* 0x100fe2000001081f */
[----:B------:R-:W-:Y:S01]  /*6720*/  FMNMX.FTZ R39, R58, R39, !PT ;  /* 0x000000273a277209 */ /* 0x000fe20007810000 */
[----:B------:R-:W1:Y:S01]  /*6730*/  MUFU.EX2 R0, R0 ;  /* 0x0000000000007308 */ /* 0x000e620000000800 */
[----:B------:R-:W-:Y:S01]  /*6740*/  ISETP.LT.OR P5, PT, R15, 0x62, P5 ;  /* 0x000000620f00780c */ /* 0x000fe20002fa1670 */
[----:B------:R-:W-:Y:S01]  /*6750*/  FFMA.FTZ R32, R84, R11, -R31 ;  /* 0x0000000b54207223 */ /* 0x000fe2000001081f */
[----:B0-----:R-:W-:-:S02]  /*6760*/  FMNMX.FTZ R41, R184, R39, !PT ;  /* 0x00000027b8297209 */ /* 0x001fc40007810000 */
[----:B------:R-:W-:Y:S02]  /*6770*/  FSEL R156, R75, -INF , !P5 ;  /* 0xff8000004b9c7808 */ /* 0x000fe40006800000 */
[----:B------:R-:W-:Y:S01]  /*6780*/  ISETP.GT.AND P5, PT, R21, 0x68, P4 ;  /* 0x000000681500780c */ /* 0x000fe200027a4270 */
[----:B------:R-:W-:Y:S01]  /*6790*/  MUFU.EX2 R39, R45 ;  /* 0x0000002d00277308 */ /* 0x000fe20000000800 */
[----:B------:R-:W-:Y:S02]  /*67a0*/  FMNMX.FTZ R41, R62, R41, !PT ;  /* 0x000000293e297209 */ /* 0x000fe40007810000 */
[----:B------:R-:W-:Y:S02]  /*67b0*/  ISETP.LT.OR P5, PT, R15, 0x69, P5 ;  /* 0x000000690f00780c */ /* 0x000fe40002fa1670 */
[----:B------:R-:W-:Y:S02]  /*67c0*/  FMNMX.FTZ R41, R190, R41, !PT ;  /* 0x00000029be297209 */ /* 0x000fe40007810000 */
[----:B------:R-:W-:Y:S01]  /*67d0*/  FSEL R154, R78, -INF , !P5 ;  /* 0xff8000004e9a7808 */ /* 0x000fe20006800000 */
[--C-:B------:R-:W-:Y:S01]  /*67e0*/  FFMA.FTZ R78, R152, R11, -R31.reuse ;  /* 0x0000000b984e7223 */ /* 0x100fe2000001081f */
[----:B------:R-:W-:Y:S01]  /*67f0*/  FMNMX.FTZ R41, R188, R41, !PT ;  /* 0x00000029bc297209 */ /* 0x000fe20007810000 */
[--C-:B------:R-:W-:Y:S01]  /*6800*/  FFMA.FTZ R152, R80, R11, -R31.reuse ;  /* 0x0000000b50987223 */ /* 0x100fe2000001081f */
[----:B------:R-:W-:Y:S01]  /*6810*/  ISETP.GT.AND P5, PT, R21, 0x69, P4 ;  /* 0x000000691500780c */ /* 0x000fe200027a4270 */
[----:B------:R-:W0:Y:S01]  /*6820*/  MUFU.EX2 R25, R25 ;  /* 0x0000001900197308 */ /* 0x000e220000000800 */
[----:B------:R-:W-:Y:S01]  /*6830*/  FMNMX.FTZ R43, R166, R41, !PT ;  /* 0x00000029a62b7209 */ /* 0x000fe20007810000 */
[-C--:B-1----:R-:W-:Y:S01]  /*6840*/  FMUL.FTZ R88, R88, R0.reuse ;  /* 0x0000000058587220 */ /* 0x082fe20000410000 */
[----:B------:R-:W-:Y:S01]  /*6850*/  ISETP.LT.OR P5, PT, R15, 0x6a, P5 ;  /* 0x0000006a0f00780c */ /* 0x000fe20002fa1670 */
[-C--:B------:R-:W-:Y:S01]  /*6860*/  FMUL.FTZ R89, R89, R0.reuse ;  /* 0x0000000059597220 */ /* 0x080fe20000410000 */
[----:B------:R-:W-:Y:S01]  /*6870*/  FMNMX.FTZ R43, R70, R43, !PT ;  /* 0x0000002b462b7209 */ /* 0x000fe20007810000 */
[-C--:B------:R-:W-:Y:S01]  /*6880*/  FMUL.FTZ R92, R92, R0.reuse ;  /* 0x000000005c5c7220 */ /* 0x080fe20000410000 */
[----:B------:R-:W-:Y:S01]  /*6890*/  FSEL R52, R79, -INF , !P5 ;  /* 0xff8000004f347808 */ /* 0x000fe20006800000 */
[----:B------:R1:W-:Y:S01]  /*68a0*/  MUFU.EX2 R41, R47 ;  /* 0x0000002f00297308 */ /* 0x0003e20000000800 */
[----:B------:R-:W-:Y:S01]  /*68b0*/  ISETP.GT.AND P5, PT, R21, 0x70, P4 ;  /* 0x000000701500780c */ /* 0x000fe200027a4270 */
[-C--:B------:R-:W-:Y:S01]  /*68c0*/  FMUL.FTZ R93, R93, R0.reuse ;  /* 0x000000005d5d7220 */ /* 0x080fe20000410000 */
[----:B------:R-:W-:Y:S01]  /*68d0*/  FMNMX.FTZ R43, R162, R43, !PT ;  /* 0x0000002ba22b7209 */ /* 0x000fe20007810000 */
[-C--:B------:R-:W-:Y:S01]  /*68e0*/  FMUL.FTZ R96, R96, R0.reuse ;  /* 0x0000000060607220 */ /* 0x080fe20000410000 */
[----:B------:R-:W-:Y:S01]  /*68f0*/  ISETP.LT.OR P5, PT, R15, 0x71, P5 ;  /* 0x000000710f00780c */ /* 0x000fe20002fa1670 */
[-C--:B------:R-:W-:Y:S01]  /*6900*/  FMUL.FTZ R97, R97, R0.reuse ;  /* 0x0000000061617220 */ /* 0x080fe20000410000 */
[----:B------:R-:W-:Y:S01]  /*6910*/  FMNMX.FTZ R43, R158, R43, !PT ;  /* 0x0000002b9e2b7209 */ /* 0x000fe20007810000 */
[----:B------:R-:W2:Y:S01]  /*6920*/  MUFU.EX2 R26, R194 ;  /* 0x000000c2001a7308 */ /* 0x000ea20000000800 */
[----:B------:R-:W-:Y:S01]  /*6930*/  FSEL R82, R82, -INF , !P5 ;  /* 0xff80000052527808 */ /* 0x000fe20006800000 */
[--C-:B-1----:R-:W-:Y:S01]  /*6940*/  FFMA.FTZ R47, R72, R11, -R31.reuse ;  /* 0x0000000b482f7223 */ /* 0x102fe2000001081f */
[----:B------:R-:W-:Y:S01]  /*6950*/  ISETP.GT.AND P5, PT, R21, 0x71, P4 ;  /* 0x000000711500780c */ /* 0x000fe200027a4270 */
[-C--:B------:R-:W-:Y:S01]  /*6960*/  FMUL.FTZ R100, R100, R0.reuse ;  /* 0x0000000064647220 */ /* 0x080fe20000410000 */
[----:B------:R-:W-:Y:S01]  /*6970*/  FMNMX.FTZ R45, R156, R43, !PT ;  /* 0x0000002b9c2d7209 */ /* 0x000fe20007810000 */
[-C--:B------:R-:W-:Y:S01]  /*6980*/  FMUL.FTZ R101, R101, R0.reuse ;  /* 0x0000000065657220 */ /* 0x080fe20000410000 */
[----:B------:R-:W-:Y:S01]  /*6990*/  ISETP.LT.OR P5, PT, R15, 0x72, P5 ;  /* 0x000000720f00780c */ /* 0x000fe20002fa1670 */
[----:B------:R1:W-:Y:S01]  /*69a0*/  MUFU.EX2 R43, R49 ;  /* 0x00000031002b7308 */ /* 0x0003e20000000800 */
[----:B------:R-:W-:Y:S01]  /*69b0*/  FMNMX.FTZ R45, R154, R45, !PT ;  /* 0x0000002d9a2d7209 */ /* 0x000fe20007810000 */
[-C--:B------:R-:W-:Y:S01]  /*69c0*/  FMUL.FTZ R104, R104, R0.reuse ;  /* 0x0000000068687220 */ /* 0x080fe20000410000 */
[----:B------:R-:W-:Y:S01]  /*69d0*/  FSEL R56, R83, -INF , !P5 ;  /* 0xff80000053387808 */ /* 0x000fe20006800000 */
[-C--:B------:R-:W-:Y:S01]  /*69e0*/  FMUL.FTZ R105, R105, R0.reuse ;  /* 0x0000000069697220 */ /* 0x080fe20000410000 */
[C---:B------:R-:W-:Y:S01]  /*69f0*/  ISETP.GT.AND P5, PT, R21.reuse, 0x78, P4 ;  /* 0x000000781500780c */ /* 0x040fe200027a4270 */
[-C--:B------:R-:W-:Y:S01]  /*6a00*/  FMUL.FTZ R108, R108, R0.reuse ;  /* 0x000000006c6c7220 */ /* 0x080fe20000410000 */
[----:B------:R-:W-:Y:S01]  /*6a10*/  FMNMX.FTZ R45, R52, R45, !PT ;  /* 0x0000002d342d7209 */ /* 0x000fe20007810000 */
[----:B------:R-:W3:Y:S01]  /*6a20*/  MUFU.EX2 R164, R164 ;  /* 0x000000a400a47308 */ /* 0x000ee20000000800 */
[----:B------:R-:W-:Y:S01]  /*6a30*/  ISETP.GT.AND P4, PT, R21, 0x79, P4 ;  /* 0x000000791500780c */ /* 0x000fe20002784270 */
[--C-:B------:R-:W-:Y:S01]  /*6a40*/  FFMA.FTZ R21, R64, R11, -R31.reuse ;  /* 0x0000000b40157223 */ /* 0x100fe2000001081f */
[----:B------:R-:W-:Y:S01]  /*6a50*/  ISETP.LT.OR P5, PT, R15, 0x79, P5 ;  /* 0x000000790f00780c */ /* 0x000fe20002fa1670 */
[-C--:B------:R-:W-:Y:S01]  /*6a60*/  FMUL.FTZ R109, R109, R0.reuse ;  /* 0x000000006d6d7220 */ /* 0x080fe20000410000 */
[----:B------:R-:W-:Y:S01]  /*6a70*/  FMNMX.FTZ R45, R82, R45, !PT ;  /* 0x0000002d522d7209 */ /* 0x000fe20007810000 */
[-C--:B------:R-:W-:Y:S01]  /*6a80*/  FMUL.FTZ R112, R112, R0.reuse ;  /* 0x0000000070707220 */ /* 0x080fe20000410000 */
[----:B------:R-:W-:Y:S01]  /*6a90*/  ISETP.LT.OR P4, PT, R15, 0x7a, P4 ;  /* 0x0000007a0f00780c */ /* 0x000fe20002781670 */
[--C-:B------:R-:W-:Y:S01]  /*6aa0*/  FFMA.FTZ R15, R60, R11, -R31.reuse ;  /* 0x0000000b3c0f7223 */ /* 0x100fe2000001081f */
[----:B------:R-:W-:Y:S01]  /*6ab0*/  FSEL R86, R86, -INF , !P5 ;  /* 0xff80000056567808 */ /* 0x000fe20006800000 */
[----:B------:R-:W4:Y:S01]  /*6ac0*/  MUFU.EX2 R160, R160 ;  /* 0x000000a000a07308 */ /* 0x000f220000000800 */
[----:B------:R-:W-:Y:S01]  /*6ad0*/  FMNMX.FTZ R45, R56, R45, !PT ;  /* 0x0000002d382d7209 */ /* 0x000fe20007810000 */
[-C--:B------:R-:W-:Y:S01]  /*6ae0*/  FMUL.FTZ R113, R113, R0.reuse ;  /* 0x0000000071717220 */ /* 0x080fe20000410000 */
[----:B------:R-:W-:Y:S01]  /*6af0*/  FSEL R60, R87, -INF , !P4 ;  /* 0xff800000573c7808 */ /* 0x000fe20006000000 */
[-C--:B------:R-:W-:Y:S01]  /*6b00*/  FMUL.FTZ R116, R116, R0.reuse ;  /* 0x0000000074747220 */ /* 0x080fe20000410000 */
[----:B------:R-:W-:Y:S01]  /*6b10*/  FMNMX.FTZ R45, R86, R45, !PT ;  /* 0x0000002d562d7209 */ /* 0x000fe20007810000 */
[-C--:B------:R-:W-:Y:S01]  /*6b20*/  FMUL.FTZ R117, R117, R0.reuse ;  /* 0x0000000075757220 */ /* 0x080fe20000410000 */
[-C--:B------:R-:W-:Y:S01]  /*6b30*/  FMUL.FTZ R120, R120, R0.reuse ;  /* 0x0000000078787220 */ /* 0x080fe20000410000 */
[----:B------:R-:W5:Y:S01]  /*6b40*/  MUFU.EX2 R74, R74 ;  /* 0x0000004a004a7308 */ /* 0x000f620000000800 */
[----:B-1----:R-:W-:Y:S01]  /*6b50*/  FMNMX.FTZ R49, R60, R45, !PT ;  /* 0x0000002d3c317209 */ /* 0x002fe20007810000 */
[----:B------:R-:W-:Y:S01]  /*6b60*/  FFMA.FTZ R45, R68, R11, -R31 ;  /* 0x0000000b442d7223 */ /* 0x000fe2000001081f */
[-C--:B------:R-:W-:Y:S01]  /*6b70*/  FMUL.FTZ R121, R121, R0.reuse ;  /* 0x0000000079797220 */ /* 0x080fe20000410000 */
[-C--:B------:R-:W-:Y:S01]  /*6b80*/  FMUL.FTZ R124, R124, R0.reuse ;  /* 0x000000007c7c7220 */ /* 0x080fe20000410000 */
[-C--:B------:R-:W-:Y:S01]  /*6b90*/  FMUL.FTZ R125, R125, R0.reuse ;  /* 0x000000007d7d7220 */ /* 0x080fe20000410000 */
[----:B------:R-:W1:Y:S01]  /*6ba0*/  SHFL.BFLY PT, R64, R49, 0x2, 0x1f ;  /* 0x0c401f0031407f89 */ /* 0x000e6200000e0000 */
[-C--:B------:R-:W-:Y:S01]  /*6bb0*/  FMUL.FTZ R128, R128, R0.reuse ;  /* 0x0000000080807220 */ /* 0x080fe20000410000 */
[----:B------:R-:W5:Y:S01]  /*6bc0*/  MUFU.EX2 R78, R78 ;  /* 0x0000004e004e7308 */ /* 0x000f620000000800 */
[-C--:B------:R-:W-:Y:S01]  /*6bd0*/  FMUL.FTZ R129, R129, R0.reuse ;  /* 0x0000000081817220 */ /* 0x080fe20000410000 */
[-C--:B------:R-:W-:Y:S01]  /*6be0*/  FMUL.FTZ R132, R132, R0.reuse ;  /* 0x0000000084847220 */ /* 0x080fe20000410000 */
[-C--:B------:R-:W-:Y:S01]  /*6bf0*/  FMUL.FTZ R133, R133, R0.reuse ;  /* 0x0000000085857220 */ /* 0x080fe20000410000 */
[-C--:B------:R-:W-:Y:S01]  /*6c00*/  FMUL.FTZ R136, R136, R0.reuse ;  /* 0x0000000088887220 */ /* 0x080fe20000410000 */
[-C--:B------:R-:W-:Y:S01]  /*6c10*/  FMUL.FTZ R137, R137, R0.reuse ;  /* 0x0000000089897220 */ /* 0x080fe20000410000 */
[-C--:B------:R-:W-:Y:S01]  /*6c20*/  FMUL.FTZ R140, R140, R0.reuse ;  /* 0x000000008c8c7220 */ /* 0x080fe20000410000 */
[-C--:B------:R-:W-:Y:S01]  /*6c30*/  FMUL.FTZ R141, R141, R0.reuse ;  /* 0x000000008d8d7220 */ /* 0x080fe20000410000 */
[----:B------:R-:W5:Y:S01]  /*6c40*/  MUFU.EX2 R48, R48 ;  /* 0x0000003000307308 */ /* 0x000f620000000800 */
[-C--:B------:R-:W-:Y:S01]  /*6c50*/  FMUL.FTZ R144, R144, R0.reuse ;  /* 0x0000000090907220 */ /* 0x080fe20000410000 */
[-C--:B------:R-:W-:Y:S01]  /*6c60*/  FMUL.FTZ R145, R145, R0.reuse ;  /* 0x0000000091917220 */ /* 0x080fe20000410000 */
[-C--:B------:R-:W-:Y:S01]  /*6c70*/  FMUL.FTZ R148, R148, R0.reuse ;  /* 0x0000000094947220 */ /* 0x080fe20000410000 */
[----:B------:R-:W-:-:S04]  /*6c80*/  FMUL.FTZ R149, R149, R0 ;  /* 0x0000000095957220 */ /* 0x000fc80000410000 */
[----:B------:R-:W5:Y:S01]  /*6c90*/  MUFU.EX2 R40, R40 ;  /* 0x0000002800287308 */ /* 0x000f620000000800 */
[----:B-1----:R-:W-:Y:S01]  /*6ca0*/  FMNMX.FTZ R53, R49, R64, !PT ;  /* 0x0000004031357209 */ /* 0x002fe20007810000 */
[-CC-:B------:R-:W-:Y:S01]  /*6cb0*/  FFMA.FTZ R64, R20, R11.reuse, -R31.reuse ;  /* 0x0000000b14407223 */ /* 0x180fe2000001081f */
[-CC-:B------:R-:W-:Y:S01]  /*6cc0*/  FFMA.FTZ R49, R76, R11.reuse, -R31.reuse ;  /* 0x0000000b4c317223 */ /* 0x180fe2000001081f */
[----:B------:R-:W-:-:S04]  /*6cd0*/  FFMA.FTZ R31, R44, R11, -R31 ;  /* 0x0000000b2c1f7223 */ /* 0x000fc8000001081f */
[----:B------:R-:W1:Y:S01]  /*6ce0*/  MUFU.EX2 R15, R15 ;  /* 0x0000000f000f7308 */ /* 0x000e620000000800 */
[----:B------:R-:W0:Y:S07]  /*6cf0*/  SHFL.BFLY PT, R20, R53, 0x1, 0x1f ;  /* 0x0c201f0035147f89 */ /* 0x000e2e00000e0000 */
[----:B------:R-:W-:Y:S08]  /*6d00*/  MUFU.EX2 R22, R22 ;  /* 0x0000001600167308 */ /* 0x000ff00000000800 */
[----:B------:R-:W-:Y:S08]  /*6d10*/  MUFU.EX2 R21, R21 ;  /* 0x0000001500157308 */ /* 0x000ff00000000800 */
[----:B------:R-:W-:Y:S01]  /*6d20*/  MUFU.EX2 R28, R28 ;  /* 0x0000001c001c7308 */ /* 0x000fe20000000800 */
[----:B0-----:R-:W-:-:S04]  /*6d30*/  FMNMX.FTZ R20, R53, R20, !PT ;  /* 0x0000001435147209 */ /* 0x001fc80007810000 */
[C---:B------:R-:W-:Y:S01]  /*6d40*/  FSETP.NEU.FTZ.AND P4, PT, R20.reuse, -INF , PT ;  /* 0xff8000001400780b */ /* 0x040fe20003f9d000 */
[----:B------:R-:W-:Y:S02]  /*6d50*/  FMUL.FTZ R44, R20, R11 ;  /* 0x0000000b142c7220 */ /* 0x000fe40000410000 */
[----:B------:R-:W-:Y:S03]  /*6d60*/  MUFU.EX2 R45, R45 ;  /* 0x0000002d002d7308 */ /* 0x000fe60000000800 */
[----:B------:R-:W-:-:S05]  /*6d70*/  FSEL R53, R44, RZ, P4 ;  /* 0x000000ff2c357208 */ /* 0x000fca0002000000 */
[-C--:B------:R-:W-:Y:S01]  /*6d80*/  FFMA.FTZ R44, R35, R11.reuse, -R53 ;  /* 0x0000000b232c7223 */ /* 0x080fe20000010835 */
[----:B------:R-:W-:Y:S01]  /*6d90*/  FFMA.FTZ R35, R0, R4, R23 ;  /* 0x0000000400237223 */ /* 0x000fe20000010017 */
[-CC-:B------:R-:W-:Y:S01]  /*6da0*/  FFMA.FTZ R169, R50, R11.reuse, -R53.reuse ;  /* 0x0000000b32a97223 */ /* 0x180fe20000010835 */
[----:B------:R-:W-:Y:S02]  /*6db0*/  IMAD.U32 R50, RZ, RZ, UR5 ;  /* 0x00000005ff327e24 */ /* 0x000fe4000f8e00ff */
[-C--:B------:R-:W-:Y:S01]  /*6dc0*/  FFMA.FTZ R171, R54, R11.reuse, -R53 ;  /* 0x0000000b36ab7223 */ /* 0x080fe20000010835 */
[----:B------:R-:W-:Y:S01]  /*6dd0*/  FADD.FTZ R4, R186, R35 ;  /* 0x00000023ba047221 */ /* 0x000fe20000010000 */
[-CC-:B------:R-:W-:Y:S01]  /*6de0*/  FFMA.FTZ R181, R182, R11.reuse, -R53.reuse ;  /* 0x0000000bb6b57223 */ /* 0x180fe20000010835 */
[----:B------:R-:W-:Y:S01]  /*6df0*/  MUFU.EX2 R44, R44 ;  /* 0x0000002c002c7308 */ /* 0x000fe20000000800 */
[----:B------:R-:W-:Y:S01]  /*6e00*/  @!P1 LEA R54, R50, UR36, 0x3 ;  /* 0x0000002432369c11 */ /* 0x000fe2000f8e18ff */
[----:B------:R-:W-:Y:S01]  /*6e10*/  FADD.FTZ R35, R25, R4 ;  /* 0x0000000419237221 */ /* 0x000fe20000010000 */
[-CC-:B------:R-:W-:Y:S01]  /*6e20*/  FFMA.FTZ R183, R170, R11.reuse, -R53.reuse ;  /* 0x0000000baab77223 */ /* 0x180fe20000010835 */
[-CC-:B------:R-:W-:Y:S01]  /*6e30*/  FFMA.FTZ R68, R180, R11.reuse, -R53.reuse ;  /* 0x0000000bb4447223 */ /* 0x180fe20000010835 */
[-C--:B------:R-:W-:Y:S01]  /*6e40*/  FFMA.FTZ R177, R168, R11.reuse, -R53 ;  /* 0x0000000ba8b17223 */ /* 0x080fe20000010835 */
[----:B--2---:R-:W-:Y:S01]  /*6e50*/  FADD.FTZ R4, R26, R35 ;  /* 0x000000231a047221 */ /* 0x004fe20000010000 */
        /* <DEDUP_REMOVED lines=8> */
[--C-:B------:R-:W-:Y:S01]  /*6ee0*/  FFMA.FTZ R42, R174, R11, -R53.reuse ;  /* 0x0000000bae2a7223 */ /* 0x100fe20000010835 */
[----:B------:R-:W-:Y:S01]  /*6ef0*/  MUFU.EX2 R183, R183 ;  /* 0x000000b700b77308 */ /* 0x000fe20000000800 */
[----:B------:R-:W-:Y:S01]  /*6f00*/  F2FP.F16.F32.PACK_AB R180, R186, R23 ;  /* 0x00000017bab4723e */ /* 0x000fe200000000ff */
[----:B------:R-:W-:Y:S01]  /*6f10*/  FADD.FTZ R35, R29, R4 ;  /* 0x000000041d237221 */ /* 0x000fe20000010000 */
[--C-:B------:R-:W-:Y:S01]  /*6f20*/  FFMA.FTZ R175, R172, R11, -R53.reuse ;  /* 0x0000000bacaf7223 */ /* 0x100fe20000010835 */
[----:B------:R-:W-:Y:S01]  /*6f30*/  F2FP.F16.F32.PACK_AB R182, R26, R25 ;  /* 0x000000191ab6723e */ /* 0x000fe200000000ff */
[-C--:B------:R-:W-:Y:S01]  /*6f40*/  FFMA.FTZ R34, R34, R11.reuse, -R53 ;  /* 0x0000000b22227223 */ /* 0x080fe20000010835 */
[----:B---3--:R-:W-:Y:S01]  /*6f50*/  FADD.FTZ R4, R164, R35 ;  /* 0x00000023a4047221 */ /* 0x008fe20000010000 */
[-CC-:B------:R-:W-:Y:S01]  /*6f60*/  FFMA.FTZ R46, R46, R11.reuse, -R53.reuse ;  /* 0x0000000b2e2e7223 */ /* 0x180fe20000010835 */
[----:B------:R-:W-:Y:S01]  /*6f70*/  MUFU.EX2 R68, R68 ;  /* 0x0000004400447308 */ /* 0x000fe20000000800 */
[-CC-:B------:R-:W-:Y:S01]  /*6f80*/  FFMA.FTZ R30, R30, R11.reuse, -R53.reuse ;  /* 0x0000000b1e1e7223 */ /* 0x180fe20000010835 */
[----:B------:R-:W-:Y:S01]  /*6f90*/  FADD.FTZ R35, R33, R4 ;  /* 0x0000000421237221 */ /* 0x000fe20000010000 */
[-CC-:B------:R-:W-:Y:S01]  /*6fa0*/  FFMA.FTZ R184, R184, R11.reuse, -R53.reuse ;  /* 0x0000000bb8b87223 */ /* 0x180fe20000010835 */
[-CC-:B------:R-:W-:Y:S01]  /*6fb0*/  FFMA.FTZ R62, R62, R11.reuse, -R53.reuse ;  /* 0x0000000b3e3e7223 */ /* 0x180fe20000010835 */
[-C--:B------:R-:W-:Y:S01]  /*6fc0*/  FFMA.FTZ R190, R190, R11.reuse, -R53 ;  /* 0x0000000bbebe7223 */ /* 0x080fe20000010835 */
[----:B----4-:R-:W-:Y:S01]  /*6fd0*/  FADD.FTZ R4, R160, R35 ;  /* 0x00000023a0047221 */ /* 0x010fe20000010000 */
[----:B------:R-:W-:Y:S01]  /*6fe0*/  FSEL R35, R20, RZ, P4 ;  /* 0x000000ff14237208 */ /* 0x000fe20002000000 */
[----:B------:R-:W-:Y:S01]  /*6ff0*/  MUFU.EX2 R177, R177 ;  /* 0x000000b100b17308 */ /* 0x000fe20000000800 */
[----:B------:R-:W-:Y:S01]  /*7000*/  FFMA.FTZ R188, R188, R11, -R53 ;  /* 0x0000000bbcbc7223 */ /* 0x000fe20000010835 */
[----:B------:R-:W-:Y:S01]  /*7010*/  FADD.FTZ R55, R37, R4 ;  /* 0x0000000425377221 */ /* 0x000fe20000010000 */
[----:B------:R-:W-:-:S02]  /*7020*/  @!P1 VIADD R54, R54, 0x28860 ;  /* 0x0002886036369836 */ /* 0x000fc40000000000 */
[----:B------:R-:W-:Y:S01]  /*7030*/  FADD.FTZ R4, -R35, R12 ;  /* 0x0000000c23047221 */ /* 0x000fe20000010100 */
[-C--:B------:R-:W-:Y:S01]  /*7040*/  FFMA.FTZ R70, R70, R11.reuse, -R53 ;  /* 0x0000000b46467223 */ /* 0x080fe20000010835 */
[----:B-----5:R-:W-:Y:S01]  /*7050*/  FADD.FTZ R50, R74, R55 ;  /* 0x000000374a327221 */ /* 0x020fe20000010000 */
[-CC-:B------:R-:W-:Y:S01]  /*7060*/  FFMA.FTZ R57, R154, R11.reuse, -R53.reuse ;  /* 0x0000000b9a397223 */ /* 0x180fe20000010835 */
[-C--:B------:R-:W-:Y:S01]  /*7070*/  FMUL.FTZ R4, R4, R11.reuse ;  /* 0x0000000b04047220 */ /* 0x080fe20000410000 */
[----:B------:R-:W-:Y:S01]  /*7080*/  MUFU.EX2 R24, R24 ;  /* 0x0000001800187308 */ /* 0x000fe20000000800 */
[----:B------:R-:W-:Y:S01]  /*7090*/  FADD.FTZ R35, R39, R50 ;  /* 0x0000003227237221 */ /* 0x000fe20000010000 */
[----:B------:R-:W-:Y:S01]  /*70a0*/  @!P1 PRMT R54, RZ, 0x654, R54 ;  /* 0x00000654ff369816 */ /* 0x000fe20000000036 */
[-CC-:B------:R-:W-:Y:S01]  /*70b0*/  FFMA.FTZ R52, R52, R11.reuse, -R53.reuse ;  /* 0x0000000b34347223 */ /* 0x180fe20000010835 */
[-C--:B------:R-:W-:Y:S01]  /*70c0*/  FFMA.FTZ R82, R82, R11.reuse, -R53 ;  /* 0x0000000b52527223 */ /* 0x080fe20000010835 */
[----:B------:R-:W-:Y:S01]  /*70d0*/  FADD.FTZ R50, R78, R35 ;  /* 0x000000234e327221 */ /* 0x000fe20000010000 */
[----:B------:R0:W-:Y:S01]  /*70e0*/  @!P1 SYNCS.ARRIVE.TRANS64.RED.A1T0 RZ, [R54+URZ], RZ ;  /* 0x000000ff36ff99a7 */ /* 0x0001e2000810043f */
[-CC-:B------:R-:W-:Y:S01]  /*70f0*/  FFMA.FTZ R56, R56, R11.reuse, -R53.reuse ;  /* 0x0000000b38387223 */ /* 0x180fe20000010835 */
[----:B------:R2:W3:Y:S01]  /*7100*/  MUFU.EX2 R35, R4 ;  /* 0x0000000400237308 */ /* 0x0004e20000000800 */
[----:B------:R-:W-:Y:S01]  /*7110*/  FADD.FTZ R55, R41, R50 ;  /* 0x0000003229377221 */ /* 0x000fe20000010000 */
[----:B------:R-:W-:Y:S01]  /*7120*/  FFMA.FTZ R86, R86, R11, -R53 ;  /* 0x0000000b56567223 */ /* 0x000fe20000010835 */
[----:B------:R-:W-:Y:S01]  /*7130*/  ISETP.GT.AND P4, PT, R10, R13, PT ;  /* 0x0000000d0a00720c */ /* 0x000fe20003f84270 */
[----:B------:R-:W-:Y:S01]  /*7140*/  UMOV UR5, UR4 ;  /* 0x0000000400057c82 */ /* 0x000fe20008000000 */
[----:B------:R-:W-:Y:S01]  /*7150*/  FADD.FTZ R50, R48, R55 ;  /* 0x0000003730327221 */ /* 0x000fe20000010000 */
[--C-:B0-----:R-:W-:Y:S01]  /*7160*/  FFMA.FTZ R54, R158, R11, -R53.reuse ;  /* 0x0000000b9e367223 */ /* 0x101fe20000010835 */
[----:B------:R-:W-:Y:S01]  /*7170*/  F2FP.F16.F32.PACK_AB R178, R164, R29 ;  /* 0x0000001da4b2723e */ /* 0x000fe200000000ff */
[----:B------:R-:W0:Y:S01]  /*7180*/  MUFU.EX2 R72, R72 ;  /* 0x0000004800487308 */ /* 0x000e220000000800 */
[----:B------:R-:W-:Y:S01]  /*7190*/  FADD.FTZ R55, R43, R50 ;  /* 0x000000322b377221 */ /* 0x000fe20000010000 */
[----:B------:R-:W-:Y:S01]  /*71a0*/  FFMA.FTZ R50, R162, R11, -R53 ;  /* 0x0000000ba2327223 */ /* 0x000fe20000010835 */
[----:B------:R-:W-:Y:S01]  /*71b0*/  F2FP.F16.F32.PACK_AB R172, R160, R33 ;  /* 0x00000021a0ac723e */ /* 0x000fe200000000ff */
[----:B------:R-:W-:-:S02]  /*71c0*/  VIADD R10, R10, 0xffffffff ;  /* 0xffffffff0a0a7836 */ /* 0x000fc40000000000 */
[----:B--2---:R-:W-:Y:S01]  /*71d0*/  FADD.FTZ R4, R40, R55 ;  /* 0x0000003728047221 */ /* 0x004fe20000010000 */
[----:B------:R-:W-:Y:S01]  /*71e0*/  FFMA.FTZ R55, R156, R11, -R53 ;  /* 0x0000000b9c377223 */ /* 0x000fe20000010835 */
[----:B------:R-:W-:Y:S01]  /*71f0*/  F2FP.F16.F32.PACK_AB R176, R66, R27 ;  /* 0x0000001b42b0723e */ /* 0x000fe200000000ff */
[----:B------:R-:W2:Y:S01]  /*7200*/  MUFU.EX2 R47, R47 ;  /* 0x0000002f002f7308 */ /* 0x000ea20000000800 */
[----:B-1----:R-:W-:Y:S01]  /*7210*/  FADD.FTZ R59, R15, R4 ;  /* 0x000000040f3b7221 */ /* 0x002fe20000010000 */
[----:B---3--:R-:W-:Y:S01]  /*7220*/  FFMA.FTZ R4, R35, R3, R44 ;  /* 0x0000000323047223 */ /* 0x008fe2000001002c */
[----:B------:R-:W-:Y:S01]  /*7230*/  F2FP.F16.F32.PACK_AB R174, R74, R37 ;  /* 0x000000254aae723e */ /* 0x000fe200000000ff */
        /* <DEDUP_REMOVED lines=12> */
[----:B------:R-:W3:Y:S01]  /*7300*/  MUFU.EX2 R64, R64 ;  /* 0x0000004000407308 */ /* 0x000ee20000000800 */
[----:B------:R-:W-:Y:S01]  /*7310*/  FADD.FTZ R23, R45, R58 ;  /* 0x0000003a2d177221 */ /* 0x000fe20000010000 */
[----:B------:R-:W-:Y:S01]  /*7320*/  FADD.FTZ R3, R177, R4 ;  /* 0x00000004b1037221 */ /* 0x000fe20000010000 */
[----:B------:R-:W-:Y:S01]  /*7330*/  F2FP.F16.F32.PACK_AB R160, R28, R21 ;  /* 0x000000151ca0723e */ /* 0x000fe200000000ff */
[----:B------:R-:W-:Y:S01]  /*7340*/  FMUL.FTZ R94, R94, R35 ;  /* 0x000000235e5e7220 */ /* 0x000fe20000410000 */
[----:B------:R-:W-:Y:S01]  /*7350*/  FADD.FTZ R26, R24, R23 ;  /* 0x00000017181a7221 */ /* 0x000fe20000010000 */
[----:B0-----:R-:W-:Y:S01]  /*7360*/  FADD.FTZ R4, R72, R3 ;  /* 0x0000000348047221 */ /* 0x001fe20000010000 */
[----:B------:R-:W-:Y:S01]  /*7370*/  F2FP.F16.F32.PACK_AB R162, R24, R45 ;  /* 0x0000002d18a2723e */ /* 0x000fe200000000ff */
[----:B------:R-:W0:Y:S01]  /*7380*/  MUFU.EX2 R38, R38 ;  /* 0x0000002600267308 */ /* 0x000e220000000800 */
[----:B--2---:R-:W-:Y:S01]  /*7390*/  FADD.FTZ R23, R47, R26 ;  /* 0x0000001a2f177221 */ /* 0x004fe20000010000 */
[----:B-1----:R-:W-:Y:S01]  /*73a0*/  FADD.FTZ R3, R179, R4 ;  /* 0x00000004b3037221 */ /* 0x002fe20000010000 */
[----:B------:R-:W-:Y:S01]  /*73b0*/  F2FP.F16.F32.PACK_AB R181, R181, R44 ;  /* 0x0000002cb5b5723e */ /* 0x000fe200000000ff */
[----:B------:R-:W-:Y:S01]  /*73c0*/  FMUL.FTZ R95, R95, R35 ;  /* 0x000000235f5f7220 */ /* 0x000fe20000410000 */
[----:B------:R-:W-:Y:S01]  /*73d0*/  F2FP.F16.F32.PACK_AB R183, R68, R183 ;  /* 0x000000b744b7723e */ /* 0x000fe200000000ff */
[----:B------:R-:W-:Y:S01]  /*73e0*/  FMUL.FTZ R98, R98, R35 ;  /* 0x0000002362627220 */ /* 0x000fe20000410000 */
[----:B------:R-:W-:Y:S01]  /*73f0*/  F2FP.F16.F32.PACK_AB R177, R72, R177 ;  /* 0x000000b148b1723e */ /* 0x000fe200000000ff */
[----:B------:R-:W1:Y:S01]  /*7400*/  MUFU.EX2 R49, R49 ;  /* 0x0000003100317308 */ /* 0x000e620000000800 */
[C---:B---3--:R-:W-:Y:S01]  /*7410*/  FADD.FTZ R26, R64.reuse, R23 ;  /* 0x00000017401a7221 */ /* 0x048fe20000010000 */
[----:B------:R-:W-:Y:S01]  /*7420*/  F2FP.F16.F32.PACK_AB R156, R64, R47 ;  /* 0x0000002f409c723e */ /* 0x000fe200000000ff */
[-C--:B------:R-:W-:Y:S01]  /*7430*/  FMUL.FTZ R99, R99, R35.reuse ;  /* 0x0000002363637220 */ /* 0x080fe20000410000 */
[-C--:B------:R-:W-:Y:S01]  /*7440*/  FMUL.FTZ R102, R102, R35.reuse ;  /* 0x0000002366667220 */ /* 0x080fe20000410000 */
[-C--:B------:R-:W-:Y:S01]  /*7450*/  FMUL.FTZ R103, R103, R35.reuse ;  /* 0x0000002367677220 */ /* 0x080fe20000410000 */
[-C--:B------:R-:W-:Y:S01]  /*7460*/  FMUL.FTZ R106, R106, R35.reuse ;  /* 0x000000236a6a7220 */ /* 0x080fe20000410000 */
[----:B------:R-:W-:Y:S01]  /*7470*/  FMUL.FTZ R107, R107, R35 ;  /* 0x000000236b6b7220 */ /* 0x000fe20000410000 */
[----:B------:R-:W2:Y:S01]  /*7480*/  MUFU.EX2 R173, R173 ;  /* 0x000000ad00ad7308 */ /* 0x000ea20000000800 */
[C---:B0-----:R-:W-:Y:S01]  /*7490*/  FADD.FTZ R4, R38.reuse, R3 ;  /* 0x0000000326047221 */ /* 0x041fe20000010000 */
[----:B------:R-:W-:Y:S01]  /*74a0*/  F2FP.F16.F32.PACK_AB R179, R38, R179 ;  /* 0x000000b326b3723e */ /* 0x000fe200000000ff */
[-C--:B------:R-:W-:Y:S01]  /*74b0*/  FMUL.FTZ R110, R110, R35.reuse ;  /* 0x000000236e6e7220 */ /* 0x080fe20000410000 */
[-C--:B------:R-:W-:Y:S01]  /*74c0*/  FMUL.FTZ R111, R111, R35.reuse ;  /* 0x000000236f6f7220 */ /* 0x080fe20000410000 */
[-C--:B------:R-:W-:Y:S01]  /*74d0*/  FMUL.FTZ R114, R114, R35.reuse ;  /* 0x0000002372727220 */ /* 0x080fe20000410000 */
[-C--:B------:R-:W-:Y:S01]  /*74e0*/  FMUL.FTZ R115, R115, R35.reuse ;  /* 0x0000002373737220 */ /* 0x080fe20000410000 */
[-C--:B------:R-:W-:Y:S01]  /*74f0*/  FMUL.FTZ R118, R118, R35.reuse ;  /* 0x0000002376767220 */ /* 0x080fe20000410000 */
[----:B------:R-:W0:Y:S01]  /*7500*/  MUFU.EX2 R36, R36 ;  /* 0x0000002400247308 */ /* 0x000e220000000800 */
[----:B-1----:R-:W-:Y:S01]  /*7510*/  FADD.FTZ R23, R49, R26 ;  /* 0x0000001a31177221 */ /* 0x002fe20000010000 */
[-C--:B------:R-:W-:Y:S01]  /*7520*/  FMUL.FTZ R119, R119, R35.reuse ;  /* 0x0000002377777220 */ /* 0x080fe20000410000 */
[-C--:B------:R-:W-:Y:S01]  /*7530*/  FMUL.FTZ R122, R122, R35.reuse ;  /* 0x000000237a7a7220 */ /* 0x080fe20000410000 */
[-C--:B------:R-:W-:Y:S01]  /*7540*/  FMUL.FTZ R123, R123, R35.reuse ;  /* 0x000000237b7b7220 */ /* 0x080fe20000410000 */
[-C--:B------:R-:W-:Y:S01]  /*7550*/  FMUL.FTZ R126, R126, R35.reuse ;  /* 0x000000237e7e7220 */ /* 0x080fe20000410000 */
[-C--:B------:R-:W-:Y:S01]  /*7560*/  FMUL.FTZ R127, R127, R35.reuse ;  /* 0x000000237f7f7220 */ /* 0x080fe20000410000 */
[-C--:B------:R-:W-:Y:S01]  /*7570*/  FMUL.FTZ R130, R130, R35.reuse ;  /* 0x0000002382827220 */ /* 0x080fe20000410000 */
[----:B------:R-:W1:Y:S01]  /*7580*/  MUFU.EX2 R42, R42 ;  /* 0x0000002a002a7308 */ /* 0x000e620000000800 */
[----:B--2---:R-:W-:Y:S01]  /*7590*/  FADD.FTZ R3, R173, R4 ;  /* 0x00000004ad037221 */ /* 0x004fe20000010000 */
[-C--:B------:R-:W-:Y:S01]  /*75a0*/  FMUL.FTZ R131, R131, R35.reuse ;  /* 0x0000002383837220 */ /* 0x080fe20000410000 */
[-C--:B------:R-:W-:Y:S01]  /*75b0*/  FMUL.FTZ R134, R134, R35.reuse ;  /* 0x0000002386867220 */ /* 0x080fe20000410000 */
[-C--:B------:R-:W-:Y:S01]  /*75c0*/  FMUL.FTZ R135, R135, R35.reuse ;  /* 0x0000002387877220 */ /* 0x080fe20000410000 */
[-C--:B------:R-:W-:Y:S01]  /*75d0*/  FMUL.FTZ R138, R138, R35.reuse ;  /* 0x000000238a8a7220 */ /* 0x080fe20000410000 */
[-C--:B------:R-:W-:Y:S01]  /*75e0*/  FMUL.FTZ R139, R139, R35.reuse ;  /* 0x000000238b8b7220 */ /* 0x080fe20000410000 */
[----:B------:R-:W-:Y:S01]  /*75f0*/  FMUL.FTZ R142, R142, R35 ;  /* 0x000000238e8e7220 */ /* 0x000fe20000410000 */
[----:B------:R-:W-:Y:S01]  /*7600*/  MUFU.EX2 R152, R152 ;  /* 0x0000009800987308 */ /* 0x000fe20000000800 */
[C---:B0-----:R-:W-:Y:S01]  /*7610*/  FADD.FTZ R23, R36.reuse, R23 ;  /* 0x0000001724177221 */ /* 0x041fe20000010000 */
[----:B------:R-:W-:Y:S01]  /*7620*/  F2FP.F16.F32.PACK_AB R158, R36, R49 ;  /* 0x00000031249e723e */ /* 0x000fe200000000ff */
[-C--:B------:R-:W-:Y:S01]  /*7630*/  FMUL.FTZ R143, R143, R35.reuse ;  /* 0x000000238f8f7220 */ /* 0x080fe20000410000 */
[-C--:B------:R-:W-:Y:S01]  /*7640*/  FMUL.FTZ R146, R146, R35.reuse ;  /* 0x0000002392927220 */ /* 0x080fe20000410000 */
[-C--:B------:R-:W-:Y:S01]  /*7650*/  FMUL.FTZ R147, R147, R35.reuse ;  /* 0x0000002393937220 */ /* 0x080fe20000410000 */
[-C--:B------:R-:W-:Y:S01]  /*7660*/  FMUL.FTZ R150, R150, R35.reuse ;  /* 0x0000002396967220 */ /* 0x080fe20000410000 */
[----:B------:R-:W-:Y:S01]  /*7670*/  FMUL.FTZ R151, R151, R35 ;  /* 0x0000002397977220 */ /* 0x000fe20000410000 */
[----:B------:R-:W0:Y:S01]  /*7680*/  MUFU.EX2 R175, R175 ;  /* 0x000000af00af7308 */ /* 0x000e220000000800 */
[C---:B-1----:R-:W-:Y:S01]  /*7690*/  FADD.FTZ R4, R42.reuse, R3 ;  /* 0x000000032a047221 */ /* 0x042fe20000010000 */
[----:B------:R-:W-:Y:S01]  /*76a0*/  F2FP.F16.F32.PACK_AB R173, R42, R173 ;  /* 0x000000ad2aad723e */ /* 0x000fe200000000ff */
[----:B------:R-:W-:-:S05]  /*76b0*/  IMAD.MOV.U32 R0, RZ, RZ, R14 ;  /* 0x000000ffff007224 */ /* 0x000fca00078e000e */
[----:B------:R-:W-:Y:S08]  /*76c0*/  MUFU.EX2 R51, R51 ;  /* 0x0000003300337308 */ /* 0x000ff00000000800 */
[----:B------:R-:W1:Y:S01]  /*76d0*/  MUFU.EX2 R34, R34 ;  /* 0x0000002200227308 */ /* 0x000e620000000800 */
[----:B0-----:R-:W-:-:S07]  /*76e0*/  FADD.FTZ R3, R175, R4 ;  /* 0x00000004af037221 */ /* 0x001fce0000010000 */
[----:B------:R-:W-:Y:S08]  /*76f0*/  MUFU.EX2 R32, R32 ;  /* 0x0000002000207308 */ /* 0x000ff00000000800 */
[----:B------:R-:W0:Y:S01]  /*7700*/  MUFU.EX2 R169, R169 ;  /* 0x000000a900a97308 */ /* 0x000e220000000800 */
[C---:B-1----:R-:W-:Y:S01]  /*7710*/  FADD.FTZ R4, R34.reuse, R3 ;  /* 0x0000000322047221 */ /* 0x042fe20000010000 */
[----:B------:R-:W-:-:S06]  /*7720*/  F2FP.F16.F32.PACK_AB R175, R34, R175 ;  /* 0x000000af22af723e */ /* 0x000fcc00000000ff */
[----:B------:R-:W1:Y:S08]  /*7730*/  MUFU.EX2 R31, R31 ;  /* 0x0000001f001f7308 */ /* 0x000e700000000800 */
[----:B------:R-:W2:Y:S01]  /*7740*/  MUFU.EX2 R46, R46 ;  /* 0x0000002e002e7308 */ /* 0x000ea20000000800 */
[----:B0-----:R-:W-:-:S07]  /*7750*/  FADD.FTZ R3, R169, R4 ;  /* 0x00000004a9037221 */ /* 0x001fce0000010000 */
[----:B------:R0:W-:Y:S01]  /*7760*/  MUFU.EX2 R12, R30 ;  /* 0x0000001e000c7308 */ /* 0x0001e20000000800 */
[----:B-1----:R-:W-:-:S07]  /*7770*/  F2FP.F16.F32.PACK_AB R154, R31, R32 ;  /* 0x000000201f9a723e */ /* 0x002fce00000000ff */
[----:B------:R-:W1:Y:S01]  /*7780*/  MUFU.EX2 R171, R171 ;  /* 0x000000ab00ab7308 */ /* 0x000e620000000800 */
[----:B0-----:R-:W-:Y:S01]  /*7790*/  FFMA.FTZ R30, R166, R11, -R53 ;  /* 0x0000000ba61e7223 */ /* 0x001fe20000010835 */
[----:B------:R-:W-:Y:S01]  /*77a0*/  F2FP.F16.F32.PACK_AB R166, R22, R15 ;  /* 0x0000000f16a6723e */ /* 0x000fe200000000ff */
[----:B------:R-:W-:Y:S01]  /*77b0*/  FADD.FTZ R22, R152, R23 ;  /* 0x0000001798167221 */ /* 0x000fe20000010000 */
[----:B------:R-:W-:Y:S01]  /*77c0*/  FFMA.FTZ R53, R60, R11, -R53 ;  /* 0x0000000b3c357223 */ /* 0x000fe20000010835 */
[C---:B------:R-:W-:Y:S02]  /*77d0*/  F2FP.F16.F32.PACK_AB R152, R51.reuse, R152 ;  /* 0x000000983398723e */ /* 0x040fe400000000ff */
[----:B------:R-:W-:Y:S01]  /*77e0*/  FADD.FTZ R15, R51, R22 ;  /* 0x00000016330f7221 */ /* 0x000fe20000010000 */
[----:B------:R-:W0:Y:S01]  /*77f0*/  MUFU.EX2 R165, R165 ;  /* 0x000000a500a57308 */ /* 0x000e220000000800 */
[----:B--2---:R-:W-:Y:S02]  /*7800*/  F2FP.F16.F32.PACK_AB R169, R46, R169 ;  /* 0x000000a92ea9723e */ /* 0x004fe400000000ff */
[----:B------:R-:W-:Y:S01]  /*7810*/  FADD.FTZ R22, R32, R15 ;  /* 0x0000000f20167221 */ /* 0x000fe20000010000 */
[----:B------:R-:W-:-:S03]  /*7820*/  IMAD.MOV.U32 R15, RZ, RZ, R2 ;  /* 0x000000ffff0f7224 */ /* 0x000fc600078e0002 */
[----:B------:R-:W-:Y:S01]  /*7830*/  FADD.FTZ R4, R31, R22 ;  /* 0x000000161f047221 */ /* 0x000fe20000010000 */
[----:B------:R-:W2:Y:S01]  /*7840*/  MUFU.EX2 R184, R184 ;  /* 0x000000b800b87308 */ /* 0x000ea20000000800 */
[----:B------:R-:W-:-:S04]  /*7850*/  FADD.FTZ R22, R46, R3 ;  /* 0x000000032e167221 */ /* 0x000fc80000010000 */
[----:B-1----:R-:W-:Y:S01]  /*7860*/  FADD.FTZ R3, R171, R22 ;  /* 0x00000016ab037221 */ /* 0x002fe20000010000 */
[C---:B------:R-:W-:Y:S02]  /*7870*/  F2FP.F16.F32.PACK_AB R171, R12.reuse, R171 ;  /* 0x000000ab0cab723e */ /* 0x040fe400000000ff */
[----:B------:R-:W1:Y:S01]  /*7880*/  MUFU.EX2 R167, R62 ;  /* 0x0000003e00a77308 */ /* 0x000e620000000800 */
[----:B------:R-:W-:Y:S01]  /*7890*/  FADD.FTZ R22, R12, R3 ;  /* 0x000000030c167221 */ /* 0x000fe20000010000 */
[----:B------:R-:W-:-:S03]  /*78a0*/  IMAD.MOV.U32 R12, RZ, RZ, R20 ;  /* 0x000000ffff0c7224 */ /* 0x000fc600078e0014 */
[----:B0-----:R-:W-:-:S03]  /*78b0*/  FADD.FTZ R22, R165, R22 ;  /* 0x00000016a5167221 */ /* 0x001fc60000010000 */
        /* <DEDUP_REMOVED lines=32> */
[----:B------:R-:W-:-:S03]  /*7ac0*/  F2FP.F16.F32.PACK_AB R153, R56, R153 ;  /* 0x000000993899723e */ /* 0x000fc600000000ff */
[----:B-1----:R-:W-:-:S04]  /*7ad0*/  FADD.FTZ R22, R155, R22 ;  /* 0x000000169b167221 */ /* 0x002fc80000010000 */
[C---:B0-----:R-:W-:Y:S01]  /*7ae0*/  FADD.FTZ R3, R53.reuse, R22 ;  /* 0x0000001635037221 */ /* 0x041fe20000010000 */
[----:B------:R-:W-:Y:S01]  /*7af0*/  F2FP.F16.F32.PACK_AB R155, R53, R155 ;  /* 0x0000009b359b723e */ /* 0x000fe200000000ff */
[----:B------:R-:W-:Y:S06]  /*7b00*/  @P4 BRA `(.L_x_7243) ;  /* 0xffffffcc00f84947 */ /* 0x000fec000383ffff */
[----:B------:R-:W-:Y:S02]  /*7b10*/  IMAD.MOV.U32 R12, RZ, RZ, R20 ;  /* 0x000000ffff0c7224 */ /* 0x000fe400078e0014 */
[----:B------:R-:W-:-:S07]  /*7b20*/  IMAD.MOV.U32 R0, RZ, RZ, R14 ;  /* 0x000000ffff007224 */ /* 0x000fce00078e000e */
.L_x_7226:
[----:B------:R-:W0:Y:S01]  /*7b30*/  LDC R13, c[0x0][0x448] ;  /* 0x00011200ff0d7b82 */ /* 0x000e220000000800 */
[----:B------:R-:W-:-:S05]  /*7b40*/  IADD3 R15, -R9, 0x1, RZ ;  /* 0x00000001090f7810 */ /* 0x000fca0007ffe1ff */
[----:B------:R-:W-:Y:S02]  /*7b50*/  IMAD R20, R16, UR38, R15 ;  /* 0x0000002610147c24 */ /* 0x000fe4000f8e020f */
[----:B------:R-:W1:Y:S08]  /*7b60*/  S2UR UR5, SR_CTAID.X ;  /* 0x00000000000579c3 */ /* 0x000e700000002500 */
[----:B------:R-:W2:Y:S01]  /*7b70*/  LDC R22, c[0x0][0x9e4] ;  /* 0x00027900ff167b82 */ /* 0x000ea20000000800 */
[----:B0-----:R-:W-:Y:S01]  /*7b80*/  ISETP.NE.AND P5, PT, R13, 0x1, PT ;  /* 0x000000010d00780c */ /* 0x001fe20003fa5270 */
[----:B-1----:R-:W-:-:S12]  /*7b90*/  ULEA UR5, UR5, 0x7f, 0x7 ;  /* 0x0000007f05057891 */ /* 0x002fd8000f8e383f */
[----:B------:R-:W0:Y:S01]  /*7ba0*/  @P5 LDC R13, c[0x0][0x44c] ;  /* 0x00011300ff0d5b82 */ /* 0x000e220000000800 */
[----:B------:R-:W-:Y:S01]  /*7bb0*/  IMAD.U32 R9, RZ, RZ, UR5 ;  /* 0x00000005ff097e24 */ /* 0x000fe2000f8e00ff */
[----:B--2---:R-:W-:-:S06]  /*7bc0*/  ISETP.GE.AND P6, PT, R22, 0x1, PT ;  /* 0x000000011600780c */ /* 0x004fcc0003fc6270 */
[----:B------:R-:W1:Y:S01]  /*7bd0*/  @P5 LDC R14, c[0x0][0x450] ;  /* 0x00011400ff0e5b82 */ /* 0x000e620000000800 */
[----:B0-----:R-:W-:Y:S01]  /*7be0*/  @P5 IMAD.HI.U32 R13, R13, UR5, RZ ;  /* 0x000000050d0d5c27 */ /* 0x001fe2000f8e00ff */
[----:B------:R-:W-:-:S04]  /*7bf0*/  ULDC UR5, c[0x0][0x9dc] ;  /* 0x0002770000057ab9 */ /* 0x000fc80000000800 */
        /* <DEDUP_REMOVED lines=13> */
.L_x_7245:
[----:B------:R-:W-:-:S13]  /*7cd0*/  ISETP.NE.AND P2, PT, R22, 0x1, PT ;  /* 0x000000011600780c */ /* 0x000fda0003f45270 */
[----:B------:R-:W0:Y:S02]  /*7ce0*/  @P2 LDC.64 R14, c[0x0][0x9e8] ;  /* 0x00027a00ff0e2b82 */ /* 0x000e240000000a00 */
[----:B0-----:R-:W-:-:S05]  /*7cf0*/  @P2 IMAD.HI.U32 R14, R9, R14, RZ ;  /* 0x0000000e090e2227 */ /* 0x001fca00078e00ff */
[----:B------:R-:W-:-:S07]  /*7d00*/  @P2 SHF.R.U32.HI R9, RZ, R15, R14 ;  /* 0x0000000fff092219 */ /* 0x000fce000001160e */
.L_x_7246:
[----:B------:R-:W-:-:S05]  /*7d10*/  IMAD R14, R9, R22, RZ ;  /* 0x00000016090e7224 */ /* 0x000fca00078e02ff */
[----:B------:R-:W-:-:S07]  /*7d20*/  VIMNMX R13, R13, R14, !PT ;  /* 0x0000000e0d0d7248 */ /* 0x000fce0007fe0100 */
.L_x_7244:
[----:B------:R-:W-:-:S05]  /*7d30*/  VIADD R13, R13, 0x7f ;  /* 0x0000007f0d0d7836 */ /* 0x000fca0000000000 */
[----:B------:R-:W-:-:S04]  /*7d40*/  SHF.R.S32.HI R14, RZ, 0x1f, R13 ;  /* 0x0000001fff0e7819 */ /* 0x000fc8000001140d */
[----:B------:R-:W-:-:S04]  /*7d50*/  LEA.HI R14, R14, R13, RZ, 0x7 ;  /* 0x0000000d0e0e7211 */ /* 0x000fc800078f38ff */
[----:B------:R-:W-:-:S04]  /*7d60*/  SHF.R.S32.HI R14, RZ, 0x7, R14 ;  /* 0x00000007ff0e7819 */ /* 0x000fc8000001140e */
[----:B------:R-:W-:-:S04]  /*7d70*/  VIMNMX R9, R17, R14, !PT ;  /* 0x0000000e11097248 */ /* 0x000fc80007fe0100 */
[----:B------:R-:W-:-:S13]  /*7d80*/  ISETP.GE.AND P2, PT, R10, R9, PT ;  /* 0x000000090a00720c */ /* 0x000fda0003f46270 */
[----:B------:R-:W-:Y:S05]  /*7d90*/  @!P2 BRA `(.L_x_7247) ;  /* 0x0000001c00f0a947 */ /* 0x000fea0003800000 */
[----:B------:R-:W-:Y:S01]  /*7da0*/  IMAD.MOV.U32 R15, RZ, RZ, R12 ;  /* 0x000000ffff0f7224 */ /* 0x000fe200078e000c */
[----:B------:R-:W-:Y:S01]  /*7db0*/  UMOV UR5, UR4 ;  /* 0x0000000400057c82 */ /* 0x000fe20008000000 */
[----:B------:R-:W-:Y:S02]  /*7dc0*/  IMAD.MOV.U32 R13, RZ, RZ, R0 ;  /* 0x000000ffff0d7224 */ /* 0x000fe400078e0000 */
[----:B------:R-:W-:-:S07]  /*7dd0*/  IMAD.MOV.U32 R14, RZ, RZ, R2 ;  /* 0x000000ffff0e7224 */ /* 0x000fce00078e0002 */
.L_x_7256:
        /* <DEDUP_REMOVED lines=9> */
.L_x_7249:
[----:B------:R-:W-:Y:S01]  /*7e70*/  ULEA UR10, UR4, UR36, 0x3 ;  /* 0x00000024040a7291 */ /* 0x000fe2000f8e183f */
[----:B------:R-:W-:-:S08]  /*7e80*/  SHF.L.U32 R0, R2, 0x1f, RZ ;  /* 0x0000001f02007819 */ /* 0x000fd000000006ff */
[----:B------:R0:W1:Y:S01]  /*7e90*/  SYNCS.PHASECHK.TRANS64.TRYWAIT P3, [UR10+0x28830], R0 ;  /* 0x02883000ff0075a7 */ /* 0x000062000806014a */
[----:B------:R-:W-:Y:S05]  /*7ea0*/  @!P0 BRA `(.L_x_7250) ;  /* 0x0000000000048947 */ /* 0x000fea0003800000 */
[----:B------:R-:W-:Y:S01]  /*7eb0*/  BPT.TRAP 0x1 ;  /* 0x000000040000795c */ /* 0x000fe20000300000 */
.L_x_7250:
[----:B-1----:R-:W-:Y:S05]  /*7ec0*/  @P3 BRA `(.L_x_7248) ;  /* 0x0000000000083947 */ /* 0x002fea0003800000 */
[----:B------:R-:W1:Y:S02]  /*7ed0*/  SYNCS.PHASECHK.TRANS64.TRYWAIT P3, [UR10+0x28830], R0 ;  /* 0x02883000ff0075a7 */ /* 0x000e64000806014a */
[----:B-1----:R-:W-:Y:S05]  /*7ee0*/  @!P3 BRA `(.L_x_7251) ;  /* 0x000000b00040b947 */ /* 0x002fea0003800000 */
.L_x_7248:
        /* <DEDUP_REMOVED lines=47> */
.L_x_7253:
[----:B------:R-:W-:Y:S01]  /*81e0*/  ULEA UR10, UR5, UR36, 0x3 ;  /* 0x00000024050a7291 */ /* 0x000fe2000f8e183f */
[----:B------:R-:W-:-:S08]  /*81f0*/  SHF.L.U32 R0, R14, 0x1f, RZ ;  /* 0x0000001f0e007819 */ /* 0x000fd000000006ff */
[----:B------:R0:W1:Y:S01]  /*8200*/  SYNCS.PHASECHK.TRANS64.TRYWAIT P2, [UR10+0x28850], R0 ;  /* 0x02885000ff0075a7 */ /* 0x000062000804014a */
[----:B------:R-:W-:Y:S05]  /*8210*/  @!P0 BRA `(.L_x_7254) ;  /* 0x0000000000048947 */ /* 0x000fea0003800000 */
[----:B------:R-:W-:Y:S01]  /*8220*/  BPT.TRAP 0x1 ;  /* 0x000000040000795c */ /* 0x000fe20000300000 */
.L_x_7254:
[----:B-1----:R-:W-:Y:S05]  /*8230*/  @P2 BRA `(.L_x_7252) ;  /* 0x0000000000082947 */ /* 0x002fea0003800000 */
[----:B------:R-:W1:Y:S02]  /*8240*/  SYNCS.PHASECHK.TRANS64.TRYWAIT P2, [UR10+0x28850], R0 ;  /* 0x02885000ff0075a7 */ /* 0x000e64000804014a */
[----:B-1----:R-:W-:Y:S05]  /*8250*/  @!P2 BRA `(.L_x_7255) ;  /* 0x000000ac007ca947 */ /* 0x002fea0003800000 */
.L_x_7252:
[----:B------:R-:W-:Y:S01]  /*8260*/  UIADD3 UR10, UR36, 0x400, URZ ;  /* 0x00000400240a7890 */ /* 0x000fe2000fffe03f */
[----:B------:R-:W-:Y:S01]  /*8270*/  WARPGROUP.ARRIVE ;  /* 0x00000000000079c5 */ /* 0x000fe20000000000 */
[----:B------:R-:W-:Y:S01]  /*8280*/  UMOV UR11, 0x40000040 ;  /* 0x40000040000b7882 */ /* 0x000fe20000000000 */
[----:B------:R-:W-:Y:S01]  /*8290*/  UMOV UR15, 0x40000040 ;  /* 0x40000040000f7882 */ /* 0x000fe20000000000 */
[----:B------:R-:W-:Y:S01]  /*82a0*/  USHF.R.U32.HI UR10, URZ, 0x4, UR10 ;  /* 0x000000043f0a7899 */ /* 0x000fe2000801160a */
[----:B01----:R-:W-:Y:S02]  /*82b0*/  FMNMX.FTZ R0, R24, R13, !PT ;  /* 0x0000000d18007209 */ /* 0x003fe40007810000 */
[C---:B------:R-:W-:Y:S01]  /*82c0*/  ISETP.GT.AND P2, PT, R10.reuse, R9, PT ;  /* 0x000000090a00720c */ /* 0x040fe20003f44270 */
[----:B------:R-:W-:Y:S01]  /*82d0*/  ULOP3.LUT UR10, UR10, 0x3fff, URZ, 0xc0, !UPT ;  /* 0x00003fff0a0a7892 */ /* 0x000fe2000f8ec03f */
[----:B------:R-:W-:Y:S01]  /*82e0*/  FMNMX.FTZ R11, R25, R0, !PT ;  /* 0x00000000190b7209 */ /* 0x000fe20007810000 */
[----:B------:R-:W-:-:S02]  /*82f0*/  VIADD R10, R10, 0xffffffff ;  /* 0xffffffff0a0a7836 */ /* 0x000fc40000000000 */
[----:B------:R-:W-:Y:S01]  /*8300*/  ULOP3.LUT UR10, UR10, 0x4000000, URZ, 0xfc, !UPT ;  /* 0x040000000a0a7892 */ /* 0x000fe2000f8efc3f */
[----:B------:R-:W-:-:S03]  /*8310*/  FMNMX.FTZ R0, R28, R11, !PT ;  /* 0x0000000b1c007209 */ /* 0x000fc60007810000 */
[----:B------:R-:W-:Y:S01]  /*8320*/  ULEA UR10, UR5, UR10, 0xb ;  /* 0x0000000a050a7291 */ /* 0x000fe2000f8e583f */
[----:B------:R-:W-:-:S03]  /*8330*/  FMNMX.FTZ R11, R29, R0, !PT ;  /* 0x000000001d0b7209 */ /* 0x000fc60007810000 */
[----:B------:R-:W-:Y:S01]  /*8340*/  UIADD3 UR14, UR10, 0x80, URZ ;  /* 0x000000800a0e7890 */ /* 0x000fe2000fffe03f */
[----:B------:R-:W-:-:S04]  /*8350*/  FMNMX.FTZ R0, R32, R11, !PT ;  /* 0x0000000b20007209 */ /* 0x000fc80007810000 */
[----:B------:R-:W-:Y:S01]  /*8360*/  HGMMA.64x128x16.F32 R88, R180, gdesc[UR8].tnspB, R88, gsb0 ;  /* 0x41e00008b4587df0 */ /* 0x000fe20008000858 */
        /* <DEDUP_REMOVED lines=30> */
[----:B------:R-:W0:Y:S01]  /*8550*/  LDC R11, c[0x0][0x988] ;  /* 0x00026200ff0b7b82 */ /* 0x000e220000000800 */
[----:B------:R-:W-:Y:S02]  /*8560*/  FMNMX.FTZ R12, R26, R15, !PT ;  /* 0x0000000f1a0c7209 */ /* 0x000fe40007810000 */
[----:B------:R-:W1:Y:S01]  /*8570*/  SHFL.BFLY PT, R21, R20, 0x1, 0x1f ;  /* 0x0c201f0014157f89 */ /* 0x000e6200000e0000 */
[----:B------:R-:W-:Y:S02]  /*8580*/  WARPGROUP.DEPBAR.LE gsb0, 0x0 ;  /* 0x00008000000079c5 */ /* 0x000fe40000010000 */
[----:B------:R-:W-:-:S06]  /*8590*/  WARPGROUP.ARRIVE ;  /* 0x00000000000079c5 */ /* 0x000fcc0000000000 */
[----:B------:R-:W-:Y:S01]  /*85a0*/  HGMMA.64x128x16.F32 R88, R176, gdesc[UR12].tnspB, R88, gsb0 ;  /* 0x41e0000cb0587df0 */ /* 0x000fe20008000858 */
[----:B------:R-:W-:Y:S01]  /*85b0*/  UIADD3 UR14, UR10, 0x100, URZ ;  /* 0x000001000a0e7890 */ /* 0x000fe2000fffe03f */
[----:B------:R-:W-:Y:S01]  /*85c0*/  UMOV UR15, 0x40000040 ;  /* 0x40000040000f7882 */ /* 0x000fe20000000000 */
[----:B-1----:R-:W-:-:S05]  /*85d0*/  FMNMX.FTZ R0, R20, R21, !PT ;  /* 0x0000001514007209 */ /* 0x002fca0007810000 */
[----:B------:R-:W-:-:S04]  /*85e0*/  FADD.FTZ R14, -R0, R13 ;  /* 0x0000000d000e7221 */ /* 0x000fc80000010100 */
[-C--:B0-----:R-:W-:Y:S01]  /*85f0*/  FMUL.FTZ R13, R14, R11.reuse ;  /* 0x0000000b0e0d7220 */ /* 0x081fe20000410000 */
[----:B------:R-:W-:-:S04]  /*8600*/  FMUL.FTZ R14, R0, R11 ;  /* 0x0000000b000e7220 */ /* 0x000fc80000410000 */
        /* <DEDUP_REMOVED lines=17> */
[----:B------:R-:W-:Y:S01]  /*8720*/  FFMA.FTZ R29, R37, R11, -R14 ;  /* 0x0000000b251d7223 */ /* 0x000fe2000001080e */
[----:B------:R-:W0:Y:S02]  /*8730*/  MUFU.EX2 R180, R180 ;  /* 0x000000b400b47308 */ /* 0x000e240000000800 */
[----:B------:R-:W-:-:S04]  /*8740*/  FMNMX.FTZ R33, R39, R12, !PT ;  /* 0x0000000c27217209 */ /* 0x000fc80007810000 */
[----:B------:R-:W-:Y:S02]  /*8750*/  FMNMX.FTZ R12, R42, R33, !PT ;  /* 0x000000212a0c7209 */ /* 0x000fe40007810000 */
[----:B------:R-:W1:Y:S02]  /*8760*/  MUFU.EX2 R21, R21 ;  /* 0x0000001500157308 */ /* 0x000e640000000800 */
[----:B------:R-:W-:-:S04]  /*8770*/  FMNMX.FTZ R33, R43, R12, !PT ;  /* 0x0000000c2b217209 */ /* 0x000fc80007810000 */
[----:B------:R-:W-:Y:S01]  /*8780*/  FMNMX.FTZ R12, R46, R33, !PT ;  /* 0x000000212e0c7209 */ /* 0x000fe20007810000 */
[----:B------:R-:W-:Y:S01]  /*8790*/  FFMA.FTZ R33, R41, R11, -R14 ;  /* 0x0000000b29217223 */ /* 0x000fe2000001080e */
[----:B------:R-:W-:Y:S01]  /*87a0*/  MUFU.EX2 R182, R182 ;  /* 0x000000b600b67308 */ /* 0x000fe20000000800 */
[----:B0-----:R-:W-:Y:S01]  /*87b0*/  FFMA.FTZ R4, R13, R4, R180 ;  /* 0x000000040d047223 */ /* 0x001fe200000100b4 */
[----:B------:R-:W-:-:S04]  /*87c0*/  FMNMX.FTZ R37, R47, R12, !PT ;  /* 0x0000000c2f257209 */ /* 0x000fc80007810000 */
[----:B------:R-:W-:Y:S02]  /*87d0*/  FMNMX.FTZ R12, R50, R37, !PT ;  /* 0x00000025320c7209 */ /* 0x000fe40007810000 */
[----:B------:R-:W-:Y:S01]  /*87e0*/  MUFU.EX2 R23, R23 ;  /* 0x0000001700177308 */ /* 0x000fe20000000800 */
[----:B-1----:R-:W-:Y:S02]  /*87f0*/  F2FP.F16.F32.PACK_AB R180, R21, R180 ;  /* 0x000000b415b4723e */ /* 0x002fe400000000ff */
[----:B------:R-:W-:-:S04]  /*8800*/  FMNMX.FTZ R37, R51, R12, !PT ;  /* 0x0000000c33257209 */ /* 0x000fc80007810000 */
[----:B------:R-:W-:Y:S01]  /*8810*/  FMNMX.FTZ R12, R54, R37, !PT ;  /* 0x00000025360c7209 */ /* 0x000fe20007810000 */
[----:B------:R-:W-:Y:S01]  /*8820*/  FFMA.FTZ R37, R45, R11, -R14 ;  /* 0x0000000b2d257223 */ /* 0x000fe2000001080e */
[----:B------:R-:W-:Y:S02]  /*8830*/  MUFU.EX2 R25, R25 ;  /* 0x0000001900197308 */ /* 0x000fe40000000800 */
[----:B------:R-:W-:-:S04]  /*8840*/  FMNMX.FTZ R41, R55, R12, !PT ;  /* 0x0000000c37297209 */ /* 0x000fc80007810000 */
[----:B------:R-:W-:Y:S02]  /*8850*/  FMNMX.FTZ R12, R58, R41, !PT ;  /* 0x000000293a0c7209 */ /* 0x000fe40007810000 */
[----:B------:R-:W-:Y:S02]  /*8860*/  MUFU.EX2 R29, R29 ;  /* 0x0000001d001d7308 */ /* 0x000fe40000000800 */
        /* <DEDUP_REMOVED lines=23> */
[----:B------:R-:W-:Y:S01]  /*89e0*/  FMNMX.FTZ R53, R83, R12, !PT ;  /* 0x0000000c53357209 */ /* 0x000fe20007810000 */
[----:B------:R-:W-:Y:S02]  /*89f0*/  WARPGROUP.DEPBAR.LE gsb0, 0x0 ;  /* 0x00008000000079c5 */ /* 0x000fe40000010000 */
[----:B------:R-:W-:Y:S01]  /*8a00*/  WARPGROUP.ARRIVE ;  /* 0x00000000000079c5 */ /* 0x000fe20000000000 */
[----:B------:R-:W-:Y:S01]  /*8a10*/  FMNMX.FTZ R12, R86, R53, !PT ;  /* 0x00000035560c7209 */ /* 0x000fe20007810000 */
[-CC-:B------:R-:W-:Y:S01]  /*8a20*/  FFMA.FTZ R53, R61, R11.reuse, -R14.reuse ;  /* 0x0000000b3d357223 */ /* 0x180fe2000001080e */
[-CC-:B------:R-:W-:Y:S01]  /*8a30*/  FFMA.FTZ R61, R69, R11.reuse, -R14.reuse ;  /* 0x0000000b453d7223 */ /* 0x180fe2000001080e */
[-CC-:B------:R-:W-:Y:S01]  /*8a40*/  FFMA.FTZ R176, R32, R11.reuse, -R14.reuse ;  /* 0x0000000b20b07223 */ /* 0x180fe2000001080e */
[----:B------:R-:W-:Y:S01]  /*8a50*/  FMNMX.FTZ R12, R87, R12, !PT ;  /* 0x0000000c570c7209 */ /* 0x000fe20007810000 */
[----:B------:R-:W-:Y:S01]  /*8a60*/  HGMMA.64x128x16.F32 R88, R172, gdesc[UR12].tnspB, R88, gsb0 ;  /* 0x41e0000cac587df0 */ /* 0x000fe20008000858 */
[----:B------:R-:W-:Y:S01]  /*8a70*/  UIADD3 UR14, UR10, 0x180, URZ ;  /* 0x000001800a0e7890 */ /* 0x000fe2000fffe03f */
[-CC-:B------:R-:W-:Y:S01]  /*8a80*/  FFMA.FTZ R178, R36, R11.reuse, -R14.reuse ;  /* 0x0000000b24b27223 */ /* 0x180fe2000001080e */
[----:B------:R-:W-:Y:S01]  /*8a90*/  UMOV UR15, 0x40000040 ;  /* 0x40000040000f7882 */ /* 0x000fe20000000000 */
[----:B------:R-:W-:Y:S01]  /*8aa0*/  FFMA.FTZ R69, R77, R11, -R14 ;  /* 0x0000000b4d457223 */ /* 0x000fe2000001080e */
        /* <DEDUP_REMOVED lines=42> */
[----:B------:R-:W0:Y:S01]  /*8d50*/  SHFL.BFLY PT, R161, R12, 0x2, 0x1f ;  /* 0x0c401f000ca17f89 */ /* 0x000e2200000e0000 */
[-CC-:B------:R-:W-:Y:S01]  /*8d60*/  FFMA.FTZ R160, R64, R11.reuse, -R14.reuse ;  /* 0x0000000b40a07223 */ /* 0x180fe2000001080e */
[----:B------:R-:W-:-:S03]  /*8d70*/  FFMA.FTZ R162, R68, R11, -R14 ;  /* 0x0000000b44a27223 */ /* 0x000fc6000001080e */
[----:B------:R-:W-:Y:S02]  /*8d80*/  HGMMA.64x128x16.F32 R88, R156, gdesc[UR12].tnspB, R88, gsb0 ;  /* 0x41e0000c9c587df0 */ /* 0x000fe40008000858 */
        /* <DEDUP_REMOVED lines=11> */
[----:B------:R-:W-:Y:S02]  /*8e40*/  IMAD.U32 R27, RZ, RZ, UR4 ;  /* 0x00000004ff1b7e24 */ /* 0x000fe4000f8e00ff */
[-CC-:B------:R-:W-:Y:S01]  /*8e50*/  FFMA.FTZ R183, R30, R11.reuse, -R52.reuse ;  /* 0x0000000b1eb77223 */ /* 0x180fe20000010834 */
[-CC-:B------:R-:W-:Y:S01]  /*8e60*/  FFMA.FTZ R44, R31, R11.reuse, -R52.reuse ;  /* 0x0000000b1f2c7223 */ /* 0x180fe20000010834 */
[----:B------:R-:W-:Y:S01]  /*8e70*/  MUFU.EX2 R14, R14 ;  /* 0x0000000e000e7308 */ /* 0x000fe20000000800 */
[-CC-:B------:R-:W-:Y:S01]  /*8e80*/  FFMA.FTZ R177, R34, R11.reuse, -R52.reuse ;  /* 0x0000000b22b17223 */ /* 0x180fe20000010834 */
[----:B------:R-:W-:Y:S01]  /*8e90*/  @!P1 LEA R27, R27, UR36, 0x3 ;  /* 0x000000241b1b9c11 */ /* 0x000fe2000f8e18ff */
[-CC-:B------:R-:W-:Y:S01]  /*8ea0*/  FFMA.FTZ R40, R35, R11.reuse, -R52.reuse ;  /* 0x0000000b23287223 */ /* 0x180fe20000010834 */
[----:B------:R-:W-:Y:S01]  /*8eb0*/  IADD3 R31, -R19, 0xb, RZ ;  /* 0x0000000b131f7810 */ /* 0x000fe20007ffe1ff */
[-CC-:B------:R-:W-:Y:S01]  /*8ec0*/  FFMA.FTZ R179, R38, R11.reuse, -R52.reuse ;  /* 0x0000000b26b37223 */ /* 0x180fe20000010834 */
[-CC-:B------:R-:W-:Y:S01]  /*8ed0*/  FFMA.FTZ R48, R39, R11.reuse, -R52.reuse ;  /* 0x0000000b27307223 */ /* 0x180fe20000010834 */
[----:B------:R-:W-:Y:S01]  /*8ee0*/  @!P1 VIADD R27, R27, 0x28840 ;  /* 0x000288401b1b9836 */ /* 0x000fe20000000000 */
[----:B------:R-:W0:Y:S01]  /*8ef0*/  MUFU.EX2 R181, R181 ;  /* 0x000000b500b57308 */ /* 0x000e220000000800 */
[-CC-:B------:R-:W-:Y:S01]  /*8f00*/  FFMA.FTZ R173, R42, R11.reuse, -R52.reuse ;  /* 0x0000000b2aad7223 */ /* 0x180fe20000010834 */
[-CC-:B------:R-:W-:Y:S01]  /*8f10*/  FFMA.FTZ R36, R43, R11.reuse, -R52.reuse ;  /* 0x0000000b2b247223 */ /* 0x180fe20000010834 */
[-CC-:B------:R-:W-:Y:S01]  /*8f20*/  FFMA.FTZ R175, R46, R11.reuse, -R52.reuse ;  /* 0x0000000b2eaf7223 */ /* 0x180fe20000010834 */
[----:B------:R-:W-:Y:S01]  /*8f30*/  @!P1 PRMT R27, RZ, 0x654, R27 ;  /* 0x00000654ff1b9816 */ /* 0x000fe2000000001b */
        /* <DEDUP_REMOVED lines=10> */
[--C-:B------:R-:W-:Y:S01]  /*8fe0*/  FFMA.FTZ R66, R66, R11, -R52.reuse ;  /* 0x0000000b42427223 */ /* 0x100fe20000010834 */
[----:B------:R-:W2:Y:S01]  /*8ff0*/  MUFU.EX2 R183, R183 ;  /* 0x000000b700b77308 */ /* 0x000ea20000000800 */
[----:B0-----:R-:W-:Y:S01]  /*9000*/  FFMA.FTZ R3, R14, R3, R181 ;  /* 0x000000030e037223 */ /* 0x001fe200000100b5 */
[-CC-:B------:R-:W-:Y:S01]  /*9010*/  FFMA.FTZ R67, R67, R11.reuse, -R52.reuse ;  /* 0x0000000b43437223 */ /* 0x180fe20000010834 */
[-CC-:B------:R-:W-:Y:S01]  /*9020*/  FFMA.FTZ R70, R70, R11.reuse, -R52.reuse ;  /* 0x0000000b46467223 */ /* 0x180fe20000010834 */
[-CC-:B------:R-:W-:Y:S01]  /*9030*/  FFMA.FTZ R71, R71, R11.reuse, -R52.reuse ;  /* 0x0000000b47477223 */ /* 0x180fe20000010834 */
[-CC-:B------:R-:W-:Y:S01]  /*9040*/  FFMA.FTZ R74, R74, R11.reuse, -R52.reuse ;  /* 0x0000000b4a4a7223 */ /* 0x180fe20000010834 */
[-CC-:B------:R-:W-:Y:S01]  /*9050*/  FFMA.FTZ R75, R75, R11.reuse, -R52.reuse ;  /* 0x0000000b4b4b7223 */ /* 0x180fe20000010834 */
[--C-:B------:R-:W-:Y:S01]  /*9060*/  FFMA.FTZ R78, R78, R11, -R52.reuse ;  /* 0x0000000b4e4e7223 */ /* 0x100fe20000010834 */
[----:B------:R-:W0:Y:S01]  /*9070*/  MUFU.EX2 R44, R44 ;  /* 0x0000002c002c7308 */ /* 0x000e220000000800 */
[----:B-1----:R-:W-:Y:S01]  /*9080*/  F2FP.F16.F32.PACK_AB R181, R32, R181 ;  /* 0x000000b520b5723e */ /* 0x002fe200000000ff */
[-CC-:B------:R-:W-:Y:S01]  /*9090*/  FFMA.FTZ R79, R79, R11.reuse, -R52.reuse ;  /* 0x0000000b4f4f7223 */ /* 0x180fe20000010834 */
[-CC-:B------:R-:W-:Y:S01]  /*90a0*/  FFMA.FTZ R82, R82, R11.reuse, -R52.reuse ;  /* 0x0000000b52527223 */ /* 0x180fe20000010834 */
[-CC-:B------:R-:W-:Y:S01]  /*90b0*/  FFMA.FTZ R83, R83, R11.reuse, -R52.reuse ;  /* 0x0000000b53537223 */ /* 0x180fe20000010834 */
[-CC-:B------:R-:W-:Y:S01]  /*90c0*/  FFMA.FTZ R86, R86, R11.reuse, -R52.reuse ;  /* 0x0000000b56567223 */ /* 0x180fe20000010834 */
[----:B------:R-:W-:Y:S01]  /*90d0*/  FFMA.FTZ R52, R87, R11, -R52 ;  /* 0x0000000b57347223 */ /* 0x000fe20000010834 */
[----:B------:R-:W-:Y:S01]  /*90e0*/  IMAD.U32 R35, RZ, RZ, UR5 ;  /* 0x00000005ff237e24 */ /* 0x000fe2000f8e00ff */
[----:B------:R-:W1:Y:S01]  /*90f0*/  MUFU.EX2 R177, R177 ;  /* 0x000000b100b17308 */ /* 0x000e620000000800 */
[----:B------:R-:W-:-:S03]  /*9100*/  UMOV UR5, UR4 ;  /* 0x0000000400057c82 */ /* 0x000fc60008000000 */
[----:B------:R-:W-:-:S04]  /*9110*/  @!P1 LEA R35, R35, UR36, 0x3 ;  /* 0x0000002423239c11 */ /* 0x000fc8000f8e18ff */
[----:B------:R-:W3:Y:S08]  /*9120*/  MUFU.EX2 R40, R40 ;  /* 0x0000002800287308 */ /* 0x000ef00000000800 */
[----:B------:R-:W4:Y:S08]  /*9130*/  MUFU.EX2 R179, R179 ;  /* 0x000000b300b37308 */ /* 0x000f300000000800 */
[----:B------:R-:W5:Y:S08]  /*9140*/  MUFU.EX2 R48, R48 ;  /* 0x0000003000307308 */ /* 0x000f700000000800 */
[----:B------:R-:W5:Y:S01]  /*9150*/  MUFU.EX2 R173, R173 ;  /* 0x000000ad00ad7308 */ /* 0x000f620000000800 */
[----:B------:R-:W-:-:S02]  /*9160*/  WARPGROUP.DEPBAR.LE gsb0, 0x0 ;  /* 0x00008000000079c5 */ /* 0x000fc40000010000 */
[----:B------:R-:W-:-:S05]  /*9170*/  WARPGROUP.ARRIVE ;  /* 0x00000000000079c5 */ /* 0x000fca0000000000 */
[----:B------:R-:W5:Y:S01]  /*9180*/  MUFU.EX2 R36, R36 ;  /* 0x0000002400247308 */ /* 0x000f620000000800 */
[----:B------:R-:W-:Y:S02]  /*9190*/  F2FP.F16.F32.PACK_AB R156, R65, R20 ;  /* 0x00000014419c723e */ /* 0x000fe400000000ff */
[----:B------:R-:W-:Y:S01]  /*91a0*/  F2FP.F16.F32.PACK_AB R158, R69, R22 ;  /* 0x00000016459e723e */ /* 0x000fe200000000ff */
[----:B------:R-:W-:Y:S04]  /*91b0*/  HGMMA.64x128x16.F32 R88, R152, gdesc[UR8].tnspB, R88, gsb0 ;  /* 0x41e0000898587df0 */ /* 0x000fe80008000858 */
        /* <DEDUP_REMOVED lines=17> */
[----:B------:R-:W5:Y:S01]  /*92d0*/  MUFU.EX2 R79, R79 ;  /* 0x0000004f004f7308 */ /* 0x000f620000000800 */
[----:B------:R-:W-:-:S02]  /*92e0*/  WARPGROUP.DEPBAR.LE gsb0, 0x0 ;  /* 0x00008000000079c5 */ /* 0x000fc40000010000 */
[----:B------:R2:W-:Y:S06]  /*92f0*/  BAR.ARV R31, 0x100 ;  /* 0x0004001f0000751d */ /* 0x0005ec0000002000 */
[----:B------:R0:W-:Y:S01]  /*9300*/  @!P1 SYNCS.ARRIVE.TRANS64.RED.A1T0 RZ, [R27+URZ], RZ ;  /* 0x000000ff1bff99a7 */ /* 0x0001e2000810043f */
[----:B------:R-:W5:Y:S01]  /*9310*/  MUFU.EX2 R153, R82 ;  /* 0x0000005200997308 */ /* 0x000f620000000800 */
[----:B--2---:R-:W-:Y:S01]  /*9320*/  @!P1 VIADD R31, R35, 0x28860 ;  /* 0x00028860231f9836 */ /* 0x004fe20000000000 */
[----:B------:R-:W-:Y:S01]  /*9330*/  F2FP.F16.F32.PACK_AB R154, R15, R28 ;  /* 0x0000001c0f9a723e */ /* 0x000fe200000000ff */
[-C--:B------:R-:W-:Y:S01]  /*9340*/  FMUL.FTZ R88, R88, R13.reuse ;  /* 0x0000000d58587220 */ /* 0x080fe20000410000 */
[-C--:B------:R-:W-:Y:S01]  /*9350*/  FMUL.FTZ R89, R89, R13.reuse ;  /* 0x0000000d59597220 */ /* 0x080fe20000410000 */
[-C--:B------:R-:W-:Y:S01]  /*9360*/  FMUL.FTZ R92, R92, R13.reuse ;  /* 0x0000000d5c5c7220 */ /* 0x080fe20000410000 */
[----:B------:R-:W-:Y:S01]  /*9370*/  @!P1 PRMT R31, RZ, 0x654, R31 ;  /* 0x00000654ff1f9816 */ /* 0x000fe2000000001f */
[----:B0-----:R-:W-:Y:S01]  /*9380*/  FADD.FTZ R27, R21, R4 ;  /* 0x00000004151b7221 */ /* 0x001fe20000010000 */
[----:B------:R-:W-:Y:S01]  /*9390*/  FADD.FTZ R4, R32, R3 ;  /* 0x0000000320047221 */ /* 0x000fe20000010000 */
[----:B------:R-:W0:Y:S01]  /*93a0*/  MUFU.EX2 R83, R83 ;  /* 0x0000005300537308 */ /* 0x000e220000000800 */
[----:B------:R2:W-:Y:S01]  /*93b0*/  @!P1 SYNCS.ARRIVE.TRANS64.RED.A1T0 RZ, [R31+URZ], RZ ;  /* 0x000000ff1fff99a7 */ /* 0x0005e2000810043f */
[----:B------:R-:W-:Y:S01]  /*93c0*/  FADD.FTZ R42, R182, R27 ;  /* 0x0000001bb62a7221 */ /* 0x000fe20000010000 */
[----:B------:R-:W-:Y:S01]  /*93d0*/  FADD.FTZ R3, R183, R4 ;  /* 0x00000004b7037221 */ /* 0x000fe20000010000 */
[-C--:B------:R-:W-:Y:S01]  /*93e0*/  FMUL.FTZ R93, R93, R13.reuse ;  /* 0x0000000d5d5d7220 */ /* 0x080fe20000410000 */
[-C--:B------:R-:W-:Y:S01]  /*93f0*/  FMUL.FTZ R96, R96, R13.reuse ;  /* 0x0000000d60607220 */ /* 0x080fe20000410000 */
[----:B------:R-:W-:Y:S01]  /*9400*/  FADD.FTZ R27, R23, R42 ;  /* 0x0000002a171b7221 */ /* 0x000fe20000010000 */
[----:B------:R-:W-:Y:S01]  /*9410*/  FADD.FTZ R4, R44, R3 ;  /* 0x000000032c047221 */ /* 0x000fe20000010000 */
[----:B------:R-:W2:Y:S01]  /*9420*/  MUFU.EX2 R155, R86 ;  /* 0x00000056009b7308 */ /* 0x000ea20000000800 */
[-C--:B------:R-:W-:Y:S01]  /*9430*/  FMUL.FTZ R97, R97, R13.reuse ;  /* 0x0000000d61617220 */ /* 0x080fe20000410000 */
[----:B------:R-:W-:Y:S01]  /*9440*/  FADD.FTZ R42, R176, R27 ;  /* 0x0000001bb02a7221 */ /* 0x000fe20000010000 */
[----:B-1----:R-:W-:Y:S01]  /*9450*/  FADD.FTZ R3, R177, R4 ;  /* 0x00000004b1037221 */ /* 0x002fe20000010000 */
[-C--:B------:R-:W-:Y:S01]  /*9460*/  FMUL.FTZ R100, R100, R13.reuse ;  /* 0x0000000d64647220 */ /* 0x080fe20000410000 */
[-C--:B------:R-:W-:Y:S01]  /*9470*/  FMUL.FTZ R101, R101, R13.reuse ;  /* 0x0000000d65657220 */ /* 0x080fe20000410000 */
[----:B------:R-:W-:Y:S01]  /*9480*/  FADD.FTZ R27, R25, R42 ;  /* 0x0000002a191b7221 */ /* 0x000fe20000010000 */
[----:B---3--:R-:W-:Y:S01]  /*9490*/  FADD.FTZ R4, R40, R3 ;  /* 0x0000000328047221 */ /* 0x008fe20000010000 */
[----:B------:R-:W1:Y:S01]  /*94a0*/  MUFU.EX2 R52, R52 ;  /* 0x0000003400347308 */ /* 0x000e620000000800 */
[-C--:B------:R-:W-:Y:S01]  /*94b0*/  FMUL.FTZ R104, R104, R13.reuse ;  /* 0x0000000d68687220 */ /* 0x080fe20000410000 */
[----:B------:R-:W-:Y:S01]  /*94c0*/  FADD.FTZ R42, R178, R27 ;  /* 0x0000001bb22a7221 */ /* 0x000fe20000010000 */
[----:B----4-:R-:W-:Y:S01]  /*94d0*/  FADD.FTZ R3, R179, R4 ;  /* 0x00000004b3037221 */ /* 0x010fe20000010000 */
[-C--:B------:R-:W-:Y:S01]  /*94e0*/  FMUL.FTZ R105, R105, R13.reuse ;  /* 0x0000000d69697220 */ /* 0x080fe20000410000 */
[-C--:B------:R-:W-:Y:S01]  /*94f0*/  FMUL.FTZ R108, R108, R13.reuse ;  /* 0x0000000d6c6c7220 */ /* 0x080fe20000410000 */
[----:B------:R-:W-:Y:S01]  /*9500*/  FADD.FTZ R27, R29, R42 ;  /* 0x0000002a1d1b7221 */ /* 0x000fe20000010000 */
[----:B-----5:R-:W-:Y:S01]  /*9510*/  FADD.FTZ R4, R48, R3 ;  /* 0x0000000330047221 */ /* 0x020fe20000010000 */
[-C--:B------:R-:W-:Y:S01]  /*9520*/  FMUL.FTZ R109, R109, R13.reuse ;  /* 0x0000000d6d6d7220 */ /* 0x080fe20000410000 */
[-C--:B------:R-:W-:Y:S01]  /*9530*/  FMUL.FTZ R112, R112, R13.reuse ;  /* 0x0000000d70707220 */ /* 0x080fe20000410000 */
[----:B------:R-:W-:Y:S01]  /*9540*/  FADD.FTZ R42, R172, R27 ;  /* 0x0000001bac2a7221 */ /* 0x000fe20000010000 */
[----:B------:R-:W-:Y:S01]  /*9550*/  FADD.FTZ R3, R173, R4 ;  /* 0x00000004ad037221 */ /* 0x000fe20000010000 */
[-C--:B------:R-:W-:Y:S01]  /*9560*/  FMUL.FTZ R113, R113, R13.reuse ;  /* 0x0000000d71717220 */ /* 0x080fe20000410000 */
[-C--:B------:R-:W-:Y:S01]  /*9570*/  FMUL.FTZ R116, R116, R13.reuse ;  /* 0x0000000d74747220 */ /* 0x080fe20000410000 */
[----:B------:R-:W-:Y:S01]  /*9580*/  FADD.FTZ R27, R33, R42 ;  /* 0x0000002a211b7221 */ /* 0x000fe20000010000 */
[----:B------:R-:W-:Y:S01]  /*9590*/  FADD.FTZ R4, R36, R3 ;  /* 0x0000000324047221 */ /* 0x000fe20000010000 */
[-C--:B------:R-:W-:Y:S01]  /*95a0*/  FMUL.FTZ R117, R117, R13.reuse ;  /* 0x0000000d75757220 */ /* 0x080fe20000410000 */
[----:B------:R-:W-:Y:S01]  /*95b0*/  FMUL.FTZ R120, R120, R13 ;  /* 0x0000000d78787220 */ /* 0x000fe20000410000 */
[----:B------:R-:W-:Y:S01]  /*95c0*/  FADD.FTZ R42, R174, R27 ;  /* 0x0000001bae2a7221 */ /* 0x000fe20000010000 */
[----:B------:R-:W-:Y:S01]  /*95d0*/  FADD.FTZ R3, R175, R4 ;  /* 0x00000004af037221 */ /* 0x000fe20000010000 */
[C---:B------:R-:W-:Y:S01]  /*95e0*/  F2FP.F16.F32.PACK_AB R175, R30.reuse, R175 ;  /* 0x000000af1eaf723e */ /* 0x040fe200000000ff */
        /* <DEDUP_REMOVED lines=31> */
[----:B------:R-:W-:Y:S01]  /*97e0*/  FMUL.FTZ R149, R149, R13 ;  /* 0x0000000d95957220 */ /* 0x000fe20000410000 */
        /* <DEDUP_REMOVED lines=42> */
[----:B0-----:R-:W-:Y:S01]  /*9a90*/  FADD.FTZ R4, R83, R4 ;  /* 0x0000000453047221 */ /* 0x001fe20000010000 */
[-C--:B------:R-:W-:Y:S01]  /*9aa0*/  FMUL.FTZ R131, R131, R14.reuse ;  /* 0x0000000e83837220 */ /* 0x080fe20000410000 */
[-C--:B------:R-:W-:Y:S01]  /*9ab0*/  FMUL.FTZ R134, R134, R14.reuse ;  /* 0x0000000e86867220 */ /* 0x080fe20000410000 */
[----:B------:R-:W-:Y:S01]  /*9ac0*/  FADD.FTZ R20, R28, R3 ;  /* 0x000000031c147221 */ /* 0x000fe20000010000 */
[----:B--2---:R-:W-:Y:S01]  /*9ad0*/  FADD.FTZ R3, R155, R4 ;  /* 0x000000049b037221 */ /* 0x004fe20000010000 */
[-C--:B------:R-:W-:Y:S01]  /*9ae0*/  FMUL.FTZ R135, R135, R14.reuse ;  /* 0x0000000e87877220 */ /* 0x080fe20000410000 */
[-C--:B------:R-:W-:Y:S01]  /*9af0*/  FMUL.FTZ R138, R138, R14.reuse ;  /* 0x0000000e8a8a7220 */ /* 0x080fe20000410000 */
[----:B------:R-:W-:Y:S01]  /*9b00*/  FADD.FTZ R4, R15, R20 ;  /* 0x000000140f047221 */ /* 0x000fe20000010000 */
        /* <DEDUP_REMOVED lines=8> */
[----:B-1----:R-:W-:Y:S01]  /*9b90*/  FADD.FTZ R3, R52, R3 ;  /* 0x0000000334037221 */ /* 0x002fe20000010000 */
[----:B------:R-:W-:Y:S01]  /*9ba0*/  F2FP.F16.F32.PACK_AB R176, R25, R176 ;  /* 0x000000b019b0723e */ /* 0x000fe200000000ff */
[----:B------:R-:W-:Y:S01]  /*9bb0*/  IMAD.MOV.U32 R14, RZ, RZ, R2 ;  /* 0x000000ffff0e7224 */ /* 0x000fe200078e0002 */
[----:B------:R-:W-:Y:S01]  /*9bc0*/  F2FP.F16.F32.PACK_AB R183, R44, R183 ;  /* 0x000000b72cb7723e */ /* 0x000fe200000000ff */
[----:B------:R-:W-:Y:S01]  /*9bd0*/  IMAD.MOV.U32 R15, RZ, RZ, R12 ;  /* 0x000000ffff0f7224 */ /* 0x000fe200078e000c */
[----:B------:R-:W-:Y:S01]  /*9be0*/  F2FP.F16.F32.PACK_AB R177, R40, R177 ;  /* 0x000000b128b1723e */ /* 0x000fe200000000ff */
[----:B------:R-:W-:Y:S01]  /*9bf0*/  IMAD.MOV.U32 R13, RZ, RZ, R0 ;  /* 0x000000ffff0d7224 */ /* 0x000fe200078e0000 */
        /* <DEDUP_REMOVED lines=20> */
[----:B------:R-:W-:Y:S01]  /*9d40*/  F2FP.F16.F32.PACK_AB R155, R52, R155 ;  /* 0x0000009b349b723e */ /* 0x000fe200000000ff */
[----:B------:R-:W-:Y:S06]  /*9d50*/  @P2 BRA `(.L_x_7256) ;  /* 0xffffffe000202947 */ /* 0x000fec000383ffff */
.L_x_7247:
[----:B------:R-:W-:-:S13]  /*9d60*/  ISETP.GE.AND P2, PT, R10, R17, PT ;  /* 0x000000110a00720c */ /* 0x000fda0003f46270 */
[----:B------:R-:W-:Y:S05]  /*9d70*/  @!P2 BRA `(.L_x_7257) ;  /* 0x000000300024a947 */ /* 0x000fea0003800000 */
[C---:B------:R-:W-:Y:S01]  /*9d80*/  VIADD R13, R19.reuse, 0x8 ;  /* 0x00000008130d7836 */ /* 0x040fe20000000000 */
[----:B------:R-:W-:Y:S01]  /*9d90*/  IADD3 R19, -R19, 0xb, RZ ;  /* 0x0000000b13137810 */ /* 0x000fe20007ffe1ff */
[----:B------:R-:W-:Y:S01]  /*9da0*/  IMAD.MOV.U32 R9, RZ, RZ, R12 ;  /* 0x000000ffff097224 */ /* 0x000fe200078e000c */
[----:B------:R-:W-:Y:S01]  /*9db0*/  UMOV UR5, UR4 ;  /* 0x0000000400057c82 */ /* 0x000fe20008000000 */
[----:B------:R-:W-:Y:S01]  /*9dc0*/  IMAD.MOV.U32 R14, RZ, RZ, R0 ;  /* 0x000000ffff0e7224 */ /* 0x000fe200078e0000 */
[----:B------:R-:W-:Y:S01]  /*9dd0*/  ULDC UR38, c[0x0][0x9e4] ;  /* 0x0002790000267ab9 */ /* 0x000fe20000000800 */
[----:B------:R-:W-:Y:S01]  /*9de0*/  IMAD.MOV.U32 R15, RZ, RZ, R2 ;  /* 0x000000ffff0f7224 */ /* 0x000fe200078e0002 */
[----:B------:R-:W-:Y:S01]  /*9df0*/  ULDC UR39, c[0x0][0x288] ;  /* 0x0000a20000277ab9 */ /* 0x000fe20000000800 */
[----:B------:R-:W-:Y:S01]  /*9e00*/  ULDC UR46, c[0x0][0x2f0] ;  /* 0x0000bc00002e7ab9 */ /* 0x000fe20000000800 */
[----:B------:R-:W-:-:S05]  /*9e10*/  ULDC UR47, c[0x0][0x9e0] ;  /* 0x00027800002f7ab9 */ /* 0x000fca0000000800 */
.L_x_7274:
        /* <DEDUP_REMOVED lines=9> */
.L_x_7259:
[----:B------:R-:W-:Y:S01]  /*9eb0*/  ULEA UR10, UR4, UR36, 0x3 ;  /* 0x00000024040a7291 */ /* 0x000fe2000f8e183f */
[----:B------:R-:W-:-:S08]  /*9ec0*/  SHF.L.U32 R0, R2, 0x1f, RZ ;  /* 0x0000001f02007819 */ /* 0x000fd000000006ff */
[----:B------:R0:W1:Y:S01]  /*9ed0*/  SYNCS.PHASECHK.TRANS64.TRYWAIT P3, [UR10+0x28830], R0 ;  /* 0x02883000ff0075a7 */ /* 0x000062000806014a */
[----:B------:R-:W-:Y:S05]  /*9ee0*/  @!P0 BRA `(.L_x_7260) ;  /* 0x0000000000048947 */ /* 0x000fea0003800000 */
[----:B------:R-:W-:Y:S01]  /*9ef0*/  BPT.TRAP 0x1 ;  /* 0x000000040000795c */ /* 0x000fe20000300000 */
.L_x_7260:
[----:B-1----:R-:W-:Y:S05]  /*9f00*/  @P3 BRA `(.L_x_7258) ;  /* 0x0000000000083947 */ /* 0x002fea0003800000 */
[----:B------:R-:W1:Y:S02]  /*9f10*/  SYNCS.PHASECHK.TRANS64.TRYWAIT P3, [UR10+0x28830], R0 ;  /* 0x02883000ff0075a7 */ /* 0x000e64000806014a */
[----:B-1----:R-:W-:Y:S05]  /*9f20*/  @!P3 BRA `(.L_x_7261) ;  /* 0x000000900060b947 */ /* 0x002fea0003800000 */
.L_x_7258:
[----:B------:R2:W-:Y:S01]  /*9f30*/  BAR.SYNC.DEFER_BLOCKING R13, 0x100 ;  /* 0x0004000d0000751d */ /* 0x0005e20000010000 */
[----:B------:R-:W-:Y:S01]  /*9f40*/  R2UR UR40, R6 ;  /* 0x00000000062872ca */ /* 0x000fe200000e0000 */
[----:B------:R-:W-:Y:S01]  /*9f50*/  ULEA UR42, UR4, UR6, 0xb ;  /* 0x00000006042a7291 */ /* 0x000fe2000f8e583f */
[----:B------:R-:W-:-:S03]  /*9f60*/  R2UR UR41, R7 ;  /* 0x00000000072972ca */ /* 0x000fc600000e0000 */
        /* <DEDUP_REMOVED lines=12> */
[----:B------:R-:W-:Y:S01]  /*a030*/  WARPGROUP.ARRIVE ;  /* 0x00000000000079c5 */ /* 0x000fe20000000000 */
[----:B------:R-:W-:Y:S01]  /*a040*/  UMOV UR31, 0x40000040 ;  /* 0x40000040001f7882 */ /* 0x000fe20000000000 */
[----:B------:R-:W-:Y:S01]  /*a050*/  UIADD3 UR34, UR42, 0x406, URZ ;  /* 0x000004062a227890 */ /* 0x000fe2000fffe03f */
[----:B------:R-:W-:-:S03]  /*a060*/  UMOV UR35, 0x40000040 ;  /* 0x4000004000237882 */ /* 0x000fc60000000000 */
        /* <DEDUP_REMOVED lines=23> */
[----:B--2---:R-:W-:Y:S05]  /*a1e0*/  @P2 BRA `(.L_x_7262) ;  /* 0x0000000000282947 */ /* 0x004fea0003800000 */
[----:B------:R-:W-:Y:S05]  /*a1f0*/  @!P0 BRA `(.L_x_7263) ;  /* 0x0000000000048947 */ /* 0x000fea0003800000 */
[----:B------:R-:W-:Y:S01]  /*a200*/  BPT.TRAP 0x1 ;  /* 0x000000040000795c */ /* 0x000fe20000300000 */
.L_x_7263:
[----:B------:R-:W-:Y:S01]  /*a210*/  ULEA UR10, UR5, UR36, 0x3 ;  /* 0x00000024050a7291 */ /* 0x000fe2000f8e183f */
[----:B01----:R-:W-:-:S08]  /*a220*/  SHF.L.U32 R0, R15, 0x1f, RZ ;  /* 0x0000001f0f007819 */ /* 0x003fd000000006ff */
[----:B------:R0:W1:Y:S01]  /*a230*/  SYNCS.PHASECHK.TRANS64.TRYWAIT P2, [UR10+0x28850], R0 ;  /* 0x02885000ff0075a7 */ /* 0x000062000804014a */
[----:B------:R-:W-:Y:S05]  /*a240*/  @!P0 BRA `(.L_x_7264) ;  /* 0x0000000000048947 */ /* 0x000fea0003800000 */
[----:B------:R-:W-:Y:S01]  /*a250*/  BPT.TRAP 0x1 ;  /* 0x000000040000795c */ /* 0x000fe20000300000 */
.L_x_7264:
[----:B-1----:R-:W-:Y:S05]  /*a260*/  @P2 BRA `(.L_x_7262) ;  /* 0x0000000000082947 */ /* 0x002fea0003800000 */
[----:B------:R-:W1:Y:S02]  /*a270*/  SYNCS.PHASECHK.TRANS64.TRYWAIT P2, [UR10+0x28850], R0 ;  /* 0x02885000ff0075a7 */ /* 0x000e64000804014a */
[----:B-1----:R-:W-:Y:S05]  /*a280*/  @!P2 BRA `(.L_x_7265) ;  /* 0x0000008c00a0a947 */ /* 0x002fea0003800000 */
.L_x_7262:
[----:B------:R-:W-:Y:S01]  /*a290*/  UIADD3 UR10, UR36, 0x400, URZ ;  /* 0x00000400240a7890 */ /* 0x000fe2000fffe03f */
[----:B------:R-:W-:Y:S01]  /*a2a0*/  WARPGROUP.ARRIVE ;  /* 0x00000000000079c5 */ /* 0x000fe20000000000 */
[----:B------:R-:W-:Y:S01]  /*a2b0*/  UMOV UR11, 0x40000040 ;  /* 0x40000040000b7882 */ /* 0x000fe20000000000 */
[----:B------:R-:W-:Y:S01]  /*a2c0*/  UMOV UR15, 0x40000040 ;  /* 0x40000040000f7882 */ /* 0x000fe20000000000 */
[----:B------:R-:W-:Y:S01]  /*a2d0*/  USHF.R.U32.HI UR10, URZ, 0x4, UR10 ;  /* 0x000000043f0a7899 */ /* 0x000fe2000801160a */
[----:B-1----:R-:W1:Y:S01]  /*a2e0*/  @P5 LDC R11, c[0x0][0x44c] ;  /* 0x00011300ff0b5b82 */ /* 0x002e620000000800 */
[----:B------:R-:W-:Y:S02]  /*a2f0*/  IMAD.U32 R12, RZ, RZ, UR4 ;  /* 0x00000004ff0c7e24 */ /* 0x000fe4000f8e00ff */
[----:B------:R-:W-:Y:S01]  /*a300*/  ULOP3.LUT UR10, UR10, 0x3fff, URZ, 0xc0, !UPT ;  /* 0x00003fff0a0a7892 */ /* 0x000fe2000f8ec03f */
[----:B0-----:R-:W-:-:S03]  /*a310*/  IMAD.MOV.U32 R0, RZ, RZ, R8 ;  /* 0x000000ffff007224 */ /* 0x001fc600078e0008 */
[----:B------:R-:W-:Y:S01]  /*a320*/  ULOP3.LUT UR10, UR10, 0x4000000, URZ, 0xfc, !UPT ;  /* 0x040000000a0a7892 */ /* 0x000fe2000f8efc3f */
[----:B------:R-:W0:Y:S03]  /*a330*/  @P5 LDC R20, c[0x0][0x450] ;  /* 0x00011400ff145b82 */ /* 0x000e260000000800 */
[----:B------:R-:W-:-:S04]  /*a340*/  ULEA UR10, UR5, UR10, 0xb ;  /* 0x0000000a050a7291 */ /* 0x000fc8000f8e583f */
[----:B------:R-:W-:-:S05]  /*a350*/  UIADD3 UR14, UR10, 0x80, URZ ;  /* 0x000000800a0e7890 */ /* 0x000fca000fffe03f */
[----:B------:R-:W-:Y:S01]  /*a360*/  HGMMA.64x128x16.F32 R88, R180, gdesc[UR8].tnspB, R88, gsb0 ;  /* 0x41e00008b4587df0 */ /* 0x000fe20008000858 */
[----:B------:R-:W-:Y:S01]  /*a370*/  UMOV UR11, 0x40000040 ;  /* 0x40000040000b7882 */ /* 0x000fe20000000000 */
[----:B-1----:R-:W-:Y:S01]  /*a380*/  @P5 IMAD.HI.U32 R15, R8, R11, RZ ;  /* 0x0000000b080f5227 */ /* 0x002fe200078e00ff */
[----:B------:R-:W-:-:S04]  /*a390*/  @!P1 LEA R11, R12, UR36, 0x3 ;  /* 0x000000240c0b9c11 */ /* 0x000fc8000f8e18ff */
[----:B0-----:R-:W-:Y:S01]  /*a3a0*/  @P5 SHF.R.U32.HI R0, RZ, R20, R15 ;  /* 0x00000014ff005219 */ /* 0x001fe2000001160f */
[----:B------:R-:W-:-:S05]  /*a3b0*/  @!P1 VIADD R15, R11, 0x28840 ;  /* 0x000288400b0f9836 */ /* 0x000fca0000000000 */
[----:B------:R-:W-:Y:S01]  /*a3c0*/  @!P1 PRMT R15, RZ, 0x654, R15 ;  /* 0x00000654ff0f9816 */ /* 0x000fe2000000000f */
        /* <DEDUP_REMOVED lines=26> */
[----:B------:R-:W-:Y:S01]  /*a570*/  UMOV UR15, 0x40000040 ;  /* 0x40000040000f7882 */ /* 0x000fe20000000000 */
[----:B------:R-:W-:-:S03]  /*a580*/  UIADD3 UR10, UR10, 0x380, URZ ;  /* 0x000003800a0a7890 */ /* 0x000fc6000fffe03f */
[----:B------:R-:W-:Y:S02]  /*a590*/  IMAD R11, R5, -0x2, R12 ;  /* 0xfffffffe050b7824 */ /* 0x000fe400078e020c */
[----:B------:R-:W0:Y:S02]  /*a5a0*/  SHFL.IDX PT, R12, R0, RZ, 0x1c1f ;  /* 0x001c1fff000c7589 */ /* 0x000e2400000e0000 */
[----:B------:R-:W-:-:S04]  /*a5b0*/  IMAD R11, R16, UR46, R11 ;  /* 0x0000002e100b7c24 */ /* 0x000fc8000f8e020b */
[----:B------:R-:W-:Y:S01]  /*a5c0*/  VIADD R11, R11, -UR39 ;  /* 0x800000270b0b7c36 */ /* 0x000fe20008000000 */
        /* <DEDUP_REMOVED lines=8> */
[C---:B------:R-:W-:Y:S01]  /*a650*/  VIADD R153, R11.reuse, UR47 ;  /* 0x0000002f0b997c36 */ /* 0x040fe20008000000 */
[----:B------:R2:W-:Y:S01]  /*a660*/  @!P1 SYNCS.ARRIVE.TRANS64.RED.A1T0 RZ, [R15+URZ], RZ ;  /* 0x000000ff0fff99a7 */ /* 0x0005e2000810043f */
[----:B------:R-:W-:-:S02]  /*a670*/  VIADD R155, R11, UR7 ;  /* 0x000000070b9b7c36 */ /* 0x000fc40008000000 */
[--C-:B0-----:R-:W-:Y:S02]  /*a680*/  IMAD.IADD R11, R153, 0x1, R12.reuse ;  /* 0x00000001990b7824 */ /* 0x101fe400078e020c */
[----:B--2---:R-:W-:Y:S01]  /*a690*/  IMAD.IADD R15, R155, 0x1, R12 ;  /* 0x000000019b0f7824 */ /* 0x004fe200078e020c */
[----:B-1----:R-:W-:Y:S06]  /*a6a0*/  @!P6 BRA `(.L_x_7266) ;  /* 0x00000000005ce947 */ /* 0x002fec0003800000 */
        /* <DEDUP_REMOVED lines=13> */
.L_x_7268:
[----:B------:R-:W-:-:S05]  /*a780*/  IMAD.U32 R20, RZ, RZ, UR38 ;  /* 0x00000026ff147e24 */ /* 0x000fca000f8e00ff */
[----:B------:R-:W-:-:S13]  /*a790*/  ISETP.NE.AND P2, PT, R20, 0x1, PT ;  /* 0x000000011400780c */ /* 0x000fda0003f45270 */
[----:B------:R-:W0:Y:S02]  /*a7a0*/  @P2 LDC.64 R22, c[0x0][0x9e8] ;  /* 0x00027a00ff162b82 */ /* 0x000e240000000a00 */
[----:B0-----:R-:W-:-:S05]  /*a7b0*/  @P2 IMAD.HI.U32 R12, R21, R22, RZ ;  /* 0x00000016150c2227 */ /* 0x001fca00078e00ff */
[----:B------:R-:W-:-:S07]  /*a7c0*/  @P2 SHF.R.U32.HI R21, RZ, R23, R12 ;  /* 0x00000017ff152219 */ /* 0x000fce000001160c */
.L_x_7269:
[----:B------:R-:W-:Y:S05]  /*a7d0*/  BSYNC B0 ;  /* 0x0000000000007941 */ /* 0x000fea0003800000 */
.L_x_7267:
[----:B------:R-:W-:-:S04]  /*a7e0*/  IMAD R12, R21, R20, -R166 ;  /* 0x00000014150c7224 */ /* 0x000fc800078e0aa6 */
[----:B------:R-:W-:-:S05]  /*a7f0*/  IMAD R12, R5, -0x2, R12 ;  /* 0xfffffffe050c7824 */ /* 0x000fca00078e020c */
[----:B------:R-:W-:Y:S02]  /*a800*/  VIADDMNMX R11, R12, R20, R11, PT ;  /* 0x000000140c0b7246 */ /* 0x000fe4000380010b */
[----:B------:R-:W-:-:S07]  /*a810*/  VIMNMX R15, R15, R12, !PT ;  /* 0x0000000c0f0f7248 */ /* 0x000fce0007fe0100 */
.L_x_7266:
[----:B------:R-:W-:Y:S01]  /*a820*/  ISETP.GT.AND P2, PT, R10, -0x1, PT ;  /* 0xffffffff0a00780c */ /* 0x000fe20003f44270 */
[----:B------:R-:W0:Y:S03]  /*a830*/  SHFL.IDX PT, R0, R0, 0x1, 0x1c1f ;  /* 0x003c1f0000007f89 */ /* 0x000e2600000e0000 */
[C---:B------:R-:W-:Y:S02]  /*a840*/  ISETP.GT.AND P4, PT, R15.reuse, RZ, P2 ;  /* 0x000000ff0f00720c */ /* 0x040fe40001784270 */
[----:B------:R-:W-:Y:S02]  /*a850*/  ISETP.GT.AND P3, PT, R15, 0x1, P2 ;  /* 0x000000010f00780c */ /* 0x000fe40001764270 */
[C---:B------:R-:W-:Y:S02]  /*a860*/  ISETP.LT.OR P4, PT, R11.reuse, 0x1, P4 ;  /* 0x000000010b00780c */ /* 0x040fe40002781670 */
[----:B------:R-:W-:-:S02]  /*a870*/  ISETP.LT.OR P3, PT, R11, 0x2, P3 ;  /* 0x000000020b00780c */ /* 0x000fc40001f61670 */
[----:B------:R-:W-:Y:S02]  /*a880*/  FSEL R23, R24, -INF , !P4 ;  /* 0xff80000018177808 */ /* 0x000fe40006000000 */
[----:B------:R-:W-:Y:S02]  /*a890*/  ISETP.GT.AND P4, PT, R15, 0x8, P2 ;  /* 0x000000080f00780c */ /* 0x000fe40001784270 */
[----:B------:R-:W-:Y:S02]  /*a8a0*/  FSEL R184, R25, -INF , !P3 ;  /* 0xff80000019b87808 */ /* 0x000fe40005800000 */
[----:B------:R-:W-:Y:S02]  /*a8b0*/  ISETP.GT.AND P3, PT, R15, 0x9, P2 ;  /* 0x000000090f00780c */ /* 0x000fe40001764270 */
[C---:B------:R-:W-:Y:S02]  /*a8c0*/  ISETP.LT.OR P4, PT, R11.reuse, 0x9, P4 ;  /* 0x000000090b00780c */ /* 0x040fe40002781670 */
[----:B------:R-:W-:-:S02]  /*a8d0*/  ISETP.LT.OR P3, PT, R11, 0xa, P3 ;  /* 0x0000000a0b00780c */ /* 0x000fc40001f61670 */
[----:B------:R-:W-:Y:S01]  /*a8e0*/  FSEL R190, R28, -INF , !P4 ;  /* 0xff8000001cbe7808 */ /* 0x000fe20006000000 */
[----:B0-----:R-:W-:Y:S01]  /*a8f0*/  IMAD.IADD R21, R155, 0x1, R0 ;  /* 0x000000019b157824 */ /* 0x001fe200078e0200 */
[----:B------:R-:W-:Y:S02]  /*a900*/  ISETP.GT.AND P4, PT, R15, 0x10, P2 ;  /* 0x000000100f00780c */ /* 0x000fe40001784270 */
[----:B------:R-:W-:Y:S02]  /*a910*/  FSEL R192, R29, -INF , !P3 ;  /* 0xff8000001dc07808 */ /* 0x000fe40005800000 */
        /* <DEDUP_REMOVED lines=98> */
.L_x_7272:
[----:B------:R-:W-:-:S05]  /*af40*/  IMAD.U32 R25, RZ, RZ, UR38 ;  /* 0x00000026ff197e24 */ /* 0x000fca000f8e00ff */
[----:B------:R-:W-:-:S13]  /*af50*/  ISETP.NE.AND P3, PT, R25, 0x1, PT ;  /* 0x000000011900780c */ /* 0x000fda0003f65270 */
[----:B------:R-:W0:Y:S02]  /*af60*/  @P3 LDC.64 R168, c[0x0][0x9e8] ;  /* 0x00027a00ffa83b82 */ /* 0x000e240000000a00 */
[----:B0-----:R-:W-:-:S05]  /*af70*/  @P3 IMAD.HI.U32 R0, R11, R168, RZ ;  /* 0x000000a80b003227 */ /* 0x001fca00078e00ff */
[----:B------:R-:W-:-:S07]  /*af80*/  @P3 SHF.R.U32.HI R11, RZ, R169, R0 ;  /* 0x000000a9ff0b3219 */ /* 0x000fce0000011600 */
.L_x_7273:
[----:B------:R-:W-:Y:S05]  /*af90*/  BSYNC B0 ;  /* 0x0000000000007941 */ /* 0x000fea0003800000 */
.L_x_7271:
[----:B------:R-:W-:-:S04]  /*afa0*/  IMAD R0, R11, R25, -R166 ;  /* 0x000000190b007224 */ /* 0x000fc800078e0aa6 */
[----:B------:R-:W-:-:S05]  /*afb0*/  IMAD R0, R5, -0x2, R0 ;  /* 0xfffffffe05007824 */ /* 0x000fca00078e0200 */
[----:B------:R-:W-:Y:S02]  /*afc0*/  VIADDMNMX R15, R0, R25, R15, PT ;  /* 0x00000019000f7246 */ /* 0x000fe4000380010f */
[----:B------:R-:W-:-:S07]  /*afd0*/  VIMNMX R21, R21, R0, !PT ;  /* 0x0000000015157248 */ /* 0x000fce0007fe0100 */
.L_x_7270:
        /* <DEDUP_REMOVED lines=11> */
[----:B------:R-:W-:-:S02]  /*b090*/  ISETP.GT.AND P4, PT, R21, 0x1, P2 ;  /* 0x000000011500780c */ /* 0x000fc40001784270 */
[----:B------:R-:W-:Y:S02]  /*b0a0*/  FMNMX.FTZ R11, R164, R11, !PT ;  /* 0x0000000ba40b7209 */ /* 0x000fe40007810000 */
[----:B------:R-:W-:Y:S02]  /*b0b0*/  FSEL R166, R34, -INF , !P3 ;  /* 0xff80000022a67808 */ /* 0x000fe40005800000 */
        /* <DEDUP_REMOVED lines=50> */
[C---:B------:R-:W-:Y:S01]  /*b3e0*/  ISETP.LT.OR P4, PT, R15.reuse, 0x22, P4 ;  /* 0x000000220f00780c */ /* 0x040fe20002781670 */
[----:B------:R-:W0:Y:S01]  /*b3f0*/  SHFL.BFLY PT, R0, R11, 0x2, 0x1f ;  /* 0x0c401f000b007f89 */ /* 0x000e2200000e0000 */
[----:B------:R-:W-:-:S02]  /*b400*/  ISETP.LT.OR P3, PT, R15, 0x39, P3 ;  /* 0x000000390f00780c */ /* 0x000fc40001f61670 */
[----:B------:R-:W-:Y:S02]  /*b410*/  FSEL R172, R43, -INF , !P4 ;  /* 0xff8000002bac7808 */ /* 0x000fe40006000000 */
[C---:B------:R-:W-:Y:S02]  /*b420*/  ISETP.GT.AND P4, PT, R21.reuse, 0x29, P2 ;  /* 0x000000291500780c */ /* 0x040fe40001784270 */
[----:B------:R-:W-:Y:S02]  /*b430*/  FSEL R54, R54, -INF , !P3 ;  /* 0xff80000036367808 */ /* 0x000fe40005800000 */
[----:B------:R-:W-:Y:S02]  /*b440*/  ISETP.GT.AND P3, PT, R21, 0x40, P2 ;  /* 0x000000401500780c */ /* 0x000fe40001764270 */
[C---:B------:R-:W-:Y:S02]  /*b450*/  ISETP.LT.OR P4, PT, R15.reuse, 0x2a, P4 ;  /* 0x0000002a0f00780c */ /* 0x040fe40002781670 */
[----:B------:R-:W-:-:S02]  /*b460*/  ISETP.LT.OR P3, PT, R15, 0x41, P3 ;  /* 0x000000410f00780c */ /* 0x000fc40001f61670 */
[----:B------:R-:W-:Y:S02]  /*b470*/  FSEL R34, R47, -INF , !P4 ;  /* 0xff8000002f227808 */ /* 0x000fe40006000000 */
[C---:B------:R-:W-:Y:S02]  /*b480*/  ISETP.GT.AND P4, PT, R21.reuse, 0x31, P2 ;  /* 0x000000311500780c */ /* 0x040fe40001784270 */
[----:B------:R-:W-:Y:S02]  /*b490*/  FSEL R58, R58, -INF , !P3 ;  /* 0xff8000003a3a7808 */ /* 0x000fe40005800000 */
[----:B------:R-:W-:Y:S02]  /*b4a0*/  ISETP.GT.AND P3, PT, R21, 0x41, P2 ;  /* 0x000000411500780c */ /* 0x000fe40001764270 */
[----:B------:R-:W-:Y:S02]  /*b4b0*/  ISETP.LT.OR P4, PT, R15, 0x32, P4 ;  /* 0x000000320f00780c */ /* 0x000fe40002781670 */
[----:B0-----:R-:W-:-:S02]  /*b4c0*/  FMNMX.FTZ R0, R11, R0, !PT ;  /* 0x000000000b007209 */ /* 0x001fc40007810000 */
[----:B------:R-:W0:Y:S01]  /*b4d0*/  LDC R11, c[0x0][0x988] ;  /* 0x00026200ff0b7b82 */ /* 0x000e220000000800 */
[----:B------:R-:W-:Y:S02]  /*b4e0*/  ISETP.LT.OR P3, PT, R15, 0x42, P3 ;  /* 0x000000420f00780c */ /* 0x000fe40001f61670 */
[----:B------:R-:W1:Y:S01]  /*b4f0*/  SHFL.BFLY PT, R25, R0, 0x1, 0x1f ;  /* 0x0c201f0000197f89 */ /* 0x000e6200000e0000 */
[----:B------:R-:W-:Y:S02]  /*b500*/  FSEL R46, R51, -INF , !P4 ;  /* 0xff800000332e7808 */ /* 0x000fe40006000000 */
[----:B------:R-:W-:Y:S02]  /*b510*/  ISETP.GT.AND P4, PT, R21, 0x39, P2 ;  /* 0x000000391500780c */ /* 0x000fe40001784270 */
[----:B------:R-:W-:Y:S02]  /*b520*/  FSEL R182, R59, -INF , !P3 ;  /* 0xff8000003bb67808 */ /* 0x000fe40005800000 */
[----:B------:R-:W-:-:S02]  /*b530*/  ISETP.GT.AND P3, PT, R21, 0x48, P2 ;  /* 0x000000481500780c */ /* 0x000fc40001764270 */
[C---:B------:R-:W-:Y:S02]  /*b540*/  ISETP.LT.OR P4, PT, R15.reuse, 0x3a, P4 ;  /* 0x0000003a0f00780c */ /* 0x040fe40002781670 */
[----:B------:R-:W-:Y:S02]  /*b550*/  ISETP.LT.OR P3, PT, R15, 0x49, P3 ;  /* 0x000000490f00780c */ /* 0x000fe40001f61670 */
[----:B------:R-:W-:Y:S02]  /*b560*/  FSEL R30, R55, -INF , !P4 ;  /* 0xff800000371e7808 */ /* 0x000fe40006000000 */
[----:B------:R-:W-:Y:S02]  /*b570*/  FSEL R62, R62, -INF , !P3 ;  /* 0xff8000003e3e7808 */ /* 0x000fe40005800000 */
[----:B------:R-:W-:-:S04]  /*b580*/  ISETP.GT.AND P3, PT, R21, RZ, P2 ;  /* 0x000000ff1500720c */ /* 0x000fc80001764270 */
[----:B------:R-:W-:Y:S02]  /*b590*/  ISETP.LT.OR P3, PT, R15, 0x1, P3 ;  /* 0x000000010f00780c */ /* 0x000fe40001f61670 */
[----:B-1----:R-:W-:-:S04]  /*b5a0*/  FMNMX.FTZ R0, R0, R25, !PT ;  /* 0x0000001900007209 */ /* 0x002fc80007810000 */
[C---:B------:R-:W-:Y:S01]  /*b5b0*/  FSETP.NEU.FTZ.AND P4, PT, R0.reuse, -INF , PT ;  /* 0xff8000000000780b */ /* 0x040fe20003f9d000 */
[----:B0-----:R-:W-:-:S03]  /*b5c0*/  FMUL.FTZ R31, R0, R11 ;  /* 0x0000000b001f7220 */ /* 0x001fc60000410000 */
[----:B------:R-:W-:Y:S02]  /*b5d0*/  FSEL R53, R0, RZ, P4 ;  /* 0x000000ff00357208 */ /* 0x000fe40002000000 */
[----:B------:R-:W-:-:S03]  /*b5e0*/  FSEL R31, R31, RZ, P4 ;  /* 0x000000ff1f1f7208 */ /* 0x000fc60002000000 */
[----:B------:R-:W-:Y:S02]  /*b5f0*/  FADD.FTZ R14, -R53, R14 ;  /* 0x0000000e350e7221 */ /* 0x000fe40000010100 */
        /* <DEDUP_REMOVED lines=10> */
[--C-:B------:R-:W-:Y:S01]  /*b6a0*/  FFMA.FTZ R47, R56, R11, -R31.reuse ;  /* 0x0000000b382f7223 */ /* 0x100fe2000001081f */
[----:B------:R-:W-:Y:S01]  /*b6b0*/  FSEL R188, R63, -INF , !P3 ;  /* 0xff8000003fbc7808 */ /* 0x000fe20005800000 */
[----:B------:R-:W-:Y:S01]  /*b6c0*/  MUFU.EX2 R27, R35 ;  /* 0x00000023001b7308 */ /* 0x000fe20000000800 */
[----:B------:R-:W-:Y:S01]  /*b6d0*/  FMNMX.FTZ R29, R168, R29, !PT ;  /* 0x0000001da81d7209 */ /* 0x000fe20007810000 */
[-CC-:B------:R-:W-:Y:S01]  /*b6e0*/  FFMA.FTZ R23, R23, R11.reuse, -R31.reuse ;  /* 0x0000000b17177223 */ /* 0x180fe2000001081f */
[----:B------:R-:W-:Y:S01]  /*b6f0*/  ISETP.GT.AND P3, PT, R21, 0x50, P2 ;  /* 0x000000501500780c */ /* 0x000fe20001764270 */
[----:B------:R-:W-:Y:S01]  /*b700*/  FMUL.FTZ R14, R14, R11 ;  /* 0x0000000b0e0e7220 */ /* 0x000fe20000410000 */
        /* <DEDUP_REMOVED lines=15> */
[--C-:B------:R-:W-:Y:S01]  /*b800*/  FFMA.FTZ R49, R28, R11, -R31.reuse ;  /* 0x0000000b1c317223 */ /* 0x100fe2000001081f */
[----:B------:R-:W-:Y:S01]  /*b810*/  FMNMX.FTZ R33, R174, R33, !PT ;  /* 0x00000021ae217209 */ /* 0x000fe20007810000 */
[--C-:B------:R-:W-:Y:S01]  /*b820*/  FFMA.FTZ R48, R48, R11, -R31.reuse ;  /* 0x0000000b30307223 */ /* 0x100fe2000001081f */
[----:B------:R-:W-:Y:S01]  /*b830*/  FSEL R164, R67, -INF , !P3 ;  /* 0xff80000043a47808 */ /* 0x000fe20005800000 */
[----:B------:R1:W-:Y:S01]  /*b840*/  MUFU.EX2 R29, R39 ;  /* 0x00000027001d7308 */ /* 0x0003e20000000800 */
[----:B------:R-:W-:Y:S01]  /*b850*/  FMNMX.FTZ R33, R42, R33, !PT ;  /* 0x000000212a217209 */ /* 0x000fe20007810000 */
[-CC-:B0-----:R-:W-:Y:S01]  /*b860*/  FFMA.FTZ R37, R160, R11.reuse, -R31.reuse ;  /* 0x0000000ba0257223 */ /* 0x181fe2000001081f */
[----:B------:R-:W-:Y:S01]  /*b870*/  ISETP.GT.AND P3, PT, R21, 0x58, P2 ;  /* 0x000000581500780c */ /* 0x000fe20001764270 */
[--C-:B------:R-:W-:Y:S01]  /*b880*/  FFMA.FTZ R44, R44, R11, -R31.reuse ;  /* 0x0000000b2c2c7223 */ /* 0x100fe2000001081f */
[----:B------:R-:W-:Y:S01]  /*b890*/  FMNMX.FTZ R35, R172, R33, !PT ;  /* 0x00000021ac237209 */ /* 0x000fe20007810000 */
[--C-:B------:R-:W-:Y:S01]  /*b8a0*/  FFMA.FTZ R36, R36, R11, -R31.reuse ;  /* 0x0000000b24247223 */ /* 0x100fe2000001081f */
[----:B------:R-:W-:Y:S01]  /*b8b0*/  ISETP.LT.OR P3, PT, R15, 0x59, P3 ;  /* 0x000000590f00780c */ /* 0x000fe20001f61670 */
[----:B------:R0:W-:Y:S01]  /*b8c0*/  MUFU.EX2 R33, R37 ;  /* 0x0000002500217308 */ /* 0x0001e20000000800 */
[----:B------:R-:W-:Y:S01]  /*b8d0*/  FMNMX.FTZ R35, R170, R35, !PT ;  /* 0x00000023aa237209 */ /* 0x000fe20007810000 */
[-CC-:B-1----:R-:W-:Y:S01]  /*b8e0*/  FFMA.FTZ R39, R156, R11.reuse, -R31.reuse ;  /* 0x0000000b9c277223 */ /* 0x182fe2000001081f */
[----:B------:R-:W-:Y:S01]  /*b8f0*/  FSEL R70, R70, -INF , !P3 ;  /* 0xff80000046467808 */ /* 0x000fe20005800000 */
[--C-:B------:R-:W-:Y:S01]  /*b900*/  FFMA.FTZ R20, R20, R11, -R31.reuse ;  /* 0x0000000b14147223 */ /* 0x100fe2000001081f */
[----:B------:R-:W-:Y:S01]  /*b910*/  FMNMX.FTZ R35, R34, R35, !PT ;  /* 0x0000002322237209 */ /* 0x000fe20007810000 */
[--C-:B------:R-:W-:Y:S01]  /*b920*/  FFMA.FTZ R24, R24, R11, -R31.reuse ;  /* 0x0000000b18187223 */ /* 0x100fe2000001081f */
[----:B------:R-:W-:Y:S01]  /*b930*/  ISETP.GT.AND P3, PT, R21, 0x59, P2 ;  /* 0x000000591500780c */ /* 0x000fe20001764270 */
[----:B------:R-:W1:Y:S01]  /*b940*/  MUFU.EX2 R14, R14 ;  /* 0x0000000e000e7308 */ /* 0x000e620000000800 */
[----:B------:R-:W-:Y:S01]  /*b950*/  FMNMX.FTZ R35, R50, R35, !PT ;  /* 0x0000002332237209 */ /* 0x000fe20007810000 */
[-CC-:B------:R-:W-:Y:S01]  /*b960*/  FFMA.FTZ R22, R22, R11.reuse, -R31.reuse ;  /* 0x0000000b16167223 */ /* 0x180fe2000001081f */
[----:B------:R-:W-:Y:S01]  /*b970*/  ISETP.LT.OR P3, PT, R15, 0x5a, P3 ;  /* 0x0000005a0f00780c */ /* 0x000fe20001f61670 */
[--C-:B------:R-:W-:Y:S01]  /*b980*/  FFMA.FTZ R32, R32, R11, -R31.reuse ;  /* 0x0000000b20207223 */ /* 0x100fe2000001081f */
[----:B0-----:R-:W-:Y:S01]  /*b990*/  FMNMX.FTZ R37, R46, R35, !PT ;  /* 0x000000232e257209 */ /* 0x001fe20007810000 */
[----:B------:R-:W-:Y:S01]  /*b9a0*/  FFMA.FTZ R28, R84, R11, -R31 ;  /* 0x0000000b541c7223 */ /* 0x000fe2000001081f */
[----:B------:R-:W-:Y:S01]  /*b9b0*/  FSEL R160, R71, -INF , !P3 ;  /* 0xff80000047a07808 */ /* 0x000fe20005800000 */
[----:B------:R0:W-:Y:S01]  /*b9c0*/  MUFU.EX2 R35, R39 ;  /* 0x0000002700237308 */ /* 0x0001e20000000800 */
[----:B------:R-:W-:-:S02]  /*b9d0*/  ISETP.GT.AND P3, PT, R21, 0x60, P2 ;  /* 0x000000601500780c */ /* 0x000fc40001764270 */
[----:B------:R-:W-:Y:S02]  /*b9e0*/  FMNMX.FTZ R37, R54, R37, !PT ;  /* 0x0000002536257209 */ /* 0x000fe40007810000 */
[----:B------:R-:W-:Y:S02]  /*b9f0*/  ISETP.LT.OR P3, PT, R15, 0x61, P3 ;  /* 0x000000610f00780c */ /* 0x000fe40001f61670 */
[----:B------:R-:W-:Y:S01]  /*ba00*/  FMNMX.FTZ R37, R30, R37, !PT ;  /* 0x000000251e257209 */ /* 0x000fe20007810000 */
[----:B------:R-:W2:Y:S01]  /*ba10*/  MUFU.EX2 R184, R184 ;  /* 0x000000b800b87308 */ /* 0x000ea20000000800 */
[----:B------:R-:W-:Y:S01]  /*ba20*/  FSEL R156, R74, -INF , !P3 ;  /* 0xff8000004a9c7808 */ /* 0x000fe20005800000 */
[----:B------:R-:W-:Y:S01]  /*ba30*/  FFMA.FTZ R74, R154, R11, -R31 ;  /* 0x0000000b9a4a7223 */ /* 0x000fe2000001081f */
[----:B------:R-:W-:Y:S01]  /*ba40*/  ISETP.GT.AND P3, PT, R21, 0x61, P2 ;  /* 0x000000611500780c */ /* 0x000fe20001764270 */
[----:B-1----:R-:W-:Y:S01]  /*ba50*/  FFMA.FTZ R53, R14, R4, R23 ;  /* 0x000000040e357223 */ /* 0x002fe20000010017 */
[----:B------:R-:W-:Y:S01]  /*ba60*/  FMNMX.FTZ R37, R58, R37, !PT ;  /* 0x000000253a257209 */ /* 0x000fe20007810000 */
[-C--:B------:R-:W-:Y:S01]  /*ba70*/  FMUL.FTZ R88, R88, R14.reuse ;  /* 0x0000000e58587220 */ /* 0x080fe20000410000 */
[----:B------:R-:W-:Y:S01]  /*ba80*/  ISETP.LT.OR P3, PT, R15, 0x62, P3 ;  /* 0x000000620f00780c */ /* 0x000fe20001f61670 */
[----:B------:R-:W1:Y:S01]  /*ba90*/  MUFU.EX2 R25, R25 ;  /* 0x0000001900197308 */ /* 0x000e620000000800 */
[----:B0-----:R-:W-:Y:S01]  /*baa0*/  FMNMX.FTZ R39, R182, R37, !PT ;  /* 0x00000025b6277209 */ /* 0x001fe20007810000 */
[-C--:B------:R-:W-:Y:S01]  /*bab0*/  FMUL.FTZ R89, R89, R14.reuse ;  /* 0x0000000e59597220 */ /* 0x080fe20000410000 */
[----:B------:R-:W-:Y:S01]  /*bac0*/  FSEL R154, R75, -INF , !P3 ;  /* 0xff8000004b9a7808 */ /* 0x000fe20005800000 */
[-C--:B------:R-:W-:Y:S01]  /*bad0*/  FMUL.FTZ R92, R92, R14.reuse ;  /* 0x0000000e5c5c7220 */ /* 0x080fe20000410000 */
[----:B------:R-:W-:Y:S01]  /*bae0*/  ISETP.GT.AND P3, PT, R21, 0x68, P2 ;  /* 0x000000681500780c */ /* 0x000fe20001764270 */
[-C--:B------:R-:W-:Y:S01]  /*baf0*/  FMUL.FTZ R93, R93, R14.reuse ;  /* 0x0000000e5d5d7220 */ /* 0x080fe20000410000 */
[----:B------:R-:W-:Y:S01]  /*bb00*/  FMNMX.FTZ R39, R62, R39, !PT ;  /* 0x000000273e277209 */ /* 0x000fe20007810000 */
[----:B------:R-:W0:Y:S01]  /*bb10*/  MUFU.EX2 R26, R192 ;  /* 0x000000c0001a7308 */ /* 0x000e220000000800 */
[----:B------:R-:W-:Y:S01]  /*bb20*/  ISETP.LT.OR P3, PT, R15, 0x69, P3 ;  /* 0x000000690f00780c */ /* 0x000fe20001f61670 */
[----:B--2---:R-:W-:Y:S01]  /*bb30*/  FADD.FTZ R4, R184, R53 ;  /* 0x00000035b8047221 */ /* 0x004fe20000010000 */
[----:B------:R-:W-:Y:S01]  /*bb40*/  FMNMX.FTZ R39, R188, R39, !PT ;  /* 0x00000027bc277209 */ /* 0x000fe20007810000 */
[-C--:B------:R-:W-:Y:S01]  /*bb50*/  FMUL.FTZ R96, R96, R14.reuse ;  /* 0x0000000e60607220 */ /* 0x080fe20000410000 */
[----:B------:R-:W-:Y:S01]  /*bb60*/  FSEL R78, R78, -INF , !P3 ;  /* 0xff8000004e4e7808 */ /* 0x000fe20005800000 */
[-C--:B------:R-:W-:Y:S01]  /*bb70*/  FMUL.FTZ R97, R97, R14.reuse ;  /* 0x0000000e61617220 */ /* 0x080fe20000410000 */
[----:B------:R-:W-:Y:S01]  /*bb80*/  FMNMX.FTZ R39, R186, R39, !PT ;  /* 0x00000027ba277209 */ /* 0x000fe20007810000 */
[----:B------:R-:W2:Y:S01]  /*bb90*/  MUFU.EX2 R162, R162 ;  /* 0x000000a200a27308 */ /* 0x000ea20000000800 */
[----:B------:R-:W-:Y:S01]  /*bba0*/  ISETP.GT.AND P3, PT, R21, 0x69, P2 ;  /* 0x000000691500780c */ /* 0x000fe20001764270 */
[----:B-1----:R-:W-:Y:S01]  /*bbb0*/  FADD.FTZ R53, R25, R4 ;  /* 0x0000000419357221 */ /* 0x002fe20000010000 */
[----:B------:R-:W-:Y:S01]  /*bbc0*/  FMNMX.FTZ R41, R164, R39, !PT ;  /* 0x00000027a4297209 */ /* 0x000fe20007810000 */
[-C--:B------:R-:W-:Y:S01]  /*bbd0*/  FMUL.FTZ R100, R100, R14.reuse ;  /* 0x0000000e64647220 */ /* 0x080fe20000410000 */
[----:B------:R-:W-:Y:S01]  /*bbe0*/  ISETP.LT.OR P3, PT, R15, 0x6a, P3 ;  /* 0x0000006a0f00780c */ /* 0x000fe20001f61670 */
[-C--:B------:R-:W-:Y:S01]  /*bbf0*/  FMUL.FTZ R101, R101, R14.reuse ;  /* 0x0000000e65657220 */ /* 0x080fe20000410000 */
[----:B------:R-:W-:Y:S01]  /*bc00*/  FMNMX.FTZ R41, R70, R41, !PT ;  /* 0x0000002946297209 */ /* 0x000fe20007810000 */
[----:B------:R-:W1:Y:S01]  /*bc10*/  MUFU.EX2 R158, R158 ;  /* 0x0000009e009e7308 */ /* 0x000e620000000800 */
[----:B------:R-:W-:Y:S01]  /*bc20*/  FSEL R52, R79, -INF , !P3 ;  /* 0xff8000004f347808 */ /* 0x000fe20005800000 */
[----:B0-----:R-:W-:Y:S01]  /*bc30*/  FADD.FTZ R4, R26, R53 ;  /* 0x000000351a047221 */ /* 0x001fe20000010000 */
[----:B------:R-:W-:Y:S01]  /*bc40*/  ISETP.GT.AND P3, PT, R21, 0x70, P2 ;  /* 0x000000701500780c */ /* 0x000fe20001764270 */
[-C--:B------:R-:W-:Y:S01]  /*bc50*/  FMUL.FTZ R104, R104, R14.reuse ;  /* 0x0000000e68687220 */ /* 0x080fe20000410000 */
[----:B------:R-:W-:Y:S01]  /*bc60*/  FMNMX.FTZ R41, R160, R41, !PT ;  /* 0x00000029a0297209 */ /* 0x000fe20007810000 */
[----:B------:R-:W-:Y:S01]  /*bc70*/  FADD.FTZ R53, R27, R4 ;  /* 0x000000041b357221 */ /* 0x000fe20000010000 */
[----:B------:R-:W-:Y:S01]  /*bc80*/  ISETP.LT.OR P3, PT, R15, 0x71, P3 ;  /* 0x000000710f00780c */ /* 0x000fe20001f61670 */
[----:B------:R0:W-:Y:S01]  /*bc90*/  MUFU.EX2 R37, R152 ;  /* 0x0000009800257308 */ /* 0x0001e20000000800 */
[----:B------:R-:W-:Y:S01]  /*bca0*/  FMNMX.FTZ R41, R156, R41, !PT ;  /* 0x000000299c297209 */ /* 0x000fe20007810000 */
[----:B------:R-:W-:Y:S01]  /*bcb0*/  FADD.FTZ R4, R66, R53 ;  /* 0x0000003542047221 */ /* 0x000fe20000010000 */
[----:B------:R-:W-:Y:S01]  /*bcc0*/  FSEL R82, R82, -INF , !P3 ;  /* 0xff80000052527808 */ /* 0x000fe20005800000 */
[-C--:B------:R-:W-:Y:S01]  /*bcd0*/  FMUL.FTZ R105, R105, R14.reuse ;  /* 0x0000000e69697220 */ /* 0x080fe20000410000 */
[----:B------:R-:W-:Y:S01]  /*bce0*/  ISETP.GT.AND P3, PT, R21, 0x71, P2 ;  /* 0x000000711500780c */ /* 0x000fe20001764270 */
[----:B------:R-:W-:Y:S01]  /*bcf0*/  FADD.FTZ R53, R29, R4 ;  /* 0x000000041d357221 */ /* 0x000fe20000010000 */
[----:B------:R-:W-:Y:S01]  /*bd00*/  FMNMX.FTZ R43, R154, R41, !PT ;  /* 0x000000299a2b7209 */ /* 0x000fe20007810000 */
[----:B------:R3:W-:Y:S01]  /*bd10*/  MUFU.EX2 R39, R45 ;  /* 0x0000002d00277308 */ /* 0x0007e20000000800 */
[----:B------:R-:W-:Y:S01]  /*bd20*/  ISETP.LT.OR P3, PT, R15, 0x72, P3 ;  /* 0x000000720f00780c */ /* 0x000fe20001f61670 */
[----:B0-----:R-:W-:Y:S01]  /*bd30*/  FFMA.FTZ R152, R80, R11, -R31 ;  /* 0x0000000b50987223 */ /* 0x001fe2000001081f */
[----:B------:R-:W-:Y:S01]  /*bd40*/  FMNMX.FTZ R43, R78, R43, !PT ;  /* 0x0000002b4e2b7209 */ /* 0x000fe20007810000 */
[----:B--2---:R-:W-:Y:S01]  /*bd50*/  FADD.FTZ R4, R162, R53 ;  /* 0x00000035a2047221 */ /* 0x004fe20000010000 */
[----:B------:R-:W-:Y:S01]  /*bd60*/  FSEL R56, R83, -INF , !P3 ;  /* 0xff80000053387808 */ /* 0x000fe20005800000 */
[-C--:B------:R-:W-:Y:S01]  /*bd70*/  FMUL.FTZ R108, R108, R14.reuse ;  /* 0x0000000e6c6c7220 */ /* 0x080fe20000410000 */
[C---:B------:R-:W-:Y:S01]  /*bd80*/  ISETP.GT.AND P3, PT, R21.reuse, 0x78, P2 ;  /* 0x000000781500780c */ /* 0x040fe20001764270 */
[----:B------:R0:W-:Y:S01]  /*bd90*/  MUFU.EX2 R41, R47 ;  /* 0x0000002f00297308 */ /* 0x0001e20000000800 */
[----:B------:R-:W-:Y:S01]  /*bda0*/  FMNMX.FTZ R43, R52, R43, !PT ;  /* 0x0000002b342b7209 */ /* 0x000fe20007810000 */
[-CC-:B---3--:R-:W-:Y:S01]  /*bdb0*/  FFMA.FTZ R45, R72, R11.reuse, -R31.reuse ;  /* 0x0000000b482d7223 */ /* 0x188fe2000001081f */
[----:B------:R-:W-:Y:S01]  /*bdc0*/  ISETP.GT.AND P2, PT, R21, 0x79, P2 ;  /* 0x000000791500780c */ /* 0x000fe20001744270 */
[--C-:B------:R-:W-:Y:S01]  /*bdd0*/  FFMA.FTZ R21, R64, R11, -R31.reuse ;  /* 0x0000000b40157223 */ /* 0x100fe2000001081f */
[----:B------:R-:W-:Y:S01]  /*bde0*/  ISETP.LT.OR P3, PT, R15, 0x79, P3 ;  /* 0x000000790f00780c */ /* 0x000fe20001f61670 */
[----:B------:R-:W-:Y:S01]  /*bdf0*/  FADD.FTZ R53, R33, R4 ;  /* 0x0000000421357221 */ /* 0x000fe20000010000 */
[----:B------:R-:W-:Y:S01]  /*be00*/  FMNMX.FTZ R43, R82, R43, !PT ;  /* 0x0000002b522b7209 */ /* 0x000fe20007810000 */
[----:B------:R-:W2:Y:S01]  /*be10*/  MUFU.EX2 R74, R74 ;  /* 0x0000004a004a7308 */ /* 0x000ea20000000800 */
[----:B------:R-:W-:Y:S01]  /*be20*/  ISETP.LT.OR P2, PT, R15, 0x7a, P2 ;  /* 0x0000007a0f00780c */ /* 0x000fe20001741670 */
[----:B------:R-:W-:Y:S01]  /*be30*/  FFMA.FTZ R15, R60, R11, -R31 ;  /* 0x0000000b3c0f7223 */ /* 0x000fe2000001081f */
[----:B------:R-:W-:Y:S01]  /*be40*/  FSEL R86, R86, -INF , !P3 ;  /* 0xff80000056567808 */ /* 0x000fe20005800000 */
[----:B-1----:R-:W-:Y:S01]  /*be50*/  FADD.FTZ R4, R158, R53 ;  /* 0x000000359e047221 */ /* 0x002fe20000010000 */
[----:B------:R-:W-:Y:S01]  /*be60*/  FMNMX.FTZ R43, R56, R43, !PT ;  /* 0x0000002b382b7209 */ /* 0x000fe20007810000 */
[-C--:B------:R-:W-:Y:S01]  /*be70*/  FMUL.FTZ R109, R109, R14.reuse ;  /* 0x0000000e6d6d7220 */ /* 0x080fe20000410000 */
[----:B------:R-:W-:Y:S01]  /*be80*/  FSEL R60, R87, -INF , !P2 ;  /* 0xff800000573c7808 */ /* 0x000fe20005000000 */
[----:B------:R-:W1:Y:S01]  /*be90*/  MUFU.EX2 R48, R48 ;  /* 0x0000003000307308 */ /* 0x000e620000000800 */
[----:B------:R-:W-:Y:S01]  /*bea0*/  FMNMX.FTZ R43, R86, R43, !PT ;  /* 0x0000002b562b7209 */ /* 0x000fe20007810000 */
[----:B------:R-:W-:Y:S01]  /*beb0*/  FADD.FTZ R53, R35, R4 ;  /* 0x0000000423357221 */ /* 0x000fe20000010000 */
[-C--:B------:R-:W-:Y:S01]  /*bec0*/  FMUL.FTZ R112, R112, R14.reuse ;  /* 0x0000000e70707220 */ /* 0x080fe20000410000 */
[-C--:B------:R-:W-:Y:S01]  /*bed0*/  FMUL.FTZ R113, R113, R14.reuse ;  /* 0x0000000e71717220 */ /* 0x080fe20000410000 */
[----:B0-----:R-:W-:Y:S01]  /*bee0*/  FMNMX.FTZ R47, R60, R43, !PT ;  /* 0x0000002b3c2f7209 */ /* 0x001fe20007810000 */
[----:B------:R-:W-:Y:S01]  /*bef0*/  FFMA.FTZ R43, R68, R11, -R31 ;  /* 0x0000000b442b7223 */ /* 0x000fe2000001081f */
[-C--:B------:R-:W-:Y:S01]  /*bf00*/  FMUL.FTZ R116, R116, R14.reuse ;  /* 0x0000000e74747220 */ /* 0x080fe20000410000 */
[----:B------:R-:W0:Y:S01]  /*bf10*/  MUFU.EX2 R44, R44 ;  /* 0x0000002c002c7308 */ /* 0x000e220000000800 */
[-C--:B------:R-:W-:Y:S01]  /*bf20*/  FMUL.FTZ R117, R117, R14.reuse ;  /* 0x0000000e75757220 */ /* 0x080fe20000410000 */
[----:B------:R-:W3:Y:S01]  /*bf30*/  SHFL.BFLY PT, R64, R47, 0x2, 0x1f ;  /* 0x0c401f002f407f89 */ /* 0x000ee200000e0000 */
[-C--:B------:R-:W-:Y:S01]  /*bf40*/  FMUL.FTZ R120, R120, R14.reuse ;  /* 0x0000000e78787220 */ /* 0x080fe20000410000 */
[-C--:B------:R-:W-:Y:S01]  /*bf50*/  FMUL.FTZ R121, R121, R14.reuse ;  /* 0x0000000e79797220 */ /* 0x080fe20000410000 */
[-C--:B------:R-:W-:Y:S01]  /*bf60*/  FMUL.FTZ R124, R124, R14.reuse ;  /* 0x0000000e7c7c7220 */ /* 0x080fe20000410000 */
[-C--:B------:R-:W-:Y:S01]  /*bf70*/  FMUL.FTZ R125, R125, R14.reuse ;  /* 0x0000000e7d7d7220 */ /* 0x080fe20000410000 */
[-C--:B------:R-:W-:Y:S01]  /*bf80*/  FMUL.FTZ R128, R128, R14.reuse ;  /* 0x0000000e80807220 */ /* 0x080fe20000410000 */
[----:B------:R-:W-:Y:S01]  /*bf90*/  MUFU.EX2 R36, R36 ;  /* 0x0000002400247308 */ /* 0x000fe20000000800 */
[-C--:B------:R-:W-:Y:S01]  /*bfa0*/  FMUL.FTZ R129, R129, R14.reuse ;  /* 0x0000000e81817220 */ /* 0x080fe20000410000 */
[-C--:B------:R-:W-:Y:S01]  /*bfb0*/  FMUL.FTZ R132, R132, R14.reuse ;  /* 0x0000000e84847220 */ /* 0x080fe20000410000 */
        /* <DEDUP_REMOVED lines=9> */
[----:B------:R-:W-:Y:S01]  /*c050*/  FMUL.FTZ R149, R149, R14 ;  /* 0x0000000e95957220 */ /* 0x000fe20000410000 */
[----:B------:R-:W-:-:S03]  /*c060*/  IMAD.MOV.U32 R14, RZ, RZ, R0 ;  /* 0x000000ffff0e7224 */ /* 0x000fc600078e0000 */
[----:B------:R-:W4:Y:S01]  /*c070*/  MUFU.EX2 R20, R20 ;  /* 0x0000001400147308 */ /* 0x000f220000000800 */
[----:B---3--:R-:W-:Y:S01]  /*c080*/  FMNMX.FTZ R51, R47, R64, !PT ;  /* 0x000000402f337209 */ /* 0x008fe20007810000 */
[-CC-:B------:R-:W-:Y:S01]  /*c090*/  FFMA.FTZ R64, R12, R11.reuse, -R31.reuse ;  /* 0x0000000b0c407223 */ /* 0x180fe2000001081f */
[-CC-:B------:R-:W-:Y:S01]  /*c0a0*/  FFMA.FTZ R47, R76, R11.reuse, -R31.reuse ;  /* 0x0000000b4c2f7223 */ /* 0x180fe2000001081f */
[----:B------:R-:W-:Y:S02]  /*c0b0*/  FFMA.FTZ R31, R40, R11, -R31 ;  /* 0x0000000b281f7223 */ /* 0x000fe4000001081f */
[----:B------:R-:W3:Y:S02]  /*c0c0*/  SHFL.BFLY PT, R12, R51, 0x1, 0x1f ;  /* 0x0c201f00330c7f89 */ /* 0x000ee400000e0000 */
[----:B------:R-:W-:Y:S08]  /*c0d0*/  MUFU.EX2 R21, R21 ;  /* 0x0000001500157308 */ /* 0x000ff00000000800 */
[----:B------:R-:W-:Y:S08]  /*c0e0*/  MUFU.EX2 R24, R24 ;  /* 0x0000001800187308 */ /* 0x000ff00000000800 */
[----:B------:R-:W-:Y:S01]  /*c0f0*/  MUFU.EX2 R43, R43 ;  /* 0x0000002b002b7308 */ /* 0x000fe20000000800 */
[----:B---3--:R-:W-:-:S07]  /*c100*/  FMNMX.FTZ R12, R51, R12, !PT ;  /* 0x0000000c330c7209 */ /* 0x008fce0007810000 */
[----:B------:R-:W-:Y:S01]  /*c110*/  MUFU.EX2 R22, R22 ;  /* 0x0000001600167308 */ /* 0x000fe20000000800 */
[C---:B------:R-:W-:Y:S01]  /*c120*/  FSETP.NEU.FTZ.AND P2, PT, R12.reuse, -INF , PT ;  /* 0xff8000000c00780b */ /* 0x040fe20003f5d000 */
[----:B------:R-:W-:-:S03]  /*c130*/  FMUL.FTZ R40, R12, R11 ;  /* 0x0000000b0c287220 */ /* 0x000fc60000410000 */
[----:B------:R-:W-:-:S03]  /*c140*/  FSEL R4, R12, RZ, P2 ;  /* 0x000000ff0c047208 */ /* 0x000fc60001000000 */
[----:B------:R-:W-:Y:S01]  /*c150*/  MUFU.EX2 R45, R45 ;  /* 0x0000002d002d7308 */ /* 0x000fe20000000800 */
[----:B------:R-:W-:Y:S02]  /*c160*/  FSEL R51, R40, RZ, P2 ;  /* 0x000000ff28337208 */ /* 0x000fe40001000000 */
[----:B------:R-:W-:Y:S01]  /*c170*/  ISETP.GT.AND P2, PT, R10, R17, PT ;  /* 0x000000110a00720c */ /* 0x000fe20003f44270 */
[----:B------:R-:W-:Y:S01]  /*c180*/  FADD.FTZ R4, -R4, R9 ;  /* 0x0000000904047221 */ /* 0x000fe20000010100 */
[----:B------:R-:W-:Y:S02]  /*c190*/  VIADD R10, R10, 0xffffffff ;  /* 0xffffffff0a0a7836 */ /* 0x000fe40000000000 */
[-CC-:B------:R-:W-:Y:S01]  /*c1a0*/  FFMA.FTZ R169, R50, R11.reuse, -R51.reuse ;  /* 0x0000000b32a97223 */ /* 0x180fe20000010833 */
[----:B------:R-:W-:Y:S02]  /*c1b0*/  IMAD.U32 R50, RZ, RZ, UR5 ;  /* 0x00000005ff327e24 */ /* 0x000fe4000f8e00ff */
[-CC-:B------:R-:W-:Y:S01]  /*c1c0*/  FFMA.FTZ R171, R54, R11.reuse, -R51.reuse ;  /* 0x0000000b36ab7223 */ /* 0x180fe20000010833 */
[-CC-:B------:R-:W-:Y:S01]  /*c1d0*/  FFMA.FTZ R40, R190, R11.reuse, -R51.reuse ;  /* 0x0000000bbe287223 */ /* 0x180fe20000010833 */
[-C--:B------:R-:W-:Y:S01]  /*c1e0*/  FMUL.FTZ R4, R4, R11.reuse ;  /* 0x0000000b04047220 */ /* 0x080fe20000410000 */
[-C--:B------:R-:W-:Y:S01]  /*c1f0*/  FFMA.FTZ R181, R180, R11.reuse, -R51 ;  /* 0x0000000bb4b57223 */ /* 0x080fe20000010833 */
[----:B------:R-:W-:Y:S01]  /*c200*/  @!P1 LEA R54, R50, UR36, 0x3 ;  /* 0x0000002432369c11 */ /* 0x000fe2000f8e18ff */
[----:B--2---:R-:W-:Y:S01]  /*c210*/  FADD.FTZ R50, R74, R53 ;  /* 0x000000354a327221 */ /* 0x004fe20000010000 */
[-CC-:B------:R-:W-:Y:S01]  /*c220*/  FFMA.FTZ R183, R168, R11.reuse, -R51.reuse ;  /* 0x0000000ba8b77223 */ /* 0x180fe20000010833 */
[----:B------:R-:W-:Y:S01]  /*c230*/  MUFU.EX2 R40, R40 ;  /* 0x0000002800287308 */ /* 0x000fe20000000800 */
[----:B------:R-:W-:Y:S01]  /*c240*/  FFMA.FTZ R68, R178, R11, -R51 ;  /* 0x0000000bb2447223 */ /* 0x000fe20000010833 */
[----:B------:R-:W-:-:S02]  /*c250*/  @!P1 VIADD R53, R54, 0x28860 ;  /* 0x0002886036359836 */ /* 0x000fc40000000000 */
[----:B------:R-:W-:Y:S01]  /*c260*/  FADD.FTZ R9, R37, R50 ;  /* 0x0000003225097221 */ /* 0x000fe20000010000 */
[-CC-:B------:R-:W-:Y:S01]  /*c270*/  FFMA.FTZ R177, R166, R11.reuse, -R51.reuse ;  /* 0x0000000ba6b17223 */ /* 0x180fe20000010833 */
[-CC-:B------:R-:W-:Y:S01]  /*c280*/  FFMA.FTZ R72, R176, R11.reuse, -R51.reuse ;  /* 0x0000000bb0487223 */ /* 0x180fe20000010833 */
[-C--:B------:R-:W-:Y:S01]  /*c290*/  FFMA.FTZ R179, R38, R11.reuse, -R51 ;  /* 0x0000000b26b37223 */ /* 0x080fe20000010833 */
[----:B------:R-:W-:Y:S01]  /*c2a0*/  @!P1 PRMT R53, RZ, 0x654, R53 ;  /* 0x00000654ff359816 */ /* 0x000fe20000000035 */
[----:B-1----:R-:W-:Y:S01]  /*c2b0*/  FADD.FTZ R50, R48, R9 ;  /* 0x0000000930327221 */ /* 0x002fe20000010000 */
[----:B------:R-:W-:Y:S01]  /*c2c0*/  MUFU.EX2 R181, R181 ;  /* 0x000000b500b57308 */ /* 0x000fe20000000800 */
[-CC-:B------:R-:W-:Y:S01]  /*c2d0*/  FFMA.FTZ R165, R58, R11.reuse, -R51.reuse ;  /* 0x0000000b3aa57223 */ /* 0x180fe20000010833 */
[----:B------:R1:W-:Y:S01]  /*c2e0*/  @!P1 SYNCS.ARRIVE.TRANS64.RED.A1T0 RZ, [R53+URZ], RZ ;  /* 0x000000ff35ff99a7 */ /* 0x0003e2000810043f */
[-CC-:B------:R-:W-:Y:S01]  /*c2f0*/  FFMA.FTZ R38, R174, R11.reuse, -R51.reuse ;  /* 0x0000000bae267223 */ /* 0x180fe20000010833 */
[-CC-:B------:R-:W-:Y:S01]  /*c300*/  FFMA.FTZ R173, R42, R11.reuse, -R51.reuse ;  /* 0x0000000b2aad7223 */ /* 0x180fe20000010833 */
[-CC-:B------:R-:W-:Y:S01]  /*c310*/  FFMA.FTZ R42, R172, R11.reuse, -R51.reuse ;  /* 0x0000000bac2a7223 */ /* 0x180fe20000010833 */
[--C-:B------:R-:W-:Y:S01]  /*c320*/  FFMA.FTZ R182, R182, R11, -R51.reuse ;  /* 0x0000000bb6b67223 */ /* 0x100fe20000010833 */
[----:B------:R-:W-:Y:S01]  /*c330*/  F2FP.F16.F32.PACK_AB R180, R184, R23 ;  /* 0x00000017b8b4723e */ /* 0x000fe200000000ff */
[----:B------:R2:W3:Y:S01]  /*c340*/  MUFU.EX2 R9, R4 ;  /* 0x0000000400097308 */ /* 0x0004e20000000800 */
[-CC-:B------:R-:W-:Y:S01]  /*c350*/  FFMA.FTZ R175, R170, R11.reuse, -R51.reuse ;  /* 0x0000000baaaf7223 */ /* 0x180fe20000010833 */
[----:B-1----:R-:W-:Y:S01]  /*c360*/  FADD.FTZ R53, R39, R50 ;  /* 0x0000003227357221 */ /* 0x002fe20000010000 */
[-CC-:B------:R-:W-:Y:S01]  /*c370*/  FFMA.FTZ R34, R34, R11.reuse, -R51.reuse ;  /* 0x0000000b22227223 */ /* 0x180fe20000010833 */
[-CC-:B------:R-:W-:Y:S01]  /*c380*/  FFMA.FTZ R46, R46, R11.reuse, -R51.reuse ;  /* 0x0000000b2e2e7223 */ /* 0x180fe20000010833 */
[----:B------:R-:W-:Y:S01]  /*c390*/  FFMA.FTZ R30, R30, R11, -R51 ;  /* 0x0000000b1e1e7223 */ /* 0x000fe20000010833 */
[----:B0-----:R-:W-:Y:S01]  /*c3a0*/  FADD.FTZ R54, R44, R53 ;  /* 0x000000352c367221 */ /* 0x001fe20000010000 */
[----:B----4-:R-:W-:Y:S01]  /*c3b0*/  F2FP.F16.F32.PACK_AB R166, R20, R15 ;  /* 0x0000000f14a6723e */ /* 0x010fe200000000ff */
[----:B------:R-:W0:Y:S01]  /*c3c0*/  MUFU.EX2 R183, R183 ;  /* 0x000000b700b77308 */ /* 0x000e220000000800 */
[-CC-:B------:R-:W-:Y:S01]  /*c3d0*/  FFMA.FTZ R62, R62, R11.reuse, -R51.reuse ;  /* 0x0000000b3e3e7223 */ /* 0x180fe20000010833 */
[----:B------:R-:W-:Y:S01]  /*c3e0*/  FADD.FTZ R55, R41, R54 ;  /* 0x0000003629377221 */ /* 0x000fe20000010000 */
[-CC-:B------:R-:W-:Y:S01]  /*c3f0*/  FFMA.FTZ R188, R188, R11.reuse, -R51.reuse ;  /* 0x0000000bbcbc7223 */ /* 0x180fe20000010833 */
[-CC-:B------:R-:W-:Y:S01]  /*c400*/  FFMA.FTZ R186, R186, R11.reuse, -R51.reuse ;  /* 0x0000000bbaba7223 */ /* 0x180fe20000010833 */
[-C--:B------:R-:W-:Y:S01]  /*c410*/  FFMA.FTZ R50, R164, R11.reuse, -R51 ;  /* 0x0000000ba4327223 */ /* 0x080fe20000010833 */
[----:B--2---:R-:W-:Y:S01]  /*c420*/  FADD.FTZ R4, R36, R55 ;  /* 0x0000003724047221 */ /* 0x004fe20000010000 */
[-CC-:B------:R-:W-:Y:S01]  /*c430*/  FFMA.FTZ R70, R70, R11.reuse, -R51.reuse ;  /* 0x0000000b46467223 */ /* 0x180fe20000010833 */
[----:B------:R-:W1:Y:S01]  /*c440*/  MUFU.EX2 R68, R68 ;  /* 0x0000004400447308 */ /* 0x000e620000000800 */
[--C-:B------:R-:W-:Y:S01]  /*c450*/  FFMA.FTZ R53, R160, R11, -R51.reuse ;  /* 0x0000000ba0357223 */ /* 0x100fe20000010833 */
[----:B------:R-:W-:Y:S01]  /*c460*/  FADD.FTZ R57, R15, R4 ;  /* 0x000000040f397221 */ /* 0x000fe20000010000 */
[----:B---3--:R-:W-:Y:S01]  /*c470*/  FFMA.FTZ R4, R9, R3, R40 ;  /* 0x0000000309047223 */ /* 0x008fe20000010028 */
[-CC-:B------:R-:W-:Y:S01]  /*c480*/  FFMA.FTZ R54, R156, R11.reuse, -R51.reuse ;  /* 0x0000000b9c367223 */ /* 0x180fe20000010833 */
[-C--:B------:R-:W-:Y:S01]  /*c490*/  FFMA.FTZ R55, R154, R11.reuse, -R51 ;  /* 0x0000000b9a377223 */ /* 0x080fe20000010833 */
[----:B------:R-:W-:Y:S01]  /*c4a0*/  FADD.FTZ R58, R20, R57 ;  /* 0x00000039143a7221 */ /* 0x000fe20000010000 */
[----:B------:R-:W-:Y:S01]  /*c4b0*/  FADD.FTZ R4, R181, R4 ;  /* 0x00000004b5047221 */ /* 0x000fe20000010000 */
[----:B------:R-:W2:Y:S01]  /*c4c0*/  MUFU.EX2 R177, R177 ;  /* 0x000000b100b17308 */ /* 0x000ea20000000800 */
[-CC-:B------:R-:W-:Y:S01]  /*c4d0*/  FFMA.FTZ R78, R78, R11.reuse, -R51.reuse ;  /* 0x0000000b4e4e7223 */ /* 0x180fe20000010833 */
[----:B------:R-:W-:Y:S01]  /*c4e0*/  FADD.FTZ R57, R21, R58 ;  /* 0x0000003a15397221 */ /* 0x000fe20000010000 */
[----:B0-----:R-:W-:Y:S01]  /*c4f0*/  FADD.FTZ R3, R183, R4 ;  /* 0x00000004b7037221 */ /* 0x001fe20000010000 */
[-CC-:B------:R-:W-:Y:S01]  /*c500*/  FFMA.FTZ R52, R52, R11.reuse, -R51.reuse ;  /* 0x0000000b34347223 */ /* 0x180fe20000010833 */
[-C--:B------:R-:W-:Y:S01]  /*c510*/  FFMA.FTZ R82, R82, R11.reuse, -R51 ;  /* 0x0000000b52527223 */ /* 0x080fe20000010833 */
[----:B------:R-:W-:Y:S01]  /*c520*/  FADD.FTZ R58, R24, R57 ;  /* 0x00000039183a7221 */ /* 0x000fe20000010000 */
[-C--:B------:R-:W-:Y:S01]  /*c530*/  FFMA.FTZ R56, R56, R11.reuse, -R51 ;  /* 0x0000000b38387223 */ /* 0x080fe20000010833 */
[----:B------:R-:W0:Y:S01]  /*c540*/  MUFU.EX2 R72, R72 ;  /* 0x0000004800487308 */ /* 0x000e220000000800 */
[----:B-1----:R-:W-:Y:S01]  /*c550*/  FADD.FTZ R4, R68, R3 ;  /* 0x0000000344047221 */ /* 0x002fe20000010000 */
[----:B------:R-:W-:Y:S01]  /*c560*/  FADD.FTZ R23, R43, R58 ;  /* 0x0000003a2b177221 */ /* 0x000fe20000010000 */
[-CC-:B------:R-:W-:Y:S01]  /*c570*/  FFMA.FTZ R86, R86, R11.reuse, -R51.reuse ;  /* 0x0000000b56567223 */ /* 0x180fe20000010833 */
[----:B------:R-:W-:Y:S01]  /*c580*/  FFMA.FTZ R51, R60, R11, -R51 ;  /* 0x0000000b3c337223 */ /* 0x000fe20000010833 */
[----:B------:R-:W-:Y:S01]  /*c590*/  UMOV UR5, UR4 ;  /* 0x0000000400057c82 */ /* 0x000fe20008000000 */
[----:B------:R-:W-:Y:S01]  /*c5a0*/  F2FP.F16.F32.PACK_AB R178, R162, R29 ;  /* 0x0000001da2b2723e */ /* 0x000fe200000000ff */
[----:B------:R-:W-:Y:S01]  /*c5b0*/  FMUL.FTZ R90, R90, R9 ;  /* 0x000000095a5a7220 */ /* 0x000fe20000410000 */
[----:B------:R-:W1:Y:S01]  /*c5c0*/  MUFU.EX2 R179, R179 ;  /* 0x000000b300b37308 */ /* 0x000e620000000800 */
[----:B--2---:R-:W-:Y:S01]  /*c5d0*/  FADD.FTZ R3, R177, R4 ;  /* 0x00000004b1037221 */ /* 0x004fe20000010000 */
[----:B------:R-:W-:Y:S01]  /*c5e0*/  F2FP.F16.F32.PACK_AB R172, R158, R33 ;  /* 0x000000219eac723e */ /* 0x000fe200000000ff */
[-C--:B------:R-:W-:Y:S01]  /*c5f0*/  FMUL.FTZ R91, R91, R9.reuse ;  /* 0x000000095b5b7220 */ /* 0x080fe20000410000 */
[-C--:B------:R-:W-:Y:S01]  /*c600*/  FMUL.FTZ R94, R94, R9.reuse ;  /* 0x000000095e5e7220 */ /* 0x080fe20000410000 */
[-C--:B------:R-:W-:Y:S01]  /*c610*/  FMUL.FTZ R95, R95, R9.reuse ;  /* 0x000000095f5f7220 */ /* 0x080fe20000410000 */
[-C--:B------:R-:W-:Y:S01]  /*c620*/  FMUL.FTZ R98, R98, R9.reuse ;  /* 0x0000000962627220 */ /* 0x080fe20000410000 */
[-C--:B------:R-:W-:Y:S01]  /*c630*/  FMUL.FTZ R99, R99, R9.reuse ;  /* 0x0000000963637220 */ /* 0x080fe20000410000 */
[----:B------:R-:W-:Y:S01]  /*c640*/  MUFU.EX2 R64, R64 ;  /* 0x0000004000407308 */ /* 0x000fe20000000800 */
[----:B0-----:R-:W-:Y:S01]  /*c650*/  FADD.FTZ R4, R72, R3 ;  /* 0x0000000348047221 */ /* 0x001fe20000010000 */
[-C--:B------:R-:W-:Y:S01]  /*c660*/  FMUL.FTZ R102, R102, R9.reuse ;  /* 0x0000000966667220 */ /* 0x080fe20000410000 */
        /* <DEDUP_REMOVED lines=21> */
[----:B------:R-:W1:Y:S01]  /*c7c0*/  MUFU.EX2 R173, R173 ;  /* 0x000000ad00ad7308 */ /* 0x000e620000000800 */
[----:B0-----:R-:W-:Y:S01]  /*c7d0*/  FADD.FTZ R4, R38, R3 ;  /* 0x0000000326047221 */ /* 0x001fe20000010000 */
[-C--:B------:R-:W-:Y:S01]  /*c7e0*/  FMUL.FTZ R139, R139, R9.reuse ;  /* 0x000000098b8b7220 */ /* 0x080fe20000410000 */
[-C--:B------:R-:W-:Y:S01]  /*c7f0*/  FMUL.FTZ R142, R142, R9.reuse ;  /* 0x000000098e8e7220 */ /* 0x080fe20000410000 */
[-C--:B------:R-:W-:Y:S01]  /*c800*/  FMUL.FTZ R143, R143, R9.reuse ;  /* 0x000000098f8f7220 */ /* 0x080fe20000410000 */
[-C--:B------:R-:W-:Y:S01]  /*c810*/  FMUL.FTZ R146, R146, R9.reuse ;  /* 0x0000000992927220 */ /* 0x080fe20000410000 */
[-C--:B------:R-:W-:Y:S01]  /*c820*/  FMUL.FTZ R147, R147, R9.reuse ;  /* 0x0000000993937220 */ /* 0x080fe20000410000 */
[-C--:B------:R-:W-:Y:S01]  /*c830*/  FMUL.FTZ R150, R150, R9.reuse ;  /* 0x0000000996967220 */ /* 0x080fe20000410000 */
[----:B------:R0:W-:Y:S01]  /*c840*/  MUFU.EX2 R59, R182 ;  /* 0x000000b6003b7308 */ /* 0x0001e20000000800 */
[----:B------:R-:W-:Y:S01]  /*c850*/  FMUL.FTZ R151, R151, R9 ;  /* 0x0000000997977220 */ /* 0x000fe20000410000 */
[----:B------:R-:W-:Y:S01]  /*c860*/  F2FP.F16.F32.PACK_AB R176, R66, R27 ;  /* 0x0000001b42b0723e */ /* 0x000fe200000000ff */
[----:B------:R-:W-:Y:S01]  /*c870*/  IMAD.MOV.U32 R9, RZ, RZ, R12 ;  /* 0x000000ffff097224 */ /* 0x000fe200078e000c */
[----:B------:R-:W-:-:S02]  /*c880*/  F2FP.F16.F32.PACK_AB R174, R74, R35 ;  /* 0x000000234aae723e */ /* 0x000fc400000000ff */
[----:B------:R-:W-:Y:S02]  /*c890*/  F2FP.F16.F32.PACK_AB R168, R48, R37 ;  /* 0x0000002530a8723e */ /* 0x000fe400000000ff */
[----:B------:R-:W2:Y:S01]  /*c8a0*/  MUFU.EX2 R32, R32 ;  /* 0x0000002000207308 */ /* 0x000ea20000000800 */
[----:B0-----:R-:W-:Y:S01]  /*c8b0*/  F2FP.F16.F32.PACK_AB R182, R26, R25 ;  /* 0x000000191ab6723e */ /* 0x001fe200000000ff */
[----:B------:R-:W-:Y:S01]  /*c8c0*/  FADD.FTZ R26, R22, R23 ;  /* 0x00000017161a7221 */ /* 0x000fe20000010000 */
[----:B-1----:R-:W-:Y:S01]  /*c8d0*/  FADD.FTZ R3, R173, R4 ;  /* 0x00000004ad037221 */ /* 0x002fe20000010000 */
[----:B------:R-:W-:Y:S02]  /*c8e0*/  F2FP.F16.F32.PACK_AB R170, R44, R39 ;  /* 0x000000272caa723e */ /* 0x000fe400000000ff */
[----:B------:R-:W-:Y:S01]  /*c8f0*/  FADD.FTZ R23, R45, R26 ;  /* 0x0000001a2d177221 */ /* 0x000fe20000010000 */
[----:B------:R-:W-:Y:S01]  /*c900*/  F2FP.F16.F32.PACK_AB R164, R36, R41 ;  /* 0x0000002924a4723e */ /* 0x000fe200000000ff */
[----:B------:R-:W0:Y:S01]  /*c910*/  MUFU.EX2 R42, R42 ;  /* 0x0000002a002a7308 */ /* 0x000e220000000800 */
[----:B------:R-:W-:Y:S01]  /*c920*/  F2FP.F16.F32.PACK_AB R160, R24, R21 ;  /* 0x0000001518a0723e */ /* 0x000fe200000000ff */
[----:B------:R-:W-:Y:S01]  /*c930*/  FADD.FTZ R26, R64, R23 ;  /* 0x00000017401a7221 */ /* 0x000fe20000010000 */
[----:B------:R-:W-:-:S02]  /*c940*/  F2FP.F16.F32.PACK_AB R162, R22, R43 ;  /* 0x0000002b16a2723e */ /* 0x000fc400000000ff */
[----:B------:R-:W-:Y:S01]  /*c950*/  F2FP.F16.F32.PACK_AB R156, R64, R45 ;  /* 0x0000002d409c723e */ /* 0x000fe200000000ff */
[----:B------:R-:W-:Y:S01]  /*c960*/  FADD.FTZ R23, R47, R26 ;  /* 0x0000001a2f177221 */ /* 0x000fe20000010000 */
[----:B------:R-:W-:Y:S01]  /*c970*/  F2FP.F16.F32.PACK_AB R181, R181, R40 ;  /* 0x00000028b5b5723e */ /* 0x000fe200000000ff */
[----:B------:R-:W1:Y:S01]  /*c980*/  MUFU.EX2 R152, R152 ;  /* 0x0000009800987308 */ /* 0x000e620000000800 */
[C---:B--2---:R-:W-:Y:S01]  /*c990*/  F2FP.F16.F32.PACK_AB R158, R32.reuse, R47 ;  /* 0x0000002f209e723e */ /* 0x044fe200000000ff */
[----:B------:R-:W-:Y:S01]  /*c9a0*/  FADD.FTZ R23, R32, R23 ;  /* 0x0000001720177221 */ /* 0x000fe20000010000 */
[----:B------:R-:W-:Y:S02]  /*c9b0*/  F2FP.F16.F32.PACK_AB R183, R68, R183 ;  /* 0x000000b744b7723e */ /* 0x000fe400000000ff */
[----:B------:R-:W-:Y:S02]  /*c9c0*/  F2FP.F16.F32.PACK_AB R177, R72, R177 ;  /* 0x000000b148b1723e */ /* 0x000fe400000000ff */
[----:B------:R-:W-:Y:S01]  /*c9d0*/  F2FP.F16.F32.PACK_AB R179, R38, R179 ;  /* 0x000000b326b3723e */ /* 0x000fe200000000ff */
        /* <DEDUP_REMOVED lines=14> */
[----:B--2---:R-:W-:Y:S01]  /*cac0*/  FADD.FTZ R20, R28, R15 ;  /* 0x0000000f1c147221 */ /* 0x004fe20000010000 */
[----:B------:R-:W-:-:S06]  /*cad0*/  IMAD.MOV.U32 R15, RZ, RZ, R2 ;  /* 0x000000ffff0f7224 */ /* 0x000fcc00078e0002 */
        /* <DEDUP_REMOVED lines=46> */
[----:B------:R-:W-:-:S03]  /*cdc0*/  F2FP.F16.F32.PACK_AB R153, R56, R153 ;  /* 0x000000993899723e */ /* 0x000fc600000000ff */
[----:B0-----:R-:W-:-:S04]  /*cdd0*/  FADD.FTZ R20, R155, R20 ;  /* 0x000000149b147221 */ /* 0x001fc80000010000 */
[C---:B-1----:R-:W-:Y:S01]  /*cde0*/  FADD.FTZ R3, R51.reuse, R20 ;  /* 0x0000001433037221 */ /* 0x042fe20000010000 */
[----:B------:R-:W-:Y:S01]  /*cdf0*/  F2FP.F16.F32.PACK_AB R155, R51, R155 ;  /* 0x0000009b339b723e */ /* 0x000fe200000000ff */
[----:B------:R-:W-:Y:S06]  /*ce00*/  @P2 BRA `(.L_x_7274) ;  /* 0xffffffd000042947 */ /* 0x000fec000383ffff */
.L_x_7257:
[----:B------:R-:W-:Y:S06]  /*ce10*/  BAR.ARV 0x8, 0x180 ;  /* 0x0206000000007b1d */ /* 0x000fec0000002000 */
[----:B------:R-:W-:Y:S05]  /*ce20*/  @!P0 BRA `(.L_x_7275) ;  /* 0x0000000000048947 */ /* 0x000fea0003800000 */
[----:B------:R-:W-:Y:S01]  /*ce30*/  BPT.TRAP 0x1 ;  /* 0x000000040000795c */ /* 0x000fe20000300000 */
.L_x_7275:
[----:B------:R-:W-:Y:S01]  /*ce40*/  ULEA UR5, UR4, UR36, 0x3 ;  /* 0x0000002404057291 */ /* 0x000fe2000f8e183f */
[----:B------:R-:W-:-:S08]  /*ce50*/  SHF.L.U32 R2, R2, 0x1f, RZ ;  /* 0x0000001f02027819 */ /* 0x000fd000000006ff */
[----:B------:R0:W1:Y:S01]  /*ce60*/  SYNCS.PHASECHK.TRANS64.TRYWAIT P2, [UR5+0x28850], R2 ;  /* 0x02885002ff0075a7 */ /* 0x0000620008040145 */
[----:B------:R-:W-:Y:S05]  /*ce70*/  @!P0 BRA `(.L_x_7276) ;  /* 0x0000000000048947 */ /* 0x000fea0003800000 */
[----:B------:R-:W-:Y:S01]  /*ce80*/  BPT.TRAP 0x1 ;  /* 0x000000040000795c */ /* 0x000fe20000300000 */
.L_x_7276:
[----:B-1----:R-:W-:Y:S05]  /*ce90*/  @P2 BRA `(.L_x_7277) ;  /* 0x0000000000082947 */ /* 0x002fea0003800000 */
[----:B------:R-:W1:Y:S02]  /*cea0*/  SYNCS.PHASECHK.TRANS64.TRYWAIT P0, [UR5+0x28850], R2 ;  /* 0x02885002ff0075a7 */ /* 0x000e640008000145 */
[----:B-1----:R-:W-:Y:S05]  /*ceb0*/  @!P0 BRA `(.L_x_7278) ;  /* 0x0000006000ac8947 */ /* 0x002fea0003800000 */
.L_x_7277:
[----:B------:R-:W-:Y:S01]  /*cec0*/  UIADD3 UR36, UR36, 0x400, URZ ;  /* 0x0000040024247890 */ /* 0x000fe2000fffe03f */
[----:B------:R-:W-:Y:S01]  /*ced0*/  WARPGROUP.ARRIVE ;  /* 0x00000000000079c5 */ /* 0x000fe20000000000 */
[----:B------:R-:W-:Y:S01]  /*cee0*/  UMOV UR7, 0x40000040 ;  /* 0x4000004000077882 */ /* 0x000fe20000000000 */
[----:B-1----:R-:W1:Y:S01]  /*cef0*/  SHFL.BFLY PT, R5, R4, 0x2, 0x1f ;  /* 0x0c401f0004057f89 */ /* 0x002e6200000e0000 */
[----:B------:R-:W-:Y:S01]  /*cf00*/  USHF.R.U32.HI UR36, URZ, 0x4, UR36 ;  /* 0x000000043f247899 */ /* 0x000fe20008011624 */
[----:B------:R-:W-:Y:S02]  /*cf10*/  IMAD.U32 R10, RZ, RZ, UR5 ;  /* 0x00000005ff0a7e24 */ /* 0x000fe4000f8e00ff */
[----:B0-----:R-:W0:Y:S01]  /*cf20*/  SHFL.BFLY PT, R2, R3, 0x2, 0x1f ;  /* 0x0c401f0003027f89 */ /* 0x001e2200000e0000 */
[----:B------:R-:W-:Y:S01]  /*cf30*/  ULOP3.LUT UR36, UR36, 0x3fff, URZ, 0xc0, !UPT ;  /* 0x00003fff24247892 */ /* 0x000fe2000f8ec03f */
[----:B------:R-:W-:-:S03]  /*cf40*/  @!P1 VIADD R10, R10, 0x28860 ;  /* 0x000288600a0a9836 */ /* 0x000fc60000000000 */
[----:B------:R-:W-:Y:S02]  /*cf50*/  ULOP3.LUT UR36, UR36, 0x4000000, URZ, 0xfc, !UPT ;  /* 0x0400000024247892 */ /* 0x000fe4000f8efc3f */
[----:B------:R-:W-:Y:S02]  /*cf60*/  @!P1 PRMT R10, RZ, 0x654, R10 ;  /* 0x00000654ff0a9816 */ /* 0x000fe4000000000a */
[----:B------:R-:W-:-:S07]  /*cf70*/  ULEA UR4, UR4, UR36, 0xb ;  /* 0x0000002404047291 */ /* 0x000fce000f8e583f */
[----:B------:R-:W-:Y:S02]  /*cf80*/  UMOV UR6, UR4 ;  /* 0x0000000400067c82 */ /* 0x000fe40008000000 */
[----:B------:R-:W-:Y:S01]  /*cf90*/  HGMMA.64x128x16.F32 R88, R180, gdesc[UR4].tnspB, R88, gsb0 ;  /* 0x41e00004b4587df0 */ /* 0x000fe20008000858 */
[----:B------:R-:W-:Y:S01]  /*cfa0*/  UIADD3 UR6, UR4, 0x80, URZ ;  /* 0x0000008004067890 */ /* 0x000fe2000fffe03f */
[----:B-1----:R-:W-:Y:S01]  /*cfb0*/  FADD.FTZ R5, R5, R4 ;  /* 0x0000000405057221 */ /* 0x002fe20000010000 */
[----:B------:R-:W-:Y:S01]  /*cfc0*/  UMOV UR7, 0x40000040 ;  /* 0x4000004000077882 */ /* 0x000fe20000000000 */
[----:B------:R-:W-:Y:S02]  /*cfd0*/  IMAD.MOV.U32 R4, RZ, RZ, -0x800000 ;  /* 0xff800000ff047424 */ /* 0x000fe400078e00ff */
[----:B0-----:R-:W-:Y:S02]  /*cfe0*/  FADD.FTZ R6, R2, R3 ;  /* 0x0000000302067221 */ /* 0x001fe40000010000 */
[----:B------:R-:W0:Y:S04]  /*cff0*/  SHFL.BFLY PT, R2, R5, 0x1, 0x1f ;  /* 0x0c201f0005027f89 */ /* 0x000e2800000e0000 */
[----:B------:R-:W1:Y:S01]  /*d000*/  SHFL.BFLY PT, R7, R6, 0x1, 0x1f ;  /* 0x0c201f0006077f89 */ /* 0x000e6200000e0000 */
[----:B0-----:R-:W-:Y:S01]  /*d010*/  FADD.FTZ R13, R5, R2 ;  /* 0x00000002050d7221 */ /* 0x001fe20000010000 */
[----:B------:R-:W-:-:S02]  /*d020*/  IMAD.MOV.U32 R5, RZ, RZ, -0x800000 ;  /* 0xff800000ff057424 */ /* 0x000fc400078e00ff */
[----:B-1----:R-:W-:Y:S02]  /*d030*/  FADD.FTZ R14, R6, R7 ;  /* 0x00000007060e7221 */ /* 0x002fe40000010000 */
[----:B------:R-:W-:Y:S02]  /*d040*/  FSETP.NE.FTZ.AND P0, PT, R13, RZ, PT ;  /* 0x000000ff0d00720b */ /* 0x000fe40003f15000 */
[----:B------:R-:W-:Y:S02]  /*d050*/  CS2R R6, SRZ ;  /* 0x0000000000067805 */ /* 0x000fe4000001ff00 */
        /* <DEDUP_REMOVED lines=112> */
.L_x_7208:
[----:B------:R-:W-:Y:S05]  /*d760*/  @P0 BRA `(.L_x_7279) ;  /* 0x0000001400340947 */ /* 0x000fea0003800000 */
[----:B0-----:R-:W0:Y:S01]  /*d770*/  S2R R0, SR_TID.X ;  /* 0x0000000000007919 */ /* 0x001e220000002100 */
[----:B------:R-:W1:Y:S01]  /*d780*/  LDC R19, c[0x0][0xbe8] ;  /* 0x0002fa00ff137b82 */ /* 0x000e620000000800 */
[----:B------:R-:W-:Y:S01]  /*d790*/  ULDC.64 UR4, c[0x0][0xbd0] ;  /* 0x0002f40000047ab9 */ /* 0x000fe20000000a00 */
[----:B------:R-:W-:Y:S01]  /*d7a0*/  ULDC.64 UR6, c[0x0][0xb38] ;  /* 0x0002ce0000067ab9 */ /* 0x000fe20000000a00 */
[----:B------:R-:W2:Y:S01]  /*d7b0*/  S2R R25, SR_CTAID.X ;  /* 0x0000000000197919 */ /* 0x000ea20000002500 */
[----:B------:R-:W-:Y:S04]  /*d7c0*/  BSSY B0, `(.L_x_7280) ;  /* 0x00000e3000007945 */ /* 0x000fe80003800000 */
[----:B------:R-:W3:Y:S08]  /*d7d0*/  S2UR UR9, SR_CTAID.Z ;  /* 0x00000000000979c3 */ /* 0x000ef00000002700 */
[----:B------:R-:W4:Y:S08]  /*d7e0*/  LDC.64 R20, c[0x0][0xbd8] ;  /* 0x0002f600ff147b82 */ /* 0x000f300000000a00 */
[----:B------:R-:W-:Y:S01]  /*d7f0*/  BAR.SYNC.DEFER_BLOCKING 0x1, 0x100 ;  /* 0x0044000000007b1d */ /* 0x000fe20000010000 */
[----:B-1----:R-:W-:-:S07]  /*d800*/  ISETP.NE.AND P0, PT, R19, 0x1, PT ;  /* 0x000000011300780c */ /* 0x002fce0003f05270 */
[----:B------:R-:W1:Y:S01]  /*d810*/  S2UR UR8, SR_CTAID.Y ;  /* 0x00000000000879c3 */ /* 0x000e620000002600 */
[----:B0-----:R-:W-:-:S07]  /*d820*/  VIADD R0, R0, 0xffffff80 ;  /* 0xffffff8000007836 */ /* 0x001fce0000000000 */
[----:B------:R-:W1:Y:S01]  /*d830*/  LDC R27, c[0x0][0xc50] ;  /* 0x00031400ff1b7b82 */ /* 0x000e620000000800 */
[----:B------:R-:W-:-:S04]  /*d840*/  SHF.R.S32.HI R7, RZ, 0x1f, R0 ;  /* 0x0000001fff077819 */ /* 0x000fc80000011400 */
[----:B------:R-:W-:-:S03]  /*d850*/  LEA.HI R8, R7, R0, RZ, 0x7 ;  /* 0x0000000007087211 */ /* 0x000fc600078f38ff */
[----:B------:R-:W0:Y:S01]  /*d860*/  LDC.64 R22, c[0x0][0xb40] ;  /* 0x0002d000ff167b82 */ /* 0x000e220000000a00 */
[----:B------:R-:W-:Y:S02]  /*d870*/  LEA.HI R7, R7, R0, RZ, 0x2 ;  /* 0x0000000007077211 */ /* 0x000fe400078f10ff */
[----:B------:R-:W-:Y:S02]  /*d880*/  LOP3.LUT R9, R8, 0xffffff80, RZ, 0xc0, !PT ;  /* 0xffffff8008097812 */ /* 0x000fe400078ec0ff */
[----:B------:R-:W-:Y:S02]  /*d890*/  LOP3.LUT R13, R7, 0xfffffffc, RZ, 0xc0, !PT ;  /* 0xfffffffc070d7812 */ /* 0x000fe400078ec0ff */
[----:B------:R-:W-:Y:S01]  /*d8a0*/  SHF.R.S32.HI R7, RZ, 0x7, R8 ;  /* 0x00000007ff077819 */ /* 0x000fe20000011408 */
[C---:B------:R-:W-:Y:S01]  /*d8b0*/  IMAD.IADD R24, R0.reuse, 0x1, -R9 ;  /* 0x0000000100187824 */ /* 0x040fe200078e0a09 */
[----:B------:R-:W5:Y:S01]  /*d8c0*/  @P0 LDC R15, c[0x0][0xbec] ;  /* 0x0002fb00ff0f0b82 */ /* 0x000f620000000800 */
[----:B------:R-:W-:Y:S01]  /*d8d0*/  IMAD.IADD R13, R0, 0x1, -R13 ;  /* 0x00000001000d7824 */ /* 0x000fe200078e0a0d */
[----:B------:R-:W-:-:S02]  /*d8e0*/  LEA.HI R0, R8, R7, RZ, 0x1 ;  /* 0x0000000708007211 */ /* 0x000fc400078f08ff */
[----:B------:R-:W-:Y:S02]  /*d8f0*/  SHF.R.S32.HI R9, RZ, 0x1f, R24 ;  /* 0x0000001fff097819 */ /* 0x000fe40000011418 */
[----:B------:R-:W-:Y:S02]  /*d900*/  LEA.HI R8, R13, R13, RZ, 0x1 ;  /* 0x0000000d0d087211 */ /* 0x000fe400078f08ff */
[-C--:B------:R-:W-:Y:S01]  /*d910*/  LEA.HI R26, R9, R24.reuse, RZ, 0x2 ;  /* 0x00000018091a7211 */ /* 0x080fe200078f10ff */
[----:B------:R-:W5:Y:S01]  /*d920*/  @P0 LDC R31, c[0x0][0xbec] ;  /* 0x0002fb00ff1f0b82 */ /* 0x000f620000000800 */
[----:B------:R-:W-:Y:S02]  /*d930*/  LOP3.LUT R8, R8, 0x1ffffffe, RZ, 0xc0, !PT ;  /* 0x1ffffffe08087812 */ /* 0x000fe400078ec0ff */
[--C-:B------:R-:W-:Y:S02]  /*d940*/  SHF.R.S32.HI R6, RZ, 0x2, R26.reuse ;  /* 0x00000002ff067819 */ /* 0x100fe4000001141a */
[----:B------:R-:W-:Y:S01]  /*d950*/  SHF.R.S32.HI R11, RZ, 0x1f, R26 ;  /* 0x0000001fff0b7819 */ /* 0x000fe2000001141a */
[----:B------:R-:W-:Y:S01]  /*d960*/  IMAD.IADD R29, R13, 0x1, -R8 ;  /* 0x000000010d1d7824 */ /* 0x000fe200078e0a08 */
[----:B------:R-:W-:Y:S01]  /*d970*/  LEA.HI R9, R9, R24, RZ, 0x5 ;  /* 0x0000001809097211 */ /* 0x000fe200078f28ff */
[----:B------:R-:W5:Y:S01]  /*d980*/  @P0 LDC R17, c[0x0][0xbf0] ;  /* 0x0002fc00ff110b82 */ /* 0x000f620000000800 */
[----:B------:R-:W-:-:S02]  /*d990*/  LEA.HI R11, R11, R6, RZ, 0x3 ;  /* 0x000000060b0b7211 */ /* 0x000fc400078f18ff */
[----:B------:R-:W-:Y:S02]  /*d9a0*/  LOP3.LUT R0, R0, 0x3fffffe, RZ, 0xc0, !PT ;  /* 0x03fffffe00007812 */ /* 0x000fe400078ec0ff */
[----:B------:R-:W-:Y:S02]  /*d9b0*/  LOP3.LUT R11, R11, 0xfffffff8, RZ, 0xc0, !PT ;  /* 0xfffffff80b0b7812 */ /* 0x000fe400078ec0ff */
[----:B------:R-:W-:Y:S01]  /*d9c0*/  SHF.R.S32.HI R9, RZ, 0x5, R9 ;  /* 0x00000005ff097819 */ /* 0x000fe20000011409 */
[----:B------:R-:W-:Y:S01]  /*d9d0*/  IMAD.IADD R0, R7, 0x1, -R0 ;  /* 0x0000000107007824 */ /* 0x000fe200078e0a00 */
[----:B------:R-:W-:Y:S01]  /*d9e0*/  SHF.R.S32.HI R13, RZ, 0x1f, R18 ;  /* 0x0000001fff0d7819 */ /* 0x000fe20000011412 */
[----:B------:R-:W-:Y:S01]  /*d9f0*/  IMAD.IADD R6, R6, 0x1, -R11 ;  /* 0x0000000106067824 */ /* 0x000fe200078e0a0b */
[----:B------:R-:W5:Y:S03]  /*da00*/  @P0 LDC R16, c[0x0][0xbf0] ;  /* 0x0002fc00ff100b82 */ /* 0x000f660000000800 */
[----:B------:R-:W-:-:S02]  /*da10*/  IMAD R7, R9, 0x10, R6 ;  /* 0x0000001009077824 */ /* 0x000fc400078e0206 */
[----:B------:R-:W-:Y:S02]  /*da20*/  IMAD R9, R13, UR4, RZ ;  /* 0x000000040d097c24 */ /* 0x000fe4000f8e02ff */
[----:B------:R-:W-:Y:S02]  /*da30*/  IMAD R0, R0, 0x40, R7 ;  /* 0x0000004000007824 */ /* 0x000fe400078e0207 */
[----:B------:R-:W-:Y:S01]  /*da40*/  IMAD.WIDE.U32 R6, R18, UR4, RZ ;  /* 0x0000000412067c25 */ /* 0x000fe2000f8e00ff */
[----:B---3--:R-:W-:-:S03]  /*da50*/  USHF.R.S32.HI UR4, URZ, 0x1f, UR9 ;  /* 0x0000001f3f047899 */ /* 0x008fc60008011409 */
[C---:B------:R-:W-:Y:S02]  /*da60*/  IMAD R11, R18.reuse, UR5, R9 ;  /* 0x00000005120b7c24 */ /* 0x040fe4000f8e0209 */
[----:B------:R-:W-:Y:S02]  /*da70*/  IMAD R13, R13, UR6, RZ ;  /* 0x000000060d0d7c24 */ /* 0x000fe4000f8e02ff */
[----:B------:R-:W-:Y:S02]  /*da80*/  IMAD.IADD R7, R7, 0x1, R11 ;  /* 0x0000000107077824 */ /* 0x000fe400078e020b */
[----:B------:R-:W-:-:S04]  /*da90*/  IMAD.WIDE.U32 R8, R18, UR6, RZ ;  /* 0x0000000612087c25 */ /* 0x000fc8000f8e00ff */
[----:B------:R-:W-:Y:S01]  /*daa0*/  IMAD R11, R18, UR7, R13 ;  /* 0x00000007120b7c24 */ /* 0x000fe2000f8e020d */
[----:B------:R-:W-:Y:S01]  /*dab0*/  ULDC.64 UR6, c[0x0][0xb48] ;  /* 0x0002d20000067ab9 */ /* 0x000fe20000000a00 */
[----:B------:R-:W-:Y:S02]  /*dac0*/  IMAD R10, R29, 0x8, R0 ;  /* 0x000000081d0a7824 */ /* 0x000fe400078e0200 */
[----:B------:R-:W-:Y:S02]  /*dad0*/  IMAD.MOV R18, RZ, RZ, -R18 ;  /* 0x000000ffff127224 */ /* 0x000fe400078e0a12 */
[----:B----4-:R-:W-:Y:S02]  /*dae0*/  IMAD R12, R20, UR4, RZ ;  /* 0x00000004140c7c24 */ /* 0x010fe4000f8e02ff */
[----:B--2---:R-:W-:Y:S02]  /*daf0*/  IMAD R10, R25, 0x80, R10 ;  /* 0x00000080190a7824 */ /* 0x004fe400078e020a */
[----:B0-----:R-:W-:Y:S01]  /*db00*/  IMAD R14, R22, UR4, RZ ;  /* 0x00000004160e7c24 */ /* 0x001fe2000f8e02ff */
[----:B------:R-:W-:Y:S01]  /*db10*/  ULDC.64 UR4, c[0x0][0xbe0] ;  /* 0x0002f80000047ab9 */ /* 0x000fe20000000a00 */
[----:B-1----:R-:W-:-:S02]  /*db20*/  IMAD R27, R27, R18, UR8 ;  /* 0x000000081b1b7e24 */ /* 0x002fc4000f8e0212 */
[----:B------:R-:W-:Y:S02]  /*db30*/  IMAD.IADD R9, R9, 0x1, R11 ;  /* 0x0000000109097824 */ /* 0x000fe400078e020b */
[----:B------:R-:W-:Y:S02]  /*db40*/  IMAD R13, R21, UR9, R12 ;  /* 0x00000009150d7c24 */ /* 0x000fe4000f8e020c */
[----:B------:R-:W-:-:S04]  /*db50*/  IMAD.WIDE.U32 R6, R20, UR9, R6 ;  /* 0x0000000914067c25 */ /* 0x000fc8000f8e0006 */
[----:B-----5:R-:W-:-:S04]  /*db60*/  @P0 IMAD.HI.U32 R12, R10, R15, RZ ;  /* 0x0000000f0a0c0227 */ /* 0x020fc800078e00ff */
        /* <DEDUP_REMOVED lines=9> */
[----:B------:R-:W-:Y:S02]  /*dc00*/  IMAD R15, R14, UR6, RZ ;  /* 0x000000060e0f7c24 */ /* 0x000fe4000f8e02ff */
[----:B------:R-:W-:-:S04]  /*dc10*/  IMAD.WIDE.U32 R6, R27, UR4, R6 ;  /* 0x000000041b067c25 */ /* 0x000fc8000f8e0006 */
[----:B------:R-:W-:Y:S01]  /*dc20*/  IMAD.MOV.U32 R13, RZ, RZ, R10 ;  /* 0x000000ffff0d7224 */ /* 0x000fe200078e000a */
[----:B------:R-:W-:Y:S01]  /*dc30*/  @P0 SHF.R.U32.HI R13, RZ, R16, R31 ;  /* 0x00000010ff0d0219 */ /* 0x000fe2000001161f */
        /* <DEDUP_REMOVED lines=42> */
[----:B------:R-:W-:Y:S01]  /*dee0*/  LOP3.LUT P0, RZ, R24, 0x3, RZ, 0xc0, !PT ;  /* 0x0000000318ff7812 */ /* 0x000fe2000780c0ff */
[C---:B------:R-:W-:Y:S01]  /*def0*/  VIADD R16, R0.reuse, 0x8 ;  /* 0x0000000800107836 */ /* 0x040fe20000000000 */
[----:B------:R-:W-:Y:S01]  /*df00*/  UIADD3 UR4, UR4, 0x28820, URZ ;  /* 0x0002882004047890 */ /* 0x000fe2000fffe03f */
[----:B------:R-:W0:Y:S01]  /*df10*/  SHFL.IDX PT, R7, R11, RZ, 0x1c1f ;  /* 0x001c1fff0b077589 */ /* 0x000e2200000e0000 */
[----:B------:R-:W-:-:S02]  /*df20*/  ISETP.GE.OR P1, PT, R0, R17, P0 ;  /* 0x000000110000720c */ /* 0x000fc40000726670 */
[-C--:B------:R-:W-:Y:S01]  /*df30*/  ISETP.GE.OR P0, PT, R16, R17.reuse, P0 ;  /* 0x000000111000720c */ /* 0x080fe20000706670 */
[----:B------:R-:W-:Y:S01]  /*df40*/  SHFL.IDX PT, R8, R10, 0x1, 0x1c1f ;  /* 0x003c1f000a087f89 */ /* 0x000fe200000e0000 */
[----:B------:R-:W-:Y:S01]  /*df50*/  UPRMT UR4, URZ, 0x654, UR4 ;  /* 0x000006543f047896 */ /* 0x000fe20008000004 */
[----:B------:R-:W-:Y:S02]  /*df60*/  ISETP.GE.AND P2, PT, R0, R17, PT ;  /* 0x000000110000720c */ /* 0x000fe40003f46270 */
[----:B------:R1:W2:Y:S04]  /*df70*/  SHFL.IDX PT, R9, R11, 0x1, 0x1c1f ;  /* 0x003c1f000b097f89 */ /* 0x0002a800000e0000 */
[----:B------:R3:W4:Y:S02]  /*df80*/  SHFL.IDX PT, R14, R20, RZ, 0x1c1f ;  /* 0x001c1fff140e7589 */ /* 0x00072400000e0000 */
[----:B------:R-:W-:Y:S01]  /*df90*/  SYNCS.ARRIVE.TRANS64.RED.A1T0 RZ, [UR4], RZ ;  /* 0x000000ffffff79a7 */ /* 0x000fe20008100404 */
[----:B-1----:R-:W-:Y:S01]  /*dfa0*/  LOP3.LUT R11, R26, 0x7ffffffc, RZ, 0xc0, !PT ;  /* 0x7ffffffc1a0b7812 */ /* 0x002fe200078ec0ff */
[----:B------:R3:W1:Y:S04]  /*dfb0*/  SHFL.IDX PT, R15, R22, RZ, 0x1c1f ;  /* 0x001c1fff160f7589 */ /* 0x00066800000e0000 */
[----:B------:R-:W-:Y:S01]  /*dfc0*/  IMAD.IADD R11, R24, 0x1, -R11 ;  /* 0x00000001180b7824 */ /* 0x000fe200078e0a0b */
[----:B0-----:R3:W-:Y:S03]  /*dfd0*/  @!P1 ST.E desc[UR44][R6.64], R5 ;  /* 0x0000000506009985 */ /* 0x0017e6000c10192c */
[----:B------:R-:W-:Y:S01]  /*dfe0*/  IMAD.SHL.U32 R19, R11, 0x2, RZ ;  /* 0x000000020b137824 */ /* 0x000fe200078e00ff */
[----:B--2---:R3:W-:Y:S01]  /*dff0*/  @!P0 ST.E desc[UR44][R8.64], R4 ;  /* 0x0000000408008985 */ /* 0x0047e2000c10192c */
[----:B------:R-:W-:Y:S05]  /*e000*/  @P2 BRA `(.L_x_7281) ;  /* 0x0000000400782947 */ /* 0x000fea0003800000 */
[C---:B------:R-:W-:Y:S01]  /*e010*/  VIADD R0, R19.reuse, 0x8 ;  /* 0x0000000813007836 */ /* 0x040fe20000000000 */
[----:B------:R-:W-:Y:S01]  /*e020*/  ULDC UR4, c[0x0][0xac8] ;  /* 0x0002b20000047ab9 */ /* 0x000fe20000000800 */
[C---:B---3--:R-:W-:Y:S01]  /*e030*/  VIADD R8, R19.reuse, 0x10 ;  /* 0x0000001013087836 */ /* 0x048fe20000000000 */
[C---:B------:R-:W-:Y:S01]  /*e040*/  ISETP.GE.AND P2, PT, R19.reuse, UR4, PT ;  /* 0x0000000413007c0c */ /* 0x040fe2000bf46270 */
[C---:B------:R-:W-:Y:S01]  /*e050*/  VIADD R9, R19.reuse, 0x18 ;  /* 0x0000001813097836 */ /* 0x040fe20000000000 */
        /* <DEDUP_REMOVED lines=8> */
[C---:B------:R-:W-:Y:S01]  /*e0e0*/  VIADD R18, R19.reuse, 0x60 ;  /* 0x0000006013127836 */ /* 0x040fe20000000000 */
[----:B------:R-:W-:Y:S01]  /*e0f0*/  ISETP.GE.AND P5, PT, R12, UR4, PT ;  /* 0x000000040c007c0c */ /* 0x000fe2000bfa6270 */
[----:B-1--4-:R-:W-:Y:S01]  /*e100*/  @!P2 IMAD.WIDE R4, R19, 0x4, R14 ;  /* 0x000000041304a825 */ /* 0x012fe200078e020e */
[----:B------:R-:W-:Y:S02]  /*e110*/  ISETP.GE.AND P6, PT, R13, UR4, PT ;  /* 0x000000040d007c0c */ /* 0x000fe4000bfc6270 */
[----:B------:R-:W-:Y:S02]  /*e120*/  @!P3 LEA.HI R0, R0, R0, RZ, 0x1 ;  /* 0x000000000000b211 */ /* 0x000fe400078f08ff */
[----:B------:R0:W-:Y:S01]  /*e130*/  @!P2 ST.E.64 desc[UR44][R4.64], R2 ;  /* 0x000000020400a985 */ /* 0x0001e2000c101b2c */
[----:B------:R-:W-:-:S02]  /*e140*/  @!P0 LEA.HI R8, R8, R8, RZ, 0x1 ;  /* 0x0000000808088211 */ /* 0x000fc400078f08ff */
[----:B------:R-:W-:Y:S01]  /*e150*/  @!P3 LOP3.LUT R7, R0, 0xfffffffe, RZ, 0xc0, !PT ;  /* 0xfffffffe0007b812 */ /* 0x000fe200078ec0ff */
[----:B------:R-:W-:Y:S01]  /*e160*/  VIADD R0, R19, 0x20 ;  /* 0x0000002013007836 */ /* 0x000fe20000000000 */
[----:B------:R-:W-:Y:S02]  /*e170*/  @!P1 LEA.HI R9, R9, R9, RZ, 0x1 ;  /* 0x0000000909099211 */ /* 0x000fe400078f08ff */
[----:B------:R-:W-:Y:S01]  /*e180*/  @!P4 LEA.HI R11, R11, R11, RZ, 0x1 ;  /* 0x0000000b0b0bc211 */ /* 0x000fe200078f08ff */
[----:B------:R-:W-:Y:S01]  /*e190*/  @!P3 IMAD.WIDE R6, R7, 0x4, R14 ;  /* 0x000000040706b825 */ /* 0x000fe200078e020e */
[----:B------:R-:W-:Y:S02]  /*e1a0*/  ISETP.GE.AND P2, PT, R0, UR4, PT ;  /* 0x0000000400007c0c */ /* 0x000fe4000bf46270 */
[----:B------:R-:W-:Y:S02]  /*e1b0*/  @!P5 LEA.HI R12, R12, R12, RZ, 0x1 ;  /* 0x0000000c0c0cd211 */ /* 0x000fe400078f08ff */
[----:B------:R1:W-:Y:S01]  /*e1c0*/  @!P3 ST.E.64 desc[UR44][R6.64], R92 ;  /* 0x0000005c0600b985 */ /* 0x0003e2000c101b2c */
[----:B------:R-:W-:-:S02]  /*e1d0*/  ISETP.GE.AND P3, PT, R10, UR4, PT ;  /* 0x000000040a007c0c */ /* 0x000fc4000bf66270 */
[----:B0-----:R-:W-:Y:S02]  /*e1e0*/  @!P0 LOP3.LUT R3, R8, 0xfffffffe, RZ, 0xc0, !PT ;  /* 0xfffffffe08038812 */ /* 0x001fe400078ec0ff */
[----:B------:R-:W-:Y:S02]  /*e1f0*/  @!P1 LOP3.LUT R5, R9, 0xfffffffe, RZ, 0xc0, !PT ;  /* 0xfffffffe09059812 */ /* 0x000fe400078ec0ff */
[----:B------:R-:W-:Y:S01]  /*e200*/  @!P4 LOP3.LUT R11, R11, 0xfffffffe, RZ, 0xc0, !PT ;  /* 0xfffffffe0b0bc812 */ /* 0x000fe200078ec0ff */
[----:B------:R-:W-:Y:S01]  /*e210*/  @!P0 IMAD.WIDE R2, R3, 0x4, R14 ;  /* 0x0000000403028825 */ /* 0x000fe200078e020e */
[----:B------:R-:W-:-:S03]  /*e220*/  @!P2 LEA.HI R0, R0, R0, RZ, 0x1 ;  /* 0x000000000000a211 */ /* 0x000fc600078f08ff */
[--C-:B------:R-:W-:Y:S01]  /*e230*/  @!P1 IMAD.WIDE R4, R5, 0x4, R14.reuse ;  /* 0x0000000405049825 */ /* 0x100fe200078e020e */
[----:B------:R0:W-:Y:S01]  /*e240*/  @!P0 ST.E.64 desc[UR44][R2.64], R96 ;  /* 0x0000006002008985 */ /* 0x0001e2000c101b2c */
[----:B------:R-:W-:Y:S02]  /*e250*/  @!P3 LEA.HI R10, R10, R10, RZ, 0x1 ;  /* 0x0000000a0a0ab211 */ /* 0x000fe400078f08ff */
[----:B-1----:R-:W-:Y:S01]  /*e260*/  @!P2 LOP3.LUT R7, R0, 0xfffffffe, RZ, 0xc0, !PT ;  /* 0xfffffffe0007a812 */ /* 0x002fe200078ec0ff */
[----:B------:R1:W-:Y:S01]  /*e270*/  @!P1 ST.E.64 desc[UR44][R4.64], R100 ;  /* 0x0000006404009985 */ /* 0x0003e2000c101b2c */
[----:B------:R-:W-:Y:S02]  /*e280*/  @!P3 LOP3.LUT R9, R10, 0xfffffffe, RZ, 0xc0, !PT ;  /* 0xfffffffe0a09b812 */ /* 0x000fe400078ec0ff */
[----:B------:R-:W-:Y:S01]  /*e290*/  @!P6 LEA.HI R0, R13, R13, RZ, 0x1 ;  /* 0x0000000d0d00e211 */ /* 0x000fe200078f08ff */
[----:B------:R-:W-:Y:S01]  /*e2a0*/  @!P2 IMAD.WIDE R6, R7, 0x4, R14 ;  /* 0x000000040706a825 */ /* 0x000fe200078e020e */
[----:B------:R-:W-:-:S02]  /*e2b0*/  @!P5 LOP3.LUT R13, R12, 0xfffffffe, RZ, 0xc0, !PT ;  /* 0xfffffffe0c0dd812 */ /* 0x000fc400078ec0ff */
[----:B------:R-:W-:Y:S01]  /*e2c0*/  @!P6 LOP3.LUT R21, R0, 0xfffffffe, RZ, 0xc0, !PT ;  /* 0xfffffffe0015e812 */ /* 0x000fe200078ec0ff */
[----:B------:R-:W-:Y:S01]  /*e2d0*/  VIADD R0, R19, 0x48 ;  /* 0x0000004813007836 */ /* 0x000fe20000000000 */
[----:B------:R-:W-:Y:S01]  /*e2e0*/  @!P2 ST.E.64 desc[UR44][R6.64], R104 ;  /* 0x000000680600a985 */ /* 0x000fe2000c101b2c */
[----:B0-----:R-:W-:-:S03]  /*e2f0*/  @!P3 IMAD.WIDE R2, R9, 0x4, R14 ;  /* 0x000000040902b825 */ /* 0x001fc600078e020e */
[----:B------:R-:W-:Y:S01]  /*e300*/  ISETP.GE.AND P0, PT, R0, UR4, PT ;  /* 0x0000000400007c0c */ /* 0x000fe2000bf06270 */
[--C-:B-1----:R-:W-:Y:S01]  /*e310*/  @!P4 IMAD.WIDE R4, R11, 0x4, R14.reuse ;  /* 0x000000040b04c825 */ /* 0x102fe200078e020e */
[----:B------:R0:W-:Y:S01]  /*e320*/  @!P3 ST.E.64 desc[UR44][R2.64], R108 ;  /* 0x0000006c0200b985 */ /* 0x0001e2000c101b2c */
[----:B------:R-:W-:Y:S02]  /*e330*/  ISETP.GE.AND P3, PT, R18, UR4, PT ;  /* 0x0000000412007c0c */ /* 0x000fe4000bf66270 */
[--C-:B------:R-:W-:Y:S01]  /*e340*/  @!P5 IMAD.WIDE R8, R13, 0x4, R14.reuse ;  /* 0x000000040d08d825 */ /* 0x100fe200078e020e */
[----:B------:R-:W-:Y:S03]  /*e350*/  @!P4 ST.E.64 desc[UR44][R4.64], R112 ;  /* 0x000000700400c985 */ /* 0x000fe6000c101b2c */
[----:B------:R-:W-:Y:S01]  /*e360*/  VIADD R12, R19, 0x50 ;  /* 0x00000050130c7836 */ /* 0x000fe20000000000 */
[----:B------:R1:W-:Y:S01]  /*e370*/  @!P5 ST.E.64 desc[UR44][R8.64], R116 ;  /* 0x000000740800d985 */ /* 0x0003e2000c101b2c */
[----:B------:R-:W-:-:S02]  /*e380*/  @!P6 IMAD.WIDE R10, R21, 0x4, R14 ;  /* 0x00000004150ae825 */ /* 0x000fc400078e020e */
[----:B------:R-:W-:Y:S02]  /*e390*/  @!P0 LEA.HI R0, R0, R0, RZ, 0x1 ;  /* 0x0000000000008211 */ /* 0x000fe400078f08ff */
[C---:B------:R-:W-:Y:S01]  /*e3a0*/  VIADD R13, R19.reuse, 0x58 ;  /* 0x00000058130d7836 */ /* 0x040fe20000000000 */
[----:B------:R-:W-:Y:S01]  /*e3b0*/  ISETP.GE.AND P1, PT, R12, UR4, PT ;  /* 0x000000040c007c0c */ /* 0x000fe2000bf26270 */
[C---:B0-----:R-:W-:Y:S01]  /*e3c0*/  VIADD R3, R19.reuse, 0x78 ;  /* 0x0000007813037836 */ /* 0x041fe20000000000 */
[----:B------:R0:W-:Y:S01]  /*e3d0*/  @!P6 ST.E.64 desc[UR44][R10.64], R120 ;  /* 0x000000780a00e985 */ /* 0x0001e2000c101b2c */
[----:B------:R-:W-:Y:S01]  /*e3e0*/  VIADD R6, R19, 0x68 ;  /* 0x0000006813067836 */ /* 0x000fe20000000000 */
[----:B------:R-:W-:Y:S01]  /*e3f0*/  ISETP.GE.AND P2, PT, R13, UR4, PT ;  /* 0x000000040d007c0c */ /* 0x000fe2000bf46270 */
[----:B------:R-:W-:Y:S01]  /*e400*/  VIADD R7, R19, 0x70 ;  /* 0x0000007013077836 */ /* 0x000fe20000000000 */
[----:B------:R-:W-:Y:S02]  /*e410*/  ISETP.GE.AND P6, PT, R3, UR4, PT ;  /* 0x0000000403007c0c */ /* 0x000fe4000bfc6270 */
[----:B------:R-:W-:-:S02]  /*e420*/  ISETP.GE.AND P4, PT, R6, UR4, PT ;  /* 0x0000000406007c0c */ /* 0x000fc4000bf86270 */
[----:B------:R-:W-:Y:S02]  /*e430*/  ISETP.GE.AND P5, PT, R7, UR4, PT ;  /* 0x0000000407007c0c */ /* 0x000fe4000bfa6270 */
[----:B------:R-:W-:Y:S02]  /*e440*/  @!P3 LEA.HI R18, R18, R18, RZ, 0x1 ;  /* 0x000000121212b211 */ /* 0x000fe400078f08ff */
[----:B------:R-:W-:Y:S02]  /*e450*/  @!P1 LEA.HI R12, R12, R12, RZ, 0x1 ;  /* 0x0000000c0c0c9211 */ /* 0x000fe400078f08ff */
[----:B-1----:R-:W-:Y:S02]  /*e460*/  @!P3 LOP3.LUT R9, R18, 0xfffffffe, RZ, 0xc0, !PT ;  /* 0xfffffffe1209b812 */ /* 0x002fe400078ec0ff */
[----:B------:R-:W-:Y:S02]  /*e470*/  @!P2 LEA.HI R13, R13, R13, RZ, 0x1 ;  /* 0x0000000d0d0da211 */ /* 0x000fe400078f08ff */
[----:B------:R-:W-:Y:S01]  /*e480*/  @!P6 LEA.HI R4, R3, R3, RZ, 0x1 ;  /* 0x000000030304e211 */ /* 0x000fe200078f08ff */
[----:B------:R-:W-:Y:S01]  /*e490*/  @!P3 IMAD.WIDE R8, R9, 0x4, R14 ;  /* 0x000000040908b825 */ /* 0x000fe200078e020e */
[----:B------:R-:W-:-:S02]  /*e4a0*/  @!P4 LEA.HI R6, R6, R6, RZ, 0x1 ;  /* 0x000000060606c211 */ /* 0x000fc400078f08ff */
[----:B------:R-:W-:Y:S02]  /*e4b0*/  @!P5 LEA.HI R2, R7, R7, RZ, 0x1 ;  /* 0x000000070702d211 */ /* 0x000fe400078f08ff */
[----:B------:R-:W-:Y:S02]  /*e4c0*/  @!P0 LOP3.LUT R3, R0, 0xfffffffe, RZ, 0xc0, !PT ;  /* 0xfffffffe00038812 */ /* 0x000fe400078ec0ff */
[----:B------:R-:W-:Y:S02]  /*e4d0*/  @!P1 LOP3.LUT R5, R12, 0xfffffffe, RZ, 0xc0, !PT ;  /* 0xfffffffe0c059812 */ /* 0x000fe400078ec0ff */
[----:B------:R-:W-:Y:S02]  /*e4e0*/  @!P2 LOP3.LUT R7, R13, 0xfffffffe, RZ, 0xc0, !PT ;  /* 0xfffffffe0d07a812 */ /* 0x000fe400078ec0ff */
[----:B0-----:R-:W-:Y:S02]  /*e4f0*/  @!P4 LOP3.LUT R11, R6, 0xfffffffe, RZ, 0xc0, !PT ;  /* 0xfffffffe060bc812 */ /* 0x001fe400078ec0ff */
[----:B------:R-:W-:Y:S01]  /*e500*/  @!P5 LOP3.LUT R13, R2, 0xfffffffe, RZ, 0xc0, !PT ;  /* 0xfffffffe020dd812 */ /* 0x000fe200078ec0ff */
        /* <DEDUP_REMOVED lines=14> */
.L_x_7281:
[----:B------:R-:W-:Y:S05]  /*e5f0*/  BSYNC B0 ;  /* 0x0000000000007941 */ /* 0x000fea0003800000 */
.L_x_7280:
[----:B------:R-:W-:Y:S01]  /*e600*/  ISETP.GE.AND P0, PT, R16, R17, PT ;  /* 0x000000111000720c */ /* 0x000fe20003f06270 */
[----:B0-----:R0:W2:Y:S04]  /*e610*/  SHFL.IDX PT, R13, R22, 0x1, 0x1c1f ;  /* 0x003c1f00160d7f89 */ /* 0x0010a800000e0000 */
[----:B------:R0:W0:Y:S08]  /*e620*/  SHFL.IDX PT, R12, R20, 0x1, 0x1c1f ;  /* 0x003c1f00140c7f89 */ /* 0x00003000000e0000 */
[----:B------:R-:W-:Y:S05]  /*e630*/  @P0 BRA `(.L_x_7200) ;  /* 0x0000004800040947 */ /* 0x000fea0003800000 */
[----:B------:R-:W-:Y:S01]  /*e640*/  ULDC UR4, c[0x0][0xac8] ;  /* 0x0002b20000047ab9 */ /* 0x000fe20000000800 */
[C---:B------:R-:W-:Y:S01]  /*e650*/  VIADD R0, R19.reuse, 0x8 ;  /* 0x0000000813007836 */ /* 0x040fe20000000000 */
[C---:B------:R-:W-:Y:S01]  /*e660*/  ISETP.GE.AND P0, PT, R19.reuse, UR4, PT ;  /* 0x0000000413007c0c */ /* 0x040fe2000bf06270 */
[C---:B---3--:R-:W-:Y:S02]  /*e670*/  VIADD R4, R19.reuse, 0x10 ;  /* 0x0000001013047836 */ /* 0x048fe40000000000 */
[C---:B------:R-:W-:Y:S01]  /*e680*/  VIADD R6, R19.reuse, 0x18 ;  /* 0x0000001813067836 */ /* 0x040fe20000000000 */
[----:B------:R-:W-:Y:S01]  /*e690*/  ISETP.GE.AND P5, PT, R0, UR4, PT ;  /* 0x0000000400007c0c */ /* 0x000fe2000bfa6270 */
[C---:B------:R-:W-:Y:S01]  /*e6a0*/  VIADD R8, R19.reuse, 0x20 ;  /* 0x0000002013087836 */ /* 0x040fe20000000000 */
[----:B------:R-:W-:Y:S01]  /*e6b0*/  ISETP.GE.AND P6, PT, R4, UR4, PT ;  /* 0x0000000404007c0c */ /* 0x000fe2000bfc6270 */
[C---:B------:R-:W-:Y:S02]  /*e6c0*/  VIADD R9, R19.reuse, 0x28 ;  /* 0x0000002813097836 */ /* 0x040fe40000000000 */
[C---:B------:R-:W-:Y:S01]  /*e6d0*/  VIADD R10, R19.reuse, 0x30 ;  /* 0x00000030130a7836 */ /* 0x040fe20000000000 */
[----:B------:R-:W-:Y:S01]  /*e6e0*/  ISETP.GE.AND P4, PT, R8, UR4, PT ;  /* 0x0000000408007c0c */ /* 0x000fe2000bf86270 */
[----:B------:R-:W-:Y:S01]  /*e6f0*/  VIADD R11, R19, 0x38 ;  /* 0x00000038130b7836 */ /* 0x000fe20000000000 */
[----:B------:R-:W-:Y:S01]  /*e700*/  ISETP.GE.AND P3, PT, R9, UR4, PT ;  /* 0x0000000409007c0c */ /* 0x000fe2000bf66270 */
[----:B0-2---:R-:W-:Y:S01]  /*e710*/  @!P0 IMAD.WIDE R2, R19, 0x4, R12 ;  /* 0x0000000413028825 */ /* 0x005fe200078e020c */
        /* <DEDUP_REMOVED lines=17> */
[----:B----4-:R-:W-:Y:S01]  /*e830*/  @!P1 LEA.HI R14, R11, R11, RZ, 0x1 ;  /* 0x0000000b0b0e9211 */ /* 0x010fe200078f08ff */
[----:B------:R0:W-:Y:S01]  /*e840*/  @!P5 ST.E.64 desc[UR44][R2.64], R94 ;  /* 0x0000005e0200d985 */ /* 0x0001e2000c101b2c */
[----:B------:R-:W-:-:S02]  /*e850*/  @!P0 LOP3.LUT R7, R6, 0xfffffffe, RZ, 0xc0, !PT ;  /* 0xfffffffe06078812 */ /* 0x000fc400078ec0ff */
[----:B------:R-:W-:Y:S01]  /*e860*/  @!P4 LOP3.LUT R9, R8, 0xfffffffe, RZ, 0xc0, !PT ;  /* 0xfffffffe0809c812 */ /* 0x000fe200078ec0ff */
[----:B------:R2:W-:Y:S01]  /*e870*/  @!P6 ST.E.64 desc[UR44][R4.64], R98 ;  /* 0x000000620400e985 */ /* 0x0005e2000c101b2c */
[----:B------:R-:W-:Y:S01]  /*e880*/  @!P3 LOP3.LUT R11, R0, 0xfffffffe, RZ, 0xc0, !PT ;  /* 0xfffffffe000bb812 */ /* 0x000fe200078ec0ff */
[C---:B------:R-:W-:Y:S01]  /*e890*/  VIADD R0, R19.reuse, 0x50 ;  /* 0x0000005013007836 */ /* 0x040fe20000000000 */
[----:B-1----:R-:W-:Y:S02]  /*e8a0*/  @!P2 LOP3.LUT R15, R10, 0xfffffffe, RZ, 0xc0, !PT ;  /* 0xfffffffe0a0fa812 */ /* 0x002fe400078ec0ff */
[----:B------:R-:W-:Y:S01]  /*e8b0*/  @!P1 LOP3.LUT R17, R14, 0xfffffffe, RZ, 0xc0, !PT ;  /* 0xfffffffe0e119812 */ /* 0x000fe200078ec0ff */
[----:B------:R-:W-:Y:S01]  /*e8c0*/  VIADD R14, R19, 0x58 ;  /* 0x00000058130e7836 */ /* 0x000fe20000000000 */
[----:B------:R-:W-:Y:S02]  /*e8d0*/  ISETP.GE.AND P5, PT, R16, UR4, PT ;  /* 0x0000000410007c0c */ /* 0x000fe4000bfa6270 */
[----:B------:R-:W-:Y:S01]  /*e8e0*/  ISETP.GE.AND P6, PT, R18, UR4, PT ;  /* 0x0000000412007c0c */ /* 0x000fe2000bfc6270 */
[----:B0-----:R-:W-:-:S04]  /*e8f0*/  @!P0 IMAD.WIDE R2, R7, 0x4, R12 ;  /* 0x0000000407028825 */ /* 0x001fc800078e020c */
[--C-:B--2---:R-:W-:Y:S01]  /*e900*/  @!P4 IMAD.WIDE R4, R9, 0x4, R12.reuse ;  /* 0x000000040904c825 */ /* 0x104fe200078e020c */
        /* <DEDUP_REMOVED lines=16> */
[----:B------:R-:W-:Y:S02]  /*ea10*/  ISETP.GE.AND P2, PT, R15, UR4, PT ;  /* 0x000000040f007c0c */ /* 0x000fe4000bf46270 */
[----:B------:R-:W-:-:S02]  /*ea20*/  ISETP.GE.AND P3, PT, R17, UR4, PT ;  /* 0x0000000411007c0c */ /* 0x000fc4000bf66270 */
[----:B0-----:R-:W-:Y:S02]  /*ea30*/  @!P5 LOP3.LUT R3, R16, 0xfffffffe, RZ, 0xc0, !PT ;  /* 0xfffffffe1003d812 */ /* 0x001fe400078ec0ff */
[----:B-1----:R-:W-:Y:S02]  /*ea40*/  @!P6 LOP3.LUT R5, R18, 0xfffffffe, RZ, 0xc0, !PT ;  /* 0xfffffffe1205e812 */ /* 0x002fe400078ec0ff */
        /* <DEDUP_REMOVED lines=10> */
[----:B---3--:R-:W-:Y:S02]  /*eaf0*/  @!P1 LOP3.LUT R9, R14, 0xfffffffe, RZ, 0xc0, !PT ;  /* 0xfffffffe0e099812 */ /* 0x008fe400078ec0ff */
[----:B------:R-:W-:Y:S02]  /*eb00*/  @!P2 LOP3.LUT R15, R15, 0xfffffffe, RZ, 0xc0, !PT ;  /* 0xfffffffe0f0fa812 */ /* 0x000fe400078ec0ff */
[----:B------:R-:W-:Y:S02]  /*eb10*/  @!P3 LOP3.LUT R17, R17, 0xfffffffe, RZ, 0xc0, !PT ;  /* 0xfffffffe1111b812 */ /* 0x000fe400078ec0ff */
[----:B----4-:R-:W-:Y:S01]  /*eb20*/  @!P4 LOP3.LUT R11, R20, 0xfffffffe, RZ, 0xc0, !PT ;  /* 0xfffffffe140bc812 */ /* 0x010fe200078ec0ff */
[----:B0-----:R-:W-:-:S04]  /*eb30*/  @!P0 IMAD.WIDE R2, R7, 0x4, R12 ;  /* 0x0000000407028825 */ /* 0x001fc800078e020c */
[--C-:B-1----:R-:W-:Y:S01]  /*eb40*/  @!P1 IMAD.WIDE R4, R9, 0x4, R12.reuse ;  /* 0x0000000409049825 */ /* 0x102fe200078e020c */
[----:B------:R0:W-:Y:S01]  /*eb50*/  @!P0 ST.E.64 desc[UR44][R2.64], R130 ;  /* 0x0000008202008985 */ /* 0x0001e2000c101b2c */
[----:B------:R-:W-:Y:S02]  /*eb60*/  ISETP.GE.AND P0, PT, R19, UR4, PT ;  /* 0x0000000413007c0c */ /* 0x000fe4000bf06270 */
        /* <DEDUP_REMOVED lines=8> */
[----:B------:R-:W-:-:S04]  /*ebf0*/  LEA.HI R19, R19, R19, RZ, 0x1 ;  /* 0x0000001313137211 */ /* 0x000fc800078f08ff */
[----:B0-----:R-:W-:-:S05]  /*ec00*/  LOP3.LUT R3, R19, 0xfffffffe, RZ, 0xc0, !PT ;  /* 0xfffffffe13037812 */ /* 0x001fca00078ec0ff */
[----:B------:R-:W-:-:S05]  /*ec10*/  IMAD.WIDE R2, R3, 0x4, R12 ;  /* 0x0000000403027825 */ /* 0x000fca00078e020c */
[----:B------:R0:W-:Y:S01]  /*ec20*/  ST.E.64 desc[UR44][R2.64], R150 ;  /* 0x0000009602007985 */ /* 0x0001e2000c101b2c */
[----:B------:R-:W-:Y:S05]  /*ec30*/  BRA `(.L_x_7200) ;  /* 0x0000004000847947 */ /* 0x000fea0003800000 */
.L_x_7279:
[----:B0-----:R-:W0:Y:S02]  /*ec40*/  S2R R0, SR_TID.X ;  /* 0x0000000000007919 */ /* 0x001e240000002100 */
        /* <DEDUP_REMOVED lines=14> */
[----:B------:R-:W-:Y:S02]  /*ed30*/  ULDC.64 UR6, c[0x0][0xbd0] ;  /* 0x0002f40000067ab9 */ /* 0x000fe40000000a00 */
        /* <DEDUP_REMOVED lines=41> */
.L_x_7198:
[----:B------:R-:W-:-:S08]  /*efd0*/  NOP ;  /* 0x0000000000007918 */ /* 0x000fd00000000000 */
[----:B--2---:R-:W0:-:S00]  /*efe0*/  USETMAXREG.DEALLOC.CTAPOOL 0x18 ;  /* 0x00000018000079c8 */ /* 0x004e0000080e0500 */
        /* <DEDUP_REMOVED lines=16> */
.L_x_7282:
[----:B------:R-:W-:Y:S01]  /*f0f0*/  ULDC UR7, c[0x0][0xc50] ;  /* 0x0003140000077ab9 */ /* 0x000fe20000000800 */
[----:B------:R-:W-:Y:S01]  /*f100*/  UMOV UR36, UR6 ;  /* 0x0000000600247c82 */ /* 0x000fe20008000000 */
[----:B------:R-:W-:-:S11]  /*f110*/  UISETP.NE.AND UP0, UPT, UR7, 0x1, UPT ;  /* 0x000000010700788c */ /* 0x000fd6000bf05270 */
[----:B------:R-:W-:Y:S01]  /*f120*/  @UP0 ULDC UR4, c[0x0][0xc54] ;  /* 0x0003150000040ab9 */ /* 0x000fe20000000800 */
[----:B------:R-:W-:Y:S01]  /*f130*/  @UP0 ULDC UR8, c[0x0][0xc58] ;  /* 0x0003160000080ab9 */ /* 0x000fe20000000800 */
[----:B------:R-:W-:-:S04]  /*f140*/  UIMAD.WIDE.U32 UR4, UR6, UR4, URZ ;  /* 0x00000004060472a5 */ /* 0x000fc8000f8e003f */
[----:B------:R-:W-:-:S12]  /*f150*/  @UP0 USHF.R.U32.HI UR36, URZ, UR8, UR5 ;  /* 0x000000083f240299 */ /* 0x000fd80008011605 */
.L_x_7283:
        /* <DEDUP_REMOVED lines=45> */
.L_x_7286:
[----:B------:R-:W-:-:S11]  /*f430*/  UISETP.NE.AND UP0, UPT, UR5, 0x1, UPT ;  /* 0x000000010500788c */ /* 0x000fd6000bf05270 */
[----:B------:R-:W-:Y:S02]  /*f440*/  @UP0 ULDC.64 UR14, c[0x0][0x9e8] ;  /* 0x00027a00000e0ab9 */ /* 0x000fe40000000a00 */
[----:B------:R-:W-:-:S04]  /*f450*/  UIMAD.WIDE.U32 UR6, UR8, UR14, URZ ;  /* 0x0000000e080672a5 */ /* 0x000fc8000f8e003f */
[----:B------:R-:W-:-:S12]  /*f460*/  @UP0 USHF.R.U32.HI UR8, URZ, UR15, UR7 ;  /* 0x0000000f3f080299 */ /* 0x000fd80008011607 */
.L_x_7287:
[----:B------:R-:W-:-:S04]  /*f470*/  UIMAD UR8, UR8, UR5, UR5 ;  /* 0x00000005080872a4 */ /* 0x000fc8000f8e0205 */
[----:B------:R-:W-:-:S04]  /*f480*/  UISETP.LT.AND UP0, UPT, UR4, UR8, UPT ;  /* 0x000000080400728c */ /* 0x000fc8000bf01270 */
[----:B------:R-:W-:-:S12]  /*f490*/  USEL UR4, UR4, UR8, UP0 ;  /* 0x0000000804047287 */ /* 0x000fd80008000000 */
.L_x_7285:
        /* <DEDUP_REMOVED lines=26> */
.L_x_7289:
[----:B------:R-:W-:-:S11]  /*f640*/  UISETP.NE.AND UP0, UPT, UR5, 0x1, UPT ;  /* 0x000000010500788c */ /* 0x000fd6000bf05270 */
[----:B------:R-:W-:Y:S02]  /*f650*/  @UP0 ULDC.64 UR10, c[0x0][0x9e8] ;  /* 0x00027a00000a0ab9 */ /* 0x000fe40000000a00 */
[----:B------:R-:W-:-:S04]  /*f660*/  UIMAD.WIDE.U32 UR6, UR4, UR10, URZ ;  /* 0x0000000a040672a5 */ /* 0x000fc8000f8e003f */
[----:B------:R-:W-:-:S12]  /*f670*/  @UP0 USHF.R.U32.HI UR4, URZ, UR11, UR7 ;  /* 0x0000000b3f040299 */ /* 0x000fd80008011607 */
.L_x_7290:
[----:B------:R-:W-:-:S04]  /*f680*/  UIMAD UR4, UR4, UR5, URZ ;  /* 0x00000005040472a4 */ /* 0x000fc8000f8e023f */
[----:B------:R-:W-:-:S04]  /*f690*/  UISETP.LT.AND UP0, UPT, UR8, UR4, UPT ;  /* 0x000000040800728c */ /* 0x000fc8000bf01270 */
[----:B------:R-:W-:-:S12]  /*f6a0*/  USEL UR8, UR8, UR4, !UP0 ;  /* 0x0000000408087287 */ /* 0x000fd8000c000000 */
.L_x_7288:
[----:B------:R-:W-:Y:S02]  /*f6b0*/  USHF.R.S32.HI UR4, URZ, 0x1f, UR8 ;  /* 0x0000001f3f047899 */ /* 0x000fe40008011408 */
[----:B------:R-:W-:Y:S02]  /*f6c0*/  USHF.R.U32.HI UR5, URZ, 0x10, UR41 ;  /* 0x000000103f057899 */ /* 0x000fe40008011629 */
[----:B------:R-:W-:Y:S02]  /*f6d0*/  ULEA.HI UR4, UR4, UR8, URZ, 0x7 ;  /* 0x0000000804047291 */ /* 0x000fe4000f8f383f */
[----:B------:R-:W-:Y:S02]  /*f6e0*/  UISETP.NE.AND UP0, UPT, UR5, URZ, UPT ;  /* 0x0000003f0500728c */ /* 0x000fe4000bf05270 */
[----:B------:R-:W-:Y:S02]  /*f6f0*/  USHF.R.S32.HI UR4, URZ, 0x7, UR4 ;  /* 0x000000073f047899 */ /* 0x000fe40008011404 */
[----:B------:R-:W-:-:S04]  /*f700*/  ULOP3.LUT UR41, UR41, 0xffff, URZ, 0xc0, !UPT ;  /* 0x0000ffff29297892 */ /* 0x000fc8000f8ec03f */
[----:B------:R-:W-:-:S03]  /*f710*/  VIMNMX R7, RZ, UR4, !PT ;  /* 0x00000004ff077c48 */ /* 0x000fc6000ffe0100 */
[----:B------:R-:W-:Y:S01]  /*f720*/  @!UP0 ULDC UR5, c[0x0][0x9f0] ;  /* 0x00027c0000058ab9 */ /* 0x000fe20000000800 */
[----:B------:R-:W-:Y:S01]  /*f730*/  ISETP.LT.AND P0, PT, R7, UR9, PT ;  /* 0x0000000907007c0c */ /* 0x000fe2000bf01270 */
[----:B------:R0:W-:Y:S04]  /*f740*/  STL [R1+0x8], R7 ;  /* 0x0000080701007387 */ /* 0x0001e80000100800 */
[----:B------:R0:W-:Y:S08]  /*f750*/  STL [R1+0xc], RZ ;  /* 0x00000cff01007387 */ /* 0x0001f00000100800 */
[----:B0-----:R-:W-:Y:S05]  /*f760*/  @!P0 BRA `(.L_x_7291) ;  /* 0x0000000000708947 */ /* 0x001fea0003800000 */
[----:B------:R-:W-:Y:S01]  /*f770*/  IMAD.U32 R6, RZ, RZ, UR5 ;  /* 0x00000005ff067e24 */ /* 0x000fe2000f8e00ff */
[----:B------:R-:W-:Y:S01]  /*f780*/  UIADD3 UR4, UR5, -0x1, UR9 ;  /* 0xffffffff05047890 */ /* 0x000fe2000fffe009 */
[----:B------:R-:W-:-:S03]  /*f790*/  IMAD.MOV.U32 R2, RZ, RZ, RZ ;  /* 0x000000ffff027224 */ /* 0x000fc600078e00ff */
[-C--:B------:R-:W-:Y:S02]  /*f7a0*/  IABS R0, R6.reuse ;  /* 0x0000000600007213 */ /* 0x080fe40000000000 */
[----:B------:R-:W-:Y:S02]  /*f7b0*/  IABS R6, R6 ;  /* 0x0000000600067213 */ /* 0x000fe40000000000 */
[----:B------:R-:W0:Y:S08]  /*f7c0*/  I2F.RP R4, R0 ;  /* 0x0000000000047306 */ /* 0x000e300000209400 */
[----:B0-----:R-:W0:Y:S02]  /*f7d0*/  MUFU.RCP R4, R4 ;  /* 0x0000000400047308 */ /* 0x001e240000001000 */
[----:B0-----:R-:W-:-:S06]  /*f7e0*/  VIADD R3, R4, 0xffffffe ;  /* 0x0ffffffe04037836 */ /* 0x001fcc0000000000 */
[----:B------:R-:W0:Y:S02]  /*f7f0*/  F2I.FTZ.U32.TRUNC.NTZ R3, R3 ;  /* 0x0000000300037305 */ /* 0x000e24000021f000 */
[----:B0-----:R-:W-:-:S04]  /*f800*/  IMAD.MOV R5, RZ, RZ, -R3 ;  /* 0x000000ffff057224 */ /* 0x001fc800078e0a03 */
[----:B------:R-:W-:-:S04]  /*f810*/  IMAD R5, R5, R0, RZ ;  /* 0x0000000005057224 */ /* 0x000fc800078e02ff */
[----:B------:R-:W-:Y:S01]  /*f820*/  IMAD.HI.U32 R5, R3, R5, R2 ;  /* 0x0000000503057227 */ /* 0x000fe200078e0002 */
[----:B------:R-:W-:-:S03]  /*f830*/  IADD3 R2, -R7, UR4, RZ ;  /* 0x0000000407027c10 */ /* 0x000fc6000fffe1ff */
[----:B------:R-:W-:Y:S01]  /*f840*/  IMAD.MOV R3, RZ, RZ, -R6 ;  /* 0x000000ffff037224 */ /* 0x000fe200078e0a06 */
[----:B------:R-:W-:Y:S02]  /*f850*/  IABS R4, R2 ;  /* 0x0000000200047213 */ /* 0x000fe40000000000 */
[----:B------:R-:W-:-:S03]  /*f860*/  LOP3.LUT R2, R2, UR5, RZ, 0x3c, !PT ;  /* 0x0000000502027c12 */ /* 0x000fc6000f8e3cff */
[----:B------:R-:W-:Y:S01]  /*f870*/  IMAD.HI.U32 R5, R5, R4, RZ ;  /* 0x0000000405057227 */ /* 0x000fe200078e00ff */
[----:B------:R-:W-:-:S03]  /*f880*/  ISETP.GE.AND P2, PT, R2, RZ, PT ;  /* 0x000000ff0200720c */ /* 0x000fc60003f46270 */
        /* <DEDUP_REMOVED lines=10> */
.L_x_7291:
[----:B------:R-:W2:Y:S01]  /*f930*/  LDL R2, [R1+0xc] ;  /* 0x00000c0001027983 */ /* 0x000ea20000100800 */
[----:B------:R-:W-:Y:S02]  /*f940*/  IMAD.MOV.U32 R9, RZ, RZ, 0x1 ;  /* 0x00000001ff097424 */ /* 0x000fe400078e00ff */
[----:B------:R-:W-:Y:S02]  /*f950*/  IMAD.MOV.U32 R3, RZ, RZ, 0x1 ;  /* 0x00000001ff037424 */ /* 0x000fe400078e00ff */
[----:B--2---:R-:W-:-:S05]  /*f960*/  IMAD R0, R2, UR41, R7 ;  /* 0x0000002902007c24 */ /* 0x004fca000f8e0207 */
[----:B------:R-:W-:Y:S01]  /*f970*/  VIADDMNMX R18, R0, R2, UR9, PT ;  /* 0x0000000900127e46 */ /* 0x000fe2000b800102 */
[----:B------:R1:W-:Y:S03]  /*f980*/  STL [R1+0x4], R0 ;  /* 0x0000040001007387 */ /* 0x0003e60000100800 */
[----:B------:R-:W-:Y:S01]  /*f990*/  ISETP.GT.AND P0, PT, R18, R0, PT ;  /* 0x000000001200720c */ /* 0x000fe20003f04270 */
[----:B------:R2:W-:Y:S01]  /*f9a0*/  STL [R1+0x10], R18 ;  /* 0x0000101201007387 */ /* 0x0005e20000100800 */
[----:B-1----:R-:W-:-:S11]  /*f9b0*/  IMAD.MOV.U32 R0, RZ, RZ, RZ ;  /* 0x000000ffff007224 */ /* 0x002fd600078e00ff */
[----:B--2---:R-:W-:Y:S05]  /*f9c0*/  @!P0 BRA `(.L_x_7284) ;  /* 0x0000003000608947 */ /* 0x004fea0003800000 */
[----:B------:R-:W1:Y:S01]  /*f9d0*/  S2UR UR4, SR_CgaCtaId ;  /* 0x00000000000479c3 */ /* 0x000e620000008800 */
[----:B------:R-:W-:Y:S02]  /*f9e0*/  UMOV UR38, 0x400 ;  /* 0x0000040000267882 */ /* 0x000fe40000000000 */
[----:B-1----:R-:W-:-:S04]  /*f9f0*/  ULEA UR38, UR4, UR38, 0x18 ;  /* 0x0000002604267291 */ /* 0x002fc8000f8ec03f */
        /* <DEDUP_REMOVED lines=19> */
[----:B-1----:R-:W-:Y:S05]  /*fb30*/  CALL.ABS.NOINC R2 ;  /* 0x0000000002007343 */ /* 0x002fea0003c00000 */
.L_x_7292:
        /* <DEDUP_REMOVED lines=8> */
[----:B------:R1:W2:Y:S01]  /*fbc0*/  LDC.64 R2, c[0x4][R16] ;  /* 0x0100000010027b82 */ /* 0x0002a20000000a00 */
[----:B------:R-:W-:Y:S02]  /*fbd0*/  IMAD.U32 R4, RZ, RZ, UR6 ;  /* 0x00000006ff047e24 */ /* 0x000fe4000f8e00ff */
[----:B0-----:R-:W-:Y:S02]  /*fbe0*/  IMAD.U32 R5, RZ, RZ, UR7 ;  /* 0x00000007ff057e24 */ /* 0x001fe4000f8e00ff */
[----:B------:R-:W-:Y:S02]  /*fbf0*/  IMAD.U32 R6, RZ, RZ, UR8 ;  /* 0x00000008ff067e24 */ /* 0x000fe4000f8e00ff */
[----:B------:R-:W-:-:S02]  /*fc00*/  IMAD.U32 R7, RZ, RZ, UR9 ;  /* 0x00000009ff077e24 */ /* 0x000fc4000f8e00ff */
[----:B------:R-:W-:Y:S02]  /*fc10*/  IMAD.U32 R10, RZ, RZ, UR4 ;  /* 0x00000004ff0a7e24 */ /* 0x000fe4000f8e00ff */
[----:B------:R-:W-:Y:S02]  /*fc20*/  IMAD.U32 R11, RZ, RZ, UR5 ;  /* 0x00000005ff0b7e24 */ /* 0x000fe4000f8e00ff */
[----:B------:R-:W-:Y:S02]  /*fc30*/  IMAD.MOV.U32 R8, RZ, RZ, 0x70 ;  /* 0x00000070ff087424 */ /* 0x000fe400078e00ff */
[----:B------:R-:W-:Y:S02]  /*fc40*/  IMAD.MOV.U32 R12, RZ, RZ, 0x1 ;  /* 0x00000001ff0c7424 */ /* 0x000fe400078e00ff */
[----:B-1----:R-:W-:-:S07]  /*fc50*/  IMAD.MOV.U32 R13, RZ, RZ, RZ ;  /* 0x000000ffff0d7224 */ /* 0x002fce00078e00ff */
[----:B------:R-:W-:-:S07]  /*fc60*/  LEPC R20, `(.L_x_7294) ;  /* 0x000000001014794e */ /* 0x000fce0000000000 */
[----:B--2---:R-:W-:Y:S05]  /*fc70*/  CALL.ABS.NOINC R2 ;  /* 0x0000000002007343 */ /* 0x004fea0003c00000 */
.L_x_7294:
        /* <DEDUP_REMOVED lines=15> */
.L_x_7293:
[----:B------:R-:W1:Y:S02]  /*fd70*/  LDC.64 R2, c[0x0][0x9f8] ;  /* 0x00027e00ff027b82 */ /* 0x000e640000000a00 */
[----:B-1----:R-:W-:-:S04]  /*fd80*/  ISETP.NE.U32.AND P0, PT, R2, RZ, PT ;  /* 0x000000ff0200720c */ /* 0x002fc80003f05070 */
[----:B------:R-:W-:-:S13]  /*fd90*/  ISETP.NE.AND.EX P0, PT, R3, RZ, PT, P0 ;  /* 0x000000ff0300720c */ /* 0x000fda0003f05300 */
[----:B------:R-:W1:Y:S02]  /*fda0*/  @P0 LDC.64 R2, c[0x0][0x9f8] ;  /* 0x00027e00ff020b82 */ /* 0x000e640000000a00 */
[----:B-1----:R-:W-:-:S05]  /*fdb0*/  @P0 IMAD.WIDE R2, R19, 0x4, R2 ;  /* 0x0000000413020825 */ /* 0x002fca00078e0202 */
[----:B------:R1:W2:Y:S01]  /*fdc0*/  @P0 LDG.E R19, desc[UR44][R2.64] ;  /* 0x0000002c02130981 */ /* 0x0002a2000c1e1900 */
[----:B------:R-:W-:Y:S01]  /*fdd0*/  UMOV UR4, 0xffffffff ;  /* 0xffffffff00047882 */ /* 0x000fe20000000000 */
[----:B------:R-:W-:Y:S01]  /*fde0*/  LOP3.LUT R17, R17, 0xfffffffe, RZ, 0xc0, !PT ;  /* 0xfffffffe11117812 */ /* 0x000fe200078ec0ff */
[----:B------:R-:W-:Y:S01]  /*fdf0*/  VIADD R18, R18, 0xffffffff ;  /* 0xffffffff12127836 */ /* 0x000fe20000000000 */
[----:B------:R-:W3:Y:S01]  /*fe00*/  S2R R0, SR_TID.X ;  /* 0x0000000000007919 */ /* 0x000ee20000002100 */
[----:B-1----:R-:W1:Y:S02]  /*fe10*/  LDC.64 R2, c[0x0][0x418] ;  /* 0x00010600ff027b82 */ /* 0x002e640000000a00 */
[----:B-1----:R-:W-:Y:S02]  /*fe20*/  ISETP.NE.U32.AND P0, PT, R2, RZ, PT ;  /* 0x000000ff0200720c */ /* 0x002fe40003f05070 */
[----:B---3--:R-:W-:Y:S02]  /*fe30*/  SHF.R.U32.HI R0, RZ, 0x5, R0 ;  /* 0x00000005ff007819 */ /* 0x008fe40000011600 */
[----:B------:R-:W-:-:S02]  /*fe40*/  ISETP.NE.AND.EX P1, PT, R3, RZ, PT, P0 ;  /* 0x000000ff0300720c */ /* 0x000fc40003f25300 */
[----:B------:R-:W-:-:S11]  /*fe50*/  LOP3.LUT R0, R0, 0x3, RZ, 0xc0, !PT ;  /* 0x0000000300007812 */ /* 0x000fd600078ec0ff */
[----:B------:R-:W-:Y:S02]  /*fe60*/  @P1 LOP3.LUT R17, R17, 0x1, RZ, 0xfc, !PT ;  /* 0x0000000111111812 */ /* 0x000fe400078efcff */
[----:B--2---:R-:W-:Y:S02]  /*fe70*/  SHF.R.S32.HI R6, RZ, 0x1f, R19 ;  /* 0x0000001fff067819 */ /* 0x004fe40000011413 */
[----:B------:R-:W-:-:S03]  /*fe80*/  SEL R16, R19, RZ, !P1 ;  /* 0x000000ff13107207 */ /* 0x000fc60004800000 */
[----:B------:R1:W-:Y:S01]  /*fe90*/  STL [R1], R6 ;  /* 0x0000000601007387 */ /* 0x0003e20000100800 */
[----:B------:R-:W-:Y:S05]  /*fea0*/  BRA.DIV UR4, `(.L_x_7295) ;  /* 0x0000003204c87947 */ /* 0x000fea000b800000 */
[----:B------:R2:W3:Y:S02]  /*feb0*/  SHFL.IDX PT, R14, R0, RZ, 0x1f ;  /* 0x00001fff000e7589 */ /* 0x0004e400000e0000 */
.L_x_7372:
[----:B---3--:R-:W-:Y:S02]  /*fec0*/  ISETP.NE.AND P0, PT, R14, RZ, PT ;  /* 0x000000ff0e00720c */ /* 0x008fe40003f05270 */
[----:B------:R-:W-:Y:S02]  /*fed0*/  PLOP3.LUT P2, PT, PT, PT, PT, 0x8, 0x0 ;  /* 0x000000000000781c */ /* 0x000fe40003f4e170 */
[----:B------:R-:W-:-:S11]  /*fee0*/  LOP3.LUT R17, R17, 0xfffffffd, RZ, 0xc0, !PT ;  /* 0xfffffffd11117812 */ /* 0x000fd600078ec0ff */
[----:B------:R-:W-:Y:S01]  /*fef0*/  @P2 LOP3.LUT R17, R17, 0x2, RZ, 0xfc, !PT ;  /* 0x0000000211112812 */ /* 0x000fe200078efcff */
[----:B------:R-:W-:Y:S06]  /*ff00*/  @P0 BRA `(.L_x_7296) ;  /* 0x0000000000f00947 */ /* 0x000fec0003800000 */
[----:B------:R-:W-:-:S03]  /*ff10*/  UMOV UR4, 0xffffffff ;  /* 0xffffffff00047882 */ /* 0x000fc60000000000 */
[----:B------:R-:W-:Y:S05]  /*ff20*/  BRA.DIV UR4, `(.L_x_7297) ;  /* 0x0000003204c87947 */ /* 0x000fea000b800000 */
[----:B------:R-:W-:-:S13]  /*ff30*/  ELECT P6, URZ, PT ;  /* 0x00000000003f782f */ /* 0x000fda00038c0000 */
.L_x_7375:
[----:B------:R-:W-:Y:S05]  /*ff40*/  @!P6 BRA `(.L_x_7296) ;  /* 0x0000000000e0e947 */ /* 0x000fea0003800000 */
[----:B------:R-:W-:Y:S01]  /*ff50*/  IMAD.MOV.U32 R16, RZ, RZ, R19 ;  /* 0x000000ffff107224 */ /* 0x000fe200078e0013 */
[----:B------:R-:W-:Y:S06]  /*ff60*/  @!P1 BRA `(.L_x_7298) ;  /* 0x0000000000449947 */ /* 0x000fec0003800000 */
[----:B------:R-:W3:Y:S01]  /*ff70*/  LDC R7, c[0x0][0x43c] ;  /* 0x00010f00ff077b82 */ /* 0x000ee20000000800 */
[----:B------:R-:W-:Y:S01]  /*ff80*/  ULDC.64 UR4, c[0x0][0x428] ;  /* 0x00010a0000047ab9 */ /* 0x000fe20000000a00 */
[----:B---3--:R-:W-:-:S13]  /*ff90*/  ISETP.NE.AND P0, PT, R7, 0x1, PT ;  /* 0x000000010700780c */ /* 0x008fda0003f05270 */
[----:B0-----:R-:W2:Y:S02]  /*ffa0*/  @P0 LDC.64 R4, c[0x0][0x440] ;  /* 0x00011000ff040b82 */ /* 0x001ea40000000a00 */
[----:B--2---:R-:W-:-:S04]  /*ffb0*/  @P0 IMAD.HI.U32 R0, R18, R4, RZ ;  /* 0x0000000412000227 */ /* 0x004fc800078e00ff */
[----:B------:R-:W-:Y:S01]  /*ffc0*/  IMAD.MOV.U32 R4, RZ, RZ, R18 ;  /* 0x000000ffff047224 */ /* 0x000fe200078e0012 */
[----:B------:R-:W-:-:S04]  /*ffd0*/  @P0 SHF.R.U32.HI R4, RZ, R5, R0 ;  /* 0x00000005ff040219 */ /* 0x000fc80000011600 */
[--C-:B------:R-:W-:Y:S01]  /*ffe0*/  SHF.R.S32.HI R5, RZ, 0x1f, R4.reuse ;  /* 0x0000001fff057819 */ /* 0x100fe20000011404 */
[----:B------:R-:W-:-:S04]  /*fff0*/  IMAD.MOV R0, RZ, RZ, -R4 ;  /* 0x000000ffff007224 */ /* 0x000fc800078e0a04 */
[----:B------:R-:W-:Y:S02]  /*10000*/  IMAD R18, R7, R0, R18 ;  /* 0x0000000007127224 */ /* 0x000fe400078e0212 */
[----:B------:R-:W-:Y:S02]  /*10010*/  IMAD R0, R6, UR4, RZ ;  /* 0x0000000406007c24 */ /* 0x000fe4000f8e02ff */
[----:B------:R-:W-:-:S04]  /*10020*/  IMAD.WIDE.U32 R4, R19, UR4, R4 ;  /* 0x0000000413047c25 */ /* 0x000fc8000f8e0004 */
[----:B------:R-:W-:Y:S01]  /*10030*/  IMAD R7, R19, UR5, R0 ;  /* 0x0000000513077c24 */ /* 0x000fe2000f8e0200 */
[----:B------:R-:W-:-:S03]  /*10040*/  LEA R2, P0, R4, R2, 0x2 ;  /* 0x0000000204027211 */ /* 0x000fc600078010ff */
[----:B------:R-:W-:-:S05]  /*10050*/  IMAD.IADD R0, R5, 0x1, R7 ;  /* 0x0000000105007824 */ /* 0x000fca00078e0207 */
[----:B------:R-:W-:-:S05]  /*10060*/  LEA.HI.X R3, R4, R3, R0, 0x2, P0 ;  /* 0x0000000304037211 */ /* 0x000fca00000f1400 */
[----:B------:R3:W5:Y:S02]  /*10070*/  LDG.E R16, desc[UR44][R2.64] ;  /* 0x0000002c02107981 */ /* 0x000764000c1e1900 */
.L_x_7298:
[----:B--2---:R-:W-:Y:S01]  /*10080*/  IMAD.MOV.U32 R0, RZ, RZ, 0x1 ;  /* 0x00000001ff007424 */ /* 0x004fe200078e00ff */
[----:B-1----:R-:W3:Y:S04]  /*10090*/  S2R R6, SR_TID.X ;  /* 0x0000000000067919 */ /* 0x002ee80000002100 */
[----:B------:R-:W-:-:S04]  /*100a0*/  SHF.L.U32 R0, R0, 0x1f, RZ ;  /* 0x0000001f00007819 */ /* 0x000fc800000006ff */
[----:B------:R-:W1:Y:S01]  /*100b0*/  SYNCS.PHASECHK.TRANS64.TRYWAIT P0, [UR38+0x28840], R0 ;  /* 0x02884000ff0075a7 */ /* 0x000e620008000166 */
[----:B---3--:R-:W-:-:S04]  /*100c0*/  LOP3.LUT R2, R6, 0x7f, RZ, 0xc0, !PT ;  /* 0x0000007f06027812 */ /* 0x008fc800078ec0ff */
[----:B------:R-:W-:Y:S01]  /*100d0*/  ISETP.NE.AND P1, PT, R2, RZ, PT ;  /* 0x000000ff0200720c */ /* 0x000fe20003f25270 */
[----:B-1----:R-:W-:-:S12]  /*100e0*/  @!P0 BRA `(.L_x_7299) ;  /* 0x0000003000788947 */ /* 0x002fd80003800000 */
.L_x_7376:
[----:B------:R-:W-:Y:S05]  /*100f0*/  @P1 BRA `(.L_x_7300) ;  /* 0x0000000000181947 */ /* 0x000fea0003800000 */
[----:B------:R-:W2:Y:S01]  /*10100*/  S2R R2, SR_TID.X ;  /* 0x0000000000027919 */ /* 0x000ea20000002100 */
[----:B-1----:R-:W-:-:S04]  /*10110*/  IMAD.MOV.U32 R0, RZ, RZ, 0x8000 ;  /* 0x00008000ff007424 */ /* 0x002fc800078e00ff */
[----:B------:R3:W-:Y:S01]  /*10120*/  SYNCS.ARRIVE.TRANS64 RZ, [UR38+0x28830], R0 ;  /* 0x02883000ffff79a7 */ /* 0x0007e20008000026 */
[----:B--2---:R-:W-:-:S13]  /*10130*/  LOP3.LUT P0, RZ, R2, 0x1f, RZ, 0xc0, !PT ;  /* 0x0000001f02ff7812 */ /* 0x004fda000780c0ff */
[----:B---3--:R-:W-:Y:S05]  /*10140*/  @!P0 BRA `(.L_x_7300) ;  /* 0x0000000000048947 */ /* 0x008fea0003800000 */
[----:B------:R-:W-:Y:S01]  /*10150*/  BPT.TRAP 0x1 ;  /* 0x000000040000795c */ /* 0x000fe20000300000 */
.L_x_7300:
        /* <DEDUP_REMOVED lines=10> */
[----:B------:R-:W-:Y:S01]  /*10200*/  USHF.L.U32 UR11, UR11, 0x7, URZ ;  /* 0x000000070b0b7899 */ /* 0x000fe2000800063f */
        /* <DEDUP_REMOVED lines=8> */
[----:B------:R3:W-:Y:S01]  /*10290*/  UTMALDG.4D [UR8], [UR4], desc[UR6] ;  /* 0x00000608040075b4 */ /* 0x0007e20008019000 */
[----:B------:R-:W-:Y:S01]  /*102a0*/  @P0 LOP3.LUT R17, R17, 0x2, RZ, 0xfc, !PT ;  /* 0x0000000211110812 */ /* 0x000fe200078efcff */
[----:B------:R3:W-:Y:S02]  /*102b0*/  UTMALDG.4D [UR32], [UR4], desc[UR6] ;  /* 0x00000620040075b4 */ /* 0x0007e40008019000 */
[----:B---3--:R-:W-:-:S04]  /*102c0*/  NOP ;  /* 0x0000000000007918 */ /* 0x008fc80000000000 */
.L_x_7296:
        /* <DEDUP_REMOVED lines=11> */
[----:B-1----:R-:W1:Y:S01]  /*10380*/  LDC.64 R2, c[0x4][R2] ;  /* 0x0100000002027b82 */ /* 0x002e620000000a00 */
        /* <DEDUP_REMOVED lines=9> */
[----:B-12---:R-:W-:Y:S05]  /*10420*/  CALL.ABS.NOINC R2 ;  /* 0x0000000002007343 */ /* 0x006fea0003c00000 */
.L_x_7301:
[----:B------:R-:W0:Y:S01]  /*10430*/  S2R R4, SR_CTAID.Z ;  /* 0x0000000000047919 */ /* 0x000e220000002700 */
[----:B------:R-:W3:Y:S01]  /*10440*/  LDC R8, c[0x0][0x448] ;  /* 0x00011200ff087b82 */ /* 0x000ee20000000800 */
[----:B------:R-:W-:Y:S01]  /*10450*/  USHF.R.S32.HI UR4, URZ, 0x1f, UR36 ;  /* 0x0000001f3f047899 */ /* 0x000fe20008011424 */
[----:B------:R-:W4:Y:S01]  /*10460*/  S2R R11, SR_TID.X ;  /* 0x00000000000b7919 */ /* 0x000f220000002100 */
[----:B------:R-:W-:Y:S02]  /*10470*/  ULDC.64 UR8, c[0x0][0x2d8] ;  /* 0x0000b60000087ab9 */ /* 0x000fe40000000a00 */
[----:B------:R-:W-:-:S03]  /*10480*/  UIMAD UR6, UR4, UR8, URZ ;  /* 0x00000008040672a4 */ /* 0x000fc6000f8e023f */
[----:B-1----:R-:W2:Y:S01]  /*10490*/  LDC.64 R2, c[0x0][0x2e0] ;  /* 0x0000b800ff027b82 */ /* 0x002ea20000000a00 */
[----:B------:R-:W-:Y:S02]  /*104a0*/  UIMAD.WIDE.U32 UR4, UR36, UR8, URZ ;  /* 0x00000008240472a5 */ /* 0x000fe4000f8e003f */
[----:B------:R-:W-:-:S04]  /*104b0*/  UIMAD UR6, UR36, UR9, UR6 ;  /* 0x00000009240672a4 */ /* 0x000fc8000f8e0206 */
[----:B------:R-:W-:Y:S01]  /*104c0*/  UIADD3 UR5, UR5, UR6, URZ ;  /* 0x0000000605057290 */ /* 0x000fe2000fffe03f */
[----:B---3--:R-:W-:Y:S02]  /*104d0*/  ISETP.NE.AND P0, PT, R8, 0x1, PT ;  /* 0x000000010800780c */ /* 0x008fe40003f05270 */
[----:B0-----:R-:W-:Y:S02]  /*104e0*/  SHF.R.S32.HI R5, RZ, 0x1f, R4 ;  /* 0x0000001fff057819 */ /* 0x001fe40000011404 */
[----:B----4-:R-:W-:-:S03]  /*104f0*/  LOP3.LUT R9, R11, 0x7f, RZ, 0xc0, !PT ;  /* 0x0000007f0b097812 */ /* 0x010fc600078ec0ff */
[-C--:B--2---:R-:W-:Y:S02]  /*10500*/  IMAD R0, R5, R2.reuse, RZ ;  /* 0x0000000205007224 */ /* 0x084fe400078e02ff */
[----:B------:R-:W-:Y:S02]  /*10510*/  IMAD.SHL.U32 R7, R11, 0x10, RZ ;  /* 0x000000100b077824 */ /* 0x000fe400078e00ff */
[C---:B------:R-:W-:Y:S02]  /*10520*/  IMAD R5, R4.reuse, R3, R0 ;  /* 0x0000000304057224 */ /* 0x040fe400078e0200 */
[----:B------:R-:W-:Y:S01]  /*10530*/  IMAD.WIDE.U32 R2, R4, R2, UR4 ;  /* 0x0000000404027e25 */ /* 0x000fe2000f8e0002 */
[----:B------:R-:W0:Y:S01]  /*10540*/  @P0 LDC R0, c[0x0][0x450] ;  /* 0x00011400ff000b82 */ /* 0x000e220000000800 */
[----:B------:R-:W-:Y:S01]  /*10550*/  SHF.R.U32.HI R4, RZ, 0x3, R9 ;  /* 0x00000003ff047819 */ /* 0x000fe20000011609 */
[----:B------:R-:W-:Y:S01]  /*10560*/  ULDC.64 UR4, c[0x0][0x2d0] ;  /* 0x0000b40000047ab9 */ /* 0x000fe20000000a00 */
[----:B------:R-:W-:-:S02]  /*10570*/  IMAD.IADD R3, R3, 0x1, R5 ;  /* 0x0000000103037824 */ /* 0x000fc400078e0205 */
[----:B------:R-:W-:-:S03]  /*10580*/  LOP3.LUT R6, R4, 0x70, R7, 0xf8, !PT ;  /* 0x0000007004067812 */ /* 0x000fc600078ef807 */
[----:B------:R-:W1:Y:S02]  /*10590*/  @P0 LDC R5, c[0x0][0x44c] ;  /* 0x00011300ff050b82 */ /* 0x000e640000000800 */
[----:B------:R-:W-:-:S04]  /*105a0*/  VIADD R6, R6, UR40 ;  /* 0x0000002806067c36 */ /* 0x000fc80008000000 */
        /* <DEDUP_REMOVED lines=15> */
[----:B------:R-:W-:Y:S02]  /*106a0*/  ULDC.64 UR4, c[0x0][0x280] ;  /* 0x0000a00000047ab9 */ /* 0x000fe40000000a00 */
[----:B------:R-:W-:Y:S01]  /*106b0*/  LEA R0, P0, R2, UR4, 0x1 ;  /* 0x0000000402007c11 */ /* 0x000fe2000f8008ff */
[----:B------:R-:W-:Y:S01]  /*106c0*/  IMAD.IADD R3, R3, 0x1, R5 ;  /* 0x0000000103037824 */ /* 0x000fe200078e0205 */
[----:B------:R-:W-:-:S04]  /*106d0*/  ULDC UR4, c[0x0][0x2b8] ;  /* 0x0000ae0000047ab9 */ /* 0x000fc80000000800 */
[----:B------:R-:W-:Y:S01]  /*106e0*/  LEA.HI.X R6, R2, UR5, R3, 0x1, P0 ;  /* 0x0000000502067c11 */ /* 0x000fe200080f0c03 */
[----:B------:R-:W-:-:S05]  /*106f0*/  IMAD.SHL.U32 R2, R11, 0x8, RZ ;  /* 0x000000080b027824 */ /* 0x000fca00078e00ff */
[----:B------:R-:W-:-:S04]  /*10700*/  LOP3.LUT R10, R2, 0x38, RZ, 0xc0, !PT ;  /* 0x00000038020a7812 */ /* 0x000fc800078ec0ff */
[C---:B------:R-:W-:Y:S02]  /*10710*/  LOP3.LUT R3, R10.reuse, 0x40, RZ, 0xfc, !PT ;  /* 0x000000400a037812 */ /* 0x040fe400078efcff */
[----:B------:R-:W-:Y:S02]  /*10720*/  ISETP.GE.AND P1, PT, R10, UR4, PT ;  /* 0x000000040a007c0c */ /* 0x000fe4000bf26270 */
[----:B------:R-:W-:Y:S01]  /*10730*/  ISETP.GE.AND P0, PT, R3, UR4, PT ;  /* 0x0000000403007c0c */ /* 0x000fe2000bf06270 */
[----:B------:R-:W-:Y:S01]  /*10740*/  UMOV UR4, 0xffffffff ;  /* 0xffffffff00047882 */ /* 0x000fe20000000000 */
[----:B------:R-:W-:-:S04]  /*10750*/  LOP3.LUT R3, R2, 0x1c0, RZ, 0xc0, !PT ;  /* 0x000001c002037812 */ /* 0x000fc800078ec0ff */
[----:B------:R-:W-:Y:S01]  /*10760*/  LOP3.LUT R3, R3, 0x38, R2, 0xf8, !PT ;  /* 0x0000003803037812 */ /* 0x000fe200078ef802 */
[----:B------:R-:W-:-:S03]  /*10770*/  IMAD.SHL.U32 R2, R9, 0x8, RZ ;  /* 0x0000000809027824 */ /* 0x000fc600078e00ff */
[----:B------:R-:W-:-:S04]  /*10780*/  LOP3.LUT R3, R3, 0x38, R11, 0x78, !PT ;  /* 0x0000003803037812 */ /* 0x000fc800078e780b */
[----:B------:R-:W-:Y:S01]  /*10790*/  LOP3.LUT R7, R3, 0x200, R2, 0xf8, !PT ;  /* 0x0000020003077812 */ /* 0x000fe200078ef802 */
[----:B------:R-:W-:Y:S06]  /*107a0*/  BRA.DIV UR4, `(.L_x_7302) ;  /* 0x0000002a04e07947 */ /* 0x000fec000b800000 */
[----:B------:R-:W-:Y:S01]  /*107b0*/  SHFL.IDX PT, R2, R6, RZ, 0x181f ;  /* 0x00181fff06027589 */ /* 0x000fe200000e0000 */
[----:B------:R-:W-:Y:S01]  /*107c0*/  ULDC UR4, c[0x0][0x288] ;  /* 0x0000a20000047ab9 */ /* 0x000fe20000000800 */
[----:B------:R-:W-:Y:S02]  /*107d0*/  VIADD R4, R4, UR40 ;  /* 0x0000002804047c36 */ /* 0x000fe40008000000 */
[----:B------:R-:W0:Y:S01]  /*107e0*/  SHFL.IDX PT, R3, R0, RZ, 0x181f ;  /* 0x00181fff00037589 */ /* 0x000e2200000e0000 */
[----:B------:R-:W-:Y:S02]  /*107f0*/  IMAD R5, R8, UR4, RZ ;  /* 0x0000000408057c24 */ /* 0x000fe4000f8e02ff */
[C---:B------:R-:W-:Y:S01]  /*10800*/  VIADD R12, R4.reuse, 0x10 ;  /* 0x00000010040c7836 */ /* 0x040fe20000000000 */
[----:B------:R-:W-:Y:S02]  /*10810*/  SHFL.IDX PT, R14, R0, 0x1, 0x181f ;  /* 0x00381f00000e7f89 */ /* 0x000fe400000e0000 */
[----:B------:R-:W-:-:S13]  /*10820*/  ISETP.GE.AND P2, PT, R4, R5, PT ;  /* 0x000000050400720c */ /* 0x000fda0003f46270 */
[----:B------:R-:W-:Y:S02]  /*10830*/  @!P2 LEA R8, R7, UR38, 0x1 ;  /* 0x000000260708ac11 */ /* 0x000fe4000f8e08ff */
[----:B0-----:R-:W-:-:S04]  /*10840*/  LOP3.LUT R3, R3, R2, RZ, 0x3c, !PT ;  /* 0x0000000203037212 */ /* 0x001fc800078e3cff */
[----:B------:R-:W-:-:S04]  /*10850*/  LOP3.LUT R2, R3, R2, RZ, 0x3c, !PT ;  /* 0x0000000203027212 */ /* 0x000fc800078e3cff */
[----:B------:R-:W-:-:S03]  /*10860*/  LOP3.LUT R3, R3, R2, RZ, 0x3c, !PT ;  /* 0x0000000203037212 */ /* 0x000fc600078e3cff */
[----:B------:R-:W-:-:S05]  /*10870*/  @!P2 IMAD.WIDE.U32 R2, R10, 0x2, R2 ;  /* 0x000000020a02a825 */ /* 0x000fca00078e0002 */
[----:B------:R-:W-:Y:S04]  /*10880*/  @!P2 LDGSTS.E.BYPASS.LTC128B.128 [R8+0x10400], desc[UR44][R2.64], !P1 ;  /* 0x104000000208afae */ /* 0x000fe8000c901d6c */
[----:B------:R0:W-:Y:S01]  /*10890*/  @!P2 LDGSTS.E.BYPASS.LTC128B.128 [R8+0x14400], desc[UR44][R2.64+0x80], !P0 ;  /* 0x144000800208afae */ /* 0x0001e2000c101d6c */
[----:B------:R-:W-:Y:S01]  /*108a0*/  ISETP.GE.AND P2, PT, R12, R5, PT ;  /* 0x000000050c00720c */ /* 0x000fe20003f46270 */
[----:B------:R-:W-:Y:S02]  /*108b0*/  VIADD R12, R4, 0x20 ;  /* 0x00000020040c7836 */ /* 0x000fe40000000000 */
[----:B0-----:R-:W0:Y:S10]  /*108c0*/  SHFL.IDX PT, R8, R6, 0x1, 0x181f ;  /* 0x00381f0006087f89 */ /* 0x001e3400000e0000 */
[----:B------:R-:W-:Y:S01]  /*108d0*/  @!P2 LEA R21, R7, UR38, 0x1 ;  /* 0x000000260715ac11 */ /* 0x000fe2000f8e08ff */
[----:B------:R-:W1:Y:S01]  /*108e0*/  SHFL.IDX PT, R2, R6, 0x2, 0x181f ;  /* 0x00581f0006027f89 */ /* 0x000e6200000e0000 */
[----:B0-----:R-:W-:-:S02]  /*108f0*/  IMAD.MOV.U32 R9, RZ, RZ, R8 ;  /* 0x000000ffff097224 */ /* 0x001fc400078e0008 */
[----:B------:R-:W-:Y:S02]  /*10900*/  IMAD.MOV.U32 R8, RZ, RZ, R14 ;  /* 0x000000ffff087224 */ /* 0x000fe400078e000e */
[----:B------:R-:W0:Y:S01]  /*10910*/  SHFL.IDX PT, R14, R0, 0x2, 0x181f ;  /* 0x00581f00000e7f89 */ /* 0x000e2200000e0000 */
[----:B-1----:R-:W-:Y:S02]  /*10920*/  IMAD.MOV.U32 R3, RZ, RZ, R2 ;  /* 0x000000ffff037224 */ /* 0x002fe400078e0002 */
[----:B------:R-:W-:-:S05]  /*10930*/  @!P2 IMAD.WIDE.U32 R8, R10, 0x2, R8 ;  /* 0x000000020a08a825 */ /* 0x000fca00078e0008 */
[----:B------:R-:W-:Y:S04]  /*10940*/  @!P2 LDGSTS.E.BYPASS.LTC128B.128 [R21+0x10c00], desc[UR44][R8.64], !P1 ;  /* 0x10c000000815afae */ /* 0x000fe8000c901d6c */
[----:B------:R1:W-:Y:S01]  /*10950*/  @!P2 LDGSTS.E.BYPASS.LTC128B.128 [R21+0x14c00], desc[UR44][R8.64+0x80], !P0 ;  /* 0x14c000800815afae */ /* 0x0003e2000c101d6c */
[-C--:B------:R-:W-:Y:S01]  /*10960*/  ISETP.GE.AND P2, PT, R12, R5.reuse, PT ;  /* 0x000000050c00720c */ /* 0x080fe20003f46270 */
[----:B------:R-:W-:Y:S02]  /*10970*/  VIADD R12, R4, 0x30 ;  /* 0x00000030040c7836 */ /* 0x000fe40000000000 */
[----:B0-----:R-:W-:Y:S01]  /*10980*/  IMAD.MOV.U32 R2, RZ, RZ, R14 ;  /* 0x000000ffff027224 */ /* 0x001fe200078e000e */
[----:B-1----:R-:W0:Y:S09]  /*10990*/  SHFL.IDX PT, R8, R6, 0x3, 0x181f ;  /* 0x00781f0006087f89 */ /* 0x002e3200000e0000 */
[----:B------:R-:W-:Y:S01]  /*109a0*/  @!P2 LEA R20, R7, UR38, 0x1 ;  /* 0x000000260714ac11 */ /* 0x000fe2000f8e08ff */
[----:B------:R-:W-:Y:S01]  /*109b0*/  @!P2 IMAD.WIDE.U32 R2, R10, 0x2, R2 ;  /* 0x000000020a02a825 */ /* 0x000fe200078e0002 */
[----:B------:R-:W1:Y:S04]  /*109c0*/  SHFL.IDX PT, R14, R0, 0x3, 0x181f ;  /* 0x00781f00000e7f89 */ /* 0x000e6800000e0000 */
[----:B------:R-:W-:Y:S04]  /*109d0*/  @!P2 LDGSTS.E.BYPASS.LTC128B.128 [R20+0x11400], desc[UR44][R2.64], !P1 ;  /* 0x114000000214afae */ /* 0x000fe8000c901d6c */
[----:B------:R2:W-:Y:S01]  /*109e0*/  @!P2 LDGSTS.E.BYPASS.LTC128B.128 [R20+0x15400], desc[UR44][R2.64+0x80], !P0 ;  /* 0x154000800214afae */ /* 0x0005e2000c101d6c */
[----:B------:R-:W-:Y:S01]  /*109f0*/  ISETP.GE.AND P2, PT, R12, R5, PT ;  /* 0x000000050c00720c */ /* 0x000fe20003f46270 */
[----:B------:R-:W-:-:S02]  /*10a00*/  VIADD R12, R4, 0x40 ;  /* 0x00000040040c7836 */ /* 0x000fc40000000000 */
[----:B0-----:R-:W-:Y:S01]  /*10a10*/  IMAD.MOV.U32 R9, RZ, RZ, R8 ;  /* 0x000000ffff097224 */ /* 0x001fe200078e0008 */
[----:B--2---:R-:W0:Y:S09]  /*10a20*/  SHFL.IDX PT, R2, R6, 0x4, 0x181f ;  /* 0x00981f0006027f89 */ /* 0x004e3200000e0000 */
[----:B------:R-:W-:Y:S01]  /*10a30*/  @!P2 LEA R21, R7, UR38, 0x1 ;  /* 0x000000260715ac11 */ /* 0x000fe2000f8e08ff */
[----:B-1----:R-:W-:-:S02]  /*10a40*/  IMAD.MOV.U32 R8, RZ, RZ, R14 ;  /* 0x000000ffff087224 */ /* 0x002fc400078e000e */
[----:B------:R-:W1:Y:S02]  /*10a50*/  SHFL.IDX PT, R14, R0, 0x4, 0x181f ;  /* 0x00981f00000e7f89 */ /* 0x000e6400000e0000 */
[----:B------:R-:W-:-:S05]  /*10a60*/  @!P2 IMAD.WIDE.U32 R8, R10, 0x2, R8 ;  /* 0x000000020a08a825 */ /* 0x000fca00078e0008 */
[----:B------:R-:W-:Y:S04]  /*10a70*/  @!P2 LDGSTS.E.BYPASS.LTC128B.128 [R21+0x11c00], desc[UR44][R8.64], !P1 ;  /* 0x11c000000815afae */ /* 0x000fe8000c901d6c */
[----:B------:R2:W-:Y:S01]  /*10a80*/  @!P2 LDGSTS.E.BYPASS.LTC128B.128 [R21+0x15c00], desc[UR44][R8.64+0x80], !P0 ;  /* 0x15c000800815afae */ /* 0x0005e2000c101d6c */
[----:B------:R-:W-:Y:S01]  /*10a90*/  ISETP.GE.AND P2, PT, R12, R5, PT ;  /* 0x000000050c00720c */ /* 0x000fe20003f46270 */
[----:B------:R-:W-:Y:S02]  /*10aa0*/  VIADD R12, R4, 0x50 ;  /* 0x00000050040c7836 */ /* 0x000fe40000000000 */
[----:B0-----:R-:W-:Y:S01]  /*10ab0*/  IMAD.MOV.U32 R3, RZ, RZ, R2 ;  /* 0x000000ffff037224 */ /* 0x001fe200078e0002 */
[----:B--2---:R-:W0:Y:S01]  /*10ac0*/  SHFL.IDX PT, R8, R6, 0x5, 0x181f ;  /* 0x00b81f0006087f89 */ /* 0x004e2200000e0000 */
[----:B-1----:R-:W-:-:S08]  /*10ad0*/  IMAD.MOV.U32 R2, RZ, RZ, R14 ;  /* 0x000000ffff027224 */ /* 0x002fd000078e000e */
[----:B------:R-:W-:Y:S01]  /*10ae0*/  @!P2 LEA R20, R7, UR38, 0x1 ;  /* 0x000000260714ac11 */ /* 0x000fe2000f8e08ff */
[----:B------:R-:W1:Y:S01]  /*10af0*/  SHFL.IDX PT, R14, R0, 0x5, 0x181f ;  /* 0x00b81f00000e7f89 */ /* 0x000e6200000e0000 */
        /* <DEDUP_REMOVED lines=14> */
[----:B0-----:R-:W-:Y:S02]  /*10be0*/  IMAD.MOV.U32 R3, RZ, RZ, R2 ;  /* 0x000000ffff037224 */ /* 0x001fe400078e0002 */
[----:B-1----:R-:W-:-:S10]  /*10bf0*/  IMAD.MOV.U32 R2, RZ, RZ, R14 ;  /* 0x000000ffff027224 */ /* 0x002fd400078e000e */
[----:B--2---:R-:W-:Y:S01]  /*10c00*/  @!P2 LEA R8, R7, UR38, 0x1 ;  /* 0x000000260708ac11 */ /* 0x004fe2000f8e08ff */
[----:B------:R0:W1:Y:S01]  /*10c10*/  SHFL.IDX PT, R14, R0, 0x7, 0x181f ;  /* 0x00f81f00000e7f89 */ /* 0x00006200000e0000 */
[----:B------:R-:W-:-:S05]  /*10c20*/  @!P2 IMAD.WIDE.U32 R2, R10, 0x2, R2 ;  /* 0x000000020a02a825 */ /* 0x000fca00078e0002 */
[----:B------:R-:W-:Y:S04]  /*10c30*/  @!P2 LDGSTS.E.BYPASS.LTC128B.128 [R8+0x13400], desc[UR44][R2.64], !P1 ;  /* 0x134000000208afae */ /* 0x000fe8000c901d6c */
[----:B------:R2:W-:Y:S04]  /*10c40*/  @!P2 LDGSTS.E.BYPASS.LTC128B.128 [R8+0x17400], desc[UR44][R2.64+0x80], !P0 ;  /* 0x174000800208afae */ /* 0x0005e8000c101d6c */
[----:B--2---:R0:W2:Y:S02]  /*10c50*/  SHFL.IDX PT, R2, R6, 0x7, 0x181f ;  /* 0x00f81f0006027f89 */ /* 0x0040a400000e0000 */
.L_x_7393:
[----:B------:R-:W-:Y:S01]  /*10c60*/  VIADD R4, R4, 0x70 ;  /* 0x0000007004047836 */ /* 0x000fe20000000000 */
[----:B------:R-:W-:Y:S01]  /*10c70*/  BSSY B0, `(.L_x_7303) ;  /* 0x000000c000007945 */ /* 0x000fe20003800000 */
[----:B--2---:R-:W-:Y:S02]  /*10c80*/  IMAD.MOV.U32 R3, RZ, RZ, R2 ;  /* 0x000000ffff037224 */ /* 0x004fe400078e0002 */
[----:B-1----:R-:W-:Y:S01]  /*10c90*/  IMAD.MOV.U32 R2, RZ, RZ, R14 ;  /* 0x000000ffff027224 */ /* 0x002fe200078e000e */
[----:B------:R-:W-:-:S13]  /*10ca0*/  ISETP.GE.AND P2, PT, R4, R5, PT ;  /* 0x000000050400720c */ /* 0x000fda0003f46270 */
[----:B------:R-:W-:Y:S05]  /*10cb0*/  @P2 BRA `(.L_x_7304) ;  /* 0x00000000001c2947 */ /* 0x000fea0003800000 */
[----:B------:R-:W-:Y:S01]  /*10cc0*/  IMAD.WIDE.U32 R2, R10, 0x2, R2 ;  /* 0x000000020a027825 */ /* 0x000fe200078e0002 */
[----:B------:R-:W-:-:S05]  /*10cd0*/  LEA R7, R7, UR38, 0x1 ;  /* 0x0000002607077c11 */ /* 0x000fca000f8e08ff */
[----:B------:R-:W-:Y:S01]  /*10ce0*/  @!PT LDS RZ, [RZ] ;  /* 0x00000000fffff984 */ /* 0x000fe20000000800 */
[----:B------:R-:W-:Y:S01]  /*10cf0*/  @!PT LDS RZ, [RZ] ;  /* 0x00000000fffff984 */ /* 0x000fe20000000800 */
[----:B------:R-:W-:Y:S01]  /*10d00*/  @!PT LDS RZ, [RZ] ;  /* 0x00000000fffff984 */ /* 0x000fe20000000800 */
[----:B------:R1:W-:Y:S04]  /*10d10*/  LDGSTS.E.BYPASS.LTC128B.128 [R7+0x13c00], desc[UR44][R2.64], !P1 ;  /* 0x13c0000002077fae */ /* 0x0003e8000c901d6c */
[----:B------:R1:W-:Y:S02]  /*10d20*/  LDGSTS.E.BYPASS.LTC128B.128 [R7+0x17c00], desc[UR44][R2.64+0x80], !P0 ;  /* 0x17c0008002077fae */ /* 0x0003e4000c101d6c */
.L_x_7304:
[----:B------:R-:W-:Y:S05]  /*10d30*/  BSYNC B0 ;  /* 0x0000000000007941 */ /* 0x000fea0003800000 */
.L_x_7303:
[----:B------:R-:W-:Y:S01]  /*10d40*/  NOP ;  /* 0x0000000000007918 */ /* 0x000fe20000000000 */
[----:B------:R-:W-:Y:S01]  /*10d50*/  SYNCS.ARRIVE.TRANS64.RED.A0T1 RZ, [UR38+0x28800], RZ ;  /* 0x028800ffffff79a7 */ /* 0x000fe20008200426 */
[----:B0-----:R-:W-:Y:S01]  /*10d60*/  IMAD.MOV.U32 R0, RZ, RZ, 0x1 ;  /* 0x00000001ff007424 */ /* 0x001fe200078e00ff */
[----:B------:R-:W-:Y:S04]  /*10d70*/  ARRIVES.LDGSTSBAR.64.TRANSCNT [UR38+0x28800] ;  /* 0x02880000ff0079b0 */ /* 0x000fe80008000aa6 */
[----:B------:R-:W-:Y:S01]  /*10d80*/  SHF.L.U32 R0, R0, 0x1f, RZ ;  /* 0x0000001f00007819 */ /* 0x000fe200000006ff */
[----:B------:R-:W-:Y:S01]  /*10d90*/  NOP ;  /* 0x0000000000007918 */ /* 0x000fe20000000000 */
[----:B------:R-:W2:Y:S01]  /*10da0*/  LDL.LU R4, [R1+0x10] ;  /* 0x0000100001047983 */ /* 0x000ea20000300800 */
[----:B------:R-:W-:Y:S03]  /*10db0*/  SYNCS.ARRIVE.TRANS64.A1T0 RZ, [UR38+0x28800], RZ ;  /* 0x028800ffffff79a7 */ /* 0x000fe60008100026 */
[----:B-1----:R-:W3:Y:S01]  /*10dc0*/  LDL R3, [R1+0x4] ;  /* 0x0000040001037983 */ /* 0x002ee20000100800 */
[----:B------:R-:W0:Y:S01]  /*10dd0*/  SYNCS.PHASECHK.TRANS64.TRYWAIT P0, [UR38+0x28820], R0 ;  /* 0x02882000ff0075a7 */ /* 0x000e220008000166 */
[----:B--2---:R-:W-:-:S05]  /*10de0*/  VIADD R6, R4, 0xfffffffe ;  /* 0xfffffffe04067836 */ /* 0x004fca0000000000 */
[----:B---3--:R-:W-:Y:S01]  /*10df0*/  ISETP.GE.AND P1, PT, R6, R3, PT ;  /* 0x000000030600720c */ /* 0x008fe20003f26270 */
[----:B0-----:R-:W-:-:S12]  /*10e00*/  @!P0 BRA `(.L_x_7305) ;  /* 0x0000002c00d88947 */ /* 0x001fd80003800000 */
.L_x_7394:
[----:B------:R-:W-:Y:S02]  /*10e10*/  IMAD.MOV.U32 R9, RZ, RZ, 0x1 ;  /* 0x00000001ff097424 */ /* 0x000fe400078e00ff */
[----:B0-----:R-:W-:Y:S01]  /*10e20*/  IMAD.MOV.U32 R0, RZ, RZ, RZ ;  /* 0x000000ffff007224 */ /* 0x001fe200078e00ff */
[----:B------:R-:W-:Y:S06]  /*10e30*/  @!P1 BRA `(.L_x_7306) ;  /* 0x00000018004c9947 */ /* 0x000fec0003800000 */
[----:B------:R-:W2:Y:S04]  /*10e40*/  LDL.LU R2, [R1+0xc] ;  /* 0x00000c0001027983 */ /* 0x000ea80000300800 */
[----:B------:R-:W3:Y:S04]  /*10e50*/  LDL.LU R4, [R1+0x8] ;  /* 0x0000080001047983 */ /* 0x000ee80000300800 */
[----:B------:R-:W4:Y:S01]  /*10e60*/  LDL.LU R3, [R1+0x4] ;  /* 0x0000040001037983 */ /* 0x000f220000300800 */
[----:B------:R-:W-:Y:S01]  /*10e70*/  UIADD3 UR4, UR41, 0x1, URZ ;  /* 0x0000000129047890 */ /* 0x000fe2000fffe03f */
[----:B------:R-:W-:-:S05]  /*10e80*/  IMAD.MOV.U32 R9, RZ, RZ, 0x1 ;  /* 0x00000001ff097424 */ /* 0x000fca00078e00ff */
[----:B--2---:R-:W-:Y:S01]  /*10e90*/  IMAD R2, R2, UR4, RZ ;  /* 0x0000000402027c24 */ /* 0x004fe2000f8e02ff */
[----:B------:R-:W-:-:S04]  /*10ea0*/  ULOP3.LUT UR4, URZ, UR42, URZ, 0x33, !UPT ;  /* 0x0000002a3f047292 */ /* 0x000fc8000f8e333f */
[----:B------:R-:W-:Y:S02]  /*10eb0*/  LOP3.LUT R2, RZ, R2, RZ, 0x33, !PT ;  /* 0x00000002ff027212 */ /* 0x000fe400078e33ff */
[----:B----4-:R-:W-:Y:S02]  /*10ec0*/  LOP3.LUT R3, RZ, R3, RZ, 0x33, !PT ;  /* 0x00000003ff037212 */ /* 0x010fe400078e33ff */
[----:B---3--:R-:W-:Y:S01]  /*10ed0*/  VIADDMNMX R2, R2, -R4, UR4, !PT ;  /* 0x0000000402027e46 */ /* 0x008fe2000f800904 */
[----:B------:R-:W-:Y:S01]  /*10ee0*/  ULOP3.LUT UR4, URZ, UR39, URZ, 0x33, !UPT ;  /* 0x000000273f047292 */ /* 0x000fe2000f8e333f */
[----:B------:R-:W0:Y:S05]  /*10ef0*/  S2R R4, SR_TID.X ;  /* 0x0000000000047919 */ /* 0x000e2a0000002100 */
[----:B------:R-:W-:-:S04]  /*10f00*/  VIMNMX R2, R2, UR4, !PT ;  /* 0x0000000402027c48 */ /* 0x000fc8000ffe0100 */
[----:B------:R-:W-:-:S05]  /*10f10*/  VIADDMNMX R3, R2, 0x2, R3, !PT ;  /* 0x0000000202037846 */ /* 0x000fca0007800103 */
[----:B------:R-:W-:-:S05]  /*10f20*/  VIADD R5, R3, 0xfffffffe ;  /* 0xfffffffe03057836 */ /* 0x000fca0000000000 */
[-C--:B------:R-:W-:Y:S02]  /*10f30*/  ISETP.NE.AND P0, PT, R5, R2.reuse, PT ;  /* 0x000000020500720c */ /* 0x080fe40003f05270 */
[----:B------:R-:W-:-:S05]  /*10f40*/  LOP3.LUT R2, RZ, R2, RZ, 0x33, !PT ;  /* 0x00000002ff027212 */ /* 0x000fca00078e33ff */
[----:B------:R-:W-:-:S05]  /*10f50*/  IMAD.IADD R2, R3, 0x1, R2 ;  /* 0x0000000103027824 */ /* 0x000fca00078e0202 */
[----:B------:R-:W-:Y:S02]  /*10f60*/  LOP3.LUT R11, R2, 0x1, RZ, 0xc0, !PT ;  /* 0x00000001020b7812 */ /* 0x000fe400078ec0ff */
[----:B0-----:R-:W-:Y:S01]  /*10f70*/  LOP3.LUT R10, R4, 0x1f, RZ, 0xc0, !PT ;  /* 0x0000001f040a7812 */ /* 0x001fe200078ec0ff */
[----:B------:R-:W-:Y:S01]  /*10f80*/  IMAD.MOV.U32 R4, RZ, RZ, R16 ;  /* 0x000000ffff047224 */ /* 0x000fe200078e0010 */
[----:B------:R-:W-:Y:S06]  /*10f90*/  @!P0 BRA `(.L_x_7307) ;  /* 0x0000001000008947 */ /* 0x000fec0003800000 */
[----:B------:R-:W-:Y:S01]  /*10fa0*/  BSSY B0, `(.L_x_7307) ;  /* 0x00000ff000007945 */ /* 0x000fe20003800000 */
[----:B------:R-:W-:Y:S02]  /*10fb0*/  IMAD.IADD R7, R2, 0x1, -R11 ;  /* 0x0000000102077824 */ /* 0x000fe400078e0a0b */
[----:B------:R-:W-:Y:S02]  /*10fc0*/  IMAD.MOV.U32 R8, RZ, RZ, 0x1 ;  /* 0x00000001ff087424 */ /* 0x000fe400078e00ff */
[----:B------:R-:W-:-:S07]  /*10fd0*/  IMAD.MOV.U32 R4, RZ, RZ, R16 ;  /* 0x000000ffff047224 */ /* 0x000fce00078e0010 */
.L_x_7338:
        /* <DEDUP_REMOVED lines=19> */
[----:B------:R-:W-:-:S04]  /*11110*/  IMAD.WIDE.U32 R2, R19, UR4, R2 ;  /* 0x0000000413027c25 */ /* 0x000fc8000f8e0002 */
[----:B--2---:R-:W-:-:S04]  /*11120*/  IMAD R4, R12, UR4, RZ ;  /* 0x000000040c047c24 */ /* 0x004fc8000f8e02ff */
[----:B------:R-:W-:Y:S01]  /*11130*/  IMAD R5, R19, UR5, R4 ;  /* 0x0000000513057c24 */ /* 0x000fe2000f8e0204 */
[----:B------:R-:W-:Y:S02]  /*11140*/  ULDC.64 UR4, c[0x0][0x418] ;  /* 0x0001060000047ab9 */ /* 0x000fe40000000a00 */
[----:B------:R-:W-:Y:S01]  /*11150*/  LEA R4, P0, R2, UR4, 0x2 ;  /* 0x0000000402047c11 */ /* 0x000fe2000f8010ff */
[----:B------:R-:W-:-:S05]  /*11160*/  IMAD.IADD R5, R5, 0x1, R3 ;  /* 0x0000000105057824 */ /* 0x000fca00078e0203 */
[----:B------:R-:W-:-:S05]  /*11170*/  LEA.HI.X R5, R2, UR5, R5, 0x2, P0 ;  /* 0x0000000502057c11 */ /* 0x000fca00080f1405 */
[----:B------:R0:W5:Y:S02]  /*11180*/  LDG.E R4, desc[UR44][R4.64] ;  /* 0x0000002c04047981 */ /* 0x000164000c1e1900 */
.L_x_7310:
[----:B------:R-:W1:Y:S01]  /*11190*/  S2R R2, SR_TID.X ;  /* 0x0000000000027919 */ /* 0x000e620000002100 */
[----:B------:R-:W-:Y:S01]  /*111a0*/  BSSY B2, `(.L_x_7311) ;  /* 0x0000006000027945 */ /* 0x000fe20003800000 */
[----:B-1----:R-:W-:Y:S02]  /*111b0*/  LOP3.LUT R3, R2, 0x7f, RZ, 0xc0, !PT ;  /* 0x0000007f02037812 */ /* 0x002fe400078ec0ff */
[----:B------:R-:W-:Y:S02]  /*111c0*/  SHF.L.U32 R2, R8, 0x1f, RZ ;  /* 0x0000001f08027819 */ /* 0x000fe400000006ff */
[----:B------:R-:W-:Y:S02]  /*111d0*/  ISETP.NE.AND P2, PT, R3, RZ, PT ;  /* 0x000000ff0300720c */ /* 0x000fe40003f45270 */
[----:B------:R-:W1:Y:S02]  /*111e0*/  SYNCS.PHASECHK.TRANS64.TRYWAIT P0, [UR38+0x28848], R2 ;  /* 0x02884802ff0075a7 */ /* 0x000e640008000166 */
[----:B-1----:R-:W-:Y:S09]  /*111f0*/  @!P0 BRA `(.L_x_7312) ;  /* 0x0000002800f48947 */ /* 0x002ff20003800000 */
.L_x_7395:
[----:B------:R-:W-:Y:S05]  /*11200*/  BSYNC B2 ;  /* 0x0000000000027941 */ /* 0x000fea0003800000 */
.L_x_7311:
[----:B------:R-:W-:Y:S04]  /*11210*/  BSSY B2, `(.L_x_7313) ;  /* 0x0000007000027945 */ /* 0x000fe80003800000 */
[----:B------:R-:W-:Y:S05]  /*11220*/  @P2 BRA `(.L_x_7314) ;  /* 0x0000000000142947 */ /* 0x000fea0003800000 */
[----:B------:R-:W-:Y:S01]  /*11230*/  ISETP.NE.AND P0, PT, R10, RZ, PT ;  /* 0x000000ff0a00720c */ /* 0x000fe20003f05270 */
[----:B-1----:R-:W-:-:S04]  /*11240*/  IMAD.MOV.U32 R3, RZ, RZ, 0x8000 ;  /* 0x00008000ff037424 */ /* 0x002fc800078e00ff */
[----:B------:R2:W-:Y:S08]  /*11250*/  SYNCS.ARRIVE.TRANS64 RZ, [UR38+0x28838], R3 ;  /* 0x02883803ffff79a7 */ /* 0x0005f00008000026 */
[----:B--2---:R-:W-:Y:S05]  /*11260*/  @!P0 BRA `(.L_x_7314) ;  /* 0x0000000000048947 */ /* 0x004fea0003800000 */
[----:B------:R-:W-:Y:S01]  /*11270*/  BPT.TRAP 0x1 ;  /* 0x000000040000795c */ /* 0x000fe20000300000 */
.L_x_7314:
[----:B------:R-:W-:Y:S05]  /*11280*/  BSYNC B2 ;  /* 0x0000000000027941 */ /* 0x000fea0003800000 */
.L_x_7313:
        /* <DEDUP_REMOVED lines=11> */
.L_x_7315:
        /* <DEDUP_REMOVED lines=13> */
.L_x_7316:
        /* <DEDUP_REMOVED lines=12> */
.L_x_7396:
[----:B------:R-:W-:Y:S05]  /*114d0*/  BSYNC B2 ;  /* 0x0000000000027941 */ /* 0x000fea0003800000 */
.L_x_7317:
        /* <DEDUP_REMOVED lines=9> */
.L_x_7320:
[----:B------:R-:W-:Y:S05]  /*11570*/  BSYNC B2 ;  /* 0x0000000000027941 */ /* 0x000fea0003800000 */
.L_x_7319:
        /* <DEDUP_REMOVED lines=10> */
.L_x_7321:
        /* <DEDUP_REMOVED lines=13> */
.L_x_7322:
        /* <DEDUP_REMOVED lines=10> */
.L_x_7309:
[----:B------:R-:W-:Y:S05]  /*11790*/  BSYNC B1 ;  /* 0x0000000000017941 */ /* 0x000fea0003800000 */
.L_x_7308:
        /* <DEDUP_REMOVED lines=26> */
.L_x_7325:
[----:B------:R-:W1:Y:S01]  /*11940*/  S2R R2, SR_TID.X ;  /* 0x0000000000027919 */ /* 0x000e620000002100 */
[----:B------:R-:W-:Y:S01]  /*11950*/  BSSY B2, `(.L_x_7326) ;  /* 0x0000006000027945 */ /* 0x000fe20003800000 */
[----:B-1----:R-:W-:Y:S02]  /*11960*/  LOP3.LUT R3, R2, 0x7f, RZ, 0xc0, !PT ;  /* 0x0000007f02037812 */ /* 0x002fe400078ec0ff */
[----:B------:R-:W-:Y:S02]  /*11970*/  SHF.L.U32 R2, R9, 0x1f, RZ ;  /* 0x0000001f09027819 */ /* 0x000fe400000006ff */
[----:B------:R-:W-:Y:S02]  /*11980*/  ISETP.NE.AND P2, PT, R3, RZ, PT ;  /* 0x000000ff0300720c */ /* 0x000fe40003f45270 */
[----:B------:R-:W1:Y:S02]  /*11990*/  SYNCS.PHASECHK.TRANS64.TRYWAIT P0, [UR38+0x28840], R2 ;  /* 0x02884002ff0075a7 */ /* 0x000e640008000166 */
[----:B-1----:R-:W-:Y:S09]  /*119a0*/  @!P0 BRA `(.L_x_7327) ;  /* 0x0000002400388947 */ /* 0x002ff20003800000 */
.L_x_7397:
[----:B------:R-:W-:Y:S05]  /*119b0*/  BSYNC B2 ;  /* 0x0000000000027941 */ /* 0x000fea0003800000 */
.L_x_7326:
[----:B------:R-:W-:Y:S04]  /*119c0*/  BSSY B2, `(.L_x_7328) ;  /* 0x0000007000027945 */ /* 0x000fe80003800000 */
[----:B------:R-:W-:Y:S05]  /*119d0*/  @P2 BRA `(.L_x_7329) ;  /* 0x0000000000142947 */ /* 0x000fea0003800000 */
[----:B------:R-:W-:Y:S01]  /*119e0*/  ISETP.NE.AND P0, PT, R10, RZ, PT ;  /* 0x000000ff0a00720c */ /* 0x000fe20003f05270 */
[----:B-1----:R-:W-:-:S04]  /*119f0*/  IMAD.MOV.U32 R2, RZ, RZ, 0x8000 ;  /* 0x00008000ff027424 */ /* 0x002fc800078e00ff */
[----:B------:R2:W-:Y:S08]  /*11a00*/  SYNCS.ARRIVE.TRANS64 RZ, [UR38+0x28830], R2 ;  /* 0x02883002ffff79a7 */ /* 0x0005f00008000026 */
[----:B--2---:R-:W-:Y:S05]  /*11a10*/  @!P0 BRA `(.L_x_7329) ;  /* 0x0000000000048947 */ /* 0x004fea0003800000 */
[----:B------:R-:W-:Y:S01]  /*11a20*/  BPT.TRAP 0x1 ;  /* 0x000000040000795c */ /* 0x000fe20000300000 */
.L_x_7329:
[----:B------:R-:W-:Y:S05]  /*11a30*/  BSYNC B2 ;  /* 0x0000000000027941 */ /* 0x000fea0003800000 */
.L_x_7328:
        /* <DEDUP_REMOVED lines=11> */
.L_x_7330:
        /* <DEDUP_REMOVED lines=14> */
.L_x_7331:
        /* <DEDUP_REMOVED lines=12> */
.L_x_7398:
[----:B------:R-:W-:Y:S05]  /*11c90*/  BSYNC B2 ;  /* 0x0000000000027941 */ /* 0x000fea0003800000 */
.L_x_7332:
        /* <DEDUP_REMOVED lines=9> */
.L_x_7335:
[----:B------:R-:W-:Y:S05]  /*11d30*/  BSYNC B2 ;  /* 0x0000000000027941 */ /* 0x000fea0003800000 */
.L_x_7334:
        /* <DEDUP_REMOVED lines=10> */
.L_x_7336:
        /* <DEDUP_REMOVED lines=13> */
.L_x_7337:
        /* <DEDUP_REMOVED lines=10> */
.L_x_7324:
[----:B------:R-:W-:Y:S05]  /*11f50*/  BSYNC B1 ;  /* 0x0000000000017941 */ /* 0x000fea0003800000 */
.L_x_7323:
[----:B------:R-:W-:Y:S02]  /*11f60*/  VIADD R6, R6, 0xfffffffe ;  /* 0xfffffffe06067836 */ /* 0x000fe40000000000 */
[----:B------:R-:W-:Y:S01]  /*11f70*/  IMAD.MOV.U32 R8, RZ, RZ, R9 ;  /* 0x000000ffff087224 */ /* 0x000fe200078e0009 */
[----:B------:R-:W-:Y:S06]  /*11f80*/  @P1 BRA `(.L_x_7338) ;  /* 0xfffffff000141947 */ /* 0x000fec000383ffff */
[----:B------:R-:W-:Y:S05]  /*11f90*/  BSYNC B0 ;  /* 0x0000000000007941 */ /* 0x000fea0003800000 */
.L_x_7307:
        /* <DEDUP_REMOVED lines=28> */
.L_x_7340:
[----:B------:R-:W1:Y:S01]  /*12160*/  S2R R2, SR_TID.X ;  /* 0x0000000000027919 */ /* 0x000e620000002100 */
[----:B------:R-:W-:Y:S01]  /*12170*/  BSSY B1, `(.L_x_7341) ;  /* 0x0000006000017945 */ /* 0x000fe20003800000 */
[----:B-1----:R-:W-:Y:S02]  /*12180*/  LOP3.LUT R3, R2, 0x7f, RZ, 0xc0, !PT ;  /* 0x0000007f02037812 */ /* 0x002fe400078ec0ff */
[----:B------:R-:W-:Y:S02]  /*12190*/  SHF.L.U32 R2, R9, 0x1f, RZ ;  /* 0x0000001f09027819 */ /* 0x000fe400000006ff */
[----:B------:R-:W-:Y:S02]  /*121a0*/  ISETP.NE.AND P1, PT, R3, RZ, PT ;  /* 0x000000ff0300720c */ /* 0x000fe40003f25270 */
[----:B------:R-:W1:Y:S02]  /*121b0*/  SYNCS.PHASECHK.TRANS64.TRYWAIT P0, [UR38+0x28848], R2 ;  /* 0x02884802ff0075a7 */ /* 0x000e640008000166 */
[----:B-1----:R-:W-:Y:S09]  /*121c0*/  @!P0 BRA `(.L_x_7342) ;  /* 0x0000001c00608947 */ /* 0x002ff20003800000 */
.L_x_7399:
[----:B------:R-:W-:Y:S05]  /*121d0*/  BSYNC B1 ;  /* 0x0000000000017941 */ /* 0x000fea0003800000 */
.L_x_7341:
[----:B------:R-:W-:Y:S04]  /*121e0*/  BSSY B1, `(.L_x_7343) ;  /* 0x0000007000017945 */ /* 0x000fe80003800000 */
[----:B------:R-:W-:Y:S05]  /*121f0*/  @P1 BRA `(.L_x_7344) ;  /* 0x0000000000141947 */ /* 0x000fea0003800000 */
[----:B------:R-:W-:Y:S01]  /*12200*/  ISETP.NE.AND P0, PT, R10, RZ, PT ;  /* 0x000000ff0a00720c */ /* 0x000fe20003f05270 */
[----:B-1----:R-:W-:-:S04]  /*12210*/  IMAD.MOV.U32 R3, RZ, RZ, 0x8000 ;  /* 0x00008000ff037424 */ /* 0x002fc800078e00ff */
[----:B------:R2:W-:Y:S08]  /*12220*/  SYNCS.ARRIVE.TRANS64 RZ, [UR38+0x28838], R3 ;  /* 0x02883803ffff79a7 */ /* 0x0005f00008000026 */
[----:B--2---:R-:W-:Y:S05]  /*12230*/  @!P0 BRA `(.L_x_7344) ;  /* 0x0000000000048947 */ /* 0x004fea0003800000 */
[----:B------:R-:W-:Y:S01]  /*12240*/  BPT.TRAP 0x1 ;  /* 0x000000040000795c */ /* 0x000fe20000300000 */
.L_x_7344:
[----:B------:R-:W-:Y:S05]  /*12250*/  BSYNC B1 ;  /* 0x0000000000017941 */ /* 0x000fea0003800000 */
.L_x_7343:
        /* <DEDUP_REMOVED lines=11> */
.L_x_7345:
        /* <DEDUP_REMOVED lines=14> */
.L_x_7346:
        /* <DEDUP_REMOVED lines=11> */
.L_x_7400:
[----:B------:R-:W-:Y:S05]  /*124a0*/  BSYNC B1 ;  /* 0x0000000000017941 */ /* 0x000fea0003800000 */
.L_x_7347:
        /* <DEDUP_REMOVED lines=9> */
.L_x_7350:
[----:B------:R-:W-:Y:S05]  /*12540*/  BSYNC B1 ;  /* 0x0000000000017941 */ /* 0x000fea0003800000 */
.L_x_7349:
        /* <DEDUP_REMOVED lines=10> */
.L_x_7351:
        /* <DEDUP_REMOVED lines=13> */
.L_x_7352:
        /* <DEDUP_REMOVED lines=10> */
.L_x_7339:
[----:B------:R-:W-:Y:S05]  /*12760*/  BSYNC B0 ;  /* 0x0000000000007941 */ /* 0x000fea0003800000 */
.L_x_7306:
        /* <DEDUP_REMOVED lines=11> */
.L_x_7401:
[----:B------:R-:W-:Y:S05]  /*12820*/  BSYNC B1 ;  /* 0x0000000000017941 */ /* 0x000fea0003800000 */
.L_x_7355:
        /* <DEDUP_REMOVED lines=8> */
.L_x_7358:
[----:B------:R-:W-:Y:S05]  /*128b0*/  BSYNC B1 ;  /* 0x0000000000017941 */ /* 0x000fea0003800000 */
.L_x_7357:
        /* <DEDUP_REMOVED lines=13> */
.L_x_7359:
        /* <DEDUP_REMOVED lines=13> */
.L_x_7360:
        /* <DEDUP_REMOVED lines=8> */
.L_x_7354:
[----:B------:R-:W-:Y:S05]  /*12ae0*/  BSYNC B0 ;  /* 0x0000000000007941 */ /* 0x000fea0003800000 */
.L_x_7353:
[----:B------:R-:W-:Y:S02]  /*12af0*/  VIADD R0, R0, 0x1 ;  /* 0x0000000100007836 */ /* 0x000fe40000000000 */
[----:B0-----:R-:W-:-:S03]  /*12b00*/  IMAD.MOV.U32 R3, RZ, RZ, RZ ;  /* 0x000000ffff037224 */ /* 0x001fc600078e00ff */
[----:B------:R-:W-:-:S04]  /*12b10*/  ISETP.NE.AND P0, PT, R0, 0x2, PT ;  /* 0x000000020000780c */ /* 0x000fc80003f05270 */
[----:B------:R-:W-:Y:S02]  /*12b20*/  SEL R2, RZ, 0x1, P0 ;  /* 0x00000001ff027807 */ /* 0x000fe40000000000 */
[----:B------:R-:W-:Y:S02]  /*12b30*/  SEL R0, R0, RZ, P0 ;  /* 0x000000ff00007207 */ /* 0x000fe40000000000 */
[----:B------:R-:W-:-:S07]  /*12b40*/  LOP3.LUT R9, R9, R2, RZ, 0x3c, !PT ;  /* 0x0000000209097212 */ /* 0x000fce00078e3cff */
.L_x_7284:
[----:B0-----:R-:W0:Y:S01]  /*12b50*/  S2R R5, SR_CgaCtaId ;  /* 0x0000000000057919 */ /* 0x001e220000008800 */
[----:B------:R-:W-:Y:S02]  /*12b60*/  MOV R2, 0x400 ;  /* 0x0000040000027802 */ /* 0x000fe40000000f00 */
[----:B------:R-:W-:Y:S02]  /*12b70*/  SHF.L.U32 R3, R3, 0x1f, RZ ;  /* 0x0000001f03037819 */ /* 0x000fe400000006ff */
[----:B0-----:R-:W-:-:S04]  /*12b80*/  LEA R2, R5, R2, 0x18 ;  /* 0x0000000205027211 */ /* 0x001fc800078ec0ff */
[----:B------:R-:W0:Y:S02]  /*12b90*/  SYNCS.PHASECHK.TRANS64.TRYWAIT P0, [R2+URZ+0x28820], R3 ;  /* 0x02882003020075a7 */ /* 0x000e24000800017f */
[----:B0-----:R-:W-:Y:S05]  /*12ba0*/  @!P0 BRA `(.L_x_7361) ;  /* 0x00000014002c8947 */ /* 0x001fea0003800000 */
.L_x_7402:
[----:B------:R-:W-:-:S03]  /*12bb0*/  UMOV UR4, 0xffffffff ;  /* 0xffffffff00047882 */ /* 0x000fc60000000000 */
[----:B------:R-:W-:Y:S05]  /*12bc0*/  BRA.DIV UR4, `(.L_x_7362) ;  /* 0x0000001604387947 */ /* 0x000fea000b800000 */
[----:B0-----:R-:W0:Y:S02]  /*12bd0*/  S2R R3, SR_TID.X ;  /* 0x0000000000037919 */ /* 0x001e240000002100 */
[----:B0-----:R-:W-:-:S04]  /*12be0*/  SHF.R.U32.HI R3, RZ, 0x5, R3 ;  /* 0x00000005ff037819 */ /* 0x001fc80000011603 */
[----:B------:R-:W-:-:S05]  /*12bf0*/  LOP3.LUT R3, R3, 0x3, RZ, 0xc0, !PT ;  /* 0x0000000303037812 */ /* 0x000fca00078ec0ff */
[----:B------:R0:W1:Y:S02]  /*12c00*/  SHFL.IDX PT, R14, R3, RZ, 0x1f ;  /* 0x00001fff030e7589 */ /* 0x00006400000e0000 */
.L_x_7405:
[----:B-1----:R-:W-:-:S13]  /*12c10*/  ISETP.NE.AND P0, PT, R14, RZ, PT ;  /* 0x000000ff0e00720c */ /* 0x002fda0003f05270 */
[----:B------:R-:W-:Y:S05]  /*12c20*/  @P0 BRA `(.L_x_7200) ;  /* 0x0000000000880947 */ /* 0x000fea0003800000 */
[----:B------:R-:W-:-:S03]  /*12c30*/  UMOV UR4, 0xffffffff ;  /* 0xffffffff00047882 */ /* 0x000fc60000000000 */
[----:B------:R-:W-:Y:S05]  /*12c40*/  BRA.DIV UR4, `(.L_x_7363) ;  /* 0x00000016044c7947 */ /* 0x000fea000b800000 */
[----:B------:R-:W-:-:S13]  /*12c50*/  ELECT P6, URZ, PT ;  /* 0x00000000003f782f */ /* 0x000fda00038c0000 */
.L_x_7408:
[----:B------:R-:W-:Y:S05]  /*12c60*/  @!P6 BRA `(.L_x_7200) ;  /* 0x000000000078e947 */ /* 0x000fea0003800000 */
[----:B0-----:R-:W2:Y:S02]  /*12c70*/  LDL.LU R3, [R1+0x14] ;  /* 0x0000140001037983 */ /* 0x001ea40000300800 */
[----:B--2---:R-:W-:-:S04]  /*12c80*/  LOP3.LUT R3, R3, 0x2, RZ, 0xfc, !PT ;  /* 0x0000000203037812 */ /* 0x004fc800078efcff */
[----:B------:R-:W-:-:S13]  /*12c90*/  ISETP.NE.AND P2, PT, R3, 0x3, PT ;  /* 0x000000030300780c */ /* 0x000fda0003f45270 */
[----:B------:R-:W-:Y:S05]  /*12ca0*/  @!P2 BRA `(.L_x_7364) ;  /* 0x000000000004a947 */ /* 0x000fea0003800000 */
[----:B------:R-:W-:Y:S01]  /*12cb0*/  BPT.TRAP 0x1 ;  /* 0x000000040000795c */ /* 0x000fe20000300000 */
.L_x_7364:
        /* <DEDUP_REMOVED lines=12> */
.L_x_7409:
[----:B------:R-:W1:Y:S02]  /*12d80*/  SYNCS.PHASECHK.TRANS64.TRYWAIT P0, [R3+URZ], R4 ;  /* 0x00000004030075a7 */ /* 0x000e64000800017f */
[----:B-1----:R-:W-:Y:S05]  /*12d90*/  @!P0 BRA `(.L_x_7366) ;  /* 0x00000014002c8947 */ /* 0x002fea0003800000 */
.L_x_7410:
[----:B------:R-:W-:Y:S05]  /*12da0*/  @!P2 BRA `(.L_x_7367) ;  /* 0x000000000004a947 */ /* 0x000fea0003800000 */
[----:B------:R-:W-:Y:S01]  /*12db0*/  BPT.TRAP 0x1 ;  /* 0x000000040000795c */ /* 0x000fe20000300000 */
.L_x_7367:
[----:B-1----:R-:W-:-:S04]  /*12dc0*/  VIADD R3, R2, 0x28860 ;  /* 0x0002886002037836 */ /* 0x002fc80000000000 */
[----:B------:R-:W-:-:S04]  /*12dd0*/  IMAD R0, R0, 0x8, R3 ;  /* 0x0000000800007824 */ /* 0x000fc800078e0203 */
[----:B------:R-:W1:Y:S02]  /*12de0*/  SYNCS.PHASECHK.TRANS64.TRYWAIT P0, [R0+URZ], R5 ;  /* 0x00000005000075a7 */ /* 0x000e64000800017f */
[----:B-1----:R-:W-:Y:S05]  /*12df0*/  @!P0 BRA `(.L_x_7368) ;  /* 0x0000001400288947 */ /* 0x002fea0003800000 */
.L_x_7411:
[----:B------:R-:W-:-:S07]  /*12e00*/  IMAD R3, R8, 0x8, R3 ;  /* 0x0000000808037824 */ /* 0x000fce00078e0203 */
.L_x_7369:
[----:B--2---:R2:W3:Y:S02]  /*12e10*/  SYNCS.PHASECHK.TRANS64.TRYWAIT P0, [R3+URZ], R4 ;  /* 0x00000004030075a7 */ /* 0x0044e4000800017f */
[----:B---3--:R-:W-:Y:S05]  /*12e20*/  @!P0 NANOSLEEP.SYNCS 0x989680 ;  /* 0x009896800000895d */ /* 0x008fea0003900000 */
[----:B------:R-:W3:Y:S02]  /*12e30*/  @!P0 SYNCS.PHASECHK.TRANS64 P0, [R3+URZ], R4 ;  /* 0x00000004030085a7 */ /* 0x000ee4000800007f */
[----:B---3--:R-:W-:Y:S05]  /*12e40*/  @!P0 BRA `(.L_x_7369) ;  /* 0xfffffffc00f08947 */ /* 0x008fea000383ffff */
.L_x_7200:
[----:B------:R-:W-:Y:S05]  /*12e50*/  BSYNC B6 ;  /* 0x0000000000067941 */ /* 0x000fea0003800000 */
.L_x_7197:
[----:B------:R-:W-:Y:S05]  /*12e60*/  EXIT ;  /* 0x000000000000794d */ /* 0x000fea0003800000 */
.L_x_7210:
[----:B0-----:R-:W-:-:S04]  /*12e70*/  IMAD.U32 R3, RZ, RZ, UR36 ;  /* 0x00000024ff037e24 */ /* 0x001fc8000f8e00ff */
[----:B------:R0:W1:Y:S03]  /*12e80*/  SYNCS.PHASECHK.TRANS64.TRYWAIT P1, [R3+URZ+0x28800], R2 ;  /* 0x02880002030075a7 */ /* 0x000066000802017f */
[----:B-1----:R-:W-:Y:S05]  /*12e90*/  @!P1 NANOSLEEP.SYNCS 0x989680 ;  /* 0x009896800000995d */ /* 0x002fea0003900000 */
[----:B------:R-:W1:Y:S02]  /*12ea0*/  @!P1 SYNCS.PHASECHK.TRANS64 P1, [R3+URZ+0x28800], R2 ;  /* 0x02880002030095a7 */ /* 0x000e64000802007f */
[----:B-1----:R-:W-:Y:S05]  /*12eb0*/  @!P1 BRA `(.L_x_7210) ;  /* 0xfffffffc00ec9947 */ /* 0x002fea000383ffff */
[----:B------:R-:W-:Y:S05]  /*12ec0*/  BRA `(.L_x_7370) ;  /* 0xfffffee800007947 */ /* 0x000fea000383ffff */
.L_x_7214:
[----:B0-----:R-:W-:-:S04]  /*12ed0*/  IMAD.U32 R3, RZ, RZ, UR36 ;  /* 0x00000024ff037e24 */ /* 0x001fc8000f8e00ff */
[----:B------:R0:W2:Y:S03]  /*12ee0*/  SYNCS.PHASECHK.TRANS64.TRYWAIT P2, [R3+URZ+0x28830], R2 ;  /* 0x02883002030075a7 */ /* 0x0000a6000804017f */
[----:B--2---:R-:W-:Y:S05]  /*12ef0*/  @!P2 NANOSLEEP.SYNCS 0x989680 ;  /* 0x009896800000a95d */ /* 0x004fea0003900000 */
[----:B------:R-:W2:Y:S02]  /*12f00*/  @!P2 SYNCS.PHASECHK.TRANS64 P2, [R3+URZ+0x28830], R2 ;  /* 0x028830020300a5a7 */ /* 0x000ea4000804007f */
[----:B--2---:R-:W-:Y:S05]  /*12f10*/  @!P2 BRA `(.L_x_7214) ;  /* 0xfffffffc00eca947 */ /* 0x004fea000383ffff */
[----:B------:R-:W-:Y:S05]  /*12f20*/  BRA `(.L_x_7213) ;  /* 0xfffffee8001c7947 */ /* 0x000fea000383ffff */
.L_x_7230:
[----:B-1----:R-:W-:-:S04]  /*12f30*/  IMAD.U32 R14, RZ, RZ, UR10 ;  /* 0x0000000aff0e7e24 */ /* 0x002fc8000f8e00ff */
[----:B------:R1:W2:Y:S03]  /*12f40*/  SYNCS.PHASECHK.TRANS64.TRYWAIT P5, [R14+URZ+0x28830], R9 ;  /* 0x028830090e0075a7 */ /* 0x0002a600080a017f */
[----:B--2---:R-:W-:Y:S05]  /*12f50*/  @!P5 NANOSLEEP.SYNCS 0x989680 ;  /* 0x009896800000d95d */ /* 0x004fea0003900000 */
[----:B------:R-:W2:Y:S02]  /*12f60*/  @!P5 SYNCS.PHASECHK.TRANS64 P5, [R14+URZ+0x28830], R9 ;  /* 0x028830090e00d5a7 */ /* 0x000ea400080a007f */
[----:B--2---:R-:W-:Y:S05]  /*12f70*/  @!P5 BRA `(.L_x_7230) ;  /* 0xfffffffc00ecd947 */ /* 0x004fea000383ffff */
[----:B------:R-:W-:Y:S05]  /*12f80*/  BRA `(.L_x_7227) ;  /* 0xffffff1c001c7947 */ /* 0x000fea000383ffff */
.L_x_7234:
[----:B-1----:R-:W-:-:S04]  /*12f90*/  IMAD.U32 R14, RZ, RZ, UR10 ;  /* 0x0000000aff0e7e24 */ /* 0x002fc8000f8e00ff */
[----:B------:R1:W2:Y:S03]  /*12fa0*/  SYNCS.PHASECHK.TRANS64.TRYWAIT P4, [R14+URZ+0x28850], R9 ;  /* 0x028850090e0075a7 */ /* 0x0002a6000808017f */
[----:B--2---:R-:W-:Y:S05]  /*12fb0*/  @!P4 NANOSLEEP.SYNCS 0x989680 ;  /* 0x009896800000c95d */ /* 0x004fea0003900000 */
[----:B------:R-:W2:Y:S02]  /*12fc0*/  @!P4 SYNCS.PHASECHK.TRANS64 P4, [R14+URZ+0x28850], R9 ;  /* 0x028850090e00c5a7 */ /* 0x000ea4000808007f */
[----:B--2---:R-:W-:Y:S05]  /*12fd0*/  @!P4 BRA `(.L_x_7234) ;  /* 0xfffffffc00ecc947 */ /* 0x004fea000383ffff */
[----:B------:R-:W-:Y:S05]  /*12fe0*/  BRA `(.L_x_7231) ;  /* 0xffffff1c00e07947 */ /* 0x000fea000383ffff */
.L_x_7251:
[----:B-1----:R-:W-:-:S04]  /*12ff0*/  IMAD.U32 R11, RZ, RZ, UR10 ;  /* 0x0000000aff0b7e24 */ /* 0x002fc8000f8e00ff */
[----:B------:R1:W2:Y:S03]  /*13000*/  SYNCS.PHASECHK.TRANS64.TRYWAIT P3, [R11+URZ+0x28830], R0 ;  /* 0x028830000b0075a7 */ /* 0x0002a6000806017f */
[----:B--2---:R-:W-:Y:S05]  /*13010*/  @!P3 NANOSLEEP.SYNCS 0x989680 ;  /* 0x009896800000b95d */ /* 0x004fea0003900000 */
[----:B------:R-:W2:Y:S02]  /*13020*/  @!P3 SYNCS.PHASECHK.TRANS64 P3, [R11+URZ+0x28830], R0 ;  /* 0x028830000b00b5a7 */ /* 0x000ea4000806007f */
[----:B--2---:R-:W-:Y:S05]  /*13030*/  @!P3 BRA `(.L_x_7251) ;  /* 0xfffffffc00ecb947 */ /* 0x004fea000383ffff */
[----:B------:R-:W-:Y:S05]  /*13040*/  BRA `(.L_x_7248) ;  /* 0xffffff4c00a87947 */ /* 0x000fea000383ffff */
.L_x_7255:
[----:B-1----:R-:W-:-:S04]  /*13050*/  IMAD.U32 R11, RZ, RZ, UR10 ;  /* 0x0000000aff0b7e24 */ /* 0x002fc8000f8e00ff */
[----:B------:R1:W2:Y:S03]  /*13060*/  SYNCS.PHASECHK.TRANS64.TRYWAIT P2, [R11+URZ+0x28850], R0 ;  /* 0x028850000b0075a7 */ /* 0x0002a6000804017f */
[----:B--2---:R-:W-:Y:S05]  /*13070*/  @!P2 NANOSLEEP.SYNCS 0x989680 ;  /* 0x009896800000a95d */ /* 0x004fea0003900000 */
[----:B------:R-:W2:Y:S02]  /*13080*/  @!P2 SYNCS.PHASECHK.TRANS64 P2, [R11+URZ+0x28850], R0 ;  /* 0x028850000b00a5a7 */ /* 0x000ea4000804007f */
[----:B--2---:R-:W-:Y:S05]  /*13090*/  @!P2 BRA `(.L_x_7255) ;  /* 0xfffffffc00eca947 */ /* 0x004fea000383ffff */
[----:B------:R-:W-:Y:S05]  /*130a0*/  BRA `(.L_x_7252) ;  /* 0xffffff50006c7947 */ /* 0x000fea000383ffff */
.L_x_7261:
[----:B-1----:R-:W-:-:S04]  /*130b0*/  IMAD.U32 R11, RZ, RZ, UR10 ;  /* 0x0000000aff0b7e24 */ /* 0x002fc8000f8e00ff */
[----:B------:R1:W2:Y:S03]  /*130c0*/  SYNCS.PHASECHK.TRANS64.TRYWAIT P3, [R11+URZ+0x28830], R0 ;  /* 0x028830000b0075a7 */ /* 0x0002a6000806017f */
[----:B--2---:R-:W-:Y:S05]  /*130d0*/  @!P3 NANOSLEEP.SYNCS 0x989680 ;  /* 0x009896800000b95d */ /* 0x004fea0003900000 */
[----:B------:R-:W2:Y:S02]  /*130e0*/  @!P3 SYNCS.PHASECHK.TRANS64 P3, [R11+URZ+0x28830], R0 ;  /* 0x028830000b00b5a7 */ /* 0x000ea4000806007f */
[----:B--2---:R-:W-:Y:S05]  /*130f0*/  @!P3 BRA `(.L_x_7261) ;  /* 0xfffffffc00ecb947 */ /* 0x004fea000383ffff */
[----:B------:R-:W-:Y:S05]  /*13100*/  BRA `(.L_x_7258) ;  /* 0xffffff6c00887947 */ /* 0x000fea000383ffff */
.L_x_7265:
[----:B-1----:R-:W-:-:S04]  /*13110*/  IMAD.U32 R11, RZ, RZ, UR10 ;  /* 0x0000000aff0b7e24 */ /* 0x002fc8000f8e00ff */
[----:B------:R1:W2:Y:S03]  /*13120*/  SYNCS.PHASECHK.TRANS64.TRYWAIT P2, [R11+URZ+0x28850], R0 ;  /* 0x028850000b0075a7 */ /* 0x0002a6000804017f */
[----:B--2---:R-:W-:Y:S05]  /*13130*/  @!P2 NANOSLEEP.SYNCS 0x989680 ;  /* 0x009896800000a95d */ /* 0x004fea0003900000 */
[----:B------:R-:W2:Y:S02]  /*13140*/  @!P2 SYNCS.PHASECHK.TRANS64 P2, [R11+URZ+0x28850], R0 ;  /* 0x028850000b00a5a7 */ /* 0x000ea4000804007f */
[----:B--2---:R-:W-:Y:S05]  /*13150*/  @!P2 BRA `(.L_x_7265) ;  /* 0xfffffffc00eca947 */ /* 0x004fea000383ffff */
[----:B------:R-:W-:Y:S05]  /*13160*/  BRA `(.L_x_7262) ;  /* 0xffffff7000487947 */ /* 0x000fea000383ffff */
.L_x_7278:
[----:B-1----:R-:W-:-:S04]  /*13170*/  IMAD.U32 R5, RZ, RZ, UR5 ;  /* 0x00000005ff057e24 */ /* 0x002fc8000f8e00ff */
[----:B------:R1:W2:Y:S03]  /*13180*/  SYNCS.PHASECHK.TRANS64.TRYWAIT P0, [R5+URZ+0x28850], R2 ;  /* 0x02885002050075a7 */ /* 0x0002a6000800017f */
[----:B--2---:R-:W-:Y:S05]  /*13190*/  @!P0 NANOSLEEP.SYNCS 0x989680 ;  /* 0x009896800000895d */ /* 0x004fea0003900000 */
[----:B------:R-:W2:Y:S02]  /*131a0*/  @!P0 SYNCS.PHASECHK.TRANS64 P0, [R5+URZ+0x28850], R2 ;  /* 0x02885002050085a7 */ /* 0x000ea4000800007f */
[----:B--2---:R-:W-:Y:S05]  /*131b0*/  @!P0 BRA `(.L_x_7278) ;  /* 0xfffffffc00ec8947 */ /* 0x004fea000383ffff */
[----:B------:R-:W-:Y:S05]  /*131c0*/  BRA `(.L_x_7277) ;  /* 0xffffff9c003c7947 */ /* 0x000fea000383ffff */
.L_x_7295:
[----:B------:R-:W-:Y:S02]  /*131d0*/  IMAD.MOV.U32 R13, RZ, RZ, R0 ;  /* 0x000000ffff0d7224 */ /* 0x000fe400078e0000 */
[----:B------:R-:W-:Y:S02]  /*131e0*/  IMAD.MOV.U32 R12, RZ, RZ, RZ ;  /* 0x000000ffff0c7224 */ /* 0x000fe400078e00ff */
[----:B------:R-:W-:Y:S02]  /*131f0*/  IMAD.MOV.U32 R11, RZ, RZ, 0x1f ;  /* 0x0000001fff0b7424 */ /* 0x000fe400078e00ff */
[----:B------:R-:W-:-:S07]  /*13200*/  IMAD.MOV.U32 R15, RZ, RZ, -0x1 ;  /* 0xffffffffff0f7424 */ /* 0x000fce00078e00ff */
[----:B01----:R-:W-:Y:S05]  /*13210*/  WARPSYNC.COLLECTIVE R15, `(.L_x_7371) ;  /* 0x000000000f087348 */ /* 0x003fea0003c00000 */
[----:B------:R2:W3:Y:S02]  /*13220*/  SHFL.IDX P6, R14, R13, R12, R11 ;  /* 0x0000000c0d0e7389 */ /* 0x0004e400000c000b */
[----:B0123--:R-:W-:Y:S01]  /*13230*/  ENDCOLLECTIVE ;  /* 0x000000000000791b */ /* 0x00ffe20003800000 */
.L_x_7371:
[----:B------:R-:W-:Y:S05]  /*13240*/  BRA `(.L_x_7372) ;  /* 0xffffffcc001c7947 */ /* 0x000fea000383ffff */
.L_x_7297:
[----:B------:R-:W-:Y:S01]  /*13250*/  BSSY B0, `(.L_x_7373) ;  /* 0x0000006000007945 */ /* 0x000fe20003800000 */
[----:B------:R-:W-:-:S07]  /*13260*/  IMAD.MOV.U32 R15, RZ, RZ, -0x1 ;  /* 0xffffffffff0f7424 */ /* 0x000fce00078e00ff */
[----:B012---:R-:W-:Y:S05]  /*13270*/  WARPSYNC.COLLECTIVE R15, `(.L_x_7374) ;  /* 0x000000000f0c7348 */ /* 0x007fea0003c00000 */
[----:B------:R-:W-:Y:S02]  /*13280*/  ELECT P6, UR62, PT ;  /* 0x00000000003e782f */ /* 0x000fe400038c0000 */
[----:B------:R-:W-:Y:S01]  /*13290*/  MOV R14, UR62 ;  /* 0x0000003e000e7c02 */ /* 0x000fe20008000f00 */
[----:B012---:R-:W-:Y:S10]  /*132a0*/  ENDCOLLECTIVE ;  /* 0x000000000000791b */ /* 0x007ff40003800000 */
.L_x_7374:
[----:B------:R-:W-:Y:S05]  /*132b0*/  BSYNC B0 ;  /* 0x0000000000007941 */ /* 0x000fea0003800000 */
.L_x_7373:
[----:B------:R-:W-:Y:S05]  /*132c0*/  BRA `(.L_x_7375) ;  /* 0xffffffcc001c7947 */ /* 0x000fea000383ffff */
.L_x_7299:
[----:B-1----:R-:W-:-:S04]  /*132d0*/  IMAD.U32 R3, RZ, RZ, UR38 ;  /* 0x00000026ff037e24 */ /* 0x002fc8000f8e00ff */
[----:B------:R1:W2:Y:S03]  /*132e0*/  SYNCS.PHASECHK.TRANS64.TRYWAIT P0, [R3+URZ+0x28840], R0 ;  /* 0x02884000030075a7 */ /* 0x0002a6000800017f */
[----:B--2---:R-:W-:Y:S05]  /*132f0*/  @!P0 NANOSLEEP.SYNCS 0x989680 ;  /* 0x009896800000895d */ /* 0x004fea0003900000 */
[----:B------:R-:W2:Y:S02]  /*13300*/  @!P0 SYNCS.PHASECHK.TRANS64 P0, [R3+URZ+0x28840], R0 ;  /* 0x02884000030085a7 */ /* 0x000ea4000800007f */
[----:B--2---:R-:W-:Y:S05]  /*13310*/  @!P0 BRA `(.L_x_7299) ;  /* 0xfffffffc00ec8947 */ /* 0x004fea000383ffff */
[----:B------:R-:W-:Y:S05]  /*13320*/  BRA `(.L_x_7376) ;  /* 0xffffffcc00707947 */ /* 0x000fea000383ffff */
.L_x_7302:
        /* <DEDUP_REMOVED lines=8> */
.L_x_7377:
[----:B------:R-:W-:Y:S02]  /*133b0*/  IMAD.MOV.U32 R13, RZ, RZ, R0 ;  /* 0x000000ffff0d7224 */ /* 0x000fe400078e0000 */
[----:B------:R-:W-:-:S07]  /*133c0*/  IMAD.MOV.U32 R2, RZ, RZ, R14 ;  /* 0x000000ffff027224 */ /* 0x000fce00078e000e */
[----:B------:R-:W-:Y:S05]  /*133d0*/  WARPSYNC.COLLECTIVE R15, `(.L_x_7378) ;  /* 0x000000000f087348 */ /* 0x000fea0003c00000 */
[----:B------:R0:W1:Y:S02]  /*133e0*/  SHFL.IDX P6, R14, R13, R12, R11 ;  /* 0x0000000c0d0e7389 */ /* 0x00006400000c000b */
[----:B01----:R-:W-:Y:S01]  /*133f0*/  ENDCOLLECTIVE ;  /* 0x000000000000791b */ /* 0x003fe20003800000 */
.L_x_7378:
[----:B------:R-:W-:Y:S02]  /*13400*/  ULDC UR4, c[0x0][0x288] ;  /* 0x0000a20000047ab9 */ /* 0x000fe40000000800 */
[----:B------:R-:W-:-:S05]  /*13410*/  IMAD R5, R8, UR4, RZ ;  /* 0x0000000408057c24 */ /* 0x000fca000f8e02ff */
[C---:B------:R-:W-:Y:S01]  /*13420*/  ISETP.GE.AND P2, PT, R4.reuse, R5, PT ;  /* 0x000000050400720c */ /* 0x040fe20003f46270 */
[----:B------:R-:W-:Y:S02]  /*13430*/  VIADD R12, R4, 0x10 ;  /* 0x00000010040c7836 */ /* 0x000fe40000000000 */
[----:B------:R-:W-:-:S10]  /*13440*/  IMAD.MOV.U32 R13, RZ, RZ, R6 ;  /* 0x000000ffff0d7224 */ /* 0x000fd400078e0006 */
        /* <DEDUP_REMOVED lines=10> */
[----:B------:R0:W-:Y:S01]  /*134f0*/  @!P2 LDGSTS.E.BYPASS.LTC128B.128 [R8+0x14400], desc[UR44][R2.64+0x80], !P0 ;  /* 0x144000800208afae */ /* 0x0001e2000c101d6c */
[----:B------:R-:W-:Y:S01]  /*13500*/  ISETP.GE.AND P2, PT, R12, R5, PT ;  /* 0x000000050c00720c */ /* 0x000fe20003f46270 */
[----:B------:R-:W-:-:S12]  /*13510*/  IMAD.MOV.U32 R12, RZ, RZ, 0x1 ;  /* 0x00000001ff0c7424 */ /* 0x000fd800078e00ff */
[----:B0-----:R-:W-:Y:S05]  /*13520*/  WARPSYNC.COLLECTIVE R15, `(.L_x_7379) ;  /* 0x000000000f087348 */ /* 0x001fea0003c00000 */
[----:B------:R1:W2:Y:S02]  /*13530*/  SHFL.IDX P6, R14, R13, R12, R11 ;  /* 0x0000000c0d0e7389 */ /* 0x0002a400000c000b */
[----:B012---:R-:W-:Y:S01]  /*13540*/  ENDCOLLECTIVE ;  /* 0x000000000000791b */ /* 0x007fe20003800000 */
.L_x_7379:
[----:B------:R-:W-:Y:S01]  /*13550*/  VIADD R2, R4, 0x20 ;  /* 0x0000002004027836 */ /* 0x000fe20000000000 */
[----:B------:R-:W-:Y:S01]  /*13560*/  @!P2 LEA R21, R7, UR38, 0x1 ;  /* 0x000000260715ac11 */ /* 0x000fe2000f8e08ff */
[----:B------:R-:W-:Y:S02]  /*13570*/  IMAD.MOV.U32 R13, RZ, RZ, R0 ;  /* 0x000000ffff0d7224 */ /* 0x000fe400078e0000 */
[----:B------:R-:W-:-:S07]  /*13580*/  IMAD.MOV.U32 R8, RZ, RZ, R14 ;  /* 0x000000ffff087224 */ /* 0x000fce00078e000e */
[----:B------:R-:W-:Y:S05]  /*13590*/  WARPSYNC.COLLECTIVE R15, `(.L_x_7380) ;  /* 0x000000000f087348 */ /* 0x000fea0003c00000 */
[----:B------:R0:W1:Y:S02]  /*135a0*/  SHFL.IDX P6, R14, R13, R12, R11 ;  /* 0x0000000c0d0e7389 */ /* 0x00006400000c000b */
[----:B01----:R-:W-:Y:S01]  /*135b0*/  ENDCOLLECTIVE ;  /* 0x000000000000791b */ /* 0x003fe20003800000 */
.L_x_7380:
[----:B------:R-:W-:Y:S02]  /*135c0*/  IMAD.MOV.U32 R9, RZ, RZ, R8 ;  /* 0x000000ffff097224 */ /* 0x000fe400078e0008 */
[----:B------:R-:W-:Y:S02]  /*135d0*/  IMAD.MOV.U32 R13, RZ, RZ, R6 ;  /* 0x000000ffff0d7224 */ /* 0x000fe400078e0006 */
[----:B------:R-:W-:Y:S02]  /*135e0*/  IMAD.MOV.U32 R12, RZ, RZ, 0x2 ;  /* 0x00000002ff0c7424 */ /* 0x000fe400078e00ff */
[----:B------:R-:W-:-:S07]  /*135f0*/  IMAD.MOV.U32 R8, RZ, RZ, R14 ;  /* 0x000000ffff087224 */ /* 0x000fce00078e000e */
[----:B------:R-:W-:Y:S05]  /*13600*/  WARPSYNC.COLLECTIVE R15, `(.L_x_7381) ;  /* 0x000000000f087348 */ /* 0x000fea0003c00000 */
[----:B------:R0:W1:Y:S02]  /*13610*/  SHFL.IDX P6, R14, R13, R12, R11 ;  /* 0x0000000c0d0e7389 */ /* 0x00006400000c000b */
[----:B01----:R-:W-:Y:S01]  /*13620*/  ENDCOLLECTIVE ;  /* 0x000000000000791b */ /* 0x003fe20003800000 */
.L_x_7381:
[----:B------:R-:W-:-:S05]  /*13630*/  @!P2 IMAD.WIDE.U32 R8, R10, 0x2, R8 ;  /* 0x000000020a08a825 */ /* 0x000fca00078e0008 */
[----:B------:R-:W-:Y:S01]  /*13640*/  @!PT LDS RZ, [RZ] ;  /* 0x00000000fffff984 */ /* 0x000fe20000000800 */
[----:B------:R-:W-:Y:S01]  /*13650*/  @!PT LDS RZ, [RZ] ;  /* 0x00000000fffff984 */ /* 0x000fe20000000800 */
[----:B------:R-:W-:Y:S01]  /*13660*/  @!PT LDS RZ, [RZ] ;  /* 0x00000000fffff984 */ /* 0x000fe20000000800 */
[----:B------:R-:W-:Y:S04]  /*13670*/  @!P2 LDGSTS.E.BYPASS.LTC128B.128 [R21+0x10c00], desc[UR44][R8.64], !P1 ;  /* 0x10c000000815afae */ /* 0x000fe8000c901d6c */
[----:B------:R0:W-:Y:S01]  /*13680*/  @!P2 LDGSTS.E.BYPASS.LTC128B.128 [R21+0x14c00], desc[UR44][R8.64+0x80], !P0 ;  /* 0x14c000800815afae */ /* 0x0001e2000c101d6c */
[----:B------:R-:W-:Y:S01]  /*13690*/  ISETP.GE.AND P2, PT, R2, R5, PT ;  /* 0x000000050200720c */ /* 0x000fe20003f46270 */
[----:B------:R-:W-:Y:S02]  /*136a0*/  IMAD.MOV.U32 R13, RZ, RZ, R0 ;  /* 0x000000ffff0d7224 */ /* 0x000fe400078e0000 */
[----:B0-----:R-:W-:Y:S02]  /*136b0*/  VIADD R8, R4, 0x30 ;  /* 0x0000003004087836 */ /* 0x001fe40000000000 */
[----:B------:R-:W-:-:S08]  /*136c0*/  IMAD.MOV.U32 R2, RZ, RZ, R14 ;  /* 0x000000ffff027224 */ /* 0x000fd000078e000e */
[----:B------:R-:W-:-:S07]  /*136d0*/  @!P2 LEA R20, R7, UR38, 0x1 ;  /* 0x000000260714ac11 */ /* 0x000fce000f8e08ff */
[----:B------:R-:W-:Y:S05]  /*136e0*/  WARPSYNC.COLLECTIVE R15, `(.L_x_7382) ;  /* 0x000000000f087348 */ /* 0x000fea0003c00000 */
[----:B------:R0:W1:Y:S02]  /*136f0*/  SHFL.IDX P6, R14, R13, R12, R11 ;  /* 0x0000000c0d0e7389 */ /* 0x00006400000c000b */
[----:B01----:R-:W-:Y:S01]  /*13700*/  ENDCOLLECTIVE ;  /* 0x000000000000791b */ /* 0x003fe20003800000 */
.L_x_7382:
[----:B------:R-:W-:Y:S02]  /*13710*/  IMAD.MOV.U32 R3, RZ, RZ, R2 ;  /* 0x000000ffff037224 */ /* 0x000fe400078e0002 */
[----:B------:R-:W-:Y:S02]  /*13720*/  IMAD.MOV.U32 R13, RZ, RZ, R6 ;  /* 0x000000ffff0d7224 */ /* 0x000fe400078e0006 */
[----:B------:R-:W-:Y:S02]  /*13730*/  IMAD.MOV.U32 R12, RZ, RZ, 0x3 ;  /* 0x00000003ff0c7424 */ /* 0x000fe400078e00ff */
[----:B------:R-:W-:-:S07]  /*13740*/  IMAD.MOV.U32 R2, RZ, RZ, R14 ;  /* 0x000000ffff027224 */ /* 0x000fce00078e000e */
[----:B------:R-:W-:Y:S05]  /*13750*/  WARPSYNC.COLLECTIVE R15, `(.L_x_7383) ;  /* 0x000000000f087348 */ /* 0x000fea0003c00000 */
[----:B------:R0:W1:Y:S02]  /*13760*/  SHFL.IDX P6, R14, R13, R12, R11 ;  /* 0x0000000c0d0e7389 */ /* 0x00006400000c000b */
[----:B01----:R-:W-:Y:S01]  /*13770*/  ENDCOLLECTIVE ;  /* 0x000000000000791b */ /* 0x003fe20003800000 */
.L_x_7383:
        /* <DEDUP_REMOVED lines=14> */
.L_x_7384:
[----:B------:R-:W-:Y:S02]  /*13860*/  IMAD.MOV.U32 R9, RZ, RZ, R8 ;  /* 0x000000ffff097224 */ /* 0x000fe400078e0008 */
[----:B------:R-:W-:Y:S02]  /*13870*/  IMAD.MOV.U32 R13, RZ, RZ, R6 ;  /* 0x000000ffff0d7224 */ /* 0x000fe400078e0006 */
[----:B------:R-:W-:Y:S02]  /*13880*/  IMAD.MOV.U32 R12, RZ, RZ, 0x4 ;  /* 0x00000004ff0c7424 */ /* 0x000fe400078e00ff */
[----:B------:R-:W-:-:S07]  /*13890*/  IMAD.MOV.U32 R8, RZ, RZ, R14 ;  /* 0x000000ffff087224 */ /* 0x000fce00078e000e */
[----:B------:R-:W-:Y:S05]  /*138a0*/  WARPSYNC.COLLECTIVE R15, `(.L_x_7385) ;  /* 0x000000000f087348 */ /* 0x000fea0003c00000 */
[----:B------:R0:W1:Y:S02]  /*138b0*/  SHFL.IDX P6, R14, R13, R12, R11 ;  /* 0x0000000c0d0e7389 */ /* 0x00006400000c000b */
[----:B01----:R-:W-:Y:S01]  /*138c0*/  ENDCOLLECTIVE ;  /* 0x000000000000791b */ /* 0x003fe20003800000 */
.L_x_7385:
        /* <DEDUP_REMOVED lines=14> */
.L_x_7386:
[----:B------:R-:W-:Y:S02]  /*139b0*/  IMAD.MOV.U32 R3, RZ, RZ, R2 ;  /* 0x000000ffff037224 */ /* 0x000fe400078e0002 */
[----:B------:R-:W-:Y:S02]  /*139c0*/  IMAD.MOV.U32 R13, RZ, RZ, R6 ;  /* 0x000000ffff0d7224 */ /* 0x000fe400078e0006 */
[----:B------:R-:W-:Y:S02]  /*139d0*/  IMAD.MOV.U32 R12, RZ, RZ, 0x5 ;  /* 0x00000005ff0c7424 */ /* 0x000fe400078e00ff */
[----:B------:R-:W-:-:S07]  /*139e0*/  IMAD.MOV.U32 R2, RZ, RZ, R14 ;  /* 0x000000ffff027224 */ /* 0x000fce00078e000e */
[----:B------:R-:W-:Y:S05]  /*139f0*/  WARPSYNC.COLLECTIVE R15, `(.L_x_7387) ;  /* 0x000000000f087348 */ /* 0x000fea0003c00000 */
[----:B------:R0:W1:Y:S02]  /*13a00*/  SHFL.IDX P6, R14, R13, R12, R11 ;  /* 0x0000000c0d0e7389 */ /* 0x00006400000c000b */
[----:B01----:R-:W-:Y:S01]  /*13a10*/  ENDCOLLECTIVE ;  /* 0x000000000000791b */ /* 0x003fe20003800000 */
.L_x_7387:
        /* <DEDUP_REMOVED lines=14> */
.L_x_7388:
[----:B------:R-:W-:Y:S02]  /*13b00*/  IMAD.MOV.U32 R9, RZ, RZ, R8 ;  /* 0x000000ffff097224 */ /* 0x000fe400078e0008 */
[----:B------:R-:W-:Y:S02]  /*13b10*/  IMAD.MOV.U32 R13, RZ, RZ, R6 ;  /* 0x000000ffff0d7224 */ /* 0x000fe400078e0006 */
[----:B------:R-:W-:Y:S02]  /*13b20*/  IMAD.MOV.U32 R12, RZ, RZ, 0x6 ;  /* 0x00000006ff0c7424 */ /* 0x000fe400078e00ff */
[----:B------:R-:W-:-:S07]  /*13b30*/  IMAD.MOV.U32 R8, RZ, RZ, R14 ;  /* 0x000000ffff087224 */ /* 0x000fce00078e000e */
[----:B------:R-:W-:Y:S05]  /*13b40*/  WARPSYNC.COLLECTIVE R15, `(.L_x_7389) ;  /* 0x000000000f087348 */ /* 0x000fea0003c00000 */
[----:B------:R0:W1:Y:S02]  /*13b50*/  SHFL.IDX P6, R14, R13, R12, R11 ;  /* 0x0000000c0d0e7389 */ /* 0x00006400000c000b */
[----:B01----:R-:W-:Y:S01]  /*13b60*/  ENDCOLLECTIVE ;  /* 0x000000000000791b */ /* 0x003fe20003800000 */
.L_x_7389:
        /* <DEDUP_REMOVED lines=8> */
[----:B------:R-:W-:-:S10]  /*13bf0*/  IMAD.MOV.U32 R2, RZ, RZ, R14 ;  /* 0x000000ffff027224 */ /* 0x000fd400078e000e */
[----:B0-----:R-:W-:-:S07]  /*13c00*/  @!P2 LEA R8, R7, UR38, 0x1 ;  /* 0x000000260708ac11 */ /* 0x001fce000f8e08ff */
[----:B------:R-:W-:Y:S05]  /*13c10*/  WARPSYNC.COLLECTIVE R15, `(.L_x_7390) ;  /* 0x000000000f087348 */ /* 0x000fea0003c00000 */
[----:B------:R0:W1:Y:S02]  /*13c20*/  SHFL.IDX P6, R14, R13, R12, R11 ;  /* 0x0000000c0d0e7389 */ /* 0x00006400000c000b */
[----:B01----:R-:W-:Y:S01]  /*13c30*/  ENDCOLLECTIVE ;  /* 0x000000000000791b */ /* 0x003fe20003800000 */
.L_x_7390:
[----:B------:R-:W-:Y:S02]  /*13c40*/  IMAD.MOV.U32 R3, RZ, RZ, R2 ;  /* 0x000000ffff037224 */ /* 0x000fe400078e0002 */
[----:B------:R-:W-:Y:S02]  /*13c50*/  IMAD.MOV.U32 R13, RZ, RZ, R6 ;  /* 0x000000ffff0d7224 */ /* 0x000fe400078e0006 */
[----:B------:R-:W-:Y:S02]  /*13c60*/  IMAD.MOV.U32 R12, RZ, RZ, 0x7 ;  /* 0x00000007ff0c7424 */ /* 0x000fe400078e00ff */
[----:B------:R-:W-:-:S07]  /*13c70*/  IMAD.MOV.U32 R2, RZ, RZ, R14 ;  /* 0x000000ffff027224 */ /* 0x000fce00078e000e */
[----:B------:R-:W-:Y:S05]  /*13c80*/  WARPSYNC.COLLECTIVE R15, `(.L_x_7391) ;  /* 0x000000000f087348 */ /* 0x000fea0003c00000 */
[----:B------:R0:W1:Y:S02]  /*13c90*/  SHFL.IDX P6, R14, R13, R12, R11 ;  /* 0x0000000c0d0e7389 */ /* 0x00006400000c000b */
[----:B01----:R-:W-:Y:S01]  /*13ca0*/  ENDCOLLECTIVE ;  /* 0x000000000000791b */ /* 0x003fe20003800000 */
.L_x_7391:
[----:B------:R-:W-:-:S05]  /*13cb0*/  @!P2 IMAD.WIDE.U32 R2, R10, 0x2, R2 ;  /* 0x000000020a02a825 */ /* 0x000fca00078e0002 */
[----:B------:R-:W-:Y:S01]  /*13cc0*/  @!PT LDS RZ, [RZ] ;  /* 0x00000000fffff984 */ /* 0x000fe20000000800 */
[----:B------:R-:W-:Y:S01]  /*13cd0*/  @!PT LDS RZ, [RZ] ;  /* 0x00000000fffff984 */ /* 0x000fe20000000800 */
[----:B------:R-:W-:Y:S01]  /*13ce0*/  @!PT LDS RZ, [RZ] ;  /* 0x00000000fffff984 */ /* 0x000fe20000000800 */
[----:B------:R-:W-:Y:S04]  /*13cf0*/  @!P2 LDGSTS.E.BYPASS.LTC128B.128 [R8+0x13400], desc[UR44][R2.64], !P1 ;  /* 0x134000000208afae */ /* 0x000fe8000c901d6c */
[----:B------:R0:W-:Y:S01]  /*13d00*/  @!P2 LDGSTS.E.BYPASS.LTC128B.128 [R8+0x17400], desc[UR44][R2.64+0x80], !P0 ;  /* 0x174000800208afae */ /* 0x0001e2000c101d6c */
[----:B------:R-:W-:Y:S02]  /*13d10*/  IMAD.MOV.U32 R13, RZ, RZ, R0 ;  /* 0x000000ffff0d7224 */ /* 0x000fe400078e0000 */
[----:B0-----:R-:W-:-:S07]  /*13d20*/  IMAD.MOV.U32 R2, RZ, RZ, R14 ;  /* 0x000000ffff027224 */ /* 0x001fce00078e000e */
[----:B------:R-:W-:Y:S05]  /*13d30*/  WARPSYNC.COLLECTIVE R15, `(.L_x_7392) ;  /* 0x000000000f087348 */ /* 0x000fea0003c00000 */
[----:B------:R0:W1:Y:S02]  /*13d40*/  SHFL.IDX P6, R14, R13, R12, R11 ;  /* 0x0000000c0d0e7389 */ /* 0x00006400000c000b */
[----:B01----:R-:W-:Y:S01]  /*13d50*/  ENDCOLLECTIVE ;  /* 0x000000000000791b */ /* 0x003fe20003800000 */
.L_x_7392:
[----:B------:R-:W-:Y:S05]  /*13d60*/  BRA `(.L_x_7393) ;  /* 0xffffffcc00bc7947 */ /* 0x000fea000383ffff */
.L_x_7305:
[----:B0-----:R-:W-:-:S04]  /*13d70*/  IMAD.U32 R3, RZ, RZ, UR38 ;  /* 0x00000026ff037e24 */ /* 0x001fc8000f8e00ff */
[----:B------:R0:W1:Y:S03]  /*13d80*/  SYNCS.PHASECHK.TRANS64.TRYWAIT P0, [R3+URZ+0x28820], R0 ;  /* 0x02882000030075a7 */ /* 0x000066000800017f */
[----:B-1----:R-:W-:Y:S05]  /*13d90*/  @!P0 NANOSLEEP.SYNCS 0x989680 ;  /* 0x009896800000895d */ /* 0x002fea0003900000 */
[----:B------:R-:W1:Y:S02]  /*13da0*/  @!P0 SYNCS.PHASECHK.TRANS64 P0, [R3+URZ+0x28820], R0 ;  /* 0x02882000030085a7 */ /* 0x000e64000800007f */
[----:B-1----:R-:W-:Y:S05]  /*13db0*/  @!P0 BRA `(.L_x_7305) ;  /* 0xfffffffc00ec8947 */ /* 0x002fea000383ffff */
[----:B------:R-:W-:Y:S05]  /*13dc0*/  BRA `(.L_x_7394) ;  /* 0xffffffd000107947 */ /* 0x000fea000383ffff */
.L_x_7312:
[----:B-1----:R-:W-:-:S04]  /*13dd0*/  IMAD.U32 R3, RZ, RZ, UR38 ;  /* 0x00000026ff037e24 */ /* 0x002fc8000f8e00ff */
[----:B------:R1:W2:Y:S03]  /*13de0*/  SYNCS.PHASECHK.TRANS64.TRYWAIT P0, [R3+URZ+0x28848], R2 ;  /* 0x02884802030075a7 */ /* 0x0002a6000800017f */
[----:B--2---:R-:W-:Y:S05]  /*13df0*/  @!P0 NANOSLEEP.SYNCS 0x989680 ;  /* 0x009896800000895d */ /* 0x004fea0003900000 */
[----:B------:R-:W2:Y:S02]  /*13e00*/  @!P0 SYNCS.PHASECHK.TRANS64 P0, [R3+URZ+0x28848], R2 ;  /* 0x02884802030085a7 */ /* 0x000ea4000800007f */
[----:B--2---:R-:W-:Y:S05]  /*13e10*/  @!P0 BRA `(.L_x_7312) ;  /* 0xfffffffc00ec8947 */ /* 0x004fea000383ffff */
[----:B------:R-:W-:Y:S05]  /*13e20*/  BRA `(.L_x_7395) ;  /* 0xffffffd000f47947 */ /* 0x000fea000383ffff */
.L_x_7318:
[----:B0-----:R-:W-:-:S04]  /*13e30*/  IMAD.U32 R3, RZ, RZ, UR38 ;  /* 0x00000026ff037e24 */ /* 0x001fc8000f8e00ff */
[----:B------:R0:W1:Y:S03]  /*13e40*/  SYNCS.PHASECHK.TRANS64.TRYWAIT P0, [R3+URZ+0x28860], R2 ;  /* 0x02886002030075a7 */ /* 0x000066000800017f */
[----:B-1----:R-:W-:Y:S05]  /*13e50*/  @!P0 NANOSLEEP.SYNCS 0x989680 ;  /* 0x009896800000895d */ /* 0x002fea0003900000 */
[----:B------:R-:W1:Y:S02]  /*13e60*/  @!P0 SYNCS.PHASECHK.TRANS64 P0, [R3+URZ+0x28860], R2 ;  /* 0x02886002030085a7 */ /* 0x000e64000800007f */
[----:B-1----:R-:W-:Y:S05]  /*13e70*/  @!P0 BRA `(.L_x_7318) ;  /* 0xfffffffc00ec8947 */ /* 0x002fea000383ffff */
[----:B------:R-:W-:Y:S05]  /*13e80*/  BRA `(.L_x_7396) ;  /* 0xffffffd400907947 */ /* 0x000fea000383ffff */
.L_x_7327:
[----:B-1----:R-:W-:-:S04]  /*13e90*/  IMAD.U32 R3, RZ, RZ, UR38 ;  /* 0x00000026ff037e24 */ /* 0x002fc8000f8e00ff */
[----:B------:R1:W2:Y:S03]  /*13ea0*/  SYNCS.PHASECHK.TRANS64.TRYWAIT P0, [R3+URZ+0x28840], R2 ;  /* 0x02884002030075a7 */ /* 0x0002a6000800017f */
[----:B--2---:R-:W-:Y:S05]  /*13eb0*/  @!P0 NANOSLEEP.SYNCS 0x989680 ;  /* 0x009896800000895d */ /* 0x004fea0003900000 */
[----:B------:R-:W2:Y:S02]  /*13ec0*/  @!P0 SYNCS.PHASECHK.TRANS64 P0, [R3+URZ+0x28840], R2 ;  /* 0x02884002030085a7 */ /* 0x000ea4000800007f */
[----:B--2---:R-:W-:Y:S05]  /*13ed0*/  @!P0 BRA `(.L_x_7327) ;  /* 0xfffffffc00ec8947 */ /* 0x004fea000383ffff */
[----:B------:R-:W-:Y:S05]  /*13ee0*/  BRA `(.L_x_7397) ;  /* 0xffffffd800b07947 */ /* 0x000fea000383ffff */
.L_x_7333:
[----:B0-----:R-:W-:-:S04]  /*13ef0*/  IMAD.U32 R3, RZ, RZ, UR38 ;  /* 0x00000026ff037e24 */ /* 0x001fc8000f8e00ff */
[----:B------:R0:W1:Y:S03]  /*13f00*/  SYNCS.PHASECHK.TRANS64.TRYWAIT P0, [R3+URZ+0x28868], R2 ;  /* 0x02886802030075a7 */ /* 0x000066000800017f */
[----:B-1----:R-:W-:Y:S05]  /*13f10*/  @!P0 NANOSLEEP.SYNCS 0x989680 ;  /* 0x009896800000895d */ /* 0x002fea0003900000 */
[----:B------:R-:W1:Y:S02]  /*13f20*/  @!P0 SYNCS.PHASECHK.TRANS64 P0, [R3+URZ+0x28868], R2 ;  /* 0x02886802030085a7 */ /* 0x000e64000800007f */
[----:B-1----:R-:W-:Y:S05]  /*13f30*/  @!P0 BRA `(.L_x_7333) ;  /* 0xfffffffc00ec8947 */ /* 0x002fea000383ffff */
[----:B------:R-:W-:Y:S05]  /*13f40*/  BRA `(.L_x_7398) ;  /* 0xffffffdc00507947 */ /* 0x000fea000383ffff */
.L_x_7342:
[----:B-1----:R-:W-:-:S04]  /*13f50*/  IMAD.U32 R3, RZ, RZ, UR38 ;  /* 0x00000026ff037e24 */ /* 0x002fc8000f8e00ff */
[----:B------:R1:W2:Y:S03]  /*13f60*/  SYNCS.PHASECHK.TRANS64.TRYWAIT P0, [R3+URZ+0x28848], R2 ;  /* 0x02884802030075a7 */ /* 0x0002a6000800017f */
[----:B--2---:R-:W-:Y:S05]  /*13f70*/  @!P0 NANOSLEEP.SYNCS 0x989680 ;  /* 0x009896800000895d */ /* 0x004fea0003900000 */
[----:B------:R-:W2:Y:S02]  /*13f80*/  @!P0 SYNCS.PHASECHK.TRANS64 P0, [R3+URZ+0x28848], R2 ;  /* 0x02884802030085a7 */ /* 0x000ea4000800007f */
[----:B--2---:R-:W-:Y:S05]  /*13f90*/  @!P0 BRA `(.L_x_7342) ;  /* 0xfffffffc00ec8947 */ /* 0x004fea000383ffff */
[----:B------:R-:W-:Y:S05]  /*13fa0*/  BRA `(.L_x_7399) ;  /* 0xffffffe000887947 */ /* 0x000fea000383ffff */
.L_x_7348:
[----:B0-----:R-:W-:-:S04]  /*13fb0*/  IMAD.U32 R3, RZ, RZ, UR38 ;  /* 0x00000026ff037e24 */ /* 0x001fc8000f8e00ff */
[----:B------:R0:W1:Y:S03]  /*13fc0*/  SYNCS.PHASECHK.TRANS64.TRYWAIT P0, [R3+URZ+0x28860], R2 ;  /* 0x02886002030075a7 */ /* 0x000066000800017f */
[----:B-1----:R-:W-:Y:S05]  /*13fd0*/  @!P0 NANOSLEEP.SYNCS 0x989680 ;  /* 0x009896800000895d */ /* 0x002fea0003900000 */
[----:B------:R-:W1:Y:S02]  /*13fe0*/  @!P0 SYNCS.PHASECHK.TRANS64 P0, [R3+URZ+0x28860], R2 ;  /* 0x02886002030085a7 */ /* 0x000e64000800007f */
[----:B-1----:R-:W-:Y:S05]  /*13ff0*/  @!P0 BRA `(.L_x_7348) ;  /* 0xfffffffc00ec8947 */ /* 0x002fea000383ffff */
[----:B------:R-:W-:Y:S05]  /*14000*/  BRA `(.L_x_7400) ;  /* 0xffffffe400247947 */ /* 0x000fea000383ffff */
.L_x_7356:
[----:B0-----:R0:W1:Y:S02]  /*14010*/  SYNCS.PHASECHK.TRANS64.TRYWAIT P0, [R3+URZ+0x28860], R2 ;  /* 0x02886002030075a7 */ /* 0x001064000800017f */
[----:B-1----:R-:W-:Y:S05]  /*14020*/  @!P0 NANOSLEEP.SYNCS 0x989680 ;  /* 0x009896800000895d */ /* 0x002fea0003900000 */
[----:B------:R-:W1:Y:S02]  /*14030*/  @!P0 SYNCS.PHASECHK.TRANS64 P0, [R3+URZ+0x28860], R2 ;  /* 0x02886002030085a7 */ /* 0x000e64000800007f */
[----:B-1----:R-:W-:Y:S05]  /*14040*/  @!P0 BRA `(.L_x_7356) ;  /* 0xfffffffc00f08947 */ /* 0x002fea000383ffff */
[----:B------:R-:W-:Y:S05]  /*14050*/  BRA `(.L_x_7401) ;  /* 0xffffffe400f07947 */ /* 0x000fea000383ffff */
.L_x_7361:
[----:B0-----:R0:W1:Y:S02]  /*14060*/  SYNCS.PHASECHK.TRANS64.TRYWAIT P0, [R2+URZ+0x28820], R3 ;  /* 0x02882003020075a7 */ /* 0x001064000800017f */
[----:B-1----:R-:W-:Y:S05]  /*14070*/  @!P0 NANOSLEEP.SYNCS 0x989680 ;  /* 0x009896800000895d */ /* 0x002fea0003900000 */
[----:B------:R-:W1:Y:S02]  /*14080*/  @!P0 SYNCS.PHASECHK.TRANS64 P0, [R2+URZ+0x28820], R3 ;  /* 0x02882003020085a7 */ /* 0x000e64000800007f */
[----:B-1----:R-:W-:Y:S05]  /*14090*/  @!P0 BRA `(.L_x_7361) ;  /* 0xfffffffc00f08947 */ /* 0x002fea000383ffff */
[----:B------:R-:W-:Y:S05]  /*140a0*/  BRA `(.L_x_7402) ;  /* 0xffffffe800c07947 */ /* 0x000fea000383ffff */
.L_x_7362:
        /* <DEDUP_REMOVED lines=11> */
.L_x_7404:
[----:B------:R-:W-:Y:S05]  /*14160*/  BSYNC B0 ;  /* 0x0000000000007941 */ /* 0x000fea0003800000 */
.L_x_7403:
[----:B------:R-:W-:Y:S05]  /*14170*/  BRA `(.L_x_7405) ;  /* 0xffffffe800a47947 */ /* 0x000fea000383ffff */
.L_x_7363:
[----:B------:R-:W-:Y:S01]  /*14180*/  BSSY B0, `(.L_x_7406) ;  /* 0x0000006000007945 */ /* 0x000fe20003800000 */
[----:B------:R-:W-:-:S07]  /*14190*/  IMAD.MOV.U32 R15, RZ, RZ, -0x1 ;  /* 0xffffffffff0f7424 */ /* 0x000fce00078e00ff */
[----:B0-----:R-:W-:Y:S05]  /*141a0*/  WARPSYNC.COLLECTIVE R15, `(.L_x_7407) ;  /* 0x000000000f0c7348 */ /* 0x001fea0003c00000 */
[----:B------:R-:W-:Y:S02]  /*141b0*/  ELECT P6, UR62, PT ;  /* 0x00000000003e782f */ /* 0x000fe400038c0000 */
[----:B------:R-:W-:Y:S01]  /*141c0*/  MOV R14, UR62 ;  /* 0x0000003e000e7c02 */ /* 0x000fe20008000f00 */
[----:B0-----:R-:W-:Y:S10]  /*141d0*/  ENDCOLLECTIVE ;  /* 0x000000000000791b */ /* 0x001ff40003800000 */
.L_x_7407:
[----:B------:R-:W-:Y:S05]  /*141e0*/  BSYNC B0 ;  /* 0x0000000000007941 */ /* 0x000fea0003800000 */
.L_x_7406:
[----:B------:R-:W-:Y:S05]  /*141f0*/  BRA `(.L_x_7408) ;  /* 0xffffffe800987947 */ /* 0x000fea000383ffff */
.L_x_7365:
[----:B0-----:R0:W1:Y:S02]  /*14200*/  SYNCS.PHASECHK.TRANS64.TRYWAIT P0, [R6+URZ], R5 ;  /* 0x00000005060075a7 */ /* 0x001064000800017f */
[----:B-1----:R-:W-:Y:S05]  /*14210*/  @!P0 NANOSLEEP.SYNCS 0x989680 ;  /* 0x009896800000895d */ /* 0x002fea0003900000 */
[----:B------:R-:W1:Y:S02]  /*14220*/  @!P0 SYNCS.PHASECHK.TRANS64 P0, [R6+URZ], R5 ;  /* 0x00000005060085a7 */ /* 0x000e64000800007f */
[----:B-1----:R-:W-:Y:S05]  /*14230*/  @!P0 BRA `(.L_x_7365) ;  /* 0xfffffffc00f08947 */ /* 0x002fea000383ffff */
[----:B------:R-:W-:Y:S05]  /*14240*/  BRA `(.L_x_7409) ;  /* 0xffffffe800cc7947 */ /* 0x000fea000383ffff */
.L_x_7366:
[----:B-1----:R1:W2:Y:S02]  /*14250*/  SYNCS.PHASECHK.TRANS64.TRYWAIT P0, [R3+URZ], R4 ;  /* 0x00000004030075a7 */ /* 0x0022a4000800017f */
[----:B--2---:R-:W-:Y:S05]  /*14260*/  @!P0 NANOSLEEP.SYNCS 0x989680 ;  /* 0x009896800000895d */ /* 0x004fea0003900000 */
[----:B------:R-:W2:Y:S02]  /*14270*/  @!P0 SYNCS.PHASECHK.TRANS64 P0, [R3+URZ], R4 ;  /* 0x00000004030085a7 */ /* 0x000ea4000800007f */
[----:B--2---:R-:W-:Y:S05]  /*14280*/  @!P0 BRA `(.L_x_7366) ;  /* 0xfffffffc00f08947 */ /* 0x004fea000383ffff */
[----:B------:R-:W-:Y:S05]  /*14290*/  BRA `(.L_x_7410) ;  /* 0xffffffe800c07947 */ /* 0x000fea000383ffff */
.L_x_7368:
[----:B-1----:R1:W2:Y:S02]  /*142a0*/  SYNCS.PHASECHK.TRANS64.TRYWAIT P0, [R0+URZ], R5 ;  /* 0x00000005000075a7 */ /* 0x0022a4000800017f */
[----:B--2---:R-:W-:Y:S05]  /*142b0*/  @!P0 NANOSLEEP.SYNCS 0x989680 ;  /* 0x009896800000895d */ /* 0x004fea0003900000 */
[----:B------:R-:W2:Y:S02]  /*142c0*/  @!P0 SYNCS.PHASECHK.TRANS64 P0, [R0+URZ], R5 ;  /* 0x00000005000085a7 */ /* 0x000ea4000800007f */
[----:B--2---:R-:W-:Y:S05]  /*142d0*/  @!P0 BRA `(.L_x_7368) ;  /* 0xfffffffc00f08947 */ /* 0x004fea000383ffff */
[----:B------:R-:W-:Y:S05]  /*142e0*/  BRA `(.L_x_7411) ;  /* 0xffffffe800c47947 */ /* 0x000fea000383ffff */
.L_x_7412:
        /* <DEDUP_REMOVED lines=9> */
.L_x_14860:


//--------------------- .text._ZN7cutlass13device_kernelIN5flash11enable_sm90INS1_16FlashAttnFwdSm90INS1_25CollectiveMainloopFwdSm90ILi2EN4cute5tupleIJNS5_1CILi1EEES8_S8_EEENS6_IJNS7_ILi128EEESA_SA_EEELi128ENS_6half_tEfNS_4arch4Sm90ELb0ELb1ELb0ELb1ELb0ELb0ELb0ELb1ELb1ELb1ELb1ELb0EEENS1_21CollectiveEpilogueFwdISB_S9_SC_SE_Li256ELb1ELb1ELb1ELb0EEENS1_36VarlenDynamicPersistentTileSchedulerILi128ELi128ELi256ELi128ELb1ELb1ELb1ELb1ELb0ELb1EEEEEEEEEvNT_6ParamsE --------------------------
	.section	.text._ZN7cutlass13device_kernelIN5flash11enable_sm90INS1_16FlashAttnFwdSm90INS1_25CollectiveMainloopFwdSm90ILi2EN4cute5tupleIJNS5_1CILi1EEES8_S8_EEENS6_IJNS7_ILi128EEESA_SA_EEELi128ENS_6half_tEfNS_4arch4Sm90ELb0ELb1ELb0ELb1ELb0ELb0ELb0ELb1ELb1ELb1ELb1ELb0EEENS1_21CollectiveEpilogueFwdISB_S9_SC_SE_Li256ELb1ELb1ELb1ELb0EEENS1_36VarlenDynamicPersistentTileSchedulerILi128ELi128ELi256ELi128ELb1ELb1ELb1ELb1ELb0ELb1EEEEEEEEEvNT_6ParamsE,"ax",@progbits
	.align	128
.text._ZN7cutlass13device_kernelIN5flash11enable_sm90INS1_16FlashAttnFwdSm90INS1_25CollectiveMainloopFwdSm90ILi2EN4cute5tupleIJNS5_1CILi1EEES8_S8_EEENS6_IJNS7_ILi128EEESA_SA_EEELi128ENS_6half_tEfNS_4arch4Sm90ELb0ELb1ELb0ELb1ELb0ELb0ELb0ELb1ELb1ELb1ELb1ELb0EEENS1_21CollectiveEpilogueFwdISB_S9_SC_SE_Li256ELb1ELb1ELb1ELb0EEENS1_36VarlenDynamicPersistentTileSchedulerILi128ELi128ELi256ELi128ELb1ELb1ELb1ELb1ELb0ELb1EEEEEEEEEvNT_6ParamsE:
        .type           _ZN7cutlass13device_kernelIN5flash11enable_sm90INS1_16FlashAttnFwdSm90INS1_25CollectiveMainloopFwdSm90ILi2EN4cute5tupleIJNS5_1CILi1EEES8_S8_EEENS6_IJNS7_ILi128EEESA_SA_EEELi128ENS_6half_tEfNS_4arch4Sm90ELb0ELb1ELb0ELb1ELb0ELb0ELb0ELb1ELb1ELb1ELb1ELb0EEENS1_21CollectiveEpilogueFwdISB_S9_SC_SE_Li256ELb1ELb1ELb1ELb0EEENS1_36VarlenDynamicPersistentTileSchedulerILi128ELi128ELi256ELi128ELb1ELb1ELb1ELb1ELb0ELb1EEEEEEEEEvNT_6ParamsE,@function
        .size           _ZN7cutlass13device_kernelIN5flash11enable_sm90INS1_16FlashAttnFwdSm90INS1_25CollectiveMainloopFwdSm90ILi2EN4cute5tupleIJNS5_1CILi1EEES8_S8_EEENS6_IJNS7_ILi128EEESA_SA_EEELi128ENS_6half_tEfNS_4arch4Sm90ELb0ELb1ELb0ELb1ELb0ELb0ELb0ELb1ELb1ELb1ELb1ELb0EEENS1_21CollectiveEpilogueFwdISB_S9_SC_SE_Li256ELb1ELb1ELb1ELb0EEENS1_36VarlenDynamicPersistentTileSchedulerILi128ELi128ELi256ELi128ELb1ELb1ELb1ELb1ELb0ELb1EEEEEEEEEvNT_6ParamsE,(.L_x_14861 - _ZN7cutlass13device_kernelIN5flash11enable_sm90INS1_16FlashAttnFwdSm90INS1_25CollectiveMainloopFwdSm90ILi2EN4cute5tupleIJNS5_1CILi1EEES8_S8_EEENS6_IJNS7_ILi128EEESA_SA_EEELi128ENS_6half_tEfNS_4arch4Sm90ELb0ELb1ELb0ELb1ELb0ELb0ELb0ELb1ELb1ELb1ELb1ELb0EEENS1_21CollectiveEpilogueFwdISB_S9_SC_SE_Li256ELb1ELb1ELb1ELb0EEENS1_36VarlenDynamicPersistentTileSchedulerILi128ELi128ELi256ELi128ELb1ELb1ELb1ELb1ELb0ELb1EEEEEEEEEvNT_6ParamsE)
        .other          _ZN7cutlass13device_kernelIN5flash11enable_sm90INS1_16FlashAttnFwdSm90INS1_25CollectiveMainloopFwdSm90ILi2EN4cute5tupleIJNS5_1CILi1EEES8_S8_EEENS6_IJNS7_ILi128EEESA_SA_EEELi128ENS_6half_tEfNS_4arch4Sm90ELb0ELb1ELb0ELb1ELb0ELb0ELb0ELb1ELb1ELb1ELb1ELb0EEENS1_21CollectiveEpilogueFwdISB_S9_SC_SE_Li256ELb1ELb1ELb1ELb0EEENS1_36VarlenDynamicPersistentTileSchedulerILi128ELi128ELi256ELi128ELb1ELb1ELb1ELb1ELb0ELb1EEEEEEEEEvNT_6ParamsE,@"STO_CUDA_ENTRY STV_DEFAULT"
_ZN7cutlass13device_kernelIN5flash11enable_sm90INS1_16FlashAttnFwdSm90INS1_25CollectiveMainloopFwdSm90ILi2EN4cute5tupleIJNS5_1CILi1EEES8_S8_EEENS6_IJNS7_ILi128EEESA_SA_EEELi128ENS_6half_tEfNS_4arch4Sm90ELb0ELb1ELb0ELb1ELb0ELb0ELb0ELb1ELb1ELb1ELb1ELb0EEENS1_21CollectiveEpilogueFwdISB_S9_SC_SE_Li256ELb1ELb1ELb1ELb0EEENS1_36VarlenDynamicPersistentTileSchedulerILi128ELi128ELi256ELi128ELb1ELb1ELb1ELb1ELb0ELb1EEEEEEEEEvNT_6ParamsE:
        /* <DEDUP_REMOVED lines=18> */
.L_x_7414:
[----:B------:R-:W-:Y:S05]  /*0120*/  BSYNC B0 ;  /* 0x0000000000007941 */ /* 0x000fea0003800000 */
.L_x_7413:
        /* <DEDUP_REMOVED lines=41> */
.L_x_7415:
        /* <DEDUP_REMOVED lines=22> */
.L_x_7416:
        /* <DEDUP_REMOVED lines=18> */
.L_x_7417:
        /* <DEDUP_REMOVED lines=22> */
.L_x_7418:
        /* <DEDUP_REMOVED lines=22> */
.L_x_7419:
[----:B------:R-:W-:Y:S01]  /*0900*/  PLOP3.LUT P0, PT, PT, PT, UP0, 0x80, 0x0 ;  /* 0x000000000000781c */ /* 0x000fe20003f0f008 */
[----:B------:R-:W-:Y:S01]  /*0910*/  UMOV UR36, 0x1 ;  /* 0x0000000100247882 */ /* 0x000fe20000000000 */
[----:B------:R-:W-:Y:S01]  /*0920*/  NOP ;  /* 0x0000000000007918 */ /* 0x000fe20000000000 */
[----:B------:R-:W-:Y:S01]  /*0930*/  USEL UR36, UR36, 0x2, !UP0 ;  /* 0x0000000224247887 */ /* 0x000fe2000c000000 */
[----:B------:R-:W-:Y:S01]  /*0940*/  ULDC.64 UR52, c[0x0][0x208] ;  /* 0x0000820000347ab9 */ /* 0x000fe20000000a00 */
[----:B012-4-:R-:W-:Y:S08]  /*0950*/  BAR.SYNC.DEFER_BLOCKING 0x0 ;  /* 0x0000000000007b1d */ /* 0x017ff00000010000 */
[----:B------:R-:W-:Y:S05]  /*0960*/  @!P0 BRA `(.L_x_7420) ;  /* 0x0000010400e48947 */ /* 0x000fea0003800000 */
.L_x_7421:
[----:B------:R-:W-:-:S08]  /*0970*/  NOP ;  /* 0x0000000000007918 */ /* 0x000fd00000000000 */
[----:B------:R-:W0:Y:S02]  /*0980*/  USETMAXREG.TRY_ALLOC.CTAPOOL UP0, 0xf0 ;  /* 0x000000f0000079c8 */ /* 0x000e240008000600 */
[----:B0-----:R-:W-:-:S13]  /*0990*/  PLOP3.LUT P0, PT, PT, PT, UP0, 0x80, 0x0 ;  /* 0x000000000000781c */ /* 0x001fda0003f0f008 */
[----:B------:R-:W-:Y:S05]  /*09a0*/  @!P0 BRA `(.L_x_7421) ;  /* 0xfffffffc00f08947 */ /* 0x000fea000383ffff */
[----:B------:R-:W-:Y:S01]  /*09b0*/  LOP3.LUT R0, R6, 0xffffff80, RZ, 0xc0, !PT ;  /* 0xffffff8006007812 */ /* 0x000fe200078ec0ff */
[----:B------:R-:W0:Y:S08]  /*09c0*/  S2UR UR5, SR_CgaCtaId ;  /* 0x00000000000579c3 */ /* 0x000e300000008800 */
[----:B------:R-:W-:Y:S06]  /*09d0*/  BAR.ARV 0x8, 0x180 ;  /* 0x0206000000007b1d */ /* 0x000fec0000002000 */
[----:B------:R-:W-:Y:S01]  /*09e0*/  ISETP.NE.AND P0, PT, R0, 0x80, PT ;  /* 0x000000800000780c */ /* 0x000fe20003f05270 */
[----:B------:R-:W-:-:S12]  /*09f0*/  UMOV UR4, 0x400 ;  /* 0x0000040000047882 */ /* 0x000fd80000000000 */
[----:B------:R-:W-:Y:S06]  /*0a00*/  @!P0 BAR.ARV 0x9, 0x100 ;  /* 0x0244000000008b1d */ /* 0x000fec0000002000 */
[----:B0-----:R-:W-:Y:S02]  /*0a10*/  ULEA UR4, UR5, UR4, 0x18 ;  /* 0x0000000405047291 */ /* 0x001fe4000f8ec03f */
[----:B------:R-:W-:Y:S07]  /*0a20*/  BAR.SYNC.DEFER_BLOCKING 0x5, 0x180 ;  /* 0x0146000000007b1d */ /* 0x000fee0000010000 */
[----:B------:R-:W0:Y:S01]  /*0a30*/  LDS.128 R12, [UR4+0x288d0] ;  /* 0x0288d004ff0c7984 */ /* 0x000e220008000c00 */
[----:B------:R-:W-:Y:S01]  /*0a40*/  ULDC UR4, c[0x0][0xc3c] ;  /* 0x00030f0000047ab9 */ /* 0x000fe20000000800 */
[----:B------:R-:W-:Y:S06]  /*0a50*/  BAR.ARV 0x4, 0x180 ;  /* 0x0106000000007b1d */ /* 0x000fec0000002000 */
[----:B0-----:R-:W-:-:S13]  /*0a60*/  ISETP.GE.AND P0, PT, R15, UR4, PT ;  /* 0x000000040f007c0c */ /* 0x001fda000bf06270 */
[----:B------:R-:W-:Y:S05]  /*0a70*/  @P0 EXIT ;  /* 0x000000000000094d */ /* 0x000fea0003800000 */
[----:B------:R-:W-:Y:S01]  /*0a80*/  VIADD R221, R6, 0xffffff80 ;  /* 0xffffff8006dd7836 */ /* 0x000fe20000000000 */
[----:B------:R-:W-:Y:S01]  /*0a90*/  R2UR UR5, R13 ;  /* 0x000000000d0572ca */ /* 0x000fe200000e0000 */
[----:B------:R-:W-:Y:S01]  /*0aa0*/  ULOP3.LUT UR49, UR36, 0x1, URZ, 0xfc, !UPT ;  /* 0x0000000124317892 */ /* 0x000fe2000f8efc3f */
[----:B------:R-:W-:Y:S01]  /*0ab0*/  R2UR UR7, R14 ;  /* 0x000000000e0772ca */ /* 0x000fe200000e0000 */
[----:B------:R-:W-:Y:S01]  /*0ac0*/  UMOV UR48, URZ ;  /* 0x0000003f00307c82 */ /* 0x000fe20008000000 */
[----:B------:R-:W-:Y:S01]  /*0ad0*/  SHF.R.S32.HI R0, RZ, 0x1f, R221 ;  /* 0x0000001fff007819 */ /* 0x000fe200000114dd */
[----:B------:R-:W-:Y:S01]  /*0ae0*/  UMOV UR50, URZ ;  /* 0x0000003f00327c82 */ /* 0x000fe20008000000 */
[----:B------:R-:W-:Y:S01]  /*0af0*/  R2UR UR6, R15 ;  /* 0x000000000f0672ca */ /* 0x000fe200000e0000 */
[----:B------:R-:W-:Y:S01]  /*0b00*/  UMOV UR47, URZ ;  /* 0x0000003f002f7c82 */ /* 0x000fe20008000000 */
[CC--:B------:R-:W-:Y:S02]  /*0b10*/  LEA.HI R3, R0.reuse, R221.reuse, RZ, 0x7 ;  /* 0x000000dd00037211 */ /* 0x0c0fe400078f38ff */
[----:B------:R-:W-:-:S02]  /*0b20*/  LEA.HI R4, R0, R221, RZ, 0x5 ;  /* 0x000000dd00047211 */ /* 0x000fc400078f28ff */
[----:B------:R-:W-:Y:S02]  /*0b30*/  LOP3.LUT R2, R3, 0xffffff80, RZ, 0xc0, !PT ;  /* 0xffffff8003027812 */ /* 0x000fe400078ec0ff */
[----:B------:R-:W-:Y:S01]  /*0b40*/  SHF.R.S32.HI R216, RZ, 0x7, R3 ;  /* 0x00000007ffd87819 */ /* 0x000fe20000011403 */
[----:B------:R-:W-:Y:S02]  /*0b50*/  IMAD.SHL.U32 R6, R4, 0x20, RZ ;  /* 0x0000002004067824 */ /* 0x000fe400078e00ff */
[----:B------:R-:W-:Y:S01]  /*0b60*/  IMAD.IADD R199, R221, 0x1, -R2 ;  /* 0x00000001ddc77824 */ /* 0x000fe200078e0a02 */
[----:B------:R-:W-:Y:S02]  /*0b70*/  LEA.HI R2, R0, R221, RZ, 0x4 ;  /* 0x000000dd00027211 */ /* 0x000fe400078f20ff */
[----:B------:R-:W-:Y:S02]  /*0b80*/  LOP3.LUT R7, R6, 0xfffffc00, RZ, 0xc0, !PT ;  /* 0xfffffc0006077812 */ /* 0x000fe400078ec0ff */
[----:B------:R-:W-:-:S02]  /*0b90*/  LOP3.LUT R4, R2, 0x3fffff0, RZ, 0xc0, !PT ;  /* 0x03fffff002047812 */ /* 0x000fc400078ec0ff */
[----:B------:R-:W-:Y:S02]  /*0ba0*/  SHF.R.S32.HI R5, RZ, 0x4, R2 ;  /* 0x00000004ff057819 */ /* 0x000fe40000011402 */
[----:B------:R-:W-:Y:S01]  /*0bb0*/  SHF.R.S32.HI R8, RZ, 0x1f, R199 ;  /* 0x0000001fff087819 */ /* 0x000fe200000114c7 */
[----:B------:R-:W-:Y:S01]  /*0bc0*/  IMAD.IADD R4, R221, 0x1, -R4 ;  /* 0x00000001dd047824 */ /* 0x000fe200078e0a04 */
[----:B------:R-:W-:Y:S02]  /*0bd0*/  LEA.HI R2, R2, R5, RZ, 0x1 ;  /* 0x0000000502027211 */ /* 0x000fe400078f08ff */
[----:B------:R-:W-:Y:S01]  /*0be0*/  LEA.HI R9, R8, R199, RZ, 0x2 ;  /* 0x000000c708097211 */ /* 0x000fe200078f10ff */
[----:B------:R-:W-:Y:S01]  /*0bf0*/  IMAD R7, R4, 0x40, R7 ;  /* 0x0000004004077824 */ /* 0x000fe200078e0207 */
[----:B------:R-:W-:Y:S02]  /*0c00*/  LEA.HI R4, R0, R221, RZ, 0x2 ;  /* 0x000000dd00047211 */ /* 0x000fe400078f10ff */
[----:B------:R-:W-:-:S02]  /*0c10*/  LOP3.LUT R2, R2, 0x1ffffffe, RZ, 0xc0, !PT ;  /* 0x1ffffffe02027812 */ /* 0x000fc400078ec0ff */
[----:B------:R-:W-:Y:S02]  /*0c20*/  LOP3.LUT R4, R4, 0xfffffffc, RZ, 0xc0, !PT ;  /* 0xfffffffc04047812 */ /* 0x000fe400078ec0ff */
[--C-:B------:R-:W-:Y:S01]  /*0c30*/  SHF.R.S32.HI R6, RZ, 0x2, R9.reuse ;  /* 0x00000002ff067819 */ /* 0x100fe20000011409 */
[----:B------:R-:W-:Y:S01]  /*0c40*/  IMAD.IADD R2, R5, 0x1, -R2 ;  /* 0x0000000105027824 */ /* 0x000fe200078e0a02 */
[----:B------:R-:W-:Y:S01]  /*0c50*/  SHF.R.S32.HI R11, RZ, 0x1f, R9 ;  /* 0x0000001fff0b7819 */ /* 0x000fe20000011409 */
[----:B------:R-:W-:Y:S01]  /*0c60*/  IMAD.IADD R4, R221, 0x1, -R4 ;  /* 0x00000001dd047824 */ /* 0x000fe200078e0a04 */
[----:B------:R-:W-:Y:S01]  /*0c70*/  LEA.HI R0, R0, R221, RZ, 0x3 ;  /* 0x000000dd00007211 */ /* 0x000fe200078f18ff */
[----:B------:R-:W-:Y:S01]  /*0c80*/  IMAD R218, R2, 0x8, R7 ;  /* 0x0000000802da7824 */ /* 0x000fe200078e0207 */
[----:B------:R-:W-:Y:S02]  /*0c90*/  LEA.HI R11, R11, R6, RZ, 0x3 ;  /* 0x000000060b0b7211 */ /* 0x000fe400078f18ff */
[----:B------:R-:W-:-:S02]  /*0ca0*/  LEA.HI R2, R4, R4, RZ, 0x1 ;  /* 0x0000000404027211 */ /* 0x000fc400078f08ff */
[----:B------:R-:W-:Y:S02]  /*0cb0*/  LOP3.LUT R22, R0, 0xfffffff8, RZ, 0xc0, !PT ;  /* 0xfffffff800167812 */ /* 0x000fe400078ec0ff */
[----:B------:R-:W-:Y:S02]  /*0cc0*/  LOP3.LUT R5, R2, 0x1ffffffe, RZ, 0xc0, !PT ;  /* 0x1ffffffe02057812 */ /* 0x000fe400078ec0ff */
[----:B------:R-:W-:Y:S01]  /*0cd0*/  LOP3.LUT R2, R9, 0x7ffffffc, RZ, 0xc0, !PT ;  /* 0x7ffffffc09027812 */ /* 0x000fe200078ec0ff */
[----:B------:R-:W-:Y:S01]  /*0ce0*/  IMAD.IADD R22, R221, 0x1, -R22 ;  /* 0x00000001dd167824 */ /* 0x000fe200078e0a16 */
[----:B------:R-:W-:Y:S01]  /*0cf0*/  LOP3.LUT R11, R11, 0xfffffff8, RZ, 0xc0, !PT ;  /* 0xfffffff80b0b7812 */ /* 0x000fe200078ec0ff */
[----:B------:R-:W-:Y:S01]  /*0d00*/  IMAD.IADD R4, R4, 0x1, -R5 ;  /* 0x0000000104047824 */ /* 0x000fe200078e0a05 */
[----:B------:R-:W-:Y:S01]  /*0d10*/  LEA.HI R8, R8, R199, RZ, 0x5 ;  /* 0x000000c708087211 */ /* 0x000fe200078f28ff */
[----:B------:R-:W-:Y:S01]  /*0d20*/  IMAD.IADD R2, R199, 0x1, -R2 ;  /* 0x00000001c7027824 */ /* 0x000fe200078e0a02 */
[----:B------:R-:W-:Y:S01]  /*0d30*/  LEA.HI R3, R3, R216, RZ, 0x1 ;  /* 0x000000d803037211 */ /* 0x000fe200078f08ff */
[----:B------:R-:W-:Y:S01]  /*0d40*/  IMAD.IADD R11, R6, 0x1, -R11 ;  /* 0x00000001060b7824 */ /* 0x000fe200078e0a0b */
[----:B------:R-:W-:Y:S01]  /*0d50*/  SHF.R.S32.HI R8, RZ, 0x5, R8 ;  /* 0x00000005ff087819 */ /* 0x000fe20000011408 */
[----:B------:R-:W-:Y:S01]  /*0d60*/  IMAD.SHL.U32 R18, R22, 0x8, RZ ;  /* 0x0000000816127824 */ /* 0x000fe200078e00ff */
[----:B------:R-:W-:Y:S01]  /*0d70*/  LOP3.LUT R3, R3, 0x3fffffe, RZ, 0xc0, !PT ;  /* 0x03fffffe03037812 */ /* 0x000fe200078ec0ff */
[----:B------:R-:W-:Y:S01]  /*0d80*/  IMAD.SHL.U32 R16, R2, 0x2, RZ ;  /* 0x0000000202107824 */ /* 0x000fe200078e00ff */
[----:B------:R-:W-:Y:S01]  /*0d90*/  SHF.R.S32.HI R198, RZ, 0x3, R0 ;  /* 0x00000003ffc67819 */ /* 0x000fe20000011400 */
[----:B------:R-:W-:Y:S01]  /*0da0*/  IMAD R8, R8, 0x10, R11 ;  /* 0x0000001008087824 */ /* 0x000fe200078e020b */
[----:B------:R-:W-:Y:S01]  /*0db0*/  SHF.R.S32.HI R220, RZ, 0x1f, R18 ;  /* 0x0000001fffdc7819 */ /* 0x000fe20000011412 */
[----:B------:R-:W-:Y:S01]  /*0dc0*/  IMAD.IADD R3, R216, 0x1, -R3 ;  /* 0x00000001d8037824 */ /* 0x000fe200078e0a03 */
[----:B------:R-:W-:Y:S01]  /*0dd0*/  SHF.R.S32.HI R215, RZ, 0x1f, R16 ;  /* 0x0000001fffd77819 */ /* 0x000fe20000011410 */
[----:B------:R-:W-:-:S02]  /*0de0*/  VIADD R19, R18, 0x40 ;  /* 0x0000004012137836 */ /* 0x000fc40000000000 */
        /* <DEDUP_REMOVED lines=31> */
[----:B------:R-:W-:Y:S01]  /*0fe0*/  SHF.R.S32.HI R200, RZ, 0x1f, R23 ;  /* 0x0000001fffc87819 */ /* 0x000fe20000011417 */
[----:B------:R-:W-:-:S07]  /*0ff0*/  IMAD R17, R4, 0x8, R217 ;  /* 0x0000000804117824 */ /* 0x000fce00078e02d9 */
.L_x_7525:
[----:B------:R-:W-:Y:S02]  /*1000*/  ULDC.64 UR8, c[0x0][0xa28] ;  /* 0x00028a0000087ab9 */ /* 0x000fe40000000a00 */
        /* <DEDUP_REMOVED lines=10> */
[----:B0-2---:R-:W-:Y:S02]  /*10b0*/  IMAD.U32 R2, RZ, RZ, UR8 ;  /* 0x00000008ff027e24 */ /* 0x005fe4000f8e00ff */
[----:B------:R-:W-:Y:S01]  /*10c0*/  IMAD.U32 R3, RZ, RZ, UR9 ;  /* 0x00000009ff037e24 */ /* 0x000fe2000f8e00ff */
[----:B------:R-:W-:Y:S02]  /*10d0*/  @UP1 UIMAD.WIDE UR8, UR6, 0x4, UR10 ;  /* 0x00000004060818a5 */ /* 0x000fe4000f8e020a */
[----:B------:R-:W-:Y:S02]  /*10e0*/  ULOP3.LUT UR4, UR7, 0xff000000, URZ, 0xc0, !UPT ;  /* 0xff00000007047892 */ /* 0x000fe4000f8ec03f */
[----:B------:R-:W2:Y:S01]  /*10f0*/  @P0 LDG.E R2, desc[UR52][R2.64] ;  /* 0x0000003402020981 */ /* 0x000ea2000c1e1900 */
[----:B------:R-:W-:Y:S01]  /*1100*/  ULDC.64 UR10, c[0x0][0xa20] ;  /* 0x00028800000a7ab9 */ /* 0x000fe20000000a00 */
[----:B---3--:R-:W-:-:S02]  /*1110*/  IMAD.U32 R4, RZ, RZ, UR8 ;  /* 0x00000008ff047e24 */ /* 0x008fc4000f8e00ff */
[----:B------:R-:W-:Y:S01]  /*1120*/  IMAD.U32 R5, RZ, RZ, UR9 ;  /* 0x00000009ff057e24 */ /* 0x000fe2000f8e00ff */
[----:B------:R-:W-:-:S04]  /*1130*/  ULDC.64 UR8, c[0x0][0x418] ;  /* 0x0001060000087ab9 */ /* 0x000fc80000000a00 */
[----:B------:R-:W3:Y:S01]  /*1140*/  @P2 LDG.E R4, desc[UR52][R4.64] ;  /* 0x0000003404042981 */ /* 0x000ee2000c1e1900 */
[----:B------:R-:W-:Y:S01]  /*1150*/  UISETP.NE.U32.AND UP0, UPT, UR8, URZ, UPT ;  /* 0x0000003f0800728c */ /* 0x000fe2000bf05070 */
[----:B------:R-:W-:Y:S01]  /*1160*/  ISETP.NE.U32.AND P1, PT, RZ, UR10, PT ;  /* 0x0000000aff007c0c */ /* 0x000fe2000bf25070 */
[----:B------:R-:W-:Y:S02]  /*1170*/  ULOP3.LUT UR45, UR7, 0xff0000, URZ, 0xc0, !UPT ;  /* 0x00ff0000072d7892 */ /* 0x000fe4000f8ec03f */
[----:B------:R-:W-:Y:S01]  /*1180*/  UISETP.NE.AND.EX UP0, UPT, UR9, URZ, UPT, UP0 ;  /* 0x0000003f0900728c */ /* 0x000fe2000bf05300 */
[----:B------:R-:W-:Y:S01]  /*1190*/  ISETP.NE.AND.EX P1, PT, RZ, UR11, PT, P1 ;  /* 0x0000000bff007c0c */ /* 0x000fe2000bf25310 */
[----:B------:R-:W-:Y:S01]  /*11a0*/  ULDC UR8, c[0x0][0x424] ;  /* 0x0001090000087ab9 */ /* 0x000fe20000000800 */
[----:B------:R-:W-:Y:S02]  /*11b0*/  USHF.R.U32.HI UR4, URZ, 0x8, UR4 ;  /* 0x000000083f047899 */ /* 0x000fe40008011604 */
[----:B------:R-:W-:Y:S01]  /*11c0*/  USEL UR8, UR8, 0x1, UP0 ;  /* 0x0000000108087887 */ /* 0x000fe20008000000 */
[----:B------:R-:W-:Y:S01]  /*11d0*/  ULDC UR9, c[0x0][0x2f0] ;  /* 0x0000bc0000097ab9 */ /* 0x000fe20000000800 */
[----:B------:R-:W-:Y:S01]  /*11e0*/  UMOV UR38, URZ ;  /* 0x0000003f00267c82 */ /* 0x000fe20008000000 */
[----:B------:R-:W-:Y:S01]  /*11f0*/  ULEA.HI UR45, UR45, UR4, URZ, 0x10 ;  /* 0x000000042d2d7291 */ /* 0x000fe2000f8f803f */
[----:B------:R-:W-:Y:S01]  /*1200*/  ULDC UR46, c[0x0][0x288] ;  /* 0x0000a200002e7ab9 */ /* 0x000fe20000000800 */
[----:B------:R-:W-:-:S02]  /*1210*/  UIMAD UR4, UR8, UR9, URZ ;  /* 0x00000009080472a4 */ /* 0x000fc4000f8e023f */
[----:B------:R-:W-:Y:S01]  /*1220*/  ULOP3.LUT UR42, UR7, 0xffff, URZ, 0xc0, !UPT ;  /* 0x0000ffff072a7892 */ /* 0x000fe2000f8ec03f */
[----:B--2---:R-:W-:Y:S02]  /*1230*/  @P0 R2UR UR38, R2 ;  /* 0x00000000022602ca */ /* 0x004fe400000e0000 */
[----:B---3--:R-:W-:Y:S01]  /*1240*/  @P2 R2UR UR46, R4 ;  /* 0x00000000042e22ca */ /* 0x008fe200000e0000 */
[----:B-1--45:R-:W-:-:S14]  /*1250*/  @P2 BRA `(.L_x_7422) ;  /* 0x0000000000342947 */ /* 0x032fdc0003800000 */
[----:B------:R-:W-:Y:S02]  /*1260*/  ULDC.64 UR8, c[0x0][0xa00] ;  /* 0x0002800000087ab9 */ /* 0x000fe40000000a00 */
[----:B------:R-:W-:-:S04]  /*1270*/  ISETP.NE.U32.AND P0, PT, RZ, UR8, PT ;  /* 0x00000008ff007c0c */ /* 0x000fc8000bf05070 */
[----:B------:R-:W-:-:S13]  /*1280*/  ISETP.NE.AND.EX P0, PT, RZ, UR9, PT, P0 ;  /* 0x00000009ff007c0c */ /* 0x000fda000bf05300 */
[----:B------:R-:W-:Y:S05]  /*1290*/  @!P0 BRA `(.L_x_7422) ;  /* 0x0000000000248947 */ /* 0x000fea0003800000 */
[----:B------:R-:W-:Y:S02]  /*12a0*/  ULDC.64 UR8, c[0x0][0xa00] ;  /* 0x0002800000087ab9 */ /* 0x000fe40000000a00 */
        /* <DEDUP_REMOVED lines=8> */
.L_x_7422:
[----:B------:R-:W-:Y:S01]  /*1330*/  UMOV UR43, UR6 ;  /* 0x00000006002b7c82 */ /* 0x000fe20008000000 */
[----:B------:R-:W-:Y:S05]  /*1340*/  @!P1 BRA `(.L_x_7423) ;  /* 0x00000000001c9947 */ /* 0x000fea0003800000 */
[----:B------:R-:W-:Y:S02]  /*1350*/  ULDC.64 UR8, c[0x0][0xa20] ;  /* 0x0002880000087ab9 */ /* 0x000fe40000000a00 */
[----:B------:R-:W-:-:S06]  /*1360*/  UIMAD.WIDE UR6, UR6, 0x4, UR8 ;  /* 0x00000004060678a5 */ /* 0x000fcc000f8e0208 */
[----:B------:R-:W-:Y:S02]  /*1370*/  IMAD.U32 R2, RZ, RZ, UR6 ;  /* 0x00000006ff027e24 */ /* 0x000fe4000f8e00ff */
[----:B------:R-:W-:-:S05]  /*1380*/  IMAD.U32 R3, RZ, RZ, UR7 ;  /* 0x00000007ff037e24 */ /* 0x000fca000f8e00ff */
[----:B------:R-:W2:Y:S02]  /*1390*/  LDG.E R2, desc[UR52][R2.64] ;  /* 0x0000003402027981 */ /* 0x000ea4000c1e1900 */
[----:B--2---:R-:W-:Y:S01]  /*13a0*/  R2UR UR4, R2 ;  /* 0x00000000020472ca */ /* 0x004fe200000e0000 */
[----:B------:R-:W-:-:S14]  /*13b0*/  BRA `(.L_x_7424) ;  /* 0x0000000000347947 */ /* 0x000fdc0003800000 */
.L_x_7423:
        /* <DEDUP_REMOVED lines=13> */
.L_x_7424:
[----:B------:R-:W-:Y:S01]  /*1490*/  ULDC UR6, c[0x0][0x448] ;  /* 0x0001120000067ab9 */ /* 0x000fe20000000800 */
[----:B------:R-:W-:Y:S02]  /*14a0*/  USHF.L.U32 UR37, UR5, 0x7, URZ ;  /* 0x0000000705257899 */ /* 0x000fe4000800063f */
[----:B------:R-:W-:Y:S02]  /*14b0*/  UISETP.NE.AND UP0, UPT, UR6, 0x1, UPT ;  /* 0x000000010600788c */ /* 0x000fe4000bf05270 */
[----:B------:R-:W-:Y:S02]  /*14c0*/  UIADD3 UR38, -UR38, UR4, URZ ;  /* 0x0000000426267290 */ /* 0x000fe4000fffe13f */
[----:B------:R-:W-:Y:S01]  /*14d0*/  UIADD3 UR8, UR37, 0x7f, URZ ;  /* 0x0000007f25087890 */ /* 0x000fe2000fffe03f */
[----:B------:R-:W-:Y:S01]  /*14e0*/  ULDC.64 UR4, c[0x0][0x9e0] ;  /* 0x0002780000047ab9 */ /* 0x000fe20000000a00 */
[----:B------:R-:W-:Y:S02]  /*14f0*/  UIADD3 UR9, UR38, 0x1, -UR46 ;  /* 0x0000000126097890 */ /* 0x000fe4000fffe82e */
[----:B------:R-:W-:-:S03]  /*1500*/  UISETP.GE.AND UP1, UPT, UR5, 0x1, UPT ;  /* 0x000000010500788c */ /* 0x000fc6000bf26270 */
        /* <DEDUP_REMOVED lines=18> */
.L_x_7426:
[----:B------:R-:W-:-:S11]  /*1630*/  UISETP.NE.AND UP1, UPT, UR5, 0x1, UPT ;  /* 0x000000010500788c */ /* 0x000fd6000bf25270 */
[----:B------:R-:W-:Y:S02]  /*1640*/  @UP1 ULDC.64 UR10, c[0x0][0x9e8] ;  /* 0x00027a00000a1ab9 */ /* 0x000fe40000000a00 */
[----:B------:R-:W-:-:S04]  /*1650*/  UIMAD.WIDE.U32 UR6, UR8, UR10, URZ ;  /* 0x0000000a080672a5 */ /* 0x000fc8000f8e003f */
[----:B------:R-:W-:-:S12]  /*1660*/  @UP1 USHF.R.U32.HI UR8, URZ, UR11, UR7 ;  /* 0x0000000b3f081299 */ /* 0x000fd80008011607 */
.L_x_7427:
[----:B------:R-:W-:-:S04]  /*1670*/  UIMAD UR8, UR8, UR5, UR5 ;  /* 0x00000005080872a4 */ /* 0x000fc8000f8e0205 */
[----:B------:R-:W-:-:S04]  /*1680*/  UISETP.LT.AND UP1, UPT, UR4, UR8, UPT ;  /* 0x000000080400728c */ /* 0x000fc8000bf21270 */
[----:B------:R-:W-:-:S12]  /*1690*/  USEL UR4, UR4, UR8, UP1 ;  /* 0x0000000804047287 */ /* 0x000fd80008800000 */
.L_x_7425:
[----:B------:R-:W-:Y:S02]  /*16a0*/  UIADD3 UR8, UR38, 0x7f, URZ ;  /* 0x0000007f26087890 */ /* 0x000fe4000fffe03f */
[----:B------:R-:W-:Y:S02]  /*16b0*/  UIADD3 UR9, UR4, 0x7f, URZ ;  /* 0x0000007f04097890 */ /* 0x000fe4000fffe03f */
[----:B------:R-:W-:Y:S02]  /*16c0*/  USHF.R.S32.HI UR4, URZ, 0x1f, UR8 ;  /* 0x0000001f3f047899 */ /* 0x000fe40008011408 */
[----:B------:R-:W-:Y:S01]  /*16d0*/  USHF.R.S32.HI UR10, URZ, 0x1f, UR9 ;  /* 0x0000001f3f0a7899 */ /* 0x000fe20008011409 */
[----:B------:R-:W-:Y:S01]  /*16e0*/  @UP0 ULDC UR6, c[0x0][0x44c] ;  /* 0x0001130000060ab9 */ /* 0x000fe20000000800 */
[----:B------:R-:W-:Y:S02]  /*16f0*/  ULEA.HI UR4, UR4, UR8, URZ, 0x7 ;  /* 0x0000000804047291 */ /* 0x000fe4000f8f383f */
[----:B------:R-:W-:-:S02]  /*1700*/  ULEA.HI UR10, UR10, UR9, URZ, 0x7 ;  /* 0x000000090a0a7291 */ /* 0x000fc4000f8f383f */
[----:B------:R-:W-:Y:S01]  /*1710*/  UIMAD.WIDE.U32 UR6, UR37, UR6, URZ ;  /* 0x00000006250672a5 */ /* 0x000fe2000f8e003f */
[----:B------:R-:W-:Y:S01]  /*1720*/  @UP0 ULDC UR12, c[0x0][0x450] ;  /* 0x00011400000c0ab9 */ /* 0x000fe20000000800 */
[----:B------:R-:W-:Y:S01]  /*1730*/  UMOV UR11, UR37 ;  /* 0x00000025000b7c82 */ /* 0x000fe20008000000 */
[----:B------:R-:W-:Y:S02]  /*1740*/  USHF.R.S32.HI UR4, URZ, 0x7, UR4 ;  /* 0x000000073f047899 */ /* 0x000fe40008011404 */
[----:B------:R-:W-:Y:S02]  /*1750*/  USHF.R.S32.HI UR10, URZ, 0x7, UR10 ;  /* 0x000000073f0a7899 */ /* 0x000fe4000801140a */
[----:B------:R-:W-:Y:S02]  /*1760*/  UIADD3 UR54, UR38, -UR46, URZ ;  /* 0x8000002e26367290 */ /* 0x000fe4000fffe03f */
        /* <DEDUP_REMOVED lines=17> */
.L_x_7429:
[----:B------:R-:W-:-:S11]  /*1880*/  UISETP.NE.AND UP0, UPT, UR5, 0x1, UPT ;  /* 0x000000010500788c */ /* 0x000fd6000bf05270 */
[----:B------:R-:W-:Y:S02]  /*1890*/  @UP0 ULDC.64 UR10, c[0x0][0x9e8] ;  /* 0x00027a00000a0ab9 */ /* 0x000fe40000000a00 */
[----:B------:R-:W-:-:S04]  /*18a0*/  UIMAD.WIDE.U32 UR8, UR7, UR10, URZ ;  /* 0x0000000a070872a5 */ /* 0x000fc8000f8e003f */
[----:B------:R-:W-:-:S12]  /*18b0*/  @UP0 USHF.R.U32.HI UR7, URZ, UR11, UR9 ;  /* 0x0000000b3f070299 */ /* 0x000fd80008011609 */
.L_x_7430:
[----:B------:R-:W-:-:S04]  /*18c0*/  UIMAD UR5, UR7, UR5, URZ ;  /* 0x00000005070572a4 */ /* 0x000fc8000f8e023f */
[----:B------:R-:W-:-:S04]  /*18d0*/  UISETP.LT.AND UP0, UPT, UR4, UR5, UPT ;  /* 0x000000050400728c */ /* 0x000fc8000bf01270 */
[----:B------:R-:W-:-:S12]  /*18e0*/  USEL UR4, UR4, UR5, !UP0 ;  /* 0x0000000504047287 */ /* 0x000fd8000c000000 */
.L_x_7428:
[----:B------:R-:W-:Y:S02]  /*18f0*/  USHF.R.S32.HI UR5, URZ, 0x1f, UR4 ;  /* 0x0000001f3f057899 */ /* 0x000fe40008011404 */
[----:B------:R-:W-:Y:S02]  /*1900*/  ULOP3.LUT UR39, UR45, 0xff, URZ, 0xc0, !UPT ;  /* 0x000000ff2d277892 */ /* 0x000fe4000f8ec03f */
[----:B------:R-:W-:Y:S02]  /*1910*/  ULEA.HI UR5, UR5, UR4, URZ, 0x7 ;  /* 0x0000000405057291 */ /* 0x000fe4000f8f383f */
[----:B------:R-:W-:Y:S02]  /*1920*/  USHF.R.U32.HI UR45, URZ, 0x10, UR45 ;  /* 0x000000103f2d7899 */ /* 0x000fe4000801162d */
[----:B------:R-:W-:Y:S01]  /*1930*/  USHF.R.S32.HI UR5, URZ, 0x7, UR5 ;  /* 0x000000073f057899 */ /* 0x000fe20008011405 */
[----:B------:R-:W-:-:S03]  /*1940*/  UMOV UR4, URZ ;  /* 0x0000003f00047c82 */ /* 0x000fc60008000000 */
[----:B------:R-:W-:-:S04]  /*1950*/  UISETP.LT.AND UP0, UPT, URZ, UR5, UPT ;  /* 0x000000053f00728c */ /* 0x000fc8000bf01270 */
[----:B------:R-:W-:-:S04]  /*1960*/  USEL UR40, URZ, UR5, !UP0 ;  /* 0x000000053f287287 */ /* 0x000fc8000c000000 */
[----:B------:R-:W-:-:S06]  /*1970*/  UISETP.GT.AND UP0, UPT, UR6, UR40, UPT ;  /* 0x000000280600728c */ /* 0x000fcc000bf04270 */
[----:B------:R-:W-:-:S13]  /*1980*/  PLOP3.LUT P0, PT, PT, PT, UP0, 0x80, 0x0 ;  /* 0x000000000000781c */ /* 0x000fda0003f0f008 */
[----:B------:R-:W-:Y:S05]  /*1990*/  @!P0 BRA `(.L_x_7431) ;  /* 0x0000000000948947 */ /* 0x000fea0003800000 */
[----:B------:R-:W-:Y:S01]  /*19a0*/  UISETP.NE.AND UP0, UPT, UR45, URZ, UPT ;  /* 0x0000003f2d00728c */ /* 0x000fe2000bf05270 */
[----:B------:R-:W-:-:S03]  /*19b0*/  ULDC UR4, c[0x0][0x9f0] ;  /* 0x00027c0000047ab9 */ /* 0x000fc60000000800 */
        /* <DEDUP_REMOVED lines=35> */
.L_x_7431:
[----:B------:R-:W-:Y:S01]  /*1bf0*/  UIMAD UR40, UR39, UR4, UR40 ;  /* 0x00000004272872a4 */ /* 0x000fe2000f8e0228 */
[----:B------:R-:W-:Y:S01]  /*1c00*/  IMAD.U32 R90, RZ, RZ, UR6 ;  /* 0x00000006ff5a7e24 */ /* 0x000fe2000f8e00ff */
[----:B------:R-:W-:Y:S01]  /*1c10*/  PLOP3.LUT P0, PT, PT, PT, PT, 0x80, 0x0 ;  /* 0x000000000000781c */ /* 0x000fe20003f0f070 */
[----:B------:R-:W-:Y:S01]  /*1c20*/  IMAD.U32 R3, RZ, RZ, UR4 ;  /* 0x00000004ff037e24 */ /* 0x000fe2000f8e00ff */
[----:B------:R-:W-:Y:S02]  /*1c30*/  CS2R R20, SRZ ;  /* 0x0000000000147805 */ /* 0x000fe4000001ff00 */
[----:B------:R-:W-:Y:S02]  /*1c40*/  CS2R R150, SRZ ;  /* 0x0000000000967805 */ /* 0x000fe4000001ff00 */
[----:B------:R-:W-:Y:S02]  /*1c50*/  CS2R R148, SRZ ;  /* 0x0000000000947805 */ /* 0x000fe4000001ff00 */
[----:B------:R-:W-:-:S02]  /*1c60*/  CS2R R146, SRZ ;  /* 0x0000000000927805 */ /* 0x000fc4000001ff00 */
[----:B------:R-:W-:Y:S02]  /*1c70*/  VIADDMNMX R90, R3, UR40, R90, PT ;  /* 0x00000028035a7c46 */ /* 0x000fe4000b80015a */
[----:B------:R-:W-:Y:S02]  /*1c80*/  CS2R R144, SRZ ;  /* 0x0000000000907805 */ /* 0x000fe4000001ff00 */
[----:B------:R-:W-:Y:S02]  /*1c90*/  CS2R R142, SRZ ;  /* 0x00000000008e7805 */ /* 0x000fe4000001ff00 */
[----:B------:R-:W-:Y:S02]  /*1ca0*/  CS2R R140, SRZ ;  /* 0x00000000008c7805 */ /* 0x000fe4000001ff00 */
[----:B------:R-:W-:Y:S02]  /*1cb0*/  ISETP.GT.AND P1, PT, R90, UR40, PT ;  /* 0x000000285a007c0c */ /* 0x000fe4000bf24270 */
        /* <DEDUP_REMOVED lines=27> */
[----:B------:R-:W0:Y:S01]  /*1e70*/  SHFL.IDX PT, R0, R216, RZ, 0x1f ;  /* 0x00001fffd8007589 */ /* 0x000e2200000e0000 */
[----:B------:R-:W1:Y:S01]  /*1e80*/  S2UR UR5, SR_CgaCtaId ;  /* 0x00000000000579c3 */ /* 0x000e620000008800 */
[----:B------:R-:W-:Y:S01]  /*1e90*/  UMOV UR41, 0x400 ;  /* 0x0000040000297882 */ /* 0x000fe20000000000 */
[----:B0-----:R-:W-:Y:S01]  /*1ea0*/  R2UR UR44, R0 ;  /* 0x00000000002c72ca */ /* 0x001fe200000e0000 */
[----:B-1----:R-:W-:-:S04]  /*1eb0*/  ULEA UR41, UR5, UR41, 0x18 ;  /* 0x0000002905297291 */ /* 0x002fc8000f8ec03f */
[----:B------:R-:W-:-:S04]  /*1ec0*/  UIADD3 UR5, UR41, 0x10400, URZ ;  /* 0x0001040029057890 */ /* 0x000fc8000fffe03f */
[----:B------:R-:W-:-:S04]  /*1ed0*/  ULOP3.LUT UP0, URZ, UR5, 0x3ff, URZ, 0xc0, !UPT ;  /* 0x000003ff053f7892 */ /* 0x000fc8000f80c03f */
[----:B------:R-:W-:Y:S02]  /*1ee0*/  ULEA.HI UR4, UR44, UR44, URZ, 0x1 ;  /* 0x0000002c2c047291 */ /* 0x000fe4000f8f083f */
[----:B------:R-:W-:Y:S02]  /*1ef0*/  PLOP3.LUT P0, PT, PT, PT, UP0, 0x80, 0x0 ;  /* 0x000000000000781c */ /* 0x000fe40003f0f008 */
        /* <DEDUP_REMOVED lines=22> */
.L_x_7433:
[----:B------:R-:W-:Y:S01]  /*2060*/  ULEA.HI UR4, UR48, UR48, URZ, 0x1 ;  /* 0x0000003030047291 */ /* 0x000fe2000f8f083f */
[----:B------:R-:W-:-:S03]  /*2070*/  IMAD.U32 R2, RZ, RZ, UR49 ;  /* 0x00000031ff027e24 */ /* 0x000fc6000f8e00ff */
[----:B------:R-:W-:Y:S02]  /*2080*/  ULOP3.LUT UR4, UR4, 0xfffffffe, URZ, 0xc0, !UPT ;  /* 0xfffffffe04047892 */ /* 0x000fe4000f8ec03f */
[----:B------:R-:W-:Y:S02]  /*2090*/  ISETP.NE.AND P0, PT, R2, 0x3, PT ;  /* 0x000000030200780c */ /* 0x000fe40003f05270 */
[----:B------:R-:W-:-:S06]  /*20a0*/  UIADD3 UR4, UR48, -UR4, URZ ;  /* 0x8000000430047290 */ /* 0x000fcc000fffe03f */
[----:B------:R-:W-:-:S05]  /*20b0*/  IMAD.U32 R0, RZ, RZ, UR4 ;  /* 0x00000004ff007e24 */ /* 0x000fca000f8e00ff */
[----:B------:R-:W-:-:S04]  /*20c0*/  SHF.L.U32 R0, R0, 0x1f, RZ ;  /* 0x0000001f00007819 */ /* 0x000fc800000006ff */
[----:B------:R-:W0:Y:S02]  /*20d0*/  SYNCS.PHASECHK.TRANS64.TRYWAIT P1, [UR41+0x28800], R0 ;  /* 0x02880000ff0075a7 */ /* 0x000e240008020169 */
[----:B0-----:R-:W-:Y:S05]  /*20e0*/  @!P1 BRA `(.L_x_7434) ;  /* 0x0000016000109947 */ /* 0x001fea0003800000 */
.L_x_7657:
[----:B------:R-:W-:Y:S05]  /*20f0*/  @!P0 BRA `(.L_x_7435) ;  /* 0x0000000000048947 */ /* 0x000fea0003800000 */
[----:B------:R-:W-:Y:S01]  /*2100*/  BPT.TRAP 0x1 ;  /* 0x000000040000795c */ /* 0x000fe20000300000 */
.L_x_7435:
[----:B------:R-:W-:Y:S02]  /*2110*/  IMAD.U32 R5, RZ, RZ, UR47 ;  /* 0x0000002fff057e24 */ /* 0x000fe4000f8e00ff */
[----:B0-----:R-:W-:-:S03]  /*2120*/  IMAD.U32 R0, RZ, RZ, UR50 ;  /* 0x00000032ff007e24 */ /* 0x001fc6000f8e00ff */
[----:B------:R-:W-:Y:S02]  /*2130*/  LEA R5, R5, UR41, 0x3 ;  /* 0x0000002905057c11 */ /* 0x000fe4000f8e18ff */
[----:B------:R-:W-:-:S04]  /*2140*/  SHF.L.U32 R0, R0, 0x1f, RZ ;  /* 0x0000001f00007819 */ /* 0x000fc800000006ff */
[----:B------:R0:W1:Y:S01]  /*2150*/  SYNCS.PHASECHK.TRANS64.TRYWAIT P2, [R5+URZ+0x28830], R0 ;  /* 0x02883000050075a7 */ /* 0x000062000804017f */
[----:B------:R-:W-:Y:S05]  /*2160*/  @!P0 BRA `(.L_x_7436) ;  /* 0x0000000000048947 */ /* 0x000fea0003800000 */
[----:B------:R-:W-:Y:S01]  /*2170*/  BPT.TRAP 0x1 ;  /* 0x000000040000795c */ /* 0x000fe20000300000 */
.L_x_7436:
[----:B------:R-:W2:Y:S02]  /*2180*/  S2R R2, SR_TID.X ;  /* 0x0000000000027919 */ /* 0x000ea40000002100 */
[----:B--2---:R-:W-:-:S04]  /*2190*/  LOP3.LUT R2, R2, 0x7f, RZ, 0xc0, !PT ;  /* 0x0000007f02027812 */ /* 0x004fc800078ec0ff */
[----:B------:R-:W-:Y:S01]  /*21a0*/  ISETP.NE.AND P1, PT, R2, RZ, PT ;  /* 0x000000ff0200720c */ /* 0x000fe20003f25270 */
[----:B-1----:R-:W-:-:S12]  /*21b0*/  @P2 BRA `(.L_x_7437) ;  /* 0x0000000000082947 */ /* 0x002fd80003800000 */
[----:B------:R-:W1:Y:S02]  /*21c0*/  SYNCS.PHASECHK.TRANS64.TRYWAIT P2, [R5+URZ+0x28830], R0 ;  /* 0x02883000050075a7 */ /* 0x000e64000804017f */
[----:B-1----:R-:W-:Y:S05]  /*21d0*/  @!P2 BRA `(.L_x_7438) ;  /* 0x0000015c00eca947 */ /* 0x002fea0003800000 */
.L_x_7437:
[----:B------:R-:W-:Y:S05]  /*21e0*/  WARPSYNC.ALL ;  /* 0x0000000000007948 */ /* 0x000fea0003800000 */
[----:B------:R-:W-:Y:S01]  /*21f0*/  UIADD3 UR4, UR41, 0x18400, URZ ;  /* 0x0001840029047890 */ /* 0x000fe2000fffe03f */
[----:B------:R-:W-:Y:S01]  /*2200*/  WARPGROUP.ARRIVE ;  /* 0x00000000000079c5 */ /* 0x000fe20000000000 */
[----:B------:R-:W-:Y:S01]  /*2210*/  ULOP3.LUT UR32, UR55, 0x10000, URZ, 0xfc, !UPT ;  /* 0x0001000037207892 */ /* 0x000fe2000f8efc3f */
[----:B01----:R-:W-:Y:S01]  /*2220*/  VIADD R0, R17, UR37 ;  /* 0x0000002511007c36 */ /* 0x003fe20008000000 */
[----:B------:R-:W-:Y:S01]  /*2230*/  USHF.R.U32.HI UR4, URZ, 0x4, UR4 ;  /* 0x000000043f047899 */ /* 0x000fe20008011604 */
[----:B------:R-:W-:Y:S01]  /*2240*/  LEA R7, R90, 0xffffff80, 0x7 ;  /* 0xffffff805a077811 */ /* 0x000fe200078e38ff */
[----:B------:R-:W-:Y:S01]  /*2250*/  UMOV UR33, 0x40000040 ;  /* 0x4000004000217882 */ /* 0x000fe20000000000 */
[----:B------:R-:W-:Y:S01]  /*2260*/  UMOV UR35, 0x40000040 ;  /* 0x4000004000237882 */ /* 0x000fe20000000000 */
[----:B------:R-:W-:Y:S01]  /*2270*/  ULOP3.LUT UR4, UR4, 0x3fff, URZ, 0xc0, !UPT ;  /* 0x00003fff04047892 */ /* 0x000fe2000f8ec03f */
[----:B------:R-:W-:Y:S01]  /*2280*/  IMAD.MOV.U32 R3, RZ, RZ, R0 ;  /* 0x000000ffff037224 */ /* 0x000fe200078e0000 */
[----:B------:R-:W-:Y:S01]  /*2290*/  UMOV UR5, 0x40000040 ;  /* 0x4000004000057882 */ /* 0x000fe20000000000 */
[----:B------:R-:W-:Y:S01]  /*22a0*/  UMOV UR7, 0x40000040 ;  /* 0x4000004000077882 */ /* 0x000fe20000000000 */
[----:B------:R-:W-:-:S02]  /*22b0*/  ULOP3.LUT UR51, UR4, 0x10000, URZ, 0xfc, !UPT ;  /* 0x0001000004337892 */ /* 0x000fc4000f8efc3f */
[----:B------:R-:W-:Y:S02]  /*22c0*/  UIADD3 UR4, UR32, 0x2, URZ ;  /* 0x0000000220047890 */ /* 0x000fe4000fffe03f */
[----:B------:R-:W-:Y:S02]  /*22d0*/  ULEA UR34, UR47, UR51, 0xb ;  /* 0x000000332f227291 */ /* 0x000fe4000f8e583f */
[----:B------:R-:W-:Y:S02]  /*22e0*/  UIADD3 UR8, UR32, 0x4, URZ ;  /* 0x0000000420087890 */ /* 0x000fe4000fffe03f */
[----:B------:R-:W-:Y:S02]  /*22f0*/  UIADD3 UR6, UR34, 0x2, URZ ;  /* 0x0000000222067890 */ /* 0x000fe4000fffe03f */
[----:B------:R-:W-:Y:S01]  /*2300*/  UIADD3 UR10, UR34, 0x4, URZ ;  /* 0x00000004220a7890 */ /* 0x000fe2000fffe03f */
[----:B------:R-:W-:Y:S02]  /*2310*/  UMOV UR9, 0x40000040 ;  /* 0x4000004000097882 */ /* 0x000fe40000000000 */
[----:B------:R-:W-:Y:S01]  /*2320*/  HGMMA.64x128x16.F32 R24, gdesc[UR32], RZ, !UPT, gsb0 ;  /* 0x01e00000201879f0 */ /* 0x000fe2000c0008ff */
        /* <DEDUP_REMOVED lines=21> */
[----:B------:R-:W-:Y:S01]  /*2480*/  ULDC UR56, c[0x0][0x9dc] ;  /* 0x0002770000387ab9 */ /* 0x000fe20000000800 */
[----:B------:R-:W-:Y:S02]  /*2490*/  WARPGROUP.DEPBAR.LE gsb0, 0x0 ;  /* 0x00008000000079c5 */ /* 0x000fe40000010000 */
[----:B------:R-:W-:-:S06]  /*24a0*/  WARPGROUP.ARRIVE ;  /* 0x00000000000079c5 */ /* 0x000fcc0000000000 */
[----:B------:R-:W-:Y:S01]  /*24b0*/  HGMMA.64x128x16.F32 R24, gdesc[UR4], R24, gsb0 ;  /* 0x01e00000041879f0 */ /* 0x000fe20008000818 */
        /* <DEDUP_REMOVED lines=13> */
[----:B------:R-:W-:Y:S01]  /*2590*/  @!P1 PRMT R0, RZ, 0x654, R0 ;  /* 0x00000654ff009816 */ /* 0x000fe20000000000 */
[----:B------:R-:W-:Y:S02]  /*25a0*/  IMAD R9, R90, R5, 0x80 ;  /* 0x000000805a097424 */ /* 0x000fe400078e0205 */
[----:B------:R-:W-:Y:S01]  /*25b0*/  IMAD.U32 R5, RZ, RZ, UR46 ;  /* 0x0000002eff057e24 */ /* 0x000fe2000f8e00ff */
[----:B------:R-:W-:-:S02]  /*25c0*/  PLOP3.LUT P2, PT, PT, PT, UP1, 0x40, 0x0 ;  /* 0x000000000000781c */ /* 0x000fc40003f4e818 */
[----:B------:R-:W-:Y:S01]  /*25d0*/  IADD3 R6, -R16, UR38, R9 ;  /* 0x0000002610067c10 */ /* 0x000fe2000fffe109 */
[----:B------:R-:W-:Y:S02]  /*25e0*/  WARPGROUP.DEPBAR.LE gsb0, 0x0 ;  /* 0x00008000000079c5 */ /* 0x000fe40000010000 */
[----:B------:R-:W-:-:S06]  /*25f0*/  WARPGROUP.ARRIVE ;  /* 0x00000000000079c5 */ /* 0x000fcc0000000000 */
[----:B------:R-:W-:Y:S01]  /*2600*/  HGMMA.64x128x16.F32 R24, gdesc[UR8], R24, gsb0 ;  /* 0x01e00000081879f0 */ /* 0x000fe20008000818 */
[----:B------:R-:W-:Y:S02]  /*2610*/  ULOP3.LUT UR10, URZ, UR56, URZ, 0x33, !UPT ;  /* 0x000000383f0a7292 */ /* 0x000fe4000f8e333f */
        /* <DEDUP_REMOVED lines=37> */
.L_x_7441:
[----:B------:R-:W-:-:S06]  /*2870*/  UISETP.NE.AND UP2, UPT, UR7, 0x1, UPT ;  /* 0x000000010700788c */ /* 0x000fcc000bf45270 */
[----:B------:R-:W-:-:S05]  /*2880*/  PLOP3.LUT P2, PT, PT, PT, UP2, 0x80, 0x0 ;  /* 0x000000000000781c */ /* 0x000fca0003f4f028 */
[----:B------:R-:W-:-:S08]  /*2890*/  @UP2 ULDC.64 UR10, c[0x0][0x9e8] ;  /* 0x00027a00000a2ab9 */ /* 0x000fd00000000a00 */
[----:B------:R-:W-:-:S05]  /*28a0*/  @P2 IMAD.HI.U32 R5, R4, UR10, RZ ;  /* 0x0000000a04052c27 */ /* 0x000fca000f8e00ff */
[----:B------:R-:W-:-:S07]  /*28b0*/  @P2 SHF.R.U32.HI R4, RZ, UR11, R5 ;  /* 0x0000000bff042c19 */ /* 0x000fce0008011605 */
.L_x_7442:
[----:B------:R-:W-:Y:S05]  /*28c0*/  BSYNC B0 ;  /* 0x0000000000007941 */ /* 0x000fea0003800000 */
.L_x_7440:
[----:B------:R-:W-:-:S04]  /*28d0*/  IMAD R5, R4, UR7, -R7 ;  /* 0x0000000704057c24 */ /* 0x000fc8000f8e0a07 */
[----:B------:R-:W-:-:S05]  /*28e0*/  IMAD.IADD R5, R5, 0x1, -R16 ;  /* 0x0000000105057824 */ /* 0x000fca00078e0a10 */
[----:B------:R-:W-:Y:S02]  /*28f0*/  VIMNMX R2, R2, R5, !PT ;  /* 0x0000000502027248 */ /* 0x000fe40007fe0100 */
[----:B------:R-:W-:-:S07]  /*2900*/  VIADDMNMX R0, R5, UR7, R0, PT ;  /* 0x0000000705007c46 */ /* 0x000fce000b800100 */
.L_x_7439:
        /* <DEDUP_REMOVED lines=8> */
[----:B------:R-:W-:Y:S02]  /*2990*/  ISETP.GT.AND P3, PT, R2, 0x9, !P5 ;  /* 0x000000090200780c */ /* 0x000fe40006f64270 */
[----:B------:R-:W-:Y:S02]  /*29a0*/  P2R R12, PR, RZ, 0x20 ;  /* 0x00000020ff0c7803 */ /* 0x000fe40000000000 */
[----:B------:R-:W-:Y:S02]  /*29b0*/  ISETP.LT.OR P3, PT, R0, 0xa, P3 ;  /* 0x0000000a0000780c */ /* 0x000fe40001f61670 */
[----:B------:R-:W-:Y:S02]  /*29c0*/  ISETP.GT.AND P4, PT, R2, 0x8, !P4 ;  /* 0x000000080200780c */ /* 0x000fe40006784270 */
[----:B------:R-:W-:-:S02]  /*29d0*/  ISETP.GE.AND P5, PT, R9, 0x11, PT ;  /* 0x000000110900780c */ /* 0x000fc40003fa6270 */
[----:B------:R-:W-:Y:S01]  /*29e0*/  FSEL R29, R29, -INF , !P3 ;  /* 0xff8000001d1d7808 */ /* 0x000fe20005800000 */
[----:B0-----:R-:W-:Y:S01]  /*29f0*/  IMAD.IADD R4, R8, 0x1, R3 ;  /* 0x0000000108047824 */ /* 0x001fe200078e0203 */
[----:B------:R-:W-:Y:S02]  /*2a00*/  ISETP.LT.OR P4, PT, R0, 0x9, P4 ;  /* 0x000000090000780c */ /* 0x000fe40002781670 */
[----:B------:R-:W-:Y:S02]  /*2a10*/  ISETP.GT.AND P3, PT, R2, 0x10, !P5 ;  /* 0x000000100200780c */ /* 0x000fe40006f64270 */
[----:B------:R-:W-:Y:S02]  /*2a20*/  FSEL R28, R28, -INF , !P4 ;  /* 0xff8000001c1c7808 */ /* 0x000fe40006000000 */
        /* <DEDUP_REMOVED lines=137> */
[----:B------:R-:W-:Y:S02]  /*32c0*/  ISETP.GT.AND P6, PT, R2, 0x79, !P6 ;  /* 0x000000790200780c */ /* 0x000fe400077c4270 */
[----:B------:R-:W-:Y:S02]  /*32d0*/  VIADDMNMX R2, R3, R11, R6, PT ;  /* 0x0000000b03027246 */ /* 0x000fe40003800106 */
[----:B------:R-:W-:-:S04]  /*32e0*/  ISETP.LT.OR P6, PT, R0, 0x7a, P6 ;  /* 0x0000007a0000780c */ /* 0x000fc800037c1670 */
        /* <DEDUP_REMOVED lines=17> */
.L_x_7445:
[----:B------:R-:W-:-:S06]  /*3400*/  UISETP.NE.AND UP2, UPT, UR7, 0x1, UPT ;  /* 0x000000010700788c */ /* 0x000fcc000bf45270 */
[----:B------:R-:W-:-:S05]  /*3410*/  PLOP3.LUT P6, PT, PT, PT, UP2, 0x80, 0x0 ;  /* 0x000000000000781c */ /* 0x000fca0003fcf028 */
[----:B------:R-:W-:-:S08]  /*3420*/  @UP2 ULDC.64 UR10, c[0x0][0x9e8] ;  /* 0x00027a00000a2ab9 */ /* 0x000fd00000000a00 */
[----:B------:R-:W-:Y:S01]  /*3430*/  @P6 IMAD.HI.U32 R3, R0, UR10, RZ ;  /* 0x0000000a00036c27 */ /* 0x000fe2000f8e00ff */
[----:B------:R-:W-:-:S13]  /*3440*/  PLOP3.LUT P6, PT, PT, PT, UP2, 0x80, 0x0 ;  /* 0x000000000000781c */ /* 0x000fda0003fcf028 */
[----:B------:R-:W-:-:S07]  /*3450*/  @P6 SHF.R.U32.HI R0, RZ, UR11, R3 ;  /* 0x0000000bff006c19 */ /* 0x000fce0008011603 */
.L_x_7446:
[----:B------:R-:W-:Y:S05]  /*3460*/  BSYNC B0 ;  /* 0x0000000000007941 */ /* 0x000fea0003800000 */
.L_x_7444:
[----:B------:R-:W-:-:S04]  /*3470*/  IMAD R3, R0, UR7, -R7 ;  /* 0x0000000700037c24 */ /* 0x000fc8000f8e0a07 */
[----:B------:R-:W-:-:S05]  /*3480*/  IMAD.IADD R3, R3, 0x1, -R16 ;  /* 0x0000000103037824 */ /* 0x000fca00078e0a10 */
[----:B------:R-:W-:Y:S02]  /*3490*/  VIMNMX R4, R4, R3, !PT ;  /* 0x0000000304047248 */ /* 0x000fe40007fe0100 */
[----:B------:R-:W-:-:S07]  /*34a0*/  VIADDMNMX R2, R3, UR7, R2, PT ;  /* 0x0000000703027c46 */ /* 0x000fce000b800102 */
.L_x_7443:
[----:B------:R-:W-:Y:S01]  /*34b0*/  ISETP.GT.AND P2, PT, R4, 0x1, !P2 ;  /* 0x000000010400780c */ /* 0x000fe20005744270 */
[----:B------:R-:W-:Y:S01]  /*34c0*/  ULDC UR10, c[0x0][0x988] ;  /* 0x00026200000a7ab9 */ /* 0x000fe20000000800 */
[----:B------:R-:W-:Y:S01]  /*34d0*/  ISETP.NE.AND P6, PT, R14, RZ, PT ;  /* 0x000000ff0e00720c */ /* 0x000fe20003fc5270 */
        /* <DEDUP_REMOVED lines=24> */
[----:B------:R-:W-:Y:S02]  /*3660*/  ISETP.GT.AND P2, PT, R4, 0x10, !P6 ;  /* 0x000000100400780c */ /* 0x000fe40007744270 */
[----:B------:R-:W-:Y:S02]  /*3670*/  ISETP.NE.AND P6, PT, R96, RZ, PT ;  /* 0x000000ff6000720c */ /* 0x000fe40003fc5270 */
        /* <DEDUP_REMOVED lines=57> */
[----:B------:R-:W-:Y:S01]  /*3a10*/  ISETP.GT.AND P3, PT, R4, 0x70, !P3 ;  /* 0x000000700400780c */ /* 0x000fe20005f64270 */
[----:B------:R-:W0:Y:S01]  /*3a20*/  SHFL.BFLY PT, R0, R3, 0x2, 0x1f ;  /* 0x0c401f0003007f89 */ /* 0x000e2200000e0000 */
[----:B------:R-:W-:-:S02]  /*3a30*/  FSEL R50, R50, -INF , !P2 ;  /* 0xff80000032327808 */ /* 0x000fc40005000000 */
[----:B------:R-:W-:Y:S02]  /*3a40*/  ISETP.NE.AND P2, PT, R94, RZ, PT ;  /* 0x000000ff5e00720c */ /* 0x000fe40003f45270 */
[C---:B------:R-:W-:Y:S02]  /*3a50*/  ISETP.GT.AND P4, PT, R4.reuse, 0x71, !P4 ;  /* 0x000000710400780c */ /* 0x040fe40006784270 */
[C---:B------:R-:W-:Y:S02]  /*3a60*/  ISETP.GT.AND P2, PT, R4.reuse, 0x31, !P2 ;  /* 0x000000310400780c */ /* 0x040fe40005744270 */
[----:B------:R-:W-:Y:S02]  /*3a70*/  ISETP.GT.AND P5, PT, R4, 0x78, !P5 ;  /* 0x000000780400780c */ /* 0x000fe40006fa4270 */
[C---:B------:R-:W-:Y:S02]  /*3a80*/  ISETP.LT.OR P2, PT, R2.reuse, 0x32, P2 ;  /* 0x000000320200780c */ /* 0x040fe40001741670 */
[----:B------:R-:W-:-:S02]  /*3a90*/  ISETP.LT.OR P3, PT, R2, 0x71, P3 ;  /* 0x000000710200780c */ /* 0x000fc40001f61670 */
[----:B------:R-:W-:Y:S02]  /*3aa0*/  FSEL R51, R51, -INF , !P2 ;  /* 0xff80000033337808 */ /* 0x000fe40005000000 */
[----:B------:R-:W-:Y:S02]  /*3ab0*/  ISETP.NE.AND P2, PT, R95, RZ, PT ;  /* 0x000000ff5f00720c */ /* 0x000fe40003f45270 */
[----:B------:R-:W-:Y:S02]  /*3ac0*/  ISETP.LT.OR P4, PT, R2, 0x72, P4 ;  /* 0x000000720200780c */ /* 0x000fe40002781670 */
[----:B------:R-:W-:Y:S02]  /*3ad0*/  ISETP.GT.AND P2, PT, R4, 0x38, !P2 ;  /* 0x000000380400780c */ /* 0x000fe40005744270 */
[----:B------:R-:W-:Y:S02]  /*3ae0*/  FSEL R82, R82, -INF , !P3 ;  /* 0xff80000052527808 */ /* 0x000fe40005800000 */
[----:B------:R-:W-:-:S02]  /*3af0*/  ISETP.LT.OR P2, PT, R2, 0x39, P2 ;  /* 0x000000390200780c */ /* 0x000fc40001741670 */
[----:B------:R-:W-:Y:S02]  /*3b00*/  ISETP.LT.OR P5, PT, R2, 0x79, P5 ;  /* 0x000000790200780c */ /* 0x000fe40002fa1670 */
[----:B------:R-:W-:Y:S02]  /*3b10*/  FSEL R54, R54, -INF , !P2 ;  /* 0xff80000036367808 */ /* 0x000fe40005000000 */
[----:B------:R-:W-:Y:S02]  /*3b20*/  ISETP.GT.AND P2, PT, R4, 0x39, !P6 ;  /* 0x000000390400780c */ /* 0x000fe40007744270 */
[----:B------:R-:W-:Y:S02]  /*3b30*/  ISETP.NE.AND P6, PT, R107, RZ, PT ;  /* 0x000000ff6b00720c */ /* 0x000fe40003fc5270 */
[----:B------:R-:W-:Y:S02]  /*3b40*/  ISETP.LT.OR P2, PT, R2, 0x3a, P2 ;  /* 0x0000003a0200780c */ /* 0x000fe40001741670 */
[----:B------:R-:W-:-:S02]  /*3b50*/  FSEL R83, R83, -INF , !P4 ;  /* 0xff80000053537808 */ /* 0x000fc40006000000 */
[----:B------:R-:W-:Y:S02]  /*3b60*/  FSEL R55, R55, -INF , !P2 ;  /* 0xff80000037377808 */ /* 0x000fe40005000000 */
[----:B------:R-:W-:Y:S02]  /*3b70*/  ISETP.NE.AND P2, PT, R97, RZ, PT ;  /* 0x000000ff6100720c */ /* 0x000fe40003f45270 */
[----:B------:R-:W-:Y:S02]  /*3b80*/  FSEL R86, R86, -INF , !P5 ;  /* 0xff80000056567808 */ /* 0x000fe40006800000 */
        /* <DEDUP_REMOVED lines=47> */
[----:B------:R-:W-:-:S05]  /*3e80*/  FMUL.FTZ R6, R0, UR10 ;  /* 0x0000000a00067c20 */ /* 0x000fca0008410000 */
[----:B------:R-:W-:Y:S02]  /*3e90*/  FSEL R8, R6, RZ, P2 ;  /* 0x000000ff06087208 */ /* 0x000fe40001000000 */
[----:B------:R-:W-:Y:S02]  /*3ea0*/  ISETP.GT.AND P2, PT, R4, RZ, !P6 ;  /* 0x000000ff0400720c */ /* 0x000fe40007744270 */
[----:B------:R-:W-:Y:S01]  /*3eb0*/  ISETP.NE.AND P6, PT, R9, RZ, PT ;  /* 0x000000ff0900720c */ /* 0x000fe20003fc5270 */
[--C-:B------:R-:W-:Y:S01]  /*3ec0*/  FFMA.FTZ R180, R13, UR10, -R8.reuse ;  /* 0x0000000a0db47c23 */ /* 0x100fe20008010808 */
[----:B------:R-:W-:Y:S01]  /*3ed0*/  ISETP.LT.OR P2, PT, R2, 0x1, P2 ;  /* 0x000000010200780c */ /* 0x000fe20001741670 */
[--C-:B------:R-:W-:Y:S01]  /*3ee0*/  FFMA.FTZ R3, R25, UR10, -R8.reuse ;  /* 0x0000000a19037c23 */ /* 0x100fe20008010808 */
[----:B------:R-:W-:Y:S01]  /*3ef0*/  ISETP.GT.AND P6, PT, R4, 0x79, !P6 ;  /* 0x000000790400780c */ /* 0x000fe200077c4270 */
[--C-:B------:R-:W-:Y:S01]  /*3f00*/  FFMA.FTZ R182, R28, UR10, -R8.reuse ;  /* 0x0000000a1cb67c23 */ /* 0x100fe20008010808 */
[----:B------:R-:W-:Y:S01]  /*3f10*/  FSEL R26, R26, -INF , !P2 ;  /* 0xff8000001a1a7808 */ /* 0x000fe20005000000 */
[----:B------:R-:W-:Y:S01]  /*3f20*/  MUFU.EX2 R180, R180 ;  /* 0x000000b400b47308 */ /* 0x000fe20000000800 */
[----:B------:R-:W-:Y:S01]  /*3f30*/  ISETP.NE.AND P2, PT, R108, RZ, PT ;  /* 0x000000ff6c00720c */ /* 0x000fe20003f45270 */
[--C-:B------:R-:W-:Y:S01]  /*3f40*/  FFMA.FTZ R7, R29, UR10, -R8.reuse ;  /* 0x0000000a1d077c23 */ /* 0x100fe20008010808 */
[----:B------:R-:W-:Y:S01]  /*3f50*/  FMNMX.FTZ R5, R26, R27, !PT ;  /* 0x0000001b1a057209 */ /* 0x000fe20007810000 */
[--C-:B------:R-:W-:Y:S01]  /*3f60*/  FFMA.FTZ R176, R32, UR10, -R8.reuse ;  /* 0x0000000a20b07c23 */ /* 0x100fe20008010808 */
[----:B------:R-:W-:Y:S01]  /*3f70*/  ISETP.GT.AND P2, PT, R4, 0x69, !P2 ;  /* 0x000000690400780c */ /* 0x000fe20005744270 */
[--C-:B------:R-:W-:Y:S01]  /*3f80*/  FFMA.FTZ R9, R33, UR10, -R8.reuse ;  /* 0x0000000a21097c23 */ /* 0x100fe20008010808 */
[----:B------:R-:W-:Y:S01]  /*3f90*/  FMNMX.FTZ R6, R30, R5, !PT ;  /* 0x000000051e067209 */ /* 0x000fe20007810000 */
[----:B------:R-:W0:Y:S01]  /*3fa0*/  MUFU.EX2 R3, R3 ;  /* 0x0000000300037308 */ /* 0x000e220000000800 */
[----:B------:R-:W-:Y:S01]  /*3fb0*/  ISETP.LT.OR P2, PT, R2, 0x6a, P2 ;  /* 0x0000006a0200780c */ /* 0x000fe20001741670 */
[--C-:B------:R-:W-:Y:S01]  /*3fc0*/  FFMA.FTZ R178, R36, UR10, -R8.reuse ;  /* 0x0000000a24b27c23 */ /* 0x100fe20008010808 */
[----:B------:R-:W-:Y:S01]  /*3fd0*/  FMNMX.FTZ R5, R31, R6, !PT ;  /* 0x000000061f057209 */ /* 0x000fe20007810000 */
[--C-:B------:R-:W-:Y:S01]  /*3fe0*/  FFMA.FTZ R11, R37, UR10, -R8.reuse ;  /* 0x0000000a250b7c23 */ /* 0x100fe20008010808 */
[----:B------:R-:W-:Y:S01]  /*3ff0*/  FSEL R79, R79, -INF , !P2 ;  /* 0xff8000004f4f7808 */ /* 0x000fe20005000000 */
[--C-:B------:R-:W-:Y:S01]  /*4000*/  FFMA.FTZ R172, R40, UR10, -R8.reuse ;  /* 0x0000000a28ac7c23 */ /* 0x100fe20008010808 */
[----:B------:R-:W-:Y:S01]  /*4010*/  FMNMX.FTZ R6, R34, R5, !PT ;  /* 0x0000000522067209 */ /* 0x000fe20007810000 */
[----:B------:R-:W1:Y:S01]  /*4020*/  MUFU.EX2 R182, R182 ;  /* 0x000000b600b67308 */ /* 0x000e620000000800 */
[----:B------:R-:W-:Y:S01]  /*4030*/  ISETP.LT.OR P6, PT, R2, 0x7a, P6 ;  /* 0x0000007a0200780c */ /* 0x000fe200037c1670 */
[--C-:B------:R-:W-:Y:S01]  /*4040*/  FFMA.FTZ R13, R41, UR10, -R8.reuse ;  /* 0x0000000a290d7c23 */ /* 0x100fe20008010808 */
[----:B------:R-:W-:Y:S01]  /*4050*/  FMNMX.FTZ R5, R35, R6, !PT ;  /* 0x0000000623057209 */ /* 0x000fe20007810000 */
[--C-:B------:R-:W-:Y:S01]  /*4060*/  FFMA.FTZ R174, R44, UR10, -R8.reuse ;  /* 0x0000000a2cae7c23 */ /* 0x100fe20008010808 */
[----:B------:R-:W-:Y:S01]  /*4070*/  FSEL R87, R87, -INF , !P6 ;  /* 0xff80000057577808 */ /* 0x000fe20007000000 */
        /* <DEDUP_REMOVED lines=31> */
[--C-:B------:R-:W-:Y:S01]  /*4270*/  FFMA.FTZ R154, R84, UR10, -R8.reuse ;  /* 0x0000000a549a7c23 */ /* 0x100fe20008010808 */
[----:B------:R-:W-:Y:S01]  /*4280*/  FFMA.FTZ R57, R85, UR10, -R8 ;  /* 0x0000000a55397c23 */ /* 0x000fe20008010808 */
[----:B------:R-:W-:Y:S01]  /*4290*/  FMNMX.FTZ R6, R54, R5, !PT ;  /* 0x0000000536067209 */ /* 0x000fe20007810000 */
[----:B------:R-:W5:Y:S03]  /*42a0*/  MUFU.EX2 R11, R11 ;  /* 0x0000000b000b7308 */ /* 0x000f660000000800 */
[----:B------:R-:W-:-:S04]  /*42b0*/  FMNMX.FTZ R5, R55, R6, !PT ;  /* 0x0000000637057209 */ /* 0x000fc80007810000 */
[----:B------:R-:W-:Y:S01]  /*42c0*/  FMNMX.FTZ R6, R58, R5, !PT ;  /* 0x000000053a067209 */ /* 0x000fe20007810000 */
[----:B------:R-:W5:Y:S03]  /*42d0*/  MUFU.EX2 R172, R172 ;  /* 0x000000ac00ac7308 */ /* 0x000f660000000800 */
[----:B------:R-:W-:-:S04]  /*42e0*/  FMNMX.FTZ R5, R59, R6, !PT ;  /* 0x000000063b057209 */ /* 0x000fc80007810000 */
[----:B------:R-:W-:Y:S01]  /*42f0*/  FMNMX.FTZ R6, R62, R5, !PT ;  /* 0x000000053e067209 */ /* 0x000fe20007810000 */
[----:B------:R-:W5:Y:S03]  /*4300*/  MUFU.EX2 R13, R13 ;  /* 0x0000000d000d7308 */ /* 0x000f660000000800 */
        /* <DEDUP_REMOVED lines=36> */
[--C-:B------:R-:W-:Y:S01]  /*4550*/  FFMA.FTZ R2, R27, UR10, -R4.reuse ;  /* 0x0000000a1b027c23 */ /* 0x100fe20008010804 */
[----:B------:R-:W-:Y:S01]  /*4560*/  FADD.FTZ R27, R180, R3 ;  /* 0x00000003b41b7221 */ /* 0x000fe20000010000 */
[--C-:B------:R-:W-:Y:S01]  /*4570*/  FFMA.FTZ R181, R26, UR10, -R4.reuse ;  /* 0x0000000a1ab57c23 */ /* 0x100fe20008010804 */
[--C-:B------:R-:W-:Y:S01]  /*4580*/  FFMA.FTZ R183, R30, UR10, -R4.reuse ;  /* 0x0000000a1eb77c23 */ /* 0x100fe20008010804 */
[--C-:B------:R-:W-:Y:S01]  /*4590*/  FFMA.FTZ R31, R31, UR10, -R4.reuse ;  /* 0x0000000a1f1f7c23 */ /* 0x100fe20008010804 */
[----:B-1----:R-:W-:Y:S01]  /*45a0*/  FADD.FTZ R10, R182, R27 ;  /* 0x0000001bb60a7221 */ /* 0x002fe20000010000 */
[--C-:B------:R-:W-:Y:S01]  /*45b0*/  FFMA.FTZ R177, R34, UR10, -R4.reuse ;  /* 0x0000000a22b17c23 */ /* 0x100fe20008010804 */
[----:B------:R-:W-:Y:S01]  /*45c0*/  MUFU.EX2 R2, R2 ;  /* 0x0000000200027308 */ /* 0x000fe20000000800 */
[----:B------:R-:W-:Y:S01]  /*45d0*/  FFMA.FTZ R35, R35, UR10, -R4 ;  /* 0x0000000a23237c23 */ /* 0x000fe20008010804 */
[----:B--2---:R-:W-:Y:S01]  /*45e0*/  FADD.FTZ R27, R7, R10 ;  /* 0x0000000a071b7221 */ /* 0x004fe20000010000 */
[--C-:B------:R-:W-:Y:S01]  /*45f0*/  FFMA.FTZ R38, R38, UR10, -R4.reuse ;  /* 0x0000000a26267c23 */ /* 0x100fe20008010804 */
[--C-:B------:R-:W-:Y:S01]  /*4600*/  FFMA.FTZ R39, R39, UR10, -R4.reuse ;  /* 0x0000000a27277c23 */ /* 0x100fe20008010804 */
[--C-:B------:R-:W-:Y:S01]  /*4610*/  FFMA.FTZ R42, R42, UR10, -R4.reuse ;  /* 0x0000000a2a2a7c23 */ /* 0x100fe20008010804 */
[----:B---3--:R-:W-:Y:S01]  /*4620*/  FADD.FTZ R10, R176, R27 ;  /* 0x0000001bb00a7221 */ /* 0x008fe20000010000 */
[--C-:B------:R-:W-:Y:S01]  /*4630*/  FFMA.FTZ R43, R43, UR10, -R4.reuse ;  /* 0x0000000a2b2b7c23 */ /* 0x100fe20008010804 */
[----:B------:R-:W0:Y:S01]  /*4640*/  MUFU.EX2 R181, R181 ;  /* 0x000000b500b57308 */ /* 0x000e220000000800 */
[----:B------:R-:W-:Y:S01]  /*4650*/  FFMA.FTZ R46, R46, UR10, -R4 ;  /* 0x0000000a2e2e7c23 */ /* 0x000fe20008010804 */
[----:B----4-:R-:W-:Y:S01]  /*4660*/  FADD.FTZ R27, R9, R10 ;  /* 0x0000000a091b7221 */ /* 0x010fe20000010000 */
[--C-:B------:R-:W-:Y:S01]  /*4670*/  FFMA.FTZ R47, R47, UR10, -R4.reuse ;  /* 0x0000000a2f2f7c23 */ /* 0x100fe20008010804 */
[--C-:B------:R-:W-:Y:S01]  /*4680*/  FFMA.FTZ R50, R50, UR10, -R4.reuse ;  /* 0x0000000a32327c23 */ /* 0x100fe20008010804 */
[--C-:B------:R-:W-:Y:S01]  /*4690*/  FFMA.FTZ R51, R51, UR10, -R4.reuse ;  /* 0x0000000a33337c23 */ /* 0x100fe20008010804 */
[----:B-----5:R-:W-:Y:S01]  /*46a0*/  FADD.FTZ R10, R178, R27 ;  /* 0x0000001bb20a7221 */ /* 0x020fe20000010000 */
        /* <DEDUP_REMOVED lines=8> */
[----:B------:R-:W-:Y:S01]  /*4730*/  F2FP.F16.F32.PACK_AB R180, R3, R180 ;  /* 0x000000b403b4723e */ /* 0x000fe200000000ff */
[----:B------:R2:W3:Y:S01]  /*4740*/  MUFU.EX2 R6, R31 ;  /* 0x0000001f00067308 */ /* 0x0004e20000000800 */
[----:B------:R-:W-:Y:S01]  /*4750*/  FFMA.FTZ R63, R63, UR10, -R4 ;  /* 0x0000000a3f3f7c23 */ /* 0x000fe20008010804 */
[----:B------:R-:W-:Y:S01]  /*4760*/  FADD.FTZ R27, R13, R10 ;  /* 0x0000000a0d1b7221 */ /* 0x000fe20000010000 */
[----:B0-----:R-:W-:Y:S01]  /*4770*/  FADD.FTZ R10, R181, R2 ;  /* 0x00000002b50a7221 */ /* 0x001fe20000010000 */
[----:B------:R-:W-:Y:S01]  /*4780*/  F2FP.F16.F32.PACK_AB R182, R7, R182 ;  /* 0x000000b607b6723e */ /* 0x000fe200000000ff */
[--C-:B------:R-:W-:Y:S01]  /*4790*/  FFMA.FTZ R66, R66, UR10, -R4.reuse ;  /* 0x0000000a42427c23 */ /* 0x100fe20008010804 */
[----:B------:R-:W-:Y:S01]  /*47a0*/  FADD.FTZ R12, R174, R27 ;  /* 0x0000001bae0c7221 */ /* 0x000fe20000010000 */
[----:B------:R-:W-:Y:S01]  /*47b0*/  FFMA.FTZ R67, R67, UR10, -R4 ;  /* 0x0000000a43437c23 */ /* 0x000fe20008010804 */
[----:B------:R-:W0:Y:S01]  /*47c0*/  MUFU.EX2 R177, R177 ;  /* 0x000000b100b17308 */ /* 0x000e220000000800 */
[----:B-1----:R-:W-:Y:S01]  /*47d0*/  FADD.FTZ R27, R183, R10 ;  /* 0x0000000ab71b7221 */ /* 0x002fe20000010000 */
[----:B--2---:R-:W-:Y:S01]  /*47e0*/  FADD.FTZ R31, R15, R12 ;  /* 0x0000000c0f1f7221 */ /* 0x004fe20000010000 */
[--C-:B------:R-:W-:Y:S01]  /*47f0*/  FFMA.FTZ R70, R70, UR10, -R4.reuse ;  /* 0x0000000a46467c23 */ /* 0x100fe20008010804 */
[--C-:B------:R-:W-:Y:S01]  /*4800*/  FFMA.FTZ R71, R71, UR10, -R4.reuse ;  /* 0x0000000a47477c23 */ /* 0x100fe20008010804 */
[--C-:B------:R-:W-:Y:S01]  /*4810*/  FFMA.FTZ R74, R74, UR10, -R4.reuse ;  /* 0x0000000a4a4a7c23 */ /* 0x100fe20008010804 */
[----:B------:R-:W-:Y:S01]  /*4820*/  FADD.FTZ R12, R168, R31 ;  /* 0x0000001fa80c7221 */ /* 0x000fe20000010000 */
[----:B------:R-:W-:Y:S01]  /*4830*/  FFMA.FTZ R75, R75, UR10, -R4 ;  /* 0x0000000a4b4b7c23 */ /* 0x000fe20008010804 */
[----:B------:R-:W1:Y:S01]  /*4840*/  MUFU.EX2 R8, R35 ;  /* 0x0000002300087308 */ /* 0x000e620000000800 */
[----:B---3--:R-:W-:Y:S01]  /*4850*/  FADD.FTZ R10, R6, R27 ;  /* 0x0000001b060a7221 */ /* 0x008fe20000010000 */
[----:B------:R-:W-:Y:S01]  /*4860*/  FADD.FTZ R31, R21, R12 ;  /* 0x0000000c151f7221 */ /* 0x000fe20000010000 */
[--C-:B------:R-:W-:Y:S01]  /*4870*/  FFMA.FTZ R78, R78, UR10, -R4.reuse ;  /* 0x0000000a4e4e7c23 */ /* 0x100fe20008010804 */
[--C-:B------:R-:W-:Y:S01]  /*4880*/  FFMA.FTZ R79, R79, UR10, -R4.reuse ;  /* 0x0000000a4f4f7c23 */ /* 0x100fe20008010804 */
[--C-:B------:R-:W-:Y:S01]  /*4890*/  FFMA.FTZ R82, R82, UR10, -R4.reuse ;  /* 0x0000000a52527c23 */ /* 0x100fe20008010804 */
[----:B------:R-:W-:Y:S01]  /*48a0*/  FFMA.FTZ R83, R83, UR10, -R4 ;  /* 0x0000000a53537c23 */ /* 0x000fe20008010804 */
[----:B------:R-:W-:Y:S01]  /*48b0*/  F2FP.F16.F32.PACK_AB R181, R2, R181 ;  /* 0x000000b502b5723e */ /* 0x000fe200000000ff */
[----:B------:R-:W2:Y:S01]  /*48c0*/  MUFU.EX2 R38, R38 ;  /* 0x0000002600267308 */ /* 0x000ea20000000800 */
[----:B0-----:R-:W-:Y:S01]  /*48d0*/  FADD.FTZ R27, R177, R10 ;  /* 0x0000000ab11b7221 */ /* 0x001fe20000010000 */
[----:B------:R-:W-:Y:S01]  /*48e0*/  FADD.FTZ R10, R170, R31 ;  /* 0x0000001faa0a7221 */ /* 0x000fe20000010000 */
[--C-:B------:R-:W-:Y:S01]  /*48f0*/  FFMA.FTZ R86, R86, UR10, -R4.reuse ;  /* 0x0000000a56567c23 */ /* 0x100fe20008010804 */
[----:B------:R-:W-:Y:S01]  /*4900*/  FFMA.FTZ R4, R87, UR10, -R4 ;  /* 0x0000000a57047c23 */ /* 0x000fe20008010804 */
[----:B------:R-:W-:Y:S01]  /*4910*/  F2FP.F16.F32.PACK_AB R176, R9, R176 ;  /* 0x000000b009b0723e */ /* 0x000fe200000000ff */
[----:B------:R-:W-:Y:S01]  /*4920*/  FADD.FTZ R31, R25, R10 ;  /* 0x0000000a191f7221 */ /* 0x000fe20000010000 */
[----:B------:R-:W-:Y:S01]  /*4930*/  F2FP.F16.F32.PACK_AB R178, R11, R178 ;  /* 0x000000b20bb2723e */ /* 0x000fe200000000ff */
[----:B------:R-:W0:Y:S01]  /*4940*/  MUFU.EX2 R39, R39 ;  /* 0x0000002700277308 */ /* 0x000e220000000800 */
[----:B-1----:R-:W-:Y:S01]  /*4950*/  FADD.FTZ R27, R8, R27 ;  /* 0x0000001b081b7221 */ /* 0x002fe20000010000 */
[----:B------:R-:W-:Y:S01]  /*4960*/  FADD.FTZ R12, R164, R31 ;  /* 0x0000001fa40c7221 */ /* 0x000fe20000010000 */
[----:B------:R-:W-:-:S02]  /*4970*/  F2FP.F16.F32.PACK_AB R172, R13, R172 ;  /* 0x000000ac0dac723e */ /* 0x000fc400000000ff */
[----:B------:R-:W-:Y:S01]  /*4980*/  F2FP.F16.F32.PACK_AB R174, R15, R174 ;  /* 0x000000ae0fae723e */ /* 0x000fe200000000ff */
[----:B------:R-:W-:Y:S01]  /*4990*/  FADD.FTZ R31, R29, R12 ;  /* 0x0000000c1d1f7221 */ /* 0x000fe20000010000 */
[----:B------:R-:W-:Y:S01]  /*49a0*/  F2FP.F16.F32.PACK_AB R168, R21, R168 ;  /* 0x000000a815a8723e */ /* 0x000fe200000000ff */
[----:B------:R-:W1:Y:S01]  /*49b0*/  MUFU.EX2 R42, R42 ;  /* 0x0000002a002a7308 */ /* 0x000e620000000800 */
[----:B--2---:R-:W-:Y:S01]  /*49c0*/  FADD.FTZ R10, R38, R27 ;  /* 0x0000001b260a7221 */ /* 0x004fe20000010000 */
[----:B------:R-:W-:Y:S01]  /*49d0*/  FADD.FTZ R12, R166, R31 ;  /* 0x0000001fa60c7221 */ /* 0x000fe20000010000 */
[----:B------:R-:W-:Y:S02]  /*49e0*/  F2FP.F16.F32.PACK_AB R170, R25, R170 ;  /* 0x000000aa19aa723e */ /* 0x000fe400000000ff */
[----:B------:R-:W-:Y:S01]  /*49f0*/  F2FP.F16.F32.PACK_AB R164, R29, R164 ;  /* 0x000000a41da4723e */ /* 0x000fe200000000ff */
[C---:B------:R-:W-:Y:S01]  /*4a00*/  FADD.FTZ R31, R33.reuse, R12 ;  /* 0x0000000c211f7221 */ /* 0x040fe20000010000 */
[----:B------:R-:W-:Y:S01]  /*4a10*/  F2FP.F16.F32.PACK_AB R166, R33, R166 ;  /* 0x000000a621a6723e */ /* 0x000fe200000000ff */
[----:B------:R-:W2:Y:S01]  /*4a20*/  MUFU.EX2 R43, R43 ;  /* 0x0000002b002b7308 */ /* 0x000ea20000000800 */
[----:B0-----:R-:W-:Y:S01]  /*4a30*/  FADD.FTZ R27, R39, R10 ;  /* 0x0000000a271b7221 */ /* 0x001fe20000010000 */
[----:B------:R-:W-:Y:S01]  /*4a40*/  FADD.FTZ R12, R160, R31 ;  /* 0x0000001fa00c7221 */ /* 0x000fe20000010000 */
[----:B------:R-:W-:-:S02]  /*4a50*/  F2FP.F16.F32.PACK_AB R160, R37, R160 ;  /* 0x000000a025a0723e */ /* 0x000fc400000000ff */
[----:B------:R-:W-:Y:S01]  /*4a60*/  F2FP.F16.F32.PACK_AB R183, R6, R183 ;  /* 0x000000b706b7723e */ /* 0x000fe200000000ff */
[----:B------:R-:W-:Y:S01]  /*4a70*/  FADD.FTZ R31, R37, R12 ;  /* 0x0000000c251f7221 */ /* 0x000fe20000010000 */
[----:B------:R-:W-:Y:S01]  /*4a80*/  F2FP.F16.F32.PACK_AB R177, R8, R177 ;  /* 0x000000b108b1723e */ /* 0x000fe200000000ff */
[----:B------:R-:W0:Y:S01]  /*4a90*/  MUFU.EX2 R46, R46 ;  /* 0x0000002e002e7308 */ /* 0x000e220000000800 */
[----:B-1----:R-:W-:Y:S01]  /*4aa0*/  FADD.FTZ R10, R42, R27 ;  /* 0x0000001b2a0a7221 */ /* 0x002fe20000010000 */
[----:B------:R-:W-:Y:S01]  /*4ab0*/  FADD.FTZ R12, R162, R31 ;  /* 0x0000001fa20c7221 */ /* 0x000fe20000010000 */
[----:B------:R-:W-:Y:S02]  /*4ac0*/  F2FP.F16.F32.PACK_AB R162, R41, R162 ;  /* 0x000000a229a2723e */ /* 0x000fe400000000ff */
[----:B------:R-:W-:Y:S01]  /*4ad0*/  F2FP.F16.F32.PACK_AB R179, R39, R38 ;  /* 0x0000002627b3723e */ /* 0x000fe200000000ff */
[----:B------:R-:W-:Y:S02]  /*4ae0*/  FADD.FTZ R7, R41, R12 ;  /* 0x0000000c29077221 */ /* 0x000fe40000010000 */
[----:B------:R-:W1:Y:S01]  /*4af0*/  MUFU.EX2 R47, R47 ;  /* 0x0000002f002f7308 */ /* 0x000e620000000800 */
[C---:B--2---:R-:W-:Y:S01]  /*4b00*/  FADD.FTZ R27, R43.reuse, R10 ;  /* 0x0000000a2b1b7221 */ /* 0x044fe20000010000 */
[----:B------:R-:W-:Y:S01]  /*4b10*/  FADD.FTZ R12, R156, R7 ;  /* 0x000000079c0c7221 */ /* 0x000fe20000010000 */
[----:B------:R-:W-:-:S05]  /*4b20*/  F2FP.F16.F32.PACK_AB R173, R43, R42 ;  /* 0x0000002a2bad723e */ /* 0x000fca00000000ff */
        /* <DEDUP_REMOVED lines=62> */
[----:B------:R0:W3:Y:S01]  /*4f10*/  MUFU.EX2 R155, R4 ;  /* 0x00000004009b7308 */ /* 0x0000e20000000800 */
[C---:B-1----:R-:W-:Y:S01]  /*4f20*/  FADD.FTZ R7, R83.reuse, R2 ;  /* 0x0000000253077221 */ /* 0x042fe20000010000 */
[----:B------:R-:W-:-:S06]  /*4f30*/  F2FP.F16.F32.PACK_AB R153, R83, R82 ;  /* 0x000000525399723e */ /* 0x000fcc00000000ff */
[----:B------:R-:W1:Y:S01]  /*4f40*/  MUFU.EX2 R57, R57 ;  /* 0x0000003900397308 */ /* 0x000e620000000800 */
[----:B--2---:R-:W-:Y:S01]  /*4f50*/  FADD.FTZ R2, R86, R7 ;  /* 0x0000000756027221 */ /* 0x004fe20000010000 */
[----:B0-----:R-:W-:-:S03]  /*4f60*/  VIADD R4, R90, 0xfffffffe ;  /* 0xfffffffe5a047836 */ /* 0x001fc60000000000 */
[C---:B---3--:R-:W-:Y:S01]  /*4f70*/  FADD.FTZ R2, R155.reuse, R2 ;  /* 0x000000029b027221 */ /* 0x048fe20000010000 */
[----:B------:R-:W-:Y:S01]  /*4f80*/  F2FP.F16.F32.PACK_AB R155, R155, R86 ;  /* 0x000000569b9b723e */ /* 0x000fe200000000ff */
[C---:B-1----:R-:W-:Y:S01]  /*4f90*/  FADD.FTZ R3, R57.reuse, R12 ;  /* 0x0000000c39037221 */ /* 0x042fe20000010000 */
        /* <DEDUP_REMOVED lines=12> */
.L_x_7448:
[----:B------:R-:W-:-:S11]  /*5060*/  UISETP.NE.AND UP2, UPT, UR7, 0x1, UPT ;  /* 0x000000010700788c */ /* 0x000fd6000bf45270 */
[----:B------:R-:W-:Y:S02]  /*5070*/  @UP2 ULDC.64 UR14, c[0x0][0x9e8] ;  /* 0x00027a00000e2ab9 */ /* 0x000fe40000000a00 */
[----:B------:R-:W-:-:S04]  /*5080*/  UIMAD.WIDE.U32 UR18, UR11, UR14, URZ ;  /* 0x0000000e0b1272a5 */ /* 0x000fc8000f8e003f */
[----:B------:R-:W-:-:S12]  /*5090*/  @UP2 USHF.R.U32.HI UR11, URZ, UR15, UR19 ;  /* 0x0000000f3f0b2299 */ /* 0x000fd80008011613 */
.L_x_7449:
[----:B------:R-:W-:-:S04]  /*50a0*/  UIMAD UR7, UR11, UR7, UR7 ;  /* 0x000000070b0772a4 */ /* 0x000fc8000f8e0207 */
[----:B------:R-:W-:-:S04]  /*50b0*/  UISETP.LT.AND UP2, UPT, UR6, UR7, UPT ;  /* 0x000000070600728c */ /* 0x000fc8000bf41270 */
[----:B------:R-:W-:-:S12]  /*50c0*/  USEL UR6, UR6, UR7, UP2 ;  /* 0x0000000706067287 */ /* 0x000fd80009000000 */
.L_x_7447:
[----:B------:R-:W-:Y:S01]  /*50d0*/  USHF.R.S32.HI UR7, URZ, 0x1f, UR6 ;  /* 0x0000001f3f077899 */ /* 0x000fe20008011406 */
[----:B------:R-:W-:Y:S02]  /*50e0*/  CS2R R150, SRZ ;  /* 0x0000000000967805 */ /* 0x000fe4000001ff00 */
[----:B------:R-:W-:Y:S02]  /*50f0*/  CS2R R148, SRZ ;  /* 0x0000000000947805 */ /* 0x000fe4000001ff00 */
[----:B------:R-:W-:Y:S01]  /*5100*/  CS2R R146, SRZ ;  /* 0x0000000000927805 */ /* 0x000fe2000001ff00 */
        /* <DEDUP_REMOVED lines=35> */
[----:B------:R-:W-:Y:S01]  /*5340*/  IMAD.MOV.U32 R151, RZ, RZ, RZ ;  /* 0x000000ffff977224 */ /* 0x000fe200078e00ff */
[----:B------:R-:W-:Y:S01]  /*5350*/  ULDC UR55, c[0x0][0x9e4] ;  /* 0x0002790000377ab9 */ /* 0x000fe20000000800 */
[----:B------:R-:W-:Y:S01]  /*5360*/  ULDC UR56, c[0x0][0x9dc] ;  /* 0x0002770000387ab9 */ /* 0x000fe20000000800 */
[----:B------:R-:W-:Y:S01]  /*5370*/  ULDC UR54, c[0x0][0x988] ;  /* 0x0002620000367ab9 */ /* 0x000fe20000000800 */
[----:B------:R-:W-:-:S05]  /*5380*/  ULDC UR57, c[0x0][0x9e0] ;  /* 0x0002780000397ab9 */ /* 0x000fca0000000800 */
.L_x_7467:
[----:B------:R-:W-:Y:S01]  /*5390*/  UIADD3 UR59, UR47, 0x1, URZ ;  /* 0x000000012f3b7890 */ /* 0x000fe2000fffe03f */
[----:B------:R-:W-:-:S03]  /*53a0*/  ISETP.NE.AND P3, PT, RZ, UR44, PT ;  /* 0x0000002cff007c0c */ /* 0x000fc6000bf65270 */
[----:B------:R-:W-:-:S04]  /*53b0*/  UISETP.NE.AND UP2, UPT, UR59, 0x2, UPT ;  /* 0x000000023b00788c */ /* 0x000fc8000bf45270 */
[----:B------:R-:W-:Y:S02]  /*53c0*/  USEL UR58, URZ, 0x1, UP2 ;  /* 0x000000013f3a7887 */ /* 0x000fe40009000000 */
[----:B------:R-:W-:Y:S02]  /*53d0*/  USEL UR59, UR59, URZ, UP2 ;  /* 0x0000003f3b3b7287 */ /* 0x000fe40009000000 */
[----:B------:R-:W-:Y:S02]  /*53e0*/  ULOP3.LUT UR58, UR50, UR58, URZ, 0x3c, !UPT ;  /* 0x0000003a323a7292 */ /* 0x000fe4000f8e3c3f */
[----:B------:R-:W-:Y:S10]  /*53f0*/  @P3 BRA `(.L_x_7451) ;  /* 0x00000000002c3947 */ /* 0x000ff40003800000 */
[----:B------:R-:W-:Y:S05]  /*5400*/  @!P0 BRA `(.L_x_7452) ;  /* 0x0000000000048947 */ /* 0x000fea0003800000 */
[----:B------:R-:W-:Y:S01]  /*5410*/  BPT.TRAP 0x1 ;  /* 0x000000040000795c */ /* 0x000fe20000300000 */
.L_x_7452:
[----:B------:R-:W-:Y:S01]  /*5420*/  ULEA UR6, UR59, UR41, 0x3 ;  /* 0x000000293b067291 */ /* 0x000fe2000f8e183f */
[----:B------:R-:W-:-:S05]  /*5430*/  IMAD.U32 R6, RZ, RZ, UR58 ;  /* 0x0000003aff067e24 */ /* 0x000fca000f8e00ff */
[----:B------:R-:W-:-:S04]  /*5440*/  SHF.L.U32 R6, R6, 0x1f, RZ ;  /* 0x0000001f06067819 */ /* 0x000fc800000006ff */
[----:B------:R0:W1:Y:S01]  /*5450*/  SYNCS.PHASECHK.TRANS64.TRYWAIT P2, [UR6+0x28830], R6 ;  /* 0x02883006ff0075a7 */ /* 0x0000620008040146 */
[----:B------:R-:W-:Y:S05]  /*5460*/  @!P0 BRA `(.L_x_7453) ;  /* 0x0000000000048947 */ /* 0x000fea0003800000 */
[----:B------:R-:W-:Y:S01]  /*5470*/  BPT.TRAP 0x1 ;  /* 0x000000040000795c */ /* 0x000fe20000300000 */
.L_x_7453:
[----:B-1----:R-:W-:Y:S05]  /*5480*/  @P2 BRA `(.L_x_7451) ;  /* 0x0000000000082947 */ /* 0x002fea0003800000 */
[----:B------:R-:W1:Y:S02]  /*5490*/  SYNCS.PHASECHK.TRANS64.TRYWAIT P2, [UR6+0x28830], R6 ;  /* 0x02883006ff0075a7 */ /* 0x000e640008040146 */
[----:B-1----:R-:W-:Y:S05]  /*54a0*/  @!P2 BRA `(.L_x_7454) ;  /* 0x0000012c004ca947 */ /* 0x002fea0003800000 */
.L_x_7451:
[----:B-1----:R-:W1:Y:S01]  /*54b0*/  S2R R7, SR_TID.X ;  /* 0x0000000000077919 */ /* 0x002e620000002100 */
[----:B------:R-:W-:Y:S01]  /*54c0*/  ULEA UR34, UR59, UR51, 0xb ;  /* 0x000000333b227291 */ /* 0x000fe2000f8e583f */
[----:B------:R-:W-:Y:S01]  /*54d0*/  UMOV UR35, 0x40000040 ;  /* 0x4000004000237882 */ /* 0x000fe20000000000 */
[----:B------:R-:W-:Y:S02]  /*54e0*/  UMOV UR7, 0x40000040 ;  /* 0x4000004000077882 */ /* 0x000fe40000000000 */
[----:B------:R-:W-:Y:S02]  /*54f0*/  UIADD3 UR6, UR34, 0x2, URZ ;  /* 0x0000000222067890 */ /* 0x000fe4000fffe03f */
        /* <DEDUP_REMOVED lines=12> */
[----:B-1----:R-:W-:-:S05]  /*55c0*/  SHF.R.U32.HI R7, RZ, 0x7, R7 ;  /* 0x00000007ff077819 */ /* 0x002fca0000011607 */
[----:B0-----:R-:W-:-:S05]  /*55d0*/  VIADD R6, R7, 0x8 ;  /* 0x0000000807067836 */ /* 0x001fca0000000000 */
[----:B------:R0:W-:Y:S06]  /*55e0*/  BAR.SYNC.DEFER_BLOCKING R6, 0x100 ;  /* 0x000400060000751d */ /* 0x0001ec0000010000 */
        /* <DEDUP_REMOVED lines=27> */
.L_x_7456:
[----:B------:R-:W-:Y:S01]  /*57a0*/  ULEA UR6, UR47, UR41, 0x3 ;  /* 0x000000292f067291 */ /* 0x000fe2000f8e183f */
[----:B------:R-:W-:-:S05]  /*57b0*/  IMAD.U32 R6, RZ, RZ, UR50 ;  /* 0x00000032ff067e24 */ /* 0x000fca000f8e00ff */
[----:B------:R-:W-:-:S04]  /*57c0*/  SHF.L.U32 R6, R6, 0x1f, RZ ;  /* 0x0000001f06067819 */ /* 0x000fc800000006ff */
[----:B------:R0:W1:Y:S01]  /*57d0*/  SYNCS.PHASECHK.TRANS64.TRYWAIT P2, [UR6+0x28850], R6 ;  /* 0x02885006ff0075a7 */ /* 0x0000620008040146 */
[----:B------:R-:W-:Y:S05]  /*57e0*/  @!P0 BRA `(.L_x_7457) ;  /* 0x0000000000048947 */ /* 0x000fea0003800000 */
[----:B------:R-:W-:Y:S01]  /*57f0*/  BPT.TRAP 0x1 ;  /* 0x000000040000795c */ /* 0x000fe20000300000 */
.L_x_7457:
[----:B-1----:R-:W-:Y:S05]  /*5800*/  @P2 BRA `(.L_x_7455) ;  /* 0x0000000000082947 */ /* 0x002fea0003800000 */
[----:B------:R-:W1:Y:S02]  /*5810*/  SYNCS.PHASECHK.TRANS64.TRYWAIT P2, [UR6+0x28850], R6 ;  /* 0x02885006ff0075a7 */ /* 0x000e640008040146 */
[----:B-1----:R-:W-:Y:S05]  /*5820*/  @!P2 BRA `(.L_x_7458) ;  /* 0x000001280084a947 */ /* 0x002fea0003800000 */
.L_x_7455:
[----:B------:R-:W-:Y:S01]  /*5830*/  UIADD3 UR6, UR41, 0x400, URZ ;  /* 0x0000040029067890 */ /* 0x000fe2000fffe03f */
[----:B------:R-:W-:Y:S01]  /*5840*/  WARPGROUP.ARRIVE ;  /* 0x00000000000079c5 */ /* 0x000fe20000000000 */
[----:B------:R-:W-:-:S05]  /*5850*/  UMOV UR7, 0x40000040 ;  /* 0x4000004000077882 */ /* 0x000fca0000000000 */
[----:B------:R-:W2:Y:S01]  /*5860*/  S2R R9, SR_TID.X ;  /* 0x0000000000097919 */ /* 0x000ea20000002100 */
[----:B------:R-:W-:Y:S01]  /*5870*/  USHF.R.U32.HI UR6, URZ, 0x4, UR6 ;  /* 0x000000043f067899 */ /* 0x000fe20008011606 */
[----:B------:R-:W-:Y:S01]  /*5880*/  PLOP3.LUT P2, PT, PT, PT, UP0, 0x80, 0x0 ;  /* 0x000000000000781c */ /* 0x000fe20003f4f008 */
[----:B------:R-:W-:Y:S01]  /*5890*/  VIADD R8, R17, UR37 ;  /* 0x0000002511087c36 */ /* 0x000fe20008000000 */
[----:B------:R-:W-:Y:S01]  /*58a0*/  PLOP3.LUT P3, PT, PT, PT, UP0, 0x80, 0x0 ;  /* 0x000000000000781c */ /* 0x000fe20003f6f008 */
[----:B------:R-:W-:Y:S01]  /*58b0*/  ULOP3.LUT UR6, UR6, 0x3fff, URZ, 0xc0, !UPT ;  /* 0x00003fff06067892 */ /* 0x000fe2000f8ec03f */
[----:B-1----:R-:W-:Y:S02]  /*58c0*/  IMAD.U32 R7, RZ, RZ, UR59 ;  /* 0x0000003bff077e24 */ /* 0x002fe4000f8e00ff */
[----:B------:R-:W-:Y:S01]  /*58d0*/  IMAD.U32 R10, RZ, RZ, UR46 ;  /* 0x0000002eff0a7e24 */ /* 0x000fe2000f8e00ff */
[----:B------:R-:W-:Y:S02]  /*58e0*/  ULOP3.LUT UR6, UR6, 0x4000000, URZ, 0xfc, !UPT ;  /* 0x0400000006067892 */ /* 0x000fe4000f8efc3f */
[----:B------:R-:W-:-:S02]  /*58f0*/  @!P1 LEA R7, R7, UR41, 0x3 ;  /* 0x0000002907079c11 */ /* 0x000fc4000f8e18ff */
[----:B------:R-:W-:-:S03]  /*5900*/  ULEA UR10, UR47, UR6, 0xb ;  /* 0x000000062f0a7291 */ /* 0x000fc6000f8e583f */
[----:B------:R-:W-:-:S04]  /*5910*/  @!P1 VIADD R7, R7, 0x28840 ;  /* 0x0002884007079836 */ /* 0x000fc80000000000 */
[----:B------:R-:W-:Y:S01]  /*5920*/  UMOV UR6, UR10 ;  /* 0x0000000a00067c82 */ /* 0x000fe20008000000 */
[----:B------:R-:W-:Y:S01]  /*5930*/  @!P1 PRMT R7, RZ, 0x654, R7 ;  /* 0x00000654ff079816 */ /* 0x000fe20000000007 */
[----:B------:R-:W-:Y:S01]  /*5940*/  HGMMA.64x128x16.F32 R88, R180, gdesc[UR4].tnspB, R88, gsb0 ;  /* 0x41e00004b4587df0 */ /* 0x000fe20008000858 */
[----:B------:R-:W-:Y:S01]  /*5950*/  UIADD3 UR6, UR10, 0x80, URZ ;  /* 0x000000800a067890 */ /* 0x000fe2000fffe03f */
[----:B------:R-:W-:Y:S01]  /*5960*/  UMOV UR7, 0x40000040 ;  /* 0x4000004000077882 */ /* 0x000fe20000000000 */
[----:B--2---:R-:W-:Y:S01]  /*5970*/  SHF.R.U32.HI R9, RZ, 0x7, R9 ;  /* 0x00000007ff097819 */ /* 0x004fe20000011609 */
        /* <DEDUP_REMOVED lines=33> */
[----:B------:R-:W-:Y:S02]  /*5b90*/  @UP0 ULDC UR6, c[0x0][0x44c] ;  /* 0x0001130000060ab9 */ /* 0x000fe40000000800 */
[----:B0-----:R-:W-:Y:S01]  /*5ba0*/  @P2 IMAD.HI.U32 R6, R8, UR6, RZ ;  /* 0x0000000608062c27 */ /* 0x001fe2000f8e00ff */
[----:B------:R-:W-:Y:S01]  /*5bb0*/  @UP0 ULDC UR6, c[0x0][0x450] ;  /* 0x0001140000060ab9 */ /* 0x000fe20000000800 */
[----:B------:R-:W-:-:S03]  /*5bc0*/  PLOP3.LUT P2, PT, PT, PT, UP1, 0x40, 0x0 ;  /* 0x000000000000781c */ /* 0x000fc60003f4e818 */
[----:B------:R-:W-:Y:S01]  /*5bd0*/  @P3 SHF.R.U32.HI R8, RZ, UR6, R6 ;  /* 0x00000006ff083c19 */ /* 0x000fe20008011606 */
[----:B------:R-:W-:Y:S01]  /*5be0*/  ULOP3.LUT UR6, URZ, UR56, URZ, 0x33, !UPT ;  /* 0x000000383f067292 */ /* 0x000fe2000f8e333f */
[----:B------:R-:W-:Y:S01]  /*5bf0*/  IADD3 R6, -R9, 0xb, RZ ;  /* 0x0000000b09067810 */ /* 0x000fe20007ffe1ff */
[----:B------:R-:W-:Y:S02]  /*5c00*/  IMAD.SHL.U32 R9, R4, 0x80, RZ ;  /* 0x0000008004097824 */ /* 0x000fe400078e00ff */
[----:B------:R-:W0:Y:S01]  /*5c10*/  SHFL.IDX PT, R11, R8, RZ, 0x1c1f ;  /* 0x001c1fff080b7589 */ /* 0x000e2200000e0000 */
[----:B------:R-:W-:Y:S02]  /*5c20*/  WARPGROUP.DEPBAR.LE gsb0, 0x0 ;  /* 0x00008000000079c5 */ /* 0x000fe40000010000 */
[----:B------:R1:W-:Y:S06]  /*5c30*/  BAR.ARV R6, 0x100 ;  /* 0x000400060000751d */ /* 0x0003ec0000002000 */
[----:B------:R2:W-:Y:S02]  /*5c40*/  @!P1 SYNCS.ARRIVE.TRANS64.RED.A1T0 RZ, [R7+URZ], RZ ;  /* 0x000000ff07ff99a7 */ /* 0x0005e4000810043f */
[----:B--2---:R-:W-:-:S04]  /*5c50*/  IADD3 R7, -R16, 0x1, -R9 ;  /* 0x0000000110077810 */ /* 0x004fc80007ffe909 */
[----:B------:R-:W-:-:S05]  /*5c60*/  IADD3 R7, -R10, UR38, R7 ;  /* 0x000000260a077c10 */ /* 0x000fca000fffe107 */
[C---:B------:R-:W-:Y:S02]  /*5c70*/  VIADD R14, R7.reuse, UR57 ;  /* 0x00000039070e7c36 */ /* 0x040fe40008000000 */
[----:B------:R-:W-:Y:S02]  /*5c80*/  VIADD R20, R7, UR6 ;  /* 0x0000000607147c36 */ /* 0x000fe40008000000 */
[--C-:B0-----:R-:W-:Y:S02]  /*5c90*/  IMAD.IADD R10, R14, 0x1, R11.reuse ;  /* 0x000000010e0a7824 */ /* 0x101fe400078e020b */
[----:B------:R-:W-:Y:S01]  /*5ca0*/  IMAD.IADD R12, R20, 0x1, R11 ;  /* 0x00000001140c7824 */ /* 0x000fe200078e020b */
[----:B-1----:R-:W-:Y:S06]  /*5cb0*/  @P2 BRA `(.L_x_7459) ;  /* 0x00000000005c2947 */ /* 0x002fec0003800000 */
        /* <DEDUP_REMOVED lines=13> */
.L_x_7461:
[----:B------:R-:W-:-:S05]  /*5d90*/  IMAD.U32 R152, RZ, RZ, UR55 ;  /* 0x00000037ff987e24 */ /* 0x000fca000f8e00ff */
[----:B------:R-:W-:-:S13]  /*5da0*/  ISETP.NE.AND P2, PT, R152, 0x1, PT ;  /* 0x000000019800780c */ /* 0x000fda0003f45270 */
[----:B------:R-:W0:Y:S02]  /*5db0*/  @P2 LDC.64 R6, c[0x0][0x9e8] ;  /* 0x00027a00ff062b82 */ /* 0x000e240000000a00 */
[----:B0-----:R-:W-:-:S05]  /*5dc0*/  @P2 IMAD.HI.U32 R6, R11, R6, RZ ;  /* 0x000000060b062227 */ /* 0x001fca00078e00ff */
[----:B------:R-:W-:-:S07]  /*5dd0*/  @P2 SHF.R.U32.HI R11, RZ, R7, R6 ;  /* 0x00000007ff0b2219 */ /* 0x000fce0000011606 */
.L_x_7462:
[----:B------:R-:W-:Y:S05]  /*5de0*/  BSYNC B0 ;  /* 0x0000000000007941 */ /* 0x000fea0003800000 */
.L_x_7460:
[----:B------:R-:W-:-:S04]  /*5df0*/  IMAD R11, R11, R152, -R9 ;  /* 0x000000980b0b7224 */ /* 0x000fc800078e0a09 */
[----:B------:R-:W-:-:S05]  /*5e00*/  IMAD.IADD R11, R11, 0x1, -R16 ;  /* 0x000000010b0b7824 */ /* 0x000fca00078e0a10 */
[----:B------:R-:W-:Y:S02]  /*5e10*/  VIADDMNMX R10, R11, R152, R10, PT ;  /* 0x000000980b0a7246 */ /* 0x000fe4000380010a */
[----:B------:R-:W-:-:S07]  /*5e20*/  VIMNMX R12, R12, R11, !PT ;  /* 0x0000000b0c0c7248 */ /* 0x000fce0007fe0100 */
.L_x_7459:
[----:B------:R-:W-:Y:S01]  /*5e30*/  ISETP.GT.AND P2, PT, R4, -0x1, PT ;  /* 0xffffffff0400780c */ /* 0x000fe20003f44270 */
[----:B------:R-:W0:Y:S03]  /*5e40*/  SHFL.IDX PT, R7, R8, 0x1, 0x1c1f ;  /* 0x003c1f0008077f89 */ /* 0x000e2600000e0000 */
[C---:B------:R-:W-:Y:S02]  /*5e50*/  ISETP.GT.AND P5, PT, R12.reuse, RZ, P2 ;  /* 0x000000ff0c00720c */ /* 0x040fe400017a4270 */
[----:B------:R-:W-:Y:S02]  /*5e60*/  ISETP.GT.AND P4, PT, R12, 0x1, P2 ;  /* 0x000000010c00780c */ /* 0x000fe40001784270 */
        /* <DEDUP_REMOVED lines=9> */
[----:B0-----:R-:W-:Y:S01]  /*5f00*/  IMAD.IADD R8, R14, 0x1, R7 ;  /* 0x000000010e087824 */ /* 0x001fe200078e0207 */
        /* <DEDUP_REMOVED lines=79> */
[----:B------:R-:W-:Y:S01]  /*6400*/  ISETP.GT.AND P3, PT, R12, 0x79, P2 ;  /* 0x000000790c00780c */ /* 0x000fe20001764270 */
[----:B------:R-:W-:Y:S01]  /*6410*/  IMAD.IADD R12, R20, 0x1, R7 ;  /* 0x00000001140c7824 */ /* 0x000fe200078e0207 */
        /* <DEDUP_REMOVED lines=20> */
.L_x_7465:
[----:B------:R-:W-:-:S05]  /*6560*/  IMAD.U32 R14, RZ, RZ, UR55 ;  /* 0x00000037ff0e7e24 */ /* 0x000fca000f8e00ff */
[----:B------:R-:W-:-:S13]  /*6570*/  ISETP.NE.AND P3, PT, R14, 0x1, PT ;  /* 0x000000010e00780c */ /* 0x000fda0003f65270 */
[----:B------:R-:W0:Y:S02]  /*6580*/  @P3 LDC.64 R6, c[0x0][0x9e8] ;  /* 0x00027a00ff063b82 */ /* 0x000e240000000a00 */
[----:B0-----:R-:W-:-:S05]  /*6590*/  @P3 IMAD.HI.U32 R6, R10, R6, RZ ;  /* 0x000000060a063227 */ /* 0x001fca00078e00ff */
[----:B------:R-:W-:-:S07]  /*65a0*/  @P3 SHF.R.U32.HI R10, RZ, R7, R6 ;  /* 0x00000007ff0a3219 */ /* 0x000fce0000011606 */
.L_x_7466:
[----:B------:R-:W-:Y:S05]  /*65b0*/  BSYNC B0 ;  /* 0x0000000000007941 */ /* 0x000fea0003800000 */
.L_x_7464:
[----:B------:R-:W-:-:S04]  /*65c0*/  IMAD R9, R10, R14, -R9 ;  /* 0x0000000e0a097224 */ /* 0x000fc800078e0a09 */
[----:B------:R-:W-:-:S05]  /*65d0*/  IMAD.IADD R9, R9, 0x1, -R16 ;  /* 0x0000000109097824 */ /* 0x000fca00078e0a10 */
[----:B------:R-:W-:Y:S02]  /*65e0*/  VIADDMNMX R8, R9, R14, R8, PT ;  /* 0x0000000e09087246 */ /* 0x000fe40003800108 */
[----:B------:R-:W-:-:S07]  /*65f0*/  VIMNMX R12, R12, R9, !PT ;  /* 0x000000090c0c7248 */ /* 0x000fce0007fe0100 */
.L_x_7463:
[----:B------:R-:W-:Y:S01]  /*6600*/  FMNMX.FTZ R6, R155, R0, !PT ;  /* 0x000000009b067209 */ /* 0x000fe20007810000 */
[----:B------:R-:W-:Y:S01]  /*6610*/  UMOV UR10, UR54 ;  /* 0x00000036000a7c82 */ /* 0x000fe20008000000 */
[----:B------:R-:W-:Y:S01]  /*6620*/  ISETP.GT.AND P5, PT, R12, 0x8, P2 ;  /* 0x000000080c00780c */ /* 0x000fe200017a4270 */
[----:B------:R-:W-:Y:S01]  /*6630*/  UMOV UR50, UR58 ;  /* 0x0000003a00327c82 */ /* 0x000fe20008000000 */
        /* <DEDUP_REMOVED lines=17> */
[C---:B------:R-:W-:Y:S02]  /*6750*/  ISETP.GT.AND P5, PT, R12.reuse, RZ, P2 ;  /* 0x000000ff0c00720c */ /* 0x040fe400017a4270 */
        /* <DEDUP_REMOVED lines=13> */
[----:B------:R-:W-:Y:S02]  /*6830*/  FMNMX.FTZ R14, R26, R5, !PT ;  /* 0x000000051a0e7209 */ /* 0x000fe40007810000 */
[----:B------:R-:W-:Y:S02]  /*6840*/  FMNMX.FTZ R7, R57, R6, !PT ;  /* 0x0000000639077209 */ /* 0x000fe40007810000 */
[----:B------:R-:W-:-:S02]  /*6850*/  ISETP.GT.AND P4, PT, R12, 0x10, P2 ;  /* 0x000000100c00780c */ /* 0x000fc40001784270 */
[----:B------:R-:W-:Y:S02]  /*6860*/  FMNMX.FTZ R6, R60, R7, !PT ;  /* 0x000000073c067209 */ /* 0x000fe40007810000 */
[C---:B------:R-:W-:Y:S02]  /*6870*/  ISETP.LT.OR P3, PT, R8.reuse, 0xa, P3 ;  /* 0x0000000a0800780c */ /* 0x040fe40001f61670 */
[----:B------:R-:W-:Y:S02]  /*6880*/  FMNMX.FTZ R7, R61, R6, !PT ;  /* 0x000000063d077209 */ /* 0x000fe40007810000 */
[----:B------:R-:W-:Y:S02]  /*6890*/  ISETP.LT.OR P4, PT, R8, 0x11, P4 ;  /* 0x000000110800780c */ /* 0x000fe40002781670 */
[----:B------:R-:W-:Y:S02]  /*68a0*/  FMNMX.FTZ R6, R64, R7, !PT ;  /* 0x0000000740067209 */ /* 0x000fe40007810000 */
[----:B------:R-:W-:-:S02]  /*68b0*/  FSEL R31, R31, -INF , !P3 ;  /* 0xff8000001f1f7808 */ /* 0x000fc40005800000 */
[----:B------:R-:W-:Y:S02]  /*68c0*/  FMNMX.FTZ R7, R65, R6, !PT ;  /* 0x0000000641077209 */ /* 0x000fe40007810000 */
[----:B------:R-:W-:Y:S02]  /*68d0*/  ISETP.GT.AND P3, PT, R12, 0x18, P2 ;  /* 0x000000180c00780c */ /* 0x000fe40001764270 */
[----:B------:R-:W-:Y:S02]  /*68e0*/  FMNMX.FTZ R6, R68, R7, !PT ;  /* 0x0000000744067209 */ /* 0x000fe40007810000 */
[----:B------:R-:W-:Y:S02]  /*68f0*/  FSEL R34, R34, -INF , !P4 ;  /* 0xff80000022227808 */ /* 0x000fe40006000000 */
        /* <DEDUP_REMOVED lines=18> */
[----:B------:R-:W-:Y:S01]  /*6a20*/  FSEL R43, R43, -INF , !P3 ;  /* 0xff8000002b2b7808 */ /* 0x000fe20005800000 */
[----:B------:R-:W0:Y:S01]  /*6a30*/  SHFL.BFLY PT, R6, R7, 0x2, 0x1f ;  /* 0x0c401f0007067f89 */ /* 0x000e2200000e0000 */
[----:B------:R-:W-:-:S02]  /*6a40*/  ISETP.GT.AND P3, PT, R12, 0x29, P2 ;  /* 0x000000290c00780c */ /* 0x000fc40001764270 */
[----:B------:R-:W-:Y:S02]  /*6a50*/  FSEL R46, R46, -INF , !P4 ;  /* 0xff8000002e2e7808 */ /* 0x000fe40006000000 */
[----:B------:R-:W-:Y:S02]  /*6a60*/  ISETP.GT.AND P4, PT, R12, 0x30, P2 ;  /* 0x000000300c00780c */ /* 0x000fe40001784270 */
[----:B------:R-:W-:Y:S02]  /*6a70*/  ISETP.LT.OR P5, PT, R8, 0x2a, P3 ;  /* 0x0000002a0800780c */ /* 0x000fe40001fa1670 */
[----:B------:R-:W-:Y:S02]  /*6a80*/  ISETP.GT.AND P3, PT, R12, 0x31, P2 ;  /* 0x000000310c00780c */ /* 0x000fe40001764270 */
[----:B------:R-:W-:Y:S02]  /*6a90*/  FSEL R47, R47, -INF , !P5 ;  /* 0xff8000002f2f7808 */ /* 0x000fe40006800000 */
[----:B------:R-:W-:-:S02]  /*6aa0*/  ISETP.LT.OR P4, PT, R8, 0x31, P4 ;  /* 0x000000310800780c */ /* 0x000fc40002781670 */
[----:B------:R-:W-:Y:S02]  /*6ab0*/  ISETP.GT.AND P5, PT, R12, 0x38, P2 ;  /* 0x000000380c00780c */ /* 0x000fe400017a4270 */
[----:B------:R-:W-:Y:S02]  /*6ac0*/  ISETP.LT.OR P3, PT, R8, 0x32, P3 ;  /* 0x000000320800780c */ /* 0x000fe40001f61670 */
[----:B------:R-:W-:Y:S02]  /*6ad0*/  FSEL R50, R50, -INF , !P4 ;  /* 0xff80000032327808 */ /* 0x000fe40006000000 */
[----:B------:R-:W-:Y:S02]  /*6ae0*/  ISETP.GT.AND P4, PT, R12, 0x39, P2 ;  /* 0x000000390c00780c */ /* 0x000fe40001784270 */
[----:B------:R-:W-:Y:S02]  /*6af0*/  FSEL R51, R51, -INF , !P3 ;  /* 0xff80000033337808 */ /* 0x000fe40005800000 */
[----:B0-----:R-:W-:-:S02]  /*6b00*/  FMNMX.FTZ R9, R7, R6, !PT ;  /* 0x0000000607097209 */ /* 0x001fc40007810000 */
[----:B------:R-:W-:Y:S02]  /*6b10*/  ISETP.LT.OR P5, PT, R8, 0x39, P5 ;  /* 0x000000390800780c */ /* 0x000fe40002fa1670 */
[----:B------:R-:W-:Y:S01]  /*6b20*/  ISETP.GT.AND P3, PT, R12, 0x40, P2 ;  /* 0x000000400c00780c */ /* 0x000fe20001764270 */
[----:B------:R-:W0:Y:S01]  /*6b30*/  SHFL.BFLY PT, R6, R9, 0x1, 0x1f ;  /* 0x0c201f0009067f89 */ /* 0x000e2200000e0000 */
[----:B------:R-:W-:Y:S02]  /*6b40*/  ISETP.LT.OR P4, PT, R8, 0x3a, P4 ;  /* 0x0000003a0800780c */ /* 0x000fe40002781670 */
[----:B------:R-:W-:Y:S02]  /*6b50*/  FSEL R54, R54, -INF , !P5 ;  /* 0xff80000036367808 */ /* 0x000fe40006800000 */
[----:B------:R-:W-:Y:S02]  /*6b60*/  ISETP.GT.AND P5, PT, R12, 0x41, P2 ;  /* 0x000000410c00780c */ /* 0x000fe400017a4270 */
[----:B------:R-:W-:-:S02]  /*6b70*/  FSEL R55, R55, -INF , !P4 ;  /* 0xff80000037377808 */ /* 0x000fc40006000000 */
[----:B------:R-:W-:Y:S02]  /*6b80*/  ISETP.LT.OR P3, PT, R8, 0x41, P3 ;  /* 0x000000410800780c */ /* 0x000fe40001f61670 */
[----:B------:R-:W-:Y:S02]  /*6b90*/  ISETP.GT.AND P4, PT, R12, 0x48, P2 ;  /* 0x000000480c00780c */ /* 0x000fe40001784270 */
[----:B------:R-:W-:Y:S02]  /*6ba0*/  ISETP.LT.OR P5, PT, R8, 0x42, P5 ;  /* 0x000000420800780c */ /* 0x000fe40002fa1670 */
[----:B------:R-:W-:Y:S02]  /*6bb0*/  FSEL R58, R58, -INF , !P3 ;  /* 0xff8000003a3a7808 */ /* 0x000fe40005800000 */
[----:B------:R-:W-:Y:S02]  /*6bc0*/  ISETP.GT.AND P3, PT, R12, 0x49, P2 ;  /* 0x000000490c00780c */ /* 0x000fe40001764270 */
[----:B------:R-:W-:-:S02]  /*6bd0*/  FSEL R59, R59, -INF , !P5 ;  /* 0xff8000003b3b7808 */ /* 0x000fc40006800000 */
[----:B------:R-:W-:Y:S02]  /*6be0*/  ISETP.LT.OR P4, PT, R8, 0x49, P4 ;  /* 0x000000490800780c */ /* 0x000fe40002781670 */
[----:B------:R-:W-:Y:S02]  /*6bf0*/  ISETP.GT.AND P5, PT, R12, 0x50, P2 ;  /* 0x000000500c00780c */ /* 0x000fe400017a4270 */
[----:B0-----:R-:W-:Y:S02]  /*6c00*/  FMNMX.FTZ R6, R9, R6, !PT ;  /* 0x0000000609067209 */ /* 0x001fe40007810000 */
[----:B------:R-:W-:Y:S02]  /*6c10*/  ISETP.LT.OR P3, PT, R8, 0x4a, P3 ;  /* 0x0000004a0800780c */ /* 0x000fe40001f61670 */
[C---:B------:R-:W-:Y:S01]  /*6c20*/  FSETP.NEU.FTZ.AND P6, PT, R6.reuse, -INF , PT ;  /* 0xff8000000600780b */ /* 0x040fe20003fdd000 */
[----:B------:R-:W-:Y:S01]  /*6c30*/  FMUL.FTZ R10, R6, UR10 ;  /* 0x0000000a060a7c20 */ /* 0x000fe20008410000 */
[----:B------:R-:W-:-:S02]  /*6c40*/  FSEL R62, R62, -INF , !P4 ;  /* 0xff8000003e3e7808 */ /* 0x000fc40006000000 */
[----:B------:R-:W-:Y:S02]  /*6c50*/  ISETP.GT.AND P4, PT, R12, 0x51, P2 ;  /* 0x000000510c00780c */ /* 0x000fe40001784270 */
[----:B------:R-:W-:Y:S02]  /*6c60*/  FSEL R10, R10, RZ, P6 ;  /* 0x000000ff0a0a7208 */ /* 0x000fe40003000000 */
[----:B------:R-:W-:Y:S02]  /*6c70*/  FSEL R63, R63, -INF , !P3 ;  /* 0xff8000003f3f7808 */ /* 0x000fe40005800000 */
[----:B------:R-:W-:Y:S01]  /*6c80*/  ISETP.LT.OR P5, PT, R8, 0x51, P5 ;  /* 0x000000510800780c */ /* 0x000fe20002fa1670 */
[--C-:B------:R-:W-:Y:S01]  /*6c90*/  FFMA.FTZ R182, R25, UR10, -R10.reuse ;  /* 0x0000000a19b67c23 */ /* 0x100fe2000801080a */
[----:B------:R-:W-:Y:S01]  /*6ca0*/  FMNMX.FTZ R25, R27, R14, !PT ;  /* 0x0000000e1b197209 */ /* 0x000fe20007810000 */
[--C-:B------:R-:W-:Y:S01]  /*6cb0*/  FFMA.FTZ R178, R13, UR10, -R10.reuse ;  /* 0x0000000a0db27c23 */ /* 0x100fe2000801080a */
[--C-:B------:R-:W-:Y:S01]  /*6cc0*/  FFMA.FTZ R172, R15, UR10, -R10.reuse ;  /* 0x0000000a0fac7c23 */ /* 0x100fe2000801080a */
[--C-:B------:R-:W-:Y:S01]  /*6cd0*/  FFMA.FTZ R174, R21, UR10, -R10.reuse ;  /* 0x0000000a15ae7c23 */ /* 0x100fe2000801080a */
[----:B------:R-:W-:Y:S01]  /*6ce0*/  FMNMX.FTZ R14, R30, R25, !PT ;  /* 0x000000191e0e7209 */ /* 0x000fe20007810000 */
[--C-:B------:R-:W-:Y:S01]  /*6cf0*/  FFMA.FTZ R9, R29, UR10, -R10.reuse ;  /* 0x0000000a1d097c23 */ /* 0x100fe2000801080a */
[----:B------:R-:W-:Y:S01]  /*6d00*/  ISETP.GT.AND P3, PT, R12, 0x58, P2 ;  /* 0x000000580c00780c */ /* 0x000fe20001764270 */
        /* <DEDUP_REMOVED lines=10> */
[----:B------:R-:W-:Y:S01]  /*6db0*/  MUFU.EX2 R180, R180 ;  /* 0x000000b400b47308 */ /* 0x000fe20000000800 */
[----:B------:R-:W-:Y:S01]  /*6dc0*/  ISETP.GT.AND P5, PT, R12, 0x59, P2 ;  /* 0x000000590c00780c */ /* 0x000fe200017a4270 */
[--C-:B------:R-:W-:Y:S01]  /*6dd0*/  FFMA.FTZ R168, R48, UR10, -R10.reuse ;  /* 0x0000000a30a87c23 */ /* 0x100fe2000801080a */
[----:B------:R-:W-:Y:S01]  /*6de0*/  FMNMX.FTZ R14, R38, R25, !PT ;  /* 0x00000019260e7209 */ /* 0x000fe20007810000 */
[--C-:B------:R-:W-:Y:S01]  /*6df0*/  FFMA.FTZ R170, R52, UR10, -R10.reuse ;  /* 0x0000000a34aa7c23 */ /* 0x100fe2000801080a */
[----:B------:R-:W-:Y:S01]  /*6e00*/  FSEL R67, R67, -INF , !P4 ;  /* 0xff80000043437808 */ /* 0x000fe20006000000 */
[--C-:B------:R-:W-:Y:S01]  /*6e10*/  FFMA.FTZ R164, R56, UR10, -R10.reuse ;  /* 0x0000000a38a47c23 */ /* 0x100fe2000801080a */
[----:B------:R-:W-:Y:S01]  /*6e20*/  FMNMX.FTZ R15, R39, R14, !PT ;  /* 0x0000000e270f7209 */ /* 0x000fe20007810000 */
[----:B------:R-:W-:Y:S01]  /*6e30*/  MUFU.EX2 R7, R7 ;  /* 0x0000000700077308 */ /* 0x000fe20000000800 */
[----:B------:R-:W-:Y:S01]  /*6e40*/  ISETP.LT.OR P3, PT, R8, 0x59, P3 ;  /* 0x000000590800780c */ /* 0x000fe20001f61670 */
[--C-:B------:R-:W-:Y:S01]  /*6e50*/  FFMA.FTZ R166, R60, UR10, -R10.reuse ;  /* 0x0000000a3ca67c23 */ /* 0x100fe2000801080a */
[----:B------:R-:W-:Y:S01]  /*6e60*/  FMNMX.FTZ R14, R42, R15, !PT ;  /* 0x0000000f2a0e7209 */ /* 0x000fe20007810000 */
[--C-:B------:R-:W-:Y:S01]  /*6e70*/  FFMA.FTZ R15, R41, UR10, -R10.reuse ;  /* 0x0000000a290f7c23 */ /* 0x100fe2000801080a */
[----:B------:R-:W-:Y:S01]  /*6e80*/  ISETP.GT.AND P4, PT, R12, 0x60, P2 ;  /* 0x000000600c00780c */ /* 0x000fe20001784270 */
[--C-:B------:R-:W-:Y:S01]  /*6e90*/  FFMA.FTZ R160, R64, UR10, -R10.reuse ;  /* 0x0000000a40a07c23 */ /* 0x100fe2000801080a */
[----:B------:R-:W-:Y:S01]  /*6ea0*/  FMNMX.FTZ R25, R43, R14, !PT ;  /* 0x0000000e2b197209 */ /* 0x000fe20007810000 */
[----:B------:R-:W-:Y:S01]  /*6eb0*/  MUFU.EX2 R182, R182 ;  /* 0x000000b600b67308 */ /* 0x000fe20000000800 */
        /* <DEDUP_REMOVED lines=17> */
[----:B------:R-:W-:Y:S01]  /*6fd0*/  FFMA.FTZ R154, R84, UR10, -R10 ;  /* 0x0000000a549a7c23 */ /* 0x000fe2000801080a */
[----:B------:R-:W-:-:S02]  /*6fe0*/  FMNMX.FTZ R14, R54, R25, !PT ;  /* 0x00000019360e7209 */ /* 0x000fc40007810000 */
[----:B------:R-:W-:Y:S02]  /*6ff0*/  ISETP.GT.AND P5, PT, R12, 0x68, P2 ;  /* 0x000000680c00780c */ /* 0x000fe400017a4270 */
[----:B------:R-:W-:Y:S01]  /*7000*/  FMNMX.FTZ R25, R55, R14, !PT ;  /* 0x0000000e37197209 */ /* 0x000fe20007810000 */
[----:B------:R-:W-:Y:S01]  /*7010*/  MUFU.EX2 R11, R11 ;  /* 0x0000000b000b7308 */ /* 0x000fe20000000800 */
[----:B------:R-:W-:Y:S02]  /*7020*/  ISETP.LT.OR P3, PT, R8, 0x62, P3 ;  /* 0x000000620800780c */ /* 0x000fe40001f61670 */
[----:B------:R-:W-:Y:S01]  /*7030*/  FMNMX.FTZ R14, R58, R25, !PT ;  /* 0x000000193a0e7209 */ /* 0x000fe20007810000 */
[--C-:B------:R-:W-:Y:S01]  /*7040*/  FFMA.FTZ R25, R49, UR10, -R10.reuse ;  /* 0x0000000a31197c23 */ /* 0x100fe2000801080a */
[----:B------:R-:W-:Y:S01]  /*7050*/  FSEL R74, R74, -INF , !P4 ;  /* 0xff8000004a4a7808 */ /* 0x000fe20006000000 */
[----:B------:R-:W-:Y:S01]  /*7060*/  FFMA.FTZ R49, R73, UR10, -R10 ;  /* 0x0000000a49317c23 */ /* 0x000fe2000801080a */
[----:B------:R-:W-:Y:S01]  /*7070*/  FMNMX.FTZ R29, R59, R14, !PT ;  /* 0x0000000e3b1d7209 */ /* 0x000fe20007810000 */
[----:B------:R-:W-:Y:S01]  /*7080*/  MUFU.EX2 R178, R178 ;  /* 0x000000b200b27308 */ /* 0x000fe20000000800 */
[----:B------:R-:W-:-:S02]  /*7090*/  ISETP.GT.AND P4, PT, R12, 0x69, P2 ;  /* 0x000000690c00780c */ /* 0x000fc40001784270 */
[----:B------:R-:W-:Y:S02]  /*70a0*/  FMNMX.FTZ R14, R62, R29, !PT ;  /* 0x0000001d3e0e7209 */ /* 0x000fe40007810000 */
[----:B------:R-:W-:Y:S02]  /*70b0*/  FSEL R75, R75, -INF , !P3 ;  /* 0xff8000004b4b7808 */ /* 0x000fe40005800000 */
[----:B------:R-:W-:Y:S01]  /*70c0*/  FMNMX.FTZ R29, R63, R14, !PT ;  /* 0x0000000e3f1d7209 */ /* 0x000fe20007810000 */
[----:B------:R-:W-:Y:S01]  /*70d0*/  MUFU.EX2 R13, R13 ;  /* 0x0000000d000d7308 */ /* 0x000fe20000000800 */
[----:B------:R-:W-:Y:S02]  /*70e0*/  ISETP.LT.OR P5, PT, R8, 0x69, P5 ;  /* 0x000000690800780c */ /* 0x000fe40002fa1670 */
[----:B------:R-:W-:Y:S01]  /*70f0*/  FMNMX.FTZ R14, R66, R29, !PT ;  /* 0x0000001d420e7209 */ /* 0x000fe20007810000 */
[----:B------:R-:W-:Y:S01]  /*7100*/  FFMA.FTZ R29, R53, UR10, -R10 ;  /* 0x0000000a351d7c23 */ /* 0x000fe2000801080a */
[----:B------:R-:W-:-:S02]  /*7110*/  ISETP.LT.OR P4, PT, R8, 0x6a, P4 ;  /* 0x0000006a0800780c */ /* 0x000fc40002781670 */
[----:B------:R-:W-:Y:S01]  /*7120*/  FMNMX.FTZ R33, R67, R14, !PT ;  /* 0x0000000e43217209 */ /* 0x000fe20007810000 */
[----:B------:R-:W-:Y:S01]  /*7130*/  MUFU.EX2 R172, R172 ;  /* 0x000000ac00ac7308 */ /* 0x000fe20000000800 */
[----:B------:R-:W-:Y:S02]  /*7140*/  ISETP.GT.AND P3, PT, R12, 0x70, P2 ;  /* 0x000000700c00780c */ /* 0x000fe40001764270 */
[----:B------:R-:W-:Y:S02]  /*7150*/  FMNMX.FTZ R14, R70, R33, !PT ;  /* 0x00000021460e7209 */ /* 0x000fe40007810000 */
[----:B------:R-:W-:Y:S02]  /*7160*/  FSEL R78, R78, -INF , !P5 ;  /* 0xff8000004e4e7808 */ /* 0x000fe40006800000 */
[----:B------:R-:W-:Y:S01]  /*7170*/  FMNMX.FTZ R33, R71, R14, !PT ;  /* 0x0000000e47217209 */ /* 0x000fe20007810000 */
[----:B------:R-:W-:Y:S01]  /*7180*/  MUFU.EX2 R15, R15 ;  /* 0x0000000f000f7308 */ /* 0x000fe20000000800 */
[----:B------:R-:W-:-:S02]  /*7190*/  FSEL R79, R79, -INF , !P4 ;  /* 0xff8000004f4f7808 */ /* 0x000fc40006000000 */
[----:B------:R-:W-:Y:S01]  /*71a0*/  FMNMX.FTZ R14, R74, R33, !PT ;  /* 0x000000214a0e7209 */ /* 0x000fe20007810000 */
[--C-:B------:R-:W-:Y:S01]  /*71b0*/  FFMA.FTZ R33, R57, UR10, -R10.reuse ;  /* 0x0000000a39217c23 */ /* 0x100fe2000801080a */
[C---:B------:R-:W-:Y:S01]  /*71c0*/  ISETP.GT.AND P5, PT, R12.reuse, 0x71, P2 ;  /* 0x000000710c00780c */ /* 0x040fe200017a4270 */
[----:B------:R-:W-:Y:S01]  /*71d0*/  FFMA.FTZ R57, R81, UR10, -R10 ;  /* 0x0000000a51397c23 */ /* 0x000fe2000801080a */
[----:B------:R-:W-:Y:S01]  /*71e0*/  FMNMX.FTZ R37, R75, R14, !PT ;  /* 0x0000000e4b257209 */ /* 0x000fe20007810000 */
[----:B------:R-:W-:Y:S01]  /*71f0*/  MUFU.EX2 R174, R174 ;  /* 0x000000ae00ae7308 */ /* 0x000fe20000000800 */
[C---:B------:R-:W-:Y:S02]  /*7200*/  ISETP.GT.AND P4, PT, R12.reuse, 0x78, P2 ;  /* 0x000000780c00780c */ /* 0x040fe40001784270 */
[----:B------:R-:W-:Y:S02]  /*7210*/  ISETP.GT.AND P2, PT, R12, 0x79, P2 ;  /* 0x000000790c00780c */ /* 0x000fe40001744270 */
[----:B------:R-:W-:-:S02]  /*7220*/  ISETP.LT.OR P3, PT, R8, 0x71, P3 ;  /* 0x000000710800780c */ /* 0x000fc40001f61670 */
[----:B------:R-:W-:Y:S01]  /*7230*/  FMNMX.FTZ R12, R78, R37, !PT ;  /* 0x000000254e0c7209 */ /* 0x000fe20007810000 */
[----:B------:R-:W-:Y:S01]  /*7240*/  MUFU.EX2 R21, R21 ;  /* 0x0000001500157308 */ /* 0x000fe20000000800 */
[----:B------:R-:W-:Y:S02]  /*7250*/  ISETP.LT.OR P5, PT, R8, 0x72, P5 ;  /* 0x000000720800780c */ /* 0x000fe40002fa1670 */
[----:B------:R-:W-:Y:S02]  /*7260*/  FSEL R82, R82, -INF , !P3 ;  /* 0xff80000052527808 */ /* 0x000fe40005800000 */
[----:B------:R-:W-:Y:S02]  /*7270*/  FMNMX.FTZ R37, R79, R12, !PT ;  /* 0x0000000c4f257209 */ /* 0x000fe40007810000 */
[----:B------:R-:W-:Y:S01]  /*7280*/  ISETP.LT.OR P4, PT, R8, 0x79, P4 ;  /* 0x000000790800780c */ /* 0x000fe20002781670 */
[----:B------:R-:W-:Y:S01]  /*7290*/  MUFU.EX2 R168, R168 ;  /* 0x000000a800a87308 */ /* 0x000fe20000000800 */
[----:B------:R-:W-:-:S02]  /*72a0*/  FSEL R83, R83, -INF , !P5 ;  /* 0xff80000053537808 */ /* 0x000fc40006800000 */
[----:B------:R-:W-:Y:S01]  /*72b0*/  FMNMX.FTZ R12, R82, R37, !PT ;  /* 0x00000025520c7209 */ /* 0x000fe20007810000 */
[--C-:B------:R-:W-:Y:S01]  /*72c0*/  FFMA.FTZ R37, R61, UR10, -R10.reuse ;  /* 0x0000000a3d257c23 */ /* 0x100fe2000801080a */
[----:B------:R-:W-:Y:S02]  /*72d0*/  ISETP.LT.OR P2, PT, R8, 0x7a, P2 ;  /* 0x0000007a0800780c */ /* 0x000fe40001741670 */
[----:B------:R-:W-:Y:S01]  /*72e0*/  FSEL R86, R86, -INF , !P4 ;  /* 0xff80000056567808 */ /* 0x000fe20006000000 */
[----:B------:R-:W-:Y:S01]  /*72f0*/  MUFU.EX2 R25, R25 ;  /* 0x0000001900197308 */ /* 0x000fe20000000800 */
[----:B------:R-:W-:Y:S02]  /*7300*/  FMNMX.FTZ R41, R83, R12, !PT ;  /* 0x0000000c53297209 */ /* 0x000fe40007810000 */
[----:B------:R-:W-:Y:S02]  /*7310*/  FSEL R87, R87, -INF , !P2 ;  /* 0xff80000057577808 */ /* 0x000fe40005000000 */
[----:B------:R-:W-:Y:S01]  /*7320*/  FMNMX.FTZ R8, R86, R41, !PT ;  /* 0x0000002956087209 */ /* 0x000fe20007810000 */
[----:B------:R-:W-:Y:S01]  /*7330*/  FFMA.FTZ R41, R65, UR10, -R10 ;  /* 0x0000000a41297c23 */ /* 0x000fe2000801080a */
[----:B------:R-:W-:Y:S01]  /*7340*/  FSEL R65, R6, RZ, P6 ;  /* 0x000000ff06417208 */ /* 0x000fe20003000000 */
[----:B------:R-:W-:Y:S01]  /*7350*/  MUFU.EX2 R170, R170 ;  /* 0x000000aa00aa7308 */ /* 0x000fe20000000800 */
[----:B------:R-:W-:-:S03]  /*7360*/  FMNMX.FTZ R8, R87, R8, !PT ;  /* 0x0000000857087209 */ /* 0x000fc60007810000 */
[----:B------:R-:W-:Y:S02]  /*7370*/  FADD.FTZ R65, -R65, R0 ;  /* 0x0000000041417221 */ /* 0x000fe40000010100 */
[----:B------:R-:W0:Y:S02]  /*7380*/  SHFL.BFLY PT, R53, R8, 0x2, 0x1f ;  /* 0x0c401f0008357f89 */ /* 0x000e2400000e0000 */
[----:B------:R-:W-:Y:S01]  /*7390*/  FMUL.FTZ R65, R65, UR10 ;  /* 0x0000000a41417c20 */ /* 0x000fe20008410000 */
[----:B------:R-:W-:Y:S08]  /*73a0*/  MUFU.EX2 R29, R29 ;  /* 0x0000001d001d7308 */ /* 0x000ff00000000800 */
[----:B------:R-:W1:Y:S08]  /*73b0*/  MUFU.EX2 R65, R65 ;  /* 0x0000004100417308 */ /* 0x000e700000000800 */
[----:B------:R-:W2:Y:S01]  /*73c0*/  MUFU.EX2 R164, R164 ;  /* 0x000000a400a47308 */ /* 0x000ea20000000800 */
[----:B0-----:R-:W-:Y:S01]  /*73d0*/  FMNMX.FTZ R12, R8, R53, !PT ;  /* 0x00000035080c7209 */ /* 0x001fe20007810000 */
[--C-:B------:R-:W-:Y:S01]  /*73e0*/  FFMA.FTZ R53, R77, UR10, -R10.reuse ;  /* 0x0000000a4d357c23 */ /* 0x100fe2000801080a */
[----:B------:R-:W-:-:S05]  /*73f0*/  FFMA.FTZ R10, R85, UR10, -R10 ;  /* 0x0000000a550a7c23 */ /* 0x000fca000801080a */
[----:B------:R-:W0:Y:S01]  /*7400*/  MUFU.EX2 R33, R33 ;  /* 0x0000002100217308 */ /* 0x000e220000000800 */
[-C--:B-1----:R-:W-:Y:S01]  /*7410*/  FMUL.FTZ R88, R88, R65.reuse ;  /* 0x0000004158587220 */ /* 0x082fe20000410000 */
[----:B------:R-:W1:Y:S01]  /*7420*/  SHFL.BFLY PT, R61, R12, 0x1, 0x1f ;  /* 0x0c201f000c3d7f89 */ /* 0x000e6200000e0000 */
[-C--:B------:R-:W-:Y:S01]  /*7430*/  FMUL.FTZ R89, R89, R65.reuse ;  /* 0x0000004159597220 */ /* 0x080fe20000410000 */
[-C--:B------:R-:W-:Y:S01]  /*7440*/  FMUL.FTZ R92, R92, R65.reuse ;  /* 0x000000415c5c7220 */ /* 0x080fe20000410000 */
[-C--:B------:R-:W-:Y:S01]  /*7450*/  FMUL.FTZ R93, R93, R65.reuse ;  /* 0x000000415d5d7220 */ /* 0x080fe20000410000 */
[-C--:B------:R-:W-:Y:S01]  /*7460*/  FMUL.FTZ R96, R96, R65.reuse ;  /* 0x0000004160607220 */ /* 0x080fe20000410000 */
[-C--:B------:R-:W-:Y:S01]  /*7470*/  FMUL.FTZ R97, R97, R65.reuse ;  /* 0x0000004161617220 */ /* 0x080fe20000410000 */
[----:B------:R-:W3:Y:S01]  /*7480*/  MUFU.EX2 R166, R166 ;  /* 0x000000a600a67308 */ /* 0x000ee20000000800 */
        /* <DEDUP_REMOVED lines=16> */
[----:B------:R-:W-:Y:S01]  /*7590*/  FMUL.FTZ R128, R128, R65 ;  /* 0x0000004180807220 */ /* 0x000fe20000410000 */
[----:B-1----:R-:W-:Y:S01]  /*75a0*/  FMNMX.FTZ R8, R12, R61, !PT ;  /* 0x0000003d0c087209 */ /* 0x002fe20007810000 */
[-C--:B------:R-:W-:Y:S01]  /*75b0*/  FMUL.FTZ R129, R129, R65.reuse ;  /* 0x0000004181817220 */ /* 0x080fe20000410000 */
[-C--:B------:R-:W-:Y:S01]  /*75c0*/  FMUL.FTZ R132, R132, R65.reuse ;  /* 0x0000004184847220 */ /* 0x080fe20000410000 */
[-C--:B------:R-:W-:Y:S01]  /*75d0*/  FMUL.FTZ R133, R133, R65.reuse ;  /* 0x0000004185857220 */ /* 0x080fe20000410000 */
[C---:B------:R-:W-:Y:S01]  /*75e0*/  FSETP.NEU.FTZ.AND P2, PT, R8.reuse, -INF , PT ;  /* 0xff8000000800780b */ /* 0x040fe20003f5d000 */
[----:B------:R-:W-:Y:S01]  /*75f0*/  FMUL.FTZ R24, R8, UR10 ;  /* 0x0000000a08187c20 */ /* 0x000fe20008410000 */
[----:B------:R1:W-:Y:S01]  /*7600*/  MUFU.EX2 R61, R10 ;  /* 0x0000000a003d7308 */ /* 0x0003e20000000800 */
[-C--:B------:R-:W-:Y:S01]  /*7610*/  FMUL.FTZ R136, R136, R65.reuse ;  /* 0x0000004188887220 */ /* 0x080fe20000410000 */
[-C--:B------:R-:W-:Y:S01]  /*7620*/  FMUL.FTZ R137, R137, R65.reuse ;  /* 0x0000004189897220 */ /* 0x080fe20000410000 */
[-C--:B------:R-:W-:Y:S01]  /*7630*/  FMUL.FTZ R140, R140, R65.reuse ;  /* 0x000000418c8c7220 */ /* 0x080fe20000410000 */
[----:B------:R-:W-:Y:S01]  /*7640*/  FSEL R24, R24, RZ, P2 ;  /* 0x000000ff18187208 */ /* 0x000fe20001000000 */
[-C--:B------:R-:W-:Y:S01]  /*7650*/  FMUL.FTZ R141, R141, R65.reuse ;  /* 0x000000418d8d7220 */ /* 0x080fe20000410000 */
[-C--:B------:R-:W-:Y:S01]  /*7660*/  FMUL.FTZ R144, R144, R65.reuse ;  /* 0x0000004190907220 */ /* 0x080fe20000410000 */
[----:B------:R-:W-:Y:S01]  /*7670*/  FMUL.FTZ R145, R145, R65 ;  /* 0x0000004191917220 */ /* 0x000fe20000410000 */
[----:B------:R-:W-:Y:S01]  /*7680*/  MUFU.EX2 R41, R41 ;  /* 0x0000002900297308 */ /* 0x000fe20000000800 */
[----:B------:R-:W-:Y:S01]  /*7690*/  FFMA.FTZ R181, R26, UR10, -R24 ;  /* 0x0000000a1ab57c23 */ /* 0x000fe20008010818 */
[----:B------:R-:W-:Y:S01]  /*76a0*/  FFMA.FTZ R26, R65, R3, R180 ;  /* 0x00000003411a7223 */ /* 0x000fe200000100b4 */
[--C-:B------:R-:W-:Y:S01]  /*76b0*/  FFMA.FTZ R177, R34, UR10, -R24.reuse ;  /* 0x0000000a22b17c23 */ /* 0x100fe20008010818 */
[--C-:B------:R-:W-:Y:S01]  /*76c0*/  FFMA.FTZ R0, R27, UR10, -R24.reuse ;  /* 0x0000000a1b007c23 */ /* 0x100fe20008010818 */
[----:B------:R-:W-:Y:S01]  /*76d0*/  FFMA.FTZ R183, R30, UR10, -R24 ;  /* 0x0000000a1eb77c23 */ /* 0x000fe20008010818 */
[----:B------:R-:W-:Y:S01]  /*76e0*/  FADD.FTZ R3, R7, R26 ;  /* 0x0000001a07037221 */ /* 0x000fe20000010000 */
[--C-:B-1----:R-:W-:Y:S01]  /*76f0*/  FFMA.FTZ R10, R31, UR10, -R24.reuse ;  /* 0x0000000a1f0a7c23 */ /* 0x102fe20008010818 */
        /* <DEDUP_REMOVED lines=31> */
[----:B------:R-:W-:Y:S01]  /*78f0*/  FSEL R28, R8, RZ, P2 ;  /* 0x000000ff081c7208 */ /* 0x000fe20001000000 */
[----:B------:R-:W-:Y:S01]  /*7900*/  MUFU.EX2 R162, R162 ;  /* 0x000000a200a27308 */ /* 0x000fe20000000800 */
[--C-:B------:R-:W-:Y:S01]  /*7910*/  FFMA.FTZ R75, R75, UR10, -R24.reuse ;  /* 0x0000000a4b4b7c23 */ /* 0x100fe20008010818 */
[----:B------:R-:W-:Y:S01]  /*7920*/  FADD.FTZ R34, R174, R3 ;  /* 0x00000003ae227221 */ /* 0x000fe20000010000 */
[--C-:B------:R-:W-:Y:S01]  /*7930*/  FFMA.FTZ R78, R78, UR10, -R24.reuse ;  /* 0x0000000a4e4e7c23 */ /* 0x100fe20008010818 */
[----:B------:R-:W-:Y:S01]  /*7940*/  FADD.FTZ R28, -R28, R5 ;  /* 0x000000051c1c7221 */ /* 0x000fe20000010100 */
[----:B------:R-:W-:Y:S01]  /*7950*/  FFMA.FTZ R79, R79, UR10, -R24 ;  /* 0x0000000a4f4f7c23 */ /* 0x000fe20008010818 */
[----:B------:R-:W-:Y:S01]  /*7960*/  FADD.FTZ R3, R21, R34 ;  /* 0x0000002215037221 */ /* 0x000fe20000010000 */
[--C-:B------:R-:W-:Y:S01]  /*7970*/  FFMA.FTZ R82, R82, UR10, -R24.reuse ;  /* 0x0000000a52527c23 */ /* 0x100fe20008010818 */
[----:B------:R-:W-:Y:S01]  /*7980*/  FMUL.FTZ R28, R28, UR10 ;  /* 0x0000000a1c1c7c20 */ /* 0x000fe20008410000 */
[----:B------:R-:W-:Y:S01]  /*7990*/  MUFU.EX2 R177, R177 ;  /* 0x000000b100b17308 */ /* 0x000fe20000000800 */
[----:B------:R-:W-:Y:S01]  /*79a0*/  FADD.FTZ R34, R168, R3 ;  /* 0x00000003a8227221 */ /* 0x000fe20000010000 */
[--C-:B------:R-:W-:Y:S01]  /*79b0*/  FFMA.FTZ R83, R83, UR10, -R24.reuse ;  /* 0x0000000a53537c23 */ /* 0x100fe20008010818 */
[----:B------:R-:W-:Y:S01]  /*79c0*/  FFMA.FTZ R86, R86, UR10, -R24 ;  /* 0x0000000a56567c23 */ /* 0x000fe20008010818 */
[----:B------:R-:W-:-:S02]  /*79d0*/  IMAD.U32 R27, RZ, RZ, UR47 ;  /* 0x0000002fff1b7e24 */ /* 0x000fc4000f8e00ff */
[----:B------:R-:W-:Y:S01]  /*79e0*/  FADD.FTZ R3, R25, R34 ;  /* 0x0000002219037221 */ /* 0x000fe20000010000 */
[--C-:B------:R-:W-:Y:S01]  /*79f0*/  FFMA.FTZ R34, R59, UR10, -R24.reuse ;  /* 0x0000000a3b227c23 */ /* 0x100fe20008010818 */
[----:B------:R-:W-:Y:S01]  /*7a00*/  FFMA.FTZ R24, R87, UR10, -R24 ;  /* 0x0000000a57187c23 */ /* 0x000fe20008010818 */
[----:B------:R-:W1:Y:S01]  /*7a10*/  MUFU.EX2 R28, R28 ;  /* 0x0000001c001c7308 */ /* 0x000e620000000800 */
[----:B------:R-:W-:Y:S01]  /*7a20*/  FADD.FTZ R36, R170, R3 ;  /* 0x00000003aa247221 */ /* 0x000fe20000010000 */
[----:B------:R-:W-:Y:S01]  /*7a30*/  @!P1 LEA R27, R27, UR41, 0x3 ;  /* 0x000000291b1b9c11 */ /* 0x000fe2000f8e18ff */
[----:B------:R-:W-:Y:S01]  /*7a40*/  UMOV UR47, UR59 ;  /* 0x0000003b002f7c82 */ /* 0x000fe20008000000 */
[----:B------:R-:W-:Y:S01]  /*7a50*/  ISETP.GT.AND P2, PT, R4, UR60, PT ;  /* 0x0000003c04007c0c */ /* 0x000fe2000bf44270 */
[----:B------:R-:W-:Y:S01]  /*7a60*/  FADD.FTZ R3, R29, R36 ;  /* 0x000000241d037221 */ /* 0x000fe20000010000 */
[----:B------:R-:W-:Y:S01]  /*7a70*/  F2FP.F16.F32.PACK_AB R180, R7, R180 ;  /* 0x000000b407b4723e */ /* 0x000fe200000000ff */
[----:B------:R-:W-:Y:S01]  /*7a80*/  @!P1 VIADD R27, R27, 0x28860 ;  /* 0x000288601b1b9836 */ /* 0x000fe20000000000 */
[----:B------:R-:W4:Y:S01]  /*7a90*/  MUFU.EX2 R45, R45 ;  /* 0x0000002d002d7308 */ /* 0x000f220000000800 */
[----:B--2---:R-:W-:Y:S01]  /*7aa0*/  FADD.FTZ R36, R164, R3 ;  /* 0x00000003a4247221 */ /* 0x004fe20000010000 */
[----:B------:R-:W-:Y:S01]  /*7ab0*/  F2FP.F16.F32.PACK_AB R182, R9, R182 ;  /* 0x000000b609b6723e */ /* 0x000fe200000000ff */
[-C--:B------:R-:W-:Y:S01]  /*7ac0*/  FMUL.FTZ R148, R148, R65.reuse ;  /* 0x0000004194947220 */ /* 0x080fe20000410000 */
[----:B------:R-:W-:Y:S01]  /*7ad0*/  @!P1 PRMT R27, RZ, 0x654, R27 ;  /* 0x00000654ff1b9816 */ /* 0x000fe2000000001b */
[----:B0-----:R-:W-:Y:S01]  /*7ae0*/  FADD.FTZ R3, R33, R36 ;  /* 0x0000002421037221 */ /* 0x001fe20000010000 */
[----:B------:R-:W-:Y:S01]  /*7af0*/  F2FP.F16.F32.PACK_AB R176, R11, R176 ;  /* 0x000000b00bb0723e */ /* 0x000fe200000000ff */
[----:B------:R-:W-:Y:S01]  /*7b00*/  FMUL.FTZ R149, R149, R65 ;  /* 0x0000004195957220 */ /* 0x000fe20000410000 */
[----:B------:R-:W0:Y:S01]  /*7b10*/  MUFU.EX2 R12, R12 ;  /* 0x0000000c000c7308 */ /* 0x000e220000000800 */
[----:B---3--:R-:W-:Y:S01]  /*7b20*/  FADD.FTZ R36, R166, R3 ;  /* 0x00000003a6247221 */ /* 0x008fe20000010000 */
[----:B-1----:R-:W-:Y:S01]  /*7b30*/  FFMA.FTZ R3, R28, R2, R181 ;  /* 0x000000021c037223 */ /* 0x002fe200000100b5 */
[----:B------:R1:W-:Y:S01]  /*7b40*/  @!P1 SYNCS.ARRIVE.TRANS64.RED.A1T0 RZ, [R27+URZ], RZ ;  /* 0x000000ff1bff99a7 */ /* 0x0003e2000810043f */
[C---:B------:R-:W-:Y:S01]  /*7b50*/  F2FP.F16.F32.PACK_AB R181, R0.reuse, R181 ;  /* 0x000000b500b5723e */ /* 0x040fe200000000ff */
[----:B------:R-:W-:Y:S01]  /*7b60*/  FADD.FTZ R5, R37, R36 ;  /* 0x0000002425057221 */ /* 0x000fe20000010000 */
[----:B------:R-:W-:Y:S01]  /*7b70*/  FADD.FTZ R2, R0, R3 ;  /* 0x0000000300027221 */ /* 0x000fe20000010000 */
[----:B------:R-:W-:Y:S01]  /*7b80*/  F2FP.F16.F32.PACK_AB R178, R13, R178 ;  /* 0x000000b20db2723e */ /* 0x000fe200000000ff */
[----:B------:R-:W2:Y:S01]  /*7b90*/  MUFU.EX2 R156, R156 ;  /* 0x0000009c009c7308 */ /* 0x000ea20000000800 */
[----:B------:R-:W-:Y:S01]  /*7ba0*/  FADD.FTZ R36, R160, R5 ;  /* 0x00000005a0247221 */ /* 0x000fe20000010000 */
[----:B------:R-:W-:Y:S01]  /*7bb0*/  FADD.FTZ R3, R183, R2 ;  /* 0x00000002b7037221 */ /* 0x000fe20000010000 */
[----:B------:R-:W-:Y:S01]  /*7bc0*/  F2FP.F16.F32.PACK_AB R172, R15, R172 ;  /* 0x000000ac0fac723e */ /* 0x000fe200000000ff */
[----:B------:R-:W-:-:S02]  /*7bd0*/  VIADD R4, R4, 0xffffffff ;  /* 0xffffffff04047836 */ /* 0x000fc40000000000 */
        /* <DEDUP_REMOVED lines=8> */
[----:B----4-:R-:W-:Y:S01]  /*7c60*/  FADD.FTZ R5, R45, R38 ;  /* 0x000000262d057221 */ /* 0x010fe20000010000 */
[----:B0-----:R-:W-:Y:S01]  /*7c70*/  FADD.FTZ R36, R12, R3 ;  /* 0x000000030c247221 */ /* 0x001fe20000010000 */
[----:B------:R-:W-:Y:S01]  /*7c80*/  F2FP.F16.F32.PACK_AB R170, R29, R170 ;  /* 0x000000aa1daa723e */ /* 0x000fe200000000ff */
[----:B------:R-:W0:Y:S01]  /*7c90*/  MUFU.EX2 R49, R49 ;  /* 0x0000003100317308 */ /* 0x000e220000000800 */
[----:B--2---:R-:W-:Y:S01]  /*7ca0*/  FADD.FTZ R38, R156, R5 ;  /* 0x000000059c267221 */ /* 0x004fe20000010000 */
[----:B------:R-:W-:Y:S01]  /*7cb0*/  F2FP.F16.F32.PACK_AB R164, R33, R164 ;  /* 0x000000a421a4723e */ /* 0x000fe200000000ff */
[----:B------:R-:W-:Y:S01]  /*7cc0*/  FMUL.FTZ R91, R91, R28 ;  /* 0x0000001c5b5b7220 */ /* 0x000fe20000410000 */
[----:B------:R-:W-:Y:S01]  /*7cd0*/  F2FP.F16.F32.PACK_AB R166, R37, R166 ;  /* 0x000000a625a6723e */ /* 0x000fe200000000ff */
[----:B------:R-:W-:Y:S01]  /*7ce0*/  FMUL.FTZ R94, R94, R28 ;  /* 0x0000001c5e5e7220 */ /* 0x000fe20000410000 */
[----:B------:R-:W-:Y:S01]  /*7cf0*/  F2FP.F16.F32.PACK_AB R160, R41, R160 ;  /* 0x000000a029a0723e */ /* 0x000fe200000000ff */
[----:B------:R-:W-:Y:S01]  /*7d00*/  FMUL.FTZ R95, R95, R28 ;  /* 0x0000001c5f5f7220 */ /* 0x000fe20000410000 */
[----:B------:R-:W2:Y:S01]  /*7d10*/  MUFU.EX2 R14, R14 ;  /* 0x0000000e000e7308 */ /* 0x000ea20000000800 */
[----:B---3--:R-:W-:Y:S01]  /*7d20*/  FADD.FTZ R3, R179, R36 ;  /* 0x00000024b3037221 */ /* 0x008fe20000010000 */
[----:B------:R-:W-:Y:S01]  /*7d30*/  F2FP.F16.F32.PACK_AB R162, R45, R162 ;  /* 0x000000a22da2723e */ /* 0x000fe200000000ff */
[-C--:B------:R-:W-:Y:S01]  /*7d40*/  FMUL.FTZ R98, R98, R28.reuse ;  /* 0x0000001c62627220 */ /* 0x080fe20000410000 */
[----:B------:R-:W-:Y:S01]  /*7d50*/  F2FP.F16.F32.PACK_AB R183, R10, R183 ;  /* 0x000000b70ab7723e */ /* 0x000fe200000000ff */
[-C--:B------:R-:W-:Y:S01]  /*7d60*/  FMUL.FTZ R99, R99, R28.reuse ;  /* 0x0000001c63637220 */ /* 0x080fe20000410000 */
[----:B------:R-:W-:Y:S01]  /*7d70*/  F2FP.F16.F32.PACK_AB R177, R12, R177 ;  /* 0x000000b10cb1723e */ /* 0x000fe200000000ff */
[----:B------:R-:W-:Y:S01]  /*7d80*/  FMUL.FTZ R102, R102, R28 ;  /* 0x0000001c66667220 */ /* 0x000fe20000410000 */
[----:B------:R-:W3:Y:S01]  /*7d90*/  MUFU.EX2 R158, R158 ;  /* 0x0000009e009e7308 */ /* 0x000ee20000000800 */
        /* <DEDUP_REMOVED lines=8> */
[C---:B--2---:R-:W-:Y:S01]  /*7e20*/  FADD.FTZ R36, R14.reuse, R3 ;  /* 0x000000030e247221 */ /* 0x044fe20000010000 */
[----:B------:R-:W-:Y:S01]  /*7e30*/  F2FP.F16.F32.PACK_AB R179, R14, R179 ;  /* 0x000000b30eb3723e */ /* 0x000fe200000000ff */
[-C--:B------:R-:W-:Y:S01]  /*7e40*/  FMUL.FTZ R114, R114, R28.reuse ;  /* 0x0000001c72727220 */ /* 0x080fe20000410000 */
[-C--:B------:R-:W-:Y:S01]  /*7e50*/  FMUL.FTZ R115, R115, R28.reuse ;  /* 0x0000001c73737220 */ /* 0x080fe20000410000 */
[-C--:B------:R-:W-:Y:S01]  /*7e60*/  FMUL.FTZ R118, R118, R28.reuse ;  /* 0x0000001c76767220 */ /* 0x080fe20000410000 */
[-C--:B------:R-:W-:Y:S01]  /*7e70*/  FMUL.FTZ R119, R119, R28.reuse ;  /* 0x0000001c77777220 */ /* 0x080fe20000410000 */
[-C--:B------:R-:W-:Y:S01]  /*7e80*/  FMUL.FTZ R122, R122, R28.reuse ;  /* 0x0000001c7a7a7220 */ /* 0x080fe20000410000 */
[----:B------:R-:W2:Y:S01]  /*7e90*/  MUFU.EX2 R53, R53 ;  /* 0x0000003500357308 */ /* 0x000ea20000000800 */
[----:B---3--:R-:W-:Y:S01]  /*7ea0*/  FADD.FTZ R38, R158, R5 ;  /* 0x000000059e267221 */ /* 0x008fe20000010000 */
[-C--:B------:R-:W-:Y:S01]  /*7eb0*/  FMUL.FTZ R123, R123, R28.reuse ;  /* 0x0000001c7b7b7220 */ /* 0x080fe20000410000 */
[-C--:B------:R-:W-:Y:S01]  /*7ec0*/  FMUL.FTZ R126, R126, R28.reuse ;  /* 0x0000001c7e7e7220 */ /* 0x080fe20000410000 */
[-C--:B------:R-:W-:Y:S01]  /*7ed0*/  FMUL.FTZ R127, R127, R28.reuse ;  /* 0x0000001c7f7f7220 */ /* 0x080fe20000410000 */
[-C--:B------:R-:W-:Y:S01]  /*7ee0*/  FMUL.FTZ R130, R130, R28.reuse ;  /* 0x0000001c82827220 */ /* 0x080fe20000410000 */
[-C--:B------:R-:W-:Y:S01]  /*7ef0*/  FMUL.FTZ R131, R131, R28.reuse ;  /* 0x0000001c83837220 */ /* 0x080fe20000410000 */
[-C--:B------:R-:W-:Y:S01]  /*7f00*/  FMUL.FTZ R134, R134, R28.reuse ;  /* 0x0000001c86867220 */ /* 0x080fe20000410000 */
[----:B------:R-:W3:Y:S01]  /*7f10*/  MUFU.EX2 R20, R20 ;  /* 0x0000001400147308 */ /* 0x000ee20000000800 */
[----:B0-----:R-:W-:Y:S01]  /*7f20*/  FADD.FTZ R3, R173, R36 ;  /* 0x00000024ad037221 */ /* 0x001fe20000010000 */
[-C--:B------:R-:W-:Y:S01]  /*7f30*/  FMUL.FTZ R135, R135, R28.reuse ;  /* 0x0000001c87877220 */ /* 0x080fe20000410000 */
[-C--:B------:R-:W-:Y:S01]  /*7f40*/  FMUL.FTZ R138, R138, R28.reuse ;  /* 0x0000001c8a8a7220 */ /* 0x080fe20000410000 */
[-C--:B------:R-:W-:Y:S01]  /*7f50*/  FMUL.FTZ R139, R139, R28.reuse ;  /* 0x0000001c8b8b7220 */ /* 0x080fe20000410000 */
[-C--:B------:R-:W-:Y:S01]  /*7f60*/  FMUL.FTZ R142, R142, R28.reuse ;  /* 0x0000001c8e8e7220 */ /* 0x080fe20000410000 */
[-C--:B------:R-:W-:Y:S01]  /*7f70*/  FMUL.FTZ R143, R143, R28.reuse ;  /* 0x0000001c8f8f7220 */ /* 0x080fe20000410000 */
[----:B------:R-:W-:Y:S01]  /*7f80*/  FMUL.FTZ R146, R146, R28 ;  /* 0x0000001c92927220 */ /* 0x000fe20000410000 */
[----:B------:R-:W0:Y:S01]  /*7f90*/  MUFU.EX2 R152, R152 ;  /* 0x0000009800987308 */ /* 0x000e220000000800 */
[C---:B--2---:R-:W-:Y:S01]  /*7fa0*/  FADD.FTZ R5, R53.reuse, R38 ;  /* 0x0000002635057221 */ /* 0x044fe20000010000 */
[----:B------:R-:W-:Y:S01]  /*7fb0*/  F2FP.F16.F32.PACK_AB R158, R53, R158 ;  /* 0x0000009e359e723e */ /* 0x000fe200000000ff */
[-C--:B------:R-:W-:Y:S01]  /*7fc0*/  FMUL.FTZ R147, R147, R28.reuse ;  /* 0x0000001c93937220 */ /* 0x080fe20000410000 */
[-C--:B------:R-:W-:Y:S01]  /*7fd0*/  FMUL.FTZ R150, R150, R28.reuse ;  /* 0x0000001c96967220 */ /* 0x080fe20000410000 */
[----:B------:R-:W-:Y:S01]  /*7fe0*/  FMUL.FTZ R151, R151, R28 ;  /* 0x0000001c97977220 */ /* 0x000fe20000410000 */
[----:B------:R-:W-:-:S02]  /*7ff0*/  IMAD.MOV.U32 R0, RZ, RZ, R6 ;  /* 0x000000ffff007224 */ /* 0x000fc400078e0006 */
[----:B------:R-:W2:Y:S01]  /*8000*/  MUFU.EX2 R175, R175 ;  /* 0x000000af00af7308 */ /* 0x000ea20000000800 */
[C---:B---3--:R-:W-:Y:S01]  /*8010*/  FADD.FTZ R36, R20.reuse, R3 ;  /* 0x0000000314247221 */ /* 0x048fe20000010000 */
[----:B------:R-:W-:-:S06]  /*8020*/  F2FP.F16.F32.PACK_AB R173, R20, R173 ;  /* 0x000000ad14ad723e */ /* 0x000fcc00000000ff */
[----:B------:R-:W3:Y:S01]  /*8030*/  MUFU.EX2 R57, R57 ;  /* 0x0000003900397308 */ /* 0x000ee20000000800 */
[----:B0-----:R-:W-:-:S07]  /*8040*/  FADD.FTZ R38, R152, R5 ;  /* 0x0000000598267221 */ /* 0x001fce0000010000 */
[----:B------:R-:W0:Y:S01]  /*8050*/  MUFU.EX2 R26, R26 ;  /* 0x0000001a001a7308 */ /* 0x000e220000000800 */
[----:B--2---:R-:W-:-:S07]  /*8060*/  FADD.FTZ R3, R175, R36 ;  /* 0x00000024af037221 */ /* 0x004fce0000010000 */
[----:B------:R-:W2:Y:S01]  /*8070*/  MUFU.EX2 R154, R154 ;  /* 0x0000009a009a7308 */ /* 0x000ea20000000800 */
[C---:B---3--:R-:W-:Y:S01]  /*8080*/  FADD.FTZ R5, R57.reuse, R38 ;  /* 0x0000002639057221 */ /* 0x048fe20000010000 */
[----:B------:R-:W-:-:S06]  /*8090*/  F2FP.F16.F32.PACK_AB R152, R57, R152 ;  /* 0x000000983998723e */ /* 0x000fcc00000000ff */
[----:B------:R-:W3:Y:S01]  /*80a0*/  MUFU.EX2 R169, R169 ;  /* 0x000000a900a97308 */ /* 0x000ee20000000800 */
[C---:B0-----:R-:W-:Y:S01]  /*80b0*/  FADD.FTZ R36, R26.reuse, R3 ;  /* 0x000000031a247221 */ /* 0x041fe20000010000 */
[----:B------:R-:W-:-:S06]  /*80c0*/  F2FP.F16.F32.PACK_AB R175, R26, R175 ;  /* 0x000000af1aaf723e */ /* 0x000fcc00000000ff */
[----:B------:R-:W0:Y:S01]  /*80d0*/  MUFU.EX2 R30, R30 ;  /* 0x0000001e001e7308 */ /* 0x000e220000000800 */
[----:B--2---:R-:W-:Y:S01]  /*80e0*/  FADD.FTZ R38, R154, R5 ;  /* 0x000000059a267221 */ /* 0x004fe20000010000 */
        /* <DEDUP_REMOVED lines=21> */
[----:B------:R-:W-:Y:S01]  /*8240*/  F2FP.F16.F32.PACK_AB R167, R2, R167 ;  /* 0x000000a702a7723e */ /* 0x000fe200000000ff */
[----:B------:R-:W-:-:S05]  /*8250*/  IMAD.MOV.U32 R5, RZ, RZ, R8 ;  /* 0x000000ffff057224 */ /* 0x000fca00078e0008 */
        /* <DEDUP_REMOVED lines=24> */
[----:B------:R-:W-:-:S03]  /*83e0*/  F2FP.F16.F32.PACK_AB R153, R83, R153 ;  /* 0x000000995399723e */ /* 0x000fc600000000ff */
[----:B---3--:R-:W-:-:S04]  /*83f0*/  FADD.FTZ R36, R155, R36 ;  /* 0x000000249b247221 */ /* 0x008fc80000010000 */
[C---:B0-----:R-:W-:Y:S01]  /*8400*/  FADD.FTZ R2, R24.reuse, R36 ;  /* 0x0000002418027221 */ /* 0x041fe20000010000 */
[----:B------:R-:W-:Y:S01]  /*8410*/  F2FP.F16.F32.PACK_AB R155, R24, R155 ;  /* 0x0000009b189b723e */ /* 0x000fe200000000ff */
[----:B-1----:R-:W-:Y:S06]  /*8420*/  @P2 BRA `(.L_x_7467) ;  /* 0xffffffcc00d82947 */ /* 0x002fec000383ffff */
[----:B------:R-:W-:Y:S01]  /*8430*/  IMAD.MOV.U32 R5, RZ, RZ, R8 ;  /* 0x000000ffff057224 */ /* 0x000fe200078e0008 */
[----:B------:R-:W-:Y:S01]  /*8440*/  UMOV UR47, UR59 ;  /* 0x0000003b002f7c82 */ /* 0x000fe20008000000 */
[----:B------:R-:W-:Y:S01]  /*8450*/  IMAD.MOV.U32 R0, RZ, RZ, R6 ;  /* 0x000000ffff007224 */ /* 0x000fe200078e0006 */
[----:B------:R-:W-:-:S06]  /*8460*/  UMOV UR50, UR58 ;  /* 0x0000003a00327c82 */ /* 0x000fcc0008000000 */
.L_x_7450:
[----:B------:R-:W-:Y:S01]  /*8470*/  ULDC UR6, c[0x0][0x448] ;  /* 0x0001120000067ab9 */ /* 0x000fe20000000800 */
[----:B------:R-:W-:Y:S01]  /*8480*/  ULDC UR18, c[0x0][0x9e4] ;  /* 0x0002790000127ab9 */ /* 0x000fe20000000800 */
[----:B------:R-:W-:Y:S02]  /*8490*/  UISETP.NE.AND UP0, UPT, UR6, 0x1, UPT ;  /* 0x000000010600788c */ /* 0x000fe4000bf05270 */
[----:B------:R-:W-:Y:S02]  /*84a0*/  UISETP.GE.AND UP1, UPT, UR18, 0x1, UPT ;  /* 0x000000011200788c */ /* 0x000fe4000bf26270 */
[----:B------:R-:W-:Y:S02]  /*84b0*/  UIADD3 UR11, UR37, 0x7f, URZ ;  /* 0x0000007f250b7890 */ /* 0x000fe4000fffe03f */
[----:B------:R-:W-:Y:S02]  /*84c0*/  UIADD3 UR14, UR38, 0x1, -UR46 ;  /* 0x00000001260e7890 */ /* 0x000fe4000fffe82e */
[----:B------:R-:W-:-:S03]  /*84d0*/  PLOP3.LUT P5, PT, PT, PT, UP1, 0x80, 0x0 ;  /* 0x000000000000781c */ /* 0x000fc60003faf018 */
[----:B------:R-:W-:Y:S01]  /*84e0*/  @UP0 ULDC UR6, c[0x0][0x44c] ;  /* 0x0001130000060ab9 */ /* 0x000fe20000000800 */
[----:B------:R-:W-:Y:S01]  /*84f0*/  @UP0 ULDC UR15, c[0x0][0x450] ;  /* 0x00011400000f0ab9 */ /* 0x000fe20000000800 */
[----:B------:R-:W-:-:S04]  /*8500*/  UIMAD.WIDE.U32 UR6, UR11, UR6, URZ ;  /* 0x000000060b0672a5 */ /* 0x000fc8000f8e003f */
[----:B------:R-:W-:-:S04]  /*8510*/  @UP0 USHF.R.U32.HI UR11, URZ, UR15, UR7 ;  /* 0x0000000f3f0b0299 */ /* 0x000fc80008011607 */
[----:B------:R-:W-:-:S04]  /*8520*/  UIADD3 UR11, UR14, UR11, URZ ;  /* 0x0000000b0e0b7290 */ /* 0x000fc8000fffe03f */
        /* <DEDUP_REMOVED lines=12> */
.L_x_7469:
[----:B------:R-:W-:-:S11]  /*85f0*/  UISETP.NE.AND UP1, UPT, UR18, 0x1, UPT ;  /* 0x000000011200788c */ /* 0x000fd6000bf25270 */
[----:B------:R-:W-:Y:S02]  /*8600*/  @UP1 ULDC.64 UR6, c[0x0][0x9e8] ;  /* 0x00027a0000061ab9 */ /* 0x000fe40000000a00 */
[----:B------:R-:W-:-:S04]  /*8610*/  UIMAD.WIDE.U32 UR14, UR11, UR6, URZ ;  /* 0x000000060b0e72a5 */ /* 0x000fc8000f8e003f */
[----:B------:R-:W-:-:S12]  /*8620*/  @UP1 USHF.R.U32.HI UR11, URZ, UR7, UR15 ;  /* 0x000000073f0b1299 */ /* 0x000fd8000801160f */
.L_x_7470:
[----:B------:R-:W-:-:S04]  /*8630*/  UIMAD UR11, UR11, UR18, URZ ;  /* 0x000000120b0b72a4 */ /* 0x000fc8000f8e023f */
[----:B------:R-:W-:-:S04]  /*8640*/  UISETP.LT.AND UP1, UPT, UR56, UR11, UPT ;  /* 0x0000000b3800728c */ /* 0x000fc8000bf21270 */
[----:B------:R-:W-:-:S12]  /*8650*/  USEL UR56, UR56, UR11, !UP1 ;  /* 0x0000000b38387287 */ /* 0x000fd8000c800000 */
.L_x_7468:
[----:B------:R-:W-:-:S04]  /*8660*/  UIADD3 UR56, UR56, 0x7f, URZ ;  /* 0x0000007f38387890 */ /* 0x000fc8000fffe03f */
        /* <DEDUP_REMOVED lines=12> */
.L_x_7480:
        /* <DEDUP_REMOVED lines=9> */
.L_x_7473:
[----:B------:R-:W-:Y:S01]  /*87c0*/  ULEA UR6, UR47, UR41, 0x3 ;  /* 0x000000292f067291 */ /* 0x000fe2000f8e183f */
[----:B------:R-:W-:-:S05]  /*87d0*/  IMAD.U32 R0, RZ, RZ, UR50 ;  /* 0x00000032ff007e24 */ /* 0x000fca000f8e00ff */
[----:B------:R-:W-:-:S04]  /*87e0*/  SHF.L.U32 R0, R0, 0x1f, RZ ;  /* 0x0000001f00007819 */ /* 0x000fc800000006ff */
[----:B------:R0:W1:Y:S01]  /*87f0*/  SYNCS.PHASECHK.TRANS64.TRYWAIT P2, [UR6+0x28830], R0 ;  /* 0x02883000ff0075a7 */ /* 0x0000620008040146 */
[----:B------:R-:W-:Y:S05]  /*8800*/  @!P0 BRA `(.L_x_7474) ;  /* 0x0000000000048947 */ /* 0x000fea0003800000 */
[----:B------:R-:W-:Y:S01]  /*8810*/  BPT.TRAP 0x1 ;  /* 0x000000040000795c */ /* 0x000fe20000300000 */
.L_x_7474:
[----:B-1----:R-:W-:Y:S05]  /*8820*/  @P2 BRA `(.L_x_7472) ;  /* 0x0000000000082947 */ /* 0x002fea0003800000 */
[----:B------:R-:W1:Y:S02]  /*8830*/  SYNCS.PHASECHK.TRANS64.TRYWAIT P2, [UR6+0x28830], R0 ;  /* 0x02883000ff0075a7 */ /* 0x000e640008040146 */
[----:B-1----:R-:W-:Y:S05]  /*8840*/  @!P2 BRA `(.L_x_7475) ;  /* 0x000000f80094a947 */ /* 0x002fea0003800000 */
.L_x_7472:
        /* <DEDUP_REMOVED lines=47> */
.L_x_7477:
[----:B------:R-:W-:Y:S01]  /*8b40*/  ULEA UR6, UR56, UR41, 0x3 ;  /* 0x0000002938067291 */ /* 0x000fe2000f8e183f */
[----:B------:R-:W-:-:S05]  /*8b50*/  IMAD.U32 R0, RZ, RZ, UR57 ;  /* 0x00000039ff007e24 */ /* 0x000fca000f8e00ff */
[----:B------:R-:W-:-:S04]  /*8b60*/  SHF.L.U32 R0, R0, 0x1f, RZ ;  /* 0x0000001f00007819 */ /* 0x000fc800000006ff */
[----:B------:R0:W1:Y:S01]  /*8b70*/  SYNCS.PHASECHK.TRANS64.TRYWAIT P2, [UR6+0x28850], R0 ;  /* 0x02885000ff0075a7 */ /* 0x0000620008040146 */
[----:B------:R-:W-:Y:S05]  /*8b80*/  @!P0 BRA `(.L_x_7478) ;  /* 0x0000000000048947 */ /* 0x000fea0003800000 */
[----:B------:R-:W-:Y:S01]  /*8b90*/  BPT.TRAP 0x1 ;  /* 0x000000040000795c */ /* 0x000fe20000300000 */
.L_x_7478:
[----:B-1----:R-:W-:Y:S05]  /*8ba0*/  @P2 BRA `(.L_x_7476) ;  /* 0x0000000000082947 */ /* 0x002fea0003800000 */
[----:B------:R-:W1:Y:S02]  /*8bb0*/  SYNCS.PHASECHK.TRANS64.TRYWAIT P2, [UR6+0x28850], R0 ;  /* 0x02885000ff0075a7 */ /* 0x000e640008040146 */
[----:B-1----:R-:W-:Y:S05]  /*8bc0*/  @!P2 BRA `(.L_x_7479) ;  /* 0x000000f400cca947 */ /* 0x002fea0003800000 */
.L_x_7476:
[----:B------:R-:W-:Y:S01]  /*8bd0*/  UIADD3 UR6, UR41, 0x400, URZ ;  /* 0x0000040029067890 */ /* 0x000fe2000fffe03f */
[----:B------:R-:W-:Y:S01]  /*8be0*/  WARPGROUP.ARRIVE ;  /* 0x00000000000079c5 */ /* 0x000fe20000000000 */
[----:B------:R-:W-:Y:S01]  /*8bf0*/  UMOV UR7, 0x40000040 ;  /* 0x4000004000077882 */ /* 0x000fe20000000000 */
[----:B01----:R-:W-:Y:S01]  /*8c00*/  FMNMX.FTZ R0, R24, R7, !PT ;  /* 0x0000000718007209 */ /* 0x003fe20007810000 */
[----:B------:R-:W-:Y:S01]  /*8c10*/  USHF.R.U32.HI UR6, URZ, 0x4, UR6 ;  /* 0x000000043f067899 */ /* 0x000fe20008011606 */
[----:B------:R-:W-:Y:S02]  /*8c20*/  FMNMX.FTZ R10, R26, R6, !PT ;  /* 0x000000061a0a7209 */ /* 0x000fe40007810000 */
[----:B------:R-:W0:Y:S01]  /*8c30*/  S2R R222, SR_TID.X ;  /* 0x0000000000de7919 */ /* 0x000e220000002100 */
[----:B------:R-:W-:Y:S01]  /*8c40*/  FMNMX.FTZ R5, R25, R0, !PT ;  /* 0x0000000019057209 */ /* 0x000fe20007810000 */
[----:B------:R-:W-:Y:S01]  /*8c50*/  ULOP3.LUT UR6, UR6, 0x3fff, URZ, 0xc0, !UPT ;  /* 0x00003fff06067892 */ /* 0x000fe2000f8ec03f */
[----:B------:R-:W-:Y:S01]  /*8c60*/  ISETP.GT.AND P2, PT, R4, UR55, PT ;  /* 0x0000003704007c0c */ /* 0x000fe2000bf44270 */
[----:B------:R-:W-:Y:S01]  /*8c70*/  UMOV UR10, UR54 ;  /* 0x00000036000a7c82 */ /* 0x000fe20008000000 */
[----:B------:R-:W-:Y:S01]  /*8c80*/  FMNMX.FTZ R0, R28, R5, !PT ;  /* 0x000000051c007209 */ /* 0x000fe20007810000 */
[----:B------:R-:W-:Y:S01]  /*8c90*/  ULOP3.LUT UR6, UR6, 0x4000000, URZ, 0xfc, !UPT ;  /* 0x0400000006067892 */ /* 0x000fe2000f8efc3f */
[----:B------:R-:W-:Y:S01]  /*8ca0*/  VIADD R4, R4, 0xffffffff ;  /* 0xffffffff04047836 */ /* 0x000fe20000000000 */
[----:B------:R-:W-:Y:S01]  /*8cb0*/  UMOV UR57, UR50 ;  /* 0x0000003200397c82 */ /* 0x000fe20008000000 */
[----:B------:R-:W-:Y:S01]  /*8cc0*/  FMNMX.FTZ R5, R29, R0, !PT ;  /* 0x000000001d057209 */ /* 0x000fe20007810000 */
[----:B------:R-:W-:-:S03]  /*8cd0*/  ULEA UR11, UR56, UR6, 0xb ;  /* 0x00000006380b7291 */ /* 0x000fc6000f8e583f */
[----:B------:R-:W-:-:S04]  /*8ce0*/  FMNMX.FTZ R0, R32, R5, !PT ;  /* 0x0000000520007209 */ /* 0x000fc80007810000 */
[----:B------:R-:W-:Y:S01]  /*8cf0*/  UMOV UR6, UR11 ;  /* 0x0000000b00067c82 */ /* 0x000fe20008000000 */
[----:B------:R-:W-:Y:S01]  /*8d00*/  FMNMX.FTZ R5, R33, R0, !PT ;  /* 0x0000000021057209 */ /* 0x000fe20007810000 */
[----:B------:R-:W-:Y:S01]  /*8d10*/  HGMMA.64x128x16.F32 R88, R180, gdesc[UR4].tnspB, R88, gsb0 ;  /* 0x41e00004b4587df0 */ /* 0x000fe20008000858 */
[----:B------:R-:W-:Y:S01]  /*8d20*/  UIADD3 UR6, UR11, 0x80, URZ ;  /* 0x000000800b067890 */ /* 0x000fe2000fffe03f */
[----:B------:R-:W-:Y:S01]  /*8d30*/  UMOV UR7, 0x40000040 ;  /* 0x4000004000077882 */ /* 0x000fe20000000000 */
[----:B------:R-:W-:-:S04]  /*8d40*/  FMNMX.FTZ R0, R36, R5, !PT ;  /* 0x0000000524007209 */ /* 0x000fc80007810000 */
[----:B------:R-:W-:-:S04]  /*8d50*/  FMNMX.FTZ R5, R37, R0, !PT ;  /* 0x0000000025057209 */ /* 0x000fc80007810000 */
        /* <DEDUP_REMOVED lines=29> */
[----:B------:R-:W-:Y:S01]  /*8f30*/  FMNMX.FTZ R10, R30, R5, !PT ;  /* 0x000000051e0a7209 */ /* 0x000fe20007810000 */
[----:B------:R-:W-:Y:S02]  /*8f40*/  WARPGROUP.DEPBAR.LE gsb0, 0x0 ;  /* 0x00008000000079c5 */ /* 0x000fe40000010000 */
[----:B------:R-:W-:Y:S01]  /*8f50*/  WARPGROUP.ARRIVE ;  /* 0x00000000000079c5 */ /* 0x000fe20000000000 */
[----:B------:R-:W-:-:S04]  /*8f60*/  FMNMX.FTZ R5, R31, R10, !PT ;  /* 0x0000000a1f057209 */ /* 0x000fc80007810000 */
[----:B------:R-:W-:Y:S01]  /*8f70*/  FMNMX.FTZ R10, R34, R5, !PT ;  /* 0x00000005220a7209 */ /* 0x000fe20007810000 */
[----:B------:R-:W-:Y:S01]  /*8f80*/  HGMMA.64x128x16.F32 R88, R176, gdesc[UR4].tnspB, R88, gsb0 ;  /* 0x41e00004b0587df0 */ /* 0x000fe20008000858 */
[----:B------:R-:W-:Y:S01]  /*8f90*/  UIADD3 UR6, UR11, 0x100, URZ ;  /* 0x000001000b067890 */ /* 0x000fe2000fffe03f */
[----:B------:R-:W-:Y:S01]  /*8fa0*/  UMOV UR7, 0x40000040 ;  /* 0x4000004000077882 */ /* 0x000fe20000000000 */
[----:B------:R-:W-:-:S04]  /*8fb0*/  FMNMX.FTZ R5, R35, R10, !PT ;  /* 0x0000000a23057209 */ /* 0x000fc80007810000 */
[----:B------:R-:W-:-:S04]  /*8fc0*/  FMNMX.FTZ R10, R38, R5, !PT ;  /* 0x00000005260a7209 */ /* 0x000fc80007810000 */
[----:B------:R-:W-:Y:S02]  /*8fd0*/  FMNMX.FTZ R5, R39, R10, !PT ;  /* 0x0000000a27057209 */ /* 0x000fe40007810000 */
[----:B0-----:R-:W-:Y:S02]  /*8fe0*/  FMNMX.FTZ R0, R9, R0, !PT ;  /* 0x0000000009007209 */ /* 0x001fe40007810000 */
[----:B------:R-:W-:-:S03]  /*8ff0*/  FMNMX.FTZ R10, R42, R5, !PT ;  /* 0x000000052a0a7209 */ /* 0x000fc60007810000 */
[----:B------:R-:W-:Y:S01]  /*9000*/  FADD.FTZ R7, -R0, R7 ;  /* 0x0000000700077221 */ /* 0x000fe20000010100 */
[----:B------:R-:W-:-:S03]  /*9010*/  FMNMX.FTZ R5, R43, R10, !PT ;  /* 0x0000000a2b057209 */ /* 0x000fc60007810000 */
[----:B------:R-:W-:Y:S01]  /*9020*/  FMUL.FTZ R8, R7, UR10 ;  /* 0x0000000a07087c20 */ /* 0x000fe20008410000 */
        /* <DEDUP_REMOVED lines=24> */
[----:B0-----:R-:W-:Y:S01]  /*91b0*/  FMNMX.FTZ R20, R5, R12, !PT ;  /* 0x0000000c05147209 */ /* 0x001fe20007810000 */
[----:B------:R-:W-:Y:S02]  /*91c0*/  WARPGROUP.DEPBAR.LE gsb0, 0x0 ;  /* 0x00008000000079c5 */ /* 0x000fe40000010000 */
[----:B------:R-:W-:Y:S02]  /*91d0*/  WARPGROUP.ARRIVE ;  /* 0x00000000000079c5 */ /* 0x000fe40000000000 */
[----:B------:R-:W0:Y:S04]  /*91e0*/  SHFL.BFLY PT, R5, R20, 0x1, 0x1f ;  /* 0x0c201f0014057f89 */ /* 0x000e2800000e0000 */
[----:B------:R-:W-:Y:S01]  /*91f0*/  HGMMA.64x128x16.F32 R88, R172, gdesc[UR4].tnspB, R88, gsb0 ;  /* 0x41e00004ac587df0 */ /* 0x000fe20008000858 */
[----:B------:R-:W-:Y:S01]  /*9200*/  UIADD3 UR6, UR11, 0x180, URZ ;  /* 0x000001800b067890 */ /* 0x000fe2000fffe03f */
[----:B------:R-:W-:Y:S01]  /*9210*/  UMOV UR7, 0x40000040 ;  /* 0x4000004000077882 */ /* 0x000fe20000000000 */
[----:B0-----:R-:W-:-:S05]  /*9220*/  FMNMX.FTZ R5, R20, R5, !PT ;  /* 0x0000000514057209 */ /* 0x001fca0007810000 */
[----:B------:R-:W-:Y:S01]  /*9230*/  FADD.FTZ R6, -R5, R6 ;  /* 0x0000000605067221 */ /* 0x000fe20000010100 */
[----:B------:R-:W-:Y:S02]  /*9240*/  WARPGROUP.DEPBAR.LE gsb0, 0x0 ;  /* 0x00008000000079c5 */ /* 0x000fe40000010000 */
[----:B------:R-:W-:-:S06]  /*9250*/  WARPGROUP.ARRIVE ;  /* 0x00000000000079c5 */ /* 0x000fcc0000000000 */
[----:B------:R-:W-:Y:S01]  /*9260*/  HGMMA.64x128x16.F32 R88, R168, gdesc[UR4].tnspB, R88, gsb0 ;  /* 0x41e00004a8587df0 */ /* 0x000fe20008000858 */
[----:B------:R-:W-:Y:S01]  /*9270*/  UIADD3 UR6, UR11, 0x200, URZ ;  /* 0x000002000b067890 */ /* 0x000fe2000fffe03f */
[----:B------:R-:W-:Y:S01]  /*9280*/  UMOV UR7, 0x40000040 ;  /* 0x4000004000077882 */ /* 0x000fe20000000000 */
[----:B------:R-:W-:Y:S02]  /*9290*/  WARPGROUP.DEPBAR.LE gsb0, 0x0 ;  /* 0x00008000000079c5 */ /* 0x000fe40000010000 */
[----:B------:R-:W-:Y:S01]  /*92a0*/  WARPGROUP.ARRIVE ;  /* 0x00000000000079c5 */ /* 0x000fe20000000000 */
[----:B------:R-:W-:-:S04]  /*92b0*/  FMUL.FTZ R169, R0, UR10 ;  /* 0x0000000a00a97c20 */ /* 0x000fc80008410000 */
[--C-:B------:R-:W-:Y:S02]  /*92c0*/  FFMA.FTZ R7, R24, UR10, -R169.reuse ;  /* 0x0000000a18077c23 */ /* 0x100fe400080108a9 */
[----:B------:R-:W-:Y:S01]  /*92d0*/  HGMMA.64x128x16.F32 R88, R164, gdesc[UR4].tnspB, R88, gsb0 ;  /* 0x41e00004a4587df0 */ /* 0x000fe20008000858 */
[----:B------:R-:W-:Y:S01]  /*92e0*/  UIADD3 UR6, UR11, 0x280, URZ ;  /* 0x000002800b067890 */ /* 0x000fe2000fffe03f */
[----:B------:R-:W-:Y:S01]  /*92f0*/  FMUL.FTZ R24, R5, UR10 ;  /* 0x0000000a05187c20 */ /* 0x000fe20008410000 */
[----:B------:R-:W-:Y:S01]  /*9300*/  UMOV UR7, 0x40000040 ;  /* 0x4000004000077882 */ /* 0x000fe20000000000 */
[--C-:B------:R-:W-:Y:S01]  /*9310*/  FFMA.FTZ R15, R41, UR10, -R169.reuse ;  /* 0x0000000a290f7c23 */ /* 0x100fe200080108a9 */
[--C-:B------:R-:W-:Y:S01]  /*9320*/  FFMA.FTZ R41, R65, UR10, -R169.reuse ;  /* 0x0000000a41297c23 */ /* 0x100fe200080108a9 */
[--C-:B------:R-:W-:Y:S01]  /*9330*/  FFMA.FTZ R181, R27, UR10, -R24.reuse ;  /* 0x0000000a1bb57c23 */ /* 0x100fe20008010818 */
[----:B------:R-:W-:Y:S02]  /*9340*/  IMAD.U32 R27, RZ, RZ, UR47 ;  /* 0x0000002fff1b7e24 */ /* 0x000fe4000f8e00ff */
[----:B------:R-:W-:Y:S01]  /*9350*/  FMUL.FTZ R65, R6, UR10 ;  /* 0x0000000a06417c20 */ /* 0x000fe20008410000 */
[--C-:B------:R-:W-:Y:S01]  /*9360*/  FFMA.FTZ R6, R26, UR10, -R24.reuse ;  /* 0x0000000a1a067c23 */ /* 0x100fe20008010818 */
[--C-:B------:R-:W-:Y:S01]  /*9370*/  FFMA.FTZ R180, R25, UR10, -R169.reuse ;  /* 0x0000000a19b47c23 */ /* 0x100fe200080108a9 */
[----:B------:R-:W0:Y:S01]  /*9380*/  MUFU.EX2 R7, R7 ;  /* 0x0000000700077308 */ /* 0x000e220000000800 */
[----:B------:R-:W-:Y:S01]  /*9390*/  @!P1 LEA R27, R27, UR41, 0x3 ;  /* 0x000000291b1b9c11 */ /* 0x000fe2000f8e18ff */
[--C-:B------:R-:W-:Y:S01]  /*93a0*/  FFMA.FTZ R182, R28, UR10, -R169.reuse ;  /* 0x0000000a1cb67c23 */ /* 0x100fe200080108a9 */
[--C-:B------:R-:W-:Y:S01]  /*93b0*/  FFMA.FTZ R183, R30, UR10, -R24.reuse ;  /* 0x0000000a1eb77c23 */ /* 0x100fe20008010818 */
[--C-:B------:R-:W-:Y:S01]  /*93c0*/  FFMA.FTZ R26, R31, UR10, -R24.reuse ;  /* 0x0000000a1f1a7c23 */ /* 0x100fe20008010818 */
[--C-:B------:R-:W-:Y:S01]  /*93d0*/  FFMA.FTZ R25, R29, UR10, -R169.reuse ;  /* 0x0000000a1d197c23 */ /* 0x100fe200080108a9 */
[----:B------:R-:W-:Y:S01]  /*93e0*/  @!P1 VIADD R27, R27, 0x28840 ;  /* 0x000288401b1b9836 */ /* 0x000fe20000000000 */
[----:B------:R-:W-:Y:S01]  /*93f0*/  IADD3 R31, -R222, 0xb, RZ ;  /* 0x0000000bde1f7810 */ /* 0x000fe20007ffe1ff */
[----:B------:R-:W-:Y:S01]  /*9400*/  MUFU.EX2 R65, R65 ;  /* 0x0000004100417308 */ /* 0x000fe20000000800 */
[----:B------:R-:W-:Y:S01]  /*9410*/  FFMA.FTZ R176, R32, UR10, -R169 ;  /* 0x0000000a20b07c23 */ /* 0x000fe200080108a9 */
[--C-:B------:R-:W-:Y:S01]  /*9420*/  FFMA.FTZ R177, R34, UR10, -R24.reuse ;  /* 0x0000000a22b17c23 */ /* 0x100fe20008010818 */
[----:B------:R-:W-:Y:S01]  /*9430*/  @!P1 PRMT R27, RZ, 0x654, R27 ;  /* 0x00000654ff1b9816 */ /* 0x000fe2000000001b */
[--C-:B------:R-:W-:Y:S01]  /*9440*/  FFMA.FTZ R9, R33, UR10, -R169.reuse ;  /* 0x0000000a21097c23 */ /* 0x100fe200080108a9 */
[--C-:B------:R-:W-:Y:S01]  /*9450*/  FFMA.FTZ R28, R35, UR10, -R24.reuse ;  /* 0x0000000a231c7c23 */ /* 0x100fe20008010818 */
[----:B------:R-:W-:Y:S01]  /*9460*/  FFMA.FTZ R178, R36, UR10, -R169 ;  /* 0x0000000a24b27c23 */ /* 0x000fe200080108a9 */
[--C-:B------:R-:W-:Y:S01]  /*9470*/  FFMA.FTZ R179, R38, UR10, -R24.reuse ;  /* 0x0000000a26b37c23 */ /* 0x100fe20008010818 */
[----:B------:R-:W1:Y:S01]  /*9480*/  MUFU.EX2 R6, R6 ;  /* 0x0000000600067308 */ /* 0x000e620000000800 */
        /* <DEDUP_REMOVED lines=11> */
[--C-:B------:R-:W-:Y:S01]  /*9540*/  FFMA.FTZ R168, R48, UR10, -R169.reuse ;  /* 0x0000000a30a87c23 */ /* 0x100fe200080108a9 */
[--C-:B------:R-:W-:Y:S01]  /*9550*/  FFMA.FTZ R21, R49, UR10, -R169.reuse ;  /* 0x0000000a31157c23 */ /* 0x100fe200080108a9 */
[--C-:B------:R-:W-:Y:S01]  /*9560*/  FFMA.FTZ R33, R53, UR10, -R169.reuse ;  /* 0x0000000a35217c23 */ /* 0x100fe200080108a9 */
[--C-:B------:R-:W-:Y:S01]  /*9570*/  FFMA.FTZ R29, R57, UR10, -R169.reuse ;  /* 0x0000000a391d7c23 */ /* 0x100fe200080108a9 */
[----:B------:R-:W2:Y:S01]  /*9580*/  MUFU.EX2 R181, R181 ;  /* 0x000000b500b57308 */ /* 0x000ea20000000800 */
[----:B-1----:R-:W-:Y:S01]  /*9590*/  FFMA.FTZ R2, R65, R2, R6 ;  /* 0x0000000241027223 */ /* 0x002fe20000010006 */
[--C-:B------:R-:W-:Y:S01]  /*95a0*/  FFMA.FTZ R37, R61, UR10, -R169.reuse ;  /* 0x0000000a3d257c23 */ /* 0x100fe200080108a9 */
[--C-:B------:R-:W-:Y:S01]  /*95b0*/  FFMA.FTZ R170, R52, UR10, -R169.reuse ;  /* 0x0000000a34aa7c23 */ /* 0x100fe200080108a9 */
[--C-:B------:R-:W-:Y:S01]  /*95c0*/  FFMA.FTZ R49, R69, UR10, -R169.reuse ;  /* 0x0000000a45317c23 */ /* 0x100fe200080108a9 */
[--C-:B------:R-:W-:Y:S01]  /*95d0*/  FFMA.FTZ R10, R72, UR10, -R169.reuse ;  /* 0x0000000a480a7c23 */ /* 0x100fe200080108a9 */
[--C-:B------:R-:W-:Y:S01]  /*95e0*/  FFMA.FTZ R45, R73, UR10, -R169.reuse ;  /* 0x0000000a492d7c23 */ /* 0x100fe200080108a9 */
[----:B------:R-:W-:Y:S01]  /*95f0*/  FFMA.FTZ R12, R76, UR10, -R169 ;  /* 0x0000000a4c0c7c23 */ /* 0x000fe200080108a9 */
[----:B------:R-:W1:Y:S01]  /*9600*/  MUFU.EX2 R182, R182 ;  /* 0x000000b600b67308 */ /* 0x000e620000000800 */
[----:B0-----:R-:W-:Y:S01]  /*9610*/  FADD.FTZ R3, R180, R3 ;  /* 0x00000003b4037221 */ /* 0x001fe20000010000 */
[--C-:B------:R-:W-:Y:S01]  /*9620*/  FFMA.FTZ R53, R77, UR10, -R169.reuse ;  /* 0x0000000a4d357c23 */ /* 0x100fe200080108a9 */
[--C-:B------:R-:W-:Y:S01]  /*9630*/  FFMA.FTZ R14, R80, UR10, -R169.reuse ;  /* 0x0000000a500e7c23 */ /* 0x100fe200080108a9 */
[--C-:B------:R-:W-:Y:S01]  /*9640*/  FFMA.FTZ R57, R81, UR10, -R169.reuse ;  /* 0x0000000a51397c23 */ /* 0x100fe200080108a9 */
[--C-:B------:R-:W-:Y:S01]  /*9650*/  FFMA.FTZ R84, R84, UR10, -R169.reuse ;  /* 0x0000000a54547c23 */ /* 0x100fe200080108a9 */
[----:B------:R-:W-:Y:S01]  /*9660*/  FFMA.FTZ R61, R85, UR10, -R169 ;  /* 0x0000000a553d7c23 */ /* 0x000fe200080108a9 */
[----:B------:R-:W-:Y:S01]  /*9670*/  FFMA.FTZ R36, R51, UR10, -R24 ;  /* 0x0000000a33247c23 */ /* 0x000fe20008010818 */
[----:B------:R-:W0:Y:S01]  /*9680*/  MUFU.EX2 R183, R183 ;  /* 0x000000b700b77308 */ /* 0x000e220000000800 */
[----:B--2---:R-:W-:Y:S01]  /*9690*/  FADD.FTZ R42, R181, R2 ;  /* 0x00000002b52a7221 */ /* 0x004fe20000010000 */
[--C-:B------:R-:W-:Y:S01]  /*96a0*/  FFMA.FTZ R171, R54, UR10, -R24.reuse ;  /* 0x0000000a36ab7c23 */ /* 0x100fe20008010818 */
[--C-:B------:R-:W-:Y:S01]  /*96b0*/  FFMA.FTZ R38, R55, UR10, -R24.reuse ;  /* 0x0000000a37267c23 */ /* 0x100fe20008010818 */
[--C-:B------:R-:W-:Y:S01]  /*96c0*/  FFMA.FTZ R40, R59, UR10, -R24.reuse ;  /* 0x0000000a3b287c23 */ /* 0x100fe20008010818 */
[----:B------:R-:W-:Y:S01]  /*96d0*/  F2FP.F16.F32.PACK_AB R180, R180, R7 ;  /* 0x00000007b4b4723e */ /* 0x000fe200000000ff */
[--C-:B------:R-:W-:Y:S01]  /*96e0*/  FFMA.FTZ R2, R63, UR10, -R24.reuse ;  /* 0x0000000a3f027c23 */ /* 0x100fe20008010818 */
[----:B------:R-:W-:Y:S01]  /*96f0*/  F2FP.F16.F32.PACK_AB R181, R181, R6 ;  /* 0x00000006b5b5723e */ /* 0x000fe200000000ff */
[----:B------:R-:W2:Y:S01]  /*9700*/  MUFU.EX2 R25, R25 ;  /* 0x0000001900197308 */ /* 0x000ea20000000800 */
[----:B-1----:R-:W-:Y:S01]  /*9710*/  FADD.FTZ R44, R182, R3 ;  /* 0x00000003b62c7221 */ /* 0x002fe20000010000 */
[--C-:B------:R-:W-:Y:S01]  /*9720*/  FFMA.FTZ R75, R75, UR10, -R24.reuse ;  /* 0x0000000a4b4b7c23 */ /* 0x100fe20008010818 */
[--C-:B------:R-:W-:Y:S01]  /*9730*/  FFMA.FTZ R78, R78, UR10, -R24.reuse ;  /* 0x0000000a4e4e7c23 */ /* 0x100fe20008010818 */
[--C-:B------:R-:W-:Y:S01]  /*9740*/  FFMA.FTZ R79, R79, UR10, -R24.reuse ;  /* 0x0000000a4f4f7c23 */ /* 0x100fe20008010818 */
[--C-:B------:R-:W-:Y:S01]  /*9750*/  FFMA.FTZ R82, R82, UR10, -R24.reuse ;  /* 0x0000000a52527c23 */ /* 0x100fe20008010818 */
[--C-:B------:R-:W-:Y:S01]  /*9760*/  FFMA.FTZ R83, R83, UR10, -R24.reuse ;  /* 0x0000000a53537c23 */ /* 0x100fe20008010818 */
[----:B------:R-:W-:Y:S01]  /*9770*/  FFMA.FTZ R86, R86, UR10, -R24 ;  /* 0x0000000a56567c23 */ /* 0x000fe20008010818 */
[----:B------:R-:W1:Y:S01]  /*9780*/  MUFU.EX2 R26, R26 ;  /* 0x0000001a001a7308 */ /* 0x000e620000000800 */
[----:B0-----:R-:W-:-:S07]  /*9790*/  FADD.FTZ R3, R183, R42 ;  /* 0x0000002ab7037221 */ /* 0x001fce0000010000 */
[----:B------:R-:W-:Y:S01]  /*97a0*/  MUFU.EX2 R176, R176 ;  /* 0x000000b000b07308 */ /* 0x000fe20000000800 */
[----:B--2---:R-:W-:-:S07]  /*97b0*/  F2FP.F16.F32.PACK_AB R182, R25, R182 ;  /* 0x000000b619b6723e */ /* 0x004fce00000000ff */
[----:B------:R-:W0:Y:S01]  /*97c0*/  MUFU.EX2 R177, R177 ;  /* 0x000000b100b17308 */ /* 0x000e220000000800 */
[C---:B-1----:R-:W-:Y:S01]  /*97d0*/  FADD.FTZ R42, R26.reuse, R3 ;  /* 0x000000031a2a7221 */ /* 0x042fe20000010000 */
[----:B------:R-:W-:-:S06]  /*97e0*/  F2FP.F16.F32.PACK_AB R183, R26, R183 ;  /* 0x000000b71ab7723e */ /* 0x000fcc00000000ff */
[----:B------:R-:W-:Y:S08]  /*97f0*/  MUFU.EX2 R9, R9 ;  /* 0x0000000900097308 */ /* 0x000ff00000000800 */
[----:B------:R-:W1:Y:S01]  /*9800*/  MUFU.EX2 R28, R28 ;  /* 0x0000001c001c7308 */ /* 0x000e620000000800 */
[----:B0-----:R-:W-:Y:S01]  /*9810*/  FADD.FTZ R3, R177, R42 ;  /* 0x0000002ab1037221 */ /* 0x001fe20000010000 */
[----:B------:R-:W-:-:S06]  /*9820*/  FFMA.FTZ R42, R67, UR10, -R24 ;  /* 0x0000000a432a7c23 */ /* 0x000fcc0008010818 */
[----:B------:R-:W-:Y:S08]  /*9830*/  MUFU.EX2 R178, R178 ;  /* 0x000000b200b27308 */ /* 0x000ff00000000800 */
[----:B------:R-:W0:Y:S01]  /*9840*/  MUFU.EX2 R179, R179 ;  /* 0x000000b300b37308 */ /* 0x000e220000000800 */
[C---:B-1----:R-:W-:Y:S01]  /*9850*/  FADD.FTZ R46, R28.reuse, R3 ;  /* 0x000000031c2e7221 */ /* 0x042fe20000010000 */
[----:B------:R-:W-:-:S06]  /*9860*/  F2FP.F16.F32.PACK_AB R177, R28, R177 ;  /* 0x000000b11cb1723e */ /* 0x000fcc00000000ff */
[----:B------:R-:W-:Y:S08]  /*9870*/  MUFU.EX2 R13, R13 ;  /* 0x0000000d000d7308 */ /* 0x000ff00000000800 */
[----:B------:R-:W1:Y:S01]  /*9880*/  MUFU.EX2 R30, R30 ;  /* 0x0000001e001e7308 */ /* 0x000e620000000800 */
[----:B0-----:R-:W-:Y:S01]  /*9890*/  FADD.FTZ R3, R179, R46 ;  /* 0x0000002eb3037221 */ /* 0x001fe20000010000 */
[----:B------:R-:W-:-:S02]  /*98a0*/  WARPGROUP.DEPBAR.LE gsb0, 0x0 ;  /* 0x00008000000079c5 */ /* 0x000fc40000010000 */
[----:B------:R-:W-:Y:S01]  /*98b0*/  WARPGROUP.ARRIVE ;  /* 0x00000000000079c5 */ /* 0x000fe20000000000 */
[--C-:B------:R-:W-:Y:S01]  /*98c0*/  FFMA.FTZ R164, R56, UR10, -R169.reuse ;  /* 0x0000000a38a47c23 */ /* 0x100fe200080108a9 */
[----:B------:R-:W-:Y:S02]  /*98d0*/  FFMA.FTZ R166, R60, UR10, -R169 ;  /* 0x0000000a3ca67c23 */ /* 0x000fe400080108a9 */
[----:B------:R-:W-:Y:S01]  /*98e0*/  MUFU.EX2 R172, R172 ;  /* 0x000000ac00ac7308 */ /* 0x000fe20000000800 */
[--C-:B------:R-:W-:Y:S01]  /*98f0*/  FFMA.FTZ R165, R58, UR10, -R24.reuse ;  /* 0x0000000a3aa57c23 */ /* 0x100fe20008010818 */
[----:B------:R-:W-:Y:S01]  /*9900*/  FFMA.FTZ R167, R62, UR10, -R24 ;  /* 0x0000000a3ea77c23 */ /* 0x000fe20008010818 */
[----:B------:R-:W-:Y:S01]  /*9910*/  HGMMA.64x128x16.F32 R88, R160, gdesc[UR4].tnspB, R88, gsb0 ;  /* 0x41e00004a0587df0 */ /* 0x000fe20008000858 */
[----:B------:R-:W-:Y:S01]  /*9920*/  UIADD3 UR6, UR11, 0x300, URZ ;  /* 0x000003000b067890 */ /* 0x000fe2000fffe03f */
[----:B------:R-:W-:-:S03]  /*9930*/  UMOV UR7, 0x40000040 ;  /* 0x4000004000077882 */ /* 0x000fc60000000000 */
[----:B------:R-:W0:Y:S01]  /*9940*/  MUFU.EX2 R173, R173 ;  /* 0x000000ad00ad7308 */ /* 0x000e220000000800 */
[C---:B-1----:R-:W-:Y:S01]  /*9950*/  FADD.FTZ R46, R30.reuse, R3 ;  /* 0x000000031e2e7221 */ /* 0x042fe20000010000 */
[----:B------:R-:W-:-:S06]  /*9960*/  F2FP.F16.F32.PACK_AB R179, R30, R179 ;  /* 0x000000b31eb3723e */ /* 0x000fcc00000000ff */
[----:B------:R-:W-:Y:S08]  /*9970*/  MUFU.EX2 R15, R15 ;  /* 0x0000000f000f7308 */ /* 0x000ff00000000800 */
[----:B------:R-:W1:Y:S01]  /*9980*/  MUFU.EX2 R32, R32 ;  /* 0x0000002000207308 */ /* 0x000e620000000800 */
[----:B0-----:R-:W-:-:S07]  /*9990*/  FADD.FTZ R3, R173, R46 ;  /* 0x0000002ead037221 */ /* 0x001fce0000010000 */
[----:B------:R-:W-:Y:S08]  /*99a0*/  MUFU.EX2 R174, R174 ;  /* 0x000000ae00ae7308 */ /* 0x000ff00000000800 */
[----:B------:R-:W0:Y:S01]  /*99b0*/  MUFU.EX2 R175, R175 ;  /* 0x000000af00af7308 */ /* 0x000e220000000800 */
[C---:B-1----:R-:W-:Y:S01]  /*99c0*/  FADD.FTZ R46, R32.reuse, R3 ;  /* 0x00000003202e7221 */ /* 0x042fe20000010000 */
[----:B------:R-:W-:-:S06]  /*99d0*/  F2FP.F16.F32.PACK_AB R173, R32, R173 ;  /* 0x000000ad20ad723e */ /* 0x000fcc00000000ff */
[----:B------:R-:W-:Y:S08]  /*99e0*/  MUFU.EX2 R11, R11 ;  /* 0x0000000b000b7308 */ /* 0x000ff00000000800 */
[----:B------:R-:W1:Y:S01]  /*99f0*/  MUFU.EX2 R34, R34 ;  /* 0x0000002200227308 */ /* 0x000e620000000800 */
[----:B0-----:R-:W-:-:S07]  /*9a00*/  FADD.FTZ R3, R175, R46 ;  /* 0x0000002eaf037221 */ /* 0x001fce0000010000 */
[----:B------:R-:W-:Y:S08]  /*9a10*/  MUFU.EX2 R168, R168 ;  /* 0x000000a800a87308 */ /* 0x000ff00000000800 */
        /* <DEDUP_REMOVED lines=17> */
[--C-:B------:R-:W-:Y:S01]  /*9b30*/  FFMA.FTZ R161, R66, UR10, -R24.reuse ;  /* 0x0000000a42a17c23 */ /* 0x100fe20008010818 */
[----:B------:R-:W-:Y:S01]  /*9b40*/  MUFU.EX2 R166, R166 ;  /* 0x000000a600a67308 */ /* 0x000fe20000000800 */
[----:B------:R-:W-:Y:S01]  /*9b50*/  HGMMA.64x128x16.F32 R88, R156, gdesc[UR4].tnspB, R88, gsb0 ;  /* 0x41e000049c587df0 */ /* 0x000fe20008000858 */
[----:B------:R-:W-:Y:S01]  /*9b60*/  UIADD3 UR6, UR11, 0x380, URZ ;  /* 0x000003800b067890 */ /* 0x000fe2000fffe03f */
[----:B------:R-:W-:Y:S01]  /*9b70*/  FFMA.FTZ R163, R70, UR10, -R24 ;  /* 0x0000000a46a37c23 */ /* 0x000fe20008010818 */
[----:B------:R-:W-:-:S04]  /*9b80*/  UMOV UR7, 0x40000040 ;  /* 0x4000004000077882 */ /* 0x000fc80000000000 */
[----:B------:R-:W0:Y:S08]  /*9b90*/  MUFU.EX2 R169, R169 ;  /* 0x000000a900a97308 */ /* 0x000e300000000800 */
[----:B------:R-:W-:Y:S08]  /*9ba0*/  MUFU.EX2 R167, R167 ;  /* 0x000000a700a77308 */ /* 0x000ff00000000800 */
[----:B------:R-:W-:Y:S01]  /*9bb0*/  MUFU.EX2 R37, R37 ;  /* 0x0000002500257308 */ /* 0x000fe20000000800 */
[----:B0-----:R-:W-:Y:S01]  /*9bc0*/  FADD.FTZ R3, R169, R46 ;  /* 0x0000002ea9037221 */ /* 0x001fe20000010000 */
[----:B------:R-:W-:-:S03]  /*9bd0*/  F2FP.F16.F32.PACK_AB R169, R36, R169 ;  /* 0x000000a924a9723e */ /* 0x000fc600000000ff */
[----:B------:R-:W-:-:S03]  /*9be0*/  FADD.FTZ R46, R36, R3 ;  /* 0x00000003242e7221 */ /* 0x000fc60000010000 */
[----:B------:R-:W-:Y:S01]  /*9bf0*/  MUFU.EX2 R2, R2 ;  /* 0x0000000200027308 */ /* 0x000fe20000000800 */
[----:B------:R-:W-:Y:S01]  /*9c00*/  FADD.FTZ R3, R171, R46 ;  /* 0x0000002eab037221 */ /* 0x000fe20000010000 */
        /* <DEDUP_REMOVED lines=11> */
[----:B------:R-:W-:Y:S08]  /*9cc0*/  MUFU.EX2 R12, R12 ;  /* 0x0000000c000c7308 */ /* 0x000ff00000000800 */
[----:B------:R-:W1:Y:S08]  /*9cd0*/  MUFU.EX2 R53, R53 ;  /* 0x0000003500357308 */ /* 0x000e700000000800 */
[----:B------:R-:W-:Y:S01]  /*9ce0*/  MUFU.EX2 R79, R79 ;  /* 0x0000004f004f7308 */ /* 0x000fe20000000800 */
[----:B------:R-:W-:-:S02]  /*9cf0*/  WARPGROUP.DEPBAR.LE gsb0, 0x0 ;  /* 0x00008000000079c5 */ /* 0x000fc40000010000 */
[----:B------:R-:W-:Y:S01]  /*9d00*/  WARPGROUP.ARRIVE ;  /* 0x00000000000079c5 */ /* 0x000fe20000000000 */
[----:B------:R-:W-:-:S04]  /*9d10*/  FFMA.FTZ R157, R74, UR10, -R24 ;  /* 0x0000000a4a9d7c23 */ /* 0x000fc80008010818 */
[----:B------:R-:W-:Y:S01]  /*9d20*/  MUFU.EX2 R159, R78 ;  /* 0x0000004e009f7308 */ /* 0x000fe20000000800 */
[----:B0-----:R-:W-:Y:S02]  /*9d30*/  F2FP.F16.F32.PACK_AB R156, R45, R10 ;  /* 0x0000000a2d9c723e */ /* 0x001fe400000000ff */
[----:B-1----:R-:W-:Y:S01]  /*9d40*/  F2FP.F16.F32.PACK_AB R158, R53, R12 ;  /* 0x0000000c359e723e */ /* 0x002fe200000000ff */
[----:B------:R-:W-:Y:S04]  /*9d50*/  HGMMA.64x128x16.F32 R88, R152, gdesc[UR4].tnspB, R88, gsb0 ;  /* 0x41e0000498587df0 */ /* 0x000fe80008000858 */
[----:B------:R-:W-:Y:S08]  /*9d60*/  MUFU.EX2 R157, R157 ;  /* 0x0000009d009d7308 */ /* 0x000ff00000000800 */
[----:B------:R-:W-:Y:S08]  /*9d70*/  MUFU.EX2 R14, R14 ;  /* 0x0000000e000e7308 */ /* 0x000ff00000000800 */
[----:B------:R-:W0:Y:S08]  /*9d80*/  MUFU.EX2 R57, R57 ;  /* 0x0000003900397308 */ /* 0x000e300000000800 */
[----:B------:R-:W-:Y:S08]  /*9d90*/  MUFU.EX2 R83, R83 ;  /* 0x0000005300537308 */ /* 0x000ff00000000800 */
[----:B------:R-:W-:Y:S08]  /*9da0*/  MUFU.EX2 R20, R84 ;  /* 0x0000005400147308 */ /* 0x000ff00000000800 */
[----:B------:R-:W1:Y:S01]  /*9db0*/  MUFU.EX2 R61, R61 ;  /* 0x0000003d003d7308 */ /* 0x000e620000000800 */
[----:B------:R-:W-:-:S02]  /*9dc0*/  WARPGROUP.DEPBAR.LE gsb0, 0x0 ;  /* 0x00008000000079c5 */ /* 0x000fc40000010000 */
[----:B------:R2:W-:Y:S06]  /*9dd0*/  BAR.ARV R31, 0x100 ;  /* 0x0004001f0000751d */ /* 0x0005ec0000002000 */
[----:B------:R3:W-:Y:S01]  /*9de0*/  @!P1 SYNCS.ARRIVE.TRANS64.RED.A1T0 RZ, [R27+URZ], RZ ;  /* 0x000000ff1bff99a7 */ /* 0x0007e2000810043f */
[----:B------:R-:W-:Y:S01]  /*9df0*/  MUFU.EX2 R153, R82 ;  /* 0x0000005200997308 */ /* 0x000fe20000000800 */
[----:B0-----:R-:W-:Y:S01]  /*9e00*/  F2FP.F16.F32.PACK_AB R152, R57, R14 ;  /* 0x0000000e3998723e */ /* 0x001fe200000000ff */
[----:B------:R-:W-:Y:S01]  /*9e10*/  FMUL.FTZ R88, R88, R8 ;  /* 0x0000000858587220 */ /* 0x000fe20000410000 */
[----:B-1----:R-:W-:Y:S01]  /*9e20*/  F2FP.F16.F32.PACK_AB R154, R61, R20 ;  /* 0x000000143d9a723e */ /* 0x002fe200000000ff */
[-C--:B------:R-:W-:Y:S01]  /*9e30*/  FMUL.FTZ R89, R89, R8.reuse ;  /* 0x0000000859597220 */ /* 0x080fe20000410000 */
[-C--:B------:R-:W-:Y:S01]  /*9e40*/  FMUL.FTZ R92, R92, R8.reuse ;  /* 0x000000085c5c7220 */ /* 0x080fe20000410000 */
[-C--:B------:R-:W-:Y:S01]  /*9e50*/  FMUL.FTZ R93, R93, R8.reuse ;  /* 0x000000085d5d7220 */ /* 0x080fe20000410000 */
[----:B---3--:R-:W-:Y:S01]  /*9e60*/  IMAD.U32 R27, RZ, RZ, UR56 ;  /* 0x00000038ff1b7e24 */ /* 0x008fe2000f8e00ff */
[----:B------:R-:W-:Y:S01]  /*9e70*/  MUFU.EX2 R155, R86 ;  /* 0x00000056009b7308 */ /* 0x000fe20000000800 */
[----:B------:R-:W-:Y:S01]  /*9e80*/  UMOV UR56, UR47 ;  /* 0x0000002f00387c82 */ /* 0x000fe20008000000 */
[-C--:B------:R-:W-:Y:S01]  /*9e90*/  FMUL.FTZ R96, R96, R8.reuse ;  /* 0x0000000860607220 */ /* 0x080fe20000410000 */
[-C--:B------:R-:W-:Y:S01]  /*9ea0*/  FMUL.FTZ R97, R97, R8.reuse ;  /* 0x0000000861617220 */ /* 0x080fe20000410000 */
[----:B------:R-:W-:Y:S01]  /*9eb0*/  @!P1 LEA R27, R27, UR41, 0x3 ;  /* 0x000000291b1b9c11 */ /* 0x000fe2000f8e18ff */
[-C--:B------:R-:W-:Y:S01]  /*9ec0*/  FMUL.FTZ R100, R100, R8.reuse ;  /* 0x0000000864647220 */ /* 0x080fe20000410000 */
[-C--:B------:R-:W-:Y:S01]  /*9ed0*/  FMUL.FTZ R101, R101, R8.reuse ;  /* 0x0000000865657220 */ /* 0x080fe20000410000 */
[-C--:B------:R-:W-:Y:S01]  /*9ee0*/  FMUL.FTZ R104, R104, R8.reuse ;  /* 0x0000000868687220 */ /* 0x080fe20000410000 */
[----:B------:R-:W-:Y:S01]  /*9ef0*/  FMUL.FTZ R105, R105, R8 ;  /* 0x0000000869697220 */ /* 0x000fe20000410000 */
[----:B------:R-:W-:-:S02]  /*9f00*/  @!P1 VIADD R27, R27, 0x28860 ;  /* 0x000288601b1b9836 */ /* 0x000fc40000000000 */
[-C--:B------:R-:W-:Y:S01]  /*9f10*/  FMUL.FTZ R108, R108, R8.reuse ;  /* 0x000000086c6c7220 */ /* 0x080fe20000410000 */
[-C--:B------:R-:W-:Y:S01]  /*9f20*/  FMUL.FTZ R109, R109, R8.reuse ;  /* 0x000000086d6d7220 */ /* 0x080fe20000410000 */
[-C--:B------:R-:W-:Y:S01]  /*9f30*/  FMUL.FTZ R112, R112, R8.reuse ;  /* 0x0000000870707220 */ /* 0x080fe20000410000 */
[-C--:B------:R-:W-:Y:S01]  /*9f40*/  FMUL.FTZ R113, R113, R8.reuse ;  /* 0x0000000871717220 */ /* 0x080fe20000410000 */
[----:B--2---:R-:W-:Y:S01]  /*9f50*/  @!P1 PRMT R31, RZ, 0x654, R27 ;  /* 0x00000654ff1f9816 */ /* 0x004fe2000000001b */
[----:B------:R-:W-:Y:S01]  /*9f60*/  FADD.FTZ R27, R25, R44 ;  /* 0x0000002c191b7221 */ /* 0x000fe20000010000 */
[-C--:B------:R-:W-:Y:S01]  /*9f70*/  FMUL.FTZ R116, R116, R8.reuse ;  /* 0x0000000874747220 */ /* 0x080fe20000410000 */
[----:B------:R-:W-:Y:S01]  /*9f80*/  FMUL.FTZ R117, R117, R8 ;  /* 0x0000000875757220 */ /* 0x000fe20000410000 */
[----:B------:R0:W-:Y:S01]  /*9f90*/  @!P1 SYNCS.ARRIVE.TRANS64.RED.A1T0 RZ, [R31+URZ], RZ ;  /* 0x000000ff1fff99a7 */ /* 0x0001e2000810043f */
[----:B------:R-:W-:Y:S01]  /*9fa0*/  FADD.FTZ R44, R176, R27 ;  /* 0x0000001bb02c7221 */ /* 0x000fe20000010000 */
[----:B------:R-:W-:Y:S01]  /*9fb0*/  F2FP.F16.F32.PACK_AB R176, R9, R176 ;  /* 0x000000b009b0723e */ /* 0x000fe200000000ff */
[-C--:B------:R-:W-:Y:S01]  /*9fc0*/  FMUL.FTZ R120, R120, R8.reuse ;  /* 0x0000000878787220 */ /* 0x080fe20000410000 */
[-C--:B------:R-:W-:Y:S01]  /*9fd0*/  FMUL.FTZ R121, R121, R8.reuse ;  /* 0x0000000879797220 */ /* 0x080fe20000410000 */
[----:B------:R-:W-:Y:S01]  /*9fe0*/  FADD.FTZ R27, R9, R44 ;  /* 0x0000002c091b7221 */ /* 0x000fe20000010000 */
[--C-:B------:R-:W-:Y:S01]  /*9ff0*/  FFMA.FTZ R44, R71, UR10, -R24.reuse ;  /* 0x0000000a472c7c23 */ /* 0x100fe20008010818 */
[----:B------:R-:W-:Y:S01]  /*a000*/  FFMA.FTZ R24, R87, UR10, -R24 ;  /* 0x0000000a57187c23 */ /* 0x000fe20008010818 */
[----:B------:R-:W-:Y:S01]  /*a010*/  FMUL.FTZ R124, R124, R8 ;  /* 0x000000087c7c7220 */ /* 0x000fe20000410000 */
[----:B------:R-:W-:Y:S01]  /*a020*/  FADD.FTZ R48, R178, R27 ;  /* 0x0000001bb2307221 */ /* 0x000fe20000010000 */
[----:B------:R-:W-:Y:S01]  /*a030*/  F2FP.F16.F32.PACK_AB R178, R13, R178 ;  /* 0x000000b20db2723e */ /* 0x000fe200000000ff */
[-C--:B------:R-:W-:Y:S01]  /*a040*/  FMUL.FTZ R125, R125, R8.reuse ;  /* 0x000000087d7d7220 */ /* 0x080fe20000410000 */
[----:B------:R-:W1:Y:S01]  /*a050*/  MUFU.EX2 R44, R44 ;  /* 0x0000002c002c7308 */ /* 0x000e620000000800 */
[----:B------:R-:W-:Y:S01]  /*a060*/  FADD.FTZ R27, R13, R48 ;  /* 0x000000300d1b7221 */ /* 0x000fe20000010000 */
[-C--:B------:R-:W-:Y:S01]  /*a070*/  FMUL.FTZ R128, R128, R8.reuse ;  /* 0x0000000880807220 */ /* 0x080fe20000410000 */
[-C--:B------:R-:W-:Y:S01]  /*a080*/  FMUL.FTZ R129, R129, R8.reuse ;  /* 0x0000000881817220 */ /* 0x080fe20000410000 */
[----:B------:R-:W-:Y:S01]  /*a090*/  FMUL.FTZ R132, R132, R8 ;  /* 0x0000000884847220 */ /* 0x000fe20000410000 */
[----:B------:R-:W-:Y:S01]  /*a0a0*/  FADD.FTZ R48, R172, R27 ;  /* 0x0000001bac307221 */ /* 0x000fe20000010000 */
[----:B------:R-:W-:Y:S01]  /*a0b0*/  F2FP.F16.F32.PACK_AB R172, R15, R172 ;  /* 0x000000ac0fac723e */ /* 0x000fe200000000ff */
[-C--:B------:R-:W-:Y:S01]  /*a0c0*/  FMUL.FTZ R133, R133, R8.reuse ;  /* 0x0000000885857220 */ /* 0x080fe20000410000 */
[----:B------:R-:W2:Y:S01]  /*a0d0*/  MUFU.EX2 R24, R24 ;  /* 0x0000001800187308 */ /* 0x000ea20000000800 */
[----:B------:R-:W-:Y:S01]  /*a0e0*/  FADD.FTZ R27, R15, R48 ;  /* 0x000000300f1b7221 */ /* 0x000fe20000010000 */
[-C--:B------:R-:W-:Y:S01]  /*a0f0*/  FMUL.FTZ R136, R136, R8.reuse ;  /* 0x0000000888887220 */ /* 0x080fe20000410000 */
[-C--:B------:R-:W-:Y:S01]  /*a100*/  FMUL.FTZ R137, R137, R8.reuse ;  /* 0x0000000889897220 */ /* 0x080fe20000410000 */
[----:B------:R-:W-:Y:S01]  /*a110*/  FMUL.FTZ R140, R140, R8 ;  /* 0x000000088c8c7220 */ /* 0x000fe20000410000 */
[----:B------:R-:W-:Y:S01]  /*a120*/  FADD.FTZ R48, R174, R27 ;  /* 0x0000001bae307221 */ /* 0x000fe20000010000 */
[----:B------:R-:W-:Y:S01]  /*a130*/  F2FP.F16.F32.PACK_AB R174, R11, R174 ;  /* 0x000000ae0bae723e */ /* 0x000fe200000000ff */
[-C--:B------:R-:W-:Y:S01]  /*a140*/  FMUL.FTZ R141, R141, R8.reuse ;  /* 0x000000088d8d7220 */ /* 0x080fe20000410000 */
[-C--:B------:R-:W-:Y:S01]  /*a150*/  FMUL.FTZ R144, R144, R8.reuse ;  /* 0x0000000890907220 */ /* 0x080fe20000410000 */
        /* <DEDUP_REMOVED lines=11> */
[-C--:B------:R-:W-:Y:S01]  /*a210*/  FMUL.FTZ R98, R98, R65.reuse ;  /* 0x0000004162627220 */ /* 0x080fe20000410000 */
[----:B------:R-:W-:Y:S01]  /*a220*/  FADD.FTZ R6, R170, R7 ;  /* 0x00000007aa067221 */ /* 0x000fe20000010000 */
[----:B------:R-:W-:Y:S01]  /*a230*/  F2FP.F16.F32.PACK_AB R170, R33, R170 ;  /* 0x000000aa21aa723e */ /* 0x000fe200000000ff */
        /* <DEDUP_REMOVED lines=8> */
[----:B------:R-:W-:Y:S01]  /*a2c0*/  F2FP.F16.F32.PACK_AB R164, R29, R164 ;  /* 0x000000a41da4723e */ /* 0x000fe200000000ff */
[----:B------:R-:W-:Y:S01]  /*a2d0*/  FMUL.FTZ R107, R107, R65 ;  /* 0x000000416b6b7220 */ /* 0x000fe20000410000 */
[----:B------:R-:W-:Y:S01]  /*a2e0*/  FADD.FTZ R7, R29, R26 ;  /* 0x0000001a1d077221 */ /* 0x000fe20000010000 */
[C---:B------:R-:W-:Y:S01]  /*a2f0*/  FADD.FTZ R6, R40.reuse, R3 ;  /* 0x0000000328067221 */ /* 0x040fe20000010000 */
[----:B------:R-:W-:Y:S01]  /*a300*/  F2FP.F16.F32.PACK_AB R165, R40, R165 ;  /* 0x000000a528a5723e */ /* 0x000fe200000000ff */
[----:B------:R-:W-:Y:S01]  /*a310*/  FMUL.FTZ R110, R110, R65 ;  /* 0x000000416e6e7220 */ /* 0x000fe20000410000 */
[----:B------:R-:W-:Y:S01]  /*a320*/  FADD.FTZ R26, R166, R7 ;  /* 0x00000007a61a7221 */ /* 0x000fe20000010000 */
[----:B------:R-:W-:Y:S01]  /*a330*/  FADD.FTZ R3, R167, R6 ;  /* 0x00000006a7037221 */ /* 0x000fe20000010000 */
[C---:B------:R-:W-:Y:S01]  /*a340*/  F2FP.F16.F32.PACK_AB R167, R2.reuse, R167 ;  /* 0x000000a702a7723e */ /* 0x040fe200000000ff */
[-C--:B------:R-:W-:Y:S01]  /*a350*/  FMUL.FTZ R111, R111, R65.reuse ;  /* 0x000000416f6f7220 */ /* 0x080fe20000410000 */
[C---:B------:R-:W-:Y:S01]  /*a360*/  FADD.FTZ R7, R37.reuse, R26 ;  /* 0x0000001a25077221 */ /* 0x040fe20000010000 */
        /* <DEDUP_REMOVED lines=10> */
[-C--:B------:R-:W-:Y:S01]  /*a410*/  FMUL.FTZ R118, R118, R65.reuse ;  /* 0x0000004176767220 */ /* 0x080fe20000410000 */
[----:B------:R-:W-:Y:S01]  /*a420*/  FADD.FTZ R26, R162, R7 ;  /* 0x00000007a21a7221 */ /* 0x000fe20000010000 */
[----:B------:R-:W-:Y:S01]  /*a430*/  FADD.FTZ R3, R163, R6 ;  /* 0x00000006a3037221 */ /* 0x000fe20000010000 */
[----:B------:R-:W-:Y:S01]  /*a440*/  F2FP.F16.F32.PACK_AB R162, R49, R162 ;  /* 0x000000a231a2723e */ /* 0x000fe200000000ff */
[----:B------:R-:W-:Y:S01]  /*a450*/  FMUL.FTZ R119, R119, R65 ;  /* 0x0000004177777220 */ /* 0x000fe20000410000 */
[----:B------:R-:W-:Y:S01]  /*a460*/  FADD.FTZ R7, R49, R26 ;  /* 0x0000001a31077221 */ /* 0x000fe20000010000 */
[C---:B-1----:R-:W-:Y:S01]  /*a470*/  FADD.FTZ R6, R44.reuse, R3 ;  /* 0x000000032c067221 */ /* 0x042fe20000010000 */
        /* <DEDUP_REMOVED lines=28> */
[----:B--2---:R-:W-:Y:S01]  /*a640*/  F2FP.F16.F32.PACK_AB R155, R24, R155 ;  /* 0x0000009b189b723e */ /* 0x004fe200000000ff */
[-C--:B------:R-:W-:Y:S01]  /*a650*/  FMUL.FTZ R142, R142, R65.reuse ;  /* 0x000000418e8e7220 */ /* 0x080fe20000410000 */
[----:B------:R-:W-:Y:S01]  /*a660*/  FADD.FTZ R3, R61, R2 ;  /* 0x000000023d037221 */ /* 0x000fe20000010000 */
[----:B------:R-:W-:Y:S01]  /*a670*/  FADD.FTZ R2, R24, R6 ;  /* 0x0000000618027221 */ /* 0x000fe20000010000 */
        /* <DEDUP_REMOVED lines=8> */
.L_x_7471:
[----:B------:R-:W-:-:S13]  /*a700*/  ISETP.GE.AND P2, PT, R4, UR40, PT ;  /* 0x0000002804007c0c */ /* 0x000fda000bf46270 */
[----:B------:R-:W-:Y:S05]  /*a710*/  @!P2 BRA `(.L_x_7481) ;  /* 0x00000030003ca947 */ /* 0x000fea0003800000 */
[----:B------:R-:W-:Y:S01]  /*a720*/  IMAD.MOV.U32 R9, RZ, RZ, R5 ;  /* 0x000000ffff097224 */ /* 0x000fe200078e0005 */
[----:B------:R-:W-:Y:S01]  /*a730*/  UMOV UR59, UR50 ;  /* 0x00000032003b7c82 */ /* 0x000fe20008000000 */
[----:B------:R-:W-:Y:S01]  /*a740*/  IMAD.MOV.U32 R8, RZ, RZ, R0 ;  /* 0x000000ffff087224 */ /* 0x000fe200078e0000 */
[----:B------:R-:W-:Y:S01]  /*a750*/  UMOV UR58, UR47 ;  /* 0x0000002f003a7c82 */ /* 0x000fe20008000000 */
[----:B------:R-:W-:Y:S01]  /*a760*/  ULDC UR55, c[0x0][0x9e4] ;  /* 0x0002790000377ab9 */ /* 0x000fe20000000800 */
[----:B------:R-:W-:Y:S01]  /*a770*/  ULDC UR57, c[0x0][0x9dc] ;  /* 0x0002770000397ab9 */ /* 0x000fe20000000800 */
[----:B------:R-:W-:Y:S01]  /*a780*/  ULDC UR54, c[0x0][0x988] ;  /* 0x0002620000367ab9 */ /* 0x000fe20000000800 */
[----:B------:R-:W-:-:S05]  /*a790*/  ULDC UR56, c[0x0][0x9e0] ;  /* 0x0002780000387ab9 */ /* 0x000fca0000000800 */
.L_x_7498:
        /* <DEDUP_REMOVED lines=9> */
.L_x_7483:
[----:B------:R-:W-:Y:S01]  /*a830*/  ULEA UR6, UR47, UR41, 0x3 ;  /* 0x000000292f067291 */ /* 0x000fe2000f8e183f */
[----:B------:R-:W-:-:S05]  /*a840*/  IMAD.U32 R0, RZ, RZ, UR50 ;  /* 0x00000032ff007e24 */ /* 0x000fca000f8e00ff */
[----:B------:R-:W-:-:S04]  /*a850*/  SHF.L.U32 R0, R0, 0x1f, RZ ;  /* 0x0000001f00007819 */ /* 0x000fc800000006ff */
[----:B------:R0:W1:Y:S01]  /*a860*/  SYNCS.PHASECHK.TRANS64.TRYWAIT P2, [UR6+0x28830], R0 ;  /* 0x02883000ff0075a7 */ /* 0x0000620008040146 */
[----:B------:R-:W-:Y:S05]  /*a870*/  @!P0 BRA `(.L_x_7484) ;  /* 0x0000000000048947 */ /* 0x000fea0003800000 */
[----:B------:R-:W-:Y:S01]  /*a880*/  BPT.TRAP 0x1 ;  /* 0x000000040000795c */ /* 0x000fe20000300000 */
.L_x_7484:
[----:B-1----:R-:W-:Y:S05]  /*a890*/  @P2 BRA `(.L_x_7482) ;  /* 0x0000000000082947 */ /* 0x002fea0003800000 */
[----:B------:R-:W1:Y:S02]  /*a8a0*/  SYNCS.PHASECHK.TRANS64.TRYWAIT P2, [UR6+0x28830], R0 ;  /* 0x02883000ff0075a7 */ /* 0x000e640008040146 */
[----:B-1----:R-:W-:Y:S05]  /*a8b0*/  @!P2 BRA `(.L_x_7485) ;  /* 0x000000d800a8a947 */ /* 0x002fea0003800000 */
.L_x_7482:
        /* <DEDUP_REMOVED lines=47> */
.L_x_7487:
[----:B------:R-:W-:Y:S01]  /*abb0*/  ULEA UR6, UR58, UR41, 0x3 ;  /* 0x000000293a067291 */ /* 0x000fe2000f8e183f */
[----:B------:R-:W-:-:S05]  /*abc0*/  IMAD.U32 R0, RZ, RZ, UR59 ;  /* 0x0000003bff007e24 */ /* 0x000fca000f8e00ff */
[----:B------:R-:W-:-:S04]  /*abd0*/  SHF.L.U32 R0, R0, 0x1f, RZ ;  /* 0x0000001f00007819 */ /* 0x000fc800000006ff */
[----:B------:R0:W1:Y:S01]  /*abe0*/  SYNCS.PHASECHK.TRANS64.TRYWAIT P2, [UR6+0x28850], R0 ;  /* 0x02885000ff0075a7 */ /* 0x0000620008040146 */
[----:B------:R-:W-:Y:S05]  /*abf0*/  @!P0 BRA `(.L_x_7488) ;  /* 0x0000000000048947 */ /* 0x000fea0003800000 */
[----:B------:R-:W-:Y:S01]  /*ac00*/  BPT.TRAP 0x1 ;  /* 0x000000040000795c */ /* 0x000fe20000300000 */
.L_x_7488:
[----:B-1----:R-:W-:Y:S05]  /*ac10*/  @P2 BRA `(.L_x_7486) ;  /* 0x0000000000082947 */ /* 0x002fea0003800000 */
[----:B------:R-:W1:Y:S02]  /*ac20*/  SYNCS.PHASECHK.TRANS64.TRYWAIT P2, [UR6+0x28850], R0 ;  /* 0x02885000ff0075a7 */ /* 0x000e640008040146 */
[----:B-1----:R-:W-:Y:S05]  /*ac30*/  @!P2 BRA `(.L_x_7489) ;  /* 0x000000d400e0a947 */ /* 0x002fea0003800000 */
.L_x_7486:
[----:B------:R-:W-:Y:S01]  /*ac40*/  UIADD3 UR6, UR41, 0x400, URZ ;  /* 0x0000040029067890 */ /* 0x000fe2000fffe03f */
[----:B------:R-:W-:Y:S01]  /*ac50*/  WARPGROUP.ARRIVE ;  /* 0x00000000000079c5 */ /* 0x000fe20000000000 */
[----:B------:R-:W-:-:S05]  /*ac60*/  UMOV UR7, 0x40000040 ;  /* 0x4000004000077882 */ /* 0x000fca0000000000 */
[----:B------:R-:W2:Y:S01]  /*ac70*/  S2R R7, SR_TID.X ;  /* 0x0000000000077919 */ /* 0x000ea20000002100 */
[----:B------:R-:W-:Y:S01]  /*ac80*/  USHF.R.U32.HI UR6, URZ, 0x4, UR6 ;  /* 0x000000043f067899 */ /* 0x000fe20008011606 */
[----:B------:R-:W-:Y:S01]  /*ac90*/  PLOP3.LUT P2, PT, PT, PT, UP0, 0x80, 0x0 ;  /* 0x000000000000781c */ /* 0x000fe20003f4f008 */
[----:B01----:R-:W-:Y:S02]  /*aca0*/  VIADD R0, R17, UR37 ;  /* 0x0000002511007c36 */ /* 0x003fe40008000000 */
[----:B------:R-:W-:Y:S01]  /*acb0*/  ULOP3.LUT UR6, UR6, 0x3fff, URZ, 0xc0, !UPT ;  /* 0x00003fff06067892 */ /* 0x000fe2000f8ec03f */
[----:B------:R-:W-:Y:S02]  /*acc0*/  IMAD.U32 R5, RZ, RZ, UR47 ;  /* 0x0000002fff057e24 */ /* 0x000fe4000f8e00ff */
        /* <DEDUP_REMOVED lines=45> */
[----:B------:R-:W-:Y:S02]  /*afa0*/  @UP0 ULDC UR6, c[0x0][0x44c] ;  /* 0x0001130000060ab9 */ /* 0x000fe40000000800 */
[----:B------:R-:W-:Y:S01]  /*afb0*/  @P2 IMAD.HI.U32 R6, R0, UR6, RZ ;  /* 0x0000000600062c27 */ /* 0x000fe2000f8e00ff */
[----:B------:R-:W-:-:S04]  /*afc0*/  @UP0 ULDC UR6, c[0x0][0x450] ;  /* 0x0001140000060ab9 */ /* 0x000fc80000000800 */
[----:B------:R-:W-:Y:S01]  /*afd0*/  @P2 SHF.R.U32.HI R0, RZ, UR6, R6 ;  /* 0x00000006ff002c19 */ /* 0x000fe20008011606 */
[----:B------:R-:W-:Y:S01]  /*afe0*/  ULOP3.LUT UR6, URZ, UR57, URZ, 0x33, !UPT ;  /* 0x000000393f067292 */ /* 0x000fe2000f8e333f */
[----:B------:R-:W-:-:S03]  /*aff0*/  IADD3 R6, -R7, 0xb, RZ ;  /* 0x0000000b07067810 */ /* 0x000fc60007ffe1ff */
        /* <DEDUP_REMOVED lines=10> */
[----:B-1----:R-:W-:Y:S06]  /*b0a0*/  @!P5 BRA `(.L_x_7490) ;  /* 0x00000000005cd947 */ /* 0x002fec0003800000 */
        /* <DEDUP_REMOVED lines=13> */
.L_x_7492:
[----:B------:R-:W-:-:S05]  /*b180*/  IMAD.U32 R20, RZ, RZ, UR55 ;  /* 0x00000037ff147e24 */ /* 0x000fca000f8e00ff */
[----:B------:R-:W-:-:S13]  /*b190*/  ISETP.NE.AND P2, PT, R20, 0x1, PT ;  /* 0x000000011400780c */ /* 0x000fda0003f45270 */
[----:B------:R-:W0:Y:S02]  /*b1a0*/  @P2 LDC.64 R6, c[0x0][0x9e8] ;  /* 0x00027a00ff062b82 */ /* 0x000e240000000a00 */
[----:B0-----:R-:W-:-:S05]  /*b1b0*/  @P2 IMAD.HI.U32 R6, R11, R6, RZ ;  /* 0x000000060b062227 */ /* 0x001fca00078e00ff */
[----:B------:R-:W-:-:S07]  /*b1c0*/  @P2 SHF.R.U32.HI R11, RZ, R7, R6 ;  /* 0x00000007ff0b2219 */ /* 0x000fce0000011606 */
.L_x_7493:
[----:B------:R-:W-:Y:S05]  /*b1d0*/  BSYNC B0 ;  /* 0x0000000000007941 */ /* 0x000fea0003800000 */
.L_x_7491:
[----:B------:R-:W-:-:S04]  /*b1e0*/  IMAD R11, R11, R20, -R157 ;  /* 0x000000140b0b7224 */ /* 0x000fc800078e0a9d */
[----:B------:R-:W-:-:S05]  /*b1f0*/  IMAD.IADD R11, R11, 0x1, -R16 ;  /* 0x000000010b0b7824 */ /* 0x000fca00078e0a10 */
[----:B------:R-:W-:Y:S02]  /*b200*/  VIADDMNMX R5, R11, R20, R5, PT ;  /* 0x000000140b057246 */ /* 0x000fe40003800105 */
[----:B------:R-:W-:-:S07]  /*b210*/  VIMNMX R10, R10, R11, !PT ;  /* 0x0000000b0a0a7248 */ /* 0x000fce0007fe0100 */
.L_x_7490:
        /* <DEDUP_REMOVED lines=91> */
[----:B------:R-:W-:Y:S01]  /*b7d0*/  ISETP.GT.AND P6, PT, R10, 0x79, P2 ;  /* 0x000000790a00780c */ /* 0x000fe200017c4270 */
[--C-:B0-----:R-:W-:Y:S01]  /*b7e0*/  IMAD.IADD R10, R14, 0x1, R7.reuse ;  /* 0x000000010e0a7824 */ /* 0x101fe200078e0207 */
[C---:B------:R-:W-:Y:S02]  /*b7f0*/  ISETP.LT.OR P3, PT, R5.reuse, 0x72, P3 ;  /* 0x000000720500780c */ /* 0x040fe40001f61670 */
[C---:B------:R-:W-:Y:S02]  /*b800*/  ISETP.LT.OR P4, PT, R5.reuse, 0x79, P4 ;  /* 0x000000790500780c */ /* 0x040fe40002781670 */
[----:B------:R-:W-:Y:S01]  /*b810*/  ISETP.LT.OR P6, PT, R5, 0x7a, P6 ;  /* 0x0000007a0500780c */ /* 0x000fe200037c1670 */
[----:B------:R-:W-:Y:S01]  /*b820*/  IMAD.IADD R5, R12, 0x1, R7 ;  /* 0x000000010c057824 */ /* 0x000fe200078e0207 */
        /* <DEDUP_REMOVED lines=17> */
.L_x_7496:
[----:B------:R-:W-:-:S05]  /*b940*/  IMAD.U32 R12, RZ, RZ, UR55 ;  /* 0x00000037ff0c7e24 */ /* 0x000fca000f8e00ff */
[----:B------:R-:W-:-:S13]  /*b950*/  ISETP.NE.AND P3, PT, R12, 0x1, PT ;  /* 0x000000010c00780c */ /* 0x000fda0003f65270 */
[----:B------:R-:W0:Y:S02]  /*b960*/  @P3 LDC.64 R6, c[0x0][0x9e8] ;  /* 0x00027a00ff063b82 */ /* 0x000e240000000a00 */
[----:B0-----:R-:W-:-:S05]  /*b970*/  @P3 IMAD.HI.U32 R6, R0, R6, RZ ;  /* 0x0000000600063227 */ /* 0x001fca00078e00ff */
[----:B------:R-:W-:-:S07]  /*b980*/  @P3 SHF.R.U32.HI R0, RZ, R7, R6 ;  /* 0x00000007ff003219 */ /* 0x000fce0000011606 */
.L_x_7497:
[----:B------:R-:W-:Y:S05]  /*b990*/  BSYNC B0 ;  /* 0x0000000000007941 */ /* 0x000fea0003800000 */
.L_x_7495:
[----:B------:R-:W-:-:S04]  /*b9a0*/  IMAD R157, R0, R12, -R157 ;  /* 0x0000000c009d7224 */ /* 0x000fc800078e0a9d */
[----:B------:R-:W-:-:S05]  /*b9b0*/  IMAD.IADD R157, R157, 0x1, -R16 ;  /* 0x000000019d9d7824 */ /* 0x000fca00078e0a10 */
[----:B------:R-:W-:Y:S02]  /*b9c0*/  VIADDMNMX R5, R157, R12, R5, PT ;  /* 0x0000000c9d057246 */ /* 0x000fe40003800105 */
[----:B------:R-:W-:-:S07]  /*b9d0*/  VIMNMX R10, R10, R157, !PT ;  /* 0x0000009d0a0a7248 */ /* 0x000fce0007fe0100 */
.L_x_7494:
        /* <DEDUP_REMOVED lines=29> */
[----:B------:R-:W-:Y:S02]  /*bbb0*/  ISETP.GT.AND P6, PT, R10, 0x8, P2 ;  /* 0x000000080a00780c */ /* 0x000fe400017c4270 */
[----:B------:R-:W-:Y:S02]  /*bbc0*/  FMNMX.FTZ R0, R52, R7, !PT ;  /* 0x0000000734007209 */ /* 0x000fe40007810000 */
[----:B------:R-:W-:-:S02]  /*bbd0*/  FSEL R27, R27, -INF , !P4 ;  /* 0xff8000001b1b7808 */ /* 0x000fc40006000000 */
[----:B------:R-:W-:Y:S02]  /*bbe0*/  FMNMX.FTZ R7, R53, R0, !PT ;  /* 0x0000000035077209 */ /* 0x000fe40007810000 */
[----:B------:R-:W-:Y:S02]  /*bbf0*/  ISETP.GT.AND P4, PT, R10, 0x10, P2 ;  /* 0x000000100a00780c */ /* 0x000fe40001784270 */
[----:B------:R-:W-:Y:S02]  /*bc00*/  FMNMX.FTZ R0, R56, R7, !PT ;  /* 0x0000000738007209 */ /* 0x000fe40007810000 */
[----:B------:R-:W-:Y:S02]  /*bc10*/  FSEL R43, R43, -INF , !P3 ;  /* 0xff8000002b2b7808 */ /* 0x000fe40005800000 */
[----:B------:R-:W-:Y:S02]  /*bc20*/  FMNMX.FTZ R7, R57, R0, !PT ;  /* 0x0000000039077209 */ /* 0x000fe40007810000 */
[----:B------:R-:W-:-:S02]  /*bc30*/  ISETP.LT.OR P6, PT, R5, 0x9, P6 ;  /* 0x000000090500780c */ /* 0x000fc400037c1670 */
[----:B------:R-:W-:Y:S02]  /*bc40*/  FMNMX.FTZ R0, R60, R7, !PT ;  /* 0x000000073c007209 */ /* 0x000fe40007810000 */
[----:B------:R-:W-:Y:S02]  /*bc50*/  ISETP.GT.AND P3, PT, R10, RZ, P2 ;  /* 0x000000ff0a00720c */ /* 0x000fe40001764270 */
[----:B------:R-:W-:Y:S02]  /*bc60*/  FMNMX.FTZ R7, R61, R0, !PT ;  /* 0x000000003d077209 */ /* 0x000fe40007810000 */
[----:B------:R-:W-:Y:S02]  /*bc70*/  ISETP.LT.OR P4, PT, R5, 0x11, P4 ;  /* 0x000000110500780c */ /* 0x000fe40002781670 */
[----:B------:R-:W-:Y:S02]  /*bc80*/  FMNMX.FTZ R0, R64, R7, !PT ;  /* 0x0000000740007209 */ /* 0x000fe40007810000 */
[----:B------:R-:W-:-:S02]  /*bc90*/  FSEL R30, R30, -INF , !P6 ;  /* 0xff8000001e1e7808 */ /* 0x000fc40007000000 */
        /* <DEDUP_REMOVED lines=9> */
[----:B------:R-:W-:Y:S02]  /*bd30*/  ISETP.LT.OR P4, PT, R5, 0x19, P4 ;  /* 0x000000190500780c */ /* 0x000fe40002781670 */
[----:B------:R-:W-:Y:S02]  /*bd40*/  FMNMX.FTZ R0, R76, R7, !PT ;  /* 0x000000074c007209 */ /* 0x000fe40007810000 */
[----:B------:R-:W-:-:S02]  /*bd50*/  FMNMX.FTZ R12, R26, R9, !PT ;  /* 0x000000091a0c7209 */ /* 0x000fc40007810000 */
[----:B------:R-:W-:Y:S02]  /*bd60*/  FMNMX.FTZ R7, R77, R0, !PT ;  /* 0x000000004d077209 */ /* 0x000fe40007810000 */
[----:B------:R-:W-:Y:S02]  /*bd70*/  FSEL R38, R38, -INF , !P4 ;  /* 0xff80000026267808 */ /* 0x000fe40006000000 */
[----:B------:R-:W-:Y:S02]  /*bd80*/  FMNMX.FTZ R0, R80, R7, !PT ;  /* 0x0000000750007209 */ /* 0x000fe40007810000 */
[----:B------:R-:W-:Y:S02]  /*bd90*/  ISETP.GT.AND P4, PT, R10, 0x20, P2 ;  /* 0x000000200a00780c */ /* 0x000fe40001784270 */
[----:B------:R-:W-:Y:S02]  /*bda0*/  FMNMX.FTZ R7, R81, R0, !PT ;  /* 0x0000000051077209 */ /* 0x000fe40007810000 */
[----:B------:R-:W-:-:S02]  /*bdb0*/  ISETP.LT.OR P4, PT, R5, 0x21, P4 ;  /* 0x000000210500780c */ /* 0x000fc40002781670 */
[----:B------:R-:W-:Y:S02]  /*bdc0*/  FMNMX.FTZ R0, R84, R7, !PT ;  /* 0x0000000754007209 */ /* 0x000fe40007810000 */
[----:B------:R-:W-:Y:S02]  /*bdd0*/  FSEL R42, R42, -INF , !P4 ;  /* 0xff8000002a2a7808 */ /* 0x000fe40006000000 */
[----:B------:R-:W-:Y:S02]  /*bde0*/  FMNMX.FTZ R6, R85, R0, !PT ;  /* 0x0000000055067209 */ /* 0x000fe40007810000 */
[C---:B------:R-:W-:Y:S02]  /*bdf0*/  ISETP.GT.AND P4, PT, R10.reuse, 0x28, P2 ;  /* 0x000000280a00780c */ /* 0x040fe40001784270 */
[----:B------:R-:W-:Y:S01]  /*be00*/  ISETP.GT.AND P3, PT, R10, 0x30, P2 ;  /* 0x000000300a00780c */ /* 0x000fe20001764270 */
[----:B------:R-:W0:Y:S01]  /*be10*/  SHFL.BFLY PT, R7, R6, 0x2, 0x1f ;  /* 0x0c401f0006077f89 */ /* 0x000e2200000e0000 */
[----:B------:R-:W-:-:S02]  /*be20*/  ISETP.LT.OR P4, PT, R5, 0x29, P4 ;  /* 0x000000290500780c */ /* 0x000fc40002781670 */
[C---:B------:R-:W-:Y:S02]  /*be30*/  ISETP.LT.OR P3, PT, R5.reuse, 0x31, P3 ;  /* 0x000000310500780c */ /* 0x040fe40001f61670 */
[----:B------:R-:W-:Y:S02]  /*be40*/  FSEL R46, R46, -INF , !P4 ;  /* 0xff8000002e2e7808 */ /* 0x000fe40006000000 */
[----:B------:R-:W-:Y:S02]  /*be50*/  ISETP.GT.AND P4, PT, R10, 0x29, P2 ;  /* 0x000000290a00780c */ /* 0x000fe40001784270 */
[----:B------:R-:W-:Y:S02]  /*be60*/  FSEL R50, R50, -INF , !P3 ;  /* 0xff80000032327808 */ /* 0x000fe40005800000 */
[----:B------:R-:W-:Y:S02]  /*be70*/  ISETP.LT.OR P4, PT, R5, 0x2a, P4 ;  /* 0x0000002a0500780c */ /* 0x000fe40002781670 */
[----:B------:R-:W-:-:S02]  /*be80*/  ISETP.GT.AND P3, PT, R10, 0x38, P2 ;  /* 0x000000380a00780c */ /* 0x000fc40001764270 */
[----:B------:R-:W-:Y:S02]  /*be90*/  FSEL R47, R47, -INF , !P4 ;  /* 0xff8000002f2f7808 */ /* 0x000fe40006000000 */
[----:B------:R-:W-:Y:S02]  /*bea0*/  ISETP.GT.AND P4, PT, R10, 0x31, P2 ;  /* 0x000000310a00780c */ /* 0x000fe40001784270 */
[C---:B------:R-:W-:Y:S02]  /*beb0*/  ISETP.LT.OR P3, PT, R5.reuse, 0x39, P3 ;  /* 0x000000390500780c */ /* 0x040fe40001f61670 */
[----:B------:R-:W-:Y:S02]  /*bec0*/  ISETP.LT.OR P4, PT, R5, 0x32, P4 ;  /* 0x000000320500780c */ /* 0x000fe40002781670 */
[----:B------:R-:W-:Y:S02]  /*bed0*/  FSEL R54, R54, -INF , !P3 ;  /* 0xff80000036367808 */ /* 0x000fe40005800000 */
[----:B0-----:R-:W-:-:S02]  /*bee0*/  FMNMX.FTZ R7, R6, R7, !PT ;  /* 0x0000000706077209 */ /* 0x001fc40007810000 */
[----:B------:R-:W-:Y:S02]  /*bef0*/  FSEL R51, R51, -INF , !P4 ;  /* 0xff80000033337808 */ /* 0x000fe40006000000 */
[C---:B------:R-:W-:Y:S01]  /*bf00*/  ISETP.GT.AND P4, PT, R10.reuse, 0x39, P2 ;  /* 0x000000390a00780c */ /* 0x040fe20001784270 */
[----:B------:R-:W0:Y:S01]  /*bf10*/  SHFL.BFLY PT, R0, R7, 0x1, 0x1f ;  /* 0x0c201f0007007f89 */ /* 0x000e2200000e0000 */
[----:B------:R-:W-:Y:S02]  /*bf20*/  ISETP.GT.AND P3, PT, R10, 0x40, P2 ;  /* 0x000000400a00780c */ /* 0x000fe40001764270 */
[C---:B------:R-:W-:Y:S02]  /*bf30*/  ISETP.LT.OR P4, PT, R5.reuse, 0x3a, P4 ;  /* 0x0000003a0500780c */ /* 0x040fe40002781670 */
[----:B------:R-:W-:Y:S02]  /*bf40*/  ISETP.LT.OR P3, PT, R5, 0x41, P3 ;  /* 0x000000410500780c */ /* 0x000fe40001f61670 */
        /* <DEDUP_REMOVED lines=9> */
[----:B0-----:R-:W-:Y:S02]  /*bfe0*/  FMNMX.FTZ R0, R7, R0, !PT ;  /* 0x0000000007007209 */ /* 0x001fe40007810000 */
[----:B------:R-:W-:Y:S02]  /*bff0*/  ISETP.GT.AND P3, PT, R10, 0x50, P2 ;  /* 0x000000500a00780c */ /* 0x000fe40001764270 */
[C---:B------:R-:W-:Y:S01]  /*c000*/  FSETP.NEU.FTZ.AND P6, PT, R0.reuse, -INF , PT ;  /* 0xff8000000000780b */ /* 0x040fe20003fdd000 */
[----:B------:R-:W-:Y:S01]  /*c010*/  FMUL.FTZ R6, R0, UR10 ;  /* 0x0000000a00067c20 */ /* 0x000fe20008410000 */
[----:B------:R-:W-:-:S02]  /*c020*/  ISETP.LT.OR P4, PT, R5, 0x4a, P4 ;  /* 0x0000004a0500780c */ /* 0x000fc40002781670 */
[----:B------:R-:W-:Y:S02]  /*c030*/  ISETP.LT.OR P3, PT, R5, 0x51, P3 ;  /* 0x000000510500780c */ /* 0x000fe40001f61670 */
[----:B------:R-:W-:Y:S02]  /*c040*/  FSEL R6, R6, RZ, P6 ;  /* 0x000000ff06067208 */ /* 0x000fe40003000000 */
[----:B------:R-:W-:Y:S02]  /*c050*/  FSEL R63, R63, -INF , !P4 ;  /* 0xff8000003f3f7808 */ /* 0x000fe40006000000 */
[----:B------:R-:W-:Y:S01]  /*c060*/  ISETP.GT.AND P4, PT, R10, 0x51, P2 ;  /* 0x000000510a00780c */ /* 0x000fe20001784270 */
        /* <DEDUP_REMOVED lines=9> */
[----:B------:R-:W-:Y:S01]  /*c100*/  FSEL R66, R66, -INF , !P3 ;  /* 0xff80000042427808 */ /* 0x000fe20005800000 */
        /* <DEDUP_REMOVED lines=28> */
[----:B------:R-:W-:Y:S01]  /*c2d0*/  FFMA.FTZ R85, R85, UR10, -R6 ;  /* 0x0000000a55557c23 */ /* 0x000fe20008010806 */
[----:B------:R-:W-:Y:S01]  /*c2e0*/  FMNMX.FTZ R12, R46, R29, !PT ;  /* 0x0000001d2e0c7209 */ /* 0x000fe20007810000 */
[----:B------:R-:W-:Y:S01]  /*c2f0*/  MUFU.EX2 R180, R180 ;  /* 0x000000b400b47308 */ /* 0x000fe20000000800 */
[----:B------:R-:W-:-:S02]  /*c300*/  ISETP.LT.OR P4, PT, R5, 0x5a, P4 ;  /* 0x0000005a0500780c */ /* 0x000fc40002781670 */
[----:B------:R-:W-:Y:S02]  /*c310*/  FMNMX.FTZ R25, R47, R12, !PT ;  /* 0x0000000c2f197209 */ /* 0x000fe40007810000 */
        /* <DEDUP_REMOVED lines=12> */
[----:B------:R-:W-:Y:S02]  /*c3e0*/  ISETP.GT.AND P3, PT, R10, 0x68, P2 ;  /* 0x000000680a00780c */ /* 0x000fe40001764270 */
[----:B------:R-:W-:Y:S01]  /*c3f0*/  FMNMX.FTZ R12, R58, R29, !PT ;  /* 0x0000001d3a0c7209 */ /* 0x000fe20007810000 */
[--C-:B------:R-:W-:Y:S01]  /*c400*/  FFMA.FTZ R29, R49, UR10, -R6.reuse ;  /* 0x0000000a311d7c23 */ /* 0x100fe20008010806 */
[----:B------:R-:W-:Y:S01]  /*c410*/  ISETP.LT.OR P4, PT, R5, 0x62, P4 ;  /* 0x000000620500780c */ /* 0x000fe20002781670 */
[----:B------:R-:W-:Y:S01]  /*c420*/  FFMA.FTZ R49, R69, UR10, -R6 ;  /* 0x0000000a45317c23 */ /* 0x000fe20008010806 */
[----:B------:R-:W-:Y:S01]  /*c430*/  FMNMX.FTZ R33, R59, R12, !PT ;  /* 0x0000000c3b217209 */ /* 0x000fe20007810000 */
[----:B------:R-:W-:Y:S01]  /*c440*/  MUFU.EX2 R11, R11 ;  /* 0x0000000b000b7308 */ /* 0x000fe20000000800 */
[----:B------:R-:W-:-:S02]  /*c450*/  ISETP.LT.OR P3, PT, R5, 0x69, P3 ;  /* 0x000000690500780c */ /* 0x000fc40001f61670 */
[----:B------:R-:W-:Y:S02]  /*c460*/  FMNMX.FTZ R12, R62, R33, !PT ;  /* 0x000000213e0c7209 */ /* 0x000fe40007810000 */
[----:B------:R-:W-:Y:S02]  /*c470*/  FSEL R75, R75, -INF , !P4 ;  /* 0xff8000004b4b7808 */ /* 0x000fe40006000000 */
[----:B------:R-:W-:Y:S01]  /*c480*/  FMNMX.FTZ R33, R63, R12, !PT ;  /* 0x0000000c3f217209 */ /* 0x000fe20007810000 */
[----:B------:R-:W-:Y:S01]  /*c490*/  MUFU.EX2 R176, R176 ;  /* 0x000000b000b07308 */ /* 0x000fe20000000800 */
[----:B------:R-:W-:Y:S02]  /*c4a0*/  ISETP.GT.AND P4, PT, R10, 0x69, P2 ;  /* 0x000000690a00780c */ /* 0x000fe40001784270 */
        /* <DEDUP_REMOVED lines=8> */
[----:B------:R-:W-:Y:S02]  /*c530*/  ISETP.LT.OR P4, PT, R5, 0x6a, P4 ;  /* 0x0000006a0500780c */ /* 0x000fe40002781670 */
        /* <DEDUP_REMOVED lines=12> */
[C---:B------:R-:W-:Y:S01]  /*c600*/  ISETP.GT.AND P3, PT, R10.reuse, 0x78, P2 ;  /* 0x000000780a00780c */ /* 0x040fe20001764270 */
[----:B------:R-:W-:Y:S01]  /*c610*/  MUFU.EX2 R172, R172 ;  /* 0x000000ac00ac7308 */ /* 0x000fe20000000800 */
[----:B------:R-:W-:Y:S02]  /*c620*/  ISETP.LT.OR P4, PT, R5, 0x72, P4 ;  /* 0x000000720500780c */ /* 0x000fe40002781670 */
[----:B------:R-:W-:Y:S02]  /*c630*/  FMNMX.FTZ R41, R79, R12, !PT ;  /* 0x0000000c4f297209 */ /* 0x000fe40007810000 */
[----:B------:R-:W-:-:S02]  /*c640*/  ISETP.GT.AND P2, PT, R10, 0x79, P2 ;  /* 0x000000790a00780c */ /* 0x000fc40001744270 */
[----:B------:R-:W-:Y:S01]  /*c650*/  ISETP.LT.OR P3, PT, R5, 0x79, P3 ;  /* 0x000000790500780c */ /* 0x000fe20001f61670 */
[----:B------:R-:W-:Y:S01]  /*c660*/  MUFU.EX2 R21, R21 ;  /* 0x0000001500157308 */ /* 0x000fe20000000800 */
[----:B------:R-:W-:Y:S02]  /*c670*/  FSEL R83, R83, -INF , !P4 ;  /* 0xff80000053537808 */ /* 0x000fe40006000000 */
[----:B------:R-:W-:Y:S01]  /*c680*/  FMNMX.FTZ R10, R82, R41, !PT ;  /* 0x00000029520a7209 */ /* 0x000fe20007810000 */
[--C-:B------:R-:W-:Y:S01]  /*c690*/  FFMA.FTZ R41, R61, UR10, -R6.reuse ;  /* 0x0000000a3d297c23 */ /* 0x100fe20008010806 */
[----:B------:R-:W-:Y:S01]  /*c6a0*/  ISETP.LT.OR P2, PT, R5, 0x7a, P2 ;  /* 0x0000007a0500780c */ /* 0x000fe20001741670 */
[----:B------:R-:W-:Y:S01]  /*c6b0*/  FFMA.FTZ R61, R81, UR10, -R6 ;  /* 0x0000000a513d7c23 */ /* 0x000fe20008010806 */
[----:B------:R-:W-:Y:S01]  /*c6c0*/  FSEL R86, R86, -INF , !P3 ;  /* 0xff80000056567808 */ /* 0x000fe20005800000 */
[----:B------:R-:W-:Y:S01]  /*c6d0*/  MUFU.EX2 R174, R174 ;  /* 0x000000ae00ae7308 */ /* 0x000fe20000000800 */
[----:B------:R-:W-:-:S02]  /*c6e0*/  FMNMX.FTZ R5, R83, R10, !PT ;  /* 0x0000000a53057209 */ /* 0x000fc40007810000 */
[----:B------:R-:W-:Y:S02]  /*c6f0*/  FSEL R87, R87, -INF , !P2 ;  /* 0xff80000057577808 */ /* 0x000fe40005000000 */
[----:B------:R-:W-:Y:S02]  /*c700*/  FMNMX.FTZ R10, R86, R5, !PT ;  /* 0x00000005560a7209 */ /* 0x000fe40007810000 */
        /* <DEDUP_REMOVED lines=9> */
[----:B0-----:R-:W-:-:S07]  /*c7a0*/  FMNMX.FTZ R5, R10, R5, !PT ;  /* 0x000000050a057209 */ /* 0x001fce0007810000 */
[----:B------:R-:W0:Y:S01]  /*c7b0*/  MUFU.EX2 R170, R170 ;  /* 0x000000aa00aa7308 */ /* 0x000e220000000800 */
[----:B-1----:R-:W-:Y:S01]  /*c7c0*/  FFMA.FTZ R24, R69, R3, R180 ;  /* 0x0000000345187223 */ /* 0x002fe200000100b4 */
[----:B------:R-:W1:Y:S01]  /*c7d0*/  SHFL.BFLY PT, R10, R5, 0x1, 0x1f ;  /* 0x0c201f00050a7f89 */ /* 0x000e6200000e0000 */
[C---:B------:R-:W-:Y:S01]  /*c7e0*/  F2FP.F16.F32.PACK_AB R180, R7.reuse, R180 ;  /* 0x000000b407b4723e */ /* 0x040fe200000000ff */
[-C--:B------:R-:W-:Y:S01]  /*c7f0*/  FMUL.FTZ R88, R88, R69.reuse ;  /* 0x0000004558587220 */ /* 0x080fe20000410000 */
[----:B------:R-:W-:Y:S01]  /*c800*/  FADD.FTZ R3, R7, R24 ;  /* 0x0000001807037221 */ /* 0x000fe20000010000 */
        /* <DEDUP_REMOVED lines=10> */
[----:B------:R-:W4:Y:S01]  /*c8b0*/  MUFU.EX2 R164, R164 ;  /* 0x000000a400a47308 */ /* 0x000f220000000800 */
        /* <DEDUP_REMOVED lines=9> */
[----:B-1----:R-:W-:Y:S01]  /*c950*/  FMNMX.FTZ R5, R5, R10, !PT ;  /* 0x0000000a05057209 */ /* 0x002fe20007810000 */
[-C--:B------:R-:W-:Y:S01]  /*c960*/  FMUL.FTZ R124, R124, R69.reuse ;  /* 0x000000457c7c7220 */ /* 0x080fe20000410000 */
[-C--:B------:R-:W-:Y:S01]  /*c970*/  FMUL.FTZ R125, R125, R69.reuse ;  /* 0x000000457d7d7220 */ /* 0x080fe20000410000 */
[-C--:B------:R-:W-:Y:S01]  /*c980*/  FMUL.FTZ R128, R128, R69.reuse ;  /* 0x0000004580807220 */ /* 0x080fe20000410000 */
[C---:B------:R-:W-:Y:S01]  /*c990*/  FSETP.NEU.FTZ.AND P2, PT, R5.reuse, -INF , PT ;  /* 0xff8000000500780b */ /* 0x040fe20003f5d000 */
[----:B------:R-:W-:Y:S01]  /*c9a0*/  FMUL.FTZ R20, R5, UR10 ;  /* 0x0000000a05147c20 */ /* 0x000fe20008410000 */
[----:B------:R-:W1:Y:S01]  /*c9b0*/  MUFU.EX2 R166, R166 ;  /* 0x000000a600a67308 */ /* 0x000e620000000800 */
[-C--:B------:R-:W-:Y:S01]  /*c9c0*/  FMUL.FTZ R129, R129, R69.reuse ;  /* 0x0000004581817220 */ /* 0x080fe20000410000 */
[-C--:B------:R-:W-:Y:S01]  /*c9d0*/  FMUL.FTZ R132, R132, R69.reuse ;  /* 0x0000004584847220 */ /* 0x080fe20000410000 */
[-C--:B------:R-:W-:Y:S01]  /*c9e0*/  FMUL.FTZ R133, R133, R69.reuse ;  /* 0x0000004585857220 */ /* 0x080fe20000410000 */
[----:B------:R-:W-:Y:S01]  /*c9f0*/  FSEL R20, R20, RZ, P2 ;  /* 0x000000ff14147208 */ /* 0x000fe20001000000 */
[-C--:B------:R-:W-:Y:S01]  /*ca00*/  FMUL.FTZ R136, R136, R69.reuse ;  /* 0x0000004588887220 */ /* 0x080fe20000410000 */
[-C--:B------:R-:W-:Y:S01]  /*ca10*/  FMUL.FTZ R137, R137, R69.reuse ;  /* 0x0000004589897220 */ /* 0x080fe20000410000 */
[-C--:B------:R-:W-:Y:S01]  /*ca20*/  FMUL.FTZ R140, R140, R69.reuse ;  /* 0x000000458c8c7220 */ /* 0x080fe20000410000 */
        /* <DEDUP_REMOVED lines=44> */
[--C-:B------:R-:W-:Y:S01]  /*ccf0*/  FFMA.FTZ R75, R75, UR10, -R20.reuse ;  /* 0x0000000a4b4b7c23 */ /* 0x100fe20008010814 */
[----:B------:R-:W-:Y:S01]  /*cd00*/  FFMA.FTZ R78, R78, UR10, -R20 ;  /* 0x0000000a4e4e7c23 */ /* 0x000fe20008010814 */
[----:B--2---:R-:W-:Y:S01]  /*cd10*/  FADD.FTZ R3, R29, R32 ;  /* 0x000000201d037221 */ /* 0x004fe20000010000 */
[--C-:B------:R-:W-:Y:S01]  /*cd20*/  FFMA.FTZ R32, R59, UR10, -R20.reuse ;  /* 0x0000000a3b207c23 */ /* 0x100fe20008010814 */
[--C-:B------:R-:W-:Y:S01]  /*cd30*/  FFMA.FTZ R79, R79, UR10, -R20.reuse ;  /* 0x0000000a4f4f7c23 */ /* 0x100fe20008010814 */
[----:B------:R-:W2:Y:S01]  /*cd40*/  MUFU.EX2 R26, R26 ;  /* 0x0000001a001a7308 */ /* 0x000ea20000000800 */
[----:B0-----:R-:W-:Y:S01]  /*cd50*/  FADD.FTZ R34, R170, R3 ;  /* 0x00000003aa227221 */ /* 0x001fe20000010000 */
[--C-:B------:R-:W-:Y:S01]  /*cd60*/  FFMA.FTZ R82, R82, UR10, -R20.reuse ;  /* 0x0000000a52527c23 */ /* 0x100fe20008010814 */
[--C-:B------:R-:W-:Y:S01]  /*cd70*/  FFMA.FTZ R83, R83, UR10, -R20.reuse ;  /* 0x0000000a53537c23 */ /* 0x100fe20008010814 */
[----:B------:R-:W-:Y:S01]  /*cd80*/  FFMA.FTZ R86, R86, UR10, -R20 ;  /* 0x0000000a56567c23 */ /* 0x000fe20008010814 */
[----:B---3--:R-:W-:Y:S01]  /*cd90*/  FADD.FTZ R3, R33, R34 ;  /* 0x0000002221037221 */ /* 0x008fe20000010000 */
[----:B------:R-:W-:Y:S01]  /*cda0*/  FFMA.FTZ R20, R87, UR10, -R20 ;  /* 0x0000000a57147c23 */ /* 0x000fe20008010814 */
[----:B------:R-:W-:Y:S01]  /*cdb0*/  IMAD.U32 R27, RZ, RZ, UR58 ;  /* 0x0000003aff1b7e24 */ /* 0x000fe2000f8e00ff */
[----:B------:R-:W0:Y:S01]  /*cdc0*/  MUFU.EX2 R8, R8 ;  /* 0x0000000800087308 */ /* 0x000e220000000800 */
[----:B----4-:R-:W-:Y:S01]  /*cdd0*/  FADD.FTZ R34, R164, R3 ;  /* 0x00000003a4227221 */ /* 0x010fe20000010000 */
[----:B------:R-:W-:Y:S01]  /*cde0*/  ISETP.GT.AND P2, PT, R4, UR40, PT ;  /* 0x0000002804007c0c */ /* 0x000fe2000bf44270 */
[----:B------:R-:W-:Y:S01]  /*cdf0*/  UMOV UR58, UR47 ;  /* 0x0000002f003a7c82 */ /* 0x000fe20008000000 */
[----:B------:R-:W-:Y:S01]  /*ce00*/  @!P1 LEA R27, R27, UR41, 0x3 ;  /* 0x000000291b1b9c11 */ /* 0x000fe2000f8e18ff */
[----:B-----5:R-:W-:Y:S01]  /*ce10*/  FADD.FTZ R3, R37, R34 ;  /* 0x0000002225037221 */ /* 0x020fe20000010000 */
[----:B------:R-:W-:Y:S01]  /*ce20*/  F2FP.F16.F32.PACK_AB R182, R11, R182 ;  /* 0x000000b60bb6723e */ /* 0x000fe200000000ff */
[-C--:B------:R-:W-:Y:S01]  /*ce30*/  FMUL.FTZ R141, R141, R69.reuse ;  /* 0x000000458d8d7220 */ /* 0x080fe20000410000 */
[----:B------:R-:W3:Y:S01]  /*ce40*/  MUFU.EX2 R162, R162 ;  /* 0x000000a200a27308 */ /* 0x000ee20000000800 */
[----:B-1----:R-:W-:Y:S01]  /*ce50*/  FADD.FTZ R34, R166, R3 ;  /* 0x00000003a6227221 */ /* 0x002fe20000010000 */
[----:B--2---:R-:W-:Y:S01]  /*ce60*/  FFMA.FTZ R3, R26, R2, R181 ;  /* 0x000000021a037223 */ /* 0x004fe200000100b5 */
[----:B------:R-:W-:Y:S01]  /*ce70*/  @!P1 VIADD R27, R27, 0x28860 ;  /* 0x000288601b1b9836 */ /* 0x000fe20000000000 */
[----:B------:R-:W-:Y:S01]  /*ce80*/  F2FP.F16.F32.PACK_AB R176, R13, R176 ;  /* 0x000000b00db0723e */ /* 0x000fe200000000ff */
[----:B------:R-:W-:Y:S01]  /*ce90*/  FADD.FTZ R9, R41, R34 ;  /* 0x0000002229097221 */ /* 0x000fe20000010000 */
[----:B------:R-:W-:Y:S01]  /*cea0*/  FADD.FTZ R2, R6, R3 ;  /* 0x0000000306027221 */ /* 0x000fe20000010000 */
[----:B------:R-:W-:Y:S01]  /*ceb0*/  F2FP.F16.F32.PACK_AB R178, R15, R178 ;  /* 0x000000b20fb2723e */ /* 0x000fe200000000ff */
[----:B------:R-:W1:Y:S01]  /*cec0*/  MUFU.EX2 R177, R177 ;  /* 0x000000b100b17308 */ /* 0x000e620000000800 */
[----:B------:R-:W-:Y:S01]  /*ced0*/  FADD.FTZ R34, R160, R9 ;  /* 0x00000009a0227221 */ /* 0x000fe20000010000 */
[----:B------:R-:W-:Y:S01]  /*cee0*/  FADD.FTZ R3, R183, R2 ;  /* 0x00000002b7037221 */ /* 0x000fe20000010000 */
[----:B------:R-:W-:Y:S01]  /*cef0*/  @!P1 PRMT R27, RZ, 0x654, R27 ;  /* 0x00000654ff1b9816 */ /* 0x000fe2000000001b */
[----:B------:R-:W-:Y:S01]  /*cf00*/  FMUL.FTZ R144, R144, R69 ;  /* 0x0000004590907220 */ /* 0x000fe20000410000 */
[----:B------:R-:W-:Y:S01]  /*cf10*/  FADD.FTZ R9, R45, R34 ;  /* 0x000000222d097221 */ /* 0x000fe20000010000 */
[----:B0-----:R-:W-:Y:S01]  /*cf20*/  FADD.FTZ R34, R8, R3 ;  /* 0x0000000308227221 */ /* 0x001fe20000010000 */
[----:B------:R0:W-:Y:S01]  /*cf30*/  @!P1 SYNCS.ARRIVE.TRANS64.RED.A1T0 RZ, [R27+URZ], RZ ;  /* 0x000000ff1bff99a7 */ /* 0x0001e2000810043f */
        /* <DEDUP_REMOVED lines=9> */
[----:B-1----:R-:W-:Y:S01]  /*cfd0*/  FADD.FTZ R3, R177, R34 ;  /* 0x00000022b1037221 */ /* 0x002fe20000010000 */
[----:B------:R-:W-:Y:S01]  /*cfe0*/  F2FP.F16.F32.PACK_AB R168, R29, R168 ;  /* 0x000000a81da8723e */ /* 0x000fe200000000ff */
[----:B------:R-:W-:Y:S01]  /*cff0*/  VIADD R4, R4, 0xffffffff ;  /* 0xffffffff04047836 */ /* 0x000fe20000000000 */
[----:B------:R-:W-:Y:S01]  /*d000*/  F2FP.F16.F32.PACK_AB R170, R33, R170 ;  /* 0x000000aa21aa723e */ /* 0x000fe200000000ff */
[----:B------:R-:W-:Y:S01]  /*d010*/  FMUL.FTZ R90, R90, R26 ;  /* 0x0000001a5a5a7220 */ /* 0x000fe20000410000 */
[----:B------:R-:W-:Y:S01]  /*d020*/  F2FP.F16.F32.PACK_AB R164, R37, R164 ;  /* 0x000000a425a4723e */ /* 0x000fe200000000ff */
[----:B------:R-:W-:Y:S01]  /*d030*/  FMUL.FTZ R91, R91, R26 ;  /* 0x0000001a5b5b7220 */ /* 0x000fe20000410000 */
[----:B------:R-:W1:Y:S01]  /*d040*/  MUFU.EX2 R156, R156 ;  /* 0x0000009c009c7308 */ /* 0x000e620000000800 */
[----:B--2---:R-:W-:Y:S01]  /*d050*/  FADD.FTZ R7, R49, R36 ;  /* 0x0000002431077221 */ /* 0x004fe20000010000 */
[----:B------:R-:W-:Y:S01]  /*d060*/  F2FP.F16.F32.PACK_AB R166, R41, R166 ;  /* 0x000000a629a6723e */ /* 0x000fe200000000ff */
[----:B------:R-:W-:Y:S01]  /*d070*/  FMUL.FTZ R94, R94, R26 ;  /* 0x0000001a5e5e7220 */ /* 0x000fe20000410000 */
[----:B------:R-:W-:Y:S01]  /*d080*/  F2FP.F16.F32.PACK_AB R160, R45, R160 ;  /* 0x000000a02da0723e */ /* 0x000fe200000000ff */
[----:B------:R-:W-:Y:S01]  /*d090*/  FMUL.FTZ R95, R95, R26 ;  /* 0x0000001a5f5f7220 */ /* 0x000fe20000410000 */
[----:B------:R-:W-:Y:S01]  /*d0a0*/  F2FP.F16.F32.PACK_AB R162, R49, R162 ;  /* 0x000000a231a2723e */ /* 0x000fe200000000ff */
[-C--:B------:R-:W-:Y:S01]  /*d0b0*/  FMUL.FTZ R98, R98, R26.reuse ;  /* 0x0000001a62627220 */ /* 0x080fe20000410000 */
[----:B------:R-:W2:Y:S01]  /*d0c0*/  MUFU.EX2 R179, R179 ;  /* 0x000000b300b37308 */ /* 0x000ea20000000800 */
[----:B---3--:R-:W-:Y:S01]  /*d0d0*/  FADD.FTZ R34, R10, R3 ;  /* 0x000000030a227221 */ /* 0x008fe20000010000 */
[----:B------:R-:W-:Y:S01]  /*d0e0*/  F2FP.F16.F32.PACK_AB R181, R6, R181 ;  /* 0x000000b506b5723e */ /* 0x000fe200000000ff */
[-C--:B------:R-:W-:Y:S01]  /*d0f0*/  FMUL.FTZ R99, R99, R26.reuse ;  /* 0x0000001a63637220 */ /* 0x080fe20000410000 */
[----:B------:R-:W-:Y:S01]  /*d100*/  F2FP.F16.F32.PACK_AB R177, R10, R177 ;  /* 0x000000b10ab1723e */ /* 0x000fe200000000ff */
[-C--:B------:R-:W-:Y:S01]  /*d110*/  FMUL.FTZ R102, R102, R26.reuse ;  /* 0x0000001a66667220 */ /* 0x080fe20000410000 */
[-C--:B------:R-:W-:Y:S01]  /*d120*/  FMUL.FTZ R103, R103, R26.reuse ;  /* 0x0000001a67677220 */ /* 0x080fe20000410000 */
[-C--:B------:R-:W-:Y:S01]  /*d130*/  FMUL.FTZ R106, R106, R26.reuse ;  /* 0x0000001a6a6a7220 */ /* 0x080fe20000410000 */
[----:B------:R-:W3:Y:S01]  /*d140*/  MUFU.EX2 R53, R53 ;  /* 0x0000003500357308 */ /* 0x000ee20000000800 */
        /* <DEDUP_REMOVED lines=15> */
[----:B------:R-:W2:Y:S01]  /*d240*/  MUFU.EX2 R158, R158 ;  /* 0x0000009e009e7308 */ /* 0x000ea20000000800 */
[C---:B---3--:R-:W-:Y:S01]  /*d250*/  FADD.FTZ R7, R53.reuse, R36 ;  /* 0x0000002435077221 */ /* 0x048fe20000010000 */
[----:B------:R-:W-:Y:S01]  /*d260*/  F2FP.F16.F32.PACK_AB R156, R53, R156 ;  /* 0x0000009c359c723e */ /* 0x000fe200000000ff */
[-C--:B------:R-:W-:Y:S01]  /*d270*/  FMUL.FTZ R131, R131, R26.reuse ;  /* 0x0000001a83837220 */ /* 0x080fe20000410000 */
[-C--:B------:R-:W-:Y:S01]  /*d280*/  FMUL.FTZ R134, R134, R26.reuse ;  /* 0x0000001a86867220 */ /* 0x080fe20000410000 */
[-C--:B------:R-:W-:Y:S01]  /*d290*/  FMUL.FTZ R135, R135, R26.reuse ;  /* 0x0000001a87877220 */ /* 0x080fe20000410000 */
[-C--:B------:R-:W-:Y:S01]  /*d2a0*/  FMUL.FTZ R138, R138, R26.reuse ;  /* 0x0000001a8a8a7220 */ /* 0x080fe20000410000 */
[-C--:B------:R-:W-:Y:S01]  /*d2b0*/  FMUL.FTZ R139, R139, R26.reuse ;  /* 0x0000001a8b8b7220 */ /* 0x080fe20000410000 */
[----:B------:R-:W3:Y:S01]  /*d2c0*/  MUFU.EX2 R173, R173 ;  /* 0x000000ad00ad7308 */ /* 0x000ee20000000800 */
[C---:B-1----:R-:W-:Y:S01]  /*d2d0*/  FADD.FTZ R34, R12.reuse, R3 ;  /* 0x000000030c227221 */ /* 0x042fe20000010000 */
[----:B------:R-:W-:Y:S01]  /*d2e0*/  F2FP.F16.F32.PACK_AB R179, R12, R179 ;  /* 0x000000b30cb3723e */ /* 0x000fe200000000ff */
[-C--:B------:R-:W-:Y:S01]  /*d2f0*/  FMUL.FTZ R142, R142, R26.reuse ;  /* 0x0000001a8e8e7220 */ /* 0x080fe20000410000 */
[-C--:B------:R-:W-:Y:S01]  /*d300*/  FMUL.FTZ R143, R143, R26.reuse ;  /* 0x0000001a8f8f7220 */ /* 0x080fe20000410000 */
[-C--:B------:R-:W-:Y:S01]  /*d310*/  FMUL.FTZ R146, R146, R26.reuse ;  /* 0x0000001a92927220 */ /* 0x080fe20000410000 */
[-C--:B------:R-:W-:Y:S01]  /*d320*/  FMUL.FTZ R147, R147, R26.reuse ;  /* 0x0000001a93937220 */ /* 0x080fe20000410000 */
[-C--:B------:R-:W-:Y:S01]  /*d330*/  FMUL.FTZ R150, R150, R26.reuse ;  /* 0x0000001a96967220 */ /* 0x080fe20000410000 */
[----:B------:R-:W1:Y:S01]  /*d340*/  MUFU.EX2 R57, R57 ;  /* 0x0000003900397308 */ /* 0x000e620000000800 */
[----:B--2---:R-:W-:Y:S01]  /*d350*/  FADD.FTZ R36, R158, R7 ;  /* 0x000000079e247221 */ /* 0x004fe20000010000 */
[----:B------:R-:W-:Y:S01]  /*d360*/  FMUL.FTZ R151, R151, R26 ;  /* 0x0000001a97977220 */ /* 0x000fe20000410000 */
[----:B------:R-:W-:-:S02]  /*d370*/  IMAD.MOV.U32 R8, RZ, RZ, R0 ;  /* 0x000000ffff087224 */ /* 0x000fc400078e0000 */
[----:B------:R-:W-:-:S03]  /*d380*/  IMAD.MOV.U32 R9, RZ, RZ, R5 ;  /* 0x000000ffff097224 */ /* 0x000fc600078e0005 */
[----:B------:R-:W2:Y:S01]  /*d390*/  MUFU.EX2 R14, R14 ;  /* 0x0000000e000e7308 */ /* 0x000ea20000000800 */
[----:B---3--:R-:W-:-:S07]  /*d3a0*/  FADD.FTZ R3, R173, R34 ;  /* 0x00000022ad037221 */ /* 0x008fce0000010000 */
[----:B------:R-:W3:Y:S01]  /*d3b0*/  MUFU.EX2 R152, R152 ;  /* 0x0000009800987308 */ /* 0x000ee20000000800 */
[C---:B-1----:R-:W-:Y:S01]  /*d3c0*/  FADD.FTZ R7, R57.reuse, R36 ;  /* 0x0000002439077221 */ /* 0x042fe20000010000 */
[----:B------:R-:W-:-:S06]  /*d3d0*/  F2FP.F16.F32.PACK_AB R158, R57, R158 ;  /* 0x0000009e399e723e */ /* 0x000fcc00000000ff */
[----:B------:R-:W1:Y:S01]  /*d3e0*/  MUFU.EX2 R175, R175 ;  /* 0x000000af00af7308 */ /* 0x000e620000000800 */
[C---:B--2---:R-:W-:Y:S01]  /*d3f0*/  FADD.FTZ R34, R14.reuse, R3 ;  /* 0x000000030e227221 */ /* 0x044fe20000010000 */
[----:B------:R-:W-:-:S06]  /*d400*/  F2FP.F16.F32.PACK_AB R173, R14, R173 ;  /* 0x000000ad0ead723e */ /* 0x000fcc00000000ff */
[----:B------:R-:W2:Y:S01]  /*d410*/  MUFU.EX2 R61, R61 ;  /* 0x0000003d003d7308 */ /* 0x000ea20000000800 */
[----:B---3--:R-:W-:-:S07]  /*d420*/  FADD.FTZ R36, R152, R7 ;  /* 0x0000000798247221 */ /* 0x008fce0000010000 */
        /* <DEDUP_REMOVED lines=56> */
[----:B--2---:R-:W-:Y:S01]  /*d7b0*/  FADD.FTZ R34, R155, R34 ;  /* 0x000000229b227221 */ /* 0x004fe20000010000 */
[C---:B---3--:R-:W-:Y:S01]  /*d7c0*/  FADD.FTZ R3, R65.reuse, R36 ;  /* 0x0000002441037221 */ /* 0x048fe20000010000 */
[----:B------:R-:W-:Y:S02]  /*d7d0*/  F2FP.F16.F32.PACK_AB R154, R65, R154 ;  /* 0x0000009a419a723e */ /* 0x000fe400000000ff */
[C---:B-1----:R-:W-:Y:S01]  /*d7e0*/  FADD.FTZ R2, R20.reuse, R34 ;  /* 0x0000002214027221 */ /* 0x042fe20000010000 */
[----:B------:R-:W-:Y:S01]  /*d7f0*/  F2FP.F16.F32.PACK_AB R155, R20, R155 ;  /* 0x0000009b149b723e */ /* 0x000fe200000000ff */
[----:B0-----:R-:W-:Y:S06]  /*d800*/  @P2 BRA `(.L_x_7498) ;  /* 0xffffffcc00e42947 */ /* 0x001fec000383ffff */
.L_x_7481:
[----:B------:R-:W-:Y:S06]  /*d810*/  BAR.ARV 0x8, 0x180 ;  /* 0x0206000000007b1d */ /* 0x000fec0000002000 */
[----:B------:R-:W-:Y:S05]  /*d820*/  @!P0 BRA `(.L_x_7499) ;  /* 0x0000000000048947 */ /* 0x000fea0003800000 */
[----:B------:R-:W-:Y:S01]  /*d830*/  BPT.TRAP 0x1 ;  /* 0x000000040000795c */ /* 0x000fe20000300000 */
.L_x_7499:
[----:B------:R-:W-:Y:S01]  /*d840*/  ULEA UR5, UR47, UR41, 0x3 ;  /* 0x000000292f057291 */ /* 0x000fe2000f8e183f */
[----:B------:R-:W-:-:S05]  /*d850*/  IMAD.U32 R4, RZ, RZ, UR50 ;  /* 0x00000032ff047e24 */ /* 0x000fca000f8e00ff */
[----:B------:R-:W-:-:S04]  /*d860*/  SHF.L.U32 R4, R4, 0x1f, RZ ;  /* 0x0000001f04047819 */ /* 0x000fc800000006ff */
[----:B------:R0:W1:Y:S01]  /*d870*/  SYNCS.PHASECHK.TRANS64.TRYWAIT P2, [UR5+0x28850], R4 ;  /* 0x02885004ff0075a7 */ /* 0x0000620008040145 */
[----:B------:R-:W-:Y:S05]  /*d880*/  @!P0 BRA `(.L_x_7500) ;  /* 0x0000000000048947 */ /* 0x000fea0003800000 */
[----:B------:R-:W-:Y:S01]  /*d890*/  BPT.TRAP 0x1 ;  /* 0x000000040000795c */ /* 0x000fe20000300000 */
.L_x_7500:
[----:B-1----:R-:W-:Y:S05]  /*d8a0*/  @P2 BRA `(.L_x_7501) ;  /* 0x0000000000082947 */ /* 0x002fea0003800000 */
[----:B------:R-:W1:Y:S02]  /*d8b0*/  SYNCS.PHASECHK.TRANS64.TRYWAIT P0, [UR5+0x28850], R4 ;  /* 0x02885004ff0075a7 */ /* 0x000e640008000145 */
[----:B-1----:R-:W-:Y:S05]  /*d8c0*/  @!P0 BRA `(.L_x_7502) ;  /* 0x000000a800d48947 */ /* 0x002fea0003800000 */
.L_x_7501:
[----:B------:R-:W-:Y:S01]  /*d8d0*/  UIADD3 UR41, UR41, 0x400, URZ ;  /* 0x0000040029297890 */ /* 0x000fe2000fffe03f */
[----:B------:R-:W-:Y:S01]  /*d8e0*/  WARPGROUP.ARRIVE ;  /* 0x00000000000079c5 */ /* 0x000fe20000000000 */
[----:B------:R-:W-:Y:S01]  /*d8f0*/  UMOV UR7, 0x40000040 ;  /* 0x4000004000077882 */ /* 0x000fe20000000000 */
[----:B01----:R-:W0:Y:S01]  /*d900*/  SHFL.BFLY PT, R4, R3, 0x2, 0x1f ;  /* 0x0c401f0003047f89 */ /* 0x003e2200000e0000 */
[----:B------:R-:W-:Y:S01]  /*d910*/  USHF.R.U32.HI UR41, URZ, 0x4, UR41 ;  /* 0x000000043f297899 */ /* 0x000fe20008011629 */
[----:B------:R-:W-:Y:S01]  /*d920*/  IMAD.MOV.U32 R8, RZ, RZ, RZ ;  /* 0x000000ffff087224 */ /* 0x000fe200078e00ff */
[----:B------:R-:W-:Y:S01]  /*d930*/  UIADD3 UR48, UR48, 0x1, URZ ;  /* 0x0000000130307890 */ /* 0x000fe2000fffe03f */
[----:B------:R-:W1:Y:S01]  /*d940*/  SHFL.BFLY PT, R7, R2, 0x2, 0x1f ;  /* 0x0c401f0002077f89 */ /* 0x000e6200000e0000 */
[----:B------:R-:W-:Y:S01]  /*d950*/  ULOP3.LUT UR41, UR41, 0x3fff, URZ, 0xc0, !UPT ;  /* 0x00003fff29297892 */ /* 0x000fe2000f8ec03f */
[----:B------:R-:W-:Y:S02]  /*d960*/  IMAD.U32 R13, RZ, RZ, UR10 ;  /* 0x0000000aff0d7e24 */ /* 0x000fe4000f8e00ff */
[----:B------:R-:W-:Y:S01]  /*d970*/  IMAD.MOV.U32 R21, RZ, RZ, -0x800000 ;  /* 0xff800000ff157424 */ /* 0x000fe200078e00ff */
[----:B------:R-:W-:Y:S01]  /*d980*/  ULOP3.LUT UR4, UR41, 0x4000000, URZ, 0xfc, !UPT ;  /* 0x0400000029047892 */ /* 0x000fe2000f8efc3f */
[----:B------:R-:W-:-:S03]  /*d990*/  IMAD.MOV.U32 R20, RZ, RZ, -0x800000 ;  /* 0xff800000ff147424 */ /* 0x000fc600078e00ff */
[----:B------:R-:W-:Y:S02]  /*d9a0*/  ULEA UR4, UR47, UR4, 0xb ;  /* 0x000000042f047291 */ /* 0x000fe4000f8e583f */
[----:B------:R-:W-:-:S04]  /*d9b0*/  UIADD3 UR47, UR47, 0x1, URZ ;  /* 0x000000012f2f7890 */ /* 0x000fc8000fffe03f */
[----:B------:R-:W-:Y:S01]  /*d9c0*/  UISETP.NE.AND UP0, UPT, UR47, 0x2, UPT ;  /* 0x000000022f00788c */ /* 0x000fe2000bf05270 */
[----:B------:R-:W-:Y:S02]  /*d9d0*/  UMOV UR6, UR4 ;  /* 0x0000000400067c82 */ /* 0x000fe40008000000 */
[----:B------:R-:W-:Y:S01]  /*d9e0*/  HGMMA.64x128x16.F32 R88, R180, gdesc[UR4].tnspB, R88, gsb0 ;  /* 0x41e00004b4587df0 */ /* 0x000fe20008000858 */
[----:B------:R-:W-:Y:S01]  /*d9f0*/  UIADD3 UR6, UR4, 0x80, URZ ;  /* 0x0000008004067890 */ /* 0x000fe2000fffe03f */
[----:B0-----:R-:W-:Y:S01]  /*da00*/  FADD.FTZ R4, R4, R3 ;  /* 0x0000000304047221 */ /* 0x001fe20000010000 */
[----:B------:R-:W-:Y:S01]  /*da10*/  UMOV UR7, 0x40000040 ;  /* 0x4000004000077882 */ /* 0x000fe20000000000 */
[----:B------:R-:W-:Y:S02]  /*da20*/  IMAD.MOV.U32 R3, RZ, RZ, RZ ;  /* 0x000000ffff037224 */ /* 0x000fe400078e00ff */
[----:B-1----:R-:W-:Y:S01]  /*da30*/  FADD.FTZ R6, R7, R2 ;  /* 0x0000000207067221 */ /* 0x002fe20000010000 */
[----:B------:R-:W-:Y:S01]  /*da40*/  USEL UR47, UR47, URZ, UP0 ;  /* 0x0000003f2f2f7287 */ /* 0x000fe20008000000 */
[----:B------:R-:W0:Y:S04]  /*da50*/  SHFL.BFLY PT, R7, R4, 0x1, 0x1f ;  /* 0x0c201f0004077f89 */ /* 0x000e2800000e0000 */
[----:B------:R-:W1:Y:S01]  /*da60*/  SHFL.BFLY PT, R9, R6, 0x1, 0x1f ;  /* 0x0c201f0006097f89 */ /* 0x000e6200000e0000 */
[----:B0-----:R-:W-:Y:S01]  /*da70*/  FADD.FTZ R10, R4, R7 ;  /* 0x00000007040a7221 */ /* 0x001fe20000010000 */
[----:B------:R-:W-:-:S02]  /*da80*/  IMAD.U32 R7, RZ, RZ, UR10 ;  /* 0x0000000aff077e24 */ /* 0x000fc4000f8e00ff */
[----:B-1----:R-:W-:Y:S02]  /*da90*/  FADD.FTZ R11, R6, R9 ;  /* 0x00000009060b7221 */ /* 0x002fe40000010000 */
[----:B------:R-:W-:Y:S01]  /*daa0*/  FSETP.NE.FTZ.AND P0, PT, R10, RZ, PT ;  /* 0x000000ff0a00720b */ /* 0x000fe20003f15000 */
[----:B------:R-:W-:Y:S02]  /*dab0*/  IMAD.U32 R6, RZ, RZ, UR5 ;  /* 0x00000005ff067e24 */ /* 0x000fe4000f8e00ff */
[----:B------:R-:W-:Y:S02]  /*dac0*/  FSETP.NE.FTZ.AND P2, PT, R11, RZ, PT ;  /* 0x000000ff0b00720b */ /* 0x000fe40003f55000 */
[----:B------:R-:W-:-:S05]  /*dad0*/  @!P1 VIADD R6, R6, 0x28860 ;  /* 0x0002886006069836 */ /* 0x000fca0000000000 */
[----:B------:R-:W-:-:S03]  /*dae0*/  @!P1 PRMT R6, RZ, 0x654, R6 ;  /* 0x00000654ff069816 */ /* 0x000fc60000000006 */
[----:B------:R-:W0:Y:S01]  /*daf0*/  @P0 MUFU.LG2 R2, R10 ;  /* 0x0000000a00020308 */ /* 0x000e220000000c00 */
[----:B------:R-:W-:Y:S02]  /*db00*/  @P0 FMUL.FTZ R7, R7, 0.69314718246459960938 ;  /* 0x3f31721807070820 */ /* 0x000fe40000410000 */
        /* <DEDUP_REMOVED lines=40> */
[----:B------:R-:W-:-:S04]  /*dd90*/  USEL UR4, URZ, 0x1, UP0 ;  /* 0x000000013f047887 */ /* 0x000fc80008000000 */
[----:B------:R-:W-:Y:S01]  /*dda0*/  ULOP3.LUT UR50, UR50, UR4, URZ, 0x3c, !UPT ;  /* 0x0000000432327292 */ /* 0x000fe2000f8e3c3f */
        /* <DEDUP_REMOVED lines=69> */
.L_x_7432:
[----:B------:R-:W0:Y:S01]  /*e200*/  S2R R5, SR_CgaCtaId ;  /* 0x0000000000057919 */ /* 0x000e220000008800 */
[----:B------:R-:W-:Y:S01]  /*e210*/  MOV R0, 0x400 ;  /* 0x0000040000007802 */ /* 0x000fe20000000f00 */
[----:B------:R-:W-:Y:S01]  /*e220*/  BSSY B0, `(.L_x_7503) ;  /* 0x00002e8000007945 */ /* 0x000fe20003800000 */
[----:B------:R-:W-:Y:S02]  /*e230*/  BAR.SYNC.DEFER_BLOCKING 0x5, 0x180 ;  /* 0x0146000000007b1d */ /* 0x000fe40000010000 */
[----:B0-----:R-:W-:-:S05]  /*e240*/  LEA R0, R5, R0, 0x18 ;  /* 0x0000000005007211 */ /* 0x001fca00078ec0ff */
[----:B------:R-:W0:Y:S02]  /*e250*/  LDS.128 R4, [R0+0x288d0] ;  /* 0x0288d00000047984 */ /* 0x000e240000000c00 */
[----:B0-----:R-:W-:Y:S02]  /*e260*/  R2UR UR5, R5 ;  /* 0x00000000050572ca */ /* 0x001fe400000e0000 */
[----:B------:R-:W-:Y:S02]  /*e270*/  R2UR UR7, R6 ;  /* 0x00000000060772ca */ /* 0x000fe400000e0000 */
[----:B------:R-:W-:Y:S01]  /*e280*/  R2UR UR6, R7 ;  /* 0x00000000070672ca */ /* 0x000fe200000e0000 */
[----:B------:R-:W-:Y:S06]  /*e290*/  BAR.ARV 0x4, 0x180 ;  /* 0x0106000000007b1d */ /* 0x000fec0000002000 */
[----:B------:R-:W-:Y:S08]  /*e2a0*/  @P0 BRA `(.L_x_7504) ;  /* 0x0000002000640947 */ /* 0x000ff00003800000 */
[----:B------:R-:W0:Y:S01]  /*e2b0*/  S2R R5, SR_SWINHI ;  /* 0x0000000000057919 */ /* 0x000e220000002f00 */
[----:B------:R-:W-:Y:S01]  /*e2c0*/  ULDC.64 UR10, c[0x0][0xc00] ;  /* 0x00030000000a7ab9 */ /* 0x000fe20000000a00 */
[----:B------:R-:W-:Y:S01]  /*e2d0*/  ULDC.64 UR8, c[0x0][0xc00] ;  /* 0x0003000000087ab9 */ /* 0x000fe20000000a00 */
[----:B------:R-:W1:Y:S01]  /*e2e0*/  LDC R45, c[0x0][0xbe8] ;  /* 0x0002fa00ff2d7b82 */ /* 0x000e620000000800 */
[----:B------:R-:W-:Y:S01]  /*e2f0*/  UIMAD.WIDE UR8, UR43, 0x4, UR8 ;  /* 0x000000042b0878a5 */ /* 0x000fe2000f8e0208 */
[----:B------:R-:W-:Y:S02]  /*e300*/  MOV R32, R0 ;  /* 0x0000000000207202 */ /* 0x000fe40000000f00 */
[----:B0-----:R-:W-:-:S03]  /*e310*/  MOV R33, R5 ;  /* 0x0000000500217202 */ /* 0x001fc60000000f00 */
[----:B------:R-:W-:-:S03]  /*e320*/  IMAD.WIDE R4, R218, 0x2, R32 ;  /* 0x00000002da047825 */ /* 0x000fc600078e0220 */
[C---:B------:R-:W-:Y:S02]  /*e330*/  LOP3.LUT R7, R4.reuse, 0x380, RZ, 0xc0, !PT ;  /* 0x0000038004077812 */ /* 0x040fe400078ec0ff */
[C---:B------:R-:W-:Y:S02]  /*e340*/  IADD3 R8, P5, R4.reuse, 0x40, RZ ;  /* 0x0000004004087810 */ /* 0x040fe40007fbe0ff */
[----:B------:R-:W-:Y:S02]  /*e350*/  SHF.R.U64 R7, R7, 0x3, RZ ;  /* 0x0000000307077819 */ /* 0x000fe400000012ff */
[C---:B------:R-:W-:Y:S01]  /*e360*/  IADD3 R31, P6, R4.reuse, 0x20, RZ ;  /* 0x00000020041f7810 */ /* 0x040fe20007fde0ff */
[--C-:B------:R-:W-:Y:S01]  /*e370*/  IMAD.X R27, RZ, RZ, R5.reuse, P5 ;  /* 0x000000ffff1b7224 */ /* 0x100fe200028e0605 */
[C---:B------:R-:W-:Y:S02]  /*e380*/  IADD3 R35, P4, R4.reuse, 0x60, RZ ;  /* 0x0000006004237810 */ /* 0x040fe40007f9e0ff */
        /* <DEDUP_REMOVED lines=12> */
[----:B------:R-:W-:-:S02]  /*e450*/  LOP3.LUT R6, R31, 0x380, RZ, 0xc0, !PT ;  /* 0x000003801f067812 */ /* 0x000fc400078ec0ff */
[----:B------:R-:W-:Y:S02]  /*e460*/  SHF.R.U64 R7, R7, 0x3, RZ ;  /* 0x0000000307077819 */ /* 0x000fe400000012ff */
[----:B------:R-:W-:Y:S02]  /*e470*/  LOP3.LUT R10, R35, 0x380, RZ, 0xc0, !PT ;  /* 0x00000380230a7812 */ /* 0x000fe400078ec0ff */
[----:B------:R-:W-:Y:S02]  /*e480*/  LOP3.LUT R12, R37, 0x380, RZ, 0xc0, !PT ;  /* 0x00000380250c7812 */ /* 0x000fe400078ec0ff */
[----:B------:R-:W-:Y:S02]  /*e490*/  LOP3.LUT R26, R7, R8, RZ, 0x3c, !PT ;  /* 0x00000008071a7212 */ /* 0x000fe400078e3cff */
[----:B------:R-:W-:Y:S02]  /*e4a0*/  SHF.R.U64 R6, R6, 0x3, RZ ;  /* 0x0000000306067819 */ /* 0x000fe400000012ff */
[----:B------:R-:W-:-:S02]  /*e4b0*/  SHF.R.U64 R10, R10, 0x3, RZ ;  /* 0x000000030a0a7819 */ /* 0x000fc400000012ff */
[----:B------:R-:W-:Y:S02]  /*e4c0*/  LOP3.LUT R8, R39, 0x380, RZ, 0xc0, !PT ;  /* 0x0000038027087812 */ /* 0x000fe400078ec0ff */
[----:B------:R-:W-:Y:S02]  /*e4d0*/  SHF.R.U64 R12, R12, 0x3, RZ ;  /* 0x000000030c0c7819 */ /* 0x000fe400000012ff */
[----:B------:R-:W-:Y:S02]  /*e4e0*/  LOP3.LUT R28, R6, R31, RZ, 0x3c, !PT ;  /* 0x0000001f061c7212 */ /* 0x000fe400078e3cff */
[----:B------:R-:W-:Y:S02]  /*e4f0*/  LOP3.LUT R24, R10, R35, RZ, 0x3c, !PT ;  /* 0x000000230a187212 */ /* 0x000fe400078e3cff */
[----:B------:R-:W-:Y:S02]  /*e500*/  SHF.R.U64 R8, R8, 0x3, RZ ;  /* 0x0000000308087819 */ /* 0x000fe400000012ff */
[----:B------:R-:W-:-:S02]  /*e510*/  LOP3.LUT R10, R41, 0x380, RZ, 0xc0, !PT ;  /* 0x00000380290a7812 */ /* 0x000fc400078ec0ff */
[----:B------:R-:W-:Y:S02]  /*e520*/  LOP3.LUT R31, R34, 0x380, RZ, 0xc0, !PT ;  /* 0x00000380221f7812 */ /* 0x000fe400078ec0ff */
[----:B------:R-:W-:Y:S02]  /*e530*/  LOP3.LUT R14, R12, R37, RZ, 0x3c, !PT ;  /* 0x000000250c0e7212 */ /* 0x000fe400078e3cff */
[----:B------:R-:W-:Y:S02]  /*e540*/  LOP3.LUT R12, R8, R39, RZ, 0x3c, !PT ;  /* 0x00000027080c7212 */ /* 0x000fe400078e3cff */
[----:B------:R-:W-:Y:S02]  /*e550*/  MOV R30, R4 ;  /* 0x00000004001e7202 */ /* 0x000fe40000000f00 */
[----:B------:R-:W-:Y:S02]  /*e560*/  SHF.R.U64 R10, R10, 0x3, RZ ;  /* 0x000000030a0a7819 */ /* 0x000fe400000012ff */
[----:B------:R-:W-:-:S02]  /*e570*/  SHF.R.U64 R31, R31, 0x3, RZ ;  /* 0x000000031f1f7819 */ /* 0x000fc400000012ff */
[----:B------:R-:W-:Y:S02]  /*e580*/  F2FP.F16.F32.PACK_AB R4, R89, R88 ;  /* 0x000000585904723e */ /* 0x000fe400000000ff */
[----:B------:R-:W-:Y:S02]  /*e590*/  F2FP.F16.F32.PACK_AB R5, R3, R2 ;  /* 0x000000020305723e */ /* 0x000fe400000000ff */
[----:B------:R-:W-:Y:S02]  /*e5a0*/  F2FP.F16.F32.PACK_AB R6, R93, R92 ;  /* 0x0000005c5d06723e */ /* 0x000fe400000000ff */
[----:B------:R-:W-:Y:S01]  /*e5b0*/  F2FP.F16.F32.PACK_AB R7, R95, R94 ;  /* 0x0000005e5f07723e */ /* 0x000fe200000000ff */
[----:B------:R-:W-:Y:S01]  /*e5c0*/  BAR.SYNC.DEFER_BLOCKING 0x1, 0x100 ;  /* 0x0044000000007b1d */ /* 0x000fe20000010000 */
[----:B------:R-:W-:Y:S02]  /*e5d0*/  MOV R37, R14 ;  /* 0x0000000e00257202 */ /* 0x000fe40000000f00 */
[----:B------:R-:W-:-:S02]  /*e5e0*/  MOV R36, R12 ;  /* 0x0000000c00247202 */ /* 0x000fc40000000f00 */
[----:B------:R-:W-:Y:S02]  /*e5f0*/  LOP3.LUT R10, R10, R41, RZ, 0x3c, !PT ;  /* 0x000000290a0a7212 */ /* 0x000fe400078e3cff */
[----:B------:R-:W-:Y:S02]  /*e600*/  LOP3.LUT R8, R31, R34, RZ, 0x3c, !PT ;  /* 0x000000221f087212 */ /* 0x000fe400078e3cff */
[----:B------:R-:W-:Y:S02]  /*e610*/  MOV R40, R28 ;  /* 0x0000001c00287202 */ /* 0x000fe40000000f00 */
[----:B------:R-:W-:Y:S02]  /*e620*/  MOV R39, R26 ;  /* 0x0000001a00277202 */ /* 0x000fe40000000f00 */
[----:B------:R-:W-:Y:S02]  /*e630*/  MOV R38, R24 ;  /* 0x0000001800267202 */ /* 0x000fe40000000f00 */
[----:B------:R-:W-:-:S02]  /*e640*/  F2FP.F16.F32.PACK_AB R12, R97, R96 ;  /* 0x00000060610c723e */ /* 0x000fc400000000ff */
[----:B------:R-:W-:Y:S02]  /*e650*/  F2FP.F16.F32.PACK_AB R13, R99, R98 ;  /* 0x00000062630d723e */ /* 0x000fe400000000ff */
[----:B------:R-:W-:Y:S02]  /*e660*/  F2FP.F16.F32.PACK_AB R14, R101, R100 ;  /* 0x00000064650e723e */ /* 0x000fe400000000ff */
[----:B------:R-:W-:Y:S02]  /*e670*/  F2FP.F16.F32.PACK_AB R15, R103, R102 ;  /* 0x00000066670f723e */ /* 0x000fe400000000ff */
[----:B------:R-:W-:Y:S01]  /*e680*/  F2FP.F16.F32.PACK_AB R24, R105, R104 ;  /* 0x000000686918723e */ /* 0x000fe200000000ff */
[----:B------:R0:W-:Y:S01]  /*e690*/  STSM.16.M88.4 [R30], R4 ;  /* 0x000000041e007844 */ /* 0x0001e20000000200 */
[----:B------:R-:W-:Y:S02]  /*e6a0*/  F2FP.F16.F32.PACK_AB R25, R107, R106 ;  /* 0x0000006a6b19723e */ /* 0x000fe400000000ff */
[----:B------:R-:W-:Y:S01]  /*e6b0*/  F2FP.F16.F32.PACK_AB R26, R109, R108 ;  /* 0x0000006c6d1a723e */ /* 0x000fe200000000ff */
[----:B------:R2:W-:Y:S01]  /*e6c0*/  STSM.16.M88.4 [R40], R12 ;  /* 0x0000000c28007844 */ /* 0x0005e20000000200 */
[----:B------:R-:W-:-:S02]  /*e6d0*/  F2FP.F16.F32.PACK_AB R27, R111, R110 ;  /* 0x0000006e6f1b723e */ /* 0x000fc400000000ff */
[----:B------:R-:W-:Y:S02]  /*e6e0*/  F2FP.F16.F32.PACK_AB R28, R113, R112 ;  /* 0x00000070711c723e */ /* 0x000fe400000000ff */
[----:B------:R-:W-:Y:S01]  /*e6f0*/  F2FP.F16.F32.PACK_AB R29, R115, R114 ;  /* 0x00000072731d723e */ /* 0x000fe200000000ff */
[----:B------:R-:W-:Y:S01]  /*e700*/  STSM.16.M88.4 [R39], R24 ;  /* 0x0000001827007844 */ /* 0x000fe20000000200 */
[----:B------:R-:W-:Y:S02]  /*e710*/  F2FP.F16.F32.PACK_AB R31, R119, R118 ;  /* 0x00000076771f723e */ /* 0x000fe400000000ff */
[----:B------:R-:W-:Y:S02]  /*e720*/  MOV R35, R10 ;  /* 0x0000000a00237202 */ /* 0x000fe40000000f00 */
[----:B------:R-:W-:Y:S02]  /*e730*/  MOV R34, R8 ;  /* 0x0000000800227202 */ /* 0x000fe40000000f00 */
[----:B0-----:R-:W-:-:S02]  /*e740*/  F2FP.F16.F32.PACK_AB R30, R117, R116 ;  /* 0x00000074751e723e */ /* 0x001fc400000000ff */
[----:B------:R-:W-:Y:S02]  /*e750*/  F2FP.F16.F32.PACK_AB R4, R121, R120 ;  /* 0x000000787904723e */ /* 0x000fe400000000ff */
[----:B------:R-:W-:Y:S01]  /*e760*/  F2FP.F16.F32.PACK_AB R5, R123, R122 ;  /* 0x0000007a7b05723e */ /* 0x000fe200000000ff */
[----:B------:R0:W-:Y:S01]  /*e770*/  STSM.16.M88.4 [R38], R28 ;  /* 0x0000001c26007844 */ /* 0x0001e20000000200 */
[----:B------:R-:W-:Y:S02]  /*e780*/  F2FP.F16.F32.PACK_AB R6, R125, R124 ;  /* 0x0000007c7d06723e */ /* 0x000fe400000000ff */
[----:B------:R-:W-:Y:S02]  /*e790*/  F2FP.F16.F32.PACK_AB R7, R127, R126 ;  /* 0x0000007e7f07723e */ /* 0x000fe400000000ff */
[----:B------:R-:W-:Y:S02]  /*e7a0*/  F2FP.F16.F32.PACK_AB R8, R129, R128 ;  /* 0x000000808108723e */ /* 0x000fe400000000ff */
[----:B------:R-:W-:Y:S01]  /*e7b0*/  F2FP.F16.F32.PACK_AB R9, R131, R130 ;  /* 0x000000828309723e */ /* 0x000fe200000000ff */
[----:B------:R3:W-:Y:S01]  /*e7c0*/  STSM.16.M88.4 [R37], R4 ;  /* 0x0000000425007844 */ /* 0x0007e20000000200 */
[----:B------:R-:W-:-:S02]  /*e7d0*/  F2FP.F16.F32.PACK_AB R10, R133, R132 ;  /* 0x00000084850a723e */ /* 0x000fc400000000ff */
[----:B------:R-:W-:Y:S02]  /*e7e0*/  F2FP.F16.F32.PACK_AB R11, R135, R134 ;  /* 0x00000086870b723e */ /* 0x000fe400000000ff */
[----:B--2---:R-:W-:Y:S02]  /*e7f0*/  F2FP.F16.F32.PACK_AB R12, R137, R136 ;  /* 0x00000088890c723e */ /* 0x004fe400000000ff */
[----:B------:R-:W-:Y:S01]  /*e800*/  F2FP.F16.F32.PACK_AB R13, R139, R138 ;  /* 0x0000008a8b0d723e */ /* 0x000fe200000000ff */
[----:B------:R2:W-:Y:S01]  /*e810*/  STSM.16.M88.4 [R36], R8 ;  /* 0x0000000824007844 */ /* 0x0005e20000000200 */
[----:B------:R-:W-:Y:S01]  /*e820*/  F2FP.F16.F32.PACK_AB R14, R141, R140 ;  /* 0x0000008c8d0e723e */ /* 0x000fe200000000ff */
[----:B0-----:R-:W-:Y:S01]  /*e830*/  IMAD.U32 R28, RZ, RZ, UR8 ;  /* 0x00000008ff1c7e24 */ /* 0x001fe2000f8e00ff */
[----:B------:R-:W-:Y:S01]  /*e840*/  F2FP.F16.F32.PACK_AB R15, R143, R142 ;  /* 0x0000008e8f0f723e */ /* 0x000fe200000000ff */
[----:B------:R-:W-:Y:S01]  /*e850*/  IMAD.U32 R29, RZ, RZ, UR9 ;  /* 0x00000009ff1d7e24 */ /* 0x000fe2000f8e00ff */
[----:B------:R-:W-:Y:S01]  /*e860*/  F2FP.F16.F32.PACK_AB R24, R145, R144 ;  /* 0x000000909118723e */ /* 0x000fe200000000ff */
[----:B------:R-:W-:Y:S01]  /*e870*/  ULDC.64 UR8, c[0x0][0xc08] ;  /* 0x0003020000087ab9 */ /* 0x000fe20000000a00 */
[----:B------:R-:W-:Y:S01]  /*e880*/  F2FP.F16.F32.PACK_AB R25, R147, R146 ;  /* 0x000000929319723e */ /* 0x000fe200000000ff */
[----:B------:R0:W-:Y:S01]  /*e890*/  STSM.16.M88.4 [R35], R12 ;  /* 0x0000000c23007844 */ /* 0x0001e20000000200 */
[----:B------:R-:W-:-:S02]  /*e8a0*/  F2FP.F16.F32.PACK_AB R26, R149, R148 ;  /* 0x00000094951a723e */ /* 0x000fc400000000ff */
[----:B------:R-:W-:Y:S02]  /*e8b0*/  F2FP.F16.F32.PACK_AB R27, R151, R150 ;  /* 0x00000096971b723e */ /* 0x000fe400000000ff */
[----:B------:R-:W-:-:S03]  /*e8c0*/  ISETP.NE.U32.AND P0, PT, RZ, UR10, PT ;  /* 0x0000000aff007c0c */ /* 0x000fc6000bf05070 */
[----:B------:R4:W-:Y:S01]  /*e8d0*/  STSM.16.M88.4 [R34], R24 ;  /* 0x0000001822007844 */ /* 0x0009e20000000200 */
[----:B------:R-:W-:Y:S01]  /*e8e0*/  BAR.SYNC.DEFER_BLOCKING 0x1, 0x100 ;  /* 0x0044000000007b1d */ /* 0x000fe20000010000 */
[----:B------:R-:W-:-:S13]  /*e8f0*/  ISETP.NE.AND.EX P0, PT, RZ, UR11, PT, P0 ;  /* 0x0000000bff007c0c */ /* 0x000fda000bf05300 */
[----:B------:R-:W4:Y:S01]  /*e900*/  @P0 LDG.E R30, desc[UR52][R28.64] ;  /* 0x000000341c1e0981 */ /* 0x000f22000c1e1900 */
[----:B------:R-:W-:Y:S01]  /*e910*/  UISETP.NE.U32.AND UP0, UPT, UR8, URZ, UPT ;  /* 0x0000003f0800728c */ /* 0x000fe2000bf05070 */
[----:B-1----:R-:W-:Y:S01]  /*e920*/  ISETP.NE.AND P1, PT, R45, 0x1, PT ;  /* 0x000000012d00780c */ /* 0x002fe20003f25270 */
[----:B------:R-:W-:Y:S02]  /*e930*/  ULDC UR4, c[0x0][0xa88] ;  /* 0x0002a20000047ab9 */ /* 0x000fe40000000800 */
[----:B------:R-:W-:Y:S01]  /*e940*/  UISETP.NE.AND.EX UP0, UPT, UR9, URZ, UPT, UP0 ;  /* 0x0000003f0900728c */ /* 0x000fe2000bf05300 */
[----:B------:R-:W-:Y:S01]  /*e950*/  IMAD.U32 R44, RZ, RZ, UR4 ;  /* 0x00000004ff2c7e24 */ /* 0x000fe2000f8e00ff */
[----:B------:R-:W-:-:S04]  /*e960*/  ULDC UR4, c[0x0][0xad4] ;  /* 0x0002b50000047ab9 */ /* 0x000fc80000000800 */
[----:B------:R-:W-:-:S04]  /*e970*/  PLOP3.LUT P4, PT, PT, PT, UP0, 0x80, 0x0 ;  /* 0x000000000000781c */ /* 0x000fc80003f8f008 */
[----:B---3--:R-:W1:Y:S01]  /*e980*/  @P1 LDC R6, c[0x0][0xbec] ;  /* 0x0002fb00ff061b82 */ /* 0x008e620000000800 */
[----:B------:R-:W-:Y:S02]  /*e990*/  @UP0 ULDC.64 UR8, c[0x0][0xc08] ;  /* 0x0003020000080ab9 */ /* 0x000fe40000000a00 */
[----:B------:R-:W-:Y:S02]  /*e9a0*/  @UP0 UIMAD.WIDE UR8, UR43, 0x4, UR8 ;  /* 0x000000042b0808a5 */ /* 0x000fe4000f8e0208 */
[----:B------:R-:W-:-:S03]  /*e9b0*/  UISETP.NE.AND UP0, UPT, UR45, URZ, UPT ;  /* 0x0000003f2d00728c */ /* 0x000fc6000bf05270 */
[----:B--2---:R-:W2:Y:S01]  /*e9c0*/  @P1 LDC R9, c[0x0][0xbf0] ;  /* 0x0002fc00ff091b82 */ /* 0x004ea20000000800 */
[----:B------:R-:W-:Y:S01]  /*e9d0*/  USEL UR4, UR45, UR4, UP0 ;  /* 0x000000042d047287 */ /* 0x000fe20008000000 */
[----:B------:R-:W-:Y:S01]  /*e9e0*/  IMAD.U32 R4, RZ, RZ, UR8 ;  /* 0x00000008ff047e24 */ /* 0x000fe2000f8e00ff */
[----:B------:R-:W-:Y:S01]  /*e9f0*/  UMOV UR19, 0x9b8 ;  /* 0x000009b800137882 */ /* 0x000fe20000000000 */
[----:B------:R-:W-:Y:S01]  /*ea00*/  IMAD.U32 R5, RZ, RZ, UR9 ;  /* 0x00000009ff057e24 */ /* 0x000fe2000f8e00ff */
[----:B------:R-:W-:Y:S02]  /*ea10*/  UISETP.GT.AND UP1, UPT, UR4, 0x1, UPT ;  /* 0x000000010400788c */ /* 0x000fe4000bf24270 */
[----:B------:R-:W-:Y:S02]  /*ea20*/  UISETP.NE.U32.AND UP0, UPT, UR10, URZ, UPT ;  /* 0x0000003f0a00728c */ /* 0x000fe4000bf05070 */
[----:B------:R-:W-:Y:S01]  /*ea30*/  USEL UR19, UR19, 0x978, UP1 ;  /* 0x0000097813137887 */ /* 0x000fe20008800000 */
[----:B0-----:R-:W-:Y:S01]  /*ea40*/  VIADD R13, R17, UR37 ;  /* 0x00000025110d7c36 */ /* 0x001fe20008000000 */
[----:B------:R-:W-:Y:S01]  /*ea50*/  UISETP.NE.AND.EX UP0, UPT, UR11, URZ, UPT, UP0 ;  /* 0x0000003f0b00728c */ /* 0x000fe2000bf05300 */
[----:B------:R1:W5:Y:S01]  /*ea60*/  @P4 LDG.E R44, desc[UR52][R4.64] ;  /* 0x00000034042c4981 */ /* 0x000362000c1e1900 */
[----:B------:R-:W-:Y:S01]  /*ea70*/  UMOV UR4, URZ ;  /* 0x0000003f00047c82 */ /* 0x000fe20008000000 */
[----:B------:R-:W-:Y:S01]  /*ea80*/  USHF.R.S32.HI UR10, URZ, 0x1f, UR43 ;  /* 0x0000001f3f0a7899 */ /* 0x000fe2000801142b */
[----:B------:R-:W-:Y:S01]  /*ea90*/  IMAD.MOV.U32 R7, RZ, RZ, R13 ;  /* 0x000000ffff077224 */ /* 0x000fe200078e000d */
[----:B------:R-:W-:-:S02]  /*eaa0*/  USEL UR8, UR43, URZ, !UP0 ;  /* 0x0000003f2b087287 */ /* 0x000fc4000c000000 */
[----:B------:R-:W-:Y:S02]  /*eab0*/  USEL UR9, UR39, URZ, UP1 ;  /* 0x0000003f27097287 */ /* 0x000fe40008800000 */
[----:B------:R-:W-:Y:S01]  /*eac0*/  USEL UR18, UR10, URZ, !UP0 ;  /* 0x0000003f0a127287 */ /* 0x000fe2000c000000 */
[----:B------:R-:W-:Y:S02]  /*ead0*/  ULDC.64 UR12, c[0x0][UR19+0x220] ;  /* 0x00008800130c7abb */ /* 0x000fe40008000a00 */
[----:B------:R-:W-:Y:S01]  /*eae0*/  ULDC.64 UR10, c[0x0][UR19+0x218] ;  /* 0x00008600130a7abb */ /* 0x000fe20008000a00 */
[----:B-1----:R-:W-:Y:S01]  /*eaf0*/  @P1 IMAD.HI.U32 R4, R13, R6, RZ ;  /* 0x000000060d041227 */ /* 0x002fe200078e00ff */
[----:B------:R-:W-:Y:S01]  /*eb00*/  ULDC.64 UR14, c[0x0][UR19+0x228] ;  /* 0x00008a00130e7abb */ /* 0x000fe20008000a00 */
[----:B------:R-:W-:Y:S02]  /*eb10*/  UIMAD UR13, UR13, UR8, URZ ;  /* 0x000000080d0d72a4 */ /* 0x000fe4000f8e023f */
[----:B------:R-:W-:Y:S01]  /*eb20*/  UIMAD.WIDE.U32 UR16, UR10, UR42, URZ ;  /* 0x0000002a0a1072a5 */ /* 0x000fe2000f8e003f */
[----:B--2---:R-:W-:Y:S01]  /*eb30*/  @P1 SHF.R.U32.HI R7, RZ, R9, R4 ;  /* 0x00000009ff071219 */ /* 0x004fe20000011604 */
[----:B------:R-:W-:-:S02]  /*eb40*/  UIMAD UR20, UR11, UR42, URZ ;  /* 0x0000002a0b1472a4 */ /* 0x000fc4000f8e023f */
[----:B------:R-:W-:Y:S02]  /*eb50*/  UIMAD.WIDE.U32 UR10, UR12, UR8, URZ ;  /* 0x000000080c0a72a5 */ /* 0x000fe4000f8e003f */
[----:B------:R-:W-:Y:S01]  /*eb60*/  UIMAD.WIDE.U32 UR22, UR14, UR9, URZ ;  /* 0x000000090e1672a5 */ /* 0x000fe2000f8e003f */
[----:B------:R-:W-:Y:S01]  /*eb70*/  IMAD.MOV R6, RZ, RZ, -R7 ;  /* 0x000000ffff067224 */ /* 0x000fe200078e0a07 */
[----:B------:R-:W-:Y:S02]  /*eb80*/  UIMAD UR9, UR15, UR9, URZ ;  /* 0x000000090f0972a4 */ /* 0x000fe4000f8e023f */
[----:B------:R-:W-:Y:S01]  /*eb90*/  UIMAD UR13, UR12, UR18, UR13 ;  /* 0x000000120c0d72a4 */ /* 0x000fe2000f8e020d */
[----:B------:R-:W-:Y:S01]  /*eba0*/  IMAD R9, R45, R6, R13 ;  /* 0x000000062d097224 */ /* 0x000fe200078e020d */
[----:B------:R-:W-:Y:S01]  /*ebb0*/  UIADD3 UR20, UR17, UR20, URZ ;  /* 0x0000001411147290 */ /* 0x000fe2000fffe03f */
[----:B------:R-:W-:Y:S02]  /*ebc0*/  IMAD.U32 R4, RZ, RZ, UR22 ;  /* 0x00000016ff047e24 */ /* 0x000fe4000f8e00ff */
[----:B------:R-:W-:Y:S01]  /*ebd0*/  IMAD.U32 R5, RZ, RZ, UR23 ;  /* 0x00000017ff057e24 */ /* 0x000fe2000f8e00ff */
[----:B------:R-:W-:-:S02]  /*ebe0*/  SHF.R.S32.HI R5, RZ, 0x1f, R7 ;  /* 0x0000001fff057819 */ /* 0x000fc40000011407 */
[----:B------:R-:W-:Y:S02]  /*ebf0*/  SHF.R.S32.HI R6, RZ, 0x1f, R9 ;  /* 0x0000001fff067819 */ /* 0x000fe40000011409 */
[----:B----4-:R-:W-:-:S13]  /*ec00*/  @P0 R2UR UR4, R30 ;  /* 0x000000001e0402ca */ /* 0x010fda00000e0000 */
[----:B------:R-:W-:Y:S02]  /*ec10*/  UIADD3 UR16, UP0, UP2, UR10, UR16, UR4 ;  /* 0x000000100a107290 */ /* 0x000fe4000fa1e004 */
[----:B------:R-:W-:Y:S02]  /*ec20*/  UIADD3 UR10, UR23, UR9, URZ ;  /* 0x00000009170a7290 */ /* 0x000fe4000fffe03f */
[----:B------:R-:W-:Y:S02]  /*ec30*/  UIADD3 UR9, UR11, UR13, URZ ;  /* 0x0000000d0b097290 */ /* 0x000fe4000fffe03f */
[----:B------:R-:W-:Y:S01]  /*ec40*/  USHF.R.S32.HI UR14, URZ, 0x1f, UR4 ;  /* 0x0000001f3f0e7899 */ /* 0x000fe20008011404 */
[----:B------:R-:W-:Y:S01]  /*ec50*/  IADD3 R4, P2, P3, R7, UR16, R4 ;  /* 0x0000001007047c10 */ /* 0x000fe2000fb5e004 */
[----:B------:R-:W-:Y:S01]  /*ec60*/  IMAD.U32 R8, RZ, RZ, UR10 ;  /* 0x0000000aff087e24 */ /* 0x000fe2000f8e00ff */
[----:B------:R-:W-:Y:S01]  /*ec70*/  ULDC.64 UR10, c[0x0][UR19+0x210] ;  /* 0x00008400130a7abb */ /* 0x000fe20008000a00 */
[----:B------:R-:W-:Y:S01]  /*ec80*/  UIADD3.X UR9, UR9, UR20, UR14, UP0, UP2 ;  /* 0x0000001409097290 */ /* 0x000fe200087e440e */
[----:B------:R-:W-:Y:S01]  /*ec90*/  IMAD R7, R9, UR11, RZ ;  /* 0x0000000b09077c24 */ /* 0x000fe2000f8e02ff */
[----:B------:R-:W-:Y:S01]  /*eca0*/  ULDC.64 UR12, c[0x0][0xba8] ;  /* 0x0002ea00000c7ab9 */ /* 0x000fe20000000a00 */
[----:B------:R-:W-:Y:S01]  /*ecb0*/  @!UP1 ULDC UR12, c[0x0][0xb50] ;  /* 0x0002d400000c9ab9 */ /* 0x000fe20000000800 */
[----:B------:R-:W-:Y:S01]  /*ecc0*/  @!UP1 ULDC UR13, c[0x0][0xb54] ;  /* 0x0002d500000d9ab9 */ /* 0x000fe20000000800 */
[----:B------:R-:W-:Y:S01]  /*ecd0*/  IMAD R7, R6, UR10, R7 ;  /* 0x0000000a06077c24 */ /* 0x000fe2000f8e0207 */
[----:B------:R-:W-:-:S03]  /*ece0*/  IADD3.X R5, R5, UR9, R8, P2, P3 ;  /* 0x0000000905057c10 */ /* 0x000fc600097e6408 */
[----:B------:R-:W-:-:S04]  /*ecf0*/  IMAD.WIDE.U32 R4, R9, UR10, R4 ;  /* 0x0000000a09047c25 */ /* 0x000fc8000f8e0004 */
[----:B------:R-:W-:Y:S01]  /*ed00*/  IMAD.IADD R5, R5, 0x1, R7 ;  /* 0x0000000105057824 */ /* 0x000fe200078e0207 */
[----:B------:R-:W-:-:S04]  /*ed10*/  LEA R8, P2, R4, UR12, 0x2 ;  /* 0x0000000c04087c11 */ /* 0x000fc8000f8410ff */
[----:B------:R-:W-:Y:S01]  /*ed20*/  LEA.HI.X R9, R4, UR13, R5, 0x2, P2 ;  /* 0x0000000d04097c11 */ /* 0x000fe200090f1405 */
[----:B------:R-:W-:Y:S08]  /*ed30*/  @P4 BRA `(.L_x_7505) ;  /* 0x0000000000104947 */ /* 0x000ff00003800000 */
[----:B------:R-:W-:Y:S05]  /*ed40*/  @!P0 BRA `(.L_x_7505) ;  /* 0x00000000000c8947 */ /* 0x000fea0003800000 */
[----:B------:R-:W2:Y:S04]  /*ed50*/  LDG.E R5, desc[UR52][R28.64] ;  /* 0x000000341c057981 */ /* 0x000ea8000c1e1900 */
[----:B-----5:R-:W2:Y:S02]  /*ed60*/  LDG.E R44, desc[UR52][R28.64+0x4] ;  /* 0x000004341c2c7981 */ /* 0x020ea4000c1e1900 */
[----:B--2---:R-:W-:-:S07]  /*ed70*/  IMAD.IADD R44, R44, 0x1, -R5 ;  /* 0x000000012c2c7824 */ /* 0x004fce00078e0a05 */
.L_x_7505:
[----:B------:R-:W-:Y:S01]  /*ed80*/  SHFL.IDX PT, R4, R8, RZ, 0x1c1f ;  /* 0x001c1fff08047589 */ /* 0x000fe200000e0000 */
[----:B------:R-:W-:Y:S01]  /*ed90*/  VIADD R11, R217, UR37 ;  /* 0x00000025d90b7c36 */ /* 0x000fe20008000000 */
[----:B------:R-:W-:Y:S01]  /*eda0*/  LOP3.LUT P0, RZ, R199, 0x3, RZ, 0xc0, !PT ;  /* 0x00000003c7ff7812 */ /* 0x000fe2000780c0ff */
[----:B-----5:R-:W-:Y:S01]  /*edb0*/  IMAD R44, R44, R45, RZ ;  /* 0x0000002d2c2c7224 */ /* 0x020fe200078e02ff */
[----:B------:R-:W0:Y:S01]  /*edc0*/  SHFL.IDX PT, R5, R9, RZ, 0x1c1f ;  /* 0x001c1fff09057589 */ /* 0x000e2200000e0000 */
[----:B------:R-:W-:-:S03]  /*edd0*/  VIADD R25, R11, 0x8 ;  /* 0x000000080b197836 */ /* 0x000fc60000000000 */
[----:B------:R-:W-:Y:S01]  /*ede0*/  SHFL.IDX PT, R6, R8, 0x1, 0x1c1f ;  /* 0x003c1f0008067f89 */ /* 0x000fe200000e0000 */
[-C--:B------:R-:W-:Y:S02]  /*edf0*/  ISETP.GE.OR P2, PT, R11, R44.reuse, P0 ;  /* 0x0000002c0b00720c */ /* 0x080fe40000746670 */
[----:B------:R-:W-:Y:S01]  /*ee00*/  ISETP.GE.OR P0, PT, R25, R44, P0 ;  /* 0x0000002c1900720c */ /* 0x000fe20000706670 */
[----:B------:R-:W1:Y:S10]  /*ee10*/  SHFL.IDX PT, R7, R9, 0x1, 0x1c1f ;  /* 0x003c1f0009077f89 */ /* 0x000e7400000e0000 */
[----:B0-----:R0:W-:Y:S04]  /*ee20*/  @!P2 ST.E desc[UR52][R4.64], R21 ;  /* 0x000000150400a985 */ /* 0x0011e8000c101934 */
[----:B-1----:R0:W-:Y:S01]  /*ee30*/  @!P0 ST.E desc[UR52][R6.64], R20 ;  /* 0x0000001406008985 */ /* 0x0021e2000c101934 */
[----:B------:R-:W-:-:S13]  /*ee40*/  PLOP3.LUT P0, PT, PT, PT, UP1, 0x80, 0x0 ;  /* 0x000000000000781c */ /* 0x000fda0003f0f018 */
[----:B0-----:R-:W-:Y:S05]  /*ee50*/  @P0 BRA `(.L_x_7506) ;  /* 0x00000008008c0947 */ /* 0x001fea0003800000 */
[----:B------:R-:W-:Y:S01]  /*ee60*/  IMAD R3, R198, 0x40, R18 ;  /* 0x00000040c6037824 */ /* 0x000fe200078e0212 */
[----:B------:R-:W0:Y:S01]  /*ee70*/  @P1 LDC R20, c[0x0][0xbec] ;  /* 0x0002fb00ff141b82 */ /* 0x000e220000000800 */
[----:B------:R-:W-:Y:S02]  /*ee80*/  ULDC.64 UR12, c[0x0][0xaa0] ;  /* 0x0002a800000c7ab9 */ /* 0x000fe40000000a00 */
[----:B------:R-:W-:-:S03]  /*ee90*/  IMAD.WIDE R32, R3, 0x2, R32 ;  /* 0x0000000203207825 */ /* 0x000fc600078e0220 */
[C---:B------:R-:W-:Y:S01]  /*eea0*/  IADD3 R9, P6, R32.reuse, 0x1000, RZ ;  /* 0x0000100020097810 */ /* 0x040fe20007fde0ff */
[----:B------:R-:W-:Y:S01]  /*eeb0*/  UIMAD UR9, UR14, UR12, URZ ;  /* 0x0000000c0e0972a4 */ /* 0x000fe2000f8e023f */
[C---:B------:R-:W-:Y:S02]  /*eec0*/  IADD3 R13, P5, R32.reuse, 0x2000, RZ ;  /* 0x00002000200d7810 */ /* 0x040fe40007fbe0ff */
[----:B------:R-:W-:Y:S01]  /*eed0*/  LOP3.LUT R8, R9, 0x380, RZ, 0xc0, !PT ;  /* 0x0000038009087812 */ /* 0x000fe200078ec0ff */
[----:B------:R-:W-:Y:S01]  /*eee0*/  UIMAD.WIDE.U32 UR10, UR4, UR12, URZ ;  /* 0x0000000c040a72a5 */ /* 0x000fe2000f8e003f */
[----:B------:R-:W-:Y:S02]  /*eef0*/  IADD3 R25, P4, R32, 0x3000, RZ ;  /* 0x0000300020197810 */ /* 0x000fe40007f9e0ff */
[----:B------:R-:W-:Y:S01]  /*ef00*/  SHF.R.U64 R8, R8, 0x3, RZ ;  /* 0x0000000308087819 */ /* 0x000fe200000012ff */
[----:B------:R-:W-:Y:S01]  /*ef10*/  UIMAD UR9, UR4, UR13, UR9 ;  /* 0x0000000d040972a4 */ /* 0x000fe2000f8e0209 */
[----:B------:R-:W-:-:S02]  /*ef20*/  IADD3 R29, P3, R32, 0x4000, RZ ;  /* 0x00004000201d7810 */ /* 0x000fc40007f7e0ff */
[----:B------:R-:W-:Y:S01]  /*ef30*/  LOP3.LUT R8, R8, R9, RZ, 0x3c, !PT ;  /* 0x0000000908087212 */ /* 0x000fe200078e3cff */
[--C-:B------:R-:W-:Y:S01]  /*ef40*/  IMAD.X R9, RZ, RZ, R33.reuse, P6 ;  /* 0x000000ffff097224 */ /* 0x100fe200030e0621 */
[C---:B------:R-:W-:Y:S01]  /*ef50*/  IADD3 R3, P6, R32.reuse, 0x7000, RZ ;  /* 0x0000700020037810 */ /* 0x040fe20007fde0ff */
[----:B------:R-:W-:Y:S01]  /*ef60*/  UIADD3 UR11, UR11, UR9, URZ ;  /* 0x000000090b0b7290 */ /* 0x000fe2000fffe03f */
[C---:B------:R-:W-:Y:S01]  /*ef70*/  IADD3 R35, P2, R32.reuse, 0x5000, RZ ;  /* 0x0000500020237810 */ /* 0x040fe20007f5e0ff */
[----:B------:R-:W-:Y:S01]  /*ef80*/  ULDC.64 UR12, c[0x0][0xae8] ;  /* 0x0002ba00000c7ab9 */ /* 0x000fe20000000a00 */
[----:B------:R-:W-:Y:S01]  /*ef90*/  LOP3.LUT R2, R3, 0x380, RZ, 0xc0, !PT ;  /* 0x0000038003027812 */ /* 0x000fe200078ec0ff */
[----:B------:R-:W-:Y:S01]  /*efa0*/  USHF.R.S32.HI UR4, URZ, 0x1f, UR8 ;  /* 0x0000001f3f047899 */ /* 0x000fe20008011408 */
[----:B------:R-:W-:Y:S01]  /*efb0*/  IADD3 R37, P0, R32, 0x6000, RZ ;  /* 0x0000600020257810 */ /* 0x000fe20007f1e0ff */
[----:B------:R-:W-:Y:S01]  /*efc0*/  IMAD.X R41, RZ, RZ, R33, P6 ;  /* 0x000000ffff297224 */ /* 0x000fe200030e0621 */
[----:B------:R-:W-:Y:S01]  /*efd0*/  SHF.R.U64 R2, R2, 0x3, RZ ;  /* 0x0000000302027819 */ /* 0x000fe200000012ff */
[----:B------:R-:W-:Y:S01]  /*efe0*/  UIMAD.WIDE.U32 UR10, UR42, UR12, UR10 ;  /* 0x0000000c2a0a72a5 */ /* 0x000fe2000f8e000a */
[----:B------:R-:W-:Y:S01]  /*eff0*/  LOP3.LUT R12, R13, 0x380, RZ, 0xc0, !PT ;  /* 0x000003800d0c7812 */ /* 0x000fe200078ec0ff */
[----:B------:R-:W5:Y:S01]  /*f000*/  LD.E.128 R8, desc[UR52][R8.64] ;  /* 0x0000003408087980 */ /* 0x000f62000c101d00 */
[----:B------:R-:W-:-:S02]  /*f010*/  LOP3.LUT R40, R2, R3, RZ, 0x3c, !PT ;  /* 0x0000000302287212 */ /* 0x000fc400078e3cff */
[----:B------:R-:W1:Y:S01]  /*f020*/  @P1 LDC R3, c[0x0][0xbf0] ;  /* 0x0002fc00ff031b82 */ /* 0x000e620000000800 */
[----:B------:R-:W-:Y:S01]  /*f030*/  IMAD R2, R22, 0x20, R198 ;  /* 0x0000002016027824 */ /* 0x000fe200078e02c6 */
[----:B------:R-:W-:Y:S01]  /*f040*/  UIMAD UR11, UR42, UR13, UR11 ;  /* 0x0000000d2a0b72a4 */ /* 0x000fe2000f8e020b */
[----:B------:R-:W-:Y:S01]  /*f050*/  LOP3.LUT R24, R25, 0x380, RZ, 0xc0, !PT ;  /* 0x0000038019187812 */ /* 0x000fe200078ec0ff */
[----:B------:R-:W5:Y:S01]  /*f060*/  LD.E.128 R40, desc[UR52][R40.64] ;  /* 0x0000003428287980 */ /* 0x000f62000c101d00 */
[----:B------:R-:W-:Y:S01]  /*f070*/  VIADD R47, R2, UR37 ;  /* 0x00000025022f7c36 */ /* 0x000fe20008000000 */
[----:B------:R-:W-:Y:S01]  /*f080*/  ULDC.64 UR12, c[0x0][0xaf0] ;  /* 0x0002bc00000c7ab9 */ /* 0x000fe20000000a00 */
[----:B------:R-:W-:Y:S01]  /*f090*/  LOP3.LUT R28, R29, 0x380, RZ, 0xc0, !PT ;  /* 0x000003801d1c7812 */ /* 0x000fe200078ec0ff */
[----:B------:R-:W-:Y:S01]  /*f0a0*/  UIMAD UR4, UR4, UR12, URZ ;  /* 0x0000000c040472a4 */ /* 0x000fe2000f8e023f */
[----:B0-----:R-:W-:Y:S01]  /*f0b0*/  @P1 IMAD.HI.U32 R2, R47, R20, RZ ;  /* 0x000000142f021227 */ /* 0x001fe200078e00ff */
[----:B------:R-:W-:-:S02]  /*f0c0*/  LOP3.LUT R34, R35, 0x380, RZ, 0xc0, !PT ;  /* 0x0000038023227812 */ /* 0x000fc400078ec0ff */
[----:B------:R-:W-:Y:S02]  /*f0d0*/  LOP3.LUT R36, R37, 0x380, RZ, 0xc0, !PT ;  /* 0x0000038025247812 */ /* 0x000fe400078ec0ff */
[----:B------:R-:W-:Y:S01]  /*f0e0*/  LOP3.LUT R5, R32, 0x380, RZ, 0xc0, !PT ;  /* 0x0000038020057812 */ /* 0x000fe200078ec0ff */
[----:B------:R-:W-:Y:S01]  /*f0f0*/  IMAD.MOV.U32 R21, RZ, RZ, R47 ;  /* 0x000000ffff157224 */ /* 0x000fe200078e002f */
[----:B------:R-:W-:Y:S01]  /*f100*/  SHF.R.U64 R12, R12, 0x3, RZ ;  /* 0x000000030c0c7819 */ /* 0x000fe200000012ff */
[----:B------:R-:W-:Y:S01]  /*f110*/  UIMAD UR4, UR8, UR13, UR4 ;  /* 0x0000000d080472a4 */ /* 0x000fe2000f8e0204 */
[----:B------:R-:W-:Y:S01]  /*f120*/  SHF.R.U64 R24, R24, 0x3, RZ ;  /* 0x0000000318187819 */ /* 0x000fe200000012ff */
[----:B------:R-:W-:Y:S01]  /*f130*/  UIMAD.WIDE.U32 UR8, UR8, UR12, UR10 ;  /* 0x0000000c080872a5 */ /* 0x000fe2000f8e000a */
[----:B------:R-:W-:Y:S02]  /*f140*/  SHF.R.U64 R28, R28, 0x3, RZ ;  /* 0x000000031c1c7819 */ /* 0x000fe400000012ff */
[----:B------:R-:W-:-:S02]  /*f150*/  SHF.R.U64 R34, R34, 0x3, RZ ;  /* 0x0000000322227819 */ /* 0x000fc400000012ff */
[----:B------:R-:W-:Y:S02]  /*f160*/  SHF.R.U64 R36, R36, 0x3, RZ ;  /* 0x0000000324247819 */ /* 0x000fe400000012ff */
[----:B------:R-:W-:Y:S02]  /*f170*/  SHF.R.U64 R5, R5, 0x3, RZ ;  /* 0x0000000305057819 */ /* 0x000fe400000012ff */
[----:B-1----:R-:W-:Y:S01]  /*f180*/  @P1 SHF.R.U32.HI R21, RZ, R3, R2 ;  /* 0x00000003ff151219 */ /* 0x002fe20000011602 */
[----:B------:R-:W-:Y:S01]  /*f190*/  UIADD3 UR4, UR9, UR4, URZ ;  /* 0x0000000409047290 */ /* 0x000fe2000fffe03f */
        /* <DEDUP_REMOVED lines=11> */
[----:B------:R-:W-:Y:S01]  /*f250*/  IMAD.MOV.U32 R5, RZ, RZ, R33 ;  /* 0x000000ffff057224 */ /* 0x000fe200078e0021 */
[--C-:B------:R-:W-:Y:S01]  /*f260*/  SHF.R.S32.HI R20, RZ, 0x1f, R21.reuse ;  /* 0x0000001fff147819 */ /* 0x100fe20000011415 */
[----:B------:R-:W-:Y:S01]  /*f270*/  IMAD.MOV R46, RZ, RZ, -R21 ;  /* 0x000000ffff2e7224 */ /* 0x000fe200078e0a15 */
[----:B------:R-:W-:Y:S01]  /*f280*/  ULDC.64 UR10, c[0x0][0xae0] ;  /* 0x0002b800000a7ab9 */ /* 0x000fe20000000a00 */
[----:B------:R-:W-:Y:S01]  /*f290*/  IMAD.U32 R3, RZ, RZ, UR9 ;  /* 0x00000009ff037e24 */ /* 0x000fe2000f8e00ff */
[----:B------:R-:W5:Y:S01]  /*f2a0*/  LD.E.128 R12, desc[UR52][R12.64] ;  /* 0x000000340c0c7980 */ /* 0x000f62000c101d00 */
[----:B------:R-:W-:-:S02]  /*f2b0*/  IMAD R20, R20, UR10, RZ ;  /* 0x0000000a14147c24 */ /* 0x000fc4000f8e02ff */
[----:B------:R-:W-:Y:S01]  /*f2c0*/  IMAD R45, R45, R46, R47 ;  /* 0x0000002e2d2d7224 */ /* 0x000fe200078e022f */
[----:B------:R-:W5:Y:S01]  /*f2d0*/  LD.E.128 R4, desc[UR52][R4.64] ;  /* 0x0000003404047980 */ /* 0x000f62000c101d00 */
[----:B------:R-:W-:Y:S01]  /*f2e0*/  IMAD.U32 R2, RZ, RZ, UR8 ;  /* 0x00000008ff027e24 */ /* 0x000fe2000f8e00ff */
[----:B------:R-:W-:Y:S01]  /*f2f0*/  ULDC.64 UR8, c[0x0][0xad8] ;  /* 0x0002b60000087ab9 */ /* 0x000fe20000000a00 */
[----:B------:R-:W-:Y:S01]  /*f300*/  IMAD.U32 R3, RZ, RZ, UR4 ;  /* 0x00000004ff037e24 */ /* 0x000fe2000f8e00ff */
[----:B------:R-:W5:Y:S01]  /*f310*/  LD.E.128 R24, desc[UR52][R24.64] ;  /* 0x0000003418187980 */ /* 0x000f62000c101d00 */
[----:B------:R-:W-:-:S03]  /*f320*/  IMAD R47, R21, UR11, R20 ;  /* 0x0000000b152f7c24 */ /* 0x000fc6000f8e0214 */
[----:B------:R-:W5:Y:S01]  /*f330*/  LD.E.128 R28, desc[UR52][R28.64] ;  /* 0x000000341c1c7980 */ /* 0x000f62000c101d00 */
[----:B------:R-:W-:-:S03]  /*f340*/  SHF.R.S32.HI R20, RZ, 0x1f, R45 ;  /* 0x0000001fff147819 */ /* 0x000fc6000001142d */
[----:B------:R-:W5:Y:S04]  /*f350*/  LD.E.128 R32, desc[UR52][R34.64] ;  /* 0x0000003422207980 */ /* 0x000f68000c101d00 */
[----:B------:R-:W5:Y:S01]  /*f360*/  LD.E.128 R36, desc[UR52][R36.64] ;  /* 0x0000003424247980 */ /* 0x000f62000c101d00 */
[----:B------:R-:W-:Y:S01]  /*f370*/  IMAD.WIDE.U32 R2, R21, UR10, R2 ;  /* 0x0000000a15027c25 */ /* 0x000fe2000f8e0002 */
[----:B------:R-:W-:Y:S01]  /*f380*/  @!PT LDS RZ, [RZ] ;  /* 0x00000000fffff984 */ /* 0x000fe20000000800 */
[----:B------:R-:W-:Y:S01]  /*f390*/  @!PT LDS RZ, [RZ] ;  /* 0x00000000fffff984 */ /* 0x000fe20000000800 */
[----:B------:R-:W-:Y:S01]  /*f3a0*/  @!PT LDS RZ, [RZ] ;  /* 0x00000000fffff984 */ /* 0x000fe20000000800 */
[----:B------:R-:W-:Y:S01]  /*f3b0*/  @!PT LDS RZ, [RZ] ;  /* 0x00000000fffff984 */ /* 0x000fe20000000800 */
[----:B------:R0:W-:Y:S06]  /*f3c0*/  MEMBAR.ALL.CTA ;  /* 0x0000000000007992 */ /* 0x0001ec0000008000 */
[----:B0-----:R-:W0:Y:S01]  /*f3d0*/  FENCE.VIEW.ASYNC.S ;  /* 0x00000000000073c6 */ /* 0x001e220000000000 */
[----:B------:R-:W-:-:S02]  /*f3e0*/  IMAD.IADD R3, R3, 0x1, R47 ;  /* 0x0000000103037824 */ /* 0x000fc400078e022f */
[----:B------:R-:W-:Y:S02]  /*f3f0*/  IMAD R20, R20, UR8, RZ ;  /* 0x0000000814147c24 */ /* 0x000fe4000f8e02ff */
[----:B------:R-:W-:Y:S02]  /*f400*/  VIADD R49, R198, UR37 ;  /* 0x00000025c6317c36 */ /* 0x000fe40008000000 */
[C---:B------:R-:W-:Y:S02]  /*f410*/  IMAD R47, R45.reuse, UR9, R20 ;  /* 0x000000092d2f7c24 */ /* 0x040fe4000f8e0214 */
[----:B------:R-:W-:Y:S01]  /*f420*/  IMAD.WIDE.U32 R2, R45, UR8, R2 ;  /* 0x000000082d027c25 */ /* 0x000fe2000f8e0002 */
[----:B------:R-:W-:Y:S01]  /*f430*/  ISETP.GE.AND P2, PT, R49, R44, PT ;  /* 0x0000002c3100720c */ /* 0x000fe20003f46270 */
[----:B------:R-:W-:Y:S02]  /*f440*/  ULDC.64 UR8, c[0x0][0xa80] ;  /* 0x0002a00000087ab9 */ /* 0x000fe40000000a00 */
[----:B------:R-:W-:Y:S01]  /*f450*/  VIADD R0, R0, 0x28820 ;  /* 0x0002882000007836 */ /* 0x000fe20000000000 */
[----:B------:R-:W-:Y:S01]  /*f460*/  LEA R45, P3, R2, UR8, 0x1 ;  /* 0x00000008022d7c11 */ /* 0x000fe2000f8608ff */
[----:B------:R-:W-:-:S02]  /*f470*/  IMAD.IADD R3, R3, 0x1, R47 ;  /* 0x0000000103037824 */ /* 0x000fc400078e022f */
[----:B------:R-:W-:Y:S01]  /*f480*/  VIADD R21, R49, 0x20 ;  /* 0x0000002031157836 */ /* 0x000fe20000000000 */
[----:B------:R-:W-:Y:S02]  /*f490*/  PRMT R0, RZ, 0x654, R0 ;  /* 0x00000654ff007816 */ /* 0x000fe40000000000 */
[----:B------:R-:W-:Y:S02]  /*f4a0*/  LEA.HI.X R46, R2, UR9, R3, 0x1, P3 ;  /* 0x00000009022e7c11 */ /* 0x000fe400098f0c03 */
[-C--:B------:R-:W-:Y:S01]  /*f4b0*/  ISETP.GE.AND P0, PT, R21, R44.reuse, PT ;  /* 0x0000002c1500720c */ /* 0x080fe20003f06270 */
[----:B------:R-:W-:Y:S01]  /*f4c0*/  VIADD R21, R49, 0x40 ;  /* 0x0000004031157836 */ /* 0x000fe20000000000 */
[----:B0-----:R0:W-:Y:S01]  /*f4d0*/  SYNCS.ARRIVE.TRANS64.RED.A1T0 RZ, [R0+URZ], RZ ;  /* 0x000000ff00ff79a7 */ /* 0x0011e2000810043f */
[----:B------:R1:W2:Y:S01]  /*f4e0*/  SHFL.IDX PT, R20, R45, RZ, 0x181f ;  /* 0x00181fff2d147589 */ /* 0x0002a200000e0000 */
[----:B------:R-:W-:Y:S02]  /*f4f0*/  BSSY B1, `(.L_x_7507) ;  /* 0x000000d000017945 */ /* 0x000fe40003800000 */
[----:B------:R-:W-:Y:S01]  /*f500*/  ISETP.GE.AND P1, PT, R21, R44, PT ;  /* 0x0000002c1500720c */ /* 0x000fe20003f26270 */
[----:B0-----:R1:W0:Y:S01]  /*f510*/  SHFL.IDX PT, R0, R46, RZ, 0x181f ;  /* 0x00181fff2e007589 */ /* 0x00122200000e0000 */
[----:B------:R-:W-:Y:S11]  /*f520*/  @P2 BRA `(.L_x_7508) ;  /* 0x0000000000242947 */ /* 0x000ff60003800000 */
[----:B------:R-:W-:Y:S02]  /*f530*/  ULDC UR4, c[0x0][0xac8] ;  /* 0x0002b20000047ab9 */ /* 0x000fe40000000800 */
[----:B------:R-:W-:Y:S02]  /*f540*/  ISETP.GE.AND P2, PT, R18, UR4, PT ;  /* 0x0000000412007c0c */ /* 0x000fe4000bf46270 */
[----:B------:R-:W-:-:S11]  /*f550*/  ISETP.GE.AND P3, PT, R19, UR4, PT ;  /* 0x0000000413007c0c */ /* 0x000fd6000bf66270 */
[CC--:B--2---:R-:W-:Y:S02]  /*f560*/  @!P2 LEA R2, P4, R18.reuse, R20.reuse, 0x1 ;  /* 0x000000141202a211 */ /* 0x0c4fe400078808ff */
[C---:B------:R-:W-:Y:S02]  /*f570*/  @!P3 LEA R20, P5, R19.reuse, R20, 0x1 ;  /* 0x000000141314b211 */ /* 0x040fe400078a08ff */
[-C--:B0-----:R-:W-:Y:S02]  /*f580*/  @!P2 LEA.HI.X R3, R18, R0.reuse, R220, 0x1, P4 ;  /* 0x000000001203a211 */ /* 0x081fe400020f0cdc */
[----:B------:R-:W-:-:S03]  /*f590*/  @!P3 LEA.HI.X R21, R19, R0, R219, 0x1, P5 ;  /* 0x000000001315b211 */ /* 0x000fc600028f0cdb */
[----:B-----5:R3:W-:Y:S04]  /*f5a0*/  @!P2 ST.E.128 desc[UR52][R2.64], R4 ;  /* 0x000000040200a985 */ /* 0x0207e8000c101d34 */
[----:B------:R3:W-:Y:S02]  /*f5b0*/  @!P3 ST.E.128 desc[UR52][R20.64], R28 ;  /* 0x0000001c1400b985 */ /* 0x0007e4000c101d34 */
.L_x_7508:
[----:B------:R-:W-:Y:S05]  /*f5c0*/  BSYNC B1 ;  /* 0x0000000000017941 */ /* 0x000fea0003800000 */
.L_x_7507:
[----:B0-----:R0:W4:Y:S01]  /*f5d0*/  SHFL.IDX PT, R0, R46, 0x1, 0x181f ;  /* 0x00381f002e007f89 */ /* 0x00112200000e0000 */
[----:B------:R-:W-:Y:S03]  /*f5e0*/  BSSY B1, `(.L_x_7509) ;  /* 0x000000c000017945 */ /* 0x000fe60003800000 */
[----:B---3-5:R0:W3:Y:S01]  /*f5f0*/  SHFL.IDX PT, R4, R45, 0x1, 0x181f ;  /* 0x00381f002d047f89 */ /* 0x0280e200000e0000 */
[----:B------:R-:W-:Y:S05]  /*f600*/  @P0 BRA `(.L_x_7510) ;  /* 0x0000000000240947 */ /* 0x000fea0003800000 */
[----:B------:R-:W-:Y:S02]  /*f610*/  ULDC UR4, c[0x0][0xac8] ;  /* 0x0002b20000047ab9 */ /* 0x000fe40000000800 */
        /* <DEDUP_REMOVED lines=8> */
.L_x_7510:
[----:B------:R-:W-:Y:S05]  /*f6a0*/  BSYNC B1 ;  /* 0x0000000000017941 */ /* 0x000fea0003800000 */
.L_x_7509:
[----:B----4-:R4:W0:Y:S01]  /*f6b0*/  SHFL.IDX PT, R0, R46, 0x2, 0x181f ;  /* 0x00581f002e007f89 */ /* 0x01082200000e0000 */
[----:B------:R-:W-:Y:S03]  /*f6c0*/  BSSY B1, `(.L_x_7511) ;  /* 0x000000c000017945 */ /* 0x000fe60003800000 */
[----:B---3--:R4:W3:Y:S01]  /*f6d0*/  SHFL.IDX PT, R4, R45, 0x2, 0x181f ;  /* 0x00581f002d047f89 */ /* 0x0088e200000e0000 */
[----:B------:R-:W-:Y:S05]  /*f6e0*/  @P1 BRA `(.L_x_7512) ;  /* 0x0000000000241947 */ /* 0x000fea0003800000 */
[----:B------:R-:W-:Y:S02]  /*f6f0*/  ULDC UR4, c[0x0][0xac8] ;  /* 0x0002b20000047ab9 */ /* 0x000fe40000000800 */
        /* <DEDUP_REMOVED lines=8> */
.L_x_7512:
[----:B------:R-:W-:Y:S05]  /*f780*/  BSYNC B1 ;  /* 0x0000000000017941 */ /* 0x000fea0003800000 */
.L_x_7511:
[----:B0-----:R-:W-:Y:S01]  /*f790*/  VIADD R3, R49, 0x60 ;  /* 0x0000006031037836 */ /* 0x001fe20000000000 */
[----:B-1--4-:R-:W0:Y:S04]  /*f7a0*/  SHFL.IDX PT, R46, R46, 0x3, 0x181f ;  /* 0x00781f002e2e7f89 */ /* 0x012e2800000e0000 */
[----:B------:R-:W-:Y:S01]  /*f7b0*/  ISETP.GE.AND P0, PT, R3, R44, PT ;  /* 0x0000002c0300720c */ /* 0x000fe20003f06270 */
[----:B------:R-:W1:-:S12]  /*f7c0*/  SHFL.IDX PT, R45, R45, 0x3, 0x181f ;  /* 0x00781f002d2d7f89 */ /* 0x000e5800000e0000 */
[----:B------:R-:W-:Y:S05]  /*f7d0*/  @P0 BRA `(.L_x_7513) ;  /* 0x0000001800300947 */ /* 0x000fea0003800000 */
[----:B------:R-:W-:Y:S02]  /*f7e0*/  ULDC UR4, c[0x0][0xac8] ;  /* 0x0002b20000047ab9 */ /* 0x000fe40000000800 */
[----:B------:R-:W-:-:S13]  /*f7f0*/  ISETP.GE.AND P1, PT, R18, UR4, PT ;  /* 0x0000000412007c0c */ /* 0x000fda000bf26270 */
[----:B-1----:R-:W-:-:S04]  /*f800*/  @!P1 LEA R2, P0, R18, R45, 0x1 ;  /* 0x0000002d12029211 */ /* 0x002fc800078008ff */
[----:B0-----:R-:W-:Y:S02]  /*f810*/  @!P1 LEA.HI.X R3, R18, R46, R220, 0x1, P0 ;  /* 0x0000002e12039211 */ /* 0x001fe400000f0cdc */
[----:B------:R-:W-:-:S03]  /*f820*/  ISETP.GE.AND P0, PT, R19, UR4, PT ;  /* 0x0000000413007c0c */ /* 0x000fc6000bf06270 */
[----:B------:R0:W-:Y:S10]  /*f830*/  @!P1 ST.E.128 desc[UR52][R2.64], R24 ;  /* 0x0000001802009985 */ /* 0x0001f4000c101d34 */
[----:B------:R-:W-:Y:S05]  /*f840*/  @P0 BRA `(.L_x_7513) ;  /* 0x0000001800140947 */ /* 0x000fea0003800000 */
[----:B0-----:R-:W-:-:S04]  /*f850*/  LEA R2, P0, R19, R45, 0x1 ;  /* 0x0000002d13027211 */ /* 0x001fc800078008ff */
[----:B------:R-:W-:-:S05]  /*f860*/  LEA.HI.X R3, R19, R46, R219, 0x1, P0 ;  /* 0x0000002e13037211 */ /* 0x000fca00000f0cdb */
[----:B------:R0:W-:Y:S01]  /*f870*/  ST.E.128 desc[UR52][R2.64], R40 ;  /* 0x0000002802007985 */ /* 0x0001e2000c101d34 */
[----:B------:R-:W-:Y:S05]  /*f880*/  BRA `(.L_x_7513) ;  /* 0x0000001800047947 */ /* 0x000fea0003800000 */
.L_x_7506:
[----:B------:R-:W-:Y:S01]  /*f890*/  ULDC.64 UR12, c[0x0][0xb08] ;  /* 0x0002c200000c7ab9 */ /* 0x000fe20000000a00 */
[----:B------:R-:W0:Y:S01]  /*f8a0*/  @P1 LDC R4, c[0x0][0xbec] ;  /* 0x0002fb00ff041b82 */ /* 0x000e220000000800 */
[----:B------:R-:W-:Y:S01]  /*f8b0*/  UIMAD UR9, UR14, UR12, URZ ;  /* 0x0000000c0e0972a4 */ /* 0x000fe2000f8e023f */
[----:B------:R-:W-:Y:S01]  /*f8c0*/  IMAD.MOV.U32 R7, RZ, RZ, R13 ;  /* 0x000000ffff077224 */ /* 0x000fe200078e000d */
[----:B------:R-:W-:Y:S01]  /*f8d0*/  UIMAD.WIDE.U32 UR10, UR4, UR12, URZ ;  /* 0x0000000c040a72a5 */ /* 0x000fe2000f8e003f */
[----:B------:R-:W-:Y:S01]  /*f8e0*/  ISETP.GE.AND P0, PT, R11, R44, PT ;  /* 0x0000002c0b00720c */ /* 0x000fe20003f06270 */
[----:B------:R-:W-:Y:S01]  /*f8f0*/  UIMAD UR9, UR4, UR13, UR9 ;  /* 0x0000000d040972a4 */ /* 0x000fe2000f8e0209 */
[----:B------:R-:W-:Y:S01]  /*f900*/  BSSY B1, `(.L_x_7514) ;  /* 0x000006c000017945 */ /* 0x000fe20003800000 */
[----:B------:R-:W-:Y:S01]  /*f910*/  USHF.R.S32.HI UR4, URZ, 0x1f, UR8 ;  /* 0x0000001f3f047899 */ /* 0x000fe20008011408 */
[----:B------:R-:W1:Y:S01]  /*f920*/  @P1 LDC R5, c[0x0][0xbf0] ;  /* 0x0002fc00ff051b82 */ /* 0x000e620000000800 */
[----:B------:R-:W-:Y:S01]  /*f930*/  UIADD3 UR11, UR11, UR9, URZ ;  /* 0x000000090b0b7290 */ /* 0x000fe2000fffe03f */
[----:B------:R-:W-:-:S03]  /*f940*/  ULDC.64 UR12, c[0x0][0xb38] ;  /* 0x0002ce00000c7ab9 */ /* 0x000fc60000000a00 */
[----:B------:R-:W-:-:S04]  /*f950*/  UIMAD.WIDE.U32 UR10, UR42, UR12, UR10 ;  /* 0x0000000c2a0a72a5 */ /* 0x000fc8000f8e000a */
[----:B------:R-:W-:-:S03]  /*f960*/  UIMAD UR11, UR42, UR13, UR11 ;  /* 0x0000000d2a0b72a4 */ /* 0x000fc6000f8e020b */
[----:B------:R-:W-:Y:S02]  /*f970*/  ULDC.64 UR12, c[0x0][0xb40] ;  /* 0x0002d000000c7ab9 */ /* 0x000fe40000000a00 */
[----:B------:R-:W-:Y:S01]  /*f980*/  UIMAD UR4, UR4, UR12, URZ ;  /* 0x0000000c040472a4 */ /* 0x000fe2000f8e023f */
[----:B0-----:R-:W-:-:S03]  /*f990*/  @P1 IMAD.HI.U32 R4, R13, R4, RZ ;  /* 0x000000040d041227 */ /* 0x001fc600078e00ff */
[----:B------:R-:W-:Y:S02]  /*f9a0*/  UIMAD UR4, UR8, UR13, UR4 ;  /* 0x0000000d080472a4 */ /* 0x000fe4000f8e0204 */
[----:B------:R-:W-:-:S03]  /*f9b0*/  UIMAD.WIDE.U32 UR8, UR8, UR12, UR10 ;  /* 0x0000000c080872a5 */ /* 0x000fc6000f8e000a */
[----:B------:R-:W-:Y:S01]  /*f9c0*/  ULDC.64 UR10, c[0x0][0xb48] ;  /* 0x0002d200000a7ab9 */ /* 0x000fe20000000a00 */
[----:B------:R-:W-:Y:S01]  /*f9d0*/  UIADD3 UR9, UR9, UR4, URZ ;  /* 0x0000000409097290 */ /* 0x000fe2000fffe03f */
[----:B-1----:R-:W-:-:S03]  /*f9e0*/  @P1 SHF.R.U32.HI R7, RZ, R5, R4 ;  /* 0x00000005ff071219 */ /* 0x002fc60000011604 */
[----:B------:R-:W-:Y:S01]  /*f9f0*/  UIMAD.WIDE.U32 UR8, UR39, UR10, UR8 ;  /* 0x0000000a270872a5 */ /* 0x000fe2000f8e0008 */
[--C-:B------:R-:W-:Y:S01]  /*fa00*/  SHF.R.S32.HI R4, RZ, 0x1f, R7.reuse ;  /* 0x0000001fff047819 */ /* 0x100fe20000011407 */
[----:B------:R-:W-:Y:S02]  /*fa10*/  IMAD.MOV R6, RZ, RZ, -R7 ;  /* 0x000000ffff067224 */ /* 0x000fe400078e0a07 */
[----:B------:R-:W-:Y:S02]  /*fa20*/  UIMAD UR39, UR39, UR11, UR9 ;  /* 0x0000000b272772a4 */ /* 0x000fe4000f8e0209 */
[----:B------:R-:W-:Y:S01]  /*fa30*/  IMAD R45, R45, R6, R13 ;  /* 0x000000062d2d7224 */ /* 0x000fe200078e020d */
[----:B------:R-:W-:Y:S01]  /*fa40*/  ULDC.64 UR10, c[0x0][0xb30] ;  /* 0x0002cc00000a7ab9 */ /* 0x000fe20000000a00 */
[----:B------:R-:W-:Y:S02]  /*fa50*/  IMAD.U32 R5, RZ, RZ, UR9 ;  /* 0x00000009ff057e24 */ /* 0x000fe4000f8e00ff */
[----:B------:R-:W-:-:S02]  /*fa60*/  IMAD R6, R4, UR10, RZ ;  /* 0x0000000a04067c24 */ /* 0x000fc4000f8e02ff */
        /* <DEDUP_REMOVED lines=12> */
[----:B------:R-:W-:Y:S01]  /*fb30*/  LEA R0, P1, R4, UR8, 0x2 ;  /* 0x0000000804007c11 */ /* 0x000fe2000f8210ff */
[----:B------:R-:W-:-:S03]  /*fb40*/  IMAD.IADD R5, R5, 0x1, R7 ;  /* 0x0000000105057824 */ /* 0x000fc600078e0207 */
[----:B------:R-:W-:Y:S01]  /*fb50*/  PRMT R6, RZ, 0x654, R6 ;  /* 0x00000654ff067816 */ /* 0x000fe20000000006 */
[----:B------:R0:W1:Y:S01]  /*fb60*/  SHFL.IDX PT, R24, R0, RZ, 0x1c1f ;  /* 0x001c1fff00187589 */ /* 0x00006200000e0000 */
[----:B------:R-:W-:Y:S02]  /*fb70*/  LEA.HI.X R20, R4, UR9, R5, 0x2, P1 ;  /* 0x0000000904147c11 */ /* 0x000fe400088f1405 */
[----:B------:R0:W-:Y:S03]  /*fb80*/  SYNCS.ARRIVE.TRANS64.RED.A1T0 RZ, [R6+URZ], RZ ;  /* 0x000000ff06ff79a7 */ /* 0x0001e6000810043f */
[----:B------:R0:W2:Y:S01]  /*fb90*/  SHFL.IDX PT, R21, R20, RZ, 0x1c1f ;  /* 0x001c1fff14157589 */ /* 0x0000a200000e0000 */
[----:B------:R-:W-:Y:S05]  /*fba0*/  @P0 BRA `(.L_x_7515) ;  /* 0x0000000400040947 */ /* 0x000fea0003800000 */
[----:B------:R-:W-:Y:S02]  /*fbb0*/  ULDC UR4, c[0x0][0xac8] ;  /* 0x0002b20000047ab9 */ /* 0x000fe40000000800 */
[----:B------:R-:W-:Y:S02]  /*fbc0*/  ISETP.GE.AND P3, PT, R16, UR4, PT ;  /* 0x0000000410007c0c */ /* 0x000fe4000bf66270 */
[----:B------:R-:W-:Y:S02]  /*fbd0*/  ISETP.GE.AND P2, PT, R197, UR4, PT ;  /* 0x00000004c5007c0c */ /* 0x000fe4000bf46270 */
[----:B------:R-:W-:Y:S02]  /*fbe0*/  ISETP.GE.AND P1, PT, R196, UR4, PT ;  /* 0x00000004c4007c0c */ /* 0x000fe4000bf26270 */
[----:B------:R-:W-:-:S07]  /*fbf0*/  ISETP.GE.AND P0, PT, R195, UR4, PT ;  /* 0x00000004c3007c0c */ /* 0x000fce000bf06270 */
[CC--:B-1----:R-:W-:Y:S02]  /*fc00*/  @!P3 LEA R4, P4, R16.reuse, R24.reuse, 0x2 ;  /* 0x000000181004b211 */ /* 0x0c2fe400078810ff */
[-C--:B0-----:R-:W-:Y:S02]  /*fc10*/  @!P2 LEA R6, P6, R197, R24.reuse, 0x2 ;  /* 0x00000018c506a211 */ /* 0x081fe400078c10ff */
[----:B--2---:R-:W-:Y:S02]  /*fc20*/  @!P3 LEA.HI.X R5, R16, R21, R215, 0x2, P4 ;  /* 0x000000151005b211 */ /* 0x004fe400020f14d7 */
[----:B------:R-:W-:Y:S02]  /*fc30*/  ISETP.GE.AND P4, PT, R193, UR4, PT ;  /* 0x00000004c1007c0c */ /* 0x000fe4000bf86270 */
[----:B------:R-:W-:Y:S01]  /*fc40*/  @!P1 LEA R8, P5, R196, R24, 0x2 ;  /* 0x00000018c4089211 */ /* 0x000fe200078a10ff */
[----:B------:R0:W-:Y:S01]  /*fc50*/  @!P3 ST.E.64 desc[UR52][R4.64], R88 ;  /* 0x000000580400b985 */ /* 0x0001e2000c101b34 */
[----:B------:R-:W-:-:S02]  /*fc60*/  ISETP.GE.AND P3, PT, R194, UR4, PT ;  /* 0x00000004c2007c0c */ /* 0x000fc4000bf66270 */
[-C--:B------:R-:W-:Y:S02]  /*fc70*/  @!P2 LEA.HI.X R7, R197, R21.reuse, R214, 0x2, P6 ;  /* 0x00000015c507a211 */ /* 0x080fe400030f14d6 */
[C---:B------:R-:W-:Y:S02]  /*fc80*/  @!P0 LEA R10, P6, R195.reuse, R24, 0x2 ;  /* 0x00000018c30a8211 */ /* 0x040fe400078c10ff */
[-C--:B------:R-:W-:Y:S01]  /*fc90*/  @!P1 LEA.HI.X R9, R196, R21.reuse, R213, 0x2, P5 ;  /* 0x00000015c4099211 */ /* 0x080fe200028f14d5 */
[----:B------:R1:W-:Y:S01]  /*fca0*/  @!P2 ST.E.64 desc[UR52][R6.64], R92 ;  /* 0x0000005c0600a985 */ /* 0x0003e2000c101b34 */
[----:B------:R-:W-:Y:S02]  /*fcb0*/  ISETP.GE.AND P5, PT, R192, UR4, PT ;  /* 0x00000004c0007c0c */ /* 0x000fe4000bfa6270 */
[----:B------:R-:W-:Y:S01]  /*fcc0*/  @!P0 LEA.HI.X R11, R195, R21, R212, 0x2, P6 ;  /* 0x00000015c30b8211 */ /* 0x000fe200030f14d4 */
[----:B------:R2:W-:Y:S01]  /*fcd0*/  @!P1 ST.E.64 desc[UR52][R8.64], R96 ;  /* 0x0000006008009985 */ /* 0x0005e2000c101b34 */
[----:B------:R-:W-:-:S02]  /*fce0*/  ISETP.GE.AND P2, PT, R191, UR4, PT ;  /* 0x00000004bf007c0c */ /* 0x000fc4000bf46270 */
[-C--:B0-----:R-:W-:Y:S01]  /*fcf0*/  @!P3 LEA R4, P6, R194, R24.reuse, 0x2 ;  /* 0x00000018c204b211 */ /* 0x081fe200078c10ff */
[----:B------:R0:W-:Y:S01]  /*fd00*/  @!P0 ST.E.64 desc[UR52][R10.64], R100 ;  /* 0x000000640a008985 */ /* 0x0001e2000c101b34 */
[C---:B------:R-:W-:Y:S02]  /*fd10*/  @!P4 LEA R12, P0, R193.reuse, R24, 0x2 ;  /* 0x00000018c10cc211 */ /* 0x040fe400078010ff */
[----:B------:R-:W-:Y:S02]  /*fd20*/  ISETP.GE.AND P1, PT, R190, UR4, PT ;  /* 0x00000004be007c0c */ /* 0x000fe4000bf26270 */
[-C--:B------:R-:W-:Y:S02]  /*fd30*/  @!P4 LEA.HI.X R13, R193, R21.reuse, R210, 0x2, P0 ;  /* 0x00000015c10dc211 */ /* 0x080fe400000f14d2 */
[----:B------:R-:W-:Y:S02]  /*fd40*/  @!P3 LEA.HI.X R5, R194, R21, R211, 0x2, P6 ;  /* 0x00000015c205b211 */ /* 0x000fe400030f14d3 */
[----:B------:R-:W-:-:S02]  /*fd50*/  ISETP.GE.AND P0, PT, R189, UR4, PT ;  /* 0x00000004bd007c0c */ /* 0x000fc4000bf06270 */
[-C--:B------:R-:W-:Y:S01]  /*fd60*/  @!P5 LEA R14, P6, R192, R24.reuse, 0x2 ;  /* 0x00000018c00ed211 */ /* 0x080fe200078c10ff */
[----:B------:R3:W-:Y:S01]  /*fd70*/  @!P3 ST.E.64 desc[UR52][R4.64], R104 ;  /* 0x000000680400b985 */ /* 0x0007e2000c101b34 */
[----:B------:R-:W-:Y:S02]  /*fd80*/  ISETP.GE.AND P3, PT, R188, UR4, PT ;  /* 0x00000004bc007c0c */ /* 0x000fe4000bf66270 */
[----:B------:R-:W-:Y:S01]  /*fd90*/  @!P5 LEA.HI.X R15, R192, R21, R209, 0x2, P6 ;  /* 0x00000015c00fd211 */ /* 0x000fe200030f14d1 */
[----:B------:R4:W-:Y:S01]  /*fda0*/  @!P4 ST.E.64 desc[UR52][R12.64], R108 ;  /* 0x0000006c0c00c985 */ /* 0x0009e2000c101b34 */
[----:B-1----:R-:W-:-:S03]  /*fdb0*/  @!P2 LEA R6, P4, R191, R24, 0x2 ;  /* 0x00000018bf06a211 */ /* 0x002fc600078810ff */
[----:B------:R-:W-:Y:S01]  /*fdc0*/  @!P5 ST.E.64 desc[UR52][R14.64], R112 ;  /* 0x000000700e00d985 */ /* 0x000fe2000c101b34 */
[CC--:B--2---:R-:W-:Y:S02]  /*fdd0*/  @!P1 LEA R8, P5, R190.reuse, R24.reuse, 0x2 ;  /* 0x00000018be089211 */ /* 0x0c4fe400078a10ff */
[-C--:B------:R-:W-:Y:S02]  /*fde0*/  @!P2 LEA.HI.X R7, R191, R21.reuse, R208, 0x2, P4 ;  /* 0x00000015bf07a211 */ /* 0x080fe400020f14d0 */
[----:B0-----:R-:W-:Y:S02]  /*fdf0*/  @!P0 LEA R10, P6, R189, R24, 0x2 ;  /* 0x00000018bd0a8211 */ /* 0x001fe400078c10ff */
[----:B------:R-:W-:Y:S01]  /*fe00*/  ISETP.GE.AND P4, PT, R187, UR4, PT ;  /* 0x00000004bb007c0c */ /* 0x000fe2000bf86270 */
[----:B------:R0:W-:Y:S01]  /*fe10*/  @!P2 ST.E.64 desc[UR52][R6.64], R116 ;  /* 0x000000740600a985 */ /* 0x0001e2000c101b34 */
[-C--:B------:R-:W-:Y:S02]  /*fe20*/  @!P1 LEA.HI.X R9, R190, R21.reuse, R207, 0x2, P5 ;  /* 0x00000015be099211 */ /* 0x080fe400028f14cf */
[----:B------:R-:W-:-:S02]  /*fe30*/  @!P0 LEA.HI.X R11, R189, R21, R206, 0x2, P6 ;  /* 0x00000015bd0b8211 */ /* 0x000fc400030f14ce */
[----:B------:R-:W-:Y:S01]  /*fe40*/  ISETP.GE.AND P2, PT, R186, UR4, PT ;  /* 0x00000004ba007c0c */ /* 0x000fe2000bf46270 */
[----:B------:R1:W-:Y:S01]  /*fe50*/  @!P1 ST.E.64 desc[UR52][R8.64], R120 ;  /* 0x0000007808009985 */ /* 0x0003e2000c101b34 */
[----:B---3--:R-:W-:Y:S02]  /*fe60*/  @!P3 LEA R4, P5, R188, R24, 0x2 ;  /* 0x00000018bc04b211 */ /* 0x008fe400078a10ff */
[----:B------:R-:W-:Y:S01]  /*fe70*/  ISETP.GE.AND P1, PT, R185, UR4, PT ;  /* 0x00000004b9007c0c */ /* 0x000fe2000bf26270 */
[----:B------:R2:W-:Y:S01]  /*fe80*/  @!P0 ST.E.64 desc[UR52][R10.64], R124 ;  /* 0x0000007c0a008985 */ /* 0x0005e2000c101b34 */
[----:B------:R-:W-:Y:S02]  /*fe90*/  ISETP.GE.AND P0, PT, R184, UR4, PT ;  /* 0x00000004b8007c0c */ /* 0x000fe4000bf06270 */
[----:B------:R-:W-:Y:S02]  /*fea0*/  @!P3 LEA.HI.X R5, R188, R21, R205, 0x2, P5 ;  /* 0x00000015bc05b211 */ /* 0x000fe400028f14cd */
[----:B------:R-:W-:-:S02]  /*feb0*/  ISETP.GE.AND P5, PT, R23, UR4, PT ;  /* 0x0000000417007c0c */ /* 0x000fc4000bfa6270 */
[CC--:B----4-:R-:W-:Y:S01]  /*fec0*/  @!P4 LEA R12, P6, R187.reuse, R24.reuse, 0x2 ;  /* 0x00000018bb0cc211 */ /* 0x0d0fe200078c10ff */
[----:B------:R3:W-:Y:S01]  /*fed0*/  @!P3 ST.E.64 desc[UR52][R4.64], R128 ;  /* 0x000000800400b985 */ /* 0x0007e2000c101b34 */
[CC--:B0-----:R-:W-:Y:S02]  /*fee0*/  @!P2 LEA R6, P3, R186.reuse, R24.reuse, 0x2 ;  /* 0x00000018ba06a211 */ /* 0x0c1fe400078610ff */
[-C--:B------:R-:W-:Y:S02]  /*fef0*/  @!P4 LEA.HI.X R13, R187, R21.reuse, R204, 0x2, P6 ;  /* 0x00000015bb0dc211 */ /* 0x080fe400030f14cc */
[-C--:B-1----:R-:W-:Y:S02]  /*ff00*/  @!P1 LEA R8, P6, R185, R24.reuse, 0x2 ;  /* 0x00000018b9089211 */ /* 0x082fe400078c10ff */
[----:B------:R-:W-:Y:S01]  /*ff10*/  @!P2 LEA.HI.X R7, R186, R21, R203, 0x2, P3 ;  /* 0x00000015ba07a211 */ /* 0x000fe200018f14cb */
[----:B------:R3:W-:Y:S01]  /*ff20*/  @!P4 ST.E.64 desc[UR52][R12.64], R132 ;  /* 0x000000840c00c985 */ /* 0x0007e2000c101b34 */
[----:B--2---:R-:W-:-:S02]  /*ff30*/  @!P0 LEA R10, P4, R184, R24, 0x2 ;  /* 0x00000018b80a8211 */ /* 0x004fc400078810ff */
        /* <DEDUP_REMOVED lines=8> */
.L_x_7515:
[----:B------:R-:W-:Y:S05]  /*ffc0*/  BSYNC B1 ;  /* 0x0000000000017941 */ /* 0x000fea0003800000 */
.L_x_7514:
[----:B------:R-:W-:Y:S01]  /*ffd0*/  ISETP.GE.AND P0, PT, R25, R44, PT ;  /* 0x0000002c1900720c */ /* 0x000fe20003f06270 */
[----:B0-----:R-:W0:Y:S04]  /*ffe0*/  SHFL.IDX PT, R20, R20, 0x1, 0x1c1f ;  /* 0x003c1f0014147f89 */ /* 0x001e2800000e0000 */
[----:B------:R-:W4:Y:S08]  /*fff0*/  SHFL.IDX PT, R0, R0, 0x1, 0x1c1f ;  /* 0x003c1f0000007f89 */ /* 0x000f3000000e0000 */
[----:B------:R-:W-:Y:S05]  /*10000*/  @P0 BRA `(.L_x_7513) ;  /* 0x0000001000240947 */ /* 0x000fea0003800000 */
[----:B------:R-:W-:Y:S02]  /*10010*/  ULDC UR4, c[0x0][0xac8] ;  /* 0x0002b20000047ab9 */ /* 0x000fe40000000800 */
[----:B------:R-:W-:Y:S02]  /*10020*/  ISETP.GE.AND P2, PT, R16, UR4, PT ;  /* 0x0000000410007c0c */ /* 0x000fe4000bf46270 */
[----:B------:R-:W-:Y:S02]  /*10030*/  ISETP.GE.AND P1, PT, R197, UR4, PT ;  /* 0x00000004c5007c0c */ /* 0x000fe4000bf26270 */
[----:B------:R-:W-:Y:S02]  /*10040*/  ISETP.GE.AND P0, PT, R196, UR4, PT ;  /* 0x00000004c4007c0c */ /* 0x000fe4000bf06270 */
[----:B------:R-:W-:Y:S02]  /*10050*/  ISETP.GE.AND P4, PT, R194, UR4, PT ;  /* 0x00000004c2007c0c */ /* 0x000fe4000bf86270 */
[----:B------:R-:W-:-:S05]  /*10060*/  ISETP.GE.AND P3, PT, R195, UR4, PT ;  /* 0x00000004c3007c0c */ /* 0x000fca000bf66270 */
[CC--:B---34-:R-:W-:Y:S02]  /*10070*/  @!P2 LEA R4, P6, R16.reuse, R0.reuse, 0x2 ;  /* 0x000000001004a211 */ /* 0x0d8fe400078c10ff */
[C---:B------:R-:W-:Y:S02]  /*10080*/  @!P1 LEA R6, P5, R197.reuse, R0, 0x2 ;  /* 0x00000000c5069211 */ /* 0x040fe400078a10ff */
[----:B0-----:R-:W-:Y:S02]  /*10090*/  @!P2 LEA.HI.X R5, R16, R20, R215, 0x2, P6 ;  /* 0x000000141005a211 */ /* 0x001fe400030f14d7 */
[----:B------:R-:W-:Y:S02]  /*100a0*/  @!P0 LEA R8, P6, R196, R0, 0x2 ;  /* 0x00000000c4088211 */ /* 0x000fe400078c10ff */
[----:B------:R-:W-:Y:S01]  /*100b0*/  @!P1 LEA.HI.X R7, R197, R20, R214, 0x2, P5 ;  /* 0x00000014c5079211 */ /* 0x000fe200028f14d6 */
[----:B------:R0:W-:Y:S01]  /*100c0*/  @!P2 ST.E.64 desc[UR52][R4.64], R2 ;  /* 0x000000020400a985 */ /* 0x0001e2000c101b34 */
[----:B------:R-:W-:-:S02]  /*100d0*/  ISETP.GE.AND P5, PT, R193, UR4, PT ;  /* 0x00000004c1007c0c */ /* 0x000fc4000bfa6270 */
[----:B------:R-:W-:Y:S01]  /*100e0*/  @!P0 LEA.HI.X R9, R196, R20, R213, 0x2, P6 ;  /* 0x00000014c4098211 */ /* 0x000fe200030f14d5 */
[----:B------:R3:W-:Y:S01]  /*100f0*/  @!P1 ST.E.64 desc[UR52][R6.64], R94 ;  /* 0x0000005e06009985 */ /* 0x0007e2000c101b34 */
[----:B------:R-:W-:Y:S02]  /*10100*/  ISETP.GE.AND P2, PT, R192, UR4, PT ;  /* 0x00000004c0007c0c */ /* 0x000fe4000bf46270 */
[-C--:B------:R-:W-:Y:S01]  /*10110*/  @!P3 LEA R10, P6, R195, R0.reuse, 0x2 ;  /* 0x00000000c30ab211 */ /* 0x080fe200078c10ff */
[----:B------:R4:W-:Y:S01]  /*10120*/  @!P0 ST.E.64 desc[UR52][R8.64], R98 ;  /* 0x0000006208008985 */ /* 0x0009e2000c101b34 */
[C---:B------:R-:W-:Y:S02]  /*10130*/  @!P4 LEA R12, P0, R194.reuse, R0, 0x2 ;  /* 0x00000000c20cc211 */ /* 0x040fe400078010ff */
[----:B------:R-:W-:Y:S02]  /*10140*/  ISETP.GE.AND P1, PT, R191, UR4, PT ;  /* 0x00000004bf007c0c */ /* 0x000fe4000bf26270 */
[----:B------:R-:W-:-:S02]  /*10150*/  @!P4 LEA.HI.X R13, R194, R20, R211, 0x2, P0 ;  /* 0x00000014c20dc211 */ /* 0x000fc400000f14d3 */
[----:B------:R-:W-:Y:S02]  /*10160*/  @!P3 LEA.HI.X R11, R195, R20, R212, 0x2, P6 ;  /* 0x00000014c30bb211 */ /* 0x000fe400030f14d4 */
[----:B------:R-:W-:Y:S02]  /*10170*/  ISETP.GE.AND P0, PT, R190, UR4, PT ;  /* 0x00000004be007c0c */ /* 0x000fe4000bf06270 */
[----:B------:R-:W-:Y:S01]  /*10180*/  @!P5 LEA R14, P6, R193, R0, 0x2 ;  /* 0x00000000c10ed211 */ /* 0x000fe200078c10ff */
[----:B------:R5:W-:Y:S01]  /*10190*/  @!P3 ST.E.64 desc[UR52][R10.64], R102 ;  /* 0x000000660a00b985 */ /* 0x000be2000c101b34 */
[----:B------:R-:W-:Y:S02]  /*101a0*/  ISETP.GE.AND P3, PT, R189, UR4, PT ;  /* 0x00000004bd007c0c */ /* 0x000fe4000bf66270 */
[----:B------:R-:W-:Y:S01]  /*101b0*/  @!P5 LEA.HI.X R15, R193, R20, R210, 0x2, P6 ;  /* 0x00000014c10fd211 */ /* 0x000fe200030f14d2 */
[----:B------:R-:W-:Y:S01]  /*101c0*/  @!P4 ST.E.64 desc[UR52][R12.64], R106 ;  /* 0x0000006a0c00c985 */ /* 0x000fe2000c101b34 */
[----:B0-----:R-:W-:-:S03]  /*101d0*/  @!P2 LEA R2, P4, R192, R0, 0x2 ;  /* 0x00000000c002a211 */ /* 0x001fc600078810ff */
[----:B------:R-:W-:Y:S01]  /*101e0*/  @!P5 ST.E.64 desc[UR52][R14.64], R110 ;  /* 0x0000006e0e00d985 */ /* 0x000fe2000c101b34 */
[C---:B------:R-:W-:Y:S02]  /*101f0*/  @!P1 LEA R4, P5, R191.reuse, R0, 0x2 ;  /* 0x00000000bf049211 */ /* 0x040fe400078a10ff */
[----:B------:R-:W-:Y:S02]  /*10200*/  @!P2 LEA.HI.X R3, R192, R20, R209, 0x2, P4 ;  /* 0x00000014c003a211 */ /* 0x000fe400020f14d1 */
[----:B---3--:R-:W-:Y:S02]  /*10210*/  @!P0 LEA R6, P6, R190, R0, 0x2 ;  /* 0x00000000be068211 */ /* 0x008fe400078c10ff */
[----:B------:R-:W-:Y:S01]  /*10220*/  ISETP.GE.AND P4, PT, R188, UR4, PT ;  /* 0x00000004bc007c0c */ /* 0x000fe2000bf86270 */
[----:B------:R0:W-:Y:S01]  /*10230*/  @!P2 ST.E.64 desc[UR52][R2.64], R114 ;  /* 0x000000720200a985 */ /* 0x0001e2000c101b34 */
[-C--:B------:R-:W-:Y:S02]  /*10240*/  @!P1 LEA.HI.X R5, R191, R20.reuse, R208, 0x2, P5 ;  /* 0x00000014bf059211 */ /* 0x080fe400028f14d0 */
[----:B------:R-:W-:-:S02]  /*10250*/  @!P0 LEA.HI.X R7, R190, R20, R207, 0x2, P6 ;  /* 0x00000014be078211 */ /* 0x000fc400030f14cf */
[----:B------:R-:W-:Y:S01]  /*10260*/  ISETP.GE.AND P2, PT, R187, UR4, PT ;  /* 0x00000004bb007c0c */ /* 0x000fe2000bf46270 */
[----:B------:R3:W-:Y:S01]  /*10270*/  @!P1 ST.E.64 desc[UR52][R4.64], R118 ;  /* 0x0000007604009985 */ /* 0x0007e2000c101b34 */
[----:B----4-:R-:W-:Y:S02]  /*10280*/  @!P3 LEA R8, P5, R189, R0, 0x2 ;  /* 0x00000000bd08b211 */ /* 0x010fe400078a10ff */
[----:B------:R-:W-:Y:S01]  /*10290*/  ISETP.GE.AND P1, PT, R186, UR4, PT ;  /* 0x00000004ba007c0c */ /* 0x000fe2000bf26270 */
[----:B------:R4:W-:Y:S01]  /*102a0*/  @!P0 ST.E.64 desc[UR52][R6.64], R122 ;  /* 0x0000007a06008985 */ /* 0x0009e2000c101b34 */
[----:B------:R-:W-:Y:S02]  /*102b0*/  ISETP.GE.AND P0, PT, R185, UR4, PT ;  /* 0x00000004b9007c0c */ /* 0x000fe4000bf06270 */
[----:B------:R-:W-:Y:S02]  /*102c0*/  @!P3 LEA.HI.X R9, R189, R20, R206, 0x2, P5 ;  /* 0x00000014bd09b211 */ /* 0x000fe400028f14ce */
[----:B------:R-:W-:-:S02]  /*102d0*/  ISETP.GE.AND P5, PT, R184, UR4, PT ;  /* 0x00000004b8007c0c */ /* 0x000fc4000bfa6270 */
[CC--:B-----5:R-:W-:Y:S01]  /*102e0*/  @!P4 LEA R10, P6, R188.reuse, R0.reuse, 0x2 ;  /* 0x00000000bc0ac211 */ /* 0x0e0fe200078c10ff */
[----:B------:R1:W-:Y:S01]  /*102f0*/  @!P3 ST.E.64 desc[UR52][R8.64], R126 ;  /* 0x0000007e0800b985 */ /* 0x0003e2000c101b34 */
[C---:B0-----:R-:W-:Y:S02]  /*10300*/  @!P2 LEA R2, P3, R187.reuse, R0, 0x2 ;  /* 0x00000000bb02a211 */ /* 0x041fe400078610ff */
[----:B------:R-:W-:Y:S02]  /*10310*/  @!P4 LEA.HI.X R11, R188, R20, R205, 0x2, P6 ;  /* 0x00000014bc0bc211 */ /* 0x000fe400030f14cd */
[----:B---3--:R-:W-:Y:S02]  /*10320*/  @!P1 LEA R4, P6, R186, R0, 0x2 ;  /* 0x00000000ba049211 */ /* 0x008fe400078c10ff */
[----:B------:R-:W-:Y:S01]  /*10330*/  @!P2 LEA.HI.X R3, R187, R20, R204, 0x2, P3 ;  /* 0x00000014bb03a211 */ /* 0x000fe200018f14cc */
[----:B------:R0:W-:Y:S01]  /*10340*/  @!P4 ST.E.64 desc[UR52][R10.64], R130 ;  /* 0x000000820a00c985 */ /* 0x0001e2000c101b34 */
[----:B----4-:R-:W-:-:S02]  /*10350*/  @!P0 LEA R6, P4, R185, R0, 0x2 ;  /* 0x00000000b9068211 */ /* 0x010fc400078810ff */
[----:B------:R-:W-:Y:S01]  /*10360*/  @!P5 LEA R12, P3, R184, R0, 0x2 ;  /* 0x00000000b80cd211 */ /* 0x000fe200078610ff */
[----:B------:R0:W-:Y:S01]  /*10370*/  @!P2 ST.E.64 desc[UR52][R2.64], R134 ;  /* 0x000000860200a985 */ /* 0x0001e2000c101b34 */
[-C--:B------:R-:W-:Y:S02]  /*10380*/  @!P1 LEA.HI.X R5, R186, R20.reuse, R203, 0x2, P6 ;  /* 0x00000014ba059211 */ /* 0x080fe400030f14cb */
[-C--:B------:R-:W-:Y:S02]  /*10390*/  @!P0 LEA.HI.X R7, R185, R20.reuse, R202, 0x2, P4 ;  /* 0x00000014b9078211 */ /* 0x080fe400020f14ca */
[----:B------:R-:W-:Y:S01]  /*103a0*/  @!P5 LEA.HI.X R13, R184, R20, R201, 0x2, P3 ;  /* 0x00000014b80dd211 */ /* 0x000fe200018f14c9 */
[----:B------:R0:W-:Y:S04]  /*103b0*/  @!P1 ST.E.64 desc[UR52][R4.64], R138 ;  /* 0x0000008a04009985 */ /* 0x0001e8000c101b34 */
[----:B------:R0:W-:Y:S01]  /*103c0*/  @!P0 ST.E.64 desc[UR52][R6.64], R142 ;  /* 0x0000008e06008985 */ /* 0x0001e2000c101b34 */
[----:B------:R-:W-:-:S03]  /*103d0*/  ISETP.GE.AND P0, PT, R23, UR4, PT ;  /* 0x0000000417007c0c */ /* 0x000fc6000bf06270 */
[----:B------:R0:W-:Y:S10]  /*103e0*/  @!P5 ST.E.64 desc[UR52][R12.64], R146 ;  /* 0x000000920c00d985 */ /* 0x0001f4000c101b34 */
[----:B-1----:R-:W-:Y:S05]  /*103f0*/  @P0 BRA `(.L_x_7513) ;  /* 0x0000000c00280947 */ /* 0x002fea0003800000 */
[----:B0-----:R-:W-:-:S04]  /*10400*/  LEA R2, P0, R23, R0, 0x2 ;  /* 0x0000000017027211 */ /* 0x001fc800078010ff */
[----:B------:R-:W-:-:S05]  /*10410*/  LEA.HI.X R3, R23, R20, R200, 0x2, P0 ;  /* 0x0000001417037211 */ /* 0x000fca00000f14c8 */
[----:B------:R0:W-:Y:S01]  /*10420*/  ST.E.64 desc[UR52][R2.64], R150 ;  /* 0x0000009602007985 */ /* 0x0001e2000c101b34 */
[----:B------:R-:W-:Y:S05]  /*10430*/  BRA `(.L_x_7513) ;  /* 0x0000000c00187947 */ /* 0x000fea0003800000 */
.L_x_7504:
[----:B------:R-:W-:Y:S02]  /*10440*/  ULDC.64 UR8, c[0x0][0xc00] ;  /* 0x0003000000087ab9 */ /* 0x000fe40000000a00 */
[----:B------:R-:W-:-:S04]  /*10450*/  UISETP.NE.U32.AND UP0, UPT, UR8, URZ, UPT ;  /* 0x0000003f0800728c */ /* 0x000fc8000bf05070 */
[----:B------:R-:W-:-:S03]  /*10460*/  UISETP.NE.AND.EX UP0, UPT, UR9, URZ, UPT, UP0 ;  /* 0x0000003f0900728c */ /* 0x000fc6000bf05300 */
[----:B------:R-:W-:Y:S02]  /*10470*/  ULDC.64 UR8, c[0x0][0xc00] ;  /* 0x0003000000087ab9 */ /* 0x000fe40000000a00 */
[----:B------:R-:W-:Y:S01]  /*10480*/  UIMAD.WIDE UR8, UR43, 0x4, UR8 ;  /* 0x000000042b0878a5 */ /* 0x000fe2000f8e0208 */
[----:B------:R-:W-:-:S05]  /*10490*/  PLOP3.LUT P1, PT, PT, PT, UP0, 0x80, 0x0 ;  /* 0x000000000000781c */ /* 0x000fca0003f2f008 */
[----:B------:R-:W-:Y:S02]  /*104a0*/  IMAD.U32 R2, RZ, RZ, UR8 ;  /* 0x00000008ff027e24 */ /* 0x000fe4000f8e00ff */
[----:B------:R-:W-:Y:S01]  /*104b0*/  IMAD.U32 R3, RZ, RZ, UR9 ;  /* 0x00000009ff037e24 */ /* 0x000fe2000f8e00ff */
[----:B------:R-:W-:Y:S02]  /*104c0*/  ULDC.64 UR8, c[0x0][0xc08] ;  /* 0x0003020000087ab9 */ /* 0x000fe40000000a00 */
[----:B------:R-:W-:Y:S01]  /*104d0*/  UISETP.NE.U32.AND UP1, UPT, UR8, URZ, UPT ;  /* 0x0000003f0800728c */ /* 0x000fe2000bf25070 */
[----:B------:R-:W-:Y:S02]  /*104e0*/  ULDC UR4, c[0x0][0xa88] ;  /* 0x0002a20000047ab9 */ /* 0x000fe40000000800 */
[----:B------:R-:W2:Y:S01]  /*104f0*/  @P1 LDG.E R6, desc[UR52][R2.64] ;  /* 0x0000003402061981 */ /* 0x000ea2000c1e1900 */
[----:B------:R-:W-:Y:S01]  /*10500*/  UISETP.NE.AND.EX UP1, UPT, UR9, URZ, UPT, UP1 ;  /* 0x0000003f0900728c */ /* 0x000fe2000bf25310 */
[----:B------:R-:W-:-:S05]  /*10510*/  IMAD.U32 R0, RZ, RZ, UR4 ;  /* 0x00000004ff007e24 */ /* 0x000fca000f8e00ff */
[----:B------:R-:W-:-:S05]  /*10520*/  PLOP3.LUT P2, PT, PT, PT, UP1, 0x80, 0x0 ;  /* 0x000000000000781c */ /* 0x000fca0003f4f018 */
[----:B------:R-:W-:Y:S02]  /*10530*/  @UP1 ULDC.64 UR8, c[0x0][0xc08] ;  /* 0x0003020000081ab9 */ /* 0x000fe40000000a00 */
[----:B------:R-:W-:-:S06]  /*10540*/  @UP1 UIMAD.WIDE UR8, UR43, 0x4, UR8 ;  /* 0x000000042b0818a5 */ /* 0x000fcc000f8e0208 */
[----:B------:R-:W-:Y:S02]  /*10550*/  IMAD.U32 R4, RZ, RZ, UR8 ;  /* 0x00000008ff047e24 */ /* 0x000fe4000f8e00ff */
[----:B------:R-:W-:-:S05]  /*10560*/  IMAD.U32 R5, RZ, RZ, UR9 ;  /* 0x00000009ff057e24 */ /* 0x000fca000f8e00ff */
[----:B------:R0:W5:Y:S01]  /*10570*/  @P2 LDG.E R0, desc[UR52][R4.64] ;  /* 0x0000003404002981 */ /* 0x000162000c1e1900 */
[----:B------:R-:W-:Y:S01]  /*10580*/  UISETP.NE.AND UP1, UPT, UR45, URZ, UPT ;  /* 0x0000003f2d00728c */ /* 0x000fe2000bf25270 */
[----:B------:R-:W-:Y:S01]  /*10590*/  ISETP.GT.AND P0, PT, R221, 0x7f, PT ;  /* 0x0000007fdd00780c */ /* 0x000fe20003f04270 */
[----:B------:R-:W-:-:S09]  /*105a0*/  UMOV UR4, URZ ;  /* 0x0000003f00047c82 */ /* 0x000fd20008000000 */
[----:B------:R-:W-:Y:S01]  /*105b0*/  @!UP1 ULDC UR45, c[0x0][0xad4] ;  /* 0x0002b500002d9ab9 */ /* 0x000fe20000000800 */
[----:B--2---:R-:W-:Y:S01]  /*105c0*/  @P1 R2UR UR4, R6 ;  /* 0x00000000060412ca */ /* 0x004fe200000e0000 */
[----:B0-----:R-:W-:-:S14]  /*105d0*/  @P2 BRA `(.L_x_7516) ;  /* 0x0000000000102947 */ /* 0x001fdc0003800000 */
[----:B------:R-:W-:Y:S05]  /*105e0*/  @!P1 BRA `(.L_x_7516) ;  /* 0x00000000000c9947 */ /* 0x000fea0003800000 */
[----:B------:R-:W2:Y:S04]  /*105f0*/  LDG.E R5, desc[UR52][R2.64] ;  /* 0x0000003402057981 */ /* 0x000ea8000c1e1900 */
[----:B-----5:R-:W2:Y:S02]  /*10600*/  LDG.E R0, desc[UR52][R2.64+0x4] ;  /* 0x0000043402007981 */ /* 0x020ea4000c1e1900 */
[----:B--2---:R-:W-:-:S07]  /*10610*/  IMAD.IADD R0, R0, 0x1, -R5 ;  /* 0x0000000100007824 */ /* 0x004fce00078e0a05 */
.L_x_7516:
[----:B------:R-:W-:Y:S01]  /*10620*/  USHF.R.S32.HI UR13, URZ, 0x1f, UR43 ;  /* 0x0000001f3f0d7899 */ /* 0x000fe2000801142b */
[----:B------:R-:W-:Y:S01]  /*10630*/  BSSY B1, `(.L_x_7517) ;  /* 0x000003a000017945 */ /* 0x000fe20003800000 */
[----:B------:R-:W-:Y:S02]  /*10640*/  USHF.R.S32.HI UR21, URZ, 0x1f, UR4 ;  /* 0x0000001f3f157899 */ /* 0x000fe40008011404 */
        /* <DEDUP_REMOVED lines=11> */
[----:B------:R-:W-:Y:S01]  /*10700*/  UISETP.GT.AND UP0, UPT, UR45, 0x1, UPT ;  /* 0x000000012d00788c */ /* 0x000fe2000bf04270 */
[----:B------:R-:W-:Y:S01]  /*10710*/  IMAD.MOV.U32 R5, RZ, RZ, R4 ;  /* 0x000000ffff057224 */ /* 0x000fe200078e0004 */
[----:B------:R-:W-:Y:S02]  /*10720*/  UMOV UR19, 0x9b8 ;  /* 0x000009b800137882 */ /* 0x000fe40000000000 */
[----:B------:R-:W-:Y:S02]  /*10730*/  USEL UR19, UR19, 0x978, UP0 ;  /* 0x0000097813137887 */ /* 0x000fe40008000000 */
[----:B------:R-:W-:-:S06]  /*10740*/  USEL UR18, UR39, URZ, UP0 ;  /* 0x0000003f27127287 */ /* 0x000fcc0008000000 */
[----:B------:R-:W0:Y:S04]  /*10750*/  @P0 LDC R3, c[0x0][0xbec] ;  /* 0x0002fb00ff030b82 */ /* 0x000e280000000800 */
[----:B------:R-:W-:Y:S01]  /*10760*/  ULDC.64 UR8, c[0x0][UR19+0x218] ;  /* 0x0000860013087abb */ /* 0x000fe20008000a00 */
[----:B------:R-:W-:Y:S01]  /*10770*/  ULDC.64 UR14, c[0x0][UR19+0x220] ;  /* 0x00008800130e7abb */ /* 0x000fe20008000a00 */
[----:B------:R-:W-:Y:S01]  /*10780*/  ULDC.64 UR16, c[0x0][UR19+0x228] ;  /* 0x00008a0013107abb */ /* 0x000fe20008000a00 */
[----:B------:R-:W-:Y:S01]  /*10790*/  UIMAD.WIDE.U32 UR10, UR8, UR42, URZ ;  /* 0x0000002a080a72a5 */ /* 0x000fe2000f8e003f */
[----:B------:R-:W1:Y:S01]  /*107a0*/  @P0 LDC R7, c[0x0][0xbf0] ;  /* 0x0002fc00ff070b82 */ /* 0x000e620000000800 */
[----:B------:R-:W-:Y:S02]  /*107b0*/  UIMAD UR20, UR9, UR42, URZ ;  /* 0x0000002a091472a4 */ /* 0x000fe4000f8e023f */
[----:B------:R-:W-:-:S02]  /*107c0*/  UIMAD UR15, UR15, UR12, URZ ;  /* 0x0000000c0f0f72a4 */ /* 0x000fc4000f8e023f */
[----:B------:R-:W-:Y:S02]  /*107d0*/  UIMAD.WIDE.U32 UR22, UR16, UR18, URZ ;  /* 0x00000012101672a5 */ /* 0x000fe4000f8e003f */
[----:B------:R-:W-:Y:S02]  /*107e0*/  UIMAD.WIDE.U32 UR8, UR14, UR12, URZ ;  /* 0x0000000c0e0872a5 */ /* 0x000fe4000f8e003f */
[----:B------:R-:W-:Y:S02]  /*107f0*/  UIMAD UR16, UR17, UR18, URZ ;  /* 0x00000012111072a4 */ /* 0x000fe4000f8e023f */
[----:B------:R-:W-:Y:S02]  /*10800*/  UIMAD UR15, UR14, UR13, UR15 ;  /* 0x0000000d0e0f72a4 */ /* 0x000fe4000f8e020f */
[----:B------:R-:W-:Y:S02]  /*10810*/  UIADD3 UR10, UP1, UP2, UR8, UR10, UR4 ;  /* 0x0000000a080a7290 */ /* 0x000fe4000fa3e004 */
[----:B------:R-:W-:Y:S01]  /*10820*/  UIADD3 UR16, UR23, UR16, URZ ;  /* 0x0000001017107290 */ /* 0x000fe2000fffe03f */
[----:B0-----:R-:W-:Y:S01]  /*10830*/  @P0 IMAD.HI.U32 R2, R4, R3, RZ ;  /* 0x0000000304020227 */ /* 0x001fe200078e00ff */
[----:B------:R-:W-:-:S02]  /*10840*/  UIADD3 UR20, UR11, UR20, URZ ;  /* 0x000000140b147290 */ /* 0x000fc4000fffe03f */
[----:B------:R-:W-:Y:S01]  /*10850*/  UIADD3 UR15, UR9, UR15, URZ ;  /* 0x0000000f090f7290 */ /* 0x000fe2000fffe03f */
[----:B------:R-:W-:Y:S02]  /*10860*/  IMAD.U32 R3, RZ, RZ, UR23 ;  /* 0x00000017ff037e24 */ /* 0x000fe4000f8e00ff */
[----:B------:R-:W-:Y:S01]  /*10870*/  IMAD.U32 R6, RZ, RZ, UR16 ;  /* 0x00000010ff067e24 */ /* 0x000fe2000f8e00ff */
[----:B------:R-:W-:Y:S01]  /*10880*/  ULDC.64 UR8, c[0x0][UR19+0x210] ;  /* 0x0000840013087abb */ /* 0x000fe20008000a00 */
[----:B-1----:R-:W-:Y:S01]  /*10890*/  @P0 SHF.R.U32.HI R5, RZ, R7, R2 ;  /* 0x00000007ff050219 */ /* 0x002fe20000011602 */
[----:B------:R-:W-:-:S04]  /*108a0*/  IMAD.U32 R2, RZ, RZ, UR22 ;  /* 0x00000016ff027e24 */ /* 0x000fc8000f8e00ff */
[--C-:B------:R-:W-:Y:S01]  /*108b0*/  IMAD.MOV R7, RZ, RZ, -R5.reuse ;  /* 0x000000ffff077224 */ /* 0x100fe200078e0a05 */
[----:B------:R-:W-:Y:S01]  /*108c0*/  IADD3 R2, P0, P1, R5, UR10, R2 ;  /* 0x0000000a05027c10 */ /* 0x000fe2000f91e002 */
[----:B------:R-:W-:Y:S01]  /*108d0*/  UIADD3.X UR10, UR15, UR20, UR21, UP1, UP2 ;  /* 0x000000140f0a7290 */ /* 0x000fe20008fe4415 */
[----:B------:R-:W-:Y:S01]  /*108e0*/  SHF.R.S32.HI R5, RZ, 0x1f, R5 ;  /* 0x0000001fff057819 */ /* 0x000fe20000011405 */
[----:B------:R-:W-:-:S04]  /*108f0*/  IMAD R7, R9, R7, R4 ;  /* 0x0000000709077224 */ /* 0x000fc800078e0204 */
[----:B------:R-:W-:Y:S01]  /*10900*/  IADD3.X R3, R5, UR10, R6, P0, P1 ;  /* 0x0000000a05037c10 */ /* 0x000fe200087e2406 */
[C---:B------:R-:W-:Y:S01]  /*10910*/  IMAD R9, R7.reuse, UR9, RZ ;  /* 0x0000000907097c24 */ /* 0x040fe2000f8e02ff */
[----:B------:R-:W-:Y:S01]  /*10920*/  SHF.R.S32.HI R4, RZ, 0x1f, R7 ;  /* 0x0000001fff047819 */ /* 0x000fe20000011407 */
[----:B------:R-:W-:Y:S01]  /*10930*/  ULDC.64 UR10, c[0x0][0xba8] ;  /* 0x0002ea00000a7ab9 */ /* 0x000fe20000000a00 */
[----:B------:R-:W-:Y:S01]  /*10940*/  @!UP0 ULDC UR10, c[0x0][0xb50] ;  /* 0x0002d400000a8ab9 */ /* 0x000fe20000000800 */
[----:B------:R-:W-:Y:S01]  /*10950*/  IMAD.WIDE.U32 R2, R7, UR8, R2 ;  /* 0x0000000807027c25 */ /* 0x000fe2000f8e0002 */
[----:B------:R-:W-:-:S03]  /*10960*/  @!UP0 ULDC UR11, c[0x0][0xb54] ;  /* 0x0002d500000b8ab9 */ /* 0x000fc60000000800 */
[----:B------:R-:W-:Y:S01]  /*10970*/  IMAD R9, R4, UR8, R9 ;  /* 0x0000000804097c24 */ /* 0x000fe2000f8e0209 */
[----:B------:R-:W-:-:S03]  /*10980*/  LEA R4, P0, R2, UR10, 0x2 ;  /* 0x0000000a02047c11 */ /* 0x000fc6000f8010ff */
[----:B------:R-:W-:-:S05]  /*10990*/  IMAD.IADD R3, R3, 0x1, R9 ;  /* 0x0000000103037824 */ /* 0x000fca00078e0209 */
[----:B------:R-:W-:Y:S01]  /*109a0*/  LEA.HI.X R5, R2, UR11, R3, 0x2, P0 ;  /* 0x0000000b02057c11 */ /* 0x000fe200080f1403 */
[----:B------:R-:W-:-:S05]  /*109b0*/  IMAD.MOV.U32 R3, RZ, RZ, -0x800000 ;  /* 0xff800000ff037424 */ /* 0x000fca00078e00ff */
[----:B------:R0:W-:Y:S02]  /*109c0*/  STG.E desc[UR52][R4.64], R3 ;  /* 0x0000000304007986 */ /* 0x0001e4000c101934 */
.L_x_7518:
[----:B------:R-:W-:Y:S05]  /*109d0*/  BSYNC B1 ;  /* 0x0000000000017941 */ /* 0x000fea0003800000 */
.L_x_7517:
[----:B------:R-:W-:-:S06]  /*109e0*/  UISETP.GT.AND UP0, UPT, UR45, 0x1, UPT ;  /* 0x000000012d00788c */ /* 0x000fcc000bf04270 */
[----:B------:R-:W-:-:S13]  /*109f0*/  PLOP3.LUT P0, PT, PT, PT, UP0, 0x80, 0x0 ;  /* 0x000000000000781c */ /* 0x000fda0003f0f008 */
[----:B------:R-:W-:Y:S05]  /*10a00*/  @P0 BRA `(.L_x_7513) ;  /* 0x0000000400a40947 */ /* 0x000fea0003800000 */
[----:B------:R-:W1:Y:S01]  /*10a10*/  LDC R11, c[0x0][0xbe8] ;  /* 0x0002fa00ff0b7b82 */ /* 0x000e620000000800 */
[----:B------:R-:W-:Y:S01]  /*10a20*/  ULDC.64 UR14, c[0x0][0xaa0] ;  /* 0x0002a800000e7ab9 */ /* 0x000fe20000000a00 */
[----:B------:R-:W-:Y:S01]  /*10a30*/  IMAD R2, R22, 0x20, R198 ;  /* 0x0000002016027824 */ /* 0x000fe200078e02c6 */
[----:B------:R-:W-:Y:S01]  /*10a40*/  UIMAD UR10, UR21, UR14, URZ ;  /* 0x0000000e150a72a4 */ /* 0x000fe2000f8e023f */
[----:B------:R-:W-:Y:S01]  /*10a50*/  BSSY B1, `(.L_x_7519) ;  /* 0x000003a000017945 */ /* 0x000fe20003800000 */
[----:B------:R-:W-:Y:S01]  /*10a60*/  UIMAD.WIDE.U32 UR8, UR4, UR14, URZ ;  /* 0x0000000e040872a5 */ /* 0x000fe2000f8e003f */
[----:B------:R-:W-:Y:S01]  /*10a70*/  VIADD R6, R2, UR37 ;  /* 0x0000002502067c36 */ /* 0x000fe20008000000 */
[----:B------:R-:W-:-:S03]  /*10a80*/  UIMAD UR10, UR4, UR15, UR10 ;  /* 0x0000000f040a72a4 */ /* 0x000fc6000f8e020a */
[----:B0-----:R-:W-:Y:S01]  /*10a90*/  IMAD.MOV.U32 R5, RZ, RZ, R6 ;  /* 0x000000ffff057224 */ /* 0x001fe200078e0006 */
[----:B------:R-:W-:-:S03]  /*10aa0*/  UIADD3 UR9, UR9, UR10, URZ ;  /* 0x0000000a09097290 */ /* 0x000fc6000fffe03f */
[----:B------:R-:W-:Y:S02]  /*10ab0*/  ULDC.64 UR10, c[0x0][0xae8] ;  /* 0x0002ba00000a7ab9 */ /* 0x000fe40000000a00 */
[----:B------:R-:W-:-:S04]  /*10ac0*/  UIMAD.WIDE.U32 UR8, UR42, UR10, UR8 ;  /* 0x0000000a2a0872a5 */ /* 0x000fc8000f8e0008 */
[----:B------:R-:W-:-:S03]  /*10ad0*/  UIMAD UR9, UR42, UR11, UR9 ;  /* 0x0000000b2a0972a4 */ /* 0x000fc6000f8e0209 */
        /* <DEDUP_REMOVED lines=24> */
[----:B------:R-:W-:Y:S02]  /*10c60*/  VIADD R6, R198, UR37 ;  /* 0x00000025c6067c36 */ /* 0x000fe40008000000 */
[----:B-----5:R-:W-:Y:S02]  /*10c70*/  IMAD R11, R0, R11, RZ ;  /* 0x0000000b000b7224 */ /* 0x020fe400078e02ff */
[C---:B------:R-:W-:Y:S02]  /*10c80*/  IMAD R5, R7.reuse, UR9, R4 ;  /* 0x0000000907057c24 */ /* 0x040fe4000f8e0204 */
[----:B------:R-:W-:Y:S01]  /*10c90*/  IMAD.WIDE.U32 R2, R7, UR8, R2 ;  /* 0x0000000807027c25 */ /* 0x000fe2000f8e0002 */
[----:B------:R-:W-:Y:S01]  /*10ca0*/  ISETP.GE.AND P2, PT, R6, R11, PT ;  /* 0x0000000b0600720c */ /* 0x000fe20003f46270 */
[----:B------:R-:W-:-:S02]  /*10cb0*/  ULDC.64 UR8, c[0x0][0xa80] ;  /* 0x0002a00000087ab9 */ /* 0x000fc40000000a00 */
        /* <DEDUP_REMOVED lines=10> */
[----:B------:R-:W-:Y:S02]  /*10d60*/  ULDC UR4, c[0x0][0xac8] ;  /* 0x0002b20000047ab9 */ /* 0x000fe40000000800 */
        /* <DEDUP_REMOVED lines=8> */
.L_x_7520:
[----:B------:R-:W-:Y:S05]  /*10df0*/  BSYNC B1 ;  /* 0x0000000000017941 */ /* 0x000fea0003800000 */
.L_x_7519:
[----:B--2---:R2:W4:Y:S01]  /*10e00*/  SHFL.IDX PT, R0, R5, 0x1, 0x181f ;  /* 0x00381f0005007f89 */ /* 0x00452200000e0000 */
[----:B------:R-:W-:Y:S03]  /*10e10*/  BSSY B1, `(.L_x_7521) ;  /* 0x000000c000017945 */ /* 0x000fe60003800000 */
[----:B-1-3--:R2:W1:Y:S01]  /*10e20*/  SHFL.IDX PT, R2, R4, 0x1, 0x181f ;  /* 0x00381f0004027f89 */ /* 0x00a46200000e0000 */
[----:B------:R-:W-:Y:S05]  /*10e30*/  @P1 BRA `(.L_x_7522) ;  /* 0x0000000000241947 */ /* 0x000fea0003800000 */
[----:B------:R-:W-:Y:S02]  /*10e40*/  ULDC UR4, c[0x0][0xac8] ;  /* 0x0002b20000047ab9 */ /* 0x000fe40000000800 */
        /* <DEDUP_REMOVED lines=8> */
.L_x_7522:
[----:B------:R-:W-:Y:S05]  /*10ed0*/  BSYNC B1 ;  /* 0x0000000000017941 */ /* 0x000fea0003800000 */
.L_x_7521:
[----:B----4-:R4:W0:Y:S01]  /*10ee0*/  SHFL.IDX PT, R0, R5, 0x2, 0x181f ;  /* 0x00581f0005007f89 */ /* 0x01082200000e0000 */
        /* <DEDUP_REMOVED lines=12> */
.L_x_7524:
[----:B------:R-:W-:Y:S05]  /*10fb0*/  BSYNC B1 ;  /* 0x0000000000017941 */ /* 0x000fea0003800000 */
.L_x_7523:
[----:B0-----:R-:W-:Y:S01]  /*10fc0*/  VIADD R0, R6, 0x60 ;  /* 0x0000006006007836 */ /* 0x001fe20000000000 */
[----:B--2-4-:R-:W0:Y:S04]  /*10fd0*/  SHFL.IDX PT, R5, R5, 0x3, 0x181f ;  /* 0x00781f0005057f89 */ /* 0x014e2800000e0000 */
[----:B------:R-:W-:Y:S01]  /*10fe0*/  ISETP.GE.AND P0, PT, R0, R11, PT ;  /* 0x0000000b0000720c */ /* 0x000fe20003f06270 */
[----:B-1-3--:R1:W2:-:S12]  /*10ff0*/  SHFL.IDX PT, R2, R4, 0x3, 0x181f ;  /* 0x00781f0004027f89 */ /* 0x00a29800000e0000 */
[----:B-1----:R-:W-:Y:S05]  /*11000*/  @P0 BRA `(.L_x_7513) ;  /* 0x0000000000240947 */ /* 0x002fea0003800000 */
[----:B------:R-:W-:Y:S02]  /*11010*/  ULDC UR4, c[0x0][0xac8] ;  /* 0x0002b20000047ab9 */ /* 0x000fe40000000800 */
[----:B------:R-:W-:Y:S02]  /*11020*/  ISETP.GE.AND P2, PT, R18, UR4, PT ;  /* 0x0000000412007c0c */ /* 0x000fe4000bf46270 */
[----:B------:R-:W-:-:S11]  /*11030*/  ISETP.GE.AND P3, PT, R19, UR4, PT ;  /* 0x0000000413007c0c */ /* 0x000fd6000bf66270 */
[CC--:B--2---:R-:W-:Y:S02]  /*11040*/  @!P2 LEA R6, P0, R18.reuse, R2.reuse, 0x1 ;  /* 0x000000021206a211 */ /* 0x0c4fe400078008ff */
[C---:B------:R-:W-:Y:S02]  /*11050*/  @!P3 LEA R2, P1, R19.reuse, R2, 0x1 ;  /* 0x000000021302b211 */ /* 0x040fe400078208ff */
[-C--:B0-----:R-:W-:Y:S02]  /*11060*/  @!P2 LEA.HI.X R7, R18, R5.reuse, R220, 0x1, P0 ;  /* 0x000000051207a211 */ /* 0x081fe400000f0cdc */
[----:B------:R-:W-:-:S03]  /*11070*/  @!P3 LEA.HI.X R3, R19, R5, R219, 0x1, P1 ;  /* 0x000000051303b211 */ /* 0x000fc600008f0cdb */
[----:B------:R0:W-:Y:S04]  /*11080*/  @!P2 ST.E.128 desc[UR52][R6.64], RZ ;  /* 0x000000ff0600a985 */ /* 0x0001e8000c101d34 */
[----:B------:R0:W-:Y:S02]  /*11090*/  @!P3 ST.E.128 desc[UR52][R2.64], RZ ;  /* 0x000000ff0200b985 */ /* 0x0001e4000c101d34 */
.L_x_7513:
[----:B------:R-:W-:Y:S05]  /*110a0*/  BSYNC B0 ;  /* 0x0000000000007941 */ /* 0x000fea0003800000 */
.L_x_7503:
[----:B------:R-:W-:Y:S02]  /*110b0*/  ULDC UR4, c[0x0][0xc3c] ;  /* 0x00030f0000047ab9 */ /* 0x000fe40000000800 */
[----:B------:R-:W-:-:S06]  /*110c0*/  UISETP.GE.AND UP0, UPT, UR6, UR4, UPT ;  /* 0x000000040600728c */ /* 0x000fcc000bf06270 */
[----:B------:R-:W-:-:S13]  /*110d0*/  PLOP3.LUT P0, PT, PT, PT, UP0, 0x80, 0x0 ;  /* 0x000000000000781c */ /* 0x000fda0003f0f008 */
[----:B------:R-:W-:Y:S05]  /*110e0*/  @!P0 BRA `(.L_x_7525) ;  /* 0xfffffefc00c48947 */ /* 0x000fea000383ffff */
[----:B------:R-:W-:Y:S05]  /*110f0*/  EXIT ;  /* 0x000000000000794d */ /* 0x000fea0003800000 */
.L_x_7420:
        /* <DEDUP_REMOVED lines=20> */
.L_x_7526:
        /* <DEDUP_REMOVED lines=43> */
.L_x_7530:
        /* <DEDUP_REMOVED lines=39> */
.L_x_7528:
        /* <DEDUP_REMOVED lines=12> */
.L_x_7531:
[----:B---34-:R-:W-:Y:S01]  /*11820*/  IMAD R2, R3, UR5, R10 ;  /* 0x0000000503027c24 */ /* 0x018fe2000f8e020a */
[----:B-1----:R-:W-:Y:S01]  /*11830*/  ISETP.NE.AND P0, PT, R8, 0x1, PT ;  /* 0x000000010800780c */ /* 0x002fe20003f05270 */
[----:B------:R-:W-:-:S03]  /*11840*/  VIADD R14, R9, UR4 ;  /* 0x00000004090e7c36 */ /* 0x000fc60008000000 */
[----:B------:R1:W-:Y:S01]  /*11850*/  STL [R1], R2 ;  /* 0x0000000201007387 */ /* 0x0003e20000100800 */
[----:B------:R-:W-:-:S03]  /*11860*/  IADD3 R5, -R2, UR6, RZ ;  /* 0x0000000602057c10 */ /* 0x000fc6000fffe1ff */
[----:B------:R1:W-:Y:S05]  /*11870*/  STL [R1+0xc], R14 ;  /* 0x00000c0e01007387 */ /* 0x0003ea0000100800 */
[----:B------:R-:W-:Y:S05]  /*11880*/  @!P0 BRA `(.L_x_7532) ;  /* 0x0000000000e08947 */ /* 0x000fea0003800000 */
[----:B0-2---:R-:W-:Y:S02]  /*11890*/  IABS R7, R4 ;  /* 0x0000000400077213 */ /* 0x005fe40000000000 */
[----:B------:R-:W-:Y:S02]  /*118a0*/  IABS R9, R8 ;  /* 0x0000000800097213 */ /* 0x000fe40000000000 */
[----:B------:R-:W0:Y:S08]  /*118b0*/  I2F.RP R10, R7 ;  /* 0x00000007000a7306 */ /* 0x000e300000209400 */
[----:B------:R-:W2:Y:S08]  /*118c0*/  I2F.RP R11, R9 ;  /* 0x00000009000b7306 */ /* 0x000eb00000209400 */
[----:B0-----:R-:W1:Y:S08]  /*118d0*/  MUFU.RCP R10, R10 ;  /* 0x0000000a000a7308 */ /* 0x001e700000001000 */
[----:B--2---:R-:W-:Y:S01]  /*118e0*/  MUFU.RCP R11, R11 ;  /* 0x0000000b000b7308 */ /* 0x004fe20000001000 */
[----:B-1----:R-:W-:Y:S01]  /*118f0*/  VIADD R2, R10, 0xffffffe ;  /* 0x0ffffffe0a027836 */ /* 0x002fe20000000000 */
[----:B------:R-:W-:-:S06]  /*11900*/  IABS R10, R4 ;  /* 0x00000004000a7213 */ /* 0x000fcc0000000000 */
[----:B------:R0:W1:Y:S02]  /*11910*/  F2I.FTZ.U32.TRUNC.NTZ R3, R2 ;  /* 0x0000000200037305 */ /* 0x000064000021f000 */
[----:B0-----:R-:W-:Y:S02]  /*11920*/  IMAD.MOV.U32 R2, RZ, RZ, RZ ;  /* 0x000000ffff027224 */ /* 0x001fe400078e00ff */
[----:B-1----:R-:W-:-:S04]  /*11930*/  IMAD.MOV R12, RZ, RZ, -R3 ;  /* 0x000000ffff0c7224 */ /* 0x002fc800078e0a03 */
[----:B------:R-:W-:-:S04]  /*11940*/  IMAD R13, R12, R7, RZ ;  /* 0x000000070c0d7224 */ /* 0x000fc800078e02ff */
[----:B------:R-:W-:Y:S01]  /*11950*/  IMAD.HI.U32 R3, R3, R13, R2 ;  /* 0x0000000d03037227 */ /* 0x000fe200078e0002 */
[----:B------:R-:W-:-:S03]  /*11960*/  IABS R2, R5 ;  /* 0x0000000500027213 */ /* 0x000fc60000000000 */
[----:B------:R-:W-:Y:S02]  /*11970*/  IMAD.MOV R13, RZ, RZ, -R10 ;  /* 0x000000ffff0d7224 */ /* 0x000fe400078e0a0a */
[----:B------:R-:W-:-:S04]  /*11980*/  IMAD.HI.U32 R10, R3, R2, RZ ;  /* 0x00000002030a7227 */ /* 0x000fc800078e00ff */
[----:B------:R-:W-:Y:S02]  /*11990*/  IMAD R2, R10, R13, R2 ;  /* 0x0000000d0a027224 */ /* 0x000fe400078e0202 */
[----:B------:R-:W-:-:S03]  /*119a0*/  VIADD R3, R11, 0xffffffe ;  /* 0x0ffffffe0b037836 */ /* 0x000fc60000000000 */
[----:B------:R-:W-:-:S03]  /*119b0*/  ISETP.GT.U32.AND P1, PT, R7, R2, PT ;  /* 0x000000020700720c */ /* 0x000fc60003f24070 */
[----:B------:R-:W0:Y:S10]  /*119c0*/  F2I.FTZ.U32.TRUNC.NTZ R3, R3 ;  /* 0x0000000300037305 */ /* 0x000e34000021f000 */
[----:B------:R-:W-:-:S02]  /*119d0*/  @!P1 IMAD.IADD R2, R2, 0x1, -R7 ;  /* 0x0000000102029824 */ /* 0x000fc400078e0a07 */
[----:B------:R-:W-:Y:S01]  /*119e0*/  @!P1 VIADD R10, R10, 0x1 ;  /* 0x000000010a0a9836 */ /* 0x000fe20000000000 */
[----:B------:R-:W-:Y:S02]  /*119f0*/  ISETP.NE.AND P1, PT, R4, RZ, PT ;  /* 0x000000ff0400720c */ /* 0x000fe40003f25270 */
[----:B------:R-:W-:Y:S01]  /*11a00*/  ISETP.GE.U32.AND P0, PT, R2, R7, PT ;  /* 0x000000070200720c */ /* 0x000fe20003f06070 */
[----:B0-----:R-:W-:-:S04]  /*11a10*/  IMAD.MOV R2, RZ, RZ, -R3 ;  /* 0x000000ffff027224 */ /* 0x001fc800078e0a03 */
[----:B------:R-:W-:Y:S02]  /*11a20*/  IMAD R7, R2, R9, RZ ;  /* 0x0000000902077224 */ /* 0x000fe400078e02ff */
[----:B------:R-:W-:-:S04]  /*11a30*/  IMAD.MOV.U32 R2, RZ, RZ, RZ ;  /* 0x000000ffff027224 */ /* 0x000fc800078e00ff */
        /* <DEDUP_REMOVED lines=29> */
.L_x_7532:
        /* <DEDUP_REMOVED lines=61> */
.L_x_7533:
[----:B01----:R-:W-:-:S05]  /*11fe0*/  LOP3.LUT R3, RZ, R2, RZ, 0x33, !PT ;  /* 0x00000002ff037212 */ /* 0x003fca00078e33ff */
[----:B------:R-:W-:-:S05]  /*11ff0*/  IMAD.IADD R2, R4, 0x1, R3 ;  /* 0x0000000104027824 */ /* 0x000fca00078e0203 */
[----:B------:R1:W-:Y:S01]  /*12000*/  STL [R1+0x4], R2 ;  /* 0x0000040201007387 */ /* 0x0003e20000100800 */
[----:B------:R-:W-:Y:S05]  /*12010*/  BRA `(.L_x_7534) ;  /* 0x0000000000107947 */ /* 0x000fea0003800000 */
.L_x_7529:
[----:B------:R-:W-:Y:S01]  /*12020*/  IMAD.U32 R2, RZ, RZ, UR6 ;  /* 0x00000006ff027e24 */ /* 0x000fe2000f8e00ff */
[----:B------:R0:W-:Y:S04]  /*12030*/  STL [R1+0x4], RZ ;  /* 0x000004ff01007387 */ /* 0x0001e80000100800 */
[----:B------:R0:W-:Y:S04]  /*12040*/  STL [R1+0x8], RZ ;  /* 0x000008ff01007387 */ /* 0x0001e80000100800 */
[----:B------:R0:W-:Y:S02]  /*12050*/  STL [R1], R2 ;  /* 0x0000000201007387 */ /* 0x0001e40000100800 */
.L_x_7534:
        /* <DEDUP_REMOVED lines=10> */
.L_x_7527:
        /* <DEDUP_REMOVED lines=20> */
[----:B------:R-:W-:Y:S01]  /*12240*/  LOP3.LUT R0, R0, 0x40, RZ, 0xfc, !PT ;  /* 0x0000004000007812 */ /* 0x000fe200078efcff */
[----:B------:R-:W-:Y:S01]  /*12250*/  ULDC.64 UR38, c[0x0][0x198] ;  /* 0x0000660000267ab9 */ /* 0x000fe20000000a00 */
[----:B------:R-:W-:-:S02]  /*12260*/  LOP3.LUT R3, R3, 0x200, R2, 0xf8, !PT ;  /* 0x0000020003037812 */ /* 0x000fc400078ef802 */
[----:B------:R-:W-:-:S04]  /*12270*/  SHF.R.U32.HI R2, RZ, 0x3, R4 ;  /* 0x00000003ff027819 */ /* 0x000fc80000011604 */
[----:B------:R-:W-:Y:S01]  /*12280*/  LOP3.LUT R4, R2, 0x70, R6, 0xf8, !PT ;  /* 0x0000007002047812 */ /* 0x000fe200078ef806 */
[----:B------:R-:W-:Y:S01]  /*12290*/  IMAD.MOV.U32 R2, RZ, RZ, 0x1 ;  /* 0x00000001ff027424 */ /* 0x000fe200078e00ff */
[----:B----4-:R-:W-:-:S06]  /*122a0*/  ULEA UR4, UR5, UR4, 0x18 ;  /* 0x0000000405047291 */ /* 0x010fcc000f8ec03f */
[----:B------:R-:W-:-:S04]  /*122b0*/  IMAD.U32 R18, RZ, RZ, UR4 ;  /* 0x00000004ff127e24 */ /* 0x000fc8000f8e00ff */
[----:B------:R-:W-:-:S05]  /*122c0*/  IMAD R3, R3, 0x2, R18 ;  /* 0x0000000203037824 */ /* 0x000fca00078e0212 */
[----:B------:R0:W-:Y:S04]  /*122d0*/  STL [R1+0x24], R3 ;  /* 0x0000240301007387 */ /* 0x0001e80000100800 */
[----:B------:R0:W-:Y:S04]  /*122e0*/  STL [R1+0x44], RZ ;  /* 0x000044ff01007387 */ /* 0x0001e80000100800 */
[----:B------:R0:W-:Y:S02]  /*122f0*/  STL [R1+0x10], R2 ;  /* 0x0000100201007387 */ /* 0x0001e40000100800 */
.L_x_7644:
[----:B--23--:R-:W2:Y:S01]  /*12300*/  LDL R9, [R1+0xc] ;  /* 0x00000c0001097983 */ /* 0x00cea20000100800 */
[----:B------:R-:W-:Y:S05]  /*12310*/  YIELD ;  /* 0x0000000000007946 */ /* 0x000fea0003800000 */
[----:B------:R-:W-:Y:S01]  /*12320*/  ULDC.64 UR4, c[0x0][0xa28] ;  /* 0x00028a0000047ab9 */ /* 0x000fe20000000a00 */
[----:B------:R-:W-:Y:S01]  /*12330*/  IMAD.MOV.U32 R0, RZ, RZ, RZ ;  /* 0x000000ffff007224 */ /* 0x000fe200078e00ff */
[----:B------:R-:W-:Y:S01]  /*12340*/  ISETP.NE.U32.AND P0, PT, RZ, UR4, PT ;  /* 0x00000004ff007c0c */ /* 0x000fe2000bf05070 */
[----:B01----:R-:W1:Y:S01]  /*12350*/  LDC.64 R4, c[0x0][0xa00] ;  /* 0x00028000ff047b82 */ /* 0x003e620000000a00 */
[----:B------:R-:W-:Y:S01]  /*12360*/  IMAD.MOV.U32 R10, RZ, RZ, RZ ;  /* 0x000000ffff0a7224 */ /* 0x000fe200078e00ff */
[----:B------:R-:W-:Y:S01]  /*12370*/  ULDC.64 UR6, c[0x0][0xa08] ;  /* 0x0002820000067ab9 */ /* 0x000fe20000000a00 */
[----:B------:R-:W-:Y:S01]  /*12380*/  ISETP.NE.AND.EX P0, PT, RZ, UR5, PT, P0 ;  /* 0x00000005ff007c0c */ /* 0x000fe2000bf05300 */
[----:B------:R-:W-:-:S12]  /*12390*/  ULDC.64 UR4, c[0x0][0xa18] ;  /* 0x0002860000047ab9 */ /* 0x000fd80000000a00 */
[----:B0-----:R-:W2:Y:S02]  /*123a0*/  @P0 LDC.64 R2, c[0x0][0xa28] ;  /* 0x00028a00ff020b82 */ /* 0x001ea40000000a00 */
[----:B--2---:R-:W-:-:S05]  /*123b0*/  @P0 IMAD.WIDE R2, R9, 0x4, R2 ;  /* 0x0000000409020825 */ /* 0x004fca00078e0202 */
[----:B------:R0:W5:Y:S01]  /*123c0*/  @P0 LDG.E R0, desc[UR52][R2.64] ;  /* 0x0000003402000981 */ /* 0x000162000c1e1900 */
[----:B------:R-:W-:Y:S01]  /*123d0*/  ISETP.NE.U32.AND P0, PT, RZ, UR4, PT ;  /* 0x00000004ff007c0c */ /* 0x000fe2000bf05070 */
[----:B-1----:R-:W-:Y:S01]  /*123e0*/  IMAD.WIDE R4, R9, 0x4, R4 ;  /* 0x0000000409047825 */ /* 0x002fe200078e0204 */
[----:B------:R-:W-:Y:S02]  /*123f0*/  ISETP.NE.U32.AND P1, PT, RZ, UR6, PT ;  /* 0x00000006ff007c0c */ /* 0x000fe4000bf25070 */
[----:B------:R-:W-:Y:S01]  /*12400*/  ISETP.NE.AND.EX P2, PT, RZ, UR5, PT, P0 ;  /* 0x00000005ff007c0c */ /* 0x000fe2000bf45300 */
[----:B------:R-:W-:Y:S01]  /*12410*/  ULDC.64 UR4, c[0x0][0xa00] ;  /* 0x0002800000047ab9 */ /* 0x000fe20000000a00 */
[----:B------:R-:W-:Y:S01]  /*12420*/  ISETP.NE.AND.EX P1, PT, RZ, UR7, PT, P1 ;  /* 0x00000007ff007c0c */ /* 0x000fe2000bf25310 */
[----:B------:R-:W-:Y:S01]  /*12430*/  IMAD.MOV.U32 R8, RZ, RZ, RZ ;  /* 0x000000ffff087224 */ /* 0x000fe200078e00ff */
[----:B------:R-:W-:Y:S01]  /*12440*/  ISETP.NE.U32.AND P0, PT, RZ, UR4, PT ;  /* 0x00000004ff007c0c */ /* 0x000fe2000bf05070 */
[----:B0-----:R-:W0:Y:S03]  /*12450*/  LDC.64 R2, c[0x0][0xa08] ;  /* 0x00028200ff027b82 */ /* 0x001e260000000a00 */
        /* <DEDUP_REMOVED lines=21> */
[----:B------:R-:W0:Y:S04]  /*125b0*/  LDG.E R7, desc[UR52][R4.64] ;  /* 0x0000003404077981 */ /* 0x000e28000c1e1900 */
[----:B------:R-:W0:Y:S02]  /*125c0*/  LDG.E R4, desc[UR52][R4.64+0x4] ;  /* 0x0000043404047981 */ /* 0x000e24000c1e1900 */
[----:B0-----:R-:W-:-:S05]  /*125d0*/  IMAD.IADD R10, R4, 0x1, -R7 ;  /* 0x00000001040a7824 */ /* 0x001fca00078e0a07 */
[----:B------:R1:W-:Y:S02]  /*125e0*/  STL [R1+0x2c], R10 ;  /* 0x00002c0a01007387 */ /* 0x0003e40000100800 */
.L_x_7536:
        /* <DEDUP_REMOVED lines=12> */
[----:B------:R-:W3:Y:S02]  /*126b0*/  LDC.64 R2, c[0x0][0xa20] ;  /* 0x00028800ff027b82 */ /* 0x000ee40000000a00 */
[----:B---3--:R-:W-:-:S05]  /*126c0*/  IMAD.WIDE R2, R9, 0x4, R2 ;  /* 0x0000000409027825 */ /* 0x008fca00078e0202 */
[----:B------:R3:W5:Y:S01]  /*126d0*/  LDG.E R6, desc[UR52][R2.64] ;  /* 0x0000003402067981 */ /* 0x000762000c1e1900 */
[----:B------:R-:W-:Y:S05]  /*126e0*/  BRA `(.L_x_7538) ;  /* 0x0000000000107947 */ /* 0x000fea0003800000 */
.L_x_7537:
[----:B------:R-:W-:Y:S05]  /*126f0*/  @!P1 BRA `(.L_x_7538) ;  /* 0x00000000000c9947 */ /* 0x000fea0003800000 */
[----:B------:R-:W3:Y:S04]  /*12700*/  LDG.E R6, desc[UR52][R2.64] ;  /* 0x0000003402067981 */ /* 0x000ee8000c1e1900 */
[----:B------:R-:W3:Y:S02]  /*12710*/  LDG.E R2, desc[UR52][R2.64+0x4] ;  /* 0x0000043402027981 */ /* 0x000ee4000c1e1900 */
[----:B---3--:R-:W-:-:S07]  /*12720*/  IMAD.IADD R6, R2, 0x1, -R6 ;  /* 0x0000000102067824 */ /* 0x008fce00078e0a06 */
.L_x_7538:
        /* <DEDUP_REMOVED lines=34> */
.L_x_7541:
[----:B------:R-:W-:-:S13]  /*12950*/  ISETP.NE.AND P0, PT, R3, 0x1, PT ;  /* 0x000000010300780c */ /* 0x000fda0003f05270 */
[----:B------:R-:W2:Y:S02]  /*12960*/  @P0 LDC.64 R4, c[0x0][0x9e8] ;  /* 0x00027a00ff040b82 */ /* 0x000ea40000000a00 */
[----:B--2---:R-:W-:-:S05]  /*12970*/  @P0 IMAD.HI.U32 R4, R8, R4, RZ ;  /* 0x0000000408040227 */ /* 0x004fca00078e00ff */
[----:B------:R-:W-:-:S07]  /*12980*/  @P0 SHF.R.U32.HI R8, RZ, R5, R4 ;  /* 0x00000005ff080219 */ /* 0x000fce0000011604 */
.L_x_7542:
[----:B------:R-:W-:Y:S05]  /*12990*/  BSYNC B0 ;  /* 0x0000000000007941 */ /* 0x000fea0003800000 */
.L_x_7540:
[----:B------:R-:W-:-:S05]  /*129a0*/  IMAD R8, R8, R3, R3 ;  /* 0x0000000308087224 */ /* 0x000fca00078e0203 */
[----:B------:R-:W-:-:S07]  /*129b0*/  VIMNMX R2, R2, R8, PT ;  /* 0x0000000802027248 */ /* 0x000fce0003fe0100 */
.L_x_7539:
        /* <DEDUP_REMOVED lines=25> */
.L_x_7545:
[----:B------:R-:W-:-:S13]  /*12b50*/  ISETP.NE.AND P0, PT, R3, 0x1, PT ;  /* 0x000000010300780c */ /* 0x000fda0003f05270 */
[----:B--2---:R-:W2:Y:S02]  /*12b60*/  @P0 LDC.64 R4, c[0x0][0x9e8] ;  /* 0x00027a00ff040b82 */ /* 0x004ea40000000a00 */
[----:B--2---:R-:W-:-:S05]  /*12b70*/  @P0 IMAD.HI.U32 R4, R6, R4, RZ ;  /* 0x0000000406040227 */ /* 0x004fca00078e00ff */
[----:B------:R-:W-:-:S07]  /*12b80*/  @P0 SHF.R.U32.HI R6, RZ, R5, R4 ;  /* 0x00000005ff060219 */ /* 0x000fce0000011604 */
.L_x_7546:
[----:B------:R-:W-:Y:S05]  /*12b90*/  BSYNC B0 ;  /* 0x0000000000007941 */ /* 0x000fea0003800000 */
.L_x_7544:
[----:B------:R-:W-:-:S05]  /*12ba0*/  IMAD R3, R6, R3, RZ ;  /* 0x0000000306037224 */ /* 0x000fca00078e02ff */
[----:B------:R-:W-:-:S07]  /*12bb0*/  VIMNMX R2, R2, R3, !PT ;  /* 0x0000000302027248 */ /* 0x000fce0007fe0100 */
.L_x_7543:
        /* <DEDUP_REMOVED lines=44> */
.L_x_7548:
[----:B------:R-:W-:Y:S05]  /*12e80*/  BSYNC B0 ;  /* 0x0000000000007941 */ /* 0x000fea0003800000 */
.L_x_7547:
        /* <DEDUP_REMOVED lines=15> */
[----:B------:R-:W0:Y:S02]  /*12f80*/  FLO.U32 R0, UR4 ;  /* 0x0000000400007d00 */ /* 0x000e2400080e0000 */
        /* <DEDUP_REMOVED lines=10> */
.L_x_7550:
        /* <DEDUP_REMOVED lines=20> */
.L_x_7553:
[----:B------:R-:W-:Y:S05]  /*13170*/  BSYNC B6 ;  /* 0x0000000000067941 */ /* 0x000fea0003800000 */
.L_x_7552:
        /* <DEDUP_REMOVED lines=20> */
.L_x_7556:
        /* <DEDUP_REMOVED lines=15> */
.L_x_7555:
[----:B------:R-:W-:Y:S05]  /*133b0*/  BSYNC B6 ;  /* 0x0000000000067941 */ /* 0x000fea0003800000 */
.L_x_7554:
[----:B------:R-:W3:Y:S01]  /*133c0*/  LDL R0, [R1+0xc] ;  /* 0x00000c0001007983 */ /* 0x000ee20000100800 */
[----:B------:R-:W-:Y:S02]  /*133d0*/  ULDC.64 UR4, c[0x0][0x9f8] ;  /* 0x00027e0000047ab9 */ /* 0x000fe40000000a00 */
[----:B------:R-:W-:Y:S01]  /*133e0*/  ISETP.NE.U32.AND P0, PT, RZ, UR4, PT ;  /* 0x00000004ff007c0c */ /* 0x000fe2000bf05070 */
[----:B------:R-:W4:Y:S03]  /*133f0*/  LDL R17, [R1+0x30] ;  /* 0x0000300001117983 */ /* 0x000f260000100800 */
        /* <DEDUP_REMOVED lines=20> */
.L_x_7660:
        /* <DEDUP_REMOVED lines=11> */
.L_x_7663:
[----:B------:R-:W-:Y:S05]  /*135f0*/  @!P6 BRA `(.L_x_7558) ;  /* 0x000000040010e947 */ /* 0x000fea0003800000 */
[----:B------:R-:W-:-:S04]  /*13600*/  ISETP.NE.U32.AND P0, PT, R2, RZ, PT ;  /* 0x000000ff0200720c */ /* 0x000fc80003f05070 */
[----:B------:R-:W-:-:S13]  /*13610*/  ISETP.NE.AND.EX P0, PT, R3, RZ, PT, P0 ;  /* 0x000000ff0300720c */ /* 0x000fda0003f05300 */
[----:B------:R-:W-:Y:S05]  /*13620*/  @!P0 BRA `(.L_x_7560) ;  /* 0x0000000000508947 */ /* 0x000fea0003800000 */
[----:B------:R-:W3:Y:S01]  /*13630*/  LDC R6, c[0x0][0x43c] ;  /* 0x00010f00ff067b82 */ /* 0x000ee20000000800 */
[----:B------:R-:W-:Y:S01]  /*13640*/  IMAD.MOV.U32 R9, RZ, RZ, R0 ;  /* 0x000000ffff097224 */ /* 0x000fe200078e0000 */
[----:B------:R-:W-:-:S03]  /*13650*/  ULDC.64 UR4, c[0x0][0x428] ;  /* 0x00010a0000047ab9 */ /* 0x000fc60000000a00 */
        /* <DEDUP_REMOVED lines=17> */
.L_x_7560:
[----:B---3--:R-:W3:Y:S01]  /*13770*/  LDL R2, [R1+0x10] ;  /* 0x0000100001027983 */ /* 0x008ee20000100800 */
[----:B-1----:R-:W-:Y:S01]  /*13780*/  IMAD R0, R19, 0x8, R18 ;  /* 0x0000000813007824 */ /* 0x002fe200078e0212 */
[----:B---3--:R-:W-:-:S04]  /*13790*/  SHF.L.U32 R2, R2, 0x1f, RZ ;  /* 0x0000001f02027819 */ /* 0x008fc800000006ff */
[----:B------:R-:W1:Y:S02]  /*137a0*/  SYNCS.PHASECHK.TRANS64.TRYWAIT P0, [R0+URZ+0x28840], R2 ;  /* 0x02884002000075a7 */ /* 0x000e64000800017f */
[----:B-1----:R-:W-:Y:S05]  /*137b0*/  @!P0 BRA `(.L_x_7561) ;  /* 0x0000004c00848947 */ /* 0x002fea0003800000 */
.L_x_7664:
        /* <DEDUP_REMOVED lines=11> */
.L_x_7562:
[----:B------:R-:W3:Y:S04]  /*13870*/  LDL R4, [R1+0x4] ;  /* 0x0000040001047983 */ /* 0x000ee80000100800 */
[----:B------:R-:W4:Y:S04]  /*13880*/  LDL R3, [R1+0x14] ;  /* 0x0000140001037983 */ /* 0x000f280000100800 */
[----:B-1----:R-:W2:Y:S01]  /*13890*/  LDL.LU R2, [R1+0x18] ;  /* 0x0000180001027983 */ /* 0x002ea20000300800 */
        /* <DEDUP_REMOVED lines=18> */
[----:B------:R-:W-:Y:S01]  /*139c0*/  ULEA UR11, UR11, UR5, 0x7 ;  /* 0x000000050b0b7291 */ /* 0x000fe2000f8e383f */
[----:B------:R3:W-:Y:S01]  /*139d0*/  STL [R1+0x18], R2 ;  /* 0x0000180201007387 */ /* 0x0007e20000100800 */
[----:B------:R-:W-:-:S09]  /*139e0*/  UIADD3.X UR5, URZ, UR39, URZ, UP0, !UPT ;  /* 0x000000273f057290 */ /* 0x000fd200087fe43f */
[----:B------:R1:W-:Y:S02]  /*139f0*/  UTMALDG.4D [UR8], [UR4], desc[UR6] ;  /* 0x00000608040075b4 */ /* 0x0003e40008019000 */
[----:B-1----:R-:W-:Y:S01]  /*13a00*/  UMOV UR8, UR14 ;  /* 0x0000000e00087c82 */ /* 0x002fe20008000000 */
[----:B------:R-:W-:Y:S02]  /*13a10*/  UMOV UR10, UR15 ;  /* 0x0000000f000a7c82 */ /* 0x000fe40008000000 */
[----:B------:R3:W-:Y:S02]  /*13a20*/  UTMALDG.4D [UR8], [UR4], desc[UR6] ;  /* 0x00000608040075b4 */ /* 0x0007e40008019000 */
[----:B---3--:R-:W-:Y:S01]  /*13a30*/  NOP ;  /* 0x0000000000007918 */ /* 0x008fe20000000000 */
.L_x_7558:
[----:B------:R-:W1:Y:S01]  /*13a40*/  LDL.LU R3, [R1+0x3c] ;  /* 0x00003c0001037983 */ /* 0x000e620000300800 */
[----:B------:R-:W-:Y:S05]  /*13a50*/  WARPSYNC.ALL ;  /* 0x0000000000007948 */ /* 0x000fea0003800000 */
[----:B------:R-:W-:Y:S01]  /*13a60*/  ULDC.64 UR4, c[0x0][0x298] ;  /* 0x0000a60000047ab9 */ /* 0x000fe20000000a00 */
        /* <DEDUP_REMOVED lines=28> */
.L_x_7564:
[----:B------:R-:W-:Y:S05]  /*13c30*/  BSYNC B6 ;  /* 0x0000000000067941 */ /* 0x000fea0003800000 */
.L_x_7563:
        /* <DEDUP_REMOVED lines=9> */
[----:B------:R-:W1:Y:S01]  /*13cd0*/  S2R R9, SR_TID.X ;  /* 0x0000000000097919 */ /* 0x000e620000002100 */
[----:B------:R-:W-:Y:S01]  /*13ce0*/  ULDC.64 UR6, c[0x0][0x280] ;  /* 0x0000a00000067ab9 */ /* 0x000fe20000000a00 */
        /* <DEDUP_REMOVED lines=9> */
[----:B------:R-:W-:Y:S02]  /*13d80*/  ULDC.64 UR4, c[0x0][0x2e0] ;  /* 0x0000b80000047ab9 */ /* 0x000fe40000000a00 */
[----:B------:R-:W-:-:S05]  /*13d90*/  IMAD R4, R4, UR4, RZ ;  /* 0x0000000404047c24 */ /* 0x000fca000f8e02ff */
[----:B------:R-:W0:Y:S01]  /*13da0*/  @P0 LDC R6, c[0x0][0x450] ;  /* 0x00011400ff060b82 */ /* 0x000e220000000800 */
[----:B-1----:R-:W-:-:S04]  /*13db0*/  LOP3.LUT R5, R5, 0x7f, RZ, 0xc0, !PT ;  /* 0x0000007f05057812 */ /* 0x002fc800078ec0ff */
[----:B------:R-:W-:-:S04]  /*13dc0*/  SHF.R.U32.HI R5, RZ, 0x3, R5 ;  /* 0x00000003ff057819 */ /* 0x000fc80000011605 */
[----:B------:R-:W-:Y:S02]  /*13dd0*/  LOP3.LUT R9, R5, 0x70, R9, 0xf8, !PT ;  /* 0x0000007005097812 */ /* 0x000fe400078ef809 */
[----:B------:R-:W1:Y:S01]  /*13de0*/  @P0 LDC R5, c[0x0][0x44c] ;  /* 0x00011300ff050b82 */ /* 0x000e620000000800 */
        /* <DEDUP_REMOVED lines=13> */
[----:B------:R-:W-:Y:S02]  /*13ec0*/  IMAD R5, R5, UR4, RZ ;  /* 0x0000000405057c24 */ /* 0x000fe4000f8e02ff */
[----:B--2---:R-:W-:Y:S02]  /*13ed0*/  IMAD.SHL.U32 R9, R9, 0x8, RZ ;  /* 0x0000000809097824 */ /* 0x004fe400078e00ff */
[----:B------:R-:W-:Y:S01]  /*13ee0*/  IMAD R0, R0, UR5, R5 ;  /* 0x0000000500007c24 */ /* 0x000fe2000f8e0205 */
[----:B------:R-:W-:Y:S02]  /*13ef0*/  ULDC.64 UR4, c[0x0][0x2c8] ;  /* 0x0000b20000047ab9 */ /* 0x000fe40000000a00 */
[----:B------:R-:W-:Y:S01]  /*13f00*/  LOP3.LUT R9, R9, 0x38, RZ, 0xc0, !PT ;  /* 0x0000003809097812 */ /* 0x000fe200078ec0ff */
[----:B------:R-:W-:Y:S01]  /*13f10*/  IMAD.IADD R3, R3, 0x1, R0 ;  /* 0x0000000103037824 */ /* 0x000fe200078e0200 */
[----:B------:R-:W-:Y:S02]  /*13f20*/  SHF.R.S32.HI R0, RZ, 0x1f, R4 ;  /* 0x0000001fff007819 */ /* 0x000fe40000011404 */
[----:B------:R-:W-:Y:S01]  /*13f30*/  LOP3.LUT R9, R9, 0x40, RZ, 0xfc, !PT ;  /* 0x0000004009097812 */ /* 0x000fe200078efcff */
        /* <DEDUP_REMOVED lines=19> */
[----:B------:R-:W3:Y:S03]  /*14070*/  LDL.LU R6, [R1+0x2c] ;  /* 0x00002c0001067983 */ /* 0x000ee60000300800 */
[----:B--2---:R-:W-:-:S04]  /*14080*/  IMAD.IADD R0, R8, 0x1, R11 ;  /* 0x0000000108007824 */ /* 0x004fc800078e020b */
[----:B------:R-:W-:Y:S02]  /*14090*/  VIADD R5, R0, 0x10 ;  /* 0x0000001000057836 */ /* 0x000fe40000000000 */
[----:B---3--:R-:W-:Y:S02]  /*140a0*/  IMAD R2, R6, R7, RZ ;  /* 0x0000000706027224 */ /* 0x008fe400078e02ff */
[----:B------:R-:W0:Y:S04]  /*140b0*/  SHFL.IDX PT, R7, R4, RZ, 0x181f ;  /* 0x00181fff04077589 */ /* 0x000e2800000e0000 */
[----:B------:R-:W1:Y:S01]  /*140c0*/  SHFL.IDX PT, R6, R3, RZ, 0x181f ;  /* 0x00181fff03067589 */ /* 0x000e6200000e0000 */
[-C--:B------:R-:W-:Y:S02]  /*140d0*/  ISETP.GE.AND P4, PT, R0, R2.reuse, PT ;  /* 0x000000020000720c */ /* 0x080fe40003f86270 */
[----:B------:R-:W-:-:S02]  /*140e0*/  ISETP.GE.AND P2, PT, R5, R2, PT ;  /* 0x000000020500720c */ /* 0x000fc40003f46270 */
[----:B------:R-:W2:Y:S04]  /*140f0*/  SHFL.IDX PT, R5, R4, 0x1, 0x181f ;  /* 0x00381f0004057f89 */ /* 0x000ea800000e0000 */
[----:B------:R-:W3:Y:S05]  /*14100*/  SHFL.IDX PT, R8, R3, 0x1, 0x181f ;  /* 0x00381f0003087f89 */ /* 0x000eea00000e0000 */
[----:B0-----:R-:W-:-:S05]  /*14110*/  @!P4 LEA R7, P3, R10, R7, 0x1 ;  /* 0x000000070a07c211 */ /* 0x001fca00078608ff */
[----:B-1----:R-:W-:-:S05]  /*14120*/  @!P4 IMAD.X R6, RZ, RZ, R6, P3 ;  /* 0x000000ffff06c224 */ /* 0x002fca00018e0606 */
[----:B------:R-:W-:-:S04]  /*14130*/  @!P4 LOP3.LUT R7, R7, R6, RZ, 0x3c, !PT ;  /* 0x000000060707c212 */ /* 0x000fc800078e3cff */
[----:B------:R-:W-:-:S04]  /*14140*/  @!P4 LOP3.LUT R6, R7, R6, RZ, 0x3c, !PT ;  /* 0x000000060706c212 */ /* 0x000fc800078e3cff */
[----:B------:R-:W-:-:S05]  /*14150*/  @!P4 LOP3.LUT R7, R7, R6, RZ, 0x3c, !PT ;  /* 0x000000060707c212 */ /* 0x000fca00078e3cff */
[----:B-----5:R-:W-:Y:S04]  /*14160*/  @!P4 LDGSTS.E.BYPASS.LTC128B.128 [R9+0x10400], desc[UR52][R6.64], !P0 ;  /* 0x104000000609cfae */ /* 0x020fe8000c101d74 */
[----:B------:R2:W-:Y:S02]  /*14170*/  @!P4 LDGSTS.E.BYPASS.LTC128B.128 [R9+0x14400], desc[UR52][R6.64+0x80], !P1 ;  /* 0x144000800609cfae */ /* 0x0005e4000c901d74 */
[----:B--2---:R-:W-:-:S05]  /*14180*/  @!P2 LEA R7, P3, R10, R5, 0x1 ;  /* 0x000000050a07a211 */ /* 0x004fca00078608ff */
[----:B---3--:R-:W-:-:S05]  /*14190*/  @!P2 IMAD.X R6, RZ, RZ, R8, P3 ;  /* 0x000000ffff06a224 */ /* 0x008fca00018e0608 */
[----:B------:R-:W-:-:S04]  /*141a0*/  @!P2 LOP3.LUT R7, R7, R6, RZ, 0x3c, !PT ;  /* 0x000000060707a212 */ /* 0x000fc800078e3cff */
[----:B------:R-:W-:Y:S01]  /*141b0*/  @!P2 LOP3.LUT R6, R7, R6, RZ, 0x3c, !PT ;  /* 0x000000060706a212 */ /* 0x000fe200078e3cff */
[----:B------:R-:W-:-:S03]  /*141c0*/  VIADD R5, R0, 0x20 ;  /* 0x0000002000057836 */ /* 0x000fc60000000000 */
        /* <DEDUP_REMOVED lines=54> */
.L_x_7681:
[----:B------:R-:W-:Y:S01]  /*14530*/  VIADD R0, R0, 0x70 ;  /* 0x0000007000007836 */ /* 0x000fe20000000000 */
[----:B------:R-:W-:Y:S04]  /*14540*/  BSSY B0, `(.L_x_7566) ;  /* 0x000000a000007945 */ /* 0x000fe80003800000 */
[----:B------:R-:W-:-:S13]  /*14550*/  ISETP.GE.AND P2, PT, R0, R2, PT ;  /* 0x000000020000720c */ /* 0x000fda0003f46270 */
[----:B------:R-:W-:Y:S05]  /*14560*/  @P2 BRA `(.L_x_7567) ;  /* 0x00000000001c2947 */ /* 0x000fea0003800000 */
[----:B--2---:R-:W-:-:S05]  /*14570*/  LEA R2, P2, R10, R3, 0x1 ;  /* 0x000000030a027211 */ /* 0x004fca00078408ff */
[----:B01----:R-:W-:-:S05]  /*14580*/  IMAD.X R3, RZ, RZ, R5, P2 ;  /* 0x000000ffff037224 */ /* 0x003fca00010e0605 */
[----:B------:R-:W-:Y:S01]  /*14590*/  @!PT LDS RZ, [RZ] ;  /* 0x00000000fffff984 */ /* 0x000fe20000000800 */
[----:B------:R-:W-:Y:S01]  /*145a0*/  @!PT LDS RZ, [RZ] ;  /* 0x00000000fffff984 */ /* 0x000fe20000000800 */
[----:B------:R-:W-:Y:S01]  /*145b0*/  @!PT LDS RZ, [RZ] ;  /* 0x00000000fffff984 */ /* 0x000fe20000000800 */
[----:B------:R3:W-:Y:S04]  /*145c0*/  LDGSTS.E.BYPASS.LTC128B.128 [R9+0x13c00], desc[UR52][R2.64], !P0 ;  /* 0x13c0000002097fae */ /* 0x0007e8000c101d74 */
[----:B------:R3:W-:Y:S02]  /*145d0*/  LDGSTS.E.BYPASS.LTC128B.128 [R9+0x17c00], desc[UR52][R2.64+0x80], !P1 ;  /* 0x17c0008002097fae */ /* 0x0007e4000c901d74 */
.L_x_7567:
[----:B------:R-:W-:Y:S05]  /*145e0*/  BSYNC B0 ;  /* 0x0000000000007941 */ /* 0x000fea0003800000 */
.L_x_7566:
[----:B------:R-:W-:Y:S01]  /*145f0*/  NOP ;  /* 0x0000000000007918 */ /* 0x000fe20000000000 */
[----:B------:R-:W-:Y:S01]  /*14600*/  PLOP3.LUT P0, PT, PT, PT, PT, 0x80, 0x0 ;  /* 0x000000000000781c */ /* 0x000fe20003f0f070 */
[----:B0-----:R-:W-:-:S12]  /*14610*/  VIADD R6, R18, 0x28800 ;  /* 0x0002880012067836 */ /* 0x001fd80000000000 */
.L_x_7568:
        /* <DEDUP_REMOVED lines=18> */
.L_x_7682:
[----:B------:R-:W-:Y:S05]  /*14740*/  BSYNC B0 ;  /* 0x0000000000007941 */ /* 0x000fea0003800000 */
.L_x_7569:
        /* <DEDUP_REMOVED lines=60> */
.L_x_7577:
[----:B------:R-:W-:Y:S01]  /*14b10*/  IMAD R3, R8, 0x8, R18 ;  /* 0x0000000808037824 */ /* 0x000fe200078e0212 */
[----:B------:R-:W-:Y:S01]  /*14b20*/  SHF.L.U32 R2, R10, 0x1f, RZ ;  /* 0x0000001f0a027819 */ /* 0x000fe200000006ff */
[----:B------:R-:W-:Y:S03]  /*14b30*/  BSSY B3, `(.L_x_7578) ;  /* 0x0000003000037945 */ /* 0x000fe60003800000 */
[----:B------:R-:W1:Y:S02]  /*14b40*/  SYNCS.PHASECHK.TRANS64.TRYWAIT P0, [R3+URZ+0x28840], R2 ;  /* 0x02884002030075a7 */ /* 0x000e64000800017f */
[----:B-1----:R-:W-:Y:S05]  /*14b50*/  @!P0 BRA `(.L_x_7579) ;  /* 0x0000004400808947 */ /* 0x002fea0003800000 */
.L_x_7683:
[----:B------:R-:W-:Y:S05]  /*14b60*/  BSYNC B3 ;  /* 0x0000000000037941 */ /* 0x000fea0003800000 */
.L_x_7578:
        /* <DEDUP_REMOVED lines=12> */
.L_x_7581:
[----:B------:R-:W-:Y:S05]  /*14c30*/  BSYNC B3 ;  /* 0x0000000000037941 */ /* 0x000fea0003800000 */
.L_x_7580:
        /* <DEDUP_REMOVED lines=12> */
.L_x_7582:
        /* <DEDUP_REMOVED lines=16> */
.L_x_7583:
        /* <DEDUP_REMOVED lines=16> */
.L_x_7684:
[----:B------:R-:W-:Y:S05]  /*14f00*/  BSYNC B3 ;  /* 0x0000000000037941 */ /* 0x000fea0003800000 */
.L_x_7584:
        /* <DEDUP_REMOVED lines=12> */
.L_x_7587:
[----:B------:R-:W-:Y:S05]  /*14fd0*/  BSYNC B3 ;  /* 0x0000000000037941 */ /* 0x000fea0003800000 */
.L_x_7586:
        /* <DEDUP_REMOVED lines=13> */
.L_x_7588:
        /* <DEDUP_REMOVED lines=15> */
.L_x_7589:
        /* <DEDUP_REMOVED lines=12> */
.L_x_7576:
[----:B------:R-:W-:Y:S05]  /*15260*/  BSYNC B1 ;  /* 0x0000000000017941 */ /* 0x000fea0003800000 */
.L_x_7575:
[----:B0-----:R-:W2:Y:S01]  /*15270*/  LDL.LU R0, [R1+0x30] ;  /* 0x0000300001007983 */ /* 0x001ea20000300800 */
[----:B------:R-:W-:-:S03]  /*15280*/  IMAD.MOV.U32 R19, RZ, RZ, R8 ;  /* 0x000000ffff137224 */ /* 0x000fc600078e0008 */
[----:B------:R0:W-:Y:S02]  /*15290*/  STL [R1+0x10], R10 ;  /* 0x0000100a01007387 */ /* 0x0001e40000100800 */
[----:B0-2---:R-:W-:-:S07]  /*152a0*/  VIADD R0, R0, 0xfffffffd ;  /* 0xfffffffd00007836 */ /* 0x005fce0000000000 */
.L_x_7574:
[----:B------:R-:W-:Y:S05]  /*152b0*/  BSYNC B2 ;  /* 0x0000000000027941 */ /* 0x000fea0003800000 */
.L_x_7573:
[----:B------:R-:W-:-:S05]  /*152c0*/  VIADD R11, R11, 0xfffffffe ;  /* 0xfffffffe0b0b7836 */ /* 0x000fca0000000000 */
[----:B------:R-:W-:-:S13]  /*152d0*/  ISETP.NE.AND P0, PT, R11, R7, PT ;  /* 0x000000070b00720c */ /* 0x000fda0003f05270 */
[----:B------:R-:W-:Y:S05]  /*152e0*/  @!P0 BRA `(.L_x_7572) ;  /* 0x0000001000cc8947 */ /* 0x000fea0003800000 */
[----:B------:R-:W-:-:S07]  /*152f0*/  IMAD.MOV.U32 R9, RZ, RZ, R17 ;  /* 0x000000ffff097224 */ /* 0x000fce00078e0011 */
.L_x_7620:
        /* <DEDUP_REMOVED lines=35> */
.L_x_7592:
[----:B------:R-:W-:Y:S01]  /*15530*/  IMAD R3, R4, 0x8, R18 ;  /* 0x0000000804037824 */ /* 0x000fe200078e0212 */
[----:B------:R-:W-:Y:S01]  /*15540*/  SHF.L.U32 R2, R5, 0x1f, RZ ;  /* 0x0000001f05027819 */ /* 0x000fe200000006ff */
[----:B------:R-:W-:Y:S03]  /*15550*/  BSSY B2, `(.L_x_7593) ;  /* 0x0000003000027945 */ /* 0x000fe60003800000 */
[----:B------:R-:W1:Y:S02]  /*15560*/  SYNCS.PHASECHK.TRANS64.TRYWAIT P0, [R3+URZ+0x28840], R2 ;  /* 0x02884002030075a7 */ /* 0x000e64000800017f */
[----:B-1----:R-:W-:Y:S05]  /*15570*/  @!P0 BRA `(.L_x_7594) ;  /* 0x0000003c00208947 */ /* 0x002fea0003800000 */
.L_x_7685:
[----:B------:R-:W-:Y:S05]  /*15580*/  BSYNC B2 ;  /* 0x0000000000027941 */ /* 0x000fea0003800000 */
.L_x_7593:
        /* <DEDUP_REMOVED lines=12> */
.L_x_7596:
[----:B------:R-:W-:Y:S05]  /*15650*/  BSYNC B2 ;  /* 0x0000000000027941 */ /* 0x000fea0003800000 */
.L_x_7595:
        /* <DEDUP_REMOVED lines=12> */
.L_x_7597:
        /* <DEDUP_REMOVED lines=16> */
.L_x_7598:
        /* <DEDUP_REMOVED lines=16> */
.L_x_7686:
[----:B------:R-:W-:Y:S05]  /*15920*/  BSYNC B2 ;  /* 0x0000000000027941 */ /* 0x000fea0003800000 */
.L_x_7599:
        /* <DEDUP_REMOVED lines=11> */
.L_x_7602:
[----:B------:R-:W-:Y:S05]  /*159e0*/  BSYNC B2 ;  /* 0x0000000000027941 */ /* 0x000fea0003800000 */
.L_x_7601:
        /* <DEDUP_REMOVED lines=12> */
.L_x_7603:
        /* <DEDUP_REMOVED lines=15> */
.L_x_7604:
        /* <DEDUP_REMOVED lines=12> */
.L_x_7591:
[----:B------:R-:W-:Y:S05]  /*15c60*/  BSYNC B1 ;  /* 0x0000000000017941 */ /* 0x000fea0003800000 */
.L_x_7590:
        /* <DEDUP_REMOVED lines=35> */
.L_x_7607:
[----:B------:R-:W-:Y:S01]  /*15ea0*/  IMAD R2, R19, 0x8, R18 ;  /* 0x0000000813027824 */ /* 0x000fe200078e0212 */
[----:B------:R-:W-:Y:S01]  /*15eb0*/  SHF.L.U32 R3, R12, 0x1f, RZ ;  /* 0x0000001f0c037819 */ /* 0x000fe200000006ff */
[----:B------:R-:W-:Y:S03]  /*15ec0*/  BSSY B2, `(.L_x_7608) ;  /* 0x0000003000027945 */ /* 0x000fe60003800000 */
[----:B------:R-:W2:Y:S02]  /*15ed0*/  SYNCS.PHASECHK.TRANS64.TRYWAIT P0, [R2+URZ+0x28840], R3 ;  /* 0x02884003020075a7 */ /* 0x000ea4000800017f */
[----:B--2---:R-:W-:Y:S05]  /*15ee0*/  @!P0 BRA `(.L_x_7609) ;  /* 0x0000003000ec8947 */ /* 0x004fea0003800000 */
.L_x_7687:
[----:B------:R-:W-:Y:S05]  /*15ef0*/  BSYNC B2 ;  /* 0x0000000000027941 */ /* 0x000fea0003800000 */
.L_x_7608:
        /* <DEDUP_REMOVED lines=12> */
.L_x_7611:
[----:B------:R-:W-:Y:S05]  /*15fc0*/  BSYNC B2 ;  /* 0x0000000000027941 */ /* 0x000fea0003800000 */
.L_x_7610:
        /* <DEDUP_REMOVED lines=13> */
.L_x_7612:
        /* <DEDUP_REMOVED lines=16> */
.L_x_7613:
        /* <DEDUP_REMOVED lines=15> */
.L_x_7688:
[----:B------:R-:W-:Y:S05]  /*16290*/  BSYNC B2 ;  /* 0x0000000000027941 */ /* 0x000fea0003800000 */
.L_x_7614:
        /* <DEDUP_REMOVED lines=11> */
.L_x_7617:
[----:B------:R-:W-:Y:S05]  /*16350*/  BSYNC B2 ;  /* 0x0000000000027941 */ /* 0x000fea0003800000 */
.L_x_7616:
        /* <DEDUP_REMOVED lines=12> */
.L_x_7618:
        /* <DEDUP_REMOVED lines=15> */
.L_x_7619:
        /* <DEDUP_REMOVED lines=12> */
.L_x_7606:
[----:B------:R-:W-:Y:S05]  /*165d0*/  BSYNC B1 ;  /* 0x0000000000017941 */ /* 0x000fea0003800000 */
.L_x_7605:
[----:B------:R-:W2:Y:S01]  /*165e0*/  LDL R2, [R1+0x20] ;  /* 0x0000200001027983 */ /* 0x000ea20000100800 */
[----:B------:R-:W-:Y:S01]  /*165f0*/  VIADD R0, R0, 0xfffffffe ;  /* 0xfffffffe00007836 */ /* 0x000fe20000000000 */
[----:B--2---:R-:W-:-:S13]  /*16600*/  ISETP.GT.AND P0, PT, R7, R2, PT ;  /* 0x000000020700720c */ /* 0x004fda0003f04270 */
[----:B------:R-:W-:Y:S05]  /*16610*/  @P0 BRA `(.L_x_7620) ;  /* 0xffffffec00380947 */ /* 0x000fea000383ffff */
.L_x_7572:
[----:B------:R-:W-:Y:S05]  /*16620*/  BSYNC B0 ;  /* 0x0000000000007941 */ /* 0x000fea0003800000 */
.L_x_7571:
[----:B------:R-:W3:Y:S01]  /*16630*/  S2R R7, SR_TID.X ;  /* 0x0000000000077919 */ /* 0x000ee20000002100 */
[----:B------:R-:W-:Y:S01]  /*16640*/  BSSY B0, `(.L_x_7621) ;  /* 0x0000011000007945 */ /* 0x000fe20003800000 */
[----:B---3--:R-:W-:-:S04]  /*16650*/  LOP3.LUT R7, R7, 0x7f, RZ, 0xc0, !PT ;  /* 0x0000007f07077812 */ /* 0x008fc800078ec0ff */
[----:B------:R-:W-:-:S13]  /*16660*/  ISETP.NE.AND P0, PT, R7, RZ, PT ;  /* 0x000000ff0700720c */ /* 0x000fda0003f05270 */
[----:B------:R-:W-:Y:S05]  /*16670*/  @P0 BRA `(.L_x_7622) ;  /* 0x0000000000340947 */ /* 0x000fea0003800000 */
[----:B--2---:R-:W2:Y:S01]  /*16680*/  S2R R3, SR_LANEID ;  /* 0x0000000000037919 */ /* 0x004ea20000000000 */
[----:B------:R-:W-:Y:S02]  /*16690*/  VOTEU.ANY UR4, UPT, PT ;  /* 0x0000000000047886 */ /* 0x000fe400038e0100 */
[----:B------:R-:W2:Y:S08]  /*166a0*/  FLO.U32 R0, UR4 ;  /* 0x0000000400007d00 */ /* 0x000eb000080e0000 */
[----:B------:R-:W3:Y:S01]  /*166b0*/  POPC R4, UR4 ;  /* 0x0000000400047d09 */ /* 0x000ee20008000000 */
[----:B--2---:R-:W-:-:S02]  /*166c0*/  ISETP.EQ.U32.AND P0, PT, R0, R3, PT ;  /* 0x000000030000720c */ /* 0x004fc40003f02070 */
[----:B------:R-:W3:Y:S11]  /*166d0*/  LDC.64 R2, c[0x0][0xc60] ;  /* 0x00031800ff027b82 */ /* 0x000ef60000000a00 */
[----:B---3--:R-:W2:Y:S01]  /*166e0*/  @P0 ATOMG.E.ADD.STRONG.GPU PT, R3, desc[UR52][R2.64], R4 ;  /* 0x00000004020309a8 */ /* 0x008ea200081ee1f4 */
[----:B-1----:R-:W1:Y:S02]  /*166f0*/  S2R R5, SR_LTMASK ;  /* 0x0000000000057919 */ /* 0x002e640000003900 */
[----:B-1----:R-:W-:-:S06]  /*16700*/  LOP3.LUT R5, R5, UR4, RZ, 0xc0, !PT ;  /* 0x0000000405057c12 */ /* 0x002fcc000f8ec0ff */
[----:B------:R-:W1:Y:S01]  /*16710*/  POPC R5, R5 ;  /* 0x0000000500057309 */ /* 0x000e620000000000 */
[----:B--2---:R-:W1:Y:S02]  /*16720*/  SHFL.IDX PT, R0, R3, R0, 0x1f ;  /* 0x00001f0003007589 */ /* 0x004e6400000e0000 */
[----:B-1----:R-:W-:-:S05]  /*16730*/  IADD3 R0, R0, UR37, R5 ;  /* 0x0000002500007c10 */ /* 0x002fca000fffe005 */
[----:B------:R3:W-:Y:S02]  /*16740*/  STL [R1], R0 ;  /* 0x0000000001007387 */ /* 0x0007e40000100800 */
.L_x_7622:
[----:B------:R-:W-:Y:S05]  /*16750*/  BSYNC B0 ;  /* 0x0000000000007941 */ /* 0x000fea0003800000 */
.L_x_7621:
[----:B---3--:R-:W3:Y:S01]  /*16760*/  LDL R0, [R1+0x18] ;  /* 0x0000180001007983 */ /* 0x008ee20000100800 */
[----:B------:R-:W-:Y:S01]  /*16770*/  BSSY B0, `(.L_x_7623) ;  /* 0x000003a000007945 */ /* 0x000fe20003800000 */
[----:B---3--:R-:W-:-:S13]  /*16780*/  LOP3.LUT P0, RZ, R0, 0x1, RZ, 0xc0, !PT ;  /* 0x0000000100ff7812 */ /* 0x008fda000780c0ff */
        /* <DEDUP_REMOVED lines=8> */
.L_x_7689:
[----:B------:R-:W-:Y:S05]  /*16810*/  BSYNC B1 ;  /* 0x0000000000017941 */ /* 0x000fea0003800000 */
.L_x_7625:
        /* <DEDUP_REMOVED lines=9> */
.L_x_7628:
[----:B------:R-:W-:Y:S05]  /*168b0*/  BSYNC B1 ;  /* 0x0000000000017941 */ /* 0x000fea0003800000 */
.L_x_7627:
[----:B--2---:R-:W2:Y:S04]  /*168c0*/  LDL.LU R3, [R1+0x14] ;  /* 0x0000140001037983 */ /* 0x004ea80000300800 */
        /* <DEDUP_REMOVED lines=11> */
.L_x_7629:
        /* <DEDUP_REMOVED lines=15> */
.L_x_7630:
        /* <DEDUP_REMOVED lines=10> */
.L_x_7624:
[----:B------:R-:W-:Y:S05]  /*16b10*/  BSYNC B0 ;  /* 0x0000000000007941 */ /* 0x000fea0003800000 */
.L_x_7623:
[----:B------:R-:W3:Y:S01]  /*16b20*/  LDL.LU R4, [R1+0x10] ;  /* 0x0000100001047983 */ /* 0x000ee20000300800 */
[----:B------:R-:W-:-:S05]  /*16b30*/  VIADD R19, R19, 0x1 ;  /* 0x0000000113137836 */ /* 0x000fca0000000000 */
[----:B------:R-:W-:-:S04]  /*16b40*/  ISETP.NE.AND P0, PT, R19, 0x2, PT ;  /* 0x000000021300780c */ /* 0x000fc80003f05270 */
[----:B------:R-:W-:Y:S02]  /*16b50*/  SEL R0, RZ, 0x1, P0 ;  /* 0x00000001ff007807 */ /* 0x000fe40000000000 */
[----:B------:R-:W-:Y:S02]  /*16b60*/  SEL R19, R19, RZ, P0 ;  /* 0x000000ff13137207 */ /* 0x000fe40000000000 */
[----:B---3--:R-:W-:-:S05]  /*16b70*/  LOP3.LUT R4, R4, R0, RZ, 0x3c, !PT ;  /* 0x0000000004047212 */ /* 0x008fca00078e3cff */
[----:B------:R3:W-:Y:S02]  /*16b80*/  STL [R1+0x10], R4 ;  /* 0x0000100401007387 */ /* 0x0007e40000100800 */
.L_x_7551:
[----:B------:R-:W-:Y:S05]  /*16b90*/  BSYNC B7 ;  /* 0x0000000000077941 */ /* 0x000fea0003800000 */
.L_x_7549:
        /* <DEDUP_REMOVED lines=9> */
[----:B01-3--:R-:W0:Y:S04]  /*16c30*/  LDS.128 R4, [R18+0x288d0] ;  /* 0x0288d00012047984 */ /* 0x00be280000000c00 */
[----:B0-----:R0:W-:Y:S04]  /*16c40*/  STL.64 [R1], R4 ;  /* 0x0000000401007387 */ /* 0x0011e80000100a00 */
[----:B------:R0:W-:Y:S01]  /*16c50*/  STL.64 [R1+0x8], R6 ;  /* 0x0000080601007387 */ /* 0x0001e20000100a00 */
[----:B------:R-:W-:Y:S06]  /*16c60*/  BAR.ARV 0x4, 0x180 ;  /* 0x0106000000007b1d */ /* 0x000fec0000002000 */
[----:B------:R-:W-:Y:S05]  /*16c70*/  BRA `(.L_x_7632) ;  /* 0x00000010002c7947 */ /* 0x000fea0003800000 */
.L_x_7631:
[----:B------:R-:W4:Y:S01]  /*16c80*/  S2R R16, SR_TID.X ;  /* 0x0000000000107919 */ /* 0x000f220000002100 */
[----:B------:R-:W-:Y:S01]  /*16c90*/  UMOV UR4, 0xffffffff ;  /* 0xffffffff00047882 */ /* 0x000fe20000000000 */
[----:B----4-:R-:W-:-:S04]  /*16ca0*/  LOP3.LUT R16, R16, 0x1f, RZ, 0xc0, !PT ;  /* 0x0000001f10107812 */ /* 0x010fc800078ec0ff */
[----:B------:R-:W-:Y:S01]  /*16cb0*/  ISETP.NE.AND P0, PT, R16, 0x1f, PT ;  /* 0x0000001f1000780c */ /* 0x000fe20003f05270 */
[----:B------:R-:W-:-:S12]  /*16cc0*/  BRA.DIV UR4, `(.L_x_7633) ;  /* 0x0000002604b07947 */ /* 0x000fd8000b800000 */
[----:B--2---:R-:W0:Y:S01]  /*16cd0*/  LDL.LU R3, [R1] ;  /* 0x0000000001037983 */ /* 0x004e220000300800 */
[----:B------:R-:W-:-:S03]  /*16ce0*/  ULDC UR4, c[0x0][0xc3c] ;  /* 0x00030f0000047ab9 */ /* 0x000fc60000000800 */
[----:B-1-3--:R-:W2:Y:S01]  /*16cf0*/  LDL R4, [R1+0xc] ;  /* 0x00000c0001047983 */ /* 0x00aea20000100800 */
[----:B0-----:R-:W-:Y:S02]  /*16d00*/  IMAD.MOV.U32 R8, RZ, RZ, R3 ;  /* 0x000000ffff087224 */ /* 0x001fe400078e0003 */
[----:B--2---:R-:W-:-:S05]  /*16d10*/  IMAD.IADD R0, R4, 0x1, R16 ;  /* 0x0000000104007824 */ /* 0x004fca00078e0210 */
[----:B------:R-:W-:-:S13]  /*16d20*/  ISETP.GE.OR P1, PT, R0, UR4, !P0 ;  /* 0x0000000400007c0c */ /* 0x000fda000c726670 */
[----:B------:R-:W0:Y:S08]  /*16d30*/  @!P1 LDC.64 R2, c[0x0][0xc80] ;  /* 0x00032000ff029b82 */ /* 0x000e300000000a00 */
[----:B------:R-:W1:Y:S01]  /*16d40*/  @!P1 LDC.64 R4, c[0x0][0xc78] ;  /* 0x00031e00ff049b82 */ /* 0x000e620000000a00 */
[----:B0-----:R-:W-:-:S05]  /*16d50*/  @!P1 IMAD.WIDE R2, R0, 0x4, R2 ;  /* 0x0000000400029825 */ /* 0x001fca00078e0202 */
[----:B------:R1:W2:Y:S02]  /*16d60*/  @!P1 LDG.E R6, desc[UR52][R2.64] ;  /* 0x0000003402069981 */ /* 0x0002a4000c1e1900 */
[----:B-1----:R-:W-:-:S05]  /*16d70*/  @!P1 IMAD.WIDE R2, R0, 0x4, R4 ;  /* 0x0000000400029825 */ /* 0x002fca00078e0204 */
[----:B------:R-:W3:Y:S01]  /*16d80*/  @!P1 LDG.E R4, desc[UR52][R2.64] ;  /* 0x0000003402049981 */ /* 0x000ee2000c1e1900 */
[----:B------:R-:W-:Y:S01]  /*16d90*/  IMAD.MOV.U32 R5, RZ, RZ, RZ ;  /* 0x000000ffff057224 */ /* 0x000fe200078e00ff */
[C---:B------:R-:W-:Y:S02]  /*16da0*/  ISETP.GE.U32.AND P2, PT, R16.reuse, 0x2, PT ;  /* 0x000000021000780c */ /* 0x040fe40003f46070 */
[C---:B------:R-:W-:Y:S01]  /*16db0*/  ISETP.GE.U32.AND P3, PT, R16.reuse, 0x4, PT ;  /* 0x000000041000780c */ /* 0x040fe20003f66070 */
[----:B------:R-:W-:Y:S01]  /*16dc0*/  SHFL.IDX PT, R0, R8, RZ, 0x1f ;  /* 0x00001fff08007589 */ /* 0x000fe200000e0000 */
[C---:B------:R-:W-:Y:S02]  /*16dd0*/  ISETP.GE.U32.AND P4, PT, R16.reuse, 0x8, PT ;  /* 0x000000081000780c */ /* 0x040fe40003f86070 */
[----:B------:R-:W-:Y:S01]  /*16de0*/  ISETP.GE.U32.AND P5, PT, R16, 0x10, PT ;  /* 0x000000101000780c */ /* 0x000fe20003fa6070 */
[----:B--2---:R-:W-:Y:S01]  /*16df0*/  @!P1 IMAD.MOV.U32 R5, RZ, RZ, R6 ;  /* 0x000000ffff059224 */ /* 0x004fe200078e0006 */
[----:B------:R-:W-:-:S02]  /*16e00*/  CS2R R6, SRZ ;  /* 0x0000000000067805 */ /* 0x000fc4000001ff00 */
[----:B---3--:R-:W-:Y:S01]  /*16e10*/  @!P1 IMAD.MOV.U32 R7, RZ, RZ, R4 ;  /* 0x000000ffff079224 */ /* 0x008fe200078e0004 */
        /* <DEDUP_REMOVED lines=19> */
.L_x_7699:
[----:B------:R-:W-:Y:S02]  /*16f50*/  ULDC UR4, c[0x0][0xc38] ;  /* 0x00030e0000047ab9 */ /* 0x000fe40000000800 */
[----:B------:R-:W-:-:S04]  /*16f60*/  IMAD.U32 R8, RZ, RZ, UR4 ;  /* 0x00000004ff087e24 */ /* 0x000fc8000f8e00ff */
[----:B-1----:R-:W-:-:S04]  /*16f70*/  IMAD R10, R10, R8, RZ ;  /* 0x000000080a0a7224 */ /* 0x002fc800078e02ff */
[----:B------:R-:W-:-:S05]  /*16f80*/  IMAD.IADD R4, R9, 0x1, R10 ;  /* 0x0000000109047824 */ /* 0x000fca00078e020a */
[----:B------:R-:W-:-:S13]  /*16f90*/  ISETP.GT.AND P6, PT, R4, R0, PT ;  /* 0x000000000400720c */ /* 0x000fda0003fc4270 */
[----:B------:R-:W-:Y:S05]  /*16fa0*/  @P6 BRA `(.L_x_7634) ;  /* 0x0000000000ac6947 */ /* 0x000fea0003800000 */
.L_x_7637:
[----:B0-----:R-:W2:Y:S01]  /*16fb0*/  LDL.LU R2, [R1+0xc] ;  /* 0x00000c0001027983 */ /* 0x001ea20000300800 */
[----:B------:R-:W0:Y:S01]  /*16fc0*/  LDC R3, c[0x0][0xc3c] ;  /* 0x00030f00ff037b82 */ /* 0x000e220000000800 */
[----:B--2---:R-:W-:-:S05]  /*16fd0*/  VIADD R2, R2, 0x1f ;  /* 0x0000001f02027836 */ /* 0x004fca0000000000 */
[----:B0-----:R-:W-:-:S13]  /*16fe0*/  ISETP.GE.AND P6, PT, R2, R3, PT ;  /* 0x000000030200720c */ /* 0x001fda0003fc6270 */
[----:B------:R-:W-:Y:S05]  /*16ff0*/  @P6 BRA `(.L_x_7635) ;  /* 0x0000000800e46947 */ /* 0x000fea0003800000 */
[----:B------:R-:W0:Y:S01]  /*17000*/  S2R R5, SR_TID.X ;  /* 0x0000000000057919 */ /* 0x000e220000002100 */
        /* <DEDUP_REMOVED lines=31> */
.L_x_7707:
[----:B------:R-:W-:Y:S02]  /*17200*/  ULDC UR4, c[0x0][0xc38] ;  /* 0x00030e0000047ab9 */ /* 0x000fe40000000800 */
[----:B------:R-:W-:-:S04]  /*17210*/  IMAD.U32 R8, RZ, RZ, UR4 ;  /* 0x00000004ff087e24 */ /* 0x000fc8000f8e00ff */
[----:B-1----:R-:W-:-:S04]  /*17220*/  IMAD R10, R10, R8, RZ ;  /* 0x000000080a0a7224 */ /* 0x002fc800078e02ff */
[----:B------:R-:W-:-:S05]  /*17230*/  IMAD.IADD R4, R10, 0x1, R4 ;  /* 0x000000010a047824 */ /* 0x000fca00078e0204 */
[----:B------:R-:W-:-:S13]  /*17240*/  ISETP.GT.AND P6, PT, R4, R0, PT ;  /* 0x000000000400720c */ /* 0x000fda0003fc4270 */
[----:B------:R-:W-:Y:S05]  /*17250*/  @!P6 BRA `(.L_x_7637) ;  /* 0xfffffffc0054e947 */ /* 0x000fea000383ffff */
.L_x_7634:
        /* <DEDUP_REMOVED lines=12> */
.L_x_7712:
[----:B------:R-:W-:-:S13]  /*17320*/  ISETP.NE.AND P0, PT, R3, RZ, PT ;  /* 0x000000ff0300720c */ /* 0x000fda0003f05270 */
[----:B------:R-:W-:Y:S05]  /*17330*/  @!P0 BRA `(.L_x_7639) ;  /* 0x0000000000108947 */ /* 0x000fea0003800000 */
[----:B------:R-:W-:Y:S01]  /*17340*/  UMOV UR4, 0xffffffff ;  /* 0xffffffff00047882 */ /* 0x000fe20000000000 */
[----:B---3--:R-:W-:Y:S02]  /*17350*/  VIADD R9, R9, 0xffffffff ;  /* 0xffffffff09097836 */ /* 0x008fe40000000000 */
[----:B------:R-:W-:Y:S05]  /*17360*/  BRA.DIV UR4, `(.L_x_7640) ;  /* 0x0000002a047c7947 */ /* 0x000fea000b800000 */
[----:B------:R1:W2:Y:S02]  /*17370*/  SHFL.IDX PT, R6, R2, R9, 0x1f ;  /* 0x00001f0902067589 */ /* 0x0002a400000e0000 */
.L_x_7639:
[----:B--2---:R-:W-:Y:S01]  /*17380*/  IMAD R3, R6, R8, R10 ;  /* 0x0000000806037224 */ /* 0x004fe200078e020a */
[----:B------:R-:W-:-:S03]  /*17390*/  ISETP.NE.AND P0, PT, R7, 0x1, PT ;  /* 0x000000010700780c */ /* 0x000fc60003f05270 */
[----:B------:R-:W-:Y:S01]  /*173a0*/  IMAD.IADD R0, R0, 0x1, -R3 ;  /* 0x0000000100007824 */ /* 0x000fe200078e0a03 */
[----:B------:R2:W-:Y:S09]  /*173b0*/  STL [R1], R3 ;  /* 0x0000000301007387 */ /* 0x0005f20000100800 */
[----:B------:R-:W-:Y:S05]  /*173c0*/  @!P0 BRA `(.L_x_7641) ;  /* 0x0000000000e48947 */ /* 0x000fea0003800000 */
[----:B0--3--:R-:W-:-:S04]  /*173d0*/  IABS R5, R4 ;  /* 0x0000000400057213 */ /* 0x009fc80000000000 */
[----:B------:R-:W0:Y:S08]  /*173e0*/  I2F.RP R6, R5 ;  /* 0x0000000500067306 */ /* 0x000e300000209400 */
[----:B0-----:R-:W1:Y:S02]  /*173f0*/  MUFU.RCP R6, R6 ;  /* 0x0000000600067308 */ /* 0x001e640000001000 */
[----:B-1----:R-:W-:-:S06]  /*17400*/  VIADD R9, R6, 0xffffffe ;  /* 0x0ffffffe06097836 */ /* 0x002fcc0000000000 */
[----:B--2---:R-:W0:Y:S02]  /*17410*/  F2I.FTZ.U32.TRUNC.NTZ R3, R9 ;  /* 0x0000000900037305 */ /* 0x004e24000021f000 */
        /* <DEDUP_REMOVED lines=39> */
[----:B------:R-:W-:Y:S01]  /*17690*/  IMAD.MOV R5, RZ, RZ, -R3 ;  /* 0x000000ffff057224 */ /* 0x000fe200078e0a03 */
[----:B------:R-:W-:-:S03]  /*176a0*/  LOP3.LUT R2, R3, R7, RZ, 0x3c, !PT ;  /* 0x0000000703027212 */ /* 0x000fc600078e3cff */
[----:B------:R-:W-:Y:S01]  /*176b0*/  IMAD R0, R4, R5, R0 ;  /* 0x0000000504007224 */ /* 0x000fe200078e0200 */
        /* <DEDUP_REMOVED lines=10> */
.L_x_7641:
[----:B0--3--:R-:W3:Y:S01]  /*17760*/  LDL R5, [R1+0xc] ;  /* 0x00000c0001057983 */ /* 0x009ee20000100800 */
[----:B-12---:R-:W3:Y:S02]  /*17770*/  LDC.64 R2, c[0x0][0xc90] ;  /* 0x00032400ff027b82 */ /* 0x006ee40000000a00 */
[----:B---3--:R-:W-:-:S05]  /*17780*/  IMAD.WIDE R2, R5, 0x4, R2 ;  /* 0x0000000405027825 */ /* 0x008fca00078e0202 */
        /* <DEDUP_REMOVED lines=60> */
.L_x_7642:
[----:B0-----:R-:W-:-:S05]  /*17b50*/  LOP3.LUT R3, RZ, R0, RZ, 0x33, !PT ;  /* 0x00000000ff037212 */ /* 0x001fca00078e33ff */
[----:B------:R-:W-:-:S05]  /*17b60*/  IMAD.IADD R0, R4, 0x1, R3 ;  /* 0x0000000104007824 */ /* 0x000fca00078e0203 */
[----:B------:R0:W-:Y:S01]  /*17b70*/  STL [R1+0x4], R0 ;  /* 0x0000040001007387 */ /* 0x0001e20000100800 */
[----:B------:R-:W-:Y:S05]  /*17b80*/  BRA `(.L_x_7643) ;  /* 0x0000000000287947 */ /* 0x000fea0003800000 */
.L_x_7635:
        /* <DEDUP_REMOVED lines=10> */
.L_x_7643:
[----:B-1----:R-:W2:Y:S04]  /*17c30*/  LDL R3, [R1+0x8] ;  /* 0x0000080001037983 */ /* 0x002ea80000100800 */
[----:B------:R-:W3:Y:S04]  /*17c40*/  LDL R2, [R1+0xc] ;  /* 0x00000c0001027983 */ /* 0x000ee80000100800 */
[----:B------:R-:W4:Y:S04]  /*17c50*/  LDL R5, [R1+0x4] ;  /* 0x0000040001057983 */ /* 0x000f280000100800 */
[----:B------:R-:W4:Y:S01]  /*17c60*/  LDL R4, [R1] ;  /* 0x0000000001047983 */ /* 0x000f220000100800 */
[----:B0-----:R-:W0:Y:S01]  /*17c70*/  S2R R0, SR_TID.X ;  /* 0x0000000000007919 */ /* 0x001e220000002100 */
[----:B------:R-:W-:Y:S05]  /*17c80*/  WARPSYNC.ALL ;  /* 0x0000000000007948 */ /* 0x000fea0003800000 */
        /* <DEDUP_REMOVED lines=10> */
.L_x_7632:
[----:B------:R-:W3:Y:S01]  /*17d30*/  LDL R0, [R1+0xc] ;  /* 0x00000c0001007983 */ /* 0x000ee20000100800 */
[----:B------:R-:W-:Y:S02]  /*17d40*/  ULDC UR4, c[0x0][0xc3c] ;  /* 0x00030f0000047ab9 */ /* 0x000fe40000000800 */
[----:B---3--:R-:W-:-:S13]  /*17d50*/  ISETP.GE.AND P0, PT, R0, UR4, PT ;  /* 0x0000000400007c0c */ /* 0x008fda000bf06270 */
[----:B------:R-:W-:Y:S05]  /*17d60*/  @!P0 BRA `(.L_x_7644) ;  /* 0xffffffa400648947 */ /* 0x000fea000383ffff */
[----:B------:R-:W-:Y:S05]  /*17d70*/  BSYNC B8 ;  /* 0x0000000000087941 */ /* 0x000fea0003800000 */
.L_x_7535:
        /* <DEDUP_REMOVED lines=12> */
.L_x_7715:
[----:B------:R-:W-:Y:S05]  /*17e40*/  BSYNC B0 ;  /* 0x0000000000007941 */ /* 0x000fea0003800000 */
.L_x_7645:
[----:B------:R-:W-:-:S03]  /*17e50*/  UMOV UR4, 0xffffffff ;  /* 0xffffffff00047882 */ /* 0x000fc60000000000 */
[----:B------:R-:W-:Y:S05]  /*17e60*/  BRA.DIV UR4, `(.L_x_7647) ;  /* 0x0000001e04fc7947 */ /* 0x000fea000b800000 */
[----:B------:R-:W1:Y:S02]  /*17e70*/  S2R R2, SR_TID.X ;  /* 0x0000000000027919 */ /* 0x000e640000002100 */
[----:B-1----:R-:W-:-:S04]  /*17e80*/  SHF.R.U32.HI R2, RZ, 0x5, R2 ;  /* 0x00000005ff027819 */ /* 0x002fc80000011602 */
[----:B------:R-:W-:-:S05]  /*17e90*/  LOP3.LUT R2, R2, 0x3, RZ, 0xc0, !PT ;  /* 0x0000000302027812 */ /* 0x000fca00078ec0ff */
[----:B------:R1:W2:Y:S02]  /*17ea0*/  SHFL.IDX PT, R14, R2, RZ, 0x1f ;  /* 0x00001fff020e7589 */ /* 0x0002a400000e0000 */
.L_x_7718:
[----:B--2---:R-:W-:Y:S01]  /*17eb0*/  ISETP.NE.AND P0, PT, R14, RZ, PT ;  /* 0x000000ff0e00720c */ /* 0x004fe20003f05270 */
[----:B------:R-:W-:-:S12]  /*17ec0*/  BSSY B0, `(.L_x_7648) ;  /* 0x0000025000007945 */ /* 0x000fd80003800000 */
[----:B------:R-:W-:Y:S05]  /*17ed0*/  @P0 BRA `(.L_x_7649) ;  /* 0x00000000008c0947 */ /* 0x000fea0003800000 */
[----:B------:R-:W-:-:S03]  /*17ee0*/  UMOV UR4, 0xffffffff ;  /* 0xffffffff00047882 */ /* 0x000fc60000000000 */
[----:B------:R-:W-:Y:S05]  /*17ef0*/  BRA.DIV UR4, `(.L_x_7650) ;  /* 0x00000022040c7947 */ /* 0x000fea000b800000 */
[----:B------:R-:W-:-:S13]  /*17f00*/  ELECT P6, URZ, PT ;  /* 0x00000000003f782f */ /* 0x000fda00038c0000 */
.L_x_7721:
[----:B------:R-:W-:Y:S05]  /*17f10*/  @!P6 BRA `(.L_x_7649) ;  /* 0x00000000007ce947 */ /* 0x000fea0003800000 */
[----:B------:R-:W-:-:S06]  /*17f20*/  ULOP3.LUT UR4, UR36, 0x2, URZ, 0xfc, !UPT ;  /* 0x0000000224047892 */ /* 0x000fcc000f8efc3f */
[----:B-1----:R-:W-:-:S05]  /*17f30*/  IMAD.U32 R2, RZ, RZ, UR4 ;  /* 0x00000004ff027e24 */ /* 0x002fca000f8e00ff */
[----:B------:R-:W-:-:S13]  /*17f40*/  ISETP.NE.AND P2, PT, R2, 0x3, PT ;  /* 0x000000030200780c */ /* 0x000fda0003f45270 */
[----:B------:R-:W-:Y:S05]  /*17f50*/  @!P2 BRA `(.L_x_7651) ;  /* 0x000000000004a947 */ /* 0x000fea0003800000 */
[----:B------:R-:W-:Y:S01]  /*17f60*/  BPT.TRAP 0x1 ;  /* 0x000000040000795c */ /* 0x000fe20000300000 */
.L_x_7651:
        /* <DEDUP_REMOVED lines=13> */
.L_x_7722:
[----:B------:R-:W1:Y:S02]  /*18040*/  SYNCS.PHASECHK.TRANS64.TRYWAIT P0, [R7+URZ], R2 ;  /* 0x00000002070075a7 */ /* 0x000e64000800017f */
[----:B-1----:R-:W-:Y:S05]  /*18050*/  @!P0 BRA `(.L_x_7653) ;  /* 0x0000001c00e88947 */ /* 0x002fea0003800000 */
.L_x_7723:
[----:B------:R-:W-:Y:S05]  /*18060*/  @!P2 BRA `(.L_x_7654) ;  /* 0x000000000004a947 */ /* 0x000fea0003800000 */
[----:B------:R-:W-:Y:S01]  /*18070*/  BPT.TRAP 0x1 ;  /* 0x000000040000795c */ /* 0x000fe20000300000 */
.L_x_7654:
[----:B------:R-:W-:-:S04]  /*18080*/  VIADD R0, R0, 0x28860 ;  /* 0x0002886000007836 */ /* 0x000fc80000000000 */
[----:B------:R-:W-:-:S04]  /*18090*/  IMAD R4, R19, 0x8, R0 ;  /* 0x0000000813047824 */ /* 0x000fc800078e0200 */
[----:B------:R-:W2:Y:S02]  /*180a0*/  SYNCS.PHASECHK.TRANS64.TRYWAIT P0, [R4+URZ], R5 ;  /* 0x00000005040075a7 */ /* 0x000ea4000800017f */
[----:B--2---:R-:W-:Y:S05]  /*180b0*/  @!P0 BRA `(.L_x_7655) ;  /* 0x0000001c00e48947 */ /* 0x004fea0003800000 */
.L_x_7724:
[----:B------:R-:W-:-:S07]  /*180c0*/  IMAD R3, R3, 0x8, R0 ;  /* 0x0000000803037824 */ /* 0x000fce00078e0200 */
.L_x_7656:
[----:B----4-:R4:W0:Y:S02]  /*180d0*/  SYNCS.PHASECHK.TRANS64.TRYWAIT P0, [R3+URZ], R2 ;  /* 0x00000002030075a7 */ /* 0x010824000800017f */
[----:B0-----:R-:W-:Y:S05]  /*180e0*/  @!P0 NANOSLEEP.SYNCS 0x989680 ;  /* 0x009896800000895d */ /* 0x001fea0003900000 */
[----:B------:R-:W0:Y:S02]  /*180f0*/  @!P0 SYNCS.PHASECHK.TRANS64 P0, [R3+URZ], R2 ;  /* 0x00000002030085a7 */ /* 0x000e24000800007f */
[----:B0-----:R-:W-:Y:S05]  /*18100*/  @!P0 BRA `(.L_x_7656) ;  /* 0xfffffffc00f08947 */ /* 0x001fea000383ffff */
.L_x_7649:
[----:B------:R-:W-:Y:S05]  /*18110*/  BSYNC B0 ;  /* 0x0000000000007941 */ /* 0x000fea0003800000 */
.L_x_7648:
[----:B------:R-:W-:Y:S05]  /*18120*/  EXIT ;  /* 0x000000000000794d */ /* 0x000fea0003800000 */
.L_x_7434:
[----:B0-----:R-:W-:-:S04]  /*18130*/  IMAD.U32 R3, RZ, RZ, UR41 ;  /* 0x00000029ff037e24 */ /* 0x001fc8000f8e00ff */
[----:B------:R0:W1:Y:S03]  /*18140*/  SYNCS.PHASECHK.TRANS64.TRYWAIT P1, [R3+URZ+0x28800], R0 ;  /* 0x02880000030075a7 */ /* 0x000066000802017f */
[----:B-1----:R-:W-:Y:S05]  /*18150*/  @!P1 NANOSLEEP.SYNCS 0x989680 ;  /* 0x009896800000995d */ /* 0x002fea0003900000 */
[----:B------:R-:W1:Y:S02]  /*18160*/  @!P1 SYNCS.PHASECHK.TRANS64 P1, [R3+URZ+0x28800], R0 ;  /* 0x02880000030095a7 */ /* 0x000e64000802007f */
[----:B-1----:R-:W-:Y:S05]  /*18170*/  @!P1 BRA `(.L_x_7434) ;  /* 0xfffffffc00ec9947 */ /* 0x002fea000383ffff */
[----:B------:R-:W-:Y:S05]  /*18180*/  BRA `(.L_x_7657) ;  /* 0xfffffe9c00d87947 */ /* 0x000fea000383ffff */
.L_x_7438:
[----:B-1----:R1:W2:Y:S02]  /*18190*/  SYNCS.PHASECHK.TRANS64.TRYWAIT P2, [R5+URZ+0x28830], R0 ;  /* 0x02883000050075a7 */ /* 0x0022a4000804017f */
[----:B--2---:R-:W-:Y:S05]  /*181a0*/  @!P2 NANOSLEEP.SYNCS 0x989680 ;  /* 0x009896800000a95d */ /* 0x004fea0003900000 */
[----:B------:R-:W2:Y:S02]  /*181b0*/  @!P2 SYNCS.PHASECHK.TRANS64 P2, [R5+URZ+0x28830], R0 ;  /* 0x028830000500a5a7 */ /* 0x000ea4000804007f */
[----:B--2---:R-:W-:Y:S05]  /*181c0*/  @!P2 BRA `(.L_x_7438) ;  /* 0xfffffffc00f0a947 */ /* 0x004fea000383ffff */
[----:B------:R-:W-:Y:S05]  /*181d0*/  BRA `(.L_x_7437) ;  /* 0xfffffea000007947 */ /* 0x000fea000383ffff */
.L_x_7454:
[----:B-1----:R-:W-:-:S04]  /*181e0*/  IMAD.U32 R7, RZ, RZ, UR6 ;  /* 0x00000006ff077e24 */ /* 0x002fc8000f8e00ff */
[----:B------:R1:W2:Y:S03]  /*181f0*/  SYNCS.PHASECHK.TRANS64.TRYWAIT P2, [R7+URZ+0x28830], R6 ;  /* 0x02883006070075a7 */ /* 0x0002a6000804017f */
[----:B--2---:R-:W-:Y:S05]  /*18200*/  @!P2 NANOSLEEP.SYNCS 0x989680 ;  /* 0x009896800000a95d */ /* 0x004fea0003900000 */
[----:B------:R-:W2:Y:S02]  /*18210*/  @!P2 SYNCS.PHASECHK.TRANS64 P2, [R7+URZ+0x28830], R6 ;  /* 0x028830060700a5a7 */ /* 0x000ea4000804007f */
[----:B--2---:R-:W-:Y:S05]  /*18220*/  @!P2 BRA `(.L_x_7454) ;  /* 0xfffffffc00eca947 */ /* 0x004fea000383ffff */
[----:B------:R-:W-:Y:S05]  /*18230*/  BRA `(.L_x_7451) ;  /* 0xfffffed0009c7947 */ /* 0x000fea000383ffff */
.L_x_7458:
[----:B-1----:R-:W-:-:S04]  /*18240*/  IMAD.U32 R7, RZ, RZ, UR6 ;  /* 0x00000006ff077e24 */ /* 0x002fc8000f8e00ff */
[----:B------:R1:W2:Y:S03]  /*18250*/  SYNCS.PHASECHK.TRANS64.TRYWAIT P2, [R7+URZ+0x28850], R6 ;  /* 0x02885006070075a7 */ /* 0x0002a6000804017f */
[----:B--2---:R-:W-:Y:S05]  /*18260*/  @!P2 NANOSLEEP.SYNCS 0x989680 ;  /* 0x009896800000a95d */ /* 0x004fea0003900000 */
[----:B------:R-:W2:Y:S02]  /*18270*/  @!P2 SYNCS.PHASECHK.TRANS64 P2, [R7+URZ+0x28850], R6 ;  /* 0x028850060700a5a7 */ /* 0x000ea4000804007f */
[----:B--2---:R-:W-:Y:S05]  /*18280*/  @!P2 BRA `(.L_x_7458) ;  /* 0xfffffffc00eca947 */ /* 0x004fea000383ffff */
[----:B------:R-:W-:Y:S05]  /*18290*/  BRA `(.L_x_7455) ;  /* 0xfffffed400647947 */ /* 0x000fea000383ffff */
.L_x_7475:
[----:B-1----:R-:W-:-:S04]  /*182a0*/  IMAD.U32 R5, RZ, RZ, UR6 ;  /* 0x00000006ff057e24 */ /* 0x002fc8000f8e00ff */
[----:B------:R1:W2:Y:S03]  /*182b0*/  SYNCS.PHASECHK.TRANS64.TRYWAIT P2, [R5+URZ+0x28830], R0 ;  /* 0x02883000050075a7 */ /* 0x0002a6000804017f */
[----:B--2---:R-:W-:Y:S05]  /*182c0*/  @!P2 NANOSLEEP.SYNCS 0x989680 ;  /* 0x009896800000a95d */ /* 0x004fea0003900000 */
[----:B------:R-:W2:Y:S02]  /*182d0*/  @!P2 SYNCS.PHASECHK.TRANS64 P2, [R5+URZ+0x28830], R0 ;  /* 0x028830000500a5a7 */ /* 0x000ea4000804007f */
[----:B--2---:R-:W-:Y:S05]  /*182e0*/  @!P2 BRA `(.L_x_7475) ;  /* 0xfffffffc00eca947 */ /* 0x004fea000383ffff */
[----:B------:R-:W-:Y:S05]  /*182f0*/  BRA `(.L_x_7472) ;  /* 0xffffff0400547947 */ /* 0x000fea000383ffff */
.L_x_7479:
[----:B-1----:R-:W-:-:S04]  /*18300*/  IMAD.U32 R5, RZ, RZ, UR6 ;  /* 0x00000006ff057e24 */ /* 0x002fc8000f8e00ff */
[----:B------:R1:W2:Y:S03]  /*18310*/  SYNCS.PHASECHK.TRANS64.TRYWAIT P2, [R5+URZ+0x28850], R0 ;  /* 0x02885000050075a7 */ /* 0x0002a6000804017f */
[----:B--2---:R-:W-:Y:S05]  /*18320*/  @!P2 NANOSLEEP.SYNCS 0x989680 ;  /* 0x009896800000a95d */ /* 0x004fea0003900000 */
[----:B------:R-:W2:Y:S02]  /*18330*/  @!P2 SYNCS.PHASECHK.TRANS64 P2, [R5+URZ+0x28850], R0 ;  /* 0x028850000500a5a7 */ /* 0x000ea4000804007f */
[----:B--2---:R-:W-:Y:S05]  /*18340*/  @!P2 BRA `(.L_x_7479) ;  /* 0xfffffffc00eca947 */ /* 0x004fea000383ffff */
[----:B------:R-:W-:Y:S05]  /*18350*/  BRA `(.L_x_7476) ;  /* 0xffffff08001c7947 */ /* 0x000fea000383ffff */
.L_x_7485:
[----:B-1----:R-:W-:-:S04]  /*18360*/  IMAD.U32 R5, RZ, RZ, UR6 ;  /* 0x00000006ff057e24 */ /* 0x002fc8000f8e00ff */
[----:B------:R1:W2:Y:S03]  /*18370*/  SYNCS.PHASECHK.TRANS64.TRYWAIT P2, [R5+URZ+0x28830], R0 ;  /* 0x02883000050075a7 */ /* 0x0002a6000804017f */
[----:B--2---:R-:W-:Y:S05]  /*18380*/  @!P2 NANOSLEEP.SYNCS 0x989680 ;  /* 0x009896800000a95d */ /* 0x004fea0003900000 */
[----:B------:R-:W2:Y:S02]  /*18390*/  @!P2 SYNCS.PHASECHK.TRANS64 P2, [R5+URZ+0x28830], R0 ;  /* 0x028830000500a5a7 */ /* 0x000ea4000804007f */
[----:B--2---:R-:W-:Y:S05]  /*183a0*/  @!P2 BRA `(.L_x_7485) ;  /* 0xfffffffc00eca947 */ /* 0x004fea000383ffff */
[----:B------:R-:W-:Y:S05]  /*183b0*/  BRA `(.L_x_7482) ;  /* 0xffffff2400407947 */ /* 0x000fea000383ffff */
.L_x_7489:
[----:B-1----:R-:W-:-:S04]  /*183c0*/  IMAD.U32 R5, RZ, RZ, UR6 ;  /* 0x00000006ff057e24 */ /* 0x002fc8000f8e00ff */
[----:B------:R1:W2:Y:S03]  /*183d0*/  SYNCS.PHASECHK.TRANS64.TRYWAIT P2, [R5+URZ+0x28850], R0 ;  /* 0x02885000050075a7 */ /* 0x0002a6000804017f */
[----:B--2---:R-:W-:Y:S05]  /*183e0*/  @!P2 NANOSLEEP.SYNCS 0x989680 ;  /* 0x009896800000a95d */ /* 0x004fea0003900000 */
[----:B------:R-:W2:Y:S02]  /*183f0*/  @!P2 SYNCS.PHASECHK.TRANS64 P2, [R5+URZ+0x28850], R0 ;  /* 0x028850000500a5a7 */ /* 0x000ea4000804007f */
[----:B--2---:R-:W-:Y:S05]  /*18400*/  @!P2 BRA `(.L_x_7489) ;  /* 0xfffffffc00eca947 */ /* 0x004fea000383ffff */
[----:B------:R-:W-:Y:S05]  /*18410*/  BRA `(.L_x_7486) ;  /* 0xffffff2800087947 */ /* 0x000fea000383ffff */
.L_x_7502:
[----:B-1----:R-:W-:-:S04]  /*18420*/  IMAD.U32 R7, RZ, RZ, UR5 ;  /* 0x00000005ff077e24 */ /* 0x002fc8000f8e00ff */
[----:B------:R1:W2:Y:S03]  /*18430*/  SYNCS.PHASECHK.TRANS64.TRYWAIT P0, [R7+URZ+0x28850], R4 ;  /* 0x02885004070075a7 */ /* 0x0002a6000800017f */
[----:B--2---:R-:W-:Y:S05]  /*18440*/  @!P0 NANOSLEEP.SYNCS 0x989680 ;  /* 0x009896800000895d */ /* 0x004fea0003900000 */
[----:B------:R-:W2:Y:S02]  /*18450*/  @!P0 SYNCS.PHASECHK.TRANS64 P0, [R7+URZ+0x28850], R4 ;  /* 0x02885004070085a7 */ /* 0x000ea4000800007f */
[----:B--2---:R-:W-:Y:S05]  /*18460*/  @!P0 BRA `(.L_x_7502) ;  /* 0xfffffffc00ec8947 */ /* 0x004fea000383ffff */
[----:B------:R-:W-:Y:S05]  /*18470*/  BRA `(.L_x_7501) ;  /* 0xffffff5400147947 */ /* 0x000fea000383ffff */
.L_x_7557:
        /* <DEDUP_REMOVED lines=11> */
.L_x_7659:
[----:B------:R-:W-:Y:S05]  /*18530*/  BSYNC B0 ;  /* 0x0000000000007941 */ /* 0x000fea0003800000 */
.L_x_7658:
[----:B------:R-:W-:Y:S05]  /*18540*/  BRA `(.L_x_7660) ;  /* 0xffffffac00fc7947 */ /* 0x000fea000383ffff */
.L_x_7559:
[----:B------:R-:W-:Y:S01]  /*18550*/  BSSY B0, `(.L_x_7661) ;  /* 0x0000006000007945 */ /* 0x000fe20003800000 */
[----:B------:R-:W-:-:S07]  /*18560*/  IMAD.MOV.U32 R15, RZ, RZ, -0x1 ;  /* 0xffffffffff0f7424 */ /* 0x000fce00078e00ff */
[----:B012---:R-:W-:Y:S05]  /*18570*/  WARPSYNC.COLLECTIVE R15, `(.L_x_7662) ;  /* 0x000000000f0c7348 */ /* 0x007fea0003c00000 */
[----:B------:R-:W-:Y:S02]  /*18580*/  ELECT P6, UR62, PT ;  /* 0x00000000003e782f */ /* 0x000fe400038c0000 */
[----:B------:R-:W-:Y:S01]  /*18590*/  MOV R14, UR62 ;  /* 0x0000003e000e7c02 */ /* 0x000fe20008000f00 */
[----:B012---:R-:W-:Y:S10]  /*185a0*/  ENDCOLLECTIVE ;  /* 0x000000000000791b */ /* 0x007ff40003800000 */
.L_x_7662:
[----:B------:R-:W-:Y:S05]  /*185b0*/  BSYNC B0 ;  /* 0x0000000000007941 */ /* 0x000fea0003800000 */
.L_x_7661:
[----:B------:R-:W-:Y:S05]  /*185c0*/  BRA `(.L_x_7663) ;  /* 0xffffffb000087947 */ /* 0x000fea000383ffff */
.L_x_7561:
[----:B-1----:R1:W3:Y:S02]  /*185d0*/  SYNCS.PHASECHK.TRANS64.TRYWAIT P0, [R0+URZ+0x28840], R2 ;  /* 0x02884002000075a7 */ /* 0x0022e4000800017f */
[----:B---3--:R-:W-:Y:S05]  /*185e0*/  @!P0 NANOSLEEP.SYNCS 0x989680 ;  /* 0x009896800000895d */ /* 0x008fea0003900000 */
[----:B------:R-:W3:Y:S02]  /*185f0*/  @!P0 SYNCS.PHASECHK.TRANS64 P0, [R0+URZ+0x28840], R2 ;  /* 0x02884002000085a7 */ /* 0x000ee4000800007f */
[----:B---3--:R-:W-:Y:S05]  /*18600*/  @!P0 BRA `(.L_x_7561) ;  /* 0xfffffffc00f08947 */ /* 0x008fea000383ffff */
[----:B------:R-:W-:Y:S05]  /*18610*/  BRA `(.L_x_7664) ;  /* 0xffffffb000687947 */ /* 0x000fea000383ffff */
.L_x_7565:
        /* <DEDUP_REMOVED lines=15> */
.L_x_7665:
[----:B------:R-:W-:Y:S02]  /*18710*/  IMAD.MOV.U32 R13, RZ, RZ, R4 ;  /* 0x000000ffff0d7224 */ /* 0x000fe400078e0004 */
[----:B------:R-:W-:-:S07]  /*18720*/  IMAD.MOV.U32 R6, RZ, RZ, R14 ;  /* 0x000000ffff067224 */ /* 0x000fce00078e000e */
[----:B------:R-:W-:Y:S05]  /*18730*/  WARPSYNC.COLLECTIVE R15, `(.L_x_7666) ;  /* 0x000000000f087348 */ /* 0x000fea0003c00000 */
[----:B------:R0:W1:Y:S02]  /*18740*/  SHFL.IDX P6, R14, R13, R12, R11 ;  /* 0x0000000c0d0e7389 */ /* 0x00006400000c000b */
[----:B01----:R-:W-:Y:S01]  /*18750*/  ENDCOLLECTIVE ;  /* 0x000000000000791b */ /* 0x003fe20003800000 */
.L_x_7666:
[----:B------:R-:W-:Y:S02]  /*18760*/  IMAD.MOV.U32 R13, RZ, RZ, R3 ;  /* 0x000000ffff0d7224 */ /* 0x000fe400078e0003 */
[----:B------:R-:W-:Y:S02]  /*18770*/  IMAD.MOV.U32 R12, RZ, RZ, 0x1 ;  /* 0x00000001ff0c7424 */ /* 0x000fe400078e00ff */
[----:B------:R-:W-:-:S07]  /*18780*/  IMAD.MOV.U32 R7, RZ, RZ, R14 ;  /* 0x000000ffff077224 */ /* 0x000fce00078e000e */
[----:B------:R-:W-:Y:S05]  /*18790*/  WARPSYNC.COLLECTIVE R15, `(.L_x_7667) ;  /* 0x000000000f087348 */ /* 0x000fea0003c00000 */
[----:B------:R0:W1:Y:S02]  /*187a0*/  SHFL.IDX P6, R14, R13, R12, R11 ;  /* 0x0000000c0d0e7389 */ /* 0x00006400000c000b */
[----:B01----:R-:W-:Y:S01]  /*187b0*/  ENDCOLLECTIVE ;  /* 0x000000000000791b */ /* 0x003fe20003800000 */
.L_x_7667:
[----:B------:R-:W-:-:S05]  /*187c0*/  @!P2 LEA R7, P3, R10, R7, 0x1 ;  /* 0x000000070a07a211 */ /* 0x000fca00078608ff */
[----:B------:R-:W-:-:S05]  /*187d0*/  @!P2 IMAD.X R6, RZ, RZ, R6, P3 ;  /* 0x000000ffff06a224 */ /* 0x000fca00018e0606 */
[----:B------:R-:W-:Y:S01]  /*187e0*/  @!P2 LOP3.LUT R7, R7, R6, RZ, 0x3c, !PT ;  /* 0x000000060707a212 */ /* 0x000fe200078e3cff */
[----:B------:R-:W-:-:S03]  /*187f0*/  IMAD.MOV.U32 R13, RZ, RZ, R4 ;  /* 0x000000ffff0d7224 */ /* 0x000fc600078e0004 */
[----:B------:R-:W-:-:S04]  /*18800*/  @!P2 LOP3.LUT R6, R7, R6, RZ, 0x3c, !PT ;  /* 0x000000060706a212 */ /* 0x000fc800078e3cff */
[----:B------:R-:W-:Y:S01]  /*18810*/  @!P2 LOP3.LUT R7, R7, R6, RZ, 0x3c, !PT ;  /* 0x000000060707a212 */ /* 0x000fe200078e3cff */
[----:B------:R-:W-:-:S07]  /*18820*/  IMAD.MOV.U32 R8, RZ, RZ, R14 ;  /* 0x000000ffff087224 */ /* 0x000fce00078e000e */
[----:B------:R-:W-:Y:S05]  /*18830*/  WARPSYNC.COLLECTIVE R15, `(.L_x_7668) ;  /* 0x000000000f087348 */ /* 0x000fea0003c00000 */
[----:B------:R0:W1:Y:S02]  /*18840*/  SHFL.IDX P6, R14, R13, R12, R11 ;  /* 0x0000000c0d0e7389 */ /* 0x00006400000c000b */
[----:B01----:R-:W-:Y:S01]  /*18850*/  ENDCOLLECTIVE ;  /* 0x000000000000791b */ /* 0x003fe20003800000 */
.L_x_7668:
[----:B------:R-:W-:Y:S01]  /*18860*/  @!PT LDS RZ, [RZ] ;  /* 0x00000000fffff984 */ /* 0x000fe20000000800 */
[----:B------:R-:W-:Y:S01]  /*18870*/  @!PT LDS RZ, [RZ] ;  /* 0x00000000fffff984 */ /* 0x000fe20000000800 */
[----:B------:R-:W-:Y:S01]  /*18880*/  @!PT LDS RZ, [RZ] ;  /* 0x00000000fffff984 */ /* 0x000fe20000000800 */
[----:B------:R0:W-:Y:S04]  /*18890*/  @!P2 LDGSTS.E.BYPASS.LTC128B.128 [R9+0x10400], desc[UR52][R6.64], !P0 ;  /* 0x104000000609afae */ /* 0x0001e8000c101d74 */
[----:B------:R0:W-:Y:S01]  /*188a0*/  @!P2 LDGSTS.E.BYPASS.LTC128B.128 [R9+0x14400], desc[UR52][R6.64+0x80], !P1 ;  /* 0x144000800609afae */ /* 0x0001e2000c901d74 */
[----:B------:R-:W-:Y:S01]  /*188b0*/  ISETP.GE.AND P2, PT, R5, R2, PT ;  /* 0x000000020500720c */ /* 0x000fe20003f46270 */
[----:B------:R-:W-:Y:S02]  /*188c0*/  IMAD.MOV.U32 R13, RZ, RZ, R3 ;  /* 0x000000ffff0d7224 */ /* 0x000fe400078e0003 */
[----:B------:R-:W-:Y:S02]  /*188d0*/  IMAD.MOV.U32 R12, RZ, RZ, 0x2 ;  /* 0x00000002ff0c7424 */ /* 0x000fe400078e00ff */
[----:B------:R-:W-:-:S08]  /*188e0*/  IMAD.MOV.U32 R5, RZ, RZ, R14 ;  /* 0x000000ffff057224 */ /* 0x000fd000078e000e */
[----:B0-----:R-:W-:Y:S05]  /*188f0*/  WARPSYNC.COLLECTIVE R15, `(.L_x_7669) ;  /* 0x000000000f087348 */ /* 0x001fea0003c00000 */
[----:B------:R1:W2:Y:S02]  /*18900*/  SHFL.IDX P6, R14, R13, R12, R11 ;  /* 0x0000000c0d0e7389 */ /* 0x0002a400000c000b */
[----:B012---:R-:W-:Y:S01]  /*18910*/  ENDCOLLECTIVE ;  /* 0x000000000000791b */ /* 0x007fe20003800000 */
.L_x_7669:
[----:B------:R-:W-:Y:S01]  /*18920*/  @!P2 LEA R7, P3, R10, R5, 0x1 ;  /* 0x000000050a07a211 */ /* 0x000fe200078608ff */
[----:B------:R-:W-:-:S04]  /*18930*/  VIADD R5, R0, 0x20 ;  /* 0x0000002000057836 */ /* 0x000fc80000000000 */
[----:B------:R-:W-:-:S05]  /*18940*/  @!P2 IMAD.X R6, RZ, RZ, R8, P3 ;  /* 0x000000ffff06a224 */ /* 0x000fca00018e0608 */
[----:B------:R-:W-:Y:S01]  /*18950*/  @!P2 LOP3.LUT R7, R7, R6, RZ, 0x3c, !PT ;  /* 0x000000060707a212 */ /* 0x000fe200078e3cff */
[----:B------:R-:W-:-:S03]  /*18960*/  IMAD.MOV.U32 R13, RZ, RZ, R4 ;  /* 0x000000ffff0d7224 */ /* 0x000fc600078e0004 */
[----:B------:R-:W-:-:S04]  /*18970*/  @!P2 LOP3.LUT R6, R7, R6, RZ, 0x3c, !PT ;  /* 0x000000060706a212 */ /* 0x000fc800078e3cff */
[----:B------:R-:W-:-:S05]  /*18980*/  @!P2 LOP3.LUT R7, R7, R6, RZ, 0x3c, !PT ;  /* 0x000000060707a212 */ /* 0x000fca00078e3cff */
[----:B------:R-:W-:Y:S01]  /*18990*/  @!PT LDS RZ, [RZ] ;  /* 0x00000000fffff984 */ /* 0x000fe20000000800 */
[----:B------:R-:W-:Y:S01]  /*189a0*/  @!PT LDS RZ, [RZ] ;  /* 0x00000000fffff984 */ /* 0x000fe20000000800 */
[----:B------:R-:W-:Y:S01]  /*189b0*/  @!PT LDS RZ, [RZ] ;  /* 0x00000000fffff984 */ /* 0x000fe20000000800 */
[----:B------:R-:W-:Y:S04]  /*189c0*/  @!P2 LDGSTS.E.BYPASS.LTC128B.128 [R9+0x10c00], desc[UR52][R6.64], !P0 ;  /* 0x10c000000609afae */ /* 0x000fe8000c101d74 */
[----:B------:R0:W-:Y:S01]  /*189d0*/  @!P2 LDGSTS.E.BYPASS.LTC128B.128 [R9+0x14c00], desc[UR52][R6.64+0x80], !P1 ;  /* 0x14c000800609afae */ /* 0x0001e2000c901d74 */
[----:B------:R-:W-:Y:S01]  /*189e0*/  ISETP.GE.AND P2, PT, R5, R2, PT ;  /* 0x000000020500720c */ /* 0x000fe20003f46270 */
[----:B0-----:R-:W-:-:S12]  /*189f0*/  IMAD.MOV.U32 R6, RZ, RZ, R14 ;  /* 0x000000ffff067224 */ /* 0x001fd800078e000e */
[----:B------:R-:W-:Y:S05]  /*18a00*/  WARPSYNC.COLLECTIVE R15, `(.L_x_7670) ;  /* 0x000000000f087348 */ /* 0x000fea0003c00000 */
[----:B------:R0:W1:Y:S02]  /*18a10*/  SHFL.IDX P6, R14, R13, R12, R11 ;  /* 0x0000000c0d0e7389 */ /* 0x00006400000c000b */
[----:B01----:R-:W-:Y:S01]  /*18a20*/  ENDCOLLECTIVE ;  /* 0x000000000000791b */ /* 0x003fe20003800000 */
.L_x_7670:
[----:B------:R-:W-:Y:S02]  /*18a30*/  IMAD.MOV.U32 R13, RZ, RZ, R3 ;  /* 0x000000ffff0d7224 */ /* 0x000fe400078e0003 */
[----:B------:R-:W-:Y:S02]  /*18a40*/  IMAD.MOV.U32 R12, RZ, RZ, 0x3 ;  /* 0x00000003ff0c7424 */ /* 0x000fe400078e00ff */
[----:B------:R-:W-:-:S07]  /*18a50*/  IMAD.MOV.U32 R5, RZ, RZ, R14 ;  /* 0x000000ffff057224 */ /* 0x000fce00078e000e */
[----:B------:R-:W-:Y:S05]  /*18a60*/  WARPSYNC.COLLECTIVE R15, `(.L_x_7671) ;  /* 0x000000000f087348 */ /* 0x000fea0003c00000 */
[----:B------:R0:W1:Y:S02]  /*18a70*/  SHFL.IDX P6, R14, R13, R12, R11 ;  /* 0x0000000c0d0e7389 */ /* 0x00006400000c000b */
[----:B01----:R-:W-:Y:S01]  /*18a80*/  ENDCOLLECTIVE ;  /* 0x000000000000791b */ /* 0x003fe20003800000 */
.L_x_7671:
        /* <DEDUP_REMOVED lines=16> */
.L_x_7672:
[----:B------:R-:W-:Y:S02]  /*18b90*/  IMAD.MOV.U32 R13, RZ, RZ, R3 ;  /* 0x000000ffff0d7224 */ /* 0x000fe400078e0003 */
[----:B------:R-:W-:Y:S02]  /*18ba0*/  IMAD.MOV.U32 R12, RZ, RZ, 0x4 ;  /* 0x00000004ff0c7424 */ /* 0x000fe400078e00ff */
[----:B------:R-:W-:-:S07]  /*18bb0*/  IMAD.MOV.U32 R5, RZ, RZ, R14 ;  /* 0x000000ffff057224 */ /* 0x000fce00078e000e */
[----:B------:R-:W-:Y:S05]  /*18bc0*/  WARPSYNC.COLLECTIVE R15, `(.L_x_7673) ;  /* 0x000000000f087348 */ /* 0x000fea0003c00000 */
[----:B------:R0:W1:Y:S02]  /*18bd0*/  SHFL.IDX P6, R14, R13, R12, R11 ;  /* 0x0000000c0d0e7389 */ /* 0x00006400000c000b */
[----:B01----:R-:W-:Y:S01]  /*18be0*/  ENDCOLLECTIVE ;  /* 0x000000000000791b */ /* 0x003fe20003800000 */
.L_x_7673:
        /* <DEDUP_REMOVED lines=16> */
.L_x_7674:
[----:B------:R-:W-:Y:S02]  /*18cf0*/  IMAD.MOV.U32 R13, RZ, RZ, R3 ;  /* 0x000000ffff0d7224 */ /* 0x000fe400078e0003 */
[----:B------:R-:W-:Y:S02]  /*18d00*/  IMAD.MOV.U32 R12, RZ, RZ, 0x5 ;  /* 0x00000005ff0c7424 */ /* 0x000fe400078e00ff */
[----:B------:R-:W-:-:S07]  /*18d10*/  IMAD.MOV.U32 R5, RZ, RZ, R14 ;  /* 0x000000ffff057224 */ /* 0x000fce00078e000e */
[----:B------:R-:W-:Y:S05]  /*18d20*/  WARPSYNC.COLLECTIVE R15, `(.L_x_7675) ;  /* 0x000000000f087348 */ /* 0x000fea0003c00000 */
[----:B------:R0:W1:Y:S02]  /*18d30*/  SHFL.IDX P6, R14, R13, R12, R11 ;  /* 0x0000000c0d0e7389 */ /* 0x00006400000c000b */
[----:B01----:R-:W-:Y:S01]  /*18d40*/  ENDCOLLECTIVE ;  /* 0x000000000000791b */ /* 0x003fe20003800000 */
.L_x_7675:
        /* <DEDUP_REMOVED lines=16> */
.L_x_7676:
[----:B------:R-:W-:Y:S02]  /*18e50*/  IMAD.MOV.U32 R13, RZ, RZ, R3 ;  /* 0x000000ffff0d7224 */ /* 0x000fe400078e0003 */
[----:B------:R-:W-:Y:S02]  /*18e60*/  IMAD.MOV.U32 R12, RZ, RZ, 0x6 ;  /* 0x00000006ff0c7424 */ /* 0x000fe400078e00ff */
[----:B------:R-:W-:-:S07]  /*18e70*/  IMAD.MOV.U32 R5, RZ, RZ, R14 ;  /* 0x000000ffff057224 */ /* 0x000fce00078e000e */
[----:B------:R-:W-:Y:S05]  /*18e80*/  WARPSYNC.COLLECTIVE R15, `(.L_x_7677) ;  /* 0x000000000f087348 */ /* 0x000fea0003c00000 */
[----:B------:R0:W1:Y:S02]  /*18e90*/  SHFL.IDX P6, R14, R13, R12, R11 ;  /* 0x0000000c0d0e7389 */ /* 0x00006400000c000b */
[----:B01----:R-:W-:Y:S01]  /*18ea0*/  ENDCOLLECTIVE ;  /* 0x000000000000791b */ /* 0x003fe20003800000 */
.L_x_7677:
[----:B------:R-:W-:-:S05]  /*18eb0*/  @!P2 LEA R5, P3, R10, R5, 0x1 ;  /* 0x000000050a05a211 */ /* 0x000fca00078608ff */
[----:B------:R-:W-:-:S04]  /*18ec0*/  @!P2 IMAD.X R6, RZ, RZ, R6, P3 ;  /* 0x000000ffff06a224 */ /* 0x000fc800018e0606 */
[----:B------:R-:W-:Y:S02]  /*18ed0*/  @!P2 IMAD.MOV.U32 R7, RZ, RZ, R6 ;  /* 0x000000ffff07a224 */ /* 0x000fe400078e0006 */
[----:B------:R-:W-:Y:S02]  /*18ee0*/  @!P2 IMAD.MOV.U32 R6, RZ, RZ, R5 ;  /* 0x000000ffff06a224 */ /* 0x000fe400078e0005 */
[----:B------:R-:W-:-:S03]  /*18ef0*/  IMAD.MOV.U32 R13, RZ, RZ, R4 ;  /* 0x000000ffff0d7224 */ /* 0x000fc600078e0004 */
[----:B------:R-:W-:Y:S01]  /*18f00*/  @!PT LDS RZ, [RZ] ;  /* 0x00000000fffff984 */ /* 0x000fe20000000800 */
[----:B------:R-:W-:Y:S01]  /*18f10*/  @!PT LDS RZ, [RZ] ;  /* 0x00000000fffff984 */ /* 0x000fe20000000800 */
[----:B------:R-:W-:Y:S01]  /*18f20*/  @!PT LDS RZ, [RZ] ;  /* 0x00000000fffff984 */ /* 0x000fe20000000800 */
[----:B------:R-:W-:Y:S04]  /*18f30*/  @!P2 LDGSTS.E.BYPASS.LTC128B.128 [R9+0x12c00], desc[UR52][R6.64], !P0 ;  /* 0x12c000000609afae */ /* 0x000fe8000c101d74 */
[----:B------:R0:W-:Y:S02]  /*18f40*/  @!P2 LDGSTS.E.BYPASS.LTC128B.128 [R9+0x16c00], desc[UR52][R6.64+0x80], !P1 ;  /* 0x16c000800609afae */ /* 0x0001e4000c901d74 */
[----:B0-----:R-:W-:-:S07]  /*18f50*/  IMAD.MOV.U32 R6, RZ, RZ, R14 ;  /* 0x000000ffff067224 */ /* 0x001fce00078e000e */
[----:B------:R-:W-:Y:S05]  /*18f60*/  WARPSYNC.COLLECTIVE R15, `(.L_x_7678) ;  /* 0x000000000f087348 */ /* 0x000fea0003c00000 */
[----:B------:R0:W1:Y:S02]  /*18f70*/  SHFL.IDX P6, R14, R13, R12, R11 ;  /* 0x0000000c0d0e7389 */ /* 0x00006400000c000b */
[----:B01----:R-:W-:Y:S01]  /*18f80*/  ENDCOLLECTIVE ;  /* 0x000000000000791b */ /* 0x003fe20003800000 */
.L_x_7678:
[----:B------:R-:W-:-:S05]  /*18f90*/  VIADD R7, R0, 0x60 ;  /* 0x0000006000077836 */ /* 0x000fca0000000000 */
[----:B------:R-:W-:Y:S01]  /*18fa0*/  ISETP.GE.AND P2, PT, R7, R2, PT ;  /* 0x000000020700720c */ /* 0x000fe20003f46270 */
[----:B------:R-:W-:Y:S02]  /*18fb0*/  IMAD.MOV.U32 R13, RZ, RZ, R3 ;  /* 0x000000ffff0d7224 */ /* 0x000fe400078e0003 */
[----:B------:R-:W-:Y:S02]  /*18fc0*/  IMAD.MOV.U32 R12, RZ, RZ, 0x7 ;  /* 0x00000007ff0c7424 */ /* 0x000fe400078e00ff */
[----:B------:R-:W-:-:S08]  /*18fd0*/  IMAD.MOV.U32 R5, RZ, RZ, R14 ;  /* 0x000000ffff057224 */ /* 0x000fd000078e000e */
[----:B------:R-:W-:Y:S05]  /*18fe0*/  WARPSYNC.COLLECTIVE R15, `(.L_x_7679) ;  /* 0x000000000f087348 */ /* 0x000fea0003c00000 */
[----:B------:R0:W1:Y:S02]  /*18ff0*/  SHFL.IDX P6, R14, R13, R12, R11 ;  /* 0x0000000c0d0e7389 */ /* 0x00006400000c000b */
[----:B01----:R-:W-:Y:S01]  /*19000*/  ENDCOLLECTIVE ;  /* 0x000000000000791b */ /* 0x003fe20003800000 */
.L_x_7679:
        /* <DEDUP_REMOVED lines=14> */
.L_x_7680:
[----:B------:R-:W-:Y:S01]  /*190f0*/  IMAD.MOV.U32 R3, RZ, RZ, R14 ;  /* 0x000000ffff037224 */ /* 0x000fe200078e000e */
[----:B------:R-:W-:Y:S06]  /*19100*/  BRA `(.L_x_7681) ;  /* 0xffffffb400087947 */ /* 0x000fec000383ffff */
.L_x_7570:
[----:B0-----:R0:W3:Y:S02]  /*19110*/  SYNCS.PHASECHK.TRANS64.TRYWAIT P0, [R18+URZ+0x28820], R0 ;  /* 0x02882000120075a7 */ /* 0x0010e4000800017f */
[----:B---3--:R-:W-:Y:S05]  /*19120*/  @!P0 NANOSLEEP.SYNCS 0x989680 ;  /* 0x009896800000895d */ /* 0x008fea0003900000 */
[----:B------:R-:W3:Y:S02]  /*19130*/  @!P0 SYNCS.PHASECHK.TRANS64 P0, [R18+URZ+0x28820], R0 ;  /* 0x02882000120085a7 */ /* 0x000ee4000800007f */
[----:B---3--:R-:W-:Y:S05]  /*19140*/  @!P0 BRA `(.L_x_7570) ;  /* 0xfffffffc00f08947 */ /* 0x008fea000383ffff */
[----:B------:R-:W-:Y:S05]  /*19150*/  BRA `(.L_x_7682) ;  /* 0xffffffb400787947 */ /* 0x000fea000383ffff */
.L_x_7579:
[----:B-1----:R1:W2:Y:S02]  /*19160*/  SYNCS.PHASECHK.TRANS64.TRYWAIT P0, [R3+URZ+0x28840], R2 ;  /* 0x02884002030075a7 */ /* 0x0022a4000800017f */
[----:B--2---:R-:W-:Y:S05]  /*19170*/  @!P0 NANOSLEEP.SYNCS 0x989680 ;  /* 0x009896800000895d */ /* 0x004fea0003900000 */
[----:B------:R-:W2:Y:S02]  /*19180*/  @!P0 SYNCS.PHASECHK.TRANS64 P0, [R3+URZ+0x28840], R2 ;  /* 0x02884002030085a7 */ /* 0x000ea4000800007f */
[----:B--2---:R-:W-:Y:S05]  /*19190*/  @!P0 BRA `(.L_x_7579) ;  /* 0xfffffffc00f08947 */ /* 0x004fea000383ffff */
[----:B------:R-:W-:Y:S05]  /*191a0*/  BRA `(.L_x_7683) ;  /* 0xffffffb8006c7947 */ /* 0x000fea000383ffff */
.L_x_7585:
[----:B0-----:R0:W1:Y:S02]  /*191b0*/  SYNCS.PHASECHK.TRANS64.TRYWAIT P0, [R3+URZ+0x60], R2 ;  /* 0x00006002030075a7 */ /* 0x001064000800017f */
[----:B-1----:R-:W-:Y:S05]  /*191c0*/  @!P0 NANOSLEEP.SYNCS 0x989680 ;  /* 0x009896800000895d */ /* 0x002fea0003900000 */
[----:B------:R-:W1:Y:S02]  /*191d0*/  @!P0 SYNCS.PHASECHK.TRANS64 P0, [R3+URZ+0x60], R2 ;  /* 0x00006002030085a7 */ /* 0x000e64000800007f */
[----:B-1----:R-:W-:Y:S05]  /*191e0*/  @!P0 BRA `(.L_x_7585) ;  /* 0xfffffffc00f08947 */ /* 0x002fea000383ffff */
[----:B------:R-:W-:Y:S05]  /*191f0*/  BRA `(.L_x_7684) ;  /* 0xffffffbc00407947 */ /* 0x000fea000383ffff */
.L_x_7594:
[----:B-1----:R1:W2:Y:S02]  /*19200*/  SYNCS.PHASECHK.TRANS64.TRYWAIT P0, [R3+URZ+0x28840], R2 ;  /* 0x02884002030075a7 */ /* 0x0022a4000800017f */
[----:B--2---:R-:W-:Y:S05]  /*19210*/  @!P0 NANOSLEEP.SYNCS 0x989680 ;  /* 0x009896800000895d */ /* 0x004fea0003900000 */
[----:B------:R-:W2:Y:S02]  /*19220*/  @!P0 SYNCS.PHASECHK.TRANS64 P0, [R3+URZ+0x28840], R2 ;  /* 0x02884002030085a7 */ /* 0x000ea4000800007f */
[----:B--2---:R-:W-:Y:S05]  /*19230*/  @!P0 BRA `(.L_x_7594) ;  /* 0xfffffffc00f08947 */ /* 0x004fea000383ffff */
[----:B------:R-:W-:Y:S05]  /*19240*/  BRA `(.L_x_7685) ;  /* 0xffffffc000cc7947 */ /* 0x000fea000383ffff */
.L_x_7600:
[----:B0-----:R0:W1:Y:S02]  /*19250*/  SYNCS.PHASECHK.TRANS64.TRYWAIT P0, [R2+URZ+0x60], R3 ;  /* 0x00006003020075a7 */ /* 0x001064000800017f */
[----:B-1----:R-:W-:Y:S05]  /*19260*/  @!P0 NANOSLEEP.SYNCS 0x989680 ;  /* 0x009896800000895d */ /* 0x002fea0003900000 */
[----:B------:R-:W1:Y:S02]  /*19270*/  @!P0 SYNCS.PHASECHK.TRANS64 P0, [R2+URZ+0x60], R3 ;  /* 0x00006003020085a7 */ /* 0x000e64000800007f */
[----:B-1----:R-:W-:Y:S05]  /*19280*/  @!P0 BRA `(.L_x_7600) ;  /* 0xfffffffc00f08947 */ /* 0x002fea000383ffff */
[----:B------:R-:W-:Y:S05]  /*19290*/  BRA `(.L_x_7686) ;  /* 0xffffffc400a07947 */ /* 0x000fea000383ffff */
.L_x_7609:
[----:B--2---:R2:W3:Y:S02]  /*192a0*/  SYNCS.PHASECHK.TRANS64.TRYWAIT P0, [R2+URZ+0x28840], R3 ;  /* 0x02884003020075a7 */ /* 0x0044e4000800017f */
[----:B---3--:R-:W-:Y:S05]  /*192b0*/  @!P0 NANOSLEEP.SYNCS 0x989680 ;  /* 0x009896800000895d */ /* 0x008fea0003900000 */
[----:B------:R-:W3:Y:S02]  /*192c0*/  @!P0 SYNCS.PHASECHK.TRANS64 P0, [R2+URZ+0x28840], R3 ;  /* 0x02884003020085a7 */ /* 0x000ee4000800007f */
[----:B---3--:R-:W-:Y:S05]  /*192d0*/  @!P0 BRA `(.L_x_7609) ;  /* 0xfffffffc00f08947 */ /* 0x008fea000383ffff */
[----:B------:R-:W-:Y:S05]  /*192e0*/  BRA `(.L_x_7687) ;  /* 0xffffffcc00007947 */ /* 0x000fea000383ffff */
.L_x_7615:
[----:B0-----:R0:W1:Y:S02]  /*192f0*/  SYNCS.PHASECHK.TRANS64.TRYWAIT P0, [R2+URZ+0x60], R5 ;  /* 0x00006005020075a7 */ /* 0x001064000800017f */
[----:B-1----:R-:W-:Y:S05]  /*19300*/  @!P0 NANOSLEEP.SYNCS 0x989680 ;  /* 0x009896800000895d */ /* 0x002fea0003900000 */
[----:B------:R-:W1:Y:S02]  /*19310*/  @!P0 SYNCS.PHASECHK.TRANS64 P0, [R2+URZ+0x60], R5 ;  /* 0x00006005020085a7 */ /* 0x000e64000800007f */
[----:B-1----:R-:W-:Y:S05]  /*19320*/  @!P0 BRA `(.L_x_7615) ;  /* 0xfffffffc00f08947 */ /* 0x002fea000383ffff */
[----:B------:R-:W-:Y:S05]  /*19330*/  BRA `(.L_x_7688) ;  /* 0xffffffcc00d47947 */ /* 0x000fea000383ffff */
.L_x_7626:
[----:B--2---:R2:W3:Y:S02]  /*19340*/  SYNCS.PHASECHK.TRANS64.TRYWAIT P0, [R0+URZ+0x28860], R3 ;  /* 0x02886003000075a7 */ /* 0x0044e4000800017f */
[----:B---3--:R-:W-:Y:S05]  /*19350*/  @!P0 NANOSLEEP.SYNCS 0x989680 ;  /* 0x009896800000895d */ /* 0x008fea0003900000 */
[----:B------:R-:W3:Y:S02]  /*19360*/  @!P0 SYNCS.PHASECHK.TRANS64 P0, [R0+URZ+0x28860], R3 ;  /* 0x02886003000085a7 */ /* 0x000ee4000800007f */
[----:B---3--:R-:W-:Y:S05]  /*19370*/  @!P0 BRA `(.L_x_7626) ;  /* 0xfffffffc00f08947 */ /* 0x008fea000383ffff */
[----:B------:R-:W-:Y:S05]  /*19380*/  BRA `(.L_x_7689) ;  /* 0xffffffd400207947 */ /* 0x000fea000383ffff */
.L_x_7633:
[----:B--2---:R-:W2:Y:S01]  /*19390*/  LDL R3, [R1] ;  /* 0x0000000001037983 */ /* 0x004ea20000100800 */
[----:B------:R-:W-:Y:S01]  /*193a0*/  BSSY B0, `(.L_x_7690) ;  /* 0x0000008000007945 */ /* 0x000fe20003800000 */
[----:B0-----:R-:W-:Y:S02]  /*193b0*/  IMAD.MOV.U32 R12, RZ, RZ, RZ ;  /* 0x000000ffff0c7224 */ /* 0x001fe400078e00ff */
[----:B------:R-:W-:Y:S02]  /*193c0*/  IMAD.MOV.U32 R11, RZ, RZ, 0x1f ;  /* 0x0000001fff0b7424 */ /* 0x000fe400078e00ff */
[----:B------:R-:W-:Y:S02]  /*193d0*/  IMAD.MOV.U32 R15, RZ, RZ, -0x1 ;  /* 0xffffffffff0f7424 */ /* 0x000fe400078e00ff */
[----:B--2---:R-:W-:-:S07]  /*193e0*/  IMAD.MOV.U32 R13, RZ, RZ, R3 ;  /* 0x000000ffff0d7224 */ /* 0x004fce00078e0003 */
[----:B-1-3--:R-:W-:Y:S05]  /*193f0*/  WARPSYNC.COLLECTIVE R15, `(.L_x_7691) ;  /* 0x000000000f087348 */ /* 0x00afea0003c00000 */
[----:B------:R0:W2:Y:S02]  /*19400*/  SHFL.IDX P6, R14, R13, R12, R11 ;  /* 0x0000000c0d0e7389 */ /* 0x0000a400000c000b */
[----:B0123--:R-:W-:Y:S01]  /*19410*/  ENDCOLLECTIVE ;  /* 0x000000000000791b */ /* 0x00ffe20003800000 */
.L_x_7691:
[----:B------:R-:W-:Y:S05]  /*19420*/  BSYNC B0 ;  /* 0x0000000000007941 */ /* 0x000fea0003800000 */
.L_x_7690:
        /* <DEDUP_REMOVED lines=9> */
.L_x_7692:
        /* <DEDUP_REMOVED lines=25> */
.L_x_7693:
[----:B------:R-:W-:Y:S01]  /*19650*/  IMAD.MOV.U32 R12, RZ, RZ, 0x2 ;  /* 0x00000002ff0c7424 */ /* 0x000fe200078e00ff */
[----:B------:R-:W-:-:S05]  /*19660*/  SEL R3, R14, RZ, P1 ;  /* 0x000000ff0e037207 */ /* 0x000fca0000800000 */
[----:B------:R-:W-:-:S04]  /*19670*/  IMAD.IADD R2, R2, 0x1, R3 ;  /* 0x0000000102027824 */ /* 0x000fc800078e0203 */
[----:B------:R-:W-:-:S07]  /*19680*/  IMAD.MOV.U32 R13, RZ, RZ, R2 ;  /* 0x000000ffff0d7224 */ /* 0x000fce00078e0002 */
[----:B------:R-:W-:Y:S05]  /*19690*/  WARPSYNC.COLLECTIVE R15, `(.L_x_7694) ;  /* 0x000000000f087348 */ /* 0x000fea0003c00000 */
[----:B------:R0:W1:Y:S02]  /*196a0*/  SHFL.UP P6, R14, R13, R12, R11 ;  /* 0x0400000c0d0e7389 */ /* 0x00006400000c000b */
[----:B01----:R-:W-:Y:S01]  /*196b0*/  ENDCOLLECTIVE ;  /* 0x000000000000791b */ /* 0x003fe20003800000 */
.L_x_7694:
[----:B------:R-:W-:Y:S01]  /*196c0*/  IMAD.MOV.U32 R12, RZ, RZ, 0x4 ;  /* 0x00000004ff0c7424 */ /* 0x000fe200078e00ff */
[----:B------:R-:W-:-:S05]  /*196d0*/  SEL R3, R14, RZ, P2 ;  /* 0x000000ff0e037207 */ /* 0x000fca0001000000 */
[----:B------:R-:W-:-:S04]  /*196e0*/  IMAD.IADD R2, R2, 0x1, R3 ;  /* 0x0000000102027824 */ /* 0x000fc800078e0203 */
[----:B------:R-:W-:-:S07]  /*196f0*/  IMAD.MOV.U32 R13, RZ, RZ, R2 ;  /* 0x000000ffff0d7224 */ /* 0x000fce00078e0002 */
[----:B------:R-:W-:Y:S05]  /*19700*/  WARPSYNC.COLLECTIVE R15, `(.L_x_7695) ;  /* 0x000000000f087348 */ /* 0x000fea0003c00000 */
[----:B------:R0:W1:Y:S02]  /*19710*/  SHFL.UP P6, R14, R13, R12, R11 ;  /* 0x0400000c0d0e7389 */ /* 0x00006400000c000b */
[----:B01----:R-:W-:Y:S01]  /*19720*/  ENDCOLLECTIVE ;  /* 0x000000000000791b */ /* 0x003fe20003800000 */
.L_x_7695:
[----:B------:R-:W-:Y:S01]  /*19730*/  IMAD.MOV.U32 R12, RZ, RZ, 0x8 ;  /* 0x00000008ff0c7424 */ /* 0x000fe200078e00ff */
[----:B------:R-:W-:-:S05]  /*19740*/  SEL R3, R14, RZ, P3 ;  /* 0x000000ff0e037207 */ /* 0x000fca0001800000 */
[----:B------:R-:W-:-:S04]  /*19750*/  IMAD.IADD R2, R2, 0x1, R3 ;  /* 0x0000000102027824 */ /* 0x000fc800078e0203 */
[----:B------:R-:W-:-:S07]  /*19760*/  IMAD.MOV.U32 R13, RZ, RZ, R2 ;  /* 0x000000ffff0d7224 */ /* 0x000fce00078e0002 */
[----:B------:R-:W-:Y:S05]  /*19770*/  WARPSYNC.COLLECTIVE R15, `(.L_x_7696) ;  /* 0x000000000f087348 */ /* 0x000fea0003c00000 */
[----:B------:R0:W1:Y:S02]  /*19780*/  SHFL.UP P6, R14, R13, R12, R11 ;  /* 0x0400000c0d0e7389 */ /* 0x00006400000c000b */
[----:B01----:R-:W-:Y:S01]  /*19790*/  ENDCOLLECTIVE ;  /* 0x000000000000791b */ /* 0x003fe20003800000 */
.L_x_7696:
[----:B------:R-:W-:Y:S01]  /*197a0*/  IMAD.MOV.U32 R12, RZ, RZ, 0x10 ;  /* 0x00000010ff0c7424 */ /* 0x000fe200078e00ff */
[----:B------:R-:W-:-:S05]  /*197b0*/  SEL R3, R14, RZ, P4 ;  /* 0x000000ff0e037207 */ /* 0x000fca0002000000 */
[----:B------:R-:W-:-:S04]  /*197c0*/  IMAD.IADD R2, R2, 0x1, R3 ;  /* 0x0000000102027824 */ /* 0x000fc800078e0203 */
[----:B------:R-:W-:-:S07]  /*197d0*/  IMAD.MOV.U32 R13, RZ, RZ, R2 ;  /* 0x000000ffff0d7224 */ /* 0x000fce00078e0002 */
[----:B------:R-:W-:Y:S05]  /*197e0*/  WARPSYNC.COLLECTIVE R15, `(.L_x_7697) ;  /* 0x000000000f087348 */ /* 0x000fea0003c00000 */
[----:B------:R0:W1:Y:S02]  /*197f0*/  SHFL.UP P6, R14, R13, R12, R11 ;  /* 0x0400000c0d0e7389 */ /* 0x00006400000c000b */
[----:B01----:R-:W-:Y:S01]  /*19800*/  ENDCOLLECTIVE ;  /* 0x000000000000791b */ /* 0x003fe20003800000 */
.L_x_7697:
[----:B------:R-:W-:Y:S02]  /*19810*/  IMAD.MOV.U32 R12, RZ, RZ, 0x1f ;  /* 0x0000001fff0c7424 */ /* 0x000fe400078e00ff */
[----:B------:R-:W-:Y:S01]  /*19820*/  IMAD.MOV.U32 R11, RZ, RZ, 0x1f ;  /* 0x0000001fff0b7424 */ /* 0x000fe200078e00ff */
[----:B------:R-:W-:-:S05]  /*19830*/  SEL R3, R14, RZ, P5 ;  /* 0x000000ff0e037207 */ /* 0x000fca0002800000 */
[----:B------:R-:W-:-:S04]  /*19840*/  IMAD.IADD R2, R2, 0x1, R3 ;  /* 0x0000000102027824 */ /* 0x000fc800078e0203 */
[----:B------:R-:W-:-:S07]  /*19850*/  IMAD.MOV.U32 R13, RZ, RZ, R2 ;  /* 0x000000ffff0d7224 */ /* 0x000fce00078e0002 */
[----:B------:R-:W-:Y:S05]  /*19860*/  WARPSYNC.COLLECTIVE R15, `(.L_x_7698) ;  /* 0x000000000f087348 */ /* 0x000fea0003c00000 */
[----:B------:R0:W1:Y:S02]  /*19870*/  SHFL.IDX P6, R14, R13, R12, R11 ;  /* 0x0000000c0d0e7389 */ /* 0x00006400000c000b */
[----:B01----:R-:W-:Y:S01]  /*19880*/  ENDCOLLECTIVE ;  /* 0x000000000000791b */ /* 0x003fe20003800000 */
.L_x_7698:
[----:B------:R-:W-:Y:S01]  /*19890*/  IMAD.MOV.U32 R10, RZ, RZ, R14 ;  /* 0x000000ffff0a7224 */ /* 0x000fe200078e000e */
[----:B------:R-:W-:Y:S06]  /*198a0*/  BRA `(.L_x_7699) ;  /* 0xffffffd400a87947 */ /* 0x000fec000383ffff */
.L_x_7636:
        /* <DEDUP_REMOVED lines=8> */
.L_x_7701:
[----:B------:R-:W-:Y:S05]  /*19930*/  BSYNC B0 ;  /* 0x0000000000007941 */ /* 0x000fea0003800000 */
.L_x_7700:
[----:B------:R-:W-:Y:S01]  /*19940*/  SEL R3, R14, RZ, P1 ;  /* 0x000000ff0e037207 */ /* 0x000fe20000800000 */
[----:B------:R-:W-:Y:S02]  /*19950*/  IMAD.MOV.U32 R12, RZ, RZ, 0x2 ;  /* 0x00000002ff0c7424 */ /* 0x000fe400078e00ff */
[----:B------:R-:W-:Y:S02]  /*19960*/  IMAD.MOV.U32 R11, RZ, RZ, RZ ;  /* 0x000000ffff0b7224 */ /* 0x000fe400078e00ff */
[----:B------:R-:W-:Y:S02]  /*19970*/  IMAD.IADD R2, R2, 0x1, R3 ;  /* 0x0000000102027824 */ /* 0x000fe400078e0203 */
[----:B------:R-:W-:Y:S02]  /*19980*/  IMAD.MOV.U32 R15, RZ, RZ, -0x1 ;  /* 0xffffffffff0f7424 */ /* 0x000fe400078e00ff */
[----:B------:R-:W-:-:S07]  /*19990*/  IMAD.MOV.U32 R13, RZ, RZ, R2 ;  /* 0x000000ffff0d7224 */ /* 0x000fce00078e0002 */
[----:B------:R-:W-:Y:S05]  /*199a0*/  WARPSYNC.COLLECTIVE R15, `(.L_x_7702) ;  /* 0x000000000f087348 */ /* 0x000fea0003c00000 */
[----:B------:R0:W1:Y:S02]  /*199b0*/  SHFL.UP P6, R14, R13, R12, R11 ;  /* 0x0400000c0d0e7389 */ /* 0x00006400000c000b */
[----:B01----:R-:W-:Y:S01]  /*199c0*/  ENDCOLLECTIVE ;  /* 0x000000000000791b */ /* 0x003fe20003800000 */
.L_x_7702:
[----:B------:R-:W-:Y:S01]  /*199d0*/  IMAD.MOV.U32 R12, RZ, RZ, 0x4 ;  /* 0x00000004ff0c7424 */ /* 0x000fe200078e00ff */
[----:B------:R-:W-:-:S05]  /*199e0*/  SEL R3, R14, RZ, P2 ;  /* 0x000000ff0e037207 */ /* 0x000fca0001000000 */
[----:B------:R-:W-:-:S04]  /*199f0*/  IMAD.IADD R2, R2, 0x1, R3 ;  /* 0x0000000102027824 */ /* 0x000fc800078e0203 */
[----:B------:R-:W-:-:S07]  /*19a00*/  IMAD.MOV.U32 R13, RZ, RZ, R2 ;  /* 0x000000ffff0d7224 */ /* 0x000fce00078e0002 */
[----:B------:R-:W-:Y:S05]  /*19a10*/  WARPSYNC.COLLECTIVE R15, `(.L_x_7703) ;  /* 0x000000000f087348 */ /* 0x000fea0003c00000 */
[----:B------:R0:W1:Y:S02]  /*19a20*/  SHFL.UP P6, R14, R13, R12, R11 ;  /* 0x0400000c0d0e7389 */ /* 0x00006400000c000b */
[----:B01----:R-:W-:Y:S01]  /*19a30*/  ENDCOLLECTIVE ;  /* 0x000000000000791b */ /* 0x003fe20003800000 */
.L_x_7703:
[----:B------:R-:W-:Y:S01]  /*19a40*/  IMAD.MOV.U32 R12, RZ, RZ, 0x8 ;  /* 0x00000008ff0c7424 */ /* 0x000fe200078e00ff */
[----:B------:R-:W-:-:S05]  /*19a50*/  SEL R3, R14, RZ, P3 ;  /* 0x000000ff0e037207 */ /* 0x000fca0001800000 */
[----:B------:R-:W-:-:S04]  /*19a60*/  IMAD.IADD R2, R2, 0x1, R3 ;  /* 0x0000000102027824 */ /* 0x000fc800078e0203 */
[----:B------:R-:W-:-:S07]  /*19a70*/  IMAD.MOV.U32 R13, RZ, RZ, R2 ;  /* 0x000000ffff0d7224 */ /* 0x000fce00078e0002 */
[----:B------:R-:W-:Y:S05]  /*19a80*/  WARPSYNC.COLLECTIVE R15, `(.L_x_7704) ;  /* 0x000000000f087348 */ /* 0x000fea0003c00000 */
[----:B------:R0:W1:Y:S02]  /*19a90*/  SHFL.UP P6, R14, R13, R12, R11 ;  /* 0x0400000c0d0e7389 */ /* 0x00006400000c000b */
[----:B01----:R-:W-:Y:S01]  /*19aa0*/  ENDCOLLECTIVE ;  /* 0x000000000000791b */ /* 0x003fe20003800000 */
.L_x_7704:
[----:B------:R-:W-:Y:S01]  /*19ab0*/  IMAD.MOV.U32 R12, RZ, RZ, 0x10 ;  /* 0x00000010ff0c7424 */ /* 0x000fe200078e00ff */
[----:B------:R-:W-:-:S05]  /*19ac0*/  SEL R3, R14, RZ, P4 ;  /* 0x000000ff0e037207 */ /* 0x000fca0002000000 */
[----:B------:R-:W-:-:S04]  /*19ad0*/  IMAD.IADD R2, R2, 0x1, R3 ;  /* 0x0000000102027824 */ /* 0x000fc800078e0203 */
[----:B------:R-:W-:-:S07]  /*19ae0*/  IMAD.MOV.U32 R13, RZ, RZ, R2 ;  /* 0x000000ffff0d7224 */ /* 0x000fce00078e0002 */
[----:B------:R-:W-:Y:S05]  /*19af0*/  WARPSYNC.COLLECTIVE R15, `(.L_x_7705) ;  /* 0x000000000f087348 */ /* 0x000fea0003c00000 */
[----:B------:R0:W1:Y:S02]  /*19b00*/  SHFL.UP P6, R14, R13, R12, R11 ;  /* 0x0400000c0d0e7389 */ /* 0x00006400000c000b */
[----:B01----:R-:W-:Y:S01]  /*19b10*/  ENDCOLLECTIVE ;  /* 0x000000000000791b */ /* 0x003fe20003800000 */
.L_x_7705:
        /* <DEDUP_REMOVED lines=8> */
.L_x_7706:
[----:B------:R-:W-:Y:S01]  /*19ba0*/  IMAD.MOV.U32 R10, RZ, RZ, R14 ;  /* 0x000000ffff0a7224 */ /* 0x000fe200078e000e */
[----:B------:R-:W-:Y:S06]  /*19bb0*/  BRA `(.L_x_7707) ;  /* 0xffffffd400907947 */ /* 0x000fec000383ffff */
.L_x_7638:
[----:B------:R-:W-:Y:S01]  /*19bc0*/  BSSY B0, `(.L_x_7708) ;  /* 0x0000006000007945 */ /* 0x000fe20003800000 */
[----:B------:R-:W-:Y:S01]  /*19bd0*/  PLOP3.LUT P6, PT, P6, PT, PT, 0x8, 0x0 ;  /* 0x000000000000781c */ /* 0x000fe200037ce170 */
[----:B------:R-:W-:-:S12]  /*19be0*/  IMAD.MOV.U32 R15, RZ, RZ, -0x1 ;  /* 0xffffffffff0f7424 */ /* 0x000fd800078e00ff */
[----:B0-----:R-:W-:Y:S05]  /*19bf0*/  WARPSYNC.COLLECTIVE R15, `(.L_x_7709) ;  /* 0x000000000f087348 */ /* 0x001fea0003c00000 */
[----:B------:R-:W-:Y:S01]  /*19c00*/  VOTE.ANY R14, PT, P6 ;  /* 0x00000000000e7806 */ /* 0x000fe200030e0100 */
[----:B0-----:R-:W-:Y:S06]  /*19c10*/  ENDCOLLECTIVE ;  /* 0x000000000000791b */ /* 0x001fec0003800000 */
.L_x_7709:
[----:B------:R-:W-:Y:S05]  /*19c20*/  BSYNC B0 ;  /* 0x0000000000007941 */ /* 0x000fea0003800000 */
.L_x_7708:
        /* <DEDUP_REMOVED lines=10> */
.L_x_7710:
[----:B------:R-:W-:Y:S02]  /*19cd0*/  IMAD.MOV.U32 R13, RZ, RZ, R7 ;  /* 0x000000ffff0d7224 */ /* 0x000fe400078e0007 */
[----:B------:R-:W-:-:S07]  /*19ce0*/  IMAD.MOV.U32 R4, RZ, RZ, R14 ;  /* 0x000000ffff047224 */ /* 0x000fce00078e000e */
[----:B------:R-:W-:Y:S05]  /*19cf0*/  WARPSYNC.COLLECTIVE R15, `(.L_x_7711) ;  /* 0x000000000f087348 */ /* 0x000fea0003c00000 */
[----:B------:R0:W1:Y:S02]  /*19d00*/  SHFL.IDX P6, R14, R13, R12, R11 ;  /* 0x0000000c0d0e7389 */ /* 0x00006400000c000b */
[----:B01----:R-:W-:Y:S01]  /*19d10*/  ENDCOLLECTIVE ;  /* 0x000000000000791b */ /* 0x003fe20003800000 */
.L_x_7711:
[----:B------:R-:W-:Y:S02]  /*19d20*/  IMAD.MOV.U32 R7, RZ, RZ, R14 ;  /* 0x000000ffff077224 */ /* 0x000fe400078e000e */
[----:B------:R-:W-:-:S05]  /*19d30*/  IMAD.IADD R5, R9, 0x1, R16 ;  /* 0x0000000109057824 */ /* 0x000fca00078e0210 */
[----:B------:R0:W-:Y:S01]  /*19d40*/  STL [R1+0xc], R5 ;  /* 0x00000c0501007387 */ /* 0x0001e20000100800 */
[----:B------:R-:W-:Y:S05]  /*19d50*/  BRA `(.L_x_7712) ;  /* 0xffffffd400707947 */ /* 0x000fea000383ffff */
.L_x_7640:
        /* <DEDUP_REMOVED lines=8> */
.L_x_7714:
[----:B------:R-:W-:Y:S05]  /*19de0*/  BSYNC B0 ;  /* 0x0000000000007941 */ /* 0x000fea0003800000 */
.L_x_7713:
[----:B------:R-:W-:Y:S01]  /*19df0*/  IMAD.MOV.U32 R6, RZ, RZ, R14 ;  /* 0x000000ffff067224 */ /* 0x000fe200078e000e */
[----:B------:R-:W-:Y:S06]  /*19e00*/  BRA `(.L_x_7639) ;  /* 0xffffffd4005c7947 */ /* 0x000fec000383ffff */
.L_x_7646:
[----:B0-----:R0:W1:Y:S02]  /*19e10*/  SYNCS.PHASECHK.TRANS64.TRYWAIT P0, [R0+URZ+0x28820], R3 ;  /* 0x02882003000075a7 */ /* 0x001064000800017f */
[----:B-1----:R-:W-:Y:S05]  /*19e20*/  @!P0 NANOSLEEP.SYNCS 0x989680 ;  /* 0x009896800000895d */ /* 0x002fea0003900000 */
[----:B------:R-:W1:Y:S02]  /*19e30*/  @!P0 SYNCS.PHASECHK.TRANS64 P0, [R0+URZ+0x28820], R3 ;  /* 0x02882003000085a7 */ /* 0x000e64000800007f */
[----:B-1----:R-:W-:Y:S05]  /*19e40*/  @!P0 BRA `(.L_x_7646) ;  /* 0xfffffffc00f08947 */ /* 0x002fea000383ffff */
[----:B------:R-:W-:Y:S05]  /*19e50*/  BRA `(.L_x_7715) ;  /* 0xffffffdc00f87947 */ /* 0x000fea000383ffff */
.L_x_7647:
        /* <DEDUP_REMOVED lines=11> */
.L_x_7717:
[----:B------:R-:W-:Y:S05]  /*19f10*/  BSYNC B0 ;  /* 0x0000000000007941 */ /* 0x000fea0003800000 */
.L_x_7716:
[----:B------:R-:W-:Y:S05]  /*19f20*/  BRA `(.L_x_7718) ;  /* 0xffffffdc00e07947 */ /* 0x000fea000383ffff */
.L_x_7650:
[----:B------:R-:W-:Y:S01]  /*19f30*/  BSSY B1, `(.L_x_7719) ;  /* 0x0000006000017945 */ /* 0x000fe20003800000 */
[----:B------:R-:W-:-:S07]  /*19f40*/  IMAD.MOV.U32 R15, RZ, RZ, -0x1 ;  /* 0xffffffffff0f7424 */ /* 0x000fce00078e00ff */
[----:B01-3--:R-:W-:Y:S05]  /*19f50*/  WARPSYNC.COLLECTIVE R15, `(.L_x_7720) ;  /* 0x000000000f0c7348 */ /* 0x00bfea0003c00000 */
[----:B------:R-:W-:Y:S02]  /*19f60*/  ELECT P6, UR62, PT ;  /* 0x00000000003e782f */ /* 0x000fe400038c0000 */
[----:B------:R-:W-:Y:S01]  /*19f70*/  MOV R14, UR62 ;  /* 0x0000003e000e7c02 */ /* 0x000fe20008000f00 */
[----:B01-3--:R-:W-:Y:S10]  /*19f80*/  ENDCOLLECTIVE ;  /* 0x000000000000791b */ /* 0x00bff40003800000 */
.L_x_7720:
[----:B------:R-:W-:Y:S05]  /*19f90*/  BSYNC B1 ;  /* 0x0000000000017941 */ /* 0x000fea0003800000 */
.L_x_7719:
[----:B------:R-:W-:Y:S05]  /*19fa0*/  BRA `(.L_x_7721) ;  /* 0xffffffdc00d87947 */ /* 0x000fea000383ffff */
.L_x_7652:
[----:B0-----:R0:W1:Y:S02]  /*19fb0*/  SYNCS.PHASECHK.TRANS64.TRYWAIT P0, [R6+URZ], R5 ;  /* 0x00000005060075a7 */ /* 0x001064000800017f */
[----:B-1----:R-:W-:Y:S05]  /*19fc0*/  @!P0 NANOSLEEP.SYNCS 0x989680 ;  /* 0x009896800000895d */ /* 0x002fea0003900000 */
[----:B------:R-:W1:Y:S02]  /*19fd0*/  @!P0 SYNCS.PHASECHK.TRANS64 P0, [R6+URZ], R5 ;  /* 0x00000005060085a7 */ /* 0x000e64000800007f */
[----:B-1----:R-:W-:Y:S05]  /*19fe0*/  @!P0 BRA `(.L_x_7652) ;  /* 0xfffffffc00f08947 */ /* 0x002fea000383ffff */
[----:B------:R-:W-:Y:S05]  /*19ff0*/  BRA `(.L_x_7722) ;  /* 0xffffffe000107947 */ /* 0x000fea000383ffff */
.L_x_7653:
[----:B-1----:R1:W2:Y:S02]  /*1a000*/  SYNCS.PHASECHK.TRANS64.TRYWAIT P0, [R7+URZ], R2 ;  /* 0x00000002070075a7 */ /* 0x0022a4000800017f */
[----:B--2---:R-:W-:Y:S05]  /*1a010*/  @!P0 NANOSLEEP.SYNCS 0x989680 ;  /* 0x009896800000895d */ /* 0x004fea0003900000 */
[----:B------:R-:W2:Y:S02]  /*1a020*/  @!P0 SYNCS.PHASECHK.TRANS64 P0, [R7+URZ], R2 ;  /* 0x00000002070085a7 */ /* 0x000ea4000800007f */
[----:B--2---:R-:W-:Y:S05]  /*1a030*/  @!P0 BRA `(.L_x_7653) ;  /* 0xfffffffc00f08947 */ /* 0x004fea000383ffff */
[----:B------:R-:W-:Y:S05]  /*1a040*/  BRA `(.L_x_7723) ;  /* 0xffffffe000047947 */ /* 0x000fea000383ffff */
.L_x_7655:
[----:B--2---:R2:W4:Y:S02]  /*1a050*/  SYNCS.PHASECHK.TRANS64.TRYWAIT P0, [R4+URZ], R5 ;  /* 0x00000005040075a7 */ /* 0x004524000800017f */
[----:B----4-:R-:W-:Y:S05]  /*1a060*/  @!P0 NANOSLEEP.SYNCS 0x989680 ;  /* 0x009896800000895d */ /* 0x010fea0003900000 */
[----:B------:R-:W4:Y:S02]  /*1a070*/  @!P0 SYNCS.PHASECHK.TRANS64 P0, [R4+URZ], R5 ;  /* 0x00000005040085a7 */ /* 0x000f24000800007f */
[----:B----4-:R-:W-:Y:S05]  /*1a080*/  @!P0 BRA `(.L_x_7655) ;  /* 0xfffffffc00f08947 */ /* 0x010fea000383ffff */
[----:B------:R-:W-:Y:S05]  /*1a090*/  BRA `(.L_x_7724) ;  /* 0xffffffe000087947 */ /* 0x000fea000383ffff */
.L_x_7725:
        /* <DEDUP_REMOVED lines=14> */
.L_x_14861:


//--------------------- .text._ZN7cutlass13device_kernelIN5flash11enable_sm90INS1_16FlashAttnFwdSm90INS1_25CollectiveMainloopFwdSm90ILi2EN4cute5tupleIJNS5_1CILi1EEES8_S8_EEENS6_IJNS7_ILi128EEESA_SA_EEELi128ENS_6half_tEfNS_4arch4Sm90ELb0ELb1ELb0ELb1ELb0ELb1ELb0ELb1ELb1ELb1ELb1ELb0EEENS1_21CollectiveEpilogueFwdISB_S9_SC_SE_Li256ELb1ELb1ELb1ELb0EEENS1_36VarlenDynamicPersistentTileSchedulerILi128ELi128ELi256ELi128ELb1ELb1ELb1ELb1ELb0ELb1EEEEEEEEEvNT_6ParamsE --------------------------
	.section	.text._ZN7cutlass13device_kernelIN5flash11enable_sm90INS1_16FlashAttnFwdSm90INS1_25CollectiveMainloopFwdSm90ILi2EN4cute5tupleIJNS5_1CILi1EEES8_S8_EEENS6_IJNS7_ILi128EEESA_SA_EEELi128ENS_6half_tEfNS_4arch4Sm90ELb0ELb1ELb0ELb1ELb0ELb1ELb0ELb1ELb1ELb1ELb1ELb0EEENS1_21CollectiveEpilogueFwdISB_S9_SC_SE_Li256ELb1ELb1ELb1ELb0EEENS1_36VarlenDynamicPersistentTileSchedulerILi128ELi128ELi256ELi128ELb1ELb1ELb1ELb1ELb0ELb1EEEEEEEEEvNT_6ParamsE,"ax",@progbits
	.align	128
.text._ZN7cutlass13device_kernelIN5flash11enable_sm90INS1_16FlashAttnFwdSm90INS1_25CollectiveMainloopFwdSm90ILi2EN4cute5tupleIJNS5_1CILi1EEES8_S8_EEENS6_IJNS7_ILi128EEESA_SA_EEELi128ENS_6half_tEfNS_4arch4Sm90ELb0ELb1ELb0ELb1ELb0ELb1ELb0ELb1ELb1ELb1ELb1ELb0EEENS1_21CollectiveEpilogueFwdISB_S9_SC_SE_Li256ELb1ELb1ELb1ELb0EEENS1_36VarlenDynamicPersistentTileSchedulerILi128ELi128ELi256ELi128ELb1ELb1ELb1ELb1ELb0ELb1EEEEEEEEEvNT_6ParamsE:
        .type           _ZN7cutlass13device_kernelIN5flash11enable_sm90INS1_16FlashAttnFwdSm90INS1_25CollectiveMainloopFwdSm90ILi2EN4cute5tupleIJNS5_1CILi1EEES8_S8_EEENS6_IJNS7_ILi128EEESA_SA_EEELi128ENS_6half_tEfNS_4arch4Sm90ELb0ELb1ELb0ELb1ELb0ELb1ELb0ELb1ELb1ELb1ELb1ELb0EEENS1_21CollectiveEpilogueFwdISB_S9_SC_SE_Li256ELb1ELb1ELb1ELb0EEENS1_36VarlenDynamicPersistentTileSchedulerILi128ELi128ELi256ELi128ELb1ELb1ELb1ELb1ELb0ELb1EEEEEEEEEvNT_6ParamsE,@function
        .size           _ZN7cutlass13device_kernelIN5flash11enable_sm90INS1_16FlashAttnFwdSm90INS1_25CollectiveMainloopFwdSm90ILi2EN4cute5tupleIJNS5_1CILi1EEES8_S8_EEENS6_IJNS7_ILi128EEESA_SA_EEELi128ENS_6half_tEfNS_4arch4Sm90ELb0ELb1ELb0ELb1ELb0ELb1ELb0ELb1ELb1ELb1ELb1ELb0EEENS1_21CollectiveEpilogueFwdISB_S9_SC_SE_Li256ELb1ELb1ELb1ELb0EEENS1_36VarlenDynamicPersistentTileSchedulerILi128ELi128ELi256ELi128ELb1ELb1ELb1ELb1ELb0ELb1EEEEEEEEEvNT_6ParamsE,(.L_x_14862 - _ZN7cutlass13device_kernelIN5flash11enable_sm90INS1_16FlashAttnFwdSm90INS1_25CollectiveMainloopFwdSm90ILi2EN4cute5tupleIJNS5_1CILi1EEES8_S8_EEENS6_IJNS7_ILi128EEESA_SA_EEELi128ENS_6half_tEfNS_4arch4Sm90ELb0ELb1ELb0ELb1ELb0ELb1ELb0ELb1ELb1ELb1ELb1ELb0EEENS1_21CollectiveEpilogueFwdISB_S9_SC_SE_Li256ELb1ELb1ELb1ELb0EEENS1_36VarlenDynamicPersistentTileSchedulerILi128ELi128ELi256ELi128ELb1ELb1ELb1ELb1ELb0ELb1EEEEEEEEEvNT_6ParamsE)
        .other          _ZN7cutlass13device_kernelIN5flash11enable_sm90INS1_16FlashAttnFwdSm90INS1_25CollectiveMainloopFwdSm90ILi2EN4cute5tupleIJNS5_1CILi1EEES8_S8_EEENS6_IJNS7_ILi128EEESA_SA_EEELi128ENS_6half_tEfNS_4arch4Sm90ELb0ELb1ELb0ELb1ELb0ELb1ELb0ELb1ELb1ELb1ELb1ELb0EEENS1_21CollectiveEpilogueFwdISB_S9_SC_SE_Li256ELb1ELb1ELb1ELb0EEENS1_36VarlenDynamicPersistentTileSchedulerILi128ELi128ELi256ELi128ELb1ELb1ELb1ELb1ELb0ELb1EEEEEEEEEvNT_6ParamsE,@"STO_CUDA_ENTRY STV_DEFAULT"
_ZN7cutlass13device_kernelIN5flash11enable_sm90INS1_16FlashAttnFwdSm90INS1_25CollectiveMainloopFwdSm90ILi2EN4cute5tupleIJNS5_1CILi1EEES8_S8_EEENS6_IJNS7_ILi128EEESA_SA_EEELi128ENS_6half_tEfNS_4arch4Sm90ELb0ELb1ELb0ELb1ELb0ELb1ELb0ELb1ELb1ELb1ELb1ELb0EEENS1_21CollectiveEpilogueFwdISB_S9_SC_SE_Li256ELb1ELb1ELb1ELb0EEENS1_36VarlenDynamicPersistentTileSchedulerILi128ELi128ELi256ELi128ELb1ELb1ELb1ELb1ELb0ELb1EEEEEEEEEvNT_6ParamsE:
        /* <DEDUP_REMOVED lines=24> */
.L_x_7727:
[----:B------:R-:W-:Y:S05]  /*0180*/  BSYNC B0 ;  /* 0x0000000000007941 */ /* 0x000fea0003800000 */
.L_x_7726:
        /* <DEDUP_REMOVED lines=41> */
.L_x_7728:
        /* <DEDUP_REMOVED lines=22> */
.L_x_7729:
        /* <DEDUP_REMOVED lines=18> */
.L_x_7730:
        /* <DEDUP_REMOVED lines=22> */
.L_x_7731:
        /* <DEDUP_REMOVED lines=22> */
.L_x_7732:
[----:B------:R-:W-:Y:S01]  /*0960*/  PLOP3.LUT P0, PT, PT, PT, UP0, 0x80, 0x0 ;  /* 0x000000000000781c */ /* 0x000fe20003f0f008 */
[----:B------:R-:W-:Y:S01]  /*0970*/  UMOV UR40, 0x1 ;  /* 0x0000000100287882 */ /* 0x000fe20000000000 */
[----:B------:R-:W-:Y:S01]  /*0980*/  NOP ;  /* 0x0000000000007918 */ /* 0x000fe20000000000 */
[----:B------:R-:W-:Y:S01]  /*0990*/  USEL UR40, UR40, 0x2, !UP0 ;  /* 0x0000000228287887 */ /* 0x000fe2000c000000 */
[----:B------:R-:W-:Y:S01]  /*09a0*/  BSSY B9, `(.L_x_7733) ;  /* 0x0002618000097945 */ /* 0x000fe20003800000 */
[----:B------:R-:W-:Y:S01]  /*09b0*/  ULDC.64 UR42, c[0x0][0x208] ;  /* 0x00008200002a7ab9 */ /* 0x000fe20000000a00 */
[----:B012-4-:R-:W-:Y:S07]  /*09c0*/  BAR.SYNC.DEFER_BLOCKING 0x0 ;  /* 0x0000000000007b1d */ /* 0x017fee0000010000 */
[----:B------:R-:W-:Y:S05]  /*09d0*/  @!P0 BRA `(.L_x_7734) ;  /* 0x000001d400a08947 */ /* 0x000fea0003800000 */
.L_x_7735:
[----:B------:R-:W-:-:S08]  /*09e0*/  NOP ;  /* 0x0000000000007918 */ /* 0x000fd00000000000 */
[----:B------:R-:W0:Y:S02]  /*09f0*/  USETMAXREG.TRY_ALLOC.CTAPOOL UP0, 0xf0 ;  /* 0x000000f0000079c8 */ /* 0x000e240008000600 */
[----:B0-----:R-:W-:-:S13]  /*0a00*/  PLOP3.LUT P0, PT, PT, PT, UP0, 0x80, 0x0 ;  /* 0x000000000000781c */ /* 0x001fda0003f0f008 */
[----:B------:R-:W-:Y:S05]  /*0a10*/  @!P0 BRA `(.L_x_7735) ;  /* 0xfffffffc00f08947 */ /* 0x000fea000383ffff */
[----:B------:R-:W2:Y:S01]  /*0a20*/  LDL.LU R0, [R1+0x10] ;  /* 0x0000100001007983 */ /* 0x000ea20000300800 */
        /* <DEDUP_REMOVED lines=15> */
[----:B------:R0:W-:Y:S10]  /*0b20*/  STL [R1+0x10], R0 ;  /* 0x0000100001007387 */ /* 0x0001f40000100800 */
[----:B0-----:R-:W-:Y:S05]  /*0b30*/  @P0 BRA `(.L_x_7736) ;  /* 0x0000025c00f80947 */ /* 0x001fea0003800000 */
[----:B------:R-:W-:Y:S01]  /*0b40*/  VIADD R13, R6, 0xffffff80 ;  /* 0xffffff80060d7836 */ /* 0x000fe20000000000 */
[----:B------:R-:W-:Y:S01]  /*0b50*/  R2UR UR44, R2 ;  /* 0x00000000022c72ca */ /* 0x000fe200000e0000 */
[----:B------:R-:W-:Y:S01]  /*0b60*/  IMAD.MOV.U32 R213, RZ, RZ, RZ ;  /* 0x000000ffffd57224 */ /* 0x000fe200078e00ff */
[----:B------:R-:W-:Y:S01]  /*0b70*/  ULOP3.LUT UR45, UR40, 0x1, URZ, 0xfc, !UPT ;  /* 0x00000001282d7892 */ /* 0x000fe2000f8efc3f */
[----:B------:R-:W-:Y:S01]  /*0b80*/  IMAD.MOV.U32 R184, RZ, RZ, RZ ;  /* 0x000000ffffb87224 */ /* 0x000fe200078e00ff */
[----:B------:R-:W-:Y:S01]  /*0b90*/  SHF.R.S32.HI R0, RZ, 0x1f, R13 ;  /* 0x0000001fff007819 */ /* 0x000fe2000001140d */
[----:B------:R-:W-:Y:S02]  /*0ba0*/  IMAD.MOV.U32 R191, RZ, RZ, RZ ;  /* 0x000000ffffbf7224 */ /* 0x000fe400078e00ff */
[----:B------:R-:W-:Y:S01]  /*0bb0*/  IMAD.MOV.U32 R186, RZ, RZ, RZ ;  /* 0x000000ffffba7224 */ /* 0x000fe200078e00ff */
[CC--:B------:R-:W-:Y:S01]  /*0bc0*/  LEA.HI R3, R0.reuse, R13.reuse, RZ, 0x7 ;  /* 0x0000000d00037211 */ /* 0x0c0fe200078f38ff */
[----:B------:R-:W-:Y:S01]  /*0bd0*/  IMAD.MOV.U32 R22, RZ, RZ, RZ ;  /* 0x000000ffff167224 */ /* 0x000fe200078e00ff */
[----:B------:R-:W-:-:S02]  /*0be0*/  LEA.HI R5, R0, R13, RZ, 0x5 ;  /* 0x0000000d00057211 */ /* 0x000fc400078f28ff */
[----:B------:R-:W-:Y:S01]  /*0bf0*/  LOP3.LUT R233, R3, 0xffffff80, RZ, 0xc0, !PT ;  /* 0xffffff8003e97812 */ /* 0x000fe200078ec0ff */
[----:B------:R-:W-:Y:S01]  /*0c00*/  UIADD3 UR44, UR44, 0x10400, URZ ;  /* 0x000104002c2c7890 */ /* 0x000fe2000fffe03f */
[-C--:B------:R-:W-:Y:S01]  /*0c10*/  LEA.HI R4, R0, R13.reuse, RZ, 0x4 ;  /* 0x0000000d00047211 */ /* 0x080fe200078f20ff */
[----:B------:R-:W-:Y:S01]  /*0c20*/  IMAD.SHL.U32 R6, R5, 0x20, RZ ;  /* 0x0000002005067824 */ /* 0x000fe200078e00ff */
[----:B------:R-:W-:Y:S01]  /*0c30*/  SHF.R.S32.HI R14, RZ, 0x7, R3 ;  /* 0x00000007ff0e7819 */ /* 0x000fe20000011403 */
[C---:B------:R-:W-:Y:S01]  /*0c40*/  IMAD.IADD R233, R13.reuse, 0x1, -R233 ;  /* 0x000000010de97824 */ /* 0x040fe200078e0ae9 */
[----:B------:R-:W-:Y:S02]  /*0c50*/  LOP3.LUT R5, R4, 0x3fffff0, RZ, 0xc0, !PT ;  /* 0x03fffff004057812 */ /* 0x000fe400078ec0ff */
[----:B------:R-:W-:Y:S02]  /*0c60*/  LOP3.LUT R6, R6, 0xfffffc00, RZ, 0xc0, !PT ;  /* 0xfffffc0006067812 */ /* 0x000fe400078ec0ff */
[----:B------:R-:W-:Y:S01]  /*0c70*/  SHF.R.S32.HI R8, RZ, 0x1f, R233 ;  /* 0x0000001fff087819 */ /* 0x000fe200000114e9 */
[----:B------:R-:W-:Y:S01]  /*0c80*/  IMAD.IADD R5, R13, 0x1, -R5 ;  /* 0x000000010d057824 */ /* 0x000fe200078e0a05 */
[----:B------:R-:W-:-:S02]  /*0c90*/  LEA.HI R23, R0, R13, RZ, 0x3 ;  /* 0x0000000d00177211 */ /* 0x000fc400078f18ff */
[CC--:B------:R-:W-:Y:S02]  /*0ca0*/  LEA.HI R9, R8.reuse, R233.reuse, RZ, 0x2 ;  /* 0x000000e908097211 */ /* 0x0c0fe400078f10ff */
[----:B------:R-:W-:Y:S02]  /*0cb0*/  LEA.HI R8, R8, R233, RZ, 0x5 ;  /* 0x000000e908087211 */ /* 0x000fe400078f28ff */
[--C-:B------:R-:W-:Y:S02]  /*0cc0*/  SHF.R.S32.HI R10, RZ, 0x2, R9.reuse ;  /* 0x00000002ff0a7819 */ /* 0x100fe40000011409 */
[----:B------:R-:W-:Y:S02]  /*0cd0*/  SHF.R.S32.HI R7, RZ, 0x1f, R9 ;  /* 0x0000001fff077819 */ /* 0x000fe40000011409 */
[----:B------:R-:W-:Y:S02]  /*0ce0*/  LEA.HI R3, R3, R14, RZ, 0x1 ;  /* 0x0000000e03037211 */ /* 0x000fe400078f08ff */
[----:B------:R-:W-:-:S02]  /*0cf0*/  LEA.HI R7, R7, R10, RZ, 0x3 ;  /* 0x0000000a07077211 */ /* 0x000fc400078f18ff */
[----:B------:R-:W-:Y:S02]  /*0d00*/  LOP3.LUT R207, R23, 0xfffffff8, RZ, 0xc0, !PT ;  /* 0xfffffff817cf7812 */ /* 0x000fe400078ec0ff */
[----:B------:R-:W-:Y:S01]  /*0d10*/  LOP3.LUT R11, R7, 0xfffffff8, RZ, 0xc0, !PT ;  /* 0xfffffff8070b7812 */ /* 0x000fe200078ec0ff */
[----:B------:R-:W-:Y:S01]  /*0d20*/  IMAD R7, R5, 0x40, R6 ;  /* 0x0000004005077824 */ /* 0x000fe200078e0206 */
[----:B------:R-:W-:Y:S01]  /*0d30*/  SHF.R.S32.HI R5, RZ, 0x4, R4 ;  /* 0x00000004ff057819 */ /* 0x000fe20000011404 */
[----:B------:R-:W-:Y:S01]  /*0d40*/  IMAD.IADD R207, R13, 0x1, -R207 ;  /* 0x000000010dcf7824 */ /* 0x000fe200078e0acf */
[----:B------:R-:W-:Y:S01]  /*0d50*/  SHF.R.S32.HI R23, RZ, 0x3, R23 ;  /* 0x00000003ff177819 */ /* 0x000fe20000011417 */
[----:B------:R-:W-:Y:S01]  /*0d60*/  IMAD.IADD R11, R10, 0x1, -R11 ;  /* 0x000000010a0b7824 */ /* 0x000fe200078e0a0b */
[----:B------:R-:W-:Y:S01]  /*0d70*/  LEA.HI R4, R4, R5, RZ, 0x1 ;  /* 0x0000000504047211 */ /* 0x000fe200078f08ff */
[----:B------:R-:W-:Y:S01]  /*0d80*/  IMAD.SHL.U32 R16, R207, 0x8, RZ ;  /* 0x00000008cf107824 */ /* 0x000fe200078e00ff */
[----:B------:R-:W-:Y:S01]  /*0d90*/  SHF.R.S32.HI R8, RZ, 0x5, R8 ;  /* 0x00000005ff087819 */ /* 0x000fe20000011408 */
[C---:B------:R-:W-:Y:S01]  /*0da0*/  VIADD R212, R23.reuse, 0x20 ;  /* 0x0000002017d47836 */ /* 0x040fe20000000000 */
[----:B------:R-:W-:Y:S01]  /*0db0*/  LOP3.LUT R4, R4, 0x1ffffffe, RZ, 0xc0, !PT ;  /* 0x1ffffffe04047812 */ /* 0x000fe200078ec0ff */
[----:B------:R-:W-:Y:S01]  /*0dc0*/  VIADD R210, R23, 0x60 ;  /* 0x0000006017d27836 */ /* 0x000fe20000000000 */
[----:B------:R-:W-:Y:S01]  /*0dd0*/  LOP3.LUT R3, R3, 0x3fffffe, RZ, 0xc0, !PT ;  /* 0x03fffffe03037812 */ /* 0x000fe200078ec0ff */
[----:B------:R-:W-:Y:S01]  /*0de0*/  IMAD R8, R8, 0x10, R11 ;  /* 0x0000001008087824 */ /* 0x000fe200078e020b */
[CC--:B------:R-:W-:Y:S01]  /*0df0*/  LEA.HI R12, R0.reuse, R13.reuse, RZ, 0x2 ;  /* 0x0000000d000c7211 */ /* 0x0c0fe200078f10ff */
[----:B------:R-:W-:Y:S01]  /*0e00*/  IMAD.IADD R4, R5, 0x1, -R4 ;  /* 0x0000000105047824 */ /* 0x000fe200078e0a04 */
[----:B------:R-:W-:Y:S01]  /*0e10*/  LEA.HI R0, R0, R13, RZ, 0x6 ;  /* 0x0000000d00007211 */ /* 0x000fe200078f30ff */
[----:B------:R-:W-:Y:S01]  /*0e20*/  IMAD.IADD R3, R14, 0x1, -R3 ;  /* 0x000000010e037824 */ /* 0x000fe200078e0a03 */
[----:B------:R-:W-:Y:S01]  /*0e30*/  LOP3.LUT R12, R12, 0xfffffffc, RZ, 0xc0, !PT ;  /* 0xfffffffc0c0c7812 */ /* 0x000fe200078ec0ff */
[----:B------:R-:W-:Y:S01]  /*0e40*/  IMAD R4, R4, 0x8, R7 ;  /* 0x0000000804047824 */ /* 0x000fe200078e0207 */
[----:B------:R-:W-:Y:S01]  /*0e50*/  SHF.R.S32.HI R7, RZ, 0x1f, R212 ;  /* 0x0000001fff077819 */ /* 0x000fe200000114d4 */
[----:B------:R-:W-:Y:S01]  /*0e60*/  IMAD R8, R3, 0x40, R8 ;  /* 0x0000004003087824 */ /* 0x000fe200078e0208 */
[----:B------:R-:W-:Y:S01]  /*0e70*/  SHF.R.S32.HI R11, RZ, 0x1f, R210 ;  /* 0x0000001fff0b7819 */ /* 0x000fe200000114d2 */
[----:B------:R-:W-:Y:S01]  /*0e80*/  IMAD.SHL.U32 R0, R0, 0x8, RZ ;  /* 0x0000000800007824 */ /* 0x000fe200078e00ff */
[----:B------:R-:W-:Y:S01]  /*0e90*/  LEA.HI R7, R7, R212, RZ, 0x3 ;  /* 0x000000d407077211 */ /* 0x000fe200078f18ff */
[----:B------:R-:W-:Y:S01]  /*0ea0*/  IMAD.SHL.U32 R3, R23, 0x40, RZ ;  /* 0x0000004017037824 */ /* 0x000fe200078e00ff */
[----:B------:R-:W-:Y:S01]  /*0eb0*/  LEA.HI R11, R11, R210, RZ, 0x3 ;  /* 0x000000d20b0b7211 */ /* 0x000fe200078f18ff */
[----:B------:R-:W-:Y:S01]  /*0ec0*/  VIADD R211, R23, 0x40 ;  /* 0x0000004017d37836 */ /* 0x000fe20000000000 */
[----:B------:R-:W-:Y:S01]  /*0ed0*/  LOP3.LUT R203, R0, 0xfffffe00, RZ, 0xc0, !PT ;  /* 0xfffffe0000cb7812 */ /* 0x000fe200078ec0ff */
[----:B------:R-:W-:Y:S01]  /*0ee0*/  IMAD.IADD R12, R13, 0x1, -R12 ;  /* 0x000000010d0c7824 */ /* 0x000fe200078e0a0c */
[----:B------:R-:W-:Y:S01]  /*0ef0*/  LOP3.LUT R3, R3, 0x1c0, RZ, 0xc0, !PT ;  /* 0x000001c003037812 */ /* 0x000fe200078ec0ff */
[----:B------:R-:W-:Y:S01]  /*0f00*/  IMAD.SHL.U32 R198, R212, 0x40, RZ ;  /* 0x00000040d4c67824 */ /* 0x000fe200078e00ff */
[----:B------:R-:W-:Y:S01]  /*0f10*/  SHF.R.S32.HI R0, RZ, 0x1f, R211 ;  /* 0x0000001fff007819 */ /* 0x000fe200000114d3 */
[----:B------:R-:W-:Y:S01]  /*0f20*/  IMAD.SHL.U32 R7, R7, 0x40, RZ ;  /* 0x0000004007077824 */ /* 0x000fe200078e00ff */
[----:B------:R-:W-:Y:S01]  /*0f30*/  LEA.HI R6, R12, R12, RZ, 0x1 ;  /* 0x0000000c0c067211 */ /* 0x000fe200078f08ff */
[----:B------:R-:W-:Y:S01]  /*0f40*/  IMAD.SHL.U32 R197, R211, 0x40, RZ ;  /* 0x00000040d3c57824 */ /* 0x000fe200078e00ff */
[----:B------:R-:W-:Y:S01]  /*0f50*/  SHF.R.U32.HI R202, RZ, 0x3, R3 ;  /* 0x00000003ffca7819 */ /* 0x000fe20000011603 */
[----:B------:R-:W-:Y:S01]  /*0f60*/  IMAD.SHL.U32 R196, R210, 0x40, RZ ;  /* 0x00000040d2c47824 */ /* 0x000fe200078e00ff */
[----:B------:R-:W-:Y:S01]  /*0f70*/  LOP3.LUT R205, R3, 0x38, R16, 0xf8, !PT ;  /* 0x0000003803cd7812 */ /* 0x000fe200078ef810 */
[----:B------:R0:W-:Y:S01]  /*0f80*/  STL [R1+0x4c], R4 ;  /* 0x00004c0401007387 */ /* 0x0001e20000100800 */
[----:B------:R-:W-:Y:S01]  /*0f90*/  LOP3.LUT R198, R198, 0x1c0, RZ, 0xc0, !PT ;  /* 0x000001c0c6c67812 */ /* 0x000fe200078ec0ff */
[----:B------:R-:W-:Y:S01]  /*0fa0*/  IMAD.SHL.U32 R11, R11, 0x40, RZ ;  /* 0x000000400b0b7824 */ /* 0x000fe200078e00ff */
[----:B------:R-:W-:Y:S01]  /*0fb0*/  LEA.HI R3, R0, R211, RZ, 0x3 ;  /* 0x000000d300037211 */ /* 0x000fe200078f18ff */
[----:B------:R-:W-:Y:S01]  /*0fc0*/  STL [R1+0x48], R8 ;  /* 0x0000480801007387 */ /* 0x000fe20000100800 */
[----:B------:R-:W-:Y:S01]  /*0fd0*/  LOP3.LUT R5, R6, 0x1ffffffe, RZ, 0xc0, !PT ;  /* 0x1ffffffe06057812 */ /* 0x000fe200078ec0ff */
[----:B------:R-:W-:Y:S01]  /*0fe0*/  IMAD.SHL.U32 R18, R207, 0x4, RZ ;  /* 0x00000004cf127824 */ /* 0x000fe200078e00ff */
[----:B------:R-:W-:Y:S01]  /*0ff0*/  SHF.R.U32.HI R13, RZ, 0x3, R198 ;  /* 0x00000003ff0d7819 */ /* 0x000fe200000116c6 */
[----:B------:R-:W-:Y:S01]  /*1000*/  VIADD R190, R16, 0x40 ;  /* 0x0000004010be7836 */ /* 0x000fe20000000000 */
[----:B------:R-:W-:Y:S01]  /*1010*/  LOP3.LUT R201, R7, 0xfffffe00, RZ, 0xc0, !PT ;  /* 0xfffffe0007c97812 */ /* 0x000fe200078ec0ff */
[----:B------:R-:W-:Y:S01]  /*1020*/  IMAD.IADD R5, R12, 0x1, -R5 ;  /* 0x000000010c057824 */ /* 0x000fe200078e0a05 */
[----:B0-----:R-:W-:Y:S01]  /*1030*/  LOP3.LUT R4, R198, 0x38, R16, 0xf8, !PT ;  /* 0x00000038c6047812 */ /* 0x001fe200078ef810 */
[----:B------:R-:W-:Y:S01]  /*1040*/  VIADD R185, R18, 0x20 ;  /* 0x0000002012b97836 */ /* 0x000fe20000000000 */
[----:B------:R-:W-:Y:S01]  /*1050*/  LOP3.LUT R197, R197, 0x1c0, RZ, 0xc0, !PT ;  /* 0x000001c0c5c57812 */ /* 0x000fe200078ec0ff */
[----:B------:R-:W-:Y:S01]  /*1060*/  IMAD R195, R5, 0x8, R8 ;  /* 0x0000000805c37824 */ /* 0x000fe200078e0208 */
[----:B------:R-:W-:-:S02]  /*1070*/  SHF.L.U32 R3, R3, 0x6, RZ ;  /* 0x0000000603037819 */ /* 0x000fc400000006ff */
[----:B------:R-:W-:Y:S02]  /*1080*/  LOP3.LUT R196, R196, 0x1c0, RZ, 0xc0, !PT ;  /* 0x000001c0c4c47812 */ /* 0x000fe400078ec0ff */
[----:B------:R-:W-:Y:S02]  /*1090*/  LOP3.LUT R0, R9, 0x7ffffffc, RZ, 0xc0, !PT ;  /* 0x7ffffffc09007812 */ /* 0x000fe400078ec0ff */
[----:B------:R-:W-:Y:S02]  /*10a0*/  LOP3.LUT R4, R201, R4, R13, 0xf6, !PT ;  /* 0x00000004c9047212 */ /* 0x000fe400078ef60d */
[----:B------:R-:W-:Y:S01]  /*10b0*/  SHF.R.U32.HI R12, RZ, 0x3, R197 ;  /* 0x00000003ff0c7819 */ /* 0x000fe200000116c5 */
[----:B------:R-:W-:Y:S01]  /*10c0*/  IMAD.IADD R0, R233, 0x1, -R0 ;  /* 0x00000001e9007824 */ /* 0x000fe200078e0a00 */
[----:B------:R-:W-:Y:S02]  /*10d0*/  LOP3.LUT R9, R197, 0x38, R16, 0xf8, !PT ;  /* 0x00000038c5097812 */ /* 0x000fe400078ef810 */
[----:B------:R-:W-:Y:S01]  /*10e0*/  LOP3.LUT R200, R3, 0xfffffe00, RZ, 0xc0, !PT ;  /* 0xfffffe0003c87812 */ /* 0x000fe200078ec0ff */
[----:B------:R-:W-:Y:S01]  /*10f0*/  IMAD.SHL.U32 R188, R0, 0x2, RZ ;  /* 0x0000000200bc7824 */ /* 0x000fe200078e00ff */
[----:B------:R-:W-:-:S02]  /*1100*/  SHF.R.U32.HI R10, RZ, 0x3, R196 ;  /* 0x00000003ff0a7819 */ /* 0x000fc400000116c4 */
[----:B------:R-:W-:Y:S01]  /*1110*/  LOP3.LUT R6, R196, 0x38, R16, 0xf8, !PT ;  /* 0x00000038c4067812 */ /* 0x000fe200078ef810 */
[C---:B------:R-:W-:Y:S01]  /*1120*/  VIADD R231, R188.reuse, 0x8 ;  /* 0x00000008bce77836 */ /* 0x040fe20000000000 */
[----:B------:R-:W-:Y:S01]  /*1130*/  LOP3.LUT R199, R11, 0xfffffe00, RZ, 0xc0, !PT ;  /* 0xfffffe000bc77812 */ /* 0x000fe200078ec0ff */
[----:B------:R-:W-:Y:S01]  /*1140*/  VIADD R230, R188, 0x10 ;  /* 0x00000010bce67836 */ /* 0x000fe20000000000 */
[----:B------:R-:W-:Y:S01]  /*1150*/  LEA R3, R4, UR44, 0x1 ;  /* 0x0000002c04037c11 */ /* 0x000fe2000f8e08ff */
[----:B------:R-:W-:Y:S01]  /*1160*/  VIADD R229, R188, 0x18 ;  /* 0x00000018bce57836 */ /* 0x000fe20000000000 */
[----:B------:R-:W-:Y:S01]  /*1170*/  LOP3.LUT R9, R200, R9, R12, 0xf6, !PT ;  /* 0x00000009c8097212 */ /* 0x000fe200078ef60c */
[C---:B------:R-:W-:Y:S01]  /*1180*/  VIADD R228, R188.reuse, 0x20 ;  /* 0x00000020bce47836 */ /* 0x040fe20000000000 */
[----:B------:R-:W-:Y:S01]  /*1190*/  LOP3.LUT R6, R199, R6, R10, 0xf6, !PT ;  /* 0x00000006c7067212 */ /* 0x000fe200078ef60a */
[----:B------:R0:W-:Y:S01]  /*11a0*/  STL [R1+0x40], R3 ;  /* 0x0000400301007387 */ /* 0x0001e20000100800 */
[----:B------:R-:W-:Y:S01]  /*11b0*/  LEA R0, R9, UR44, 0x1 ;  /* 0x0000002c09007c11 */ /* 0x000fe2000f8e08ff */
[C---:B------:R-:W-:Y:S01]  /*11c0*/  VIADD R227, R188.reuse, 0x28 ;  /* 0x00000028bce37836 */ /* 0x040fe20000000000 */
[----:B------:R-:W-:Y:S01]  /*11d0*/  LOP3.LUT R205, R203, R205, R202, 0xf6, !PT ;  /* 0x000000cdcbcd7212 */ /* 0x000fe200078ef6ca */
[C---:B------:R-:W-:Y:S01]  /*11e0*/  VIADD R226, R188.reuse, 0x30 ;  /* 0x00000030bce27836 */ /* 0x040fe20000000000 */
[----:B------:R-:W-:Y:S01]  /*11f0*/  SHF.R.S32.HI R4, RZ, 0x1f, R229 ;  /* 0x0000001fff047819 */ /* 0x000fe200000114e5 */
[C---:B------:R-:W-:Y:S01]  /*1200*/  VIADD R225, R188.reuse, 0x38 ;  /* 0x00000038bce17836 */ /* 0x040fe20000000000 */
[----:B------:R1:W-:Y:S01]  /*1210*/  STL [R1+0x3c], R0 ;  /* 0x00003c0001007387 */ /* 0x0003e20000100800 */
[C---:B------:R-:W-:Y:S01]  /*1220*/  VIADD R224, R188.reuse, 0x40 ;  /* 0x00000040bce07836 */ /* 0x040fe20000000000 */
[----:B------:R-:W-:Y:S01]  /*1230*/  SHF.R.S32.HI R4, RZ, 0x1f, R226 ;  /* 0x0000001fff047819 */ /* 0x000fe200000114e2 */
[----:B------:R-:W-:Y:S01]  /*1240*/  VIADD R223, R188, 0x48 ;  /* 0x00000048bcdf7836 */ /* 0x000fe20000000000 */
[----:B0-----:R-:W-:Y:S01]  /*1250*/  LEA R3, R6, UR44, 0x1 ;  /* 0x0000002c06037c11 */ /* 0x001fe2000f8e08ff */
[C---:B------:R-:W-:Y:S01]  /*1260*/  VIADD R222, R188.reuse, 0x50 ;  /* 0x00000050bcde7836 */ /* 0x040fe20000000000 */
[----:B------:R-:W-:Y:S01]  /*1270*/  SHF.R.S32.HI R216, RZ, 0x1f, R23 ;  /* 0x0000001fffd87819 */ /* 0x000fe20000011417 */
[C---:B------:R-:W-:Y:S01]  /*1280*/  VIADD R221, R188.reuse, 0x58 ;  /* 0x00000058bcdd7836 */ /* 0x040fe20000000000 */
[----:B------:R-:W-:Y:S01]  /*1290*/  SHF.R.S32.HI R17, RZ, 0x1f, R16 ;  /* 0x0000001fff117819 */ /* 0x000fe20000011410 */
[C---:B------:R-:W-:Y:S01]  /*12a0*/  VIADD R220, R188.reuse, 0x60 ;  /* 0x00000060bcdc7836 */ /* 0x040fe20000000000 */
[----:B-1----:R-:W-:Y:S01]  /*12b0*/  SHF.R.S32.HI R0, RZ, 0x1f, R188 ;  /* 0x0000001fff007819 */ /* 0x002fe200000114bc */
[C---:B------:R-:W-:Y:S01]  /*12c0*/  VIADD R219, R188.reuse, 0x68 ;  /* 0x00000068bcdb7836 */ /* 0x040fe20000000000 */
[----:B------:R0:W-:Y:S01]  /*12d0*/  STL [R1+0x38], R3 ;  /* 0x0000380301007387 */ /* 0x0001e20000100800 */
[C---:B------:R-:W-:Y:S01]  /*12e0*/  VIADD R218, R188.reuse, 0x70 ;  /* 0x00000070bcda7836 */ /* 0x040fe20000000000 */
[----:B------:R-:W-:Y:S01]  /*12f0*/  SHF.R.S32.HI R0, RZ, 0x1f, R230 ;  /* 0x0000001fff007819 */ /* 0x000fe200000114e6 */
[----:B------:R-:W-:Y:S01]  /*1300*/  VIADD R217, R188, 0x78 ;  /* 0x00000078bcd97836 */ /* 0x000fe20000000000 */
[----:B------:R-:W-:-:S02]  /*1310*/  SHF.R.S32.HI R0, RZ, 0x1f, R227 ;  /* 0x0000001fff007819 */ /* 0x000fc400000114e3 */
[----:B------:R-:W-:Y:S02]  /*1320*/  SHF.R.S32.HI R0, RZ, 0x1f, R224 ;  /* 0x0000001fff007819 */ /* 0x000fe400000114e0 */
[----:B------:R-:W-:Y:S02]  /*1330*/  SHF.R.S32.HI R19, RZ, 0x1f, R18 ;  /* 0x0000001fff137819 */ /* 0x000fe40000011412 */
[----:B0-----:R-:W-:Y:S02]  /*1340*/  SHF.R.S32.HI R3, RZ, 0x1f, R231 ;  /* 0x0000001fff037819 */ /* 0x001fe400000114e7 */
[----:B------:R-:W-:Y:S02]  /*1350*/  SHF.R.S32.HI R3, RZ, 0x1f, R228 ;  /* 0x0000001fff037819 */ /* 0x000fe400000114e4 */
[----:B------:R-:W-:Y:S02]  /*1360*/  SHF.R.S32.HI R3, RZ, 0x1f, R225 ;  /* 0x0000001fff037819 */ /* 0x000fe400000114e1 */
[----:B------:R-:W-:-:S02]  /*1370*/  SHF.R.S32.HI R232, RZ, 0x1f, R185 ;  /* 0x0000001fffe87819 */ /* 0x000fc400000114b9 */
[----:B------:R-:W-:Y:S02]  /*1380*/  SHF.R.S32.HI R214, RZ, 0x1f, R190 ;  /* 0x0000001fffd67819 */ /* 0x000fe400000114be */
[----:B------:R-:W-:Y:S02]  /*1390*/  LEA R204, R205, UR44, 0x1 ;  /* 0x0000002ccdcc7c11 */ /* 0x000fe4000f8e08ff */
[----:B------:R-:W-:Y:S02]  /*13a0*/  SHF.R.S32.HI R4, RZ, 0x1f, R223 ;  /* 0x0000001fff047819 */ /* 0x000fe400000114df */
[----:B------:R-:W-:Y:S02]  /*13b0*/  SHF.R.S32.HI R3, RZ, 0x1f, R222 ;  /* 0x0000001fff037819 */ /* 0x000fe400000114de */
[----:B------:R-:W-:Y:S02]  /*13c0*/  SHF.R.S32.HI R0, RZ, 0x1f, R221 ;  /* 0x0000001fff007819 */ /* 0x000fe400000114dd */
[----:B------:R-:W-:-:S02]  /*13d0*/  SHF.R.S32.HI R237, RZ, 0x1f, R220 ;  /* 0x0000001fffed7819 */ /* 0x000fc400000114dc */
[----:B------:R-:W-:Y:S02]  /*13e0*/  SHF.R.S32.HI R236, RZ, 0x1f, R219 ;  /* 0x0000001fffec7819 */ /* 0x000fe400000114db */
[----:B------:R-:W-:Y:S02]  /*13f0*/  SHF.R.S32.HI R235, RZ, 0x1f, R218 ;  /* 0x0000001fffeb7819 */ /* 0x000fe400000114da */
[----:B------:R-:W-:-:S07]  /*1400*/  SHF.R.S32.HI R234, RZ, 0x1f, R217 ;  /* 0x0000001fffea7819 */ /* 0x000fce00000114d9 */
.L_x_8011:
[----:B------:R-:W-:Y:S05]  /*1410*/  YIELD ;  /* 0x0000000000007946 */ /* 0x000fea0003800000 */
[----:B------:R-:W-:Y:S01]  /*1420*/  ULDC.64 UR4, c[0x0][0xa28] ;  /* 0x00028a0000047ab9 */ /* 0x000fe20000000a00 */
[----:B0-2---:R-:W0:Y:S01]  /*1430*/  LDC.64 R6, c[0x0][0xa08] ;  /* 0x00028200ff067b82 */ /* 0x005e220000000a00 */
[----:B------:R-:W-:Y:S01]  /*1440*/  ISETP.NE.U32.AND P1, PT, RZ, UR4, PT ;  /* 0x00000004ff007c0c */ /* 0x000fe2000bf25070 */
[----:B------:R-:W-:Y:S02]  /*1450*/  IMAD.MOV.U32 R12, RZ, RZ, RZ ;  /* 0x000000ffff0c7224 */ /* 0x000fe400078e00ff */
[----:B------:R-:W-:Y:S01]  /*1460*/  IMAD.MOV.U32 R28, RZ, RZ, RZ ;  /* 0x000000ffff1c7224 */ /* 0x000fe200078e00ff */
[----:B------:R-:W-:Y:S01]  /*1470*/  ISETP.NE.AND.EX P1, PT, RZ, UR5, PT, P1 ;  /* 0x00000005ff007c0c */ /* 0x000fe2000bf25310 */
[----:B------:R-:W-:-:S02]  /*1480*/  ULDC.64 UR4, c[0x0][0xa18] ;  /* 0x0002860000047ab9 */ /* 0x000fc40000000a00 */
[----:B------:R-:W-:-:S04]  /*1490*/  ISETP.NE.U32.AND P2, PT, RZ, UR4, PT ;  /* 0x00000004ff007c0c */ /* 0x000fc8000bf45070 */
[----:B------:R-:W-:Y:S01]  /*14a0*/  ISETP.NE.AND.EX P2, PT, RZ, UR5, PT, P2 ;  /* 0x00000005ff007c0c */ /* 0x000fe2000bf45320 */
[----:B------:R-:W-:Y:S02]  /*14b0*/  ULDC.64 UR4, c[0x0][0xa08] ;  /* 0x0002820000047ab9 */ /* 0x000fe40000000a00 */
[----:B------:R-:W-:-:S03]  /*14c0*/  ISETP.NE.U32.AND P0, PT, RZ, UR4, PT ;  /* 0x00000004ff007c0c */ /* 0x000fc6000bf05070 */
[----:B---3--:R-:W1:Y:S01]  /*14d0*/  @P1 LDC.64 R4, c[0x0][0xa28] ;  /* 0x00028a00ff041b82 */ /* 0x008e620000000a00 */
[----:B------:R-:W-:Y:S01]  /*14e0*/  ISETP.NE.AND.EX P0, PT, RZ, UR5, PT, P0 ;  /* 0x00000005ff007c0c */ /* 0x000fe2000bf05300 */
[----:B0-----:R-:W-:-:S06]  /*14f0*/  IMAD.WIDE R10, R27, 0x4, R6 ;  /* 0x000000041b0a7825 */ /* 0x001fcc00078e0206 */
[----:B------:R-:W0:Y:S01]  /*1500*/  @P2 LDC.64 R8, c[0x0][0xa18] ;  /* 0x00028600ff082b82 */ /* 0x000e220000000a00 */
[----:B------:R-:W-:Y:S02]  /*1510*/  ULDC UR4, c[0x0][0x288] ;  /* 0x0000a20000047ab9 */ /* 0x000fe40000000800 */
[----:B------:R-:W-:Y:S01]  /*1520*/  IMAD.U32 R187, RZ, RZ, UR4 ;  /* 0x00000004ffbb7e24 */ /* 0x000fe2000f8e00ff */
[----:B------:R-:W-:Y:S02]  /*1530*/  ULDC.64 UR4, c[0x0][0x418] ;  /* 0x0001060000047ab9 */ /* 0x000fe40000000a00 */
[----:B------:R2:W5:Y:S01]  /*1540*/  @P0 LDG.E R28, desc[UR42][R10.64] ;  /* 0x0000002a0a1c0981 */ /* 0x000562000c1e1900 */
[----:B-1----:R-:W-:-:S05]  /*1550*/  @P1 IMAD.WIDE R4, R27, 0x4, R4 ;  /* 0x000000041b041825 */ /* 0x002fca00078e0204 */
[----:B------:R2:W5:Y:S01]  /*1560*/  @P1 LDG.E R12, desc[UR42][R4.64] ;  /* 0x0000002a040c1981 */ /* 0x000562000c1e1900 */
[----:B0-----:R-:W-:-:S05]  /*1570*/  @P2 IMAD.WIDE R6, R27, 0x4, R8 ;  /* 0x000000041b062825 */ /* 0x001fca00078e0208 */
[----:B------:R2:W5:Y:S01]  /*1580*/  @P2 LDG.E R187, desc[UR42][R6.64] ;  /* 0x0000002a06bb2981 */ /* 0x000562000c1e1900 */
[----:B------:R-:W-:-:S03]  /*1590*/  UISETP.NE.U32.AND UP0, UPT, UR4, URZ, UPT ;  /* 0x0000003f0400728c */ /* 0x000fc6000bf05070 */
[----:B------:R-:W-:Y:S01]  /*15a0*/  ULDC UR4, c[0x0][0x424] ;  /* 0x0001090000047ab9 */ /* 0x000fe20000000800 */
[----:B------:R-:W-:-:S03]  /*15b0*/  UISETP.NE.AND.EX UP0, UPT, UR5, URZ, UPT, UP0 ;  /* 0x0000003f0500728c */ /* 0x000fc6000bf05300 */
[----:B------:R-:W-:Y:S01]  /*15c0*/  ULDC UR5, c[0x0][0x2f0] ;  /* 0x0000bc0000057ab9 */ /* 0x000fe20000000800 */
[----:B------:R-:W-:-:S04]  /*15d0*/  USEL UR4, UR4, 0x1, UP0 ;  /* 0x0000000104047887 */ /* 0x000fc80008000000 */
[----:B------:R-:W-:-:S03]  /*15e0*/  UIMAD UR4, UR4, UR5, URZ ;  /* 0x00000005040472a4 */ /* 0x000fc6000f8e023f */
[----:B------:R-:W-:Y:S02]  /*15f0*/  ULDC UR5, c[0x0][0x348] ;  /* 0x0000d20000057ab9 */ /* 0x000fe40000000800 */
[----:B------:R-:W-:Y:S02]  /*1600*/  IMAD.U32 R24, RZ, RZ, UR5 ;  /* 0x00000005ff187e24 */ /* 0x000fe4000f8e00ff */
[----:B------:R-:W-:Y:S01]  /*1610*/  IMAD.U32 R29, RZ, RZ, UR4 ;  /* 0x00000004ff1d7e24 */ /* 0x000fe2000f8e00ff */
[----:B--2-4-:R-:W-:Y:S06]  /*1620*/  @P2 BRA `(.L_x_7737) ;  /* 0x0000000000242947 */ /* 0x014fec0003800000 */
        /* <DEDUP_REMOVED lines=9> */
.L_x_7737:
[----:B------:R-:W-:Y:S01]  /*16c0*/  ULDC.64 UR4, c[0x0][0xa20] ;  /* 0x0002880000047ab9 */ /* 0x000fe20000000a00 */
[C---:B------:R-:W-:Y:S01]  /*16d0*/  LOP3.LUT R3, R26.reuse, 0xff000000, RZ, 0xc0, !PT ;  /* 0xff0000001a037812 */ /* 0x040fe200078ec0ff */
[----:B------:R-:W-:Y:S01]  /*16e0*/  IMAD.MOV.U32 R209, RZ, RZ, R27 ;  /* 0x000000ffffd17224 */ /* 0x000fe200078e001b */
[----:B------:R-:W-:Y:S02]  /*16f0*/  ISETP.NE.U32.AND P1, PT, RZ, UR4, PT ;  /* 0x00000004ff007c0c */ /* 0x000fe4000bf25070 */
[C---:B------:R-:W-:Y:S02]  /*1700*/  LOP3.LUT R0, R26.reuse, 0xff0000, RZ, 0xc0, !PT ;  /* 0x00ff00001a007812 */ /* 0x040fe400078ec0ff */
[----:B------:R-:W-:Y:S02]  /*1710*/  ISETP.NE.AND.EX P1, PT, RZ, UR5, PT, P1 ;  /* 0x00000005ff007c0c */ /* 0x000fe4000bf25310 */
[----:B------:R-:W-:Y:S02]  /*1720*/  SHF.R.U32.HI R3, RZ, 0x8, R3 ;  /* 0x00000008ff037819 */ /* 0x000fe40000011603 */
[----:B------:R-:W-:-:S02]  /*1730*/  LOP3.LUT R206, R26, 0xffff, RZ, 0xc0, !PT ;  /* 0x0000ffff1ace7812 */ /* 0x000fc400078ec0ff */
[----:B------:R-:W-:-:S07]  /*1740*/  LEA.HI R208, R0, R3, RZ, 0x10 ;  /* 0x0000000300d07211 */ /* 0x000fce00078f80ff */
[----:B------:R-:W-:Y:S05]  /*1750*/  @!P1 BRA `(.L_x_7738) ;  /* 0x0000000000109947 */ /* 0x000fea0003800000 */
[----:B------:R-:W0:Y:S02]  /*1760*/  LDC.64 R4, c[0x0][0xa20] ;  /* 0x00028800ff047b82 */ /* 0x000e240000000a00 */
[----:B0-----:R-:W-:-:S05]  /*1770*/  IMAD.WIDE R4, R27, 0x4, R4 ;  /* 0x000000041b047825 */ /* 0x001fca00078e0204 */
[----:B------:R0:W5:Y:S01]  /*1780*/  LDG.E R29, desc[UR42][R4.64] ;  /* 0x0000002a041d7981 */ /* 0x000162000c1e1900 */
[----:B------:R-:W-:Y:S05]  /*1790*/  BRA `(.L_x_7739) ;  /* 0x0000000000107947 */ /* 0x000fea0003800000 */
.L_x_7738:
[----:B------:R-:W-:Y:S05]  /*17a0*/  @!P0 BRA `(.L_x_7739) ;  /* 0x00000000000c8947 */ /* 0x000fea0003800000 */
[----:B------:R-:W2:Y:S04]  /*17b0*/  LDG.E R0, desc[UR42][R10.64] ;  /* 0x0000002a0a007981 */ /* 0x000ea8000c1e1900 */
[----:B------:R-:W2:Y:S02]  /*17c0*/  LDG.E R29, desc[UR42][R10.64+0x4] ;  /* 0x0000042a0a1d7981 */ /* 0x000ea4000c1e1900 */
[----:B--2---:R-:W-:-:S07]  /*17d0*/  IMAD.IADD R29, R29, 0x1, -R0 ;  /* 0x000000011d1d7824 */ /* 0x004fce00078e0a00 */
.L_x_7739:
        /* <DEDUP_REMOVED lines=25> */
[----:B--2---:R-:W-:Y:S01]  /*1970*/  @P1 IMAD.HI.U32 R3, R0, R11, RZ ;  /* 0x0000000b00031227 */ /* 0x004fe200078e00ff */
[----:B------:R-:W-:Y:S02]  /*1980*/  MOV R6, R0 ;  /* 0x0000000000067202 */ /* 0x000fe40000000f00 */
[C---:B------:R-:W-:Y:S01]  /*1990*/  IADD3 R7, R189.reuse, 0x1, -R187 ;  /* 0x00000001bd077810 */ /* 0x040fe20007ffe8bb */
[----:B------:R-:W-:Y:S01]  /*19a0*/  VIADD R0, R189, 0x7f ;  /* 0x0000007fbd007836 */ /* 0x000fe20000000000 */
[----:B----4-:R-:W-:-:S04]  /*19b0*/  @P1 SHF.R.U32.HI R6, RZ, R10, R3 ;  /* 0x0000000aff061219 */ /* 0x010fc80000011603 */
[----:B------:R-:W-:Y:S01]  /*19c0*/  SHF.R.S32.HI R3, RZ, 0x1f, R0 ;  /* 0x0000001fff037819 */ /* 0x000fe20000011400 */
[----:B-1----:R-:W-:-:S03]  /*19d0*/  IMAD.IADD R9, R7, 0x1, R6 ;  /* 0x0000000107097824 */ /* 0x002fc600078e0206 */
[----:B------:R-:W-:Y:S01]  /*19e0*/  LEA.HI R3, R3, R0, RZ, 0x7 ;  /* 0x0000000003037211 */ /* 0x000fe200078f38ff */
[----:B------:R-:W-:-:S03]  /*19f0*/  IMAD.IADD R4, R9, 0x1, R4 ;  /* 0x0000000109047824 */ /* 0x000fc600078e0204 */
[----:B------:R-:W-:Y:S01]  /*1a00*/  SHF.R.S32.HI R124, RZ, 0x7, R3 ;  /* 0x00000007ff7c7819 */ /* 0x000fe20000011403 */
        /* <DEDUP_REMOVED lines=12> */
.L_x_7742:
[----:B------:R-:W-:-:S13]  /*1ad0*/  ISETP.NE.AND P0, PT, R5, 0x1, PT ;  /* 0x000000010500780c */ /* 0x000fda0003f05270 */
[----:B------:R-:W0:Y:S02]  /*1ae0*/  @P0 LDC.64 R6, c[0x0][0x9e8] ;  /* 0x00027a00ff060b82 */ /* 0x000e240000000a00 */
[----:B0-----:R-:W-:-:S05]  /*1af0*/  @P0 IMAD.HI.U32 R6, R0, R6, RZ ;  /* 0x0000000600060227 */ /* 0x001fca00078e00ff */
[----:B------:R-:W-:-:S07]  /*1b00*/  @P0 SHF.R.U32.HI R0, RZ, R7, R6 ;  /* 0x00000007ff000219 */ /* 0x000fce0000011606 */
.L_x_7743:
[----:B------:R-:W-:Y:S05]  /*1b10*/  BSYNC B0 ;  /* 0x0000000000007941 */ /* 0x000fea0003800000 */
.L_x_7741:
[----:B------:R-:W-:-:S05]  /*1b20*/  IMAD R3, R0, R5, R5 ;  /* 0x0000000500037224 */ /* 0x000fca00078e0205 */
[----:B------:R-:W-:-:S07]  /*1b30*/  VIMNMX R4, R4, R3, PT ;  /* 0x0000000304047248 */ /* 0x000fce0003fe0100 */
.L_x_7740:
        /* <DEDUP_REMOVED lines=11> */
[----:B-1----:R-:W-:-:S05]  /*1bf0*/  @P1 SHF.R.U32.HI R0, RZ, R9, R6 ;  /* 0x00000009ff001219 */ /* 0x002fca0000011606 */
        /* <DEDUP_REMOVED lines=13> */
.L_x_7746:
[----:B------:R-:W-:-:S13]  /*1cd0*/  ISETP.NE.AND P0, PT, R5, 0x1, PT ;  /* 0x000000010500780c */ /* 0x000fda0003f05270 */
[----:B------:R-:W0:Y:S02]  /*1ce0*/  @P0 LDC.64 R6, c[0x0][0x9e8] ;  /* 0x00027a00ff060b82 */ /* 0x000e240000000a00 */
[----:B0-----:R-:W-:-:S05]  /*1cf0*/  @P0 IMAD.HI.U32 R4, R0, R6, RZ ;  /* 0x0000000600040227 */ /* 0x001fca00078e00ff */
[----:B------:R-:W-:-:S07]  /*1d00*/  @P0 SHF.R.U32.HI R0, RZ, R7, R4 ;  /* 0x00000007ff000219 */ /* 0x000fce0000011604 */
.L_x_7747:
[----:B------:R-:W-:Y:S05]  /*1d10*/  BSYNC B0 ;  /* 0x0000000000007941 */ /* 0x000fea0003800000 */
.L_x_7745:
[----:B------:R-:W-:-:S05]  /*1d20*/  IMAD R0, R0, R5, RZ ;  /* 0x0000000500007224 */ /* 0x000fca00078e02ff */
[----:B------:R-:W-:-:S07]  /*1d30*/  VIMNMX R3, R3, R0, !PT ;  /* 0x0000000003037248 */ /* 0x000fce0007fe0100 */
.L_x_7744:
[----:B------:R-:W-:Y:S01]  /*1d40*/  SHF.R.S32.HI R0, RZ, 0x1f, R3 ;  /* 0x0000001fff007819 */ /* 0x000fe20000011403 */
[----:B------:R-:W-:Y:S01]  /*1d50*/  BSSY B0, `(.L_x_7748) ;  /* 0x0000028000007945 */ /* 0x000fe20003800000 */
[----:B------:R-:W-:Y:S02]  /*1d60*/  LOP3.LUT R215, R208, 0xff, RZ, 0xc0, !PT ;  /* 0x000000ffd0d77812 */ /* 0x000fe400078ec0ff */
[----:B------:R-:W-:Y:S02]  /*1d70*/  LEA.HI R0, R0, R3, RZ, 0x7 ;  /* 0x0000000300007211 */ /* 0x000fe400078f38ff */
[----:B------:R-:W-:Y:S02]  /*1d80*/  SHF.R.U32.HI R208, RZ, 0x10, R208 ;  /* 0x00000010ffd07819 */ /* 0x000fe400000116d0 */
[----:B------:R-:W-:-:S04]  /*1d90*/  SHF.R.S32.HI R0, RZ, 0x7, R0 ;  /* 0x00000007ff007819 */ /* 0x000fc80000011400 */
        /* <DEDUP_REMOVED lines=35> */
.L_x_7749:
[----:B------:R-:W-:Y:S05]  /*1fd0*/  BSYNC B0 ;  /* 0x0000000000007941 */ /* 0x000fea0003800000 */
.L_x_7748:
[----:B------:R-:W-:-:S05]  /*1fe0*/  IMAD R3, R215, R0, R9 ;  /* 0x00000000d7037224 */ /* 0x000fca00078e0209 */
        /* <DEDUP_REMOVED lines=11> */
[----:B------:R-:W-:Y:S02]  /*20a0*/  @P0 SHF.R.S32.HI R26, RZ, 0x7, R3 ;  /* 0x00000007ff1a0819 */ /* 0x000fe40000011403 */
        /* <DEDUP_REMOVED lines=23> */
.L_x_7752:
[----:B------:R-:W-:Y:S05]  /*2220*/  BSYNC B6 ;  /* 0x0000000000067941 */ /* 0x000fea0003800000 */
.L_x_7751:
        /* <DEDUP_REMOVED lines=20> */
.L_x_7754:
[----:B------:R-:W-:Y:S05]  /*2370*/  BSYNC B6 ;  /* 0x0000000000067941 */ /* 0x000fea0003800000 */
.L_x_7753:
[----:B------:R-:W-:Y:S01]  /*2380*/  ULDC.64 UR4, c[0x0][0x9f8] ;  /* 0x00027e0000047ab9 */ /* 0x000fe20000000a00 */
[----:B------:R-:W2:Y:S01]  /*2390*/  LDL.LU R20, [R1+0x10] ;  /* 0x0000100001147983 */ /* 0x000ea20000300800 */
[----:B------:R-:W-:Y:S01]  /*23a0*/  ISETP.NE.U32.AND P0, PT, RZ, UR4, PT ;  /* 0x00000004ff007c0c */ /* 0x000fe2000bf05070 */
[----:B------:R-:W0:Y:S03]  /*23b0*/  LDC.64 R98, c[0x0][0x300] ;  /* 0x0000c000ff627b82 */ /* 0x000e260000000a00 */
[----:B------:R-:W-:Y:S01]  /*23c0*/  ISETP.NE.AND.EX P0, PT, RZ, UR5, PT, P0 ;  /* 0x00000005ff007c0c */ /* 0x000fe2000bf05300 */
[----:B------:R-:W1:Y:S01]  /*23d0*/  S2R R30, SR_TID.X ;  /* 0x00000000001e7919 */ /* 0x000e620000002100 */
[----:B------:R-:W-:Y:S01]  /*23e0*/  IMAD.IADD R28, R28, 0x1, R29 ;  /* 0x000000011c1c7824 */ /* 0x000fe200078e021d */
[----:B------:R-:W-:Y:S02]  /*23f0*/  ULDC.64 UR4, c[0x0][0xa08] ;  /* 0x0002820000047ab9 */ /* 0x000fe40000000a00 */
[----:B------:R-:W3:Y:S08]  /*2400*/  LDC R33, c[0x0][0x3f4] ;  /* 0x0000fd00ff217b82 */ /* 0x000ef00000000800 */
[----:B------:R-:W4:Y:S02]  /*2410*/  @P0 LDC.64 R4, c[0x0][0x9f8] ;  /* 0x00027e00ff040b82 */ /* 0x000f240000000a00 */
[----:B----4-:R-:W-:-:S05]  /*2420*/  @P0 IMAD.WIDE R4, R27, 0x4, R4 ;  /* 0x000000041b040825 */ /* 0x010fca00078e0204 */
[----:B------:R4:W2:Y:S01]  /*2430*/  @P0 LDG.E R27, desc[UR42][R4.64] ;  /* 0x0000002a041b0981 */ /* 0x0008a2000c1e1900 */
[----:B------:R-:W-:Y:S01]  /*2440*/  SHF.R.S32.HI R39, RZ, 0x1f, R28 ;  /* 0x0000001fff277819 */ /* 0x000fe2000001141c */
[-C--:B0-----:R-:W-:Y:S01]  /*2450*/  IMAD.WIDE.U32 R6, R28, R98.reuse, RZ ;  /* 0x000000621c067225 */ /* 0x081fe200078e00ff */
[----:B------:R-:W-:Y:S02]  /*2460*/  ISETP.NE.U32.AND P0, PT, RZ, UR4, PT ;  /* 0x00000004ff007c0c */ /* 0x000fe4000bf05070 */
[----:B-1----:R-:W-:Y:S01]  /*2470*/  SHF.R.U32.HI R30, RZ, 0x7, R30 ;  /* 0x00000007ff1e7819 */ /* 0x002fe2000001161e */
[-C--:B------:R-:W-:Y:S01]  /*2480*/  IMAD R0, R39, R98.reuse, RZ ;  /* 0x0000006227007224 */ /* 0x080fe200078e02ff */
[----:B------:R-:W-:Y:S01]  /*2490*/  ISETP.NE.AND.EX P0, PT, RZ, UR5, PT, P0 ;  /* 0x00000005ff007c0c */ /* 0x000fe2000bf05300 */
[----:B------:R-:W-:Y:S01]  /*24a0*/  ULDC.64 UR4, c[0x0][0x308] ;  /* 0x0000c20000047ab9 */ /* 0x000fe20000000a00 */
[----:B------:R-:W-:Y:S01]  /*24b0*/  ISETP.NE.AND P6, PT, R30, 0x1, PT ;  /* 0x000000011e00780c */ /* 0x000fe20003fc5270 */
[----:B------:R-:W-:Y:S01]  /*24c0*/  IMAD R3, R28, R99, R0 ;  /* 0x000000631c037224 */ /* 0x000fe200078e0200 */
[----:B---3--:R-:W-:Y:S01]  /*24d0*/  ISETP.GE.AND P1, PT, R16, R33, PT ;  /* 0x000000211000720c */ /* 0x008fe20003f26270 */
[----:B------:R-:W-:Y:S01]  /*24e0*/  IMAD.SHL.U32 R32, R23, 0x40, RZ ;  /* 0x0000004017207824 */ /* 0x000fe200078e00ff */
[----:B-----5:R-:W-:Y:S01]  /*24f0*/  SHF.R.S32.HI R29, RZ, 0x1f, R112 ;  /* 0x0000001fff1d7819 */ /* 0x020fe20000011470 */
[----:B------:R-:W-:Y:S01]  /*2500*/  IMAD.IADD R7, R7, 0x1, R3 ;  /* 0x0000000107077824 */ /* 0x000fe200078e0203 */
[----:B------:R-:W-:Y:S01]  /*2510*/  SHF.R.U32.HI R31, RZ, 0x3, R198 ;  /* 0x00000003ff1f7819 */ /* 0x000fe200000116c6 */
[----:B------:R-:W-:Y:S01]  /*2520*/  IMAD.SHL.U32 R88, R98, 0x20, RZ ;  /* 0x0000002062587824 */ /* 0x000fe200078e00ff */
[----:B------:R-:W-:Y:S01]  /*2530*/  SHF.R.U32.HI R21, RZ, 0x3, R197 ;  /* 0x00000003ff157819 */ /* 0x000fe200000116c5 */
[----:B----4-:R-:W-:Y:S01]  /*2540*/  IMAD.WIDE.U32 R4, R206, UR4, R6 ;  /* 0x00000004ce047c25 */ /* 0x010fe2000f8e0006 */
[----:B------:R-:W-:Y:S01]  /*2550*/  SHF.L.U64.HI R89, R98, 0x5, R99 ;  /* 0x0000000562597819 */ /* 0x000fe20000010263 */
[----:B------:R-:W0:Y:S01]  /*2560*/  LDC.64 R6, c[0x0][0x3f8] ;  /* 0x0000fe00ff067b82 */ /* 0x000e220000000a00 */
[----:B------:R-:W-:Y:S01]  /*2570*/  SHF.R.S32.HI R116, RZ, 0x1f, R212 ;  /* 0x0000001fff747819 */ /* 0x000fe200000114d4 */
[----:B------:R-:W-:Y:S01]  /*2580*/  IMAD R5, R206, UR5, R5 ;  /* 0x00000005ce057c24 */ /* 0x000fe2000f8e0205 */
[----:B------:R-:W-:Y:S01]  /*2590*/  ULDC.64 UR4, c[0x0][0x310] ;  /* 0x0000c40000047ab9 */ /* 0x000fe20000000a00 */
[----:B------:R-:W-:Y:S01]  /*25a0*/  IMAD.WIDE.U32 R126, R23, R98, R88 ;  /* 0x00000062177e7225 */ /* 0x000fe200078e0058 */
[----:B------:R-:W-:-:S02]  /*25b0*/  SHF.R.S32.HI R115, RZ, 0x1f, R211 ;  /* 0x0000001fff737819 */ /* 0x000fc400000114d3 */
[----:B------:R-:W-:Y:S01]  /*25c0*/  SHF.R.S32.HI R114, RZ, 0x1f, R210 ;  /* 0x0000001fff727819 */ /* 0x000fe200000114d2 */
[----:B------:R-:W-:-:S04]  /*25d0*/  IMAD.WIDE.U32 R40, R23, R98, R16 ;  /* 0x0000006217287225 */ /* 0x000fc800078e0010 */
[----:B------:R-:W-:Y:S02]  /*25e0*/  VIADD R122, R30, 0x8 ;  /* 0x000000081e7a7836 */ /* 0x000fe40000000000 */
[----:B------:R-:W-:Y:S02]  /*25f0*/  IMAD.SHL.U32 R110, R33, 0x2, RZ ;  /* 0x00000002216e7824 */ /* 0x000fe400078e00ff */
[----:B------:R-:W-:Y:S02]  /*2600*/  IMAD.SHL.U32 R123, R98, 0x80, RZ ;  /* 0x00000080627b7824 */ /* 0x000fe400078e00ff */
[CC--:B0-----:R-:W-:Y:S01]  /*2610*/  IMAD.WIDE.U32 R92, R23.reuse, R6.reuse, R18 ;  /* 0x00000006175c7225 */ /* 0x0c1fe200078e0012 */
[C-C-:B------:R-:W-:Y:S02]  /*2620*/  SHF.L.U64.HI R15, R6.reuse, 0x6, R7.reuse ;  /* 0x00000006060f7819 */ /* 0x140fe40000010207 */
[----:B------:R-:W-:Y:S01]  /*2630*/  SHF.L.U64.HI R14, R6, 0x7, R7 ;  /* 0x00000007060e7819 */ /* 0x000fe20000010207 */
[----:B------:R-:W-:-:S04]  /*2640*/  IMAD.WIDE.U32 R90, R23, R6, R16 ;  /* 0x00000006175a7225 */ /* 0x000fc800078e0010 */
[----:B------:R-:W-:Y:S02]  /*2650*/  IMAD R12, R29, R6, RZ ;  /* 0x000000061d0c7224 */ /* 0x000fe400078e02ff */
[----:B------:R-:W-:Y:S02]  /*2660*/  IMAD.SHL.U32 R13, R6, 0x20, RZ ;  /* 0x00000020060d7824 */ /* 0x000fe400078e00ff */
[----:B------:R-:W-:Y:S02]  /*2670*/  IMAD R35, R112, R7, R12 ;  /* 0x0000000770237224 */ /* 0x000fe400078e020c */
[----:B------:R-:W-:Y:S01]  /*2680*/  IMAD.SHL.U32 R12, R6, 0x40, RZ ;  /* 0x00000040060c7824 */ /* 0x000fe200078e00ff */
[----:B--2---:R-:W-:-:S04]  /*2690*/  LOP3.LUT R20, R20, 0xfffffffe, RZ, 0xc0, !PT ;  /* 0xfffffffe14147812 */ /* 0x004fc800078ec0ff */
[----:B------:R-:W-:-:S05]  /*26a0*/  @P1 LOP3.LUT R20, R20, 0x1, RZ, 0xfc, !PT ;  /* 0x0000000114141812 */ /* 0x000fca00078efcff */
[----:B------:R0:W-:Y:S02]  /*26b0*/  STL [R1+0x10], R20 ;  /* 0x0000101401007387 */ /* 0x0001e40000100800 */
[----:B0-----:R-:W-:Y:S02]  /*26c0*/  SHF.R.U32.HI R20, RZ, 0x3, R196 ;  /* 0x00000003ff147819 */ /* 0x001fe400000116c4 */
[----:B------:R-:W-:Y:S02]  /*26d0*/  SHF.R.S32.HI R0, RZ, 0x1f, R27 ;  /* 0x0000001fff007819 */ /* 0x000fe4000001141b */
[----:B------:R-:W-:Y:S02]  /*26e0*/  SEL R27, R27, RZ, !P0 ;  /* 0x000000ff1b1b7207 */ /* 0x000fe40004000000 */
[----:B------:R-:W-:Y:S02]  /*26f0*/  SEL R3, R0, RZ, !P0 ;  /* 0x000000ff00037207 */ /* 0x000fe40004000000 */
[----:B------:R-:W-:Y:S01]  /*2700*/  IADD3 R42, P0, R23, R28, RZ ;  /* 0x0000001c172a7210 */ /* 0x000fe20007f1e0ff */
[----:B------:R-:W-:Y:S01]  /*2710*/  IMAD.WIDE.U32 R96, R27, UR4, R4 ;  /* 0x000000041b607c25 */ /* 0x000fe2000f8e0004 */
[----:B------:R-:W-:Y:S01]  /*2720*/  SHF.L.U64.HI R28, R98, 0x6, R99 ;  /* 0x00000006621c7819 */ /* 0x000fe20000010263 */
[----:B------:R-:W0:Y:S01]  /*2730*/  LDC.64 R4, c[0x0][0x408] ;  /* 0x00010200ff047b82 */ /* 0x000e220000000a00 */
[----:B------:R-:W-:Y:S01]  /*2740*/  IADD3.X R43, R216, R39, RZ, P0, !PT ;  /* 0x00000027d82b7210 */ /* 0x000fe200007fe4ff */
[----:B------:R-:W-:Y:S01]  /*2750*/  IMAD R0, R3, UR4, RZ ;  /* 0x0000000403007c24 */ /* 0x000fe2000f8e02ff */
[----:B------:R-:W-:-:S03]  /*2760*/  IADD3 R39, P3, R96, 0x40, RZ ;  /* 0x0000004060277810 */ /* 0x000fc60007f7e0ff */
[----:B------:R-:W-:Y:S01]  /*2770*/  IMAD R37, R27, UR5, R0 ;  /* 0x000000051b257c24 */ /* 0x000fe2000f8e0200 */
[----:B------:R-:W-:Y:S05]  /*2780*/  @!P6 WARPSYNC.ALL ;  /* 0x000000000000e948 */ /* 0x000fea0003800000 */
[----:B------:R-:W-:Y:S01]  /*2790*/  ULDC.64 UR4, c[0x0][0x330] ;  /* 0x0000cc0000047ab9 */ /* 0x000fe20000000a00 */
[----:B------:R-:W-:Y:S01]  /*27a0*/  IMAD.IADD R36, R97, 0x1, R37 ;  /* 0x0000000161247824 */ /* 0x000fe200078e0225 */
[----:B------:R-:W-:Y:S01]  /*27b0*/  @!P6 BAR.SYNC.DEFER_BLOCKING 0x9, 0x100 ;  /* 0x024400000000eb1d */ /* 0x000fe20000010000 */
[----:B------:R-:W-:Y:S01]  /*27c0*/  IMAD.WIDE.U32 R8, R206, UR4, R16 ;  /* 0x00000004ce087c25 */ /* 0x000fe2000f8e0010 */
[----:B------:R-:W-:-:S03]  /*27d0*/  IADD3 R37, P0, R96, R40, RZ ;  /* 0x0000002860257210 */ /* 0x000fc60007f1e0ff */
[----:B------:R-:W-:Y:S01]  /*27e0*/  IMAD R9, R206, UR5, R9 ;  /* 0x00000005ce097c24 */ /* 0x000fe2000f8e0209 */
[----:B------:R-:W-:Y:S01]  /*27f0*/  ULDC.64 UR4, c[0x0][0x338] ;  /* 0x0000ce0000047ab9 */ /* 0x000fe20000000a00 */
[----:B------:R-:W-:Y:S02]  /*2800*/  IMAD.X R104, RZ, RZ, R36, P3 ;  /* 0x000000ffff687224 */ /* 0x000fe400018e0624 */
[----:B------:R-:W-:Y:S01]  /*2810*/  IMAD R0, R3, UR4, RZ ;  /* 0x0000000403007c24 */ /* 0x000fe2000f8e02ff */
[----:B------:R-:W-:Y:S01]  /*2820*/  SEL R3, R33, RZ, P1 ;  /* 0x000000ff21037207 */ /* 0x000fe20000800000 */
[C---:B------:R-:W-:Y:S01]  /*2830*/  IMAD.WIDE.U32 R94, R27.reuse, UR4, R8 ;  /* 0x000000041b5e7c25 */ /* 0x040fe2000f8e0008 */
[----:B------:R-:W-:Y:S02]  /*2840*/  ULDC UR4, c[0x0][0x2f4] ;  /* 0x0000bd0000047ab9 */ /* 0x000fe40000000800 */
[----:B------:R-:W-:Y:S01]  /*2850*/  ISETP.GE.AND P2, PT, R16, UR4, PT ;  /* 0x0000000410007c0c */ /* 0x000fe2000bf46270 */
[----:B------:R-:W-:-:S02]  /*2860*/  IMAD R47, R27, UR5, R0 ;  /* 0x000000051b2f7c24 */ /* 0x000fc4000f8e0200 */
[----:B------:R-:W-:Y:S02]  /*2870*/  IMAD R0, R216, R6, RZ ;  /* 0x00000006d8007224 */ /* 0x000fe400078e02ff */
[----:B------:R-:W-:Y:S02]  /*2880*/  IMAD.IADD R3, R16, 0x1, R3 ;  /* 0x0000000110037824 */ /* 0x000fe400078e0203 */
[C---:B------:R-:W-:Y:S02]  /*2890*/  IMAD R9, R23.reuse, R7, R0 ;  /* 0x0000000717097224 */ /* 0x040fe400078e0200 */
[-C--:B0-----:R-:W-:Y:S02]  /*28a0*/  IMAD R0, R216, R4.reuse, RZ ;  /* 0x00000004d8007224 */ /* 0x081fe400078e02ff */
[----:B------:R-:W-:-:S04]  /*28b0*/  IMAD.WIDE.U32 R86, R23, R4, R18 ;  /* 0x0000000417567225 */ /* 0x000fc800078e0012 */
[C---:B------:R-:W-:Y:S01]  /*28c0*/  IMAD R11, R23.reuse, R5, R0 ;  /* 0x00000005170b7224 */ /* 0x040fe200078e0200 */
[----:B------:R-:W-:Y:S01]  /*28d0*/  SHF.R.S32.HI R0, RZ, 0x1f, R3 ;  /* 0x0000001fff007819 */ /* 0x000fe20000011403 */
[----:B------:R-:W-:-:S03]  /*28e0*/  IMAD.WIDE.U32 R84, R23, R4, R16 ;  /* 0x0000000417547225 */ /* 0x000fc600078e0010 */
[CC--:B------:R-:W-:Y:S01]  /*28f0*/  LEA.HI R45, R0.reuse, R3.reuse, RZ, 0x3 ;  /* 0x00000003002d7211 */ /* 0x0c0fe200078f18ff */
[----:B------:R-:W-:Y:S01]  /*2900*/  IMAD.IADD R93, R93, 0x1, R9 ;  /* 0x000000015d5d7824 */ /* 0x000fe200078e0209 */
[----:B------:R-:W-:Y:S01]  /*2910*/  LEA.HI R8, R0, R3, RZ, 0x6 ;  /* 0x0000000300087211 */ /* 0x000fe200078f30ff */
[----:B------:R-:W-:Y:S01]  /*2920*/  IMAD.IADD R91, R9, 0x1, R91 ;  /* 0x00000001095b7824 */ /* 0x000fe200078e025b */
[----:B------:R-:W-:Y:S01]  /*2930*/  LOP3.LUT R0, R45, 0x38, RZ, 0xc0, !PT ;  /* 0x000000382d007812 */ /* 0x000fe200078ec0ff */
[----:B------:R-:W-:Y:S01]  /*2940*/  IMAD.IADD R87, R87, 0x1, R11 ;  /* 0x0000000157577824 */ /* 0x000fe200078e020b */
[----:B------:R-:W-:Y:S01]  /*2950*/  LOP3.LUT R9, R198, 0x38, R45, 0xf8, !PT ;  /* 0x00000038c6097812 */ /* 0x000fe200078ef82d */
[----:B------:R-:W-:Y:S01]  /*2960*/  IMAD.IADD R85, R11, 0x1, R85 ;  /* 0x000000010b557824 */ /* 0x000fe200078e0255 */
[--C-:B------:R-:W-:Y:S01]  /*2970*/  LOP3.LUT R10, R197, 0x38, R45.reuse, 0xf8, !PT ;  /* 0x00000038c50a7812 */ /* 0x100fe200078ef82d */
[----:B------:R-:W-:Y:S01]  /*2980*/  IMAD.SHL.U32 R8, R8, 0x80, RZ ;  /* 0x0000008008087824 */ /* 0x000fe200078e00ff */
[----:B------:R-:W-:Y:S01]  /*2990*/  LOP3.LUT R11, R196, 0x38, R45, 0xf8, !PT ;  /* 0x00000038c40b7812 */ /* 0x000fe200078ef82d */
[----:B------:R-:W-:Y:S01]  /*29a0*/  IMAD R29, R29, R4, RZ ;  /* 0x000000041d1d7224 */ /* 0x000fe200078e02ff */
[----:B------:R-:W-:Y:S01]  /*29b0*/  LOP3.LUT R3, R0, 0x1c0, R32, 0xf8, !PT ;  /* 0x000001c000037812 */ /* 0x000fe200078ef820 */
[----:B------:R-:W-:Y:S01]  /*29c0*/  IMAD R0, R216, R98, RZ ;  /* 0x00000062d8007224 */ /* 0x000fe200078e02ff */
[----:B------:R-:W-:Y:S01]  /*29d0*/  LOP3.LUT R8, R8, 0xffffe000, RZ, 0xc0, !PT ;  /* 0xffffe00008087812 */ /* 0x000fe200078ec0ff */
[----:B------:R-:W-:Y:S01]  /*29e0*/  IMAD.WIDE.U32 R92, R112, R6, R92 ;  /* 0x00000006705c7225 */ /* 0x000fe200078e005c */
[----:B------:R-:W-:-:S02]  /*29f0*/  LOP3.LUT R9, R9, R31, RZ, 0x3c, !PT ;  /* 0x0000001f09097212 */ /* 0x000fc400078e3cff */
[----:B------:R-:W-:Y:S01]  /*2a00*/  LOP3.LUT R27, R10, R21, RZ, 0x3c, !PT ;  /* 0x000000150a1b7212 */ /* 0x000fe200078e3cff */
[----:B------:R-:W-:Y:S01]  /*2a10*/  IMAD R31, R23, R99, R0 ;  /* 0x00000063171f7224 */ /* 0x000fe200078e0200 */
[----:B------:R-:W-:Y:S01]  /*2a20*/  LOP3.LUT R11, R11, R20, RZ, 0x3c, !PT ;  /* 0x000000140b0b7212 */ /* 0x000fe200078e3cff */
[C---:B------:R-:W-:Y:S01]  /*2a30*/  IMAD.WIDE.U32 R90, R112.reuse, R6, R90 ;  /* 0x00000006705a7225 */ /* 0x040fe200078e005a */
[----:B------:R-:W-:Y:S02]  /*2a40*/  LOP3.LUT R3, R3, R202, RZ, 0x3c, !PT ;  /* 0x000000ca03037212 */ /* 0x000fe400078e3cff */
[-C--:B------:R-:W-:Y:S01]  /*2a50*/  IADD3 R108, R9, R8.reuse, R201 ;  /* 0x00000008096c7210 */ /* 0x080fe20007ffe0c9 */
[C---:B------:R-:W-:Y:S01]  /*2a60*/  IMAD R101, R112.reuse, R5, R29 ;  /* 0x0000000570657224 */ /* 0x040fe200078e021d */
[----:B------:R-:W-:Y:S01]  /*2a70*/  IADD3 R27, R27, R8, R200 ;  /* 0x000000081b1b7210 */ /* 0x000fe20007ffe0c8 */
[----:B------:R-:W-:Y:S01]  /*2a80*/  IMAD.WIDE.U32 R86, R112, R4, R86 ;  /* 0x0000000470567225 */ /* 0x000fe200078e0056 */
[----:B------:R-:W-:-:S02]  /*2a90*/  IADD3 R21, R11, R8, R199 ;  /* 0x000000080b157210 */ /* 0x000fc40007ffe0c7 */
[----:B------:R-:W-:Y:S01]  /*2aa0*/  IADD3 R109, R3, R8, R203 ;  /* 0x00000008036d7210 */ /* 0x000fe20007ffe0cb */
[C---:B------:R-:W-:Y:S01]  /*2ab0*/  IMAD.SHL.U32 R11, R6.reuse, 0x80, RZ ;  /* 0x00000080060b7824 */ /* 0x040fe200078e00ff */
[----:B------:R-:W-:Y:S01]  /*2ac0*/  SHF.L.U64.HI R20, R6, 0x5, R7 ;  /* 0x0000000506147819 */ /* 0x000fe20000010207 */
[C---:B------:R-:W-:Y:S01]  /*2ad0*/  IMAD.SHL.U32 R7, R4.reuse, 0x20, RZ ;  /* 0x0000002004077824 */ /* 0x040fe200078e00ff */
[C-C-:B------:R-:W-:Y:S01]  /*2ae0*/  SHF.L.U64.HI R10, R4.reuse, 0x5, R5.reuse ;  /* 0x00000005040a7819 */ /* 0x140fe20000010205 */
[C---:B------:R-:W-:Y:S01]  /*2af0*/  IMAD.SHL.U32 R6, R4.reuse, 0x40, RZ ;  /* 0x0000004004067824 */ /* 0x040fe200078e00ff */
[----:B------:R-:W-:Y:S01]  /*2b00*/  SHF.L.U64.HI R9, R4, 0x6, R5 ;  /* 0x0000000604097819 */ /* 0x000fe20000010205 */
[----:B------:R-:W-:Y:S01]  /*2b10*/  IMAD.WIDE.U32 R84, R112, R4, R84 ;  /* 0x0000000470547225 */ /* 0x000fe200078e0054 */
[----:B------:R-:W-:Y:S02]  /*2b20*/  SHF.L.U64.HI R8, R4, 0x7, R5 ;  /* 0x0000000704087819 */ /* 0x000fe40000010205 */
[----:B------:R-:W-:Y:S01]  /*2b30*/  IADD3 R3, P1, R88, R126, RZ ;  /* 0x0000007e58037210 */ /* 0x000fe20007f3e0ff */
[----:B------:R-:W-:Y:S01]  /*2b40*/  IMAD.SHL.U32 R5, R4, 0x80, RZ ;  /* 0x0000008004057824 */ /* 0x000fe200078e00ff */
[----:B------:R-:W-:Y:S01]  /*2b50*/  SHF.L.U64.HI R0, R98, 0x7, R99 ;  /* 0x0000000762007819 */ /* 0x000fe20000010263 */
[----:B------:R-:W-:Y:S01]  /*2b60*/  IMAD.IADD R4, R31, 0x1, R127 ;  /* 0x000000011f047824 */ /* 0x000fe200078e027f */
[----:B------:R-:W-:Y:S01]  /*2b70*/  LOP3.LUT R38, R45, 0xfffffff8, RZ, 0xc0, !PT ;  /* 0xfffffff82d267812 */ /* 0x000fe200078ec0ff */
[----:B------:R-:W-:Y:S01]  /*2b80*/  IMAD.IADD R31, R41, 0x1, R31 ;  /* 0x00000001291f7824 */ /* 0x000fe200078e021f */
[----:B------:R-:W-:Y:S01]  /*2b90*/  SHF.R.S32.HI R102, RZ, 0x3, R45 ;  /* 0x00000003ff667819 */ /* 0x000fe2000001142d */
[----:B------:R-:W-:Y:S01]  /*2ba0*/  IMAD.X R29, R4, 0x1, R89, P1 ;  /* 0x00000001041d7824 */ /* 0x000fe200008e0659 */
[----:B------:R-:W-:Y:S01]  /*2bb0*/  IADD3 R30, P1, R3, R88, RZ ;  /* 0x00000058031e7210 */ /* 0x000fe20007f3e0ff */
[----:B------:R-:W-:Y:S01]  /*2bc0*/  IMAD.X R99, R31, 0x1, R36, P0 ;  /* 0x000000011f637824 */ /* 0x000fe200000e0624 */
[----:B------:R-:W-:Y:S01]  /*2bd0*/  IADD3 R100, P0, R37, 0x40, RZ ;  /* 0x0000004025647810 */ /* 0x000fe20007f1e0ff */
[----:B------:R-:W-:Y:S01]  /*2be0*/  IMAD.IADD R33, R93, 0x1, R35 ;  /* 0x000000015d217824 */ /* 0x000fe200078e0223 */
[----:B------:R-:W-:Y:S01]  /*2bf0*/  SHF.R.S32.HI R103, RZ, 0x1f, R38 ;  /* 0x0000001fff677819 */ /* 0x000fe20000011426 */
[----:B------:R-:W-:-:S02]  /*2c00*/  IMAD.IADD R34, R35, 0x1, R91 ;  /* 0x0000000123227824 */ /* 0x000fc400078e025b */
[----:B------:R-:W-:Y:S01]  /*2c10*/  IMAD.X R32, R29, 0x1, R89, P1 ;  /* 0x000000011d207824 */ /* 0x000fe200008e0659 */
[----:B------:R-:W-:Y:S01]  /*2c20*/  ISETP.GE.AND P1, PT, R190, UR4, PT ;  /* 0x00000004be007c0c */ /* 0x000fe2000bf26270 */
[----:B------:R-:W-:Y:S02]  /*2c30*/  IMAD.IADD R35, R87, 0x1, R101 ;  /* 0x0000000157237824 */ /* 0x000fe400078e0265 */
[----:B------:R-:W-:Y:S02]  /*2c40*/  IMAD.IADD R101, R101, 0x1, R85 ;  /* 0x0000000165657824 */ /* 0x000fe400078e0255 */
[----:B------:R-:W-:Y:S02]  /*2c50*/  IMAD.X R105, RZ, RZ, R99, P0 ;  /* 0x000000ffff697224 */ /* 0x000fe400000e0663 */
[----:B------:R-:W-:-:S07]  /*2c60*/  IMAD.IADD R106, R95, 0x1, R47 ;  /* 0x000000015f6a7824 */ /* 0x000fce00078e022f */
.L_x_7840:
[----:B------:R-:W2:Y:S01]  /*2c70*/  LDL.LU R44, [R1+0x10] ;  /* 0x00001000012c7983 */ /* 0x000ea20000300800 */
[----:B------:R-:W-:Y:S01]  /*2c80*/  VIADD R26, R26, 0xffffffff ;  /* 0xffffffff1a1a7836 */ /* 0x000fe20000000000 */
[----:B------:R-:W0:Y:S01]  /*2c90*/  LDC R121, c[0x0][0x3f4] ;  /* 0x0000fd00ff797b82 */ /* 0x000e220000000800 */
[----:B------:R-:W-:Y:S01]  /*2ca0*/  IMAD R111, R184, 0x4000, R205 ;  /* 0x00004000b86f7824 */ /* 0x000fe200078e02cd */
[----:B------:R-:W-:Y:S05]  /*2cb0*/  YIELD ;  /* 0x0000000000007946 */ /* 0x000fea0003800000 */
[----:B------:R-:W-:Y:S01]  /*2cc0*/  ISETP.GT.AND P3, PT, R26, R25, PT ;  /* 0x000000191a00720c */ /* 0x000fe20003f64270 */
[----:B------:R-:W-:Y:S01]  /*2cd0*/  BSSY B0, `(.L_x_7755) ;  /* 0x000059d000007945 */ /* 0x000fe20003800000 */
[----:B------:R-:W-:Y:S01]  /*2ce0*/  IMAD R111, R111, 0x2, R2 ;  /* 0x000000026f6f7824 */ /* 0x000fe200078e0202 */
[----:B0-----:R-:W-:-:S02]  /*2cf0*/  ISETP.GE.AND P0, PT, R121, 0x1, PT ;  /* 0x000000017900780c */ /* 0x001fc40003f06270 */
[----:B--2---:R-:W-:-:S08]  /*2d00*/  LOP3.LUT R44, R44, 0xfffffffb, RZ, 0xc0, !PT ;  /* 0xfffffffb2c2c7812 */ /* 0x004fd000078ec0ff */
[----:B------:R-:W-:-:S05]  /*2d10*/  @P3 LOP3.LUT R44, R44, 0x4, RZ, 0xfc, !PT ;  /* 0x000000042c2c3812 */ /* 0x000fca00078efcff */
[----:B------:R0:W-:Y:S01]  /*2d20*/  STL [R1+0x10], R44 ;  /* 0x0000102c01007387 */ /* 0x0001e20000100800 */
[----:B------:R-:W-:Y:S05]  /*2d30*/  @!P0 BRA `(.L_x_7756) ;  /* 0x0000005000d88947 */ /* 0x000fea0003800000 */
[----:B------:R-:W-:Y:S01]  /*2d40*/  ULDC.U8 UR4, c[0x0][0x410] ;  /* 0x0001040000047ab9 */ /* 0x000fe20000000000 */
[----:B0-----:R-:W-:Y:S01]  /*2d50*/  SHF.R.S32.HI R44, RZ, 0x1f, R26 ;  /* 0x0000001fff2c7819 */ /* 0x001fe2000001141a */
[-C--:B------:R-:W-:Y:S01]  /*2d60*/  IMAD R45, R0, R26.reuse, RZ ;  /* 0x0000001a002d7224 */ /* 0x080fe200078e02ff */
[----:B------:R-:W-:Y:S01]  /*2d70*/  ISETP.NE.AND P0, PT, RZ, UR4, PT ;  /* 0x00000004ff007c0c */ /* 0x000fe2000bf05270 */
[-C--:B------:R-:W-:Y:S02]  /*2d80*/  IMAD R46, R14, R26.reuse, RZ ;  /* 0x0000001a0e2e7224 */ /* 0x080fe400078e02ff */
[----:B------:R-:W-:Y:S02]  /*2d90*/  IMAD R47, R8, R26, RZ ;  /* 0x0000001a082f7224 */ /* 0x000fe400078e02ff */
[----:B------:R-:W-:Y:S02]  /*2da0*/  IMAD R113, R26, -0x80, R24 ;  /* 0xffffff801a717824 */ /* 0x000fe400078e0218 */
[----:B------:R-:W-:-:S02]  /*2db0*/  IMAD R45, R44, R123, R45 ;  /* 0x0000007b2c2d7224 */ /* 0x000fc400078e022d */
[C---:B------:R-:W-:Y:S01]  /*2dc0*/  IMAD R117, R44.reuse, R11, R46 ;  /* 0x0000000b2c757224 */ /* 0x040fe200078e022e */
[----:B------:R-:W-:Y:S01]  /*2dd0*/  VIMNMX R113, R113, 0x80, PT ;  /* 0x0000008071717848 */ /* 0x000fe20003fe0100 */
[----:B------:R-:W-:Y:S02]  /*2de0*/  IMAD R47, R44, R5, R47 ;  /* 0x000000052c2f7224 */ /* 0x000fe400078e022f */
[----:B------:R-:W-:-:S04]  /*2df0*/  IMAD.WIDE.U32 R118, R123, R26, RZ ;  /* 0x0000001a7b767225 */ /* 0x000fc800078e00ff */
        /* <DEDUP_REMOVED lines=34> */
.L_x_7759:
[----:B------:R-:W-:Y:S05]  /*3020*/  BSYNC B1 ;  /* 0x0000000000017941 */ /* 0x000fea0003800000 */
.L_x_7758:
[----:B------:R-:W-:Y:S01]  /*3030*/  ISETP.GE.AND P4, PT, R212, R113, PT ;  /* 0x00000071d400720c */ /* 0x000fe20003f86270 */
[----:B0----5:R-:W-:Y:S01]  /*3040*/  IMAD.MOV.U32 R44, RZ, RZ, R72 ;  /* 0x000000ffff2c7224 */ /* 0x021fe200078e0048 */
[----:B------:R-:W-:Y:S01]  /*3050*/  BSSY B1, `(.L_x_7760) ;  /* 0x0000025000017945 */ /* 0x000fe20003800000 */
[----:B------:R-:W-:Y:S01]  /*3060*/  IMAD.MOV.U32 R45, RZ, RZ, R73 ;  /* 0x000000ffff2d7224 */ /* 0x000fe200078e0049 */
[----:B------:R-:W-:Y:S01]  /*3070*/  CS2R R68, SRZ ;  /* 0x0000000000447805 */ /* 0x000fe2000001ff00 */
        /* <DEDUP_REMOVED lines=8> */
[----:B------:R-:W-:-:S02]  /*3100*/  IMAD.MOV.U32 R46, RZ, RZ, R82 ;  /* 0x000000ffff2e7224 */ /* 0x000fc400078e0052 */
[----:B------:R-:W-:Y:S01]  /*3110*/  IMAD.MOV.U32 R47, RZ, RZ, R83 ;  /* 0x000000ffff2f7224 */ /* 0x000fe200078e0053 */
[----:B------:R-:W-:Y:S02]  /*3120*/  PRMT R132, R44, 0x5410, R45 ;  /* 0x000054102c847816 */ /* 0x000fe4000000002d */
[----:B------:R-:W-:Y:S02]  /*3130*/  PRMT R141, R46, 0x7610, R141 ;  /* 0x000076102e8d7816 */ /* 0x000fe4000000008d */
[----:B------:R-:W-:Y:S01]  /*3140*/  PRMT R144, R144, 0x5410, R47 ;  /* 0x0000541090907816 */ /* 0x000fe2000000002f */
[----:B------:R-:W-:Y:S06]  /*3150*/  @P4 BRA `(.L_x_7761) ;  /* 0x0000000000504947 */ /* 0x000fec0003800000 */
[----:B------:R-:W-:Y:S01]  /*3160*/  IADD3 R45, P0, P5, R92, R78, R13 ;  /* 0x0000004e5c2d7210 */ /* 0x000fe20007d1e00d */
[----:B------:R-:W-:Y:S01]  /*3170*/  ULDC.64 UR4, c[0x0][0x3e8] ;  /* 0x0000fa0000047ab9 */ /* 0x000fe20000000a00 */
[----:B------:R-:W-:Y:S02]  /*3180*/  CS2R R68, SRZ ;  /* 0x0000000000447805 */ /* 0x000fe4000001ff00 */
[----:B------:R-:W-:Y:S02]  /*3190*/  CS2R R70, SRZ ;  /* 0x0000000000467805 */ /* 0x000fe4000001ff00 */
        /* <DEDUP_REMOVED lines=16> */
.L_x_7761:
[----:B------:R-:W-:Y:S05]  /*32a0*/  BSYNC B1 ;  /* 0x0000000000017941 */ /* 0x000fea0003800000 */
.L_x_7760:
        /* <DEDUP_REMOVED lines=20> */
[----:B------:R-:W-:-:S02]  /*33f0*/  CS2R R50, SRZ ;  /* 0x0000000000327805 */ /* 0x000fc4000001ff00 */
[----:B------:R-:W-:Y:S02]  /*3400*/  CS2R R54, SRZ ;  /* 0x0000000000367805 */ /* 0x000fe4000001ff00 */
[----:B------:R-:W-:Y:S01]  /*3410*/  P2R R128, PR, RZ, 0x1 ;  /* 0x00000001ff807803 */ /* 0x000fe20000000000 */
        /* <DEDUP_REMOVED lines=21> */
.L_x_7763:
[----:B------:R-:W-:Y:S05]  /*3570*/  BSYNC B1 ;  /* 0x0000000000017941 */ /* 0x000fea0003800000 */
.L_x_7762:
[----:B------:R-:W-:Y:S01]  /*3580*/  ISETP.GE.AND P5, PT, R210, R113, PT ;  /* 0x00000071d200720c */ /* 0x000fe20003fa6270 */
[----:B------:R-:W-:-:S12]  /*3590*/  BSSY B1, `(.L_x_7764) ;  /* 0x000001e000017945 */ /* 0x000fd80003800000 */
[----:B------:R-:W-:Y:S05]  /*35a0*/  @P5 BRA `(.L_x_7765) ;  /* 0x0000000000705947 */ /* 0x000fea0003800000 */
[----:B0-----:R-:W0:Y:S01]  /*35b0*/  LDC.64 R44, c[0x0][0x3f8] ;  /* 0x0000fe00ff2c7b82 */ /* 0x001e220000000a00 */
[----:B------:R-:W-:Y:S01]  /*35c0*/  IMAD.MOV.U32 R79, RZ, RZ, R117 ;  /* 0x000000ffff4f7224 */ /* 0x000fe200078e0075 */
[----:B------:R-:W-:Y:S01]  /*35d0*/  ULDC.64 UR4, c[0x0][0x3e8] ;  /* 0x0000fa0000047ab9 */ /* 0x000fe20000000a00 */
[----:B------:R-:W-:Y:S01]  /*35e0*/  IMAD.MOV.U32 R77, RZ, RZ, R107 ;  /* 0x000000ffff4d7224 */ /* 0x000fe200078e006b */
[----:B------:R-:W-:Y:S02]  /*35f0*/  CS2R R52, SRZ ;  /* 0x0000000000347805 */ /* 0x000fe4000001ff00 */
[----:B------:R-:W-:Y:S01]  /*3600*/  CS2R R54, SRZ ;  /* 0x0000000000367805 */ /* 0x000fe2000001ff00 */
        /* <DEDUP_REMOVED lines=22> */
.L_x_7765:
[----:B------:R-:W-:Y:S05]  /*3770*/  BSYNC B1 ;  /* 0x0000000000017941 */ /* 0x000fea0003800000 */
.L_x_7764:
[----:B01---5:R-:W-:Y:S01]  /*3780*/  IMAD.MOV.U32 R44, RZ, RZ, R56 ;  /* 0x000000ffff2c7224 */ /* 0x023fe200078e0038 */
[----:B------:R-:W-:Y:S01]  /*3790*/  UISETP.NE.AND UP0, UPT, UR45, 0x3, UPT ;  /* 0x000000032d00788c */ /* 0x000fe2000bf05270 */
        /* <DEDUP_REMOVED lines=9> */
[----:B------:R-:W-:Y:S01]  /*3830*/  PLOP3.LUT P0, PT, PT, PT, UP0, 0x80, 0x0 ;  /* 0x000000000000781c */ /* 0x000fe20003f0f008 */
        /* <DEDUP_REMOVED lines=16> */
[----:B------:R-:W-:Y:S06]  /*3940*/  @!P0 BRA `(.L_x_7766) ;  /* 0x0000000000048947 */ /* 0x000fec0003800000 */
[----:B------:R-:W-:Y:S01]  /*3950*/  BPT.TRAP 0x1 ;  /* 0x000000040000795c */ /* 0x000fe20000300000 */
.L_x_7766:
[----:B------:R-:W-:Y:S01]  /*3960*/  IMAD R107, R184, 0x8, R2 ;  /* 0x00000008b86b7824 */ /* 0x000fe200078e0202 */
[----:B------:R-:W-:Y:S01]  /*3970*/  SHF.L.U32 R117, R191, 0x1f, RZ ;  /* 0x0000001fbf757819 */ /* 0x000fe200000006ff */
[----:B------:R-:W-:Y:S03]  /*3980*/  BSSY B1, `(.L_x_7767) ;  /* 0x0000003000017945 */ /* 0x000fe60003800000 */
[----:B------:R-:W0:Y:S02]  /*3990*/  SYNCS.PHASECHK.TRANS64.TRYWAIT P6, [R107+URZ+0x28890], R117 ;  /* 0x028890756b0075a7 */ /* 0x000e2400080c017f */
[----:B0-----:R-:W-:Y:S05]  /*39a0*/  @!P6 BRA `(.L_x_7768) ;  /* 0x000002300064e947 */ /* 0x001fea0003800000 */
.L_x_8191:
[----:B------:R-:W-:Y:S05]  /*39b0*/  BSYNC B1 ;  /* 0x0000000000017941 */ /* 0x000fea0003800000 */
.L_x_7767:
[----:B------:R-:W-:Y:S04]  /*39c0*/  BSSY B1, `(.L_x_7769) ;  /* 0x0000072000017945 */ /* 0x000fe80003800000 */
[----:B------:R-:W-:Y:S05]  /*39d0*/  @P3 BRA `(.L_x_7770) ;  /* 0x0000000400c03947 */ /* 0x000fea0003800000 */
[----:B------:R-:W-:Y:S01]  /*39e0*/  IADD3 R137, P3, R40, R118, RZ ;  /* 0x0000007628897210 */ /* 0x000fe20007f7e0ff */
[----:B------:R-:W-:Y:S04]  /*39f0*/  BSSY B2, `(.L_x_7771) ;  /* 0x0000039000027945 */ /* 0x000fe80003800000 */
[----:B------:R-:W-:Y:S01]  /*3a00*/  IMAD.X R139, R120, 0x1, R31, P3 ;  /* 0x00000001788b7824 */ /* 0x000fe200018e061f */
[----:B------:R-:W-:Y:S07]  /*3a10*/  @P2 BRA `(.L_x_7772) ;  /* 0x0000000000d82947 */ /* 0x000fee0003800000 */
[----:B------:R1:W2:Y:S01]  /*3a20*/  LDS.128 R44, [R111+0x18400] ;  /* 0x018400006f2c7984 */ /* 0x0002a20000000c00 */
[----:B------:R-:W-:Y:S01]  /*3a30*/  IADD3 R77, P3, R137, R96, RZ ;  /* 0x00000060894d7210 */ /* 0x000fe20007f7e0ff */
[----:B------:R-:W-:Y:S04]  /*3a40*/  BSSY B3, `(.L_x_7773) ;  /* 0x000002f000037945 */ /* 0x000fe80003800000 */
[----:B------:R-:W-:Y:S01]  /*3a50*/  IMAD.X R138, R139, 0x1, R36, P3 ;  /* 0x000000018b8a7824 */ /* 0x000fe200018e0624 */
[----:B------:R-:W-:-:S13]  /*3a60*/  ISETP.GE.AND P3, PT, R18, R121, PT ;  /* 0x000000791200720c */ /* 0x000fda0003f66270 */
        /* <DEDUP_REMOVED lines=11> */
[----:B------:R-:W-:Y:S01]  /*3b20*/  SHF.R.U32.HI R76, RZ, 0x10, R83 ;  /* 0x00000010ff4c7819 */ /* 0x000fe20000011653 */
[----:B------:R-:W-:Y:S01]  /*3b30*/  FFMA.FTZ R82, R45, R80, R82 ;  /* 0x000000502d527223 */ /* 0x000fe20000010052 */
[----:B------:R-:W-:Y:S01]  /*3b40*/  SHF.R.U32.HI R80, RZ, 0x10, R81 ;  /* 0x00000010ff507819 */ /* 0x000fe20000011651 */
[--C-:B------:R-:W-:Y:S02]  /*3b50*/  HADD2.F32 R45, -RZ, R47.reuse.H1_H1 ;  /* 0x3000002fff2d7230 */ /* 0x100fe40000004100 */
[----:B------:R-:W-:Y:S01]  /*3b60*/  HADD2.F32 R76, -RZ, R76.H0_H0 ;  /* 0x2000004cff4c7230 */ /* 0x000fe20000004100 */
[----:B------:R-:W-:Y:S01]  /*3b70*/  F2FP.F16.F32.PACK_AB R82, R82, R143 ;  /* 0x0000008f5252723e */ /* 0x000fe200000000ff */
[----:B------:R-:W-:Y:S02]  /*3b80*/  HADD2.F32 R47, -RZ, R47.H0_H0 ;  /* 0x2000002fff2f7230 */ /* 0x000fe40000004100 */
[----:B------:R-:W-:-:S02]  /*3b90*/  HADD2.F32 R80, -RZ, R80.H0_H0 ;  /* 0x20000050ff507230 */ /* 0x000fc40000004100 */
[-C--:B------:R-:W-:Y:S01]  /*3ba0*/  FMUL.FTZ R146, R45, R76.reuse ;  /* 0x0000004c2d927220 */ /* 0x080fe20000410000 */
[--C-:B------:R-:W-:Y:S02]  /*3bb0*/  HADD2.F32 R81, -RZ, R140.reuse.H1_H1 ;  /* 0x3000008cff517230 */ /* 0x100fe40000004100 */
[C---:B------:R-:W-:Y:S01]  /*3bc0*/  FMUL.FTZ R76, R47.reuse, R76 ;  /* 0x0000004c2f4c7220 */ /* 0x040fe20000410000 */
[----:B------:R-:W-:Y:S02]  /*3bd0*/  HADD2.F32 R140, -RZ, R140.H0_H0 ;  /* 0x2000008cff8c7230 */ /* 0x000fe40000004100 */
[-C--:B------:R-:W-:Y:S01]  /*3be0*/  FFMA.FTZ R146, R47, R80.reuse, -R146 ;  /* 0x000000502f927223 */ /* 0x080fe20000010892 */
[----:B------:R-:W-:Y:S02]  /*3bf0*/  HADD2.F32 R47, -RZ, R141.H0_H0 ;  /* 0x2000008dff2f7230 */ /* 0x000fe40000004100 */
[----:B------:R-:W-:Y:S01]  /*3c00*/  FFMA.FTZ R45, R45, R80, R76 ;  /* 0x000000502d2d7223 */ /* 0x000fe2000001004c */
[----:B------:R-:W-:-:S02]  /*3c10*/  HADD2.F32 R76, -RZ, R44.H1_H1 ;  /* 0x3000002cff4c7230 */ /* 0x000fc40000004100 */
[----:B------:R-:W-:Y:S02]  /*3c20*/  HADD2.F32 R44, -RZ, R44.H0_H0 ;  /* 0x2000002cff2c7230 */ /* 0x000fe40000004100 */
[----:B------:R-:W-:Y:S01]  /*3c30*/  F2FP.F16.F32.PACK_AB R146, R45, R146 ;  /* 0x000000922d92723e */ /* 0x000fe200000000ff */
[-C--:B------:R-:W-:Y:S01]  /*3c40*/  FMUL.FTZ R83, R76, R47.reuse ;  /* 0x0000002f4c537220 */ /* 0x080fe20000410000 */
[----:B------:R-:W-:Y:S02]  /*3c50*/  IMAD.MOV.U32 R45, RZ, RZ, R82 ;  /* 0x000000ffff2d7224 */ /* 0x000fe400078e0052 */
[C---:B------:R-:W-:Y:S01]  /*3c60*/  FMUL.FTZ R47, R44.reuse, R47 ;  /* 0x0000002f2c2f7220 */ /* 0x040fe20000410000 */
[-C--:B------:R-:W-:Y:S01]  /*3c70*/  FFMA.FTZ R83, R44, R81.reuse, -R83 ;  /* 0x000000512c537223 */ /* 0x080fe20000010853 */
[----:B------:R-:W-:Y:S02]  /*3c80*/  HADD2.F32 R44, -RZ, R144.H1_H1 ;  /* 0x30000090ff2c7230 */ /* 0x000fe40000004100 */
[----:B------:R-:W-:Y:S01]  /*3c90*/  FFMA.FTZ R76, R76, R81, R47 ;  /* 0x000000514c4c7223 */ /* 0x000fe2000001002f */
[----:B------:R-:W-:-:S02]  /*3ca0*/  HADD2.F32 R47, -RZ, R46.H1_H1 ;  /* 0x3000002eff2f7230 */ /* 0x000fc40000004100 */
[----:B------:R-:W-:-:S03]  /*3cb0*/  HADD2.F32 R81, -RZ, R46.H0_H0 ;  /* 0x2000002eff517230 */ /* 0x000fc60000004100 */
[-C--:B------:R-:W-:Y:S02]  /*3cc0*/  FMUL.FTZ R46, R47, R44.reuse ;  /* 0x0000002c2f2e7220 */ /* 0x080fe40000410000 */
[C---:B------:R-:W-:Y:S02]  /*3cd0*/  FMUL.FTZ R44, R81.reuse, R44 ;  /* 0x0000002c512c7220 */ /* 0x040fe40000410000 */
[-C--:B------:R-:W-:Y:S02]  /*3ce0*/  FFMA.FTZ R46, R81, R140.reuse, -R46 ;  /* 0x0000008c512e7223 */ /* 0x080fe4000001082e */
[----:B------:R-:W-:Y:S01]  /*3cf0*/  FFMA.FTZ R47, R47, R140, R44 ;  /* 0x0000008c2f2f7223 */ /* 0x000fe2000001002c */
[----:B------:R-:W-:-:S04]  /*3d00*/  F2FP.F16.F32.PACK_AB R44, R76, R83 ;  /* 0x000000534c2c723e */ /* 0x000fc800000000ff */
[----:B------:R-:W-:Y:S01]  /*3d10*/  F2FP.F16.F32.PACK_AB R46, R47, R46 ;  /* 0x0000002e2f2e723e */ /* 0x000fe200000000ff */
[----:B------:R-:W-:-:S07]  /*3d20*/  IMAD.MOV.U32 R47, RZ, RZ, R146 ;  /* 0x000000ffff2f7224 */ /* 0x000fce00078e0092 */
.L_x_7774:
[----:B------:R-:W-:Y:S05]  /*3d30*/  BSYNC B3 ;  /* 0x0000000000037941 */ /* 0x000fea0003800000 */
.L_x_7773:
[----:B------:R-:W-:Y:S02]  /*3d40*/  ULDC.64 UR4, c[0x0][0x2e8] ;  /* 0x0000ba0000047ab9 */ /* 0x000fe40000000a00 */
[----:B------:R-:W-:-:S04]  /*3d50*/  LEA R76, P3, R77, UR4, 0x1 ;  /* 0x000000044d4c7c11 */ /* 0x000fc8000f8608ff */
[----:B------:R-:W-:-:S05]  /*3d60*/  LEA.HI.X R77, R77, UR5, R138, 0x1, P3 ;  /* 0x000000054d4d7c11 */ /* 0x000fca00098f0c8a */
[----:B--2---:R1:W-:Y:S04]  /*3d70*/  STG.E.128 desc[UR42][R76.64], R44 ;  /* 0x0000002c4c007986 */ /* 0x0043e8000c101d2a */
.L_x_7772:
[----:B------:R-:W-:Y:S05]  /*3d80*/  BSYNC B2 ;  /* 0x0000000000027941 */ /* 0x000fea0003800000 */
.L_x_7771:
[----:B------:R-:W-:Y:S05]  /*3d90*/  @P1 BRA `(.L_x_7770) ;  /* 0x0000000000d01947 */ /* 0x000fea0003800000 */
[----:B-1----:R1:W2:Y:S01]  /*3da0*/  LDS.128 R44, [R111+0x1c400] ;  /* 0x01c400006f2c7984 */ /* 0x0022a20000000c00 */
[----:B------:R-:W-:Y:S01]  /*3db0*/  IADD3 R137, P3, R137, R39, RZ ;  /* 0x0000002789897210 */ /* 0x000fe20007f7e0ff */
[----:B------:R-:W-:Y:S04]  /*3dc0*/  BSSY B2, `(.L_x_7775) ;  /* 0x000002d000027945 */ /* 0x000fe80003800000 */
[----:B------:R-:W-:Y:S01]  /*3dd0*/  IMAD.X R76, R139, 0x1, R104, P3 ;  /* 0x000000018b4c7824 */ /* 0x000fe200018e0668 */
[----:B------:R-:W-:-:S13]  /*3de0*/  ISETP.GE.AND P3, PT, R185, R121, PT ;  /* 0x00000079b900720c */ /* 0x000fda0003f66270 */
[----:B-1----:R-:W-:Y:S05]  /*3df0*/  @P3 BRA `(.L_x_7776) ;  /* 0x0000000000a43947 */ /* 0x002fea0003800000 */
[--C-:B------:R-:W-:Y:S02]  /*3e00*/  SHF.R.U64 R80, R72, 0x10, R73.reuse ;  /* 0x0000001048507819 */ /* 0x100fe40000001249 */
[----:B------:R-:W-:Y:S01]  /*3e10*/  SHF.R.U32.HI R72, RZ, 0x10, R73 ;  /* 0x00000010ff487819 */ /* 0x000fe20000011649 */
[----:B--2---:R-:W-:Y:S01]  /*3e20*/  IMAD.MOV.U32 R73, RZ, RZ, R47 ;  /* 0x000000ffff497224 */ /* 0x004fe200078e002f */
[--C-:B------:R-:W-:Y:S01]  /*3e30*/  SHF.R.U64 R82, R74, 0x10, R75.reuse ;  /* 0x000000104a527819 */ /* 0x100fe2000000124b */
[--C-:B------:R-:W-:Y:S01]  /*3e40*/  HADD2.F32 R47, -RZ, R45.reuse.H1_H1 ;  /* 0x3000002dff2f7230 */ /* 0x100fe20000004100 */
[----:B------:R-:W-:Y:S01]  /*3e50*/  SHF.R.U32.HI R77, RZ, 0x10, R75 ;  /* 0x00000010ff4d7819 */ /* 0x000fe2000001164b */
[----:B------:R-:W-:Y:S02]  /*3e60*/  HADD2.F32 R45, -RZ, R45.H0_H0 ;  /* 0x2000002dff2d7230 */ /* 0x000fe40000004100 */
[----:B------:R-:W-:Y:S02]  /*3e70*/  HADD2.F32 R82, -RZ, R82.H0_H0 ;  /* 0x20000052ff527230 */ /* 0x000fe40000004100 */
[----:B------:R-:W-:-:S02]  /*3e80*/  HADD2.F32 R77, -RZ, R77.H0_H0 ;  /* 0x2000004dff4d7230 */ /* 0x000fc40000004100 */
[--C-:B------:R-:W-:Y:S02]  /*3e90*/  HADD2.F32 R74, -RZ, R73.reuse.H1_H1 ;  /* 0x30000049ff4a7230 */ /* 0x100fe40000004100 */
[----:B------:R-:W-:Y:S02]  /*3ea0*/  HADD2.F32 R73, -RZ, R73.H0_H0 ;  /* 0x20000049ff497230 */ /* 0x000fe40000004100 */
[----:B------:R-:W-:Y:S02]  /*3eb0*/  HADD2.F32 R80, -RZ, R80.H0_H0 ;  /* 0x20000050ff507230 */ /* 0x000fe40000004100 */
[-C--:B------:R-:W-:Y:S01]  /*3ec0*/  FMUL.FTZ R138, R74, R77.reuse ;  /* 0x0000004d4a8a7220 */ /* 0x080fe20000410000 */
[----:B------:R-:W-:Y:S02]  /*3ed0*/  HADD2.F32 R75, -RZ, R72.H0_H0 ;  /* 0x20000048ff4b7230 */ /* 0x000fe40000004100 */
[-C--:B------:R-:W-:Y:S01]  /*3ee0*/  FMUL.FTZ R72, R47, R82.reuse ;  /* 0x000000522f487220 */ /* 0x080fe20000410000 */
[----:B------:R-:W-:Y:S01]  /*3ef0*/  FMUL.FTZ R82, R45, R82 ;  /* 0x000000522d527220 */ /* 0x000fe20000410000 */
[----:B------:R-:W-:-:S02]  /*3f00*/  FMUL.FTZ R77, R73, R77 ;  /* 0x0000004d494d7220 */ /* 0x000fc40000410000 */
[-C--:B------:R-:W-:Y:S01]  /*3f10*/  FFMA.FTZ R45, R45, R80.reuse, -R72 ;  /* 0x000000502d2d7223 */ /* 0x080fe20000010848 */
[----:B------:R-:W-:Y:S01]  /*3f20*/  FFMA.FTZ R72, R47, R80, R82 ;  /* 0x000000502f487223 */ /* 0x000fe20000010052 */
[-C--:B------:R-:W-:Y:S01]  /*3f30*/  FFMA.FTZ R74, R74, R75.reuse, R77 ;  /* 0x0000004b4a4a7223 */ /* 0x080fe2000001004d */
[----:B------:R-:W-:Y:S01]  /*3f40*/  FFMA.FTZ R47, R73, R75, -R138 ;  /* 0x0000004b492f7223 */ /* 0x000fe2000001088a */
[--C-:B------:R-:W-:Y:S02]  /*3f50*/  HADD2.F32 R77, -RZ, R132.reuse.H0_H0 ;  /* 0x20000084ff4d7230 */ /* 0x100fe40000004100 */
[----:B------:R-:W-:Y:S01]  /*3f60*/  HADD2.F32 R132, -RZ, R132.H1_H1 ;  /* 0x30000084ff847230 */ /* 0x000fe20000004100 */
[----:B------:R-:W-:Y:S01]  /*3f70*/  F2FP.F16.F32.PACK_AB R45, R72, R45 ;  /* 0x0000002d482d723e */ /* 0x000fe200000000ff */
[----:B------:R-:W-:Y:S01]  /*3f80*/  HADD2.F32 R80, -RZ, R44.H1_H1 ;  /* 0x3000002cff507230 */ /* 0x000fe20000004100 */
[----:B------:R-:W-:Y:S01]  /*3f90*/  F2FP.F16.F32.PACK_AB R47, R74, R47 ;  /* 0x0000002f4a2f723e */ /* 0x000fe200000000ff */
[----:B------:R-:W-:-:S02]  /*3fa0*/  HADD2.F32 R75, -RZ, R46.H1_H1 ;  /* 0x3000002eff4b7230 */ /* 0x000fc40000004100 */
[----:B------:R-:W-:Y:S02]  /*3fb0*/  HADD2.F32 R44, -RZ, R44.H0_H0 ;  /* 0x2000002cff2c7230 */ /* 0x000fe40000004100 */
[-C--:B------:R-:W-:Y:S01]  /*3fc0*/  FMUL.FTZ R81, R80, R77.reuse ;  /* 0x0000004d50517220 */ /* 0x080fe20000410000 */
[----:B------:R-:W-:Y:S02]  /*3fd0*/  HADD2.F32 R46, -RZ, R46.H0_H0 ;  /* 0x2000002eff2e7230 */ /* 0x000fe40000004100 */
[CC--:B------:R-:W-:Y:S01]  /*3fe0*/  FMUL.FTZ R83, R75.reuse, R132.reuse ;  /* 0x000000844b537220 */ /* 0x0c0fe20000410000 */
        /* <DEDUP_REMOVED lines=10> */
.L_x_7776:
[----:B------:R-:W-:Y:S05]  /*4090*/  BSYNC B2 ;  /* 0x0000000000027941 */ /* 0x000fea0003800000 */
.L_x_7775:
[----:B------:R-:W-:Y:S02]  /*40a0*/  ULDC.64 UR4, c[0x0][0x2e8] ;  /* 0x0000ba0000047ab9 */ /* 0x000fe40000000a00 */
[----:B------:R-:W-:-:S04]  /*40b0*/  LEA R72, P3, R137, UR4, 0x1 ;  /* 0x0000000489487c11 */ /* 0x000fc8000f8608ff */
[----:B------:R-:W-:-:S05]  /*40c0*/  LEA.HI.X R73, R137, UR5, R76, 0x1, P3 ;  /* 0x0000000589497c11 */ /* 0x000fca00098f0c4c */
[----:B--2---:R2:W-:Y:S04]  /*40d0*/  STG.E.128 desc[UR42][R72.64], R44 ;  /* 0x0000002c48007986 */ /* 0x0045e8000c101d2a */
.L_x_7770:
[----:B------:R-:W-:Y:S05]  /*40e0*/  BSYNC B1 ;  /* 0x0000000000017941 */ /* 0x000fea0003800000 */
.L_x_7769:
        /* <DEDUP_REMOVED lines=54> */
.L_x_7782:
[----:B------:R-:W-:Y:S05]  /*4450*/  BSYNC B3 ;  /* 0x0000000000037941 */ /* 0x000fea0003800000 */
.L_x_7781:
[----:B------:R-:W-:Y:S02]  /*4460*/  ULDC.64 UR4, c[0x0][0x2e8] ;  /* 0x0000ba0000047ab9 */ /* 0x000fe40000000a00 */
[----:B------:R-:W-:-:S04]  /*4470*/  LEA R68, P3, R74, UR4, 0x1 ;  /* 0x000000044a447c11 */ /* 0x000fc8000f8608ff */
[----:B------:R-:W-:-:S05]  /*4480*/  LEA.HI.X R69, R74, UR5, R75, 0x1, P3 ;  /* 0x000000054a457c11 */ /* 0x000fca00098f0c4b */
[----:B--2---:R2:W-:Y:S04]  /*4490*/  STG.E.128 desc[UR42][R68.64], R44 ;  /* 0x0000002c44007986 */ /* 0x0045e8000c101d2a */
.L_x_7780:
[----:B------:R-:W-:Y:S05]  /*44a0*/  BSYNC B2 ;  /* 0x0000000000027941 */ /* 0x000fea0003800000 */
.L_x_7779:
        /* <DEDUP_REMOVED lines=25> */
[----:B------:R-:W-:-:S02]  /*4640*/  HADD2.F32 R66, -RZ, R129.H1_H1 ;  /* 0x30000081ff427230 */ /* 0x000fc40000004100 */
[C---:B------:R-:W-:Y:S01]  /*4650*/  FMUL.FTZ R70, R47.reuse, R70 ;  /* 0x000000462f467220 */ /* 0x040fe20000410000 */
[----:B------:R-:W-:Y:S02]  /*4660*/  HADD2.F32 R129, -RZ, R129.H0_H0 ;  /* 0x20000081ff817230 */ /* 0x000fe40000004100 */
        /* <DEDUP_REMOVED lines=20> */
.L_x_7784:
[----:B------:R-:W-:Y:S05]  /*47b0*/  BSYNC B2 ;  /* 0x0000000000027941 */ /* 0x000fea0003800000 */
.L_x_7783:
[----:B------:R-:W-:Y:S02]  /*47c0*/  ULDC.64 UR4, c[0x0][0x2e8] ;  /* 0x0000ba0000047ab9 */ /* 0x000fe40000000a00 */
[----:B------:R-:W-:-:S04]  /*47d0*/  LEA R64, P3, R72, UR4, 0x1 ;  /* 0x0000000448407c11 */ /* 0x000fc8000f8608ff */
[----:B------:R-:W-:-:S05]  /*47e0*/  LEA.HI.X R65, R72, UR5, R73, 0x1, P3 ;  /* 0x0000000548417c11 */ /* 0x000fca00098f0c49 */
[----:B--2---:R3:W-:Y:S04]  /*47f0*/  STG.E.128 desc[UR42][R64.64], R44 ;  /* 0x0000002c40007986 */ /* 0x0047e8000c101d2a */
.L_x_7778:
[----:B------:R-:W-:Y:S05]  /*4800*/  BSYNC B1 ;  /* 0x0000000000017941 */ /* 0x000fea0003800000 */
.L_x_7777:
[----:B------:R-:W-:Y:S01]  /*4810*/  ISETP.NE.AND P3, PT, R128, RZ, PT ;  /* 0x000000ff8000720c */ /* 0x000fe20003f65270 */
[----:B------:R-:W-:-:S12]  /*4820*/  BSSY B1, `(.L_x_7785) ;  /* 0x0000070000017945 */ /* 0x000fd80003800000 */
        /* <DEDUP_REMOVED lines=11> */
[--C-:B------:R-:W-:Y:S01]  /*48e0*/  SHF.R.U64 R69, R60, 0x10, R61.reuse ;  /* 0x000000103c457819 */ /* 0x100fe2000000123d */
[----:B------:R-:W-:Y:S01]  /*48f0*/  HADD2.F32 R141, -RZ, R141.H1_H1 ;  /* 0x3000008dff8d7230 */ /* 0x000fe20000004100 */
        /* <DEDUP_REMOVED lines=20> */
[----:B------:R-:W-:Y:S02]  /*4a40*/  HADD2.F32 R61, -RZ, R142.H1_H1 ;  /* 0x3000008eff3d7230 */ /* 0x000fe40000004100 */
[----:B------:R-:W-:Y:S01]  /*4a50*/  FFMA.FTZ R74, R47, R68, -R74 ;  /* 0x000000442f4a7223 */ /* 0x000fe2000001084a */
[----:B------:R-:W-:Y:S02]  /*4a60*/  HADD2.F32 R44, -RZ, R44.H0_H0 ;  /* 0x2000002cff2c7230 */ /* 0x000fe40000004100 */
[----:B------:R-:W-:-:S02]  /*4a70*/  HADD2.F32 R63, -RZ, R144.H0_H0 ;  /* 0x20000090ff3f7230 */ /* 0x000fc40000004100 */
[CC--:B------:R-:W-:Y:S01]  /*4a80*/  FMUL.FTZ R69, R45.reuse, R61.reuse ;  /* 0x0000003d2d457220 */ /* 0x0c0fe20000410000 */
[--C-:B------:R-:W-:Y:S02]  /*4a90*/  HADD2.F32 R46, -RZ, R60.reuse.H1_H1 ;  /* 0x3000003cff2e7230 */ /* 0x100fe40000004100 */
[C---:B------:R-:W-:Y:S01]  /*4aa0*/  FMUL.FTZ R62, R44.reuse, R61 ;  /* 0x0000003d2c3e7220 */ /* 0x040fe20000410000 */
[----:B------:R-:W-:Y:S02]  /*4ab0*/  HADD2.F32 R60, -RZ, R60.H0_H0 ;  /* 0x2000003cff3c7230 */ /* 0x000fe40000004100 */
[----:B------:R-:W-:Y:S01]  /*4ac0*/  FFMA.FTZ R69, R44, R141, -R69 ;  /* 0x0000008d2c457223 */ /* 0x000fe20000010845 */
[----:B------:R-:W-:Y:S02]  /*4ad0*/  HADD2.F32 R47, -RZ, R142.H0_H0 ;  /* 0x2000008eff2f7230 */ /* 0x000fe40000004100 */
[----:B------:R-:W-:Y:S01]  /*4ae0*/  FMUL.FTZ R61, R46, R63 ;  /* 0x0000003f2e3d7220 */ /* 0x000fe20000410000 */
[----:B------:R-:W-:Y:S01]  /*4af0*/  FFMA.FTZ R62, R45, R141, R62 ;  /* 0x0000008d2d3e7223 */ /* 0x000fe2000001003e */
[C---:B------:R-:W-:Y:S01]  /*4b00*/  FMUL.FTZ R63, R60.reuse, R63 ;  /* 0x0000003f3c3f7220 */ /* 0x040fe20000410000 */
[----:B------:R-:W-:Y:S01]  /*4b10*/  F2FP.F16.F32.PACK_AB R45, R71, R72 ;  /* 0x00000048472d723e */ /* 0x000fe200000000ff */
[----:B------:R-:W-:-:S02]  /*4b20*/  FFMA.FTZ R61, R60, R47, -R61 ;  /* 0x0000002f3c3d7223 */ /* 0x000fc4000001083d */
[----:B------:R-:W-:Y:S01]  /*4b30*/  FFMA.FTZ R46, R46, R47, R63 ;  /* 0x0000002f2e2e7223 */ /* 0x000fe2000001003f */
[----:B------:R-:W-:Y:S02]  /*4b40*/  F2FP.F16.F32.PACK_AB R47, R73, R74 ;  /* 0x0000004a492f723e */ /* 0x000fe400000000ff */
[----:B------:R-:W-:Y:S02]  /*4b50*/  F2FP.F16.F32.PACK_AB R44, R62, R69 ;  /* 0x000000453e2c723e */ /* 0x000fe400000000ff */
[----:B------:R-:W-:-:S07]  /*4b60*/  F2FP.F16.F32.PACK_AB R46, R46, R61 ;  /* 0x0000003d2e2e723e */ /* 0x000fce00000000ff */
.L_x_7790:
[----:B------:R-:W-:Y:S05]  /*4b70*/  BSYNC B3 ;  /* 0x0000000000037941 */ /* 0x000fea0003800000 */
.L_x_7789:
[----:B------:R-:W-:Y:S02]  /*4b80*/  ULDC.64 UR4, c[0x0][0x2e8] ;  /* 0x0000ba0000047ab9 */ /* 0x000fe40000000a00 */
[----:B------:R-:W-:-:S04]  /*4b90*/  LEA R60, P3, R66, UR4, 0x1 ;  /* 0x00000004423c7c11 */ /* 0x000fc8000f8608ff */
[----:B------:R-:W-:-:S05]  /*4ba0*/  LEA.HI.X R61, R66, UR5, R67, 0x1, P3 ;  /* 0x00000005423d7c11 */ /* 0x000fca00098f0c43 */
[----:B--2---:R3:W-:Y:S04]  /*4bb0*/  STG.E.128 desc[UR42][R60.64], R44 ;  /* 0x0000002c3c007986 */ /* 0x0047e8000c101d2a */
.L_x_7788:
[----:B------:R-:W-:Y:S05]  /*4bc0*/  BSYNC B2 ;  /* 0x0000000000027941 */ /* 0x000fea0003800000 */
.L_x_7787:
        /* <DEDUP_REMOVED lines=48> */
.L_x_7792:
[----:B------:R-:W-:Y:S05]  /*4ed0*/  BSYNC B2 ;  /* 0x0000000000027941 */ /* 0x000fea0003800000 */
.L_x_7791:
[----:B------:R-:W-:Y:S02]  /*4ee0*/  ULDC.64 UR4, c[0x0][0x2e8] ;  /* 0x0000ba0000047ab9 */ /* 0x000fe40000000a00 */
[----:B------:R-:W-:-:S04]  /*4ef0*/  LEA R56, P3, R64, UR4, 0x1 ;  /* 0x0000000440387c11 */ /* 0x000fc8000f8608ff */
[----:B------:R-:W-:-:S05]  /*4f00*/  LEA.HI.X R57, R64, UR5, R65, 0x1, P3 ;  /* 0x0000000540397c11 */ /* 0x000fca00098f0c41 */
[----:B--2---:R4:W-:Y:S04]  /*4f10*/  STG.E.128 desc[UR42][R56.64], R44 ;  /* 0x0000002c38007986 */ /* 0x0049e8000c101d2a */
.L_x_7786:
[----:B------:R-:W-:Y:S05]  /*4f20*/  BSYNC B1 ;  /* 0x0000000000017941 */ /* 0x000fea0003800000 */
.L_x_7785:
[----:B------:R-:W-:Y:S05]  /*4f30*/  @P5 BRA `(.L_x_7793) ;  /* 0x0000003400d85947 */ /* 0x000fea0003800000 */
[----:B------:R-:W-:Y:S01]  /*4f40*/  IADD3 R118, P3, P4, R30, R118, R16 ;  /* 0x000000761e767210 */ /* 0x000fe20007c7e010 */
[----:B------:R-:W-:Y:S03]  /*4f50*/  BSSY B1, `(.L_x_7794) ;  /* 0x0000037000017945 */ /* 0x000fe60003800000 */
[----:B----4-:R-:W-:Y:S01]  /*4f60*/  IADD3.X R57, R32, R120, R17, P3, P4 ;  /* 0x0000007820397210 */ /* 0x010fe20001fe8411 */
[----:B------:R-:W-:Y:S08]  /*4f70*/  @P2 BRA `(.L_x_7795) ;  /* 0x0000000000d02947 */ /* 0x000ff00003800000 */
[----:B-123--:R1:W2:Y:S01]  /*4f80*/  LDS.128 R44, [R111+0x1b400] ;  /* 0x01b400006f2c7984 */ /* 0x00e2a20000000c00 */
[----:B------:R-:W-:Y:S01]  /*4f90*/  ISETP.GE.AND P4, PT, R18, R121, PT ;  /* 0x000000791200720c */ /* 0x000fe20003f86270 */
[----:B------:R-:W-:Y:S01]  /*4fa0*/  BSSY B2, `(.L_x_7796) ;  /* 0x000002c000027945 */ /* 0x000fe20003800000 */
[----:B------:R-:W-:-:S11]  /*4fb0*/  IADD3 R64, P3, R118, R96, RZ ;  /* 0x0000006076407210 */ /* 0x000fd60007f7e0ff */
        /* <DEDUP_REMOVED lines=42> */
.L_x_7797:
[----:B------:R-:W-:Y:S05]  /*5260*/  BSYNC B2 ;  /* 0x0000000000027941 */ /* 0x000fea0003800000 */
.L_x_7796:
[----:B------:R-:W-:Y:S01]  /*5270*/  ULDC.64 UR4, c[0x0][0x2e8] ;  /* 0x0000ba0000047ab9 */ /* 0x000fe20000000a00 */
[----:B------:R-:W-:Y:S01]  /*5280*/  IMAD.X R53, R57, 0x1, R36, P3 ;  /* 0x0000000139357824 */ /* 0x000fe200018e0624 */
[----:B------:R-:W-:-:S04]  /*5290*/  LEA R52, P3, R64, UR4, 0x1 ;  /* 0x0000000440347c11 */ /* 0x000fc8000f8608ff */
[----:B------:R-:W-:-:S05]  /*52a0*/  LEA.HI.X R53, R64, UR5, R53, 0x1, P3 ;  /* 0x0000000540357c11 */ /* 0x000fca00098f0c35 */
[----:B--2---:R4:W-:Y:S04]  /*52b0*/  STG.E.128 desc[UR42][R52.64], R44 ;  /* 0x0000002c34007986 */ /* 0x0049e8000c101d2a */
.L_x_7795:
[----:B------:R-:W-:Y:S05]  /*52c0*/  BSYNC B1 ;  /* 0x0000000000017941 */ /* 0x000fea0003800000 */
.L_x_7794:
[----:B------:R-:W-:Y:S05]  /*52d0*/  @P1 BRA `(.L_x_7793) ;  /* 0x0000003000f01947 */ /* 0x000fea0003800000 */
[----:B-1234-:R1:W2:Y:S01]  /*52e0*/  LDS.128 R44, [R111+0x1f400] ;  /* 0x01f400006f2c7984 */ /* 0x01e2a20000000c00 */
        /* <DEDUP_REMOVED lines=26> */
[--C-:B------:R-:W-:Y:S02]  /*5490*/  HADD2.F32 R49, -RZ, R78.reuse.H1_H1 ;  /* 0x3000004eff317230 */ /* 0x100fe40000004100 */
[----:B------:R-:W-:Y:S01]  /*54a0*/  FFMA.FTZ R58, R47, R52, -R58 ;  /* 0x000000342f3a7223 */ /* 0x000fe2000001083a */
[----:B------:R-:W-:Y:S02]  /*54b0*/  HADD2.F32 R51, -RZ, R78.H0_H0 ;  /* 0x2000004eff337230 */ /* 0x000fe40000004100 */
[--C-:B------:R-:W-:Y:S02]  /*54c0*/  HADD2.F32 R46, -RZ, R48.reuse.H1_H1 ;  /* 0x30000030ff2e7230 */ /* 0x100fe40000004100 */
[----:B------:R-:W-:Y:S01]  /*54d0*/  FMUL.FTZ R53, R45, R49 ;  /* 0x000000312d357220 */ /* 0x000fe20000410000 */
[----:B------:R-:W-:-:S02]  /*54e0*/  HADD2.F32 R48, -RZ, R48.H0_H0 ;  /* 0x20000030ff307230 */ /* 0x000fc40000004100 */
[----:B------:R-:W-:Y:S01]  /*54f0*/  FMUL.FTZ R50, R44, R49 ;  /* 0x000000312c327220 */ /* 0x000fe20000410000 */
        /* <DEDUP_REMOVED lines=12> */
.L_x_7799:
[----:B------:R-:W-:Y:S05]  /*55c0*/  BSYNC B1 ;  /* 0x0000000000017941 */ /* 0x000fea0003800000 */
.L_x_7798:
[----:B------:R-:W-:Y:S01]  /*55d0*/  ULDC.64 UR4, c[0x0][0x2e8] ;  /* 0x0000ba0000047ab9 */ /* 0x000fe20000000a00 */
[----:B------:R-:W-:Y:S01]  /*55e0*/  IMAD.X R57, R57, 0x1, R104, P3 ;  /* 0x0000000139397824 */ /* 0x000fe200018e0668 */
[----:B------:R-:W-:-:S04]  /*55f0*/  LEA R48, P3, R60, UR4, 0x1 ;  /* 0x000000043c307c11 */ /* 0x000fc8000f8608ff */
[----:B------:R-:W-:-:S05]  /*5600*/  LEA.HI.X R49, R60, UR5, R57, 0x1, P3 ;  /* 0x000000053c317c11 */ /* 0x000fca00098f0c39 */
[----:B--2---:R1:W-:Y:S01]  /*5610*/  STG.E.128 desc[UR42][R48.64], R44 ;  /* 0x0000002c30007986 */ /* 0x0043e2000c101d2a */
[----:B------:R-:W-:Y:S05]  /*5620*/  BRA `(.L_x_7793) ;  /* 0x00000030001c7947 */ /* 0x000fea0003800000 */
.L_x_7757:
[----:B------:R-:W-:Y:S02]  /*5630*/  ISETP.GE.AND P3, PT, R212, R113, PT ;  /* 0x00000071d400720c */ /* 0x000fe40003f66270 */
[----:B------:R-:W-:Y:S02]  /*5640*/  CS2R R50, SRZ ;  /* 0x0000000000327805 */ /* 0x000fe4000001ff00 */
[----:B------:R-:W-:-:S13]  /*5650*/  ISETP.GE.OR P3, PT, R16, R121, P3 ;  /* 0x000000791000720c */ /* 0x000fda0001f66670 */
[----:B------:R-:W-:Y:S01]  /*5660*/  @!P3 IADD3 R46, P0, P4, R90, R78, R13 ;  /* 0x0000004e5a2eb210 */ /* 0x000fe20007c1e00d */
[----:B------:R-:W0:Y:S03]  /*5670*/  @!P3 LDC.64 R60, c[0x0][0x3e8] ;  /* 0x0000fa00ff3cbb82 */ /* 0x000e260000000a00 */
[----:B------:R-:W-:Y:S02]  /*5680*/  @!P3 IADD3.X R47, R34, R117, R20, P0, P4 ;  /* 0x00000075222fb210 */ /* 0x000fe400007e8414 */
[----:B------:R-:W-:-:S03]  /*5690*/  @!P3 IADD3 R44, P0, P4, R84, R76, R7 ;  /* 0x0000004c542cb210 */ /* 0x000fc60007c1e007 */
[----:B------:R-:W1:Y:S01]  /*56a0*/  @!P3 LDC.64 R62, c[0x0][0x400] ;  /* 0x00010000ff3ebb82 */ /* 0x000e620000000a00 */
[----:B------:R-:W-:Y:S02]  /*56b0*/  @!P3 IADD3.X R45, R101, R107, R10, P0, P4 ;  /* 0x0000006b652db210 */ /* 0x000fe400007e840a */
[----:B------:R-:W-:-:S04]  /*56c0*/  ISETP.GE.AND P0, PT, R211, R113, PT ;  /* 0x00000071d300720c */ /* 0x000fc80003f06270 */
[----:B------:R-:W-:-:S13]  /*56d0*/  ISETP.GE.OR P0, PT, R16, R121, P0 ;  /* 0x000000791000720c */ /* 0x000fda0000706670 */
[----:B------:R-:W-:Y:S01]  /*56e0*/  @!P0 IADD3 R66, P4, P5, R90, R12, R78 ;  /* 0x0000000c5a428210 */ /* 0x000fe20007d9e04e */
[----:B------:R-:W2:Y:S03]  /*56f0*/  @!P0 LDC.64 R68, c[0x0][0x3e8] ;  /* 0x0000fa00ff448b82 */ /* 0x000ea60000000a00 */
[----:B------:R-:W-:Y:S02]  /*5700*/  @!P0 IADD3.X R67, R34, R15, R117, P4, P5 ;  /* 0x0000000f22438210 */ /* 0x000fe400027ea475 */
[----:B------:R-:W-:-:S03]  /*5710*/  @!P0 IADD3 R64, P4, P5, R84, R6, R76 ;  /* 0x0000000654408210 */ /* 0x000fc60007d9e04c */
[----:B------:R-:W3:Y:S01]  /*5720*/  @!P0 LDC.64 R70, c[0x0][0x400] ;  /* 0x00010000ff468b82 */ /* 0x000ee20000000a00 */
[----:B------:R-:W-:Y:S02]  /*5730*/  @!P0 IADD3.X R65, R101, R9, R107, P4, P5 ;  /* 0x0000000965418210 */ /* 0x000fe400027ea46b */
[----:B------:R-:W-:-:S04]  /*5740*/  ISETP.GE.AND P4, PT, R23, R113, PT ;  /* 0x000000711700720c */ /* 0x000fc80003f86270 */
[----:B------:R-:W-:-:S13]  /*5750*/  ISETP.GE.OR P4, PT, R16, R121, P4 ;  /* 0x000000791000720c */ /* 0x000fda0002786670 */
[----:B------:R-:W4:Y:S01]  /*5760*/  @!P4 LDC.64 R52, c[0x0][0x3e8] ;  /* 0x0000fa00ff34cb82 */ /* 0x000f220000000a00 */
[----:B------:R-:W-:-:S05]  /*5770*/  @!P4 IADD3 R48, P5, R90, R78, RZ ;  /* 0x0000004e5a30c210 */ /* 0x000fca0007fbe0ff */
[----:B------:R-:W-:Y:S02]  /*5780*/  @!P4 IMAD.X R49, R117, 0x1, R34, P5 ;  /* 0x000000017531c824 */ /* 0x000fe400028e0622 */
[----:B------:R-:W0:Y:S01]  /*5790*/  @!P4 LDC.64 R54, c[0x0][0x400] ;  /* 0x00010000ff36cb82 */ /* 0x000e220000000a00 */
[----:B----4-:R-:W-:-:S04]  /*57a0*/  @!P4 LEA R52, P5, R48, R52, 0x1 ;  /* 0x000000343034c211 */ /* 0x010fc800078a08ff */
[----:B------:R-:W-:Y:S02]  /*57b0*/  @!P4 LEA.HI.X R53, R48, R53, R49, 0x1, P5 ;  /* 0x000000353035c211 */ /* 0x000fe400028f0c31 */
[----:B------:R-:W-:-:S05]  /*57c0*/  @!P4 IADD3 R48, P5, R84, R76, RZ ;  /* 0x0000004c5430c210 */ /* 0x000fca0007fbe0ff */
[----:B------:R-:W-:Y:S01]  /*57d0*/  @!P4 IMAD.X R49, R107, 0x1, R101, P5 ;  /* 0x000000016b31c824 */ /* 0x000fe200028e0665 */
[----:B0-----:R-:W-:-:S04]  /*57e0*/  @!P4 LEA R54, P5, R48, R54, 0x1 ;  /* 0x000000363036c211 */ /* 0x001fc800078a08ff */
[----:B------:R-:W-:Y:S02]  /*57f0*/  @!P4 LEA.HI.X R55, R48, R55, R49, 0x1, P5 ;  /* 0x000000373037c211 */ /* 0x000fe400028f0c31 */
[----:B------:R-:W-:Y:S02]  /*5800*/  CS2R R48, SRZ ;  /* 0x0000000000307805 */ /* 0x000fe4000001ff00 */
[----:B------:R-:W-:-:S04]  /*5810*/  @!P3 LEA R60, P5, R46, R60, 0x1 ;  /* 0x0000003c2e3cb211 */ /* 0x000fc800078a08ff */
[----:B------:R-:W-:Y:S02]  /*5820*/  @!P3 LEA.HI.X R61, R46, R61, R47, 0x1, P5 ;  /* 0x0000003d2e3db211 */ /* 0x000fe400028f0c2f */
[----:B------:R-:W-:Y:S02]  /*5830*/  CS2R R46, SRZ ;  /* 0x00000000002e7805 */ /* 0x000fe4000001ff00 */
[C---:B-1----:R-:W-:Y:S01]  /*5840*/  @!P3 LEA R62, P5, R44.reuse, R62, 0x1 ;  /* 0x0000003e2c3eb211 */ /* 0x042fe200078a08ff */
[----:B------:R0:W5:Y:S03]  /*5850*/  @!P4 LDG.E.128 R48, desc[UR42][R54.64] ;  /* 0x0000002a3630c981 */ /* 0x000166000c1e1d00 */
[----:B------:R-:W-:Y:S02]  /*5860*/  @!P3 LEA.HI.X R63, R44, R63, R45, 0x1, P5 ;  /* 0x0000003f2c3fb211 */ /* 0x000fe400028f0c2d */
[----:B------:R-:W-:-:S02]  /*5870*/  CS2R R44, SRZ ;  /* 0x00000000002c7805 */ /* 0x000fc4000001ff00 */
[----:B------:R-:W-:Y:S02]  /*5880*/  CS2R R58, SRZ ;  /* 0x00000000003a7805 */ /* 0x000fe4000001ff00 */
[----:B------:R-:W-:Y:S02]  /*5890*/  CS2R R56, SRZ ;  /* 0x0000000000387805 */ /* 0x000fe4000001ff00 */
[----:B------:R1:W5:Y:S01]  /*58a0*/  @!P4 LDG.E.128 R44, desc[UR42][R52.64] ;  /* 0x0000002a342cc981 */ /* 0x000362000c1e1d00 */
[----:B0-----:R-:W-:-:S03]  /*58b0*/  CS2R R54, SRZ ;  /* 0x0000000000367805 */ /* 0x001fc6000001ff00 */
[----:B------:R0:W5:Y:S01]  /*58c0*/  @!P3 LDG.E.128 R56, desc[UR42][R62.64] ;  /* 0x0000002a3e38b981 */ /* 0x000162000c1e1d00 */
[----:B-1----:R-:W-:-:S06]  /*58d0*/  CS2R R52, SRZ ;  /* 0x0000000000347805 */ /* 0x002fcc000001ff00 */
[----:B------:R1:W5:Y:S01]  /*58e0*/  @!P3 LDG.E.128 R52, desc[UR42][R60.64] ;  /* 0x0000002a3c34b981 */ /* 0x000362000c1e1d00 */
[----:B--2---:R-:W-:-:S04]  /*58f0*/  @!P0 LEA R68, P3, R66, R68, 0x1 ;  /* 0x0000004442448211 */ /* 0x004fc800078608ff */
[----:B------:R-:W-:Y:S02]  /*5900*/  @!P0 LEA.HI.X R69, R66, R69, R67, 0x1, P3 ;  /* 0x0000004542458211 */ /* 0x000fe400018f0c43 */
[C---:B---3--:R-:W-:Y:S02]  /*5910*/  @!P0 LEA R70, P3, R64.reuse, R70, 0x1 ;  /* 0x0000004640468211 */ /* 0x048fe400078608ff */
[----:B0-----:R-:W-:Y:S02]  /*5920*/  CS2R R62, SRZ ;  /* 0x00000000003e7805 */ /* 0x001fe4000001ff00 */
[----:B------:R-:W-:Y:S02]  /*5930*/  CS2R R66, SRZ ;  /* 0x0000000000427805 */ /* 0x000fe4000001ff00 */
[----:B-1----:R-:W-:Y:S02]  /*5940*/  CS2R R60, SRZ ;  /* 0x00000000003c7805 */ /* 0x002fe4000001ff00 */
[----:B------:R-:W-:-:S02]  /*5950*/  @!P0 LEA.HI.X R71, R64, R71, R65, 0x1, P3 ;  /* 0x0000004740478211 */ /* 0x000fc400018f0c41 */
[----:B------:R-:W-:Y:S02]  /*5960*/  CS2R R64, SRZ ;  /* 0x0000000000407805 */ /* 0x000fe4000001ff00 */
[----:B------:R0:W5:Y:S04]  /*5970*/  @!P0 LDG.E.128 R60, desc[UR42][R68.64] ;  /* 0x0000002a443c8981 */ /* 0x000168000c1e1d00 */
[----:B------:R1:W5:Y:S01]  /*5980*/  @!P0 LDG.E.128 R64, desc[UR42][R70.64] ;  /* 0x0000002a46408981 */ /* 0x000362000c1e1d00 */
[----:B------:R-:W-:-:S04]  /*5990*/  ISETP.GE.AND P0, PT, R210, R113, PT ;  /* 0x00000071d200720c */ /* 0x000fc80003f06270 */
[CC--:B------:R-:W-:Y:S01]  /*59a0*/  ISETP.GE.OR P0, PT, R16.reuse, R121.reuse, P0 ;  /* 0x000000791000720c */ /* 0x0c0fe20000706670 */
[----:B------:R-:W-:Y:S01]  /*59b0*/  BSSY B1, `(.L_x_7800) ;  /* 0x000001c000017945 */ /* 0x000fe20003800000 */
[----:B------:R-:W-:Y:S02]  /*59c0*/  ISETP.GE.AND P3, PT, R16, R121, PT ;  /* 0x000000791000720c */ /* 0x000fe40003f66270 */
[----:B0-----:R-:W-:Y:S02]  /*59d0*/  CS2R R68, SRZ ;  /* 0x0000000000447805 */ /* 0x001fe4000001ff00 */
[----:B------:R-:W-:Y:S02]  /*59e0*/  CS2R R74, SRZ ;  /* 0x00000000004a7805 */ /* 0x000fe4000001ff00 */
[----:B-1----:R-:W-:Y:S02]  /*59f0*/  CS2R R70, SRZ ;  /* 0x0000000000467805 */ /* 0x002fe4000001ff00 */
[----:B------:R-:W-:-:S03]  /*5a00*/  CS2R R72, SRZ ;  /* 0x0000000000487805 */ /* 0x000fc6000001ff00 */
[----:B------:R-:W-:Y:S05]  /*5a10*/  @P0 BRA `(.L_x_7801) ;  /* 0x0000000000540947 */ /* 0x000fea0003800000 */
[----:B------:R-:W0:Y:S01]  /*5a20*/  LDC.64 R68, c[0x0][0x3f8] ;  /* 0x0000fe00ff447b82 */ /* 0x000e220000000a00 */
[----:B------:R-:W-:Y:S01]  /*5a30*/  IMAD.MOV.U32 R72, RZ, RZ, R78 ;  /* 0x000000ffff487224 */ /* 0x000fe200078e004e */
[----:B------:R-:W-:Y:S01]  /*5a40*/  ULDC.64 UR4, c[0x0][0x3e8] ;  /* 0x0000fa0000047ab9 */ /* 0x000fe20000000a00 */
[----:B------:R-:W-:Y:S01]  /*5a50*/  IMAD.MOV.U32 R73, RZ, RZ, R117 ;  /* 0x000000ffff497224 */ /* 0x000fe200078e0075 */
[----:B------:R-:W-:Y:S01]  /*5a60*/  ULDC.64 UR6, c[0x0][0x400] ;  /* 0x0001000000067ab9 */ /* 0x000fe20000000a00 */
[----:B------:R-:W-:-:S03]  /*5a70*/  IMAD.MOV.U32 R77, RZ, RZ, R107 ;  /* 0x000000ffff4d7224 */ /* 0x000fc600078e006b */
[----:B------:R-:W1:Y:S01]  /*5a80*/  LDC.64 R70, c[0x0][0x408] ;  /* 0x00010200ff467b82 */ /* 0x000e620000000a00 */
[----:B0-----:R-:W-:-:S04]  /*5a90*/  IMAD.WIDE.U32 R72, R68, 0x60, R72 ;  /* 0x0000006044487825 */ /* 0x001fc800078e0048 */
[----:B------:R-:W-:Y:S01]  /*5aa0*/  IMAD R75, R69, 0x60, RZ ;  /* 0x00000060454b7824 */ /* 0x000fe200078e02ff */
[----:B------:R-:W-:Y:S01]  /*5ab0*/  IADD3 R69, P0, R90, R72, RZ ;  /* 0x000000485a457210 */ /* 0x000fe20007f1e0ff */
[----:B-1----:R-:W-:-:S03]  /*5ac0*/  IMAD.WIDE.U32 R76, R70, 0x60, R76 ;  /* 0x00000060464c7825 */ /* 0x002fc600078e004c */
[----:B------:R-:W-:Y:S01]  /*5ad0*/  IADD3.X R72, R34, R73, R75, P0, !PT ;  /* 0x0000004922487210 */ /* 0x000fe200007fe44b */
[----:B------:R-:W-:Y:S01]  /*5ae0*/  IMAD R71, R71, 0x60, RZ ;  /* 0x0000006047477824 */ /* 0x000fe200078e02ff */
[----:B------:R-:W-:-:S04]  /*5af0*/  IADD3 R70, P0, R84, R76, RZ ;  /* 0x0000004c54467210 */ /* 0x000fc80007f1e0ff */
[----:B------:R-:W-:Y:S02]  /*5b00*/  IADD3.X R77, R101, R77, R71, P0, !PT ;  /* 0x0000004d654d7210 */ /* 0x000fe400007fe447 */
[----:B------:R-:W-:-:S04]  /*5b10*/  LEA R68, P0, R69, UR4, 0x1 ;  /* 0x0000000445447c11 */ /* 0x000fc8000f8008ff */
[----:B------:R-:W-:Y:S02]  /*5b20*/  LEA.HI.X R69, R69, UR5, R72, 0x1, P0 ;  /* 0x0000000545457c11 */ /* 0x000fe400080f0c48 */
[----:B------:R-:W-:-:S04]  /*5b30*/  LEA R72, P0, R70, UR6, 0x1 ;  /* 0x0000000646487c11 */ /* 0x000fc8000f8008ff */
[----:B------:R-:W-:Y:S02]  /*5b40*/  LEA.HI.X R73, R70, UR7, R77, 0x1, P0 ;  /* 0x0000000746497c11 */ /* 0x000fe400080f0c4d */
[----:B------:R-:W5:Y:S04]  /*5b50*/  LDG.E.128 R68, desc[UR42][R68.64] ;  /* 0x0000002a44447981 */ /* 0x000f68000c1e1d00 */
[----:B------:R-:W5:Y:S03]  /*5b60*/  LDG.E.128 R72, desc[UR42][R72.64] ;  /* 0x0000002a48487981 */ /* 0x000f66000c1e1d00 */
.L_x_7801:
[----:B------:R-:W-:Y:S05]  /*5b70*/  BSYNC B1 ;  /* 0x0000000000017941 */ /* 0x000fea0003800000 */
.L_x_7800:
[----:B-----5:R-:W-:Y:S01]  /*5b80*/  IMAD.MOV.U32 R76, RZ, RZ, R70 ;  /* 0x000000ffff4c7224 */ /* 0x020fe200078e0046 */
[----:B------:R-:W-:Y:S01]  /*5b90*/  UISETP.NE.AND UP0, UPT, UR45, 0x3, UPT ;  /* 0x000000032d00788c */ /* 0x000fe2000bf05270 */
[----:B------:R-:W-:Y:S02]  /*5ba0*/  IMAD.MOV.U32 R77, RZ, RZ, R71 ;  /* 0x000000ffff4d7224 */ /* 0x000fe400078e0047 */
        /* <DEDUP_REMOVED lines=57> */
.L_x_7802:
[----:B------:R-:W-:Y:S01]  /*5f40*/  IMAD R107, R184, 0x8, R2 ;  /* 0x00000008b86b7824 */ /* 0x000fe200078e0202 */
[----:B------:R-:W-:Y:S01]  /*5f50*/  SHF.L.U32 R117, R191, 0x1f, RZ ;  /* 0x0000001fbf757819 */ /* 0x000fe200000006ff */
[----:B------:R-:W0:Y:S01]  /*5f60*/  LDC R128, c[0x0][0x2f4] ;  /* 0x0000bd00ff807b82 */ /* 0x000e220000000800 */
[----:B------:R-:W-:Y:S01]  /*5f70*/  IMAD.MOV.U32 R119, RZ, RZ, R120 ;  /* 0x000000ffff777224 */ /* 0x000fe200078e0078 */
[----:B------:R-:W-:Y:S01]  /*5f80*/  BSSY B1, `(.L_x_7803) ;  /* 0x0000005000017945 */ /* 0x000fe20003800000 */
[----:B------:R-:W1:Y:S05]  /*5f90*/  SYNCS.PHASECHK.TRANS64.TRYWAIT P4, [R107+URZ+0x28890], R117 ;  /* 0x028890756b0075a7 */ /* 0x000e6a000808017f */
[----:B------:R-:W2:Y:S01]  /*5fa0*/  LDC.64 R120, c[0x0][0x300] ;  /* 0x0000c000ff787b82 */ /* 0x000ea20000000a00 */
[----:B0-----:R-:W-:Y:S01]  /*5fb0*/  IMAD.IADD R129, R128, 0x1, -R110 ;  /* 0x0000000180817824 */ /* 0x001fe200078e0a6e */
[----:B-1----:R-:W-:Y:S06]  /*5fc0*/  @!P4 BRA `(.L_x_7804) ;  /* 0x0000020800f0c947 */ /* 0x002fec0003800000 */
.L_x_8192:
[----:B------:R-:W-:Y:S05]  /*5fd0*/  BSYNC B1 ;  /* 0x0000000000017941 */ /* 0x000fea0003800000 */
.L_x_7803:
[----:B------:R-:W-:Y:S01]  /*5fe0*/  ISETP.GE.OR P4, PT, R23, R113, P2 ;  /* 0x000000711700720c */ /* 0x000fe20001786670 */
[----:B------:R-:W-:-:S12]  /*5ff0*/  BSSY B1, `(.L_x_7805) ;  /* 0x0000082000017945 */ /* 0x000fd80003800000 */
[----:B------:R-:W-:Y:S05]  /*6000*/  @P4 BRA `(.L_x_7806) ;  /* 0x0000000800004947 */ /* 0x000fea0003800000 */
[----:B------:R-:W3:Y:S01]  /*6010*/  LDL R76, [R1+0x10] ;  /* 0x00001000014c7983 */ /* 0x000ee20000100800 */
[----:B------:R-:W-:Y:S01]  /*6020*/  IMAD.SHL.U32 R79, R23, 0x40, RZ ;  /* 0x00000040174f7824 */ /* 0x000fe200078e00ff */
[----:B------:R-:W-:Y:S01]  /*6030*/  BSSY B2, `(.L_x_7807) ;  /* 0x000006c000027945 */ /* 0x000fe20003800000 */
        /* <DEDUP_REMOVED lines=13> */
[----:B------:R-:W-:Y:S01]  /*6110*/  IADD3 R79, R77, R78, R203 ;  /* 0x0000004e4d4f7210 */ /* 0x000fe20007ffe0cb */
[----:B------:R-:W-:-:S04]  /*6120*/  IMAD R77, R184, 0x4000, R109 ;  /* 0x00004000b84d7824 */ /* 0x000fc800078e026d */
[----:B------:R-:W-:Y:S02]  /*6130*/  IMAD R79, R184, 0x4000, R79 ;  /* 0x00004000b84f7824 */ /* 0x000fe400078e024f */
[--C-:B------:R-:W-:Y:S02]  /*6140*/  IMAD R77, R77, 0x2, R2.reuse ;  /* 0x000000024d4d7824 */ /* 0x100fe400078e0202 */
[----:B------:R-:W-:-:S04]  /*6150*/  IMAD R80, R79, 0x2, R2 ;  /* 0x000000024f507824 */ /* 0x000fc800078e0202 */
[----:B------:R-:W1:Y:S04]  /*6160*/  LDS.128 R76, [R77+0x18400] ;  /* 0x018400004d4c7984 */ /* 0x000e680000000c00 */
[----:B------:R-:W3:Y:S01]  /*6170*/  LDS.128 R80, [R80+0x18400] ;  /* 0x0184000050507984 */ /* 0x000ee20000000c00 */
[----:B------:R-:W-:Y:S05]  /*6180*/  @P3 BRA `(.L_x_7808) ;  /* 0x0000000400583947 */ /* 0x000fea0003800000 */
[----:B---3--:R-:W-:Y:S01]  /*6190*/  IMAD.MOV.U32 R141, RZ, RZ, R81 ;  /* 0x000000ffff8d7224 */ /* 0x008fe200078e0051 */
[----:B------:R-:W-:Y:S01]  /*61a0*/  SHF.R.U32.HI R144, RZ, 0x10, R49 ;  /* 0x00000010ff907819 */ /* 0x000fe20000011631 */
[----:B-1----:R-:W-:Y:S01]  /*61b0*/  IMAD.MOV.U32 R81, RZ, RZ, R77 ;  /* 0x000000ffff517224 */ /* 0x002fe200078e004d */
[----:B------:R-:W-:Y:S01]  /*61c0*/  SHF.R.U64 R48, R48, 0x10, R49 ;  /* 0x0000001030307819 */ /* 0x000fe20000001231 */
[----:B------:R-:W-:Y:S01]  /*61d0*/  HADD2.F32 R143, -RZ, R143.H0_H0 ;  /* 0x2000008fff8f7230 */ /* 0x000fe20000004100 */
[----:B------:R-:W-:Y:S01]  /*61e0*/  SHF.R.U64 R44, R44, 0x10, R45 ;  /* 0x000000102c2c7819 */ /* 0x000fe2000000122d */
[----:B------:R-:W-:Y:S01]  /*61f0*/  HADD2.F32 R138, -RZ, R141.H0_H0 ;  /* 0x2000008dff8a7230 */ /* 0x000fe20000004100 */
[----:B------:R-:W-:Y:S01]  /*6200*/  SHF.R.U64 R50, R50, 0x10, R51 ;  /* 0x0000001032327819 */ /* 0x000fe20000001233 */
[----:B------:R-:W-:Y:S02]  /*6210*/  HADD2.F32 R140, -RZ, R81.H0_H0 ;  /* 0x20000051ff8c7230 */ /* 0x000fe40000004100 */
[----:B------:R-:W-:-:S02]  /*6220*/  HADD2.F32 R77, -RZ, R142.H0_H0 ;  /* 0x2000008eff4d7230 */ /* 0x000fc40000004100 */
[-C--:B------:R-:W-:Y:S01]  /*6230*/  FMUL.FTZ R145, R138, R143.reuse ;  /* 0x0000008f8a917220 */ /* 0x080fe20000410000 */
[----:B------:R-:W-:Y:S02]  /*6240*/  HADD2.F32 R144, -RZ, R144.H0_H0 ;  /* 0x20000090ff907230 */ /* 0x000fe40000004100 */
[C---:B------:R-:W-:Y:S01]  /*6250*/  FMUL.FTZ R143, R140.reuse, R143 ;  /* 0x0000008f8c8f7220 */ /* 0x040fe20000410000 */
[----:B------:R-:W-:Y:S01]  /*6260*/  SHF.R.U32.HI R142, RZ, 0x10, R45 ;  /* 0x00000010ff8e7819 */ /* 0x000fe2000001162d */
[-C--:B------:R-:W-:Y:S01]  /*6270*/  FFMA.FTZ R140, R140, R77.reuse, -R145 ;  /* 0x0000004d8c8c7223 */ /* 0x080fe20000010891 */
[----:B------:R-:W-:Y:S02]  /*6280*/  HADD2.F32 R81, -RZ, R81.H1_H1 ;  /* 0x30000051ff517230 */ /* 0x000fe40000004100 */
[----:B------:R-:W-:Y:S01]  /*6290*/  FFMA.FTZ R138, R138, R77, R143 ;  /* 0x0000004d8a8a7223 */ /* 0x000fe2000001008f */
[----:B------:R-:W-:Y:S01]  /*62a0*/  HADD2.F32 R77, -RZ, R141.H1_H1 ;  /* 0x3000008dff4d7230 */ /* 0x000fe20000004100 */
[----:B------:R-:W-:Y:S01]  /*62b0*/  SHF.R.U32.HI R143, RZ, 0x10, R51 ;  /* 0x00000010ff8f7819 */ /* 0x000fe20000011633 */
[----:B------:R-:W-:Y:S01]  /*62c0*/  HADD2.F32 R142, -RZ, R142.H0_H0 ;  /* 0x2000008eff8e7230 */ /* 0x000fe20000004100 */
[----:B------:R-:W-:Y:S01]  /*62d0*/  SHF.R.U32.HI R145, RZ, 0x10, R47 ;  /* 0x00000010ff917819 */ /* 0x000fe2000001162f */
[----:B------:R-:W-:-:S02]  /*62e0*/  IMAD.MOV.U32 R141, RZ, RZ, R79 ;  /* 0x000000ffff8d7224 */ /* 0x000fc400078e004f */
[-C--:B------:R-:W-:Y:S01]  /*62f0*/  FMUL.FTZ R146, R77, R144.reuse ;  /* 0x000000904d927220 */ /* 0x080fe20000410000 */
[C---:B------:R-:W-:Y:S01]  /*6300*/  FMUL.FTZ R144, R81.reuse, R144 ;  /* 0x0000009051907220 */ /* 0x040fe20000410000 */
[----:B------:R-:W-:Y:S02]  /*6310*/  HADD2.F32 R143, -RZ, R143.H0_H0 ;  /* 0x2000008fff8f7230 */ /* 0x000fe40000004100 */
[-C--:B------:R-:W-:Y:S01]  /*6320*/  FFMA.FTZ R81, R81, R142.reuse, -R146 ;  /* 0x0000008e51517223 */ /* 0x080fe20000010892 */
[----:B------:R-:W-:Y:S01]  /*6330*/  FFMA.FTZ R77, R77, R142, R144 ;  /* 0x0000008e4d4d7223 */ /* 0x000fe20000010090 */
[----:B------:R-:W-:Y:S02]  /*6340*/  IMAD.MOV.U32 R142, RZ, RZ, R83 ;  /* 0x000000ffff8e7224 */ /* 0x000fe400078e0053 */
[----:B------:R-:W-:Y:S01]  /*6350*/  HADD2.F32 R146, -RZ, R148.H1_H1 ;  /* 0x30000094ff927230 */ /* 0x000fe20000004100 */
[----:B------:R-:W-:Y:S01]  /*6360*/  F2FP.F16.F32.PACK_AB R81, R81, R140 ;  /* 0x0000008c5151723e */ /* 0x000fe200000000ff */
[----:B------:R-:W-:Y:S01]  /*6370*/  HADD2.F32 R79, -RZ, R141.H0_H0 ;  /* 0x2000008dff4f7230 */ /* 0x000fe20000004100 */
[----:B------:R-:W-:Y:S01]  /*6380*/  F2FP.F16.F32.PACK_AB R138, R77, R138 ;  /* 0x0000008a4d8a723e */ /* 0x000fe200000000ff */
[----:B------:R-:W-:-:S02]  /*6390*/  HADD2.F32 R83, -RZ, R142.H0_H0 ;  /* 0x2000008eff537230 */ /* 0x000fc40000004100 */
[----:B------:R-:W-:Y:S02]  /*63a0*/  HADD2.F32 R144, -RZ, R148.H0_H0 ;  /* 0x20000094ff907230 */ /* 0x000fe40000004100 */
[----:B------:R-:W-:Y:S02]  /*63b0*/  HADD2.F32 R142, -RZ, R142.H1_H1 ;  /* 0x3000008eff8e7230 */ /* 0x000fe40000004100 */
[-C--:B------:R-:W-:Y:S01]  /*63c0*/  FMUL.FTZ R148, R83, R146.reuse ;  /* 0x0000009253947220 */ /* 0x080fe20000410000 */
[C---:B------:R-:W-:Y:S01]  /*63d0*/  FMUL.FTZ R146, R79.reuse, R146 ;  /* 0x000000924f927220 */ /* 0x040fe20000410000 */
[----:B------:R-:W-:Y:S02]  /*63e0*/  HADD2.F32 R150, -RZ, R150.H0_H0 ;  /* 0x20000096ff967230 */ /* 0x000fe40000004100 */
[-C--:B------:R-:W-:Y:S01]  /*63f0*/  FFMA.FTZ R79, R79, R144.reuse, -R148 ;  /* 0x000000904f4f7223 */ /* 0x080fe20000010894 */
[----:B------:R-:W-:Y:S01]  /*6400*/  FFMA.FTZ R83, R83, R144, R146 ;  /* 0x0000009053537223 */ /* 0x000fe20000010092 */
[----:B------:R-:W-:-:S02]  /*6410*/  HADD2.F32 R144, -RZ, R141.H1_H1 ;  /* 0x3000008dff907230 */ /* 0x000fc40000004100 */
[----:B------:R-:W-:Y:S02]  /*6420*/  HADD2.F32 R141, -RZ, R145.H0_H0 ;  /* 0x20000091ff8d7230 */ /* 0x000fe40000004100 */
[-C--:B------:R-:W-:Y:S01]  /*6430*/  FMUL.FTZ R145, R142, R143.reuse ;  /* 0x0000008f8e917220 */ /* 0x080fe20000410000 */
[----:B------:R-:W-:Y:S02]  /*6440*/  HADD2.F32 R49, -RZ, R80.H0_H0 ;  /* 0x20000050ff317230 */ /* 0x000fe40000004100 */
[C---:B------:R-:W-:Y:S01]  /*6450*/  FMUL.FTZ R143, R144.reuse, R143 ;  /* 0x0000008f908f7220 */ /* 0x040fe20000410000 */
[----:B------:R-:W-:Y:S02]  /*6460*/  HADD2.F32 R146, -RZ, R151.H0_H0 ;  /* 0x20000097ff927230 */ /* 0x000fe40000004100 */
[-C--:B------:R-:W-:Y:S01]  /*6470*/  FFMA.FTZ R144, R144, R141.reuse, -R145 ;  /* 0x0000008d90907223 */ /* 0x080fe20000010891 */
[----:B------:R-:W-:Y:S02]  /*6480*/  HADD2.F32 R48, -RZ, R48.H0_H0 ;  /* 0x20000030ff307230 */ /* 0x000fe40000004100 */
[----:B------:R-:W-:Y:S01]  /*6490*/  FFMA.FTZ R142, R142, R141, R143 ;  /* 0x0000008d8e8e7223 */ /* 0x000fe2000001008f */
[----:B------:R-:W-:-:S02]  /*64a0*/  HADD2.F32 R141, -RZ, R76.H0_H0 ;  /* 0x2000004cff8d7230 */ /* 0x000fc40000004100 */
[-C--:B------:R-:W-:Y:S01]  /*64b0*/  FMUL.FTZ R148, R49, R150.reuse ;  /* 0x0000009631947220 */ /* 0x080fe20000410000 */
[----:B------:R-:W-:Y:S01]  /*64c0*/  HADD2.F32 R45, -RZ, R80.H1_H1 ;  /* 0x30000050ff2d7230 */ /* 0x000fe20000004100 */
[----:B------:R-:W-:Y:S01]  /*64d0*/  SHF.R.U64 R143, R46, 0x10, R47 ;  /* 0x000000102e8f7819 */ /* 0x000fe2000000122f */
[----:B------:R-:W-:Y:S02]  /*64e0*/  HADD2.F32 R44, -RZ, R44.H0_H0 ;  /* 0x2000002cff2c7230 */ /* 0x000fe40000004100 */
[C---:B------:R-:W-:Y:S01]  /*64f0*/  FMUL.FTZ R150, R141.reuse, R150 ;  /* 0x000000968d967220 */ /* 0x040fe20000410000 */
[--C-:B------:R-:W-:Y:S02]  /*6500*/  HADD2.F32 R51, -RZ, R149.reuse.H1_H1 ;  /* 0x30000095ff337230 */ /* 0x100fe40000004100 */
[-C--:B------:R-:W-:Y:S01]  /*6510*/  FFMA.FTZ R148, R141, R146.reuse, -R148 ;  /* 0x000000928d947223 */ /* 0x080fe20000010894 */
[----:B------:R-:W-:Y:S02]  /*6520*/  HADD2.F32 R149, -RZ, R149.H0_H0 ;  /* 0x20000095ff957230 */ /* 0x000fe40000004100 */
[----:B------:R-:W-:Y:S01]  /*6530*/  FFMA.FTZ R150, R49, R146, R150 ;  /* 0x0000009231967223 */ /* 0x000fe20000010096 */
[----:B------:R-:W-:-:S02]  /*6540*/  HADD2.F32 R49, -RZ, R76.H1_H1 ;  /* 0x3000004cff317230 */ /* 0x000fc40000004100 */
[-C--:B------:R-:W-:Y:S01]  /*6550*/  FMUL.FTZ R76, R45, R48.reuse ;  /* 0x000000302d4c7220 */ /* 0x080fe20000410000 */
[----:B------:R-:W-:Y:S01]  /*6560*/  HADD2.F32 R47, -RZ, R50.H0_H0 ;  /* 0x20000032ff2f7230 */ /* 0x000fe20000004100 */
[----:B------:R-:W-:Y:S01]  /*6570*/  F2FP.F16.F32.PACK_AB R79, R144, R79 ;  /* 0x0000004f904f723e */ /* 0x000fe200000000ff */
[----:B------:R-:W-:Y:S02]  /*6580*/  HADD2.F32 R143, -RZ, R143.H0_H0 ;  /* 0x2000008fff8f7230 */ /* 0x000fe40000004100 */
[C---:B------:R-:W-:Y:S01]  /*6590*/  FMUL.FTZ R48, R49.reuse, R48 ;  /* 0x0000003031307220 */ /* 0x040fe20000410000 */
[-C--:B------:R-:W-:Y:S01]  /*65a0*/  FFMA.FTZ R49, R49, R44.reuse, -R76 ;  /* 0x0000002c31317223 */ /* 0x080fe2000001084c */
[----:B------:R-:W-:Y:S01]  /*65b0*/  IMAD.MOV.U32 R77, RZ, RZ, R81 ;  /* 0x000000ffff4d7224 */ /* 0x000fe200078e0051 */
[----:B------:R-:W-:Y:S01]  /*65c0*/  F2FP.F16.F32.PACK_AB R83, R142, R83 ;  /* 0x000000538e53723e */ /* 0x000fe200000000ff */
[----:B------:R-:W-:Y:S01]  /*65d0*/  FFMA.FTZ R45, R45, R44, R48 ;  /* 0x0000002c2d2d7223 */ /* 0x000fe20000010030 */
[----:B------:R-:W-:Y:S01]  /*65e0*/  HADD2.F32 R44, -RZ, R82.H0_H0 ;  /* 0x20000052ff2c7230 */ /* 0x000fe20000004100 */
[----:B------:R-:W-:Y:S01]  /*65f0*/  F2FP.F16.F32.PACK_AB R76, R49, R148 ;  /* 0x00000094314c723e */ /* 0x000fe200000000ff */
[----:B------:R-:W-:-:S02]  /*6600*/  HADD2.F32 R48, -RZ, R78.H0_H0 ;  /* 0x2000004eff307230 */ /* 0x000fc40000004100 */
[----:B------:R-:W-:Y:S02]  /*6610*/  HADD2.F32 R82, -RZ, R82.H1_H1 ;  /* 0x30000052ff527230 */ /* 0x000fe40000004100 */
[-C--:B------:R-:W-:Y:S01]  /*6620*/  FMUL.FTZ R141, R44, R51.reuse ;  /* 0x000000332c8d7220 */ /* 0x080fe20000410000 */
[----:B------:R-:W-:Y:S01]  /*6630*/  F2FP.F16.F32.PACK_AB R80, R45, R150 ;  /* 0x000000962d50723e */ /* 0x000fe200000000ff */
[----:B------:R-:W-:Y:S01]  /*6640*/  FMUL.FTZ R51, R48, R51 ;  /* 0x0000003330337220 */ /* 0x000fe20000410000 */
[----:B------:R-:W-:Y:S02]  /*6650*/  IMAD.MOV.U32 R81, RZ, RZ, R138 ;  /* 0x000000ffff517224 */ /* 0x000fe400078e008a */
[----:B------:R-:W-:Y:S01]  /*6660*/  FMUL.FTZ R145, R82, R47 ;  /* 0x0000002f52917220 */ /* 0x000fe20000410000 */
[-C--:B------:R-:W-:Y:S01]  /*6670*/  FFMA.FTZ R141, R48, R149.reuse, -R141 ;  /* 0x00000095308d7223 */ /* 0x080fe2000001088d */
[----:B------:R-:W-:Y:S01]  /*6680*/  FFMA.FTZ R51, R44, R149, R51 ;  /* 0x000000952c337223 */ /* 0x000fe20000010033 */
[----:B------:R-:W-:-:S05]  /*6690*/  HADD2.F32 R44, -RZ, R78.H1_H1 ;  /* 0x3000004eff2c7230 */ /* 0x000fca0000004100 */
[C---:B------:R-:W-:Y:S01]  /*66a0*/  FMUL.FTZ R47, R44.reuse, R47 ;  /* 0x0000002f2c2f7220 */ /* 0x040fe20000410000 */
[----:B------:R-:W-:-:S03]  /*66b0*/  FFMA.FTZ R44, R44, R143, -R145 ;  /* 0x0000008f2c2c7223 */ /* 0x000fc60000010891 */
[----:B------:R-:W-:Y:S02]  /*66c0*/  FFMA.FTZ R82, R82, R143, R47 ;  /* 0x0000008f52527223 */ /* 0x000fe4000001002f */
[----:B------:R-:W-:-:S03]  /*66d0*/  F2FP.F16.F32.PACK_AB R78, R44, R141 ;  /* 0x0000008d2c4e723e */ /* 0x000fc600000000ff */
[----:B------:R-:W-:-:S07]  /*66e0*/  F2FP.F16.F32.PACK_AB R82, R82, R51 ;  /* 0x000000335252723e */ /* 0x000fce00000000ff */
.L_x_7808:
[----:B------:R-:W-:Y:S05]  /*66f0*/  BSYNC B2 ;  /* 0x0000000000027941 */ /* 0x000fea0003800000 */
.L_x_7807:
[-C--:B--2---:R-:W-:Y:S01]  /*6700*/  IMAD R46, R216, R120.reuse, RZ ;  /* 0x00000078d82e7224 */ /* 0x084fe200078e02ff */
[----:B------:R-:W-:Y:S01]  /*6710*/  ULDC.64 UR4, c[0x0][0x2e8] ;  /* 0x0000ba0000047ab9 */ /* 0x000fe20000000a00 */
[----:B------:R-:W-:-:S04]  /*6720*/  IMAD.WIDE.U32 R44, R23, R120, R118 ;  /* 0x00000078172c7225 */ /* 0x000fc800078e0076 */
[----:B------:R-:W-:Y:S01]  /*6730*/  IMAD R47, R23, R121, R46 ;  /* 0x00000079172f7224 */ /* 0x000fe200078e022e */
[----:B------:R-:W-:-:S03]  /*6740*/  IADD3 R46, P4, P5, R96, R44, R38 ;  /* 0x0000002c602e7210 */ /* 0x000fc60007d9e026 */
[----:B------:R-:W-:-:S05]  /*6750*/  IMAD.IADD R48, R47, 0x1, R45 ;  /* 0x000000012f307824 */ /* 0x000fca00078e022d */
        /* <DEDUP_REMOVED lines=8> */
[----:B-1----:R1:W-:Y:S01]  /*67e0*/  STG.E.128 desc[UR42][R44.64], R76 ;  /* 0x0000004c2c007986 */ /* 0x0023e2000c101d2a */
[----:B------:R-:W-:-:S05]  /*67f0*/  @!P4 LEA.HI.X R47, R139, UR5, R48, 0x1, P5 ;  /* 0x000000058b2fcc11 */ /* 0x000fca000a8f0c30 */
[----:B---3--:R1:W-:Y:S04]  /*6800*/  @!P4 STG.E.128 desc[UR42][R46.64], R80 ;  /* 0x000000502e00c986 */ /* 0x0083e8000c101d2a */
.L_x_7806:
[----:B------:R-:W-:Y:S05]  /*6810*/  BSYNC B1 ;  /* 0x0000000000017941 */ /* 0x000fea0003800000 */
.L_x_7805:
[----:B------:R-:W-:Y:S01]  /*6820*/  ISETP.GE.OR P4, PT, R212, R113, P2 ;  /* 0x00000071d400720c */ /* 0x000fe20001786670 */
[----:B------:R-:W-:-:S12]  /*6830*/  BSSY B1, `(.L_x_7809) ;  /* 0x0000081000017945 */ /* 0x000fd80003800000 */
[----:B------:R-:W-:Y:S05]  /*6840*/  @P4 BRA `(.L_x_7810) ;  /* 0x0000000400fc4947 */ /* 0x000fea0003800000 */
[----:B-1----:R-:W3:Y:S01]  /*6850*/  LDL R44, [R1+0x10] ;  /* 0x00001000012c7983 */ /* 0x002ee20000100800 */
[----:B------:R-:W-:Y:S01]  /*6860*/  SHF.R.U32.HI R46, RZ, 0x3, R198 ;  /* 0x00000003ff2e7819 */ /* 0x000fe200000116c6 */
[----:B--2---:R-:W-:Y:S01]  /*6870*/  IMAD.WIDE.U32 R76, R212, R120, R118 ;  /* 0x00000078d44c7225 */ /* 0x004fe200078e0076 */
[----:B------:R-:W-:Y:S02]  /*6880*/  BSSY B2, `(.L_x_7811) ;  /* 0x0000070000027945 */ /* 0x000fe40003800000 */
[----:B------:R-:W-:Y:S02]  /*6890*/  IADD3 R78, P4, P5, R96, R76, R38 ;  /* 0x0000004c604e7210 */ /* 0x000fe40007d9e026 */
        /* <DEDUP_REMOVED lines=12> */
[----:B------:R-:W-:-:S03]  /*6960*/  LOP3.LUT R44, R198, 0x38, R83, 0xf8, !PT ;  /* 0x00000038c62c7812 */ /* 0x000fc600078ef853 */
[----:B------:R-:W-:Y:S01]  /*6970*/  IMAD.SHL.U32 R45, R45, 0x400, RZ ;  /* 0x000004002d2d7824 */ /* 0x000fe200078e00ff */
[----:B------:R-:W-:-:S04]  /*6980*/  LOP3.LUT R44, R44, R46, RZ, 0x3c, !PT ;  /* 0x0000002e2c2c7212 */ /* 0x000fc800078e3cff */
[----:B------:R-:W-:-:S04]  /*6990*/  LOP3.LUT R45, R45, 0x7fffe000, RZ, 0xc0, !PT ;  /* 0x7fffe0002d2d7812 */ /* 0x000fc800078ec0ff */
[----:B------:R-:W-:Y:S01]  /*69a0*/  IADD3 R47, R44, R45, R201 ;  /* 0x0000002d2c2f7210 */ /* 0x000fe20007ffe0c9 */
[----:B------:R-:W-:-:S04]  /*69b0*/  IMAD R45, R184, 0x4000, R108 ;  /* 0x00004000b82d7824 */ /* 0x000fc800078e026c */
[----:B------:R-:W-:Y:S02]  /*69c0*/  IMAD R47, R184, 0x4000, R47 ;  /* 0x00004000b82f7824 */ /* 0x000fe400078e022f */
[--C-:B------:R-:W-:Y:S02]  /*69d0*/  IMAD R45, R45, 0x2, R2.reuse ;  /* 0x000000022d2d7824 */ /* 0x100fe400078e0202 */
[----:B------:R-:W-:-:S04]  /*69e0*/  IMAD R48, R47, 0x2, R2 ;  /* 0x000000022f307824 */ /* 0x000fc800078e0202 */
[----:B------:R-:W1:Y:S04]  /*69f0*/  LDS.128 R44, [R45+0x18400] ;  /* 0x018400002d2c7984 */ /* 0x000e680000000c00 */
[----:B------:R-:W2:Y:S01]  /*6a00*/  LDS.128 R48, [R48+0x18400] ;  /* 0x0184000030307984 */ /* 0x000ea20000000c00 */
[----:B------:R-:W-:Y:S05]  /*6a10*/  @P3 BRA `(.L_x_7812) ;  /* 0x0000000400583947 */ /* 0x000fea0003800000 */
[--C-:B------:R-:W-:Y:S01]  /*6a20*/  SHF.R.U64 R52, R52, 0x10, R53.reuse ;  /* 0x0000001034347819 */ /* 0x100fe20000001235 */
[----:B------:R-:W-:Y:S01]  /*6a30*/  HADD2.F32 R154, -RZ, R154.H0_H0 ;  /* 0x2000009aff9a7230 */ /* 0x000fe20000004100 */
[----:B------:R-:W-:Y:S01]  /*6a40*/  SHF.R.U32.HI R80, RZ, 0x10, R53 ;  /* 0x00000010ff507819 */ /* 0x000fe20000011635 */
[----:B------:R-:W-:Y:S01]  /*6a50*/  HADD2.F32 R138, -RZ, R152.H0_H0 ;  /* 0x20000098ff8a7230 */ /* 0x000fe20000004100 */
[--C-:B------:R-:W-:Y:S01]  /*6a60*/  SHF.R.U64 R53, R56, 0x10, R57.reuse ;  /* 0x0000001038357819 */ /* 0x100fe20000001239 */
[----:B------:R-:W-:Y:S01]  /*6a70*/  HADD2.F32 R151, -RZ, R151.H1_H1 ;  /* 0x30000097ff977230 */ /* 0x000fe20000004100 */
[----:B------:R-:W-:Y:S01]  /*6a80*/  SHF.R.U32.HI R56, RZ, 0x10, R57 ;  /* 0x00000010ff387819 */ /* 0x000fe20000011639 */
[----:B------:R-:W-:Y:S01]  /*6a90*/  HADD2.F32 R52, -RZ, R52.H0_H0 ;  /* 0x20000034ff347230 */ /* 0x000fe20000004100 */
[--C-:B------:R-:W-:Y:S01]  /*6aa0*/  SHF.R.U64 R54, R54, 0x10, R55.reuse ;  /* 0x0000001036367819 */ /* 0x100fe20000001237 */
[----:B------:R-:W-:Y:S01]  /*6ab0*/  HADD2.F32 R152, -RZ, R152.H1_H1 ;  /* 0x30000098ff987230 */ /* 0x000fe20000004100 */
[----:B------:R-:W-:Y:S01]  /*6ac0*/  SHF.R.U32.HI R57, RZ, 0x10, R55 ;  /* 0x00000010ff397819 */ /* 0x000fe20000011637 */
[----:B------:R-:W-:Y:S01]  /*6ad0*/  HADD2.F32 R139, -RZ, R56.H0_H0 ;  /* 0x20000038ff8b7230 */ /* 0x000fe20000004100 */
[--C-:B------:R-:W-:Y:S01]  /*6ae0*/  SHF.R.U64 R55, R58, 0x10, R59.reuse ;  /* 0x000000103a377819 */ /* 0x100fe2000000123b */
[----:B------:R-:W-:Y:S01]  /*6af0*/  HADD2.F32 R54, -RZ, R54.H0_H0 ;  /* 0x20000036ff367230 */ /* 0x000fe20000004100 */
[----:B------:R-:W-:-:S02]  /*6b00*/  SHF.R.U32.HI R58, RZ, 0x10, R59 ;  /* 0x00000010ff3a7819 */ /* 0x000fc4000001163b */
[----:B--2---:R-:W-:Y:S01]  /*6b10*/  MOV R59, R49 ;  /* 0x00000031003b7202 */ /* 0x004fe20000000f00 */
[----:B-1----:R-:W-:Y:S02]  /*6b20*/  IMAD.MOV.U32 R49, RZ, RZ, R47 ;  /* 0x000000ffff317224 */ /* 0x002fe400078e002f */
[----:B------:R-:W-:Y:S02]  /*6b30*/  HADD2.F32 R47, -RZ, R45.H0_H0 ;  /* 0x2000002dff2f7230 */ /* 0x000fe40000004100 */
[--C-:B------:R-:W-:Y:S02]  /*6b40*/  HADD2.F32 R82, -RZ, R59.reuse.H0_H0 ;  /* 0x2000003bff527230 */ /* 0x100fe40000004100 */
[----:B------:R-:W-:Y:S02]  /*6b50*/  HADD2.F32 R59, -RZ, R59.H1_H1 ;  /* 0x3000003bff3b7230 */ /* 0x000fe40000004100 */
[-C--:B------:R-:W-:Y:S01]  /*6b60*/  FMUL.FTZ R141, R47, R154.reuse ;  /* 0x0000009a2f8d7220 */ /* 0x080fe20000410000 */
[----:B------:R-:W-:-:S03]  /*6b70*/  FMUL.FTZ R140, R82, R154 ;  /* 0x0000009a528c7220 */ /* 0x000fc60000410000 */
[-C--:B------:R-:W-:Y:S01]  /*6b80*/  FFMA.FTZ R56, R82, R138.reuse, R141 ;  /* 0x0000008a52387223 */ /* 0x080fe2000001008d */
[----:B------:R-:W-:Y:S02]  /*6b90*/  HADD2.F32 R82, -RZ, R45.H1_H1 ;  /* 0x3000002dff527230 */ /* 0x000fe40000004100 */
[----:B------:R-:W-:Y:S01]  /*6ba0*/  FFMA.FTZ R47, R47, R138, -R140 ;  /* 0x0000008a2f2f7223 */ /* 0x000fe2000001088c */
[----:B------:R-:W-:Y:S02]  /*6bb0*/  HADD2.F32 R138, -RZ, R80.H0_H0 ;  /* 0x20000050ff8a7230 */ /* 0x000fe40000004100 */
[-C--:B------:R-:W-:Y:S01]  /*6bc0*/  FMUL.FTZ R141, R59, R139.reuse ;  /* 0x0000008b3b8d7220 */ /* 0x080fe20000410000 */
[----:B------:R-:W-:Y:S02]  /*6bd0*/  IMAD.MOV.U32 R80, RZ, RZ, R51 ;  /* 0x000000ffff507224 */ /* 0x000fe400078e0033 */
[----:B------:R-:W-:Y:S01]  /*6be0*/  FMUL.FTZ R140, R82, R139 ;  /* 0x0000008b528c7220 */ /* 0x000fe20000410000 */
[----:B------:R-:W-:-:S02]  /*6bf0*/  IMAD.MOV.U32 R45, RZ, RZ, R50 ;  /* 0x000000ffff2d7224 */ /* 0x000fc400078e0032 */
[-C--:B------:R-:W-:Y:S01]  /*6c00*/  FFMA.FTZ R50, R82, R138.reuse, -R141 ;  /* 0x0000008a52327223 */ /* 0x080fe2000001088d */
[----:B------:R-:W-:Y:S02]  /*6c10*/  HADD2.F32 R139, -RZ, R153.H0_H0 ;  /* 0x20000099ff8b7230 */ /* 0x000fe40000004100 */
[----:B------:R-:W-:Y:S01]  /*6c20*/  FFMA.FTZ R51, R59, R138, R140 ;  /* 0x0000008a3b337223 */ /* 0x000fe2000001008c */
[--C-:B------:R-:W-:Y:S02]  /*6c30*/  HADD2.F32 R82, -RZ, R80.reuse.H0_H0 ;  /* 0x20000050ff527230 */ /* 0x100fe40000004100 */
[----:B------:R-:W-:Y:S01]  /*6c40*/  HADD2.F32 R59, -RZ, R147.H1_H1 ;  /* 0x30000093ff3b7230 */ /* 0x000fe20000004100 */
[----:B------:R-:W-:Y:S01]  /*6c50*/  F2FP.F16.F32.PACK_AB R47, R50, R47 ;  /* 0x0000002f322f723e */ /* 0x000fe200000000ff */
[----:B------:R-:W-:Y:S02]  /*6c60*/  HADD2.F32 R138, -RZ, R49.H0_H0 ;  /* 0x20000031ff8a7230 */ /* 0x000fe40000004100 */
[----:B------:R-:W-:Y:S01]  /*6c70*/  FMUL.FTZ R143, R82, R139 ;  /* 0x0000008b528f7220 */ /* 0x000fe20000410000 */
[----:B------:R-:W-:-:S02]  /*6c80*/  HADD2.F32 R80, -RZ, R80.H1_H1 ;  /* 0x30000050ff507230 */ /* 0x000fc40000004100 */
[----:B------:R-:W-:Y:S02]  /*6c90*/  HADD2.F32 R141, -RZ, R58.H0_H0 ;  /* 0x2000003aff8d7230 */ /* 0x000fe40000004100 */
[C---:B------:R-:W-:Y:S01]  /*6ca0*/  FMUL.FTZ R145, R138.reuse, R139 ;  /* 0x0000008b8a917220 */ /* 0x040fe20000410000 */
[----:B------:R-:W-:Y:S02]  /*6cb0*/  HADD2.F32 R58, -RZ, R49.H1_H1 ;  /* 0x30000031ff3a7230 */ /* 0x000fe40000004100 */
[----:B------:R-:W-:Y:S01]  /*6cc0*/  FFMA.FTZ R49, R138, R59, -R143 ;  /* 0x0000003b8a317223 */ /* 0x000fe2000001088f */
[----:B------:R-:W-:Y:S02]  /*6cd0*/  HADD2.F32 R139, -RZ, R57.H0_H0 ;  /* 0x20000039ff8b7230 */ /* 0x000fe40000004100 */
[----:B------:R-:W-:Y:S01]  /*6ce0*/  FMUL.FTZ R143, R80, R141 ;  /* 0x0000008d508f7220 */ /* 0x000fe20000410000 */
[----:B------:R-:W-:Y:S01]  /*6cf0*/  FFMA.FTZ R57, R82, R59, R145 ;  /* 0x0000003b52397223 */ /* 0x000fe20000010091 */
[----:B------:R-:W-:Y:S01]  /*6d00*/  FMUL.FTZ R141, R58, R141 ;  /* 0x0000008d3a8d7220 */ /* 0x000fe20000410000 */
[----:B------:R-:W-:-:S02]  /*6d10*/  HADD2.F32 R153, -RZ, R153.H1_H1 ;  /* 0x30000099ff997230 */ /* 0x000fc40000004100 */
[-C--:B------:R-:W-:Y:S01]  /*6d20*/  FFMA.FTZ R58, R58, R139.reuse, -R143 ;  /* 0x0000008b3a3a7223 */ /* 0x080fe2000001088f */
[----:B------:R-:W-:Y:S02]  /*6d30*/  HADD2.F32 R82, -RZ, R48.H0_H0 ;  /* 0x20000030ff527230 */ /* 0x000fe40000004100 */
[----:B------:R-:W-:Y:S01]  /*6d40*/  FFMA.FTZ R80, R80, R139, R141 ;  /* 0x0000008b50507223 */ /* 0x000fe2000001008d */
[----:B------:R-:W-:Y:S02]  /*6d50*/  HADD2.F32 R139, -RZ, R53.H0_H0 ;  /* 0x20000035ff8b7230 */ /* 0x000fe40000004100 */
[----:B------:R-:W-:Y:S01]  /*6d60*/  HADD2.F32 R53, -RZ, R44.H0_H0 ;  /* 0x2000002cff357230 */ /* 0x000fe20000004100 */
[----:B------:R-:W-:Y:S01]  /*6d70*/  F2FP.F16.F32.PACK_AB R58, R58, R49 ;  /* 0x000000313a3a723e */ /* 0x000fe200000000ff */
[----:B------:R-:W-:Y:S01]  /*6d80*/  HADD2.F32 R138, -RZ, R48.H1_H1 ;  /* 0x30000030ff8a7230 */ /* 0x000fe20000004100 */
[----:B------:R-:W-:Y:S01]  /*6d90*/  F2FP.F16.F32.PACK_AB R49, R51, R56 ;  /* 0x000000383331723e */ /* 0x000fe200000000ff */
[----:B------:R-:W-:-:S02]  /*6da0*/  HADD2.F32 R59, -RZ, R44.H1_H1 ;  /* 0x3000002cff3b7230 */ /* 0x000fc40000004100 */
[-C--:B------:R-:W-:Y:S01]  /*6db0*/  FMUL.FTZ R44, R82, R153.reuse ;  /* 0x00000099522c7220 */ /* 0x080fe20000410000 */
[----:B------:R-:W-:Y:S01]  /*6dc0*/  FMUL.FTZ R153, R53, R153 ;  /* 0x0000009935997220 */ /* 0x000fe20000410000 */
[-C--:B------:R-:W-:Y:S01]  /*6dd0*/  FMUL.FTZ R140, R138, R139.reuse ;  /* 0x0000008b8a8c7220 */ /* 0x080fe20000410000 */
[----:B------:R-:W-:Y:S02]  /*6de0*/  HADD2.F32 R147, -RZ, R147.H0_H0 ;  /* 0x20000093ff937230 */ /* 0x000fe40000004100 */
[----:B------:R-:W-:Y:S01]  /*6df0*/  FMUL.FTZ R139, R59, R139 ;  /* 0x0000008b3b8b7220 */ /* 0x000fe20000410000 */
[-C--:B------:R-:W-:Y:S01]  /*6e00*/  FFMA.FTZ R44, R53, R151.reuse, -R44 ;  /* 0x00000097352c7223 */ /* 0x080fe2000001082c */
[----:B------:R-:W-:Y:S01]  /*6e10*/  FFMA.FTZ R48, R82, R151, R153 ;  /* 0x0000009752307223 */ /* 0x000fe20000010099 */
[-C--:B------:R-:W-:Y:S01]  /*6e20*/  FFMA.FTZ R53, R59, R52.reuse, -R140 ;  /* 0x000000343b357223 */ /* 0x080fe2000001088c */
[----:B------:R-:W-:Y:S02]  /*6e30*/  HADD2.F32 R82, -RZ, R55.H0_H0 ;  /* 0x20000037ff527230 */ /* 0x000fe40000004100 */
[----:B------:R-:W-:Y:S01]  /*6e40*/  FFMA.FTZ R59, R138, R52, R139 ;  /* 0x000000348a3b7223 */ /* 0x000fe2000001008b */
[--C-:B------:R-:W-:Y:S01]  /*6e50*/  HADD2.F32 R55, -RZ, R45.reuse.H0_H0 ;  /* 0x2000002dff377230 */ /* 0x100fe20000004100 */
[----:B------:R-:W-:Y:S01]  /*6e60*/  F2FP.F16.F32.PACK_AB R51, R80, R57 ;  /* 0x000000395033723e */ /* 0x000fe200000000ff */
[----:B------:R-:W-:Y:S01]  /*6e70*/  HADD2.F32 R52, -RZ, R46.H0_H0 ;  /* 0x2000002eff347230 */ /* 0x000fe20000004100 */
[----:B------:R-:W-:Y:S01]  /*6e80*/  F2FP.F16.F32.PACK_AB R44, R53, R44 ;  /* 0x0000002c352c723e */ /* 0x000fe200000000ff */
[----:B------:R-:W-:-:S02]  /*6e90*/  HADD2.F32 R45, -RZ, R45.H1_H1 ;  /* 0x3000002dff2d7230 */ /* 0x000fc40000004100 */
[-C--:B------:R-:W-:Y:S01]  /*6ea0*/  FMUL.FTZ R139, R55, R152.reuse ;  /* 0x00000098378b7220 */ /* 0x080fe20000410000 */
[----:B------:R-:W-:Y:S02]  /*6eb0*/  HADD2.F32 R46, -RZ, R46.H1_H1 ;  /* 0x3000002eff2e7230 */ /* 0x000fe40000004100 */
[C---:B------:R-:W-:Y:S01]  /*6ec0*/  FMUL.FTZ R152, R52.reuse, R152 ;  /* 0x0000009834987220 */ /* 0x040fe20000410000 */
[----:B------:R-:W-:Y:S01]  /*6ed0*/  F2FP.F16.F32.PACK_AB R48, R59, R48 ;  /* 0x000000303b30723e */ /* 0x000fe200000000ff */
[-C--:B------:R-:W-:Y:S01]  /*6ee0*/  FMUL.FTZ R141, R45, R82.reuse ;  /* 0x000000522d8d7220 */ /* 0x080fe20000410000 */
[-C--:B------:R-:W-:Y:S01]  /*6ef0*/  FFMA.FTZ R139, R52, R147.reuse, -R139 ;  /* 0x00000093348b7223 */ /* 0x080fe2000001088b */
[C---:B------:R-:W-:Y:S01]  /*6f00*/  FMUL.FTZ R82, R46.reuse, R82 ;  /* 0x000000522e527220 */ /* 0x040fe20000410000 */
[----:B------:R-:W-:Y:S01]  /*6f10*/  FFMA.FTZ R152, R55, R147, R152 ;  /* 0x0000009337987223 */ /* 0x000fe20000010098 */
[-C--:B------:R-:W-:Y:S02]  /*6f20*/  FFMA.FTZ R46, R46, R54.reuse, -R141 ;  /* 0x000000362e2e7223 */ /* 0x080fe4000001088d */
[----:B------:R-:W-:-:S03]  /*6f30*/  FFMA.FTZ R45, R45, R54, R82 ;  /* 0x000000362d2d7223 */ /* 0x000fc60000010052 */
[----:B------:R-:W-:Y:S02]  /*6f40*/  F2FP.F16.F32.PACK_AB R46, R46, R139 ;  /* 0x0000008b2e2e723e */ /* 0x000fe400000000ff */
[----:B------:R-:W-:Y:S01]  /*6f50*/  F2FP.F16.F32.PACK_AB R50, R45, R152 ;  /* 0x000000982d32723e */ /* 0x000fe200000000ff */
[----:B------:R-:W-:Y:S02]  /*6f60*/  IMAD.MOV.U32 R45, RZ, RZ, R47 ;  /* 0x000000ffff2d7224 */ /* 0x000fe400078e002f */
[----:B------:R-:W-:-:S07]  /*6f70*/  IMAD.MOV.U32 R47, RZ, RZ, R58 ;  /* 0x000000ffff2f7224 */ /* 0x000fce00078e003a */
.L_x_7812:
[----:B------:R-:W-:Y:S05]  /*6f80*/  BSYNC B2 ;  /* 0x0000000000027941 */ /* 0x000fea0003800000 */
.L_x_7811:
[----:B------:R-:W-:Y:S01]  /*6f90*/  ISETP.GE.AND P4, PT, R83, R128, PT ;  /* 0x000000805300720c */ /* 0x000fe20003f86270 */
[----:B------:R-:W-:-:S12]  /*6fa0*/  ULDC.64 UR4, c[0x0][0x2e8] ;  /* 0x0000ba0000047ab9 */ /* 0x000fd80000000a00 */
        /* <DEDUP_REMOVED lines=8> */
[----:B--2---:R3:W-:Y:S04]  /*7030*/  @!P4 STG.E.128 desc[UR42][R54.64], R48 ;  /* 0x000000303600c986 */ /* 0x0047e8000c101d2a */
.L_x_7810:
[----:B------:R-:W-:Y:S05]  /*7040*/  BSYNC B1 ;  /* 0x0000000000017941 */ /* 0x000fea0003800000 */
.L_x_7809:
[----:B------:R-:W-:Y:S01]  /*7050*/  ISETP.GE.OR P4, PT, R211, R113, P2 ;  /* 0x00000071d300720c */ /* 0x000fe20001786670 */
[----:B------:R-:W-:-:S12]  /*7060*/  BSSY B1, `(.L_x_7813) ;  /* 0x000007f000017945 */ /* 0x000fd80003800000 */
[----:B------:R-:W-:Y:S05]  /*7070*/  @P4 BRA `(.L_x_7814) ;  /* 0x0000000400f44947 */ /* 0x000fea0003800000 */
[----:B-1-3--:R-:W3:Y:S01]  /*7080*/  LDL R44, [R1+0x10] ;  /* 0x00001000012c7983 */ /* 0x00aee20000100800 */
        /* <DEDUP_REMOVED lines=29> */
[----:B------:R-:W-:Y:S01]  /*7260*/  HADD2.F32 R78, -RZ, R137.H1_H1 ;  /* 0x30000089ff4e7230 */ /* 0x000fe20000004100 */
[----:B------:R-:W-:Y:S01]  /*7270*/  SHF.R.U32.HI R62, RZ, 0x10, R63 ;  /* 0x00000010ff3e7819 */ /* 0x000fe2000001163f */
[----:B--2---:R-:W-:Y:S01]  /*7280*/  IMAD.MOV.U32 R63, RZ, RZ, R49 ;  /* 0x000000ffff3f7224 */ /* 0x004fe200078e0031 */
[----:B------:R-:W-:Y:S01]  /*7290*/  SHF.R.U64 R56, R60, 0x10, R61 ;  /* 0x000000103c387819 */ /* 0x000fe2000000123d */
[----:B-1----:R-:W-:Y:S01]  /*72a0*/  IMAD.MOV.U32 R49, RZ, RZ, R47 ;  /* 0x000000ffff317224 */ /* 0x002fe200078e002f */
[--C-:B------:R-:W-:Y:S01]  /*72b0*/  SHF.R.U32.HI R77, RZ, 0x10, R65.reuse ;  /* 0x00000010ff4d7819 */ /* 0x100fe20000011641 */
[----:B------:R-:W-:Y:S01]  /*72c0*/  HADD2.F32 R47, -RZ, R45.H0_H0 ;  /* 0x2000002dff2f7230 */ /* 0x000fe20000004100 */
[----:B------:R-:W-:Y:S01]  /*72d0*/  SHF.R.U64 R60, R64, 0x10, R65 ;  /* 0x00000010403c7819 */ /* 0x000fe20000001241 */
[----:B------:R-:W-:Y:S01]  /*72e0*/  IMAD.MOV.U32 R65, RZ, RZ, R51 ;  /* 0x000000ffff417224 */ /* 0x000fe200078e0033 */
[----:B------:R-:W-:Y:S01]  /*72f0*/  SHF.R.U32.HI R76, RZ, 0x10, R61 ;  /* 0x00000010ff4c7819 */ /* 0x000fe2000001163d */
[--C-:B------:R-:W-:Y:S01]  /*7300*/  HADD2.F32 R51, -RZ, R63.reuse.H0_H0 ;  /* 0x2000003fff337230 */ /* 0x100fe20000004100 */
[--C-:B------:R-:W-:Y:S01]  /*7310*/  SHF.R.U64 R61, R66, 0x10, R67.reuse ;  /* 0x00000010423d7819 */ /* 0x100fe20000001243 */
[----:B------:R-:W-:Y:S01]  /*7320*/  HADD2.F32 R63, -RZ, R63.H1_H1 ;  /* 0x3000003fff3f7230 */ /* 0x000fe20000004100 */
[----:B------:R-:W-:Y:S01]  /*7330*/  SHF.R.U32.HI R67, RZ, 0x10, R67 ;  /* 0x00000010ff437819 */ /* 0x000fe20000011643 */
[----:B------:R-:W-:-:S02]  /*7340*/  HADD2.F32 R77, -RZ, R77.H0_H0 ;  /* 0x2000004dff4d7230 */ /* 0x000fc40000004100 */
[-C--:B------:R-:W-:Y:S01]  /*7350*/  FMUL.FTZ R80, R51, R78.reuse ;  /* 0x0000004e33507220 */ /* 0x080fe20000410000 */
[----:B------:R-:W-:Y:S02]  /*7360*/  HADD2.F32 R64, -RZ, R45.H1_H1 ;  /* 0x3000002dff407230 */ /* 0x000fe40000004100 */
[----:B------:R-:W-:Y:S01]  /*7370*/  FMUL.FTZ R78, R47, R78 ;  /* 0x0000004e2f4e7220 */ /* 0x000fe20000410000 */
[----:B------:R-:W-:Y:S02]  /*7380*/  HADD2.F32 R66, -RZ, R135.H1_H1 ;  /* 0x30000087ff427230 */ /* 0x000fe40000004100 */
[-C--:B------:R-:W-:Y:S01]  /*7390*/  FMUL.FTZ R79, R63, R77.reuse ;  /* 0x0000004d3f4f7220 */ /* 0x080fe20000410000 */
[----:B------:R-:W-:Y:S02]  /*73a0*/  HADD2.F32 R76, -RZ, R76.H0_H0 ;  /* 0x2000004cff4c7230 */ /* 0x000fe40000004100 */
[----:B------:R-:W-:Y:S01]  /*73b0*/  FMUL.FTZ R82, R64, R77 ;  /* 0x0000004d40527220 */ /* 0x000fe20000410000 */
[----:B------:R-:W-:-:S02]  /*73c0*/  HADD2.F32 R77, -RZ, R134.H1_H1 ;  /* 0x30000086ff4d7230 */ /* 0x000fc40000004100 */
[-C--:B------:R-:W-:Y:S01]  /*73d0*/  FFMA.FTZ R45, R47, R66.reuse, -R80 ;  /* 0x000000422f2d7223 */ /* 0x080fe20000010850 */
[----:B------:R-:W-:Y:S01]  /*73e0*/  FFMA.FTZ R47, R51, R66, R78 ;  /* 0x00000042332f7223 */ /* 0x000fe2000001004e */
[-C--:B------:R-:W-:Y:S01]  /*73f0*/  FFMA.FTZ R64, R64, R76.reuse, -R79 ;  /* 0x0000004c40407223 */ /* 0x080fe2000001084f */
[----:B------:R-:W-:Y:S01]  /*7400*/  FFMA.FTZ R66, R63, R76, R82 ;  /* 0x0000004c3f427223 */ /* 0x000fe20000010052 */
[----:B------:R-:W-:Y:S02]  /*7410*/  HADD2.F32 R79, -RZ, R136.H1_H1 ;  /* 0x30000088ff4f7230 */ /* 0x000fe40000004100 */
[--C-:B------:R-:W-:Y:S01]  /*7420*/  HADD2.F32 R76, -RZ, R65.reuse.H0_H0 ;  /* 0x20000041ff4c7230 */ /* 0x100fe20000004100 */
[----:B------:R-:W-:Y:S01]  /*7430*/  F2FP.F16.F32.PACK_AB R45, R64, R45 ;  /* 0x0000002d402d723e */ /* 0x000fe200000000ff */
[----:B------:R-:W-:Y:S02]  /*7440*/  HADD2.F32 R65, -RZ, R65.H1_H1 ;  /* 0x30000041ff417230 */ /* 0x000fe40000004100 */
[----:B------:R-:W-:-:S02]  /*7450*/  HADD2.F32 R80, -RZ, R67.H0_H0 ;  /* 0x20000043ff507230 */ /* 0x000fc40000004100 */
[--C-:B------:R-:W-:Y:S02]  /*7460*/  HADD2.F32 R51, -RZ, R49.reuse.H0_H0 ;  /* 0x20000031ff337230 */ /* 0x100fe40000004100 */
[----:B------:R-:W-:Y:S02]  /*7470*/  HADD2.F32 R78, -RZ, R62.H0_H0 ;  /* 0x2000003eff4e7230 */ /* 0x000fe40000004100 */
[-C--:B------:R-:W-:Y:S01]  /*7480*/  FMUL.FTZ R62, R76, R79.reuse ;  /* 0x0000004f4c3e7220 */ /* 0x080fe20000410000 */
[----:B------:R-:W-:Y:S02]  /*7490*/  HADD2.F32 R63, -RZ, R49.H1_H1 ;  /* 0x30000031ff3f7230 */ /* 0x000fe40000004100 */
[----:B------:R-:W-:Y:S01]  /*74a0*/  FMUL.FTZ R82, R65, R80 ;  /* 0x0000005041527220 */ /* 0x000fe20000410000 */
[C---:B------:R-:W-:Y:S01]  /*74b0*/  FMUL.FTZ R79, R51.reuse, R79 ;  /* 0x0000004f334f7220 */ /* 0x040fe20000410000 */
[----:B------:R-:W-:Y:S01]  /*74c0*/  FFMA.FTZ R49, R51, R77, -R62 ;  /* 0x0000004d33317223 */ /* 0x000fe2000001083e */
[----:B------:R-:W-:-:S02]  /*74d0*/  HADD2.F32 R137, -RZ, R137.H0_H0 ;  /* 0x20000089ff897230 */ /* 0x000fc40000004100 */
[C---:B------:R-:W-:Y:S01]  /*74e0*/  FMUL.FTZ R80, R63.reuse, R80 ;  /* 0x000000503f507220 */ /* 0x040fe20000410000 */
[-C--:B------:R-:W-:Y:S01]  /*74f0*/  FFMA.FTZ R62, R63, R78.reuse, -R82 ;  /* 0x0000004e3f3e7223 */ /* 0x080fe20000010852 */
[----:B------:R-:W-:Y:S02]  /*7500*/  HADD2.F32 R67, -RZ, R60.H0_H0 ;  /* 0x2000003cff437230 */ /* 0x000fe40000004100 */
[----:B------:R-:W-:Y:S01]  /*7510*/  FFMA.FTZ R51, R76, R77, R79 ;  /* 0x0000004d4c337223 */ /* 0x000fe2000001004f */
[----:B------:R-:W-:Y:S02]  /*7520*/  HADD2.F32 R63, -RZ, R48.H0_H0 ;  /* 0x20000030ff3f7230 */ /* 0x000fe40000004100 */
[----:B------:R-:W-:Y:S01]  /*7530*/  FFMA.FTZ R76, R65, R78, R80 ;  /* 0x0000004e414c7223 */ /* 0x000fe20000010050 */
[----:B------:R-:W-:Y:S01]  /*7540*/  HADD2.F32 R60, -RZ, R44.H0_H0 ;  /* 0x2000002cff3c7230 */ /* 0x000fe20000004100 */
[----:B------:R-:W-:Y:S01]  /*7550*/  F2FP.F16.F32.PACK_AB R62, R62, R49 ;  /* 0x000000313e3e723e */ /* 0x000fe200000000ff */
[----:B------:R-:W-:-:S02]  /*7560*/  HADD2.F32 R48, -RZ, R48.H1_H1 ;  /* 0x30000030ff307230 */ /* 0x000fc40000004100 */
[----:B------:R-:W-:Y:S01]  /*7570*/  FMUL.FTZ R77, R63, R137 ;  /* 0x000000893f4d7220 */ /* 0x000fe20000410000 */
[----:B------:R-:W-:Y:S01]  /*7580*/  HADD2.F32 R44, -RZ, R44.H1_H1 ;  /* 0x3000002cff2c7230 */ /* 0x000fe20000004100 */
[----:B------:R-:W-:Y:S01]  /*7590*/  F2FP.F16.F32.PACK_AB R49, R66, R47 ;  /* 0x0000002f4231723e */ /* 0x000fe200000000ff */
[----:B------:R-:W-:Y:S02]  /*75a0*/  HADD2.F32 R135, -RZ, R135.H0_H0 ;  /* 0x20000087ff877230 */ /* 0x000fe40000004100 */
[-C--:B------:R-:W-:Y:S01]  /*75b0*/  FMUL.FTZ R79, R48, R67.reuse ;  /* 0x00000043304f7220 */ /* 0x080fe20000410000 */
[----:B------:R-:W-:Y:S02]  /*75c0*/  HADD2.F32 R65, -RZ, R56.H0_H0 ;  /* 0x20000038ff417230 */ /* 0x000fe40000004100 */
[----:B------:R-:W-:Y:S01]  /*75d0*/  FMUL.FTZ R67, R44, R67 ;  /* 0x000000432c437220 */ /* 0x000fe20000410000 */
[C---:B------:R-:W-:Y:S01]  /*75e0*/  FMUL.FTZ R56, R60.reuse, R137 ;  /* 0x000000893c387220 */ /* 0x040fe20000410000 */
[----:B------:R-:W-:Y:S01]  /*75f0*/  FFMA.FTZ R77, R60, R135, -R77 ;  /* 0x000000873c4d7223 */ /* 0x000fe2000001084d */
[----:B------:R-:W-:Y:S01]  /*7600*/  F2FP.F16.F32.PACK_AB R51, R76, R51 ;  /* 0x000000334c33723e */ /* 0x000fe200000000ff */
[-C--:B------:R-:W-:Y:S01]  /*7610*/  FFMA.FTZ R60, R44, R65.reuse, -R79 ;  /* 0x000000412c3c7223 */ /* 0x080fe2000001084f */
[----:B------:R-:W-:Y:S01]  /*7620*/  FFMA.FTZ R79, R48, R65, R67 ;  /* 0x00000041304f7223 */ /* 0x000fe20000010043 */
[----:B------:R-:W-:-:S02]  /*7630*/  HADD2.F32 R48, -RZ, R50.H0_H0 ;  /* 0x20000032ff307230 */ /* 0x000fc40000004100 */
[----:B------:R-:W-:Y:S01]  /*7640*/  FFMA.FTZ R56, R63, R135, R56 ;  /* 0x000000873f387223 */ /* 0x000fe20000010038 */
[----:B------:R-:W-:Y:S02]  /*7650*/  HADD2.F32 R65, -RZ, R136.H0_H0 ;  /* 0x20000088ff417230 */ /* 0x000fe40000004100 */
[----:B------:R-:W-:Y:S02]  /*7660*/  HADD2.F32 R67, -RZ, R61.H0_H0 ;  /* 0x2000003dff437230 */ /* 0x000fe40000004100 */
[----:B------:R-:W-:Y:S02]  /*7670*/  HADD2.F32 R44, -RZ, R46.H0_H0 ;  /* 0x2000002eff2c7230 */ /* 0x000fe40000004100 */
[----:B------:R-:W-:Y:S01]  /*7680*/  FMUL.FTZ R81, R48, R65 ;  /* 0x0000004130517220 */ /* 0x000fe20000410000 */
[----:B------:R-:W-:Y:S02]  /*7690*/  HADD2.F32 R50, -RZ, R50.H1_H1 ;  /* 0x30000032ff327230 */ /* 0x000fe40000004100 */
[----:B------:R-:W-:-:S02]  /*76a0*/  HADD2.F32 R46, -RZ, R46.H1_H1 ;  /* 0x3000002eff2e7230 */ /* 0x000fc40000004100 */
[----:B------:R-:W-:Y:S01]  /*76b0*/  FMUL.FTZ R65, R44, R65 ;  /* 0x000000412c417220 */ /* 0x000fe20000410000 */
[----:B------:R-:W-:Y:S02]  /*76c0*/  HADD2.F32 R63, -RZ, R134.H0_H0 ;  /* 0x20000086ff3f7230 */ /* 0x000fe40000004100 */
[-C--:B------:R-:W-:Y:S01]  /*76d0*/  FMUL.FTZ R83, R50, R67.reuse ;  /* 0x0000004332537220 */ /* 0x080fe20000410000 */
[----:B------:R-:W-:Y:S02]  /*76e0*/  HADD2.F32 R61, -RZ, R58.H0_H0 ;  /* 0x2000003aff3d7230 */ /* 0x000fe40000004100 */
[----:B------:R-:W-:Y:S01]  /*76f0*/  FMUL.FTZ R67, R46, R67 ;  /* 0x000000432e437220 */ /* 0x000fe20000410000 */
[----:B------:R-:W-:Y:S02]  /*7700*/  IMAD.MOV.U32 R47, RZ, RZ, R62 ;  /* 0x000000ffff2f7224 */ /* 0x000fe400078e003e */
        /* <DEDUP_REMOVED lines=8> */
.L_x_7816:
[----:B------:R-:W-:Y:S05]  /*7790*/  BSYNC B2 ;  /* 0x0000000000027941 */ /* 0x000fea0003800000 */
.L_x_7815:
        /* <DEDUP_REMOVED lines=11> */
.L_x_7814:
[----:B------:R-:W-:Y:S05]  /*7850*/  BSYNC B1 ;  /* 0x0000000000017941 */ /* 0x000fea0003800000 */
.L_x_7813:
[----:B------:R-:W-:Y:S01]  /*7860*/  ISETP.GE.OR P4, PT, R210, R113, P2 ;  /* 0x00000071d200720c */ /* 0x000fe20001786670 */
[-C--:B-1234-:R-:W-:Y:S02]  /*7870*/  IMAD R44, R114, R120.reuse, RZ ;  /* 0x00000078722c7224 */ /* 0x09efe400078e02ff */
[----:B------:R-:W-:-:S04]  /*7880*/  IMAD.WIDE.U32 R118, R210, R120, R118 ;  /* 0x00000078d2767225 */ /* 0x000fc800078e0076 */
[----:B------:R-:W-:-:S06]  /*7890*/  IMAD R57, R210, R121, R44 ;  /* 0x00000079d2397224 */ /* 0x000fcc00078e022c */
[----:B------:R-:W-:Y:S05]  /*78a0*/  @P4 BRA `(.L_x_7793) ;  /* 0x0000000c007c4947 */ /* 0x000fea0003800000 */
[----:B------:R-:W2:Y:S01]  /*78b0*/  LDL R45, [R1+0x10] ;  /* 0x00001000012d7983 */ /* 0x000ea20000100800 */
[----:B------:R-:W1:Y:S01]  /*78c0*/  LDC.64 R52, c[0x0][0x2e8] ;  /* 0x0000ba00ff347b82 */ /* 0x000e620000000a00 */
[----:B------:R-:W-:Y:S01]  /*78d0*/  IMAD.IADD R57, R119, 0x1, R57 ;  /* 0x0000000177397824 */ /* 0x000fe200078e0239 */
[----:B------:R-:W-:Y:S01]  /*78e0*/  IADD3 R44, P4, P5, R96, R118, R38 ;  /* 0x00000076602c7210 */ /* 0x000fe20007d9e026 */
[----:B------:R-:W-:Y:S01]  /*78f0*/  BSSY B1, `(.L_x_7817) ;  /* 0x0000070000017945 */ /* 0x000fe20003800000 */
[----:B------:R-:W-:Y:S02]  /*7900*/  SHF.R.U32.HI R46, RZ, 0x3, R196 ;  /* 0x00000003ff2e7819 */ /* 0x000fe400000116c4 */
[----:B--2---:R-:W-:Y:S02]  /*7910*/  LOP3.LUT P6, RZ, R45, 0x1, RZ, 0xc0, !PT ;  /* 0x000000012dff7812 */ /* 0x004fe400078cc0ff */
[----:B------:R-:W-:Y:S02]  /*7920*/  IADD3.X R45, R36, R57, R103, P4, P5 ;  /* 0x00000039242d7210 */ /* 0x000fe400027ea467 */
[----:B-1----:R-:W-:-:S02]  /*7930*/  LEA R54, P4, R44, R52, 0x1 ;  /* 0x000000342c367211 */ /* 0x002fc400078808ff */
[----:B------:R-:W-:Y:S02]  /*7940*/  SEL R129, R110, R129, !P6 ;  /* 0x000000816e817207 */ /* 0x000fe40007000000 */
[----:B------:R-:W-:Y:S01]  /*7950*/  LEA.HI.X R55, R44, R53, R45, 0x1, P4 ;  /* 0x000000352c377211 */ /* 0x000fe200020f0c2d */
[----:B------:R-:W-:Y:S01]  /*7960*/  IMAD R45, R184, 0x4000, R21 ;  /* 0x00004000b82d7824 */ /* 0x000fe200078e0215 */
[----:B------:R-:W-:-:S03]  /*7970*/  SHF.R.S32.HI R44, RZ, 0x1f, R129 ;  /* 0x0000001fff2c7819 */ /* 0x000fc60000011481 */
[----:B------:R-:W-:Y:S01]  /*7980*/  IMAD R45, R45, 0x2, R2 ;  /* 0x000000022d2d7824 */ /* 0x000fe200078e0202 */
[----:B------:R-:W-:-:S04]  /*7990*/  LEA.HI R129, R44, R129, RZ, 0x4 ;  /* 0x000000812c817211 */ /* 0x000fc800078f20ff */
        /* <DEDUP_REMOVED lines=8> */
[----:B------:R-:W-:-:S05]  /*7a20*/  IADD3 R47, R44, R47, R199 ;  /* 0x0000002f2c2f7210 */ /* 0x000fca0007ffe0c7 */
[----:B------:R-:W-:-:S04]  /*7a30*/  IMAD R47, R184, 0x4000, R47 ;  /* 0x00004000b82f7824 */ /* 0x000fc800078e022f */
[----:B------:R-:W-:Y:S02]  /*7a40*/  IMAD R48, R47, 0x2, R2 ;  /* 0x000000022f307824 */ /* 0x000fe400078e0202 */
[----:B------:R-:W1:Y:S04]  /*7a50*/  LDS.128 R44, [R45+0x18400] ;  /* 0x018400002d2c7984 */ /* 0x000e680000000c00 */
[----:B------:R-:W2:Y:S01]  /*7a60*/  LDS.128 R48, [R48+0x18400] ;  /* 0x0184000030307984 */ /* 0x000ea20000000c00 */
[----:B------:R-:W-:Y:S05]  /*7a70*/  @P3 BRA `(.L_x_7818) ;  /* 0x00000004005c3947 */ /* 0x000fea0003800000 */
[----:B-1----:R-:W-:Y:S01]  /*7a80*/  IMAD.MOV.U32 R62, RZ, RZ, R44 ;  /* 0x000000ffff3e7224 */ /* 0x002fe200078e002c */
[----:B------:R-:W-:Y:S01]  /*7a90*/  SHF.R.U64 R60, R68, 0x10, R69 ;  /* 0x00000010443c7819 */ /* 0x000fe20000001245 */
[----:B--2---:R-:W-:Y:S01]  /*7aa0*/  IMAD.MOV.U32 R44, RZ, RZ, R49 ;  /* 0x000000ffff2c7224 */ /* 0x004fe200078e0031 */
[----:B------:R-:W-:Y:S01]  /*7ab0*/  SHF.R.U32.HI R68, RZ, 0x10, R73 ;  /* 0x00000010ff447819 */ /* 0x000fe20000011649 */
[----:B------:R-:W-:Y:S01]  /*7ac0*/  IMAD.MOV.U32 R63, RZ, RZ, R48 ;  /* 0x000000ffff3f7224 */ /* 0x000fe200078e0030 */
[----:B------:R-:W-:Y:S01]  /*7ad0*/  SHF.R.U32.HI R66, RZ, 0x10, R69 ;  /* 0x00000010ff427819 */ /* 0x000fe20000011645 */
[----:B------:R-:W-:Y:S01]  /*7ae0*/  IMAD.MOV.U32 R64, RZ, RZ, R51 ;  /* 0x000000ffff407224 */ /* 0x000fe200078e0033 */
[----:B------:R-:W-:Y:S01]  /*7af0*/  SHF.R.U64 R56, R70, 0x10, R71 ;  /* 0x0000001046387819 */ /* 0x000fe20000001247 */
[----:B------:R-:W-:Y:S01]  /*7b00*/  HADD2.F32 R67, -RZ, R133.H1_H1 ;  /* 0x30000085ff437230 */ /* 0x000fe20000004100 */
[----:B------:R-:W-:Y:S01]  /*7b10*/  SHF.R.U32.HI R69, RZ, 0x10, R75 ;  /* 0x00000010ff457819 */ /* 0x000fe2000001164b */
[--C-:B------:R-:W-:Y:S01]  /*7b20*/  HADD2.F32 R48, -RZ, R44.reuse.H0_H0 ;  /* 0x2000002cff307230 */ /* 0x100fe20000004100 */
[----:B------:R-:W-:Y:S01]  /*7b30*/  SHF.R.U32.HI R71, RZ, 0x10, R71 ;  /* 0x00000010ff477819 */ /* 0x000fe20000011647 */
[----:B------:R-:W-:Y:S01]  /*7b40*/  HADD2.F32 R51, -RZ, R44.H1_H1 ;  /* 0x3000002cff337230 */ /* 0x000fe20000004100 */
[----:B------:R-:W-:Y:S01]  /*7b50*/  SHF.R.U64 R61, R72, 0x10, R73 ;  /* 0x00000010483d7819 */ /* 0x000fe20000001249 */
[----:B------:R-:W-:Y:S01]  /*7b60*/  IMAD.MOV.U32 R49, RZ, RZ, R47 ;  /* 0x000000ffff317224 */ /* 0x000fe200078e002f */
[----:B------:R-:W-:Y:S01]  /*7b70*/  SHF.R.U64 R58, R74, 0x10, R75 ;  /* 0x000000104a3a7819 */ /* 0x000fe2000000124b */
[----:B------:R-:W-:-:S02]  /*7b80*/  HADD2.F32 R44, -RZ, R45.H0_H0 ;  /* 0x2000002dff2c7230 */ /* 0x000fc40000004100 */
[----:B------:R-:W-:Y:S02]  /*7b90*/  HADD2.F32 R68, -RZ, R68.H0_H0 ;  /* 0x20000044ff447230 */ /* 0x000fe40000004100 */
[----:B------:R-:W-:Y:S02]  /*7ba0*/  HADD2.F32 R47, -RZ, R45.H1_H1 ;  /* 0x3000002dff2f7230 */ /* 0x000fe40000004100 */
[-C--:B------:R-:W-:Y:S01]  /*7bb0*/  FMUL.FTZ R45, R48, R67.reuse ;  /* 0x00000043302d7220 */ /* 0x080fe20000410000 */
[----:B------:R-:W-:Y:S02]  /*7bc0*/  HADD2.F32 R65, -RZ, R131.H1_H1 ;  /* 0x30000083ff417230 */ /* 0x000fe40000004100 */
[C---:B------:R-:W-:Y:S01]  /*7bd0*/  FMUL.FTZ R67, R44.reuse, R67 ;  /* 0x000000432c437220 */ /* 0x040fe20000410000 */
[----:B------:R-:W-:Y:S02]  /*7be0*/  HADD2.F32 R66, -RZ, R66.H0_H0 ;  /* 0x20000042ff427230 */ /* 0x000fe40000004100 */
[-C--:B------:R-:W-:Y:S01]  /*7bf0*/  FMUL.FTZ R70, R51, R68.reuse ;  /* 0x0000004433467220 */ /* 0x080fe20000410000 */
[----:B------:R-:W-:Y:S01]  /*7c00*/  FMUL.FTZ R68, R47, R68 ;  /* 0x000000442f447220 */ /* 0x000fe20000410000 */
[-C--:B------:R-:W-:Y:S01]  /*7c10*/  FFMA.FTZ R44, R44, R65.reuse, -R45 ;  /* 0x000000412c2c7223 */ /* 0x080fe2000001082d */
[----:B------:R-:W-:Y:S01]  /*7c20*/  FFMA.FTZ R45, R48, R65, R67 ;  /* 0x00000041302d7223 */ /* 0x000fe20000010043 */
[----:B------:R-:W-:-:S02]  /*7c30*/  HADD2.F32 R65, -RZ, R64.H0_H0 ;  /* 0x20000040ff417230 */ /* 0x000fc40000004100 */
[-C--:B------:R-:W-:Y:S01]  /*7c40*/  FFMA.FTZ R48, R51, R66.reuse, R68 ;  /* 0x0000004233307223 */ /* 0x080fe20000010044 */
[----:B------:R-:W-:Y:S02]  /*7c50*/  HADD2.F32 R68, -RZ, R130.H1_H1 ;  /* 0x30000082ff447230 */ /* 0x000fe40000004100 */
[----:B------:R-:W-:Y:S01]  /*7c60*/  FFMA.FTZ R47, R47, R66, -R70 ;  /* 0x000000422f2f7223 */ /* 0x000fe20000010846 */
[----:B------:R-:W-:Y:S02]  /*7c70*/  HADD2.F32 R64, -RZ, R64.H1_H1 ;  /* 0x30000040ff407230 */ /* 0x000fe40000004100 */
[----:B------:R-:W-:Y:S02]  /*7c80*/  HADD2.F32 R69, -RZ, R69.H0_H0 ;  /* 0x20000045ff457230 */ /* 0x000fe40000004100 */
[----:B------:R-:W-:Y:S01]  /*7c90*/  FMUL.FTZ R70, R65, R68 ;  /* 0x0000004441467220 */ /* 0x000fe20000410000 */
[----:B------:R-:W-:Y:S01]  /*7ca0*/  HADD2.F32 R66, -RZ, R132.H1_H1 ;  /* 0x30000084ff427230 */ /* 0x000fe20000004100 */
[----:B------:R-:W-:Y:S01]  /*7cb0*/  F2FP.F16.F32.PACK_AB R47, R47, R44 ;  /* 0x0000002c2f2f723e */ /* 0x000fe200000000ff */
[----:B------:R-:W-:-:S02]  /*7cc0*/  HADD2.F32 R51, -RZ, R49.H0_H0 ;  /* 0x20000031ff337230 */ /* 0x000fc40000004100 */
[-C--:B------:R-:W-:Y:S01]  /*7cd0*/  FMUL.FTZ R72, R64, R69.reuse ;  /* 0x0000004540487220 */ /* 0x080fe20000410000 */
[----:B------:R-:W-:Y:S02]  /*7ce0*/  HADD2.F32 R49, -RZ, R49.H1_H1 ;  /* 0x30000031ff317230 */ /* 0x000fe40000004100 */
        /* <DEDUP_REMOVED lines=8> */
[--C-:B------:R-:W-:Y:S02]  /*7d70*/  HADD2.F32 R49, -RZ, R62.reuse.H0_H0 ;  /* 0x2000003eff317230 */ /* 0x100fe40000004100 */
[----:B------:R-:W-:Y:S01]  /*7d80*/  FFMA.FTZ R68, R65, R66, R68 ;  /* 0x0000004241447223 */ /* 0x000fe20000010044 */
[----:B------:R-:W-:Y:S02]  /*7d90*/  HADD2.F32 R61, -RZ, R61.H0_H0 ;  /* 0x2000003dff3d7230 */ /* 0x000fe40000004100 */
[-C--:B------:R-:W-:Y:S01]  /*7da0*/  FMUL.FTZ R64, R51, R130.reuse ;  /* 0x0000008233407220 */ /* 0x080fe20000410000 */
[----:B------:R-:W-:Y:S02]  /*7db0*/  HADD2.F32 R63, -RZ, R63.H1_H1 ;  /* 0x3000003fff3f7230 */ /* 0x000fe40000004100 */
[----:B------:R-:W-:Y:S01]  /*7dc0*/  FMUL.FTZ R130, R49, R130 ;  /* 0x0000008231827220 */ /* 0x000fe20000410000 */
[----:B------:R-:W-:Y:S01]  /*7dd0*/  HADD2.F32 R62, -RZ, R62.H1_H1 ;  /* 0x3000003eff3e7230 */ /* 0x000fe20000004100 */
[----:B------:R-:W-:Y:S01]  /*7de0*/  F2FP.F16.F32.PACK_AB R70, R71, R70 ;  /* 0x000000464746723e */ /* 0x000fe200000000ff */
[----:B------:R-:W-:-:S02]  /*7df0*/  HADD2.F32 R132, -RZ, R132.H0_H0 ;  /* 0x20000084ff847230 */ /* 0x000fc40000004100 */
[-C--:B------:R-:W-:Y:S01]  /*7e00*/  FMUL.FTZ R65, R63, R61.reuse ;  /* 0x0000003d3f417220 */ /* 0x080fe20000410000 */
[----:B------:R-:W-:Y:S02]  /*7e10*/  HADD2.F32 R60, -RZ, R60.H0_H0 ;  /* 0x2000003cff3c7230 */ /* 0x000fe40000004100 */
[C---:B------:R-:W-:Y:S01]  /*7e20*/  FMUL.FTZ R66, R62.reuse, R61 ;  /* 0x0000003d3e427220 */ /* 0x040fe20000410000 */
[----:B------:R-:W-:Y:S02]  /*7e30*/  HADD2.F32 R61, -RZ, R56.H0_H0 ;  /* 0x20000038ff3d7230 */ /* 0x000fe40000004100 */
[-C--:B------:R-:W-:Y:S01]  /*7e40*/  FFMA.FTZ R130, R51, R132.reuse, R130 ;  /* 0x0000008433827223 */ /* 0x080fe20000010082 */
[----:B------:R-:W-:Y:S01]  /*7e50*/  FFMA.FTZ R64, R49, R132, -R64 ;  /* 0x0000008431407223 */ /* 0x000fe20000010840 */
[-C--:B------:R-:W-:Y:S01]  /*7e60*/  FFMA.FTZ R65, R62, R60.reuse, -R65 ;  /* 0x0000003c3e417223 */ /* 0x080fe20000010841 */
[----:B------:R-:W-:Y:S01]  /*7e70*/  FFMA.FTZ R67, R63, R60, R66 ;  /* 0x0000003c3f437223 */ /* 0x000fe20000010042 */
[----:B------:R-:W-:-:S02]  /*7e80*/  HADD2.F32 R51, -RZ, R50.H0_H0 ;  /* 0x20000032ff337230 */ /* 0x000fc40000004100 */
[----:B------:R-:W-:Y:S01]  /*7e90*/  HADD2.F32 R62, -RZ, R131.H0_H0 ;  /* 0x20000083ff3e7230 */ /* 0x000fe20000004100 */
[----:B------:R-:W-:Y:S01]  /*7ea0*/  F2FP.F16.F32.PACK_AB R44, R65, R64 ;  /* 0x00000040412c723e */ /* 0x000fe200000000ff */
[----:B------:R-:W-:Y:S02]  /*7eb0*/  HADD2.F32 R63, -RZ, R58.H0_H0 ;  /* 0x2000003aff3f7230 */ /* 0x000fe40000004100 */
[----:B------:R-:W-:Y:S02]  /*7ec0*/  HADD2.F32 R49, -RZ, R46.H0_H0 ;  /* 0x2000002eff317230 */ /* 0x000fe40000004100 */
[-C--:B------:R-:W-:Y:S01]  /*7ed0*/  FMUL.FTZ R56, R51, R62.reuse ;  /* 0x0000003e33387220 */ /* 0x080fe20000410000 */
[----:B------:R-:W-:Y:S02]  /*7ee0*/  HADD2.F32 R50, -RZ, R50.H1_H1 ;  /* 0x30000032ff327230 */ /* 0x000fe40000004100 */
[----:B------:R-:W-:Y:S02]  /*7ef0*/  HADD2.F32 R46, -RZ, R46.H1_H1 ;  /* 0x3000002eff2e7230 */ /* 0x000fe40000004100 */
[----:B------:R-:W-:Y:S01]  /*7f00*/  FMUL.FTZ R62, R49, R62 ;  /* 0x0000003e313e7220 */ /* 0x000fe20000410000 */
[----:B------:R-:W-:-:S02]  /*7f10*/  HADD2.F32 R60, -RZ, R133.H0_H0 ;  /* 0x20000085ff3c7230 */ /* 0x000fc40000004100 */
[-C--:B------:R-:W-:Y:S01]  /*7f20*/  FMUL.FTZ R69, R50, R63.reuse ;  /* 0x0000003f32457220 */ /* 0x080fe20000410000 */
[C---:B------:R-:W-:Y:S02]  /*7f30*/  FMUL.FTZ R63, R46.reuse, R63 ;  /* 0x0000003f2e3f7220 */ /* 0x040fe40000410000 */
        /* <DEDUP_REMOVED lines=8> */
[----:B------:R-:W-:-:S02]  /*7fc0*/  F2FP.F16.F32.PACK_AB R48, R67, R130 ;  /* 0x000000824330723e */ /* 0x000fc400000000ff */
[----:B------:R-:W-:Y:S02]  /*7fd0*/  F2FP.F16.F32.PACK_AB R46, R69, R56 ;  /* 0x00000038452e723e */ /* 0x000fe400000000ff */
[----:B------:R-:W-:-:S07]  /*7fe0*/  F2FP.F16.F32.PACK_AB R50, R63, R62 ;  /* 0x0000003e3f32723e */ /* 0x000fce00000000ff */
.L_x_7818:
[----:B------:R-:W-:Y:S05]  /*7ff0*/  BSYNC B1 ;  /* 0x0000000000017941 */ /* 0x000fea0003800000 */
.L_x_7817:
[----:B-1----:R1:W-:Y:S01]  /*8000*/  STG.E.128 desc[UR42][R54.64], R44 ;  /* 0x0000002c36007986 */ /* 0x0023e2000c101d2a */
[----:B------:R-:W-:-:S13]  /*8010*/  ISETP.GE.AND P3, PT, R59, R128, PT ;  /* 0x000000803b00720c */ /* 0x000fda0003f66270 */
[----:B------:R-:W-:Y:S05]  /*8020*/  @P3 BRA `(.L_x_7793) ;  /* 0x00000004009c3947 */ /* 0x000fea0003800000 */
[--C-:B-1----:R-:W-:Y:S02]  /*8030*/  SHF.R.S32.HI R44, RZ, 0x1f, R59.reuse ;  /* 0x0000001fff2c7819 */ /* 0x102fe4000001143b */
[----:B------:R-:W-:-:S04]  /*8040*/  IADD3 R59, P3, P4, R96, R118, R59 ;  /* 0x00000076603b7210 */ /* 0x000fc80007c7e03b */
[----:B------:R-:W-:Y:S02]  /*8050*/  IADD3.X R44, R36, R57, R44, P3, P4 ;  /* 0x00000039242c7210 */ /* 0x000fe40001fe842c */
[----:B------:R-:W-:-:S04]  /*8060*/  LEA R52, P3, R59, R52, 0x1 ;  /* 0x000000343b347211 */ /* 0x000fc800078608ff */
[----:B------:R-:W-:-:S05]  /*8070*/  LEA.HI.X R53, R59, R53, R44, 0x1, P3 ;  /* 0x000000353b357211 */ /* 0x000fca00018f0c2c */
[----:B--2---:R1:W-:Y:S01]  /*8080*/  STG.E.128 desc[UR42][R52.64], R48 ;  /* 0x0000003034007986 */ /* 0x0043e2000c101d2a */
[----:B------:R-:W-:Y:S05]  /*8090*/  BRA `(.L_x_7793) ;  /* 0x0000000400807947 */ /* 0x000fea0003800000 */
.L_x_7756:
[----:B------:R-:W-:-:S06]  /*80a0*/  UISETP.NE.AND UP0, UPT, UR45, 0x3, UPT ;  /* 0x000000032d00788c */ /* 0x000fcc000bf05270 */
[----:B------:R-:W-:-:S13]  /*80b0*/  PLOP3.LUT P0, PT, PT, PT, UP0, 0x80, 0x0 ;  /* 0x000000000000781c */ /* 0x000fda0003f0f008 */
[----:B------:R-:W-:Y:S05]  /*80c0*/  @!P0 BRA `(.L_x_7819) ;  /* 0x0000000000048947 */ /* 0x000fea0003800000 */
[----:B------:R-:W-:Y:S01]  /*80d0*/  BPT.TRAP 0x1 ;  /* 0x000000040000795c */ /* 0x000fe20000300000 */
.L_x_7819:
[----:B------:R-:W-:Y:S01]  /*80e0*/  IMAD R107, R184, 0x8, R2 ;  /* 0x00000008b86b7824 */ /* 0x000fe200078e0202 */
[----:B------:R-:W-:Y:S01]  /*80f0*/  SHF.L.U32 R117, R191, 0x1f, RZ ;  /* 0x0000001fbf757819 */ /* 0x000fe200000006ff */
[----:B------:R-:W-:Y:S01]  /*8100*/  IMAD R113, R26, -0x80, R24 ;  /* 0xffffff801a717824 */ /* 0x000fe200078e0218 */
[----:B------:R-:W-:Y:S01]  /*8110*/  BSSY B1, `(.L_x_7820) ;  /* 0x0000006000017945 */ /* 0x000fe20003800000 */
[----:B0-----:R-:W-:Y:S01]  /*8120*/  SHF.R.S32.HI R44, RZ, 0x1f, R26 ;  /* 0x0000001fff2c7819 */ /* 0x001fe2000001141a */
[----:B------:R-:W0:Y:S01]  /*8130*/  SYNCS.PHASECHK.TRANS64.TRYWAIT P3, [R107+URZ+0x28890], R117 ;  /* 0x028890756b0075a7 */ /* 0x000e22000806017f */
[----:B------:R-:W-:Y:S01]  /*8140*/  IMAD R45, R0, R26, RZ ;  /* 0x0000001a002d7224 */ /* 0x000fe200078e02ff */
[----:B------:R-:W-:Y:S01]  /*8150*/  VIMNMX R113, R113, 0x80, PT ;  /* 0x0000008071717848 */ /* 0x000fe20003fe0100 */
[----:B0-----:R-:W-:Y:S06]  /*8160*/  @!P3 BRA `(.L_x_7821) ;  /* 0x000001e8009cb947 */ /* 0x001fec0003800000 */
.L_x_8193:
[----:B------:R-:W-:Y:S05]  /*8170*/  BSYNC B1 ;  /* 0x0000000000017941 */ /* 0x000fea0003800000 */
.L_x_7820:
[----:B------:R-:W-:Y:S01]  /*8180*/  ISETP.GE.AND P3, PT, R23, R113, PT ;  /* 0x000000711700720c */ /* 0x000fe20003f66270 */
[----:B------:R-:W-:Y:S01]  /*8190*/  IMAD R45, R44, R123, R45 ;  /* 0x0000007b2c2d7224 */ /* 0x000fe200078e022d */
[----:B------:R-:W-:Y:S01]  /*81a0*/  BSSY B1, `(.L_x_7822) ;  /* 0x0000012000017945 */ /* 0x000fe20003800000 */
[----:B------:R-:W-:-:S04]  /*81b0*/  IMAD.WIDE.U32 R52, R123, R26, RZ ;  /* 0x0000001a7b347225 */ /* 0x000fc800078e00ff */
[----:B------:R-:W-:-:S06]  /*81c0*/  IMAD.IADD R61, R45, 0x1, R53 ;  /* 0x000000012d3d7824 */ /* 0x000fcc00078e0235 */
[----:B------:R-:W-:Y:S05]  /*81d0*/  @P3 BRA `(.L_x_7823) ;  /* 0x0000000000383947 */ /* 0x000fea0003800000 */
[----:B------:R-:W1:Y:S01]  /*81e0*/  @!P2 LDC.64 R54, c[0x0][0x2e8] ;  /* 0x0000ba00ff36ab82 */ /* 0x000e620000000a00 */
[----:B------:R-:W2:Y:S01]  /*81f0*/  @!P2 LDS.128 R44, [R111+0x18400] ;  /* 0x018400006f2ca984 */ /* 0x000ea20000000c00 */
[----:B------:R-:W-:-:S03]  /*8200*/  @!P2 IADD3 R58, P3, R37, R52, RZ ;  /* 0x00000034253aa210 */ /* 0x000fc60007f7e0ff */
[----:B------:R-:W3:Y:S02]  /*8210*/  @!P1 LDS.128 R48, [R111+0x1c400] ;  /* 0x01c400006f309984 */ /* 0x000ee40000000c00 */
[----:B------:R-:W-:Y:S01]  /*8220*/  @!P2 IMAD.X R59, R61, 0x1, R99, P3 ;  /* 0x000000013d3ba824 */ /* 0x000fe200018e0663 */
[----:B------:R-:W4:Y:S01]  /*8230*/  @!P1 LDC.64 R56, c[0x0][0x2e8] ;  /* 0x0000ba00ff389b82 */ /* 0x000f220000000a00 */
[----:B-1----:R-:W-:-:S04]  /*8240*/  @!P2 LEA R54, P3, R58, R54, 0x1 ;  /* 0x000000363a36a211 */ /* 0x002fc800078608ff */
[----:B------:R-:W-:Y:S02]  /*8250*/  @!P2 LEA.HI.X R55, R58, R55, R59, 0x1, P3 ;  /* 0x000000373a37a211 */ /* 0x000fe400018f0c3b */
[----:B------:R-:W-:-:S04]  /*8260*/  @!P1 IADD3 R58, P3, R100, R52, RZ ;  /* 0x00000034643a9210 */ /* 0x000fc80007f7e0ff */
[----:B------:R-:W-:Y:S02]  /*8270*/  @!P1 IADD3.X R59, R61, R105, RZ, P3, !PT ;  /* 0x000000693d3b9210 */ /* 0x000fe40001ffe4ff */
[----:B----4-:R-:W-:-:S04]  /*8280*/  @!P1 LEA R56, P3, R58, R56, 0x1 ;  /* 0x000000383a389211 */ /* 0x010fc800078608ff */
[----:B------:R-:W-:Y:S01]  /*8290*/  @!P1 LEA.HI.X R57, R58, R57, R59, 0x1, P3 ;  /* 0x000000393a399211 */ /* 0x000fe200018f0c3b */
[----:B--2---:R1:W-:Y:S04]  /*82a0*/  @!P2 STG.E.128 desc[UR42][R54.64], R44 ;  /* 0x0000002c3600a986 */ /* 0x0043e8000c101d2a */
[----:B---3--:R1:W-:Y:S04]  /*82b0*/  @!P1 STG.E.128 desc[UR42][R56.64], R48 ;  /* 0x0000003038009986 */ /* 0x0083e8000c101d2a */
.L_x_7823:
[----:B------:R-:W-:Y:S05]  /*82c0*/  BSYNC B1 ;  /* 0x0000000000017941 */ /* 0x000fea0003800000 */
.L_x_7822:
[----:B------:R-:W-:Y:S01]  /*82d0*/  ISETP.GE.AND P3, PT, R212, R113, PT ;  /* 0x00000071d400720c */ /* 0x000fe20003f66270 */
[----:B------:R-:W-:-:S12]  /*82e0*/  BSSY B1, `(.L_x_7824) ;  /* 0x0000012000017945 */ /* 0x000fd80003800000 */
[----:B------:R-:W-:Y:S05]  /*82f0*/  @P3 BRA `(.L_x_7825) ;  /* 0x0000000000403947 */ /* 0x000fea0003800000 */
[----:B-1----:R-:W1:Y:S01]  /*8300*/  @!P2 LDC.64 R54, c[0x0][0x2e8] ;  /* 0x0000ba00ff36ab82 */ /* 0x002e620000000a00 */
[----:B------:R-:W2:Y:S01]  /*8310*/  @!P2 LDS.128 R44, [R111+0x19400] ;  /* 0x019400006f2ca984 */ /* 0x000ea20000000c00 */
[----:B------:R-:W-:-:S03]  /*8320*/  IADD3 R60, P3, R88, R52, RZ ;  /* 0x00000034583c7210 */ /* 0x000fc60007f7e0ff */
[----:B------:R-:W3:Y:S02]  /*8330*/  @!P1 LDS.128 R48, [R111+0x1d400] ;  /* 0x01d400006f309984 */ /* 0x000ee40000000c00 */
[----:B------:R-:W-:Y:S01]  /*8340*/  IMAD.X R62, R61, 0x1, R89, P3 ;  /* 0x000000013d3e7824 */ /* 0x000fe200018e0659 */
[----:B------:R-:W4:Y:S01]  /*8350*/  @!P1 LDC.64 R56, c[0x0][0x2e8] ;  /* 0x0000ba00ff389b82 */ /* 0x000f220000000a00 */
[----:B------:R-:W-:-:S05]  /*8360*/  @!P2 IADD3 R58, P3, R60, R37, RZ ;  /* 0x000000253c3aa210 */ /* 0x000fca0007f7e0ff */
[----:B------:R-:W-:Y:S01]  /*8370*/  @!P2 IMAD.X R59, R62, 0x1, R99, P3 ;  /* 0x000000013e3ba824 */ /* 0x000fe200018e0663 */
[----:B-1----:R-:W-:-:S04]  /*8380*/  @!P2 LEA R54, P3, R58, R54, 0x1 ;  /* 0x000000363a36a211 */ /* 0x002fc800078608ff */
[----:B------:R-:W-:Y:S02]  /*8390*/  @!P2 LEA.HI.X R55, R58, R55, R59, 0x1, P3 ;  /* 0x000000373a37a211 */ /* 0x000fe400018f0c3b */
[----:B------:R-:W-:-:S05]  /*83a0*/  @!P1 IADD3 R58, P3, R60, R100, RZ ;  /* 0x000000643c3a9210 */ /* 0x000fca0007f7e0ff */
[----:B------:R-:W-:Y:S01]  /*83b0*/  @!P1 IMAD.X R59, R62, 0x1, R105, P3 ;  /* 0x000000013e3b9824 */ /* 0x000fe200018e0669 */
[----:B----4-:R-:W-:-:S04]  /*83c0*/  @!P1 LEA R56, P3, R58, R56, 0x1 ;  /* 0x000000383a389211 */ /* 0x010fc800078608ff */
[----:B------:R-:W-:Y:S01]  /*83d0*/  @!P1 LEA.HI.X R57, R58, R57, R59, 0x1, P3 ;  /* 0x000000393a399211 */ /* 0x000fe200018f0c3b */
[----:B--2---:R2:W-:Y:S04]  /*83e0*/  @!P2 STG.E.128 desc[UR42][R54.64], R44 ;  /* 0x0000002c3600a986 */ /* 0x0045e8000c101d2a */
[----:B---3--:R2:W-:Y:S04]  /*83f0*/  @!P1 STG.E.128 desc[UR42][R56.64], R48 ;  /* 0x0000003038009986 */ /* 0x0085e8000c101d2a */
.L_x_7825:
[----:B------:R-:W-:Y:S05]  /*8400*/  BSYNC B1 ;  /* 0x0000000000017941 */ /* 0x000fea0003800000 */
.L_x_7824:
[----:B------:R-:W-:Y:S01]  /*8410*/  ISETP.GE.AND P3, PT, R211, R113, PT ;  /* 0x00000071d300720c */ /* 0x000fe20003f66270 */
[----:B------:R-:W-:-:S12]  /*8420*/  BSSY B1, `(.L_x_7826) ;  /* 0x0000012000017945 */ /* 0x000fd80003800000 */
[----:B------:R-:W-:Y:S05]  /*8430*/  @P3 BRA `(.L_x_7827) ;  /* 0x0000000000403947 */ /* 0x000fea0003800000 */
[----:B-12---:R-:W1:Y:S01]  /*8440*/  @!P2 LDC.64 R54, c[0x0][0x2e8] ;  /* 0x0000ba00ff36ab82 */ /* 0x006e620000000a00 */
[----:B------:R-:W2:Y:S01]  /*8450*/  @!P2 LDS.128 R44, [R111+0x1a400] ;  /* 0x01a400006f2ca984 */ /* 0x000ea20000000c00 */
[----:B------:R-:W-:-:S03]  /*8460*/  LEA R60, P3, R98, R52, 0x6 ;  /* 0x00000034623c7211 */ /* 0x000fc600078630ff */
        /* <DEDUP_REMOVED lines=13> */
.L_x_7827:
[----:B------:R-:W-:Y:S05]  /*8540*/  BSYNC B1 ;  /* 0x0000000000017941 */ /* 0x000fea0003800000 */
.L_x_7826:
[----:B------:R-:W-:-:S13]  /*8550*/  ISETP.GE.AND P3, PT, R210, R113, PT ;  /* 0x00000071d200720c */ /* 0x000fda0003f66270 */
[----:B------:R-:W-:Y:S05]  /*8560*/  @P3 BRA `(.L_x_7793) ;  /* 0x00000000004c3947 */ /* 0x000fea0003800000 */
[----:B------:R-:W3:Y:S01]  /*8570*/  LDC.64 R58, c[0x0][0x300] ;  /* 0x0000c000ff3a7b82 */ /* 0x000ee20000000a00 */
[----:B-12-4-:R-:W1:Y:S01]  /*8580*/  @!P2 LDS.128 R44, [R111+0x1b400] ;  /* 0x01b400006f2ca984 */ /* 0x016e620000000c00 */
[----:B------:R-:W-:-:S03]  /*8590*/  IMAD.MOV.U32 R53, RZ, RZ, R61 ;  /* 0x000000ffff357224 */ /* 0x000fc600078e003d */
[----:B------:R-:W2:Y:S03]  /*85a0*/  @!P1 LDS.128 R48, [R111+0x1f400] ;  /* 0x01f400006f309984 */ /* 0x000ea60000000c00 */
[----:B------:R-:W4:Y:S08]  /*85b0*/  @!P2 LDC.64 R54, c[0x0][0x2e8] ;  /* 0x0000ba00ff36ab82 */ /* 0x000f300000000a00 */
[----:B------:R-:W5:Y:S01]  /*85c0*/  @!P1 LDC.64 R56, c[0x0][0x2e8] ;  /* 0x0000ba00ff389b82 */ /* 0x000f620000000a00 */
[----:B---3--:R-:W-:-:S04]  /*85d0*/  IMAD.WIDE.U32 R52, R58, 0x60, R52 ;  /* 0x000000603a347825 */ /* 0x008fc800078e0034 */
[----:B------:R-:W-:-:S04]  /*85e0*/  IMAD R59, R59, 0x60, RZ ;  /* 0x000000603b3b7824 */ /* 0x000fc800078e02ff */
[----:B------:R-:W-:Y:S01]  /*85f0*/  IMAD.IADD R60, R53, 0x1, R59 ;  /* 0x00000001353c7824 */ /* 0x000fe200078e023b */
[----:B------:R-:W-:-:S05]  /*8600*/  @!P2 IADD3 R53, P3, R37, R52, RZ ;  /* 0x000000342535a210 */ /* 0x000fca0007f7e0ff */
[----:B------:R-:W-:Y:S01]  /*8610*/  @!P2 IMAD.X R58, R60, 0x1, R99, P3 ;  /* 0x000000013c3aa824 */ /* 0x000fe200018e0663 */
[----:B----4-:R-:W-:-:S04]  /*8620*/  @!P2 LEA R54, P3, R53, R54, 0x1 ;  /* 0x000000363536a211 */ /* 0x010fc800078608ff */
[----:B------:R-:W-:Y:S02]  /*8630*/  @!P2 LEA.HI.X R55, R53, R55, R58, 0x1, P3 ;  /* 0x000000373537a211 */ /* 0x000fe400018f0c3a */
[----:B------:R-:W-:-:S03]  /*8640*/  @!P1 IADD3 R52, P3, R100, R52, RZ ;  /* 0x0000003464349210 */ /* 0x000fc60007f7e0ff */
[----:B-1----:R3:W-:Y:S02]  /*8650*/  @!P2 STG.E.128 desc[UR42][R54.64], R44 ;  /* 0x0000002c3600a986 */ /* 0x0027e4000c101d2a */
[----:B------:R-:W-:Y:S01]  /*8660*/  @!P1 IMAD.X R53, R60, 0x1, R105, P3 ;  /* 0x000000013c359824 */ /* 0x000fe200018e0669 */
[----:B-----5:R-:W-:-:S04]  /*8670*/  @!P1 LEA R56, P3, R52, R56, 0x1 ;  /* 0x0000003834389211 */ /* 0x020fc800078608ff */
[----:B------:R-:W-:-:S05]  /*8680*/  @!P1 LEA.HI.X R57, R52, R57, R53, 0x1, P3 ;  /* 0x0000003934399211 */ /* 0x000fca00018f0c35 */
[----:B--2---:R3:W-:Y:S04]  /*8690*/  @!P1 STG.E.128 desc[UR42][R56.64], R48 ;  /* 0x0000003038009986 */ /* 0x0047e8000c101d2a */
.L_x_7793:
[----:B------:R-:W-:Y:S05]  /*86a0*/  BSYNC B0 ;  /* 0x0000000000007941 */ /* 0x000fea0003800000 */
.L_x_7755:
        /* <DEDUP_REMOVED lines=17> */
.L_x_7829:
[----:B------:R-:W-:Y:S05]  /*87c0*/  BSYNC B0 ;  /* 0x0000000000007941 */ /* 0x000fea0003800000 */
.L_x_7828:
[----:B------:R-:W2:Y:S01]  /*87d0*/  SYNCS.PHASECHK.TRANS64.TRYWAIT P0, [R107+URZ+0x288b0], R117 ;  /* 0x0288b0756b0075a7 */ /* 0x000ea2000800017f */
[----:B------:R-:W-:Y:S01]  /*87e0*/  ULDC UR41, c[0x0][0x2f4] ;  /* 0x0000bd0000297ab9 */ /* 0x000fe20000000800 */
[----:B------:R-:W-:Y:S01]  /*87f0*/  ULDC.64 UR36, c[0x0][0x328] ;  /* 0x0000ca0000247ab9 */ /* 0x000fe20000000a00 */
[----:B------:R-:W-:Y:S01]  /*8800*/  ULDC.64 UR38, c[0x0][0x318] ;  /* 0x0000c60000267ab9 */ /* 0x000fe20000000a00 */
[----:B------:R-:W-:Y:S04]  /*8810*/  BSSY B0, `(.L_x_7830) ;  /* 0x0000002000007945 */ /* 0x000fe80003800000 */
[----:B--2---:R-:W-:Y:S05]  /*8820*/  @!P0 BRA `(.L_x_7831) ;  /* 0x000001e400008947 */ /* 0x004fea0003800000 */
.L_x_8194:
[----:B------:R-:W-:Y:S05]  /*8830*/  BSYNC B0 ;  /* 0x0000000000007941 */ /* 0x000fea0003800000 */
.L_x_7830:
[----:B------:R-:W-:Y:S01]  /*8840*/  ISETP.GE.AND P0, PT, R23, R113, PT ;  /* 0x000000711700720c */ /* 0x000fe20003f06270 */
[----:B------:R-:W-:Y:S01]  /*8850*/  BSSY B0, `(.L_x_7832) ;  /* 0x0000011000007945 */ /* 0x000fe20003800000 */
[----:B------:R-:W-:-:S11]  /*8860*/  IMAD.WIDE R48, R26, 0x80, R42 ;  /* 0x000000801a307825 */ /* 0x000fd600078e022a */
[----:B------:R-:W-:Y:S05]  /*8870*/  @P0 BRA `(.L_x_7833) ;  /* 0x0000000000380947 */ /* 0x000fea0003800000 */
[----:B------:R-:W-:Y:S02]  /*8880*/  IMAD R47, R49, UR36, RZ ;  /* 0x00000024312f7c24 */ /* 0x000fe4000f8e02ff */
[----:B-1----:R-:W-:Y:S02]  /*8890*/  IMAD.MOV.U32 R44, RZ, RZ, R94 ;  /* 0x000000ffff2c7224 */ /* 0x002fe400078e005e */
[----:B------:R-:W-:Y:S02]  /*88a0*/  IMAD.MOV.U32 R45, RZ, RZ, R106 ;  /* 0x000000ffff2d7224 */ /* 0x000fe400078e006a */
[C---:B------:R-:W-:Y:S02]  /*88b0*/  IMAD R47, R48.reuse, UR37, R47 ;  /* 0x00000025302f7c24 */ /* 0x040fe4000f8e022f */
[----:B------:R-:W-:-:S04]  /*88c0*/  IMAD.WIDE.U32 R44, R48, UR36, R44 ;  /* 0x00000024302c7c25 */ /* 0x000fc8000f8e002c */
[----:B------:R-:W-:Y:S01]  /*88d0*/  IMAD.IADD R45, R45, 0x1, R47 ;  /* 0x000000012d2d7824 */ /* 0x000fe200078e022f */
[----:B------:R-:W-:-:S04]  /*88e0*/  LEA R50, P0, R44, UR38, 0x1 ;  /* 0x000000262c327c11 */ /* 0x000fc8000f8008ff */
[----:B------:R-:W-:Y:S02]  /*88f0*/  LEA.HI.X R51, R44, UR39, R45, 0x1, P0 ;  /* 0x000000272c337c11 */ /* 0x000fe400080f0c2d */
[----:B------:R-:W-:-:S13]  /*8900*/  ISETP.GE.AND P0, PT, R16, UR41, PT ;  /* 0x0000002910007c0c */ /* 0x000fda000bf06270 */
[----:B------:R-:W1:Y:S04]  /*8910*/  @!P0 LDS.128 R44, [R111+0x400] ;  /* 0x000400006f2c8984 */ /* 0x000e680000000c00 */
[----:B-1----:R-:W-:Y:S01]  /*8920*/  @!P0 STG.E.128 desc[UR42][R50.64], R44 ;  /* 0x0000002c32008986 */ /* 0x002fe2000c101d2a */
[----:B------:R-:W-:-:S13]  /*8930*/  ISETP.GE.AND P0, PT, R190, UR41, PT ;  /* 0x00000029be007c0c */ /* 0x000fda000bf06270 */
[----:B------:R-:W1:Y:S04]  /*8940*/  @!P0 LDS.128 R44, [R111+0x4400] ;  /* 0x004400006f2c8984 */ /* 0x000e680000000c00 */
[----:B-1----:R3:W-:Y:S02]  /*8950*/  @!P0 STG.E.128 desc[UR42][R50.64+0x80], R44 ;  /* 0x0000802c32008986 */ /* 0x0027e4000c101d2a */
.L_x_7833:
[----:B------:R-:W-:Y:S05]  /*8960*/  BSYNC B0 ;  /* 0x0000000000007941 */ /* 0x000fea0003800000 */
.L_x_7832:
[----:B------:R-:W-:Y:S01]  /*8970*/  ISETP.GE.AND P0, PT, R212, R113, PT ;  /* 0x00000071d400720c */ /* 0x000fe20003f06270 */
[----:B------:R-:W-:-:S12]  /*8980*/  BSSY B0, `(.L_x_7834) ;  /* 0x0000012000007945 */ /* 0x000fd80003800000 */
[----:B------:R-:W-:Y:S05]  /*8990*/  @P0 BRA `(.L_x_7835) ;  /* 0x0000000000400947 */ /* 0x000fea0003800000 */
[----:B---3--:R-:W-:Y:S01]  /*89a0*/  IADD3 R47, P0, R48, 0x20, RZ ;  /* 0x00000020302f7810 */ /* 0x008fe20007f1e0ff */
[----:B------:R-:W-:-:S04]  /*89b0*/  IMAD.MOV.U32 R45, RZ, RZ, R106 ;  /* 0x000000ffff2d7224 */ /* 0x000fc800078e006a */
[----:B-1----:R-:W-:-:S04]  /*89c0*/  IMAD.X R44, RZ, RZ, R49, P0 ;  /* 0x000000ffff2c7224 */ /* 0x002fc800000e0631 */
[----:B------:R-:W-:Y:S02]  /*89d0*/  IMAD R46, R44, UR36, RZ ;  /* 0x000000242c2e7c24 */ /* 0x000fe4000f8e02ff */
[----:B------:R-:W-:-:S04]  /*89e0*/  IMAD.MOV.U32 R44, RZ, RZ, R94 ;  /* 0x000000ffff2c7224 */ /* 0x000fc800078e005e */
[----:B------:R-:W-:-:S04]  /*89f0*/  IMAD.WIDE.U32 R44, R47, UR36, R44 ;  /* 0x000000242f2c7c25 */ /* 0x000fc8000f8e002c */
[----:B------:R-:W-:Y:S01]  /*8a00*/  IMAD R47, R47, UR37, R46 ;  /* 0x000000252f2f7c24 */ /* 0x000fe2000f8e022e */
[----:B------:R-:W-:-:S03]  /*8a10*/  LEA R50, P0, R44, UR38, 0x1 ;  /* 0x000000262c327c11 */ /* 0x000fc6000f8008ff */
[----:B------:R-:W-:-:S05]  /*8a20*/  IMAD.IADD R45, R45, 0x1, R47 ;  /* 0x000000012d2d7824 */ /* 0x000fca00078e022f */
[----:B------:R-:W-:Y:S02]  /*8a30*/  LEA.HI.X R51, R44, UR39, R45, 0x1, P0 ;  /* 0x000000272c337c11 */ /* 0x000fe400080f0c2d */
[----:B------:R-:W-:-:S13]  /*8a40*/  ISETP.GE.AND P0, PT, R16, UR41, PT ;  /* 0x0000002910007c0c */ /* 0x000fda000bf06270 */
[----:B------:R-:W1:Y:S04]  /*8a50*/  @!P0 LDS.128 R44, [R111+0x1400] ;  /* 0x001400006f2c8984 */ /* 0x000e680000000c00 */
[----:B-1----:R-:W-:Y:S01]  /*8a60*/  @!P0 STG.E.128 desc[UR42][R50.64], R44 ;  /* 0x0000002c32008986 */ /* 0x002fe2000c101d2a */
[----:B------:R-:W-:-:S13]  /*8a70*/  ISETP.GE.AND P0, PT, R190, UR41, PT ;  /* 0x00000029be007c0c */ /* 0x000fda000bf06270 */
[----:B------:R-:W1:Y:S04]  /*8a80*/  @!P0 LDS.128 R44, [R111+0x5400] ;  /* 0x005400006f2c8984 */ /* 0x000e680000000c00 */
[----:B-1----:R4:W-:Y:S02]  /*8a90*/  @!P0 STG.E.128 desc[UR42][R50.64+0x80], R44 ;  /* 0x0000802c32008986 */ /* 0x0029e4000c101d2a */
.L_x_7835:
[----:B------:R-:W-:Y:S05]  /*8aa0*/  BSYNC B0 ;  /* 0x0000000000007941 */ /* 0x000fea0003800000 */
.L_x_7834:
[----:B------:R-:W-:Y:S01]  /*8ab0*/  ISETP.GE.AND P0, PT, R211, R113, PT ;  /* 0x00000071d300720c */ /* 0x000fe20003f06270 */
[----:B------:R-:W-:-:S12]  /*8ac0*/  BSSY B0, `(.L_x_7836) ;  /* 0x0000012000007945 */ /* 0x000fd80003800000 */
[----:B------:R-:W-:Y:S05]  /*8ad0*/  @P0 BRA `(.L_x_7837) ;  /* 0x0000000000400947 */ /* 0x000fea0003800000 */
[----:B---34-:R-:W-:Y:S01]  /*8ae0*/  IADD3 R47, P0, R48, 0x40, RZ ;  /* 0x00000040302f7810 */ /* 0x018fe20007f1e0ff */
        /* <DEDUP_REMOVED lines=15> */
.L_x_7837:
[----:B------:R-:W-:Y:S05]  /*8be0*/  BSYNC B0 ;  /* 0x0000000000007941 */ /* 0x000fea0003800000 */
.L_x_7836:
[----:B------:R-:W-:Y:S01]  /*8bf0*/  ISETP.GE.AND P0, PT, R210, R113, PT ;  /* 0x00000071d200720c */ /* 0x000fe20003f06270 */
[----:B------:R-:W-:-:S12]  /*8c00*/  BSSY B0, `(.L_x_7838) ;  /* 0x0000012000007945 */ /* 0x000fd80003800000 */
[----:B------:R-:W-:Y:S05]  /*8c10*/  @P0 BRA `(.L_x_7839) ;  /* 0x0000000000400947 */ /* 0x000fea0003800000 */
[----:B-1-34-:R-:W-:Y:S01]  /*8c20*/  IADD3 R47, P0, R48, 0x60, RZ ;  /* 0x00000060302f7810 */ /* 0x01afe20007f1e0ff */
[----:B------:R-:W-:Y:S02]  /*8c30*/  IMAD.MOV.U32 R44, RZ, RZ, R94 ;  /* 0x000000ffff2c7224 */ /* 0x000fe400078e005e */
        /* <DEDUP_REMOVED lines=14> */
.L_x_7839:
[----:B------:R-:W-:Y:S05]  /*8d20*/  BSYNC B0 ;  /* 0x0000000000007941 */ /* 0x000fea0003800000 */
.L_x_7838:
[----:B-1-34-:R-:W3:Y:S01]  /*8d30*/  LDL R44, [R1+0x10] ;  /* 0x00001000012c7983 */ /* 0x01aee20000100800 */
[----:B------:R-:W-:Y:S02]  /*8d40*/  VIADD R184, R184, 0x1 ;  /* 0x00000001b8b87836 */ /* 0x000fe40000000000 */
[----:B0-2---:R-:W-:Y:S01]  /*8d50*/  @!P3 VIADD R107, R107, 0x288c0 ;  /* 0x000288c06b6bb836 */ /* 0x005fe20000000000 */
[----:B------:R-:W-:Y:S01]  /*8d60*/  @!PT LDS RZ, [RZ] ;  /* 0x00000000fffff984 */ /* 0x000fe20000000800 */
[----:B------:R-:W-:Y:S01]  /*8d70*/  @!PT LDS RZ, [RZ] ;  /* 0x00000000fffff984 */ /* 0x000fe20000000800 */
[----:B------:R-:W-:Y:S01]  /*8d80*/  @!PT LDS RZ, [RZ] ;  /* 0x00000000fffff984 */ /* 0x000fe20000000800 */
[----:B------:R-:W-:Y:S01]  /*8d90*/  @!PT LDS RZ, [RZ] ;  /* 0x00000000fffff984 */ /* 0x000fe20000000800 */
[----:B------:R0:W-:Y:S06]  /*8da0*/  MEMBAR.ALL.CTA ;  /* 0x0000000000007992 */ /* 0x0001ec0000008000 */
[----:B0-----:R-:W0:Y:S02]  /*8db0*/  FENCE.VIEW.ASYNC.S ;  /* 0x00000000000073c6 */ /* 0x001e240000000000 */
[----:B0-----:R0:W-:Y:S01]  /*8dc0*/  BAR.SYNC.DEFER_BLOCKING R122, 0x80 ;  /* 0x0002007a0000751d */ /* 0x0011e20000010000 */
[----:B------:R-:W-:-:S02]  /*8dd0*/  ISETP.NE.AND P0, PT, R184, 0x2, PT ;  /* 0x00000002b800780c */ /* 0x000fc40003f05270 */
[----:B------:R-:W-:Y:S02]  /*8de0*/  @!P3 PRMT R107, RZ, 0x654, R107 ;  /* 0x00000654ff6bb816 */ /* 0x000fe4000000006b */
[----:B------:R-:W-:Y:S02]  /*8df0*/  SEL R184, R184, RZ, P0 ;  /* 0x000000ffb8b87207 */ /* 0x000fe40000000000 */
[----:B------:R0:W-:Y:S01]  /*8e00*/  @!P3 SYNCS.ARRIVE.TRANS64.RED.A1T0 RZ, [R107+URZ], RZ ;  /* 0x000000ff6bffb9a7 */ /* 0x0001e2000810043f */
[----:B---3--:R-:W-:Y:S02]  /*8e10*/  LOP3.LUT P4, RZ, R44, 0x4, RZ, 0xc0, !PT ;  /* 0x000000042cff7812 */ /* 0x008fe4000788c0ff */
[----:B------:R-:W-:-:S04]  /*8e20*/  SEL R44, RZ, 0x1, P0 ;  /* 0x00000001ff2c7807 */ /* 0x000fc80000000000 */
[----:B------:R-:W-:-:S07]  /*8e30*/  LOP3.LUT R191, R191, R44, RZ, 0x3c, !PT ;  /* 0x0000002cbfbf7212 */ /* 0x000fce00078e3cff */
[----:B0-----:R-:W-:Y:S05]  /*8e40*/  @P4 BRA `(.L_x_7840) ;  /* 0xffffff9c00884947 */ /* 0x001fea000383ffff */
[----:B------:R-:W0:Y:S01]  /*8e50*/  S2R R45, SR_TID.X ;  /* 0x00000000002d7919 */ /* 0x000e220000002100 */
[----:B------:R-:W-:Y:S02]  /*8e60*/  PLOP3.LUT P0, PT, PT, PT, PT, 0x8, 0x0 ;  /* 0x000000000000781c */ /* 0x000fe40003f0e170 */
[----:B0-----:R-:W-:-:S04]  /*8e70*/  SHF.R.U32.HI R45, RZ, 0x7, R45 ;  /* 0x00000007ff2d7819 */ /* 0x001fc8000001162d */
[----:B------:R-:W-:-:S13]  /*8e80*/  ISETP.NE.AND P4, PT, R45, 0x1, PT ;  /* 0x000000012d00780c */ /* 0x000fda0003f85270 */
[----:B------:R-:W-:Y:S06]  /*8e90*/  @!P4 BAR.ARV 0x9, 0x100 ;  /* 0x024400000000cb1d */ /* 0x000fec0000002000 */
.L_x_7750:
[----:B------:R-:W0:Y:S01]  /*8ea0*/  LDC R0, c[0x0][0x448] ;  /* 0x00011200ff007b82 */ /* 0x000e220000000800 */
[----:B------:R-:W-:-:S07]  /*8eb0*/  IADD3 R7, R189, 0x1, -R187 ;  /* 0x00000001bd077810 */ /* 0x000fce0007ffe8bb */
[----:B------:R-:W1:Y:S01]  /*8ec0*/  LDC.64 R4, c[0x0][0x9e0] ;  /* 0x00027800ff047b82 */ /* 0x000e620000000a00 */
[----:B0-----:R-:W-:Y:S01]  /*8ed0*/  ISETP.NE.AND P1, PT, R0, 0x1, PT ;  /* 0x000000010000780c */ /* 0x001fe20003f25270 */
[----:B------:R-:W-:Y:S01]  /*8ee0*/  VIADD R0, R192, 0x7f ;  /* 0x0000007fc0007836 */ /* 0x000fe20000000000 */
[----:B-1----:R-:W-:-:S11]  /*8ef0*/  ISETP.GE.AND P2, PT, R5, 0x1, PT ;  /* 0x000000010500780c */ /* 0x002fd60003f46270 */
[----:B------:R-:W0:Y:S08]  /*8f00*/  @P1 LDC R3, c[0x0][0x44c] ;  /* 0x00011300ff031b82 */ /* 0x000e300000000800 */
[----:B------:R-:W1:Y:S01]  /*8f10*/  @P1 LDC R6, c[0x0][0x450] ;  /* 0x00011400ff061b82 */ /* 0x000e620000000800 */
[----:B0-----:R-:W-:-:S05]  /*8f20*/  @P1 IMAD.HI.U32 R3, R0, R3, RZ ;  /* 0x0000000300031227 */ /* 0x001fca00078e00ff */
[----:B-1----:R-:W-:-:S05]  /*8f30*/  @P1 SHF.R.U32.HI R0, RZ, R6, R3 ;  /* 0x00000006ff001219 */ /* 0x002fca0000011603 */
[----:B------:R-:W-:Y:S01]  /*8f40*/  IMAD.IADD R3, R7, 0x1, R0 ;  /* 0x0000000107037824 */ /* 0x000fe200078e0200 */
[----:B------:R-:W-:Y:S06]  /*8f50*/  @P0 BRA `(.L_x_7841) ;  /* 0x00000000000c0947 */ /* 0x000fec0003800000 */
[----:B------:R-:W0:Y:S01]  /*8f60*/  FENCE.VIEW.ASYNC.G ;  /* 0x00000000000073c6 */ /* 0x000e220000000100 */
[----:B------:R-:W-:Y:S05]  /*8f70*/  WARPSYNC.ALL ;  /* 0x0000000000007948 */ /* 0x000fea0003800000 */
[----:B0-----:R-:W-:Y:S06]  /*8f80*/  BAR.ARV 0xc, 0x180 ;  /* 0x0306000000007b1d */ /* 0x001fec0000002000 */
.L_x_7841:
        /* <DEDUP_REMOVED lines=13> */
.L_x_7844:
[----:B------:R-:W-:-:S13]  /*9060*/  ISETP.NE.AND P0, PT, R5, 0x1, PT ;  /* 0x000000010500780c */ /* 0x000fda0003f05270 */
[----:B------:R-:W0:Y:S02]  /*9070*/  @P0 LDC.64 R6, c[0x0][0x9e8] ;  /* 0x00027a00ff060b82 */ /* 0x000e240000000a00 */
[----:B0-----:R-:W-:-:S05]  /*9080*/  @P0 IMAD.HI.U32 R6, R0, R6, RZ ;  /* 0x0000000600060227 */ /* 0x001fca00078e00ff */
[----:B------:R-:W-:-:S07]  /*9090*/  @P0 SHF.R.U32.HI R0, RZ, R7, R6 ;  /* 0x00000007ff000219 */ /* 0x000fce0000011606 */
.L_x_7845:
[----:B------:R-:W-:Y:S05]  /*90a0*/  BSYNC B0 ;  /* 0x0000000000007941 */ /* 0x000fea0003800000 */
.L_x_7843:
[----:B------:R-:W-:-:S05]  /*90b0*/  IMAD R3, R0, R5, R5 ;  /* 0x0000000500037224 */ /* 0x000fca00078e0205 */
[----:B------:R-:W-:-:S07]  /*90c0*/  VIMNMX R4, R4, R3, PT ;  /* 0x0000000304047248 */ /* 0x000fce0003fe0100 */
.L_x_7842:
[----:B------:R-:W0:Y:S01]  /*90d0*/  @P1 LDC R7, c[0x0][0x44c] ;  /* 0x00011300ff071b82 */ /* 0x000e220000000800 */
[----:B------:R-:W-:Y:S01]  /*90e0*/  IADD3 R4, R4, 0x7f, RZ ;  /* 0x0000007f04047810 */ /* 0x000fe20007ffe0ff */
[----:B------:R-:W-:Y:S01]  /*90f0*/  IMAD.MOV.U32 R0, RZ, RZ, R192 ;  /* 0x000000ffff007224 */ /* 0x000fe200078e00c0 */
[----:B------:R-:W-:Y:S02]  /*9100*/  ULDC UR4, c[0x0][0x9dc] ;  /* 0x0002770000047ab9 */ /* 0x000fe40000000800 */
[----:B------:R-:W-:-:S03]  /*9110*/  SHF.R.S32.HI R3, RZ, 0x1f, R4 ;  /* 0x0000001fff037819 */ /* 0x000fc60000011404 */
[----:B------:R-:W1:Y:S01]  /*9120*/  @P1 LDC R6, c[0x0][0x450] ;  /* 0x00011400ff061b82 */ /* 0x000e620000000800 */
        /* <DEDUP_REMOVED lines=18> */
.L_x_7848:
[----:B------:R-:W-:-:S13]  /*9250*/  ISETP.NE.AND P0, PT, R5, 0x1, PT ;  /* 0x000000010500780c */ /* 0x000fda0003f05270 */
[----:B------:R-:W0:Y:S02]  /*9260*/  @P0 LDC.64 R6, c[0x0][0x9e8] ;  /* 0x00027a00ff060b82 */ /* 0x000e240000000a00 */
[----:B0-----:R-:W-:-:S05]  /*9270*/  @P0 IMAD.HI.U32 R4, R0, R6, RZ ;  /* 0x0000000600040227 */ /* 0x001fca00078e00ff */
[----:B------:R-:W-:-:S07]  /*9280*/  @P0 SHF.R.U32.HI R0, RZ, R7, R4 ;  /* 0x00000007ff000219 */ /* 0x000fce0000011604 */
.L_x_7849:
[----:B------:R-:W-:Y:S05]  /*9290*/  BSYNC B0 ;  /* 0x0000000000007941 */ /* 0x000fea0003800000 */
.L_x_7847:
[----:B------:R-:W-:-:S05]  /*92a0*/  IMAD R0, R0, R5, RZ ;  /* 0x0000000500007224 */ /* 0x000fca00078e02ff */
[----:B------:R-:W-:-:S07]  /*92b0*/  VIMNMX R3, R3, R0, !PT ;  /* 0x0000000003037248 */ /* 0x000fce0007fe0100 */
.L_x_7846:
        /* <DEDUP_REMOVED lines=39> */
.L_x_7851:
[----:B------:R-:W-:Y:S05]  /*9530*/  BSYNC B0 ;  /* 0x0000000000007941 */ /* 0x000fea0003800000 */
.L_x_7850:
        /* <DEDUP_REMOVED lines=39> */
[----:B------:R-:W-:-:S03]  /*97b0*/  UMOV UR4, 0xffffffff ;  /* 0xffffffff00047882 */ /* 0x000fc60000000000 */
[----:B------:R-:W-:Y:S05]  /*97c0*/  BRA.DIV UR4, `(.L_x_7853) ;  /* 0x000001d6042c7947 */ /* 0x000fea000b800000 */
[----:B------:R-:W0:Y:S02]  /*97d0*/  S2R R3, SR_TID.X ;  /* 0x0000000000037919 */ /* 0x000e240000002100 */
[----:B0-----:R-:W-:-:S05]  /*97e0*/  VIADD R3, R3, 0xffffff80 ;  /* 0xffffff8003037836 */ /* 0x001fca0000000000 */
[----:B------:R-:W-:-:S04]  /*97f0*/  SHF.R.S32.HI R0, RZ, 0x1f, R3 ;  /* 0x0000001fff007819 */ /* 0x000fc80000011403 */
[----:B------:R-:W-:-:S04]  /*9800*/  LEA.HI R0, R0, R3, RZ, 0x7 ;  /* 0x0000000300007211 */ /* 0x000fc800078f38ff */
[----:B------:R-:W-:-:S05]  /*9810*/  SHF.R.S32.HI R0, RZ, 0x7, R0 ;  /* 0x00000007ff007819 */ /* 0x000fca0000011400 */
[----:B------:R0:W1:Y:S02]  /*9820*/  SHFL.IDX PT, R193, R0, RZ, 0x1f ;  /* 0x00001fff00c17589 */ /* 0x00006400000e0000 */
.L_x_8197:
[----:B01----:R-:W-:Y:S01]  /*9830*/  LEA.HI R0, R193, R193, RZ, 0x1 ;  /* 0x000000c1c1007211 */ /* 0x003fe200078f08ff */
[----:B------:R-:W-:-:S03]  /*9840*/  IMAD.U32 R3, RZ, RZ, UR44 ;  /* 0x0000002cff037e24 */ /* 0x000fc6000f8e00ff */
[----:B------:R-:W-:Y:S02]  /*9850*/  LOP3.LUT R0, R0, 0x1e, RZ, 0xc0, !PT ;  /* 0x0000001e00007812 */ /* 0x000fe400078ec0ff */
[----:B------:R-:W-:-:S03]  /*9860*/  LOP3.LUT P0, RZ, R3, 0x3ff, RZ, 0xc0, !PT ;  /* 0x000003ff03ff7812 */ /* 0x000fc6000780c0ff */
[----:B------:R-:W-:Y:S01]  /*9870*/  IMAD.IADD R0, R193, 0x1, -R0 ;  /* 0x00000001c1007824 */ /* 0x000fe200078e0a00 */
[----:B------:R-:W-:-:S04]  /*9880*/  P2R R24, PR, RZ, 0x1 ;  /* 0x00000001ff187803 */ /* 0x000fc80000000000 */
        /* <DEDUP_REMOVED lines=20> */
.L_x_7854:
        /* <DEDUP_REMOVED lines=12> */
.L_x_7858:
[----:B-1----:R1:W2:Y:S02]  /*9a90*/  SYNCS.PHASECHK.TRANS64.TRYWAIT P0, [R2+URZ+0x28800], R3 ;  /* 0x02880003020075a7 */ /* 0x0022a4000800017f */
[----:B--2---:R-:W-:Y:S05]  /*9aa0*/  @!P0 NANOSLEEP.SYNCS 0x989680 ;  /* 0x009896800000895d */ /* 0x004fea0003900000 */
[----:B------:R-:W2:Y:S02]  /*9ab0*/  @!P0 SYNCS.PHASECHK.TRANS64 P0, [R2+URZ+0x28800], R3 ;  /* 0x02880003020085a7 */ /* 0x000ea4000800007f */
[----:B--2---:R-:W-:Y:S05]  /*9ac0*/  @!P0 BRA `(.L_x_7858) ;  /* 0xfffffffc00f08947 */ /* 0x004fea000383ffff */
.L_x_7857:
[----:B------:R-:W-:Y:S05]  /*9ad0*/  BSYNC B0 ;  /* 0x0000000000007941 */ /* 0x000fea0003800000 */
.L_x_7856:
[----:B------:R-:W-:Y:S05]  /*9ae0*/  BRA `(.L_x_7859) ;  /* 0x0000004c00a07947 */ /* 0x000fea0003800000 */
.L_x_7855:
[----:B------:R-:W-:Y:S01]  /*9af0*/  ISETP.NE.AND P0, PT, R24, RZ, PT ;  /* 0x000000ff1800720c */ /* 0x000fe20003f05270 */
[----:B------:R-:W-:Y:S01]  /*9b00*/  ULDC.64 UR4, c[0x0][0x3f8] ;  /* 0x0000fe0000047ab9 */ /* 0x000fe20000000a00 */
[----:B-----5:R-:W-:Y:S01]  /*9b10*/  SHF.R.S32.HI R0, RZ, 0x1f, R112 ;  /* 0x0000001fff007819 */ /* 0x020fe20000011470 */
[----:B------:R-:W-:Y:S01]  /*9b20*/  ULDC.64 UR6, c[0x0][0x408] ;  /* 0x0001020000067ab9 */ /* 0x000fe20000000a00 */
[----:B------:R-:W-:-:S04]  /*9b30*/  IMAD.WIDE.U32 R24, R112, UR4, RZ ;  /* 0x0000000470187c25 */ /* 0x000fc8000f8e00ff */
[C---:B------:R-:W-:Y:S02]  /*9b40*/  IMAD R3, R0.reuse, UR4, RZ ;  /* 0x0000000400037c24 */ /* 0x040fe4000f8e02ff */
[----:B------:R-:W-:Y:S02]  /*9b50*/  IMAD R5, R0, UR6, RZ ;  /* 0x0000000600057c24 */ /* 0x000fe4000f8e02ff */
        /* <DEDUP_REMOVED lines=22> */
.L_x_7860:
[----:B------:R-:W-:Y:S01]  /*9cc0*/  ULDC.U8 UR4, c[0x0][0x410] ;  /* 0x0001040000047ab9 */ /* 0x000fe20000000000 */
[----:B------:R-:W-:Y:S01]  /*9cd0*/  IMAD.IADD R56, R23, 0x1, R192 ;  /* 0x0000000117387824 */ /* 0x000fe200078e02c0 */
[----:B------:R-:W-:Y:S01]  /*9ce0*/  ISETP.NE.AND P0, PT, RZ, UR4, PT ;  /* 0x00000004ff007c0c */ /* 0x000fe2000bf05270 */
[----:B------:R-:W-:Y:S02]  /*9cf0*/  BSSY B0, `(.L_x_7861) ;  /* 0x00004bf000007945 */ /* 0x000fe40003800000 */
[----:B------:R-:W-:-:S10]  /*9d00*/  IMAD R3, R207, 0x20, R56 ;  /* 0x00000020cf037824 */ /* 0x000fd400078e0238 */
[----:B------:R-:W-:Y:S05]  /*9d10*/  @!P0 BRA `(.L_x_7862) ;  /* 0x0000002400ac8947 */ /* 0x000fea0003800000 */
[----:B------:R-:W0:Y:S01]  /*9d20*/  LDC R8, c[0x0][0x448] ;  /* 0x00011200ff087b82 */ /* 0x000e220000000800 */
[----:B------:R-:W-:Y:S01]  /*9d30*/  ULDC.64 UR4, c[0x0][0x3f8] ;  /* 0x0000fe0000047ab9 */ /* 0x000fe20000000a00 */
[----:B------:R-:W-:Y:S01]  /*9d40*/  ULDC.64 UR6, c[0x0][0x408] ;  /* 0x0001020000067ab9 */ /* 0x000fe20000000a00 */
[----:B------:R-:W-:Y:S02]  /*9d50*/  IMAD.MOV.U32 R4, RZ, RZ, R24 ;  /* 0x000000ffff047224 */ /* 0x000fe400078e0018 */
[----:B------:R-:W-:Y:S02]  /*9d60*/  IMAD.MOV.U32 R10, RZ, RZ, R112 ;  /* 0x000000ffff0a7224 */ /* 0x000fe400078e0070 */
[----:B------:R-:W-:Y:S01]  /*9d70*/  IMAD.MOV.U32 R11, RZ, RZ, R29 ;  /* 0x000000ffff0b7224 */ /* 0x000fe200078e001d */
        /* <DEDUP_REMOVED lines=27> */
.L_x_8203:
[----:B------:R-:W-:Y:S01]  /*9f30*/  IMAD R65, R187, R8, RZ ;  /* 0x00000008bb417224 */ /* 0x000fe200078e02ff */
[----:B------:R-:W-:Y:S01]  /*9f40*/  BSSY B1, `(.L_x_7864) ;  /* 0x000001e000017945 */ /* 0x000fe20003800000 */
[----:B------:R-:W-:Y:S02]  /*9f50*/  CS2R R46, SRZ ;  /* 0x00000000002e7805 */ /* 0x000fe4000001ff00 */
[----:B------:R-:W-:Y:S02]  /*9f60*/  CS2R R40, SRZ ;  /* 0x0000000000287805 */ /* 0x000fe4000001ff00 */
[----:B------:R-:W-:Y:S02]  /*9f70*/  CS2R R44, SRZ ;  /* 0x00000000002c7805 */ /* 0x000fe4000001ff00 */
[----:B------:R-:W-:Y:S02]  /*9f80*/  ISETP.GE.AND P0, PT, R56, R65, PT ;  /* 0x000000413800720c */ /* 0x000fe40003f06270 */
[----:B------:R-:W-:-:S11]  /*9f90*/  CS2R R38, SRZ ;  /* 0x0000000000267805 */ /* 0x000fd6000001ff00 */
[----:B------:R-:W-:Y:S05]  /*9fa0*/  @P0 BRA `(.L_x_7865) ;  /* 0x00000000005c0947 */ /* 0x000fea0003800000 */
[----:B------:R-:W-:Y:S01]  /*9fb0*/  ULDC UR4, c[0x0][0x3f4] ;  /* 0x0000fd0000047ab9 */ /* 0x000fe20000000800 */
[----:B------:R-:W-:Y:S02]  /*9fc0*/  CS2R R38, SRZ ;  /* 0x0000000000267805 */ /* 0x000fe4000001ff00 */
[----:B------:R-:W-:Y:S02]  /*9fd0*/  ISETP.GE.AND P4, PT, R18, UR4, PT ;  /* 0x0000000412007c0c */ /* 0x000fe4000bf86270 */
[----:B------:R-:W-:Y:S02]  /*9fe0*/  CS2R R40, SRZ ;  /* 0x0000000000287805 */ /* 0x000fe4000001ff00 */
[----:B------:R-:W-:-:S09]  /*9ff0*/  ISETP.GE.AND P5, PT, R185, UR4, PT ;  /* 0x00000004b9007c0c */ /* 0x000fd2000bfa6270 */
[C---:B------:R-:W-:Y:S01]  /*a000*/  @!P4 IMAD.SHL.U32 R12, R18.reuse, 0x2, RZ ;  /* 0x00000002120cc824 */ /* 0x040fe200078e00ff */
[----:B------:R-:W-:-:S03]  /*a010*/  @!P4 SHF.L.U64.HI R13, R18, 0x1, R19 ;  /* 0x00000001120dc819 */ /* 0x000fc60000010213 */
[C---:B------:R-:W-:Y:S01]  /*a020*/  @!P5 IMAD.SHL.U32 R15, R185.reuse, 0x2, RZ ;  /* 0x00000002b90fd824 */ /* 0x040fe200078e00ff */
[----:B------:R-:W-:Y:S02]  /*a030*/  @!P5 SHF.L.U64.HI R11, R185, 0x1, R232 ;  /* 0x00000001b90bd819 */ /* 0x000fe400000102e8 */
[CC--:B--2---:R-:W-:Y:S02]  /*a040*/  @!P4 IADD3 R8, P0, R3.reuse, R12.reuse, RZ ;  /* 0x0000000c0308c210 */ /* 0x0c4fe40007f1e0ff */
[----:B----4-:R-:W-:Y:S02]  /*a050*/  @!P4 IADD3 R12, P1, R14, R12, RZ ;  /* 0x0000000c0e0cc210 */ /* 0x010fe40007f3e0ff */
[-C--:B------:R-:W-:Y:S01]  /*a060*/  @!P5 IADD3 R20, P2, R3, R15.reuse, RZ ;  /* 0x0000000f0314d210 */ /* 0x080fe20007f5e0ff */
[----:B-1----:R-:W-:Y:S01]  /*a070*/  @!P4 IMAD.X R9, R0, 0x1, R13, P0 ;  /* 0x000000010009c824 */ /* 0x002fe200000e060d */
[----:B------:R-:W-:Y:S02]  /*a080*/  @!P5 IADD3 R14, P3, R14, R15, RZ ;  /* 0x0000000f0e0ed210 */ /* 0x000fe40007f7e0ff */
[----:B------:R-:W-:-:S02]  /*a090*/  CS2R R44, SRZ ;  /* 0x00000000002c7805 */ /* 0x000fc4000001ff00 */
[----:B------:R-:W-:Y:S01]  /*a0a0*/  CS2R R46, SRZ ;  /* 0x00000000002e7805 */ /* 0x000fe2000001ff00 */
[----:B------:R-:W-:Y:S02]  /*a0b0*/  @!P5 IMAD.X R21, R0, 0x1, R11, P2 ;  /* 0x000000010015d824 */ /* 0x000fe400010e060b */
[C---:B---3--:R-:W-:Y:S02]  /*a0c0*/  @!P4 IMAD.X R13, R4.reuse, 0x1, R13, P1 ;  /* 0x00000001040dc824 */ /* 0x048fe400008e060d */
[----:B------:R-:W-:Y:S01]  /*a0d0*/  @!P5 IMAD.X R15, R4, 0x1, R11, P3 ;  /* 0x00000001040fd824 */ /* 0x000fe200018e060b */
[----:B------:R1:W5:Y:S04]  /*a0e0*/  @!P5 LD.E.64 R38, desc[UR42][R20.64] ;  /* 0x0000002a1426d980 */ /* 0x000368000c101b00 */
[----:B------:R1:W5:Y:S04]  /*a0f0*/  @!P5 LD.E.64 R40, desc[UR42][R14.64] ;  /* 0x0000002a0e28d980 */ /* 0x000368000c101b00 */
[----:B------:R1:W5:Y:S04]  /*a100*/  @!P4 LD.E.64 R44, desc[UR42][R8.64] ;  /* 0x0000002a082cc980 */ /* 0x000368000c101b00 */
[----:B------:R1:W5:Y:S02]  /*a110*/  @!P4 LD.E.64 R46, desc[UR42][R12.64] ;  /* 0x0000002a0c2ec980 */ /* 0x000364000c101b00 */
.L_x_7865:
[----:B------:R-:W-:Y:S05]  /*a120*/  BSYNC B1 ;  /* 0x0000000000017941 */ /* 0x000fea0003800000 */
.L_x_7864:
[----:B-1---5:R-:W-:Y:S01]  /*a130*/  IMAD.MOV.U32 R0, RZ, RZ, R46 ;  /* 0x000000ffff007224 */ /* 0x022fe200078e002e */
[----:B------:R-:W-:Y:S01]  /*a140*/  UMOV UR4, 0xffffffff ;  /* 0xffffffff00047882 */ /* 0x000fe20000000000 */
[----:B--2---:R-:W-:Y:S01]  /*a150*/  IMAD.MOV.U32 R3, RZ, RZ, R47 ;  /* 0x000000ffff037224 */ /* 0x004fe200078e002f */
[----:B------:R-:W-:Y:S01]  /*a160*/  CS2R R34, SRZ ;  /* 0x0000000000227805 */ /* 0x000fe2000001ff00 */
[----:B---3--:R-:W-:Y:S01]  /*a170*/  IMAD.MOV.U32 R4, RZ, RZ, R40 ;  /* 0x000000ffff047224 */ /* 0x008fe200078e0028 */
        /* <DEDUP_REMOVED lines=14> */
[----:B------:R1:W2:Y:S04]  /*a260*/  SHFL.IDX PT, R0, R7, 0x1, 0x181f ;  /* 0x00381f0007007f89 */ /* 0x0002a800000e0000 */
[----:B------:R1:W3:Y:S04]  /*a270*/  SHFL.IDX PT, R3, R6, 0x1, 0x181f ;  /* 0x00381f0006037f89 */ /* 0x0002e800000e0000 */
[----:B------:R1:W0:Y:S04]  /*a280*/  SHFL.IDX PT, R4, R10, 0x1, 0x181f ;  /* 0x00381f000a047f89 */ /* 0x00022800000e0000 */
[----:B----4-:R1:W4:Y:S02]  /*a290*/  SHFL.IDX PT, R14, R5, 0x1, 0x181f ;  /* 0x00381f00050e7f89 */ /* 0x01032400000e0000 */
.L_x_8209:
[----:B------:R-:W-:Y:S01]  /*a2a0*/  VIADD R8, R56, 0x20 ;  /* 0x0000002038087836 */ /* 0x000fe20000000000 */
[----:B------:R-:W-:Y:S01]  /*a2b0*/  BSSY B1, `(.L_x_7867) ;  /* 0x000001d000017945 */ /* 0x000fe20003800000 */
[----:B------:R-:W-:Y:S02]  /*a2c0*/  CS2R R30, SRZ ;  /* 0x00000000001e7805 */ /* 0x000fe4000001ff00 */
[----:B------:R-:W-:Y:S02]  /*a2d0*/  CS2R R42, SRZ ;  /* 0x00000000002a7805 */ /* 0x000fe4000001ff00 */
[----:B------:R-:W-:Y:S02]  /*a2e0*/  CS2R R32, SRZ ;  /* 0x0000000000207805 */ /* 0x000fe4000001ff00 */
[----:B------:R-:W-:-:S13]  /*a2f0*/  ISETP.GE.AND P0, PT, R8, R65, PT ;  /* 0x000000410800720c */ /* 0x000fda0003f06270 */
        /* <DEDUP_REMOVED lines=10> */
[CC--:B---3--:R-:W-:Y:S02]  /*a3a0*/  @!P4 IADD3 R8, P0, R3.reuse, R12.reuse, RZ ;  /* 0x0000000c0308c210 */ /* 0x0c8fe40007f1e0ff */
[-C--:B------:R-:W-:Y:S02]  /*a3b0*/  @!P5 IADD3 R20, P2, R3, R9.reuse, RZ ;  /* 0x000000090314d210 */ /* 0x080fe40007f5e0ff */
[C---:B----4-:R-:W-:Y:S02]  /*a3c0*/  @!P4 IADD3 R12, P1, R14.reuse, R12, RZ ;  /* 0x0000000c0e0cc210 */ /* 0x050fe40007f3e0ff */
[----:B------:R-:W-:Y:S01]  /*a3d0*/  @!P5 IADD3 R14, P3, R14, R9, RZ ;  /* 0x000000090e0ed210 */ /* 0x000fe20007f7e0ff */
[----:B--2---:R-:W-:Y:S01]  /*a3e0*/  @!P5 IMAD.X R21, R0, 0x1, R15, P2 ;  /* 0x000000010015d824 */ /* 0x004fe200010e060f */
[----:B------:R-:W-:-:S02]  /*a3f0*/  CS2R R42, SRZ ;  /* 0x00000000002a7805 */ /* 0x000fc4000001ff00 */
[----:B------:R-:W-:Y:S02]  /*a400*/  CS2R R34, SRZ ;  /* 0x0000000000227805 */ /* 0x000fe4000001ff00 */
[----:B------:R-:W-:Y:S01]  /*a410*/  @!P4 IADD3.X R9, R0, R11, RZ, P0, !PT ;  /* 0x0000000b0009c210 */ /* 0x000fe200007fe4ff */
[C---:B0-----:R-:W-:Y:S01]  /*a420*/  @!P4 IMAD.X R13, R4.reuse, 0x1, R11, P1 ;  /* 0x00000001040dc824 */ /* 0x041fe200008e060b */
[----:B------:R0:W5:Y:S01]  /*a430*/  @!P5 LD.E.64 R32, desc[UR42][R20.64] ;  /* 0x0000002a1420d980 */ /* 0x000162000c101b00 */
[----:B------:R-:W-:-:S03]  /*a440*/  @!P5 IMAD.X R15, R4, 0x1, R15, P3 ;  /* 0x00000001040fd824 */ /* 0x000fc600018e060f */
[----:B------:R0:W5:Y:S04]  /*a450*/  @!P4 LD.E.64 R42, desc[UR42][R8.64] ;  /* 0x0000002a082ac980 */ /* 0x000168000c101b00 */
[----:B------:R0:W5:Y:S04]  /*a460*/  @!P5 LD.E.64 R30, desc[UR42][R14.64] ;  /* 0x0000002a0e1ed980 */ /* 0x000168000c101b00 */
[----:B------:R0:W5:Y:S02]  /*a470*/  @!P4 LD.E.64 R34, desc[UR42][R12.64] ;  /* 0x0000002a0c22c980 */ /* 0x000164000c101b00 */
.L_x_7868:
[----:B------:R-:W-:Y:S05]  /*a480*/  BSYNC B1 ;  /* 0x0000000000017941 */ /* 0x000fea0003800000 */
.L_x_7867:
        /* <DEDUP_REMOVED lines=17> */
[----:B----4-:R4:W0:Y:S02]  /*a5a0*/  SHFL.IDX PT, R14, R5, 0x2, 0x181f ;  /* 0x00581f00050e7f89 */ /* 0x01082400000e0000 */
.L_x_8215:
[----:B------:R-:W-:Y:S01]  /*a5b0*/  VIADD R8, R56, 0x40 ;  /* 0x0000004038087836 */ /* 0x000fe20000000000 */
        /* <DEDUP_REMOVED lines=18> */
[C---:B0-----:R-:W-:Y:S02]  /*a6e0*/  @!P4 IADD3 R12, P1, R14.reuse, R12, RZ ;  /* 0x0000000c0e0cc210 */ /* 0x041fe40007f3e0ff */
[----:B------:R-:W-:Y:S01]  /*a6f0*/  @!P5 IADD3 R14, P3, R14, R9, RZ ;  /* 0x000000090e0ed210 */ /* 0x000fe20007f7e0ff */
[----:B--2---:R-:W-:Y:S01]  /*a700*/  @!P5 IMAD.X R49, R0, 0x1, R15, P2 ;  /* 0x000000010031d824 */ /* 0x004fe200010e060f */
[----:B------:R-:W-:-:S02]  /*a710*/  CS2R R28, SRZ ;  /* 0x00000000001c7805 */ /* 0x000fc4000001ff00 */
[----:B------:R-:W-:Y:S01]  /*a720*/  CS2R R26, SRZ ;  /* 0x00000000001a7805 */ /* 0x000fe2000001ff00 */
[--C-:B------:R-:W-:Y:S02]  /*a730*/  @!P4 IMAD.X R9, R0, 0x1, R11.reuse, P0 ;  /* 0x000000010009c824 */ /* 0x100fe400000e060b */
[C---:B------:R-:W-:Y:S01]  /*a740*/  @!P4 IMAD.X R13, R4.reuse, 0x1, R11, P1 ;  /* 0x00000001040dc824 */ /* 0x040fe200008e060b */
[----:B------:R0:W5:Y:S01]  /*a750*/  @!P5 LD.E.64 R20, desc[UR42][R48.64] ;  /* 0x0000002a3014d980 */ /* 0x000162000c101b00 */
[----:B------:R-:W-:-:S03]  /*a760*/  @!P5 IMAD.X R15, R4, 0x1, R15, P3 ;  /* 0x00000001040fd824 */ /* 0x000fc600018e060f */
[----:B------:R0:W5:Y:S04]  /*a770*/  @!P4 LD.E.64 R28, desc[UR42][R8.64] ;  /* 0x0000002a081cc980 */ /* 0x000168000c101b00 */
[----:B------:R0:W5:Y:S04]  /*a780*/  @!P5 LD.E.64 R24, desc[UR42][R14.64] ;  /* 0x0000002a0e18d980 */ /* 0x000168000c101b00 */
[----:B------:R0:W5:Y:S02]  /*a790*/  @!P4 LD.E.64 R26, desc[UR42][R12.64] ;  /* 0x0000002a0c1ac980 */ /* 0x000164000c101b00 */
.L_x_7871:
[----:B------:R-:W-:Y:S05]  /*a7a0*/  BSYNC B1 ;  /* 0x0000000000017941 */ /* 0x000fea0003800000 */
.L_x_7870:
[----:B0----5:R-:W-:Y:S01]  /*a7b0*/  IMAD.MOV.U32 R4, RZ, RZ, R24 ;  /* 0x000000ffff047224 */ /* 0x021fe200078e0018 */
[----:B------:R-:W-:Y:S01]  /*a7c0*/  UMOV UR4, 0xffffffff ;  /* 0xffffffff00047882 */ /* 0x000fe20000000000 */
[----:B------:R-:W-:Y:S02]  /*a7d0*/  IMAD.MOV.U32 R8, RZ, RZ, R25 ;  /* 0x000000ffff087224 */ /* 0x000fe400078e0019 */
[----:B--2---:R-:W-:Y:S02]  /*a7e0*/  IMAD.MOV.U32 R0, RZ, RZ, R26 ;  /* 0x000000ffff007224 */ /* 0x004fe400078e001a */
[----:B---3--:R-:W-:Y:S01]  /*a7f0*/  IMAD.MOV.U32 R3, RZ, RZ, R27 ;  /* 0x000000ffff037224 */ /* 0x008fe200078e001b */
[----:B------:R-:W-:Y:S01]  /*a800*/  PRMT R37, R4, 0x5410, R8 ;  /* 0x0000541004257816 */ /* 0x000fe20000000008 */
[----:B------:R-:W-:Y:S02]  /*a810*/  IMAD.MOV.U32 R4, RZ, RZ, R20 ;  /* 0x000000ffff047224 */ /* 0x000fe400078e0014 */
[----:B------:R-:W-:Y:S01]  /*a820*/  IMAD.MOV.U32 R8, RZ, RZ, R21 ;  /* 0x000000ffff087224 */ /* 0x000fe200078e0015 */
[----:B------:R-:W-:Y:S01]  /*a830*/  PRMT R58, R0, 0x5410, R3 ;  /* 0x00005410003a7816 */ /* 0x000fe20000000003 */
[----:B------:R-:W-:-:S02]  /*a840*/  IMAD.MOV.U32 R0, RZ, RZ, R28 ;  /* 0x000000ffff007224 */ /* 0x000fc400078e001c */
[----:B------:R-:W-:Y:S01]  /*a850*/  IMAD.MOV.U32 R3, RZ, RZ, R29 ;  /* 0x000000ffff037224 */ /* 0x000fe200078e001d */
[----:B------:R-:W-:Y:S02]  /*a860*/  PRMT R54, R4, 0x5410, R8 ;  /* 0x0000541004367816 */ /* 0x000fe40000000008 */
[----:B------:R-:W-:Y:S02]  /*a870*/  CS2R R8, SRZ ;  /* 0x0000000000087805 */ /* 0x000fe4000001ff00 */
[----:B------:R-:W-:Y:S01]  /*a880*/  PRMT R59, R0, 0x5410, R3 ;  /* 0x00005410003b7816 */ /* 0x000fe20000000003 */
[----:B------:R-:W-:Y:S06]  /*a890*/  BRA.DIV UR4, `(.L_x_7872) ;  /* 0x000001ca04887947 */ /* 0x000fec000b800000 */
[----:B------:R0:W2:Y:S04]  /*a8a0*/  SHFL.IDX PT, R0, R7, 0x3, 0x181f ;  /* 0x00781f0007007f89 */ /* 0x0000a800000e0000 */
[----:B------:R0:W3:Y:S04]  /*a8b0*/  SHFL.IDX PT, R3, R6, 0x3, 0x181f ;  /* 0x00781f0006037f89 */ /* 0x0000e800000e0000 */
[----:B------:R0:W0:Y:S04]  /*a8c0*/  SHFL.IDX PT, R4, R10, 0x3, 0x181f ;  /* 0x00781f000a047f89 */ /* 0x00002800000e0000 */
[----:B-1--4-:R-:W1:Y:S02]  /*a8d0*/  SHFL.IDX PT, R5, R5, 0x3, 0x181f ;  /* 0x00781f0005057f89 */ /* 0x012e6400000e0000 */
.L_x_8221:
[----:B------:R-:W-:Y:S01]  /*a8e0*/  VIADD R56, R56, 0x60 ;  /* 0x0000006038387836 */ /* 0x000fe20000000000 */
[----:B0-----:R-:W-:Y:S01]  /*a8f0*/  LEA.HI R6, R213, R213, RZ, 0x1 ;  /* 0x000000d5d5067211 */ /* 0x001fe200078f08ff */
[----:B------:R-:W-:Y:S01]  /*a900*/  BSSY B1, `(.L_x_7873) ;  /* 0x0000020000017945 */ /* 0x000fe20003800000 */
[----:B------:R-:W-:Y:S02]  /*a910*/  CS2R R10, SRZ ;  /* 0x00000000000a7805 */ /* 0x000fe4000001ff00 */
[----:B------:R-:W-:Y:S02]  /*a920*/  CS2R R14, SRZ ;  /* 0x00000000000e7805 */ /* 0x000fe4000001ff00 */
[----:B------:R-:W-:Y:S02]  /*a930*/  ISETP.GE.AND P0, PT, R56, R65, PT ;  /* 0x000000413800720c */ /* 0x000fe40003f06270 */
[----:B------:R-:W-:Y:S02]  /*a940*/  CS2R R12, SRZ ;  /* 0x00000000000c7805 */ /* 0x000fe4000001ff00 */
[----:B------:R-:W-:-:S05]  /*a950*/  LOP3.LUT R6, R6, 0xfffffffe, RZ, 0xc0, !PT ;  /* 0xfffffffe06067812 */ /* 0x000fca00078ec0ff */
[----:B------:R-:W-:-:S05]  /*a960*/  IMAD.IADD R6, R213, 0x1, -R6 ;  /* 0x00000001d5067824 */ /* 0x000fca00078e0a06 */
[----:B------:R-:W-:Y:S01]  /*a970*/  SHF.L.U32 R67, R6, 0x1f, RZ ;  /* 0x0000001f06437819 */ /* 0x000fe200000006ff */
[----:B------:R-:W-:Y:S06]  /*a980*/  @P0 BRA `(.L_x_7874) ;  /* 0x00000000005c0947 */ /* 0x000fec0003800000 */
[----:B------:R-:W-:Y:S01]  /*a990*/  ULDC UR4, c[0x0][0x3f4] ;  /* 0x0000fd0000047ab9 */ /* 0x000fe20000000800 */
[----:B------:R-:W-:Y:S02]  /*a9a0*/  CS2R R12, SRZ ;  /* 0x00000000000c7805 */ /* 0x000fe4000001ff00 */
[----:B------:R-:W-:Y:S02]  /*a9b0*/  ISETP.GE.AND P4, PT, R18, UR4, PT ;  /* 0x0000000412007c0c */ /* 0x000fe4000bf86270 */
[----:B------:R-:W-:-:S11]  /*a9c0*/  ISETP.GE.AND P5, PT, R185, UR4, PT ;  /* 0x00000004b9007c0c */ /* 0x000fd6000bfa6270 */
[C---:B------:R-:W-:Y:S01]  /*a9d0*/  @!P4 IMAD.SHL.U32 R48, R18.reuse, 0x2, RZ ;  /* 0x000000021230c824 */ /* 0x040fe200078e00ff */
[----:B------:R-:W-:Y:S01]  /*a9e0*/  @!P4 SHF.L.U64.HI R9, R18, 0x1, R19 ;  /* 0x000000011209c819 */ /* 0x000fe20000010213 */
[C---:B------:R-:W-:Y:S01]  /*a9f0*/  @!P5 IMAD.SHL.U32 R50, R185.reuse, 0x2, RZ ;  /* 0x00000002b932d824 */ /* 0x040fe200078e00ff */
[----:B------:R-:W-:Y:S02]  /*aa00*/  @!P5 SHF.L.U64.HI R11, R185, 0x1, R232 ;  /* 0x00000001b90bd819 */ /* 0x000fe400000102e8 */
[C---:B---3--:R-:W-:Y:S02]  /*aa10*/  @!P4 IADD3 R6, P0, R3.reuse, R48, RZ ;  /* 0x000000300306c210 */ /* 0x048fe40007f1e0ff */
[----:B------:R-:W-:Y:S02]  /*aa20*/  @!P5 IADD3 R52, P2, R3, R50, RZ ;  /* 0x000000320334d210 */ /* 0x000fe40007f5e0ff */
[C---:B-1----:R-:W-:Y:S01]  /*aa30*/  @!P4 IADD3 R48, P1, R5.reuse, R48, RZ ;  /* 0x000000300530c210 */ /* 0x042fe20007f3e0ff */
[C---:B--2---:R-:W-:Y:S01]  /*aa40*/  @!P4 IMAD.X R7, R0.reuse, 0x1, R9, P0 ;  /* 0x000000010007c824 */ /* 0x044fe200000e0609 */
[----:B------:R-:W-:Y:S01]  /*aa50*/  @!P5 IADD3 R50, P3, R5, R50, RZ ;  /* 0x000000320532d210 */ /* 0x000fe20007f7e0ff */
[----:B------:R-:W-:Y:S01]  /*aa60*/  @!P5 IMAD.X R53, R0, 0x1, R11, P2 ;  /* 0x000000010035d824 */ /* 0x000fe200010e060b */
[----:B------:R-:W-:Y:S01]  /*aa70*/  CS2R R14, SRZ ;  /* 0x00000000000e7805 */ /* 0x000fe2000001ff00 */
[C---:B------:R-:W-:Y:S01]  /*aa80*/  @!P4 IMAD.X R49, R4.reuse, 0x1, R9, P1 ;  /* 0x000000010431c824 */ /* 0x040fe200008e0609 */
[----:B------:R-:W-:Y:S01]  /*aa90*/  CS2R R8, SRZ ;  /* 0x0000000000087805 */ /* 0x000fe2000001ff00 */
[----:B------:R-:W-:Y:S01]  /*aaa0*/  @!P5 IMAD.X R51, R4, 0x1, R11, P3 ;  /* 0x000000010433d824 */ /* 0x000fe200018e060b */
[----:B------:R-:W-:Y:S01]  /*aab0*/  CS2R R10, SRZ ;  /* 0x00000000000a7805 */ /* 0x000fe2000001ff00 */
[----:B------:R0:W5:Y:S04]  /*aac0*/  @!P5 LD.E.64 R12, desc[UR42][R52.64] ;  /* 0x0000002a340cd980 */ /* 0x000168000c101b00 */
[----:B------:R0:W5:Y:S04]  /*aad0*/  @!P4 LD.E.64 R14, desc[UR42][R6.64] ;  /* 0x0000002a060ec980 */ /* 0x000168000c101b00 */
[----:B------:R0:W5:Y:S04]  /*aae0*/  @!P5 LD.E.64 R10, desc[UR42][R50.64] ;  /* 0x0000002a320ad980 */ /* 0x000168000c101b00 */
[----:B------:R0:W5:Y:S02]  /*aaf0*/  @!P4 LD.E.64 R8, desc[UR42][R48.64] ;  /* 0x0000002a3008c980 */ /* 0x000164000c101b00 */
.L_x_7874:
[----:B------:R-:W-:Y:S05]  /*ab00*/  BSYNC B1 ;  /* 0x0000000000017941 */ /* 0x000fea0003800000 */
.L_x_7873:
[----:B------:R-:W4:Y:S01]  /*ab10*/  SYNCS.PHASECHK.TRANS64.TRYWAIT P0, [R2+URZ+0x28800], R67 ;  /* 0x02880043020075a7 */ /* 0x000f22000800017f */
[----:B-----5:R-:W-:Y:S01]  /*ab20*/  IMAD.MOV.U32 R4, RZ, RZ, R9 ;  /* 0x000000ffff047224 */ /* 0x020fe200078e0009 */
[----:B---3--:R-:W-:Y:S01]  /*ab30*/  MOV R3, R8 ;  /* 0x0000000800037202 */ /* 0x008fe20000000f00 */
[----:B-1----:R-:W-:Y:S01]  /*ab40*/  IMAD.MOV.U32 R5, RZ, RZ, R14 ;  /* 0x000000ffff057224 */ /* 0x002fe200078e000e */
[----:B--2---:R-:W-:Y:S01]  /*ab50*/  VIADDMNMX R0, R65, -R192, 0x80, PT ;  /* 0x0000008041007446 */ /* 0x004fe200038009c0 */
[----:B0-----:R-:W-:Y:S01]  /*ab60*/  IMAD.MOV.U32 R6, RZ, RZ, R15 ;  /* 0x000000ffff067224 */ /* 0x001fe200078e000f */
[----:B------:R-:W-:Y:S01]  /*ab70*/  PRMT R49, R3, 0x5410, R4 ;  /* 0x0000541003317816 */ /* 0x000fe20000000004 */
[----:B------:R-:W-:Y:S01]  /*ab80*/  IMAD.MOV.U32 R3, RZ, RZ, R10 ;  /* 0x000000ffff037224 */ /* 0x000fe200078e000a */
[----:B------:R-:W-:Y:S01]  /*ab90*/  BSSY B1, `(.L_x_7875) ;  /* 0x0000008000017945 */ /* 0x000fe20003800000 */
[----:B------:R-:W-:Y:S01]  /*aba0*/  IMAD.MOV.U32 R4, RZ, RZ, R11 ;  /* 0x000000ffff047224 */ /* 0x000fe200078e000b */
[----:B------:R-:W-:Y:S01]  /*abb0*/  PRMT R50, R5, 0x5410, R6 ;  /* 0x0000541005327816 */ /* 0x000fe20000000006 */
[----:B------:R-:W-:Y:S01]  /*abc0*/  IMAD.MOV.U32 R5, RZ, RZ, R13 ;  /* 0x000000ffff057224 */ /* 0x000fe200078e000d */
[----:B------:R-:W-:-:S02]  /*abd0*/  ISETP.GE.AND P1, PT, R23, R0, PT ;  /* 0x000000001700720c */ /* 0x000fc40003f26270 */
[----:B------:R-:W-:Y:S01]  /*abe0*/  PRMT R3, R3, 0x5410, R4 ;  /* 0x0000541003037816 */ /* 0x000fe20000000004 */
[----:B------:R-:W-:Y:S01]  /*abf0*/  IMAD.MOV.U32 R4, RZ, RZ, R12 ;  /* 0x000000ffff047224 */ /* 0x000fe200078e000c */
[----:B----4-:R-:W-:Y:S09]  /*ac00*/  @!P0 BRA `(.L_x_7876) ;  /* 0x000001c800208947 */ /* 0x010ff20003800000 */
.L_x_8222:
[----:B------:R-:W-:Y:S05]  /*ac10*/  BSYNC B1 ;  /* 0x0000000000017941 */ /* 0x000fea0003800000 */
.L_x_7875:
[----:B------:R-:W-:Y:S01]  /*ac20*/  BSSY B1, `(.L_x_7877) ;  /* 0x000005e000017945 */ /* 0x000fe20003800000 */
[----:B------:R-:W-:-:S03]  /*ac30*/  PRMT R48, R4, 0x5410, R5 ;  /* 0x0000541004307816 */ /* 0x000fc60000000005 */
[----:B------:R-:W-:Y:S05]  /*ac40*/  @P1 BRA `(.L_x_7878) ;  /* 0x00000004006c1947 */ /* 0x000fea0003800000 */
[----:B------:R-:W1:Y:S01]  /*ac50*/  LDC R4, c[0x0][0x3f4] ;  /* 0x0000fd00ff047b82 */ /* 0x000e620000000800 */
[----:B------:R-:W-:Y:S01]  /*ac60*/  BSSY B2, `(.L_x_7879) ;  /* 0x000002e000027945 */ /* 0x000fe20003800000 */
[-C--:B-1----:R-:W-:Y:S02]  /*ac70*/  ISETP.GE.AND P0, PT, R18, R4.reuse, PT ;  /* 0x000000041200720c */ /* 0x082fe40003f06270 */
[----:B------:R-:W-:-:S11]  /*ac80*/  ISETP.GE.AND P1, PT, R185, R4, PT ;  /* 0x00000004b900720c */ /* 0x000fd60003f26270 */
[----:B------:R-:W-:Y:S05]  /*ac90*/  @P0 BRA `(.L_x_7880) ;  /* 0x0000000000a80947 */ /* 0x000fea0003800000 */
[----:B------:R-:W1:Y:S01]  /*aca0*/  LDS.128 R4, [R204] ;  /* 0x00000000cc047984 */ /* 0x000e620000000c00 */
[----:B------:R-:W-:Y:S01]  /*acb0*/  SHF.R.U32.HI R56, RZ, 0x10, R47 ;  /* 0x00000010ff387819 */ /* 0x000fe2000001162f */
[--C-:B------:R-:W-:Y:S01]  /*acc0*/  HADD2.F32 R51, -RZ, R66.reuse.H1_H1 ;  /* 0x30000042ff337230 */ /* 0x100fe20000004100 */
[----:B------:R-:W-:Y:S01]  /*acd0*/  SHF.R.U32.HI R52, RZ, 0x10, R45 ;  /* 0x00000010ff347819 */ /* 0x000fe2000001162d */
[----:B------:R-:W-:Y:S01]  /*ace0*/  HADD2.F32 R53, -RZ, R66.H0_H0 ;  /* 0x20000042ff357230 */ /* 0x000fe20000004100 */
[----:B0-----:R-:W-:Y:S01]  /*acf0*/  SHF.R.U64 R67, R46, 0x10, R47 ;  /* 0x000000102e437819 */ /* 0x001fe2000000122f */
[----:B------:R-:W-:Y:S01]  /*ad00*/  HADD2.F32 R56, -RZ, R56.H0_H0 ;  /* 0x20000038ff387230 */ /* 0x000fe20000004100 */
[----:B------:R-:W-:Y:S01]  /*ad10*/  SHF.R.U64 R68, R44, 0x10, R45 ;  /* 0x000000102c447819 */ /* 0x000fe2000000122d */
[----:B------:R-:W-:Y:S02]  /*ad20*/  HADD2.F32 R52, -RZ, R52.H0_H0 ;  /* 0x20000034ff347230 */ /* 0x000fe40000004100 */
[----:B-1----:R-:W-:-:S02]  /*ad30*/  HADD2.F32 R47, -RZ, R7.H1_H1 ;  /* 0x30000007ff2f7230 */ /* 0x002fc40000004100 */
[----:B------:R-:W-:Y:S02]  /*ad40*/  HADD2.F32 R46, -RZ, R7.H0_H0 ;  /* 0x20000007ff2e7230 */ /* 0x000fe40000004100 */
[--C-:B------:R-:W-:Y:S02]  /*ad50*/  HADD2.F32 R7, -RZ, R4.reuse.H0_H0 ;  /* 0x20000004ff077230 */ /* 0x100fe40000004100 */
[C---:B------:R-:W-:Y:S01]  /*ad60*/  FMUL.FTZ R65, R47.reuse, R56 ;  /* 0x000000382f417220 */ /* 0x040fe20000410000 */
[----:B------:R-:W-:Y:S01]  /*ad70*/  FMUL.FTZ R47, R47, R52 ;  /* 0x000000342f2f7220 */ /* 0x000fe20000410000 */
[----:B------:R-:W-:Y:S02]  /*ad80*/  HADD2.F32 R4, -RZ, R4.H1_H1 ;  /* 0x30000004ff047230 */ /* 0x000fe40000004100 */
[--C-:B------:R-:W-:Y:S02]  /*ad90*/  HADD2.F32 R44, -RZ, R6.reuse.H0_H0 ;  /* 0x20000006ff2c7230 */ /* 0x100fe40000004100 */
[----:B------:R-:W-:Y:S01]  /*ada0*/  FFMA.FTZ R56, R46, R56, R47 ;  /* 0x000000382e387223 */ /* 0x000fe2000001002f */
[----:B------:R-:W-:-:S02]  /*adb0*/  HADD2.F32 R45, -RZ, R6.H1_H1 ;  /* 0x30000006ff2d7230 */ /* 0x000fc40000004100 */
[----:B------:R-:W-:Y:S01]  /*adc0*/  FFMA.FTZ R65, R46, R52, -R65 ;  /* 0x000000342e417223 */ /* 0x000fe20000010841 */
[--C-:B------:R-:W-:Y:S02]  /*add0*/  HADD2.F32 R47, -RZ, R64.reuse.H0_H0 ;  /* 0x20000040ff2f7230 */ /* 0x100fe40000004100 */
[C---:B------:R-:W-:Y:S01]  /*ade0*/  FMUL.FTZ R66, R4.reuse, R53 ;  /* 0x0000003504427220 */ /* 0x040fe20000410000 */
[--C-:B------:R-:W-:Y:S02]  /*adf0*/  HADD2.F32 R6, -RZ, R5.reuse.H0_H0 ;  /* 0x20000005ff067230 */ /* 0x100fe40000004100 */
[-C--:B------:R-:W-:Y:S01]  /*ae00*/  FMUL.FTZ R52, R4, R51.reuse ;  /* 0x0000003304347220 */ /* 0x080fe20000410000 */
[----:B------:R-:W-:Y:S02]  /*ae10*/  HADD2.F32 R64, -RZ, R64.H1_H1 ;  /* 0x30000040ff407230 */ /* 0x000fe40000004100 */
        /* <DEDUP_REMOVED lines=17> */
[----:B------:R1:W-:Y:S02]  /*af30*/  STS.128 [R204], R4 ;  /* 0x00000004cc007388 */ /* 0x0003e40000000c00 */
.L_x_7880:
[----:B------:R-:W-:Y:S05]  /*af40*/  BSYNC B2 ;  /* 0x0000000000027941 */ /* 0x000fea0003800000 */
.L_x_7879:
[----:B------:R-:W-:Y:S05]  /*af50*/  @P1 BRA `(.L_x_7878) ;  /* 0x0000000000a81947 */ /* 0x000fea0003800000 */
[----:B-1----:R-:W1:Y:S01]  /*af60*/  LDS.128 R4, [R204+0x4000] ;  /* 0x00400000cc047984 */ /* 0x002e620000000c00 */
[----:B------:R-:W-:Y:S01]  /*af70*/  SHF.R.U32.HI R46, RZ, 0x10, R41 ;  /* 0x00000010ff2e7819 */ /* 0x000fe20000011629 */
[--C-:B------:R-:W-:Y:S01]  /*af80*/  HADD2.F32 R44, -RZ, R63.reuse.H1_H1 ;  /* 0x3000003fff2c7230 */ /* 0x100fe20000004100 */
[----:B------:R-:W-:Y:S01]  /*af90*/  SHF.R.U32.HI R45, RZ, 0x10, R39 ;  /* 0x00000010ff2d7819 */ /* 0x000fe20000011627 */
[----:B------:R-:W-:Y:S01]  /*afa0*/  HADD2.F32 R63, -RZ, R63.H0_H0 ;  /* 0x2000003fff3f7230 */ /* 0x000fe20000004100 */
[----:B------:R-:W-:Y:S01]  /*afb0*/  SHF.R.U64 R51, R40, 0x10, R41 ;  /* 0x0000001028337819 */ /* 0x000fe20000001229 */
[----:B------:R-:W-:Y:S01]  /*afc0*/  HADD2.F32 R46, -RZ, R46.H0_H0 ;  /* 0x2000002eff2e7230 */ /* 0x000fe20000004100 */
[----:B------:R-:W-:Y:S01]  /*afd0*/  SHF.R.U64 R53, R38, 0x10, R39 ;  /* 0x0000001026357819 */ /* 0x000fe20000001227 */
[----:B------:R-:W-:Y:S02]  /*afe0*/  HADD2.F32 R45, -RZ, R45.H0_H0 ;  /* 0x2000002dff2d7230 */ /* 0x000fe40000004100 */
[----:B-1----:R-:W-:-:S02]  /*aff0*/  HADD2.F32 R41, -RZ, R7.H1_H1 ;  /* 0x30000007ff297230 */ /* 0x002fc40000004100 */
        /* <DEDUP_REMOVED lines=32> */
.L_x_7878:
[----:B------:R-:W-:Y:S05]  /*b200*/  BSYNC B1 ;  /* 0x0000000000017941 */ /* 0x000fea0003800000 */
.L_x_7877:
[----:B------:R-:W-:Y:S01]  /*b210*/  ISETP.GE.AND P0, PT, R212, R0, PT ;  /* 0x00000000d400720c */ /* 0x000fe20003f06270 */
[----:B------:R-:W-:-:S12]  /*b220*/  BSSY B1, `(.L_x_7881) ;  /* 0x000005d000017945 */ /* 0x000fd80003800000 */
[----:B------:R-:W-:Y:S05]  /*b230*/  @P0 BRA `(.L_x_7882) ;  /* 0x00000004006c0947 */ /* 0x000fea0003800000 */
[----:B-12---:R-:W1:Y:S01]  /*b240*/  LDC R4, c[0x0][0x3f4] ;  /* 0x0000fd00ff047b82 */ /* 0x006e620000000800 */
[----:B------:R-:W-:Y:S01]  /*b250*/  BSSY B2, `(.L_x_7883) ;  /* 0x000002e000027945 */ /* 0x000fe20003800000 */
[-C--:B-1----:R-:W-:Y:S02]  /*b260*/  ISETP.GE.AND P0, PT, R18, R4.reuse, PT ;  /* 0x000000041200720c */ /* 0x082fe40003f06270 */
[----:B------:R-:W-:-:S11]  /*b270*/  ISETP.GE.AND P1, PT, R185, R4, PT ;  /* 0x00000004b900720c */ /* 0x000fd60003f26270 */
[----:B------:R-:W-:Y:S05]  /*b280*/  @P0 BRA `(.L_x_7884) ;  /* 0x0000000000a80947 */ /* 0x000fea0003800000 */
[----:B------:R-:W1:Y:S01]  /*b290*/  LDS.128 R4, [R204+0x1000] ;  /* 0x00100000cc047984 */ /* 0x000e620000000c00 */
        /* <DEDUP_REMOVED lines=10> */
[--C-:B-1----:R-:W-:Y:S02]  /*b340*/  HADD2.F32 R39, -RZ, R7.reuse.H1_H1 ;  /* 0x30000007ff277230 */ /* 0x102fe40000004100 */
        /* <DEDUP_REMOVED lines=30> */
.L_x_7884:
[----:B------:R-:W-:Y:S05]  /*b530*/  BSYNC B2 ;  /* 0x0000000000027941 */ /* 0x000fea0003800000 */
.L_x_7883:
[----:B------:R-:W-:Y:S05]  /*b540*/  @P1 BRA `(.L_x_7882) ;  /* 0x0000000000a81947 */ /* 0x000fea0003800000 */
[----:B-1----:R-:W1:Y:S01]  /*b550*/  LDS.128 R4, [R204+0x5000] ;  /* 0x00500000cc047984 */ /* 0x002e620000000c00 */
        /* <DEDUP_REMOVED lines=41> */
.L_x_7882:
[----:B------:R-:W-:Y:S05]  /*b7f0*/  BSYNC B1 ;  /* 0x0000000000017941 */ /* 0x000fea0003800000 */
.L_x_7881:
[----:B------:R-:W-:Y:S01]  /*b800*/  ISETP.GE.AND P0, PT, R211, R0, PT ;  /* 0x00000000d300720c */ /* 0x000fe20003f06270 */
[----:B------:R-:W-:-:S12]  /*b810*/  BSSY B1, `(.L_x_7885) ;  /* 0x000005d000017945 */ /* 0x000fd80003800000 */
[----:B------:R-:W-:Y:S05]  /*b820*/  @P0 BRA `(.L_x_7886) ;  /* 0x00000004006c0947 */ /* 0x000fea0003800000 */
[----:B-123--:R-:W1:Y:S01]  /*b830*/  LDC R4, c[0x0][0x3f4] ;  /* 0x0000fd00ff047b82 */ /* 0x00ee620000000800 */
[----:B------:R-:W-:Y:S01]  /*b840*/  BSSY B2, `(.L_x_7887) ;  /* 0x000002e000027945 */ /* 0x000fe20003800000 */
[-C--:B-1----:R-:W-:Y:S02]  /*b850*/  ISETP.GE.AND P0, PT, R18, R4.reuse, PT ;  /* 0x000000041200720c */ /* 0x082fe40003f06270 */
[----:B------:R-:W-:-:S11]  /*b860*/  ISETP.GE.AND P1, PT, R185, R4, PT ;  /* 0x00000004b900720c */ /* 0x000fd60003f26270 */
[----:B------:R-:W-:Y:S05]  /*b870*/  @P0 BRA `(.L_x_7888) ;  /* 0x0000000000a80947 */ /* 0x000fea0003800000 */
[----:B------:R-:W1:Y:S01]  /*b880*/  LDS.128 R4, [R204+0x2000] ;  /* 0x00200000cc047984 */ /* 0x000e620000000c00 */
        /* <DEDUP_REMOVED lines=41> */
.L_x_7888:
[----:B------:R-:W-:Y:S05]  /*bb20*/  BSYNC B2 ;  /* 0x0000000000027941 */ /* 0x000fea0003800000 */
.L_x_7887:
[----:B------:R-:W-:Y:S05]  /*bb30*/  @P1 BRA `(.L_x_7886) ;  /* 0x0000000000a81947 */ /* 0x000fea0003800000 */
[----:B-1----:R-:W1:Y:S01]  /*bb40*/  LDS.128 R4, [R204+0x6000] ;  /* 0x00600000cc047984 */ /* 0x002e620000000c00 */
        /* <DEDUP_REMOVED lines=41> */
.L_x_7886:
[----:B------:R-:W-:Y:S05]  /*bde0*/  BSYNC B1 ;  /* 0x0000000000017941 */ /* 0x000fea0003800000 */
.L_x_7885:
[----:B------:R-:W-:-:S13]  /*bdf0*/  ISETP.GE.AND P0, PT, R210, R0, PT ;  /* 0x00000000d200720c */ /* 0x000fda0003f06270 */
[----:B------:R-:W-:Y:S05]  /*be00*/  @P0 BRA `(.L_x_7889) ;  /* 0x0000002800b40947 */ /* 0x000fea0003800000 */
[----:B------:R-:W5:Y:S01]  /*be10*/  LDC R0, c[0x0][0x3f4] ;  /* 0x0000fd00ff007b82 */ /* 0x000f620000000800 */
[----:B------:R-:W-:Y:S01]  /*be20*/  BSSY B1, `(.L_x_7890) ;  /* 0x000002e000017945 */ /* 0x000fe20003800000 */
[-C--:B-----5:R-:W-:Y:S02]  /*be30*/  ISETP.GE.AND P0, PT, R18, R0.reuse, PT ;  /* 0x000000001200720c */ /* 0x0a0fe40003f06270 */
[----:B------:R-:W-:-:S11]  /*be40*/  ISETP.GE.AND P1, PT, R185, R0, PT ;  /* 0x00000000b900720c */ /* 0x000fd60003f26270 */
[----:B------:R-:W-:Y:S05]  /*be50*/  @P0 BRA `(.L_x_7891) ;  /* 0x0000000000a80947 */ /* 0x000fea0003800000 */
[----:B-1234-:R-:W1:Y:S01]  /*be60*/  LDS.128 R4, [R204+0x3000] ;  /* 0x00300000cc047984 */ /* 0x01ee620000000c00 */
        /* <DEDUP_REMOVED lines=17> */
[C---:B------:R-:W-:Y:S01]  /*bf80*/  FFMA.FTZ R29, R9.reuse, R24, R27 ;  /* 0x00000018091d7223 */ /* 0x040fe2000001001b */
[----:B------:R-:W-:Y:S02]  /*bf90*/  HADD2.F32 R8, -RZ, R6.H1_H1 ;  /* 0x30000006ff087230 */ /* 0x000fe40000004100 */
[C---:B------:R-:W-:Y:S01]  /*bfa0*/  FMUL.FTZ R25, R4.reuse, R21 ;  /* 0x0000001504197220 */ /* 0x040fe20000410000 */
[--C-:B------:R-:W-:Y:S02]  /*bfb0*/  HADD2.F32 R6, -RZ, R5.reuse.H0_H0 ;  /* 0x20000005ff067230 */ /* 0x100fe40000004100 */
[----:B------:R-:W-:Y:S01]  /*bfc0*/  FFMA.FTZ R26, R9, R20, -R26 ;  /* 0x00000014091a7223 */ /* 0x000fe2000001081a */
[-C--:B------:R-:W-:Y:S01]  /*bfd0*/  FMUL.FTZ R27, R4, R15.reuse ;  /* 0x0000000f041b7220 */ /* 0x080fe20000410000 */
[----:B------:R-:W-:Y:S02]  /*bfe0*/  HADD2.F32 R5, -RZ, R5.H1_H1 ;  /* 0x30000005ff057230 */ /* 0x000fe40000004100 */
[----:B------:R-:W-:Y:S01]  /*bff0*/  FFMA.FTZ R25, R0, R15, -R25 ;  /* 0x0000000f00197223 */ /* 0x000fe20000010819 */
[----:B------:R-:W-:-:S02]  /*c000*/  HADD2.F32 R9, -RZ, R28.H0_H0 ;  /* 0x2000001cff097230 */ /* 0x000fc40000004100 */
[C---:B------:R-:W-:Y:S01]  /*c010*/  FMUL.FTZ R14, R8.reuse, R49 ;  /* 0x00000031080e7220 */ /* 0x040fe20000410000 */
[----:B------:R-:W-:Y:S02]  /*c020*/  HADD2.F32 R4, -RZ, R30.H0_H0 ;  /* 0x2000001eff047230 */ /* 0x000fe40000004100 */
[-C--:B------:R-:W-:Y:S01]  /*c030*/  FMUL.FTZ R20, R8, R50.reuse ;  /* 0x0000003208147220 */ /* 0x080fe20000410000 */
[----:B------:R-:W-:Y:S01]  /*c040*/  FFMA.FTZ R0, R0, R21, R27 ;  /* 0x0000001500007223 */ /* 0x000fe2000001001b */
[----:B------:R-:W-:Y:S01]  /*c050*/  FMUL.FTZ R15, R5, R9 ;  /* 0x00000009050f7220 */ /* 0x000fe20000410000 */
[----:B------:R-:W-:Y:S01]  /*c060*/  FFMA.FTZ R14, R7, R50, -R14 ;  /* 0x00000032070e7223 */ /* 0x000fe2000001080e */
[-C--:B------:R-:W-:Y:S01]  /*c070*/  FMUL.FTZ R8, R5, R4.reuse ;  /* 0x0000000405087220 */ /* 0x080fe20000410000 */
[----:B------:R-:W-:Y:S01]  /*c080*/  FFMA.FTZ R49, R7, R49, R20 ;  /* 0x0000003107317223 */ /* 0x000fe20000010014 */
[C---:B------:R-:W-:Y:S01]  /*c090*/  FFMA.FTZ R5, R6.reuse, R4, -R15 ;  /* 0x0000000406057223 */ /* 0x040fe2000001080f */
[----:B------:R-:W-:Y:S01]  /*c0a0*/  F2FP.F16.F32.PACK_AB R7, R29, R26 ;  /* 0x0000001a1d07723e */ /* 0x000fe200000000ff */
[----:B------:R-:W-:Y:S01]  /*c0b0*/  FFMA.FTZ R8, R6, R9, R8 ;  /* 0x0000000906087223 */ /* 0x000fe20000010008 */
[----:B------:R-:W-:-:S02]  /*c0c0*/  F2FP.F16.F32.PACK_AB R4, R0, R25 ;  /* 0x000000190004723e */ /* 0x000fc400000000ff */
[----:B------:R-:W-:Y:S02]  /*c0d0*/  F2FP.F16.F32.PACK_AB R6, R49, R14 ;  /* 0x0000000e3106723e */ /* 0x000fe400000000ff */
[----:B------:R-:W-:-:S05]  /*c0e0*/  F2FP.F16.F32.PACK_AB R5, R8, R5 ;  /* 0x000000050805723e */ /* 0x000fca00000000ff */
[----:B------:R1:W-:Y:S02]  /*c0f0*/  STS.128 [R204+0x3000], R4 ;  /* 0x00300004cc007388 */ /* 0x0003e40000000c00 */
.L_x_7891:
[----:B------:R-:W-:Y:S05]  /*c100*/  BSYNC B1 ;  /* 0x0000000000017941 */ /* 0x000fea0003800000 */
.L_x_7890:
[----:B------:R-:W-:Y:S05]  /*c110*/  @P1 BRA `(.L_x_7889) ;  /* 0x0000002400f01947 */ /* 0x000fea0003800000 */
[----:B-1234-:R-:W1:Y:S01]  /*c120*/  LDS.128 R4, [R204+0x7000] ;  /* 0x00700000cc047984 */ /* 0x01ee620000000c00 */
[--C-:B------:R-:W-:Y:S02]  /*c130*/  SHF.R.U64 R26, R12, 0x10, R13.reuse ;  /* 0x000000100c1a7819 */ /* 0x100fe4000000120d */
[----:B------:R-:W-:Y:S01]  /*c140*/  SHF.R.U32.HI R12, RZ, 0x10, R13 ;  /* 0x00000010ff0c7819 */ /* 0x000fe2000001160d */
[----:B------:R-:W-:Y:S01]  /*c150*/  HADD2.F32 R13, -RZ, R3.H0_H0 ;  /* 0x20000003ff0d7230 */ /* 0x000fe20000004100 */
[--C-:B------:R-:W-:Y:S02]  /*c160*/  SHF.R.U32.HI R14, RZ, 0x10, R11.reuse ;  /* 0x00000010ff0e7819 */ /* 0x100fe4000001160b */
[----:B------:R-:W-:Y:S01]  /*c170*/  SHF.R.U64 R24, R10, 0x10, R11 ;  /* 0x000000100a187819 */ /* 0x000fe2000000120b */
[----:B------:R-:W-:Y:S02]  /*c180*/  HADD2.F32 R12, -RZ, R12.H0_H0 ;  /* 0x2000000cff0c7230 */ /* 0x000fe40000004100 */
[----:B------:R-:W-:-:S02]  /*c190*/  HADD2.F32 R14, -RZ, R14.H0_H0 ;  /* 0x2000000eff0e7230 */ /* 0x000fc40000004100 */
[--C-:B------:R-:W-:Y:S02]  /*c1a0*/  HADD2.F32 R11, -RZ, R48.reuse.H0_H0 ;  /* 0x20000030ff0b7230 */ /* 0x100fe40000004100 */
[----:B------:R-:W-:Y:S02]  /*c1b0*/  HADD2.F32 R48, -RZ, R48.H1_H1 ;  /* 0x30000030ff307230 */ /* 0x000fe40000004100 */
[--C-:B-1----:R-:W-:Y:S02]  /*c1c0*/  HADD2.F32 R10, -RZ, R7.reuse.H1_H1 ;  /* 0x30000007ff0a7230 */ /* 0x102fe40000004100 */
[----:B------:R-:W-:Y:S02]  /*c1d0*/  HADD2.F32 R9, -RZ, R7.H0_H0 ;  /* 0x20000007ff097230 */ /* 0x000fe40000004100 */
[--C-:B------:R-:W-:Y:S02]  /*c1e0*/  HADD2.F32 R0, -RZ, R4.reuse.H0_H0 ;  /* 0x20000004ff007230 */ /* 0x100fe40000004100 */
        /* <DEDUP_REMOVED lines=13> */
[----:B------:R-:W-:Y:S02]  /*c2c0*/  HADD2.F32 R5, -RZ, R5.H1_H1 ;  /* 0x30000005ff057230 */ /* 0x000fe40000004100 */
[CC--:B------:R-:W-:Y:S01]  /*c2d0*/  FMUL.FTZ R10, R8.reuse, R9.reuse ;  /* 0x00000009080a7220 */ /* 0x0c0fe20000410000 */
[----:B------:R-:W-:Y:S02]  /*c2e0*/  HADD2.F32 R4, -RZ, R24.H0_H0 ;  /* 0x20000018ff047230 */ /* 0x000fe40000004100 */
[-C--:B------:R-:W-:Y:S01]  /*c2f0*/  FMUL.FTZ R8, R8, R48.reuse ;  /* 0x0000003008087220 */ /* 0x080fe20000410000 */
[----:B------:R-:W-:Y:S02]  /*c300*/  HADD2.F32 R3, -RZ, R26.H0_H0 ;  /* 0x2000001aff037230 */ /* 0x000fe40000004100 */
[----:B------:R-:W-:Y:S01]  /*c310*/  FFMA.FTZ R10, R7, R48, -R10 ;  /* 0x00000030070a7223 */ /* 0x000fe2000001080a */
[----:B------:R-:W-:Y:S01]  /*c320*/  FMUL.FTZ R11, R5, R4 ;  /* 0x00000004050b7220 */ /* 0x000fe20000410000 */
[----:B------:R-:W-:Y:S01]  /*c330*/  FFMA.FTZ R9, R7, R9, R8 ;  /* 0x0000000907097223 */ /* 0x000fe20000010008 */
[-C--:B------:R-:W-:Y:S01]  /*c340*/  FMUL.FTZ R13, R5, R3.reuse ;  /* 0x00000003050d7220 */ /* 0x080fe20000410000 */
[----:B------:R-:W-:Y:S01]  /*c350*/  F2FP.F16.F32.PACK_AB R7, R25, R20 ;  /* 0x000000141907723e */ /* 0x000fe200000000ff */
[----:B------:R-:W-:-:S02]  /*c360*/  FFMA.FTZ R5, R6, R3, -R11 ;  /* 0x0000000306057223 */ /* 0x000fc4000001080b */
[----:B------:R-:W-:Y:S01]  /*c370*/  FFMA.FTZ R8, R6, R4, R13 ;  /* 0x0000000406087223 */ /* 0x000fe2000001000d */
[----:B------:R-:W-:Y:S02]  /*c380*/  F2FP.F16.F32.PACK_AB R6, R9, R10 ;  /* 0x0000000a0906723e */ /* 0x000fe400000000ff */
[----:B------:R-:W-:Y:S02]  /*c390*/  F2FP.F16.F32.PACK_AB R4, R0, R15 ;  /* 0x0000000f0004723e */ /* 0x000fe400000000ff */
[----:B------:R-:W-:-:S05]  /*c3a0*/  F2FP.F16.F32.PACK_AB R5, R8, R5 ;  /* 0x000000050805723e */ /* 0x000fca00000000ff */
[----:B------:R1:W-:Y:S01]  /*c3b0*/  STS.128 [R204+0x7000], R4 ;  /* 0x00700004cc007388 */ /* 0x0003e20000000c00 */
[----:B------:R-:W-:Y:S05]  /*c3c0*/  BRA `(.L_x_7889) ;  /* 0x0000002400447947 */ /* 0x000fea0003800000 */
.L_x_7862:
        /* <DEDUP_REMOVED lines=27> */
[----:B------:R-:W0:Y:S01]  /*c580*/  LDC R54, c[0x0][0x3f4] ;  /* 0x0000fd00ff367b82 */ /* 0x000e220000000800 */
[----:B------:R-:W1:Y:S01]  /*c590*/  SHFL.IDX PT, R4, R32, RZ, 0x181f ;  /* 0x00181fff20047589 */ /* 0x000e6200000e0000 */
[----:B------:R-:W-:-:S03]  /*c5a0*/  IMAD R3, R187, R6, RZ ;  /* 0x00000006bb037224 */ /* 0x000fc600078e02ff */
[----:B------:R-:W2:Y:S04]  /*c5b0*/  SHFL.IDX PT, R0, R35, RZ, 0x181f ;  /* 0x00181fff23007589 */ /* 0x000ea800000e0000 */
[----:B------:R-:W3:Y:S04]  /*c5c0*/  SHFL.IDX PT, R14, R34, RZ, 0x181f ;  /* 0x00181fff220e7589 */ /* 0x000ee800000e0000 */
[----:B------:R-:W4:Y:S01]  /*c5d0*/  SHFL.IDX PT, R5, R33, RZ, 0x181f ;  /* 0x00181fff21057589 */ /* 0x000f2200000e0000 */
[----:B0-----:R-:W-:-:S04]  /*c5e0*/  ISETP.GE.AND P0, PT, R16, R54, PT ;  /* 0x000000361000720c */ /* 0x001fc80003f06270 */
[----:B------:R-:W-:-:S13]  /*c5f0*/  ISETP.GE.OR P1, PT, R56, R3, P0 ;  /* 0x000000033800720c */ /* 0x000fda0000726670 */
[C---:B------:R-:W-:Y:S01]  /*c600*/  @!P1 IMAD.SHL.U32 R21, R16.reuse, 0x2, RZ ;  /* 0x0000000210159824 */ /* 0x040fe200078e00ff */
[----:B------:R-:W-:-:S04]  /*c610*/  @!P1 SHF.L.U64.HI R6, R16, 0x1, R17 ;  /* 0x0000000110069819 */ /* 0x000fc80000010211 */
[----:B-1----:R-:W-:-:S05]  /*c620*/  @!P1 IADD3 R4, P2, R4, R21, RZ ;  /* 0x0000001504049210 */ /* 0x002fca0007f5e0ff */
[----:B--2---:R-:W-:Y:S02]  /*c630*/  @!P1 IMAD.X R7, R0, 0x1, R6, P2 ;  /* 0x0000000100079824 */ /* 0x004fe400010e0606 */
[----:B------:R-:W-:Y:S02]  /*c640*/  @!P1 IMAD.MOV.U32 R8, RZ, RZ, R4 ;  /* 0x000000ffff089224 */ /* 0x000fe400078e0004 */
[----:B------:R-:W-:-:S06]  /*c650*/  @!P1 IMAD.MOV.U32 R9, RZ, RZ, R7 ;  /* 0x000000ffff099224 */ /* 0x000fcc00078e0007 */
[----:B------:R-:W2:Y:S01]  /*c660*/  @!P1 LD.E.128 R8, desc[UR42][R8.64] ;  /* 0x0000002a08089980 */ /* 0x000ea2000c101d00 */
[----:B---3--:R-:W-:-:S05]  /*c670*/  @!P1 IADD3 R14, P2, R14, R21, RZ ;  /* 0x000000150e0e9210 */ /* 0x008fca0007f5e0ff */
[----:B----4-:R-:W-:Y:S02]  /*c680*/  @!P1 IMAD.X R5, R5, 0x1, R6, P2 ;  /* 0x0000000105059824 */ /* 0x010fe400010e0606 */
[----:B------:R-:W-:-:S06]  /*c690*/  @!P1 IMAD.MOV.U32 R4, RZ, RZ, R14 ;  /* 0x000000ffff049224 */ /* 0x000fcc00078e000e */
[----:B------:R-:W3:Y:S01]  /*c6a0*/  @!P1 LD.E.128 R4, desc[UR42][R4.64] ;  /* 0x0000002a04049980 */ /* 0x000ee2000c101d00 */
[----:B------:R-:W-:Y:S02]  /*c6b0*/  CS2R R46, SRZ ;  /* 0x00000000002e7805 */ /* 0x000fe4000001ff00 */
[----:B------:R-:W-:Y:S02]  /*c6c0*/  CS2R R48, SRZ ;  /* 0x0000000000307805 */ /* 0x000fe4000001ff00 */
[----:B------:R-:W-:Y:S01]  /*c6d0*/  CS2R R44, SRZ ;  /* 0x00000000002c7805 */ /* 0x000fe2000001ff00 */
[----:B------:R0:W1:Y:S01]  /*c6e0*/  SHFL.IDX PT, R14, R34, 0x1, 0x181f ;  /* 0x00381f00220e7f89 */ /* 0x00006200000e0000 */
[----:B------:R-:W-:Y:S02]  /*c6f0*/  CS2R R50, SRZ ;  /* 0x0000000000327805 */ /* 0x000fe4000001ff00 */
[----:B------:R-:W-:Y:S01]  /*c700*/  CS2R R24, SRZ ;  /* 0x0000000000187805 */ /* 0x000fe2000001ff00 */
[----:B--2---:R-:W-:-:S02]  /*c710*/  @!P1 IMAD.MOV.U32 R46, RZ, RZ, R8 ;  /* 0x000000ffff2e9224 */ /* 0x004fc400078e0008 */
[----:B------:R-:W-:Y:S01]  /*c720*/  @!P1 IMAD.MOV.U32 R47, RZ, RZ, R9 ;  /* 0x000000ffff2f9224 */ /* 0x000fe200078e0009 */
[----:B------:R0:W2:Y:S01]  /*c730*/  SHFL.IDX PT, R8, R32, 0x1, 0x181f ;  /* 0x00381f0020087f89 */ /* 0x0000a200000e0000 */
[----:B------:R-:W-:Y:S02]  /*c740*/  IMAD.MOV.U32 R0, RZ, RZ, R46 ;  /* 0x000000ffff007224 */ /* 0x000fe400078e002e */
[----:B------:R-:W-:Y:S01]  /*c750*/  IMAD.MOV.U32 R12, RZ, RZ, R47 ;  /* 0x000000ffff0c7224 */ /* 0x000fe200078e002f */
[----:B------:R0:W4:Y:S01]  /*c760*/  SHFL.IDX PT, R9, R33, 0x1, 0x181f ;  /* 0x00381f0021097f89 */ /* 0x00012200000e0000 */
[----:B------:R-:W-:Y:S01]  /*c770*/  @!P1 IMAD.MOV.U32 R48, RZ, RZ, R10 ;  /* 0x000000ffff309224 */ /* 0x000fe200078e000a */
[----:B------:R-:W-:Y:S01]  /*c780*/  PRMT R64, R64, 0x5410, R0 ;  /* 0x0000541040407816 */ /* 0x000fe20000000000 */
[----:B------:R-:W-:Y:S01]  /*c790*/  @!P1 IMAD.MOV.U32 R49, RZ, RZ, R11 ;  /* 0x000000ffff319224 */ /* 0x000fe200078e000b */
[----:B------:R0:W0:Y:S01]  /*c7a0*/  SHFL.IDX PT, R0, R35, 0x1, 0x181f ;  /* 0x00381f0023007f89 */ /* 0x00002200000e0000 */
[----:B------:R-:W-:Y:S01]  /*c7b0*/  IMAD.MOV.U32 R10, RZ, RZ, R48 ;  /* 0x000000ffff0a7224 */ /* 0x000fe200078e0030 */
[----:B------:R-:W-:Y:S01]  /*c7c0*/  PRMT R67, R12, 0x7610, R67 ;  /* 0x000076100c437816 */ /* 0x000fe20000000043 */
[----:B---3--:R-:W-:-:S02]  /*c7d0*/  @!P1 IMAD.MOV.U32 R44, RZ, RZ, R4 ;  /* 0x000000ffff2c9224 */ /* 0x008fc400078e0004 */
[----:B------:R-:W-:Y:S02]  /*c7e0*/  @!P1 IMAD.MOV.U32 R45, RZ, RZ, R5 ;  /* 0x000000ffff2d9224 */ /* 0x000fe400078e0005 */
[----:B------:R-:W-:Y:S02]  /*c7f0*/  @!P1 IMAD.MOV.U32 R50, RZ, RZ, R6 ;  /* 0x000000ffff329224 */ /* 0x000fe400078e0006 */
[----:B------:R-:W-:Y:S02]  /*c800*/  @!P1 IMAD.MOV.U32 R51, RZ, RZ, R7 ;  /* 0x000000ffff339224 */ /* 0x000fe400078e0007 */
[----:B------:R-:W-:Y:S02]  /*c810*/  IMAD.MOV.U32 R11, RZ, RZ, R49 ;  /* 0x000000ffff0b7224 */ /* 0x000fe400078e0031 */
[----:B------:R-:W-:Y:S02]  /*c820*/  IMAD.MOV.U32 R4, RZ, RZ, R44 ;  /* 0x000000ffff047224 */ /* 0x000fe400078e002c */
[----:B------:R-:W-:Y:S01]  /*c830*/  IMAD.MOV.U32 R5, RZ, RZ, R45 ;  /* 0x000000ffff057224 */ /* 0x000fe200078e002d */
[----:B------:R-:W-:Y:S01]  /*c840*/  PRMT R37, R10, 0x5410, R11 ;  /* 0x000054100a257816 */ /* 0x000fe2000000000b */
[----:B------:R-:W-:-:S02]  /*c850*/  IMAD.MOV.U32 R6, RZ, RZ, R50 ;  /* 0x000000ffff067224 */ /* 0x000fc400078e0032 */
[----:B------:R-:W-:Y:S01]  /*c860*/  IMAD.MOV.U32 R7, RZ, RZ, R51 ;  /* 0x000000ffff077224 */ /* 0x000fe200078e0033 */
[----:B------:R-:W-:Y:S02]  /*c870*/  PRMT R67, R67, 0x5410, R5 ;  /* 0x0000541043437816 */ /* 0x000fe40000000005 */
[----:B------:R-:W-:Y:S02]  /*c880*/  PRMT R66, R6, 0x5410, R4 ;  /* 0x0000541006427816 */ /* 0x000fe40000000004 */
[----:B012-4-:R-:W-:-:S07]  /*c890*/  PRMT R64, R7, 0x7610, R64 ;  /* 0x0000761007407816 */ /* 0x017fce0000000040 */
.L_x_8232:
[----:B------:R-:W-:Y:S01]  /*c8a0*/  IADD3 R4, R56, 0x20, RZ ;  /* 0x0000002038047810 */ /* 0x000fe20007ffe0ff */
[----:B------:R-:W-:Y:S01]  /*c8b0*/  BSSY B1, `(.L_x_7893) ;  /* 0x0000012000017945 */ /* 0x000fe20003800000 */
[----:B------:R-:W-:Y:S02]  /*c8c0*/  CS2R R26, SRZ ;  /* 0x00000000001a7805 */ /* 0x000fe4000001ff00 */
[----:B------:R-:W-:Y:S02]  /*c8d0*/  CS2R R6, SRZ ;  /* 0x0000000000067805 */ /* 0x000fe4000001ff00 */
[----:B------:R-:W-:Y:S02]  /*c8e0*/  ISETP.GE.AND P1, PT, R4, R3, PT ;  /* 0x000000030400720c */ /* 0x000fe40003f26270 */
[----:B------:R-:W-:-:S11]  /*c8f0*/  CS2R R4, SRZ ;  /* 0x0000000000047805 */ /* 0x000fd6000001ff00 */
[----:B------:R-:W-:Y:S05]  /*c900*/  @P1 BRA `(.L_x_7894) ;  /* 0x0000000000301947 */ /* 0x000fea0003800000 */
[----:B------:R-:W-:Y:S02]  /*c910*/  CS2R R26, SRZ ;  /* 0x00000000001a7805 */ /* 0x000fe4000001ff00 */
[----:B------:R-:W-:Y:S02]  /*c920*/  CS2R R4, SRZ ;  /* 0x0000000000047805 */ /* 0x000fe4000001ff00 */
[----:B------:R-:W-:Y:S01]  /*c930*/  CS2R R6, SRZ ;  /* 0x0000000000067805 */ /* 0x000fe2000001ff00 */
[----:B------:R-:W-:Y:S06]  /*c940*/  @P0 BRA `(.L_x_7894) ;  /* 0x0000000000200947 */ /* 0x000fec0003800000 */
[C---:B------:R-:W-:Y:S01]  /*c950*/  IMAD.SHL.U32 R15, R16.reuse, 0x2, RZ ;  /* 0x00000002100f7824 */ /* 0x040fe200078e00ff */
[----:B------:R-:W-:-:S04]  /*c960*/  SHF.L.U64.HI R6, R16, 0x1, R17 ;  /* 0x0000000110067819 */ /* 0x000fc80000010211 */
[-C--:B------:R-:W-:Y:S02]  /*c970*/  IADD3 R4, P1, R8, R15.reuse, RZ ;  /* 0x0000000f08047210 */ /* 0x080fe40007f3e0ff */
[----:B------:R-:W-:-:S03]  /*c980*/  IADD3 R14, P2, R14, R15, RZ ;  /* 0x0000000f0e0e7210 */ /* 0x000fc60007f5e0ff */
[--C-:B------:R-:W-:Y:S02]  /*c990*/  IMAD.X R5, R0, 0x1, R6.reuse, P1 ;  /* 0x0000000100057824 */ /* 0x100fe400008e0606 */
[----:B------:R-:W-:-:S04]  /*c9a0*/  IMAD.X R15, R9, 0x1, R6, P2 ;  /* 0x00000001090f7824 */ /* 0x000fc800010e0606 */
[----:B------:R-:W5:Y:S04]  /*c9b0*/  LD.E.128 R4, desc[UR42][R4.64] ;  /* 0x0000002a04047980 */ /* 0x000f68000c101d00 */
[----:B------:R0:W5:Y:S02]  /*c9c0*/  LD.E.128 R24, desc[UR42][R14.64] ;  /* 0x0000002a0e187980 */ /* 0x000164000c101d00 */
.L_x_7894:
[----:B------:R-:W-:Y:S05]  /*c9d0*/  BSYNC B1 ;  /* 0x0000000000017941 */ /* 0x000fea0003800000 */
.L_x_7893:
[----:B-----5:R-:W-:Y:S01]  /*c9e0*/  IMAD.MOV.U32 R0, RZ, RZ, R24 ;  /* 0x000000ffff007224 */ /* 0x020fe200078e0018 */
        /* <DEDUP_REMOVED lines=13> */
[----:B------:R-:W1:Y:S01]  /*cac0*/  SHFL.IDX PT, R8, R32, 0x2, 0x181f ;  /* 0x00581f0020087f89 */ /* 0x000e6200000e0000 */
[----:B------:R-:W-:-:S03]  /*cad0*/  VIADD R10, R56, 0x40 ;  /* 0x00000040380a7836 */ /* 0x000fc60000000000 */
[----:B------:R-:W2:Y:S02]  /*cae0*/  SHFL.IDX PT, R0, R35, 0x2, 0x181f ;  /* 0x00581f0023007f89 */ /* 0x000ea400000e0000 */
[----:B------:R-:W-:Y:S02]  /*caf0*/  ISETP.GE.OR P1, PT, R10, R3, P0 ;  /* 0x000000030a00720c */ /* 0x000fe40000726670 */
[----:B0-----:R-:W0:Y:S04]  /*cb00*/  SHFL.IDX PT, R14, R34, 0x2, 0x181f ;  /* 0x00581f00220e7f89 */ /* 0x001e2800000e0000 */
[----:B------:R-:W3:Y:S07]  /*cb10*/  SHFL.IDX PT, R20, R33, 0x2, 0x181f ;  /* 0x00581f0021147f89 */ /* 0x000eee00000e0000 */
[C---:B------:R-:W-:Y:S01]  /*cb20*/  @!P1 IMAD.SHL.U32 R21, R16.reuse, 0x2, RZ ;  /* 0x0000000210159824 */ /* 0x040fe200078e00ff */
[----:B------:R-:W-:-:S04]  /*cb30*/  @!P1 SHF.L.U64.HI R29, R16, 0x1, R17 ;  /* 0x00000001101d9819 */ /* 0x000fc80000010211 */
[----:B-1----:R-:W-:-:S05]  /*cb40*/  @!P1 IADD3 R8, P2, R8, R21, RZ ;  /* 0x0000001508089210 */ /* 0x002fca0007f5e0ff */
[----:B--2---:R-:W-:-:S06]  /*cb50*/  @!P1 IMAD.X R9, R0, 0x1, R29, P2 ;  /* 0x0000000100099824 */ /* 0x004fcc00010e061d */
[----:B------:R-:W2:Y:S01]  /*cb60*/  @!P1 LD.E.128 R8, desc[UR42][R8.64] ;  /* 0x0000002a08089980 */ /* 0x000ea2000c101d00 */
[----:B0-----:R-:W-:-:S05]  /*cb70*/  @!P1 IADD3 R28, P2, R14, R21, RZ ;  /* 0x000000150e1c9210 */ /* 0x001fca0007f5e0ff */
[----:B---3--:R-:W-:-:S06]  /*cb80*/  @!P1 IMAD.X R29, R20, 0x1, R29, P2 ;  /* 0x00000001141d9824 */ /* 0x008fcc00010e061d */
[----:B------:R-:W3:Y:S01]  /*cb90*/  @!P1 LD.E.128 R28, desc[UR42][R28.64] ;  /* 0x0000002a1c1c9980 */ /* 0x000ee2000c101d00 */
[----:B------:R-:W-:Y:S02]  /*cba0*/  CS2R R20, SRZ ;  /* 0x0000000000147805 */ /* 0x000fe4000001ff00 */
[----:B------:R-:W-:Y:S02]  /*cbb0*/  CS2R R38, SRZ ;  /* 0x0000000000267805 */ /* 0x000fe4000001ff00 */
[----:B------:R-:W-:Y:S01]  /*cbc0*/  CS2R R40, SRZ ;  /* 0x0000000000287805 */ /* 0x000fe2000001ff00 */
[----:B------:R-:W0:Y:S01]  /*cbd0*/  SHFL.IDX PT, R32, R32, 0x3, 0x181f ;  /* 0x00781f0020207f89 */ /* 0x000e2200000e0000 */
[----:B------:R-:W-:-:S03]  /*cbe0*/  CS2R R42, SRZ ;  /* 0x00000000002a7805 */ /* 0x000fc6000001ff00 */
[----:B------:R-:W1:Y:S04]  /*cbf0*/  SHFL.IDX PT, R34, R34, 0x3, 0x181f ;  /* 0x00781f0022227f89 */ /* 0x000e6800000e0000 */
[----:B------:R-:W4:Y:S01]  /*cc00*/  SHFL.IDX PT, R33, R33, 0x3, 0x181f ;  /* 0x00781f0021217f89 */ /* 0x000f2200000e0000 */
[----:B--2---:R-:W-:Y:S02]  /*cc10*/  @!P1 IMAD.MOV.U32 R20, RZ, RZ, R8 ;  /* 0x000000ffff149224 */ /* 0x004fe400078e0008 */
[----:B------:R-:W-:Y:S02]  /*cc20*/  @!P1 IMAD.MOV.U32 R21, RZ, RZ, R9 ;  /* 0x000000ffff159224 */ /* 0x000fe400078e0009 */
[----:B------:R-:W-:Y:S02]  /*cc30*/  IMAD.MOV.U32 R0, RZ, RZ, R20 ;  /* 0x000000ffff007224 */ /* 0x000fe400078e0014 */
[----:B------:R-:W-:-:S02]  /*cc40*/  IMAD.MOV.U32 R12, RZ, RZ, R21 ;  /* 0x000000ffff0c7224 */ /* 0x000fc400078e0015 */
[----:B------:R-:W-:Y:S02]  /*cc50*/  @!P1 IMAD.MOV.U32 R38, RZ, RZ, R10 ;  /* 0x000000ffff269224 */ /* 0x000fe400078e000a */
[----:B------:R-:W-:Y:S01]  /*cc60*/  @!P1 IMAD.MOV.U32 R39, RZ, RZ, R11 ;  /* 0x000000ffff279224 */ /* 0x000fe200078e000b */
[----:B------:R-:W-:Y:S01]  /*cc70*/  PRMT R59, R0, 0x5410, R12 ;  /* 0x00005410003b7816 */ /* 0x000fe2000000000c */
[----:B------:R-:W-:Y:S01]  /*cc80*/  IMAD.MOV.U32 R8, RZ, RZ, R38 ;  /* 0x000000ffff087224 */ /* 0x000fe200078e0026 */
[----:B------:R2:W0:Y:S01]  /*cc90*/  SHFL.IDX PT, R0, R35, 0x3, 0x181f ;  /* 0x00781f0023007f89 */ /* 0x00042200000e0000 */
[----:B------:R-:W-:Y:S02]  /*cca0*/  IMAD.MOV.U32 R9, RZ, RZ, R39 ;  /* 0x000000ffff097224 */ /* 0x000fe400078e0027 */
[----:B---3--:R-:W-:Y:S02]  /*ccb0*/  @!P1 IMAD.MOV.U32 R40, RZ, RZ, R28 ;  /* 0x000000ffff289224 */ /* 0x008fe400078e001c */
[----:B------:R-:W-:Y:S01]  /*ccc0*/  @!P1 IMAD.MOV.U32 R41, RZ, RZ, R29 ;  /* 0x000000ffff299224 */ /* 0x000fe200078e001d */
[----:B------:R-:W-:Y:S01]  /*ccd0*/  PRMT R52, R8, 0x5410, R9 ;  /* 0x0000541008347816 */ /* 0x000fe20000000009 */
[----:B------:R-:W-:-:S02]  /*cce0*/  @!P1 IMAD.MOV.U32 R42, RZ, RZ, R30 ;  /* 0x000000ffff2a9224 */ /* 0x000fc400078e001e */
[----:B------:R-:W-:Y:S02]  /*ccf0*/  @!P1 IMAD.MOV.U32 R43, RZ, RZ, R31 ;  /* 0x000000ffff2b9224 */ /* 0x000fe400078e001f */
[----:B------:R-:W-:Y:S02]  /*cd00*/  IMAD.MOV.U32 R8, RZ, RZ, R40 ;  /* 0x000000ffff087224 */ /* 0x000fe400078e0028 */
[----:B------:R-:W-:Y:S02]  /*cd10*/  IMAD.MOV.U32 R9, RZ, RZ, R41 ;  /* 0x000000ffff097224 */ /* 0x000fe400078e0029 */
[----:B------:R-:W-:Y:S02]  /*cd20*/  IMAD.MOV.U32 R10, RZ, RZ, R42 ;  /* 0x000000ffff0a7224 */ /* 0x000fe400078e002a */
[----:B------:R-:W-:Y:S01]  /*cd30*/  IMAD.MOV.U32 R11, RZ, RZ, R43 ;  /* 0x000000ffff0b7224 */ /* 0x000fe200078e002b */
[----:B------:R-:W-:Y:S02]  /*cd40*/  PRMT R62, R8, 0x5410, R9 ;  /* 0x00005410083e7816 */ /* 0x000fe40000000009 */
[----:B------:R-:W-:-:S02]  /*cd50*/  CS2R R8, SRZ ;  /* 0x0000000000087805 */ /* 0x000fc4000001ff00 */
[----:B-12-4-:R-:W-:-:S07]  /*cd60*/  PRMT R63, R10, 0x5410, R11 ;  /* 0x000054100a3f7816 */ /* 0x016fce000000000b */
.L_x_8242:
[----:B------:R-:W-:Y:S01]  /*cd70*/  VIADD R56, R56, 0x60 ;  /* 0x0000006038387836 */ /* 0x000fe20000000000 */
[----:B------:R-:W-:Y:S01]  /*cd80*/  LEA.HI R10, R213, R213, RZ, 0x1 ;  /* 0x000000d5d50a7211 */ /* 0x000fe200078f08ff */
[----:B------:R-:W-:Y:S01]  /*cd90*/  BSSY B1, `(.L_x_7896) ;  /* 0x0000015000017945 */ /* 0x000fe20003800000 */
[----:B------:R-:W-:Y:S02]  /*cda0*/  CS2R R12, SRZ ;  /* 0x00000000000c7805 */ /* 0x000fe4000001ff00 */
[----:B------:R-:W-:Y:S02]  /*cdb0*/  CS2R R14, SRZ ;  /* 0x00000000000e7805 */ /* 0x000fe4000001ff00 */
[----:B------:R-:W-:Y:S02]  /*cdc0*/  ISETP.GE.AND P1, PT, R56, R3, PT ;  /* 0x000000033800720c */ /* 0x000fe40003f26270 */
[----:B------:R-:W-:-:S05]  /*cdd0*/  LOP3.LUT R10, R10, 0xfffffffe, RZ, 0xc0, !PT ;  /* 0xfffffffe0a0a7812 */ /* 0x000fca00078ec0ff */
[----:B------:R-:W-:Y:S01]  /*cde0*/  IMAD.IADD R29, R213, 0x1, -R10 ;  /* 0x00000001d51d7824 */ /* 0x000fe200078e0a0a */
[----:B------:R-:W-:-:S04]  /*cdf0*/  CS2R R10, SRZ ;  /* 0x00000000000a7805 */ /* 0x000fc8000001ff00 */
[----:B------:R-:W-:Y:S01]  /*ce00*/  SHF.L.U32 R29, R29, 0x1f, RZ ;  /* 0x0000001f1d1d7819 */ /* 0x000fe200000006ff */
[----:B------:R-:W-:Y:S06]  /*ce10*/  @P1 BRA `(.L_x_7897) ;  /* 0x0000000000301947 */ /* 0x000fec0003800000 */
[----:B------:R-:W-:Y:S02]  /*ce20*/  CS2R R10, SRZ ;  /* 0x00000000000a7805 */ /* 0x000fe4000001ff00 */
[----:B------:R-:W-:Y:S02]  /*ce30*/  CS2R R12, SRZ ;  /* 0x00000000000c7805 */ /* 0x000fe4000001ff00 */
[----:B------:R-:W-:Y:S01]  /*ce40*/  CS2R R14, SRZ ;  /* 0x00000000000e7805 */ /* 0x000fe2000001ff00 */
[----:B------:R-:W-:Y:S06]  /*ce50*/  @P0 BRA `(.L_x_7897) ;  /* 0x0000000000200947 */ /* 0x000fec0003800000 */
[C---:B------:R-:W-:Y:S02]  /*ce60*/  SHF.L.U32 R11, R16.reuse, 0x1, RZ ;  /* 0x00000001100b7819 */ /* 0x040fe400000006ff */
[----:B------:R-:W-:Y:S02]  /*ce70*/  SHF.L.U64.HI R9, R16, 0x1, R17 ;  /* 0x0000000110097819 */ /* 0x000fe40000010211 */
[-C--:B0-----:R-:W-:Y:S02]  /*ce80*/  IADD3 R12, P1, R32, R11.reuse, RZ ;  /* 0x0000000b200c7210 */ /* 0x081fe40007f3e0ff */
[----:B------:R-:W-:-:S03]  /*ce90*/  IADD3 R8, P2, R34, R11, RZ ;  /* 0x0000000b22087210 */ /* 0x000fc60007f5e0ff */
[--C-:B------:R-:W-:Y:S02]  /*cea0*/  IMAD.X R13, R0, 0x1, R9.reuse, P1 ;  /* 0x00000001000d7824 */ /* 0x100fe400008e0609 */
[----:B------:R-:W-:-:S04]  /*ceb0*/  IMAD.X R9, R33, 0x1, R9, P2 ;  /* 0x0000000121097824 */ /* 0x000fc800010e0609 */
[----:B------:R-:W5:Y:S04]  /*cec0*/  LD.E.128 R12, desc[UR42][R12.64] ;  /* 0x0000002a0c0c7980 */ /* 0x000f68000c101d00 */
[----:B------:R-:W5:Y:S02]  /*ced0*/  LD.E.128 R8, desc[UR42][R8.64] ;  /* 0x0000002a08087980 */ /* 0x000f64000c101d00 */
.L_x_7897:
[----:B------:R-:W-:Y:S05]  /*cee0*/  BSYNC B1 ;  /* 0x0000000000017941 */ /* 0x000fea0003800000 */
.L_x_7896:
[----:B------:R-:W1:Y:S01]  /*cef0*/  SYNCS.PHASECHK.TRANS64.TRYWAIT P4, [R2+URZ+0x28800], R29 ;  /* 0x0288001d020075a7 */ /* 0x000e62000808017f */
[----:B------:R-:W-:Y:S01]  /*cf00*/  VIADDMNMX R3, R3, -R192, 0x80, PT ;  /* 0x0000008003037446 */ /* 0x000fe200038009c0 */
[----:B0----5:R-:W-:Y:S01]  /*cf10*/  IMAD.MOV.U32 R0, RZ, RZ, R8 ;  /* 0x000000ffff007224 */ /* 0x021fe200078e0008 */
[----:B------:R-:W-:Y:S01]  /*cf20*/  BSSY B1, `(.L_x_7898) ;  /* 0x0000010000017945 */ /* 0x000fe20003800000 */
[----:B------:R-:W-:Y:S01]  /*cf30*/  IMAD.MOV.U32 R28, RZ, RZ, R9 ;  /* 0x000000ffff1c7224 */ /* 0x000fe200078e0009 */
[-C--:B------:R-:W-:Y:S01]  /*cf40*/  ISETP.GE.OR P3, PT, R23, R3.reuse, P0 ;  /* 0x000000031700720c */ /* 0x080fe20000766670 */
[----:B------:R-:W-:Y:S01]  /*cf50*/  IMAD.MOV.U32 R30, RZ, RZ, R13 ;  /* 0x000000ffff1e7224 */ /* 0x000fe200078e000d */
[-C--:B------:R-:W-:Y:S02]  /*cf60*/  ISETP.GE.OR P2, PT, R212, R3.reuse, P0 ;  /* 0x00000003d400720c */ /* 0x080fe40000746670 */
[-C--:B------:R-:W-:Y:S02]  /*cf70*/  ISETP.GE.OR P1, PT, R211, R3.reuse, P0 ;  /* 0x00000003d300720c */ /* 0x080fe40000726670 */
[----:B------:R-:W-:Y:S01]  /*cf80*/  ISETP.GE.OR P0, PT, R210, R3, P0 ;  /* 0x00000003d200720c */ /* 0x000fe20000706670 */
[----:B------:R-:W-:Y:S01]  /*cf90*/  IMAD.MOV.U32 R3, RZ, RZ, R11 ;  /* 0x000000ffff037224 */ /* 0x000fe200078e000b */
[----:B------:R-:W-:Y:S01]  /*cfa0*/  PRMT R56, R0, 0x5410, R28 ;  /* 0x0000541000387816 */ /* 0x000fe2000000001c */
[----:B------:R-:W-:-:S02]  /*cfb0*/  IMAD.MOV.U32 R0, RZ, RZ, R10 ;  /* 0x000000ffff007224 */ /* 0x000fc400078e000a */
[----:B------:R-:W-:-:S03]  /*cfc0*/  IMAD.MOV.U32 R28, RZ, RZ, R12 ;  /* 0x000000ffff1c7224 */ /* 0x000fc600078e000c */
[----:B------:R-:W-:Y:S01]  /*cfd0*/  PRMT R60, R0, 0x5410, R3 ;  /* 0x00005410003c7816 */ /* 0x000fe20000000003 */
[----:B------:R-:W-:Y:S01]  /*cfe0*/  IMAD.MOV.U32 R0, RZ, RZ, R14 ;  /* 0x000000ffff007224 */ /* 0x000fe200078e000e */
[----:B------:R-:W-:Y:S01]  /*cff0*/  PRMT R61, R28, 0x5410, R30 ;  /* 0x000054101c3d7816 */ /* 0x000fe2000000001e */
[----:B------:R-:W-:Y:S01]  /*d000*/  IMAD.MOV.U32 R3, RZ, RZ, R15 ;  /* 0x000000ffff037224 */ /* 0x000fe200078e000f */
[----:B-1----:R-:W-:Y:S06]  /*d010*/  @!P4 BRA `(.L_x_7899) ;  /* 0x000001ac00f0c947 */ /* 0x002fec0003800000 */
.L_x_8243:
[----:B------:R-:W-:Y:S05]  /*d020*/  BSYNC B1 ;  /* 0x0000000000017941 */ /* 0x000fea0003800000 */
.L_x_7898:
[----:B------:R-:W-:Y:S04]  /*d030*/  BSSY B1, `(.L_x_7900) ;  /* 0x0000062000017945 */ /* 0x000fe80003800000 */
[----:B------:R-:W-:Y:S05]  /*d040*/  @P3 BRA `(.L_x_7901) ;  /* 0x0000000400803947 */ /* 0x000fea0003800000 */
[----:B------:R-:W-:Y:S01]  /*d050*/  LEA.HI R28, R54, R207, RZ, 0x1d ;  /* 0x000000cf361c7211 */ /* 0x000fe200078fe8ff */
[----:B------:R-:W-:Y:S01]  /*d060*/  IMAD.SHL.U32 R30, R23, 0x40, RZ ;  /* 0x00000040171e7824 */ /* 0x000fe200078e00ff */
[----:B------:R-:W-:Y:S01]  /*d070*/  SHF.R.U64 R79, R48, 0x10, R49 ;  /* 0x00000010304f7819 */ /* 0x000fe20000001231 */
[--C-:B------:R-:W-:Y:S01]  /*d080*/  HADD2.F32 R69, -RZ, R67.reuse.H0_H0 ;  /* 0x20000043ff457230 */ /* 0x100fe20000004100 */
[----:B------:R-:W-:Y:S01]  /*d090*/  SHF.R.S32.HI R31, RZ, 0x1f, R28 ;  /* 0x0000001fff1f7819 */ /* 0x000fe2000001141c */
[----:B0-----:R-:W-:Y:S01]  /*d0a0*/  IMAD.SHL.U32 R29, R28, 0x8, RZ ;  /* 0x000000081c1d7824 */ /* 0x001fe200078e00ff */
[--C-:B------:R-:W-:Y:S01]  /*d0b0*/  SHF.R.U32.HI R70, RZ, 0x10, R45.reuse ;  /* 0x00000010ff467819 */ /* 0x100fe2000001162d */
[----:B------:R-:W-:Y:S01]  /*d0c0*/  HADD2.F32 R67, -RZ, R67.H1_H1 ;  /* 0x30000043ff437230 */ /* 0x000fe20000004100 */
[----:B------:R-:W-:Y:S02]  /*d0d0*/  LEA.HI R31, R31, R28, RZ, 0x3 ;  /* 0x0000001c1f1f7211 */ /* 0x000fe400078f18ff */
[----:B------:R-:W-:Y:S01]  /*d0e0*/  LOP3.LUT R29, R29, 0x38, RZ, 0xc0, !PT ;  /* 0x000000381d1d7812 */ /* 0x000fe200078ec0ff */
[----:B------:R-:W-:Y:S01]  /*d0f0*/  HADD2.F32 R70, -RZ, R70.H0_H0 ;  /* 0x20000046ff467230 */ /* 0x000fe20000004100 */
[----:B------:R-:W-:Y:S01]  /*d100*/  SHF.R.U64 R77, R44, 0x10, R45 ;  /* 0x000000102c4d7819 */ /* 0x000fe2000000122d */
[----:B------:R-:W-:Y:S01]  /*d110*/  IMAD.SHL.U32 R31, R31, 0x400, RZ ;  /* 0x000004001f1f7824 */ /* 0x000fe200078e00ff */
[----:B------:R-:W-:-:S02]  /*d120*/  LOP3.LUT R29, R29, 0x1c0, R30, 0xf8, !PT ;  /* 0x000001c01d1d7812 */ /* 0x000fc400078ef81e */
[----:B------:R-:W-:Y:S02]  /*d130*/  SHF.R.U32.HI R68, RZ, 0x10, R47 ;  /* 0x00000010ff447819 */ /* 0x000fe4000001162f */
[----:B------:R-:W-:Y:S02]  /*d140*/  LOP3.LUT R33, R29, R202, RZ, 0x3c, !PT ;  /* 0x000000ca1d217212 */ /* 0x000fe400078e3cff */
[----:B------:R-:W-:Y:S02]  /*d150*/  LOP3.LUT R32, R31, 0x7fffe000, RZ, 0xc0, !PT ;  /* 0x7fffe0001f207812 */ /* 0x000fe400078ec0ff */
[----:B------:R-:W0:Y:S01]  /*d160*/  LDS.128 R28, [R204] ;  /* 0x00000000cc1c7984 */ /* 0x000e220000000c00 */
[----:B------:R-:W-:Y:S02]  /*d170*/  SHF.R.U32.HI R78, RZ, 0x10, R49 ;  /* 0x00000010ff4e7819 */ /* 0x000fe40000011631 */
[----:B------:R-:W-:Y:S02]  /*d180*/  IADD3 R33, R33, R32, R203 ;  /* 0x0000002021217210 */ /* 0x000fe40007ffe0cb */
[----:B------:R-:W-:-:S02]  /*d190*/  SHF.R.U64 R76, R50, 0x10, R51 ;  /* 0x00000010324c7819 */ /* 0x000fc40000001233 */
[----:B------:R-:W-:Y:S01]  /*d1a0*/  SHF.R.U32.HI R75, RZ, 0x10, R51 ;  /* 0x00000010ff4b7819 */ /* 0x000fe20000011633 */
[----:B------:R-:W-:Y:S01]  /*d1b0*/  IMAD R65, R33, 0x2, R2 ;  /* 0x0000000221417824 */ /* 0x000fe200078e0202 */
[----:B------:R-:W-:-:S04]  /*d1c0*/  SHF.R.U64 R80, R46, 0x10, R47 ;  /* 0x000000102e507819 */ /* 0x000fc8000000122f */
        /* <DEDUP_REMOVED lines=14> */
[C---:B------:R-:W-:Y:S01]  /*d2b0*/  FMUL.FTZ R72, R49.reuse, R70 ;  /* 0x0000004631487220 */ /* 0x040fe20000410000 */
[C---:B------:R-:W-:Y:S01]  /*d2c0*/  FFMA.FTZ R71, R44.reuse, R69, -R71 ;  /* 0x000000452c477223 */ /* 0x040fe20000010847 */
        /* <DEDUP_REMOVED lines=16> */
[C---:B------:R-:W-:Y:S01]  /*d3d0*/  FMUL.FTZ R29, R50.reuse, R49 ;  /* 0x00000031321d7220 */ /* 0x040fe20000410000 */
[-C--:B------:R-:W-:Y:S01]  /*d3e0*/  FMUL.FTZ R37, R50, R33.reuse ;  /* 0x0000002132257220 */ /* 0x080fe20000410000 */
[----:B------:R-:W-:Y:S02]  /*d3f0*/  HADD2.F32 R35, -RZ, R35.H1_H1 ;  /* 0x30000023ff237230 */ /* 0x000fe40000004100 */
[C---:B------:R-:W-:Y:S01]  /*d400*/  FMUL.FTZ R68, R51.reuse, R64 ;  /* 0x0000004033447220 */ /* 0x040fe20000410000 */
[----:B------:R-:W-:Y:S02]  /*d410*/  HADD2.F32 R50, -RZ, R75.H0_H0 ;  /* 0x2000004bff327230 */ /* 0x000fe40000004100 */
[C---:B------:R-:W-:Y:S01]  /*d420*/  FFMA.FTZ R66, R46.reuse, R33, -R29 ;  /* 0x000000212e427223 */ /* 0x040fe2000001081d */
[----:B------:R-:W-:Y:S02]  /*d430*/  HADD2.F32 R48, -RZ, R78.H0_H0 ;  /* 0x2000004eff307230 */ /* 0x000fe40000004100 */
[-C--:B------:R-:W-:Y:S01]  /*d440*/  FMUL.FTZ R51, R51, R44.reuse ;  /* 0x0000002c33337220 */ /* 0x080fe20000410000 */
[----:B------:R-:W-:Y:S01]  /*d450*/  FFMA.FTZ R68, R47, R44, -R68 ;  /* 0x0000002c2f447223 */ /* 0x000fe20000010844 */
        /* <DEDUP_REMOVED lines=31> */
.L_x_7901:
[----:B------:R-:W-:Y:S05]  /*d650*/  BSYNC B1 ;  /* 0x0000000000017941 */ /* 0x000fea0003800000 */
.L_x_7900:
[----:B------:R-:W-:Y:S04]  /*d660*/  BSSY B1, `(.L_x_7902) ;  /* 0x0000062000017945 */ /* 0x000fe80003800000 */
[----:B------:R-:W-:Y:S05]  /*d670*/  @P2 BRA `(.L_x_7903) ;  /* 0x0000000400802947 */ /* 0x000fea0003800000 */
[----:B------:R-:W2:Y:S01]  /*d680*/  LDL R70, [R1+0x40] ;  /* 0x0000400001467983 */ /* 0x000ea20000100800 */
[----:B-1----:R-:W-:Y:S01]  /*d690*/  LEA.HI R28, R54, R207, RZ, 0x1d ;  /* 0x000000cf361c7211 */ /* 0x002fe200078fe8ff */
[----:B------:R-:W-:Y:S01]  /*d6a0*/  HADD2.F32 R44, -RZ, R57.H1_H1 ;  /* 0x30000039ff2c7230 */ /* 0x000fe20000004100 */
[----:B------:R-:W-:Y:S01]  /*d6b0*/  SHF.R.U32.HI R30, RZ, 0x3, R198 ;  /* 0x00000003ff1e7819 */ /* 0x000fe200000116c6 */
[--C-:B------:R-:W-:Y:S01]  /*d6c0*/  HADD2.F32 R46, -RZ, R53.reuse.H1_H1 ;  /* 0x30000035ff2e7230 */ /* 0x100fe20000004100 */
[----:B------:R-:W-:Y:S01]  /*d6d0*/  SHF.R.S32.HI R31, RZ, 0x1f, R28 ;  /* 0x0000001fff1f7819 */ /* 0x000fe2000001141c */
[----:B0-----:R-:W-:Y:S01]  /*d6e0*/  IMAD.SHL.U32 R29, R28, 0x8, RZ ;  /* 0x000000081c1d7824 */ /* 0x001fe200078e00ff */
[----:B------:R-:W-:Y:S01]  /*d6f0*/  SHF.R.U64 R65, R24, 0x10, R25 ;  /* 0x0000001018417819 */ /* 0x000fe20000001219 */
[----:B------:R-:W-:Y:S01]  /*d700*/  HADD2.F32 R53, -RZ, R53.H0_H0 ;  /* 0x20000035ff357230 */ /* 0x000fe20000004100 */
[----:B------:R-:W-:Y:S01]  /*d710*/  LEA.HI R31, R31, R28, RZ, 0x3 ;  /* 0x0000001c1f1f7211 */ /* 0x000fe200078f18ff */
[----:B------:R-:W-:Y:S01]  /*d720*/  HADD2.F32 R57, -RZ, R57.H0_H0 ;  /* 0x20000039ff397230 */ /* 0x000fe20000004100 */
[----:B------:R-:W-:-:S02]  /*d730*/  LOP3.LUT R28, R198, 0x38, R29, 0xf8, !PT ;  /* 0x00000038c61c7812 */ /* 0x000fc400078ef81d */
[----:B------:R-:W-:Y:S01]  /*d740*/  SHF.R.U32.HI R48, RZ, 0x10, R25 ;  /* 0x00000010ff307819 */ /* 0x000fe20000011619 */
[----:B------:R-:W-:Y:S01]  /*d750*/  IMAD.SHL.U32 R31, R31, 0x400, RZ ;  /* 0x000004001f1f7824 */ /* 0x000fe200078e00ff */
[----:B------:R-:W-:Y:S02]  /*d760*/  LOP3.LUT R32, R28, R30, RZ, 0x3c, !PT ;  /* 0x0000001e1c207212 */ /* 0x000fe400078e3cff */
[--C-:B------:R-:W-:Y:S01]  /*d770*/  SHF.R.U64 R69, R4, 0x10, R5.reuse ;  /* 0x0000001004457819 */ /* 0x100fe20000001205 */
[----:B------:R-:W-:Y:S01]  /*d780*/  HADD2.F32 R48, -RZ, R48.H0_H0 ;  /* 0x20000030ff307230 */ /* 0x000fe20000004100 */
[----:B------:R-:W-:Y:S02]  /*d790*/  LOP3.LUT R33, R31, 0x7fffe000, RZ, 0xc0, !PT ;  /* 0x7fffe0001f217812 */ /* 0x000fe400078ec0ff */
[----:B------:R-:W-:Y:S02]  /*d7a0*/  SHF.R.U32.HI R45, RZ, 0x10, R5 ;  /* 0x00000010ff2d7819 */ /* 0x000fe40000011605 */
[----:B------:R-:W-:-:S02]  /*d7b0*/  IADD3 R33, R32, R33, R201 ;  /* 0x0000002120217210 */ /* 0x000fc40007ffe0c9 */
[--C-:B------:R-:W-:Y:S02]  /*d7c0*/  SHF.R.U64 R51, R26, 0x10, R27.reuse ;  /* 0x000000101a337819 */ /* 0x100fe4000000121b */
[----:B------:R-:W-:Y:S01]  /*d7d0*/  SHF.R.U32.HI R49, RZ, 0x10, R27 ;  /* 0x00000010ff317819 */ /* 0x000fe2000001161b */
[----:B------:R-:W-:Y:S01]  /*d7e0*/  IMAD R37, R33, 0x2, R2 ;  /* 0x0000000221257824 */ /* 0x000fe200078e0202 */
[--C-:B------:R-:W-:Y:S02]  /*d7f0*/  SHF.R.U32.HI R67, RZ, 0x10, R7.reuse ;  /* 0x00000010ff437819 */ /* 0x100fe40000011607 */
[----:B------:R-:W-:Y:S02]  /*d800*/  SHF.R.U64 R68, R6, 0x10, R7 ;  /* 0x0000001006447819 */ /* 0x000fe40000001207 */
[----:B------:R-:W0:Y:S02]  /*d810*/  LDS.128 R32, [R37+0x10400] ;  /* 0x0104000025207984 */ /* 0x000e240000000c00 */
[----:B0-----:R-:W-:-:S02]  /*d820*/  HADD2.F32 R25, -RZ, R33.H0_H0 ;  /* 0x20000021ff197230 */ /* 0x001fc40000004100 */
[----:B------:R-:W-:Y:S02]  /*d830*/  HADD2.F32 R24, -RZ, R32.H0_H0 ;  /* 0x20000020ff187230 */ /* 0x000fe40000004100 */
[----:B------:R-:W-:Y:S02]  /*d840*/  HADD2.F32 R33, -RZ, R33.H1_H1 ;  /* 0x30000021ff217230 */ /* 0x000fe40000004100 */
[C---:B------:R-:W-:Y:S01]  /*d850*/  FMUL.FTZ R50, R25.reuse, R46 ;  /* 0x0000002e19327220 */ /* 0x040fe20000410000 */
[----:B------:R-:W-:Y:S01]  /*d860*/  FMUL.FTZ R64, R25, R44 ;  /* 0x0000002c19407220 */ /* 0x000fe20000410000 */
[----:B------:R-:W-:Y:S02]  /*d870*/  HADD2.F32 R26, -RZ, R34.H0_H0 ;  /* 0x20000022ff1a7230 */ /* 0x000fe40000004100 */
[----:B------:R-:W-:Y:S02]  /*d880*/  HADD2.F32 R27, -RZ, R35.H0_H0 ;  /* 0x20000023ff1b7230 */ /* 0x000fe40000004100 */
[----:B------:R-:W-:Y:S01]  /*d890*/  FMUL.FTZ R66, R33, R48 ;  /* 0x0000003021427220 */ /* 0x000fe20000410000 */
[----:B------:R-:W-:-:S02]  /*d8a0*/  HADD2.F32 R25, -RZ, R55.H0_H0 ;  /* 0x20000037ff197230 */ /* 0x000fc40000004100 */
[----:B------:R-:W-:Y:S02]  /*d8b0*/  HADD2.F32 R35, -RZ, R35.H1_H1 ;  /* 0x30000023ff237230 */ /* 0x000fe40000004100 */
[----:B------:R-:W-:Y:S02]  /*d8c0*/  HADD2.F32 R32, -RZ, R32.H1_H1 ;  /* 0x30000020ff207230 */ /* 0x000fe40000004100 */
[----:B------:R-:W-:Y:S01]  /*d8d0*/  HADD2.F32 R34, -RZ, R34.H1_H1 ;  /* 0x30000022ff227230 */ /* 0x000fe20000004100 */
[----:B--2---:R-:W0:Y:S02]  /*d8e0*/  LDS.128 R28, [R70] ;  /* 0x00000000461c7984 */ /* 0x004e240000000c00 */
[--C-:B0-----:R-:W-:Y:S02]  /*d8f0*/  HADD2.F32 R5, -RZ, R29.reuse.H0_H0 ;  /* 0x2000001dff057230 */ /* 0x101fe40000004100 */
[----:B------:R-:W-:Y:S02]  /*d900*/  HADD2.F32 R4, -RZ, R28.H0_H0 ;  /* 0x2000001cff047230 */ /* 0x000fe40000004100 */
[----:B------:R-:W-:-:S02]  /*d910*/  HADD2.F32 R29, -RZ, R29.H1_H1 ;  /* 0x3000001dff1d7230 */ /* 0x000fc40000004100 */
[C---:B------:R-:W-:Y:S01]  /*d920*/  FFMA.FTZ R50, R5.reuse, R44, -R50 ;  /* 0x0000002c05327223 */ /* 0x040fe20000010832 */
[----:B------:R-:W-:Y:S01]  /*d930*/  FFMA.FTZ R64, R5, R46, R64 ;  /* 0x0000002e05407223 */ /* 0x000fe20000010040 */
[C---:B------:R-:W-:Y:S01]  /*d940*/  FMUL.FTZ R5, R24.reuse, R53 ;  /* 0x0000003518057220 */ /* 0x040fe20000410000 */
[----:B------:R-:W-:Y:S02]  /*d950*/  HADD2.F32 R44, -RZ, R45.H0_H0 ;  /* 0x2000002dff2c7230 */ /* 0x000fe40000004100 */
[-C--:B------:R-:W-:Y:S01]  /*d960*/  FMUL.FTZ R24, R24, R57.reuse ;  /* 0x0000003918187220 */ /* 0x080fe20000410000 */
[----:B------:R-:W-:Y:S02]  /*d970*/  HADD2.F32 R6, -RZ, R30.H0_H0 ;  /* 0x2000001eff067230 */ /* 0x000fe40000004100 */
[C---:B------:R-:W-:Y:S01]  /*d980*/  FFMA.FTZ R57, R4.reuse, R57, -R5 ;  /* 0x0000003904397223 */ /* 0x040fe20000010805 */
[----:B------:R-:W-:Y:S02]  /*d990*/  HADD2.F32 R5, -RZ, R58.H0_H0 ;  /* 0x2000003aff057230 */ /* 0x000fe40000004100 */
[----:B------:R-:W-:Y:S01]  /*d9a0*/  FFMA.FTZ R53, R4, R53, R24 ;  /* 0x0000003504357223 */ /* 0x000fe20000010018 */
[----:B------:R-:W-:Y:S01]  /*d9b0*/  FMUL.FTZ R46, R33, R44 ;  /* 0x0000002c212e7220 */ /* 0x000fe20000410000 */
[----:B------:R-:W-:-:S02]  /*d9c0*/  HADD2.F32 R24, -RZ, R55.H1_H1 ;  /* 0x30000037ff187230 */ /* 0x000fc40000004100 */
[C---:B------:R-:W-:Y:S01]  /*d9d0*/  FFMA.FTZ R33, R29.reuse, R44, -R66 ;  /* 0x0000002c1d217223 */ /* 0x040fe20000010842 */
[----:B------:R-:W-:Y:S02]  /*d9e0*/  HADD2.F32 R58, -RZ, R58.H1_H1 ;  /* 0x3000003aff3a7230 */ /* 0x000fe40000004100 */
[----:B------:R-:W-:Y:S01]  /*d9f0*/  FFMA.FTZ R45, R29, R48, R46 ;  /* 0x000000301d2d7223 */ /* 0x000fe2000001002e */
[----:B------:R-:W-:Y:S02]  /*da00*/  HADD2.F32 R7, -RZ, R31.H0_H0 ;  /* 0x2000001fff077230 */ /* 0x000fe40000004100 */
[C---:B------:R-:W-:Y:S01]  /*da10*/  FMUL.FTZ R29, R26.reuse, R25 ;  /* 0x000000191a1d7220 */ /* 0x040fe20000410000 */
[----:B------:R-:W-:Y:S01]  /*da20*/  FMUL.FTZ R47, R26, R5 ;  /* 0x000000051a2f7220 */ /* 0x000fe20000410000 */
[C---:B------:R-:W-:Y:S01]  /*da30*/  FMUL.FTZ R46, R27.reuse, R24 ;  /* 0x000000181b2e7220 */ /* 0x040fe20000410000 */
[----:B------:R-:W-:Y:S02]  /*da40*/  HADD2.F32 R26, -RZ, R49.H0_H0 ;  /* 0x20000031ff1a7230 */ /* 0x000fe40000004100 */
[----:B------:R-:W-:Y:S01]  /*da50*/  FMUL.FTZ R27, R27, R58 ;  /* 0x0000003a1b1b7220 */ /* 0x000fe20000410000 */
[----:B------:R-:W-:-:S02]  /*da60*/  HADD2.F32 R4, -RZ, R67.H0_H0 ;  /* 0x20000043ff047230 */ /* 0x000fc40000004100 */
[C---:B------:R-:W-:Y:S01]  /*da70*/  FFMA.FTZ R44, R6.reuse, R5, -R29 ;  /* 0x00000005062c7223 */ /* 0x040fe2000001081d */
[----:B------:R-:W-:Y:S01]  /*da80*/  FFMA.FTZ R47, R6, R25, R47 ;  /* 0x00000019062f7223 */ /* 0x000fe2000001002f */
[----:B------:R-:W-:Y:S02]  /*da90*/  HADD2.F32 R31, -RZ, R31.H1_H1 ;  /* 0x3000001fff1f7230 */ /* 0x000fe40000004100 */
[----:B------:R-:W-:Y:S01]  /*daa0*/  FFMA.FTZ R6, R7, R24, R27 ;  /* 0x0000001807067223 */ /* 0x000fe2000001001b */
[----:B------:R-:W-:Y:S01]  /*dab0*/  FMUL.FTZ R48, R35, R26 ;  /* 0x0000001a23307220 */ /* 0x000fe20000410000 */
[----:B------:R-:W-:Y:S01]  /*dac0*/  FFMA.FTZ R46, R7, R58, -R46 ;  /* 0x0000003a072e7223 */ /* 0x000fe2000001082e */
[-C--:B------:R-:W-:Y:S01]  /*dad0*/  FMUL.FTZ R24, R35, R4.reuse ;  /* 0x0000000423187220 */ /* 0x080fe20000410000 */
[----:B------:R-:W-:Y:S02]  /*dae0*/  HADD2.F32 R25, -RZ, R65.H0_H0 ;  /* 0x20000041ff197230 */ /* 0x000fe40000004100 */
[----:B------:R-:W-:Y:S01]  /*daf0*/  FFMA.FTZ R35, R31, R4, -R48 ;  /* 0x000000041f237223 */ /* 0x000fe20000010830 */
[----:B------:R-:W-:-:S02]  /*db00*/  HADD2.F32 R27, -RZ, R51.H0_H0 ;  /* 0x20000033ff1b7230 */ /* 0x000fc40000004100 */
[----:B------:R-:W-:Y:S01]  /*db10*/  FFMA.FTZ R49, R31, R26, R24 ;  /* 0x0000001a1f317223 */ /* 0x000fe20000010018 */
[----:B------:R-:W-:Y:S02]  /*db20*/  HADD2.F32 R5, -RZ, R69.H0_H0 ;  /* 0x20000045ff057230 */ /* 0x000fe40000004100 */
[----:B------:R-:W-:Y:S01]  /*db30*/  FMUL.FTZ R29, R32, R25 ;  /* 0x00000019201d7220 */ /* 0x000fe20000410000 */
[----:B------:R-:W-:Y:S02]  /*db40*/  HADD2.F32 R7, -RZ, R68.H0_H0 ;  /* 0x20000044ff077230 */ /* 0x000fe40000004100 */
[----:B------:R-:W-:Y:S01]  /*db50*/  FMUL.FTZ R31, R34, R27 ;  /* 0x0000001b221f7220 */ /* 0x000fe20000410000 */
[----:B------:R-:W-:Y:S02]  /*db60*/  HADD2.F32 R28, -RZ, R28.H1_H1 ;  /* 0x3000001cff1c7230 */ /* 0x000fe40000004100 */
[----:B------:R-:W-:Y:S01]  /*db70*/  FMUL.FTZ R32, R32, R5 ;  /* 0x0000000520207220 */ /* 0x000fe20000410000 */
[----:B------:R-:W-:-:S02]  /*db80*/  HADD2.F32 R30, -RZ, R30.H1_H1 ;  /* 0x3000001eff1e7230 */ /* 0x000fc40000004100 */
[----:B------:R-:W-:Y:S01]  /*db90*/  FMUL.FTZ R34, R34, R7 ;  /* 0x0000000722227220 */ /* 0x000fe20000410000 */
        /* <DEDUP_REMOVED lines=14> */
.L_x_7903:
[----:B------:R-:W-:Y:S05]  /*dc80*/  BSYNC B1 ;  /* 0x0000000000017941 */ /* 0x000fea0003800000 */
.L_x_7902:
[----:B------:R-:W-:Y:S04]  /*dc90*/  BSSY B1, `(.L_x_7904) ;  /* 0x0000062000017945 */ /* 0x000fe80003800000 */
[----:B------:R-:W-:Y:S05]  /*dca0*/  @P1 BRA `(.L_x_7905) ;  /* 0x0000000400801947 */ /* 0x000fea0003800000 */
[----:B------:R-:W3:Y:S01]  /*dcb0*/  LDL R51, [R1+0x3c] ;  /* 0x00003c0001337983 */ /* 0x000ee20000100800 */
[----:B--2---:R-:W-:Y:S01]  /*dcc0*/  LEA.HI R4, R54, R207, RZ, 0x1d ;  /* 0x000000cf36047211 */ /* 0x004fe200078fe8ff */
[----:B-1----:R-:W-:Y:S01]  /*dcd0*/  HADD2.F32 R35, -RZ, R59.H1_H1 ;  /* 0x3000003bff237230 */ /* 0x002fe20000004100 */
[----:B------:R-:W-:Y:S01]  /*dce0*/  SHF.R.U32.HI R7, RZ, 0x3, R197 ;  /* 0x00000003ff077819 */ /* 0x000fe200000116c5 */
[--C-:B------:R-:W-:Y:S01]  /*dcf0*/  HADD2.F32 R37, -RZ, R62.reuse.H1_H1 ;  /* 0x3000003eff257230 */ /* 0x100fe20000004100 */
[----:B------:R-:W-:Y:S01]  /*dd00*/  SHF.R.S32.HI R5, RZ, 0x1f, R4 ;  /* 0x0000001fff057819 */ /* 0x000fe20000011404 */
[----:B------:R-:W-:Y:S01]  /*dd10*/  IMAD.SHL.U32 R6, R4, 0x8, RZ ;  /* 0x0000000804067824 */ /* 0x000fe200078e00ff */
[----:B------:R-:W-:Y:S01]  /*dd20*/  SHF.R.U64 R47, R40, 0x10, R41 ;  /* 0x00000010282f7819 */ /* 0x000fe20000001229 */
[----:B------:R-:W-:Y:S01]  /*dd30*/  HADD2.F32 R62, -RZ, R62.H0_H0 ;  /* 0x2000003eff3e7230 */ /* 0x000fe20000004100 */
[----:B------:R-:W-:Y:S02]  /*dd40*/  LEA.HI R5, R5, R4, RZ, 0x3 ;  /* 0x0000000405057211 */ /* 0x000fe400078f18ff */
[----:B------:R-:W-:-:S02]  /*dd50*/  LOP3.LUT R4, R197, 0x38, R6, 0xf8, !PT ;  /* 0x00000038c5047812 */ /* 0x000fc400078ef806 */
[----:B------:R-:W-:Y:S01]  /*dd60*/  SHF.R.U32.HI R40, RZ, 0x10, R41 ;  /* 0x00000010ff287819 */ /* 0x000fe20000011629 */
[----:B------:R-:W-:Y:S01]  /*dd70*/  IMAD.SHL.U32 R5, R5, 0x400, RZ ;  /* 0x0000040005057824 */ /* 0x000fe200078e00ff */
[----:B------:R-:W-:Y:S02]  /*dd80*/  LOP3.LUT R25, R4, R7, RZ, 0x3c, !PT ;  /* 0x0000000704197212 */ /* 0x000fe400078e3cff */
[----:B------:R-:W-:Y:S02]  /*dd90*/  SHF.R.U32.HI R44, RZ, 0x10, R21 ;  /* 0x00000010ff2c7819 */ /* 0x000fe40000011615 */
[----:B------:R-:W-:Y:S02]  /*dda0*/  LOP3.LUT R24, R5, 0x7fffe000, RZ, 0xc0, !PT ;  /* 0x7fffe00005187812 */ /* 0x000fe400078ec0ff */
[----:B------:R-:W-:Y:S01]  /*ddb0*/  SHF.R.U64 R49, R38, 0x10, R39 ;  /* 0x0000001026317819 */ /* 0x000fe20000001227 */
[----:B------:R-:W-:Y:S01]  /*ddc0*/  HADD2.F32 R38, -RZ, R40.H0_H0 ;  /* 0x20000028ff267230 */ /* 0x000fe20000004100 */
[----:B------:R-:W-:-:S02]  /*ddd0*/  IADD3 R25, R25, R24, R200 ;  /* 0x0000001819197210 */ /* 0x000fc40007ffe0c8 */
[----:B------:R-:W-:Y:S02]  /*dde0*/  SHF.R.U64 R50, R20, 0x10, R21 ;  /* 0x0000001014327819 */ /* 0x000fe40000001215 */
[----:B------:R-:W-:Y:S01]  /*ddf0*/  SHF.R.U32.HI R48, RZ, 0x10, R39 ;  /* 0x00000010ff307819 */ /* 0x000fe20000011627 */
[----:B------:R-:W-:Y:S01]  /*de00*/  IMAD R28, R25, 0x2, R2 ;  /* 0x00000002191c7824 */ /* 0x000fe200078e0202 */
[--C-:B------:R-:W-:Y:S02]  /*de10*/  SHF.R.U64 R45, R42, 0x10, R43.reuse ;  /* 0x000000102a2d7819 */ /* 0x100fe4000000122b */
[----:B------:R-:W-:Y:S02]  /*de20*/  SHF.R.U32.HI R43, RZ, 0x10, R43 ;  /* 0x00000010ff2b7819 */ /* 0x000fe4000001162b */
[----:B------:R-:W1:Y:S02]  /*de30*/  LDS.128 R24, [R28+0x10400] ;  /* 0x010400001c187984 */ /* 0x000e640000000c00 */
[----:B-1----:R-:W-:-:S02]  /*de40*/  HADD2.F32 R31, -RZ, R25.H0_H0 ;  /* 0x20000019ff1f7230 */ /* 0x002fc40000004100 */
[----:B------:R-:W-:Y:S02]  /*de50*/  HADD2.F32 R32, -RZ, R25.H1_H1 ;  /* 0x30000019ff207230 */ /* 0x000fe40000004100 */
[----:B------:R-:W-:Y:S02]  /*de60*/  HADD2.F32 R25, -RZ, R24.H0_H0 ;  /* 0x20000018ff197230 */ /* 0x000fe40000004100 */
[C---:B------:R-:W-:Y:S01]  /*de70*/  FMUL.FTZ R39, R31.reuse, R37 ;  /* 0x000000251f277220 */ /* 0x040fe20000410000 */
[----:B------:R-:W-:Y:S01]  /*de80*/  FMUL.FTZ R41, R31, R35 ;  /* 0x000000231f297220 */ /* 0x000fe20000410000 */
[----:B------:R-:W-:Y:S02]  /*de90*/  HADD2.F32 R31, -RZ, R44.H0_H0 ;  /* 0x2000002cff1f7230 */ /* 0x000fe40000004100 */
[----:B------:R-:W-:Y:S01]  /*dea0*/  FMUL.FTZ R40, R32, R38 ;  /* 0x0000002620287220 */ /* 0x000fe20000410000 */
[----:B------:R-:W-:Y:S02]  /*deb0*/  HADD2.F32 R33, -RZ, R26.H0_H0 ;  /* 0x2000001aff217230 */ /* 0x000fe40000004100 */
[----:B------:R-:W-:-:S02]  /*dec0*/  HADD2.F32 R34, -RZ, R27.H0_H0 ;  /* 0x2000001bff227230 */ /* 0x000fc40000004100 */
[----:B------:R-:W-:Y:S01]  /*ded0*/  FMUL.FTZ R44, R32, R31 ;  /* 0x0000001f202c7220 */ /* 0x000fe20000410000 */
[--C-:B------:R-:W-:Y:S02]  /*dee0*/  HADD2.F32 R32, -RZ, R63.reuse.H0_H0 ;  /* 0x2000003fff207230 */ /* 0x100fe40000004100 */
[----:B------:R-:W-:Y:S02]  /*def0*/  HADD2.F32 R63, -RZ, R63.H1_H1 ;  /* 0x3000003fff3f7230 */ /* 0x000fe40000004100 */
[----:B------:R-:W-:Y:S02]  /*df00*/  HADD2.F32 R27, -RZ, R27.H1_H1 ;  /* 0x3000001bff1b7230 */ /* 0x000fe40000004100 */
[----:B------:R-:W-:Y:S02]  /*df10*/  HADD2.F32 R24, -RZ, R24.H1_H1 ;  /* 0x30000018ff187230 */ /* 0x000fe40000004100 */
[----:B------:R-:W-:Y:S01]  /*df20*/  HADD2.F32 R26, -RZ, R26.H1_H1 ;  /* 0x3000001aff1a7230 */ /* 0x000fe20000004100 */
[----:B---3--:R-:W1:Y:S02]  /*df30*/  LDS.128 R4, [R51] ;  /* 0x0000000033047984 */ /* 0x008e640000000c00 */
[----:B-1----:R-:W-:-:S02]  /*df40*/  HADD2.F32 R20, -RZ, R5.H0_H0 ;  /* 0x20000005ff147230 */ /* 0x002fc40000004100 */
[----:B------:R-:W-:Y:S02]  /*df50*/  HADD2.F32 R21, -RZ, R5.H1_H1 ;  /* 0x30000005ff157230 */ /* 0x000fe40000004100 */
[----:B------:R-:W-:Y:S02]  /*df60*/  HADD2.F32 R5, -RZ, R4.H0_H0 ;  /* 0x20000004ff057230 */ /* 0x000fe40000004100 */
[C---:B------:R-:W-:Y:S01]  /*df70*/  FFMA.FTZ R39, R20.reuse, R35, -R39 ;  /* 0x0000002314277223 */ /* 0x040fe20000010827 */
[----:B------:R-:W-:Y:S01]  /*df80*/  FFMA.FTZ R41, R20, R37, R41 ;  /* 0x0000002514297223 */ /* 0x000fe20000010029 */
[----:B------:R-:W-:Y:S02]  /*df90*/  HADD2.F32 R20, -RZ, R59.H0_H0 ;  /* 0x2000003bff147230 */ /* 0x000fe40000004100 */
[----:B------:R-:W-:Y:S01]  /*dfa0*/  FFMA.FTZ R42, R21, R31, -R40 ;  /* 0x0000001f152a7223 */ /* 0x000fe20000010828 */
[----:B------:R-:W-:Y:S01]  /*dfb0*/  FMUL.FTZ R40, R25, R62 ;  /* 0x0000003e19287220 */ /* 0x000fe20000410000 */
[----:B0-----:R-:W-:-:S02]  /*dfc0*/  HADD2.F32 R29, -RZ, R6.H0_H0 ;  /* 0x20000006ff1d7230 */ /* 0x001fc40000004100 */
[----:B------:R-:W-:Y:S01]  /*dfd0*/  FFMA.FTZ R44, R21, R38, R44 ;  /* 0x00000026152c7223 */ /* 0x000fe2000001002c */
[-C--:B------:R-:W-:Y:S01]  /*dfe0*/  FMUL.FTZ R25, R25, R20.reuse ;  /* 0x0000001419197220 */ /* 0x080fe20000410000 */
[----:B------:R-:W-:Y:S01]  /*dff0*/  FFMA.FTZ R40, R5, R20, -R40 ;  /* 0x0000001405287223 */ /* 0x000fe20000010828 */
[--C-:B------:R-:W-:Y:S02]  /*e000*/  HADD2.F32 R20, -RZ, R52.reuse.H0_H0 ;  /* 0x20000034ff147230 */ /* 0x100fe40000004100 */
[----:B------:R-:W-:Y:S01]  /*e010*/  FMUL.FTZ R38, R33, R32 ;  /* 0x0000002021267220 */ /* 0x000fe20000410000 */
[----:B------:R-:W-:Y:S01]  /*e020*/  FFMA.FTZ R62, R5, R62, R25 ;  /* 0x0000003e053e7223 */ /* 0x000fe20000010019 */
[----:B------:R-:W-:Y:S02]  /*e030*/  HADD2.F32 R5, -RZ, R52.H1_H1 ;  /* 0x30000034ff057230 */ /* 0x000fe40000004100 */
[----:B------:R-:W-:Y:S01]  /*e040*/  FMUL.FTZ R21, R34, R63 ;  /* 0x0000003f22157220 */ /* 0x000fe20000410000 */
[----:B------:R-:W-:Y:S01]  /*e050*/  FMUL.FTZ R46, R33, R20 ;  /* 0x00000014212e7220 */ /* 0x000fe20000410000 */
[----:B------:R-:W-:-:S02]  /*e060*/  HADD2.F32 R30, -RZ, R7.H0_H0 ;  /* 0x20000007ff1e7230 */ /* 0x000fc40000004100 */
[C---:B------:R-:W-:Y:S01]  /*e070*/  FFMA.FTZ R33, R29.reuse, R20, -R38 ;  /* 0x000000141d217223 */ /* 0x040fe20000010826 */
[----:B------:R-:W-:Y:S02]  /*e080*/  HADD2.F32 R38, -RZ, R43.H0_H0 ;  /* 0x2000002bff267230 */ /* 0x000fe40000004100 */
[-C--:B------:R-:W-:Y:S01]  /*e090*/  FMUL.FTZ R34, R34, R5.reuse ;  /* 0x0000000522227220 */ /* 0x080fe20000410000 */
[----:B------:R-:W-:Y:S02]  /*e0a0*/  HADD2.F32 R20, -RZ, R48.H0_H0 ;  /* 0x20000030ff147230 */ /* 0x000fe40000004100 */
[----:B------:R-:W-:Y:S01]  /*e0b0*/  FFMA.FTZ R46, R29, R32, R46 ;  /* 0x000000201d2e7223 */ /* 0x000fe2000001002e */
[C---:B------:R-:W-:Y:S01]  /*e0c0*/  FFMA.FTZ R32, R30.reuse, R5, -R21 ;  /* 0x000000051e207223 */ /* 0x040fe20000010815 */
[----:B------:R-:W-:Y:S01]  /*e0d0*/  FFMA.FTZ R34, R30, R63, R34 ;  /* 0x0000003f1e227223 */ /* 0x000fe20000010022 */
        /* <DEDUP_REMOVED lines=8> */
[----:B------:R-:W-:Y:S02]  /*e160*/  HADD2.F32 R21, -RZ, R49.H0_H0 ;  /* 0x20000031ff157230 */ /* 0x000fe40000004100 */
[----:B------:R-:W-:Y:S01]  /*e170*/  FMUL.FTZ R7, R24, R25 ;  /* 0x0000001918077220 */ /* 0x000fe20000410000 */
[----:B------:R-:W-:Y:S02]  /*e180*/  HADD2.F32 R4, -RZ, R4.H1_H1 ;  /* 0x30000004ff047230 */ /* 0x000fe40000004100 */
[----:B------:R-:W-:Y:S01]  /*e190*/  FMUL.FTZ R35, R26, R27 ;  /* 0x0000001b1a237220 */ /* 0x000fe20000410000 */
[----:B------:R-:W-:-:S02]  /*e1a0*/  HADD2.F32 R6, -RZ, R6.H1_H1 ;  /* 0x30000006ff067230 */ /* 0x000fc40000004100 */
[----:B------:R-:W-:Y:S01]  /*e1b0*/  FMUL.FTZ R24, R24, R5 ;  /* 0x0000000518187220 */ /* 0x000fe20000410000 */
[----:B------:R-:W-:Y:S01]  /*e1c0*/  FMUL.FTZ R26, R26, R21 ;  /* 0x000000151a1a7220 */ /* 0x000fe20000410000 */
[----:B------:R-:W-:Y:S01]  /*e1d0*/  FFMA.FTZ R29, R4, R5, -R7 ;  /* 0x00000005041d7223 */ /* 0x000fe20000010807 */
[----:B------:R-:W-:Y:S01]  /*e1e0*/  F2FP.F16.F32.PACK_AB R7, R37, R32 ;  /* 0x000000202507723e */ /* 0x000fe200000000ff */
[----:B------:R-:W-:Y:S01]  /*e1f0*/  FFMA.FTZ R20, R6, R21, -R35 ;  /* 0x0000001506147223 */ /* 0x000fe20000010823 */
[----:B------:R-:W-:Y:S01]  /*e200*/  FFMA.FTZ R31, R4, R25, R24 ;  /* 0x00000019041f7223 */ /* 0x000fe20000010018 */
[----:B------:R-:W-:Y:S01]  /*e210*/  FFMA.FTZ R21, R6, R27, R26 ;  /* 0x0000001b06157223 */ /* 0x000fe2000001001a */
        /* <DEDUP_REMOVED lines=9> */
.L_x_7905:
[----:B------:R-:W-:Y:S05]  /*e2b0*/  BSYNC B1 ;  /* 0x0000000000017941 */ /* 0x000fea0003800000 */
.L_x_7904:
[----:B-1----:R-:W-:Y:S01]  /*e2c0*/  PRMT R30, R0, 0x5410, R3 ;  /* 0x00005410001e7816 */ /* 0x002fe20000000003 */
[----:B------:R-:W-:Y:S06]  /*e2d0*/  @P0 BRA `(.L_x_7889) ;  /* 0x0000000400800947 */ /* 0x000fec0003800000 */
[----:B------:R-:W4:Y:S01]  /*e2e0*/  LDL R39, [R1+0x38] ;  /* 0x0000380001277983 */ /* 0x000f220000100800 */
[----:B------:R-:W-:Y:S01]  /*e2f0*/  LEA.HI R54, R54, R207, RZ, 0x1d ;  /* 0x000000cf36367211 */ /* 0x000fe200078fe8ff */
[--C-:B------:R-:W-:Y:S01]  /*e300*/  HADD2.F32 R21, -RZ, R56.reuse.H1_H1 ;  /* 0x30000038ff157230 */ /* 0x100fe20000004100 */
[----:B--23--:R-:W-:Y:S01]  /*e310*/  SHF.R.U32.HI R4, RZ, 0x3, R196 ;  /* 0x00000003ff047819 */ /* 0x00cfe200000116c4 */
[----:B------:R-:W-:Y:S01]  /*e320*/  HADD2.F32 R56, -RZ, R56.H0_H0 ;  /* 0x20000038ff387230 */ /* 0x000fe20000004100 */
[----:B------:R-:W-:Y:S01]  /*e330*/  SHF.R.S32.HI R5, RZ, 0x1f, R54 ;  /* 0x0000001fff057819 */ /* 0x000fe20000011436 */
[----:B------:R-:W-:Y:S01]  /*e340*/  IMAD.SHL.U32 R3, R54, 0x8, RZ ;  /* 0x0000000836037824 */ /* 0x000fe200078e00ff */
[----:B------:R-:W-:Y:S02]  /*e350*/  SHF.R.U32.HI R20, RZ, 0x10, R9 ;  /* 0x00000010ff147819 */ /* 0x000fe40000011609 */
[----:B------:R-:W-:Y:S02]  /*e360*/  LEA.HI R5, R5, R54, RZ, 0x3 ;  /* 0x0000003605057211 */ /* 0x000fe400078f18ff */
[----:B------:R-:W-:Y:S01]  /*e370*/  LOP3.LUT R0, R196, 0x38, R3, 0xf8, !PT ;  /* 0x00000038c4007812 */ /* 0x000fe200078ef803 */
[----:B------:R-:W-:Y:S01]  /*e380*/  HADD2.F32 R20, -RZ, R20.H0_H0 ;  /* 0x20000014ff147230 */ /* 0x000fe20000004100 */
[----:B------:R-:W-:Y:S01]  /*e390*/  SHF.R.U64 R38, R12, 0x10, R13 ;  /* 0x000000100c267819 */ /* 0x000fe2000000120d */
[----:B------:R-:W-:Y:S01]  /*e3a0*/  IMAD.SHL.U32 R5, R5, 0x400, RZ ;  /* 0x0000040005057824 */ /* 0x000fe200078e00ff */
[----:B------:R-:W-:-:S02]  /*e3b0*/  LOP3.LUT R0, R0, R4, RZ, 0x3c, !PT ;  /* 0x0000000400007212 */ /* 0x000fc400078e3cff */
[--C-:B------:R-:W-:Y:S02]  /*e3c0*/  SHF.R.U64 R37, R14, 0x10, R15.reuse ;  /* 0x000000100e257819 */ /* 0x100fe4000000120f */
[----:B------:R-:W-:Y:S02]  /*e3d0*/  LOP3.LUT R3, R5, 0x7fffe000, RZ, 0xc0, !PT ;  /* 0x7fffe00005037812 */ /* 0x000fe400078ec0ff */
[----:B------:R-:W-:Y:S01]  /*e3e0*/  SHF.R.U32.HI R33, RZ, 0x10, R15 ;  /* 0x00000010ff217819 */ /* 0x000fe2000001160f */
[--C-:B------:R-:W-:Y:S01]  /*e3f0*/  HADD2.F32 R15, -RZ, R61.reuse.H1_H1 ;  /* 0x3000003dff0f7230 */ /* 0x100fe20000004100 */
[----:B------:R-:W-:Y:S01]  /*e400*/  IADD3 R3, R0, R3, R199 ;  /* 0x0000000300037210 */ /* 0x000fe20007ffe0c7 */
[----:B------:R-:W-:Y:S01]  /*e410*/  HADD2.F32 R61, -RZ, R61.H0_H0 ;  /* 0x2000003dff3d7230 */ /* 0x000fe20000004100 */
[----:B------:R-:W-:Y:S02]  /*e420*/  SHF.R.U32.HI R28, RZ, 0x10, R13 ;  /* 0x00000010ff1c7819 */ /* 0x000fe4000001160d */
[----:B------:R-:W-:Y:S01]  /*e430*/  SHF.R.U64 R35, R8, 0x10, R9 ;  /* 0x0000001008237819 */ /* 0x000fe20000001209 */
[----:B------:R-:W-:Y:S01]  /*e440*/  IMAD R3, R3, 0x2, R2 ;  /* 0x0000000203037824 */ /* 0x000fe200078e0202 */
[----:B------:R-:W-:-:S02]  /*e450*/  SHF.R.U64 R34, R10, 0x10, R11 ;  /* 0x000000100a227819 */ /* 0x000fc4000000120b */
[----:B------:R-:W-:Y:S02]  /*e460*/  SHF.R.U32.HI R32, RZ, 0x10, R11 ;  /* 0x00000010ff207819 */ /* 0x000fe4000001160b */
[----:B------:R-:W1:Y:S02]  /*e470*/  LDS.128 R24, [R3+0x10400] ;  /* 0x0104000003187984 */ /* 0x000e640000000c00 */
[--C-:B-1----:R-:W-:Y:S02]  /*e480*/  HADD2.F32 R12, -RZ, R25.reuse.H0_H0 ;  /* 0x20000019ff0c7230 */ /* 0x102fe40000004100 */
[----:B------:R-:W-:Y:S02]  /*e490*/  HADD2.F32 R25, -RZ, R25.H1_H1 ;  /* 0x30000019ff197230 */ /* 0x000fe40000004100 */
[----:B------:R-:W-:Y:S02]  /*e4a0*/  HADD2.F32 R11, -RZ, R24.H0_H0 ;  /* 0x20000018ff0b7230 */ /* 0x000fe40000004100 */
[C---:B0-----:R-:W-:Y:S01]  /*e4b0*/  FMUL.FTZ R29, R12.reuse, R21 ;  /* 0x000000150c1d7220 */ /* 0x041fe20000410000 */
[----:B------:R-:W-:Y:S01]  /*e4c0*/  FMUL.FTZ R31, R12, R15 ;  /* 0x0000000f0c1f7220 */ /* 0x000fe20000410000 */
[----:B------:R-:W-:-:S02]  /*e4d0*/  HADD2.F32 R12, -RZ, R28.H0_H0 ;  /* 0x2000001cff0c7230 */ /* 0x000fc40000004100 */
[----:B------:R-:W-:Y:S01]  /*e4e0*/  FMUL.FTZ R28, R25, R20 ;  /* 0x00000014191c7220 */ /* 0x000fe20000410000 */
[----:B------:R-:W-:Y:S02]  /*e4f0*/  HADD2.F32 R13, -RZ, R26.H0_H0 ;  /* 0x2000001aff0d7230 */ /* 0x000fe40000004100 */
[--C-:B------:R-:W-:Y:S02]  /*e500*/  HADD2.F32 R14, -RZ, R27.reuse.H0_H0 ;  /* 0x2000001bff0e7230 */ /* 0x100fe40000004100 */
[----:B------:R-:W-:Y:S02]  /*e510*/  HADD2.F32 R27, -RZ, R27.H1_H1 ;  /* 0x3000001bff1b7230 */ /* 0x000fe40000004100 */
[----:B------:R-:W-:Y:S02]  /*e520*/  HADD2.F32 R24, -RZ, R24.H1_H1 ;  /* 0x30000018ff187230 */ /* 0x000fe40000004100 */
[----:B------:R-:W-:Y:S01]  /*e530*/  HADD2.F32 R26, -RZ, R26.H1_H1 ;  /* 0x3000001aff1a7230 */ /* 0x000fe20000004100 */
[----:B----4-:R-:W0:Y:S02]  /*e540*/  LDS.128 R4, [R39] ;  /* 0x0000000027047984 */ /* 0x010e240000000c00 */
[----:B0-----:R-:W-:-:S02]  /*e550*/  HADD2.F32 R8, -RZ, R5.H0_H0 ;  /* 0x20000005ff087230 */ /* 0x001fc40000004100 */
[----:B------:R-:W-:Y:S02]  /*e560*/  HADD2.F32 R5, -RZ, R5.H1_H1 ;  /* 0x30000005ff057230 */ /* 0x000fe40000004100 */
[----:B------:R-:W-:Y:S02]  /*e570*/  HADD2.F32 R0, -RZ, R4.H0_H0 ;  /* 0x20000004ff007230 */ /* 0x000fe40000004100 */
[C---:B------:R-:W-:Y:S01]  /*e580*/  FFMA.FTZ R29, R8.reuse, R15, -R29 ;  /* 0x0000000f081d7223 */ /* 0x040fe2000001081d */
[----:B------:R-:W-:Y:S01]  /*e590*/  FFMA.FTZ R31, R8, R21, R31 ;  /* 0x00000015081f7223 */ /* 0x000fe2000001001f */
[----:B------:R-:W-:Y:S01]  /*e5a0*/  FMUL.FTZ R8, R25, R12 ;  /* 0x0000000c19087220 */ /* 0x000fe20000410000 */
[----:B------:R-:W-:Y:S01]  /*e5b0*/  FMUL.FTZ R15, R11, R56 ;  /* 0x000000380b0f7220 */ /* 0x000fe20000410000 */
[----:B------:R-:W-:Y:S01]  /*e5c0*/  FFMA.FTZ R28, R5, R12, -R28 ;  /* 0x0000000c051c7223 */ /* 0x000fe2000001081c */
[----:B------:R-:W-:Y:S01]  /*e5d0*/  FMUL.FTZ R11, R11, R61 ;  /* 0x0000003d0b0b7220 */ /* 0x000fe20000410000 */
[----:B------:R-:W-:-:S02]  /*e5e0*/  HADD2.F32 R12, -RZ, R60.H0_H0 ;  /* 0x2000003cff0c7230 */ /* 0x000fc40000004100 */
[----:B------:R-:W-:Y:S01]  /*e5f0*/  FFMA.FTZ R20, R5, R20, R8 ;  /* 0x0000001405147223 */ /* 0x000fe20000010008 */
[----:B------:R-:W-:Y:S02]  /*e600*/  HADD2.F32 R8, -RZ, R30.H0_H0 ;  /* 0x2000001eff087230 */ /* 0x000fe40000004100 */
[C---:B------:R-:W-:Y:S01]  /*e610*/  FFMA.FTZ R56, R0.reuse, R56, R11 ;  /* 0x0000003800387223 */ /* 0x040fe2000001000b */
[----:B------:R-:W-:Y:S02]  /*e620*/  HADD2.F32 R9, -RZ, R6.H0_H0 ;  /* 0x20000006ff097230 */ /* 0x000fe40000004100 */
[----:B------:R-:W-:Y:S01]  /*e630*/  FFMA.FTZ R15, R0, R61, -R15 ;  /* 0x0000003d000f7223 */ /* 0x000fe2000001080f */
[----:B------:R-:W-:Y:S02]  /*e640*/  HADD2.F32 R11, -RZ, R60.H1_H1 ;  /* 0x3000003cff0b7230 */ /* 0x000fe40000004100 */
[----:B------:R-:W-:Y:S01]  /*e650*/  FMUL.FTZ R0, R13, R12 ;  /* 0x0000000c0d007220 */ /* 0x000fe20000410000 */
[----:B------:R-:W-:-:S02]  /*e660*/  HADD2.F32 R5, -RZ, R30.H1_H1 ;  /* 0x3000001eff057230 */ /* 0x000fc40000004100 */
[-C--:B------:R-:W-:Y:S01]  /*e670*/  FMUL.FTZ R30, R13, R8.reuse ;  /* 0x000000080d1e7220 */ /* 0x080fe20000410000 */
[----:B------:R-:W-:Y:S02]  /*e680*/  HADD2.F32 R10, -RZ, R7.H0_H0 ;  /* 0x20000007ff0a7230 */ /* 0x000fe40000004100 */
[C---:B------:R-:W-:Y:S01]  /*e690*/  FFMA.FTZ R25, R9.reuse, R8, -R0 ;  /* 0x0000000809197223 */ /* 0x040fe20000010800 */
[C---:B------:R-:W-:Y:S01]  /*e6a0*/  FMUL.FTZ R13, R14.reuse, R11 ;  /* 0x0000000b0e0d7220 */ /* 0x040fe20000410000 */
[----:B------:R-:W-:Y:S02]  /*e6b0*/  HADD2.F32 R8, -RZ, R32.H0_H0 ;  /* 0x20000020ff087230 */ /* 0x000fe40000004100 */
[----:B------:R-:W-:Y:S01]  /*e6c0*/  FMUL.FTZ R14, R14, R5 ;  /* 0x000000050e0e7220 */ /* 0x000fe20000410000 */
[----:B------:R-:W-:Y:S02]  /*e6d0*/  HADD2.F32 R0, -RZ, R33.H0_H0 ;  /* 0x20000021ff007230 */ /* 0x000fe40000004100 */
[----:B------:R-:W-:Y:S01]  /*e6e0*/  FFMA.FTZ R30, R9, R12, R30 ;  /* 0x0000000c091e7223 */ /* 0x000fe2000001001e */
[----:B------:R-:W-:-:S02]  /*e6f0*/  HADD2.F32 R7, -RZ, R7.H1_H1 ;  /* 0x30000007ff077230 */ /* 0x000fc40000004100 */
[C---:B------:R-:W-:Y:S01]  /*e700*/  FFMA.FTZ R12, R10.reuse, R5, -R13 ;  /* 0x000000050a0c7223 */ /* 0x040fe2000001080d */
[----:B------:R-:W-:Y:S01]  /*e710*/  FFMA.FTZ R14, R10, R11, R14 ;  /* 0x0000000b0a0e7223 */ /* 0x000fe2000001000e */
[C---:B------:R-:W-:Y:S01]  /*e720*/  FMUL.FTZ R32, R27.reuse, R8 ;  /* 0x000000081b207220 */ /* 0x040fe20000410000 */
[-C--:B------:R-:W-:Y:S01]  /*e730*/  FMUL.FTZ R10, R27, R0.reuse ;  /* 0x000000001b0a7220 */ /* 0x080fe20000410000 */
[----:B------:R-:W-:Y:S02]  /*e740*/  HADD2.F32 R11, -RZ, R35.H0_H0 ;  /* 0x20000023ff0b7230 */ /* 0x000fe40000004100 */
        /* <DEDUP_REMOVED lines=25> */
.L_x_7889:
[----:B------:R-:W-:Y:S05]  /*e8e0*/  BSYNC B0 ;  /* 0x0000000000007941 */ /* 0x000fea0003800000 */
.L_x_7861:
        /* <DEDUP_REMOVED lines=8> */
.L_x_7859:
[----:B------:R-:W-:-:S05]  /*e970*/  IMAD.U32 R0, RZ, RZ, UR45 ;  /* 0x0000002dff007e24 */ /* 0x000fca000f8e00ff */
[----:B------:R-:W-:-:S13]  /*e980*/  ISETP.NE.AND P0, PT, R0, 0x3, PT ;  /* 0x000000030000780c */ /* 0x000fda0003f05270 */
[----:B------:R-:W-:Y:S05]  /*e990*/  @!P0 BRA `(.L_x_7906) ;  /* 0x0000000000048947 */ /* 0x000fea0003800000 */
[----:B------:R-:W-:Y:S01]  /*e9a0*/  BPT.TRAP 0x1 ;  /* 0x000000040000795c */ /* 0x000fe20000300000 */
.L_x_7906:
[----:B01----:R-:W-:Y:S01]  /*e9b0*/  IMAD R3, R22, 0x8, R2 ;  /* 0x0000000816037824 */ /* 0x003fe200078e0202 */
[----:B------:R-:W-:-:S04]  /*e9c0*/  SHF.L.U32 R0, R186, 0x1f, RZ ;  /* 0x0000001fba007819 */ /* 0x000fc800000006ff */
[----:B------:R0:W1:Y:S01]  /*e9d0*/  SYNCS.PHASECHK.TRANS64.TRYWAIT P2, [R3+URZ+0x28830], R0 ;  /* 0x02883000030075a7 */ /* 0x000062000804017f */
[----:B------:R-:W-:Y:S05]  /*e9e0*/  @!P0 BRA `(.L_x_7907) ;  /* 0x0000000000048947 */ /* 0x000fea0003800000 */
[----:B------:R-:W-:Y:S01]  /*e9f0*/  BPT.TRAP 0x1 ;  /* 0x000000040000795c */ /* 0x000fe20000300000 */
.L_x_7907:
[----:B--234-:R-:W2:Y:S02]  /*ea00*/  S2R R4, SR_TID.X ;  /* 0x0000000000047919 */ /* 0x01cea40000002100 */
[----:B--2---:R-:W-:-:S04]  /*ea10*/  LOP3.LUT R4, R4, 0x7f, RZ, 0xc0, !PT ;  /* 0x0000007f04047812 */ /* 0x004fc800078ec0ff */
[----:B------:R-:W-:Y:S01]  /*ea20*/  ISETP.NE.AND P1, PT, R4, RZ, PT ;  /* 0x000000ff0400720c */ /* 0x000fe20003f25270 */
[----:B-1----:R-:W-:-:S12]  /*ea30*/  @P2 BRA `(.L_x_7908) ;  /* 0x0000000000082947 */ /* 0x002fd80003800000 */
[----:B------:R-:W1:Y:S02]  /*ea40*/  SYNCS.PHASECHK.TRANS64.TRYWAIT P2, [R3+URZ+0x28830], R0 ;  /* 0x02883000030075a7 */ /* 0x000e64000804017f */
[----:B-1----:R-:W-:Y:S05]  /*ea50*/  @!P2 BRA `(.L_x_7909) ;  /* 0x000001940074a947 */ /* 0x002fea0003800000 */
.L_x_7908:
        /* <DEDUP_REMOVED lines=16> */
[----:B------:R-:W-:Y:S01]  /*eb60*/  IMAD.MOV.U32 R5, RZ, RZ, 0x40000040 ;  /* 0x40000040ff057424 */ /* 0x000fe200078e00ff */
[----:B------:R-:W-:Y:S01]  /*eb70*/  UMOV UR17, 0x40000040 ;  /* 0x4000004000117882 */ /* 0x000fe20000000000 */
[----:B------:R-:W-:Y:S01]  /*eb80*/  R2UR UR7, R9 ;  /* 0x00000000090772ca */ /* 0x000fe200000e0000 */
[----:B------:R-:W-:Y:S01]  /*eb90*/  IMAD R4, R22, 0x800, R7 ;  /* 0x0000080016047824 */ /* 0x000fe200078e0207 */
[----:B------:R-:W-:Y:S01]  /*eba0*/  UIADD3 UR8, UR12, 0x2, URZ ;  /* 0x000000020c087890 */ /* 0x000fe2000fffe03f */
[----:B------:R-:W-:Y:S01]  /*ebb0*/  MOV R9, 0x40000040 ;  /* 0x4000004000097802 */ /* 0x000fe20000000f00 */
[----:B------:R-:W-:Y:S01]  /*ebc0*/  UIADD3 UR4, UR12, 0x4, URZ ;  /* 0x000000040c047890 */ /* 0x000fe2000fffe03f */
[C---:B------:R-:W-:Y:S01]  /*ebd0*/  VIADD R8, R4.reuse, 0x2 ;  /* 0x0000000204087836 */ /* 0x040fe20000000000 */
[----:B------:R-:W-:Y:S01]  /*ebe0*/  R2UR UR14, R4 ;  /* 0x00000000040e72ca */ /* 0x000fe200000e0000 */
[----:B------:R-:W-:Y:S01]  /*ebf0*/  UIADD3 UR16, UR12, 0x6, URZ ;  /* 0x000000060c107890 */ /* 0x000fe2000fffe03f */
[----:B------:R-:W-:Y:S01]  /*ec00*/  R2UR UR19, R9 ;  /* 0x00000000091372ca */ /* 0x000fe200000e0000 */
[----:B------:R-:W-:Y:S01]  /*ec10*/  IMAD.MOV.U32 R9, RZ, RZ, 0x40000040 ;  /* 0x40000040ff097424 */ /* 0x000fe200078e00ff */
[----:B------:R-:W-:Y:S01]  /*ec20*/  R2UR UR10, R8 ;  /* 0x00000000080a72ca */ /* 0x000fe200000e0000 */
[----:B------:R-:W-:Y:S01]  /*ec30*/  VIADD R8, R4, 0x4 ;  /* 0x0000000404087836 */ /* 0x000fe20000000000 */
[----:B------:R-:W-:Y:S01]  /*ec40*/  UIADD3 UR20, UR12, 0x400, URZ ;  /* 0x000004000c147890 */ /* 0x000fe2000fffe03f */
[----:B------:R-:W-:Y:S01]  /*ec50*/  R2UR UR35, R5 ;  /* 0x00000000052372ca */ /* 0x000fe200000e0000 */
[----:B------:R-:W-:Y:S01]  /*ec60*/  UMOV UR21, 0x40000040 ;  /* 0x4000004000157882 */ /* 0x000fe20000000000 */
[----:B------:R-:W-:Y:S01]  /*ec70*/  R2UR UR23, R9 ;  /* 0x00000000091772ca */ /* 0x000fe200000e0000 */
[----:B------:R-:W-:Y:S01]  /*ec80*/  IMAD.MOV.U32 R9, RZ, RZ, 0x40000040 ;  /* 0x40000040ff097424 */ /* 0x000fe200078e00ff */
[----:B------:R-:W-:Y:S01]  /*ec90*/  R2UR UR6, R8 ;  /* 0x00000000080672ca */ /* 0x000fe200000e0000 */
[----:B------:R-:W-:Y:S01]  /*eca0*/  VIADD R8, R4, 0x6 ;  /* 0x0000000604087836 */ /* 0x000fe20000000000 */
[----:B------:R-:W-:Y:S01]  /*ecb0*/  HGMMA.64x128x16.F32 R24, gdesc[UR12], RZ, !UPT, gsb0 ;  /* 0x01e000000c1879f0 */ /* 0x000fe2000c0008ff */
[----:B------:R-:W-:Y:S01]  /*ecc0*/  UIADD3 UR24, UR12, 0x402, URZ ;  /* 0x000004020c187890 */ /* 0x000fe2000fffe03f */
[----:B------:R-:W-:Y:S01]  /*ecd0*/  R2UR UR27, R9 ;  /* 0x00000000091b72ca */ /* 0x000fe200000e0000 */
[----:B------:R-:W-:Y:S01]  /*ece0*/  UMOV UR25, 0x40000040 ;  /* 0x4000004000197882 */ /* 0x000fe20000000000 */
[----:B------:R-:W-:Y:S01]  /*ecf0*/  R2UR UR18, R8 ;  /* 0x00000000081272ca */ /* 0x000fe200000e0000 */
[----:B------:R-:W-:Y:S01]  /*ed00*/  VIADD R8, R4, 0x400 ;  /* 0x0000040004087836 */ /* 0x000fe20000000000 */
[----:B------:R-:W-:Y:S01]  /*ed10*/  UIADD3 UR28, UR12, 0x404, URZ ;  /* 0x000004040c1c7890 */ /* 0x000fe2000fffe03f */
[----:B------:R-:W-:Y:S01]  /*ed20*/  IMAD.MOV.U32 R9, RZ, RZ, 0x40000040 ;  /* 0x40000040ff097424 */ /* 0x000fe200078e00ff */
[----:B------:R-:W-:Y:S01]  /*ed30*/  UMOV UR29, 0x40000040 ;  /* 0x40000040001d7882 */ /* 0x000fe20000000000 */
[----:B------:R-:W-:Y:S01]  /*ed40*/  UIADD3 UR32, UR12, 0x406, URZ ;  /* 0x000004060c207890 */ /* 0x000fe2000fffe03f */
[----:B------:R-:W-:Y:S01]  /*ed50*/  R2UR UR22, R8 ;  /* 0x00000000081672ca */ /* 0x000fe200000e0000 */
[----:B------:R-:W-:Y:S01]  /*ed60*/  VIADD R8, R4, 0x402 ;  /* 0x0000040204087836 */ /* 0x000fe20000000000 */
[----:B------:R-:W-:Y:S01]  /*ed70*/  R2UR UR31, R9 ;  /* 0x00000000091f72ca */ /* 0x000fe200000e0000 */
[----:B------:R-:W-:Y:S01]  /*ed80*/  UMOV UR33, 0x40000040 ;  /* 0x4000004000217882 */ /* 0x000fe20000000000 */
[----:B------:R-:W0:Y:S01]  /*ed90*/  LDC R0, c[0x0][0x448] ;  /* 0x00011200ff007b82 */ /* 0x000e220000000800 */
[----:B------:R-:W-:Y:S01]  /*eda0*/  IMAD.IADD R9, R195, 0x1, R192 ;  /* 0x00000001c3097824 */ /* 0x000fe200078e02c0 */
[----:B------:R-:W-:Y:S01]  /*edb0*/  R2UR UR26, R8 ;  /* 0x00000000081a72ca */ /* 0x000fe200000e0000 */
[----:B------:R-:W-:-:S02]  /*edc0*/  VIADD R8, R4, 0x404 ;  /* 0x0000040404087836 */ /* 0x000fc40000000000 */
[----:B------:R-:W-:Y:S02]  /*edd0*/  VIADD R4, R4, 0x406 ;  /* 0x0000040604047836 */ /* 0x000fe40000000000 */
[----:B------:R-:W-:Y:S01]  /*ede0*/  IMAD.MOV.U32 R13, RZ, RZ, -0x80 ;  /* 0xffffff80ff0d7424 */ /* 0x000fe200078e00ff */
[----:B------:R-:W-:Y:S01]  /*edf0*/  R2UR UR30, R8 ;  /* 0x00000000081e72ca */ /* 0x000fe200000e0000 */
[----:B------:R-:W1:Y:S01]  /*ee00*/  LDC.64 R10, c[0x0][0x9e0] ;  /* 0x00027800ff0a7b82 */ /* 0x000e620000000a00 */
[----:B------:R-:W-:Y:S01]  /*ee10*/  R2UR UR34, R4 ;  /* 0x00000000042272ca */ /* 0x000fe200000e0000 */
[----:B------:R-:W-:-:S05]  /*ee20*/  IMAD R13, R88, R13, 0x80 ;  /* 0x00000080580d7424 */ /* 0x000fca00078e020d */
[----:B------:R-:W-:Y:S02]  /*ee30*/  IADD3 R8, -R188, R189, R13 ;  /* 0x000000bdbc087210 */ /* 0x000fe40007ffe10d */
[----:B0-----:R-:W-:Y:S02]  /*ee40*/  ISETP.NE.AND P2, PT, R0, 0x1, PT ;  /* 0x000000010000780c */ /* 0x001fe40003f45270 */
[----:B-1----:R-:W-:-:S11]  /*ee50*/  ISETP.GE.AND P3, PT, R11, 0x1, PT ;  /* 0x000000010b00780c */ /* 0x002fd60003f66270 */
[----:B------:R-:W0:Y:S08]  /*ee60*/  @P2 LDC R0, c[0x0][0x44c] ;  /* 0x00011300ff002b82 */ /* 0x000e300000000800 */
[----:B------:R-:W1:Y:S01]  /*ee70*/  @P2 LDC R5, c[0x0][0x450] ;  /* 0x00011400ff052b82 */ /* 0x000e620000000800 */
[----:B0-----:R-:W-:-:S05]  /*ee80*/  @P2 IMAD.HI.U32 R0, R9, R0, RZ ;  /* 0x0000000009002227 */ /* 0x001fca00078e00ff */
[----:B-1----:R-:W-:Y:S01]  /*ee90*/  @P2 SHF.R.U32.HI R9, RZ, R5, R0 ;  /* 0x00000005ff092219 */ /* 0x002fe20000011600 */
[----:B------:R-:W-:-:S04]  /*eea0*/  @!P1 VIADD R0, R3, 0x28840 ;  /* 0x0002884003009836 */ /* 0x000fc80000000000 */
[----:B------:R-:W0:Y:S01]  /*eeb0*/  SHFL.IDX PT, R20, R9, RZ, 0x1c1f ;  /* 0x001c1fff09147589 */ /* 0x000e2200000e0000 */
[----:B------:R-:W-:Y:S01]  /*eec0*/  @!P1 PRMT R0, RZ, 0x654, R0 ;  /* 0x00000654ff009816 */ /* 0x000fe20000000000 */
[----:B------:R-:W-:Y:S02]  /*eed0*/  WARPGROUP.DEPBAR.LE gsb0, 0x0 ;  /* 0x00008000000079c5 */ /* 0x000fe40000010000 */
[----:B------:R-:W-:-:S06]  /*eee0*/  WARPGROUP.ARRIVE ;  /* 0x00000000000079c5 */ /* 0x000fcc0000000000 */
[----:B------:R-:W-:Y:S03]  /*eef0*/  HGMMA.64x128x16.F32 R24, gdesc[UR8], R24, gsb0 ;  /* 0x01e00000081879f0 */ /* 0x000fe60008000818 */
[----:B------:R-:W-:Y:S02]  /*ef00*/  WARPGROUP.DEPBAR.LE gsb0, 0x0 ;  /* 0x00008000000079c5 */ /* 0x000fe40000010000 */
[----:B------:R-:W-:-:S07]  /*ef10*/  WARPGROUP.ARRIVE ;  /* 0x00000000000079c5 */ /* 0x000fce0000000000 */
[----:B------:R-:W-:Y:S01]  /*ef20*/  HGMMA.64x128x16.F32 R24, gdesc[UR4], R24, gsb0 ;  /* 0x01e00000041879f0 */ /* 0x000fe20008000818 */
[----:B------:R-:W-:Y:S02]  /*ef30*/  ULDC UR6, c[0x0][0x9dc] ;  /* 0x0002770000067ab9 */ /* 0x000fe40000000800 */
[----:B------:R-:W-:-:S05]  /*ef40*/  IMAD.U32 R6, RZ, RZ, UR6 ;  /* 0x00000006ff067e24 */ /* 0x000fca000f8e00ff */
[----:B------:R-:W-:Y:S01]  /*ef50*/  LOP3.LUT R4, RZ, R6, RZ, 0x33, !PT ;  /* 0x00000006ff047212 */ /* 0x000fe200078e33ff */
        /* <DEDUP_REMOVED lines=36> */
.L_x_7912:
[----:B------:R-:W-:-:S13]  /*f1a0*/  ISETP.NE.AND P4, PT, R11, 0x1, PT ;  /* 0x000000010b00780c */ /* 0x000fda0003f85270 */
[----:B------:R-:W0:Y:S02]  /*f1b0*/  @P4 LDC.64 R4, c[0x0][0x9e8] ;  /* 0x00027a00ff044b82 */ /* 0x000e240000000a00 */
[----:B0-----:R-:W-:-:S05]  /*f1c0*/  @P4 IMAD.HI.U32 R4, R21, R4, RZ ;  /* 0x0000000415044227 */ /* 0x001fca00078e00ff */
[----:B------:R-:W-:-:S07]  /*f1d0*/  @P4 SHF.R.U32.HI R21, RZ, R5, R4 ;  /* 0x00000005ff154219 */ /* 0x000fce0000011604 */
.L_x_7913:
[----:B------:R-:W-:Y:S05]  /*f1e0*/  BSYNC B0 ;  /* 0x0000000000007941 */ /* 0x000fea0003800000 */
.L_x_7911:
[----:B------:R-:W-:-:S04]  /*f1f0*/  IMAD R21, R21, R11, -R0 ;  /* 0x0000000b15157224 */ /* 0x000fc800078e0a00 */
[----:B------:R-:W-:-:S05]  /*f200*/  IMAD.IADD R21, R21, 0x1, -R188 ;  /* 0x0000000115157824 */ /* 0x000fca00078e0abc */
[----:B------:R-:W-:Y:S02]  /*f210*/  VIMNMX R14, R14, R21, !PT ;  /* 0x000000150e0e7248 */ /* 0x000fe40007fe0100 */
[----:B------:R-:W-:-:S07]  /*f220*/  VIADDMNMX R12, R21, R11, R12, PT ;  /* 0x0000000b150c7246 */ /* 0x000fce000380010c */
.L_x_7910:
        /* <DEDUP_REMOVED lines=19> */
[C---:B------:R-:W-:Y:S02]  /*f360*/  ISETP.GE.AND P6, PT, R13.reuse, 0x12, PT ;  /* 0x000000120d00780c */ /* 0x040fe40003fc6270 */
        /* <DEDUP_REMOVED lines=11> */
[----:B------:R-:W-:Y:S02]  /*f420*/  P2R R113, PR, RZ, 0x40 ;  /* 0x00000040ff717803 */ /* 0x000fe40000000000 */
[----:B------:R-:W-:Y:S02]  /*f430*/  FSEL R36, R36, -INF , !P5 ;  /* 0xff80000024247808 */ /* 0x000fe40006800000 */
[----:B------:R-:W-:Y:S02]  /*f440*/  ISETP.GT.AND P5, PT, R14, 0x19, !P6 ;  /* 0x000000190e00780c */ /* 0x000fe400077a4270 */
[----:B------:R-:W-:Y:S02]  /*f450*/  ISETP.GE.AND P6, PT, R13, 0x21, PT ;  /* 0x000000210d00780c */ /* 0x000fe40003fc6270 */
[----:B------:R-:W-:Y:S02]  /*f460*/  ISETP.LT.OR P5, PT, R12, 0x1a, P5 ;  /* 0x0000001a0c00780c */ /* 0x000fe40002fa1670 */
[----:B------:R-:W-:-:S02]  /*f470*/  P2R R92, PR, RZ, 0x40 ;  /* 0x00000040ff5c7803 */ /* 0x000fc40000000000 */
        /* <DEDUP_REMOVED lines=107> */
[----:B------:R-:W-:-:S02]  /*fb30*/  VIADDMNMX R8, R4, R15, R8, PT ;  /* 0x0000000f04087246 */ /* 0x000fc40003800108 */
[----:B------:R-:W-:-:S04]  /*fb40*/  ISETP.LT.OR P5, PT, R12, 0x72, P5 ;  /* 0x000000720c00780c */ /* 0x000fc80002fa1670 */
[----:B------:R-:W-:Y:S02]  /*fb50*/  FSEL R81, R81, -INF , !P5 ;  /* 0xff80000051517808 */ /* 0x000fe40006800000 */
[----:B------:R-:W-:-:S04]  /*fb60*/  ISETP.GE.AND P5, PT, R13, 0x79, PT ;  /* 0x000000790d00780c */ /* 0x000fc80003fa6270 */
[----:B------:R-:W-:-:S04]  /*fb70*/  ISETP.GT.AND P6, PT, R14, 0x78, !P5 ;  /* 0x000000780e00780c */ /* 0x000fc80006fc4270 */
[----:B------:R-:W-:-:S04]  /*fb80*/  ISETP.LT.OR P6, PT, R12, 0x79, P6 ;  /* 0x000000790c00780c */ /* 0x000fc800037c1670 */
[----:B------:R-:W-:Y:S02]  /*fb90*/  FSEL R84, R84, -INF , !P6 ;  /* 0xff80000054547808 */ /* 0x000fe40007000000 */
[----:B------:R-:W-:-:S04]  /*fba0*/  ISETP.GE.AND P6, PT, R13, 0x1, PT ;  /* 0x000000010d00780c */ /* 0x000fc80003fc6270 */
[----:B-----5:R-:W-:Y:S02]  /*fbb0*/  P2R R112, PR, RZ, 0x40 ;  /* 0x00000040ff707803 */ /* 0x020fe40000000000 */
        /* <DEDUP_REMOVED lines=20> */
.L_x_7916:
[----:B------:R-:W-:-:S13]  /*fd00*/  ISETP.NE.AND P6, PT, R11, 0x1, PT ;  /* 0x000000010b00780c */ /* 0x000fda0003fc5270 */
[----:B------:R-:W0:Y:S02]  /*fd10*/  @P6 LDC.64 R4, c[0x0][0x9e8] ;  /* 0x00027a00ff046b82 */ /* 0x000e240000000a00 */
[----:B0-----:R-:W-:-:S05]  /*fd20*/  @P6 IMAD.HI.U32 R4, R9, R4, RZ ;  /* 0x0000000409046227 */ /* 0x001fca00078e00ff */
[----:B------:R-:W-:-:S07]  /*fd30*/  @P6 SHF.R.U32.HI R9, RZ, R5, R4 ;  /* 0x00000005ff096219 */ /* 0x000fce0000011604 */
.L_x_7917:
[----:B------:R-:W-:Y:S05]  /*fd40*/  BSYNC B0 ;  /* 0x0000000000007941 */ /* 0x000fea0003800000 */
.L_x_7915:
[----:B------:R-:W-:-:S04]  /*fd50*/  IMAD R9, R9, R11, -R0 ;  /* 0x0000000b09097224 */ /* 0x000fc800078e0a00 */
[----:B------:R-:W-:-:S05]  /*fd60*/  IMAD.IADD R0, R9, 0x1, -R188 ;  /* 0x0000000109007824 */ /* 0x000fca00078e0abc */
[----:B------:R-:W-:Y:S02]  /*fd70*/  VIMNMX R3, R3, R0, !PT ;  /* 0x0000000003037248 */ /* 0x000fe40007fe0100 */
[----:B------:R-:W-:-:S07]  /*fd80*/  VIADDMNMX R8, R0, R11, R8, PT ;  /* 0x0000000b00087246 */ /* 0x000fce0003800108 */
.L_x_7914:
[----:B------:R-:W-:Y:S01]  /*fd90*/  ISETP.GT.AND P4, PT, R3, 0x1, !P4 ;  /* 0x000000010300780c */ /* 0x000fe20006784270 */
[----:B------:R-:W-:Y:S01]  /*fda0*/  ULDC UR46, c[0x0][0x988] ;  /* 0x00026200002e7ab9 */ /* 0x000fe20000000800 */
        /* <DEDUP_REMOVED lines=39> */
[----:B------:R-:W-:Y:S02]  /*10020*/  ISETP.GT.AND P4, PT, R3, 0x19, !P6 ;  /* 0x000000190300780c */ /* 0x000fe40007784270 */
[----:B------:R-:W-:-:S02]  /*10030*/  ISETP.NE.AND P6, PT, R114, RZ, PT ;  /* 0x000000ff7200720c */ /* 0x000fc40003fc5270 */
        /* <DEDUP_REMOVED lines=36> */
[----:B------:R-:W-:Y:S01]  /*10280*/  ISETP.GT.AND P5, PT, R3, 0x78, !P5 ;  /* 0x000000780300780c */ /* 0x000fe20006fa4270 */
        /* <DEDUP_REMOVED lines=9> */
[----:B------:R-:W-:Y:S02]  /*10320*/  ISETP.GT.AND P4, PT, R3, 0x38, !P4 ;  /* 0x000000380300780c */ /* 0x000fe40006784270 */
[----:B0-----:R-:W-:Y:S02]  /*10330*/  FMNMX.FTZ R9, R5, R0, !PT ;  /* 0x0000000005097209 */ /* 0x001fe40007810000 */
[----:B------:R-:W-:-:S03]  /*10340*/  ISETP.LT.OR P4, PT, R8, 0x39, P4 ;  /* 0x000000390800780c */ /* 0x000fc60002781670 */
[----:B------:R-:W0:Y:S01]  /*10350*/  SHFL.BFLY PT, R0, R9, 0x1, 0x1f ;  /* 0x0c201f0009007f89 */ /* 0x000e2200000e0000 */
[----:B------:R-:W-:Y:S02]  /*10360*/  FSEL R54, R54, -INF , !P4 ;  /* 0xff80000036367808 */ /* 0x000fe40006000000 */
[----:B------:R-:W-:-:S04]  /*10370*/  ISETP.NE.AND P4, PT, R99, RZ, PT ;  /* 0x000000ff6300720c */ /* 0x000fc80003f85270 */
[----:B------:R-:W-:-:S04]  /*10380*/  ISETP.GT.AND P4, PT, R3, 0x39, !P4 ;  /* 0x000000390300780c */ /* 0x000fc80006784270 */
[----:B------:R-:W-:-:S04]  /*10390*/  ISETP.LT.OR P4, PT, R8, 0x3a, P4 ;  /* 0x0000003a0800780c */ /* 0x000fc80002781670 */
[----:B------:R-:W-:Y:S02]  /*103a0*/  FSEL R55, R55, -INF , !P4 ;  /* 0xff80000037377808 */ /* 0x000fe40006000000 */
[----:B------:R-:W-:-:S04]  /*103b0*/  ISETP.NE.AND P4, PT, R100, RZ, PT ;  /* 0x000000ff6400720c */ /* 0x000fc80003f85270 */
[----:B------:R-:W-:Y:S02]  /*103c0*/  ISETP.GT.AND P4, PT, R3, 0x40, !P4 ;  /* 0x000000400300780c */ /* 0x000fe40006784270 */
[----:B0-----:R-:W-:Y:S02]  /*103d0*/  FMNMX.FTZ R0, R9, R0, !PT ;  /* 0x0000000009007209 */ /* 0x001fe40007810000 */
[----:B------:R-:W-:-:S03]  /*103e0*/  ISETP.LT.OR P4, PT, R8, 0x41, P4 ;  /* 0x000000410800780c */ /* 0x000fc60002781670 */
[----:B------:R-:W-:Y:S01]  /*103f0*/  FMUL.FTZ R4, R0, UR46 ;  /* 0x0000002e00047c20 */ /* 0x000fe20008410000 */
        /* <DEDUP_REMOVED lines=53> */
[----:B------:R-:W-:-:S04]  /*10750*/  FSETP.NEU.FTZ.AND P4, PT, R0, -INF , PT ;  /* 0xff8000000000780b */ /* 0x000fc80003f9d000 */
[----:B------:R-:W-:Y:S02]  /*10760*/  FSEL R4, R4, RZ, P4 ;  /* 0x000000ff04047208 */ /* 0x000fe40002000000 */
[----:B------:R-:W-:Y:S02]  /*10770*/  ISETP.GT.AND P4, PT, R3, RZ, !P6 ;  /* 0x000000ff0300720c */ /* 0x000fe40007784270 */
[----:B------:R-:W-:Y:S01]  /*10780*/  ISETP.NE.AND P6, PT, R13, RZ, PT ;  /* 0x000000ff0d00720c */ /* 0x000fe20003fc5270 */
[--C-:B------:R-:W-:Y:S01]  /*10790*/  FFMA.FTZ R5, R25, UR46, -R4.reuse ;  /* 0x0000002e19057c23 */ /* 0x100fe20008010804 */
[----:B------:R-:W-:Y:S01]  /*107a0*/  ISETP.LT.OR P4, PT, R8, 0x1, P4 ;  /* 0x000000010800780c */ /* 0x000fe20002781670 */
[--C-:B------:R-:W-:Y:S01]  /*107b0*/  FFMA.FTZ R9, R29, UR46, -R4.reuse ;  /* 0x0000002e1d097c23 */ /* 0x100fe20008010804 */
[--C-:B------:R-:W-:Y:S01]  /*107c0*/  FFMA.FTZ R33, R33, UR46, -R4.reuse ;  /* 0x0000002e21217c23 */ /* 0x100fe20008010804 */
[--C-:B------:R-:W-:Y:S01]  /*107d0*/  FFMA.FTZ R37, R37, UR46, -R4.reuse ;  /* 0x0000002e25257c23 */ /* 0x100fe20008010804 */
[----:B------:R-:W-:Y:S01]  /*107e0*/  FSEL R26, R26, -INF , !P4 ;  /* 0xff8000001a1a7808 */ /* 0x000fe20006000000 */
[--C-:B------:R-:W-:Y:S01]  /*107f0*/  FFMA.FTZ R49, R49, UR46, -R4.reuse ;  /* 0x0000002e31317c23 */ /* 0x100fe20008010804 */
[----:B------:R-:W-:Y:S01]  /*10800*/  ISETP.GT.AND P4, PT, R3, 0x79, !P6 ;  /* 0x000000790300780c */ /* 0x000fe20007784270 */
[--C-:B------:R-:W-:Y:S01]  /*10810*/  FFMA.FTZ R180, R24, UR46, -R4.reuse ;  /* 0x0000002e18b47c23 */ /* 0x100fe20008010804 */
[----:B------:R-:W-:Y:S01]  /*10820*/  FMNMX.FTZ R13, R26, R27, !PT ;  /* 0x0000001b1a0d7209 */ /* 0x000fe20007810000 */
[--C-:B------:R-:W-:Y:S01]  /*10830*/  FFMA.FTZ R182, R28, UR46, -R4.reuse ;  /* 0x0000002e1cb67c23 */ /* 0x100fe20008010804 */
[----:B------:R-:W-:Y:S01]  /*10840*/  ISETP.LT.OR P4, PT, R8, 0x7a, P4 ;  /* 0x0000007a0800780c */ /* 0x000fe20002781670 */
[----:B------:R-:W-:Y:S01]  /*10850*/  MUFU.EX2 R5, R5 ;  /* 0x0000000500057308 */ /* 0x000fe20000000800 */
[----:B------:R-:W-:Y:S01]  /*10860*/  FMNMX.FTZ R12, R30, R13, !PT ;  /* 0x0000000d1e0c7209 */ /* 0x000fe20007810000 */
[--C-:B------:R-:W-:Y:S01]  /*10870*/  FFMA.FTZ R176, R32, UR46, -R4.reuse ;  /* 0x0000002e20b07c23 */ /* 0x100fe20008010804 */
[----:B------:R-:W-:Y:S01]  /*10880*/  FSEL R87, R87, -INF , !P4 ;  /* 0xff80000057577808 */ /* 0x000fe20006000000 */
[--C-:B------:R-:W-:Y:S01]  /*10890*/  FFMA.FTZ R41, R41, UR46, -R4.reuse ;  /* 0x0000002e29297c23 */ /* 0x100fe20008010804 */
[----:B------:R-:W-:Y:S01]  /*108a0*/  FMNMX.FTZ R13, R31, R12, !PT ;  /* 0x0000000c1f0d7209 */ /* 0x000fe20007810000 */
[--C-:B------:R-:W-:Y:S01]  /*108b0*/  FFMA.FTZ R45, R45, UR46, -R4.reuse ;  /* 0x0000002e2d2d7c23 */ /* 0x100fe20008010804 */
[--C-:B------:R-:W-:Y:S01]  /*108c0*/  FFMA.FTZ R53, R53, UR46, -R4.reuse ;  /* 0x0000002e35357c23 */ /* 0x100fe20008010804 */
[----:B------:R-:W0:Y:S01]  /*108d0*/  MUFU.EX2 R180, R180 ;  /* 0x000000b400b47308 */ /* 0x000e220000000800 */
        /* <DEDUP_REMOVED lines=24> */
[----:B------:R-:W-:Y:S01]  /*10a60*/  FMNMX.FTZ R12, R46, R21, !PT ;  /* 0x000000152e0c7209 */ /* 0x000fe20007810000 */
[----:B------:R-:W2:Y:S03]  /*10a70*/  @P2 LDC R44, c[0x0][0x450] ;  /* 0x00011400ff2c2b82 */ /* 0x000ea60000000800 */
[----:B------:R-:W-:-:S03]  /*10a80*/  FMNMX.FTZ R21, R47, R12, !PT ;  /* 0x0000000c2f157209 */ /* 0x000fc60007810000 */
[----:B------:R-:W3:Y:S01]  /*10a90*/  MUFU.EX2 R9, R9 ;  /* 0x0000000900097308 */ /* 0x000ee20000000800 */
[----:B------:R-:W-:-:S04]  /*10aa0*/  FMNMX.FTZ R12, R50, R21, !PT ;  /* 0x00000015320c7209 */ /* 0x000fc80007810000 */
[----:B------:R-:W-:-:S03]  /*10ab0*/  FMNMX.FTZ R25, R51, R12, !PT ;  /* 0x0000000c33197209 */ /* 0x000fc60007810000 */
[----:B------:R-:W4:Y:S01]  /*10ac0*/  MUFU.EX2 R176, R176 ;  /* 0x000000b000b07308 */ /* 0x000f220000000800 */
[----:B------:R-:W-:-:S04]  /*10ad0*/  FMNMX.FTZ R12, R54, R25, !PT ;  /* 0x00000019360c7209 */ /* 0x000fc80007810000 */
[----:B------:R-:W-:-:S03]  /*10ae0*/  FMNMX.FTZ R25, R55, R12, !PT ;  /* 0x0000000c37197209 */ /* 0x000fc60007810000 */
[----:B------:R5:W-:Y:S01]  /*10af0*/  MUFU.EX2 R21, R41 ;  /* 0x0000002900157308 */ /* 0x000be20000000800 */
[----:B------:R-:W-:-:S04]  /*10b00*/  FMNMX.FTZ R12, R58, R25, !PT ;  /* 0x000000193a0c7209 */ /* 0x000fc80007810000 */
[----:B------:R-:W-:-:S03]  /*10b10*/  FMNMX.FTZ R29, R59, R12, !PT ;  /* 0x0000000c3b1d7209 */ /* 0x000fc60007810000 */
[----:B------:R0:W-:Y:S01]  /*10b20*/  MUFU.EX2 R25, R45 ;  /* 0x0000002d00197308 */ /* 0x0001e20000000800 */
[----:B------:R-:W-:Y:S01]  /*10b30*/  FMNMX.FTZ R12, R62, R29, !PT ;  /* 0x0000001d3e0c7209 */ /* 0x000fe20007810000 */
[----:B-----5:R-:W-:-:S03]  /*10b40*/  FFMA.FTZ R41, R65, UR46, -R4 ;  /* 0x0000002e41297c23 */ /* 0x020fc60008010804 */
[----:B------:R-:W-:-:S03]  /*10b50*/  FMNMX.FTZ R29, R63, R12, !PT ;  /* 0x0000000c3f1d7209 */ /* 0x000fc60007810000 */
[----:B------:R-:W5:Y:S01]  /*10b60*/  MUFU.EX2 R178, R178 ;  /* 0x000000b200b27308 */ /* 0x000f620000000800 */
[----:B------:R-:W-:Y:S01]  /*10b70*/  FMNMX.FTZ R12, R66, R29, !PT ;  /* 0x0000001d420c7209 */ /* 0x000fe20007810000 */
[----:B0-----:R-:W-:-:S03]  /*10b80*/  FFMA.FTZ R45, R69, UR46, -R4 ;  /* 0x0000002e452d7c23 */ /* 0x001fc60008010804 */
[----:B------:R-:W-:-:S03]  /*10b90*/  FMNMX.FTZ R33, R67, R12, !PT ;  /* 0x0000000c43217209 */ /* 0x000fc60007810000 */
[----:B------:R-:W-:Y:S01]  /*10ba0*/  MUFU.EX2 R29, R49 ;  /* 0x00000031001d7308 */ /* 0x000fe20000000800 */
[----:B------:R-:W-:-:S04]  /*10bb0*/  FMNMX.FTZ R12, R70, R33, !PT ;  /* 0x00000021460c7209 */ /* 0x000fc80007810000 */
[----:B------:R-:W-:-:S03]  /*10bc0*/  FMNMX.FTZ R33, R71, R12, !PT ;  /* 0x0000000c47217209 */ /* 0x000fc60007810000 */
[----:B------:R-:W-:Y:S01]  /*10bd0*/  MUFU.EX2 R172, R172 ;  /* 0x000000ac00ac7308 */ /* 0x000fe20000000800 */
[----:B------:R-:W-:-:S04]  /*10be0*/  FMNMX.FTZ R12, R74, R33, !PT ;  /* 0x000000214a0c7209 */ /* 0x000fc80007810000 */
[----:B------:R-:W-:-:S03]  /*10bf0*/  FMNMX.FTZ R37, R75, R12, !PT ;  /* 0x0000000c4b257209 */ /* 0x000fc60007810000 */
[----:B------:R0:W-:Y:S01]  /*10c00*/  MUFU.EX2 R33, R53 ;  /* 0x0000003500217308 */ /* 0x0001e20000000800 */
[----:B------:R-:W-:-:S04]  /*10c10*/  FMNMX.FTZ R12, R78, R37, !PT ;  /* 0x000000254e0c7209 */ /* 0x000fc80007810000 */
[----:B------:R-:W-:-:S03]  /*10c20*/  FMNMX.FTZ R37, R79, R12, !PT ;  /* 0x0000000c4f257209 */ /* 0x000fc60007810000 */
[----:B------:R-:W-:Y:S01]  /*10c30*/  MUFU.EX2 R174, R174 ;  /* 0x000000ae00ae7308 */ /* 0x000fe20000000800 */
[----:B------:R-:W-:Y:S01]  /*10c40*/  FMNMX.FTZ R12, R82, R37, !PT ;  /* 0x00000025520c7209 */ /* 0x000fe20007810000 */
[----:B0-----:R-:W-:-:S03]  /*10c50*/  FFMA.FTZ R53, R77, UR46, -R4 ;  /* 0x0000002e4d357c23 */ /* 0x001fc60008010804 */
[----:B------:R-:W-:-:S03]  /*10c60*/  FMNMX.FTZ R37, R83, R12, !PT ;  /* 0x0000000c53257209 */ /* 0x000fc60007810000 */
[----:B------:R-:W-:Y:S01]  /*10c70*/  MUFU.EX2 R168, R168 ;  /* 0x000000a800a87308 */ /* 0x000fe20000000800 */
[----:B------:R-:W-:Y:S01]  /*10c80*/  FMNMX.FTZ R8, R86, R37, !PT ;  /* 0x0000002556087209 */ /* 0x000fe20007810000 */
[----:B------:R-:W-:-:S03]  /*10c90*/  FFMA.FTZ R37, R61, UR46, -R4 ;  /* 0x0000002e3d257c23 */ /* 0x000fc60008010804 */
[----:B------:R-:W-:-:S03]  /*10ca0*/  FMNMX.FTZ R8, R87, R8, !PT ;  /* 0x0000000857087209 */ /* 0x000fc60007810000 */
[----:B------:R-:W-:Y:S02]  /*10cb0*/  MUFU.EX2 R170, R170 ;  /* 0x000000aa00aa7308 */ /* 0x000fe40000000800 */
[----:B------:R-:W0:Y:S06]  /*10cc0*/  SHFL.BFLY PT, R49, R8, 0x2, 0x1f ;  /* 0x0c401f0008317f89 */ /* 0x000e2c00000e0000 */
[----:B------:R-:W-:Y:S08]  /*10cd0*/  MUFU.EX2 R164, R164 ;  /* 0x000000a400a47308 */ /* 0x000ff00000000800 */
[----:B------:R-:W-:Y:S08]  /*10ce0*/  MUFU.EX2 R3, R3 ;  /* 0x0000000300037308 */ /* 0x000ff00000000800 */
[----:B------:R-:W-:Y:S01]  /*10cf0*/  MUFU.EX2 R166, R166 ;  /* 0x000000a600a67308 */ /* 0x000fe20000000800 */
[----:B0-----:R-:W-:Y:S01]  /*10d00*/  FMNMX.FTZ R12, R8, R49, !PT ;  /* 0x00000031080c7209 */ /* 0x001fe20007810000 */
[----:B------:R-:W-:-:S04]  /*10d10*/  FFMA.FTZ R49, R73, UR46, -R4 ;  /* 0x0000002e49317c23 */ /* 0x000fc80008010804 */
[----:B------:R-:W0:Y:S02]  /*10d20*/  SHFL.BFLY PT, R61, R12, 0x1, 0x1f ;  /* 0x0c201f000c3d7f89 */ /* 0x000e2400000e0000 */
[----:B------:R-:W-:Y:S08]  /*10d30*/  MUFU.EX2 R37, R37 ;  /* 0x0000002500257308 */ /* 0x000ff00000000800 */
[----:B------:R-:W-:Y:S08]  /*10d40*/  MUFU.EX2 R160, R160 ;  /* 0x000000a000a07308 */ /* 0x000ff00000000800 */
[----:B------:R-:W-:Y:S01]  /*10d50*/  MUFU.EX2 R41, R41 ;  /* 0x0000002900297308 */ /* 0x000fe20000000800 */
[----:B0-----:R-:W-:Y:S01]  /*10d60*/  FMNMX.FTZ R8, R12, R61, !PT ;  /* 0x0000003d0c087209 */ /* 0x001fe20007810000 */
[----:B------:R-:W-:-:S06]  /*10d70*/  FFMA.FTZ R61, R85, UR46, -R4 ;  /* 0x0000002e553d7c23 */ /* 0x000fcc0008010804 */
[----:B------:R-:W-:Y:S01]  /*10d80*/  MUFU.EX2 R162, R162 ;  /* 0x000000a200a27308 */ /* 0x000fe20000000800 */
[C---:B------:R-:W-:Y:S01]  /*10d90*/  FSETP.NEU.FTZ.AND P4, PT, R8.reuse, -INF , PT ;  /* 0xff8000000800780b */ /* 0x040fe20003f9d000 */
[----:B------:R-:W-:-:S05]  /*10da0*/  FMUL.FTZ R32, R8, UR46 ;  /* 0x0000002e08207c20 */ /* 0x000fca0008410000 */
[----:B------:R-:W-:Y:S01]  /*10db0*/  FSEL R32, R32, RZ, P4 ;  /* 0x000000ff20207208 */ /* 0x000fe20002000000 */
[----:B------:R-:W-:Y:S04]  /*10dc0*/  MUFU.EX2 R45, R45 ;  /* 0x0000002d002d7308 */ /* 0x000fe80000000800 */
[--C-:B------:R-:W-:Y:S01]  /*10dd0*/  FFMA.FTZ R181, R26, UR46, -R32.reuse ;  /* 0x0000002e1ab57c23 */ /* 0x100fe20008010820 */
[--C-:B------:R-:W-:Y:S01]  /*10de0*/  FFMA.FTZ R4, R27, UR46, -R32.reuse ;  /* 0x0000002e1b047c23 */ /* 0x100fe20008010820 */
[----:B------:R-:W-:Y:S01]  /*10df0*/  FADD.FTZ R27, R180, R5 ;  /* 0x00000005b41b7221 */ /* 0x000fe20000010000 */
[--C-:B------:R-:W-:Y:S01]  /*10e00*/  FFMA.FTZ R183, R30, UR46, -R32.reuse ;  /* 0x0000002e1eb77c23 */ /* 0x100fe20008010820 */
[--C-:B------:R-:W-:Y:S01]  /*10e10*/  FFMA.FTZ R177, R34, UR46, -R32.reuse ;  /* 0x0000002e22b17c23 */ /* 0x100fe20008010820 */
[--C-:B------:R-:W-:Y:S01]  /*10e20*/  FFMA.FTZ R12, R31, UR46, -R32.reuse ;  /* 0x0000002e1f0c7c23 */ /* 0x100fe20008010820 */
[----:B------:R-:W-:Y:S01]  /*10e30*/  MUFU.EX2 R181, R181 ;  /* 0x000000b500b57308 */ /* 0x000fe20000000800 */
[----:B-1----:R-:W-:Y:S01]  /*10e40*/  FADD.FTZ R34, R182, R27 ;  /* 0x0000001bb6227221 */ /* 0x002fe20000010000 */
[--C-:B------:R-:W-:Y:S01]  /*10e50*/  FFMA.FTZ R14, R35, UR46, -R32.reuse ;  /* 0x0000002e230e7c23 */ /* 0x100fe20008010820 */
[--C-:B------:R-:W-:Y:S01]  /*10e60*/  FFMA.FTZ R179, R38, UR46, -R32.reuse ;  /* 0x0000002e26b37c23 */ /* 0x100fe20008010820 */
[----:B------:R-:W-:Y:S01]  /*10e70*/  FFMA.FTZ R20, R39, UR46, -R32 ;  /* 0x0000002e27147c23 */ /* 0x000fe20008010820 */
[----:B---3--:R-:W-:Y:S01]  /*10e80*/  FADD.FTZ R27, R9, R34 ;  /* 0x00000022091b7221 */ /* 0x008fe20000010000 */
[----:B------:R-:W0:Y:S01]  /*10e90*/  @P2 LDC R35, c[0x0][0x44c] ;  /* 0x00011300ff232b82 */ /* 0x000e220000000800 */
[--C-:B------:R-:W-:Y:S01]  /*10ea0*/  FFMA.FTZ R173, R42, UR46, -R32.reuse ;  /* 0x0000002e2aad7c23 */ /* 0x100fe20008010820 */
[----:B------:R-:W1:Y:S01]  /*10eb0*/  MUFU.EX2 R4, R4 ;  /* 0x0000000400047308 */ /* 0x000e620000000800 */
[----:B----4-:R-:W-:Y:S01]  /*10ec0*/  FADD.FTZ R36, R176, R27 ;  /* 0x0000001bb0247221 */ /* 0x010fe20000010000 */
[--C-:B------:R-:W-:Y:S01]  /*10ed0*/  FFMA.FTZ R24, R43, UR46, -R32.reuse ;  /* 0x0000002e2b187c23 */ /* 0x100fe20008010820 */
[--C-:B------:R-:W-:Y:S01]  /*10ee0*/  FFMA.FTZ R175, R46, UR46, -R32.reuse ;  /* 0x0000002e2eaf7c23 */ /* 0x100fe20008010820 */
[----:B------:R-:W-:Y:S01]  /*10ef0*/  FFMA.FTZ R26, R47, UR46, -R32 ;  /* 0x0000002e2f1a7c23 */ /* 0x000fe20008010820 */
[----:B------:R-:W-:Y:S01]  /*10f00*/  FADD.FTZ R27, R13, R36 ;  /* 0x000000240d1b7221 */ /* 0x000fe20000010000 */
[--C-:B------:R-:W-:Y:S01]  /*10f10*/  FFMA.FTZ R169, R50, UR46, -R32.reuse ;  /* 0x0000002e32a97c23 */ /* 0x100fe20008010820 */
[--C-:B------:R-:W-:Y:S01]  /*10f20*/  FFMA.FTZ R28, R51, UR46, -R32.reuse ;  /* 0x0000002e331c7c23 */ /* 0x100fe20008010820 */
[----:B------:R-:W3:Y:S01]  /*10f30*/  MUFU.EX2 R183, R183 ;  /* 0x000000b700b77308 */ /* 0x000ee20000000800 */
[----:B-----5:R-:W-:Y:S01]  /*10f40*/  FADD.FTZ R36, R178, R27 ;  /* 0x0000001bb2247221 */ /* 0x020fe20000010000 */
[----:B------:R-:W-:Y:S01]  /*10f50*/  FFMA.FTZ R171, R54, UR46, -R32 ;  /* 0x0000002e36ab7c23 */ /* 0x000fe20008010820 */
[----:B------:R-:W-:-:S02]  /*10f60*/  IMAD.MOV.U32 R46, RZ, RZ, R192 ;  /* 0x000000ffff2e7224 */ /* 0x000fc400078e00c0 */
[----:B------:R-:W-:Y:S01]  /*10f70*/  FFMA.FTZ R30, R55, UR46, -R32 ;  /* 0x0000002e371e7c23 */ /* 0x000fe20008010820 */
[----:B------:R-:W-:Y:S01]  /*10f80*/  FADD.FTZ R31, R15, R36 ;  /* 0x000000240f1f7221 */ /* 0x000fe20000010000 */
[--C-:B------:R-:W-:Y:S01]  /*10f90*/  FFMA.FTZ R165, R58, UR46, -R32.reuse ;  /* 0x0000002e3aa57c23 */ /* 0x100fe20008010820 */
[----:B------:R-:W-:Y:S01]  /*10fa0*/  FFMA.FTZ R34, R59, UR46, -R32 ;  /* 0x0000002e3b227c23 */ /* 0x000fe20008010820 */
[----:B------:R-:W4:Y:S01]  /*10fb0*/  MUFU.EX2 R12, R12 ;  /* 0x0000000c000c7308 */ /* 0x000f220000000800 */
[----:B-1----:R-:W-:Y:S01]  /*10fc0*/  FADD.FTZ R38, R181, R4 ;  /* 0x00000004b5267221 */ /* 0x002fe20000010000 */
[----:B------:R-:W-:Y:S01]  /*10fd0*/  FADD.FTZ R40, R172, R31 ;  /* 0x0000001fac287221 */ /* 0x000fe20000010000 */
[--C-:B------:R-:W-:Y:S01]  /*10fe0*/  FFMA.FTZ R167, R62, UR46, -R32.reuse ;  /* 0x0000002e3ea77c23 */ /* 0x100fe20008010820 */
[--C-:B------:R-:W-:Y:S01]  /*10ff0*/  FFMA.FTZ R36, R63, UR46, -R32.reuse ;  /* 0x0000002e3f247c23 */ /* 0x100fe20008010820 */
[----:B------:R-:W-:Y:S01]  /*11000*/  FFMA.FTZ R161, R66, UR46, -R32 ;  /* 0x0000002e42a17c23 */ /* 0x000fe20008010820 */
[----:B------:R-:W-:Y:S01]  /*11010*/  FADD.FTZ R31, R21, R40 ;  /* 0x00000028151f7221 */ /* 0x000fe20000010000 */
[----:B0-----:R-:W-:Y:S01]  /*11020*/  @P2 IMAD.HI.U32 R35, R192, R35, RZ ;  /* 0x00000023c0232227 */ /* 0x001fe200078e00ff */
[----:B------:R-:W0:Y:S03]  /*11030*/  MUFU.EX2 R177, R177 ;  /* 0x000000b100b17308 */ /* 0x000e260000000800 */
[----:B---3--:R-:W-:Y:S01]  /*11040*/  FADD.FTZ R27, R183, R38 ;  /* 0x00000026b71b7221 */ /* 0x008fe20000010000 */
[----:B------:R-:W-:Y:S01]  /*11050*/  F2FP.F16.F32.PACK_AB R180, R5, R180 ;  /* 0x000000b405b4723e */ /* 0x000fe200000000ff */
[--C-:B------:R-:W-:Y:S01]  /*11060*/  FFMA.FTZ R163, R70, UR46, -R32.reuse ;  /* 0x0000002e46a37c23 */ /* 0x100fe20008010820 */
[----:B--2---:R-:W-:Y:S01]  /*11070*/  @P2 SHF.R.U32.HI R46, RZ, R44, R35 ;  /* 0x0000002cff2e2219 */ /* 0x004fe20000011623 */
[--C-:B------:R-:W-:Y:S01]  /*11080*/  FFMA.FTZ R74, R74, UR46, -R32.reuse ;  /* 0x0000002e4a4a7c23 */ /* 0x100fe20008010820 */
[----:B------:R-:W-:Y:S01]  /*11090*/  F2FP.F16.F32.PACK_AB R182, R9, R182 ;  /* 0x000000b609b6723e */ /* 0x000fe200000000ff */
[--C-:B------:R-:W-:Y:S01]  /*110a0*/  FFMA.FTZ R75, R75, UR46, -R32.reuse ;  /* 0x0000002e4b4b7c23 */ /* 0x100fe20008010820 */
[----:B------:R-:W1:Y:S01]  /*110b0*/  MUFU.EX2 R14, R14 ;  /* 0x0000000e000e7308 */ /* 0x000e620000000800 */
[----:B----4-:R-:W-:Y:S01]  /*110c0*/  FADD.FTZ R38, R12, R27 ;  /* 0x0000001b0c267221 */ /* 0x010fe20000010000 */
        /* <DEDUP_REMOVED lines=9> */
[----:B------:R-:W-:Y:S01]  /*11160*/  IMAD.IADD R125, R125, 0x1, R46 ;  /* 0x000000017d7d7824 */ /* 0x000fe200078e022e */
[----:B------:R-:W-:-:S02]  /*11170*/  F2FP.F16.F32.PACK_AB R176, R13, R176 ;  /* 0x000000b00db0723e */ /* 0x000fc400000000ff */
[----:B------:R-:W-:Y:S01]  /*11180*/  FADD.FTZ R31, R25, R38 ;  /* 0x00000026191f7221 */ /* 0x000fe20000010000 */
[----:B------:R-:W-:Y:S01]  /*11190*/  FFMA.FTZ R38, R67, UR46, -R32 ;  /* 0x0000002e43267c23 */ /* 0x000fe20008010820 */
[----:B------:R-:W0:Y:S01]  /*111a0*/  MUFU.EX2 R20, R20 ;  /* 0x0000001400147308 */ /* 0x000e220000000800 */
[----:B-1----:R-:W-:Y:S01]  /*111b0*/  FADD.FTZ R40, R14, R27 ;  /* 0x0000001b0e287221 */ /* 0x002fe20000010000 */
[----:B------:R-:W-:Y:S01]  /*111c0*/  FADD.FTZ R42, R168, R31 ;  /* 0x0000001fa82a7221 */ /* 0x000fe20000010000 */
[----:B------:R-:W-:Y:S01]  /*111d0*/  F2FP.F16.F32.PACK_AB R178, R15, R178 ;  /* 0x000000b20fb2723e */ /* 0x000fe200000000ff */
[----:B------:R-:W-:Y:S01]  /*111e0*/  IMAD.IADD R10, R125, 0x1, R10 ;  /* 0x000000017d0a7824 */ /* 0x000fe200078e020a */
[----:B------:R-:W-:Y:S01]  /*111f0*/  F2FP.F16.F32.PACK_AB R172, R21, R172 ;  /* 0x000000ac15ac723e */ /* 0x000fe200000000ff */
[----:B------:R-:W-:Y:S01]  /*11200*/  FADD.FTZ R31, R29, R42 ;  /* 0x0000002a1d1f7221 */ /* 0x000fe20000010000 */
[----:B------:R-:W-:Y:S01]  /*11210*/  F2FP.F16.F32.PACK_AB R174, R25, R174 ;  /* 0x000000ae19ae723e */ /* 0x000fe200000000ff */
[----:B------:R-:W1:Y:S01]  /*11220*/  MUFU.EX2 R173, R173 ;  /* 0x000000ad00ad7308 */ /* 0x000e620000000800 */
[----:B--2---:R-:W-:Y:S01]  /*11230*/  FADD.FTZ R27, R179, R40 ;  /* 0x00000028b31b7221 */ /* 0x004fe20000010000 */
[----:B------:R-:W-:Y:S01]  /*11240*/  FADD.FTZ R44, R170, R31 ;  /* 0x0000001faa2c7221 */ /* 0x000fe20000010000 */
[----:B------:R-:W-:-:S02]  /*11250*/  F2FP.F16.F32.PACK_AB R168, R29, R168 ;  /* 0x000000a81da8723e */ /* 0x000fc400000000ff */
[C---:B------:R-:W-:Y:S01]  /*11260*/  F2FP.F16.F32.PACK_AB R170, R33.reuse, R170 ;  /* 0x000000aa21aa723e */ /* 0x040fe200000000ff */
[----:B------:R-:W-:Y:S01]  /*11270*/  FADD.FTZ R31, R33, R44 ;  /* 0x0000002c211f7221 */ /* 0x000fe20000010000 */
[----:B------:R-:W-:Y:S01]  /*11280*/  F2FP.F16.F32.PACK_AB R183, R12, R183 ;  /* 0x000000b70cb7723e */ /* 0x000fe200000000ff */
[----:B------:R-:W2:Y:S01]  /*11290*/  MUFU.EX2 R24, R24 ;  /* 0x0000001800187308 */ /* 0x000ea20000000800 */
[----:B0-----:R-:W-:Y:S01]  /*112a0*/  FADD.FTZ R40, R20, R27 ;  /* 0x0000001b14287221 */ /* 0x001fe20000010000 */
[----:B------:R-:W-:Y:S01]  /*112b0*/  FADD.FTZ R44, R164, R31 ;  /* 0x0000001fa42c7221 */ /* 0x000fe20000010000 */
[C---:B------:R-:W-:Y:S02]  /*112c0*/  F2FP.F16.F32.PACK_AB R164, R3.reuse, R164 ;  /* 0x000000a403a4723e */ /* 0x040fe400000000ff */
[----:B------:R-:W-:Y:S01]  /*112d0*/  F2FP.F16.F32.PACK_AB R177, R14, R177 ;  /* 0x000000b10eb1723e */ /* 0x000fe200000000ff */
[----:B------:R-:W-:Y:S01]  /*112e0*/  FADD.FTZ R31, R3, R44 ;  /* 0x0000002c031f7221 */ /* 0x000fe20000010000 */
[----:B------:R-:W-:Y:S01]  /*112f0*/  F2FP.F16.F32.PACK_AB R179, R20, R179 ;  /* 0x000000b314b3723e */ /* 0x000fe200000000ff */
[----:B------:R-:W0:Y:S01]  /*11300*/  MUFU.EX2 R175, R175 ;  /* 0x000000af00af7308 */ /* 0x000e220000000800 */
[----:B-1----:R-:W-:Y:S01]  /*11310*/  FADD.FTZ R27, R173, R40 ;  /* 0x00000028ad1b7221 */ /* 0x002fe20000010000 */
[----:B------:R-:W-:Y:S01]  /*11320*/  FADD.FTZ R44, R166, R31 ;  /* 0x0000001fa62c7221 */ /* 0x000fe20000010000 */
[--C-:B------:R-:W-:Y:S01]  /*11330*/  FFMA.FTZ R40, R71, UR46, -R32.reuse ;  /* 0x0000002e47287c23 */ /* 0x100fe20008010820 */
[----:B------:R-:W-:Y:S01]  /*11340*/  FFMA.FTZ R32, R87, UR46, -R32 ;  /* 0x0000002e57207c23 */ /* 0x000fe20008010820 */
[C---:B------:R-:W-:Y:S01]  /*11350*/  F2FP.F16.F32.PACK_AB R166, R37.reuse, R166 ;  /* 0x000000a625a6723e */ /* 0x040fe200000000ff */
[----:B------:R-:W-:-:S02]  /*11360*/  FADD.FTZ R31, R37, R44 ;  /* 0x0000002c251f7221 */ /* 0x000fc40000010000 */
[----:B------:R-:W1:Y:S01]  /*11370*/  MUFU.EX2 R26, R26 ;  /* 0x0000001a001a7308 */ /* 0x000e620000000800 */
[----:B--2---:R-:W-:Y:S01]  /*11380*/  FADD.FTZ R42, R24, R27 ;  /* 0x0000001b182a7221 */ /* 0x004fe20000010000 */
[----:B------:R-:W-:Y:S01]  /*11390*/  FADD.FTZ R44, R160, R31 ;  /* 0x0000001fa02c7221 */ /* 0x000fe20000010000 */
[----:B------:R-:W-:Y:S02]  /*113a0*/  F2FP.F16.F32.PACK_AB R160, R41, R160 ;  /* 0x000000a029a0723e */ /* 0x000fe400000000ff */
[----:B------:R-:W-:-:S03]  /*113b0*/  F2FP.F16.F32.PACK_AB R173, R24, R173 ;  /* 0x000000ad18ad723e */ /* 0x000fc600000000ff */
        /* <DEDUP_REMOVED lines=14> */
[----:B------:R-:W-:Y:S01]  /*114a0*/  FADD.FTZ R27, R41, R44 ;  /* 0x0000002c291b7221 */ /* 0x000fe20000010000 */
[----:B------:R-:W-:-:S03]  /*114b0*/  F2FP.F16.F32.PACK_AB R171, R30, R171 ;  /* 0x000000ab1eab723e */ /* 0x000fc600000000ff */
[----:B------:R-:W-:Y:S01]  /*114c0*/  FADD.FTZ R44, R162, R27 ;  /* 0x0000001ba22c7221 */ /* 0x000fe20000010000 */
[----:B------:R-:W-:Y:S01]  /*114d0*/  F2FP.F16.F32.PACK_AB R162, R45, R162 ;  /* 0x000000a22da2723e */ /* 0x000fe200000000ff */
[----:B------:R-:W2:Y:S01]  /*114e0*/  MUFU.EX2 R167, R167 ;  /* 0x000000a700a77308 */ /* 0x000ea20000000800 */
[----:B0-----:R-:W-:Y:S01]  /*114f0*/  FADD.FTZ R5, R165, R42 ;  /* 0x0000002aa5057221 */ /* 0x001fe20000010000 */
[----:B------:R-:W-:-:S06]  /*11500*/  FADD.FTZ R9, R45, R44 ;  /* 0x0000002c2d097221 */ /* 0x000fcc0000010000 */
        /* <DEDUP_REMOVED lines=50> */
[----:B------:R-:W-:-:S06]  /*11830*/  VIADD R3, R88, 0xfffffffe ;  /* 0xfffffffe58037836 */ /* 0x000fcc0000000000 */
[----:B------:R-:W2:Y:S01]  /*11840*/  MUFU.EX2 R61, R61 ;  /* 0x0000003d003d7308 */ /* 0x000ea20000000800 */
[----:B0-----:R-:W-:Y:S01]  /*11850*/  FADD.FTZ R44, R154, R5 ;  /* 0x000000059a2c7221 */ /* 0x001fe20000010000 */
[C---:B-1----:R-:W-:Y:S01]  /*11860*/  FADD.FTZ R4, R155.reuse, R4 ;  /* 0x000000049b047221 */ /* 0x042fe20000010000 */
[----:B------:R-:W-:Y:S02]  /*11870*/  F2FP.F16.F32.PACK_AB R155, R155, R86 ;  /* 0x000000569b9b723e */ /* 0x000fe400000000ff */
[C---:B--2---:R-:W-:Y:S01]  /*11880*/  FADD.FTZ R5, R61.reuse, R44 ;  /* 0x0000002c3d057221 */ /* 0x044fe20000010000 */
        /* <DEDUP_REMOVED lines=13> */
.L_x_7920:
[----:B------:R-:W-:-:S13]  /*11960*/  ISETP.NE.AND P4, PT, R11, 0x1, PT ;  /* 0x000000010b00780c */ /* 0x000fda0003f85270 */
[----:B------:R-:W0:Y:S02]  /*11970*/  @P4 LDC.64 R12, c[0x0][0x9e8] ;  /* 0x00027a00ff0c4b82 */ /* 0x000e240000000a00 */
[----:B0-----:R-:W-:-:S05]  /*11980*/  @P4 IMAD.HI.U32 R12, R9, R12, RZ ;  /* 0x0000000c090c4227 */ /* 0x001fca00078e00ff */
[----:B------:R-:W-:-:S07]  /*11990*/  @P4 SHF.R.U32.HI R9, RZ, R13, R12 ;  /* 0x0000000dff094219 */ /* 0x000fce000001160c */
.L_x_7921:
[----:B------:R-:W-:Y:S05]  /*119a0*/  BSYNC B0 ;  /* 0x0000000000007941 */ /* 0x000fea0003800000 */
.L_x_7919:
[----:B------:R-:W-:-:S05]  /*119b0*/  IMAD R9, R9, R11, R11 ;  /* 0x0000000b09097224 */ /* 0x000fca00078e020b */
[----:B------:R-:W-:-:S07]  /*119c0*/  VIMNMX R10, R10, R9, PT ;  /* 0x000000090a0a7248 */ /* 0x000fce0003fe0100 */
.L_x_7918:
[----:B------:R-:W-:Y:S01]  /*119d0*/  SHF.R.S32.HI R9, RZ, 0x1f, R10 ;  /* 0x0000001fff097819 */ /* 0x000fe2000001140a */
[----:B------:R-:W-:Y:S01]  /*119e0*/  ULDC UR51, c[0x0][0x9e4] ;  /* 0x0002790000337ab9 */ /* 0x000fe20000000800 */
[----:B------:R-:W-:Y:S01]  /*119f0*/  ULDC UR48, c[0x0][0x9e4] ;  /* 0x0002790000307ab9 */ /* 0x000fe20000000800 */
[----:B------:R-:W-:Y:S01]  /*11a00*/  ULDC UR52, c[0x0][0x9dc] ;  /* 0x0002770000347ab9 */ /* 0x000fe20000000800 */
[----:B------:R-:W-:Y:S01]  /*11a10*/  LEA.HI R9, R9, R10, RZ, 0x7 ;  /* 0x0000000a09097211 */ /* 0x000fe200078f38ff */
[----:B------:R-:W-:Y:S01]  /*11a20*/  ULDC UR54, c[0x0][0x9dc] ;  /* 0x0002770000367ab9 */ /* 0x000fe20000000800 */
[----:B------:R-:W-:Y:S01]  /*11a30*/  ULDC UR47, c[0x0][0x988] ;  /* 0x00026200002f7ab9 */ /* 0x000fe20000000800 */
[----:B------:R-:W-:Y:S01]  /*11a40*/  ULDC UR50, c[0x0][0x988] ;  /* 0x0002620000327ab9 */ /* 0x000fe20000000800 */
[----:B------:R-:W-:Y:S01]  /*11a50*/  SHF.R.S32.HI R9, RZ, 0x7, R9 ;  /* 0x00000007ff097819 */ /* 0x000fe20000011409 */
[----:B------:R-:W-:Y:S01]  /*11a60*/  ULDC UR49, c[0x0][0x988] ;  /* 0x0002620000317ab9 */ /* 0x000fe20000000800 */
[----:B------:R-:W-:Y:S01]  /*11a70*/  ULDC UR55, c[0x0][0x9e0] ;  /* 0x0002780000377ab9 */ /* 0x000fe20000000800 */
[----:B------:R-:W-:Y:S01]  /*11a80*/  ULDC UR53, c[0x0][0x9e0] ;  /* 0x0002780000357ab9 */ /* 0x000fe20000000800 */
[----:B------:R-:W-:-:S02]  /*11a90*/  VIMNMX R9, R194, R9, !PT ;  /* 0x00000009c2097248 */ /* 0x000fc40007fe0100 */
[----:B------:R-:W-:Y:S02]  /*11aa0*/  CS2R R150, SRZ ;  /* 0x0000000000967805 */ /* 0x000fe4000001ff00 */
        /* <DEDUP_REMOVED lines=33> */
[----:B------:R-:W-:-:S07]  /*11cc0*/  IMAD.MOV.U32 R151, RZ, RZ, RZ ;  /* 0x000000ffff977224 */ /* 0x000fce00078e00ff */
.L_x_7940:
[----:B------:R-:W-:Y:S01]  /*11cd0*/  VIADD R14, R22, 0x1 ;  /* 0x00000001160e7836 */ /* 0x000fe20000000000 */
[----:B------:R-:W-:Y:S05]  /*11ce0*/  YIELD ;  /* 0x0000000000007946 */ /* 0x000fea0003800000 */
[----:B------:R-:W-:-:S04]  /*11cf0*/  ISETP.NE.AND P4, PT, R14, 0x2, PT ;  /* 0x000000020e00780c */ /* 0x000fc80003f85270 */
[----:B------:R-:W-:Y:S02]  /*11d00*/  SEL R15, RZ, 0x1, P4 ;  /* 0x00000001ff0f7807 */ /* 0x000fe40002000000 */
[----:B------:R-:W-:Y:S02]  /*11d10*/  SEL R14, R14, RZ, P4 ;  /* 0x000000ff0e0e7207 */ /* 0x000fe40002000000 */
[----:B------:R-:W-:Y:S02]  /*11d20*/  ISETP.NE.AND P4, PT, R193, RZ, PT ;  /* 0x000000ffc100720c */ /* 0x000fe40003f85270 */
[----:B------:R-:W-:-:S11]  /*11d30*/  LOP3.LUT R15, R186, R15, RZ, 0x3c, !PT ;  /* 0x0000000fba0f7212 */ /* 0x000fd600078e3cff */
[----:B------:R-:W-:Y:S05]  /*11d40*/  @P4 BRA `(.L_x_7923) ;  /* 0x0000000000304947 */ /* 0x000fea0003800000 */
[----:B------:R-:W-:Y:S05]  /*11d50*/  @!P0 BRA `(.L_x_7924) ;  /* 0x0000000000048947 */ /* 0x000fea0003800000 */
[----:B------:R-:W-:Y:S01]  /*11d60*/  BPT.TRAP 0x1 ;  /* 0x000000040000795c */ /* 0x000fe20000300000 */
.L_x_7924:
[----:B------:R-:W-:Y:S01]  /*11d70*/  IMAD R11, R14, 0x8, R2 ;  /* 0x000000080e0b7824 */ /* 0x000fe200078e0202 */
[----:B------:R-:W-:-:S04]  /*11d80*/  SHF.L.U32 R6, R15, 0x1f, RZ ;  /* 0x0000001f0f067819 */ /* 0x000fc800000006ff */
[----:B------:R0:W1:Y:S01]  /*11d90*/  SYNCS.PHASECHK.TRANS64.TRYWAIT P5, [R11+URZ+0x28830], R6 ;  /* 0x028830060b0075a7 */ /* 0x00006200080a017f */
[----:B------:R-:W-:Y:S05]  /*11da0*/  @!P0 BRA `(.L_x_7925) ;  /* 0x0000000000048947 */ /* 0x000fea0003800000 */
[----:B------:R-:W-:Y:S01]  /*11db0*/  BPT.TRAP 0x1 ;  /* 0x000000040000795c */ /* 0x000fe20000300000 */
.L_x_7925:
[----:B------:R-:W-:Y:S04]  /*11dc0*/  BSSY B0, `(.L_x_7923) ;  /* 0x0000004000007945 */ /* 0x000fe80003800000 */
[----:B-1----:R-:W-:Y:S05]  /*11dd0*/  @P5 BRA `(.L_x_7926) ;  /* 0x0000000000085947 */ /* 0x002fea0003800000 */
[----:B------:R-:W1:Y:S02]  /*11de0*/  SYNCS.PHASECHK.TRANS64.TRYWAIT P5, [R11+URZ+0x28830], R6 ;  /* 0x028830060b0075a7 */ /* 0x000e6400080a017f */
[----:B-1----:R-:W-:Y:S05]  /*11df0*/  @!P5 BRA `(.L_x_7927) ;  /* 0x0000016000a0d947 */ /* 0x002fea0003800000 */
.L_x_7926:
[----:B------:R-:W-:Y:S05]  /*11e00*/  BSYNC B0 ;  /* 0x0000000000007941 */ /* 0x000fea0003800000 */
.L_x_7923:
[----:B01----:R-:W0:Y:S01]  /*11e10*/  S2R R6, SR_TID.X ;  /* 0x0000000000067919 */ /* 0x003e220000002100 */
[----:B------:R-:W-:Y:S05]  /*11e20*/  WARPSYNC.ALL ;  /* 0x0000000000007948 */ /* 0x000fea0003800000 */
[----:B------:R-:W-:Y:S01]  /*11e30*/  IMAD R10, R14, 0x800, R7 ;  /* 0x000008000e0a7824 */ /* 0x000fe200078e0207 */
[----:B------:R-:W-:Y:S01]  /*11e40*/  MOV R21, 0x40000040 ;  /* 0x4000004000157802 */ /* 0x000fe20000000f00 */
[----:B------:R-:W-:Y:S02]  /*11e50*/  IMAD.MOV.U32 R11, RZ, RZ, 0x40000040 ;  /* 0x40000040ff0b7424 */ /* 0x000fe400078e00ff */
[C---:B------:R-:W-:Y:S01]  /*11e60*/  VIADD R24, R10.reuse, 0x4 ;  /* 0x000000040a187836 */ /* 0x040fe20000000000 */
[C---:B------:R-:W-:Y:S01]  /*11e70*/  R2UR UR14, R10.reuse ;  /* 0x000000000a0e72ca */ /* 0x040fe200000e0000 */
[----:B------:R-:W-:Y:S01]  /*11e80*/  IMAD.MOV.U32 R25, RZ, RZ, 0x40000040 ;  /* 0x40000040ff197424 */ /* 0x000fe200078e00ff */
[----:B------:R-:W-:Y:S01]  /*11e90*/  R2UR UR15, R11 ;  /* 0x000000000b0f72ca */ /* 0x000fe200000e0000 */
[----:B------:R-:W-:Y:S01]  /*11ea0*/  VIADD R20, R10, 0x2 ;  /* 0x000000020a147836 */ /* 0x000fe20000000000 */
[----:B------:R-:W-:Y:S01]  /*11eb0*/  R2UR UR6, R24 ;  /* 0x00000000180672ca */ /* 0x000fe200000e0000 */
[C---:B------:R-:W-:Y:S01]  /*11ec0*/  VIADD R24, R10.reuse, 0x404 ;  /* 0x000004040a187836 */ /* 0x040fe20000000000 */
[C---:B------:R-:W-:Y:S01]  /*11ed0*/  R2UR UR7, R25.reuse ;  /* 0x00000000190772ca */ /* 0x040fe200000e0000 */
[----:B------:R-:W-:Y:S01]  /*11ee0*/  VIADD R12, R10, 0x6 ;  /* 0x000000060a0c7836 */ /* 0x000fe20000000000 */
[----:B------:R-:W-:Y:S01]  /*11ef0*/  R2UR UR31, R25 ;  /* 0x00000000191f72ca */ /* 0x000fe200000e0000 */
[----:B------:R-:W-:Y:S01]  /*11f00*/  IMAD.MOV.U32 R13, RZ, RZ, 0x40000040 ;  /* 0x40000040ff0d7424 */ /* 0x000fe200078e00ff */
[----:B------:R-:W-:-:S02]  /*11f10*/  R2UR UR30, R24 ;  /* 0x00000000181e72ca */ /* 0x000fc400000e0000 */
[----:B------:R-:W-:Y:S01]  /*11f20*/  R2UR UR10, R20 ;  /* 0x00000000140a72ca */ /* 0x000fe200000e0000 */
[----:B------:R-:W-:Y:S01]  /*11f30*/  VIADD R20, R10, 0x400 ;  /* 0x000004000a147836 */ /* 0x000fe20000000000 */
[----:B------:R-:W-:Y:S02]  /*11f40*/  R2UR UR11, R21 ;  /* 0x00000000150b72ca */ /* 0x000fe400000e0000 */
[----:B------:R-:W-:Y:S01]  /*11f50*/  R2UR UR18, R12 ;  /* 0x000000000c1272ca */ /* 0x000fe200000e0000 */
[C---:B------:R-:W-:Y:S01]  /*11f60*/  VIADD R12, R10.reuse, 0x402 ;  /* 0x000004020a0c7836 */ /* 0x040fe20000000000 */
[----:B------:R-:W-:Y:S01]  /*11f70*/  R2UR UR19, R13 ;  /* 0x000000000d1372ca */ /* 0x000fe200000e0000 */
[----:B------:R-:W-:Y:S01]  /*11f80*/  VIADD R10, R10, 0x406 ;  /* 0x000004060a0a7836 */ /* 0x000fe20000000000 */
[----:B------:R-:W-:Y:S02]  /*11f90*/  R2UR UR22, R20 ;  /* 0x00000000141672ca */ /* 0x000fe400000e0000 */
[----:B0-----:R-:W-:-:S02]  /*11fa0*/  SHF.R.U32.HI R6, RZ, 0x7, R6 ;  /* 0x00000007ff067819 */ /* 0x001fc40000011606 */
[----:B------:R-:W-:Y:S02]  /*11fb0*/  R2UR UR23, R21 ;  /* 0x00000000151772ca */ /* 0x000fe400000e0000 */
[----:B------:R-:W-:Y:S01]  /*11fc0*/  R2UR UR26, R12 ;  /* 0x000000000c1a72ca */ /* 0x000fe200000e0000 */
[----:B------:R-:W-:Y:S01]  /*11fd0*/  VIADD R6, R6, 0x8 ;  /* 0x0000000806067836 */ /* 0x000fe20000000000 */
[----:B------:R-:W-:Y:S02]  /*11fe0*/  R2UR UR27, R13 ;  /* 0x000000000d1b72ca */ /* 0x000fe400000e0000 */
[----:B------:R-:W-:Y:S02]  /*11ff0*/  R2UR UR34, R10 ;  /* 0x000000000a2272ca */ /* 0x000fe400000e0000 */
[----:B------:R0:W-:Y:S01]  /*12000*/  BAR.SYNC.DEFER_BLOCKING R6, 0x100 ;  /* 0x000400060000751d */ /* 0x0001e20000010000 */
[----:B------:R-:W-:-:S05]  /*12010*/  R2UR UR35, R11 ;  /* 0x000000000b2372ca */ /* 0x000fca00000e0000 */
        /* <DEDUP_REMOVED lines=27> */
.L_x_7929:
[----:B------:R-:W-:Y:S01]  /*121d0*/  SHF.L.U32 R6, R186, 0x1f, RZ ;  /* 0x0000001fba067819 */ /* 0x000fe200000006ff */
[----:B------:R-:W-:-:S04]  /*121e0*/  IMAD R10, R22, 0x8, R2 ;  /* 0x00000008160a7824 */ /* 0x000fc800078e0202 */
[----:B------:R0:W1:Y:S01]  /*121f0*/  SYNCS.PHASECHK.TRANS64.TRYWAIT P4, [R10+URZ+0x28850], R6 ;  /* 0x028850060a0075a7 */ /* 0x000062000808017f */
[----:B------:R-:W-:Y:S05]  /*12200*/  @!P0 BRA `(.L_x_7930) ;  /* 0x0000000000048947 */ /* 0x000fea0003800000 */
[----:B------:R-:W-:Y:S01]  /*12210*/  BPT.TRAP 0x1 ;  /* 0x000000040000795c */ /* 0x000fe20000300000 */
.L_x_7930:
[----:B-1----:R-:W-:Y:S05]  /*12220*/  @P4 BRA `(.L_x_7928) ;  /* 0x0000000000084947 */ /* 0x002fea0003800000 */
[----:B------:R-:W1:Y:S02]  /*12230*/  SYNCS.PHASECHK.TRANS64.TRYWAIT P4, [R10+URZ+0x28850], R6 ;  /* 0x028850060a0075a7 */ /* 0x000e64000808017f */
[----:B-1----:R-:W-:Y:S05]  /*12240*/  @!P4 BRA `(.L_x_7931) ;  /* 0x0000015c00a0c947 */ /* 0x002fea0003800000 */
.L_x_7928:
[----:B01----:R-:W-:Y:S01]  /*12250*/  VIADD R6, R2, 0x400 ;  /* 0x0000040002067836 */ /* 0x003fe20000000000 */
[----:B------:R-:W-:Y:S05]  /*12260*/  WARPSYNC.ALL ;  /* 0x0000000000007948 */ /* 0x000fea0003800000 */
[----:B------:R-:W-:Y:S01]  /*12270*/  SHF.R.U32.HI R6, RZ, 0x4, R6 ;  /* 0x00000004ff067819 */ /* 0x000fe20000011606 */
[----:B------:R-:W-:Y:S01]  /*12280*/  IMAD.MOV.U32 R11, RZ, RZ, 0x40000040 ;  /* 0x40000040ff0b7424 */ /* 0x000fe200078e00ff */
[----:B------:R-:W-:Y:S01]  /*12290*/  WARPGROUP.ARRIVE ;  /* 0x00000000000079c5 */ /* 0x000fe20000000000 */
[----:B------:R-:W-:Y:S01]  /*122a0*/  IMAD.MOV.U32 R13, RZ, RZ, 0x40000040 ;  /* 0x40000040ff0d7424 */ /* 0x000fe200078e00ff */
[----:B------:R-:W-:-:S04]  /*122b0*/  LOP3.LUT R6, R6, 0x3fff, RZ, 0xc0, !PT ;  /* 0x00003fff06067812 */ /* 0x000fc800078ec0ff */
[----:B------:R-:W0:Y:S01]  /*122c0*/  S2R R20, SR_TID.X ;  /* 0x0000000000147919 */ /* 0x000e220000002100 */
[----:B------:R-:W-:Y:S01]  /*122d0*/  R2UR UR7, R11 ;  /* 0x000000000b0772ca */ /* 0x000fe200000e0000 */
[----:B------:R-:W-:Y:S01]  /*122e0*/  IMAD.MOV.U32 R11, RZ, RZ, 0x40000040 ;  /* 0x40000040ff0b7424 */ /* 0x000fe200078e00ff */
[----:B------:R-:W-:-:S05]  /*122f0*/  LOP3.LUT R6, R6, 0x4000000, RZ, 0xfc, !PT ;  /* 0x0400000006067812 */ /* 0x000fca00078efcff */
[----:B------:R-:W-:Y:S02]  /*12300*/  IMAD R10, R22, 0x800, R6 ;  /* 0x00000800160a7824 */ /* 0x000fe400078e0206 */
[----:B------:R-:W-:Y:S02]  /*12310*/  @!P1 IMAD R6, R14, 0x8, R2 ;  /* 0x000000080e069824 */ /* 0x000fe400078e0202 */
[C---:B------:R-:W-:Y:S01]  /*12320*/  VIADD R12, R10.reuse, 0x80 ;  /* 0x000000800a0c7836 */ /* 0x040fe20000000000 */
[----:B------:R-:W-:Y:S01]  /*12330*/  R2UR UR6, R10 ;  /* 0x000000000a0672ca */ /* 0x000fe200000e0000 */
[----:B------:R-:W-:-:S05]  /*12340*/  @!P1 VIADD R6, R6, 0x28840 ;  /* 0x0002884006069836 */ /* 0x000fca0000000000 */
[----:B------:R-:W-:-:S07]  /*12350*/  @!P1 PRMT R6, RZ, 0x654, R6 ;  /* 0x00000654ff069816 */ /* 0x000fce0000000006 */
[----:B------:R-:W-:Y:S01]  /*12360*/  HGMMA.64x128x16.F32 R88, R180, gdesc[UR4].tnspB, R88, gsb0 ;  /* 0x41e00004b4587df0 */ /* 0x000fe20008000858 */
[----:B------:R-:W-:Y:S01]  /*12370*/  R2UR UR6, R12 ;  /* 0x000000000c0672ca */ /* 0x000fe200000e0000 */
[----:B------:R-:W-:Y:S01]  /*12380*/  VIADD R12, R10, 0x100 ;  /* 0x000001000a0c7836 */ /* 0x000fe20000000000 */
[----:B------:R-:W-:Y:S01]  /*12390*/  R2UR UR7, R13 ;  /* 0x000000000d0772ca */ /* 0x000fe200000e0000 */
[----:B------:R-:W-:Y:S01]  /*123a0*/  IMAD.MOV.U32 R13, RZ, RZ, 0x40000040 ;  /* 0x40000040ff0d7424 */ /* 0x000fe200078e00ff */
[----:B0-----:R-:W-:Y:S01]  /*123b0*/  SHF.R.U32.HI R20, RZ, 0x7, R20 ;  /* 0x00000007ff147819 */ /* 0x001fe20000011614 */
        /* <DEDUP_REMOVED lines=32> */
[----:B------:R-:W-:Y:S01]  /*125c0*/  R2UR UR6, R12 ;  /* 0x000000000c0672ca */ /* 0x000fe200000e0000 */
[----:B------:R-:W-:Y:S01]  /*125d0*/  IMAD.SHL.U32 R12, R3, 0x80, RZ ;  /* 0x00000080030c7824 */ /* 0x000fe200078e00ff */
[----:B------:R-:W-:Y:S01]  /*125e0*/  R2UR UR7, R13 ;  /* 0x000000000d0772ca */ /* 0x000fe200000e0000 */
[----:B------:R-:W-:Y:S02]  /*125f0*/  WARPGROUP.DEPBAR.LE gsb0, 0x0 ;  /* 0x00008000000079c5 */ /* 0x000fe40000010000 */
[----:B------:R-:W-:-:S10]  /*12600*/  WARPGROUP.ARRIVE ;  /* 0x00000000000079c5 */ /* 0x000fd40000000000 */
[----:B------:R-:W-:Y:S01]  /*12610*/  HGMMA.64x128x16.F32 R88, R156, gdesc[UR4].tnspB, R88, gsb0 ;  /* 0x41e000049c587df0 */ /* 0x000fe20008000858 */
[----:B------:R-:W-:Y:S02]  /*12620*/  R2UR UR6, R10 ;  /* 0x000000000a0672ca */ /* 0x000fe400000e0000 */
[----:B------:R-:W-:Y:S01]  /*12630*/  R2UR UR7, R11 ;  /* 0x000000000b0772ca */ /* 0x000fe200000e0000 */
[----:B------:R-:W0:Y:S08]  /*12640*/  @P2 LDC R10, c[0x0][0x44c] ;  /* 0x00011300ff0a2b82 */ /* 0x000e300000000800 */
[----:B------:R-:W1:Y:S01]  /*12650*/  @P2 LDC R11, c[0x0][0x450] ;  /* 0x00011400ff0b2b82 */ /* 0x000e620000000800 */
[----:B------:R-:W-:-:S02]  /*12660*/  WARPGROUP.DEPBAR.LE gsb0, 0x0 ;  /* 0x00008000000079c5 */ /* 0x000fc40000010000 */
[----:B------:R-:W-:-:S06]  /*12670*/  WARPGROUP.ARRIVE ;  /* 0x00000000000079c5 */ /* 0x000fcc0000000000 */
[----:B------:R-:W-:Y:S03]  /*12680*/  HGMMA.64x128x16.F32 R88, R152, gdesc[UR4].tnspB, R88, gsb0 ;  /* 0x41e0000498587df0 */ /* 0x000fe60008000858 */
[----:B------:R-:W-:Y:S02]  /*12690*/  WARPGROUP.DEPBAR.LE gsb0, 0x0 ;  /* 0x00008000000079c5 */ /* 0x000fe40000010000 */
[----:B------:R-:W-:-:S04]  /*126a0*/  IMAD.IADD R153, R195, 0x1, R192 ;  /* 0x00000001c3997824 */ /* 0x000fc800078e02c0 */
[----:B0-----:R-:W-:-:S05]  /*126b0*/  @P2 IMAD.HI.U32 R10, R153, R10, RZ ;  /* 0x0000000a990a2227 */ /* 0x001fca00078e00ff */
[----:B-1----:R-:W-:Y:S02]  /*126c0*/  @P2 SHF.R.U32.HI R153, RZ, R11, R10 ;  /* 0x0000000bff992219 */ /* 0x002fe4000001160a */
[----:B------:R-:W-:Y:S02]  /*126d0*/  IADD3 R10, -R20, 0xb, RZ ;  /* 0x0000000b140a7810 */ /* 0x000fe40007ffe1ff */
[----:B------:R-:W-:Y:S01]  /*126e0*/  IADD3 R20, -R188, 0x1, -R12 ;  /* 0x00000001bc147810 */ /* 0x000fe20007ffe90c */
[----:B------:R-:W0:Y:S03]  /*126f0*/  SHFL.IDX PT, R154, R153, RZ, 0x1c1f ;  /* 0x001c1fff999a7589 */ /* 0x000e2600000e0000 */
[----:B------:R-:W-:Y:S01]  /*12700*/  IADD3 R20, -R187, R20, R189 ;  /* 0x00000014bb147210 */ /* 0x000fe20007ffe1bd */
[----:B------:R1:W-:Y:S06]  /*12710*/  BAR.ARV R10, 0x100 ;  /* 0x0004000a0000751d */ /* 0x0003ec0000002000 */
[----:B------:R2:W-:Y:S01]  /*12720*/  @!P1 SYNCS.ARRIVE.TRANS64.RED.A1T0 RZ, [R6+URZ], RZ ;  /* 0x000000ff06ff99a7 */ /* 0x0005e2000810043f */
[----:B------:R-:W-:-:S02]  /*12730*/  VIADD R152, R20, UR55 ;  /* 0x0000003714987c36 */ /* 0x000fc40008000000 */
[----:B--2---:R-:W-:-:S05]  /*12740*/  IMAD.U32 R6, RZ, RZ, UR52 ;  /* 0x00000034ff067e24 */ /* 0x004fca000f8e00ff */
[----:B------:R-:W-:-:S05]  /*12750*/  LOP3.LUT R21, RZ, R6, RZ, 0x33, !PT ;  /* 0x00000006ff157212 */ /* 0x000fca00078e33ff */
[----:B------:R-:W-:Y:S02]  /*12760*/  IMAD.IADD R21, R21, 0x1, R20 ;  /* 0x0000000115157824 */ /* 0x000fe400078e0214 */
[--C-:B0-----:R-:W-:Y:S02]  /*12770*/  IMAD.IADD R20, R152, 0x1, R154.reuse ;  /* 0x0000000198147824 */ /* 0x101fe400078e029a */
[----:B------:R-:W-:Y:S01]  /*12780*/  IMAD.IADD R13, R21, 0x1, R154 ;  /* 0x00000001150d7824 */ /* 0x000fe200078e029a */
[----:B-1----:R-:W-:Y:S06]  /*12790*/  @!P3 BRA `(.L_x_7932) ;  /* 0x000000000058b947 */ /* 0x002fec0003800000 */
        /* <DEDUP_REMOVED lines=12> */
.L_x_7934:
[----:B------:R-:W-:-:S05]  /*12860*/  IMAD.U32 R155, RZ, RZ, UR51 ;  /* 0x00000033ff9b7e24 */ /* 0x000fca000f8e00ff */
[----:B------:R-:W-:-:S13]  /*12870*/  ISETP.NE.AND P4, PT, R155, 0x1, PT ;  /* 0x000000019b00780c */ /* 0x000fda0003f85270 */
[----:B------:R-:W0:Y:S02]  /*12880*/  @P4 LDC.64 R10, c[0x0][0x9e8] ;  /* 0x00027a00ff0a4b82 */ /* 0x000e240000000a00 */
[----:B0-----:R-:W-:-:S05]  /*12890*/  @P4 IMAD.HI.U32 R10, R157, R10, RZ ;  /* 0x0000000a9d0a4227 */ /* 0x001fca00078e00ff */
[----:B------:R-:W-:-:S07]  /*128a0*/  @P4 SHF.R.U32.HI R157, RZ, R11, R10 ;  /* 0x0000000bff9d4219 */ /* 0x000fce000001160a */
.L_x_7935:
[----:B------:R-:W-:Y:S05]  /*128b0*/  BSYNC B0 ;  /* 0x0000000000007941 */ /* 0x000fea0003800000 */
.L_x_7933:
[----:B------:R-:W-:-:S04]  /*128c0*/  IMAD R157, R157, R155, -R12 ;  /* 0x0000009b9d9d7224 */ /* 0x000fc800078e0a0c */
[----:B------:R-:W-:-:S05]  /*128d0*/  IMAD.IADD R10, R157, 0x1, -R188 ;  /* 0x000000019d0a7824 */ /* 0x000fca00078e0abc */
[----:B------:R-:W-:Y:S02]  /*128e0*/  VIADDMNMX R20, R10, R155, R20, PT ;  /* 0x0000009b0a147246 */ /* 0x000fe40003800114 */
[----:B------:R-:W-:-:S07]  /*128f0*/  VIMNMX R13, R13, R10, !PT ;  /* 0x0000000a0d0d7248 */ /* 0x000fce0007fe0100 */
.L_x_7932:
[----:B------:R-:W-:Y:S01]  /*12900*/  ISETP.GT.AND P4, PT, R3, -0x1, PT ;  /* 0xffffffff0300780c */ /* 0x000fe20003f84270 */
[----:B------:R-:W0:Y:S03]  /*12910*/  SHFL.IDX PT, R10, R153, 0x1, 0x1c1f ;  /* 0x003c1f00990a7f89 */ /* 0x000e2600000e0000 */
[----:B------:R-:W-:-:S04]  /*12920*/  ISETP.GT.AND P5, PT, R13, RZ, P4 ;  /* 0x000000ff0d00720c */ /* 0x000fc800027a4270 */
[----:B------:R-:W-:-:S04]  /*12930*/  ISETP.LT.OR P5, PT, R20, 0x1, P5 ;  /* 0x000000011400780c */ /* 0x000fc80002fa1670 */
[----:B------:R-:W-:Y:S02]  /*12940*/  FSEL R24, R24, -INF , !P5 ;  /* 0xff80000018187808 */ /* 0x000fe40006800000 */
[----:B------:R-:W-:-:S04]  /*12950*/  ISETP.GT.AND P5, PT, R13, 0x1, P4 ;  /* 0x000000010d00780c */ /* 0x000fc800027a4270 */
[----:B------:R-:W-:-:S04]  /*12960*/  ISETP.LT.OR P5, PT, R20, 0x2, P5 ;  /* 0x000000021400780c */ /* 0x000fc80002fa1670 */
[----:B------:R-:W-:Y:S02]  /*12970*/  FSEL R25, R25, -INF , !P5 ;  /* 0xff80000019197808 */ /* 0x000fe40006800000 */
[----:B------:R-:W-:Y:S01]  /*12980*/  ISETP.GT.AND P5, PT, R13, 0x8, P4 ;  /* 0x000000080d00780c */ /* 0x000fe200027a4270 */
[--C-:B0-----:R-:W-:Y:S02]  /*12990*/  IMAD.IADD R152, R152, 0x1, R10.reuse ;  /* 0x0000000198987824 */ /* 0x101fe400078e020a */
[----:B------:R-:W-:Y:S01]  /*129a0*/  IMAD.IADD R21, R21, 0x1, R10 ;  /* 0x0000000115157824 */ /* 0x000fe200078e020a */
[----:B------:R-:W-:-:S04]  /*129b0*/  ISETP.LT.OR P5, PT, R20, 0x9, P5 ;  /* 0x000000091400780c */ /* 0x000fc80002fa1670 */
[----:B------:R-:W-:Y:S02]  /*129c0*/  FSEL R28, R28, -INF , !P5 ;  /* 0xff8000001c1c7808 */ /* 0x000fe40006800000 */
[----:B------:R-:W-:-:S04]  /*129d0*/  ISETP.GT.AND P5, PT, R13, 0x9, P4 ;  /* 0x000000090d00780c */ /* 0x000fc800027a4270 */
        /* <DEDUP_REMOVED lines=85> */
[----:B------:R-:W-:Y:S01]  /*12f30*/  FSEL R85, R85, -INF , !P5 ;  /* 0xff80000055557808 */ /* 0x000fe20006800000 */
[----:B------:R-:W-:Y:S08]  /*12f40*/  @!P3 BRA `(.L_x_7936) ;  /* 0x000000000058b947 */ /* 0x000ff00003800000 */
        /* <DEDUP_REMOVED lines=12> */
.L_x_7938:
[----:B------:R-:W-:-:S05]  /*13010*/  IMAD.U32 R13, RZ, RZ, UR51 ;  /* 0x00000033ff0d7e24 */ /* 0x000fca000f8e00ff */
[----:B------:R-:W-:-:S13]  /*13020*/  ISETP.NE.AND P5, PT, R13, 0x1, PT ;  /* 0x000000010d00780c */ /* 0x000fda0003fa5270 */
[----:B------:R-:W0:Y:S02]  /*13030*/  @P5 LDC.64 R10, c[0x0][0x9e8] ;  /* 0x00027a00ff0a5b82 */ /* 0x000e240000000a00 */
[----:B0-----:R-:W-:-:S05]  /*13040*/  @P5 IMAD.HI.U32 R10, R153, R10, RZ ;  /* 0x0000000a990a5227 */ /* 0x001fca00078e00ff */
[----:B------:R-:W-:-:S07]  /*13050*/  @P5 SHF.R.U32.HI R153, RZ, R11, R10 ;  /* 0x0000000bff995219 */ /* 0x000fce000001160a */
.L_x_7939:
[----:B------:R-:W-:Y:S05]  /*13060*/  BSYNC B0 ;  /* 0x0000000000007941 */ /* 0x000fea0003800000 */
.L_x_7937:
[----:B------:R-:W-:-:S04]  /*13070*/  IMAD R153, R153, R13, -R12 ;  /* 0x0000000d99997224 */ /* 0x000fc800078e0a0c */
[----:B------:R-:W-:-:S05]  /*13080*/  IMAD.IADD R10, R153, 0x1, -R188 ;  /* 0x00000001990a7824 */ /* 0x000fca00078e0abc */
[----:B------:R-:W-:Y:S02]  /*13090*/  VIADDMNMX R152, R10, R13, R152, PT ;  /* 0x0000000d0a987246 */ /* 0x000fe40003800198 */
[----:B------:R-:W-:-:S07]  /*130a0*/  VIMNMX R21, R21, R10, !PT ;  /* 0x0000000a15157248 */ /* 0x000fce0007fe0100 */
.L_x_7936:
[----:B------:R-:W-:Y:S01]  /*130b0*/  ISETP.GT.AND P5, PT, R21, 0x1, P4 ;  /* 0x000000011500780c */ /* 0x000fe200027a4270 */
[----:B------:R-:W-:Y:S01]  /*130c0*/  UMOV UR46, UR50 ;  /* 0x00000032002e7c82 */ /* 0x000fe20008000000 */
[----:B------:R-:W-:Y:S01]  /*130d0*/  FMNMX.FTZ R10, R24, R0, !PT ;  /* 0x00000000180a7209 */ /* 0x000fe20007810000 */
[----:B------:R-:W-:Y:S01]  /*130e0*/  IMAD.MOV.U32 R186, RZ, RZ, R15 ;  /* 0x000000ffffba7224 */ /* 0x000fe200078e000f */
[----:B------:R-:W-:Y:S02]  /*130f0*/  ISETP.LT.OR P5, PT, R152, 0x2, P5 ;  /* 0x000000029800780c */ /* 0x000fe40002fa1670 */
[----:B------:R-:W-:Y:S02]  /*13100*/  FMNMX.FTZ R11, R25, R10, !PT ;  /* 0x0000000a190b7209 */ /* 0x000fe40007810000 */
[----:B------:R-:W-:Y:S02]  /*13110*/  FSEL R27, R27, -INF , !P5 ;  /* 0xff8000001b1b7808 */ /* 0x000fe40006800000 */
[----:B------:R-:W-:-:S02]  /*13120*/  ISETP.GT.AND P5, PT, R21, 0x8, P4 ;  /* 0x000000081500780c */ /* 0x000fc400027a4270 */
[----:B------:R-:W-:Y:S02]  /*13130*/  FMNMX.FTZ R10, R28, R11, !PT ;  /* 0x0000000b1c0a7209 */ /* 0x000fe40007810000 */
[----:B------:R-:W-:Y:S02]  /*13140*/  ISETP.LT.OR P5, PT, R152, 0x9, P5 ;  /* 0x000000099800780c */ /* 0x000fe40002fa1670 */
[----:B------:R-:W-:Y:S02]  /*13150*/  FMNMX.FTZ R11, R29, R10, !PT ;  /* 0x0000000a1d0b7209 */ /* 0x000fe40007810000 */
[----:B------:R-:W-:Y:S02]  /*13160*/  FSEL R30, R30, -INF , !P5 ;  /* 0xff8000001e1e7808 */ /* 0x000fe40006800000 */
[----:B------:R-:W-:Y:S02]  /*13170*/  ISETP.GT.AND P5, PT, R21, 0x9, P4 ;  /* 0x000000091500780c */ /* 0x000fe400027a4270 */
[----:B------:R-:W-:-:S02]  /*13180*/  FMNMX.FTZ R10, R32, R11, !PT ;  /* 0x0000000b200a7209 */ /* 0x000fc40007810000 */
[----:B------:R-:W-:Y:S02]  /*13190*/  ISETP.LT.OR P5, PT, R152, 0xa, P5 ;  /* 0x0000000a9800780c */ /* 0x000fe40002fa1670 */
[----:B------:R-:W-:Y:S02]  /*131a0*/  FMNMX.FTZ R11, R33, R10, !PT ;  /* 0x0000000a210b7209 */ /* 0x000fe40007810000 */
[----:B------:R-:W-:Y:S02]  /*131b0*/  FSEL R31, R31, -INF , !P5 ;  /* 0xff8000001f1f7808 */ /* 0x000fe40006800000 */
[----:B------:R-:W-:Y:S02]  /*131c0*/  ISETP.GT.AND P5, PT, R21, 0x10, P4 ;  /* 0x000000101500780c */ /* 0x000fe400027a4270 */
[----:B------:R-:W-:Y:S02]  /*131d0*/  FMNMX.FTZ R10, R36, R11, !PT ;  /* 0x0000000b240a7209 */ /* 0x000fe40007810000 */
[----:B------:R-:W-:-:S02]  /*131e0*/  ISETP.LT.OR P5, PT, R152, 0x11, P5 ;  /* 0x000000119800780c */ /* 0x000fc40002fa1670 */
[----:B------:R-:W-:Y:S02]  /*131f0*/  FMNMX.FTZ R11, R37, R10, !PT ;  /* 0x0000000a250b7209 */ /* 0x000fe40007810000 */
[----:B------:R-:W-:Y:S02]  /*13200*/  FSEL R34, R34, -INF , !P5 ;  /* 0xff80000022227808 */ /* 0x000fe40006800000 */
[----:B------:R-:W-:Y:S02]  /*13210*/  ISETP.GT.AND P5, PT, R21, 0x11, P4 ;  /* 0x000000111500780c */ /* 0x000fe400027a4270 */
[----:B------:R-:W-:Y:S02]  /*13220*/  FMNMX.FTZ R10, R40, R11, !PT ;  /* 0x0000000b280a7209 */ /* 0x000fe40007810000 */
[----:B------:R-:W-:Y:S02]  /*13230*/  ISETP.LT.OR P5, PT, R152, 0x12, P5 ;  /* 0x000000129800780c */ /* 0x000fe40002fa1670 */
[----:B------:R-:W-:-:S02]  /*13240*/  FMNMX.FTZ R11, R41, R10, !PT ;  /* 0x0000000a290b7209 */ /* 0x000fc40007810000 */
[----:B------:R-:W-:Y:S02]  /*13250*/  FSEL R35, R35, -INF , !P5 ;  /* 0xff80000023237808 */ /* 0x000fe40006800000 */
[----:B------:R-:W-:Y:S02]  /*13260*/  ISETP.GT.AND P5, PT, R21, 0x18, P4 ;  /* 0x000000181500780c */ /* 0x000fe400027a4270 */
[----:B------:R-:W-:Y:S02]  /*13270*/  FMNMX.FTZ R10, R44, R11, !PT ;  /* 0x0000000b2c0a7209 */ /* 0x000fe40007810000 */
[----:B------:R-:W-:Y:S02]  /*13280*/  ISETP.LT.OR P5, PT, R152, 0x19, P5 ;  /* 0x000000199800780c */ /* 0x000fe40002fa1670 */
[----:B------:R-:W-:Y:S02]  /*13290*/  FMNMX.FTZ R11, R45, R10, !PT ;  /* 0x0000000a2d0b7209 */ /* 0x000fe40007810000 */
[----:B------:R-:W-:-:S02]  /*132a0*/  FSEL R38, R38, -INF , !P5 ;  /* 0xff80000026267808 */ /* 0x000fc40006800000 */
[----:B------:R-:W-:Y:S02]  /*132b0*/  ISETP.GT.AND P5, PT, R21, 0x19, P4 ;  /* 0x000000191500780c */ /* 0x000fe400027a4270 */
[----:B------:R-:W-:Y:S02]  /*132c0*/  FMNMX.FTZ R10, R48, R11, !PT ;  /* 0x0000000b300a7209 */ /* 0x000fe40007810000 */
        /* <DEDUP_REMOVED lines=48> */
[----:B------:R-:W-:Y:S01]  /*135d0*/  ISETP.GT.AND P5, PT, R21, 0x41, P4 ;  /* 0x000000411500780c */ /* 0x000fe200027a4270 */
[----:B------:R-:W0:Y:S03]  /*135e0*/  SHFL.BFLY PT, R11, R10, 0x2, 0x1f ;  /* 0x0c401f000a0b7f89 */ /* 0x000e2600000e0000 */
[----:B------:R-:W-:-:S04]  /*135f0*/  ISETP.LT.OR P5, PT, R152, 0x42, P5 ;  /* 0x000000429800780c */ /* 0x000fc80002fa1670 */
[----:B------:R-:W-:Y:S02]  /*13600*/  FSEL R59, R59, -INF , !P5 ;  /* 0xff8000003b3b7808 */ /* 0x000fe40006800000 */
[----:B------:R-:W-:-:S04]  /*13610*/  ISETP.GT.AND P5, PT, R21, 0x48, P4 ;  /* 0x000000481500780c */ /* 0x000fc800027a4270 */
[----:B------:R-:W-:-:S04]  /*13620*/  ISETP.LT.OR P5, PT, R152, 0x49, P5 ;  /* 0x000000499800780c */ /* 0x000fc80002fa1670 */
[----:B------:R-:W-:Y:S02]  /*13630*/  FSEL R62, R62, -INF , !P5 ;  /* 0xff8000003e3e7808 */ /* 0x000fe40006800000 */
[----:B------:R-:W-:-:S04]  /*13640*/  ISETP.GT.AND P5, PT, R21, 0x49, P4 ;  /* 0x000000491500780c */ /* 0x000fc800027a4270 */
[----:B------:R-:W-:Y:S02]  /*13650*/  ISETP.LT.OR P5, PT, R152, 0x4a, P5 ;  /* 0x0000004a9800780c */ /* 0x000fe40002fa1670 */
[----:B0-----:R-:W-:Y:S02]  /*13660*/  FMNMX.FTZ R11, R10, R11, !PT ;  /* 0x0000000b0a0b7209 */ /* 0x001fe40007810000 */
        /* <DEDUP_REMOVED lines=13> */
[----:B------:R-:W-:-:S03]  /*13740*/  FMUL.FTZ R11, R10, UR46 ;  /* 0x0000002e0a0b7c20 */ /* 0x000fc60008410000 */
        /* <DEDUP_REMOVED lines=23> */
[C---:B------:R-:W-:Y:S02]  /*138c0*/  ISETP.GT.AND P5, PT, R21.reuse, RZ, P4 ;  /* 0x000000ff1500720c */ /* 0x040fe400027a4270 */
[----:B------:R-:W-:Y:S02]  /*138d0*/  ISETP.GT.AND P4, PT, R21, 0x79, P4 ;  /* 0x000000791500780c */ /* 0x000fe40002784270 */
[C---:B------:R-:W-:Y:S02]  /*138e0*/  ISETP.LT.OR P5, PT, R152.reuse, 0x1, P5 ;  /* 0x000000019800780c */ /* 0x040fe40002fa1670 */
[----:B------:R-:W-:Y:S02]  /*138f0*/  ISETP.LT.OR P4, PT, R152, 0x7a, P4 ;  /* 0x0000007a9800780c */ /* 0x000fe40002781670 */
[----:B------:R-:W-:-:S02]  /*13900*/  FSEL R26, R26, -INF , !P5 ;  /* 0xff8000001a1a7808 */ /* 0x000fc40006800000 */
[----:B------:R-:W-:Y:S02]  /*13910*/  FSETP.NEU.FTZ.AND P5, PT, R10, -INF , PT ;  /* 0xff8000000a00780b */ /* 0x000fe40003fbd000 */
[----:B------:R-:W-:Y:S02]  /*13920*/  FMNMX.FTZ R20, R26, R8, !PT ;  /* 0x000000081a147209 */ /* 0x000fe40007810000 */
[----:B------:R-:W-:Y:S02]  /*13930*/  FSEL R11, R11, RZ, P5 ;  /* 0x000000ff0b0b7208 */ /* 0x000fe40002800000 */
[----:B------:R-:W-:Y:S02]  /*13940*/  FMNMX.FTZ R21, R27, R20, !PT ;  /* 0x000000141b157209 */ /* 0x000fe40007810000 */
[----:B------:R-:W-:Y:S01]  /*13950*/  FSEL R87, R87, -INF , !P4 ;  /* 0xff80000057577808 */ /* 0x000fe20006000000 */
        /* <DEDUP_REMOVED lines=19> */
[----:B------:R0:W-:Y:S01]  /*13a90*/  MUFU.EX2 R21, R37 ;  /* 0x0000002500157308 */ /* 0x0001e20000000800 */
        /* <DEDUP_REMOVED lines=8> */
[--C-:B0-----:R-:W-:Y:S01]  /*13b20*/  FFMA.FTZ R37, R69, UR46, -R11.reuse ;  /* 0x0000002e45257c23 */ /* 0x101fe2000801080b */
        /* <DEDUP_REMOVED lines=19> */
[----:B------:R-:W-:Y:S01]  /*13c60*/  FMNMX.FTZ R29, R59, R28, !PT ;  /* 0x0000001c3b1d7209 */ /* 0x000fe20007810000 */
[----:B------:R-:W-:Y:S02]  /*13c70*/  FFMA.FTZ R28, R49, UR46, -R11 ;  /* 0x0000002e311c7c23 */ /* 0x000fe4000801080b */
        /* <DEDUP_REMOVED lines=23> */
[----:B------:R-:W-:Y:S02]  /*13df0*/  MUFU.EX2 R174, R174 ;  /* 0x000000ae00ae7308 */ /* 0x000fe40000000800 */
[----:B0-----:R-:W0:Y:S06]  /*13e00*/  SHFL.BFLY PT, R45, R40, 0x2, 0x1f ;  /* 0x0c401f00282d7f89 */ /* 0x001e2c00000e0000 */
        /* <DEDUP_REMOVED lines=8> */
[----:B0-----:R-:W-:-:S07]  /*13e90*/  FMNMX.FTZ R11, R45, R48, !PT ;  /* 0x000000302d0b7209 */ /* 0x001fce0007810000 */
[----:B------:R-:W-:Y:S01]  /*13ea0*/  MUFU.EX2 R166, R166 ;  /* 0x000000a600a67308 */ /* 0x000fe20000000800 */
[----:B------:R-:W-:Y:S02]  /*13eb0*/  FSEL R45, R10, RZ, P5 ;  /* 0x000000ff0a2d7208 */ /* 0x000fe40002800000 */
[C---:B------:R-:W-:Y:S01]  /*13ec0*/  FSETP.NEU.FTZ.AND P4, PT, R11.reuse, -INF , PT ;  /* 0xff8000000b00780b */ /* 0x040fe20003f9d000 */
[----:B------:R-:W-:Y:S02]  /*13ed0*/  FMUL.FTZ R48, R11, UR46 ;  /* 0x0000002e0b307c20 */ /* 0x000fe40008410000 */
[----:B------:R-:W-:Y:S02]  /*13ee0*/  FADD.FTZ R0, -R45, R0 ;  /* 0x000000002d007221 */ /* 0x000fe40000010100 */
[----:B------:R-:W-:Y:S01]  /*13ef0*/  MUFU.EX2 R33, R61 ;  /* 0x0000003d00217308 */ /* 0x000fe20000000800 */
[----:B------:R-:W-:Y:S01]  /*13f00*/  FSEL R48, R48, RZ, P4 ;  /* 0x000000ff30307208 */ /* 0x000fe20002000000 */
[----:B------:R-:W-:-:S04]  /*13f10*/  FMUL.FTZ R0, R0, UR46 ;  /* 0x0000002e00007c20 */ /* 0x000fc80008410000 */
[--C-:B------:R-:W-:Y:S01]  /*13f20*/  FFMA.FTZ R179, R38, UR46, -R48.reuse ;  /* 0x0000002e26b37c23 */ /* 0x100fe20008010830 */
[--C-:B------:R-:W-:Y:S01]  /*13f30*/  FFMA.FTZ R181, R26, UR46, -R48.reuse ;  /* 0x0000002e1ab57c23 */ /* 0x100fe20008010830 */
[----:B------:R-:W0:Y:S01]  /*13f40*/  MUFU.EX2 R0, R0 ;  /* 0x0000000000007308 */ /* 0x000e220000000800 */
[--C-:B------:R-:W-:Y:S01]  /*13f50*/  FFMA.FTZ R26, R27, UR46, -R48.reuse ;  /* 0x0000002e1b1a7c23 */ /* 0x100fe20008010830 */
[--C-:B------:R-:W-:Y:S01]  /*13f60*/  FFMA.FTZ R183, R30, UR46, -R48.reuse ;  /* 0x0000002e1eb77c23 */ /* 0x100fe20008010830 */
[--C-:B------:R-:W-:Y:S01]  /*13f70*/  FFMA.FTZ R27, R31, UR46, -R48.reuse ;  /* 0x0000002e1f1b7c23 */ /* 0x100fe20008010830 */
[--C-:B------:R-:W-:Y:S01]  /*13f80*/  FFMA.FTZ R177, R34, UR46, -R48.reuse ;  /* 0x0000002e22b17c23 */ /* 0x100fe20008010830 */
[----:B------:R-:W-:Y:S01]  /*13f90*/  FFMA.FTZ R30, R35, UR46, -R48 ;  /* 0x0000002e231e7c23 */ /* 0x000fe20008010830 */
[----:B------:R-:W-:Y:S02]  /*13fa0*/  @!P1 IMAD R31, R22, 0x8, R2 ;  /* 0x00000008161f9824 */ /* 0x000fe400078e0202 */
[--C-:B------:R-:W-:Y:S01]  /*13fb0*/  FFMA.FTZ R22, R39, UR46, -R48.reuse ;  /* 0x0000002e27167c23 */ /* 0x100fe20008010830 */
[----:B------:R-:W-:Y:S01]  /*13fc0*/  MUFU.EX2 R181, R181 ;  /* 0x000000b500b57308 */ /* 0x000fe20000000800 */
[----:B------:R-:W-:Y:S01]  /*13fd0*/  FFMA.FTZ R173, R42, UR46, -R48 ;  /* 0x0000002e2aad7c23 */ /* 0x000fe20008010830 */
[----:B------:R-:W-:-:S02]  /*13fe0*/  @!P1 VIADD R31, R31, 0x28860 ;  /* 0x000288601f1f9836 */ /* 0x000fc40000000000 */
[--C-:B------:R-:W-:Y:S01]  /*13ff0*/  FFMA.FTZ R175, R46, UR46, -R48.reuse ;  /* 0x0000002e2eaf7c23 */ /* 0x100fe20008010830 */
[--C-:B------:R-:W-:Y:S01]  /*14000*/  FFMA.FTZ R34, R47, UR46, -R48.reuse ;  /* 0x0000002e2f227c23 */ /* 0x100fe20008010830 */
[--C-:B------:R-:W-:Y:S01]  /*14010*/  FFMA.FTZ R169, R50, UR46, -R48.reuse ;  /* 0x0000002e32a97c23 */ /* 0x100fe20008010830 */
[----:B------:R-:W-:Y:S01]  /*14020*/  FFMA.FTZ R51, R51, UR46, -R48 ;  /* 0x0000002e33337c23 */ /* 0x000fe20008010830 */
[----:B------:R-:W-:Y:S01]  /*14030*/  @!P1 PRMT R31, RZ, 0x654, R31 ;  /* 0x00000654ff1f9816 */ /* 0x000fe2000000001f */
[----:B------:R-:W-:Y:S01]  /*14040*/  MUFU.EX2 R26, R26 ;  /* 0x0000001a001a7308 */ /* 0x000fe20000000800 */
[----:B0-----:R-:W-:Y:S01]  /*14050*/  FFMA.FTZ R5, R0, R5, R180 ;  /* 0x0000000500057223 */ /* 0x001fe200000100b4 */
[--C-:B------:R-:W-:Y:S01]  /*14060*/  FFMA.FTZ R171, R54, UR46, -R48.reuse ;  /* 0x0000002e36ab7c23 */ /* 0x100fe20008010830 */
[----:B------:R0:W-:Y:S01]  /*14070*/  @!P1 SYNCS.ARRIVE.TRANS64.RED.A1T0 RZ, [R31+URZ], RZ ;  /* 0x000000ff1fff99a7 */ /* 0x0001e2000810043f */
[C---:B------:R-:W-:Y:S01]  /*14080*/  F2FP.F16.F32.PACK_AB R180, R12.reuse, R180 ;  /* 0x000000b40cb4723e */ /* 0x040fe200000000ff */
[----:B------:R-:W-:Y:S01]  /*14090*/  FADD.FTZ R5, R12, R5 ;  /* 0x000000050c057221 */ /* 0x000fe20000010000 */
[--C-:B------:R-:W-:Y:S01]  /*140a0*/  FFMA.FTZ R55, R55, UR46, -R48.reuse ;  /* 0x0000002e37377c23 */ /* 0x100fe20008010830 */
[--C-:B------:R-:W-:Y:S01]  /*140b0*/  FFMA.FTZ R58, R58, UR46, -R48.reuse ;  /* 0x0000002e3a3a7c23 */ /* 0x100fe20008010830 */
[----:B------:R-:W-:Y:S01]  /*140c0*/  MUFU.EX2 R160, R160 ;  /* 0x000000a000a07308 */ /* 0x000fe20000000800 */
[----:B------:R-:W-:Y:S01]  /*140d0*/  FADD.FTZ R38, R182, R5 ;  /* 0x00000005b6267221 */ /* 0x000fe20000010000 */
[----:B------:R-:W-:Y:S01]  /*140e0*/  F2FP.F16.F32.PACK_AB R182, R13, R182 ;  /* 0x000000b60db6723e */ /* 0x000fe200000000ff */
[--C-:B0-----:R-:W-:Y:S01]  /*140f0*/  FFMA.FTZ R31, R43, UR46, -R48.reuse ;  /* 0x0000002e2b1f7c23 */ /* 0x101fe20008010830 */
[----:B------:R-:W-:Y:S01]  /*14100*/  FFMA.FTZ R59, R59, UR46, -R48 ;  /* 0x0000002e3b3b7c23 */ /* 0x000fe20008010830 */
[----:B------:R-:W-:Y:S01]  /*14110*/  FADD.FTZ R5, R13, R38 ;  /* 0x000000260d057221 */ /* 0x000fe20000010000 */
[--C-:B------:R-:W-:Y:S01]  /*14120*/  FFMA.FTZ R62, R62, UR46, -R48.reuse ;  /* 0x0000002e3e3e7c23 */ /* 0x100fe20008010830 */
[--C-:B------:R-:W-:Y:S01]  /*14130*/  FFMA.FTZ R63, R63, UR46, -R48.reuse ;  /* 0x0000002e3f3f7c23 */ /* 0x100fe20008010830 */
[----:B------:R-:W-:Y:S01]  /*14140*/  MUFU.EX2 R183, R183 ;  /* 0x000000b700b77308 */ /* 0x000fe20000000800 */
[----:B------:R-:W-:Y:S01]  /*14150*/  FADD.FTZ R5, R176, R5 ;  /* 0x00000005b0057221 */ /* 0x000fe20000010000 */
[----:B------:R-:W-:Y:S01]  /*14160*/  F2FP.F16.F32.PACK_AB R176, R20, R176 ;  /* 0x000000b014b0723e */ /* 0x000fe200000000ff */
[--C-:B------:R-:W-:Y:S01]  /*14170*/  FFMA.FTZ R66, R66, UR46, -R48.reuse ;  /* 0x0000002e42427c23 */ /* 0x100fe20008010830 */
[--C-:B------:R-:W-:Y:S01]  /*14180*/  FFMA.FTZ R67, R67, UR46, -R48.reuse ;  /* 0x0000002e43437c23 */ /* 0x100fe20008010830 */
[----:B------:R-:W-:Y:S01]  /*14190*/  FADD.FTZ R5, R20, R5 ;  /* 0x0000000514057221 */ /* 0x000fe20000010000 */
[--C-:B------:R-:W-:Y:S01]  /*141a0*/  FFMA.FTZ R70, R70, UR46, -R48.reuse ;  /* 0x0000002e46467c23 */ /* 0x100fe20008010830 */
[--C-:B------:R-:W-:Y:S01]  /*141b0*/  FFMA.FTZ R71, R71, UR46, -R48.reuse ;  /* 0x0000002e47477c23 */ /* 0x100fe20008010830 */
[----:B------:R-:W-:Y:S01]  /*141c0*/  MUFU.EX2 R36, R36 ;  /* 0x0000002400247308 */ /* 0x000fe20000000800 */
[----:B------:R-:W-:Y:S01]  /*141d0*/  FADD.FTZ R38, R178, R5 ;  /* 0x00000005b2267221 */ /* 0x000fe20000010000 */
[--C-:B------:R-:W-:Y:S01]  /*141e0*/  FFMA.FTZ R74, R74, UR46, -R48.reuse ;  /* 0x0000002e4a4a7c23 */ /* 0x100fe20008010830 */
[--C-:B------:R-:W-:Y:S01]  /*141f0*/  FFMA.FTZ R75, R75, UR46, -R48.reuse ;  /* 0x0000002e4b4b7c23 */ /* 0x100fe20008010830 */
        /* <DEDUP_REMOVED lines=10> */
[-C--:B------:R-:W-:Y:S01]  /*142a0*/  FMUL.FTZ R88, R88, R0.reuse ;  /* 0x0000000058587220 */ /* 0x080fe20000410000 */
[-C--:B------:R-:W-:Y:S01]  /*142b0*/  FMUL.FTZ R89, R89, R0.reuse ;  /* 0x0000000059597220 */ /* 0x080fe20000410000 */
[----:B------:R-:W-:Y:S01]  /*142c0*/  MUFU.EX2 R162, R162 ;  /* 0x000000a200a27308 */ /* 0x000fe20000000800 */
[----:B------:R-:W-:Y:S01]  /*142d0*/  FADD.FTZ R38, R174, R5 ;  /* 0x00000005ae267221 */ /* 0x000fe20000010000 */
[----:B------:R-:W-:Y:S01]  /*142e0*/  FSEL R5, R11, RZ, P4 ;  /* 0x000000ff0b057208 */ /* 0x000fe20002000000 */
[-C--:B------:R-:W-:Y:S01]  /*142f0*/  FMUL.FTZ R92, R92, R0.reuse ;  /* 0x000000005c5c7220 */ /* 0x080fe20000410000 */
[-C--:B------:R-:W-:Y:S01]  /*14300*/  FMUL.FTZ R93, R93, R0.reuse ;  /* 0x000000005d5d7220 */ /* 0x080fe20000410000 */
[----:B------:R-:W-:Y:S01]  /*14310*/  FADD.FTZ R13, R25, R38 ;  /* 0x00000026190d7221 */ /* 0x000fe20000010000 */
[-C--:B------:R-:W-:Y:S01]  /*14320*/  FMUL.FTZ R96, R96, R0.reuse ;  /* 0x0000000060607220 */ /* 0x080fe20000410000 */
[----:B------:R-:W-:Y:S01]  /*14330*/  FADD.FTZ R5, -R5, R8 ;  /* 0x0000000805057221 */ /* 0x000fe20000010100 */
[----:B------:R-:W-:Y:S01]  /*14340*/  MUFU.EX2 R177, R177 ;  /* 0x000000b100b17308 */ /* 0x000fe20000000800 */
[----:B------:R-:W-:Y:S01]  /*14350*/  FADD.FTZ R13, R168, R13 ;  /* 0x0000000da80d7221 */ /* 0x000fe20000010000 */
[-C--:B------:R-:W-:Y:S01]  /*14360*/  FMUL.FTZ R97, R97, R0.reuse ;  /* 0x0000000061617220 */ /* 0x080fe20000410000 */
[----:B------:R-:W-:Y:S01]  /*14370*/  FMUL.FTZ R5, R5, UR46 ;  /* 0x0000002e05057c20 */ /* 0x000fe20008410000 */
[-C--:B------:R-:W-:Y:S01]  /*14380*/  FMUL.FTZ R100, R100, R0.reuse ;  /* 0x0000000064647220 */ /* 0x080fe20000410000 */
[----:B------:R-:W-:Y:S01]  /*14390*/  FADD.FTZ R13, R28, R13 ;  /* 0x0000000d1c0d7221 */ /* 0x000fe20000010000 */
[-C--:B------:R-:W-:Y:S01]  /*143a0*/  FMUL.FTZ R101, R101, R0.reuse ;  /* 0x0000000065657220 */ /* 0x080fe20000410000 */
[-C--:B------:R-:W-:Y:S01]  /*143b0*/  FMUL.FTZ R104, R104, R0.reuse ;  /* 0x0000000068687220 */ /* 0x080fe20000410000 */
[----:B------:R-:W0:Y:S01]  /*143c0*/  MUFU.EX2 R8, R5 ;  /* 0x0000000500087308 */ /* 0x000e220000000800 */
[----:B------:R-:W-:Y:S01]  /*143d0*/  FADD.FTZ R38, R170, R13 ;  /* 0x0000000daa267221 */ /* 0x000fe20000010000 */
[-C--:B------:R-:W-:Y:S01]  /*143e0*/  FMUL.FTZ R105, R105, R0.reuse ;  /* 0x0000000069697220 */ /* 0x080fe20000410000 */
[-C--:B------:R-:W-:Y:S01]  /*143f0*/  FMUL.FTZ R108, R108, R0.reuse ;  /* 0x000000006c6c7220 */ /* 0x080fe20000410000 */
[-C--:B------:R-:W-:Y:S01]  /*14400*/  FMUL.FTZ R109, R109, R0.reuse ;  /* 0x000000006d6d7220 */ /* 0x080fe20000410000 */
[----:B------:R-:W-:Y:S01]  /*14410*/  FADD.FTZ R13, R29, R38 ;  /* 0x000000261d0d7221 */ /* 0x000fe20000010000 */
[-C--:B------:R-:W-:Y:S01]  /*14420*/  FMUL.FTZ R112, R112, R0.reuse ;  /* 0x0000000070707220 */ /* 0x080fe20000410000 */
[-C--:B------:R-:W-:Y:S01]  /*14430*/  FMUL.FTZ R113, R113, R0.reuse ;  /* 0x0000000071717220 */ /* 0x080fe20000410000 */
[----:B------:R-:W1:Y:S01]  /*14440*/  MUFU.EX2 R37, R37 ;  /* 0x0000002500257308 */ /* 0x000e620000000800 */
[----:B------:R-:W-:Y:S01]  /*14450*/  FADD.FTZ R13, R164, R13 ;  /* 0x0000000da40d7221 */ /* 0x000fe20000010000 */
[-C--:B------:R-:W-:Y:S01]  /*14460*/  FMUL.FTZ R116, R116, R0.reuse ;  /* 0x0000000074747220 */ /* 0x080fe20000410000 */
[-C--:B------:R-:W-:Y:S01]  /*14470*/  FMUL.FTZ R117, R117, R0.reuse ;  /* 0x0000000075757220 */ /* 0x080fe20000410000 */
[-C--:B------:R-:W-:Y:S01]  /*14480*/  FMUL.FTZ R120, R120, R0.reuse ;  /* 0x0000000078787220 */ /* 0x080fe20000410000 */
[----:B------:R-:W-:Y:S01]  /*14490*/  FADD.FTZ R13, R32, R13 ;  /* 0x0000000d200d7221 */ /* 0x000fe20000010000 */
[-C--:B------:R-:W-:Y:S01]  /*144a0*/  FMUL.FTZ R121, R121, R0.reuse ;  /* 0x0000000079797220 */ /* 0x080fe20000410000 */
[----:B------:R-:W-:Y:S01]  /*144b0*/  FMUL.FTZ R124, R124, R0 ;  /* 0x000000007c7c7220 */ /* 0x000fe20000410000 */
[----:B------:R-:W2:Y:S01]  /*144c0*/  MUFU.EX2 R30, R30 ;  /* 0x0000001e001e7308 */ /* 0x000ea20000000800 */
[----:B------:R-:W-:Y:S01]  /*144d0*/  FADD.FTZ R20, R166, R13 ;  /* 0x0000000da6147221 */ /* 0x000fe20000010000 */
[----:B0-----:R-:W-:Y:S01]  /*144e0*/  FFMA.FTZ R13, R8, R4, R181 ;  /* 0x00000004080d7223 */ /* 0x001fe200000100b5 */
[-C--:B------:R-:W-:Y:S01]  /*144f0*/  FMUL.FTZ R125, R125, R0.reuse ;  /* 0x000000007d7d7220 */ /* 0x080fe20000410000 */
[-C--:B------:R-:W-:Y:S01]  /*14500*/  FMUL.FTZ R128, R128, R0.reuse ;  /* 0x0000000080807220 */ /* 0x080fe20000410000 */
[----:B------:R-:W-:Y:S01]  /*14510*/  FADD.FTZ R5, R33, R20 ;  /* 0x0000001421057221 */ /* 0x000fe20000010000 */
[----:B------:R-:W-:Y:S01]  /*14520*/  FADD.FTZ R4, R26, R13 ;  /* 0x0000000d1a047221 */ /* 0x000fe20000010000 */
[-C--:B------:R-:W-:Y:S01]  /*14530*/  FMUL.FTZ R129, R129, R0.reuse ;  /* 0x0000000081817220 */ /* 0x080fe20000410000 */
[----:B------:R-:W0:Y:S01]  /*14540*/  MUFU.EX2 R156, R156 ;  /* 0x0000009c009c7308 */ /* 0x000e220000000800 */
[----:B------:R-:W-:Y:S01]  /*14550*/  FADD.FTZ R5, R160, R5 ;  /* 0x00000005a0057221 */ /* 0x000fe20000010000 */
[----:B------:R-:W-:Y:S01]  /*14560*/  FADD.FTZ R4, R183, R4 ;  /* 0x00000004b7047221 */ /* 0x000fe20000010000 */
[-C--:B------:R-:W-:Y:S01]  /*14570*/  FMUL.FTZ R132, R132, R0.reuse ;  /* 0x0000000084847220 */ /* 0x080fe20000410000 */
[-C--:B------:R-:W-:Y:S01]  /*14580*/  FMUL.FTZ R133, R133, R0.reuse ;  /* 0x0000000085857220 */ /* 0x080fe20000410000 */
[----:B------:R-:W-:Y:S01]  /*14590*/  FADD.FTZ R5, R36, R5 ;  /* 0x0000000524057221 */ /* 0x000fe20000010000 */
[----:B------:R-:W-:Y:S01]  /*145a0*/  FADD.FTZ R4, R27, R4 ;  /* 0x000000041b047221 */ /* 0x000fe20000010000 */
[-C--:B------:R-:W-:Y:S01]  /*145b0*/  FMUL.FTZ R136, R136, R0.reuse ;  /* 0x0000000088887220 */ /* 0x080fe20000410000 */
[----:B------:R-:W3:Y:S01]  /*145c0*/  MUFU.EX2 R179, R179 ;  /* 0x000000b300b37308 */ /* 0x000ee20000000800 */
[----:B------:R-:W-:Y:S01]  /*145d0*/  FADD.FTZ R20, R162, R5 ;  /* 0x00000005a2147221 */ /* 0x000fe20000010000 */
[----:B------:R-:W-:Y:S01]  /*145e0*/  FADD.FTZ R5, R177, R4 ;  /* 0x00000004b1057221 */ /* 0x000fe20000010000 */
[-C--:B------:R-:W-:Y:S01]  /*145f0*/  FMUL.FTZ R137, R137, R0.reuse ;  /* 0x0000000089897220 */ /* 0x080fe20000410000 */
[-C--:B------:R-:W-:Y:S01]  /*14600*/  FMUL.FTZ R140, R140, R0.reuse ;  /* 0x000000008c8c7220 */ /* 0x080fe20000410000 */
[----:B-1----:R-:W-:Y:S01]  /*14610*/  FADD.FTZ R13, R37, R20 ;  /* 0x00000014250d7221 */ /* 0x002fe20000010000 */
[----:B--2---:R-:W-:Y:S01]  /*14620*/  FADD.FTZ R4, R30, R5 ;  /* 0x000000051e047221 */ /* 0x004fe20000010000 */
[-C--:B------:R-:W-:Y:S01]  /*14630*/  FMUL.FTZ R141, R141, R0.reuse ;  /* 0x000000008d8d7220 */ /* 0x080fe20000410000 */
[----:B------:R-:W1:Y:S01]  /*14640*/  MUFU.EX2 R40, R73 ;  /* 0x0000004900287308 */ /* 0x000e620000000800 */
[----:B0-----:R-:W-:Y:S01]  /*14650*/  FADD.FTZ R13, R156, R13 ;  /* 0x0000000d9c0d7221 */ /* 0x001fe20000010000 */
[-C--:B------:R-:W-:Y:S01]  /*14660*/  FMUL.FTZ R144, R144, R0.reuse ;  /* 0x0000000090907220 */ /* 0x080fe20000410000 */
[-C--:B------:R-:W-:Y:S01]  /*14670*/  FMUL.FTZ R145, R145, R0.reuse ;  /* 0x0000000091917220 */ /* 0x080fe20000410000 */
[-C--:B------:R-:W-:Y:S01]  /*14680*/  FMUL.FTZ R148, R148, R0.reuse ;  /* 0x0000000094947220 */ /* 0x080fe20000410000 */
[----:B------:R-:W-:Y:S01]  /*14690*/  FMUL.FTZ R149, R149, R0 ;  /* 0x0000000095957220 */ /* 0x000fe20000410000 */
[----:B------:R-:W-:Y:S01]  /*146a0*/  ISETP.GT.AND P4, PT, R3, R9, PT ;  /* 0x000000090300720c */ /* 0x000fe20003f84270 */
[-C--:B------:R-:W-:Y:S01]  /*146b0*/  FMUL.FTZ R90, R90, R8.reuse ;  /* 0x000000085a5a7220 */ /* 0x080fe20000410000 */
[----:B------:R-:W0:Y:S01]  /*146c0*/  MUFU.EX2 R22, R22 ;  /* 0x0000001600167308 */ /* 0x000e220000000800 */
[----:B---3--:R-:W-:Y:S01]  /*146d0*/  FADD.FTZ R5, R179, R4 ;  /* 0x00000004b3057221 */ /* 0x008fe20000010000 */
[-C--:B------:R-:W-:Y:S01]  /*146e0*/  FMUL.FTZ R91, R91, R8.reuse ;  /* 0x000000085b5b7220 */ /* 0x080fe20000410000 */
[-C--:B------:R-:W-:Y:S01]  /*146f0*/  FMUL.FTZ R94, R94, R8.reuse ;  /* 0x000000085e5e7220 */ /* 0x080fe20000410000 */
[-C--:B------:R-:W-:Y:S01]  /*14700*/  FMUL.FTZ R95, R95, R8.reuse ;  /* 0x000000085f5f7220 */ /* 0x080fe20000410000 */
[-C--:B------:R-:W-:Y:S01]  /*14710*/  FMUL.FTZ R98, R98, R8.reuse ;  /* 0x0000000862627220 */ /* 0x080fe20000410000 */
[-C--:B------:R-:W-:Y:S01]  /*14720*/  FMUL.FTZ R99, R99, R8.reuse ;  /* 0x0000000863637220 */ /* 0x080fe20000410000 */
[-C--:B------:R-:W-:Y:S01]  /*14730*/  FMUL.FTZ R102, R102, R8.reuse ;  /* 0x0000000866667220 */ /* 0x080fe20000410000 */
[----:B------:R-:W2:Y:S01]  /*14740*/  MUFU.EX2 R158, R158 ;  /* 0x0000009e009e7308 */ /* 0x000ea20000000800 */
        /* <DEDUP_REMOVED lines=16> */
[----:B--2---:R-:W-:Y:S01]  /*14850*/  FADD.FTZ R20, R158, R13 ;  /* 0x0000000d9e147221 */ /* 0x004fe20000010000 */
        /* <DEDUP_REMOVED lines=17> */
[----:B------:R-:W-:Y:S01]  /*14970*/  FMUL.FTZ R151, R151, R8 ;  /* 0x0000000897977220 */ /* 0x000fe20000410000 */
[----:B------:R-:W-:Y:S01]  /*14980*/  F2FP.F16.F32.PACK_AB R178, R21, R178 ;  /* 0x000000b215b2723e */ /* 0x000fe200000000ff */
[----:B------:R-:W-:Y:S01]  /*14990*/  VIADD R3, R3, 0xffffffff ;  /* 0xffffffff03037836 */ /* 0x000fe20000000000 */
[----:B------:R-:W-:Y:S01]  /*149a0*/  F2FP.F16.F32.PACK_AB R172, R24, R172 ;  /* 0x000000ac18ac723e */ /* 0x000fe200000000ff */
[----:B------:R-:W-:Y:S01]  /*149b0*/  IMAD.MOV.U32 R22, RZ, RZ, R14 ;  /* 0x000000ffff167224 */ /* 0x000fe200078e000e */
[----:B------:R-:W0:Y:S01]  /*149c0*/  MUFU.EX2 R175, R175 ;  /* 0x000000af00af7308 */ /* 0x000e220000000800 */
[----:B--2---:R-:W-:Y:S01]  /*149d0*/  FADD.FTZ R4, R31, R4 ;  /* 0x000000041f047221 */ /* 0x004fe20000010000 */
[----:B------:R-:W-:Y:S01]  /*149e0*/  F2FP.F16.F32.PACK_AB R174, R25, R174 ;  /* 0x000000ae19ae723e */ /* 0x000fe200000000ff */
[----:B------:R-:W-:Y:S01]  /*149f0*/  IMAD.MOV.U32 R8, RZ, RZ, R11 ;  /* 0x000000ffff087224 */ /* 0x000fe200078e000b */
[----:B------:R-:W-:-:S02]  /*14a00*/  F2FP.F16.F32.PACK_AB R168, R28, R168 ;  /* 0x000000a81ca8723e */ /* 0x000fc400000000ff */
[----:B------:R-:W-:Y:S02]  /*14a10*/  F2FP.F16.F32.PACK_AB R170, R29, R170 ;  /* 0x000000aa1daa723e */ /* 0x000fe400000000ff */
[----:B------:R-:W2:Y:S01]  /*14a20*/  MUFU.EX2 R44, R44 ;  /* 0x0000002c002c7308 */ /* 0x000ea20000000800 */
[----:B-1----:R-:W-:Y:S01]  /*14a30*/  FADD.FTZ R13, R152, R5 ;  /* 0x00000005980d7221 */ /* 0x002fe20000010000 */
[----:B------:R-:W-:Y:S02]  /*14a40*/  F2FP.F16.F32.PACK_AB R164, R32, R164 ;  /* 0x000000a420a4723e */ /* 0x000fe400000000ff */
[----:B------:R-:W-:Y:S02]  /*14a50*/  F2FP.F16.F32.PACK_AB R166, R33, R166 ;  /* 0x000000a621a6723e */ /* 0x000fe400000000ff */
[----:B------:R-:W-:Y:S02]  /*14a60*/  F2FP.F16.F32.PACK_AB R160, R36, R160 ;  /* 0x000000a024a0723e */ /* 0x000fe400000000ff */
[----:B------:R-:W1:Y:S01]  /*14a70*/  MUFU.EX2 R34, R34 ;  /* 0x0000002200227308 */ /* 0x000e620000000800 */
[----:B0-----:R-:W-:Y:S01]  /*14a80*/  FADD.FTZ R5, R175, R4 ;  /* 0x00000004af057221 */ /* 0x001fe20000010000 */
[----:B------:R-:W-:-:S02]  /*14a90*/  F2FP.F16.F32.PACK_AB R162, R37, R162 ;  /* 0x000000a225a2723e */ /* 0x000fc400000000ff */
[----:B------:R-:W-:Y:S02]  /*14aa0*/  F2FP.F16.F32.PACK_AB R156, R40, R156 ;  /* 0x0000009c289c723e */ /* 0x000fe400000000ff */
[----:B------:R-:W-:Y:S02]  /*14ab0*/  F2FP.F16.F32.PACK_AB R158, R41, R158 ;  /* 0x0000009e299e723e */ /* 0x000fe400000000ff */
[----:B------:R-:W0:Y:S01]  /*14ac0*/  MUFU.EX2 R154, R154 ;  /* 0x0000009a009a7308 */ /* 0x000e220000000800 */
[C---:B--2---:R-:W-:Y:S01]  /*14ad0*/  FADD.FTZ R13, R44.reuse, R13 ;  /* 0x0000000d2c0d7221 */ /* 0x044fe20000010000 */
[----:B------:R-:W-:Y:S02]  /*14ae0*/  F2FP.F16.F32.PACK_AB R152, R44, R152 ;  /* 0x000000982c98723e */ /* 0x000fe400000000ff */
[----:B------:R-:W-:Y:S02]  /*14af0*/  F2FP.F16.F32.PACK_AB R181, R26, R181 ;  /* 0x000000b51ab5723e */ /* 0x000fe400000000ff */
[----:B------:R-:W-:-:S02]  /*14b00*/  F2FP.F16.F32.PACK_AB R183, R27, R183 ;  /* 0x000000b71bb7723e */ /* 0x000fc400000000ff */
[----:B------:R-:W2:Y:S01]  /*14b10*/  MUFU.EX2 R169, R169 ;  /* 0x000000a900a97308 */ /* 0x000ea20000000800 */
[----:B-1----:R-:W-:Y:S01]  /*14b20*/  FADD.FTZ R4, R34, R5 ;  /* 0x0000000522047221 */ /* 0x002fe20000010000 */
[----:B------:R-:W-:Y:S02]  /*14b30*/  F2FP.F16.F32.PACK_AB R177, R30, R177 ;  /* 0x000000b11eb1723e */ /* 0x000fe400000000ff */
[----:B------:R-:W-:Y:S02]  /*14b40*/  F2FP.F16.F32.PACK_AB R173, R31, R173 ;  /* 0x000000ad1fad723e */ /* 0x000fe400000000ff */
[----:B------:R-:W-:Y:S02]  /*14b50*/  F2FP.F16.F32.PACK_AB R175, R34, R175 ;  /* 0x000000af22af723e */ /* 0x000fe400000000ff */
        /* <DEDUP_REMOVED lines=48> */
[----:B--2---:R-:W-:-:S04]  /*14e60*/  FADD.FTZ R0, R155, R0 ;  /* 0x000000009b007221 */ /* 0x004fc80000010000 */
[C---:B-1----:R-:W-:Y:S01]  /*14e70*/  FADD.FTZ R4, R48.reuse, R0 ;  /* 0x0000000030047221 */ /* 0x042fe20000010000 */
[----:B------:R-:W-:Y:S01]  /*14e80*/  F2FP.F16.F32.PACK_AB R155, R48, R155 ;  /* 0x0000009b309b723e */ /* 0x000fe200000000ff */
[----:B------:R-:W-:Y:S02]  /*14e90*/  IMAD.MOV.U32 R0, RZ, RZ, R10 ;  /* 0x000000ffff007224 */ /* 0x000fe400078e000a */
[C---:B0-----:R-:W-:Y:S01]  /*14ea0*/  FADD.FTZ R5, R45.reuse, R20 ;  /* 0x000000142d057221 */ /* 0x041fe20000010000 */
[----:B------:R-:W-:Y:S01]  /*14eb0*/  F2FP.F16.F32.PACK_AB R154, R45, R154 ;  /* 0x0000009a2d9a723e */ /* 0x000fe200000000ff */
[----:B------:R-:W-:Y:S06]  /*14ec0*/  @P4 BRA `(.L_x_7940) ;  /* 0xffffffcc00804947 */ /* 0x000fec000383ffff */
[----:B------:R-:W-:Y:S02]  /*14ed0*/  IMAD.MOV.U32 R8, RZ, RZ, R11 ;  /* 0x000000ffff087224 */ /* 0x000fe400078e000b */
[----:B------:R-:W-:Y:S02]  /*14ee0*/  IMAD.MOV.U32 R0, RZ, RZ, R10 ;  /* 0x000000ffff007224 */ /* 0x000fe400078e000a */
[----:B------:R-:W-:Y:S02]  /*14ef0*/  IMAD.MOV.U32 R22, RZ, RZ, R14 ;  /* 0x000000ffff167224 */ /* 0x000fe400078e000e */
[----:B------:R-:W-:-:S07]  /*14f00*/  IMAD.MOV.U32 R186, RZ, RZ, R15 ;  /* 0x000000ffffba7224 */ /* 0x000fce00078e000f */
.L_x_7922:
[----:B------:R-:W0:Y:S01]  /*14f10*/  LDC R9, c[0x0][0x448] ;  /* 0x00011200ff097b82 */ /* 0x000e220000000800 */
[----:B------:R-:W-:-:S07]  /*14f20*/  IADD3 R12, R189, 0x1, -R187 ;  /* 0x00000001bd0c7810 */ /* 0x000fce0007ffe8bb */
[----:B------:R-:W1:Y:S01]  /*14f30*/  LDC R14, c[0x0][0x9e4] ;  /* 0x00027900ff0e7b82 */ /* 0x000e620000000800 */
[----:B0-----:R-:W-:Y:S01]  /*14f40*/  ISETP.NE.AND P4, PT, R9, 0x1, PT ;  /* 0x000000010900780c */ /* 0x001fe20003f85270 */
[----:B------:R-:W-:Y:S01]  /*14f50*/  VIADD R9, R192, 0x7f ;  /* 0x0000007fc0097836 */ /* 0x000fe20000000000 */
[----:B-1----:R-:W-:-:S11]  /*14f60*/  ISETP.GE.AND P5, PT, R14, 0x1, PT ;  /* 0x000000010e00780c */ /* 0x002fd60003fa6270 */
[----:B------:R-:W0:Y:S08]  /*14f70*/  @P4 LDC R10, c[0x0][0x44c] ;  /* 0x00011300ff0a4b82 */ /* 0x000e300000000800 */
[----:B------:R-:W1:Y:S01]  /*14f80*/  @P4 LDC R11, c[0x0][0x450] ;  /* 0x00011400ff0b4b82 */ /* 0x000e620000000800 */
[----:B0-----:R-:W-:-:S05]  /*14f90*/  @P4 IMAD.HI.U32 R10, R9, R10, RZ ;  /* 0x0000000a090a4227 */ /* 0x001fca00078e00ff */
[----:B-1----:R-:W-:-:S05]  /*14fa0*/  @P4 SHF.R.U32.HI R9, RZ, R11, R10 ;  /* 0x0000000bff094219 */ /* 0x002fca000001160a */
[----:B------:R-:W-:-:S04]  /*14fb0*/  IMAD.IADD R9, R12, 0x1, R9 ;  /* 0x000000010c097824 */ /* 0x000fc800078e0209 */
[----:B------:R-:W-:Y:S01]  /*14fc0*/  IMAD.IADD R6, R9, 0x1, -R6 ;  /* 0x0000000109067824 */ /* 0x000fe200078e0a06 */
        /* <DEDUP_REMOVED lines=11> */
.L_x_7943:
[----:B------:R-:W-:-:S13]  /*15080*/  ISETP.NE.AND P2, PT, R14, 0x1, PT ;  /* 0x000000010e00780c */ /* 0x000fda0003f45270 */
[----:B------:R-:W0:Y:S02]  /*15090*/  @P2 LDC.64 R10, c[0x0][0x9e8] ;  /* 0x00027a00ff0a2b82 */ /* 0x000e240000000a00 */
[----:B0-----:R-:W-:-:S05]  /*150a0*/  @P2 IMAD.HI.U32 R10, R9, R10, RZ ;  /* 0x0000000a090a2227 */ /* 0x001fca00078e00ff */
[----:B------:R-:W-:-:S07]  /*150b0*/  @P2 SHF.R.U32.HI R9, RZ, R11, R10 ;  /* 0x0000000bff092219 */ /* 0x000fce000001160a */
.L_x_7944:
[----:B------:R-:W-:Y:S05]  /*150c0*/  BSYNC B0 ;  /* 0x0000000000007941 */ /* 0x000fea0003800000 */
.L_x_7942:
[----:B------:R-:W-:-:S05]  /*150d0*/  IMAD R9, R9, R14, RZ ;  /* 0x0000000e09097224 */ /* 0x000fca00078e02ff */
[----:B------:R-:W-:-:S07]  /*150e0*/  VIMNMX R6, R6, R9, !PT ;  /* 0x0000000906067248 */ /* 0x000fce0007fe0100 */
.L_x_7941:
[----:B------:R-:W-:-:S05]  /*150f0*/  VIADD R6, R6, 0x7f ;  /* 0x0000007f06067836 */ /* 0x000fca0000000000 */
[----:B------:R-:W-:-:S04]  /*15100*/  SHF.R.S32.HI R9, RZ, 0x1f, R6 ;  /* 0x0000001fff097819 */ /* 0x000fc80000011406 */
[----:B------:R-:W-:-:S04]  /*15110*/  LEA.HI R9, R9, R6, RZ, 0x7 ;  /* 0x0000000609097211 */ /* 0x000fc800078f38ff */
[----:B------:R-:W-:-:S04]  /*15120*/  SHF.R.S32.HI R9, RZ, 0x7, R9 ;  /* 0x00000007ff097819 */ /* 0x000fc80000011409 */
[----:B------:R-:W-:-:S04]  /*15130*/  VIMNMX R13, R194, R9, !PT ;  /* 0x00000009c20d7248 */ /* 0x000fc80007fe0100 */
[----:B------:R-:W-:-:S13]  /*15140*/  ISETP.GE.AND P2, PT, R3, R13, PT ;  /* 0x0000000d0300720c */ /* 0x000fda0003f46270 */
[----:B------:R-:W-:Y:S05]  /*15150*/  @!P2 BRA `(.L_x_7945) ;  /* 0x000000200074a947 */ /* 0x000fea0003800000 */
[----:B------:R-:W-:Y:S02]  /*15160*/  IMAD.MOV.U32 R12, RZ, RZ, R8 ;  /* 0x000000ffff0c7224 */ /* 0x000fe400078e0008 */
[----:B------:R-:W-:Y:S02]  /*15170*/  IMAD.MOV.U32 R6, RZ, RZ, R0 ;  /* 0x000000ffff067224 */ /* 0x000fe400078e0000 */
[----:B------:R-:W-:Y:S02]  /*15180*/  IMAD.MOV.U32 R9, RZ, RZ, R186 ;  /* 0x000000ffff097224 */ /* 0x000fe400078e00ba */
[----:B------:R-:W-:-:S07]  /*15190*/  IMAD.MOV.U32 R14, RZ, RZ, R22 ;  /* 0x000000ffff0e7224 */ /* 0x000fce00078e0016 */
.L_x_7955:
        /* <DEDUP_REMOVED lines=10> */
.L_x_7947:
[----:B------:R-:W-:Y:S01]  /*15240*/  IMAD R0, R22, 0x8, R2 ;  /* 0x0000000816007824 */ /* 0x000fe200078e0202 */
[----:B------:R-:W-:-:S04]  /*15250*/  SHF.L.U32 R11, R186, 0x1f, RZ ;  /* 0x0000001fba0b7819 */ /* 0x000fc800000006ff */
[----:B------:R0:W1:Y:S01]  /*15260*/  SYNCS.PHASECHK.TRANS64.TRYWAIT P3, [R0+URZ+0x28830], R11 ;  /* 0x0288300b000075a7 */ /* 0x000062000806017f */
[----:B------:R-:W-:Y:S05]  /*15270*/  @!P0 BRA `(.L_x_7948) ;  /* 0x0000000000048947 */ /* 0x000fea0003800000 */
[----:B------:R-:W-:Y:S01]  /*15280*/  BPT.TRAP 0x1 ;  /* 0x000000040000795c */ /* 0x000fe20000300000 */
.L_x_7948:
[----:B------:R-:W-:Y:S04]  /*15290*/  BSSY B0, `(.L_x_7946) ;  /* 0x0000004000007945 */ /* 0x000fe80003800000 */
[----:B-1----:R-:W-:Y:S05]  /*152a0*/  @P3 BRA `(.L_x_7949) ;  /* 0x0000000000083947 */ /* 0x002fea0003800000 */
[----:B------:R-:W1:Y:S02]  /*152b0*/  SYNCS.PHASECHK.TRANS64.TRYWAIT P3, [R0+URZ+0x28830], R11 ;  /* 0x0288300b000075a7 */ /* 0x000e64000806017f */
[----:B-1----:R-:W-:Y:S05]  /*152c0*/  @!P3 BRA `(.L_x_7950) ;  /* 0x0000012c0094b947 */ /* 0x002fea0003800000 */
.L_x_7949:
[----:B------:R-:W-:Y:S05]  /*152d0*/  BSYNC B0 ;  /* 0x0000000000007941 */ /* 0x000fea0003800000 */
.L_x_7946:
[----:B01----:R-:W0:Y:S01]  /*152e0*/  S2R R0, SR_TID.X ;  /* 0x0000000000007919 */ /* 0x003e220000002100 */
[----:B------:R-:W-:Y:S05]  /*152f0*/  WARPSYNC.ALL ;  /* 0x0000000000007948 */ /* 0x000fea0003800000 */
[----:B------:R-:W-:Y:S02]  /*15300*/  IMAD R10, R22, 0x800, R7 ;  /* 0x00000800160a7824 */ /* 0x000fe400078e0207 */
[----:B------:R-:W-:Y:S02]  /*15310*/  IMAD.MOV.U32 R11, RZ, RZ, 0x40000040 ;  /* 0x40000040ff0b7424 */ /* 0x000fe400078e00ff */
[C---:B------:R-:W-:Y:S01]  /*15320*/  VIADD R24, R10.reuse, 0x2 ;  /* 0x000000020a187836 */ /* 0x040fe20000000000 */
[C---:B------:R-:W-:Y:S01]  /*15330*/  R2UR UR14, R10.reuse ;  /* 0x000000000a0e72ca */ /* 0x040fe200000e0000 */
[----:B------:R-:W-:Y:S01]  /*15340*/  VIADD R26, R10, 0x4 ;  /* 0x000000040a1a7836 */ /* 0x000fe20000000000 */
[----:B------:R-:W-:Y:S01]  /*15350*/  R2UR UR15, R11 ;  /* 0x000000000b0f72ca */ /* 0x000fe200000e0000 */
[----:B------:R-:W-:Y:S01]  /*15360*/  IMAD.MOV.U32 R25, RZ, RZ, 0x40000040 ;  /* 0x40000040ff197424 */ /* 0x000fe200078e00ff */
[----:B------:R-:W-:Y:S01]  /*15370*/  R2UR UR10, R24 ;  /* 0x00000000180a72ca */ /* 0x000fe200000e0000 */
[----:B------:R-:W-:Y:S01]  /*15380*/  IMAD.MOV.U32 R27, RZ, RZ, 0x40000040 ;  /* 0x40000040ff1b7424 */ /* 0x000fe200078e00ff */
[----:B------:R-:W-:Y:S01]  /*15390*/  R2UR UR6, R26 ;  /* 0x000000001a0672ca */ /* 0x000fe200000e0000 */
[C---:B------:R-:W-:Y:S01]  /*153a0*/  VIADD R24, R10.reuse, 0x400 ;  /* 0x000004000a187836 */ /* 0x040fe20000000000 */
[----:B------:R-:W-:Y:S01]  /*153b0*/  R2UR UR11, R25 ;  /* 0x00000000190b72ca */ /* 0x000fe200000e0000 */
[----:B------:R-:W-:Y:S01]  /*153c0*/  VIADD R26, R10, 0x404 ;  /* 0x000004040a1a7836 */ /* 0x000fe20000000000 */
[----:B------:R-:W-:Y:S01]  /*153d0*/  R2UR UR7, R27 ;  /* 0x000000001b0772ca */ /* 0x000fe200000e0000 */
[----:B------:R-:W-:Y:S01]  /*153e0*/  IMAD.MOV.U32 R21, RZ, RZ, 0x40000040 ;  /* 0x40000040ff157424 */ /* 0x000fe200078e00ff */
[----:B------:R-:W-:-:S02]  /*153f0*/  R2UR UR22, R24 ;  /* 0x00000000181672ca */ /* 0x000fc400000e0000 */
[----:B------:R-:W-:Y:S02]  /*15400*/  R2UR UR23, R25 ;  /* 0x00000000191772ca */ /* 0x000fe400000e0000 */
[----:B------:R-:W-:Y:S02]  /*15410*/  R2UR UR30, R26 ;  /* 0x000000001a1e72ca */ /* 0x000fe400000e0000 */
[----:B------:R-:W-:Y:S02]  /*15420*/  R2UR UR31, R27 ;  /* 0x000000001b1f72ca */ /* 0x000fe400000e0000 */
[----:B------:R-:W-:Y:S02]  /*15430*/  IADD3 R20, R10, 0x6, RZ ;  /* 0x000000060a147810 */ /* 0x000fe40007ffe0ff */
[----:B0-----:R-:W-:Y:S02]  /*15440*/  SHF.R.U32.HI R0, RZ, 0x7, R0 ;  /* 0x00000007ff007819 */ /* 0x001fe40000011600 */
[----:B------:R-:W-:Y:S01]  /*15450*/  R2UR UR18, R20 ;  /* 0x00000000141272ca */ /* 0x000fe200000e0000 */
[----:B------:R-:W-:Y:S01]  /*15460*/  VIADD R20, R10, 0x402 ;  /* 0x000004020a147836 */ /* 0x000fe20000000000 */
[C---:B------:R-:W-:Y:S01]  /*15470*/  R2UR UR19, R21.reuse ;  /* 0x00000000151372ca */ /* 0x040fe200000e0000 */
[----:B------:R-:W-:Y:S01]  /*15480*/  VIADD R0, R0, 0x8 ;  /* 0x0000000800007836 */ /* 0x000fe20000000000 */
[----:B------:R-:W-:Y:S01]  /*15490*/  R2UR UR27, R21 ;  /* 0x00000000151b72ca */ /* 0x000fe200000e0000 */
[----:B------:R-:W-:Y:S01]  /*154a0*/  VIADD R10, R10, 0x406 ;  /* 0x000004060a0a7836 */ /* 0x000fe20000000000 */
[----:B------:R-:W-:-:S02]  /*154b0*/  R2UR UR26, R20 ;  /* 0x00000000141a72ca */ /* 0x000fc400000e0000 */
[----:B------:R0:W-:Y:S01]  /*154c0*/  BAR.SYNC.DEFER_BLOCKING R0, 0x100 ;  /* 0x000400000000751d */ /* 0x0001e20000010000 */
[----:B------:R-:W-:Y:S02]  /*154d0*/  R2UR UR35, R11 ;  /* 0x000000000b2372ca */ /* 0x000fe400000e0000 */
[----:B------:R-:W-:-:S03]  /*154e0*/  R2UR UR34, R10 ;  /* 0x000000000a2272ca */ /* 0x000fc600000e0000 */
        /* <DEDUP_REMOVED lines=27> */
.L_x_7952:
[----:B------:R-:W-:Y:S01]  /*156a0*/  SHF.L.U32 R0, R9, 0x1f, RZ ;  /* 0x0000001f09007819 */ /* 0x000fe200000006ff */
[----:B------:R-:W-:-:S04]  /*156b0*/  IMAD R8, R14, 0x8, R2 ;  /* 0x000000080e087824 */ /* 0x000fc800078e0202 */
[----:B------:R0:W1:Y:S01]  /*156c0*/  SYNCS.PHASECHK.TRANS64.TRYWAIT P2, [R8+URZ+0x28850], R0 ;  /* 0x02885000080075a7 */ /* 0x000062000804017f */
[----:B------:R-:W-:Y:S05]  /*156d0*/  @!P0 BRA `(.L_x_7953) ;  /* 0x0000000000048947 */ /* 0x000fea0003800000 */
[----:B------:R-:W-:Y:S01]  /*156e0*/  BPT.TRAP 0x1 ;  /* 0x000000040000795c */ /* 0x000fe20000300000 */
.L_x_7953:
[----:B-1----:R-:W-:Y:S05]  /*156f0*/  @P2 BRA `(.L_x_7951) ;  /* 0x0000000000082947 */ /* 0x002fea0003800000 */
[----:B------:R-:W1:Y:S02]  /*15700*/  SYNCS.PHASECHK.TRANS64.TRYWAIT P2, [R8+URZ+0x28850], R0 ;  /* 0x02885000080075a7 */ /* 0x000e64000804017f */
[----:B-1----:R-:W-:Y:S05]  /*15710*/  @!P2 BRA `(.L_x_7954) ;  /* 0x000001280094a947 */ /* 0x002fea0003800000 */
.L_x_7951:
[----:B01----:R-:W-:Y:S01]  /*15720*/  VIADD R0, R2, 0x400 ;  /* 0x0000040002007836 */ /* 0x003fe20000000000 */
[----:B------:R-:W-:Y:S05]  /*15730*/  WARPSYNC.ALL ;  /* 0x0000000000007948 */ /* 0x000fea0003800000 */
[----:B------:R-:W-:-:S04]  /*15740*/  SHF.R.U32.HI R0, RZ, 0x4, R0 ;  /* 0x00000004ff007819 */ /* 0x000fc80000011600 */
[----:B------:R-:W-:-:S04]  /*15750*/  LOP3.LUT R0, R0, 0x3fff, RZ, 0xc0, !PT ;  /* 0x00003fff00007812 */ /* 0x000fc800078ec0ff */
[----:B------:R-:W-:-:S05]  /*15760*/  LOP3.LUT R10, R0, 0x4000000, RZ, 0xfc, !PT ;  /* 0x04000000000a7812 */ /* 0x000fca00078efcff */
[----:B------:R-:W-:Y:S01]  /*15770*/  IMAD R10, R14, 0x800, R10 ;  /* 0x000008000e0a7824 */ /* 0x000fe200078e020a */
[----:B------:R-:W-:Y:S01]  /*15780*/  WARPGROUP.ARRIVE ;  /* 0x00000000000079c5 */ /* 0x000fe20000000000 */
[----:B------:R-:W-:Y:S01]  /*15790*/  IMAD.MOV.U32 R11, RZ, RZ, 0x40000040 ;  /* 0x40000040ff0b7424 */ /* 0x000fe200078e00ff */
[----:B------:R-:W-:Y:S01]  /*157a0*/  FMNMX.FTZ R0, R24, R6, !PT ;  /* 0x0000000618007209 */ /* 0x000fe20007810000 */
[C---:B------:R-:W-:Y:S01]  /*157b0*/  VIADD R8, R10.reuse, 0x80 ;  /* 0x000000800a087836 */ /* 0x040fe20000000000 */
[----:B------:R-:W-:Y:S01]  /*157c0*/  R2UR UR6, R10 ;  /* 0x000000000a0672ca */ /* 0x000fe200000e0000 */
[----:B------:R-:W-:Y:S01]  /*157d0*/  IMAD.MOV.U32 R9, RZ, RZ, 0x40000040 ;  /* 0x40000040ff097424 */ /* 0x000fe200078e00ff */
[----:B------:R-:W-:Y:S01]  /*157e0*/  R2UR UR7, R11 ;  /* 0x000000000b0772ca */ /* 0x000fe200000e0000 */
[----:B------:R-:W-:Y:S01]  /*157f0*/  UMOV UR46, UR49 ;  /* 0x00000031002e7c82 */ /* 0x000fe20008000000 */
[----:B------:R-:W-:Y:S02]  /*15800*/  FMNMX.FTZ R0, R25, R0, !PT ;  /* 0x0000000019007209 */ /* 0x000fe40007810000 */
[C---:B------:R-:W-:Y:S01]  /*15810*/  ISETP.GT.AND P2, PT, R3.reuse, R13, PT ;  /* 0x0000000d0300720c */ /* 0x040fe20003f44270 */
[----:B------:R-:W-:Y:S01]  /*15820*/  VIADD R3, R3, 0xffffffff ;  /* 0xffffffff03037836 */ /* 0x000fe20000000000 */
[----:B------:R-:W-:-:S04]  /*15830*/  FMNMX.FTZ R0, R28, R0, !PT ;  /* 0x000000001c007209 */ /* 0x000fc80007810000 */
[----:B------:R-:W-:-:S03]  /*15840*/  FMNMX.FTZ R0, R29, R0, !PT ;  /* 0x000000001d007209 */ /* 0x000fc60007810000 */
        /* <DEDUP_REMOVED lines=45> */
[----:B------:R-:W0:Y:S01]  /*15b20*/  SHFL.BFLY PT, R8, R0, 0x2, 0x1f ;  /* 0x0c401f0000087f89 */ /* 0x000e2200000e0000 */
[----:B------:R-:W-:Y:S01]  /*15b30*/  IMAD.MOV.U32 R9, RZ, RZ, 0x40000040 ;  /* 0x40000040ff097424 */ /* 0x000fe200078e00ff */
[----:B0-----:R-:W-:Y:S01]  /*15b40*/  FMNMX.FTZ R0, R0, R8, !PT ;  /* 0x0000000800007209 */ /* 0x001fe20007810000 */
[----:B------:R-:W-:-:S04]  /*15b50*/  VIADD R8, R10, 0x200 ;  /* 0x000002000a087836 */ /* 0x000fc80000000000 */
[----:B------:R-:W0:Y:S02]  /*15b60*/  SHFL.BFLY PT, R11, R0, 0x1, 0x1f ;  /* 0x0c201f00000b7f89 */ /* 0x000e2400000e0000 */
        /* <DEDUP_REMOVED lines=36> */
[----:B------:R-:W-:Y:S01]  /*15db0*/  MUFU.EX2 R25, R25 ;  /* 0x0000001900197308 */ /* 0x000fe20000000800 */
[----:B------:R-:W-:Y:S01]  /*15dc0*/  HGMMA.64x128x16.F32 R88, R168, gdesc[UR4].tnspB, R88, gsb0 ;  /* 0x41e00004a8587df0 */ /* 0x000fe20008000858 */
[----:B------:R-:W-:Y:S01]  /*15dd0*/  R2UR UR6, R8 ;  /* 0x00000000080672ca */ /* 0x000fe200000e0000 */
[----:B------:R-:W-:Y:S01]  /*15de0*/  VIADD R8, R10, 0x280 ;  /* 0x000002800a087836 */ /* 0x000fe20000000000 */
[----:B------:R-:W-:Y:S01]  /*15df0*/  R2UR UR7, R9 ;  /* 0x00000000090772ca */ /* 0x000fe200000e0000 */
[----:B------:R-:W-:-:S03]  /*15e00*/  IMAD.MOV.U32 R9, RZ, RZ, 0x40000040 ;  /* 0x40000040ff097424 */ /* 0x000fc600078e00ff */
        /* <DEDUP_REMOVED lines=18> */
[----:B------:R-:W-:Y:S02]  /*15f30*/  FFMA.FTZ R52, R81, UR46, -R11 ;  /* 0x0000002e51347c23 */ /* 0x000fe4000801080b */
[----:B------:R-:W-:Y:S01]  /*15f40*/  HGMMA.64x128x16.F32 R88, R164, gdesc[UR4].tnspB, R88, gsb0 ;  /* 0x41e00004a4587df0 */ /* 0x000fe20008000858 */
[----:B------:R-:W-:Y:S01]  /*15f50*/  R2UR UR6, R8 ;  /* 0x00000000080672ca */ /* 0x000fe200000e0000 */
[----:B------:R-:W-:Y:S01]  /*15f60*/  MUFU.EX2 R168, R168 ;  /* 0x000000a800a87308 */ /* 0x000fe20000000800 */
[----:B------:R-:W-:Y:S02]  /*15f70*/  FMNMX.FTZ R8, R26, R12, !PT ;  /* 0x0000000c1a087209 */ /* 0x000fe40007810000 */
[----:B------:R-:W-:-:S02]  /*15f80*/  R2UR UR7, R9 ;  /* 0x00000000090772ca */ /* 0x000fc400000e0000 */
        /* <DEDUP_REMOVED lines=33> */
[----:B------:R-:W-:Y:S01]  /*161a0*/  IMAD.MOV.U32 R9, RZ, RZ, 0x40000040 ;  /* 0x40000040ff097424 */ /* 0x000fe200078e00ff */
[----:B------:R-:W-:Y:S02]  /*161b0*/  WARPGROUP.DEPBAR.LE gsb0, 0x0 ;  /* 0x00008000000079c5 */ /* 0x000fe40000010000 */
[----:B------:R-:W-:Y:S01]  /*161c0*/  WARPGROUP.ARRIVE ;  /* 0x00000000000079c5 */ /* 0x000fe20000000000 */
[--C-:B------:R-:W-:Y:S01]  /*161d0*/  FFMA.FTZ R164, R29, UR46, -R11.reuse ;  /* 0x0000002e1da47c23 */ /* 0x100fe2000801080b */
[--C-:B------:R-:W-:Y:S01]  /*161e0*/  FFMA.FTZ R29, R53, UR46, -R11.reuse ;  /* 0x0000002e351d7c23 */ /* 0x100fe2000801080b */
[----:B------:R-:W-:Y:S01]  /*161f0*/  FMNMX.FTZ R53, R87, R8, !PT ;  /* 0x0000000857357209 */ /* 0x000fe20007810000 */
[--C-:B------:R-:W-:Y:S02]  /*16200*/  FFMA.FTZ R166, R60, UR46, -R11.reuse ;  /* 0x0000002e3ca67c23 */ /* 0x100fe4000801080b */
[----:B------:R-:W2:Y:S01]  /*16210*/  S2R R167, SR_TID.X ;  /* 0x0000000000a77919 */ /* 0x000ea20000002100 */
[----:B------:R-:W-:Y:S01]  /*16220*/  HGMMA.64x128x16.F32 R88, R160, gdesc[UR4].tnspB, R88, gsb0 ;  /* 0x41e00004a0587df0 */ /* 0x000fe20008000858 */
[----:B------:R-:W-:Y:S01]  /*16230*/  R2UR UR7, R9 ;  /* 0x00000000090772ca */ /* 0x000fe200000e0000 */
[----:B------:R-:W-:Y:S01]  /*16240*/  FFMA.FTZ R9, R84, UR46, -R11 ;  /* 0x0000002e54097c23 */ /* 0x000fe2000801080b */
[----:B------:R-:W3:Y:S01]  /*16250*/  SHFL.BFLY PT, R8, R53, 0x2, 0x1f ;  /* 0x0c401f0035087f89 */ /* 0x000ee200000e0000 */
[----:B------:R-:W-:Y:S08]  /*16260*/  MUFU.EX2 R164, R164 ;  /* 0x000000a400a47308 */ /* 0x000ff00000000800 */
[----:B------:R-:W-:Y:S08]  /*16270*/  MUFU.EX2 R29, R29 ;  /* 0x0000001d001d7308 */ /* 0x000ff00000000800 */
[----:B------:R-:W-:Y:S01]  /*16280*/  MUFU.EX2 R166, R166 ;  /* 0x000000a600a67308 */ /* 0x000fe20000000800 */
[----:B---3--:R-:W-:Y:S01]  /*16290*/  FMNMX.FTZ R53, R53, R8, !PT ;  /* 0x0000000835357209 */ /* 0x008fe20007810000 */
[----:B------:R-:W-:-:S06]  /*162a0*/  VIADD R8, R10, 0x300 ;  /* 0x000003000a087836 */ /* 0x000fcc0000000000 */
[----:B------:R-:W-:Y:S01]  /*162b0*/  MUFU.EX2 R9, R9 ;  /* 0x0000000900097308 */ /* 0x000fe20000000800 */
[----:B------:R-:W-:Y:S01]  /*162c0*/  VIADD R10, R10, 0x380 ;  /* 0x000003800a0a7836 */ /* 0x000fe20000000000 */
[----:B--2---:R-:W-:Y:S01]  /*162d0*/  SHF.R.U32.HI R167, RZ, 0x7, R167 ;  /* 0x00000007ffa77819 */ /* 0x004fe200000116a7 */
[----:B------:R-:W2:Y:S01]  /*162e0*/  SHFL.BFLY PT, R56, R53, 0x1, 0x1f ;  /* 0x0c201f0035387f89 */ /* 0x000ea200000e0000 */
[----:B------:R-:W-:Y:S02]  /*162f0*/  R2UR UR6, R8 ;  /* 0x00000000080672ca */ /* 0x000fe400000e0000 */
[----:B--2---:R-:W-:-:S05]  /*16300*/  FMNMX.FTZ R8, R53, R56, !PT ;  /* 0x0000003835087209 */ /* 0x004fca0007810000 */
        /* <DEDUP_REMOVED lines=9> */
[----:B------:R-:W-:Y:S01]  /*163a0*/  IADD3 R43, -R167, 0xb, RZ ;  /* 0x0000000ba72b7810 */ /* 0x000fe20007ffe1ff */
[--C-:B------:R-:W-:Y:S01]  /*163b0*/  FFMA.FTZ R30, R35, UR46, -R56.reuse ;  /* 0x0000002e231e7c23 */ /* 0x100fe20008010838 */
[--C-:B------:R-:W-:Y:S01]  /*163c0*/  FFMA.FTZ R38, R39, UR46, -R56.reuse ;  /* 0x0000002e27267c23 */ /* 0x100fe20008010838 */
[----:B------:R-:W-:Y:S01]  /*163d0*/  FFMA.FTZ R173, R42, UR46, -R56 ;  /* 0x0000002e2aad7c23 */ /* 0x000fe20008010838 */
[----:B0-----:R-:W-:Y:S01]  /*163e0*/  FFMA.FTZ R42, R6, R5, R180 ;  /* 0x00000005062a7223 */ /* 0x001fe200000100b4 */
        /* <DEDUP_REMOVED lines=10> */
[----:B-1----:R-:W-:Y:S01]  /*16490*/  F2FP.F16.F32.PACK_AB R180, R15, R180 ;  /* 0x000000b40fb4723e */ /* 0x002fe200000000ff */
        /* <DEDUP_REMOVED lines=16> */
[----:B------:R-:W-:Y:S02]  /*165a0*/  FADD.FTZ R11, -R8, R12 ;  /* 0x0000000c080b7221 */ /* 0x000fe40000010100 */
[----:B------:R-:W-:Y:S01]  /*165b0*/  MUFU.EX2 R31, R31 ;  /* 0x0000001f001f7308 */ /* 0x000fe20000000800 */
[--C-:B------:R-:W-:Y:S01]  /*165c0*/  FFMA.FTZ R161, R66, UR46, -R56.reuse ;  /* 0x0000002e42a17c23 */ /* 0x100fe20008010838 */
[----:B------:R-:W-:Y:S01]  /*165d0*/  HGMMA.64x128x16.F32 R88, R156, gdesc[UR4].tnspB, R88, gsb0 ;  /* 0x41e000049c587df0 */ /* 0x000fe20008000858 */
[----:B------:R-:W-:Y:S01]  /*165e0*/  FMUL.FTZ R11, R11, UR46 ;  /* 0x0000002e0b0b7c20 */ /* 0x000fe20008410000 */
[----:B------:R-:W-:Y:S01]  /*165f0*/  R2UR UR6, R10 ;  /* 0x000000000a0672ca */ /* 0x000fe200000e0000 */
[--C-:B------:R-:W-:Y:S01]  /*16600*/  FFMA.FTZ R10, R55, UR46, -R56.reuse ;  /* 0x0000002e370a7c23 */ /* 0x100fe20008010838 */
[----:B------:R-:W-:-:S02]  /*16610*/  FFMA.FTZ R163, R70, UR46, -R56 ;  /* 0x0000002e46a37c23 */ /* 0x000fc40008010838 */
[----:B------:R0:W1:Y:S08]  /*16620*/  MUFU.EX2 R53, R11 ;  /* 0x0000000b00357308 */ /* 0x0000700000000800 */
[----:B------:R-:W-:Y:S01]  /*16630*/  MUFU.EX2 R175, R175 ;  /* 0x000000af00af7308 */ /* 0x000fe20000000800 */
[----:B0-----:R-:W-:-:S05]  /*16640*/  IMAD.MOV.U32 R11, RZ, RZ, 0x40000040 ;  /* 0x40000040ff0b7424 */ /* 0x001fca00078e00ff */
[----:B------:R-:W-:Y:S01]  /*16650*/  R2UR UR7, R11 ;  /* 0x000000000b0772ca */ /* 0x000fe200000e0000 */
[--C-:B------:R-:W-:Y:S01]  /*16660*/  @!P1 IMAD R11, R22, 0x8, R2.reuse ;  /* 0x00000008160b9824 */ /* 0x100fe200078e0202 */
[----:B------:R-:W-:Y:S01]  /*16670*/  MUFU.EX2 R34, R34 ;  /* 0x0000002200227308 */ /* 0x000fe20000000800 */
[----:B-1----:R-:W-:Y:S01]  /*16680*/  FFMA.FTZ R5, R53, R4, R181 ;  /* 0x0000000435057223 */ /* 0x002fe200000100b5 */
[----:B------:R-:W-:Y:S01]  /*16690*/  @!P1 IMAD R4, R14, 0x8, R2 ;  /* 0x000000080e049824 */ /* 0x000fe200078e0202 */
[C---:B------:R-:W-:Y:S01]  /*166a0*/  F2FP.F16.F32.PACK_AB R181, R26.reuse, R181 ;  /* 0x000000b51ab5723e */ /* 0x040fe200000000ff */
[----:B------:R-:W-:Y:S02]  /*166b0*/  @!P1 VIADD R11, R11, 0x28840 ;  /* 0x000288400b0b9836 */ /* 0x000fe40000000000 */
[----:B------:R-:W-:Y:S01]  /*166c0*/  FADD.FTZ R14, R26, R5 ;  /* 0x000000051a0e7221 */ /* 0x000fe20000010000 */
[----:B------:R-:W-:Y:S02]  /*166d0*/  @!P1 VIADD R5, R4, 0x28860 ;  /* 0x0002886004059836 */ /* 0x000fe40000000000 */
[----:B------:R-:W-:Y:S01]  /*166e0*/  FFMA.FTZ R4, R63, UR46, -R56 ;  /* 0x0000002e3f047c23 */ /* 0x000fe20008010838 */
[----:B------:R-:W-:Y:S01]  /*166f0*/  MUFU.EX2 R169, R169 ;  /* 0x000000a900a97308 */ /* 0x000fe20000000800 */
[----:B------:R-:W-:Y:S01]  /*16700*/  @!P1 PRMT R39, RZ, 0x654, R11 ;  /* 0x00000654ff279816 */ /* 0x000fe2000000000b */
[----:B------:R-:W-:Y:S01]  /*16710*/  FADD.FTZ R14, R183, R14 ;  /* 0x0000000eb70e7221 */ /* 0x000fe20000010000 */
[----:B------:R-:W-:-:S02]  /*16720*/  @!P1 PRMT R5, RZ, 0x654, R5 ;  /* 0x00000654ff059816 */ /* 0x000fc40000000005 */
[C---:B------:R-:W-:Y:S01]  /*16730*/  F2FP.F16.F32.PACK_AB R183, R27.reuse, R183 ;  /* 0x000000b71bb7723e */ /* 0x040fe200000000ff */
        /* <DEDUP_REMOVED lines=15> */
[----:B------:R-:W-:Y:S01]  /*16830*/  WARPGROUP.ARRIVE ;  /* 0x00000000000079c5 */ /* 0x000fe20000000000 */
[----:B------:R-:W-:-:S04]  /*16840*/  FFMA.FTZ R157, R74, UR46, -R56 ;  /* 0x0000002e4a9d7c23 */ /* 0x000fc80008010838 */
[----:B------:R-:W-:Y:S01]  /*16850*/  MUFU.EX2 R82, R82 ;  /* 0x0000005200527308 */ /* 0x000fe20000000800 */
[----:B------:R-:W-:Y:S02]  /*16860*/  F2FP.F16.F32.PACK_AB R156, R41, R33 ;  /* 0x00000021299c723e */ /* 0x000fe400000000ff */
[----:B------:R-:W-:Y:S01]  /*16870*/  F2FP.F16.F32.PACK_AB R158, R48, R45 ;  /* 0x0000002d309e723e */ /* 0x000fe200000000ff */
[----:B------:R-:W-:Y:S01]  /*16880*/  HGMMA.64x128x16.F32 R88, R152, gdesc[UR4].tnspB, R88, gsb0 ;  /* 0x41e0000498587df0 */ /* 0x000fe20008000858 */
[----:B0-----:R-:W-:-:S03]  /*16890*/  F2FP.F16.F32.PACK_AB R159, R79, R78 ;  /* 0x0000004e4f9f723e */ /* 0x001fc600000000ff */
[----:B------:R-:W-:Y:S08]  /*168a0*/  MUFU.EX2 R157, R157 ;  /* 0x0000009d009d7308 */ /* 0x000ff00000000800 */
[----:B------:R-:W-:Y:S08]  /*168b0*/  MUFU.EX2 R83, R83 ;  /* 0x0000005300537308 */ /* 0x000ff00000000800 */
[----:B------:R-:W-:Y:S08]  /*168c0*/  MUFU.EX2 R86, R86 ;  /* 0x0000005600567308 */ /* 0x000ff00000000800 */
[----:B------:R-:W0:Y:S01]  /*168d0*/  MUFU.EX2 R12, R85 ;  /* 0x00000055000c7308 */ /* 0x000e220000000800 */
[----:B------:R-:W-:-:S02]  /*168e0*/  WARPGROUP.DEPBAR.LE gsb0, 0x0 ;  /* 0x00008000000079c5 */ /* 0x000fc40000010000 */
[----:B------:R1:W-:Y:S06]  /*168f0*/  BAR.ARV R43, 0x100 ;  /* 0x0004002b0000751d */ /* 0x0003ec0000002000 */
[----:B------:R2:W-:Y:S01]  /*16900*/  @!P1 SYNCS.ARRIVE.TRANS64.RED.A1T0 RZ, [R39+URZ], RZ ;  /* 0x000000ff27ff99a7 */ /* 0x0005e2000810043f */
[----:B0-----:R-:W-:Y:S01]  /*16910*/  F2FP.F16.F32.PACK_AB R154, R12, R9 ;  /* 0x000000090c9a723e */ /* 0x001fe200000000ff */
[----:B-1----:R-:W-:Y:S01]  /*16920*/  FADD.FTZ R43, R177, R14 ;  /* 0x0000000eb12b7221 */ /* 0x002fe20000010000 */
[----:B------:R-:W-:Y:S01]  /*16930*/  FFMA.FTZ R14, R71, UR46, -R56 ;  /* 0x0000002e470e7c23 */ /* 0x000fe20008010838 */
[-C--:B------:R-:W-:Y:S01]  /*16940*/  FMUL.FTZ R88, R88, R6.reuse ;  /* 0x0000000658587220 */ /* 0x080fe20000410000 */
[-C--:B------:R-:W-:Y:S01]  /*16950*/  FMUL.FTZ R89, R89, R6.reuse ;  /* 0x0000000659597220 */ /* 0x080fe20000410000 */
[-C--:B------:R-:W-:Y:S01]  /*16960*/  FMUL.FTZ R92, R92, R6.reuse ;  /* 0x000000065c5c7220 */ /* 0x080fe20000410000 */
[----:B------:R-:W-:Y:S01]  /*16970*/  FMUL.FTZ R93, R93, R6 ;  /* 0x000000065d5d7220 */ /* 0x000fe20000410000 */
[----:B--2---:R-:W-:Y:S01]  /*16980*/  FADD.FTZ R39, R15, R42 ;  /* 0x0000002a0f277221 */ /* 0x004fe20000010000 */
[----:B------:R-:W-:Y:S01]  /*16990*/  FADD.FTZ R42, R30, R43 ;  /* 0x0000002b1e2a7221 */ /* 0x000fe20000010000 */
[----:B------:R0:W-:Y:S01]  /*169a0*/  @!P1 SYNCS.ARRIVE.TRANS64.RED.A1T0 RZ, [R5+URZ], RZ ;  /* 0x000000ff05ff99a7 */ /* 0x0001e2000810043f */
[----:B------:R-:W-:Y:S01]  /*169b0*/  MUFU.EX2 R14, R14 ;  /* 0x0000000e000e7308 */ /* 0x000fe20000000800 */
[----:B------:R-:W-:Y:S01]  /*169c0*/  FADD.FTZ R39, R182, R39 ;  /* 0x00000027b6277221 */ /* 0x000fe20000010000 */
[----:B------:R-:W-:Y:S01]  /*169d0*/  FADD.FTZ R43, R179, R42 ;  /* 0x0000002ab32b7221 */ /* 0x000fe20000010000 */
[----:B------:R-:W-:Y:S01]  /*169e0*/  F2FP.F16.F32.PACK_AB R182, R164, R182 ;  /* 0x000000b6a4b6723e */ /* 0x000fe200000000ff */
[----:B------:R-:W-:Y:S01]  /*169f0*/  FMUL.FTZ R96, R96, R6 ;  /* 0x0000000660607220 */ /* 0x000fe20000410000 */
[----:B------:R-:W-:Y:S01]  /*16a00*/  FADD.FTZ R39, R164, R39 ;  /* 0x00000027a4277221 */ /* 0x000fe20000010000 */
[----:B------:R-:W-:Y:S01]  /*16a10*/  FADD.FTZ R42, R38, R43 ;  /* 0x0000002b262a7221 */ /* 0x000fe20000010000 */
[--C-:B0-----:R-:W-:Y:S01]  /*16a20*/  FFMA.FTZ R5, R67, UR46, -R56.reuse ;  /* 0x0000002e43057c23 */ /* 0x101fe20008010838 */
[----:B------:R-:W-:Y:S01]  /*16a30*/  FFMA.FTZ R56, R87, UR46, -R56 ;  /* 0x0000002e57387c23 */ /* 0x000fe20008010838 */
[----:B------:R-:W-:Y:S01]  /*16a40*/  FADD.FTZ R39, R176, R39 ;  /* 0x00000027b0277221 */ /* 0x000fe20000010000 */
[----:B------:R-:W-:Y:S01]  /*16a50*/  FADD.FTZ R42, R173, R42 ;  /* 0x0000002aad2a7221 */ /* 0x000fe20000010000 */
[C---:B------:R-:W-:Y:S01]  /*16a60*/  F2FP.F16.F32.PACK_AB R176, R20.reuse, R176 ;  /* 0x000000b014b0723e */ /* 0x040fe200000000ff */
[----:B------:R-:W-:Y:S01]  /*16a70*/  MUFU.EX2 R155, R56 ;  /* 0x00000038009b7308 */ /* 0x000fe20000000800 */
[----:B------:R-:W-:Y:S01]  /*16a80*/  FADD.FTZ R39, R20, R39 ;  /* 0x0000002714277221 */ /* 0x000fe20000010000 */
[----:B------:R-:W-:Y:S01]  /*16a90*/  FADD.FTZ R42, R31, R42 ;  /* 0x0000002a1f2a7221 */ /* 0x000fe20000010000 */
[-C--:B------:R-:W-:Y:S01]  /*16aa0*/  FMUL.FTZ R97, R97, R6.reuse ;  /* 0x0000000661617220 */ /* 0x080fe20000410000 */
[----:B------:R-:W-:Y:S01]  /*16ab0*/  FMUL.FTZ R100, R100, R6 ;  /* 0x0000000664647220 */ /* 0x000fe20000410000 */
[----:B------:R-:W-:Y:S01]  /*16ac0*/  FADD.FTZ R39, R178, R39 ;  /* 0x00000027b2277221 */ /* 0x000fe20000010000 */
[C---:B------:R-:W-:Y:S01]  /*16ad0*/  F2FP.F16.F32.PACK_AB R178, R24.reuse, R178 ;  /* 0x000000b218b2723e */ /* 0x040fe200000000ff */
        /* <DEDUP_REMOVED lines=53> */
[----:B------:R-:W-:Y:S01]  /*16e30*/  FMUL.FTZ R149, R149, R6 ;  /* 0x0000000695957220 */ /* 0x000fe20000410000 */
[----:B------:R-:W-:Y:S01]  /*16e40*/  FADD.FTZ R21, R160, R21 ;  /* 0x00000015a0157221 */ /* 0x000fe20000010000 */
[----:B------:R-:W-:Y:S01]  /*16e50*/  FADD.FTZ R24, R161, R24 ;  /* 0x00000018a1187221 */ /* 0x000fe20000010000 */
[C---:B0-----:R-:W-:Y:S01]  /*16e60*/  F2FP.F16.F32.PACK_AB R161, R5.reuse, R161 ;  /* 0x000000a105a1723e */ /* 0x041fe200000000ff */
[----:B------:R-:W-:Y:S01]  /*16e70*/  FMUL.FTZ R90, R90, R53 ;  /* 0x000000355a5a7220 */ /* 0x000fe20000410000 */
[----:B------:R-:W-:Y:S01]  /*16e80*/  FADD.FTZ R21, R40, R21 ;  /* 0x0000001528157221 */ /* 0x000fe20000010000 */
[----:B------:R-:W-:Y:S01]  /*16e90*/  FADD.FTZ R24, R5, R24 ;  /* 0x0000001805187221 */ /* 0x000fe20000010000 */
[----:B------:R-:W-:Y:S01]  /*16ea0*/  F2FP.F16.F32.PACK_AB R177, R30, R177 ;  /* 0x000000b11eb1723e */ /* 0x000fe200000000ff */
        /* <DEDUP_REMOVED lines=67> */
[----:B------:R-:W-:Y:S01]  /*172e0*/  IMAD.MOV.U32 R9, RZ, RZ, R186 ;  /* 0x000000ffff097224 */ /* 0x000fe200078e00ba */
[----:B------:R-:W-:Y:S01]  /*172f0*/  MOV R12, R8 ;  /* 0x00000008000c7202 */ /* 0x000fe20000000f00 */
[----:B------:R-:W-:-:S02]  /*17300*/  IMAD.MOV.U32 R14, RZ, RZ, R22 ;  /* 0x000000ffff0e7224 */ /* 0x000fc400078e0016 */
[----:B------:R-:W-:Y:S01]  /*17310*/  IMAD.MOV.U32 R6, RZ, RZ, R0 ;  /* 0x000000ffff067224 */ /* 0x000fe200078e0000 */
[----:B------:R-:W-:Y:S06]  /*17320*/  @P2 BRA `(.L_x_7955) ;  /* 0xffffffdc009c2947 */ /* 0x000fec000383ffff */
.L_x_7945:
[----:B------:R-:W-:-:S13]  /*17330*/  ISETP.GE.AND P2, PT, R3, R194, PT ;  /* 0x000000c20300720c */ /* 0x000fda0003f46270 */
[----:B------:R-:W-:Y:S05]  /*17340*/  @!P2 BRA `(.L_x_7956) ;  /* 0x00000030008ca947 */ /* 0x000fea0003800000 */
[----:B------:R-:W-:Y:S02]  /*17350*/  IMAD.MOV.U32 R6, RZ, RZ, R8 ;  /* 0x000000ffff067224 */ /* 0x000fe400078e0008 */
[----:B------:R-:W-:Y:S02]  /*17360*/  IMAD.MOV.U32 R12, RZ, RZ, R0 ;  /* 0x000000ffff0c7224 */ /* 0x000fe400078e0000 */
[----:B------:R-:W-:Y:S02]  /*17370*/  IMAD.MOV.U32 R9, RZ, RZ, R186 ;  /* 0x000000ffff097224 */ /* 0x000fe400078e00ba */
[----:B------:R-:W-:-:S07]  /*17380*/  IMAD.MOV.U32 R13, RZ, RZ, R22 ;  /* 0x000000ffff0d7224 */ /* 0x000fce00078e0016 */
.L_x_7974:
        /* <DEDUP_REMOVED lines=10> */
.L_x_7958:
[----:B------:R-:W-:Y:S01]  /*17430*/  IMAD R0, R22, 0x8, R2 ;  /* 0x0000000816007824 */ /* 0x000fe200078e0202 */
[----:B------:R-:W-:-:S04]  /*17440*/  SHF.L.U32 R11, R186, 0x1f, RZ ;  /* 0x0000001fba0b7819 */ /* 0x000fc800000006ff */
[----:B------:R0:W1:Y:S01]  /*17450*/  SYNCS.PHASECHK.TRANS64.TRYWAIT P3, [R0+URZ+0x28830], R11 ;  /* 0x0288300b000075a7 */ /* 0x000062000806017f */
[----:B------:R-:W-:Y:S05]  /*17460*/  @!P0 BRA `(.L_x_7959) ;  /* 0x0000000000048947 */ /* 0x000fea0003800000 */
[----:B------:R-:W-:Y:S01]  /*17470*/  BPT.TRAP 0x1 ;  /* 0x000000040000795c */ /* 0x000fe20000300000 */
.L_x_7959:
[----:B------:R-:W-:Y:S04]  /*17480*/  BSSY B0, `(.L_x_7957) ;  /* 0x0000004000007945 */ /* 0x000fe80003800000 */
[----:B-1----:R-:W-:Y:S05]  /*17490*/  @P3 BRA `(.L_x_7960) ;  /* 0x0000000000083947 */ /* 0x002fea0003800000 */
[----:B------:R-:W1:Y:S02]  /*174a0*/  SYNCS.PHASECHK.TRANS64.TRYWAIT P3, [R0+URZ+0x28830], R11 ;  /* 0x0288300b000075a7 */ /* 0x000e64000806017f */
[----:B-1----:R-:W-:Y:S05]  /*174b0*/  @!P3 BRA `(.L_x_7961) ;  /* 0x0000010c0040b947 */ /* 0x002fea0003800000 */
.L_x_7960:
[----:B------:R-:W-:Y:S05]  /*174c0*/  BSYNC B0 ;  /* 0x0000000000007941 */ /* 0x000fea0003800000 */
.L_x_7957:
[----:B01----:R-:W0:Y:S01]  /*174d0*/  S2R R0, SR_TID.X ;  /* 0x0000000000007919 */ /* 0x003e220000002100 */
[----:B------:R-:W-:Y:S05]  /*174e0*/  WARPSYNC.ALL ;  /* 0x0000000000007948 */ /* 0x000fea0003800000 */
[----:B------:R-:W-:Y:S02]  /*174f0*/  IMAD R10, R22, 0x800, R7 ;  /* 0x00000800160a7824 */ /* 0x000fe400078e0207 */
        /* <DEDUP_REMOVED lines=9> */
[----:B------:R-:W-:Y:S01]  /*17590*/  IMAD.MOV.U32 R21, RZ, RZ, 0x40000040 ;  /* 0x40000040ff157424 */ /* 0x000fe200078e00ff */
[----:B------:R-:W-:Y:S01]  /*175a0*/  R2UR UR31, R25 ;  /* 0x00000000191f72ca */ /* 0x000fe200000e0000 */
[----:B------:R-:W-:Y:S01]  /*175b0*/  VIADD R14, R10, 0x6 ;  /* 0x000000060a0e7836 */ /* 0x000fe20000000000 */
[----:B------:R-:W-:Y:S01]  /*175c0*/  R2UR UR30, R24 ;  /* 0x00000000181e72ca */ /* 0x000fe200000e0000 */
[----:B------:R-:W-:Y:S01]  /*175d0*/  IMAD.MOV.U32 R15, RZ, RZ, 0x40000040 ;  /* 0x40000040ff0f7424 */ /* 0x000fe200078e00ff */
[----:B------:R-:W-:Y:S01]  /*175e0*/  R2UR UR10, R20 ;  /* 0x00000000140a72ca */ /* 0x000fe200000e0000 */
[----:B------:R-:W-:Y:S01]  /*175f0*/  VIADD R20, R10, 0x400 ;  /* 0x000004000a147836 */ /* 0x000fe20000000000 */
[----:B------:R-:W-:-:S02]  /*17600*/  R2UR UR11, R21 ;  /* 0x00000000150b72ca */ /* 0x000fc400000e0000 */
[----:B------:R-:W-:Y:S01]  /*17610*/  R2UR UR18, R14 ;  /* 0x000000000e1272ca */ /* 0x000fe200000e0000 */
[C---:B------:R-:W-:Y:S01]  /*17620*/  VIADD R14, R10.reuse, 0x402 ;  /* 0x000004020a0e7836 */ /* 0x040fe20000000000 */
[----:B------:R-:W-:Y:S01]  /*17630*/  R2UR UR19, R15 ;  /* 0x000000000f1372ca */ /* 0x000fe200000e0000 */
[----:B------:R-:W-:Y:S01]  /*17640*/  VIADD R10, R10, 0x406 ;  /* 0x000004060a0a7836 */ /* 0x000fe20000000000 */
[----:B------:R-:W-:Y:S02]  /*17650*/  R2UR UR22, R20 ;  /* 0x00000000141672ca */ /* 0x000fe400000e0000 */
[----:B0-----:R-:W-:Y:S02]  /*17660*/  SHF.R.U32.HI R0, RZ, 0x7, R0 ;  /* 0x00000007ff007819 */ /* 0x001fe40000011600 */
[----:B------:R-:W-:Y:S02]  /*17670*/  R2UR UR23, R21 ;  /* 0x00000000151772ca */ /* 0x000fe400000e0000 */
[----:B------:R-:W-:Y:S01]  /*17680*/  R2UR UR26, R14 ;  /* 0x000000000e1a72ca */ /* 0x000fe200000e0000 */
[----:B------:R-:W-:Y:S01]  /*17690*/  VIADD R0, R0, 0x8 ;  /* 0x0000000800007836 */ /* 0x000fe20000000000 */
[----:B------:R-:W-:-:S02]  /*176a0*/  R2UR UR27, R15 ;  /* 0x000000000f1b72ca */ /* 0x000fc400000e0000 */
        /* <DEDUP_REMOVED lines=30> */
.L_x_7963:
[----:B------:R-:W-:Y:S01]  /*17890*/  SHF.L.U32 R0, R9, 0x1f, RZ ;  /* 0x0000001f09007819 */ /* 0x000fe200000006ff */
[----:B------:R-:W-:-:S04]  /*178a0*/  IMAD R8, R13, 0x8, R2 ;  /* 0x000000080d087824 */ /* 0x000fc800078e0202 */
[----:B------:R0:W1:Y:S01]  /*178b0*/  SYNCS.PHASECHK.TRANS64.TRYWAIT P2, [R8+URZ+0x28850], R0 ;  /* 0x02885000080075a7 */ /* 0x000062000804017f */
[----:B------:R-:W-:Y:S05]  /*178c0*/  @!P0 BRA `(.L_x_7964) ;  /* 0x0000000000048947 */ /* 0x000fea0003800000 */
[----:B------:R-:W-:Y:S01]  /*178d0*/  BPT.TRAP 0x1 ;  /* 0x000000040000795c */ /* 0x000fe20000300000 */
.L_x_7964:
[----:B-1----:R-:W-:Y:S05]  /*178e0*/  @P2 BRA `(.L_x_7962) ;  /* 0x0000000000082947 */ /* 0x002fea0003800000 */
[----:B------:R-:W1:Y:S02]  /*178f0*/  SYNCS.PHASECHK.TRANS64.TRYWAIT P2, [R8+URZ+0x28850], R0 ;  /* 0x02885000080075a7 */ /* 0x000e64000804017f */
[----:B-1----:R-:W-:Y:S05]  /*17900*/  @!P2 BRA `(.L_x_7965) ;  /* 0x000001080040a947 */ /* 0x002fea0003800000 */
.L_x_7962:
        /* <DEDUP_REMOVED lines=10> */
[----:B------:R-:W-:Y:S01]  /*179b0*/  LOP3.LUT R0, R0, 0x4000000, RZ, 0xfc, !PT ;  /* 0x0400000000007812 */ /* 0x000fe200078efcff */
[----:B------:R-:W-:-:S04]  /*179c0*/  IMAD.IADD R20, R195, 0x1, R192 ;  /* 0x00000001c3147824 */ /* 0x000fc800078e02c0 */
[----:B------:R-:W-:Y:S02]  /*179d0*/  IMAD R8, R13, 0x800, R0 ;  /* 0x000008000d087824 */ /* 0x000fe400078e0200 */
[----:B------:R-:W1:Y:S02]  /*179e0*/  @P4 LDC R0, c[0x0][0x450] ;  /* 0x00011400ff004b82 */ /* 0x000e640000000800 */
[C---:B------:R-:W-:Y:S01]  /*179f0*/  VIADD R10, R8.reuse, 0x80 ;  /* 0x00000080080a7836 */ /* 0x040fe20000000000 */
[----:B------:R-:W-:-:S13]  /*17a00*/  R2UR UR6, R8 ;  /* 0x00000000080672ca */ /* 0x000fda00000e0000 */
        /* <DEDUP_REMOVED lines=44> */
[----:B------:R-:W-:Y:S01]  /*17cd0*/  @!P1 IMAD R8, R22, 0x8, R2 ;  /* 0x0000000816089824 */ /* 0x000fe200078e0202 */
[----:B------:R-:W-:Y:S02]  /*17ce0*/  R2UR UR7, R9 ;  /* 0x00000000090772ca */ /* 0x000fe400000e0000 */
[----:B------:R-:W0:Y:S01]  /*17cf0*/  @P4 LDC R9, c[0x0][0x44c] ;  /* 0x00011300ff094b82 */ /* 0x000e220000000800 */
[----:B------:R-:W-:-:S05]  /*17d00*/  @!P1 VIADD R10, R8, 0x28840 ;  /* 0x00028840080a9836 */ /* 0x000fca0000000000 */
[----:B------:R-:W-:Y:S01]  /*17d10*/  @!P1 PRMT R10, RZ, 0x654, R10 ;  /* 0x00000654ff0a9816 */ /* 0x000fe2000000000a */
[----:B0-----:R-:W-:-:S05]  /*17d20*/  @P4 IMAD.HI.U32 R9, R20, R9, RZ ;  /* 0x0000000914094227 */ /* 0x001fca00078e00ff */
[----:B-1----:R-:W-:Y:S01]  /*17d30*/  @P4 SHF.R.U32.HI R20, RZ, R0, R9 ;  /* 0x00000000ff144219 */ /* 0x002fe20000011609 */
[----:B------:R-:W-:Y:S01]  /*17d40*/  IMAD.SHL.U32 R0, R3, 0x80, RZ ;  /* 0x0000008003007824 */ /* 0x000fe200078e00ff */
[----:B------:R-:W-:-:S04]  /*17d50*/  IADD3 R9, -R14, 0xb, RZ ;  /* 0x0000000b0e097810 */ /* 0x000fc80007ffe1ff */
[----:B------:R-:W-:-:S04]  /*17d60*/  IADD3 R8, -R188, 0x1, -R0 ;  /* 0x00000001bc087810 */ /* 0x000fc80007ffe900 */
[----:B------:R-:W-:-:S05]  /*17d70*/  IADD3 R8, -R187, R8, R189 ;  /* 0x00000008bb087210 */ /* 0x000fca0007ffe1bd */
[----:B------:R-:W-:Y:S01]  /*17d80*/  VIADD R15, R8, UR53 ;  /* 0x00000035080f7c36 */ /* 0x000fe20008000000 */
[----:B------:R-:W-:Y:S02]  /*17d90*/  WARPGROUP.DEPBAR.LE gsb0, 0x0 ;  /* 0x00008000000079c5 */ /* 0x000fe40000010000 */
[----:B------:R-:W-:-:S06]  /*17da0*/  WARPGROUP.ARRIVE ;  /* 0x00000000000079c5 */ /* 0x000fcc0000000000 */
[----:B------:R-:W-:Y:S01]  /*17db0*/  HGMMA.64x128x16.F32 R88, R152, gdesc[UR4].tnspB, R88, gsb0 ;  /* 0x41e0000498587df0 */ /* 0x000fe20008000858 */
[----:B------:R-:W-:-:S06]  /*17dc0*/  ULOP3.LUT UR6, URZ, UR54, URZ, 0x33, !UPT ;  /* 0x000000363f067292 */ /* 0x000fcc000f8e333f */
[----:B------:R-:W-:Y:S01]  /*17dd0*/  VIADD R14, R8, UR6 ;  /* 0x00000006080e7c36 */ /* 0x000fe20008000000 */
[----:B------:R-:W-:Y:S02]  /*17de0*/  WARPGROUP.DEPBAR.LE gsb0, 0x0 ;  /* 0x00008000000079c5 */ /* 0x000fe40000010000 */
[----:B------:R-:W0:Y:S01]  /*17df0*/  SHFL.IDX PT, R152, R20, RZ, 0x1c1f ;  /* 0x001c1fff14987589 */ /* 0x000e2200000e0000 */
[----:B------:R1:W-:Y:S06]  /*17e00*/  BAR.ARV R9, 0x100 ;  /* 0x000400090000751d */ /* 0x0003ec0000002000 */
[----:B------:R2:W-:Y:S01]  /*17e10*/  @!P1 SYNCS.ARRIVE.TRANS64.RED.A1T0 RZ, [R10+URZ], RZ ;  /* 0x000000ff0aff99a7 */ /* 0x0005e2000810043f */
[----:B0-----:R-:W-:-:S02]  /*17e20*/  IMAD.IADD R11, R15, 0x1, R152 ;  /* 0x000000010f0b7824 */ /* 0x001fc400078e0298 */
[----:B--2---:R-:W-:Y:S01]  /*17e30*/  IMAD.IADD R10, R14, 0x1, R152 ;  /* 0x000000010e0a7824 */ /* 0x004fe200078e0298 */
[----:B-1----:R-:W-:Y:S06]  /*17e40*/  @!P5 BRA `(.L_x_7966) ;  /* 0x000000000058d947 */ /* 0x002fec0003800000 */
        /* <DEDUP_REMOVED lines=12> */
.L_x_7968:
[----:B------:R-:W-:-:S05]  /*17f10*/  IMAD.U32 R21, RZ, RZ, UR48 ;  /* 0x00000030ff157e24 */ /* 0x000fca000f8e00ff */
[----:B------:R-:W-:-:S13]  /*17f20*/  ISETP.NE.AND P2, PT, R21, 0x1, PT ;  /* 0x000000011500780c */ /* 0x000fda0003f45270 */
[----:B------:R-:W0:Y:S02]  /*17f30*/  @P2 LDC.64 R8, c[0x0][0x9e8] ;  /* 0x00027a00ff082b82 */ /* 0x000e240000000a00 */
[----:B0-----:R-:W-:-:S05]  /*17f40*/  @P2 IMAD.HI.U32 R8, R153, R8, RZ ;  /* 0x0000000899082227 */ /* 0x001fca00078e00ff */
[----:B------:R-:W-:-:S07]  /*17f50*/  @P2 SHF.R.U32.HI R153, RZ, R9, R8 ;  /* 0x00000009ff992219 */ /* 0x000fce0000011608 */
.L_x_7969:
[----:B------:R-:W-:Y:S05]  /*17f60*/  BSYNC B0 ;  /* 0x0000000000007941 */ /* 0x000fea0003800000 */
.L_x_7967:
[----:B------:R-:W-:-:S04]  /*17f70*/  IMAD R153, R153, R21, -R0 ;  /* 0x0000001599997224 */ /* 0x000fc800078e0a00 */
[----:B------:R-:W-:-:S05]  /*17f80*/  IMAD.IADD R8, R153, 0x1, -R188 ;  /* 0x0000000199087824 */ /* 0x000fca00078e0abc */
[----:B------:R-:W-:Y:S02]  /*17f90*/  VIADDMNMX R11, R8, R21, R11, PT ;  /* 0x00000015080b7246 */ /* 0x000fe4000380010b */
[----:B------:R-:W-:-:S07]  /*17fa0*/  VIMNMX R10, R10, R8, !PT ;  /* 0x000000080a0a7248 */ /* 0x000fce0007fe0100 */
.L_x_7966:
        /* <DEDUP_REMOVED lines=113> */
.L_x_7972:
[----:B------:R-:W-:-:S05]  /*186c0*/  IMAD.U32 R10, RZ, RZ, UR48 ;  /* 0x00000030ff0a7e24 */ /* 0x000fca000f8e00ff */
[----:B------:R-:W-:-:S13]  /*186d0*/  ISETP.NE.AND P3, PT, R10, 0x1, PT ;  /* 0x000000010a00780c */ /* 0x000fda0003f65270 */
[----:B------:R-:W0:Y:S02]  /*186e0*/  @P3 LDC.64 R8, c[0x0][0x9e8] ;  /* 0x00027a00ff083b82 */ /* 0x000e240000000a00 */
[----:B0-----:R-:W-:-:S05]  /*186f0*/  @P3 IMAD.HI.U32 R8, R11, R8, RZ ;  /* 0x000000080b083227 */ /* 0x001fca00078e00ff */
[----:B------:R-:W-:-:S07]  /*18700*/  @P3 SHF.R.U32.HI R11, RZ, R9, R8 ;  /* 0x00000009ff0b3219 */ /* 0x000fce0000011608 */
.L_x_7973:
[----:B------:R-:W-:Y:S05]  /*18710*/  BSYNC B0 ;  /* 0x0000000000007941 */ /* 0x000fea0003800000 */
.L_x_7971:
[----:B------:R-:W-:-:S04]  /*18720*/  IMAD R11, R11, R10, -R0 ;  /* 0x0000000a0b0b7224 */ /* 0x000fc800078e0a00 */
[----:B------:R-:W-:-:S05]  /*18730*/  IMAD.IADD R11, R11, 0x1, -R188 ;  /* 0x000000010b0b7824 */ /* 0x000fca00078e0abc */
[----:B------:R-:W-:Y:S02]  /*18740*/  VIADDMNMX R15, R11, R10, R15, PT ;  /* 0x0000000a0b0f7246 */ /* 0x000fe4000380010f */
[----:B------:R-:W-:-:S07]  /*18750*/  VIMNMX R14, R14, R11, !PT ;  /* 0x0000000b0e0e7248 */ /* 0x000fce0007fe0100 */
.L_x_7970:
[----:B------:R-:W-:Y:S01]  /*18760*/  ISETP.GT.AND P3, PT, R14, 0x1, P2 ;  /* 0x000000010e00780c */ /* 0x000fe20001764270 */
[----:B------:R-:W-:Y:S01]  /*18770*/  UMOV UR46, UR47 ;  /* 0x0000002f002e7c82 */ /* 0x000fe20008000000 */
[----:B------:R-:W-:Y:S01]  /*18780*/  FMNMX.FTZ R0, R24, R12, !PT ;  /* 0x0000000c18007209 */ /* 0x000fe20007810000 */
[----:B------:R-:W-:Y:S01]  /*18790*/  @!P1 IMAD R13, R13, 0x8, R2 ;  /* 0x000000080d0d9824 */ /* 0x000fe200078e0202 */
[----:B------:R-:W-:Y:S02]  /*187a0*/  ISETP.LT.OR P3, PT, R15, 0x2, P3 ;  /* 0x000000020f00780c */ /* 0x000fe40001f61670 */
[----:B------:R-:W-:Y:S01]  /*187b0*/  FMNMX.FTZ R9, R25, R0, !PT ;  /* 0x0000000019097209 */ /* 0x000fe20007810000 */
[----:B------:R-:W-:Y:S01]  /*187c0*/  @!P1 VIADD R13, R13, 0x28860 ;  /* 0x000288600d0d9836 */ /* 0x000fe20000000000 */
        /* <DEDUP_REMOVED lines=171> */
[----:B------:R-:W-:-:S03]  /*19280*/  FFMA.FTZ R85, R85, UR46, -R8 ;  /* 0x0000002e55557c23 */ /* 0x000fc60008010808 */
[----:B------:R-:W-:Y:S02]  /*19290*/  FMNMX.FTZ R20, R50, R21, !PT ;  /* 0x0000001532147209 */ /* 0x000fe40007810000 */
[----:B------:R-:W-:Y:S02]  /*192a0*/  MUFU.EX2 R180, R180 ;  /* 0x000000b400b47308 */ /* 0x000fe40000000800 */
[----:B------:R-:W-:Y:S01]  /*192b0*/  FMNMX.FTZ R21, R51, R20, !PT ;  /* 0x0000001433157209 */ /* 0x000fe20007810000 */
[----:B------:R-:W-:-:S03]  /*192c0*/  FFMA.FTZ R20, R45, UR46, -R8 ;  /* 0x0000002e2d147c23 */ /* 0x000fc60008010808 */
        /* <DEDUP_REMOVED lines=26> */
[----:B------:R-:W-:Y:S01]  /*19470*/  FMNMX.FTZ R32, R86, R29, !PT ;  /* 0x0000001d56207209 */ /* 0x000fe20007810000 */
[--C-:B------:R-:W-:Y:S01]  /*19480*/  FFMA.FTZ R29, R65, UR46, -R8.reuse ;  /* 0x0000002e411d7c23 */ /* 0x100fe20008010808 */
[----:B------:R-:W-:Y:S02]  /*19490*/  MUFU.EX2 R20, R20 ;  /* 0x0000001400147308 */ /* 0x000fe40000000800 */
[----:B0-----:R-:W-:Y:S01]  /*194a0*/  FMNMX.FTZ R33, R87, R32, !PT ;  /* 0x0000002057217209 */ /* 0x001fe20007810000 */
[----:B------:R-:W-:-:S04]  /*194b0*/  FFMA.FTZ R32, R69, UR46, -R8 ;  /* 0x0000002e45207c23 */ /* 0x000fc80008010808 */
[----:B------:R-:W0:Y:S01]  /*194c0*/  SHFL.BFLY PT, R40, R33, 0x2, 0x1f ;  /* 0x0c401f0021287f89 */ /* 0x000e2200000e0000 */
[----:B------:R-:W-:Y:S08]  /*194d0*/  MUFU.EX2 R168, R168 ;  /* 0x000000a800a87308 */ /* 0x000ff00000000800 */
[----:B------:R-:W-:Y:S08]  /*194e0*/  MUFU.EX2 R21, R49 ;  /* 0x0000003100157308 */ /* 0x000ff00000000800 */
[----:B------:R-:W-:Y:S01]  /*194f0*/  MUFU.EX2 R170, R170 ;  /* 0x000000aa00aa7308 */ /* 0x000fe20000000800 */
[----:B0-----:R-:W-:-:S07]  /*19500*/  FMNMX.FTZ R40, R33, R40, !PT ;  /* 0x0000002821287209 */ /* 0x001fce0007810000 */
[----:B------:R-:W-:Y:S01]  /*19510*/  MUFU.EX2 R24, R24 ;  /* 0x0000001800187308 */ /* 0x000fe20000000800 */
[----:B-1----:R-:W0:Y:S07]  /*19520*/  SHFL.BFLY PT, R41, R40, 0x1, 0x1f ;  /* 0x0c201f0028297f89 */ /* 0x002e2e00000e0000 */
[----:B------:R-:W-:Y:S08]  /*19530*/  MUFU.EX2 R164, R164 ;  /* 0x000000a400a47308 */ /* 0x000ff00000000800 */
[----:B------:R-:W-:Y:S08]  /*19540*/  MUFU.EX2 R25, R57 ;  /* 0x0000003900197308 */ /* 0x000ff00000000800 */
[----:B------:R-:W-:Y:S01]  /*19550*/  MUFU.EX2 R166, R166 ;  /* 0x000000a600a67308 */ /* 0x000fe20000000800 */
[----:B0-----:R-:W-:-:S02]  /*19560*/  FMNMX.FTZ R8, R40, R41, !PT ;  /* 0x0000002928087209 */ /* 0x001fc40007810000 */
[----:B------:R-:W-:Y:S02]  /*19570*/  FSEL R41, R0, RZ, P3 ;  /* 0x000000ff00297208 */ /* 0x000fe40001800000 */
[C---:B------:R-:W-:Y:S01]  /*19580*/  FSETP.NEU.FTZ.AND P2, PT, R8.reuse, -INF , PT ;  /* 0xff8000000800780b */ /* 0x040fe20003f5d000 */
[----:B------:R-:W-:Y:S02]  /*19590*/  FMUL.FTZ R44, R8, UR46 ;  /* 0x0000002e082c7c20 */ /* 0x000fe40008410000 */
[----:B------:R-:W-:Y:S01]  /*195a0*/  MUFU.EX2 R28, R28 ;  /* 0x0000001c001c7308 */ /* 0x000fe20000000800 */
[----:B------:R-:W-:-:S04]  /*195b0*/  FADD.FTZ R41, -R41, R12 ;  /* 0x0000000c29297221 */ /* 0x000fc80000010100 */
[----:B------:R-:W-:Y:S01]  /*195c0*/  FMUL.FTZ R12, R41, UR46 ;  /* 0x0000002e290c7c20 */ /* 0x000fe20008410000 */
[----:B------:R-:W-:Y:S02]  /*195d0*/  FSEL R41, R44, RZ, P2 ;  /* 0x000000ff2c297208 */ /* 0x000fe40001000000 */
[----:B------:R-:W-:Y:S03]  /*195e0*/  MUFU.EX2 R160, R160 ;  /* 0x000000a000a07308 */ /* 0x000fe60000000800 */
        /* <DEDUP_REMOVED lines=9> */
[----:B------:R-:W-:Y:S01]  /*19680*/  FFMA.FTZ R30, R35, UR46, -R41 ;  /* 0x0000002e231e7c23 */ /* 0x000fe20008010829 */
[----:B------:R-:W-:Y:S01]  /*19690*/  @!P1 PRMT R34, RZ, 0x654, R13 ;  /* 0x00000654ff229816 */ /* 0x000fe2000000000d */
[--C-:B------:R-:W-:Y:S01]  /*196a0*/  FFMA.FTZ R13, R43, UR46, -R41.reuse ;  /* 0x0000002e2b0d7c23 */ /* 0x100fe20008010829 */
[--C-:B------:R-:W-:Y:S01]  /*196b0*/  FFMA.FTZ R175, R46, UR46, -R41.reuse ;  /* 0x0000002e2eaf7c23 */ /* 0x100fe20008010829 */
[----:B------:R-:W-:Y:S01]  /*196c0*/  MUFU.EX2 R181, R181 ;  /* 0x000000b500b57308 */ /* 0x000fe20000000800 */
[----:B------:R1:W-:Y:S01]  /*196d0*/  @!P1 SYNCS.ARRIVE.TRANS64.RED.A1T0 RZ, [R34+URZ], RZ ;  /* 0x000000ff22ff99a7 */ /* 0x0003e2000810043f */
[--C-:B------:R-:W-:Y:S01]  /*196e0*/  FFMA.FTZ R169, R50, UR46, -R41.reuse ;  /* 0x0000002e32a97c23 */ /* 0x100fe20008010829 */
[--C-:B------:R-:W-:Y:S01]  /*196f0*/  FFMA.FTZ R35, R51, UR46, -R41.reuse ;  /* 0x0000002e33237c23 */ /* 0x100fe20008010829 */
[--C-:B------:R-:W-:Y:S01]  /*19700*/  FFMA.FTZ R171, R54, UR46, -R41.reuse ;  /* 0x0000002e36ab7c23 */ /* 0x100fe20008010829 */
[--C-:B------:R-:W-:Y:S01]  /*19710*/  FFMA.FTZ R165, R58, UR46, -R41.reuse ;  /* 0x0000002e3aa57c23 */ /* 0x100fe20008010829 */
[--C-:B------:R-:W-:Y:S01]  /*19720*/  FFMA.FTZ R59, R59, UR46, -R41.reuse ;  /* 0x0000002e3b3b7c23 */ /* 0x100fe20008010829 */
[--C-:B------:R-:W-:Y:S01]  /*19730*/  FFMA.FTZ R167, R62, UR46, -R41.reuse ;  /* 0x0000002e3ea77c23 */ /* 0x100fe20008010829 */
[----:B------:R-:W-:Y:S01]  /*19740*/  MUFU.EX2 R26, R26 ;  /* 0x0000001a001a7308 */ /* 0x000fe20000000800 */
[----:B0-----:R-:W-:Y:S01]  /*19750*/  FFMA.FTZ R38, R12, R5, R180 ;  /* 0x000000050c267223 */ /* 0x001fe200000100b4 */
[--C-:B-1----:R-:W-:Y:S01]  /*19760*/  FFMA.FTZ R34, R47, UR46, -R41.reuse ;  /* 0x0000002e2f227c23 */ /* 0x102fe20008010829 */
[----:B------:R-:W-:Y:S01]  /*19770*/  F2FP.F16.F32.PACK_AB R180, R9, R180 ;  /* 0x000000b409b4723e */ /* 0x000fe200000000ff */
[--C-:B------:R-:W-:Y:S01]  /*19780*/  FFMA.FTZ R63, R63, UR46, -R41.reuse ;  /* 0x0000002e3f3f7c23 */ /* 0x100fe20008010829 */
[----:B------:R-:W-:Y:S01]  /*19790*/  FADD.FTZ R5, R9, R38 ;  /* 0x0000002609057221 */ /* 0x000fe20000010000 */
[--C-:B------:R-:W-:Y:S01]  /*197a0*/  FFMA.FTZ R38, R55, UR46, -R41.reuse ;  /* 0x0000002e37267c23 */ /* 0x100fe20008010829 */
[----:B------:R-:W-:Y:S01]  /*197b0*/  FFMA.FTZ R66, R66, UR46, -R41 ;  /* 0x0000002e42427c23 */ /* 0x000fe20008010829 */
[----:B------:R-:W-:Y:S01]  /*197c0*/  MUFU.EX2 R183, R183 ;  /* 0x000000b700b77308 */ /* 0x000fe20000000800 */
[----:B------:R-:W-:Y:S01]  /*197d0*/  FADD.FTZ R5, R182, R5 ;  /* 0x00000005b6057221 */ /* 0x000fe20000010000 */
[----:B------:R-:W-:Y:S01]  /*197e0*/  F2FP.F16.F32.PACK_AB R182, R10, R182 ;  /* 0x000000b60ab6723e */ /* 0x000fe200000000ff */
[--C-:B------:R-:W-:Y:S01]  /*197f0*/  FFMA.FTZ R67, R67, UR46, -R41.reuse ;  /* 0x0000002e43437c23 */ /* 0x100fe20008010829 */
[----:B------:R-:W-:Y:S01]  /*19800*/  FFMA.FTZ R70, R70, UR46, -R41 ;  /* 0x0000002e46467c23 */ /* 0x000fe20008010829 */
[----:B------:R-:W-:Y:S01]  /*19810*/  FADD.FTZ R5, R10, R5 ;  /* 0x000000050a057221 */ /* 0x000fe20000010000 */
[--C-:B------:R-:W-:Y:S01]  /*19820*/  FFMA.FTZ R71, R71, UR46, -R41.reuse ;  /* 0x0000002e47477c23 */ /* 0x100fe20008010829 */
[----:B------:R-:W-:Y:S01]  /*19830*/  FFMA.FTZ R74, R74, UR46, -R41 ;  /* 0x0000002e4a4a7c23 */ /* 0x000fe20008010829 */
[----:B------:R-:W-:Y:S01]  /*19840*/  MUFU.EX2 R29, R29 ;  /* 0x0000001d001d7308 */ /* 0x000fe20000000800 */
[----:B------:R-:W-:Y:S01]  /*19850*/  FADD.FTZ R42, R176, R5 ;  /* 0x00000005b02a7221 */ /* 0x000fe20000010000 */
[----:B------:R-:W-:Y:S01]  /*19860*/  F2FP.F16.F32.PACK_AB R176, R11, R176 ;  /* 0x000000b00bb0723e */ /* 0x000fe200000000ff */
[--C-:B------:R-:W-:Y:S01]  /*19870*/  FFMA.FTZ R75, R75, UR46, -R41.reuse ;  /* 0x0000002e4b4b7c23 */ /* 0x100fe20008010829 */
        /* <DEDUP_REMOVED lines=10> */
[----:B------:R-:W-:Y:S01]  /*19920*/  FFMA.FTZ R41, R87, UR46, -R41 ;  /* 0x0000002e57297c23 */ /* 0x000fe20008010829 */
[-C--:B------:R-:W-:Y:S01]  /*19930*/  FMUL.FTZ R88, R88, R12.reuse ;  /* 0x0000000c58587220 */ /* 0x080fe20000410000 */
[----:B------:R-:W-:Y:S01]  /*19940*/  MUFU.EX2 R162, R162 ;  /* 0x000000a200a27308 */ /* 0x000fe20000000800 */
        /* <DEDUP_REMOVED lines=9> */
[----:B------:R-:W-:Y:S01]  /*199e0*/  FSEL R5, R8, RZ, P2 ;  /* 0x000000ff08057208 */ /* 0x000fe20001000000 */
[----:B------:R-:W-:Y:S01]  /*199f0*/  FMUL.FTZ R100, R100, R12 ;  /* 0x0000000c64647220 */ /* 0x000fe20000410000 */
[----:B------:R-:W-:Y:S01]  /*19a00*/  ISETP.GT.AND P2, PT, R3, R194, PT ;  /* 0x000000c20300720c */ /* 0x000fe20003f44270 */
        /* <DEDUP_REMOVED lines=48> */
[----:B------:R-:W-:Y:S01]  /*19d10*/  FADD.FTZ R39, R32, R39 ;  /* 0x0000002720277221 */ /* 0x000fe20000010000 */
[----:B-1----:R-:W-:Y:S01]  /*19d20*/  FADD.FTZ R10, R30, R5 ;  /* 0x000000051e0a7221 */ /* 0x002fe20000010000 */
[-C--:B------:R-:W-:Y:S01]  /*19d30*/  FMUL.FTZ R148, R148, R12.reuse ;  /* 0x0000000c94947220 */ /* 0x080fe20000410000 */
[----:B------:R-:W1:Y:S01]  /*19d40*/  MUFU.EX2 R31, R31 ;  /* 0x0000001f001f7308 */ /* 0x000e620000000800 */
[----:B--2---:R-:W-:Y:S01]  /*19d50*/  FADD.FTZ R14, R156, R39 ;  /* 0x000000279c0e7221 */ /* 0x004fe20000010000 */
[----:B0-----:R-:W-:Y:S01]  /*19d60*/  FADD.FTZ R10, R179, R10 ;  /* 0x0000000ab30a7221 */ /* 0x001fe20000010000 */
[----:B------:R-:W-:Y:S01]  /*19d70*/  FMUL.FTZ R149, R149, R12 ;  /* 0x0000000c95957220 */ /* 0x000fe20000410000 */
[-C--:B------:R-:W-:Y:S01]  /*19d80*/  FMUL.FTZ R90, R90, R6.reuse ;  /* 0x000000065a5a7220 */ /* 0x080fe20000410000 */
[-C--:B------:R-:W-:Y:S01]  /*19d90*/  FMUL.FTZ R91, R91, R6.reuse ;  /* 0x000000065b5b7220 */ /* 0x080fe20000410000 */
[-C--:B------:R-:W-:Y:S01]  /*19da0*/  FMUL.FTZ R94, R94, R6.reuse ;  /* 0x000000065e5e7220 */ /* 0x080fe20000410000 */
        /* <DEDUP_REMOVED lines=38> */
[----:B------:R-:W-:Y:S01]  /*1a010*/  FMUL.FTZ R151, R151, R6 ;  /* 0x0000000697977220 */ /* 0x000fe20000410000 */
[----:B------:R-:W-:Y:S01]  /*1a020*/  F2FP.F16.F32.PACK_AB R172, R15, R172 ;  /* 0x000000ac0fac723e */ /* 0x000fe200000000ff */
[----:B------:R-:W-:Y:S01]  /*1a030*/  VIADD R3, R3, 0xffffffff ;  /* 0xffffffff03037836 */ /* 0x000fe20000000000 */
[----:B------:R-:W1:Y:S01]  /*1a040*/  MUFU.EX2 R175, R175 ;  /* 0x000000af00af7308 */ /* 0x000e620000000800 */
[C---:B0-----:R-:W-:Y:S01]  /*1a050*/  FADD.FTZ R10, R13.reuse, R10 ;  /* 0x0000000a0d0a7221 */ /* 0x041fe20000010000 */
[----:B------:R-:W-:Y:S01]  /*1a060*/  F2FP.F16.F32.PACK_AB R173, R13, R173 ;  /* 0x000000ad0dad723e */ /* 0x000fe200000000ff */
[----:B------:R-:W-:Y:S01]  /*1a070*/  IMAD.MOV.U32 R13, RZ, RZ, R22 ;  /* 0x000000ffff0d7224 */ /* 0x000fe200078e0016 */
[----:B------:R-:W-:Y:S01]  /*1a080*/  F2FP.F16.F32.PACK_AB R174, R20, R174 ;  /* 0x000000ae14ae723e */ /* 0x000fe200000000ff */
[----:B------:R-:W-:Y:S01]  /*1a090*/  IMAD.MOV.U32 R12, RZ, RZ, R0 ;  /* 0x000000ffff0c7224 */ /* 0x000fe200078e0000 */
[----:B------:R-:W-:Y:S01]  /*1a0a0*/  F2FP.F16.F32.PACK_AB R168, R21, R168 ;  /* 0x000000a815a8723e */ /* 0x000fe200000000ff */
[----:B------:R-:W-:Y:S01]  /*1a0b0*/  IMAD.MOV.U32 R6, RZ, RZ, R8 ;  /* 0x000000ffff067224 */ /* 0x000fe200078e0008 */
[----:B------:R-:W0:Y:S01]  /*1a0c0*/  MUFU.EX2 R34, R34 ;  /* 0x0000002200227308 */ /* 0x000e220000000800 */
[----:B--2---:R-:W-:Y:S01]  /*1a0d0*/  FADD.FTZ R14, R152, R5 ;  /* 0x00000005980e7221 */ /* 0x004fe20000010000 */
[----:B------:R-:W-:-:S02]  /*1a0e0*/  F2FP.F16.F32.PACK_AB R170, R24, R170 ;  /* 0x000000aa18aa723e */ /* 0x000fc400000000ff */
[----:B------:R-:W-:Y:S02]  /*1a0f0*/  F2FP.F16.F32.PACK_AB R164, R25, R164 ;  /* 0x000000a419a4723e */ /* 0x000fe400000000ff */
[----:B------:R-:W-:Y:S02]  /*1a100*/  F2FP.F16.F32.PACK_AB R166, R28, R166 ;  /* 0x000000a61ca6723e */ /* 0x000fe400000000ff */
[----:B------:R-:W2:Y:S01]  /*1a110*/  MUFU.EX2 R37, R37 ;  /* 0x0000002500257308 */ /* 0x000ea20000000800 */
[----:B-1----:R-:W-:Y:S01]  /*1a120*/  FADD.FTZ R5, R175, R10 ;  /* 0x0000000aaf057221 */ /* 0x002fe20000010000 */
[----:B------:R-:W-:Y:S02]  /*1a130*/  F2FP.F16.F32.PACK_AB R160, R29, R160 ;  /* 0x000000a01da0723e */ /* 0x000fe400000000ff */
[----:B------:R-:W-:Y:S02]  /*1a140*/  F2FP.F16.F32.PACK_AB R162, R32, R162 ;  /* 0x000000a220a2723e */ /* 0x000fe400000000ff */
[----:B------:R-:W-:-:S02]  /*1a150*/  F2FP.F16.F32.PACK_AB R156, R33, R156 ;  /* 0x0000009c219c723e */ /* 0x000fc400000000ff */
[----:B------:R-:W1:Y:S01]  /*1a160*/  MUFU.EX2 R169, R169 ;  /* 0x000000a900a97308 */ /* 0x000e620000000800 */
[----:B0-----:R-:W-:Y:S01]  /*1a170*/  FADD.FTZ R10, R34, R5 ;  /* 0x00000005220a7221 */ /* 0x001fe20000010000 */
[----:B------:R-:W-:Y:S02]  /*1a180*/  F2FP.F16.F32.PACK_AB R158, R36, R158 ;  /* 0x0000009e249e723e */ /* 0x000fe400000000ff */
[----:B------:R-:W-:Y:S02]  /*1a190*/  F2FP.F16.F32.PACK_AB R181, R26, R181 ;  /* 0x000000b51ab5723e */ /* 0x000fe400000000ff */
[----:B------:R-:W-:Y:S02]  /*1a1a0*/  F2FP.F16.F32.PACK_AB R183, R27, R183 ;  /* 0x000000b71bb7723e */ /* 0x000fe400000000ff */
[----:B------:R-:W0:Y:S01]  /*1a1b0*/  MUFU.EX2 R154, R154 ;  /* 0x0000009a009a7308 */ /* 0x000e220000000800 */
[C---:B--2---:R-:W-:Y:S01]  /*1a1c0*/  FADD.FTZ R11, R37.reuse, R14 ;  /* 0x0000000e250b7221 */ /* 0x044fe20000010000 */
[----:B------:R-:W-:-:S02]  /*1a1d0*/  F2FP.F16.F32.PACK_AB R152, R37, R152 ;  /* 0x000000982598723e */ /* 0x000fc400000000ff */
[----:B------:R-:W-:Y:S02]  /*1a1e0*/  F2FP.F16.F32.PACK_AB R177, R30, R177 ;  /* 0x000000b11eb1723e */ /* 0x000fe400000000ff */
[----:B------:R-:W-:Y:S02]  /*1a1f0*/  F2FP.F16.F32.PACK_AB R179, R31, R179 ;  /* 0x000000b31fb3723e */ /* 0x000fe400000000ff */
[----:B------:R-:W2:Y:S01]  /*1a200*/  MUFU.EX2 R35, R35 ;  /* 0x0000002300237308 */ /* 0x000ea20000000800 */
[----:B-1----:R-:W-:Y:S01]  /*1a210*/  FADD.FTZ R10, R169, R10 ;  /* 0x0000000aa90a7221 */ /* 0x002fe20000010000 */
        /* <DEDUP_REMOVED lines=18> */
[----:B------:R-:W-:Y:S01]  /*1a340*/  F2FP.F16.F32.PACK_AB R165, R9, R165 ;  /* 0x000000a509a5723e */ /* 0x000fe200000000ff */
[----:B------:R-:W-:-:S05]  /*1a350*/  IMAD.MOV.U32 R9, RZ, RZ, R186 ;  /* 0x000000ffff097224 */ /* 0x000fca00078e00ba */
        /* <DEDUP_REMOVED lines=33> */
[----:B------:R-:W-:Y:S06]  /*1a570*/  @P2 BRA `(.L_x_7974) ;  /* 0xffffffcc00842947 */ /* 0x000fec000383ffff */
.L_x_7956:
[----:B------:R-:W-:Y:S05]  /*1a580*/  WARPSYNC.ALL ;  /* 0x0000000000007948 */ /* 0x000fea0003800000 */
[----:B------:R-:W-:Y:S06]  /*1a590*/  BAR.ARV 0x8, 0x180 ;  /* 0x0206000000007b1d */ /* 0x000fec0000002000 */
[----:B------:R-:W-:Y:S05]  /*1a5a0*/  @!P0 BRA `(.L_x_7975) ;  /* 0x0000000000048947 */ /* 0x000fea0003800000 */
[----:B------:R-:W-:Y:S01]  /*1a5b0*/  BPT.TRAP 0x1 ;  /* 0x000000040000795c */ /* 0x000fe20000300000 */
.L_x_7975:
[----:B------:R-:W-:Y:S01]  /*1a5c0*/  IMAD R10, R22, 0x8, R2 ;  /* 0x00000008160a7824 */ /* 0x000fe200078e0202 */
[----:B------:R-:W-:-:S04]  /*1a5d0*/  SHF.L.U32 R3, R186, 0x1f, RZ ;  /* 0x0000001fba037819 */ /* 0x000fc800000006ff */
[----:B------:R0:W1:Y:S01]  /*1a5e0*/  SYNCS.PHASECHK.TRANS64.TRYWAIT P2, [R10+URZ+0x28850], R3 ;  /* 0x028850030a0075a7 */ /* 0x000062000804017f */
[----:B------:R-:W-:Y:S05]  /*1a5f0*/  @!P0 BRA `(.L_x_7976) ;  /* 0x0000000000048947 */ /* 0x000fea0003800000 */
[----:B------:R-:W-:Y:S01]  /*1a600*/  BPT.TRAP 0x1 ;  /* 0x000000040000795c */ /* 0x000fe20000300000 */
.L_x_7976:
[----:B------:R-:W-:-:S05]  /*1a610*/  VIADD R2, R2, 0x400 ;  /* 0x0000040002027836 */ /* 0x000fca0000000000 */
[----:B------:R-:W-:-:S04]  /*1a620*/  SHF.R.U32.HI R2, RZ, 0x4, R2 ;  /* 0x00000004ff027819 */ /* 0x000fc80000011602 */
[----:B------:R-:W-:-:S04]  /*1a630*/  LOP3.LUT R2, R2, 0x3fff, RZ, 0xc0, !PT ;  /* 0x00003fff02027812 */ /* 0x000fc800078ec0ff */
[----:B------:R-:W-:Y:S01]  /*1a640*/  LOP3.LUT R7, R2, 0x4000000, RZ, 0xfc, !PT ;  /* 0x0400000002077812 */ /* 0x000fe200078efcff */
[----:B-1----:R-:W-:Y:S06]  /*1a650*/  @P2 BRA `(.L_x_7977) ;  /* 0x0000000000082947 */ /* 0x002fec0003800000 */
[----:B------:R-:W1:Y:S02]  /*1a660*/  SYNCS.PHASECHK.TRANS64.TRYWAIT P0, [R10+URZ+0x28850], R3 ;  /* 0x028850030a0075a7 */ /* 0x000e64000800017f */
[----:B-1----:R-:W-:Y:S05]  /*1a670*/  @!P0 BRA `(.L_x_7978) ;  /* 0x000000d800f88947 */ /* 0x002fea0003800000 */
.L_x_7977:
[----:B------:R-:W-:Y:S01]  /*1a680*/  IMAD R2, R22, 0x800, R7 ;  /* 0x0000080016027824 */ /* 0x000fe200078e0207 */
[----:B------:R-:W-:Y:S05]  /*1a690*/  WARPSYNC.ALL ;  /* 0x0000000000007948 */ /* 0x000fea0003800000 */
[----:B01----:R-:W-:Y:S01]  /*1a6a0*/  IMAD.MOV.U32 R3, RZ, RZ, 0x40000040 ;  /* 0x40000040ff037424 */ /* 0x003fe200078e00ff */
[C---:B------:R-:W-:Y:S01]  /*1a6b0*/  R2UR UR6, R2.reuse ;  /* 0x00000000020672ca */ /* 0x040fe200000e0000 */
[----:B------:R-:W-:Y:S01]  /*1a6c0*/  WARPGROUP.ARRIVE ;  /* 0x00000000000079c5 */ /* 0x000fe20000000000 */
[----:B------:R-:W-:Y:S01]  /*1a6d0*/  IMAD.MOV.U32 R7, RZ, RZ, 0x40000040 ;  /* 0x40000040ff077424 */ /* 0x000fe200078e00ff */
[----:B------:R-:W-:Y:S01]  /*1a6e0*/  IADD3 R6, R2, 0x80, RZ ;  /* 0x0000008002067810 */ /* 0x000fe20007ffe0ff */
[----:B------:R-:W-:Y:S01]  /*1a6f0*/  @!P1 VIADD R10, R10, 0x28860 ;  /* 0x000288600a0a9836 */ /* 0x000fe20000000000 */
[----:B------:R-:W-:Y:S01]  /*1a700*/  R2UR UR7, R3 ;  /* 0x00000000030772ca */ /* 0x000fe200000e0000 */
[----:B------:R-:W-:-:S02]  /*1a710*/  IMAD.MOV.U32 R3, RZ, RZ, 0x40000040 ;  /* 0x40000040ff037424 */ /* 0x000fc400078e00ff */
[----:B------:R-:W-:Y:S01]  /*1a720*/  VIADD R22, R22, 0x1 ;  /* 0x0000000116167836 */ /* 0x000fe20000000000 */
[----:B------:R-:W-:Y:S01]  /*1a730*/  @!P1 PRMT R10, RZ, 0x654, R10 ;  /* 0x00000654ff0a9816 */ /* 0x000fe2000000000a */
[----:B------:R-:W-:Y:S02]  /*1a740*/  IMAD.U32 R14, RZ, RZ, UR46 ;  /* 0x0000002eff0e7e24 */ /* 0x000fe4000f8e00ff */
[----:B------:R-:W-:Y:S01]  /*1a750*/  IMAD.MOV.U32 R40, RZ, RZ, -0x800000 ;  /* 0xff800000ff287424 */ /* 0x000fe200078e00ff */
[----:B------:R-:W-:Y:S01]  /*1a760*/  ISETP.NE.AND P2, PT, R22, 0x2, PT ;  /* 0x000000021600780c */ /* 0x000fe20003f45270 */
[----:B------:R-:W-:-:S03]  /*1a770*/  VIADD R213, R213, 0x1 ;  /* 0x00000001d5d57836 */ /* 0x000fc60000000000 */
[----:B------:R-:W-:Y:S01]  /*1a780*/  SEL R22, R22, RZ, P2 ;  /* 0x000000ff16167207 */ /* 0x000fe20001000000 */
        /* <DEDUP_REMOVED lines=42> */
[----:B------:R-:W-:Y:S02]  /*1aa30*/  R2UR UR6, R2 ;  /* 0x00000000020672ca */ /* 0x000fe400000e0000 */
[----:B------:R-:W-:Y:S01]  /*1aa40*/  R2UR UR7, R3 ;  /* 0x00000000030772ca */ /* 0x000fe200000e0000 */
[----:B------:R-:W0:Y:S04]  /*1aa50*/  SHFL.BFLY PT, R2, R5, 0x2, 0x1f ;  /* 0x0c401f0005027f89 */ /* 0x000e2800000e0000 */
[----:B------:R-:W1:Y:S01]  /*1aa60*/  SHFL.BFLY PT, R3, R4, 0x2, 0x1f ;  /* 0x0c401f0004037f89 */ /* 0x000e6200000e0000 */
[----:B0-----:R-:W-:Y:S01]  /*1aa70*/  FADD.FTZ R2, R2, R5 ;  /* 0x0000000502027221 */ /* 0x001fe20000010000 */
[----:B------:R-:W-:-:S02]  /*1aa80*/  IMAD.U32 R5, RZ, RZ, UR46 ;  /* 0x0000002eff057e24 */ /* 0x000fc4000f8e00ff */
[----:B-1----:R-:W-:Y:S01]  /*1aa90*/  FADD.FTZ R6, R3, R4 ;  /* 0x0000000403067221 */ /* 0x002fe20000010000 */
[----:B------:R-:W-:Y:S01]  /*1aaa0*/  IMAD.MOV.U32 R4, RZ, RZ, RZ ;  /* 0x000000ffff047224 */ /* 0x000fe200078e00ff */
[----:B------:R-:W0:Y:S04]  /*1aab0*/  SHFL.BFLY PT, R3, R2, 0x1, 0x1f ;  /* 0x0c201f0002037f89 */ /* 0x000e2800000e0000 */
[----:B------:R-:W1:Y:S01]  /*1aac0*/  SHFL.BFLY PT, R7, R6, 0x1, 0x1f ;  /* 0x0c201f0006077f89 */ /* 0x000e6200000e0000 */
[----:B0-----:R-:W-:Y:S01]  /*1aad0*/  FADD.FTZ R11, R2, R3 ;  /* 0x00000003020b7221 */ /* 0x001fe20000010000 */
[----:B------:R-:W-:Y:S01]  /*1aae0*/  SEL R3, RZ, 0x1, P2 ;  /* 0x00000001ff037807 */ /* 0x000fe20001000000 */
[----:B-1----:R-:W-:-:S03]  /*1aaf0*/  FADD.FTZ R12, R6, R7 ;  /* 0x00000007060c7221 */ /* 0x002fc60000010000 */
[----:B------:R-:W-:Y:S01]  /*1ab00*/  FSETP.NE.FTZ.AND P0, PT, R11, RZ, PT ;  /* 0x000000ff0b00720b */ /* 0x000fe20003f15000 */
[----:B------:R-:W-:Y:S01]  /*1ab10*/  IMAD.MOV.U32 R6, RZ, RZ, RZ ;  /* 0x000000ffff067224 */ /* 0x000fe200078e00ff */
        /* <DEDUP_REMOVED lines=83> */
.L_x_7852:
        /* <DEDUP_REMOVED lines=11> */
[----:B------:R-:W-:Y:S01]  /*1b100*/  ULDC UR4, c[0x0][0xad4] ;  /* 0x0002b50000047ab9 */ /* 0x000fe20000000800 */
[----:B------:R-:W-:Y:S01]  /*1b110*/  F2FP.F16.F32.PACK_AB R34, R133, R132 ;  /* 0x000000848522723e */ /* 0x000fe200000000ff */
[----:B------:R-:W3:Y:S01]  /*1b120*/  S2R R5, SR_SWINHI ;  /* 0x0000000000057919 */ /* 0x000ee20000002f00 */
[----:B------:R-:W-:Y:S02]  /*1b130*/  MOV R42, R2 ;  /* 0x00000002002a7202 */ /* 0x000fe40000000f00 */
[----:B---3--:R-:W-:-:S03]  /*1b140*/  MOV R43, R5 ;  /* 0x00000005002b7202 */ /* 0x008fc60000000f00 */
[----:B--2---:R-:W-:-:S03]  /*1b150*/  IMAD.WIDE R4, R0, 0x2, R42 ;  /* 0x0000000200047825 */ /* 0x004fc600078e022a */
[C---:B------:R-:W-:Y:S02]  /*1b160*/  IADD3 R41, P0, R4.reuse, 0x40, RZ ;  /* 0x0000004004297810 */ /* 0x040fe40007f1e0ff */
[C---:B------:R-:W-:Y:S02]  /*1b170*/  LOP3.LUT R7, R4.reuse, 0x380, RZ, 0xc0, !PT ;  /* 0x0000038004077812 */ /* 0x040fe400078ec0ff */
[----:B------:R-:W-:Y:S01]  /*1b180*/  IADD3 R35, P5, R4, 0x20, RZ ;  /* 0x0000002004237810 */ /* 0x000fe20007fbe0ff */
[--C-:B------:R-:W-:Y:S01]  /*1b190*/  IMAD.X R11, RZ, RZ, R5.reuse, P0 ;  /* 0x000000ffff0b7224 */ /* 0x100fe200000e0605 */
[----:B------:R-:W-:Y:S02]  /*1b1a0*/  ISETP.NE.AND P0, PT, R208, RZ, PT ;  /* 0x000000ffd000720c */ /* 0x000fe40003f05270 */
[----:B------:R-:W-:Y:S01]  /*1b1b0*/  IADD3 R12, P1, R4, 0x60, RZ ;  /* 0x00000060040c7810 */ /* 0x000fe20007f3e0ff */
[--C-:B------:R-:W-:Y:S01]  /*1b1c0*/  IMAD.X R9, RZ, RZ, R5.reuse, P5 ;  /* 0x000000ffff097224 */ /* 0x100fe200028e0605 */
[----:B------:R-:W-:Y:S01]  /*1b1d0*/  SEL R208, R208, UR4, P0 ;  /* 0x00000004d0d07c07 */ /* 0x000fe20008000000 */
[----:B------:R-:W-:Y:S05]  /*1b1e0*/  WARPSYNC.ALL ;  /* 0x0000000000007948 */ /* 0x000fea0003800000 */
[----:B------:R-:W-:Y:S01]  /*1b1f0*/  SHF.R.U64 R7, R7, 0x3, RZ ;  /* 0x0000000307077819 */ /* 0x000fe200000012ff */
[----:B------:R-:W-:Y:S01]  /*1b200*/  IMAD.X R13, RZ, RZ, R5, P1 ;  /* 0x000000ffff0d7224 */ /* 0x000fe200008e0605 */
[----:B------:R-:W-:Y:S01]  /*1b210*/  LOP3.LUT R0, R35, 0x380, RZ, 0xc0, !PT ;  /* 0x0000038023007812 */ /* 0x000fe200078ec0ff */
[----:B------:R-:W-:Y:S01]  /*1b220*/  ULDC.64 UR4, c[0x0][0xc00] ;  /* 0x0003000000047ab9 */ /* 0x000fe20000000a00 */
[----:B------:R-:W-:Y:S01]  /*1b230*/  LOP3.LUT R6, R41, 0x380, RZ, 0xc0, !PT ;  /* 0x0000038029067812 */ /* 0x000fe200078ec0ff */
[----:B------:R-:W-:Y:S01]  /*1b240*/  ULDC.64 UR6, c[0x0][0xc08] ;  /* 0x0003020000067ab9 */ /* 0x000fe20000000a00 */
[----:B------:R-:W-:-:S02]  /*1b250*/  LOP3.LUT R8, R12, 0x380, RZ, 0xc0, !PT ;  /* 0x000003800c087812 */ /* 0x000fc400078ec0ff */
[C---:B------:R-:W-:Y:S02]  /*1b260*/  IADD3 R45, P2, R4.reuse, 0x4000, RZ ;  /* 0x00004000042d7810 */ /* 0x040fe40007f5e0ff */
[C---:B------:R-:W-:Y:S02]  /*1b270*/  IADD3 R47, P3, R4.reuse, 0x4020, RZ ;  /* 0x00004020042f7810 */ /* 0x040fe40007f7e0ff */
[C---:B-1----:R-:W-:Y:S01]  /*1b280*/  IADD3 R24, P4, R4.reuse, 0x4040, RZ ;  /* 0x0000404004187810 */ /* 0x042fe20007f9e0ff */
[--C-:B------:R-:W-:Y:S01]  /*1b290*/  IMAD.X R15, RZ, RZ, R5.reuse, P2 ;  /* 0x000000ffff0f7224 */ /* 0x100fe200010e0605 */
[----:B------:R-:W-:Y:S01]  /*1b2a0*/  BAR.SYNC.DEFER_BLOCKING 0x1, 0x100 ;  /* 0x0044000000007b1d */ /* 0x000fe20000010000 */
[----:B------:R-:W-:Y:S01]  /*1b2b0*/  IADD3 R49, P5, R4, 0x4060, RZ ;  /* 0x0000406004317810 */ /* 0x000fe20007fbe0ff */
[--C-:B------:R-:W-:Y:S01]  /*1b2c0*/  IMAD.X R29, RZ, RZ, R5.reuse, P3 ;  /* 0x000000ffff1d7224 */ /* 0x100fe200018e0605 */
[----:B------:R-:W-:Y:S01]  /*1b2d0*/  LOP3.LUT R4, R7, R4, RZ, 0x3c, !PT ;  /* 0x0000000407047212 */ /* 0x000fe200078e3cff */
[--C-:B------:R-:W-:Y:S01]  /*1b2e0*/  IMAD.X R31, RZ, RZ, R5.reuse, P4 ;  /* 0x000000ffff1f7224 */ /* 0x100fe200020e0605 */
[----:B------:R-:W-:Y:S01]  /*1b2f0*/  SHF.R.U64 R0, R0, 0x3, RZ ;  /* 0x0000000300007819 */ /* 0x000fe200000012ff */
[----:B------:R-:W-:Y:S01]  /*1b300*/  IMAD.X R33, RZ, RZ, R5, P5 ;  /* 0x000000ffff217224 */ /* 0x000fe200028e0605 */
[----:B------:R-:W-:-:S02]  /*1b310*/  SHF.R.U64 R6, R6, 0x3, RZ ;  /* 0x0000000306067819 */ /* 0x000fc400000012ff */
[----:B------:R-:W-:Y:S02]  /*1b320*/  SHF.R.U64 R7, R8, 0x3, RZ ;  /* 0x0000000308077819 */ /* 0x000fe400000012ff */
[----:B------:R-:W-:Y:S02]  /*1b330*/  LOP3.LUT R8, R0, R35, RZ, 0x3c, !PT ;  /* 0x0000002300087212 */ /* 0x000fe400078e3cff */
[----:B------:R-:W-:Y:S02]  /*1b340*/  LOP3.LUT R10, R6, R41, RZ, 0x3c, !PT ;  /* 0x00000029060a7212 */ /* 0x000fe400078e3cff */
[----:B------:R-:W-:Y:S02]  /*1b350*/  LOP3.LUT R12, R7, R12, RZ, 0x3c, !PT ;  /* 0x0000000c070c7212 */ /* 0x000fe400078e3cff */
[----:B------:R-:W-:Y:S02]  /*1b360*/  LOP3.LUT R0, R45, 0x380, RZ, 0xc0, !PT ;  /* 0x000003802d007812 */ /* 0x000fe400078ec0ff */
[----:B------:R-:W-:-:S02]  /*1b370*/  LOP3.LUT R6, R47, 0x380, RZ, 0xc0, !PT ;  /* 0x000003802f067812 */ /* 0x000fc400078ec0ff */
[----:B------:R-:W-:Y:S02]  /*1b380*/  LOP3.LUT R7, R24, 0x380, RZ, 0xc0, !PT ;  /* 0x0000038018077812 */ /* 0x000fe400078ec0ff */
[----:B------:R-:W-:Y:S02]  /*1b390*/  SHF.R.U64 R0, R0, 0x3, RZ ;  /* 0x0000000300007819 */ /* 0x000fe400000012ff */
[----:B------:R-:W-:Y:S02]  /*1b3a0*/  SHF.R.U64 R6, R6, 0x3, RZ ;  /* 0x0000000306067819 */ /* 0x000fe400000012ff */
[----:B------:R-:W-:Y:S02]  /*1b3b0*/  SHF.R.U64 R7, R7, 0x3, RZ ;  /* 0x0000000307077819 */ /* 0x000fe400000012ff */
[----:B------:R-:W-:Y:S02]  /*1b3c0*/  LOP3.LUT R32, R49, 0x380, RZ, 0xc0, !PT ;  /* 0x0000038031207812 */ /* 0x000fe400078ec0ff */
[----:B------:R-:W-:-:S02]  /*1b3d0*/  LOP3.LUT R14, R0, R45, RZ, 0x3c, !PT ;  /* 0x0000002d000e7212 */ /* 0x000fc400078e3cff */
[----:B------:R-:W-:Y:S01]  /*1b3e0*/  LOP3.LUT R28, R6, R47, RZ, 0x3c, !PT ;  /* 0x0000002f061c7212 */ /* 0x000fe200078e3cff */
[----:B------:R-:W1:Y:S01]  /*1b3f0*/  LDC.64 R44, c[0x0][0xc00] ;  /* 0x00030000ff2c7b82 */ /* 0x000e620000000a00 */
[----:B------:R-:W-:Y:S02]  /*1b400*/  LOP3.LUT R30, R7, R24, RZ, 0x3c, !PT ;  /* 0x00000018071e7212 */ /* 0x000fe400078e3cff */
[----:B------:R-:W-:Y:S02]  /*1b410*/  MOV R0, R4 ;  /* 0x0000000400007202 */ /* 0x000fe40000000f00 */
[----:B------:R-:W-:Y:S02]  /*1b420*/  F2FP.F16.F32.PACK_AB R4, R21, R20 ;  /* 0x000000141504723e */ /* 0x000fe400000000ff */
[----:B------:R-:W-:Y:S02]  /*1b430*/  F2FP.F16.F32.PACK_AB R5, R91, R90 ;  /* 0x0000005a5b05723e */ /* 0x000fe400000000ff */
[----:B------:R-:W-:-:S02]  /*1b440*/  F2FP.F16.F32.PACK_AB R6, R93, R92 ;  /* 0x0000005c5d06723e */ /* 0x000fc400000000ff */
[----:B------:R-:W-:Y:S02]  /*1b450*/  F2FP.F16.F32.PACK_AB R7, R95, R94 ;  /* 0x0000005e5f07723e */ /* 0x000fe400000000ff */
[----:B------:R-:W-:Y:S02]  /*1b460*/  SHF.R.U64 R32, R32, 0x3, RZ ;  /* 0x0000000320207819 */ /* 0x000fe400000012ff */
[----:B------:R-:W-:Y:S01]  /*1b470*/  MOV R48, R10 ;  /* 0x0000000a00307202 */ /* 0x000fe20000000f00 */
[----:B------:R2:W-:Y:S01]  /*1b480*/  STSM.16.M88.4 [R0], R4 ;  /* 0x0000000400007844 */ /* 0x0005e20000000200 */
[----:B------:R-:W-:Y:S02]  /*1b490*/  LOP3.LUT R32, R32, R49, RZ, 0x3c, !PT ;  /* 0x0000003120207212 */ /* 0x000fe400078e3cff */
[----:B------:R-:W-:Y:S02]  /*1b4a0*/  MOV R49, R8 ;  /* 0x0000000800317202 */ /* 0x000fe40000000f00 */
[----:B------:R-:W-:-:S02]  /*1b4b0*/  F2FP.F16.F32.PACK_AB R8, R105, R104 ;  /* 0x000000686908723e */ /* 0x000fc400000000ff */
[----:B------:R-:W-:Y:S02]  /*1b4c0*/  F2FP.F16.F32.PACK_AB R9, R107, R106 ;  /* 0x0000006a6b09723e */ /* 0x000fe400000000ff */
[----:B------:R-:W-:Y:S02]  /*1b4d0*/  F2FP.F16.F32.PACK_AB R10, R109, R108 ;  /* 0x0000006c6d0a723e */ /* 0x000fe400000000ff */
[----:B------:R-:W-:Y:S02]  /*1b4e0*/  F2FP.F16.F32.PACK_AB R11, R111, R110 ;  /* 0x0000006e6f0b723e */ /* 0x000fe400000000ff */
[----:B------:R-:W-:Y:S02]  /*1b4f0*/  MOV R47, R12 ;  /* 0x0000000c002f7202 */ /* 0x000fe40000000f00 */
[----:B------:R-:W-:Y:S02]  /*1b500*/  MOV R46, R14 ;  /* 0x0000000e002e7202 */ /* 0x000fe40000000f00 */
[----:B--2---:R-:W-:-:S02]  /*1b510*/  F2FP.F16.F32.PACK_AB R4, R97, R96 ;  /* 0x000000606104723e */ /* 0x004fc400000000ff */
[----:B------:R-:W-:Y:S02]  /*1b520*/  F2FP.F16.F32.PACK_AB R5, R99, R98 ;  /* 0x000000626305723e */ /* 0x000fe400000000ff */
[----:B------:R-:W-:Y:S02]  /*1b530*/  F2FP.F16.F32.PACK_AB R6, R101, R100 ;  /* 0x000000646506723e */ /* 0x000fe400000000ff */
[----:B------:R-:W-:Y:S02]  /*1b540*/  F2FP.F16.F32.PACK_AB R7, R103, R102 ;  /* 0x000000666707723e */ /* 0x000fe400000000ff */
[----:B------:R-:W-:Y:S02]  /*1b550*/  MOV R41, R28 ;  /* 0x0000001c00297202 */ /* 0x000fe40000000f00 */
[----:B------:R-:W-:Y:S01]  /*1b560*/  MOV R24, R30 ;  /* 0x0000001e00187202 */ /* 0x000fe20000000f00 */
[----:B------:R2:W-:Y:S01]  /*1b570*/  STSM.16.M88.4 [R49], R4 ;  /* 0x0000000431007844 */ /* 0x0005e20000000200 */
[----:B------:R-:W-:-:S02]  /*1b580*/  F2FP.F16.F32.PACK_AB R12, R37, R36 ;  /* 0x00000024250c723e */ /* 0x000fc400000000ff */
[----:B------:R-:W-:Y:S01]  /*1b590*/  F2FP.F16.F32.PACK_AB R13, R115, R114 ;  /* 0x00000072730d723e */ /* 0x000fe200000000ff */
[----:B------:R-:W-:Y:S01]  /*1b5a0*/  STSM.16.M88.4 [R48], R8 ;  /* 0x0000000830007844 */ /* 0x000fe20000000200 */
[----:B------:R-:W-:Y:S02]  /*1b5b0*/  F2FP.F16.F32.PACK_AB R14, R117, R116 ;  /* 0x00000074750e723e */ /* 0x000fe400000000ff */
[----:B------:R-:W-:Y:S02]  /*1b5c0*/  F2FP.F16.F32.PACK_AB R15, R119, R118 ;  /* 0x00000076770f723e */ /* 0x000fe400000000ff */
[----:B------:R-:W-:Y:S02]  /*1b5d0*/  F2FP.F16.F32.PACK_AB R28, R121, R120 ;  /* 0x00000078791c723e */ /* 0x000fe400000000ff */
[----:B------:R-:W-:Y:S01]  /*1b5e0*/  F2FP.F16.F32.PACK_AB R29, R123, R122 ;  /* 0x0000007a7b1d723e */ /* 0x000fe200000000ff */
[----:B------:R3:W-:Y:S01]  /*1b5f0*/  STSM.16.M88.4 [R47], R12 ;  /* 0x0000000c2f007844 */ /* 0x0007e20000000200 */
[----:B------:R-:W-:-:S02]  /*1b600*/  F2FP.F16.F32.PACK_AB R30, R39, R38 ;  /* 0x00000026271e723e */ /* 0x000fc400000000ff */
[----:B------:R-:W-:Y:S02]  /*1b610*/  F2FP.F16.F32.PACK_AB R31, R127, R126 ;  /* 0x0000007e7f1f723e */ /* 0x000fe400000000ff */
[----:B------:R-:W-:Y:S02]  /*1b620*/  MOV R0, R32 ;  /* 0x0000002000007202 */ /* 0x000fe40000000f00 */
[----:B------:R-:W-:Y:S01]  /*1b630*/  F2FP.F16.F32.PACK_AB R32, R129, R128 ;  /* 0x000000808120723e */ /* 0x000fe200000000ff */
[----:B------:R-:W-:Y:S01]  /*1b640*/  STSM.16.M88.4 [R46], R28 ;  /* 0x0000001c2e007844 */ /* 0x000fe20000000200 */
[----:B------:R-:W-:Y:S02]  /*1b650*/  F2FP.F16.F32.PACK_AB R33, R131, R130 ;  /* 0x000000828321723e */ /* 0x000fe400000000ff */
[----:B------:R-:W-:Y:S02]  /*1b660*/  F2FP.F16.F32.PACK_AB R35, R135, R134 ;  /* 0x000000868723723e */ /* 0x000fe400000000ff */
[----:B--2---:R-:W-:-:S02]  /*1b670*/  F2FP.F16.F32.PACK_AB R4, R137, R136 ;  /* 0x000000888904723e */ /* 0x004fc400000000ff */
[----:B------:R-:W-:Y:S01]  /*1b680*/  F2FP.F16.F32.PACK_AB R5, R139, R138 ;  /* 0x0000008a8b05723e */ /* 0x000fe200000000ff */
[----:B------:R-:W-:Y:S01]  /*1b690*/  STSM.16.M88.4 [R41], R32 ;  /* 0x0000002029007844 */ /* 0x000fe20000000200 */
[----:B------:R-:W-:Y:S01]  /*1b6a0*/  F2FP.F16.F32.PACK_AB R6, R141, R140 ;  /* 0x0000008c8d06723e */ /* 0x000fe200000000ff */
[----:B---3--:R-:W-:Y:S01]  /*1b6b0*/  IMAD.MOV.U32 R15, RZ, RZ, RZ ;  /* 0x000000ffff0f7224 */ /* 0x008fe200078e00ff */
[----:B------:R-:W-:Y:S01]  /*1b6c0*/  F2FP.F16.F32.PACK_AB R7, R143, R142 ;  /* 0x0000008e8f07723e */ /* 0x000fe200000000ff */
[----:B-1----:R-:W-:Y:S01]  /*1b6d0*/  IMAD.WIDE R12, R209, 0x4, R44 ;  /* 0x00000004d10c7825 */ /* 0x002fe200078e022c */
[----:B------:R-:W-:Y:S02]  /*1b6e0*/  F2FP.F16.F32.PACK_AB R8, R145, R144 ;  /* 0x000000909108723e */ /* 0x000fe400000000ff */
[----:B------:R-:W-:Y:S01]  /*1b6f0*/  F2FP.F16.F32.PACK_AB R9, R147, R146 ;  /* 0x000000929309723e */ /* 0x000fe200000000ff */
[----:B------:R-:W-:Y:S01]  /*1b700*/  STSM.16.M88.4 [R24], R4 ;  /* 0x0000000418007844 */ /* 0x000fe20000000200 */
[----:B------:R-:W-:-:S02]  /*1b710*/  F2FP.F16.F32.PACK_AB R10, R149, R148 ;  /* 0x00000094950a723e */ /* 0x000fc400000000ff */
[----:B------:R-:W-:Y:S02]  /*1b720*/  F2FP.F16.F32.PACK_AB R11, R151, R150 ;  /* 0x00000096970b723e */ /* 0x000fe400000000ff */
[----:B------:R-:W-:-:S03]  /*1b730*/  ISETP.NE.U32.AND P3, PT, RZ, UR4, PT ;  /* 0x00000004ff007c0c */ /* 0x000fc6000bf65070 */
[----:B------:R1:W-:Y:S01]  /*1b740*/  STSM.16.M88.4 [R0], R8 ;  /* 0x0000000800007844 */ /* 0x0003e20000000200 */
[----:B------:R-:W-:Y:S01]  /*1b750*/  BAR.SYNC.DEFER_BLOCKING 0x1, 0x100 ;  /* 0x0044000000007b1d */ /* 0x000fe20000010000 */
[----:B------:R-:W-:Y:S02]  /*1b760*/  ISETP.NE.AND.EX P3, PT, RZ, UR5, PT, P3 ;  /* 0x00000005ff007c0c */ /* 0x000fe4000bf65330 */
[----:B------:R-:W-:Y:S02]  /*1b770*/  ISETP.NE.U32.AND P0, PT, RZ, UR6, PT ;  /* 0x00000006ff007c0c */ /* 0x000fe4000bf05070 */
[----:B------:R-:W-:Y:S02]  /*1b780*/  ISETP.GT.AND P1, PT, R208, 0x1, PT ;  /* 0x00000001d000780c */ /* 0x000fe40003f24270 */
[----:B-1----:R-:W-:Y:S01]  /*1b790*/  MOV R10, 0x9b8 ;  /* 0x000009b8000a7802 */ /* 0x002fe20000000f00 */
[----:B------:R-:W1:Y:S06]  /*1b7a0*/  LDC R0, c[0x0][0xbe8] ;  /* 0x0002fa00ff007b82 */ /* 0x000e6c0000000800 */
[----:B------:R-:W5:Y:S01]  /*1b7b0*/  @P3 LDG.E R15, desc[UR42][R12.64] ;  /* 0x0000002a0c0f3981 */ /* 0x000f62000c1e1900 */
[----:B------:R-:W-:Y:S01]  /*1b7c0*/  ISETP.NE.AND.EX P0, PT, RZ, UR7, PT, P0 ;  /* 0x00000007ff007c0c */ /* 0x000fe2000bf05300 */
[----:B------:R-:W-:-:S02]  /*1b7d0*/  ULDC UR6, c[0x0][0xa88] ;  /* 0x0002a20000067ab9 */ /* 0x000fc40000000800 */
[----:B------:R-:W-:-:S10]  /*1b7e0*/  IMAD.U32 R29, RZ, RZ, UR6 ;  /* 0x00000006ff1d7e24 */ /* 0x000fd4000f8e00ff */
[----:B------:R-:W2:Y:S01]  /*1b7f0*/  @P0 LDC.64 R4, c[0x0][0xc08] ;  /* 0x00030200ff040b82 */ /* 0x000ea20000000a00 */
[----:B------:R-:W-:-:S07]  /*1b800*/  SEL R10, R10, 0x978, P1 ;  /* 0x000009780a0a7807 */ /* 0x000fce0000800000 */
[----:B------:R3:W4:Y:S08]  /*1b810*/  LDC.64 R6, c[0x0][R10+0x218] ;  /* 0x000086000a067b82 */ /* 0x0007300000000a00 */
[----:B------:R3:W0:Y:S01]  /*1b820*/  LDC.64 R8, c[0x0][R10+0x228] ;  /* 0x00008a000a087b82 */ /* 0x0006220000000a00 */
[----:B--2---:R-:W-:-:S05]  /*1b830*/  @P0 IMAD.WIDE R4, R209, 0x4, R4 ;  /* 0x00000004d1040825 */ /* 0x004fca00078e0204 */
[----:B------:R2:W5:Y:S01]  /*1b840*/  @P0 LDG.E R29, desc[UR42][R4.64] ;  /* 0x0000002a041d0981 */ /* 0x000562000c1e1900 */
[----:B-1----:R-:W-:Y:S01]  /*1b850*/  ISETP.NE.AND P2, PT, R0, 0x1, PT ;  /* 0x000000010000780c */ /* 0x002fe20003f45270 */
[----:B--2---:R3:W1:Y:S01]  /*1b860*/  LDC.64 R4, c[0x0][R10+0x220] ;  /* 0x000088000a047b82 */ /* 0x0046620000000a00 */
[----:B0---4-:R-:W-:Y:S11]  /*1b870*/  @P0 BRA `(.L_x_7981) ;  /* 0x0000000000100947 */ /* 0x011ff60003800000 */
[----:B------:R-:W-:Y:S05]  /*1b880*/  @!P3 BRA `(.L_x_7981) ;  /* 0x00000000000cb947 */ /* 0x000fea0003800000 */
[----:B------:R-:W2:Y:S04]  /*1b890*/  LDG.E R14, desc[UR42][R12.64] ;  /* 0x0000002a0c0e7981 */ /* 0x000ea8000c1e1900 */
[----:B-----5:R-:W2:Y:S02]  /*1b8a0*/  LDG.E R29, desc[UR42][R12.64+0x4] ;  /* 0x0000042a0c1d7981 */ /* 0x020ea4000c1e1900 */
[----:B--2---:R-:W-:-:S07]  /*1b8b0*/  IMAD.IADD R29, R29, 0x1, -R14 ;  /* 0x000000011d1d7824 */ /* 0x004fce00078e0a0e */
.L_x_7981:
[----:B------:R-:W2:Y:S01]  /*1b8c0*/  LDL R28, [R1+0x48] ;  /* 0x00004800011c7983 */ /* 0x000ea20000100800 */
[----:B---3--:R-:W0:Y:S01]  /*1b8d0*/  LDC.64 R10, c[0x0][R10+0x210] ;  /* 0x000084000a0a7b82 */ /* 0x008e220000000a00 */
[----:B------:R-:W-:Y:S01]  /*1b8e0*/  ISETP.NE.U32.AND P0, PT, RZ, UR4, PT ;  /* 0x00000004ff007c0c */ /* 0x000fe2000bf05070 */
[-C--:B------:R-:W-:Y:S01]  /*1b8f0*/  IMAD R33, R7, R206.reuse, RZ ;  /* 0x000000ce07217224 */ /* 0x080fe200078e02ff */
[----:B------:R-:W-:Y:S01]  /*1b900*/  SHF.R.S32.HI R14, RZ, 0x1f, R209 ;  /* 0x0000001fff0e7819 */ /* 0x000fe200000114d1 */
[----:B------:R-:W-:Y:S01]  /*1b910*/  IMAD.WIDE.U32 R6, R6, R206, RZ ;  /* 0x000000ce06067225 */ /* 0x000fe200078e00ff */
[----:B------:R-:W-:-:S03]  /*1b920*/  ISETP.NE.AND.EX P0, PT, RZ, UR5, PT, P0 ;  /* 0x00000005ff007c0c */ /* 0x000fc6000bf05300 */
[----:B------:R-:W3:Y:S01]  /*1b930*/  @P2 LDC R24, c[0x0][0xbec] ;  /* 0x0002fb00ff182b82 */ /* 0x000ee20000000800 */
[----:B------:R-:W-:Y:S01]  /*1b940*/  SEL R57, R209, RZ, !P0 ;  /* 0x000000ffd1397207 */ /* 0x000fe20004000000 */
[----:B------:R-:W-:Y:S01]  /*1b950*/  IMAD.IADD R45, R195, 0x1, R192 ;  /* 0x00000001c32d7824 */ /* 0x000fe200078e02c0 */
[----:B------:R-:W-:Y:S01]  /*1b960*/  SEL R31, R14, RZ, !P0 ;  /* 0x000000ff0e1f7207 */ /* 0x000fe20004000000 */
[----:B------:R-:W-:Y:S01]  /*1b970*/  IMAD.IADD R7, R7, 0x1, R33 ;  /* 0x0000000107077824 */ /* 0x000fe200078e0221 */
[----:B-----5:R-:W-:Y:S01]  /*1b980*/  SHF.R.S32.HI R14, RZ, 0x1f, R15 ;  /* 0x0000001fff0e7819 */ /* 0x020fe2000001140f */
[----:B-1----:R-:W-:Y:S02]  /*1b990*/  IMAD R5, R5, R57, RZ ;  /* 0x0000003905057224 */ /* 0x002fe400078e02ff */
[----:B------:R-:W1:Y:S02]  /*1b9a0*/  @P2 LDC R41, c[0x0][0xbf0] ;  /* 0x0002fc00ff292b82 */ /* 0x000e640000000800 */
[C---:B------:R-:W-:Y:S01]  /*1b9b0*/  IMAD R35, R4.reuse, R31, R5 ;  /* 0x0000001f04237224 */ /* 0x040fe200078e0205 */
[----:B------:R-:W-:Y:S01]  /*1b9c0*/  SEL R31, R215, RZ, P1 ;  /* 0x000000ffd71f7207 */ /* 0x000fe20000800000 */
[----:B------:R-:W-:-:S04]  /*1b9d0*/  IMAD.WIDE.U32 R4, R4, R57, RZ ;  /* 0x0000003904047225 */ /* 0x000fc800078e00ff */
[----:B------:R-:W4:Y:S01]  /*1b9e0*/  LDC.64 R12, c[0x0][0xba8] ;  /* 0x0002ea00ff0c7b82 */ /* 0x000f220000000a00 */
[----:B------:R-:W-:Y:S01]  /*1b9f0*/  IADD3 R6, P0, P3, R4, R6, R15 ;  /* 0x0000000604067210 */ /* 0x000fe20007b1e00f */
[----:B------:R-:W-:Y:S02]  /*1ba00*/  IMAD.IADD R35, R5, 0x1, R35 ;  /* 0x0000000105237824 */ /* 0x000fe400078e0223 */
[----:B------:R-:W-:Y:S02]  /*1ba10*/  IMAD.MOV.U32 R5, RZ, RZ, R45 ;  /* 0x000000ffff057224 */ /* 0x000fe400078e002d */
[----:B------:R-:W-:Y:S01]  /*1ba20*/  IMAD R33, R9, R31, RZ ;  /* 0x0000001f09217224 */ /* 0x000fe200078e02ff */
[----:B------:R-:W-:Y:S01]  /*1ba30*/  IADD3.X R7, R35, R7, R14, P0, P3 ;  /* 0x0000000723077210 */ /* 0x000fe200007e640e */
[----:B---3--:R-:W-:-:S04]  /*1ba40*/  @P2 IMAD.HI.U32 R4, R45, R24, RZ ;  /* 0x000000182d042227 */ /* 0x008fc800078e00ff */
[----:B------:R-:W-:Y:S01]  /*1ba50*/  IMAD.WIDE.U32 R8, R8, R31, RZ ;  /* 0x0000001f08087225 */ /* 0x000fe200078e00ff */
[----:B-1----:R-:W-:-:S03]  /*1ba60*/  @P2 SHF.R.U32.HI R5, RZ, R41, R4 ;  /* 0x00000029ff052219 */ /* 0x002fc60000011604 */
[----:B------:R-:W-:Y:S01]  /*1ba70*/  IMAD.IADD R33, R9, 0x1, R33 ;  /* 0x0000000109217824 */ /* 0x000fe200078e0221 */
[----:B------:R-:W-:Y:S01]  /*1ba80*/  IADD3 R8, P0, P3, R5, R6, R8 ;  /* 0x0000000605087210 */ /* 0x000fe20007b1e008 */
[--C-:B------:R-:W-:Y:S01]  /*1ba90*/  IMAD.MOV R31, RZ, RZ, -R5.reuse ;  /* 0x000000ffff1f7224 */ /* 0x100fe200078e0a05 */
[----:B------:R-:W-:Y:S01]  /*1baa0*/  SHF.R.S32.HI R4, RZ, 0x1f, R5 ;  /* 0x0000001fff047819 */ /* 0x000fe20000011405 */
[----:B----4-:R-:W1:Y:S02]  /*1bab0*/  @!P1 LDC R12, c[0x0][0xb50] ;  /* 0x0002d400ff0c9b82 */ /* 0x010e640000000800 */
[----:B------:R-:W-:Y:S01]  /*1bac0*/  IMAD R5, R0, R31, R45 ;  /* 0x0000001f00057224 */ /* 0x000fe200078e022d */
[----:B------:R-:W-:-:S03]  /*1bad0*/  IADD3.X R9, R4, R7, R33, P0, P3 ;  /* 0x0000000704097210 */ /* 0x000fc600007e6421 */
[-C--:B0-----:R-:W-:Y:S01]  /*1bae0*/  IMAD R4, R11, R5.reuse, RZ ;  /* 0x000000050b047224 */ /* 0x081fe200078e02ff */
[----:B------:R-:W-:Y:S01]  /*1baf0*/  SHF.R.S32.HI R7, RZ, 0x1f, R5 ;  /* 0x0000001fff077819 */ /* 0x000fe20000011405 */
[C---:B------:R-:W-:Y:S01]  /*1bb00*/  IMAD.WIDE.U32 R8, R10.reuse, R5, R8 ;  /* 0x000000050a087225 */ /* 0x040fe200078e0008 */
[----:B------:R-:W0:Y:S03]  /*1bb10*/  @!P1 LDC R13, c[0x0][0xb54] ;  /* 0x0002d500ff0d9b82 */ /* 0x000e260000000800 */
[----:B------:R-:W-:-:S04]  /*1bb20*/  IMAD R7, R10, R7, R4 ;  /* 0x000000070a077224 */ /* 0x000fc800078e0204 */
[----:B------:R-:W-:Y:S02]  /*1bb30*/  IMAD.IADD R4, R9, 0x1, R7 ;  /* 0x0000000109047824 */ /* 0x000fe400078e0207 */
[----:B------:R-:W-:Y:S01]  /*1bb40*/  IMAD R9, R29, R0, RZ ;  /* 0x000000001d097224 */ /* 0x000fe200078e02ff */
[----:B-1----:R-:W-:-:S05]  /*1bb50*/  LEA R12, P0, R8, R12, 0x2 ;  /* 0x0000000c080c7211 */ /* 0x002fca00078010ff */
[----:B------:R-:W-:Y:S01]  /*1bb60*/  SHFL.IDX PT, R6, R12, 0x1, 0x1c1f ;  /* 0x003c1f000c067f89 */ /* 0x000fe200000e0000 */
[----:B0-----:R-:W-:-:S03]  /*1bb70*/  LEA.HI.X R13, R8, R13, R4, 0x2, P0 ;  /* 0x0000000d080d7211 */ /* 0x001fc600000f1404 */
[----:B------:R-:W-:Y:S01]  /*1bb80*/  SHFL.IDX PT, R4, R12, RZ, 0x1c1f ;  /* 0x001c1fff0c047589 */ /* 0x000fe200000e0000 */
[----:B------:R-:W-:-:S03]  /*1bb90*/  LOP3.LUT P0, RZ, R233, 0x3, RZ, 0xc0, !PT ;  /* 0x00000003e9ff7812 */ /* 0x000fc6000780c0ff */
[----:B------:R-:W0:Y:S04]  /*1bba0*/  SHFL.IDX PT, R5, R13, RZ, 0x1c1f ;  /* 0x001c1fff0d057589 */ /* 0x000e2800000e0000 */
[----:B------:R-:W1:Y:S01]  /*1bbb0*/  SHFL.IDX PT, R7, R13, 0x1, 0x1c1f ;  /* 0x003c1f000d077f89 */ /* 0x000e6200000e0000 */
[----:B--2---:R-:W-:-:S04]  /*1bbc0*/  IMAD.IADD R10, R28, 0x1, R192 ;  /* 0x000000011c0a7824 */ /* 0x004fc800078e02c0 */
[C---:B------:R-:W-:Y:S01]  /*1bbd0*/  VIADD R8, R10.reuse, 0x8 ;  /* 0x000000080a087836 */ /* 0x040fe20000000000 */
[----:B------:R-:W-:-:S04]  /*1bbe0*/  ISETP.GE.OR P3, PT, R10, R9, P0 ;  /* 0x000000090a00720c */ /* 0x000fc80000766670 */
[----:B------:R-:W-:-:S09]  /*1bbf0*/  ISETP.GE.OR P0, PT, R8, R9, P0 ;  /* 0x000000090800720c */ /* 0x000fd20000706670 */
[----:B0-----:R0:W-:Y:S04]  /*1bc00*/  @!P3 ST.E desc[UR42][R4.64], R40 ;  /* 0x000000280400b985 */ /* 0x0011e8000c10192a */
[----:B-1----:R0:W-:Y:S01]  /*1bc10*/  @!P0 ST.E desc[UR42][R6.64], R3 ;  /* 0x0000000306008985 */ /* 0x0021e2000c10192a */
[----:B------:R-:W-:Y:S05]  /*1bc20*/  @P1 BRA `(.L_x_7982) ;  /* 0x0000000800a41947 */ /* 0x000fea0003800000 */
[----:B------:R-:W-:Y:S01]  /*1bc30*/  IMAD.SHL.U32 R28, R23, 0x40, RZ ;  /* 0x00000040171c7824 */ /* 0x000fe200078e00ff */
[----:B------:R-:W-:Y:S01]  /*1bc40*/  ULDC.64 UR4, c[0x0][0xaa0] ;  /* 0x0002a80000047ab9 */ /* 0x000fe20000000a00 */
[----:B------:R-:W1:Y:S02]  /*1bc50*/  @P2 LDC R13, c[0x0][0xbec] ;  /* 0x0002fb00ff0d2b82 */ /* 0x000e640000000800 */
[----:B0-----:R-:W-:-:S04]  /*1bc60*/  IMAD.IADD R3, R16, 0x1, R28 ;  /* 0x0000000110037824 */ /* 0x001fc800078e021c */
[----:B------:R-:W-:-:S03]  /*1bc70*/  IMAD.WIDE R42, R3, 0x2, R42 ;  /* 0x00000002032a7825 */ /* 0x000fc600078e022a */
[C---:B------:R-:W-:Y:S02]  /*1bc80*/  IADD3 R33, P0, R42.reuse, 0x2000, RZ ;  /* 0x000020002a217810 */ /* 0x040fe40007f1e0ff */
[----:B------:R-:W-:Y:S02]  /*1bc90*/  IADD3 R29, P5, R42, 0x1000, RZ ;  /* 0x000010002a1d7810 */ /* 0x000fe40007fbe0ff */
[----:B------:R-:W-:Y:S02]  /*1bca0*/  LOP3.LUT R32, R33, 0x380, RZ, 0xc0, !PT ;  /* 0x0000038021207812 */ /* 0x000fe400078ec0ff */
[----:B------:R-:W-:Y:S02]  /*1bcb0*/  LOP3.LUT R28, R29, 0x380, RZ, 0xc0, !PT ;  /* 0x000003801d1c7812 */ /* 0x000fe400078ec0ff */
[----:B------:R-:W-:Y:S01]  /*1bcc0*/  SHF.R.U64 R32, R32, 0x3, RZ ;  /* 0x0000000320207819 */ /* 0x000fe200000012ff */
[----:B------:R-:W-:Y:S01]  /*1bcd0*/  IMAD R14, R14, UR4, RZ ;  /* 0x000000040e0e7c24 */ /* 0x000fe2000f8e02ff */
[----:B------:R-:W-:-:S02]  /*1bce0*/  SHF.R.U64 R28, R28, 0x3, RZ ;  /* 0x000000031c1c7819 */ /* 0x000fc400000012ff */
[----:B------:R-:W-:Y:S01]  /*1bcf0*/  LOP3.LUT R32, R32, R33, RZ, 0x3c, !PT ;  /* 0x0000002120207212 */ /* 0x000fe200078e3cff */
[--C-:B------:R-:W-:Y:S01]  /*1bd00*/  IMAD.X R33, RZ, RZ, R43.reuse, P0 ;  /* 0x000000ffff217224 */ /* 0x100fe200000e062b */
[----:B------:R-:W-:Y:S02]  /*1bd10*/  IADD3 R6, P0, R42, 0x7000, RZ ;  /* 0x000070002a067810 */ /* 0x000fe40007f1e0ff */
[----:B------:R-:W-:Y:S01]  /*1bd20*/  LOP3.LUT R28, R28, R29, RZ, 0x3c, !PT ;  /* 0x0000001d1c1c7212 */ /* 0x000fe200078e3cff */
[--C-:B------:R-:W-:Y:S01]  /*1bd30*/  IMAD.X R29, RZ, RZ, R43.reuse, P5 ;  /* 0x000000ffff1d7224 */ /* 0x100fe200028e062b */
[----:B------:R-:W-:Y:S01]  /*1bd40*/  LOP3.LUT R3, R6, 0x380, RZ, 0xc0, !PT ;  /* 0x0000038006037812 */ /* 0x000fe200078ec0ff */
[----:B------:R-:W-:Y:S01]  /*1bd50*/  IMAD.WIDE.U32 R10, R15, UR4, RZ ;  /* 0x000000040f0a7c25 */ /* 0x000fe2000f8e00ff */
[C---:B------:R-:W-:Y:S01]  /*1bd60*/  IADD3 R37, P1, R42.reuse, 0x3000, RZ ;  /* 0x000030002a257810 */ /* 0x040fe20007f3e0ff */
[----:B------:R-:W5:Y:S01]  /*1bd70*/  LD.E.128 R32, desc[UR42][R32.64] ;  /* 0x0000002a20207980 */ /* 0x000f62000c101d00 */
[----:B------:R-:W-:Y:S01]  /*1bd80*/  SHF.R.U64 R3, R3, 0x3, RZ ;  /* 0x0000000303037819 */ /* 0x000fe200000012ff */
[----:B------:R-:W-:Y:S01]  /*1bd90*/  IMAD.X R53, RZ, RZ, R43, P0 ;  /* 0x000000ffff357224 */ /* 0x000fe200000e062b */
[C---:B------:R-:W-:Y:S01]  /*1bda0*/  IADD3 R41, P3, R42.reuse, 0x4000, RZ ;  /* 0x000040002a297810 */ /* 0x040fe20007f7e0ff */
[----:B------:R-:W5:Y:S01]  /*1bdb0*/  LD.E.128 R28, desc[UR42][R28.64] ;  /* 0x0000002a1c1c7980 */ /* 0x000f62000c101d00 */
[----:B------:R-:W-:Y:S01]  /*1bdc0*/  LOP3.LUT R52, R3, R6, RZ, 0x3c, !PT ;  /* 0x0000000603347212 */ /* 0x000fe200078e3cff */
[----:B------:R-:W-:Y:S01]  /*1bdd0*/  IMAD R3, R15, UR5, R14 ;  /* 0x000000050f037c24 */ /* 0x000fe2000f8e020e */
[C---:B------:R-:W-:Y:S01]  /*1bde0*/  IADD3 R45, P4, R42.reuse, 0x5000, RZ ;  /* 0x000050002a2d7810 */ /* 0x040fe20007f9e0ff */
[----:B------:R-:W0:Y:S01]  /*1bdf0*/  @P2 LDC R14, c[0x0][0xbf0] ;  /* 0x0002fc00ff0e2b82 */ /* 0x000e220000000800 */
[----:B------:R-:W-:Y:S01]  /*1be00*/  IADD3 R49, P5, R42, 0x6000, RZ ;  /* 0x000060002a317810 */ /* 0x000fe20007fbe0ff */
[----:B------:R-:W-:Y:S01]  /*1be10*/  ULDC.64 UR4, c[0x0][0xae8] ;  /* 0x0002ba0000047ab9 */ /* 0x000fe20000000a00 */
[----:B------:R-:W-:Y:S01]  /*1be20*/  LOP3.LUT R36, R37, 0x380, RZ, 0xc0, !PT ;  /* 0x0000038025247812 */ /* 0x000fe200078ec0ff */
[----:B------:R-:W5:Y:S01]  /*1be30*/  LD.E.128 R52, desc[UR42][R52.64] ;  /* 0x0000002a34347980 */ /* 0x000f62000c101d00 */
[----:B------:R-:W-:-:S02]  /*1be40*/  LOP3.LUT R40, R41, 0x380, RZ, 0xc0, !PT ;  /* 0x0000038029287812 */ /* 0x000fc400078ec0ff */
[----:B------:R-:W-:Y:S02]  /*1be50*/  LOP3.LUT R44, R45, 0x380, RZ, 0xc0, !PT ;  /* 0x000003802d2c7812 */ /* 0x000fe400078ec0ff */
[----:B------:R-:W-:Y:S02]  /*1be60*/  LOP3.LUT R48, R49, 0x380, RZ, 0xc0, !PT ;  /* 0x0000038031307812 */ /* 0x000fe400078ec0ff */
[----:B------:R-:W-:Y:S01]  /*1be70*/  LOP3.LUT R5, R42, 0x380, RZ, 0xc0, !PT ;  /* 0x000003802a057812 */ /* 0x000fe200078ec0ff */
[----:B------:R-:W-:Y:S01]  /*1be80*/  IMAD.IADD R11, R11, 0x1, R3 ;  /* 0x000000010b0b7824 */ /* 0x000fe200078e0203 */
[----:B------:R-:W-:Y:S01]  /*1be90*/  SHF.R.U64 R36, R36, 0x3, RZ ;  /* 0x0000000324247819 */ /* 0x000fe200000012ff */
[----:B------:R-:W-:Y:S01]  /*1bea0*/  IMAD R3, R207, 0x20, R23 ;  /* 0x00000020cf037824 */ /* 0x000fe200078e0217 */
[----:B------:R-:W-:Y:S02]  /*1beb0*/  SHF.R.U64 R40, R40, 0x3, RZ ;  /* 0x0000000328287819 */ /* 0x000fe400000012ff */
[----:B------:R-:W-:-:S02]  /*1bec0*/  SHF.R.U64 R44, R44, 0x3, RZ ;  /* 0x000000032c2c7819 */ /* 0x000fc400000012ff */
        /* <DEDUP_REMOVED lines=13> */
[----:B------:R-:W-:Y:S01]  /*1bfa0*/  IMAD.MOV.U32 R5, RZ, RZ, R43 ;  /* 0x000000ffff057224 */ /* 0x000fe200078e002b */
[----:B------:R-:W5:Y:S01]  /*1bfb0*/  LD.E.128 R36, desc[UR42][R36.64] ;  /* 0x0000002a24247980 */ /* 0x000f62000c101d00 */
[----:B------:R-:W-:-:S02]  /*1bfc0*/  IMAD.IADD R12, R192, 0x1, R3 ;  /* 0x00000001c00c7824 */ /* 0x000fc400078e0203 */
[----:B------:R-:W-:Y:S01]  /*1bfd0*/  IMAD R11, R206, UR5, R11 ;  /* 0x00000005ce0b7c24 */ /* 0x000fe2000f8e020b */
[----:B------:R-:W-:Y:S01]  /*1bfe0*/  ULDC.64 UR4, c[0x0][0xaf0] ;  /* 0x0002bc0000047ab9 */ /* 0x000fe20000000a00 */
[----:B-1----:R-:W-:Y:S01]  /*1bff0*/  @P2 IMAD.HI.U32 R3, R12, R13, RZ ;  /* 0x0000000d0c032227 */ /* 0x002fe200078e00ff */
[----:B------:R-:W5:Y:S03]  /*1c000*/  LD.E.128 R4, desc[UR42][R4.64] ;  /* 0x0000002a04047980 */ /* 0x000f66000c101d00 */
[----:B------:R-:W-:Y:S01]  /*1c010*/  IMAD R8, R8, UR4, RZ ;  /* 0x0000000408087c24 */ /* 0x000fe2000f8e02ff */
[----:B------:R-:W5:Y:S01]  /*1c020*/  LD.E.128 R40, desc[UR42][R40.64] ;  /* 0x0000002a28287980 */ /* 0x000f62000c101d00 */
[----:B------:R-:W-:-:S03]  /*1c030*/  IMAD.MOV.U32 R13, RZ, RZ, R12 ;  /* 0x000000ffff0d7224 */ /* 0x000fc600078e000c */
[----:B------:R-:W5:Y:S01]  /*1c040*/  LD.E.128 R44, desc[UR42][R44.64] ;  /* 0x0000002a2c2c7980 */ /* 0x000f62000c101d00 */
[----:B------:R-:W-:-:S03]  /*1c050*/  IMAD R15, R57, UR5, R8 ;  /* 0x00000005390f7c24 */ /* 0x000fc6000f8e0208 */
[----:B------:R-:W5:Y:S01]  /*1c060*/  LD.E.128 R48, desc[UR42][R48.64] ;  /* 0x0000002a30307980 */ /* 0x000f62000c101d00 */
[----:B------:R-:W-:Y:S01]  /*1c070*/  IMAD.WIDE.U32 R10, R57, UR4, R10 ;  /* 0x00000004390a7c25 */ /* 0x000fe2000f8e000a */
[----:B0-----:R-:W-:Y:S01]  /*1c080*/  @P2 SHF.R.U32.HI R13, RZ, R14, R3 ;  /* 0x0000000eff0d2219 */ /* 0x001fe20000011603 */
[----:B------:R-:W-:Y:S01]  /*1c090*/  ULDC.64 UR4, c[0x0][0xae0] ;  /* 0x0002b80000047ab9 */ /* 0x000fe20000000a00 */
[----:B------:R-:W-:Y:S01]  /*1c0a0*/  @!PT LDS RZ, [RZ] ;  /* 0x00000000fffff984 */ /* 0x000fe20000000800 */
[----:B------:R-:W-:Y:S01]  /*1c0b0*/  @!PT LDS RZ, [RZ] ;  /* 0x00000000fffff984 */ /* 0x000fe20000000800 */
[----:B------:R-:W-:Y:S01]  /*1c0c0*/  @!PT LDS RZ, [RZ] ;  /* 0x00000000fffff984 */ /* 0x000fe20000000800 */
[----:B------:R-:W-:Y:S01]  /*1c0d0*/  @!PT LDS RZ, [RZ] ;  /* 0x00000000fffff984 */ /* 0x000fe20000000800 */
[----:B------:R0:W-:Y:S06]  /*1c0e0*/  MEMBAR.ALL.CTA ;  /* 0x0000000000007992 */ /* 0x0001ec0000008000 */
[----:B0-----:R-:W0:Y:S01]  /*1c0f0*/  FENCE.VIEW.ASYNC.S ;  /* 0x00000000000073c6 */ /* 0x001e220000000000 */
[----:B------:R-:W-:Y:S01]  /*1c100*/  IMAD.IADD R11, R11, 0x1, R15 ;  /* 0x000000010b0b7824 */ /* 0x000fe200078e020f */
[--C-:B------:R-:W-:Y:S01]  /*1c110*/  SHF.R.S32.HI R8, RZ, 0x1f, R13.reuse ;  /* 0x0000001fff087819 */ /* 0x100fe2000001140d */
[----:B------:R-:W-:-:S04]  /*1c120*/  IMAD.MOV R15, RZ, RZ, -R13 ;  /* 0x000000ffff0f7224 */ /* 0x000fc800078e0a0d */
[----:B------:R-:W-:Y:S02]  /*1c130*/  IMAD R15, R0, R15, R12 ;  /* 0x0000000f000f7224 */ /* 0x000fe400078e020c */
[----:B------:R-:W-:Y:S02]  /*1c140*/  IMAD R8, R8, UR4, RZ ;  /* 0x0000000408087c24 */ /* 0x000fe4000f8e02ff */
[----:B------:R-:W-:Y:S01]  /*1c150*/  VIADD R3, R2, 0x28820 ;  /* 0x0002882002037836 */ /* 0x000fe20000000000 */
[----:B------:R-:W-:Y:S01]  /*1c160*/  SHF.R.S32.HI R0, RZ, 0x1f, R15 ;  /* 0x0000001fff007819 */ /* 0x000fe2000001140f */
[C---:B------:R-:W-:Y:S02]  /*1c170*/  IMAD R21, R13.reuse, UR5, R8 ;  /* 0x000000050d157c24 */ /* 0x040fe4000f8e0208 */
[----:B------:R-:W-:Y:S01]  /*1c180*/  IMAD.WIDE.U32 R10, R13, UR4, R10 ;  /* 0x000000040d0a7c25 */ /* 0x000fe2000f8e000a */
[----:B------:R-:W-:Y:S01]  /*1c190*/  ULDC.64 UR4, c[0x0][0xad8] ;  /* 0x0002b60000047ab9 */ /* 0x000fe20000000a00 */
[----:B------:R-:W-:-:S02]  /*1c1a0*/  PRMT R3, RZ, 0x654, R3 ;  /* 0x00000654ff037816 */ /* 0x000fc40000000003 */
[----:B------:R-:W-:Y:S02]  /*1c1b0*/  IMAD.IADD R11, R11, 0x1, R21 ;  /* 0x000000010b0b7824 */ /* 0x000fe400078e0215 */
[----:B------:R-:W-:Y:S02]  /*1c1c0*/  IMAD R0, R0, UR4, RZ ;  /* 0x0000000400007c24 */ /* 0x000fe4000f8e02ff */
[C---:B------:R-:W-:Y:S01]  /*1c1d0*/  IMAD.WIDE.U32 R10, R15.reuse, UR4, R10 ;  /* 0x000000040f0a7c25 */ /* 0x040fe2000f8e000a */
[----:B0-----:R0:W-:Y:S03]  /*1c1e0*/  SYNCS.ARRIVE.TRANS64.RED.A1T0 RZ, [R3+URZ], RZ ;  /* 0x000000ff03ff79a7 */ /* 0x0011e6000810043f */
[----:B0-----:R-:W-:Y:S01]  /*1c1f0*/  IMAD R3, R15, UR5, R0 ;  /* 0x000000050f037c24 */ /* 0x001fe2000f8e0200 */
[----:B------:R-:W-:Y:S02]  /*1c200*/  ULDC.64 UR4, c[0x0][0xa80] ;  /* 0x0002a00000047ab9 */ /* 0x000fe40000000a00 */
[----:B------:R-:W-:Y:S01]  /*1c210*/  LEA R0, P0, R10, UR4, 0x1 ;  /* 0x000000040a007c11 */ /* 0x000fe2000f8008ff */
[----:B------:R-:W-:Y:S01]  /*1c220*/  IMAD.IADD R3, R11, 0x1, R3 ;  /* 0x000000010b037824 */ /* 0x000fe200078e0203 */
[----:B------:R-:W-:Y:S01]  /*1c230*/  UMOV UR4, 0xffffffff ;  /* 0xffffffff00047882 */ /* 0x000fe20000000000 */
[----:B------:R-:W-:-:S03]  /*1c240*/  IMAD.IADD R192, R23, 0x1, R192 ;  /* 0x0000000117c07824 */ /* 0x000fc600078e02c0 */
[----:B------:R-:W-:Y:S01]  /*1c250*/  LEA.HI.X R8, R10, UR5, R3, 0x1, P0 ;  /* 0x000000050a087c11 */ /* 0x000fe200080f0c03 */
[----:B------:R-:W-:Y:S06]  /*1c260*/  BRA.DIV UR4, `(.L_x_7983) ;  /* 0x000000c204107947 */ /* 0x000fec000b800000 */
[----:B------:R0:W1:Y:S04]  /*1c270*/  SHFL.IDX PT, R3, R8, RZ, 0x181f ;  /* 0x00181fff08037589 */ /* 0x00006800000e0000 */
[----:B------:R0:W2:Y:S02]  /*1c280*/  SHFL.IDX PT, R14, R0, RZ, 0x181f ;  /* 0x00181fff000e7589 */ /* 0x0000a400000e0000 */
.L_x_8246:
[----:B------:R-:W-:Y:S01]  /*1c290*/  ISETP.GE.AND P0, PT, R192, R9, PT ;  /* 0x00000009c000720c */ /* 0x000fe20003f06270 */
[----:B------:R-:W-:-:S12]  /*1c2a0*/  BSSY B1, `(.L_x_7984) ;  /* 0x000000b000017945 */ /* 0x000fd80003800000 */
[----:B------:R-:W-:Y:S05]  /*1c2b0*/  @P0 BRA `(.L_x_7985) ;  /* 0x0000000000240947 */ /* 0x000fea0003800000 */
[----:B------:R-:W-:Y:S02]  /*1c2c0*/  ULDC UR4, c[0x0][0xac8] ;  /* 0x0002b20000047ab9 */ /* 0x000fe40000000800 */
[----:B------:R-:W-:Y:S02]  /*1c2d0*/  ISETP.GE.AND P0, PT, R16, UR4, PT ;  /* 0x0000000410007c0c */ /* 0x000fe4000bf06270 */
[----:B------:R-:W-:-:S11]  /*1c2e0*/  ISETP.GE.AND P1, PT, R190, UR4, PT ;  /* 0x00000004be007c0c */ /* 0x000fd6000bf26270 */
[-C--:B--2---:R-:W-:Y:S02]  /*1c2f0*/  @!P0 LEA R10, P2, R16, R14.reuse, 0x1 ;  /* 0x0000000e100a8211 */ /* 0x084fe400078408ff */
[----:B------:R-:W-:Y:S02]  /*1c300*/  @!P1 LEA R14, P3, R190, R14, 0x1 ;  /* 0x0000000ebe0e9211 */ /* 0x000fe400078608ff */
[-C--:B-1----:R-:W-:Y:S02]  /*1c310*/  @!P0 LEA.HI.X R11, R16, R3.reuse, R17, 0x1, P2 ;  /* 0x00000003100b8211 */ /* 0x082fe400010f0c11 */
[----:B------:R-:W-:-:S03]  /*1c320*/  @!P1 LEA.HI.X R15, R190, R3, R214, 0x1, P3 ;  /* 0x00000003be0f9211 */ /* 0x000fc600018f0cd6 */
[----:B-----5:R3:W-:Y:S04]  /*1c330*/  @!P0 ST.E.128 desc[UR42][R10.64], R4 ;  /* 0x000000040a008985 */ /* 0x0207e8000c101d2a */
[----:B------:R3:W-:Y:S02]  /*1c340*/  @!P1 ST.E.128 desc[UR42][R14.64], R40 ;  /* 0x000000280e009985 */ /* 0x0007e4000c101d2a */
.L_x_7985:
[----:B------:R-:W-:Y:S05]  /*1c350*/  BSYNC B1 ;  /* 0x0000000000017941 */ /* 0x000fea0003800000 */
.L_x_7984:
[----:B------:R-:W-:-:S03]  /*1c360*/  UMOV UR4, 0xffffffff ;  /* 0xffffffff00047882 */ /* 0x000fc60000000000 */
[----:B------:R-:W-:Y:S05]  /*1c370*/  BRA.DIV UR4, `(.L_x_7986) ;  /* 0x000000c204007947 */ /* 0x000fea000b800000 */
[----:B-1----:R1:W4:Y:S04]  /*1c380*/  SHFL.IDX PT, R3, R8, 0x1, 0x181f ;  /* 0x00381f0008037f89 */ /* 0x00232800000e0000 */
[----:B--23--:R1:W2:Y:S02]  /*1c390*/  SHFL.IDX PT, R14, R0, 0x1, 0x181f ;  /* 0x00381f00000e7f89 */ /* 0x00c2a400000e0000 */
.L_x_8250:
[----:B-----5:R-:W-:Y:S01]  /*1c3a0*/  VIADD R4, R192, 0x20 ;  /* 0x00000020c0047836 */ /* 0x020fe20000000000 */
[----:B------:R-:W-:Y:S04]  /*1c3b0*/  BSSY B1, `(.L_x_7987) ;  /* 0x000000c000017945 */ /* 0x000fe80003800000 */
[----:B------:R-:W-:-:S13]  /*1c3c0*/  ISETP.GE.AND P0, PT, R4, R9, PT ;  /* 0x000000090400720c */ /* 0x000fda0003f06270 */
[----:B------:R-:W-:Y:S05]  /*1c3d0*/  @P0 BRA `(.L_x_7988) ;  /* 0x0000000000240947 */ /* 0x000fea0003800000 */
[----:B------:R-:W-:Y:S02]  /*1c3e0*/  ULDC UR4, c[0x0][0xac8] ;  /* 0x0002b20000047ab9 */ /* 0x000fe40000000800 */
[----:B------:R-:W-:Y:S02]  /*1c3f0*/  ISETP.GE.AND P2, PT, R16, UR4, PT ;  /* 0x0000000410007c0c */ /* 0x000fe4000bf46270 */
[----:B------:R-:W-:-:S11]  /*1c400*/  ISETP.GE.AND P3, PT, R190, UR4, PT ;  /* 0x00000004be007c0c */ /* 0x000fd6000bf66270 */
[-C--:B--2---:R-:W-:Y:S02]  /*1c410*/  @!P2 LEA R4, P0, R16, R14.reuse, 0x1 ;  /* 0x0000000e1004a211 */ /* 0x084fe400078008ff */
[----:B------:R-:W-:Y:S02]  /*1c420*/  @!P3 LEA R14, P1, R190, R14, 0x1 ;  /* 0x0000000ebe0eb211 */ /* 0x000fe400078208ff */
[-C--:B----4-:R-:W-:Y:S02]  /*1c430*/  @!P2 LEA.HI.X R5, R16, R3.reuse, R17, 0x1, P0 ;  /* 0x000000031005a211 */ /* 0x090fe400000f0c11 */
[----:B------:R-:W-:-:S03]  /*1c440*/  @!P3 LEA.HI.X R15, R190, R3, R214, 0x1, P1 ;  /* 0x00000003be0fb211 */ /* 0x000fc600008f0cd6 */
[----:B------:R3:W-:Y:S04]  /*1c450*/  @!P2 ST.E.128 desc[UR42][R4.64], R28 ;  /* 0x0000001c0400a985 */ /* 0x0007e8000c101d2a */
[----:B------:R3:W-:Y:S02]  /*1c460*/  @!P3 ST.E.128 desc[UR42][R14.64], R44 ;  /* 0x0000002c0e00b985 */ /* 0x0007e4000c101d2a */
.L_x_7988:
[----:B------:R-:W-:Y:S05]  /*1c470*/  BSYNC B1 ;  /* 0x0000000000017941 */ /* 0x000fea0003800000 */
.L_x_7987:
[----:B------:R-:W-:-:S03]  /*1c480*/  UMOV UR4, 0xffffffff ;  /* 0xffffffff00047882 */ /* 0x000fc60000000000 */
[----:B------:R-:W-:Y:S05]  /*1c490*/  BRA.DIV UR4, `(.L_x_7989) ;  /* 0x000000c204007947 */ /* 0x000fea000b800000 */
[----:B----4-:R4:W0:Y:S04]  /*1c4a0*/  SHFL.IDX PT, R3, R8, 0x2, 0x181f ;  /* 0x00581f0008037f89 */ /* 0x01082800000e0000 */
[----:B--23--:R4:W2:Y:S02]  /*1c4b0*/  SHFL.IDX PT, R14, R0, 0x2, 0x181f ;  /* 0x00581f00000e7f89 */ /* 0x00c8a400000e0000 */
.L_x_8254:
[----:B------:R-:W-:Y:S01]  /*1c4c0*/  VIADD R4, R192, 0x40 ;  /* 0x00000040c0047836 */ /* 0x000fe20000000000 */
        /* <DEDUP_REMOVED lines=8> */
[-C--:B0-----:R-:W-:Y:S02]  /*1c550*/  @!P2 LEA.HI.X R5, R16, R3.reuse, R17, 0x1, P0 ;  /* 0x000000031005a211 */ /* 0x081fe400000f0c11 */
[----:B------:R-:W-:-:S03]  /*1c560*/  @!P3 LEA.HI.X R15, R190, R3, R214, 0x1, P1 ;  /* 0x00000003be0fb211 */ /* 0x000fc600008f0cd6 */
[----:B------:R3:W-:Y:S04]  /*1c570*/  @!P2 ST.E.128 desc[UR42][R4.64], R32 ;  /* 0x000000200400a985 */ /* 0x0007e8000c101d2a */
[----:B------:R3:W-:Y:S02]  /*1c580*/  @!P3 ST.E.128 desc[UR42][R14.64], R48 ;  /* 0x000000300e00b985 */ /* 0x0007e4000c101d2a */
.L_x_7991:
[----:B------:R-:W-:Y:S05]  /*1c590*/  BSYNC B1 ;  /* 0x0000000000017941 */ /* 0x000fea0003800000 */
.L_x_7990:
[----:B------:R-:W-:-:S03]  /*1c5a0*/  UMOV UR4, 0xffffffff ;  /* 0xffffffff00047882 */ /* 0x000fc60000000000 */
[----:B------:R-:W-:Y:S05]  /*1c5b0*/  BRA.DIV UR4, `(.L_x_7992) ;  /* 0x000000c204007947 */ /* 0x000fea000b800000 */
[----:B0-----:R0:W0:Y:S04]  /*1c5c0*/  SHFL.IDX PT, R3, R8, 0x3, 0x181f ;  /* 0x00781f0008037f89 */ /* 0x00102800000e0000 */
[----:B--23--:R2:W3:Y:S02]  /*1c5d0*/  SHFL.IDX PT, R14, R0, 0x3, 0x181f ;  /* 0x00781f00000e7f89 */ /* 0x00c4e400000e0000 */
.L_x_8258:
[----:B-12-4-:R-:W-:-:S04]  /*1c5e0*/  IADD3 R0, R192, 0x60, RZ ;  /* 0x00000060c0007810 */ /* 0x016fc80007ffe0ff */
[----:B------:R-:W-:-:S13]  /*1c5f0*/  ISETP.GE.AND P0, PT, R0, R9, PT ;  /* 0x000000090000720c */ /* 0x000fda0003f06270 */
[----:B------:R-:W-:Y:S05]  /*1c600*/  @P0 BRA `(.L_x_7993) ;  /* 0x0000001800800947 */ /* 0x000fea0003800000 */
[----:B------:R-:W-:Y:S02]  /*1c610*/  ULDC UR4, c[0x0][0xac8] ;  /* 0x0002b20000047ab9 */ /* 0x000fe40000000800 */
[----:B------:R-:W-:-:S13]  /*1c620*/  ISETP.GE.AND P1, PT, R16, UR4, PT ;  /* 0x0000000410007c0c */ /* 0x000fda000bf26270 */
[----:B---3--:R-:W-:-:S04]  /*1c630*/  @!P1 LEA R4, P0, R16, R14, 0x1 ;  /* 0x0000000e10049211 */ /* 0x008fc800078008ff */
[----:B0-----:R-:W-:Y:S02]  /*1c640*/  @!P1 LEA.HI.X R5, R16, R3, R17, 0x1, P0 ;  /* 0x0000000310059211 */ /* 0x001fe400000f0c11 */
[----:B------:R-:W-:-:S03]  /*1c650*/  ISETP.GE.AND P0, PT, R190, UR4, PT ;  /* 0x00000004be007c0c */ /* 0x000fc6000bf06270 */
[----:B------:R0:W-:Y:S10]  /*1c660*/  @!P1 ST.E.128 desc[UR42][R4.64], R36 ;  /* 0x0000002404009985 */ /* 0x0001f4000c101d2a */
[----:B------:R-:W-:Y:S05]  /*1c670*/  @P0 BRA `(.L_x_7993) ;  /* 0x0000001800640947 */ /* 0x000fea0003800000 */
[----:B------:R-:W-:-:S04]  /*1c680*/  LEA R14, P0, R190, R14, 0x1 ;  /* 0x0000000ebe0e7211 */ /* 0x000fc800078008ff */
[----:B------:R-:W-:-:S05]  /*1c690*/  LEA.HI.X R15, R190, R3, R214, 0x1, P0 ;  /* 0x00000003be0f7211 */ /* 0x000fca00000f0cd6 */
[----:B------:R1:W-:Y:S01]  /*1c6a0*/  ST.E.128 desc[UR42][R14.64], R52 ;  /* 0x000000340e007985 */ /* 0x0003e2000c101d2a */
[----:B------:R-:W-:Y:S05]  /*1c6b0*/  BRA `(.L_x_7993) ;  /* 0x0000001800547947 */ /* 0x000fea0003800000 */
.L_x_7982:
[----:B------:R-:W-:Y:S01]  /*1c6c0*/  ULDC.64 UR4, c[0x0][0xb08] ;  /* 0x0002c20000047ab9 */ /* 0x000fe20000000a00 */
[----:B------:R-:W1:Y:S01]  /*1c6d0*/  @P2 LDC R12, c[0x0][0xbec] ;  /* 0x0002fb00ff0c2b82 */ /* 0x000e620000000800 */
[----:B------:R-:W-:Y:S01]  /*1c6e0*/  IMAD R14, R14, UR4, RZ ;  /* 0x000000040e0e7c24 */ /* 0x000fe2000f8e02ff */
[----:B0-----:R-:W-:Y:S01]  /*1c6f0*/  SHF.R.S32.HI R6, RZ, 0x1f, R57 ;  /* 0x0000001fff067819 */ /* 0x001fe20000011439 */
[----:B------:R-:W-:-:S04]  /*1c700*/  IMAD.WIDE.U32 R4, R15, UR4, RZ ;  /* 0x000000040f047c25 */ /* 0x000fc8000f8e00ff */
[----:B------:R-:W-:Y:S01]  /*1c710*/  IMAD R15, R15, UR5, R14 ;  /* 0x000000050f0f7c24 */ /* 0x000fe2000f8e020e */
[----:B------:R-:W0:Y:S01]  /*1c720*/  @P2 LDC R11, c[0x0][0xbf0] ;  /* 0x0002fc00ff0b2b82 */ /* 0x000e220000000800 */
[----:B------:R-:W-:Y:S01]  /*1c730*/  ULDC.64 UR4, c[0x0][0xb38] ;  /* 0x0002ce0000047ab9 */ /* 0x000fe20000000a00 */
[----:B------:R-:W-:Y:S02]  /*1c740*/  IMAD.MOV.U32 R3, RZ, RZ, R45 ;  /* 0x000000ffff037224 */ /* 0x000fe400078e002d */
[----:B------:R-:W-:Y:S02]  /*1c750*/  IMAD.IADD R5, R5, 0x1, R15 ;  /* 0x0000000105057824 */ /* 0x000fe400078e020f */
[----:B------:R-:W-:-:S04]  /*1c760*/  IMAD.WIDE.U32 R4, R206, UR4, R4 ;  /* 0x00000004ce047c25 */ /* 0x000fc8000f8e0004 */
[----:B------:R-:W-:Y:S01]  /*1c770*/  IMAD R5, R206, UR5, R5 ;  /* 0x00000005ce057c24 */ /* 0x000fe2000f8e0205 */
[----:B------:R-:W-:Y:S02]  /*1c780*/  ULDC.64 UR4, c[0x0][0xb40] ;  /* 0x0002d00000047ab9 */ /* 0x000fe40000000a00 */
[----:B------:R-:W-:Y:S02]  /*1c790*/  IMAD R6, R6, UR4, RZ ;  /* 0x0000000406067c24 */ /* 0x000fe4000f8e02ff */
[----:B-1----:R-:W-:-:S04]  /*1c7a0*/  @P2 IMAD.HI.U32 R12, R45, R12, RZ ;  /* 0x0000000c2d0c2227 */ /* 0x002fc800078e00ff */
[C---:B------:R-:W-:Y:S02]  /*1c7b0*/  IMAD R7, R57.reuse, UR5, R6 ;  /* 0x0000000539077c24 */ /* 0x040fe4000f8e0206 */
[----:B------:R-:W-:Y:S01]  /*1c7c0*/  IMAD.WIDE.U32 R4, R57, UR4, R4 ;  /* 0x0000000439047c25 */ /* 0x000fe2000f8e0004 */
[----:B0-----:R-:W-:Y:S01]  /*1c7d0*/  @P2 SHF.R.U32.HI R3, RZ, R11, R12 ;  /* 0x0000000bff032219 */ /* 0x001fe2000001160c */
[----:B------:R-:W-:Y:S02]  /*1c7e0*/  ULDC.64 UR4, c[0x0][0xb48] ;  /* 0x0002d20000047ab9 */ /* 0x000fe40000000a00 */
[----:B------:R-:W-:Y:S01]  /*1c7f0*/  IMAD.IADD R5, R5, 0x1, R7 ;  /* 0x0000000105057824 */ /* 0x000fe200078e0207 */
[--C-:B------:R-:W-:Y:S01]  /*1c800*/  SHF.R.S32.HI R6, RZ, 0x1f, R3.reuse ;  /* 0x0000001fff067819 */ /* 0x100fe20000011403 */
[----:B------:R-:W-:Y:S02]  /*1c810*/  IMAD.MOV R7, RZ, RZ, -R3 ;  /* 0x000000ffff077224 */ /* 0x000fe400078e0a03 */
[----:B------:R-:W-:-:S04]  /*1c820*/  IMAD.WIDE.U32 R4, R215, UR4, R4 ;  /* 0x00000004d7047c25 */ /* 0x000fc8000f8e0004 */
[----:B------:R-:W-:Y:S02]  /*1c830*/  VIADD R11, R2, 0x28820 ;  /* 0x00028820020b7836 */ /* 0x000fe40000000000 */
[----:B------:R-:W-:Y:S01]  /*1c840*/  IMAD R5, R215, UR5, R5 ;  /* 0x00000005d7057c24 */ /* 0x000fe2000f8e0205 */
[----:B------:R-:W-:Y:S01]  /*1c850*/  ULDC.64 UR4, c[0x0][0xb30] ;  /* 0x0002cc0000047ab9 */ /* 0x000fe20000000a00 */
[----:B------:R-:W-:Y:S01]  /*1c860*/  IMAD R7, R0, R7, R45 ;  /* 0x0000000700077224 */ /* 0x000fe200078e022d */
[----:B------:R-:W-:Y:S01]  /*1c870*/  PRMT R0, RZ, 0x654, R11 ;  /* 0x00000654ff007816 */ /* 0x000fe2000000000b */
[----:B------:R-:W-:Y:S02]  /*1c880*/  IMAD R6, R6, UR4, RZ ;  /* 0x0000000406067c24 */ /* 0x000fe4000f8e02ff */
[C---:B------:R-:W-:Y:S01]  /*1c890*/  IMAD.WIDE.U32 R4, R3.reuse, UR4, R4 ;  /* 0x0000000403047c25 */ /* 0x040fe2000f8e0004 */
[----:B------:R0:W-:Y:S03]  /*1c8a0*/  SYNCS.ARRIVE.TRANS64.RED.A1T0 RZ, [R0+URZ], RZ ;  /* 0x000000ff00ff79a7 */ /* 0x0001e6000810043f */
[----:B------:R-:W-:Y:S01]  /*1c8b0*/  IMAD R11, R3, UR5, R6 ;  /* 0x00000005030b7c24 */ /* 0x000fe2000f8e0206 */
[----:B------:R-:W-:-:S03]  /*1c8c0*/  ULDC.64 UR4, c[0x0][0xb28] ;  /* 0x0002ca0000047ab9 */ /* 0x000fc60000000a00 */
[----:B------:R-:W-:Y:S01]  /*1c8d0*/  IMAD.IADD R5, R5, 0x1, R11 ;  /* 0x0000000105057824 */ /* 0x000fe200078e020b */
[----:B0-----:R-:W-:Y:S01]  /*1c8e0*/  SHF.R.S32.HI R0, RZ, 0x1f, R7 ;  /* 0x0000001fff007819 */ /* 0x001fe20000011407 */
[----:B------:R-:W-:-:S04]  /*1c8f0*/  IMAD.WIDE.U32 R4, R7, UR4, R4 ;  /* 0x0000000407047c25 */ /* 0x000fc8000f8e0004 */
[----:B------:R-:W-:-:S04]  /*1c900*/  IMAD R0, R0, UR4, RZ ;  /* 0x0000000400007c24 */ /* 0x000fc8000f8e02ff */
[----:B------:R-:W-:Y:S01]  /*1c910*/  IMAD R7, R7, UR5, R0 ;  /* 0x0000000507077c24 */ /* 0x000fe2000f8e0200 */
[----:B------:R-:W-:Y:S02]  /*1c920*/  ULDC.64 UR4, c[0x0][0xb00] ;  /* 0x0002c00000047ab9 */ /* 0x000fe40000000a00 */
[----:B------:R-:W-:Y:S01]  /*1c930*/  LEA R3, P0, R4, UR4, 0x2 ;  /* 0x0000000404037c11 */ /* 0x000fe2000f8010ff */
[----:B------:R-:W-:Y:S01]  /*1c940*/  IMAD.IADD R5, R5, 0x1, R7 ;  /* 0x0000000105057824 */ /* 0x000fe200078e0207 */
[----:B------:R-:W-:-:S04]  /*1c950*/  UMOV UR4, 0xffffffff ;  /* 0xffffffff00047882 */ /* 0x000fc80000000000 */
[----:B------:R-:W-:Y:S01]  /*1c960*/  LEA.HI.X R4, R4, UR5, R5, 0x2, P0 ;  /* 0x0000000504047c11 */ /* 0x000fe200080f1405 */
[----:B------:R-:W-:Y:S06]  /*1c970*/  BRA.DIV UR4, `(.L_x_7994) ;  /* 0x000000be04587947 */ /* 0x000fec000b800000 */
[----:B------:R0:W1:Y:S04]  /*1c980*/  SHFL.IDX PT, R0, R4, RZ, 0x1c1f ;  /* 0x001c1fff04007589 */ /* 0x00006800000e0000 */
[----:B------:R0:W2:Y:S02]  /*1c990*/  SHFL.IDX PT, R14, R3, RZ, 0x1c1f ;  /* 0x001c1fff030e7589 */ /* 0x0000a400000e0000 */
.L_x_8261:
[----:B------:R-:W-:Y:S01]  /*1c9a0*/  ISETP.GE.AND P0, PT, R10, R9, PT ;  /* 0x000000090a00720c */ /* 0x000fe20003f06270 */
[----:B------:R-:W-:-:S12]  /*1c9b0*/  BSSY B1, `(.L_x_7995) ;  /* 0x000004f000017945 */ /* 0x000fd80003800000 */
[----:B------:R-:W-:Y:S05]  /*1c9c0*/  @P0 BRA `(.L_x_7996) ;  /* 0x0000000400340947 */ /* 0x000fea0003800000 */
[----:B------:R-:W-:Y:S01]  /*1c9d0*/  ULDC UR4, c[0x0][0xac8] ;  /* 0x0002b20000047ab9 */ /* 0x000fe20000000800 */
[----:B------:R-:W-:Y:S02]  /*1c9e0*/  SHF.R.S32.HI R12, RZ, 0x1f, R188 ;  /* 0x0000001fff0c7819 */ /* 0x000fe400000114bc */
[----:B------:R-:W-:Y:S02]  /*1c9f0*/  ISETP.GE.AND P0, PT, R188, UR4, PT ;  /* 0x00000004bc007c0c */ /* 0x000fe4000bf06270 */
[----:B------:R-:W-:Y:S02]  /*1ca00*/  ISETP.GE.AND P2, PT, R231, UR4, PT ;  /* 0x00000004e7007c0c */ /* 0x000fe4000bf46270 */
[----:B------:R-:W-:Y:S02]  /*1ca10*/  ISETP.GE.AND P3, PT, R230, UR4, PT ;  /* 0x00000004e6007c0c */ /* 0x000fe4000bf66270 */
[----:B------:R-:W-:Y:S02]  /*1ca20*/  ISETP.GE.AND P1, PT, R229, UR4, PT ;  /* 0x00000004e5007c0c */ /* 0x000fe4000bf26270 */
[----:B------:R-:W-:-:S02]  /*1ca30*/  SHF.R.S32.HI R5, RZ, 0x1f, R231 ;  /* 0x0000001fff057819 */ /* 0x000fc400000114e7 */
[----:B------:R-:W-:-:S03]  /*1ca40*/  SHF.R.S32.HI R15, RZ, 0x1f, R230 ;  /* 0x0000001fff0f7819 */ /* 0x000fc600000114e6 */
[CC--:B--2---:R-:W-:Y:S02]  /*1ca50*/  @!P0 LEA R10, P4, R188.reuse, R14.reuse, 0x2 ;  /* 0x0000000ebc0a8211 */ /* 0x0c4fe400078810ff */
[C---:B------:R-:W-:Y:S02]  /*1ca60*/  @!P2 LEA R6, P5, R231.reuse, R14, 0x2 ;  /* 0x0000000ee706a211 */ /* 0x040fe400078a10ff */
[-C--:B-1----:R-:W-:Y:S02]  /*1ca70*/  @!P0 LEA.HI.X R11, R188, R0.reuse, R12, 0x2, P4 ;  /* 0x00000000bc0b8211 */ /* 0x082fe400020f140c */
[----:B------:R-:W-:Y:S02]  /*1ca80*/  @!P2 LEA.HI.X R7, R231, R0, R5, 0x2, P5 ;  /* 0x00000000e707a211 */ /* 0x000fe400028f1405 */
[----:B------:R-:W-:Y:S01]  /*1ca90*/  @!P3 LEA R12, P4, R230, R14, 0x2 ;  /* 0x0000000ee60cb211 */ /* 0x000fe200078810ff */
[----:B------:R1:W-:Y:S01]  /*1caa0*/  @!P0 ST.E.64 desc[UR42][R10.64], R20 ;  /* 0x000000140a008985 */ /* 0x0003e2000c101b2a */
[----:B------:R-:W-:-:S02]  /*1cab0*/  ISETP.GE.AND P0, PT, R228, UR4, PT ;  /* 0x00000004e4007c0c */ /* 0x000fc4000bf06270 */
[----:B------:R-:W-:Y:S01]  /*1cac0*/  SHF.R.S32.HI R5, RZ, 0x1f, R229 ;  /* 0x0000001fff057819 */ /* 0x000fe200000114e5 */
[----:B------:R2:W-:Y:S01]  /*1cad0*/  @!P2 ST.E.64 desc[UR42][R6.64], R92 ;  /* 0x0000005c0600a985 */ /* 0x0005e2000c101b2a */
[----:B------:R-:W-:Y:S02]  /*1cae0*/  @!P1 LEA R28, P5, R229, R14, 0x2 ;  /* 0x0000000ee51c9211 */ /* 0x000fe400078a10ff */
[----:B------:R-:W-:Y:S02]  /*1caf0*/  ISETP.GE.AND P2, PT, R227, UR4, PT ;  /* 0x00000004e3007c0c */ /* 0x000fe4000bf46270 */
[-C--:B------:R-:W-:Y:S02]  /*1cb00*/  @!P3 LEA.HI.X R13, R230, R0.reuse, R15, 0x2, P4 ;  /* 0x00000000e60db211 */ /* 0x080fe400020f140f */
[----:B------:R-:W-:Y:S02]  /*1cb10*/  @!P1 LEA.HI.X R29, R229, R0, R5, 0x2, P5 ;  /* 0x00000000e51d9211 */ /* 0x000fe400028f1405 */
[----:B------:R-:W-:Y:S01]  /*1cb20*/  ISETP.GE.AND P4, PT, R226, UR4, PT ;  /* 0x00000004e2007c0c */ /* 0x000fe2000bf86270 */
[----:B------:R3:W-:Y:S01]  /*1cb30*/  @!P3 ST.E.64 desc[UR42][R12.64], R96 ;  /* 0x000000600c00b985 */ /* 0x0007e2000c101b2a */
[----:B------:R-:W-:-:S02]  /*1cb40*/  @!P0 LEA R30, P3, R228, R14, 0x2 ;  /* 0x0000000ee41e8211 */ /* 0x000fc400078610ff */
[----:B------:R-:W-:Y:S01]  /*1cb50*/  SHF.R.S32.HI R15, RZ, 0x1f, R228 ;  /* 0x0000001fff0f7819 */ /* 0x000fe200000114e4 */
[----:B------:R4:W-:Y:S01]  /*1cb60*/  @!P1 ST.E.64 desc[UR42][R28.64], R100 ;  /* 0x000000641c009985 */ /* 0x0009e2000c101b2a */
[----:B------:R-:W-:Y:S02]  /*1cb70*/  ISETP.GE.AND P1, PT, R225, UR4, PT ;  /* 0x00000004e1007c0c */ /* 0x000fe4000bf26270 */
[----:B------:R-:W-:Y:S02]  /*1cb80*/  SHF.R.S32.HI R5, RZ, 0x1f, R227 ;  /* 0x0000001fff057819 */ /* 0x000fe400000114e3 */
[C---:B-1----:R-:W-:Y:S02]  /*1cb90*/  @!P2 LEA R10, P5, R227.reuse, R14, 0x2 ;  /* 0x0000000ee30aa211 */ /* 0x042fe400078a10ff */
[-C--:B------:R-:W-:Y:S02]  /*1cba0*/  @!P0 LEA.HI.X R31, R228, R0.reuse, R15, 0x2, P3 ;  /* 0x00000000e41f8211 */ /* 0x080fe400018f140f */
[----:B------:R-:W-:-:S02]  /*1cbb0*/  @!P2 LEA.HI.X R11, R227, R0, R5, 0x2, P5 ;  /* 0x00000000e30ba211 */ /* 0x000fc400028f1405 */
[----:B------:R-:W-:Y:S01]  /*1cbc0*/  ISETP.GE.AND P3, PT, R224, UR4, PT ;  /* 0x00000004e0007c0c */ /* 0x000fe2000bf66270 */
[----:B------:R-:W-:Y:S01]  /*1cbd0*/  @!P0 ST.E.64 desc[UR42][R30.64], R104 ;  /* 0x000000681e008985 */ /* 0x000fe2000c101b2a */
[-C--:B--2---:R-:W-:Y:S02]  /*1cbe0*/  @!P4 LEA R6, P0, R226, R14.reuse, 0x2 ;  /* 0x0000000ee206c211 */ /* 0x084fe400078010ff */
[----:B------:R-:W-:Y:S01]  /*1cbf0*/  SHF.R.S32.HI R15, RZ, 0x1f, R226 ;  /* 0x0000001fff0f7819 */ /* 0x000fe200000114e2 */
[----:B------:R1:W-:Y:S01]  /*1cc00*/  @!P2 ST.E.64 desc[UR42][R10.64], R108 ;  /* 0x0000006c0a00a985 */ /* 0x0003e2000c101b2a */
[----:B------:R-:W-:Y:S02]  /*1cc10*/  SHF.R.S32.HI R5, RZ, 0x1f, R225 ;  /* 0x0000001fff057819 */ /* 0x000fe400000114e1 */
[----:B---3--:R-:W-:Y:S02]  /*1cc20*/  @!P1 LEA R12, P5, R225, R14, 0x2 ;  /* 0x0000000ee10c9211 */ /* 0x008fe400078a10ff */
[----:B------:R-:W-:-:S02]  /*1cc30*/  ISETP.GE.AND P2, PT, R223, UR4, PT ;  /* 0x00000004df007c0c */ /* 0x000fc4000bf46270 */
[-C--:B------:R-:W-:Y:S02]  /*1cc40*/  @!P4 LEA.HI.X R7, R226, R0.reuse, R15, 0x2, P0 ;  /* 0x00000000e207c211 */ /* 0x080fe400000f140f */
[----:B------:R-:W-:Y:S02]  /*1cc50*/  ISETP.GE.AND P0, PT, R222, UR4, PT ;  /* 0x00000004de007c0c */ /* 0x000fe4000bf06270 */
[----:B------:R-:W-:Y:S01]  /*1cc60*/  @!P1 LEA.HI.X R13, R225, R0, R5, 0x2, P5 ;  /* 0x00000000e10d9211 */ /* 0x000fe200028f1405 */
[----:B------:R2:W-:Y:S01]  /*1cc70*/  @!P4 ST.E.64 desc[UR42][R6.64], R36 ;  /* 0x000000240600c985 */ /* 0x0005e2000c101b2a */
[----:B------:R-:W-:Y:S02]  /*1cc80*/  @!P3 LEA R20, P5, R224, R14, 0x2 ;  /* 0x0000000ee014b211 */ /* 0x000fe400078a10ff */
[----:B------:R-:W-:Y:S01]  /*1cc90*/  SHF.R.S32.HI R5, RZ, 0x1f, R224 ;  /* 0x0000001fff057819 */ /* 0x000fe200000114e0 */
[----:B------:R3:W-:Y:S01]  /*1cca0*/  @!P1 ST.E.64 desc[UR42][R12.64], R116 ;  /* 0x000000740c009985 */ /* 0x0007e2000c101b2a */
[----:B------:R-:W-:-:S02]  /*1ccb0*/  ISETP.GE.AND P1, PT, R221, UR4, PT ;  /* 0x00000004dd007c0c */ /* 0x000fc4000bf26270 */
[----:B------:R-:W-:Y:S02]  /*1ccc0*/  @!P3 LEA.HI.X R21, R224, R0, R5, 0x2, P5 ;  /* 0x00000000e015b211 */ /* 0x000fe400028f1405 */
[CC--:B----4-:R-:W-:Y:S02]  /*1ccd0*/  @!P2 LEA R28, P4, R223.reuse, R14.reuse, 0x2 ;  /* 0x0000000edf1ca211 */ /* 0x0d0fe400078810ff */
[----:B------:R-:W-:Y:S01]  /*1cce0*/  SHF.R.S32.HI R15, RZ, 0x1f, R223 ;  /* 0x0000001fff0f7819 */ /* 0x000fe200000114df */
[----:B------:R4:W-:Y:S01]  /*1ccf0*/  @!P3 ST.E.64 desc[UR42][R20.64], R120 ;  /* 0x000000781400b985 */ /* 0x0009e2000c101b2a */
[----:B-1----:R-:W-:Y:S02]  /*1cd00*/  @!P0 LEA R10, P5, R222, R14, 0x2 ;  /* 0x0000000ede0a8211 */ /* 0x002fe400078a10ff */
[----:B------:R-:W-:Y:S02]  /*1cd10*/  SHF.R.S32.HI R5, RZ, 0x1f, R222 ;  /* 0x0000001fff057819 */ /* 0x000fe400000114de */
[----:B------:R-:W-:-:S02]  /*1cd20*/  @!P2 LEA.HI.X R29, R223, R0, R15, 0x2, P4 ;  /* 0x00000000df1da211 */ /* 0x000fc400020f140f */
[----:B------:R-:W-:Y:S02]  /*1cd30*/  ISETP.GE.AND P3, PT, R220, UR4, PT ;  /* 0x00000004dc007c0c */ /* 0x000fe4000bf66270 */
[----:B------:R-:W-:Y:S01]  /*1cd40*/  @!P0 LEA.HI.X R11, R222, R0, R5, 0x2, P5 ;  /* 0x00000000de0b8211 */ /* 0x000fe200028f1405 */
[----:B------:R1:W-:Y:S01]  /*1cd50*/  @!P2 ST.E.64 desc[UR42][R28.64], R38 ;  /* 0x000000261c00a985 */ /* 0x0003e2000c101b2a */
[----:B------:R-:W-:Y:S02]  /*1cd60*/  ISETP.GE.AND P4, PT, R219, UR4, PT ;  /* 0x00000004db007c0c */ /* 0x000fe4000bf86270 */
[----:B------:R-:W-:Y:S01]  /*1cd70*/  SHF.R.S32.HI R5, RZ, 0x1f, R221 ;  /* 0x0000001fff057819 */ /* 0x000fe200000114dd */
[----:B------:R0:W-:Y:S01]  /*1cd80*/  @!P0 ST.E.64 desc[UR42][R10.64], R128 ;  /* 0x000000800a008985 */ /* 0x0001e2000c101b2a */
[----:B--2---:R-:W-:Y:S02]  /*1cd90*/  @!P1 LEA R6, P5, R221, R14, 0x2 ;  /* 0x0000000edd069211 */ /* 0x004fe400078a10ff */
[----:B------:R-:W-:-:S02]  /*1cda0*/  ISETP.GE.AND P2, PT, R218, UR4, PT ;  /* 0x00000004da007c0c */ /* 0x000fc4000bf46270 */
[----:B------:R-:W-:Y:S02]  /*1cdb0*/  ISETP.GE.AND P0, PT, R217, UR4, PT ;  /* 0x00000004d9007c0c */ /* 0x000fe4000bf06270 */
[----:B------:R-:W-:Y:S02]  /*1cdc0*/  @!P1 LEA.HI.X R7, R221, R0, R5, 0x2, P5 ;  /* 0x00000000dd079211 */ /* 0x000fe400028f1405 */
[----:B---3--:R-:W-:-:S03]  /*1cdd0*/  @!P3 LEA R12, P5, R220, R14, 0x2 ;  /* 0x0000000edc0cb211 */ /* 0x008fc600078a10ff */
[----:B------:R0:W-:Y:S01]  /*1cde0*/  @!P1 ST.E.64 desc[UR42][R6.64], R132 ;  /* 0x0000008406009985 */ /* 0x0001e2000c101b2a */
[C---:B----4-:R-:W-:Y:S02]  /*1cdf0*/  @!P4 LEA R20, P1, R219.reuse, R14, 0x2 ;  /* 0x0000000edb14c211 */ /* 0x050fe400078210ff */
[----:B------:R-:W-:Y:S02]  /*1ce00*/  @!P3 LEA.HI.X R13, R220, R0, R237, 0x2, P5 ;  /* 0x00000000dc0db211 */ /* 0x000fe400028f14ed */
[C---:B-1----:R-:W-:Y:S02]  /*1ce10*/  @!P2 LEA R28, P5, R218.reuse, R14, 0x2 ;  /* 0x0000000eda1ca211 */ /* 0x042fe400078a10ff */
[----:B------:R-:W-:Y:S01]  /*1ce20*/  @!P4 LEA.HI.X R21, R219, R0, R236, 0x2, P1 ;  /* 0x00000000db15c211 */ /* 0x000fe200008f14ec */
[----:B------:R0:W-:Y:S01]  /*1ce30*/  @!P3 ST.E.64 desc[UR42][R12.64], R136 ;  /* 0x000000880c00b985 */ /* 0x0001e2000c101b2a */
[C---:B------:R-:W-:Y:S02]  /*1ce40*/  @!P0 LEA R14, P1, R217.reuse, R14, 0x2 ;  /* 0x0000000ed90e8211 */ /* 0x040fe400078210ff */
[-C--:B------:R-:W-:Y:S01]  /*1ce50*/  @!P2 LEA.HI.X R29, R218, R0.reuse, R235, 0x2, P5 ;  /* 0x00000000da1da211 */ /* 0x080fe200028f14eb */
[----:B------:R0:W-:Y:S01]  /*1ce60*/  @!P4 ST.E.64 desc[UR42][R20.64], R140 ;  /* 0x0000008c1400c985 */ /* 0x0001e2000c101b2a */
[----:B------:R-:W-:-:S03]  /*1ce70*/  @!P0 LEA.HI.X R15, R217, R0, R234, 0x2, P1 ;  /* 0x00000000d90f8211 */ /* 0x000fc600008f14ea */
[----:B------:R0:W-:Y:S04]  /*1ce80*/  @!P2 ST.E.64 desc[UR42][R28.64], R144 ;  /* 0x000000901c00a985 */ /* 0x0001e8000c101b2a */
[----:B------:R0:W-:Y:S02]  /*1ce90*/  @!P0 ST.E.64 desc[UR42][R14.64], R148 ;  /* 0x000000940e008985 */ /* 0x0001e4000c101b2a */
.L_x_7996:
[----:B------:R-:W-:Y:S05]  /*1cea0*/  BSYNC B1 ;  /* 0x0000000000017941 */ /* 0x000fea0003800000 */
.L_x_7995:
[----:B------:R-:W-:-:S03]  /*1ceb0*/  UMOV UR4, 0xffffffff ;  /* 0xffffffff00047882 */ /* 0x000fc60000000000 */
[----:B------:R-:W-:Y:S05]  /*1cec0*/  BRA.DIV UR4, `(.L_x_7997) ;  /* 0x000000ba04387947 */ /* 0x000fea000b800000 */
[----:B-1----:R1:W3:Y:S04]  /*1ced0*/  SHFL.IDX PT, R0, R4, 0x1, 0x1c1f ;  /* 0x003c1f0004007f89 */ /* 0x0022e800000e0000 */
[----:B0-2---:R1:W0:Y:S02]  /*1cee0*/  SHFL.IDX PT, R14, R3, 0x1, 0x1c1f ;  /* 0x003c1f00030e7f89 */ /* 0x00522400000e0000 */
.L_x_8265:
[----:B------:R-:W-:-:S13]  /*1cef0*/  ISETP.GE.AND P0, PT, R8, R9, PT ;  /* 0x000000090800720c */ /* 0x000fda0003f06270 */
[----:B------:R-:W-:Y:S05]  /*1cf00*/  @P0 BRA `(.L_x_7993) ;  /* 0x0000001000400947 */ /* 0x000fea0003800000 */
[----:B------:R-:W-:Y:S01]  /*1cf10*/  ULDC UR4, c[0x0][0xac8] ;  /* 0x0002b20000047ab9 */ /* 0x000fe20000000800 */
[----:B-1----:R-:W-:Y:S02]  /*1cf20*/  SHF.R.S32.HI R3, RZ, 0x1f, R188 ;  /* 0x0000001fff037819 */ /* 0x002fe400000114bc */
[----:B------:R-:W-:Y:S02]  /*1cf30*/  ISETP.GE.AND P2, PT, R188, UR4, PT ;  /* 0x00000004bc007c0c */ /* 0x000fe4000bf46270 */
[----:B------:R-:W-:Y:S02]  /*1cf40*/  ISETP.GE.AND P3, PT, R231, UR4, PT ;  /* 0x00000004e7007c0c */ /* 0x000fe4000bf66270 */
[----:B------:R-:W-:Y:S02]  /*1cf50*/  ISETP.GE.AND P1, PT, R230, UR4, PT ;  /* 0x00000004e6007c0c */ /* 0x000fe4000bf26270 */
[----:B------:R-:W-:Y:S02]  /*1cf60*/  SHF.R.S32.HI R10, RZ, 0x1f, R231 ;  /* 0x0000001fff0a7819 */ /* 0x000fe400000114e7 */
[----:B------:R-:W-:-:S05]  /*1cf70*/  SHF.R.S32.HI R15, RZ, 0x1f, R229 ;  /* 0x0000001fff0f7819 */ /* 0x000fca00000114e5 */
[CC--:B0-----:R-:W-:Y:S02]  /*1cf80*/  @!P2 LEA R4, P0, R188.reuse, R14.reuse, 0x2 ;  /* 0x0000000ebc04a211 */ /* 0x0c1fe400078010ff */
[----:B------:R-:W-:Y:S02]  /*1cf90*/  @!P3 LEA R6, P4, R231, R14, 0x2 ;  /* 0x0000000ee706b211 */ /* 0x000fe400078810ff */
[----:B---3--:R-:W-:Y:S02]  /*1cfa0*/  @!P2 LEA.HI.X R5, R188, R0, R3, 0x2, P0 ;  /* 0x00000000bc05a211 */ /* 0x008fe400000f1403 */
[----:B------:R-:W-:Y:S02]  /*1cfb0*/  ISETP.GE.AND P0, PT, R229, UR4, PT ;  /* 0x00000004e5007c0c */ /* 0x000fe4000bf06270 */
[----:B------:R-:W-:Y:S01]  /*1cfc0*/  SHF.R.S32.HI R3, RZ, 0x1f, R230 ;  /* 0x0000001fff037819 */ /* 0x000fe200000114e6 */
[----:B------:R0:W-:Y:S01]  /*1cfd0*/  @!P2 ST.E.64 desc[UR42][R4.64], R90 ;  /* 0x0000005a0400a985 */ /* 0x0001e2000c101b2a */
[----:B------:R-:W-:-:S02]  /*1cfe0*/  ISETP.GE.AND P2, PT, R228, UR4, PT ;  /* 0x00000004e4007c0c */ /* 0x000fc4000bf46270 */
[C---:B------:R-:W-:Y:S02]  /*1cff0*/  @!P1 LEA R8, P5, R230.reuse, R14, 0x2 ;  /* 0x0000000ee6089211 */ /* 0x040fe400078a10ff */
[-C--:B------:R-:W-:Y:S02]  /*1d000*/  @!P3 LEA.HI.X R7, R231, R0.reuse, R10, 0x2, P4 ;  /* 0x00000000e707b211 */ /* 0x080fe400020f140a */
[----:B------:R-:W-:Y:S02]  /*1d010*/  ISETP.GE.AND P4, PT, R227, UR4, PT ;  /* 0x00000004e3007c0c */ /* 0x000fe4000bf86270 */
[----:B------:R-:W-:Y:S01]  /*1d020*/  @!P1 LEA.HI.X R9, R230, R0, R3, 0x2, P5 ;  /* 0x00000000e6099211 */ /* 0x000fe200028f1403 */
[----:B------:R1:W-:Y:S01]  /*1d030*/  @!P3 ST.E.64 desc[UR42][R6.64], R94 ;  /* 0x0000005e0600b985 */ /* 0x0003e2000c101b2a */
[----:B------:R-:W-:Y:S02]  /*1d040*/  @!P0 LEA R10, P5, R229, R14, 0x2 ;  /* 0x0000000ee50a8211 */ /* 0x000fe400078a10ff */
[----:B------:R-:W-:Y:S01]  /*1d050*/  ISETP.GE.AND P3, PT, R226, UR4, PT ;  /* 0x00000004e2007c0c */ /* 0x000fe2000bf66270 */
[----:B------:R2:W-:Y:S01]  /*1d060*/  @!P1 ST.E.64 desc[UR42][R8.64], R98 ;  /* 0x0000006208009985 */ /* 0x0005e2000c101b2a */
[----:B------:R-:W-:-:S02]  /*1d070*/  SHF.R.S32.HI R3, RZ, 0x1f, R228 ;  /* 0x0000001fff037819 */ /* 0x000fc400000114e4 */
[C---:B------:R-:W-:Y:S02]  /*1d080*/  @!P2 LEA R12, P1, R228.reuse, R14, 0x2 ;  /* 0x0000000ee40ca211 */ /* 0x040fe400078210ff */
[-C--:B------:R-:W-:Y:S02]  /*1d090*/  @!P0 LEA.HI.X R11, R229, R0.reuse, R15, 0x2, P5 ;  /* 0x00000000e50b8211 */ /* 0x080fe400028f140f */
[----:B------:R-:W-:Y:S02]  /*1d0a0*/  @!P2 LEA.HI.X R13, R228, R0, R3, 0x2, P1 ;  /* 0x00000000e40da211 */ /* 0x000fe400008f1403 */
[----:B------:R-:W-:Y:S01]  /*1d0b0*/  ISETP.GE.AND P1, PT, R225, UR4, PT ;  /* 0x00000004e1007c0c */ /* 0x000fe2000bf26270 */
[----:B------:R3:W-:Y:S01]  /*1d0c0*/  @!P0 ST.E.64 desc[UR42][R10.64], R102 ;  /* 0x000000660a008985 */ /* 0x0007e2000c101b2a */
[----:B0-----:R-:W-:Y:S02]  /*1d0d0*/  @!P4 LEA R4, P0, R227, R14, 0x2 ;  /* 0x0000000ee304c211 */ /* 0x001fe400078010ff */
[----:B------:R-:W-:Y:S01]  /*1d0e0*/  SHF.R.S32.HI R15, RZ, 0x1f, R227 ;  /* 0x0000001fff0f7819 */ /* 0x000fe200000114e3 */
[----:B------:R0:W-:Y:S01]  /*1d0f0*/  @!P2 ST.E.64 desc[UR42][R12.64], R106 ;  /* 0x0000006a0c00a985 */ /* 0x0001e2000c101b2a */
[----:B------:R-:W-:-:S02]  /*1d100*/  SHF.R.S32.HI R3, RZ, 0x1f, R226 ;  /* 0x0000001fff037819 */ /* 0x000fc400000114e2 */
[----:B-1----:R-:W-:Y:S02]  /*1d110*/  @!P3 LEA R6, P5, R226, R14, 0x2 ;  /* 0x0000000ee206b211 */ /* 0x002fe400078a10ff */
[----:B------:R-:W-:Y:S02]  /*1d120*/  ISETP.GE.AND P2, PT, R224, UR4, PT ;  /* 0x00000004e0007c0c */ /* 0x000fe4000bf46270 */
[-C--:B------:R-:W-:Y:S02]  /*1d130*/  @!P4 LEA.HI.X R5, R227, R0.reuse, R15, 0x2, P0 ;  /* 0x00000000e305c211 */ /* 0x080fe400000f140f */
[----:B------:R-:W-:Y:S02]  /*1d140*/  ISETP.GE.AND P0, PT, R223, UR4, PT ;  /* 0x00000004df007c0c */ /* 0x000fe4000bf06270 */
[----:B------:R-:W-:Y:S01]  /*1d150*/  @!P3 LEA.HI.X R7, R226, R0, R3, 0x2, P5 ;  /* 0x00000000e207b211 */ /* 0x000fe200028f1403 */
[----:B------:R1:W-:Y:S01]  /*1d160*/  @!P4 ST.E.64 desc[UR42][R4.64], R110 ;  /* 0x0000006e0400c985 */ /* 0x0003e2000c101b2a */
[----:B--2---:R-:W-:-:S02]  /*1d170*/  @!P1 LEA R8, P5, R225, R14, 0x2 ;  /* 0x0000000ee1089211 */ /* 0x004fc400078a10ff */
[----:B------:R-:W-:Y:S01]  /*1d180*/  SHF.R.S32.HI R3, RZ, 0x1f, R225 ;  /* 0x0000001fff037819 */ /* 0x000fe200000114e1 */
[----:B------:R2:W-:Y:S01]  /*1d190*/  @!P3 ST.E.64 desc[UR42][R6.64], R114 ;  /* 0x000000720600b985 */ /* 0x0005e2000c101b2a */
[----:B------:R-:W-:Y:S02]  /*1d1a0*/  ISETP.GE.AND P3, PT, R222, UR4, PT ;  /* 0x00000004de007c0c */ /* 0x000fe4000bf66270 */
[----:B------:R-:W-:Y:S02]  /*1d1b0*/  @!P1 LEA.HI.X R9, R225, R0, R3, 0x2, P5 ;  /* 0x00000000e1099211 */ /* 0x000fe400028f1403 */
[-C--:B---3--:R-:W-:Y:S02]  /*1d1c0*/  @!P2 LEA R10, P4, R224, R14.reuse, 0x2 ;  /* 0x0000000ee00aa211 */ /* 0x088fe400078810ff */
[----:B------:R-:W-:Y:S01]  /*1d1d0*/  SHF.R.S32.HI R15, RZ, 0x1f, R224 ;  /* 0x0000001fff0f7819 */ /* 0x000fe200000114e0 */
[----:B------:R3:W-:Y:S01]  /*1d1e0*/  @!P1 ST.E.64 desc[UR42][R8.64], R118 ;  /* 0x0000007608009985 */ /* 0x0007e2000c101b2a */
[----:B0-----:R-:W-:-:S02]  /*1d1f0*/  @!P0 LEA R12, P5, R223, R14, 0x2 ;  /* 0x0000000edf0c8211 */ /* 0x001fc400078a10ff */
[----:B------:R-:W-:Y:S02]  /*1d200*/  SHF.R.S32.HI R3, RZ, 0x1f, R223 ;  /* 0x0000001fff037819 */ /* 0x000fe400000114df */
[-C--:B------:R-:W-:Y:S02]  /*1d210*/  @!P2 LEA.HI.X R11, R224, R0.reuse, R15, 0x2, P4 ;  /* 0x00000000e00ba211 */ /* 0x080fe400020f140f */
[----:B------:R-:W-:Y:S02]  /*1d220*/  ISETP.GE.AND P1, PT, R221, UR4, PT ;  /* 0x00000004dd007c0c */ /* 0x000fe4000bf26270 */
[----:B------:R-:W-:Y:S01]  /*1d230*/  @!P0 LEA.HI.X R13, R223, R0, R3, 0x2, P5 ;  /* 0x00000000df0d8211 */ /* 0x000fe200028f1403 */
[----:B------:R0:W-:Y:S01]  /*1d240*/  @!P2 ST.E.64 desc[UR42][R10.64], R122 ;  /* 0x0000007a0a00a985 */ /* 0x0001e2000c101b2a */
[----:B------:R-:W-:Y:S02]  /*1d250*/  ISETP.GE.AND P4, PT, R220, UR4, PT ;  /* 0x00000004dc007c0c */ /* 0x000fe4000bf86270 */
[----:B------:R-:W-:Y:S01]  /*1d260*/  SHF.R.S32.HI R3, RZ, 0x1f, R222 ;  /* 0x0000001fff037819 */ /* 0x000fe200000114de */
[----:B------:R4:W-:Y:S01]  /*1d270*/  @!P0 ST.E.64 desc[UR42][R12.64], R126 ;  /* 0x0000007e0c008985 */ /* 0x0009e2000c101b2a */
[----:B-1----:R-:W-:-:S02]  /*1d280*/  @!P3 LEA R4, P5, R222, R14, 0x2 ;  /* 0x0000000ede04b211 */ /* 0x002fc400078a10ff */
[----:B------:R-:W-:Y:S02]  /*1d290*/  ISETP.GE.AND P2, PT, R219, UR4, PT ;  /* 0x00000004db007c0c */ /* 0x000fe4000bf46270 */
[----:B------:R-:W-:Y:S02]  /*1d2a0*/  ISETP.GE.AND P0, PT, R218, UR4, PT ;  /* 0x00000004da007c0c */ /* 0x000fe4000bf06270 */
[----:B------:R-:W-:Y:S02]  /*1d2b0*/  @!P3 LEA.HI.X R5, R222, R0, R3, 0x2, P5 ;  /* 0x00000000de05b211 */ /* 0x000fe400028f1403 */
[----:B------:R-:W-:Y:S02]  /*1d2c0*/  SHF.R.S32.HI R3, RZ, 0x1f, R221 ;  /* 0x0000001fff037819 */ /* 0x000fe400000114dd */
[-C--:B--2---:R-:W-:Y:S01]  /*1d2d0*/  @!P1 LEA R6, P5, R221, R14.reuse, 0x2 ;  /* 0x0000000edd069211 */ /* 0x084fe200078a10ff */
[----:B------:R4:W-:Y:S01]  /*1d2e0*/  @!P3 ST.E.64 desc[UR42][R4.64], R130 ;  /* 0x000000820400b985 */ /* 0x0009e2000c101b2a */
[----:B---3--:R-:W-:-:S02]  /*1d2f0*/  @!P4 LEA R8, P3, R220, R14, 0x2 ;  /* 0x0000000edc08c211 */ /* 0x008fc400078610ff */
[----:B------:R-:W-:Y:S02]  /*1d300*/  @!P1 LEA.HI.X R7, R221, R0, R3, 0x2, P5 ;  /* 0x00000000dd079211 */ /* 0x000fe400028f1403 */
[C---:B0-----:R-:W-:Y:S02]  /*1d310*/  @!P2 LEA R10, P5, R219.reuse, R14, 0x2 ;  /* 0x0000000edb0aa211 */ /* 0x041fe400078a10ff */
[----:B------:R-:W-:Y:S01]  /*1d320*/  @!P4 LEA.HI.X R9, R220, R0, R237, 0x2, P3 ;  /* 0x00000000dc09c211 */ /* 0x000fe200018f14ed */
[----:B------:R4:W-:Y:S01]  /*1d330*/  @!P1 ST.E.64 desc[UR42][R6.64], R134 ;  /* 0x0000008606009985 */ /* 0x0009e2000c101b2a */
[C---:B------:R-:W-:Y:S02]  /*1d340*/  @!P0 LEA R20, P3, R218.reuse, R14, 0x2 ;  /* 0x0000000eda148211 */ /* 0x040fe400078610ff */
[-C--:B------:R-:W-:Y:S01]  /*1d350*/  @!P2 LEA.HI.X R11, R219, R0.reuse, R236, 0x2, P5 ;  /* 0x00000000db0ba211 */ /* 0x080fe200028f14ec */
[----:B------:R4:W-:Y:S01]  /*1d360*/  @!P4 ST.E.64 desc[UR42][R8.64], R138 ;  /* 0x0000008a0800c985 */ /* 0x0009e2000c101b2a */
[----:B------:R-:W-:-:S03]  /*1d370*/  @!P0 LEA.HI.X R21, R218, R0, R235, 0x2, P3 ;  /* 0x00000000da158211 */ /* 0x000fc600018f14eb */
[----:B------:R4:W-:Y:S04]  /*1d380*/  @!P2 ST.E.64 desc[UR42][R10.64], R142 ;  /* 0x0000008e0a00a985 */ /* 0x0009e8000c101b2a */
[----:B------:R4:W-:Y:S01]  /*1d390*/  @!P0 ST.E.64 desc[UR42][R20.64], R146 ;  /* 0x0000009214008985 */ /* 0x0009e2000c101b2a */
[----:B------:R-:W-:-:S13]  /*1d3a0*/  ISETP.GE.AND P0, PT, R217, UR4, PT ;  /* 0x00000004d9007c0c */ /* 0x000fda000bf06270 */
[----:B----4-:R-:W-:Y:S05]  /*1d3b0*/  @P0 BRA `(.L_x_7993) ;  /* 0x0000000c00140947 */ /* 0x010fea0003800000 */
[----:B------:R-:W-:-:S04]  /*1d3c0*/  LEA R14, P0, R217, R14, 0x2 ;  /* 0x0000000ed90e7211 */ /* 0x000fc800078010ff */
[----:B------:R-:W-:-:S05]  /*1d3d0*/  LEA.HI.X R15, R217, R0, R234, 0x2, P0 ;  /* 0x00000000d90f7211 */ /* 0x000fca00000f14ea */
[----:B------:R4:W-:Y:S01]  /*1d3e0*/  ST.E.64 desc[UR42][R14.64], R150 ;  /* 0x000000960e007985 */ /* 0x0009e2000c101b2a */
[----:B------:R-:W-:Y:S05]  /*1d3f0*/  BRA `(.L_x_7993) ;  /* 0x0000000c00047947 */ /* 0x000fea0003800000 */
.L_x_7980:
[----:B------:R-:W-:Y:S01]  /*1d400*/  ULDC.64 UR4, c[0x0][0xc08] ;  /* 0x0003020000047ab9 */ /* 0x000fe20000000a00 */
[----:B------:R-:W2:Y:S01]  /*1d410*/  LDC.64 R4, c[0x0][0xc00] ;  /* 0x00030000ff047b82 */ /* 0x000ea20000000a00 */
[----:B------:R-:W-:Y:S01]  /*1d420*/  ISETP.NE.U32.AND P0, PT, RZ, UR4, PT ;  /* 0x00000004ff007c0c */ /* 0x000fe2000bf05070 */
[----:B------:R-:W-:-:S03]  /*1d430*/  IMAD.MOV.U32 R3, RZ, RZ, RZ ;  /* 0x000000ffff037224 */ /* 0x000fc600078e00ff */
        /* <DEDUP_REMOVED lines=9> */
[----:B------:R-:W4:Y:S01]  /*1d4d0*/  S2R R0, SR_TID.X ;  /* 0x0000000000007919 */ /* 0x000f220000002100 */
[----:B---3--:R-:W-:-:S05]  /*1d4e0*/  @P1 IMAD.WIDE R6, R209, 0x4, R6 ;  /* 0x00000004d1061825 */ /* 0x008fca00078e0206 */
[----:B------:R2:W5:Y:S01]  /*1d4f0*/  @P1 LDG.E R20, desc[UR42][R6.64] ;  /* 0x0000002a06141981 */ /* 0x000562000c1e1900 */
[----:B------:R-:W-:-:S13]  /*1d500*/  ISETP.NE.AND P2, PT, R208, RZ, PT ;  /* 0x000000ffd000720c */ /* 0x000fda0003f45270 */
[----:B------:R-:W3:Y:S01]  /*1d510*/  @!P2 LDC R208, c[0x0][0xad4] ;  /* 0x0002b500ffd0ab82 */ /* 0x000ee20000000800 */
[----:B----4-:R-:W-:Y:S01]  /*1d520*/  VIADD R0, R0, 0xffffff80 ;  /* 0xffffff8000007836 */ /* 0x010fe20000000000 */
[----:B------:R-:W-:-:S04]  /*1d530*/  SHF.R.S32.HI R30, RZ, 0x1f, R209 ;  /* 0x0000001fff1e7819 */ /* 0x000fc800000114d1 */
[----:B------:R-:W-:Y:S02]  /*1d540*/  ISETP.GT.AND P3, PT, R0, 0x7f, PT ;  /* 0x0000007f0000780c */ /* 0x000fe40003f64270 */
[----:B---3--:R-:W-:Y:S01]  /*1d550*/  ISETP.GT.AND P2, PT, R208, 0x1, PT ;  /* 0x00000001d000780c */ /* 0x008fe20003f44270 */
[----:B--2---:R-:W-:-:S12]  /*1d560*/  @P1 BRA `(.L_x_7998) ;  /* 0x0000000000101947 */ /* 0x004fd80003800000 */
[----:B------:R-:W-:Y:S05]  /*1d570*/  @!P0 BRA `(.L_x_7998) ;  /* 0x00000000000c8947 */ /* 0x000fea0003800000 */
[----:B------:R-:W2:Y:S04]  /*1d580*/  LDG.E R7, desc[UR42][R4.64] ;  /* 0x0000002a04077981 */ /* 0x000ea8000c1e1900 */
[----:B-----5:R-:W2:Y:S02]  /*1d590*/  LDG.E R20, desc[UR42][R4.64+0x4] ;  /* 0x0000042a04147981 */ /* 0x020ea4000c1e1900 */
[----:B--2---:R-:W-:-:S07]  /*1d5a0*/  IMAD.IADD R20, R20, 0x1, -R7 ;  /* 0x0000000114147824 */ /* 0x004fce00078e0a07 */
.L_x_7998:
[----:B------:R-:W-:Y:S01]  /*1d5b0*/  BSSY B1, `(.L_x_7999) ;  /* 0x0000036000017945 */ /* 0x000fe20003800000 */
[----:B------:R-:W-:Y:S02]  /*1d5c0*/  SEL R31, R209, RZ, !P0 ;  /* 0x000000ffd11f7207 */ /* 0x000fe40004000000 */
[----:B------:R-:W-:Y:S02]  /*1d5d0*/  SEL R30, R30, RZ, !P0 ;  /* 0x000000ff1e1e7207 */ /* 0x000fe40004000000 */
[----:B-----5:R-:W-:Y:S01]  /*1d5e0*/  SHF.R.S32.HI R28, RZ, 0x1f, R3 ;  /* 0x0000001fff1c7819 */ /* 0x020fe20000011403 */
[----:B------:R-:W-:Y:S06]  /*1d5f0*/  @P3 BRA `(.L_x_8000) ;  /* 0x0000000000c43947 */ /* 0x000fec0003800000 */
[----:B------:R-:W2:Y:S01]  /*1d600*/  S2R R33, SR_TID.X ;  /* 0x0000000000217919 */ /* 0x000ea20000002100 */
[----:B------:R-:W3:Y:S02]  /*1d610*/  LDC R35, c[0x0][0xbe8] ;  /* 0x0002fa00ff237b82 */ /* 0x000ee40000000800 */
[----:B---3--:R-:W-:Y:S01]  /*1d620*/  IMAD R0, R20, R35, RZ ;  /* 0x0000002314007224 */ /* 0x008fe200078e02ff */
[----:B--2---:R-:W-:-:S04]  /*1d630*/  IADD3 R33, R192, -0x80, R33 ;  /* 0xffffff80c0217810 */ /* 0x004fc80007ffe021 */
[----:B------:R-:W-:-:S13]  /*1d640*/  ISETP.GE.AND P0, PT, R33, R0, PT ;  /* 0x000000002100720c */ /* 0x000fda0003f06270 */
[----:B------:R-:W-:Y:S05]  /*1d650*/  @P0 BRA `(.L_x_8000) ;  /* 0x0000000000ac0947 */ /* 0x000fea0003800000 */
[----:B-1----:R-:W-:Y:S01]  /*1d660*/  IMAD.MOV.U32 R24, RZ, RZ, 0x9b8 ;  /* 0x000009b8ff187424 */ /* 0x002fe200078e00ff */
[----:B------:R-:W-:Y:S01]  /*1d670*/  ISETP.GT.AND P0, PT, R208, 0x1, PT ;  /* 0x00000001d000780c */ /* 0x000fe20003f04270 */
[----:B------:R-:W1:Y:S01]  /*1d680*/  LDC.64 R4, c[0x0][0xba8] ;  /* 0x0002ea00ff047b82 */ /* 0x000e620000000a00 */
[----:B------:R-:W-:Y:S01]  /*1d690*/  ISETP.NE.AND P1, PT, R35, 0x1, PT ;  /* 0x000000012300780c */ /* 0x000fe20003f25270 */
[----:B------:R-:W-:Y:S01]  /*1d6a0*/  IMAD.MOV.U32 R21, RZ, RZ, R33 ;  /* 0x000000ffff157224 */ /* 0x000fe200078e0021 */
[----:B------:R-:W-:Y:S02]  /*1d6b0*/  SEL R24, R24, 0x978, P0 ;  /* 0x0000097818187807 */ /* 0x000fe40000000000 */
[----:B------:R-:W-:-:S03]  /*1d6c0*/  SEL R215, R215, RZ, P0 ;  /* 0x000000ffd7d77207 */ /* 0x000fc60000000000 */
[----:B------:R-:W2:Y:S08]  /*1d6d0*/  LDC.64 R8, c[0x0][R24+0x220] ;  /* 0x0000880018087b82 */ /* 0x000eb00000000a00 */
[----:B------:R-:W3:Y:S08]  /*1d6e0*/  LDC.64 R6, c[0x0][R24+0x218] ;  /* 0x0000860018067b82 */ /* 0x000ef00000000a00 */
[----:B------:R-:W4:Y:S08]  /*1d6f0*/  LDC.64 R10, c[0x0][R24+0x228] ;  /* 0x00008a00180a7b82 */ /* 0x000f300000000a00 */
[----:B------:R-:W5:Y:S08]  /*1d700*/  LDC.64 R12, c[0x0][R24+0x210] ;  /* 0x00008400180c7b82 */ /* 0x000f700000000a00 */
[----:B------:R-:W0:Y:S08]  /*1d710*/  @P1 LDC R0, c[0x0][0xbec] ;  /* 0x0002fb00ff001b82 */ /* 0x000e300000000800 */
[----:B------:R-:W4:Y:S01]  /*1d720*/  @P1 LDC R37, c[0x0][0xbf0] ;  /* 0x0002fc00ff251b82 */ /* 0x000f220000000800 */
[----:B--2---:R-:W-:-:S07]  /*1d730*/  IMAD R9, R9, R31, RZ ;  /* 0x0000001f09097224 */ /* 0x004fce00078e02ff */
[----:B-1----:R-:W1:Y:S01]  /*1d740*/  @!P0 LDC R4, c[0x0][0xb50] ;  /* 0x0002d400ff048b82 */ /* 0x002e620000000800 */
[----:B------:R-:W-:-:S04]  /*1d750*/  IMAD.WIDE.U32 R14, R8, R31, RZ ;  /* 0x0000001f080e7225 */ /* 0x000fc800078e00ff */
[----:B------:R-:W-:Y:S02]  /*1d760*/  IMAD R9, R8, R30, R9 ;  /* 0x0000001e08097224 */ /* 0x000fe400078e0209 */
[----:B0-----:R-:W-:Y:S01]  /*1d770*/  @P1 IMAD.HI.U32 R0, R33, R0, RZ ;  /* 0x0000000021001227 */ /* 0x001fe200078e00ff */
[----:B------:R-:W0:Y:S03]  /*1d780*/  @!P0 LDC R5, c[0x0][0xb54] ;  /* 0x0002d500ff058b82 */ /* 0x000e260000000800 */
[-C--:B---3--:R-:W-:Y:S02]  /*1d790*/  IMAD R29, R7, R206.reuse, RZ ;  /* 0x000000ce071d7224 */ /* 0x088fe400078e02ff */
[----:B------:R-:W-:Y:S01]  /*1d7a0*/  IMAD.WIDE.U32 R6, R6, R206, RZ ;  /* 0x000000ce06067225 */ /* 0x000fe200078e00ff */
[----:B----4-:R-:W-:-:S03]  /*1d7b0*/  @P1 SHF.R.U32.HI R21, RZ, R37, R0 ;  /* 0x00000025ff151219 */ /* 0x010fc60000011600 */
[----:B------:R-:W-:Y:S01]  /*1d7c0*/  IMAD.IADD R29, R7, 0x1, R29 ;  /* 0x00000001071d7824 */ /* 0x000fe200078e021d */
[----:B------:R-:W-:Y:S01]  /*1d7d0*/  IADD3 R0, P1, P3, R14, R6, R3 ;  /* 0x000000060e007210 */ /* 0x000fe20007b3e003 */
[----:B------:R-:W-:Y:S02]  /*1d7e0*/  IMAD.IADD R14, R15, 0x1, R9 ;  /* 0x000000010f0e7824 */ /* 0x000fe400078e0209 */
[----:B------:R-:W-:Y:S02]  /*1d7f0*/  IMAD.MOV R8, RZ, RZ, -R21 ;  /* 0x000000ffff087224 */ /* 0x000fe400078e0a15 */
[----:B------:R-:W-:-:S04]  /*1d800*/  IMAD.WIDE.U32 R6, R10, R215, RZ ;  /* 0x000000d70a067225 */ /* 0x000fc800078e00ff */
[----:B------:R-:W-:Y:S02]  /*1d810*/  IMAD R11, R11, R215, RZ ;  /* 0x000000d70b0b7224 */ /* 0x000fe400078e02ff */
[----:B------:R-:W-:Y:S01]  /*1d820*/  IMAD R9, R35, R8, R33 ;  /* 0x0000000823097224 */ /* 0x000fe200078e0221 */
[----:B------:R-:W-:Y:S01]  /*1d830*/  IADD3.X R8, R14, R29, R28, P1, P3 ;  /* 0x0000001d0e087210 */ /* 0x000fe20000fe641c */
[----:B------:R-:W-:Y:S01]  /*1d840*/  IMAD.IADD R11, R7, 0x1, R11 ;  /* 0x00000001070b7824 */ /* 0x000fe200078e020b */
[----:B------:R-:W-:Y:S01]  /*1d850*/  IADD3 R6, P0, P1, R21, R0, R6 ;  /* 0x0000000015067210 */ /* 0x000fe2000791e006 */
[----:B-----5:R-:W-:Y:S01]  /*1d860*/  IMAD R0, R13, R9, RZ ;  /* 0x000000090d007224 */ /* 0x020fe200078e02ff */
[----:B------:R-:W-:-:S04]  /*1d870*/  SHF.R.S32.HI R21, RZ, 0x1f, R21 ;  /* 0x0000001fff157819 */ /* 0x000fc80000011415 */
[----:B------:R-:W-:Y:S02]  /*1d880*/  IADD3.X R7, R21, R8, R11, P0, P1 ;  /* 0x0000000815077210 */ /* 0x000fe400007e240b */
[----:B------:R-:W-:Y:S01]  /*1d890*/  SHF.R.S32.HI R11, RZ, 0x1f, R9 ;  /* 0x0000001fff0b7819 */ /* 0x000fe20000011409 */
[----:B------:R-:W-:-:S04]  /*1d8a0*/  IMAD.WIDE.U32 R6, R12, R9, R6 ;  /* 0x000000090c067225 */ /* 0x000fc800078e0006 */
[----:B------:R-:W-:Y:S01]  /*1d8b0*/  IMAD R11, R12, R11, R0 ;  /* 0x0000000b0c0b7224 */ /* 0x000fe200078e0200 */
[----:B-1----:R-:W-:-:S03]  /*1d8c0*/  LEA R4, P0, R6, R4, 0x2 ;  /* 0x0000000406047211 */ /* 0x002fc600078010ff */
[----:B------:R-:W-:Y:S02]  /*1d8d0*/  IMAD.IADD R0, R7, 0x1, R11 ;  /* 0x0000000107007824 */ /* 0x000fe400078e020b */
[----:B------:R-:W-:-:S03]  /*1d8e0*/  IMAD.MOV.U32 R7, RZ, RZ, -0x800000 ;  /* 0xff800000ff077424 */ /* 0x000fc600078e00ff */
[----:B0-----:R-:W-:-:S05]  /*1d8f0*/  LEA.HI.X R5, R6, R5, R0, 0x2, P0 ;  /* 0x0000000506057211 */ /* 0x001fca00000f1400 */
[----:B------:R2:W-:Y:S02]  /*1d900*/  STG.E desc[UR42][R4.64], R7 ;  /* 0x0000000704007986 */ /* 0x0005e4000c10192a */
.L_x_8000:
[----:B------:R-:W-:Y:S05]  /*1d910*/  BSYNC B1 ;  /* 0x0000000000017941 */ /* 0x000fea0003800000 */
.L_x_7999:
[----:B------:R-:W-:Y:S05]  /*1d920*/  @P2 BRA `(.L_x_7993) ;  /* 0x0000000400b82947 */ /* 0x000fea0003800000 */
[----:B------:R-:W3:Y:S01]  /*1d930*/  LDC R21, c[0x0][0xbe8] ;  /* 0x0002fa00ff157b82 */ /* 0x000ee20000000800 */
[----:B------:R-:W-:Y:S01]  /*1d940*/  ULDC.64 UR4, c[0x0][0xaa0] ;  /* 0x0002a80000047ab9 */ /* 0x000fe20000000a00 */
[----:B------:R-:W-:Y:S01]  /*1d950*/  ULDC.64 UR6, c[0x0][0xaf0] ;  /* 0x0002bc0000067ab9 */ /* 0x000fe20000000a00 */
[----:B------:R-:W-:Y:S02]  /*1d960*/  IMAD R0, R28, UR4, RZ ;  /* 0x000000041c007c24 */ /* 0x000fe4000f8e02ff */
[----:B--2---:R-:W-:-:S04]  /*1d970*/  IMAD.WIDE.U32 R4, R3, UR4, RZ ;  /* 0x0000000403047c25 */ /* 0x004fc8000f8e00ff */
[----:B------:R-:W-:Y:S01]  /*1d980*/  IMAD R7, R3, UR5, R0 ;  /* 0x0000000503077c24 */ /* 0x000fe2000f8e0200 */
[----:B------:R-:W-:Y:S01]  /*1d990*/  ULDC.64 UR4, c[0x0][0xae8] ;  /* 0x0002ba0000047ab9 */ /* 0x000fe20000000a00 */
[----:B------:R-:W-:Y:S02]  /*1d9a0*/  IMAD R3, R207, 0x20, R23 ;  /* 0x00000020cf037824 */ /* 0x000fe400078e0217 */
[----:B------:R-:W-:Y:S02]  /*1d9b0*/  IMAD.IADD R5, R5, 0x1, R7 ;  /* 0x0000000105057824 */ /* 0x000fe400078e0207 */
[----:B------:R-:W-:Y:S02]  /*1d9c0*/  IMAD.IADD R8, R192, 0x1, R3 ;  /* 0x00000001c0087824 */ /* 0x000fe400078e0203 */
[----:B------:R-:W-:-:S04]  /*1d9d0*/  IMAD.WIDE.U32 R4, R206, UR4, R4 ;  /* 0x00000004ce047c25 */ /* 0x000fc8000f8e0004 */
[----:B------:R-:W-:Y:S02]  /*1d9e0*/  IMAD.MOV.U32 R3, RZ, RZ, R8 ;  /* 0x000000ffff037224 */ /* 0x000fe400078e0008 */
[----:B------:R-:W-:Y:S01]  /*1d9f0*/  IMAD R6, R30, UR6, RZ ;  /* 0x000000061e067c24 */ /* 0x000fe2000f8e02ff */
[----:B---3--:R-:W-:Y:S01]  /*1da00*/  ISETP.NE.AND P0, PT, R21, 0x1, PT ;  /* 0x000000011500780c */ /* 0x008fe20003f05270 */
[----:B------:R-:W-:Y:S01]  /*1da10*/  IMAD R5, R206, UR5, R5 ;  /* 0x00000005ce057c24 */ /* 0x000fe2000f8e0205 */
[----:B------:R-:W-:Y:S01]  /*1da20*/  ULDC.64 UR4, c[0x0][0xae0] ;  /* 0x0002b80000047ab9 */ /* 0x000fe20000000a00 */
[----:B------:R-:W-:Y:S02]  /*1da30*/  IMAD.IADD R192, R23, 0x1, R192 ;  /* 0x0000000117c07824 */ /* 0x000fe400078e02c0 */
[----:B------:R-:W-:-:S08]  /*1da40*/  IMAD.WIDE.U32 R4, R31, UR6, R4 ;  /* 0x000000061f047c25 */ /* 0x000fd0000f8e0004 */
[----:B------:R-:W2:Y:S08]  /*1da50*/  @P0 LDC R9, c[0x0][0xbec] ;  /* 0x0002fb00ff090b82 */ /* 0x000eb00000000800 */
[----:B------:R-:W3:Y:S01]  /*1da60*/  @P0 LDC R11, c[0x0][0xbf0] ;  /* 0x0002fc00ff0b0b82 */ /* 0x000ee20000000800 */
[----:B--2---:R-:W-:-:S04]  /*1da70*/  @P0 IMAD.HI.U32 R0, R8, R9, RZ ;  /* 0x0000000908000227 */ /* 0x004fc800078e00ff */
[----:B------:R-:W-:Y:S01]  /*1da80*/  IMAD R9, R31, UR7, R6 ;  /* 0x000000071f097c24 */ /* 0x000fe2000f8e0206 */
[----:B---3--:R-:W-:-:S03]  /*1da90*/  @P0 SHF.R.U32.HI R3, RZ, R11, R0 ;  /* 0x0000000bff030219 */ /* 0x008fc60000011600 */
[----:B------:R-:W-:Y:S01]  /*1daa0*/  IMAD.IADD R5, R5, 0x1, R9 ;  /* 0x0000000105057824 */ /* 0x000fe200078e0209 */
[--C-:B------:R-:W-:Y:S01]  /*1dab0*/  SHF.R.S32.HI R0, RZ, 0x1f, R3.reuse ;  /* 0x0000001fff007819 */ /* 0x100fe20000011403 */
[----:B------:R-:W-:Y:S02]  /*1dac0*/  IMAD.MOV R7, RZ, RZ, -R3 ;  /* 0x000000ffff077224 */ /* 0x000fe400078e0a03 */
[----:B------:R-:W-:-:S04]  /*1dad0*/  IMAD.WIDE.U32 R4, R3, UR4, R4 ;  /* 0x0000000403047c25 */ /* 0x000fc8000f8e0004 */
[----:B------:R-:W-:Y:S02]  /*1dae0*/  IMAD R7, R21, R7, R8 ;  /* 0x0000000715077224 */ /* 0x000fe400078e0208 */
        /* <DEDUP_REMOVED lines=10> */
[----:B------:R-:W-:Y:S01]  /*1db90*/  IMAD.IADD R3, R5, 0x1, R3 ;  /* 0x0000000105037824 */ /* 0x000fe200078e0203 */
[----:B------:R-:W-:-:S04]  /*1dba0*/  UMOV UR4, 0xffffffff ;  /* 0xffffffff00047882 */ /* 0x000fc80000000000 */
[----:B------:R-:W-:Y:S01]  /*1dbb0*/  LEA.HI.X R4, R4, UR5, R3, 0x1, P0 ;  /* 0x0000000504047c11 */ /* 0x000fe200080f0c03 */
[----:B------:R-:W-:Y:S06]  /*1dbc0*/  BRA.DIV UR4, `(.L_x_8001) ;  /* 0x000000ae04407947 */ /* 0x000fec000b800000 */
[----:B------:R2:W3:Y:S04]  /*1dbd0*/  SHFL.IDX PT, R3, R4, RZ, 0x181f ;  /* 0x00181fff04037589 */ /* 0x0004e800000e0000 */
[----:B------:R2:W4:Y:S02]  /*1dbe0*/  SHFL.IDX PT, R14, R0, RZ, 0x181f ;  /* 0x00181fff000e7589 */ /* 0x00052400000e0000 */
.L_x_8268:
[----:B------:R-:W-:Y:S01]  /*1dbf0*/  IMAD R20, R20, R21, RZ ;  /* 0x0000001514147224 */ /* 0x000fe200078e02ff */
[----:B------:R-:W-:Y:S04]  /*1dc00*/  BSSY B1, `(.L_x_8002) ;  /* 0x000000c000017945 */ /* 0x000fe80003800000 */
[----:B------:R-:W-:-:S13]  /*1dc10*/  ISETP.GE.AND P0, PT, R192, R20, PT ;  /* 0x00000014c000720c */ /* 0x000fda0003f06270 */
[----:B------:R-:W-:Y:S05]  /*1dc20*/  @P0 BRA `(.L_x_8003) ;  /* 0x0000000000240947 */ /* 0x000fea0003800000 */
[----:B------:R-:W-:Y:S02]  /*1dc30*/  ULDC UR4, c[0x0][0xac8] ;  /* 0x0002b20000047ab9 */ /* 0x000fe40000000800 */
[----:B------:R-:W-:Y:S02]  /*1dc40*/  ISETP.GE.AND P2, PT, R16, UR4, PT ;  /* 0x0000000410007c0c */ /* 0x000fe4000bf46270 */
[----:B------:R-:W-:-:S11]  /*1dc50*/  ISETP.GE.AND P3, PT, R190, UR4, PT ;  /* 0x00000004be007c0c */ /* 0x000fd6000bf66270 */
[-C--:B----4-:R-:W-:Y:S02]  /*1dc60*/  @!P2 LEA R6, P0, R16, R14.reuse, 0x1 ;  /* 0x0000000e1006a211 */ /* 0x090fe400078008ff */
[----:B------:R-:W-:Y:S02]  /*1dc70*/  @!P3 LEA R14, P1, R190, R14, 0x1 ;  /* 0x0000000ebe0eb211 */ /* 0x000fe400078208ff */
[-C--:B---3--:R-:W-:Y:S02]  /*1dc80*/  @!P2 LEA.HI.X R7, R16, R3.reuse, R17, 0x1, P0 ;  /* 0x000000031007a211 */ /* 0x088fe400000f0c11 */
[----:B------:R-:W-:-:S03]  /*1dc90*/  @!P3 LEA.HI.X R15, R190, R3, R214, 0x1, P1 ;  /* 0x00000003be0fb211 */ /* 0x000fc600008f0cd6 */
[----:B------:R3:W-:Y:S04]  /*1dca0*/  @!P2 ST.E.128 desc[UR42][R6.64], RZ ;  /* 0x000000ff0600a985 */ /* 0x0007e8000c101d2a */
[----:B------:R3:W-:Y:S02]  /*1dcb0*/  @!P3 ST.E.128 desc[UR42][R14.64], RZ ;  /* 0x000000ff0e00b985 */ /* 0x0007e4000c101d2a */
.L_x_8003:
[----:B------:R-:W-:Y:S05]  /*1dcc0*/  BSYNC B1 ;  /* 0x0000000000017941 */ /* 0x000fea0003800000 */
.L_x_8002:
[----:B------:R-:W-:-:S03]  /*1dcd0*/  UMOV UR4, 0xffffffff ;  /* 0xffffffff00047882 */ /* 0x000fc60000000000 */
[----:B------:R-:W-:Y:S05]  /*1dce0*/  BRA.DIV UR4, `(.L_x_8004) ;  /* 0x000000ae042c7947 */ /* 0x000fea000b800000 */
[----:B---3--:R3:W0:Y:S04]  /*1dcf0*/  SHFL.IDX PT, R3, R4, 0x1, 0x181f ;  /* 0x00381f0004037f89 */ /* 0x00862800000e0000 */
[----:B----4-:R3:W4:Y:S02]  /*1dd00*/  SHFL.IDX PT, R14, R0, 0x1, 0x181f ;  /* 0x00381f00000e7f89 */ /* 0x01072400000e0000 */
.L_x_8272:
[----:B------:R-:W-:Y:S01]  /*1dd10*/  VIADD R5, R192, 0x20 ;  /* 0x00000020c0057836 */ /* 0x000fe20000000000 */
        /* <DEDUP_REMOVED lines=8> */
[-C--:B0-----:R-:W-:Y:S02]  /*1dda0*/  @!P2 LEA.HI.X R7, R16, R3.reuse, R17, 0x1, P0 ;  /* 0x000000031007a211 */ /* 0x081fe400000f0c11 */
[----:B------:R-:W-:-:S03]  /*1ddb0*/  @!P3 LEA.HI.X R15, R190, R3, R214, 0x1, P1 ;  /* 0x00000003be0fb211 */ /* 0x000fc600008f0cd6 */
[----:B------:R0:W-:Y:S04]  /*1ddc0*/  @!P2 ST.E.128 desc[UR42][R6.64], RZ ;  /* 0x000000ff0600a985 */ /* 0x0001e8000c101d2a */
[----:B------:R0:W-:Y:S02]  /*1ddd0*/  @!P3 ST.E.128 desc[UR42][R14.64], RZ ;  /* 0x000000ff0e00b985 */ /* 0x0001e4000c101d2a */
.L_x_8006:
[----:B------:R-:W-:Y:S05]  /*1dde0*/  BSYNC B1 ;  /* 0x0000000000017941 */ /* 0x000fea0003800000 */
.L_x_8005:
[----:B------:R-:W-:-:S03]  /*1ddf0*/  UMOV UR4, 0xffffffff ;  /* 0xffffffff00047882 */ /* 0x000fc60000000000 */
[----:B------:R-:W-:Y:S05]  /*1de00*/  BRA.DIV UR4, `(.L_x_8007) ;  /* 0x000000ae042c7947 */ /* 0x000fea000b800000 */
[----:B0-----:R0:W0:Y:S04]  /*1de10*/  SHFL.IDX PT, R3, R4, 0x2, 0x181f ;  /* 0x00581f0004037f89 */ /* 0x00102800000e0000 */
[----:B----4-:R4:W0:Y:S02]  /*1de20*/  SHFL.IDX PT, R14, R0, 0x2, 0x181f ;  /* 0x00581f00000e7f89 */ /* 0x01082400000e0000 */
.L_x_8276:
[----:B------:R-:W-:Y:S01]  /*1de30*/  VIADD R5, R192, 0x40 ;  /* 0x00000040c0057836 */ /* 0x000fe20000000000 */
[----:B------:R-:W-:Y:S04]  /*1de40*/  BSSY B1, `(.L_x_8008) ;  /* 0x000000c000017945 */ /* 0x000fe80003800000 */
[----:B------:R-:W-:-:S13]  /*1de50*/  ISETP.GE.AND P0, PT, R5, R20, PT ;  /* 0x000000140500720c */ /* 0x000fda0003f06270 */
[----:B------:R-:W-:Y:S05]  /*1de60*/  @P0 BRA `(.L_x_8009) ;  /* 0x0000000000240947 */ /* 0x000fea0003800000 */
[----:B------:R-:W-:Y:S02]  /*1de70*/  ULDC UR4, c[0x0][0xac8] ;  /* 0x0002b20000047ab9 */ /* 0x000fe40000000800 */
[----:B------:R-:W-:Y:S02]  /*1de80*/  ISETP.GE.AND P2, PT, R16, UR4, PT ;  /* 0x0000000410007c0c */ /* 0x000fe4000bf46270 */
[----:B------:R-:W-:-:S11]  /*1de90*/  ISETP.GE.AND P3, PT, R190, UR4, PT ;  /* 0x00000004be007c0c */ /* 0x000fd6000bf66270 */
[-C--:B0-----:R-:W-:Y:S02]  /*1dea0*/  @!P2 LEA R6, P0, R16, R14.reuse, 0x1 ;  /* 0x0000000e1006a211 */ /* 0x081fe400078008ff */
[----:B------:R-:W-:Y:S02]  /*1deb0*/  @!P3 LEA R14, P1, R190, R14, 0x1 ;  /* 0x0000000ebe0eb211 */ /* 0x000fe400078208ff */
[-C--:B------:R-:W-:Y:S02]  /*1dec0*/  @!P2 LEA.HI.X R7, R16, R3.reuse, R17, 0x1, P0 ;  /* 0x000000031007a211 */ /* 0x080fe400000f0c11 */
[----:B------:R-:W-:-:S03]  /*1ded0*/  @!P3 LEA.HI.X R15, R190, R3, R214, 0x1, P1 ;  /* 0x00000003be0fb211 */ /* 0x000fc600008f0cd6 */
[----:B------:R0:W-:Y:S04]  /*1dee0*/  @!P2 ST.E.128 desc[UR42][R6.64], RZ ;  /* 0x000000ff0600a985 */ /* 0x0001e8000c101d2a */
[----:B------:R0:W-:Y:S02]  /*1def0*/  @!P3 ST.E.128 desc[UR42][R14.64], RZ ;  /* 0x000000ff0e00b985 */ /* 0x0001e4000c101d2a */
.L_x_8009:
[----:B------:R-:W-:Y:S05]  /*1df00*/  BSYNC B1 ;  /* 0x0000000000017941 */ /* 0x000fea0003800000 */
.L_x_8008:
[----:B------:R-:W-:-:S03]  /*1df10*/  UMOV UR4, 0xffffffff ;  /* 0xffffffff00047882 */ /* 0x000fc60000000000 */
[----:B------:R-:W-:Y:S05]  /*1df20*/  BRA.DIV UR4, `(.L_x_8010) ;  /* 0x000000ae042c7947 */ /* 0x000fea000b800000 */
[----:B0-----:R0:W0:Y:S04]  /*1df30*/  SHFL.IDX PT, R3, R4, 0x3, 0x181f ;  /* 0x00781f0004037f89 */ /* 0x00102800000e0000 */
[----:B------:R0:W0:Y:S02]  /*1df40*/  SHFL.IDX PT, R14, R0, 0x3, 0x181f ;  /* 0x00781f00000e7f89 */ /* 0x00002400000e0000 */
.L_x_8280:
[----:B0-234-:R-:W-:-:S05]  /*1df50*/  VIADD R0, R192, 0x60 ;  /* 0x00000060c0007836 */ /* 0x01dfca0000000000 */
[----:B------:R-:W-:-:S13]  /*1df60*/  ISETP.GE.AND P0, PT, R0, R20, PT ;  /* 0x000000140000720c */ /* 0x000fda0003f06270 */
[----:B------:R-:W-:Y:S05]  /*1df70*/  @P0 BRA `(.L_x_7993) ;  /* 0x0000000000240947 */ /* 0x000fea0003800000 */
[----:B------:R-:W-:Y:S02]  /*1df80*/  ULDC UR4, c[0x0][0xac8] ;  /* 0x0002b20000047ab9 */ /* 0x000fe40000000800 */
[----:B------:R-:W-:Y:S02]  /*1df90*/  ISETP.GE.AND P2, PT, R16, UR4, PT ;  /* 0x0000000410007c0c */ /* 0x000fe4000bf46270 */
[----:B------:R-:W-:-:S11]  /*1dfa0*/  ISETP.GE.AND P3, PT, R190, UR4, PT ;  /* 0x00000004be007c0c */ /* 0x000fd6000bf66270 */
[-C--:B------:R-:W-:Y:S02]  /*1dfb0*/  @!P2 LEA R4, P0, R16, R14.reuse, 0x1 ;  /* 0x0000000e1004a211 */ /* 0x080fe400078008ff */
[----:B------:R-:W-:Y:S02]  /*1dfc0*/  @!P3 LEA R14, P1, R190, R14, 0x1 ;  /* 0x0000000ebe0eb211 */ /* 0x000fe400078208ff */
[-C--:B------:R-:W-:Y:S02]  /*1dfd0*/  @!P2 LEA.HI.X R5, R16, R3.reuse, R17, 0x1, P0 ;  /* 0x000000031005a211 */ /* 0x080fe400000f0c11 */
[----:B------:R-:W-:-:S03]  /*1dfe0*/  @!P3 LEA.HI.X R15, R190, R3, R214, 0x1, P1 ;  /* 0x00000003be0fb211 */ /* 0x000fc600008f0cd6 */
[----:B------:R3:W-:Y:S04]  /*1dff0*/  @!P2 ST.E.128 desc[UR42][R4.64], RZ ;  /* 0x000000ff0400a985 */ /* 0x0007e8000c101d2a */
[----:B------:R3:W-:Y:S02]  /*1e000*/  @!P3 ST.E.128 desc[UR42][R14.64], RZ ;  /* 0x000000ff0e00b985 */ /* 0x0007e4000c101d2a */
.L_x_7993:
[----:B------:R-:W-:Y:S05]  /*1e010*/  BSYNC B0 ;  /* 0x0000000000007941 */ /* 0x000fea0003800000 */
.L_x_7979:
[----:B------:R-:W-:Y:S02]  /*1e020*/  ULDC UR4, c[0x0][0xc3c] ;  /* 0x00030f0000047ab9 */ /* 0x000fe40000000800 */
[----:B-1----:R-:W-:-:S13]  /*1e030*/  ISETP.GE.AND P0, PT, R27, UR4, PT ;  /* 0x000000041b007c0c */ /* 0x002fda000bf06270 */
[----:B------:R-:W-:Y:S05]  /*1e040*/  @!P0 BRA `(.L_x_8011) ;  /* 0xfffffe3000f08947 */ /* 0x000fea000383ffff */
[----:B------:R-:W-:Y:S05]  /*1e050*/  BRA `(.L_x_7736) ;  /* 0x0000008800b07947 */ /* 0x000fea0003800000 */
.L_x_7734:
        /* <DEDUP_REMOVED lines=20> */
.L_x_8012:
        /* <DEDUP_REMOVED lines=43> */
.L_x_8016:
        /* <DEDUP_REMOVED lines=39> */
.L_x_8014:
        /* <DEDUP_REMOVED lines=12> */
.L_x_8017:
        /* <DEDUP_REMOVED lines=63> */
.L_x_8018:
        /* <DEDUP_REMOVED lines=61> */
.L_x_8019:
[----:B01----:R-:W-:-:S05]  /*1ef40*/  LOP3.LUT R3, RZ, R2, RZ, 0x33, !PT ;  /* 0x00000002ff037212 */ /* 0x003fca00078e33ff */
[----:B------:R-:W-:-:S05]  /*1ef50*/  IMAD.IADD R2, R4, 0x1, R3 ;  /* 0x0000000104027824 */ /* 0x000fca00078e0203 */
[----:B------:R1:W-:Y:S01]  /*1ef60*/  STL [R1+0x4], R2 ;  /* 0x0000040201007387 */ /* 0x0003e20000100800 */
[----:B------:R-:W-:Y:S05]  /*1ef70*/  BRA `(.L_x_8020) ;  /* 0x0000000000107947 */ /* 0x000fea0003800000 */
.L_x_8015:
[----:B------:R-:W-:Y:S01]  /*1ef80*/  IMAD.U32 R2, RZ, RZ, UR6 ;  /* 0x00000006ff027e24 */ /* 0x000fe2000f8e00ff */
[----:B------:R0:W-:Y:S04]  /*1ef90*/  STL [R1+0x4], RZ ;  /* 0x000004ff01007387 */ /* 0x0001e80000100800 */
[----:B------:R0:W-:Y:S04]  /*1efa0*/  STL [R1+0x8], RZ ;  /* 0x000008ff01007387 */ /* 0x0001e80000100800 */
[----:B------:R0:W-:Y:S02]  /*1efb0*/  STL [R1], R2 ;  /* 0x0000000201007387 */ /* 0x0001e40000100800 */
.L_x_8020:
        /* <DEDUP_REMOVED lines=10> */
.L_x_8013:
        /* <DEDUP_REMOVED lines=8> */
[----:B------:R-:W4:Y:S01]  /*1f0e0*/  LDL.LU R4, [R1+0x10] ;  /* 0x0000100001047983 */ /* 0x000f220000300800 */
[C---:B--2---:R-:W-:Y:S01]  /*1f0f0*/  SHF.L.U32 R0, R6.reuse, 0x3, RZ ;  /* 0x0000000306007819 */ /* 0x044fe200000006ff */
[----:B------:R-:W2:Y:S01]  /*1f100*/  S2UR UR5, SR_CgaCtaId ;  /* 0x00000000000579c3 */ /* 0x000ea20000008800 */
[----:B------:R-:W-:Y:S01]  /*1f110*/  LOP3.LUT R5, R6, 0x7f, RZ, 0xc0, !PT ;  /* 0x0000007f06057812 */ /* 0x000fe200078ec0ff */
[----:B------:R-:W-:Y:S01]  /*1f120*/  UMOV UR4, 0x400 ;  /* 0x0000040000047882 */ /* 0x000fe20000000000 */
[C---:B------:R-:W-:Y:S01]  /*1f130*/  LOP3.LUT R3, R0.reuse, 0x1f8, RZ, 0xc0, !PT ;  /* 0x000001f800037812 */ /* 0x040fe200078ec0ff */
[----:B------:R-:W-:Y:S01]  /*1f140*/  BSSY B8, `(.L_x_8021) ;  /* 0x0000765000087945 */ /* 0x000fe20003800000 */
[C---:B------:R-:W-:Y:S01]  /*1f150*/  ISETP.NE.AND P1, PT, R5.reuse, RZ, PT ;  /* 0x000000ff0500720c */ /* 0x040fe20003f25270 */
[----:B01----:R-:W-:Y:S01]  /*1f160*/  IMAD.SHL.U32 R2, R5, 0x8, RZ ;  /* 0x0000000805027824 */ /* 0x003fe200078e00ff */
        /* <DEDUP_REMOVED lines=8> */
[----:B------:R-:W-:Y:S01]  /*1f1f0*/  LOP3.LUT R0, R0, 0x40, RZ, 0xfc, !PT ;  /* 0x0000004000007812 */ /* 0x000fe200078efcff */
[----:B------:R-:W-:-:S02]  /*1f200*/  ULDC UR36, c[0x0][0xc] ;  /* 0x0000030000247ab9 */ /* 0x000fc40000000800 */
[----:B------:R0:W-:Y:S01]  /*1f210*/  STL [R1+0x28], R2 ;  /* 0x0000280201007387 */ /* 0x0001e20000100800 */
[----:B--2---:R-:W-:Y:S01]  /*1f220*/  ULEA UR4, UR5, UR4, 0x18 ;  /* 0x0000000405047291 */ /* 0x004fe2000f8ec03f */
[----:B0-----:R-:W-:-:S05]  /*1f230*/  SHF.R.U32.HI R2, RZ, 0x3, R5 ;  /* 0x00000003ff027819 */ /* 0x001fca0000011605 */
[----:B------:R-:W-:Y:S01]  /*1f240*/  IMAD.U32 R18, RZ, RZ, UR4 ;  /* 0x00000004ff127e24 */ /* 0x000fe2000f8e00ff */
[----:B----4-:R-:W-:-:S04]  /*1f250*/  LOP3.LUT R4, R4, 0xfffffffd, RZ, 0xc0, !PT ;  /* 0xfffffffd04047812 */ /* 0x010fc800078ec0ff */
[----:B------:R-:W-:-:S04]  /*1f260*/  @P1 LOP3.LUT R4, R4, 0x2, RZ, 0xfc, !PT ;  /* 0x0000000204041812 */ /* 0x000fc800078efcff */
[----:B------:R-:W-:-:S04]  /*1f270*/  LOP3.LUT R4, R4, 0xfffffffe, RZ, 0xc0, !PT ;  /* 0xfffffffe04047812 */ /* 0x000fc800078ec0ff */
[----:B------:R-:W-:Y:S02]  /*1f280*/  @P0 LOP3.LUT R4, R4, 0x1, RZ, 0xfc, !PT ;  /* 0x0000000104040812 */ /* 0x000fe400078efcff */
[----:B------:R-:W-:Y:S02]  /*1f290*/  ISETP.NE.OR P0, PT, R5, RZ, !P0 ;  /* 0x000000ff0500720c */ /* 0x000fe40004705670 */
[----:B------:R-:W-:Y:S01]  /*1f2a0*/  LOP3.LUT R5, R2, 0x70, R6, 0xf8, !PT ;  /* 0x0000007002057812 */ /* 0x000fe200078ef806 */
[----:B------:R-:W-:Y:S01]  /*1f2b0*/  IMAD R2, R3, 0x2, R18 ;  /* 0x0000000203027824 */ /* 0x000fe200078e0212 */
[----:B------:R-:W-:-:S04]  /*1f2c0*/  LOP3.LUT R4, R4, 0xfffffff7, RZ, 0xc0, !PT ;  /* 0xfffffff704047812 */ /* 0x000fc800078ec0ff */
[----:B------:R0:W-:Y:S04]  /*1f2d0*/  STL [R1+0x30], R2 ;  /* 0x0000300201007387 */ /* 0x0001e80000100800 */
[----:B------:R1:W-:Y:S01]  /*1f2e0*/  STL [R1+0x58], RZ ;  /* 0x000058ff01007387 */ /* 0x0003e20000100800 */
[----:B------:R-:W-:Y:S01]  /*1f2f0*/  @P0 LOP3.LUT R4, R4, 0x8, RZ, 0xfc, !PT ;  /* 0x0000000804040812 */ /* 0x000fe200078efcff */
[----:B0-----:R-:W-:-:S04]  /*1f300*/  IMAD.MOV.U32 R2, RZ, RZ, 0x1 ;  /* 0x00000001ff027424 */ /* 0x001fc800078e00ff */
[----:B------:R1:W-:Y:S04]  /*1f310*/  STL [R1+0x10], R4 ;  /* 0x0000100401007387 */ /* 0x0003e80000100800 */
[----:B------:R1:W-:Y:S04]  /*1f320*/  STL [R1+0x20], R2 ;  /* 0x0000200201007387 */ /* 0x0003e80000100800 */
[----:B------:R1:W-:Y:S04]  /*1f330*/  STL [R1+0x1c], RZ ;  /* 0x00001cff01007387 */ /* 0x0003e80000100800 */
[----:B------:R1:W-:Y:S02]  /*1f340*/  STL [R1+0x14], R2 ;  /* 0x0000140201007387 */ /* 0x0003e40000100800 */
.L_x_8180:
[----:B------:R-:W2:Y:S01]  /*1f350*/  LDL R14, [R1+0xc] ;  /* 0x00000c00010e7983 */ /* 0x000ea20000100800 */
[----:B------:R-:W2:Y:S01]  /*1f360*/  LDC.64 R12, c[0x0][0xa00] ;  /* 0x00028000ff0c7b82 */ /* 0x000ea20000000a00 */
[----:B------:R-:W-:Y:S05]  /*1f370*/  YIELD ;  /* 0x0000000000007946 */ /* 0x000fea0003800000 */
[----:B------:R-:W-:Y:S01]  /*1f380*/  ULDC.64 UR4, c[0x0][0xa28] ;  /* 0x00028a0000047ab9 */ /* 0x000fe20000000a00 */
[----:B01----:R-:W-:Y:S02]  /*1f390*/  CS2R R6, SRZ ;  /* 0x0000000000067805 */ /* 0x003fe4000001ff00 */
[----:B------:R-:W-:Y:S01]  /*1f3a0*/  ISETP.NE.U32.AND P0, PT, RZ, UR4, PT ;  /* 0x00000004ff007c0c */ /* 0x000fe2000bf05070 */
[----:B------:R-:W-:Y:S01]  /*1f3b0*/  ULDC.64 UR8, c[0x0][0xa18] ;  /* 0x0002860000087ab9 */ /* 0x000fe20000000a00 */
[----:B-1----:R-:W0:Y:S01]  /*1f3c0*/  LDC.64 R4, c[0x0][0xa08] ;  /* 0x00028200ff047b82 */ /* 0x002e220000000a00 */
        /* <DEDUP_REMOVED lines=8> */
[----:B------:R-:W1:-:S12]  /*1f450*/  @P0 LDC.64 R2, c[0x0][0xa28] ;  /* 0x00028a00ff020b82 */ /* 0x000e580000000a00 */
        /* <DEDUP_REMOVED lines=32> */
[----:B-1----:R-:W-:Y:S01]  /*1f660*/  IMAD.U32 R7, RZ, RZ, UR4 ;  /* 0x00000004ff077e24 */ /* 0x002fe2000f8e00ff */
[----:B0-----:R-:W-:Y:S06]  /*1f670*/  @P3 BRA `(.L_x_8022) ;  /* 0x0000000000143947 */ /* 0x001fec0003800000 */
[----:B------:R-:W-:Y:S05]  /*1f680*/  @!P1 BRA `(.L_x_8022) ;  /* 0x0000000000109947 */ /* 0x000fea0003800000 */
[----:B------:R-:W2:Y:S04]  /*1f690*/  LDG.E R9, desc[UR42][R12.64] ;  /* 0x0000002a0c097981 */ /* 0x000ea8000c1e1900 */
[----:B------:R-:W2:Y:S02]  /*1f6a0*/  LDG.E R12, desc[UR42][R12.64+0x4] ;  /* 0x0000042a0c0c7981 */ /* 0x000ea4000c1e1900 */
[----:B--2--5:R-:W-:-:S05]  /*1f6b0*/  IMAD.IADD R15, R12, 0x1, -R9 ;  /* 0x000000010c0f7824 */ /* 0x024fca00078e0a09 */
[----:B------:R0:W-:Y:S02]  /*1f6c0*/  STL [R1+0x38], R15 ;  /* 0x0000380f01007387 */ /* 0x0001e40000100800 */
.L_x_8022:
        /* <DEDUP_REMOVED lines=16> */
.L_x_8023:
[----:B------:R-:W-:Y:S05]  /*1f7d0*/  @!P2 BRA `(.L_x_8024) ;  /* 0x00000000000ca947 */ /* 0x000fea0003800000 */
[----:B------:R-:W2:Y:S04]  /*1f7e0*/  LDG.E R7, desc[UR42][R4.64] ;  /* 0x0000002a04077981 */ /* 0x000ea8000c1e1900 */
[----:B------:R-:W2:Y:S02]  /*1f7f0*/  LDG.E R4, desc[UR42][R4.64+0x4] ;  /* 0x0000042a04047981 */ /* 0x000ea4000c1e1900 */
[----:B--2---:R-:W-:-:S07]  /*1f800*/  IMAD.IADD R7, R4, 0x1, -R7 ;  /* 0x0000000104077824 */ /* 0x004fce00078e0a07 */
.L_x_8024:
        /* <DEDUP_REMOVED lines=16> */
[----:B------:R-:W-:-:S04]  /*1f910*/  IADD3 R21, R6, 0x1, -R15 ;  /* 0x0000000106157810 */ /* 0x000fc80007ffe80f */
[----:B------:R-:W-:Y:S01]  /*1f920*/  SHF.R.S32.HI R3, RZ, 0x1f, R2 ;  /* 0x0000001fff037819 */ /* 0x000fe20000011402 */
[----:B------:R-:W-:-:S03]  /*1f930*/  IMAD.IADD R7, R21, 0x1, R7 ;  /* 0x0000000115077824 */ /* 0x000fc600078e0207 */
        /* <DEDUP_REMOVED lines=18> */
.L_x_8027:
[----:B------:R-:W-:-:S13]  /*1fa60*/  ISETP.NE.AND P3, PT, R3, 0x1, PT ;  /* 0x000000010300780c */ /* 0x000fda0003f65270 */
[----:B------:R-:W1:Y:S02]  /*1fa70*/  @P3 LDC.64 R4, c[0x0][0x9e8] ;  /* 0x00027a00ff043b82 */ /* 0x000e640000000a00 */
[----:B-1----:R-:W-:-:S05]  /*1fa80*/  @P3 IMAD.HI.U32 R4, R2, R4, RZ ;  /* 0x0000000402043227 */ /* 0x002fca00078e00ff */
[----:B------:R-:W-:-:S07]  /*1fa90*/  @P3 SHF.R.U32.HI R2, RZ, R5, R4 ;  /* 0x00000005ff023219 */ /* 0x000fce0000011604 */
.L_x_8028:
[----:B------:R-:W-:Y:S05]  /*1faa0*/  BSYNC B0 ;  /* 0x0000000000007941 */ /* 0x000fea0003800000 */
.L_x_8026:
[----:B------:R-:W-:-:S05]  /*1fab0*/  IMAD R2, R2, R3, R3 ;  /* 0x0000000302027224 */ /* 0x000fca00078e0203 */
[----:B------:R-:W-:-:S07]  /*1fac0*/  VIMNMX R8, R8, R2, PT ;  /* 0x0000000208087248 */ /* 0x000fce0003fe0100 */
.L_x_8025:
[----:B------:R-:W1:Y:S01]  /*1fad0*/  @P1 LDC R4, c[0x0][0x44c] ;  /* 0x00011300ff041b82 */ /* 0x000e620000000800 */
[----:B------:R-:W-:Y:S01]  /*1fae0*/  VIADD R8, R8, 0x7f ;  /* 0x0000007f08087836 */ /* 0x000fe20000000000 */
[----:B------:R-:W-:Y:S01]  /*1faf0*/  ULDC UR4, c[0x0][0x9dc] ;  /* 0x0002770000047ab9 */ /* 0x000fe20000000800 */
[----:B------:R-:W-:Y:S02]  /*1fb00*/  IMAD.MOV.U32 R2, RZ, RZ, R12 ;  /* 0x000000ffff027224 */ /* 0x000fe400078e000c */
[----:B------:R-:W-:Y:S01]  /*1fb10*/  IMAD.IADD R20, R6, 0x1, -R15 ;  /* 0x0000000106147824 */ /* 0x000fe200078e0a0f */
[----:B------:R-:W-:Y:S02]  /*1fb20*/  SHF.R.S32.HI R7, RZ, 0x1f, R8 ;  /* 0x0000001fff077819 */ /* 0x000fe40000011408 */
[----:B------:R-:W2:Y:S02]  /*1fb30*/  @P1 LDC R5, c[0x0][0x450] ;  /* 0x00011400ff051b82 */ /* 0x000ea40000000800 */
[----:B------:R-:W-:-:S04]  /*1fb40*/  LEA.HI R7, R7, R8, RZ, 0x7 ;  /* 0x0000000807077211 */ /* 0x000fc800078f38ff */
[----:B------:R-:W-:-:S04]  /*1fb50*/  SHF.R.S32.HI R7, RZ, 0x7, R7 ;  /* 0x00000007ff077819 */ /* 0x000fc80000011407 */
        /* <DEDUP_REMOVED lines=16> */
.L_x_8031:
[----:B------:R-:W-:-:S13]  /*1fc60*/  ISETP.NE.AND P1, PT, R3, 0x1, PT ;  /* 0x000000010300780c */ /* 0x000fda0003f25270 */
[----:B------:R-:W1:Y:S02]  /*1fc70*/  @P1 LDC.64 R4, c[0x0][0x9e8] ;  /* 0x00027a00ff041b82 */ /* 0x000e640000000a00 */
[----:B-1----:R-:W-:-:S05]  /*1fc80*/  @P1 IMAD.HI.U32 R4, R6, R4, RZ ;  /* 0x0000000406041227 */ /* 0x002fca00078e00ff */
[----:B------:R-:W-:-:S07]  /*1fc90*/  @P1 SHF.R.U32.HI R6, RZ, R5, R4 ;  /* 0x00000005ff061219 */ /* 0x000fce0000011604 */
.L_x_8032:
[----:B------:R-:W-:Y:S05]  /*1fca0*/  BSYNC B0 ;  /* 0x0000000000007941 */ /* 0x000fea0003800000 */
.L_x_8030:
[----:B------:R-:W-:-:S05]  /*1fcb0*/  IMAD R3, R6, R3, RZ ;  /* 0x0000000306037224 */ /* 0x000fca00078e02ff */
[----:B------:R-:W-:-:S07]  /*1fcc0*/  VIMNMX R2, R2, R3, !PT ;  /* 0x0000000302027248 */ /* 0x000fce0007fe0100 */
.L_x_8029:
        /* <DEDUP_REMOVED lines=22> */
[----:B------:R-:W-:Y:S02]  /*1fe30*/  ISETP.GE.AND P1, PT, R2, RZ, PT ;  /* 0x000000ff0200720c */ /* 0x000fe40003f26270 */
[----:B--2---:R-:W-:-:S05]  /*1fe40*/  IADD3 R2, RZ, -R3, RZ ;  /* 0x80000003ff027210 */ /* 0x004fca0007ffe0ff */
        /* <DEDUP_REMOVED lines=17> */
.L_x_8034:
[----:B------:R-:W-:Y:S05]  /*1ff60*/  BSYNC B0 ;  /* 0x0000000000007941 */ /* 0x000fea0003800000 */
.L_x_8033:
[-C--:B------:R-:W-:Y:S01]  /*1ff70*/  IMAD R4, R12, R2.reuse, R4 ;  /* 0x000000020c047224 */ /* 0x080fe200078e0204 */
[----:B------:R-:W-:Y:S01]  /*1ff80*/  BSSY B0, `(.L_x_8035) ;  /* 0x000011e000007945 */ /* 0x000fe20003800000 */
[----:B------:R-:W-:Y:S02]  /*1ff90*/  PLOP3.LUT P5, PT, PT, PT, PT, 0x80, 0x0 ;  /* 0x000000000000781c */ /* 0x000fe40003faf070 */
[C---:B------:R-:W-:Y:S01]  /*1ffa0*/  IMAD R3, R4.reuse, 0x80, -R9 ;  /* 0x0000008004037824 */ /* 0x040fe200078e0a09 */
[----:B------:R-:W-:-:S04]  /*1ffb0*/  VIADDMNMX R2, R4, R2, R7, PT ;  /* 0x0000000204027246 */ /* 0x000fc80003800107 */
[----:B------:R-:W-:Y:S01]  /*1ffc0*/  VIMNMX R3, RZ, R3, !PT ;  /* 0x00000003ff037248 */ /* 0x000fe20007fe0100 */
[----:B------:R-:W-:-:S05]  /*1ffd0*/  IMAD R2, R2, 0x80, -R9 ;  /* 0x0000008002027824 */ /* 0x000fca00078e0a09 */
[----:B------:R-:W-:-:S04]  /*1ffe0*/  VIMNMX R2, R2, R10, PT ;  /* 0x0000000a02027248 */ /* 0x000fc80003fe0100 */
[----:B------:R-:W-:Y:S02]  /*1fff0*/  ISETP.GT.AND P1, PT, R2, R3, PT ;  /* 0x000000030200720c */ /* 0x000fe40003f24270 */
[----:B------:R-:W-:-:S05]  /*20000*/  SHF.R.U32.HI R3, RZ, 0x7, R3 ;  /* 0x00000007ff037819 */ /* 0x000fca0000011603 */
[----:B------:R-:W-:-:S06]  /*20010*/  IMAD.MOV.U32 R8, RZ, RZ, R3 ;  /* 0x000000ffff087224 */ /* 0x000fcc00078e0003 */
[----:B------:R-:W-:-:S05]  /*20020*/  @P1 VIADD R2, R2, 0x7f ;  /* 0x0000007f02021836 */ /* 0x000fca0000000000 */
        /* <DEDUP_REMOVED lines=12> */
.L_x_8283:
[----:B--2---:R-:W-:Y:S02]  /*200f0*/  ISETP.NE.AND P0, PT, R14, RZ, PT ;  /* 0x000000ff0e00720c */ /* 0x004fe40003f05270 */
[----:B------:R-:W-:-:S11]  /*20100*/  PLOP3.LUT P1, PT, PT, PT, PT, 0x8, 0x0 ;  /* 0x000000000000781c */ /* 0x000fd60003f2e170 */
[----:B------:R-:W-:Y:S05]  /*20110*/  @P0 BRA `(.L_x_8038) ;  /* 0x00000000000c0947 */ /* 0x000fea0003800000 */
[----:B------:R-:W-:-:S03]  /*20120*/  UMOV UR4, 0xffffffff ;  /* 0xffffffff00047882 */ /* 0x000fc60000000000 */
[----:B------:R-:W-:Y:S05]  /*20130*/  BRA.DIV UR4, `(.L_x_8039) ;  /* 0x0000008e04247947 */ /* 0x000fea000b800000 */
[----:B------:R-:W-:-:S13]  /*20140*/  ELECT P1, URZ, PT ;  /* 0x00000000003f782f */ /* 0x000fda0003820000 */
.L_x_8038:
        /* <DEDUP_REMOVED lines=9> */
.L_x_8286:
[----:B------:R-:W-:Y:S05]  /*201e0*/  BSYNC B1 ;  /* 0x0000000000017941 */ /* 0x000fea0003800000 */
.L_x_8040:
        /* <DEDUP_REMOVED lines=12> */
.L_x_8287:
[----:B------:R-:W-:Y:S05]  /*202b0*/  BSYNC B2 ;  /* 0x0000000000027941 */ /* 0x000fea0003800000 */
.L_x_8044:
[----:B------:R-:W-:Y:S04]  /*202c0*/  BSSY B2, `(.L_x_8046) ;  /* 0x0000008000027945 */ /* 0x000fe80003800000 */
[----:B------:R-:W-:Y:S05]  /*202d0*/  @P4 BRA `(.L_x_8047) ;  /* 0x0000000000184947 */ /* 0x000fea0003800000 */
[----:B-1----:R-:W3:Y:S02]  /*202e0*/  LDL R4, [R1+0x10] ;  /* 0x0000100001047983 */ /* 0x002ee40000100800 */
[----:B---3--:R-:W-:Y:S01]  /*202f0*/  LOP3.LUT P0, RZ, R4, 0x1, RZ, 0xc0, !PT ;  /* 0x0000000104ff7812 */ /* 0x008fe2000780c0ff */
[----:B------:R-:W-:-:S04]  /*20300*/  IMAD.MOV.U32 R4, RZ, RZ, 0x8000 ;  /* 0x00008000ff047424 */ /* 0x000fc800078e00ff */
[----:B------:R3:W-:Y:S08]  /*20310*/  SYNCS.ARRIVE.TRANS64 RZ, [R6+URZ+0x28890], R4 ;  /* 0x0288900406ff79a7 */ /* 0x0007f0000800003f */
[----:B------:R-:W-:Y:S05]  /*20320*/  @!P0 BRA `(.L_x_8047) ;  /* 0x0000000000048947 */ /* 0x000fea0003800000 */
[----:B------:R-:W-:Y:S01]  /*20330*/  BPT.TRAP 0x1 ;  /* 0x000000040000795c */ /* 0x000fe20000300000 */
.L_x_8047:
[----:B------:R-:W-:Y:S05]  /*20340*/  BSYNC B2 ;  /* 0x0000000000027941 */ /* 0x000fea0003800000 */
.L_x_8046:
        /* <DEDUP_REMOVED lines=11> */
[----:B------:R-:W-:Y:S02]  /*20400*/  IMAD.SHL.U32 R11, R4, 0x4000, RZ ;  /* 0x00004000040b7824 */ /* 0x000fe400078e00ff */
[----:B------:R-:W-:Y:S02]  /*20410*/  VIADD R4, R6, 0x28890 ;  /* 0x0002889006047836 */ /* 0x000fe40000000000 */
[----:B------:R-:W-:-:S07]  /*20420*/  VIADD R7, R9, 0x18400 ;  /* 0x0001840009077836 */ /* 0x000fce0000000000 */
.L_x_8048:
        /* <DEDUP_REMOVED lines=16> */
.L_x_8049:
        /* <DEDUP_REMOVED lines=13> */
.L_x_8288:
[----:B------:R-:W-:Y:S05]  /*20600*/  BSYNC B2 ;  /* 0x0000000000027941 */ /* 0x000fea0003800000 */
.L_x_8050:
[----:B------:R-:W-:Y:S01]  /*20610*/  BSSY B2, `(.L_x_8052) ;  /* 0x000000a000027945 */ /* 0x000fe20003800000 */
[----:B------:R-:W-:Y:S02]  /*20620*/  IMAD.MOV.U32 R12, RZ, RZ, 0x0 ;  /* 0x00000000ff0c7424 */ /* 0x000fe400078e00ff */
[----:B------:R-:W-:Y:S01]  /*20630*/  IMAD.MOV.U32 R13, RZ, RZ, 0x12f00000 ;  /* 0x12f00000ff0d7424 */ /* 0x000fe200078e00ff */
[----:B------:R-:W-:Y:S06]  /*20640*/  @P4 BRA `(.L_x_8053) ;  /* 0x0000000000184947 */ /* 0x000fec0003800000 */
[----:B------:R-:W3:Y:S02]  /*20650*/  LDL R4, [R1+0x10] ;  /* 0x0000100001047983 */ /* 0x000ee40000100800 */
[----:B---3--:R-:W-:Y:S01]  /*20660*/  LOP3.LUT P0, RZ, R4, 0x1, RZ, 0xc0, !PT ;  /* 0x0000000104ff7812 */ /* 0x008fe2000780c0ff */
[----:B------:R-:W-:-:S04]  /*20670*/  IMAD.MOV.U32 R4, RZ, RZ, 0x8000 ;  /* 0x00008000ff047424 */ /* 0x000fc800078e00ff */
[----:B------:R1:W-:Y:S08]  /*20680*/  SYNCS.ARRIVE.TRANS64 RZ, [R6+URZ+0x288b0], R4 ;  /* 0x0288b00406ff79a7 */ /* 0x0003f0000800003f */
[----:B------:R-:W-:Y:S05]  /*20690*/  @!P0 BRA `(.L_x_8053) ;  /* 0x0000000000048947 */ /* 0x000fea0003800000 */
[----:B------:R-:W-:Y:S01]  /*206a0*/  BPT.TRAP 0x1 ;  /* 0x000000040000795c */ /* 0x000fe20000300000 */
.L_x_8053:
[----:B------:R-:W-:Y:S05]  /*206b0*/  BSYNC B2 ;  /* 0x0000000000027941 */ /* 0x000fea0003800000 */
.L_x_8052:
[----:B------:R-:W-:Y:S01]  /*206c0*/  R2UR UR10, R14 ;  /* 0x000000000e0a72ca */ /* 0x000fe200000e0000 */
[----:B------:R-:W-:Y:S01]  /*206d0*/  IMAD R7, R11, 0x2, R18 ;  /* 0x000000020b077824 */ /* 0x000fe200078e0212 */
[----:B------:R-:W-:Y:S01]  /*206e0*/  R2UR UR6, R12 ;  /* 0x000000000c0672ca */ /* 0x000fe200000e0000 */
[----:B------:R-:W-:Y:S01]  /*206f0*/  UIADD3 UR4, UP0, UR38, 0x670, URZ ;  /* 0x0000067026047890 */ /* 0x000fe2000ff1e03f */
[----:B------:R-:W-:Y:S01]  /*20700*/  R2UR UR7, R13 ;  /* 0x000000000d0772ca */ /* 0x000fe200000e0000 */
[----:B012---:R-:W-:Y:S01]  /*20710*/  VIADD R6, R6, 0x288b0 ;  /* 0x000288b006067836 */ /* 0x007fe20000000000 */
[----:B------:R-:W-:Y:S01]  /*20720*/  PLOP3.LUT P0, PT, PT, PT, PT, 0x80, 0x0 ;  /* 0x000000000000781c */ /* 0x000fe20003f0f070 */
[----:B------:R-:W-:Y:S01]  /*20730*/  VIADD R4, R7, 0x400 ;  /* 0x0000040007047836 */ /* 0x000fe20000000000 */
[----:B------:R-:W-:-:S12]  /*20740*/  UIADD3.X UR5, URZ, UR39, URZ, UP0, !UPT ;  /* 0x000000273f057290 */ /* 0x000fd800087fe43f */
.L_x_8054:
        /* <DEDUP_REMOVED lines=15> */
.L_x_8055:
        /* <DEDUP_REMOVED lines=10> */
.L_x_8043:
[----:B------:R-:W-:Y:S05]  /*208e0*/  BSYNC B1 ;  /* 0x0000000000017941 */ /* 0x000fea0003800000 */
.L_x_8042:
[----:B------:R-:W1:Y:S04]  /*208f0*/  LDL.LU R9, [R1+0x1c] ;  /* 0x00001c0001097983 */ /* 0x000e680000300800 */
[----:B------:R-:W2:Y:S01]  /*20900*/  LDL.LU R7, [R1+0x20] ;  /* 0x0000200001077983 */ /* 0x000ea20000300800 */
[----:B------:R-:W-:Y:S01]  /*20910*/  PLOP3.LUT P5, PT, PT, PT, PT, 0x8, 0x0 ;  /* 0x000000000000781c */ /* 0x000fe20003fae170 */
[----:B-1----:R-:W-:Y:S01]  /*20920*/  VIADD R4, R9, 0x1 ;  /* 0x0000000109047836 */ /* 0x002fe20000000000 */
[----:B------:R-:W-:-:S04]  /*20930*/  IADD3 R9, R8, -0x2, RZ ;  /* 0xfffffffe08097810 */ /* 0x000fc80007ffe0ff */
        /* <DEDUP_REMOVED lines=8> */
.L_x_8070:
        /* <DEDUP_REMOVED lines=13> */
.L_x_8289:
[----:B------:R-:W-:Y:S05]  /*20a90*/  BSYNC B2 ;  /* 0x0000000000027941 */ /* 0x000fea0003800000 */
.L_x_8058:
        /* <DEDUP_REMOVED lines=8> */
.L_x_8061:
[----:B------:R-:W-:Y:S05]  /*20b20*/  BSYNC B2 ;  /* 0x0000000000027941 */ /* 0x000fea0003800000 */
.L_x_8060:
        /* <DEDUP_REMOVED lines=12> */
.L_x_8062:
        /* <DEDUP_REMOVED lines=16> */
.L_x_8063:
        /* <DEDUP_REMOVED lines=13> */
.L_x_8290:
[----:B------:R-:W-:Y:S05]  /*20dc0*/  BSYNC B2 ;  /* 0x0000000000027941 */ /* 0x000fea0003800000 */
.L_x_8064:
        /* <DEDUP_REMOVED lines=10> */
.L_x_8067:
[----:B------:R-:W-:Y:S05]  /*20e70*/  BSYNC B2 ;  /* 0x0000000000027941 */ /* 0x000fea0003800000 */
.L_x_8066:
        /* <DEDUP_REMOVED lines=8> */
.L_x_8068:
        /* <DEDUP_REMOVED lines=15> */
.L_x_8069:
        /* <DEDUP_REMOVED lines=10> */
.L_x_8057:
[----:B------:R-:W-:Y:S05]  /*21090*/  BSYNC B1 ;  /* 0x0000000000017941 */ /* 0x000fea0003800000 */
.L_x_8056:
        /* <DEDUP_REMOVED lines=12> */
.L_x_8036:
[----:B------:R-:W-:Y:S05]  /*21160*/  BSYNC B0 ;  /* 0x0000000000007941 */ /* 0x000fea0003800000 */
.L_x_8035:
        /* <DEDUP_REMOVED lines=26> */
.L_x_8073:
[----:B------:R-:W-:-:S13]  /*21310*/  ISETP.NE.AND P2, PT, R3, 0x1, PT ;  /* 0x000000010300780c */ /* 0x000fda0003f45270 */
[----:B------:R-:W1:Y:S02]  /*21320*/  @P2 LDC.64 R4, c[0x0][0x9e8] ;  /* 0x00027a00ff042b82 */ /* 0x000e640000000a00 */
[----:B-1----:R-:W-:-:S05]  /*21330*/  @P2 IMAD.HI.U32 R4, R6, R4, RZ ;  /* 0x0000000406042227 */ /* 0x002fca00078e00ff */
[----:B------:R-:W-:-:S07]  /*21340*/  @P2 SHF.R.U32.HI R6, RZ, R5, R4 ;  /* 0x00000005ff062219 */ /* 0x000fce0000011604 */
.L_x_8074:
[----:B------:R-:W-:Y:S05]  /*21350*/  BSYNC B0 ;  /* 0x0000000000007941 */ /* 0x000fea0003800000 */
.L_x_8072:
[----:B------:R-:W-:-:S05]  /*21360*/  IMAD R6, R6, R3, R3 ;  /* 0x0000000306067224 */ /* 0x000fca00078e0203 */
[----:B------:R-:W-:-:S07]  /*21370*/  VIMNMX R2, R2, R6, PT ;  /* 0x0000000602027248 */ /* 0x000fce0003fe0100 */
.L_x_8071:
        /* <DEDUP_REMOVED lines=11> */
[----:B------:R-:W-:Y:S01]  /*21430*/  SHF.R.S32.HI R7, RZ, 0x7, R0 ;  /* 0x00000007ff077819 */ /* 0x000fe20000011400 */
        /* <DEDUP_REMOVED lines=14> */
.L_x_8077:
[----:B------:R-:W-:-:S13]  /*21520*/  ISETP.NE.AND P0, PT, R3, 0x1, PT ;  /* 0x000000010300780c */ /* 0x000fda0003f05270 */
[----:B------:R-:W1:Y:S02]  /*21530*/  @P0 LDC.64 R4, c[0x0][0x9e8] ;  /* 0x00027a00ff040b82 */ /* 0x000e640000000a00 */
[----:B-1----:R-:W-:-:S05]  /*21540*/  @P0 IMAD.HI.U32 R4, R2, R4, RZ ;  /* 0x0000000402040227 */ /* 0x002fca00078e00ff */
[----:B------:R-:W-:-:S07]  /*21550*/  @P0 SHF.R.U32.HI R2, RZ, R5, R4 ;  /* 0x00000005ff020219 */ /* 0x000fce0000011604 */
.L_x_8078:
[----:B------:R-:W-:Y:S05]  /*21560*/  BSYNC B0 ;  /* 0x0000000000007941 */ /* 0x000fea0003800000 */
.L_x_8076:
[----:B------:R-:W-:-:S05]  /*21570*/  IMAD R2, R2, R3, RZ ;  /* 0x0000000302027224 */ /* 0x000fca00078e02ff */
[----:B------:R-:W-:-:S07]  /*21580*/  VIMNMX R0, R0, R2, !PT ;  /* 0x0000000200007248 */ /* 0x000fce0007fe0100 */
.L_x_8075:
        /* <DEDUP_REMOVED lines=39> */
.L_x_8080:
[----:B------:R-:W-:Y:S05]  /*21800*/  BSYNC B0 ;  /* 0x0000000000007941 */ /* 0x000fea0003800000 */
.L_x_8079:
        /* <DEDUP_REMOVED lines=21> */
[----:B---3--:R-:W-:-:S04]  /*21960*/  LOP3.LUT R4, R4, UR4, RZ, 0xc0, !PT ;  /* 0x0000000404047c12 */ /* 0x008fc8000f8ec0ff */
[----:B------:R-:W3:Y:S01]  /*21970*/  POPC R7, R4 ;  /* 0x0000000400077309 */ /* 0x000ee20000000000 */
[----:B--2---:R-:W3:Y:S02]  /*21980*/  SHFL.IDX PT, R0, R3, R0, 0x1f ;  /* 0x00001f0003007589 */ /* 0x004ee400000e0000 */
[----:B---3--:R-:W-:-:S05]  /*21990*/  IADD3 R0, R0, UR36, R7 ;  /* 0x0000002400007c10 */ /* 0x008fca000fffe007 */
[----:B------:R2:W-:Y:S01]  /*219a0*/  STL [R1], R0 ;  /* 0x0000000001007387 */ /* 0x0005e20000100800 */
[----:B------:R-:W-:Y:S05]  /*219b0*/  BRA `(.L_x_8083) ;  /* 0x0000003800f87947 */ /* 0x000fea0003800000 */
.L_x_8082:
        /* <DEDUP_REMOVED lines=20> */
.L_x_8085:
[----:B------:R-:W-:Y:S05]  /*21b00*/  BSYNC B6 ;  /* 0x0000000000067941 */ /* 0x000fea0003800000 */
.L_x_8084:
        /* <DEDUP_REMOVED lines=19> */
[----:B0-2---:R-:W-:Y:S05]  /*21c40*/  CALL.ABS.NOINC R2 ;  /* 0x0000000002007343 */ /* 0x005fea0003c00000 */
.L_x_8088:
        /* <DEDUP_REMOVED lines=15> */
.L_x_8087:
[----:B------:R-:W-:Y:S05]  /*21d40*/  BSYNC B6 ;  /* 0x0000000000067941 */ /* 0x000fea0003800000 */
.L_x_8086:
        /* <DEDUP_REMOVED lines=24> */
.L_x_8293:
        /* <DEDUP_REMOVED lines=11> */
.L_x_8296:
[----:B------:R-:W-:Y:S05]  /*21f80*/  @!P6 BRA `(.L_x_8090) ;  /* 0x000000040008e947 */ /* 0x000fea0003800000 */
[----:B------:R-:W-:-:S04]  /*21f90*/  ISETP.NE.U32.AND P0, PT, R2, RZ, PT ;  /* 0x000000ff0200720c */ /* 0x000fc80003f05070 */
[----:B------:R-:W-:-:S13]  /*21fa0*/  ISETP.NE.AND.EX P0, PT, R3, RZ, PT, P0 ;  /* 0x000000ff0300720c */ /* 0x000fda0003f05300 */
[----:B------:R-:W-:Y:S05]  /*21fb0*/  @!P0 BRA `(.L_x_8092) ;  /* 0x0000000000508947 */ /* 0x000fea0003800000 */
[----:B------:R-:W2:Y:S01]  /*21fc0*/  LDC R6, c[0x0][0x43c] ;  /* 0x00010f00ff067b82 */ /* 0x000ea20000000800 */
[----:B------:R-:W-:Y:S01]  /*21fd0*/  IMAD.MOV.U32 R9, RZ, RZ, R0 ;  /* 0x000000ffff097224 */ /* 0x000fe200078e0000 */
[----:B------:R-:W-:-:S03]  /*21fe0*/  ULDC.64 UR4, c[0x0][0x428] ;  /* 0x00010a0000047ab9 */ /* 0x000fc60000000a00 */
        /* <DEDUP_REMOVED lines=17> */
.L_x_8092:
[----:B--2---:R-:W2:Y:S01]  /*22100*/  LDL R2, [R1+0x14] ;  /* 0x0000140001027983 */ /* 0x004ea20000100800 */
[----:B---3--:R-:W-:Y:S01]  /*22110*/  IMAD R0, R19, 0x8, R18 ;  /* 0x0000000813007824 */ /* 0x008fe200078e0212 */
[----:B--2---:R-:W-:-:S04]  /*22120*/  SHF.L.U32 R2, R2, 0x1f, RZ ;  /* 0x0000001f02027819 */ /* 0x004fc800000006ff */
[----:B------:R-:W2:Y:S02]  /*22130*/  SYNCS.PHASECHK.TRANS64.TRYWAIT P0, [R0+URZ+0x28840], R2 ;  /* 0x02884002000075a7 */ /* 0x000ea4000800017f */
[----:B--2---:R-:W-:Y:S05]  /*22140*/  @!P0 BRA `(.L_x_8093) ;  /* 0x0000006c00fc8947 */ /* 0x004fea0003800000 */
.L_x_8297:
[----:B------:R3:W5:Y:S01]  /*22150*/  LDL R3, [R1+0x10] ;  /* 0x0000100001037983 */ /* 0x0007620000100800 */
[----:B------:R-:W4:Y:S02]  /*22160*/  S2R R4, SR_TID.X ;  /* 0x0000000000047919 */ /* 0x000f240000002100 */
[----:B----4-:R-:W-:-:S04]  /*22170*/  LOP3.LUT R4, R4, 0x7f, RZ, 0xc0, !PT ;  /* 0x0000007f04047812 */ /* 0x010fc800078ec0ff */
[----:B------:R-:W-:-:S13]  /*22180*/  ISETP.NE.AND P0, PT, R4, RZ, PT ;  /* 0x000000ff0400720c */ /* 0x000fda0003f05270 */
[----:B---3--:R-:W-:Y:S05]  /*22190*/  @P0 BRA `(.L_x_8094) ;  /* 0x0000000000140947 */ /* 0x008fea0003800000 */
[----:B-----5:R-:W-:Y:S01]  /*221a0*/  LOP3.LUT P1, RZ, R3, 0x1, RZ, 0xc0, !PT ;  /* 0x0000000103ff7812 */ /* 0x020fe2000782c0ff */
[----:B--2---:R-:W-:-:S04]  /*221b0*/  IMAD.MOV.U32 R2, RZ, RZ, 0x8000 ;  /* 0x00008000ff027424 */ /* 0x004fc800078e00ff */
[----:B------:R3:W-:Y:S08]  /*221c0*/  SYNCS.ARRIVE.TRANS64 RZ, [R0+URZ+0x28830], R2 ;  /* 0x0288300200ff79a7 */ /* 0x0007f0000800003f */
[----:B------:R-:W-:Y:S05]  /*221d0*/  @!P1 BRA `(.L_x_8094) ;  /* 0x0000000000049947 */ /* 0x000fea0003800000 */
[----:B------:R-:W-:Y:S01]  /*221e0*/  BPT.TRAP 0x1 ;  /* 0x000000040000795c */ /* 0x000fe20000300000 */
.L_x_8094:
[----:B------:R-:W4:Y:S04]  /*221f0*/  LDL R4, [R1+0x4] ;  /* 0x0000040001047983 */ /* 0x000f280000100800 */
[----:B--23--:R-:W2:Y:S01]  /*22200*/  LDL R2, [R1+0x18] ;  /* 0x0000180001027983 */ /* 0x00cea20000100800 */
        /* <DEDUP_REMOVED lines=14> */
[----:B------:R3:W-:Y:S01]  /*222f0*/  STL [R1+0x10], R3 ;  /* 0x0000100301007387 */ /* 0x0007e20000100800 */
[----:B------:R-:W-:-:S03]  /*22300*/  UIADD3 UR14, UR6, 0x1c400, URZ ;  /* 0x0001c400060e7890 */ /* 0x000fc6000fffe03f */
[----:B------:R-:W-:Y:S01]  /*22310*/  UMOV UR6, 0x0 ;  /* 0x0000000000067882 */ /* 0x000fe20000000000 */
[----:B----4-:R-:W-:Y:S02]  /*22320*/  R2UR UR11, R4 ;  /* 0x00000000040b72ca */ /* 0x010fe400000e0000 */
[----:B--2---:R-:W-:-:S13]  /*22330*/  R2UR UR5, R2 ;  /* 0x00000000020572ca */ /* 0x004fda00000e0000 */
[----:B------:R-:W-:Y:S02]  /*22340*/  ULEA UR11, UR11, UR5, 0x7 ;  /* 0x000000050b0b7291 */ /* 0x000fe4000f8e383f */
[----:B------:R-:W-:-:S09]  /*22350*/  UIADD3.X UR5, URZ, UR39, URZ, UP0, !UPT ;  /* 0x000000273f057290 */ /* 0x000fd200087fe43f */
[----:B------:R2:W-:Y:S02]  /*22360*/  UTMALDG.4D [UR8], [UR4], desc[UR6] ;  /* 0x00000608040075b4 */ /* 0x0005e40008019000 */
[----:B--2---:R-:W-:Y:S01]  /*22370*/  UMOV UR8, UR14 ;  /* 0x0000000e00087c82 */ /* 0x004fe20008000000 */
[----:B------:R-:W-:Y:S02]  /*22380*/  UMOV UR10, UR15 ;  /* 0x0000000f000a7c82 */ /* 0x000fe40008000000 */
[----:B------:R3:W-:Y:S02]  /*22390*/  UTMALDG.4D [UR8], [UR4], desc[UR6] ;  /* 0x00000608040075b4 */ /* 0x0007e40008019000 */
[----:B---3--:R-:W-:Y:S01]  /*223a0*/  NOP ;  /* 0x0000000000007918 */ /* 0x008fe20000000000 */
.L_x_8090:
[----:B------:R-:W3:Y:S01]  /*223b0*/  LDL.LU R3, [R1+0x48] ;  /* 0x0000480001037983 */ /* 0x000ee20000300800 */
[----:B------:R-:W-:Y:S05]  /*223c0*/  WARPSYNC.ALL ;  /* 0x0000000000007948 */ /* 0x000fea0003800000 */
[----:B------:R-:W-:Y:S01]  /*223d0*/  ULDC.64 UR4, c[0x0][0x298] ;  /* 0x0000a60000047ab9 */ /* 0x000fe20000000a00 */
[----:B------:R-:W-:Y:S01]  /*223e0*/  BSSY B6, `(.L_x_8095) ;  /* 0x000001c000067945 */ /* 0x000fe20003800000 */
[----:B------:R-:W-:Y:S01]  /*223f0*/  BAR.SYNC.DEFER_BLOCKING 0x8, 0x180 ;  /* 0x0206000000007b1d */ /* 0x000fe20000010000 */
[----:B---3--:R-:W-:Y:S01]  /*22400*/  SHF.R.S32.HI R0, RZ, 0x1f, R3 ;  /* 0x0000001fff007819 */ /* 0x008fe20000011403 */
        /* <DEDUP_REMOVED lines=13> */
[----:B--2---:R-:W-:Y:S02]  /*224e0*/  IMAD.U32 R4, RZ, RZ, UR4 ;  /* 0x00000004ff047e24 */ /* 0x004fe4000f8e00ff */
[----:B------:R-:W2:Y:S01]  /*224f0*/  LDC.64 R2, c[0x4][R2] ;  /* 0x0100000002027b82 */ /* 0x000ea20000000a00 */
[----:B------:R-:W-:Y:S02]  /*22500*/  IMAD.U32 R5, RZ, RZ, UR5 ;  /* 0x00000005ff057e24 */ /* 0x000fe4000f8e00ff */
[----:B------:R-:W-:Y:S02]  /*22510*/  IMAD.U32 R6, RZ, RZ, UR6 ;  /* 0x00000006ff067e24 */ /* 0x000fe4000f8e00ff */
[----:B-1----:R-:W-:-:S02]  /*22520*/  IMAD.U32 R7, RZ, RZ, UR7 ;  /* 0x00000007ff077e24 */ /* 0x002fc4000f8e00ff */
[----:B------:R-:W-:Y:S02]  /*22530*/  IMAD.U32 R10, RZ, RZ, UR8 ;  /* 0x00000008ff0a7e24 */ /* 0x000fe4000f8e00ff */
[----:B------:R-:W-:Y:S02]  /*22540*/  IMAD.U32 R11, RZ, RZ, UR9 ;  /* 0x00000009ff0b7e24 */ /* 0x000fe4000f8e00ff */
[----:B------:R-:W-:Y:S02]  /*22550*/  IMAD.MOV.U32 R8, RZ, RZ, 0x70 ;  /* 0x00000070ff087424 */ /* 0x000fe400078e00ff */
[----:B------:R-:W-:Y:S02]  /*22560*/  IMAD.MOV.U32 R12, RZ, RZ, 0x1 ;  /* 0x00000001ff0c7424 */ /* 0x000fe400078e00ff */
[----:B------:R-:W-:-:S07]  /*22570*/  IMAD.MOV.U32 R13, RZ, RZ, RZ ;  /* 0x000000ffff0d7224 */ /* 0x000fce00078e00ff */
[----:B------:R-:W-:-:S07]  /*22580*/  LEPC R20, `(.L_x_8096) ;  /* 0x000000001014794e */ /* 0x000fce0000000000 */
[----:B0-2---:R-:W-:Y:S05]  /*22590*/  CALL.ABS.NOINC R2 ;  /* 0x0000000002007343 */ /* 0x005fea0003c00000 */
.L_x_8096:
[----:B------:R-:W-:Y:S05]  /*225a0*/  BSYNC B6 ;  /* 0x0000000000067941 */ /* 0x000fea0003800000 */
.L_x_8095:
        /* <DEDUP_REMOVED lines=9> */
[----:B------:R-:W0:Y:S02]  /*22640*/  S2R R8, SR_TID.X ;  /* 0x0000000000087919 */ /* 0x000e240000002100 */
[----:B0-----:R-:W-:Y:S02]  /*22650*/  IMAD.SHL.U32 R8, R8, 0x10, RZ ;  /* 0x0000001008087824 */ /* 0x001fe400078e00ff */
        /* <DEDUP_REMOVED lines=19> */
[----:B------:R-:W2:Y:S01]  /*22790*/  S2R R8, SR_TID.X ;  /* 0x0000000000087919 */ /* 0x000ea20000002100 */
[----:B------:R-:W-:Y:S02]  /*227a0*/  IMAD.IADD R3, R3, 0x1, R0 ;  /* 0x0000000103037824 */ /* 0x000fe400078e0200 */
[----:B------:R-:W-:Y:S02]  /*227b0*/  IMAD.MOV.U32 R0, RZ, RZ, R4 ;  /* 0x000000ffff007224 */ /* 0x000fe400078e0004 */
        /* <DEDUP_REMOVED lines=16> */
[----:B------:R-:W-:Y:S01]  /*228c0*/  ULDC.64 UR4, c[0x0][0x280] ;  /* 0x0000a00000047ab9 */ /* 0x000fe20000000a00 */
[----:B------:R-:W-:Y:S02]  /*228d0*/  LOP3.LUT R8, R8, 0x40, RZ, 0xfc, !PT ;  /* 0x0000004008087812 */ /* 0x000fe400078efcff */
[----:B------:R-:W-:Y:S01]  /*228e0*/  IMAD.IADD R3, R3, 0x1, R4 ;  /* 0x0000000103037824 */ /* 0x000fe200078e0204 */
[----:B------:R-:W-:Y:S01]  /*228f0*/  LEA R4, P0, R2, UR4, 0x1 ;  /* 0x0000000402047c11 */ /* 0x000fe2000f8008ff */
[----:B------:R-:W-:Y:S02]  /*22900*/  ULDC UR4, c[0x0][0x2b8] ;  /* 0x0000ae0000047ab9 */ /* 0x000fe40000000800 */
[----:B------:R-:W-:Y:S02]  /*22910*/  ISETP.GE.AND P1, PT, R8, UR4, PT ;  /* 0x0000000408007c0c */ /* 0x000fe4000bf26270 */
[----:B------:R0:W5:Y:S01]  /*22920*/  LDL R8, [R1+0x30] ;  /* 0x0000300001087983 */ /* 0x0001620000100800 */
[----:B------:R-:W1:Y:S01]  /*22930*/  S2R R9, SR_TID.X ;  /* 0x0000000000097919 */ /* 0x000e620000002100 */
[----:B------:R-:W2:Y:S01]  /*22940*/  S2R R10, SR_TID.X ;  /* 0x00000000000a7919 */ /* 0x000ea20000002100 */
[----:B------:R-:W-:Y:S01]  /*22950*/  LEA.HI.X R3, R2, UR5, R3, 0x1, P0 ;  /* 0x0000000502037c11 */ /* 0x000fe200080f0c03 */
[----:B-1----:R-:W-:-:S05]  /*22960*/  IMAD.SHL.U32 R9, R9, 0x8, RZ ;  /* 0x0000000809097824 */ /* 0x002fca00078e00ff */
[----:B------:R-:W-:Y:S02]  /*22970*/  LOP3.LUT R9, R9, 0x38, RZ, 0xc0, !PT ;  /* 0x0000003809097812 */ /* 0x000fe400078ec0ff */
[----:B--2---:R-:W-:Y:S02]  /*22980*/  LOP3.LUT R10, R10, 0x7f, RZ, 0xc0, !PT ;  /* 0x0000007f0a0a7812 */ /* 0x004fe400078ec0ff */
[----:B------:R-:W-:Y:S01]  /*22990*/  ISETP.GE.AND P0, PT, R9, UR4, PT ;  /* 0x0000000409007c0c */ /* 0x000fe2000bf06270 */
[----:B------:R-:W-:Y:S01]  /*229a0*/  UMOV UR4, 0xffffffff ;  /* 0xffffffff00047882 */ /* 0x000fe20000000000 */
[----:B------:R-:W-:Y:S02]  /*229b0*/  SHF.R.U32.HI R10, RZ, 0x3, R10 ;  /* 0x00000003ff0a7819 */ /* 0x000fe4000001160a */
[----:B0-----:R-:W-:Y:S09]  /*229c0*/  BRA.DIV UR4, `(.L_x_8097) ;  /* 0x0000006604f07947 */ /* 0x001ff2000b800000 */
[----:B------:R-:W2:Y:S04]  /*229d0*/  LDL.LU R6, [R1+0x38] ;  /* 0x0000380001067983 */ /* 0x000ea80000300800 */
[----:B------:R-:W3:Y:S01]  /*229e0*/  LDL.LU R11, [R1+0x34] ;  /* 0x00003400010b7983 */ /* 0x000ee20000300800 */
[----:B--2---:R-:W-:-:S03]  /*229f0*/  IMAD R2, R6, R7, RZ ;  /* 0x0000000706027224 */ /* 0x004fc600078e02ff */
[----:B------:R-:W0:Y:S01]  /*22a00*/  SHFL.IDX PT, R7, R4, RZ, 0x181f ;  /* 0x00181fff04077589 */ /* 0x000e2200000e0000 */
[----:B---3--:R-:W-:-:S03]  /*22a10*/  IMAD.IADD R0, R10, 0x1, R11 ;  /* 0x000000010a007824 */ /* 0x008fc600078e020b */
[----:B------:R-:W1:Y:S02]  /*22a20*/  SHFL.IDX PT, R6, R3, RZ, 0x181f ;  /* 0x00181fff03067589 */ /* 0x000e6400000e0000 */
[C---:B------:R-:W-:Y:S02]  /*22a30*/  ISETP.GE.AND P2, PT, R0.reuse, R2, PT ;  /* 0x000000020000720c */ /* 0x040fe40003f46270 */
[----:B------:R-:W-:-:S11]  /*22a40*/  IADD3 R5, R0, 0x10, RZ ;  /* 0x0000001000057810 */ /* 0x000fd60007ffe0ff */
[----:B0-----:R-:W-:-:S05]  /*22a50*/  @!P2 LEA R7, P3, R9, R7, 0x1 ;  /* 0x000000070907a211 */ /* 0x001fca00078608ff */
[----:B-1----:R-:W-:-:S05]  /*22a60*/  @!P2 IMAD.X R6, RZ, RZ, R6, P3 ;  /* 0x000000ffff06a224 */ /* 0x002fca00018e0606 */
[----:B------:R-:W-:-:S04]  /*22a70*/  @!P2 LOP3.LUT R7, R7, R6, RZ, 0x3c, !PT ;  /* 0x000000060707a212 */ /* 0x000fc800078e3cff */
[----:B------:R-:W-:-:S04]  /*22a80*/  @!P2 LOP3.LUT R6, R7, R6, RZ, 0x3c, !PT ;  /* 0x000000060706a212 */ /* 0x000fc800078e3cff */
[----:B------:R-:W-:-:S05]  /*22a90*/  @!P2 LOP3.LUT R7, R7, R6, RZ, 0x3c, !PT ;  /* 0x000000060707a212 */ /* 0x000fca00078e3cff */
[----:B------:R-:W-:Y:S01]  /*22aa0*/  @!PT LDS RZ, [RZ] ;  /* 0x00000000fffff984 */ /* 0x000fe20000000800 */
[----:B-----5:R-:W-:Y:S04]  /*22ab0*/  @!P2 LDGSTS.E.BYPASS.LTC128B.128 [R8+0x10400], desc[UR42][R6.64], !P0 ;  /* 0x104000000608afae */ /* 0x020fe8000c101d6a */
        /* <DEDUP_REMOVED lines=62> */
.L_x_8314:
        /* <DEDUP_REMOVED lines=11> */
.L_x_8099:
[----:B------:R-:W-:Y:S05]  /*22f50*/  BSYNC B0 ;  /* 0x0000000000007941 */ /* 0x000fea0003800000 */
.L_x_8098:
[----:B------:R-:W-:Y:S01]  /*22f60*/  NOP ;  /* 0x0000000000007918 */ /* 0x000fe20000000000 */
[----:B------:R-:W-:-:S13]  /*22f70*/  PLOP3.LUT P0, PT, PT, PT, PT, 0x80, 0x0 ;  /* 0x000000000000781c */ /* 0x000fda0003f0f070 */
.L_x_8100:
        /* <DEDUP_REMOVED lines=18> */
.L_x_8315:
[----:B------:R-:W-:Y:S05]  /*230a0*/  BSYNC B0 ;  /* 0x0000000000007941 */ /* 0x000fea0003800000 */
.L_x_8101:
        /* <DEDUP_REMOVED lines=60> */
.L_x_8109:
[----:B------:R-:W-:Y:S01]  /*23470*/  IMAD R3, R7, 0x8, R18 ;  /* 0x0000000807037824 */ /* 0x000fe200078e0212 */
[----:B------:R-:W-:Y:S01]  /*23480*/  SHF.L.U32 R2, R9, 0x1f, RZ ;  /* 0x0000001f09027819 */ /* 0x000fe200000006ff */
[----:B------:R-:W-:Y:S03]  /*23490*/  BSSY B3, `(.L_x_8110) ;  /* 0x0000003000037945 */ /* 0x000fe60003800000 */
[----:B------:R-:W1:Y:S02]  /*234a0*/  SYNCS.PHASECHK.TRANS64.TRYWAIT P0, [R3+URZ+0x28840], R2 ;  /* 0x02884002030075a7 */ /* 0x000e64000800017f */
[----:B-1----:R-:W-:Y:S05]  /*234b0*/  @!P0 BRA `(.L_x_8111) ;  /* 0x0000006400f88947 */ /* 0x002fea0003800000 */
.L_x_8316:
[----:B------:R-:W-:Y:S05]  /*234c0*/  BSYNC B3 ;  /* 0x0000000000037941 */ /* 0x000fea0003800000 */
.L_x_8110:
        /* <DEDUP_REMOVED lines=11> */
.L_x_8113:
[----:B------:R-:W-:Y:S05]  /*23580*/  BSYNC B3 ;  /* 0x0000000000037941 */ /* 0x000fea0003800000 */
.L_x_8112:
        /* <DEDUP_REMOVED lines=12> */
.L_x_8114:
        /* <DEDUP_REMOVED lines=16> */
.L_x_8115:
        /* <DEDUP_REMOVED lines=16> */
.L_x_8317:
[----:B------:R-:W-:Y:S05]  /*23850*/  BSYNC B3 ;  /* 0x0000000000037941 */ /* 0x000fea0003800000 */
.L_x_8116:
        /* <DEDUP_REMOVED lines=10> */
.L_x_8118:
[----:B------:R-:W2:Y:S01]  /*23900*/  LDL R3, [R1+0x10] ;  /* 0x0000100001037983 */ /* 0x000ea20000100800 */
[----:B------:R-:W-:Y:S01]  /*23910*/  BSSY B3, `(.L_x_8119) ;  /* 0x0000004000037945 */ /* 0x000fe20003800000 */
[----:B--2---:R-:W-:-:S13]  /*23920*/  LOP3.LUT P0, RZ, R3, 0x8, RZ, 0xc0, !PT ;  /* 0x0000000803ff7812 */ /* 0x004fda000780c0ff */
[----:B------:R-:W-:Y:S05]  /*23930*/  @P0 BRA `(.L_x_8120) ;  /* 0x0000000000040947 */ /* 0x000fea0003800000 */
[----:B------:R-:W-:Y:S01]  /*23940*/  BPT.TRAP 0x1 ;  /* 0x000000040000795c */ /* 0x000fe20000300000 */
.L_x_8120:
[----:B------:R-:W-:Y:S05]  /*23950*/  BSYNC B3 ;  /* 0x0000000000037941 */ /* 0x000fea0003800000 */
.L_x_8119:
        /* <DEDUP_REMOVED lines=12> */
.L_x_8121:
        /* <DEDUP_REMOVED lines=15> */
.L_x_8122:
        /* <DEDUP_REMOVED lines=12> */
.L_x_8108:
[----:B------:R-:W-:Y:S05]  /*23bd0*/  BSYNC B1 ;  /* 0x0000000000017941 */ /* 0x000fea0003800000 */
.L_x_8107:
[----:B0-----:R-:W2:Y:S01]  /*23be0*/  LDL.LU R0, [R1+0x3c] ;  /* 0x00003c0001007983 */ /* 0x001ea20000300800 */
[----:B------:R-:W-:-:S03]  /*23bf0*/  IMAD.MOV.U32 R19, RZ, RZ, R7 ;  /* 0x000000ffff137224 */ /* 0x000fc600078e0007 */
[----:B------:R0:W-:Y:S02]  /*23c00*/  STL [R1+0x14], R9 ;  /* 0x0000140901007387 */ /* 0x0001e40000100800 */
[----:B0-2---:R-:W-:-:S07]  /*23c10*/  VIADD R0, R0, 0xfffffffd ;  /* 0xfffffffd00007836 */ /* 0x005fce0000000000 */
.L_x_8106:
[----:B------:R-:W-:Y:S05]  /*23c20*/  BSYNC B2 ;  /* 0x0000000000027941 */ /* 0x000fea0003800000 */
.L_x_8105:
[----:B------:R-:W-:-:S05]  /*23c30*/  VIADD R10, R10, 0xfffffffe ;  /* 0xfffffffe0a0a7836 */ /* 0x000fca0000000000 */
[----:B------:R-:W-:-:S13]  /*23c40*/  ISETP.NE.AND P0, PT, R10, R6, PT ;  /* 0x000000060a00720c */ /* 0x000fda0003f05270 */
[----:B------:R-:W-:Y:S05]  /*23c50*/  @!P0 BRA `(.L_x_8104) ;  /* 0x0000001000e08947 */ /* 0x000fea0003800000 */
[----:B------:R-:W-:-:S07]  /*23c60*/  IMAD.MOV.U32 R8, RZ, RZ, R17 ;  /* 0x000000ffff087224 */ /* 0x000fce00078e0011 */
.L_x_8155:
        /* <DEDUP_REMOVED lines=35> */
.L_x_8125:
[----:B------:R-:W-:Y:S01]  /*23ea0*/  IMAD R3, R4, 0x8, R18 ;  /* 0x0000000804037824 */ /* 0x000fe200078e0212 */
[----:B------:R-:W-:Y:S01]  /*23eb0*/  SHF.L.U32 R2, R5, 0x1f, RZ ;  /* 0x0000001f05027819 */ /* 0x000fe200000006ff */
[----:B------:R-:W-:Y:S03]  /*23ec0*/  BSSY B2, `(.L_x_8126) ;  /* 0x0000003000027945 */ /* 0x000fe60003800000 */
[----:B------:R-:W1:Y:S02]  /*23ed0*/  SYNCS.PHASECHK.TRANS64.TRYWAIT P0, [R3+URZ+0x28840], R2 ;  /* 0x02884002030075a7 */ /* 0x000e64000800017f */
[----:B-1----:R-:W-:Y:S05]  /*23ee0*/  @!P0 BRA `(.L_x_8127) ;  /* 0x0000005c00948947 */ /* 0x002fea0003800000 */
.L_x_8318:
[----:B------:R-:W-:Y:S05]  /*23ef0*/  BSYNC B2 ;  /* 0x0000000000027941 */ /* 0x000fea0003800000 */
.L_x_8126:
        /* <DEDUP_REMOVED lines=11> */
.L_x_8129:
[----:B------:R-:W-:Y:S05]  /*23fb0*/  BSYNC B2 ;  /* 0x0000000000027941 */ /* 0x000fea0003800000 */
.L_x_8128:
[----:B------:R-:W2:Y:S01]  /*23fc0*/  LDL R7, [R1+0x18] ;  /* 0x0000180001077983 */ /* 0x000ea20000100800 */
[----:B------:R-:W-:Y:S01]  /*23fd0*/  IMAD.MOV.U32 R10, RZ, RZ, RZ ;  /* 0x000000ffff0a7224 */ /* 0x000fe200078e00ff */
[----:B------:R-:W-:Y:S01]  /*23fe0*/  UIADD3 UR4, UP0, UR38, 0x370, URZ ;  /* 0x0000037026047890 */ /* 0x000fe2000ff1e03f */
[----:B-1----:R-:W-:Y:S01]  /*23ff0*/  IMAD R2, R4, 0x8000, R18 ;  /* 0x0000800004027824 */ /* 0x002fe200078e0212 */
        /* <DEDUP_REMOVED lines=8> */
.L_x_8130:
        /* <DEDUP_REMOVED lines=16> */
.L_x_8131:
        /* <DEDUP_REMOVED lines=16> */
.L_x_8319:
[----:B------:R-:W-:Y:S05]  /*24280*/  BSYNC B2 ;  /* 0x0000000000027941 */ /* 0x000fea0003800000 */
.L_x_8132:
        /* <DEDUP_REMOVED lines=10> */
.L_x_8134:
[----:B------:R-:W2:Y:S01]  /*24330*/  LDL R3, [R1+0x10] ;  /* 0x0000100001037983 */ /* 0x000ea20000100800 */
[----:B------:R-:W-:Y:S01]  /*24340*/  BSSY B2, `(.L_x_8135) ;  /* 0x0000004000027945 */ /* 0x000fe20003800000 */
[----:B--2---:R-:W-:-:S13]  /*24350*/  LOP3.LUT P0, RZ, R3, 0x8, RZ, 0xc0, !PT ;  /* 0x0000000803ff7812 */ /* 0x004fda000780c0ff */
[----:B------:R-:W-:Y:S05]  /*24360*/  @P0 BRA `(.L_x_8136) ;  /* 0x0000000000040947 */ /* 0x000fea0003800000 */
[----:B------:R-:W-:Y:S01]  /*24370*/  BPT.TRAP 0x1 ;  /* 0x000000040000795c */ /* 0x000fe20000300000 */
.L_x_8136:
[----:B------:R-:W-:Y:S05]  /*24380*/  BSYNC B2 ;  /* 0x0000000000027941 */ /* 0x000fea0003800000 */
.L_x_8135:
        /* <DEDUP_REMOVED lines=12> */
.L_x_8137:
        /* <DEDUP_REMOVED lines=15> */
.L_x_8138:
        /* <DEDUP_REMOVED lines=12> */
.L_x_8124:
[----:B------:R-:W-:Y:S05]  /*24600*/  BSYNC B1 ;  /* 0x0000000000017941 */ /* 0x000fea0003800000 */
.L_x_8123:
        /* <DEDUP_REMOVED lines=35> */
.L_x_8141:
[----:B------:R-:W-:Y:S01]  /*24840*/  IMAD R2, R19, 0x8, R18 ;  /* 0x0000000813027824 */ /* 0x000fe200078e0212 */
[----:B------:R-:W-:Y:S01]  /*24850*/  SHF.L.U32 R3, R10, 0x1f, RZ ;  /* 0x0000001f0a037819 */ /* 0x000fe200000006ff */
[----:B------:R-:W-:Y:S03]  /*24860*/  BSSY B2, `(.L_x_8142) ;  /* 0x0000003000027945 */ /* 0x000fe60003800000 */
[----:B------:R-:W2:Y:S02]  /*24870*/  SYNCS.PHASECHK.TRANS64.TRYWAIT P0, [R2+URZ+0x28840], R3 ;  /* 0x02884003020075a7 */ /* 0x000ea4000800017f */
[----:B--2---:R-:W-:Y:S05]  /*24880*/  @!P0 BRA `(.L_x_8143) ;  /* 0x0000005400548947 */ /* 0x004fea0003800000 */
.L_x_8320:
[----:B------:R-:W-:Y:S05]  /*24890*/  BSYNC B2 ;  /* 0x0000000000027941 */ /* 0x000fea0003800000 */
.L_x_8142:
        /* <DEDUP_REMOVED lines=11> */
.L_x_8145:
[----:B------:R-:W-:Y:S05]  /*24950*/  BSYNC B2 ;  /* 0x0000000000027941 */ /* 0x000fea0003800000 */
.L_x_8144:
[----:B--2---:R-:W2:Y:S01]  /*24960*/  LDL R3, [R1+0x18] ;  /* 0x0000180001037983 */ /* 0x004ea20000100800 */
[----:B------:R-:W-:Y:S01]  /*24970*/  IMAD.MOV.U32 R11, RZ, RZ, RZ ;  /* 0x000000ffff0b7224 */ /* 0x000fe200078e00ff */
[----:B------:R-:W-:Y:S01]  /*24980*/  UIADD3 UR4, UP0, UR38, 0x370, URZ ;  /* 0x0000037026047890 */ /* 0x000fe2000ff1e03f */
[----:B0-----:R-:W-:Y:S01]  /*24990*/  IMAD R10, R19, 0x8000, R18 ;  /* 0x00008000130a7824 */ /* 0x001fe200078e0212 */
        /* <DEDUP_REMOVED lines=8> */
.L_x_8146:
        /* <DEDUP_REMOVED lines=16> */
.L_x_8147:
        /* <DEDUP_REMOVED lines=15> */
.L_x_8321:
[----:B------:R-:W-:Y:S05]  /*24c10*/  BSYNC B2 ;  /* 0x0000000000027941 */ /* 0x000fea0003800000 */
.L_x_8148:
        /* <DEDUP_REMOVED lines=10> */
.L_x_8150:
[----:B------:R-:W2:Y:S01]  /*24cc0*/  LDL R3, [R1+0x10] ;  /* 0x0000100001037983 */ /* 0x000ea20000100800 */
[----:B------:R-:W-:Y:S01]  /*24cd0*/  BSSY B2, `(.L_x_8151) ;  /* 0x0000004000027945 */ /* 0x000fe20003800000 */
[----:B--2---:R-:W-:-:S13]  /*24ce0*/  LOP3.LUT P0, RZ, R3, 0x8, RZ, 0xc0, !PT ;  /* 0x0000000803ff7812 */ /* 0x004fda000780c0ff */
[----:B------:R-:W-:Y:S05]  /*24cf0*/  @P0 BRA `(.L_x_8152) ;  /* 0x0000000000040947 */ /* 0x000fea0003800000 */
[----:B------:R-:W-:Y:S01]  /*24d00*/  BPT.TRAP 0x1 ;  /* 0x000000040000795c */ /* 0x000fe20000300000 */
.L_x_8152:
[----:B------:R-:W-:Y:S05]  /*24d10*/  BSYNC B2 ;  /* 0x0000000000027941 */ /* 0x000fea0003800000 */
.L_x_8151:
        /* <DEDUP_REMOVED lines=12> */
.L_x_8153:
        /* <DEDUP_REMOVED lines=15> */
.L_x_8154:
        /* <DEDUP_REMOVED lines=12> */
.L_x_8140:
[----:B------:R-:W-:Y:S05]  /*24f90*/  BSYNC B1 ;  /* 0x0000000000017941 */ /* 0x000fea0003800000 */
.L_x_8139:
[----:B------:R-:W2:Y:S01]  /*24fa0*/  LDL R2, [R1+0x2c] ;  /* 0x00002c0001027983 */ /* 0x000ea20000100800 */
[----:B------:R-:W-:Y:S01]  /*24fb0*/  VIADD R0, R0, 0xfffffffe ;  /* 0xfffffffe00007836 */ /* 0x000fe20000000000 */
[----:B--2---:R-:W-:-:S13]  /*24fc0*/  ISETP.GT.AND P0, PT, R6, R2, PT ;  /* 0x000000020600720c */ /* 0x004fda0003f04270 */
[----:B------:R-:W-:Y:S05]  /*24fd0*/  @P0 BRA `(.L_x_8155) ;  /* 0xffffffec00240947 */ /* 0x000fea000383ffff */
.L_x_8104:
[----:B------:R-:W-:Y:S05]  /*24fe0*/  BSYNC B0 ;  /* 0x0000000000007941 */ /* 0x000fea0003800000 */
.L_x_8103:
        /* <DEDUP_REMOVED lines=8> */
[----:B------:R-:W3:Y:S02]  /*25070*/  FLO.U32 R0, UR4 ;  /* 0x0000000400007d00 */ /* 0x000ee400080e0000 */
        /* <DEDUP_REMOVED lines=9> */
.L_x_8157:
[----:B------:R-:W-:Y:S05]  /*25110*/  BSYNC B0 ;  /* 0x0000000000007941 */ /* 0x000fea0003800000 */
.L_x_8156:
[----:B---3--:R-:W3:Y:S01]  /*25120*/  LDL R0, [R1+0x10] ;  /* 0x0000100001007983 */ /* 0x008ee20000100800 */
        /* <DEDUP_REMOVED lines=9> */
.L_x_8322:
[----:B------:R-:W-:Y:S05]  /*251c0*/  BSYNC B1 ;  /* 0x0000000000017941 */ /* 0x000fea0003800000 */
.L_x_8160:
        /* <DEDUP_REMOVED lines=10> */
.L_x_8162:
[----:B------:R-:W2:Y:S01]  /*25270*/  LDL R2, [R1+0x10] ;  /* 0x0000100001027983 */ /* 0x000ea20000100800 */
[----:B------:R-:W-:Y:S01]  /*25280*/  BSSY B1, `(.L_x_8163) ;  /* 0x0000004000017945 */ /* 0x000fe20003800000 */
[----:B--2---:R-:W-:-:S13]  /*25290*/  LOP3.LUT P0, RZ, R2, 0x8, RZ, 0xc0, !PT ;  /* 0x0000000802ff7812 */ /* 0x004fda000780c0ff */
[----:B------:R-:W-:Y:S05]  /*252a0*/  @P0 BRA `(.L_x_8164) ;  /* 0x0000000000040947 */ /* 0x000fea0003800000 */
[----:B------:R-:W-:Y:S01]  /*252b0*/  BPT.TRAP 0x1 ;  /* 0x000000040000795c */ /* 0x000fe20000300000 */
.L_x_8164:
[----:B------:R-:W-:Y:S05]  /*252c0*/  BSYNC B1 ;  /* 0x0000000000017941 */ /* 0x000fea0003800000 */
.L_x_8163:
        /* <DEDUP_REMOVED lines=12> */
.L_x_8165:
        /* <DEDUP_REMOVED lines=15> */
.L_x_8166:
        /* <DEDUP_REMOVED lines=10> */
.L_x_8159:
[----:B------:R-:W-:Y:S05]  /*25520*/  BSYNC B0 ;  /* 0x0000000000007941 */ /* 0x000fea0003800000 */
.L_x_8158:
[----:B------:R-:W3:Y:S01]  /*25530*/  LDL.LU R4, [R1+0x14] ;  /* 0x0000140001047983 */ /* 0x000ee20000300800 */
[----:B------:R-:W-:-:S05]  /*25540*/  VIADD R19, R19, 0x1 ;  /* 0x0000000113137836 */ /* 0x000fca0000000000 */
[----:B------:R-:W-:-:S04]  /*25550*/  ISETP.NE.AND P0, PT, R19, 0x2, PT ;  /* 0x000000021300780c */ /* 0x000fc80003f05270 */
[----:B------:R-:W-:Y:S02]  /*25560*/  SEL R0, RZ, 0x1, P0 ;  /* 0x00000001ff007807 */ /* 0x000fe40000000000 */
[----:B------:R-:W-:Y:S02]  /*25570*/  SEL R19, R19, RZ, P0 ;  /* 0x000000ff13137207 */ /* 0x000fe40000000000 */
[----:B---3--:R-:W-:-:S05]  /*25580*/  LOP3.LUT R4, R4, R0, RZ, 0x3c, !PT ;  /* 0x0000000004047212 */ /* 0x008fca00078e3cff */
[----:B------:R3:W-:Y:S02]  /*25590*/  STL [R1+0x14], R4 ;  /* 0x0000140401007387 */ /* 0x0007e40000100800 */
.L_x_8083:
[----:B------:R-:W-:Y:S05]  /*255a0*/  BSYNC B7 ;  /* 0x0000000000077941 */ /* 0x000fea0003800000 */
.L_x_8081:
        /* <DEDUP_REMOVED lines=9> */
[----:B-1-3--:R-:W0:Y:S04]  /*25640*/  LDS.128 R4, [R18+0x288d0] ;  /* 0x0288d00012047984 */ /* 0x00ae280000000c00 */
[----:B0-----:R0:W-:Y:S04]  /*25650*/  STL.64 [R1], R4 ;  /* 0x0000000401007387 */ /* 0x0011e80000100a00 */
[----:B------:R0:W-:Y:S01]  /*25660*/  STL.64 [R1+0x8], R6 ;  /* 0x0000080601007387 */ /* 0x0001e20000100a00 */
[----:B------:R-:W-:Y:S06]  /*25670*/  BAR.ARV 0x4, 0x180 ;  /* 0x0106000000007b1d */ /* 0x000fec0000002000 */
[----:B------:R-:W-:Y:S05]  /*25680*/  BRA `(.L_x_8168) ;  /* 0x0000001000307947 */ /* 0x000fea0003800000 */
.L_x_8167:
[----:B------:R-:W4:Y:S01]  /*25690*/  LDL R16, [R1+0x28] ;  /* 0x0000280001107983 */ /* 0x000f220000100800 */
[----:B------:R-:W-:Y:S01]  /*256a0*/  UMOV UR4, 0xffffffff ;  /* 0xffffffff00047882 */ /* 0x000fe20000000000 */
[----:B----4-:R-:W-:Y:S02]  /*256b0*/  ISETP.NE.AND P5, PT, R16, 0x1f, PT ;  /* 0x0000001f1000780c */ /* 0x010fe40003fa5270 */
[----:B------:R-:W-:Y:S11]  /*256c0*/  BRA.DIV UR4, `(.L_x_8169) ;  /* 0x0000004a04007947 */ /* 0x000ff6000b800000 */
[----:B--2---:R-:W2:Y:S01]  /*256d0*/  LDL R3, [R1+0xc] ;  /* 0x00000c0001037983 */ /* 0x004ea20000100800 */
[----:B------:R-:W-:-:S03]  /*256e0*/  ULDC UR4, c[0x0][0xc3c] ;  /* 0x00030f0000047ab9 */ /* 0x000fc60000000800 */
[----:B------:R-:W4:Y:S01]  /*256f0*/  LDL.LU R2, [R1] ;  /* 0x0000000001027983 */ /* 0x000f220000300800 */
[----:B------:R-:W-:Y:S01]  /*25700*/  LOP3.LUT P4, RZ, R10, 0x1, RZ, 0xc0, !PT ;  /* 0x000000010aff7812 */ /* 0x000fe2000788c0ff */
[----:B--2---:R-:W-:Y:S02]  /*25710*/  IMAD.IADD R0, R3, 0x1, R16 ;  /* 0x0000000103007824 */ /* 0x004fe400078e0210 */
[----:B----4-:R-:W-:-:S03]  /*25720*/  IMAD.MOV.U32 R10, RZ, RZ, R2 ;  /* 0x000000ffff0a7224 */ /* 0x010fc600078e0002 */
[----:B------:R-:W-:-:S13]  /*25730*/  ISETP.GE.OR P0, PT, R0, UR4, !P5 ;  /* 0x0000000400007c0c */ /* 0x000fda000ef06670 */
[----:B------:R-:W0:Y:S08]  /*25740*/  @!P0 LDC.64 R2, c[0x0][0xc80] ;  /* 0x00032000ff028b82 */ /* 0x000e300000000a00 */
[----:B-1----:R-:W1:Y:S01]  /*25750*/  @!P0 LDC.64 R6, c[0x0][0xc78] ;  /* 0x00031e00ff068b82 */ /* 0x002e620000000a00 */
[----:B0-----:R-:W-:-:S05]  /*25760*/  @!P0 IMAD.WIDE R2, R0, 0x4, R2 ;  /* 0x0000000400028825 */ /* 0x001fca00078e0202 */
[----:B------:R1:W2:Y:S02]  /*25770*/  @!P0 LDG.E R8, desc[UR42][R2.64] ;  /* 0x0000002a02088981 */ /* 0x0002a4000c1e1900 */
[----:B-1----:R-:W-:-:S06]  /*25780*/  @!P0 IMAD.WIDE R2, R0, 0x4, R6 ;  /* 0x0000000400028825 */ /* 0x002fcc00078e0206 */
[----:B------:R-:W4:Y:S01]  /*25790*/  @!P0 LDG.E R2, desc[UR42][R2.64] ;  /* 0x0000002a02028981 */ /* 0x000f22000c1e1900 */
[----:B---3--:R-:W-:Y:S01]  /*257a0*/  IMAD.MOV.U32 R4, RZ, RZ, RZ ;  /* 0x000000ffff047224 */ /* 0x008fe200078e00ff */
[C---:B------:R-:W-:Y:S01]  /*257b0*/  ISETP.GE.U32.AND P1, PT, R16.reuse, 0x4, PT ;  /* 0x000000041000780c */ /* 0x040fe20003f26070 */
[----:B------:R-:W-:Y:S01]  /*257c0*/  IMAD.MOV.U32 R6, RZ, RZ, RZ ;  /* 0x000000ffff067224 */ /* 0x000fe200078e00ff */
[C---:B------:R-:W-:Y:S01]  /*257d0*/  ISETP.GE.U32.AND P2, PT, R16.reuse, 0x8, PT ;  /* 0x000000081000780c */ /* 0x040fe20003f46070 */
[----:B------:R-:W-:Y:S01]  /*257e0*/  SHFL.IDX PT, R0, R10, 0x1, 0x1f ;  /* 0x00201f000a007f89 */ /* 0x000fe200000e0000 */
[C---:B------:R-:W-:Y:S01]  /*257f0*/  ISETP.GE.U32.AND P3, PT, R16.reuse, 0x10, PT ;  /* 0x000000101000780c */ /* 0x040fe20003f66070 */
[----:B--2---:R-:W-:Y:S02]  /*25800*/  @!P0 IMAD.MOV.U32 R4, RZ, RZ, R8 ;  /* 0x000000ffff048224 */ /* 0x004fe400078e0008 */
[----:B------:R-:W-:Y:S02]  /*25810*/  IMAD.MOV.U32 R8, RZ, RZ, RZ ;  /* 0x000000ffff087224 */ /* 0x000fe400078e00ff */
[----:B----4-:R-:W-:Y:S01]  /*25820*/  @!P0 IMAD.MOV.U32 R6, RZ, RZ, R2 ;  /* 0x000000ffff068224 */ /* 0x010fe200078e0002 */
[----:B------:R-:W-:-:S03]  /*25830*/  ISETP.GE.U32.AND P0, PT, R16, 0x2, PT ;  /* 0x000000021000780c */ /* 0x000fc60003f06070 */
[----:B------:R-:W-:-:S05]  /*25840*/  IMAD R2, R6, R4, RZ ;  /* 0x0000000406027224 */ /* 0x000fca00078e02ff */
[----:B------:R-:W0:Y:S02]  /*25850*/  SHFL.UP PT, R3, R2, 0x1, RZ ;  /* 0x0420000002037989 */ /* 0x000e2400000e00ff */
[----:B0-----:R-:W-:-:S05]  /*25860*/  SEL R5, R3, RZ, P4 ;  /* 0x000000ff03057207 */ /* 0x001fca0002000000 */
[----:B------:R-:W-:Y:S02]  /*25870*/  IMAD.IADD R2, R2, 0x1, R5 ;  /* 0x0000000102027824 */ /* 0x000fe400078e0205 */
[----:B------:R-:W-:Y:S04]  /*25880*/  SHFL.IDX PT, R5, R10, RZ, 0x1f ;  /* 0x00001fff0a057589 */ /* 0x000fe800000e0000 */
        /* <DEDUP_REMOVED lines=13> */
.L_x_8332:
[----:B------:R-:W-:Y:S02]  /*25960*/  ULDC UR4, c[0x0][0xc38] ;  /* 0x00030e0000047ab9 */ /* 0x000fe40000000800 */
[----:B------:R-:W-:-:S04]  /*25970*/  IMAD.U32 R2, RZ, RZ, UR4 ;  /* 0x00000004ff027e24 */ /* 0x000fc8000f8e00ff */
[----:B-1----:R-:W-:-:S04]  /*25980*/  IMAD R9, R9, R2, RZ ;  /* 0x0000000209097224 */ /* 0x002fc800078e02ff */
[----:B------:R-:W-:-:S05]  /*25990*/  IMAD.IADD R0, R0, 0x1, R9 ;  /* 0x0000000100007824 */ /* 0x000fca00078e0209 */
[----:B------:R-:W-:-:S13]  /*259a0*/  ISETP.GT.AND P4, PT, R0, R5, PT ;  /* 0x000000050000720c */ /* 0x000fda0003f84270 */
[----:B------:R-:W-:Y:S05]  /*259b0*/  @P4 BRA `(.L_x_8170) ;  /* 0x0000000000b04947 */ /* 0x000fea0003800000 */
.L_x_8173:
[----:B------:R-:W2:Y:S01]  /*259c0*/  LDL.LU R2, [R1+0xc] ;  /* 0x00000c0001027983 */ /* 0x000ea20000300800 */
[----:B------:R-:W1:Y:S01]  /*259d0*/  LDC R3, c[0x0][0xc3c] ;  /* 0x00030f00ff037b82 */ /* 0x000e620000000800 */
[----:B--2---:R-:W-:-:S05]  /*259e0*/  VIADD R2, R2, 0x1f ;  /* 0x0000001f02027836 */ /* 0x004fca0000000000 */
[----:B-1----:R-:W-:-:S13]  /*259f0*/  ISETP.GE.AND P4, PT, R2, R3, PT ;  /* 0x000000030200720c */ /* 0x002fda0003f86270 */
[----:B------:R-:W-:Y:S05]  /*25a00*/  @P4 BRA `(.L_x_8171) ;  /* 0x0000000800ec4947 */ /* 0x000fea0003800000 */
[----:B------:R-:W2:Y:S04]  /*25a10*/  LDL R4, [R1+0x28] ;  /* 0x0000280001047983 */ /* 0x000ea80000100800 */
        /* <DEDUP_REMOVED lines=32> */
.L_x_8340:
[----:B------:R-:W-:Y:S02]  /*25c20*/  ULDC UR4, c[0x0][0xc38] ;  /* 0x00030e0000047ab9 */ /* 0x000fe40000000800 */
[----:B------:R-:W-:-:S04]  /*25c30*/  IMAD.U32 R2, RZ, RZ, UR4 ;  /* 0x00000004ff027e24 */ /* 0x000fc8000f8e00ff */
[----:B-1----:R-:W-:-:S04]  /*25c40*/  IMAD R9, R9, R2, RZ ;  /* 0x0000000209097224 */ /* 0x002fc800078e02ff */
[----:B------:R-:W-:-:S05]  /*25c50*/  IMAD.IADD R0, R9, 0x1, R0 ;  /* 0x0000000109007824 */ /* 0x000fca00078e0200 */
[----:B------:R-:W-:-:S13]  /*25c60*/  ISETP.GT.AND P4, PT, R0, R5, PT ;  /* 0x000000050000720c */ /* 0x000fda0003f84270 */
[----:B------:R-:W-:Y:S05]  /*25c70*/  @!P4 BRA `(.L_x_8173) ;  /* 0xfffffffc0050c947 */ /* 0x000fea000383ffff */
.L_x_8170:
        /* <DEDUP_REMOVED lines=12> */
.L_x_8345:
[----:B------:R-:W-:-:S13]  /*25d40*/  ISETP.NE.AND P0, PT, R0, RZ, PT ;  /* 0x000000ff0000720c */ /* 0x000fda0003f05270 */
[----:B------:R-:W-:Y:S05]  /*25d50*/  @!P0 BRA `(.L_x_8175) ;  /* 0x0000000000148947 */ /* 0x000fea0003800000 */
[----:B------:R-:W-:Y:S01]  /*25d60*/  UMOV UR4, 0xffffffff ;  /* 0xffffffff00047882 */ /* 0x000fe20000000000 */
[----:B-1----:R-:W-:Y:S02]  /*25d70*/  VIADD R3, R3, 0xffffffff ;  /* 0xffffffff03037836 */ /* 0x002fe40000000000 */
[----:B------:R-:W-:Y:S05]  /*25d80*/  BRA.DIV UR4, `(.L_x_8176) ;  /* 0x0000004a04f87947 */ /* 0x000fea000b800000 */
[----:B------:R1:W3:Y:S02]  /*25d90*/  SHFL.IDX PT, R3, R7, R3, 0x1f ;  /* 0x00001f0307037589 */ /* 0x0002e400000e0000 */
.L_x_8348:
[----:B---3--:R-:W-:-:S07]  /*25da0*/  IMAD.MOV.U32 R8, RZ, RZ, R3 ;  /* 0x000000ffff087224 */ /* 0x008fce00078e0003 */
.L_x_8175:
        /* <DEDUP_REMOVED lines=62> */
.L_x_8177:
[----:B-1----:R-:W3:Y:S01]  /*26190*/  LDL R3, [R1+0xc] ;  /* 0x00000c0001037983 */ /* 0x002ee20000100800 */
[----:B0-----:R-:W3:Y:S02]  /*261a0*/  LDC.64 R6, c[0x0][0xc90] ;  /* 0x00032400ff067b82 */ /* 0x001ee40000000a00 */
        /* <DEDUP_REMOVED lines=61> */
.L_x_8178:
[----:B------:R-:W-:-:S05]  /*26580*/  LOP3.LUT R3, RZ, R0, RZ, 0x33, !PT ;  /* 0x00000000ff037212 */ /* 0x000fca00078e33ff */
[----:B------:R-:W-:-:S05]  /*26590*/  IMAD.IADD R0, R4, 0x1, R3 ;  /* 0x0000000104007824 */ /* 0x000fca00078e0203 */
[----:B------:R3:W-:Y:S01]  /*265a0*/  STL [R1+0x4], R0 ;  /* 0x0000040001007387 */ /* 0x0007e20000100800 */
[----:B------:R-:W-:Y:S05]  /*265b0*/  BRA `(.L_x_8179) ;  /* 0x0000000000287947 */ /* 0x000fea0003800000 */
.L_x_8171:
        /* <DEDUP_REMOVED lines=10> */
.L_x_8179:
[----:B---34-:R-:W3:Y:S04]  /*26660*/  LDL R0, [R1+0x28] ;  /* 0x0000280001007983 */ /* 0x018ee80000100800 */
[----:B------:R-:W4:Y:S04]  /*26670*/  LDL R3, [R1+0x8] ;  /* 0x0000080001037983 */ /* 0x000f280000100800 */
[----:B01----:R-:W5:Y:S04]  /*26680*/  LDL R2, [R1+0xc] ;  /* 0x00000c0001027983 */ /* 0x003f680000100800 */
[----:B------:R-:W2:Y:S04]  /*26690*/  LDL R4, [R1] ;  /* 0x0000000001047983 */ /* 0x000ea80000100800 */
[----:B------:R-:W2:Y:S01]  /*266a0*/  LDL R5, [R1+0x4] ;  /* 0x0000040001057983 */ /* 0x000ea20000100800 */
[----:B------:R-:W-:Y:S05]  /*266b0*/  WARPSYNC.ALL ;  /* 0x0000000000007948 */ /* 0x000fea0003800000 */
[----:B------:R-:W-:Y:S01]  /*266c0*/  BAR.SYNC.DEFER_BLOCKING 0x4, 0x180 ;  /* 0x0106000000007b1d */ /* 0x000fe20000010000 */
[----:B---3--:R-:W-:Y:S01]  /*266d0*/  ISETP.NE.AND P0, PT, R0, RZ, PT ;  /* 0x000000ff0000720c */ /* 0x008fe20003f05270 */
[----:B----4-:R-:W-:-:S12]  /*266e0*/  IMAD.MOV.U32 R6, RZ, RZ, R3 ;  /* 0x000000ffff067224 */ /* 0x010fd800078e0003 */
[----:B------:R-:W0:Y:S01]  /*266f0*/  @!P0 S2R R3, SR_CgaCtaId ;  /* 0x0000000000038919 */ /* 0x000e220000008800 */
[----:B------:R-:W-:Y:S01]  /*26700*/  @!P0 MOV R0, 0x400 ;  /* 0x0000040000008802 */ /* 0x000fe20000000f00 */
[----:B-----5:R-:W-:-:S03]  /*26710*/  IMAD.MOV.U32 R7, RZ, RZ, R2 ;  /* 0x000000ffff077224 */ /* 0x020fc600078e0002 */
[----:B0-----:R-:W-:-:S05]  /*26720*/  @!P0 LEA R18, R3, R0, 0x18 ;  /* 0x0000000003128211 */ /* 0x001fca00078ec0ff */
[----:B--2---:R1:W-:Y:S01]  /*26730*/  @!P0 STS.128 [R18+0x288d0], R4 ;  /* 0x0288d00412008388 */ /* 0x0043e20000000c00 */
[----:B------:R-:W-:Y:S06]  /*26740*/  BAR.ARV 0x5, 0x180 ;  /* 0x0146000000007b1d */ /* 0x000fec0000002000 */
.L_x_8168:
[----:B--2---:R-:W2:Y:S01]  /*26750*/  LDL R0, [R1+0xc] ;  /* 0x00000c0001007983 */ /* 0x004ea20000100800 */
[----:B------:R-:W-:Y:S02]  /*26760*/  ULDC UR4, c[0x0][0xc3c] ;  /* 0x00030f0000047ab9 */ /* 0x000fe40000000800 */
[----:B--2---:R-:W-:-:S13]  /*26770*/  ISETP.GE.AND P0, PT, R0, UR4, PT ;  /* 0x0000000400007c0c */ /* 0x004fda000bf06270 */
[----:B------:R-:W-:Y:S05]  /*26780*/  @!P0 BRA `(.L_x_8180) ;  /* 0xffffff8800f08947 */ /* 0x000fea000383ffff */
[----:B------:R-:W-:Y:S05]  /*26790*/  BSYNC B8 ;  /* 0x0000000000087941 */ /* 0x000fea0003800000 */
.L_x_8021:
        /* <DEDUP_REMOVED lines=12> */
.L_x_8349:
[----:B------:R-:W-:Y:S05]  /*26860*/  BSYNC B0 ;  /* 0x0000000000007941 */ /* 0x000fea0003800000 */
.L_x_8181:
[----:B------:R-:W-:-:S03]  /*26870*/  UMOV UR4, 0xffffffff ;  /* 0xffffffff00047882 */ /* 0x000fc60000000000 */
[----:B------:R-:W-:Y:S05]  /*26880*/  BRA.DIV UR4, `(.L_x_8183) ;  /* 0x0000004204787947 */ /* 0x000fea000b800000 */
[----:B------:R-:W1:Y:S02]  /*26890*/  S2R R2, SR_TID.X ;  /* 0x0000000000027919 */ /* 0x000e640000002100 */
[----:B-1----:R-:W-:-:S04]  /*268a0*/  SHF.R.U32.HI R2, RZ, 0x5, R2 ;  /* 0x00000005ff027819 */ /* 0x002fc80000011602 */
[----:B------:R-:W-:-:S05]  /*268b0*/  LOP3.LUT R2, R2, 0x3, RZ, 0xc0, !PT ;  /* 0x0000000302027812 */ /* 0x000fca00078ec0ff */
[----:B------:R1:W2:Y:S02]  /*268c0*/  SHFL.IDX PT, R14, R2, RZ, 0x1f ;  /* 0x00001fff020e7589 */ /* 0x0002a400000e0000 */
.L_x_8352:
[----:B--2---:R-:W-:-:S13]  /*268d0*/  ISETP.NE.AND P0, PT, R14, RZ, PT ;  /* 0x000000ff0e00720c */ /* 0x004fda0003f05270 */
[----:B------:R-:W-:Y:S05]  /*268e0*/  @P0 BRA `(.L_x_7736) ;  /* 0x00000000008c0947 */ /* 0x000fea0003800000 */
[----:B------:R-:W-:-:S03]  /*268f0*/  UMOV UR4, 0xffffffff ;  /* 0xffffffff00047882 */ /* 0x000fc60000000000 */
[----:B------:R-:W-:Y:S05]  /*26900*/  BRA.DIV UR4, `(.L_x_8184) ;  /* 0x00000042048c7947 */ /* 0x000fea000b800000 */
[----:B------:R-:W-:-:S13]  /*26910*/  ELECT P6, URZ, PT ;  /* 0x00000000003f782f */ /* 0x000fda00038c0000 */
.L_x_8355:
[----:B------:R-:W-:Y:S05]  /*26920*/  @!P6 BRA `(.L_x_7736) ;  /* 0x00000000007ce947 */ /* 0x000fea0003800000 */
[----:B------:R-:W-:-:S06]  /*26930*/  ULOP3.LUT UR4, UR40, 0x2, URZ, 0xfc, !UPT ;  /* 0x0000000228047892 */ /* 0x000fcc000f8efc3f */
[----:B-1----:R-:W-:-:S05]  /*26940*/  IMAD.U32 R2, RZ, RZ, UR4 ;  /* 0x00000004ff027e24 */ /* 0x002fca000f8e00ff */
[----:B------:R-:W-:-:S13]  /*26950*/  ISETP.NE.AND P2, PT, R2, 0x3, PT ;  /* 0x000000030200780c */ /* 0x000fda0003f45270 */
[----:B------:R-:W-:Y:S05]  /*26960*/  @!P2 BRA `(.L_x_8185) ;  /* 0x000000000004a947 */ /* 0x000fea0003800000 */
[----:B------:R-:W-:Y:S01]  /*26970*/  BPT.TRAP 0x1 ;  /* 0x000000040000795c */ /* 0x000fe20000300000 */
.L_x_8185:
        /* <DEDUP_REMOVED lines=13> */
.L_x_8356:
[----:B------:R-:W1:Y:S02]  /*26a50*/  SYNCS.PHASECHK.TRANS64.TRYWAIT P0, [R7+URZ], R2 ;  /* 0x00000002070075a7 */ /* 0x000e64000800017f */
[----:B-1----:R-:W-:Y:S05]  /*26a60*/  @!P0 BRA `(.L_x_8187) ;  /* 0x0000004000688947 */ /* 0x002fea0003800000 */
.L_x_8357:
[----:B------:R-:W-:Y:S05]  /*26a70*/  @!P2 BRA `(.L_x_8188) ;  /* 0x000000000004a947 */ /* 0x000fea0003800000 */
[----:B------:R-:W-:Y:S01]  /*26a80*/  BPT.TRAP 0x1 ;  /* 0x000000040000795c */ /* 0x000fe20000300000 */
.L_x_8188:
[----:B------:R-:W-:-:S04]  /*26a90*/  VIADD R0, R0, 0x28860 ;  /* 0x0002886000007836 */ /* 0x000fc80000000000 */
[----:B------:R-:W-:-:S04]  /*26aa0*/  IMAD R4, R19, 0x8, R0 ;  /* 0x0000000813047824 */ /* 0x000fc800078e0200 */
[----:B------:R-:W2:Y:S02]  /*26ab0*/  SYNCS.PHASECHK.TRANS64.TRYWAIT P0, [R4+URZ], R5 ;  /* 0x00000005040075a7 */ /* 0x000ea4000800017f */
[----:B--2---:R-:W-:Y:S05]  /*26ac0*/  @!P0 BRA `(.L_x_8189) ;  /* 0x0000004000648947 */ /* 0x004fea0003800000 */
.L_x_8358:
[----:B------:R-:W-:-:S07]  /*26ad0*/  LEA R3, R3, R0, 0x3 ;  /* 0x0000000003037211 */ /* 0x000fce00078e18ff */
.L_x_8190:
[----:B----4-:R4:W0:Y:S02]  /*26ae0*/  SYNCS.PHASECHK.TRANS64.TRYWAIT P0, [R3+URZ], R2 ;  /* 0x00000002030075a7 */ /* 0x010824000800017f */
[----:B0-----:R-:W-:Y:S05]  /*26af0*/  @!P0 NANOSLEEP.SYNCS 0x989680 ;  /* 0x009896800000895d */ /* 0x001fea0003900000 */
[----:B------:R-:W0:Y:S02]  /*26b00*/  @!P0 SYNCS.PHASECHK.TRANS64 P0, [R3+URZ], R2 ;  /* 0x00000002030085a7 */ /* 0x000e24000800007f */
[----:B0-----:R-:W-:Y:S05]  /*26b10*/  @!P0 BRA `(.L_x_8190) ;  /* 0xfffffffc00f08947 */ /* 0x001fea000383ffff */
.L_x_7736:
[----:B------:R-:W-:Y:S05]  /*26b20*/  BSYNC B9 ;  /* 0x0000000000097941 */ /* 0x000fea0003800000 */
.L_x_7733:
[----:B------:R-:W-:Y:S05]  /*26b30*/  EXIT ;  /* 0x000000000000794d */ /* 0x000fea0003800000 */
.L_x_7768:
[----:B0-----:R0:W1:Y:S02]  /*26b40*/  SYNCS.PHASECHK.TRANS64.TRYWAIT P6, [R107+URZ+0x28890], R117 ;  /* 0x028890756b0075a7 */ /* 0x00106400080c017f */
[----:B-1----:R-:W-:Y:S05]  /*26b50*/  @!P6 NANOSLEEP.SYNCS 0x989680 ;  /* 0x009896800000e95d */ /* 0x002fea0003900000 */
[----:B------:R-:W1:Y:S02]  /*26b60*/  @!P6 SYNCS.PHASECHK.TRANS64 P6, [R107+URZ+0x28890], R117 ;  /* 0x028890756b00e5a7 */ /* 0x000e6400080c007f */
[----:B-1----:R-:W-:Y:S05]  /*26b70*/  @!P6 BRA `(.L_x_7768) ;  /* 0xfffffffc00f0e947 */ /* 0x002fea000383ffff */
[----:B------:R-:W-:Y:S05]  /*26b80*/  BRA `(.L_x_8191) ;  /* 0xfffffdcc00887947 */ /* 0x000fea000383ffff */
.L_x_7804:
[----:B0-----:R0:W1:Y:S02]  /*26b90*/  SYNCS.PHASECHK.TRANS64.TRYWAIT P4, [R107+URZ+0x28890], R117 ;  /* 0x028890756b0075a7 */ /* 0x001064000808017f */
[----:B-1----:R-:W-:Y:S05]  /*26ba0*/  @!P4 NANOSLEEP.SYNCS 0x989680 ;  /* 0x009896800000c95d */ /* 0x002fea0003900000 */
[----:B------:R-:W1:Y:S02]  /*26bb0*/  @!P4 SYNCS.PHASECHK.TRANS64 P4, [R107+URZ+0x28890], R117 ;  /* 0x028890756b00c5a7 */ /* 0x000e64000808007f */
[----:B-1----:R-:W-:Y:S05]  /*26bc0*/  @!P4 BRA `(.L_x_7804) ;  /* 0xfffffffc00f0c947 */ /* 0x002fea000383ffff */
[----:B------:R-:W-:Y:S05]  /*26bd0*/  BRA `(.L_x_8192) ;  /* 0xfffffdf000fc7947 */ /* 0x000fea000383ffff */
.L_x_7821:
[----:B0-----:R0:W1:Y:S02]  /*26be0*/  SYNCS.PHASECHK.TRANS64.TRYWAIT P3, [R107+URZ+0x28890], R117 ;  /* 0x028890756b0075a7 */ /* 0x001064000806017f */
[----:B-1----:R-:W-:Y:S05]  /*26bf0*/  @!P3 NANOSLEEP.SYNCS 0x989680 ;  /* 0x009896800000b95d */ /* 0x002fea0003900000 */
[----:B------:R-:W1:Y:S02]  /*26c00*/  @!P3 SYNCS.PHASECHK.TRANS64 P3, [R107+URZ+0x28890], R117 ;  /* 0x028890756b00b5a7 */ /* 0x000e64000806007f */
[----:B-1----:R-:W-:Y:S05]  /*26c10*/  @!P3 BRA `(.L_x_7821) ;  /* 0xfffffffc00f0b947 */ /* 0x002fea000383ffff */
[----:B------:R-:W-:Y:S05]  /*26c20*/  BRA `(.L_x_8193) ;  /* 0xfffffe1400507947 */ /* 0x000fea000383ffff */
.L_x_7831:
[----:B--2---:R2:W3:Y:S02]  /*26c30*/  SYNCS.PHASECHK.TRANS64.TRYWAIT P0, [R107+URZ+0x288b0], R117 ;  /* 0x0288b0756b0075a7 */ /* 0x0044e4000800017f */
[----:B---3--:R-:W-:Y:S05]  /*26c40*/  @!P0 NANOSLEEP.SYNCS 0x989680 ;  /* 0x009896800000895d */ /* 0x008fea0003900000 */
[----:B------:R-:W3:Y:S02]  /*26c50*/  @!P0 SYNCS.PHASECHK.TRANS64 P0, [R107+URZ+0x288b0], R117 ;  /* 0x0288b0756b0085a7 */ /* 0x000ee4000800007f */
[----:B---3--:R-:W-:Y:S05]  /*26c60*/  @!P0 BRA `(.L_x_7831) ;  /* 0xfffffffc00f08947 */ /* 0x008fea000383ffff */
[----:B------:R-:W-:Y:S05]  /*26c70*/  BRA `(.L_x_8194) ;  /* 0xfffffe1800ec7947 */ /* 0x000fea000383ffff */
.L_x_7853:
[----:B------:R-:W0:Y:S01]  /*26c80*/  S2R R4, SR_TID.X ;  /* 0x0000000000047919 */ /* 0x000e220000002100 */
[----:B------:R-:W-:Y:S01]  /*26c90*/  BSSY B0, `(.L_x_8195) ;  /* 0x000000c000007945 */ /* 0x000fe20003800000 */
[----:B------:R-:W-:Y:S02]  /*26ca0*/  IMAD.MOV.U32 R12, RZ, RZ, RZ ;  /* 0x000000ffff0c7224 */ /* 0x000fe400078e00ff */
[----:B------:R-:W-:Y:S02]  /*26cb0*/  IMAD.MOV.U32 R11, RZ, RZ, 0x1f ;  /* 0x0000001fff0b7424 */ /* 0x000fe400078e00ff */
[----:B------:R-:W-:Y:S02]  /*26cc0*/  IMAD.MOV.U32 R15, RZ, RZ, -0x1 ;  /* 0xffffffffff0f7424 */ /* 0x000fe400078e00ff */
[----:B0-----:R-:W-:-:S05]  /*26cd0*/  VIADD R4, R4, 0xffffff80 ;  /* 0xffffff8004047836 */ /* 0x001fca0000000000 */
[----:B------:R-:W-:-:S04]  /*26ce0*/  SHF.R.S32.HI R0, RZ, 0x1f, R4 ;  /* 0x0000001fff007819 */ /* 0x000fc80000011404 */
[----:B------:R-:W-:-:S04]  /*26cf0*/  LEA.HI R0, R0, R4, RZ, 0x7 ;  /* 0x0000000400007211 */ /* 0x000fc800078f38ff */
[----:B------:R-:W-:-:S05]  /*26d00*/  SHF.R.S32.HI R0, RZ, 0x7, R0 ;  /* 0x00000007ff007819 */ /* 0x000fca0000011400 */
[----:B------:R-:W-:-:S07]  /*26d10*/  IMAD.MOV.U32 R13, RZ, RZ, R0 ;  /* 0x000000ffff0d7224 */ /* 0x000fce00078e0000 */
[----:B-----5:R-:W-:Y:S05]  /*26d20*/  WARPSYNC.COLLECTIVE R15, `(.L_x_8196) ;  /* 0x000000000f087348 */ /* 0x020fea0003c00000 */
[----:B------:R0:W1:Y:S02]  /*26d30*/  SHFL.IDX P6, R14, R13, R12, R11 ;  /* 0x0000000c0d0e7389 */ /* 0x00006400000c000b */
[----:B01---5:R-:W-:Y:S01]  /*26d40*/  ENDCOLLECTIVE ;  /* 0x000000000000791b */ /* 0x023fe20003800000 */
.L_x_8196:
[----:B------:R-:W-:Y:S05]  /*26d50*/  BSYNC B0 ;  /* 0x0000000000007941 */ /* 0x000fea0003800000 */
.L_x_8195:
[----:B------:R-:W-:Y:S01]  /*26d60*/  IMAD.MOV.U32 R193, RZ, RZ, R14 ;  /* 0x000000ffffc17224 */ /* 0x000fe200078e000e */
[----:B------:R-:W-:Y:S06]  /*26d70*/  BRA `(.L_x_8197) ;  /* 0xfffffe2800ac7947 */ /* 0x000fec000383ffff */
.L_x_7863:
        /* <DEDUP_REMOVED lines=8> */
.L_x_8199:
[----:B------:R-:W-:Y:S05]  /*26e00*/  BSYNC B1 ;  /* 0x0000000000017941 */ /* 0x000fea0003800000 */
.L_x_8198:
        /* <DEDUP_REMOVED lines=8> */
.L_x_8200:
[----:B------:R-:W-:Y:S02]  /*26e90*/  IMAD.MOV.U32 R13, RZ, RZ, R10 ;  /* 0x000000ffff0d7224 */ /* 0x000fe400078e000a */
[----:B------:R-:W-:-:S07]  /*26ea0*/  IMAD.MOV.U32 R3, RZ, RZ, R14 ;  /* 0x000000ffff037224 */ /* 0x000fce00078e000e */
[----:B------:R-:W-:Y:S05]  /*26eb0*/  WARPSYNC.COLLECTIVE R15, `(.L_x_8201) ;  /* 0x000000000f087348 */ /* 0x000fea0003c00000 */
[----:B------:R0:W1:Y:S02]  /*26ec0*/  SHFL.IDX P6, R14, R13, R12, R11 ;  /* 0x0000000c0d0e7389 */ /* 0x00006400000c000b */
[----:B01----:R-:W-:Y:S01]  /*26ed0*/  ENDCOLLECTIVE ;  /* 0x000000000000791b */ /* 0x003fe20003800000 */
.L_x_8201:
[----:B------:R-:W-:Y:S02]  /*26ee0*/  IMAD.MOV.U32 R13, RZ, RZ, R5 ;  /* 0x000000ffff0d7224 */ /* 0x000fe400078e0005 */
[----:B------:R-:W-:-:S07]  /*26ef0*/  IMAD.MOV.U32 R4, RZ, RZ, R14 ;  /* 0x000000ffff047224 */ /* 0x000fce00078e000e */
[----:B------:R-:W-:Y:S05]  /*26f00*/  WARPSYNC.COLLECTIVE R15, `(.L_x_8202) ;  /* 0x000000000f087348 */ /* 0x000fea0003c00000 */
[----:B------:R0:W1:Y:S02]  /*26f10*/  SHFL.IDX P6, R14, R13, R12, R11 ;  /* 0x0000000c0d0e7389 */ /* 0x00006400000c000b */
[----:B01----:R-:W-:Y:S01]  /*26f20*/  ENDCOLLECTIVE ;  /* 0x000000000000791b */ /* 0x003fe20003800000 */
.L_x_8202:
[----:B------:R-:W-:Y:S05]  /*26f30*/  BRA `(.L_x_8203) ;  /* 0xfffffe2c00fc7947 */ /* 0x000fea000383ffff */
.L_x_7866:
[----:B------:R-:W-:Y:S01]  /*26f40*/  BSSY B1, `(.L_x_8204) ;  /* 0x0000008000017945 */ /* 0x000fe20003800000 */
[----:B------:R-:W-:Y:S02]  /*26f50*/  IMAD.MOV.U32 R13, RZ, RZ, R7 ;  /* 0x000000ffff0d7224 */ /* 0x000fe400078e0007 */
[----:B------:R-:W-:Y:S02]  /*26f60*/  IMAD.MOV.U32 R12, RZ, RZ, 0x1 ;  /* 0x00000001ff0c7424 */ /* 0x000fe400078e00ff */
[----:B------:R-:W-:Y:S02]  /*26f70*/  IMAD.MOV.U32 R11, RZ, RZ, 0x181f ;  /* 0x0000181fff0b7424 */ /* 0x000fe400078e00ff */
[----:B------:R-:W-:-:S07]  /*26f80*/  IMAD.MOV.U32 R15, RZ, RZ, -0x1 ;  /* 0xffffffffff0f7424 */ /* 0x000fce00078e00ff */
[----:B0---4-:R-:W-:Y:S05]  /*26f90*/  WARPSYNC.COLLECTIVE R15, `(.L_x_8205) ;  /* 0x000000000f087348 */ /* 0x011fea0003c00000 */
[----:B----4-:R1:W2:Y:S02]  /*26fa0*/  SHFL.IDX P6, R14, R13, R12, R11 ;  /* 0x0000000c0d0e7389 */ /* 0x0102a400000c000b */
[----:B012---:R-:W-:Y:S01]  /*26fb0*/  ENDCOLLECTIVE ;  /* 0x000000000000791b */ /* 0x007fe20003800000 */
.L_x_8205:
[----:B------:R-:W-:Y:S05]  /*26fc0*/  BSYNC B1 ;  /* 0x0000000000017941 */ /* 0x000fea0003800000 */
.L_x_8204:
        /* <DEDUP_REMOVED lines=8> */
.L_x_8206:
[----:B------:R-:W-:Y:S02]  /*27050*/  IMAD.MOV.U32 R13, RZ, RZ, R10 ;  /* 0x000000ffff0d7224 */ /* 0x000fe400078e000a */
[----:B------:R-:W-:-:S07]  /*27060*/  IMAD.MOV.U32 R3, RZ, RZ, R14 ;  /* 0x000000ffff037224 */ /* 0x000fce00078e000e */
[----:B------:R-:W-:Y:S05]  /*27070*/  WARPSYNC.COLLECTIVE R15, `(.L_x_8207) ;  /* 0x000000000f087348 */ /* 0x000fea0003c00000 */
[----:B------:R0:W1:Y:S02]  /*27080*/  SHFL.IDX P6, R14, R13, R12, R11 ;  /* 0x0000000c0d0e7389 */ /* 0x00006400000c000b */
[----:B01----:R-:W-:Y:S01]  /*27090*/  ENDCOLLECTIVE ;  /* 0x000000000000791b */ /* 0x003fe20003800000 */
.L_x_8207:
[----:B------:R-:W-:Y:S02]  /*270a0*/  IMAD.MOV.U32 R13, RZ, RZ, R5 ;  /* 0x000000ffff0d7224 */ /* 0x000fe400078e0005 */
[----:B------:R-:W-:-:S07]  /*270b0*/  IMAD.MOV.U32 R4, RZ, RZ, R14 ;  /* 0x000000ffff047224 */ /* 0x000fce00078e000e */
[----:B------:R-:W-:Y:S05]  /*270c0*/  WARPSYNC.COLLECTIVE R15, `(.L_x_8208) ;  /* 0x000000000f087348 */ /* 0x000fea0003c00000 */
[----:B------:R0:W1:Y:S02]  /*270d0*/  SHFL.IDX P6, R14, R13, R12, R11 ;  /* 0x0000000c0d0e7389 */ /* 0x00006400000c000b */
[----:B01----:R-:W-:Y:S01]  /*270e0*/  ENDCOLLECTIVE ;  /* 0x000000000000791b */ /* 0x003fe20003800000 */
.L_x_8208:
[----:B------:R-:W-:Y:S05]  /*270f0*/  BRA `(.L_x_8209) ;  /* 0xfffffe3000687947 */ /* 0x000fea000383ffff */
.L_x_7869:
        /* <DEDUP_REMOVED lines=8> */
.L_x_8211:
[----:B------:R-:W-:Y:S05]  /*27180*/  BSYNC B1 ;  /* 0x0000000000017941 */ /* 0x000fea0003800000 */
.L_x_8210:
        /* <DEDUP_REMOVED lines=8> */
.L_x_8212:
[----:B------:R-:W-:Y:S02]  /*27210*/  IMAD.MOV.U32 R13, RZ, RZ, R10 ;  /* 0x000000ffff0d7224 */ /* 0x000fe400078e000a */
[----:B------:R-:W-:-:S07]  /*27220*/  IMAD.MOV.U32 R3, RZ, RZ, R14 ;  /* 0x000000ffff037224 */ /* 0x000fce00078e000e */
[----:B------:R-:W-:Y:S05]  /*27230*/  WARPSYNC.COLLECTIVE R15, `(.L_x_8213) ;  /* 0x000000000f087348 */ /* 0x000fea0003c00000 */
[----:B------:R0:W1:Y:S02]  /*27240*/  SHFL.IDX P6, R14, R13, R12, R11 ;  /* 0x0000000c0d0e7389 */ /* 0x00006400000c000b */
[----:B01----:R-:W-:Y:S01]  /*27250*/  ENDCOLLECTIVE ;  /* 0x000000000000791b */ /* 0x003fe20003800000 */
.L_x_8213:
[----:B------:R-:W-:Y:S02]  /*27260*/  IMAD.MOV.U32 R13, RZ, RZ, R5 ;  /* 0x000000ffff0d7224 */ /* 0x000fe400078e0005 */
[----:B------:R-:W-:-:S07]  /*27270*/  IMAD.MOV.U32 R4, RZ, RZ, R14 ;  /* 0x000000ffff047224 */ /* 0x000fce00078e000e */
[----:B------:R-:W-:Y:S05]  /*27280*/  WARPSYNC.COLLECTIVE R15, `(.L_x_8214) ;  /* 0x000000000f087348 */ /* 0x000fea0003c00000 */
[----:B------:R0:W1:Y:S02]  /*27290*/  SHFL.IDX P6, R14, R13, R12, R11 ;  /* 0x0000000c0d0e7389 */ /* 0x00006400000c000b */
[----:B01----:R-:W-:Y:S01]  /*272a0*/  ENDCOLLECTIVE ;  /* 0x000000000000791b */ /* 0x003fe20003800000 */
.L_x_8214:
[----:B------:R-:W-:Y:S05]  /*272b0*/  BRA `(.L_x_8215) ;  /* 0xfffffe3000bc7947 */ /* 0x000fea000383ffff */
.L_x_7872:
[----:B------:R-:W-:Y:S01]  /*272c0*/  BSSY B1, `(.L_x_8216) ;  /* 0x0000008000017945 */ /* 0x000fe20003800000 */
[----:B------:R-:W-:Y:S02]  /*272d0*/  IMAD.MOV.U32 R13, RZ, RZ, R7 ;  /* 0x000000ffff0d7224 */ /* 0x000fe400078e0007 */
[----:B------:R-:W-:Y:S02]  /*272e0*/  IMAD.MOV.U32 R12, RZ, RZ, 0x3 ;  /* 0x00000003ff0c7424 */ /* 0x000fe400078e00ff */
[----:B------:R-:W-:Y:S02]  /*272f0*/  IMAD.MOV.U32 R11, RZ, RZ, 0x181f ;  /* 0x0000181fff0b7424 */ /* 0x000fe400078e00ff */
[----:B------:R-:W-:-:S07]  /*27300*/  IMAD.MOV.U32 R15, RZ, RZ, -0x1 ;  /* 0xffffffffff0f7424 */ /* 0x000fce00078e00ff */
[----:B-1--4-:R-:W-:Y:S05]  /*27310*/  WARPSYNC.COLLECTIVE R15, `(.L_x_8217) ;  /* 0x000000000f087348 */ /* 0x012fea0003c00000 */
[----:B------:R0:W2:Y:S02]  /*27320*/  SHFL.IDX P6, R14, R13, R12, R11 ;  /* 0x0000000c0d0e7389 */ /* 0x0000a400000c000b */
[----:B012-4-:R-:W-:Y:S01]  /*27330*/  ENDCOLLECTIVE ;  /* 0x000000000000791b */ /* 0x017fe20003800000 */
.L_x_8217:
[----:B------:R-:W-:Y:S05]  /*27340*/  BSYNC B1 ;  /* 0x0000000000017941 */ /* 0x000fea0003800000 */
.L_x_8216:
        /* <DEDUP_REMOVED lines=8> */
.L_x_8218:
[----:B------:R-:W-:Y:S02]  /*273d0*/  IMAD.MOV.U32 R13, RZ, RZ, R10 ;  /* 0x000000ffff0d7224 */ /* 0x000fe400078e000a */
[----:B------:R-:W-:-:S07]  /*273e0*/  IMAD.MOV.U32 R3, RZ, RZ, R14 ;  /* 0x000000ffff037224 */ /* 0x000fce00078e000e */
[----:B------:R-:W-:Y:S05]  /*273f0*/  WARPSYNC.COLLECTIVE R15, `(.L_x_8219) ;  /* 0x000000000f087348 */ /* 0x000fea0003c00000 */
[----:B------:R0:W1:Y:S02]  /*27400*/  SHFL.IDX P6, R14, R13, R12, R11 ;  /* 0x0000000c0d0e7389 */ /* 0x00006400000c000b */
[----:B01----:R-:W-:Y:S01]  /*27410*/  ENDCOLLECTIVE ;  /* 0x000000000000791b */ /* 0x003fe20003800000 */
.L_x_8219:
[----:B------:R-:W-:Y:S02]  /*27420*/  IMAD.MOV.U32 R13, RZ, RZ, R5 ;  /* 0x000000ffff0d7224 */ /* 0x000fe400078e0005 */
[----:B------:R-:W-:-:S07]  /*27430*/  IMAD.MOV.U32 R4, RZ, RZ, R14 ;  /* 0x000000ffff047224 */ /* 0x000fce00078e000e */
[----:B------:R-:W-:Y:S05]  /*27440*/  WARPSYNC.COLLECTIVE R15, `(.L_x_8220) ;  /* 0x000000000f087348 */ /* 0x000fea0003c00000 */
[----:B------:R0:W1:Y:S02]  /*27450*/  SHFL.IDX P6, R14, R13, R12, R11 ;  /* 0x0000000c0d0e7389 */ /* 0x00006400000c000b */
[----:B01----:R-:W-:Y:S01]  /*27460*/  ENDCOLLECTIVE ;  /* 0x000000000000791b */ /* 0x003fe20003800000 */
.L_x_8220:
[----:B------:R-:W-:Y:S01]  /*27470*/  IMAD.MOV.U32 R5, RZ, RZ, R14 ;  /* 0x000000ffff057224 */ /* 0x000fe200078e000e */
[----:B------:R-:W-:Y:S06]  /*27480*/  BRA `(.L_x_8221) ;  /* 0xfffffe3400147947 */ /* 0x000fec000383ffff */
.L_x_7876:
[----:B0-----:R0:W1:Y:S02]  /*27490*/  SYNCS.PHASECHK.TRANS64.TRYWAIT P0, [R2+URZ+0x28800], R67 ;  /* 0x02880043020075a7 */ /* 0x001064000800017f */
[----:B-1----:R-:W-:Y:S05]  /*274a0*/  @!P0 NANOSLEEP.SYNCS 0x989680 ;  /* 0x009896800000895d */ /* 0x002fea0003900000 */
[----:B------:R-:W1:Y:S02]  /*274b0*/  @!P0 SYNCS.PHASECHK.TRANS64 P0, [R2+URZ+0x28800], R67 ;  /* 0x02880043020085a7 */ /* 0x000e64000800007f */
[----:B-1----:R-:W-:Y:S05]  /*274c0*/  @!P0 BRA `(.L_x_7876) ;  /* 0xfffffffc00f08947 */ /* 0x002fea000383ffff */
[----:B------:R-:W-:Y:S05]  /*274d0*/  BRA `(.L_x_8222) ;  /* 0xfffffe3400cc7947 */ /* 0x000fea000383ffff */
.L_x_7892:
[----:B------:R-:W0:Y:S01]  /*274e0*/  LDC R54, c[0x0][0x3f4] ;  /* 0x0000fd00ff367b82 */ /* 0x000e220000000800 */
[----:B------:R-:W-:Y:S01]  /*274f0*/  BSSY B1, `(.L_x_8223) ;  /* 0x0000008000017945 */ /* 0x000fe20003800000 */
[----:B------:R-:W-:Y:S02]  /*27500*/  IMAD.MOV.U32 R13, RZ, RZ, R35 ;  /* 0x000000ffff0d7224 */ /* 0x000fe400078e0023 */
[----:B------:R-:W-:Y:S02]  /*27510*/  IMAD.MOV.U32 R12, RZ, RZ, RZ ;  /* 0x000000ffff0c7224 */ /* 0x000fe400078e00ff */
[----:B------:R-:W-:Y:S02]  /*27520*/  IMAD.MOV.U32 R11, RZ, RZ, 0x181f ;  /* 0x0000181fff0b7424 */ /* 0x000fe400078e00ff */
[----:B------:R-:W-:-:S07]  /*27530*/  IMAD.MOV.U32 R15, RZ, RZ, -0x1 ;  /* 0xffffffffff0f7424 */ /* 0x000fce00078e00ff */
[----:B0-----:R-:W-:Y:S05]  /*27540*/  WARPSYNC.COLLECTIVE R15, `(.L_x_8224) ;  /* 0x000000000f087348 */ /* 0x001fea0003c00000 */
[----:B------:R1:W2:Y:S02]  /*27550*/  SHFL.IDX P6, R14, R13, R12, R11 ;  /* 0x0000000c0d0e7389 */ /* 0x0002a400000c000b */
[----:B012---:R-:W-:Y:S01]  /*27560*/  ENDCOLLECTIVE ;  /* 0x000000000000791b */ /* 0x007fe20003800000 */
.L_x_8224:
[----:B------:R-:W-:Y:S05]  /*27570*/  BSYNC B1 ;  /* 0x0000000000017941 */ /* 0x000fea0003800000 */
.L_x_8223:
[----:B------:R-:W-:Y:S01]  /*27580*/  IMAD.MOV.U32 R13, RZ, RZ, R32 ;  /* 0x000000ffff0d7224 */ /* 0x000fe200078e0020 */
[----:B------:R-:W-:Y:S01]  /*27590*/  MOV R12, RZ ;  /* 0x000000ff000c7202 */ /* 0x000fe20000000f00 */
[----:B------:R-:W-:Y:S01]  /*275a0*/  IMAD.MOV.U32 R11, RZ, RZ, 0x181f ;  /* 0x0000181fff0b7424 */ /* 0x000fe200078e00ff */
[----:B------:R-:W-:Y:S01]  /*275b0*/  ISETP.GE.AND P0, PT, R16, R54, PT ;  /* 0x000000361000720c */ /* 0x000fe20003f06270 */
[----:B------:R-:W-:Y:S02]  /*275c0*/  IMAD.MOV.U32 R15, RZ, RZ, -0x1 ;  /* 0xffffffffff0f7424 */ /* 0x000fe400078e00ff */
[----:B------:R-:W-:Y:S02]  /*275d0*/  IMAD.MOV.U32 R0, RZ, RZ, R14 ;  /* 0x000000ffff007224 */ /* 0x000fe400078e000e */
[----:B------:R-:W-:-:S08]  /*275e0*/  IMAD R3, R187, R6, RZ ;  /* 0x00000006bb037224 */ /* 0x000fd000078e02ff */
[----:B------:R-:W-:Y:S05]  /*275f0*/  WARPSYNC.COLLECTIVE R15, `(.L_x_8225) ;  /* 0x000000000f087348 */ /* 0x000fea0003c00000 */
[----:B------:R0:W1:Y:S02]  /*27600*/  SHFL.IDX P6, R14, R13, R12, R11 ;  /* 0x0000000c0d0e7389 */ /* 0x00006400000c000b */
[----:B01----:R-:W-:Y:S01]  /*27610*/  ENDCOLLECTIVE ;  /* 0x000000000000791b */ /* 0x003fe20003800000 */
.L_x_8225:
[----:B------:R-:W-:Y:S01]  /*27620*/  ISETP.GE.OR P1, PT, R56, R3, P0 ;  /* 0x000000033800720c */ /* 0x000fe20000726670 */
[----:B------:R-:W-:-:S12]  /*27630*/  IMAD.MOV.U32 R13, RZ, RZ, R33 ;  /* 0x000000ffff0d7224 */ /* 0x000fd800078e0021 */
[C---:B------:R-:W-:Y:S01]  /*27640*/  @!P1 IMAD.SHL.U32 R21, R16.reuse, 0x2, RZ ;  /* 0x0000000210159824 */ /* 0x040fe200078e00ff */
[----:B------:R-:W-:Y:S01]  /*27650*/  @!P1 SHF.L.U64.HI R6, R16, 0x1, R17 ;  /* 0x0000000110069819 */ /* 0x000fe20000010211 */
[----:B------:R-:W-:-:S07]  /*27660*/  IMAD.MOV.U32 R4, RZ, RZ, R14 ;  /* 0x000000ffff047224 */ /* 0x000fce00078e000e */
[----:B------:R-:W-:Y:S05]  /*27670*/  WARPSYNC.COLLECTIVE R15, `(.L_x_8226) ;  /* 0x000000000f087348 */ /* 0x000fea0003c00000 */
[----:B------:R0:W1:Y:S02]  /*27680*/  SHFL.IDX P6, R14, R13, R12, R11 ;  /* 0x0000000c0d0e7389 */ /* 0x00006400000c000b */
[----:B01----:R-:W-:Y:S01]  /*27690*/  ENDCOLLECTIVE ;  /* 0x000000000000791b */ /* 0x003fe20003800000 */
.L_x_8226:
[----:B------:R-:W-:-:S05]  /*276a0*/  @!P1 IADD3 R4, P2, R4, R21, RZ ;  /* 0x0000001504049210 */ /* 0x000fca0007f5e0ff */
[----:B------:R-:W-:Y:S02]  /*276b0*/  @!P1 IMAD.X R7, R0, 0x1, R6, P2 ;  /* 0x0000000100079824 */ /* 0x000fe400010e0606 */
[----:B------:R-:W-:Y:S02]  /*276c0*/  @!P1 IMAD.MOV.U32 R8, RZ, RZ, R4 ;  /* 0x000000ffff089224 */ /* 0x000fe400078e0004 */
[----:B------:R-:W-:Y:S02]  /*276d0*/  @!P1 IMAD.MOV.U32 R9, RZ, RZ, R7 ;  /* 0x000000ffff099224 */ /* 0x000fe400078e0007 */
[----:B------:R-:W-:Y:S02]  /*276e0*/  IMAD.MOV.U32 R13, RZ, RZ, R34 ;  /* 0x000000ffff0d7224 */ /* 0x000fe400078e0022 */
[----:B------:R-:W-:-:S07]  /*276f0*/  IMAD.MOV.U32 R5, RZ, RZ, R14 ;  /* 0x000000ffff057224 */ /* 0x000fce00078e000e */
[----:B------:R-:W-:Y:S05]  /*27700*/  WARPSYNC.COLLECTIVE R15, `(.L_x_8227) ;  /* 0x000000000f087348 */ /* 0x000fea0003c00000 */
[----:B------:R0:W1:Y:S02]  /*27710*/  SHFL.IDX P6, R14, R13, R12, R11 ;  /* 0x0000000c0d0e7389 */ /* 0x00006400000c000b */
[----:B01----:R-:W-:Y:S01]  /*27720*/  ENDCOLLECTIVE ;  /* 0x000000000000791b */ /* 0x003fe20003800000 */
.L_x_8227:
[----:B------:R-:W2:Y:S01]  /*27730*/  @!P1 LD.E.128 R8, desc[UR42][R8.64] ;  /* 0x0000002a08089980 */ /* 0x000ea2000c101d00 */
[----:B------:R-:W-:-:S05]  /*27740*/  @!P1 IADD3 R14, P2, R14, R21, RZ ;  /* 0x000000150e0e9210 */ /* 0x000fca0007f5e0ff */
[----:B------:R-:W-:Y:S02]  /*27750*/  @!P1 IMAD.X R5, R5, 0x1, R6, P2 ;  /* 0x0000000105059824 */ /* 0x000fe400010e0606 */
[----:B------:R-:W-:-:S06]  /*27760*/  @!P1 IMAD.MOV.U32 R4, RZ, RZ, R14 ;  /* 0x000000ffff049224 */ /* 0x000fcc00078e000e */
[----:B------:R-:W5:Y:S01]  /*27770*/  @!P1 LD.E.128 R4, desc[UR42][R4.64] ;  /* 0x0000002a04049980 */ /* 0x000f62000c101d00 */
[----:B------:R-:W-:Y:S02]  /*27780*/  CS2R R46, SRZ ;  /* 0x00000000002e7805 */ /* 0x000fe4000001ff00 */
[----:B------:R-:W-:Y:S01]  /*27790*/  CS2R R48, SRZ ;  /* 0x0000000000307805 */ /* 0x000fe2000001ff00 */
[----:B------:R-:W-:Y:S01]  /*277a0*/  IMAD.MOV.U32 R13, RZ, RZ, R35 ;  /* 0x000000ffff0d7224 */ /* 0x000fe200078e0023 */
[----:B------:R-:W-:Y:S02]  /*277b0*/  CS2R R50, SRZ ;  /* 0x0000000000327805 */ /* 0x000fe4000001ff00 */
[----:B------:R-:W-:Y:S02]  /*277c0*/  CS2R R44, SRZ ;  /* 0x00000000002c7805 */ /* 0x000fe4000001ff00 */
[----:B------:R-:W-:Y:S01]  /*277d0*/  CS2R R24, SRZ ;  /* 0x0000000000187805 */ /* 0x000fe2000001ff00 */
[----:B--2---:R-:W-:-:S02]  /*277e0*/  @!P1 IMAD.MOV.U32 R47, RZ, RZ, R9 ;  /* 0x000000ffff2f9224 */ /* 0x004fc400078e0009 */
[----:B------:R-:W-:Y:S02]  /*277f0*/  @!P1 IMAD.MOV.U32 R49, RZ, RZ, R11 ;  /* 0x000000ffff319224 */ /* 0x000fe400078e000b */
[----:B------:R-:W-:Y:S02]  /*27800*/  IMAD.MOV.U32 R12, RZ, RZ, R47 ;  /* 0x000000ffff0c7224 */ /* 0x000fe400078e002f */
[----:B------:R-:W-:Y:S02]  /*27810*/  IMAD.MOV.U32 R11, RZ, RZ, 0x181f ;  /* 0x0000181fff0b7424 */ /* 0x000fe400078e00ff */
[----:B------:R-:W-:Y:S01]  /*27820*/  @!P1 IMAD.MOV.U32 R46, RZ, RZ, R8 ;  /* 0x000000ffff2e9224 */ /* 0x000fe200078e0008 */
[----:B------:R-:W-:Y:S01]  /*27830*/  PRMT R67, R12, 0x7610, R67 ;  /* 0x000076100c437816 */ /* 0x000fe20000000043 */
[----:B------:R-:W-:Y:S02]  /*27840*/  IMAD.MOV.U32 R12, RZ, RZ, 0x1 ;  /* 0x00000001ff0c7424 */ /* 0x000fe400078e00ff */
[----:B------:R-:W-:-:S02]  /*27850*/  IMAD.MOV.U32 R0, RZ, RZ, R46 ;  /* 0x000000ffff007224 */ /* 0x000fc400078e002e */
[----:B------:R-:W-:-:S07]  /*27860*/  @!P1 IMAD.MOV.U32 R48, RZ, RZ, R10 ;  /* 0x000000ffff309224 */ /* 0x000fce00078e000a */
[----:B-----5:R-:W-:Y:S05]  /*27870*/  WARPSYNC.COLLECTIVE R15, `(.L_x_8228) ;  /* 0x000000000f087348 */ /* 0x020fea0003c00000 */
[----:B------:R0:W1:Y:S02]  /*27880*/  SHFL.IDX P6, R14, R13, R12, R11 ;  /* 0x0000000c0d0e7389 */ /* 0x00006400000c000b */
[----:B01---5:R-:W-:Y:S01]  /*27890*/  ENDCOLLECTIVE ;  /* 0x000000000000791b */ /* 0x023fe20003800000 */
.L_x_8228:
[----:B------:R-:W-:Y:S01]  /*278a0*/  IMAD.MOV.U32 R20, RZ, RZ, R49 ;  /* 0x000000ffff147224 */ /* 0x000fe200078e0031 */
[----:B------:R-:W-:Y:S01]  /*278b0*/  PRMT R64, R64, 0x5410, R0 ;  /* 0x0000541040407816 */ /* 0x000fe20000000000 */
[----:B------:R-:W-:Y:S01]  /*278c0*/  IMAD.MOV.U32 R10, RZ, RZ, R48 ;  /* 0x000000ffff0a7224 */ /* 0x000fe200078e0030 */
[----:B------:R-:W-:Y:S01]  /*278d0*/  @!P1 MOV R51, R7 ;  /* 0x0000000700339202 */ /* 0x000fe20000000f00 */
[----:B------:R-:W-:-:S03]  /*278e0*/  @!P1 IMAD.MOV.U32 R44, RZ, RZ, R4 ;  /* 0x000000ffff2c9224 */ /* 0x000fc600078e0004 */
[----:B------:R-:W-:Y:S01]  /*278f0*/  PRMT R37, R10, 0x5410, R20 ;  /* 0x000054100a257816 */ /* 0x000fe20000000014 */
[----:B------:R-:W-:Y:S02]  /*27900*/  @!P1 IMAD.MOV.U32 R45, RZ, RZ, R5 ;  /* 0x000000ffff2d9224 */ /* 0x000fe400078e0005 */
[----:B------:R-:W-:Y:S02]  /*27910*/  @!P1 IMAD.MOV.U32 R50, RZ, RZ, R6 ;  /* 0x000000ffff329224 */ /* 0x000fe400078e0006 */
[----:B------:R-:W-:Y:S02]  /*27920*/  IMAD.MOV.U32 R13, RZ, RZ, R32 ;  /* 0x000000ffff0d7224 */ /* 0x000fe400078e0020 */
[----:B------:R-:W-:Y:S02]  /*27930*/  IMAD.MOV.U32 R4, RZ, RZ, R44 ;  /* 0x000000ffff047224 */ /* 0x000fe400078e002c */
[----:B------:R-:W-:Y:S02]  /*27940*/  IMAD.MOV.U32 R5, RZ, RZ, R45 ;  /* 0x000000ffff057224 */ /* 0x000fe400078e002d */
[----:B------:R-:W-:-:S02]  /*27950*/  IMAD.MOV.U32 R6, RZ, RZ, R50 ;  /* 0x000000ffff067224 */ /* 0x000fc400078e0032 */
[----:B------:R-:W-:Y:S01]  /*27960*/  IMAD.MOV.U32 R7, RZ, RZ, R51 ;  /* 0x000000ffff077224 */ /* 0x000fe200078e0033 */
[----:B------:R-:W-:Y:S01]  /*27970*/  PRMT R67, R67, 0x5410, R5 ;  /* 0x0000541043437816 */ /* 0x000fe20000000005 */
[----:B------:R-:W-:Y:S01]  /*27980*/  IMAD.MOV.U32 R0, RZ, RZ, R14 ;  /* 0x000000ffff007224 */ /* 0x000fe200078e000e */
[----:B------:R-:W-:-:S07]  /*27990*/  PRMT R66, R6, 0x5410, R4 ;  /* 0x0000541006427816 */ /* 0x000fce0000000004 */
[----:B------:R-:W-:Y:S05]  /*279a0*/  WARPSYNC.COLLECTIVE R15, `(.L_x_8229) ;  /* 0x000000000f087348 */ /* 0x000fea0003c00000 */
[----:B------:R0:W1:Y:S02]  /*279b0*/  SHFL.IDX P6, R14, R13, R12, R11 ;  /* 0x0000000c0d0e7389 */ /* 0x00006400000c000b */
[----:B01----:R-:W-:Y:S01]  /*279c0*/  ENDCOLLECTIVE ;  /* 0x000000000000791b */ /* 0x003fe20003800000 */
.L_x_8229:
[----:B------:R-:W-:Y:S01]  /*279d0*/  PRMT R64, R7, 0x7610, R64 ;  /* 0x0000761007407816 */ /* 0x000fe20000000040 */
[----:B------:R-:W-:Y:S02]  /*279e0*/  IMAD.MOV.U32 R13, RZ, RZ, R33 ;  /* 0x000000ffff0d7224 */ /* 0x000fe400078e0021 */
[----:B------:R-:W-:-:S07]  /*279f0*/  IMAD.MOV.U32 R8, RZ, RZ, R14 ;  /* 0x000000ffff087224 */ /* 0x000fce00078e000e */
[----:B------:R-:W-:Y:S05]  /*27a00*/  WARPSYNC.COLLECTIVE R15, `(.L_x_8230) ;  /* 0x000000000f087348 */ /* 0x000fea0003c00000 */
[----:B------:R0:W1:Y:S02]  /*27a10*/  SHFL.IDX P6, R14, R13, R12, R11 ;  /* 0x0000000c0d0e7389 */ /* 0x00006400000c000b */
[----:B01----:R-:W-:Y:S01]  /*27a20*/  ENDCOLLECTIVE ;  /* 0x000000000000791b */ /* 0x003fe20003800000 */
.L_x_8230:
[----:B------:R-:W-:Y:S02]  /*27a30*/  IMAD.MOV.U32 R13, RZ, RZ, R34 ;  /* 0x000000ffff0d7224 */ /* 0x000fe400078e0022 */
[----:B------:R-:W-:-:S07]  /*27a40*/  IMAD.MOV.U32 R9, RZ, RZ, R14 ;  /* 0x000000ffff097224 */ /* 0x000fce00078e000e */
[----:B------:R-:W-:Y:S05]  /*27a50*/  WARPSYNC.COLLECTIVE R15, `(.L_x_8231) ;  /* 0x000000000f087348 */ /* 0x000fea0003c00000 */
[----:B------:R0:W1:Y:S02]  /*27a60*/  SHFL.IDX P6, R14, R13, R12, R11 ;  /* 0x0000000c0d0e7389 */ /* 0x00006400000c000b */
[----:B01----:R-:W-:Y:S01]  /*27a70*/  ENDCOLLECTIVE ;  /* 0x000000000000791b */ /* 0x003fe20003800000 */
.L_x_8231:
[----:B------:R-:W-:Y:S05]  /*27a80*/  BRA `(.L_x_8232) ;  /* 0xfffffe4c00847947 */ /* 0x000fea000383ffff */
.L_x_7895:
[----:B------:R-:W-:Y:S01]  /*27a90*/  BSSY B1, `(.L_x_8233) ;  /* 0x0000008000017945 */ /* 0x000fe20003800000 */
[----:B------:R-:W-:Y:S02]  /*27aa0*/  IMAD.MOV.U32 R13, RZ, RZ, R35 ;  /* 0x000000ffff0d7224 */ /* 0x000fe400078e0023 */
[----:B------:R-:W-:Y:S02]  /*27ab0*/  IMAD.MOV.U32 R12, RZ, RZ, 0x2 ;  /* 0x00000002ff0c7424 */ /* 0x000fe400078e00ff */
[----:B------:R-:W-:Y:S02]  /*27ac0*/  IMAD.MOV.U32 R11, RZ, RZ, 0x181f ;  /* 0x0000181fff0b7424 */ /* 0x000fe400078e00ff */
[----:B0-----:R-:W-:-:S07]  /*27ad0*/  IMAD.MOV.U32 R15, RZ, RZ, -0x1 ;  /* 0xffffffffff0f7424 */ /* 0x001fce00078e00ff */
[----:B------:R-:W-:Y:S05]  /*27ae0*/  WARPSYNC.COLLECTIVE R15, `(.L_x_8234) ;  /* 0x000000000f087348 */ /* 0x000fea0003c00000 */
[----:B------:R0:W1:Y:S02]  /*27af0*/  SHFL.IDX P6, R14, R13, R12, R11 ;  /* 0x0000000c0d0e7389 */ /* 0x00006400000c000b */
[----:B01----:R-:W-:Y:S01]  /*27b00*/  ENDCOLLECTIVE ;  /* 0x000000000000791b */ /* 0x003fe20003800000 */
.L_x_8234:
[----:B------:R-:W-:Y:S05]  /*27b10*/  BSYNC B1 ;  /* 0x0000000000017941 */ /* 0x000fea0003800000 */
.L_x_8233:
[----:B------:R-:W-:Y:S02]  /*27b20*/  IMAD.MOV.U32 R13, RZ, RZ, R32 ;  /* 0x000000ffff0d7224 */ /* 0x000fe400078e0020 */
[----:B------:R-:W-:Y:S02]  /*27b30*/  IMAD.MOV.U32 R12, RZ, RZ, 0x2 ;  /* 0x00000002ff0c7424 */ /* 0x000fe400078e00ff */
[----:B------:R-:W-:Y:S02]  /*27b40*/  IMAD.MOV.U32 R11, RZ, RZ, 0x181f ;  /* 0x0000181fff0b7424 */ /* 0x000fe400078e00ff */
[----:B------:R-:W-:Y:S02]  /*27b50*/  IMAD.MOV.U32 R15, RZ, RZ, -0x1 ;  /* 0xffffffffff0f7424 */ /* 0x000fe400078e00ff */
[----:B------:R-:W-:Y:S02]  /*27b60*/  IMAD.MOV.U32 R0, RZ, RZ, R14 ;  /* 0x000000ffff007224 */ /* 0x000fe400078e000e */
[----:B------:R-:W-:-:S07]  /*27b70*/  VIADD R10, R56, 0x40 ;  /* 0x00000040380a7836 */ /* 0x000fce0000000000 */
[----:B------:R-:W-:Y:S05]  /*27b80*/  WARPSYNC.COLLECTIVE R15, `(.L_x_8235) ;  /* 0x000000000f087348 */ /* 0x000fea0003c00000 */
[----:B------:R0:W1:Y:S02]  /*27b90*/  SHFL.IDX P6, R14, R13, R12, R11 ;  /* 0x0000000c0d0e7389 */ /* 0x00006400000c000b */
[----:B01----:R-:W-:Y:S01]  /*27ba0*/  ENDCOLLECTIVE ;  /* 0x000000000000791b */ /* 0x003fe20003800000 */
.L_x_8235:
        /* <DEDUP_REMOVED lines=8> */
.L_x_8236:
[----:B------:R-:W-:-:S05]  /*27c30*/  @!P1 IADD3 R8, P2, R8, R21, RZ ;  /* 0x0000001508089210 */ /* 0x000fca0007f5e0ff */
[----:B------:R-:W-:Y:S02]  /*27c40*/  @!P1 IMAD.X R9, R0, 0x1, R29, P2 ;  /* 0x0000000100099824 */ /* 0x000fe400010e061d */
[----:B------:R-:W-:Y:S02]  /*27c50*/  IMAD.MOV.U32 R13, RZ, RZ, R34 ;  /* 0x000000ffff0d7224 */ /* 0x000fe400078e0022 */
[----:B------:R-:W-:-:S07]  /*27c60*/  IMAD.MOV.U32 R20, RZ, RZ, R14 ;  /* 0x000000ffff147224 */ /* 0x000fce00078e000e */
[----:B------:R-:W-:Y:S05]  /*27c70*/  WARPSYNC.COLLECTIVE R15, `(.L_x_8237) ;  /* 0x000000000f087348 */ /* 0x000fea0003c00000 */
[----:B------:R0:W1:Y:S02]  /*27c80*/  SHFL.IDX P6, R14, R13, R12, R11 ;  /* 0x0000000c0d0e7389 */ /* 0x00006400000c000b */
[----:B01----:R-:W-:Y:S01]  /*27c90*/  ENDCOLLECTIVE ;  /* 0x000000000000791b */ /* 0x003fe20003800000 */
.L_x_8237:
[----:B------:R-:W2:Y:S01]  /*27ca0*/  @!P1 LD.E.128 R8, desc[UR42][R8.64] ;  /* 0x0000002a08089980 */ /* 0x000ea2000c101d00 */
[----:B------:R-:W-:-:S05]  /*27cb0*/  @!P1 IADD3 R28, P2, R14, R21, RZ ;  /* 0x000000150e1c9210 */ /* 0x000fca0007f5e0ff */
[----:B------:R-:W-:-:S06]  /*27cc0*/  @!P1 IMAD.X R29, R20, 0x1, R29, P2 ;  /* 0x00000001141d9824 */ /* 0x000fcc00010e061d */
[----:B------:R-:W5:Y:S01]  /*27cd0*/  @!P1 LD.E.128 R28, desc[UR42][R28.64] ;  /* 0x0000002a1c1c9980 */ /* 0x000f62000c101d00 */
[----:B------:R-:W-:Y:S02]  /*27ce0*/  CS2R R20, SRZ ;  /* 0x0000000000147805 */ /* 0x000fe4000001ff00 */
[----:B------:R-:W-:Y:S01]  /*27cf0*/  CS2R R38, SRZ ;  /* 0x0000000000267805 */ /* 0x000fe2000001ff00 */
[----:B------:R-:W-:Y:S01]  /*27d00*/  IMAD.MOV.U32 R13, RZ, RZ, R35 ;  /* 0x000000ffff0d7224 */ /* 0x000fe200078e0023 */
[----:B------:R-:W-:Y:S02]  /*27d10*/  CS2R R40, SRZ ;  /* 0x0000000000287805 */ /* 0x000fe4000001ff00 */
[----:B------:R-:W-:Y:S01]  /*27d20*/  CS2R R42, SRZ ;  /* 0x00000000002a7805 */ /* 0x000fe2000001ff00 */
[----:B--2---:R-:W-:Y:S02]  /*27d30*/  @!P1 IMAD.MOV.U32 R20, RZ, RZ, R8 ;  /* 0x000000ffff149224 */ /* 0x004fe400078e0008 */
[----:B------:R-:W-:-:S02]  /*27d40*/  @!P1 IMAD.MOV.U32 R21, RZ, RZ, R9 ;  /* 0x000000ffff159224 */ /* 0x000fc400078e0009 */
[----:B------:R-:W-:Y:S02]  /*27d50*/  IMAD.MOV.U32 R0, RZ, RZ, R20 ;  /* 0x000000ffff007224 */ /* 0x000fe400078e0014 */
[----:B------:R-:W-:Y:S02]  /*27d60*/  IMAD.MOV.U32 R12, RZ, RZ, R21 ;  /* 0x000000ffff0c7224 */ /* 0x000fe400078e0015 */
[----:B------:R-:W-:Y:S02]  /*27d70*/  @!P1 IMAD.MOV.U32 R39, RZ, RZ, R11 ;  /* 0x000000ffff279224 */ /* 0x000fe400078e000b */
[----:B------:R-:W-:Y:S01]  /*27d80*/  IMAD.MOV.U32 R11, RZ, RZ, 0x181f ;  /* 0x0000181fff0b7424 */ /* 0x000fe200078e00ff */
[----:B------:R-:W-:Y:S01]  /*27d90*/  PRMT R59, R0, 0x5410, R12 ;  /* 0x00005410003b7816 */ /* 0x000fe2000000000c */
[----:B------:R-:W-:Y:S02]  /*27da0*/  IMAD.MOV.U32 R12, RZ, RZ, 0x3 ;  /* 0x00000003ff0c7424 */ /* 0x000fe400078e00ff */
[----:B------:R-:W-:-:S02]  /*27db0*/  @!P1 IMAD.MOV.U32 R38, RZ, RZ, R10 ;  /* 0x000000ffff269224 */ /* 0x000fc400078e000a */
[----:B------:R-:W-:-:S07]  /*27dc0*/  IMAD.MOV.U32 R9, RZ, RZ, R39 ;  /* 0x000000ffff097224 */ /* 0x000fce00078e0027 */
[----:B-----5:R-:W-:Y:S05]  /*27dd0*/  WARPSYNC.COLLECTIVE R15, `(.L_x_8238) ;  /* 0x000000000f087348 */ /* 0x020fea0003c00000 */
[----:B------:R0:W1:Y:S02]  /*27de0*/  SHFL.IDX P6, R14, R13, R12, R11 ;  /* 0x0000000c0d0e7389 */ /* 0x00006400000c000b */
[----:B01---5:R-:W-:Y:S01]  /*27df0*/  ENDCOLLECTIVE ;  /* 0x000000000000791b */ /* 0x023fe20003800000 */
.L_x_8238:
[----:B------:R-:W-:Y:S02]  /*27e00*/  IMAD.MOV.U32 R8, RZ, RZ, R38 ;  /* 0x000000ffff087224 */ /* 0x000fe400078e0026 */
[----:B------:R-:W-:Y:S02]  /*27e10*/  @!P1 IMAD.MOV.U32 R40, RZ, RZ, R28 ;  /* 0x000000ffff289224 */ /* 0x000fe400078e001c */
[----:B------:R-:W-:Y:S01]  /*27e20*/  @!P1 IMAD.MOV.U32 R41, RZ, RZ, R29 ;  /* 0x000000ffff299224 */ /* 0x000fe200078e001d */
[----:B------:R-:W-:Y:S01]  /*27e30*/  PRMT R52, R8, 0x5410, R9 ;  /* 0x0000541008347816 */ /* 0x000fe20000000009 */
[----:B------:R-:W-:Y:S02]  /*27e40*/  @!P1 IMAD.MOV.U32 R42, RZ, RZ, R30 ;  /* 0x000000ffff2a9224 */ /* 0x000fe400078e001e */
[----:B------:R-:W-:Y:S02]  /*27e50*/  @!P1 IMAD.MOV.U32 R43, RZ, RZ, R31 ;  /* 0x000000ffff2b9224 */ /* 0x000fe400078e001f */
[----:B------:R-:W-:-:S02]  /*27e60*/  IMAD.MOV.U32 R8, RZ, RZ, R40 ;  /* 0x000000ffff087224 */ /* 0x000fc400078e0028 */
[----:B------:R-:W-:Y:S02]  /*27e70*/  IMAD.MOV.U32 R13, RZ, RZ, R32 ;  /* 0x000000ffff0d7224 */ /* 0x000fe400078e0020 */
[----:B------:R-:W-:Y:S02]  /*27e80*/  IMAD.MOV.U32 R9, RZ, RZ, R41 ;  /* 0x000000ffff097224 */ /* 0x000fe400078e0029 */
[----:B------:R-:W-:-:S03]  /*27e90*/  IMAD.MOV.U32 R10, RZ, RZ, R42 ;  /* 0x000000ffff0a7224 */ /* 0x000fc600078e002a */
[----:B------:R-:W-:Y:S02]  /*27ea0*/  PRMT R62, R8, 0x5410, R9 ;  /* 0x00005410083e7816 */ /* 0x000fe40000000009 */
[----:B------:R-:W-:Y:S01]  /*27eb0*/  CS2R R8, SRZ ;  /* 0x0000000000087805 */ /* 0x000fe2000001ff00 */
[----:B------:R-:W-:-:S07]  /*27ec0*/  IMAD.MOV.U32 R0, RZ, RZ, R14 ;  /* 0x000000ffff007224 */ /* 0x000fce00078e000e */
[----:B------:R-:W-:Y:S05]  /*27ed0*/  WARPSYNC.COLLECTIVE R15, `(.L_x_8239) ;  /* 0x000000000f087348 */ /* 0x000fea0003c00000 */
[----:B------:R0:W1:Y:S02]  /*27ee0*/  SHFL.IDX P6, R14, R13, R12, R11 ;  /* 0x0000000c0d0e7389 */ /* 0x00006400000c000b */
[----:B01----:R-:W-:Y:S01]  /*27ef0*/  ENDCOLLECTIVE ;  /* 0x000000000000791b */ /* 0x003fe20003800000 */
.L_x_8239:
[----:B------:R-:W-:Y:S01]  /*27f00*/  IMAD.MOV.U32 R13, RZ, RZ, R33 ;  /* 0x000000ffff0d7224 */ /* 0x000fe200078e0021 */
[----:B------:R-:W-:-:S07]  /*27f10*/  MOV R32, R14 ;  /* 0x0000000e00207202 */ /* 0x000fce0000000f00 */
[----:B------:R-:W-:Y:S05]  /*27f20*/  WARPSYNC.COLLECTIVE R15, `(.L_x_8240) ;  /* 0x000000000f087348 */ /* 0x000fea0003c00000 */
[----:B------:R0:W1:Y:S02]  /*27f30*/  SHFL.IDX P6, R14, R13, R12, R11 ;  /* 0x0000000c0d0e7389 */ /* 0x00006400000c000b */
[----:B01----:R-:W-:Y:S01]  /*27f40*/  ENDCOLLECTIVE ;  /* 0x000000000000791b */ /* 0x003fe20003800000 */
.L_x_8240:
[----:B------:R-:W-:Y:S02]  /*27f50*/  IMAD.MOV.U32 R13, RZ, RZ, R34 ;  /* 0x000000ffff0d7224 */ /* 0x000fe400078e0022 */
[----:B------:R-:W-:-:S07]  /*27f60*/  IMAD.MOV.U32 R33, RZ, RZ, R14 ;  /* 0x000000ffff217224 */ /* 0x000fce00078e000e */
[----:B------:R-:W-:Y:S05]  /*27f70*/  WARPSYNC.COLLECTIVE R15, `(.L_x_8241) ;  /* 0x000000000f087348 */ /* 0x000fea0003c00000 */
[----:B------:R0:W1:Y:S02]  /*27f80*/  SHFL.IDX P6, R14, R13, R12, R11 ;  /* 0x0000000c0d0e7389 */ /* 0x00006400000c000b */
[----:B01----:R-:W-:Y:S01]  /*27f90*/  ENDCOLLECTIVE ;  /* 0x000000000000791b */ /* 0x003fe20003800000 */
.L_x_8241:
[----:B------:R-:W-:-:S05]  /*27fa0*/  IMAD.MOV.U32 R11, RZ, RZ, R43 ;  /* 0x000000ffff0b7224 */ /* 0x000fca00078e002b */
[----:B------:R-:W-:Y:S01]  /*27fb0*/  PRMT R63, R10, 0x5410, R11 ;  /* 0x000054100a3f7816 */ /* 0x000fe2000000000b */
[----:B------:R-:W-:Y:S01]  /*27fc0*/  IMAD.MOV.U32 R34, RZ, RZ, R14 ;  /* 0x000000ffff227224 */ /* 0x000fe200078e000e */
[----:B------:R-:W-:Y:S06]  /*27fd0*/  BRA `(.L_x_8242) ;  /* 0xfffffe4c00647947 */ /* 0x000fec000383ffff */
.L_x_7899:
[----:B0-----:R0:W1:Y:S02]  /*27fe0*/  SYNCS.PHASECHK.TRANS64.TRYWAIT P4, [R2+URZ+0x28800], R29 ;  /* 0x0288001d020075a7 */ /* 0x001064000808017f */
[----:B-1----:R-:W-:Y:S05]  /*27ff0*/  @!P4 NANOSLEEP.SYNCS 0x989680 ;  /* 0x009896800000c95d */ /* 0x002fea0003900000 */
[----:B------:R-:W1:Y:S02]  /*28000*/  @!P4 SYNCS.PHASECHK.TRANS64 P4, [R2+URZ+0x28800], R29 ;  /* 0x0288001d0200c5a7 */ /* 0x000e64000808007f */
[----:B-1----:R-:W-:Y:S05]  /*28010*/  @!P4 BRA `(.L_x_7899) ;  /* 0xfffffffc00f0c947 */ /* 0x002fea000383ffff */
[----:B------:R-:W-:Y:S05]  /*28020*/  BRA `(.L_x_8243) ;  /* 0xfffffe4c00fc7947 */ /* 0x000fea000383ffff */
.L_x_7909:
[----:B-1----:R1:W2:Y:S02]  /*28030*/  SYNCS.PHASECHK.TRANS64.TRYWAIT P2, [R3+URZ+0x28830], R0 ;  /* 0x02883000030075a7 */ /* 0x0022a4000804017f */
[----:B--2---:R-:W-:Y:S05]  /*28040*/  @!P2 NANOSLEEP.SYNCS 0x989680 ;  /* 0x009896800000a95d */ /* 0x004fea0003900000 */
[----:B------:R-:W2:Y:S02]  /*28050*/  @!P2 SYNCS.PHASECHK.TRANS64 P2, [R3+URZ+0x28830], R0 ;  /* 0x028830000300a5a7 */ /* 0x000ea4000804007f */
[----:B--2---:R-:W-:Y:S05]  /*28060*/  @!P2 BRA `(.L_x_7909) ;  /* 0xfffffffc00f0a947 */ /* 0x004fea000383ffff */
[----:B------:R-:W-:Y:S05]  /*28070*/  BRA `(.L_x_7908) ;  /* 0xfffffe6800787947 */ /* 0x000fea000383ffff */
.L_x_7927:
[----:B-1----:R1:W2:Y:S02]  /*28080*/  SYNCS.PHASECHK.TRANS64.TRYWAIT P5, [R11+URZ+0x28830], R6 ;  /* 0x028830060b0075a7 */ /* 0x0022a400080a017f */
[----:B--2---:R-:W-:Y:S05]  /*28090*/  @!P5 NANOSLEEP.SYNCS 0x989680 ;  /* 0x009896800000d95d */ /* 0x004fea0003900000 */
[----:B------:R-:W2:Y:S02]  /*280a0*/  @!P5 SYNCS.PHASECHK.TRANS64 P5, [R11+URZ+0x28830], R6 ;  /* 0x028830060b00d5a7 */ /* 0x000ea400080a007f */
[----:B--2---:R-:W-:Y:S05]  /*280b0*/  @!P5 BRA `(.L_x_7927) ;  /* 0xfffffffc00f0d947 */ /* 0x004fea000383ffff */
[----:B------:R-:W-:Y:S05]  /*280c0*/  BRA `(.L_x_7926) ;  /* 0xfffffe9c004c7947 */ /* 0x000fea000383ffff */
.L_x_7931:
[----:B-1----:R1:W2:Y:S02]  /*280d0*/  SYNCS.PHASECHK.TRANS64.TRYWAIT P4, [R10+URZ+0x28850], R6 ;  /* 0x028850060a0075a7 */ /* 0x0022a4000808017f */
[----:B--2---:R-:W-:Y:S05]  /*280e0*/  @!P4 NANOSLEEP.SYNCS 0x989680 ;  /* 0x009896800000c95d */ /* 0x004fea0003900000 */
[----:B------:R-:W2:Y:S02]  /*280f0*/  @!P4 SYNCS.PHASECHK.TRANS64 P4, [R10+URZ+0x28850], R6 ;  /* 0x028850060a00c5a7 */ /* 0x000ea4000808007f */
[----:B--2---:R-:W-:Y:S05]  /*28100*/  @!P4 BRA `(.L_x_7931) ;  /* 0xfffffffc00f0c947 */ /* 0x004fea000383ffff */
[----:B------:R-:W-:Y:S05]  /*28110*/  BRA `(.L_x_7928) ;  /* 0xfffffea0004c7947 */ /* 0x000fea000383ffff */
.L_x_7950:
[----:B-1----:R1:W2:Y:S02]  /*28120*/  SYNCS.PHASECHK.TRANS64.TRYWAIT P3, [R0+URZ+0x28830], R11 ;  /* 0x0288300b000075a7 */ /* 0x0022a4000806017f */
[----:B--2---:R-:W-:Y:S05]  /*28130*/  @!P3 NANOSLEEP.SYNCS 0x989680 ;  /* 0x009896800000b95d */ /* 0x004fea0003900000 */
[----:B------:R-:W2:Y:S02]  /*28140*/  @!P3 SYNCS.PHASECHK.TRANS64 P3, [R0+URZ+0x28830], R11 ;  /* 0x0288300b0000b5a7 */ /* 0x000ea4000806007f */
[----:B--2---:R-:W-:Y:S05]  /*28150*/  @!P3 BRA `(.L_x_7950) ;  /* 0xfffffffc00f0b947 */ /* 0x004fea000383ffff */
[----:B------:R-:W-:Y:S05]  /*28160*/  BRA `(.L_x_7949) ;  /* 0xfffffed000587947 */ /* 0x000fea000383ffff */
.L_x_7954:
[----:B-1----:R1:W2:Y:S02]  /*28170*/  SYNCS.PHASECHK.TRANS64.TRYWAIT P2, [R8+URZ+0x28850], R0 ;  /* 0x02885000080075a7 */ /* 0x0022a4000804017f */
[----:B--2---:R-:W-:Y:S05]  /*28180*/  @!P2 NANOSLEEP.SYNCS 0x989680 ;  /* 0x009896800000a95d */ /* 0x004fea0003900000 */
[----:B------:R-:W2:Y:S02]  /*28190*/  @!P2 SYNCS.PHASECHK.TRANS64 P2, [R8+URZ+0x28850], R0 ;  /* 0x028850000800a5a7 */ /* 0x000ea4000804007f */
[----:B--2---:R-:W-:Y:S05]  /*281a0*/  @!P2 BRA `(.L_x_7954) ;  /* 0xfffffffc00f0a947 */ /* 0x004fea000383ffff */
[----:B------:R-:W-:Y:S05]  /*281b0*/  BRA `(.L_x_7951) ;  /* 0xfffffed400587947 */ /* 0x000fea000383ffff */
.L_x_7961:
[----:B-1----:R1:W2:Y:S02]  /*281c0*/  SYNCS.PHASECHK.TRANS64.TRYWAIT P3, [R0+URZ+0x28830], R11 ;  /* 0x0288300b000075a7 */ /* 0x0022a4000806017f */
[----:B--2---:R-:W-:Y:S05]  /*281d0*/  @!P3 NANOSLEEP.SYNCS 0x989680 ;  /* 0x009896800000b95d */ /* 0x004fea0003900000 */
[----:B------:R-:W2:Y:S02]  /*281e0*/  @!P3 SYNCS.PHASECHK.TRANS64 P3, [R0+URZ+0x28830], R11 ;  /* 0x0288300b0000b5a7 */ /* 0x000ea4000806007f */
[----:B--2---:R-:W-:Y:S05]  /*281f0*/  @!P3 BRA `(.L_x_7961) ;  /* 0xfffffffc00f0b947 */ /* 0x004fea000383ffff */
[----:B------:R-:W-:Y:S05]  /*28200*/  BRA `(.L_x_7960) ;  /* 0xfffffef000ac7947 */ /* 0x000fea000383ffff */
.L_x_7965:
[----:B-1----:R1:W2:Y:S02]  /*28210*/  SYNCS.PHASECHK.TRANS64.TRYWAIT P2, [R8+URZ+0x28850], R0 ;  /* 0x02885000080075a7 */ /* 0x0022a4000804017f */
[----:B--2---:R-:W-:Y:S05]  /*28220*/  @!P2 NANOSLEEP.SYNCS 0x989680 ;  /* 0x009896800000a95d */ /* 0x004fea0003900000 */
[----:B------:R-:W2:Y:S02]  /*28230*/  @!P2 SYNCS.PHASECHK.TRANS64 P2, [R8+URZ+0x28850], R0 ;  /* 0x028850000800a5a7 */ /* 0x000ea4000804007f */
[----:B--2---:R-:W-:Y:S05]  /*28240*/  @!P2 BRA `(.L_x_7965) ;  /* 0xfffffffc00f0a947 */ /* 0x004fea000383ffff */
[----:B------:R-:W-:Y:S05]  /*28250*/  BRA `(.L_x_7962) ;  /* 0xfffffef400ac7947 */ /* 0x000fea000383ffff */
.L_x_7978:
[----:B-1----:R1:W2:Y:S02]  /*28260*/  SYNCS.PHASECHK.TRANS64.TRYWAIT P0, [R10+URZ+0x28850], R3 ;  /* 0x028850030a0075a7 */ /* 0x0022a4000800017f */
[----:B--2---:R-:W-:Y:S05]  /*28270*/  @!P0 NANOSLEEP.SYNCS 0x989680 ;  /* 0x009896800000895d */ /* 0x004fea0003900000 */
[----:B------:R-:W2:Y:S02]  /*28280*/  @!P0 SYNCS.PHASECHK.TRANS64 P0, [R10+URZ+0x28850], R3 ;  /* 0x028850030a0085a7 */ /* 0x000ea4000800007f */
[----:B--2---:R-:W-:Y:S05]  /*28290*/  @!P0 BRA `(.L_x_7978) ;  /* 0xfffffffc00f08947 */ /* 0x004fea000383ffff */
[----:B------:R-:W-:Y:S05]  /*282a0*/  BRA `(.L_x_7977) ;  /* 0xffffff2000f47947 */ /* 0x000fea000383ffff */
.L_x_7983:
[----:B------:R-:W-:Y:S02]  /*282b0*/  IMAD.MOV.U32 R13, RZ, RZ, R8 ;  /* 0x000000ffff0d7224 */ /* 0x000fe400078e0008 */
[----:B------:R-:W-:Y:S02]  /*282c0*/  IMAD.MOV.U32 R12, RZ, RZ, RZ ;  /* 0x000000ffff0c7224 */ /* 0x000fe400078e00ff */
[----:B------:R-:W-:Y:S02]  /*282d0*/  IMAD.MOV.U32 R11, RZ, RZ, 0x181f ;  /* 0x0000181fff0b7424 */ /* 0x000fe400078e00ff */
[----:B------:R-:W-:-:S07]  /*282e0*/  IMAD.MOV.U32 R15, RZ, RZ, -0x1 ;  /* 0xffffffffff0f7424 */ /* 0x000fce00078e00ff */
[----:B-----5:R-:W-:Y:S05]  /*282f0*/  WARPSYNC.COLLECTIVE R15, `(.L_x_8244) ;  /* 0x000000000f087348 */ /* 0x020fea0003c00000 */
[----:B------:R0:W1:Y:S02]  /*28300*/  SHFL.IDX P6, R14, R13, R12, R11 ;  /* 0x0000000c0d0e7389 */ /* 0x00006400000c000b */
[----:B01---5:R-:W-:Y:S01]  /*28310*/  ENDCOLLECTIVE ;  /* 0x000000000000791b */ /* 0x023fe20003800000 */
.L_x_8244:
[----:B------:R-:W-:Y:S02]  /*28320*/  IMAD.MOV.U32 R13, RZ, RZ, R0 ;  /* 0x000000ffff0d7224 */ /* 0x000fe400078e0000 */
[----:B------:R-:W-:-:S07]  /*28330*/  IMAD.MOV.U32 R3, RZ, RZ, R14 ;  /* 0x000000ffff037224 */ /* 0x000fce00078e000e */
[----:B------:R-:W-:Y:S05]  /*28340*/  WARPSYNC.COLLECTIVE R15, `(.L_x_8245) ;  /* 0x000000000f087348 */ /* 0x000fea0003c00000 */
[----:B------:R0:W1:Y:S02]  /*28350*/  SHFL.IDX P6, R14, R13, R12, R11 ;  /* 0x0000000c0d0e7389 */ /* 0x00006400000c000b */
[----:B01----:R-:W-:Y:S01]  /*28360*/  ENDCOLLECTIVE ;  /* 0x000000000000791b */ /* 0x003fe20003800000 */
.L_x_8245:
[----:B------:R-:W-:Y:S05]  /*28370*/  BRA `(.L_x_8246) ;  /* 0xffffff3c00c47947 */ /* 0x000fea000383ffff */
.L_x_7986:
[----:B------:R-:W-:Y:S01]  /*28380*/  BSSY B1, `(.L_x_8247) ;  /* 0x0000008000017945 */ /* 0x000fe20003800000 */
[----:B------:R-:W-:Y:S02]  /*28390*/  IMAD.MOV.U32 R13, RZ, RZ, R8 ;  /* 0x000000ffff0d7224 */ /* 0x000fe400078e0008 */
[----:B------:R-:W-:Y:S02]  /*283a0*/  IMAD.MOV.U32 R12, RZ, RZ, 0x1 ;  /* 0x00000001ff0c7424 */ /* 0x000fe400078e00ff */
[----:B---3--:R-:W-:Y:S02]  /*283b0*/  IMAD.MOV.U32 R11, RZ, RZ, 0x181f ;  /* 0x0000181fff0b7424 */ /* 0x008fe400078e00ff */
[----:B------:R-:W-:-:S07]  /*283c0*/  IMAD.MOV.U32 R15, RZ, RZ, -0x1 ;  /* 0xffffffffff0f7424 */ /* 0x000fce00078e00ff */
[----:B012--5:R-:W-:Y:S05]  /*283d0*/  WARPSYNC.COLLECTIVE R15, `(.L_x_8248) ;  /* 0x000000000f087348 */ /* 0x027fea0003c00000 */
[----:B--2---:R2:W3:Y:S02]  /*283e0*/  SHFL.IDX P6, R14, R13, R12, R11 ;  /* 0x0000000c0d0e7389 */ /* 0x0044e400000c000b */
[----:B0123-5:R-:W-:Y:S01]  /*283f0*/  ENDCOLLECTIVE ;  /* 0x000000000000791b */ /* 0x02ffe20003800000 */
.L_x_8248:
[----:B------:R-:W-:Y:S05]  /*28400*/  BSYNC B1 ;  /* 0x0000000000017941 */ /* 0x000fea0003800000 */
.L_x_8247:
        /* <DEDUP_REMOVED lines=8> */
.L_x_8249:
[----:B------:R-:W-:Y:S05]  /*28490*/  BRA `(.L_x_8250) ;  /* 0xffffff3c00c07947 */ /* 0x000fea000383ffff */
.L_x_7989:
[----:B------:R-:W-:Y:S01]  /*284a0*/  BSSY B1, `(.L_x_8251) ;  /* 0x0000008000017945 */ /* 0x000fe20003800000 */
[----:B------:R-:W-:Y:S01]  /*284b0*/  IMAD.MOV.U32 R13, RZ, RZ, R8 ;  /* 0x000000ffff0d7224 */ /* 0x000fe200078e0008 */
[----:B---3--:R-:W-:Y:S01]  /*284c0*/  MOV R15, 0xffffffff ;  /* 0xffffffff000f7802 */ /* 0x008fe20000000f00 */
[----:B------:R-:W-:Y:S02]  /*284d0*/  IMAD.MOV.U32 R12, RZ, RZ, 0x2 ;  /* 0x00000002ff0c7424 */ /* 0x000fe400078e00ff */
[----:B------:R-:W-:-:S07]  /*284e0*/  IMAD.MOV.U32 R11, RZ, RZ, 0x181f ;  /* 0x0000181fff0b7424 */ /* 0x000fce00078e00ff */
[----:B012-4-:R-:W-:Y:S05]  /*284f0*/  WARPSYNC.COLLECTIVE R15, `(.L_x_8252) ;  /* 0x000000000f087348 */ /* 0x017fea0003c00000 */
[----:B--2---:R2:W3:Y:S02]  /*28500*/  SHFL.IDX P6, R14, R13, R12, R11 ;  /* 0x0000000c0d0e7389 */ /* 0x0044e400000c000b */
[----:B01234-:R-:W-:Y:S01]  /*28510*/  ENDCOLLECTIVE ;  /* 0x000000000000791b */ /* 0x01ffe20003800000 */
.L_x_8252:
[----:B------:R-:W-:Y:S05]  /*28520*/  BSYNC B1 ;  /* 0x0000000000017941 */ /* 0x000fea0003800000 */
.L_x_8251:
        /* <DEDUP_REMOVED lines=8> */
.L_x_8253:
[----:B------:R-:W-:Y:S05]  /*285b0*/  BRA `(.L_x_8254) ;  /* 0xffffff3c00c07947 */ /* 0x000fea000383ffff */
.L_x_7992:
        /* <DEDUP_REMOVED lines=8> */
.L_x_8256:
[----:B------:R-:W-:Y:S05]  /*28640*/  BSYNC B1 ;  /* 0x0000000000017941 */ /* 0x000fea0003800000 */
.L_x_8255:
        /* <DEDUP_REMOVED lines=8> */
.L_x_8257:
[----:B------:R-:W-:Y:S05]  /*286d0*/  BRA `(.L_x_8258) ;  /* 0xffffff3c00c07947 */ /* 0x000fea000383ffff */
.L_x_7994:
[----:B------:R-:W-:Y:S02]  /*286e0*/  IMAD.MOV.U32 R13, RZ, RZ, R4 ;  /* 0x000000ffff0d7224 */ /* 0x000fe400078e0004 */
[----:B------:R-:W-:Y:S02]  /*286f0*/  IMAD.MOV.U32 R12, RZ, RZ, RZ ;  /* 0x000000ffff0c7224 */ /* 0x000fe400078e00ff */
[----:B------:R-:W-:Y:S02]  /*28700*/  IMAD.MOV.U32 R11, RZ, RZ, 0x1c1f ;  /* 0x00001c1fff0b7424 */ /* 0x000fe400078e00ff */
[----:B------:R-:W-:-:S07]  /*28710*/  IMAD.MOV.U32 R15, RZ, RZ, -0x1 ;  /* 0xffffffffff0f7424 */ /* 0x000fce00078e00ff */
[----:B------:R-:W-:Y:S05]  /*28720*/  WARPSYNC.COLLECTIVE R15, `(.L_x_8259) ;  /* 0x000000000f087348 */ /* 0x000fea0003c00000 */
[----:B------:R0:W1:Y:S02]  /*28730*/  SHFL.IDX P6, R14, R13, R12, R11 ;  /* 0x0000000c0d0e7389 */ /* 0x00006400000c000b */
[----:B01----:R-:W-:Y:S01]  /*28740*/  ENDCOLLECTIVE ;  /* 0x000000000000791b */ /* 0x003fe20003800000 */
.L_x_8259:
[----:B------:R-:W-:Y:S02]  /*28750*/  IMAD.MOV.U32 R13, RZ, RZ, R3 ;  /* 0x000000ffff0d7224 */ /* 0x000fe400078e0003 */
[----:B------:R-:W-:-:S07]  /*28760*/  IMAD.MOV.U32 R0, RZ, RZ, R14 ;  /* 0x000000ffff007224 */ /* 0x000fce00078e000e */
[----:B------:R-:W-:Y:S05]  /*28770*/  WARPSYNC.COLLECTIVE R15, `(.L_x_8260) ;  /* 0x000000000f087348 */ /* 0x000fea0003c00000 */
[----:B------:R0:W1:Y:S02]  /*28780*/  SHFL.IDX P6, R14, R13, R12, R11 ;  /* 0x0000000c0d0e7389 */ /* 0x00006400000c000b */
[----:B01----:R-:W-:Y:S01]  /*28790*/  ENDCOLLECTIVE ;  /* 0x000000000000791b */ /* 0x003fe20003800000 */
.L_x_8260:
[----:B------:R-:W-:Y:S05]  /*287a0*/  BRA `(.L_x_8261) ;  /* 0xffffff40007c7947 */ /* 0x000fea000383ffff */
.L_x_7997:
[----:B------:R-:W-:Y:S01]  /*287b0*/  BSSY B1, `(.L_x_8262) ;  /* 0x0000008000017945 */ /* 0x000fe20003800000 */
[----:B0-----:R-:W-:Y:S02]  /*287c0*/  IMAD.MOV.U32 R13, RZ, RZ, R4 ;  /* 0x000000ffff0d7224 */ /* 0x001fe400078e0004 */
[----:B------:R-:W-:Y:S02]  /*287d0*/  IMAD.MOV.U32 R12, RZ, RZ, 0x1 ;  /* 0x00000001ff0c7424 */ /* 0x000fe400078e00ff */
[----:B------:R-:W-:Y:S02]  /*287e0*/  IMAD.MOV.U32 R11, RZ, RZ, 0x1c1f ;  /* 0x00001c1fff0b7424 */ /* 0x000fe400078e00ff */
[----:B------:R-:W-:-:S07]  /*287f0*/  IMAD.MOV.U32 R15, RZ, RZ, -0x1 ;  /* 0xffffffffff0f7424 */ /* 0x000fce00078e00ff */
[----:B-12---:R-:W-:Y:S05]  /*28800*/  WARPSYNC.COLLECTIVE R15, `(.L_x_8263) ;  /* 0x000000000f087348 */ /* 0x006fea0003c00000 */
[----:B--2---:R0:W2:Y:S02]  /*28810*/  SHFL.IDX P6, R14, R13, R12, R11 ;  /* 0x0000000c0d0e7389 */ /* 0x0040a400000c000b */
[----:B012---:R-:W-:Y:S01]  /*28820*/  ENDCOLLECTIVE ;  /* 0x000000000000791b */ /* 0x007fe20003800000 */
.L_x_8263:
[----:B------:R-:W-:Y:S05]  /*28830*/  BSYNC B1 ;  /* 0x0000000000017941 */ /* 0x000fea0003800000 */
.L_x_8262:
        /* <DEDUP_REMOVED lines=8> */
.L_x_8264:
[----:B------:R-:W-:Y:S05]  /*288c0*/  BRA `(.L_x_8265) ;  /* 0xffffff4400887947 */ /* 0x000fea000383ffff */
.L_x_8001:
[----:B------:R-:W-:Y:S01]  /*288d0*/  IMAD.MOV.U32 R13, RZ, RZ, R4 ;  /* 0x000000ffff0d7224 */ /* 0x000fe200078e0004 */
[----:B------:R-:W-:Y:S01]  /*288e0*/  MOV R15, 0xffffffff ;  /* 0xffffffff000f7802 */ /* 0x000fe20000000f00 */
[----:B------:R-:W-:Y:S02]  /*288f0*/  IMAD.MOV.U32 R12, RZ, RZ, RZ ;  /* 0x000000ffff0c7224 */ /* 0x000fe400078e00ff */
[----:B------:R-:W-:-:S07]  /*28900*/  IMAD.MOV.U32 R11, RZ, RZ, 0x181f ;  /* 0x0000181fff0b7424 */ /* 0x000fce00078e00ff */
[----:B01----:R-:W-:Y:S05]  /*28910*/  WARPSYNC.COLLECTIVE R15, `(.L_x_8266) ;  /* 0x000000000f087348 */ /* 0x003fea0003c00000 */
[----:B------:R2:W3:Y:S02]  /*28920*/  SHFL.IDX P6, R14, R13, R12, R11 ;  /* 0x0000000c0d0e7389 */ /* 0x0004e400000c000b */
[----:B0123--:R-:W-:Y:S01]  /*28930*/  ENDCOLLECTIVE ;  /* 0x000000000000791b */ /* 0x00ffe20003800000 */
.L_x_8266:
[----:B------:R-:W-:Y:S02]  /*28940*/  IMAD.MOV.U32 R13, RZ, RZ, R0 ;  /* 0x000000ffff0d7224 */ /* 0x000fe400078e0000 */
[----:B------:R-:W-:-:S07]  /*28950*/  IMAD.MOV.U32 R3, RZ, RZ, R14 ;  /* 0x000000ffff037224 */ /* 0x000fce00078e000e */
[----:B------:R-:W-:Y:S05]  /*28960*/  WARPSYNC.COLLECTIVE R15, `(.L_x_8267) ;  /* 0x000000000f087348 */ /* 0x000fea0003c00000 */
[----:B------:R0:W1:Y:S02]  /*28970*/  SHFL.IDX P6, R14, R13, R12, R11 ;  /* 0x0000000c0d0e7389 */ /* 0x00006400000c000b */
[----:B01----:R-:W-:Y:S01]  /*28980*/  ENDCOLLECTIVE ;  /* 0x000000000000791b */ /* 0x003fe20003800000 */
.L_x_8267:
[----:B------:R-:W-:Y:S05]  /*28990*/  BRA `(.L_x_8268) ;  /* 0xffffff5000947947 */ /* 0x000fea000383ffff */
.L_x_8004:
[----:B------:R-:W-:Y:S01]  /*289a0*/  BSSY B1, `(.L_x_8269) ;  /* 0x0000008000017945 */ /* 0x000fe20003800000 */
[----:B------:R-:W-:Y:S02]  /*289b0*/  IMAD.MOV.U32 R13, RZ, RZ, R4 ;  /* 0x000000ffff0d7224 */ /* 0x000fe400078e0004 */
[----:B------:R-:W-:Y:S02]  /*289c0*/  IMAD.MOV.U32 R12, RZ, RZ, 0x1 ;  /* 0x00000001ff0c7424 */ /* 0x000fe400078e00ff */
[----:B------:R-:W-:Y:S02]  /*289d0*/  IMAD.MOV.U32 R11, RZ, RZ, 0x181f ;  /* 0x0000181fff0b7424 */ /* 0x000fe400078e00ff */
[----:B---3--:R-:W-:-:S07]  /*289e0*/  IMAD.MOV.U32 R15, RZ, RZ, -0x1 ;  /* 0xffffffffff0f7424 */ /* 0x008fce00078e00ff */
[----:B012-4-:R-:W-:Y:S05]  /*289f0*/  WARPSYNC.COLLECTIVE R15, `(.L_x_8270) ;  /* 0x000000000f087348 */ /* 0x017fea0003c00000 */
[----:B----4-:R3:W4:Y:S02]  /*28a00*/  SHFL.IDX P6, R14, R13, R12, R11 ;  /* 0x0000000c0d0e7389 */ /* 0x01072400000c000b */
[----:B01234-:R-:W-:Y:S01]  /*28a10*/  ENDCOLLECTIVE ;  /* 0x000000000000791b */ /* 0x01ffe20003800000 */
.L_x_8270:
[----:B------:R-:W-:Y:S05]  /*28a20*/  BSYNC B1 ;  /* 0x0000000000017941 */ /* 0x000fea0003800000 */
.L_x_8269:
        /* <DEDUP_REMOVED lines=8> */
.L_x_8271:
[----:B------:R-:W-:Y:S05]  /*28ab0*/  BRA `(.L_x_8272) ;  /* 0xffffff5000947947 */ /* 0x000fea000383ffff */
.L_x_8007:
[----:B------:R-:W-:Y:S01]  /*28ac0*/  BSSY B1, `(.L_x_8273) ;  /* 0x0000008000017945 */ /* 0x000fe20003800000 */
[----:B------:R-:W-:Y:S02]  /*28ad0*/  IMAD.MOV.U32 R13, RZ, RZ, R4 ;  /* 0x000000ffff0d7224 */ /* 0x000fe400078e0004 */
[----:B------:R-:W-:Y:S02]  /*28ae0*/  IMAD.MOV.U32 R12, RZ, RZ, 0x2 ;  /* 0x00000002ff0c7424 */ /* 0x000fe400078e00ff */
[----:B------:R-:W-:Y:S02]  /*28af0*/  IMAD.MOV.U32 R11, RZ, RZ, 0x181f ;  /* 0x0000181fff0b7424 */ /* 0x000fe400078e00ff */
[----:B0-----:R-:W-:-:S07]  /*28b00*/  IMAD.MOV.U32 R15, RZ, RZ, -0x1 ;  /* 0xffffffffff0f7424 */ /* 0x001fce00078e00ff */
[----:B-1234-:R-:W-:Y:S05]  /*28b10*/  WARPSYNC.COLLECTIVE R15, `(.L_x_8274) ;  /* 0x000000000f087348 */ /* 0x01efea0003c00000 */
[----:B----4-:R0:W4:Y:S02]  /*28b20*/  SHFL.IDX P6, R14, R13, R12, R11 ;  /* 0x0000000c0d0e7389 */ /* 0x01012400000c000b */
[----:B01234-:R-:W-:Y:S01]  /*28b30*/  ENDCOLLECTIVE ;  /* 0x000000000000791b */ /* 0x01ffe20003800000 */
.L_x_8274:
[----:B------:R-:W-:Y:S05]  /*28b40*/  BSYNC B1 ;  /* 0x0000000000017941 */ /* 0x000fea0003800000 */
.L_x_8273:
        /* <DEDUP_REMOVED lines=8> */
.L_x_8275:
[----:B------:R-:W-:Y:S05]  /*28bd0*/  BRA `(.L_x_8276) ;  /* 0xffffff5000947947 */ /* 0x000fea000383ffff */
.L_x_8010:
[----:B------:R-:W-:Y:S01]  /*28be0*/  BSSY B1, `(.L_x_8277) ;  /* 0x0000008000017945 */ /* 0x000fe20003800000 */
[----:B------:R-:W-:Y:S02]  /*28bf0*/  IMAD.MOV.U32 R13, RZ, RZ, R4 ;  /* 0x000000ffff0d7224 */ /* 0x000fe400078e0004 */
[----:B------:R-:W-:Y:S02]  /*28c00*/  IMAD.MOV.U32 R12, RZ, RZ, 0x3 ;  /* 0x00000003ff0c7424 */ /* 0x000fe400078e00ff */
[----:B------:R-:W-:Y:S02]  /*28c10*/  IMAD.MOV.U32 R11, RZ, RZ, 0x181f ;  /* 0x0000181fff0b7424 */ /* 0x000fe400078e00ff */
[----:B0-----:R-:W-:-:S07]  /*28c20*/  IMAD.MOV.U32 R15, RZ, RZ, -0x1 ;  /* 0xffffffffff0f7424 */ /* 0x001fce00078e00ff */
[----:B-1234-:R-:W-:Y:S05]  /*28c30*/  WARPSYNC.COLLECTIVE R15, `(.L_x_8278) ;  /* 0x000000000f087348 */ /* 0x01efea0003c00000 */
[----:B------:R0:W0:Y:S02]  /*28c40*/  SHFL.IDX P6, R14, R13, R12, R11 ;  /* 0x0000000c0d0e7389 */ /* 0x00002400000c000b */
[----:B01234-:R-:W-:Y:S01]  /*28c50*/  ENDCOLLECTIVE ;  /* 0x000000000000791b */ /* 0x01ffe20003800000 */
.L_x_8278:
[----:B------:R-:W-:Y:S05]  /*28c60*/  BSYNC B1 ;  /* 0x0000000000017941 */ /* 0x000fea0003800000 */
.L_x_8277:
        /* <DEDUP_REMOVED lines=8> */
.L_x_8279:
[----:B------:R-:W-:Y:S05]  /*28cf0*/  BRA `(.L_x_8280) ;  /* 0xffffff5000947947 */ /* 0x000fea000383ffff */
.L_x_8037:
        /* <DEDUP_REMOVED lines=11> */
.L_x_8282:
[----:B------:R-:W-:Y:S05]  /*28db0*/  BSYNC B1 ;  /* 0x0000000000017941 */ /* 0x000fea0003800000 */
.L_x_8281:
[----:B------:R-:W-:Y:S05]  /*28dc0*/  BRA `(.L_x_8283) ;  /* 0xffffff7000c87947 */ /* 0x000fea000383ffff */
.L_x_8039:
[----:B------:R-:W-:Y:S01]  /*28dd0*/  BSSY B1, `(.L_x_8284) ;  /* 0x0000006000017945 */ /* 0x000fe20003800000 */
[----:B0-----:R-:W-:-:S07]  /*28de0*/  IMAD.MOV.U32 R15, RZ, RZ, -0x1 ;  /* 0xffffffffff0f7424 */ /* 0x001fce00078e00ff */
[----:B-1----:R-:W-:Y:S05]  /*28df0*/  WARPSYNC.COLLECTIVE R15, `(.L_x_8285) ;  /* 0x000000000f0c7348 */ /* 0x002fea0003c00000 */
[----:B------:R-:W-:Y:S02]  /*28e00*/  ELECT P6, UR62, PT ;  /* 0x00000000003e782f */ /* 0x000fe400038c0000 */
[----:B------:R-:W-:Y:S01]  /*28e10*/  MOV R14, UR62 ;  /* 0x0000003e000e7c02 */ /* 0x000fe20008000f00 */
[----:B-1----:R-:W-:Y:S10]  /*28e20*/  ENDCOLLECTIVE ;  /* 0x000000000000791b */ /* 0x002ff40003800000 */
.L_x_8285:
[----:B------:R-:W-:Y:S05]  /*28e30*/  BSYNC B1 ;  /* 0x0000000000017941 */ /* 0x000fea0003800000 */
.L_x_8284:
[----:B------:R-:W-:Y:S01]  /*28e40*/  PLOP3.LUT P1, PT, P6, PT, PT, 0x80, 0x0 ;  /* 0x000000000000781c */ /* 0x000fe2000372f070 */
[----:B------:R-:W-:-:S12]  /*28e50*/  BRA `(.L_x_8038) ;  /* 0xffffff7000bc7947 */ /* 0x000fd8000383ffff */
.L_x_8041:
[----:B-1----:R1:W2:Y:S02]  /*28e60*/  SYNCS.PHASECHK.TRANS64.TRYWAIT P0, [R18+URZ+0x28820], R4 ;  /* 0x02882004120075a7 */ /* 0x0022a4000800017f */
[----:B--2---:R-:W-:Y:S05]  /*28e70*/  @!P0 NANOSLEEP.SYNCS 0x989680 ;  /* 0x009896800000895d */ /* 0x004fea0003900000 */
[----:B------:R-:W2:Y:S02]  /*28e80*/  @!P0 SYNCS.PHASECHK.TRANS64 P0, [R18+URZ+0x28820], R4 ;  /* 0x02882004120085a7 */ /* 0x000ea4000800007f */
[----:B--2---:R-:W-:Y:S05]  /*28e90*/  @!P0 BRA `(.L_x_8041) ;  /* 0xfffffffc00f08947 */ /* 0x004fea000383ffff */
[----:B------:R-:W-:Y:S05]  /*28ea0*/  BRA `(.L_x_8286) ;  /* 0xffffff7000cc7947 */ /* 0x000fea000383ffff */
.L_x_8045:
[----:B--2---:R2:W3:Y:S02]  /*28eb0*/  SYNCS.PHASECHK.TRANS64.TRYWAIT P0, [R6+URZ+0x288a0], R10 ;  /* 0x0288a00a060075a7 */ /* 0x0044e4000800017f */
[----:B---3--:R-:W-:Y:S05]  /*28ec0*/  @!P0 NANOSLEEP.SYNCS 0x989680 ;  /* 0x009896800000895d */ /* 0x008fea0003900000 */
[----:B------:R-:W3:Y:S02]  /*28ed0*/  @!P0 SYNCS.PHASECHK.TRANS64 P0, [R6+URZ+0x288a0], R10 ;  /* 0x0288a00a060085a7 */ /* 0x000ee4000800007f */
[----:B---3--:R-:W-:Y:S05]  /*28ee0*/  @!P0 BRA `(.L_x_8045) ;  /* 0xfffffffc00f08947 */ /* 0x008fea000383ffff */
[----:B------:R-:W-:Y:S05]  /*28ef0*/  BRA `(.L_x_8287) ;  /* 0xffffff7000ec7947 */ /* 0x000fea000383ffff */
.L_x_8051:
[----:B0-----:R0:W1:Y:S02]  /*28f00*/  SYNCS.PHASECHK.TRANS64.TRYWAIT P0, [R6+URZ+0x288c0], R10 ;  /* 0x0288c00a060075a7 */ /* 0x001064000800017f */
[----:B-1----:R-:W-:Y:S05]  /*28f10*/  @!P0 NANOSLEEP.SYNCS 0x989680 ;  /* 0x009896800000895d */ /* 0x002fea0003900000 */
[----:B------:R-:W1:Y:S02]  /*28f20*/  @!P0 SYNCS.PHASECHK.TRANS64 P0, [R6+URZ+0x288c0], R10 ;  /* 0x0288c00a060085a7 */ /* 0x000e64000800007f */
[----:B-1----:R-:W-:Y:S05]  /*28f30*/  @!P0 BRA `(.L_x_8051) ;  /* 0xfffffffc00f08947 */ /* 0x002fea000383ffff */
[----:B------:R-:W-:Y:S05]  /*28f40*/  BRA `(.L_x_8288) ;  /* 0xffffff7400ac7947 */ /* 0x000fea000383ffff */
.L_x_8059:
[----:B-1----:R1:W2:Y:S02]  /*28f50*/  SYNCS.PHASECHK.TRANS64.TRYWAIT P0, [R8+URZ+0x288a0], R7 ;  /* 0x0288a007080075a7 */ /* 0x0022a4000800017f */
[----:B--2---:R-:W-:Y:S05]  /*28f60*/  @!P0 NANOSLEEP.SYNCS 0x989680 ;  /* 0x009896800000895d */ /* 0x004fea0003900000 */
[----:B------:R-:W2:Y:S02]  /*28f70*/  @!P0 SYNCS.PHASECHK.TRANS64 P0, [R8+URZ+0x288a0], R7 ;  /* 0x0288a007080085a7 */ /* 0x000ea4000800007f */
[----:B--2---:R-:W-:Y:S05]  /*28f80*/  @!P0 BRA `(.L_x_8059) ;  /* 0xfffffffc00f08947 */ /* 0x004fea000383ffff */
[----:B------:R-:W-:Y:S05]  /*28f90*/  BRA `(.L_x_8289) ;  /* 0xffffff7800bc7947 */ /* 0x000fea000383ffff */
.L_x_8065:
[----:B--2---:R2:W3:Y:S02]  /*28fa0*/  SYNCS.PHASECHK.TRANS64.TRYWAIT P0, [R8+URZ+0x288c0], R7 ;  /* 0x0288c007080075a7 */ /* 0x0044e4000800017f */
[----:B---3--:R-:W-:Y:S05]  /*28fb0*/  @!P0 NANOSLEEP.SYNCS 0x989680 ;  /* 0x009896800000895d */ /* 0x008fea0003900000 */
[----:B------:R-:W3:Y:S02]  /*28fc0*/  @!P0 SYNCS.PHASECHK.TRANS64 P0, [R8+URZ+0x288c0], R7 ;  /* 0x0288c007080085a7 */ /* 0x000ee4000800007f */
[----:B---3--:R-:W-:Y:S05]  /*28fd0*/  @!P0 BRA `(.L_x_8065) ;  /* 0xfffffffc00f08947 */ /* 0x008fea000383ffff */
[----:B------:R-:W-:Y:S05]  /*28fe0*/  BRA `(.L_x_8290) ;  /* 0xffffff7c00747947 */ /* 0x000fea000383ffff */
.L_x_8089:
        /* <DEDUP_REMOVED lines=11> */
.L_x_8292:
[----:B------:R-:W-:Y:S05]  /*290a0*/  BSYNC B0 ;  /* 0x0000000000007941 */ /* 0x000fea0003800000 */
.L_x_8291:
[----:B------:R-:W-:Y:S05]  /*290b0*/  BRA `(.L_x_8293) ;  /* 0xffffff8c00847947 */ /* 0x000fea000383ffff */
.L_x_8091:
[----:B------:R-:W-:Y:S01]  /*290c0*/  BSSY B0, `(.L_x_8294) ;  /* 0x0000006000007945 */ /* 0x000fe20003800000 */
[----:B0-----:R-:W-:-:S07]  /*290d0*/  IMAD.MOV.U32 R15, RZ, RZ, -0x1 ;  /* 0xffffffffff0f7424 */ /* 0x001fce00078e00ff */
[----:B-1-3--:R-:W-:Y:S05]  /*290e0*/  WARPSYNC.COLLECTIVE R15, `(.L_x_8295) ;  /* 0x000000000f0c7348 */ /* 0x00afea0003c00000 */
[----:B------:R-:W-:Y:S02]  /*290f0*/  ELECT P6, UR62, PT ;  /* 0x00000000003e782f */ /* 0x000fe400038c0000 */
[----:B------:R-:W-:Y:S01]  /*29100*/  MOV R14, UR62 ;  /* 0x0000003e000e7c02 */ /* 0x000fe20008000f00 */
[----:B-1-3--:R-:W-:Y:S10]  /*29110*/  ENDCOLLECTIVE ;  /* 0x000000000000791b */ /* 0x00aff40003800000 */
.L_x_8295:
[----:B------:R-:W-:Y:S05]  /*29120*/  BSYNC B0 ;  /* 0x0000000000007941 */ /* 0x000fea0003800000 */
.L_x_8294:
[----:B------:R-:W-:Y:S05]  /*29130*/  BRA `(.L_x_8296) ;  /* 0xffffff8c00907947 */ /* 0x000fea000383ffff */
.L_x_8093:
[----:B--2---:R2:W3:Y:S02]  /*29140*/  SYNCS.PHASECHK.TRANS64.TRYWAIT P0, [R0+URZ+0x28840], R2 ;  /* 0x02884002000075a7 */ /* 0x0044e4000800017f */
[----:B---3--:R-:W-:Y:S05]  /*29150*/  @!P0 NANOSLEEP.SYNCS 0x989680 ;  /* 0x009896800000895d */ /* 0x008fea0003900000 */
[----:B------:R-:W3:Y:S02]  /*29160*/  @!P0 SYNCS.PHASECHK.TRANS64 P0, [R0+URZ+0x28840], R2 ;  /* 0x02884002000085a7 */ /* 0x000ee4000800007f */
[----:B---3--:R-:W-:Y:S05]  /*29170*/  @!P0 BRA `(.L_x_8093) ;  /* 0xfffffffc00f08947 */ /* 0x008fea000383ffff */
[----:B------:R-:W-:Y:S05]  /*29180*/  BRA `(.L_x_8297) ;  /* 0xffffff8c00f07947 */ /* 0x000fea000383ffff */
.L_x_8097:
[----:B------:R-:W2:Y:S01]  /*29190*/  LDL.LU R11, [R1+0x38] ;  /* 0x00003800010b7983 */ /* 0x000ea20000300800 */
[----:B------:R-:W-:Y:S02]  /*291a0*/  IMAD.MOV.U32 R5, RZ, RZ, R12 ;  /* 0x000000ffff057224 */ /* 0x000fe400078e000c */
[----:B------:R-:W-:Y:S02]  /*291b0*/  IMAD.MOV.U32 R13, RZ, RZ, R3 ;  /* 0x000000ffff0d7224 */ /* 0x000fe400078e0003 */
[----:B------:R-:W-:Y:S02]  /*291c0*/  IMAD.MOV.U32 R12, RZ, RZ, RZ ;  /* 0x000000ffff0c7224 */ /* 0x000fe400078e00ff */
[----:B------:R-:W-:Y:S02]  /*291d0*/  IMAD.MOV.U32 R15, RZ, RZ, -0x1 ;  /* 0xffffffffff0f7424 */ /* 0x000fe400078e00ff */
        /* <DEDUP_REMOVED lines=8> */
.L_x_8298:
[----:B------:R-:W-:Y:S02]  /*29260*/  IMAD.MOV.U32 R13, RZ, RZ, R4 ;  /* 0x000000ffff0d7224 */ /* 0x000fe400078e0004 */
[----:B------:R-:W-:-:S07]  /*29270*/  IMAD.MOV.U32 R6, RZ, RZ, R14 ;  /* 0x000000ffff067224 */ /* 0x000fce00078e000e */
[----:B------:R-:W-:Y:S05]  /*29280*/  WARPSYNC.COLLECTIVE R15, `(.L_x_8299) ;  /* 0x000000000f087348 */ /* 0x000fea0003c00000 */
[----:B------:R0:W1:Y:S02]  /*29290*/  SHFL.IDX P6, R14, R13, R12, R11 ;  /* 0x0000000c0d0e7389 */ /* 0x00006400000c000b */
[----:B01----:R-:W-:Y:S01]  /*292a0*/  ENDCOLLECTIVE ;  /* 0x000000000000791b */ /* 0x003fe20003800000 */
.L_x_8299:
[----:B------:R-:W-:Y:S02]  /*292b0*/  IMAD.MOV.U32 R13, RZ, RZ, R3 ;  /* 0x000000ffff0d7224 */ /* 0x000fe400078e0003 */
[----:B------:R-:W-:Y:S02]  /*292c0*/  IMAD.MOV.U32 R12, RZ, RZ, 0x1 ;  /* 0x00000001ff0c7424 */ /* 0x000fe400078e00ff */
[----:B------:R-:W-:-:S07]  /*292d0*/  IMAD.MOV.U32 R7, RZ, RZ, R14 ;  /* 0x000000ffff077224 */ /* 0x000fce00078e000e */
[----:B------:R-:W-:Y:S05]  /*292e0*/  WARPSYNC.COLLECTIVE R15, `(.L_x_8300) ;  /* 0x000000000f087348 */ /* 0x000fea0003c00000 */
[----:B------:R0:W1:Y:S02]  /*292f0*/  SHFL.IDX P6, R14, R13, R12, R11 ;  /* 0x0000000c0d0e7389 */ /* 0x00006400000c000b */
[----:B01----:R-:W-:Y:S01]  /*29300*/  ENDCOLLECTIVE ;  /* 0x000000000000791b */ /* 0x003fe20003800000 */
.L_x_8300:
[----:B------:R-:W-:-:S05]  /*29310*/  @!P2 LEA R7, P3, R9, R7, 0x1 ;  /* 0x000000070907a211 */ /* 0x000fca00078608ff */
        /* <DEDUP_REMOVED lines=15> */
.L_x_8301:
[----:B------:R-:W-:Y:S02]  /*29410*/  IMAD.MOV.U32 R13, RZ, RZ, R3 ;  /* 0x000000ffff0d7224 */ /* 0x000fe400078e0003 */
[----:B------:R-:W-:Y:S02]  /*29420*/  IMAD.MOV.U32 R12, RZ, RZ, 0x2 ;  /* 0x00000002ff0c7424 */ /* 0x000fe400078e00ff */
[----:B------:R-:W-:-:S07]  /*29430*/  IMAD.MOV.U32 R5, RZ, RZ, R14 ;  /* 0x000000ffff057224 */ /* 0x000fce00078e000e */
[----:B------:R-:W-:Y:S05]  /*29440*/  WARPSYNC.COLLECTIVE R15, `(.L_x_8302) ;  /* 0x000000000f087348 */ /* 0x000fea0003c00000 */
[----:B------:R0:W1:Y:S02]  /*29450*/  SHFL.IDX P6, R14, R13, R12, R11 ;  /* 0x0000000c0d0e7389 */ /* 0x00006400000c000b */
[----:B01----:R-:W-:Y:S01]  /*29460*/  ENDCOLLECTIVE ;  /* 0x000000000000791b */ /* 0x003fe20003800000 */
.L_x_8302:
        /* <DEDUP_REMOVED lines=16> */
.L_x_8303:
[----:B------:R-:W-:Y:S02]  /*29570*/  IMAD.MOV.U32 R13, RZ, RZ, R3 ;  /* 0x000000ffff0d7224 */ /* 0x000fe400078e0003 */
[----:B------:R-:W-:Y:S02]  /*29580*/  IMAD.MOV.U32 R12, RZ, RZ, 0x3 ;  /* 0x00000003ff0c7424 */ /* 0x000fe400078e00ff */
[----:B------:R-:W-:-:S07]  /*29590*/  IMAD.MOV.U32 R5, RZ, RZ, R14 ;  /* 0x000000ffff057224 */ /* 0x000fce00078e000e */
[----:B------:R-:W-:Y:S05]  /*295a0*/  WARPSYNC.COLLECTIVE R15, `(.L_x_8304) ;  /* 0x000000000f087348 */ /* 0x000fea0003c00000 */
[----:B------:R0:W1:Y:S02]  /*295b0*/  SHFL.IDX P6, R14, R13, R12, R11 ;  /* 0x0000000c0d0e7389 */ /* 0x00006400000c000b */
[----:B01----:R-:W-:Y:S01]  /*295c0*/  ENDCOLLECTIVE ;  /* 0x000000000000791b */ /* 0x003fe20003800000 */
.L_x_8304:
        /* <DEDUP_REMOVED lines=16> */
.L_x_8305:
[----:B------:R-:W-:Y:S02]  /*296d0*/  IMAD.MOV.U32 R13, RZ, RZ, R3 ;  /* 0x000000ffff0d7224 */ /* 0x000fe400078e0003 */
[----:B------:R-:W-:Y:S02]  /*296e0*/  IMAD.MOV.U32 R12, RZ, RZ, 0x4 ;  /* 0x00000004ff0c7424 */ /* 0x000fe400078e00ff */
[----:B------:R-:W-:-:S07]  /*296f0*/  IMAD.MOV.U32 R5, RZ, RZ, R14 ;  /* 0x000000ffff057224 */ /* 0x000fce00078e000e */
[----:B------:R-:W-:Y:S05]  /*29700*/  WARPSYNC.COLLECTIVE R15, `(.L_x_8306) ;  /* 0x000000000f087348 */ /* 0x000fea0003c00000 */
[----:B------:R0:W1:Y:S02]  /*29710*/  SHFL.IDX P6, R14, R13, R12, R11 ;  /* 0x0000000c0d0e7389 */ /* 0x00006400000c000b */
[----:B01----:R-:W-:Y:S01]  /*29720*/  ENDCOLLECTIVE ;  /* 0x000000000000791b */ /* 0x003fe20003800000 */
.L_x_8306:
        /* <DEDUP_REMOVED lines=16> */
.L_x_8307:
[----:B------:R-:W-:Y:S02]  /*29830*/  IMAD.MOV.U32 R13, RZ, RZ, R3 ;  /* 0x000000ffff0d7224 */ /* 0x000fe400078e0003 */
[----:B------:R-:W-:Y:S02]  /*29840*/  IMAD.MOV.U32 R12, RZ, RZ, 0x5 ;  /* 0x00000005ff0c7424 */ /* 0x000fe400078e00ff */
[----:B------:R-:W-:-:S07]  /*29850*/  IMAD.MOV.U32 R5, RZ, RZ, R14 ;  /* 0x000000ffff057224 */ /* 0x000fce00078e000e */
[----:B------:R-:W-:Y:S05]  /*29860*/  WARPSYNC.COLLECTIVE R15, `(.L_x_8308) ;  /* 0x000000000f087348 */ /* 0x000fea0003c00000 */
[----:B------:R0:W1:Y:S02]  /*29870*/  SHFL.IDX P6, R14, R13, R12, R11 ;  /* 0x0000000c0d0e7389 */ /* 0x00006400000c000b */
[----:B01----:R-:W-:Y:S01]  /*29880*/  ENDCOLLECTIVE ;  /* 0x000000000000791b */ /* 0x003fe20003800000 */
.L_x_8308:
        /* <DEDUP_REMOVED lines=16> */
.L_x_8309:
[----:B------:R-:W-:Y:S02]  /*29990*/  IMAD.MOV.U32 R13, RZ, RZ, R3 ;  /* 0x000000ffff0d7224 */ /* 0x000fe400078e0003 */
[----:B------:R-:W-:Y:S02]  /*299a0*/  IMAD.MOV.U32 R12, RZ, RZ, 0x6 ;  /* 0x00000006ff0c7424 */ /* 0x000fe400078e00ff */
[----:B------:R-:W-:-:S07]  /*299b0*/  IMAD.MOV.U32 R5, RZ, RZ, R14 ;  /* 0x000000ffff057224 */ /* 0x000fce00078e000e */
[----:B------:R-:W-:Y:S05]  /*299c0*/  WARPSYNC.COLLECTIVE R15, `(.L_x_8310) ;  /* 0x000000000f087348 */ /* 0x000fea0003c00000 */
[----:B------:R0:W1:Y:S02]  /*299d0*/  SHFL.IDX P6, R14, R13, R12, R11 ;  /* 0x0000000c0d0e7389 */ /* 0x00006400000c000b */
[----:B01----:R-:W-:Y:S01]  /*299e0*/  ENDCOLLECTIVE ;  /* 0x000000000000791b */ /* 0x003fe20003800000 */
.L_x_8310:
        /* <DEDUP_REMOVED lines=16> */
.L_x_8311:
[----:B------:R-:W-:Y:S02]  /*29af0*/  IMAD.MOV.U32 R13, RZ, RZ, R3 ;  /* 0x000000ffff0d7224 */ /* 0x000fe400078e0003 */
[----:B------:R-:W-:Y:S02]  /*29b00*/  IMAD.MOV.U32 R12, RZ, RZ, 0x7 ;  /* 0x00000007ff0c7424 */ /* 0x000fe400078e00ff */
[----:B------:R-:W-:-:S07]  /*29b10*/  IMAD.MOV.U32 R5, RZ, RZ, R14 ;  /* 0x000000ffff057224 */ /* 0x000fce00078e000e */
[----:B------:R-:W-:Y:S05]  /*29b20*/  WARPSYNC.COLLECTIVE R15, `(.L_x_8312) ;  /* 0x000000000f087348 */ /* 0x000fea0003c00000 */
[----:B------:R0:W1:Y:S02]  /*29b30*/  SHFL.IDX P6, R14, R13, R12, R11 ;  /* 0x0000000c0d0e7389 */ /* 0x00006400000c000b */
[----:B01----:R-:W-:Y:S01]  /*29b40*/  ENDCOLLECTIVE ;  /* 0x000000000000791b */ /* 0x003fe20003800000 */
.L_x_8312:
        /* <DEDUP_REMOVED lines=14> */
.L_x_8313:
[----:B------:R-:W-:Y:S01]  /*29c30*/  IMAD.MOV.U32 R3, RZ, RZ, R14 ;  /* 0x000000ffff037224 */ /* 0x000fe200078e000e */
[----:B------:R-:W-:Y:S06]  /*29c40*/  BRA `(.L_x_8314) ;  /* 0xffffff9000947947 */ /* 0x000fec000383ffff */
.L_x_8102:
[----:B---3--:R3:W4:Y:S02]  /*29c50*/  SYNCS.PHASECHK.TRANS64.TRYWAIT P0, [R18+URZ+0x28820], R0 ;  /* 0x02882000120075a7 */ /* 0x008724000800017f */
[----:B----4-:R-:W-:Y:S05]  /*29c60*/  @!P0 NANOSLEEP.SYNCS 0x989680 ;  /* 0x009896800000895d */ /* 0x010fea0003900000 */
[----:B------:R-:W4:Y:S02]  /*29c70*/  @!P0 SYNCS.PHASECHK.TRANS64 P0, [R18+URZ+0x28820], R0 ;  /* 0x02882000120085a7 */ /* 0x000f24000800007f */
[----:B----4-:R-:W-:Y:S05]  /*29c80*/  @!P0 BRA `(.L_x_8102) ;  /* 0xfffffffc00f08947 */ /* 0x010fea000383ffff */
[----:B------:R-:W-:Y:S05]  /*29c90*/  BRA `(.L_x_8315) ;  /* 0xffffff9400007947 */ /* 0x000fea000383ffff */
.L_x_8111:
[----:B-1----:R1:W2:Y:S02]  /*29ca0*/  SYNCS.PHASECHK.TRANS64.TRYWAIT P0, [R3+URZ+0x28840], R2 ;  /* 0x02884002030075a7 */ /* 0x0022a4000800017f */
[----:B--2---:R-:W-:Y:S05]  /*29cb0*/  @!P0 NANOSLEEP.SYNCS 0x989680 ;  /* 0x009896800000895d */ /* 0x004fea0003900000 */
[----:B------:R-:W2:Y:S02]  /*29cc0*/  @!P0 SYNCS.PHASECHK.TRANS64 P0, [R3+URZ+0x28840], R2 ;  /* 0x02884002030085a7 */ /* 0x000ea4000800007f */
[----:B--2---:R-:W-:Y:S05]  /*29cd0*/  @!P0 BRA `(.L_x_8111) ;  /* 0xfffffffc00f08947 */ /* 0x004fea000383ffff */
[----:B------:R-:W-:Y:S05]  /*29ce0*/  BRA `(.L_x_8316) ;  /* 0xffffff9400f47947 */ /* 0x000fea000383ffff */
.L_x_8117:
[----:B0-----:R0:W1:Y:S02]  /*29cf0*/  SYNCS.PHASECHK.TRANS64.TRYWAIT P0, [R2+URZ+0x28860], R3 ;  /* 0x02886003020075a7 */ /* 0x001064000800017f */
[----:B-1----:R-:W-:Y:S05]  /*29d00*/  @!P0 NANOSLEEP.SYNCS 0x989680 ;  /* 0x009896800000895d */ /* 0x002fea0003900000 */
[----:B------:R-:W1:Y:S02]  /*29d10*/  @!P0 SYNCS.PHASECHK.TRANS64 P0, [R2+URZ+0x28860], R3 ;  /* 0x02886003020085a7 */ /* 0x000e64000800007f */
[----:B-1----:R-:W-:Y:S05]  /*29d20*/  @!P0 BRA `(.L_x_8117) ;  /* 0xfffffffc00f08947 */ /* 0x002fea000383ffff */
[----:B------:R-:W-:Y:S05]  /*29d30*/  BRA `(.L_x_8317) ;  /* 0xffffff9800c47947 */ /* 0x000fea000383ffff */
.L_x_8127:
[----:B-1----:R1:W2:Y:S02]  /*29d40*/  SYNCS.PHASECHK.TRANS64.TRYWAIT P0, [R3+URZ+0x28840], R2 ;  /* 0x02884002030075a7 */ /* 0x0022a4000800017f */
[----:B--2---:R-:W-:Y:S05]  /*29d50*/  @!P0 NANOSLEEP.SYNCS 0x989680 ;  /* 0x009896800000895d */ /* 0x004fea0003900000 */
[----:B------:R-:W2:Y:S02]  /*29d60*/  @!P0 SYNCS.PHASECHK.TRANS64 P0, [R3+URZ+0x28840], R2 ;  /* 0x02884002030085a7 */ /* 0x000ea4000800007f */
[----:B--2---:R-:W-:Y:S05]  /*29d70*/  @!P0 BRA `(.L_x_8127) ;  /* 0xfffffffc00f08947 */ /* 0x004fea000383ffff */
[----:B------:R-:W-:Y:S05]  /*29d80*/  BRA `(.L_x_8318) ;  /* 0xffffffa000587947 */ /* 0x000fea000383ffff */
.L_x_8133:
[----:B0-----:R0:W1:Y:S02]  /*29d90*/  SYNCS.PHASECHK.TRANS64.TRYWAIT P0, [R2+URZ+0x28860], R3 ;  /* 0x02886003020075a7 */ /* 0x001064000800017f */
[----:B-1----:R-:W-:Y:S05]  /*29da0*/  @!P0 NANOSLEEP.SYNCS 0x989680 ;  /* 0x009896800000895d */ /* 0x002fea0003900000 */
[----:B------:R-:W1:Y:S02]  /*29db0*/  @!P0 SYNCS.PHASECHK.TRANS64 P0, [R2+URZ+0x28860], R3 ;  /* 0x02886003020085a7 */ /* 0x000e64000800007f */
[----:B-1----:R-:W-:Y:S05]  /*29dc0*/  @!P0 BRA `(.L_x_8133) ;  /* 0xfffffffc00f08947 */ /* 0x002fea000383ffff */
[----:B------:R-:W-:Y:S05]  /*29dd0*/  BRA `(.L_x_8319) ;  /* 0xffffffa400287947 */ /* 0x000fea000383ffff */
.L_x_8143:
[----:B--2---:R2:W3:Y:S02]  /*29de0*/  SYNCS.PHASECHK.TRANS64.TRYWAIT P0, [R2+URZ+0x28840], R3 ;  /* 0x02884003020075a7 */ /* 0x0044e4000800017f */
[----:B---3--:R-:W-:Y:S05]  /*29df0*/  @!P0 NANOSLEEP.SYNCS 0x989680 ;  /* 0x009896800000895d */ /* 0x008fea0003900000 */
[----:B------:R-:W3:Y:S02]  /*29e00*/  @!P0 SYNCS.PHASECHK.TRANS64 P0, [R2+URZ+0x28840], R3 ;  /* 0x02884003020085a7 */ /* 0x000ee4000800007f */
[----:B---3--:R-:W-:Y:S05]  /*29e10*/  @!P0 BRA `(.L_x_8143) ;  /* 0xfffffffc00f08947 */ /* 0x008fea000383ffff */
[----:B------:R-:W-:Y:S05]  /*29e20*/  BRA `(.L_x_8320) ;  /* 0xffffffa800987947 */ /* 0x000fea000383ffff */
.L_x_8149:
[----:B0-----:R0:W1:Y:S02]  /*29e30*/  SYNCS.PHASECHK.TRANS64.TRYWAIT P0, [R2+URZ+0x28860], R5 ;  /* 0x02886005020075a7 */ /* 0x001064000800017f */
[----:B-1----:R-:W-:Y:S05]  /*29e40*/  @!P0 NANOSLEEP.SYNCS 0x989680 ;  /* 0x009896800000895d */ /* 0x002fea0003900000 */
[----:B------:R-:W1:Y:S02]  /*29e50*/  @!P0 SYNCS.PHASECHK.TRANS64 P0, [R2+URZ+0x28860], R5 ;  /* 0x02886005020085a7 */ /* 0x000e64000800007f */
[----:B-1----:R-:W-:Y:S05]  /*29e60*/  @!P0 BRA `(.L_x_8149) ;  /* 0xfffffffc00f08947 */ /* 0x002fea000383ffff */
[----:B------:R-:W-:Y:S05]  /*29e70*/  BRA `(.L_x_8321) ;  /* 0xffffffac00647947 */ /* 0x000fea000383ffff */
.L_x_8161:
[----:B---3--:R3:W4:Y:S02]  /*29e80*/  SYNCS.PHASECHK.TRANS64.TRYWAIT P0, [R0+URZ+0x28860], R2 ;  /* 0x02886002000075a7 */ /* 0x008724000800017f */
[----:B----4-:R-:W-:Y:S05]  /*29e90*/  @!P0 NANOSLEEP.SYNCS 0x989680 ;  /* 0x009896800000895d */ /* 0x010fea0003900000 */
[----:B------:R-:W4:Y:S02]  /*29ea0*/  @!P0 SYNCS.PHASECHK.TRANS64 P0, [R0+URZ+0x28860], R2 ;  /* 0x02886002000085a7 */ /* 0x000f24000800007f */
[----:B----4-:R-:W-:Y:S05]  /*29eb0*/  @!P0 BRA `(.L_x_8161) ;  /* 0xfffffffc00f08947 */ /* 0x010fea000383ffff */
[----:B------:R-:W-:Y:S05]  /*29ec0*/  BRA `(.L_x_8322) ;  /* 0xffffffb000bc7947 */ /* 0x000fea000383ffff */
.L_x_8169:
[----:B--2---:R-:W2:Y:S01]  /*29ed0*/  LDL R0, [R1] ;  /* 0x0000000001007983 */ /* 0x004ea20000100800 */
[----:B------:R-:W-:Y:S01]  /*29ee0*/  BSSY B0, `(.L_x_8323) ;  /* 0x0000008000007945 */ /* 0x000fe20003800000 */
[----:B------:R-:W-:Y:S02]  /*29ef0*/  IMAD.MOV.U32 R12, RZ, RZ, RZ ;  /* 0x000000ffff0c7224 */ /* 0x000fe400078e00ff */
[----:B------:R-:W-:Y:S02]  /*29f00*/  IMAD.MOV.U32 R11, RZ, RZ, 0x1f ;  /* 0x0000001fff0b7424 */ /* 0x000fe400078e00ff */
[----:B------:R-:W-:Y:S02]  /*29f10*/  IMAD.MOV.U32 R15, RZ, RZ, -0x1 ;  /* 0xffffffffff0f7424 */ /* 0x000fe400078e00ff */
[----:B--2---:R-:W-:-:S07]  /*29f20*/  IMAD.MOV.U32 R13, RZ, RZ, R0 ;  /* 0x000000ffff0d7224 */ /* 0x004fce00078e0000 */
[----:B-1-3--:R-:W-:Y:S05]  /*29f30*/  WARPSYNC.COLLECTIVE R15, `(.L_x_8324) ;  /* 0x000000000f087348 */ /* 0x00afea0003c00000 */
[----:B------:R0:W2:Y:S02]  /*29f40*/  SHFL.IDX P6, R14, R13, R12, R11 ;  /* 0x0000000c0d0e7389 */ /* 0x0000a400000c000b */
[----:B0123--:R-:W-:Y:S01]  /*29f50*/  ENDCOLLECTIVE ;  /* 0x000000000000791b */ /* 0x00ffe20003800000 */
.L_x_8324:
[----:B------:R-:W-:Y:S05]  /*29f60*/  BSYNC B0 ;  /* 0x0000000000007941 */ /* 0x000fea0003800000 */
.L_x_8323:
        /* <DEDUP_REMOVED lines=10> */
.L_x_8325:
        /* <DEDUP_REMOVED lines=24> */
.L_x_8326:
        /* <DEDUP_REMOVED lines=9> */
.L_x_8327:
        /* <DEDUP_REMOVED lines=8> */
.L_x_8328:
        /* <DEDUP_REMOVED lines=8> */
.L_x_8329:
        /* <DEDUP_REMOVED lines=8> */
.L_x_8330:
        /* <DEDUP_REMOVED lines=9> */
.L_x_8331:
[----:B------:R-:W-:Y:S01]  /*2a430*/  IMAD.MOV.U32 R9, RZ, RZ, R14 ;  /* 0x000000ffff097224 */ /* 0x000fe200078e000e */
[----:B------:R-:W-:Y:S06]  /*2a440*/  BRA `(.L_x_8332) ;  /* 0xffffffb400447947 */ /* 0x000fec000383ffff */
.L_x_8172:
        /* <DEDUP_REMOVED lines=8> */
.L_x_8334:
[----:B------:R-:W-:Y:S05]  /*2a4d0*/  BSYNC B0 ;  /* 0x0000000000007941 */ /* 0x000fea0003800000 */
.L_x_8333:
[----:B------:R-:W2:Y:S01]  /*2a4e0*/  LDL R7, [R1+0x10] ;  /* 0x0000100001077983 */ /* 0x000ea20000100800 */
[----:B------:R-:W-:Y:S02]  /*2a4f0*/  IMAD.MOV.U32 R3, RZ, RZ, R14 ;  /* 0x000000ffff037224 */ /* 0x000fe400078e000e */
[----:B------:R-:W-:Y:S02]  /*2a500*/  IMAD.MOV.U32 R12, RZ, RZ, 0x2 ;  /* 0x00000002ff0c7424 */ /* 0x000fe400078e00ff */
        /* <DEDUP_REMOVED lines=9> */
.L_x_8335:
        /* <DEDUP_REMOVED lines=8> */
.L_x_8336:
        /* <DEDUP_REMOVED lines=8> */
.L_x_8337:
        /* <DEDUP_REMOVED lines=8> */
.L_x_8338:
        /* <DEDUP_REMOVED lines=9> */
.L_x_8339:
[----:B------:R-:W-:Y:S01]  /*2a7b0*/  IMAD.MOV.U32 R9, RZ, RZ, R14 ;  /* 0x000000ffff097224 */ /* 0x000fe200078e000e */
[----:B------:R-:W-:Y:S06]  /*2a7c0*/  BRA `(.L_x_8340) ;  /* 0xffffffb400147947 */ /* 0x000fec000383ffff */
.L_x_8174:
[----:B------:R-:W-:Y:S01]  /*2a7d0*/  BSSY B0, `(.L_x_8341) ;  /* 0x0000006000007945 */ /* 0x000fe20003800000 */
[----:B------:R-:W-:Y:S01]  /*2a7e0*/  PLOP3.LUT P6, PT, P6, PT, PT, 0x8, 0x0 ;  /* 0x000000000000781c */ /* 0x000fe200037ce170 */
[----:B------:R-:W-:-:S12]  /*2a7f0*/  IMAD.MOV.U32 R15, RZ, RZ, -0x1 ;  /* 0xffffffffff0f7424 */ /* 0x000fd800078e00ff */
[----:B0-----:R-:W-:Y:S05]  /*2a800*/  WARPSYNC.COLLECTIVE R15, `(.L_x_8342) ;  /* 0x000000000f087348 */ /* 0x001fea0003c00000 */
[----:B------:R-:W-:Y:S01]  /*2a810*/  VOTE.ANY R14, PT, P6 ;  /* 0x00000000000e7806 */ /* 0x000fe200030e0100 */
[----:B0-----:R-:W-:Y:S06]  /*2a820*/  ENDCOLLECTIVE ;  /* 0x000000000000791b */ /* 0x001fec0003800000 */
.L_x_8342:
[----:B------:R-:W-:Y:S05]  /*2a830*/  BSYNC B0 ;  /* 0x0000000000007941 */ /* 0x000fea0003800000 */
.L_x_8341:
        /* <DEDUP_REMOVED lines=10> */
.L_x_8343:
[----:B------:R-:W-:Y:S02]  /*2a8e0*/  IMAD.MOV.U32 R13, RZ, RZ, R6 ;  /* 0x000000ffff0d7224 */ /* 0x000fe400078e0006 */
[----:B------:R-:W-:-:S07]  /*2a8f0*/  IMAD.MOV.U32 R4, RZ, RZ, R14 ;  /* 0x000000ffff047224 */ /* 0x000fce00078e000e */
[----:B------:R-:W-:Y:S05]  /*2a900*/  WARPSYNC.COLLECTIVE R15, `(.L_x_8344) ;  /* 0x000000000f087348 */ /* 0x000fea0003c00000 */
[----:B------:R0:W1:Y:S02]  /*2a910*/  SHFL.IDX P6, R14, R13, R12, R11 ;  /* 0x0000000c0d0e7389 */ /* 0x00006400000c000b */
[----:B01----:R-:W-:Y:S01]  /*2a920*/  ENDCOLLECTIVE ;  /* 0x000000000000791b */ /* 0x003fe20003800000 */
.L_x_8344:
[----:B------:R-:W-:Y:S02]  /*2a930*/  IMAD.MOV.U32 R6, RZ, RZ, R14 ;  /* 0x000000ffff067224 */ /* 0x000fe400078e000e */
[----:B------:R-:W-:-:S05]  /*2a940*/  IMAD.IADD R10, R3, 0x1, R10 ;  /* 0x00000001030a7824 */ /* 0x000fca00078e020a */
[----:B------:R2:W-:Y:S01]  /*2a950*/  STL [R1+0xc], R10 ;  /* 0x00000c0a01007387 */ /* 0x0005e20000100800 */
[----:B------:R-:W-:Y:S05]  /*2a960*/  BRA `(.L_x_8345) ;  /* 0xffffffb000f47947 */ /* 0x000fea000383ffff */
.L_x_8176:
[----:B------:R-:W-:Y:S01]  /*2a970*/  BSSY B0, `(.L_x_8346) ;  /* 0x0000008000007945 */ /* 0x000fe20003800000 */
[----:B------:R-:W-:Y:S02]  /*2a980*/  IMAD.MOV.U32 R13, RZ, RZ, R7 ;  /* 0x000000ffff0d7224 */ /* 0x000fe400078e0007 */
[----:B------:R-:W-:Y:S02]  /*2a990*/  IMAD.MOV.U32 R12, RZ, RZ, R3 ;  /* 0x000000ffff0c7224 */ /* 0x000fe400078e0003 */
[----:B------:R-:W-:Y:S02]  /*2a9a0*/  IMAD.MOV.U32 R11, RZ, RZ, 0x1f ;  /* 0x0000001fff0b7424 */ /* 0x000fe400078e00ff */
[----:B------:R-:W-:-:S07]  /*2a9b0*/  IMAD.MOV.U32 R15, RZ, RZ, -0x1 ;  /* 0xffffffffff0f7424 */ /* 0x000fce00078e00ff */
[----:B0-2---:R-:W-:Y:S05]  /*2a9c0*/  WARPSYNC.COLLECTIVE R15, `(.L_x_8347) ;  /* 0x000000000f087348 */ /* 0x005fea0003c00000 */
[----:B------:R1:W3:Y:S02]  /*2a9d0*/  SHFL.IDX P6, R14, R13, R12, R11 ;  /* 0x0000000c0d0e7389 */ /* 0x0002e400000c000b */
[----:B0123--:R-:W-:Y:S01]  /*2a9e0*/  ENDCOLLECTIVE ;  /* 0x000000000000791b */ /* 0x00ffe20003800000 */
.L_x_8347:
[----:B------:R-:W-:Y:S05]  /*2a9f0*/  BSYNC B0 ;  /* 0x0000000000007941 */ /* 0x000fea0003800000 */
.L_x_8346:
[----:B------:R-:W-:Y:S01]  /*2aa00*/  IMAD.MOV.U32 R3, RZ, RZ, R14 ;  /* 0x000000ffff037224 */ /* 0x000fe200078e000e */
[----:B------:R-:W-:Y:S06]  /*2aa10*/  BRA `(.L_x_8348) ;  /* 0xffffffb000e07947 */ /* 0x000fec000383ffff */
.L_x_8182:
[----:B0-----:R0:W1:Y:S02]  /*2aa20*/  SYNCS.PHASECHK.TRANS64.TRYWAIT P0, [R0+URZ+0x28820], R3 ;  /* 0x02882003000075a7 */ /* 0x001064000800017f */
[----:B-1----:R-:W-:Y:S05]  /*2aa30*/  @!P0 NANOSLEEP.SYNCS 0x989680 ;  /* 0x009896800000895d */ /* 0x002fea0003900000 */
[----:B------:R-:W1:Y:S02]  /*2aa40*/  @!P0 SYNCS.PHASECHK.TRANS64 P0, [R0+URZ+0x28820], R3 ;  /* 0x02882003000085a7 */ /* 0x000e64000800007f */
[----:B-1----:R-:W-:Y:S05]  /*2aa50*/  @!P0 BRA `(.L_x_8182) ;  /* 0xfffffffc00f08947 */ /* 0x002fea000383ffff */
[----:B------:R-:W-:Y:S05]  /*2aa60*/  BRA `(.L_x_8349) ;  /* 0xffffffbc007c7947 */ /* 0x000fea000383ffff */
.L_x_8183:
        /* <DEDUP_REMOVED lines=11> */
.L_x_8351:
[----:B------:R-:W-:Y:S05]  /*2ab20*/  BSYNC B0 ;  /* 0x0000000000007941 */ /* 0x000fea0003800000 */
.L_x_8350:
[----:B------:R-:W-:Y:S05]  /*2ab30*/  BRA `(.L_x_8352) ;  /* 0xffffffbc00647947 */ /* 0x000fea000383ffff */
.L_x_8184:
[----:B------:R-:W-:Y:S01]  /*2ab40*/  BSSY B0, `(.L_x_8353) ;  /* 0x0000006000007945 */ /* 0x000fe20003800000 */
[----:B------:R-:W-:-:S07]  /*2ab50*/  IMAD.MOV.U32 R15, RZ, RZ, -0x1 ;  /* 0xffffffffff0f7424 */ /* 0x000fce00078e00ff */
[----:B01-3--:R-:W-:Y:S05]  /*2ab60*/  WARPSYNC.COLLECTIVE R15, `(.L_x_8354) ;  /* 0x000000000f0c7348 */ /* 0x00bfea0003c00000 */
[----:B------:R-:W-:Y:S02]  /*2ab70*/  ELECT P6, UR62, PT ;  /* 0x00000000003e782f */ /* 0x000fe400038c0000 */
[----:B------:R-:W-:Y:S01]  /*2ab80*/  MOV R14, UR62 ;  /* 0x0000003e000e7c02 */ /* 0x000fe20008000f00 */
[----:B01-3--:R-:W-:Y:S10]  /*2ab90*/  ENDCOLLECTIVE ;  /* 0x000000000000791b */ /* 0x00bff40003800000 */
.L_x_8354:
[----:B------:R-:W-:Y:S05]  /*2aba0*/  BSYNC B0 ;  /* 0x0000000000007941 */ /* 0x000fea0003800000 */
.L_x_8353:
[----:B------:R-:W-:Y:S05]  /*2abb0*/  BRA `(.L_x_8355) ;  /* 0xffffffbc00587947 */ /* 0x000fea000383ffff */
.L_x_8186:
[----:B0-----:R0:W1:Y:S02]  /*2abc0*/  SYNCS.PHASECHK.TRANS64.TRYWAIT P0, [R6+URZ], R5 ;  /* 0x00000005060075a7 */ /* 0x001064000800017f */
[----:B-1----:R-:W-:Y:S05]  /*2abd0*/  @!P0 NANOSLEEP.SYNCS 0x989680 ;  /* 0x009896800000895d */ /* 0x002fea0003900000 */
[----:B------:R-:W1:Y:S02]  /*2abe0*/  @!P0 SYNCS.PHASECHK.TRANS64 P0, [R6+URZ], R5 ;  /* 0x00000005060085a7 */ /* 0x000e64000800007f */
[----:B-1----:R-:W-:Y:S05]  /*2abf0*/  @!P0 BRA `(.L_x_8186) ;  /* 0xfffffffc00f08947 */ /* 0x002fea000383ffff */
[----:B------:R-:W-:Y:S05]  /*2ac00*/  BRA `(.L_x_8356) ;  /* 0xffffffbc00907947 */ /* 0x000fea000383ffff */
.L_x_8187:
[----:B-1----:R1:W2:Y:S02]  /*2ac10*/  SYNCS.PHASECHK.TRANS64.TRYWAIT P0, [R7+URZ], R2 ;  /* 0x00000002070075a7 */ /* 0x0022a4000800017f */
[----:B--2---:R-:W-:Y:S05]  /*2ac20*/  @!P0 NANOSLEEP.SYNCS 0x989680 ;  /* 0x009896800000895d */ /* 0x004fea0003900000 */
[----:B------:R-:W2:Y:S02]  /*2ac30*/  @!P0 SYNCS.PHASECHK.TRANS64 P0, [R7+URZ], R2 ;  /* 0x00000002070085a7 */ /* 0x000ea4000800007f */
[----:B--2---:R-:W-:Y:S05]  /*2ac40*/  @!P0 BRA `(.L_x_8187) ;  /* 0xfffffffc00f08947 */ /* 0x004fea000383ffff */
[----:B------:R-:W-:Y:S05]  /*2ac50*/  BRA `(.L_x_8357) ;  /* 0xffffffbc00847947 */ /* 0x000fea000383ffff */
.L_x_8189:
[----:B--2---:R2:W4:Y:S02]  /*2ac60*/  SYNCS.PHASECHK.TRANS64.TRYWAIT P0, [R4+URZ], R5 ;  /* 0x00000005040075a7 */ /* 0x004524000800017f */
[----:B----4-:R-:W-:Y:S05]  /*2ac70*/  @!P0 NANOSLEEP.SYNCS 0x989680 ;  /* 0x009896800000895d */ /* 0x010fea0003900000 */
[----:B------:R-:W4:Y:S02]  /*2ac80*/  @!P0 SYNCS.PHASECHK.TRANS64 P0, [R4+URZ], R5 ;  /* 0x00000005040085a7 */ /* 0x000f24000800007f */
[----:B----4-:R-:W-:Y:S05]  /*2ac90*/  @!P0 BRA `(.L_x_8189) ;  /* 0xfffffffc00f08947 */ /* 0x010fea000383ffff */
[----:B------:R-:W-:Y:S05]  /*2aca0*/  BRA `(.L_x_8358) ;  /* 0xffffffbc00887947 */ /* 0x000fea000383ffff */
.L_x_8359:
        /* <DEDUP_REMOVED lines=13> */
.L_x_14862:


//--------------------- .text._ZN7cutlass13device_kernelIN5flash11enable_sm90INS1_16FlashAttnFwdSm90INS1_25CollectiveMainloopFwdSm90ILi2EN4cute5tupleIJNS5_1CILi1EEES8_S8_EEENS6_IJNS7_ILi128EEESA_SA_EEELi128ENS_6half_tEfNS_4arch4Sm90ELb1ELb0ELb0ELb0ELb0ELb0ELb0ELb1ELb1ELb1ELb1ELb0EEENS1_21CollectiveEpilogueFwdISB_S9_SC_SE_Li256ELb0ELb1ELb1ELb0EEENS1_19SingleTileSchedulerILb0ELb1ELb1ELi128EEEEEEEEEvNT_6ParamsE --------------------------
	.section	.text._ZN7cutlass13device_kernelIN5flash11enable_sm90INS1_16FlashAttnFwdSm90INS1_25CollectiveMainloopFwdSm90ILi2EN4cute5tupleIJNS5_1CILi1EEES8_S8_EEENS6_IJNS7_ILi128EEESA_SA_EEELi128ENS_6half_tEfNS_4arch4Sm90ELb1ELb0ELb0ELb0ELb0ELb0ELb0ELb1ELb1ELb1ELb1ELb0EEENS1_21CollectiveEpilogueFwdISB_S9_SC_SE_Li256ELb0ELb1ELb1ELb0EEENS1_19SingleTileSchedulerILb0ELb1ELb1ELi128EEEEEEEEEvNT_6ParamsE,"ax",@progbits
	.align	128
.text._ZN7cutlass13device_kernelIN5flash11enable_sm90INS1_16FlashAttnFwdSm90INS1_25CollectiveMainloopFwdSm90ILi2EN4cute5tupleIJNS5_1CILi1EEES8_S8_EEENS6_IJNS7_ILi128EEESA_SA_EEELi128ENS_6half_tEfNS_4arch4Sm90ELb1ELb0ELb0ELb0ELb0ELb0ELb0ELb1ELb1ELb1ELb1ELb0EEENS1_21CollectiveEpilogueFwdISB_S9_SC_SE_Li256ELb0ELb1ELb1ELb0EEENS1_19SingleTileSchedulerILb0ELb1ELb1ELi128EEEEEEEEEvNT_6ParamsE:
        .type           _ZN7cutlass13device_kernelIN5flash11enable_sm90INS1_16FlashAttnFwdSm90INS1_25CollectiveMainloopFwdSm90ILi2EN4cute5tupleIJNS5_1CILi1EEES8_S8_EEENS6_IJNS7_ILi128EEESA_SA_EEELi128ENS_6half_tEfNS_4arch4Sm90ELb1ELb0ELb0ELb0ELb0ELb0ELb0ELb1ELb1ELb1ELb1ELb0EEENS1_21CollectiveEpilogueFwdISB_S9_SC_SE_Li256ELb0ELb1ELb1ELb0EEENS1_19SingleTileSchedulerILb0ELb1ELb1ELi128EEEEEEEEEvNT_6ParamsE,@function
        .size           _ZN7cutlass13device_kernelIN5flash11enable_sm90INS1_16FlashAttnFwdSm90INS1_25CollectiveMainloopFwdSm90ILi2EN4cute5tupleIJNS5_1CILi1EEES8_S8_EEENS6_IJNS7_ILi128EEESA_SA_EEELi128ENS_6half_tEfNS_4arch4Sm90ELb1ELb0ELb0ELb0ELb0ELb0ELb0ELb1ELb1ELb1ELb1ELb0EEENS1_21CollectiveEpilogueFwdISB_S9_SC_SE_Li256ELb0ELb1ELb1ELb0EEENS1_19SingleTileSchedulerILb0ELb1ELb1ELi128EEEEEEEEEvNT_6ParamsE,(.L_x_14863 - _ZN7cutlass13device_kernelIN5flash11enable_sm90INS1_16FlashAttnFwdSm90INS1_25CollectiveMainloopFwdSm90ILi2EN4cute5tupleIJNS5_1CILi1EEES8_S8_EEENS6_IJNS7_ILi128EEESA_SA_EEELi128ENS_6half_tEfNS_4arch4Sm90ELb1ELb0ELb0ELb0ELb0ELb0ELb0ELb1ELb1ELb1ELb1ELb0EEENS1_21CollectiveEpilogueFwdISB_S9_SC_SE_Li256ELb0ELb1ELb1ELb0EEENS1_19SingleTileSchedulerILb0ELb1ELb1ELi128EEEEEEEEEvNT_6ParamsE)
        .other          _ZN7cutlass13device_kernelIN5flash11enable_sm90INS1_16FlashAttnFwdSm90INS1_25CollectiveMainloopFwdSm90ILi2EN4cute5tupleIJNS5_1CILi1EEES8_S8_EEENS6_IJNS7_ILi128EEESA_SA_EEELi128ENS_6half_tEfNS_4arch4Sm90ELb1ELb0ELb0ELb0ELb0ELb0ELb0ELb1ELb1ELb1ELb1ELb0EEENS1_21CollectiveEpilogueFwdISB_S9_SC_SE_Li256ELb0ELb1ELb1ELb0EEENS1_19SingleTileSchedulerILb0ELb1ELb1ELi128EEEEEEEEEvNT_6ParamsE,@"STO_CUDA_ENTRY STV_DEFAULT"
_ZN7cutlass13device_kernelIN5flash11enable_sm90INS1_16FlashAttnFwdSm90INS1_25CollectiveMainloopFwdSm90ILi2EN4cute5tupleIJNS5_1CILi1EEES8_S8_EEENS6_IJNS7_ILi128EEESA_SA_EEELi128ENS_6half_tEfNS_4arch4Sm90ELb1ELb0ELb0ELb0ELb0ELb0ELb0ELb1ELb1ELb1ELb1ELb0EEENS1_21CollectiveEpilogueFwdISB_S9_SC_SE_Li256ELb0ELb1ELb1ELb0EEENS1_19SingleTileSchedulerILb0ELb1ELb1ELi128EEEEEEEEEvNT_6ParamsE:
        /* <DEDUP_REMOVED lines=17> */
.L_x_8361:
[----:B------:R-:W-:Y:S05]  /*0110*/  BSYNC B0 ;  /* 0x0000000000007941 */ /* 0x000fea0003800000 */
.L_x_8360:
        /* <DEDUP_REMOVED lines=40> */
.L_x_8362:
        /* <DEDUP_REMOVED lines=22> */
.L_x_8363:
        /* <DEDUP_REMOVED lines=18> */
.L_x_8364:
        /* <DEDUP_REMOVED lines=22> */
.L_x_8365:
        /* <DEDUP_REMOVED lines=22> */
.L_x_8366:
        /* <DEDUP_REMOVED lines=9> */
.L_x_8369:
        /* <DEDUP_REMOVED lines=47> */
[----:B------:R-:W-:Y:S01]  /*0c60*/  IMAD.IADD R0, R3, 0x1, R0 ;  /* 0x0000000103007824 */ /* 0x000fe200078e0200 */
[----:B------:R-:W-:-:S04]  /*0c70*/  SHF.R.S32.HI R3, RZ, 0x1f, R2 ;  /* 0x0000001fff037819 */ /* 0x000fc80000011402 */
[----:B------:R-:W-:Y:S02]  /*0c80*/  SHF.R.S32.HI R5, RZ, 0x1f, R0 ;  /* 0x0000001fff057819 */ /* 0x000fe40000011400 */
[----:B------:R-:W-:Y:S02]  /*0c90*/  LEA.HI R3, R3, R2, RZ, 0x7 ;  /* 0x0000000203037211 */ /* 0x000fe400078f38ff */
[----:B------:R-:W-:Y:S02]  /*0ca0*/  LEA.HI R5, R5, R0, RZ, 0x7 ;  /* 0x0000000005057211 */ /* 0x000fe400078f38ff */
[----:B------:R-:W-:Y:S02]  /*0cb0*/  SHF.R.S32.HI R3, RZ, 0x7, R3 ;  /* 0x00000007ff037819 */ /* 0x000fe40000011403 */
[----:B------:R-:W-:-:S04]  /*0cc0*/  SHF.R.S32.HI R0, RZ, 0x7, R5 ;  /* 0x00000007ff007819 */ /* 0x000fc80000011405 */
[----:B------:R-:W-:-:S04]  /*0cd0*/  VIMNMX R11, R3, R0, PT ;  /* 0x00000000030b7248 */ /* 0x000fc80003fe0100 */
[----:B------:R-:W-:-:S13]  /*0ce0*/  ISETP.GE.AND P1, PT, R11, 0x1, PT ;  /* 0x000000010b00780c */ /* 0x000fda0003f26270 */
[----:B------:R-:W-:Y:S05]  /*0cf0*/  @!P1 BRA `(.L_x_8371) ;  /* 0x00000000006c9947 */ /* 0x000fea0003800000 */
[-C--:B0-----:R-:W-:Y:S02]  /*0d00*/  IABS R7, R4.reuse ;  /* 0x0000000400077213 */ /* 0x081fe40000000000 */
        /* <DEDUP_REMOVED lines=26> */
.L_x_8371:
[-C--:B------:R-:W-:Y:S01]  /*0eb0*/  IMAD R17, R17, R22.reuse, RZ ;  /* 0x0000001611117224 */ /* 0x080fe200078e02ff */
[----:B------:R-:W-:Y:S01]  /*0ec0*/  PLOP3.LUT P0, PT, PT, PT, PT, 0x80, 0x0 ;  /* 0x000000000000781c */ /* 0x000fe20003f0f070 */
[----:B------:R-:W-:Y:S01]  /*0ed0*/  VIADD R152, R12, 0xffffff80 ;  /* 0xffffff800c987836 */ /* 0x000fe20000000000 */
[----:B------:R-:W-:Y:S02]  /*0ee0*/  CS2R R2, SRZ ;  /* 0x0000000000027805 */ /* 0x000fe4000001ff00 */
[----:B------:R-:W-:Y:S02]  /*0ef0*/  CS2R R150, SRZ ;  /* 0x0000000000967805 */ /* 0x000fe4000001ff00 */
[----:B------:R-:W-:Y:S02]  /*0f00*/  VIADDMNMX R22, R17, R22, R11, PT ;  /* 0x0000001611167246 */ /* 0x000fe4000380010b */
[----:B------:R-:W-:Y:S02]  /*0f10*/  CS2R R148, SRZ ;  /* 0x0000000000947805 */ /* 0x000fe4000001ff00 */
        /* <DEDUP_REMOVED lines=37> */
[----:B------:R-:W2:Y:S01]  /*1170*/  SHFL.IDX PT, R0, R90, RZ, 0x1f ;  /* 0x00001fff5a007589 */ /* 0x000ea200000e0000 */
[----:B-1----:R-:W-:-:S04]  /*1180*/  ULEA UR36, UR5, UR36, 0x18 ;  /* 0x0000002405247291 */ /* 0x002fc8000f8ec03f */
[----:B------:R-:W-:-:S04]  /*1190*/  UIADD3 UR5, UR36, 0x10400, URZ ;  /* 0x0001040024057890 */ /* 0x000fc8000fffe03f */
[----:B------:R-:W-:Y:S01]  /*11a0*/  ULOP3.LUT UP0, URZ, UR5, 0x3ff, URZ, 0xc0, !UPT ;  /* 0x000003ff053f7892 */ /* 0x000fe2000f80c03f */
[----:B--2---:R-:W-:-:S05]  /*11b0*/  R2UR UR37, R0 ;  /* 0x00000000002572ca */ /* 0x004fca00000e0000 */
        /* <DEDUP_REMOVED lines=11> */
[----:B0-----:R-:W-:Y:S01]  /*1270*/  IMAD.U32 R4, RZ, RZ, UR4 ;  /* 0x00000004ff047e24 */ /* 0x001fe2000f8e00ff */
        /* <DEDUP_REMOVED lines=12> */
.L_x_8373:
[----:B------:R-:W2:Y:S01]  /*1340*/  LDL.LU R2, [R1+0x14] ;  /* 0x0000140001027983 */ /* 0x000ea20000300800 */
[----:B------:R-:W-:-:S04]  /*1350*/  SHF.L.U32 R3, RZ, 0x1f, RZ ;  /* 0x0000001fff037819 */ /* 0x000fc800000006ff */
[----:B------:R-:W1:Y:S01]  /*1360*/  SYNCS.PHASECHK.TRANS64.TRYWAIT P1, [UR36+0x28800], R3 ;  /* 0x02880003ff0075a7 */ /* 0x000e620008020164 */
[----:B--2---:R-:W-:-:S04]  /*1370*/  LOP3.LUT R0, R2, 0x1, RZ, 0xfc, !PT ;  /* 0x0000000102007812 */ /* 0x004fc800078efcff */
[----:B------:R-:W-:Y:S01]  /*1380*/  ISETP.NE.AND P0, PT, R0, 0x3, PT ;  /* 0x000000030000780c */ /* 0x000fe20003f05270 */
[----:B-1----:R-:W-:-:S12]  /*1390*/  @!P1 BRA `(.L_x_8374) ;  /* 0x000000c800ec9947 */ /* 0x002fd80003800000 */
.L_x_8488:
[----:B------:R-:W-:Y:S05]  /*13a0*/  @!P0 BRA `(.L_x_8375) ;  /* 0x0000000000048947 */ /* 0x000fea0003800000 */
[----:B------:R-:W-:Y:S01]  /*13b0*/  BPT.TRAP 0x1 ;  /* 0x000000040000795c */ /* 0x000fe20000300000 */
.L_x_8375:
[----:B------:R2:W3:Y:S01]  /*13c0*/  SYNCS.PHASECHK.TRANS64.TRYWAIT P2, [UR36+0x28830], R3 ;  /* 0x02883003ff0075a7 */ /* 0x0004e20008040164 */
[----:B------:R-:W-:Y:S05]  /*13d0*/  @!P0 BRA `(.L_x_8376) ;  /* 0x0000000000048947 */ /* 0x000fea0003800000 */
[----:B------:R-:W-:Y:S01]  /*13e0*/  BPT.TRAP 0x1 ;  /* 0x000000040000795c */ /* 0x000fe20000300000 */
.L_x_8376:
[----:B-1----:R-:W1:Y:S01]  /*13f0*/  S2R R0, SR_TID.X ;  /* 0x0000000000007919 */ /* 0x002e620000002100 */
[----:B------:R-:W-:-:S05]  /*1400*/  IMAD.U32 R2, RZ, RZ, UR38 ;  /* 0x00000026ff027e24 */ /* 0x000fca000f8e00ff */
[----:B------:R-:W-:Y:S02]  /*1410*/  LOP3.LUT R2, R2, 0x10000, RZ, 0xfc, !PT ;  /* 0x0001000002027812 */ /* 0x000fe400078efcff */
[----:B-1----:R-:W-:-:S04]  /*1420*/  LOP3.LUT R0, R0, 0x7f, RZ, 0xc0, !PT ;  /* 0x0000007f00007812 */ /* 0x002fc800078ec0ff */
[----:B------:R-:W-:Y:S01]  /*1430*/  ISETP.NE.AND P1, PT, R0, RZ, PT ;  /* 0x000000ff0000720c */ /* 0x000fe20003f25270 */
[----:B---3--:R-:W-:-:S12]  /*1440*/  @P2 BRA `(.L_x_8377) ;  /* 0x0000000000082947 */ /* 0x008fd80003800000 */
[----:B------:R-:W1:Y:S02]  /*1450*/  SYNCS.PHASECHK.TRANS64.TRYWAIT P2, [UR36+0x28830], R3 ;  /* 0x02883003ff0075a7 */ /* 0x000e640008040164 */
[----:B-1----:R-:W-:Y:S05]  /*1460*/  @!P2 BRA `(.L_x_8378) ;  /* 0x000000c800d0a947 */ /* 0x002fea0003800000 */
.L_x_8377:
[----:B------:R-:W-:Y:S05]  /*1470*/  WARPSYNC.ALL ;  /* 0x0000000000007948 */ /* 0x000fea0003800000 */
[----:B-12---:R-:W-:Y:S01]  /*1480*/  IMAD.MOV.U32 R3, RZ, RZ, 0x40000040 ;  /* 0x40000040ff037424 */ /* 0x006fe200078e00ff */
        /* <DEDUP_REMOVED lines=9> */
[----:B------:R-:W1:Y:S01]  /*1520*/  LDC R0, c[0x0][0x448] ;  /* 0x00011200ff007b82 */ /* 0x000e620000000800 */
        /* <DEDUP_REMOVED lines=9> */
[C---:B0-----:R-:W-:Y:S01]  /*15c0*/  IMAD.IADD R4, R152.reuse, 0x1, -R5 ;  /* 0x0000000198047824 */ /* 0x041fe200078e0a05 */
[----:B------:R-:W-:Y:S01]  /*15d0*/  UMOV UR10, UR6 ;  /* 0x00000006000a7c82 */ /* 0x000fe20008000000 */
[----:B------:R-:W-:Y:S01]  /*15e0*/  UIADD3 UR12, UR28, 0x6, URZ ;  /* 0x000000061c0c7890 */ /* 0x000fe2000fffe03f */
[----:B------:R-:W-:Y:S01]  /*15f0*/  HGMMA.64x128x16.F32 R24, gdesc[UR8], RZ, !UPT, gsb0 ;  /* 0x01e00000081879f0 */ /* 0x000fe2000c0008ff */
[----:B------:R-:W-:Y:S01]  /*1600*/  UIADD3 UR8, UR28, 0x4, URZ ;  /* 0x000000041c087890 */ /* 0x000fe2000fffe03f */
[----:B------:R-:W-:Y:S01]  /*1610*/  SHF.R.S32.HI R5, RZ, 0x1f, R4 ;  /* 0x0000001fff057819 */ /* 0x000fe20000011404 */
[----:B------:R-:W-:Y:S01]  /*1620*/  UIADD3 UR10, UR6, 0x4, URZ ;  /* 0x00000004060a7890 */ /* 0x000fe2000fffe03f */
[----:B------:R-:W-:Y:S01]  /*1630*/  LOP3.LUT R89, R89, 0xfffffffc, RZ, 0xc0, !PT ;  /* 0xfffffffc59597812 */ /* 0x000fe200078ec0ff */
[----:B------:R-:W-:Y:S01]  /*1640*/  UMOV UR9, 0x40000040 ;  /* 0x4000004000097882 */ /* 0x000fe20000000000 */
[----:B------:R-:W-:Y:S01]  /*1650*/  UMOV UR11, 0x40000040 ;  /* 0x40000040000b7882 */ /* 0x000fe20000000000 */
[----:B------:R-:W-:Y:S01]  /*1660*/  UIADD3 UR14, UR6, 0x6, URZ ;  /* 0x00000006060e7890 */ /* 0x000fe2000fffe03f */
[CC--:B------:R-:W-:Y:S01]  /*1670*/  LEA.HI R6, R5.reuse, R4.reuse, RZ, 0x5 ;  /* 0x0000000405067211 */ /* 0x0c0fe200078f28ff */
[----:B------:R-:W-:Y:S01]  /*1680*/  UIADD3 UR16, UR28, 0x400, URZ ;  /* 0x000004001c107890 */ /* 0x000fe2000fffe03f */
[----:B------:R-:W-:Y:S01]  /*1690*/  IMAD.IADD R89, R152, 0x1, -R89 ;  /* 0x0000000198597824 */ /* 0x000fe200078e0a59 */
[----:B------:R-:W-:Y:S01]  /*16a0*/  UIADD3 UR18, UR6, 0x400, URZ ;  /* 0x0000040006127890 */ /* 0x000fe2000fffe03f */
[----:B-1----:R-:W-:Y:S01]  /*16b0*/  ISETP.NE.AND P2, PT, R0, 0x1, PT ;  /* 0x000000010000780c */ /* 0x002fe20003f45270 */
[----:B------:R-:W-:Y:S01]  /*16c0*/  UMOV UR19, 0x40000040 ;  /* 0x4000004000137882 */ /* 0x000fe20000000000 */
[----:B------:R-:W-:Y:S01]  /*16d0*/  UIADD3 UR20, UR28, 0x402, URZ ;  /* 0x000004021c147890 */ /* 0x000fe2000fffe03f */
[----:B------:R-:W-:Y:S01]  /*16e0*/  LEA.HI R0, R5, R4, RZ, 0x2 ;  /* 0x0000000405007211 */ /* 0x000fe200078f10ff */
[----:B------:R-:W-:Y:S01]  /*16f0*/  UIADD3 UR22, UR6, 0x402, URZ ;  /* 0x0000040206167890 */ /* 0x000fe2000fffe03f */
[----:B------:R-:W-:Y:S01]  /*1700*/  SHF.R.S32.HI R6, RZ, 0x5, R6 ;  /* 0x00000005ff067819 */ /* 0x000fe20000011406 */
        /* <DEDUP_REMOVED lines=11> */
[----:B------:R-:W-:Y:S01]  /*17c0*/  LEA.HI R7, R90, R90, RZ, 0x1 ;  /* 0x0000005a5a077211 */ /* 0x000fe200078f08ff */
[----:B------:R-:W-:Y:S01]  /*17d0*/  UMOV UR29, 0x40000040 ;  /* 0x40000040001d7882 */ /* 0x000fe20000000000 */
[----:B------:R-:W-:Y:S01]  /*17e0*/  UMOV UR31, 0x40000040 ;  /* 0x40000040001f7882 */ /* 0x000fe20000000000 */
[----:B------:R-:W-:Y:S01]  /*17f0*/  LEA.HI R8, R8, R5, RZ, 0x3 ;  /* 0x0000000508087211 */ /* 0x000fe200078f18ff */
[----:B------:R-:W-:Y:S01]  /*1800*/  IMAD R10, R6, 0x10, R23 ;  /* 0x00000010060a7824 */ /* 0x000fe200078e0217 */
[----:B------:R-:W-:Y:S01]  /*1810*/  LOP3.LUT R7, R7, 0x3fffffe, RZ, 0xc0, !PT ;  /* 0x03fffffe07077812 */ /* 0x000fe200078ec0ff */
[----:B------:R-:W1:Y:S01]  /*1820*/  @P2 LDC R14, c[0x0][0x450] ;  /* 0x00011400ff0e2b82 */ /* 0x000e620000000800 */
[----:B------:R-:W-:Y:S01]  /*1830*/  LEA.HI R9, R89, R89, RZ, 0x1 ;  /* 0x0000005959097211 */ /* 0x000fe200078f08ff */
[----:B------:R-:W-:Y:S01]  /*1840*/  IMAD.MOV.U32 R11, RZ, RZ, -0x80 ;  /* 0xffffff80ff0b7424 */ /* 0x000fe200078e00ff */
[----:B------:R-:W-:Y:S01]  /*1850*/  LOP3.LUT R8, R8, 0xfffffff8, RZ, 0xc0, !PT ;  /* 0xfffffff808087812 */ /* 0x000fe200078ec0ff */
[----:B------:R-:W-:Y:S01]  /*1860*/  IMAD.IADD R7, R90, 0x1, -R7 ;  /* 0x000000015a077824 */ /* 0x000fe200078e0a07 */
[----:B------:R-:W-:Y:S01]  /*1870*/  LOP3.LUT R6, R9, 0x1ffffffe, RZ, 0xc0, !PT ;  /* 0x1ffffffe09067812 */ /* 0x000fe200078ec0ff */
[----:B------:R-:W-:Y:S01]  /*1880*/  IMAD R11, R22, R11, 0x80 ;  /* 0x00000080160b7424 */ /* 0x000fe200078e020b */
[----:B------:R-:W-:Y:S01]  /*1890*/  IADD3 R8, R10, R5, -R8 ;  /* 0x000000050a087210 */ /* 0x000fe20007ffe808 */
[----:B------:R-:W-:Y:S01]  /*18a0*/  ULDC UR4, c[0x0][0x2f0] ;  /* 0x0000bc0000047ab9 */ /* 0x000fe20000000800 */
[----:B------:R-:W-:Y:S01]  /*18b0*/  LOP3.LUT R9, R0, 0x7ffffffc, RZ, 0xc0, !PT ;  /* 0x7ffffffc00097812 */ /* 0x000fe200078ec0ff */
[----:B------:R-:W-:Y:S01]  /*18c0*/  IMAD.IADD R5, R89, 0x1, -R6 ;  /* 0x0000000159057824 */ /* 0x000fe200078e0a06 */
[----:B------:R-:W-:Y:S01]  /*18d0*/  ULDC UR5, c[0x0][0x988] ;  /* 0x0002620000057ab9 */ /* 0x000fe20000000800 */
[----:B------:R-:W-:Y:S01]  /*18e0*/  IMAD R8, R7, 0x40, R8 ;  /* 0x0000004007087824 */ /* 0x000fe200078e0208 */
[----:B------:R-:W-:Y:S01]  /*18f0*/  CS2R R150, SRZ ;  /* 0x0000000000967805 */ /* 0x000fe2000001ff00 */
[----:B------:R-:W-:Y:S01]  /*1900*/  IMAD.IADD R4, R4, 0x1, -R9 ;  /* 0x0000000104047824 */ /* 0x000fe200078e0a09 */
[----:B------:R-:W-:Y:S01]  /*1910*/  CS2R R148, SRZ ;  /* 0x0000000000947805 */ /* 0x000fe2000001ff00 */
[----:B------:R-:W-:Y:S01]  /*1920*/  IMAD R5, R5, 0x8, R8 ;  /* 0x0000000805057824 */ /* 0x000fe200078e0208 */
[----:B------:R-:W-:Y:S01]  /*1930*/  CS2R R146, SRZ ;  /* 0x0000000000927805 */ /* 0x000fe2000001ff00 */
[----:B------:R-:W-:Y:S01]  /*1940*/  VIADD R9, R11, 0x1 ;  /* 0x000000010b097836 */ /* 0x000fe20000000000 */
[----:B------:R-:W-:Y:S01]  /*1950*/  CS2R R144, SRZ ;  /* 0x0000000000907805 */ /* 0x000fe2000001ff00 */
[----:B0-----:R-:W-:Y:S01]  /*1960*/  @P2 IMAD.HI.U32 R7, R5, R12, RZ ;  /* 0x0000000c05072227 */ /* 0x001fe200078e00ff */
[----:B------:R-:W-:-:S02]  /*1970*/  CS2R R142, SRZ ;  /* 0x00000000008e7805 */ /* 0x000fc4000001ff00 */
[----:B------:R-:W-:Y:S02]  /*1980*/  CS2R R140, SRZ ;  /* 0x00000000008c7805 */ /* 0x000fe4000001ff00 */
[----:B------:R-:W-:Y:S01]  /*1990*/  CS2R R138, SRZ ;  /* 0x00000000008a7805 */ /* 0x000fe2000001ff00 */
[----:B------:R-:W-:Y:S01]  /*19a0*/  IMAD.MOV.U32 R6, RZ, RZ, R5 ;  /* 0x000000ffff067224 */ /* 0x000fe200078e0005 */
[----:B-1----:R-:W-:Y:S01]  /*19b0*/  @P2 SHF.R.U32.HI R6, RZ, R14, R7 ;  /* 0x0000000eff062219 */ /* 0x002fe20000011607 */
[----:B------:R-:W-:Y:S01]  /*19c0*/  IMAD R9, R4, -0x2, R9 ;  /* 0xfffffffe04097824 */ /* 0x000fe200078e0209 */
[----:B------:R-:W0:Y:S01]  /*19d0*/  LDC R7, c[0x0][0x288] ;  /* 0x0000a200ff077b82 */ /* 0x000e220000000800 */
[C---:B------:R-:W-:Y:S01]  /*19e0*/  IMAD R11, R16.reuse, UR4, R11 ;  /* 0x00000004100b7c24 */ /* 0x040fe2000f8e020b */
[----:B------:R-:W-:Y:S01]  /*19f0*/  CS2R R136, SRZ ;  /* 0x0000000000887805 */ /* 0x000fe2000001ff00 */
[----:B------:R-:W1:Y:S01]  /*1a00*/  SHFL.IDX PT, R10, R6, RZ, 0x1c1f ;  /* 0x001c1fff060a7589 */ /* 0x000e6200000e0000 */
[----:B------:R-:W-:Y:S01]  /*1a10*/  IMAD R8, R16, UR4, R9 ;  /* 0x0000000410087c24 */ /* 0x000fe2000f8e0209 */
[----:B------:R-:W-:Y:S01]  /*1a20*/  CS2R R134, SRZ ;  /* 0x0000000000867805 */ /* 0x000fe2000001ff00 */
[----:B------:R-:W-:Y:S01]  /*1a30*/  IMAD R11, R4, -0x2, R11 ;  /* 0xfffffffe040b7824 */ /* 0x000fe200078e020b */
[----:B------:R-:W2:Y:S01]  /*1a40*/  SHFL.IDX PT, R6, R6, 0x1, 0x1c1f ;  /* 0x003c1f0006067f89 */ /* 0x000ea200000e0000 */
[----:B------:R-:W-:-:S02]  /*1a50*/  CS2R R132, SRZ ;  /* 0x0000000000847805 */ /* 0x000fc4000001ff00 */
[----:B------:R-:W-:Y:S02]  /*1a60*/  CS2R R130, SRZ ;  /* 0x0000000000827805 */ /* 0x000fe4000001ff00 */
[----:B------:R-:W-:Y:S01]  /*1a70*/  CS2R R128, SRZ ;  /* 0x0000000000807805 */ /* 0x000fe2000001ff00 */
[----:B0-----:R-:W-:-:S05]  /*1a80*/  IMAD.IADD R0, R8, 0x1, -R7 ;  /* 0x0000000108007824 */ /* 0x001fca00078e0a07 */
[----:B-1----:R-:W-:Y:S02]  /*1a90*/  VIADDMNMX R0, R10, R0, R11, PT ;  /* 0x000000000a007246 */ /* 0x002fe4000380010b */
[----:B--2---:R-:W-:Y:S02]  /*1aa0*/  IADD3 R8, R6, -R7, R8 ;  /* 0x8000000706087210 */ /* 0x004fe40007ffe008 */
[C---:B------:R-:W-:Y:S02]  /*1ab0*/  ISETP.GT.AND P3, PT, R0.reuse, RZ, PT ;  /* 0x000000ff0000720c */ /* 0x040fe40003f64270 */
[C---:B------:R-:W-:Y:S02]  /*1ac0*/  ISETP.GT.AND P4, PT, R0.reuse, 0x1, PT ;  /* 0x000000010000780c */ /* 0x040fe40003f84270 */
[----:B------:R-:W-:Y:S02]  /*1ad0*/  ISETP.GT.AND P5, PT, R0, 0x8, PT ;  /* 0x000000080000780c */ /* 0x000fe40003fa4270 */
[----:B------:R-:W-:Y:S01]  /*1ae0*/  VIMNMX R8, R11, R8, PT ;  /* 0x000000080b087248 */ /* 0x000fe20003fe0100 */
[----:B------:R-:W-:-:S02]  /*1af0*/  WARPGROUP.DEPBAR.LE gsb0, 0x0 ;  /* 0x00008000000079c5 */ /* 0x000fc40000010000 */
        /* <DEDUP_REMOVED lines=21> */
[----:B------:R-:W-:Y:S02]  /*1c50*/  FSEL R13, R24, -INF , P3 ;  /* 0xff800000180d7808 */ /* 0x000fe40001800000 */
[----:B------:R-:W-:Y:S02]  /*1c60*/  FSEL R25, R25, -INF , P4 ;  /* 0xff80000019197808 */ /* 0x000fe40002000000 */
[----:B------:R-:W-:Y:S02]  /*1c70*/  ISETP.GT.AND P3, PT, R0, 0x9, PT ;  /* 0x000000090000780c */ /* 0x000fe40003f64270 */
[----:B------:R-:W-:-:S02]  /*1c80*/  FSEL R15, R28, -INF , P5 ;  /* 0xff8000001c0f7808 */ /* 0x000fc40002800000 */
[----:B------:R-:W-:Y:S02]  /*1c90*/  FMNMX.FTZ R10, R13, R25, !PT ;  /* 0x000000190d0a7209 */ /* 0x000fe40007810000 */
[C---:B------:R-:W-:Y:S02]  /*1ca0*/  ISETP.GT.AND P4, PT, R0.reuse, 0x10, PT ;  /* 0x000000100000780c */ /* 0x040fe40003f84270 */
[----:B------:R-:W-:Y:S02]  /*1cb0*/  FSEL R29, R29, -INF , P3 ;  /* 0xff8000001d1d7808 */ /* 0x000fe40001800000 */
[----:B------:R-:W-:Y:S02]  /*1cc0*/  FMNMX.FTZ R10, R15, R10, !PT ;  /* 0x0000000a0f0a7209 */ /* 0x000fe40007810000 */
[----:B------:R-:W-:Y:S02]  /*1cd0*/  ISETP.GT.AND P3, PT, R0, 0x11, PT ;  /* 0x000000110000780c */ /* 0x000fe40003f64270 */
[----:B------:R-:W-:-:S02]  /*1ce0*/  FSEL R21, R32, -INF , P4 ;  /* 0xff80000020157808 */ /* 0x000fc40002000000 */
[----:B------:R-:W-:Y:S02]  /*1cf0*/  FMNMX.FTZ R10, R29, R10, !PT ;  /* 0x0000000a1d0a7209 */ /* 0x000fe40007810000 */
[C---:B------:R-:W-:Y:S02]  /*1d00*/  ISETP.GT.AND P4, PT, R0.reuse, 0x18, PT ;  /* 0x000000180000780c */ /* 0x040fe40003f84270 */
[----:B------:R-:W-:Y:S02]  /*1d10*/  FSEL R33, R33, -INF , P3 ;  /* 0xff80000021217808 */ /* 0x000fe40001800000 */
[----:B------:R-:W-:Y:S02]  /*1d20*/  FMNMX.FTZ R10, R21, R10, !PT ;  /* 0x0000000a150a7209 */ /* 0x000fe40007810000 */
[----:B------:R-:W-:Y:S02]  /*1d30*/  ISETP.GT.AND P3, PT, R0, 0x19, PT ;  /* 0x000000190000780c */ /* 0x000fe40003f64270 */
[----:B------:R-:W-:Y:S01]  /*1d40*/  FSEL R89, R36, -INF , P4 ;  /* 0xff80000024597808 */ /* 0x000fe20002000000 */
[----:B------:R-:W-:Y:S01]  /*1d50*/  IMAD.U32 R36, RZ, RZ, UR36 ;  /* 0x00000024ff247e24 */ /* 0x000fe2000f8e00ff */
[----:B------:R-:W-:-:S02]  /*1d60*/  FMNMX.FTZ R10, R33, R10, !PT ;  /* 0x0000000a210a7209 */ /* 0x000fc40007810000 */
[C---:B------:R-:W-:Y:S02]  /*1d70*/  ISETP.GT.AND P4, PT, R0.reuse, 0x20, PT ;  /* 0x000000200000780c */ /* 0x040fe40003f84270 */
[----:B------:R-:W-:Y:S02]  /*1d80*/  FSEL R37, R37, -INF , P3 ;  /* 0xff80000025257808 */ /* 0x000fe40001800000 */
[----:B------:R-:W-:Y:S02]  /*1d90*/  FMNMX.FTZ R10, R89, R10, !PT ;  /* 0x0000000a590a7209 */ /* 0x000fe40007810000 */
[----:B------:R-:W-:Y:S02]  /*1da0*/  ISETP.GT.AND P3, PT, R0, 0x21, PT ;  /* 0x000000210000780c */ /* 0x000fe40003f64270 */
[----:B------:R-:W-:Y:S02]  /*1db0*/  FSEL R91, R40, -INF , P4 ;  /* 0xff800000285b7808 */ /* 0x000fe40002000000 */
[----:B------:R-:W-:Y:S01]  /*1dc0*/  FMNMX.FTZ R10, R37, R10, !PT ;  /* 0x0000000a250a7209 */ /* 0x000fe20007810000 */
[----:B------:R-:W0:Y:S01]  /*1dd0*/  @P2 LDC R40, c[0x0][0x44c] ;  /* 0x00011300ff282b82 */ /* 0x000e220000000800 */
        /* <DEDUP_REMOVED lines=11> */
[----:B------:R-:W-:Y:S01]  /*1e90*/  FMNMX.FTZ R10, R45, R10, !PT ;  /* 0x0000000a2d0a7209 */ /* 0x000fe20007810000 */
[----:B0-----:R-:W-:Y:S01]  /*1ea0*/  @P2 IMAD.HI.U32 R40, R23, R40, RZ ;  /* 0x0000002817282227 */ /* 0x001fe200078e00ff */
        /* <DEDUP_REMOVED lines=51> */
[----:B------:R-:W-:Y:S01]  /*21e0*/  ISETP.GT.AND P3, PT, R0, 0x79, PT ;  /* 0x000000790000780c */ /* 0x000fe20003f64270 */
[----:B------:R-:W-:Y:S01]  /*21f0*/  IMAD.U32 R0, RZ, RZ, UR5 ;  /* 0x00000005ff007e24 */ /* 0x000fe2000f8e00ff */
[----:B------:R-:W-:Y:S02]  /*2200*/  FSEL R113, R84, -INF , P4 ;  /* 0xff80000054717808 */ /* 0x000fe40002000000 */
[----:B------:R-:W-:Y:S02]  /*2210*/  FMNMX.FTZ R10, R81, R10, !PT ;  /* 0x0000000a510a7209 */ /* 0x000fe40007810000 */
[----:B------:R-:W-:-:S02]  /*2220*/  FSEL R85, R85, -INF , P3 ;  /* 0xff80000055557808 */ /* 0x000fc40001800000 */
[----:B------:R-:W-:Y:S02]  /*2230*/  FMNMX.FTZ R10, R113, R10, !PT ;  /* 0x0000000a710a7209 */ /* 0x000fe40007810000 */
[C---:B------:R-:W-:Y:S02]  /*2240*/  ISETP.GT.AND P4, PT, R8.reuse, 0x1, PT ;  /* 0x000000010800780c */ /* 0x040fe40003f84270 */
[----:B------:R-:W-:Y:S02]  /*2250*/  FMNMX.FTZ R10, R85, R10, !PT ;  /* 0x0000000a550a7209 */ /* 0x000fe40007810000 */
[----:B------:R-:W-:Y:S02]  /*2260*/  ISETP.GT.AND P5, PT, R8, 0x8, PT ;  /* 0x000000080800780c */ /* 0x000fe40003fa4270 */
[----:B------:R-:W-:Y:S01]  /*2270*/  FSEL R6, R27, -INF , P4 ;  /* 0xff8000001b067808 */ /* 0x000fe20002000000 */
[----:B------:R-:W0:Y:S01]  /*2280*/  SHFL.BFLY PT, R9, R10, 0x2, 0x1f ;  /* 0x0c401f000a097f89 */ /* 0x000e2200000e0000 */
[----:B------:R-:W-:-:S02]  /*2290*/  FSEL R117, R30, -INF , P5 ;  /* 0xff8000001e757808 */ /* 0x000fc40002800000 */
[----:B------:R-:W-:-:S04]  /*22a0*/  ISETP.GT.AND P4, PT, R8, 0x10, PT ;  /* 0x000000100800780c */ /* 0x000fc80003f84270 */
[----:B------:R-:W-:Y:S02]  /*22b0*/  FSEL R121, R34, -INF , P4 ;  /* 0xff80000022797808 */ /* 0x000fe40002000000 */
[----:B------:R-:W-:-:S04]  /*22c0*/  ISETP.GT.AND P4, PT, R8, 0x18, PT ;  /* 0x000000180800780c */ /* 0x000fc80003f84270 */
[----:B------:R-:W-:Y:S02]  /*22d0*/  FSEL R125, R38, -INF , P4 ;  /* 0xff800000267d7808 */ /* 0x000fe40002000000 */
[----:B------:R-:W-:-:S04]  /*22e0*/  ISETP.GT.AND P4, PT, R8, 0x20, PT ;  /* 0x000000200800780c */ /* 0x000fc80003f84270 */
[----:B------:R-:W-:Y:S01]  /*22f0*/  FSEL R127, R42, -INF , P4 ;  /* 0xff8000002a7f7808 */ /* 0x000fe20002000000 */
[----:B------:R-:W-:Y:S01]  /*2300*/  IMAD R42, R16, UR4, -R7 ;  /* 0x00000004102a7c24 */ /* 0x000fe2000f8e0a07 */
[----:B------:R-:W-:Y:S01]  /*2310*/  ISETP.GT.AND P4, PT, R8, 0x28, PT ;  /* 0x000000280800780c */ /* 0x000fe20003f84270 */
[----:B------:R-:W-:Y:S01]  /*2320*/  UMOV UR4, URZ ;  /* 0x0000003f00047c82 */ /* 0x000fe20008000000 */
[----:B0-----:R-:W-:-:S05]  /*2330*/  FMNMX.FTZ R12, R10, R9, !PT ;  /* 0x000000090a0c7209 */ /* 0x001fca0007810000 */
[----:B------:R-:W0:Y:S02]  /*2340*/  SHFL.BFLY PT, R9, R12, 0x1, 0x1f ;  /* 0x0c201f000c097f89 */ /* 0x000e2400000e0000 */
[----:B0-----:R-:W-:-:S04]  /*2350*/  FMNMX.FTZ R9, R12, R9, !PT ;  /* 0x000000090c097209 */ /* 0x001fc80007810000 */
[C---:B------:R-:W-:Y:S01]  /*2360*/  FSETP.NEU.FTZ.AND P3, PT, R9.reuse, -INF , PT ;  /* 0xff8000000900780b */ /* 0x040fe20003f7d000 */
[----:B------:R-:W-:-:S05]  /*2370*/  FMUL.FTZ R14, R9, R0 ;  /* 0x00000000090e7220 */ /* 0x000fca0000410000 */
[----:B------:R-:W-:Y:S02]  /*2380*/  FSEL R14, R14, RZ, P3 ;  /* 0x000000ff0e0e7208 */ /* 0x000fe40001800000 */
[----:B------:R-:W-:-:S03]  /*2390*/  ISETP.GT.AND P3, PT, R8, RZ, PT ;  /* 0x000000ff0800720c */ /* 0x000fc60003f64270 */
        /* <DEDUP_REMOVED lines=8> */
[--C-:B------:R-:W-:Y:S01]  /*2420*/  FFMA.FTZ R172, R91, R0, -R14.reuse ;  /* 0x000000005bac7223 */ /* 0x100fe2000001080e */
[----:B------:R-:W-:Y:S01]  /*2430*/  FMNMX.FTZ R10, R117, R10, !PT ;  /* 0x0000000a750a7209 */ /* 0x000fe20007810000 */
        /* <DEDUP_REMOVED lines=26> */
[-CC-:B------:R-:W-:Y:S01]  /*25e0*/  FFMA.FTZ R35, R57, R0.reuse, -R14.reuse ;  /* 0x0000000039237223 */ /* 0x180fe2000001080e */
[----:B------:R-:W-:Y:S01]  /*25f0*/  FSEL R89, R46, -INF , P4 ;  /* 0xff8000002e597808 */ /* 0x000fe20002000000 */
[--C-:B------:R-:W-:Y:S01]  /*2600*/  FFMA.FTZ R154, R101, R0, -R14.reuse ;  /* 0x00000000659a7223 */ /* 0x100fe2000001080e */
[----:B------:R-:W-:Y:S01]  /*2610*/  FMNMX.FTZ R10, R43, R10, !PT ;  /* 0x0000000a2b0a7209 */ /* 0x000fe20007810000 */
[-CC-:B------:R-:W-:Y:S01]  /*2620*/  FFMA.FTZ R61, R61, R0.reuse, -R14.reuse ;  /* 0x000000003d3d7223 */ /* 0x180fe2000001080e */
[C---:B------:R-:W-:Y:S01]  /*2630*/  ISETP.GT.AND P4, PT, R8.reuse, 0x30, PT ;  /* 0x000000300800780c */ /* 0x040fe20003f84270 */
[----:B------:R-:W0:Y:S01]  /*2640*/  MUFU.EX2 R13, R13 ;  /* 0x0000000d000d7308 */ /* 0x000e220000000800 */
[----:B------:R-:W-:Y:S01]  /*2650*/  FSEL R47, R47, -INF , P3 ;  /* 0xff8000002f2f7808 */ /* 0x000fe20001800000 */
[--C-:B------:R-:W-:Y:S01]  /*2660*/  FFMA.FTZ R103, R103, R0, -R14.reuse ;  /* 0x0000000067677223 */ /* 0x100fe2000001080e */
[----:B------:R-:W-:Y:S01]  /*2670*/  FMNMX.FTZ R10, R89, R10, !PT ;  /* 0x0000000a590a7209 */ /* 0x000fe20007810000 */
[-CC-:B------:R-:W-:Y:S01]  /*2680*/  FFMA.FTZ R65, R65, R0.reuse, -R14.reuse ;  /* 0x0000000041417223 */ /* 0x180fe2000001080e */
[----:B------:R-:W-:Y:S01]  /*2690*/  ISETP.GT.AND P3, PT, R8, 0x31, PT ;  /* 0x000000310800780c */ /* 0x000fe20003f64270 */
[--C-:B------:R-:W-:Y:S01]  /*26a0*/  FFMA.FTZ R105, R105, R0, -R14.reuse ;  /* 0x0000000069697223 */ /* 0x100fe2000001080e */
[----:B------:R-:W-:Y:S01]  /*26b0*/  FSEL R37, R50, -INF , P4 ;  /* 0xff80000032257808 */ /* 0x000fe20002000000 */
[----:B------:R-:W1:Y:S01]  /*26c0*/  MUFU.EX2 R182, R182 ;  /* 0x000000b600b67308 */ /* 0x000e620000000800 */
[----:B------:R-:W-:Y:S01]  /*26d0*/  FMNMX.FTZ R10, R47, R10, !PT ;  /* 0x0000000a2f0a7209 */ /* 0x000fe20007810000 */
[-CC-:B------:R-:W-:Y:S01]  /*26e0*/  FFMA.FTZ R69, R69, R0.reuse, -R14.reuse ;  /* 0x0000000045457223 */ /* 0x180fe2000001080e */
[C---:B------:R-:W-:Y:S01]  /*26f0*/  ISETP.GT.AND P4, PT, R8.reuse, 0x38, PT ;  /* 0x000000380800780c */ /* 0x040fe20003f84270 */
[-CC-:B------:R-:W-:Y:S01]  /*2700*/  FFMA.FTZ R107, R107, R0.reuse, -R14.reuse ;  /* 0x000000006b6b7223 */ /* 0x180fe2000001080e */
[----:B------:R-:W-:Y:S01]  /*2710*/  FSEL R51, R51, -INF , P3 ;  /* 0xff80000033337808 */ /* 0x000fe20001800000 */
[--C-:B------:R-:W-:Y:S01]  /*2720*/  FFMA.FTZ R73, R73, R0, -R14.reuse ;  /* 0x0000000049497223 */ /* 0x100fe2000001080e */
[----:B------:R-:W-:Y:S01]  /*2730*/  FMNMX.FTZ R10, R37, R10, !PT ;  /* 0x0000000a250a7209 */ /* 0x000fe20007810000 */
[----:B------:R-:W2:Y:S01]  /*2740*/  MUFU.EX2 R15, R15 ;  /* 0x0000000f000f7308 */ /* 0x000ea20000000800 */
[----:B------:R-:W-:Y:S01]  /*2750*/  ISETP.GT.AND P3, PT, R8, 0x39, PT ;  /* 0x000000390800780c */ /* 0x000fe20003f64270 */
[-CC-:B------:R-:W-:Y:S01]  /*2760*/  FFMA.FTZ R109, R109, R0.reuse, -R14.reuse ;  /* 0x000000006d6d7223 */ /* 0x180fe2000001080e */
[----:B------:R-:W-:Y:S01]  /*2770*/  FSEL R91, R54, -INF , P4 ;  /* 0xff800000365b7808 */ /* 0x000fe20002000000 */
[--C-:B------:R-:W-:Y:S01]  /*2780*/  FFMA.FTZ R77, R77, R0, -R14.reuse ;  /* 0x000000004d4d7223 */ /* 0x100fe2000001080e */
[----:B------:R-:W-:Y:S01]  /*2790*/  FMNMX.FTZ R10, R51, R10, !PT ;  /* 0x0000000a330a7209 */ /* 0x000fe20007810000 */
[-CC-:B------:R-:W-:Y:S01]  /*27a0*/  FFMA.FTZ R111, R111, R0.reuse, -R14.reuse ;  /* 0x000000006f6f7223 */ /* 0x180fe2000001080e */
[C---:B------:R-:W-:Y:S01]  /*27b0*/  ISETP.GT.AND P4, PT, R8.reuse, 0x40, PT ;  /* 0x000000400800780c */ /* 0x040fe20003f84270 */
[----:B------:R-:W3:Y:S01]  /*27c0*/  MUFU.EX2 R176, R176 ;  /* 0x000000b000b07308 */ /* 0x000ee20000000800 */
[----:B------:R-:W-:Y:S01]  /*27d0*/  FSEL R55, R55, -INF , P3 ;  /* 0xff80000037377808 */ /* 0x000fe20001800000 */
[--C-:B------:R-:W-:Y:S01]  /*27e0*/  FFMA.FTZ R81, R81, R0, -R14.reuse ;  /* 0x0000000051517223 */ /* 0x100fe2000001080e */
[----:B------:R-:W-:Y:S01]  /*27f0*/  FMNMX.FTZ R10, R91, R10, !PT ;  /* 0x0000000a5b0a7209 */ /* 0x000fe20007810000 */
[-CC-:B------:R-:W-:Y:S01]  /*2800*/  FFMA.FTZ R113, R113, R0.reuse, -R14.reuse ;  /* 0x0000000071717223 */ /* 0x180fe2000001080e */
[----:B------:R-:W-:Y:S01]  /*2810*/  ISETP.GT.AND P3, PT, R8, 0x41, PT ;  /* 0x000000410800780c */ /* 0x000fe20003f64270 */
[----:B------:R-:W-:Y:S01]  /*2820*/  FFMA.FTZ R14, R85, R0, -R14 ;  /* 0x00000000550e7223 */ /* 0x000fe2000001080e */
[----:B------:R-:W-:Y:S01]  /*2830*/  FSEL R41, R58, -INF , P4 ;  /* 0xff8000003a297808 */ /* 0x000fe20002000000 */
[----:B------:R-:W4:Y:S01]  /*2840*/  MUFU.EX2 R21, R21 ;  /* 0x0000001500157308 */ /* 0x000f220000000800 */
[----:B------:R-:W-:-:S02]  /*2850*/  FMNMX.FTZ R10, R55, R10, !PT ;  /* 0x0000000a370a7209 */ /* 0x000fc40007810000 */
[----:B------:R-:W-:Y:S02]  /*2860*/  CS2R R100, SRZ ;  /* 0x0000000000647805 */ /* 0x000fe4000001ff00 */
[C---:B------:R-:W-:Y:S02]  /*2870*/  ISETP.GT.AND P4, PT, R8.reuse, 0x48, PT ;  /* 0x000000480800780c */ /* 0x040fe40003f84270 */
[----:B------:R-:W-:Y:S02]  /*2880*/  FSEL R59, R59, -INF , P3 ;  /* 0xff8000003b3b7808 */ /* 0x000fe40001800000 */
[----:B------:R-:W-:Y:S01]  /*2890*/  FMNMX.FTZ R10, R41, R10, !PT ;  /* 0x0000000a290a7209 */ /* 0x000fe20007810000 */
[----:B------:R-:W5:Y:S01]  /*28a0*/  MUFU.EX2 R178, R178 ;  /* 0x000000b200b27308 */ /* 0x000f620000000800 */
[----:B------:R-:W-:Y:S02]  /*28b0*/  ISETP.GT.AND P3, PT, R8, 0x49, PT ;  /* 0x000000490800780c */ /* 0x000fe40003f64270 */
[----:B------:R-:W-:-:S02]  /*28c0*/  FSEL R93, R62, -INF , P4 ;  /* 0xff8000003e5d7808 */ /* 0x000fc40002000000 */
[----:B------:R-:W-:Y:S02]  /*28d0*/  FMNMX.FTZ R10, R59, R10, !PT ;  /* 0x0000000a3b0a7209 */ /* 0x000fe40007810000 */
[C---:B------:R-:W-:Y:S01]  /*28e0*/  ISETP.GT.AND P4, PT, R8.reuse, 0x50, PT ;  /* 0x000000500800780c */ /* 0x040fe20003f84270 */
        /* <DEDUP_REMOVED lines=9> */
[----:B------:R-:W-:Y:S01]  /*2980*/  FMNMX.FTZ R10, R45, R10, !PT ;  /* 0x0000000a2d0a7209 */ /* 0x000fe20007810000 */
[----:B------:R-:W-:Y:S01]  /*2990*/  MUFU.EX2 R27, R27 ;  /* 0x0000001b001b7308 */ /* 0x000fe20000000800 */
[----:B------:R-:W-:Y:S02]  /*29a0*/  ISETP.GT.AND P3, PT, R8, 0x59, PT ;  /* 0x000000590800780c */ /* 0x000fe40003f64270 */
[----:B------:R-:W-:Y:S02]  /*29b0*/  FSEL R95, R70, -INF , P4 ;  /* 0xff800000465f7808 */ /* 0x000fe40002000000 */
[----:B------:R-:W-:-:S02]  /*29c0*/  FMNMX.FTZ R10, R67, R10, !PT ;  /* 0x0000000a430a7209 */ /* 0x000fc40007810000 */
        /* <DEDUP_REMOVED lines=30> */
[----:B------:R-:W-:Y:S01]  /*2bb0*/  FSEL R87, R87, -INF , P3 ;  /* 0xff80000057577808 */ /* 0x000fe20001800000 */
        /* <DEDUP_REMOVED lines=32> */
[----:B0-----:R-:W-:Y:S01]  /*2dc0*/  FADD.FTZ R39, R180, R13 ;  /* 0x0000000db4277221 */ /* 0x001fe20000010000 */
[-CC-:B------:R-:W-:Y:S01]  /*2dd0*/  FFMA.FTZ R89, R89, R0.reuse, -R8.reuse ;  /* 0x0000000059597223 */ /* 0x180fe20000010808 */
[-CC-:B------:R-:W-:Y:S01]  /*2de0*/  FFMA.FTZ R37, R37, R0.reuse, -R8.reuse ;  /* 0x0000000025257223 */ /* 0x180fe20000010808 */
[-CC-:B------:R-:W-:Y:S01]  /*2df0*/  FFMA.FTZ R51, R51, R0.reuse, -R8.reuse ;  /* 0x0000000033337223 */ /* 0x180fe20000010808 */
[-CC-:B------:R-:W-:Y:S01]  /*2e00*/  FFMA.FTZ R91, R91, R0.reuse, -R8.reuse ;  /* 0x000000005b5b7223 */ /* 0x180fe20000010808 */
[-CC-:B------:R-:W-:Y:S01]  /*2e10*/  FFMA.FTZ R55, R55, R0.reuse, -R8.reuse ;  /* 0x0000000037377223 */ /* 0x180fe20000010808 */
[-CC-:B------:R-:W-:Y:S01]  /*2e20*/  FFMA.FTZ R41, R41, R0.reuse, -R8.reuse ;  /* 0x0000000029297223 */ /* 0x180fe20000010808 */
[----:B------:R-:W0:Y:S01]  /*2e30*/  MUFU.EX2 R115, R115 ;  /* 0x0000007300737308 */ /* 0x000e220000000800 */
[----:B-1----:R-:W-:Y:S01]  /*2e40*/  FADD.FTZ R6, R182, R39 ;  /* 0x00000027b6067221 */ /* 0x002fe20000010000 */
[-CC-:B------:R-:W-:Y:S01]  /*2e50*/  FFMA.FTZ R59, R59, R0.reuse, -R8.reuse ;  /* 0x000000003b3b7223 */ /* 0x180fe20000010808 */
[-CC-:B------:R-:W-:Y:S01]  /*2e60*/  FFMA.FTZ R93, R93, R0.reuse, -R8.reuse ;  /* 0x000000005d5d7223 */ /* 0x180fe20000010808 */
[-C--:B------:R-:W-:Y:S01]  /*2e70*/  FFMA.FTZ R63, R63, R0.reuse, -R8 ;  /* 0x000000003f3f7223 */ /* 0x080fe20000010808 */
[----:B--2---:R-:W-:Y:S01]  /*2e80*/  FADD.FTZ R39, R15, R6 ;  /* 0x000000060f277221 */ /* 0x004fe20000010000 */
[-CC-:B------:R-:W-:Y:S01]  /*2e90*/  FFMA.FTZ R45, R45, R0.reuse, -R8.reuse ;  /* 0x000000002d2d7223 */ /* 0x180fe20000010808 */
[-CC-:B------:R-:W-:Y:S01]  /*2ea0*/  FFMA.FTZ R67, R67, R0.reuse, -R8.reuse ;  /* 0x0000000043437223 */ /* 0x180fe20000010808 */
[----:B------:R-:W1:Y:S01]  /*2eb0*/  MUFU.EX2 R117, R117 ;  /* 0x0000007500757308 */ /* 0x000e620000000800 */
[----:B---3--:R-:W-:Y:S01]  /*2ec0*/  FADD.FTZ R6, R176, R39 ;  /* 0x00000027b0067221 */ /* 0x008fe20000010000 */
[--C-:B------:R-:W-:Y:S01]  /*2ed0*/  FFMA.FTZ R95, R95, R0, -R8.reuse ;  /* 0x000000005f5f7223 */ /* 0x100fe20000010808 */
[----:B------:R-:W-:Y:S01]  /*2ee0*/  F2FP.F16.F32.PACK_AB R180, R13, R180 ;  /* 0x000000b40db4723e */ /* 0x000fe200000000ff */
[----:B------:R-:W-:Y:S01]  /*2ef0*/  FFMA.FTZ R71, R71, R0, -R8 ;  /* 0x0000000047477223 */ /* 0x000fe20000010808 */
[----:B----4-:R-:W-:Y:S01]  /*2f00*/  FADD.FTZ R39, R21, R6 ;  /* 0x0000000615277221 */ /* 0x010fe20000010000 */
[----:B------:R-:W-:-:S02]  /*2f10*/  @!P1 VIADD R6, R36, 0x28840 ;  /* 0x0002884024069836 */ /* 0x000fc40000000000 */
[-C--:B------:R-:W-:Y:S01]  /*2f20*/  FFMA.FTZ R49, R49, R0.reuse, -R8 ;  /* 0x0000000031317223 */ /* 0x080fe20000010808 */
[----:B------:R2:W3:Y:S01]  /*2f30*/  MUFU.EX2 R12, R119 ;  /* 0x00000077000c7308 */ /* 0x0004e20000000800 */
[----:B-----5:R-:W-:Y:S01]  /*2f40*/  FADD.FTZ R38, R178, R39 ;  /* 0x00000027b2267221 */ /* 0x020fe20000010000 */
[----:B0-----:R-:W-:Y:S01]  /*2f50*/  FADD.FTZ R36, R115, R10 ;  /* 0x0000000a73247221 */ /* 0x001fe20000010000 */
[----:B------:R-:W-:Y:S01]  /*2f60*/  @!P1 PRMT R6, RZ, 0x654, R6 ;  /* 0x00000654ff069816 */ /* 0x000fe20000000006 */
[-CC-:B------:R-:W-:Y:S01]  /*2f70*/  FFMA.FTZ R75, R75, R0.reuse, -R8.reuse ;  /* 0x000000004b4b7223 */ /* 0x180fe20000010808 */
[-CC-:B------:R-:W-:Y:S01]  /*2f80*/  FFMA.FTZ R97, R97, R0.reuse, -R8.reuse ;  /* 0x0000000061617223 */ /* 0x180fe20000010808 */
[-C--:B------:R-:W-:Y:S01]  /*2f90*/  FFMA.FTZ R79, R79, R0.reuse, -R8 ;  /* 0x000000004f4f7223 */ /* 0x080fe20000010808 */
[----:B------:R3:W-:Y:S01]  /*2fa0*/  @!P1 SYNCS.ARRIVE.TRANS64.RED.A1T0 RZ, [R6+URZ], RZ ;  /* 0x000000ff06ff99a7 */ /* 0x0007e2000810043f */
[----:B------:R-:W0:Y:S01]  /*2fb0*/  MUFU.EX2 R121, R121 ;  /* 0x0000007900797308 */ /* 0x000e220000000800 */
[----:B-1----:R-:W-:Y:S01]  /*2fc0*/  FADD.FTZ R39, R117, R36 ;  /* 0x0000002475277221 */ /* 0x002fe20000010000 */
[-CC-:B------:R-:W-:Y:S01]  /*2fd0*/  FFMA.FTZ R53, R53, R0.reuse, -R8.reuse ;  /* 0x0000000035357223 */ /* 0x180fe20000010808 */
[-CC-:B------:R-:W-:Y:S01]  /*2fe0*/  FFMA.FTZ R83, R83, R0.reuse, -R8.reuse ;  /* 0x0000000053537223 */ /* 0x180fe20000010808 */
[-CC-:B------:R-:W-:Y:S01]  /*2ff0*/  FFMA.FTZ R99, R99, R0.reuse, -R8.reuse ;  /* 0x0000000063637223 */ /* 0x180fe20000010808 */
[----:B------:R-:W-:Y:S01]  /*3000*/  FFMA.FTZ R87, R87, R0, -R8 ;  /* 0x0000000057577223 */ /* 0x000fe20000010808 */
[----:B------:R-:W-:-:S02]  /*3010*/  F2FP.F16.F32.PACK_AB R181, R10, R115 ;  /* 0x000000730ab5723e */ /* 0x000fc400000000ff */
[----:B--2---:R-:W-:Y:S01]  /*3020*/  CS2R R118, SRZ ;  /* 0x0000000000767805 */ /* 0x004fe2000001ff00 */
[----:B------:R1:W-:Y:S01]  /*3030*/  MUFU.EX2 R28, R47 ;  /* 0x0000002f001c7308 */ /* 0x0003e20000000800 */
[C---:B---3--:R-:W-:Y:S01]  /*3040*/  FADD.FTZ R6, R12.reuse, R39 ;  /* 0x000000270c067221 */ /* 0x048fe20000010000 */
[----:B------:R-:W-:Y:S02]  /*3050*/  F2FP.F16.F32.PACK_AB R183, R12, R117 ;  /* 0x000000750cb7723e */ /* 0x000fe400000000ff */
[----:B------:R-:W-:Y:S02]  /*3060*/  CS2R R116, SRZ ;  /* 0x0000000000747805 */ /* 0x000fe4000001ff00 */
[----:B------:R-:W-:Y:S02]  /*3070*/  F2FP.F16.F32.PACK_AB R182, R15, R182 ;  /* 0x000000b60fb6723e */ /* 0x000fe400000000ff */
[----:B------:R-:W-:Y:S02]  /*3080*/  CS2R R114, SRZ ;  /* 0x0000000000727805 */ /* 0x000fe4000001ff00 */
[----:B------:R-:W-:Y:S01]  /*3090*/  F2FP.F16.F32.PACK_AB R176, R21, R176 ;  /* 0x000000b015b0723e */ /* 0x000fe200000000ff */
[----:B------:R2:W3:Y:S01]  /*30a0*/  MUFU.EX2 R20, R123 ;  /* 0x0000007b00147308 */ /* 0x0004e20000000800 */
[----:B-1----:R-:W1:Y:S01]  /*30b0*/  @P2 LDC R47, c[0x0][0x450] ;  /* 0x00011400ff2f2b82 */ /* 0x002e620000000800 */
[----:B0-----:R-:W-:Y:S01]  /*30c0*/  FADD.FTZ R39, R121, R6 ;  /* 0x0000000679277221 */ /* 0x001fe20000010000 */
[----:B------:R-:W-:-:S05]  /*30d0*/  F2FP.F16.F32.PACK_AB R178, R25, R178 ;  /* 0x000000b219b2723e */ /* 0x000fca00000000ff */
[----:B------:R0:W-:Y:S01]  /*30e0*/  MUFU.EX2 R26, R43 ;  /* 0x0000002b001a7308 */ /* 0x0001e20000000800 */
[----:B--2---:R-:W-:-:S07]  /*30f0*/  CS2R R122, SRZ ;  /* 0x00000000007a7805 */ /* 0x004fce000001ff00 */
[----:B------:R-:W2:Y:S01]  /*3100*/  MUFU.EX2 R125, R125 ;  /* 0x0000007d007d7308 */ /* 0x000ea20000000800 */
[----:B0-----:R-:W-:Y:S01]  /*3110*/  FADD.FTZ R43, R25, R38 ;  /* 0x00000026192b7221 */ /* 0x001fe20000010000 */
[C---:B---3--:R-:W-:Y:S01]  /*3120*/  FADD.FTZ R6, R20.reuse, R39 ;  /* 0x0000002714067221 */ /* 0x048fe20000010000 */
[----:B------:R-:W-:Y:S02]  /*3130*/  F2FP.F16.F32.PACK_AB R177, R20, R121 ;  /* 0x0000007914b1723e */ /* 0x000fe400000000ff */
[----:B------:R-:W-:Y:S01]  /*3140*/  CS2R R120, SRZ ;  /* 0x0000000000787805 */ /* 0x000fe2000001ff00 */
[----:B------:R-:W-:Y:S01]  /*3150*/  FADD.FTZ R38, R172, R43 ;  /* 0x0000002bac267221 */ /* 0x000fe20000010000 */
[C---:B------:R-:W-:Y:S01]  /*3160*/  F2FP.F16.F32.PACK_AB R172, R27.reuse, R172 ;  /* 0x000000ac1bac723e */ /* 0x040fe200000000ff */
[----:B------:R-:W0:Y:S02]  /*3170*/  MUFU.EX2 R127, R127 ;  /* 0x0000007f007f7308 */ /* 0x000e240000000800 */
[----:B------:R-:W-:Y:S01]  /*3180*/  FADD.FTZ R43, R27, R38 ;  /* 0x000000261b2b7221 */ /* 0x000fe20000010000 */
[----:B-1----:R-:W-:-:S03]  /*3190*/  @P2 SHF.R.U32.HI R23, RZ, R47, R40 ;  /* 0x0000002fff172219 */ /* 0x002fc60000011628 */
[----:B------:R-:W-:Y:S01]  /*31a0*/  FADD.FTZ R38, R174, R43 ;  /* 0x0000002bae267221 */ /* 0x000fe20000010000 */
[C---:B------:R-:W-:Y:S01]  /*31b0*/  F2FP.F16.F32.PACK_AB R174, R29.reuse, R174 ;  /* 0x000000ae1dae723e */ /* 0x040fe200000000ff */
[----:B------:R-:W1:Y:S02]  /*31c0*/  MUFU.EX2 R89, R89 ;  /* 0x0000005900597308 */ /* 0x000e640000000800 */
[----:B------:R-:W-:Y:S01]  /*31d0*/  FADD.FTZ R39, R29, R38 ;  /* 0x000000261d277221 */ /* 0x000fe20000010000 */
[----:B--2---:R-:W-:Y:S01]  /*31e0*/  FADD.FTZ R7, R125, R6 ;  /* 0x000000067d077221 */ /* 0x004fe20000010000 */
[----:B------:R-:W-:Y:S02]  /*31f0*/  F2FP.F16.F32.PACK_AB R179, R24, R125 ;  /* 0x0000007d18b3723e */ /* 0x000fe400000000ff */
[----:B------:R-:W-:Y:S01]  /*3200*/  CS2R R124, SRZ ;  /* 0x00000000007c7805 */ /* 0x000fe2000001ff00 */
[----:B------:R-:W-:Y:S01]  /*3210*/  FADD.FTZ R40, R168, R39 ;  /* 0x00000027a8287221 */ /* 0x000fe20000010000 */
[----:B------:R-:W-:Y:S01]  /*3220*/  FADD.FTZ R6, R24, R7 ;  /* 0x0000000718067221 */ /* 0x000fe20000010000 */
[----:B------:R-:W-:Y:S01]  /*3230*/  IMAD.IADD R39, R42, 0x1, R23 ;  /* 0x000000012a277824 */ /* 0x000fe200078e0217 */
[----:B------:R-:W2:Y:S01]  /*3240*/  MUFU.EX2 R37, R37 ;  /* 0x0000002500257308 */ /* 0x000ea20000000800 */
[----:B------:R-:W-:Y:S01]  /*3250*/  FADD.FTZ R23, R31, R40 ;  /* 0x000000281f177221 */ /* 0x000fe20000010000 */
[----:B0-----:R-:W-:Y:S01]  /*3260*/  FADD.FTZ R7, R127, R6 ;  /* 0x000000067f077221 */ /* 0x001fe20000010000 */
[----:B------:R-:W-:-:S02]  /*3270*/  F2FP.F16.F32.PACK_AB R173, R26, R127 ;  /* 0x0000007f1aad723e */ /* 0x000fc400000000ff */
[----:B------:R-:W-:Y:S01]  /*3280*/  CS2R R126, SRZ ;  /* 0x00000000007e7805 */ /* 0x000fe2000001ff00 */
[----:B------:R-:W-:Y:S01]  /*3290*/  FADD.FTZ R40, R170, R23 ;  /* 0x00000017aa287221 */ /* 0x000fe20000010000 */
[----:B------:R-:W-:Y:S01]  /*32a0*/  FADD.FTZ R6, R26, R7 ;  /* 0x000000071a067221 */ /* 0x000fe20000010000 */
[----:B------:R-:W-:Y:S01]  /*32b0*/  SHF.R.S32.HI R44, RZ, 0x1f, R39 ;  /* 0x0000001fff2c7819 */ /* 0x000fe20000011427 */
[----:B------:R-:W0:Y:S01]  /*32c0*/  MUFU.EX2 R30, R51 ;  /* 0x00000033001e7308 */ /* 0x000e220000000800 */
[----:B------:R-:W-:Y:S01]  /*32d0*/  FADD.FTZ R23, R33, R40 ;  /* 0x0000002821177221 */ /* 0x000fe20000010000 */
[----:B-1----:R-:W-:Y:S01]  /*32e0*/  FADD.FTZ R7, R89, R6 ;  /* 0x0000000659077221 */ /* 0x002fe20000010000 */
[----:B------:R-:W-:Y:S02]  /*32f0*/  LEA.HI R39, R44, R39, RZ, 0x7 ;  /* 0x000000272c277211 */ /* 0x000fe400078f38ff */
[----:B------:R-:W-:Y:S01]  /*3300*/  FADD.FTZ R42, R152, R23 ;  /* 0x00000017982a7221 */ /* 0x000fe20000010000 */
[C---:B------:R-:W-:Y:S01]  /*3310*/  FADD.FTZ R6, R28.reuse, R7 ;  /* 0x000000071c067221 */ /* 0x040fe20000010000 */
[----:B------:R-:W-:Y:S01]  /*3320*/  F2FP.F16.F32.PACK_AB R175, R28, R89 ;  /* 0x000000591caf723e */ /* 0x000fe200000000ff */
[----:B------:R-:W1:Y:S01]  /*3330*/  MUFU.EX2 R91, R91 ;  /* 0x0000005b005b7308 */ /* 0x000e620000000800 */
[----:B------:R-:W-:Y:S01]  /*3340*/  FADD.FTZ R23, R35, R42 ;  /* 0x0000002a23177221 */ /* 0x000fe20000010000 */
[----:B--2---:R-:W-:Y:S01]  /*3350*/  FADD.FTZ R7, R37, R6 ;  /* 0x0000000625077221 */ /* 0x004fe20000010000 */
[----:B------:R-:W-:-:S02]  /*3360*/  F2FP.F16.F32.PACK_AB R168, R31, R168 ;  /* 0x000000a81fa8723e */ /* 0x000fc400000000ff */
[----:B------:R-:W-:Y:S01]  /*3370*/  CS2R R88, SRZ ;  /* 0x0000000000587805 */ /* 0x000fe2000001ff00 */
[----:B------:R-:W-:Y:S01]  /*3380*/  FADD.FTZ R42, R154, R23 ;  /* 0x000000179a2a7221 */ /* 0x000fe20000010000 */
[----:B------:R-:W-:Y:S01]  /*3390*/  F2FP.F16.F32.PACK_AB R170, R33, R170 ;  /* 0x000000aa21aa723e */ /* 0x000fe200000000ff */
[----:B------:R-:W2:Y:S01]  /*33a0*/  MUFU.EX2 R32, R55 ;  /* 0x0000003700207308 */ /* 0x000ea20000000800 */
[C---:B0-----:R-:W-:Y:S01]  /*33b0*/  FADD.FTZ R6, R30.reuse, R7 ;  /* 0x000000071e067221 */ /* 0x041fe20000010000 */
[----:B------:R-:W-:Y:S01]  /*33c0*/  FADD.FTZ R42, R61, R42 ;  /* 0x0000002a3d2a7221 */ /* 0x000fe20000010000 */
[----:B------:R-:W-:Y:S02]  /*33d0*/  F2FP.F16.F32.PACK_AB R152, R35, R152 ;  /* 0x000000982398723e */ /* 0x000fe400000000ff */
[----:B------:R-:W-:Y:S01]  /*33e0*/  F2FP.F16.F32.PACK_AB R154, R61, R154 ;  /* 0x0000009a3d9a723e */ /* 0x000fe200000000ff */
[----:B------:R-:W-:Y:S01]  /*33f0*/  FADD.FTZ R23, R103, R42 ;  /* 0x0000002a67177221 */ /* 0x000fe20000010000 */
[----:B------:R-:W-:Y:S01]  /*3400*/  F2FP.F16.F32.PACK_AB R169, R30, R37 ;  /* 0x000000251ea9723e */ /* 0x000fe200000000ff */
[----:B------:R-:W0:Y:S01]  /*3410*/  MUFU.EX2 R41, R41 ;  /* 0x0000002900297308 */ /* 0x000e220000000800 */
[----:B-1----:R-:W-:Y:S01]  /*3420*/  FADD.FTZ R7, R91, R6 ;  /* 0x000000065b077221 */ /* 0x002fe20000010000 */
[C---:B------:R-:W-:Y:S01]  /*3430*/  FADD.FTZ R42, R156.reuse, R23 ;  /* 0x000000179c2a7221 */ /* 0x040fe20000010000 */
[----:B------:R-:W-:-:S02]  /*3440*/  F2FP.F16.F32.PACK_AB R156, R156, R103 ;  /* 0x000000679c9c723e */ /* 0x000fc400000000ff */
[----:B------:R-:W-:Y:S01]  /*3450*/  CS2R R102, SRZ ;  /* 0x0000000000667805 */ /* 0x000fe2000001ff00 */
[----:B------:R-:W-:Y:S02]  /*3460*/  FADD.FTZ R13, R105, R42 ;  /* 0x0000002a690d7221 */ /* 0x000fe40000010000 */
[----:B------:R-:W1:Y:S01]  /*3470*/  MUFU.EX2 R34, R59 ;  /* 0x0000003b00227308 */ /* 0x000e620000000800 */
[----:B--2---:R-:W-:Y:S01]  /*3480*/  FADD.FTZ R6, R32, R7 ;  /* 0x0000000720067221 */ /* 0x004fe20000010000 */
[C---:B------:R-:W-:Y:S01]  /*3490*/  FADD.FTZ R42, R158.reuse, R13 ;  /* 0x0000000d9e2a7221 */ /* 0x040fe20000010000 */
[----:B------:R-:W-:Y:S02]  /*34a0*/  F2FP.F16.F32.PACK_AB R158, R158, R105 ;  /* 0x000000699e9e723e */ /* 0x000fe400000000ff */
[----:B------:R-:W-:Y:S02]  /*34b0*/  CS2R R104, SRZ ;  /* 0x0000000000687805 */ /* 0x000fe4000001ff00 */
[----:B------:R-:W-:Y:S01]  /*34c0*/  F2FP.F16.F32.PACK_AB R171, R32, R91 ;  /* 0x0000005b20ab723e */ /* 0x000fe200000000ff */
[----:B------:R-:W-:Y:S01]  /*34d0*/  FADD.FTZ R13, R107, R42 ;  /* 0x0000002a6b0d7221 */ /* 0x000fe20000010000 */
[----:B------:R-:W-:Y:S01]  /*34e0*/  CS2R R90, SRZ ;  /* 0x00000000005a7805 */ /* 0x000fe2000001ff00 */
[----:B------:R-:W2:Y:S01]  /*34f0*/  MUFU.EX2 R93, R93 ;  /* 0x0000005d005d7308 */ /* 0x000ea20000000800 */
[----:B0-----:R-:W-:Y:S01]  /*3500*/  FADD.FTZ R7, R41, R6 ;  /* 0x0000000629077221 */ /* 0x001fe20000010000 */
[C---:B------:R-:W-:Y:S01]  /*3510*/  FADD.FTZ R44, R160.reuse, R13 ;  /* 0x0000000da02c7221 */ /* 0x040fe20000010000 */
[----:B------:R-:W-:-:S02]  /*3520*/  F2FP.F16.F32.PACK_AB R160, R160, R107 ;  /* 0x0000006ba0a0723e */ /* 0x000fc400000000ff */
[----:B------:R-:W-:-:S03]  /*3530*/  CS2R R106, SRZ ;  /* 0x00000000006a7805 */ /* 0x000fc6000001ff00 */
[----:B------:R-:W0:Y:S01]  /*3540*/  MUFU.EX2 R36, R63 ;  /* 0x0000003f00247308 */ /* 0x000e220000000800 */
[C---:B-1----:R-:W-:Y:S01]  /*3550*/  FADD.FTZ R6, R34.reuse, R7 ;  /* 0x0000000722067221 */ /* 0x042fe20000010000 */
[----:B------:R-:W-:-:S06]  /*3560*/  F2FP.F16.F32.PACK_AB R153, R34, R41 ;  /* 0x000000292299723e */ /* 0x000fcc00000000ff */
[----:B------:R-:W1:Y:S01]  /*3570*/  MUFU.EX2 R45, R45 ;  /* 0x0000002d002d7308 */ /* 0x000e620000000800 */
[----:B--2---:R-:W-:-:S07]  /*3580*/  FADD.FTZ R7, R93, R6 ;  /* 0x000000065d077221 */ /* 0x004fce0000010000 */
        /* <DEDUP_REMOVED lines=33> */
[----:B------:R-:W-:Y:S01]  /*37a0*/  F2FP.F16.F32.PACK_AB R161, R8, R49 ;  /* 0x0000003108a1723e */ /* 0x000fe200000000ff */
[----:B------:R-:W-:-:S05]  /*37b0*/  IMAD.MOV.U32 R8, RZ, RZ, RZ ;  /* 0x000000ffff087224 */ /* 0x000fca00078e00ff */
        /* <DEDUP_REMOVED lines=10> */
[----:B------:R-:W-:-:S06]  /*3860*/  F2FP.F16.F32.PACK_AB R165, R44, R53 ;  /* 0x000000352ca5723e */ /* 0x000fcc00000000ff */
[----:B------:R-:W0:Y:S01]  /*3870*/  MUFU.EX2 R14, R14 ;  /* 0x0000000e000e7308 */ /* 0x000e220000000800 */
[----:B-1----:R-:W-:Y:S01]  /*3880*/  FADD.FTZ R7, R99, R12 ;  /* 0x0000000c63077221 */ /* 0x002fe20000010000 */
[----:B------:R-:W-:-:S04]  /*3890*/  SHF.R.S32.HI R12, RZ, 0x7, R39 ;  /* 0x00000007ff0c7819 */ /* 0x000fc80000011427 */
[----:B------:R-:W-:Y:S01]  /*38a0*/  VIMNMX R15, R17, R12, !PT ;  /* 0x0000000c110f7248 */ /* 0x000fe20007fe0100 */
[C---:B--2---:R-:W-:Y:S01]  /*38b0*/  FADD.FTZ R7, R10.reuse, R7 ;  /* 0x000000070a077221 */ /* 0x044fe20000010000 */
[----:B------:R-:W-:Y:S01]  /*38c0*/  F2FP.F16.F32.PACK_AB R167, R10, R99 ;  /* 0x000000630aa7723e */ /* 0x000fe200000000ff */
[----:B------:R-:W-:Y:S01]  /*38d0*/  VIADD R10, R22, 0xfffffffe ;  /* 0xfffffffe160a7836 */ /* 0x000fe20000000000 */
[----:B------:R-:W-:-:S04]  /*38e0*/  CS2R R98, SRZ ;  /* 0x0000000000627805 */ /* 0x000fc8000001ff00 */
[----:B------:R-:W-:Y:S01]  /*38f0*/  ISETP.GE.AND P3, PT, R10, R15, PT ;  /* 0x0000000f0a00720c */ /* 0x000fe20003f66270 */
[C---:B0-----:R-:W-:Y:S01]  /*3900*/  FADD.FTZ R6, R14.reuse, R13 ;  /* 0x0000000d0e067221 */ /* 0x041fe20000010000 */
[----:B------:R-:W-:Y:S02]  /*3910*/  F2FP.F16.F32.PACK_AB R166, R14, R113 ;  /* 0x000000710ea6723e */ /* 0x000fe400000000ff */
[----:B------:R-:W-:-:S09]  /*3920*/  CS2R R112, SRZ ;  /* 0x0000000000707805 */ /* 0x000fd2000001ff00 */
[----:B------:R-:W-:Y:S05]  /*3930*/  @!P3 BRA `(.L_x_8379) ;  /* 0x000000280048b947 */ /* 0x000fea0003800000 */
[----:B------:R-:W-:Y:S01]  /*3940*/  IMAD.MOV.U32 R13, RZ, RZ, R11 ;  /* 0x000000ffff0d7224 */ /* 0x000fe200078e000b */
[----:B------:R-:W-:Y:S01]  /*3950*/  UMOV UR5, URZ ;  /* 0x0000003f00057c82 */ /* 0x000fe20008000000 */
[----:B------:R-:W-:Y:S01]  /*3960*/  IMAD.MOV.U32 R12, RZ, RZ, R9 ;  /* 0x000000ffff0c7224 */ /* 0x000fe200078e0009 */
[----:B------:R-:W-:Y:S01]  /*3970*/  ULDC UR39, c[0x0][0x288] ;  /* 0x0000a20000277ab9 */ /* 0x000fe20000000800 */
[----:B------:R-:W-:Y:S01]  /*3980*/  IMAD.MOV.U32 R14, RZ, RZ, RZ ;  /* 0x000000ffff0e7224 */ /* 0x000fe200078e00ff */
[----:B------:R-:W-:Y:S01]  /*3990*/  ULDC UR38, c[0x0][0x2f0] ;  /* 0x0000bc0000267ab9 */ /* 0x000fe20000000800 */
[----:B------:R-:W-:-:S07]  /*39a0*/  IMAD.MOV.U32 R151, RZ, RZ, RZ ;  /* 0x000000ffff977224 */ /* 0x000fce00078e00ff */
.L_x_8388:
        /* <DEDUP_REMOVED lines=9> */
.L_x_8381:
[----:B------:R-:W-:Y:S01]  /*3a40*/  ULEA UR7, UR4, UR36, 0x3 ;  /* 0x0000002404077291 */ /* 0x000fe2000f8e183f */
[----:B------:R-:W-:-:S08]  /*3a50*/  SHF.L.U32 R0, R8, 0x1f, RZ ;  /* 0x0000001f08007819 */ /* 0x000fd000000006ff */
[----:B------:R0:W1:Y:S01]  /*3a60*/  SYNCS.PHASECHK.TRANS64.TRYWAIT P3, [UR7+0x28830], R0 ;  /* 0x02883000ff0075a7 */ /* 0x0000620008060147 */
[----:B------:R-:W-:Y:S05]  /*3a70*/  @!P0 BRA `(.L_x_8382) ;  /* 0x0000000000048947 */ /* 0x000fea0003800000 */
[----:B------:R-:W-:Y:S01]  /*3a80*/  BPT.TRAP 0x1 ;  /* 0x000000040000795c */ /* 0x000fe20000300000 */
.L_x_8382:
[----:B-1----:R-:W-:Y:S05]  /*3a90*/  @P3 BRA `(.L_x_8380) ;  /* 0x0000000000083947 */ /* 0x002fea0003800000 */
[----:B------:R-:W1:Y:S02]  /*3aa0*/  SYNCS.PHASECHK.TRANS64.TRYWAIT P3, [UR7+0x28830], R0 ;  /* 0x02883000ff0075a7 */ /* 0x000e640008060147 */
[----:B-1----:R-:W-:Y:S05]  /*3ab0*/  @!P3 BRA `(.L_x_8383) ;  /* 0x000000a40054b947 */ /* 0x002fea0003800000 */
.L_x_8380:
        /* <DEDUP_REMOVED lines=47> */
.L_x_8385:
[----:B------:R-:W-:Y:S01]  /*3db0*/  ULEA UR7, UR5, UR36, 0x3 ;  /* 0x0000002405077291 */ /* 0x000fe2000f8e183f */
[----:B------:R-:W-:-:S08]  /*3dc0*/  SHF.L.U32 R0, R14, 0x1f, RZ ;  /* 0x0000001f0e007819 */ /* 0x000fd000000006ff */
[----:B------:R0:W1:Y:S01]  /*3dd0*/  SYNCS.PHASECHK.TRANS64.TRYWAIT P3, [UR7+0x28850], R0 ;  /* 0x02885000ff0075a7 */ /* 0x0000620008060147 */
[----:B------:R-:W-:Y:S05]  /*3de0*/  @!P0 BRA `(.L_x_8386) ;  /* 0x0000000000048947 */ /* 0x000fea0003800000 */
[----:B------:R-:W-:Y:S01]  /*3df0*/  BPT.TRAP 0x1 ;  /* 0x000000040000795c */ /* 0x000fe20000300000 */
.L_x_8386:
[----:B-1----:R-:W-:Y:S05]  /*3e00*/  @P3 BRA `(.L_x_8384) ;  /* 0x0000000000083947 */ /* 0x002fea0003800000 */
[----:B------:R-:W1:Y:S02]  /*3e10*/  SYNCS.PHASECHK.TRANS64.TRYWAIT P3, [UR7+0x28850], R0 ;  /* 0x02885000ff0075a7 */ /* 0x000e640008060147 */
[----:B-1----:R-:W-:Y:S05]  /*3e20*/  @!P3 BRA `(.L_x_8387) ;  /* 0x000000a00090b947 */ /* 0x002fea0003800000 */
.L_x_8384:
[----:B------:R-:W-:Y:S01]  /*3e30*/  UIADD3 UR7, UR36, 0x400, URZ ;  /* 0x0000040024077890 */ /* 0x000fe2000fffe03f */
[----:B------:R-:W-:Y:S01]  /*3e40*/  WARPGROUP.ARRIVE ;  /* 0x00000000000079c5 */ /* 0x000fe20000000000 */
[----:B------:R-:W-:Y:S01]  /*3e50*/  UMOV UR11, 0x40000040 ;  /* 0x40000040000b7882 */ /* 0x000fe20000000000 */
[----:B------:R-:W-:Y:S01]  /*3e60*/  UMOV UR15, 0x40000040 ;  /* 0x40000040000f7882 */ /* 0x000fe20000000000 */
[----:B------:R-:W-:Y:S01]  /*3e70*/  USHF.R.U32.HI UR7, URZ, 0x4, UR7 ;  /* 0x000000043f077899 */ /* 0x000fe20008011607 */
[----:B01----:R-:W0:Y:S01]  /*3e80*/  @P2 LDC R0, c[0x0][0x44c] ;  /* 0x00011300ff002b82 */ /* 0x003e220000000800 */
[----:B------:R-:W-:Y:S02]  /*3e90*/  IMAD.MOV.U32 R23, RZ, RZ, R5 ;  /* 0x000000ffff177224 */ /* 0x000fe400078e0005 */
[----:B------:R-:W-:-:S04]  /*3ea0*/  ULOP3.LUT UR7, UR7, 0x3fff, URZ, 0xc0, !UPT ;  /* 0x00003fff07077892 */ /* 0x000fc8000f8ec03f */
[----:B------:R-:W-:Y:S01]  /*3eb0*/  ULOP3.LUT UR7, UR7, 0x4000000, URZ, 0xfc, !UPT ;  /* 0x0400000007077892 */ /* 0x000fe2000f8efc3f */
[----:B------:R-:W1:Y:S03]  /*3ec0*/  @P2 LDC R9, c[0x0][0x450] ;  /* 0x00011400ff092b82 */ /* 0x000e660000000800 */
[----:B------:R-:W-:-:S04]  /*3ed0*/  ULEA UR10, UR5, UR7, 0xb ;  /* 0x00000007050a7291 */ /* 0x000fc8000f8e583f */
[----:B------:R-:W-:-:S05]  /*3ee0*/  UIADD3 UR14, UR10, 0x80, URZ ;  /* 0x000000800a0e7890 */ /* 0x000fca000fffe03f */
[----:B------:R-:W-:Y:S01]  /*3ef0*/  HGMMA.64x128x16.F32 R88, R180, gdesc[UR8].tnspB, R88, gsb0 ;  /* 0x41e00008b4587df0 */ /* 0x000fe20008000858 */
[----:B------:R-:W-:Y:S01]  /*3f00*/  UMOV UR11, 0x40000040 ;  /* 0x40000040000b7882 */ /* 0x000fe20000000000 */
[----:B0-----:R-:W-:-:S05]  /*3f10*/  @P2 IMAD.HI.U32 R0, R5, R0, RZ ;  /* 0x0000000005002227 */ /* 0x001fca00078e00ff */
[----:B-1----:R-:W-:Y:S01]  /*3f20*/  @P2 SHF.R.U32.HI R23, RZ, R9, R0 ;  /* 0x00000009ff172219 */ /* 0x002fe20000011600 */
[----:B------:R-:W-:-:S04]  /*3f30*/  IMAD.MOV.U32 R9, RZ, RZ, -0x80 ;  /* 0xffffff80ff097424 */ /* 0x000fc800078e00ff */
[----:B------:R-:W0:Y:S01]  /*3f40*/  SHFL.IDX PT, R0, R23, 0x1, 0x1c1f ;  /* 0x003c1f0017007f89 */ /* 0x000e2200000e0000 */
[----:B------:R-:W-:-:S04]  /*3f50*/  IMAD R9, R10, R9, 0x1 ;  /* 0x000000010a097424 */ /* 0x000fc800078e0209 */
        /* <DEDUP_REMOVED lines=28> */
[----:B------:R-:W-:Y:S01]  /*4120*/  HGMMA.64x128x16.F32 R88, R176, gdesc[UR12].tnspB, R88, gsb0 ;  /* 0x41e0000cb0587df0 */ /* 0x000fe20008000858 */
[----:B------:R-:W-:Y:S01]  /*4130*/  UIADD3 UR14, UR10, 0x100, URZ ;  /* 0x000001000a0e7890 */ /* 0x000fe2000fffe03f */
[----:B------:R-:W-:Y:S01]  /*4140*/  FMNMX.FTZ R11, R182, R11, !PT ;  /* 0x0000000bb60b7209 */ /* 0x000fe20007810000 */
[----:B------:R-:W-:Y:S01]  /*4150*/  UMOV UR15, 0x40000040 ;  /* 0x40000040000f7882 */ /* 0x000fe20000000000 */
[----:B------:R-:W-:-:S02]  /*4160*/  ISETP.GT.AND P4, PT, R0, 0x21, PT ;  /* 0x000000210000780c */ /* 0x000fc40003f84270 */
        /* <DEDUP_REMOVED lines=29> */
[----:B------:R-:W-:Y:S01]  /*4340*/  FMNMX.FTZ R11, R170, R11, !PT ;  /* 0x0000000baa0b7209 */ /* 0x000fe20007810000 */
[----:B------:R-:W-:Y:S01]  /*4350*/  UIADD3 UR14, UR10, 0x280, URZ ;  /* 0x000002800a0e7890 */ /* 0x000fe2000fffe03f */
[----:B------:R-:W-:Y:S01]  /*4360*/  ISETP.GT.AND P4, PT, R0, 0x39, PT ;  /* 0x000000390000780c */ /* 0x000fe20003f84270 */
[----:B------:R-:W-:Y:S01]  /*4370*/  UMOV UR15, 0x40000040 ;  /* 0x40000040000f7882 */ /* 0x000fe20000000000 */
        /* <DEDUP_REMOVED lines=50> */
[----:B------:R-:W-:Y:S02]  /*46a0*/  FSEL R87, R87, -INF , P4 ;  /* 0xff80000057577808 */ /* 0x000fe40002000000 */
[----:B------:R-:W-:-:S04]  /*46b0*/  FMNMX.FTZ R0, R86, R11, !PT ;  /* 0x0000000b56007209 */ /* 0x000fc80007810000 */
[----:B------:R-:W-:-:S05]  /*46c0*/  FMNMX.FTZ R27, R87, R0, !PT ;  /* 0x00000000571b7209 */ /* 0x000fca0007810000 */
[----:B------:R-:W0:Y:S02]  /*46d0*/  SHFL.BFLY PT, R0, R27, 0x2, 0x1f ;  /* 0x0c401f001b007f89 */ /* 0x000e2400000e0000 */
[----:B0-----:R-:W-:Y:S01]  /*46e0*/  FMNMX.FTZ R31, R27, R0, !PT ;  /* 0x000000001b1f7209 */ /* 0x001fe20007810000 */
[----:B------:R-:W-:Y:S02]  /*46f0*/  WARPGROUP.DEPBAR.LE gsb0, 0x0 ;  /* 0x00008000000079c5 */ /* 0x000fe40000010000 */
[----:B------:R-:W-:Y:S01]  /*4700*/  WARPGROUP.ARRIVE ;  /* 0x00000000000079c5 */ /* 0x000fe20000000000 */
[----:B------:R-:W0:Y:S01]  /*4710*/  SHFL.IDX PT, R152, R23, RZ, 0x1c1f ;  /* 0x001c1fff17987589 */ /* 0x000e2200000e0000 */
[----:B------:R-:W1:Y:S03]  /*4720*/  LDC R0, c[0x0][0x988] ;  /* 0x00026200ff007b82 */ /* 0x000e660000000800 */
[----:B------:R-:W2:Y:S01]  /*4730*/  SHFL.BFLY PT, R154, R31, 0x1, 0x1f ;  /* 0x0c201f001f9a7f89 */ /* 0x000ea200000e0000 */
[----:B------:R-:W-:Y:S01]  /*4740*/  HGMMA.64x128x16.F32 R88, R156, gdesc[UR12].tnspB, R88, gsb0 ;  /* 0x41e0000c9c587df0 */ /* 0x000fe20008000858 */
[----:B------:R-:W-:Y:S01]  /*4750*/  UIADD3 UR14, UR10, 0x300, URZ ;  /* 0x000003000a0e7890 */ /* 0x000fe2000fffe03f */
[----:B------:R-:W-:Y:S01]  /*4760*/  UMOV UR15, 0x40000040 ;  /* 0x40000040000f7882 */ /* 0x000fe20000000000 */
[----:B------:R-:W-:Y:S01]  /*4770*/  UIADD3 UR10, UR10, 0x380, URZ ;  /* 0x000003800a0a7890 */ /* 0x000fe2000fffe03f */
[----:B0-----:R-:W-:-:S04]  /*4780*/  IADD3 R9, R152, -UR39, R9 ;  /* 0x8000002798097c10 */ /* 0x001fc8000fffe009 */
[C---:B------:R-:W-:Y:S02]  /*4790*/  ISETP.GT.AND P4, PT, R9.reuse, RZ, PT ;  /* 0x000000ff0900720c */ /* 0x040fe40003f84270 */
[C---:B------:R-:W-:Y:S02]  /*47a0*/  ISETP.GT.AND P5, PT, R9.reuse, 0x1, PT ;  /* 0x000000010900780c */ /* 0x040fe40003fa4270 */
        /* <DEDUP_REMOVED lines=10> */
[----:B--2---:R-:W-:Y:S02]  /*4850*/  FMNMX.FTZ R11, R31, R154, !PT ;  /* 0x0000009a1f0b7209 */ /* 0x004fe40007810000 */
[----:B------:R-:W-:Y:S02]  /*4860*/  ISETP.GT.AND P5, PT, R9, 0x11, PT ;  /* 0x000000110900780c */ /* 0x000fe40003fa4270 */
[----:B------:R-:W-:Y:S01]  /*4870*/  FSEL R31, R32, -INF , P4 ;  /* 0xff800000201f7808 */ /* 0x000fe20002000000 */
[----:B-1----:R-:W-:Y:S01]  /*4880*/  FMUL.FTZ R21, R11, R0 ;  /* 0x000000000b157220 */ /* 0x002fe20000410000 */
        /* <DEDUP_REMOVED lines=44> */
[----:B------:R-:W-:Y:S01]  /*4b50*/  FSEL R61, R61, -INF , P5 ;  /* 0xff8000003d3d7808 */ /* 0x000fe20002800000 */
[----:B------:R-:W-:-:S02]  /*4b60*/  WARPGROUP.DEPBAR.LE gsb0, 0x0 ;  /* 0x00008000000079c5 */ /* 0x000fc40000010000 */
[----:B------:R-:W-:Y:S01]  /*4b70*/  WARPGROUP.ARRIVE ;  /* 0x00000000000079c5 */ /* 0x000fe20000000000 */
[----:B------:R-:W-:Y:S02]  /*4b80*/  FMNMX.FTZ R36, R47, R36, !PT ;  /* 0x000000242f247209 */ /* 0x000fe40007810000 */
[----:B------:R-:W-:Y:S02]  /*4b90*/  ISETP.GT.AND P5, PT, R9, 0x51, PT ;  /* 0x000000510900780c */ /* 0x000fe40003fa4270 */
[----:B------:R-:W-:Y:S01]  /*4ba0*/  FSEL R49, R64, -INF , P4 ;  /* 0xff80000040317808 */ /* 0x000fe20002000000 */
[----:B------:R-:W-:Y:S01]  /*4bb0*/  HGMMA.64x128x16.F32 R88, R160, gdesc[UR12].tnspB, R88, gsb0 ;  /* 0x41e0000ca0587df0 */ /* 0x000fe20008000858 */
        /* <DEDUP_REMOVED lines=31> */
[----:B------:R-:W-:Y:S02]  /*4db0*/  FSEL R189, R85, -INF , P5 ;  /* 0xff80000055bd7808 */ /* 0x000fe40002800000 */
[----:B------:R-:W-:-:S02]  /*4dc0*/  FMNMX.FTZ R44, R187, R44, !PT ;  /* 0x0000002cbb2c7209 */ /* 0x000fc40007810000 */
[----:B------:R-:W-:Y:S02]  /*4dd0*/  FSETP.NEU.FTZ.AND P3, PT, R11, -INF , PT ;  /* 0xff8000000b00780b */ /* 0x000fe40003f7d000 */
[----:B------:R-:W-:Y:S02]  /*4de0*/  FMNMX.FTZ R44, R189, R44, !PT ;  /* 0x0000002cbd2c7209 */ /* 0x000fe40007810000 */
[----:B------:R-:W-:Y:S02]  /*4df0*/  FSEL R21, R21, RZ, P3 ;  /* 0x000000ff15157208 */ /* 0x000fe40001800000 */
[----:B------:R-:W-:Y:S01]  /*4e00*/  FSEL R52, R11, RZ, P3 ;  /* 0x000000ff0b347208 */ /* 0x000fe20001800000 */
[----:B------:R-:W0:Y:S01]  /*4e10*/  SHFL.BFLY PT, R9, R44, 0x2, 0x1f ;  /* 0x0c401f002c097f89 */ /* 0x000e2200000e0000 */
[----:B------:R-:W-:Y:S01]  /*4e20*/  ISETP.GT.AND P3, PT, R10, R15, PT ;  /* 0x0000000f0a00720c */ /* 0x000fe20003f64270 */
        /* <DEDUP_REMOVED lines=22> */
[----:B0-----:R-:W-:Y:S01]  /*4f90*/  FMNMX.FTZ R48, R44, R9, !PT ;  /* 0x000000092c307209 */ /* 0x001fe20007810000 */
[-CC-:B------:R-:W-:Y:S01]  /*4fa0*/  FFMA.FTZ R155, R62, R0.reuse, -R21.reuse ;  /* 0x000000003e9b7223 */ /* 0x180fe20000010815 */
[-CC-:B------:R-:W-:Y:S01]  /*4fb0*/  FFMA.FTZ R30, R30, R0.reuse, -R21.reuse ;  /* 0x000000001e1e7223 */ /* 0x180fe20000010815 */
[-CC-:B------:R-:W-:Y:S01]  /*4fc0*/  FFMA.FTZ R157, R66, R0.reuse, -R21.reuse ;  /* 0x00000000429d7223 */ /* 0x180fe20000010815 */
[-CC-:B------:R-:W-:Y:S01]  /*4fd0*/  FFMA.FTZ R26, R26, R0.reuse, -R21.reuse ;  /* 0x000000001a1a7223 */ /* 0x180fe20000010815 */
        /* <DEDUP_REMOVED lines=9> */
[----:B------:R-:W-:Y:S01]  /*5070*/  VIADD R10, R10, 0xffffffff ;  /* 0xffffffff0a0a7836 */ /* 0x000fe20000000000 */
[----:B------:R-:W-:Y:S08]  /*5080*/  MUFU.EX2 R181, R181 ;  /* 0x000000b500b57308 */ /* 0x000ff00000000800 */
[----:B------:R-:W-:Y:S01]  /*5090*/  MUFU.EX2 R183, R183 ;  /* 0x000000b700b77308 */ /* 0x000fe20000000800 */
[----:B0-----:R-:W-:Y:S01]  /*50a0*/  FMNMX.FTZ R9, R48, R9, !PT ;  /* 0x0000000930097209 */ /* 0x001fe20007810000 */
[----:B------:R-:W-:-:S06]  /*50b0*/  FFMA.FTZ R48, R82, R0, -R21 ;  /* 0x0000000052307223 */ /* 0x000fcc0000010815 */
[----:B------:R-:W-:Y:S01]  /*50c0*/  MUFU.EX2 R20, R20 ;  /* 0x0000001400147308 */ /* 0x000fe20000000800 */
[-C--:B------:R-:W-:Y:S01]  /*50d0*/  FFMA.FTZ R21, R87, R0.reuse, -R21 ;  /* 0x0000000057157223 */ /* 0x080fe20000010815 */
[C---:B------:R-:W-:Y:S01]  /*50e0*/  FSETP.NEU.FTZ.AND P4, PT, R9.reuse, -INF , PT ;  /* 0xff8000000900780b */ /* 0x040fe20003f9d000 */
[----:B------:R-:W-:-:S05]  /*50f0*/  FMUL.FTZ R50, R9, R0 ;  /* 0x0000000009327220 */ /* 0x000fca0000410000 */
[----:B------:R-:W-:Y:S01]  /*5100*/  FSEL R50, R50, RZ, P4 ;  /* 0x000000ff32327208 */ /* 0x000fe20002000000 */
[----:B------:R-:W-:Y:S01]  /*5110*/  MUFU.EX2 R177, R177 ;  /* 0x000000b100b17308 */ /* 0x000fe20000000800 */
[----:B------:R-:W-:Y:S02]  /*5120*/  WARPGROUP.DEPBAR.LE gsb0, 0x0 ;  /* 0x00008000000079c5 */ /* 0x000fe40000010000 */
[----:B------:R-:W-:Y:S01]  /*5130*/  WARPGROUP.ARRIVE ;  /* 0x00000000000079c5 */ /* 0x000fe20000000000 */
[-CC-:B-1----:R-:W-:Y:S01]  /*5140*/  FFMA.FTZ R172, R39, R0.reuse, -R50.reuse ;  /* 0x0000000027ac7223 */ /* 0x182fe20000010832 */
[----:B------:R-:W-:Y:S01]  /*5150*/  FADD.FTZ R39, -R52, R13 ;  /* 0x0000000d34277221 */ /* 0x000fe20000010100 */
[----:B------:R-:W-:Y:S01]  /*5160*/  FSEL R13, R9, RZ, P4 ;  /* 0x000000ff090d7208 */ /* 0x000fe20002000000 */
[-CC-:B------:R-:W-:Y:S01]  /*5170*/  FFMA.FTZ R174, R43, R0.reuse, -R50.reuse ;  /* 0x000000002bae7223 */ /* 0x180fe20000010832 */
[-C--:B------:R-:W-:Y:S01]  /*5180*/  FFMA.FTZ R23, R23, R0.reuse, -R50 ;  /* 0x0000000017177223 */ /* 0x080fe20000010832 */
[----:B------:R-:W-:Y:S01]  /*5190*/  HGMMA.64x128x16.F32 R88, R164, gdesc[UR8].tnspB, R88, gsb0 ;  /* 0x41e00008a4587df0 */ /* 0x000fe20008000858 */
[-C--:B------:R-:W-:Y:S01]  /*51a0*/  FMUL.FTZ R43, R39, R0.reuse ;  /* 0x00000000272b7220 */ /* 0x080fe20000410000 */
[----:B------:R-:W-:Y:S01]  /*51b0*/  FADD.FTZ R39, -R13, R12 ;  /* 0x0000000c0d277221 */ /* 0x000fe20000010100 */
[-CC-:B--2---:R-:W-:Y:S01]  /*51c0*/  FFMA.FTZ R176, R31, R0.reuse, -R50.reuse ;  /* 0x000000001fb07223 */ /* 0x184fe20000010832 */
[----:B------:R-:W-:Y:S01]  /*51d0*/  FFMA.FTZ R31, R41, R0, -R50 ;  /* 0x00000000291f7223 */ /* 0x000fe20000010832 */
[----:B------:R-:W-:-:S02]  /*51e0*/  IMAD.U32 R41, RZ, RZ, UR4 ;  /* 0x00000004ff297e24 */ /* 0x000fc4000f8e00ff */
[-C--:B------:R-:W-:Y:S01]  /*51f0*/  FMUL.FTZ R12, R39, R0.reuse ;  /* 0x00000000270c7220 */ /* 0x080fe20000410000 */
[-CC-:B---3--:R-:W-:Y:S01]  /*5200*/  FFMA.FTZ R180, R25, R0.reuse, -R50.reuse ;  /* 0x0000000019b47223 */ /* 0x188fe20000010832 */
        /* <DEDUP_REMOVED lines=25> */
[----:B-1----:R-:W-:Y:S01]  /*53a0*/  @!P1 PRMT R43, RZ, 0x654, R39 ;  /* 0x00000654ff2b9816 */ /* 0x002fe20000000027 */
[-CC-:B------:R-:W-:Y:S01]  /*53b0*/  FFMA.FTZ R73, R73, R0.reuse, -R50.reuse ;  /* 0x0000000049497223 */ /* 0x180fe20000010832 */
[-CC-:B------:R-:W-:Y:S01]  /*53c0*/  FFMA.FTZ R75, R75, R0.reuse, -R50.reuse ;  /* 0x000000004b4b7223 */ /* 0x180fe20000010832 */
[-CC-:B------:R-:W-:Y:S01]  /*53d0*/  FFMA.FTZ R77, R77, R0.reuse, -R50.reuse ;  /* 0x000000004d4d7223 */ /* 0x180fe20000010832 */
[-CC-:B------:R-:W-:Y:S01]  /*53e0*/  FFMA.FTZ R83, R83, R0.reuse, -R50.reuse ;  /* 0x0000000053537223 */ /* 0x180fe20000010832 */
[-CC-:B------:R-:W-:Y:S01]  /*53f0*/  FFMA.FTZ R185, R185, R0.reuse, -R50.reuse ;  /* 0x00000000b9b97223 */ /* 0x180fe20000010832 */
[----:B------:R-:W-:Y:S01]  /*5400*/  FFMA.FTZ R187, R187, R0, -R50 ;  /* 0x00000000bbbb7223 */ /* 0x000fe20000010832 */
[----:B------:R-:W1:Y:S01]  /*5410*/  MUFU.EX2 R182, R182 ;  /* 0x000000b600b67308 */ /* 0x000e620000000800 */
[----:B------:R-:W-:Y:S01]  /*5420*/  IMAD.U32 R45, RZ, RZ, UR5 ;  /* 0x00000005ff2d7e24 */ /* 0x000fe2000f8e00ff */
[----:B------:R-:W-:-:S04]  /*5430*/  UMOV UR5, UR4 ;  /* 0x0000000400057c82 */ /* 0x000fc80008000000 */
[----:B------:R-:W-:Y:S02]  /*5440*/  @!P1 LEA R45, R45, UR36, 0x3 ;  /* 0x000000242d2d9c11 */ /* 0x000fe4000f8e18ff */
[----:B------:R-:W4:Y:S03]  /*5450*/  MUFU.EX2 R25, R25 ;  /* 0x0000001900197308 */ /* 0x000f260000000800 */
[----:B------:R-:W-:-:S05]  /*5460*/  @!P1 VIADD R45, R45, 0x28860 ;  /* 0x000288602d2d9836 */ /* 0x000fca0000000000 */
[----:B------:R-:W5:Y:S01]  /*5470*/  MUFU.EX2 R176, R176 ;  /* 0x000000b000b07308 */ /* 0x000f620000000800 */
[----:B------:R-:W-:-:S07]  /*5480*/  @!P1 PRMT R45, RZ, 0x654, R45 ;  /* 0x00000654ff2d9816 */ /* 0x000fce000000002d */
        /* <DEDUP_REMOVED lines=13> */
[----:B------:R3:W-:Y:S01]  /*5560*/  MUFU.EX2 R40, R168 ;  /* 0x000000a800287308 */ /* 0x0007e20000000800 */
[-C--:B0-----:R-:W-:Y:S01]  /*5570*/  FMUL.FTZ R88, R88, R12.reuse ;  /* 0x0000000c58587220 */ /* 0x081fe20000410000 */
[-C--:B------:R-:W-:Y:S01]  /*5580*/  FMUL.FTZ R89, R89, R12.reuse ;  /* 0x0000000c59597220 */ /* 0x080fe20000410000 */
[-C--:B------:R-:W-:Y:S01]  /*5590*/  FMUL.FTZ R92, R92, R12.reuse ;  /* 0x0000000c5c5c7220 */ /* 0x080fe20000410000 */
[-C--:B------:R-:W-:Y:S01]  /*55a0*/  FMUL.FTZ R93, R93, R12.reuse ;  /* 0x0000000c5d5d7220 */ /* 0x080fe20000410000 */
[-C--:B------:R-:W-:Y:S01]  /*55b0*/  FMUL.FTZ R96, R96, R12.reuse ;  /* 0x0000000c60607220 */ /* 0x080fe20000410000 */
[----:B------:R-:W-:Y:S01]  /*55c0*/  FMUL.FTZ R97, R97, R12 ;  /* 0x0000000c61617220 */ /* 0x000fe20000410000 */
[----:B--2---:R-:W-:Y:S01]  /*55d0*/  FFMA.FTZ R43, R12, R6, R23 ;  /* 0x000000060c2b7223 */ /* 0x004fe20000010017 */
[----:B------:R-:W-:Y:S01]  /*55e0*/  FFMA.FTZ R6, R13, R7, R14 ;  /* 0x000000070d067223 */ /* 0x000fe2000001000e */
[----:B---3--:R-:W-:Y:S01]  /*55f0*/  FFMA.FTZ R168, R51, R0, -R50 ;  /* 0x0000000033a87223 */ /* 0x008fe20000010832 */
[----:B------:R-:W0:Y:S01]  /*5600*/  MUFU.EX2 R33, R33 ;  /* 0x0000002100217308 */ /* 0x000e220000000800 */
[----:B------:R-:W-:Y:S01]  /*5610*/  FADD.FTZ R43, R180, R43 ;  /* 0x0000002bb42b7221 */ /* 0x000fe20000010000 */
[C---:B------:R-:W-:Y:S01]  /*5620*/  FADD.FTZ R6, R181.reuse, R6 ;  /* 0x00000006b5067221 */ /* 0x040fe20000010000 */
[----:B------:R-:W-:Y:S01]  /*5630*/  F2FP.F16.F32.PACK_AB R181, R181, R14 ;  /* 0x0000000eb5b5723e */ /* 0x000fe200000000ff */
[----:B------:R-:W-:Y:S01]  /*5640*/  FFMA.FTZ R50, R189, R0, -R50 ;  /* 0x00000000bd327223 */ /* 0x000fe20000010832 */
[----:B-1----:R-:W-:Y:S01]  /*5650*/  FADD.FTZ R52, R182, R43 ;  /* 0x0000002bb6347221 */ /* 0x002fe20000010000 */
[----:B----4-:R-:W-:Y:S01]  /*5660*/  FADD.FTZ R41, R183, R6 ;  /* 0x00000006b7297221 */ /* 0x010fe20000010000 */
[----:B------:R-:W-:Y:S01]  /*5670*/  F2FP.F16.F32.PACK_AB R180, R180, R23 ;  /* 0x00000017b4b4723e */ /* 0x000fe200000000ff */
[----:B------:R-:W1:Y:S01]  /*5680*/  MUFU.EX2 R168, R168 ;  /* 0x000000a800a87308 */ /* 0x000e620000000800 */
[C---:B------:R-:W-:Y:S01]  /*5690*/  FADD.FTZ R43, R25.reuse, R52 ;  /* 0x00000034192b7221 */ /* 0x040fe20000010000 */
[----:B------:R-:W-:Y:S01]  /*56a0*/  FADD.FTZ R6, R20, R41 ;  /* 0x0000002914067221 */ /* 0x000fe20000010000 */
[----:B------:R-:W-:Y:S01]  /*56b0*/  F2FP.F16.F32.PACK_AB R182, R25, R182 ;  /* 0x000000b619b6723e */ /* 0x000fe200000000ff */
[----:B------:R2:W-:Y:S01]  /*56c0*/  @!P1 SYNCS.ARRIVE.TRANS64.RED.A1T0 RZ, [R45+URZ], RZ ;  /* 0x000000ff2dff99a7 */ /* 0x0005e2000810043f */
[----:B-----5:R-:W-:Y:S01]  /*56d0*/  FADD.FTZ R52, R176, R43 ;  /* 0x0000002bb0347221 */ /* 0x020fe20000010000 */
        /* <DEDUP_REMOVED lines=8> */
[----:B------:R-:W-:Y:S01]  /*5760*/  FADD.FTZ R41, R179, R6 ;  /* 0x00000006b3297221 */ /* 0x000fe20000010000 */
[-C--:B------:R-:W-:Y:S01]  /*5770*/  FMUL.FTZ R105, R105, R12.reuse ;  /* 0x0000000c69697220 */ /* 0x080fe20000410000 */
[----:B------:R-:W4:Y:S01]  /*5780*/  MUFU.EX2 R35, R35 ;  /* 0x0000002300237308 */ /* 0x000f220000000800 */
[----:B------:R-:W-:Y:S01]  /*5790*/  FADD.FTZ R43, R29, R52 ;  /* 0x000000341d2b7221 */ /* 0x000fe20000010000 */
[----:B------:R-:W-:Y:S01]  /*57a0*/  FADD.FTZ R6, R28, R41 ;  /* 0x000000291c067221 */ /* 0x000fe20000010000 */
[-C--:B------:R-:W-:Y:S01]  /*57b0*/  FMUL.FTZ R108, R108, R12.reuse ;  /* 0x0000000c6c6c7220 */ /* 0x080fe20000410000 */
[-C--:B------:R-:W-:Y:S01]  /*57c0*/  FMUL.FTZ R109, R109, R12.reuse ;  /* 0x0000000c6d6d7220 */ /* 0x080fe20000410000 */
[----:B------:R-:W-:Y:S01]  /*57d0*/  FADD.FTZ R52, R172, R43 ;  /* 0x0000002bac347221 */ /* 0x000fe20000010000 */
[----:B------:R-:W-:Y:S01]  /*57e0*/  FADD.FTZ R41, R173, R6 ;  /* 0x00000006ad297221 */ /* 0x000fe20000010000 */
[-C--:B------:R-:W-:Y:S01]  /*57f0*/  FMUL.FTZ R112, R112, R12.reuse ;  /* 0x0000000c70707220 */ /* 0x080fe20000410000 */
[----:B------:R-:W5:Y:S01]  /*5800*/  MUFU.EX2 R170, R170 ;  /* 0x000000aa00aa7308 */ /* 0x000f620000000800 */
[----:B------:R-:W-:Y:S01]  /*5810*/  FADD.FTZ R43, R31, R52 ;  /* 0x000000341f2b7221 */ /* 0x000fe20000010000 */
[----:B------:R-:W-:Y:S01]  /*5820*/  FADD.FTZ R6, R32, R41 ;  /* 0x0000002920067221 */ /* 0x000fe20000010000 */
[-C--:B------:R-:W-:Y:S01]  /*5830*/  FMUL.FTZ R113, R113, R12.reuse ;  /* 0x0000000c71717220 */ /* 0x080fe20000410000 */
[-C--:B------:R-:W-:Y:S01]  /*5840*/  FMUL.FTZ R116, R116, R12.reuse ;  /* 0x0000000c74747220 */ /* 0x080fe20000410000 */
[----:B------:R-:W-:Y:S01]  /*5850*/  FADD.FTZ R52, R174, R43 ;  /* 0x0000002bae347221 */ /* 0x000fe20000010000 */
[----:B------:R-:W-:Y:S01]  /*5860*/  FADD.FTZ R41, R175, R6 ;  /* 0x00000006af297221 */ /* 0x000fe20000010000 */
[-C--:B------:R-:W-:Y:S01]  /*5870*/  FMUL.FTZ R117, R117, R12.reuse ;  /* 0x0000000c75757220 */ /* 0x080fe20000410000 */
[----:B------:R-:W2:Y:S01]  /*5880*/  MUFU.EX2 R171, R171 ;  /* 0x000000ab00ab7308 */ /* 0x000ea20000000800 */
[----:B0-----:R-:W-:Y:S01]  /*5890*/  FADD.FTZ R43, R33, R52 ;  /* 0x00000034212b7221 */ /* 0x001fe20000010000 */
[----:B------:R-:W-:Y:S01]  /*58a0*/  FADD.FTZ R6, R36, R41 ;  /* 0x0000002924067221 */ /* 0x000fe20000010000 */
[-C--:B------:R-:W-:Y:S01]  /*58b0*/  FMUL.FTZ R120, R120, R12.reuse ;  /* 0x0000000c78787220 */ /* 0x080fe20000410000 */
[-C--:B------:R-:W-:Y:S01]  /*58c0*/  FMUL.FTZ R121, R121, R12.reuse ;  /* 0x0000000c79797220 */ /* 0x080fe20000410000 */
[----:B-1----:R-:W-:Y:S01]  /*58d0*/  FADD.FTZ R52, R168, R43 ;  /* 0x0000002ba8347221 */ /* 0x002fe20000010000 */
[----:B---3--:R-:W-:Y:S01]  /*58e0*/  FADD.FTZ R41, R169, R6 ;  /* 0x00000006a9297221 */ /* 0x008fe20000010000 */
[-C--:B------:R-:W-:Y:S01]  /*58f0*/  FMUL.FTZ R124, R124, R12.reuse ;  /* 0x0000000c7c7c7220 */ /* 0x080fe20000410000 */
[----:B------:R-:W0:Y:S01]  /*5900*/  MUFU.EX2 R37, R37 ;  /* 0x0000002500257308 */ /* 0x000e220000000800 */
[----:B----4-:R-:W-:Y:S01]  /*5910*/  FADD.FTZ R43, R35, R52 ;  /* 0x00000034232b7221 */ /* 0x010fe20000010000 */
[----:B------:R-:W-:Y:S01]  /*5920*/  FADD.FTZ R6, R40, R41 ;  /* 0x0000002928067221 */ /* 0x000fe20000010000 */
[-C--:B------:R-:W-:Y:S01]  /*5930*/  FMUL.FTZ R125, R125, R12.reuse ;  /* 0x0000000c7d7d7220 */ /* 0x080fe20000410000 */
[-C--:B------:R-:W-:Y:S01]  /*5940*/  FMUL.FTZ R128, R128, R12.reuse ;  /* 0x0000000c80807220 */ /* 0x080fe20000410000 */
[----:B-----5:R-:W-:Y:S01]  /*5950*/  FADD.FTZ R14, R170, R43 ;  /* 0x0000002baa0e7221 */ /* 0x020fe20000010000 */
        /* <DEDUP_REMOVED lines=11> */
[----:B0-----:R-:W-:Y:S01]  /*5a10*/  FADD.FTZ R25, R37, R14 ;  /* 0x0000000e25197221 */ /* 0x001fe20000010000 */
[-C--:B------:R-:W-:Y:S01]  /*5a20*/  FMUL.FTZ R145, R145, R12.reuse ;  /* 0x0000000c91917220 */ /* 0x080fe20000410000 */
[-C--:B------:R-:W-:Y:S01]  /*5a30*/  FMUL.FTZ R148, R148, R12.reuse ;  /* 0x0000000c94947220 */ /* 0x080fe20000410000 */
[----:B------:R-:W-:Y:S01]  /*5a40*/  FMUL.FTZ R149, R149, R12 ;  /* 0x0000000c95957220 */ /* 0x000fe20000410000 */
        /* <DEDUP_REMOVED lines=41> */
[----:B------:R-:W-:Y:S01]  /*5ce0*/  FMUL.FTZ R151, R151, R13 ;  /* 0x0000000d97977220 */ /* 0x000fe20000410000 */
[----:B------:R-:W-:Y:S01]  /*5cf0*/  F2FP.F16.F32.PACK_AB R183, R20, R183 ;  /* 0x000000b714b7723e */ /* 0x000fe200000000ff */
[----:B------:R-:W2:Y:S01]  /*5d00*/  MUFU.EX2 R7, R61 ;  /* 0x0000003d00077308 */ /* 0x000ea20000000800 */
[----:B0-----:R-:W-:Y:S01]  /*5d10*/  FADD.FTZ R14, R154, R25 ;  /* 0x000000199a0e7221 */ /* 0x001fe20000010000 */
[----:B------:R-:W-:Y:S01]  /*5d20*/  F2FP.F16.F32.PACK_AB R177, R24, R177 ;  /* 0x000000b118b1723e */ /* 0x000fe200000000ff */
[----:B------:R-:W-:Y:S01]  /*5d30*/  IMAD.MOV.U32 R13, RZ, RZ, R11 ;  /* 0x000000ffff0d7224 */ /* 0x000fe200078e000b */
[----:B------:R-:W-:Y:S01]  /*5d40*/  F2FP.F16.F32.PACK_AB R176, R27, R176 ;  /* 0x000000b01bb0723e */ /* 0x000fe200000000ff */
[----:B------:R-:W-:Y:S01]  /*5d50*/  IMAD.MOV.U32 R12, RZ, RZ, R9 ;  /* 0x000000ffff0c7224 */ /* 0x000fe200078e0009 */
[----:B------:R-:W-:-:S02]  /*5d60*/  F2FP.F16.F32.PACK_AB R178, R29, R178 ;  /* 0x000000b21db2723e */ /* 0x000fc400000000ff */
[----:B------:R-:W0:Y:S01]  /*5d70*/  MUFU.EX2 R30, R30 ;  /* 0x0000001e001e7308 */ /* 0x000e220000000800 */
[----:B-1----:R-:W-:Y:S01]  /*5d80*/  FADD.FTZ R23, R155, R6 ;  /* 0x000000069b177221 */ /* 0x002fe20000010000 */
[----:B------:R-:W-:Y:S02]  /*5d90*/  F2FP.F16.F32.PACK_AB R179, R28, R179 ;  /* 0x000000b31cb3723e */ /* 0x000fe400000000ff */
[----:B------:R-:W-:Y:S02]  /*5da0*/  F2FP.F16.F32.PACK_AB R172, R31, R172 ;  /* 0x000000ac1fac723e */ /* 0x000fe400000000ff */
[----:B------:R-:W-:Y:S02]  /*5db0*/  F2FP.F16.F32.PACK_AB R173, R32, R173 ;  /* 0x000000ad20ad723e */ /* 0x000fe400000000ff */
[----:B------:R-:W1:Y:S01]  /*5dc0*/  MUFU.EX2 R49, R49 ;  /* 0x0000003100317308 */ /* 0x000e620000000800 */
[C---:B--2---:R-:W-:Y:S01]  /*5dd0*/  FADD.FTZ R14, R7.reuse, R14 ;  /* 0x0000000e070e7221 */ /* 0x044fe20000010000 */
[----:B------:R-:W-:-:S02]  /*5de0*/  F2FP.F16.F32.PACK_AB R154, R7, R154 ;  /* 0x0000009a079a723e */ /* 0x000fc400000000ff */
[----:B------:R-:W-:Y:S02]  /*5df0*/  F2FP.F16.F32.PACK_AB R174, R33, R174 ;  /* 0x000000ae21ae723e */ /* 0x000fe400000000ff */
[----:B------:R-:W-:Y:S02]  /*5e00*/  F2FP.F16.F32.PACK_AB R175, R36, R175 ;  /* 0x000000af24af723e */ /* 0x000fe400000000ff */
[----:B------:R-:W2:Y:S01]  /*5e10*/  MUFU.EX2 R157, R157 ;  /* 0x0000009d009d7308 */ /* 0x000ea20000000800 */
[----:B0-----:R-:W-:Y:S01]  /*5e20*/  FADD.FTZ R6, R30, R23 ;  /* 0x000000171e067221 */ /* 0x001fe20000010000 */
[----:B------:R-:W-:Y:S02]  /*5e30*/  F2FP.F16.F32.PACK_AB R168, R35, R168 ;  /* 0x000000a823a8723e */ /* 0x000fe400000000ff */
[----:B------:R-:W-:Y:S02]  /*5e40*/  F2FP.F16.F32.PACK_AB R169, R40, R169 ;  /* 0x000000a928a9723e */ /* 0x000fe400000000ff */
[----:B------:R-:W-:-:S02]  /*5e50*/  F2FP.F16.F32.PACK_AB R170, R37, R170 ;  /* 0x000000aa25aa723e */ /* 0x000fc400000000ff */
[----:B------:R-:W0:Y:S01]  /*5e60*/  MUFU.EX2 R65, R65 ;  /* 0x0000004100417308 */ /* 0x000e220000000800 */
[----:B-1----:R-:W-:Y:S01]  /*5e70*/  FADD.FTZ R14, R49, R14 ;  /* 0x0000000e310e7221 */ /* 0x002fe20000010000 */
[----:B------:R-:W-:Y:S02]  /*5e80*/  F2FP.F16.F32.PACK_AB R171, R42, R171 ;  /* 0x000000ab2aab723e */ /* 0x000fe400000000ff */
        /* <DEDUP_REMOVED lines=56> */
[----:B------:R-:W-:Y:S01]  /*6210*/  F2FP.F16.F32.PACK_AB R166, R50, R187 ;  /* 0x000000bb32a6723e */ /* 0x000fe200000000ff */
[----:B------:R-:W-:Y:S02]  /*6220*/  IMAD.MOV.U32 R14, RZ, RZ, R8 ;  /* 0x000000ffff0e7224 */ /* 0x000fe400078e0008 */
[C---:B0-----:R-:W-:Y:S01]  /*6230*/  FADD.FTZ R7, R21.reuse, R7 ;  /* 0x0000000715077221 */ /* 0x041fe20000010000 */
[----:B------:R-:W-:Y:S01]  /*6240*/  F2FP.F16.F32.PACK_AB R167, R21, R46 ;  /* 0x0000002e15a7723e */ /* 0x000fe200000000ff */
[----:B------:R-:W-:Y:S06]  /*6250*/  @P3 BRA `(.L_x_8388) ;  /* 0xffffffd400d43947 */ /* 0x000fec000383ffff */
.L_x_8379:
[----:B------:R-:W-:-:S13]  /*6260*/  ISETP.GE.AND P2, PT, R10, R17, PT ;  /* 0x000000110a00720c */ /* 0x000fda0003f46270 */
[----:B------:R-:W-:Y:S05]  /*6270*/  @!P2 BRA `(.L_x_8389) ;  /* 0x0000001c00f0a947 */ /* 0x000fea0003800000 */
[C---:B------:R-:W-:Y:S01]  /*6280*/  VIADD R4, R19.reuse, 0x8 ;  /* 0x0000000813047836 */ /* 0x040fe20000000000 */
[----:B------:R-:W-:Y:S01]  /*6290*/  IADD3 R19, -R19, 0xb, RZ ;  /* 0x0000000b13137810 */ /* 0x000fe20007ffe1ff */
[----:B------:R-:W-:Y:S01]  /*62a0*/  IMAD.MOV.U32 R12, RZ, RZ, R11 ;  /* 0x000000ffff0c7224 */ /* 0x000fe200078e000b */
[----:B------:R-:W-:Y:S01]  /*62b0*/  UMOV UR5, UR4 ;  /* 0x0000000400057c82 */ /* 0x000fe20008000000 */
[----:B------:R-:W-:Y:S02]  /*62c0*/  IMAD.MOV.U32 R5, RZ, RZ, R9 ;  /* 0x000000ffff057224 */ /* 0x000fe400078e0009 */
[----:B------:R-:W-:-:S07]  /*62d0*/  IMAD.MOV.U32 R13, RZ, RZ, R8 ;  /* 0x000000ffff0d7224 */ /* 0x000fce00078e0008 */
.L_x_8398:
        /* <DEDUP_REMOVED lines=9> */
.L_x_8391:
[----:B------:R-:W-:Y:S01]  /*6370*/  ULEA UR7, UR4, UR36, 0x3 ;  /* 0x0000002404077291 */ /* 0x000fe2000f8e183f */
[----:B------:R-:W-:-:S08]  /*6380*/  SHF.L.U32 R0, R8, 0x1f, RZ ;  /* 0x0000001f08007819 */ /* 0x000fd000000006ff */
[----:B------:R0:W1:Y:S01]  /*6390*/  SYNCS.PHASECHK.TRANS64.TRYWAIT P2, [UR7+0x28830], R0 ;  /* 0x02883000ff0075a7 */ /* 0x0000620008040147 */
[----:B------:R-:W-:Y:S05]  /*63a0*/  @!P0 BRA `(.L_x_8392) ;  /* 0x0000000000048947 */ /* 0x000fea0003800000 */
[----:B------:R-:W-:Y:S01]  /*63b0*/  BPT.TRAP 0x1 ;  /* 0x000000040000795c */ /* 0x000fe20000300000 */
.L_x_8392:
[----:B-1----:R-:W-:Y:S05]  /*63c0*/  @P2 BRA `(.L_x_8390) ;  /* 0x0000000000082947 */ /* 0x002fea0003800000 */
[----:B------:R-:W1:Y:S02]  /*63d0*/  SYNCS.PHASECHK.TRANS64.TRYWAIT P2, [UR7+0x28830], R0 ;  /* 0x02883000ff0075a7 */ /* 0x000e640008040147 */
[----:B-1----:R-:W-:Y:S05]  /*63e0*/  @!P2 BRA `(.L_x_8393) ;  /* 0x0000007c0038a947 */ /* 0x002fea0003800000 */
.L_x_8390:
        /* <DEDUP_REMOVED lines=46> */
.L_x_8395:
[----:B------:R-:W-:Y:S01]  /*66d0*/  ULEA UR7, UR5, UR36, 0x3 ;  /* 0x0000002405077291 */ /* 0x000fe2000f8e183f */
[----:B01----:R-:W-:-:S08]  /*66e0*/  SHF.L.U32 R0, R13, 0x1f, RZ ;  /* 0x0000001f0d007819 */ /* 0x003fd000000006ff */
[----:B------:R0:W1:Y:S01]  /*66f0*/  SYNCS.PHASECHK.TRANS64.TRYWAIT P2, [UR7+0x28850], R0 ;  /* 0x02885000ff0075a7 */ /* 0x0000620008040147 */
[----:B------:R-:W-:Y:S05]  /*6700*/  @!P0 BRA `(.L_x_8396) ;  /* 0x0000000000048947 */ /* 0x000fea0003800000 */
[----:B------:R-:W-:Y:S01]  /*6710*/  BPT.TRAP 0x1 ;  /* 0x000000040000795c */ /* 0x000fe20000300000 */
.L_x_8396:
[----:B-1----:R-:W-:Y:S05]  /*6720*/  @P2 BRA `(.L_x_8394) ;  /* 0x0000000000082947 */ /* 0x002fea0003800000 */
[----:B------:R-:W1:Y:S02]  /*6730*/  SYNCS.PHASECHK.TRANS64.TRYWAIT P2, [UR7+0x28850], R0 ;  /* 0x02885000ff0075a7 */ /* 0x000e640008040147 */
[----:B-1----:R-:W-:Y:S05]  /*6740*/  @!P2 BRA `(.L_x_8397) ;  /* 0x000000780078a947 */ /* 0x002fea0003800000 */
.L_x_8394:
        /* <DEDUP_REMOVED lines=48> */
[----:B------:R-:W1:Y:S01]  /*6a50*/  SHFL.BFLY PT, R14, R13, 0x1, 0x1f ;  /* 0x0c201f000d0e7f89 */ /* 0x000e6200000e0000 */
[----:B------:R-:W-:Y:S02]  /*6a60*/  WARPGROUP.DEPBAR.LE gsb0, 0x0 ;  /* 0x00008000000079c5 */ /* 0x000fe40000010000 */
[----:B------:R-:W-:-:S06]  /*6a70*/  WARPGROUP.ARRIVE ;  /* 0x00000000000079c5 */ /* 0x000fcc0000000000 */
[----:B------:R-:W-:Y:S01]  /*6a80*/  HGMMA.64x128x16.F32 R88, R176, gdesc[UR12].tnspB, R88, gsb0 ;  /* 0x41e0000cb0587df0 */ /* 0x000fe20008000858 */
[----:B------:R-:W-:Y:S01]  /*6a90*/  UIADD3 UR14, UR10, 0x100, URZ ;  /* 0x000001000a0e7890 */ /* 0x000fe2000fffe03f */
[----:B------:R-:W-:Y:S01]  /*6aa0*/  UMOV UR15, 0x40000040 ;  /* 0x40000040000f7882 */ /* 0x000fe20000000000 */
        /* <DEDUP_REMOVED lines=42> */
[----:B0-----:R-:W-:-:S05]  /*6d50*/  FMNMX.FTZ R22, R11, R16, !PT ;  /* 0x000000100b167209 */ /* 0x001fca0007810000 */
[----:B------:R-:W0:Y:S02]  /*6d60*/  SHFL.BFLY PT, R11, R22, 0x1, 0x1f ;  /* 0x0c201f00160b7f89 */ /* 0x000e2400000e0000 */
[----:B0-----:R-:W-:Y:S01]  /*6d70*/  FMNMX.FTZ R11, R22, R11, !PT ;  /* 0x0000000b160b7209 */ /* 0x001fe20007810000 */
[----:B------:R-:W-:Y:S02]  /*6d80*/  WARPGROUP.DEPBAR.LE gsb0, 0x0 ;  /* 0x00008000000079c5 */ /* 0x000fe40000010000 */
[----:B------:R-:W-:-:S06]  /*6d90*/  WARPGROUP.ARRIVE ;  /* 0x00000000000079c5 */ /* 0x000fcc0000000000 */
[----:B------:R-:W-:Y:S01]  /*6da0*/  HGMMA.64x128x16.F32 R88, R168, gdesc[UR12].tnspB, R88, gsb0 ;  /* 0x41e0000ca8587df0 */ /* 0x000fe20008000858 */
[----:B------:R-:W-:Y:S01]  /*6db0*/  UIADD3 UR14, UR10, 0x200, URZ ;  /* 0x000002000a0e7890 */ /* 0x000fe2000fffe03f */
[----:B------:R-:W-:Y:S01]  /*6dc0*/  UMOV UR15, 0x40000040 ;  /* 0x40000040000f7882 */ /* 0x000fe20000000000 */
[----:B------:R-:W-:Y:S02]  /*6dd0*/  WARPGROUP.DEPBAR.LE gsb0, 0x0 ;  /* 0x00008000000079c5 */ /* 0x000fe40000010000 */
[----:B------:R-:W-:Y:S01]  /*6de0*/  WARPGROUP.ARRIVE ;  /* 0x00000000000079c5 */ /* 0x000fe20000000000 */
[----:B------:R-:W-:-:S04]  /*6df0*/  FMUL.FTZ R169, R9, R0 ;  /* 0x0000000009a97220 */ /* 0x000fc80000410000 */
[-CC-:B------:R-:W-:Y:S02]  /*6e00*/  FFMA.FTZ R13, R25, R0.reuse, -R169.reuse ;  /* 0x00000000190d7223 */ /* 0x180fe400000108a9 */
[----:B------:R-:W-:Y:S01]  /*6e10*/  HGMMA.64x128x16.F32 R88, R152, gdesc[UR12].tnspB, R88, gsb0 ;  /* 0x41e0000c98587df0 */ /* 0x000fe20008000858 */
[----:B------:R-:W-:Y:S01]  /*6e20*/  UIADD3 UR14, UR10, 0x280, URZ ;  /* 0x000002800a0e7890 */ /* 0x000fe2000fffe03f */
[-CC-:B------:R-:W-:Y:S01]  /*6e30*/  FFMA.FTZ R25, R41, R0.reuse, -R169.reuse ;  /* 0x0000000029197223 */ /* 0x180fe200000108a9 */
[----:B------:R-:W-:Y:S01]  /*6e40*/  UMOV UR15, 0x40000040 ;  /* 0x40000040000f7882 */ /* 0x000fe20000000000 */
[-CC-:B------:R-:W-:Y:S01]  /*6e50*/  FFMA.FTZ R41, R57, R0.reuse, -R169.reuse ;  /* 0x0000000039297223 */ /* 0x180fe200000108a9 */
[-CC-:B------:R-:W-:Y:S01]  /*6e60*/  FFMA.FTZ R57, R73, R0.reuse, -R169.reuse ;  /* 0x0000000049397223 */ /* 0x180fe200000108a9 */
[----:B------:R-:W-:Y:S01]  /*6e70*/  FADD.FTZ R73, -R11, R12 ;  /* 0x0000000c0b497221 */ /* 0x000fe20000010100 */
[-CC-:B------:R-:W-:Y:S01]  /*6e80*/  FFMA.FTZ R180, R24, R0.reuse, -R169.reuse ;  /* 0x0000000018b47223 */ /* 0x180fe200000108a9 */
[-CC-:B------:R-:W-:Y:S01]  /*6e90*/  FFMA.FTZ R176, R32, R0.reuse, -R169.reuse ;  /* 0x0000000020b07223 */ /* 0x180fe200000108a9 */
[-CC-:B------:R-:W-:Y:S01]  /*6ea0*/  FFMA.FTZ R182, R28, R0.reuse, -R169.reuse ;  /* 0x000000001cb67223 */ /* 0x180fe200000108a9 */
[-C--:B------:R-:W-:Y:S01]  /*6eb0*/  FMUL.FTZ R12, R73, R0.reuse ;  /* 0x00000000490c7220 */ /* 0x080fe20000410000 */
[-C--:B------:R-:W-:Y:S01]  /*6ec0*/  FMUL.FTZ R73, R11, R0.reuse ;  /* 0x000000000b497220 */ /* 0x080fe20000410000 */
[----:B------:R-:W-:Y:S01]  /*6ed0*/  MUFU.EX2 R13, R13 ;  /* 0x0000000d000d7308 */ /* 0x000fe20000000800 */
[-CC-:B------:R-:W-:Y:S01]  /*6ee0*/  FFMA.FTZ R172, R40, R0.reuse, -R169.reuse ;  /* 0x0000000028ac7223 */ /* 0x180fe200000108a9 */
[-C--:B------:R-:W-:Y:S01]  /*6ef0*/  FFMA.FTZ R15, R29, R0.reuse, -R169 ;  /* 0x000000001d0f7223 */ /* 0x080fe200000108a9 */
[-CC-:B------:R-:W-:Y:S01]  /*6f00*/  FFMA.FTZ R181, R26, R0.reuse, -R73.reuse ;  /* 0x000000001ab57223 */ /* 0x180fe20000010849 */
[----:B------:R-:W-:Y:S01]  /*6f10*/  FFMA.FTZ R32, R27, R0, -R73 ;  /* 0x000000001b207223 */ /* 0x000fe20000010849 */
[----:B------:R-:W-:-:S02]  /*6f20*/  IMAD.U32 R27, RZ, RZ, UR4 ;  /* 0x00000004ff1b7e24 */ /* 0x000fc4000f8e00ff */
[-CC-:B------:R-:W-:Y:S01]  /*6f30*/  FFMA.FTZ R183, R30, R0.reuse, -R73.reuse ;  /* 0x000000001eb77223 */ /* 0x180fe20000010849 */
[-CC-:B------:R-:W-:Y:S01]  /*6f40*/  FFMA.FTZ R40, R31, R0.reuse, -R73.reuse ;  /* 0x000000001f287223 */ /* 0x180fe20000010849 */
[----:B------:R-:W0:Y:S01]  /*6f50*/  MUFU.EX2 R180, R180 ;  /* 0x000000b400b47308 */ /* 0x000e220000000800 */
[-C--:B------:R-:W-:Y:S01]  /*6f60*/  FFMA.FTZ R177, R34, R0.reuse, -R73 ;  /* 0x0000000022b17223 */ /* 0x080fe20000010849 */
[----:B------:R-:W-:Y:S01]  /*6f70*/  @!P1 LEA R27, R27, UR36, 0x3 ;  /* 0x000000241b1b9c11 */ /* 0x000fe2000f8e18ff */
[-CC-:B------:R-:W-:Y:S01]  /*6f80*/  FFMA.FTZ R178, R36, R0.reuse, -R169.reuse ;  /* 0x0000000024b27223 */ /* 0x180fe200000108a9 */
[-C--:B------:R-:W-:Y:S01]  /*6f90*/  FFMA.FTZ R21, R33, R0.reuse, -R169 ;  /* 0x0000000021157223 */ /* 0x080fe200000108a9 */
[-CC-:B------:R-:W-:Y:S01]  /*6fa0*/  FFMA.FTZ R36, R35, R0.reuse, -R73.reuse ;  /* 0x0000000023247223 */ /* 0x180fe20000010849 */
[-C--:B------:R-:W-:Y:S01]  /*6fb0*/  FFMA.FTZ R179, R38, R0.reuse, -R73 ;  /* 0x0000000026b37223 */ /* 0x080fe20000010849 */
[----:B------:R-:W-:Y:S01]  /*6fc0*/  @!P1 VIADD R27, R27, 0x28840 ;  /* 0x000288401b1b9836 */ /* 0x000fe20000000000 */
[----:B------:R-:W-:Y:S01]  /*6fd0*/  MUFU.EX2 R12, R12 ;  /* 0x0000000c000c7308 */ /* 0x000fe20000000800 */
[-C--:B------:R-:W-:Y:S01]  /*6fe0*/  FFMA.FTZ R23, R37, R0.reuse, -R169 ;  /* 0x0000000025177223 */ /* 0x080fe200000108a9 */
[-CC-:B------:R-:W-:Y:S01]  /*6ff0*/  FFMA.FTZ R38, R39, R0.reuse, -R73.reuse ;  /* 0x0000000027267223 */ /* 0x180fe20000010849 */
[-C--:B------:R-:W-:Y:S01]  /*7000*/  FFMA.FTZ R173, R42, R0.reuse, -R73 ;  /* 0x000000002aad7223 */ /* 0x080fe20000010849 */
[----:B------:R-:W-:Y:S01]  /*7010*/  @!P1 PRMT R27, RZ, 0x654, R27 ;  /* 0x00000654ff1b9816 */ /* 0x000fe2000000001b */
[-C--:B------:R-:W-:Y:S01]  /*7020*/  FFMA.FTZ R30, R43, R0.reuse, -R73 ;  /* 0x000000002b1e7223 */ /* 0x080fe20000010849 */
[-C--:B------:R-:W-:Y:S01]  /*7030*/  FFMA.FTZ R174, R44, R0.reuse, -R169 ;  /* 0x000000002cae7223 */ /* 0x080fe200000108a9 */
[----:B------:R-:W-:Y:S01]  /*7040*/  FFMA.FTZ R175, R46, R0, -R73 ;  /* 0x000000002eaf7223 */ /* 0x000fe20000010849 */
[----:B------:R-:W1:Y:S01]  /*7050*/  MUFU.EX2 R181, R181 ;  /* 0x000000b500b57308 */ /* 0x000e620000000800 */
[----:B0-----:R-:W-:Y:S01]  /*7060*/  FFMA.FTZ R6, R5, R6, R180 ;  /* 0x0000000605067223 */ /* 0x001fe200000100b4 */
[-C--:B------:R-:W-:Y:S01]  /*7070*/  FFMA.FTZ R29, R45, R0.reuse, -R169 ;  /* 0x000000002d1d7223 */ /* 0x080fe200000108a9 */
[-C--:B------:R-:W-:Y:S01]  /*7080*/  FFMA.FTZ R26, R47, R0.reuse, -R73 ;  /* 0x000000002f1a7223 */ /* 0x080fe20000010849 */
        /* <DEDUP_REMOVED lines=13> */
[----:B-1----:R-:W-:Y:S01]  /*7160*/  FFMA.FTZ R7, R12, R7, R181 ;  /* 0x000000070c077223 */ /* 0x002fe200000100b5 */
[-CC-:B------:R-:W-:Y:S01]  /*7170*/  FFMA.FTZ R65, R81, R0.reuse, -R169.reuse ;  /* 0x0000000051417223 */ /* 0x180fe200000108a9 */
[-CC-:B------:R-:W-:Y:S01]  /*7180*/  FFMA.FTZ R84, R84, R0.reuse, -R169.reuse ;  /* 0x0000000054547223 */ /* 0x180fe200000108a9 */
[-C--:B------:R-:W-:Y:S01]  /*7190*/  FFMA.FTZ R69, R85, R0.reuse, -R169 ;  /* 0x0000000055457223 */ /* 0x080fe200000108a9 */
[-CC-:B------:R-:W-:Y:S01]  /*71a0*/  FFMA.FTZ R28, R51, R0.reuse, -R73.reuse ;  /* 0x00000000331c7223 */ /* 0x180fe20000010849 */
[-CC-:B------:R-:W-:Y:S01]  /*71b0*/  FFMA.FTZ R171, R54, R0.reuse, -R73.reuse ;  /* 0x0000000036ab7223 */ /* 0x180fe20000010849 */
[-CC-:B------:R-:W-:Y:S01]  /*71c0*/  FFMA.FTZ R24, R55, R0.reuse, -R73.reuse ;  /* 0x0000000037187223 */ /* 0x180fe20000010849 */
[----:B------:R-:W-:Y:S01]  /*71d0*/  MUFU.EX2 R183, R183 ;  /* 0x000000b700b77308 */ /* 0x000fe20000000800 */
[-CC-:B------:R-:W-:Y:S01]  /*71e0*/  FFMA.FTZ R34, R59, R0.reuse, -R73.reuse ;  /* 0x000000003b227223 */ /* 0x180fe20000010849 */
[--C-:B------:R-:W-:Y:S01]  /*71f0*/  FFMA.FTZ R62, R62, R0, -R73.reuse ;  /* 0x000000003e3e7223 */ /* 0x100fe20000010849 */
[----:B------:R-:W-:Y:S01]  /*7200*/  F2FP.F16.F32.PACK_AB R180, R13, R180 ;  /* 0x000000b40db4723e */ /* 0x000fe200000000ff */
[-CC-:B------:R-:W-:Y:S01]  /*7210*/  FFMA.FTZ R63, R63, R0.reuse, -R73.reuse ;  /* 0x000000003f3f7223 */ /* 0x180fe20000010849 */
[-CC-:B------:R-:W-:Y:S01]  /*7220*/  FFMA.FTZ R66, R66, R0.reuse, -R73.reuse ;  /* 0x0000000042427223 */ /* 0x180fe20000010849 */
[-CC-:B------:R-:W-:Y:S01]  /*7230*/  FFMA.FTZ R67, R67, R0.reuse, -R73.reuse ;  /* 0x0000000043437223 */ /* 0x180fe20000010849 */
[----:B0-----:R-:W-:Y:S01]  /*7240*/  F2FP.F16.F32.PACK_AB R181, R32, R181 ;  /* 0x000000b520b5723e */ /* 0x001fe200000000ff */
        /* <DEDUP_REMOVED lines=10> */
[----:B------:R-:W-:Y:S01]  /*72f0*/  FFMA.FTZ R86, R86, R0, -R73 ;  /* 0x0000000056567223 */ /* 0x000fe20000010849 */
[----:B------:R-:W-:Y:S01]  /*7300*/  IMAD.U32 R31, RZ, RZ, UR5 ;  /* 0x00000005ff1f7e24 */ /* 0x000fe2000f8e00ff */
[----:B------:R-:W-:-:S04]  /*7310*/  UMOV UR5, UR4 ;  /* 0x0000000400057c82 */ /* 0x000fc80008000000 */
[----:B------:R-:W-:Y:S01]  /*7320*/  MUFU.EX2 R176, R176 ;  /* 0x000000b000b07308 */ /* 0x000fe20000000800 */
[----:B------:R-:W-:-:S05]  /*7330*/  @!P1 LEA R31, R31, UR36, 0x3 ;  /* 0x000000241f1f9c11 */ /* 0x000fca000f8e18ff */
[----:B------:R-:W-:Y:S02]  /*7340*/  @!P1 VIADD R31, R31, 0x28860 ;  /* 0x000288601f1f9836 */ /* 0x000fe40000000000 */
[----:B------:R-:W-:Y:S03]  /*7350*/  MUFU.EX2 R177, R177 ;  /* 0x000000b100b17308 */ /* 0x000fe60000000800 */
[----:B------:R-:W-:-:S05]  /*7360*/  @!P1 PRMT R31, RZ, 0x654, R31 ;  /* 0x00000654ff1f9816 */ /* 0x000fca000000001f */
        /* <DEDUP_REMOVED lines=10> */
[----:B------:R-:W-:Y:S02]  /*7410*/  FFMA.FTZ R153, R58, R0, -R73 ;  /* 0x000000003a997223 */ /* 0x000fe40000010849 */
[----:B------:R-:W-:Y:S01]  /*7420*/  MUFU.EX2 R172, R172 ;  /* 0x000000ac00ac7308 */ /* 0x000fe20000000800 */
[----:B------:R-:W-:Y:S01]  /*7430*/  HGMMA.64x128x16.F32 R88, R156, gdesc[UR12].tnspB, R88, gsb0 ;  /* 0x41e0000c9c587df0 */ /* 0x000fe20008000858 */
[----:B------:R-:W-:Y:S01]  /*7440*/  UIADD3 UR14, UR10, 0x300, URZ ;  /* 0x000003000a0e7890 */ /* 0x000fe2000fffe03f */
[----:B------:R-:W-:Y:S01]  /*7450*/  UMOV UR15, 0x40000040 ;  /* 0x40000040000f7882 */ /* 0x000fe20000000000 */
[----:B------:R-:W-:-:S04]  /*7460*/  UIADD3 UR10, UR10, 0x380, URZ ;  /* 0x000003800a0a7890 */ /* 0x000fc8000fffe03f */
        /* <DEDUP_REMOVED lines=21> */
[-CC-:B------:R-:W-:Y:S02]  /*75c0*/  FFMA.FTZ R169, R50, R0.reuse, -R73.reuse ;  /* 0x0000000032a97223 */ /* 0x180fe40000010849 */
[----:B------:R-:W-:Y:S01]  /*75d0*/  MUFU.EX2 R34, R34 ;  /* 0x0000002200227308 */ /* 0x000fe20000000800 */
[----:B------:R-:W-:Y:S01]  /*75e0*/  FFMA.FTZ R73, R87, R0, -R73 ;  /* 0x0000000057497223 */ /* 0x000fe20000010849 */
[----:B------:R-:W-:Y:S06]  /*75f0*/  HGMMA.64x128x16.F32 R88, R160, gdesc[UR12].tnspB, R88, gsb0 ;  /* 0x41e0000ca0587df0 */ /* 0x000fec0008000858 */
[----:B------:R-:W-:Y:S08]  /*7600*/  MUFU.EX2 R169, R169 ;  /* 0x000000a900a97308 */ /* 0x000ff00000000800 */
[----:B------:R-:W-:Y:S08]  /*7610*/  MUFU.EX2 R154, R154 ;  /* 0x0000009a009a7308 */ /* 0x000ff00000000800 */
[----:B------:R-:W-:Y:S08]  /*7620*/  MUFU.EX2 R62, R62 ;  /* 0x0000003e003e7308 */ /* 0x000ff00000000800 */
[----:B------:R-:W-:Y:S08]  /*7630*/  MUFU.EX2 R45, R45 ;  /* 0x0000002d002d7308 */ /* 0x000ff00000000800 */
[----:B------:R-:W0:Y:S08]  /*7640*/  MUFU.EX2 R63, R63 ;  /* 0x0000003f003f7308 */ /* 0x000e300000000800 */
[----:B------:R-:W-:Y:S08]  /*7650*/  MUFU.EX2 R156, R156 ;  /* 0x0000009c009c7308 */ /* 0x000ff00000000800 */
[----:B------:R-:W-:Y:S01]  /*7660*/  MUFU.EX2 R66, R66 ;  /* 0x0000004200427308 */ /* 0x000fe20000000800 */
[----:B0-----:R-:W-:-:S07]  /*7670*/  F2FP.F16.F32.PACK_AB R155, R63, R62 ;  /* 0x0000003e3f9b723e */ /* 0x001fce00000000ff */
        /* <DEDUP_REMOVED lines=10> */
[----:B------:R-:W0:Y:S08]  /*7720*/  MUFU.EX2 R57, R57 ;  /* 0x0000003900397308 */ /* 0x000e300000000800 */
[----:B------:R-:W1:Y:S01]  /*7730*/  MUFU.EX2 R75, R75 ;  /* 0x0000004b004b7308 */ /* 0x000e620000000800 */
[----:B------:R-:W-:Y:S02]  /*7740*/  WARPGROUP.DEPBAR.LE gsb0, 0x0 ;  /* 0x00008000000079c5 */ /* 0x000fe40000010000 */
[----:B------:R-:W-:-:S05]  /*7750*/  WARPGROUP.ARRIVE ;  /* 0x00000000000079c5 */ /* 0x000fca0000000000 */
[----:B------:R-:W-:Y:S01]  /*7760*/  MUFU.EX2 R16, R16 ;  /* 0x0000001000107308 */ /* 0x000fe20000000800 */
[----:B0-----:R-:W-:Y:S01]  /*7770*/  F2FP.F16.F32.PACK_AB R160, R57, R14 ;  /* 0x0000000e39a0723e */ /* 0x001fe200000000ff */
[----:B------:R-:W-:Y:S01]  /*7780*/  HGMMA.64x128x16.F32 R88, R164, gdesc[UR8].tnspB, R88, gsb0 ;  /* 0x41e00008a4587df0 */ /* 0x000fe20008000858 */
[----:B-1----:R-:W-:-:S05]  /*7790*/  F2FP.F16.F32.PACK_AB R161, R75, R74 ;  /* 0x0000004a4ba1723e */ /* 0x002fca00000000ff */
[----:B------:R-:W-:Y:S08]  /*77a0*/  MUFU.EX2 R78, R78 ;  /* 0x0000004e004e7308 */ /* 0x000ff00000000800 */
[----:B------:R-:W0:Y:S08]  /*77b0*/  MUFU.EX2 R61, R61 ;  /* 0x0000003d003d7308 */ /* 0x000e300000000800 */
[----:B------:R-:W1:Y:S08]  /*77c0*/  MUFU.EX2 R79, R79 ;  /* 0x0000004f004f7308 */ /* 0x000e700000000800 */
[----:B------:R-:W2:Y:S01]  /*77d0*/  MUFU.EX2 R20, R20 ;  /* 0x0000001400147308 */ /* 0x000ea20000000800 */
[----:B0-----:R-:W-:-:S07]  /*77e0*/  F2FP.F16.F32.PACK_AB R162, R61, R16 ;  /* 0x000000103da2723e */ /* 0x001fce00000000ff */
[----:B------:R-:W0:Y:S01]  /*77f0*/  MUFU.EX2 R82, R82 ;  /* 0x0000005200527308 */ /* 0x000e220000000800 */
[----:B-1----:R-:W-:-:S07]  /*7800*/  F2FP.F16.F32.PACK_AB R163, R79, R78 ;  /* 0x0000004e4fa3723e */ /* 0x002fce00000000ff */
[----:B------:R-:W1:Y:S08]  /*7810*/  MUFU.EX2 R65, R65 ;  /* 0x0000004100417308 */ /* 0x000e700000000800 */
[----:B------:R-:W3:Y:S08]  /*7820*/  MUFU.EX2 R83, R83 ;  /* 0x0000005300537308 */ /* 0x000ef00000000800 */
[----:B------:R-:W4:Y:S08]  /*7830*/  MUFU.EX2 R22, R84 ;  /* 0x0000005400167308 */ /* 0x000f300000000800 */
[----:B------:R-:W5:Y:S08]  /*7840*/  MUFU.EX2 R86, R86 ;  /* 0x0000005600567308 */ /* 0x000f700000000800 */
[----:B------:R-:W5:Y:S08]  /*7850*/  MUFU.EX2 R69, R69 ;  /* 0x0000004500457308 */ /* 0x000f700000000800 */
[----:B------:R-:W5:Y:S01]  /*7860*/  MUFU.EX2 R73, R73 ;  /* 0x0000004900497308 */ /* 0x000f620000000800 */
[----:B------:R-:W-:-:S02]  /*7870*/  WARPGROUP.DEPBAR.LE gsb0, 0x0 ;  /* 0x00008000000079c5 */ /* 0x000fc40000010000 */
[----:B------:R0:W-:Y:S06]  /*7880*/  BAR.ARV R19, 0x100 ;  /* 0x000400130000751d */ /* 0x0001ec0000002000 */
        /* <DEDUP_REMOVED lines=8> */
[----:B--2---:R-:W-:Y:S01]  /*7910*/  FADD.FTZ R27, R13, R6 ;  /* 0x000000060d1b7221 */ /* 0x004fe20000010000 */
[----:B------:R-:W-:Y:S01]  /*7920*/  FADD.FTZ R6, R32, R7 ;  /* 0x0000000720067221 */ /* 0x000fe20000010000 */
[----:B------:R2:W-:Y:S01]  /*7930*/  @!P1 SYNCS.ARRIVE.TRANS64.RED.A1T0 RZ, [R31+URZ], RZ ;  /* 0x000000ff1fff99a7 */ /* 0x0005e2000810043f */
        /* <DEDUP_REMOVED lines=109> */
[----:B-1----:R-:W-:Y:S01]  /*8010*/  FADD.FTZ R13, R65, R6 ;  /* 0x00000006410d7221 */ /* 0x002fe20000010000 */
[----:B---3--:R-:W-:Y:S01]  /*8020*/  FADD.FTZ R7, R83, R7 ;  /* 0x0000000753077221 */ /* 0x008fe20000010000 */
[-C--:B------:R-:W-:Y:S01]  /*8030*/  FMUL.FTZ R150, R150, R12.reuse ;  /* 0x0000000c96967220 */ /* 0x080fe20000410000 */
[----:B------:R-:W-:Y:S01]  /*8040*/  FMUL.FTZ R151, R151, R12 ;  /* 0x0000000c97977220 */ /* 0x000fe20000410000 */
[----:B----4-:R-:W-:Y:S01]  /*8050*/  FADD.FTZ R6, R22, R13 ;  /* 0x0000000d16067221 */ /* 0x010fe20000010000 */
[----:B-----5:R-:W-:Y:S01]  /*8060*/  FADD.FTZ R7, R86, R7 ;  /* 0x0000000756077221 */ /* 0x020fe20000010000 */
[----:B------:R-:W-:Y:S01]  /*8070*/  F2FP.F16.F32.PACK_AB R182, R15, R182 ;  /* 0x000000b60fb6723e */ /* 0x000fe200000000ff */
[----:B------:R-:W-:Y:S01]  /*8080*/  IMAD.MOV.U32 R13, RZ, RZ, R8 ;  /* 0x000000ffff0d7224 */ /* 0x000fe200078e0008 */
[----:B------:R-:W-:Y:S01]  /*8090*/  F2FP.F16.F32.PACK_AB R176, R21, R176 ;  /* 0x000000b015b0723e */ /* 0x000fe200000000ff */
[----:B------:R-:W-:Y:S01]  /*80a0*/  FADD.FTZ R6, R69, R6 ;  /* 0x0000000645067221 */ /* 0x000fe20000010000 */
[----:B------:R-:W-:Y:S01]  /*80b0*/  F2FP.F16.F32.PACK_AB R183, R40, R183 ;  /* 0x000000b728b7723e */ /* 0x000fe200000000ff */
[----:B------:R-:W-:Y:S01]  /*80c0*/  FADD.FTZ R7, R73, R7 ;  /* 0x0000000749077221 */ /* 0x000fe20000010000 */
        /* <DEDUP_REMOVED lines=22> */
[----:B--2---:R-:W-:Y:S06]  /*8230*/  @P2 BRA `(.L_x_8398) ;  /* 0xffffffe000282947 */ /* 0x004fec000383ffff */
.L_x_8389:
[----:B------:R-:W-:Y:S06]  /*8240*/  BAR.ARV 0x8, 0x180 ;  /* 0x0206000000007b1d */ /* 0x000fec0000002000 */
[----:B------:R-:W-:Y:S05]  /*8250*/  @!P0 BRA `(.L_x_8399) ;  /* 0x0000000000048947 */ /* 0x000fea0003800000 */
[----:B------:R-:W-:Y:S01]  /*8260*/  BPT.TRAP 0x1 ;  /* 0x000000040000795c */ /* 0x000fe20000300000 */
.L_x_8399:
[----:B------:R-:W-:Y:S01]  /*8270*/  ULEA UR5, UR4, UR36, 0x3 ;  /* 0x0000002404057291 */ /* 0x000fe2000f8e183f */
[----:B------:R-:W-:-:S08]  /*8280*/  SHF.L.U32 R8, R8, 0x1f, RZ ;  /* 0x0000001f08087819 */ /* 0x000fd000000006ff */
[----:B------:R0:W1:Y:S01]  /*8290*/  SYNCS.PHASECHK.TRANS64.TRYWAIT P2, [UR5+0x28850], R8 ;  /* 0x02885008ff0075a7 */ /* 0x0000620008040145 */
[----:B------:R-:W-:Y:S05]  /*82a0*/  @!P0 BRA `(.L_x_8400) ;  /* 0x0000000000048947 */ /* 0x000fea0003800000 */
[----:B------:R-:W-:Y:S01]  /*82b0*/  BPT.TRAP 0x1 ;  /* 0x000000040000795c */ /* 0x000fe20000300000 */
.L_x_8400:
[----:B-1----:R-:W-:Y:S05]  /*82c0*/  @P2 BRA `(.L_x_8401) ;  /* 0x0000000000082947 */ /* 0x002fea0003800000 */
[----:B------:R-:W1:Y:S02]  /*82d0*/  SYNCS.PHASECHK.TRANS64.TRYWAIT P0, [UR5+0x28850], R8 ;  /* 0x02885008ff0075a7 */ /* 0x000e640008000145 */
[----:B-1----:R-:W-:Y:S05]  /*82e0*/  @!P0 BRA `(.L_x_8402) ;  /* 0x0000005c00a88947 */ /* 0x002fea0003800000 */
.L_x_8401:
[----:B------:R-:W-:Y:S01]  /*82f0*/  UIADD3 UR36, UR36, 0x400, URZ ;  /* 0x0000040024247890 */ /* 0x000fe2000fffe03f */
[----:B------:R-:W-:Y:S01]  /*8300*/  WARPGROUP.ARRIVE ;  /* 0x00000000000079c5 */ /* 0x000fe20000000000 */
[----:B------:R-:W-:Y:S01]  /*8310*/  UMOV UR7, 0x40000040 ;  /* 0x4000004000077882 */ /* 0x000fe20000000000 */
[----:B-1----:R-:W1:Y:S01]  /*8320*/  SHFL.BFLY PT, R3, R6, 0x2, 0x1f ;  /* 0x0c401f0006037f89 */ /* 0x002e6200000e0000 */
[----:B------:R-:W-:Y:S01]  /*8330*/  USHF.R.U32.HI UR36, URZ, 0x4, UR36 ;  /* 0x000000043f247899 */ /* 0x000fe20008011624 */
[----:B------:R-:W-:Y:S02]  /*8340*/  IMAD.U32 R12, RZ, RZ, UR5 ;  /* 0x00000005ff0c7e24 */ /* 0x000fe4000f8e00ff */
[----:B------:R-:W2:Y:S01]  /*8350*/  SHFL.BFLY PT, R2, R7, 0x2, 0x1f ;  /* 0x0c401f0007027f89 */ /* 0x000ea200000e0000 */
        /* <DEDUP_REMOVED lines=10> */
[----:B------:R-:W-:Y:S02]  /*8400*/  IMAD.MOV.U32 R6, RZ, RZ, RZ ;  /* 0x000000ffff067224 */ /* 0x000fe400078e00ff */
[----:B--2---:R-:W-:Y:S02]  /*8410*/  FADD.FTZ R4, R2, R7 ;  /* 0x0000000702047221 */ /* 0x004fe40000010000 */
[----:B------:R-:W1:Y:S04]  /*8420*/  SHFL.BFLY PT, R2, R3, 0x1, 0x1f ;  /* 0x0c201f0003027f89 */ /* 0x000e6800000e0000 */
[----:B------:R-:W2:Y:S01]  /*8430*/  SHFL.BFLY PT, R5, R4, 0x1, 0x1f ;  /* 0x0c201f0004057f89 */ /* 0x000ea200000e0000 */
[----:B-1----:R-:W-:Y:S01]  /*8440*/  FADD.FTZ R13, R3, R2 ;  /* 0x00000002030d7221 */ /* 0x002fe20000010000 */
[----:B------:R-:W-:-:S02]  /*8450*/  IMAD.MOV.U32 R3, RZ, RZ, -0x800000 ;  /* 0xff800000ff037424 */ /* 0x000fc400078e00ff */
[----:B------:R-:W-:Y:S02]  /*8460*/  IMAD.MOV.U32 R2, RZ, RZ, -0x800000 ;  /* 0xff800000ff027424 */ /* 0x000fe400078e00ff */
[----:B--2---:R-:W-:Y:S01]  /*8470*/  FADD.FTZ R14, R4, R5 ;  /* 0x00000005040e7221 */ /* 0x004fe20000010000 */
[----:B------:R-:W-:Y:S01]  /*8480*/  FSETP.NE.FTZ.AND P0, PT, R13, RZ, PT ;  /* 0x000000ff0d00720b */ /* 0x000fe20003f15000 */
[----:B------:R-:W-:-:S03]  /*8490*/  IMAD.MOV.U32 R5, RZ, RZ, RZ ;  /* 0x000000ffff057224 */ /* 0x000fc600078e00ff */
[----:B------:R-:W-:-:S09]  /*84a0*/  FSETP.NE.FTZ.AND P2, PT, R14, RZ, PT ;  /* 0x000000ff0e00720b */ /* 0x000fd20003f55000 */
[----:B0-----:R-:W0:Y:S01]  /*84b0*/  @P0 MUFU.LG2 R8, R13 ;  /* 0x0000000d00080308 */ /* 0x001e220000000c00 */
        /* <DEDUP_REMOVED lines=110> */
.L_x_8372:
[----:B------:R-:W-:Y:S05]  /*8ba0*/  @P0 BRA `(.L_x_8403) ;  /* 0x0000001400340947 */ /* 0x000fea0003800000 */
[----:B------:R-:W1:Y:S01]  /*8bb0*/  S2R R0, SR_TID.X ;  /* 0x0000000000007919 */ /* 0x000e620000002100 */
[----:B------:R-:W2:Y:S01]  /*8bc0*/  LDC R17, c[0x0][0xbe8] ;  /* 0x0002fa00ff117b82 */ /* 0x000ea20000000800 */
[----:B------:R-:W-:Y:S01]  /*8bd0*/  ULDC.64 UR4, c[0x0][0xbd0] ;  /* 0x0002f40000047ab9 */ /* 0x000fe20000000a00 */
[----:B------:R-:W-:Y:S01]  /*8be0*/  ULDC.64 UR6, c[0x0][0xb38] ;  /* 0x0002ce0000067ab9 */ /* 0x000fe20000000a00 */
[----:B------:R-:W3:Y:S01]  /*8bf0*/  S2R R19, SR_CTAID.X ;  /* 0x0000000000137919 */ /* 0x000ee20000002500 */
[----:B------:R-:W-:Y:S04]  /*8c00*/  BSSY B0, `(.L_x_8404) ;  /* 0x00000e3000007945 */ /* 0x000fe80003800000 */
[----:B------:R-:W4:Y:S08]  /*8c10*/  S2UR UR9, SR_CTAID.Z ;  /* 0x00000000000979c3 */ /* 0x000f300000002700 */
[----:B------:R-:W5:Y:S08]  /*8c20*/  LDC.64 R20, c[0x0][0xbd8] ;  /* 0x0002f600ff147b82 */ /* 0x000f700000000a00 */
[----:B------:R-:W-:Y:S01]  /*8c30*/  BAR.SYNC.DEFER_BLOCKING 0x1, 0x100 ;  /* 0x0044000000007b1d */ /* 0x000fe20000010000 */
[----:B--2---:R-:W-:-:S07]  /*8c40*/  ISETP.NE.AND P0, PT, R17, 0x1, PT ;  /* 0x000000011100780c */ /* 0x004fce0003f05270 */
[----:B------:R-:W2:Y:S01]  /*8c50*/  S2UR UR8, SR_CTAID.Y ;  /* 0x00000000000879c3 */ /* 0x000ea20000002600 */
[----:B-1----:R-:W-:-:S07]  /*8c60*/  VIADD R0, R0, 0xffffff80 ;  /* 0xffffff8000007836 */ /* 0x002fce0000000000 */
[----:B------:R-:W2:Y:S01]  /*8c70*/  LDC R25, c[0x0][0xc50] ;  /* 0x00031400ff197b82 */ /* 0x000ea20000000800 */
[----:B------:R-:W-:-:S04]  /*8c80*/  SHF.R.S32.HI R5, RZ, 0x1f, R0 ;  /* 0x0000001fff057819 */ /* 0x000fc80000011400 */
[----:B------:R-:W-:-:S03]  /*8c90*/  LEA.HI R6, R5, R0, RZ, 0x7 ;  /* 0x0000000005067211 */ /* 0x000fc600078f38ff */
[----:B------:R-:W1:Y:S01]  /*8ca0*/  LDC.64 R22, c[0x0][0xb40] ;  /* 0x0002d000ff167b82 */ /* 0x000e620000000a00 */
[----:B------:R-:W-:Y:S02]  /*8cb0*/  LEA.HI R5, R5, R0, RZ, 0x2 ;  /* 0x0000000005057211 */ /* 0x000fe400078f10ff */
[----:B------:R-:W-:Y:S02]  /*8cc0*/  LOP3.LUT R7, R6, 0xffffff80, RZ, 0xc0, !PT ;  /* 0xffffff8006077812 */ /* 0x000fe400078ec0ff */
[----:B------:R-:W-:Y:S02]  /*8cd0*/  LOP3.LUT R11, R5, 0xfffffffc, RZ, 0xc0, !PT ;  /* 0xfffffffc050b7812 */ /* 0x000fe400078ec0ff */
[----:B------:R-:W-:Y:S01]  /*8ce0*/  SHF.R.S32.HI R5, RZ, 0x7, R6 ;  /* 0x00000007ff057819 */ /* 0x000fe20000011406 */
[C---:B------:R-:W-:Y:S01]  /*8cf0*/  IMAD.IADD R24, R0.reuse, 0x1, -R7 ;  /* 0x0000000100187824 */ /* 0x040fe200078e0a07 */
[----:B------:R-:W2:Y:S01]  /*8d00*/  @P0 LDC R13, c[0x0][0xbec] ;  /* 0x0002fb00ff0d0b82 */ /* 0x000ea20000000800 */
[----:B------:R-:W-:Y:S01]  /*8d10*/  IMAD.IADD R11, R0, 0x1, -R11 ;  /* 0x00000001000b7824 */ /* 0x000fe200078e0a0b */
[----:B------:R-:W-:-:S02]  /*8d20*/  LEA.HI R0, R6, R5, RZ, 0x1 ;  /* 0x0000000506007211 */ /* 0x000fc400078f08ff */
[----:B------:R-:W-:Y:S02]  /*8d30*/  SHF.R.S32.HI R7, RZ, 0x1f, R24 ;  /* 0x0000001fff077819 */ /* 0x000fe40000011418 */
[----:B------:R-:W-:Y:S02]  /*8d40*/  LEA.HI R6, R11, R11, RZ, 0x1 ;  /* 0x0000000b0b067211 */ /* 0x000fe400078f08ff */
[-C--:B------:R-:W-:Y:S01]  /*8d50*/  LEA.HI R26, R7, R24.reuse, RZ, 0x2 ;  /* 0x00000018071a7211 */ /* 0x080fe200078f10ff */
[----:B------:R-:W2:Y:S01]  /*8d60*/  @P0 LDC R29, c[0x0][0xbec] ;  /* 0x0002fb00ff1d0b82 */ /* 0x000ea20000000800 */
[----:B------:R-:W-:Y:S02]  /*8d70*/  LOP3.LUT R6, R6, 0x1ffffffe, RZ, 0xc0, !PT ;  /* 0x1ffffffe06067812 */ /* 0x000fe400078ec0ff */
[--C-:B0-----:R-:W-:Y:S02]  /*8d80*/  SHF.R.S32.HI R4, RZ, 0x2, R26.reuse ;  /* 0x00000002ff047819 */ /* 0x101fe4000001141a */
[----:B------:R-:W-:Y:S01]  /*8d90*/  SHF.R.S32.HI R9, RZ, 0x1f, R26 ;  /* 0x0000001fff097819 */ /* 0x000fe2000001141a */
[----:B------:R-:W-:Y:S01]  /*8da0*/  IMAD.IADD R27, R11, 0x1, -R6 ;  /* 0x000000010b1b7824 */ /* 0x000fe200078e0a06 */
[----:B------:R-:W-:Y:S01]  /*8db0*/  LEA.HI R7, R7, R24, RZ, 0x5 ;  /* 0x0000001807077211 */ /* 0x000fe200078f28ff */
[----:B------:R-:W0:Y:S01]  /*8dc0*/  @P0 LDC R15, c[0x0][0xbf0] ;  /* 0x0002fc00ff0f0b82 */ /* 0x000e220000000800 */
[----:B------:R-:W-:-:S02]  /*8dd0*/  LEA.HI R9, R9, R4, RZ, 0x3 ;  /* 0x0000000409097211 */ /* 0x000fc400078f18ff */
[----:B------:R-:W-:Y:S02]  /*8de0*/  LOP3.LUT R0, R0, 0x3fffffe, RZ, 0xc0, !PT ;  /* 0x03fffffe00007812 */ /* 0x000fe400078ec0ff */
[----:B------:R-:W-:Y:S02]  /*8df0*/  LOP3.LUT R9, R9, 0xfffffff8, RZ, 0xc0, !PT ;  /* 0xfffffff809097812 */ /* 0x000fe400078ec0ff */
[----:B------:R-:W-:Y:S01]  /*8e00*/  SHF.R.S32.HI R7, RZ, 0x5, R7 ;  /* 0x00000005ff077819 */ /* 0x000fe20000011407 */
[----:B------:R-:W-:Y:S01]  /*8e10*/  IMAD.IADD R0, R5, 0x1, -R0 ;  /* 0x0000000105007824 */ /* 0x000fe200078e0a00 */
[----:B------:R-:W-:Y:S01]  /*8e20*/  SHF.R.S32.HI R11, RZ, 0x1f, R18 ;  /* 0x0000001fff0b7819 */ /* 0x000fe20000011412 */
[----:B------:R-:W-:Y:S01]  /*8e30*/  IMAD.IADD R4, R4, 0x1, -R9 ;  /* 0x0000000104047824 */ /* 0x000fe200078e0a09 */
[----:B------:R-:W0:Y:S03]  /*8e40*/  @P0 LDC R14, c[0x0][0xbf0] ;  /* 0x0002fc00ff0e0b82 */ /* 0x000e260000000800 */
[----:B------:R-:W-:-:S02]  /*8e50*/  IMAD R5, R7, 0x10, R4 ;  /* 0x0000001007057824 */ /* 0x000fc400078e0204 */
[----:B------:R-:W-:Y:S02]  /*8e60*/  IMAD R7, R11, UR4, RZ ;  /* 0x000000040b077c24 */ /* 0x000fe4000f8e02ff */
[----:B------:R-:W-:Y:S02]  /*8e70*/  IMAD R0, R0, 0x40, R5 ;  /* 0x0000004000007824 */ /* 0x000fe400078e0205 */
[----:B------:R-:W-:Y:S01]  /*8e80*/  IMAD.WIDE.U32 R4, R18, UR4, RZ ;  /* 0x0000000412047c25 */ /* 0x000fe2000f8e00ff */
[----:B----4-:R-:W-:-:S03]  /*8e90*/  USHF.R.S32.HI UR4, URZ, 0x1f, UR9 ;  /* 0x0000001f3f047899 */ /* 0x010fc60008011409 */
        /* <DEDUP_REMOVED lines=8> */
[----:B-----5:R-:W-:Y:S02]  /*8f20*/  IMAD R10, R20, UR4, RZ ;  /* 0x00000004140a7c24 */ /* 0x020fe4000f8e02ff */
[----:B---3--:R-:W-:Y:S02]  /*8f30*/  IMAD R8, R19, 0x80, R8 ;  /* 0x0000008013087824 */ /* 0x008fe400078e0208 */
[----:B-1----:R-:W-:Y:S01]  /*8f40*/  IMAD R12, R22, UR4, RZ ;  /* 0x00000004160c7c24 */ /* 0x002fe2000f8e02ff */
[----:B------:R-:W-:Y:S01]  /*8f50*/  ULDC.64 UR4, c[0x0][0xbe0] ;  /* 0x0002f80000047ab9 */ /* 0x000fe20000000a00 */
[----:B--2---:R-:W-:-:S02]  /*8f60*/  IMAD R25, R25, R18, UR8 ;  /* 0x0000000819197e24 */ /* 0x004fc4000f8e0212 */
[----:B------:R-:W-:Y:S02]  /*8f70*/  IMAD.IADD R7, R7, 0x1, R9 ;  /* 0x0000000107077824 */ /* 0x000fe400078e0209 */
[----:B------:R-:W-:Y:S02]  /*8f80*/  IMAD R11, R21, UR9, R10 ;  /* 0x00000009150b7c24 */ /* 0x000fe4000f8e020a */
[----:B------:R-:W-:-:S04]  /*8f90*/  IMAD.WIDE.U32 R4, R20, UR9, R4 ;  /* 0x0000000914047c25 */ /* 0x000fc8000f8e0004 */
[----:B------:R-:W-:-:S04]  /*8fa0*/  @P0 IMAD.HI.U32 R10, R8, R13, RZ ;  /* 0x0000000d080a0227 */ /* 0x000fc800078e00ff */
        /* <DEDUP_REMOVED lines=8> */
[----:B0-----:R-:W-:Y:S01]  /*9030*/  @P0 SHF.R.U32.HI R9, RZ, R15, R10 ;  /* 0x0000000fff090219 */ /* 0x001fe2000001160a */
        /* <DEDUP_REMOVED lines=82> */
[----:B------:R-:W-:Y:S01]  /*9560*/  @!P3 LEA.HI R0, R0, R0, RZ, 0x1 ;  /* 0x000000000000b211 */ /* 0x000fe200078f08ff */
[----:B------:R-:W-:Y:S01]  /*9570*/  VIADD R18, R19, 0x60 ;  /* 0x0000006013127836 */ /* 0x000fe20000000000 */
        /* <DEDUP_REMOVED lines=8> */
[----:B------:R-:W-:Y:S02]  /*9600*/  @!P5 LOP3.LUT R13, R10, 0xfffffffe, RZ, 0xc0, !PT ;  /* 0xfffffffe0a0dd812 */ /* 0x000fe400078ec0ff */
[----:B------:R1:W-:Y:S01]  /*9610*/  @!P3 ST.E.64 desc[UR42][R4.64], R92 ;  /* 0x0000005c0400b985 */ /* 0x0003e2000c101b2a */
[----:B------:R-:W-:-:S02]  /*9620*/  ISETP.GE.AND P3, PT, R8, UR4, PT ;  /* 0x0000000408007c0c */ /* 0x000fc4000bf66270 */
[----:B0-----:R-:W-:Y:S02]  /*9630*/  @!P0 LOP3.LUT R3, R6, 0xfffffffe, RZ, 0xc0, !PT ;  /* 0xfffffffe06038812 */ /* 0x001fe400078ec0ff */
[----:B------:R-:W-:-:S03]  /*9640*/  @!P4 LEA.HI R6, R9, R9, RZ, 0x1 ;  /* 0x000000090906c211 */ /* 0x000fc600078f08ff */
        /* <DEDUP_REMOVED lines=15> */
[----:B------:R0:W-:Y:S02]  /*9740*/  @!P2 ST.E.64 desc[UR42][R6.64], R104 ;  /* 0x000000680600a985 */ /* 0x0001e4000c101b2a */
[----:B------:R-:W-:Y:S02]  /*9750*/  VIADD R0, R19, 0x48 ;  /* 0x0000004813007836 */ /* 0x000fe40000000000 */
[--C-:B------:R-:W-:Y:S01]  /*9760*/  @!P5 IMAD.WIDE R8, R13, 0x4, R14.reuse ;  /* 0x000000040d08d825 */ /* 0x100fe200078e020e */
[----:B------:R2:W-:Y:S01]  /*9770*/  @!P3 ST.E.64 desc[UR42][R2.64], R108 ;  /* 0x0000006c0200b985 */ /* 0x0005e2000c101b2a */
[----:B------:R-:W-:Y:S02]  /*9780*/  ISETP.GE.AND P3, PT, R18, UR4, PT ;  /* 0x0000000412007c0c */ /* 0x000fe4000bf66270 */
[----:B------:R-:W-:Y:S01]  /*9790*/  VIADD R13, R19, 0x58 ;  /* 0x00000058130d7836 */ /* 0x000fe20000000000 */
[----:B------:R-:W-:Y:S01]  /*97a0*/  ISETP.GE.AND P0, PT, R0, UR4, PT ;  /* 0x0000000400007c0c */ /* 0x000fe2000bf06270 */
[----:B-1----:R-:W-:Y:S01]  /*97b0*/  @!P4 IMAD.WIDE R4, R11, 0x4, R14 ;  /* 0x000000040b04c825 */ /* 0x002fe200078e020e */
[----:B------:R-:W-:-:S02]  /*97c0*/  @!P1 LEA.HI R12, R12, R12, RZ, 0x1 ;  /* 0x0000000c0c0c9211 */ /* 0x000fc400078f08ff */
[----:B------:R-:W-:Y:S01]  /*97d0*/  ISETP.GE.AND P2, PT, R13, UR4, PT ;  /* 0x000000040d007c0c */ /* 0x000fe2000bf46270 */
[----:B------:R-:W-:Y:S01]  /*97e0*/  @!P6 IMAD.WIDE R10, R21, 0x4, R14 ;  /* 0x00000004150ae825 */ /* 0x000fe200078e020e */
[----:B------:R1:W-:Y:S03]  /*97f0*/  @!P4 ST.E.64 desc[UR42][R4.64], R112 ;  /* 0x000000700400c985 */ /* 0x0003e6000c101b2a */
[C---:B0-----:R-:W-:Y:S01]  /*9800*/  VIADD R6, R19.reuse, 0x68 ;  /* 0x0000006813067836 */ /* 0x041fe20000000000 */
[----:B------:R0:W-:Y:S01]  /*9810*/  @!P5 ST.E.64 desc[UR42][R8.64], R116 ;  /* 0x000000740800d985 */ /* 0x0001e2000c101b2a */
[C---:B--2---:R-:W-:Y:S01]  /*9820*/  VIADD R3, R19.reuse, 0x78 ;  /* 0x0000007813037836 */ /* 0x044fe20000000000 */
[----:B------:R-:W-:Y:S01]  /*9830*/  @!P3 LEA.HI R18, R18, R18, RZ, 0x1 ;  /* 0x000000121212b211 */ /* 0x000fe200078f08ff */
[----:B------:R-:W-:Y:S01]  /*9840*/  VIADD R7, R19, 0x70 ;  /* 0x0000007013077836 */ /* 0x000fe20000000000 */
[----:B------:R2:W-:Y:S01]  /*9850*/  @!P6 ST.E.64 desc[UR42][R10.64], R120 ;  /* 0x000000780a00e985 */ /* 0x0005e2000c101b2a */
[----:B------:R-:W-:-:S02]  /*9860*/  ISETP.GE.AND P4, PT, R6, UR4, PT ;  /* 0x0000000406007c0c */ /* 0x000fc4000bf86270 */
[----:B------:R-:W-:Y:S02]  /*9870*/  ISETP.GE.AND P6, PT, R3, UR4, PT ;  /* 0x0000000403007c0c */ /* 0x000fe4000bfc6270 */
[----:B------:R-:W-:Y:S02]  /*9880*/  ISETP.GE.AND P5, PT, R7, UR4, PT ;  /* 0x0000000407007c0c */ /* 0x000fe4000bfa6270 */
[----:B------:R-:W-:Y:S02]  /*9890*/  @!P0 LEA.HI R0, R0, R0, RZ, 0x1 ;  /* 0x0000000000008211 */ /* 0x000fe400078f08ff */
[----:B------:R-:W-:Y:S02]  /*98a0*/  @!P2 LEA.HI R13, R13, R13, RZ, 0x1 ;  /* 0x0000000d0d0da211 */ /* 0x000fe400078f08ff */
[----:B-1----:R-:W-:Y:S02]  /*98b0*/  @!P1 LOP3.LUT R5, R12, 0xfffffffe, RZ, 0xc0, !PT ;  /* 0xfffffffe0c059812 */ /* 0x002fe400078ec0ff */
[----:B0-----:R-:W-:-:S02]  /*98c0*/  @!P3 LOP3.LUT R9, R18, 0xfffffffe, RZ, 0xc0, !PT ;  /* 0xfffffffe1209b812 */ /* 0x001fc400078ec0ff */
[----:B------:R-:W-:Y:S02]  /*98d0*/  @!P4 LEA.HI R6, R6, R6, RZ, 0x1 ;  /* 0x000000060606c211 */ /* 0x000fe400078f08ff */
[----:B------:R-:W-:Y:S01]  /*98e0*/  @!P6 LEA.HI R4, R3, R3, RZ, 0x1 ;  /* 0x000000030304e211 */ /* 0x000fe200078f08ff */
[----:B------:R-:W-:Y:S01]  /*98f0*/  @!P3 IMAD.WIDE R8, R9, 0x4, R14 ;  /* 0x000000040908b825 */ /* 0x000fe200078e020e */
[----:B------:R-:W-:Y:S02]  /*9900*/  @!P5 LEA.HI R2, R7, R7, RZ, 0x1 ;  /* 0x000000070702d211 */ /* 0x000fe400078f08ff */
[----:B------:R-:W-:Y:S02]  /*9910*/  @!P0 LOP3.LUT R3, R0, 0xfffffffe, RZ, 0xc0, !PT ;  /* 0xfffffffe00038812 */ /* 0x000fe400078ec0ff */
[----:B------:R-:W-:Y:S02]  /*9920*/  @!P2 LOP3.LUT R7, R13, 0xfffffffe, RZ, 0xc0, !PT ;  /* 0xfffffffe0d07a812 */ /* 0x000fe400078ec0ff */
[----:B--2---:R-:W-:-:S02]  /*9930*/  @!P4 LOP3.LUT R11, R6, 0xfffffffe, RZ, 0xc0, !PT ;  /* 0xfffffffe060bc812 */ /* 0x004fc400078ec0ff */
        /* <DEDUP_REMOVED lines=15> */
.L_x_8405:
[----:B------:R-:W-:Y:S05]  /*9a30*/  BSYNC B0 ;  /* 0x0000000000007941 */ /* 0x000fea0003800000 */
.L_x_8404:
        /* <DEDUP_REMOVED lines=100> */
.L_x_8403:
[----:B------:R-:W1:Y:S02]  /*a080*/  S2R R0, SR_TID.X ;  /* 0x0000000000007919 */ /* 0x000e640000002100 */
[----:B-1----:R-:W-:-:S05]  /*a090*/  VIADD R2, R0, 0xffffff80 ;  /* 0xffffff8000027836 */ /* 0x002fca0000000000 */
[----:B------:R-:W-:-:S13]  /*a0a0*/  ISETP.GT.AND P0, PT, R2, 0x7f, PT ;  /* 0x0000007f0200780c */ /* 0x000fda0003f04270 */
[----:B------:R-:W-:Y:S05]  /*a0b0*/  @P0 BRA `(.L_x_8370) ;  /* 0x0000003c009c0947 */ /* 0x000fea0003800000 */
[----:B------:R-:W1:Y:S01]  /*a0c0*/  S2R R3, SR_CTAID.X ;  /* 0x0000000000037919 */ /* 0x000e620000002500 */
[----:B------:R-:W2:Y:S01]  /*a0d0*/  LDC R6, c[0x0][0xbe8] ;  /* 0x0002fa00ff067b82 */ /* 0x000ea20000000800 */
[----:B------:R-:W-:Y:S01]  /*a0e0*/  ULDC UR4, c[0x0][0xa88] ;  /* 0x0002a20000047ab9 */ /* 0x000fe20000000800 */
[----:B-1----:R-:W-:Y:S02]  /*a0f0*/  IMAD R0, R3, 0x80, R0 ;  /* 0x0000008003007824 */ /* 0x002fe400078e0200 */
[----:B--2---:R-:W-:Y:S02]  /*a100*/  IMAD R3, R6, UR4, RZ ;  /* 0x0000000406037c24 */ /* 0x004fe4000f8e02ff */
[----:B------:R-:W-:-:S05]  /*a110*/  VIADD R0, R0, 0xffffff80 ;  /* 0xffffff8000007836 */ /* 0x000fca0000000000 */
[----:B------:R-:W-:-:S13]  /*a120*/  ISETP.GE.AND P0, PT, R0, R3, PT ;  /* 0x000000030000720c */ /* 0x000fda0003f06270 */
[----:B------:R-:W-:Y:S05]  /*a130*/  @P0 BRA `(.L_x_8370) ;  /* 0x0000003c007c0947 */ /* 0x000fea0003800000 */
[----:B------:R-:W-:Y:S01]  /*a140*/  ISETP.NE.AND P0, PT, R6, 0x1, PT ;  /* 0x000000010600780c */ /* 0x000fe20003f05270 */
[----:B------:R-:W1:Y:S01]  /*a150*/  S2UR UR4, SR_CTAID.Z ;  /* 0x00000000000479c3 */ /* 0x000e620000002700 */
[----:B------:R-:W-:Y:S01]  /*a160*/  SHF.R.S32.HI R5, RZ, 0x1f, R18 ;  /* 0x0000001fff057819 */ /* 0x000fe20000011412 */
[----:B------:R-:W-:Y:S02]  /*a170*/  ULDC.64 UR6, c[0x0][0xbd0] ;  /* 0x0002f40000067ab9 */ /* 0x000fe40000000a00 */
[----:B------:R-:W-:-:S04]  /*a180*/  IMAD.WIDE.U32 R2, R18, UR6, RZ ;  /* 0x0000000612027c25 */ /* 0x000fc8000f8e00ff */
[----:B------:R-:W2:Y:S01]  /*a190*/  LDC.64 R12, c[0x0][0xbd8] ;  /* 0x0002f600ff0c7b82 */ /* 0x000ea20000000a00 */
[----:B------:R-:W-:-:S04]  /*a1a0*/  IMAD R5, R5, UR6, RZ ;  /* 0x0000000605057c24 */ /* 0x000fc8000f8e02ff */
[----:B------:R-:W-:Y:S02]  /*a1b0*/  IMAD R5, R18, UR7, R5 ;  /* 0x0000000712057c24 */ /* 0x000fe4000f8e0205 */
[----:B------:R-:W-:Y:S01]  /*a1c0*/  IMAD.MOV R18, RZ, RZ, -R18 ;  /* 0x000000ffff127224 */ /* 0x000fe200078e0a12 */
[----:B------:R-:W0:Y:S01]  /*a1d0*/  @P0 LDC R9, c[0x0][0xbec] ;  /* 0x0002fb00ff090b82 */ /* 0x000e220000000800 */
[----:B------:R-:W-:Y:S02]  /*a1e0*/  IMAD.IADD R3, R3, 0x1, R5 ;  /* 0x0000000103037824 */ /* 0x000fe400078e0205 */
[----:B------:R-:W-:-:S05]  /*a1f0*/  IMAD.MOV.U32 R5, RZ, RZ, R0 ;  /* 0x000000ffff057224 */ /* 0x000fca00078e0000 */
[----:B------:R-:W3:Y:S01]  /*a200*/  S2UR UR8, SR_CTAID.Y ;  /* 0x00000000000879c3 */ /* 0x000ee20000002600 */
[----:B-1----:R-:W-:-:S07]  /*a210*/  USHF.R.S32.HI UR5, URZ, 0x1f, UR4 ;  /* 0x0000001f3f057899 */ /* 0x002fce0008011404 */
[----:B------:R-:W3:Y:S01]  /*a220*/  LDC R7, c[0x0][0xc50] ;  /* 0x00031400ff077b82 */ /* 0x000ee20000000800 */
[C---:B--2---:R-:W-:Y:S02]  /*a230*/  IMAD R8, R12.reuse, UR5, RZ ;  /* 0x000000050c087c24 */ /* 0x044fe4000f8e02ff */
[----:B------:R-:W-:-:S04]  /*a240*/  IMAD.WIDE.U32 R2, R12, UR4, R2 ;  /* 0x000000040c027c25 */ /* 0x000fc8000f8e0002 */
[----:B------:R-:W-:Y:S01]  /*a250*/  IMAD R13, R13, UR4, R8 ;  /* 0x000000040d0d7c24 */ /* 0x000fe2000f8e0208 */
[----:B------:R-:W1:Y:S01]  /*a260*/  @P0 LDC R11, c[0x0][0xbf0] ;  /* 0x0002fc00ff0b0b82 */ /* 0x000e620000000800 */
[----:B0-----:R-:W-:Y:S01]  /*a270*/  @P0 IMAD.HI.U32 R4, R0, R9, RZ ;  /* 0x0000000900040227 */ /* 0x001fe200078e00ff */
[----:B------:R-:W-:-:S03]  /*a280*/  ULDC.64 UR4, c[0x0][0xbe0] ;  /* 0x0002f80000047ab9 */ /* 0x000fc60000000a00 */
[----:B------:R-:W-:Y:S02]  /*a290*/  IMAD.IADD R3, R13, 0x1, R3 ;  /* 0x000000010d037824 */ /* 0x000fe400078e0203 */
[----:B---3--:R-:W-:-:S04]  /*a2a0*/  IMAD R9, R7, R18, UR8 ;  /* 0x0000000807097e24 */ /* 0x008fc8000f8e0212 */
[----:B------:R-:W-:Y:S01]  /*a2b0*/  IMAD.WIDE.U32 R2, R9, UR4, R2 ;  /* 0x0000000409027c25 */ /* 0x000fe2000f8e0002 */
[----:B-1----:R-:W-:Y:S02]  /*a2c0*/  @P0 SHF.R.U32.HI R5, RZ, R11, R4 ;  /* 0x0000000bff050219 */ /* 0x002fe40000011604 */
        /* <DEDUP_REMOVED lines=20> */
.L_x_8368:
        /* <DEDUP_REMOVED lines=18> */
.L_x_8406:
[----:B------:R-:W-:Y:S01]  /*a530*/  ULDC UR39, c[0x0][0xc50] ;  /* 0x0003140000277ab9 */ /* 0x000fe20000000800 */
[----:B------:R-:W-:Y:S01]  /*a540*/  UMOV UR36, UR6 ;  /* 0x0000000600247c82 */ /* 0x000fe20008000000 */
[----:B------:R-:W-:-:S11]  /*a550*/  UISETP.NE.AND UP0, UPT, UR39, 0x1, UPT ;  /* 0x000000012700788c */ /* 0x000fd6000bf05270 */
[----:B------:R-:W-:Y:S01]  /*a560*/  @UP0 ULDC UR4, c[0x0][0xc54] ;  /* 0x0003150000040ab9 */ /* 0x000fe20000000800 */
[----:B------:R-:W-:Y:S01]  /*a570*/  @UP0 ULDC UR7, c[0x0][0xc58] ;  /* 0x0003160000070ab9 */ /* 0x000fe20000000800 */
[----:B------:R-:W-:-:S04]  /*a580*/  UIMAD.WIDE.U32 UR4, UR6, UR4, URZ ;  /* 0x00000004060472a5 */ /* 0x000fc8000f8e003f */
[----:B------:R-:W-:-:S12]  /*a590*/  @UP0 USHF.R.U32.HI UR36, URZ, UR7, UR5 ;  /* 0x000000073f240299 */ /* 0x000fd80008011605 */
.L_x_8407:
        /* <DEDUP_REMOVED lines=20> */
[----:B------:R-:W-:Y:S02]  /*a6e0*/  UIMAD UR7, UR7, UR9, 0x7f ;  /* 0x0000007f070774a4 */ /* 0x000fe4000f8e0209 */
[----:B0-----:R-:W-:-:S03]  /*a6f0*/  ULEA UR8, UR4, 0x7f, 0x7 ;  /* 0x0000007f04087891 */ /* 0x001fc6000f8e383f */
[----:B------:R-:W-:Y:S02]  /*a700*/  @UP1 ULDC UR4, c[0x0][0x44c] ;  /* 0x0001130000041ab9 */ /* 0x000fe40000000800 */
[----:B------:R-:W-:Y:S02]  /*a710*/  UIMAD.WIDE.U32 UR4, UR8, UR4, URZ ;  /* 0x00000004080472a5 */ /* 0x000fe4000f8e003f */
[----:B------:R-:W-:Y:S01]  /*a720*/  UMOV UR6, UR8 ;  /* 0x0000000800067c82 */ /* 0x000fe20008000000 */
[----:B------:R-:W-:Y:S02]  /*a730*/  @UP1 ULDC UR8, c[0x0][0x450] ;  /* 0x0001140000081ab9 */ /* 0x000fe40000000800 */
[----:B------:R-:W-:Y:S02]  /*a740*/  @UP1 USHF.R.U32.HI UR6, URZ, UR8, UR5 ;  /* 0x000000083f061299 */ /* 0x000fe40008011605 */
[----:B------:R-:W-:Y:S02]  /*a750*/  USHF.R.S32.HI UR5, URZ, 0x1f, UR7 ;  /* 0x0000001f3f057899 */ /* 0x000fe40008011407 */
[----:B------:R-:W-:-:S02]  /*a760*/  UIADD3 UR6, UR10, UR6, URZ ;  /* 0x000000060a067290 */ /* 0x000fc4000fffe03f */
[----:B------:R-:W-:Y:S02]  /*a770*/  ULEA.HI UR5, UR5, UR7, URZ, 0x7 ;  /* 0x0000000705057291 */ /* 0x000fe4000f8f383f */
[----:B------:R-:W-:Y:S02]  /*a780*/  USHF.R.S32.HI UR4, URZ, 0x1f, UR6 ;  /* 0x0000001f3f047899 */ /* 0x000fe40008011406 */
[----:B------:R-:W-:Y:S02]  /*a790*/  USHF.R.S32.HI UR5, URZ, 0x7, UR5 ;  /* 0x000000073f057899 */ /* 0x000fe40008011405 */
[----:B------:R-:W-:-:S04]  /*a7a0*/  ULEA.HI UR4, UR4, UR6, URZ, 0x7 ;  /* 0x0000000604047291 */ /* 0x000fc8000f8f383f */
[----:B------:R-:W-:-:S04]  /*a7b0*/  USHF.R.S32.HI UR4, URZ, 0x7, UR4 ;  /* 0x000000073f047899 */ /* 0x000fc80008011404 */
[----:B------:R-:W-:-:S04]  /*a7c0*/  UISETP.LT.AND UP0, UPT, UR5, UR4, UPT ;  /* 0x000000040500728c */ /* 0x000fc8000bf01270 */
[----:B------:R-:W-:Y:S02]  /*a7d0*/  USEL UR40, UR5, UR4, UP0 ;  /* 0x0000000405287287 */ /* 0x000fe40008000000 */
[----:B------:R-:W-:Y:S02]  /*a7e0*/  USHF.R.U32.HI UR5, URZ, 0x10, UR39 ;  /* 0x000000103f057899 */ /* 0x000fe40008011627 */
[----:B------:R-:W-:Y:S02]  /*a7f0*/  UISETP.GE.AND UP1, UPT, UR40, 0x1, UPT ;  /* 0x000000012800788c */ /* 0x000fe4000bf26270 */
[----:B------:R-:W-:Y:S02]  /*a800*/  UISETP.NE.AND UP0, UPT, UR5, URZ, UPT ;  /* 0x0000003f0500728c */ /* 0x000fe4000bf05270 */
[----:B------:R-:W-:Y:S02]  /*a810*/  ULOP3.LUT UR39, UR39, 0xffff, URZ, 0xc0, !UPT ;  /* 0x0000ffff27277892 */ /* 0x000fe4000f8ec03f */
[----:B------:R-:W-:-:S07]  /*a820*/  PLOP3.LUT P0, PT, PT, PT, UP1, 0x80, 0x0 ;  /* 0x000000000000781c */ /* 0x000fce0003f0f018 */
[----:B------:R-:W-:-:S06]  /*a830*/  @!UP0 ULDC UR5, c[0x0][0x9f0] ;  /* 0x00027c0000058ab9 */ /* 0x000fcc0000000800 */
        /* <DEDUP_REMOVED lines=29> */
.L_x_8409:
        /* <DEDUP_REMOVED lines=32> */
.L_x_8410:
        /* <DEDUP_REMOVED lines=20> */
.L_x_8412:
        /* <DEDUP_REMOVED lines=15> */
.L_x_8411:
[----:B------:R-:W0:Y:S02]  /*ae40*/  LDC.64 R2, c[0x0][0x9f8] ;  /* 0x00027e00ff027b82 */ /* 0x000e240000000a00 */
        /* <DEDUP_REMOVED lines=19> */
.L_x_8490:
        /* <DEDUP_REMOVED lines=8> */
.L_x_8493:
[----:B------:R-:W-:Y:S05]  /*b000*/  @!P6 BRA `(.L_x_8414) ;  /* 0x0000000000e4e947 */ /* 0x000fea0003800000 */
[----:B------:R-:W-:Y:S01]  /*b010*/  IMAD.MOV.U32 R16, RZ, RZ, R18 ;  /* 0x000000ffff107224 */ /* 0x000fe200078e0012 */
[----:B------:R-:W-:Y:S06]  /*b020*/  @!P1 BRA `(.L_x_8416) ;  /* 0x0000000000489947 */ /* 0x000fec0003800000 */
[----:B------:R-:W1:Y:S01]  /*b030*/  LDC R6, c[0x0][0x43c] ;  /* 0x00010f00ff067b82 */ /* 0x000e620000000800 */
[----:B0-----:R-:W-:Y:S01]  /*b040*/  IMAD.MOV.U32 R0, RZ, RZ, R17 ;  /* 0x000000ffff007224 */ /* 0x001fe200078e0011 */
[----:B------:R-:W-:Y:S02]  /*b050*/  ULDC.64 UR4, c[0x0][0x428] ;  /* 0x00010a0000047ab9 */ /* 0x000fe40000000a00 */
        /* <DEDUP_REMOVED lines=15> */
.L_x_8416:
[----:B0-----:R-:W-:Y:S01]  /*b150*/  IMAD.MOV.U32 R0, RZ, RZ, 0x1 ;  /* 0x00000001ff007424 */ /* 0x001fe200078e00ff */
[----:B------:R-:W1:Y:S04]  /*b160*/  S2R R8, SR_TID.X ;  /* 0x0000000000087919 */ /* 0x000e680000002100 */
[----:B------:R-:W-:-:S04]  /*b170*/  SHF.L.U32 R0, R0, 0x1f, RZ ;  /* 0x0000001f00007819 */ /* 0x000fc800000006ff */
[----:B------:R-:W0:Y:S01]  /*b180*/  SYNCS.PHASECHK.TRANS64.TRYWAIT P0, [UR38+0x28840], R0 ;  /* 0x02884000ff0075a7 */ /* 0x000e220008000166 */
[----:B-1----:R-:W-:-:S04]  /*b190*/  LOP3.LUT R2, R8, 0x7f, RZ, 0xc0, !PT ;  /* 0x0000007f08027812 */ /* 0x002fc800078ec0ff */
[----:B------:R-:W-:Y:S01]  /*b1a0*/  ISETP.NE.AND P1, PT, R2, RZ, PT ;  /* 0x000000ff0200720c */ /* 0x000fe20003f25270 */
[----:B0-----:R-:W-:-:S12]  /*b1b0*/  @!P0 BRA `(.L_x_8417) ;  /* 0x00000030004c8947 */ /* 0x001fd80003800000 */
.L_x_8494:
[----:B------:R-:W-:Y:S05]  /*b1c0*/  @P1 BRA `(.L_x_8418) ;  /* 0x0000000000181947 */ /* 0x000fea0003800000 */
[----:B------:R-:W1:Y:S01]  /*b1d0*/  S2R R2, SR_TID.X ;  /* 0x0000000000027919 */ /* 0x000e620000002100 */
[----:B0-----:R-:W-:-:S04]  /*b1e0*/  IMAD.MOV.U32 R0, RZ, RZ, 0x8000 ;  /* 0x00008000ff007424 */ /* 0x001fc800078e00ff */
[----:B------:R2:W-:Y:S01]  /*b1f0*/  SYNCS.ARRIVE.TRANS64 RZ, [UR38+0x28830], R0 ;  /* 0x02883000ffff79a7 */ /* 0x0005e20008000026 */
[----:B-1----:R-:W-:-:S13]  /*b200*/  LOP3.LUT P0, RZ, R2, 0x1f, RZ, 0xc0, !PT ;  /* 0x0000001f02ff7812 */ /* 0x002fda000780c0ff */
[----:B--2---:R-:W-:Y:S05]  /*b210*/  @!P0 BRA `(.L_x_8418) ;  /* 0x0000000000048947 */ /* 0x004fea0003800000 */
[----:B------:R-:W-:Y:S01]  /*b220*/  BPT.TRAP 0x1 ;  /* 0x000000040000795c */ /* 0x000fe20000300000 */
.L_x_8418:
        /* <DEDUP_REMOVED lines=21> */
[----:B------:R1:W-:Y:S02]  /*b380*/  UTMALDG.4D [UR32], [UR4], desc[UR6] ;  /* 0x00000620040075b4 */ /* 0x0003e40008019000 */
[----:B-1----:R-:W-:Y:S01]  /*b390*/  NOP ;  /* 0x0000000000007918 */ /* 0x002fe20000000000 */
.L_x_8414:
        /* <DEDUP_REMOVED lines=22> */
.L_x_8419:
        /* <DEDUP_REMOVED lines=14> */
[----:B0-----:R-:W-:Y:S01]  /*b5e0*/  IMAD R0, R5, R2, RZ ;  /* 0x0000000205007224 */ /* 0x001fe200078e02ff */
[----:B------:R-:W-:-:S03]  /*b5f0*/  SHF.R.U32.HI R6, RZ, 0x3, R11 ;  /* 0x00000003ff067819 */ /* 0x000fc6000001160b */
[C---:B------:R-:W-:Y:S02]  /*b600*/  IMAD R5, R4.reuse, R3, R0 ;  /* 0x0000000304057224 */ /* 0x040fe400078e0200 */
[----:B------:R-:W-:Y:S01]  /*b610*/  IMAD.WIDE.U32 R2, R4, R2, UR4 ;  /* 0x0000000404027e25 */ /* 0x000fe2000f8e0002 */
[----:B------:R-:W0:Y:S01]  /*b620*/  @P0 LDC R0, c[0x0][0x450] ;  /* 0x00011400ff000b82 */ /* 0x000e220000000800 */
[----:B------:R-:W-:Y:S02]  /*b630*/  ULDC.64 UR4, c[0x0][0x2d0] ;  /* 0x0000b40000047ab9 */ /* 0x000fe40000000a00 */
[----:B------:R-:W-:Y:S02]  /*b640*/  IMAD.IADD R3, R3, 0x1, R5 ;  /* 0x0000000103037824 */ /* 0x000fe400078e0205 */
[----:B------:R-:W-:-:S03]  /*b650*/  IMAD.SHL.U32 R5, R12, 0x10, RZ ;  /* 0x000000100c057824 */ /* 0x000fc600078e00ff */
[----:B------:R-:W1:Y:S02]  /*b660*/  @P0 LDC R4, c[0x0][0x44c] ;  /* 0x00011300ff040b82 */ /* 0x000e640000000800 */
[----:B------:R-:W-:-:S05]  /*b670*/  LOP3.LUT R10, R6, 0x70, R5, 0xf8, !PT ;  /* 0x00000070060a7812 */ /* 0x000fca00078ef805 */
[----:B----4-:R-:W-:-:S04]  /*b680*/  IMAD R5, R9, 0x80, R10 ;  /* 0x0000008009057824 */ /* 0x010fc800078e020a */
        /* <DEDUP_REMOVED lines=34> */
[----:B------:R-:W-:Y:S02]  /*b8b0*/  IMAD R6, R9, 0x80, R6 ;  /* 0x0000008009067824 */ /* 0x000fe400078e0206 */
[----:B------:R-:W0:Y:S01]  /*b8c0*/  SHFL.IDX PT, R3, R0, RZ, 0x181f ;  /* 0x00181fff00037589 */ /* 0x000e2200000e0000 */
[----:B------:R-:W-:Y:S02]  /*b8d0*/  IMAD R4, R8, UR4, RZ ;  /* 0x0000000408047c24 */ /* 0x000fe4000f8e02ff */
[C---:B------:R-:W-:Y:S01]  /*b8e0*/  VIADD R9, R6.reuse, 0x10 ;  /* 0x0000001006097836 */ /* 0x040fe20000000000 */
[----:B------:R-:W-:Y:S01]  /*b8f0*/  SHFL.IDX PT, R14, R0, 0x1, 0x181f ;  /* 0x00381f00000e7f89 */ /* 0x000fe200000e0000 */
        /* <DEDUP_REMOVED lines=9> */
[----:B------:R-:W-:-:S03]  /*b990*/  ISETP.GE.AND P2, PT, R9, R4, PT ;  /* 0x000000040900720c */ /* 0x000fc60003f46270 */
        /* <DEDUP_REMOVED lines=58> */
.L_x_8511:
[----:B------:R-:W-:Y:S01]  /*bd40*/  VIADD R3, R6, 0x70 ;  /* 0x0000007006037836 */ /* 0x000fe20000000000 */
[----:B------:R-:W-:Y:S04]  /*bd50*/  BSSY B0, `(.L_x_8421) ;  /* 0x000000c000007945 */ /* 0x000fe80003800000 */
[----:B------:R-:W-:Y:S01]  /*bd60*/  ISETP.GE.AND P2, PT, R3, R4, PT ;  /* 0x000000040300720c */ /* 0x000fe20003f46270 */
[----:B--2---:R-:W-:Y:S02]  /*bd70*/  IMAD.MOV.U32 R3, RZ, RZ, R2 ;  /* 0x000000ffff037224 */ /* 0x004fe400078e0002 */
[----:B-1----:R-:W-:-:S10]  /*bd80*/  IMAD.MOV.U32 R2, RZ, RZ, R14 ;  /* 0x000000ffff027224 */ /* 0x002fd400078e000e */
        /* <DEDUP_REMOVED lines=8> */
.L_x_8422:
[----:B------:R-:W-:Y:S05]  /*be10*/  BSYNC B0 ;  /* 0x0000000000007941 */ /* 0x000fea0003800000 */
.L_x_8421:
[----:B------:R-:W-:Y:S01]  /*be20*/  NOP ;  /* 0x0000000000007918 */ /* 0x000fe20000000000 */
[----:B------:R-:W-:Y:S01]  /*be30*/  SYNCS.ARRIVE.TRANS64.RED.A0T1 RZ, [UR38+0x28800], RZ ;  /* 0x028800ffffff79a7 */ /* 0x000fe20008200426 */
[----:B-1----:R-:W-:Y:S01]  /*be40*/  IMAD.MOV.U32 R2, RZ, RZ, 0x1 ;  /* 0x00000001ff027424 */ /* 0x002fe200078e00ff */
[----:B------:R-:W-:Y:S04]  /*be50*/  ARRIVES.LDGSTSBAR.64.TRANSCNT [UR38+0x28800] ;  /* 0x02880000ff0079b0 */ /* 0x000fe80008000aa6 */
[----:B------:R-:W-:Y:S01]  /*be60*/  SHF.L.U32 R2, R2, 0x1f, RZ ;  /* 0x0000001f02027819 */ /* 0x000fe200000006ff */
[----:B------:R-:W-:Y:S01]  /*be70*/  NOP ;  /* 0x0000000000007918 */ /* 0x000fe20000000000 */
[----:B------:R-:W0:Y:S01]  /*be80*/  LDL.LU R4, [R1+0x10] ;  /* 0x0000100001047983 */ /* 0x000e220000300800 */
[----:B------:R-:W-:Y:S03]  /*be90*/  SYNCS.ARRIVE.TRANS64.A1T0 RZ, [UR38+0x28800], RZ ;  /* 0x028800ffffff79a7 */ /* 0x000fe60008100026 */
[----:B------:R-:W2:Y:S01]  /*bea0*/  LDL R3, [R1+0x8] ;  /* 0x0000080001037983 */ /* 0x000ea20000100800 */
[----:B------:R-:W1:Y:S01]  /*beb0*/  SYNCS.PHASECHK.TRANS64.TRYWAIT P0, [UR38+0x28820], R2 ;  /* 0x02882002ff0075a7 */ /* 0x000e620008000166 */
[----:B0-----:R-:W-:-:S05]  /*bec0*/  VIADD R0, R4, 0xfffffffe ;  /* 0xfffffffe04007836 */ /* 0x001fca0000000000 */
[----:B--2---:R-:W-:Y:S01]  /*bed0*/  ISETP.GE.AND P1, PT, R0, R3, PT ;  /* 0x000000030000720c */ /* 0x004fe20003f26270 */
[----:B-1----:R-:W-:-:S12]  /*bee0*/  @!P0 BRA `(.L_x_8423) ;  /* 0x0000002c00a88947 */ /* 0x002fd80003800000 */
.L_x_8512:
[----:B------:R-:W-:Y:S02]  /*bef0*/  IMAD.MOV.U32 R9, RZ, RZ, 0x1 ;  /* 0x00000001ff097424 */ /* 0x000fe400078e00ff */
[----:B------:R-:W-:Y:S01]  /*bf00*/  IMAD.MOV.U32 R8, RZ, RZ, RZ ;  /* 0x000000ffff087224 */ /* 0x000fe200078e00ff */
[----:B------:R-:W-:Y:S06]  /*bf10*/  @!P1 BRA `(.L_x_8424) ;  /* 0x0000001800489947 */ /* 0x000fec0003800000 */
[----:B------:R-:W2:Y:S04]  /*bf20*/  LDL.LU R4, [R1+0xc] ;  /* 0x00000c0001047983 */ /* 0x000ea80000300800 */
[----:B0-----:R-:W3:Y:S01]  /*bf30*/  LDL.LU R3, [R1+0x8] ;  /* 0x0000080001037983 */ /* 0x001ee20000300800 */
        /* <DEDUP_REMOVED lines=20> */
.L_x_8456:
        /* <DEDUP_REMOVED lines=11> */
[----:B------:R-:W-:Y:S02]  /*c130*/  ULDC.64 UR4, c[0x0][0x428] ;  /* 0x00010a0000047ab9 */ /* 0x000fe40000000a00 */
        /* <DEDUP_REMOVED lines=16> */
.L_x_8428:
[----:B------:R-:W1:Y:S01]  /*c240*/  S2R R2, SR_TID.X ;  /* 0x0000000000027919 */ /* 0x000e620000002100 */
[----:B------:R-:W-:Y:S01]  /*c250*/  BSSY B2, `(.L_x_8429) ;  /* 0x0000006000027945 */ /* 0x000fe20003800000 */
[----:B-1----:R-:W-:Y:S02]  /*c260*/  LOP3.LUT R3, R2, 0x7f, RZ, 0xc0, !PT ;  /* 0x0000007f02037812 */ /* 0x002fe400078ec0ff */
[----:B------:R-:W-:Y:S02]  /*c270*/  SHF.L.U32 R2, R7, 0x1f, RZ ;  /* 0x0000001f07027819 */ /* 0x000fe400000006ff */
[----:B------:R-:W-:Y:S02]  /*c280*/  ISETP.NE.AND P2, PT, R3, RZ, PT ;  /* 0x000000ff0300720c */ /* 0x000fe40003f45270 */
[----:B------:R-:W1:Y:S02]  /*c290*/  SYNCS.PHASECHK.TRANS64.TRYWAIT P0, [UR38+0x28848], R2 ;  /* 0x02884802ff0075a7 */ /* 0x000e640008000166 */
[----:B-1----:R-:W-:Y:S09]  /*c2a0*/  @!P0 BRA `(.L_x_8430) ;  /* 0x0000002800d08947 */ /* 0x002ff20003800000 */
.L_x_8513:
[----:B------:R-:W-:Y:S05]  /*c2b0*/  BSYNC B2 ;  /* 0x0000000000027941 */ /* 0x000fea0003800000 */
.L_x_8429:
[----:B------:R-:W-:Y:S04]  /*c2c0*/  BSSY B2, `(.L_x_8431) ;  /* 0x0000007000027945 */ /* 0x000fe80003800000 */
[----:B------:R-:W-:Y:S05]  /*c2d0*/  @P2 BRA `(.L_x_8432) ;  /* 0x0000000000142947 */ /* 0x000fea0003800000 */
[----:B------:R-:W-:Y:S01]  /*c2e0*/  ISETP.NE.AND P0, PT, R10, RZ, PT ;  /* 0x000000ff0a00720c */ /* 0x000fe20003f05270 */
[----:B-1----:R-:W-:-:S04]  /*c2f0*/  IMAD.MOV.U32 R3, RZ, RZ, 0x8000 ;  /* 0x00008000ff037424 */ /* 0x002fc800078e00ff */
[----:B------:R2:W-:Y:S08]  /*c300*/  SYNCS.ARRIVE.TRANS64 RZ, [UR38+0x28838], R3 ;  /* 0x02883803ffff79a7 */ /* 0x0005f00008000026 */
[----:B--2---:R-:W-:Y:S05]  /*c310*/  @!P0 BRA `(.L_x_8432) ;  /* 0x0000000000048947 */ /* 0x004fea0003800000 */
[----:B------:R-:W-:Y:S01]  /*c320*/  BPT.TRAP 0x1 ;  /* 0x000000040000795c */ /* 0x000fe20000300000 */
.L_x_8432:
[----:B------:R-:W-:Y:S05]  /*c330*/  BSYNC B2 ;  /* 0x0000000000027941 */ /* 0x000fea0003800000 */
.L_x_8431:
        /* <DEDUP_REMOVED lines=11> */
.L_x_8433:
        /* <DEDUP_REMOVED lines=13> */
.L_x_8434:
        /* <DEDUP_REMOVED lines=12> */
.L_x_8514:
[----:B------:R-:W-:Y:S05]  /*c580*/  BSYNC B2 ;  /* 0x0000000000027941 */ /* 0x000fea0003800000 */
.L_x_8435:
        /* <DEDUP_REMOVED lines=9> */
.L_x_8438:
[----:B------:R-:W-:Y:S05]  /*c620*/  BSYNC B2 ;  /* 0x0000000000027941 */ /* 0x000fea0003800000 */
.L_x_8437:
        /* <DEDUP_REMOVED lines=10> */
.L_x_8439:
        /* <DEDUP_REMOVED lines=13> */
.L_x_8440:
        /* <DEDUP_REMOVED lines=10> */
.L_x_8427:
[----:B------:R-:W-:Y:S05]  /*c840*/  BSYNC B1 ;  /* 0x0000000000017941 */ /* 0x000fea0003800000 */
.L_x_8426:
        /* <DEDUP_REMOVED lines=27> */
.L_x_8443:
[----:B------:R-:W1:Y:S01]  /*ca00*/  S2R R2, SR_TID.X ;  /* 0x0000000000027919 */ /* 0x000e620000002100 */
[----:B------:R-:W-:Y:S01]  /*ca10*/  BSSY B2, `(.L_x_8444) ;  /* 0x0000006000027945 */ /* 0x000fe20003800000 */
[----:B-1----:R-:W-:Y:S02]  /*ca20*/  LOP3.LUT R3, R2, 0x7f, RZ, 0xc0, !PT ;  /* 0x0000007f02037812 */ /* 0x002fe400078ec0ff */
[----:B------:R-:W-:Y:S02]  /*ca30*/  SHF.L.U32 R2, R9, 0x1f, RZ ;  /* 0x0000001f09027819 */ /* 0x000fe400000006ff */
[----:B------:R-:W-:Y:S02]  /*ca40*/  ISETP.NE.AND P2, PT, R3, RZ, PT ;  /* 0x000000ff0300720c */ /* 0x000fe40003f45270 */
[----:B------:R-:W1:Y:S02]  /*ca50*/  SYNCS.PHASECHK.TRANS64.TRYWAIT P0, [UR38+0x28840], R2 ;  /* 0x02884002ff0075a7 */ /* 0x000e640008000166 */
[----:B-1----:R-:W-:Y:S09]  /*ca60*/  @!P0 BRA `(.L_x_8445) ;  /* 0x0000002400108947 */ /* 0x002ff20003800000 */
.L_x_8515:
[----:B------:R-:W-:Y:S05]  /*ca70*/  BSYNC B2 ;  /* 0x0000000000027941 */ /* 0x000fea0003800000 */
.L_x_8444:
[----:B------:R-:W-:Y:S04]  /*ca80*/  BSSY B2, `(.L_x_8446) ;  /* 0x0000007000027945 */ /* 0x000fe80003800000 */
[----:B------:R-:W-:Y:S05]  /*ca90*/  @P2 BRA `(.L_x_8447) ;  /* 0x0000000000142947 */ /* 0x000fea0003800000 */
[----:B------:R-:W-:Y:S01]  /*caa0*/  ISETP.NE.AND P0, PT, R10, RZ, PT ;  /* 0x000000ff0a00720c */ /* 0x000fe20003f05270 */
[----:B-1----:R-:W-:-:S04]  /*cab0*/  IMAD.MOV.U32 R2, RZ, RZ, 0x8000 ;  /* 0x00008000ff027424 */ /* 0x002fc800078e00ff */
[----:B------:R2:W-:Y:S08]  /*cac0*/  SYNCS.ARRIVE.TRANS64 RZ, [UR38+0x28830], R2 ;  /* 0x02883002ffff79a7 */ /* 0x0005f00008000026 */
[----:B--2---:R-:W-:Y:S05]  /*cad0*/  @!P0 BRA `(.L_x_8447) ;  /* 0x0000000000048947 */ /* 0x004fea0003800000 */
[----:B------:R-:W-:Y:S01]  /*cae0*/  BPT.TRAP 0x1 ;  /* 0x000000040000795c */ /* 0x000fe20000300000 */
.L_x_8447:
[----:B------:R-:W-:Y:S05]  /*caf0*/  BSYNC B2 ;  /* 0x0000000000027941 */ /* 0x000fea0003800000 */
.L_x_8446:
        /* <DEDUP_REMOVED lines=11> */
.L_x_8448:
        /* <DEDUP_REMOVED lines=14> */
.L_x_8449:
        /* <DEDUP_REMOVED lines=12> */
.L_x_8516:
[----:B------:R-:W-:Y:S05]  /*cd50*/  BSYNC B2 ;  /* 0x0000000000027941 */ /* 0x000fea0003800000 */
.L_x_8450:
        /* <DEDUP_REMOVED lines=9> */
.L_x_8453:
[----:B------:R-:W-:Y:S05]  /*cdf0*/  BSYNC B2 ;  /* 0x0000000000027941 */ /* 0x000fea0003800000 */
.L_x_8452:
        /* <DEDUP_REMOVED lines=10> */
.L_x_8454:
        /* <DEDUP_REMOVED lines=13> */
.L_x_8455:
        /* <DEDUP_REMOVED lines=10> */
.L_x_8442:
[----:B------:R-:W-:Y:S05]  /*d010*/  BSYNC B1 ;  /* 0x0000000000017941 */ /* 0x000fea0003800000 */
.L_x_8441:
[----:B------:R-:W-:Y:S02]  /*d020*/  VIADD R0, R0, 0xfffffffe ;  /* 0xfffffffe00007836 */ /* 0x000fe40000000000 */
[----:B------:R-:W-:Y:S01]  /*d030*/  IMAD.MOV.U32 R7, RZ, RZ, R9 ;  /* 0x000000ffff077224 */ /* 0x000fe200078e0009 */
[----:B------:R-:W-:Y:S06]  /*d040*/  @P1 BRA `(.L_x_8456) ;  /* 0xfffffff0000c1947 */ /* 0x000fec000383ffff */
[----:B------:R-:W-:Y:S05]  /*d050*/  BSYNC B0 ;  /* 0x0000000000007941 */ /* 0x000fea0003800000 */
.L_x_8425:
        /* <DEDUP_REMOVED lines=12> */
[----:B------:R-:W-:Y:S02]  /*d120*/  ULDC.64 UR4, c[0x0][0x428] ;  /* 0x00010a0000047ab9 */ /* 0x000fe40000000a00 */
        /* <DEDUP_REMOVED lines=16> */
.L_x_8458:
[----:B------:R-:W1:Y:S01]  /*d230*/  S2R R2, SR_TID.X ;  /* 0x0000000000027919 */ /* 0x000e620000002100 */
[----:B------:R-:W-:Y:S01]  /*d240*/  BSSY B1, `(.L_x_8459) ;  /* 0x0000006000017945 */ /* 0x000fe20003800000 */
[----:B-1----:R-:W-:Y:S02]  /*d250*/  LOP3.LUT R3, R2, 0x7f, RZ, 0xc0, !PT ;  /* 0x0000007f02037812 */ /* 0x002fe400078ec0ff */
[----:B------:R-:W-:Y:S02]  /*d260*/  SHF.L.U32 R2, R9, 0x1f, RZ ;  /* 0x0000001f09027819 */ /* 0x000fe400000006ff */
[----:B------:R-:W-:Y:S02]  /*d270*/  ISETP.NE.AND P1, PT, R3, RZ, PT ;  /* 0x000000ff0300720c */ /* 0x000fe40003f25270 */
[----:B------:R-:W1:Y:S02]  /*d280*/  SYNCS.PHASECHK.TRANS64.TRYWAIT P0, [UR38+0x28848], R2 ;  /* 0x02884802ff0075a7 */ /* 0x000e640008000166 */
[----:B-1----:R-:W-:Y:S09]  /*d290*/  @!P0 BRA `(.L_x_8460) ;  /* 0x0000001c00348947 */ /* 0x002ff20003800000 */
.L_x_8517:
[----:B------:R-:W-:Y:S05]  /*d2a0*/  BSYNC B1 ;  /* 0x0000000000017941 */ /* 0x000fea0003800000 */
.L_x_8459:
[----:B------:R-:W-:Y:S04]  /*d2b0*/  BSSY B1, `(.L_x_8461) ;  /* 0x0000007000017945 */ /* 0x000fe80003800000 */
[----:B------:R-:W-:Y:S05]  /*d2c0*/  @P1 BRA `(.L_x_8462) ;  /* 0x0000000000141947 */ /* 0x000fea0003800000 */
[----:B------:R-:W-:Y:S01]  /*d2d0*/  ISETP.NE.AND P0, PT, R10, RZ, PT ;  /* 0x000000ff0a00720c */ /* 0x000fe20003f05270 */
[----:B-1----:R-:W-:-:S04]  /*d2e0*/  IMAD.MOV.U32 R3, RZ, RZ, 0x8000 ;  /* 0x00008000ff037424 */ /* 0x002fc800078e00ff */
[----:B------:R2:W-:Y:S08]  /*d2f0*/  SYNCS.ARRIVE.TRANS64 RZ, [UR38+0x28838], R3 ;  /* 0x02883803ffff79a7 */ /* 0x0005f00008000026 */
[----:B--2---:R-:W-:Y:S05]  /*d300*/  @!P0 BRA `(.L_x_8462) ;  /* 0x0000000000048947 */ /* 0x004fea0003800000 */
[----:B------:R-:W-:Y:S01]  /*d310*/  BPT.TRAP 0x1 ;  /* 0x000000040000795c */ /* 0x000fe20000300000 */
.L_x_8462:
[----:B------:R-:W-:Y:S05]  /*d320*/  BSYNC B1 ;  /* 0x0000000000017941 */ /* 0x000fea0003800000 */
.L_x_8461:
        /* <DEDUP_REMOVED lines=11> */
.L_x_8463:
        /* <DEDUP_REMOVED lines=14> */
.L_x_8464:
        /* <DEDUP_REMOVED lines=11> */
.L_x_8518:
[----:B------:R-:W-:Y:S05]  /*d570*/  BSYNC B1 ;  /* 0x0000000000017941 */ /* 0x000fea0003800000 */
.L_x_8465:
        /* <DEDUP_REMOVED lines=9> */
.L_x_8468:
[----:B------:R-:W-:Y:S05]  /*d610*/  BSYNC B1 ;  /* 0x0000000000017941 */ /* 0x000fea0003800000 */
.L_x_8467:
        /* <DEDUP_REMOVED lines=10> */
.L_x_8469:
        /* <DEDUP_REMOVED lines=13> */
.L_x_8470:
        /* <DEDUP_REMOVED lines=10> */
.L_x_8457:
[----:B------:R-:W-:Y:S05]  /*d830*/  BSYNC B0 ;  /* 0x0000000000007941 */ /* 0x000fea0003800000 */
.L_x_8424:
[----:B------:R-:W2:Y:S01]  /*d840*/  LDL.LU R0, [R1] ;  /* 0x0000000001007983 */ /* 0x000ea20000300800 */
[----:B------:R-:W-:Y:S01]  /*d850*/  BSSY B0, `(.L_x_8471) ;  /* 0x0000037000007945 */ /* 0x000fe20003800000 */
[----:B--2---:R-:W-:-:S13]  /*d860*/  ISETP.NE.AND P0, PT, R0, RZ, PT ;  /* 0x000000ff0000720c */ /* 0x004fda0003f05270 */
[----:B------:R-:W-:Y:S05]  /*d870*/  @!P0 BRA `(.L_x_8472) ;  /* 0x0000000000d08947 */ /* 0x000fea0003800000 */
[----:B------:R-:W1:Y:S01]  /*d880*/  S2R R0, SR_TID.X ;  /* 0x0000000000007919 */ /* 0x000e620000002100 */
[----:B0-----:R-:W-:Y:S01]  /*d890*/  LEA R3, R8, UR38, 0x3 ;  /* 0x0000002608037c11 */ /* 0x001fe2000f8e18ff */
[----:B------:R-:W-:Y:S01]  /*d8a0*/  BSSY B1, `(.L_x_8473) ;  /* 0x0000006000017945 */ /* 0x000fe20003800000 */
[----:B-1----:R-:W-:Y:S02]  /*d8b0*/  LOP3.LUT R2, R0, 0x7f, RZ, 0xc0, !PT ;  /* 0x0000007f00027812 */ /* 0x002fe400078ec0ff */
[----:B------:R-:W-:Y:S02]  /*d8c0*/  SHF.L.U32 R0, R9, 0x1f, RZ ;  /* 0x0000001f09007819 */ /* 0x000fe400000006ff */
[----:B------:R-:W-:Y:S02]  /*d8d0*/  ISETP.NE.AND P1, PT, R2, RZ, PT ;  /* 0x000000ff0200720c */ /* 0x000fe40003f25270 */
[----:B------:R-:W0:Y:S02]  /*d8e0*/  SYNCS.PHASECHK.TRANS64.TRYWAIT P0, [R3+URZ+0x28860], R0 ;  /* 0x02886000030075a7 */ /* 0x000e24000800017f */
[----:B0-----:R-:W-:Y:S09]  /*d8f0*/  @!P0 BRA `(.L_x_8474) ;  /* 0x0000001400cc8947 */ /* 0x001ff20003800000 */
.L_x_8519:
[----:B------:R-:W-:Y:S05]  /*d900*/  BSYNC B1 ;  /* 0x0000000000017941 */ /* 0x000fea0003800000 */
.L_x_8473:
        /* <DEDUP_REMOVED lines=8> */
.L_x_8476:
[----:B------:R-:W-:Y:S05]  /*d990*/  BSYNC B1 ;  /* 0x0000000000017941 */ /* 0x000fea0003800000 */
.L_x_8475:
        /* <DEDUP_REMOVED lines=13> */
.L_x_8477:
        /* <DEDUP_REMOVED lines=13> */
.L_x_8478:
        /* <DEDUP_REMOVED lines=8> */
.L_x_8472:
[----:B------:R-:W-:Y:S05]  /*dbc0*/  BSYNC B0 ;  /* 0x0000000000007941 */ /* 0x000fea0003800000 */
.L_x_8471:
[----:B0-----:R-:W-:Y:S02]  /*dbd0*/  VIADD R0, R8, 0x1 ;  /* 0x0000000108007836 */ /* 0x001fe40000000000 */
[----:B------:R-:W-:-:S03]  /*dbe0*/  IMAD.MOV.U32 R3, RZ, RZ, RZ ;  /* 0x000000ffff037224 */ /* 0x000fc600078e00ff */
[----:B------:R-:W-:-:S04]  /*dbf0*/  ISETP.NE.AND P0, PT, R0, 0x2, PT ;  /* 0x000000020000780c */ /* 0x000fc80003f05270 */
[----:B------:R-:W-:Y:S02]  /*dc00*/  SEL R2, RZ, 0x1, P0 ;  /* 0x00000001ff027807 */ /* 0x000fe40000000000 */
[----:B------:R-:W-:Y:S02]  /*dc10*/  SEL R0, R0, RZ, P0 ;  /* 0x000000ff00007207 */ /* 0x000fe40000000000 */
[----:B------:R-:W-:-:S07]  /*dc20*/  LOP3.LUT R9, R9, R2, RZ, 0x3c, !PT ;  /* 0x0000000209097212 */ /* 0x000fce00078e3cff */
.L_x_8408:
[----:B------:R-:W0:Y:S01]  /*dc30*/  S2R R5, SR_CgaCtaId ;  /* 0x0000000000057919 */ /* 0x000e220000008800 */
[----:B------:R-:W-:Y:S02]  /*dc40*/  MOV R2, 0x400 ;  /* 0x0000040000027802 */ /* 0x000fe40000000f00 */
[----:B------:R-:W-:Y:S02]  /*dc50*/  SHF.L.U32 R3, R3, 0x1f, RZ ;  /* 0x0000001f03037819 */ /* 0x000fe400000006ff */
[----:B0-----:R-:W-:-:S04]  /*dc60*/  LEA R2, R5, R2, 0x18 ;  /* 0x0000000205027211 */ /* 0x001fc800078ec0ff */
[----:B------:R-:W0:Y:S02]  /*dc70*/  SYNCS.PHASECHK.TRANS64.TRYWAIT P0, [R2+URZ+0x28820], R3 ;  /* 0x02882003020075a7 */ /* 0x000e24000800017f */
[----:B0-----:R-:W-:Y:S05]  /*dc80*/  @!P0 BRA `(.L_x_8479) ;  /* 0x0000001000fc8947 */ /* 0x001fea0003800000 */
.L_x_8520:
[----:B------:R-:W-:-:S03]  /*dc90*/  UMOV UR4, 0xffffffff ;  /* 0xffffffff00047882 */ /* 0x000fc60000000000 */
[----:B------:R-:W-:Y:S05]  /*dca0*/  BRA.DIV UR4, `(.L_x_8480) ;  /* 0x0000001604087947 */ /* 0x000fea000b800000 */
[----:B0-----:R-:W0:Y:S02]  /*dcb0*/  S2R R3, SR_TID.X ;  /* 0x0000000000037919 */ /* 0x001e240000002100 */
[----:B0-----:R-:W-:-:S04]  /*dcc0*/  SHF.R.U32.HI R3, RZ, 0x5, R3 ;  /* 0x00000005ff037819 */ /* 0x001fc80000011603 */
[----:B------:R-:W-:-:S05]  /*dcd0*/  LOP3.LUT R3, R3, 0x3, RZ, 0xc0, !PT ;  /* 0x0000000303037812 */ /* 0x000fca00078ec0ff */
[----:B------:R0:W1:Y:S02]  /*dce0*/  SHFL.IDX PT, R14, R3, RZ, 0x1f ;  /* 0x00001fff030e7589 */ /* 0x00006400000e0000 */
.L_x_8523:
[----:B-1----:R-:W-:-:S13]  /*dcf0*/  ISETP.NE.AND P0, PT, R14, RZ, PT ;  /* 0x000000ff0e00720c */ /* 0x002fda0003f05270 */
[----:B------:R-:W-:Y:S05]  /*dd00*/  @P0 BRA `(.L_x_8370) ;  /* 0x0000000000880947 */ /* 0x000fea0003800000 */
[----:B------:R-:W-:-:S03]  /*dd10*/  UMOV UR4, 0xffffffff ;  /* 0xffffffff00047882 */ /* 0x000fc60000000000 */
[----:B------:R-:W-:Y:S05]  /*dd20*/  BRA.DIV UR4, `(.L_x_8481) ;  /* 0x00000016041c7947 */ /* 0x000fea000b800000 */
[----:B------:R-:W-:-:S13]  /*dd30*/  ELECT P6, URZ, PT ;  /* 0x00000000003f782f */ /* 0x000fda00038c0000 */
.L_x_8526:
[----:B------:R-:W-:Y:S05]  /*dd40*/  @!P6 BRA `(.L_x_8370) ;  /* 0x000000000078e947 */ /* 0x000fea0003800000 */
[----:B0-----:R-:W2:Y:S02]  /*dd50*/  LDL.LU R3, [R1+0x14] ;  /* 0x0000140001037983 */ /* 0x001ea40000300800 */
[----:B--2---:R-:W-:-:S04]  /*dd60*/  LOP3.LUT R3, R3, 0x2, RZ, 0xfc, !PT ;  /* 0x0000000203037812 */ /* 0x004fc800078efcff */
[----:B------:R-:W-:-:S13]  /*dd70*/  ISETP.NE.AND P2, PT, R3, 0x3, PT ;  /* 0x000000030300780c */ /* 0x000fda0003f45270 */
[----:B------:R-:W-:Y:S05]  /*dd80*/  @!P2 BRA `(.L_x_8482) ;  /* 0x000000000004a947 */ /* 0x000fea0003800000 */
[----:B------:R-:W-:Y:S01]  /*dd90*/  BPT.TRAP 0x1 ;  /* 0x000000040000795c */ /* 0x000fe20000300000 */
.L_x_8482:
        /* <DEDUP_REMOVED lines=12> */
.L_x_8527:
[----:B------:R-:W1:Y:S02]  /*de60*/  SYNCS.PHASECHK.TRANS64.TRYWAIT P0, [R3+URZ], R4 ;  /* 0x00000004030075a7 */ /* 0x000e64000800017f */
[----:B-1----:R-:W-:Y:S05]  /*de70*/  @!P0 BRA `(.L_x_8484) ;  /* 0x0000001000fc8947 */ /* 0x002fea0003800000 */
.L_x_8528:
[----:B------:R-:W-:Y:S05]  /*de80*/  @!P2 BRA `(.L_x_8485) ;  /* 0x000000000004a947 */ /* 0x000fea0003800000 */
[----:B------:R-:W-:Y:S01]  /*de90*/  BPT.TRAP 0x1 ;  /* 0x000000040000795c */ /* 0x000fe20000300000 */
.L_x_8485:
[----:B-1----:R-:W-:-:S04]  /*dea0*/  VIADD R3, R2, 0x28860 ;  /* 0x0002886002037836 */ /* 0x002fc80000000000 */
[----:B------:R-:W-:-:S04]  /*deb0*/  IMAD R0, R0, 0x8, R3 ;  /* 0x0000000800007824 */ /* 0x000fc800078e0203 */
[----:B------:R-:W1:Y:S02]  /*dec0*/  SYNCS.PHASECHK.TRANS64.TRYWAIT P0, [R0+URZ], R5 ;  /* 0x00000005000075a7 */ /* 0x000e64000800017f */
[----:B-1----:R-:W-:Y:S05]  /*ded0*/  @!P0 BRA `(.L_x_8486) ;  /* 0x0000001000f88947 */ /* 0x002fea0003800000 */
.L_x_8529:
[----:B------:R-:W-:-:S07]  /*dee0*/  IMAD R3, R8, 0x8, R3 ;  /* 0x0000000808037824 */ /* 0x000fce00078e0203 */
.L_x_8487:
[----:B--2---:R2:W3:Y:S02]  /*def0*/  SYNCS.PHASECHK.TRANS64.TRYWAIT P0, [R3+URZ], R4 ;  /* 0x00000004030075a7 */ /* 0x0044e4000800017f */
[----:B---3--:R-:W-:Y:S05]  /*df00*/  @!P0 NANOSLEEP.SYNCS 0x989680 ;  /* 0x009896800000895d */ /* 0x008fea0003900000 */
[----:B------:R-:W3:Y:S02]  /*df10*/  @!P0 SYNCS.PHASECHK.TRANS64 P0, [R3+URZ], R4 ;  /* 0x00000004030085a7 */ /* 0x000ee4000800007f */
[----:B---3--:R-:W-:Y:S05]  /*df20*/  @!P0 BRA `(.L_x_8487) ;  /* 0xfffffffc00f08947 */ /* 0x008fea000383ffff */
.L_x_8370:
[----:B------:R-:W-:Y:S05]  /*df30*/  BSYNC B6 ;  /* 0x0000000000067941 */ /* 0x000fea0003800000 */
.L_x_8367:
[----:B------:R-:W-:Y:S05]  /*df40*/  EXIT ;  /* 0x000000000000794d */ /* 0x000fea0003800000 */
.L_x_8374:
[----:B-1----:R-:W-:-:S04]  /*df50*/  IMAD.U32 R0, RZ, RZ, UR36 ;  /* 0x00000024ff007e24 */ /* 0x002fc8000f8e00ff */
[----:B------:R1:W2:Y:S03]  /*df60*/  SYNCS.PHASECHK.TRANS64.TRYWAIT P1, [R0+URZ+0x28800], R3 ;  /* 0x02880003000075a7 */ /* 0x0002a6000802017f */
[----:B--2---:R-:W-:Y:S05]  /*df70*/  @!P1 NANOSLEEP.SYNCS 0x989680 ;  /* 0x009896800000995d */ /* 0x004fea0003900000 */
[----:B------:R-:W2:Y:S02]  /*df80*/  @!P1 SYNCS.PHASECHK.TRANS64 P1, [R0+URZ+0x28800], R3 ;  /* 0x02880003000095a7 */ /* 0x000ea4000802007f */
[----:B--2---:R-:W-:Y:S05]  /*df90*/  @!P1 BRA `(.L_x_8374) ;  /* 0xfffffffc00ec9947 */ /* 0x004fea000383ffff */
[----:B------:R-:W-:Y:S05]  /*dfa0*/  BRA `(.L_x_8488) ;  /* 0xffffff3000fc7947 */ /* 0x000fea000383ffff */
.L_x_8378:
[----:B-1----:R-:W-:-:S04]  /*dfb0*/  IMAD.U32 R0, RZ, RZ, UR36 ;  /* 0x00000024ff007e24 */ /* 0x002fc8000f8e00ff */
[----:B------:R1:W3:Y:S03]  /*dfc0*/  SYNCS.PHASECHK.TRANS64.TRYWAIT P2, [R0+URZ+0x28830], R3 ;  /* 0x02883003000075a7 */ /* 0x0002e6000804017f */
[----:B---3--:R-:W-:Y:S05]  /*dfd0*/  @!P2 NANOSLEEP.SYNCS 0x989680 ;  /* 0x009896800000a95d */ /* 0x008fea0003900000 */
[----:B------:R-:W3:Y:S02]  /*dfe0*/  @!P2 SYNCS.PHASECHK.TRANS64 P2, [R0+URZ+0x28830], R3 ;  /* 0x028830030000a5a7 */ /* 0x000ee4000804007f */
[----:B---3--:R-:W-:Y:S05]  /*dff0*/  @!P2 BRA `(.L_x_8378) ;  /* 0xfffffffc00eca947 */ /* 0x008fea000383ffff */
[----:B------:R-:W-:Y:S05]  /*e000*/  BRA `(.L_x_8377) ;  /* 0xffffff3400187947 */ /* 0x000fea000383ffff */
.L_x_8383:
[----:B-1----:R-:W-:-:S04]  /*e010*/  IMAD.U32 R9, RZ, RZ, UR7 ;  /* 0x00000007ff097e24 */ /* 0x002fc8000f8e00ff */
[----:B------:R1:W2:Y:S03]  /*e020*/  SYNCS.PHASECHK.TRANS64.TRYWAIT P3, [R9+URZ+0x28830], R0 ;  /* 0x02883000090075a7 */ /* 0x0002a6000806017f */
[----:B--2---:R-:W-:Y:S05]  /*e030*/  @!P3 NANOSLEEP.SYNCS 0x989680 ;  /* 0x009896800000b95d */ /* 0x004fea0003900000 */
[----:B------:R-:W2:Y:S02]  /*e040*/  @!P3 SYNCS.PHASECHK.TRANS64 P3, [R9+URZ+0x28830], R0 ;  /* 0x028830000900b5a7 */ /* 0x000ea4000806007f */
[----:B--2---:R-:W-:Y:S05]  /*e050*/  @!P3 BRA `(.L_x_8383) ;  /* 0xfffffffc00ecb947 */ /* 0x004fea000383ffff */
[----:B------:R-:W-:Y:S05]  /*e060*/  BRA `(.L_x_8380) ;  /* 0xffffff5800947947 */ /* 0x000fea000383ffff */
.L_x_8387:
[----:B-1----:R-:W-:-:S04]  /*e070*/  IMAD.U32 R9, RZ, RZ, UR7 ;  /* 0x00000007ff097e24 */ /* 0x002fc8000f8e00ff */
[----:B------:R1:W2:Y:S03]  /*e080*/  SYNCS.PHASECHK.TRANS64.TRYWAIT P3, [R9+URZ+0x28850], R0 ;  /* 0x02885000090075a7 */ /* 0x0002a6000806017f */
[----:B--2---:R-:W-:Y:S05]  /*e090*/  @!P3 NANOSLEEP.SYNCS 0x989680 ;  /* 0x009896800000b95d */ /* 0x004fea0003900000 */
[----:B------:R-:W2:Y:S02]  /*e0a0*/  @!P3 SYNCS.PHASECHK.TRANS64 P3, [R9+URZ+0x28850], R0 ;  /* 0x028850000900b5a7 */ /* 0x000ea4000806007f */
[----:B--2---:R-:W-:Y:S05]  /*e0b0*/  @!P3 BRA `(.L_x_8387) ;  /* 0xfffffffc00ecb947 */ /* 0x004fea000383ffff */
[----:B------:R-:W-:Y:S05]  /*e0c0*/  BRA `(.L_x_8384) ;  /* 0xffffff5c00587947 */ /* 0x000fea000383ffff */
.L_x_8393:
[----:B-1----:R-:W-:-:S04]  /*e0d0*/  IMAD.U32 R9, RZ, RZ, UR7 ;  /* 0x00000007ff097e24 */ /* 0x002fc8000f8e00ff */
[----:B------:R1:W2:Y:S03]  /*e0e0*/  SYNCS.PHASECHK.TRANS64.TRYWAIT P2, [R9+URZ+0x28830], R0 ;  /* 0x02883000090075a7 */ /* 0x0002a6000804017f */
[----:B--2---:R-:W-:Y:S05]  /*e0f0*/  @!P2 NANOSLEEP.SYNCS 0x989680 ;  /* 0x009896800000a95d */ /* 0x004fea0003900000 */
[----:B------:R-:W2:Y:S02]  /*e100*/  @!P2 SYNCS.PHASECHK.TRANS64 P2, [R9+URZ+0x28830], R0 ;  /* 0x028830000900a5a7 */ /* 0x000ea4000804007f */
[----:B--2---:R-:W-:Y:S05]  /*e110*/  @!P2 BRA `(.L_x_8393) ;  /* 0xfffffffc00eca947 */ /* 0x004fea000383ffff */
[----:B------:R-:W-:Y:S05]  /*e120*/  BRA `(.L_x_8390) ;  /* 0xffffff8000b07947 */ /* 0x000fea000383ffff */
.L_x_8397:
[----:B-1----:R-:W-:-:S04]  /*e130*/  IMAD.U32 R9, RZ, RZ, UR7 ;  /* 0x00000007ff097e24 */ /* 0x002fc8000f8e00ff */
[----:B------:R1:W2:Y:S03]  /*e140*/  SYNCS.PHASECHK.TRANS64.TRYWAIT P2, [R9+URZ+0x28850], R0 ;  /* 0x02885000090075a7 */ /* 0x0002a6000804017f */
[----:B--2---:R-:W-:Y:S05]  /*e150*/  @!P2 NANOSLEEP.SYNCS 0x989680 ;  /* 0x009896800000a95d */ /* 0x004fea0003900000 */
[----:B------:R-:W2:Y:S02]  /*e160*/  @!P2 SYNCS.PHASECHK.TRANS64 P2, [R9+URZ+0x28850], R0 ;  /* 0x028850000900a5a7 */ /* 0x000ea4000804007f */
[----:B--2---:R-:W-:Y:S05]  /*e170*/  @!P2 BRA `(.L_x_8397) ;  /* 0xfffffffc00eca947 */ /* 0x004fea000383ffff */
[----:B------:R-:W-:Y:S05]  /*e180*/  BRA `(.L_x_8394) ;  /* 0xffffff8400707947 */ /* 0x000fea000383ffff */
.L_x_8402:
[----:B-1----:R-:W-:-:S04]  /*e190*/  IMAD.U32 R3, RZ, RZ, UR5 ;  /* 0x00000005ff037e24 */ /* 0x002fc8000f8e00ff */
[----:B------:R1:W2:Y:S03]  /*e1a0*/  SYNCS.PHASECHK.TRANS64.TRYWAIT P0, [R3+URZ+0x28850], R8 ;  /* 0x02885008030075a7 */ /* 0x0002a6000800017f */
[----:B--2---:R-:W-:Y:S05]  /*e1b0*/  @!P0 NANOSLEEP.SYNCS 0x989680 ;  /* 0x009896800000895d */ /* 0x004fea0003900000 */
[----:B------:R-:W2:Y:S02]  /*e1c0*/  @!P0 SYNCS.PHASECHK.TRANS64 P0, [R3+URZ+0x28850], R8 ;  /* 0x02885008030085a7 */ /* 0x000ea4000800007f */
[----:B--2---:R-:W-:Y:S05]  /*e1d0*/  @!P0 BRA `(.L_x_8402) ;  /* 0xfffffffc00ec8947 */ /* 0x004fea000383ffff */
[----:B------:R-:W-:Y:S05]  /*e1e0*/  BRA `(.L_x_8401) ;  /* 0xffffffa000407947 */ /* 0x000fea000383ffff */
.L_x_8413:
[----:B------:R-:W-:Y:S02]  /*e1f0*/  IMAD.MOV.U32 R13, RZ, RZ, R0 ;  /* 0x000000ffff0d7224 */ /* 0x000fe400078e0000 */
[----:B------:R-:W-:Y:S02]  /*e200*/  IMAD.MOV.U32 R12, RZ, RZ, RZ ;  /* 0x000000ffff0c7224 */ /* 0x000fe400078e00ff */
[----:B------:R-:W-:Y:S02]  /*e210*/  IMAD.MOV.U32 R11, RZ, RZ, 0x1f ;  /* 0x0000001fff0b7424 */ /* 0x000fe400078e00ff */
[----:B------:R-:W-:-:S07]  /*e220*/  IMAD.MOV.U32 R15, RZ, RZ, -0x1 ;  /* 0xffffffffff0f7424 */ /* 0x000fce00078e00ff */
[----:B------:R-:W-:Y:S05]  /*e230*/  WARPSYNC.COLLECTIVE R15, `(.L_x_8489) ;  /* 0x000000000f087348 */ /* 0x000fea0003c00000 */
[----:B------:R0:W1:Y:S02]  /*e240*/  SHFL.IDX P6, R14, R13, R12, R11 ;  /* 0x0000000c0d0e7389 */ /* 0x00006400000c000b */
[----:B01----:R-:W-:Y:S01]  /*e250*/  ENDCOLLECTIVE ;  /* 0x000000000000791b */ /* 0x003fe20003800000 */
.L_x_8489:
[----:B------:R-:W-:Y:S05]  /*e260*/  BRA `(.L_x_8490) ;  /* 0xffffffcc00447947 */ /* 0x000fea000383ffff */
.L_x_8415:
[----:B------:R-:W-:Y:S01]  /*e270*/  BSSY B0, `(.L_x_8491) ;  /* 0x0000006000007945 */ /* 0x000fe20003800000 */
[----:B------:R-:W-:-:S07]  /*e280*/  IMAD.MOV.U32 R15, RZ, RZ, -0x1 ;  /* 0xffffffffff0f7424 */ /* 0x000fce00078e00ff */
[----:B0-----:R-:W-:Y:S05]  /*e290*/  WARPSYNC.COLLECTIVE R15, `(.L_x_8492) ;  /* 0x000000000f0c7348 */ /* 0x001fea0003c00000 */
[----:B------:R-:W-:Y:S02]  /*e2a0*/  ELECT P6, UR62, PT ;  /* 0x00000000003e782f */ /* 0x000fe400038c0000 */
[----:B------:R-:W-:Y:S01]  /*e2b0*/  MOV R14, UR62 ;  /* 0x0000003e000e7c02 */ /* 0x000fe20008000f00 */
[----:B0-----:R-:W-:Y:S10]  /*e2c0*/  ENDCOLLECTIVE ;  /* 0x000000000000791b */ /* 0x001ff40003800000 */
.L_x_8492:
[----:B------:R-:W-:Y:S05]  /*e2d0*/  BSYNC B0 ;  /* 0x0000000000007941 */ /* 0x000fea0003800000 */
.L_x_8491:
[----:B------:R-:W-:Y:S05]  /*e2e0*/  BRA `(.L_x_8493) ;  /* 0xffffffcc00447947 */ /* 0x000fea000383ffff */
.L_x_8417:
[----:B0-----:R-:W-:-:S04]  /*e2f0*/  IMAD.U32 R3, RZ, RZ, UR38 ;  /* 0x00000026ff037e24 */ /* 0x001fc8000f8e00ff */
[----:B------:R0:W1:Y:S03]  /*e300*/  SYNCS.PHASECHK.TRANS64.TRYWAIT P0, [R3+URZ+0x28840], R0 ;  /* 0x02884000030075a7 */ /* 0x000066000800017f */
[----:B-1----:R-:W-:Y:S05]  /*e310*/  @!P0 NANOSLEEP.SYNCS 0x989680 ;  /* 0x009896800000895d */ /* 0x002fea0003900000 */
[----:B------:R-:W1:Y:S02]  /*e320*/  @!P0 SYNCS.PHASECHK.TRANS64 P0, [R3+URZ+0x28840], R0 ;  /* 0x02884000030085a7 */ /* 0x000e64000800007f */
[----:B-1----:R-:W-:Y:S05]  /*e330*/  @!P0 BRA `(.L_x_8417) ;  /* 0xfffffffc00ec8947 */ /* 0x002fea000383ffff */
[----:B------:R-:W-:Y:S05]  /*e340*/  BRA `(.L_x_8494) ;  /* 0xffffffcc009c7947 */ /* 0x000fea000383ffff */
.L_x_8420:
[----:B------:R-:W-:Y:S02]  /*e350*/  IMAD.MOV.U32 R13, RZ, RZ, R5 ;  /* 0x000000ffff0d7224 */ /* 0x000fe400078e0005 */
[----:B------:R-:W-:Y:S02]  /*e360*/  IMAD.MOV.U32 R12, RZ, RZ, RZ ;  /* 0x000000ffff0c7224 */ /* 0x000fe400078e00ff */
[----:B------:R-:W-:Y:S02]  /*e370*/  IMAD.MOV.U32 R11, RZ, RZ, 0x181f ;  /* 0x0000181fff0b7424 */ /* 0x000fe400078e00ff */
[----:B------:R-:W-:Y:S02]  /*e380*/  IMAD.MOV.U32 R15, RZ, RZ, -0x1 ;  /* 0xffffffffff0f7424 */ /* 0x000fe400078e00ff */
[----:B------:R-:W-:-:S07]  /*e390*/  IMAD R6, R9, 0x80, R6 ;  /* 0x0000008009067824 */ /* 0x000fce00078e0206 */
[----:B------:R-:W-:Y:S05]  /*e3a0*/  WARPSYNC.COLLECTIVE R15, `(.L_x_8495) ;  /* 0x000000000f087348 */ /* 0x000fea0003c00000 */
[----:B------:R0:W1:Y:S02]  /*e3b0*/  SHFL.IDX P6, R14, R13, R12, R11 ;  /* 0x0000000c0d0e7389 */ /* 0x00006400000c000b */
[----:B01----:R-:W-:Y:S01]  /*e3c0*/  ENDCOLLECTIVE ;  /* 0x000000000000791b */ /* 0x003fe20003800000 */
.L_x_8495:
[----:B------:R-:W-:Y:S02]  /*e3d0*/  VIADD R9, R6, 0x10 ;  /* 0x0000001006097836 */ /* 0x000fe40000000000 */
[----:B------:R-:W-:Y:S02]  /*e3e0*/  IMAD.MOV.U32 R13, RZ, RZ, R0 ;  /* 0x000000ffff0d7224 */ /* 0x000fe400078e0000 */
[----:B------:R-:W-:-:S07]  /*e3f0*/  IMAD.MOV.U32 R2, RZ, RZ, R14 ;  /* 0x000000ffff027224 */ /* 0x000fce00078e000e */
[----:B------:R-:W-:Y:S05]  /*e400*/  WARPSYNC.COLLECTIVE R15, `(.L_x_8496) ;  /* 0x000000000f087348 */ /* 0x000fea0003c00000 */
[----:B------:R0:W1:Y:S02]  /*e410*/  SHFL.IDX P6, R14, R13, R12, R11 ;  /* 0x0000000c0d0e7389 */ /* 0x00006400000c000b */
[----:B01----:R-:W-:Y:S01]  /*e420*/  ENDCOLLECTIVE ;  /* 0x000000000000791b */ /* 0x003fe20003800000 */
.L_x_8496:
[----:B------:R-:W-:Y:S02]  /*e430*/  ULDC UR4, c[0x0][0x288] ;  /* 0x0000a20000047ab9 */ /* 0x000fe40000000800 */
[----:B------:R-:W-:-:S05]  /*e440*/  IMAD R4, R8, UR4, RZ ;  /* 0x0000000408047c24 */ /* 0x000fca000f8e02ff */
[----:B------:R-:W-:Y:S01]  /*e450*/  ISETP.GE.AND P2, PT, R6, R4, PT ;  /* 0x000000040600720c */ /* 0x000fe20003f46270 */
[----:B------:R-:W-:Y:S02]  /*e460*/  IMAD.MOV.U32 R13, RZ, RZ, R5 ;  /* 0x000000ffff0d7224 */ /* 0x000fe400078e0005 */
[----:B------:R-:W-:-:S10]  /*e470*/  IMAD.MOV.U32 R12, RZ, RZ, 0x1 ;  /* 0x00000001ff0c7424 */ /* 0x000fd400078e00ff */
[----:B------:R-:W-:Y:S01]  /*e480*/  @!P2 LEA R8, R7, UR38, 0x1 ;  /* 0x000000260708ac11 */ /* 0x000fe2000f8e08ff */
[----:B------:R-:W-:-:S07]  /*e490*/  IMAD.MOV.U32 R3, RZ, RZ, R14 ;  /* 0x000000ffff037224 */ /* 0x000fce00078e000e */
[----:B------:R-:W-:Y:S05]  /*e4a0*/  WARPSYNC.COLLECTIVE R15, `(.L_x_8497) ;  /* 0x000000000f087348 */ /* 0x000fea0003c00000 */
[----:B------:R0:W1:Y:S02]  /*e4b0*/  SHFL.IDX P6, R14, R13, R12, R11 ;  /* 0x0000000c0d0e7389 */ /* 0x00006400000c000b */
[----:B01----:R-:W-:Y:S01]  /*e4c0*/  ENDCOLLECTIVE ;  /* 0x000000000000791b */ /* 0x003fe20003800000 */
.L_x_8497:
[----:B------:R-:W-:-:S04]  /*e4d0*/  LOP3.LUT R3, R3, R2, RZ, 0x3c, !PT ;  /* 0x0000000203037212 */ /* 0x000fc800078e3cff */
[----:B------:R-:W-:-:S04]  /*e4e0*/  LOP3.LUT R2, R3, R2, RZ, 0x3c, !PT ;  /* 0x0000000203027212 */ /* 0x000fc800078e3cff */
[----:B------:R-:W-:Y:S01]  /*e4f0*/  LOP3.LUT R3, R3, R2, RZ, 0x3c, !PT ;  /* 0x0000000203037212 */ /* 0x000fe200078e3cff */
[----:B------:R-:W-:Y:S02]  /*e500*/  IMAD.MOV.U32 R13, RZ, RZ, R0 ;  /* 0x000000ffff0d7224 */ /* 0x000fe400078e0000 */
[----:B------:R-:W-:-:S05]  /*e510*/  @!P2 IMAD.WIDE.U32 R2, R10, 0x2, R2 ;  /* 0x000000020a02a825 */ /* 0x000fca00078e0002 */
        /* <DEDUP_REMOVED lines=10> */
.L_x_8498:
[----:B------:R-:W-:Y:S01]  /*e5c0*/  @!P2 LEA R21, R7, UR38, 0x1 ;  /* 0x000000260715ac11 */ /* 0x000fe2000f8e08ff */
[----:B------:R-:W-:Y:S02]  /*e5d0*/  IMAD.MOV.U32 R9, RZ, RZ, R8 ;  /* 0x000000ffff097224 */ /* 0x000fe400078e0008 */
[----:B------:R-:W-:Y:S02]  /*e5e0*/  VIADD R3, R6, 0x20 ;  /* 0x0000002006037836 */ /* 0x000fe40000000000 */
[----:B------:R-:W-:Y:S02]  /*e5f0*/  IMAD.MOV.U32 R13, RZ, RZ, R5 ;  /* 0x000000ffff0d7224 */ /* 0x000fe400078e0005 */
[----:B------:R-:W-:Y:S02]  /*e600*/  IMAD.MOV.U32 R12, RZ, RZ, 0x2 ;  /* 0x00000002ff0c7424 */ /* 0x000fe400078e00ff */
[----:B------:R-:W-:-:S07]  /*e610*/  IMAD.MOV.U32 R8, RZ, RZ, R14 ;  /* 0x000000ffff087224 */ /* 0x000fce00078e000e */
[----:B------:R-:W-:Y:S05]  /*e620*/  WARPSYNC.COLLECTIVE R15, `(.L_x_8499) ;  /* 0x000000000f087348 */ /* 0x000fea0003c00000 */
[----:B------:R0:W1:Y:S02]  /*e630*/  SHFL.IDX P6, R14, R13, R12, R11 ;  /* 0x0000000c0d0e7389 */ /* 0x00006400000c000b */
[----:B01----:R-:W-:Y:S01]  /*e640*/  ENDCOLLECTIVE ;  /* 0x000000000000791b */ /* 0x003fe20003800000 */
.L_x_8499:
        /* <DEDUP_REMOVED lines=14> */
.L_x_8500:
[----:B------:R-:W-:Y:S02]  /*e730*/  IMAD.MOV.U32 R3, RZ, RZ, R2 ;  /* 0x000000ffff037224 */ /* 0x000fe400078e0002 */
[----:B------:R-:W-:Y:S02]  /*e740*/  IMAD.MOV.U32 R13, RZ, RZ, R5 ;  /* 0x000000ffff0d7224 */ /* 0x000fe400078e0005 */
[----:B------:R-:W-:Y:S02]  /*e750*/  IMAD.MOV.U32 R12, RZ, RZ, 0x3 ;  /* 0x00000003ff0c7424 */ /* 0x000fe400078e00ff */
[----:B------:R-:W-:-:S07]  /*e760*/  IMAD.MOV.U32 R2, RZ, RZ, R14 ;  /* 0x000000ffff027224 */ /* 0x000fce00078e000e */
[----:B------:R-:W-:Y:S05]  /*e770*/  WARPSYNC.COLLECTIVE R15, `(.L_x_8501) ;  /* 0x000000000f087348 */ /* 0x000fea0003c00000 */
[----:B------:R0:W1:Y:S02]  /*e780*/  SHFL.IDX P6, R14, R13, R12, R11 ;  /* 0x0000000c0d0e7389 */ /* 0x00006400000c000b */
[----:B01----:R-:W-:Y:S01]  /*e790*/  ENDCOLLECTIVE ;  /* 0x000000000000791b */ /* 0x003fe20003800000 */
.L_x_8501:
        /* <DEDUP_REMOVED lines=14> */
.L_x_8502:
[----:B------:R-:W-:Y:S02]  /*e880*/  IMAD.MOV.U32 R9, RZ, RZ, R8 ;  /* 0x000000ffff097224 */ /* 0x000fe400078e0008 */
[----:B------:R-:W-:Y:S02]  /*e890*/  IMAD.MOV.U32 R13, RZ, RZ, R5 ;  /* 0x000000ffff0d7224 */ /* 0x000fe400078e0005 */
[----:B------:R-:W-:Y:S02]  /*e8a0*/  IMAD.MOV.U32 R12, RZ, RZ, 0x4 ;  /* 0x00000004ff0c7424 */ /* 0x000fe400078e00ff */
[----:B------:R-:W-:-:S07]  /*e8b0*/  IMAD.MOV.U32 R8, RZ, RZ, R14 ;  /* 0x000000ffff087224 */ /* 0x000fce00078e000e */
[----:B------:R-:W-:Y:S05]  /*e8c0*/  WARPSYNC.COLLECTIVE R15, `(.L_x_8503) ;  /* 0x000000000f087348 */ /* 0x000fea0003c00000 */
[----:B------:R0:W1:Y:S02]  /*e8d0*/  SHFL.IDX P6, R14, R13, R12, R11 ;  /* 0x0000000c0d0e7389 */ /* 0x00006400000c000b */
[----:B01----:R-:W-:Y:S01]  /*e8e0*/  ENDCOLLECTIVE ;  /* 0x000000000000791b */ /* 0x003fe20003800000 */
.L_x_8503:
        /* <DEDUP_REMOVED lines=14> */
.L_x_8504:
[----:B------:R-:W-:Y:S02]  /*e9d0*/  IMAD.MOV.U32 R3, RZ, RZ, R2 ;  /* 0x000000ffff037224 */ /* 0x000fe400078e0002 */
[----:B------:R-:W-:Y:S02]  /*e9e0*/  IMAD.MOV.U32 R13, RZ, RZ, R5 ;  /* 0x000000ffff0d7224 */ /* 0x000fe400078e0005 */
[----:B------:R-:W-:Y:S02]  /*e9f0*/  IMAD.MOV.U32 R12, RZ, RZ, 0x5 ;  /* 0x00000005ff0c7424 */ /* 0x000fe400078e00ff */
[----:B------:R-:W-:-:S07]  /*ea00*/  IMAD.MOV.U32 R2, RZ, RZ, R14 ;  /* 0x000000ffff027224 */ /* 0x000fce00078e000e */
[----:B------:R-:W-:Y:S05]  /*ea10*/  WARPSYNC.COLLECTIVE R15, `(.L_x_8505) ;  /* 0x000000000f087348 */ /* 0x000fea0003c00000 */
[----:B------:R0:W1:Y:S02]  /*ea20*/  SHFL.IDX P6, R14, R13, R12, R11 ;  /* 0x0000000c0d0e7389 */ /* 0x00006400000c000b */
[----:B01----:R-:W-:Y:S01]  /*ea30*/  ENDCOLLECTIVE ;  /* 0x000000000000791b */ /* 0x003fe20003800000 */
.L_x_8505:
        /* <DEDUP_REMOVED lines=14> */
.L_x_8506:
[----:B------:R-:W-:Y:S02]  /*eb20*/  IMAD.MOV.U32 R9, RZ, RZ, R8 ;  /* 0x000000ffff097224 */ /* 0x000fe400078e0008 */
[----:B------:R-:W-:Y:S02]  /*eb30*/  IMAD.MOV.U32 R13, RZ, RZ, R5 ;  /* 0x000000ffff0d7224 */ /* 0x000fe400078e0005 */
[----:B------:R-:W-:Y:S02]  /*eb40*/  IMAD.MOV.U32 R12, RZ, RZ, 0x6 ;  /* 0x00000006ff0c7424 */ /* 0x000fe400078e00ff */
[----:B------:R-:W-:-:S07]  /*eb50*/  IMAD.MOV.U32 R8, RZ, RZ, R14 ;  /* 0x000000ffff087224 */ /* 0x000fce00078e000e */
[----:B------:R-:W-:Y:S05]  /*eb60*/  WARPSYNC.COLLECTIVE R15, `(.L_x_8507) ;  /* 0x000000000f087348 */ /* 0x000fea0003c00000 */
[----:B------:R0:W1:Y:S02]  /*eb70*/  SHFL.IDX P6, R14, R13, R12, R11 ;  /* 0x0000000c0d0e7389 */ /* 0x00006400000c000b */
[----:B01----:R-:W-:Y:S01]  /*eb80*/  ENDCOLLECTIVE ;  /* 0x000000000000791b */ /* 0x003fe20003800000 */
.L_x_8507:
        /* <DEDUP_REMOVED lines=13> */
.L_x_8508:
[----:B------:R-:W-:Y:S02]  /*ec60*/  IMAD.MOV.U32 R3, RZ, RZ, R2 ;  /* 0x000000ffff037224 */ /* 0x000fe400078e0002 */
[----:B------:R-:W-:Y:S02]  /*ec70*/  IMAD.MOV.U32 R13, RZ, RZ, R5 ;  /* 0x000000ffff0d7224 */ /* 0x000fe400078e0005 */
[----:B------:R-:W-:Y:S02]  /*ec80*/  IMAD.MOV.U32 R12, RZ, RZ, 0x7 ;  /* 0x00000007ff0c7424 */ /* 0x000fe400078e00ff */
[----:B------:R-:W-:-:S07]  /*ec90*/  IMAD.MOV.U32 R2, RZ, RZ, R14 ;  /* 0x000000ffff027224 */ /* 0x000fce00078e000e */
[----:B------:R-:W-:Y:S05]  /*eca0*/  WARPSYNC.COLLECTIVE R15, `(.L_x_8509) ;  /* 0x000000000f087348 */ /* 0x000fea0003c00000 */
[----:B------:R0:W1:Y:S02]  /*ecb0*/  SHFL.IDX P6, R14, R13, R12, R11 ;  /* 0x0000000c0d0e7389 */ /* 0x00006400000c000b */
[----:B01----:R-:W-:Y:S01]  /*ecc0*/  ENDCOLLECTIVE ;  /* 0x000000000000791b */ /* 0x003fe20003800000 */
.L_x_8509:
        /* <DEDUP_REMOVED lines=11> */
.L_x_8510:
[----:B------:R-:W-:Y:S05]  /*ed80*/  BRA `(.L_x_8511) ;  /* 0xffffffcc00ec7947 */ /* 0x000fea000383ffff */
.L_x_8423:
[----:B0-----:R-:W-:-:S04]  /*ed90*/  IMAD.U32 R3, RZ, RZ, UR38 ;  /* 0x00000026ff037e24 */ /* 0x001fc8000f8e00ff */
[----:B------:R0:W1:Y:S03]  /*eda0*/  SYNCS.PHASECHK.TRANS64.TRYWAIT P0, [R3+URZ+0x28820], R2 ;  /* 0x02882002030075a7 */ /* 0x000066000800017f */
[----:B-1----:R-:W-:Y:S05]  /*edb0*/  @!P0 NANOSLEEP.SYNCS 0x989680 ;  /* 0x009896800000895d */ /* 0x002fea0003900000 */
[----:B------:R-:W1:Y:S02]  /*edc0*/  @!P0 SYNCS.PHASECHK.TRANS64 P0, [R3+URZ+0x28820], R2 ;  /* 0x02882002030085a7 */ /* 0x000e64000800007f */
[----:B-1----:R-:W-:Y:S05]  /*edd0*/  @!P0 BRA `(.L_x_8423) ;  /* 0xfffffffc00ec8947 */ /* 0x002fea000383ffff */
[----:B------:R-:W-:Y:S05]  /*ede0*/  BRA `(.L_x_8512) ;  /* 0xffffffd000407947 */ /* 0x000fea000383ffff */
.L_x_8430:
[----:B-1----:R-:W-:-:S04]  /*edf0*/  IMAD.U32 R3, RZ, RZ, UR38 ;  /* 0x00000026ff037e24 */ /* 0x002fc8000f8e00ff */
[----:B------:R1:W2:Y:S03]  /*ee00*/  SYNCS.PHASECHK.TRANS64.TRYWAIT P0, [R3+URZ+0x28848], R2 ;  /* 0x02884802030075a7 */ /* 0x0002a6000800017f */
[----:B--2---:R-:W-:Y:S05]  /*ee10*/  @!P0 NANOSLEEP.SYNCS 0x989680 ;  /* 0x009896800000895d */ /* 0x004fea0003900000 */
[----:B------:R-:W2:Y:S02]  /*ee20*/  @!P0 SYNCS.PHASECHK.TRANS64 P0, [R3+URZ+0x28848], R2 ;  /* 0x02884802030085a7 */ /* 0x000ea4000800007f */
[----:B--2---:R-:W-:Y:S05]  /*ee30*/  @!P0 BRA `(.L_x_8430) ;  /* 0xfffffffc00ec8947 */ /* 0x004fea000383ffff */
[----:B------:R-:W-:Y:S05]  /*ee40*/  BRA `(.L_x_8513) ;  /* 0xffffffd400187947 */ /* 0x000fea000383ffff */
.L_x_8436:
[----:B0-----:R-:W-:-:S04]  /*ee50*/  IMAD.U32 R3, RZ, RZ, UR38 ;  /* 0x00000026ff037e24 */ /* 0x001fc8000f8e00ff */
[----:B------:R0:W1:Y:S03]  /*ee60*/  SYNCS.PHASECHK.TRANS64.TRYWAIT P0, [R3+URZ+0x28860], R2 ;  /* 0x02886002030075a7 */ /* 0x000066000800017f */
[----:B-1----:R-:W-:Y:S05]  /*ee70*/  @!P0 NANOSLEEP.SYNCS 0x989680 ;  /* 0x009896800000895d */ /* 0x002fea0003900000 */
[----:B------:R-:W1:Y:S02]  /*ee80*/  @!P0 SYNCS.PHASECHK.TRANS64 P0, [R3+URZ+0x28860], R2 ;  /* 0x02886002030085a7 */ /* 0x000e64000800007f */
[----:B-1----:R-:W-:Y:S05]  /*ee90*/  @!P0 BRA `(.L_x_8436) ;  /* 0xfffffffc00ec8947 */ /* 0x002fea000383ffff */
[----:B------:R-:W-:Y:S05]  /*eea0*/  BRA `(.L_x_8514) ;  /* 0xffffffd400b47947 */ /* 0x000fea000383ffff */
.L_x_8445:
[----:B-1----:R-:W-:-:S04]  /*eeb0*/  IMAD.U32 R3, RZ, RZ, UR38 ;  /* 0x00000026ff037e24 */ /* 0x002fc8000f8e00ff */
[----:B------:R1:W2:Y:S03]  /*eec0*/  SYNCS.PHASECHK.TRANS64.TRYWAIT P0, [R3+URZ+0x28840], R2 ;  /* 0x02884002030075a7 */ /* 0x0002a6000800017f */
[----:B--2---:R-:W-:Y:S05]  /*eed0*/  @!P0 NANOSLEEP.SYNCS 0x989680 ;  /* 0x009896800000895d */ /* 0x004fea0003900000 */
[----:B------:R-:W2:Y:S02]  /*eee0*/  @!P0 SYNCS.PHASECHK.TRANS64 P0, [R3+URZ+0x28840], R2 ;  /* 0x02884002030085a7 */ /* 0x000ea4000800007f */
[----:B--2---:R-:W-:Y:S05]  /*eef0*/  @!P0 BRA `(.L_x_8445) ;  /* 0xfffffffc00ec8947 */ /* 0x004fea000383ffff */
[----:B------:R-:W-:Y:S05]  /*ef00*/  BRA `(.L_x_8515) ;  /* 0xffffffd800d87947 */ /* 0x000fea000383ffff */
.L_x_8451:
[----:B0-----:R-:W-:-:S04]  /*ef10*/  IMAD.U32 R3, RZ, RZ, UR38 ;  /* 0x00000026ff037e24 */ /* 0x001fc8000f8e00ff */
[----:B------:R0:W1:Y:S03]  /*ef20*/  SYNCS.PHASECHK.TRANS64.TRYWAIT P0, [R3+URZ+0x28868], R2 ;  /* 0x02886802030075a7 */ /* 0x000066000800017f */
[----:B-1----:R-:W-:Y:S05]  /*ef30*/  @!P0 NANOSLEEP.SYNCS 0x989680 ;  /* 0x009896800000895d */ /* 0x002fea0003900000 */
[----:B------:R-:W1:Y:S02]  /*ef40*/  @!P0 SYNCS.PHASECHK.TRANS64 P0, [R3+URZ+0x28868], R2 ;  /* 0x02886802030085a7 */ /* 0x000e64000800007f */
[----:B-1----:R-:W-:Y:S05]  /*ef50*/  @!P0 BRA `(.L_x_8451) ;  /* 0xfffffffc00ec8947 */ /* 0x002fea000383ffff */
[----:B------:R-:W-:Y:S05]  /*ef60*/  BRA `(.L_x_8516) ;  /* 0xffffffdc00787947 */ /* 0x000fea000383ffff */
.L_x_8460:
[----:B-1----:R-:W-:-:S04]  /*ef70*/  IMAD.U32 R3, RZ, RZ, UR38 ;  /* 0x00000026ff037e24 */ /* 0x002fc8000f8e00ff */
[----:B------:R1:W2:Y:S03]  /*ef80*/  SYNCS.PHASECHK.TRANS64.TRYWAIT P0, [R3+URZ+0x28848], R2 ;  /* 0x02884802030075a7 */ /* 0x0002a6000800017f */
[----:B--2---:R-:W-:Y:S05]  /*ef90*/  @!P0 NANOSLEEP.SYNCS 0x989680 ;  /* 0x009896800000895d */ /* 0x004fea0003900000 */
[----:B------:R-:W2:Y:S02]  /*efa0*/  @!P0 SYNCS.PHASECHK.TRANS64 P0, [R3+URZ+0x28848], R2 ;  /* 0x02884802030085a7 */ /* 0x000ea4000800007f */
[----:B--2---:R-:W-:Y:S05]  /*efb0*/  @!P0 BRA `(.L_x_8460) ;  /* 0xfffffffc00ec8947 */ /* 0x004fea000383ffff */
[----:B------:R-:W-:Y:S05]  /*efc0*/  BRA `(.L_x_8517) ;  /* 0xffffffe000b47947 */ /* 0x000fea000383ffff */
.L_x_8466:
[----:B0-----:R-:W-:-:S04]  /*efd0*/  IMAD.U32 R3, RZ, RZ, UR38 ;  /* 0x00000026ff037e24 */ /* 0x001fc8000f8e00ff */
[----:B------:R0:W1:Y:S03]  /*efe0*/  SYNCS.PHASECHK.TRANS64.TRYWAIT P0, [R3+URZ+0x28860], R2 ;  /* 0x02886002030075a7 */ /* 0x000066000800017f */
[----:B-1----:R-:W-:Y:S05]  /*eff0*/  @!P0 NANOSLEEP.SYNCS 0x989680 ;  /* 0x009896800000895d */ /* 0x002fea0003900000 */
[----:B------:R-:W1:Y:S02]  /*f000*/  @!P0 SYNCS.PHASECHK.TRANS64 P0, [R3+URZ+0x28860], R2 ;  /* 0x02886002030085a7 */ /* 0x000e64000800007f */
[----:B-1----:R-:W-:Y:S05]  /*f010*/  @!P0 BRA `(.L_x_8466) ;  /* 0xfffffffc00ec8947 */ /* 0x002fea000383ffff */
[----:B------:R-:W-:Y:S05]  /*f020*/  BRA `(.L_x_8518) ;  /* 0xffffffe400507947 */ /* 0x000fea000383ffff */
.L_x_8474:
[----:B0-----:R0:W1:Y:S02]  /*f030*/  SYNCS.PHASECHK.TRANS64.TRYWAIT P0, [R3+URZ+0x28860], R0 ;  /* 0x02886000030075a7 */ /* 0x001064000800017f */
[----:B-1----:R-:W-:Y:S05]  /*f040*/  @!P0 NANOSLEEP.SYNCS 0x989680 ;  /* 0x009896800000895d */ /* 0x002fea0003900000 */
[----:B------:R-:W1:Y:S02]  /*f050*/  @!P0 SYNCS.PHASECHK.TRANS64 P0, [R3+URZ+0x28860], R0 ;  /* 0x02886000030085a7 */ /* 0x000e64000800007f */
[----:B-1----:R-:W-:Y:S05]  /*f060*/  @!P0 BRA `(.L_x_8474) ;  /* 0xfffffffc00f08947 */ /* 0x002fea000383ffff */
[----:B------:R-:W-:Y:S05]  /*f070*/  BRA `(.L_x_8519) ;  /* 0xffffffe800207947 */ /* 0x000fea000383ffff */
.L_x_8479:
[----:B0-----:R0:W1:Y:S02]  /*f080*/  SYNCS.PHASECHK.TRANS64.TRYWAIT P0, [R2+URZ+0x28820], R3 ;  /* 0x02882003020075a7 */ /* 0x001064000800017f */
[----:B-1----:R-:W-:Y:S05]  /*f090*/  @!P0 NANOSLEEP.SYNCS 0x989680 ;  /* 0x009896800000895d */ /* 0x002fea0003900000 */
[----:B------:R-:W1:Y:S02]  /*f0a0*/  @!P0 SYNCS.PHASECHK.TRANS64 P0, [R2+URZ+0x28820], R3 ;  /* 0x02882003020085a7 */ /* 0x000e64000800007f */
[----:B-1----:R-:W-:Y:S05]  /*f0b0*/  @!P0 BRA `(.L_x_8479) ;  /* 0xfffffffc00f08947 */ /* 0x002fea000383ffff */
[----:B------:R-:W-:Y:S05]  /*f0c0*/  BRA `(.L_x_8520) ;  /* 0xffffffe800f07947 */ /* 0x000fea000383ffff */
.L_x_8480:
        /* <DEDUP_REMOVED lines=11> */
.L_x_8522:
[----:B------:R-:W-:Y:S05]  /*f180*/  BSYNC B0 ;  /* 0x0000000000007941 */ /* 0x000fea0003800000 */
.L_x_8521:
[----:B------:R-:W-:Y:S05]  /*f190*/  BRA `(.L_x_8523) ;  /* 0xffffffe800d47947 */ /* 0x000fea000383ffff */
.L_x_8481:
[----:B------:R-:W-:Y:S01]  /*f1a0*/  BSSY B0, `(.L_x_8524) ;  /* 0x0000006000007945 */ /* 0x000fe20003800000 */
[----:B------:R-:W-:-:S07]  /*f1b0*/  IMAD.MOV.U32 R15, RZ, RZ, -0x1 ;  /* 0xffffffffff0f7424 */ /* 0x000fce00078e00ff */
[----:B0-----:R-:W-:Y:S05]  /*f1c0*/  WARPSYNC.COLLECTIVE R15, `(.L_x_8525) ;  /* 0x000000000f0c7348 */ /* 0x001fea0003c00000 */
[----:B------:R-:W-:Y:S02]  /*f1d0*/  ELECT P6, UR62, PT ;  /* 0x00000000003e782f */ /* 0x000fe400038c0000 */
[----:B------:R-:W-:Y:S01]  /*f1e0*/  MOV R14, UR62 ;  /* 0x0000003e000e7c02 */ /* 0x000fe20008000f00 */
[----:B0-----:R-:W-:Y:S10]  /*f1f0*/  ENDCOLLECTIVE ;  /* 0x000000000000791b */ /* 0x001ff40003800000 */
.L_x_8525:
[----:B------:R-:W-:Y:S05]  /*f200*/  BSYNC B0 ;  /* 0x0000000000007941 */ /* 0x000fea0003800000 */
.L_x_8524:
[----:B------:R-:W-:Y:S05]  /*f210*/  BRA `(.L_x_8526) ;  /* 0xffffffe800c87947 */ /* 0x000fea000383ffff */
.L_x_8483:
[----:B0-----:R0:W1:Y:S02]  /*f220*/  SYNCS.PHASECHK.TRANS64.TRYWAIT P0, [R6+URZ], R5 ;  /* 0x00000005060075a7 */ /* 0x001064000800017f */
[----:B-1----:R-:W-:Y:S05]  /*f230*/  @!P0 NANOSLEEP.SYNCS 0x989680 ;  /* 0x009896800000895d */ /* 0x002fea0003900000 */
[----:B------:R-:W1:Y:S02]  /*f240*/  @!P0 SYNCS.PHASECHK.TRANS64 P0, [R6+URZ], R5 ;  /* 0x00000005060085a7 */ /* 0x000e64000800007f */
[----:B-1----:R-:W-:Y:S05]  /*f250*/  @!P0 BRA `(.L_x_8483) ;  /* 0xfffffffc00f08947 */ /* 0x002fea000383ffff */
[----:B------:R-:W-:Y:S05]  /*f260*/  BRA `(.L_x_8527) ;  /* 0xffffffe800fc7947 */ /* 0x000fea000383ffff */
.L_x_8484:
[----:B-1----:R1:W2:Y:S02]  /*f270*/  SYNCS.PHASECHK.TRANS64.TRYWAIT P0, [R3+URZ], R4 ;  /* 0x00000004030075a7 */ /* 0x0022a4000800017f */
[----:B--2---:R-:W-:Y:S05]  /*f280*/  @!P0 NANOSLEEP.SYNCS 0x989680 ;  /* 0x009896800000895d */ /* 0x004fea0003900000 */
[----:B------:R-:W2:Y:S02]  /*f290*/  @!P0 SYNCS.PHASECHK.TRANS64 P0, [R3+URZ], R4 ;  /* 0x00000004030085a7 */ /* 0x000ea4000800007f */
[----:B--2---:R-:W-:Y:S05]  /*f2a0*/  @!P0 BRA `(.L_x_8484) ;  /* 0xfffffffc00f08947 */ /* 0x004fea000383ffff */
[----:B------:R-:W-:Y:S05]  /*f2b0*/  BRA `(.L_x_8528) ;  /* 0xffffffe800f07947 */ /* 0x000fea000383ffff */
.L_x_8486:
[----:B-1----:R1:W2:Y:S02]  /*f2c0*/  SYNCS.PHASECHK.TRANS64.TRYWAIT P0, [R0+URZ], R5 ;  /* 0x00000005000075a7 */ /* 0x0022a4000800017f */
[----:B--2---:R-:W-:Y:S05]  /*f2d0*/  @!P0 NANOSLEEP.SYNCS 0x989680 ;  /* 0x009896800000895d */ /* 0x004fea0003900000 */
[----:B------:R-:W2:Y:S02]  /*f2e0*/  @!P0 SYNCS.PHASECHK.TRANS64 P0, [R0+URZ], R5 ;  /* 0x00000005000085a7 */ /* 0x000ea4000800007f */
[----:B--2---:R-:W-:Y:S05]  /*f2f0*/  @!P0 BRA `(.L_x_8486) ;  /* 0xfffffffc00f08947 */ /* 0x004fea000383ffff */
[----:B------:R-:W-:Y:S05]  /*f300*/  BRA `(.L_x_8529) ;  /* 0xffffffe800f47947 */ /* 0x000fea000383ffff */
.L_x_8530:
        /* <DEDUP_REMOVED lines=15> */
.L_x_14863:


//--------------------- .text._ZN7cutlass13device_kernelIN5flash11enable_sm90INS1_16FlashAttnFwdSm90INS1_25CollectiveMainloopFwdSm90ILi2EN4cute5tupleIJNS5_1CILi1EEES8_S8_EEENS6_IJNS7_ILi128EEESA_SA_EEELi128ENS_6half_tEfNS_4arch4Sm90ELb1ELb0ELb0ELb1ELb0ELb0ELb0ELb1ELb1ELb1ELb1ELb0EEENS1_21CollectiveEpilogueFwdISB_S9_SC_SE_Li256ELb1ELb1ELb1ELb0EEENS1_36VarlenDynamicPersistentTileSchedulerILi128ELi128ELi256ELi128ELb1ELb1ELb1ELb1ELb1ELb1EEEEEEEEEvNT_6ParamsE --------------------------
	.section	.text._ZN7cutlass13device_kernelIN5flash11enable_sm90INS1_16FlashAttnFwdSm90INS1_25CollectiveMainloopFwdSm90ILi2EN4cute5tupleIJNS5_1CILi1EEES8_S8_EEENS6_IJNS7_ILi128EEESA_SA_EEELi128ENS_6half_tEfNS_4arch4Sm90ELb1ELb0ELb0ELb1ELb0ELb0ELb0ELb1ELb1ELb1ELb1ELb0EEENS1_21CollectiveEpilogueFwdISB_S9_SC_SE_Li256ELb1ELb1ELb1ELb0EEENS1_36VarlenDynamicPersistentTileSchedulerILi128ELi128ELi256ELi128ELb1ELb1ELb1ELb1ELb1ELb1EEEEEEEEEvNT_6ParamsE,"ax",@progbits
	.align	128
.text._ZN7cutlass13device_kernelIN5flash11enable_sm90INS1_16FlashAttnFwdSm90INS1_25CollectiveMainloopFwdSm90ILi2EN4cute5tupleIJNS5_1CILi1EEES8_S8_EEENS6_IJNS7_ILi128EEESA_SA_EEELi128ENS_6half_tEfNS_4arch4Sm90ELb1ELb0ELb0ELb1ELb0ELb0ELb0ELb1ELb1ELb1ELb1ELb0EEENS1_21CollectiveEpilogueFwdISB_S9_SC_SE_Li256ELb1ELb1ELb1ELb0EEENS1_36VarlenDynamicPersistentTileSchedulerILi128ELi128ELi256ELi128ELb1ELb1ELb1ELb1ELb1ELb1EEEEEEEEEvNT_6ParamsE:
        .type           _ZN7cutlass13device_kernelIN5flash11enable_sm90INS1_16FlashAttnFwdSm90INS1_25CollectiveMainloopFwdSm90ILi2EN4cute5tupleIJNS5_1CILi1EEES8_S8_EEENS6_IJNS7_ILi128EEESA_SA_EEELi128ENS_6half_tEfNS_4arch4Sm90ELb1ELb0ELb0ELb1ELb0ELb0ELb0ELb1ELb1ELb1ELb1ELb0EEENS1_21CollectiveEpilogueFwdISB_S9_SC_SE_Li256ELb1ELb1ELb1ELb0EEENS1_36VarlenDynamicPersistentTileSchedulerILi128ELi128ELi256ELi128ELb1ELb1ELb1ELb1ELb1ELb1EEEEEEEEEvNT_6ParamsE,@function
        .size           _ZN7cutlass13device_kernelIN5flash11enable_sm90INS1_16FlashAttnFwdSm90INS1_25CollectiveMainloopFwdSm90ILi2EN4cute5tupleIJNS5_1CILi1EEES8_S8_EEENS6_IJNS7_ILi128EEESA_SA_EEELi128ENS_6half_tEfNS_4arch4Sm90ELb1ELb0ELb0ELb1ELb0ELb0ELb0ELb1ELb1ELb1ELb1ELb0EEENS1_21CollectiveEpilogueFwdISB_S9_SC_SE_Li256ELb1ELb1ELb1ELb0EEENS1_36VarlenDynamicPersistentTileSchedulerILi128ELi128ELi256ELi128ELb1ELb1ELb1ELb1ELb1ELb1EEEEEEEEEvNT_6ParamsE,(.L_x_14864 - _ZN7cutlass13device_kernelIN5flash11enable_sm90INS1_16FlashAttnFwdSm90INS1_25CollectiveMainloopFwdSm90ILi2EN4cute5tupleIJNS5_1CILi1EEES8_S8_EEENS6_IJNS7_ILi128EEESA_SA_EEELi128ENS_6half_tEfNS_4arch4Sm90ELb1ELb0ELb0ELb1ELb0ELb0ELb0ELb1ELb1ELb1ELb1ELb0EEENS1_21CollectiveEpilogueFwdISB_S9_SC_SE_Li256ELb1ELb1ELb1ELb0EEENS1_36VarlenDynamicPersistentTileSchedulerILi128ELi128ELi256ELi128ELb1ELb1ELb1ELb1ELb1ELb1EEEEEEEEEvNT_6ParamsE)
        .other          _ZN7cutlass13device_kernelIN5flash11enable_sm90INS1_16FlashAttnFwdSm90INS1_25CollectiveMainloopFwdSm90ILi2EN4cute5tupleIJNS5_1CILi1EEES8_S8_EEENS6_IJNS7_ILi128EEESA_SA_EEELi128ENS_6half_tEfNS_4arch4Sm90ELb1ELb0ELb0ELb1ELb0ELb0ELb0ELb1ELb1ELb1ELb1ELb0EEENS1_21CollectiveEpilogueFwdISB_S9_SC_SE_Li256ELb1ELb1ELb1ELb0EEENS1_36VarlenDynamicPersistentTileSchedulerILi128ELi128ELi256ELi128ELb1ELb1ELb1ELb1ELb1ELb1EEEEEEEEEvNT_6ParamsE,@"STO_CUDA_ENTRY STV_DEFAULT"
_ZN7cutlass13device_kernelIN5flash11enable_sm90INS1_16FlashAttnFwdSm90INS1_25CollectiveMainloopFwdSm90ILi2EN4cute5tupleIJNS5_1CILi1EEES8_S8_EEENS6_IJNS7_ILi128EEESA_SA_EEELi128ENS_6half_tEfNS_4arch4Sm90ELb1ELb0ELb0ELb1ELb0ELb0ELb0ELb1ELb1ELb1ELb1ELb0EEENS1_21CollectiveEpilogueFwdISB_S9_SC_SE_Li256ELb1ELb1ELb1ELb0EEENS1_36VarlenDynamicPersistentTileSchedulerILi128ELi128ELi256ELi128ELb1ELb1ELb1ELb1ELb1ELb1EEEEEEEEEvNT_6ParamsE:
        /* <DEDUP_REMOVED lines=18> */
.L_x_8532:
[----:B------:R-:W-:Y:S05]  /*0120*/  BSYNC B0 ;  /* 0x0000000000007941 */ /* 0x000fea0003800000 */
.L_x_8531:
        /* <DEDUP_REMOVED lines=41> */
.L_x_8533:
        /* <DEDUP_REMOVED lines=22> */
.L_x_8534:
        /* <DEDUP_REMOVED lines=18> */
.L_x_8535:
        /* <DEDUP_REMOVED lines=22> */
.L_x_8536:
        /* <DEDUP_REMOVED lines=22> */
.L_x_8537:
[----:B------:R-:W-:Y:S01]  /*0900*/  PLOP3.LUT P0, PT, PT, PT, UP0, 0x80, 0x0 ;  /* 0x000000000000781c */ /* 0x000fe20003f0f008 */
[----:B------:R-:W-:Y:S01]  /*0910*/  UMOV UR36, 0x1 ;  /* 0x0000000100247882 */ /* 0x000fe20000000000 */
[----:B------:R-:W-:Y:S01]  /*0920*/  NOP ;  /* 0x0000000000007918 */ /* 0x000fe20000000000 */
[----:B------:R-:W-:Y:S01]  /*0930*/  USEL UR36, UR36, 0x2, !UP0 ;  /* 0x0000000224247887 */ /* 0x000fe2000c000000 */
[----:B------:R-:W-:Y:S01]  /*0940*/  ULDC.64 UR50, c[0x0][0x208] ;  /* 0x0000820000327ab9 */ /* 0x000fe20000000a00 */
[----:B012-4-:R-:W-:Y:S08]  /*0950*/  BAR.SYNC.DEFER_BLOCKING 0x0 ;  /* 0x0000000000007b1d */ /* 0x017ff00000010000 */
[----:B------:R-:W-:Y:S05]  /*0960*/  @!P0 BRA `(.L_x_8538) ;  /* 0x000000b800a08947 */ /* 0x000fea0003800000 */
.L_x_8539:
[----:B------:R-:W-:-:S08]  /*0970*/  NOP ;  /* 0x0000000000007918 */ /* 0x000fd00000000000 */
[----:B------:R-:W0:Y:S02]  /*0980*/  USETMAXREG.TRY_ALLOC.CTAPOOL UP0, 0xf0 ;  /* 0x000000f0000079c8 */ /* 0x000e240008000600 */
[----:B0-----:R-:W-:-:S13]  /*0990*/  PLOP3.LUT P0, PT, PT, PT, UP0, 0x80, 0x0 ;  /* 0x000000000000781c */ /* 0x001fda0003f0f008 */
[----:B------:R-:W-:Y:S05]  /*09a0*/  @!P0 BRA `(.L_x_8539) ;  /* 0xfffffffc00f08947 */ /* 0x000fea000383ffff */
[----:B------:R-:W0:Y:S01]  /*09b0*/  S2R R2, SR_TID.X ;  /* 0x0000000000027919 */ /* 0x000e220000002100 */
        /* <DEDUP_REMOVED lines=20> */
[----:B------:R-:W-:Y:S02]  /*0b00*/  UMOV UR46, URZ ;  /* 0x0000003f002e7c82 */ /* 0x000fe40008000000 */
[CC--:B------:R-:W-:Y:S02]  /*0b10*/  LEA.HI R4, R0.reuse, R219.reuse, RZ, 0x5 ;  /* 0x000000db00047211 */ /* 0x0c0fe400078f28ff */
[----:B------:R-:W-:-:S02]  /*0b20*/  LEA.HI R2, R0, R219, RZ, 0x4 ;  /* 0x000000db00027211 */ /* 0x000fc400078f20ff */
[----:B------:R-:W-:Y:S01]  /*0b30*/  LEA.HI R3, R0, R219, RZ, 0x7 ;  /* 0x000000db00037211 */ /* 0x000fe200078f38ff */
[----:B------:R-:W-:Y:S01]  /*0b40*/  IMAD.SHL.U32 R6, R4, 0x20, RZ ;  /* 0x0000002004067824 */ /* 0x000fe200078e00ff */
[----:B------:R-:W-:Y:S02]  /*0b50*/  LOP3.LUT R4, R2, 0x3fffff0, RZ, 0xc0, !PT ;  /* 0x03fffff002047812 */ /* 0x000fe400078ec0ff */
[----:B------:R-:W-:Y:S02]  /*0b60*/  SHF.R.S32.HI R5, RZ, 0x4, R2 ;  /* 0x00000004ff057819 */ /* 0x000fe40000011402 */
[----:B------:R-:W-:Y:S01]  /*0b70*/  LOP3.LUT R7, R6, 0xfffffc00, RZ, 0xc0, !PT ;  /* 0xfffffc0006077812 */ /* 0x000fe200078ec0ff */
[----:B------:R-:W-:Y:S01]  /*0b80*/  IMAD.IADD R4, R219, 0x1, -R4 ;  /* 0x00000001db047824 */ /* 0x000fe200078e0a04 */
[----:B------:R-:W-:Y:S02]  /*0b90*/  LOP3.LUT R198, R3, 0xffffff80, RZ, 0xc0, !PT ;  /* 0xffffff8003c67812 */ /* 0x000fe400078ec0ff */
[----:B------:R-:W-:Y:S01]  /*0ba0*/  LEA.HI R2, R2, R5, RZ, 0x1 ;  /* 0x0000000502027211 */ /* 0x000fe200078f08ff */
[----:B------:R-:W-:Y:S01]  /*0bb0*/  IMAD R7, R4, 0x40, R7 ;  /* 0x0000004004077824 */ /* 0x000fe200078e0207 */
[----:B------:R-:W-:Y:S01]  /*0bc0*/  LEA.HI R4, R0, R219, RZ, 0x2 ;  /* 0x000000db00047211 */ /* 0x000fe200078f10ff */
[----:B------:R-:W-:Y:S01]  /*0bd0*/  IMAD.IADD R198, R219, 0x1, -R198 ;  /* 0x00000001dbc67824 */ /* 0x000fe200078e0ac6 */
[----:B------:R-:W-:-:S02]  /*0be0*/  LOP3.LUT R2, R2, 0x1ffffffe, RZ, 0xc0, !PT ;  /* 0x1ffffffe02027812 */ /* 0x000fc400078ec0ff */
[----:B------:R-:W-:Y:S02]  /*0bf0*/  LOP3.LUT R4, R4, 0xfffffffc, RZ, 0xc0, !PT ;  /* 0xfffffffc04047812 */ /* 0x000fe400078ec0ff */
[----:B------:R-:W-:Y:S01]  /*0c00*/  SHF.R.S32.HI R9, RZ, 0x1f, R198 ;  /* 0x0000001fff097819 */ /* 0x000fe200000114c6 */
[----:B------:R-:W-:Y:S01]  /*0c10*/  IMAD.IADD R2, R5, 0x1, -R2 ;  /* 0x0000000105027824 */ /* 0x000fe200078e0a02 */
[----:B------:R-:W-:Y:S01]  /*0c20*/  LEA.HI R0, R0, R219, RZ, 0x3 ;  /* 0x000000db00007211 */ /* 0x000fe200078f18ff */
[----:B------:R-:W-:Y:S01]  /*0c30*/  IMAD.IADD R4, R219, 0x1, -R4 ;  /* 0x00000001db047824 */ /* 0x000fe200078e0a04 */
[----:B------:R-:W-:Y:S01]  /*0c40*/  LEA.HI R8, R9, R198, RZ, 0x2 ;  /* 0x000000c609087211 */ /* 0x000fe200078f10ff */
[----:B------:R-:W-:Y:S01]  /*0c50*/  IMAD R216, R2, 0x8, R7 ;  /* 0x0000000802d87824 */ /* 0x000fe200078e0207 */
[----:B------:R-:W-:Y:S02]  /*0c60*/  SHF.R.S32.HI R214, RZ, 0x7, R3 ;  /* 0x00000007ffd67819 */ /* 0x000fe40000011403 */
[----:B------:R-:W-:-:S02]  /*0c70*/  LEA.HI R2, R4, R4, RZ, 0x1 ;  /* 0x0000000404027211 */ /* 0x000fc400078f08ff */
[--C-:B------:R-:W-:Y:S02]  /*0c80*/  SHF.R.S32.HI R6, RZ, 0x2, R8.reuse ;  /* 0x00000002ff067819 */ /* 0x100fe40000011408 */
[----:B------:R-:W-:Y:S02]  /*0c90*/  SHF.R.S32.HI R11, RZ, 0x1f, R8 ;  /* 0x0000001fff0b7819 */ /* 0x000fe40000011408 */
[----:B------:R-:W-:Y:S02]  /*0ca0*/  LOP3.LUT R5, R2, 0x1ffffffe, RZ, 0xc0, !PT ;  /* 0x1ffffffe02057812 */ /* 0x000fe400078ec0ff */
[----:B------:R-:W-:Y:S02]  /*0cb0*/  LEA.HI R11, R11, R6, RZ, 0x3 ;  /* 0x000000060b0b7211 */ /* 0x000fe400078f18ff */
[----:B------:R-:W-:Y:S01]  /*0cc0*/  LOP3.LUT R2, R0, 0xfffffff8, RZ, 0xc0, !PT ;  /* 0xfffffff800027812 */ /* 0x000fe200078ec0ff */
[----:B------:R-:W-:Y:S01]  /*0cd0*/  IMAD.IADD R4, R4, 0x1, -R5 ;  /* 0x0000000104047824 */ /* 0x000fe200078e0a05 */
[----:B------:R-:W-:-:S02]  /*0ce0*/  LOP3.LUT R5, R8, 0x7ffffffc, RZ, 0xc0, !PT ;  /* 0x7ffffffc08057812 */ /* 0x000fc400078ec0ff */
        /* <DEDUP_REMOVED lines=13> */
[----:B------:R-:W-:-:S02]  /*0dc0*/  IMAD.IADD R3, R214, 0x1, -R3 ;  /* 0x00000001d6037824 */ /* 0x000fc400078e0a03 */
[----:B------:R-:W-:Y:S02]  /*0dd0*/  VIADD R18, R2, 0x40 ;  /* 0x0000004002127836 */ /* 0x000fe40000000000 */
        /* <DEDUP_REMOVED lines=33> */
.L_x_8597:
[----:B012-4-:R-:W0:Y:S01]  /*0ff0*/  LDC.64 R4, c[0x0][0xc88] ;  /* 0x00032200ff047b82 */ /* 0x017e220000000a00 */
[----:B------:R-:W-:Y:S01]  /*1000*/  ULDC.64 UR8, c[0x0][0xa28] ;  /* 0x00028a0000087ab9 */ /* 0x000fe20000000a00 */
[----:B------:R-:W-:Y:S01]  /*1010*/  ULDC.64 UR10, c[0x0][0xa18] ;  /* 0x00028600000a7ab9 */ /* 0x000fe20000000a00 */
[----:B------:R-:W-:Y:S01]  /*1020*/  ULOP3.LUT UR4, UR6, 0xff000000, URZ, 0xc0, !UPT ;  /* 0xff00000006047892 */ /* 0x000fe2000f8ec03f */
[----:B------:R-:W-:Y:S01]  /*1030*/  ULDC UR7, c[0x0][0x424] ;  /* 0x0001090000077ab9 */ /* 0x000fe20000000800 */
        /* <DEDUP_REMOVED lines=10> */
[----:B------:R-:W-:-:S04]  /*10e0*/  @UP0 ULEA UR8, UP2, UR42, UR8, 0x2 ;  /* 0x000000082a080291 */ /* 0x000fc8000f84103f */
[----:B------:R-:W-:Y:S02]  /*10f0*/  @UP0 ULEA.HI.X UR9, UR42, UR9, UR37, 0x2, UP2 ;  /* 0x000000092a090291 */ /* 0x000fe400090f1425 */
[----:B------:R-:W-:Y:S01]  /*1100*/  @UP1 ULEA UR10, UP0, UR42, UR10, 0x2 ;  /* 0x0000000a2a0a1291 */ /* 0x000fe2000f80103f */
[----:B------:R-:W-:-:S03]  /*1110*/  IMAD.U32 R4, RZ, RZ, UR8 ;  /* 0x00000008ff047e24 */ /* 0x000fc6000f8e00ff */
[----:B------:R-:W-:Y:S01]  /*1120*/  @UP1 ULEA.HI.X UR11, UR42, UR11, UR37, 0x2, UP0 ;  /* 0x0000000b2a0b1291 */ /* 0x000fe200080f1425 */
[----:B------:R-:W-:Y:S01]  /*1130*/  IMAD.U32 R5, RZ, RZ, UR9 ;  /* 0x00000009ff057e24 */ /* 0x000fe2000f8e00ff */
[----:B------:R-:W-:Y:S01]  /*1140*/  ULDC.64 UR8, c[0x0][0x418] ;  /* 0x0001060000087ab9 */ /* 0x000fe20000000a00 */
[----:B------:R-:W-:-:S03]  /*1150*/  IMAD.U32 R6, RZ, RZ, UR10 ;  /* 0x0000000aff067e24 */ /* 0x000fc6000f8e00ff */
[----:B---3--:R-:W-:Y:S01]  /*1160*/  IMAD.U32 R7, RZ, RZ, UR11 ;  /* 0x0000000bff077e24 */ /* 0x008fe2000f8e00ff */
[----:B------:R-:W2:Y:S01]  /*1170*/  @P0 LDG.E R4, desc[UR50][R4.64] ;  /* 0x0000003204040981 */ /* 0x000ea2000c1e1900 */
[----:B------:R-:W-:Y:S01]  /*1180*/  UISETP.NE.U32.AND UP0, UPT, UR8, URZ, UPT ;  /* 0x0000003f0800728c */ /* 0x000fe2000bf05070 */
[----:B------:R-:W-:Y:S02]  /*1190*/  ULDC.64 UR10, c[0x0][0xa20] ;  /* 0x00028800000a7ab9 */ /* 0x000fe40000000a00 */
[----:B------:R-:W3:Y:S01]  /*11a0*/  @P2 LDG.E R6, desc[UR50][R6.64] ;  /* 0x0000003206062981 */ /* 0x000ee2000c1e1900 */
[----:B------:R-:W-:Y:S01]  /*11b0*/  UISETP.NE.AND.EX UP0, UPT, UR9, URZ, UPT, UP0 ;  /* 0x0000003f0900728c */ /* 0x000fe2000bf05300 */
[----:B------:R-:W-:Y:S01]  /*11c0*/  ISETP.NE.U32.AND P1, PT, RZ, UR10, PT ;  /* 0x0000000aff007c0c */ /* 0x000fe2000bf25070 */
[----:B------:R-:W-:Y:S02]  /*11d0*/  ULOP3.LUT UR45, UR6, 0xff0000, URZ, 0xc0, !UPT ;  /* 0x00ff0000062d7892 */ /* 0x000fe4000f8ec03f */
[----:B------:R-:W-:Y:S01]  /*11e0*/  USHF.R.U32.HI UR4, URZ, 0x8, UR4 ;  /* 0x000000083f047899 */ /* 0x000fe20008011604 */
[----:B------:R-:W-:Y:S01]  /*11f0*/  ISETP.NE.AND.EX P1, PT, RZ, UR11, PT, P1 ;  /* 0x0000000bff007c0c */ /* 0x000fe2000bf25310 */
        /* <DEDUP_REMOVED lines=9> */
[----:B-----5:R-:W-:-:S14]  /*1290*/  @P2 BRA `(.L_x_8540) ;  /* 0x0000000000342947 */ /* 0x020fdc0003800000 */
        /* <DEDUP_REMOVED lines=13> */
.L_x_8540:
[----:B------:R-:W-:Y:S05]  /*1370*/  @!P1 BRA `(.L_x_8541) ;  /* 0x00000000001c9947 */ /* 0x000fea0003800000 */
[----:B------:R-:W-:-:S04]  /*1380*/  ULEA UR4, UP0, UR42, UR10, 0x2 ;  /* 0x0000000a2a047291 */ /* 0x000fc8000f80103f */
[----:B------:R-:W-:Y:S02]  /*1390*/  ULEA.HI.X UR6, UR42, UR11, UR37, 0x2, UP0 ;  /* 0x0000000b2a067291 */ /* 0x000fe400080f1425 */
[----:B------:R-:W-:-:S04]  /*13a0*/  IMAD.U32 R4, RZ, RZ, UR4 ;  /* 0x00000004ff047e24 */ /* 0x000fc8000f8e00ff */
[----:B------:R-:W-:-:S05]  /*13b0*/  IMAD.U32 R5, RZ, RZ, UR6 ;  /* 0x00000006ff057e24 */ /* 0x000fca000f8e00ff */
[----:B------:R-:W2:Y:S02]  /*13c0*/  LDG.E R4, desc[UR50][R4.64] ;  /* 0x0000003204047981 */ /* 0x000ea4000c1e1900 */
[----:B--2---:R-:W-:Y:S01]  /*13d0*/  R2UR UR4, R4 ;  /* 0x00000000040472ca */ /* 0x004fe200000e0000 */
[----:B------:R-:W-:-:S14]  /*13e0*/  BRA `(.L_x_8542) ;  /* 0x0000000000347947 */ /* 0x000fdc0003800000 */
.L_x_8541:
        /* <DEDUP_REMOVED lines=13> */
.L_x_8542:
[----:B------:R-:W-:Y:S01]  /*14c0*/  ULDC UR6, c[0x0][0x448] ;  /* 0x0001120000067ab9 */ /* 0x000fe20000000800 */
[----:B------:R-:W-:Y:S02]  /*14d0*/  USHF.L.U32 UR38, UR5, 0x7, URZ ;  /* 0x0000000705267899 */ /* 0x000fe4000800063f */
[----:B------:R-:W-:Y:S02]  /*14e0*/  UISETP.NE.AND UP0, UPT, UR6, 0x1, UPT ;  /* 0x000000010600788c */ /* 0x000fe4000bf05270 */
[----:B------:R-:W-:Y:S02]  /*14f0*/  UIADD3 UR6, UR38, 0x7f, URZ ;  /* 0x0000007f26067890 */ /* 0x000fe4000fffe03f */
[----:B------:R-:W-:Y:S02]  /*1500*/  UIADD3 UR53, -UR53, UR4, URZ ;  /* 0x0000000435357290 */ /* 0x000fe4000fffe13f */
[----:B------:R-:W-:Y:S02]  /*1510*/  ULOP3.LUT UR39, UR45, 0xff, URZ, 0xc0, !UPT ;  /* 0x000000ff2d277892 */ /* 0x000fe4000f8ec03f */
[----:B------:R-:W-:-:S02]  /*1520*/  UIADD3 UR7, UR53, 0x80, -UR54 ;  /* 0x0000008035077890 */ /* 0x000fc4000fffe836 */
[----:B------:R-:W-:Y:S01]  /*1530*/  USHF.R.U32.HI UR45, URZ, 0x10, UR45 ;  /* 0x000000103f2d7899 */ /* 0x000fe2000801162d */
[----:B------:R-:W-:Y:S01]  /*1540*/  @UP0 ULDC UR4, c[0x0][0x44c] ;  /* 0x0001130000040ab9 */ /* 0x000fe20000000800 */
[----:B------:R-:W-:Y:S01]  /*1550*/  @UP0 ULDC UR8, c[0x0][0x450] ;  /* 0x0001140000080ab9 */ /* 0x000fe20000000800 */
[----:B------:R-:W-:Y:S02]  /*1560*/  UIMAD.WIDE.U32 UR4, UR6, UR4, URZ ;  /* 0x00000004060472a5 */ /* 0x000fe4000f8e003f */
[----:B------:R-:W-:Y:S02]  /*1570*/  UIADD3 UR4, UR53, 0x7f, URZ ;  /* 0x0000007f35047890 */ /* 0x000fe4000fffe03f */
[----:B------:R-:W-:Y:S02]  /*1580*/  @UP0 USHF.R.U32.HI UR6, URZ, UR8, UR5 ;  /* 0x000000083f060299 */ /* 0x000fe40008011605 */
[----:B------:R-:W-:Y:S02]  /*1590*/  USHF.R.S32.HI UR5, URZ, 0x1f, UR4 ;  /* 0x0000001f3f057899 */ /* 0x000fe40008011404 */
[----:B------:R-:W-:-:S02]  /*15a0*/  UIADD3 UR6, UR7, UR6, URZ ;  /* 0x0000000607067290 */ /* 0x000fc4000fffe03f */
[----:B------:R-:W-:Y:S02]  /*15b0*/  ULEA.HI UR5, UR5, UR4, URZ, 0x7 ;  /* 0x0000000405057291 */ /* 0x000fe4000f8f383f */
[----:B------:R-:W-:Y:S02]  /*15c0*/  USHF.R.S32.HI UR7, URZ, 0x1f, UR6 ;  /* 0x0000001f3f077899 */ /* 0x000fe40008011406 */
[----:B------:R-:W-:Y:S02]  /*15d0*/  USHF.R.S32.HI UR5, URZ, 0x7, UR5 ;  /* 0x000000073f057899 */ /* 0x000fe40008011405 */
[----:B------:R-:W-:Y:S01]  /*15e0*/  ULEA.HI UR7, UR7, UR6, URZ, 0x7 ;  /* 0x0000000607077291 */ /* 0x000fe2000f8f383f */
[----:B------:R-:W-:-:S03]  /*15f0*/  UMOV UR4, URZ ;  /* 0x0000003f00047c82 */ /* 0x000fc60008000000 */
[----:B------:R-:W-:-:S04]  /*1600*/  USHF.R.S32.HI UR7, URZ, 0x7, UR7 ;  /* 0x000000073f077899 */ /* 0x000fc80008011407 */
[----:B------:R-:W-:-:S04]  /*1610*/  UISETP.LT.AND UP0, UPT, UR5, UR7, UPT ;  /* 0x000000070500728c */ /* 0x000fc8000bf01270 */
[----:B------:R-:W-:-:S04]  /*1620*/  USEL UR9, UR5, UR7, UP0 ;  /* 0x0000000705097287 */ /* 0x000fc80008000000 */
[----:B------:R-:W-:-:S06]  /*1630*/  UISETP.GE.AND UP0, UPT, UR9, 0x1, UPT ;  /* 0x000000010900788c */ /* 0x000fcc000bf06270 */
[----:B------:R-:W-:-:S13]  /*1640*/  PLOP3.LUT P0, PT, PT, PT, UP0, 0x80, 0x0 ;  /* 0x000000000000781c */ /* 0x000fda0003f0f008 */
[----:B------:R-:W-:Y:S05]  /*1650*/  @!P0 BRA `(.L_x_8543) ;  /* 0x0000000000908947 */ /* 0x000fea0003800000 */
[----:B------:R-:W-:Y:S01]  /*1660*/  UISETP.NE.AND UP0, UPT, UR45, URZ, UPT ;  /* 0x0000003f2d00728c */ /* 0x000fe2000bf05270 */
[----:B------:R-:W-:-:S03]  /*1670*/  ULDC UR4, c[0x0][0x9f0] ;  /* 0x00027c0000047ab9 */ /* 0x000fc60000000800 */
        /* <DEDUP_REMOVED lines=34> */
.L_x_8543:
[----:B------:R-:W-:Y:S01]  /*18a0*/  UIMAD UR40, UR39, UR4, URZ ;  /* 0x00000004272872a4 */ /* 0x000fe2000f8e023f */
[----:B------:R-:W-:Y:S01]  /*18b0*/  IMAD.U32 R0, RZ, RZ, UR9 ;  /* 0x00000009ff007e24 */ /* 0x000fe2000f8e00ff */
[----:B------:R-:W-:Y:S01]  /*18c0*/  PLOP3.LUT P0, PT, PT, PT, PT, 0x80, 0x0 ;  /* 0x000000000000781c */ /* 0x000fe20003f0f070 */
[----:B------:R-:W-:Y:S01]  /*18d0*/  IMAD.U32 R3, RZ, RZ, UR4 ;  /* 0x00000004ff037e24 */ /* 0x000fe2000f8e00ff */
[----:B------:R-:W-:Y:S02]  /*18e0*/  CS2R R150, SRZ ;  /* 0x0000000000967805 */ /* 0x000fe4000001ff00 */
[----:B------:R-:W-:Y:S02]  /*18f0*/  CS2R R148, SRZ ;  /* 0x0000000000947805 */ /* 0x000fe4000001ff00 */
[----:B------:R-:W-:Y:S02]  /*1900*/  CS2R R146, SRZ ;  /* 0x0000000000927805 */ /* 0x000fe4000001ff00 */
[----:B------:R-:W-:-:S02]  /*1910*/  CS2R R144, SRZ ;  /* 0x0000000000907805 */ /* 0x000fc4000001ff00 */
[----:B------:R-:W-:Y:S01]  /*1920*/  VIADDMNMX R3, R3, UR40, R0, PT ;  /* 0x0000002803037c46 */ /* 0x000fe2000b800100 */
[----:B------:R-:W-:Y:S01]  /*1930*/  IMAD.MOV.U32 R0, RZ, RZ, RZ ;  /* 0x000000ffff007224 */ /* 0x000fe200078e00ff */
[----:B------:R-:W-:Y:S02]  /*1940*/  CS2R R142, SRZ ;  /* 0x00000000008e7805 */ /* 0x000fe4000001ff00 */
[----:B------:R-:W-:Y:S02]  /*1950*/  CS2R R140, SRZ ;  /* 0x00000000008c7805 */ /* 0x000fe4000001ff00 */
[----:B------:R-:W-:Y:S01]  /*1960*/  R2UR UR58, R3 ;  /* 0x00000000033a72ca */ /* 0x000fe200000e0000 */
[----:B------:R-:W-:Y:S01]  /*1970*/  IMAD.MOV.U32 R3, RZ, RZ, RZ ;  /* 0x000000ffff037224 */ /* 0x000fe200078e00ff */
        /* <DEDUP_REMOVED lines=60> */
.L_x_8545:
        /* <DEDUP_REMOVED lines=9> */
.L_x_8721:
[----:B------:R-:W-:Y:S05]  /*1dd0*/  @!P0 BRA `(.L_x_8547) ;  /* 0x0000000000048947 */ /* 0x000fea0003800000 */
[----:B------:R-:W-:Y:S01]  /*1de0*/  BPT.TRAP 0x1 ;  /* 0x000000040000795c */ /* 0x000fe20000300000 */
.L_x_8547:
[----:B0-----:R-:W-:Y:S02]  /*1df0*/  IMAD.U32 R0, RZ, RZ, UR46 ;  /* 0x0000002eff007e24 */ /* 0x001fe4000f8e00ff */
[----:B------:R-:W-:-:S03]  /*1e00*/  IMAD.U32 R3, RZ, RZ, UR47 ;  /* 0x0000002fff037e24 */ /* 0x000fc6000f8e00ff */
[----:B------:R-:W-:Y:S02]  /*1e10*/  LEA R0, R0, UR41, 0x3 ;  /* 0x0000002900007c11 */ /* 0x000fe4000f8e18ff */
[----:B------:R-:W-:-:S04]  /*1e20*/  SHF.L.U32 R3, R3, 0x1f, RZ ;  /* 0x0000001f03037819 */ /* 0x000fc800000006ff */
[----:B------:R0:W1:Y:S01]  /*1e30*/  SYNCS.PHASECHK.TRANS64.TRYWAIT P2, [R0+URZ+0x28830], R3 ;  /* 0x02883003000075a7 */ /* 0x000062000804017f */
[----:B------:R-:W-:Y:S05]  /*1e40*/  @!P0 BRA `(.L_x_8548) ;  /* 0x0000000000048947 */ /* 0x000fea0003800000 */
[----:B------:R-:W-:Y:S01]  /*1e50*/  BPT.TRAP 0x1 ;  /* 0x000000040000795c */ /* 0x000fe20000300000 */
.L_x_8548:
[----:B------:R-:W2:Y:S02]  /*1e60*/  S2R R4, SR_TID.X ;  /* 0x0000000000047919 */ /* 0x000ea40000002100 */
[----:B--2---:R-:W-:Y:S01]  /*1e70*/  LOP3.LUT P1, RZ, R4, 0x7f, RZ, 0xc0, !PT ;  /* 0x0000007f04ff7812 */ /* 0x004fe2000782c0ff */
[----:B-1----:R-:W-:-:S12]  /*1e80*/  @P2 BRA `(.L_x_8549) ;  /* 0x0000000000082947 */ /* 0x002fd80003800000 */
[----:B------:R-:W1:Y:S02]  /*1e90*/  SYNCS.PHASECHK.TRANS64.TRYWAIT P2, [R0+URZ+0x28830], R3 ;  /* 0x02883003000075a7 */ /* 0x000e64000804017f */
[----:B-1----:R-:W-:Y:S05]  /*1ea0*/  @!P2 BRA `(.L_x_8550) ;  /* 0x0000011000aca947 */ /* 0x002fea0003800000 */
.L_x_8549:
[----:B------:R-:W-:Y:S05]  /*1eb0*/  WARPSYNC.ALL ;  /* 0x0000000000007948 */ /* 0x000fea0003800000 */
[----:B------:R-:W-:Y:S01]  /*1ec0*/  UIADD3 UR4, UR41, 0x18400, URZ ;  /* 0x0001840029047890 */ /* 0x000fe2000fffe03f */
[----:B------:R-:W-:Y:S01]  /*1ed0*/  WARPGROUP.ARRIVE ;  /* 0x00000000000079c5 */ /* 0x000fe20000000000 */
[----:B------:R-:W-:Y:S01]  /*1ee0*/  ULOP3.LUT UR32, UR55, 0x10000, URZ, 0xfc, !UPT ;  /* 0x0001000037207892 */ /* 0x000fe2000f8efc3f */
[----:B01----:R-:W-:Y:S01]  /*1ef0*/  VIADD R3, R17, UR38 ;  /* 0x0000002611037c36 */ /* 0x003fe20008000000 */
[----:B------:R-:W-:Y:S01]  /*1f00*/  USHF.R.U32.HI UR4, URZ, 0x4, UR4 ;  /* 0x000000043f047899 */ /* 0x000fe20008011604 */
[----:B------:R-:W-:Y:S01]  /*1f10*/  IMAD.U32 R9, RZ, RZ, UR54 ;  /* 0x00000036ff097e24 */ /* 0x000fe2000f8e00ff */
[----:B------:R-:W-:Y:S01]  /*1f20*/  UMOV UR33, 0x40000040 ;  /* 0x4000004000217882 */ /* 0x000fe20000000000 */
[----:B------:R-:W-:Y:S01]  /*1f30*/  UMOV UR35, 0x40000040 ;  /* 0x4000004000237882 */ /* 0x000fe20000000000 */
[----:B------:R-:W-:Y:S01]  /*1f40*/  ULOP3.LUT UR4, UR4, 0x3fff, URZ, 0xc0, !UPT ;  /* 0x00003fff04047892 */ /* 0x000fe2000f8ec03f */
[----:B------:R-:W-:Y:S01]  /*1f50*/  @!P1 VIADD R0, R0, 0x28840 ;  /* 0x0002884000009836 */ /* 0x000fe20000000000 */
[----:B------:R-:W-:Y:S01]  /*1f60*/  UMOV UR5, 0x40000040 ;  /* 0x4000004000057882 */ /* 0x000fe20000000000 */
[----:B------:R-:W-:Y:S01]  /*1f70*/  UMOV UR7, 0x40000040 ;  /* 0x4000004000077882 */ /* 0x000fe20000000000 */
[----:B------:R-:W-:Y:S01]  /*1f80*/  ULOP3.LUT UR52, UR4, 0x10000, URZ, 0xfc, !UPT ;  /* 0x0001000004347892 */ /* 0x000fe2000f8efc3f */
[----:B------:R-:W-:Y:S01]  /*1f90*/  CS2R R150, SRZ ;  /* 0x0000000000967805 */ /* 0x000fe2000001ff00 */
[----:B------:R-:W-:Y:S01]  /*1fa0*/  UIADD3 UR4, UR32, 0x2, URZ ;  /* 0x0000000220047890 */ /* 0x000fe2000fffe03f */
[----:B------:R-:W-:Y:S01]  /*1fb0*/  @!P1 PRMT R0, RZ, 0x654, R0 ;  /* 0x00000654ff009816 */ /* 0x000fe20000000000 */
[----:B------:R-:W-:Y:S01]  /*1fc0*/  ULEA UR34, UR46, UR52, 0xb ;  /* 0x000000342e227291 */ /* 0x000fe2000f8e583f */
[----:B------:R-:W-:Y:S01]  /*1fd0*/  CS2R R148, SRZ ;  /* 0x0000000000947805 */ /* 0x000fe2000001ff00 */
[----:B------:R-:W-:Y:S01]  /*1fe0*/  UIADD3 UR8, UR32, 0x4, URZ ;  /* 0x0000000420087890 */ /* 0x000fe2000fffe03f */
[----:B------:R-:W-:Y:S01]  /*1ff0*/  CS2R R146, SRZ ;  /* 0x0000000000927805 */ /* 0x000fe2000001ff00 */
[----:B------:R-:W-:Y:S01]  /*2000*/  UIADD3 UR6, UR34, 0x2, URZ ;  /* 0x0000000222067890 */ /* 0x000fe2000fffe03f */
[----:B------:R-:W-:Y:S01]  /*2010*/  CS2R R144, SRZ ;  /* 0x0000000000907805 */ /* 0x000fe2000001ff00 */
[----:B------:R-:W-:Y:S01]  /*2020*/  UIADD3 UR10, UR34, 0x4, URZ ;  /* 0x00000004220a7890 */ /* 0x000fe2000fffe03f */
[----:B------:R-:W-:Y:S01]  /*2030*/  CS2R R142, SRZ ;  /* 0x00000000008e7805 */ /* 0x000fe2000001ff00 */
[----:B------:R-:W-:Y:S01]  /*2040*/  UMOV UR9, 0x40000040 ;  /* 0x4000004000097882 */ /* 0x000fe20000000000 */
[----:B------:R-:W-:Y:S01]  /*2050*/  HGMMA.64x128x16.F32 R24, gdesc[UR32], RZ, !UPT, gsb0 ;  /* 0x01e00000201879f0 */ /* 0x000fe2000c0008ff */
        /* <DEDUP_REMOVED lines=44> */
[----:B------:R-:W-:-:S02]  /*2320*/  WARPGROUP.DEPBAR.LE gsb0, 0x0 ;  /* 0x00008000000079c5 */ /* 0x000fc40000010000 */
[----:B------:R-:W-:-:S06]  /*2330*/  WARPGROUP.ARRIVE ;  /* 0x00000000000079c5 */ /* 0x000fcc0000000000 */
[----:B------:R-:W-:Y:S01]  /*2340*/  HGMMA.64x128x16.F32 R24, gdesc[UR4], R24, gsb0 ;  /* 0x01e00000041879f0 */ /* 0x000fe20008000818 */
[----:B------:R-:W-:Y:S02]  /*2350*/  ULDC UR6, c[0x0][0x448] ;  /* 0x0001120000067ab9 */ /* 0x000fe40000000800 */
[----:B------:R-:W-:-:S06]  /*2360*/  UISETP.NE.AND UP0, UPT, UR6, 0x1, UPT ;  /* 0x000000010600788c */ /* 0x000fcc000bf05270 */
[----:B------:R-:W-:-:S05]  /*2370*/  PLOP3.LUT P2, PT, PT, PT, UP0, 0x80, 0x0 ;  /* 0x000000000000781c */ /* 0x000fca0003f4f008 */
[----:B------:R-:W-:-:S08]  /*2380*/  @UP0 ULDC UR6, c[0x0][0x44c] ;  /* 0x0001130000060ab9 */ /* 0x000fd00000000800 */
[----:B------:R-:W-:Y:S01]  /*2390*/  @P2 IMAD.HI.U32 R4, R3, UR6, RZ ;  /* 0x0000000603042c27 */ /* 0x000fe2000f8e00ff */
[----:B------:R-:W-:-:S04]  /*23a0*/  @UP0 ULDC UR6, c[0x0][0x450] ;  /* 0x0001140000060ab9 */ /* 0x000fc80000000800 */
[----:B------:R-:W-:Y:S01]  /*23b0*/  @P2 SHF.R.U32.HI R3, RZ, UR6, R4 ;  /* 0x00000006ff032c19 */ /* 0x000fe20008011604 */
[----:B------:R-:W-:Y:S02]  /*23c0*/  UMOV UR6, 0xffffff80 ;  /* 0xffffff8000067882 */ /* 0x000fe40000000000 */
[----:B------:R-:W-:Y:S02]  /*23d0*/  UIMAD UR6, UR58, UR6, 0x80 ;  /* 0x000000803a0674a4 */ /* 0x000fe4000f8e0206 */
[----:B------:R-:W0:Y:S01]  /*23e0*/  SHFL.IDX PT, R7, R3, 0x1, 0x1c1f ;  /* 0x003c1f0003077f89 */ /* 0x000e2200000e0000 */
[----:B------:R-:W-:-:S03]  /*23f0*/  UIADD3 UR58, UR58, -0x2, URZ ;  /* 0xfffffffe3a3a7890 */ /* 0x000fc6000fffe03f */
[----:B------:R-:W-:Y:S01]  /*2400*/  IMAD.U32 R5, RZ, RZ, UR6 ;  /* 0x00000006ff057e24 */ /* 0x000fe2000f8e00ff */
[----:B------:R-:W1:Y:S01]  /*2410*/  SHFL.IDX PT, R3, R3, RZ, 0x1c1f ;  /* 0x001c1fff03037589 */ /* 0x000e6200000e0000 */
[----:B------:R-:W-:Y:S02]  /*2420*/  @UP0 ULDC UR6, c[0x0][0x44c] ;  /* 0x0001130000060ab9 */ /* 0x000fe40000000800 */
[----:B------:R-:W-:Y:S01]  /*2430*/  UIMAD.WIDE.U32 UR6, UR38, UR6, URZ ;  /* 0x00000006260672a5 */ /* 0x000fe2000f8e003f */
[C-C-:B------:R-:W-:Y:S02]  /*2440*/  IADD3 R4, -R16.reuse, 0x1, R5.reuse ;  /* 0x0000000110047810 */ /* 0x140fe40007ffe105 */
[----:B------:R-:W-:Y:S02]  /*2450*/  IADD3 R5, -R16, UR53, R5 ;  /* 0x0000003510057c10 */ /* 0x000fe4000fffe105 */
[----:B------:R-:W-:-:S04]  /*2460*/  IADD3 R6, -R9, UR53, R4 ;  /* 0x0000003509067c10 */ /* 0x000fc8000fffe104 */
[----:B0-----:R-:W-:-:S04]  /*2470*/  VIADDMNMX R7, R7, R6, R5, PT ;  /* 0x0000000607077246 */ /* 0x001fc80003800105 */
[C---:B------:R-:W-:Y:S02]  /*2480*/  ISETP.GT.AND P3, PT, R7.reuse, RZ, PT ;  /* 0x000000ff0700720c */ /* 0x040fe40003f64270 */
[C---:B------:R-:W-:Y:S02]  /*2490*/  ISETP.GT.AND P4, PT, R7.reuse, 0x1, PT ;  /* 0x000000010700780c */ /* 0x040fe40003f84270 */
[----:B------:R-:W-:Y:S02]  /*24a0*/  ISETP.GT.AND P5, PT, R7, 0x8, PT ;  /* 0x000000080700780c */ /* 0x000fe40003fa4270 */
[----:B-1----:R-:W-:Y:S01]  /*24b0*/  VIADDMNMX R5, R3, R6, R5, PT ;  /* 0x0000000603057246 */ /* 0x002fe20003800105 */
[----:B------:R-:W-:Y:S02]  /*24c0*/  WARPGROUP.DEPBAR.LE gsb0, 0x0 ;  /* 0x00008000000079c5 */ /* 0x000fe40000010000 */
[----:B------:R-:W-:-:S06]  /*24d0*/  WARPGROUP.ARRIVE ;  /* 0x00000000000079c5 */ /* 0x000fcc0000000000 */
[----:B------:R-:W-:Y:S01]  /*24e0*/  HGMMA.64x128x16.F32 R24, gdesc[UR8], R24, gsb0 ;  /* 0x01e00000081879f0 */ /* 0x000fe20008000818 */
[----:B------:R-:W-:Y:S01]  /*24f0*/  ULDC UR10, c[0x0][0x988] ;  /* 0x00026200000a7ab9 */ /* 0x000fe20000000800 */
[----:B------:R-:W-:Y:S01]  /*2500*/  UMOV UR11, UR38 ;  /* 0x00000026000b7c82 */ /* 0x000fe20008000000 */
[----:B------:R-:W-:Y:S02]  /*2510*/  WARPGROUP.DEPBAR.LE gsb0, 0x0 ;  /* 0x00008000000079c5 */ /* 0x000fe40000010000 */
[----:B------:R-:W-:-:S07]  /*2520*/  WARPGROUP.ARRIVE ;  /* 0x00000000000079c5 */ /* 0x000fce0000000000 */
[----:B------:R-:W-:Y:S01]  /*2530*/  HGMMA.64x128x16.F32 R24, gdesc[UR12], R24, gsb0 ;  /* 0x01e000000c1879f0 */ /* 0x000fe20008000818 */
[----:B------:R-:W-:Y:S02]  /*2540*/  @UP0 ULDC UR14, c[0x0][0x450] ;  /* 0x00011400000e0ab9 */ /* 0x000fe40000000800 */
[----:B------:R-:W-:-:S04]  /*2550*/  @UP0 USHF.R.U32.HI UR11, URZ, UR14, UR7 ;  /* 0x0000000e3f0b0299 */ /* 0x000fc80008011607 */
[----:B------:R-:W-:-:S04]  /*2560*/  UIADD3 UR6, UR11, UR53, -UR54 ;  /* 0x000000350b067290 */ /* 0x000fc8000fffe836 */
[----:B------:R-:W-:-:S04]  /*2570*/  USHF.R.S32.HI UR7, URZ, 0x1f, UR6 ;  /* 0x0000001f3f077899 */ /* 0x000fc80008011406 */
[----:B------:R-:W-:-:S04]  /*2580*/  ULEA.HI UR7, UR7, UR6, URZ, 0x7 ;  /* 0x0000000607077291 */ /* 0x000fc8000f8f383f */
[----:B------:R-:W-:-:S04]  /*2590*/  USHF.R.S32.HI UR7, URZ, 0x7, UR7 ;  /* 0x000000073f077899 */ /* 0x000fc80008011407 */
[----:B------:R-:W-:-:S04]  /*25a0*/  UISETP.LT.AND UP1, UPT, UR40, UR7, UPT ;  /* 0x000000072800728c */ /* 0x000fc8000bf21270 */
[----:B------:R-:W-:-:S04]  /*25b0*/  USEL UR56, UR40, UR7, !UP1 ;  /* 0x0000000728387287 */ /* 0x000fc8000c800000 */
[----:B------:R-:W-:Y:S01]  /*25c0*/  UISETP.GE.AND UP1, UPT, UR58, UR56, UPT ;  /* 0x000000383a00728c */ /* 0x000fe2000bf26270 */
        /* <DEDUP_REMOVED lines=13> */
[----:B------:R-:W-:Y:S01]  /*26a0*/  FSEL R9, R26, -INF , P3 ;  /* 0xff8000001a097808 */ /* 0x000fe20001800000 */
[----:B------:R0:W-:Y:S01]  /*26b0*/  @!P1 SYNCS.ARRIVE.TRANS64.RED.A1T0 RZ, [R0+URZ], RZ ;  /* 0x000000ff00ff99a7 */ /* 0x0001e2000810043f */
[----:B------:R-:W-:Y:S02]  /*26c0*/  FSEL R27, R27, -INF , P4 ;  /* 0xff8000001b1b7808 */ /* 0x000fe40002000000 */
        /* <DEDUP_REMOVED lines=88> */
[----:B------:R-:W-:Y:S02]  /*2c50*/  FMNMX.FTZ R4, R86, R7, !PT ;  /* 0x0000000756047209 */ /* 0x000fe40007810000 */
[----:B------:R-:W-:Y:S02]  /*2c60*/  ISETP.GT.AND P4, PT, R5, 0x1, PT ;  /* 0x000000010500780c */ /* 0x000fe40003f84270 */
[----:B------:R-:W-:Y:S02]  /*2c70*/  FMNMX.FTZ R7, R87, R4, !PT ;  /* 0x0000000457077209 */ /* 0x000fe40007810000 */
[----:B------:R-:W-:-:S02]  /*2c80*/  ISETP.GT.AND P5, PT, R5, 0x8, PT ;  /* 0x000000080500780c */ /* 0x000fc40003fa4270 */
[----:B------:R-:W-:Y:S01]  /*2c90*/  FSEL R30, R25, -INF , P4 ;  /* 0xff800000191e7808 */ /* 0x000fe20002000000 */
[----:B------:R-:W1:Y:S01]  /*2ca0*/  SHFL.BFLY PT, R4, R7, 0x2, 0x1f ;  /* 0x0c401f0007047f89 */ /* 0x000e6200000e0000 */
[----:B------:R-:W-:Y:S02]  /*2cb0*/  FSEL R28, R28, -INF , P5 ;  /* 0xff8000001c1c7808 */ /* 0x000fe40002800000 */
[----:B------:R-:W-:-:S04]  /*2cc0*/  ISETP.GT.AND P4, PT, R5, 0x10, PT ;  /* 0x000000100500780c */ /* 0x000fc80003f84270 */
[----:B------:R-:W-:Y:S02]  /*2cd0*/  FSEL R32, R32, -INF , P4 ;  /* 0xff80000020207808 */ /* 0x000fe40002000000 */
[----:B------:R-:W-:-:S04]  /*2ce0*/  ISETP.GT.AND P4, PT, R5, 0x18, PT ;  /* 0x000000180500780c */ /* 0x000fc80003f84270 */
[----:B------:R-:W-:Y:S02]  /*2cf0*/  FSEL R36, R36, -INF , P4 ;  /* 0xff80000024247808 */ /* 0x000fe40002000000 */
[----:B------:R-:W-:Y:S02]  /*2d00*/  ISETP.GT.AND P4, PT, R5, 0x20, PT ;  /* 0x000000200500780c */ /* 0x000fe40003f84270 */
[----:B-1----:R-:W-:-:S05]  /*2d10*/  FMNMX.FTZ R8, R7, R4, !PT ;  /* 0x0000000407087209 */ /* 0x002fca0007810000 */
[----:B------:R-:W1:Y:S02]  /*2d20*/  SHFL.BFLY PT, R21, R8, 0x1, 0x1f ;  /* 0x0c201f0008157f89 */ /* 0x000e6400000e0000 */
[----:B-1----:R-:W-:-:S04]  /*2d30*/  FMNMX.FTZ R4, R8, R21, !PT ;  /* 0x0000001508047209 */ /* 0x002fc80007810000 */
[C---:B------:R-:W-:Y:S01]  /*2d40*/  FSETP.NEU.FTZ.AND P3, PT, R4.reuse, -INF , PT ;  /* 0xff8000000400780b */ /* 0x040fe20003f7d000 */
[----:B------:R-:W-:-:S05]  /*2d50*/  FMUL.FTZ R26, R4, UR10 ;  /* 0x0000000a041a7c20 */ /* 0x000fca0008410000 */
[----:B------:R-:W-:Y:S02]  /*2d60*/  FSEL R26, R26, RZ, P3 ;  /* 0x000000ff1a1a7208 */ /* 0x000fe40001800000 */
[----:B------:R-:W-:-:S03]  /*2d70*/  ISETP.GT.AND P3, PT, R5, RZ, PT ;  /* 0x000000ff0500720c */ /* 0x000fc60003f64270 */
        /* <DEDUP_REMOVED lines=26> */
[----:B------:R-:W2:Y:S01]  /*2f20*/  MUFU.EX2 R183, R183 ;  /* 0x000000b700b77308 */ /* 0x000ea20000000800 */
[----:B------:R-:W-:Y:S01]  /*2f30*/  ISETP.GT.AND P3, PT, R5, 0x21, PT ;  /* 0x000000210500780c */ /* 0x000fe20003f64270 */
[--C-:B------:R-:W-:Y:S01]  /*2f40*/  FFMA.FTZ R47, R47, UR10, -R26.reuse ;  /* 0x0000000a2f2f7c23 */ /* 0x100fe2000801081a */
[----:B------:R-:W-:Y:S01]  /*2f50*/  FSEL R13, R40, -INF , P4 ;  /* 0xff800000280d7808 */ /* 0x000fe20002000000 */
[--C-:B------:R-:W-:Y:S01]  /*2f60*/  FFMA.FTZ R169, R93, UR10, -R26.reuse ;  /* 0x0000000a5da97c23 */ /* 0x100fe2000801081a */
[----:B------:R-:W-:Y:S01]  /*2f70*/  FMNMX.FTZ R12, R37, R12, !PT ;  /* 0x0000000c250c7209 */ /* 0x000fe20007810000 */
[--C-:B------:R-:W-:Y:S01]  /*2f80*/  FFMA.FTZ R51, R51, UR10, -R26.reuse ;  /* 0x0000000a33337c23 */ /* 0x100fe2000801081a */
[----:B------:R-:W-:Y:S01]  /*2f90*/  ISETP.GT.AND P4, PT, R5, 0x28, PT ;  /* 0x000000280500780c */ /* 0x000fe20003f84270 */
[----:B------:R-:W3:Y:S01]  /*2fa0*/  MUFU.EX2 R8, R8 ;  /* 0x0000000800087308 */ /* 0x000ee20000000800 */
[----:B------:R-:W-:Y:S01]  /*2fb0*/  FSEL R41, R41, -INF , P3 ;  /* 0xff80000029297808 */ /* 0x000fe20001800000 */
[--C-:B------:R-:W-:Y:S01]  /*2fc0*/  FFMA.FTZ R171, R95, UR10, -R26.reuse ;  /* 0x0000000a5fab7c23 */ /* 0x100fe2000801081a */
[----:B------:R-:W-:Y:S01]  /*2fd0*/  FMNMX.FTZ R12, R13, R12, !PT ;  /* 0x0000000c0d0c7209 */ /* 0x000fe20007810000 */
[--C-:B------:R-:W-:Y:S01]  /*2fe0*/  FFMA.FTZ R55, R55, UR10, -R26.reuse ;  /* 0x0000000a37377c23 */ /* 0x100fe2000801081a */
[----:B------:R-:W-:Y:S01]  /*2ff0*/  ISETP.GT.AND P3, PT, R5, 0x29, PT ;  /* 0x000000290500780c */ /* 0x000fe20003f64270 */
[--C-:B------:R-:W-:Y:S01]  /*3000*/  FFMA.FTZ R153, R58, UR10, -R26.reuse ;  /* 0x0000000a3a997c23 */ /* 0x100fe2000801081a */
[----:B------:R-:W-:Y:S01]  /*3010*/  FSEL R15, R44, -INF , P4 ;  /* 0xff8000002c0f7808 */ /* 0x000fe20002000000 */
[----:B------:R-:W4:Y:S01]  /*3020*/  MUFU.EX2 R177, R177 ;  /* 0x000000b100b17308 */ /* 0x000f220000000800 */
[----:B------:R-:W-:Y:S01]  /*3030*/  FMNMX.FTZ R14, R41, R12, !PT ;  /* 0x0000000c290e7209 */ /* 0x000fe20007810000 */
[--C-:B------:R-:W-:Y:S01]  /*3040*/  FFMA.FTZ R59, R59, UR10, -R26.reuse ;  /* 0x0000000a3b3b7c23 */ /* 0x100fe2000801081a */
[----:B------:R-:W-:Y:S01]  /*3050*/  ISETP.GT.AND P4, PT, R5, 0x30, PT ;  /* 0x000000300500780c */ /* 0x000fe20003f84270 */
[--C-:B------:R-:W-:Y:S01]  /*3060*/  FFMA.FTZ R155, R62, UR10, -R26.reuse ;  /* 0x0000000a3e9b7c23 */ /* 0x100fe2000801081a */
[----:B------:R-:W-:Y:S01]  /*3070*/  FSEL R45, R45, -INF , P3 ;  /* 0xff8000002d2d7808 */ /* 0x000fe20001800000 */
[--C-:B------:R-:W-:Y:S01]  /*3080*/  FFMA.FTZ R157, R66, UR10, -R26.reuse ;  /* 0x0000000a429d7c23 */ /* 0x100fe2000801081a */
[----:B------:R-:W-:Y:S01]  /*3090*/  FMNMX.FTZ R14, R15, R14, !PT ;  /* 0x0000000e0f0e7209 */ /* 0x000fe20007810000 */
[----:B------:R-:W5:Y:S01]  /*30a0*/  MUFU.EX2 R10, R35 ;  /* 0x00000023000a7308 */ /* 0x000f620000000800 */
[----:B------:R-:W-:Y:S01]  /*30b0*/  ISETP.GT.AND P3, PT, R5, 0x31, PT ;  /* 0x000000310500780c */ /* 0x000fe20003f64270 */
[--C-:B------:R-:W-:Y:S01]  /*30c0*/  FFMA.FTZ R42, R67, UR10, -R26.reuse ;  /* 0x0000000a432a7c23 */ /* 0x100fe2000801081a */
[----:B------:R-:W-:Y:S01]  /*30d0*/  FSEL R21, R48, -INF , P4 ;  /* 0xff80000030157808 */ /* 0x000fe20002000000 */
[--C-:B------:R-:W-:Y:S01]  /*30e0*/  FFMA.FTZ R159, R70, UR10, -R26.reuse ;  /* 0x0000000a469f7c23 */ /* 0x100fe2000801081a */
[----:B------:R-:W-:Y:S01]  /*30f0*/  FMNMX.FTZ R14, R45, R14, !PT ;  /* 0x0000000e2d0e7209 */ /* 0x000fe20007810000 */
[--C-:B------:R-:W-:Y:S01]  /*3100*/  FFMA.FTZ R44, R71, UR10, -R26.reuse ;  /* 0x0000000a472c7c23 */ /* 0x100fe2000801081a */
[----:B------:R-:W-:Y:S01]  /*3110*/  ISETP.GT.AND P4, PT, R5, 0x38, PT ;  /* 0x000000380500780c */ /* 0x000fe20003f84270 */
[----:B------:R-:W0:Y:S01]  /*3120*/  MUFU.EX2 R179, R179 ;  /* 0x000000b300b37308 */ /* 0x000e220000000800 */
[----:B------:R-:W-:Y:S01]  /*3130*/  FSEL R49, R49, -INF , P3 ;  /* 0xff80000031317808 */ /* 0x000fe20001800000 */
[--C-:B------:R-:W-:Y:S01]  /*3140*/  FFMA.FTZ R161, R74, UR10, -R26.reuse ;  /* 0x0000000a4aa17c23 */ /* 0x100fe2000801081a */
[----:B------:R-:W-:Y:S01]  /*3150*/  FMNMX.FTZ R14, R21, R14, !PT ;  /* 0x0000000e150e7209 */ /* 0x000fe20007810000 */
[--C-:B------:R-:W-:Y:S01]  /*3160*/  FFMA.FTZ R163, R78, UR10, -R26.reuse ;  /* 0x0000000a4ea37c23 */ /* 0x100fe2000801081a */
[----:B------:R-:W-:Y:S01]  /*3170*/  ISETP.GT.AND P3, PT, R5, 0x39, PT ;  /* 0x000000390500780c */ /* 0x000fe20003f64270 */
[--C-:B------:R-:W-:Y:S01]  /*3180*/  FFMA.FTZ R48, R79, UR10, -R26.reuse ;  /* 0x0000000a4f307c23 */ /* 0x100fe2000801081a */
[----:B------:R-:W-:Y:S01]  /*3190*/  FSEL R52, R52, -INF , P4 ;  /* 0xff80000034347808 */ /* 0x000fe20002000000 */
[----:B------:R-:W0:Y:S01]  /*31a0*/  MUFU.EX2 R12, R39 ;  /* 0x00000027000c7308 */ /* 0x000e220000000800 */
[----:B------:R-:W-:Y:S01]  /*31b0*/  FMNMX.FTZ R7, R49, R14, !PT ;  /* 0x0000000e31077209 */ /* 0x000fe20007810000 */
[--C-:B------:R-:W-:Y:S01]  /*31c0*/  FFMA.FTZ R165, R82, UR10, -R26.reuse ;  /* 0x0000000a52a57c23 */ /* 0x100fe2000801081a */
[----:B------:R-:W-:Y:S01]  /*31d0*/  ISETP.GT.AND P4, PT, R5, 0x40, PT ;  /* 0x000000400500780c */ /* 0x000fe20003f84270 */
[--C-:B------:R-:W-:Y:S01]  /*31e0*/  FFMA.FTZ R83, R83, UR10, -R26.reuse ;  /* 0x0000000a53537c23 */ /* 0x100fe2000801081a */
[----:B------:R-:W-:Y:S01]  /*31f0*/  FSEL R53, R53, -INF , P3 ;  /* 0xff80000035357808 */ /* 0x000fe20001800000 */
[----:B------:R-:W-:Y:S01]  /*3200*/  FFMA.FTZ R167, R86, UR10, -R26 ;  /* 0x0000000a56a77c23 */ /* 0x000fe2000801081a */
[----:B------:R-:W-:Y:S01]  /*3210*/  FMNMX.FTZ R20, R52, R7, !PT ;  /* 0x0000000734147209 */ /* 0x000fe20007810000 */
[----:B------:R-:W-:Y:S01]  /*3220*/  MUFU.EX2 R173, R173 ;  /* 0x000000ad00ad7308 */ /* 0x000fe20000000800 */
[----:B------:R-:W-:-:S02]  /*3230*/  ISETP.GT.AND P3, PT, R5, 0x41, PT ;  /* 0x000000410500780c */ /* 0x000fc40003f64270 */
[----:B------:R-:W-:Y:S02]  /*3240*/  CS2R R94, SRZ ;  /* 0x00000000005e7805 */ /* 0x000fe4000001ff00 */
[----:B------:R-:W-:Y:S02]  /*3250*/  FSEL R56, R56, -INF , P4 ;  /* 0xff80000038387808 */ /* 0x000fe40002000000 */
[----:B------:R-:W-:Y:S02]  /*3260*/  CS2R R92, SRZ ;  /* 0x00000000005c7805 */ /* 0x000fe4000001ff00 */
[----:B------:R-:W-:Y:S02]  /*3270*/  FMNMX.FTZ R7, R53, R20, !PT ;  /* 0x0000001435077209 */ /* 0x000fe40007810000 */
[----:B------:R-:W-:Y:S02]  /*3280*/  CS2R R90, SRZ ;  /* 0x00000000005a7805 */ /* 0x000fe4000001ff00 */
[----:B------:R-:W-:Y:S01]  /*3290*/  ISETP.GT.AND P4, PT, R5, 0x48, PT ;  /* 0x000000480500780c */ /* 0x000fe20003f84270 */
[----:B------:R-:W-:Y:S01]  /*32a0*/  MUFU.EX2 R14, R43 ;  /* 0x0000002b000e7308 */ /* 0x000fe20000000800 */
[----:B------:R-:W-:-:S02]  /*32b0*/  FSEL R57, R57, -INF , P3 ;  /* 0xff80000039397808 */ /* 0x000fc40001800000 */
[----:B------:R-:W-:Y:S02]  /*32c0*/  CS2R R88, SRZ ;  /* 0x0000000000587805 */ /* 0x000fe4000001ff00 */
[----:B------:R-:W-:Y:S02]  /*32d0*/  FMNMX.FTZ R20, R56, R7, !PT ;  /* 0x0000000738147209 */ /* 0x000fe40007810000 */
[----:B------:R-:W-:Y:S02]  /*32e0*/  ISETP.GT.AND P3, PT, R5, 0x49, PT ;  /* 0x000000490500780c */ /* 0x000fe40003f64270 */
[----:B------:R-:W-:Y:S01]  /*32f0*/  FSEL R60, R60, -INF , P4 ;  /* 0xff8000003c3c7808 */ /* 0x000fe20002000000 */
[----:B------:R-:W-:Y:S01]  /*3300*/  MUFU.EX2 R175, R175 ;  /* 0x000000af00af7308 */ /* 0x000fe20000000800 */
[----:B------:R-:W-:Y:S02]  /*3310*/  FMNMX.FTZ R7, R57, R20, !PT ;  /* 0x0000001439077209 */ /* 0x000fe40007810000 */
[----:B------:R-:W-:-:S02]  /*3320*/  ISETP.GT.AND P4, PT, R5, 0x50, PT ;  /* 0x000000500500780c */ /* 0x000fc40003f84270 */
[----:B------:R-:W-:Y:S02]  /*3330*/  FSEL R61, R61, -INF , P3 ;  /* 0xff8000003d3d7808 */ /* 0x000fe40001800000 */
[----:B------:R-:W-:Y:S01]  /*3340*/  FMNMX.FTZ R24, R60, R7, !PT ;  /* 0x000000073c187209 */ /* 0x000fe20007810000 */
[----:B------:R-:W-:Y:S01]  /*3350*/  MUFU.EX2 R20, R47 ;  /* 0x0000002f00147308 */ /* 0x000fe20000000800 */
[----:B------:R-:W-:Y:S02]  /*3360*/  ISETP.GT.AND P3, PT, R5, 0x51, PT ;  /* 0x000000510500780c */ /* 0x000fe40003f64270 */
[----:B------:R-:W-:Y:S02]  /*3370*/  FSEL R64, R64, -INF , P4 ;  /* 0xff80000040407808 */ /* 0x000fe40002000000 */
[----:B------:R-:W-:Y:S02]  /*3380*/  FMNMX.FTZ R7, R61, R24, !PT ;  /* 0x000000183d077209 */ /* 0x000fe40007810000 */
[----:B------:R-:W-:Y:S01]  /*3390*/  ISETP.GT.AND P4, PT, R5, 0x58, PT ;  /* 0x000000580500780c */ /* 0x000fe20003f84270 */
[----:B------:R-:W-:Y:S01]  /*33a0*/  MUFU.EX2 R169, R169 ;  /* 0x000000a900a97308 */ /* 0x000fe20000000800 */
[----:B------:R-:W-:-:S02]  /*33b0*/  FSEL R65, R65, -INF , P3 ;  /* 0xff80000041417808 */ /* 0x000fc40001800000 */
[----:B------:R-:W-:Y:S02]  /*33c0*/  FMNMX.FTZ R24, R64, R7, !PT ;  /* 0x0000000740187209 */ /* 0x000fe40007810000 */
[----:B------:R-:W-:Y:S02]  /*33d0*/  ISETP.GT.AND P3, PT, R5, 0x59, PT ;  /* 0x000000590500780c */ /* 0x000fe40003f64270 */
[----:B------:R-:W-:Y:S01]  /*33e0*/  FSEL R68, R68, -INF , P4 ;  /* 0xff80000044447808 */ /* 0x000fe20002000000 */
[----:B------:R-:W-:Y:S01]  /*33f0*/  MUFU.EX2 R171, R171 ;  /* 0x000000ab00ab7308 */ /* 0x000fe20000000800 */
[----:B------:R-:W-:Y:S02]  /*3400*/  FMNMX.FTZ R7, R65, R24, !PT ;  /* 0x0000001841077209 */ /* 0x000fe40007810000 */
[----:B------:R-:W-:Y:S02]  /*3410*/  ISETP.GT.AND P4, PT, R5, 0x60, PT ;  /* 0x000000600500780c */ /* 0x000fe40003f84270 */
[----:B------:R-:W-:-:S02]  /*3420*/  FSEL R69, R69, -INF , P3 ;  /* 0xff80000045457808 */ /* 0x000fc40001800000 */
        /* <DEDUP_REMOVED lines=28> */
[----:B------:R-:W-:Y:S02]  /*35f0*/  FSEL R85, R85, -INF , P3 ;  /* 0xff80000055557808 */ /* 0x000fe40001800000 */
[----:B------:R-:W-:-:S03]  /*3600*/  FMNMX.FTZ R40, R84, R5, !PT ;  /* 0x0000000554287209 */ /* 0x000fc60007810000 */
[----:B------:R-:W-:Y:S01]  /*3610*/  MUFU.EX2 R38, R59 ;  /* 0x0000003b00267308 */ /* 0x000fe20000000800 */
[----:B------:R-:W-:Y:S01]  /*3620*/  FMNMX.FTZ R5, R85, R40, !PT ;  /* 0x0000002855057209 */ /* 0x000fe20007810000 */
[----:B------:R-:W-:-:S04]  /*3630*/  FFMA.FTZ R40, R63, UR10, -R26 ;  /* 0x0000000a3f287c23 */ /* 0x000fc8000801081a */
[----:B------:R-:W1:Y:S02]  /*3640*/  SHFL.BFLY PT, R46, R5, 0x2, 0x1f ;  /* 0x0c401f00052e7f89 */ /* 0x000e6400000e0000 */
[----:B------:R-:W-:Y:S08]  /*3650*/  MUFU.EX2 R40, R40 ;  /* 0x0000002800287308 */ /* 0x000ff00000000800 */
[----:B------:R-:W-:Y:S08]  /*3660*/  MUFU.EX2 R159, R159 ;  /* 0x0000009f009f7308 */ /* 0x000ff00000000800 */
[----:B------:R-:W-:Y:S01]  /*3670*/  MUFU.EX2 R44, R44 ;  /* 0x0000002c002c7308 */ /* 0x000fe20000000800 */
[----:B-1----:R-:W-:Y:S01]  /*3680*/  FMNMX.FTZ R9, R5, R46, !PT ;  /* 0x0000002e05097209 */ /* 0x002fe20007810000 */
[----:B------:R-:W-:-:S06]  /*3690*/  FFMA.FTZ R46, R75, UR10, -R26 ;  /* 0x0000000a4b2e7c23 */ /* 0x000fcc000801081a */
[----:B------:R-:W-:Y:S01]  /*36a0*/  MUFU.EX2 R161, R161 ;  /* 0x000000a100a17308 */ /* 0x000fe20000000800 */
[----:B------:R-:W-:Y:S01]  /*36b0*/  FFMA.FTZ R26, R87, UR10, -R26 ;  /* 0x0000000a571a7c23 */ /* 0x000fe2000801081a */
[----:B------:R-:W1:Y:S06]  /*36c0*/  SHFL.BFLY PT, R50, R9, 0x1, 0x1f ;  /* 0x0c201f0009327f89 */ /* 0x000e6c00000e0000 */
[----:B------:R-:W-:Y:S08]  /*36d0*/  MUFU.EX2 R46, R46 ;  /* 0x0000002e002e7308 */ /* 0x000ff00000000800 */
[----:B------:R-:W-:Y:S08]  /*36e0*/  MUFU.EX2 R163, R163 ;  /* 0x000000a300a37308 */ /* 0x000ff00000000800 */
[----:B------:R-:W-:Y:S01]  /*36f0*/  MUFU.EX2 R48, R48 ;  /* 0x0000003000307308 */ /* 0x000fe20000000800 */
[----:B-1----:R-:W-:-:S04]  /*3700*/  FMNMX.FTZ R7, R9, R50, !PT ;  /* 0x0000003209077209 */ /* 0x002fc80007810000 */
[C---:B------:R-:W-:Y:S01]  /*3710*/  FSETP.NEU.FTZ.AND P3, PT, R7.reuse, -INF , PT ;  /* 0xff8000000700780b */ /* 0x040fe20003f7d000 */
[----:B------:R-:W-:Y:S02]  /*3720*/  FMUL.FTZ R5, R7, UR10 ;  /* 0x0000000a07057c20 */ /* 0x000fe40008410000 */
[----:B------:R-:W-:Y:S03]  /*3730*/  MUFU.EX2 R165, R165 ;  /* 0x000000a500a57308 */ /* 0x000fe60000000800 */
[----:B------:R-:W-:Y:S02]  /*3740*/  FSEL R54, R5, RZ, P3 ;  /* 0x000000ff05367208 */ /* 0x000fe40001800000 */
[----:B------:R-:W-:-:S03]  /*3750*/  PLOP3.LUT P3, PT, PT, PT, UP1, 0x80, 0x0 ;  /* 0x000000000000781c */ /* 0x000fc60003f6f018 */
[----:B------:R-:W-:Y:S01]  /*3760*/  MUFU.EX2 R50, R83 ;  /* 0x0000005300327308 */ /* 0x000fe20000000800 */
[--C-:B------:R-:W-:Y:S01]  /*3770*/  FFMA.FTZ R180, R3, UR10, -R54.reuse ;  /* 0x0000000a03b47c23 */ /* 0x100fe20008010836 */
[--C-:B------:R-:W-:Y:S01]  /*3780*/  FFMA.FTZ R3, R30, UR10, -R54.reuse ;  /* 0x0000000a1e037c23 */ /* 0x100fe20008010836 */
[----:B------:R-:W-:Y:S01]  /*3790*/  FFMA.FTZ R182, R28, UR10, -R54 ;  /* 0x0000000a1cb67c23 */ /* 0x000fe20008010836 */
[----:B------:R-:W-:Y:S01]  /*37a0*/  FADD.FTZ R28, R181, R6 ;  /* 0x00000006b51c7221 */ /* 0x000fe20000010000 */
[--C-:B------:R-:W-:Y:S01]  /*37b0*/  FFMA.FTZ R172, R13, UR10, -R54.reuse ;  /* 0x0000000a0dac7c23 */ /* 0x100fe20008010836 */
[--C-:B------:R-:W-:Y:S01]  /*37c0*/  FFMA.FTZ R5, R29, UR10, -R54.reuse ;  /* 0x0000000a1d057c23 */ /* 0x100fe20008010836 */
[----:B------:R-:W-:Y:S01]  /*37d0*/  FFMA.FTZ R176, R32, UR10, -R54 ;  /* 0x0000000a20b07c23 */ /* 0x000fe20008010836 */
[----:B------:R-:W-:Y:S01]  /*37e0*/  MUFU.EX2 R180, R180 ;  /* 0x000000b400b47308 */ /* 0x000fe20000000800 */
[----:B--2---:R-:W-:Y:S01]  /*37f0*/  FADD.FTZ R13, R183, R28 ;  /* 0x0000001cb70d7221 */ /* 0x004fe20000010000 */
[--C-:B------:R-:W-:Y:S01]  /*3800*/  FFMA.FTZ R9, R33, UR10, -R54.reuse ;  /* 0x0000000a21097c23 */ /* 0x100fe20008010836 */
[--C-:B------:R-:W-:Y:S01]  /*3810*/  FFMA.FTZ R178, R36, UR10, -R54.reuse ;  /* 0x0000000a24b27c23 */ /* 0x100fe20008010836 */
[--C-:B------:R-:W-:Y:S01]  /*3820*/  FFMA.FTZ R11, R37, UR10, -R54.reuse ;  /* 0x0000000a250b7c23 */ /* 0x100fe20008010836 */
[----:B---3--:R-:W-:Y:S01]  /*3830*/  FADD.FTZ R28, R8, R13 ;  /* 0x0000000d081c7221 */ /* 0x008fe20000010000 */
[--C-:B------:R-:W-:Y:S01]  /*3840*/  FFMA.FTZ R41, R41, UR10, -R54.reuse ;  /* 0x0000000a29297c23 */ /* 0x100fe20008010836 */
[----:B------:R-:W-:Y:S01]  /*3850*/  FFMA.FTZ R15, R15, UR10, -R54 ;  /* 0x0000000a0f0f7c23 */ /* 0x000fe20008010836 */
[----:B------:R-:W1:Y:S01]  /*3860*/  MUFU.EX2 R3, R3 ;  /* 0x0000000300037308 */ /* 0x000e620000000800 */
[----:B----4-:R-:W-:Y:S01]  /*3870*/  FADD.FTZ R13, R177, R28 ;  /* 0x0000001cb10d7221 */ /* 0x010fe20000010000 */
[--C-:B------:R-:W-:Y:S01]  /*3880*/  FFMA.FTZ R45, R45, UR10, -R54.reuse ;  /* 0x0000000a2d2d7c23 */ /* 0x100fe20008010836 */
[--C-:B------:R-:W-:Y:S01]  /*3890*/  FFMA.FTZ R21, R21, UR10, -R54.reuse ;  /* 0x0000000a15157c23 */ /* 0x100fe20008010836 */
[--C-:B------:R-:W-:Y:S01]  /*38a0*/  FFMA.FTZ R49, R49, UR10, -R54.reuse ;  /* 0x0000000a31317c23 */ /* 0x100fe20008010836 */
[----:B-----5:R-:W-:Y:S01]  /*38b0*/  FADD.FTZ R28, R10, R13 ;  /* 0x0000000d0a1c7221 */ /* 0x020fe20000010000 */
        /* <DEDUP_REMOVED lines=21> */
[----:B------:R-:W-:Y:S01]  /*3a10*/  F2FP.F16.F32.PACK_AB R181, R6, R181 ;  /* 0x000000b506b5723e */ /* 0x000fe200000000ff */
[--C-:B------:R-:W-:Y:S01]  /*3a20*/  FFMA.FTZ R73, R73, UR10, -R54.reuse ;  /* 0x0000000a49497c23 */ /* 0x100fe20008010836 */
[--C-:B------:R-:W-:Y:S01]  /*3a30*/  FFMA.FTZ R76, R76, UR10, -R54.reuse ;  /* 0x0000000a4c4c7c23 */ /* 0x100fe20008010836 */
[----:B------:R-:W-:Y:S01]  /*3a40*/  FADD.FTZ R30, R20, R25 ;  /* 0x00000019141e7221 */ /* 0x000fe20000010000 */
[----:B------:R-:W-:Y:S01]  /*3a50*/  FFMA.FTZ R77, R77, UR10, -R54 ;  /* 0x0000000a4d4d7c23 */ /* 0x000fe20008010836 */
[----:B------:R-:W2:Y:S01]  /*3a60*/  MUFU.EX2 R9, R9 ;  /* 0x0000000900097308 */ /* 0x000ea20000000800 */
[----:B0-----:R-:W-:Y:S01]  /*3a70*/  FADD.FTZ R13, R5, R28 ;  /* 0x0000001c050d7221 */ /* 0x001fe20000010000 */
[----:B------:R-:W-:Y:S01]  /*3a80*/  FADD.FTZ R25, R169, R30 ;  /* 0x0000001ea9197221 */ /* 0x000fe20000010000 */
[--C-:B------:R-:W-:Y:S01]  /*3a90*/  FFMA.FTZ R80, R80, UR10, -R54.reuse ;  /* 0x0000000a50507c23 */ /* 0x100fe20008010836 */
[--C-:B------:R-:W-:Y:S01]  /*3aa0*/  FFMA.FTZ R81, R81, UR10, -R54.reuse ;  /* 0x0000000a51517c23 */ /* 0x100fe20008010836 */
[--C-:B------:R-:W-:Y:S01]  /*3ab0*/  FFMA.FTZ R84, R84, UR10, -R54.reuse ;  /* 0x0000000a54547c23 */ /* 0x100fe20008010836 */
[----:B------:R-:W-:Y:S01]  /*3ac0*/  FADD.FTZ R30, R24, R25 ;  /* 0x00000019181e7221 */ /* 0x000fe20000010000 */
[----:B------:R-:W-:Y:S01]  /*3ad0*/  FFMA.FTZ R54, R85, UR10, -R54 ;  /* 0x0000000a55367c23 */ /* 0x000fe20008010836 */
[----:B------:R-:W0:Y:S01]  /*3ae0*/  MUFU.EX2 R178, R178 ;  /* 0x000000b200b27308 */ /* 0x000e220000000800 */
[----:B-1----:R-:W-:Y:S01]  /*3af0*/  FADD.FTZ R28, R176, R13 ;  /* 0x0000000db01c7221 */ /* 0x002fe20000010000 */
[----:B------:R-:W-:-:S02]  /*3b00*/  F2FP.F16.F32.PACK_AB R182, R5, R182 ;  /* 0x000000b605b6723e */ /* 0x000fc400000000ff */
[----:B------:R-:W-:Y:S02]  /*3b10*/  F2FP.F16.F32.PACK_AB R180, R3, R180 ;  /* 0x000000b403b4723e */ /* 0x000fe400000000ff */
[----:B------:R-:W-:Y:S02]  /*3b20*/  F2FP.F16.F32.PACK_AB R183, R8, R183 ;  /* 0x000000b708b7723e */ /* 0x000fe400000000ff */
[----:B------:R-:W1:Y:S01]  /*3b30*/  MUFU.EX2 R11, R11 ;  /* 0x0000000b000b7308 */ /* 0x000e620000000800 */
[----:B--2---:R-:W-:Y:S01]  /*3b40*/  FADD.FTZ R13, R9, R28 ;  /* 0x0000001c090d7221 */ /* 0x004fe20000010000 */
[----:B------:R-:W-:Y:S02]  /*3b50*/  F2FP.F16.F32.PACK_AB R177, R10, R177 ;  /* 0x000000b10ab1723e */ /* 0x000fe400000000ff */
[----:B------:R-:W-:Y:S02]  /*3b60*/  F2FP.F16.F32.PACK_AB R179, R12, R179 ;  /* 0x000000b30cb3723e */ /* 0x000fe400000000ff */
[----:B------:R-:W-:-:S02]  /*3b70*/  F2FP.F16.F32.PACK_AB R173, R14, R173 ;  /* 0x000000ad0ead723e */ /* 0x000fc400000000ff */
[----:B------:R-:W2:Y:S01]  /*3b80*/  MUFU.EX2 R172, R172 ;  /* 0x000000ac00ac7308 */ /* 0x000ea20000000800 */
[----:B0-----:R-:W-:Y:S01]  /*3b90*/  FADD.FTZ R28, R178, R13 ;  /* 0x0000000db21c7221 */ /* 0x001fe20000010000 */
[----:B------:R-:W-:Y:S02]  /*3ba0*/  F2FP.F16.F32.PACK_AB R175, R20, R175 ;  /* 0x000000af14af723e */ /* 0x000fe400000000ff */
[----:B------:R-:W-:Y:S02]  /*3bb0*/  F2FP.F16.F32.PACK_AB R169, R24, R169 ;  /* 0x000000a918a9723e */ /* 0x000fe400000000ff */
[----:B------:R-:W-:Y:S02]  /*3bc0*/  F2FP.F16.F32.PACK_AB R176, R9, R176 ;  /* 0x000000b009b0723e */ /* 0x000fe400000000ff */
[----:B------:R-:W0:Y:S01]  /*3bd0*/  MUFU.EX2 R41, R41 ;  /* 0x0000002900297308 */ /* 0x000e220000000800 */
[C---:B-1----:R-:W-:Y:S01]  /*3be0*/  FADD.FTZ R13, R11.reuse, R28 ;  /* 0x0000001c0b0d7221 */ /* 0x042fe20000010000 */
[----:B------:R-:W-:-:S06]  /*3bf0*/  F2FP.F16.F32.PACK_AB R178, R11, R178 ;  /* 0x000000b20bb2723e */ /* 0x000fcc00000000ff */
[----:B------:R-:W1:Y:S01]  /*3c00*/  MUFU.EX2 R15, R15 ;  /* 0x0000000f000f7308 */ /* 0x000e620000000800 */
[----:B--2---:R-:W-:Y:S01]  /*3c10*/  FADD.FTZ R28, R172, R13 ;  /* 0x0000000dac1c7221 */ /* 0x004fe20000010000 */
[----:B------:R-:W-:Y:S01]  /*3c20*/  FADD.FTZ R13, R171, R30 ;  /* 0x0000001eab0d7221 */ /* 0x000fe20000010000 */
[----:B------:R-:W-:-:S03]  /*3c30*/  F2FP.F16.F32.PACK_AB R171, R34, R171 ;  /* 0x000000ab22ab723e */ /* 0x000fc600000000ff */
[----:B------:R-:W-:Y:S02]  /*3c40*/  FADD.FTZ R0, R34, R13 ;  /* 0x0000000d22007221 */ /* 0x000fe40000010000 */
[----:B------:R-:W2:Y:S01]  /*3c50*/  MUFU.EX2 R174, R45 ;  /* 0x0000002d00ae7308 */ /* 0x000ea20000000800 */
[----:B0-----:R-:W-:Y:S01]  /*3c60*/  FADD.FTZ R28, R41, R28 ;  /* 0x0000001c291c7221 */ /* 0x001fe20000010000 */
[----:B------:R-:W-:Y:S01]  /*3c70*/  FADD.FTZ R25, R153, R0 ;  /* 0x0000000099197221 */ /* 0x000fe20000010000 */
[----:B------:R-:W-:Y:S02]  /*3c80*/  F2FP.F16.F32.PACK_AB R153, R38, R153 ;  /* 0x000000992699723e */ /* 0x000fe400000000ff */
[----:B------:R-:W-:-:S03]  /*3c90*/  F2FP.F16.F32.PACK_AB R172, R41, R172 ;  /* 0x000000ac29ac723e */ /* 0x000fc600000000ff */
        /* <DEDUP_REMOVED lines=10> */
[C---:B------:R-:W-:Y:S01]  /*3d40*/  F2FP.F16.F32.PACK_AB R157, R42.reuse, R157 ;  /* 0x0000009d2a9d723e */ /* 0x040fe200000000ff */
[----:B------:R-:W2:Y:S01]  /*3d50*/  MUFU.EX2 R52, R52 ;  /* 0x0000003400347308 */ /* 0x000ea20000000800 */
[----:B0-----:R-:W-:Y:S01]  /*3d60*/  FADD.FTZ R13, R21, R0 ;  /* 0x00000000150d7221 */ /* 0x001fe20000010000 */
[----:B------:R-:W-:-:S04]  /*3d70*/  FADD.FTZ R28, R42, R25 ;  /* 0x000000192a1c7221 */ /* 0x000fc80000010000 */
[----:B------:R-:W-:Y:S01]  /*3d80*/  FADD.FTZ R25, R159, R28 ;  /* 0x0000001c9f197221 */ /* 0x000fe20000010000 */
[----:B------:R-:W-:Y:S01]  /*3d90*/  F2FP.F16.F32.PACK_AB R159, R44, R159 ;  /* 0x0000009f2c9f723e */ /* 0x000fe200000000ff */
[----:B------:R-:W0:Y:S01]  /*3da0*/  MUFU.EX2 R53, R53 ;  /* 0x0000003500357308 */ /* 0x000e220000000800 */
[----:B-1----:R-:W-:Y:S01]  /*3db0*/  FADD.FTZ R13, R168, R13 ;  /* 0x0000000da80d7221 */ /* 0x002fe20000010000 */
[----:B------:R-:W-:Y:S01]  /*3dc0*/  FADD.FTZ R6, R44, R25 ;  /* 0x000000192c067221 */ /* 0x000fe20000010000 */
[----:B------:R-:W-:-:S03]  /*3dd0*/  F2FP.F16.F32.PACK_AB R168, R168, R21 ;  /* 0x00000015a8a8723e */ /* 0x000fc600000000ff */
[----:B------:R-:W-:Y:S01]  /*3de0*/  FADD.FTZ R25, R161, R6 ;  /* 0x00000006a1197221 */ /* 0x000fe20000010000 */
[----:B------:R-:W-:Y:S01]  /*3df0*/  F2FP.F16.F32.PACK_AB R161, R46, R161 ;  /* 0x000000a12ea1723e */ /* 0x000fe200000000ff */
[----:B------:R-:W1:Y:S01]  /*3e00*/  MUFU.EX2 R56, R56 ;  /* 0x0000003800387308 */ /* 0x000e620000000800 */
[----:B--2---:R-:W-:Y:S01]  /*3e10*/  FADD.FTZ R0, R52, R13 ;  /* 0x0000000d34007221 */ /* 0x004fe20000010000 */
[----:B------:R-:W-:-:S04]  /*3e20*/  FADD.FTZ R6, R46, R25 ;  /* 0x000000192e067221 */ /* 0x000fc80000010000 */
[----:B------:R-:W-:Y:S01]  /*3e30*/  FADD.FTZ R25, R163, R6 ;  /* 0x00000006a3197221 */ /* 0x000fe20000010000 */
[C---:B------:R-:W-:Y:S01]  /*3e40*/  F2FP.F16.F32.PACK_AB R163, R48.reuse, R163 ;  /* 0x000000a330a3723e */ /* 0x040fe200000000ff */
[----:B------:R-:W2:Y:S01]  /*3e50*/  MUFU.EX2 R57, R57 ;  /* 0x0000003900397308 */ /* 0x000ea20000000800 */
[C---:B0-----:R-:W-:Y:S01]  /*3e60*/  FADD.FTZ R13, R53.reuse, R0 ;  /* 0x00000000350d7221 */ /* 0x041fe20000010000 */
[----:B------:R-:W-:Y:S01]  /*3e70*/  FADD.FTZ R6, R48, R25 ;  /* 0x0000001930067221 */ /* 0x000fe20000010000 */
[----:B------:R-:W-:-:S03]  /*3e80*/  F2FP.F16.F32.PACK_AB R170, R53, R52 ;  /* 0x0000003435aa723e */ /* 0x000fc600000000ff */
[----:B------:R-:W-:Y:S01]  /*3e90*/  FADD.FTZ R25, R165, R6 ;  /* 0x00000006a5197221 */ /* 0x000fe20000010000 */
[----:B------:R-:W-:Y:S01]  /*3ea0*/  F2FP.F16.F32.PACK_AB R165, R50, R165 ;  /* 0x000000a532a5723e */ /* 0x000fe200000000ff */
        /* <DEDUP_REMOVED lines=41> */
[----:B------:R-:W-:Y:S02]  /*4140*/  F2FP.F16.F32.PACK_AB R167, R26, R167 ;  /* 0x000000a71aa7723e */ /* 0x000fe400000000ff */
[C---:B0-----:R-:W-:Y:S01]  /*4150*/  FADD.FTZ R3, R5.reuse, R6 ;  /* 0x0000000605037221 */ /* 0x041fe20000010000 */
[----:B------:R-:W-:Y:S01]  /*4160*/  F2FP.F16.F32.PACK_AB R166, R5, R84 ;  /* 0x0000005405a6723e */ /* 0x000fe200000000ff */
[----:B------:R-:W-:Y:S06]  /*4170*/  @!P3 BRA `(.L_x_8551) ;  /* 0x000000280060b947 */ /* 0x000fec0003800000 */
[----:B------:R-:W-:Y:S01]  /*4180*/  IMAD.MOV.U32 R6, RZ, RZ, R4 ;  /* 0x000000ffff067224 */ /* 0x000fe200078e0004 */
[----:B------:R-:W-:Y:S01]  /*4190*/  UMOV UR59, UR47 ;  /* 0x0000002f003b7c82 */ /* 0x000fe20008000000 */
[----:B------:R-:W-:Y:S01]  /*41a0*/  IMAD.MOV.U32 R5, RZ, RZ, R7 ;  /* 0x000000ffff057224 */ /* 0x000fe200078e0007 */
[----:B------:R-:W-:Y:S01]  /*41b0*/  UMOV UR57, UR46 ;  /* 0x0000002e00397c82 */ /* 0x000fe20008000000 */
[----:B------:R-:W-:Y:S01]  /*41c0*/  IMAD.MOV.U32 R151, RZ, RZ, RZ ;  /* 0x000000ffff977224 */ /* 0x000fe200078e00ff */
[----:B------:R-:W-:-:S06]  /*41d0*/  ULDC UR55, c[0x0][0x988] ;  /* 0x0002620000377ab9 */ /* 0x000fcc0000000800 */
.L_x_8560:
        /* <DEDUP_REMOVED lines=9> */
.L_x_8553:
[----:B------:R-:W-:Y:S01]  /*4270*/  ULEA UR6, UR46, UR41, 0x3 ;  /* 0x000000292e067291 */ /* 0x000fe2000f8e183f */
[----:B------:R-:W-:-:S05]  /*4280*/  IMAD.U32 R4, RZ, RZ, UR47 ;  /* 0x0000002fff047e24 */ /* 0x000fca000f8e00ff */
[----:B------:R-:W-:-:S04]  /*4290*/  SHF.L.U32 R4, R4, 0x1f, RZ ;  /* 0x0000001f04047819 */ /* 0x000fc800000006ff */
[----:B------:R0:W1:Y:S01]  /*42a0*/  SYNCS.PHASECHK.TRANS64.TRYWAIT P3, [UR6+0x28830], R4 ;  /* 0x02883004ff0075a7 */ /* 0x0000620008060146 */
[----:B------:R-:W-:Y:S05]  /*42b0*/  @!P0 BRA `(.L_x_8554) ;  /* 0x0000000000048947 */ /* 0x000fea0003800000 */
[----:B------:R-:W-:Y:S01]  /*42c0*/  BPT.TRAP 0x1 ;  /* 0x000000040000795c */ /* 0x000fe20000300000 */
.L_x_8554:
[----:B-1----:R-:W-:Y:S05]  /*42d0*/  @P3 BRA `(.L_x_8552) ;  /* 0x0000000000083947 */ /* 0x002fea0003800000 */
[----:B------:R-:W1:Y:S02]  /*42e0*/  SYNCS.PHASECHK.TRANS64.TRYWAIT P3, [UR6+0x28830], R4 ;  /* 0x02883004ff0075a7 */ /* 0x000e640008060146 */
[----:B-1----:R-:W-:Y:S05]  /*42f0*/  @!P3 BRA `(.L_x_8555) ;  /* 0x000000ec00acb947 */ /* 0x002fea0003800000 */
.L_x_8552:
        /* <DEDUP_REMOVED lines=47> */
.L_x_8557:
[----:B------:R-:W-:Y:S01]  /*45f0*/  ULEA UR6, UR57, UR41, 0x3 ;  /* 0x0000002939067291 */ /* 0x000fe2000f8e183f */
[----:B------:R-:W-:-:S05]  /*4600*/  IMAD.U32 R4, RZ, RZ, UR59 ;  /* 0x0000003bff047e24 */ /* 0x000fca000f8e00ff */
[----:B------:R-:W-:-:S04]  /*4610*/  SHF.L.U32 R4, R4, 0x1f, RZ ;  /* 0x0000001f04047819 */ /* 0x000fc800000006ff */
[----:B------:R0:W1:Y:S01]  /*4620*/  SYNCS.PHASECHK.TRANS64.TRYWAIT P3, [UR6+0x28850], R4 ;  /* 0x02885004ff0075a7 */ /* 0x0000620008060146 */
[----:B------:R-:W-:Y:S05]  /*4630*/  @!P0 BRA `(.L_x_8558) ;  /* 0x0000000000048947 */ /* 0x000fea0003800000 */
[----:B------:R-:W-:Y:S01]  /*4640*/  BPT.TRAP 0x1 ;  /* 0x000000040000795c */ /* 0x000fe20000300000 */
.L_x_8558:
[----:B-1----:R-:W-:Y:S05]  /*4650*/  @P3 BRA `(.L_x_8556) ;  /* 0x0000000000083947 */ /* 0x002fea0003800000 */
[----:B------:R-:W1:Y:S02]  /*4660*/  SYNCS.PHASECHK.TRANS64.TRYWAIT P3, [UR6+0x28850], R4 ;  /* 0x02885004ff0075a7 */ /* 0x000e640008060146 */
[----:B-1----:R-:W-:Y:S05]  /*4670*/  @!P3 BRA `(.L_x_8559) ;  /* 0x000000e800e4b947 */ /* 0x002fea0003800000 */
.L_x_8556:
[----:B------:R-:W-:Y:S01]  /*4680*/  UIADD3 UR6, UR41, 0x400, URZ ;  /* 0x0000040029067890 */ /* 0x000fe2000fffe03f */
[----:B------:R-:W-:Y:S01]  /*4690*/  WARPGROUP.ARRIVE ;  /* 0x00000000000079c5 */ /* 0x000fe20000000000 */
[----:B------:R-:W-:Y:S01]  /*46a0*/  UMOV UR7, 0x40000040 ;  /* 0x4000004000077882 */ /* 0x000fe20000000000 */
[----:B------:R-:W-:Y:S01]  /*46b0*/  VIADD R10, R17, UR38 ;  /* 0x00000026110a7c36 */ /* 0x000fe20008000000 */
[----:B------:R-:W-:-:S03]  /*46c0*/  USHF.R.U32.HI UR6, URZ, 0x4, UR6 ;  /* 0x000000043f067899 */ /* 0x000fc60008011606 */
[----:B------:R-:W2:Y:S01]  /*46d0*/  S2R R220, SR_TID.X ;  /* 0x0000000000dc7919 */ /* 0x000ea20000002100 */
[----:B------:R-:W-:Y:S01]  /*46e0*/  UMOV UR10, UR55 ;  /* 0x00000037000a7c82 */ /* 0x000fe20008000000 */
[----:B------:R-:W-:Y:S02]  /*46f0*/  UISETP.GT.AND UP1, UPT, UR58, UR56, UPT ;  /* 0x000000383a00728c */ /* 0x000fe4000bf24270 */
[----:B------:R-:W-:Y:S01]  /*4700*/  ULOP3.LUT UR6, UR6, 0x3fff, URZ, 0xc0, !UPT ;  /* 0x00003fff06067892 */ /* 0x000fe2000f8ec03f */
[----:B------:R-:W-:-:S03]  /*4710*/  UMOV UR59, UR47 ;  /* 0x0000002f003b7c82 */ /* 0x000fc60008000000 */
[----:B------:R-:W-:-:S04]  /*4720*/  ULOP3.LUT UR6, UR6, 0x4000000, URZ, 0xfc, !UPT ;  /* 0x0400000006067892 */ /* 0x000fc8000f8efc3f */
[----:B------:R-:W-:-:S07]  /*4730*/  ULEA UR11, UR57, UR6, 0xb ;  /* 0x00000006390b7291 */ /* 0x000fce000f8e583f */
[----:B------:R-:W-:Y:S02]  /*4740*/  UMOV UR6, UR11 ;  /* 0x0000000b00067c82 */ /* 0x000fe40008000000 */
[----:B------:R-:W-:Y:S01]  /*4750*/  HGMMA.64x128x16.F32 R88, R180, gdesc[UR4].tnspB, R88, gsb0 ;  /* 0x41e00004b4587df0 */ /* 0x000fe20008000858 */
[----:B------:R-:W-:Y:S01]  /*4760*/  UIADD3 UR6, UR11, 0x80, URZ ;  /* 0x000000800b067890 */ /* 0x000fe2000fffe03f */
[----:B------:R-:W-:Y:S01]  /*4770*/  UMOV UR7, 0x40000040 ;  /* 0x4000004000077882 */ /* 0x000fe20000000000 */
[----:B--2---:R-:W-:Y:S01]  /*4780*/  SHF.R.U32.HI R220, RZ, 0x7, R220 ;  /* 0x00000007ffdc7819 */ /* 0x004fe200000116dc */
[----:B------:R-:W-:Y:S02]  /*4790*/  WARPGROUP.DEPBAR.LE gsb0, 0x0 ;  /* 0x00008000000079c5 */ /* 0x000fe40000010000 */
[----:B------:R-:W-:-:S06]  /*47a0*/  WARPGROUP.ARRIVE ;  /* 0x00000000000079c5 */ /* 0x000fcc0000000000 */
[----:B------:R-:W-:Y:S01]  /*47b0*/  HGMMA.64x128x16.F32 R88, R176, gdesc[UR4].tnspB, R88, gsb0 ;  /* 0x41e00004b0587df0 */ /* 0x000fe20008000858 */
[----:B------:R-:W-:Y:S01]  /*47c0*/  @UP0 ULDC UR6, c[0x0][0x44c] ;  /* 0x0001130000060ab9 */ /* 0x000fe20000000800 */
[----:B------:R-:W-:Y:S01]  /*47d0*/  UMOV UR7, 0x40000040 ;  /* 0x4000004000077882 */ /* 0x000fe20000000000 */
[----:B01----:R-:W-:Y:S01]  /*47e0*/  @P2 IMAD.HI.U32 R4, R10, UR6, RZ ;  /* 0x000000060a042c27 */ /* 0x003fe2000f8e00ff */
[----:B------:R-:W-:-:S04]  /*47f0*/  @UP0 ULDC UR6, c[0x0][0x450] ;  /* 0x0001140000060ab9 */ /* 0x000fc80000000800 */
[----:B------:R-:W-:Y:S01]  /*4800*/  @P2 SHF.R.U32.HI R10, RZ, UR6, R4 ;  /* 0x00000006ff0a2c19 */ /* 0x000fe20008011604 */
[----:B------:R-:W-:Y:S02]  /*4810*/  UMOV UR6, 0xffffff80 ;  /* 0xffffff8000067882 */ /* 0x000fe40000000000 */
[----:B------:R-:W-:Y:S02]  /*4820*/  UIMAD UR6, UR58, UR6, 0x1 ;  /* 0x000000013a0674a4 */ /* 0x000fe4000f8e0206 */
[----:B------:R-:W0:Y:S01]  /*4830*/  SHFL.IDX PT, R4, R10, 0x1, 0x1c1f ;  /* 0x003c1f000a047f89 */ /* 0x000e2200000e0000 */
[----:B------:R-:W-:-:S03]  /*4840*/  UIADD3 UR58, UR58, -0x1, URZ ;  /* 0xffffffff3a3a7890 */ /* 0x000fc6000fffe03f */
[----:B------:R-:W-:Y:S01]  /*4850*/  IMAD.U32 R9, RZ, RZ, UR6 ;  /* 0x00000006ff097e24 */ /* 0x000fe2000f8e00ff */
[----:B------:R-:W-:Y:S01]  /*4860*/  UIADD3 UR6, UR11, 0x100, URZ ;  /* 0x000001000b067890 */ /* 0x000fe2000fffe03f */
[----:B------:R-:W1:Y:S03]  /*4870*/  SHFL.IDX PT, R10, R10, RZ, 0x1c1f ;  /* 0x001c1fff0a0a7589 */ /* 0x000e6600000e0000 */
[----:B------:R-:W-:-:S05]  /*4880*/  IADD3 R9, R9, UR53, -R16 ;  /* 0x0000003509097c10 */ /* 0x000fca000fffe810 */
[----:B------:R-:W-:-:S04]  /*4890*/  VIADD R9, R9, -UR54 ;  /* 0x8000003609097c36 */ /* 0x000fc80008000000 */
[----:B0-----:R-:W-:-:S05]  /*48a0*/  IMAD.IADD R4, R9, 0x1, R4 ;  /* 0x0000000109047824 */ /* 0x001fca00078e0204 */
[C---:B------:R-:W-:Y:S01]  /*48b0*/  ISETP.GT.AND P3, PT, R4.reuse, RZ, PT ;  /* 0x000000ff0400720c */ /* 0x040fe20003f64270 */
[----:B-1----:R-:W-:Y:S01]  /*48c0*/  IMAD.IADD R9, R9, 0x1, R10 ;  /* 0x0000000109097824 */ /* 0x002fe200078e020a */
        /* <DEDUP_REMOVED lines=49> */
[----:B------:R-:W-:Y:S02]  /*4be0*/  WARPGROUP.DEPBAR.LE gsb0, 0x0 ;  /* 0x00008000000079c5 */ /* 0x000fe40000010000 */
[----:B------:R-:W-:Y:S01]  /*4bf0*/  WARPGROUP.ARRIVE ;  /* 0x00000000000079c5 */ /* 0x000fe20000000000 */
[----:B------:R-:W-:Y:S02]  /*4c00*/  FMNMX.FTZ R15, R55, R8, !PT ;  /* 0x00000008370f7209 */ /* 0x000fe40007810000 */
[----:B------:R-:W-:Y:S02]  /*4c10*/  ISETP.GT.AND P3, PT, R4, 0x48, PT ;  /* 0x000000480400780c */ /* 0x000fe40003f64270 */
[----:B------:R-:W-:Y:S01]  /*4c20*/  FSEL R59, R59, -INF , P4 ;  /* 0xff8000003b3b7808 */ /* 0x000fe20002000000 */
[----:B------:R-:W-:Y:S01]  /*4c30*/  HGMMA.64x128x16.F32 R88, R172, gdesc[UR4].tnspB, R88, gsb0 ;  /* 0x41e00004ac587df0 */ /* 0x000fe20008000858 */
        /* <DEDUP_REMOVED lines=46> */
[C---:B------:R-:W-:Y:S02]  /*4f20*/  ISETP.GT.AND P4, PT, R9.reuse, 0x1, PT ;  /* 0x000000010900780c */ /* 0x040fe40003f84270 */
[----:B------:R-:W-:Y:S01]  /*4f30*/  FSEL R24, R24, -INF , P5 ;  /* 0xff80000018187808 */ /* 0x000fe20002800000 */
[----:B------:R-:W0:Y:S01]  /*4f40*/  SHFL.BFLY PT, R15, R12, 0x2, 0x1f ;  /* 0x0c401f000c0f7f89 */ /* 0x000e2200000e0000 */
[----:B------:R-:W-:Y:S02]  /*4f50*/  ISETP.GT.AND P6, PT, R9, 0x8, PT ;  /* 0x000000080900780c */ /* 0x000fe40003fc4270 */
[----:B------:R-:W-:Y:S02]  /*4f60*/  FSEL R25, R25, -INF , P4 ;  /* 0xff80000019197808 */ /* 0x000fe40002000000 */
[----:B------:R-:W-:Y:S02]  /*4f70*/  ISETP.GT.AND P5, PT, R9, 0x9, PT ;  /* 0x000000090900780c */ /* 0x000fe40003fa4270 */
[----:B------:R-:W-:-:S02]  /*4f80*/  FSEL R28, R28, -INF , P6 ;  /* 0xff8000001c1c7808 */ /* 0x000fc40003000000 */
[----:B------:R-:W-:Y:S02]  /*4f90*/  ISETP.GT.AND P4, PT, R9, 0x10, PT ;  /* 0x000000100900780c */ /* 0x000fe40003f84270 */
[----:B------:R-:W-:Y:S02]  /*4fa0*/  FSEL R29, R29, -INF , P5 ;  /* 0xff8000001d1d7808 */ /* 0x000fe40002800000 */
[C---:B------:R-:W-:Y:S02]  /*4fb0*/  ISETP.GT.AND P6, PT, R9.reuse, 0x11, PT ;  /* 0x000000110900780c */ /* 0x040fe40003fc4270 */
[----:B------:R-:W-:Y:S02]  /*4fc0*/  FSEL R32, R32, -INF , P4 ;  /* 0xff80000020207808 */ /* 0x000fe40002000000 */
[----:B------:R-:W-:Y:S02]  /*4fd0*/  ISETP.GT.AND P5, PT, R9, 0x18, PT ;  /* 0x000000180900780c */ /* 0x000fe40003fa4270 */
[----:B------:R-:W-:-:S02]  /*4fe0*/  FSEL R33, R33, -INF , P6 ;  /* 0xff80000021217808 */ /* 0x000fc40003000000 */
[C---:B------:R-:W-:Y:S02]  /*4ff0*/  ISETP.GT.AND P4, PT, R9.reuse, 0x19, PT ;  /* 0x000000190900780c */ /* 0x040fe40003f84270 */
[----:B------:R-:W-:Y:S02]  /*5000*/  FSEL R36, R36, -INF , P5 ;  /* 0xff80000024247808 */ /* 0x000fe40002800000 */
[----:B0-----:R-:W-:Y:S02]  /*5010*/  FMNMX.FTZ R15, R12, R15, !PT ;  /* 0x0000000f0c0f7209 */ /* 0x001fe40007810000 */
[----:B------:R-:W-:Y:S02]  /*5020*/  FMNMX.FTZ R12, R24, R5, !PT ;  /* 0x00000005180c7209 */ /* 0x000fe40007810000 */
[----:B------:R-:W-:Y:S01]  /*5030*/  ISETP.GT.AND P6, PT, R9, 0x20, PT ;  /* 0x000000200900780c */ /* 0x000fe20003fc4270 */
[----:B------:R-:W0:Y:S01]  /*5040*/  SHFL.BFLY PT, R4, R15, 0x1, 0x1f ;  /* 0x0c201f000f047f89 */ /* 0x000e2200000e0000 */
[----:B------:R-:W-:-:S02]  /*5050*/  FSEL R37, R37, -INF , P4 ;  /* 0xff80000025257808 */ /* 0x000fc40002000000 */
[C---:B------:R-:W-:Y:S02]  /*5060*/  ISETP.GT.AND P5, PT, R9.reuse, 0x21, PT ;  /* 0x000000210900780c */ /* 0x040fe40003fa4270 */
[----:B------:R-:W-:Y:S02]  /*5070*/  FSEL R40, R40, -INF , P6 ;  /* 0xff80000028287808 */ /* 0x000fe40003000000 */
[----:B------:R-:W-:Y:S02]  /*5080*/  ISETP.GT.AND P4, PT, R9, 0x28, PT ;  /* 0x000000280900780c */ /* 0x000fe40003f84270 */
[----:B------:R-:W-:Y:S02]  /*5090*/  FSEL R41, R41, -INF , P5 ;  /* 0xff80000029297808 */ /* 0x000fe40002800000 */
[----:B------:R-:W-:Y:S02]  /*50a0*/  ISETP.GT.AND P6, PT, R9, 0x29, PT ;  /* 0x000000290900780c */ /* 0x000fe40003fc4270 */
[----:B------:R-:W-:-:S02]  /*50b0*/  FSEL R44, R44, -INF , P4 ;  /* 0xff8000002c2c7808 */ /* 0x000fc40002000000 */
[----:B------:R-:W-:Y:S02]  /*50c0*/  ISETP.GT.AND P5, PT, R9, 0x30, PT ;  /* 0x000000300900780c */ /* 0x000fe40003fa4270 */
[----:B------:R-:W-:Y:S01]  /*50d0*/  FSEL R45, R45, -INF , P6 ;  /* 0xff8000002d2d7808 */ /* 0x000fe20003000000 */
[----:B------:R-:W-:Y:S02]  /*50e0*/  WARPGROUP.DEPBAR.LE gsb0, 0x0 ;  /* 0x00008000000079c5 */ /* 0x000fe40000010000 */
[----:B------:R-:W-:Y:S01]  /*50f0*/  WARPGROUP.ARRIVE ;  /* 0x00000000000079c5 */ /* 0x000fe20000000000 */
[----:B------:R-:W-:Y:S02]  /*5100*/  ISETP.GT.AND P4, PT, R9, 0x31, PT ;  /* 0x000000310900780c */ /* 0x000fe40003f84270 */
[----:B0-----:R-:W-:Y:S02]  /*5110*/  FMNMX.FTZ R4, R15, R4, !PT ;  /* 0x000000040f047209 */ /* 0x001fe40007810000 */
[----:B------:R-:W-:Y:S01]  /*5120*/  FSEL R48, R48, -INF , P5 ;  /* 0xff80000030307808 */ /* 0x000fe20002800000 */
[----:B------:R-:W-:Y:S01]  /*5130*/  HGMMA.64x128x16.F32 R88, R168, gdesc[UR4].tnspB, R88, gsb0 ;  /* 0x41e00004a8587df0 */ /* 0x000fe20008000858 */
[----:B------:R-:W-:Y:S01]  /*5140*/  UIADD3 UR6, UR11, 0x200, URZ ;  /* 0x000002000b067890 */ /* 0x000fe2000fffe03f */
[C---:B------:R-:W-:Y:S01]  /*5150*/  FMUL.FTZ R8, R4.reuse, UR10 ;  /* 0x0000000a04087c20 */ /* 0x040fe20008410000 */
[----:B------:R-:W-:Y:S01]  /*5160*/  UMOV UR7, 0x40000040 ;  /* 0x4000004000077882 */ /* 0x000fe20000000000 */
[----:B------:R-:W-:-:S02]  /*5170*/  FSETP.NEU.FTZ.AND P3, PT, R4, -INF , PT ;  /* 0xff8000000400780b */ /* 0x000fc40003f7d000 */
[----:B------:R-:W-:Y:S02]  /*5180*/  ISETP.GT.AND P6, PT, R9, 0x38, PT ;  /* 0x000000380900780c */ /* 0x000fe40003fc4270 */
[----:B------:R-:W-:Y:S02]  /*5190*/  FSEL R8, R8, RZ, P3 ;  /* 0x000000ff08087208 */ /* 0x000fe40001800000 */
[----:B------:R-:W-:Y:S02]  /*51a0*/  FSEL R49, R49, -INF , P4 ;  /* 0xff80000031317808 */ /* 0x000fe40002000000 */
[----:B------:R-:W-:Y:S01]  /*51b0*/  ISETP.GT.AND P5, PT, R9, 0x39, PT ;  /* 0x000000390900780c */ /* 0x000fe20003fa4270 */
        /* <DEDUP_REMOVED lines=8> */
[----:B------:R-:W-:Y:S01]  /*5240*/  ISETP.GT.AND P4, PT, R9, 0x40, PT ;  /* 0x000000400900780c */ /* 0x000fe20003f84270 */
[--C-:B------:R-:W-:Y:S01]  /*5250*/  FFMA.FTZ R10, R27, UR10, -R8.reuse ;  /* 0x0000000a1b0a7c23 */ /* 0x100fe20008010808 */
[----:B------:R-:W-:Y:S01]  /*5260*/  FMNMX.FTZ R11, R29, R12, !PT ;  /* 0x0000000c1d0b7209 */ /* 0x000fe20007810000 */
[----:B------:R-:W-:Y:S01]  /*5270*/  MUFU.EX2 R181, R181 ;  /* 0x000000b500b57308 */ /* 0x000fe20000000800 */
        /* <DEDUP_REMOVED lines=11> */
[----:B------:R-:W-:Y:S01]  /*5330*/  FFMA.FTZ R11, R78, UR10, -R8 ;  /* 0x0000000a4e0b7c23 */ /* 0x000fe20008010808 */
[----:B------:R-:W-:-:S02]  /*5340*/  ISETP.GT.AND P5, PT, R9, 0x48, PT ;  /* 0x000000480900780c */ /* 0x000fc40003fa4270 */
[----:B------:R-:W-:Y:S01]  /*5350*/  FMNMX.FTZ R7, R37, R14, !PT ;  /* 0x0000000e25077209 */ /* 0x000fe20007810000 */
[----:B------:R-:W-:Y:S01]  /*5360*/  MUFU.EX2 R183, R183 ;  /* 0x000000b700b77308 */ /* 0x000fe20000000800 */
[----:B------:R-:W-:Y:S01]  /*5370*/  FSEL R57, R57, -INF , P6 ;  /* 0xff80000039397808 */ /* 0x000fe20003000000 */
[----:B------:R-:W-:Y:S01]  /*5380*/  FFMA.FTZ R14, R35, UR10, -R8 ;  /* 0x0000000a230e7c23 */ /* 0x000fe20008010808 */
[----:B------:R-:W-:Y:S02]  /*5390*/  FMNMX.FTZ R20, R40, R7, !PT ;  /* 0x0000000728147209 */ /* 0x000fe40007810000 */
[----:B------:R-:W-:Y:S02]  /*53a0*/  ISETP.GT.AND P4, PT, R9, 0x49, PT ;  /* 0x000000490900780c */ /* 0x000fe40003f84270 */
[----:B------:R-:W-:Y:S01]  /*53b0*/  FMNMX.FTZ R7, R41, R20, !PT ;  /* 0x0000001429077209 */ /* 0x000fe20007810000 */
[----:B------:R-:W-:Y:S01]  /*53c0*/  MUFU.EX2 R12, R12 ;  /* 0x0000000c000c7308 */ /* 0x000fe20000000800 */
[----:B------:R-:W-:-:S02]  /*53d0*/  FSEL R60, R60, -INF , P5 ;  /* 0xff8000003c3c7808 */ /* 0x000fc40002800000 */
[----:B------:R-:W-:Y:S02]  /*53e0*/  FMNMX.FTZ R20, R44, R7, !PT ;  /* 0x000000072c147209 */ /* 0x000fe40007810000 */
[----:B------:R-:W-:Y:S02]  /*53f0*/  ISETP.GT.AND P6, PT, R9, 0x50, PT ;  /* 0x000000500900780c */ /* 0x000fe40003fc4270 */
[----:B------:R-:W-:Y:S01]  /*5400*/  FMNMX.FTZ R7, R45, R20, !PT ;  /* 0x000000142d077209 */ /* 0x000fe20007810000 */
[----:B------:R-:W-:Y:S01]  /*5410*/  MUFU.EX2 R177, R177 ;  /* 0x000000b100b17308 */ /* 0x000fe20000000800 */
[----:B------:R-:W-:Y:S01]  /*5420*/  FSEL R61, R61, -INF , P4 ;  /* 0xff8000003d3d7808 */ /* 0x000fe20002000000 */
[----:B------:R-:W-:Y:S01]  /*5430*/  FFMA.FTZ R20, R39, UR10, -R8 ;  /* 0x0000000a27147c23 */ /* 0x000fe20008010808 */
[----:B------:R-:W-:Y:S02]  /*5440*/  FMNMX.FTZ R26, R48, R7, !PT ;  /* 0x00000007301a7209 */ /* 0x000fe40007810000 */
[----:B------:R-:W-:-:S02]  /*5450*/  ISETP.GT.AND P5, PT, R9, 0x51, PT ;  /* 0x000000510900780c */ /* 0x000fc40003fa4270 */
[----:B------:R-:W-:Y:S01]  /*5460*/  FMNMX.FTZ R7, R49, R26, !PT ;  /* 0x0000001a31077209 */ /* 0x000fe20007810000 */
[----:B------:R-:W-:Y:S01]  /*5470*/  MUFU.EX2 R14, R14 ;  /* 0x0000000e000e7308 */ /* 0x000fe20000000800 */
[----:B------:R-:W-:Y:S02]  /*5480*/  FSEL R64, R64, -INF , P6 ;  /* 0xff80000040407808 */ /* 0x000fe40003000000 */
[----:B------:R-:W-:Y:S02]  /*5490*/  FMNMX.FTZ R26, R52, R7, !PT ;  /* 0x00000007341a7209 */ /* 0x000fe40007810000 */
[----:B------:R-:W-:Y:S02]  /*54a0*/  ISETP.GT.AND P4, PT, R9, 0x58, PT ;  /* 0x000000580900780c */ /* 0x000fe40003f84270 */
[----:B------:R-:W-:Y:S01]  /*54b0*/  FMNMX.FTZ R7, R53, R26, !PT ;  /* 0x0000001a35077209 */ /* 0x000fe20007810000 */
[----:B------:R-:W-:Y:S01]  /*54c0*/  FFMA.FTZ R26, R43, UR10, -R8 ;  /* 0x0000000a2b1a7c23 */ /* 0x000fe20008010808 */
[----:B------:R-:W-:Y:S01]  /*54d0*/  FSEL R65, R65, -INF , P5 ;  /* 0xff80000041417808 */ /* 0x000fe20002800000 */
[----:B------:R-:W-:Y:S01]  /*54e0*/  MUFU.EX2 R179, R179 ;  /* 0x000000b300b37308 */ /* 0x000fe20000000800 */
[----:B------:R-:W-:-:S02]  /*54f0*/  FMNMX.FTZ R30, R56, R7, !PT ;  /* 0x00000007381e7209 */ /* 0x000fc40007810000 */
[----:B------:R-:W-:Y:S02]  /*5500*/  ISETP.GT.AND P6, PT, R9, 0x59, PT ;  /* 0x000000590900780c */ /* 0x000fe40003fc4270 */
[----:B------:R-:W-:Y:S02]  /*5510*/  FMNMX.FTZ R7, R57, R30, !PT ;  /* 0x0000001e39077209 */ /* 0x000fe40007810000 */
[----:B------:R-:W-:Y:S01]  /*5520*/  FSEL R68, R68, -INF , P4 ;  /* 0xff80000044447808 */ /* 0x000fe20002000000 */
[----:B------:R-:W-:Y:S01]  /*5530*/  MUFU.EX2 R20, R20 ;  /* 0x0000001400147308 */ /* 0x000fe20000000800 */
        /* <DEDUP_REMOVED lines=19> */
[----:B------:R-:W-:Y:S02]  /*5670*/  FSEL R76, R76, -INF , P6 ;  /* 0xff8000004c4c7808 */ /* 0x000fe40003000000 */
        /* <DEDUP_REMOVED lines=8> */
[----:B------:R-:W-:Y:S01]  /*5700*/  FMNMX.FTZ R7, R77, R38, !PT ;  /* 0x000000264d077209 */ /* 0x000fe20007810000 */
[----:B------:R-:W-:Y:S01]  /*5710*/  FFMA.FTZ R38, R55, UR10, -R8 ;  /* 0x0000000a37267c23 */ /* 0x000fe20008010808 */
[----:B------:R-:W-:Y:S02]  /*5720*/  ISETP.GT.AND P5, PT, R9, 0x78, PT ;  /* 0x000000780900780c */ /* 0x000fe40003fa4270 */
[----:B------:R-:W-:Y:S01]  /*5730*/  FSEL R81, R81, -INF , P6 ;  /* 0xff80000051517808 */ /* 0x000fe20003000000 */
[----:B------:R-:W-:Y:S01]  /*5740*/  MUFU.EX2 R46, R46 ;  /* 0x0000002e002e7308 */ /* 0x000fe20000000800 */
[----:B------:R-:W-:-:S02]  /*5750*/  FMNMX.FTZ R42, R80, R7, !PT ;  /* 0x00000007502a7209 */ /* 0x000fc40007810000 */
[----:B------:R-:W-:Y:S01]  /*5760*/  ISETP.GT.AND P4, PT, R9, 0x79, PT ;  /* 0x000000790900780c */ /* 0x000fe20003f84270 */
[--C-:B------:R-:W-:Y:S01]  /*5770*/  FFMA.FTZ R9, R74, UR10, -R8.reuse ;  /* 0x0000000a4a097c23 */ /* 0x100fe20008010808 */
[----:B------:R-:W-:Y:S02]  /*5780*/  FSEL R84, R84, -INF , P5 ;  /* 0xff80000054547808 */ /* 0x000fe40002800000 */
[----:B------:R-:W-:Y:S01]  /*5790*/  FMNMX.FTZ R7, R81, R42, !PT ;  /* 0x0000002a51077209 */ /* 0x000fe20007810000 */
[----:B------:R-:W-:Y:S01]  /*57a0*/  MUFU.EX2 R38, R38 ;  /* 0x0000002600267308 */ /* 0x000fe20000000800 */
[----:B------:R-:W-:Y:S02]  /*57b0*/  FSEL R85, R85, -INF , P4 ;  /* 0xff80000055557808 */ /* 0x000fe40002000000 */
[----:B------:R-:W-:Y:S01]  /*57c0*/  FMNMX.FTZ R42, R84, R7, !PT ;  /* 0x00000007542a7209 */ /* 0x000fe20007810000 */
[----:B------:R-:W-:Y:S02]  /*57d0*/  WARPGROUP.DEPBAR.LE gsb0, 0x0 ;  /* 0x00008000000079c5 */ /* 0x000fe40000010000 */
[----:B------:R-:W-:Y:S01]  /*57e0*/  WARPGROUP.ARRIVE ;  /* 0x00000000000079c5 */ /* 0x000fe20000000000 */
[----:B------:R-:W-:Y:S01]  /*57f0*/  FMNMX.FTZ R7, R85, R42, !PT ;  /* 0x0000002a55077209 */ /* 0x000fe20007810000 */
[--C-:B------:R-:W-:Y:S01]  /*5800*/  FFMA.FTZ R169, R50, UR10, -R8.reuse ;  /* 0x0000000a32a97c23 */ /* 0x100fe20008010808 */
[--C-:B------:R-:W-:Y:S01]  /*5810*/  FFMA.FTZ R171, R54, UR10, -R8.reuse ;  /* 0x0000000a36ab7c23 */ /* 0x100fe20008010808 */
[--C-:B------:R-:W-:Y:S01]  /*5820*/  FFMA.FTZ R42, R59, UR10, -R8.reuse ;  /* 0x0000000a3b2a7c23 */ /* 0x100fe20008010808 */
[--C-:B------:R-:W-:Y:S01]  /*5830*/  FFMA.FTZ R54, R63, UR10, -R8.reuse ;  /* 0x0000000a3f367c23 */ /* 0x100fe20008010808 */
[----:B------:R-:W-:Y:S01]  /*5840*/  HGMMA.64x128x16.F32 R88, R152, gdesc[UR4].tnspB, R88, gsb0 ;  /* 0x41e0000498587df0 */ /* 0x000fe20008000858 */
[----:B------:R-:W-:Y:S01]  /*5850*/  UIADD3 UR6, UR11, 0x280, URZ ;  /* 0x000002800b067890 */ /* 0x000fe2000fffe03f */
[----:B------:R-:W0:Y:S01]  /*5860*/  SHFL.BFLY PT, R50, R7, 0x2, 0x1f ;  /* 0x0c401f0007327f89 */ /* 0x000e2200000e0000 */
[----:B------:R-:W-:Y:S01]  /*5870*/  UMOV UR7, 0x40000040 ;  /* 0x4000004000077882 */ /* 0x000fe20000000000 */
[----:B------:R-:W-:Y:S08]  /*5880*/  MUFU.EX2 R169, R169 ;  /* 0x000000a900a97308 */ /* 0x000ff00000000800 */
[----:B------:R-:W-:Y:S08]  /*5890*/  MUFU.EX2 R171, R171 ;  /* 0x000000ab00ab7308 */ /* 0x000ff00000000800 */
[----:B------:R-:W-:Y:S01]  /*58a0*/  MUFU.EX2 R42, R42 ;  /* 0x0000002a002a7308 */ /* 0x000fe20000000800 */
[----:B0-----:R-:W-:Y:S01]  /*58b0*/  FMNMX.FTZ R13, R7, R50, !PT ;  /* 0x00000032070d7209 */ /* 0x001fe20007810000 */
[----:B------:R-:W-:-:S06]  /*58c0*/  FFMA.FTZ R50, R71, UR10, -R8 ;  /* 0x0000000a47327c23 */ /* 0x000fcc0008010808 */
        /* <DEDUP_REMOVED lines=22> */
[----:B------:R-:W0:Y:S03]  /*5a30*/  SHFL.BFLY PT, R66, R13, 0x1, 0x1f ;  /* 0x0c201f000d427f89 */ /* 0x000e2600000e0000 */
[----:B------:R-:W-:Y:S01]  /*5a40*/  HGMMA.64x128x16.F32 R88, R160, gdesc[UR4].tnspB, R88, gsb0 ;  /* 0x41e00004a0587df0 */ /* 0x000fe20008000858 */
[----:B------:R-:W-:Y:S01]  /*5a50*/  UIADD3 UR6, UR11, 0x380, URZ ;  /* 0x000003800b067890 */ /* 0x000fe2000fffe03f */
[----:B------:R-:W-:Y:S01]  /*5a60*/  MUFU.EX2 R157, R157 ;  /* 0x0000009d009d7308 */ /* 0x000fe20000000800 */
[----:B------:R-:W-:-:S07]  /*5a70*/  UMOV UR7, 0x40000040 ;  /* 0x4000004000077882 */ /* 0x000fce0000000000 */
[----:B------:R-:W-:Y:S01]  /*5a80*/  MUFU.EX2 R159, R159 ;  /* 0x0000009f009f7308 */ /* 0x000fe20000000800 */
[----:B0-----:R-:W-:Y:S01]  /*5a90*/  FMNMX.FTZ R7, R13, R66, !PT ;  /* 0x000000420d077209 */ /* 0x001fe20007810000 */
[--C-:B------:R-:W-:Y:S01]  /*5aa0*/  FFMA.FTZ R13, R82, UR10, -R8.reuse ;  /* 0x0000000a520d7c23 */ /* 0x100fe20008010808 */
[--C-:B------:R-:W-:Y:S01]  /*5ab0*/  FFMA.FTZ R66, R83, UR10, -R8.reuse ;  /* 0x0000000a53427c23 */ /* 0x100fe20008010808 */
[----:B------:R-:W-:Y:S01]  /*5ac0*/  FFMA.FTZ R8, R87, UR10, -R8 ;  /* 0x0000000a57087c23 */ /* 0x000fe20008010808 */
[C---:B------:R-:W-:Y:S01]  /*5ad0*/  FSETP.NEU.FTZ.AND P4, PT, R7.reuse, -INF , PT ;  /* 0xff8000000700780b */ /* 0x040fe20003f9d000 */
[----:B------:R-:W-:Y:S02]  /*5ae0*/  FMUL.FTZ R21, R7, UR10 ;  /* 0x0000000a07157c20 */ /* 0x000fe40008410000 */
[----:B------:R-:W-:Y:S03]  /*5af0*/  MUFU.EX2 R13, R13 ;  /* 0x0000000d000d7308 */ /* 0x000fe60000000800 */
[----:B------:R-:W-:-:S05]  /*5b00*/  FSEL R21, R21, RZ, P4 ;  /* 0x000000ff15157208 */ /* 0x000fca0002000000 */
[--C-:B------:R-:W-:Y:S01]  /*5b10*/  FFMA.FTZ R27, R29, UR10, -R21.reuse ;  /* 0x0000000a1d1b7c23 */ /* 0x100fe20008010815 */
[--C-:B------:R-:W-:Y:S01]  /*5b20*/  FFMA.FTZ R29, R33, UR10, -R21.reuse ;  /* 0x0000000a211d7c23 */ /* 0x100fe20008010815 */
[--C-:B------:R-:W-:Y:S01]  /*5b30*/  FFMA.FTZ R33, R41, UR10, -R21.reuse ;  /* 0x0000000a29217c23 */ /* 0x100fe20008010815 */
[----:B------:R-:W-:Y:S01]  /*5b40*/  FSEL R41, R4, RZ, P3 ;  /* 0x000000ff04297208 */ /* 0x000fe20001800000 */
[--C-:B------:R-:W-:Y:S01]  /*5b50*/  FFMA.FTZ R180, R24, UR10, -R21.reuse ;  /* 0x0000000a18b47c23 */ /* 0x100fe20008010815 */
[--C-:B------:R-:W-:Y:S01]  /*5b60*/  FFMA.FTZ R182, R28, UR10, -R21.reuse ;  /* 0x0000000a1cb67c23 */ /* 0x100fe20008010815 */
[----:B------:R-:W-:Y:S02]  /*5b70*/  IMAD.U32 R28, RZ, RZ, UR46 ;  /* 0x0000002eff1c7e24 */ /* 0x000fe4000f8e00ff */
[--C-:B------:R-:W-:Y:S01]  /*5b80*/  FFMA.FTZ R25, R25, UR10, -R21.reuse ;  /* 0x0000000a19197c23 */ /* 0x100fe20008010815 */
[----:B------:R-:W-:Y:S01]  /*5b90*/  FADD.FTZ R41, -R41, R6 ;  /* 0x0000000629297221 */ /* 0x000fe20000010100 */
[----:B------:R-:W-:Y:S01]  /*5ba0*/  FSEL R6, R7, RZ, P4 ;  /* 0x000000ff07067208 */ /* 0x000fe20002000000 */
[----:B------:R-:W-:Y:S01]  /*5bb0*/  MUFU.EX2 R180, R180 ;  /* 0x000000b400b47308 */ /* 0x000fe20000000800 */
[----:B------:R-:W-:Y:S01]  /*5bc0*/  @!P1 LEA R28, R28, UR41, 0x3 ;  /* 0x000000291c1c9c11 */ /* 0x000fe2000f8e18ff */
[----:B------:R-:W-:Y:S01]  /*5bd0*/  FMUL.FTZ R41, R41, UR10 ;  /* 0x0000000a29297c20 */ /* 0x000fe20008410000 */
[----:B------:R-:W-:Y:S01]  /*5be0*/  FFMA.FTZ R176, R32, UR10, -R21 ;  /* 0x0000000a20b07c23 */ /* 0x000fe20008010815 */
[----:B------:R-:W-:Y:S01]  /*5bf0*/  FADD.FTZ R5, -R6, R5 ;  /* 0x0000000506057221 */ /* 0x000fe20000010100 */
[----:B------:R-:W-:Y:S01]  /*5c00*/  IADD3 R24, -R220, 0xb, RZ ;  /* 0x0000000bdc187810 */ /* 0x000fe20007ffe1ff */
[----:B------:R-:W-:-:S02]  /*5c10*/  @!P1 VIADD R28, R28, 0x28840 ;  /* 0x000288401c1c9836 */ /* 0x000fc40000000000 */
[--C-:B------:R-:W-:Y:S01]  /*5c20*/  FFMA.FTZ R178, R36, UR10, -R21.reuse ;  /* 0x0000000a24b27c23 */ /* 0x100fe20008010815 */
[----:B------:R-:W-:Y:S01]  /*5c30*/  FMUL.FTZ R5, R5, UR10 ;  /* 0x0000000a05057c20 */ /* 0x000fe20008410000 */
[----:B------:R-:W0:Y:S01]  /*5c40*/  MUFU.EX2 R6, R41 ;  /* 0x0000002900067308 */ /* 0x000e220000000800 */
[--C-:B------:R-:W-:Y:S01]  /*5c50*/  FFMA.FTZ R35, R45, UR10, -R21.reuse ;  /* 0x0000000a2d237c23 */ /* 0x100fe20008010815 */
[----:B------:R-:W-:Y:S01]  /*5c60*/  @!P1 PRMT R28, RZ, 0x654, R28 ;  /* 0x00000654ff1c9816 */ /* 0x000fe2000000001c */
        /* <DEDUP_REMOVED lines=15> */
[----:B------:R-:W-:Y:S01]  /*5d60*/  F2FP.F16.F32.PACK_AB R181, R10, R181 ;  /* 0x000000b50ab5723e */ /* 0x000fe200000000ff */
        /* <DEDUP_REMOVED lines=8> */
[----:B------:R-:W-:Y:S01]  /*5df0*/  FFMA.FTZ R84, R84, UR10, -R21 ;  /* 0x0000000a54547c23 */ /* 0x000fe20008010815 */
[----:B------:R-:W-:-:S02]  /*5e00*/  IMAD.U32 R32, RZ, RZ, UR57 ;  /* 0x00000039ff207e24 */ /* 0x000fc4000f8e00ff */
[----:B------:R-:W-:Y:S01]  /*5e10*/  FADD.FTZ R0, R12, R43 ;  /* 0x0000002b0c007221 */ /* 0x000fe20000010000 */
[----:B------:R-:W-:Y:S01]  /*5e20*/  FFMA.FTZ R43, R65, UR10, -R21 ;  /* 0x0000000a412b7c23 */ /* 0x000fe20008010815 */
[----:B------:R-:W-:Y:S01]  /*5e30*/  PLOP3.LUT P3, PT, PT, PT, UP1, 0x80, 0x0 ;  /* 0x000000000000781c */ /* 0x000fe20003f6f018 */
[----:B------:R-:W-:Y:S01]  /*5e40*/  MUFU.EX2 R27, R27 ;  /* 0x0000001b001b7308 */ /* 0x000fe20000000800 */
[----:B------:R-:W-:Y:S01]  /*5e50*/  @!P1 LEA R32, R32, UR41, 0x3 ;  /* 0x0000002920209c11 */ /* 0x000fe2000f8e18ff */
[----:B------:R-:W-:Y:S01]  /*5e60*/  UMOV UR57, UR46 ;  /* 0x0000002e00397c82 */ /* 0x000fe20008000000 */
        /* <DEDUP_REMOVED lines=8> */
[----:B------:R-:W-:-:S05]  /*5ef0*/  WARPGROUP.ARRIVE ;  /* 0x00000000000079c5 */ /* 0x000fca0000000000 */
[----:B------:R-:W-:Y:S01]  /*5f00*/  MUFU.EX2 R174, R174 ;  /* 0x000000ae00ae7308 */ /* 0x000fe20000000800 */
[----:B------:R-:W-:Y:S01]  /*5f10*/  FFMA.FTZ R160, R72, UR10, -R21 ;  /* 0x0000000a48a07c23 */ /* 0x000fe20008010815 */
[----:B------:R-:W-:Y:S02]  /*5f20*/  F2FP.F16.F32.PACK_AB R161, R58, R9 ;  /* 0x000000093aa1723e */ /* 0x000fe400000000ff */
[----:B------:R-:W-:Y:S01]  /*5f30*/  F2FP.F16.F32.PACK_AB R163, R62, R11 ;  /* 0x0000000b3ea3723e */ /* 0x000fe200000000ff */
[----:B------:R-:W-:Y:S03]  /*5f40*/  HGMMA.64x128x16.F32 R88, R164, gdesc[UR4].tnspB, R88, gsb0 ;  /* 0x41e00004a4587df0 */ /* 0x000fe60008000858 */
        /* <DEDUP_REMOVED lines=18> */
[----:B------:R-:W-:Y:S01]  /*6070*/  MUFU.EX2 R81, R81 ;  /* 0x0000005100517308 */ /* 0x000fe20000000800 */
[----:B------:R-:W-:Y:S02]  /*6080*/  WARPGROUP.DEPBAR.LE gsb0, 0x0 ;  /* 0x00008000000079c5 */ /* 0x000fe40000010000 */
[----:B------:R0:W-:Y:S06]  /*6090*/  BAR.ARV R24, 0x100 ;  /* 0x000400180000751d */ /* 0x0001ec0000002000 */
        /* <DEDUP_REMOVED lines=8> */
[----:B-1----:R-:W-:Y:S01]  /*6120*/  FFMA.FTZ R28, R5, R3, R180 ;  /* 0x00000003051c7223 */ /* 0x002fe200000100b4 */
[----:B------:R-:W-:Y:S01]  /*6130*/  FFMA.FTZ R3, R61, UR10, -R21 ;  /* 0x0000000a3d037c23 */ /* 0x000fe20008010815 */
[C---:B------:R-:W-:Y:S01]  /*6140*/  F2FP.F16.F32.PACK_AB R180, R25.reuse, R180 ;  /* 0x000000b419b4723e */ /* 0x040fe200000000ff */
[----:B------:R-:W-:Y:S01]  /*6150*/  MUFU.EX2 R8, R8 ;  /* 0x0000000800087308 */ /* 0x000fe20000000800 */
[----:B------:R-:W-:Y:S01]  /*6160*/  FADD.FTZ R45, R25, R28 ;  /* 0x0000001c192d7221 */ /* 0x000fe20000010000 */
[----:B------:R-:W-:-:S02]  /*6170*/  @!P1 VIADD R28, R32, 0x28860 ;  /* 0x00028860201c9836 */ /* 0x000fc40000000000 */
[-C--:B------:R-:W-:Y:S01]  /*6180*/  FMUL.FTZ R100, R100, R5.reuse ;  /* 0x0000000564647220 */ /* 0x080fe20000410000 */
[-C--:B------:R-:W-:Y:S01]  /*6190*/  FMUL.FTZ R101, R101, R5.reuse ;  /* 0x0000000565657220 */ /* 0x080fe20000410000 */
[----:B0-----:R-:W-:Y:S01]  /*61a0*/  FADD.FTZ R24, R182, R45 ;  /* 0x0000002db6187221 */ /* 0x001fe20000010000 */
[C---:B------:R-:W-:Y:S01]  /*61b0*/  F2FP.F16.F32.PACK_AB R182, R27.reuse, R182 ;  /* 0x000000b61bb6723e */ /* 0x040fe200000000ff */
[-C--:B------:R-:W-:Y:S01]  /*61c0*/  FMUL.FTZ R104, R104, R5.reuse ;  /* 0x0000000568687220 */ /* 0x080fe20000410000 */
[----:B------:R-:W0:Y:S01]  /*61d0*/  MUFU.EX2 R3, R3 ;  /* 0x0000000300037308 */ /* 0x000e220000000800 */
[----:B------:R-:W-:Y:S01]  /*61e0*/  FADD.FTZ R45, R27, R24 ;  /* 0x000000181b2d7221 */ /* 0x000fe20000010000 */
[----:B------:R-:W-:Y:S01]  /*61f0*/  @!P1 PRMT R28, RZ, 0x654, R28 ;  /* 0x00000654ff1c9816 */ /* 0x000fe2000000001c */
[-C--:B------:R-:W-:Y:S01]  /*6200*/  FMUL.FTZ R105, R105, R5.reuse ;  /* 0x0000000569697220 */ /* 0x080fe20000410000 */
[-C--:B------:R-:W-:Y:S01]  /*6210*/  FMUL.FTZ R108, R108, R5.reuse ;  /* 0x000000056c6c7220 */ /* 0x080fe20000410000 */
[----:B------:R-:W-:Y:S01]  /*6220*/  FADD.FTZ R24, R176, R45 ;  /* 0x0000002db0187221 */ /* 0x000fe20000010000 */
[----:B------:R-:W-:Y:S01]  /*6230*/  FADD.FTZ R45, R177, R0 ;  /* 0x00000000b12d7221 */ /* 0x000fe20000010000 */
[----:B------:R1:W-:Y:S01]  /*6240*/  @!P1 SYNCS.ARRIVE.TRANS64.RED.A1T0 RZ, [R28+URZ], RZ ;  /* 0x000000ff1cff99a7 */ /* 0x0003e2000810043f */
[-C--:B------:R-:W-:Y:S01]  /*6250*/  FMUL.FTZ R109, R109, R5.reuse ;  /* 0x000000056d6d7220 */ /* 0x080fe20000410000 */
[----:B------:R-:W-:Y:S01]  /*6260*/  FADD.FTZ R47, R29, R24 ;  /* 0x000000181d2f7221 */ /* 0x000fe20000010000 */
[----:B------:R-:W-:Y:S01]  /*6270*/  FADD.FTZ R0, R14, R45 ;  /* 0x0000002d0e007221 */ /* 0x000fe20000010000 */
[--C-:B------:R-:W-:Y:S01]  /*6280*/  FFMA.FTZ R45, R69, UR10, -R21.reuse ;  /* 0x0000000a452d7c23 */ /* 0x100fe20008010815 */
[----:B------:R-:W-:Y:S01]  /*6290*/  FFMA.FTZ R21, R85, UR10, -R21 ;  /* 0x0000000a55157c23 */ /* 0x000fe20008010815 */
        /* <DEDUP_REMOVED lines=9> */
[----:B------:R-:W-:Y:S01]  /*6330*/  FADD.FTZ R47, R173, R0 ;  /* 0x00000000ad2f7221 */ /* 0x000fe20000010000 */
[-C--:B------:R-:W-:Y:S01]  /*6340*/  FMUL.FTZ R117, R117, R5.reuse ;  /* 0x0000000575757220 */ /* 0x080fe20000410000 */
[-C--:B------:R-:W-:Y:S01]  /*6350*/  FMUL.FTZ R120, R120, R5.reuse ;  /* 0x0000000578787220 */ /* 0x080fe20000410000 */
[----:B------:R-:W-:Y:S01]  /*6360*/  FADD.FTZ R49, R33, R24 ;  /* 0x0000001821317221 */ /* 0x000fe20000010000 */
[----:B------:R-:W-:Y:S01]  /*6370*/  FADD.FTZ R0, R26, R47 ;  /* 0x0000002f1a007221 */ /* 0x000fe20000010000 */
[----:B------:R-:W3:Y:S01]  /*6380*/  MUFU.EX2 R21, R21 ;  /* 0x0000001500157308 */ /* 0x000ee20000000800 */
        /* <DEDUP_REMOVED lines=32> */
[----:B------:R-:W-:Y:S01]  /*6590*/  FMUL.FTZ R91, R91, R6 ;  /* 0x000000065b5b7220 */ /* 0x000fe20000410000 */
[----:B------:R-:W-:Y:S01]  /*65a0*/  FADD.FTZ R10, R154, R27 ;  /* 0x0000001b9a0a7221 */ /* 0x000fe20000010000 */
[----:B------:R-:W-:Y:S01]  /*65b0*/  FADD.FTZ R25, R155, R0 ;  /* 0x000000009b197221 */ /* 0x000fe20000010000 */
[C---:B0-----:R-:W-:Y:S01]  /*65c0*/  F2FP.F16.F32.PACK_AB R154, R3.reuse, R154 ;  /* 0x0000009a039a723e */ /* 0x041fe200000000ff */
        /* <DEDUP_REMOVED lines=17> */
[----:B--2---:R-:W-:Y:S01]  /*66e0*/  FADD.FTZ R27, R45, R10 ;  /* 0x0000000a2d1b7221 */ /* 0x004fe20000010000 */
        /* <DEDUP_REMOVED lines=37> */
[----:B---3--:R-:W-:Y:S01]  /*6940*/  FADD.FTZ R3, R21, R27 ;  /* 0x0000001b15037221 */ /* 0x008fe20000010000 */
        /* <DEDUP_REMOVED lines=26> */
[----:B-1----:R-:W-:Y:S06]  /*6af0*/  @P3 BRA `(.L_x_8560) ;  /* 0xffffffd400b83947 */ /* 0x002fec000383ffff */
.L_x_8551:
        /* <DEDUP_REMOVED lines=8> */
.L_x_8570:
        /* <DEDUP_REMOVED lines=9> */
.L_x_8563:
[----:B------:R-:W-:Y:S01]  /*6c10*/  ULEA UR6, UR46, UR41, 0x3 ;  /* 0x000000292e067291 */ /* 0x000fe2000f8e183f */
[----:B------:R-:W-:-:S05]  /*6c20*/  IMAD.U32 R4, RZ, RZ, UR47 ;  /* 0x0000002fff047e24 */ /* 0x000fca000f8e00ff */
[----:B------:R-:W-:-:S04]  /*6c30*/  SHF.L.U32 R4, R4, 0x1f, RZ ;  /* 0x0000001f04047819 */ /* 0x000fc800000006ff */
[----:B------:R0:W1:Y:S01]  /*6c40*/  SYNCS.PHASECHK.TRANS64.TRYWAIT P2, [UR6+0x28830], R4 ;  /* 0x02883004ff0075a7 */ /* 0x0000620008040146 */
[----:B------:R-:W-:Y:S05]  /*6c50*/  @!P0 BRA `(.L_x_8564) ;  /* 0x0000000000048947 */ /* 0x000fea0003800000 */
[----:B------:R-:W-:Y:S01]  /*6c60*/  BPT.TRAP 0x1 ;  /* 0x000000040000795c */ /* 0x000fe20000300000 */
.L_x_8564:
[----:B-1----:R-:W-:Y:S05]  /*6c70*/  @P2 BRA `(.L_x_8562) ;  /* 0x0000000000082947 */ /* 0x002fea0003800000 */
[----:B------:R-:W1:Y:S02]  /*6c80*/  SYNCS.PHASECHK.TRANS64.TRYWAIT P2, [UR6+0x28830], R4 ;  /* 0x02883004ff0075a7 */ /* 0x000e640008040146 */
[----:B-1----:R-:W-:Y:S05]  /*6c90*/  @!P2 BRA `(.L_x_8565) ;  /* 0x000000c40074a947 */ /* 0x002fea0003800000 */
.L_x_8562:
        /* <DEDUP_REMOVED lines=47> */
.L_x_8567:
[----:B------:R-:W-:Y:S01]  /*6f90*/  ULEA UR6, UR54, UR41, 0x3 ;  /* 0x0000002936067291 */ /* 0x000fe2000f8e183f */
[----:B------:R-:W-:-:S05]  /*6fa0*/  IMAD.U32 R4, RZ, RZ, UR55 ;  /* 0x00000037ff047e24 */ /* 0x000fca000f8e00ff */
[----:B------:R-:W-:-:S04]  /*6fb0*/  SHF.L.U32 R4, R4, 0x1f, RZ ;  /* 0x0000001f04047819 */ /* 0x000fc800000006ff */
[----:B------:R0:W1:Y:S01]  /*6fc0*/  SYNCS.PHASECHK.TRANS64.TRYWAIT P2, [UR6+0x28850], R4 ;  /* 0x02885004ff0075a7 */ /* 0x0000620008040146 */
[----:B------:R-:W-:Y:S05]  /*6fd0*/  @!P0 BRA `(.L_x_8568) ;  /* 0x0000000000048947 */ /* 0x000fea0003800000 */
[----:B------:R-:W-:Y:S01]  /*6fe0*/  BPT.TRAP 0x1 ;  /* 0x000000040000795c */ /* 0x000fe20000300000 */
.L_x_8568:
[----:B-1----:R-:W-:Y:S05]  /*6ff0*/  @P2 BRA `(.L_x_8566) ;  /* 0x0000000000082947 */ /* 0x002fea0003800000 */
[----:B------:R-:W1:Y:S02]  /*7000*/  SYNCS.PHASECHK.TRANS64.TRYWAIT P2, [UR6+0x28850], R4 ;  /* 0x02885004ff0075a7 */ /* 0x000e640008040146 */
[----:B-1----:R-:W-:Y:S05]  /*7010*/  @!P2 BRA `(.L_x_8569) ;  /* 0x000000c000aca947 */ /* 0x002fea0003800000 */
.L_x_8566:
[----:B------:R-:W-:Y:S01]  /*7020*/  UIADD3 UR6, UR41, 0x400, URZ ;  /* 0x0000040029067890 */ /* 0x000fe2000fffe03f */
[----:B------:R-:W-:Y:S01]  /*7030*/  WARPGROUP.ARRIVE ;  /* 0x00000000000079c5 */ /* 0x000fe20000000000 */
[----:B------:R-:W-:Y:S01]  /*7040*/  UMOV UR7, 0x40000040 ;  /* 0x4000004000077882 */ /* 0x000fe20000000000 */
[----:B01----:R-:W-:Y:S01]  /*7050*/  FMNMX.FTZ R4, R24, R6, !PT ;  /* 0x0000000618047209 */ /* 0x003fe20007810000 */
[----:B------:R-:W-:-:S03]  /*7060*/  USHF.R.U32.HI UR6, URZ, 0x4, UR6 ;  /* 0x000000043f067899 */ /* 0x000fc60008011606 */
[----:B------:R-:W0:Y:S01]  /*7070*/  S2R R220, SR_TID.X ;  /* 0x0000000000dc7919 */ /* 0x000e220000002100 */
[----:B------:R-:W-:Y:S01]  /*7080*/  UMOV UR10, UR53 ;  /* 0x00000035000a7c82 */ /* 0x000fe20008000000 */
[----:B------:R-:W-:Y:S01]  /*7090*/  FMNMX.FTZ R7, R25, R4, !PT ;  /* 0x0000000419077209 */ /* 0x000fe20007810000 */
[----:B------:R-:W-:Y:S02]  /*70a0*/  ULOP3.LUT UR6, UR6, 0x3fff, URZ, 0xc0, !UPT ;  /* 0x00003fff06067892 */ /* 0x000fe4000f8ec03f */
[----:B------:R-:W-:Y:S01]  /*70b0*/  UISETP.GT.AND UP0, UPT, UR58, UR40, UPT ;  /* 0x000000283a00728c */ /* 0x000fe2000bf04270 */
[----:B------:R-:W-:Y:S01]  /*70c0*/  FMNMX.FTZ R4, R28, R7, !PT ;  /* 0x000000071c047209 */ /* 0x000fe20007810000 */
[----:B------:R-:W-:Y:S02]  /*70d0*/  ULOP3.LUT UR6, UR6, 0x4000000, URZ, 0xfc, !UPT ;  /* 0x0400000006067892 */ /* 0x000fe4000f8efc3f */
[----:B------:R-:W-:Y:S01]  /*70e0*/  UIADD3 UR58, UR58, -0x1, URZ ;  /* 0xffffffff3a3a7890 */ /* 0x000fe2000fffe03f */
[----:B------:R-:W-:Y:S01]  /*70f0*/  FMNMX.FTZ R7, R29, R4, !PT ;  /* 0x000000041d077209 */ /* 0x000fe20007810000 */
[----:B------:R-:W-:Y:S01]  /*7100*/  ULEA UR11, UR54, UR6, 0xb ;  /* 0x00000006360b7291 */ /* 0x000fe2000f8e583f */
[----:B------:R-:W-:Y:S01]  /*7110*/  PLOP3.LUT P2, PT, PT, PT, UP0, 0x80, 0x0 ;  /* 0x000000000000781c */ /* 0x000fe20003f4f008 */
[----:B------:R-:W-:Y:S01]  /*7120*/  UMOV UR55, UR47 ;  /* 0x0000002f00377c82 */ /* 0x000fe20008000000 */
        /* <DEDUP_REMOVED lines=50> */
[C---:B------:R-:W-:Y:S01]  /*7450*/  FMUL.FTZ R20, R7.reuse, UR10 ;  /* 0x0000000a07147c20 */ /* 0x040fe20008410000 */
[----:B------:R-:W-:Y:S01]  /*7460*/  FMNMX.FTZ R4, R42, R13, !PT ;  /* 0x0000000d2a047209 */ /* 0x000fe20007810000 */
[----:B------:R-:W-:Y:S02]  /*7470*/  FADD.FTZ R6, -R7, R6 ;  /* 0x0000000607067221 */ /* 0x000fe40000010100 */
        /* <DEDUP_REMOVED lines=18> */
[----:B------:R-:W-:Y:S01]  /*75a0*/  FFMA.FTZ R85, R85, UR10, -R20 ;  /* 0x0000000a55557c23 */ /* 0x000fe20008010814 */
[----:B------:R-:W-:Y:S01]  /*75b0*/  FMUL.FTZ R6, R6, UR10 ;  /* 0x0000000a06067c20 */ /* 0x000fe20008410000 */
[----:B------:R-:W-:Y:S01]  /*75c0*/  MUFU.EX2 R9, R9 ;  /* 0x0000000900097308 */ /* 0x000fe20000000800 */
[----:B------:R-:W-:-:S04]  /*75d0*/  FMNMX.FTZ R4, R54, R15, !PT ;  /* 0x0000000f36047209 */ /* 0x000fc80007810000 */
[----:B------:R-:W-:-:S03]  /*75e0*/  FMNMX.FTZ R15, R55, R4, !PT ;  /* 0x00000004370f7209 */ /* 0x000fc60007810000 */
[----:B------:R-:W0:Y:S01]  /*75f0*/  MUFU.EX2 R6, R6 ;  /* 0x0000000600067308 */ /* 0x000e220000000800 */
[----:B------:R-:W-:-:S04]  /*7600*/  FMNMX.FTZ R4, R58, R15, !PT ;  /* 0x0000000f3a047209 */ /* 0x000fc80007810000 */
[----:B------:R-:W-:-:S03]  /*7610*/  FMNMX.FTZ R15, R59, R4, !PT ;  /* 0x000000043b0f7209 */ /* 0x000fc60007810000 */
[----:B------:R-:W1:Y:S01]  /*7620*/  MUFU.EX2 R180, R180 ;  /* 0x000000b400b47308 */ /* 0x000e620000000800 */
[----:B------:R-:W-:Y:S01]  /*7630*/  FMNMX.FTZ R4, R62, R15, !PT ;  /* 0x0000000f3e047209 */ /* 0x000fe20007810000 */
[--C-:B------:R-:W-:Y:S01]  /*7640*/  FFMA.FTZ R15, R49, UR10, -R20.reuse ;  /* 0x0000000a310f7c23 */ /* 0x100fe20008010814 */
[----:B------:R-:W-:Y:S02]  /*7650*/  FFMA.FTZ R49, R69, UR10, -R20 ;  /* 0x0000000a45317c23 */ /* 0x000fe40008010814 */
[----:B------:R-:W-:-:S03]  /*7660*/  FMNMX.FTZ R33, R63, R4, !PT ;  /* 0x000000043f217209 */ /* 0x000fc60007810000 */
[----:B------:R-:W2:Y:S01]  /*7670*/  MUFU.EX2 R182, R182 ;  /* 0x000000b600b67308 */ /* 0x000ea20000000800 */
[----:B------:R-:W-:Y:S01]  /*7680*/  FMNMX.FTZ R4, R66, R33, !PT ;  /* 0x0000002142047209 */ /* 0x000fe20007810000 */
[----:B0-----:R-:W-:-:S03]  /*7690*/  FFMA.FTZ R3, R6, R3, R9 ;  /* 0x0000000306037223 */ /* 0x001fc60000010009 */
[----:B------:R-:W-:-:S03]  /*76a0*/  FMNMX.FTZ R33, R67, R4, !PT ;  /* 0x0000000443217209 */ /* 0x000fc60007810000 */
[----:B------:R-:W0:Y:S01]  /*76b0*/  MUFU.EX2 R29, R29 ;  /* 0x0000001d001d7308 */ /* 0x000e220000000800 */
[----:B------:R-:W-:Y:S01]  /*76c0*/  FMNMX.FTZ R4, R70, R33, !PT ;  /* 0x0000002146047209 */ /* 0x000fe20007810000 */
[--C-:B------:R-:W-:Y:S01]  /*76d0*/  FFMA.FTZ R33, R53, UR10, -R20.reuse ;  /* 0x0000000a35217c23 */ /* 0x100fe20008010814 */
[--C-:B------:R-:W-:Y:S01]  /*76e0*/  FFMA.FTZ R53, R57, UR10, -R20.reuse ;  /* 0x0000000a39357c23 */ /* 0x100fe20008010814 */
[----:B------:R-:W-:Y:S01]  /*76f0*/  FFMA.FTZ R57, R77, UR10, -R20 ;  /* 0x0000000a4d397c23 */ /* 0x000fe20008010814 */
[----:B------:R-:W-:Y:S01]  /*7700*/  FMNMX.FTZ R37, R71, R4, !PT ;  /* 0x0000000447257209 */ /* 0x000fe20007810000 */
[C---:B-1----:R-:W-:Y:S01]  /*7710*/  FADD.FTZ R3, R180.reuse, R3 ;  /* 0x00000003b4037221 */ /* 0x042fe20000010000 */
[----:B------:R-:W-:Y:S01]  /*7720*/  F2FP.F16.F32.PACK_AB R180, R180, R9 ;  /* 0x00000009b4b4723e */ /* 0x000fe200000000ff */
        /* <DEDUP_REMOVED lines=11> */
[--C-:B------:R-:W-:Y:S01]  /*77e0*/  FFMA.FTZ R37, R61, UR10, -R20.reuse ;  /* 0x0000000a3d257c23 */ /* 0x100fe20008010814 */
[----:B------:R-:W-:Y:S02]  /*77f0*/  FFMA.FTZ R61, R81, UR10, -R20 ;  /* 0x0000000a513d7c23 */ /* 0x000fe40008010814 */
[----:B------:R-:W-:-:S03]  /*7800*/  FMNMX.FTZ R4, R87, R4, !PT ;  /* 0x0000000457047209 */ /* 0x000fc60007810000 */
[----:B------:R-:W-:Y:S02]  /*7810*/  MUFU.EX2 R15, R15 ;  /* 0x0000000f000f7308 */ /* 0x000fe40000000800 */
[----:B------:R-:W1:Y:S06]  /*7820*/  SHFL.BFLY PT, R45, R4, 0x2, 0x1f ;  /* 0x0c401f00042d7f89 */ /* 0x000e6c00000e0000 */
[----:B------:R-:W-:Y:S08]  /*7830*/  MUFU.EX2 R33, R33 ;  /* 0x0000002100217308 */ /* 0x000ff00000000800 */
[----:B------:R-:W-:Y:S08]  /*7840*/  MUFU.EX2 R53, R53 ;  /* 0x0000003500357308 */ /* 0x000ff00000000800 */
[----:B------:R-:W-:Y:S01]  /*7850*/  MUFU.EX2 R37, R37 ;  /* 0x0000002500257308 */ /* 0x000fe20000000800 */
[----:B-1----:R-:W-:Y:S01]  /*7860*/  FMNMX.FTZ R14, R4, R45, !PT ;  /* 0x0000002d040e7209 */ /* 0x002fe20007810000 */
[----:B------:R-:W-:-:S02]  /*7870*/  WARPGROUP.DEPBAR.LE gsb0, 0x0 ;  /* 0x00008000000079c5 */ /* 0x000fc40000010000 */
[----:B------:R-:W-:Y:S01]  /*7880*/  WARPGROUP.ARRIVE ;  /* 0x00000000000079c5 */ /* 0x000fe20000000000 */
[--C-:B------:R-:W-:Y:S01]  /*7890*/  FFMA.FTZ R176, R32, UR10, -R20.reuse ;  /* 0x0000000a20b07c23 */ /* 0x100fe20008010814 */
[----:B------:R-:W1:Y:S01]  /*78a0*/  SHFL.BFLY PT, R65, R14, 0x1, 0x1f ;  /* 0x0c201f000e417f89 */ /* 0x000e6200000e0000 */
[--C-:B------:R-:W-:Y:S01]  /*78b0*/  FFMA.FTZ R178, R36, UR10, -R20.reuse ;  /* 0x0000000a24b27c23 */ /* 0x100fe20008010814 */
[----:B------:R-:W-:Y:S01]  /*78c0*/  FFMA.FTZ R45, R73, UR10, -R20 ;  /* 0x0000000a492d7c23 */ /* 0x000fe20008010814 */
[----:B------:R-:W-:Y:S01]  /*78d0*/  MUFU.EX2 R41, R41 ;  /* 0x0000002900297308 */ /* 0x000fe20000000800 */
[----:B------:R-:W-:Y:S01]  /*78e0*/  HGMMA.64x128x16.F32 R88, R172, gdesc[UR4].tnspB, R88, gsb0 ;  /* 0x41e00004ac587df0 */ /* 0x000fe20008000858 */
[----:B------:R-:W-:Y:S01]  /*78f0*/  UIADD3 UR6, UR11, 0x180, URZ ;  /* 0x000001800b067890 */ /* 0x000fe2000fffe03f */
[----:B------:R-:W-:-:S05]  /*7900*/  UMOV UR7, 0x40000040 ;  /* 0x4000004000077882 */ /* 0x000fca0000000000 */
[----:B------:R-:W-:Y:S08]  /*7910*/  MUFU.EX2 R176, R176 ;  /* 0x000000b000b07308 */ /* 0x000ff00000000800 */
[----:B------:R-:W-:Y:S01]  /*7920*/  MUFU.EX2 R178, R178 ;  /* 0x000000b200b27308 */ /* 0x000fe20000000800 */
[----:B-1----:R-:W-:-:S07]  /*7930*/  FMNMX.FTZ R4, R14, R65, !PT ;  /* 0x000000410e047209 */ /* 0x002fce0007810000 */
[----:B------:R-:W-:Y:S01]  /*7940*/  MUFU.EX2 R49, R49 ;  /* 0x0000003100317308 */ /* 0x000fe20000000800 */
[----:B------:R-:W-:-:S04]  /*7950*/  FMUL.FTZ R24, R4, UR10 ;  /* 0x0000000a04187c20 */ /* 0x000fc80008410000 */
[--C-:B------:R-:W-:Y:S01]  /*7960*/  FFMA.FTZ R181, R27, UR10, -R24.reuse ;  /* 0x0000000a1bb57c23 */ /* 0x100fe20008010818 */
[----:B------:R-:W-:Y:S02]  /*7970*/  IMAD.U32 R27, RZ, RZ, UR46 ;  /* 0x0000002eff1b7e24 */ /* 0x000fe4000f8e00ff */
[--C-:B------:R-:W-:Y:S01]  /*7980*/  FFMA.FTZ R183, R30, UR10, -R24.reuse ;  /* 0x0000000a1eb77c23 */ /* 0x100fe20008010818 */
[--C-:B------:R-:W-:Y:S01]  /*7990*/  FFMA.FTZ R177, R34, UR10, -R24.reuse ;  /* 0x0000000a22b17c23 */ /* 0x100fe20008010818 */
[--C-:B------:R-:W-:Y:S01]  /*79a0*/  FFMA.FTZ R28, R35, UR10, -R24.reuse ;  /* 0x0000000a231c7c23 */ /* 0x100fe20008010818 */
[--C-:B------:R-:W-:Y:S01]  /*79b0*/  FFMA.FTZ R179, R38, UR10, -R24.reuse ;  /* 0x0000000a26b37c23 */ /* 0x100fe20008010818 */
[----:B------:R-:W-:Y:S01]  /*79c0*/  @!P1 LEA R27, R27, UR41, 0x3 ;  /* 0x000000291b1b9c11 */ /* 0x000fe2000f8e18ff */
        /* <DEDUP_REMOVED lines=12> */
[----:B------:R-:W-:-:S04]  /*7a90*/  FFMA.FTZ R86, R86, UR10, -R24 ;  /* 0x0000000a56567c23 */ /* 0x000fc80008010818 */
        /* <DEDUP_REMOVED lines=17> */
[----:B--2---:R-:W-:Y:S01]  /*7bb0*/  FADD.FTZ R44, R182, R3 ;  /* 0x00000003b62c7221 */ /* 0x004fe20000010000 */
[--C-:B------:R-:W-:Y:S01]  /*7bc0*/  FFMA.FTZ R175, R46, UR10, -R24.reuse ;  /* 0x0000000a2eaf7c23 */ /* 0x100fe20008010818 */
[----:B------:R-:W-:Y:S01]  /*7bd0*/  HGMMA.64x128x16.F32 R88, R168, gdesc[UR4].tnspB, R88, gsb0 ;  /* 0x41e00004a8587df0 */ /* 0x000fe20008000858 */
[----:B------:R-:W-:Y:S01]  /*7be0*/  UIADD3 UR6, UR11, 0x200, URZ ;  /* 0x000002000b067890 */ /* 0x000fe2000fffe03f */
[----:B------:R-:W-:Y:S01]  /*7bf0*/  MUFU.EX2 R172, R172 ;  /* 0x000000ac00ac7308 */ /* 0x000fe20000000800 */
[----:B------:R-:W-:Y:S01]  /*7c00*/  UMOV UR7, 0x40000040 ;  /* 0x4000004000077882 */ /* 0x000fe20000000000 */
[----:B------:R-:W-:Y:S01]  /*7c10*/  FFMA.FTZ R40, R59, UR10, -R24 ;  /* 0x0000000a3b287c23 */ /* 0x000fe20008010818 */
[----:B0-----:R-:W-:-:S05]  /*7c20*/  F2FP.F16.F32.PACK_AB R182, R29, R182 ;  /* 0x000000b61db6723e */ /* 0x001fca00000000ff */
        /* <DEDUP_REMOVED lines=41> */
[--C-:B------:R-:W-:Y:S01]  /*7ec0*/  FFMA.FTZ R157, R66, UR10, -R24.reuse ;  /* 0x0000000a429d7c23 */ /* 0x100fe20008010818 */
[--C-:B------:R-:W-:Y:S01]  /*7ed0*/  FFMA.FTZ R159, R70, UR10, -R24.reuse ;  /* 0x0000000a469f7c23 */ /* 0x100fe20008010818 */
[----:B------:R-:W-:Y:S01]  /*7ee0*/  HGMMA.64x128x16.F32 R88, R160, gdesc[UR4].tnspB, R88, gsb0 ;  /* 0x41e00004a0587df0 */ /* 0x000fe20008000858 */
[----:B------:R-:W-:Y:S01]  /*7ef0*/  UIADD3 UR6, UR11, 0x380, URZ ;  /* 0x000003800b067890 */ /* 0x000fe2000fffe03f */
[----:B------:R-:W-:Y:S01]  /*7f00*/  FMUL.FTZ R65, R20, UR10 ;  /* 0x0000000a14417c20 */ /* 0x000fe20008410000 */
[----:B------:R-:W-:Y:S01]  /*7f10*/  UMOV UR7, 0x40000040 ;  /* 0x4000004000077882 */ /* 0x000fe20000000000 */
[--C-:B------:R-:W-:Y:S01]  /*7f20*/  FFMA.FTZ R20, R26, UR10, -R24.reuse ;  /* 0x0000000a1a147c23 */ /* 0x100fe20008010818 */
[----:B------:R-:W-:Y:S01]  /*7f30*/  FFMA.FTZ R26, R31, UR10, -R24 ;  /* 0x0000000a1f1a7c23 */ /* 0x000fe20008010818 */
[----:B------:R-:W-:Y:S01]  /*7f40*/  @!P1 VIADD R31, R27, 0x28840 ;  /* 0x000288401b1f9836 */ /* 0x000fe20000000000 */
[----:B------:R-:W-:Y:S01]  /*7f50*/  IADD3 R27, -R220, 0xb, RZ ;  /* 0x0000000bdc1b7810 */ /* 0x000fe20007ffe1ff */
[----:B------:R-:W-:Y:S03]  /*7f60*/  MUFU.EX2 R65, R65 ;  /* 0x0000004100417308 */ /* 0x000fe60000000800 */
[----:B------:R-:W-:-:S05]  /*7f70*/  @!P1 PRMT R31, RZ, 0x654, R31 ;  /* 0x00000654ff1f9816 */ /* 0x000fca000000001f */
[----:B------:R-:W0:Y:S08]  /*7f80*/  MUFU.EX2 R20, R20 ;  /* 0x0000001400147308 */ /* 0x000e300000000800 */
[----:B------:R-:W1:Y:S08]  /*7f90*/  MUFU.EX2 R26, R26 ;  /* 0x0000001a001a7308 */ /* 0x000e700000000800 */
[----:B------:R-:W-:Y:S01]  /*7fa0*/  MUFU.EX2 R156, R156 ;  /* 0x0000009c009c7308 */ /* 0x000fe20000000800 */
[----:B0-----:R-:W-:-:S04]  /*7fb0*/  FFMA.FTZ R0, R65, R0, R20 ;  /* 0x0000000041007223 */ /* 0x001fc80000010014 */
[----:B------:R-:W-:Y:S01]  /*7fc0*/  FADD.FTZ R42, R181, R0 ;  /* 0x00000000b52a7221 */ /* 0x000fe20000010000 */
[----:B------:R-:W-:Y:S01]  /*7fd0*/  FFMA.FTZ R0, R63, UR10, -R24 ;  /* 0x0000000a3f007c23 */ /* 0x000fe20008010818 */
[----:B------:R-:W-:Y:S01]  /*7fe0*/  F2FP.F16.F32.PACK_AB R181, R181, R20 ;  /* 0x00000014b5b5723e */ /* 0x000fe200000000ff */
[----:B------:R-:W-:Y:S01]  /*7ff0*/  MUFU.EX2 R157, R157 ;  /* 0x0000009d009d7308 */ /* 0x000fe20000000800 */
[----:B------:R-:W-:Y:S01]  /*8000*/  FADD.FTZ R3, R183, R42 ;  /* 0x0000002ab7037221 */ /* 0x000fe20000010000 */
[----:B-1----:R-:W-:-:S03]  /*8010*/  F2FP.F16.F32.PACK_AB R183, R26, R183 ;  /* 0x000000b71ab7723e */ /* 0x002fc600000000ff */
[----:B------:R-:W-:-:S03]  /*8020*/  FADD.FTZ R42, R26, R3 ;  /* 0x000000031a2a7221 */ /* 0x000fc60000010000 */
[----:B------:R-:W-:Y:S01]  /*8030*/  MUFU.EX2 R0, R0 ;  /* 0x0000000000007308 */ /* 0x000fe20000000800 */
[----:B------:R-:W-:Y:S01]  /*8040*/  FADD.FTZ R3, R177, R42 ;  /* 0x0000002ab1037221 */ /* 0x000fe20000010000 */
[----:B------:R-:W-:Y:S01]  /*8050*/  FFMA.FTZ R42, R67, UR10, -R24 ;  /* 0x0000000a432a7c23 */ /* 0x000fe20008010818 */
[C---:B------:R-:W-:Y:S02]  /*8060*/  F2FP.F16.F32.PACK_AB R177, R28.reuse, R177 ;  /* 0x000000b11cb1723e */ /* 0x040fe400000000ff */
        /* <DEDUP_REMOVED lines=13> */
[----:B------:R-:W0:Y:S01]  /*8140*/  MUFU.EX2 R5, R85 ;  /* 0x0000005500057308 */ /* 0x000e220000000800 */
[----:B------:R-:W-:Y:S01]  /*8150*/  FADD.FTZ R3, R169, R46 ;  /* 0x0000002ea9037221 */ /* 0x000fe20000010000 */
[----:B------:R-:W-:-:S03]  /*8160*/  F2FP.F16.F32.PACK_AB R169, R36, R169 ;  /* 0x000000a924a9723e */ /* 0x000fc600000000ff */
[----:B------:R-:W-:-:S04]  /*8170*/  FADD.FTZ R46, R36, R3 ;  /* 0x00000003242e7221 */ /* 0x000fc80000010000 */
[----:B------:R-:W-:Y:S01]  /*8180*/  FADD.FTZ R3, R171, R46 ;  /* 0x0000002eab037221 */ /* 0x000fe20000010000 */
[----:B------:R-:W-:Y:S01]  /*8190*/  F2FP.F16.F32.PACK_AB R171, R38, R171 ;  /* 0x000000ab26ab723e */ /* 0x000fe200000000ff */
[----:B------:R-:W-:Y:S02]  /*81a0*/  WARPGROUP.DEPBAR.LE gsb0, 0x0 ;  /* 0x00008000000079c5 */ /* 0x000fe40000010000 */
[----:B------:R-:W-:Y:S01]  /*81b0*/  WARPGROUP.ARRIVE ;  /* 0x00000000000079c5 */ /* 0x000fe20000000000 */
[----:B------:R-:W-:Y:S01]  /*81c0*/  FFMA.FTZ R161, R74, UR10, -R24 ;  /* 0x0000000a4aa17c23 */ /* 0x000fe20008010818 */
[----:B------:R-:W-:Y:S01]  /*81d0*/  MUFU.EX2 R163, R78 ;  /* 0x0000004e00a37308 */ /* 0x000fe20000000800 */
[----:B------:R-:W-:Y:S02]  /*81e0*/  F2FP.F16.F32.PACK_AB R160, R45, R8 ;  /* 0x000000082da0723e */ /* 0x000fe400000000ff */
[----:B------:R-:W-:Y:S01]  /*81f0*/  F2FP.F16.F32.PACK_AB R162, R57, R10 ;  /* 0x0000000a39a2723e */ /* 0x000fe200000000ff */
[----:B------:R-:W-:Y:S04]  /*8200*/  HGMMA.64x128x16.F32 R88, R164, gdesc[UR4].tnspB, R88, gsb0 ;  /* 0x41e00004a4587df0 */ /* 0x000fe80008000858 */
[----:B------:R-:W-:Y:S01]  /*8210*/  MUFU.EX2 R161, R161 ;  /* 0x000000a100a17308 */ /* 0x000fe20000000800 */
[----:B------:R-:W-:-:S02]  /*8220*/  WARPGROUP.DEPBAR.LE gsb0, 0x0 ;  /* 0x00008000000079c5 */ /* 0x000fc40000010000 */
[----:B------:R1:W-:Y:S06]  /*8230*/  BAR.ARV R27, 0x100 ;  /* 0x0004001b0000751d */ /* 0x0003ec0000002000 */
[----:B------:R2:W-:Y:S01]  /*8240*/  @!P1 SYNCS.ARRIVE.TRANS64.RED.A1T0 RZ, [R31+URZ], RZ ;  /* 0x000000ff1fff99a7 */ /* 0x0005e2000810043f */
[----:B------:R-:W-:Y:S01]  /*8250*/  MUFU.EX2 R165, R82 ;  /* 0x0000005200a57308 */ /* 0x000fe20000000800 */
[----:B0-----:R-:W-:Y:S01]  /*8260*/  F2FP.F16.F32.PACK_AB R166, R5, R14 ;  /* 0x0000000e05a6723e */ /* 0x001fe200000000ff */
[-C--:B------:R-:W-:Y:S01]  /*8270*/  FMUL.FTZ R88, R88, R6.reuse ;  /* 0x0000000658587220 */ /* 0x080fe20000410000 */
[-C--:B------:R-:W-:Y:S01]  /*8280*/  FMUL.FTZ R89, R89, R6.reuse ;  /* 0x0000000659597220 */ /* 0x080fe20000410000 */
[-C--:B------:R-:W-:Y:S01]  /*8290*/  FMUL.FTZ R92, R92, R6.reuse ;  /* 0x000000065c5c7220 */ /* 0x080fe20000410000 */
[-C--:B------:R-:W-:Y:S01]  /*82a0*/  FMUL.FTZ R93, R93, R6.reuse ;  /* 0x000000065d5d7220 */ /* 0x080fe20000410000 */
[-C--:B------:R-:W-:Y:S01]  /*82b0*/  FMUL.FTZ R96, R96, R6.reuse ;  /* 0x0000000660607220 */ /* 0x080fe20000410000 */
[----:B--2---:R-:W-:Y:S01]  /*82c0*/  IMAD.U32 R31, RZ, RZ, UR54 ;  /* 0x00000036ff1f7e24 */ /* 0x004fe2000f8e00ff */
        /* <DEDUP_REMOVED lines=9> */
[----:B-1----:R-:W-:-:S02]  /*8360*/  @!P1 VIADD R27, R31, 0x28860 ;  /* 0x000288601f1b9836 */ /* 0x002fc40000000000 */
[-C--:B------:R-:W-:Y:S01]  /*8370*/  FMUL.FTZ R109, R109, R6.reuse ;  /* 0x000000066d6d7220 */ /* 0x080fe20000410000 */
[-C--:B------:R-:W-:Y:S01]  /*8380*/  FMUL.FTZ R112, R112, R6.reuse ;  /* 0x0000000670707220 */ /* 0x080fe20000410000 */
[-C--:B------:R-:W-:Y:S01]  /*8390*/  FMUL.FTZ R113, R113, R6.reuse ;  /* 0x0000000671717220 */ /* 0x080fe20000410000 */
[-C--:B------:R-:W-:Y:S01]  /*83a0*/  FMUL.FTZ R116, R116, R6.reuse ;  /* 0x0000000674747220 */ /* 0x080fe20000410000 */
[----:B------:R-:W-:Y:S01]  /*83b0*/  @!P1 PRMT R31, RZ, 0x654, R27 ;  /* 0x00000654ff1f9816 */ /* 0x000fe2000000001b */
[----:B------:R-:W-:Y:S01]  /*83c0*/  FADD.FTZ R27, R29, R44 ;  /* 0x0000002c1d1b7221 */ /* 0x000fe20000010000 */
[-C--:B------:R-:W-:Y:S01]  /*83d0*/  FMUL.FTZ R117, R117, R6.reuse ;  /* 0x0000000675757220 */ /* 0x080fe20000410000 */
[-C--:B------:R-:W-:Y:S01]  /*83e0*/  FMUL.FTZ R120, R120, R6.reuse ;  /* 0x0000000678787220 */ /* 0x080fe20000410000 */
[----:B------:R0:W-:Y:S01]  /*83f0*/  @!P1 SYNCS.ARRIVE.TRANS64.RED.A1T0 RZ, [R31+URZ], RZ ;  /* 0x000000ff1fff99a7 */ /* 0x0001e2000810043f */
[----:B------:R-:W-:Y:S01]  /*8400*/  FADD.FTZ R44, R176, R27 ;  /* 0x0000001bb02c7221 */ /* 0x000fe20000010000 */
[-C--:B------:R-:W-:Y:S01]  /*8410*/  FMUL.FTZ R121, R121, R6.reuse ;  /* 0x0000000679797220 */ /* 0x080fe20000410000 */
[-C--:B------:R-:W-:Y:S01]  /*8420*/  FMUL.FTZ R124, R124, R6.reuse ;  /* 0x000000067c7c7220 */ /* 0x080fe20000410000 */
[-C--:B------:R-:W-:Y:S01]  /*8430*/  FMUL.FTZ R125, R125, R6.reuse ;  /* 0x000000067d7d7220 */ /* 0x080fe20000410000 */
[----:B------:R-:W-:Y:S01]  /*8440*/  FADD.FTZ R27, R21, R44 ;  /* 0x0000002c151b7221 */ /* 0x000fe20000010000 */
[--C-:B------:R-:W-:Y:S01]  /*8450*/  FFMA.FTZ R44, R71, UR10, -R24.reuse ;  /* 0x0000000a472c7c23 */ /* 0x100fe20008010818 */
[----:B------:R-:W-:Y:S01]  /*8460*/  FFMA.FTZ R24, R87, UR10, -R24 ;  /* 0x0000000a57187c23 */ /* 0x000fe20008010818 */
        /* <DEDUP_REMOVED lines=11> */
[-C--:B------:R-:W-:Y:S01]  /*8520*/  FMUL.FTZ R141, R141, R6.reuse ;  /* 0x000000068d8d7220 */ /* 0x080fe20000410000 */
[----:B------:R-:W2:Y:S01]  /*8530*/  MUFU.EX2 R24, R24 ;  /* 0x0000001800187308 */ /* 0x000ea20000000800 */
[----:B------:R-:W-:Y:S01]  /*8540*/  FADD.FTZ R27, R13, R48 ;  /* 0x000000300d1b7221 */ /* 0x000fe20000010000 */
[-C--:B------:R-:W-:Y:S01]  /*8550*/  FMUL.FTZ R144, R144, R6.reuse ;  /* 0x0000000690907220 */ /* 0x080fe20000410000 */
[-C--:B------:R-:W-:Y:S01]  /*8560*/  FMUL.FTZ R145, R145, R6.reuse ;  /* 0x0000000691917220 */ /* 0x080fe20000410000 */
[-C--:B------:R-:W-:Y:S01]  /*8570*/  FMUL.FTZ R148, R148, R6.reuse ;  /* 0x0000000694947220 */ /* 0x080fe20000410000 */
[----:B------:R-:W-:Y:S01]  /*8580*/  FADD.FTZ R48, R174, R27 ;  /* 0x0000001bae307221 */ /* 0x000fe20000010000 */
[----:B------:R-:W-:Y:S01]  /*8590*/  FMUL.FTZ R149, R149, R6 ;  /* 0x0000000695957220 */ /* 0x000fe20000410000 */
[----:B------:R-:W-:Y:S01]  /*85a0*/  F2FP.F16.F32.PACK_AB R176, R21, R176 ;  /* 0x000000b015b0723e */ /* 0x000fe200000000ff */
[-C--:B------:R-:W-:Y:S01]  /*85b0*/  FMUL.FTZ R90, R90, R65.reuse ;  /* 0x000000415a5a7220 */ /* 0x080fe20000410000 */
[----:B------:R-:W-:Y:S01]  /*85c0*/  FADD.FTZ R27, R25, R48 ;  /* 0x00000030191b7221 */ /* 0x000fe20000010000 */
[----:B------:R-:W-:Y:S01]  /*85d0*/  F2FP.F16.F32.PACK_AB R178, R11, R178 ;  /* 0x000000b20bb2723e */ /* 0x000fe200000000ff */
[-C--:B------:R-:W-:Y:S01]  /*85e0*/  FMUL.FTZ R91, R91, R65.reuse ;  /* 0x000000415b5b7220 */ /* 0x080fe20000410000 */
[----:B------:R-:W-:Y:S01]  /*85f0*/  F2FP.F16.F32.PACK_AB R172, R13, R172 ;  /* 0x000000ac0dac723e */ /* 0x000fe200000000ff */
[----:B------:R-:W-:Y:S01]  /*8600*/  FADD.FTZ R48, R168, R27 ;  /* 0x0000001ba8307221 */ /* 0x000fe20000010000 */
[----:B------:R-:W-:Y:S01]  /*8610*/  F2FP.F16.F32.PACK_AB R174, R25, R174 ;  /* 0x000000ae19ae723e */ /* 0x000fe200000000ff */
[-C--:B------:R-:W-:Y:S01]  /*8620*/  FMUL.FTZ R94, R94, R65.reuse ;  /* 0x000000415e5e7220 */ /* 0x080fe20000410000 */
[C---:B------:R-:W-:Y:S01]  /*8630*/  F2FP.F16.F32.PACK_AB R168, R15.reuse, R168 ;  /* 0x000000a80fa8723e */ /* 0x040fe200000000ff */
[----:B------:R-:W-:Y:S01]  /*8640*/  FADD.FTZ R9, R15, R48 ;  /* 0x000000300f097221 */ /* 0x000fe20000010000 */
[----:B------:R-:W-:Y:S01]  /*8650*/  F2FP.F16.F32.PACK_AB R164, R61, R12 ;  /* 0x0000000c3da4723e */ /* 0x000fe200000000ff */
        /* <DEDUP_REMOVED lines=80> */
.L_x_8561:
[----:B------:R-:W-:Y:S06]  /*8b60*/  BAR.ARV 0x8, 0x180 ;  /* 0x0206000000007b1d */ /* 0x000fec0000002000 */
[----:B------:R-:W-:Y:S05]  /*8b70*/  @!P0 BRA `(.L_x_8571) ;  /* 0x0000000000048947 */ /* 0x000fea0003800000 */
[----:B------:R-:W-:Y:S01]  /*8b80*/  BPT.TRAP 0x1 ;  /* 0x000000040000795c */ /* 0x000fe20000300000 */
.L_x_8571:
[----:B------:R-:W-:Y:S01]  /*8b90*/  ULEA UR5, UR46, UR41, 0x3 ;  /* 0x000000292e057291 */ /* 0x000fe2000f8e183f */
[----:B------:R-:W-:-:S05]  /*8ba0*/  IMAD.U32 R5, RZ, RZ, UR47 ;  /* 0x0000002fff057e24 */ /* 0x000fca000f8e00ff */
[----:B------:R-:W-:-:S04]  /*8bb0*/  SHF.L.U32 R5, R5, 0x1f, RZ ;  /* 0x0000001f05057819 */ /* 0x000fc800000006ff */
[----:B------:R0:W1:Y:S01]  /*8bc0*/  SYNCS.PHASECHK.TRANS64.TRYWAIT P2, [UR5+0x28850], R5 ;  /* 0x02885005ff0075a7 */ /* 0x0000620008040145 */
[----:B------:R-:W-:Y:S05]  /*8bd0*/  @!P0 BRA `(.L_x_8572) ;  /* 0x0000000000048947 */ /* 0x000fea0003800000 */
[----:B------:R-:W-:Y:S01]  /*8be0*/  BPT.TRAP 0x1 ;  /* 0x000000040000795c */ /* 0x000fe20000300000 */
.L_x_8572:
[----:B-1----:R-:W-:Y:S05]  /*8bf0*/  @P2 BRA `(.L_x_8573) ;  /* 0x0000000000082947 */ /* 0x002fea0003800000 */
[----:B------:R-:W1:Y:S02]  /*8c00*/  SYNCS.PHASECHK.TRANS64.TRYWAIT P0, [UR5+0x28850], R5 ;  /* 0x02885005ff0075a7 */ /* 0x000e640008000145 */
[----:B-1----:R-:W-:Y:S05]  /*8c10*/  @!P0 BRA `(.L_x_8574) ;  /* 0x000000a400c48947 */ /* 0x002fea0003800000 */
.L_x_8573:
[----:B------:R-:W-:Y:S01]  /*8c20*/  UIADD3 UR41, UR41, 0x400, URZ ;  /* 0x0000040029297890 */ /* 0x000fe2000fffe03f */
[----:B------:R-:W-:Y:S01]  /*8c30*/  WARPGROUP.ARRIVE ;  /* 0x00000000000079c5 */ /* 0x000fe20000000000 */
[----:B------:R-:W-:Y:S01]  /*8c40*/  UMOV UR7, 0x40000040 ;  /* 0x4000004000077882 */ /* 0x000fe20000000000 */
[----:B-1----:R-:W1:Y:S01]  /*8c50*/  SHFL.BFLY PT, R6, R3, 0x2, 0x1f ;  /* 0x0c401f0003067f89 */ /* 0x002e6200000e0000 */
[----:B------:R-:W-:Y:S01]  /*8c60*/  USHF.R.U32.HI UR41, URZ, 0x4, UR41 ;  /* 0x000000043f297899 */ /* 0x000fe20008011629 */
[----:B------:R-:W-:Y:S01]  /*8c70*/  IMAD.MOV.U32 R10, RZ, RZ, RZ ;  /* 0x000000ffff0a7224 */ /* 0x000fe200078e00ff */
[----:B------:R-:W-:Y:S01]  /*8c80*/  UIADD3 UR48, UR48, 0x1, URZ ;  /* 0x0000000130307890 */ /* 0x000fe2000fffe03f */
[----:B0-----:R-:W0:Y:S01]  /*8c90*/  SHFL.BFLY PT, R5, R0, 0x2, 0x1f ;  /* 0x0c401f0000057f89 */ /* 0x001e2200000e0000 */
[----:B------:R-:W-:Y:S01]  /*8ca0*/  ULOP3.LUT UR41, UR41, 0x3fff, URZ, 0xc0, !UPT ;  /* 0x00003fff29297892 */ /* 0x000fe2000f8ec03f */
[----:B------:R-:W-:-:S03]  /*8cb0*/  IMAD.U32 R14, RZ, RZ, UR10 ;  /* 0x0000000aff0e7e24 */ /* 0x000fc6000f8e00ff */
[----:B------:R-:W-:-:S04]  /*8cc0*/  ULOP3.LUT UR4, UR41, 0x4000000, URZ, 0xfc, !UPT ;  /* 0x0400000029047892 */ /* 0x000fc8000f8efc3f */
[----:B------:R-:W-:Y:S02]  /*8cd0*/  ULEA UR4, UR46, UR4, 0xb ;  /* 0x000000042e047291 */ /* 0x000fe4000f8e583f */
[----:B------:R-:W-:-:S04]  /*8ce0*/  UIADD3 UR46, UR46, 0x1, URZ ;  /* 0x000000012e2e7890 */ /* 0x000fc8000fffe03f */
[----:B------:R-:W-:Y:S01]  /*8cf0*/  UISETP.NE.AND UP0, UPT, UR46, 0x2, UPT ;  /* 0x000000022e00788c */ /* 0x000fe2000bf05270 */
[----:B------:R-:W-:Y:S02]  /*8d00*/  UMOV UR6, UR4 ;  /* 0x0000000400067c82 */ /* 0x000fe40008000000 */
[----:B------:R-:W-:Y:S01]  /*8d10*/  HGMMA.64x128x16.F32 R88, R180, gdesc[UR4].tnspB, R88, gsb0 ;  /* 0x41e00004b4587df0 */ /* 0x000fe20008000858 */
[----:B------:R-:W-:Y:S01]  /*8d20*/  UIADD3 UR6, UR4, 0x80, URZ ;  /* 0x0000008004067890 */ /* 0x000fe2000fffe03f */
[----:B-1----:R-:W-:Y:S01]  /*8d30*/  FADD.FTZ R6, R6, R3 ;  /* 0x0000000306067221 */ /* 0x002fe20000010000 */
[----:B------:R-:W-:Y:S01]  /*8d40*/  UMOV UR7, 0x40000040 ;  /* 0x4000004000077882 */ /* 0x000fe20000000000 */
[----:B------:R-:W-:Y:S02]  /*8d50*/  IMAD.MOV.U32 R3, RZ, RZ, -0x800000 ;  /* 0xff800000ff037424 */ /* 0x000fe400078e00ff */
[----:B0-----:R-:W-:Y:S01]  /*8d60*/  FADD.FTZ R8, R5, R0 ;  /* 0x0000000005087221 */ /* 0x001fe20000010000 */
[----:B------:R-:W-:Y:S01]  /*8d70*/  IMAD.MOV.U32 R0, RZ, RZ, -0x800000 ;  /* 0xff800000ff007424 */ /* 0x000fe200078e00ff */
[----:B------:R-:W0:Y:S01]  /*8d80*/  SHFL.BFLY PT, R5, R6, 0x1, 0x1f ;  /* 0x0c201f0006057f89 */ /* 0x000e2200000e0000 */
[----:B------:R-:W-:-:S03]  /*8d90*/  USEL UR46, UR46, URZ, UP0 ;  /* 0x0000003f2e2e7287 */ /* 0x000fc60008000000 */
[----:B------:R-:W1:Y:S01]  /*8da0*/  SHFL.BFLY PT, R9, R8, 0x1, 0x1f ;  /* 0x0c201f0008097f89 */ /* 0x000e6200000e0000 */
[----:B0-----:R-:W-:Y:S01]  /*8db0*/  FADD.FTZ R12, R6, R5 ;  /* 0x00000005060c7221 */ /* 0x001fe20000010000 */
[----:B------:R-:W-:Y:S02]  /*8dc0*/  IMAD.MOV.U32 R5, RZ, RZ, RZ ;  /* 0x000000ffff057224 */ /* 0x000fe400078e00ff */
[----:B------:R-:W-:Y:S02]  /*8dd0*/  IMAD.U32 R6, RZ, RZ, UR10 ;  /* 0x0000000aff067e24 */ /* 0x000fe4000f8e00ff */
[----:B-1----:R-:W-:Y:S01]  /*8de0*/  FADD.FTZ R13, R8, R9 ;  /* 0x00000009080d7221 */ /* 0x002fe20000010000 */
[----:B------:R-:W-:Y:S01]  /*8df0*/  FSETP.NE.FTZ.AND P0, PT, R12, RZ, PT ;  /* 0x000000ff0c00720b */ /* 0x000fe20003f15000 */
[----:B------:R-:W-:-:S03]  /*8e00*/  IMAD.U32 R8, RZ, RZ, UR5 ;  /* 0x00000005ff087e24 */ /* 0x000fc6000f8e00ff */
[----:B------:R-:W-:Y:S01]  /*8e10*/  FSETP.NE.FTZ.AND P2, PT, R13, RZ, PT ;  /* 0x000000ff0d00720b */ /* 0x000fe20003f55000 */
[----:B------:R-:W-:-:S05]  /*8e20*/  @!P1 VIADD R8, R8, 0x28860 ;  /* 0x0002886008089836 */ /* 0x000fca0000000000 */
[----:B------:R-:W-:-:S03]  /*8e30*/  @!P1 PRMT R8, RZ, 0x654, R8 ;  /* 0x00000654ff089816 */ /* 0x000fc60000000008 */
        /* <DEDUP_REMOVED lines=113> */
.L_x_8544:
        /* <DEDUP_REMOVED lines=10> */
[----:B------:R-:W0:Y:S01]  /*95f0*/  S2R R5, SR_SWINHI ;  /* 0x0000000000057919 */ /* 0x000e220000002f00 */
[----:B------:R-:W-:Y:S01]  /*9600*/  ULDC.64 UR10, c[0x0][0xc00] ;  /* 0x00030000000a7ab9 */ /* 0x000fe20000000a00 */
[----:B------:R-:W-:Y:S02]  /*9610*/  ULDC.64 UR8, c[0x0][0xc00] ;  /* 0x0003000000087ab9 */ /* 0x000fe40000000a00 */
        /* <DEDUP_REMOVED lines=77> */
[----:B------:R-:W-:Y:S01]  /*9af0*/  STSM.16.M88.4 [R37], R4 ;  /* 0x0000000425007844 */ /* 0x000fe20000000200 */
[----:B------:R-:W-:-:S02]  /*9b00*/  F2FP.F16.F32.PACK_AB R10, R133, R132 ;  /* 0x00000084850a723e */ /* 0x000fc400000000ff */
[----:B------:R-:W-:Y:S02]  /*9b10*/  F2FP.F16.F32.PACK_AB R11, R135, R134 ;  /* 0x00000086870b723e */ /* 0x000fe400000000ff */
[----:B-1----:R-:W-:Y:S02]  /*9b20*/  F2FP.F16.F32.PACK_AB R12, R137, R136 ;  /* 0x00000088890c723e */ /* 0x002fe400000000ff */
[----:B------:R-:W-:Y:S01]  /*9b30*/  F2FP.F16.F32.PACK_AB R13, R139, R138 ;  /* 0x0000008a8b0d723e */ /* 0x000fe200000000ff */
[----:B------:R-:W-:Y:S01]  /*9b40*/  STSM.16.M88.4 [R36], R8 ;  /* 0x0000000824007844 */ /* 0x000fe20000000200 */
[----:B------:R-:W-:Y:S01]  /*9b50*/  F2FP.F16.F32.PACK_AB R14, R141, R140 ;  /* 0x0000008c8d0e723e */ /* 0x000fe200000000ff */
[----:B0-----:R-:W-:Y:S01]  /*9b60*/  IMAD.U32 R28, RZ, RZ, UR8 ;  /* 0x00000008ff1c7e24 */ /* 0x001fe2000f8e00ff */
[----:B------:R-:W-:Y:S01]  /*9b70*/  F2FP.F16.F32.PACK_AB R15, R143, R142 ;  /* 0x0000008e8f0f723e */ /* 0x000fe200000000ff */
[----:B------:R-:W-:Y:S01]  /*9b80*/  IMAD.U32 R29, RZ, RZ, UR9 ;  /* 0x00000009ff1d7e24 */ /* 0x000fe2000f8e00ff */
[----:B------:R-:W-:Y:S01]  /*9b90*/  F2FP.F16.F32.PACK_AB R24, R145, R144 ;  /* 0x000000909118723e */ /* 0x000fe200000000ff */
[----:B------:R-:W-:Y:S01]  /*9ba0*/  ULDC.64 UR8, c[0x0][0xc08] ;  /* 0x0003020000087ab9 */ /* 0x000fe20000000a00 */
[----:B------:R-:W-:Y:S01]  /*9bb0*/  F2FP.F16.F32.PACK_AB R25, R147, R146 ;  /* 0x000000929319723e */ /* 0x000fe200000000ff */
[----:B------:R-:W-:Y:S01]  /*9bc0*/  STSM.16.M88.4 [R21], R12 ;  /* 0x0000000c15007844 */ /* 0x000fe20000000200 */
[----:B------:R-:W-:-:S02]  /*9bd0*/  F2FP.F16.F32.PACK_AB R26, R149, R148 ;  /* 0x00000094951a723e */ /* 0x000fc400000000ff */
        /* <DEDUP_REMOVED lines=25> */
[----:B------:R-:W-:Y:S01]  /*9d70*/  VIADD R11, R17, UR38 ;  /* 0x00000026110b7c36 */ /* 0x000fe20008000000 */
[----:B------:R-:W-:Y:S01]  /*9d80*/  UISETP.NE.U32.AND UP0, UPT, UR10, URZ, UPT ;  /* 0x0000003f0a00728c */ /* 0x000fe2000bf05070 */
[----:B------:R0:W5:Y:S01]  /*9d90*/  @P4 LDG.E R21, desc[UR50][R4.64] ;  /* 0x0000003204154981 */ /* 0x000162000c1e1900 */
[----:B------:R-:W-:Y:S01]  /*9da0*/  UMOV UR4, URZ ;  /* 0x0000003f00047c82 */ /* 0x000fe20008000000 */
[----:B------:R-:W-:Y:S01]  /*9db0*/  USEL UR7, UR39, URZ, UP1 ;  /* 0x0000003f27077287 */ /* 0x000fe20008800000 */
[----:B------:R-:W-:Y:S01]  /*9dc0*/  IMAD.MOV.U32 R7, RZ, RZ, R11 ;  /* 0x000000ffff077224 */ /* 0x000fe200078e000b */
[----:B------:R-:W-:-:S04]  /*9dd0*/  UISETP.NE.AND.EX UP0, UPT, UR11, URZ, UPT, UP0 ;  /* 0x0000003f0b00728c */ /* 0x000fc8000bf05300 */
[----:B------:R-:W-:Y:S01]  /*9de0*/  USEL UR42, UR42, URZ, !UP0 ;  /* 0x0000003f2a2a7287 */ /* 0x000fe2000c000000 */
[----:B------:R-:W-:Y:S01]  /*9df0*/  ULDC.64 UR10, c[0x0][UR16+0x220] ;  /* 0x00008800100a7abb */ /* 0x000fe20008000a00 */
[----:B------:R-:W-:Y:S01]  /*9e00*/  ULDC.64 UR8, c[0x0][UR16+0x218] ;  /* 0x0000860010087abb */ /* 0x000fe20008000a00 */
[----:B0-----:R-:W-:Y:S01]  /*9e10*/  @P1 IMAD.HI.U32 R4, R11, R6, RZ ;  /* 0x000000060b041227 */ /* 0x001fe200078e00ff */
[----:B------:R-:W-:Y:S01]  /*9e20*/  USEL UR37, UR37, URZ, !UP0 ;  /* 0x0000003f25257287 */ /* 0x000fe2000c000000 */
[----:B------:R-:W-:Y:S01]  /*9e30*/  ULDC.64 UR12, c[0x0][UR16+0x228] ;  /* 0x00008a00100c7abb */ /* 0x000fe20008000a00 */
[----:B------:R-:W-:Y:S02]  /*9e40*/  UIMAD UR11, UR11, UR42, URZ ;  /* 0x0000002a0b0b72a4 */ /* 0x000fe4000f8e023f */
[----:B------:R-:W-:Y:S02]  /*9e50*/  UIMAD.WIDE.U32 UR14, UR8, UR43, URZ ;  /* 0x0000002b080e72a5 */ /* 0x000fe4000f8e003f */
[----:B------:R-:W-:Y:S01]  /*9e60*/  UIMAD UR17, UR9, UR43, URZ ;  /* 0x0000002b091172a4 */ /* 0x000fe2000f8e023f */
[----:B-1----:R-:W-:Y:S01]  /*9e70*/  @P1 SHF.R.U32.HI R7, RZ, R9, R4 ;  /* 0x00000009ff071219 */ /* 0x002fe20000011604 */
[----:B------:R-:W-:-:S02]  /*9e80*/  UIMAD.WIDE.U32 UR8, UR10, UR42, URZ ;  /* 0x0000002a0a0872a5 */ /* 0x000fc4000f8e003f */
[----:B------:R-:W-:Y:S02]  /*9e90*/  UIMAD.WIDE.U32 UR18, UR12, UR7, URZ ;  /* 0x000000070c1272a5 */ /* 0x000fe4000f8e003f */
[----:B------:R-:W-:Y:S01]  /*9ea0*/  UIMAD UR7, UR13, UR7, URZ ;  /* 0x000000070d0772a4 */ /* 0x000fe2000f8e023f */
[--C-:B------:R-:W-:Y:S01]  /*9eb0*/  IMAD.MOV R9, RZ, RZ, -R7.reuse ;  /* 0x000000ffff097224 */ /* 0x100fe200078e0a07 */
[----:B------:R-:W-:Y:S02]  /*9ec0*/  UIMAD UR11, UR10, UR37, UR11 ;  /* 0x000000250a0b72a4 */ /* 0x000fe4000f8e020b */
[----:B------:R-:W-:Y:S01]  /*9ed0*/  UIADD3 UR17, UR15, UR17, URZ ;  /* 0x000000110f117290 */ /* 0x000fe2000fffe03f */
[----:B------:R-:W-:Y:S02]  /*9ee0*/  IMAD.U32 R4, RZ, RZ, UR18 ;  /* 0x00000012ff047e24 */ /* 0x000fe4000f8e00ff */
[----:B------:R-:W-:Y:S01]  /*9ef0*/  IMAD.U32 R5, RZ, RZ, UR19 ;  /* 0x00000013ff057e24 */ /* 0x000fe2000f8e00ff */
[----:B------:R-:W-:Y:S01]  /*9f00*/  SHF.R.S32.HI R5, RZ, 0x1f, R7 ;  /* 0x0000001fff057819 */ /* 0x000fe20000011407 */
[----:B------:R-:W-:-:S05]  /*9f10*/  IMAD R9, R34, R9, R11 ;  /* 0x0000000922097224 */ /* 0x000fca00078e020b */
[----:B------:R-:W-:Y:S02]  /*9f20*/  SHF.R.S32.HI R6, RZ, 0x1f, R9 ;  /* 0x0000001fff067819 */ /* 0x000fe40000011409 */
[----:B--2---:R-:W-:-:S13]  /*9f30*/  @P0 R2UR UR4, R30 ;  /* 0x000000001e0402ca */ /* 0x004fda00000e0000 */
        /* <DEDUP_REMOVED lines=23> */
.L_x_8577:
        /* <DEDUP_REMOVED lines=15> */
[----:B------:R-:W-:Y:S01]  /*a1a0*/  ULDC.64 UR10, c[0x0][0xaa0] ;  /* 0x0002a800000a7ab9 */ /* 0x000fe20000000a00 */
[----:B------:R-:W0:Y:S02]  /*a1b0*/  @P1 LDC R49, c[0x0][0xbf0] ;  /* 0x0002fc00ff311b82 */ /* 0x000e240000000800 */
[----:B------:R-:W-:-:S03]  /*a1c0*/  IMAD.WIDE R32, R3, 0x2, R32 ;  /* 0x0000000203207825 */ /* 0x000fc600078e0220 */
[C---:B------:R-:W-:Y:S02]  /*a1d0*/  IADD3 R9, P6, R32.reuse, 0x1000, RZ ;  /* 0x0000100020097810 */ /* 0x040fe40007fde0ff */
[C---:B------:R-:W-:Y:S02]  /*a1e0*/  IADD3 R13, P5, R32.reuse, 0x2000, RZ ;  /* 0x00002000200d7810 */ /* 0x040fe40007fbe0ff */
[----:B------:R-:W-:Y:S02]  /*a1f0*/  LOP3.LUT R8, R9, 0x380, RZ, 0xc0, !PT ;  /* 0x0000038009087812 */ /* 0x000fe400078ec0ff */
[C---:B------:R-:W-:Y:S02]  /*a200*/  IADD3 R25, P4, R32.reuse, 0x3000, RZ ;  /* 0x0000300020197810 */ /* 0x040fe40007f9e0ff */
[C---:B------:R-:W-:Y:S02]  /*a210*/  IADD3 R29, P3, R32.reuse, 0x4000, RZ ;  /* 0x00004000201d7810 */ /* 0x040fe40007f7e0ff */
[----:B------:R-:W-:-:S02]  /*a220*/  IADD3 R37, P2, R32, 0x5000, RZ ;  /* 0x0000500020257810 */ /* 0x000fc40007f5e0ff */
[C---:B------:R-:W-:Y:S02]  /*a230*/  IADD3 R41, P0, R32.reuse, 0x6000, RZ ;  /* 0x0000600020297810 */ /* 0x040fe40007f1e0ff */
[----:B------:R-:W-:Y:S02]  /*a240*/  LOP3.LUT R5, R32, 0x380, RZ, 0xc0, !PT ;  /* 0x0000038020057812 */ /* 0x000fe400078ec0ff */
[----:B------:R-:W-:Y:S02]  /*a250*/  SHF.R.U64 R8, R8, 0x3, RZ ;  /* 0x0000000308087819 */ /* 0x000fe400000012ff */
[----:B------:R-:W-:Y:S02]  /*a260*/  LOP3.LUT R12, R13, 0x380, RZ, 0xc0, !PT ;  /* 0x000003800d0c7812 */ /* 0x000fe400078ec0ff */
[----:B------:R-:W-:Y:S02]  /*a270*/  LOP3.LUT R24, R25, 0x380, RZ, 0xc0, !PT ;  /* 0x0000038019187812 */ /* 0x000fe400078ec0ff */
[----:B------:R-:W-:-:S02]  /*a280*/  LOP3.LUT R28, R29, 0x380, RZ, 0xc0, !PT ;  /* 0x000003801d1c7812 */ /* 0x000fc400078ec0ff */
[----:B------:R-:W-:Y:S02]  /*a290*/  LOP3.LUT R36, R37, 0x380, RZ, 0xc0, !PT ;  /* 0x0000038025247812 */ /* 0x000fe400078ec0ff */
[----:B------:R-:W-:Y:S02]  /*a2a0*/  LOP3.LUT R40, R41, 0x380, RZ, 0xc0, !PT ;  /* 0x0000038029287812 */ /* 0x000fe400078ec0ff */
[----:B------:R-:W-:Y:S02]  /*a2b0*/  SHF.R.U64 R5, R5, 0x3, RZ ;  /* 0x0000000305057819 */ /* 0x000fe400000012ff */
[----:B------:R-:W-:Y:S01]  /*a2c0*/  LOP3.LUT R8, R8, R9, RZ, 0x3c, !PT ;  /* 0x0000000908087212 */ /* 0x000fe200078e3cff */
[----:B------:R-:W-:Y:S01]  /*a2d0*/  IMAD.X R9, RZ, RZ, R33, P6 ;  /* 0x000000ffff097224 */ /* 0x000fe200030e0621 */
[----:B------:R-:W-:Y:S02]  /*a2e0*/  IADD3 R3, P6, R32, 0x7000, RZ ;  /* 0x0000700020037810 */ /* 0x000fe40007fde0ff */
[----:B------:R-:W-:-:S02]  /*a2f0*/  SHF.R.U64 R12, R12, 0x3, RZ ;  /* 0x000000030c0c7819 */ /* 0x000fc400000012ff */
[----:B------:R-:W-:Y:S01]  /*a300*/  SHF.R.U64 R24, R24, 0x3, RZ ;  /* 0x0000000318187819 */ /* 0x000fe200000012ff */
[--C-:B------:R-:W-:Y:S01]  /*a310*/  IMAD.X R45, RZ, RZ, R33.reuse, P6 ;  /* 0x000000ffff2d7224 */ /* 0x100fe200030e0621 */
[----:B------:R-:W-:Y:S01]  /*a320*/  SHF.R.U64 R28, R28, 0x3, RZ ;  /* 0x000000031c1c7819 */ /* 0x000fe200000012ff */
[----:B------:R-:W-:Y:S01]  /*a330*/  UIMAD UR7, UR12, UR10, URZ ;  /* 0x0000000a0c0772a4 */ /* 0x000fe2000f8e023f */
[----:B------:R-:W-:Y:S01]  /*a340*/  SHF.R.U64 R36, R36, 0x3, RZ ;  /* 0x0000000324247819 */ /* 0x000fe200000012ff */
[----:B------:R-:W-:Y:S01]  /*a350*/  UIMAD.WIDE.U32 UR8, UR4, UR10, URZ ;  /* 0x0000000a040872a5 */ /* 0x000fe2000f8e003f */
[----:B------:R-:W-:Y:S01]  /*a360*/  SHF.R.U64 R40, R40, 0x3, RZ ;  /* 0x0000000328287819 */ /* 0x000fe200000012ff */
[----:B------:R-:W5:Y:S01]  /*a370*/  LD.E.128 R8, desc[UR50][R8.64] ;  /* 0x0000003208087980 */ /* 0x000f62000c101d00 */
        /* <DEDUP_REMOVED lines=11> */
[----:B------:R1:W5:Y:S01]  /*a430*/  LD.E.128 R4, desc[UR50][R32.64] ;  /* 0x0000003220047980 */ /* 0x000362000c101d00 */
[----:B------:R-:W-:Y:S01]  /*a440*/  LOP3.LUT R0, R3, 0x380, RZ, 0xc0, !PT ;  /* 0x0000038003007812 */ /* 0x000fe200078ec0ff */
[----:B------:R-:W-:-:S02]  /*a450*/  UIMAD UR7, UR4, UR11, UR7 ;  /* 0x0000000b040772a4 */ /* 0x000fc4000f8e0207 */
[----:B------:R-:W5:Y:S01]  /*a460*/  LD.E.128 R12, desc[UR50][R12.64] ;  /* 0x000000320c0c7980 */ /* 0x000f62000c101d00 */
[----:B------:R-:W-:-:S03]  /*a470*/  SHF.R.U64 R0, R0, 0x3, RZ ;  /* 0x0000000300007819 */ /* 0x000fc600000012ff */
[----:B------:R-:W5:Y:S01]  /*a480*/  LD.E.128 R24, desc[UR50][R24.64] ;  /* 0x0000003218187980 */ /* 0x000f62000c101d00 */
[----:B-1----:R-:W1:Y:S01]  /*a490*/  @P1 LDC R33, c[0x0][0xbec] ;  /* 0x0002fb00ff211b82 */ /* 0x002e620000000800 */
[----:B------:R-:W-:Y:S01]  /*a4a0*/  UIADD3 UR9, UR9, UR7, URZ ;  /* 0x0000000709097290 */ /* 0x000fe2000fffe03f */
[----:B------:R-:W-:Y:S01]  /*a4b0*/  LOP3.LUT R44, R0, R3, RZ, 0x3c, !PT ;  /* 0x00000003002c7212 */ /* 0x000fe200078e3cff */
[----:B------:R-:W-:Y:S01]  /*a4c0*/  ULDC.64 UR10, c[0x0][0xae8] ;  /* 0x0002ba00000a7ab9 */ /* 0x000fe20000000a00 */
[----:B------:R-:W-:Y:S01]  /*a4d0*/  IMAD R0, R19, 0x20, R197 ;  /* 0x0000002013007824 */ /* 0x000fe200078e02c5 */
[----:B------:R-:W-:Y:S01]  /*a4e0*/  UIMAD.WIDE.U32 UR8, UR43, UR10, UR8 ;  /* 0x0000000a2b0872a5 */ /* 0x000fe2000f8e0008 */
[----:B------:R-:W5:Y:S01]  /*a4f0*/  LD.E.128 R28, desc[UR50][R28.64] ;  /* 0x000000321c1c7980 */ /* 0x000f62000c101d00 */
[----:B------:R-:W-:Y:S01]  /*a500*/  USHF.R.S32.HI UR4, URZ, 0x1f, UR42 ;  /* 0x0000001f3f047899 */ /* 0x000fe2000801142a */
[----:B------:R-:W-:Y:S01]  /*a510*/  VIADD R48, R0, UR38 ;  /* 0x0000002600307c36 */ /* 0x000fe20008000000 */
[----:B------:R-:W-:Y:S01]  /*a520*/  UIMAD UR9, UR43, UR11, UR9 ;  /* 0x0000000b2b0972a4 */ /* 0x000fe2000f8e0209 */
[----:B------:R-:W5:Y:S02]  /*a530*/  LD.E.128 R36, desc[UR50][R36.64] ;  /* 0x0000003224247980 */ /* 0x000f64000c101d00 */
[----:B------:R-:W-:-:S02]  /*a540*/  ULDC.64 UR10, c[0x0][0xaf0] ;  /* 0x0002bc00000a7ab9 */ /* 0x000fc40000000a00 */
[----:B------:R-:W-:Y:S01]  /*a550*/  UIMAD UR4, UR4, UR10, URZ ;  /* 0x0000000a040472a4 */ /* 0x000fe2000f8e023f */
[----:B------:R-:W-:Y:S01]  /*a560*/  IMAD.MOV.U32 R3, RZ, RZ, R48 ;  /* 0x000000ffff037224 */ /* 0x000fe200078e0030 */
[----:B------:R-:W5:Y:S02]  /*a570*/  LD.E.128 R40, desc[UR50][R40.64] ;  /* 0x0000003228287980 */ /* 0x000f64000c101d00 */
[----:B------:R-:W-:Y:S02]  /*a580*/  UIMAD UR4, UR42, UR11, UR4 ;  /* 0x0000000b2a0472a4 */ /* 0x000fe4000f8e0204 */
[----:B------:R-:W5:Y:S01]  /*a590*/  LD.E.128 R44, desc[UR50][R44.64] ;  /* 0x000000322c2c7980 */ /* 0x000f62000c101d00 */
[----:B-1----:R-:W-:Y:S01]  /*a5a0*/  @P1 IMAD.HI.U32 R0, R48, R33, RZ ;  /* 0x0000002130001227 */ /* 0x002fe200078e00ff */
[----:B------:R-:W-:Y:S01]  /*a5b0*/  UIMAD.WIDE.U32 UR42, UR42, UR10, UR8 ;  /* 0x0000000a2a2a72a5 */ /* 0x000fe2000f8e0008 */
[----:B------:R-:W-:Y:S01]  /*a5c0*/  @!PT LDS RZ, [RZ] ;  /* 0x00000000fffff984 */ /* 0x000fe20000000800 */
[----:B------:R-:W-:Y:S01]  /*a5d0*/  @!PT LDS RZ, [RZ] ;  /* 0x00000000fffff984 */ /* 0x000fe20000000800 */
[----:B------:R-:W-:Y:S01]  /*a5e0*/  @!PT LDS RZ, [RZ] ;  /* 0x00000000fffff984 */ /* 0x000fe20000000800 */
[----:B------:R-:W-:Y:S01]  /*a5f0*/  @!PT LDS RZ, [RZ] ;  /* 0x00000000fffff984 */ /* 0x000fe20000000800 */
[----:B------:R1:W-:Y:S06]  /*a600*/  MEMBAR.ALL.CTA ;  /* 0x0000000000007992 */ /* 0x0003ec0000008000 */
[----:B-1----:R-:W1:Y:S01]  /*a610*/  FENCE.VIEW.ASYNC.S ;  /* 0x00000000000073c6 */ /* 0x002e620000000000 */
[----:B------:R-:W-:Y:S01]  /*a620*/  ULDC.64 UR8, c[0x0][0xae0] ;  /* 0x0002b80000087ab9 */ /* 0x000fe20000000a00 */
[----:B0-----:R-:W-:Y:S01]  /*a630*/  @P1 SHF.R.U32.HI R3, RZ, R49, R0 ;  /* 0x00000031ff031219 */ /* 0x001fe20000011600 */
[----:B------:R-:W-:-:S03]  /*a640*/  UIADD3 UR4, UR43, UR4, URZ ;  /* 0x000000042b047290 */ /* 0x000fc6000fffe03f */
[--C-:B------:R-:W-:Y:S01]  /*a650*/  SHF.R.S32.HI R0, RZ, 0x1f, R3.reuse ;  /* 0x0000001fff007819 */ /* 0x100fe20000011403 */
[----:B------:R-:W-:Y:S02]  /*a660*/  IMAD.MOV R49, RZ, RZ, -R3 ;  /* 0x000000ffff317224 */ /* 0x000fe400078e0a03 */
[----:B------:R-:W-:Y:S02]  /*a670*/  IMAD.U32 R33, RZ, RZ, UR43 ;  /* 0x0000002bff217e24 */ /* 0x000fe4000f8e00ff */
[----:B------:R-:W-:Y:S02]  /*a680*/  IMAD R0, R0, UR8, RZ ;  /* 0x0000000800007c24 */ /* 0x000fe4000f8e02ff */
[----:B------:R-:W-:Y:S02]  /*a690*/  IMAD R49, R34, R49, R48 ;  /* 0x0000003122317224 */ /* 0x000fe400078e0230 */
[----:B------:R-:W-:Y:S02]  /*a6a0*/  IMAD.U32 R32, RZ, RZ, UR42 ;  /* 0x0000002aff207e24 */ /* 0x000fe4000f8e00ff */
[----:B------:R-:W-:-:S02]  /*a6b0*/  IMAD.U32 R33, RZ, RZ, UR4 ;  /* 0x00000004ff217e24 */ /* 0x000fc4000f8e00ff */
[C---:B------:R-:W-:Y:S01]  /*a6c0*/  IMAD R51, R3.reuse, UR9, R0 ;  /* 0x0000000903337c24 */ /* 0x040fe2000f8e0200 */
[----:B------:R-:W-:Y:S01]  /*a6d0*/  SHF.R.S32.HI R0, RZ, 0x1f, R49 ;  /* 0x0000001fff007819 */ /* 0x000fe20000011431 */
[----:B------:R-:W-:Y:S01]  /*a6e0*/  IMAD.WIDE.U32 R32, R3, UR8, R32 ;  /* 0x0000000803207c25 */ /* 0x000fe2000f8e0020 */
[----:B------:R-:W-:-:S03]  /*a6f0*/  ULDC.64 UR8, c[0x0][0xad8] ;  /* 0x0002b60000087ab9 */ /* 0x000fc60000000a00 */
[----:B------:R-:W-:Y:S02]  /*a700*/  IMAD.IADD R33, R33, 0x1, R51 ;  /* 0x0000000121217824 */ /* 0x000fe400078e0233 */
[----:B------:R-:W-:Y:S02]  /*a710*/  IMAD R34, R0, UR8, RZ ;  /* 0x0000000800227c24 */ /* 0x000fe4000f8e02ff */
[----:B------:R-:W-:Y:S02]  /*a720*/  VIADD R50, R197, UR38 ;  /* 0x00000026c5327c36 */ /* 0x000fe40008000000 */
[C---:B------:R-:W-:Y:S02]  /*a730*/  IMAD R3, R49.reuse, UR9, R34 ;  /* 0x0000000931037c24 */ /* 0x040fe4000f8e0222 */
[----:B------:R-:W-:Y:S01]  /*a740*/  IMAD.WIDE.U32 R32, R49, UR8, R32 ;  /* 0x0000000831207c25 */ /* 0x000fe2000f8e0020 */
[----:B------:R-:W-:Y:S01]  /*a750*/  ISETP.GE.AND P2, PT, R50, R21, PT ;  /* 0x000000153200720c */ /* 0x000fe20003f46270 */
[----:B------:R-:W-:-:S02]  /*a760*/  ULDC.64 UR8, c[0x0][0xa80] ;  /* 0x0002a00000087ab9 */ /* 0x000fc40000000a00 */
[----:B------:R-:W-:Y:S01]  /*a770*/  IMAD.IADD R3, R33, 0x1, R3 ;  /* 0x0000000121037824 */ /* 0x000fe200078e0203 */
[----:B------:R-:W-:Y:S01]  /*a780*/  LEA R34, P3, R32, UR8, 0x1 ;  /* 0x0000000820227c11 */ /* 0x000fe2000f8608ff */
[----:B------:R-:W-:Y:S02]  /*a790*/  VIADD R20, R20, 0x28820 ;  /* 0x0002882014147836 */ /* 0x000fe40000000000 */
[----:B------:R-:W-:Y:S01]  /*a7a0*/  VIADD R0, R50, 0x20 ;  /* 0x0000002032007836 */ /* 0x000fe20000000000 */
[----:B------:R-:W-:Y:S02]  /*a7b0*/  LEA.HI.X R3, R32, UR9, R3, 0x1, P3 ;  /* 0x0000000920037c11 */ /* 0x000fe400098f0c03 */
[----:B------:R-:W-:Y:S02]  /*a7c0*/  PRMT R20, RZ, 0x654, R20 ;  /* 0x00000654ff147816 */ /* 0x000fe40000000014 */
[-C--:B------:R-:W-:Y:S01]  /*a7d0*/  ISETP.GE.AND P0, PT, R0, R21.reuse, PT ;  /* 0x000000150000720c */ /* 0x080fe20003f06270 */
[----:B------:R-:W-:Y:S01]  /*a7e0*/  VIADD R0, R50, 0x40 ;  /* 0x0000004032007836 */ /* 0x000fe20000000000 */
[----:B-1----:R0:W-:Y:S01]  /*a7f0*/  SYNCS.ARRIVE.TRANS64.RED.A1T0 RZ, [R20+URZ], RZ ;  /* 0x000000ff14ff79a7 */ /* 0x0021e2000810043f */
[----:B------:R0:W1:Y:S01]  /*a800*/  SHFL.IDX PT, R33, R34, RZ, 0x181f ;  /* 0x00181fff22217589 */ /* 0x00006200000e0000 */
[----:B------:R-:W-:Y:S03]  /*a810*/  BSSY B1, `(.L_x_8579) ;  /* 0x000000d000017945 */ /* 0x000fe60003800000 */
[----:B------:R0:W2:Y:S01]  /*a820*/  SHFL.IDX PT, R49, R3, RZ, 0x181f ;  /* 0x00181fff03317589 */ /* 0x0000a200000e0000 */
[----:B------:R-:W-:Y:S01]  /*a830*/  ISETP.GE.AND P1, PT, R0, R21, PT ;  /* 0x000000150000720c */ /* 0x000fe20003f26270 */
[----:B------:R-:W-:-:S12]  /*a840*/  @P2 BRA `(.L_x_8580) ;  /* 0x0000000000242947 */ /* 0x000fd80003800000 */
[----:B------:R-:W-:Y:S02]  /*a850*/  ULDC UR4, c[0x0][0xac8] ;  /* 0x0002b20000047ab9 */ /* 0x000fe40000000800 */
[----:B------:R-:W-:Y:S02]  /*a860*/  ISETP.GE.AND P2, PT, R2, UR4, PT ;  /* 0x0000000402007c0c */ /* 0x000fe4000bf46270 */
[----:B------:R-:W-:-:S11]  /*a870*/  ISETP.GE.AND P3, PT, R18, UR4, PT ;  /* 0x0000000412007c0c */ /* 0x000fd6000bf66270 */
[-C--:B-1----:R-:W-:Y:S02]  /*a880*/  @!P2 LEA R32, P4, R2, R33.reuse, 0x1 ;  /* 0x000000210220a211 */ /* 0x082fe400078808ff */
[----:B------:R-:W-:Y:S02]  /*a890*/  @!P3 LEA R48, P5, R18, R33, 0x1 ;  /* 0x000000211230b211 */ /* 0x000fe400078a08ff */
[-C--:B--2---:R-:W-:Y:S02]  /*a8a0*/  @!P2 LEA.HI.X R33, R2, R49.reuse, R218, 0x1, P4 ;  /* 0x000000310221a211 */ /* 0x084fe400020f0cda */
[----:B------:R-:W-:-:S03]  /*a8b0*/  @!P3 LEA.HI.X R49, R18, R49, R217, 0x1, P5 ;  /* 0x000000311231b211 */ /* 0x000fc600028f0cd9 */
[----:B-----5:R3:W-:Y:S04]  /*a8c0*/  @!P2 ST.E.128 desc[UR50][R32.64], R4 ;  /* 0x000000042000a985 */ /* 0x0207e8000c101d32 */
[----:B------:R3:W-:Y:S02]  /*a8d0*/  @!P3 ST.E.128 desc[UR50][R48.64], R28 ;  /* 0x0000001c3000b985 */ /* 0x0007e4000c101d32 */
.L_x_8580:
[----:B------:R-:W-:Y:S05]  /*a8e0*/  BSYNC B1 ;  /* 0x0000000000017941 */ /* 0x000fea0003800000 */
.L_x_8579:
[----:B---3-5:R3:W4:Y:S01]  /*a8f0*/  SHFL.IDX PT, R7, R3, 0x1, 0x181f ;  /* 0x00381f0003077f89 */ /* 0x02872200000e0000 */
[----:B------:R-:W-:Y:S03]  /*a900*/  BSSY B1, `(.L_x_8581) ;  /* 0x000000c000017945 */ /* 0x000fe60003800000 */
[----:B------:R3:W0:Y:S01]  /*a910*/  SHFL.IDX PT, R5, R34, 0x1, 0x181f ;  /* 0x00381f0022057f89 */ /* 0x00062200000e0000 */
[----:B------:R-:W-:Y:S05]  /*a920*/  @P0 BRA `(.L_x_8582) ;  /* 0x0000000000240947 */ /* 0x000fea0003800000 */
[----:B------:R-:W-:Y:S02]  /*a930*/  ULDC UR4, c[0x0][0xac8] ;  /* 0x0002b20000047ab9 */ /* 0x000fe40000000800 */
[----:B------:R-:W-:Y:S02]  /*a940*/  ISETP.GE.AND P3, PT, R2, UR4, PT ;  /* 0x0000000402007c0c */ /* 0x000fe4000bf66270 */
[----:B------:R-:W-:-:S11]  /*a950*/  ISETP.GE.AND P4, PT, R18, UR4, PT ;  /* 0x0000000412007c0c */ /* 0x000fd6000bf86270 */
[-C--:B0-----:R-:W-:Y:S02]  /*a960*/  @!P3 LEA R4, P0, R2, R5.reuse, 0x1 ;  /* 0x000000050204b211 */ /* 0x081fe400078008ff */
[----:B------:R-:W-:Y:S02]  /*a970*/  @!P4 LEA R6, P2, R18, R5, 0x1 ;  /* 0x000000051206c211 */ /* 0x000fe400078408ff */
[-C--:B----4-:R-:W-:Y:S02]  /*a980*/  @!P3 LEA.HI.X R5, R2, R7.reuse, R218, 0x1, P0 ;  /* 0x000000070205b211 */ /* 0x090fe400000f0cda */
[----:B------:R-:W-:-:S03]  /*a990*/  @!P4 LEA.HI.X R7, R18, R7, R217, 0x1, P2 ;  /* 0x000000071207c211 */ /* 0x000fc600010f0cd9 */
[----:B------:R0:W-:Y:S04]  /*a9a0*/  @!P3 ST.E.128 desc[UR50][R4.64], R8 ;  /* 0x000000080400b985 */ /* 0x0001e8000c101d32 */
[----:B------:R0:W-:Y:S02]  /*a9b0*/  @!P4 ST.E.128 desc[UR50][R6.64], R36 ;  /* 0x000000240600c985 */ /* 0x0001e4000c101d32 */
.L_x_8582:
[----:B------:R-:W-:Y:S05]  /*a9c0*/  BSYNC B1 ;  /* 0x0000000000017941 */ /* 0x000fea0003800000 */
.L_x_8581:
[----:B0---4-:R0:W4:Y:S01]  /*a9d0*/  SHFL.IDX PT, R7, R3, 0x2, 0x181f ;  /* 0x00581f0003077f89 */ /* 0x01112200000e0000 */
        /* <DEDUP_REMOVED lines=12> */
.L_x_8584:
[----:B------:R-:W-:Y:S05]  /*aaa0*/  BSYNC B1 ;  /* 0x0000000000017941 */ /* 0x000fea0003800000 */
.L_x_8583:
[----:B------:R-:W-:Y:S01]  /*aab0*/  VIADD R0, R50, 0x60 ;  /* 0x0000006032007836 */ /* 0x000fe20000000000 */
[----:B0--3--:R-:W0:Y:S04]  /*aac0*/  SHFL.IDX PT, R3, R3, 0x3, 0x181f ;  /* 0x00781f0003037f89 */ /* 0x009e2800000e0000 */
[----:B------:R-:W-:Y:S01]  /*aad0*/  ISETP.GE.AND P0, PT, R0, R21, PT ;  /* 0x000000150000720c */ /* 0x000fe20003f06270 */
[----:B----4-:R3:W4:-:S12]  /*aae0*/  SHFL.IDX PT, R7, R34, 0x3, 0x181f ;  /* 0x00781f0022077f89 */ /* 0x01071800000e0000 */
[----:B---3--:R-:W-:Y:S05]  /*aaf0*/  @P0 BRA `(.L_x_8585) ;  /* 0x0000001800280947 */ /* 0x008fea0003800000 */
[----:B------:R-:W-:Y:S02]  /*ab00*/  ULDC UR4, c[0x0][0xac8] ;  /* 0x0002b20000047ab9 */ /* 0x000fe40000000800 */
[----:B------:R-:W-:-:S13]  /*ab10*/  ISETP.GE.AND P1, PT, R2, UR4, PT ;  /* 0x0000000402007c0c */ /* 0x000fda000bf26270 */
[----:B----4-:R-:W-:-:S04]  /*ab20*/  @!P1 LEA R4, P0, R2, R7, 0x1 ;  /* 0x0000000702049211 */ /* 0x010fc800078008ff */
        /* <DEDUP_REMOVED lines=8> */
.L_x_8578:
[----:B------:R-:W-:Y:S01]  /*abb0*/  ULDC.64 UR10, c[0x0][0xb08] ;  /* 0x0002c200000a7ab9 */ /* 0x000fe20000000a00 */
[----:B------:R-:W0:Y:S01]  /*abc0*/  @P1 LDC R0, c[0x0][0xbec] ;  /* 0x0002fb00ff001b82 */ /* 0x000e220000000800 */
[----:B------:R-:W-:Y:S01]  /*abd0*/  UIMAD UR7, UR12, UR10, URZ ;  /* 0x0000000a0c0772a4 */ /* 0x000fe2000f8e023f */
[----:B------:R-:W-:Y:S01]  /*abe0*/  IMAD.MOV.U32 R3, RZ, RZ, R11 ;  /* 0x000000ffff037224 */ /* 0x000fe200078e000b */
[----:B------:R-:W-:Y:S01]  /*abf0*/  UIMAD.WIDE.U32 UR8, UR4, UR10, URZ ;  /* 0x0000000a040872a5 */ /* 0x000fe2000f8e003f */
[----:B------:R-:W-:Y:S01]  /*ac00*/  ISETP.GE.AND P0, PT, R10, R21, PT ;  /* 0x000000150a00720c */ /* 0x000fe20003f06270 */
[----:B------:R-:W-:Y:S01]  /*ac10*/  UIMAD UR7, UR4, UR11, UR7 ;  /* 0x0000000b040772a4 */ /* 0x000fe2000f8e0207 */
[----:B------:R-:W-:Y:S01]  /*ac20*/  VIADD R20, R20, 0x28820 ;  /* 0x0002882014147836 */ /* 0x000fe20000000000 */
[----:B------:R-:W-:Y:S01]  /*ac30*/  USHF.R.S32.HI UR4, URZ, 0x1f, UR42 ;  /* 0x0000001f3f047899 */ /* 0x000fe2000801142a */
[----:B------:R-:W1:Y:S01]  /*ac40*/  @P1 LDC R5, c[0x0][0xbf0] ;  /* 0x0002fc00ff051b82 */ /* 0x000e620000000800 */
[----:B------:R-:W-:Y:S01]  /*ac50*/  UIADD3 UR9, UR9, UR7, URZ ;  /* 0x0000000709097290 */ /* 0x000fe2000fffe03f */
[----:B------:R-:W-:Y:S01]  /*ac60*/  BSSY B1, `(.L_x_8586) ;  /* 0x0000068000017945 */ /* 0x000fe20003800000 */
[----:B------:R-:W-:Y:S01]  /*ac70*/  ULDC.64 UR10, c[0x0][0xb38] ;  /* 0x0002ce00000a7ab9 */ /* 0x000fe20000000a00 */
[----:B------:R-:W-:Y:S01]  /*ac80*/  PRMT R20, RZ, 0x654, R20 ;  /* 0x00000654ff147816 */ /* 0x000fe20000000014 */
[----:B------:R-:W-:-:S03]  /*ac90*/  UIMAD.WIDE.U32 UR8, UR43, UR10, UR8 ;  /* 0x0000000a2b0872a5 */ /* 0x000fc6000f8e0008 */
[----:B------:R2:W-:Y:S01]  /*aca0*/  SYNCS.ARRIVE.TRANS64.RED.A1T0 RZ, [R20+URZ], RZ ;  /* 0x000000ff14ff79a7 */ /* 0x0005e2000810043f */
        /* <DEDUP_REMOVED lines=8> */
[----:B-1----:R-:W-:Y:S02]  /*ad30*/  @P1 SHF.R.U32.HI R3, RZ, R5, R0 ;  /* 0x00000005ff031219 */ /* 0x002fe40000011600 */
[----:B------:R-:W-:Y:S02]  /*ad40*/  UMOV UR8, UR42 ;  /* 0x0000002a00087c82 */ /* 0x000fe40008000000 */
[----:B------:R-:W-:Y:S01]  /*ad50*/  UIMAD.WIDE.U32 UR8, UR39, UR10, UR8 ;  /* 0x0000000a270872a5 */ /* 0x000fe2000f8e0008 */
[--C-:B------:R-:W-:Y:S01]  /*ad60*/  SHF.R.S32.HI R0, RZ, 0x1f, R3.reuse ;  /* 0x0000001fff007819 */ /* 0x100fe20000011403 */
[----:B------:R-:W-:Y:S02]  /*ad70*/  IMAD.MOV R7, RZ, RZ, -R3 ;  /* 0x000000ffff077224 */ /* 0x000fe400078e0a03 */
[----:B------:R-:W-:-:S02]  /*ad80*/  UIMAD UR39, UR39, UR11, UR9 ;  /* 0x0000000b272772a4 */ /* 0x000fc4000f8e0209 */
[----:B------:R-:W-:Y:S01]  /*ad90*/  IMAD R7, R34, R7, R11 ;  /* 0x0000000722077224 */ /* 0x000fe200078e020b */
[----:B------:R-:W-:Y:S01]  /*ada0*/  ULDC.64 UR10, c[0x0][0xb30] ;  /* 0x0002cc00000a7ab9 */ /* 0x000fe20000000a00 */
[----:B------:R-:W-:Y:S02]  /*adb0*/  IMAD.U32 R5, RZ, RZ, UR9 ;  /* 0x00000009ff057e24 */ /* 0x000fe4000f8e00ff */
        /* <DEDUP_REMOVED lines=14> */
[----:B------:R-:W-:Y:S01]  /*aea0*/  LEA.HI.X R3, R4, UR9, R3, 0x2, P1 ;  /* 0x0000000904037c11 */ /* 0x000fe200088f1403 */
[----:B------:R2:W0:Y:S04]  /*aeb0*/  SHFL.IDX PT, R6, R0, RZ, 0x1c1f ;  /* 0x001c1fff00067589 */ /* 0x00042800000e0000 */
[----:B------:R2:W1:Y:S01]  /*aec0*/  SHFL.IDX PT, R7, R3, RZ, 0x1c1f ;  /* 0x001c1fff03077589 */ /* 0x00046200000e0000 */
[----:B------:R-:W-:Y:S05]  /*aed0*/  @P0 BRA `(.L_x_8587) ;  /* 0x0000000400000947 */ /* 0x000fea0003800000 */
[----:B------:R-:W-:Y:S02]  /*aee0*/  ULDC UR4, c[0x0][0xac8] ;  /* 0x0002b20000047ab9 */ /* 0x000fe40000000800 */
[----:B------:R-:W-:Y:S02]  /*aef0*/  ISETP.GE.AND P3, PT, R16, UR4, PT ;  /* 0x0000000410007c0c */ /* 0x000fe4000bf66270 */
[----:B------:R-:W-:Y:S02]  /*af00*/  ISETP.GE.AND P2, PT, R196, UR4, PT ;  /* 0x00000004c4007c0c */ /* 0x000fe4000bf46270 */
[----:B------:R-:W-:Y:S02]  /*af10*/  ISETP.GE.AND P1, PT, R195, UR4, PT ;  /* 0x00000004c3007c0c */ /* 0x000fe4000bf26270 */
[----:B------:R-:W-:Y:S02]  /*af20*/  ISETP.GE.AND P0, PT, R194, UR4, PT ;  /* 0x00000004c2007c0c */ /* 0x000fe4000bf06270 */
[----:B------:R-:W-:-:S05]  /*af30*/  ISETP.GE.AND P4, PT, R192, UR4, PT ;  /* 0x00000004c0007c0c */ /* 0x000fca000bf86270 */
[----:B01----:R-:W-:Y:S02]  /*af40*/  @!P3 IMAD.WIDE R4, R16, 0x4, R6 ;  /* 0x000000041004b825 */ /* 0x003fe400078e0206 */
        /* <DEDUP_REMOVED lines=12> */
[-C--:B0-----:R-:W-:Y:S01]  /*b010*/  @!P3 LEA R4, P6, R193, R6.reuse, 0x2 ;  /* 0x00000006c104b211 */ /* 0x081fe200078c10ff */
[----:B------:R0:W-:Y:S01]  /*b020*/  @!P0 ST.E.64 desc[UR50][R12.64], R100 ;  /* 0x000000640c008985 */ /* 0x0001e2000c101b32 */
[----:B------:R-:W-:-:S02]  /*b030*/  @!P4 LEA R14, P0, R192, R6, 0x2 ;  /* 0x00000006c00ec211 */ /* 0x000fc400078010ff */
        /* <DEDUP_REMOVED lines=9> */
[----:B-1----:R-:W-:-:S03]  /*b0d0*/  @!P2 LEA R8, P4, R190, R6, 0x2 ;  /* 0x00000006be08a211 */ /* 0x002fc600078810ff */
[----:B------:R-:W-:Y:S01]  /*b0e0*/  @!P5 ST.E.64 desc[UR50][R24.64], R112 ;  /* 0x000000701800d985 */ /* 0x000fe2000c101b32 */
[CC--:B---3--:R-:W-:Y:S02]  /*b0f0*/  @!P1 LEA R10, P5, R189.reuse, R6.reuse, 0x2 ;  /* 0x00000006bd0a9211 */ /* 0x0c8fe400078a10ff */
        /* <DEDUP_REMOVED lines=16> */
[CC--:B0-----:R-:W-:Y:S02]  /*b200*/  @!P2 LEA R8, P3, R185.reuse, R6.reuse, 0x2 ;  /* 0x00000006b908a211 */ /* 0x0c1fe400078610ff */
[-C--:B------:R-:W-:Y:S02]  /*b210*/  @!P4 LEA.HI.X R15, R186, R7.reuse, R203, 0x2, P6 ;  /* 0x00000007ba0fc211 */ /* 0x080fe400030f14cb */
[-C--:B-1----:R-:W-:Y:S02]  /*b220*/  @!P1 LEA R10, P6, R184, R6.reuse, 0x2 ;  /* 0x00000006b80a9211 */ /* 0x082fe400078c10ff */
        /* <DEDUP_REMOVED lines=11> */
.L_x_8587:
[----:B------:R-:W-:Y:S05]  /*b2e0*/  BSYNC B1 ;  /* 0x0000000000017941 */ /* 0x000fea0003800000 */
.L_x_8586:
[----:B------:R-:W-:Y:S01]  /*b2f0*/  ISETP.GE.AND P0, PT, R26, R21, PT ;  /* 0x000000151a00720c */ /* 0x000fe20003f06270 */
[----:B-1--4-:R1:W3:Y:S04]  /*b300*/  SHFL.IDX PT, R7, R3, 0x1, 0x1c1f ;  /* 0x003c1f0003077f89 */ /* 0x0122e800000e0000 */
[----:B0-----:R1:W0:Y:S08]  /*b310*/  SHFL.IDX PT, R6, R0, 0x1, 0x1c1f ;  /* 0x003c1f0000067f89 */ /* 0x00123000000e0000 */
[----:B-1----:R-:W-:Y:S05]  /*b320*/  @P0 BRA `(.L_x_8585) ;  /* 0x00000010001c0947 */ /* 0x002fea0003800000 */
[----:B------:R-:W-:Y:S02]  /*b330*/  ULDC UR4, c[0x0][0xac8] ;  /* 0x0002b20000047ab9 */ /* 0x000fe40000000800 */
[----:B------:R-:W-:Y:S02]  /*b340*/  ISETP.GE.AND P1, PT, R196, UR4, PT ;  /* 0x00000004c4007c0c */ /* 0x000fe4000bf26270 */
[----:B------:R-:W-:Y:S02]  /*b350*/  ISETP.GE.AND P0, PT, R195, UR4, PT ;  /* 0x00000004c3007c0c */ /* 0x000fe4000bf06270 */
[----:B------:R-:W-:Y:S02]  /*b360*/  ISETP.GE.AND P2, PT, R16, UR4, PT ;  /* 0x0000000410007c0c */ /* 0x000fe4000bf46270 */
[----:B------:R-:W-:Y:S02]  /*b370*/  ISETP.GE.AND P4, PT, R193, UR4, PT ;  /* 0x00000004c1007c0c */ /* 0x000fe4000bf86270 */
[----:B------:R-:W-:-:S05]  /*b380*/  ISETP.GE.AND P3, PT, R194, UR4, PT ;  /* 0x00000004c2007c0c */ /* 0x000fca000bf66270 */
[CC--:B0-----:R-:W-:Y:S02]  /*b390*/  @!P1 LEA R8, P5, R196.reuse, R6.reuse, 0x2 ;  /* 0x00000006c4089211 */ /* 0x0c1fe400078a10ff */
[CC--:B------:R-:W-:Y:S02]  /*b3a0*/  @!P0 LEA R10, P6, R195.reuse, R6.reuse, 0x2 ;  /* 0x00000006c30a8211 */ /* 0x0c0fe400078c10ff */
[-C--:B---3--:R-:W-:Y:S01]  /*b3b0*/  @!P1 LEA.HI.X R9, R196, R7.reuse, R213, 0x2, P5 ;  /* 0x00000007c4099211 */ /* 0x088fe200028f14d5 */
[----:B------:R-:W-:Y:S01]  /*b3c0*/  @!P2 IMAD.WIDE R4, R16, 0x4, R6 ;  /* 0x000000041004a825 */ /* 0x000fe200078e0206 */
[----:B------:R-:W-:Y:S02]  /*b3d0*/  ISETP.GE.AND P5, PT, R192, UR4, PT ;  /* 0x00000004c0007c0c */ /* 0x000fe4000bfa6270 */
[----:B------:R-:W-:Y:S02]  /*b3e0*/  @!P0 LEA.HI.X R11, R195, R7, R212, 0x2, P6 ;  /* 0x00000007c30b8211 */ /* 0x000fe400030f14d4 */
[----:B------:R0:W-:Y:S01]  /*b3f0*/  @!P2 ST.E.64 desc[UR50][R4.64], R90 ;  /* 0x0000005a0400a985 */ /* 0x0001e2000c101b32 */
[----:B------:R-:W-:-:S02]  /*b400*/  @!P4 LEA R14, P2, R193, R6, 0x2 ;  /* 0x00000006c10ec211 */ /* 0x000fc400078410ff */
        /* <DEDUP_REMOVED lines=8> */
[----:B--2---:R-:W-:-:S03]  /*b490*/  @!P5 LEA R20, P6, R192, R6, 0x2 ;  /* 0x00000006c014d211 */ /* 0x004fc600078c10ff */
[----:B------:R2:W-:Y:S01]  /*b4a0*/  @!P3 ST.E.64 desc[UR50][R12.64], R102 ;  /* 0x000000660c00b985 */ /* 0x0005e2000c101b32 */
[-C--:B------:R-:W-:Y:S02]  /*b4b0*/  @!P5 LEA.HI.X R21, R192, R7.reuse, R209, 0x2, P6 ;  /* 0x00000007c015d211 */ /* 0x080fe400030f14d1 */
[----:B------:R-:W-:Y:S01]  /*b4c0*/  ISETP.GE.AND P3, PT, R188, UR4, PT ;  /* 0x00000004bc007c0c */ /* 0x000fe2000bf66270 */
[----:B------:R3:W-:Y:S01]  /*b4d0*/  @!P4 ST.E.64 desc[UR50][R14.64], R106 ;  /* 0x0000006a0e00c985 */ /* 0x0007e2000c101b32 */
[-C--:B0-----:R-:W-:Y:S02]  /*b4e0*/  @!P0 LEA R4, P4, R191, R6.reuse, 0x2 ;  /* 0x00000006bf048211 */ /* 0x081fe400078810ff */
[-C--:B-1----:R-:W-:Y:S01]  /*b4f0*/  @!P2 LEA R10, P6, R189, R6.reuse, 0x2 ;  /* 0x00000006bd0aa211 */ /* 0x082fe200078c10ff */
[----:B------:R-:W-:Y:S01]  /*b500*/  @!P5 ST.E.64 desc[UR50][R20.64], R110 ;  /* 0x0000006e1400d985 */ /* 0x000fe2000c101b32 */
[----:B------:R-:W-:Y:S02]  /*b510*/  @!P1 LEA R8, P5, R190, R6, 0x2 ;  /* 0x00000006be089211 */ /* 0x000fe400078a10ff */
[----:B------:R-:W-:-:S02]  /*b520*/  @!P0 LEA.HI.X R5, R191, R7, R208, 0x2, P4 ;  /* 0x00000007bf058211 */ /* 0x000fc400020f14d0 */
[-C--:B------:R-:W-:Y:S02]  /*b530*/  @!P1 LEA.HI.X R9, R190, R7.reuse, R207, 0x2, P5 ;  /* 0x00000007be099211 */ /* 0x080fe400028f14cf */
[----:B------:R-:W-:Y:S01]  /*b540*/  ISETP.GE.AND P4, PT, R187, UR4, PT ;  /* 0x00000004bb007c0c */ /* 0x000fe2000bf86270 */
[----:B------:R-:W-:Y:S01]  /*b550*/  @!P0 ST.E.64 desc[UR50][R4.64], R114 ;  /* 0x0000007204008985 */ /* 0x000fe2000c101b32 */
[----:B------:R-:W-:Y:S02]  /*b560*/  @!P2 LEA.HI.X R11, R189, R7, R206, 0x2, P6 ;  /* 0x00000007bd0ba211 */ /* 0x000fe400030f14ce */
[----:B--2---:R-:W-:Y:S01]  /*b570*/  @!P3 LEA R12, P5, R188, R6, 0x2 ;  /* 0x00000006bc0cb211 */ /* 0x004fe200078a10ff */
[----:B------:R0:W-:Y:S01]  /*b580*/  @!P1 ST.E.64 desc[UR50][R8.64], R118 ;  /* 0x0000007608009985 */ /* 0x0001e2000c101b32 */
[----:B------:R-:W-:Y:S02]  /*b590*/  ISETP.GE.AND P1, PT, R185, UR4, PT ;  /* 0x00000004b9007c0c */ /* 0x000fe4000bf26270 */
[----:B------:R-:W-:Y:S01]  /*b5a0*/  ISETP.GE.AND P0, PT, R184, UR4, PT ;  /* 0x00000004b8007c0c */ /* 0x000fe2000bf06270 */
[----:B------:R1:W-:Y:S01]  /*b5b0*/  @!P2 ST.E.64 desc[UR50][R10.64], R122 ;  /* 0x0000007a0a00a985 */ /* 0x0003e2000c101b32 */
[----:B------:R-:W-:-:S02]  /*b5c0*/  ISETP.GE.AND P2, PT, R186, UR4, PT ;  /* 0x00000004ba007c0c */ /* 0x000fc4000bf46270 */
[-C--:B------:R-:W-:Y:S02]  /*b5d0*/  @!P3 LEA.HI.X R13, R188, R7.reuse, R205, 0x2, P5 ;  /* 0x00000007bc0db211 */ /* 0x080fe400028f14cd */
[----:B------:R-:W-:Y:S02]  /*b5e0*/  ISETP.GE.AND P5, PT, R23, UR4, PT ;  /* 0x0000000417007c0c */ /* 0x000fe4000bfa6270 */
[CC--:B---3--:R-:W-:Y:S01]  /*b5f0*/  @!P4 LEA R14, P6, R187.reuse, R6.reuse, 0x2 ;  /* 0x00000006bb0ec211 */ /* 0x0c8fe200078c10ff */
[----:B------:R4:W-:Y:S03]  /*b600*/  @!P3 ST.E.64 desc[UR50][R12.64], R126 ;  /* 0x0000007e0c00b985 */ /* 0x0009e6000c101b32 */
[----:B------:R-:W-:Y:S02]  /*b610*/  @!P4 LEA.HI.X R15, R187, R7, R204, 0x2, P6 ;  /* 0x00000007bb0fc211 */ /* 0x000fe400030f14cc */
[----:B0-----:R-:W-:-:S02]  /*b620*/  @!P1 LEA R8, P6, R185, R6, 0x2 ;  /* 0x00000006b9089211 */ /* 0x001fc400078c10ff */
[-C--:B------:R-:W-:Y:S01]  /*b630*/  @!P2 LEA R4, P3, R186, R6.reuse, 0x2 ;  /* 0x00000006ba04a211 */ /* 0x080fe200078610ff */
[----:B------:R4:W-:Y:S01]  /*b640*/  @!P4 ST.E.64 desc[UR50][R14.64], R130 ;  /* 0x000000820e00c985 */ /* 0x0009e2000c101b32 */
[-C--:B-1----:R-:W-:Y:S02]  /*b650*/  @!P0 LEA R10, P4, R184, R6.reuse, 0x2 ;  /* 0x00000006b80a8211 */ /* 0x082fe400078810ff */
[-C--:B------:R-:W-:Y:S02]  /*b660*/  @!P2 LEA.HI.X R5, R186, R7.reuse, R203, 0x2, P3 ;  /* 0x00000007ba05a211 */ /* 0x080fe400018f14cb */
[----:B------:R-:W-:Y:S02]  /*b670*/  @!P5 LEA R20, P3, R23, R6, 0x2 ;  /* 0x000000061714d211 */ /* 0x000fe400078610ff */
[-C--:B------:R-:W-:Y:S01]  /*b680*/  @!P1 LEA.HI.X R9, R185, R7.reuse, R202, 0x2, P6 ;  /* 0x00000007b9099211 */ /* 0x080fe200030f14ca */
[----:B------:R4:W-:Y:S01]  /*b690*/  @!P2 ST.E.64 desc[UR50][R4.64], R134 ;  /* 0x000000860400a985 */ /* 0x0009e2000c101b32 */
[----:B------:R-:W-:-:S02]  /*b6a0*/  @!P0 LEA.HI.X R11, R184, R7, R201, 0x2, P4 ;  /* 0x00000007b80b8211 */ /* 0x000fc400020f14c9 */
[----:B------:R-:W-:Y:S01]  /*b6b0*/  @!P5 LEA.HI.X R21, R23, R7, R200, 0x2, P3 ;  /* 0x000000071715d211 */ /* 0x000fe200018f14c8 */
[----:B------:R4:W-:Y:S04]  /*b6c0*/  @!P1 ST.E.64 desc[UR50][R8.64], R138 ;  /* 0x0000008a08009985 */ /* 0x0009e8000c101b32 */
[----:B------:R4:W-:Y:S01]  /*b6d0*/  @!P0 ST.E.64 desc[UR50][R10.64], R142 ;  /* 0x0000008e0a008985 */ /* 0x0009e2000c101b32 */
[----:B------:R-:W-:-:S03]  /*b6e0*/  ISETP.GE.AND P0, PT, R22, UR4, PT ;  /* 0x0000000416007c0c */ /* 0x000fc6000bf06270 */
[----:B------:R4:W-:Y:S10]  /*b6f0*/  @!P5 ST.E.64 desc[UR50][R20.64], R146 ;  /* 0x000000921400d985 */ /* 0x0009f4000c101b32 */
[----:B------:R-:W-:Y:S05]  /*b700*/  @P0 BRA `(.L_x_8585) ;  /* 0x0000000c00240947 */ /* 0x000fea0003800000 */
[----:B----4-:R-:W-:-:S04]  /*b710*/  LEA R4, P0, R22, R6, 0x2 ;  /* 0x0000000616047211 */ /* 0x010fc800078010ff */
[----:B------:R-:W-:-:S05]  /*b720*/  LEA.HI.X R5, R22, R7, R199, 0x2, P0 ;  /* 0x0000000716057211 */ /* 0x000fca00000f14c7 */
[----:B------:R1:W-:Y:S01]  /*b730*/  ST.E.64 desc[UR50][R4.64], R150 ;  /* 0x0000009604007985 */ /* 0x0003e2000c101b32 */
[----:B------:R-:W-:Y:S05]  /*b740*/  BRA `(.L_x_8585) ;  /* 0x0000000c00147947 */ /* 0x000fea0003800000 */
.L_x_8576:
        /* <DEDUP_REMOVED lines=9> */
[----:B------:R-:W-:-:S03]  /*b7e0*/  UISETP.NE.U32.AND UP1, UPT, UR8, URZ, UPT ;  /* 0x0000003f0800728c */ /* 0x000fc6000bf25070 */
[----:B------:R-:W2:Y:S01]  /*b7f0*/  @P1 LDG.E R3, desc[UR50][R4.64] ;  /* 0x0000003204031981 */ /* 0x000ea2000c1e1900 */
[----:B------:R-:W-:Y:S01]  /*b800*/  UISETP.NE.AND.EX UP1, UPT, UR9, URZ, UPT, UP1 ;  /* 0x0000003f0900728c */ /* 0x000fe2000bf25310 */
[----:B------:R-:W-:Y:S02]  /*b810*/  ULDC UR4, c[0x0][0xa88] ;  /* 0x0002a20000047ab9 */ /* 0x000fe40000000800 */
[----:B------:R-:W-:-:S03]  /*b820*/  IMAD.U32 R0, RZ, RZ, UR4 ;  /* 0x00000004ff007e24 */ /* 0x000fc6000f8e00ff */
[----:B------:R-:W-:-:S05]  /*b830*/  PLOP3.LUT P2, PT, PT, PT, UP1, 0x80, 0x0 ;  /* 0x000000000000781c */ /* 0x000fca0003f4f018 */
[----:B------:R-:W-:-:S04]  /*b840*/  @UP1 ULEA UR8, UP2, UR42, UR8, 0x2 ;  /* 0x000000082a081291 */ /* 0x000fc8000f84103f */
[----:B------:R-:W-:Y:S02]  /*b850*/  @UP1 ULEA.HI.X UR9, UR42, UR9, UR37, 0x2, UP2 ;  /* 0x000000092a091291 */ /* 0x000fe400090f1425 */
[----:B------:R-:W-:-:S04]  /*b860*/  IMAD.U32 R6, RZ, RZ, UR8 ;  /* 0x00000008ff067e24 */ /* 0x000fc8000f8e00ff */
[----:B------:R-:W-:-:S05]  /*b870*/  IMAD.U32 R7, RZ, RZ, UR9 ;  /* 0x00000009ff077e24 */ /* 0x000fca000f8e00ff */
[----:B------:R0:W5:Y:S01]  /*b880*/  @P2 LDG.E R0, desc[UR50][R6.64] ;  /* 0x0000003206002981 */ /* 0x000162000c1e1900 */
[----:B------:R-:W-:Y:S01]  /*b890*/  UMOV UR4, URZ ;  /* 0x0000003f00047c82 */ /* 0x000fe20008000000 */
[----:B------:R-:W-:Y:S01]  /*b8a0*/  UISETP.NE.AND UP1, UPT, UR45, URZ, UPT ;  /* 0x0000003f2d00728c */ /* 0x000fe2000bf25270 */
[----:B------:R-:W-:-:S10]  /*b8b0*/  ISETP.GT.AND P0, PT, R219, 0x7f, PT ;  /* 0x0000007fdb00780c */ /* 0x000fd40003f04270 */
[----:B------:R-:W-:Y:S01]  /*b8c0*/  @!UP1 ULDC UR45, c[0x0][0xad4] ;  /* 0x0002b500002d9ab9 */ /* 0x000fe20000000800 */
[----:B--2---:R-:W-:-:S13]  /*b8d0*/  @P1 R2UR UR4, R3 ;  /* 0x00000000030412ca */ /* 0x004fda00000e0000 */
[----:B------:R-:W-:Y:S01]  /*b8e0*/  USHF.R.S32.HI UR18, URZ, 0x1f, UR4 ;  /* 0x0000001f3f127899 */ /* 0x000fe20008011404 */
[----:B0-----:R-:W-:Y:S11]  /*b8f0*/  @P2 BRA `(.L_x_8588) ;  /* 0x0000000000102947 */ /* 0x001ff60003800000 */
[----:B------:R-:W-:Y:S05]  /*b900*/  @!P1 BRA `(.L_x_8588) ;  /* 0x00000000000c9947 */ /* 0x000fea0003800000 */
[----:B------:R-:W2:Y:S04]  /*b910*/  LDG.E R3, desc[UR50][R4.64] ;  /* 0x0000003204037981 */ /* 0x000ea8000c1e1900 */
[----:B-----5:R-:W2:Y:S02]  /*b920*/  LDG.E R0, desc[UR50][R4.64+0x4] ;  /* 0x0000043204007981 */ /* 0x020ea4000c1e1900 */
[----:B--2---:R-:W-:-:S07]  /*b930*/  IMAD.IADD R0, R0, 0x1, -R3 ;  /* 0x0000000100007824 */ /* 0x004fce00078e0a03 */
.L_x_8588:
[----:B------:R-:W-:Y:S01]  /*b940*/  USEL UR42, UR42, URZ, !UP0 ;  /* 0x0000003f2a2a7287 */ /* 0x000fe2000c000000 */
[----:B------:R-:W-:Y:S01]  /*b950*/  BSSY B1, `(.L_x_8589) ;  /* 0x0000038000017945 */ /* 0x000fe20003800000 */
[----:B------:R-:W-:-:S03]  /*b960*/  USEL UR37, UR37, URZ, !UP0 ;  /* 0x0000003f25257287 */ /* 0x000fc6000c000000 */
[----:B------:R-:W-:Y:S09]  /*b970*/  @P0 BRA `(.L_x_8590) ;  /* 0x0000000000d40947 */ /* 0x000ff20003800000 */
        /* <DEDUP_REMOVED lines=9> */
[----:B------:R-:W-:-:S03]  /*ba10*/  UMOV UR16, 0x9b8 ;  /* 0x000009b800107882 */ /* 0x000fc60000000000 */
[----:B------:R-:W-:Y:S02]  /*ba20*/  USEL UR16, UR16, 0x978, UP0 ;  /* 0x0000097810107887 */ /* 0x000fe40008000000 */
[----:B------:R-:W-:-:S06]  /*ba30*/  USEL UR7, UR39, URZ, UP0 ;  /* 0x0000003f27077287 */ /* 0x000fcc0008000000 */
[----:B------:R-:W0:Y:S04]  /*ba40*/  @P0 LDC R3, c[0x0][0xbec] ;  /* 0x0002fb00ff030b82 */ /* 0x000e280000000800 */
[----:B------:R-:W-:Y:S01]  /*ba50*/  ULDC.64 UR10, c[0x0][UR16+0x220] ;  /* 0x00008800100a7abb */ /* 0x000fe20008000a00 */
[----:B------:R-:W-:Y:S01]  /*ba60*/  ULDC.64 UR8, c[0x0][UR16+0x218] ;  /* 0x0000860010087abb */ /* 0x000fe20008000a00 */
[----:B------:R-:W-:Y:S01]  /*ba70*/  ULDC.64 UR12, c[0x0][UR16+0x228] ;  /* 0x00008a00100c7abb */ /* 0x000fe20008000a00 */
[----:B------:R-:W-:Y:S01]  /*ba80*/  UIMAD UR11, UR11, UR42, URZ ;  /* 0x0000002a0b0b72a4 */ /* 0x000fe2000f8e023f */
[----:B------:R-:W1:Y:S01]  /*ba90*/  @P0 LDC R5, c[0x0][0xbf0] ;  /* 0x0002fc00ff050b82 */ /* 0x000e620000000800 */
[----:B------:R-:W-:Y:S02]  /*baa0*/  UIMAD.WIDE.U32 UR14, UR8, UR43, URZ ;  /* 0x0000002b080e72a5 */ /* 0x000fe4000f8e003f */
        /* <DEDUP_REMOVED lines=10> */
[----:B------:R-:W-:Y:S02]  /*bb50*/  IMAD.MOV.U32 R3, RZ, RZ, R6 ;  /* 0x000000ffff037224 */ /* 0x000fe400078e0006 */
[----:B------:R-:W-:Y:S01]  /*bb60*/  IMAD.U32 R8, RZ, RZ, UR8 ;  /* 0x00000008ff087e24 */ /* 0x000fe2000f8e00ff */
[----:B------:R-:W-:Y:S01]  /*bb70*/  UIADD3.X UR7, UR7, UR17, UR18, UP1, UP2 ;  /* 0x0000001107077290 */ /* 0x000fe20008fe4412 */
[----:B-1----:R-:W-:Y:S01]  /*bb80*/  @P0 SHF.R.U32.HI R3, RZ, R5, R4 ;  /* 0x00000005ff030219 */ /* 0x002fe20000011604 */
[----:B------:R-:W-:Y:S01]  /*bb90*/  IMAD.U32 R4, RZ, RZ, UR20 ;  /* 0x00000014ff047e24 */ /* 0x000fe2000f8e00ff */
[----:B------:R-:W-:Y:S01]  /*bba0*/  ULDC.64 UR8, c[0x0][UR16+0x210] ;  /* 0x0000840010087abb */ /* 0x000fe20008000a00 */
[----:B------:R-:W-:Y:S01]  /*bbb0*/  IMAD.U32 R5, RZ, RZ, UR21 ;  /* 0x00000015ff057e24 */ /* 0x000fe2000f8e00ff */
[--C-:B------:R-:W-:Y:S01]  /*bbc0*/  SHF.R.S32.HI R5, RZ, 0x1f, R3.reuse ;  /* 0x0000001fff057819 */ /* 0x100fe20000011403 */
[----:B------:R-:W-:Y:S01]  /*bbd0*/  IMAD.MOV R7, RZ, RZ, -R3 ;  /* 0x000000ffff077224 */ /* 0x000fe200078e0a03 */
[----:B------:R-:W-:Y:S01]  /*bbe0*/  IADD3 R4, P0, P1, R3, UR14, R4 ;  /* 0x0000000e03047c10 */ /* 0x000fe2000f91e004 */
[----:B------:R-:W-:Y:S01]  /*bbf0*/  ULDC.64 UR10, c[0x0][0xba8] ;  /* 0x0002ea00000a7ab9 */ /* 0x000fe20000000a00 */
[----:B------:R-:W-:Y:S01]  /*bc00*/  @!UP0 ULDC UR10, c[0x0][0xb50] ;  /* 0x0002d400000a8ab9 */ /* 0x000fe20000000800 */
[----:B------:R-:W-:Y:S01]  /*bc10*/  IMAD R7, R9, R7, R6 ;  /* 0x0000000709077224 */ /* 0x000fe200078e0206 */
[----:B------:R-:W-:Y:S01]  /*bc20*/  IADD3.X R5, R5, UR7, R8, P0, P1 ;  /* 0x0000000705057c10 */ /* 0x000fe200087e2408 */
[----:B------:R-:W-:-:S02]  /*bc30*/  @!UP0 ULDC UR11, c[0x0][0xb54] ;  /* 0x0002d500000b8ab9 */ /* 0x000fc40000000800 */
[C---:B------:R-:W-:Y:S01]  /*bc40*/  IMAD R6, R7.reuse, UR9, RZ ;  /* 0x0000000907067c24 */ /* 0x040fe2000f8e02ff */
[----:B------:R-:W-:Y:S01]  /*bc50*/  SHF.R.S32.HI R3, RZ, 0x1f, R7 ;  /* 0x0000001fff037819 */ /* 0x000fe20000011407 */
[----:B------:R-:W-:-:S04]  /*bc60*/  IMAD.WIDE.U32 R4, R7, UR8, R4 ;  /* 0x0000000807047c25 */ /* 0x000fc8000f8e0004 */
[----:B------:R-:W-:Y:S01]  /*bc70*/  IMAD R3, R3, UR8, R6 ;  /* 0x0000000803037c24 */ /* 0x000fe2000f8e0206 */
[----:B------:R-:W-:-:S03]  /*bc80*/  LEA R6, P0, R4, UR10, 0x2 ;  /* 0x0000000a04067c11 */ /* 0x000fc6000f8010ff */
[----:B------:R-:W-:-:S05]  /*bc90*/  IMAD.IADD R3, R5, 0x1, R3 ;  /* 0x0000000105037824 */ /* 0x000fca00078e0203 */
[----:B------:R-:W-:Y:S01]  /*bca0*/  LEA.HI.X R7, R4, UR11, R3, 0x2, P0 ;  /* 0x0000000b04077c11 */ /* 0x000fe200080f1403 */
[----:B------:R-:W-:-:S05]  /*bcb0*/  IMAD.MOV.U32 R3, RZ, RZ, -0x800000 ;  /* 0xff800000ff037424 */ /* 0x000fca00078e00ff */
[----:B------:R0:W-:Y:S02]  /*bcc0*/  STG.E desc[UR50][R6.64], R3 ;  /* 0x0000000306007986 */ /* 0x0001e4000c101932 */
.L_x_8590:
[----:B------:R-:W-:Y:S05]  /*bcd0*/  BSYNC B1 ;  /* 0x0000000000017941 */ /* 0x000fea0003800000 */
.L_x_8589:
[----:B------:R-:W-:-:S06]  /*bce0*/  UISETP.GT.AND UP0, UPT, UR45, 0x1, UPT ;  /* 0x000000012d00788c */ /* 0x000fcc000bf04270 */
[----:B------:R-:W-:-:S13]  /*bcf0*/  PLOP3.LUT P0, PT, PT, PT, UP0, 0x80, 0x0 ;  /* 0x000000000000781c */ /* 0x000fda0003f0f008 */
[----:B------:R-:W-:Y:S05]  /*bd00*/  @P0 BRA `(.L_x_8585) ;  /* 0x0000000400a40947 */ /* 0x000fea0003800000 */
[----:B------:R-:W1:Y:S01]  /*bd10*/  LDC R11, c[0x0][0xbe8] ;  /* 0x0002fa00ff0b7b82 */ /* 0x000e620000000800 */
[----:B------:R-:W-:Y:S01]  /*bd20*/  ULDC.64 UR10, c[0x0][0xaa0] ;  /* 0x0002a800000a7ab9 */ /* 0x000fe20000000a00 */
[----:B0-----:R-:W-:Y:S01]  /*bd30*/  IMAD R3, R19, 0x20, R197 ;  /* 0x0000002013037824 */ /* 0x001fe200078e02c5 */
[----:B------:R-:W-:Y:S01]  /*bd40*/  UIMAD UR7, UR18, UR10, URZ ;  /* 0x0000000a120772a4 */ /* 0x000fe2000f8e023f */
[----:B------:R-:W-:Y:S01]  /*bd50*/  BSSY B1, `(.L_x_8591) ;  /* 0x000003a000017945 */ /* 0x000fe20003800000 */
[----:B------:R-:W-:Y:S01]  /*bd60*/  UIMAD.WIDE.U32 UR8, UR4, UR10, URZ ;  /* 0x0000000a040872a5 */ /* 0x000fe2000f8e003f */
[----:B------:R-:W-:Y:S01]  /*bd70*/  VIADD R8, R3, UR38 ;  /* 0x0000002603087c36 */ /* 0x000fe20008000000 */
[----:B------:R-:W-:-:S03]  /*bd80*/  UIMAD UR7, UR4, UR11, UR7 ;  /* 0x0000000b040772a4 */ /* 0x000fc6000f8e0207 */
[----:B------:R-:W-:Y:S01]  /*bd90*/  ULDC.64 UR10, c[0x0][0xae8] ;  /* 0x0002ba00000a7ab9 */ /* 0x000fe20000000a00 */
[----:B------:R-:W-:Y:S01]  /*bda0*/  UIADD3 UR9, UR9, UR7, URZ ;  /* 0x0000000709097290 */ /* 0x000fe2000fffe03f */
[----:B------:R-:W-:-:S03]  /*bdb0*/  IMAD.MOV.U32 R3, RZ, RZ, R8 ;  /* 0x000000ffff037224 */ /* 0x000fc600078e0008 */
        /* <DEDUP_REMOVED lines=18> */
[----:B------:R-:W-:Y:S02]  /*bee0*/  IMAD.U32 R4, RZ, RZ, UR42 ;  /* 0x0000002aff047e24 */ /* 0x000fe4000f8e00ff */
[----:B------:R-:W-:Y:S02]  /*bef0*/  IMAD R7, R11, R7, R8 ;  /* 0x000000070b077224 */ /* 0x000fe400078e0208 */
[C---:B------:R-:W-:Y:S02]  /*bf00*/  IMAD R9, R3.reuse, UR9, R6 ;  /* 0x0000000903097c24 */ /* 0x040fe4000f8e0206 */
[----:B------:R-:W-:Y:S01]  /*bf10*/  IMAD.WIDE.U32 R4, R3, UR8, R4 ;  /* 0x0000000803047c25 */ /* 0x000fe2000f8e0004 */
[----:B------:R-:W-:Y:S01]  /*bf20*/  SHF.R.S32.HI R3, RZ, 0x1f, R7 ;  /* 0x0000001fff037819 */ /* 0x000fe20000011407 */
[----:B------:R-:W-:-:S02]  /*bf30*/  ULDC.64 UR8, c[0x0][0xad8] ;  /* 0x0002b60000087ab9 */ /* 0x000fc40000000a00 */
        /* <DEDUP_REMOVED lines=25> */
[----:B------:R3:W-:Y:S04]  /*c0d0*/  @!P4 ST.E.128 desc[UR50][R12.64], RZ ;  /* 0x000000ff0c00c985 */ /* 0x0007e8000c101d32 */
[----:B------:R3:W-:Y:S02]  /*c0e0*/  @!P5 ST.E.128 desc[UR50][R4.64], RZ ;  /* 0x000000ff0400d985 */ /* 0x0007e4000c101d32 */
.L_x_8592:
[----:B------:R-:W-:Y:S05]  /*c0f0*/  BSYNC B1 ;  /* 0x0000000000017941 */ /* 0x000fea0003800000 */
.L_x_8591:
[----:B--23--:R2:W3:Y:S01]  /*c100*/  SHFL.IDX PT, R5, R3, 0x1, 0x181f ;  /* 0x00381f0003057f89 */ /* 0x00c4e200000e0000 */
[----:B------:R-:W-:Y:S03]  /*c110*/  BSSY B1, `(.L_x_8593) ;  /* 0x000000c000017945 */ /* 0x000fe60003800000 */
[----:B-1----:R2:W1:Y:S01]  /*c120*/  SHFL.IDX PT, R7, R6, 0x1, 0x181f ;  /* 0x00381f0006077f89 */ /* 0x00246200000e0000 */
[----:B------:R-:W-:Y:S05]  /*c130*/  @P1 BRA `(.L_x_8594) ;  /* 0x0000000000241947 */ /* 0x000fea0003800000 */
[----:B------:R-:W-:Y:S02]  /*c140*/  ULDC UR4, c[0x0][0xac8] ;  /* 0x0002b20000047ab9 */ /* 0x000fe40000000800 */
[----:B------:R-:W-:Y:S02]  /*c150*/  ISETP.GE.AND P3, PT, R2, UR4, PT ;  /* 0x0000000402007c0c */ /* 0x000fe4000bf66270 */
[----:B------:R-:W-:-:S11]  /*c160*/  ISETP.GE.AND P4, PT, R18, UR4, PT ;  /* 0x0000000412007c0c */ /* 0x000fd6000bf86270 */
[-C--:B-1----:R-:W-:Y:S02]  /*c170*/  @!P3 LEA R12, P1, R2, R7.reuse, 0x1 ;  /* 0x00000007020cb211 */ /* 0x082fe400078208ff */
[----:B------:R-:W-:Y:S02]  /*c180*/  @!P4 LEA R4, P2, R18, R7, 0x1 ;  /* 0x000000071204c211 */ /* 0x000fe400078408ff */
[-C--:B---3--:R-:W-:Y:S02]  /*c190*/  @!P3 LEA.HI.X R13, R2, R5.reuse, R218, 0x1, P1 ;  /* 0x00000005020db211 */ /* 0x088fe400008f0cda */
[----:B------:R-:W-:-:S03]  /*c1a0*/  @!P4 LEA.HI.X R5, R18, R5, R217, 0x1, P2 ;  /* 0x000000051205c211 */ /* 0x000fc600010f0cd9 */
[----:B------:R4:W-:Y:S04]  /*c1b0*/  @!P3 ST.E.128 desc[UR50][R12.64], RZ ;  /* 0x000000ff0c00b985 */ /* 0x0009e8000c101d32 */
[----:B------:R4:W-:Y:S02]  /*c1c0*/  @!P4 ST.E.128 desc[UR50][R4.64], RZ ;  /* 0x000000ff0400c985 */ /* 0x0009e4000c101d32 */
.L_x_8594:
[----:B------:R-:W-:Y:S05]  /*c1d0*/  BSYNC B1 ;  /* 0x0000000000017941 */ /* 0x000fea0003800000 */
.L_x_8593:
[----:B---34-:R3:W4:Y:S01]  /*c1e0*/  SHFL.IDX PT, R5, R3, 0x2, 0x181f ;  /* 0x00581f0003057f89 */ /* 0x01872200000e0000 */
        /* <DEDUP_REMOVED lines=8> */
[-C--:B----4-:R-:W-:Y:S02]  /*c270*/  @!P2 LEA.HI.X R13, R2, R5.reuse, R218, 0x1, P0 ;  /* 0x00000005020da211 */ /* 0x090fe400000f0cda */
[----:B------:R-:W-:-:S03]  /*c280*/  @!P3 LEA.HI.X R5, R18, R5, R217, 0x1, P1 ;  /* 0x000000051205b211 */ /* 0x000fc600008f0cd9 */
[----:B------:R1:W-:Y:S04]  /*c290*/  @!P2 ST.E.128 desc[UR50][R12.64], RZ ;  /* 0x000000ff0c00a985 */ /* 0x0003e8000c101d32 */
[----:B------:R1:W-:Y:S02]  /*c2a0*/  @!P3 ST.E.128 desc[UR50][R4.64], RZ ;  /* 0x000000ff0400b985 */ /* 0x0003e4000c101d32 */
.L_x_8596:
[----:B------:R-:W-:Y:S05]  /*c2b0*/  BSYNC B1 ;  /* 0x0000000000017941 */ /* 0x000fea0003800000 */
.L_x_8595:
[----:B------:R-:W-:Y:S01]  /*c2c0*/  VIADD R0, R8, 0x60 ;  /* 0x0000006008007836 */ /* 0x000fe20000000000 */
[----:B0-23--:R-:W0:Y:S04]  /*c2d0*/  SHFL.IDX PT, R3, R3, 0x3, 0x181f ;  /* 0x00781f0003037f89 */ /* 0x00de2800000e0000 */
[----:B------:R-:W-:Y:S01]  /*c2e0*/  ISETP.GE.AND P0, PT, R0, R11, PT ;  /* 0x0000000b0000720c */ /* 0x000fe20003f06270 */
[----:B-1--4-:R1:W2:-:S12]  /*c2f0*/  SHFL.IDX PT, R5, R6, 0x3, 0x181f ;  /* 0x00781f0006057f89 */ /* 0x01229800000e0000 */
[----:B-1----:R-:W-:Y:S05]  /*c300*/  @P0 BRA `(.L_x_8585) ;  /* 0x0000000000240947 */ /* 0x002fea0003800000 */
[----:B------:R-:W-:Y:S02]  /*c310*/  ULDC UR4, c[0x0][0xac8] ;  /* 0x0002b20000047ab9 */ /* 0x000fe40000000800 */
[----:B------:R-:W-:Y:S02]  /*c320*/  ISETP.GE.AND P2, PT, R2, UR4, PT ;  /* 0x0000000402007c0c */ /* 0x000fe4000bf46270 */
[----:B------:R-:W-:-:S11]  /*c330*/  ISETP.GE.AND P3, PT, R18, UR4, PT ;  /* 0x0000000412007c0c */ /* 0x000fd6000bf66270 */
[-C--:B--2---:R-:W-:Y:S02]  /*c340*/  @!P2 LEA R6, P0, R2, R5.reuse, 0x1 ;  /* 0x000000050206a211 */ /* 0x084fe400078008ff */
[----:B------:R-:W-:Y:S02]  /*c350*/  @!P3 LEA R4, P1, R18, R5, 0x1 ;  /* 0x000000051204b211 */ /* 0x000fe400078208ff */
[-C--:B0-----:R-:W-:Y:S02]  /*c360*/  @!P2 LEA.HI.X R7, R2, R3.reuse, R218, 0x1, P0 ;  /* 0x000000030207a211 */ /* 0x081fe400000f0cda */
[----:B------:R-:W-:-:S03]  /*c370*/  @!P3 LEA.HI.X R5, R18, R3, R217, 0x1, P1 ;  /* 0x000000031205b211 */ /* 0x000fc600008f0cd9 */
[----:B------:R0:W-:Y:S04]  /*c380*/  @!P2 ST.E.128 desc[UR50][R6.64], RZ ;  /* 0x000000ff0600a985 */ /* 0x0001e8000c101d32 */
[----:B------:R0:W-:Y:S02]  /*c390*/  @!P3 ST.E.128 desc[UR50][R4.64], RZ ;  /* 0x000000ff0400b985 */ /* 0x0001e4000c101d32 */
.L_x_8585:
[----:B------:R-:W-:Y:S05]  /*c3a0*/  BSYNC B0 ;  /* 0x0000000000007941 */ /* 0x000fea0003800000 */
.L_x_8575:
[----:B------:R-:W-:Y:S02]  /*c3b0*/  ULDC UR4, c[0x0][0xc3c] ;  /* 0x00030f0000047ab9 */ /* 0x000fe40000000800 */
[----:B------:R-:W-:-:S13]  /*c3c0*/  ISETP.GE.AND P0, PT, R35, UR4, PT ;  /* 0x0000000423007c0c */ /* 0x000fda000bf06270 */
[----:B------:R-:W-:Y:S05]  /*c3d0*/  @!P0 BRA `(.L_x_8597) ;  /* 0xffffff4c00048947 */ /* 0x000fea000383ffff */
[----:B------:R-:W-:Y:S05]  /*c3e0*/  EXIT ;  /* 0x000000000000794d */ /* 0x000fea0003800000 */
.L_x_8538:
[----:B------:R-:W-:-:S08]  /*c3f0*/  NOP ;  /* 0x0000000000007918 */ /* 0x000fd00000000000 */
[----:B------:R-:W0:-:S00]  /*c400*/  USETMAXREG.DEALLOC.CTAPOOL 0x18 ;  /* 0x00000018000079c8 */ /* 0x000e0000080e0500 */
        /* <DEDUP_REMOVED lines=16> */
.L_x_8598:
[----:B0-----:R-:W0:Y:S01]  /*c510*/  S2R R0, SR_TID.X ;  /* 0x0000000000007919 */ /* 0x001e220000002100 */
[----:B------:R-:W-:Y:S01]  /*c520*/  ULDC UR4, c[0x0][0xc3c] ;  /* 0x00030f0000047ab9 */ /* 0x000fe20000000800 */
[----:B------:R-:W1:Y:S01]  /*c530*/  S2UR UR6, SR_CTAID.X ;  /* 0x00000000000679c3 */ /* 0x000e620000002500 */
[----:B------:R-:W-:Y:S01]  /*c540*/  ULDC UR5, c[0x0][0xc38] ;  /* 0x00030e0000057ab9 */ /* 0x000fe20000000800 */
[----:B0-----:R-:W-:-:S04]  /*c550*/  LOP3.LUT R0, R0, 0x1f, RZ, 0xc0, !PT ;  /* 0x0000001f00007812 */ /* 0x001fc800078ec0ff */
[----:B------:R-:W-:-:S04]  /*c560*/  ISETP.NE.AND P0, PT, R0, 0x1f, PT ;  /* 0x0000001f0000780c */ /* 0x000fc80003f05270 */
[----:B------:R-:W-:-:S13]  /*c570*/  ISETP.GE.OR P1, PT, R0, UR4, !P0 ;  /* 0x0000000400007c0c */ /* 0x000fda000c726670 */
[----:B------:R-:W0:Y:S08]  /*c580*/  @!P1 LDC.64 R2, c[0x0][0xc80] ;  /* 0x00032000ff029b82 */ /* 0x000e300000000a00 */
[----:B------:R-:W2:Y:S01]  /*c590*/  @!P1 LDC.64 R4, c[0x0][0xc78] ;  /* 0x00031e00ff049b82 */ /* 0x000ea20000000a00 */
[----:B0-----:R-:W-:-:S05]  /*c5a0*/  @!P1 IMAD.WIDE.U32 R2, R0, 0x4, R2 ;  /* 0x0000000400029825 */ /* 0x001fca00078e0002 */
[----:B------:R2:W3:Y:S02]  /*c5b0*/  @!P1 LDG.E R6, desc[UR50][R2.64] ;  /* 0x0000003202069981 */ /* 0x0004e4000c1e1900 */
[----:B--2---:R-:W-:-:S04]  /*c5c0*/  @!P1 IMAD.WIDE.U32 R2, R0, 0x4, R4 ;  /* 0x0000000400029825 */ /* 0x004fc800078e0004 */
[----:B------:R-:W-:-:S06]  /*c5d0*/  IMAD.MOV.U32 R5, RZ, RZ, RZ ;  /* 0x000000ffff057224 */ /* 0x000fcc00078e00ff */
        /* <DEDUP_REMOVED lines=31> */
.L_x_8602:
        /* <DEDUP_REMOVED lines=39> */
.L_x_8600:
        /* <DEDUP_REMOVED lines=12> */
.L_x_8603:
[----:B----4-:R-:W-:Y:S01]  /*cb00*/  IMAD R2, R8, UR5, R9 ;  /* 0x0000000508027c24 */ /* 0x010fe2000f8e0209 */
[----:B-1----:R-:W-:Y:S01]  /*cb10*/  ISETP.NE.AND P0, PT, R7, 0x1, PT ;  /* 0x000000010700780c */ /* 0x002fe20003f05270 */
[----:B------:R-:W-:-:S03]  /*cb20*/  VIADD R12, R10, UR4 ;  /* 0x000000040a0c7c36 */ /* 0x000fc60008000000 */
[----:B------:R1:W-:Y:S01]  /*cb30*/  STL [R1], R2 ;  /* 0x0000000201007387 */ /* 0x0003e20000100800 */
[----:B0-----:R-:W-:-:S03]  /*cb40*/  IADD3 R5, -R2, UR6, RZ ;  /* 0x0000000602057c10 */ /* 0x001fc6000fffe1ff */
[----:B------:R1:W-:Y:S05]  /*cb50*/  STL [R1+0xc], R12 ;  /* 0x00000c0c01007387 */ /* 0x0003ea0000100800 */
[----:B------:R-:W-:Y:S05]  /*cb60*/  @!P0 BRA `(.L_x_8604) ;  /* 0x0000000000e08947 */ /* 0x000fea0003800000 */
[-C--:B--2---:R-:W-:Y:S02]  /*cb70*/  IABS R6, R4.reuse ;  /* 0x0000000400067213 */ /* 0x084fe40000000000 */
[----:B------:R-:W-:Y:S02]  /*cb80*/  IABS R8, R7 ;  /* 0x0000000700087213 */ /* 0x000fe40000000000 */
[----:B------:R-:W0:Y:S08]  /*cb90*/  I2F.RP R9, R6 ;  /* 0x0000000600097306 */ /* 0x000e300000209400 */
[----:B------:R-:W2:Y:S08]  /*cba0*/  I2F.RP R10, R8 ;  /* 0x00000008000a7306 */ /* 0x000eb00000209400 */
[----:B0-----:R-:W1:Y:S08]  /*cbb0*/  MUFU.RCP R9, R9 ;  /* 0x0000000900097308 */ /* 0x001e700000001000 */
[----:B--2---:R-:W-:Y:S01]  /*cbc0*/  MUFU.RCP R10, R10 ;  /* 0x0000000a000a7308 */ /* 0x004fe20000001000 */
[----:B-1----:R-:W-:Y:S01]  /*cbd0*/  VIADD R2, R9, 0xffffffe ;  /* 0x0ffffffe09027836 */ /* 0x002fe20000000000 */
[----:B------:R-:W-:-:S06]  /*cbe0*/  IABS R9, R4 ;  /* 0x0000000400097213 */ /* 0x000fcc0000000000 */
[----:B---3--:R0:W1:Y:S02]  /*cbf0*/  F2I.FTZ.U32.TRUNC.NTZ R3, R2 ;  /* 0x0000000200037305 */ /* 0x008064000021f000 */
        /* <DEDUP_REMOVED lines=8> */
[----:B------:R-:W-:Y:S02]  /*cc80*/  VIADD R3, R10, 0xffffffe ;  /* 0x0ffffffe0a037836 */ /* 0x000fe40000000000 */
[----:B------:R-:W-:Y:S01]  /*cc90*/  IMAD.MOV.U32 R2, RZ, RZ, RZ ;  /* 0x000000ffff027224 */ /* 0x000fe200078e00ff */
[----:B------:R-:W-:-:S03]  /*cca0*/  ISETP.GT.U32.AND P1, PT, R6, R11, PT ;  /* 0x0000000b0600720c */ /* 0x000fc60003f24070 */
        /* <DEDUP_REMOVED lines=36> */
.L_x_8604:
[----:B-1-3--:R-:W0:Y:S02]  /*cef0*/  LDC.64 R2, c[0x0][0xc90] ;  /* 0x00032400ff027b82 */ /* 0x00ae240000000a00 */
        /* <DEDUP_REMOVED lines=60> */
.L_x_8605:
[----:B01----:R-:W-:-:S05]  /*d2c0*/  LOP3.LUT R3, RZ, R2, RZ, 0x33, !PT ;  /* 0x00000002ff037212 */ /* 0x003fca00078e33ff */
[----:B------:R-:W-:-:S05]  /*d2d0*/  IMAD.IADD R2, R4, 0x1, R3 ;  /* 0x0000000104027824 */ /* 0x000fca00078e0203 */
[----:B------:R1:W-:Y:S01]  /*d2e0*/  STL [R1+0x4], R2 ;  /* 0x0000040201007387 */ /* 0x0003e20000100800 */
[----:B------:R-:W-:Y:S05]  /*d2f0*/  BRA `(.L_x_8606) ;  /* 0x0000000000107947 */ /* 0x000fea0003800000 */
.L_x_8601:
[----:B------:R-:W-:Y:S01]  /*d300*/  IMAD.U32 R2, RZ, RZ, UR6 ;  /* 0x00000006ff027e24 */ /* 0x000fe2000f8e00ff */
[----:B------:R0:W-:Y:S04]  /*d310*/  STL [R1+0x4], RZ ;  /* 0x000004ff01007387 */ /* 0x0001e80000100800 */
[----:B------:R0:W-:Y:S04]  /*d320*/  STL [R1+0x8], RZ ;  /* 0x000008ff01007387 */ /* 0x0001e80000100800 */
[----:B------:R0:W-:Y:S02]  /*d330*/  STL [R1], R2 ;  /* 0x0000000201007387 */ /* 0x0001e40000100800 */
.L_x_8606:
        /* <DEDUP_REMOVED lines=10> */
.L_x_8599:
        /* <DEDUP_REMOVED lines=33> */
.L_x_8708:
[----:B------:R-:W2:Y:S01]  /*d5f0*/  LDL R0, [R1+0xc] ;  /* 0x00000c0001007983 */ /* 0x000ea20000100800 */
[----:B0-----:R-:W2:Y:S01]  /*d600*/  LDC.64 R2, c[0x0][0xc88] ;  /* 0x00032200ff027b82 */ /* 0x001ea20000000a00 */
[----:B------:R-:W-:Y:S05]  /*d610*/  YIELD ;  /* 0x0000000000007946 */ /* 0x000fea0003800000 */
[----:B------:R-:W-:Y:S01]  /*d620*/  ULDC.64 UR4, c[0x0][0xa28] ;  /* 0x00028a0000047ab9 */ /* 0x000fe20000000a00 */
[----:B-1----:R-:W-:Y:S01]  /*d630*/  IMAD.MOV.U32 R6, RZ, RZ, RZ ;  /* 0x000000ffff067224 */ /* 0x002fe200078e00ff */
[----:B------:R-:W-:Y:S01]  /*d640*/  ISETP.NE.U32.AND P0, PT, RZ, UR4, PT ;  /* 0x00000004ff007c0c */ /* 0x000fe2000bf05070 */
[----:B------:R-:W-:Y:S01]  /*d650*/  ULDC.64 UR8, c[0x0][0xa18] ;  /* 0x0002860000087ab9 */ /* 0x000fe20000000a00 */
[----:B------:R-:W-:Y:S01]  /*d660*/  ULDC.64 UR6, c[0x0][0xa08] ;  /* 0x0002820000067ab9 */ /* 0x000fe20000000a00 */
[----:B--2---:R-:W-:-:S05]  /*d670*/  IMAD.WIDE R2, R0, 0x4, R2 ;  /* 0x0000000400027825 */ /* 0x004fca00078e0202 */
[----:B------:R-:W2:Y:S01]  /*d680*/  LDG.E R11, desc[UR50][R2.64] ;  /* 0x00000032020b7981 */ /* 0x000ea2000c1e1900 */
[----:B------:R-:W-:Y:S01]  /*d690*/  ISETP.NE.AND.EX P0, PT, RZ, UR5, PT, P0 ;  /* 0x00000005ff007c0c */ /* 0x000fe2000bf05300 */
[----:B------:R-:W-:Y:S01]  /*d6a0*/  IMAD.MOV.U32 R0, RZ, RZ, RZ ;  /* 0x000000ffff007224 */ /* 0x000fe200078e00ff */
        /* <DEDUP_REMOVED lines=44> */
.L_x_8608:
        /* <DEDUP_REMOVED lines=14> */
[----:B------:R-:W-:-:S04]  /*da50*/  IADD3 R6, P0, R17, UR4, RZ ;  /* 0x0000000411067c10 */ /* 0x000fc8000ff1e0ff */
[----:B--2---:R-:W-:-:S05]  /*da60*/  IADD3.X R7, R10, UR5, RZ, P0, !PT ;  /* 0x000000050a077c10 */ /* 0x004fca00087fe4ff */
[----:B------:R3:W5:Y:S01]  /*da70*/  LDG.E R6, desc[UR50][R6.64] ;  /* 0x0000003206067981 */ /* 0x000762000c1e1900 */
[----:B------:R-:W-:Y:S05]  /*da80*/  BRA `(.L_x_8610) ;  /* 0x0000000000107947 */ /* 0x000fea0003800000 */
.L_x_8609:
[----:B------:R-:W-:Y:S05]  /*da90*/  @!P0 BRA `(.L_x_8610) ;  /* 0x00000000000c8947 */ /* 0x000fea0003800000 */
[----:B------:R-:W3:Y:S04]  /*daa0*/  LDG.E R6, desc[UR50][R4.64] ;  /* 0x0000003204067981 */ /* 0x000ee8000c1e1900 */
[----:B------:R-:W3:Y:S02]  /*dab0*/  LDG.E R4, desc[UR50][R4.64+0x4] ;  /* 0x0000043204047981 */ /* 0x000ee4000c1e1900 */
[----:B---3--:R-:W-:-:S07]  /*dac0*/  IMAD.IADD R6, R4, 0x1, -R6 ;  /* 0x0000000104067824 */ /* 0x008fce00078e0a06 */
.L_x_8610:
[----:B------:R-:W4:Y:S01]  /*dad0*/  LDL R5, [R1+0x4] ;  /* 0x0000040001057983 */ /* 0x000f220000100800 */
[----:B-----5:R-:W-:Y:S01]  /*dae0*/  IMAD.IADD R6, R6, 0x1, -R0 ;  /* 0x0000000106067824 */ /* 0x020fe200078e0a00 */
[----:B------:R-:W-:Y:S01]  /*daf0*/  BSSY B0, `(.L_x_8611) ;  /* 0x000003a000007945 */ /* 0x000fe20003800000 */
[----:B------:R-:W0:Y:S02]  /*db00*/  LDC R0, c[0x0][0x448] ;  /* 0x00011200ff007b82 */ /* 0x000e240000000800 */
[----:B0-----:R-:W-:-:S13]  /*db10*/  ISETP.NE.AND P0, PT, R0, 0x1, PT ;  /* 0x000000010000780c */ /* 0x001fda0003f05270 */
[----:B--2---:R-:W0:Y:S08]  /*db20*/  @P0 LDC R3, c[0x0][0x44c] ;  /* 0x00011300ff030b82 */ /* 0x004e300000000800 */
[----:B------:R-:W2:Y:S01]  /*db30*/  @P0 LDC R4, c[0x0][0x450] ;  /* 0x00011400ff040b82 */ /* 0x000ea20000000800 */
[----:B----4-:R-:W-:Y:S02]  /*db40*/  IMAD.SHL.U32 R0, R5, 0x80, RZ ;  /* 0x0000008005007824 */ /* 0x010fe400078e00ff */
[----:B------:R-:W-:-:S02]  /*db50*/  IMAD.MOV.U32 R5, RZ, RZ, RZ ;  /* 0x000000ffff057224 */ /* 0x000fc400078e00ff */
[----:B------:R-:W-:Y:S02]  /*db60*/  VIADD R0, R0, 0x7f ;  /* 0x0000007f00007836 */ /* 0x000fe40000000000 */
[----:B------:R-:W-:Y:S02]  /*db70*/  IMAD.MOV.U32 R10, RZ, RZ, R5 ;  /* 0x000000ffff0a7224 */ /* 0x000fe400078e0005 */
[----:B0-----:R-:W-:-:S05]  /*db80*/  @P0 IMAD.HI.U32 R3, R0, R3, RZ ;  /* 0x0000000300030227 */ /* 0x001fca00078e00ff */
[----:B--2---:R-:W-:Y:S02]  /*db90*/  @P0 SHF.R.U32.HI R0, RZ, R4, R3 ;  /* 0x00000004ff000219 */ /* 0x004fe40000011603 */
[C---:B------:R-:W-:Y:S01]  /*dba0*/  IADD3 R3, R6.reuse, 0x80, -R9 ;  /* 0x0000008006037810 */ /* 0x040fe20007ffe809 */
[----:B------:R-:W-:Y:S01]  /*dbb0*/  VIADD R6, R6, 0x7f ;  /* 0x0000007f06067836 */ /* 0x000fe20000000000 */
[----:B-1----:R-:W-:-:S03]  /*dbc0*/  LOP3.LUT R9, R2, 0xff, RZ, 0xc0, !PT ;  /* 0x000000ff02097812 */ /* 0x002fc600078ec0ff */
[----:B------:R-:W-:Y:S01]  /*dbd0*/  IMAD.IADD R0, R3, 0x1, R0 ;  /* 0x0000000103007824 */ /* 0x000fe200078e0200 */
[----:B------:R-:W-:-:S04]  /*dbe0*/  SHF.R.S32.HI R3, RZ, 0x1f, R6 ;  /* 0x0000001fff037819 */ /* 0x000fc80000011406 */
[----:B------:R-:W-:Y:S02]  /*dbf0*/  SHF.R.S32.HI R4, RZ, 0x1f, R0 ;  /* 0x0000001fff047819 */ /* 0x000fe40000011400 */
[----:B------:R-:W-:Y:S02]  /*dc00*/  LEA.HI R3, R3, R6, RZ, 0x7 ;  /* 0x0000000603037211 */ /* 0x000fe400078f38ff */
[----:B------:R-:W-:Y:S02]  /*dc10*/  LEA.HI R4, R4, R0, RZ, 0x7 ;  /* 0x0000000004047211 */ /* 0x000fe400078f38ff */
[----:B------:R-:W-:Y:S02]  /*dc20*/  SHF.R.U32.HI R0, RZ, 0x10, R2 ;  /* 0x00000010ff007819 */ /* 0x000fe40000011602 */
[----:B------:R-:W-:Y:S02]  /*dc30*/  SHF.R.S32.HI R3, RZ, 0x7, R3 ;  /* 0x00000007ff037819 */ /* 0x000fe40000011403 */
[----:B------:R-:W-:-:S02]  /*dc40*/  ISETP.NE.AND P0, PT, R0, RZ, PT ;  /* 0x000000ff0000720c */ /* 0x000fc40003f05270 */
[----:B------:R-:W-:-:S04]  /*dc50*/  SHF.R.S32.HI R4, RZ, 0x7, R4 ;  /* 0x00000007ff047819 */ /* 0x000fc80000011404 */
[----:B------:R-:W-:-:S04]  /*dc60*/  VIMNMX R8, R3, R4, PT ;  /* 0x0000000403087248 */ /* 0x000fc80003fe0100 */
[----:B------:R-:W-:Y:S01]  /*dc70*/  ISETP.GE.AND P1, PT, R8, 0x1, PT ;  /* 0x000000010800780c */ /* 0x000fe20003f26270 */
[----:B------:R0:W-:Y:S02]  /*dc80*/  STL [R1+0x30], R8 ;  /* 0x0000300801007387 */ /* 0x0001e40000100800 */
[----:B------:R-:W1:Y:S02]  /*dc90*/  @!P0 LDC R0, c[0x0][0x9f0] ;  /* 0x00027c00ff008b82 */ /* 0x000e640000000800 */
[----:B------:R0:W-:Y:S04]  /*dca0*/  STL [R1+0x3c], R5 ;  /* 0x00003c0501007387 */ /* 0x0001e80000100800 */
[----:B------:R0:W-:Y:S04]  /*dcb0*/  STL [R1+0x58], R9 ;  /* 0x0000580901007387 */ /* 0x0001e80000100800 */
        /* <DEDUP_REMOVED lines=9> */
[----:B---3--:R-:W-:Y:S01]  /*dd50*/  IMAD.HI.U32 R7, R3, R5, R2 ;  /* 0x0000000503077227 */ /* 0x008fe200078e0002 */
        /* <DEDUP_REMOVED lines=19> */
.L_x_8612:
[----:B------:R-:W-:Y:S05]  /*de90*/  BSYNC B0 ;  /* 0x0000000000007941 */ /* 0x000fea0003800000 */
.L_x_8611:
        /* <DEDUP_REMOVED lines=12> */
[----:B0-----:R-:W0:Y:S01]  /*df60*/  S2R R5, SR_LANEID ;  /* 0x0000000000057919 */ /* 0x001e220000000000 */
[----:B------:R-:W-:Y:S01]  /*df70*/  VOTEU.ANY UR4, UPT, PT ;  /* 0x0000000000047886 */ /* 0x000fe200038e0100 */
[----:B------:R-:W1:Y:S01]  /*df80*/  LDC.64 R2, c[0x0][0xc60] ;  /* 0x00031800ff027b82 */ /* 0x000e620000000a00 */
[----:B------:R-:W0:Y:S02]  /*df90*/  FLO.U32 R0, UR4 ;  /* 0x0000000400007d00 */ /* 0x000e2400080e0000 */
[----:B0-----:R-:W-:-:S06]  /*dfa0*/  ISETP.EQ.U32.AND P0, PT, R0, R5, PT ;  /* 0x000000050000720c */ /* 0x001fcc0003f02070 */
[----:B------:R-:W1:Y:S07]  /*dfb0*/  POPC R5, UR4 ;  /* 0x0000000400057d09 */ /* 0x000e6e0008000000 */
[----:B-1----:R-:W4:Y:S01]  /*dfc0*/  @P0 ATOMG.E.ADD.STRONG.GPU PT, R3, desc[UR50][R2.64], R5 ;  /* 0x00000005020309a8 */ /* 0x002f2200081ee1f2 */
[----:B------:R-:W0:Y:S02]  /*dfd0*/  S2R R4, SR_LTMASK ;  /* 0x0000000000047919 */ /* 0x000e240000003900 */
[----:B0-----:R-:W-:-:S04]  /*dfe0*/  LOP3.LUT R4, R4, UR4, RZ, 0xc0, !PT ;  /* 0x0000000404047c12 */ /* 0x001fc8000f8ec0ff */
[----:B---3--:R-:W0:Y:S01]  /*dff0*/  POPC R7, R4 ;  /* 0x0000000400077309 */ /* 0x008e220000000000 */
[----:B----4-:R-:W0:Y:S02]  /*e000*/  SHFL.IDX PT, R0, R3, R0, 0x1f ;  /* 0x00001f0003007589 */ /* 0x010e2400000e0000 */
[----:B0-----:R-:W-:-:S05]  /*e010*/  IADD3 R0, R0, UR37, R7 ;  /* 0x0000002500007c10 */ /* 0x001fca000fffe007 */
[----:B------:R4:W-:Y:S01]  /*e020*/  STL [R1], R0 ;  /* 0x0000000001007387 */ /* 0x0009e20000100800 */
[----:B------:R-:W-:Y:S05]  /*e030*/  BRA `(.L_x_8615) ;  /* 0x0000003800c87947 */ /* 0x000fea0003800000 */
.L_x_8614:
        /* <DEDUP_REMOVED lines=12> */
[----:B---3--:R-:W-:-:S02]  /*e100*/  IMAD.U32 R7, RZ, RZ, UR9 ;  /* 0x00000009ff077e24 */ /* 0x008fc4000f8e00ff */
[----:B--2---:R-:W-:Y:S02]  /*e110*/  IMAD.U32 R10, RZ, RZ, UR4 ;  /* 0x00000004ff0a7e24 */ /* 0x004fe4000f8e00ff */
[----:B------:R-:W-:Y:S02]  /*e120*/  IMAD.U32 R11, RZ, RZ, UR5 ;  /* 0x00000005ff0b7e24 */ /* 0x000fe4000f8e00ff */
[----:B------:R-:W-:Y:S02]  /*e130*/  IMAD.MOV.U32 R8, RZ, RZ, 0x70 ;  /* 0x00000070ff087424 */ /* 0x000fe400078e00ff */
[----:B------:R-:W-:Y:S02]  /*e140*/  IMAD.MOV.U32 R12, RZ, RZ, 0x1 ;  /* 0x00000001ff0c7424 */ /* 0x000fe400078e00ff */
[----:B------:R-:W-:-:S07]  /*e150*/  IMAD.MOV.U32 R13, RZ, RZ, RZ ;  /* 0x000000ffff0d7224 */ /* 0x000fce00078e00ff */
[----:B------:R-:W-:-:S07]  /*e160*/  LEPC R20, `(.L_x_8617) ;  /* 0x000000001014794e */ /* 0x000fce0000000000 */
[----:B-1----:R-:W-:Y:S05]  /*e170*/  CALL.ABS.NOINC R2 ;  /* 0x0000000002007343 */ /* 0x002fea0003c00000 */
.L_x_8617:
[----:B------:R-:W-:Y:S05]  /*e180*/  BSYNC B6 ;  /* 0x0000000000067941 */ /* 0x000fea0003800000 */
.L_x_8616:
        /* <DEDUP_REMOVED lines=9> */
[----:B------:R-:W-:Y:S02]  /*e220*/  IMAD.U32 R4, RZ, RZ, UR6 ;  /* 0x00000006ff047e24 */ /* 0x000fe4000f8e00ff */
[----:B0-----:R-:W-:Y:S02]  /*e230*/  IMAD.U32 R5, RZ, RZ, UR7 ;  /* 0x00000007ff057e24 */ /* 0x001fe4000f8e00ff */
[----:B------:R-:W-:Y:S02]  /*e240*/  IMAD.U32 R6, RZ, RZ, UR8 ;  /* 0x00000008ff067e24 */ /* 0x000fe4000f8e00ff */
[----:B---3--:R-:W-:-:S02]  /*e250*/  IMAD.U32 R7, RZ, RZ, UR9 ;  /* 0x00000009ff077e24 */ /* 0x008fc4000f8e00ff */
[----:B--2---:R-:W-:Y:S02]  /*e260*/  IMAD.U32 R10, RZ, RZ, UR4 ;  /* 0x00000004ff0a7e24 */ /* 0x004fe4000f8e00ff */
[----:B------:R-:W-:Y:S02]  /*e270*/  IMAD.U32 R11, RZ, RZ, UR5 ;  /* 0x00000005ff0b7e24 */ /* 0x000fe4000f8e00ff */
[----:B------:R-:W-:Y:S02]  /*e280*/  IMAD.MOV.U32 R8, RZ, RZ, 0x70 ;  /* 0x00000070ff087424 */ /* 0x000fe400078e00ff */
[----:B------:R-:W-:Y:S02]  /*e290*/  IMAD.MOV.U32 R12, RZ, RZ, 0x1 ;  /* 0x00000001ff0c7424 */ /* 0x000fe400078e00ff */
[----:B-1----:R-:W-:-:S07]  /*e2a0*/  IMAD.MOV.U32 R13, RZ, RZ, RZ ;  /* 0x000000ffff0d7224 */ /* 0x002fce00078e00ff */
[----:B------:R-:W-:-:S07]  /*e2b0*/  LEPC R20, `(.L_x_8620) ;  /* 0x000000001014794e */ /* 0x000fce0000000000 */
[----:B----4-:R-:W-:Y:S05]  /*e2c0*/  CALL.ABS.NOINC R2 ;  /* 0x0000000002007343 */ /* 0x010fea0003c00000 */
.L_x_8620:
        /* <DEDUP_REMOVED lines=16> */
.L_x_8619:
[----:B------:R-:W-:Y:S05]  /*e3d0*/  BSYNC B6 ;  /* 0x0000000000067941 */ /* 0x000fea0003800000 */
.L_x_8618:
[----:B------:R-:W4:Y:S01]  /*e3e0*/  LDL.LU R4, [R1+0x1c] ;  /* 0x00001c0001047983 */ /* 0x000f220000300800 */
[----:B------:R-:W-:-:S03]  /*e3f0*/  ULDC.64 UR4, c[0x0][0x9f8] ;  /* 0x00027e0000047ab9 */ /* 0x000fc60000000a00 */
[----:B---3--:R-:W3:Y:S01]  /*e400*/  LDL R7, [R1+0x10] ;  /* 0x0000100001077983 */ /* 0x008ee20000100800 */
[----:B------:R-:W-:-:S03]  /*e410*/  ISETP.NE.U32.AND P0, PT, RZ, UR4, PT ;  /* 0x00000004ff007c0c */ /* 0x000fc6000bf05070 */
[----:B------:R-:W5:Y:S01]  /*e420*/  LDL R0, [R1+0x34] ;  /* 0x0000340001007983 */ /* 0x000f620000100800 */
[----:B------:R-:W-:-:S13]  /*e430*/  ISETP.NE.AND.EX P0, PT, RZ, UR5, PT, P0 ;  /* 0x00000005ff007c0c */ /* 0x000fda000bf05300 */
[----:B------:R-:W-:-:S04]  /*e440*/  @P0 IADD3 R2, P1, R17, UR4, RZ ;  /* 0x0000000411020c10 */ /* 0x000fc8000ff3e0ff */
[----:B----4-:R-:W-:Y:S01]  /*e450*/  @P0 IADD3.X R3, R4, UR5, RZ, P1, !PT ;  /* 0x0000000504030c10 */ /* 0x010fe20008ffe4ff */
[----:B------:R-:W-:-:S04]  /*e460*/  ULDC.64 UR4, c[0x0][0xa08] ;  /* 0x0002820000047ab9 */ /* 0x000fc80000000a00 */
[----:B---3--:R1:W0:Y:S02]  /*e470*/  @P0 LDG.E R7, desc[UR50][R2.64] ;  /* 0x0000003202070981 */ /* 0x008224000c1e1900 */
        /* <DEDUP_REMOVED lines=14> */
.L_x_8724:
        /* <DEDUP_REMOVED lines=9> */
.L_x_8727:
[----:B------:R-:W-:Y:S05]  /*e5f0*/  @!P6 BRA `(.L_x_8622) ;  /* 0x000000040008e947 */ /* 0x000fea0003800000 */
[----:B------:R-:W-:-:S04]  /*e600*/  ISETP.NE.U32.AND P0, PT, R2, RZ, PT ;  /* 0x000000ff0200720c */ /* 0x000fc80003f05070 */
[----:B------:R-:W-:-:S13]  /*e610*/  ISETP.NE.AND.EX P0, PT, R3, RZ, PT, P0 ;  /* 0x000000ff0300720c */ /* 0x000fda0003f05300 */
[----:B------:R-:W-:Y:S05]  /*e620*/  @!P0 BRA `(.L_x_8624) ;  /* 0x0000000000508947 */ /* 0x000fea0003800000 */
[----:B------:R-:W0:Y:S01]  /*e630*/  LDC R6, c[0x0][0x43c] ;  /* 0x00010f00ff067b82 */ /* 0x000e220000000800 */
[----:B------:R-:W-:Y:S01]  /*e640*/  IMAD.MOV.U32 R9, RZ, RZ, R0 ;  /* 0x000000ffff097224 */ /* 0x000fe200078e0000 */
[----:B------:R-:W-:-:S03]  /*e650*/  ULDC.64 UR4, c[0x0][0x428] ;  /* 0x00010a0000047ab9 */ /* 0x000fc60000000a00 */
        /* <DEDUP_REMOVED lines=17> */
.L_x_8624:
[----:B0-----:R-:W4:Y:S01]  /*e770*/  LDL R2, [R1+0x14] ;  /* 0x0000140001027983 */ /* 0x001f220000100800 */
[----:B---3--:R-:W-:Y:S01]  /*e780*/  IMAD R0, R19, 0x8, R18 ;  /* 0x0000000813007824 */ /* 0x008fe200078e0212 */
[----:B----4-:R-:W-:-:S04]  /*e790*/  SHF.L.U32 R2, R2, 0x1f, RZ ;  /* 0x0000001f02027819 */ /* 0x010fc800000006ff */
[----:B------:R-:W0:Y:S02]  /*e7a0*/  SYNCS.PHASECHK.TRANS64.TRYWAIT P0, [R0+URZ+0x28840], R2 ;  /* 0x02884002000075a7 */ /* 0x000e24000800017f */
[----:B0-----:R-:W-:Y:S05]  /*e7b0*/  @!P0 BRA `(.L_x_8625) ;  /* 0x0000004c00488947 */ /* 0x001fea0003800000 */
.L_x_8728:
        /* <DEDUP_REMOVED lines=11> */
.L_x_8626:
        /* <DEDUP_REMOVED lines=11> */
[----:B------:R-:W-:-:S04]  /*e920*/  PLOP3.LUT P0, PT, PT, PT, PT, 0x80, 0x0 ;  /* 0x000000000000781c */ /* 0x000fc80003f0f070 */
[----:B------:R-:W-:Y:S01]  /*e930*/  UIADD3 UR9, UR9, 0x28830, URZ ;  /* 0x0002883009097890 */ /* 0x000fe2000fffe03f */
[----:B------:R-:W-:-:S05]  /*e940*/  P2R R0, PR, RZ, 0x1 ;  /* 0x00000001ff007803 */ /* 0x000fca0000000000 */
[----:B------:R0:W-:Y:S01]  /*e950*/  STL [R1+0x20], R0 ;  /* 0x0000200001007387 */ /* 0x0001e20000100800 */
[----:B------:R-:W-:Y:S02]  /*e960*/  UIADD3 UR8, UR6, 0x18400, URZ ;  /* 0x0001840006087890 */ /* 0x000fe4000fffe03f */
[----:B------:R-:W-:-:S03]  /*e970*/  UIADD3 UR14, UR6, 0x1c400, URZ ;  /* 0x0001c400060e7890 */ /* 0x000fc6000fffe03f */
[----:B------:R-:W-:Y:S01]  /*e980*/  UMOV UR6, 0x0 ;  /* 0x0000000000067882 */ /* 0x000fe20000000000 */
[----:B---3--:R-:W-:Y:S02]  /*e990*/  R2UR UR11, R3 ;  /* 0x00000000030b72ca */ /* 0x008fe400000e0000 */
[----:B----4-:R-:W-:-:S13]  /*e9a0*/  R2UR UR5, R2 ;  /* 0x00000000020572ca */ /* 0x010fda00000e0000 */
[----:B------:R-:W-:Y:S02]  /*e9b0*/  ULEA UR11, UR11, UR5, 0x7 ;  /* 0x000000050b0b7291 */ /* 0x000fe4000f8e383f */
[----:B------:R-:W-:-:S09]  /*e9c0*/  UIADD3.X UR5, URZ, UR39, URZ, UP0, !UPT ;  /* 0x000000273f057290 */ /* 0x000fd200087fe43f */
[----:B------:R1:W-:Y:S02]  /*e9d0*/  UTMALDG.4D [UR8], [UR4], desc[UR6] ;  /* 0x00000608040075b4 */ /* 0x0003e40008019000 */
[----:B-1----:R-:W-:Y:S01]  /*e9e0*/  UMOV UR8, UR14 ;  /* 0x0000000e00087c82 */ /* 0x002fe20008000000 */
[----:B------:R-:W-:Y:S02]  /*e9f0*/  UMOV UR10, UR15 ;  /* 0x0000000f000a7c82 */ /* 0x000fe40008000000 */
[----:B------:R0:W-:Y:S02]  /*ea00*/  UTMALDG.4D [UR8], [UR4], desc[UR6] ;  /* 0x00000608040075b4 */ /* 0x0001e40008019000 */
[----:B0-----:R-:W-:Y:S01]  /*ea10*/  NOP ;  /* 0x0000000000007918 */ /* 0x001fe20000000000 */
.L_x_8622:
        /* <DEDUP_REMOVED lines=40> */
.L_x_8628:
[----:B------:R-:W-:Y:S05]  /*eca0*/  BSYNC B6 ;  /* 0x0000000000067941 */ /* 0x000fea0003800000 */
.L_x_8627:
[----:B0-----:R-:W3:Y:S01]  /*ecb0*/  LDL.LU R0, [R1+0x44] ;  /* 0x0000440001007983 */ /* 0x001ee20000300800 */
[----:B------:R-:W-:Y:S01]  /*ecc0*/  ULDC.64 UR4, c[0x0][0x2d8] ;  /* 0x0000b60000047ab9 */ /* 0x000fe20000000a00 */
[----:B------:R-:W0:Y:S01]  /*ecd0*/  LDC R7, c[0x0][0x448] ;  /* 0x00011200ff077b82 */ /* 0x000e220000000800 */
[----:B------:R-:W-:Y:S01]  /*ece0*/  ULDC.64 UR6, c[0x0][0x280] ;  /* 0x0000a00000067ab9 */ /* 0x000fe20000000a00 */
[----:B------:R-:W4:Y:S04]  /*ecf0*/  LDL.LU R5, [R1+0x38] ;  /* 0x0000380001057983 */ /* 0x000f280000300800 */
[----:B------:R-:W4:Y:S04]  /*ed00*/  LDL.LU.64 R2, [R1+0x50] ;  /* 0x0000500001027983 */ /* 0x000f280000300a00 */
[----:B------:R-:W2:Y:S04]  /*ed10*/  LDL.LU R4, [R1+0x2c] ;  /* 0x00002c0001047983 */ /* 0x000ea80000300800 */
[----:B------:R-:W2:Y:S01]  /*ed20*/  LDL R8, [R1+0x4] ;  /* 0x0000040001087983 */ /* 0x000ea20000100800 */
[----:B------:R-:W1:Y:S01]  /*ed30*/  S2R R9, SR_TID.X ;  /* 0x0000000000097919 */ /* 0x000e620000002100 */
[----:B0-----:R-:W-:-:S13]  /*ed40*/  ISETP.NE.AND P0, PT, R7, 0x1, PT ;  /* 0x000000010700780c */ /* 0x001fda0003f05270 */
[----:B------:R-:W0:Y:S01]  /*ed50*/  @P0 LDC R6, c[0x0][0x450] ;  /* 0x00011400ff060b82 */ /* 0x000e220000000800 */
[----:B-1----:R-:W-:-:S05]  /*ed60*/  IMAD.SHL.U32 R9, R9, 0x8, RZ ;  /* 0x0000000809097824 */ /* 0x002fca00078e00ff */
        /* <DEDUP_REMOVED lines=8> */
[----:B--2---:R-:W-:-:S04]  /*edf0*/  IMAD.WIDE.U32 R2, R4, UR4, R2 ;  /* 0x0000000404027c25 */ /* 0x004fc8000f8e0002 */
[----:B------:R-:W-:Y:S01]  /*ee00*/  IMAD R0, R4, UR5, R0 ;  /* 0x0000000504007c24 */ /* 0x000fe2000f8e0200 */
[----:B------:R-:W-:Y:S01]  /*ee10*/  ULDC.64 UR4, c[0x0][0x2d0] ;  /* 0x0000b40000047ab9 */ /* 0x000fe20000000a00 */
[----:B------:R-:W2:Y:S02]  /*ee20*/  S2R R4, SR_TID.X ;  /* 0x0000000000047919 */ /* 0x000ea40000002100 */
[----:B------:R-:W-:Y:S01]  /*ee30*/  IMAD.IADD R3, R3, 0x1, R0 ;  /* 0x0000000103037824 */ /* 0x000fe200078e0200 */
[----:B-1----:R-:W-:-:S04]  /*ee40*/  LOP3.LUT R5, R5, 0x7f, RZ, 0xc0, !PT ;  /* 0x0000007f05057812 */ /* 0x002fc800078ec0ff */
[----:B------:R-:W-:Y:S01]  /*ee50*/  SHF.R.U32.HI R5, RZ, 0x3, R5 ;  /* 0x00000003ff057819 */ /* 0x000fe20000011605 */
[----:B--2---:R-:W-:-:S05]  /*ee60*/  IMAD.SHL.U32 R4, R4, 0x10, RZ ;  /* 0x0000001004047824 */ /* 0x004fca00078e00ff */
        /* <DEDUP_REMOVED lines=23> */
[----:B------:R-:W-:Y:S02]  /*efe0*/  IMAD.IADD R0, R3, 0x1, R0 ;  /* 0x0000000103007824 */ /* 0x000fe400078e0200 */
[----:B0-----:R-:W-:-:S05]  /*eff0*/  IMAD.SHL.U32 R10, R5, 0x8, RZ ;  /* 0x00000008050a7824 */ /* 0x001fca00078e00ff */
[----:B------:R-:W-:-:S04]  /*f000*/  LOP3.LUT R10, R10, 0x38, RZ, 0xc0, !PT ;  /* 0x000000380a0a7812 */ /* 0x000fc800078ec0ff */
[----:B------:R-:W-:Y:S01]  /*f010*/  ISETP.GE.AND P0, PT, R10, UR4, PT ;  /* 0x000000040a007c0c */ /* 0x000fe2000bf06270 */
[----:B------:R-:W-:Y:S01]  /*f020*/  UMOV UR4, 0xffffffff ;  /* 0xffffffff00047882 */ /* 0x000fe20000000000 */
[----:B------:R-:W-:Y:S02]  /*f030*/  LEA.HI.X R3, R2, UR7, R0, 0x1, P2 ;  /* 0x0000000702037c11 */ /* 0x000fe400090f0c00 */
[----:B-1----:R-:W-:Y:S09]  /*f040*/  BRA.DIV UR4, `(.L_x_8629) ;  /* 0x0000004604387947 */ /* 0x002ff2000b800000 */
[----:B------:R-:W0:Y:S01]  /*f050*/  S2R R6, SR_TID.X ;  /* 0x0000000000067919 */ /* 0x000e220000002100 */
[----:B------:R-:W2:Y:S01]  /*f060*/  LDL.LU R8, [R1+0x4] ;  /* 0x0000040001087983 */ /* 0x000ea20000300800 */
[----:B0-----:R-:W-:-:S04]  /*f070*/  LOP3.LUT R6, R6, 0x7f, RZ, 0xc0, !PT ;  /* 0x0000007f06067812 */ /* 0x001fc800078ec0ff */
[----:B------:R-:W-:Y:S02]  /*f080*/  SHF.R.U32.HI R11, RZ, 0x3, R6 ;  /* 0x00000003ff0b7819 */ /* 0x000fe40000011606 */
[----:B------:R-:W3:Y:S03]  /*f090*/  LDL.LU R6, [R1+0x40] ;  /* 0x0000400001067983 */ /* 0x000ee60000300800 */
[----:B--2---:R-:W-:-:S04]  /*f0a0*/  IMAD R2, R8, 0x80, R11 ;  /* 0x0000008008027824 */ /* 0x004fc800078e020b */
        /* <DEDUP_REMOVED lines=74> */
.L_x_8745:
        /* <DEDUP_REMOVED lines=11> */
.L_x_8631:
[----:B------:R-:W-:Y:S05]  /*f600*/  BSYNC B0 ;  /* 0x0000000000007941 */ /* 0x000fea0003800000 */
.L_x_8630:
[----:B------:R-:W-:Y:S01]  /*f610*/  NOP ;  /* 0x0000000000007918 */ /* 0x000fe20000000000 */
[----:B------:R-:W-:Y:S01]  /*f620*/  PLOP3.LUT P0, PT, PT, PT, PT, 0x80, 0x0 ;  /* 0x000000000000781c */ /* 0x000fe20003f0f070 */
[----:B0-----:R-:W-:-:S12]  /*f630*/  VIADD R6, R18, 0x28800 ;  /* 0x0002880012067836 */ /* 0x001fd80000000000 */
.L_x_8632:
        /* <DEDUP_REMOVED lines=18> */
.L_x_8746:
[----:B------:R-:W-:Y:S05]  /*f760*/  BSYNC B0 ;  /* 0x0000000000007941 */ /* 0x000fea0003800000 */
.L_x_8633:
        /* <DEDUP_REMOVED lines=54> */
.L_x_8641:
[----:B------:R-:W-:Y:S01]  /*fad0*/  IMAD R3, R8, 0x8, R18 ;  /* 0x0000000808037824 */ /* 0x000fe200078e0212 */
[----:B------:R-:W-:Y:S01]  /*fae0*/  SHF.L.U32 R2, R11, 0x1f, RZ ;  /* 0x0000001f0b027819 */ /* 0x000fe200000006ff */
[----:B------:R-:W-:Y:S03]  /*faf0*/  BSSY B3, `(.L_x_8642) ;  /* 0x0000003000037945 */ /* 0x000fe60003800000 */
[----:B------:R-:W1:Y:S02]  /*fb00*/  SYNCS.PHASECHK.TRANS64.TRYWAIT P0, [R3+URZ+0x28840], R2 ;  /* 0x02884002030075a7 */ /* 0x000e64000800017f */
[----:B-1----:R-:W-:Y:S05]  /*fb10*/  @!P0 BRA `(.L_x_8643) ;  /* 0x0000004400508947 */ /* 0x002fea0003800000 */
.L_x_8747:
[----:B------:R-:W-:Y:S05]  /*fb20*/  BSYNC B3 ;  /* 0x0000000000037941 */ /* 0x000fea0003800000 */
.L_x_8642:
        /* <DEDUP_REMOVED lines=12> */
.L_x_8645:
[----:B------:R-:W-:Y:S05]  /*fbf0*/  BSYNC B3 ;  /* 0x0000000000037941 */ /* 0x000fea0003800000 */
.L_x_8644:
        /* <DEDUP_REMOVED lines=12> */
.L_x_8646:
        /* <DEDUP_REMOVED lines=16> */
.L_x_8647:
        /* <DEDUP_REMOVED lines=16> */
.L_x_8748:
[----:B------:R-:W-:Y:S05]  /*fec0*/  BSYNC B3 ;  /* 0x0000000000037941 */ /* 0x000fea0003800000 */
.L_x_8648:
        /* <DEDUP_REMOVED lines=12> */
.L_x_8651:
[----:B------:R-:W-:Y:S05]  /*ff90*/  BSYNC B3 ;  /* 0x0000000000037941 */ /* 0x000fea0003800000 */
.L_x_8650:
        /* <DEDUP_REMOVED lines=13> */
.L_x_8652:
        /* <DEDUP_REMOVED lines=15> */
.L_x_8653:
        /* <DEDUP_REMOVED lines=12> */
.L_x_8640:
[----:B------:R-:W-:Y:S05]  /*10220*/  BSYNC B1 ;  /* 0x0000000000017941 */ /* 0x000fea0003800000 */
.L_x_8639:
[----:B0-----:R-:W2:Y:S01]  /*10230*/  LDL.LU R0, [R1+0x34] ;  /* 0x0000340001007983 */ /* 0x001ea20000300800 */
[----:B------:R-:W-:-:S03]  /*10240*/  IMAD.MOV.U32 R19, RZ, RZ, R8 ;  /* 0x000000ffff137224 */ /* 0x000fc600078e0008 */
[----:B------:R0:W-:Y:S02]  /*10250*/  STL [R1+0x14], R11 ;  /* 0x0000140b01007387 */ /* 0x0001e40000100800 */
[----:B0-2---:R-:W-:-:S07]  /*10260*/  VIADD R0, R0, 0xfffffffd ;  /* 0xfffffffd00007836 */ /* 0x005fce0000000000 */
.L_x_8638:
[----:B------:R-:W-:Y:S05]  /*10270*/  BSYNC B2 ;  /* 0x0000000000027941 */ /* 0x000fea0003800000 */
.L_x_8637:
[----:B------:R-:W-:Y:S01]  /*10280*/  VIADD R10, R10, 0xfffffffe ;  /* 0xfffffffe0a0a7836 */ /* 0x000fe20000000000 */
[----:B------:R-:W-:-:S04]  /*10290*/  LOP3.LUT R7, RZ, R7, RZ, 0x33, !PT ;  /* 0x00000007ff077212 */ /* 0x000fc800078e33ff */
[----:B------:R-:W-:-:S13]  /*102a0*/  ISETP.NE.AND P0, PT, R10, R7, PT ;  /* 0x000000070a00720c */ /* 0x000fda0003f05270 */
[----:B------:R-:W-:Y:S05]  /*102b0*/  @!P0 BRA `(.L_x_8636) ;  /* 0x0000001000cc8947 */ /* 0x000fea0003800000 */
[----:B------:R-:W-:-:S07]  /*102c0*/  IMAD.MOV.U32 R9, RZ, RZ, R17 ;  /* 0x000000ffff097224 */ /* 0x000fce00078e0011 */
.L_x_8684:
        /* <DEDUP_REMOVED lines=35> */
.L_x_8656:
[----:B------:R-:W-:Y:S01]  /*10500*/  IMAD R3, R4, 0x8, R18 ;  /* 0x0000000804037824 */ /* 0x000fe200078e0212 */
[----:B------:R-:W-:Y:S01]  /*10510*/  SHF.L.U32 R2, R5, 0x1f, RZ ;  /* 0x0000001f05027819 */ /* 0x000fe200000006ff */
[----:B------:R-:W-:Y:S03]  /*10520*/  BSSY B2, `(.L_x_8657) ;  /* 0x0000003000027945 */ /* 0x000fe60003800000 */
[----:B------:R-:W1:Y:S02]  /*10530*/  SYNCS.PHASECHK.TRANS64.TRYWAIT P0, [R3+URZ+0x28840], R2 ;  /* 0x02884002030075a7 */ /* 0x000e64000800017f */
[----:B-1----:R-:W-:Y:S05]  /*10540*/  @!P0 BRA `(.L_x_8658) ;  /* 0x0000003800ec8947 */ /* 0x002fea0003800000 */
.L_x_8749:
[----:B------:R-:W-:Y:S05]  /*10550*/  BSYNC B2 ;  /* 0x0000000000027941 */ /* 0x000fea0003800000 */
.L_x_8657:
        /* <DEDUP_REMOVED lines=12> */
.L_x_8660:
[----:B------:R-:W-:Y:S05]  /*10620*/  BSYNC B2 ;  /* 0x0000000000027941 */ /* 0x000fea0003800000 */
.L_x_8659:
        /* <DEDUP_REMOVED lines=12> */
.L_x_8661:
        /* <DEDUP_REMOVED lines=16> */
.L_x_8662:
        /* <DEDUP_REMOVED lines=16> */
.L_x_8750:
[----:B------:R-:W-:Y:S05]  /*108f0*/  BSYNC B2 ;  /* 0x0000000000027941 */ /* 0x000fea0003800000 */
.L_x_8663:
        /* <DEDUP_REMOVED lines=11> */
.L_x_8666:
[----:B------:R-:W-:Y:S05]  /*109b0*/  BSYNC B2 ;  /* 0x0000000000027941 */ /* 0x000fea0003800000 */
.L_x_8665:
        /* <DEDUP_REMOVED lines=12> */
.L_x_8667:
        /* <DEDUP_REMOVED lines=15> */
.L_x_8668:
        /* <DEDUP_REMOVED lines=12> */
.L_x_8655:
[----:B------:R-:W-:Y:S05]  /*10c30*/  BSYNC B1 ;  /* 0x0000000000017941 */ /* 0x000fea0003800000 */
.L_x_8654:
        /* <DEDUP_REMOVED lines=35> */
.L_x_8671:
[----:B------:R-:W-:Y:S01]  /*10e70*/  IMAD R2, R19, 0x8, R18 ;  /* 0x0000000813027824 */ /* 0x000fe200078e0212 */
[----:B------:R-:W-:Y:S01]  /*10e80*/  SHF.L.U32 R3, R12, 0x1f, RZ ;  /* 0x0000001f0c037819 */ /* 0x000fe200000006ff */
[----:B------:R-:W-:Y:S03]  /*10e90*/  BSSY B2, `(.L_x_8672) ;  /* 0x0000003000027945 */ /* 0x000fe60003800000 */
[----:B------:R-:W2:Y:S02]  /*10ea0*/  SYNCS.PHASECHK.TRANS64.TRYWAIT P0, [R2+URZ+0x28840], R3 ;  /* 0x02884003020075a7 */ /* 0x000ea4000800017f */
[----:B--2---:R-:W-:Y:S05]  /*10eb0*/  @!P0 BRA `(.L_x_8673) ;  /* 0x0000003000b88947 */ /* 0x004fea0003800000 */
.L_x_8751:
[----:B------:R-:W-:Y:S05]  /*10ec0*/  BSYNC B2 ;  /* 0x0000000000027941 */ /* 0x000fea0003800000 */
.L_x_8672:
        /* <DEDUP_REMOVED lines=12> */
.L_x_8675:
[----:B------:R-:W-:Y:S05]  /*10f90*/  BSYNC B2 ;  /* 0x0000000000027941 */ /* 0x000fea0003800000 */
.L_x_8674:
        /* <DEDUP_REMOVED lines=13> */
.L_x_8676:
        /* <DEDUP_REMOVED lines=16> */
.L_x_8677:
        /* <DEDUP_REMOVED lines=15> */
.L_x_8752:
[----:B------:R-:W-:Y:S05]  /*11260*/  BSYNC B2 ;  /* 0x0000000000027941 */ /* 0x000fea0003800000 */
.L_x_8678:
        /* <DEDUP_REMOVED lines=11> */
.L_x_8681:
[----:B------:R-:W-:Y:S05]  /*11320*/  BSYNC B2 ;  /* 0x0000000000027941 */ /* 0x000fea0003800000 */
.L_x_8680:
        /* <DEDUP_REMOVED lines=12> */
.L_x_8682:
        /* <DEDUP_REMOVED lines=15> */
.L_x_8683:
        /* <DEDUP_REMOVED lines=12> */
.L_x_8670:
[----:B------:R-:W-:Y:S05]  /*115a0*/  BSYNC B1 ;  /* 0x0000000000017941 */ /* 0x000fea0003800000 */
.L_x_8669:
[----:B------:R-:W2:Y:S01]  /*115b0*/  LDL R2, [R1+0x24] ;  /* 0x0000240001027983 */ /* 0x000ea20000100800 */
[----:B------:R-:W-:Y:S01]  /*115c0*/  VIADD R0, R0, 0xfffffffe ;  /* 0xfffffffe00007836 */ /* 0x000fe20000000000 */
[----:B--2---:R-:W-:-:S13]  /*115d0*/  ISETP.GT.AND P0, PT, R7, R2, PT ;  /* 0x000000020700720c */ /* 0x004fda0003f04270 */
[----:B------:R-:W-:Y:S05]  /*115e0*/  @P0 BRA `(.L_x_8684) ;  /* 0xffffffec00380947 */ /* 0x000fea000383ffff */
.L_x_8636:
[----:B------:R-:W-:Y:S05]  /*115f0*/  BSYNC B0 ;  /* 0x0000000000007941 */ /* 0x000fea0003800000 */
.L_x_8635:
        /* <DEDUP_REMOVED lines=8> */
[----:B------:R-:W2:Y:S08]  /*11680*/  FLO.U32 R0, UR4 ;  /* 0x0000000400007d00 */ /* 0x000eb000080e0000 */
        /* <DEDUP_REMOVED lines=9> */
.L_x_8686:
[----:B------:R-:W-:Y:S05]  /*11720*/  BSYNC B0 ;  /* 0x0000000000007941 */ /* 0x000fea0003800000 */
.L_x_8685:
        /* <DEDUP_REMOVED lines=11> */
.L_x_8753:
[----:B------:R-:W-:Y:S05]  /*117e0*/  BSYNC B1 ;  /* 0x0000000000017941 */ /* 0x000fea0003800000 */
.L_x_8689:
        /* <DEDUP_REMOVED lines=9> */
.L_x_8692:
[----:B------:R-:W-:Y:S05]  /*11880*/  BSYNC B1 ;  /* 0x0000000000017941 */ /* 0x000fea0003800000 */
.L_x_8691:
        /* <DEDUP_REMOVED lines=12> */
.L_x_8693:
        /* <DEDUP_REMOVED lines=15> */
.L_x_8694:
        /* <DEDUP_REMOVED lines=10> */
.L_x_8688:
[----:B------:R-:W-:Y:S05]  /*11ae0*/  BSYNC B0 ;  /* 0x0000000000007941 */ /* 0x000fea0003800000 */
.L_x_8687:
[----:B------:R-:W2:Y:S01]  /*11af0*/  LDL.LU R4, [R1+0x14] ;  /* 0x0000140001047983 */ /* 0x000ea20000300800 */
[----:B------:R-:W-:-:S05]  /*11b00*/  VIADD R19, R19, 0x1 ;  /* 0x0000000113137836 */ /* 0x000fca0000000000 */
[----:B------:R-:W-:-:S04]  /*11b10*/  ISETP.NE.AND P0, PT, R19, 0x2, PT ;  /* 0x000000021300780c */ /* 0x000fc80003f05270 */
[----:B------:R-:W-:Y:S02]  /*11b20*/  SEL R0, RZ, 0x1, P0 ;  /* 0x00000001ff007807 */ /* 0x000fe40000000000 */
[----:B------:R-:W-:Y:S02]  /*11b30*/  SEL R19, R19, RZ, P0 ;  /* 0x000000ff13137207 */ /* 0x000fe40000000000 */
[----:B--2---:R-:W-:-:S05]  /*11b40*/  LOP3.LUT R4, R4, R0, RZ, 0x3c, !PT ;  /* 0x0000000004047212 */ /* 0x004fca00078e3cff */
[----:B------:R2:W-:Y:S02]  /*11b50*/  STL [R1+0x14], R4 ;  /* 0x0000140401007387 */ /* 0x0005e40000100800 */
.L_x_8615:
[----:B------:R-:W-:Y:S05]  /*11b60*/  BSYNC B7 ;  /* 0x0000000000077941 */ /* 0x000fea0003800000 */
.L_x_8613:
        /* <DEDUP_REMOVED lines=9> */
[----:B0123--:R-:W0:Y:S04]  /*11c00*/  LDS.128 R4, [R18+0x288d0] ;  /* 0x0288d00012047984 */ /* 0x00fe280000000c00 */
[----:B0-----:R0:W-:Y:S04]  /*11c10*/  STL.64 [R1], R4 ;  /* 0x0000000401007387 */ /* 0x0011e80000100a00 */
[----:B------:R0:W-:Y:S01]  /*11c20*/  STL.64 [R1+0x8], R6 ;  /* 0x0000080601007387 */ /* 0x0001e20000100a00 */
[----:B------:R-:W-:Y:S06]  /*11c30*/  BAR.ARV 0x4, 0x180 ;  /* 0x0106000000007b1d */ /* 0x000fec0000002000 */
[----:B------:R-:W-:Y:S05]  /*11c40*/  BRA `(.L_x_8696) ;  /* 0x00000010002c7947 */ /* 0x000fea0003800000 */
.L_x_8695:
[----:B------:R-:W4:Y:S01]  /*11c50*/  S2R R0, SR_TID.X ;  /* 0x0000000000007919 */ /* 0x000f220000002100 */
[----:B------:R-:W-:Y:S01]  /*11c60*/  UMOV UR4, 0xffffffff ;  /* 0xffffffff00047882 */ /* 0x000fe20000000000 */
[----:B----4-:R-:W-:-:S04]  /*11c70*/  LOP3.LUT R16, R0, 0x1f, RZ, 0xc0, !PT ;  /* 0x0000001f00107812 */ /* 0x010fc800078ec0ff */
[----:B------:R-:W-:Y:S01]  /*11c80*/  ISETP.NE.AND P0, PT, R16, 0x1f, PT ;  /* 0x0000001f1000780c */ /* 0x000fe20003f05270 */
[----:B------:R-:W-:-:S12]  /*11c90*/  BRA.DIV UR4, `(.L_x_8697) ;  /* 0x00000026047c7947 */ /* 0x000fd8000b800000 */
[----:B------:R-:W2:Y:S01]  /*11ca0*/  LDL.LU R3, [R1] ;  /* 0x0000000001037983 */ /* 0x000ea20000300800 */
[----:B------:R-:W-:-:S03]  /*11cb0*/  ULDC UR4, c[0x0][0xc3c] ;  /* 0x00030f0000047ab9 */ /* 0x000fc60000000800 */
[----:B01----:R-:W4:Y:S01]  /*11cc0*/  LDL R8, [R1+0xc] ;  /* 0x00000c0001087983 */ /* 0x003f220000100800 */
[----:B--2---:R-:W-:Y:S02]  /*11cd0*/  IMAD.MOV.U32 R10, RZ, RZ, R3 ;  /* 0x000000ffff0a7224 */ /* 0x004fe400078e0003 */
[----:B----4-:R-:W-:-:S05]  /*11ce0*/  IMAD.IADD R0, R8, 0x1, R16 ;  /* 0x0000000108007824 */ /* 0x010fca00078e0210 */
[----:B------:R-:W-:-:S13]  /*11cf0*/  ISETP.GE.OR P1, PT, R0, UR4, !P0 ;  /* 0x0000000400007c0c */ /* 0x000fda000c726670 */
[----:B------:R-:W0:Y:S08]  /*11d00*/  @!P1 LDC.64 R2, c[0x0][0xc80] ;  /* 0x00032000ff029b82 */ /* 0x000e300000000a00 */
[----:B---3--:R-:W1:Y:S01]  /*11d10*/  @!P1 LDC.64 R6, c[0x0][0xc78] ;  /* 0x00031e00ff069b82 */ /* 0x008e620000000a00 */
[----:B0-----:R-:W-:-:S05]  /*11d20*/  @!P1 IMAD.WIDE R2, R0, 0x4, R2 ;  /* 0x0000000400029825 */ /* 0x001fca00078e0202 */
[----:B------:R1:W2:Y:S02]  /*11d30*/  @!P1 LDG.E R5, desc[UR50][R2.64] ;  /* 0x0000003202059981 */ /* 0x0002a4000c1e1900 */
[----:B-1----:R-:W-:-:S05]  /*11d40*/  @!P1 IMAD.WIDE R2, R0, 0x4, R6 ;  /* 0x0000000400029825 */ /* 0x002fca00078e0206 */
        /* <DEDUP_REMOVED lines=9> */
[----:B---3--:R-:W-:Y:S01]  /*11de0*/  @!P1 IMAD.MOV.U32 R7, RZ, RZ, R8 ;  /* 0x000000ffff079224 */ /* 0x008fe200078e0008 */
        /* <DEDUP_REMOVED lines=19> */
.L_x_8763:
[----:B------:R-:W-:Y:S02]  /*11f20*/  ULDC UR4, c[0x0][0xc38] ;  /* 0x00030e0000047ab9 */ /* 0x000fe40000000800 */
[----:B------:R-:W-:-:S04]  /*11f30*/  IMAD.U32 R8, RZ, RZ, UR4 ;  /* 0x00000004ff087e24 */ /* 0x000fc8000f8e00ff */
[----:B-1----:R-:W-:-:S04]  /*11f40*/  IMAD R9, R9, R8, RZ ;  /* 0x0000000809097224 */ /* 0x002fc800078e02ff */
[----:B------:R-:W-:-:S05]  /*11f50*/  IMAD.IADD R0, R0, 0x1, R9 ;  /* 0x0000000100007824 */ /* 0x000fca00078e0209 */
[----:B------:R-:W-:-:S13]  /*11f60*/  ISETP.GT.AND P6, PT, R0, R4, PT ;  /* 0x000000040000720c */ /* 0x000fda0003fc4270 */
[----:B------:R-:W-:Y:S05]  /*11f70*/  @P6 BRA `(.L_x_8698) ;  /* 0x0000000000ac6947 */ /* 0x000fea0003800000 */
.L_x_8701:
        /* <DEDUP_REMOVED lines=37> */
.L_x_8771:
[----:B------:R-:W-:Y:S02]  /*121d0*/  ULDC UR4, c[0x0][0xc38] ;  /* 0x00030e0000047ab9 */ /* 0x000fe40000000800 */
[----:B------:R-:W-:-:S04]  /*121e0*/  IMAD.U32 R8, RZ, RZ, UR4 ;  /* 0x00000004ff087e24 */ /* 0x000fc8000f8e00ff */
[----:B-1----:R-:W-:-:S04]  /*121f0*/  IMAD R9, R9, R8, RZ ;  /* 0x0000000809097224 */ /* 0x002fc800078e02ff */
[----:B------:R-:W-:-:S05]  /*12200*/  IMAD.IADD R0, R9, 0x1, R0 ;  /* 0x0000000109007824 */ /* 0x000fca00078e0200 */
[----:B------:R-:W-:-:S13]  /*12210*/  ISETP.GT.AND P6, PT, R0, R4, PT ;  /* 0x000000040000720c */ /* 0x000fda0003fc4270 */
[----:B------:R-:W-:Y:S05]  /*12220*/  @!P6 BRA `(.L_x_8701) ;  /* 0xfffffffc0054e947 */ /* 0x000fea000383ffff */
.L_x_8698:
        /* <DEDUP_REMOVED lines=12> */
.L_x_8776:
[----:B------:R-:W-:-:S13]  /*122f0*/  ISETP.NE.AND P0, PT, R3, RZ, PT ;  /* 0x000000ff0300720c */ /* 0x000fda0003f05270 */
[----:B------:R-:W-:Y:S05]  /*12300*/  @!P0 BRA `(.L_x_8703) ;  /* 0x0000000000108947 */ /* 0x000fea0003800000 */
[----:B------:R-:W-:Y:S01]  /*12310*/  UMOV UR4, 0xffffffff ;  /* 0xffffffff00047882 */ /* 0x000fe20000000000 */
[----:B---3--:R-:W-:Y:S02]  /*12320*/  VIADD R10, R10, 0xffffffff ;  /* 0xffffffff0a0a7836 */ /* 0x008fe40000000000 */
[----:B------:R-:W-:Y:S05]  /*12330*/  BRA.DIV UR4, `(.L_x_8704) ;  /* 0x0000002a04487947 */ /* 0x000fea000b800000 */
[----:B------:R1:W2:Y:S02]  /*12340*/  SHFL.IDX PT, R5, R2, R10, 0x1f ;  /* 0x00001f0a02057589 */ /* 0x0002a400000e0000 */
.L_x_8703:
[----:B--2---:R-:W-:Y:S01]  /*12350*/  IMAD R3, R5, R8, R9 ;  /* 0x0000000805037224 */ /* 0x004fe200078e0209 */
[----:B------:R-:W-:-:S03]  /*12360*/  ISETP.NE.AND P0, PT, R7, 0x1, PT ;  /* 0x000000010700780c */ /* 0x000fc60003f05270 */
[----:B------:R-:W-:Y:S01]  /*12370*/  IMAD.IADD R4, R4, 0x1, -R3 ;  /* 0x0000000104047824 */ /* 0x000fe200078e0a03 */
[----:B------:R2:W-:Y:S09]  /*12380*/  STL [R1], R3 ;  /* 0x0000000301007387 */ /* 0x0005f20000100800 */
[----:B------:R-:W-:Y:S05]  /*12390*/  @!P0 BRA `(.L_x_8705) ;  /* 0x0000000000e48947 */ /* 0x000fea0003800000 */
[----:B------:R-:W-:-:S04]  /*123a0*/  IABS R5, R0 ;  /* 0x0000000000057213 */ /* 0x000fc80000000000 */
[----:B0--3--:R-:W0:Y:S08]  /*123b0*/  I2F.RP R6, R5 ;  /* 0x0000000500067306 */ /* 0x009e300000209400 */
[----:B0-----:R-:W0:Y:S02]  /*123c0*/  MUFU.RCP R6, R6 ;  /* 0x0000000600067308 */ /* 0x001e240000001000 */
[----:B0-----:R-:W-:-:S06]  /*123d0*/  VIADD R9, R6, 0xffffffe ;  /* 0x0ffffffe06097836 */ /* 0x001fcc0000000000 */
[----:B--2---:R-:W1:Y:S02]  /*123e0*/  F2I.FTZ.U32.TRUNC.NTZ R3, R9 ;  /* 0x0000000900037305 */ /* 0x004e64000021f000 */
        /* <DEDUP_REMOVED lines=52> */
.L_x_8705:
[----:B------:R-:W4:Y:S01]  /*12730*/  LDL R5, [R1+0xc] ;  /* 0x00000c0001057983 */ /* 0x000f220000100800 */
[----:B012---:R-:W4:Y:S02]  /*12740*/  LDC.64 R2, c[0x0][0xc90] ;  /* 0x00032400ff027b82 */ /* 0x007f240000000a00 */
[----:B----4-:R-:W-:-:S05]  /*12750*/  IMAD.WIDE R2, R5, 0x4, R2 ;  /* 0x0000000405027825 */ /* 0x010fca00078e0202 */
        /* <DEDUP_REMOVED lines=60> */
.L_x_8706:
[----:B-1----:R-:W-:-:S05]  /*12b20*/  LOP3.LUT R3, RZ, R4, RZ, 0x33, !PT ;  /* 0x00000004ff037212 */ /* 0x002fca00078e33ff */
[----:B------:R-:W-:-:S05]  /*12b30*/  IMAD.IADD R0, R0, 0x1, R3 ;  /* 0x0000000100007824 */ /* 0x000fca00078e0203 */
[----:B------:R1:W-:Y:S01]  /*12b40*/  STL [R1+0x4], R0 ;  /* 0x0000040001007387 */ /* 0x0003e20000100800 */
[----:B------:R-:W-:Y:S05]  /*12b50*/  BRA `(.L_x_8707) ;  /* 0x0000000000287947 */ /* 0x000fea0003800000 */
.L_x_8699:
        /* <DEDUP_REMOVED lines=10> */
.L_x_8707:
[----:B--2---:R-:W2:Y:S04]  /*12c00*/  LDL R3, [R1+0x8] ;  /* 0x0000080001037983 */ /* 0x004ea80000100800 */
[----:B0-----:R-:W3:Y:S04]  /*12c10*/  LDL R2, [R1+0xc] ;  /* 0x00000c0001027983 */ /* 0x001ee80000100800 */
[----:B------:R-:W4:Y:S04]  /*12c20*/  LDL R4, [R1] ;  /* 0x0000000001047983 */ /* 0x000f280000100800 */
[----:B------:R-:W4:Y:S01]  /*12c30*/  LDL R5, [R1+0x4] ;  /* 0x0000040001057983 */ /* 0x000f220000100800 */
[----:B------:R-:W-:Y:S05]  /*12c40*/  WARPSYNC.ALL ;  /* 0x0000000000007948 */ /* 0x000fea0003800000 */
[----:B-1----:R-:W0:Y:S02]  /*12c50*/  S2R R0, SR_TID.X ;  /* 0x0000000000007919 */ /* 0x002e240000002100 */
        /* <DEDUP_REMOVED lines=10> */
.L_x_8696:
[----:B------:R-:W2:Y:S01]  /*12d00*/  LDL R0, [R1+0xc] ;  /* 0x00000c0001007983 */ /* 0x000ea20000100800 */
[----:B------:R-:W-:Y:S02]  /*12d10*/  ULDC UR4, c[0x0][0xc3c] ;  /* 0x00030f0000047ab9 */ /* 0x000fe40000000800 */
[----:B--2---:R-:W-:-:S13]  /*12d20*/  ISETP.GE.AND P0, PT, R0, UR4, PT ;  /* 0x0000000400007c0c */ /* 0x004fda000bf06270 */
[----:B------:R-:W-:Y:S05]  /*12d30*/  @!P0 BRA `(.L_x_8708) ;  /* 0xffffffa8002c8947 */ /* 0x000fea000383ffff */
[----:B------:R-:W-:Y:S05]  /*12d40*/  BSYNC B8 ;  /* 0x0000000000087941 */ /* 0x000fea0003800000 */
.L_x_8607:
        /* <DEDUP_REMOVED lines=12> */
.L_x_8779:
[----:B------:R-:W-:Y:S05]  /*12e10*/  BSYNC B0 ;  /* 0x0000000000007941 */ /* 0x000fea0003800000 */
.L_x_8709:
[----:B------:R-:W-:-:S03]  /*12e20*/  UMOV UR4, 0xffffffff ;  /* 0xffffffff00047882 */ /* 0x000fc60000000000 */
[----:B------:R-:W-:Y:S05]  /*12e30*/  BRA.DIV UR4, `(.L_x_8711) ;  /* 0x0000001e04c87947 */ /* 0x000fea000b800000 */
[----:B------:R-:W1:Y:S02]  /*12e40*/  S2R R2, SR_TID.X ;  /* 0x0000000000027919 */ /* 0x000e640000002100 */
[----:B-1----:R-:W-:-:S04]  /*12e50*/  SHF.R.U32.HI R2, RZ, 0x5, R2 ;  /* 0x00000005ff027819 */ /* 0x002fc80000011602 */
[----:B------:R-:W-:-:S05]  /*12e60*/  LOP3.LUT R2, R2, 0x3, RZ, 0xc0, !PT ;  /* 0x0000000302027812 */ /* 0x000fca00078ec0ff */
[----:B------:R1:W2:Y:S02]  /*12e70*/  SHFL.IDX PT, R14, R2, RZ, 0x1f ;  /* 0x00001fff020e7589 */ /* 0x0002a400000e0000 */
.L_x_8782:
[----:B--2---:R-:W-:Y:S01]  /*12e80*/  ISETP.NE.AND P0, PT, R14, RZ, PT ;  /* 0x000000ff0e00720c */ /* 0x004fe20003f05270 */
[----:B------:R-:W-:-:S12]  /*12e90*/  BSSY B0, `(.L_x_8712) ;  /* 0x0000025000007945 */ /* 0x000fd80003800000 */
[----:B------:R-:W-:Y:S05]  /*12ea0*/  @P0 BRA `(.L_x_8713) ;  /* 0x00000000008c0947 */ /* 0x000fea0003800000 */
[----:B------:R-:W-:-:S03]  /*12eb0*/  UMOV UR4, 0xffffffff ;  /* 0xffffffff00047882 */ /* 0x000fc60000000000 */
[----:B------:R-:W-:Y:S05]  /*12ec0*/  BRA.DIV UR4, `(.L_x_8714) ;  /* 0x0000001e04d87947 */ /* 0x000fea000b800000 */
[----:B------:R-:W-:-:S13]  /*12ed0*/  ELECT P6, URZ, PT ;  /* 0x00000000003f782f */ /* 0x000fda00038c0000 */
.L_x_8785:
[----:B------:R-:W-:Y:S05]  /*12ee0*/  @!P6 BRA `(.L_x_8713) ;  /* 0x00000000007ce947 */ /* 0x000fea0003800000 */
[----:B------:R-:W-:-:S06]  /*12ef0*/  ULOP3.LUT UR4, UR36, 0x2, URZ, 0xfc, !UPT ;  /* 0x0000000224047892 */ /* 0x000fcc000f8efc3f */
[----:B-1----:R-:W-:-:S05]  /*12f00*/  IMAD.U32 R2, RZ, RZ, UR4 ;  /* 0x00000004ff027e24 */ /* 0x002fca000f8e00ff */
[----:B------:R-:W-:-:S13]  /*12f10*/  ISETP.NE.AND P2, PT, R2, 0x3, PT ;  /* 0x000000030200780c */ /* 0x000fda0003f45270 */
[----:B------:R-:W-:Y:S05]  /*12f20*/  @!P2 BRA `(.L_x_8715) ;  /* 0x000000000004a947 */ /* 0x000fea0003800000 */
[----:B------:R-:W-:Y:S01]  /*12f30*/  BPT.TRAP 0x1 ;  /* 0x000000040000795c */ /* 0x000fe20000300000 */
.L_x_8715:
        /* <DEDUP_REMOVED lines=13> */
.L_x_8786:
[----:B------:R-:W1:Y:S02]  /*13010*/  SYNCS.PHASECHK.TRANS64.TRYWAIT P0, [R7+URZ], R2 ;  /* 0x00000002070075a7 */ /* 0x000e64000800017f */
[----:B-1----:R-:W-:Y:S05]  /*13020*/  @!P0 BRA `(.L_x_8717) ;  /* 0x0000001c00b48947 */ /* 0x002fea0003800000 */
.L_x_8787:
[----:B------:R-:W-:Y:S05]  /*13030*/  @!P2 BRA `(.L_x_8718) ;  /* 0x000000000004a947 */ /* 0x000fea0003800000 */
[----:B------:R-:W-:Y:S01]  /*13040*/  BPT.TRAP 0x1 ;  /* 0x000000040000795c */ /* 0x000fe20000300000 */
.L_x_8718:
[----:B------:R-:W-:-:S04]  /*13050*/  VIADD R0, R0, 0x28860 ;  /* 0x0002886000007836 */ /* 0x000fc80000000000 */
[----:B------:R-:W-:-:S04]  /*13060*/  IMAD R4, R19, 0x8, R0 ;  /* 0x0000000813047824 */ /* 0x000fc800078e0200 */
[----:B------:R-:W2:Y:S02]  /*13070*/  SYNCS.PHASECHK.TRANS64.TRYWAIT P0, [R4+URZ], R5 ;  /* 0x00000005040075a7 */ /* 0x000ea4000800017f */
[----:B--2---:R-:W-:Y:S05]  /*13080*/  @!P0 BRA `(.L_x_8719) ;  /* 0x0000001c00b08947 */ /* 0x004fea0003800000 */
.L_x_8788:
[----:B------:R-:W-:-:S07]  /*13090*/  IMAD R3, R3, 0x8, R0 ;  /* 0x0000000803037824 */ /* 0x000fce00078e0200 */
.L_x_8720:
[----:B---3--:R3:W4:Y:S02]  /*130a0*/  SYNCS.PHASECHK.TRANS64.TRYWAIT P0, [R3+URZ], R2 ;  /* 0x00000002030075a7 */ /* 0x008724000800017f */
[----:B----4-:R-:W-:Y:S05]  /*130b0*/  @!P0 NANOSLEEP.SYNCS 0x989680 ;  /* 0x009896800000895d */ /* 0x010fea0003900000 */
[----:B------:R-:W4:Y:S02]  /*130c0*/  @!P0 SYNCS.PHASECHK.TRANS64 P0, [R3+URZ], R2 ;  /* 0x00000002030085a7 */ /* 0x000f24000800007f */
[----:B----4-:R-:W-:Y:S05]  /*130d0*/  @!P0 BRA `(.L_x_8720) ;  /* 0xfffffffc00f08947 */ /* 0x010fea000383ffff */
.L_x_8713:
[----:B------:R-:W-:Y:S05]  /*130e0*/  BSYNC B0 ;  /* 0x0000000000007941 */ /* 0x000fea0003800000 */
.L_x_8712:
[----:B------:R-:W-:Y:S05]  /*130f0*/  EXIT ;  /* 0x000000000000794d */ /* 0x000fea0003800000 */
.L_x_8546:
[----:B0-----:R-:W-:-:S04]  /*13100*/  IMAD.U32 R3, RZ, RZ, UR41 ;  /* 0x00000029ff037e24 */ /* 0x001fc8000f8e00ff */
[----:B------:R0:W1:Y:S03]  /*13110*/  SYNCS.PHASECHK.TRANS64.TRYWAIT P1, [R3+URZ+0x28800], R0 ;  /* 0x02880000030075a7 */ /* 0x000066000802017f */
[----:B-1----:R-:W-:Y:S05]  /*13120*/  @!P1 NANOSLEEP.SYNCS 0x989680 ;  /* 0x009896800000995d */ /* 0x002fea0003900000 */
[----:B------:R-:W1:Y:S02]  /*13130*/  @!P1 SYNCS.PHASECHK.TRANS64 P1, [R3+URZ+0x28800], R0 ;  /* 0x02880000030095a7 */ /* 0x000e64000802007f */
[----:B-1----:R-:W-:Y:S05]  /*13140*/  @!P1 BRA `(.L_x_8546) ;  /* 0xfffffffc00ec9947 */ /* 0x002fea000383ffff */
[----:B------:R-:W-:Y:S05]  /*13150*/  BRA `(.L_x_8721) ;  /* 0xfffffeec001c7947 */ /* 0x000fea000383ffff */
.L_x_8550:
[----:B-1----:R1:W2:Y:S02]  /*13160*/  SYNCS.PHASECHK.TRANS64.TRYWAIT P2, [R0+URZ+0x28830], R3 ;  /* 0x02883003000075a7 */ /* 0x0022a4000804017f */
[----:B--2---:R-:W-:Y:S05]  /*13170*/  @!P2 NANOSLEEP.SYNCS 0x989680 ;  /* 0x009896800000a95d */ /* 0x004fea0003900000 */
[----:B------:R-:W2:Y:S02]  /*13180*/  @!P2 SYNCS.PHASECHK.TRANS64 P2, [R0+URZ+0x28830], R3 ;  /* 0x028830030000a5a7 */ /* 0x000ea4000804007f */
[----:B--2---:R-:W-:Y:S05]  /*13190*/  @!P2 BRA `(.L_x_8550) ;  /* 0xfffffffc00f0a947 */ /* 0x004fea000383ffff */
[----:B------:R-:W-:Y:S05]  /*131a0*/  BRA `(.L_x_8549) ;  /* 0xfffffeec00407947 */ /* 0x000fea000383ffff */
.L_x_8555:
[----:B-1----:R-:W-:-:S04]  /*131b0*/  IMAD.U32 R7, RZ, RZ, UR6 ;  /* 0x00000006ff077e24 */ /* 0x002fc8000f8e00ff */
[----:B------:R1:W2:Y:S03]  /*131c0*/  SYNCS.PHASECHK.TRANS64.TRYWAIT P3, [R7+URZ+0x28830], R4 ;  /* 0x02883004070075a7 */ /* 0x0002a6000806017f */
[----:B--2---:R-:W-:Y:S05]  /*131d0*/  @!P3 NANOSLEEP.SYNCS 0x989680 ;  /* 0x009896800000b95d */ /* 0x004fea0003900000 */
[----:B------:R-:W2:Y:S02]  /*131e0*/  @!P3 SYNCS.PHASECHK.TRANS64 P3, [R7+URZ+0x28830], R4 ;  /* 0x028830040700b5a7 */ /* 0x000ea4000806007f */
[----:B--2---:R-:W-:Y:S05]  /*131f0*/  @!P3 BRA `(.L_x_8555) ;  /* 0xfffffffc00ecb947 */ /* 0x004fea000383ffff */
[----:B------:R-:W-:Y:S05]  /*13200*/  BRA `(.L_x_8552) ;  /* 0xffffff10003c7947 */ /* 0x000fea000383ffff */
.L_x_8559:
[----:B-1----:R-:W-:-:S04]  /*13210*/  IMAD.U32 R7, RZ, RZ, UR6 ;  /* 0x00000006ff077e24 */ /* 0x002fc8000f8e00ff */
[----:B------:R1:W2:Y:S03]  /*13220*/  SYNCS.PHASECHK.TRANS64.TRYWAIT P3, [R7+URZ+0x28850], R4 ;  /* 0x02885004070075a7 */ /* 0x0002a6000806017f */
[----:B--2---:R-:W-:Y:S05]  /*13230*/  @!P3 NANOSLEEP.SYNCS 0x989680 ;  /* 0x009896800000b95d */ /* 0x004fea0003900000 */
[----:B------:R-:W2:Y:S02]  /*13240*/  @!P3 SYNCS.PHASECHK.TRANS64 P3, [R7+URZ+0x28850], R4 ;  /* 0x028850040700b5a7 */ /* 0x000ea4000806007f */
[----:B--2---:R-:W-:Y:S05]  /*13250*/  @!P3 BRA `(.L_x_8559) ;  /* 0xfffffffc00ecb947 */ /* 0x004fea000383ffff */
[----:B------:R-:W-:Y:S05]  /*13260*/  BRA `(.L_x_8556) ;  /* 0xffffff1400047947 */ /* 0x000fea000383ffff */
.L_x_8565:
[----:B-1----:R-:W-:-:S04]  /*13270*/  IMAD.U32 R7, RZ, RZ, UR6 ;  /* 0x00000006ff077e24 */ /* 0x002fc8000f8e00ff */
[----:B------:R1:W2:Y:S03]  /*13280*/  SYNCS.PHASECHK.TRANS64.TRYWAIT P2, [R7+URZ+0x28830], R4 ;  /* 0x02883004070075a7 */ /* 0x0002a6000804017f */
[----:B--2---:R-:W-:Y:S05]  /*13290*/  @!P2 NANOSLEEP.SYNCS 0x989680 ;  /* 0x009896800000a95d */ /* 0x004fea0003900000 */
[----:B------:R-:W2:Y:S02]  /*132a0*/  @!P2 SYNCS.PHASECHK.TRANS64 P2, [R7+URZ+0x28830], R4 ;  /* 0x028830040700a5a7 */ /* 0x000ea4000804007f */
[----:B--2---:R-:W-:Y:S05]  /*132b0*/  @!P2 BRA `(.L_x_8565) ;  /* 0xfffffffc00eca947 */ /* 0x004fea000383ffff */
[----:B------:R-:W-:Y:S05]  /*132c0*/  BRA `(.L_x_8562) ;  /* 0xffffff3800747947 */ /* 0x000fea000383ffff */
.L_x_8569:
[----:B-1----:R-:W-:-:S04]  /*132d0*/  IMAD.U32 R7, RZ, RZ, UR6 ;  /* 0x00000006ff077e24 */ /* 0x002fc8000f8e00ff */
[----:B------:R1:W2:Y:S03]  /*132e0*/  SYNCS.PHASECHK.TRANS64.TRYWAIT P2, [R7+URZ+0x28850], R4 ;  /* 0x02885004070075a7 */ /* 0x0002a6000804017f */
[----:B--2---:R-:W-:Y:S05]  /*132f0*/  @!P2 NANOSLEEP.SYNCS 0x989680 ;  /* 0x009896800000a95d */ /* 0x004fea0003900000 */
[----:B------:R-:W2:Y:S02]  /*13300*/  @!P2 SYNCS.PHASECHK.TRANS64 P2, [R7+URZ+0x28850], R4 ;  /* 0x028850040700a5a7 */ /* 0x000ea4000804007f */
[----:B--2---:R-:W-:Y:S05]  /*13310*/  @!P2 BRA `(.L_x_8569) ;  /* 0xfffffffc00eca947 */ /* 0x004fea000383ffff */
[----:B------:R-:W-:Y:S05]  /*13320*/  BRA `(.L_x_8566) ;  /* 0xffffff3c003c7947 */ /* 0x000fea000383ffff */
.L_x_8574:
[----:B-1----:R-:W-:-:S04]  /*13330*/  IMAD.U32 R6, RZ, RZ, UR5 ;  /* 0x00000005ff067e24 */ /* 0x002fc8000f8e00ff */
[----:B------:R1:W2:Y:S03]  /*13340*/  SYNCS.PHASECHK.TRANS64.TRYWAIT P0, [R6+URZ+0x28850], R5 ;  /* 0x02885005060075a7 */ /* 0x0002a6000800017f */
[----:B--2---:R-:W-:Y:S05]  /*13350*/  @!P0 NANOSLEEP.SYNCS 0x989680 ;  /* 0x009896800000895d */ /* 0x004fea0003900000 */
[----:B------:R-:W2:Y:S02]  /*13360*/  @!P0 SYNCS.PHASECHK.TRANS64 P0, [R6+URZ+0x28850], R5 ;  /* 0x02885005060085a7 */ /* 0x000ea4000800007f */
[----:B--2---:R-:W-:Y:S05]  /*13370*/  @!P0 BRA `(.L_x_8574) ;  /* 0xfffffffc00ec8947 */ /* 0x004fea000383ffff */
[----:B------:R-:W-:Y:S05]  /*13380*/  BRA `(.L_x_8573) ;  /* 0xffffff5800247947 */ /* 0x000fea000383ffff */
.L_x_8621:
        /* <DEDUP_REMOVED lines=11> */
.L_x_8723:
[----:B------:R-:W-:Y:S05]  /*13440*/  BSYNC B0 ;  /* 0x0000000000007941 */ /* 0x000fea0003800000 */
.L_x_8722:
[----:B------:R-:W-:Y:S05]  /*13450*/  BRA `(.L_x_8724) ;  /* 0xffffffb000407947 */ /* 0x000fea000383ffff */
.L_x_8623:
[----:B------:R-:W-:Y:S01]  /*13460*/  BSSY B0, `(.L_x_8725) ;  /* 0x0000006000007945 */ /* 0x000fe20003800000 */
[----:B------:R-:W-:-:S07]  /*13470*/  IMAD.MOV.U32 R15, RZ, RZ, -0x1 ;  /* 0xffffffffff0f7424 */ /* 0x000fce00078e00ff */
[----:B--23--:R-:W-:Y:S05]  /*13480*/  WARPSYNC.COLLECTIVE R15, `(.L_x_8726) ;  /* 0x000000000f0c7348 */ /* 0x00cfea0003c00000 */
[----:B------:R-:W-:Y:S02]  /*13490*/  ELECT P6, UR62, PT ;  /* 0x00000000003e782f */ /* 0x000fe400038c0000 */
[----:B------:R-:W-:Y:S01]  /*134a0*/  MOV R14, UR62 ;  /* 0x0000003e000e7c02 */ /* 0x000fe20008000f00 */
[----:B--23--:R-:W-:Y:S10]  /*134b0*/  ENDCOLLECTIVE ;  /* 0x000000000000791b */ /* 0x00cff40003800000 */
.L_x_8726:
[----:B------:R-:W-:Y:S05]  /*134c0*/  BSYNC B0 ;  /* 0x0000000000007941 */ /* 0x000fea0003800000 */
.L_x_8725:
[----:B------:R-:W-:Y:S05]  /*134d0*/  BRA `(.L_x_8727) ;  /* 0xffffffb000447947 */ /* 0x000fea000383ffff */
.L_x_8625:
[----:B0-----:R0:W1:Y:S02]  /*134e0*/  SYNCS.PHASECHK.TRANS64.TRYWAIT P0, [R0+URZ+0x28840], R2 ;  /* 0x02884002000075a7 */ /* 0x001064000800017f */
[----:B-1----:R-:W-:Y:S05]  /*134f0*/  @!P0 NANOSLEEP.SYNCS 0x989680 ;  /* 0x009896800000895d */ /* 0x002fea0003900000 */
[----:B------:R-:W1:Y:S02]  /*13500*/  @!P0 SYNCS.PHASECHK.TRANS64 P0, [R0+URZ+0x28840], R2 ;  /* 0x02884002000085a7 */ /* 0x000e64000800007f */
[----:B-1----:R-:W-:Y:S05]  /*13510*/  @!P0 BRA `(.L_x_8625) ;  /* 0xfffffffc00f08947 */ /* 0x002fea000383ffff */
[----:B------:R-:W-:Y:S05]  /*13520*/  BRA `(.L_x_8728) ;  /* 0xffffffb000a47947 */ /* 0x000fea000383ffff */
.L_x_8629:
        /* <DEDUP_REMOVED lines=14> */
.L_x_8729:
[----:B------:R-:W-:Y:S02]  /*13610*/  IMAD.MOV.U32 R13, RZ, RZ, R4 ;  /* 0x000000ffff0d7224 */ /* 0x000fe400078e0004 */
[----:B------:R-:W-:-:S07]  /*13620*/  IMAD.MOV.U32 R6, RZ, RZ, R14 ;  /* 0x000000ffff067224 */ /* 0x000fce00078e000e */
[----:B------:R-:W-:Y:S05]  /*13630*/  WARPSYNC.COLLECTIVE R15, `(.L_x_8730) ;  /* 0x000000000f087348 */ /* 0x000fea0003c00000 */
[----:B------:R0:W1:Y:S02]  /*13640*/  SHFL.IDX P6, R14, R13, R12, R11 ;  /* 0x0000000c0d0e7389 */ /* 0x00006400000c000b */
[----:B01----:R-:W-:Y:S01]  /*13650*/  ENDCOLLECTIVE ;  /* 0x000000000000791b */ /* 0x003fe20003800000 */
.L_x_8730:
[----:B------:R-:W-:Y:S02]  /*13660*/  IMAD.MOV.U32 R13, RZ, RZ, R3 ;  /* 0x000000ffff0d7224 */ /* 0x000fe400078e0003 */
[----:B------:R-:W-:Y:S02]  /*13670*/  IMAD.MOV.U32 R12, RZ, RZ, 0x1 ;  /* 0x00000001ff0c7424 */ /* 0x000fe400078e00ff */
[----:B------:R-:W-:-:S07]  /*13680*/  IMAD.MOV.U32 R7, RZ, RZ, R14 ;  /* 0x000000ffff077224 */ /* 0x000fce00078e000e */
[----:B------:R-:W-:Y:S05]  /*13690*/  WARPSYNC.COLLECTIVE R15, `(.L_x_8731) ;  /* 0x000000000f087348 */ /* 0x000fea0003c00000 */
[----:B------:R0:W1:Y:S02]  /*136a0*/  SHFL.IDX P6, R14, R13, R12, R11 ;  /* 0x0000000c0d0e7389 */ /* 0x00006400000c000b */
[----:B01----:R-:W-:Y:S01]  /*136b0*/  ENDCOLLECTIVE ;  /* 0x000000000000791b */ /* 0x003fe20003800000 */
.L_x_8731:
        /* <DEDUP_REMOVED lines=10> */
.L_x_8732:
        /* <DEDUP_REMOVED lines=12> */
.L_x_8733:
        /* <DEDUP_REMOVED lines=17> */
.L_x_8734:
[----:B------:R-:W-:Y:S02]  /*13930*/  IMAD.MOV.U32 R13, RZ, RZ, R3 ;  /* 0x000000ffff0d7224 */ /* 0x000fe400078e0003 */
[----:B------:R-:W-:Y:S02]  /*13940*/  IMAD.MOV.U32 R12, RZ, RZ, 0x3 ;  /* 0x00000003ff0c7424 */ /* 0x000fe400078e00ff */
[----:B------:R-:W-:-:S07]  /*13950*/  IMAD.MOV.U32 R5, RZ, RZ, R14 ;  /* 0x000000ffff057224 */ /* 0x000fce00078e000e */
[----:B------:R-:W-:Y:S05]  /*13960*/  WARPSYNC.COLLECTIVE R15, `(.L_x_8735) ;  /* 0x000000000f087348 */ /* 0x000fea0003c00000 */
[----:B------:R0:W1:Y:S02]  /*13970*/  SHFL.IDX P6, R14, R13, R12, R11 ;  /* 0x0000000c0d0e7389 */ /* 0x00006400000c000b */
[----:B01----:R-:W-:Y:S01]  /*13980*/  ENDCOLLECTIVE ;  /* 0x000000000000791b */ /* 0x003fe20003800000 */
.L_x_8735:
        /* <DEDUP_REMOVED lines=16> */
.L_x_8736:
[----:B------:R-:W-:Y:S02]  /*13a90*/  IMAD.MOV.U32 R13, RZ, RZ, R3 ;  /* 0x000000ffff0d7224 */ /* 0x000fe400078e0003 */
[----:B------:R-:W-:Y:S02]  /*13aa0*/  IMAD.MOV.U32 R12, RZ, RZ, 0x4 ;  /* 0x00000004ff0c7424 */ /* 0x000fe400078e00ff */
[----:B------:R-:W-:-:S07]  /*13ab0*/  IMAD.MOV.U32 R5, RZ, RZ, R14 ;  /* 0x000000ffff057224 */ /* 0x000fce00078e000e */
[----:B------:R-:W-:Y:S05]  /*13ac0*/  WARPSYNC.COLLECTIVE R15, `(.L_x_8737) ;  /* 0x000000000f087348 */ /* 0x000fea0003c00000 */
[----:B------:R0:W1:Y:S02]  /*13ad0*/  SHFL.IDX P6, R14, R13, R12, R11 ;  /* 0x0000000c0d0e7389 */ /* 0x00006400000c000b */
[----:B01----:R-:W-:Y:S01]  /*13ae0*/  ENDCOLLECTIVE ;  /* 0x000000000000791b */ /* 0x003fe20003800000 */
.L_x_8737:
        /* <DEDUP_REMOVED lines=16> */
.L_x_8738:
[----:B------:R-:W-:Y:S02]  /*13bf0*/  IMAD.MOV.U32 R13, RZ, RZ, R3 ;  /* 0x000000ffff0d7224 */ /* 0x000fe400078e0003 */
[----:B------:R-:W-:Y:S02]  /*13c00*/  IMAD.MOV.U32 R12, RZ, RZ, 0x5 ;  /* 0x00000005ff0c7424 */ /* 0x000fe400078e00ff */
[----:B------:R-:W-:-:S07]  /*13c10*/  IMAD.MOV.U32 R5, RZ, RZ, R14 ;  /* 0x000000ffff057224 */ /* 0x000fce00078e000e */
[----:B------:R-:W-:Y:S05]  /*13c20*/  WARPSYNC.COLLECTIVE R15, `(.L_x_8739) ;  /* 0x000000000f087348 */ /* 0x000fea0003c00000 */
[----:B------:R0:W1:Y:S02]  /*13c30*/  SHFL.IDX P6, R14, R13, R12, R11 ;  /* 0x0000000c0d0e7389 */ /* 0x00006400000c000b */
[----:B01----:R-:W-:Y:S01]  /*13c40*/  ENDCOLLECTIVE ;  /* 0x000000000000791b */ /* 0x003fe20003800000 */
.L_x_8739:
        /* <DEDUP_REMOVED lines=16> */
.L_x_8740:
[----:B------:R-:W-:Y:S02]  /*13d50*/  IMAD.MOV.U32 R13, RZ, RZ, R3 ;  /* 0x000000ffff0d7224 */ /* 0x000fe400078e0003 */
[----:B------:R-:W-:Y:S02]  /*13d60*/  IMAD.MOV.U32 R12, RZ, RZ, 0x6 ;  /* 0x00000006ff0c7424 */ /* 0x000fe400078e00ff */
[----:B------:R-:W-:-:S07]  /*13d70*/  IMAD.MOV.U32 R5, RZ, RZ, R14 ;  /* 0x000000ffff057224 */ /* 0x000fce00078e000e */
[----:B------:R-:W-:Y:S05]  /*13d80*/  WARPSYNC.COLLECTIVE R15, `(.L_x_8741) ;  /* 0x000000000f087348 */ /* 0x000fea0003c00000 */
[----:B------:R0:W1:Y:S02]  /*13d90*/  SHFL.IDX P6, R14, R13, R12, R11 ;  /* 0x0000000c0d0e7389 */ /* 0x00006400000c000b */
[----:B01----:R-:W-:Y:S01]  /*13da0*/  ENDCOLLECTIVE ;  /* 0x000000000000791b */ /* 0x003fe20003800000 */
.L_x_8741:
        /* <DEDUP_REMOVED lines=14> */
.L_x_8742:
        /* <DEDUP_REMOVED lines=8> */
.L_x_8743:
        /* <DEDUP_REMOVED lines=14> */
.L_x_8744:
[----:B------:R-:W-:Y:S01]  /*13ff0*/  IMAD.MOV.U32 R3, RZ, RZ, R14 ;  /* 0x000000ffff037224 */ /* 0x000fe200078e000e */
[----:B------:R-:W-:Y:S06]  /*14000*/  BRA `(.L_x_8745) ;  /* 0xffffffb400507947 */ /* 0x000fec000383ffff */
.L_x_8634:
[----:B0-----:R0:W3:Y:S02]  /*14010*/  SYNCS.PHASECHK.TRANS64.TRYWAIT P0, [R18+URZ+0x28820], R0 ;  /* 0x02882000120075a7 */ /* 0x0010e4000800017f */
[----:B---3--:R-:W-:Y:S05]  /*14020*/  @!P0 NANOSLEEP.SYNCS 0x989680 ;  /* 0x009896800000895d */ /* 0x008fea0003900000 */
[----:B------:R-:W3:Y:S02]  /*14030*/  @!P0 SYNCS.PHASECHK.TRANS64 P0, [R18+URZ+0x28820], R0 ;  /* 0x02882000120085a7 */ /* 0x000ee4000800007f */
[----:B---3--:R-:W-:Y:S05]  /*14040*/  @!P0 BRA `(.L_x_8634) ;  /* 0xfffffffc00f08947 */ /* 0x008fea000383ffff */
[----:B------:R-:W-:Y:S05]  /*14050*/  BRA `(.L_x_8746) ;  /* 0xffffffb400c07947 */ /* 0x000fea000383ffff */
.L_x_8643:
[----:B-1----:R1:W2:Y:S02]  /*14060*/  SYNCS.PHASECHK.TRANS64.TRYWAIT P0, [R3+URZ+0x28840], R2 ;  /* 0x02884002030075a7 */ /* 0x0022a4000800017f */
[----:B--2---:R-:W-:Y:S05]  /*14070*/  @!P0 NANOSLEEP.SYNCS 0x989680 ;  /* 0x009896800000895d */ /* 0x004fea0003900000 */
[----:B------:R-:W2:Y:S02]  /*14080*/  @!P0 SYNCS.PHASECHK.TRANS64 P0, [R3+URZ+0x28840], R2 ;  /* 0x02884002030085a7 */ /* 0x000ea4000800007f */
[----:B--2---:R-:W-:Y:S05]  /*14090*/  @!P0 BRA `(.L_x_8643) ;  /* 0xfffffffc00f08947 */ /* 0x004fea000383ffff */
[----:B------:R-:W-:Y:S05]  /*140a0*/  BRA `(.L_x_8747) ;  /* 0xffffffb8009c7947 */ /* 0x000fea000383ffff */
.L_x_8649:
[----:B0-----:R0:W1:Y:S02]  /*140b0*/  SYNCS.PHASECHK.TRANS64.TRYWAIT P0, [R3+URZ+0x60], R2 ;  /* 0x00006002030075a7 */ /* 0x001064000800017f */
[----:B-1----:R-:W-:Y:S05]  /*140c0*/  @!P0 NANOSLEEP.SYNCS 0x989680 ;  /* 0x009896800000895d */ /* 0x002fea0003900000 */
[----:B------:R-:W1:Y:S02]  /*140d0*/  @!P0 SYNCS.PHASECHK.TRANS64 P0, [R3+URZ+0x60], R2 ;  /* 0x00006002030085a7 */ /* 0x000e64000800007f */
[----:B-1----:R-:W-:Y:S05]  /*140e0*/  @!P0 BRA `(.L_x_8649) ;  /* 0xfffffffc00f08947 */ /* 0x002fea000383ffff */
[----:B------:R-:W-:Y:S05]  /*140f0*/  BRA `(.L_x_8748) ;  /* 0xffffffbc00707947 */ /* 0x000fea000383ffff */
.L_x_8658:
[----:B-1----:R1:W2:Y:S02]  /*14100*/  SYNCS.PHASECHK.TRANS64.TRYWAIT P0, [R3+URZ+0x28840], R2 ;  /* 0x02884002030075a7 */ /* 0x0022a4000800017f */
[----:B--2---:R-:W-:Y:S05]  /*14110*/  @!P0 NANOSLEEP.SYNCS 0x989680 ;  /* 0x009896800000895d */ /* 0x004fea0003900000 */
[----:B------:R-:W2:Y:S02]  /*14120*/  @!P0 SYNCS.PHASECHK.TRANS64 P0, [R3+URZ+0x28840], R2 ;  /* 0x02884002030085a7 */ /* 0x000ea4000800007f */
[----:B--2---:R-:W-:Y:S05]  /*14130*/  @!P0 BRA `(.L_x_8658) ;  /* 0xfffffffc00f08947 */ /* 0x004fea000383ffff */
[----:B------:R-:W-:Y:S05]  /*14140*/  BRA `(.L_x_8749) ;  /* 0xffffffc400007947 */ /* 0x000fea000383ffff */
.L_x_8664:
[----:B0-----:R0:W1:Y:S02]  /*14150*/  SYNCS.PHASECHK.TRANS64.TRYWAIT P0, [R2+URZ+0x60], R3 ;  /* 0x00006003020075a7 */ /* 0x001064000800017f */
[----:B-1----:R-:W-:Y:S05]  /*14160*/  @!P0 NANOSLEEP.SYNCS 0x989680 ;  /* 0x009896800000895d */ /* 0x002fea0003900000 */
[----:B------:R-:W1:Y:S02]  /*14170*/  @!P0 SYNCS.PHASECHK.TRANS64 P0, [R2+URZ+0x60], R3 ;  /* 0x00006003020085a7 */ /* 0x000e64000800007f */
[----:B-1----:R-:W-:Y:S05]  /*14180*/  @!P0 BRA `(.L_x_8664) ;  /* 0xfffffffc00f08947 */ /* 0x002fea000383ffff */
[----:B------:R-:W-:Y:S05]  /*14190*/  BRA `(.L_x_8750) ;  /* 0xffffffc400d47947 */ /* 0x000fea000383ffff */
.L_x_8673:
[----:B--2---:R2:W3:Y:S02]  /*141a0*/  SYNCS.PHASECHK.TRANS64.TRYWAIT P0, [R2+URZ+0x28840], R3 ;  /* 0x02884003020075a7 */ /* 0x0044e4000800017f */
[----:B---3--:R-:W-:Y:S05]  /*141b0*/  @!P0 NANOSLEEP.SYNCS 0x989680 ;  /* 0x009896800000895d */ /* 0x008fea0003900000 */
[----:B------:R-:W3:Y:S02]  /*141c0*/  @!P0 SYNCS.PHASECHK.TRANS64 P0, [R2+URZ+0x28840], R3 ;  /* 0x02884003020085a7 */ /* 0x000ee4000800007f */
[----:B---3--:R-:W-:Y:S05]  /*141d0*/  @!P0 BRA `(.L_x_8673) ;  /* 0xfffffffc00f08947 */ /* 0x008fea000383ffff */
[----:B------:R-:W-:Y:S05]  /*141e0*/  BRA `(.L_x_8751) ;  /* 0xffffffcc00347947 */ /* 0x000fea000383ffff */
.L_x_8679:
[----:B0-----:R0:W1:Y:S02]  /*141f0*/  SYNCS.PHASECHK.TRANS64.TRYWAIT P0, [R2+URZ+0x60], R5 ;  /* 0x00006005020075a7 */ /* 0x001064000800017f */
[----:B-1----:R-:W-:Y:S05]  /*14200*/  @!P0 NANOSLEEP.SYNCS 0x989680 ;  /* 0x009896800000895d */ /* 0x002fea0003900000 */
[----:B------:R-:W1:Y:S02]  /*14210*/  @!P0 SYNCS.PHASECHK.TRANS64 P0, [R2+URZ+0x60], R5 ;  /* 0x00006005020085a7 */ /* 0x000e64000800007f */
[----:B-1----:R-:W-:Y:S05]  /*14220*/  @!P0 BRA `(.L_x_8679) ;  /* 0xfffffffc00f08947 */ /* 0x002fea000383ffff */
[----:B------:R-:W-:Y:S05]  /*14230*/  BRA `(.L_x_8752) ;  /* 0xffffffd000087947 */ /* 0x000fea000383ffff */
.L_x_8690:
[----:B--2---:R2:W3:Y:S02]  /*14240*/  SYNCS.PHASECHK.TRANS64.TRYWAIT P0, [R0+URZ+0x28860], R3 ;  /* 0x02886003000075a7 */ /* 0x0044e4000800017f */
[----:B---3--:R-:W-:Y:S05]  /*14250*/  @!P0 NANOSLEEP.SYNCS 0x989680 ;  /* 0x009896800000895d */ /* 0x008fea0003900000 */
[----:B------:R-:W3:Y:S02]  /*14260*/  @!P0 SYNCS.PHASECHK.TRANS64 P0, [R0+URZ+0x28860], R3 ;  /* 0x02886003000085a7 */ /* 0x000ee4000800007f */
[----:B---3--:R-:W-:Y:S05]  /*14270*/  @!P0 BRA `(.L_x_8690) ;  /* 0xfffffffc00f08947 */ /* 0x008fea000383ffff */
[----:B------:R-:W-:Y:S05]  /*14280*/  BRA `(.L_x_8753) ;  /* 0xffffffd400547947 */ /* 0x000fea000383ffff */
.L_x_8697:
        /* <DEDUP_REMOVED lines=9> */
.L_x_8755:
[----:B------:R-:W-:Y:S05]  /*14320*/  BSYNC B0 ;  /* 0x0000000000007941 */ /* 0x000fea0003800000 */
.L_x_8754:
        /* <DEDUP_REMOVED lines=9> */
.L_x_8756:
        /* <DEDUP_REMOVED lines=25> */
.L_x_8757:
[----:B------:R-:W-:Y:S01]  /*14550*/  IMAD.MOV.U32 R12, RZ, RZ, 0x2 ;  /* 0x00000002ff0c7424 */ /* 0x000fe200078e00ff */
[----:B------:R-:W-:-:S05]  /*14560*/  SEL R3, R14, RZ, P1 ;  /* 0x000000ff0e037207 */ /* 0x000fca0000800000 */
[----:B------:R-:W-:-:S04]  /*14570*/  IMAD.IADD R2, R2, 0x1, R3 ;  /* 0x0000000102027824 */ /* 0x000fc800078e0203 */
[----:B------:R-:W-:-:S07]  /*14580*/  IMAD.MOV.U32 R13, RZ, RZ, R2 ;  /* 0x000000ffff0d7224 */ /* 0x000fce00078e0002 */
[----:B------:R-:W-:Y:S05]  /*14590*/  WARPSYNC.COLLECTIVE R15, `(.L_x_8758) ;  /* 0x000000000f087348 */ /* 0x000fea0003c00000 */
[----:B------:R0:W1:Y:S02]  /*145a0*/  SHFL.UP P6, R14, R13, R12, R11 ;  /* 0x0400000c0d0e7389 */ /* 0x00006400000c000b */
[----:B01----:R-:W-:Y:S01]  /*145b0*/  ENDCOLLECTIVE ;  /* 0x000000000000791b */ /* 0x003fe20003800000 */
.L_x_8758:
[----:B------:R-:W-:Y:S01]  /*145c0*/  IMAD.MOV.U32 R12, RZ, RZ, 0x4 ;  /* 0x00000004ff0c7424 */ /* 0x000fe200078e00ff */
[----:B------:R-:W-:-:S05]  /*145d0*/  SEL R3, R14, RZ, P2 ;  /* 0x000000ff0e037207 */ /* 0x000fca0001000000 */
[----:B------:R-:W-:-:S04]  /*145e0*/  IMAD.IADD R2, R2, 0x1, R3 ;  /* 0x0000000102027824 */ /* 0x000fc800078e0203 */
[----:B------:R-:W-:-:S07]  /*145f0*/  IMAD.MOV.U32 R13, RZ, RZ, R2 ;  /* 0x000000ffff0d7224 */ /* 0x000fce00078e0002 */
[----:B------:R-:W-:Y:S05]  /*14600*/  WARPSYNC.COLLECTIVE R15, `(.L_x_8759) ;  /* 0x000000000f087348 */ /* 0x000fea0003c00000 */
[----:B------:R0:W1:Y:S02]  /*14610*/  SHFL.UP P6, R14, R13, R12, R11 ;  /* 0x0400000c0d0e7389 */ /* 0x00006400000c000b */
[----:B01----:R-:W-:Y:S01]  /*14620*/  ENDCOLLECTIVE ;  /* 0x000000000000791b */ /* 0x003fe20003800000 */
.L_x_8759:
[----:B------:R-:W-:Y:S01]  /*14630*/  IMAD.MOV.U32 R12, RZ, RZ, 0x8 ;  /* 0x00000008ff0c7424 */ /* 0x000fe200078e00ff */
[----:B------:R-:W-:-:S05]  /*14640*/  SEL R3, R14, RZ, P3 ;  /* 0x000000ff0e037207 */ /* 0x000fca0001800000 */
[----:B------:R-:W-:-:S04]  /*14650*/  IMAD.IADD R2, R2, 0x1, R3 ;  /* 0x0000000102027824 */ /* 0x000fc800078e0203 */
[----:B------:R-:W-:-:S07]  /*14660*/  IMAD.MOV.U32 R13, RZ, RZ, R2 ;  /* 0x000000ffff0d7224 */ /* 0x000fce00078e0002 */
[----:B------:R-:W-:Y:S05]  /*14670*/  WARPSYNC.COLLECTIVE R15, `(.L_x_8760) ;  /* 0x000000000f087348 */ /* 0x000fea0003c00000 */
[----:B------:R0:W1:Y:S02]  /*14680*/  SHFL.UP P6, R14, R13, R12, R11 ;  /* 0x0400000c0d0e7389 */ /* 0x00006400000c000b */
[----:B01----:R-:W-:Y:S01]  /*14690*/  ENDCOLLECTIVE ;  /* 0x000000000000791b */ /* 0x003fe20003800000 */
.L_x_8760:
[----:B------:R-:W-:Y:S01]  /*146a0*/  IMAD.MOV.U32 R12, RZ, RZ, 0x10 ;  /* 0x00000010ff0c7424 */ /* 0x000fe200078e00ff */
[----:B------:R-:W-:-:S05]  /*146b0*/  SEL R3, R14, RZ, P4 ;  /* 0x000000ff0e037207 */ /* 0x000fca0002000000 */
[----:B------:R-:W-:-:S04]  /*146c0*/  IMAD.IADD R2, R2, 0x1, R3 ;  /* 0x0000000102027824 */ /* 0x000fc800078e0203 */
[----:B------:R-:W-:-:S07]  /*146d0*/  IMAD.MOV.U32 R13, RZ, RZ, R2 ;  /* 0x000000ffff0d7224 */ /* 0x000fce00078e0002 */
[----:B------:R-:W-:Y:S05]  /*146e0*/  WARPSYNC.COLLECTIVE R15, `(.L_x_8761) ;  /* 0x000000000f087348 */ /* 0x000fea0003c00000 */
[----:B------:R0:W1:Y:S02]  /*146f0*/  SHFL.UP P6, R14, R13, R12, R11 ;  /* 0x0400000c0d0e7389 */ /* 0x00006400000c000b */
[----:B01----:R-:W-:Y:S01]  /*14700*/  ENDCOLLECTIVE ;  /* 0x000000000000791b */ /* 0x003fe20003800000 */
.L_x_8761:
        /* <DEDUP_REMOVED lines=8> */
.L_x_8762:
[----:B------:R-:W-:Y:S01]  /*14790*/  IMAD.MOV.U32 R9, RZ, RZ, R14 ;  /* 0x000000ffff097224 */ /* 0x000fe200078e000e */
[----:B------:R-:W-:Y:S06]  /*147a0*/  BRA `(.L_x_8763) ;  /* 0xffffffd400dc7947 */ /* 0x000fec000383ffff */
.L_x_8700:
        /* <DEDUP_REMOVED lines=8> */
.L_x_8765:
[----:B------:R-:W-:Y:S05]  /*14830*/  BSYNC B0 ;  /* 0x0000000000007941 */ /* 0x000fea0003800000 */
.L_x_8764:
        /* <DEDUP_REMOVED lines=9> */
.L_x_8766:
[----:B------:R-:W-:Y:S01]  /*148d0*/  IMAD.MOV.U32 R12, RZ, RZ, 0x4 ;  /* 0x00000004ff0c7424 */ /* 0x000fe200078e00ff */
[----:B------:R-:W-:-:S05]  /*148e0*/  SEL R3, R14, RZ, P2 ;  /* 0x000000ff0e037207 */ /* 0x000fca0001000000 */
[----:B------:R-:W-:-:S04]  /*148f0*/  IMAD.IADD R2, R2, 0x1, R3 ;  /* 0x0000000102027824 */ /* 0x000fc800078e0203 */
[----:B------:R-:W-:-:S07]  /*14900*/  IMAD.MOV.U32 R13, RZ, RZ, R2 ;  /* 0x000000ffff0d7224 */ /* 0x000fce00078e0002 */
[----:B------:R-:W-:Y:S05]  /*14910*/  WARPSYNC.COLLECTIVE R15, `(.L_x_8767) ;  /* 0x000000000f087348 */ /* 0x000fea0003c00000 */
[----:B------:R0:W1:Y:S02]  /*14920*/  SHFL.UP P6, R14, R13, R12, R11 ;  /* 0x0400000c0d0e7389 */ /* 0x00006400000c000b */
[----:B01----:R-:W-:Y:S01]  /*14930*/  ENDCOLLECTIVE ;  /* 0x000000000000791b */ /* 0x003fe20003800000 */
.L_x_8767:
[----:B------:R-:W-:Y:S01]  /*14940*/  IMAD.MOV.U32 R12, RZ, RZ, 0x8 ;  /* 0x00000008ff0c7424 */ /* 0x000fe200078e00ff */
[----:B------:R-:W-:-:S05]  /*14950*/  SEL R3, R14, RZ, P3 ;  /* 0x000000ff0e037207 */ /* 0x000fca0001800000 */
[----:B------:R-:W-:-:S04]  /*14960*/  IMAD.IADD R2, R2, 0x1, R3 ;  /* 0x0000000102027824 */ /* 0x000fc800078e0203 */
[----:B------:R-:W-:-:S07]  /*14970*/  IMAD.MOV.U32 R13, RZ, RZ, R2 ;  /* 0x000000ffff0d7224 */ /* 0x000fce00078e0002 */
[----:B------:R-:W-:Y:S05]  /*14980*/  WARPSYNC.COLLECTIVE R15, `(.L_x_8768) ;  /* 0x000000000f087348 */ /* 0x000fea0003c00000 */
[----:B------:R0:W1:Y:S02]  /*14990*/  SHFL.UP P6, R14, R13, R12, R11 ;  /* 0x0400000c0d0e7389 */ /* 0x00006400000c000b */
[----:B01----:R-:W-:Y:S01]  /*149a0*/  ENDCOLLECTIVE ;  /* 0x000000000000791b */ /* 0x003fe20003800000 */
.L_x_8768:
[----:B------:R-:W-:Y:S01]  /*149b0*/  IMAD.MOV.U32 R12, RZ, RZ, 0x10 ;  /* 0x00000010ff0c7424 */ /* 0x000fe200078e00ff */
[----:B------:R-:W-:-:S05]  /*149c0*/  SEL R3, R14, RZ, P4 ;  /* 0x000000ff0e037207 */ /* 0x000fca0002000000 */
[----:B------:R-:W-:-:S04]  /*149d0*/  IMAD.IADD R2, R2, 0x1, R3 ;  /* 0x0000000102027824 */ /* 0x000fc800078e0203 */
[----:B------:R-:W-:-:S07]  /*149e0*/  IMAD.MOV.U32 R13, RZ, RZ, R2 ;  /* 0x000000ffff0d7224 */ /* 0x000fce00078e0002 */
[----:B------:R-:W-:Y:S05]  /*149f0*/  WARPSYNC.COLLECTIVE R15, `(.L_x_8769) ;  /* 0x000000000f087348 */ /* 0x000fea0003c00000 */
[----:B------:R0:W1:Y:S02]  /*14a00*/  SHFL.UP P6, R14, R13, R12, R11 ;  /* 0x0400000c0d0e7389 */ /* 0x00006400000c000b */
[----:B01----:R-:W-:Y:S01]  /*14a10*/  ENDCOLLECTIVE ;  /* 0x000000000000791b */ /* 0x003fe20003800000 */
.L_x_8769:
        /* <DEDUP_REMOVED lines=8> */
.L_x_8770:
[----:B------:R-:W-:Y:S01]  /*14aa0*/  IMAD.MOV.U32 R9, RZ, RZ, R14 ;  /* 0x000000ffff097224 */ /* 0x000fe200078e000e */
[----:B------:R-:W-:Y:S06]  /*14ab0*/  BRA `(.L_x_8771) ;  /* 0xffffffd400c47947 */ /* 0x000fec000383ffff */
.L_x_8702:
[----:B------:R-:W-:Y:S01]  /*14ac0*/  BSSY B0, `(.L_x_8772) ;  /* 0x0000006000007945 */ /* 0x000fe20003800000 */
[----:B------:R-:W-:Y:S01]  /*14ad0*/  PLOP3.LUT P6, PT, P6, PT, PT, 0x8, 0x0 ;  /* 0x000000000000781c */ /* 0x000fe200037ce170 */
[----:B------:R-:W-:-:S12]  /*14ae0*/  IMAD.MOV.U32 R15, RZ, RZ, -0x1 ;  /* 0xffffffffff0f7424 */ /* 0x000fd800078e00ff */
[----:B0-----:R-:W-:Y:S05]  /*14af0*/  WARPSYNC.COLLECTIVE R15, `(.L_x_8773) ;  /* 0x000000000f087348 */ /* 0x001fea0003c00000 */
[----:B------:R-:W-:Y:S01]  /*14b00*/  VOTE.ANY R14, PT, P6 ;  /* 0x00000000000e7806 */ /* 0x000fe200030e0100 */
[----:B0-----:R-:W-:Y:S06]  /*14b10*/  ENDCOLLECTIVE ;  /* 0x000000000000791b */ /* 0x001fec0003800000 */
.L_x_8773:
[----:B------:R-:W-:Y:S05]  /*14b20*/  BSYNC B0 ;  /* 0x0000000000007941 */ /* 0x000fea0003800000 */
.L_x_8772:
        /* <DEDUP_REMOVED lines=10> */
.L_x_8774:
[----:B------:R-:W-:Y:S02]  /*14bd0*/  IMAD.MOV.U32 R13, RZ, RZ, R7 ;  /* 0x000000ffff0d7224 */ /* 0x000fe400078e0007 */
[----:B------:R-:W-:-:S07]  /*14be0*/  IMAD.MOV.U32 R0, RZ, RZ, R14 ;  /* 0x000000ffff007224 */ /* 0x000fce00078e000e */
[----:B------:R-:W-:Y:S05]  /*14bf0*/  WARPSYNC.COLLECTIVE R15, `(.L_x_8775) ;  /* 0x000000000f087348 */ /* 0x000fea0003c00000 */
[----:B------:R0:W1:Y:S02]  /*14c00*/  SHFL.IDX P6, R14, R13, R12, R11 ;  /* 0x0000000c0d0e7389 */ /* 0x00006400000c000b */
[----:B01----:R-:W-:Y:S01]  /*14c10*/  ENDCOLLECTIVE ;  /* 0x000000000000791b */ /* 0x003fe20003800000 */
.L_x_8775:
[----:B------:R-:W-:Y:S02]  /*14c20*/  IMAD.MOV.U32 R7, RZ, RZ, R14 ;  /* 0x000000ffff077224 */ /* 0x000fe400078e000e */
[----:B------:R-:W-:-:S05]  /*14c30*/  IMAD.IADD R6, R10, 0x1, R16 ;  /* 0x000000010a067824 */ /* 0x000fca00078e0210 */
[----:B------:R0:W-:Y:S01]  /*14c40*/  STL [R1+0xc], R6 ;  /* 0x00000c0601007387 */ /* 0x0001e20000100800 */
[----:B------:R-:W-:Y:S05]  /*14c50*/  BRA `(.L_x_8776) ;  /* 0xffffffd400a47947 */ /* 0x000fea000383ffff */
.L_x_8704:
        /* <DEDUP_REMOVED lines=8> */
.L_x_8778:
[----:B------:R-:W-:Y:S05]  /*14ce0*/  BSYNC B0 ;  /* 0x0000000000007941 */ /* 0x000fea0003800000 */
.L_x_8777:
[----:B------:R-:W-:Y:S01]  /*14cf0*/  IMAD.MOV.U32 R5, RZ, RZ, R14 ;  /* 0x000000ffff057224 */ /* 0x000fe200078e000e */
[----:B------:R-:W-:Y:S06]  /*14d00*/  BRA `(.L_x_8703) ;  /* 0xffffffd400907947 */ /* 0x000fec000383ffff */
.L_x_8710:
[----:B0-----:R0:W1:Y:S02]  /*14d10*/  SYNCS.PHASECHK.TRANS64.TRYWAIT P0, [R0+URZ+0x28820], R3 ;  /* 0x02882003000075a7 */ /* 0x001064000800017f */
[----:B-1----:R-:W-:Y:S05]  /*14d20*/  @!P0 NANOSLEEP.SYNCS 0x989680 ;  /* 0x009896800000895d */ /* 0x002fea0003900000 */
[----:B------:R-:W1:Y:S02]  /*14d30*/  @!P0 SYNCS.PHASECHK.TRANS64 P0, [R0+URZ+0x28820], R3 ;  /* 0x02882003000085a7 */ /* 0x000e64000800007f */
[----:B-1----:R-:W-:Y:S05]  /*14d40*/  @!P0 BRA `(.L_x_8710) ;  /* 0xfffffffc00f08947 */ /* 0x002fea000383ffff */
[----:B------:R-:W-:Y:S05]  /*14d50*/  BRA `(.L_x_8779) ;  /* 0xffffffe0002c7947 */ /* 0x000fea000383ffff */
.L_x_8711:
        /* <DEDUP_REMOVED lines=11> */
.L_x_8781:
[----:B------:R-:W-:Y:S05]  /*14e10*/  BSYNC B0 ;  /* 0x0000000000007941 */ /* 0x000fea0003800000 */
.L_x_8780:
[----:B------:R-:W-:Y:S05]  /*14e20*/  BRA `(.L_x_8782) ;  /* 0xffffffe000147947 */ /* 0x000fea000383ffff */
.L_x_8714:
[----:B------:R-:W-:Y:S01]  /*14e30*/  BSSY B1, `(.L_x_8783) ;  /* 0x0000006000017945 */ /* 0x000fe20003800000 */
[----:B------:R-:W-:-:S07]  /*14e40*/  IMAD.MOV.U32 R15, RZ, RZ, -0x1 ;  /* 0xffffffffff0f7424 */ /* 0x000fce00078e00ff */
[----:B01----:R-:W-:Y:S05]  /*14e50*/  WARPSYNC.COLLECTIVE R15, `(.L_x_8784) ;  /* 0x000000000f0c7348 */ /* 0x003fea0003c00000 */
[----:B------:R-:W-:Y:S02]  /*14e60*/  ELECT P6, UR62, PT ;  /* 0x00000000003e782f */ /* 0x000fe400038c0000 */
[----:B------:R-:W-:Y:S01]  /*14e70*/  MOV R14, UR62 ;  /* 0x0000003e000e7c02 */ /* 0x000fe20008000f00 */
[----:B01----:R-:W-:Y:S10]  /*14e80*/  ENDCOLLECTIVE ;  /* 0x000000000000791b */ /* 0x003ff40003800000 */
.L_x_8784:
[----:B------:R-:W-:Y:S05]  /*14e90*/  BSYNC B1 ;  /* 0x0000000000017941 */ /* 0x000fea0003800000 */
.L_x_8783:
[----:B------:R-:W-:Y:S05]  /*14ea0*/  BRA `(.L_x_8785) ;  /* 0xffffffe0000c7947 */ /* 0x000fea000383ffff */
.L_x_8716:
[----:B0-----:R0:W1:Y:S02]  /*14eb0*/  SYNCS.PHASECHK.TRANS64.TRYWAIT P0, [R6+URZ], R5 ;  /* 0x00000005060075a7 */ /* 0x001064000800017f */
[----:B-1----:R-:W-:Y:S05]  /*14ec0*/  @!P0 NANOSLEEP.SYNCS 0x989680 ;  /* 0x009896800000895d */ /* 0x002fea0003900000 */
[----:B------:R-:W1:Y:S02]  /*14ed0*/  @!P0 SYNCS.PHASECHK.TRANS64 P0, [R6+URZ], R5 ;  /* 0x00000005060085a7 */ /* 0x000e64000800007f */
[----:B-1----:R-:W-:Y:S05]  /*14ee0*/  @!P0 BRA `(.L_x_8716) ;  /* 0xfffffffc00f08947 */ /* 0x002fea000383ffff */
[----:B------:R-:W-:Y:S05]  /*14ef0*/  BRA `(.L_x_8786) ;  /* 0xffffffe000447947 */ /* 0x000fea000383ffff */
.L_x_8717:
[----:B-1----:R1:W2:Y:S02]  /*14f00*/  SYNCS.PHASECHK.TRANS64.TRYWAIT P0, [R7+URZ], R2 ;  /* 0x00000002070075a7 */ /* 0x0022a4000800017f */
[----:B--2---:R-:W-:Y:S05]  /*14f10*/  @!P0 NANOSLEEP.SYNCS 0x989680 ;  /* 0x009896800000895d */ /* 0x004fea0003900000 */
[----:B------:R-:W2:Y:S02]  /*14f20*/  @!P0 SYNCS.PHASECHK.TRANS64 P0, [R7+URZ], R2 ;  /* 0x00000002070085a7 */ /* 0x000ea4000800007f */
[----:B--2---:R-:W-:Y:S05]  /*14f30*/  @!P0 BRA `(.L_x_8717) ;  /* 0xfffffffc00f08947 */ /* 0x004fea000383ffff */
[----:B------:R-:W-:Y:S05]  /*14f40*/  BRA `(.L_x_8787) ;  /* 0xffffffe000387947 */ /* 0x000fea000383ffff */
.L_x_8719:
[----:B--2---:R2:W3:Y:S02]  /*14f50*/  SYNCS.PHASECHK.TRANS64.TRYWAIT P0, [R4+URZ], R5 ;  /* 0x00000005040075a7 */ /* 0x0044e4000800017f */
[----:B---3--:R-:W-:Y:S05]  /*14f60*/  @!P0 NANOSLEEP.SYNCS 0x989680 ;  /* 0x009896800000895d */ /* 0x008fea0003900000 */
[----:B------:R-:W3:Y:S02]  /*14f70*/  @!P0 SYNCS.PHASECHK.TRANS64 P0, [R4+URZ], R5 ;  /* 0x00000005040085a7 */ /* 0x000ee4000800007f */
[----:B---3--:R-:W-:Y:S05]  /*14f80*/  @!P0 BRA `(.L_x_8719) ;  /* 0xfffffffc00f08947 */ /* 0x008fea000383ffff */
[----:B------:R-:W-:Y:S05]  /*14f90*/  BRA `(.L_x_8788) ;  /* 0xffffffe0003c7947 */ /* 0x000fea000383ffff */
.L_x_8789:
        /* <DEDUP_REMOVED lines=14> */
.L_x_14864:


//--------------------- .text._ZN7cutlass13device_kernelIN5flash11enable_sm90INS1_16FlashAttnFwdSm90INS1_25CollectiveMainloopFwdSm90ILi2EN4cute5tupleIJNS5_1CILi1EEES8_S8_EEENS6_IJNS7_ILi128EEESA_SA_EEELi128ENS_6half_tEfNS_4arch4Sm90ELb1ELb0ELb0ELb1ELb0ELb1ELb0ELb1ELb1ELb1ELb1ELb0EEENS1_21CollectiveEpilogueFwdISB_S9_SC_SE_Li256ELb1ELb1ELb1ELb0EEENS1_36VarlenDynamicPersistentTileSchedulerILi128ELi128ELi256ELi128ELb1ELb1ELb1ELb1ELb1ELb1EEEEEEEEEvNT_6ParamsE --------------------------
	.section	.text._ZN7cutlass13device_kernelIN5flash11enable_sm90INS1_16FlashAttnFwdSm90INS1_25CollectiveMainloopFwdSm90ILi2EN4cute5tupleIJNS5_1CILi1EEES8_S8_EEENS6_IJNS7_ILi128EEESA_SA_EEELi128ENS_6half_tEfNS_4arch4Sm90ELb1ELb0ELb0ELb1ELb0ELb1ELb0ELb1ELb1ELb1ELb1ELb0EEENS1_21CollectiveEpilogueFwdISB_S9_SC_SE_Li256ELb1ELb1ELb1ELb0EEENS1_36VarlenDynamicPersistentTileSchedulerILi128ELi128ELi256ELi128ELb1ELb1ELb1ELb1ELb1ELb1EEEEEEEEEvNT_6ParamsE,"ax",@progbits
	.align	128
.text._ZN7cutlass13device_kernelIN5flash11enable_sm90INS1_16FlashAttnFwdSm90INS1_25CollectiveMainloopFwdSm90ILi2EN4cute5tupleIJNS5_1CILi1EEES8_S8_EEENS6_IJNS7_ILi128EEESA_SA_EEELi128ENS_6half_tEfNS_4arch4Sm90ELb1ELb0ELb0ELb1ELb0ELb1ELb0ELb1ELb1ELb1ELb1ELb0EEENS1_21CollectiveEpilogueFwdISB_S9_SC_SE_Li256ELb1ELb1ELb1ELb0EEENS1_36VarlenDynamicPersistentTileSchedulerILi128ELi128ELi256ELi128ELb1ELb1ELb1ELb1ELb1ELb1EEEEEEEEEvNT_6ParamsE:
        .type           _ZN7cutlass13device_kernelIN5flash11enable_sm90INS1_16FlashAttnFwdSm90INS1_25CollectiveMainloopFwdSm90ILi2EN4cute5tupleIJNS5_1CILi1EEES8_S8_EEENS6_IJNS7_ILi128EEESA_SA_EEELi128ENS_6half_tEfNS_4arch4Sm90ELb1ELb0ELb0ELb1ELb0ELb1ELb0ELb1ELb1ELb1ELb1ELb0EEENS1_21CollectiveEpilogueFwdISB_S9_SC_SE_Li256ELb1ELb1ELb1ELb0EEENS1_36VarlenDynamicPersistentTileSchedulerILi128ELi128ELi256ELi128ELb1ELb1ELb1ELb1ELb1ELb1EEEEEEEEEvNT_6ParamsE,@function
        .size           _ZN7cutlass13device_kernelIN5flash11enable_sm90INS1_16FlashAttnFwdSm90INS1_25CollectiveMainloopFwdSm90ILi2EN4cute5tupleIJNS5_1CILi1EEES8_S8_EEENS6_IJNS7_ILi128EEESA_SA_EEELi128ENS_6half_tEfNS_4arch4Sm90ELb1ELb0ELb0ELb1ELb0ELb1ELb0ELb1ELb1ELb1ELb1ELb0EEENS1_21CollectiveEpilogueFwdISB_S9_SC_SE_Li256ELb1ELb1ELb1ELb0EEENS1_36VarlenDynamicPersistentTileSchedulerILi128ELi128ELi256ELi128ELb1ELb1ELb1ELb1ELb1ELb1EEEEEEEEEvNT_6ParamsE,(.L_x_14865 - _ZN7cutlass13device_kernelIN5flash11enable_sm90INS1_16FlashAttnFwdSm90INS1_25CollectiveMainloopFwdSm90ILi2EN4cute5tupleIJNS5_1CILi1EEES8_S8_EEENS6_IJNS7_ILi128EEESA_SA_EEELi128ENS_6half_tEfNS_4arch4Sm90ELb1ELb0ELb0ELb1ELb0ELb1ELb0ELb1ELb1ELb1ELb1ELb0EEENS1_21CollectiveEpilogueFwdISB_S9_SC_SE_Li256ELb1ELb1ELb1ELb0EEENS1_36VarlenDynamicPersistentTileSchedulerILi128ELi128ELi256ELi128ELb1ELb1ELb1ELb1ELb1ELb1EEEEEEEEEvNT_6ParamsE)
        .other          _ZN7cutlass13device_kernelIN5flash11enable_sm90INS1_16FlashAttnFwdSm90INS1_25CollectiveMainloopFwdSm90ILi2EN4cute5tupleIJNS5_1CILi1EEES8_S8_EEENS6_IJNS7_ILi128EEESA_SA_EEELi128ENS_6half_tEfNS_4arch4Sm90ELb1ELb0ELb0ELb1ELb0ELb1ELb0ELb1ELb1ELb1ELb1ELb0EEENS1_21CollectiveEpilogueFwdISB_S9_SC_SE_Li256ELb1ELb1ELb1ELb0EEENS1_36VarlenDynamicPersistentTileSchedulerILi128ELi128ELi256ELi128ELb1ELb1ELb1ELb1ELb1ELb1EEEEEEEEEvNT_6ParamsE,@"STO_CUDA_ENTRY STV_DEFAULT"
_ZN7cutlass13device_kernelIN5flash11enable_sm90INS1_16FlashAttnFwdSm90INS1_25CollectiveMainloopFwdSm90ILi2EN4cute5tupleIJNS5_1CILi1EEES8_S8_EEENS6_IJNS7_ILi128EEESA_SA_EEELi128ENS_6half_tEfNS_4arch4Sm90ELb1ELb0ELb0ELb1ELb0ELb1ELb0ELb1ELb1ELb1ELb1ELb0EEENS1_21CollectiveEpilogueFwdISB_S9_SC_SE_Li256ELb1ELb1ELb1ELb0EEENS1_36VarlenDynamicPersistentTileSchedulerILi128ELi128ELi256ELi128ELb1ELb1ELb1ELb1ELb1ELb1EEEEEEEEEvNT_6ParamsE:
        /* <DEDUP_REMOVED lines=24> */
.L_x_8791:
[----:B------:R-:W-:Y:S05]  /*0180*/  BSYNC B0 ;  /* 0x0000000000007941 */ /* 0x000fea0003800000 */
.L_x_8790:
        /* <DEDUP_REMOVED lines=41> */
.L_x_8792:
        /* <DEDUP_REMOVED lines=22> */
.L_x_8793:
        /* <DEDUP_REMOVED lines=18> */
.L_x_8794:
        /* <DEDUP_REMOVED lines=22> */
.L_x_8795:
        /* <DEDUP_REMOVED lines=22> */
.L_x_8796:
        /* <DEDUP_REMOVED lines=8> */
.L_x_8799:
        /* <DEDUP_REMOVED lines=21> */
[----:B----4-:R-:W-:Y:S05]  /*0b30*/  @P0 BRA `(.L_x_8800) ;  /* 0x0000020800340947 */ /* 0x010fea0003800000 */
        /* <DEDUP_REMOVED lines=16> */
[----:B------:R-:W-:Y:S01]  /*0c40*/  IMAD.IADD R236, R16, 0x1, -R236 ;  /* 0x0000000110ec7824 */ /* 0x000fe200078e0aec */
[----:B------:R-:W-:Y:S02]  /*0c50*/  LOP3.LUT R5, R4, 0x3fffff0, RZ, 0xc0, !PT ;  /* 0x03fffff004057812 */ /* 0x000fe400078ec0ff */
[----:B------:R-:W-:Y:S02]  /*0c60*/  LEA.HI R22, R0, R16, RZ, 0x3 ;  /* 0x0000001000167211 */ /* 0x000fe400078f18ff */
[----:B------:R-:W-:Y:S01]  /*0c70*/  SHF.R.S32.HI R9, RZ, 0x1f, R236 ;  /* 0x0000001fff097819 */ /* 0x000fe200000114ec */
[----:B------:R-:W-:Y:S01]  /*0c80*/  IMAD.IADD R5, R16, 0x1, -R5 ;  /* 0x0000000110057824 */ /* 0x000fe200078e0a05 */
[----:B------:R-:W-:-:S02]  /*0c90*/  LOP3.LUT R6, R6, 0xfffffc00, RZ, 0xc0, !PT ;  /* 0xfffffc0006067812 */ /* 0x000fc400078ec0ff */
[CC--:B------:R-:W-:Y:S02]  /*0ca0*/  LEA.HI R8, R9.reuse, R236.reuse, RZ, 0x2 ;  /* 0x000000ec09087211 */ /* 0x0c0fe400078f10ff */
[----:B------:R-:W-:Y:S02]  /*0cb0*/  LEA.HI R9, R9, R236, RZ, 0x5 ;  /* 0x000000ec09097211 */ /* 0x000fe400078f28ff */
[--C-:B------:R-:W-:Y:S02]  /*0cc0*/  SHF.R.S32.HI R10, RZ, 0x2, R8.reuse ;  /* 0x00000002ff0a7819 */ /* 0x100fe40000011408 */
[----:B------:R-:W-:Y:S02]  /*0cd0*/  SHF.R.S32.HI R7, RZ, 0x1f, R8 ;  /* 0x0000001fff077819 */ /* 0x000fe40000011408 */
[----:B------:R-:W-:Y:S02]  /*0ce0*/  LEA.HI R3, R3, R18, RZ, 0x1 ;  /* 0x0000001203037211 */ /* 0x000fe400078f08ff */
[----:B------:R-:W-:-:S02]  /*0cf0*/  LEA.HI R7, R7, R10, RZ, 0x3 ;  /* 0x0000000a07077211 */ /* 0x000fc400078f18ff */
[-C--:B------:R-:W-:Y:S02]  /*0d00*/  LEA.HI R12, R0, R16.reuse, RZ, 0x2 ;  /* 0x00000010000c7211 */ /* 0x080fe400078f10ff */
[----:B------:R-:W-:Y:S01]  /*0d10*/  LOP3.LUT R11, R7, 0xfffffff8, RZ, 0xc0, !PT ;  /* 0xfffffff8070b7812 */ /* 0x000fe200078ec0ff */
[----:B------:R-:W-:Y:S01]  /*0d20*/  IMAD R7, R5, 0x40, R6 ;  /* 0x0000004005077824 */ /* 0x000fe200078e0206 */
[----:B------:R-:W-:Y:S02]  /*0d30*/  LOP3.LUT R207, R22, 0xfffffff8, RZ, 0xc0, !PT ;  /* 0xfffffff816cf7812 */ /* 0x000fe400078ec0ff */
[----:B------:R-:W-:Y:S02]  /*0d40*/  SHF.R.S32.HI R22, RZ, 0x3, R22 ;  /* 0x00000003ff167819 */ /* 0x000fe40000011416 */
[----:B------:R-:W-:Y:S01]  /*0d50*/  SHF.R.S32.HI R5, RZ, 0x4, R4 ;  /* 0x00000004ff057819 */ /* 0x000fe20000011404 */
[----:B------:R-:W-:Y:S01]  /*0d60*/  IMAD.IADD R207, R16, 0x1, -R207 ;  /* 0x0000000110cf7824 */ /* 0x000fe200078e0acf */
[----:B------:R-:W-:Y:S01]  /*0d70*/  IADD3 R10, R10, -R11, RZ ;  /* 0x8000000b0a0a7210 */ /* 0x000fe20007ffe0ff */
[C---:B------:R-:W-:Y:S01]  /*0d80*/  VIADD R214, R22.reuse, 0x20 ;  /* 0x0000002016d67836 */ /* 0x040fe20000000000 */
[----:B------:R-:W-:Y:S01]  /*0d90*/  SHF.R.S32.HI R9, RZ, 0x5, R9 ;  /* 0x00000005ff097819 */ /* 0x000fe20000011409 */
[C---:B------:R-:W-:Y:S01]  /*0da0*/  VIADD R213, R22.reuse, 0x40 ;  /* 0x0000004016d57836 */ /* 0x040fe20000000000 */
[----:B------:R-:W-:Y:S01]  /*0db0*/  LOP3.LUT R3, R3, 0x3fffffe, RZ, 0xc0, !PT ;  /* 0x03fffffe03037812 */ /* 0x000fe200078ec0ff */
[----:B------:R-:W-:Y:S01]  /*0dc0*/  VIADD R212, R22, 0x60 ;  /* 0x0000006016d47836 */ /* 0x000fe20000000000 */
[----:B------:R-:W-:Y:S01]  /*0dd0*/  LEA.HI R0, R0, R16, RZ, 0x6 ;  /* 0x0000001000007211 */ /* 0x000fe200078f30ff */
[----:B------:R-:W-:Y:S01]  /*0de0*/  IMAD R10, R9, 0x10, R10 ;  /* 0x00000010090a7824 */ /* 0x000fe200078e020a */
[----:B------:R-:W-:Y:S01]  /*0df0*/  LOP3.LUT R12, R12, 0xfffffffc, RZ, 0xc0, !PT ;  /* 0xfffffffc0c0c7812 */ /* 0x000fe200078ec0ff */
[----:B------:R-:W-:Y:S01]  /*0e00*/  IMAD.IADD R3, R18, 0x1, -R3 ;  /* 0x0000000112037824 */ /* 0x000fe200078e0a03 */
[----:B------:R-:W-:Y:S01]  /*0e10*/  LEA.HI R4, R4, R5, RZ, 0x1 ;  /* 0x0000000504047211 */ /* 0x000fe200078f08ff */
[----:B------:R-:W-:Y:S01]  /*0e20*/  IMAD.SHL.U32 R196, R214, 0x40, RZ ;  /* 0x00000040d6c47824 */ /* 0x000fe200078e00ff */
[----:B------:R-:W-:Y:S01]  /*0e30*/  SHF.L.U32 R0, R0, 0x3, RZ ;  /* 0x0000000300007819 */ /* 0x000fe200000006ff */
[----:B------:R-:W-:Y:S01]  /*0e40*/  IMAD.IADD R12, R16, 0x1, -R12 ;  /* 0x00000001100c7824 */ /* 0x000fe200078e0a0c */
[----:B------:R-:W-:Y:S01]  /*0e50*/  LOP3.LUT R4, R4, 0x1ffffffe, RZ, 0xc0, !PT ;  /* 0x1ffffffe04047812 */ /* 0x000fe200078ec0ff */
[----:B------:R-:W-:Y:S01]  /*0e60*/  IMAD R10, R3, 0x40, R10 ;  /* 0x00000040030a7824 */ /* 0x000fe200078e020a */
[----:B------:R-:W-:Y:S01]  /*0e70*/  LOP3.LUT R202, R0, 0xfffffe00, RZ, 0xc0, !PT ;  /* 0xfffffe0000ca7812 */ /* 0x000fe200078ec0ff */
[----:B------:R-:W-:Y:S01]  /*0e80*/  IMAD.SHL.U32 R3, R22, 0x40, RZ ;  /* 0x0000004016037824 */ /* 0x000fe200078e00ff */
[----:B------:R-:W-:Y:S01]  /*0e90*/  SHF.R.S32.HI R9, RZ, 0x1f, R214 ;  /* 0x0000001fff097819 */ /* 0x000fe200000114d6 */
[----:B------:R-:W-:Y:S01]  /*0ea0*/  IMAD.IADD R4, R5, 0x1, -R4 ;  /* 0x0000000105047824 */ /* 0x000fe200078e0a04 */
[----:B------:R-:W-:Y:S01]  /*0eb0*/  SHF.R.S32.HI R0, RZ, 0x1f, R213 ;  /* 0x0000001fff007819 */ /* 0x000fe200000114d5 */
[----:B------:R-:W-:Y:S01]  /*0ec0*/  IMAD.SHL.U32 R16, R207, 0x8, RZ ;  /* 0x00000008cf107824 */ /* 0x000fe200078e00ff */
[----:B------:R-:W-:Y:S01]  /*0ed0*/  SHF.R.S32.HI R11, RZ, 0x1f, R212 ;  /* 0x0000001fff0b7819 */ /* 0x000fe200000114d4 */
[----:B------:R-:W-:Y:S01]  /*0ee0*/  IMAD.SHL.U32 R194, R212, 0x40, RZ ;  /* 0x00000040d4c27824 */ /* 0x000fe200078e00ff */
[----:B------:R-:W-:Y:S01]  /*0ef0*/  LEA.HI R6, R12, R12, RZ, 0x1 ;  /* 0x0000000c0c067211 */ /* 0x000fe200078f08ff */
[----:B------:R-:W-:Y:S01]  /*0f00*/  IMAD R4, R4, 0x8, R7 ;  /* 0x0000000804047824 */ /* 0x000fe200078e0207 */
[----:B------:R-:W-:Y:S01]  /*0f10*/  LEA.HI R9, R9, R214, RZ, 0x3 ;  /* 0x000000d609097211 */ /* 0x000fe200078f18ff */
[----:B------:R-:W-:Y:S01]  /*0f20*/  IMAD.MOV.U32 R7, RZ, RZ, R15 ;  /* 0x000000ffff077224 */ /* 0x000fe200078e000f */
[----:B------:R-:W-:Y:S01]  /*0f30*/  LEA.HI R0, R0, R213, RZ, 0x3 ;  /* 0x000000d500007211 */ /* 0x000fe200078f18ff */
[----:B------:R-:W-:Y:S01]  /*0f40*/  IMAD.SHL.U32 R18, R207, 0x4, RZ ;  /* 0x00000004cf127824 */ /* 0x000fe200078e00ff */
[----:B------:R-:W-:Y:S01]  /*0f50*/  LEA.HI R11, R11, R212, RZ, 0x3 ;  /* 0x000000d40b0b7211 */ /* 0x000fe200078f18ff */
[----:B------:R-:W-:Y:S01]  /*0f60*/  IMAD.SHL.U32 R9, R9, 0x40, RZ ;  /* 0x0000004009097824 */ /* 0x000fe200078e00ff */
[----:B------:R-:W-:Y:S01]  /*0f70*/  LOP3.LUT R5, R6, 0x1ffffffe, RZ, 0xc0, !PT ;  /* 0x1ffffffe06057812 */ /* 0x000fe200078ec0ff */
[----:B------:R-:W-:Y:S01]  /*0f80*/  IMAD.SHL.U32 R0, R0, 0x40, RZ ;  /* 0x0000004000007824 */ /* 0x000fe200078e00ff */
[----:B------:R-:W-:Y:S01]  /*0f90*/  LOP3.LUT R3, R3, 0x1c0, RZ, 0xc0, !PT ;  /* 0x000001c003037812 */ /* 0x000fe200078ec0ff */
[----:B------:R-:W-:Y:S01]  /*0fa0*/  IMAD.SHL.U32 R11, R11, 0x40, RZ ;  /* 0x000000400b0b7824 */ /* 0x000fe200078e00ff */
[----:B------:R-:W-:Y:S01]  /*0fb0*/  SHF.L.U32 R195, R213, 0x6, RZ ;  /* 0x00000006d5c37819 */ /* 0x000fe200000006ff */
[----:B------:R-:W-:Y:S01]  /*0fc0*/  IMAD.IADD R204, R12, 0x1, -R5 ;  /* 0x000000010ccc7824 */ /* 0x000fe200078e0a05 */
[----:B------:R-:W-:Y:S01]  /*0fd0*/  LOP3.LUT R196, R196, 0x1c0, RZ, 0xc0, !PT ;  /* 0x000001c0c4c47812 */ /* 0x000fe200078ec0ff */
[----:B------:R0:W-:Y:S01]  /*0fe0*/  STL [R1+0x54], R4 ;  /* 0x0000540401007387 */ /* 0x0001e20000100800 */
[----:B------:R-:W-:Y:S01]  /*0ff0*/  SHF.R.U32.HI R201, RZ, 0x3, R3 ;  /* 0x00000003ffc97819 */ /* 0x000fe20000011603 */
[----:B------:R-:W-:Y:S01]  /*1000*/  IMAD.MOV.U32 R6, RZ, RZ, R14 ;  /* 0x000000ffff067224 */ /* 0x000fe200078e000e */
[----:B------:R-:W-:Y:S01]  /*1010*/  LOP3.LUT R205, R3, 0x38, R16, 0xf8, !PT ;  /* 0x0000003803cd7812 */ /* 0x000fe200078ef810 */
[----:B------:R-:W-:Y:S01]  /*1020*/  STL [R1+0x50], R10 ;  /* 0x0000500a01007387 */ /* 0x000fe20000100800 */
[----:B------:R-:W-:Y:S01]  /*1030*/  LOP3.LUT R195, R195, 0x1c0, RZ, 0xc0, !PT ;  /* 0x000001c0c3c37812 */ /* 0x000fe200078ec0ff */
[----:B------:R-:W-:Y:S01]  /*1040*/  VIADD R185, R18, 0x20 ;  /* 0x0000002012b97836 */ /* 0x000fe20000000000 */
[----:B------:R-:W-:Y:S01]  /*1050*/  LOP3.LUT R194, R194, 0x1c0, RZ, 0xc0, !PT ;  /* 0x000001c0c2c27812 */ /* 0x000fe200078ec0ff */
[----:B------:R-:W-:Y:S01]  /*1060*/  VIADD R187, R16, 0x40 ;  /* 0x0000004010bb7836 */ /* 0x000fe20000000000 */
[----:B------:R-:W-:Y:S01]  /*1070*/  LOP3.LUT R3, R8, 0x7ffffffc, RZ, 0xc0, !PT ;  /* 0x7ffffffc08037812 */ /* 0x000fe200078ec0ff */
[----:B------:R-:W-:Y:S01]  /*1080*/  IMAD R204, R204, 0x8, R10 ;  /* 0x00000008cccc7824 */ /* 0x000fe200078e020a */
[----:B------:R-:W-:-:S02]  /*1090*/  MOV R5, R13 ;  /* 0x0000000d00057202 */ /* 0x000fc40000000f00 */
[----:B------:R-:W-:Y:S02]  /*10a0*/  SHF.R.U32.HI R20, RZ, 0x3, R196 ;  /* 0x00000003ff147819 */ /* 0x000fe400000116c4 */
[--C-:B------:R-:W-:Y:S02]  /*10b0*/  LOP3.LUT R13, R196, 0x38, R16.reuse, 0xf8, !PT ;  /* 0x00000038c40d7812 */ /* 0x100fe400078ef810 */
[----:B------:R-:W-:Y:S02]  /*10c0*/  LOP3.LUT R200, R9, 0xfffffe00, RZ, 0xc0, !PT ;  /* 0xfffffe0009c87812 */ /* 0x000fe400078ec0ff */
[----:B------:R-:W-:Y:S02]  /*10d0*/  SHF.R.U32.HI R14, RZ, 0x3, R195 ;  /* 0x00000003ff0e7819 */ /* 0x000fe400000116c3 */
[----:B0-----:R-:W-:Y:S02]  /*10e0*/  LOP3.LUT R4, R195, 0x38, R16, 0xf8, !PT ;  /* 0x00000038c3047812 */ /* 0x001fe400078ef810 */
[----:B------:R-:W-:-:S02]  /*10f0*/  LOP3.LUT R199, R0, 0xfffffe00, RZ, 0xc0, !PT ;  /* 0xfffffe0000c77812 */ /* 0x000fc400078ec0ff */
[----:B------:R-:W-:Y:S02]  /*1100*/  SHF.R.U32.HI R12, RZ, 0x3, R194 ;  /* 0x00000003ff0c7819 */ /* 0x000fe400000116c2 */
[----:B------:R-:W-:Y:S02]  /*1110*/  LOP3.LUT R15, R194, 0x38, R16, 0xf8, !PT ;  /* 0x00000038c20f7812 */ /* 0x000fe400078ef810 */
[----:B------:R-:W-:Y:S02]  /*1120*/  IADD3 R3, R236, -R3, RZ ;  /* 0x80000003ec037210 */ /* 0x000fe40007ffe0ff */
[----:B------:R-:W-:Y:S02]  /*1130*/  LOP3.LUT R198, R11, 0xfffffe00, RZ, 0xc0, !PT ;  /* 0xfffffe000bc67812 */ /* 0x000fe400078ec0ff */
[----:B------:R-:W-:Y:S01]  /*1140*/  LOP3.LUT R13, R200, R13, R20, 0xf6, !PT ;  /* 0x0000000dc80d7212 */ /* 0x000fe200078ef614 */
[----:B------:R-:W-:Y:S01]  /*1150*/  IMAD.SHL.U32 R197, R3, 0x2, RZ ;  /* 0x0000000203c57824 */ /* 0x000fe200078e00ff */
[----:B------:R-:W-:-:S02]  /*1160*/  LOP3.LUT R4, R199, R4, R14, 0xf6, !PT ;  /* 0x00000004c7047212 */ /* 0x000fc400078ef60e */
[----:B------:R-:W-:Y:S01]  /*1170*/  LOP3.LUT R15, R198, R15, R12, 0xf6, !PT ;  /* 0x0000000fc60f7212 */ /* 0x000fe200078ef60c */
[----:B------:R-:W-:Y:S01]  /*1180*/  VIADD R233, R197, 0x8 ;  /* 0x00000008c5e97836 */ /* 0x000fe20000000000 */
[----:B------:R-:W-:Y:S01]  /*1190*/  LEA R8, R13, UR44, 0x1 ;  /* 0x0000002c0d087c11 */ /* 0x000fe2000f8e08ff */
[C---:B------:R-:W-:Y:S01]  /*11a0*/  VIADD R232, R197.reuse, 0x10 ;  /* 0x00000010c5e87836 */ /* 0x040fe20000000000 */
[----:B------:R-:W-:Y:S01]  /*11b0*/  LEA R3, R4, UR44, 0x1 ;  /* 0x0000002c04037c11 */ /* 0x000fe2000f8e08ff */
[----:B------:R-:W-:Y:S01]  /*11c0*/  VIADD R231, R197, 0x18 ;  /* 0x00000018c5e77836 */ /* 0x000fe20000000000 */
[----:B------:R-:W-:Y:S01]  /*11d0*/  LEA R0, R15, UR44, 0x1 ;  /* 0x0000002c0f007c11 */ /* 0x000fe2000f8e08ff */
[C---:B------:R-:W-:Y:S01]  /*11e0*/  VIADD R230, R197.reuse, 0x20 ;  /* 0x00000020c5e67836 */ /* 0x040fe20000000000 */
[----:B------:R-:W-:Y:S01]  /*11f0*/  STL [R1+0x48], R8 ;  /* 0x0000480801007387 */ /* 0x000fe20000100800 */
[C---:B------:R-:W-:Y:S01]  /*1200*/  VIADD R229, R197.reuse, 0x28 ;  /* 0x00000028c5e57836 */ /* 0x040fe20000000000 */
[C---:B------:R-:W-:Y:S01]  /*1210*/  IADD3 R227, R197.reuse, 0x38, RZ ;  /* 0x00000038c5e37810 */ /* 0x040fe20007ffe0ff */
[C---:B------:R-:W-:Y:S01]  /*1220*/  VIADD R228, R197.reuse, 0x30 ;  /* 0x00000030c5e47836 */ /* 0x040fe20000000000 */
[----:B------:R0:W-:Y:S01]  /*1230*/  STL [R1+0x44], R3 ;  /* 0x0000440301007387 */ /* 0x0001e20000100800 */
[C---:B------:R-:W-:Y:S01]  /*1240*/  VIADD R226, R197.reuse, 0x40 ;  /* 0x00000040c5e27836 */ /* 0x040fe20000000000 */
[----:B------:R-:W-:Y:S01]  /*1250*/  LOP3.LUT R205, R202, R205, R201, 0xf6, !PT ;  /* 0x000000cdcacd7212 */ /* 0x000fe200078ef6c9 */
[C---:B------:R-:W-:Y:S01]  /*1260*/  VIADD R225, R197.reuse, 0x48 ;  /* 0x00000048c5e17836 */ /* 0x040fe20000000000 */
[----:B------:R1:W-:Y:S01]  /*1270*/  STL [R1+0x40], R0 ;  /* 0x0000400001007387 */ /* 0x0003e20000100800 */
[C---:B------:R-:W-:Y:S01]  /*1280*/  VIADD R224, R197.reuse, 0x50 ;  /* 0x00000050c5e07836 */ /* 0x040fe20000000000 */
[C---:B------:R-:W-:Y:S01]  /*1290*/  IADD3 R219, R197.reuse, 0x78, RZ ;  /* 0x00000078c5db7810 */ /* 0x040fe20007ffe0ff */
[C---:B------:R-:W-:Y:S01]  /*12a0*/  VIADD R223, R197.reuse, 0x58 ;  /* 0x00000058c5df7836 */ /* 0x040fe20000000000 */
[----:B------:R-:W-:Y:S01]  /*12b0*/  SHF.R.S32.HI R4, RZ, 0x1f, R231 ;  /* 0x0000001fff047819 */ /* 0x000fe200000114e7 */
[C---:B------:R-:W-:Y:S01]  /*12c0*/  VIADD R222, R197.reuse, 0x60 ;  /* 0x00000060c5de7836 */ /* 0x040fe20000000000 */
[----:B0-----:R-:W-:Y:S01]  /*12d0*/  SHF.R.S32.HI R3, RZ, 0x1f, R233 ;  /* 0x0000001fff037819 */ /* 0x001fe200000114e9 */
[C---:B------:R-:W-:Y:S01]  /*12e0*/  VIADD R221, R197.reuse, 0x68 ;  /* 0x00000068c5dd7836 */ /* 0x040fe20000000000 */
[----:B------:R-:W-:Y:S01]  /*12f0*/  SHF.R.S32.HI R3, RZ, 0x1f, R230 ;  /* 0x0000001fff037819 */ /* 0x000fe200000114e6 */
[----:B------:R-:W-:Y:S01]  /*1300*/  VIADD R220, R197, 0x70 ;  /* 0x00000070c5dc7836 */ /* 0x000fe20000000000 */
[----:B-1----:R-:W-:-:S02]  /*1310*/  SHF.R.S32.HI R0, RZ, 0x1f, R232 ;  /* 0x0000001fff007819 */ /* 0x002fc400000114e8 */
        /* <DEDUP_REMOVED lines=12> */
[----:B------:R-:W-:Y:S02]  /*13e0*/  LEA R203, R205, UR44, 0x1 ;  /* 0x0000002ccdcb7c11 */ /* 0x000fe4000f8e08ff */
[----:B------:R-:W-:Y:S02]  /*13f0*/  SHF.R.S32.HI R4, RZ, 0x1f, R222 ;  /* 0x0000001fff047819 */ /* 0x000fe400000114de */
[----:B------:R-:W-:Y:S02]  /*1400*/  SHF.R.S32.HI R3, RZ, 0x1f, R221 ;  /* 0x0000001fff037819 */ /* 0x000fe400000114dd */
[----:B------:R-:W-:Y:S02]  /*1410*/  SHF.R.S32.HI R0, RZ, 0x1f, R220 ;  /* 0x0000001fff007819 */ /* 0x000fe400000114dc */
[----:B------:R-:W-:-:S07]  /*1420*/  SHF.R.S32.HI R237, RZ, 0x1f, R219 ;  /* 0x0000001fffed7819 */ /* 0x000fce00000114db */
.L_x_9016:
[----:B0-2---:R-:W0:Y:S02]  /*1430*/  LDC.64 R8, c[0x0][0xc88] ;  /* 0x00032200ff087b82 */ /* 0x005e240000000a00 */
[----:B0-----:R-:W-:-:S05]  /*1440*/  IMAD.WIDE R8, R7, 0x4, R8 ;  /* 0x0000000407087825 */ /* 0x001fca00078e0208 */
[----:B------:R-:W2:Y:S01]  /*1450*/  LDG.E R209, desc[UR42][R8.64] ;  /* 0x0000002a08d17981 */ /* 0x000ea2000c1e1900 */
[----:B------:R-:W-:Y:S05]  /*1460*/  YIELD ;  /* 0x0000000000007946 */ /* 0x000fea0003800000 */
[----:B------:R-:W-:Y:S01]  /*1470*/  ULDC.64 UR4, c[0x0][0xa28] ;  /* 0x00028a0000047ab9 */ /* 0x000fe20000000a00 */
[----:B------:R-:W-:Y:S01]  /*1480*/  ULDC.64 UR8, c[0x0][0xa18] ;  /* 0x0002860000087ab9 */ /* 0x000fe20000000a00 */
[----:B------:R-:W-:Y:S01]  /*1490*/  ISETP.NE.U32.AND P1, PT, RZ, UR4, PT ;  /* 0x00000004ff007c0c */ /* 0x000fe2000bf25070 */
[----:B------:R-:W-:Y:S01]  /*14a0*/  ULDC.64 UR6, c[0x0][0xa08] ;  /* 0x0002820000067ab9 */ /* 0x000fe20000000a00 */
[----:B----4-:R-:W-:Y:S01]  /*14b0*/  IMAD.MOV.U32 R4, RZ, RZ, RZ ;  /* 0x000000ffff047224 */ /* 0x010fe200078e00ff */
[----:B------:R-:W-:Y:S01]  /*14c0*/  ISETP.NE.U32.AND P0, PT, RZ, UR6, PT ;  /* 0x00000006ff007c0c */ /* 0x000fe2000bf05070 */
[----:B-----5:R-:W-:Y:S01]  /*14d0*/  IMAD.MOV.U32 R28, RZ, RZ, RZ ;  /* 0x000000ffff1c7224 */ /* 0x020fe200078e00ff */
[----:B------:R-:W-:-:S02]  /*14e0*/  ISETP.NE.AND.EX P1, PT, RZ, UR5, PT, P1 ;  /* 0x00000005ff007c0c */ /* 0x000fc4000bf25310 */
[----:B------:R-:W-:Y:S02]  /*14f0*/  ISETP.NE.AND.EX P0, PT, RZ, UR7, PT, P0 ;  /* 0x00000007ff007c0c */ /* 0x000fe4000bf05300 */
[----:B--2---:R-:W-:Y:S01]  /*1500*/  SHF.R.S32.HI R234, RZ, 0x1f, R209 ;  /* 0x0000001fffea7819 */ /* 0x004fe200000114d1 */
[----:B------:R-:W-:-:S08]  /*1510*/  IMAD.SHL.U32 R210, R209, 0x4, RZ ;  /* 0x00000004d1d27824 */ /* 0x000fd000078e00ff */
[C---:B------:R-:W-:Y:S02]  /*1520*/  @P1 LEA R10, P2, R209.reuse, UR4, 0x2 ;  /* 0x00000004d10a1c11 */ /* 0x040fe4000f8410ff */
[C-C-:B------:R-:W-:Y:S02]  /*1530*/  SHF.L.U64.HI R211, R209.reuse, 0x2, R234.reuse ;  /* 0x00000002d1d37819 */ /* 0x140fe400000102ea */
[----:B------:R-:W-:Y:S02]  /*1540*/  @P1 LEA.HI.X R11, R209, UR5, R234, 0x2, P2 ;  /* 0x00000005d10b1c11 */ /* 0x000fe400090f14ea */
[----:B------:R-:W-:Y:S01]  /*1550*/  ISETP.NE.U32.AND P2, PT, RZ, UR8, PT ;  /* 0x00000008ff007c0c */ /* 0x000fe2000bf45070 */
[----:B------:R-:W-:Y:S01]  /*1560*/  ULDC UR4, c[0x0][0x288] ;  /* 0x0000a20000047ab9 */ /* 0x000fe20000000800 */
[----:B------:R-:W-:Y:S01]  /*1570*/  IADD3 R12, P3, R210, UR6, RZ ;  /* 0x00000006d20c7c10 */ /* 0x000fe2000ff7e0ff */
[----:B------:R0:W5:Y:S01]  /*1580*/  @P1 LDG.E R4, desc[UR42][R10.64] ;  /* 0x0000002a0a041981 */ /* 0x000162000c1e1900 */
[----:B------:R-:W-:Y:S01]  /*1590*/  ISETP.NE.AND.EX P2, PT, RZ, UR9, PT, P2 ;  /* 0x00000009ff007c0c */ /* 0x000fe2000bf45320 */
[----:B------:R-:W-:Y:S01]  /*15a0*/  IMAD.U32 R192, RZ, RZ, UR4 ;  /* 0x00000004ffc07e24 */ /* 0x000fe2000f8e00ff */
[----:B------:R-:W-:Y:S01]  /*15b0*/  IADD3.X R13, R211, UR7, RZ, P3, !PT ;  /* 0x00000007d30d7c10 */ /* 0x000fe20009ffe4ff */
[----:B------:R-:W-:-:S04]  /*15c0*/  ULDC.64 UR4, c[0x0][0x418] ;  /* 0x0001060000047ab9 */ /* 0x000fc80000000a00 */
[----:B------:R0:W5:Y:S06]  /*15d0*/  @P0 LDG.E R28, desc[UR42][R12.64] ;  /* 0x0000002a0c1c0981 */ /* 0x00016c000c1e1900 */
[----:B------:R-:W-:-:S04]  /*15e0*/  @P2 IADD3 R8, P1, R210, UR8, RZ ;  /* 0x00000008d2082c10 */ /* 0x000fc8000ff3e0ff */
[----:B------:R-:W-:-:S05]  /*15f0*/  @P2 IADD3.X R9, R211, UR9, RZ, P1, !PT ;  /* 0x00000009d3092c10 */ /* 0x000fca0008ffe4ff */
        /* <DEDUP_REMOVED lines=10> */
[----:B0--3--:R-:W-:Y:S06]  /*16a0*/  @P2 BRA `(.L_x_8801) ;  /* 0x0000000000242947 */ /* 0x009fec0003800000 */
        /* <DEDUP_REMOVED lines=9> */
.L_x_8801:
[----:B------:R-:W-:Y:S01]  /*1740*/  ULDC.64 UR4, c[0x0][0xa20] ;  /* 0x0002880000047ab9 */ /* 0x000fe20000000a00 */
[C---:B------:R-:W-:Y:S02]  /*1750*/  LOP3.LUT R3, R6.reuse, 0xff000000, RZ, 0xc0, !PT ;  /* 0xff00000006037812 */ /* 0x040fe400078ec0ff */
[----:B------:R-:W-:Y:S02]  /*1760*/  ISETP.NE.U32.AND P1, PT, RZ, UR4, PT ;  /* 0x00000004ff007c0c */ /* 0x000fe4000bf25070 */
[C---:B------:R-:W-:Y:S02]  /*1770*/  LOP3.LUT R0, R6.reuse, 0xff0000, RZ, 0xc0, !PT ;  /* 0x00ff000006007812 */ /* 0x040fe400078ec0ff */
[----:B------:R-:W-:Y:S02]  /*1780*/  ISETP.NE.AND.EX P1, PT, RZ, UR5, PT, P1 ;  /* 0x00000005ff007c0c */ /* 0x000fe4000bf25310 */
[----:B------:R-:W-:Y:S02]  /*1790*/  SHF.R.U32.HI R3, RZ, 0x8, R3 ;  /* 0x00000008ff037819 */ /* 0x000fe40000011603 */
[----:B------:R-:W-:-:S02]  /*17a0*/  LOP3.LUT R206, R6, 0xffff, RZ, 0xc0, !PT ;  /* 0x0000ffff06ce7812 */ /* 0x000fc400078ec0ff */
[----:B------:R-:W-:-:S07]  /*17b0*/  LEA.HI R208, R0, R3, RZ, 0x10 ;  /* 0x0000000300d07211 */ /* 0x000fce00078f80ff */
[----:B------:R-:W-:Y:S05]  /*17c0*/  @!P1 BRA `(.L_x_8802) ;  /* 0x0000000000109947 */ /* 0x000fea0003800000 */
[----:B------:R-:W-:-:S04]  /*17d0*/  IADD3 R6, P0, R210, UR4, RZ ;  /* 0x00000004d2067c10 */ /* 0x000fc8000ff1e0ff */
[----:B------:R-:W-:-:S05]  /*17e0*/  IADD3.X R7, R211, UR5, RZ, P0, !PT ;  /* 0x00000005d3077c10 */ /* 0x000fca00087fe4ff */
[----:B------:R0:W5:Y:S01]  /*17f0*/  LDG.E R27, desc[UR42][R6.64] ;  /* 0x0000002a061b7981 */ /* 0x000162000c1e1900 */
[----:B------:R-:W-:Y:S05]  /*1800*/  BRA `(.L_x_8803) ;  /* 0x0000000000107947 */ /* 0x000fea0003800000 */
.L_x_8802:
[----:B------:R-:W-:Y:S05]  /*1810*/  @!P0 BRA `(.L_x_8803) ;  /* 0x00000000000c8947 */ /* 0x000fea0003800000 */
[----:B------:R-:W2:Y:S04]  /*1820*/  LDG.E R0, desc[UR42][R12.64] ;  /* 0x0000002a0c007981 */ /* 0x000ea8000c1e1900 */
[----:B------:R-:W2:Y:S02]  /*1830*/  LDG.E R27, desc[UR42][R12.64+0x4] ;  /* 0x0000042a0c1b7981 */ /* 0x000ea4000c1e1900 */
[----:B--2---:R-:W-:-:S07]  /*1840*/  IMAD.IADD R27, R27, 0x1, -R0 ;  /* 0x000000011b1b7824 */ /* 0x004fce00078e0a00 */
.L_x_8803:
        /* <DEDUP_REMOVED lines=9> */
[----:B------:R-:W-:Y:S01]  /*18e0*/  ISETP.NE.U32.AND P1, PT, RZ, UR4, PT ;  /* 0x00000004ff007c0c */ /* 0x000fe2000bf25070 */
[----:B-----5:R-:W-:-:S03]  /*18f0*/  IMAD.MOV.U32 R111, RZ, RZ, R27 ;  /* 0x000000ffff6f7224 */ /* 0x020fc600078e001b */
        /* <DEDUP_REMOVED lines=9> */
[----:B------:R-:W-:Y:S01]  /*1990*/  VIADD R5, R190, 0x7f ;  /* 0x0000007fbe057836 */ /* 0x000fe20000000000 */
[----:B------:R-:W-:-:S07]  /*19a0*/  SHF.R.U32.HI R208, RZ, 0x10, R208 ;  /* 0x00000010ffd07819 */ /* 0x000fce00000116d0 */
[----:B------:R-:W1:Y:S08]  /*19b0*/  @P1 LDC R10, c[0x0][0x44c] ;  /* 0x00011300ff0a1b82 */ /* 0x000e700000000800 */
[----:B0-----:R-:W0:Y:S01]  /*19c0*/  @P1 LDC R7, c[0x0][0x450] ;  /* 0x00011400ff071b82 */ /* 0x001e220000000800 */
[----:B--2---:R-:W-:Y:S02]  /*19d0*/  @P0 IMAD.IADD R24, R3, 0x1, -R0 ;  /* 0x0000000103180824 */ /* 0x004fe400078e0a00 */
[----:B-1----:R-:W-:-:S04]  /*19e0*/  @P1 IMAD.HI.U32 R0, R5, R10, RZ ;  /* 0x0000000a05001227 */ /* 0x002fc800078e00ff */
[----:B------:R-:W-:Y:S01]  /*19f0*/  IMAD.IADD R193, R11, 0x1, R24 ;  /* 0x000000010bc17824 */ /* 0x000fe200078e0218 */
[----:B0-----:R-:W-:-:S04]  /*1a00*/  @P1 SHF.R.U32.HI R5, RZ, R7, R0 ;  /* 0x00000007ff051219 */ /* 0x001fc80000011600 */
[C---:B------:R-:W-:Y:S02]  /*1a10*/  IADD3 R124, R193.reuse, 0x80, -R192 ;  /* 0x00000080c17c7810 */ /* 0x040fe40007ffe8c0 */
[----:B------:R-:W-:-:S03]  /*1a20*/  IADD3 R0, R193, 0x7f, RZ ;  /* 0x0000007fc1007810 */ /* 0x000fc60007ffe0ff */
[----:B------:R-:W-:Y:S01]  /*1a30*/  IMAD.IADD R5, R124, 0x1, R5 ;  /* 0x000000017c057824 */ /* 0x000fe200078e0205 */
[----:B------:R-:W-:-:S04]  /*1a40*/  SHF.R.S32.HI R3, RZ, 0x1f, R0 ;  /* 0x0000001fff037819 */ /* 0x000fc80000011400 */
[----:B------:R-:W-:Y:S02]  /*1a50*/  SHF.R.S32.HI R4, RZ, 0x1f, R5 ;  /* 0x0000001fff047819 */ /* 0x000fe40000011405 */
[----:B------:R-:W-:Y:S01]  /*1a60*/  LEA.HI R3, R3, R0, RZ, 0x7 ;  /* 0x0000000003037211 */ /* 0x000fe200078f38ff */
[----:B------:R-:W-:Y:S01]  /*1a70*/  IMAD.MOV.U32 R0, RZ, RZ, RZ ;  /* 0x000000ffff007224 */ /* 0x000fe200078e00ff */
[----:B------:R-:W-:Y:S02]  /*1a80*/  LEA.HI R4, R4, R5, RZ, 0x7 ;  /* 0x0000000504047211 */ /* 0x000fe400078f38ff */
[----:B------:R-:W-:Y:S02]  /*1a90*/  SHF.R.S32.HI R125, RZ, 0x7, R3 ;  /* 0x00000007ff7d7819 */ /* 0x000fe40000011403 */
[----:B------:R-:W-:-:S04]  /*1aa0*/  SHF.R.S32.HI R4, RZ, 0x7, R4 ;  /* 0x00000007ff047819 */ /* 0x000fc80000011404 */
[----:B---3--:R-:W-:-:S04]  /*1ab0*/  VIMNMX R9, R125, R4, PT ;  /* 0x000000047d097248 */ /* 0x008fc80003fe0100 */
        /* <DEDUP_REMOVED lines=31> */
.L_x_8805:
[----:B------:R-:W-:Y:S05]  /*1cb0*/  BSYNC B0 ;  /* 0x0000000000007941 */ /* 0x000fea0003800000 */
.L_x_8804:
[----:B------:R-:W-:-:S05]  /*1cc0*/  IMAD R3, R217, R0, RZ ;  /* 0x00000000d9037224 */ /* 0x000fca00078e02ff */
        /* <DEDUP_REMOVED lines=35> */
.L_x_8808:
[----:B------:R-:W-:Y:S05]  /*1f00*/  BSYNC B6 ;  /* 0x0000000000067941 */ /* 0x000fea0003800000 */
.L_x_8807:
        /* <DEDUP_REMOVED lines=20> */
.L_x_8810:
[----:B------:R-:W-:Y:S05]  /*2050*/  BSYNC B6 ;  /* 0x0000000000067941 */ /* 0x000fea0003800000 */
.L_x_8809:
[----:B------:R-:W-:Y:S01]  /*2060*/  ULDC.64 UR4, c[0x0][0x9f8] ;  /* 0x00027e0000047ab9 */ /* 0x000fe20000000a00 */
[----:B------:R-:W-:Y:S01]  /*2070*/  IMAD.MOV.U32 R0, RZ, RZ, R209 ;  /* 0x000000ffff007224 */ /* 0x000fe200078e00d1 */
[----:B------:R-:W-:Y:S01]  /*2080*/  ISETP.NE.U32.AND P0, PT, RZ, UR4, PT ;  /* 0x00000004ff007c0c */ /* 0x000fe2000bf05070 */
[----:B------:R-:W2:Y:S01]  /*2090*/  LDL.LU R20, [R1+0x10] ;  /* 0x0000100001147983 */ /* 0x000ea20000300800 */
[----:B------:R-:W0:Y:S02]  /*20a0*/  LDC.64 R102, c[0x0][0x300] ;  /* 0x0000c000ff667b82 */ /* 0x000e240000000a00 */
[----:B------:R-:W-:Y:S01]  /*20b0*/  ISETP.NE.AND.EX P0, PT, RZ, UR5, PT, P0 ;  /* 0x00000005ff007c0c */ /* 0x000fe2000bf05300 */
[----:B------:R-:W1:Y:S01]  /*20c0*/  S2R R30, SR_TID.X ;  /* 0x00000000001e7919 */ /* 0x000e620000002100 */
[----:B------:R-:W-:-:S04]  /*20d0*/  IMAD.IADD R47, R28, 0x1, R27 ;  /* 0x000000011c2f7824 */ /* 0x000fc800078e021b */
[----:B------:R-:W3:Y:S07]  /*20e0*/  LDC R33, c[0x0][0x3f4] ;  /* 0x0000fd00ff217b82 */ /* 0x000eee0000000800 */
[----:B------:R-:W-:-:S04]  /*20f0*/  @P0 IADD3 R4, P1, R210, UR4, RZ ;  /* 0x00000004d2040c10 */ /* 0x000fc8000ff3e0ff */
[----:B------:R-:W-:Y:S01]  /*2100*/  @P0 IADD3.X R5, R211, UR5, RZ, P1, !PT ;  /* 0x00000005d3050c10 */ /* 0x000fe20008ffe4ff */
[----:B------:R-:W-:-:S04]  /*2110*/  ULDC.64 UR4, c[0x0][0xa08] ;  /* 0x0002820000047ab9 */ /* 0x000fc80000000a00 */
[----:B------:R4:W2:Y:S01]  /*2120*/  @P0 LDG.E R0, desc[UR42][R4.64] ;  /* 0x0000002a04000981 */ /* 0x0008a2000c1e1900 */
[----:B------:R-:W-:Y:S01]  /*2130*/  SHF.R.S32.HI R39, RZ, 0x1f, R47 ;  /* 0x0000001fff277819 */ /* 0x000fe2000001142f */
[-C--:B0-----:R-:W-:Y:S01]  /*2140*/  IMAD.WIDE.U32 R6, R47, R102.reuse, RZ ;  /* 0x000000662f067225 */ /* 0x081fe200078e00ff */
[----:B------:R-:W-:Y:S02]  /*2150*/  ISETP.NE.U32.AND P0, PT, RZ, UR4, PT ;  /* 0x00000004ff007c0c */ /* 0x000fe4000bf05070 */
[----:B------:R-:W-:Y:S01]  /*2160*/  SHF.R.U32.HI R32, RZ, 0x3, R196 ;  /* 0x00000003ff207819 */ /* 0x000fe200000116c4 */
[-C--:B------:R-:W-:Y:S01]  /*2170*/  IMAD R8, R39, R102.reuse, RZ ;  /* 0x0000006627087224 */ /* 0x080fe200078e02ff */
[----:B------:R-:W-:Y:S01]  /*2180*/  ISETP.NE.AND.EX P0, PT, RZ, UR5, PT, P0 ;  /* 0x00000005ff007c0c */ /* 0x000fe2000bf05300 */
[----:B------:R-:W-:Y:S01]  /*2190*/  ULDC.64 UR4, c[0x0][0x308] ;  /* 0x0000c20000047ab9 */ /* 0x000fe20000000a00 */
[----:B---3--:R-:W-:Y:S01]  /*21a0*/  ISETP.GE.AND P2, PT, R16, R33, PT ;  /* 0x000000211000720c */ /* 0x008fe20003f46270 */
[----:B------:R-:W-:Y:S01]  /*21b0*/  IMAD R3, R47, R103, R8 ;  /* 0x000000672f037224 */ /* 0x000fe200078e0208 */
[----:B-1----:R-:W-:Y:S01]  /*21c0*/  SHF.R.U32.HI R30, RZ, 0x7, R30 ;  /* 0x00000007ff1e7819 */ /* 0x002fe2000001161e */
[----:B------:R-:W-:Y:S01]  /*21d0*/  IMAD.SHL.U32 R34, R22, 0x40, RZ ;  /* 0x0000004016227824 */ /* 0x000fe200078e00ff */
[----:B------:R-:W-:Y:S01]  /*21e0*/  SHF.R.U32.HI R29, RZ, 0x3, R195 ;  /* 0x00000003ff1d7819 */ /* 0x000fe200000116c3 */
[----:B------:R-:W-:Y:S01]  /*21f0*/  IMAD.IADD R7, R7, 0x1, R3 ;  /* 0x0000000107077824 */ /* 0x000fe200078e0203 */
[----:B------:R-:W-:Y:S01]  /*2200*/  ISETP.NE.AND P6, PT, R30, 0x1, PT ;  /* 0x000000011e00780c */ /* 0x000fe20003fc5270 */
[----:B------:R-:W-:Y:S01]  /*2210*/  IMAD.SHL.U32 R92, R102, 0x20, RZ ;  /* 0x00000020665c7824 */ /* 0x000fe200078e00ff */
[----:B-----5:R-:W-:Y:S01]  /*2220*/  SHF.R.S32.HI R31, RZ, 0x1f, R111 ;  /* 0x0000001fff1f7819 */ /* 0x020fe2000001146f */
        /* <DEDUP_REMOVED lines=10> */
[----:B------:R-:W-:Y:S01]  /*22d0*/  VIADD R122, R30, 0x8 ;  /* 0x000000081e7a7836 */ /* 0x000fe20000000000 */
[C---:B------:R-:W-:Y:S01]  /*22e0*/  SHF.L.U64.HI R30, R102.reuse, 0x6, R103 ;  /* 0x00000006661e7819 */ /* 0x040fe20000010267 */
[----:B------:R-:W-:Y:S02]  /*22f0*/  IMAD.SHL.U32 R123, R102, 0x80, RZ ;  /* 0x00000080667b7824 */ /* 0x000fe400078e00ff */
[-C--:B0-----:R-:W-:Y:S01]  /*2300*/  IMAD.WIDE.U32 R94, R22, R6.reuse, R16 ;  /* 0x00000006165e7225 */ /* 0x081fe200078e0010 */
[C-C-:B------:R-:W-:Y:S02]  /*2310*/  SHF.L.U64.HI R15, R6.reuse, 0x6, R7.reuse ;  /* 0x00000006060f7819 */ /* 0x140fe40000010207 */
[----:B------:R-:W-:Y:S01]  /*2320*/  SHF.L.U64.HI R14, R6, 0x7, R7 ;  /* 0x00000007060e7819 */ /* 0x000fe20000010207 */
[----:B------:R-:W-:-:S04]  /*2330*/  IMAD.WIDE.U32 R96, R22, R6, R18 ;  /* 0x0000000616607225 */ /* 0x000fc800078e0012 */
[----:B------:R-:W-:Y:S02]  /*2340*/  IMAD R12, R31, R6, RZ ;  /* 0x000000061f0c7224 */ /* 0x000fe400078e02ff */
[C---:B------:R-:W-:Y:S02]  /*2350*/  IMAD.SHL.U32 R13, R6.reuse, 0x20, RZ ;  /* 0x00000020060d7824 */ /* 0x040fe400078e00ff */
        /* <DEDUP_REMOVED lines=10> */
[----:B------:R-:W-:-:S02]  /*2400*/  IMAD.WIDE.U32 R100, R99, UR4, R4 ;  /* 0x0000000463647c25 */ /* 0x000fc4000f8e0004 */
[----:B------:R-:W0:Y:S02]  /*2410*/  LDC.64 R4, c[0x0][0x408] ;  /* 0x00010200ff047b82 */ /* 0x000e240000000a00 */
[----:B------:R-:W-:Y:S01]  /*2420*/  IMAD R0, R3, UR4, RZ ;  /* 0x0000000403007c24 */ /* 0x000fe2000f8e02ff */
[----:B------:R-:W-:Y:S01]  /*2430*/  IADD3 R42, P4, R100, 0x40, RZ ;  /* 0x00000040642a7810 */ /* 0x000fe20007f9e0ff */
[----:B------:R-:W-:Y:S01]  /*2440*/  IMAD.X R47, R218, 0x1, R39, P0 ;  /* 0x00000001da2f7824 */ /* 0x000fe200000e0627 */
[----:B------:R-:W-:Y:S01]  /*2450*/  IADD3 R39, P0, R100, R44, RZ ;  /* 0x0000002c64277210 */ /* 0x000fe20007f1e0ff */
[----:B------:R-:W-:Y:S01]  /*2460*/  IMAD R41, R99, UR5, R0 ;  /* 0x0000000563297c24 */ /* 0x000fe2000f8e0200 */
[----:B------:R-:W-:Y:S05]  /*2470*/  @!P6 WARPSYNC.ALL ;  /* 0x000000000000e948 */ /* 0x000fea0003800000 */
[----:B------:R-:W-:Y:S01]  /*2480*/  ULDC.64 UR4, c[0x0][0x330] ;  /* 0x0000cc0000047ab9 */ /* 0x000fe20000000a00 */
[----:B------:R-:W-:Y:S01]  /*2490*/  IADD3 R41, R101, R41, RZ ;  /* 0x0000002965297210 */ /* 0x000fe20007ffe0ff */
[----:B------:R-:W-:Y:S01]  /*24a0*/  IMAD.WIDE.U32 R8, R206, UR4, R16 ;  /* 0x00000004ce087c25 */ /* 0x000fe2000f8e0010 */
[----:B------:R-:W-:Y:S01]  /*24b0*/  @!P6 BAR.SYNC.DEFER_BLOCKING 0x9, 0x100 ;  /* 0x024400000000eb1d */ /* 0x000fe20000010000 */
[----:B------:R-:W-:-:S02]  /*24c0*/  IADD3 R43, P3, R39, 0x40, RZ ;  /* 0x00000040272b7810 */ /* 0x000fc40007f7e0ff */
[----:B------:R-:W-:Y:S02]  /*24d0*/  IMAD R9, R206, UR5, R9 ;  /* 0x00000005ce097c24 */ /* 0x000fe4000f8e0209 */
[----:B------:R-:W-:Y:S01]  /*24e0*/  IMAD.X R107, RZ, RZ, R41, P4 ;  /* 0x000000ffff6b7224 */ /* 0x000fe200020e0629 */
[----:B------:R-:W-:Y:S02]  /*24f0*/  ULDC.64 UR4, c[0x0][0x338] ;  /* 0x0000ce0000047ab9 */ /* 0x000fe40000000a00 */
[----:B------:R-:W-:Y:S01]  /*2500*/  IMAD R0, R3, UR4, RZ ;  /* 0x0000000403007c24 */ /* 0x000fe2000f8e02ff */
[----:B------:R-:W-:Y:S01]  /*2510*/  SEL R3, R33, RZ, P2 ;  /* 0x000000ff21037207 */ /* 0x000fe20001000000 */
[----:B0-----:R-:W-:-:S04]  /*2520*/  IMAD.WIDE.U32 R90, R22, R4, R18 ;  /* 0x00000004165a7225 */ /* 0x001fc800078e0012 */
[C---:B------:R-:W-:Y:S02]  /*2530*/  IMAD R109, R99.reuse, UR5, R0 ;  /* 0x00000005636d7c24 */ /* 0x040fe4000f8e0200 */
[----:B------:R-:W-:Y:S02]  /*2540*/  IMAD R0, R218, R6, RZ ;  /* 0x00000006da007224 */ /* 0x000fe400078e02ff */
[----:B------:R-:W-:Y:S01]  /*2550*/  IMAD.WIDE.U32 R98, R99, UR4, R8 ;  /* 0x0000000463627c25 */ /* 0x000fe2000f8e0008 */
[----:B------:R-:W-:Y:S02]  /*2560*/  ULDC UR4, c[0x0][0x2f4] ;  /* 0x0000bd0000047ab9 */ /* 0x000fe40000000800 */
[----:B------:R-:W-:Y:S01]  /*2570*/  ISETP.GE.AND P2, PT, R16, UR4, PT ;  /* 0x0000000410007c0c */ /* 0x000fe2000bf46270 */
[----:B------:R-:W-:Y:S02]  /*2580*/  IMAD R9, R22, R7, R0 ;  /* 0x0000000716097224 */ /* 0x000fe400078e0200 */
[----:B------:R-:W-:-:S02]  /*2590*/  IMAD R0, R218, R4, RZ ;  /* 0x00000004da007224 */ /* 0x000fc400078e02ff */
[----:B------:R-:W-:Y:S01]  /*25a0*/  IMAD.IADD R3, R16, 0x1, R3 ;  /* 0x0000000110037824 */ /* 0x000fe200078e0203 */
[----:B------:R-:W-:Y:S01]  /*25b0*/  IADD3 R95, R9, R95, RZ ;  /* 0x0000005f095f7210 */ /* 0x000fe20007ffe0ff */
[C---:B------:R-:W-:Y:S02]  /*25c0*/  IMAD R11, R22.reuse, R5, R0 ;  /* 0x00000005160b7224 */ /* 0x040fe400078e0200 */
[----:B------:R-:W-:Y:S01]  /*25d0*/  IMAD.IADD R97, R97, 0x1, R9 ;  /* 0x0000000161617824 */ /* 0x000fe200078e0209 */
[----:B------:R-:W-:Y:S01]  /*25e0*/  SHF.R.S32.HI R0, RZ, 0x1f, R3 ;  /* 0x0000001fff007819 */ /* 0x000fe20000011403 */
[----:B------:R-:W-:-:S03]  /*25f0*/  IMAD.WIDE.U32 R88, R22, R4, R16 ;  /* 0x0000000416587225 */ /* 0x000fc600078e0010 */
[CC--:B------:R-:W-:Y:S01]  /*2600*/  LEA.HI R8, R0.reuse, R3.reuse, RZ, 0x6 ;  /* 0x0000000300087211 */ /* 0x0c0fe200078f30ff */
[----:B------:R-:W-:Y:S01]  /*2610*/  IMAD.IADD R91, R91, 0x1, R11 ;  /* 0x000000015b5b7824 */ /* 0x000fe200078e020b */
[----:B------:R-:W-:Y:S01]  /*2620*/  LEA.HI R105, R0, R3, RZ, 0x3 ;  /* 0x0000000300697211 */ /* 0x000fe200078f18ff */
[----:B------:R-:W-:Y:S01]  /*2630*/  IMAD.IADD R89, R11, 0x1, R89 ;  /* 0x000000010b597824 */ /* 0x000fe200078e0259 */
[----:B------:R-:W-:Y:S01]  /*2640*/  SHF.L.U32 R11, R6, 0x7, RZ ;  /* 0x00000007060b7819 */ /* 0x000fe200000006ff */
[----:B------:R-:W-:Y:S01]  /*2650*/  IMAD.SHL.U32 R8, R8, 0x80, RZ ;  /* 0x0000008008087824 */ /* 0x000fe200078e00ff */
[----:B------:R-:W-:Y:S01]  /*2660*/  LOP3.LUT R0, R105, 0x38, RZ, 0xc0, !PT ;  /* 0x0000003869007812 */ /* 0x000fe200078ec0ff */
[-C--:B------:R-:W-:Y:S01]  /*2670*/  IMAD.WIDE.U32 R96, R111, R6.reuse, R96 ;  /* 0x000000066f607225 */ /* 0x080fe200078e0060 */
[--C-:B------:R-:W-:Y:S02]  /*2680*/  LOP3.LUT R3, R196, 0x38, R105.reuse, 0xf8, !PT ;  /* 0x00000038c4037812 */ /* 0x100fe400078ef869 */
[----:B------:R-:W-:Y:S01]  /*2690*/  LOP3.LUT R9, R195, 0x38, R105, 0xf8, !PT ;  /* 0x00000038c3097812 */ /* 0x000fe200078ef869 */
[----:B------:R-:W-:Y:S01]  /*26a0*/  IMAD.WIDE.U32 R94, R111, R6, R94 ;  /* 0x000000066f5e7225 */ /* 0x000fe200078e005e */
[----:B------:R-:W-:-:S02]  /*26b0*/  LOP3.LUT R10, R194, 0x38, R105, 0xf8, !PT ;  /* 0x00000038c20a7812 */ /* 0x000fc400078ef869 */
[----:B------:R-:W-:Y:S01]  /*26c0*/  LOP3.LUT R0, R0, 0x1c0, R34, 0xf8, !PT ;  /* 0x000001c000007812 */ /* 0x000fe200078ef822 */
[----:B------:R-:W-:Y:S01]  /*26d0*/  IMAD.WIDE.U32 R90, R111, R4, R90 ;  /* 0x000000046f5a7225 */ /* 0x000fe200078e005a */
[----:B------:R-:W-:Y:S02]  /*26e0*/  LOP3.LUT R21, R8, 0xffffe000, RZ, 0xc0, !PT ;  /* 0xffffe00008157812 */ /* 0x000fe400078ec0ff */
[----:B------:R-:W-:Y:S01]  /*26f0*/  LOP3.LUT R3, R3, R32, RZ, 0x3c, !PT ;  /* 0x0000002003037212 */ /* 0x000fe200078e3cff */
[----:B------:R-:W-:Y:S01]  /*2700*/  IMAD.WIDE.U32 R88, R111, R4, R88 ;  /* 0x000000046f587225 */ /* 0x000fe200078e0058 */
[----:B------:R-:W-:Y:S02]  /*2710*/  LOP3.LUT R28, R9, R29, RZ, 0x3c, !PT ;  /* 0x0000001d091c7212 */ /* 0x000fe400078e3cff */
[----:B------:R-:W-:Y:S01]  /*2720*/  LOP3.LUT R10, R10, R20, RZ, 0x3c, !PT ;  /* 0x000000140a0a7212 */ /* 0x000fe200078e3cff */
[----:B------:R-:W-:Y:S01]  /*2730*/  IMAD.IADD R36, R97, 0x1, R37 ;  /* 0x0000000161247824 */ /* 0x000fe200078e0225 */
[----:B------:R-:W-:Y:S01]  /*2740*/  LOP3.LUT R0, R0, R201, RZ, 0x3c, !PT ;  /* 0x000000c900007212 */ /* 0x000fe200078e3cff */
[----:B------:R-:W-:Y:S01]  /*2750*/  IMAD.SHL.U32 R33, R33, 0x2, RZ ;  /* 0x0000000221217824 */ /* 0x000fe200078e00ff */
[-C--:B------:R-:W-:Y:S01]  /*2760*/  IADD3 R29, R3, R21.reuse, R200 ;  /* 0x00000015031d7210 */ /* 0x080fe20007ffe0c8 */
[----:B------:R-:W-:Y:S01]  /*2770*/  IMAD R3, R218, R102, RZ ;  /* 0x00000066da037224 */ /* 0x000fe200078e02ff */
[-C--:B------:R-:W-:Y:S01]  /*2780*/  IADD3 R28, R28, R21.reuse, R199 ;  /* 0x000000151c1c7210 */ /* 0x080fe20007ffe0c7 */
[----:B------:R-:W-:Y:S01]  /*2790*/  IMAD.IADD R37, R37, 0x1, R95 ;  /* 0x0000000125257824 */ /* 0x000fe200078e025f */
[----:B------:R-:W-:Y:S01]  /*27a0*/  IADD3 R27, R10, R21, R198 ;  /* 0x000000150a1b7210 */ /* 0x000fe20007ffe0c6 */
[----:B------:R-:W-:Y:S01]  /*27b0*/  IMAD R35, R22, R103, R3 ;  /* 0x0000006716237224 */ /* 0x000fe200078e0203 */
[----:B------:R-:W-:Y:S01]  /*27c0*/  IADD3 R21, R0, R21, R202 ;  /* 0x0000001500157210 */ /* 0x000fe20007ffe0ca */
[----:B------:R-:W-:Y:S01]  /*27d0*/  IMAD R0, R31, R4, RZ ;  /* 0x000000041f007224 */ /* 0x000fe200078e02ff */
[----:B------:R-:W-:Y:S01]  /*27e0*/  SHF.L.U64.HI R20, R6, 0x5, R7 ;  /* 0x0000000506147819 */ /* 0x000fe20000010207 */
[C---:B------:R-:W-:Y:S01]  /*27f0*/  IMAD.SHL.U32 R7, R4.reuse, 0x20, RZ ;  /* 0x0000002004077824 */ /* 0x040fe200078e00ff */
[C-C-:B------:R-:W-:Y:S01]  /*2800*/  SHF.L.U64.HI R10, R4.reuse, 0x5, R5.reuse ;  /* 0x00000005040a7819 */ /* 0x140fe20000010205 */
[----:B------:R-:W-:Y:S01]  /*2810*/  IMAD R49, R111, R5, R0 ;  /* 0x000000056f317224 */ /* 0x000fe200078e0200 */
[C-C-:B------:R-:W-:Y:S01]  /*2820*/  SHF.L.U64.HI R9, R4.reuse, 0x6, R5.reuse ;  /* 0x0000000604097819 */ /* 0x140fe20000010205 */
[C---:B------:R-:W-:Y:S01]  /*2830*/  IMAD.SHL.U32 R6, R4.reuse, 0x40, RZ ;  /* 0x0000004004067824 */ /* 0x040fe200078e00ff */
[C---:B------:R-:W-:Y:S01]  /*2840*/  SHF.L.U64.HI R8, R4.reuse, 0x7, R5 ;  /* 0x0000000704087819 */ /* 0x040fe20000010205 */
[----:B------:R-:W-:Y:S01]  /*2850*/  IMAD.SHL.U32 R5, R4, 0x80, RZ ;  /* 0x0000008004057824 */ /* 0x000fe200078e00ff */
[----:B------:R-:W-:Y:S01]  /*2860*/  IADD3 R3, P1, R92, R126, RZ ;  /* 0x0000007e5c037210 */ /* 0x000fe20007f3e0ff */
[----:B------:R-:W-:Y:S01]  /*2870*/  IMAD.IADD R4, R35, 0x1, R127 ;  /* 0x0000000123047824 */ /* 0x000fe200078e027f */
[----:B------:R-:W-:Y:S01]  /*2880*/  SHF.L.U64.HI R0, R102, 0x7, R103 ;  /* 0x0000000766007819 */ /* 0x000fe20000010267 */
[----:B------:R-:W-:Y:S01]  /*2890*/  IMAD.IADD R34, R45, 0x1, R35 ;  /* 0x000000012d227824 */ /* 0x000fe200078e0223 */
[----:B------:R-:W-:Y:S01]  /*28a0*/  LOP3.LUT R40, R105, 0xfffffff8, RZ, 0xc0, !PT ;  /* 0xfffffff869287812 */ /* 0x000fe200078ec0ff */
[----:B------:R-:W-:Y:S01]  /*28b0*/  IMAD.IADD R38, R91, 0x1, R49 ;  /* 0x000000015b267824 */ /* 0x000fe200078e0231 */
[----:B------:R-:W-:Y:S01]  /*28c0*/  IADD3.X R31, R4, R93, RZ, P1, !PT ;  /* 0x0000005d041f7210 */ /* 0x000fe20000ffe4ff */
[----:B------:R-:W-:Y:S01]  /*28d0*/  IMAD.X R103, R34, 0x1, R41, P0 ;  /* 0x0000000122677824 */ /* 0x000fe200000e0629 */
[----:B------:R-:W-:Y:S01]  /*28e0*/  IADD3 R32, P1, R3, R92, RZ ;  /* 0x0000005c03207210 */ /* 0x000fe20007f3e0ff */
[----:B------:R-:W-:Y:S01]  /*28f0*/  IMAD.IADD R104, R49, 0x1, R89 ;  /* 0x0000000131687824 */ /* 0x000fe200078e0259 */
[----:B------:R-:W-:Y:S01]  /*2900*/  SHF.R.S32.HI R105, RZ, 0x3, R105 ;  /* 0x00000003ff697819 */ /* 0x000fe20000011469 */
[----:B------:R-:W-:Y:S01]  /*2910*/  IMAD.X R108, RZ, RZ, R103, P3 ;  /* 0x000000ffff6c7224 */ /* 0x000fe200018e0667 */
[----:B------:R-:W-:Y:S01]  /*2920*/  SHF.R.S32.HI R106, RZ, 0x1f, R40 ;  /* 0x0000001fff6a7819 */ /* 0x000fe20000011428 */
[----:B------:R-:W-:Y:S01]  /*2930*/  IMAD.X R35, R31, 0x1, R93, P1 ;  /* 0x000000011f237824 */ /* 0x000fe200008e065d */
[----:B------:R-:W-:Y:S01]  /*2940*/  ISETP.GE.AND P1, PT, R187, UR4, PT ;  /* 0x00000004bb007c0c */ /* 0x000fe2000bf26270 */
[----:B------:R-:W-:-:S12]  /*2950*/  IMAD.IADD R109, R99, 0x1, R109 ;  /* 0x00000001636d7824 */ /* 0x000fd800078e026d */
.L_x_8896:
[----:B------:R-:W2:Y:S01]  /*2960*/  LDL.LU R48, [R1+0x10] ;  /* 0x0000100001307983 */ /* 0x000ea20000300800 */
[----:B------:R-:W-:Y:S01]  /*2970*/  VIADD R26, R26, 0xffffffff ;  /* 0xffffffff1a1a7836 */ /* 0x000fe20000000000 */
[----:B------:R-:W0:Y:S01]  /*2980*/  LDC R121, c[0x0][0x3f4] ;  /* 0x0000fd00ff797b82 */ /* 0x000e220000000800 */
[----:B------:R-:W-:Y:S01]  /*2990*/  IMAD R49, R23, 0x4000, R205 ;  /* 0x0000400017317824 */ /* 0x000fe200078e02cd */
[----:B------:R-:W-:Y:S05]  /*29a0*/  YIELD ;  /* 0x0000000000007946 */ /* 0x000fea0003800000 */
[----:B------:R-:W-:Y:S01]  /*29b0*/  ISETP.GT.AND P3, PT, R26, R25, PT ;  /* 0x000000191a00720c */ /* 0x000fe20003f64270 */
[----:B------:R-:W-:Y:S01]  /*29c0*/  BSSY B0, `(.L_x_8811) ;  /* 0x00005a0000007945 */ /* 0x000fe20003800000 */
[----:B------:R-:W-:-:S02]  /*29d0*/  LEA R112, R49, R2, 0x1 ;  /* 0x0000000231707211 */ /* 0x000fc400078e08ff */
[----:B0-----:R-:W-:Y:S02]  /*29e0*/  ISETP.GE.AND P0, PT, R121, 0x1, PT ;  /* 0x000000017900780c */ /* 0x001fe40003f06270 */
[----:B--2---:R-:W-:-:S07]  /*29f0*/  LOP3.LUT R48, R48, 0xfffffffb, RZ, 0xc0, !PT ;  /* 0xfffffffb30307812 */ /* 0x004fce00078ec0ff */
        /* <DEDUP_REMOVED lines=49> */
.L_x_8815:
[----:B------:R-:W-:Y:S05]  /*2d10*/  BSYNC B1 ;  /* 0x0000000000017941 */ /* 0x000fea0003800000 */
.L_x_8814:
[----:B------:R-:W-:Y:S01]  /*2d20*/  ISETP.GE.AND P4, PT, R214, R113, PT ;  /* 0x00000071d600720c */ /* 0x000fe20003f86270 */
[----:B0----5:R-:W-:Y:S01]  /*2d30*/  IMAD.MOV.U32 R48, RZ, RZ, R76 ;  /* 0x000000ffff307224 */ /* 0x021fe200078e004c */
[----:B------:R-:W-:Y:S01]  /*2d40*/  MOV R50, R84 ;  /* 0x0000005400327202 */ /* 0x000fe20000000f00 */
[----:B------:R-:W-:Y:S01]  /*2d50*/  IMAD.MOV.U32 R49, RZ, RZ, R77 ;  /* 0x000000ffff317224 */ /* 0x000fe200078e004d */
[----:B------:R-:W-:Y:S01]  /*2d60*/  BSSY B1, `(.L_x_8816) ;  /* 0x0000024000017945 */ /* 0x000fe20003800000 */
[----:B------:R-:W-:Y:S01]  /*2d70*/  IMAD.MOV.U32 R51, RZ, RZ, R85 ;  /* 0x000000ffff337224 */ /* 0x000fe200078e0055 */
        /* <DEDUP_REMOVED lines=8> */
[----:B------:R-:W-:-:S02]  /*2e00*/  PRMT R132, R48, 0x7610, R132 ;  /* 0x0000761030847816 */ /* 0x000fc40000000084 */
[----:B------:R-:W-:Y:S02]  /*2e10*/  CS2R R70, SRZ ;  /* 0x0000000000467805 */ /* 0x000fe4000001ff00 */
[----:B------:R-:W-:Y:S02]  /*2e20*/  PRMT R143, R143, 0x5410, R49 ;  /* 0x000054108f8f7816 */ /* 0x000fe40000000031 */
[----:B------:R-:W-:Y:S02]  /*2e30*/  CS2R R74, SRZ ;  /* 0x00000000004a7805 */ /* 0x000fe4000001ff00 */
        /* <DEDUP_REMOVED lines=22> */
.L_x_8817:
[----:B------:R-:W-:Y:S05]  /*2fa0*/  BSYNC B1 ;  /* 0x0000000000017941 */ /* 0x000fea0003800000 */
.L_x_8816:
[----:B------:R-:W-:Y:S01]  /*2fb0*/  ISETP.GE.AND P0, PT, R213, R113, PT ;  /* 0x00000071d500720c */ /* 0x000fe20003f06270 */
[----:B0----5:R-:W-:Y:S01]  /*2fc0*/  IMAD.MOV.U32 R48, RZ, RZ, R68 ;  /* 0x000000ffff307224 */ /* 0x021fe200078e0044 */
[----:B------:R-:W-:Y:S01]  /*2fd0*/  MOV R50, R72 ;  /* 0x0000004800327202 */ /* 0x000fe20000000f00 */
[----:B------:R-:W-:Y:S01]  /*2fe0*/  IMAD.MOV.U32 R49, RZ, RZ, R69 ;  /* 0x000000ffff317224 */ /* 0x000fe200078e0045 */
[----:B------:R-:W-:Y:S01]  /*2ff0*/  BSSY B1, `(.L_x_8818) ;  /* 0x0000028000017945 */ /* 0x000fe20003800000 */
[----:B------:R-:W-:Y:S01]  /*3000*/  IMAD.MOV.U32 R51, RZ, RZ, R73 ;  /* 0x000000ffff337224 */ /* 0x000fe200078e0049 */
[----:B------:R-:W-:Y:S02]  /*3010*/  CS2R R52, SRZ ;  /* 0x0000000000347805 */ /* 0x000fe4000001ff00 */
        /* <DEDUP_REMOVED lines=9> */
[----:B------:R-:W-:-:S02]  /*30b0*/  PRMT R129, R49, 0x5410, R48 ;  /* 0x0000541031817816 */ /* 0x000fc40000000030 */
[----:B------:R-:W-:Y:S02]  /*30c0*/  CS2R R66, SRZ ;  /* 0x0000000000427805 */ /* 0x000fe4000001ff00 */
[----:B------:R-:W-:Y:S02]  /*30d0*/  CS2R R56, SRZ ;  /* 0x0000000000387805 */ /* 0x000fe4000001ff00 */
[----:B------:R-:W-:Y:S02]  /*30e0*/  CS2R R54, SRZ ;  /* 0x0000000000367805 */ /* 0x000fe4000001ff00 */
[----:B------:R-:W-:Y:S02]  /*30f0*/  PRMT R149, R50, 0x5410, R51 ;  /* 0x0000541032957816 */ /* 0x000fe40000000033 */
        /* <DEDUP_REMOVED lines=23> */
.L_x_8819:
[----:B------:R-:W-:Y:S05]  /*3270*/  BSYNC B1 ;  /* 0x0000000000017941 */ /* 0x000fea0003800000 */
.L_x_8818:
        /* <DEDUP_REMOVED lines=31> */
.L_x_8821:
[----:B------:R-:W-:Y:S05]  /*3470*/  BSYNC B1 ;  /* 0x0000000000017941 */ /* 0x000fea0003800000 */
.L_x_8820:
[----:B01---5:R-:W-:Y:S01]  /*3480*/  IMAD.MOV.U32 R49, RZ, RZ, R61 ;  /* 0x000000ffff317224 */ /* 0x023fe200078e003d */
[----:B------:R-:W-:Y:S01]  /*3490*/  MOV R48, R60 ;  /* 0x0000003c00307202 */ /* 0x000fe20000000f00 */
[----:B------:R-:W-:Y:S01]  /*34a0*/  IMAD.MOV.U32 R50, RZ, RZ, R64 ;  /* 0x000000ffff327224 */ /* 0x000fe200078e0040 */
[----:B------:R-:W-:Y:S01]  /*34b0*/  UISETP.NE.AND UP0, UPT, UR45, 0x3, UPT ;  /* 0x000000032d00788c */ /* 0x000fe2000bf05270 */
        /* <DEDUP_REMOVED lines=9> */
[----:B------:R-:W-:-:S02]  /*3550*/  PLOP3.LUT P0, PT, PT, PT, UP0, 0x80, 0x0 ;  /* 0x000000000000781c */ /* 0x000fc40003f0f008 */
        /* <DEDUP_REMOVED lines=15> */
[----:B------:R-:W-:Y:S02]  /*3650*/  PRMT R133, R133, 0x5410, R50 ;  /* 0x0000541085857816 */ /* 0x000fe40000000032 */
[----:B------:R-:W-:Y:S02]  /*3660*/  PRMT R82, R49, 0x5410, R48 ;  /* 0x0000541031527816 */ /* 0x000fe40000000030 */
[----:B------:R-:W-:Y:S01]  /*3670*/  PRMT R134, R51, 0x7610, R134 ;  /* 0x0000761033867816 */ /* 0x000fe20000000086 */
[----:B------:R-:W-:Y:S06]  /*3680*/  @!P0 BRA `(.L_x_8822) ;  /* 0x0000000000048947 */ /* 0x000fec0003800000 */
[----:B------:R-:W-:Y:S01]  /*3690*/  BPT.TRAP 0x1 ;  /* 0x000000040000795c */ /* 0x000fe20000300000 */
.L_x_8822:
[----:B------:R-:W-:Y:S01]  /*36a0*/  LEA R110, R23, R2, 0x3 ;  /* 0x00000002176e7211 */ /* 0x000fe200078e18ff */
[----:B------:R-:W-:Y:S01]  /*36b0*/  BSSY B1, `(.L_x_8823) ;  /* 0x0000004000017945 */ /* 0x000fe20003800000 */
[----:B------:R-:W-:-:S04]  /*36c0*/  SHF.L.U32 R117, R188, 0x1f, RZ ;  /* 0x0000001fbc757819 */ /* 0x000fc800000006ff */
[----:B------:R-:W0:Y:S02]  /*36d0*/  SYNCS.PHASECHK.TRANS64.TRYWAIT P6, [R110+URZ+0x28890], R117 ;  /* 0x028890756e0075a7 */ /* 0x000e2400080c017f */
[----:B0-----:R-:W-:Y:S05]  /*36e0*/  @!P6 BRA `(.L_x_8824) ;  /* 0x000001dc0050e947 */ /* 0x001fea0003800000 */
.L_x_9180:
[----:B------:R-:W-:Y:S05]  /*36f0*/  BSYNC B1 ;  /* 0x0000000000017941 */ /* 0x000fea0003800000 */
.L_x_8823:
        /* <DEDUP_REMOVED lines=31> */
[----:B------:R-:W-:Y:S02]  /*38f0*/  HADD2.F32 R87, -RZ, R136.H1_H1 ;  /* 0x30000088ff577230 */ /* 0x000fe40000004100 */
[C---:B------:R-:W-:Y:S01]  /*3900*/  FMUL.FTZ R80, R51.reuse, R80 ;  /* 0x0000005033507220 */ /* 0x040fe20000410000 */
[-C--:B------:R-:W-:Y:S01]  /*3910*/  FFMA.FTZ R146, R51, R84.reuse, -R146 ;  /* 0x0000005433927223 */ /* 0x080fe20000010892 */
[----:B------:R-:W-:Y:S02]  /*3920*/  HADD2.F32 R51, -RZ, R48.H0_H0 ;  /* 0x20000030ff337230 */ /* 0x000fe40000004100 */
[----:B------:R-:W-:Y:S01]  /*3930*/  FFMA.FTZ R49, R49, R84, R80 ;  /* 0x0000005431317223 */ /* 0x000fe20000010050 */
[----:B------:R-:W-:Y:S02]  /*3940*/  HADD2.F32 R80, -RZ, R144.H0_H0 ;  /* 0x20000090ff507230 */ /* 0x000fe40000004100 */
[----:B------:R-:W-:-:S02]  /*3950*/  HADD2.F32 R48, -RZ, R48.H1_H1 ;  /* 0x30000030ff307230 */ /* 0x000fc40000004100 */
[----:B------:R-:W-:Y:S02]  /*3960*/  HADD2.F32 R84, -RZ, R139.H0_H0 ;  /* 0x2000008bff547230 */ /* 0x000fe40000004100 */
[-C--:B------:R-:W-:Y:S01]  /*3970*/  FMUL.FTZ R85, R51, R80.reuse ;  /* 0x0000005033557220 */ /* 0x080fe20000410000 */
[----:B------:R-:W-:-:S03]  /*3980*/  FMUL.FTZ R148, R48, R80 ;  /* 0x0000005030947220 */ /* 0x000fc60000410000 */
[-C--:B------:R-:W-:Y:S01]  /*3990*/  FFMA.FTZ R85, R48, R84.reuse, R85 ;  /* 0x0000005430557223 */ /* 0x080fe20000010055 */
[--C-:B------:R-:W-:Y:S02]  /*39a0*/  HADD2.F32 R48, -RZ, R50.reuse.H0_H0 ;  /* 0x20000032ff307230 */ /* 0x100fe40000004100 */
[----:B------:R-:W-:Y:S01]  /*39b0*/  FFMA.FTZ R148, R51, R84, -R148 ;  /* 0x0000005433947223 */ /* 0x000fe20000010894 */
[----:B------:R-:W-:Y:S02]  /*39c0*/  HADD2.F32 R50, -RZ, R50.H1_H1 ;  /* 0x30000032ff327230 */ /* 0x000fe40000004100 */
[----:B------:R-:W-:-:S05]  /*39d0*/  HADD2.F32 R51, -RZ, R144.H1_H1 ;  /* 0x30000090ff337230 */ /* 0x000fca0000004100 */
[-C--:B------:R-:W-:Y:S01]  /*39e0*/  FMUL.FTZ R147, R50, R51.reuse ;  /* 0x0000003332937220 */ /* 0x080fe20000410000 */
[----:B------:R-:W-:-:S03]  /*39f0*/  FMUL.FTZ R51, R48, R51 ;  /* 0x0000003330337220 */ /* 0x000fc60000410000 */
[-C--:B------:R-:W-:Y:S01]  /*3a00*/  FFMA.FTZ R147, R48, R87.reuse, -R147 ;  /* 0x0000005730937223 */ /* 0x080fe20000010893 */
[----:B------:R-:W-:Y:S01]  /*3a10*/  FFMA.FTZ R50, R50, R87, R51 ;  /* 0x0000005732327223 */ /* 0x000fe20000010033 */
[----:B------:R-:W-:Y:S01]  /*3a20*/  F2FP.F16.F32.PACK_AB R51, R49, R146 ;  /* 0x000000923133723e */ /* 0x000fe200000000ff */
[----:B------:R-:W-:Y:S01]  /*3a30*/  IMAD.MOV.U32 R49, RZ, RZ, R86 ;  /* 0x000000ffff317224 */ /* 0x000fe200078e0056 */
[----:B------:R-:W-:Y:S02]  /*3a40*/  F2FP.F16.F32.PACK_AB R48, R85, R148 ;  /* 0x000000945530723e */ /* 0x000fe400000000ff */
[----:B------:R-:W-:-:S07]  /*3a50*/  F2FP.F16.F32.PACK_AB R50, R50, R147 ;  /* 0x000000933232723e */ /* 0x000fce00000000ff */
.L_x_8830:
[----:B------:R-:W-:Y:S05]  /*3a60*/  BSYNC B3 ;  /* 0x0000000000037941 */ /* 0x000fea0003800000 */
.L_x_8829:
[----:B------:R-:W-:Y:S02]  /*3a70*/  ULDC.64 UR4, c[0x0][0x2e8] ;  /* 0x0000ba0000047ab9 */ /* 0x000fe40000000a00 */
[----:B------:R-:W-:-:S04]  /*3a80*/  LEA R80, P3, R81, UR4, 0x1 ;  /* 0x0000000451507c11 */ /* 0x000fc8000f8608ff */
[----:B------:R-:W-:-:S05]  /*3a90*/  LEA.HI.X R81, R81, UR5, R140, 0x1, P3 ;  /* 0x0000000551517c11 */ /* 0x000fca00098f0c8c */
[----:B--2---:R1:W-:Y:S04]  /*3aa0*/  STG.E.128 desc[UR42][R80.64], R48 ;  /* 0x0000003050007986 */ /* 0x0043e8000c101d2a */
.L_x_8828:
[----:B------:R-:W-:Y:S05]  /*3ab0*/  BSYNC B2 ;  /* 0x0000000000027941 */ /* 0x000fea0003800000 */
.L_x_8827:
[----:B------:R-:W-:Y:S05]  /*3ac0*/  @P1 BRA `(.L_x_8826) ;  /* 0x0000000000d81947 */ /* 0x000fea0003800000 */
[----:B-1----:R1:W2:Y:S01]  /*3ad0*/  LDS.128 R48, [R112+0x1c400] ;  /* 0x01c4000070307984 */ /* 0x0022a20000000c00 */
[----:B------:R-:W-:Y:S01]  /*3ae0*/  IADD3 R137, P3, R137, R42, RZ ;  /* 0x0000002a89897210 */ /* 0x000fe20007f7e0ff */
[----:B------:R-:W-:Y:S04]  /*3af0*/  BSSY B2, `(.L_x_8831) ;  /* 0x000002f000027945 */ /* 0x000fe80003800000 */
[----:B------:R-:W-:Y:S01]  /*3b00*/  IMAD.X R138, R138, 0x1, R107, P3 ;  /* 0x000000018a8a7824 */ /* 0x000fe200018e066b */
[----:B------:R-:W-:-:S13]  /*3b10*/  ISETP.GE.AND P3, PT, R185, R121, PT ;  /* 0x00000079b900720c */ /* 0x000fda0003f66270 */
[----:B-1----:R-:W-:Y:S05]  /*3b20*/  @P3 BRA `(.L_x_8832) ;  /* 0x0000000000ac3947 */ /* 0x002fea0003800000 */
[----:B------:R-:W-:Y:S01]  /*3b30*/  SHF.R.U64 R86, R78, 0x10, R79 ;  /* 0x000000104e567819 */ /* 0x000fe2000000124f */
[----:B--2---:R-:W-:Y:S01]  /*3b40*/  IMAD.MOV.U32 R84, RZ, RZ, R51 ;  /* 0x000000ffff547224 */ /* 0x004fe200078e0033 */
[----:B------:R-:W-:Y:S01]  /*3b50*/  SHF.R.U32.HI R78, RZ, 0x10, R79 ;  /* 0x00000010ff4e7819 */ /* 0x000fe2000001164f */
[----:B------:R-:W-:Y:S01]  /*3b60*/  IMAD.MOV.U32 R79, RZ, RZ, R49 ;  /* 0x000000ffff4f7224 */ /* 0x000fe200078e0031 */
[--C-:B------:R-:W-:Y:S01]  /*3b70*/  SHF.R.U64 R80, R76, 0x10, R77.reuse ;  /* 0x000000104c507819 */ /* 0x100fe2000000124d */
[----:B------:R-:W-:Y:S01]  /*3b80*/  HADD2.F32 R86, -RZ, R86.H0_H0 ;  /* 0x20000056ff567230 */ /* 0x000fe20000004100 */
[----:B------:R-:W-:Y:S01]  /*3b90*/  SHF.R.U32.HI R76, RZ, 0x10, R77 ;  /* 0x00000010ff4c7819 */ /* 0x000fe2000001164d */
[----:B------:R-:W-:Y:S02]  /*3ba0*/  HADD2.F32 R49, -RZ, R78.H0_H0 ;  /* 0x2000004eff317230 */ /* 0x000fe40000004100 */
[--C-:B------:R-:W-:Y:S02]  /*3bb0*/  HADD2.F32 R51, -RZ, R79.reuse.H1_H1 ;  /* 0x3000004fff337230 */ /* 0x100fe40000004100 */
        /* <DEDUP_REMOVED lines=11> */
[-C--:B------:R-:W-:Y:S01]  /*3c70*/  FFMA.FTZ R51, R84, R77.reuse, -R81 ;  /* 0x0000004d54337223 */ /* 0x080fe20000010851 */
[----:B------:R-:W-:Y:S02]  /*3c80*/  HADD2.F32 R79, -RZ, R132.H0_H0 ;  /* 0x20000084ff4f7230 */ /* 0x000fe40000004100 */
[----:B------:R-:W-:Y:S01]  /*3c90*/  FFMA.FTZ R78, R78, R77, R85 ;  /* 0x0000004d4e4e7223 */ /* 0x000fe20000010055 */
[--C-:B------:R-:W-:Y:S01]  /*3ca0*/  HADD2.F32 R80, -RZ, R48.reuse.H1_H1 ;  /* 0x30000030ff507230 */ /* 0x100fe20000004100 */
[----:B------:R-:W-:Y:S01]  /*3cb0*/  F2FP.F16.F32.PACK_AB R49, R76, R49 ;  /* 0x000000314c31723e */ /* 0x000fe200000000ff */
[----:B------:R-:W-:Y:S02]  /*3cc0*/  HADD2.F32 R84, -RZ, R48.H0_H0 ;  /* 0x20000030ff547230 */ /* 0x000fe40000004100 */
[----:B------:R-:W-:-:S02]  /*3cd0*/  HADD2.F32 R81, -RZ, R143.H1_H1 ;  /* 0x3000008fff517230 */ /* 0x000fc40000004100 */
[-C--:B------:R-:W-:Y:S01]  /*3ce0*/  FMUL.FTZ R85, R80, R79.reuse ;  /* 0x0000004f50557220 */ /* 0x080fe20000410000 */
[--C-:B------:R-:W-:Y:S02]  /*3cf0*/  HADD2.F32 R48, -RZ, R50.reuse.H1_H1 ;  /* 0x30000032ff307230 */ /* 0x100fe40000004100 */
[----:B------:R-:W-:Y:S01]  /*3d00*/  FMUL.FTZ R79, R84, R79 ;  /* 0x0000004f544f7220 */ /* 0x000fe20000410000 */
[----:B------:R-:W-:Y:S01]  /*3d10*/  HADD2.F32 R50, -RZ, R50.H0_H0 ;  /* 0x20000032ff327230 */ /* 0x000fe20000004100 */
[----:B------:R-:W-:Y:S01]  /*3d20*/  F2FP.F16.F32.PACK_AB R51, R78, R51 ;  /* 0x000000334e33723e */ /* 0x000fe200000000ff */
[--C-:B------:R-:W-:Y:S02]  /*3d30*/  HADD2.F32 R77, -RZ, R131.reuse.H0_H0 ;  /* 0x20000083ff4d7230 */ /* 0x100fe40000004100 */
        /* <DEDUP_REMOVED lines=8> */
[----:B------:R-:W-:Y:S02]  /*3dc0*/  F2FP.F16.F32.PACK_AB R50, R48, R87 ;  /* 0x000000573032723e */ /* 0x000fe400000000ff */
[----:B------:R-:W-:-:S07]  /*3dd0*/  MOV R48, R80 ;  /* 0x0000005000307202 */ /* 0x000fce0000000f00 */
.L_x_8832:
[----:B------:R-:W-:Y:S05]  /*3de0*/  BSYNC B2 ;  /* 0x0000000000027941 */ /* 0x000fea0003800000 */
.L_x_8831:
[----:B------:R-:W-:Y:S02]  /*3df0*/  ULDC.64 UR4, c[0x0][0x2e8] ;  /* 0x0000ba0000047ab9 */ /* 0x000fe40000000a00 */
[----:B------:R-:W-:-:S04]  /*3e00*/  LEA R76, P3, R137, UR4, 0x1 ;  /* 0x00000004894c7c11 */ /* 0x000fc8000f8608ff */
[----:B------:R-:W-:-:S05]  /*3e10*/  LEA.HI.X R77, R137, UR5, R138, 0x1, P3 ;  /* 0x00000005894d7c11 */ /* 0x000fca00098f0c8a */
[----:B--2---:R2:W-:Y:S04]  /*3e20*/  STG.E.128 desc[UR42][R76.64], R48 ;  /* 0x000000304c007986 */ /* 0x0045e8000c101d2a */
.L_x_8826:
[----:B------:R-:W-:Y:S05]  /*3e30*/  BSYNC B1 ;  /* 0x0000000000017941 */ /* 0x000fea0003800000 */
.L_x_8825:
        /* <DEDUP_REMOVED lines=12> */
[----:B------:R-:W-:Y:S02]  /*3f00*/  SHF.R.U64 R72, R72, 0x10, R73 ;  /* 0x0000001048487819 */ /* 0x000fe40000001249 */
[--C-:B------:R-:W-:Y:S01]  /*3f10*/  SHF.R.U64 R80, R74, 0x10, R75.reuse ;  /* 0x000000104a507819 */ /* 0x100fe2000000124b */
[--C-:B--2---:R-:W-:Y:S01]  /*3f20*/  HADD2.F32 R74, -RZ, R51.reuse.H1_H1 ;  /* 0x30000033ff4a7230 */ /* 0x104fe20000004100 */
[----:B------:R-:W-:Y:S01]  /*3f30*/  SHF.R.U32.HI R81, RZ, 0x10, R75 ;  /* 0x00000010ff517819 */ /* 0x000fe2000001164b */
[----:B------:R-:W-:Y:S01]  /*3f40*/  HADD2.F32 R51, -RZ, R51.H0_H0 ;  /* 0x20000033ff337230 */ /* 0x000fe20000004100 */
[----:B------:R-:W-:Y:S01]  /*3f50*/  SHF.R.U32.HI R84, RZ, 0x10, R73 ;  /* 0x00000010ff547819 */ /* 0x000fe20000011649 */
[----:B------:R-:W-:Y:S02]  /*3f60*/  HADD2.F32 R73, -RZ, R72.H0_H0 ;  /* 0x20000048ff497230 */ /* 0x000fe40000004100 */
[----:B------:R-:W-:Y:S02]  /*3f70*/  HADD2.F32 R72, -RZ, R49.H1_H1 ;  /* 0x30000031ff487230 */ /* 0x000fe40000004100 */
[----:B------:R-:W-:-:S02]  /*3f80*/  HADD2.F32 R80, -RZ, R80.H0_H0 ;  /* 0x20000050ff507230 */ /* 0x000fc40000004100 */
[----:B------:R-:W-:Y:S02]  /*3f90*/  HADD2.F32 R49, -RZ, R49.H0_H0 ;  /* 0x20000031ff317230 */ /* 0x000fe40000004100 */
[----:B------:R-:W-:Y:S02]  /*3fa0*/  HADD2.F32 R81, -RZ, R81.H0_H0 ;  /* 0x20000051ff517230 */ /* 0x000fe40000004100 */
[----:B------:R-:W-:Y:S02]  /*3fb0*/  HADD2.F32 R75, -RZ, R84.H0_H0 ;  /* 0x20000054ff4b7230 */ /* 0x000fe40000004100 */
[-C--:B------:R-:W-:Y:S01]  /*3fc0*/  FMUL.FTZ R84, R72, R80.reuse ;  /* 0x0000005048547220 */ /* 0x080fe20000410000 */
[----:B------:R-:W-:Y:S01]  /*3fd0*/  FMUL.FTZ R85, R49, R80 ;  /* 0x0000005031557220 */ /* 0x000fe20000410000 */
[-C--:B------:R-:W-:Y:S01]  /*3fe0*/  FMUL.FTZ R80, R74, R81.reuse ;  /* 0x000000514a507220 */ /* 0x080fe20000410000 */
        /* <DEDUP_REMOVED lines=25> */
.L_x_8838:
[----:B------:R-:W-:Y:S05]  /*4180*/  BSYNC B3 ;  /* 0x0000000000037941 */ /* 0x000fea0003800000 */
.L_x_8837:
[----:B------:R-:W-:Y:S02]  /*4190*/  ULDC.64 UR4, c[0x0][0x2e8] ;  /* 0x0000ba0000047ab9 */ /* 0x000fe40000000a00 */
[----:B------:R-:W-:-:S04]  /*41a0*/  LEA R72, P3, R78, UR4, 0x1 ;  /* 0x000000044e487c11 */ /* 0x000fc8000f8608ff */
[----:B------:R-:W-:-:S05]  /*41b0*/  LEA.HI.X R73, R78, UR5, R79, 0x1, P3 ;  /* 0x000000054e497c11 */ /* 0x000fca00098f0c4f */
[----:B--2---:R2:W-:Y:S04]  /*41c0*/  STG.E.128 desc[UR42][R72.64], R48 ;  /* 0x0000003048007986 */ /* 0x0045e8000c101d2a */
.L_x_8836:
[----:B------:R-:W-:Y:S05]  /*41d0*/  BSYNC B2 ;  /* 0x0000000000027941 */ /* 0x000fea0003800000 */
.L_x_8835:
        /* <DEDUP_REMOVED lines=48> */
.L_x_8840:
[----:B------:R-:W-:Y:S05]  /*44e0*/  BSYNC B2 ;  /* 0x0000000000027941 */ /* 0x000fea0003800000 */
.L_x_8839:
[----:B------:R-:W-:Y:S02]  /*44f0*/  ULDC.64 UR4, c[0x0][0x2e8] ;  /* 0x0000ba0000047ab9 */ /* 0x000fe40000000a00 */
[----:B------:R-:W-:-:S04]  /*4500*/  LEA R68, P3, R77, UR4, 0x1 ;  /* 0x000000044d447c11 */ /* 0x000fc8000f8608ff */
[----:B------:R-:W-:-:S05]  /*4510*/  LEA.HI.X R69, R77, UR5, R76, 0x1, P3 ;  /* 0x000000054d457c11 */ /* 0x000fca00098f0c4c */
[----:B--2---:R3:W-:Y:S04]  /*4520*/  STG.E.128 desc[UR42][R68.64], R48 ;  /* 0x0000003044007986 */ /* 0x0047e8000c101d2a */
.L_x_8834:
[----:B------:R-:W-:Y:S05]  /*4530*/  BSYNC B1 ;  /* 0x0000000000017941 */ /* 0x000fea0003800000 */
.L_x_8833:
        /* <DEDUP_REMOVED lines=35> */
[----:B------:R-:W-:Y:S02]  /*4770*/  HADD2.F32 R65, -RZ, R142.H1_H1 ;  /* 0x3000008eff417230 */ /* 0x000fe40000004100 */
[----:B------:R-:W-:Y:S01]  /*4780*/  FFMA.FTZ R78, R51, R72, -R78 ;  /* 0x00000048334e7223 */ /* 0x000fe2000001084e */
[----:B------:R-:W-:Y:S02]  /*4790*/  HADD2.F32 R143, -RZ, R143.H0_H0 ;  /* 0x2000008fff8f7230 */ /* 0x000fe40000004100 */
[--C-:B------:R-:W-:Y:S02]  /*47a0*/  HADD2.F32 R50, -RZ, R64.reuse.H1_H1 ;  /* 0x30000040ff327230 */ /* 0x100fe40000004100 */
[----:B------:R-:W-:Y:S01]  /*47b0*/  FMUL.FTZ R67, R49, R65 ;  /* 0x0000004131437220 */ /* 0x000fe20000410000 */
[----:B------:R-:W-:-:S02]  /*47c0*/  HADD2.F32 R64, -RZ, R64.H0_H0 ;  /* 0x20000040ff407230 */ /* 0x000fc40000004100 */
[----:B------:R-:W-:Y:S01]  /*47d0*/  FMUL.FTZ R66, R48, R65 ;  /* 0x0000004130427220 */ /* 0x000fe20000410000 */
[----:B------:R-:W-:Y:S02]  /*47e0*/  HADD2.F32 R139, -RZ, R139.H1_H1 ;  /* 0x3000008bff8b7230 */ /* 0x000fe40000004100 */
        /* <DEDUP_REMOVED lines=11> */
.L_x_8846:
[----:B------:R-:W-:Y:S05]  /*48a0*/  BSYNC B3 ;  /* 0x0000000000037941 */ /* 0x000fea0003800000 */
.L_x_8845:
[----:B------:R-:W-:Y:S02]  /*48b0*/  ULDC.64 UR4, c[0x0][0x2e8] ;  /* 0x0000ba0000047ab9 */ /* 0x000fe40000000a00 */
[----:B------:R-:W-:-:S04]  /*48c0*/  LEA R64, P3, R70, UR4, 0x1 ;  /* 0x0000000446407c11 */ /* 0x000fc8000f8608ff */
[----:B------:R-:W-:-:S05]  /*48d0*/  LEA.HI.X R65, R70, UR5, R71, 0x1, P3 ;  /* 0x0000000546417c11 */ /* 0x000fca00098f0c47 */
[----:B--2---:R3:W-:Y:S04]  /*48e0*/  STG.E.128 desc[UR42][R64.64], R48 ;  /* 0x0000003040007986 */ /* 0x0047e8000c101d2a */
.L_x_8844:
[----:B------:R-:W-:Y:S05]  /*48f0*/  BSYNC B2 ;  /* 0x0000000000027941 */ /* 0x000fea0003800000 */
.L_x_8843:
        /* <DEDUP_REMOVED lines=48> */
.L_x_8848:
[----:B------:R-:W-:Y:S05]  /*4c00*/  BSYNC B2 ;  /* 0x0000000000027941 */ /* 0x000fea0003800000 */
.L_x_8847:
[----:B------:R-:W-:Y:S02]  /*4c10*/  ULDC.64 UR4, c[0x0][0x2e8] ;  /* 0x0000ba0000047ab9 */ /* 0x000fe40000000a00 */
[----:B------:R-:W-:-:S04]  /*4c20*/  LEA R60, P3, R69, UR4, 0x1 ;  /* 0x00000004453c7c11 */ /* 0x000fc8000f8608ff */
[----:B------:R-:W-:-:S05]  /*4c30*/  LEA.HI.X R61, R69, UR5, R68, 0x1, P3 ;  /* 0x00000005453d7c11 */ /* 0x000fca00098f0c44 */
[----:B--2---:R4:W-:Y:S04]  /*4c40*/  STG.E.128 desc[UR42][R60.64], R48 ;  /* 0x000000303c007986 */ /* 0x0049e8000c101d2a */
.L_x_8842:
[----:B------:R-:W-:Y:S05]  /*4c50*/  BSYNC B1 ;  /* 0x0000000000017941 */ /* 0x000fea0003800000 */
.L_x_8841:
[----:B------:R-:W-:Y:S05]  /*4c60*/  @P5 BRA `(.L_x_8849) ;  /* 0x0000003400d45947 */ /* 0x000fea0003800000 */
[----:B------:R-:W-:Y:S01]  /*4c70*/  IADD3 R119, P3, P4, R32, R118, R16 ;  /* 0x0000007620777210 */ /* 0x000fe20007c7e010 */
[----:B------:R-:W-:Y:S03]  /*4c80*/  BSSY B1, `(.L_x_8850) ;  /* 0x0000038000017945 */ /* 0x000fe60003800000 */
[----:B------:R-:W-:Y:S01]  /*4c90*/  IADD3.X R120, R35, R120, R17, P3, P4 ;  /* 0x0000007823787210 */ /* 0x000fe20001fe8411 */
[----:B------:R-:W-:Y:S08]  /*4ca0*/  @P2 BRA `(.L_x_8851) ;  /* 0x0000000000d42947 */ /* 0x000ff00003800000 */
[----:B-1234-:R1:W2:Y:S01]  /*4cb0*/  LDS.128 R48, [R112+0x1b400] ;  /* 0x01b4000070307984 */ /* 0x01e2a20000000c00 */
[----:B------:R-:W-:Y:S01]  /*4cc0*/  ISETP.GE.AND P4, PT, R18, R121, PT ;  /* 0x000000791200720c */ /* 0x000fe20003f86270 */
[----:B------:R-:W-:Y:S01]  /*4cd0*/  BSSY B2, `(.L_x_8852) ;  /* 0x000002d000027945 */ /* 0x000fe20003800000 */
[----:B------:R-:W-:-:S11]  /*4ce0*/  IADD3 R65, P3, R119, R100, RZ ;  /* 0x0000006477417210 */ /* 0x000fd60007f7e0ff */
        /* <DEDUP_REMOVED lines=10> */
[----:B------:R-:W-:-:S02]  /*4d90*/  HADD2.F32 R50, -RZ, R49.H1_H1 ;  /* 0x30000031ff327230 */ /* 0x000fc40000004100 */
[----:B------:R-:W-:Y:S02]  /*4da0*/  HADD2.F32 R62, -RZ, R62.H0_H0 ;  /* 0x2000003eff3e7230 */ /* 0x000fe40000004100 */
[----:B------:R-:W-:Y:S02]  /*4db0*/  HADD2.F32 R57, -RZ, R51.H1_H1 ;  /* 0x30000033ff397230 */ /* 0x000fe40000004100 */
[-C--:B------:R-:W-:Y:S01]  /*4dc0*/  FMUL.FTZ R64, R50, R59.reuse ;  /* 0x0000003b32407220 */ /* 0x080fe20000410000 */
[----:B------:R-:W-:Y:S02]  /*4dd0*/  HADD2.F32 R49, -RZ, R49.H0_H0 ;  /* 0x20000031ff317230 */ /* 0x000fe40000004100 */
[----:B------:R-:W-:Y:S02]  /*4de0*/  HADD2.F32 R51, -RZ, R51.H0_H0 ;  /* 0x20000033ff337230 */ /* 0x000fe40000004100 */
[----:B------:R-:W-:Y:S01]  /*4df0*/  FMUL.FTZ R66, R57, R62 ;  /* 0x0000003e39427220 */ /* 0x000fe20000410000 */
[C---:B------:R-:W-:Y:S01]  /*4e00*/  FMUL.FTZ R59, R49.reuse, R59 ;  /* 0x0000003b313b7220 */ /* 0x040fe20000410000 */
[----:B------:R-:W-:Y:S01]  /*4e10*/  FFMA.FTZ R64, R49, R58, -R64 ;  /* 0x0000003a31407223 */ /* 0x000fe20000010840 */
[C---:B------:R-:W-:Y:S01]  /*4e20*/  FMUL.FTZ R62, R51.reuse, R62 ;  /* 0x0000003e333e7220 */ /* 0x040fe20000410000 */
[----:B------:R-:W-:Y:S01]  /*4e30*/  FFMA.FTZ R66, R51, R60, -R66 ;  /* 0x0000003c33427223 */ /* 0x000fe20000010842 */
[----:B------:R-:W-:-:S02]  /*4e40*/  HADD2.F32 R49, -RZ, R48.H1_H1 ;  /* 0x30000030ff317230 */ /* 0x000fc40000004100 */
[----:B------:R-:W-:Y:S01]  /*4e50*/  FFMA.FTZ R61, R50, R58, R59 ;  /* 0x0000003a323d7223 */ /* 0x000fe2000001003b */
[----:B------:R-:W-:Y:S01]  /*4e60*/  FFMA.FTZ R63, R57, R60, R62 ;  /* 0x0000003c393f7223 */ /* 0x000fe2000001003e */
[----:B------:R-:W-:Y:S02]  /*4e70*/  HADD2.F32 R51, -RZ, R133.H1_H1 ;  /* 0x30000085ff337230 */ /* 0x000fe40000004100 */
[----:B------:R-:W-:Y:S02]  /*4e80*/  HADD2.F32 R48, -RZ, R48.H0_H0 ;  /* 0x20000030ff307230 */ /* 0x000fe40000004100 */
[----:B------:R-:W-:Y:S02]  /*4e90*/  HADD2.F32 R57, -RZ, R134.H0_H0 ;  /* 0x20000086ff397230 */ /* 0x000fe40000004100 */
[-C--:B------:R-:W-:Y:S01]  /*4ea0*/  FMUL.FTZ R59, R49, R51.reuse ;  /* 0x00000033313b7220 */ /* 0x080fe20000410000 */
[--C-:B------:R-:W-:Y:S02]  /*4eb0*/  HADD2.F32 R50, -RZ, R56.reuse.H1_H1 ;  /* 0x30000038ff327230 */ /* 0x100fe40000004100 */
[----:B------:R-:W-:Y:S01]  /*4ec0*/  FMUL.FTZ R58, R48, R51 ;  /* 0x00000033303a7220 */ /* 0x000fe20000410000 */
[----:B------:R-:W-:-:S02]  /*4ed0*/  HADD2.F32 R56, -RZ, R56.H0_H0 ;  /* 0x20000038ff387230 */ /* 0x000fc40000004100 */
[-C--:B------:R-:W-:Y:S01]  /*4ee0*/  FFMA.FTZ R59, R48, R132.reuse, -R59 ;  /* 0x00000084303b7223 */ /* 0x080fe2000001083b */
[----:B------:R-:W-:Y:S02]  /*4ef0*/  HADD2.F32 R133, -RZ, R133.H0_H0 ;  /* 0x20000085ff857230 */ /* 0x000fe40000004100 */
[-C--:B------:R-:W-:Y:S01]  /*4f00*/  FMUL.FTZ R51, R50, R57.reuse ;  /* 0x0000003932337220 */ /* 0x080fe20000410000 */
[----:B------:R-:W-:Y:S01]  /*4f10*/  FFMA.FTZ R58, R49, R132, R58 ;  /* 0x00000084313a7223 */ /* 0x000fe2000001003a */
[C---:B------:R-:W-:Y:S01]  /*4f20*/  FMUL.FTZ R57, R56.reuse, R57 ;  /* 0x0000003938397220 */ /* 0x040fe20000410000 */
[----:B------:R-:W-:Y:S01]  /*4f30*/  F2FP.F16.F32.PACK_AB R63, R63, R66 ;  /* 0x000000423f3f723e */ /* 0x000fe200000000ff */
[-C--:B------:R-:W-:Y:S01]  /*4f40*/  FFMA.FTZ R51, R56, R133.reuse, -R51 ;  /* 0x0000008538337223 */ /* 0x080fe20000010833 */
[----:B------:R-:W-:Y:S01]  /*4f50*/  F2FP.F16.F32.PACK_AB R49, R61, R64 ;  /* 0x000000403d31723e */ /* 0x000fe200000000ff */
[----:B------:R-:W-:Y:S01]  /*4f60*/  FFMA.FTZ R50, R50, R133, R57 ;  /* 0x0000008532327223 */ /* 0x000fe20000010039 */
[----:B------:R-:W-:-:S04]  /*4f70*/  F2FP.F16.F32.PACK_AB R48, R58, R59 ;  /* 0x0000003b3a30723e */ /* 0x000fc800000000ff */
[----:B------:R-:W-:Y:S01]  /*4f80*/  F2FP.F16.F32.PACK_AB R50, R50, R51 ;  /* 0x000000333232723e */ /* 0x000fe200000000ff */
[----:B------:R-:W-:-:S07]  /*4f90*/  IMAD.MOV.U32 R51, RZ, RZ, R63 ;  /* 0x000000ffff337224 */ /* 0x000fce00078e003f */
.L_x_8853:
[----:B------:R-:W-:Y:S05]  /*4fa0*/  BSYNC B2 ;  /* 0x0000000000027941 */ /* 0x000fea0003800000 */
.L_x_8852:
[----:B------:R-:W-:Y:S01]  /*4fb0*/  ULDC.64 UR4, c[0x0][0x2e8] ;  /* 0x0000ba0000047ab9 */ /* 0x000fe20000000a00 */
[----:B------:R-:W-:Y:S01]  /*4fc0*/  IMAD.X R58, R120, 0x1, R41, P3 ;  /* 0x00000001783a7824 */ /* 0x000fe200018e0629 */
[----:B------:R-:W-:-:S04]  /*4fd0*/  LEA R56, P3, R65, UR4, 0x1 ;  /* 0x0000000441387c11 */ /* 0x000fc8000f8608ff */
[----:B------:R-:W-:-:S05]  /*4fe0*/  LEA.HI.X R57, R65, UR5, R58, 0x1, P3 ;  /* 0x0000000541397c11 */ /* 0x000fca00098f0c3a */
[----:B--2---:R1:W-:Y:S04]  /*4ff0*/  STG.E.128 desc[UR42][R56.64], R48 ;  /* 0x0000003038007986 */ /* 0x0043e8000c101d2a */
.L_x_8851:
[----:B------:R-:W-:Y:S05]  /*5000*/  BSYNC B1 ;  /* 0x0000000000017941 */ /* 0x000fea0003800000 */
.L_x_8850:
        /* <DEDUP_REMOVED lines=47> */
.L_x_8855:
[----:B------:R-:W-:Y:S05]  /*5300*/  BSYNC B1 ;  /* 0x0000000000017941 */ /* 0x000fea0003800000 */
.L_x_8854:
[----:B------:R-:W-:Y:S01]  /*5310*/  ULDC.64 UR4, c[0x0][0x2e8] ;  /* 0x0000ba0000047ab9 */ /* 0x000fe20000000a00 */
[----:B------:R-:W-:Y:S01]  /*5320*/  IMAD.X R120, R120, 0x1, R107, P3 ;  /* 0x0000000178787824 */ /* 0x000fe200018e066b */
[----:B------:R-:W-:-:S04]  /*5330*/  LEA R52, P3, R119, UR4, 0x1 ;  /* 0x0000000477347c11 */ /* 0x000fc8000f8608ff */
[----:B------:R-:W-:-:S05]  /*5340*/  LEA.HI.X R53, R119, UR5, R120, 0x1, P3 ;  /* 0x0000000577357c11 */ /* 0x000fca00098f0c78 */
[----:B--2---:R1:W-:Y:S01]  /*5350*/  STG.E.128 desc[UR42][R52.64], R48 ;  /* 0x0000003034007986 */ /* 0x0043e2000c101d2a */
[----:B------:R-:W-:Y:S05]  /*5360*/  BRA `(.L_x_8849) ;  /* 0x0000003000147947 */ /* 0x000fea0003800000 */
.L_x_8813:
        /* <DEDUP_REMOVED lines=64> */
[----:B------:R-:W-:Y:S01]  /*5770*/  MOV R77, R117 ;  /* 0x00000075004d7202 */ /* 0x000fe20000000f00 */
[----:B------:R-:W-:Y:S01]  /*5780*/  IMAD.MOV.U32 R76, RZ, RZ, R82 ;  /* 0x000000ffff4c7224 */ /* 0x000fe200078e0052 */
[----:B------:R-:W-:Y:S01]  /*5790*/  ULDC.64 UR4, c[0x0][0x3e8] ;  /* 0x0000fa0000047ab9 */ /* 0x000fe20000000a00 */
[----:B------:R-:W-:Y:S01]  /*57a0*/  IMAD.MOV.U32 R81, RZ, RZ, R110 ;  /* 0x000000ffff517224 */ /* 0x000fe200078e006e */
[----:B------:R-:W-:-:S03]  /*57b0*/  ULDC.64 UR6, c[0x0][0x400] ;  /* 0x0001000000067ab9 */ /* 0x000fc60000000a00 */
        /* <DEDUP_REMOVED lines=15> */
.L_x_8857:
[----:B------:R-:W-:Y:S05]  /*58b0*/  BSYNC B1 ;  /* 0x0000000000017941 */ /* 0x000fea0003800000 */
.L_x_8856:
        /* <DEDUP_REMOVED lines=57> */
[----:B------:R-:W-:Y:S01]  /*5c50*/  PRMT R137, R82, 0x5410, R83 ;  /* 0x0000541052897816 */ /* 0x000fe20000000053 */
[----:B------:R-:W-:Y:S06]  /*5c60*/  @!P0 BRA `(.L_x_8858) ;  /* 0x0000000000048947 */ /* 0x000fec0003800000 */
[----:B------:R-:W-:Y:S01]  /*5c70*/  BPT.TRAP 0x1 ;  /* 0x000000040000795c */ /* 0x000fe20000300000 */
.L_x_8858:
        /* <DEDUP_REMOVED lines=9> */
.L_x_9181:
[----:B------:R-:W-:Y:S05]  /*5d10*/  BSYNC B1 ;  /* 0x0000000000017941 */ /* 0x000fea0003800000 */
.L_x_8859:
        /* <DEDUP_REMOVED lines=19> */
[----:B------:R-:W-:Y:S02]  /*5e50*/  IADD3 R80, R80, R81, R202 ;  /* 0x0000005150507210 */ /* 0x000fe40007ffe0ca */
[----:B------:R-:W-:-:S03]  /*5e60*/  LEA R81, R23, R21, 0xe ;  /* 0x0000001517517211 */ /* 0x000fc600078e70ff */
        /* <DEDUP_REMOVED lines=24> */
[----:B------:R-:W-:Y:S02]  /*5ff0*/  HADD2.F32 R81, -RZ, R141.H1_H1 ;  /* 0x3000008dff517230 */ /* 0x000fe40000004100 */
[----:B------:R-:W-:-:S02]  /*6000*/  HADD2.F32 R142, -RZ, R142.H0_H0 ;  /* 0x2000008eff8e7230 */ /* 0x000fc40000004100 */
[----:B------:R-:W-:Y:S02]  /*6010*/  IMAD.MOV.U32 R141, RZ, RZ, R87 ;  /* 0x000000ffff8d7224 */ /* 0x000fe400078e0057 */
[-C--:B------:R-:W-:Y:S01]  /*6020*/  FMUL.FTZ R146, R81, R144.reuse ;  /* 0x0000009051927220 */ /* 0x080fe20000410000 */
[----:B------:R-:W-:Y:S01]  /*6030*/  FMUL.FTZ R144, R85, R144 ;  /* 0x0000009055907220 */ /* 0x000fe20000410000 */
[----:B------:R-:W-:Y:S02]  /*6040*/  IMAD.MOV.U32 R143, RZ, RZ, R83 ;  /* 0x000000ffff8f7224 */ /* 0x000fe400078e0053 */
[----:B------:R-:W-:Y:S02]  /*6050*/  HADD2.F32 R87, -RZ, R141.H0_H0 ;  /* 0x2000008dff577230 */ /* 0x000fe40000004100 */
[-C--:B------:R-:W-:Y:S01]  /*6060*/  FFMA.FTZ R81, R81, R142.reuse, R144 ;  /* 0x0000008e51517223 */ /* 0x080fe20000010090 */
[----:B------:R-:W-:Y:S02]  /*6070*/  HADD2.F32 R144, -RZ, R148.H1_H1 ;  /* 0x30000094ff907230 */ /* 0x000fe40000004100 */
[----:B------:R-:W-:Y:S01]  /*6080*/  FFMA.FTZ R85, R85, R142, -R146 ;  /* 0x0000008e55557223 */ /* 0x000fe20000010892 */
[----:B------:R-:W-:-:S02]  /*6090*/  HADD2.F32 R83, -RZ, R143.H0_H0 ;  /* 0x2000008fff537230 */ /* 0x000fc40000004100 */
[----:B------:R-:W-:Y:S02]  /*60a0*/  HADD2.F32 R142, -RZ, R148.H0_H0 ;  /* 0x20000094ff8e7230 */ /* 0x000fe40000004100 */
[-C--:B------:R-:W-:Y:S01]  /*60b0*/  FMUL.FTZ R146, R87, R144.reuse ;  /* 0x0000009057927220 */ /* 0x080fe20000410000 */
[----:B------:R-:W-:Y:S02]  /*60c0*/  HADD2.F32 R141, -RZ, R141.H1_H1 ;  /* 0x3000008dff8d7230 */ /* 0x000fe40000004100 */
[C---:B------:R-:W-:Y:S01]  /*60d0*/  FMUL.FTZ R144, R83.reuse, R144 ;  /* 0x0000009053907220 */ /* 0x040fe20000410000 */
[----:B------:R-:W-:Y:S02]  /*60e0*/  HADD2.F32 R143, -RZ, R143.H1_H1 ;  /* 0x3000008fff8f7230 */ /* 0x000fe40000004100 */
[-C--:B------:R-:W-:Y:S01]  /*60f0*/  FFMA.FTZ R83, R83, R142.reuse, -R146 ;  /* 0x0000008e53537223 */ /* 0x080fe20000010892 */
[----:B------:R-:W-:Y:S02]  /*6100*/  HADD2.F32 R150, -RZ, R150.H0_H0 ;  /* 0x20000096ff967230 */ /* 0x000fe40000004100 */
[----:B------:R-:W-:Y:S01]  /*6110*/  FFMA.FTZ R87, R87, R142, R144 ;  /* 0x0000008e57577223 */ /* 0x000fe20000010090 */
[----:B------:R-:W-:Y:S01]  /*6120*/  SHF.R.U32.HI R142, RZ, 0x10, R55 ;  /* 0x00000010ff8e7819 */ /* 0x000fe20000011637 */
[----:B------:R-:W-:Y:S01]  /*6130*/  HADD2.F32 R53, -RZ, R84.H0_H0 ;  /* 0x20000054ff357230 */ /* 0x000fe20000004100 */
[----:B------:R-:W-:Y:S01]  /*6140*/  SHF.R.U32.HI R144, RZ, 0x10, R51 ;  /* 0x00000010ff907819 */ /* 0x000fe20000011633 */
[----:B------:R-:W-:Y:S01]  /*6150*/  HADD2.F32 R52, -RZ, R52.H0_H0 ;  /* 0x20000034ff347230 */ /* 0x000fe20000004100 */
[----:B------:R-:W-:Y:S01]  /*6160*/  F2FP.F16.F32.PACK_AB R85, R85, R140 ;  /* 0x0000008c5555723e */ /* 0x000fe200000000ff */
[----:B------:R-:W-:-:S02]  /*6170*/  HADD2.F32 R142, -RZ, R142.H0_H0 ;  /* 0x2000008eff8e7230 */ /* 0x000fc40000004100 */
[----:B------:R-:W-:Y:S01]  /*6180*/  FMUL.FTZ R148, R53, R150 ;  /* 0x0000009635947220 */ /* 0x000fe20000410000 */
[----:B------:R-:W-:Y:S01]  /*6190*/  HADD2.F32 R144, -RZ, R144.H0_H0 ;  /* 0x20000090ff907230 */ /* 0x000fe20000004100 */
[----:B------:R-:W-:Y:S01]  /*61a0*/  F2FP.F16.F32.PACK_AB R138, R81, R138 ;  /* 0x0000008a518a723e */ /* 0x000fe200000000ff */
[----:B------:R-:W-:Y:S02]  /*61b0*/  HADD2.F32 R49, -RZ, R84.H1_H1 ;  /* 0x30000054ff317230 */ /* 0x000fe40000004100 */
[-C--:B------:R-:W-:Y:S01]  /*61c0*/  FMUL.FTZ R146, R141, R142.reuse ;  /* 0x0000008e8d927220 */ /* 0x080fe20000410000 */
[C---:B------:R-:W-:Y:S01]  /*61d0*/  FMUL.FTZ R142, R143.reuse, R142 ;  /* 0x0000008e8f8e7220 */ /* 0x040fe20000410000 */
[----:B------:R-:W-:Y:S01]  /*61e0*/  HADD2.F32 R48, -RZ, R48.H0_H0 ;  /* 0x20000030ff307230 */ /* 0x000fe20000004100 */
[----:B------:R-:W-:Y:S01]  /*61f0*/  MOV R81, R85 ;  /* 0x0000005500517202 */ /* 0x000fe20000000f00 */
[-C--:B------:R-:W-:Y:S01]  /*6200*/  FFMA.FTZ R146, R143, R144.reuse, -R146 ;  /* 0x000000908f927223 */ /* 0x080fe20000010892 */
[----:B------:R-:W-:Y:S01]  /*6210*/  FFMA.FTZ R142, R141, R144, R142 ;  /* 0x000000908d8e7223 */ /* 0x000fe2000001008e */
[----:B------:R-:W-:-:S02]  /*6220*/  HADD2.F32 R141, -RZ, R80.H0_H0 ;  /* 0x20000050ff8d7230 */ /* 0x000fc40000004100 */
[----:B------:R-:W-:Y:S01]  /*6230*/  HADD2.F32 R144, -RZ, R147.H0_H0 ;  /* 0x20000093ff907230 */ /* 0x000fe20000004100 */
[----:B------:R-:W-:Y:S01]  /*6240*/  F2FP.F16.F32.PACK_AB R83, R146, R83 ;  /* 0x000000539253723e */ /* 0x000fe200000000ff */
[--C-:B------:R-:W-:Y:S02]  /*6250*/  HADD2.F32 R55, -RZ, R145.reuse.H1_H1 ;  /* 0x30000091ff377230 */ /* 0x100fe40000004100 */
[C---:B------:R-:W-:Y:S01]  /*6260*/  FMUL.FTZ R150, R141.reuse, R150 ;  /* 0x000000968d967220 */ /* 0x040fe20000410000 */
[----:B------:R-:W-:Y:S02]  /*6270*/  HADD2.F32 R145, -RZ, R145.H0_H0 ;  /* 0x20000091ff917230 */ /* 0x000fe40000004100 */
[-C--:B------:R-:W-:Y:S01]  /*6280*/  FFMA.FTZ R148, R141, R144.reuse, -R148 ;  /* 0x000000908d947223 */ /* 0x080fe20000010894 */
[----:B------:R-:W-:Y:S02]  /*6290*/  HADD2.F32 R54, -RZ, R54.H0_H0 ;  /* 0x20000036ff367230 */ /* 0x000fe40000004100 */
[----:B------:R-:W-:Y:S01]  /*62a0*/  FFMA.FTZ R150, R53, R144, R150 ;  /* 0x0000009035967223 */ /* 0x000fe20000010096 */
[----:B------:R-:W-:-:S02]  /*62b0*/  HADD2.F32 R53, -RZ, R80.H1_H1 ;  /* 0x30000050ff357230 */ /* 0x000fc40000004100 */
[-C--:B------:R-:W-:Y:S01]  /*62c0*/  FMUL.FTZ R80, R49, R52.reuse ;  /* 0x0000003431507220 */ /* 0x080fe20000410000 */
[----:B------:R-:W-:Y:S01]  /*62d0*/  HADD2.F32 R51, -RZ, R86.H1_H1 ;  /* 0x30000056ff337230 */ /* 0x000fe20000004100 */
[----:B------:R-:W-:Y:S01]  /*62e0*/  F2FP.F16.F32.PACK_AB R87, R142, R87 ;  /* 0x000000578e57723e */ /* 0x000fe200000000ff */
[----:B------:R-:W-:Y:S02]  /*62f0*/  HADD2.F32 R143, -RZ, R82.H1_H1 ;  /* 0x30000052ff8f7230 */ /* 0x000fe40000004100 */
[C---:B------:R-:W-:Y:S01]  /*6300*/  FMUL.FTZ R52, R53.reuse, R52 ;  /* 0x0000003435347220 */ /* 0x040fe20000410000 */
[-C--:B------:R-:W-:Y:S01]  /*6310*/  FFMA.FTZ R53, R53, R48.reuse, -R80 ;  /* 0x0000003035357223 */ /* 0x080fe20000010850 */
[----:B------:R-:W-:Y:S02]  /*6320*/  HADD2.F32 R50, -RZ, R50.H0_H0 ;  /* 0x20000032ff327230 */ /* 0x000fe40000004100 */
[----:B------:R-:W-:Y:S01]  /*6330*/  FFMA.FTZ R49, R49, R48, R52 ;  /* 0x0000003031317223 */ /* 0x000fe20000010034 */
[----:B------:R-:W-:Y:S01]  /*6340*/  HADD2.F32 R48, -RZ, R86.H0_H0 ;  /* 0x20000056ff307230 */ /* 0x000fe20000004100 */
[----:B------:R-:W-:Y:S01]  /*6350*/  F2FP.F16.F32.PACK_AB R80, R53, R148 ;  /* 0x000000943550723e */ /* 0x000fe200000000ff */
[----:B------:R-:W-:-:S02]  /*6360*/  HADD2.F32 R52, -RZ, R82.H0_H0 ;  /* 0x20000052ff347230 */ /* 0x000fc40000004100 */
[----:B------:R-:W-:Y:S01]  /*6370*/  F2FP.F16.F32.PACK_AB R84, R49, R150 ;  /* 0x000000963154723e */ /* 0x000fe200000000ff */
[-C--:B------:R-:W-:Y:S01]  /*6380*/  FMUL.FTZ R141, R48, R55.reuse ;  /* 0x00000037308d7220 */ /* 0x080fe20000410000 */
[----:B------:R-:W-:Y:S02]  /*6390*/  IMAD.MOV.U32 R85, RZ, RZ, R138 ;  /* 0x000000ffff557224 */ /* 0x000fe400078e008a */
[C---:B------:R-:W-:Y:S01]  /*63a0*/  FMUL.FTZ R55, R52.reuse, R55 ;  /* 0x0000003734377220 */ /* 0x040fe20000410000 */
[----:B------:R-:W-:-:S03]  /*63b0*/  FFMA.FTZ R141, R52, R145, -R141 ;  /* 0x00000091348d7223 */ /* 0x000fc6000001088d */
[----:B------:R-:W-:Y:S01]  /*63c0*/  FFMA.FTZ R55, R48, R145, R55 ;  /* 0x0000009130377223 */ /* 0x000fe20000010037 */
[-C--:B------:R-:W-:Y:S01]  /*63d0*/  FMUL.FTZ R48, R51, R54.reuse ;  /* 0x0000003633307220 */ /* 0x080fe20000410000 */
[----:B------:R-:W-:-:S03]  /*63e0*/  FMUL.FTZ R54, R143, R54 ;  /* 0x000000368f367220 */ /* 0x000fc60000410000 */
[-C--:B------:R-:W-:Y:S01]  /*63f0*/  FFMA.FTZ R48, R143, R50.reuse, -R48 ;  /* 0x000000328f307223 */ /* 0x080fe20000010830 */
[----:B------:R-:W-:-:S04]  /*6400*/  FFMA.FTZ R54, R51, R50, R54 ;  /* 0x0000003233367223 */ /* 0x000fc80000010036 */
[----:B------:R-:W-:Y:S02]  /*6410*/  F2FP.F16.F32.PACK_AB R82, R48, R141 ;  /* 0x0000008d3052723e */ /* 0x000fe400000000ff */
[----:B------:R-:W-:-:S07]  /*6420*/  F2FP.F16.F32.PACK_AB R86, R54, R55 ;  /* 0x000000373656723e */ /* 0x000fce00000000ff */
.L_x_8864:
[----:B------:R-:W-:Y:S05]  /*6430*/  BSYNC B2 ;  /* 0x0000000000027941 */ /* 0x000fea0003800000 */
.L_x_8863:
[-C--:B--2---:R-:W-:Y:S01]  /*6440*/  IMAD R50, R218, R120.reuse, RZ ;  /* 0x00000078da327224 */ /* 0x084fe200078e02ff */
[----:B------:R-:W-:Y:S01]  /*6450*/  ULDC.64 UR4, c[0x0][0x2e8] ;  /* 0x0000ba0000047ab9 */ /* 0x000fe20000000a00 */
[----:B------:R-:W-:-:S04]  /*6460*/  IMAD.WIDE.U32 R48, R22, R120, R118 ;  /* 0x0000007816307225 */ /* 0x000fc800078e0076 */
        /* <DEDUP_REMOVED lines=14> */
.L_x_8862:
[----:B------:R-:W-:Y:S05]  /*6550*/  BSYNC B1 ;  /* 0x0000000000017941 */ /* 0x000fea0003800000 */
.L_x_8861:
[----:B------:R-:W-:Y:S01]  /*6560*/  ISETP.GE.OR P4, PT, R214, R113, P2 ;  /* 0x00000071d600720c */ /* 0x000fe20001786670 */
[----:B------:R-:W-:-:S12]  /*6570*/  BSSY B1, `(.L_x_8865) ;  /* 0x000007f000017945 */ /* 0x000fd80003800000 */
[----:B------:R-:W-:Y:S05]  /*6580*/  @P4 BRA `(.L_x_8866) ;  /* 0x0000000400f44947 */ /* 0x000fea0003800000 */
[----:B-1----:R-:W3:Y:S01]  /*6590*/  LDL R48, [R1+0x10] ;  /* 0x0000100001307983 */ /* 0x002ee20000100800 */
[----:B--2---:R-:W-:Y:S01]  /*65a0*/  IMAD.WIDE.U32 R80, R214, R120, R118 ;  /* 0x00000078d6507225 */ /* 0x004fe200078e0076 */
[----:B------:R-:W-:Y:S01]  /*65b0*/  SHF.R.U32.HI R51, RZ, 0x3, R196 ;  /* 0x00000003ff337819 */ /* 0x000fe200000116c4 */
[----:B------:R-:W-:Y:S01]  /*65c0*/  BSSY B2, `(.L_x_8867) ;  /* 0x000006e000027945 */ /* 0x000fe20003800000 */
        /* <DEDUP_REMOVED lines=19> */
[----:B------:R-:W-:Y:S01]  /*6700*/  IMAD R51, R23, 0x4000, R48 ;  /* 0x0000400017337824 */ /* 0x000fe200078e0230 */
[----:B------:R-:W-:-:S03]  /*6710*/  LEA R49, R49, R2, 0x1 ;  /* 0x0000000231317211 */ /* 0x000fc600078e08ff */
[----:B------:R-:W-:-:S03]  /*6720*/  IMAD R52, R51, 0x2, R2 ;  /* 0x0000000233347824 */ /* 0x000fc600078e0202 */
[----:B------:R-:W1:Y:S04]  /*6730*/  LDS.128 R48, [R49+0x18400] ;  /* 0x0184000031307984 */ /* 0x000e680000000c00 */
[----:B------:R-:W2:Y:S01]  /*6740*/  LDS.128 R52, [R52+0x18400] ;  /* 0x0184000034347984 */ /* 0x000ea20000000c00 */
[----:B------:R-:W-:Y:S05]  /*6750*/  @P3 BRA `(.L_x_8868) ;  /* 0x0000000400503947 */ /* 0x000fea0003800000 */
[----:B------:R-:W-:Y:S01]  /*6760*/  HADD2.F32 R139, -RZ, R154.H0_H0 ;  /* 0x2000009aff8b7230 */ /* 0x000fe20000004100 */
[----:B------:R-:W-:Y:S01]  /*6770*/  SHF.R.U32.HI R142, RZ, 0x10, R61 ;  /* 0x00000010ff8e7819 */ /* 0x000fe2000001163d */
[----:B--2---:R-:W-:Y:S01]  /*6780*/  HADD2.F32 R86, -RZ, R53.H0_H0 ;  /* 0x20000035ff567230 */ /* 0x004fe20000004100 */
[----:B------:R-:W-:Y:S01]  /*6790*/  SHF.R.U32.HI R140, RZ, 0x10, R57 ;  /* 0x00000010ff8c7819 */ /* 0x000fe20000011639 */
[----:B-1----:R-:W-:Y:S01]  /*67a0*/  HADD2.F32 R138, -RZ, R49.H0_H0 ;  /* 0x20000031ff8a7230 */ /* 0x002fe20000004100 */
[----:B------:R-:W-:Y:S01]  /*67b0*/  SHF.R.U32.HI R146, RZ, 0x10, R63 ;  /* 0x00000010ff927819 */ /* 0x000fe2000001163f */
[----:B------:R-:W-:Y:S02]  /*67c0*/  HADD2.F32 R87, -RZ, R152.H0_H0 ;  /* 0x20000098ff577230 */ /* 0x000fe40000004100 */
[-C--:B------:R-:W-:Y:S01]  /*67d0*/  FMUL.FTZ R141, R86, R139.reuse ;  /* 0x0000008b568d7220 */ /* 0x080fe20000410000 */
[----:B------:R-:W-:Y:S02]  /*67e0*/  HADD2.F32 R142, -RZ, R142.H0_H0 ;  /* 0x2000008eff8e7230 */ /* 0x000fe40000004100 */
[----:B------:R-:W-:Y:S01]  /*67f0*/  FMUL.FTZ R139, R138, R139 ;  /* 0x0000008b8a8b7220 */ /* 0x000fe20000410000 */
[----:B------:R-:W-:-:S02]  /*6800*/  HADD2.F32 R140, -RZ, R140.H0_H0 ;  /* 0x2000008cff8c7230 */ /* 0x000fc40000004100 */
[-C--:B------:R-:W-:Y:S01]  /*6810*/  FFMA.FTZ R138, R138, R87.reuse, -R141 ;  /* 0x000000578a8a7223 */ /* 0x080fe2000001088d */
[----:B------:R-:W-:Y:S02]  /*6820*/  HADD2.F32 R146, -RZ, R146.H0_H0 ;  /* 0x20000092ff927230 */ /* 0x000fe40000004100 */
[----:B------:R-:W-:Y:S01]  /*6830*/  FFMA.FTZ R86, R86, R87, R139 ;  /* 0x0000005756567223 */ /* 0x000fe2000001008b */
[----:B------:R-:W-:Y:S01]  /*6840*/  HADD2.F32 R87, -RZ, R53.H1_H1 ;  /* 0x30000035ff577230 */ /* 0x000fe20000004100 */
[----:B------:R-:W-:Y:S01]  /*6850*/  SHF.R.U64 R60, R60, 0x10, R61 ;  /* 0x000000103c3c7819 */ /* 0x000fe2000000123d */
[----:B------:R-:W-:Y:S01]  /*6860*/  HADD2.F32 R53, -RZ, R49.H1_H1 ;  /* 0x30000031ff357230 */ /* 0x000fe20000004100 */
[----:B------:R-:W-:Y:S01]  /*6870*/  SHF.R.U64 R57, R56, 0x10, R57 ;  /* 0x0000001038397819 */ /* 0x000fe20000001239 */
[----:B------:R-:W-:Y:S02]  /*6880*/  HADD2.F32 R139, -RZ, R51.H0_H0 ;  /* 0x20000033ff8b7230 */ /* 0x000fe40000004100 */
[-C--:B------:R-:W-:Y:S01]  /*6890*/  FMUL.FTZ R144, R87, R142.reuse ;  /* 0x0000008e57907220 */ /* 0x080fe20000410000 */
[----:B------:R-:W-:Y:S01]  /*68a0*/  SHF.R.U64 R58, R58, 0x10, R59 ;  /* 0x000000103a3a7819 */ /* 0x000fe2000000123b */
[----:B------:R-:W-:Y:S01]  /*68b0*/  FMUL.FTZ R142, R53, R142 ;  /* 0x0000008e358e7220 */ /* 0x000fe20000410000 */
[----:B------:R-:W-:-:S02]  /*68c0*/  HADD2.F32 R56, -RZ, R52.H1_H1 ;  /* 0x30000034ff387230 */ /* 0x000fc40000004100 */
[-C--:B------:R-:W-:Y:S01]  /*68d0*/  FFMA.FTZ R53, R53, R140.reuse, -R144 ;  /* 0x0000008c35357223 */ /* 0x080fe20000010890 */
[----:B------:R-:W-:Y:S02]  /*68e0*/  HADD2.F32 R57, -RZ, R57.H0_H0 ;  /* 0x20000039ff397230 */ /* 0x000fe40000004100 */
[----:B------:R-:W-:Y:S01]  /*68f0*/  FFMA.FTZ R49, R87, R140, R142 ;  /* 0x0000008c57317223 */ /* 0x000fe2000001008e */
[----:B------:R-:W-:Y:S01]  /*6900*/  HADD2.F32 R140, -RZ, R153.H0_H0 ;  /* 0x20000099ff8c7230 */ /* 0x000fe20000004100 */
[----:B------:R-:W-:Y:S01]  /*6910*/  SHF.R.U64 R62, R62, 0x10, R63 ;  /* 0x000000103e3e7819 */ /* 0x000fe2000000123f */
[----:B------:R-:W-:Y:S01]  /*6920*/  HADD2.F32 R87, -RZ, R55.H0_H0 ;  /* 0x20000037ff577230 */ /* 0x000fe20000004100 */
[----:B------:R-:W-:Y:S01]  /*6930*/  F2FP.F16.F32.PACK_AB R53, R53, R138 ;  /* 0x0000008a3535723e */ /* 0x000fe200000000ff */
[----:B------:R-:W-:Y:S01]  /*6940*/  HADD2.F32 R142, -RZ, R151.H0_H0 ;  /* 0x20000097ff8e7230 */ /* 0x000fe20000004100 */
[----:B------:R-:W-:Y:S01]  /*6950*/  F2FP.F16.F32.PACK_AB R86, R49, R86 ;  /* 0x000000563156723e */ /* 0x000fe200000000ff */
[----:B------:R-:W-:-:S02]  /*6960*/  HADD2.F32 R152, -RZ, R152.H1_H1 ;  /* 0x30000098ff987230 */ /* 0x000fc40000004100 */
[-C--:B------:R-:W-:Y:S01]  /*6970*/  FMUL.FTZ R144, R87, R140.reuse ;  /* 0x0000008c57907220 */ /* 0x080fe20000410000 */
[C---:B------:R-:W-:Y:S01]  /*6980*/  FMUL.FTZ R140, R139.reuse, R140 ;  /* 0x0000008c8b8c7220 */ /* 0x040fe20000410000 */
[----:B------:R-:W-:Y:S02]  /*6990*/  HADD2.F32 R147, -RZ, R147.H1_H1 ;  /* 0x30000093ff937230 */ /* 0x000fe40000004100 */
[-C--:B------:R-:W-:Y:S01]  /*69a0*/  FFMA.FTZ R144, R139, R142.reuse, -R144 ;  /* 0x0000008e8b907223 */ /* 0x080fe20000010890 */
[----:B------:R-:W-:Y:S01]  /*69b0*/  FFMA.FTZ R140, R87, R142, R140 ;  /* 0x0000008e578c7223 */ /* 0x000fe2000001008c */
[----:B------:R-:W-:Y:S01]  /*69c0*/  HADD2.F32 R87, -RZ, R55.H1_H1 ;  /* 0x30000037ff577230 */ /* 0x000fe20000004100 */
[----:B------:R-:W-:Y:S01]  /*69d0*/  SHF.R.U32.HI R142, RZ, 0x10, R59 ;  /* 0x00000010ff8e7819 */ /* 0x000fe2000001163b */
[----:B------:R-:W-:Y:S02]  /*69e0*/  HADD2.F32 R55, -RZ, R51.H1_H1 ;  /* 0x30000033ff377230 */ /* 0x000fe40000004100 */
        /* <DEDUP_REMOVED lines=8> */
[----:B------:R-:W-:-:S02]  /*6a70*/  HADD2.F32 R87, -RZ, R48.H0_H0 ;  /* 0x20000030ff577230 */ /* 0x000fc40000004100 */
[----:B------:R-:W-:Y:S01]  /*6a80*/  FFMA.FTZ R55, R55, R142, -R148 ;  /* 0x0000008e37377223 */ /* 0x000fe20000010894 */
[----:B------:R-:W-:Y:S02]  /*6a90*/  HADD2.F32 R48, -RZ, R48.H1_H1 ;  /* 0x30000030ff307230 */ /* 0x000fe40000004100 */
[----:B------:R-:W-:Y:S01]  /*6aa0*/  FMUL.FTZ R60, R52, R152 ;  /* 0x00000098343c7220 */ /* 0x000fe20000410000 */
[----:B------:R-:W-:Y:S01]  /*6ab0*/  HADD2.F32 R146, -RZ, R153.H1_H1 ;  /* 0x30000099ff927230 */ /* 0x000fe20000004100 */
[----:B------:R-:W-:Y:S01]  /*6ac0*/  F2FP.F16.F32.PACK_AB R140, R51, R140 ;  /* 0x0000008c338c723e */ /* 0x000fe200000000ff */
[----:B------:R-:W-:Y:S02]  /*6ad0*/  HADD2.F32 R62, -RZ, R62.H0_H0 ;  /* 0x2000003eff3e7230 */ /* 0x000fe40000004100 */
[C---:B------:R-:W-:Y:S01]  /*6ae0*/  FMUL.FTZ R59, R48.reuse, R59 ;  /* 0x0000003b303b7220 */ /* 0x040fe20000410000 */
[----:B------:R-:W-:Y:S01]  /*6af0*/  FFMA.FTZ R48, R48, R57, -R61 ;  /* 0x0000003930307223 */ /* 0x000fe2000001083d */
[----:B------:R-:W-:-:S02]  /*6b00*/  HADD2.F32 R142, -RZ, R151.H1_H1 ;  /* 0x30000097ff8e7230 */ /* 0x000fc40000004100 */
[-C--:B------:R-:W-:Y:S01]  /*6b10*/  FMUL.FTZ R148, R139, R146.reuse ;  /* 0x000000928b947220 */ /* 0x080fe20000410000 */
[----:B------:R-:W-:Y:S01]  /*6b20*/  FFMA.FTZ R56, R56, R57, R59 ;  /* 0x0000003938387223 */ /* 0x000fe2000001003b */
[----:B------:R-:W-:Y:S02]  /*6b30*/  HADD2.F32 R57, -RZ, R50.H0_H0 ;  /* 0x20000032ff397230 */ /* 0x000fe40000004100 */
[----:B------:R-:W-:Y:S01]  /*6b40*/  FMUL.FTZ R146, R87, R146 ;  /* 0x0000009257927220 */ /* 0x000fe20000410000 */
[----:B------:R-:W-:Y:S01]  /*6b50*/  HADD2.F32 R59, -RZ, R54.H1_H1 ;  /* 0x30000036ff3b7230 */ /* 0x000fe20000004100 */
[----:B------:R-:W-:Y:S01]  /*6b60*/  F2FP.F16.F32.PACK_AB R55, R55, R144 ;  /* 0x000000903737723e */ /* 0x000fe200000000ff */
[----:B------:R-:W-:Y:S02]  /*6b70*/  HADD2.F32 R54, -RZ, R50.H1_H1 ;  /* 0x30000032ff367230 */ /* 0x000fe40000004100 */
[C---:B------:R-:W-:Y:S01]  /*6b80*/  FMUL.FTZ R61, R57.reuse, R152 ;  /* 0x00000098393d7220 */ /* 0x040fe20000410000 */
[----:B------:R-:W-:Y:S01]  /*6b90*/  FFMA.FTZ R50, R57, R147, -R60 ;  /* 0x0000009339327223 */ /* 0x000fe2000001083c */
[----:B------:R-:W-:-:S02]  /*6ba0*/  HADD2.F32 R58, -RZ, R58.H0_H0 ;  /* 0x2000003aff3a7230 */ /* 0x000fc40000004100 */
[-C--:B------:R-:W-:Y:S01]  /*6bb0*/  FMUL.FTZ R57, R59, R62.reuse ;  /* 0x0000003e3b397220 */ /* 0x080fe20000410000 */
[----:B------:R-:W-:Y:S01]  /*6bc0*/  FMUL.FTZ R62, R54, R62 ;  /* 0x0000003e363e7220 */ /* 0x000fe20000410000 */
[-C--:B------:R-:W-:Y:S01]  /*6bd0*/  FFMA.FTZ R87, R87, R142.reuse, -R148 ;  /* 0x0000008e57577223 */ /* 0x080fe20000010894 */
[----:B------:R-:W-:Y:S01]  /*6be0*/  FFMA.FTZ R139, R139, R142, R146 ;  /* 0x0000008e8b8b7223 */ /* 0x000fe20000010092 */
[----:B------:R-:W-:Y:S01]  /*6bf0*/  FFMA.FTZ R61, R52, R147, R61 ;  /* 0x00000093343d7223 */ /* 0x000fe2000001003d */
[-C--:B------:R-:W-:Y:S01]  /*6c00*/  FFMA.FTZ R57, R54, R58.reuse, -R57 ;  /* 0x0000003a36397223 */ /* 0x080fe20000010839 */
[----:B------:R-:W-:Y:S01]  /*6c10*/  FFMA.FTZ R62, R59, R58, R62 ;  /* 0x0000003a3b3e7223 */ /* 0x000fe2000001003e */
[----:B------:R-:W-:Y:S01]  /*6c20*/  IMAD.MOV.U32 R49, RZ, RZ, R53 ;  /* 0x000000ffff317224 */ /* 0x000fe200078e0035 */
[----:B------:R-:W-:Y:S01]  /*6c30*/  F2FP.F16.F32.PACK_AB R48, R48, R87 ;  /* 0x000000573030723e */ /* 0x000fe200000000ff */
[----:B------:R-:W-:Y:S01]  /*6c40*/  IMAD.MOV.U32 R51, RZ, RZ, R55 ;  /* 0x000000ffff337224 */ /* 0x000fe200078e0037 */
[----:B------:R-:W-:Y:S01]  /*6c50*/  F2FP.F16.F32.PACK_AB R52, R56, R139 ;  /* 0x0000008b3834723e */ /* 0x000fe200000000ff */
[----:B------:R-:W-:Y:S01]  /*6c60*/  IMAD.MOV.U32 R53, RZ, RZ, R86 ;  /* 0x000000ffff357224 */ /* 0x000fe200078e0056 */
[----:B------:R-:W-:Y:S01]  /*6c70*/  F2FP.F16.F32.PACK_AB R50, R57, R50 ;  /* 0x000000323932723e */ /* 0x000fe200000000ff */
[----:B------:R-:W-:Y:S01]  /*6c80*/  IMAD.MOV.U32 R55, RZ, RZ, R140 ;  /* 0x000000ffff377224 */ /* 0x000fe200078e008c */
[----:B------:R-:W-:-:S07]  /*6c90*/  F2FP.F16.F32.PACK_AB R54, R62, R61 ;  /* 0x0000003d3e36723e */ /* 0x000fce00000000ff */
.L_x_8868:
[----:B------:R-:W-:Y:S05]  /*6ca0*/  BSYNC B2 ;  /* 0x0000000000027941 */ /* 0x000fea0003800000 */
.L_x_8867:
        /* <DEDUP_REMOVED lines=11> */
.L_x_8866:
[----:B------:R-:W-:Y:S05]  /*6d60*/  BSYNC B1 ;  /* 0x0000000000017941 */ /* 0x000fea0003800000 */
.L_x_8865:
[----:B------:R-:W-:Y:S01]  /*6d70*/  ISETP.GE.OR P4, PT, R213, R113, P2 ;  /* 0x00000071d500720c */ /* 0x000fe20001786670 */
[----:B------:R-:W-:-:S12]  /*6d80*/  BSSY B1, `(.L_x_8869) ;  /* 0x000007f000017945 */ /* 0x000fd80003800000 */
[----:B------:R-:W-:Y:S05]  /*6d90*/  @P4 BRA `(.L_x_8870) ;  /* 0x0000000400f44947 */ /* 0x000fea0003800000 */
[----:B-1-3--:R-:W3:Y:S01]  /*6da0*/  LDL R48, [R1+0x10] ;  /* 0x0000100001307983 */ /* 0x00aee20000100800 */
        /* <DEDUP_REMOVED lines=17> */
[----:B------:R-:W-:Y:S02]  /*6ec0*/  SHF.L.U32 R49, R49, 0xa, RZ ;  /* 0x0000000a31317819 */ /* 0x000fe400000006ff */
[----:B------:R-:W-:Y:S02]  /*6ed0*/  LOP3.LUT R48, R48, R50, RZ, 0x3c, !PT ;  /* 0x0000003230307212 */ /* 0x000fe400078e3cff */
        /* <DEDUP_REMOVED lines=56> */
[----:B------:R-:W-:Y:S01]  /*7260*/  HADD2.F32 R52, -RZ, R52.H1_H1 ;  /* 0x30000034ff347230 */ /* 0x000fe20000004100 */
[----:B------:R-:W-:Y:S01]  /*7270*/  F2FP.F16.F32.PACK_AB R66, R66, R53 ;  /* 0x000000354242723e */ /* 0x000fe200000000ff */
[----:B------:R-:W-:Y:S01]  /*7280*/  HADD2.F32 R137, -RZ, R137.H0_H0 ;  /* 0x20000089ff897230 */ /* 0x000fe20000004100 */
[----:B------:R-:W-:Y:S01]  /*7290*/  F2FP.F16.F32.PACK_AB R53, R70, R51 ;  /* 0x000000334635723e */ /* 0x000fe200000000ff */
[----:B------:R-:W-:-:S02]  /*72a0*/  HADD2.F32 R48, -RZ, R48.H1_H1 ;  /* 0x30000030ff307230 */ /* 0x000fc40000004100 */
[----:B------:R-:W-:Y:S01]  /*72b0*/  FMUL.FTZ R83, R52, R71 ;  /* 0x0000004734537220 */ /* 0x000fe20000410000 */
[----:B------:R-:W-:Y:S02]  /*72c0*/  HADD2.F32 R135, -RZ, R135.H0_H0 ;  /* 0x20000087ff877230 */ /* 0x000fe40000004100 */
[----:B------:R-:W-:Y:S01]  /*72d0*/  FMUL.FTZ R81, R67, R137 ;  /* 0x0000008943517220 */ /* 0x000fe20000410000 */
[----:B------:R-:W-:Y:S02]  /*72e0*/  HADD2.F32 R69, -RZ, R62.H0_H0 ;  /* 0x2000003eff457230 */ /* 0x000fe40000004100 */
[----:B------:R-:W-:Y:S01]  /*72f0*/  FMUL.FTZ R71, R48, R71 ;  /* 0x0000004730477220 */ /* 0x000fe20000410000 */
[C---:B------:R-:W-:Y:S01]  /*7300*/  FMUL.FTZ R62, R64.reuse, R137 ;  /* 0x00000089403e7220 */ /* 0x040fe20000410000 */
[----:B------:R-:W-:Y:S01]  /*7310*/  FFMA.FTZ R81, R64, R135, -R81 ;  /* 0x0000008740517223 */ /* 0x000fe20000010851 */
[----:B------:R-:W-:Y:S02]  /*7320*/  HADD2.F32 R65, -RZ, R65.H0_H0 ;  /* 0x20000041ff417230 */ /* 0x000fe40000004100 */
[-C--:B------:R-:W-:Y:S01]  /*7330*/  FFMA.FTZ R71, R52, R69.reuse, R71 ;  /* 0x0000004534477223 */ /* 0x080fe20000010047 */
[----:B------:R-:W-:Y:S01]  /*7340*/  FFMA.FTZ R64, R48, R69, -R83 ;  /* 0x0000004530407223 */ /* 0x000fe20000010853 */
[----:B------:R-:W-:-:S02]  /*7350*/  HADD2.F32 R52, -RZ, R54.H0_H0 ;  /* 0x20000036ff347230 */ /* 0x000fc40000004100 */
[----:B------:R-:W-:Y:S01]  /*7360*/  FFMA.FTZ R62, R67, R135, R62 ;  /* 0x00000087433e7223 */ /* 0x000fe2000001003e */
[----:B------:R-:W-:Y:S01]  /*7370*/  HADD2.F32 R69, -RZ, R136.H0_H0 ;  /* 0x20000088ff457230 */ /* 0x000fe20000004100 */
[----:B------:R-:W-:Y:S01]  /*7380*/  F2FP.F16.F32.PACK_AB R55, R80, R55 ;  /* 0x000000375037723e */ /* 0x000fe200000000ff */
[----:B------:R-:W-:Y:S01]  /*7390*/  HADD2.F32 R48, -RZ, R50.H0_H0 ;  /* 0x20000032ff307230 */ /* 0x000fe20000004100 */
[----:B------:R-:W-:Y:S01]  /*73a0*/  MOV R51, R66 ;  /* 0x0000004200337202 */ /* 0x000fe20000000f00 */
        /* <DEDUP_REMOVED lines=8> */
[-C--:B------:R-:W-:Y:S01]  /*7430*/  FFMA.FTZ R83, R48, R67.reuse, -R83 ;  /* 0x0000004330537223 */ /* 0x080fe20000010853 */
[----:B------:R-:W-:Y:S01]  /*7440*/  FFMA.FTZ R69, R52, R67, R69 ;  /* 0x0000004334457223 */ /* 0x000fe20000010045 */
[-C--:B------:R-:W-:Y:S01]  /*7450*/  FFMA.FTZ R50, R50, R63.reuse, -R85 ;  /* 0x0000003f32327223 */ /* 0x080fe20000010855 */
[----:B------:R-:W-:Y:S01]  /*7460*/  FFMA.FTZ R54, R54, R63, R65 ;  /* 0x0000003f36367223 */ /* 0x000fe20000010041 */
[----:B------:R-:W-:Y:S02]  /*7470*/  F2FP.F16.F32.PACK_AB R48, R64, R81 ;  /* 0x000000514030723e */ /* 0x000fe400000000ff */
[----:B------:R-:W-:-:S02]  /*7480*/  F2FP.F16.F32.PACK_AB R52, R71, R62 ;  /* 0x0000003e4734723e */ /* 0x000fc400000000ff */
[----:B------:R-:W-:Y:S02]  /*7490*/  F2FP.F16.F32.PACK_AB R50, R50, R83 ;  /* 0x000000533232723e */ /* 0x000fe400000000ff */
[----:B------:R-:W-:-:S07]  /*74a0*/  F2FP.F16.F32.PACK_AB R54, R54, R69 ;  /* 0x000000453636723e */ /* 0x000fce00000000ff */
.L_x_8872:
[----:B------:R-:W-:Y:S05]  /*74b0*/  BSYNC B2 ;  /* 0x0000000000027941 */ /* 0x000fea0003800000 */
.L_x_8871:
        /* <DEDUP_REMOVED lines=11> */
.L_x_8870:
[----:B------:R-:W-:Y:S05]  /*7570*/  BSYNC B1 ;  /* 0x0000000000017941 */ /* 0x000fea0003800000 */
.L_x_8869:
        /* <DEDUP_REMOVED lines=15> */
[----:B------:R-:W-:Y:S02]  /*7670*/  LEA.HI.X R59, R48, R57, R49, 0x1, P4 ;  /* 0x00000039303b7211 */ /* 0x000fe400020f0c31 */
[----:B------:R-:W-:-:S04]  /*7680*/  SHF.R.S32.HI R48, RZ, 0x1f, R129 ;  /* 0x0000001fff307819 */ /* 0x000fc80000011481 */
        /* <DEDUP_REMOVED lines=17> */
[----:B-1----:R-:W-:Y:S01]  /*77a0*/  MOV R66, R48 ;  /* 0x0000003000427202 */ /* 0x002fe20000000f00 */
[----:B--2---:R-:W-:Y:S01]  /*77b0*/  IMAD.MOV.U32 R48, RZ, RZ, R53 ;  /* 0x000000ffff307224 */ /* 0x004fe200078e0035 */
[----:B------:R-:W-:Y:S01]  /*77c0*/  SHF.R.U64 R64, R72, 0x10, R73 ;  /* 0x0000001048407819 */ /* 0x000fe20000001249 */
[----:B------:R-:W-:Y:S01]  /*77d0*/  IMAD.MOV.U32 R67, RZ, RZ, R52 ;  /* 0x000000ffff437224 */ /* 0x000fe200078e0034 */
[----:B------:R-:W-:Y:S01]  /*77e0*/  SHF.R.U32.HI R72, RZ, 0x10, R77 ;  /* 0x00000010ff487819 */ /* 0x000fe2000001164d */
[----:B------:R-:W-:Y:S01]  /*77f0*/  IMAD.MOV.U32 R68, RZ, RZ, R55 ;  /* 0x000000ffff447224 */ /* 0x000fe200078e0037 */
[----:B------:R-:W-:Y:S01]  /*7800*/  SHF.R.U32.HI R70, RZ, 0x10, R73 ;  /* 0x00000010ff467819 */ /* 0x000fe20000011649 */
[--C-:B------:R-:W-:Y:S01]  /*7810*/  HADD2.F32 R69, -RZ, R133.reuse.H0_H0 ;  /* 0x20000085ff457230 */ /* 0x100fe20000004100 */
        /* <DEDUP_REMOVED lines=13> */
[----:B------:R-:W-:Y:S02]  /*78f0*/  HADD2.F32 R70, -RZ, R70.H0_H0 ;  /* 0x20000046ff467230 */ /* 0x000fe40000004100 */
        /* <DEDUP_REMOVED lines=9> */
[----:B------:R-:W-:Y:S02]  /*7990*/  HADD2.F32 R55, -RZ, R53.H0_H0 ;  /* 0x20000035ff377230 */ /* 0x000fe40000004100 */
[----:B------:R-:W-:Y:S02]  /*79a0*/  HADD2.F32 R68, -RZ, R68.H1_H1 ;  /* 0x30000044ff447230 */ /* 0x000fe40000004100 */
[-C--:B------:R-:W-:Y:S01]  /*79b0*/  FMUL.FTZ R74, R69, R72.reuse ;  /* 0x00000048454a7220 */ /* 0x080fe20000410000 */
[----:B------:R-:W-:Y:S02]  /*79c0*/  HADD2.F32 R73, -RZ, R73.H0_H0 ;  /* 0x20000049ff497230 */ /* 0x000fe40000004100 */
[----:B------:R-:W-:Y:S01]  /*79d0*/  FMUL.FTZ R72, R55, R72 ;  /* 0x0000004837487220 */ /* 0x000fe20000410000 */
[----:B------:R-:W-:Y:S01]  /*79e0*/  HADD2.F32 R53, -RZ, R53.H1_H1 ;  /* 0x30000035ff357230 */ /* 0x000fe20000004100 */
[----:B------:R-:W-:Y:S01]  /*79f0*/  F2FP.F16.F32.PACK_AB R51, R51, R48 ;  /* 0x000000303333723e */ /* 0x000fe200000000ff */
[----:B------:R-:W-:-:S02]  /*7a00*/  HADD2.F32 R70, -RZ, R131.H1_H1 ;  /* 0x30000083ff467230 */ /* 0x000fc40000004100 */
[CC--:B------:R-:W-:Y:S01]  /*7a10*/  FMUL.FTZ R76, R68.reuse, R73.reuse ;  /* 0x00000049444c7220 */ /* 0x0c0fe20000410000 */
[----:B------:R-:W-:Y:S02]  /*7a20*/  HADD2.F32 R71, -RZ, R71.H0_H0 ;  /* 0x20000047ff477230 */ /* 0x000fe40000004100 */
[----:B------:R-:W-:Y:S01]  /*7a30*/  FMUL.FTZ R77, R53, R73 ;  /* 0x00000049354d7220 */ /* 0x000fe20000410000 */
[----:B------:R-:W-:Y:S02]  /*7a40*/  HADD2.F32 R65, -RZ, R65.H0_H0 ;  /* 0x20000041ff417230 */ /* 0x000fe40000004100 */
[-C--:B------:R-:W-:Y:S01]  /*7a50*/  FFMA.FTZ R73, R55, R70.reuse, -R74 ;  /* 0x0000004637497223 */ /* 0x080fe2000001084a */
[----:B------:R-:W-:Y:S01]  /*7a60*/  FFMA.FTZ R75, R69, R70, R72 ;  /* 0x00000046454b7223 */ /* 0x000fe20000010048 */
[-C--:B------:R-:W-:Y:S01]  /*7a70*/  FFMA.FTZ R76, R53, R71.reuse, -R76 ;  /* 0x00000047354c7223 */ /* 0x080fe2000001084c */
[----:B------:R-:W-:Y:S02]  /*7a80*/  HADD2.F32 R70, -RZ, R132.H1_H1 ;  /* 0x30000084ff467230 */ /* 0x000fe40000004100 */
[----:B------:R-:W-:Y:S01]  /*7a90*/  FFMA.FTZ R78, R68, R71, R77 ;  /* 0x00000047444e7223 */ /* 0x000fe2000001004d */
[----:B------:R-:W-:-:S02]  /*7aa0*/  HADD2.F32 R55, -RZ, R67.H0_H0 ;  /* 0x20000043ff377230 */ /* 0x000fc40000004100 */
[--C-:B------:R-:W-:Y:S01]  /*7ab0*/  HADD2.F32 R53, -RZ, R66.reuse.H0_H0 ;  /* 0x20000042ff357230 */ /* 0x100fe20000004100 */
[----:B------:R-:W-:Y:S01]  /*7ac0*/  F2FP.F16.F32.PACK_AB R73, R76, R73 ;  /* 0x000000494c49723e */ /* 0x000fe200000000ff */
[----:B------:R-:W-:Y:S02]  /*7ad0*/  HADD2.F32 R68, -RZ, R131.H0_H0 ;  /* 0x20000083ff447230 */ /* 0x000fe40000004100 */
[-C--:B------:R-:W-:Y:S01]  /*7ae0*/  FMUL.FTZ R72, R55, R70.reuse ;  /* 0x0000004637487220 */ /* 0x080fe20000410000 */
[----:B------:R-:W-:Y:S02]  /*7af0*/  HADD2.F32 R67, -RZ, R67.H1_H1 ;  /* 0x30000043ff437230 */ /* 0x000fe40000004100 */
[C---:B------:R-:W-:Y:S01]  /*7b00*/  FMUL.FTZ R70, R53.reuse, R70 ;  /* 0x0000004635467220 */ /* 0x040fe20000410000 */
[----:B------:R-:W-:Y:S02]  /*7b10*/  HADD2.F32 R66, -RZ, R66.H1_H1 ;  /* 0x30000042ff427230 */ /* 0x000fe40000004100 */
[----:B------:R-:W-:Y:S01]  /*7b20*/  FFMA.FTZ R72, R53, R68, -R72 ;  /* 0x0000004435487223 */ /* 0x000fe20000010848 */
[----:B------:R-:W-:-:S02]  /*7b30*/  HADD2.F32 R130, -RZ, R130.H1_H1 ;  /* 0x30000082ff827230 */ /* 0x000fc40000004100 */
[----:B------:R-:W-:Y:S01]  /*7b40*/  FFMA.FTZ R70, R55, R68, R70 ;  /* 0x0000004437467223 */ /* 0x000fe20000010046 */
[-C--:B------:R-:W-:Y:S01]  /*7b50*/  FMUL.FTZ R69, R67, R65.reuse ;  /* 0x0000004143457220 */ /* 0x080fe20000410000 */
[----:B------:R-:W-:Y:S01]  /*7b60*/  FMUL.FTZ R74, R66, R65 ;  /* 0x00000041424a7220 */ /* 0x000fe20000410000 */
[----:B------:R-:W-:Y:S02]  /*7b70*/  HADD2.F32 R55, -RZ, R54.H0_H0 ;  /* 0x20000036ff377230 */ /* 0x000fe40000004100 */
[----:B------:R-:W-:Y:S02]  /*7b80*/  HADD2.F32 R65, -RZ, R63.H0_H0 ;  /* 0x2000003fff417230 */ /* 0x000fe40000004100 */
[----:B------:R-:W-:Y:S02]  /*7b90*/  HADD2.F32 R53, -RZ, R50.H0_H0 ;  /* 0x20000032ff357230 */ /* 0x000fe40000004100 */
[----:B------:R-:W-:Y:S02]  /*7ba0*/  HADD2.F32 R54, -RZ, R54.H1_H1 ;  /* 0x30000036ff367230 */ /* 0x000fe40000004100 */
[----:B------:R-:W-:-:S02]  /*7bb0*/  HADD2.F32 R50, -RZ, R50.H1_H1 ;  /* 0x30000032ff327230 */ /* 0x000fc40000004100 */
[----:B------:R-:W-:Y:S02]  /*7bc0*/  HADD2.F32 R63, -RZ, R62.H0_H0 ;  /* 0x2000003eff3f7230 */ /* 0x000fe40000004100 */
[-C--:B------:R-:W-:Y:S01]  /*7bd0*/  FMUL.FTZ R62, R55, R130.reuse ;  /* 0x00000082373e7220 */ /* 0x080fe20000410000 */
[----:B------:R-:W-:Y:S02]  /*7be0*/  HADD2.F32 R64, -RZ, R64.H0_H0 ;  /* 0x20000040ff407230 */ /* 0x000fe40000004100 */
[-C--:B------:R-:W-:Y:S01]  /*7bf0*/  FMUL.FTZ R71, R54, R65.reuse ;  /* 0x0000004136477220 */ /* 0x080fe20000410000 */
[----:B------:R-:W-:Y:S02]  /*7c00*/  HADD2.F32 R132, -RZ, R132.H0_H0 ;  /* 0x20000084ff847230 */ /* 0x000fe40000004100 */
[----:B------:R-:W-:Y:S01]  /*7c10*/  FMUL.FTZ R130, R53, R130 ;  /* 0x0000008235827220 */ /* 0x000fe20000410000 */
[----:B------:R-:W-:Y:S01]  /*7c20*/  FMUL.FTZ R65, R50, R65 ;  /* 0x0000004132417220 */ /* 0x000fe20000410000 */
[-C--:B------:R-:W-:Y:S01]  /*7c30*/  FFMA.FTZ R69, R66, R64.reuse, -R69 ;  /* 0x0000004042457223 */ /* 0x080fe20000010845 */
[----:B------:R-:W-:Y:S01]  /*7c40*/  FFMA.FTZ R67, R67, R64, R74 ;  /* 0x0000004043437223 */ /* 0x000fe2000001004a */
        /* <DEDUP_REMOVED lines=12> */
.L_x_8874:
[----:B------:R-:W-:Y:S05]  /*7d10*/  BSYNC B1 ;  /* 0x0000000000017941 */ /* 0x000fea0003800000 */
.L_x_8873:
        /* <DEDUP_REMOVED lines=10> */
.L_x_8812:
[----:B------:R-:W-:-:S06]  /*7dc0*/  UISETP.NE.AND UP0, UPT, UR45, 0x3, UPT ;  /* 0x000000032d00788c */ /* 0x000fcc000bf05270 */
[----:B------:R-:W-:-:S13]  /*7dd0*/  PLOP3.LUT P0, PT, PT, PT, UP0, 0x80, 0x0 ;  /* 0x000000000000781c */ /* 0x000fda0003f0f008 */
[----:B------:R-:W-:Y:S05]  /*7de0*/  @!P0 BRA `(.L_x_8875) ;  /* 0x0000000000048947 */ /* 0x000fea0003800000 */
[----:B------:R-:W-:Y:S01]  /*7df0*/  BPT.TRAP 0x1 ;  /* 0x000000040000795c */ /* 0x000fe20000300000 */
.L_x_8875:
        /* <DEDUP_REMOVED lines=9> */
.L_x_9182:
[----:B------:R-:W-:Y:S05]  /*7e90*/  BSYNC B1 ;  /* 0x0000000000017941 */ /* 0x000fea0003800000 */
.L_x_8876:
[----:B------:R-:W-:Y:S01]  /*7ea0*/  ISETP.GE.AND P3, PT, R22, R113, PT ;  /* 0x000000711600720c */ /* 0x000fe20003f66270 */
[----:B------:R-:W-:Y:S01]  /*7eb0*/  IMAD R49, R48, R123, R49 ;  /* 0x0000007b30317224 */ /* 0x000fe200078e0231 */
[----:B------:R-:W-:Y:S01]  /*7ec0*/  BSSY B1, `(.L_x_8878) ;  /* 0x0000012000017945 */ /* 0x000fe20003800000 */
[----:B------:R-:W-:-:S05]  /*7ed0*/  IMAD.WIDE.U32 R56, R123, R26, RZ ;  /* 0x0000001a7b387225 */ /* 0x000fca00078e00ff */
[----:B------:R-:W-:-:S05]  /*7ee0*/  IADD3 R65, R49, R57, RZ ;  /* 0x0000003931417210 */ /* 0x000fca0007ffe0ff */
        /* <DEDUP_REMOVED lines=15> */
.L_x_8879:
[----:B------:R-:W-:Y:S05]  /*7fe0*/  BSYNC B1 ;  /* 0x0000000000017941 */ /* 0x000fea0003800000 */
.L_x_8878:
        /* <DEDUP_REMOVED lines=19> */
.L_x_8881:
[----:B------:R-:W-:Y:S05]  /*8120*/  BSYNC B1 ;  /* 0x0000000000017941 */ /* 0x000fea0003800000 */
.L_x_8880:
        /* <DEDUP_REMOVED lines=19> */
.L_x_8883:
[----:B------:R-:W-:Y:S05]  /*8260*/  BSYNC B1 ;  /* 0x0000000000017941 */ /* 0x000fea0003800000 */
.L_x_8882:
        /* <DEDUP_REMOVED lines=21> */
.L_x_8849:
[----:B------:R-:W-:Y:S05]  /*83c0*/  BSYNC B0 ;  /* 0x0000000000007941 */ /* 0x000fea0003800000 */
.L_x_8811:
        /* <DEDUP_REMOVED lines=17> */
.L_x_8885:
[----:B------:R-:W-:Y:S05]  /*84e0*/  BSYNC B0 ;  /* 0x0000000000007941 */ /* 0x000fea0003800000 */
.L_x_8884:
[----:B------:R-:W2:Y:S01]  /*84f0*/  SYNCS.PHASECHK.TRANS64.TRYWAIT P0, [R110+URZ+0x288b0], R117 ;  /* 0x0288b0756e0075a7 */ /* 0x000ea2000800017f */
[----:B------:R-:W-:Y:S01]  /*8500*/  ULDC UR41, c[0x0][0x2f4] ;  /* 0x0000bd0000297ab9 */ /* 0x000fe20000000800 */
[----:B------:R-:W-:Y:S01]  /*8510*/  ULDC.64 UR36, c[0x0][0x328] ;  /* 0x0000ca0000247ab9 */ /* 0x000fe20000000a00 */
[----:B------:R-:W-:Y:S01]  /*8520*/  ULDC.64 UR38, c[0x0][0x318] ;  /* 0x0000c60000267ab9 */ /* 0x000fe20000000a00 */
[----:B------:R-:W-:Y:S04]  /*8530*/  BSSY B0, `(.L_x_8886) ;  /* 0x0000002000007945 */ /* 0x000fe80003800000 */
[----:B--2---:R-:W-:Y:S05]  /*8540*/  @!P0 BRA `(.L_x_8887) ;  /* 0x0000018c00f48947 */ /* 0x004fea0003800000 */
.L_x_9183:
[----:B------:R-:W-:Y:S05]  /*8550*/  BSYNC B0 ;  /* 0x0000000000007941 */ /* 0x000fea0003800000 */
.L_x_8886:
        /* <DEDUP_REMOVED lines=8> */
[----:B------:R-:W-:-:S05]  /*85e0*/  IMAD.WIDE.U32 R48, R52, UR36, R48 ;  /* 0x0000002434307c25 */ /* 0x000fca000f8e0030 */
[----:B------:R-:W-:Y:S02]  /*85f0*/  IADD3 R49, R49, R51, RZ ;  /* 0x0000003331317210 */ /* 0x000fe40007ffe0ff */
        /* <DEDUP_REMOVED lines=8> */
.L_x_8889:
[----:B------:R-:W-:Y:S05]  /*8680*/  BSYNC B0 ;  /* 0x0000000000007941 */ /* 0x000fea0003800000 */
.L_x_8888:
        /* <DEDUP_REMOVED lines=19> */
.L_x_8891:
[----:B------:R-:W-:Y:S05]  /*87c0*/  BSYNC B0 ;  /* 0x0000000000007941 */ /* 0x000fea0003800000 */
.L_x_8890:
        /* <DEDUP_REMOVED lines=10> */
[----:B------:R-:W-:-:S04]  /*8870*/  LEA R54, P0, R48, UR38, 0x1 ;  /* 0x0000002630367c11 */ /* 0x000fc8000f8008ff */
[----:B------:R-:W-:-:S04]  /*8880*/  IADD3 R49, R49, R51, RZ ;  /* 0x0000003331317210 */ /* 0x000fc80007ffe0ff */
[----:B------:R-:W-:Y:S02]  /*8890*/  LEA.HI.X R55, R48, UR39, R49, 0x1, P0 ;  /* 0x0000002730377c11 */ /* 0x000fe400080f0c31 */
[----:B------:R-:W-:-:S13]  /*88a0*/  ISETP.GE.AND P0, PT, R16, UR41, PT ;  /* 0x0000002910007c0c */ /* 0x000fda000bf06270 */
[----:B------:R-:W1:Y:S04]  /*88b0*/  @!P0 LDS.128 R48, [R112+0x2400] ;  /* 0x0024000070308984 */ /* 0x000e680000000c00 */
[----:B-1----:R-:W-:Y:S01]  /*88c0*/  @!P0 STG.E.128 desc[UR42][R54.64], R48 ;  /* 0x0000003036008986 */ /* 0x002fe2000c101d2a */
[----:B------:R-:W-:-:S13]  /*88d0*/  ISETP.GE.AND P0, PT, R187, UR41, PT ;  /* 0x00000029bb007c0c */ /* 0x000fda000bf06270 */
[----:B------:R-:W1:Y:S04]  /*88e0*/  @!P0 LDS.128 R48, [R112+0x6400] ;  /* 0x0064000070308984 */ /* 0x000e680000000c00 */
[----:B-1----:R1:W-:Y:S02]  /*88f0*/  @!P0 STG.E.128 desc[UR42][R54.64+0x80], R48 ;  /* 0x0000803036008986 */ /* 0x0023e4000c101d2a */
.L_x_8893:
[----:B------:R-:W-:Y:S05]  /*8900*/  BSYNC B0 ;  /* 0x0000000000007941 */ /* 0x000fea0003800000 */
.L_x_8892:
        /* <DEDUP_REMOVED lines=19> */
.L_x_8895:
[----:B------:R-:W-:Y:S05]  /*8a40*/  BSYNC B0 ;  /* 0x0000000000007941 */ /* 0x000fea0003800000 */
.L_x_8894:
        /* <DEDUP_REMOVED lines=12> */
[----:B------:R-:W-:Y:S02]  /*8b10*/  SEL R49, RZ, 0x1, P0 ;  /* 0x00000001ff317807 */ /* 0x000fe40000000000 */
[----:B------:R-:W-:Y:S02]  /*8b20*/  SEL R23, R23, RZ, P0 ;  /* 0x000000ff17177207 */ /* 0x000fe40000000000 */
[----:B------:R-:W-:Y:S01]  /*8b30*/  LOP3.LUT R188, R188, R49, RZ, 0x3c, !PT ;  /* 0x00000031bcbc7212 */ /* 0x000fe200078e3cff */
[----:B------:R0:W-:Y:S01]  /*8b40*/  @!P3 SYNCS.ARRIVE.TRANS64.RED.A1T0 RZ, [R110+URZ], RZ ;  /* 0x000000ff6effb9a7 */ /* 0x0001e2000810043f */
[----:B---3--:R-:W-:-:S13]  /*8b50*/  LOP3.LUT P4, RZ, R48, 0x4, RZ, 0xc0, !PT ;  /* 0x0000000430ff7812 */ /* 0x008fda000788c0ff */
[----:B0-----:R-:W-:Y:S05]  /*8b60*/  @P4 BRA `(.L_x_8896) ;  /* 0xffffff9c007c4947 */ /* 0x001fea000383ffff */
[----:B------:R-:W0:Y:S01]  /*8b70*/  S2R R48, SR_TID.X ;  /* 0x0000000000307919 */ /* 0x000e220000002100 */
[----:B------:R-:W-:Y:S02]  /*8b80*/  PLOP3.LUT P0, PT, PT, PT, PT, 0x8, 0x0 ;  /* 0x000000000000781c */ /* 0x000fe40003f0e170 */
[----:B0-----:R-:W-:-:S04]  /*8b90*/  SHF.R.U32.HI R48, RZ, 0x7, R48 ;  /* 0x00000007ff307819 */ /* 0x001fc80000011630 */
[----:B------:R-:W-:-:S13]  /*8ba0*/  ISETP.NE.AND P4, PT, R48, 0x1, PT ;  /* 0x000000013000780c */ /* 0x000fda0003f85270 */
[----:B------:R-:W-:Y:S06]  /*8bb0*/  @!P4 BAR.ARV 0x9, 0x100 ;  /* 0x024400000000cb1d */ /* 0x000fec0000002000 */
.L_x_8806:
[----:B------:R-:W0:Y:S01]  /*8bc0*/  LDC R0, c[0x0][0x448] ;  /* 0x00011200ff007b82 */ /* 0x000e220000000800 */
[----:B------:R-:W-:Y:S02]  /*8bd0*/  VIADD R3, R190, 0x7f ;  /* 0x0000007fbe037836 */ /* 0x000fe40000000000 */
[----:B------:R-:W-:Y:S01]  /*8be0*/  IMAD.MOV.U32 R88, RZ, RZ, RZ ;  /* 0x000000ffff587224 */ /* 0x000fe200078e00ff */
[----:B0-----:R-:W-:-:S13]  /*8bf0*/  ISETP.NE.AND P1, PT, R0, 0x1, PT ;  /* 0x000000010000780c */ /* 0x001fda0003f25270 */
[----:B------:R-:W0:Y:S08]  /*8c00*/  @P1 LDC R0, c[0x0][0x44c] ;  /* 0x00011300ff001b82 */ /* 0x000e300000000800 */
[----:B------:R-:W1:Y:S01]  /*8c10*/  @P1 LDC R5, c[0x0][0x450] ;  /* 0x00011400ff051b82 */ /* 0x000e620000000800 */
[----:B0-----:R-:W-:-:S05]  /*8c20*/  @P1 IMAD.HI.U32 R0, R3, R0, RZ ;  /* 0x0000000003001227 */ /* 0x001fca00078e00ff */
[----:B-1----:R-:W-:-:S04]  /*8c30*/  @P1 SHF.R.U32.HI R3, RZ, R5, R0 ;  /* 0x00000005ff031219 */ /* 0x002fc80000011600 */
[----:B------:R-:W-:-:S04]  /*8c40*/  IADD3 R3, R124, R3, RZ ;  /* 0x000000037c037210 */ /* 0x000fc80007ffe0ff */
[----:B------:R-:W-:-:S04]  /*8c50*/  SHF.R.S32.HI R0, RZ, 0x1f, R3 ;  /* 0x0000001fff007819 */ /* 0x000fc80000011403 */
[----:B------:R-:W-:-:S04]  /*8c60*/  LEA.HI R0, R0, R3, RZ, 0x7 ;  /* 0x0000000300007211 */ /* 0x000fc800078f38ff */
[----:B------:R-:W-:-:S04]  /*8c70*/  SHF.R.S32.HI R0, RZ, 0x7, R0 ;  /* 0x00000007ff007819 */ /* 0x000fc80000011400 */
[----:B------:R-:W-:-:S04]  /*8c80*/  VIMNMX R125, R125, R0, PT ;  /* 0x000000007d7d7248 */ /* 0x000fc80003fe0100 */
[----:B------:R-:W-:Y:S01]  /*8c90*/  ISETP.GE.AND P1, PT, R125, 0x1, PT ;  /* 0x000000017d00780c */ /* 0x000fe20003f26270 */
[----:B------:R-:W-:-:S12]  /*8ca0*/  @P0 BRA `(.L_x_8897) ;  /* 0x00000000000c0947 */ /* 0x000fd80003800000 */
[----:B------:R-:W0:Y:S01]  /*8cb0*/  FENCE.VIEW.ASYNC.G ;  /* 0x00000000000073c6 */ /* 0x000e220000000100 */
[----:B------:R-:W-:Y:S05]  /*8cc0*/  WARPSYNC.ALL ;  /* 0x0000000000007948 */ /* 0x000fea0003800000 */
[----:B0-----:R-:W-:Y:S06]  /*8cd0*/  BAR.ARV 0xc, 0x180 ;  /* 0x0306000000007b1d */ /* 0x001fec0000002000 */
.L_x_8897:
        /* <DEDUP_REMOVED lines=31> */
.L_x_8899:
[----:B------:R-:W-:Y:S05]  /*8ed0*/  BSYNC B0 ;  /* 0x0000000000007941 */ /* 0x000fea0003800000 */
.L_x_8898:
[-C--:B------:R-:W-:Y:S01]  /*8ee0*/  IMAD R191, R217, R88.reuse, RZ ;  /* 0x00000058d9bf7224 */ /* 0x080fe200078e02ff */
        /* <DEDUP_REMOVED lines=46> */
.L_x_9186:
        /* <DEDUP_REMOVED lines=26> */
.L_x_8902:
        /* <DEDUP_REMOVED lines=12> */
.L_x_8906:
[----:B-1----:R1:W2:Y:S02]  /*9430*/  SYNCS.PHASECHK.TRANS64.TRYWAIT P0, [R2+URZ+0x28800], R3 ;  /* 0x02880003020075a7 */ /* 0x0022a4000800017f */
[----:B--2---:R-:W-:Y:S05]  /*9440*/  @!P0 NANOSLEEP.SYNCS 0x989680 ;  /* 0x009896800000895d */ /* 0x004fea0003900000 */
[----:B------:R-:W2:Y:S02]  /*9450*/  @!P0 SYNCS.PHASECHK.TRANS64 P0, [R2+URZ+0x28800], R3 ;  /* 0x02880003020085a7 */ /* 0x000ea4000800007f */
[----:B--2---:R-:W-:Y:S05]  /*9460*/  @!P0 BRA `(.L_x_8906) ;  /* 0xfffffffc00f08947 */ /* 0x004fea000383ffff */
.L_x_8905:
[----:B------:R-:W-:Y:S05]  /*9470*/  BSYNC B0 ;  /* 0x0000000000007941 */ /* 0x000fea0003800000 */
.L_x_8904:
[----:B------:R-:W-:Y:S05]  /*9480*/  BRA `(.L_x_8907) ;  /* 0x0000004c00a07947 */ /* 0x000fea0003800000 */
.L_x_8903:
        /* <DEDUP_REMOVED lines=29> */
.L_x_8908:
        /* <DEDUP_REMOVED lines=39> */
.L_x_9192:
        /* <DEDUP_REMOVED lines=18> */
[C---:B----4-:R-:W-:Y:S02]  /*99f0*/  @!P4 IADD3 R12, P1, R14.reuse, R12, RZ ;  /* 0x0000000c0e0cc210 */ /* 0x050fe40007f3e0ff */
[-C--:B------:R-:W-:Y:S02]  /*9a00*/  @!P5 IADD3 R20, P2, R3, R15.reuse, RZ ;  /* 0x0000000f0314d210 */ /* 0x080fe40007f5e0ff */
[----:B------:R-:W-:Y:S02]  /*9a10*/  @!P5 IADD3 R14, P3, R14, R15, RZ ;  /* 0x0000000f0e0ed210 */ /* 0x000fe40007f7e0ff */
[----:B------:R-:W-:-:S02]  /*9a20*/  CS2R R44, SRZ ;  /* 0x00000000002c7805 */ /* 0x000fc4000001ff00 */
[C---:B-1----:R-:W-:Y:S02]  /*9a30*/  @!P4 IADD3.X R9, R0.reuse, R13, RZ, P0, !PT ;  /* 0x0000000d0009c210 */ /* 0x042fe400007fe4ff */
[----:B------:R-:W-:Y:S01]  /*9a40*/  CS2R R46, SRZ ;  /* 0x00000000002e7805 */ /* 0x000fe2000001ff00 */
[----:B------:R-:W-:Y:S02]  /*9a50*/  @!P5 IMAD.X R21, R0, 0x1, R11, P2 ;  /* 0x000000010015d824 */ /* 0x000fe400010e060b */
[C---:B---3--:R-:W-:Y:S01]  /*9a60*/  @!P4 IMAD.X R13, R4.reuse, 0x1, R13, P1 ;  /* 0x00000001040dc824 */ /* 0x048fe200008e060d */
[----:B------:R1:W5:Y:S01]  /*9a70*/  @!P4 LD.E.64 R44, desc[UR42][R8.64] ;  /* 0x0000002a082cc980 */ /* 0x000362000c101b00 */
[----:B------:R-:W-:-:S03]  /*9a80*/  @!P5 IMAD.X R15, R4, 0x1, R11, P3 ;  /* 0x00000001040fd824 */ /* 0x000fc600018e060b */
[----:B------:R1:W5:Y:S04]  /*9a90*/  @!P5 LD.E.64 R38, desc[UR42][R20.64] ;  /* 0x0000002a1426d980 */ /* 0x000368000c101b00 */
[----:B------:R1:W5:Y:S04]  /*9aa0*/  @!P5 LD.E.64 R40, desc[UR42][R14.64] ;  /* 0x0000002a0e28d980 */ /* 0x000368000c101b00 */
[----:B------:R1:W5:Y:S02]  /*9ab0*/  @!P4 LD.E.64 R46, desc[UR42][R12.64] ;  /* 0x0000002a0c2ec980 */ /* 0x000364000c101b00 */
.L_x_8913:
[----:B------:R-:W-:Y:S05]  /*9ac0*/  BSYNC B1 ;  /* 0x0000000000017941 */ /* 0x000fea0003800000 */
.L_x_8912:
[----:B-1---5:R-:W-:Y:S01]  /*9ad0*/  IMAD.MOV.U32 R0, RZ, RZ, R46 ;  /* 0x000000ffff007224 */ /* 0x022fe200078e002e */
[----:B------:R-:W-:Y:S01]  /*9ae0*/  UMOV UR4, 0xffffffff ;  /* 0xffffffff00047882 */ /* 0x000fe20000000000 */
[----:B---3--:R-:W-:Y:S01]  /*9af0*/  IMAD.MOV.U32 R4, RZ, RZ, R40 ;  /* 0x000000ffff047224 */ /* 0x008fe200078e0028 */
[----:B------:R-:W-:Y:S01]  /*9b00*/  CS2R R34, SRZ ;  /* 0x0000000000227805 */ /* 0x000fe2000001ff00 */
[----:B------:R-:W-:Y:S01]  /*9b10*/  IMAD.MOV.U32 R8, RZ, RZ, R41 ;  /* 0x000000ffff087224 */ /* 0x000fe200078e0029 */
[----:B------:R-:W-:Y:S01]  /*9b20*/  PRMT R66, R0, 0x7610, R66 ;  /* 0x0000761000427816 */ /* 0x000fe20000000042 */
[----:B--2---:R-:W-:Y:S01]  /*9b30*/  IMAD.MOV.U32 R3, RZ, RZ, R47 ;  /* 0x000000ffff037224 */ /* 0x004fe200078e002f */
        /* <DEDUP_REMOVED lines=12> */
[----:B------:R1:W2:Y:S04]  /*9c00*/  SHFL.IDX PT, R0, R7, 0x1, 0x181f ;  /* 0x00381f0007007f89 */ /* 0x0002a800000e0000 */
[----:B------:R1:W3:Y:S04]  /*9c10*/  SHFL.IDX PT, R3, R6, 0x1, 0x181f ;  /* 0x00381f0006037f89 */ /* 0x0002e800000e0000 */
[----:B------:R1:W0:Y:S04]  /*9c20*/  SHFL.IDX PT, R4, R10, 0x1, 0x181f ;  /* 0x00381f000a047f89 */ /* 0x00022800000e0000 */
[----:B----4-:R1:W4:Y:S02]  /*9c30*/  SHFL.IDX PT, R14, R5, 0x1, 0x181f ;  /* 0x00381f00050e7f89 */ /* 0x01032400000e0000 */
.L_x_9198:
        /* <DEDUP_REMOVED lines=22> */
[----:B------:R-:W-:Y:S01]  /*9da0*/  CS2R R34, SRZ ;  /* 0x0000000000227805 */ /* 0x000fe2000001ff00 */
[----:B------:R-:W-:Y:S01]  /*9db0*/  @!P4 IMAD.X R9, R0, 0x1, R11, P0 ;  /* 0x000000010009c824 */ /* 0x000fe200000e060b */
[C---:B0-----:R-:W-:Y:S01]  /*9dc0*/  @!P4 IADD3.X R13, R4.reuse, R11, RZ, P1, !PT ;  /* 0x0000000b040dc210 */ /* 0x041fe20000ffe4ff */
[----:B------:R-:W-:Y:S01]  /*9dd0*/  @!P5 IMAD.X R15, R4, 0x1, R15, P3 ;  /* 0x00000001040fd824 */ /* 0x000fe200018e060f */
[----:B------:R0:W5:Y:S04]  /*9de0*/  @!P5 LD.E.64 R32, desc[UR42][R20.64] ;  /* 0x0000002a1420d980 */ /* 0x000168000c101b00 */
[----:B------:R0:W5:Y:S04]  /*9df0*/  @!P5 LD.E.64 R30, desc[UR42][R14.64] ;  /* 0x0000002a0e1ed980 */ /* 0x000168000c101b00 */
[----:B------:R0:W5:Y:S04]  /*9e00*/  @!P4 LD.E.64 R42, desc[UR42][R8.64] ;  /* 0x0000002a082ac980 */ /* 0x000168000c101b00 */
[----:B------:R0:W5:Y:S02]  /*9e10*/  @!P4 LD.E.64 R34, desc[UR42][R12.64] ;  /* 0x0000002a0c22c980 */ /* 0x000164000c101b00 */
.L_x_8916:
[----:B------:R-:W-:Y:S05]  /*9e20*/  BSYNC B1 ;  /* 0x0000000000017941 */ /* 0x000fea0003800000 */
.L_x_8915:
        /* <DEDUP_REMOVED lines=13> */
[----:B------:R-:W-:Y:S06]  /*9f00*/  BRA.DIV UR4, `(.L_x_8917) ;  /* 0x0000017a04b87947 */ /* 0x000fec000b800000 */
[----:B------:R0:W2:Y:S04]  /*9f10*/  SHFL.IDX PT, R0, R7, 0x2, 0x181f ;  /* 0x00581f0007007f89 */ /* 0x0000a800000e0000 */
[----:B------:R0:W3:Y:S04]  /*9f20*/  SHFL.IDX PT, R3, R6, 0x2, 0x181f ;  /* 0x00581f0006037f89 */ /* 0x0000e800000e0000 */
[----:B------:R0:W0:Y:S04]  /*9f30*/  SHFL.IDX PT, R4, R10, 0x2, 0x181f ;  /* 0x00581f000a047f89 */ /* 0x00002800000e0000 */
[----:B----4-:R4:W0:Y:S02]  /*9f40*/  SHFL.IDX PT, R14, R5, 0x2, 0x181f ;  /* 0x00581f00050e7f89 */ /* 0x01082400000e0000 */
.L_x_9204:
        /* <DEDUP_REMOVED lines=12> */
[----:B------:R-:W-:Y:S02]  /*a010*/  ISETP.GE.AND P5, PT, R185, UR4, PT ;  /* 0x00000004b9007c0c */ /* 0x000fe4000bfa6270 */
[----:B------:R-:W-:-:S07]  /*a020*/  CS2R R28, SRZ ;  /* 0x00000000001c7805 */ /* 0x000fce000001ff00 */
        /* <DEDUP_REMOVED lines=8> */
[C---:B--2---:R-:W-:Y:S01]  /*a0b0*/  @!P5 IMAD.X R49, R0.reuse, 0x1, R15, P2 ;  /* 0x000000010031d824 */ /* 0x044fe200010e060f */
[----:B------:R-:W-:Y:S01]  /*a0c0*/  CS2R R26, SRZ ;  /* 0x00000000001a7805 */ /* 0x000fe2000001ff00 */
[--C-:B------:R-:W-:Y:S01]  /*a0d0*/  @!P4 IMAD.X R9, R0, 0x1, R11.reuse, P0 ;  /* 0x000000010009c824 */ /* 0x100fe200000e060b */
[C---:B------:R-:W-:Y:S01]  /*a0e0*/  @!P5 IADD3.X R15, R4.reuse, R15, RZ, P3, !PT ;  /* 0x0000000f040fd210 */ /* 0x040fe20001ffe4ff */
[----:B------:R-:W-:Y:S01]  /*a0f0*/  @!P4 IMAD.X R13, R4, 0x1, R11, P1 ;  /* 0x00000001040dc824 */ /* 0x000fe200008e060b */
[----:B------:R0:W5:Y:S04]  /*a100*/  @!P5 LD.E.64 R20, desc[UR42][R48.64] ;  /* 0x0000002a3014d980 */ /* 0x000168000c101b00 */
[----:B------:R0:W5:Y:S04]  /*a110*/  @!P5 LD.E.64 R24, desc[UR42][R14.64] ;  /* 0x0000002a0e18d980 */ /* 0x000168000c101b00 */
[----:B------:R0:W5:Y:S04]  /*a120*/  @!P4 LD.E.64 R28, desc[UR42][R8.64] ;  /* 0x0000002a081cc980 */ /* 0x000168000c101b00 */
[----:B------:R0:W5:Y:S02]  /*a130*/  @!P4 LD.E.64 R26, desc[UR42][R12.64] ;  /* 0x0000002a0c1ac980 */ /* 0x000164000c101b00 */
.L_x_8919:
[----:B------:R-:W-:Y:S05]  /*a140*/  BSYNC B1 ;  /* 0x0000000000017941 */ /* 0x000fea0003800000 */
.L_x_8918:
[----:B0----5:R-:W-:Y:S01]  /*a150*/  IMAD.MOV.U32 R4, RZ, RZ, R24 ;  /* 0x000000ffff047224 */ /* 0x021fe200078e0018 */
[----:B------:R-:W-:Y:S01]  /*a160*/  UMOV UR4, 0xffffffff ;  /* 0xffffffff00047882 */ /* 0x000fe20000000000 */
[----:B------:R-:W-:Y:S02]  /*a170*/  IMAD.MOV.U32 R8, RZ, RZ, R25 ;  /* 0x000000ffff087224 */ /* 0x000fe400078e0019 */
[----:B--2---:R-:W-:Y:S02]  /*a180*/  IMAD.MOV.U32 R0, RZ, RZ, R26 ;  /* 0x000000ffff007224 */ /* 0x004fe400078e001a */
[----:B---3--:R-:W-:Y:S01]  /*a190*/  IMAD.MOV.U32 R3, RZ, RZ, R27 ;  /* 0x000000ffff037224 */ /* 0x008fe200078e001b */
[----:B------:R-:W-:Y:S01]  /*a1a0*/  PRMT R37, R4, 0x5410, R8 ;  /* 0x0000541004257816 */ /* 0x000fe20000000008 */
[----:B------:R-:W-:Y:S01]  /*a1b0*/  IMAD.MOV.U32 R4, RZ, RZ, R20 ;  /* 0x000000ffff047224 */ /* 0x000fe200078e0014 */
[----:B------:R-:W-:Y:S02]  /*a1c0*/  MOV R8, R21 ;  /* 0x0000001500087202 */ /* 0x000fe40000000f00 */
[----:B------:R-:W-:Y:S01]  /*a1d0*/  PRMT R58, R0, 0x5410, R3 ;  /* 0x00005410003a7816 */ /* 0x000fe20000000003 */
[----:B------:R-:W-:Y:S01]  /*a1e0*/  IMAD.MOV.U32 R0, RZ, RZ, R28 ;  /* 0x000000ffff007224 */ /* 0x000fe200078e001c */
[----:B------:R-:W-:Y:S01]  /*a1f0*/  PRMT R54, R4, 0x5410, R8 ;  /* 0x0000541004367816 */ /* 0x000fe20000000008 */
[----:B------:R-:W-:Y:S01]  /*a200*/  IMAD.MOV.U32 R3, RZ, RZ, R29 ;  /* 0x000000ffff037224 */ /* 0x000fe200078e001d */
[----:B------:R-:W-:-:S04]  /*a210*/  CS2R R8, SRZ ;  /* 0x0000000000087805 */ /* 0x000fc8000001ff00 */
[----:B------:R-:W-:Y:S01]  /*a220*/  PRMT R59, R0, 0x5410, R3 ;  /* 0x00005410003b7816 */ /* 0x000fe20000000003 */
[----:B------:R-:W-:Y:S06]  /*a230*/  BRA.DIV UR4, `(.L_x_8920) ;  /* 0x0000017a045c7947 */ /* 0x000fec000b800000 */
[----:B------:R0:W2:Y:S04]  /*a240*/  SHFL.IDX PT, R0, R7, 0x3, 0x181f ;  /* 0x00781f0007007f89 */ /* 0x0000a800000e0000 */
[----:B------:R0:W3:Y:S04]  /*a250*/  SHFL.IDX PT, R3, R6, 0x3, 0x181f ;  /* 0x00781f0006037f89 */ /* 0x0000e800000e0000 */
[----:B------:R0:W0:Y:S04]  /*a260*/  SHFL.IDX PT, R4, R10, 0x3, 0x181f ;  /* 0x00781f000a047f89 */ /* 0x00002800000e0000 */
[----:B-1--4-:R-:W1:Y:S02]  /*a270*/  SHFL.IDX PT, R5, R5, 0x3, 0x181f ;  /* 0x00781f0005057f89 */ /* 0x012e6400000e0000 */
.L_x_9210:
        /* <DEDUP_REMOVED lines=27> */
[----:B------:R-:W-:-:S02]  /*a430*/  @!P5 IADD3.X R51, R4, R11, RZ, P3, !PT ;  /* 0x0000000b0433d210 */ /* 0x000fc40001ffe4ff */
[----:B------:R-:W-:Y:S02]  /*a440*/  CS2R R10, SRZ ;  /* 0x00000000000a7805 */ /* 0x000fe4000001ff00 */
[----:B------:R-:W-:Y:S01]  /*a450*/  CS2R R8, SRZ ;  /* 0x0000000000087805 */ /* 0x000fe2000001ff00 */
[----:B------:R0:W5:Y:S04]  /*a460*/  @!P5 LD.E.64 R12, desc[UR42][R52.64] ;  /* 0x0000002a340cd980 */ /* 0x000168000c101b00 */
[----:B------:R0:W5:Y:S04]  /*a470*/  @!P5 LD.E.64 R10, desc[UR42][R50.64] ;  /* 0x0000002a320ad980 */ /* 0x000168000c101b00 */
[----:B------:R0:W5:Y:S04]  /*a480*/  @!P4 LD.E.64 R14, desc[UR42][R6.64] ;  /* 0x0000002a060ec980 */ /* 0x000168000c101b00 */
[----:B------:R0:W5:Y:S02]  /*a490*/  @!P4 LD.E.64 R8, desc[UR42][R48.64] ;  /* 0x0000002a3008c980 */ /* 0x000164000c101b00 */
.L_x_8922:
[----:B------:R-:W-:Y:S05]  /*a4a0*/  BSYNC B1 ;  /* 0x0000000000017941 */ /* 0x000fea0003800000 */
.L_x_8921:
[----:B------:R-:W4:Y:S01]  /*a4b0*/  SYNCS.PHASECHK.TRANS64.TRYWAIT P0, [R2+URZ+0x28800], R67 ;  /* 0x02880043020075a7 */ /* 0x000f22000800017f */
[----:B--2--5:R-:W-:Y:S01]  /*a4c0*/  IMAD.MOV.U32 R0, RZ, RZ, R8 ;  /* 0x000000ffff007224 */ /* 0x024fe200078e0008 */
[----:B---3--:R-:W-:Y:S01]  /*a4d0*/  VIADDMNMX R3, R65, -R190, 0x80, PT ;  /* 0x0000008041037446 */ /* 0x008fe200038009be */
[----:B------:R-:W-:Y:S01]  /*a4e0*/  IMAD.MOV.U32 R4, RZ, RZ, R9 ;  /* 0x000000ffff047224 */ /* 0x000fe200078e0009 */
[----:B------:R-:W-:Y:S01]  /*a4f0*/  BSSY B1, `(.L_x_8923) ;  /* 0x000000c000017945 */ /* 0x000fe20003800000 */
[----:B-1----:R-:W-:Y:S01]  /*a500*/  IMAD.MOV.U32 R5, RZ, RZ, R14 ;  /* 0x000000ffff057224 */ /* 0x002fe200078e000e */
[----:B------:R-:W-:Y:S01]  /*a510*/  ISETP.GE.AND P1, PT, R22, R3, PT ;  /* 0x000000031600720c */ /* 0x000fe20003f26270 */
[----:B0-----:R-:W-:Y:S01]  /*a520*/  IMAD.MOV.U32 R6, RZ, RZ, R15 ;  /* 0x000000ffff067224 */ /* 0x001fe200078e000f */
[----:B------:R-:W-:Y:S01]  /*a530*/  PRMT R49, R0, 0x5410, R4 ;  /* 0x0000541000317816 */ /* 0x000fe20000000004 */
[----:B------:R-:W-:Y:S02]  /*a540*/  IMAD.MOV.U32 R0, RZ, RZ, R10 ;  /* 0x000000ffff007224 */ /* 0x000fe400078e000a */
[----:B------:R-:W-:Y:S01]  /*a550*/  IMAD.MOV.U32 R4, RZ, RZ, R11 ;  /* 0x000000ffff047224 */ /* 0x000fe200078e000b */
[----:B------:R-:W-:-:S02]  /*a560*/  PRMT R50, R5, 0x5410, R6 ;  /* 0x0000541005327816 */ /* 0x000fc40000000006 */
[----:B------:R-:W-:Y:S02]  /*a570*/  MOV R5, R13 ;  /* 0x0000000d00057202 */ /* 0x000fe40000000f00 */
[----:B------:R-:W-:Y:S01]  /*a580*/  PRMT R0, R0, 0x5410, R4 ;  /* 0x0000541000007816 */ /* 0x000fe20000000004 */
[----:B------:R-:W-:Y:S01]  /*a590*/  IMAD.MOV.U32 R4, RZ, RZ, R12 ;  /* 0x000000ffff047224 */ /* 0x000fe200078e000c */
[----:B----4-:R-:W-:Y:S06]  /*a5a0*/  @!P0 BRA `(.L_x_8924) ;  /* 0x0000017400f48947 */ /* 0x010fec0003800000 */
.L_x_9211:
[----:B------:R-:W-:Y:S05]  /*a5b0*/  BSYNC B1 ;  /* 0x0000000000017941 */ /* 0x000fea0003800000 */
.L_x_8923:
        /* <DEDUP_REMOVED lines=50> */
.L_x_8928:
[----:B------:R-:W-:Y:S05]  /*a8e0*/  BSYNC B2 ;  /* 0x0000000000027941 */ /* 0x000fea0003800000 */
.L_x_8927:
        /* <DEDUP_REMOVED lines=43> */
.L_x_8926:
[----:B------:R-:W-:Y:S05]  /*aba0*/  BSYNC B1 ;  /* 0x0000000000017941 */ /* 0x000fea0003800000 */
.L_x_8925:
        /* <DEDUP_REMOVED lines=50> */
.L_x_8932:
[----:B------:R-:W-:Y:S05]  /*aed0*/  BSYNC B2 ;  /* 0x0000000000027941 */ /* 0x000fea0003800000 */
.L_x_8931:
        /* <DEDUP_REMOVED lines=43> */
.L_x_8930:
[----:B------:R-:W-:Y:S05]  /*b190*/  BSYNC B1 ;  /* 0x0000000000017941 */ /* 0x000fea0003800000 */
.L_x_8929:
        /* <DEDUP_REMOVED lines=50> */
.L_x_8936:
[----:B------:R-:W-:Y:S05]  /*b4c0*/  BSYNC B2 ;  /* 0x0000000000027941 */ /* 0x000fea0003800000 */
.L_x_8935:
        /* <DEDUP_REMOVED lines=43> */
.L_x_8934:
[----:B------:R-:W-:Y:S05]  /*b780*/  BSYNC B1 ;  /* 0x0000000000017941 */ /* 0x000fea0003800000 */
.L_x_8933:
        /* <DEDUP_REMOVED lines=49> */
.L_x_8939:
[----:B------:R-:W-:Y:S05]  /*baa0*/  BSYNC B1 ;  /* 0x0000000000017941 */ /* 0x000fea0003800000 */
.L_x_8938:
[----:B------:R-:W-:Y:S05]  /*bab0*/  @P1 BRA `(.L_x_8937) ;  /* 0x0000002400f01947 */ /* 0x000fea0003800000 */
[----:B-1234-:R-:W1:Y:S01]  /*bac0*/  LDS.128 R4, [R203+0x7000] ;  /* 0x00700000cb047984 */ /* 0x01ee620000000c00 */
[----:B------:R-:W-:Y:S02]  /*bad0*/  SHF.R.U64 R24, R12, 0x10, R13 ;  /* 0x000000100c187819 */ /* 0x000fe4000000120d */
[----:B------:R-:W-:Y:S02]  /*bae0*/  SHF.R.U32.HI R14, RZ, 0x10, R11 ;  /* 0x00000010ff0e7819 */ /* 0x000fe4000001160b */
[----:B------:R-:W-:Y:S01]  /*baf0*/  SHF.R.U32.HI R12, RZ, 0x10, R13 ;  /* 0x00000010ff0c7819 */ /* 0x000fe2000001160d */
[----:B------:R-:W-:Y:S01]  /*bb00*/  HADD2.F32 R13, -RZ, R0.H0_H0 ;  /* 0x20000000ff0d7230 */ /* 0x000fe20000004100 */
        /* <DEDUP_REMOVED lines=14> */
[C---:B------:R-:W-:Y:S01]  /*bbf0*/  FMUL.FTZ R10, R4.reuse, R13 ;  /* 0x0000000d040a7220 */ /* 0x040fe20000410000 */
[--C-:B------:R-:W-:Y:S02]  /*bc00*/  HADD2.F32 R6, -RZ, R5.reuse.H0_H0 ;  /* 0x20000005ff067230 */ /* 0x100fe40000004100 */
[----:B------:R-:W-:Y:S01]  /*bc10*/  FFMA.FTZ R15, R9, R14, R15 ;  /* 0x0000000e090f7223 */ /* 0x000fe2000001000f */
[----:B------:R-:W-:Y:S01]  /*bc20*/  FMUL.FTZ R12, R4, R11 ;  /* 0x0000000b040c7220 */ /* 0x000fe20000410000 */
[----:B------:R-:W-:-:S02]  /*bc30*/  HADD2.F32 R5, -RZ, R5.H1_H1 ;  /* 0x30000005ff057230 */ /* 0x000fc40000004100 */
[C---:B------:R-:W-:Y:S01]  /*bc40*/  FFMA.FTZ R10, R3.reuse, R11, -R10 ;  /* 0x0000000b030a7223 */ /* 0x040fe2000001080a */
[----:B------:R-:W-:Y:S02]  /*bc50*/  HADD2.F32 R9, -RZ, R0.H1_H1 ;  /* 0x30000000ff097230 */ /* 0x000fe40000004100 */
[----:B------:R-:W-:Y:S01]  /*bc60*/  FFMA.FTZ R3, R3, R13, R12 ;  /* 0x0000000d03037223 */ /* 0x000fe2000001000c */
[----:B------:R-:W-:Y:S02]  /*bc70*/  HADD2.F32 R4, -RZ, R21.H0_H0 ;  /* 0x20000015ff047230 */ /* 0x000fe40000004100 */
[----:B------:R-:W-:Y:S02]  /*bc80*/  HADD2.F32 R0, -RZ, R24.H0_H0 ;  /* 0x20000018ff007230 */ /* 0x000fe40000004100 */
[C---:B------:R-:W-:Y:S01]  /*bc90*/  FMUL.FTZ R12, R8.reuse, R9 ;  /* 0x00000009080c7220 */ /* 0x040fe20000410000 */
[----:B------:R-:W-:Y:S01]  /*bca0*/  FMUL.FTZ R8, R8, R48 ;  /* 0x0000003008087220 */ /* 0x000fe20000410000 */
[C---:B------:R-:W-:Y:S01]  /*bcb0*/  FMUL.FTZ R11, R5.reuse, R4 ;  /* 0x00000004050b7220 */ /* 0x040fe20000410000 */
[----:B------:R-:W-:Y:S01]  /*bcc0*/  FMUL.FTZ R13, R5, R0 ;  /* 0x00000000050d7220 */ /* 0x000fe20000410000 */
[----:B------:R-:W-:-:S02]  /*bcd0*/  FFMA.FTZ R12, R7, R48, -R12 ;  /* 0x00000030070c7223 */ /* 0x000fc4000001080c */
[C---:B------:R-:W-:Y:S01]  /*bce0*/  FFMA.FTZ R5, R6.reuse, R0, -R11 ;  /* 0x0000000006057223 */ /* 0x040fe2000001080b */
[----:B------:R-:W-:Y:S01]  /*bcf0*/  FFMA.FTZ R9, R7, R9, R8 ;  /* 0x0000000907097223 */ /* 0x000fe20000010008 */
[----:B------:R-:W-:Y:S01]  /*bd00*/  FFMA.FTZ R0, R6, R4, R13 ;  /* 0x0000000406007223 */ /* 0x000fe2000001000d */
[----:B------:R-:W-:Y:S02]  /*bd10*/  F2FP.F16.F32.PACK_AB R7, R15, R20 ;  /* 0x000000140f07723e */ /* 0x000fe400000000ff */
[----:B------:R-:W-:Y:S02]  /*bd20*/  F2FP.F16.F32.PACK_AB R4, R3, R10 ;  /* 0x0000000a0304723e */ /* 0x000fe400000000ff */
[----:B------:R-:W-:Y:S02]  /*bd30*/  F2FP.F16.F32.PACK_AB R6, R9, R12 ;  /* 0x0000000c0906723e */ /* 0x000fe400000000ff */
[----:B------:R-:W-:-:S05]  /*bd40*/  F2FP.F16.F32.PACK_AB R5, R0, R5 ;  /* 0x000000050005723e */ /* 0x000fca00000000ff */
[----:B------:R1:W-:Y:S01]  /*bd50*/  STS.128 [R203+0x7000], R4 ;  /* 0x00700004cb007388 */ /* 0x0003e20000000c00 */
[----:B------:R-:W-:Y:S05]  /*bd60*/  BRA `(.L_x_8937) ;  /* 0x0000002400447947 */ /* 0x000fea0003800000 */
.L_x_8910:
        /* <DEDUP_REMOVED lines=39> */
[----:B------:R-:W-:-:S03]  /*bfe0*/  @!P1 IMAD.MOV.U32 R8, RZ, RZ, R4 ;  /* 0x000000ffff089224 */ /* 0x000fc600078e0004 */
[----:B------:R-:W-:-:S06]  /*bff0*/  @!P1 MOV R9, R7 ;  /* 0x0000000700099202 */ /* 0x000fcc0000000f00 */
        /* <DEDUP_REMOVED lines=11> */
[----:B--2---:R-:W-:Y:S01]  /*c0b0*/  @!P1 IMAD.MOV.U32 R46, RZ, RZ, R8 ;  /* 0x000000ffff2e9224 */ /* 0x004fe200078e0008 */
[----:B------:R-:W-:Y:S01]  /*c0c0*/  @!P1 MOV R49, R11 ;  /* 0x0000000b00319202 */ /* 0x000fe20000000f00 */
[----:B------:R-:W-:Y:S01]  /*c0d0*/  @!P1 IMAD.MOV.U32 R47, RZ, RZ, R9 ;  /* 0x000000ffff2f9224 */ /* 0x000fe200078e0009 */
[----:B------:R0:W2:Y:S01]  /*c0e0*/  SHFL.IDX PT, R8, R32, 0x1, 0x181f ;  /* 0x00381f0020087f89 */ /* 0x0000a200000e0000 */
[----:B------:R-:W-:-:S02]  /*c0f0*/  IMAD.MOV.U32 R0, RZ, RZ, R46 ;  /* 0x000000ffff007224 */ /* 0x000fc400078e002e */
[----:B------:R-:W-:Y:S01]  /*c100*/  IMAD.MOV.U32 R12, RZ, RZ, R47 ;  /* 0x000000ffff0c7224 */ /* 0x000fe200078e002f */
[----:B------:R0:W4:Y:S01]  /*c110*/  SHFL.IDX PT, R9, R33, 0x1, 0x181f ;  /* 0x00381f0021097f89 */ /* 0x00012200000e0000 */
[----:B------:R-:W-:Y:S01]  /*c120*/  @!P1 IMAD.MOV.U32 R48, RZ, RZ, R10 ;  /* 0x000000ffff309224 */ /* 0x000fe200078e000a */
[----:B------:R-:W-:Y:S01]  /*c130*/  PRMT R64, R64, 0x5410, R0 ;  /* 0x0000541040407816 */ /* 0x000fe20000000000 */
[----:B------:R-:W-:Y:S01]  /*c140*/  IMAD.MOV.U32 R11, RZ, RZ, R49 ;  /* 0x000000ffff0b7224 */ /* 0x000fe200078e0031 */
[----:B------:R0:W0:Y:S01]  /*c150*/  SHFL.IDX PT, R0, R35, 0x1, 0x181f ;  /* 0x00381f0023007f89 */ /* 0x00002200000e0000 */
[----:B------:R-:W-:Y:S01]  /*c160*/  IMAD.MOV.U32 R10, RZ, RZ, R48 ;  /* 0x000000ffff0a7224 */ /* 0x000fe200078e0030 */
[----:B------:R-:W-:Y:S01]  /*c170*/  PRMT R67, R12, 0x7610, R67 ;  /* 0x000076100c437816 */ /* 0x000fe20000000043 */
[----:B---3--:R-:W-:Y:S02]  /*c180*/  @!P1 IMAD.MOV.U32 R44, RZ, RZ, R4 ;  /* 0x000000ffff2c9224 */ /* 0x008fe400078e0004 */
[----:B------:R-:W-:Y:S01]  /*c190*/  @!P1 IMAD.MOV.U32 R45, RZ, RZ, R5 ;  /* 0x000000ffff2d9224 */ /* 0x000fe200078e0005 */
[----:B------:R-:W-:Y:S01]  /*c1a0*/  PRMT R37, R10, 0x5410, R11 ;  /* 0x000054100a257816 */ /* 0x000fe2000000000b */
[----:B------:R-:W-:-:S02]  /*c1b0*/  @!P1 IMAD.MOV.U32 R50, RZ, RZ, R6 ;  /* 0x000000ffff329224 */ /* 0x000fc400078e0006 */
[----:B------:R-:W-:Y:S01]  /*c1c0*/  @!P1 IMAD.MOV.U32 R51, RZ, RZ, R7 ;  /* 0x000000ffff339224 */ /* 0x000fe200078e0007 */
[----:B------:R-:W-:Y:S01]  /*c1d0*/  MOV R5, R45 ;  /* 0x0000002d00057202 */ /* 0x000fe20000000f00 */
[----:B------:R-:W-:Y:S02]  /*c1e0*/  IMAD.MOV.U32 R4, RZ, RZ, R44 ;  /* 0x000000ffff047224 */ /* 0x000fe400078e002c */
[----:B------:R-:W-:Y:S01]  /*c1f0*/  IMAD.MOV.U32 R6, RZ, RZ, R50 ;  /* 0x000000ffff067224 */ /* 0x000fe200078e0032 */
[----:B------:R-:W-:Y:S01]  /*c200*/  PRMT R67, R67, 0x5410, R5 ;  /* 0x0000541043437816 */ /* 0x000fe20000000005 */
[----:B------:R-:W-:-:S03]  /*c210*/  IMAD.MOV.U32 R7, RZ, RZ, R51 ;  /* 0x000000ffff077224 */ /* 0x000fc600078e0033 */
[----:B------:R-:W-:Y:S02]  /*c220*/  PRMT R66, R6, 0x5410, R4 ;  /* 0x0000541006427816 */ /* 0x000fe40000000004 */
[----:B-12-4-:R-:W-:-:S07]  /*c230*/  PRMT R64, R7, 0x7610, R64 ;  /* 0x0000761007407816 */ /* 0x016fce0000000040 */
.L_x_9221:
[----:B------:R-:W-:Y:S01]  /*c240*/  VIADD R4, R56, 0x20 ;  /* 0x0000002038047836 */ /* 0x000fe20000000000 */
        /* <DEDUP_REMOVED lines=14> */
[--C-:B0-----:R-:W-:Y:S02]  /*c330*/  IMAD.X R5, R0, 0x1, R6.reuse, P1 ;  /* 0x0000000100057824 */ /* 0x101fe400008e0606 */
[----:B------:R-:W-:-:S04]  /*c340*/  IMAD.X R15, R9, 0x1, R6, P2 ;  /* 0x00000001090f7824 */ /* 0x000fc800010e0606 */
[----:B------:R-:W5:Y:S04]  /*c350*/  LD.E.128 R4, desc[UR42][R4.64] ;  /* 0x0000002a04047980 */ /* 0x000f68000c101d00 */
[----:B------:R1:W5:Y:S02]  /*c360*/  LD.E.128 R24, desc[UR42][R14.64] ;  /* 0x0000002a0e187980 */ /* 0x000364000c101d00 */
.L_x_8942:
[----:B------:R-:W-:Y:S05]  /*c370*/  BSYNC B1 ;  /* 0x0000000000017941 */ /* 0x000fea0003800000 */
.L_x_8941:
        /* <DEDUP_REMOVED lines=14> */
[----:B------:R-:W0:Y:S01]  /*c460*/  SHFL.IDX PT, R8, R32, 0x2, 0x181f ;  /* 0x00581f0020087f89 */ /* 0x000e2200000e0000 */
[----:B------:R-:W-:-:S03]  /*c470*/  VIADD R10, R56, 0x40 ;  /* 0x00000040380a7836 */ /* 0x000fc60000000000 */
[----:B------:R-:W2:Y:S02]  /*c480*/  SHFL.IDX PT, R0, R35, 0x2, 0x181f ;  /* 0x00581f0023007f89 */ /* 0x000ea400000e0000 */
[----:B------:R-:W-:Y:S02]  /*c490*/  ISETP.GE.OR P1, PT, R10, R3, P0 ;  /* 0x000000030a00720c */ /* 0x000fe40000726670 */
[----:B-1----:R-:W1:Y:S04]  /*c4a0*/  SHFL.IDX PT, R14, R34, 0x2, 0x181f ;  /* 0x00581f00220e7f89 */ /* 0x002e6800000e0000 */
[----:B------:R-:W3:Y:S07]  /*c4b0*/  SHFL.IDX PT, R20, R33, 0x2, 0x181f ;  /* 0x00581f0021147f89 */ /* 0x000eee00000e0000 */
[----:B------:R-:W-:-:S02]  /*c4c0*/  @!P1 SHF.L.U32 R21, R16, 0x1, RZ ;  /* 0x0000000110159819 */ /* 0x000fc400000006ff */
[----:B------:R-:W-:Y:S02]  /*c4d0*/  @!P1 SHF.L.U64.HI R29, R16, 0x1, R17 ;  /* 0x00000001101d9819 */ /* 0x000fe40000010211 */
[----:B0-----:R-:W-:-:S05]  /*c4e0*/  @!P1 IADD3 R8, P2, R8, R21, RZ ;  /* 0x0000001508089210 */ /* 0x001fca0007f5e0ff */
[----:B--2---:R-:W-:-:S06]  /*c4f0*/  @!P1 IMAD.X R9, R0, 0x1, R29, P2 ;  /* 0x0000000100099824 */ /* 0x004fcc00010e061d */
[----:B------:R-:W2:Y:S01]  /*c500*/  @!P1 LD.E.128 R8, desc[UR42][R8.64] ;  /* 0x0000002a08089980 */ /* 0x000ea2000c101d00 */
[----:B-1----:R-:W-:-:S05]  /*c510*/  @!P1 IADD3 R28, P2, R14, R21, RZ ;  /* 0x000000150e1c9210 */ /* 0x002fca0007f5e0ff */
        /* <DEDUP_REMOVED lines=9> */
[----:B--2---:R-:W-:Y:S01]  /*c5b0*/  @!P1 IMAD.MOV.U32 R20, RZ, RZ, R8 ;  /* 0x000000ffff149224 */ /* 0x004fe200078e0008 */
[----:B------:R-:W-:Y:S01]  /*c5c0*/  @!P1 MOV R39, R11 ;  /* 0x0000000b00279202 */ /* 0x000fe20000000f00 */
[----:B------:R-:W-:Y:S02]  /*c5d0*/  @!P1 IMAD.MOV.U32 R21, RZ, RZ, R9 ;  /* 0x000000ffff159224 */ /* 0x000fe400078e0009 */
[----:B------:R-:W-:Y:S02]  /*c5e0*/  IMAD.MOV.U32 R0, RZ, RZ, R20 ;  /* 0x000000ffff007224 */ /* 0x000fe400078e0014 */
[----:B------:R-:W-:-:S02]  /*c5f0*/  IMAD.MOV.U32 R12, RZ, RZ, R21 ;  /* 0x000000ffff0c7224 */ /* 0x000fc400078e0015 */
[----:B------:R-:W-:Y:S02]  /*c600*/  @!P1 IMAD.MOV.U32 R38, RZ, RZ, R10 ;  /* 0x000000ffff269224 */ /* 0x000fe400078e000a */
[----:B------:R-:W-:Y:S01]  /*c610*/  IMAD.MOV.U32 R9, RZ, RZ, R39 ;  /* 0x000000ffff097224 */ /* 0x000fe200078e0027 */
[----:B------:R-:W-:Y:S01]  /*c620*/  PRMT R59, R0, 0x5410, R12 ;  /* 0x00005410003b7816 */ /* 0x000fe2000000000c */
[----:B------:R-:W-:Y:S01]  /*c630*/  IMAD.MOV.U32 R8, RZ, RZ, R38 ;  /* 0x000000ffff087224 */ /* 0x000fe200078e0026 */
[----:B------:R2:W0:Y:S01]  /*c640*/  SHFL.IDX PT, R0, R35, 0x3, 0x181f ;  /* 0x00781f0023007f89 */ /* 0x00042200000e0000 */
[----:B---3--:R-:W-:Y:S02]  /*c650*/  @!P1 IMAD.MOV.U32 R40, RZ, RZ, R28 ;  /* 0x000000ffff289224 */ /* 0x008fe400078e001c */
[----:B------:R-:W-:Y:S01]  /*c660*/  @!P1 IMAD.MOV.U32 R41, RZ, RZ, R29 ;  /* 0x000000ffff299224 */ /* 0x000fe200078e001d */
[----:B------:R-:W-:Y:S01]  /*c670*/  PRMT R52, R8, 0x5410, R9 ;  /* 0x0000541008347816 */ /* 0x000fe20000000009 */
[----:B------:R-:W-:-:S02]  /*c680*/  @!P1 IMAD.MOV.U32 R42, RZ, RZ, R30 ;  /* 0x000000ffff2a9224 */ /* 0x000fc400078e001e */
[----:B------:R-:W-:Y:S01]  /*c690*/  @!P1 IMAD.MOV.U32 R43, RZ, RZ, R31 ;  /* 0x000000ffff2b9224 */ /* 0x000fe200078e001f */
[----:B------:R-:W-:Y:S01]  /*c6a0*/  MOV R9, R41 ;  /* 0x0000002900097202 */ /* 0x000fe20000000f00 */
[----:B------:R-:W-:Y:S02]  /*c6b0*/  IMAD.MOV.U32 R8, RZ, RZ, R40 ;  /* 0x000000ffff087224 */ /* 0x000fe400078e0028 */
[----:B------:R-:W-:Y:S02]  /*c6c0*/  IMAD.MOV.U32 R10, RZ, RZ, R42 ;  /* 0x000000ffff0a7224 */ /* 0x000fe400078e002a */
[----:B------:R-:W-:Y:S01]  /*c6d0*/  IMAD.MOV.U32 R11, RZ, RZ, R43 ;  /* 0x000000ffff0b7224 */ /* 0x000fe200078e002b */
[----:B------:R-:W-:Y:S02]  /*c6e0*/  PRMT R62, R8, 0x5410, R9 ;  /* 0x00005410083e7816 */ /* 0x000fe40000000009 */
[----:B------:R-:W-:Y:S02]  /*c6f0*/  CS2R R8, SRZ ;  /* 0x0000000000087805 */ /* 0x000fe4000001ff00 */
[----:B-12-4-:R-:W-:-:S07]  /*c700*/  PRMT R63, R10, 0x5410, R11 ;  /* 0x000054100a3f7816 */ /* 0x016fce000000000b */
.L_x_9231:
        /* <DEDUP_REMOVED lines=15> */
[C---:B------:R-:W-:Y:S01]  /*c800*/  IMAD.SHL.U32 R11, R16.reuse, 0x2, RZ ;  /* 0x00000002100b7824 */ /* 0x040fe200078e00ff */
[----:B------:R-:W-:-:S04]  /*c810*/  SHF.L.U64.HI R9, R16, 0x1, R17 ;  /* 0x0000000110097819 */ /* 0x000fc80000010211 */
[-C--:B0-----:R-:W-:Y:S02]  /*c820*/  IADD3 R12, P1, R32, R11.reuse, RZ ;  /* 0x0000000b200c7210 */ /* 0x081fe40007f3e0ff */
[----:B------:R-:W-:-:S03]  /*c830*/  IADD3 R8, P2, R34, R11, RZ ;  /* 0x0000000b22087210 */ /* 0x000fc60007f5e0ff */
[--C-:B------:R-:W-:Y:S02]  /*c840*/  IMAD.X R13, R0, 0x1, R9.reuse, P1 ;  /* 0x00000001000d7824 */ /* 0x100fe400008e0609 */
[----:B------:R-:W-:-:S04]  /*c850*/  IMAD.X R9, R33, 0x1, R9, P2 ;  /* 0x0000000121097824 */ /* 0x000fc800010e0609 */
[----:B------:R-:W5:Y:S04]  /*c860*/  LD.E.128 R12, desc[UR42][R12.64] ;  /* 0x0000002a0c0c7980 */ /* 0x000f68000c101d00 */
[----:B------:R-:W5:Y:S02]  /*c870*/  LD.E.128 R8, desc[UR42][R8.64] ;  /* 0x0000002a08087980 */ /* 0x000f64000c101d00 */
.L_x_8945:
[----:B------:R-:W-:Y:S05]  /*c880*/  BSYNC B1 ;  /* 0x0000000000017941 */ /* 0x000fea0003800000 */
.L_x_8944:
[----:B------:R-:W1:Y:S01]  /*c890*/  SYNCS.PHASECHK.TRANS64.TRYWAIT P4, [R2+URZ+0x28800], R29 ;  /* 0x0288001d020075a7 */ /* 0x000e62000808017f */
[----:B------:R-:W-:Y:S01]  /*c8a0*/  VIADDMNMX R3, R3, -R190, 0x80, PT ;  /* 0x0000008003037446 */ /* 0x000fe200038009be */
[----:B-----5:R-:W-:Y:S01]  /*c8b0*/  IMAD.MOV.U32 R28, RZ, RZ, R9 ;  /* 0x000000ffff1c7224 */ /* 0x020fe200078e0009 */
[----:B0-----:R-:W-:Y:S01]  /*c8c0*/  MOV R0, R8 ;  /* 0x0000000800007202 */ /* 0x001fe20000000f00 */
[----:B------:R-:W-:Y:S01]  /*c8d0*/  IMAD.MOV.U32 R30, RZ, RZ, R13 ;  /* 0x000000ffff1e7224 */ /* 0x000fe200078e000d */
[-C--:B------:R-:W-:Y:S01]  /*c8e0*/  ISETP.GE.OR P3, PT, R22, R3.reuse, P0 ;  /* 0x000000031600720c */ /* 0x080fe20000766670 */
[----:B------:R-:W-:Y:S01]  /*c8f0*/  BSSY B1, `(.L_x_8946) ;  /* 0x000000d000017945 */ /* 0x000fe20003800000 */
        /* <DEDUP_REMOVED lines=9> */
[----:B------:R-:W-:Y:S02]  /*c990*/  PRMT R61, R28, 0x5410, R30 ;  /* 0x000054101c3d7816 */ /* 0x000fe4000000001e */
[----:B------:R-:W-:Y:S01]  /*c9a0*/  MOV R3, R15 ;  /* 0x0000000f00037202 */ /* 0x000fe20000000f00 */
[----:B-1----:R-:W-:Y:S06]  /*c9b0*/  @!P4 BRA `(.L_x_8947) ;  /* 0x0000015c00c4c947 */ /* 0x002fec0003800000 */
.L_x_9232:
[----:B------:R-:W-:Y:S05]  /*c9c0*/  BSYNC B1 ;  /* 0x0000000000017941 */ /* 0x000fea0003800000 */
.L_x_8946:
        /* <DEDUP_REMOVED lines=98> */
.L_x_8949:
[----:B------:R-:W-:Y:S05]  /*cff0*/  BSYNC B1 ;  /* 0x0000000000017941 */ /* 0x000fea0003800000 */
.L_x_8948:
        /* <DEDUP_REMOVED lines=23> */
[----:B------:R-:W-:Y:S02]  /*d170*/  LEA R37, R33, R2, 0x1 ;  /* 0x0000000221257211 */ /* 0x000fe400078e08ff */
[----:B------:R-:W-:Y:S02]  /*d180*/  SHF.R.U32.HI R49, RZ, 0x10, R27 ;  /* 0x00000010ff317819 */ /* 0x000fe4000001161b */
[--C-:B------:R-:W-:Y:S01]  /*d190*/  SHF.R.U32.HI R67, RZ, 0x10, R7.reuse ;  /* 0x00000010ff437819 */ /* 0x100fe20000011607 */
[----:B------:R-:W0:Y:S01]  /*d1a0*/  LDS.128 R32, [R37+0x10400] ;  /* 0x0104000025207984 */ /* 0x000e220000000c00 */
[----:B------:R-:W-:Y:S01]  /*d1b0*/  SHF.R.U64 R68, R6, 0x10, R7 ;  /* 0x0000001006447819 */ /* 0x000fe20000001207 */
[----:B0-----:R-:W-:Y:S02]  /*d1c0*/  HADD2.F32 R25, -RZ, R33.H0_H0 ;  /* 0x20000021ff197230 */ /* 0x001fe40000004100 */
[----:B------:R-:W-:-:S02]  /*d1d0*/  HADD2.F32 R24, -RZ, R32.H0_H0 ;  /* 0x20000020ff187230 */ /* 0x000fc40000004100 */
[----:B------:R-:W-:Y:S02]  /*d1e0*/  HADD2.F32 R33, -RZ, R33.H1_H1 ;  /* 0x30000021ff217230 */ /* 0x000fe40000004100 */
[C---:B------:R-:W-:Y:S01]  /*d1f0*/  FMUL.FTZ R50, R25.reuse, R46 ;  /* 0x0000002e19327220 */ /* 0x040fe20000410000 */
[----:B------:R-:W-:Y:S01]  /*d200*/  FMUL.FTZ R64, R25, R44 ;  /* 0x0000002c19407220 */ /* 0x000fe20000410000 */
[----:B------:R-:W-:Y:S02]  /*d210*/  HADD2.F32 R26, -RZ, R34.H0_H0 ;  /* 0x20000022ff1a7230 */ /* 0x000fe40000004100 */
[----:B------:R-:W-:Y:S02]  /*d220*/  HADD2.F32 R27, -RZ, R35.H0_H0 ;  /* 0x20000023ff1b7230 */ /* 0x000fe40000004100 */
[----:B------:R-:W-:Y:S01]  /*d230*/  FMUL.FTZ R66, R33, R48 ;  /* 0x0000003021427220 */ /* 0x000fe20000410000 */
[----:B------:R-:W-:Y:S02]  /*d240*/  HADD2.F32 R25, -RZ, R55.H0_H0 ;  /* 0x20000037ff197230 */ /* 0x000fe40000004100 */
[----:B------:R-:W-:-:S02]  /*d250*/  HADD2.F32 R35, -RZ, R35.H1_H1 ;  /* 0x30000023ff237230 */ /* 0x000fc40000004100 */
[----:B------:R-:W-:Y:S02]  /*d260*/  HADD2.F32 R32, -RZ, R32.H1_H1 ;  /* 0x30000020ff207230 */ /* 0x000fe40000004100 */
[----:B------:R-:W-:Y:S01]  /*d270*/  HADD2.F32 R34, -RZ, R34.H1_H1 ;  /* 0x30000022ff227230 */ /* 0x000fe20000004100 */
[----:B--2---:R-:W0:Y:S02]  /*d280*/  LDS.128 R28, [R70] ;  /* 0x00000000461c7984 */ /* 0x004e240000000c00 */
[--C-:B0-----:R-:W-:Y:S02]  /*d290*/  HADD2.F32 R5, -RZ, R29.reuse.H0_H0 ;  /* 0x2000001dff057230 */ /* 0x101fe40000004100 */
[----:B------:R-:W-:Y:S02]  /*d2a0*/  HADD2.F32 R4, -RZ, R28.H0_H0 ;  /* 0x2000001cff047230 */ /* 0x000fe40000004100 */
[----:B------:R-:W-:Y:S02]  /*d2b0*/  HADD2.F32 R29, -RZ, R29.H1_H1 ;  /* 0x3000001dff1d7230 */ /* 0x000fe40000004100 */
[C---:B------:R-:W-:Y:S01]  /*d2c0*/  FFMA.FTZ R50, R5.reuse, R44, -R50 ;  /* 0x0000002c05327223 */ /* 0x040fe20000010832 */
[----:B------:R-:W-:Y:S01]  /*d2d0*/  FFMA.FTZ R64, R5, R46, R64 ;  /* 0x0000002e05407223 */ /* 0x000fe20000010040 */
[----:B------:R-:W-:Y:S01]  /*d2e0*/  FMUL.FTZ R5, R24, R53 ;  /* 0x0000003518057220 */ /* 0x000fe20000410000 */
[----:B------:R-:W-:-:S02]  /*d2f0*/  HADD2.F32 R44, -RZ, R45.H0_H0 ;  /* 0x2000002dff2c7230 */ /* 0x000fc40000004100 */
[-C--:B------:R-:W-:Y:S01]  /*d300*/  FMUL.FTZ R24, R24, R57.reuse ;  /* 0x0000003918187220 */ /* 0x080fe20000410000 */
[----:B------:R-:W-:Y:S02]  /*d310*/  HADD2.F32 R6, -RZ, R30.H0_H0 ;  /* 0x2000001eff067230 */ /* 0x000fe40000004100 */
[C---:B------:R-:W-:Y:S01]  /*d320*/  FFMA.FTZ R57, R4.reuse, R57, -R5 ;  /* 0x0000003904397223 */ /* 0x040fe20000010805 */
[--C-:B------:R-:W-:Y:S02]  /*d330*/  HADD2.F32 R5, -RZ, R58.reuse.H0_H0 ;  /* 0x2000003aff057230 */ /* 0x100fe40000004100 */
[----:B------:R-:W-:Y:S01]  /*d340*/  FFMA.FTZ R53, R4, R53, R24 ;  /* 0x0000003504357223 */ /* 0x000fe20000010018 */
[-C--:B------:R-:W-:Y:S01]  /*d350*/  FMUL.FTZ R46, R33, R44.reuse ;  /* 0x0000002c212e7220 */ /* 0x080fe20000410000 */
[----:B------:R-:W-:Y:S02]  /*d360*/  HADD2.F32 R24, -RZ, R55.H1_H1 ;  /* 0x30000037ff187230 */ /* 0x000fe40000004100 */
[----:B------:R-:W-:Y:S01]  /*d370*/  FFMA.FTZ R33, R29, R44, -R66 ;  /* 0x0000002c1d217223 */ /* 0x000fe20000010842 */
[----:B------:R-:W-:-:S02]  /*d380*/  HADD2.F32 R58, -RZ, R58.H1_H1 ;  /* 0x3000003aff3a7230 */ /* 0x000fc40000004100 */
[----:B------:R-:W-:Y:S01]  /*d390*/  FFMA.FTZ R45, R29, R48, R46 ;  /* 0x000000301d2d7223 */ /* 0x000fe2000001002e */
[----:B------:R-:W-:Y:S02]  /*d3a0*/  HADD2.F32 R7, -RZ, R31.H0_H0 ;  /* 0x2000001fff077230 */ /* 0x000fe40000004100 */
[C---:B------:R-:W-:Y:S01]  /*d3b0*/  FMUL.FTZ R29, R26.reuse, R25 ;  /* 0x000000191a1d7220 */ /* 0x040fe20000410000 */
[-C--:B------:R-:W-:Y:S01]  /*d3c0*/  FMUL.FTZ R47, R26, R5.reuse ;  /* 0x000000051a2f7220 */ /* 0x080fe20000410000 */
[C---:B------:R-:W-:Y:S01]  /*d3d0*/  FMUL.FTZ R46, R27.reuse, R24 ;  /* 0x000000181b2e7220 */ /* 0x040fe20000410000 */
[----:B------:R-:W-:Y:S02]  /*d3e0*/  HADD2.F32 R26, -RZ, R49.H0_H0 ;  /* 0x20000031ff1a7230 */ /* 0x000fe40000004100 */
[----:B------:R-:W-:Y:S01]  /*d3f0*/  FMUL.FTZ R27, R27, R58 ;  /* 0x0000003a1b1b7220 */ /* 0x000fe20000410000 */
[----:B------:R-:W-:Y:S02]  /*d400*/  HADD2.F32 R4, -RZ, R67.H0_H0 ;  /* 0x20000043ff047230 */ /* 0x000fe40000004100 */
[C---:B------:R-:W-:Y:S01]  /*d410*/  FFMA.FTZ R44, R6.reuse, R5, -R29 ;  /* 0x00000005062c7223 */ /* 0x040fe2000001081d */
[----:B------:R-:W-:Y:S01]  /*d420*/  FFMA.FTZ R47, R6, R25, R47 ;  /* 0x00000019062f7223 */ /* 0x000fe2000001002f */
[----:B------:R-:W-:-:S02]  /*d430*/  HADD2.F32 R31, -RZ, R31.H1_H1 ;  /* 0x3000001fff1f7230 */ /* 0x000fc40000004100 */
[----:B------:R-:W-:Y:S01]  /*d440*/  FFMA.FTZ R6, R7, R24, R27 ;  /* 0x0000001807067223 */ /* 0x000fe2000001001b */
[----:B------:R-:W-:Y:S01]  /*d450*/  FMUL.FTZ R48, R35, R26 ;  /* 0x0000001a23307220 */ /* 0x000fe20000410000 */
        /* <DEDUP_REMOVED lines=28> */
.L_x_8951:
[----:B------:R-:W-:Y:S05]  /*d620*/  BSYNC B1 ;  /* 0x0000000000017941 */ /* 0x000fea0003800000 */
.L_x_8950:
        /* <DEDUP_REMOVED lines=98> */
.L_x_8953:
[----:B------:R-:W-:Y:S05]  /*dc50*/  BSYNC B1 ;  /* 0x0000000000017941 */ /* 0x000fea0003800000 */
.L_x_8952:
        /* <DEDUP_REMOVED lines=98> */
.L_x_8937:
[----:B------:R-:W-:Y:S05]  /*e280*/  BSYNC B0 ;  /* 0x0000000000007941 */ /* 0x000fea0003800000 */
.L_x_8909:
        /* <DEDUP_REMOVED lines=8> */
.L_x_8907:
[----:B------:R-:W-:-:S04]  /*e310*/  MOV R0, UR45 ;  /* 0x0000002d00007c02 */ /* 0x000fc80008000f00 */
[----:B------:R-:W-:-:S13]  /*e320*/  ISETP.NE.AND P0, PT, R0, 0x3, PT ;  /* 0x000000030000780c */ /* 0x000fda0003f05270 */
[----:B------:R-:W-:Y:S05]  /*e330*/  @!P0 BRA `(.L_x_8954) ;  /* 0x0000000000048947 */ /* 0x000fea0003800000 */
[----:B------:R-:W-:Y:S01]  /*e340*/  BPT.TRAP 0x1 ;  /* 0x000000040000795c */ /* 0x000fe20000300000 */
.L_x_8954:
[----:B01----:R-:W-:Y:S01]  /*e350*/  IMAD R3, R184, 0x8, R2 ;  /* 0x00000008b8037824 */ /* 0x003fe200078e0202 */
[----:B------:R-:W-:-:S04]  /*e360*/  SHF.L.U32 R0, R186, 0x1f, RZ ;  /* 0x0000001fba007819 */ /* 0x000fc800000006ff */
[----:B------:R0:W1:Y:S01]  /*e370*/  SYNCS.PHASECHK.TRANS64.TRYWAIT P2, [R3+URZ+0x28830], R0 ;  /* 0x02883000030075a7 */ /* 0x000062000804017f */
[----:B------:R-:W-:Y:S05]  /*e380*/  @!P0 BRA `(.L_x_8955) ;  /* 0x0000000000048947 */ /* 0x000fea0003800000 */
[----:B------:R-:W-:Y:S01]  /*e390*/  BPT.TRAP 0x1 ;  /* 0x000000040000795c */ /* 0x000fe20000300000 */
.L_x_8955:
[----:B--234-:R-:W2:Y:S02]  /*e3a0*/  S2R R4, SR_TID.X ;  /* 0x0000000000047919 */ /* 0x01cea40000002100 */
[----:B--2---:R-:W-:-:S04]  /*e3b0*/  LOP3.LUT R4, R4, 0x7f, RZ, 0xc0, !PT ;  /* 0x0000007f04047812 */ /* 0x004fc800078ec0ff */
[----:B------:R-:W-:Y:S01]  /*e3c0*/  ISETP.NE.AND P1, PT, R4, RZ, PT ;  /* 0x000000ff0400720c */ /* 0x000fe20003f25270 */
[----:B-1----:R-:W-:-:S12]  /*e3d0*/  @P2 BRA `(.L_x_8956) ;  /* 0x0000000000082947 */ /* 0x002fd80003800000 */
[----:B------:R-:W1:Y:S02]  /*e3e0*/  SYNCS.PHASECHK.TRANS64.TRYWAIT P2, [R3+URZ+0x28830], R0 ;  /* 0x02883000030075a7 */ /* 0x000e64000804017f */
[----:B-1----:R-:W-:Y:S05]  /*e3f0*/  @!P2 BRA `(.L_x_8957) ;  /* 0x000001440048a947 */ /* 0x002fea0003800000 */
.L_x_8956:
        /* <DEDUP_REMOVED lines=26> */
[----:B------:R-:W-:Y:S01]  /*e5a0*/  R2UR UR19, R9 ;  /* 0x00000000091372ca */ /* 0x000fe200000e0000 */
[----:B------:R-:W-:Y:S01]  /*e5b0*/  IMAD.MOV.U32 R9, RZ, RZ, 0x40000040 ;  /* 0x40000040ff097424 */ /* 0x000fe200078e00ff */
[----:B------:R-:W-:Y:S01]  /*e5c0*/  R2UR UR10, R8 ;  /* 0x00000000080a72ca */ /* 0x000fe200000e0000 */
[----:B------:R-:W-:Y:S01]  /*e5d0*/  UIADD3 UR20, UR12, 0x400, URZ ;  /* 0x000004000c147890 */ /* 0x000fe2000fffe03f */
[----:B------:R-:W-:Y:S01]  /*e5e0*/  IADD3 R8, R6, 0x4, RZ ;  /* 0x0000000406087810 */ /* 0x000fe20007ffe0ff */
[----:B------:R-:W-:Y:S01]  /*e5f0*/  UMOV UR21, 0x40000040 ;  /* 0x4000004000157882 */ /* 0x000fe20000000000 */
[----:B------:R-:W-:Y:S01]  /*e600*/  R2UR UR23, R9 ;  /* 0x00000000091772ca */ /* 0x000fe200000e0000 */
[----:B------:R-:W-:Y:S01]  /*e610*/  UIADD3 UR24, UR12, 0x402, URZ ;  /* 0x000004020c187890 */ /* 0x000fe2000fffe03f */
[----:B------:R-:W-:Y:S01]  /*e620*/  R2UR UR6, R8 ;  /* 0x00000000080672ca */ /* 0x000fe200000e0000 */
[----:B------:R-:W-:Y:S01]  /*e630*/  VIADD R8, R6, 0x6 ;  /* 0x0000000606087836 */ /* 0x000fe20000000000 */
[----:B------:R-:W-:Y:S01]  /*e640*/  MOV R9, 0x40000040 ;  /* 0x4000004000097802 */ /* 0x000fe20000000f00 */
[----:B------:R-:W-:Y:S01]  /*e650*/  HGMMA.64x128x16.F32 R24, gdesc[UR12], RZ, !UPT, gsb0 ;  /* 0x01e000000c1879f0 */ /* 0x000fe2000c0008ff */
[----:B------:R-:W-:Y:S01]  /*e660*/  UMOV UR25, 0x40000040 ;  /* 0x4000004000197882 */ /* 0x000fe20000000000 */
[----:B------:R-:W-:Y:S01]  /*e670*/  UIADD3 UR28, UR12, 0x404, URZ ;  /* 0x000004040c1c7890 */ /* 0x000fe2000fffe03f */
[----:B------:R-:W-:Y:S01]  /*e680*/  R2UR UR18, R8 ;  /* 0x00000000081272ca */ /* 0x000fe200000e0000 */
[----:B------:R-:W-:Y:S01]  /*e690*/  VIADD R8, R6, 0x400 ;  /* 0x0000040006087836 */ /* 0x000fe20000000000 */
[----:B------:R-:W-:Y:S01]  /*e6a0*/  R2UR UR27, R9 ;  /* 0x00000000091b72ca */ /* 0x000fe200000e0000 */
[----:B------:R-:W-:Y:S01]  /*e6b0*/  IMAD.MOV.U32 R9, RZ, RZ, 0x40000040 ;  /* 0x40000040ff097424 */ /* 0x000fe200078e00ff */
[----:B------:R-:W-:Y:S01]  /*e6c0*/  UMOV UR29, 0x40000040 ;  /* 0x40000040001d7882 */ /* 0x000fe20000000000 */
[----:B------:R-:W-:Y:S01]  /*e6d0*/  R2UR UR35, R7 ;  /* 0x00000000072372ca */ /* 0x000fe200000e0000 */
[----:B------:R-:W-:Y:S01]  /*e6e0*/  UIADD3 UR32, UR12, 0x406, URZ ;  /* 0x000004060c207890 */ /* 0x000fe2000fffe03f */
[----:B------:R-:W-:Y:S01]  /*e6f0*/  R2UR UR22, R8 ;  /* 0x00000000081672ca */ /* 0x000fe200000e0000 */
[----:B------:R-:W-:Y:S01]  /*e700*/  VIADD R8, R6, 0x402 ;  /* 0x0000040206087836 */ /* 0x000fe20000000000 */
[----:B------:R-:W-:Y:S01]  /*e710*/  R2UR UR31, R9 ;  /* 0x00000000091f72ca */ /* 0x000fe200000e0000 */
[----:B------:R-:W-:Y:S01]  /*e720*/  UMOV UR33, 0x40000040 ;  /* 0x4000004000217882 */ /* 0x000fe20000000000 */
[----:B------:R-:W0:Y:S01]  /*e730*/  LDC R0, c[0x0][0x448] ;  /* 0x00011200ff007b82 */ /* 0x000e220000000800 */
[----:B------:R-:W-:Y:S01]  /*e740*/  @!P1 VIADD R3, R3, 0x28840 ;  /* 0x0002884003039836 */ /* 0x000fe20000000000 */
[----:B------:R-:W-:Y:S01]  /*e750*/  R2UR UR26, R8 ;  /* 0x00000000081a72ca */ /* 0x000fe200000e0000 */
[C---:B------:R-:W-:Y:S01]  /*e760*/  VIADD R8, R6.reuse, 0x404 ;  /* 0x0000040406087836 */ /* 0x040fe20000000000 */
[----:B------:R-:W-:Y:S01]  /*e770*/  ULDC UR46, c[0x0][0x988] ;  /* 0x00026200002e7ab9 */ /* 0x000fe20000000800 */
[----:B------:R-:W-:Y:S01]  /*e780*/  VIADD R6, R6, 0x406 ;  /* 0x0000040606067836 */ /* 0x000fe20000000000 */
[----:B------:R-:W-:Y:S01]  /*e790*/  @!P1 PRMT R3, RZ, 0x654, R3 ;  /* 0x00000654ff039816 */ /* 0x000fe20000000003 */
[----:B------:R-:W-:Y:S01]  /*e7a0*/  ULDC UR47, c[0x0][0x988] ;  /* 0x00026200002f7ab9 */ /* 0x000fe20000000800 */
[----:B------:R-:W-:-:S02]  /*e7b0*/  R2UR UR30, R8 ;  /* 0x00000000081e72ca */ /* 0x000fc400000e0000 */
[----:B------:R-:W-:Y:S02]  /*e7c0*/  CS2R R150, SRZ ;  /* 0x0000000000967805 */ /* 0x000fe4000001ff00 */
[----:B------:R-:W-:Y:S02]  /*e7d0*/  R2UR UR34, R6 ;  /* 0x00000000062272ca */ /* 0x000fe400000e0000 */
        /* <DEDUP_REMOVED lines=13> */
[----:B0-----:R-:W-:Y:S01]  /*e8b0*/  ISETP.NE.AND P2, PT, R0, 0x1, PT ;  /* 0x000000010000780c */ /* 0x001fe20003f45270 */
[----:B------:R-:W-:Y:S01]  /*e8c0*/  IMAD.IADD R0, R204, 0x1, R190 ;  /* 0x00000001cc007824 */ /* 0x000fe200078e02be */
[----:B------:R-:W-:Y:S02]  /*e8d0*/  CS2R R122, SRZ ;  /* 0x00000000007a7805 */ /* 0x000fe4000001ff00 */
[----:B------:R-:W-:-:S02]  /*e8e0*/  CS2R R120, SRZ ;  /* 0x0000000000787805 */ /* 0x000fc4000001ff00 */
[----:B------:R-:W-:Y:S02]  /*e8f0*/  CS2R R118, SRZ ;  /* 0x0000000000767805 */ /* 0x000fe4000001ff00 */
[----:B------:R-:W-:Y:S02]  /*e900*/  CS2R R116, SRZ ;  /* 0x0000000000747805 */ /* 0x000fe4000001ff00 */
[----:B------:R-:W-:Y:S02]  /*e910*/  CS2R R114, SRZ ;  /* 0x0000000000727805 */ /* 0x000fe4000001ff00 */
[----:B------:R-:W-:Y:S01]  /*e920*/  CS2R R112, SRZ ;  /* 0x0000000000707805 */ /* 0x000fe2000001ff00 */
[----:B------:R-:W0:Y:S08]  /*e930*/  @P2 LDC R7, c[0x0][0x44c] ;  /* 0x00011300ff072b82 */ /* 0x000e300000000800 */
[----:B------:R-:W1:Y:S01]  /*e940*/  @P2 LDC R9, c[0x0][0x450] ;  /* 0x00011400ff092b82 */ /* 0x000e620000000800 */
[----:B0-----:R-:W-:-:S05]  /*e950*/  @P2 IMAD.HI.U32 R4, R0, R7, RZ ;  /* 0x0000000700042227 */ /* 0x001fca00078e00ff */
[----:B-1----:R-:W-:Y:S01]  /*e960*/  @P2 SHF.R.U32.HI R0, RZ, R9, R4 ;  /* 0x00000009ff002219 */ /* 0x002fe20000011604 */
[----:B------:R-:W-:-:S04]  /*e970*/  IMAD.MOV.U32 R9, RZ, RZ, -0x80 ;  /* 0xffffff80ff097424 */ /* 0x000fc800078e00ff */
[----:B------:R-:W0:Y:S01]  /*e980*/  SHFL.IDX PT, R7, R0, 0x1, 0x1c1f ;  /* 0x003c1f0000077f89 */ /* 0x000e2200000e0000 */
[----:B------:R-:W-:-:S05]  /*e990*/  IMAD R4, R88, R9, 0x80 ;  /* 0x0000008058047424 */ /* 0x000fca00078e0209 */
[C-C-:B------:R-:W-:Y:S02]  /*e9a0*/  IADD3 R6, -R197.reuse, 0x1, R4.reuse ;  /* 0x00000001c5067810 */ /* 0x140fe40007ffe104 */
[----:B------:R-:W-:Y:S02]  /*e9b0*/  IADD3 R4, -R197, R193, R4 ;  /* 0x000000c1c5047210 */ /* 0x000fe40007ffe104 */
[----:B------:R-:W-:-:S04]  /*e9c0*/  IADD3 R89, -R192, R6, R193 ;  /* 0x00000006c0597210 */ /* 0x000fc80007ffe1c1 */
[----:B0-----:R-:W-:-:S04]  /*e9d0*/  VIADDMNMX R6, R7, R89, R4, PT ;  /* 0x0000005907067246 */ /* 0x001fc80003800104 */
[C---:B------:R-:W-:Y:S02]  /*e9e0*/  ISETP.GT.AND P4, PT, R6.reuse, RZ, PT ;  /* 0x000000ff0600720c */ /* 0x040fe40003f84270 */
[C---:B------:R-:W-:Y:S02]  /*e9f0*/  ISETP.GT.AND P5, PT, R6.reuse, 0x1, PT ;  /* 0x000000010600780c */ /* 0x040fe40003fa4270 */
[----:B------:R-:W-:Y:S01]  /*ea00*/  ISETP.GT.AND P3, PT, R6, 0x8, PT ;  /* 0x000000080600780c */ /* 0x000fe20003f64270 */
[----:B------:R-:W-:Y:S02]  /*ea10*/  WARPGROUP.DEPBAR.LE gsb0, 0x0 ;  /* 0x00008000000079c5 */ /* 0x000fe40000010000 */
[----:B------:R-:W-:-:S06]  /*ea20*/  WARPGROUP.ARRIVE ;  /* 0x00000000000079c5 */ /* 0x000fcc0000000000 */
[----:B------:R-:W-:Y:S03]  /*ea30*/  HGMMA.64x128x16.F32 R24, gdesc[UR8], R24, gsb0 ;  /* 0x01e00000081879f0 */ /* 0x000fe60008000818 */
[----:B------:R-:W-:Y:S02]  /*ea40*/  WARPGROUP.DEPBAR.LE gsb0, 0x0 ;  /* 0x00008000000079c5 */ /* 0x000fe40000010000 */
[----:B------:R-:W-:-:S07]  /*ea50*/  WARPGROUP.ARRIVE ;  /* 0x00000000000079c5 */ /* 0x000fce0000000000 */
[----:B------:R-:W-:Y:S01]  /*ea60*/  HGMMA.64x128x16.F32 R24, gdesc[UR4], R24, gsb0 ;  /* 0x01e00000041879f0 */ /* 0x000fe20008000818 */
[----:B------:R-:W-:Y:S02]  /*ea70*/  ULDC UR6, c[0x0][0x988] ;  /* 0x0002620000067ab9 */ /* 0x000fe40000000800 */
        /* <DEDUP_REMOVED lines=22> */
[C---:B------:R-:W-:Y:S02]  /*ebe0*/  ISETP.GT.AND P3, PT, R6.reuse, 0x10, PT ;  /* 0x000000100600780c */ /* 0x040fe40003f64270 */
[----:B-----5:R-:W-:Y:S02]  /*ebf0*/  FSEL R111, R31, -INF , P4 ;  /* 0xff8000001f6f7808 */ /* 0x020fe40002000000 */
[----:B------:R-:W-:Y:S02]  /*ec00*/  FMNMX.FTZ R8, R109, R8, !PT ;  /* 0x000000086d087209 */ /* 0x000fe40007810000 */
[----:B------:R-:W-:Y:S02]  /*ec10*/  ISETP.GT.AND P4, PT, R6, 0x11, PT ;  /* 0x000000110600780c */ /* 0x000fe40003f84270 */
[----:B------:R-:W-:-:S02]  /*ec20*/  FSEL R93, R34, -INF , P3 ;  /* 0xff800000225d7808 */ /* 0x000fc40001800000 */
[----:B------:R-:W-:Y:S01]  /*ec30*/  FMNMX.FTZ R8, R111, R8, !PT ;  /* 0x000000086f087209 */ /* 0x000fe20007810000 */
[----:B------:R1:W2:Y:S01]  /*ec40*/  SHFL.IDX PT, R34, R0, RZ, 0x1c1f ;  /* 0x001c1fff00227589 */ /* 0x0002a200000e0000 */
        /* <DEDUP_REMOVED lines=23> */
[----:B------:R-:W-:Y:S01]  /*edc0*/  FMNMX.FTZ R8, R47, R8, !PT ;  /* 0x000000082f087209 */ /* 0x000fe20007810000 */
[----:B------:R-:W3:Y:S01]  /*edd0*/  @P2 LDC R50, c[0x0][0x450] ;  /* 0x00011400ff322b82 */ /* 0x000ee20000000800 */
        /* <DEDUP_REMOVED lines=54> */
[----:B------:R-:W-:Y:S02]  /*f140*/  FSEL R87, R87, -INF , P4 ;  /* 0xff80000057577808 */ /* 0x000fe40002000000 */
[----:B------:R-:W-:Y:S02]  /*f150*/  FMNMX.FTZ R8, R13, R8, !PT ;  /* 0x000000080d087209 */ /* 0x000fe40007810000 */
[----:B-1----:R-:W-:Y:S02]  /*f160*/  MOV R0, UR6 ;  /* 0x0000000600007c02 */ /* 0x002fe40008000f00 */
[----:B------:R-:W-:Y:S02]  /*f170*/  FMNMX.FTZ R6, R87, R8, !PT ;  /* 0x0000000857067209 */ /* 0x000fe40007810000 */
[----:B--2---:R-:W-:-:S03]  /*f180*/  VIADDMNMX R34, R34, R89, R4, PT ;  /* 0x0000005922227246 */ /* 0x004fc60003800104 */
[----:B------:R-:W1:Y:S01]  /*f190*/  SHFL.BFLY PT, R43, R6, 0x2, 0x1f ;  /* 0x0c401f00062b7f89 */ /* 0x000e6200000e0000 */
[C---:B------:R-:W-:Y:S02]  /*f1a0*/  ISETP.GT.AND P4, PT, R34.reuse, RZ, PT ;  /* 0x000000ff2200720c */ /* 0x040fe40003f84270 */
[----:B------:R-:W-:-:S04]  /*f1b0*/  ISETP.GT.AND P5, PT, R34, 0x1, PT ;  /* 0x000000012200780c */ /* 0x000fc80003fa4270 */
[----:B------:R-:W-:Y:S02]  /*f1c0*/  FSEL R20, R25, -INF , P5 ;  /* 0xff80000019147808 */ /* 0x000fe40002800000 */
[----:B-1----:R-:W-:-:S05]  /*f1d0*/  FMNMX.FTZ R43, R6, R43, !PT ;  /* 0x0000002b062b7209 */ /* 0x002fca0007810000 */
[----:B------:R-:W1:Y:S02]  /*f1e0*/  SHFL.BFLY PT, R8, R43, 0x1, 0x1f ;  /* 0x0c201f002b087f89 */ /* 0x000e6400000e0000 */
[----:B-1----:R-:W-:Y:S02]  /*f1f0*/  FMNMX.FTZ R8, R43, R8, !PT ;  /* 0x000000082b087209 */ /* 0x002fe40007810000 */
[----:B------:R-:W-:Y:S02]  /*f200*/  FSEL R43, R24, -INF , P4 ;  /* 0xff800000182b7808 */ /* 0x000fe40002000000 */
[C---:B------:R-:W-:Y:S01]  /*f210*/  FSETP.NEU.FTZ.AND P3, PT, R8.reuse, -INF , PT ;  /* 0xff8000000800780b */ /* 0x040fe20003f7d000 */
[----:B------:R-:W-:Y:S01]  /*f220*/  FMUL.FTZ R14, R8, R0 ;  /* 0x00000000080e7220 */ /* 0x000fe20000410000 */
[----:B------:R-:W-:Y:S02]  /*f230*/  ISETP.GT.AND P4, PT, R34, 0x9, PT ;  /* 0x000000092200780c */ /* 0x000fe40003f84270 */
[----:B------:R-:W-:-:S02]  /*f240*/  FMNMX.FTZ R10, R43, R20, !PT ;  /* 0x000000142b0a7209 */ /* 0x000fc40007810000 */
[----:B------:R-:W-:Y:S02]  /*f250*/  FSEL R14, R14, RZ, P3 ;  /* 0x000000ff0e0e7208 */ /* 0x000fe40001800000 */
[----:B------:R-:W-:Y:S02]  /*f260*/  ISETP.GT.AND P3, PT, R34, 0x8, PT ;  /* 0x000000082200780c */ /* 0x000fe40003f64270 */
        /* <DEDUP_REMOVED lines=27> */
[----:B------:R1:W-:Y:S01]  /*f420*/  MUFU.EX2 R10, R24 ;  /* 0x00000018000a7308 */ /* 0x0003e20000000800 */
        /* <DEDUP_REMOVED lines=11> */
[--C-:B------:R-:W-:Y:S01]  /*f4e0*/  FFMA.FTZ R159, R7, R0, -R14.reuse ;  /* 0x00000000079f7223 */ /* 0x100fe2000001080e */
[----:B------:R-:W-:Y:S01]  /*f4f0*/  FSEL R41, R41, -INF , P4 ;  /* 0xff80000029297808 */ /* 0x000fe20002000000 */
[----:B------:R-:W-:Y:S01]  /*f500*/  MUFU.EX2 R181, R181 ;  /* 0x000000b500b57308 */ /* 0x000fe20000000800 */
[----:B------:R-:W-:Y:S01]  /*f510*/  FMNMX.FTZ R12, R97, R12, !PT ;  /* 0x0000000c610c7209 */ /* 0x000fe20007810000 */
[-CC-:B------:R-:W-:Y:S01]  /*f520*/  FFMA.FTZ R6, R111, R0.reuse, -R14.reuse ;  /* 0x000000006f067223 */ /* 0x180fe2000001080e */
[----:B------:R-:W-:Y:S01]  /*f530*/  ISETP.GT.AND P4, PT, R34, 0x29, PT ;  /* 0x000000292200780c */ /* 0x000fe20003f84270 */
[-CC-:B------:R-:W-:Y:S01]  /*f540*/  FFMA.FTZ R165, R9, R0.reuse, -R14.reuse ;  /* 0x0000000009a57223 */ /* 0x180fe2000001080e */
[----:B------:R-:W-:Y:S01]  /*f550*/  FSEL R101, R44, -INF , P3 ;  /* 0xff8000002c657808 */ /* 0x000fe20001800000 */
[--C-:B------:R-:W-:Y:S01]  /*f560*/  FFMA.FTZ R167, R13, R0, -R14.reuse ;  /* 0x000000000da77223 */ /* 0x100fe2000001080e */
[----:B-1----:R-:W-:Y:S01]  /*f570*/  FMNMX.FTZ R24, R41, R12, !PT ;  /* 0x0000000c29187209 */ /* 0x002fe20007810000 */
[----:B------:R1:W2:Y:S01]  /*f580*/  MUFU.EX2 R4, R107 ;  /* 0x0000006b00047308 */ /* 0x0002a20000000800 */
[C---:B------:R-:W-:Y:S01]  /*f590*/  ISETP.GT.AND P3, PT, R34.reuse, 0x30, PT ;  /* 0x000000302200780c */ /* 0x040fe20003f64270 */
[-CC-:B------:R-:W-:Y:S01]  /*f5a0*/  FFMA.FTZ R163, R21, R0.reuse, -R14.reuse ;  /* 0x0000000015a37223 */ /* 0x180fe2000001080e */
[----:B------:R-:W-:Y:S01]  /*f5b0*/  FSEL R45, R45, -INF , P4 ;  /* 0xff8000002d2d7808 */ /* 0x000fe20002000000 */
[--C-:B------:R-:W-:Y:S01]  /*f5c0*/  FFMA.FTZ R161, R27, R0, -R14.reuse ;  /* 0x000000001ba17223 */ /* 0x100fe2000001080e */
[----:B------:R-:W-:Y:S01]  /*f5d0*/  FMNMX.FTZ R24, R101, R24, !PT ;  /* 0x0000001865187209 */ /* 0x000fe20007810000 */
[-CC-:B------:R-:W-:Y:S01]  /*f5e0*/  FFMA.FTZ R59, R59, R0.reuse, -R14.reuse ;  /* 0x000000003b3b7223 */ /* 0x180fe2000001080e */
[----:B------:R-:W-:Y:S01]  /*f5f0*/  ISETP.GT.AND P4, PT, R34, 0x31, PT ;  /* 0x000000312200780c */ /* 0x000fe20003f84270 */
[----:B------:R4:W-:Y:S01]  /*f600*/  MUFU.EX2 R12, R26 ;  /* 0x0000001a000c7308 */ /* 0x0009e20000000800 */
[----:B------:R-:W-:Y:S01]  /*f610*/  FSEL R103, R48, -INF , P3 ;  /* 0xff80000030677808 */ /* 0x000fe20001800000 */
[--C-:B------:R-:W-:Y:S01]  /*f620*/  FFMA.FTZ R38, R71, R0, -R14.reuse ;  /* 0x0000000047267223 */ /* 0x100fe2000001080e */
[----:B------:R-:W-:Y:S01]  /*f630*/  FMNMX.FTZ R24, R45, R24, !PT ;  /* 0x000000182d187209 */ /* 0x000fe20007810000 */
[-CC-:B------:R-:W-:Y:S01]  /*f640*/  FFMA.FTZ R42, R79, R0.reuse, -R14.reuse ;  /* 0x000000004f2a7223 */ /* 0x180fe2000001080e */
[----:B------:R-:W-:Y:S01]  /*f650*/  ISETP.GT.AND P3, PT, R34, 0x38, PT ;  /* 0x000000382200780c */ /* 0x000fe20003f64270 */
[----:B------:R-:W-:Y:S01]  /*f660*/  FFMA.FTZ R83, R83, R0, -R14 ;  /* 0x0000000053537223 */ /* 0x000fe2000001080e */
[----:B------:R-:W-:Y:S01]  /*f670*/  FSEL R49, R49, -INF , P4 ;  /* 0xff80000031317808 */ /* 0x000fe20002000000 */
[----:B------:R-:W0:Y:S01]  /*f680*/  MUFU.EX2 R183, R183 ;  /* 0x000000b700b77308 */ /* 0x000e220000000800 */
[----:B------:R-:W-:-:S02]  /*f690*/  FMNMX.FTZ R24, R103, R24, !PT ;  /* 0x0000001867187209 */ /* 0x000fc40007810000 */
[----:B------:R-:W-:Y:S02]  /*f6a0*/  CS2R R110, SRZ ;  /* 0x00000000006e7805 */ /* 0x000fe4000001ff00 */
[----:B------:R-:W-:Y:S02]  /*f6b0*/  ISETP.GT.AND P4, PT, R34, 0x39, PT ;  /* 0x000000392200780c */ /* 0x000fe40003f84270 */
[----:B------:R-:W-:Y:S02]  /*f6c0*/  CS2R R108, SRZ ;  /* 0x00000000006c7805 */ /* 0x000fe4000001ff00 */
[----:B------:R-:W-:Y:S02]  /*f6d0*/  FSEL R99, R52, -INF , P3 ;  /* 0xff80000034637808 */ /* 0x000fe40001800000 */
[----:B-1----:R-:W-:Y:S02]  /*f6e0*/  CS2R R106, SRZ ;  /* 0x00000000006a7805 */ /* 0x002fe4000001ff00 */
[----:B----4-:R-:W-:Y:S01]  /*f6f0*/  FMNMX.FTZ R26, R49, R24, !PT ;  /* 0x00000018311a7209 */ /* 0x010fe20007810000 */
[----:B------:R-:W1:Y:S01]  /*f700*/  MUFU.EX2 R6, R6 ;  /* 0x0000000600067308 */ /* 0x000e620000000800 */
[----:B------:R-:W-:-:S02]  /*f710*/  ISETP.GT.AND P3, PT, R34, 0x40, PT ;  /* 0x000000402200780c */ /* 0x000fc40003f64270 */
[----:B------:R-:W-:Y:S02]  /*f720*/  CS2R R104, SRZ ;  /* 0x0000000000687805 */ /* 0x000fe4000001ff00 */
[----:B------:R-:W-:Y:S02]  /*f730*/  FSEL R53, R53, -INF , P4 ;  /* 0xff80000035357808 */ /* 0x000fe40002000000 */
[----:B------:R-:W-:Y:S02]  /*f740*/  FMNMX.FTZ R26, R99, R26, !PT ;  /* 0x0000001a631a7209 */ /* 0x000fe40007810000 */
[----:B------:R-:W-:Y:S01]  /*f750*/  ISETP.GT.AND P4, PT, R34, 0x41, PT ;  /* 0x000000412200780c */ /* 0x000fe20003f84270 */
[----:B------:R4:W-:Y:S01]  /*f760*/  MUFU.EX2 R24, R28 ;  /* 0x0000001c00187308 */ /* 0x0009e20000000800 */
[----:B------:R-:W-:Y:S02]  /*f770*/  FSEL R95, R56, -INF , P3 ;  /* 0xff800000385f7808 */ /* 0x000fe40001800000 */
[----:B------:R-:W-:-:S02]  /*f780*/  FMNMX.FTZ R26, R53, R26, !PT ;  /* 0x0000001a351a7209 */ /* 0x000fc40007810000 */
[C---:B------:R-:W-:Y:S02]  /*f790*/  ISETP.GT.AND P3, PT, R34.reuse, 0x48, PT ;  /* 0x000000482200780c */ /* 0x040fe40003f64270 */
[----:B------:R-:W-:Y:S01]  /*f7a0*/  FSEL R57, R57, -INF , P4 ;  /* 0xff80000039397808 */ /* 0x000fe20002000000 */
[----:B------:R-:W3:Y:S01]  /*f7b0*/  MUFU.EX2 R177, R177 ;  /* 0x000000b100b17308 */ /* 0x000ee20000000800 */
[----:B------:R-:W-:Y:S02]  /*f7c0*/  FMNMX.FTZ R26, R95, R26, !PT ;  /* 0x0000001a5f1a7209 */ /* 0x000fe40007810000 */
[----:B------:R-:W-:Y:S02]  /*f7d0*/  ISETP.GT.AND P4, PT, R34, 0x49, PT ;  /* 0x000000492200780c */ /* 0x000fe40003f84270 */
[----:B------:R-:W-:Y:S02]  /*f7e0*/  FSEL R91, R60, -INF , P3 ;  /* 0xff8000003c5b7808 */ /* 0x000fe40001800000 */
[----:B----4-:R-:W-:Y:S01]  /*f7f0*/  FMNMX.FTZ R28, R57, R26, !PT ;  /* 0x0000001a391c7209 */ /* 0x010fe20007810000 */
[----:B------:R-:W4:Y:S01]  /*f800*/  MUFU.EX2 R179, R179 ;  /* 0x000000b300b37308 */ /* 0x000f220000000800 */
[----:B------:R-:W-:-:S02]  /*f810*/  ISETP.GT.AND P3, PT, R34, 0x50, PT ;  /* 0x000000502200780c */ /* 0x000fc40003f64270 */
[----:B------:R-:W-:Y:S02]  /*f820*/  FSEL R61, R61, -INF , P4 ;  /* 0xff8000003d3d7808 */ /* 0x000fe40002000000 */
[----:B------:R-:W-:Y:S02]  /*f830*/  FMNMX.FTZ R28, R91, R28, !PT ;  /* 0x0000001c5b1c7209 */ /* 0x000fe40007810000 */
[----:B------:R-:W-:Y:S01]  /*f840*/  ISETP.GT.AND P4, PT, R34, 0x51, PT ;  /* 0x000000512200780c */ /* 0x000fe20003f84270 */
[----:B------:R2:W-:Y:S01]  /*f850*/  MUFU.EX2 R26, R30 ;  /* 0x0000001e001a7308 */ /* 0x0005e20000000800 */
[----:B------:R-:W-:Y:S02]  /*f860*/  FSEL R47, R64, -INF , P3 ;  /* 0xff800000402f7808 */ /* 0x000fe40001800000 */
[----:B------:R-:W-:Y:S02]  /*f870*/  FMNMX.FTZ R28, R61, R28, !PT ;  /* 0x0000001c3d1c7209 */ /* 0x000fe40007810000 */
[----:B------:R-:W-:-:S02]  /*f880*/  ISETP.GT.AND P3, PT, R34, 0x58, PT ;  /* 0x000000582200780c */ /* 0x000fc40003f64270 */
[----:B------:R-:W-:Y:S01]  /*f890*/  FSEL R65, R65, -INF , P4 ;  /* 0xff80000041417808 */ /* 0x000fe20002000000 */
[----:B------:R-:W-:Y:S01]  /*f8a0*/  MUFU.EX2 R173, R173 ;  /* 0x000000ad00ad7308 */ /* 0x000fe20000000800 */
[----:B------:R-:W-:Y:S02]  /*f8b0*/  FMNMX.FTZ R28, R47, R28, !PT ;  /* 0x0000001c2f1c7209 */ /* 0x000fe40007810000 */
[----:B------:R-:W-:Y:S02]  /*f8c0*/  ISETP.GT.AND P4, PT, R34, 0x59, PT ;  /* 0x000000592200780c */ /* 0x000fe40003f84270 */
[----:B------:R-:W-:Y:S02]  /*f8d0*/  FSEL R39, R68, -INF , P3 ;  /* 0xff80000044277808 */ /* 0x000fe40001800000 */
[----:B--2---:R-:W-:Y:S01]  /*f8e0*/  FMNMX.FTZ R30, R65, R28, !PT ;  /* 0x0000001c411e7209 */ /* 0x004fe20007810000 */
[----:B------:R-:W-:Y:S01]  /*f8f0*/  MUFU.EX2 R175, R175 ;  /* 0x000000af00af7308 */ /* 0x000fe20000000800 */
        /* <DEDUP_REMOVED lines=25> */
[----:B------:R-:W-:Y:S01]  /*fa90*/  FMNMX.FTZ R32, R55, R32, !PT ;  /* 0x0000002037207209 */ /* 0x000fe20007810000 */
[----:B--2---:R-:W-:Y:S01]  /*faa0*/  FFMA.FTZ R36, R67, R0, -R14 ;  /* 0x0000000043247223 */ /* 0x004fe2000001080e */
[----:B------:R-:W-:Y:S02]  /*fab0*/  ISETP.GT.AND P4, PT, R34, 0x79, PT ;  /* 0x000000792200780c */ /* 0x000fe40003f84270 */
[----:B------:R-:W-:Y:S02]  /*fac0*/  FSEL R31, R84, -INF , P3 ;  /* 0xff800000541f7808 */ /* 0x000fe40001800000 */
[----:B------:R-:W-:Y:S01]  /*fad0*/  FMNMX.FTZ R34, R81, R32, !PT ;  /* 0x0000002051227209 */ /* 0x000fe20007810000 */
[----:B------:R-:W-:Y:S01]  /*fae0*/  MUFU.EX2 R155, R155 ;  /* 0x0000009b009b7308 */ /* 0x000fe20000000800 */
[----:B------:R-:W-:-:S02]  /*faf0*/  FSEL R85, R85, -INF , P4 ;  /* 0xff80000055557808 */ /* 0x000fc40002000000 */
[----:B------:R-:W-:-:S04]  /*fb00*/  FMNMX.FTZ R34, R31, R34, !PT ;  /* 0x000000221f227209 */ /* 0x000fc80007810000 */
[----:B------:R-:W-:Y:S01]  /*fb10*/  FMNMX.FTZ R11, R85, R34, !PT ;  /* 0x00000022550b7209 */ /* 0x000fe20007810000 */
[----:B------:R-:W-:Y:S01]  /*fb20*/  MUFU.EX2 R32, R59 ;  /* 0x0000003b00207308 */ /* 0x000fe20000000800 */
[----:B------:R-:W-:-:S03]  /*fb30*/  FFMA.FTZ R34, R63, R0, -R14 ;  /* 0x000000003f227223 */ /* 0x000fc6000001080e */
[----:B------:R-:W2:Y:S04]  /*fb40*/  SHFL.BFLY PT, R40, R11, 0x2, 0x1f ;  /* 0x0c401f000b287f89 */ /* 0x000ea800000e0000 */
[----:B------:R-:W-:Y:S08]  /*fb50*/  MUFU.EX2 R34, R34 ;  /* 0x0000002200227308 */ /* 0x000ff00000000800 */
[----:B------:R-:W-:Y:S08]  /*fb60*/  MUFU.EX2 R157, R157 ;  /* 0x0000009d009d7308 */ /* 0x000ff00000000800 */
[----:B------:R-:W-:Y:S01]  /*fb70*/  MUFU.EX2 R36, R36 ;  /* 0x0000002400247308 */ /* 0x000fe20000000800 */
[----:B--2---:R-:W-:Y:S01]  /*fb80*/  FMNMX.FTZ R15, R11, R40, !PT ;  /* 0x000000280b0f7209 */ /* 0x004fe20007810000 */
[-CC-:B------:R-:W-:Y:S01]  /*fb90*/  FFMA.FTZ R40, R75, R0.reuse, -R14.reuse ;  /* 0x000000004b287223 */ /* 0x180fe2000001080e */
[----:B------:R-:W-:-:S05]  /*fba0*/  FFMA.FTZ R14, R87, R0, -R14 ;  /* 0x00000000570e7223 */ /* 0x000fca000001080e */
[----:B------:R-:W-:Y:S01]  /*fbb0*/  MUFU.EX2 R159, R159 ;  /* 0x0000009f009f7308 */ /* 0x000fe20000000800 */
[----:B------:R-:W2:Y:S07]  /*fbc0*/  SHFL.BFLY PT, R44, R15, 0x1, 0x1f ;  /* 0x0c201f000f2c7f89 */ /* 0x000eae00000e0000 */
[----:B------:R-:W-:Y:S08]  /*fbd0*/  MUFU.EX2 R38, R38 ;  /* 0x0000002600267308 */ /* 0x000ff00000000800 */
[----:B------:R-:W-:Y:S08]  /*fbe0*/  MUFU.EX2 R161, R161 ;  /* 0x000000a100a17308 */ /* 0x000ff00000000800 */
[----:B------:R-:W-:Y:S01]  /*fbf0*/  MUFU.EX2 R40, R40 ;  /* 0x0000002800287308 */ /* 0x000fe20000000800 */
[----:B--2---:R-:W-:-:S04]  /*fc00*/  FMNMX.FTZ R7, R15, R44, !PT ;  /* 0x0000002c0f077209 */ /* 0x004fc80007810000 */
[C---:B------:R-:W-:Y:S01]  /*fc10*/  FSETP.NEU.FTZ.AND P3, PT, R7.reuse, -INF , PT ;  /* 0xff8000000700780b */ /* 0x040fe20003f7d000 */
[----:B------:R-:W-:Y:S02]  /*fc20*/  FMUL.FTZ R46, R7, R0 ;  /* 0x00000000072e7220 */ /* 0x000fe40000410000 */
[----:B------:R-:W-:Y:S03]  /*fc30*/  MUFU.EX2 R163, R163 ;  /* 0x000000a300a37308 */ /* 0x000fe60000000800 */
[----:B------:R-:W-:-:S05]  /*fc40*/  FSEL R46, R46, RZ, P3 ;  /* 0x000000ff2e2e7208 */ /* 0x000fca0001800000 */
[-CC-:B------:R-:W-:Y:S01]  /*fc50*/  FFMA.FTZ R180, R43, R0.reuse, -R46.reuse ;  /* 0x000000002bb47223 */ /* 0x180fe2000001082e */
[-C--:B------:R-:W-:Y:S01]  /*fc60*/  FFMA.FTZ R11, R20, R0.reuse, -R46 ;  /* 0x00000000140b7223 */ /* 0x080fe2000001082e */
[----:B------:R-:W-:Y:S01]  /*fc70*/  FADD.FTZ R20, R181, R4 ;  /* 0x00000004b5147221 */ /* 0x000fe20000010000 */
[-CC-:B------:R-:W-:Y:S01]  /*fc80*/  FFMA.FTZ R182, R25, R0.reuse, -R46.reuse ;  /* 0x0000000019b67223 */ /* 0x180fe2000001082e */
[-CC-:B------:R-:W-:Y:S01]  /*fc90*/  FFMA.FTZ R13, R29, R0.reuse, -R46.reuse ;  /* 0x000000001d0d7223 */ /* 0x180fe2000001082e */
[-C--:B------:R-:W-:Y:S01]  /*fca0*/  FFMA.FTZ R176, R89, R0.reuse, -R46 ;  /* 0x0000000059b07223 */ /* 0x080fe2000001082e */
[----:B------:R-:W-:Y:S01]  /*fcb0*/  MUFU.EX2 R180, R180 ;  /* 0x000000b400b47308 */ /* 0x000fe20000000800 */
[----:B0-----:R-:W-:Y:S01]  /*fcc0*/  FADD.FTZ R9, R183, R20 ;  /* 0x00000014b7097221 */ /* 0x001fe20000010000 */
[-CC-:B------:R-:W-:Y:S01]  /*fcd0*/  FFMA.FTZ R15, R33, R0.reuse, -R46.reuse ;  /* 0x00000000210f7223 */ /* 0x180fe2000001082e */
[-CC-:B------:R-:W-:Y:S01]  /*fce0*/  FFMA.FTZ R178, R93, R0.reuse, -R46.reuse ;  /* 0x000000005db27223 */ /* 0x180fe2000001082e */
[-CC-:B------:R-:W-:Y:S01]  /*fcf0*/  FFMA.FTZ R25, R41, R0.reuse, -R46.reuse ;  /* 0x0000000029197223 */ /* 0x180fe2000001082e */
[----:B-1----:R-:W-:Y:S01]  /*fd00*/  FADD.FTZ R20, R6, R9 ;  /* 0x0000000906147221 */ /* 0x002fe20000010000 */
[-CC-:B------:R-:W-:Y:S01]  /*fd10*/  FFMA.FTZ R21, R37, R0.reuse, -R46.reuse ;  /* 0x0000000025157223 */ /* 0x180fe2000001082e */
[-C--:B------:R-:W-:Y:S01]  /*fd20*/  FFMA.FTZ R172, R97, R0.reuse, -R46 ;  /* 0x0000000061ac7223 */ /* 0x080fe2000001082e */
[----:B------:R-:W0:Y:S01]  /*fd30*/  MUFU.EX2 R11, R11 ;  /* 0x0000000b000b7308 */ /* 0x000e220000000800 */
[----:B---3--:R-:W-:Y:S01]  /*fd40*/  FADD.FTZ R9, R177, R20 ;  /* 0x00000014b1097221 */ /* 0x008fe20000010000 */
[-CC-:B------:R-:W-:Y:S01]  /*fd50*/  FFMA.FTZ R174, R101, R0.reuse, -R46.reuse ;  /* 0x0000000065ae7223 */ /* 0x180fe2000001082e */
[-CC-:B------:R-:W-:Y:S01]  /*fd60*/  FFMA.FTZ R27, R45, R0.reuse, -R46.reuse ;  /* 0x000000002d1b7223 */ /* 0x180fe2000001082e */
[-CC-:B------:R-:W-:Y:S01]  /*fd70*/  FFMA.FTZ R168, R103, R0.reuse, -R46.reuse ;  /* 0x0000000067a87223 */ /* 0x180fe2000001082e */
[----:B------:R-:W-:Y:S01]  /*fd80*/  FADD.FTZ R20, R10, R9 ;  /* 0x000000090a147221 */ /* 0x000fe20000010000 */
[----:B------:R-:W1:Y:S01]  /*fd90*/  @P2 LDC R43, c[0x0][0x44c] ;  /* 0x00011300ff2b2b82 */ /* 0x000e620000000800 */
[-C--:B------:R-:W-:Y:S01]  /*fda0*/  FFMA.FTZ R29, R49, R0.reuse, -R46 ;  /* 0x00000000311d7223 */ /* 0x080fe2000001082e */
[----:B------:R-:W2:Y:S01]  /*fdb0*/  MUFU.EX2 R182, R182 ;  /* 0x000000b600b67308 */ /* 0x000ea20000000800 */
[----:B----4-:R-:W-:Y:S01]  /*fdc0*/  FADD.FTZ R41, R179, R20 ;  /* 0x00000014b3297221 */ /* 0x010fe20000010000 */
[-CC-:B------:R-:W-:Y:S01]  /*fdd0*/  FFMA.FTZ R170, R99, R0.reuse, -R46.reuse ;  /* 0x0000000063aa7223 */ /* 0x180fe2000001082e */
[-CC-:B------:R-:W-:Y:S01]  /*fde0*/  FFMA.FTZ R33, R53, R0.reuse, -R46.reuse ;  /* 0x0000000035217223 */ /* 0x180fe2000001082e */
[-CC-:B------:R-:W-:Y:S01]  /*fdf0*/  FFMA.FTZ R152, R95, R0.reuse, -R46.reuse ;  /* 0x000000005f987223 */ /* 0x180fe2000001082e */
[----:B------:R-:W-:Y:S01]  /*fe00*/  FADD.FTZ R48, R12, R41 ;  /* 0x000000290c307221 */ /* 0x000fe20000010000 */
[-CC-:B------:R-:W-:Y:S01]  /*fe10*/  FFMA.FTZ R158, R39, R0.reuse, -R46.reuse ;  /* 0x00000000279e7223 */ /* 0x180fe2000001082e */
[-CC-:B------:R-:W-:Y:S01]  /*fe20*/  FFMA.FTZ R37, R57, R0.reuse, -R46.reuse ;  /* 0x0000000039257223 */ /* 0x180fe2000001082e */
[----:B------:R-:W3:Y:S01]  /*fe30*/  MUFU.EX2 R13, R13 ;  /* 0x0000000d000d7308 */ /* 0x000ee20000000800 */
[----:B0-----:R-:W-:Y:S01]  /*fe40*/  FADD.FTZ R9, R180, R11 ;  /* 0x0000000bb4097221 */ /* 0x001fe20000010000 */
[-CC-:B------:R-:W-:Y:S01]  /*fe50*/  FFMA.FTZ R154, R91, R0.reuse, -R46.reuse ;  /* 0x000000005b9a7223 */ /* 0x180fe2000001082e */
[----:B------:R-:W-:Y:S01]  /*fe60*/  FFMA.FTZ R41, R61, R0, -R46 ;  /* 0x000000003d297223 */ /* 0x000fe2000001082e */
[----:B------:R-:W-:-:S02]  /*fe70*/  IMAD.MOV.U32 R45, RZ, RZ, R190 ;  /* 0x000000ffff2d7224 */ /* 0x000fc400078e00be */
[-CC-:B------:R-:W-:Y:S01]  /*fe80*/  FFMA.FTZ R156, R47, R0.reuse, -R46.reuse ;  /* 0x000000002f9c7223 */ /* 0x180fe2000001082e */
[----:B------:R-:W-:Y:S01]  /*fe90*/  F2FP.F16.F32.PACK_AB R181, R4, R181 ;  /* 0x000000b504b5723e */ /* 0x000fe200000000ff */
[-C--:B------:R-:W-:Y:S01]  /*fea0*/  FFMA.FTZ R69, R69, R0.reuse, -R46 ;  /* 0x0000000045457223 */ /* 0x080fe2000001082e */
[----:B------:R-:W0:Y:S01]  /*feb0*/  MUFU.EX2 R176, R176 ;  /* 0x000000b000b07308 */ /* 0x000e220000000800 */
[----:B--2---:R-:W-:Y:S01]  /*fec0*/  FADD.FTZ R20, R182, R9 ;  /* 0x00000009b6147221 */ /* 0x004fe20000010000 */
[----:B------:R-:W-:Y:S01]  /*fed0*/  FADD.FTZ R9, R173, R48 ;  /* 0x00000030ad097221 */ /* 0x000fe20000010000 */
[----:B------:R-:W-:Y:S01]  /*fee0*/  F2FP.F16.F32.PACK_AB R183, R6, R183 ;  /* 0x000000b706b7723e */ /* 0x000fe200000000ff */
[-CC-:B------:R-:W-:Y:S01]  /*fef0*/  FFMA.FTZ R51, R51, R0.reuse, -R46.reuse ;  /* 0x0000000033337223 */ /* 0x180fe2000001082e */
[-C--:B------:R-:W-:Y:S01]  /*ff00*/  FFMA.FTZ R73, R73, R0.reuse, -R46 ;  /* 0x0000000049497223 */ /* 0x080fe2000001082e */
[----:B------:R-:W-:Y:S01]  /*ff10*/  FADD.FTZ R48, R24, R9 ;  /* 0x0000000918307221 */ /* 0x000fe20000010000 */
[----:B-1----:R-:W-:Y:S01]  /*ff20*/  @P2 IMAD.HI.U32 R43, R190, R43, RZ ;  /* 0x0000002bbe2b2227 */ /* 0x002fe200078e00ff */
[----:B------:R-:W1:Y:S03]  /*ff30*/  MUFU.EX2 R15, R15 ;  /* 0x0000000f000f7308 */ /* 0x000e660000000800 */
[----:B---3--:R-:W-:Y:S01]  /*ff40*/  FADD.FTZ R3, R13, R20 ;  /* 0x000000140d037221 */ /* 0x008fe20000010000 */
[----:B------:R-:W-:Y:S01]  /*ff50*/  FADD.FTZ R9, R175, R48 ;  /* 0x00000030af097221 */ /* 0x000fe20000010000 */
[--C-:B------:R-:W-:Y:S01]  /*ff60*/  FFMA.FTZ R77, R77, R0, -R46.reuse ;  /* 0x000000004d4d7223 */ /* 0x100fe2000001082e */
[----:B------:R-:W-:Y:S01]  /*ff70*/  @P2 SHF.R.U32.HI R45, RZ, R50, R43 ;  /* 0x00000032ff2d2219 */ /* 0x000fe2000001162b */
[-CC-:B------:R-:W-:Y:S01]  /*ff80*/  FFMA.FTZ R43, R65, R0.reuse, -R46.reuse ;  /* 0x00000000412b7223 */ /* 0x180fe2000001082e */
[----:B------:R-:W-:Y:S01]  /*ff90*/  FADD.FTZ R48, R26, R9 ;  /* 0x000000091a307221 */ /* 0x000fe20000010000 */
[-C--:B------:R-:W-:Y:S01]  /*ffa0*/  FFMA.FTZ R55, R55, R0.reuse, -R46 ;  /* 0x0000000037377223 */ /* 0x080fe2000001082e */
[----:B------:R-:W2:Y:S01]  /*ffb0*/  MUFU.EX2 R178, R178 ;  /* 0x000000b200b27308 */ /* 0x000ea20000000800 */
[----:B0-----:R-:W-:Y:S01]  /*ffc0*/  FADD.FTZ R20, R176, R3 ;  /* 0x00000003b0147221 */ /* 0x001fe20000010000 */
[----:B------:R-:W-:Y:S01]  /*ffd0*/  FADD.FTZ R9, R169, R48 ;  /* 0x00000030a9097221 */ /* 0x000fe20000010000 */
[----:B------:R-:W-:Y:S01]  /*ffe0*/  IADD3 R47, R45, R193, -R192 ;  /* 0x000000c12d2f7210 */ /* 0x000fe20007ffe8c0 */
[-CC-:B------:R-:W-:Y:S01]  /*fff0*/  FFMA.FTZ R81, R81, R0.reuse, -R46.reuse ;  /* 0x0000000051517223 */ /* 0x180fe2000001082e */
[----:B------:R-:W-:Y:S01]  /*10000*/  FFMA.FTZ R31, R31, R0, -R46 ;  /* 0x000000001f1f7223 */ /* 0x000fe2000001082e */
[----:B------:R-:W-:Y:S01]  /*10010*/  FADD.FTZ R48, R28, R9 ;  /* 0x000000091c307221 */ /* 0x000fe20000010000 */
[----:B------:R-:W-:Y:S01]  /*10020*/  SHF.R.S32.HI R50, RZ, 0x1f, R47 ;  /* 0x0000001fff327819 */ /* 0x000fe2000001142f */
[----:B------:R-:W0:Y:S01]  /*10030*/  MUFU.EX2 R21, R21 ;  /* 0x0000001500157308 */ /* 0x000e220000000800 */
[----:B-1----:R-:W-:Y:S01]  /*10040*/  FADD.FTZ R3, R15, R20 ;  /* 0x000000140f037221 */ /* 0x002fe20000010000 */
[----:B------:R-:W-:Y:S01]  /*10050*/  FADD.FTZ R9, R171, R48 ;  /* 0x00000030ab097221 */ /* 0x000fe20000010000 */
[----:B------:R-:W-:Y:S01]  /*10060*/  F2FP.F16.F32.PACK_AB R177, R10, R177 ;  /* 0x000000b10ab1723e */ /* 0x000fe200000000ff */
[----:B------:R-:W-:Y:S01]  /*10070*/  VIADD R10, R88, 0xfffffffe ;  /* 0xfffffffe580a7836 */ /* 0x000fe20000000000 */
[----:B------:R-:W-:Y:S01]  /*10080*/  F2FP.F16.F32.PACK_AB R182, R13, R182 ;  /* 0x000000b60db6723e */ /* 0x000fe200000000ff */
[----:B------:R-:W-:Y:S01]  /*10090*/  FADD.FTZ R48, R30, R9 ;  /* 0x000000091e307221 */ /* 0x000fe20000010000 */
[----:B------:R-:W-:Y:S01]  /*100a0*/  F2FP.F16.F32.PACK_AB R180, R11, R180 ;  /* 0x000000b40bb4723e */ /* 0x000fe200000000ff */
[----:B------:R-:W1:Y:S01]  /*100b0*/  MUFU.EX2 R172, R172 ;  /* 0x000000ac00ac7308 */ /* 0x000e620000000800 */
[----:B--2---:R-:W-:Y:S01]  /*100c0*/  FADD.FTZ R20, R178, R3 ;  /* 0x00000003b2147221 */ /* 0x004fe20000010000 */
[----:B------:R-:W-:Y:S01]  /*100d0*/  FADD.FTZ R39, R153, R48 ;  /* 0x0000003099277221 */ /* 0x000fe20000010000 */
[----:B------:R-:W-:-:S02]  /*100e0*/  F2FP.F16.F32.PACK_AB R179, R12, R179 ;  /* 0x000000b30cb3723e */ /* 0x000fc400000000ff */
[----:B------:R-:W-:Y:S02]  /*100f0*/  CS2R R102, SRZ ;  /* 0x0000000000667805 */ /* 0x000fe4000001ff00 */
[----:B------:R-:W-:Y:S01]  /*10100*/  F2FP.F16.F32.PACK_AB R173, R24, R173 ;  /* 0x000000ad18ad723e */ /* 0x000fe200000000ff */
[----:B------:R-:W-:Y:S01]  /*10110*/  FADD.FTZ R48, R32, R39 ;  /* 0x0000002720307221 */ /* 0x000fe20000010000 */
[----:B------:R-:W-:Y:S01]  /*10120*/  F2FP.F16.F32.PACK_AB R175, R26, R175 ;  /* 0x000000af1aaf723e */ /* 0x000fe200000000ff */
[----:B------:R-:W2:Y:S01]  /*10130*/  MUFU.EX2 R25, R25 ;  /* 0x0000001900197308 */ /* 0x000ea20000000800 */
[----:B0-----:R-:W-:Y:S01]  /*10140*/  FADD.FTZ R3, R21, R20 ;  /* 0x0000001415037221 */ /* 0x001fe20000010000 */
[----:B------:R-:W-:Y:S01]  /*10150*/  FADD.FTZ R39, R155, R48 ;  /* 0x000000309b277221 */ /* 0x000fe20000010000 */
[----:B------:R-:W-:Y:S02]  /*10160*/  F2FP.F16.F32.PACK_AB R169, R28, R169 ;  /* 0x000000a91ca9723e */ /* 0x000fe400000000ff */
[----:B------:R-:W-:-:S02]  /*10170*/  CS2R R100, SRZ ;  /* 0x0000000000647805 */ /* 0x000fc4000001ff00 */
[----:B------:R-:W-:Y:S01]  /*10180*/  F2FP.F16.F32.PACK_AB R171, R30, R171 ;  /* 0x000000ab1eab723e */ /* 0x000fe200000000ff */
[----:B------:R-:W-:Y:S01]  /*10190*/  FADD.FTZ R48, R34, R39 ;  /* 0x0000002722307221 */ /* 0x000fe20000010000 */
[----:B------:R-:W-:Y:S01]  /*101a0*/  F2FP.F16.F32.PACK_AB R153, R32, R153 ;  /* 0x000000992099723e */ /* 0x000fe200000000ff */
[----:B------:R-:W0:Y:S01]  /*101b0*/  MUFU.EX2 R174, R174 ;  /* 0x000000ae00ae7308 */ /* 0x000e220000000800 */
[----:B-1----:R-:W-:Y:S01]  /*101c0*/  FADD.FTZ R20, R172, R3 ;  /* 0x00000003ac147221 */ /* 0x002fe20000010000 */
[----:B------:R-:W-:Y:S01]  /*101d0*/  FADD.FTZ R45, R157, R48 ;  /* 0x000000309d2d7221 */ /* 0x000fe20000010000 */
[----:B------:R-:W-:Y:S02]  /*101e0*/  F2FP.F16.F32.PACK_AB R155, R34, R155 ;  /* 0x0000009b229b723e */ /* 0x000fe400000000ff */
[----:B------:R-:W-:Y:S02]  /*101f0*/  CS2R R98, SRZ ;  /* 0x0000000000627805 */ /* 0x000fe4000001ff00 */
[----:B------:R-:W-:-:S02]  /*10200*/  F2FP.F16.F32.PACK_AB R157, R36, R157 ;  /* 0x0000009d249d723e */ /* 0x000fc400000000ff */
[----:B------:R-:W-:Y:S02]  /*10210*/  CS2R R96, SRZ ;  /* 0x0000000000607805 */ /* 0x000fe4000001ff00 */
[----:B------:R-:W-:Y:S01]  /*10220*/  F2FP.F16.F32.PACK_AB R176, R15, R176 ;  /* 0x000000b00fb0723e */ /* 0x000fe200000000ff */
[----:B------:R-:W1:Y:S01]  /*10230*/  MUFU.EX2 R27, R27 ;  /* 0x0000001b001b7308 */ /* 0x000e620000000800 */
[----:B--2---:R-:W-:Y:S01]  /*10240*/  FADD.FTZ R3, R25, R20 ;  /* 0x0000001419037221 */ /* 0x004fe20000010000 */
[----:B------:R-:W-:Y:S02]  /*10250*/  F2FP.F16.F32.PACK_AB R178, R21, R178 ;  /* 0x000000b215b2723e */ /* 0x000fe400000000ff */
[----:B------:R-:W-:Y:S02]  /*10260*/  CS2R R94, SRZ ;  /* 0x00000000005e7805 */ /* 0x000fe4000001ff00 */
[----:B------:R-:W-:Y:S02]  /*10270*/  F2FP.F16.F32.PACK_AB R172, R25, R172 ;  /* 0x000000ac19ac723e */ /* 0x000fe400000000ff */
[----:B------:R-:W-:-:S02]  /*10280*/  CS2R R92, SRZ ;  /* 0x00000000005c7805 */ /* 0x000fc4000001ff00 */
[----:B------:R-:W-:Y:S02]  /*10290*/  CS2R R90, SRZ ;  /* 0x00000000005a7805 */ /* 0x000fe4000001ff00 */
[----:B------:R-:W-:Y:S01]  /*102a0*/  CS2R R88, SRZ ;  /* 0x0000000000587805 */ /* 0x000fe2000001ff00 */
[----:B------:R-:W2:Y:S01]  /*102b0*/  MUFU.EX2 R168, R168 ;  /* 0x000000a800a87308 */ /* 0x000ea20000000800 */
[----:B0-----:R-:W-:Y:S01]  /*102c0*/  FADD.FTZ R20, R174, R3 ;  /* 0x00000003ae147221 */ /* 0x001fe20000010000 */
[-CC-:B------:R-:W-:Y:S01]  /*102d0*/  FFMA.FTZ R3, R35, R0.reuse, -R46.reuse ;  /* 0x0000000023037223 */ /* 0x180fe2000001082e */
[----:B------:R-:W-:-:S05]  /*102e0*/  FFMA.FTZ R46, R85, R0, -R46 ;  /* 0x00000000552e7223 */ /* 0x000fca000001082e */
        /* <DEDUP_REMOVED lines=10> */
[----:B------:R-:W-:-:S06]  /*10390*/  LEA.HI R9, R50, R47, RZ, 0x7 ;  /* 0x0000002f32097211 */ /* 0x000fcc00078f38ff */
        /* <DEDUP_REMOVED lines=14> */
[----:B------:R-:W-:-:S05]  /*10480*/  F2FP.F16.F32.PACK_AB R152, R37, R152 ;  /* 0x000000982598723e */ /* 0x000fca00000000ff */
[----:B------:R-:W1:Y:S01]  /*10490*/  MUFU.EX2 R156, R156 ;  /* 0x0000009c009c7308 */ /* 0x000e620000000800 */
[----:B--2---:R-:W-:-:S07]  /*104a0*/  FADD.FTZ R4, R154, R39 ;  /* 0x000000279a047221 */ /* 0x004fce0000010000 */
[----:B------:R-:W2:Y:S01]  /*104b0*/  MUFU.EX2 R43, R43 ;  /* 0x0000002b002b7308 */ /* 0x000ea20000000800 */
[C---:B0-----:R-:W-:Y:S01]  /*104c0*/  FADD.FTZ R39, R41.reuse, R4 ;  /* 0x0000000429277221 */ /* 0x041fe20000010000 */
[----:B------:R-:W-:-:S06]  /*104d0*/  F2FP.F16.F32.PACK_AB R154, R41, R154 ;  /* 0x0000009a299a723e */ /* 0x000fcc00000000ff */
[----:B------:R-:W0:Y:S01]  /*104e0*/  MUFU.EX2 R42, R42 ;  /* 0x0000002a002a7308 */ /* 0x000e220000000800 */
[----:B-1----:R-:W-:Y:S01]  /*104f0*/  FADD.FTZ R4, R156, R39 ;  /* 0x000000279c047221 */ /* 0x002fe20000010000 */
[----:B------:R-:W-:-:S06]  /*10500*/  FADD.FTZ R39, R163, R6 ;  /* 0x00000006a3277221 */ /* 0x000fcc0000010000 */
[----:B------:R-:W1:Y:S01]  /*10510*/  MUFU.EX2 R158, R158 ;  /* 0x0000009e009e7308 */ /* 0x000e620000000800 */
[----:B--2---:R-:W-:-:S07]  /*10520*/  F2FP.F16.F32.PACK_AB R156, R43, R156 ;  /* 0x0000009c2b9c723e */ /* 0x004fce00000000ff */
[----:B------:R-:W2:Y:S01]  /*10530*/  MUFU.EX2 R165, R165 ;  /* 0x000000a500a57308 */ /* 0x000ea20000000800 */
[C---:B0-----:R-:W-:Y:S01]  /*10540*/  FADD.FTZ R6, R42.reuse, R39 ;  /* 0x000000272a067221 */ /* 0x041fe20000010000 */
[----:B------:R-:W-:-:S06]  /*10550*/  F2FP.F16.F32.PACK_AB R163, R42, R163 ;  /* 0x000000a32aa3723e */ /* 0x000fcc00000000ff */
[----:B------:R-:W-:Y:S08]  /*10560*/  MUFU.EX2 R35, R69 ;  /* 0x0000004500237308 */ /* 0x000ff00000000800 */
[----:B------:R-:W0:Y:S08]  /*10570*/  MUFU.EX2 R44, R83 ;  /* 0x00000053002c7308 */ /* 0x000e300000000800 */
[----:B------:R-:W3:Y:S08]  /*10580*/  MUFU.EX2 R51, R51 ;  /* 0x0000003300337308 */ /* 0x000ef00000000800 */
[----:B------:R-:W4:Y:S08]  /*10590*/  MUFU.EX2 R167, R167 ;  /* 0x000000a700a77308 */ /* 0x000f300000000800 */
[----:B------:R-:W4:Y:S08]  /*105a0*/  MUFU.EX2 R160, R73 ;  /* 0x0000004900a07308 */ /* 0x000f300000000800 */
[----:B------:R1:W4:Y:S08]  /*105b0*/  MUFU.EX2 R162, R3 ;  /* 0x0000000300a27308 */ /* 0x0003300000000800 */
[----:B------:R-:W4:Y:S01]  /*105c0*/  MUFU.EX2 R77, R77 ;  /* 0x0000004d004d7308 */ /* 0x000f220000000800 */
[----:B-1----:R-:W-:-:S04]  /*105d0*/  FADD.FTZ R3, R43, R4 ;  /* 0x000000042b037221 */ /* 0x002fc80000010000 */
[----:B------:R-:W-:Y:S01]  /*105e0*/  FADD.FTZ R4, R158, R3 ;  /* 0x000000039e047221 */ /* 0x000fe20000010000 */
[----:B--2---:R-:W-:Y:S01]  /*105f0*/  FADD.FTZ R3, R165, R6 ;  /* 0x00000006a5037221 */ /* 0x004fe20000010000 */
[C---:B0-----:R-:W-:Y:S01]  /*10600*/  F2FP.F16.F32.PACK_AB R165, R44.reuse, R165 ;  /* 0x000000a52ca5723e */ /* 0x041fe200000000ff */
[----:B------:R-:W0:Y:S01]  /*10610*/  MUFU.EX2 R55, R55 ;  /* 0x0000003700377308 */ /* 0x000e220000000800 */
[C---:B------:R-:W-:Y:S01]  /*10620*/  FADD.FTZ R4, R35.reuse, R4 ;  /* 0x0000000423047221 */ /* 0x040fe20000010000 */
[----:B------:R-:W-:Y:S01]  /*10630*/  FADD.FTZ R6, R44, R3 ;  /* 0x000000032c067221 */ /* 0x000fe20000010000 */
[----:B------:R-:W-:Y:S02]  /*10640*/  F2FP.F16.F32.PACK_AB R158, R35, R158 ;  /* 0x0000009e239e723e */ /* 0x000fe400000000ff */
[----:B---3--:R-:W-:Y:S01]  /*10650*/  FADD.FTZ R3, R51, R4 ;  /* 0x0000000433037221 */ /* 0x008fe20000010000 */
[----:B----4-:R-:W-:Y:S01]  /*10660*/  FADD.FTZ R45, R167, R6 ;  /* 0x00000006a72d7221 */ /* 0x010fe20000010000 */
[----:B------:R-:W-:Y:S01]  /*10670*/  SHF.R.S32.HI R6, RZ, 0x7, R9 ;  /* 0x00000007ff067819 */ /* 0x000fe20000011409 */
[----:B------:R-:W1:Y:S01]  /*10680*/  MUFU.EX2 R164, R81 ;  /* 0x0000005100a47308 */ /* 0x000e620000000800 */
[C---:B------:R-:W-:Y:S01]  /*10690*/  FADD.FTZ R39, R160.reuse, R3 ;  /* 0x00000003a0277221 */ /* 0x040fe20000010000 */
[----:B------:R-:W-:-:S02]  /*106a0*/  F2FP.F16.F32.PACK_AB R160, R160, R51 ;  /* 0x00000033a0a0723e */ /* 0x000fc400000000ff */
[----:B------:R-:W-:Y:S01]  /*106b0*/  VIMNMX R13, R191, R6, !PT ;  /* 0x00000006bf0d7248 */ /* 0x000fe20007fe0100 */
[----:B------:R-:W-:Y:S01]  /*106c0*/  FADD.FTZ R4, R162, R39 ;  /* 0x00000027a2047221 */ /* 0x000fe20000010000 */
[C---:B------:R-:W-:Y:S02]  /*106d0*/  F2FP.F16.F32.PACK_AB R162, R77.reuse, R162 ;  /* 0x000000a24da2723e */ /* 0x040fe400000000ff */
[----:B------:R-:W2:Y:S01]  /*106e0*/  MUFU.EX2 R31, R31 ;  /* 0x0000001f001f7308 */ /* 0x000ea20000000800 */
[----:B------:R-:W-:Y:S01]  /*106f0*/  FADD.FTZ R4, R77, R4 ;  /* 0x000000044d047221 */ /* 0x000fe20000010000 */
[----:B------:R-:W-:-:S03]  /*10700*/  ISETP.GE.AND P3, PT, R10, R13, PT ;  /* 0x0000000d0a00720c */ /* 0x000fc60003f66270 */
[----:B0-----:R-:W-:-:S03]  /*10710*/  FADD.FTZ R11, R55, R4 ;  /* 0x00000004370b7221 */ /* 0x001fc60000010000 */
[----:B------:R-:W0:Y:S01]  /*10720*/  MUFU.EX2 R14, R14 ;  /* 0x0000000e000e7308 */ /* 0x000e220000000800 */
[C---:B-1----:R-:W-:Y:S01]  /*10730*/  FADD.FTZ R4, R164.reuse, R11 ;  /* 0x0000000ba4047221 */ /* 0x042fe20000010000 */
[----:B------:R-:W-:-:S06]  /*10740*/  F2FP.F16.F32.PACK_AB R164, R164, R55 ;  /* 0x00000037a4a4723e */ /* 0x000fcc00000000ff */
[----:B------:R-:W1:Y:S01]  /*10750*/  MUFU.EX2 R46, R46 ;  /* 0x0000002e002e7308 */ /* 0x000e620000000800 */
[----:B--2---:R-:W-:Y:S01]  /*10760*/  FADD.FTZ R11, R31, R4 ;  /* 0x000000041f0b7221 */ /* 0x004fe20000010000 */
[C---:B0-----:R-:W-:Y:S01]  /*10770*/  FADD.FTZ R3, R14.reuse, R45 ;  /* 0x0000002d0e037221 */ /* 0x041fe20000010000 */
[----:B------:R-:W-:Y:S02]  /*10780*/  F2FP.F16.F32.PACK_AB R167, R14, R167 ;  /* 0x000000a70ea7723e */ /* 0x000fe400000000ff */
[C---:B-1----:R-:W-:Y:S01]  /*10790*/  FADD.FTZ R4, R46.reuse, R11 ;  /* 0x0000000b2e047221 */ /* 0x042fe20000010000 */
[----:B------:R-:W-:Y:S01]  /*107a0*/  F2FP.F16.F32.PACK_AB R166, R46, R31 ;  /* 0x0000001f2ea6723e */ /* 0x000fe200000000ff */
[----:B------:R-:W-:Y:S06]  /*107b0*/  @!P3 BRA `(.L_x_8958) ;  /* 0x0000002800c8b947 */ /* 0x000fec0003800000 */
[----:B------:R-:W-:Y:S01]  /*107c0*/  IMAD.MOV.U32 R12, RZ, RZ, R8 ;  /* 0x000000ffff0c7224 */ /* 0x000fe200078e0008 */
[----:B------:R-:W-:Y:S01]  /*107d0*/  MOV R14, R184 ;  /* 0x000000b8000e7202 */ /* 0x000fe20000000f00 */
[----:B------:R-:W-:Y:S02]  /*107e0*/  IMAD.MOV.U32 R11, RZ, RZ, R7 ;  /* 0x000000ffff0b7224 */ /* 0x000fe400078e0007 */
[----:B------:R-:W-:Y:S02]  /*107f0*/  IMAD.MOV.U32 R6, RZ, RZ, R186 ;  /* 0x000000ffff067224 */ /* 0x000fe400078e00ba */
[----:B------:R-:W-:-:S07]  /*10800*/  IMAD.MOV.U32 R151, RZ, RZ, RZ ;  /* 0x000000ffff977224 */ /* 0x000fce00078e00ff */
.L_x_8968:
[----:B------:R-:W-:Y:S01]  /*10810*/  ISETP.NE.AND P3, PT, R189, RZ, PT ;  /* 0x000000ffbd00720c */ /* 0x000fe20003f65270 */
[----:B------:R-:W-:Y:S01]  /*10820*/  VIADD R184, R14, 0x1 ;  /* 0x000000010eb87836 */ /* 0x000fe20000000000 */
[----:B------:R-:W-:Y:S05]  /*10830*/  YIELD ;  /* 0x0000000000007946 */ /* 0x000fea0003800000 */
[----:B------:R-:W-:-:S04]  /*10840*/  ISETP.NE.AND P4, PT, R184, 0x2, PT ;  /* 0x00000002b800780c */ /* 0x000fc80003f85270 */
[----:B------:R-:W-:Y:S02]  /*10850*/  SEL R7, RZ, 0x1, P4 ;  /* 0x00000001ff077807 */ /* 0x000fe40002000000 */
[----:B------:R-:W-:Y:S02]  /*10860*/  SEL R184, R184, RZ, P4 ;  /* 0x000000ffb8b87207 */ /* 0x000fe40002000000 */
[----:B------:R-:W-:Y:S01]  /*10870*/  LOP3.LUT R186, R6, R7, RZ, 0x3c, !PT ;  /* 0x0000000706ba7212 */ /* 0x000fe200078e3cff */
[----:B------:R-:W-:Y:S06]  /*10880*/  @P3 BRA `(.L_x_8959) ;  /* 0x0000000000303947 */ /* 0x000fec0003800000 */
[----:B------:R-:W-:Y:S05]  /*10890*/  @!P0 BRA `(.L_x_8960) ;  /* 0x0000000000048947 */ /* 0x000fea0003800000 */
[----:B------:R-:W-:Y:S01]  /*108a0*/  BPT.TRAP 0x1 ;  /* 0x000000040000795c */ /* 0x000fe20000300000 */
.L_x_8960:
[----:B------:R-:W-:Y:S01]  /*108b0*/  IMAD R0, R184, 0x8, R2 ;  /* 0x00000008b8007824 */ /* 0x000fe200078e0202 */
[----:B------:R-:W-:-:S04]  /*108c0*/  SHF.L.U32 R7, R186, 0x1f, RZ ;  /* 0x0000001fba077819 */ /* 0x000fc800000006ff */
[----:B------:R0:W1:Y:S01]  /*108d0*/  SYNCS.PHASECHK.TRANS64.TRYWAIT P4, [R0+URZ+0x28830], R7 ;  /* 0x02883007000075a7 */ /* 0x000062000808017f */
[----:B------:R-:W-:Y:S05]  /*108e0*/  @!P0 BRA `(.L_x_8961) ;  /* 0x0000000000048947 */ /* 0x000fea0003800000 */
[----:B------:R-:W-:Y:S01]  /*108f0*/  BPT.TRAP 0x1 ;  /* 0x000000040000795c */ /* 0x000fe20000300000 */
.L_x_8961:
[----:B------:R-:W-:Y:S04]  /*10900*/  BSSY B0, `(.L_x_8959) ;  /* 0x0000004000007945 */ /* 0x000fe80003800000 */
[----:B-1----:R-:W-:Y:S05]  /*10910*/  @P4 BRA `(.L_x_8962) ;  /* 0x0000000000084947 */ /* 0x002fea0003800000 */
[----:B------:R-:W1:Y:S02]  /*10920*/  SYNCS.PHASECHK.TRANS64.TRYWAIT P4, [R0+URZ+0x28830], R7 ;  /* 0x02883007000075a7 */ /* 0x000e64000808017f */
[----:B-1----:R-:W-:Y:S05]  /*10930*/  @!P4 BRA `(.L_x_8963) ;  /* 0x00000120000cc947 */ /* 0x002fea0003800000 */
.L_x_8962:
[----:B------:R-:W-:Y:S05]  /*10940*/  BSYNC B0 ;  /* 0x0000000000007941 */ /* 0x000fea0003800000 */
.L_x_8959:
[----:B01----:R-:W0:Y:S01]  /*10950*/  S2R R0, SR_TID.X ;  /* 0x0000000000007919 */ /* 0x003e220000002100 */
[----:B------:R-:W-:Y:S05]  /*10960*/  WARPSYNC.ALL ;  /* 0x0000000000007948 */ /* 0x000fea0003800000 */
[----:B------:R-:W-:Y:S02]  /*10970*/  IMAD R8, R184, 0x800, R5 ;  /* 0x00000800b8087824 */ /* 0x000fe400078e0205 */
[----:B------:R-:W-:Y:S02]  /*10980*/  IMAD.MOV.U32 R9, RZ, RZ, 0x40000040 ;  /* 0x40000040ff097424 */ /* 0x000fe400078e00ff */
[C---:B------:R-:W-:Y:S01]  /*10990*/  VIADD R24, R8.reuse, 0x2 ;  /* 0x0000000208187836 */ /* 0x040fe20000000000 */
[C---:B------:R-:W-:Y:S01]  /*109a0*/  IADD3 R26, R8.reuse, 0x4, RZ ;  /* 0x00000004081a7810 */ /* 0x040fe20007ffe0ff */
[----:B------:R-:W-:Y:S01]  /*109b0*/  IMAD.MOV.U32 R25, RZ, RZ, 0x40000040 ;  /* 0x40000040ff197424 */ /* 0x000fe200078e00ff */
[C---:B------:R-:W-:Y:S01]  /*109c0*/  R2UR UR14, R8.reuse ;  /* 0x00000000080e72ca */ /* 0x040fe200000e0000 */
[----:B------:R-:W-:Y:S01]  /*109d0*/  IMAD.MOV.U32 R27, RZ, RZ, 0x40000040 ;  /* 0x40000040ff1b7424 */ /* 0x000fe200078e00ff */
[----:B------:R-:W-:Y:S01]  /*109e0*/  R2UR UR15, R9 ;  /* 0x00000000090f72ca */ /* 0x000fe200000e0000 */
[----:B------:R-:W-:Y:S01]  /*109f0*/  VIADD R20, R8, 0x6 ;  /* 0x0000000608147836 */ /* 0x000fe20000000000 */
[----:B------:R-:W-:Y:S01]  /*10a00*/  R2UR UR10, R24 ;  /* 0x00000000180a72ca */ /* 0x000fe200000e0000 */
[----:B------:R-:W-:Y:S01]  /*10a10*/  VIADD R24, R8, 0x400 ;  /* 0x0000040008187836 */ /* 0x000fe20000000000 */
        /* <DEDUP_REMOVED lines=8> */
[----:B------:R-:W-:Y:S02]  /*10aa0*/  R2UR UR31, R27 ;  /* 0x000000001b1f72ca */ /* 0x000fe400000e0000 */
[----:B0-----:R-:W-:Y:S02]  /*10ab0*/  SHF.R.U32.HI R0, RZ, 0x7, R0 ;  /* 0x00000007ff007819 */ /* 0x001fe40000011600 */
[----:B------:R-:W-:-:S02]  /*10ac0*/  R2UR UR18, R20 ;  /* 0x00000000141272ca */ /* 0x000fc400000e0000 */
[C---:B------:R-:W-:Y:S01]  /*10ad0*/  R2UR UR19, R21.reuse ;  /* 0x00000000151372ca */ /* 0x040fe200000e0000 */
[----:B------:R-:W-:Y:S01]  /*10ae0*/  VIADD R0, R0, 0x8 ;  /* 0x0000000800007836 */ /* 0x000fe20000000000 */
[C---:B------:R-:W-:Y:S01]  /*10af0*/  IADD3 R20, R8.reuse, 0x402, RZ ;  /* 0x0000040208147810 */ /* 0x040fe20007ffe0ff */
[----:B------:R-:W-:Y:S01]  /*10b00*/  VIADD R8, R8, 0x406 ;  /* 0x0000040608087836 */ /* 0x000fe20000000000 */
[----:B------:R-:W-:Y:S02]  /*10b10*/  R2UR UR27, R21 ;  /* 0x00000000151b72ca */ /* 0x000fe400000e0000 */
[----:B------:R0:W-:Y:S01]  /*10b20*/  BAR.SYNC.DEFER_BLOCKING R0, 0x100 ;  /* 0x000400000000751d */ /* 0x0001e20000010000 */
[----:B------:R-:W-:Y:S02]  /*10b30*/  R2UR UR26, R20 ;  /* 0x00000000141a72ca */ /* 0x000fe400000e0000 */
[----:B------:R-:W-:Y:S02]  /*10b40*/  R2UR UR34, R8 ;  /* 0x00000000082272ca */ /* 0x000fe400000e0000 */
[----:B------:R-:W-:Y:S01]  /*10b50*/  R2UR UR35, R9 ;  /* 0x00000000092372ca */ /* 0x000fe200000e0000 */
        /* <DEDUP_REMOVED lines=27> */
.L_x_8965:
[----:B------:R-:W-:Y:S01]  /*10d10*/  SHF.L.U32 R0, R6, 0x1f, RZ ;  /* 0x0000001f06007819 */ /* 0x000fe200000006ff */
[----:B------:R-:W-:-:S04]  /*10d20*/  IMAD R6, R14, 0x8, R2 ;  /* 0x000000080e067824 */ /* 0x000fc800078e0202 */
[----:B------:R0:W1:Y:S01]  /*10d30*/  SYNCS.PHASECHK.TRANS64.TRYWAIT P3, [R6+URZ+0x28850], R0 ;  /* 0x02885000060075a7 */ /* 0x000062000806017f */
[----:B------:R-:W-:Y:S05]  /*10d40*/  @!P0 BRA `(.L_x_8966) ;  /* 0x0000000000048947 */ /* 0x000fea0003800000 */
[----:B------:R-:W-:Y:S01]  /*10d50*/  BPT.TRAP 0x1 ;  /* 0x000000040000795c */ /* 0x000fe20000300000 */
.L_x_8966:
[----:B-1----:R-:W-:Y:S05]  /*10d60*/  @P3 BRA `(.L_x_8964) ;  /* 0x0000000000083947 */ /* 0x002fea0003800000 */
[----:B------:R-:W1:Y:S02]  /*10d70*/  SYNCS.PHASECHK.TRANS64.TRYWAIT P3, [R6+URZ+0x28850], R0 ;  /* 0x02885000060075a7 */ /* 0x000e64000806017f */
[----:B-1----:R-:W-:Y:S05]  /*10d80*/  @!P3 BRA `(.L_x_8967) ;  /* 0x0000011c000cb947 */ /* 0x002fea0003800000 */
.L_x_8964:
[----:B01----:R-:W-:Y:S01]  /*10d90*/  VIADD R0, R2, 0x400 ;  /* 0x0000040002007836 */ /* 0x003fe20000000000 */
[----:B------:R-:W-:Y:S05]  /*10da0*/  WARPSYNC.ALL ;  /* 0x0000000000007948 */ /* 0x000fea0003800000 */
[----:B------:R-:W-:Y:S01]  /*10db0*/  SHF.R.U32.HI R0, RZ, 0x4, R0 ;  /* 0x00000004ff007819 */ /* 0x000fe20000011600 */
[----:B------:R-:W-:Y:S01]  /*10dc0*/  IMAD.MOV.U32 R7, RZ, RZ, 0x40000040 ;  /* 0x40000040ff077424 */ /* 0x000fe200078e00ff */
[----:B------:R-:W-:Y:S01]  /*10dd0*/  WARPGROUP.ARRIVE ;  /* 0x00000000000079c5 */ /* 0x000fe20000000000 */
[----:B------:R-:W-:Y:S01]  /*10de0*/  IMAD.MOV.U32 R9, RZ, RZ, 0x40000040 ;  /* 0x40000040ff097424 */ /* 0x000fe200078e00ff */
[----:B------:R-:W-:-:S02]  /*10df0*/  LOP3.LUT R0, R0, 0x3fff, RZ, 0xc0, !PT ;  /* 0x00003fff00007812 */ /* 0x000fc400078ec0ff */
[----:B------:R-:W-:Y:S02]  /*10e00*/  R2UR UR7, R7 ;  /* 0x00000000070772ca */ /* 0x000fe400000e0000 */
[----:B------:R-:W-:Y:S01]  /*10e10*/  LOP3.LUT R0, R0, 0x4000000, RZ, 0xfc, !PT ;  /* 0x0400000000007812 */ /* 0x000fe200078efcff */
[----:B------:R-:W0:Y:S04]  /*10e20*/  @P2 LDC R7, c[0x0][0x450] ;  /* 0x00011400ff072b82 */ /* 0x000e280000000800 */
[C---:B------:R-:W-:Y:S02]  /*10e30*/  IMAD R6, R14.reuse, 0x800, R0 ;  /* 0x000008000e067824 */ /* 0x040fe400078e0200 */
[----:B------:R-:W-:Y:S02]  /*10e40*/  @!P1 IMAD R14, R14, 0x8, R2 ;  /* 0x000000080e0e9824 */ /* 0x000fe400078e0202 */
[----:B------:R-:W1:Y:S01]  /*10e50*/  @P2 LDC R0, c[0x0][0x44c] ;  /* 0x00011300ff002b82 */ /* 0x000e620000000800 */
[----:B------:R-:W-:Y:S01]  /*10e60*/  R2UR UR6, R6 ;  /* 0x00000000060672ca */ /* 0x000fe200000e0000 */
[----:B------:R-:W-:Y:S01]  /*10e70*/  @!P1 VIADD R14, R14, 0x28860 ;  /* 0x000288600e0e9836 */ /* 0x000fe20000000000 */
[----:B------:R-:W-:-:S04]  /*10e80*/  IADD3 R8, R6, 0x80, RZ ;  /* 0x0000008006087810 */ /* 0x000fc80007ffe0ff */
[----:B------:R-:W-:-:S07]  /*10e90*/  @!P1 PRMT R14, RZ, 0x654, R14 ;  /* 0x00000654ff0e9816 */ /* 0x000fce000000000e */
        /* <DEDUP_REMOVED lines=23> */
[----:B------:R-:W-:Y:S01]  /*11010*/  IMAD.IADD R8, R204, 0x1, R190 ;  /* 0x00000001cc087824 */ /* 0x000fe200078e02be */
[----:B------:R-:W-:-:S03]  /*11020*/  R2UR UR7, R9 ;  /* 0x00000000090772ca */ /* 0x000fc600000e0000 */
[----:B-1----:R-:W-:-:S04]  /*11030*/  @P2 IMAD.HI.U32 R9, R8, R0, RZ ;  /* 0x0000000008092227 */ /* 0x002fc800078e00ff */
[----:B------:R-:W-:Y:S01]  /*11040*/  IMAD.MOV.U32 R0, RZ, RZ, R8 ;  /* 0x000000ffff007224 */ /* 0x000fe200078e0008 */
[----:B0-----:R-:W-:Y:S01]  /*11050*/  @P2 SHF.R.U32.HI R0, RZ, R7, R9 ;  /* 0x00000007ff002219 */ /* 0x001fe20000011609 */
[----:B------:R-:W-:Y:S01]  /*11060*/  IMAD.MOV.U32 R8, RZ, RZ, -0x80 ;  /* 0xffffff80ff087424 */ /* 0x000fe200078e00ff */
[----:B------:R-:W-:-:S03]  /*11070*/  MOV R9, 0x40000040 ;  /* 0x4000004000097802 */ /* 0x000fc60000000f00 */
[----:B------:R-:W0:Y:S01]  /*11080*/  SHFL.IDX PT, R7, R0, RZ, 0x1c1f ;  /* 0x001c1fff00077589 */ /* 0x000e2200000e0000 */
[----:B------:R-:W-:-:S05]  /*11090*/  IMAD R8, R10, R8, 0x1 ;  /* 0x000000010a087424 */ /* 0x000fca00078e0208 */
[----:B------:R-:W-:-:S05]  /*110a0*/  IADD3 R8, R193, R8, -R197 ;  /* 0x00000008c1087210 */ /* 0x000fca0007ffe8c5 */
[----:B------:R-:W-:-:S04]  /*110b0*/  IMAD.IADD R15, R8, 0x1, -R192 ;  /* 0x00000001080f7824 */ /* 0x000fc800078e0ac0 */
[----:B0-----:R-:W-:-:S05]  /*110c0*/  IMAD.IADD R7, R15, 0x1, R7 ;  /* 0x000000010f077824 */ /* 0x001fca00078e0207 */
        /* <DEDUP_REMOVED lines=48> */
[----:B------:R-:W-:Y:S01]  /*113d0*/  ISETP.GT.AND P4, PT, R7, 0x41, PT ;  /* 0x000000410700780c */ /* 0x000fe20003f84270 */
[----:B------:R-:W-:Y:S02]  /*113e0*/  WARPGROUP.DEPBAR.LE gsb0, 0x0 ;  /* 0x00008000000079c5 */ /* 0x000fe40000010000 */
[----:B------:R-:W-:Y:S01]  /*113f0*/  FSEL R56, R56, -INF , P3 ;  /* 0xff80000038387808 */ /* 0x000fe20001800000 */
[----:B------:R-:W-:Y:S01]  /*11400*/  WARPGROUP.ARRIVE ;  /* 0x00000000000079c5 */ /* 0x000fe20000000000 */
[----:B------:R-:W-:Y:S02]  /*11410*/  FMNMX.FTZ R8, R53, R8, !PT ;  /* 0x0000000835087209 */ /* 0x000fe40007810000 */
[----:B------:R-:W-:Y:S02]  /*11420*/  ISETP.GT.AND P3, PT, R7, 0x48, PT ;  /* 0x000000480700780c */ /* 0x000fe40003f64270 */
[----:B------:R-:W-:Y:S01]  /*11430*/  FSEL R57, R57, -INF , P4 ;  /* 0xff80000039397808 */ /* 0x000fe20002000000 */
[----:B------:R-:W-:Y:S01]  /*11440*/  HGMMA.64x128x16.F32 R88, R152, gdesc[UR4].tnspB, R88, gsb0 ;  /* 0x41e0000498587df0 */ /* 0x000fe20008000858 */
        /* <DEDUP_REMOVED lines=42> */
[----:B------:R-:W-:-:S02]  /*116f0*/  R2UR UR7, R9 ;  /* 0x00000000090772ca */ /* 0x000fc400000e0000 */
[----:B------:R-:W-:-:S05]  /*11700*/  FMNMX.FTZ R7, R85, R7, !PT ;  /* 0x0000000755077209 */ /* 0x000fca0007810000 */
[----:B------:R-:W0:Y:S02]  /*11710*/  SHFL.BFLY PT, R8, R7, 0x2, 0x1f ;  /* 0x0c401f0007087f89 */ /* 0x000e2400000e0000 */
[----:B0-----:R-:W-:Y:S01]  /*11720*/  FMNMX.FTZ R7, R7, R8, !PT ;  /* 0x0000000807077209 */ /* 0x001fe20007810000 */
[----:B------:R-:W-:-:S04]  /*11730*/  VIADD R8, R6, 0x280 ;  /* 0x0000028006087836 */ /* 0x000fc80000000000 */
[----:B------:R-:W0:Y:S01]  /*11740*/  SHFL.BFLY PT, R20, R7, 0x1, 0x1f ;  /* 0x0c201f0007147f89 */ /* 0x000e2200000e0000 */
[----:B------:R-:W-:-:S03]  /*11750*/  R2UR UR6, R8 ;  /* 0x00000000080672ca */ /* 0x000fc600000e0000 */
[----:B------:R1:W2:Y:S02]  /*11760*/  SHFL.IDX PT, R8, R0, 0x1, 0x1c1f ;  /* 0x003c1f0000087f89 */ /* 0x0002a400000e0000 */
[----:B-1----:R-:W-:Y:S01]  /*11770*/  IMAD.U32 R0, RZ, RZ, UR47 ;  /* 0x0000002fff007e24 */ /* 0x002fe2000f8e00ff */
[----:B------:R-:W-:Y:S02]  /*11780*/  WARPGROUP.DEPBAR.LE gsb0, 0x0 ;  /* 0x00008000000079c5 */ /* 0x000fe40000010000 */
[----:B------:R-:W-:Y:S01]  /*11790*/  WARPGROUP.ARRIVE ;  /* 0x00000000000079c5 */ /* 0x000fe20000000000 */
[----:B0-----:R-:W-:-:S05]  /*117a0*/  FMNMX.FTZ R7, R7, R20, !PT ;  /* 0x0000001407077209 */ /* 0x001fca0007810000 */
[----:B------:R-:W0:Y:S01]  /*117b0*/  S2R R155, SR_TID.X ;  /* 0x00000000009b7919 */ /* 0x000e220000002100 */
[----:B--2---:R-:W-:Y:S01]  /*117c0*/  IMAD.IADD R8, R15, 0x1, R8 ;  /* 0x000000010f087824 */ /* 0x004fe200078e0208 */
[----:B------:R-:W-:Y:S01]  /*117d0*/  HGMMA.64x128x16.F32 R88, R156, gdesc[UR4].tnspB, R88, gsb0 ;  /* 0x41e000049c587df0 */ /* 0x000fe20008000858 */
[C---:B------:R-:W-:Y:S01]  /*117e0*/  FMUL.FTZ R9, R7.reuse, R0 ;  /* 0x0000000007097220 */ /* 0x040fe20000410000 */
[----:B------:R-:W-:Y:S02]  /*117f0*/  FSETP.NEU.FTZ.AND P3, PT, R7, -INF , PT ;  /* 0xff8000000700780b */ /* 0x000fe40003f7d000 */
[C---:B------:R-:W-:Y:S02]  /*11800*/  ISETP.GT.AND P5, PT, R8.reuse, RZ, PT ;  /* 0x000000ff0800720c */ /* 0x040fe40003fa4270 */
[----:B------:R-:W-:Y:S02]  /*11810*/  ISETP.GT.AND P4, PT, R8, 0x1, PT ;  /* 0x000000010800780c */ /* 0x000fe40003f84270 */
[----:B------:R-:W-:-:S02]  /*11820*/  FSEL R26, R26, -INF , P5 ;  /* 0xff8000001a1a7808 */ /* 0x000fc40002800000 */
        /* <DEDUP_REMOVED lines=92> */
[----:B------:R-:W-:Y:S02]  /*11df0*/  FSEL R87, R87, -INF , P4 ;  /* 0xff80000057577808 */ /* 0x000fe40002000000 */
[----:B------:R-:W-:Y:S02]  /*11e00*/  FMNMX.FTZ R8, R86, R20, !PT ;  /* 0x0000001456087209 */ /* 0x000fe40007810000 */
[----:B------:R-:W-:Y:S02]  /*11e10*/  FSEL R9, R9, RZ, P3 ;  /* 0x000000ff09097208 */ /* 0x000fe40001800000 */
[----:B------:R-:W-:Y:S02]  /*11e20*/  FMNMX.FTZ R8, R87, R8, !PT ;  /* 0x0000000857087209 */ /* 0x000fe40007810000 */
[----:B0-----:R-:W-:Y:S01]  /*11e30*/  SHF.R.U32.HI R155, RZ, 0x7, R155 ;  /* 0x00000007ff9b7819 */ /* 0x001fe2000001169b */
[-CC-:B------:R-:W-:Y:S01]  /*11e40*/  FFMA.FTZ R180, R24, R0.reuse, -R9.reuse ;  /* 0x0000000018b47223 */ /* 0x180fe20000010809 */
[-CC-:B------:R-:W-:Y:S01]  /*11e50*/  FFMA.FTZ R24, R29, R0.reuse, -R9.reuse ;  /* 0x000000001d187223 */ /* 0x180fe20000010809 */
[----:B------:R-:W0:Y:S01]  /*11e60*/  SHFL.BFLY PT, R20, R8, 0x2, 0x1f ;  /* 0x0c401f0008147f89 */ /* 0x000e2200000e0000 */
        /* <DEDUP_REMOVED lines=20> */
[-CC-:B-1----:R-:W-:Y:S01]  /*11fb0*/  FFMA.FTZ R25, R33, R0.reuse, -R9.reuse ;  /* 0x0000000021197223 */ /* 0x182fe20000010809 */
[-CC-:B------:R-:W-:Y:S01]  /*11fc0*/  FFMA.FTZ R33, R49, R0.reuse, -R9.reuse ;  /* 0x0000000031217223 */ /* 0x180fe20000010809 */
[----:B------:R-:W-:Y:S01]  /*11fd0*/  FFMA.FTZ R44, R65, R0, -R9 ;  /* 0x00000000412c7223 */ /* 0x000fe20000010809 */
[----:B0-----:R-:W-:Y:S01]  /*11fe0*/  FMNMX.FTZ R8, R8, R20, !PT ;  /* 0x0000001408087209 */ /* 0x001fe20007810000 */
[----:B------:R-:W-:-:S02]  /*11ff0*/  VIADD R20, R6, 0x300 ;  /* 0x0000030006147836 */ /* 0x000fc40000000000 */
[-CC-:B------:R-:W-:Y:S01]  /*12000*/  FFMA.FTZ R158, R68, R0.reuse, -R9.reuse ;  /* 0x00000000449e7223 */ /* 0x180fe20000010809 */
[-CC-:B------:R-:W-:Y:S01]  /*12010*/  FFMA.FTZ R45, R69, R0.reuse, -R9.reuse ;  /* 0x00000000452d7223 */ /* 0x180fe20000010809 */
[----:B------:R-:W-:Y:S01]  /*12020*/  MUFU.EX2 R24, R24 ;  /* 0x0000001800187308 */ /* 0x000fe20000000800 */
[----:B------:R-:W0:Y:S01]  /*12030*/  SHFL.BFLY PT, R21, R8, 0x1, 0x1f ;  /* 0x0c201f0008157f89 */ /* 0x000e2200000e0000 */
[----:B------:R-:W-:Y:S01]  /*12040*/  R2UR UR6, R20 ;  /* 0x00000000140672ca */ /* 0x000fe200000e0000 */
[----:B------:R-:W-:Y:S02]  /*12050*/  VIADD R20, R6, 0x380 ;  /* 0x0000038006147836 */ /* 0x000fe40000000000 */
        /* <DEDUP_REMOVED lines=8> */
[----:B------:R-:W-:-:S04]  /*120e0*/  FFMA.FTZ R9, R85, R0, -R9 ;  /* 0x0000000055097223 */ /* 0x000fc80000010809 */
[----:B------:R-:W-:Y:S08]  /*120f0*/  MUFU.EX2 R25, R25 ;  /* 0x0000001900197308 */ /* 0x000ff00000000800 */
[----:B------:R-:W-:Y:S01]  /*12100*/  MUFU.EX2 R178, R178 ;  /* 0x000000b200b27308 */ /* 0x000fe20000000800 */
[----:B0-----:R-:W-:Y:S01]  /*12110*/  FMNMX.FTZ R8, R8, R21, !PT ;  /* 0x0000001508087209 */ /* 0x001fe20007810000 */
[----:B------:R-:W-:-:S03]  /*12120*/  IMAD.MOV.U32 R21, RZ, RZ, 0x40000040 ;  /* 0x40000040ff157424 */ /* 0x000fc600078e00ff */
[C---:B------:R-:W-:Y:S01]  /*12130*/  FSETP.NEU.FTZ.AND P4, PT, R8.reuse, -INF , PT ;  /* 0xff8000000800780b */ /* 0x040fe20003f9d000 */
[-C--:B------:R-:W-:Y:S01]  /*12140*/  FMUL.FTZ R61, R8, R0.reuse ;  /* 0x00000000083d7220 */ /* 0x080fe20000410000 */
[----:B------:R-:W-:Y:S01]  /*12150*/  R2UR UR7, R21 ;  /* 0x00000000150772ca */ /* 0x000fe200000e0000 */
[----:B------:R-:W-:Y:S01]  /*12160*/  MUFU.EX2 R28, R28 ;  /* 0x0000001c001c7308 */ /* 0x000fe20000000800 */
[----:B------:R-:W-:Y:S02]  /*12170*/  FSEL R21, R7, RZ, P3 ;  /* 0x000000ff07157208 */ /* 0x000fe40001800000 */
[----:B------:R-:W-:Y:S02]  /*12180*/  FSEL R61, R61, RZ, P4 ;  /* 0x000000ff3d3d7208 */ /* 0x000fe40002000000 */
[C---:B------:R-:W-:Y:S01]  /*12190*/  ISETP.GT.AND P3, PT, R10.reuse, R13, PT ;  /* 0x0000000d0a00720c */ /* 0x040fe20003f64270 */
[----:B------:R-:W-:Y:S02]  /*121a0*/  VIADD R10, R10, 0xffffffff ;  /* 0xffffffff0a0a7836 */ /* 0x000fe40000000000 */
[-CC-:B------:R-:W-:Y:S01]  /*121b0*/  FFMA.FTZ R177, R34, R0.reuse, -R61.reuse ;  /* 0x0000000022b17223 */ /* 0x180fe2000001083d */
[-C--:B------:R-:W-:Y:S01]  /*121c0*/  FFMA.FTZ R34, R43, R0.reuse, -R61 ;  /* 0x000000002b227223 */ /* 0x080fe2000001083d */
[----:B------:R-:W-:Y:S01]  /*121d0*/  FADD.FTZ R43, -R21, R11 ;  /* 0x0000000b152b7221 */ /* 0x000fe20000010100 */
[----:B------:R-:W-:Y:S01]  /*121e0*/  IMAD.MOV.U32 R21, RZ, RZ, 0x40000040 ;  /* 0x40000040ff157424 */ /* 0x000fe200078e00ff */
[----:B------:R-:W-:Y:S01]  /*121f0*/  HGMMA.64x128x16.F32 R88, R160, gdesc[UR4].tnspB, R88, gsb0 ;  /* 0x41e00004a0587df0 */ /* 0x000fe20008000858 */
[----:B------:R-:W-:Y:S01]  /*12200*/  R2UR UR6, R20 ;  /* 0x00000000140672ca */ /* 0x000fe200000e0000 */
[-C--:B------:R-:W-:Y:S01]  /*12210*/  FMUL.FTZ R6, R43, R0.reuse ;  /* 0x000000002b067220 */ /* 0x080fe20000410000 */
[----:B------:R-:W-:Y:S01]  /*12220*/  FSEL R11, R8, RZ, P4 ;  /* 0x000000ff080b7208 */ /* 0x000fe20002000000 */
[-CC-:B------:R-:W-:Y:S01]  /*12230*/  FFMA.FTZ R181, R26, R0.reuse, -R61.reuse ;  /* 0x000000001ab57223 */ /* 0x180fe2000001083d */
[----:B------:R-:W-:Y:S01]  /*12240*/  R2UR UR7, R21 ;  /* 0x00000000150772ca */ /* 0x000fe200000e0000 */
[-CC-:B------:R-:W-:Y:S01]  /*12250*/  FFMA.FTZ R26, R27, R0.reuse, -R61.reuse ;  /* 0x000000001b1a7223 */ /* 0x180fe2000001083d */
[--C-:B------:R-:W-:Y:S01]  /*12260*/  FFMA.FTZ R183, R30, R0, -R61.reuse ;  /* 0x000000001eb77223 */ /* 0x100fe2000001083d */
[----:B------:R-:W-:Y:S01]  /*12270*/  FADD.FTZ R11, -R11, R12 ;  /* 0x0000000c0b0b7221 */ /* 0x000fe20000010100 */
[----:B------:R-:W0:Y:S01]  /*12280*/  MUFU.EX2 R6, R6 ;  /* 0x0000000600067308 */ /* 0x000e220000000800 */
[----:B------:R-:W-:Y:S01]  /*12290*/  @!P1 LEA R12, R184, R2, 0x3 ;  /* 0x00000002b80c9211 */ /* 0x000fe200078e18ff */
[-CC-:B------:R-:W-:Y:S01]  /*122a0*/  FFMA.FTZ R27, R31, R0.reuse, -R61.reuse ;  /* 0x000000001f1b7223 */ /* 0x180fe2000001083d */
[-C--:B------:R-:W-:Y:S01]  /*122b0*/  FMUL.FTZ R11, R11, R0.reuse ;  /* 0x000000000b0b7220 */ /* 0x080fe20000410000 */
[----:B------:R-:W-:Y:S01]  /*122c0*/  IADD3 R20, -R155, 0xb, RZ ;  /* 0x0000000b9b147810 */ /* 0x000fe20007ffe1ff */
[----:B------:R-:W-:Y:S01]  /*122d0*/  FFMA.FTZ R30, R35, R0, -R61 ;  /* 0x00000000231e7223 */ /* 0x000fe2000001083d */
[----:B------:R-:W-:-:S02]  /*122e0*/  @!P1 VIADD R12, R12, 0x28840 ;  /* 0x000288400c0c9836 */ /* 0x000fc40000000000 */
[-CC-:B------:R-:W-:Y:S01]  /*122f0*/  FFMA.FTZ R179, R38, R0.reuse, -R61.reuse ;  /* 0x0000000026b37223 */ /* 0x180fe2000001083d */
[----:B------:R-:W-:Y:S01]  /*12300*/  MUFU.EX2 R181, R181 ;  /* 0x000000b500b57308 */ /* 0x000fe20000000800 */
[-CC-:B------:R-:W-:Y:S01]  /*12310*/  FFMA.FTZ R31, R39, R0.reuse, -R61.reuse ;  /* 0x00000000271f7223 */ /* 0x180fe2000001083d */
[-CC-:B------:R-:W-:Y:S01]  /*12320*/  FFMA.FTZ R173, R42, R0.reuse, -R61.reuse ;  /* 0x000000002aad7223 */ /* 0x180fe2000001083d */
[----:B------:R-:W-:Y:S01]  /*12330*/  @!P1 PRMT R21, RZ, 0x654, R12 ;  /* 0x00000654ff159816 */ /* 0x000fe2000000000c */
        /* <DEDUP_REMOVED lines=9> */
[--C-:B------:R-:W-:Y:S01]  /*123d0*/  FFMA.FTZ R59, R59, R0, -R61.reuse ;  /* 0x000000003b3b7223 */ /* 0x100fe2000001083d */
[----:B------:R-:W-:Y:S01]  /*123e0*/  F2FP.F16.F32.PACK_AB R180, R15, R180 ;  /* 0x000000b40fb4723e */ /* 0x000fe200000000ff */
        /* <DEDUP_REMOVED lines=10> */
[----:B-1----:R-:W-:Y:S01]  /*12490*/  FFMA.FTZ R3, R11, R3, R181 ;  /* 0x000000030b037223 */ /* 0x002fe200000100b5 */
[----:B------:R-:W-:-:S06]  /*124a0*/  FFMA.FTZ R86, R86, R0, -R61 ;  /* 0x0000000056567223 */ /* 0x000fcc000001083d */
[----:B------:R-:W1:Y:S01]  /*124b0*/  MUFU.EX2 R27, R27 ;  /* 0x0000001b001b7308 */ /* 0x000e620000000800 */
[----:B0-----:R-:W-:-:S07]  /*124c0*/  F2FP.F16.F32.PACK_AB R181, R26, R181 ;  /* 0x000000b51ab5723e */ /* 0x001fce00000000ff */
        /* <DEDUP_REMOVED lines=12> */
[----:B------:R-:W-:-:S05]  /*12590*/  WARPGROUP.ARRIVE ;  /* 0x00000000000079c5 */ /* 0x000fca0000000000 */
[----:B------:R-:W5:Y:S01]  /*125a0*/  MUFU.EX2 R35, R35 ;  /* 0x0000002300237308 */ /* 0x000f620000000800 */
[----:B------:R-:W-:Y:S01]  /*125b0*/  FFMA.FTZ R161, R74, R0, -R61 ;  /* 0x000000004aa17223 */ /* 0x000fe2000001083d */
[----:B------:R-:W-:Y:S06]  /*125c0*/  HGMMA.64x128x16.F32 R88, R164, gdesc[UR4].tnspB, R88, gsb0 ;  /* 0x41e00004a4587df0 */ /* 0x000fec0008000858 */
        /* <DEDUP_REMOVED lines=28> */
[----:B--2---:R-:W-:Y:S01]  /*12790*/  FADD.FTZ R21, R15, R4 ;  /* 0x000000040f157221 */ /* 0x004fe20000010000 */
[----:B------:R-:W-:Y:S01]  /*127a0*/  FADD.FTZ R4, R26, R3 ;  /* 0x000000031a047221 */ /* 0x000fe20000010000 */
[----:B------:R2:W-:Y:S01]  /*127b0*/  @!P1 SYNCS.ARRIVE.TRANS64.RED.A1T0 RZ, [R14+URZ], RZ ;  /* 0x000000ff0eff99a7 */ /* 0x0005e2000810043f */
[----:B------:R-:W-:Y:S01]  /*127c0*/  FFMA.FTZ R3, R63, R0, -R61 ;  /* 0x000000003f037223 */ /* 0x000fe2000001083d */
[----:B------:R-:W-:Y:S01]  /*127d0*/  FADD.FTZ R21, R182, R21 ;  /* 0x00000015b6157221 */ /* 0x000fe20000010000 */
[----:B------:R-:W-:Y:S01]  /*127e0*/  FADD.FTZ R4, R183, R4 ;  /* 0x00000004b7047221 */ /* 0x000fe20000010000 */
[C---:B------:R-:W-:Y:S01]  /*127f0*/  F2FP.F16.F32.PACK_AB R182, R24.reuse, R182 ;  /* 0x000000b618b6723e */ /* 0x040fe200000000ff */
[----:B------:R-:W-:Y:S01]  /*12800*/  MUFU.EX2 R159, R159 ;  /* 0x0000009f009f7308 */ /* 0x000fe20000000800 */
[----:B------:R-:W-:Y:S01]  /*12810*/  FADD.FTZ R21, R24, R21 ;  /* 0x0000001518157221 */ /* 0x000fe20000010000 */
[----:B-1----:R-:W-:Y:S01]  /*12820*/  FADD.FTZ R4, R27, R4 ;  /* 0x000000041b047221 */ /* 0x002fe20000010000 */
[-C--:B------:R-:W-:Y:S01]  /*12830*/  FMUL.FTZ R100, R100, R6.reuse ;  /* 0x0000000664647220 */ /* 0x080fe20000410000 */
[----:B------:R-:W-:Y:S01]  /*12840*/  FMUL.FTZ R101, R101, R6 ;  /* 0x0000000665657220 */ /* 0x000fe20000410000 */
[----:B--2---:R-:W-:Y:S01]  /*12850*/  FADD.FTZ R14, R176, R21 ;  /* 0x00000015b00e7221 */ /* 0x004fe20000010000 */
[----:B0-----:R-:W-:Y:S01]  /*12860*/  FADD.FTZ R21, R177, R4 ;  /* 0x00000004b1157221 */ /* 0x001fe20000010000 */
[----:B------:R-:W-:Y:S01]  /*12870*/  FFMA.FTZ R4, R67, R0, -R61 ;  /* 0x0000000043047223 */ /* 0x000fe2000001083d */
[----:B------:R-:W0:Y:S01]  /*12880*/  MUFU.EX2 R3, R3 ;  /* 0x0000000300037308 */ /* 0x000e220000000800 */
[C---:B------:R-:W-:Y:S01]  /*12890*/  FADD.FTZ R43, R25.reuse, R14 ;  /* 0x0000000e192b7221 */ /* 0x040fe20000010000 */
[----:B---3--:R-:W-:Y:S01]  /*128a0*/  FADD.FTZ R20, R30, R21 ;  /* 0x000000151e147221 */ /* 0x008fe20000010000 */
[----:B------:R-:W-:Y:S01]  /*128b0*/  F2FP.F16.F32.PACK_AB R176, R25, R176 ;  /* 0x000000b019b0723e */ /* 0x000fe200000000ff */
[-C--:B------:R-:W-:Y:S01]  /*128c0*/  FFMA.FTZ R14, R71, R0.reuse, -R61 ;  /* 0x00000000470e7223 */ /* 0x080fe2000001083d */
[----:B------:R-:W-:Y:S01]  /*128d0*/  FADD.FTZ R43, R178, R43 ;  /* 0x0000002bb22b7221 */ /* 0x000fe20000010000 */
[----:B----4-:R-:W-:Y:S01]  /*128e0*/  FADD.FTZ R20, R179, R20 ;  /* 0x00000014b3147221 */ /* 0x010fe20000010000 */
[----:B------:R-:W-:Y:S01]  /*128f0*/  FFMA.FTZ R61, R87, R0, -R61 ;  /* 0x00000000573d7223 */ /* 0x000fe2000001083d */
[----:B------:R-:W1:Y:S01]  /*12900*/  MUFU.EX2 R4, R4 ;  /* 0x0000000400047308 */ /* 0x000e620000000800 */
[----:B------:R-:W-:Y:S01]  /*12910*/  FADD.FTZ R43, R28, R43 ;  /* 0x0000002b1c2b7221 */ /* 0x000fe20000010000 */
[----:B-----5:R-:W-:Y:S01]  /*12920*/  FADD.FTZ R20, R31, R20 ;  /* 0x000000141f147221 */ /* 0x020fe20000010000 */
        /* <DEDUP_REMOVED lines=36> */
[----:B------:R-:W-:Y:S01]  /*12b70*/  F2FP.F16.F32.PACK_AB R153, R12, R153 ;  /* 0x000000990c99723e */ /* 0x000fe200000000ff */
[----:B------:R-:W5:Y:S01]  /*12b80*/  MUFU.EX2 R48, R48 ;  /* 0x0000003000307308 */ /* 0x000f620000000800 */
[----:B------:R-:W-:Y:S01]  /*12b90*/  FADD.FTZ R21, R40, R21 ;  /* 0x0000001528157221 */ /* 0x000fe20000010000 */
[----:B------:R-:W-:Y:S01]  /*12ba0*/  FADD.FTZ R20, R12, R25 ;  /* 0x000000190c147221 */ /* 0x000fe20000010000 */
[-C--:B------:R-:W-:Y:S01]  /*12bb0*/  FMUL.FTZ R132, R132, R6.reuse ;  /* 0x0000000684847220 */ /* 0x080fe20000410000 */
[-C--:B------:R-:W-:Y:S01]  /*12bc0*/  FMUL.FTZ R133, R133, R6.reuse ;  /* 0x0000000685857220 */ /* 0x080fe20000410000 */
[----:B------:R-:W-:Y:S01]  /*12bd0*/  FADD.FTZ R24, R154, R21 ;  /* 0x000000159a187221 */ /* 0x000fe20000010000 */
[----:B------:R-:W-:Y:S01]  /*12be0*/  FADD.FTZ R20, R155, R20 ;  /* 0x000000149b147221 */ /* 0x000fe20000010000 */
[----:B0-----:R-:W-:Y:S01]  /*12bf0*/  F2FP.F16.F32.PACK_AB R155, R3, R155 ;  /* 0x0000009b039b723e */ /* 0x001fe200000000ff */
[----:B------:R-:W0:Y:S01]  /*12c00*/  MUFU.EX2 R15, R75 ;  /* 0x0000004b000f7308 */ /* 0x000e220000000800 */
[----:B------:R-:W-:Y:S01]  /*12c10*/  FADD.FTZ R21, R41, R24 ;  /* 0x0000001829157221 */ /* 0x000fe20000010000 */
[----:B------:R-:W-:Y:S01]  /*12c20*/  FADD.FTZ R20, R3, R20 ;  /* 0x0000001403147221 */ /* 0x000fe20000010000 */
[-C--:B------:R-:W-:Y:S01]  /*12c30*/  FMUL.FTZ R136, R136, R6.reuse ;  /* 0x0000000688887220 */ /* 0x080fe20000410000 */
[-C--:B------:R-:W-:Y:S01]  /*12c40*/  FMUL.FTZ R137, R137, R6.reuse ;  /* 0x0000000689897220 */ /* 0x080fe20000410000 */
[----:B------:R-:W-:Y:S01]  /*12c50*/  FADD.FTZ R21, R156, R21 ;  /* 0x000000159c157221 */ /* 0x000fe20000010000 */
[----:B------:R-:W-:Y:S01]  /*12c60*/  FADD.FTZ R25, R157, R20 ;  /* 0x000000149d197221 */ /* 0x000fe20000010000 */
[----:B-1----:R-:W-:Y:S01]  /*12c70*/  F2FP.F16.F32.PACK_AB R157, R4, R157 ;  /* 0x0000009d049d723e */ /* 0x002fe200000000ff */
[----:B------:R-:W1:Y:S01]  /*12c80*/  MUFU.EX2 R49, R49 ;  /* 0x0000003100317308 */ /* 0x000e620000000800 */
[----:B------:R-:W-:Y:S01]  /*12c90*/  FADD.FTZ R21, R44, R21 ;  /* 0x000000152c157221 */ /* 0x000fe20000010000 */
[----:B------:R-:W-:Y:S01]  /*12ca0*/  FADD.FTZ R20, R4, R25 ;  /* 0x0000001904147221 */ /* 0x000fe20000010000 */
[-C--:B------:R-:W-:Y:S01]  /*12cb0*/  FMUL.FTZ R140, R140, R6.reuse ;  /* 0x000000068c8c7220 */ /* 0x080fe20000410000 */
[-C--:B------:R-:W-:Y:S01]  /*12cc0*/  FMUL.FTZ R141, R141, R6.reuse ;  /* 0x000000068d8d7220 */ /* 0x080fe20000410000 */
[----:B------:R-:W-:Y:S01]  /*12cd0*/  FADD.FTZ R24, R158, R21 ;  /* 0x000000159e187221 */ /* 0x000fe20000010000 */
[----:B------:R-:W-:Y:S01]  /*12ce0*/  FADD.FTZ R21, R159, R20 ;  /* 0x000000149f157221 */ /* 0x000fe20000010000 */
[C---:B--2---:R-:W-:Y:S01]  /*12cf0*/  F2FP.F16.F32.PACK_AB R159, R14.reuse, R159 ;  /* 0x0000009f0e9f723e */ /* 0x044fe200000000ff */
[----:B------:R-:W2:Y:S01]  /*12d00*/  MUFU.EX2 R78, R78 ;  /* 0x0000004e004e7308 */ /* 0x000ea20000000800 */
[----:B------:R-:W-:Y:S01]  /*12d10*/  FADD.FTZ R24, R45, R24 ;  /* 0x000000182d187221 */ /* 0x000fe20000010000 */
[----:B------:R-:W-:Y:S01]  /*12d20*/  FADD.FTZ R20, R14, R21 ;  /* 0x000000150e147221 */ /* 0x000fe20000010000 */
[-C--:B------:R-:W-:Y:S01]  /*12d30*/  FMUL.FTZ R144, R144, R6.reuse ;  /* 0x0000000690907220 */ /* 0x080fe20000410000 */
[-C--:B------:R-:W-:Y:S01]  /*12d40*/  FMUL.FTZ R145, R145, R6.reuse ;  /* 0x0000000691917220 */ /* 0x080fe20000410000 */
[----:B---3--:R-:W-:Y:S01]  /*12d50*/  FADD.FTZ R21, R37, R24 ;  /* 0x0000001825157221 */ /* 0x008fe20000010000 */
[----:B----4-:R-:W-:Y:S01]  /*12d60*/  FADD.FTZ R20, R161, R20 ;  /* 0x00000014a1147221 */ /* 0x010fe20000010000 */
[-C--:B------:R-:W-:Y:S01]  /*12d70*/  FMUL.FTZ R148, R148, R6.reuse ;  /* 0x0000000694947220 */ /* 0x080fe20000410000 */
[----:B------:R-:W3:Y:S01]  /*12d80*/  MUFU.EX2 R52, R52 ;  /* 0x0000003400347308 */ /* 0x000ee20000000800 */
[----:B-----5:R-:W-:Y:S01]  /*12d90*/  FADD.FTZ R12, R48, R21 ;  /* 0x00000015300c7221 */ /* 0x020fe20000010000 */
[----:B0-----:R-:W-:Y:S01]  /*12da0*/  FADD.FTZ R3, R15, R20 ;  /* 0x000000140f037221 */ /* 0x001fe20000010000 */
[----:B------:R-:W-:Y:S01]  /*12db0*/  FMUL.FTZ R149, R149, R6 ;  /* 0x0000000695957220 */ /* 0x000fe20000410000 */
[-C--:B------:R-:W-:Y:S01]  /*12dc0*/  FMUL.FTZ R90, R90, R11.reuse ;  /* 0x0000000b5a5a7220 */ /* 0x080fe20000410000 */
[----:B-1----:R-:W-:Y:S01]  /*12dd0*/  FADD.FTZ R21, R49, R12 ;  /* 0x0000000c31157221 */ /* 0x002fe20000010000 */
        /* <DEDUP_REMOVED lines=10> */
[----:B------:R-:W1:Y:S01]  /*12e80*/  MUFU.EX2 R53, R53 ;  /* 0x0000003500357308 */ /* 0x000e620000000800 */
        /* <DEDUP_REMOVED lines=37> */
[----:B------:R-:W-:Y:S01]  /*130e0*/  F2FP.F16.F32.PACK_AB R179, R31, R179 ;  /* 0x000000b31fb3723e */ /* 0x000fe200000000ff */
[----:B------:R-:W-:Y:S01]  /*130f0*/  IMAD.MOV.U32 R11, RZ, RZ, R7 ;  /* 0x000000ffff0b7224 */ /* 0x000fe200078e0007 */
        /* <DEDUP_REMOVED lines=15> */
[----:B------:R-:W-:Y:S01]  /*131f0*/  F2FP.F16.F32.PACK_AB R154, R41, R154 ;  /* 0x0000009a299a723e */ /* 0x000fe200000000ff */
[----:B-1----:R-:W-:Y:S01]  /*13200*/  FADD.FTZ R4, R9, R12 ;  /* 0x0000000c09047221 */ /* 0x002fe20000010000 */
[----:B------:R-:W-:-:S02]  /*13210*/  F2FP.F16.F32.PACK_AB R156, R44, R156 ;  /* 0x0000009c2c9c723e */ /* 0x000fc400000000ff */
[----:B------:R-:W-:Y:S02]  /*13220*/  F2FP.F16.F32.PACK_AB R158, R45, R158 ;  /* 0x0000009e2d9e723e */ /* 0x000fe400000000ff */
[----:B------:R-:W-:Y:S02]  /*13230*/  F2FP.F16.F32.PACK_AB R160, R48, R37 ;  /* 0x0000002530a0723e */ /* 0x000fe400000000ff */
[----:B------:R-:W-:Y:S01]  /*13240*/  F2FP.F16.F32.PACK_AB R161, R15, R161 ;  /* 0x000000a10fa1723e */ /* 0x000fe200000000ff */
[----:B--2---:R-:W-:Y:S01]  /*13250*/  FADD.FTZ R3, R20, R3 ;  /* 0x0000000314037221 */ /* 0x004fe20000010000 */
[----:B------:R-:W-:Y:S02]  /*13260*/  F2FP.F16.F32.PACK_AB R162, R52, R49 ;  /* 0x0000003134a2723e */ /* 0x000fe400000000ff */
[----:B------:R-:W-:Y:S02]  /*13270*/  F2FP.F16.F32.PACK_AB R163, R79, R78 ;  /* 0x0000004e4fa3723e */ /* 0x000fe400000000ff */
[----:B------:R-:W-:-:S02]  /*13280*/  F2FP.F16.F32.PACK_AB R164, R56, R53 ;  /* 0x0000003538a4723e */ /* 0x000fc400000000ff */
[----:B------:R-:W-:Y:S02]  /*13290*/  F2FP.F16.F32.PACK_AB R165, R83, R82 ;  /* 0x0000005253a5723e */ /* 0x000fe400000000ff */
[----:B------:R-:W-:Y:S02]  /*132a0*/  F2FP.F16.F32.PACK_AB R166, R9, R57 ;  /* 0x0000003909a6723e */ /* 0x000fe400000000ff */
[----:B------:R-:W-:Y:S02]  /*132b0*/  F2FP.F16.F32.PACK_AB R167, R20, R167 ;  /* 0x000000a714a7723e */ /* 0x000fe400000000ff */
[----:B------:R-:W-:Y:S01]  /*132c0*/  MOV R12, R8 ;  /* 0x00000008000c7202 */ /* 0x000fe20000000f00 */
[----:B------:R-:W-:Y:S06]  /*132d0*/  @P3 BRA `(.L_x_8968) ;  /* 0xffffffd4004c3947 */ /* 0x000fec000383ffff */
.L_x_8958:
[----:B------:R-:W-:-:S13]  /*132e0*/  ISETP.GE.AND P2, PT, R10, R191, PT ;  /* 0x000000bf0a00720c */ /* 0x000fda0003f46270 */
[----:B------:R-:W-:Y:S05]  /*132f0*/  @!P2 BRA `(.L_x_8969) ;  /* 0x000000200074a947 */ /* 0x000fea0003800000 */
[----:B------:R-:W-:Y:S02]  /*13300*/  IMAD.MOV.U32 R11, RZ, RZ, R8 ;  /* 0x000000ffff0b7224 */ /* 0x000fe400078e0008 */
[----:B------:R-:W-:Y:S02]  /*13310*/  IMAD.MOV.U32 R12, RZ, RZ, R7 ;  /* 0x000000ffff0c7224 */ /* 0x000fe400078e0007 */
[----:B------:R-:W-:Y:S02]  /*13320*/  IMAD.MOV.U32 R6, RZ, RZ, R186 ;  /* 0x000000ffff067224 */ /* 0x000fe400078e00ba */
[----:B------:R-:W-:-:S07]  /*13330*/  IMAD.MOV.U32 R13, RZ, RZ, R184 ;  /* 0x000000ffff0d7224 */ /* 0x000fce00078e00b8 */
.L_x_8979:
        /* <DEDUP_REMOVED lines=10> */
.L_x_8971:
[----:B------:R-:W-:Y:S02]  /*133e0*/  LEA R0, R184, R2, 0x3 ;  /* 0x00000002b8007211 */ /* 0x000fe400078e18ff */
[----:B------:R-:W-:-:S04]  /*133f0*/  SHF.L.U32 R7, R186, 0x1f, RZ ;  /* 0x0000001fba077819 */ /* 0x000fc800000006ff */
[----:B------:R0:W1:Y:S01]  /*13400*/  SYNCS.PHASECHK.TRANS64.TRYWAIT P3, [R0+URZ+0x28830], R7 ;  /* 0x02883007000075a7 */ /* 0x000062000806017f */
[----:B------:R-:W-:Y:S05]  /*13410*/  @!P0 BRA `(.L_x_8972) ;  /* 0x0000000000048947 */ /* 0x000fea0003800000 */
[----:B------:R-:W-:Y:S01]  /*13420*/  BPT.TRAP 0x1 ;  /* 0x000000040000795c */ /* 0x000fe20000300000 */
.L_x_8972:
[----:B------:R-:W-:Y:S04]  /*13430*/  BSSY B0, `(.L_x_8970) ;  /* 0x0000004000007945 */ /* 0x000fe80003800000 */
[----:B-1----:R-:W-:Y:S05]  /*13440*/  @P3 BRA `(.L_x_8973) ;  /* 0x0000000000083947 */ /* 0x002fea0003800000 */
[----:B------:R-:W1:Y:S02]  /*13450*/  SYNCS.PHASECHK.TRANS64.TRYWAIT P3, [R0+URZ+0x28830], R7 ;  /* 0x02883007000075a7 */ /* 0x000e64000806017f */
[----:B-1----:R-:W-:Y:S05]  /*13460*/  @!P3 BRA `(.L_x_8974) ;  /* 0x000000f40068b947 */ /* 0x002fea0003800000 */
.L_x_8973:
[----:B------:R-:W-:Y:S05]  /*13470*/  BSYNC B0 ;  /* 0x0000000000007941 */ /* 0x000fea0003800000 */
.L_x_8970:
        /* <DEDUP_REMOVED lines=60> */
.L_x_8976:
[----:B------:R-:W-:Y:S02]  /*13840*/  SHF.L.U32 R0, R6, 0x1f, RZ ;  /* 0x0000001f06007819 */ /* 0x000fe400000006ff */
[----:B------:R-:W-:-:S04]  /*13850*/  LEA R6, R13, R2, 0x3 ;  /* 0x000000020d067211 */ /* 0x000fc800078e18ff */
[----:B------:R0:W1:Y:S01]  /*13860*/  SYNCS.PHASECHK.TRANS64.TRYWAIT P2, [R6+URZ+0x28850], R0 ;  /* 0x02885000060075a7 */ /* 0x000062000804017f */
[----:B------:R-:W-:Y:S05]  /*13870*/  @!P0 BRA `(.L_x_8977) ;  /* 0x0000000000048947 */ /* 0x000fea0003800000 */
[----:B------:R-:W-:Y:S01]  /*13880*/  BPT.TRAP 0x1 ;  /* 0x000000040000795c */ /* 0x000fe20000300000 */
.L_x_8977:
[----:B-1----:R-:W-:Y:S05]  /*13890*/  @P2 BRA `(.L_x_8975) ;  /* 0x0000000000082947 */ /* 0x002fea0003800000 */
[----:B------:R-:W1:Y:S02]  /*138a0*/  SYNCS.PHASECHK.TRANS64.TRYWAIT P2, [R6+URZ+0x28850], R0 ;  /* 0x02885000060075a7 */ /* 0x000e64000804017f */
[----:B-1----:R-:W-:Y:S05]  /*138b0*/  @!P2 BRA `(.L_x_8978) ;  /* 0x000000f00068a947 */ /* 0x002fea0003800000 */
.L_x_8975:
        /* <DEDUP_REMOVED lines=8> */
[----:B------:R-:W-:Y:S02]  /*13940*/  R2UR UR7, R7 ;  /* 0x00000000070772ca */ /* 0x000fe400000e0000 */
[----:B------:R-:W-:Y:S02]  /*13950*/  LOP3.LUT R0, R0, 0x4000000, RZ, 0xfc, !PT ;  /* 0x0400000000007812 */ /* 0x000fe400078efcff */
[C---:B------:R-:W-:Y:S01]  /*13960*/  ISETP.GT.AND P2, PT, R10.reuse, R191, PT ;  /* 0x000000bf0a00720c */ /* 0x040fe20003f44270 */
[----:B------:R-:W-:Y:S02]  /*13970*/  VIADD R10, R10, 0xffffffff ;  /* 0xffffffff0a0a7836 */ /* 0x000fe40000000000 */
[C---:B------:R-:W-:Y:S01]  /*13980*/  IMAD R6, R13.reuse, 0x800, R0 ;  /* 0x000008000d067824 */ /* 0x040fe200078e0200 */
[----:B------:R-:W-:Y:S02]  /*13990*/  FMNMX.FTZ R0, R24, R12, !PT ;  /* 0x0000000c18007209 */ /* 0x000fe40007810000 */
[----:B------:R-:W-:Y:S01]  /*139a0*/  @!P1 LEA R13, R13, R2, 0x3 ;  /* 0x000000020d0d9211 */ /* 0x000fe200078e18ff */
[C---:B------:R-:W-:Y:S01]  /*139b0*/  VIADD R8, R6.reuse, 0x80 ;  /* 0x0000008006087836 */ /* 0x040fe20000000000 */
[----:B------:R-:W-:-:S02]  /*139c0*/  R2UR UR6, R6 ;  /* 0x00000000060672ca */ /* 0x000fc400000e0000 */
[----:B------:R-:W-:Y:S01]  /*139d0*/  FMNMX.FTZ R7, R25, R0, !PT ;  /* 0x0000000019077209 */ /* 0x000fe20007810000 */
[----:B------:R-:W-:-:S03]  /*139e0*/  @!P1 VIADD R13, R13, 0x28860 ;  /* 0x000288600d0d9836 */ /* 0x000fc60000000000 */
[----:B------:R-:W-:Y:S02]  /*139f0*/  FMNMX.FTZ R0, R28, R7, !PT ;  /* 0x000000071c007209 */ /* 0x000fe40007810000 */
[----:B------:R-:W-:Y:S02]  /*13a00*/  @!P1 PRMT R13, RZ, 0x654, R13 ;  /* 0x00000654ff0d9816 */ /* 0x000fe4000000000d */
[----:B------:R-:W-:-:S03]  /*13a10*/  FMNMX.FTZ R7, R29, R0, !PT ;  /* 0x000000001d077209 */ /* 0x000fc60007810000 */
[----:B------:R-:W-:Y:S01]  /*13a20*/  HGMMA.64x128x16.F32 R88, R180, gdesc[UR4].tnspB, R88, gsb0 ;  /* 0x41e00004b4587df0 */ /* 0x000fe20008000858 */
[----:B------:R-:W-:Y:S01]  /*13a30*/  R2UR UR6, R8 ;  /* 0x00000000080672ca */ /* 0x000fe200000e0000 */
[----:B------:R-:W-:Y:S01]  /*13a40*/  VIADD R8, R6, 0x100 ;  /* 0x0000010006087836 */ /* 0x000fe20000000000 */
[----:B------:R-:W-:Y:S02]  /*13a50*/  R2UR UR7, R9 ;  /* 0x00000000090772ca */ /* 0x000fe400000e0000 */
[----:B------:R-:W-:Y:S02]  /*13a60*/  MOV R9, 0x40000040 ;  /* 0x4000004000097802 */ /* 0x000fe40000000f00 */
        /* <DEDUP_REMOVED lines=29> */
[----:B------:R-:W0:Y:S01]  /*13c40*/  SHFL.BFLY PT, R0, R7, 0x2, 0x1f ;  /* 0x0c401f0007007f89 */ /* 0x000e2200000e0000 */
[----:B------:R-:W-:Y:S02]  /*13c50*/  WARPGROUP.DEPBAR.LE gsb0, 0x0 ;  /* 0x00008000000079c5 */ /* 0x000fe40000010000 */
[----:B------:R-:W-:Y:S01]  /*13c60*/  WARPGROUP.ARRIVE ;  /* 0x00000000000079c5 */ /* 0x000fe20000000000 */
[----:B0-----:R-:W-:-:S05]  /*13c70*/  FMNMX.FTZ R7, R7, R0, !PT ;  /* 0x0000000007077209 */ /* 0x001fca0007810000 */
[----:B------:R-:W-:Y:S01]  /*13c80*/  HGMMA.64x128x16.F32 R88, R176, gdesc[UR4].tnspB, R88, gsb0 ;  /* 0x41e00004b0587df0 */ /* 0x000fe20008000858 */
[----:B------:R-:W-:Y:S01]  /*13c90*/  R2UR UR6, R8 ;  /* 0x00000000080672ca */ /* 0x000fe200000e0000 */
[----:B------:R-:W-:Y:S01]  /*13ca0*/  VIADD R8, R6, 0x180 ;  /* 0x0000018006087836 */ /* 0x000fe20000000000 */
[----:B------:R-:W-:Y:S01]  /*13cb0*/  R2UR UR7, R9 ;  /* 0x00000000090772ca */ /* 0x000fe200000e0000 */
[----:B------:R-:W-:Y:S01]  /*13cc0*/  IMAD.MOV.U32 R9, RZ, RZ, 0x40000040 ;  /* 0x40000040ff097424 */ /* 0x000fe200078e00ff */
[----:B------:R-:W0:Y:S02]  /*13cd0*/  SHFL.BFLY PT, R0, R7, 0x1, 0x1f ;  /* 0x0c201f0007007f89 */ /* 0x000e2400000e0000 */
[----:B0-----:R-:W-:Y:S02]  /*13ce0*/  FMNMX.FTZ R7, R7, R0, !PT ;  /* 0x0000000007077209 */ /* 0x001fe40007810000 */
[----:B------:R-:W-:-:S05]  /*13cf0*/  MOV R0, UR46 ;  /* 0x0000002e00007c02 */ /* 0x000fca0008000f00 */
        /* <DEDUP_REMOVED lines=25> */
[-CC-:B------:R-:W-:Y:S01]  /*13e90*/  FFMA.FTZ R36, R61, R0.reuse, -R15.reuse ;  /* 0x000000003d247223 */ /* 0x180fe2000001080f */
[----:B------:R-:W-:Y:S01]  /*13ea0*/  FFMA.FTZ R49, R77, R0, -R15 ;  /* 0x000000004d317223 */ /* 0x000fe2000001080f */
[----:B------:R-:W-:Y:S01]  /*13eb0*/  HGMMA.64x128x16.F32 R88, R172, gdesc[UR4].tnspB, R88, gsb0 ;  /* 0x41e00004ac587df0 */ /* 0x000fe20008000858 */
[----:B------:R-:W-:Y:S01]  /*13ec0*/  R2UR UR6, R8 ;  /* 0x00000000080672ca */ /* 0x000fe200000e0000 */
[----:B------:R-:W-:Y:S01]  /*13ed0*/  VIADD R8, R6, 0x200 ;  /* 0x0000020006087836 */ /* 0x000fe20000000000 */
[----:B------:R-:W-:Y:S01]  /*13ee0*/  R2UR UR7, R9 ;  /* 0x00000000090772ca */ /* 0x000fe200000e0000 */
[----:B------:R-:W-:Y:S01]  /*13ef0*/  IMAD.MOV.U32 R9, RZ, RZ, 0x40000040 ;  /* 0x40000040ff097424 */ /* 0x000fe200078e00ff */
        /* <DEDUP_REMOVED lines=27> */
[-C--:B------:R-:W-:Y:S02]  /*140b0*/  FFMA.FTZ R52, R80, R0.reuse, -R15 ;  /* 0x0000000050347223 */ /* 0x080fe4000001080f */
[----:B------:R-:W-:Y:S01]  /*140c0*/  HGMMA.64x128x16.F32 R88, R152, gdesc[UR4].tnspB, R88, gsb0 ;  /* 0x41e0000498587df0 */ /* 0x000fe20008000858 */
[----:B------:R-:W-:Y:S01]  /*140d0*/  R2UR UR6, R8 ;  /* 0x00000000080672ca */ /* 0x000fe200000e0000 */
[----:B------:R-:W-:Y:S01]  /*140e0*/  FADD.FTZ R8, -R7, R12 ;  /* 0x0000000c07087221 */ /* 0x000fe20000010100 */
[----:B------:R-:W-:Y:S01]  /*140f0*/  R2UR UR7, R9 ;  /* 0x00000000090772ca */ /* 0x000fe200000e0000 */
[----:B------:R-:W-:Y:S02]  /*14100*/  MUFU.EX2 R168, R168 ;  /* 0x000000a800a87308 */ /* 0x000fe40000000800 */
[----:B------:R-:W-:-:S06]  /*14110*/  FMUL.FTZ R8, R8, R0 ;  /* 0x0000000008087220 */ /* 0x000fcc0000410000 */
[----:B------:R0:W-:Y:S08]  /*14120*/  MUFU.EX2 R12, R8 ;  /* 0x00000008000c7308 */ /* 0x0001f00000000800 */
[----:B------:R-:W-:Y:S01]  /*14130*/  MUFU.EX2 R170, R170 ;  /* 0x000000aa00aa7308 */ /* 0x000fe20000000800 */
[----:B0-----:R-:W-:-:S04]  /*14140*/  FMNMX.FTZ R8, R26, R11, !PT ;  /* 0x0000000b1a087209 */ /* 0x001fc80007810000 */
        /* <DEDUP_REMOVED lines=35> */
[----:B------:R-:W-:Y:S02]  /*14380*/  IMAD.MOV.U32 R9, RZ, RZ, 0x40000040 ;  /* 0x40000040ff097424 */ /* 0x000fe400078e00ff */
[-CC-:B------:R-:W-:Y:S01]  /*14390*/  FFMA.FTZ R153, R33, R0.reuse, -R15.reuse ;  /* 0x0000000021997223 */ /* 0x180fe2000001080f */
[-CC-:B------:R-:W-:Y:S01]  /*143a0*/  FFMA.FTZ R33, R53, R0.reuse, -R15.reuse ;  /* 0x0000000035217223 */ /* 0x180fe2000001080f */
[-CC-:B------:R-:W-:Y:S01]  /*143b0*/  FFMA.FTZ R152, R56, R0.reuse, -R15.reuse ;  /* 0x0000000038987223 */ /* 0x180fe2000001080f */
[----:B------:R-:W-:Y:S01]  /*143c0*/  HGMMA.64x128x16.F32 R88, R156, gdesc[UR4].tnspB, R88, gsb0 ;  /* 0x41e000049c587df0 */ /* 0x000fe20008000858 */
[----:B------:R-:W0:Y:S01]  /*143d0*/  SHFL.BFLY PT, R8, R24, 0x2, 0x1f ;  /* 0x0c401f0018087f89 */ /* 0x000e2200000e0000 */
[----:B------:R-:W-:Y:S01]  /*143e0*/  R2UR UR7, R9 ;  /* 0x00000000090772ca */ /* 0x000fe200000e0000 */
[-CC-:B------:R-:W-:Y:S01]  /*143f0*/  FFMA.FTZ R154, R60, R0.reuse, -R15.reuse ;  /* 0x000000003c9a7223 */ /* 0x180fe2000001080f */
[-CC-:B------:R-:W-:Y:S01]  /*14400*/  FFMA.FTZ R53, R81, R0.reuse, -R15.reuse ;  /* 0x0000000051357223 */ /* 0x180fe2000001080f */
[----:B------:R-:W-:Y:S01]  /*14410*/  FFMA.FTZ R9, R84, R0, -R15 ;  /* 0x0000000054097223 */ /* 0x000fe2000001080f */
[----:B------:R-:W-:Y:S08]  /*14420*/  MUFU.EX2 R153, R153 ;  /* 0x0000009900997308 */ /* 0x000ff00000000800 */
[----:B------:R-:W-:Y:S08]  /*14430*/  MUFU.EX2 R33, R33 ;  /* 0x0000002100217308 */ /* 0x000ff00000000800 */
[----:B------:R-:W-:Y:S01]  /*14440*/  MUFU.EX2 R152, R152 ;  /* 0x0000009800987308 */ /* 0x000fe20000000800 */
[----:B0-----:R-:W-:Y:S01]  /*14450*/  FMNMX.FTZ R24, R24, R8, !PT ;  /* 0x0000000818187209 */ /* 0x001fe20007810000 */
[----:B------:R-:W-:-:S04]  /*14460*/  VIADD R8, R6, 0x300 ;  /* 0x0000030006087836 */ /* 0x000fc80000000000 */
[----:B------:R-:W0:Y:S01]  /*14470*/  SHFL.BFLY PT, R25, R24, 0x1, 0x1f ;  /* 0x0c201f0018197f89 */ /* 0x000e2200000e0000 */
[----:B------:R-:W-:Y:S01]  /*14480*/  R2UR UR6, R8 ;  /* 0x00000000080672ca */ /* 0x000fe200000e0000 */
[----:B------:R-:W-:Y:S08]  /*14490*/  MUFU.EX2 R154, R154 ;  /* 0x0000009a009a7308 */ /* 0x000ff00000000800 */
[----:B------:R-:W-:Y:S08]  /*144a0*/  MUFU.EX2 R53, R53 ;  /* 0x0000003500357308 */ /* 0x000ff00000000800 */
[----:B------:R-:W-:Y:S01]  /*144b0*/  MUFU.EX2 R9, R9 ;  /* 0x0000000900097308 */ /* 0x000fe20000000800 */
[----:B0-----:R-:W-:Y:S01]  /*144c0*/  FMNMX.FTZ R8, R24, R25, !PT ;  /* 0x0000001918087209 */ /* 0x001fe20007810000 */
[----:B------:R-:W-:-:S02]  /*144d0*/  VIADD R24, R6, 0x380 ;  /* 0x0000038006187836 */ /* 0x000fc40000000000 */
[----:B------:R-:W-:Y:S02]  /*144e0*/  IMAD.MOV.U32 R25, RZ, RZ, 0x40000040 ;  /* 0x40000040ff197424 */ /* 0x000fe400078e00ff */
[----:B------:R-:W-:-:S04]  /*144f0*/  FMUL.FTZ R57, R8, R0 ;  /* 0x0000000008397220 */ /* 0x000fc80000410000 */
        /* <DEDUP_REMOVED lines=8> */
[----:B------:R-:W-:Y:S01]  /*14580*/  IADD3 R42, -R192, 0xb, RZ ;  /* 0x0000000bc02a7810 */ /* 0x000fe20007ffe1ff */
        /* <DEDUP_REMOVED lines=30> */
[-C--:B------:R-:W-:Y:S01]  /*14770*/  FFMA.FTZ R157, R66, R0.reuse, -R57 ;  /* 0x00000000429d7223 */ /* 0x080fe20000010839 */
[----:B------:R-:W-:Y:S01]  /*14780*/  MUFU.EX2 R175, R175 ;  /* 0x000000af00af7308 */ /* 0x000fe20000000800 */
[----:B------:R-:W-:Y:S01]  /*14790*/  HGMMA.64x128x16.F32 R88, R160, gdesc[UR4].tnspB, R88, gsb0 ;  /* 0x41e00004a0587df0 */ /* 0x000fe20008000858 */
[----:B------:R-:W-:Y:S01]  /*147a0*/  R2UR UR6, R24 ;  /* 0x00000000180672ca */ /* 0x000fe200000e0000 */
[----:B------:R-:W-:Y:S01]  /*147b0*/  FMUL.FTZ R15, R15, R0 ;  /* 0x000000000f0f7220 */ /* 0x000fe20000410000 */
[----:B------:R-:W-:Y:S01]  /*147c0*/  R2UR UR7, R25 ;  /* 0x00000000190772ca */ /* 0x000fe200000e0000 */
[----:B------:R-:W-:-:S02]  /*147d0*/  @!P1 IMAD R25, R184, 0x8, R2 ;  /* 0x00000008b8199824 */ /* 0x000fc400078e0202 */
[-CC-:B------:R-:W-:Y:S01]  /*147e0*/  FFMA.FTZ R24, R55, R0.reuse, -R57.reuse ;  /* 0x0000000037187223 */ /* 0x180fe20000010839 */
[-CC-:B------:R-:W-:Y:S01]  /*147f0*/  FFMA.FTZ R159, R70, R0.reuse, -R57.reuse ;  /* 0x00000000469f7223 */ /* 0x180fe20000010839 */
[----:B------:R-:W-:Y:S01]  /*14800*/  MUFU.EX2 R34, R34 ;  /* 0x0000002200227308 */ /* 0x000fe20000000800 */
[----:B------:R-:W-:Y:S02]  /*14810*/  @!P1 VIADD R39, R25, 0x28840 ;  /* 0x0002884019279836 */ /* 0x000fe40000000000 */
[----:B------:R-:W-:-:S03]  /*14820*/  FFMA.FTZ R25, R59, R0, -R57 ;  /* 0x000000003b197223 */ /* 0x000fc60000010839 */
[----:B------:R-:W-:Y:S02]  /*14830*/  @!P1 PRMT R39, RZ, 0x654, R39 ;  /* 0x00000654ff279816 */ /* 0x000fe40000000027 */
[----:B------:R-:W0:Y:S08]  /*14840*/  MUFU.EX2 R15, R15 ;  /* 0x0000000f000f7308 */ /* 0x000e300000000800 */
[----:B------:R-:W-:Y:S08]  /*14850*/  MUFU.EX2 R169, R169 ;  /* 0x000000a900a97308 */ /* 0x000ff00000000800 */
        /* <DEDUP_REMOVED lines=16> */
[----:B------:R-:W-:-:S02]  /*14960*/  WARPGROUP.DEPBAR.LE gsb0, 0x0 ;  /* 0x00008000000079c5 */ /* 0x000fc40000010000 */
[----:B------:R-:W-:Y:S01]  /*14970*/  WARPGROUP.ARRIVE ;  /* 0x00000000000079c5 */ /* 0x000fe20000000000 */
[----:B------:R-:W-:-:S04]  /*14980*/  FFMA.FTZ R161, R74, R0, -R57 ;  /* 0x000000004aa17223 */ /* 0x000fc80000010839 */
[----:B------:R-:W-:Y:S01]  /*14990*/  MUFU.EX2 R86, R86 ;  /* 0x0000005600567308 */ /* 0x000fe20000000800 */
[----:B------:R-:W-:Y:S02]  /*149a0*/  F2FP.F16.F32.PACK_AB R160, R40, R21 ;  /* 0x0000001528a0723e */ /* 0x000fe400000000ff */
[----:B------:R-:W-:Y:S01]  /*149b0*/  F2FP.F16.F32.PACK_AB R162, R49, R48 ;  /* 0x0000003031a2723e */ /* 0x000fe200000000ff */
[----:B------:R-:W-:Y:S01]  /*149c0*/  HGMMA.64x128x16.F32 R88, R164, gdesc[UR4].tnspB, R88, gsb0 ;  /* 0x41e00004a4587df0 */ /* 0x000fe20008000858 */
[----:B0-----:R-:W-:-:S03]  /*149d0*/  F2FP.F16.F32.PACK_AB R163, R79, R78 ;  /* 0x0000004e4fa3723e */ /* 0x001fc600000000ff */
[----:B------:R-:W-:Y:S08]  /*149e0*/  MUFU.EX2 R161, R161 ;  /* 0x000000a100a17308 */ /* 0x000ff00000000800 */
[----:B------:R-:W0:Y:S01]  /*149f0*/  MUFU.EX2 R11, R85 ;  /* 0x00000055000b7308 */ /* 0x000e220000000800 */
[----:B------:R-:W-:Y:S02]  /*14a00*/  WARPGROUP.DEPBAR.LE gsb0, 0x0 ;  /* 0x00008000000079c5 */ /* 0x000fe40000010000 */
[----:B------:R1:W-:Y:S06]  /*14a10*/  BAR.ARV R42, 0x100 ;  /* 0x0004002a0000751d */ /* 0x0003ec0000002000 */
[----:B------:R2:W-:Y:S01]  /*14a20*/  @!P1 SYNCS.ARRIVE.TRANS64.RED.A1T0 RZ, [R39+URZ], RZ ;  /* 0x000000ff27ff99a7 */ /* 0x0005e2000810043f */
[----:B0-----:R-:W-:Y:S01]  /*14a30*/  F2FP.F16.F32.PACK_AB R166, R11, R9 ;  /* 0x000000090ba6723e */ /* 0x001fe200000000ff */
[-C--:B------:R-:W-:Y:S01]  /*14a40*/  FMUL.FTZ R88, R88, R12.reuse ;  /* 0x0000000c58587220 */ /* 0x080fe20000410000 */
[-C--:B------:R-:W-:Y:S01]  /*14a50*/  FMUL.FTZ R89, R89, R12.reuse ;  /* 0x0000000c59597220 */ /* 0x080fe20000410000 */
[-C--:B------:R-:W-:Y:S01]  /*14a60*/  FMUL.FTZ R92, R92, R12.reuse ;  /* 0x0000000c5c5c7220 */ /* 0x080fe20000410000 */
[-C--:B------:R-:W-:Y:S01]  /*14a70*/  FMUL.FTZ R93, R93, R12.reuse ;  /* 0x0000000c5d5d7220 */ /* 0x080fe20000410000 */
[-C--:B------:R-:W-:Y:S01]  /*14a80*/  FMUL.FTZ R96, R96, R12.reuse ;  /* 0x0000000c60607220 */ /* 0x080fe20000410000 */
[----:B------:R-:W-:Y:S01]  /*14a90*/  FMUL.FTZ R97, R97, R12 ;  /* 0x0000000c61617220 */ /* 0x000fe20000410000 */
[----:B--2---:R-:W-:Y:S01]  /*14aa0*/  FFMA.FTZ R39, R12, R4, R180 ;  /* 0x000000040c277223 */ /* 0x004fe200000100b4 */
[----:B------:R-:W-:Y:S01]  /*14ab0*/  FADD.FTZ R4, R26, R3 ;  /* 0x000000031a047221 */ /* 0x000fe20000010000 */
[----:B------:R0:W-:Y:S01]  /*14ac0*/  @!P1 SYNCS.ARRIVE.TRANS64.RED.A1T0 RZ, [R13+URZ], RZ ;  /* 0x000000ff0dff99a7 */ /* 0x0001e2000810043f */
[----:B------:R-:W-:Y:S01]  /*14ad0*/  FFMA.FTZ R3, R63, R0, -R57 ;  /* 0x000000003f037223 */ /* 0x000fe20000010839 */
[C---:B------:R-:W-:Y:S01]  /*14ae0*/  FADD.FTZ R39, R14.reuse, R39 ;  /* 0x000000270e277221 */ /* 0x040fe20000010000 */
[----:B------:R-:W-:Y:S01]  /*14af0*/  FADD.FTZ R4, R183, R4 ;  /* 0x00000004b7047221 */ /* 0x000fe20000010000 */
[----:B------:R-:W-:Y:S01]  /*14b00*/  F2FP.F16.F32.PACK_AB R180, R14, R180 ;  /* 0x000000b40eb4723e */ /* 0x000fe200000000ff */
[----:B------:R-:W-:Y:S01]  /*14b10*/  FMUL.FTZ R100, R100, R12 ;  /* 0x0000000c64647220 */ /* 0x000fe20000410000 */
[----:B------:R-:W-:Y:S01]  /*14b20*/  FADD.FTZ R39, R182, R39 ;  /* 0x00000027b6277221 */ /* 0x000fe20000010000 */
[C---:B------:R-:W-:Y:S01]  /*14b30*/  FADD.FTZ R4, R27.reuse, R4 ;  /* 0x000000041b047221 */ /* 0x040fe20000010000 */
[----:B------:R-:W-:Y:S01]  /*14b40*/  F2FP.F16.F32.PACK_AB R183, R27, R183 ;  /* 0x000000b71bb7723e */ /* 0x000fe200000000ff */
[----:B------:R-:W2:Y:S01]  /*14b50*/  MUFU.EX2 R3, R3 ;  /* 0x0000000300037308 */ /* 0x000ea20000000800 */
[C---:B------:R-:W-:Y:S01]  /*14b60*/  FADD.FTZ R39, R20.reuse, R39 ;  /* 0x0000002714277221 */ /* 0x040fe20000010000 */
[----:B0-----:R-:W-:Y:S01]  /*14b70*/  FADD.FTZ R13, R177, R4 ;  /* 0x00000004b10d7221 */ /* 0x001fe20000010000 */
[----:B------:R-:W-:Y:S01]  /*14b80*/  FFMA.FTZ R4, R67, R0, -R57 ;  /* 0x0000000043047223 */ /* 0x000fe20000010839 */
[----:B------:R-:W-:Y:S01]  /*14b90*/  F2FP.F16.F32.PACK_AB R182, R20, R182 ;  /* 0x000000b614b6723e */ /* 0x000fe200000000ff */
[----:B-1----:R-:W-:Y:S01]  /*14ba0*/  FADD.FTZ R42, R176, R39 ;  /* 0x00000027b02a7221 */ /* 0x002fe20000010000 */
[----:B------:R-:W-:Y:S01]  /*14bb0*/  F2FP.F16.F32.PACK_AB R176, R153, R176 ;  /* 0x000000b099b0723e */ /* 0x000fe200000000ff */
[-C--:B------:R-:W-:Y:S01]  /*14bc0*/  FMUL.FTZ R101, R101, R12.reuse ;  /* 0x0000000c65657220 */ /* 0x080fe20000410000 */
[----:B------:R-:W-:Y:S01]  /*14bd0*/  FMUL.FTZ R104, R104, R12 ;  /* 0x0000000c68687220 */ /* 0x000fe20000410000 */
[----:B------:R-:W-:Y:S01]  /*14be0*/  FADD.FTZ R39, R153, R42 ;  /* 0x0000002a99277221 */ /* 0x000fe20000010000 */
[----:B------:R-:W-:Y:S01]  /*14bf0*/  FADD.FTZ R42, R30, R13 ;  /* 0x0000000d1e2a7221 */ /* 0x000fe20000010000 */
[----:B------:R-:W0:Y:S01]  /*14c00*/  MUFU.EX2 R4, R4 ;  /* 0x0000000400047308 */ /* 0x000e220000000800 */
[----:B------:R-:W-:Y:S01]  /*14c10*/  FFMA.FTZ R13, R71, R0, -R57 ;  /* 0x00000000470d7223 */ /* 0x000fe20000010839 */
[----:B------:R-:W-:Y:S01]  /*14c20*/  FADD.FTZ R39, R178, R39 ;  /* 0x00000027b2277221 */ /* 0x000fe20000010000 */
[----:B------:R-:W-:Y:S01]  /*14c30*/  FADD.FTZ R43, R179, R42 ;  /* 0x0000002ab32b7221 */ /* 0x000fe20000010000 */
[----:B------:R-:W-:Y:S01]  /*14c40*/  F2FP.F16.F32.PACK_AB R153, R25, R6 ;  /* 0x000000061999723e */ /* 0x000fe200000000ff */
[----:B------:R-:W-:Y:S01]  /*14c50*/  FFMA.FTZ R57, R87, R0, -R57 ;  /* 0x0000000057397223 */ /* 0x000fe20000010839 */
[----:B------:R-:W-:Y:S01]  /*14c60*/  FADD.FTZ R39, R28, R39 ;  /* 0x000000271c277221 */ /* 0x000fe20000010000 */
[----:B------:R-:W-:Y:S01]  /*14c70*/  FADD.FTZ R42, R38, R43 ;  /* 0x0000002b262a7221 */ /* 0x000fe20000010000 */
[----:B------:R-:W1:Y:S01]  /*14c80*/  MUFU.EX2 R13, R13 ;  /* 0x0000000d000d7308 */ /* 0x000e620000000800 */
[----:B------:R-:W-:Y:S01]  /*14c90*/  FMUL.FTZ R105, R105, R12 ;  /* 0x0000000c69697220 */ /* 0x000fe20000410000 */
[----:B------:R-:W-:Y:S01]  /*14ca0*/  FADD.FTZ R46, R172, R39 ;  /* 0x00000027ac2e7221 */ /* 0x000fe20000010000 */
[----:B------:R-:W-:Y:S01]  /*14cb0*/  FADD.FTZ R42, R173, R42 ;  /* 0x0000002aad2a7221 */ /* 0x000fe20000010000 */
[C---:B------:R-:W-:Y:S01]  /*14cc0*/  F2FP.F16.F32.PACK_AB R172, R29.reuse, R172 ;  /* 0x000000ac1dac723e */ /* 0x040fe200000000ff */
[-C--:B------:R-:W-:Y:S01]  /*14cd0*/  FMUL.FTZ R108, R108, R12.reuse ;  /* 0x0000000c6c6c7220 */ /* 0x080fe20000410000 */
[----:B------:R-:W-:Y:S01]  /*14ce0*/  FADD.FTZ R39, R29, R46 ;  /* 0x0000002e1d277221 */ /* 0x000fe20000010000 */
[----:B------:R-:W-:Y:S01]  /*14cf0*/  FADD.FTZ R42, R31, R42 ;  /* 0x0000002a1f2a7221 */ /* 0x000fe20000010000 */
[----:B------:R-:W-:Y:S01]  /*14d00*/  MUFU.EX2 R57, R57 ;  /* 0x0000003900397308 */ /* 0x000fe20000000800 */
        /* <DEDUP_REMOVED lines=41> */
[----:B------:R-:W-:Y:S01]  /*14fa0*/  FADD.FTZ R20, R156, R27 ;  /* 0x0000001b9c147221 */ /* 0x000fe20000010000 */
[----:B------:R-:W-:Y:S01]  /*14fb0*/  FADD.FTZ R27, R157, R26 ;  /* 0x0000001a9d1b7221 */ /* 0x000fe20000010000 */
[----:B0-----:R-:W-:Y:S01]  /*14fc0*/  F2FP.F16.F32.PACK_AB R157, R4, R157 ;  /* 0x0000009d049d723e */ /* 0x001fe200000000ff */
[-C--:B------:R-:W-:Y:S01]  /*14fd0*/  FMUL.FTZ R148, R148, R12.reuse ;  /* 0x0000000c94947220 */ /* 0x080fe20000410000 */
[----:B------:R-:W-:Y:S01]  /*14fe0*/  FADD.FTZ R29, R37, R20 ;  /* 0x00000014251d7221 */ /* 0x000fe20000010000 */
[----:B------:R-:W-:Y:S01]  /*14ff0*/  FADD.FTZ R20, R4, R27 ;  /* 0x0000001b04147221 */ /* 0x000fe20000010000 */
[----:B------:R-:W-:Y:S01]  /*15000*/  FMUL.FTZ R149, R149, R12 ;  /* 0x0000000c95957220 */ /* 0x000fe20000410000 */
[----:B------:R-:W-:Y:S01]  /*15010*/  F2FP.F16.F32.PACK_AB R177, R30, R177 ;  /* 0x000000b11eb1723e */ /* 0x000fe200000000ff */
[----:B------:R-:W-:Y:S01]  /*15020*/  FADD.FTZ R26, R158, R29 ;  /* 0x0000001d9e1a7221 */ /* 0x000fe20000010000 */
[----:B------:R-:W-:Y:S01]  /*15030*/  FADD.FTZ R20, R159, R20 ;  /* 0x000000149f147221 */ /* 0x000fe20000010000 */
[----:B-1----:R-:W-:Y:S01]  /*15040*/  F2FP.F16.F32.PACK_AB R159, R13, R159 ;  /* 0x0000009f0d9f723e */ /* 0x002fe200000000ff */
        /* <DEDUP_REMOVED lines=10> */
[----:B---3--:R-:W-:Y:S01]  /*150f0*/  FADD.FTZ R27, R14, R27 ;  /* 0x0000001b0e1b7221 */ /* 0x008fe20000010000 */
        /* <DEDUP_REMOVED lines=23> */
[----:B------:R-:W-:Y:S01]  /*15270*/  F2FP.F16.F32.PACK_AB R171, R24, R171 ;  /* 0x000000ab18ab723e */ /* 0x000fe200000000ff */
[----:B------:R-:W-:Y:S01]  /*15280*/  FADD.FTZ R3, R57, R25 ;  /* 0x0000001939037221 */ /* 0x000fe20000010000 */
        /* <DEDUP_REMOVED lines=32> */
[----:B------:R-:W-:Y:S02]  /*15490*/  IMAD.MOV.U32 R13, RZ, RZ, R184 ;  /* 0x000000ffff0d7224 */ /* 0x000fe400078e00b8 */
[----:B------:R-:W-:Y:S02]  /*154a0*/  IMAD.MOV.U32 R11, RZ, RZ, R8 ;  /* 0x000000ffff0b7224 */ /* 0x000fe400078e0008 */
[----:B------:R-:W-:Y:S01]  /*154b0*/  IMAD.MOV.U32 R12, RZ, RZ, R7 ;  /* 0x000000ffff0c7224 */ /* 0x000fe200078e0007 */
[----:B------:R-:W-:Y:S06]  /*154c0*/  @P2 BRA `(.L_x_8979) ;  /* 0xffffffdc009c2947 */ /* 0x000fec000383ffff */
.L_x_8969:
[----:B------:R-:W-:Y:S05]  /*154d0*/  WARPSYNC.ALL ;  /* 0x0000000000007948 */ /* 0x000fea0003800000 */
[----:B------:R-:W-:Y:S06]  /*154e0*/  BAR.ARV 0x8, 0x180 ;  /* 0x0206000000007b1d */ /* 0x000fec0000002000 */
[----:B------:R-:W-:Y:S05]  /*154f0*/  @!P0 BRA `(.L_x_8980) ;  /* 0x0000000000048947 */ /* 0x000fea0003800000 */
[----:B------:R-:W-:Y:S01]  /*15500*/  BPT.TRAP 0x1 ;  /* 0x000000040000795c */ /* 0x000fe20000300000 */
.L_x_8980:
[----:B------:R-:W-:Y:S02]  /*15510*/  LEA R14, R184, R2, 0x3 ;  /* 0x00000002b80e7211 */ /* 0x000fe400078e18ff */
[----:B------:R-:W-:-:S04]  /*15520*/  SHF.L.U32 R5, R186, 0x1f, RZ ;  /* 0x0000001fba057819 */ /* 0x000fc800000006ff */
[----:B------:R0:W1:Y:S01]  /*15530*/  SYNCS.PHASECHK.TRANS64.TRYWAIT P2, [R14+URZ+0x28850], R5 ;  /* 0x028850050e0075a7 */ /* 0x000062000804017f */
[----:B------:R-:W-:Y:S05]  /*15540*/  @!P0 BRA `(.L_x_8981) ;  /* 0x0000000000048947 */ /* 0x000fea0003800000 */
[----:B------:R-:W-:Y:S01]  /*15550*/  BPT.TRAP 0x1 ;  /* 0x000000040000795c */ /* 0x000fe20000300000 */
.L_x_8981:
[----:B------:R-:W-:-:S05]  /*15560*/  VIADD R2, R2, 0x400 ;  /* 0x0000040002027836 */ /* 0x000fca0000000000 */
[----:B------:R-:W-:-:S04]  /*15570*/  SHF.R.U32.HI R2, RZ, 0x4, R2 ;  /* 0x00000004ff027819 */ /* 0x000fc80000011602 */
[----:B------:R-:W-:-:S04]  /*15580*/  LOP3.LUT R2, R2, 0x3fff, RZ, 0xc0, !PT ;  /* 0x00003fff02027812 */ /* 0x000fc800078ec0ff */
[----:B------:R-:W-:Y:S01]  /*15590*/  LOP3.LUT R11, R2, 0x4000000, RZ, 0xfc, !PT ;  /* 0x04000000020b7812 */ /* 0x000fe200078efcff */
[----:B-1----:R-:W-:Y:S06]  /*155a0*/  @P2 BRA `(.L_x_8982) ;  /* 0x0000000000082947 */ /* 0x002fec0003800000 */
[----:B------:R-:W1:Y:S02]  /*155b0*/  SYNCS.PHASECHK.TRANS64.TRYWAIT P0, [R14+URZ+0x28850], R5 ;  /* 0x028850050e0075a7 */ /* 0x000e64000800017f */
[----:B-1----:R-:W-:Y:S05]  /*155c0*/  @!P0 BRA `(.L_x_8983) ;  /* 0x000000d400388947 */ /* 0x002fea0003800000 */
.L_x_8982:
[----:B------:R-:W-:Y:S01]  /*155d0*/  IMAD R10, R184, 0x800, R11 ;  /* 0x00000800b80a7824 */ /* 0x000fe200078e020b */
[----:B------:R-:W-:Y:S05]  /*155e0*/  WARPSYNC.ALL ;  /* 0x0000000000007948 */ /* 0x000fea0003800000 */
[----:B------:R-:W-:Y:S01]  /*155f0*/  IMAD.MOV.U32 R11, RZ, RZ, 0x40000040 ;  /* 0x40000040ff0b7424 */ /* 0x000fe200078e00ff */
[C---:B------:R-:W-:Y:S01]  /*15600*/  R2UR UR6, R10.reuse ;  /* 0x000000000a0672ca */ /* 0x040fe200000e0000 */
[----:B------:R-:W-:Y:S01]  /*15610*/  WARPGROUP.ARRIVE ;  /* 0x00000000000079c5 */ /* 0x000fe20000000000 */
[----:B------:R-:W-:Y:S01]  /*15620*/  VIADD R12, R10, 0x80 ;  /* 0x000000800a0c7836 */ /* 0x000fe20000000000 */
[----:B01----:R-:W0:Y:S01]  /*15630*/  SHFL.BFLY PT, R5, R4, 0x2, 0x1f ;  /* 0x0c401f0004057f89 */ /* 0x003e2200000e0000 */
[----:B------:R-:W-:Y:S01]  /*15640*/  R2UR UR7, R11 ;  /* 0x000000000b0772ca */ /* 0x000fe200000e0000 */
[----:B------:R-:W-:Y:S01]  /*15650*/  IMAD.MOV.U32 R13, RZ, RZ, 0x40000040 ;  /* 0x40000040ff0d7424 */ /* 0x000fe200078e00ff */
[----:B------:R-:W-:Y:S01]  /*15660*/  MOV R42, 0xff800000 ;  /* 0xff800000002a7802 */ /* 0x000fe20000000f00 */
[----:B------:R-:W-:Y:S01]  /*15670*/  IMAD.MOV.U32 R11, RZ, RZ, 0x40000040 ;  /* 0x40000040ff0b7424 */ /* 0x000fe200078e00ff */
[----:B------:R-:W1:Y:S01]  /*15680*/  SHFL.BFLY PT, R2, R3, 0x2, 0x1f ;  /* 0x0c401f0003027f89 */ /* 0x000e6200000e0000 */
[----:B------:R-:W-:-:S02]  /*15690*/  VIADD R184, R184, 0x1 ;  /* 0x00000001b8b87836 */ /* 0x000fc40000000000 */
[----:B------:R-:W-:-:S03]  /*156a0*/  VIADD R215, R215, 0x1 ;  /* 0x00000001d7d77836 */ /* 0x000fc60000000000 */
[----:B------:R-:W-:-:S03]  /*156b0*/  ISETP.NE.AND P2, PT, R184, 0x2, PT ;  /* 0x00000002b800780c */ /* 0x000fc60003f45270 */
[----:B------:R-:W-:Y:S01]  /*156c0*/  HGMMA.64x128x16.F32 R88, R180, gdesc[UR4].tnspB, R88, gsb0 ;  /* 0x41e00004b4587df0 */ /* 0x000fe20008000858 */
[----:B------:R-:W-:Y:S01]  /*156d0*/  R2UR UR6, R12 ;  /* 0x000000000c0672ca */ /* 0x000fe200000e0000 */
[----:B------:R-:W-:Y:S01]  /*156e0*/  VIADD R12, R10, 0x100 ;  /* 0x000001000a0c7836 */ /* 0x000fe20000000000 */
[----:B------:R-:W-:Y:S02]  /*156f0*/  R2UR UR7, R13 ;  /* 0x000000000d0772ca */ /* 0x000fe400000e0000 */
[----:B------:R-:W-:Y:S02]  /*15700*/  MOV R13, 0x40000040 ;  /* 0x40000040000d7802 */ /* 0x000fe40000000f00 */
[----:B------:R-:W-:Y:S01]  /*15710*/  SEL R184, R184, RZ, P2 ;  /* 0x000000ffb8b87207 */ /* 0x000fe20001000000 */
[----:B0-----:R-:W-:Y:S01]  /*15720*/  FADD.FTZ R5, R5, R4 ;  /* 0x0000000405057221 */ /* 0x001fe20000010000 */
[----:B-1----:R-:W-:Y:S01]  /*15730*/  FADD.FTZ R6, R2, R3 ;  /* 0x0000000302067221 */ /* 0x002fe20000010000 */
[----:B------:R-:W-:-:S03]  /*15740*/  SEL R3, RZ, 0x1, P2 ;  /* 0x00000001ff037807 */ /* 0x000fc60001000000 */
[----:B------:R-:W0:Y:S01]  /*15750*/  SHFL.BFLY PT, R2, R5, 0x1, 0x1f ;  /* 0x0c201f0005027f89 */ /* 0x000e2200000e0000 */
[----:B------:R-:W-:-:S03]  /*15760*/  LOP3.LUT R186, R186, R3, RZ, 0x3c, !PT ;  /* 0x00000003baba7212 */ /* 0x000fc600078e3cff */
[----:B------:R-:W1:Y:S01]  /*15770*/  SHFL.BFLY PT, R9, R6, 0x1, 0x1f ;  /* 0x0c201f0006097f89 */ /* 0x000e6200000e0000 */
[----:B------:R-:W-:Y:S01]  /*15780*/  IMAD.MOV.U32 R3, RZ, RZ, -0x800000 ;  /* 0xff800000ff037424 */ /* 0x000fe200078e00ff */
        /* <DEDUP_REMOVED lines=27> */
[C---:B------:R-:W-:Y:S01]  /*15940*/  IADD3 R12, R10.reuse, 0x300, RZ ;  /* 0x000003000a0c7810 */ /* 0x040fe20007ffe0ff */
[----:B------:R-:W-:Y:S01]  /*15950*/  VIADD R10, R10, 0x380 ;  /* 0x000003800a0a7836 */ /* 0x000fe20000000000 */
[----:B------:R-:W-:Y:S02]  /*15960*/  WARPGROUP.DEPBAR.LE gsb0, 0x0 ;  /* 0x00008000000079c5 */ /* 0x000fe40000010000 */
[----:B------:R-:W-:-:S07]  /*15970*/  WARPGROUP.ARRIVE ;  /* 0x00000000000079c5 */ /* 0x000fce0000000000 */
[----:B------:R-:W-:Y:S01]  /*15980*/  HGMMA.64x128x16.F32 R88, R156, gdesc[UR4].tnspB, R88, gsb0 ;  /* 0x41e000049c587df0 */ /* 0x000fe20008000858 */
[----:B------:R-:W-:Y:S01]  /*15990*/  R2UR UR6, R12 ;  /* 0x000000000c0672ca */ /* 0x000fe200000e0000 */
[----:B0-----:R-:W-:Y:S01]  /*159a0*/  FADD.FTZ R12, R5, R2 ;  /* 0x00000002050c7221 */ /* 0x001fe20000010000 */
[----:B------:R-:W-:Y:S01]  /*159b0*/  R2UR UR7, R13 ;  /* 0x000000000d0772ca */ /* 0x000fe200000e0000 */
[----:B-1----:R-:W-:Y:S01]  /*159c0*/  FADD.FTZ R13, R6, R9 ;  /* 0x00000009060d7221 */ /* 0x002fe20000010000 */
[----:B------:R-:W-:Y:S02]  /*159d0*/  @!P1 VIADD R6, R14, 0x28860 ;  /* 0x000288600e069836 */ /* 0x000fe40000000000 */
[----:B------:R-:W-:Y:S01]  /*159e0*/  FSETP.NE.FTZ.AND P0, PT, R12, RZ, PT ;  /* 0x000000ff0c00720b */ /* 0x000fe20003f15000 */
[----:B------:R-:W-:Y:S01]  /*159f0*/  IMAD.MOV.U32 R2, RZ, RZ, RZ ;  /* 0x000000ffff027224 */ /* 0x000fe200078e00ff */
[----:B------:R-:W-:Y:S01]  /*15a00*/  FSETP.NE.FTZ.AND P3, PT, R13, RZ, PT ;  /* 0x000000ff0d00720b */ /* 0x000fe20003f75000 */
[----:B------:R-:W-:Y:S01]  /*15a10*/  IMAD.MOV.U32 R5, RZ, RZ, RZ ;  /* 0x000000ffff057224 */ /* 0x000fe200078e00ff */
[----:B------:R-:W-:-:S09]  /*15a20*/  @!P1 PRMT R6, RZ, 0x654, R6 ;  /* 0x00000654ff069816 */ /* 0x000fd20000000006 */
[----:B------:R-:W0:Y:S01]  /*15a30*/  @P0 MUFU.LG2 R9, R12 ;  /* 0x0000000c00090308 */ /* 0x000e220000000c00 */
[C---:B------:R-:W-:Y:S01]  /*15a40*/  @P0 FMUL.FTZ R4, R0.reuse, 0.69314718246459960938 ;  /* 0x3f31721800040820 */ /* 0x040fe20000410000 */
[----:B------:R-:W-:-:S06]  /*15a50*/  @P3 FMUL.FTZ R0, R0, 0.69314718246459960938 ;  /* 0x3f31721800003820 */ /* 0x000fcc0000410000 */
[----:B------:R-:W-:Y:S08]  /*15a60*/  @P0 MUFU.RCP R2, R12 ;  /* 0x0000000c00020308 */ /* 0x000ff00000001000 */
[----:B------:R-:W-:Y:S01]  /*15a70*/  @P3 MUFU.RCP R5, R13 ;  /* 0x0000000d00053308 */ /* 0x000fe20000001000 */
[----:B0-----:R-:W-:-:S04]  /*15a80*/  @P0 FMUL.FTZ R9, R9, 0.69314718246459960938 ;  /* 0x3f31721809090820 */ /* 0x001fc80000410000 */
[----:B------:R-:W-:Y:S01]  /*15a90*/  @P0 FFMA.FTZ R42, R4, R7, R9 ;  /* 0x00000007042a0223 */ /* 0x000fe20000010009 */
[----:B------:R-:W-:Y:S01]  /*15aa0*/  PLOP3.LUT P0, PT, PT, PT, PT, 0x8, 0x0 ;  /* 0x000000000000781c */ /* 0x000fe20003f0e170 */
[----:B------:R-:W-:Y:S02]  /*15ab0*/  WARPGROUP.DEPBAR.LE gsb0, 0x0 ;  /* 0x00008000000079c5 */ /* 0x000fe40000010000 */
[----:B------:R-:W-:-:S06]  /*15ac0*/  WARPGROUP.ARRIVE ;  /* 0x00000000000079c5 */ /* 0x000fcc0000000000 */
[----:B------:R-:W-:Y:S01]  /*15ad0*/  HGMMA.64x128x16.F32 R88, R160, gdesc[UR4].tnspB, R88, gsb0 ;  /* 0x41e00004a0587df0 */ /* 0x000fe20008000858 */
[----:B------:R-:W-:Y:S02]  /*15ae0*/  R2UR UR6, R10 ;  /* 0x000000000a0672ca */ /* 0x000fe400000e0000 */
[----:B------:R-:W-:Y:S01]  /*15af0*/  R2UR UR7, R11 ;  /* 0x000000000b0772ca */ /* 0x000fe200000e0000 */
[----:B------:R-:W0:Y:S02]  /*15b00*/  @P3 MUFU.LG2 R10, R13 ;  /* 0x0000000d000a3308 */ /* 0x000e240000000c00 */
[----:B0-----:R-:W-:-:S04]  /*15b10*/  @P3 FMUL.FTZ R11, R10, 0.69314718246459960938 ;  /* 0x3f3172180a0b3820 */ /* 0x001fc80000410000 */
[----:B------:R-:W-:Y:S01]  /*15b20*/  @P3 FFMA.FTZ R3, R0, R8, R11 ;  /* 0x0000000800033223 */ /* 0x000fe2000001000b */
[----:B------:R-:W-:Y:S02]  /*15b30*/  WARPGROUP.DEPBAR.LE gsb0, 0x0 ;  /* 0x00008000000079c5 */ /* 0x000fe40000010000 */
[----:B------:R-:W-:-:S06]  /*15b40*/  WARPGROUP.ARRIVE ;  /* 0x00000000000079c5 */ /* 0x000fcc0000000000 */
[----:B------:R-:W-:Y:S03]  /*15b50*/  HGMMA.64x128x16.F32 R88, R164, gdesc[UR4].tnspB, R88, gsb0 ;  /* 0x41e00004a4587df0 */ /* 0x000fe60008000858 */
        /* <DEDUP_REMOVED lines=66> */
.L_x_8900:
        /* <DEDUP_REMOVED lines=13> */
[----:B------:R-:W-:Y:S01]  /*16050*/  IMAD.MOV.U32 R57, RZ, RZ, RZ ;  /* 0x000000ffff397224 */ /* 0x000fe200078e00ff */
[----:B------:R-:W3:Y:S01]  /*16060*/  S2R R9, SR_SWINHI ;  /* 0x0000000000097919 */ /* 0x000ee20000002f00 */
[----:B------:R-:W-:Y:S02]  /*16070*/  F2FP.F16.F32.PACK_AB R36, R137, R136 ;  /* 0x000000888924723e */ /* 0x000fe400000000ff */
[----:B------:R-:W-:Y:S02]  /*16080*/  MOV R44, R2 ;  /* 0x00000002002c7202 */ /* 0x000fe40000000f00 */
[----:B---3--:R-:W-:-:S03]  /*16090*/  MOV R45, R9 ;  /* 0x00000009002d7202 */ /* 0x008fc60000000f00 */
[----:B--2---:R-:W-:-:S03]  /*160a0*/  IMAD.WIDE R12, R0, 0x2, R44 ;  /* 0x00000002000c7825 */ /* 0x004fc600078e022c */
[C---:B------:R-:W-:Y:S02]  /*160b0*/  IADD3 R37, P0, R12.reuse, 0x40, RZ ;  /* 0x000000400c257810 */ /* 0x040fe40007f1e0ff */
[C---:B------:R-:W-:Y:S02]  /*160c0*/  IADD3 R35, P5, R12.reuse, 0x20, RZ ;  /* 0x000000200c237810 */ /* 0x040fe40007fbe0ff */
[----:B------:R-:W-:Y:S01]  /*160d0*/  IADD3 R39, P1, R12, 0x60, RZ ;  /* 0x000000600c277810 */ /* 0x000fe20007f3e0ff */
[--C-:B------:R-:W-:Y:S01]  /*160e0*/  IMAD.X R11, RZ, RZ, R13.reuse, P0 ;  /* 0x000000ffff0b7224 */ /* 0x100fe200000e060d */
[C---:B------:R-:W-:Y:S01]  /*160f0*/  ISETP.NE.AND P0, PT, R208.reuse, RZ, PT ;  /* 0x000000ffd000720c */ /* 0x040fe20003f05270 */
[----:B------:R-:W-:Y:S01]  /*16100*/  IMAD.X R9, RZ, RZ, R13, P5 ;  /* 0x000000ffff097224 */ /* 0x000fe200028e060d */
[----:B------:R-:W-:Y:S02]  /*16110*/  LOP3.LUT R0, R35, 0x380, RZ, 0xc0, !PT ;  /* 0x0000038023007812 */ /* 0x000fe400078ec0ff */
[----:B------:R-:W-:Y:S01]  /*16120*/  SEL R208, R208, UR4, P0 ;  /* 0x00000004d0d07c07 */ /* 0x000fe20008000000 */
[----:B------:R-:W-:Y:S05]  /*16130*/  WARPSYNC.ALL ;  /* 0x0000000000007948 */ /* 0x000fea0003800000 */
[----:B------:R-:W-:Y:S01]  /*16140*/  LOP3.LUT R15, R12, 0x380, RZ, 0xc0, !PT ;  /* 0x000003800c0f7812 */ /* 0x000fe200078ec0ff */
[----:B------:R-:W-:Y:S01]  /*16150*/  ULDC.64 UR6, c[0x0][0xc08] ;  /* 0x0003020000067ab9 */ /* 0x000fe20000000a00 */
[----:B------:R-:W-:Y:S01]  /*16160*/  LOP3.LUT R14, R39, 0x380, RZ, 0xc0, !PT ;  /* 0x00000380270e7812 */ /* 0x000fe200078ec0ff */
[----:B------:R-:W-:Y:S01]  /*16170*/  ULDC.64 UR4, c[0x0][0xc00] ;  /* 0x0003000000047ab9 */ /* 0x000fe20000000a00 */
[----:B------:R-:W-:-:S02]  /*16180*/  SHF.R.U64 R0, R0, 0x3, RZ ;  /* 0x0000000300007819 */ /* 0x000fc400000012ff */
[----:B------:R-:W-:Y:S02]  /*16190*/  IADD3 R43, P2, R12, 0x4000, RZ ;  /* 0x000040000c2b7810 */ /* 0x000fe40007f5e0ff */
[----:B------:R-:W-:Y:S02]  /*161a0*/  SHF.R.U64 R15, R15, 0x3, RZ ;  /* 0x000000030f0f7819 */ /* 0x000fe400000012ff */
[----:B------:R-:W-:Y:S01]  /*161b0*/  SHF.R.U64 R14, R14, 0x3, RZ ;  /* 0x000000030e0e7819 */ /* 0x000fe200000012ff */
[--C-:B------:R-:W-:Y:S01]  /*161c0*/  IMAD.X R27, RZ, RZ, R13.reuse, P2 ;  /* 0x000000ffff1b7224 */ /* 0x100fe200010e060d */
[C---:B------:R-:W-:Y:S02]  /*161d0*/  IADD3 R49, P4, R12.reuse, 0x4040, RZ ;  /* 0x000040400c317810 */ /* 0x040fe40007f9e0ff */
[C---:B------:R-:W-:Y:S02]  /*161e0*/  IADD3 R32, P5, R12.reuse, 0x4060, RZ ;  /* 0x000040600c207810 */ /* 0x040fe40007fbe0ff */
[----:B------:R-:W-:Y:S01]  /*161f0*/  IADD3 R47, P3, R12, 0x4020, RZ ;  /* 0x000040200c2f7810 */ /* 0x000fe20007f7e0ff */
[--C-:B------:R-:W-:Y:S01]  /*16200*/  IMAD.X R31, RZ, RZ, R13.reuse, P4 ;  /* 0x000000ffff1f7224 */ /* 0x100fe200020e060d */
[----:B-1----:R-:W-:Y:S01]  /*16210*/  LOP3.LUT R4, R37, 0x380, RZ, 0xc0, !PT ;  /* 0x0000038025047812 */ /* 0x002fe200078ec0ff */
[--C-:B------:R-:W-:Y:S01]  /*16220*/  IMAD.X R33, RZ, RZ, R13.reuse, P5 ;  /* 0x000000ffff217224 */ /* 0x100fe200028e060d */
[----:B------:R-:W-:Y:S01]  /*16230*/  LOP3.LUT R8, R0, R35, RZ, 0x3c, !PT ;  /* 0x0000002300087212 */ /* 0x000fe200078e3cff */
[----:B------:R-:W-:Y:S01]  /*16240*/  IMAD.X R29, RZ, RZ, R13, P3 ;  /* 0x000000ffff1d7224 */ /* 0x000fe200018e060d */
[----:B------:R-:W-:-:S02]  /*16250*/  LOP3.LUT R12, R15, R12, RZ, 0x3c, !PT ;  /* 0x0000000c0f0c7212 */ /* 0x000fc400078e3cff */
[----:B------:R-:W-:Y:S02]  /*16260*/  LOP3.LUT R24, R14, R39, RZ, 0x3c, !PT ;  /* 0x000000270e187212 */ /* 0x000fe400078e3cff */
[----:B------:R-:W-:Y:S02]  /*16270*/  LOP3.LUT R0, R43, 0x380, RZ, 0xc0, !PT ;  /* 0x000003802b007812 */ /* 0x000fe400078ec0ff */
[----:B------:R-:W-:Y:S02]  /*16280*/  LOP3.LUT R14, R49, 0x380, RZ, 0xc0, !PT ;  /* 0x00000380310e7812 */ /* 0x000fe400078ec0ff */
[----:B------:R-:W-:Y:S02]  /*16290*/  LOP3.LUT R15, R32, 0x380, RZ, 0xc0, !PT ;  /* 0x00000380200f7812 */ /* 0x000fe400078ec0ff */
[----:B------:R-:W-:Y:S02]  /*162a0*/  SHF.R.U64 R4, R4, 0x3, RZ ;  /* 0x0000000304047819 */ /* 0x000fe400000012ff */
[----:B------:R-:W-:-:S02]  /*162b0*/  SHF.R.U64 R0, R0, 0x3, RZ ;  /* 0x0000000300007819 */ /* 0x000fc400000012ff */
[----:B------:R-:W-:Y:S02]  /*162c0*/  SHF.R.U64 R14, R14, 0x3, RZ ;  /* 0x000000030e0e7819 */ /* 0x000fe400000012ff */
[----:B------:R-:W-:Y:S02]  /*162d0*/  SHF.R.U64 R15, R15, 0x3, RZ ;  /* 0x000000030f0f7819 */ /* 0x000fe400000012ff */
[----:B------:R-:W-:Y:S02]  /*162e0*/  LOP3.LUT R10, R4, R37, RZ, 0x3c, !PT ;  /* 0x00000025040a7212 */ /* 0x000fe400078e3cff */
[----:B------:R-:W-:Y:S02]  /*162f0*/  LOP3.LUT R4, R47, 0x380, RZ, 0xc0, !PT ;  /* 0x000003802f047812 */ /* 0x000fe400078ec0ff */
[----:B------:R-:W-:Y:S02]  /*16300*/  LOP3.LUT R26, R0, R43, RZ, 0x3c, !PT ;  /* 0x0000002b001a7212 */ /* 0x000fe400078e3cff */
        /* <DEDUP_REMOVED lines=9> */
[----:B------:R-:W-:Y:S02]  /*163a0*/  SHF.R.U64 R4, R4, 0x3, RZ ;  /* 0x0000000304047819 */ /* 0x000fe400000012ff */
[----:B------:R-:W-:Y:S02]  /*163b0*/  MOV R37, R8 ;  /* 0x0000000800257202 */ /* 0x000fe40000000f00 */
[----:B------:R-:W-:Y:S02]  /*163c0*/  MOV R38, R10 ;  /* 0x0000000a00267202 */ /* 0x000fe40000000f00 */
[----:B------:R-:W-:Y:S02]  /*163d0*/  F2FP.F16.F32.PACK_AB R8, R97, R96 ;  /* 0x000000606108723e */ /* 0x000fe400000000ff */
[----:B------:R-:W-:-:S02]  /*163e0*/  F2FP.F16.F32.PACK_AB R9, R99, R98 ;  /* 0x000000626309723e */ /* 0x000fc400000000ff */
[----:B------:R-:W-:Y:S02]  /*163f0*/  F2FP.F16.F32.PACK_AB R10, R101, R100 ;  /* 0x00000064650a723e */ /* 0x000fe400000000ff */
[----:B------:R-:W-:Y:S02]  /*16400*/  F2FP.F16.F32.PACK_AB R11, R103, R102 ;  /* 0x00000066670b723e */ /* 0x000fe400000000ff */
[----:B------:R-:W-:Y:S02]  /*16410*/  LOP3.LUT R28, R4, R47, RZ, 0x3c, !PT ;  /* 0x0000002f041c7212 */ /* 0x000fe400078e3cff */
[----:B------:R-:W-:Y:S02]  /*16420*/  MOV R39, R24 ;  /* 0x0000001800277202 */ /* 0x000fe40000000f00 */
[----:B------:R-:W-:Y:S02]  /*16430*/  MOV R46, R26 ;  /* 0x0000001a002e7202 */ /* 0x000fe40000000f00 */
[----:B------:R-:W-:-:S02]  /*16440*/  F2FP.F16.F32.PACK_AB R24, R113, R112 ;  /* 0x000000707118723e */ /* 0x000fc400000000ff */
[----:B------:R-:W-:Y:S01]  /*16450*/  F2FP.F16.F32.PACK_AB R25, R115, R114 ;  /* 0x000000727319723e */ /* 0x000fe200000000ff */
[----:B------:R1:W-:Y:S01]  /*16460*/  STSM.16.M88.4 [R0], R12 ;  /* 0x0000000c00007844 */ /* 0x0003e20000000200 */
[----:B------:R-:W-:Y:S02]  /*16470*/  F2FP.F16.F32.PACK_AB R26, R117, R116 ;  /* 0x00000074751a723e */ /* 0x000fe400000000ff */
[----:B------:R-:W-:Y:S01]  /*16480*/  F2FP.F16.F32.PACK_AB R27, R119, R118 ;  /* 0x00000076771b723e */ /* 0x000fe200000000ff */
[----:B------:R2:W-:Y:S01]  /*16490*/  STSM.16.M88.4 [R37], R8 ;  /* 0x0000000825007844 */ /* 0x0005e20000000200 */
[----:B------:R-:W-:Y:S02]  /*164a0*/  MOV R43, R28 ;  /* 0x0000001c002b7202 */ /* 0x000fe40000000f00 */
[----:B------:R-:W-:Y:S02]  /*164b0*/  MOV R4, R30 ;  /* 0x0000001e00047202 */ /* 0x000fe40000000f00 */
[----:B------:R-:W-:-:S02]  /*164c0*/  F2FP.F16.F32.PACK_AB R28, R121, R120 ;  /* 0x00000078791c723e */ /* 0x000fc400000000ff */
[----:B------:R-:W-:Y:S02]  /*164d0*/  F2FP.F16.F32.PACK_AB R29, R123, R122 ;  /* 0x0000007a7b1d723e */ /* 0x000fe400000000ff */
[----:B------:R-:W-:Y:S02]  /*164e0*/  F2FP.F16.F32.PACK_AB R30, R125, R124 ;  /* 0x0000007c7d1e723e */ /* 0x000fe400000000ff */
[----:B------:R-:W-:Y:S02]  /*164f0*/  F2FP.F16.F32.PACK_AB R31, R127, R126 ;  /* 0x0000007e7f1f723e */ /* 0x000fe400000000ff */
[----:B-1----:R-:W-:Y:S02]  /*16500*/  F2FP.F16.F32.PACK_AB R12, R105, R104 ;  /* 0x00000068690c723e */ /* 0x002fe400000000ff */
[----:B------:R-:W-:Y:S02]  /*16510*/  F2FP.F16.F32.PACK_AB R13, R107, R106 ;  /* 0x0000006a6b0d723e */ /* 0x000fe400000000ff */
[----:B------:R-:W-:-:S02]  /*16520*/  F2FP.F16.F32.PACK_AB R14, R109, R108 ;  /* 0x0000006c6d0e723e */ /* 0x000fc400000000ff */
[----:B------:R-:W-:Y:S02]  /*16530*/  F2FP.F16.F32.PACK_AB R15, R41, R40 ;  /* 0x00000028290f723e */ /* 0x000fe400000000ff */
[----:B------:R-:W-:Y:S02]  /*16540*/  MOV R0, R32 ;  /* 0x0000002000007202 */ /* 0x000fe40000000f00 */
[----:B------:R-:W-:Y:S01]  /*16550*/  F2FP.F16.F32.PACK_AB R32, R129, R128 ;  /* 0x000000808120723e */ /* 0x000fe200000000ff */
[----:B------:R1:W-:Y:S01]  /*16560*/  STSM.16.M88.4 [R38], R12 ;  /* 0x0000000c26007844 */ /* 0x0003e20000000200 */
[----:B------:R-:W-:Y:S02]  /*16570*/  F2FP.F16.F32.PACK_AB R33, R131, R130 ;  /* 0x000000828321723e */ /* 0x000fe400000000ff */
[----:B------:R-:W-:Y:S01]  /*16580*/  F2FP.F16.F32.PACK_AB R35, R135, R134 ;  /* 0x000000868723723e */ /* 0x000fe200000000ff */
[----:B------:R3:W-:Y:S01]  /*16590*/  STSM.16.M88.4 [R39], R24 ;  /* 0x0000001827007844 */ /* 0x0007e20000000200 */
[----:B--2---:R-:W-:-:S02]  /*165a0*/  F2FP.F16.F32.PACK_AB R37, R139, R138 ;  /* 0x0000008a8b25723e */ /* 0x004fc400000000ff */
[----:B------:R-:W-:Y:S01]  /*165b0*/  F2FP.F16.F32.PACK_AB R8, R145, R144 ;  /* 0x000000909108723e */ /* 0x000fe200000000ff */
[----:B------:R-:W-:Y:S01]  /*165c0*/  STSM.16.M88.4 [R46], R28 ;  /* 0x0000001c2e007844 */ /* 0x000fe20000000200 */
[----:B------:R-:W-:Y:S02]  /*165d0*/  F2FP.F16.F32.PACK_AB R9, R147, R146 ;  /* 0x000000929309723e */ /* 0x000fe400000000ff */
[----:B------:R-:W-:Y:S01]  /*165e0*/  F2FP.F16.F32.PACK_AB R10, R149, R148 ;  /* 0x00000094950a723e */ /* 0x000fe200000000ff */
[----:B------:R-:W-:Y:S01]  /*165f0*/  STSM.16.M88.4 [R43], R32 ;  /* 0x000000202b007844 */ /* 0x000fe20000000200 */
[----:B------:R-:W-:Y:S02]  /*16600*/  F2FP.F16.F32.PACK_AB R11, R151, R150 ;  /* 0x00000096970b723e */ /* 0x000fe400000000ff */
[----:B------:R-:W-:Y:S02]  /*16610*/  ISETP.NE.U32.AND P0, PT, RZ, UR4, PT ;  /* 0x00000004ff007c0c */ /* 0x000fe4000bf05070 */
[----:B-1----:R-:W-:-:S02]  /*16620*/  F2FP.F16.F32.PACK_AB R38, R141, R140 ;  /* 0x0000008c8d26723e */ /* 0x002fc400000000ff */
[----:B------:R-:W-:Y:S02]  /*16630*/  ISETP.NE.U32.AND P3, PT, RZ, UR6, PT ;  /* 0x00000006ff007c0c */ /* 0x000fe4000bf65070 */
[----:B---3--:R-:W-:Y:S02]  /*16640*/  F2FP.F16.F32.PACK_AB R39, R143, R142 ;  /* 0x0000008e8f27723e */ /* 0x008fe400000000ff */
[C---:B------:R-:W-:Y:S02]  /*16650*/  IADD3 R12, P1, R210.reuse, UR4, RZ ;  /* 0x00000004d20c7c10 */ /* 0x040fe4000ff3e0ff */
[----:B------:R-:W-:Y:S01]  /*16660*/  ISETP.NE.AND.EX P0, PT, RZ, UR5, PT, P0 ;  /* 0x00000005ff007c0c */ /* 0x000fe2000bf05300 */
[----:B------:R-:W-:Y:S01]  /*16670*/  STSM.16.M88.4 [R4], R36 ;  /* 0x0000002404007844 */ /* 0x000fe20000000200 */
[----:B------:R-:W-:Y:S02]  /*16680*/  ISETP.NE.AND.EX P3, PT, RZ, UR7, PT, P3 ;  /* 0x00000007ff007c0c */ /* 0x000fe4000bf65330 */
[----:B------:R-:W-:Y:S01]  /*16690*/  IADD3.X R13, R211, UR5, RZ, P1, !PT ;  /* 0x00000005d30d7c10 */ /* 0x000fe20008ffe4ff */
[----:B------:R1:W-:Y:S01]  /*166a0*/  STSM.16.M88.4 [R0], R8 ;  /* 0x0000000800007844 */ /* 0x0003e20000000200 */
[----:B------:R-:W-:Y:S09]  /*166b0*/  BAR.SYNC.DEFER_BLOCKING 0x1, 0x100 ;  /* 0x0044000000007b1d */ /* 0x000ff20000010000 */
[----:B------:R-:W-:Y:S01]  /*166c0*/  @P3 IADD3 R210, P1, R210, UR6, RZ ;  /* 0x00000006d2d23c10 */ /* 0x000fe2000ff3e0ff */
[----:B------:R-:W-:-:S02]  /*166d0*/  ULDC UR6, c[0x0][0xa88] ;  /* 0x0002a20000067ab9 */ /* 0x000fc40000000800 */
[----:B------:R-:W-:Y:S01]  /*166e0*/  IMAD.U32 R27, RZ, RZ, UR6 ;  /* 0x00000006ff1b7e24 */ /* 0x000fe2000f8e00ff */
[----:B------:R-:W-:Y:S02]  /*166f0*/  @P3 IADD3.X R211, R211, UR7, RZ, P1, !PT ;  /* 0x00000007d3d33c10 */ /* 0x000fe40008ffe4ff */
[----:B------:R-:W-:Y:S01]  /*16700*/  ISETP.GT.AND P2, PT, R208, 0x1, PT ;  /* 0x00000001d000780c */ /* 0x000fe20003f44270 */
[----:B-1----:R-:W1:Y:S01]  /*16710*/  LDC R0, c[0x0][0xbe8] ;  /* 0x0002fa00ff007b82 */ /* 0x002e620000000800 */
[----:B------:R2:W5:Y:S04]  /*16720*/  @P0 LDG.E R57, desc[UR42][R12.64] ;  /* 0x0000002a0c390981 */ /* 0x000568000c1e1900 */
[----:B------:R2:W5:Y:S01]  /*16730*/  @P3 LDG.E R27, desc[UR42][R210.64] ;  /* 0x0000002ad21b3981 */ /* 0x000562000c1e1900 */
[----:B------:R-:W-:-:S04]  /*16740*/  MOV R4, 0x9b8 ;  /* 0x000009b800047802 */ /* 0x000fc80000000f00 */
[----:B------:R-:W-:-:S04]  /*16750*/  SEL R4, R4, 0x978, P2 ;  /* 0x0000097804047807 */ /* 0x000fc80001000000 */
[----:B------:R2:W3:Y:S01]  /*16760*/  LDC.64 R8, c[0x0][R4+0x220] ;  /* 0x0000880004087b82 */ /* 0x0004e20000000a00 */
[----:B-1----:R-:W-:-:S07]  /*16770*/  ISETP.NE.AND P1, PT, R0, 0x1, PT ;  /* 0x000000010000780c */ /* 0x002fce0003f25270 */
[----:B------:R2:W1:Y:S08]  /*16780*/  LDC.64 R10, c[0x0][R4+0x218] ;  /* 0x00008600040a7b82 */ /* 0x0004700000000a00 */
[----:B------:R2:W4:Y:S01]  /*16790*/  LDC.64 R14, c[0x0][R4+0x228] ;  /* 0x00008a00040e7b82 */ /* 0x0005220000000a00 */
[----:B---3--:R-:W-:Y:S05]  /*167a0*/  @P3 BRA `(.L_x_8986) ;  /* 0x0000000000103947 */ /* 0x008fea0003800000 */
[----:B------:R-:W-:Y:S05]  /*167b0*/  @!P0 BRA `(.L_x_8986) ;  /* 0x00000000000c8947 */ /* 0x000fea0003800000 */
[----:B------:R-:W3:Y:S04]  /*167c0*/  LDG.E R24, desc[UR42][R12.64] ;  /* 0x0000002a0c187981 */ /* 0x000ee8000c1e1900 */
[----:B-----5:R-:W3:Y:S02]  /*167d0*/  LDG.E R27, desc[UR42][R12.64+0x4] ;  /* 0x0000042a0c1b7981 */ /* 0x020ee4000c1e1900 */
[----:B---3--:R-:W-:-:S07]  /*167e0*/  IMAD.IADD R27, R27, 0x1, -R24 ;  /* 0x000000011b1b7824 */ /* 0x008fce00078e0a18 */
.L_x_8986:
[----:B------:R-:W3:Y:S01]  /*167f0*/  LDL R28, [R1+0x50] ;  /* 0x00005000011c7983 */ /* 0x000ee20000100800 */
[----:B--2---:R2:W0:Y:S01]  /*16800*/  LDC.64 R12, c[0x0][R4+0x210] ;  /* 0x00008400040c7b82 */ /* 0x0044220000000a00 */
[----:B------:R-:W-:Y:S01]  /*16810*/  ISETP.NE.U32.AND P0, PT, RZ, UR4, PT ;  /* 0x00000004ff007c0c */ /* 0x000fe2000bf05070 */
[-C--:B-1----:R-:W-:Y:S02]  /*16820*/  IMAD R31, R11, R206.reuse, RZ ;  /* 0x000000ce0b1f7224 */ /* 0x082fe400078e02ff */
[----:B------:R-:W-:Y:S01]  /*16830*/  IMAD.WIDE.U32 R10, R10, R206, RZ ;  /* 0x000000ce0a0a7225 */ /* 0x000fe200078e00ff */
[----:B------:R-:W-:-:S03]  /*16840*/  ISETP.NE.AND.EX P0, PT, RZ, UR5, PT, P0 ;  /* 0x00000005ff007c0c */ /* 0x000fc6000bf05300 */
[----:B------:R-:W1:Y:S01]  /*16850*/  @P1 LDC R26, c[0x0][0xbec] ;  /* 0x0002fb00ff1a1b82 */ /* 0x000e620000000800 */
[----:B------:R-:W-:Y:S01]  /*16860*/  SEL R209, R209, RZ, !P0 ;  /* 0x000000ffd1d17207 */ /* 0x000fe20004000000 */
[----:B------:R-:W-:Y:S01]  /*16870*/  IMAD.IADD R37, R204, 0x1, R190 ;  /* 0x00000001cc257824 */ /* 0x000fe200078e02be */
[----:B------:R-:W-:Y:S01]  /*16880*/  SEL R29, R234, RZ, !P0 ;  /* 0x000000ffea1d7207 */ /* 0x000fe20004000000 */
[----:B------:R-:W-:Y:S01]  /*16890*/  IMAD.IADD R11, R11, 0x1, R31 ;  /* 0x000000010b0b7824 */ /* 0x000fe200078e021f */
[----:B--2--5:R-:W-:Y:S01]  /*168a0*/  SHF.R.S32.HI R4, RZ, 0x1f, R57 ;  /* 0x0000001fff047819 */ /* 0x024fe20000011439 */
[----:B------:R-:W-:Y:S02]  /*168b0*/  IMAD R9, R9, R209, RZ ;  /* 0x000000d109097224 */ /* 0x000fe400078e02ff */
[----:B------:R-:W2:Y:S01]  /*168c0*/  @P1 LDC R35, c[0x0][0xbf0] ;  /* 0x0002fc00ff231b82 */ /* 0x000ea20000000800 */
[----:B------:R-:W-:Y:S02]  /*168d0*/  IMAD R56, R27, R0, RZ ;  /* 0x000000001b387224 */ /* 0x000fe400078e02ff */
[C---:B------:R-:W-:Y:S01]  /*168e0*/  IMAD R33, R8.reuse, R29, R9 ;  /* 0x0000001d08217224 */ /* 0x040fe200078e0209 */
[----:B------:R-:W-:Y:S01]  /*168f0*/  SEL R29, R217, RZ, P2 ;  /* 0x000000ffd91d7207 */ /* 0x000fe20001000000 */
[----:B------:R-:W-:-:S03]  /*16900*/  IMAD.WIDE.U32 R8, R8, R209, RZ ;  /* 0x000000d108087225 */ /* 0x000fc600078e00ff */
[----:B------:R-:W0:Y:S01]  /*16910*/  LDC.64 R24, c[0x0][0xba8] ;  /* 0x0002ea00ff187b82 */ /* 0x000e220000000a00 */
[----:B------:R-:W-:Y:S01]  /*16920*/  IMAD.IADD R33, R9, 0x1, R33 ;  /* 0x0000000109217824 */ /* 0x000fe200078e0221 */
[----:B------:R-:W-:Y:S01]  /*16930*/  IADD3 R10, P0, P3, R8, R10, R57 ;  /* 0x0000000a080a7210 */ /* 0x000fe20007b1e039 */
[----:B------:R-:W-:Y:S02]  /*16940*/  IMAD.MOV.U32 R9, RZ, RZ, R37 ;  /* 0x000000ffff097224 */ /* 0x000fe400078e0025 */
[----:B----4-:R-:W-:Y:S01]  /*16950*/  IMAD R31, R15, R29, RZ ;  /* 0x0000001d0f1f7224 */ /* 0x010fe200078e02ff */
[----:B------:R-:W-:Y:S01]  /*16960*/  IADD3.X R11, R33, R11, R4, P0, P3 ;  /* 0x0000000b210b7210 */ /* 0x000fe200007e6404 */
[----:B------:R-:W-:-:S04]  /*16970*/  IMAD.WIDE.U32 R14, R14, R29, RZ ;  /* 0x0000001d0e0e7225 */ /* 0x000fc800078e00ff */
[----:B-1----:R-:W-:Y:S01]  /*16980*/  @P1 IMAD.HI.U32 R8, R37, R26, RZ ;  /* 0x0000001a25081227 */ /* 0x002fe200078e00ff */
[----:B------:R-:W-:-:S04]  /*16990*/  IADD3 R31, R15, R31, RZ ;  /* 0x0000001f0f1f7210 */ /* 0x000fc80007ffe0ff */
[----:B--2---:R-:W-:-:S04]  /*169a0*/  @P1 SHF.R.U32.HI R9, RZ, R35, R8 ;  /* 0x00000023ff091219 */ /* 0x004fc80000011608 */
[----:B------:R-:W-:Y:S01]  /*169b0*/  IADD3 R14, P0, P3, R9, R10, R14 ;  /* 0x0000000a090e7210 */ /* 0x000fe20007b1e00e */
[--C-:B------:R-:W-:Y:S01]  /*169c0*/  IMAD.MOV R29, RZ, RZ, -R9.reuse ;  /* 0x000000ffff1d7224 */ /* 0x100fe200078e0a09 */
[----:B------:R-:W-:Y:S01]  /*169d0*/  SHF.R.S32.HI R8, RZ, 0x1f, R9 ;  /* 0x0000001fff087819 */ /* 0x000fe20000011409 */
[----:B0-----:R-:W0:Y:S02]  /*169e0*/  @!P2 LDC R24, c[0x0][0xb50] ;  /* 0x0002d400ff18ab82 */ /* 0x001e240000000800 */
[----:B------:R-:W-:Y:S01]  /*169f0*/  IMAD R9, R0, R29, R37 ;  /* 0x0000001d00097224 */ /* 0x000fe200078e0225 */
[----:B------:R-:W-:-:S03]  /*16a00*/  IADD3.X R15, R8, R11, R31, P0, P3 ;  /* 0x0000000b080f7210 */ /* 0x000fc600007e641f */
[-C--:B------:R-:W-:Y:S01]  /*16a10*/  IMAD R8, R13, R9.reuse, RZ ;  /* 0x000000090d087224 */ /* 0x080fe200078e02ff */
[----:B------:R-:W-:Y:S01]  /*16a20*/  SHF.R.S32.HI R11, RZ, 0x1f, R9 ;  /* 0x0000001fff0b7819 */ /* 0x000fe20000011409 */
[C---:B------:R-:W-:Y:S01]  /*16a30*/  IMAD.WIDE.U32 R14, R12.reuse, R9, R14 ;  /* 0x000000090c0e7225 */ /* 0x040fe200078e000e */
[----:B------:R-:W1:Y:S03]  /*16a40*/  @!P2 LDC R25, c[0x0][0xb54] ;  /* 0x0002d500ff19ab82 */ /* 0x000e660000000800 */
[----:B------:R-:W-:-:S04]  /*16a50*/  IMAD R11, R12, R11, R8 ;  /* 0x0000000b0c0b7224 */ /* 0x000fc800078e0208 */
[----:B------:R-:W-:Y:S01]  /*16a60*/  IMAD.IADD R8, R15, 0x1, R11 ;  /* 0x000000010f087824 */ /* 0x000fe200078e020b */
[----:B0-----:R-:W-:-:S05]  /*16a70*/  LEA R24, P0, R14, R24, 0x2 ;  /* 0x000000180e187211 */ /* 0x001fca00078010ff */
[----:B------:R-:W-:Y:S01]  /*16a80*/  SHFL.IDX PT, R10, R24, 0x1, 0x1c1f ;  /* 0x003c1f00180a7f89 */ /* 0x000fe200000e0000 */
[----:B-1----:R-:W-:-:S03]  /*16a90*/  LEA.HI.X R14, R14, R25, R8, 0x2, P0 ;  /* 0x000000190e0e7211 */ /* 0x002fc600000f1408 */
[----:B------:R-:W-:Y:S01]  /*16aa0*/  SHFL.IDX PT, R8, R24, RZ, 0x1c1f ;  /* 0x001c1fff18087589 */ /* 0x000fe200000e0000 */
[----:B------:R-:W-:-:S03]  /*16ab0*/  LOP3.LUT P0, RZ, R236, 0x3, RZ, 0xc0, !PT ;  /* 0x00000003ecff7812 */ /* 0x000fc6000780c0ff */
[----:B------:R-:W0:Y:S04]  /*16ac0*/  SHFL.IDX PT, R9, R14, RZ, 0x1c1f ;  /* 0x001c1fff0e097589 */ /* 0x000e2800000e0000 */
[----:B------:R-:W1:Y:S01]  /*16ad0*/  SHFL.IDX PT, R11, R14, 0x1, 0x1c1f ;  /* 0x003c1f000e0b7f89 */ /* 0x000e6200000e0000 */
[----:B---3--:R-:W-:-:S04]  /*16ae0*/  IMAD.IADD R29, R28, 0x1, R190 ;  /* 0x000000011c1d7824 */ /* 0x008fc800078e02be */
[C---:B------:R-:W-:Y:S01]  /*16af0*/  VIADD R25, R29.reuse, 0x8 ;  /* 0x000000081d197836 */ /* 0x040fe20000000000 */
[----:B------:R-:W-:-:S04]  /*16b00*/  ISETP.GE.OR P3, PT, R29, R56, P0 ;  /* 0x000000381d00720c */ /* 0x000fc80000766670 */
[----:B------:R-:W-:-:S09]  /*16b10*/  ISETP.GE.OR P0, PT, R25, R56, P0 ;  /* 0x000000381900720c */ /* 0x000fd20000706670 */
[----:B0-----:R0:W-:Y:S04]  /*16b20*/  @!P3 ST.E desc[UR42][R8.64], R42 ;  /* 0x0000002a0800b985 */ /* 0x0011e8000c10192a */
[----:B-1----:R0:W-:Y:S01]  /*16b30*/  @!P0 ST.E desc[UR42][R10.64], R3 ;  /* 0x000000030a008985 */ /* 0x0021e2000c10192a */
[----:B------:R-:W-:Y:S05]  /*16b40*/  @P2 BRA `(.L_x_8987) ;  /* 0x0000000800a42947 */ /* 0x000fea0003800000 */
[----:B------:R-:W-:Y:S01]  /*16b50*/  IMAD.SHL.U32 R28, R22, 0x40, RZ ;  /* 0x00000040161c7824 */ /* 0x000fe200078e00ff */
[----:B0-----:R-:W0:Y:S01]  /*16b60*/  @P1 LDC R11, c[0x0][0xbec] ;  /* 0x0002fb00ff0b1b82 */ /* 0x001e220000000800 */
[----:B------:R-:W-:Y:S02]  /*16b70*/  ULDC.64 UR4, c[0x0][0xaa0] ;  /* 0x0002a80000047ab9 */ /* 0x000fe40000000a00 */
[----:B------:R-:W-:-:S04]  /*16b80*/  IMAD.IADD R3, R16, 0x1, R28 ;  /* 0x0000000110037824 */ /* 0x000fc800078e021c */
[----:B------:R-:W-:Y:S01]  /*16b90*/  IMAD.WIDE R44, R3, 0x2, R44 ;  /* 0x00000002032c7825 */ /* 0x000fe200078e022c */
[----:B------:R-:W1:Y:S02]  /*16ba0*/  @P1 LDC R12, c[0x0][0xbf0] ;  /* 0x0002fc00ff0c1b82 */ /* 0x000e640000000800 */
[C---:B------:R-:W-:Y:S02]  /*16bb0*/  IADD3 R33, P0, R44.reuse, 0x2000, RZ ;  /* 0x000020002c217810 */ /* 0x040fe40007f1e0ff */
[----:B------:R-:W-:Y:S02]  /*16bc0*/  IADD3 R29, P5, R44, 0x1000, RZ ;  /* 0x000010002c1d7810 */ /* 0x000fe40007fbe0ff */
[----:B------:R-:W-:Y:S02]  /*16bd0*/  LOP3.LUT R32, R33, 0x380, RZ, 0xc0, !PT ;  /* 0x0000038021207812 */ /* 0x000fe400078ec0ff */
[----:B------:R-:W-:Y:S02]  /*16be0*/  LOP3.LUT R28, R29, 0x380, RZ, 0xc0, !PT ;  /* 0x000003801d1c7812 */ /* 0x000fe400078ec0ff */
[----:B------:R-:W-:-:S02]  /*16bf0*/  SHF.R.U64 R32, R32, 0x3, RZ ;  /* 0x0000000320207819 */ /* 0x000fc400000012ff */
[----:B------:R-:W-:Y:S02]  /*16c00*/  SHF.R.U64 R28, R28, 0x3, RZ ;  /* 0x000000031c1c7819 */ /* 0x000fe400000012ff */
[----:B------:R-:W-:Y:S02]  /*16c10*/  LOP3.LUT R32, R32, R33, RZ, 0x3c, !PT ;  /* 0x0000002120207212 */ /* 0x000fe400078e3cff */
[----:B------:R-:W-:Y:S02]  /*16c20*/  IADD3.X R33, RZ, R45, RZ, P0, !PT ;  /* 0x0000002dff217210 */ /* 0x000fe400007fe4ff */
[----:B------:R-:W-:Y:S01]  /*16c30*/  IADD3 R8, P0, R44, 0x7000, RZ ;  /* 0x000070002c087810 */ /* 0x000fe20007f1e0ff */
[----:B------:R-:W-:Y:S01]  /*16c40*/  IMAD R4, R4, UR4, RZ ;  /* 0x0000000404047c24 */ /* 0x000fe2000f8e02ff */
[----:B------:R-:W-:Y:S01]  /*16c50*/  LOP3.LUT R28, R28, R29, RZ, 0x3c, !PT ;  /* 0x0000001d1c1c7212 */ /* 0x000fe200078e3cff */
[--C-:B------:R-:W-:Y:S01]  /*16c60*/  IMAD.X R29, RZ, RZ, R45.reuse, P5 ;  /* 0x000000ffff1d7224 */ /* 0x100fe200028e062d */
[----:B------:R-:W-:Y:S01]  /*16c70*/  LOP3.LUT R3, R8, 0x380, RZ, 0xc0, !PT ;  /* 0x0000038008037812 */ /* 0x000fe200078ec0ff */
[----:B------:R-:W-:Y:S01]  /*16c80*/  IMAD.X R53, RZ, RZ, R45, P0 ;  /* 0x000000ffff357224 */ /* 0x000fe200000e062d */
[----:B------:R-:W-:Y:S01]  /*16c90*/  IADD3 R37, P2, R44, 0x3000, RZ ;  /* 0x000030002c257810 */ /* 0x000fe20007f5e0ff */
[----:B------:R-:W5:Y:S01]  /*16ca0*/  LD.E.128 R32, desc[UR42][R32.64] ;  /* 0x0000002a20207980 */ /* 0x000f62000c101d00 */
[----:B------:R-:W-:-:S02]  /*16cb0*/  SHF.R.U64 R3, R3, 0x3, RZ ;  /* 0x0000000303037819 */ /* 0x000fc400000012ff */
[C---:B------:R-:W-:Y:S01]  /*16cc0*/  IADD3 R41, P3, R44.reuse, 0x4000, RZ ;  /* 0x000040002c297810 */ /* 0x040fe20007f7e0ff */
[----:B------:R-:W5:Y:S01]  /*16cd0*/  LD.E.128 R28, desc[UR42][R28.64] ;  /* 0x0000002a1c1c7980 */ /* 0x000f62000c101d00 */
[C---:B------:R-:W-:Y:S02]  /*16ce0*/  IADD3 R47, P4, R44.reuse, 0x5000, RZ ;  /* 0x000050002c2f7810 */ /* 0x040fe40007f9e0ff */
[----:B------:R-:W-:Y:S02]  /*16cf0*/  IADD3 R49, P5, R44, 0x6000, RZ ;  /* 0x000060002c317810 */ /* 0x000fe40007fbe0ff */
[----:B------:R-:W-:Y:S01]  /*16d00*/  LOP3.LUT R52, R3, R8, RZ, 0x3c, !PT ;  /* 0x0000000803347212 */ /* 0x000fe200078e3cff */
[----:B------:R-:W-:Y:S01]  /*16d10*/  IMAD R3, R57, UR5, R4 ;  /* 0x0000000539037c24 */ /* 0x000fe2000f8e0204 */
[----:B------:R-:W-:Y:S01]  /*16d20*/  LOP3.LUT R36, R37, 0x380, RZ, 0xc0, !PT ;  /* 0x0000038025247812 */ /* 0x000fe200078ec0ff */
[----:B------:R-:W-:Y:S01]  /*16d30*/  IMAD.WIDE.U32 R8, R57, UR4, RZ ;  /* 0x0000000439087c25 */ /* 0x000fe2000f8e00ff */
[----:B------:R-:W-:Y:S01]  /*16d40*/  LOP3.LUT R40, R41, 0x380, RZ, 0xc0, !PT ;  /* 0x0000038029287812 */ /* 0x000fe200078ec0ff */
[----:B------:R-:W-:Y:S01]  /*16d50*/  ULDC.64 UR4, c[0x0][0xae8] ;  /* 0x0002ba0000047ab9 */ /* 0x000fe20000000a00 */
[----:B------:R-:W-:Y:S01]  /*16d60*/  LOP3.LUT R46, R47, 0x380, RZ, 0xc0, !PT ;  /* 0x000003802f2e7812 */ /* 0x000fe200078ec0ff */
[----:B------:R-:W5:Y:S01]  /*16d70*/  LD.E.128 R52, desc[UR42][R52.64] ;  /* 0x0000002a34347980 */ /* 0x000f62000c101d00 */
[----:B------:R-:W-:-:S02]  /*16d80*/  LOP3.LUT R48, R49, 0x380, RZ, 0xc0, !PT ;  /* 0x0000038031307812 */ /* 0x000fc400078ec0ff */
[----:B------:R-:W-:Y:S02]  /*16d90*/  LOP3.LUT R25, R44, 0x380, RZ, 0xc0, !PT ;  /* 0x000003802c197812 */ /* 0x000fe400078ec0ff */
[----:B------:R-:W-:Y:S01]  /*16da0*/  IADD3 R9, R9, R3, RZ ;  /* 0x0000000309097210 */ /* 0x000fe20007ffe0ff */
[----:B------:R-:W-:Y:S01]  /*16db0*/  IMAD R3, R207, 0x20, R22 ;  /* 0x00000020cf037824 */ /* 0x000fe200078e0216 */
[----:B------:R-:W-:Y:S02]  /*16dc0*/  SHF.R.U64 R36, R36, 0x3, RZ ;  /* 0x0000000324247819 */ /* 0x000fe400000012ff */
[----:B------:R-:W-:Y:S02]  /*16dd0*/  SHF.R.U64 R40, R40, 0x3, RZ ;  /* 0x0000000328287819 */ /* 0x000fe400000012ff */
[----:B------:R-:W-:Y:S02]  /*16de0*/  SHF.R.U64 R46, R46, 0x3, RZ ;  /* 0x000000032e2e7819 */ /* 0x000fe400000012ff */
[----:B------:R-:W-:-:S02]  /*16df0*/  SHF.R.U64 R48, R48, 0x3, RZ ;  /* 0x0000000330307819 */ /* 0x000fc400000012ff */
        /* <DEDUP_REMOVED lines=17> */
[----:B0-----:R-:W-:Y:S01]  /*16f10*/  @P1 IMAD.HI.U32 R3, R10, R11, RZ ;  /* 0x0000000b0a031227 */ /* 0x001fe200078e00ff */
        /* <DEDUP_REMOVED lines=8> */
[----:B-1----:R-:W-:Y:S01]  /*16fa0*/  @P1 SHF.R.U32.HI R11, RZ, R12, R3 ;  /* 0x0000000cff0b1219 */ /* 0x002fe20000011603 */
        /* <DEDUP_REMOVED lines=10> */
[----:B------:R-:W-:Y:S02]  /*17050*/  IMAD R4, R4, UR4, RZ ;  /* 0x0000000404047c24 */ /* 0x000fe4000f8e02ff */
[----:B------:R-:W-:Y:S02]  /*17060*/  IMAD R13, R0, R13, R10 ;  /* 0x0000000d000d7224 */ /* 0x000fe400078e020a */
[----:B------:R-:W-:Y:S02]  /*17070*/  VIADD R3, R2, 0x28820 ;  /* 0x0002882002037836 */ /* 0x000fe40000000000 */
[C---:B------:R-:W-:Y:S01]  /*17080*/  IMAD R15, R11.reuse, UR5, R4 ;  /* 0x000000050b0f7c24 */ /* 0x040fe2000f8e0204 */
[----:B------:R-:W-:Y:S01]  /*17090*/  SHF.R.S32.HI R0, RZ, 0x1f, R13 ;  /* 0x0000001fff007819 */ /* 0x000fe2000001140d */
[----:B------:R-:W-:Y:S01]  /*170a0*/  IMAD.WIDE.U32 R8, R11, UR4, R8 ;  /* 0x000000040b087c25 */ /* 0x000fe2000f8e0008 */
[----:B------:R-:W-:Y:S01]  /*170b0*/  ULDC.64 UR4, c[0x0][0xad8] ;  /* 0x0002b60000047ab9 */ /* 0x000fe20000000a00 */
[----:B------:R-:W-:-:S02]  /*170c0*/  PRMT R3, RZ, 0x654, R3 ;  /* 0x00000654ff037816 */ /* 0x000fc40000000003 */
[----:B------:R-:W-:Y:S01]  /*170d0*/  IMAD R0, R0, UR4, RZ ;  /* 0x0000000400007c24 */ /* 0x000fe2000f8e02ff */
[----:B------:R-:W-:Y:S01]  /*170e0*/  IADD3 R9, R9, R15, RZ ;  /* 0x0000000f09097210 */ /* 0x000fe20007ffe0ff */
[----:B0-----:R0:W-:Y:S02]  /*170f0*/  SYNCS.ARRIVE.TRANS64.RED.A1T0 RZ, [R3+URZ], RZ ;  /* 0x000000ff03ff79a7 */ /* 0x0011e4000810043f */
[----:B------:R-:W-:-:S04]  /*17100*/  IMAD.WIDE.U32 R8, R13, UR4, R8 ;  /* 0x000000040d087c25 */ /* 0x000fc8000f8e0008 */
        /* <DEDUP_REMOVED lines=10> */
.L_x_9235:
[----:B------:R-:W-:Y:S01]  /*171b0*/  ISETP.GE.AND P0, PT, R21, R56, PT ;  /* 0x000000381500720c */ /* 0x000fe20003f06270 */
[----:B------:R-:W-:-:S12]  /*171c0*/  BSSY B1, `(.L_x_8989) ;  /* 0x000000b000017945 */ /* 0x000fd80003800000 */
[----:B------:R-:W-:Y:S05]  /*171d0*/  @P0 BRA `(.L_x_8990) ;  /* 0x0000000000240947 */ /* 0x000fea0003800000 */
[----:B------:R-:W-:Y:S02]  /*171e0*/  ULDC UR4, c[0x0][0xac8] ;  /* 0x0002b20000047ab9 */ /* 0x000fe40000000800 */
        /* <DEDUP_REMOVED lines=8> */
.L_x_8990:
[----:B------:R-:W-:Y:S05]  /*17270*/  BSYNC B1 ;  /* 0x0000000000017941 */ /* 0x000fea0003800000 */
.L_x_8989:
[----:B------:R-:W-:-:S03]  /*17280*/  UMOV UR4, 0xffffffff ;  /* 0xffffffff00047882 */ /* 0x000fc60000000000 */
[----:B------:R-:W-:Y:S05]  /*17290*/  BRA.DIV UR4, `(.L_x_8991) ;  /* 0x000000ba044c7947 */ /* 0x000fea000b800000 */
[----:B-1----:R1:W4:Y:S04]  /*172a0*/  SHFL.IDX PT, R3, R4, 0x1, 0x181f ;  /* 0x00381f0004037f89 */ /* 0x00232800000e0000 */
[----:B--23--:R1:W2:Y:S02]  /*172b0*/  SHFL.IDX PT, R14, R0, 0x1, 0x181f ;  /* 0x00381f00000e7f89 */ /* 0x00c2a400000e0000 */
.L_x_9239:
[----:B------:R-:W-:Y:S01]  /*172c0*/  VIADD R9, R21, 0x20 ;  /* 0x0000002015097836 */ /* 0x000fe20000000000 */
[----:B------:R-:W-:Y:S04]  /*172d0*/  BSSY B1, `(.L_x_8992) ;  /* 0x000000c000017945 */ /* 0x000fe80003800000 */
[----:B------:R-:W-:-:S13]  /*172e0*/  ISETP.GE.AND P0, PT, R9, R56, PT ;  /* 0x000000380900720c */ /* 0x000fda0003f06270 */
[----:B------:R-:W-:Y:S05]  /*172f0*/  @P0 BRA `(.L_x_8993) ;  /* 0x0000000000240947 */ /* 0x000fea0003800000 */
[----:B------:R-:W-:Y:S02]  /*17300*/  ULDC UR4, c[0x0][0xac8] ;  /* 0x0002b20000047ab9 */ /* 0x000fe40000000800 */
[----:B------:R-:W-:Y:S02]  /*17310*/  ISETP.GE.AND P2, PT, R16, UR4, PT ;  /* 0x0000000410007c0c */ /* 0x000fe4000bf46270 */
[----:B------:R-:W-:-:S11]  /*17320*/  ISETP.GE.AND P3, PT, R187, UR4, PT ;  /* 0x00000004bb007c0c */ /* 0x000fd6000bf66270 */
[CC--:B--2---:R-:W-:Y:S02]  /*17330*/  @!P2 LEA R8, P0, R16.reuse, R14.reuse, 0x1 ;  /* 0x0000000e1008a211 */ /* 0x0c4fe400078008ff */
[C---:B------:R-:W-:Y:S02]  /*17340*/  @!P3 LEA R14, P1, R187.reuse, R14, 0x1 ;  /* 0x0000000ebb0eb211 */ /* 0x040fe400078208ff */
[-C--:B----4-:R-:W-:Y:S02]  /*17350*/  @!P2 LEA.HI.X R9, R16, R3.reuse, R17, 0x1, P0 ;  /* 0x000000031009a211 */ /* 0x090fe400000f0c11 */
[----:B------:R-:W-:-:S03]  /*17360*/  @!P3 LEA.HI.X R15, R187, R3, R216, 0x1, P1 ;  /* 0x00000003bb0fb211 */ /* 0x000fc600008f0cd8 */
[----:B-----5:R3:W-:Y:S04]  /*17370*/  @!P2 ST.E.128 desc[UR42][R8.64], R28 ;  /* 0x0000001c0800a985 */ /* 0x0207e8000c101d2a */
[----:B------:R3:W-:Y:S02]  /*17380*/  @!P3 ST.E.128 desc[UR42][R14.64], R44 ;  /* 0x0000002c0e00b985 */ /* 0x0007e4000c101d2a */
.L_x_8993:
[----:B------:R-:W-:Y:S05]  /*17390*/  BSYNC B1 ;  /* 0x0000000000017941 */ /* 0x000fea0003800000 */
.L_x_8992:
[----:B------:R-:W-:-:S03]  /*173a0*/  UMOV UR4, 0xffffffff ;  /* 0xffffffff00047882 */ /* 0x000fc60000000000 */
[----:B------:R-:W-:Y:S05]  /*173b0*/  BRA.DIV UR4, `(.L_x_8994) ;  /* 0x000000ba044c7947 */ /* 0x000fea000b800000 */
[----:B----4-:R4:W0:Y:S04]  /*173c0*/  SHFL.IDX PT, R3, R4, 0x2, 0x181f ;  /* 0x00581f0004037f89 */ /* 0x01082800000e0000 */
[----:B--23--:R4:W2:Y:S02]  /*173d0*/  SHFL.IDX PT, R14, R0, 0x2, 0x181f ;  /* 0x00581f00000e7f89 */ /* 0x00c8a400000e0000 */
.L_x_9243:
        /* <DEDUP_REMOVED lines=13> */
.L_x_8996:
[----:B------:R-:W-:Y:S05]  /*174b0*/  BSYNC B1 ;  /* 0x0000000000017941 */ /* 0x000fea0003800000 */
.L_x_8995:
[----:B------:R-:W-:-:S03]  /*174c0*/  UMOV UR4, 0xffffffff ;  /* 0xffffffff00047882 */ /* 0x000fc60000000000 */
[----:B------:R-:W-:Y:S05]  /*174d0*/  BRA.DIV UR4, `(.L_x_8997) ;  /* 0x000000ba044c7947 */ /* 0x000fea000b800000 */
[----:B0-----:R0:W0:Y:S04]  /*174e0*/  SHFL.IDX PT, R3, R4, 0x3, 0x181f ;  /* 0x00781f0004037f89 */ /* 0x00102800000e0000 */
[----:B--23--:R2:W3:Y:S02]  /*174f0*/  SHFL.IDX PT, R14, R0, 0x3, 0x181f ;  /* 0x00781f00000e7f89 */ /* 0x00c4e400000e0000 */
.L_x_9247:
[----:B------:R-:W-:-:S05]  /*17500*/  VIADD R9, R21, 0x60 ;  /* 0x0000006015097836 */ /* 0x000fca0000000000 */
[----:B------:R-:W-:-:S13]  /*17510*/  ISETP.GE.AND P0, PT, R9, R56, PT ;  /* 0x000000380900720c */ /* 0x000fda0003f06270 */
[----:B------:R-:W-:Y:S05]  /*17520*/  @P0 BRA `(.L_x_8998) ;  /* 0x00000018008c0947 */ /* 0x000fea0003800000 */
[----:B------:R-:W-:Y:S02]  /*17530*/  ULDC UR4, c[0x0][0xac8] ;  /* 0x0002b20000047ab9 */ /* 0x000fe40000000800 */
[----:B------:R-:W-:-:S13]  /*17540*/  ISETP.GE.AND P1, PT, R16, UR4, PT ;  /* 0x0000000410007c0c */ /* 0x000fda000bf26270 */
[----:B---3--:R-:W-:-:S04]  /*17550*/  @!P1 LEA R8, P0, R16, R14, 0x1 ;  /* 0x0000000e10089211 */ /* 0x008fc800078008ff */
[----:B0-----:R-:W-:Y:S02]  /*17560*/  @!P1 LEA.HI.X R9, R16, R3, R17, 0x1, P0 ;  /* 0x0000000310099211 */ /* 0x001fe400000f0c11 */
[----:B------:R-:W-:-:S03]  /*17570*/  ISETP.GE.AND P0, PT, R187, UR4, PT ;  /* 0x00000004bb007c0c */ /* 0x000fc6000bf06270 */
[----:B-----5:R0:W-:Y:S10]  /*17580*/  @!P1 ST.E.128 desc[UR42][R8.64], R36 ;  /* 0x0000002408009985 */ /* 0x0201f4000c101d2a */
[----:B------:R-:W-:Y:S05]  /*17590*/  @P0 BRA `(.L_x_8998) ;  /* 0x0000001800700947 */ /* 0x000fea0003800000 */
[----:B------:R-:W-:-:S04]  /*175a0*/  LEA R14, P0, R187, R14, 0x1 ;  /* 0x0000000ebb0e7211 */ /* 0x000fc800078008ff */
[----:B------:R-:W-:-:S05]  /*175b0*/  LEA.HI.X R15, R187, R3, R216, 0x1, P0 ;  /* 0x00000003bb0f7211 */ /* 0x000fca00000f0cd8 */
[----:B------:R3:W-:Y:S01]  /*175c0*/  ST.E.128 desc[UR42][R14.64], R52 ;  /* 0x000000340e007985 */ /* 0x0007e2000c101d2a */
[----:B------:R-:W-:Y:S05]  /*175d0*/  BRA `(.L_x_8998) ;  /* 0x0000001800607947 */ /* 0x000fea0003800000 */
.L_x_8987:
[----:B------:R-:W-:Y:S01]  /*175e0*/  ULDC.64 UR4, c[0x0][0xb08] ;  /* 0x0002c20000047ab9 */ /* 0x000fe20000000a00 */
[----:B0-----:R-:W0:Y:S01]  /*175f0*/  @P1 LDC R10, c[0x0][0xbec] ;  /* 0x0002fb00ff0a1b82 */ /* 0x001e220000000800 */
[----:B------:R-:W-:Y:S01]  /*17600*/  IMAD R4, R4, UR4, RZ ;  /* 0x0000000404047c24 */ /* 0x000fe2000f8e02ff */
[----:B------:R-:W-:Y:S01]  /*17610*/  MOV R3, R37 ;  /* 0x0000002500037202 */ /* 0x000fe20000000f00 */
[----:B------:R-:W-:-:S04]  /*17620*/  IMAD.WIDE.U32 R8, R57, UR4, RZ ;  /* 0x0000000439087c25 */ /* 0x000fc8000f8e00ff */
[----:B------:R-:W-:Y:S01]  /*17630*/  IMAD R57, R57, UR5, R4 ;  /* 0x0000000539397c24 */ /* 0x000fe2000f8e0204 */
[----:B------:R-:W1:Y:S01]  /*17640*/  @P1 LDC R13, c[0x0][0xbf0] ;  /* 0x0002fc00ff0d1b82 */ /* 0x000e620000000800 */
[----:B------:R-:W-:Y:S01]  /*17650*/  ULDC.64 UR4, c[0x0][0xb38] ;  /* 0x0002ce0000047ab9 */ /* 0x000fe20000000a00 */
[----:B------:R-:W-:Y:S01]  /*17660*/  SHF.R.S32.HI R4, RZ, 0x1f, R209 ;  /* 0x0000001fff047819 */ /* 0x000fe200000114d1 */
[----:B------:R-:W-:Y:S02]  /*17670*/  IMAD.IADD R9, R9, 0x1, R57 ;  /* 0x0000000109097824 */ /* 0x000fe400078e0239 */
[----:B------:R-:W-:-:S04]  /*17680*/  IMAD.WIDE.U32 R8, R206, UR4, R8 ;  /* 0x00000004ce087c25 */ /* 0x000fc8000f8e0008 */
[----:B------:R-:W-:Y:S01]  /*17690*/  IMAD R9, R206, UR5, R9 ;  /* 0x00000005ce097c24 */ /* 0x000fe2000f8e0209 */
[----:B------:R-:W-:Y:S02]  /*176a0*/  ULDC.64 UR4, c[0x0][0xb40] ;  /* 0x0002d00000047ab9 */ /* 0x000fe40000000a00 */
[----:B------:R-:W-:Y:S02]  /*176b0*/  IMAD R4, R4, UR4, RZ ;  /* 0x0000000404047c24 */ /* 0x000fe4000f8e02ff */
[----:B------:R-:W-:-:S04]  /*176c0*/  IMAD.WIDE.U32 R8, R209, UR4, R8 ;  /* 0x00000004d1087c25 */ /* 0x000fc8000f8e0008 */
[----:B------:R-:W-:Y:S01]  /*176d0*/  IMAD R11, R209, UR5, R4 ;  /* 0x00000005d10b7c24 */ /* 0x000fe2000f8e0204 */
[----:B------:R-:W-:Y:S01]  /*176e0*/  ULDC.64 UR4, c[0x0][0xb48] ;  /* 0x0002d20000047ab9 */ /* 0x000fe20000000a00 */
[----:B0-----:R-:W-:-:S04]  /*176f0*/  @P1 IMAD.HI.U32 R10, R37, R10, RZ ;  /* 0x0000000a250a1227 */ /* 0x001fc800078e00ff */
[----:B------:R-:W-:Y:S01]  /*17700*/  IMAD.IADD R9, R9, 0x1, R11 ;  /* 0x0000000109097824 */ /* 0x000fe200078e020b */
[----:B-1----:R-:W-:Y:S01]  /*17710*/  @P1 SHF.R.U32.HI R3, RZ, R13, R10 ;  /* 0x0000000dff031219 */ /* 0x002fe2000001160a */
[----:B------:R-:W-:Y:S02]  /*17720*/  VIADD R10, R2, 0x28820 ;  /* 0x00028820020a7836 */ /* 0x000fe40000000000 */
[C---:B------:R-:W-:Y:S01]  /*17730*/  IMAD.WIDE.U32 R8, R217.reuse, UR4, R8 ;  /* 0x00000004d9087c25 */ /* 0x040fe2000f8e0008 */
[--C-:B------:R-:W-:Y:S02]  /*17740*/  SHF.R.S32.HI R4, RZ, 0x1f, R3.reuse ;  /* 0x0000001fff047819 */ /* 0x100fe40000011403 */
[----:B------:R-:W-:Y:S01]  /*17750*/  PRMT R10, RZ, 0x654, R10 ;  /* 0x00000654ff0a7816 */ /* 0x000fe2000000000a */
[----:B------:R-:W-:Y:S02]  /*17760*/  IMAD.MOV R11, RZ, RZ, -R3 ;  /* 0x000000ffff0b7224 */ /* 0x000fe400078e0a03 */
[----:B------:R-:W-:Y:S01]  /*17770*/  IMAD R9, R217, UR5, R9 ;  /* 0x00000005d9097c24 */ /* 0x000fe2000f8e0209 */
[----:B------:R-:W-:Y:S01]  /*17780*/  ULDC.64 UR4, c[0x0][0xb30] ;  /* 0x0002cc0000047ab9 */ /* 0x000fe20000000a00 */
[----:B------:R-:W-:Y:S01]  /*17790*/  IMAD R11, R0, R11, R37 ;  /* 0x0000000b000b7224 */ /* 0x000fe200078e0225 */
[----:B------:R0:W-:Y:S01]  /*177a0*/  SYNCS.ARRIVE.TRANS64.RED.A1T0 RZ, [R10+URZ], RZ ;  /* 0x000000ff0aff79a7 */ /* 0x0001e2000810043f */
[----:B------:R-:W-:-:S02]  /*177b0*/  IMAD R4, R4, UR4, RZ ;  /* 0x0000000404047c24 */ /* 0x000fc4000f8e02ff */
[----:B------:R-:W-:Y:S01]  /*177c0*/  IMAD.WIDE.U32 R8, R3, UR4, R8 ;  /* 0x0000000403087c25 */ /* 0x000fe2000f8e0008 */
[----:B------:R-:W-:-:S03]  /*177d0*/  SHF.R.S32.HI R0, RZ, 0x1f, R11 ;  /* 0x0000001fff007819 */ /* 0x000fc6000001140b */
[----:B------:R-:W-:Y:S01]  /*177e0*/  IMAD R13, R3, UR5, R4 ;  /* 0x00000005030d7c24 */ /* 0x000fe2000f8e0204 */
[----:B------:R-:W-:Y:S02]  /*177f0*/  ULDC.64 UR4, c[0x0][0xb28] ;  /* 0x0002ca0000047ab9 */ /* 0x000fe40000000a00 */
[----:B------:R-:W-:Y:S02]  /*17800*/  IMAD R0, R0, UR4, RZ ;  /* 0x0000000400007c24 */ /* 0x000fe4000f8e02ff */
[----:B------:R-:W-:Y:S02]  /*17810*/  IMAD.IADD R9, R9, 0x1, R13 ;  /* 0x0000000109097824 */ /* 0x000fe400078e020d */
[----:B------:R-:W-:-:S04]  /*17820*/  IMAD.WIDE.U32 R8, R11, UR4, R8 ;  /* 0x000000040b087c25 */ /* 0x000fc8000f8e0008 */
[----:B------:R-:W-:Y:S01]  /*17830*/  IMAD R11, R11, UR5, R0 ;  /* 0x000000050b0b7c24 */ /* 0x000fe2000f8e0200 */
[----:B------:R-:W-:Y:S02]  /*17840*/  ULDC.64 UR4, c[0x0][0xb00] ;  /* 0x0002c00000047ab9 */ /* 0x000fe40000000a00 */
[----:B------:R-:W-:Y:S01]  /*17850*/  LEA R3, P0, R8, UR4, 0x2 ;  /* 0x0000000408037c11 */ /* 0x000fe2000f8010ff */
[----:B------:R-:W-:Y:S01]  /*17860*/  IMAD.IADD R9, R9, 0x1, R11 ;  /* 0x0000000109097824 */ /* 0x000fe200078e020b */
[----:B------:R-:W-:-:S04]  /*17870*/  UMOV UR4, 0xffffffff ;  /* 0xffffffff00047882 */ /* 0x000fc80000000000 */
[----:B------:R-:W-:Y:S01]  /*17880*/  LEA.HI.X R4, R8, UR5, R9, 0x2, P0 ;  /* 0x0000000508047c11 */ /* 0x000fe200080f1409 */
[----:B0-----:R-:W-:Y:S06]  /*17890*/  BRA.DIV UR4, `(.L_x_8999) ;  /* 0x000000b604a47947 */ /* 0x001fec000b800000 */
[----:B------:R0:W1:Y:S04]  /*178a0*/  SHFL.IDX PT, R0, R4, RZ, 0x1c1f ;  /* 0x001c1fff04007589 */ /* 0x00006800000e0000 */
[----:B------:R0:W2:Y:S02]  /*178b0*/  SHFL.IDX PT, R14, R3, RZ, 0x1c1f ;  /* 0x001c1fff030e7589 */ /* 0x0000a400000e0000 */
.L_x_9250:
        /* <DEDUP_REMOVED lines=10> */
[----:B------:R-:W-:Y:S02]  /*17960*/  SHF.R.S32.HI R24, RZ, 0x1f, R231 ;  /* 0x0000001fff187819 */ /* 0x000fe400000114e7 */
[----:B------:R-:W-:Y:S01]  /*17970*/  SHF.R.S32.HI R30, RZ, 0x1f, R230 ;  /* 0x0000001fff1e7819 */ /* 0x000fe200000114e6 */
[----:B-1----:R-:W-:Y:S02]  /*17980*/  @!P0 IMAD.MOV.U32 R15, RZ, RZ, R0 ;  /* 0x000000ffff0f8224 */ /* 0x002fe400078e0000 */
[----:B--2---:R-:W-:Y:S01]  /*17990*/  @!P2 LEA R8, P4, R233, R14, 0x2 ;  /* 0x0000000ee908a211 */ /* 0x004fe200078810ff */
[----:B------:R-:W-:Y:S01]  /*179a0*/  @!P0 IMAD.WIDE R10, R197, 0x4, R14 ;  /* 0x00000004c50a8825 */ /* 0x000fe200078e020e */
[----:B------:R-:W-:Y:S02]  /*179b0*/  SHF.R.S32.HI R15, RZ, 0x1f, R226 ;  /* 0x0000001fff0f7819 */ /* 0x000fe400000114e2 */
[----:B------:R-:W-:Y:S02]  /*179c0*/  @!P2 LEA.HI.X R9, R233, R0, R12, 0x2, P4 ;  /* 0x00000000e909a211 */ /* 0x000fe400020f140c */
[----:B------:R1:W-:Y:S01]  /*179d0*/  @!P0 ST.E.64 desc[UR42][R10.64], R20 ;  /* 0x000000140a008985 */ /* 0x0003e2000c101b2a */
[----:B------:R-:W-:-:S02]  /*179e0*/  ISETP.GE.AND P0, PT, R230, UR4, PT ;  /* 0x00000004e6007c0c */ /* 0x000fc4000bf06270 */
[CC--:B------:R-:W-:Y:S01]  /*179f0*/  @!P3 LEA R12, P4, R232.reuse, R14.reuse, 0x2 ;  /* 0x0000000ee80cb211 */ /* 0x0c0fe200078810ff */
        /* <DEDUP_REMOVED lines=11> */
[C---:B-1----:R-:W-:Y:S02]  /*17ab0*/  @!P2 LEA R10, P5, R229.reuse, R14, 0x2 ;  /* 0x0000000ee50aa211 */ /* 0x042fe400078a10ff */
[-C--:B------:R-:W-:Y:S02]  /*17ac0*/  @!P0 LEA.HI.X R29, R230, R0.reuse, R30, 0x2, P3 ;  /* 0x00000000e61d8211 */ /* 0x080fe400018f141e */
[----:B------:R-:W-:Y:S02]  /*17ad0*/  @!P2 LEA.HI.X R11, R229, R0, R24, 0x2, P5 ;  /* 0x00000000e50ba211 */ /* 0x000fe400028f1418 */
[----:B------:R-:W-:Y:S01]  /*17ae0*/  ISETP.GE.AND P3, PT, R226, UR4, PT ;  /* 0x00000004e2007c0c */ /* 0x000fe2000bf66270 */
[----:B------:R-:W-:Y:S01]  /*17af0*/  @!P0 ST.E.64 desc[UR42][R28.64], R104 ;  /* 0x000000681c008985 */ /* 0x000fe2000c101b2a */
[----:B--2---:R-:W-:-:S02]  /*17b00*/  @!P4 LEA R8, P0, R228, R14, 0x2 ;  /* 0x0000000ee408c211 */ /* 0x004fc400078010ff */
[----:B------:R-:W-:Y:S01]  /*17b10*/  SHF.R.S32.HI R30, RZ, 0x1f, R228 ;  /* 0x0000001fff1e7819 */ /* 0x000fe200000114e4 */
[----:B------:R1:W-:Y:S01]  /*17b20*/  @!P2 ST.E.64 desc[UR42][R10.64], R108 ;  /* 0x0000006c0a00a985 */ /* 0x0003e2000c101b2a */
[----:B------:R-:W-:Y:S02]  /*17b30*/  SHF.R.S32.HI R24, RZ, 0x1f, R227 ;  /* 0x0000001fff187819 */ /* 0x000fe400000114e3 */
[----:B---3--:R-:W-:Y:S02]  /*17b40*/  @!P1 LEA R12, P5, R227, R14, 0x2 ;  /* 0x0000000ee30c9211 */ /* 0x008fe400078a10ff */
[----:B------:R-:W-:Y:S02]  /*17b50*/  ISETP.GE.AND P2, PT, R225, UR4, PT ;  /* 0x00000004e1007c0c */ /* 0x000fe4000bf46270 */
[----:B------:R-:W-:Y:S02]  /*17b60*/  @!P4 LEA.HI.X R9, R228, R0, R30, 0x2, P0 ;  /* 0x00000000e409c211 */ /* 0x000fe400000f141e */
[----:B------:R-:W-:-:S02]  /*17b70*/  ISETP.GE.AND P0, PT, R224, UR4, PT ;  /* 0x00000004e0007c0c */ /* 0x000fc4000bf06270 */
[----:B------:R-:W-:Y:S01]  /*17b80*/  @!P1 LEA.HI.X R13, R227, R0, R24, 0x2, P5 ;  /* 0x00000000e30d9211 */ /* 0x000fe200028f1418 */
[----:B------:R2:W-:Y:S01]  /*17b90*/  @!P4 ST.E.64 desc[UR42][R8.64], R112 ;  /* 0x000000700800c985 */ /* 0x0005e2000c101b2a */
[C---:B------:R-:W-:Y:S02]  /*17ba0*/  @!P3 LEA R20, P5, R226.reuse, R14, 0x2 ;  /* 0x0000000ee214b211 */ /* 0x040fe400078a10ff */
[----:B------:R-:W-:Y:S01]  /*17bb0*/  SHF.R.S32.HI R24, RZ, 0x1f, R225 ;  /* 0x0000001fff187819 */ /* 0x000fe200000114e1 */
[----:B------:R3:W-:Y:S01]  /*17bc0*/  @!P1 ST.E.64 desc[UR42][R12.64], R116 ;  /* 0x000000740c009985 */ /* 0x0007e2000c101b2a */
[----:B------:R-:W-:Y:S02]  /*17bd0*/  ISETP.GE.AND P1, PT, R223, UR4, PT ;  /* 0x00000004df007c0c */ /* 0x000fe4000bf26270 */
[----:B------:R-:W-:Y:S02]  /*17be0*/  @!P3 LEA.HI.X R21, R226, R0, R15, 0x2, P5 ;  /* 0x00000000e215b211 */ /* 0x000fe400028f140f */
[----:B----4-:R-:W-:-:S02]  /*17bf0*/  @!P2 LEA R26, P4, R225, R14, 0x2 ;  /* 0x0000000ee11aa211 */ /* 0x010fc400078810ff */
[----:B-1----:R-:W-:Y:S01]  /*17c00*/  @!P0 LEA R10, P5, R224, R14, 0x2 ;  /* 0x0000000ee00a8211 */ /* 0x002fe200078a10ff */
[----:B------:R1:W-:Y:S01]  /*17c10*/  @!P3 ST.E.64 desc[UR42][R20.64], R120 ;  /* 0x000000781400b985 */ /* 0x0003e2000c101b2a */
[----:B------:R-:W-:Y:S02]  /*17c20*/  SHF.R.S32.HI R15, RZ, 0x1f, R224 ;  /* 0x0000001fff0f7819 */ /* 0x000fe400000114e0 */
[-C--:B------:R-:W-:Y:S02]  /*17c30*/  @!P2 LEA.HI.X R27, R225, R0.reuse, R24, 0x2, P4 ;  /* 0x00000000e11ba211 */ /* 0x080fe400020f1418 */
[----:B------:R-:W-:Y:S02]  /*17c40*/  ISETP.GE.AND P3, PT, R222, UR4, PT ;  /* 0x00000004de007c0c */ /* 0x000fe4000bf66270 */
[----:B------:R-:W-:Y:S01]  /*17c50*/  @!P0 LEA.HI.X R11, R224, R0, R15, 0x2, P5 ;  /* 0x00000000e00b8211 */ /* 0x000fe200028f140f */
[----:B------:R4:W-:Y:S01]  /*17c60*/  @!P2 ST.E.64 desc[UR42][R26.64], R124 ;  /* 0x0000007c1a00a985 */ /* 0x0009e2000c101b2a */
[----:B------:R-:W-:-:S02]  /*17c70*/  ISETP.GE.AND P4, PT, R221, UR4, PT ;  /* 0x00000004dd007c0c */ /* 0x000fc4000bf86270 */
[----:B------:R-:W-:Y:S01]  /*17c80*/  SHF.R.S32.HI R15, RZ, 0x1f, R223 ;  /* 0x0000001fff0f7819 */ /* 0x000fe200000114df */
[----:B------:R0:W-:Y:S01]  /*17c90*/  @!P0 ST.E.64 desc[UR42][R10.64], R128 ;  /* 0x000000800a008985 */ /* 0x0001e2000c101b2a */
[----:B--2---:R-:W-:Y:S02]  /*17ca0*/  @!P1 LEA R8, P5, R223, R14, 0x2 ;  /* 0x0000000edf089211 */ /* 0x004fe400078a10ff */
[----:B------:R-:W-:Y:S02]  /*17cb0*/  ISETP.GE.AND P2, PT, R220, UR4, PT ;  /* 0x00000004dc007c0c */ /* 0x000fe4000bf46270 */
[----:B------:R-:W-:Y:S02]  /*17cc0*/  ISETP.GE.AND P0, PT, R219, UR4, PT ;  /* 0x00000004db007c0c */ /* 0x000fe4000bf06270 */
[----:B------:R-:W-:Y:S02]  /*17cd0*/  @!P1 LEA.HI.X R9, R223, R0, R15, 0x2, P5 ;  /* 0x00000000df099211 */ /* 0x000fe400028f140f */
[----:B---3--:R-:W-:-:S02]  /*17ce0*/  @!P3 LEA R12, P5, R222, R14, 0x2 ;  /* 0x0000000ede0cb211 */ /* 0x008fc400078a10ff */
[----:B------:R-:W-:Y:S01]  /*17cf0*/  SHF.R.S32.HI R24, RZ, 0x1f, R222 ;  /* 0x0000001fff187819 */ /* 0x000fe200000114de */
[----:B------:R0:W-:Y:S01]  /*17d00*/  @!P1 ST.E.64 desc[UR42][R8.64], R132 ;  /* 0x0000008408009985 */ /* 0x0001e2000c101b2a */
[C---:B-1----:R-:W-:Y:S02]  /*17d10*/  @!P4 LEA R20, P1, R221.reuse, R14, 0x2 ;  /* 0x0000000edd14c211 */ /* 0x042fe400078210ff */
[----:B------:R-:W-:Y:S02]  /*17d20*/  SHF.R.S32.HI R15, RZ, 0x1f, R221 ;  /* 0x0000001fff0f7819 */ /* 0x000fe400000114dd */
[----:B------:R-:W-:Y:S02]  /*17d30*/  @!P3 LEA.HI.X R13, R222, R0, R24, 0x2, P5 ;  /* 0x00000000de0db211 */ /* 0x000fe400028f1418 */
[----:B------:R-:W-:Y:S02]  /*17d40*/  SHF.R.S32.HI R24, RZ, 0x1f, R220 ;  /* 0x0000001fff187819 */ /* 0x000fe400000114dc */
[----:B----4-:R-:W-:Y:S01]  /*17d50*/  @!P2 LEA R26, P5, R220, R14, 0x2 ;  /* 0x0000000edc1aa211 */ /* 0x010fe200078a10ff */
[----:B------:R0:W-:Y:S01]  /*17d60*/  @!P3 ST.E.64 desc[UR42][R12.64], R136 ;  /* 0x000000880c00b985 */ /* 0x0001e2000c101b2a */
[----:B------:R-:W-:-:S02]  /*17d70*/  @!P4 LEA.HI.X R21, R221, R0, R15, 0x2, P1 ;  /* 0x00000000dd15c211 */ /* 0x000fc400008f140f */
[C---:B------:R-:W-:Y:S02]  /*17d80*/  @!P0 LEA R14, P1, R219.reuse, R14, 0x2 ;  /* 0x0000000edb0e8211 */ /* 0x040fe400078210ff */
[-C--:B------:R-:W-:Y:S01]  /*17d90*/  @!P2 LEA.HI.X R27, R220, R0.reuse, R24, 0x2, P5 ;  /* 0x00000000dc1ba211 */ /* 0x080fe200028f1418 */
[----:B------:R0:W-:Y:S01]  /*17da0*/  @!P4 ST.E.64 desc[UR42][R20.64], R140 ;  /* 0x0000008c1400c985 */ /* 0x0001e2000c101b2a */
[----:B------:R-:W-:-:S03]  /*17db0*/  @!P0 LEA.HI.X R15, R219, R0, R237, 0x2, P1 ;  /* 0x00000000db0f8211 */ /* 0x000fc600008f14ed */
[----:B------:R0:W-:Y:S04]  /*17dc0*/  @!P2 ST.E.64 desc[UR42][R26.64], R144 ;  /* 0x000000901a00a985 */ /* 0x0001e8000c101b2a */
[----:B------:R0:W-:Y:S02]  /*17dd0*/  @!P0 ST.E.64 desc[UR42][R14.64], R148 ;  /* 0x000000940e008985 */ /* 0x0001e4000c101b2a */
.L_x_9001:
[----:B------:R-:W-:Y:S05]  /*17de0*/  BSYNC B1 ;  /* 0x0000000000017941 */ /* 0x000fea0003800000 */
.L_x_9000:
[----:B------:R-:W-:-:S03]  /*17df0*/  UMOV UR4, 0xffffffff ;  /* 0xffffffff00047882 */ /* 0x000fc60000000000 */
[----:B------:R-:W-:Y:S05]  /*17e00*/  BRA.DIV UR4, `(.L_x_9002) ;  /* 0x000000b2047c7947 */ /* 0x000fea000b800000 */
[----:B-1----:R1:W3:Y:S04]  /*17e10*/  SHFL.IDX PT, R0, R4, 0x1, 0x1c1f ;  /* 0x003c1f0004007f89 */ /* 0x0022e800000e0000 */
[----:B0-2---:R1:W0:Y:S02]  /*17e20*/  SHFL.IDX PT, R14, R3, 0x1, 0x1c1f ;  /* 0x003c1f00030e7f89 */ /* 0x00522400000e0000 */
.L_x_9254:
[----:B------:R-:W-:-:S13]  /*17e30*/  ISETP.GE.AND P0, PT, R25, R56, PT ;  /* 0x000000381900720c */ /* 0x000fda0003f06270 */
[----:B------:R-:W-:Y:S05]  /*17e40*/  @P0 BRA `(.L_x_8998) ;  /* 0x0000001000440947 */ /* 0x000fea0003800000 */
[----:B------:R-:W-:Y:S01]  /*17e50*/  ULDC UR4, c[0x0][0xac8] ;  /* 0x0002b20000047ab9 */ /* 0x000fe20000000800 */
[----:B-1----:R-:W-:Y:S02]  /*17e60*/  SHF.R.S32.HI R4, RZ, 0x1f, R233 ;  /* 0x0000001fff047819 */ /* 0x002fe400000114e9 */
[----:B------:R-:W-:Y:S02]  /*17e70*/  ISETP.GE.AND P2, PT, R197, UR4, PT ;  /* 0x00000004c5007c0c */ /* 0x000fe4000bf46270 */
[----:B------:R-:W-:Y:S02]  /*17e80*/  ISETP.GE.AND P3, PT, R233, UR4, PT ;  /* 0x00000004e9007c0c */ /* 0x000fe4000bf66270 */
[----:B------:R-:W-:Y:S02]  /*17e90*/  ISETP.GE.AND P1, PT, R232, UR4, PT ;  /* 0x00000004e8007c0c */ /* 0x000fe4000bf26270 */
[----:B------:R-:W-:Y:S02]  /*17ea0*/  ISETP.GE.AND P0, PT, R231, UR4, PT ;  /* 0x00000004e7007c0c */ /* 0x000fe4000bf06270 */
[----:B------:R-:W-:-:S02]  /*17eb0*/  SHF.R.S32.HI R3, RZ, 0x1f, R232 ;  /* 0x0000001fff037819 */ /* 0x000fc400000114e8 */
[----:B------:R-:W-:-:S03]  /*17ec0*/  SHF.R.S32.HI R26, RZ, 0x1f, R222 ;  /* 0x0000001fff1a7819 */ /* 0x000fc600000114de */
[----:B---3--:R-:W-:Y:S02]  /*17ed0*/  @!P2 MOV R15, R0 ;  /* 0x00000000000fa202 */ /* 0x008fe40000000f00 */
[-C--:B0-----:R-:W-:Y:S02]  /*17ee0*/  @!P3 LEA R10, P4, R233, R14.reuse, 0x2 ;  /* 0x0000000ee90ab211 */ /* 0x081fe400078810ff */
[----:B------:R-:W-:Y:S01]  /*17ef0*/  @!P1 LEA R12, P5, R232, R14, 0x2 ;  /* 0x0000000ee80c9211 */ /* 0x000fe200078a10ff */
[----:B------:R-:W-:Y:S01]  /*17f00*/  @!P2 IMAD.WIDE R8, R197, 0x4, R14 ;  /* 0x00000004c508a825 */ /* 0x000fe200078e020e */
[----:B------:R-:W-:Y:S02]  /*17f10*/  @!P3 LEA.HI.X R11, R233, R0, R4, 0x2, P4 ;  /* 0x00000000e90bb211 */ /* 0x000fe400020f1404 */
[----:B------:R-:W-:Y:S02]  /*17f20*/  ISETP.GE.AND P4, PT, R229, UR4, PT ;  /* 0x00000004e5007c0c */ /* 0x000fe4000bf86270 */
[----:B------:R0:W-:Y:S01]  /*17f30*/  @!P2 ST.E.64 desc[UR42][R8.64], R90 ;  /* 0x0000005a0800a985 */ /* 0x0001e2000c101b2a */
[----:B------:R-:W-:-:S02]  /*17f40*/  ISETP.GE.AND P2, PT, R230, UR4, PT ;  /* 0x00000004e6007c0c */ /* 0x000fc4000bf46270 */
[----:B------:R-:W-:Y:S01]  /*17f50*/  @!P1 LEA.HI.X R13, R232, R0, R3, 0x2, P5 ;  /* 0x00000000e80d9211 */ /* 0x000fe200028f1403 */
[----:B------:R1:W-:Y:S01]  /*17f60*/  @!P3 ST.E.64 desc[UR42][R10.64], R94 ;  /* 0x0000005e0a00b985 */ /* 0x0003e2000c101b2a */
[C---:B------:R-:W-:Y:S02]  /*17f70*/  @!P0 LEA R20, P5, R231.reuse, R14, 0x2 ;  /* 0x0000000ee7148211 */ /* 0x040fe400078a10ff */
[----:B------:R-:W-:Y:S01]  /*17f80*/  SHF.R.S32.HI R4, RZ, 0x1f, R231 ;  /* 0x0000001fff047819 */ /* 0x000fe200000114e7 */
[----:B------:R2:W-:Y:S01]  /*17f90*/  @!P1 ST.E.64 desc[UR42][R12.64], R98 ;  /* 0x000000620c009985 */ /* 0x0005e2000c101b2a */
[----:B------:R-:W-:Y:S02]  /*17fa0*/  ISETP.GE.AND P3, PT, R228, UR4, PT ;  /* 0x00000004e4007c0c */ /* 0x000fe4000bf66270 */
[----:B------:R-:W-:Y:S02]  /*17fb0*/  SHF.R.S32.HI R3, RZ, 0x1f, R230 ;  /* 0x0000001fff037819 */ /* 0x000fe400000114e6 */
[----:B------:R-:W-:-:S02]  /*17fc0*/  @!P0 LEA.HI.X R21, R231, R0, R4, 0x2, P5 ;  /* 0x00000000e7158211 */ /* 0x000fc400028f1404 */
[C---:B------:R-:W-:Y:S02]  /*17fd0*/  @!P2 LEA R24, P1, R230.reuse, R14, 0x2 ;  /* 0x0000000ee618a211 */ /* 0x040fe400078210ff */
[----:B------:R-:W-:Y:S01]  /*17fe0*/  SHF.R.S32.HI R4, RZ, 0x1f, R229 ;  /* 0x0000001fff047819 */ /* 0x000fe200000114e5 */
[----:B------:R3:W-:Y:S01]  /*17ff0*/  @!P0 ST.E.64 desc[UR42][R20.64], R102 ;  /* 0x0000006614008985 */ /* 0x0007e2000c101b2a */
[----:B------:R-:W-:Y:S02]  /*18000*/  @!P2 LEA.HI.X R25, R230, R0, R3, 0x2, P1 ;  /* 0x00000000e619a211 */ /* 0x000fe400008f1403 */
[----:B------:R-:W-:Y:S02]  /*18010*/  ISETP.GE.AND P1, PT, R227, UR4, PT ;  /* 0x00000004e3007c0c */ /* 0x000fe4000bf26270 */
[----:B0-----:R-:W-:Y:S01]  /*18020*/  @!P4 LEA R8, P0, R229, R14, 0x2 ;  /* 0x0000000ee508c211 */ /* 0x001fe200078010ff */
        /* <DEDUP_REMOVED lines=35> */
[----:B------:R-:W-:Y:S01]  /*18260*/  SHF.R.S32.HI R4, RZ, 0x1f, R221 ;  /* 0x0000001fff047819 */ /* 0x000fe200000114dd */
[----:B------:R4:W-:Y:S01]  /*18270*/  @!P1 ST.E.64 desc[UR42][R10.64], R134 ;  /* 0x000000860a009985 */ /* 0x0009e2000c101b2a */
[----:B------:R-:W-:Y:S02]  /*18280*/  @!P4 LEA.HI.X R13, R222, R0, R26, 0x2, P3 ;  /* 0x00000000de0dc211 */ /* 0x000fe400018f141a */
[----:B------:R-:W-:Y:S02]  /*18290*/  SHF.R.S32.HI R3, RZ, 0x1f, R220 ;  /* 0x0000001fff037819 */ /* 0x000fe400000114dc */
[----:B------:R-:W-:Y:S01]  /*182a0*/  @!P0 LEA R26, P3, R220, R14, 0x2 ;  /* 0x0000000edc1a8211 */ /* 0x000fe200078610ff */
[----:B------:R4:W-:Y:S01]  /*182b0*/  @!P4 ST.E.64 desc[UR42][R12.64], R138 ;  /* 0x0000008a0c00c985 */ /* 0x0009e2000c101b2a */
[----:B------:R-:W-:-:S02]  /*182c0*/  @!P2 LEA.HI.X R21, R221, R0, R4, 0x2, P5 ;  /* 0x00000000dd15a211 */ /* 0x000fc400028f1404 */
        /* <DEDUP_REMOVED lines=9> */
.L_x_8985:
        /* <DEDUP_REMOVED lines=26> */
.L_x_9003:
        /* <DEDUP_REMOVED lines=33> */
[----:B------:R-:W-:Y:S01]  /*18710*/  IMAD R15, R15, R217, RZ ;  /* 0x000000d90f0f7224 */ /* 0x000fe200078e02ff */
[----:B------:R-:W-:Y:S01]  /*18720*/  IADD3 R0, P1, P3, R24, R10, R3 ;  /* 0x0000000a18007210 */ /* 0x000fe20007b3e003 */
[----:B------:R-:W-:Y:S01]  /*18730*/  IMAD.IADD R24, R25, 0x1, R13 ;  /* 0x0000000119187824 */ /* 0x000fe200078e020d */
[----:B------:R-:W-:Y:S01]  /*18740*/  IADD3 R29, R11, R29, RZ ;  /* 0x0000001d0b1d7210 */ /* 0x000fe20007ffe0ff */
[----:B------:R-:W-:Y:S02]  /*18750*/  IMAD.MOV R4, RZ, RZ, -R27 ;  /* 0x000000ffff047224 */ /* 0x000fe400078e0a1b */
[----:B------:R-:W-:-:S04]  /*18760*/  IMAD.WIDE.U32 R10, R14, R217, RZ ;  /* 0x000000d90e0a7225 */ /* 0x000fc800078e00ff */
[----:B------:R-:W-:Y:S01]  /*18770*/  IMAD R13, R33, R4, R31 ;  /* 0x00000004210d7224 */ /* 0x000fe200078e021f */
[----:B------:R-:W-:Y:S01]  /*18780*/  IADD3.X R4, R24, R29, R30, P1, P3 ;  /* 0x0000001d18047210 */ /* 0x000fe20000fe641e */
[----:B------:R-:W-:Y:S01]  /*18790*/  IMAD.IADD R15, R11, 0x1, R15 ;  /* 0x000000010b0f7824 */ /* 0x000fe200078e020f */
[----:B------:R-:W-:Y:S01]  /*187a0*/  IADD3 R10, P0, P1, R27, R0, R10 ;  /* 0x000000001b0a7210 */ /* 0x000fe2000791e00a */
[----:B0-----:R-:W-:Y:S01]  /*187b0*/  IMAD R0, R21, R13, RZ ;  /* 0x0000000d15007224 */ /* 0x001fe200078e02ff */
[----:B------:R-:W-:-:S04]  /*187c0*/  SHF.R.S32.HI R27, RZ, 0x1f, R27 ;  /* 0x0000001fff1b7819 */ /* 0x000fc8000001141b */
[----:B------:R-:W-:Y:S02]  /*187d0*/  IADD3.X R11, R27, R4, R15, P0, P1 ;  /* 0x000000041b0b7210 */ /* 0x000fe400007e240f */
[----:B------:R-:W-:Y:S01]  /*187e0*/  SHF.R.S32.HI R15, RZ, 0x1f, R13 ;  /* 0x0000001fff0f7819 */ /* 0x000fe2000001140d */
[----:B------:R-:W-:-:S04]  /*187f0*/  IMAD.WIDE.U32 R10, R20, R13, R10 ;  /* 0x0000000d140a7225 */ /* 0x000fc800078e000a */
[----:B------:R-:W-:Y:S01]  /*18800*/  IMAD R15, R20, R15, R0 ;  /* 0x0000000f140f7224 */ /* 0x000fe200078e0200 */
[----:B--2---:R-:W-:-:S03]  /*18810*/  LEA R8, P0, R10, R8, 0x2 ;  /* 0x000000080a087211 */ /* 0x004fc600078010ff */
[----:B------:R-:W-:Y:S02]  /*18820*/  IMAD.IADD R0, R11, 0x1, R15 ;  /* 0x000000010b007824 */ /* 0x000fe400078e020f */
[----:B------:R-:W-:-:S03]  /*18830*/  IMAD.MOV.U32 R11, RZ, RZ, -0x800000 ;  /* 0xff800000ff0b7424 */ /* 0x000fc600078e00ff */
[----:B-1----:R-:W-:-:S05]  /*18840*/  LEA.HI.X R9, R10, R9, R0, 0x2, P0 ;  /* 0x000000090a097211 */ /* 0x002fca00000f1400 */
[----:B------:R2:W-:Y:S02]  /*18850*/  STG.E desc[UR42][R8.64], R11 ;  /* 0x0000000b08007986 */ /* 0x0005e4000c10192a */
.L_x_9005:
[----:B------:R-:W-:Y:S05]  /*18860*/  BSYNC B1 ;  /* 0x0000000000017941 */ /* 0x000fea0003800000 */
.L_x_9004:
        /* <DEDUP_REMOVED lines=9> */
[----:B-1----:R-:W-:Y:S01]  /*18900*/  IMAD R4, R234, UR6, RZ ;  /* 0x00000006ea047c24 */ /* 0x002fe2000f8e02ff */
[----:B------:R-:W-:Y:S01]  /*18910*/  IADD3 R9, R9, R11, RZ ;  /* 0x0000000b09097210 */ /* 0x000fe20007ffe0ff */
[----:B------:R-:W-:Y:S01]  /*18920*/  IMAD.IADD R10, R190, 0x1, R3 ;  /* 0x00000001be0a7824 */ /* 0x000fe200078e0203 */
[----:B------:R-:W-:-:S03]  /*18930*/  IADD3 R190, R22, R190, RZ ;  /* 0x000000be16be7210 */ /* 0x000fc60007ffe0ff */
[----:B------:R-:W-:Y:S02]  /*18940*/  IMAD.MOV.U32 R3, RZ, RZ, R10 ;  /* 0x000000ffff037224 */ /* 0x000fe400078e000a */
[----:B------:R-:W-:Y:S01]  /*18950*/  IMAD.WIDE.U32 R8, R206, UR4, R8 ;  /* 0x00000004ce087c25 */ /* 0x000fe2000f8e0008 */
[----:B---3--:R-:W-:-:S03]  /*18960*/  ISETP.NE.AND P0, PT, R21, 0x1, PT ;  /* 0x000000011500780c */ /* 0x008fc60003f05270 */
[----:B------:R-:W-:Y:S01]  /*18970*/  IMAD R9, R206, UR5, R9 ;  /* 0x00000005ce097c24 */ /* 0x000fe2000f8e0209 */
[----:B------:R-:W-:Y:S01]  /*18980*/  ULDC.64 UR4, c[0x0][0xae0] ;  /* 0x0002b80000047ab9 */ /* 0x000fe20000000a00 */
[----:B------:R-:W-:-:S08]  /*18990*/  IMAD.WIDE.U32 R8, R209, UR6, R8 ;  /* 0x00000006d1087c25 */ /* 0x000fd0000f8e0008 */
[----:B------:R-:W1:Y:S08]  /*189a0*/  @P0 LDC R13, c[0x0][0xbec] ;  /* 0x0002fb00ff0d0b82 */ /* 0x000e700000000800 */
[----:B------:R-:W2:Y:S01]  /*189b0*/  @P0 LDC R15, c[0x0][0xbf0] ;  /* 0x0002fc00ff0f0b82 */ /* 0x000ea20000000800 */
[----:B-1----:R-:W-:-:S04]  /*189c0*/  @P0 IMAD.HI.U32 R0, R10, R13, RZ ;  /* 0x0000000d0a000227 */ /* 0x002fc800078e00ff */
[----:B------:R-:W-:Y:S01]  /*189d0*/  IMAD R13, R209, UR7, R4 ;  /* 0x00000007d10d7c24 */ /* 0x000fe2000f8e0204 */
[----:B--2---:R-:W-:-:S03]  /*189e0*/  @P0 SHF.R.U32.HI R3, RZ, R15, R0 ;  /* 0x0000000fff030219 */ /* 0x004fc60000011600 */
        /* <DEDUP_REMOVED lines=19> */
[----:B------:R1:W2:Y:S04]  /*18b20*/  SHFL.IDX PT, R3, R4, RZ, 0x181f ;  /* 0x00181fff04037589 */ /* 0x0002a800000e0000 */
[----:B------:R1:W3:Y:S02]  /*18b30*/  SHFL.IDX PT, R14, R0, RZ, 0x181f ;  /* 0x00181fff000e7589 */ /* 0x0002e400000e0000 */
.L_x_9257:
[----:B------:R-:W-:Y:S01]  /*18b40*/  IMAD R21, R26, R21, RZ ;  /* 0x000000151a157224 */ /* 0x000fe200078e02ff */
[----:B------:R-:W-:Y:S04]  /*18b50*/  BSSY B1, `(.L_x_9007) ;  /* 0x000000c000017945 */ /* 0x000fe80003800000 */
[----:B------:R-:W-:-:S13]  /*18b60*/  ISETP.GE.AND P0, PT, R190, R21, PT ;  /* 0x00000015be00720c */ /* 0x000fda0003f06270 */
[----:B------:R-:W-:Y:S05]  /*18b70*/  @P0 BRA `(.L_x_9008) ;  /* 0x0000000000240947 */ /* 0x000fea0003800000 */
[----:B------:R-:W-:Y:S02]  /*18b80*/  ULDC UR4, c[0x0][0xac8] ;  /* 0x0002b20000047ab9 */ /* 0x000fe40000000800 */
        /* <DEDUP_REMOVED lines=8> */
.L_x_9008:
[----:B------:R-:W-:Y:S05]  /*18c10*/  BSYNC B1 ;  /* 0x0000000000017941 */ /* 0x000fea0003800000 */
.L_x_9007:
[----:B------:R-:W-:-:S03]  /*18c20*/  UMOV UR4, 0xffffffff ;  /* 0xffffffff00047882 */ /* 0x000fc60000000000 */
[----:B------:R-:W-:Y:S05]  /*18c30*/  BRA.DIV UR4, `(.L_x_9009) ;  /* 0x000000a6046c7947 */ /* 0x000fea000b800000 */
[----:B--2---:R2:W0:Y:S04]  /*18c40*/  SHFL.IDX PT, R3, R4, 0x1, 0x181f ;  /* 0x00381f0004037f89 */ /* 0x00442800000e0000 */
[----:B---34-:R2:W3:Y:S02]  /*18c50*/  SHFL.IDX PT, R14, R0, 0x1, 0x181f ;  /* 0x00381f00000e7f89 */ /* 0x0184e400000e0000 */
.L_x_9261:
[----:B------:R-:W-:Y:S01]  /*18c60*/  VIADD R8, R190, 0x20 ;  /* 0x00000020be087836 */ /* 0x000fe20000000000 */
        /* <DEDUP_REMOVED lines=12> */
.L_x_9011:
[----:B------:R-:W-:Y:S05]  /*18d30*/  BSYNC B1 ;  /* 0x0000000000017941 */ /* 0x000fea0003800000 */
.L_x_9010:
[----:B------:R-:W-:-:S03]  /*18d40*/  UMOV UR4, 0xffffffff ;  /* 0xffffffff00047882 */ /* 0x000fc60000000000 */
[----:B------:R-:W-:Y:S05]  /*18d50*/  BRA.DIV UR4, `(.L_x_9012) ;  /* 0x000000a6046c7947 */ /* 0x000fea000b800000 */
[----:B0-----:R0:W0:Y:S04]  /*18d60*/  SHFL.IDX PT, R3, R4, 0x2, 0x181f ;  /* 0x00581f0004037f89 */ /* 0x00102800000e0000 */
[----:B---34-:R3:W4:Y:S02]  /*18d70*/  SHFL.IDX PT, R14, R0, 0x2, 0x181f ;  /* 0x00581f00000e7f89 */ /* 0x01872400000e0000 */
.L_x_9265:
[----:B------:R-:W-:Y:S01]  /*18d80*/  VIADD R8, R190, 0x40 ;  /* 0x00000040be087836 */ /* 0x000fe20000000000 */
[----:B------:R-:W-:Y:S04]  /*18d90*/  BSSY B1, `(.L_x_9013) ;  /* 0x000000c000017945 */ /* 0x000fe80003800000 */
[----:B------:R-:W-:-:S13]  /*18da0*/  ISETP.GE.AND P0, PT, R8, R21, PT ;  /* 0x000000150800720c */ /* 0x000fda0003f06270 */
[----:B------:R-:W-:Y:S05]  /*18db0*/  @P0 BRA `(.L_x_9014) ;  /* 0x0000000000240947 */ /* 0x000fea0003800000 */
[----:B------:R-:W-:Y:S02]  /*18dc0*/  ULDC UR4, c[0x0][0xac8] ;  /* 0x0002b20000047ab9 */ /* 0x000fe40000000800 */
        /* <DEDUP_REMOVED lines=8> */
.L_x_9014:
[----:B------:R-:W-:Y:S05]  /*18e50*/  BSYNC B1 ;  /* 0x0000000000017941 */ /* 0x000fea0003800000 */
.L_x_9013:
[----:B------:R-:W-:-:S03]  /*18e60*/  UMOV UR4, 0xffffffff ;  /* 0xffffffff00047882 */ /* 0x000fc60000000000 */
[----:B------:R-:W-:Y:S05]  /*18e70*/  BRA.DIV UR4, `(.L_x_9015) ;  /* 0x000000a6046c7947 */ /* 0x000fea000b800000 */
[----:B0-----:R0:W0:Y:S04]  /*18e80*/  SHFL.IDX PT, R3, R4, 0x3, 0x181f ;  /* 0x00781f0004037f89 */ /* 0x00102800000e0000 */
[----:B----4-:R4:W0:Y:S02]  /*18e90*/  SHFL.IDX PT, R14, R0, 0x3, 0x181f ;  /* 0x00781f00000e7f89 */ /* 0x01082400000e0000 */
.L_x_9269:
[----:B-1234-:R-:W-:-:S05]  /*18ea0*/  VIADD R0, R190, 0x60 ;  /* 0x00000060be007836 */ /* 0x01efca0000000000 */
[----:B------:R-:W-:-:S13]  /*18eb0*/  ISETP.GE.AND P0, PT, R0, R21, PT ;  /* 0x000000150000720c */ /* 0x000fda0003f06270 */
[----:B------:R-:W-:Y:S05]  /*18ec0*/  @P0 BRA `(.L_x_8998) ;  /* 0x0000000000240947 */ /* 0x000fea0003800000 */
[----:B------:R-:W-:Y:S02]  /*18ed0*/  ULDC UR4, c[0x0][0xac8] ;  /* 0x0002b20000047ab9 */ /* 0x000fe40000000800 */
        /* <DEDUP_REMOVED lines=8> */
.L_x_8998:
[----:B------:R-:W-:Y:S05]  /*18f60*/  BSYNC B0 ;  /* 0x0000000000007941 */ /* 0x000fea0003800000 */
.L_x_8984:
[----:B------:R-:W-:Y:S02]  /*18f70*/  ULDC UR4, c[0x0][0xc3c] ;  /* 0x00030f0000047ab9 */ /* 0x000fe40000000800 */
[----:B-1----:R-:W-:-:S13]  /*18f80*/  ISETP.GE.AND P0, PT, R7, UR4, PT ;  /* 0x0000000407007c0c */ /* 0x002fda000bf06270 */
[----:B------:R-:W-:Y:S05]  /*18f90*/  @!P0 BRA `(.L_x_9016) ;  /* 0xfffffe8400248947 */ /* 0x000fea000383ffff */
[----:B------:R-:W-:Y:S05]  /*18fa0*/  BRA `(.L_x_8800) ;  /* 0x0000008400187947 */ /* 0x000fea0003800000 */
.L_x_8798:
        /* <DEDUP_REMOVED lines=20> */
.L_x_9017:
        /* <DEDUP_REMOVED lines=43> */
.L_x_9021:
        /* <DEDUP_REMOVED lines=35> */
[----:B------:R-:W-:-:S05]  /*195d0*/  IMAD.IADD R9, R4, 0x1, R9 ;  /* 0x0000000104097824 */ /* 0x000fca00078e0209 */
[----:B------:R-:W-:-:S13]  /*195e0*/  ISETP.GT.AND P6, PT, R9, UR6, PT ;  /* 0x0000000609007c0c */ /* 0x000fda000bfc4270 */
[----:B------:R-:W-:Y:S05]  /*195f0*/  @!P6 BRA `(.L_x_9021) ;  /* 0xfffffffc0068e947 */ /* 0x000fea000383ffff */
[----:B------:R-:W-:-:S07]  /*19600*/  IMAD.MOV.U32 R5, RZ, RZ, R2 ;  /* 0x000000ffff057224 */ /* 0x000fce00078e0002 */
.L_x_9019:
        /* <DEDUP_REMOVED lines=12> */
.L_x_9022:
        /* <DEDUP_REMOVED lines=13> */
[----:B-1----:R-:W-:-:S02]  /*197a0*/  IADD3 R2, R10, 0xffffffe, RZ ;  /* 0x0ffffffe0a027810 */ /* 0x002fc40007ffe0ff */
[----:B------:R-:W-:-:S05]  /*197b0*/  IABS R10, R4 ;  /* 0x00000004000a7213 */ /* 0x000fca0000000000 */
        /* <DEDUP_REMOVED lines=17> */
[----:B------:R-:W-:Y:S01]  /*198d0*/  IMAD R7, R2, R9, RZ ;  /* 0x0000000902077224 */ /* 0x000fe200078e02ff */
[----:B------:R-:W-:-:S05]  /*198e0*/  MOV R2, RZ ;  /* 0x000000ff00027202 */ /* 0x000fca0000000f00 */
        /* <DEDUP_REMOVED lines=20> */
[----:B------:R-:W-:-:S06]  /*19a30*/  @P0 IADD3 R7, R7, 0x1, RZ ;  /* 0x0000000107070810 */ /* 0x000fcc0007ffe0ff */
        /* <DEDUP_REMOVED lines=8> */
.L_x_9023:
        /* <DEDUP_REMOVED lines=29> */
[----:B------:R-:W-:-:S03]  /*19c90*/  IMAD.MOV R2, RZ, RZ, -R2 ;  /* 0x000000ffff027224 */ /* 0x000fc600078e0a02 */
[C---:B------:R-:W-:Y:S01]  /*19ca0*/  IADD3 R10, -R9.reuse, RZ, RZ ;  /* 0x000000ff090a7210 */ /* 0x040fe20007ffe1ff */
        /* <DEDUP_REMOVED lines=30> */
.L_x_9024:
[----:B01----:R-:W-:-:S05]  /*19e90*/  LOP3.LUT R3, RZ, R2, RZ, 0x33, !PT ;  /* 0x00000002ff037212 */ /* 0x003fca00078e33ff */
[----:B------:R-:W-:-:S05]  /*19ea0*/  IMAD.IADD R2, R4, 0x1, R3 ;  /* 0x0000000104027824 */ /* 0x000fca00078e0203 */
[----:B------:R1:W-:Y:S01]  /*19eb0*/  STL [R1+0x4], R2 ;  /* 0x0000040201007387 */ /* 0x0003e20000100800 */
[----:B------:R-:W-:Y:S05]  /*19ec0*/  BRA `(.L_x_9025) ;  /* 0x0000000000107947 */ /* 0x000fea0003800000 */
.L_x_9020:
[----:B------:R-:W-:Y:S01]  /*19ed0*/  IMAD.U32 R2, RZ, RZ, UR6 ;  /* 0x00000006ff027e24 */ /* 0x000fe2000f8e00ff */
[----:B------:R0:W-:Y:S04]  /*19ee0*/  STL [R1+0x4], RZ ;  /* 0x000004ff01007387 */ /* 0x0001e80000100800 */
[----:B------:R0:W-:Y:S04]  /*19ef0*/  STL [R1+0x8], RZ ;  /* 0x000008ff01007387 */ /* 0x0001e80000100800 */
[----:B------:R0:W-:Y:S02]  /*19f00*/  STL [R1], R2 ;  /* 0x0000000201007387 */ /* 0x0001e40000100800 */
.L_x_9025:
        /* <DEDUP_REMOVED lines=10> */
.L_x_9018:
        /* <DEDUP_REMOVED lines=8> */
[----:B------:R-:W3:Y:S01]  /*1a030*/  LDL.LU R4, [R1+0x10] ;  /* 0x0000100001047983 */ /* 0x000ee20000300800 */
[C---:B--2---:R-:W-:Y:S01]  /*1a040*/  IMAD.SHL.U32 R0, R6.reuse, 0x8, RZ ;  /* 0x0000000806007824 */ /* 0x044fe200078e00ff */
[----:B------:R-:W2:Y:S01]  /*1a050*/  S2UR UR5, SR_CgaCtaId ;  /* 0x00000000000579c3 */ /* 0x000ea20000008800 */
[----:B------:R-:W-:Y:S01]  /*1a060*/  LOP3.LUT R5, R6, 0x7f, RZ, 0xc0, !PT ;  /* 0x0000007f06057812 */ /* 0x000fe200078ec0ff */
[----:B------:R-:W-:Y:S01]  /*1a070*/  UMOV UR4, 0x400 ;  /* 0x0000040000047882 */ /* 0x000fe20000000000 */
[----:B------:R-:W-:Y:S01]  /*1a080*/  BSSY B8, `(.L_x_9026) ;  /* 0x0000700000087945 */ /* 0x000fe20003800000 */
[C---:B------:R-:W-:Y:S01]  /*1a090*/  LOP3.LUT R3, R0.reuse, 0x1f8, RZ, 0xc0, !PT ;  /* 0x000001f800037812 */ /* 0x040fe200078ec0ff */
[----:B------:R-:W-:Y:S01]  /*1a0a0*/  ULDC.64 UR38, c[0x0][0x198] ;  /* 0x0000660000267ab9 */ /* 0x000fe20000000a00 */
[C---:B------:R-:W-:Y:S01]  /*1a0b0*/  ISETP.NE.AND P1, PT, R5.reuse, RZ, PT ;  /* 0x000000ff0500720c */ /* 0x040fe20003f25270 */
[----:B01----:R-:W-:Y:S01]  /*1a0c0*/  IMAD.SHL.U32 R2, R5, 0x8, RZ ;  /* 0x0000000805027824 */ /* 0x003fe200078e00ff */
[----:B------:R-:W-:Y:S01]  /*1a0d0*/  LOP3.LUT R3, R3, 0x38, R6, 0x78, !PT ;  /* 0x0000003803037812 */ /* 0x000fe200078e7806 */
[----:B------:R-:W-:Y:S01]  /*1a0e0*/  ULOP3.LUT UR37, UR40, 0x2, URZ, 0xfc, !UPT ;  /* 0x0000000228257892 */ /* 0x000fe2000f8efc3f */
[----:B------:R-:W-:Y:S01]  /*1a0f0*/  LOP3.LUT R0, R0, 0x38, RZ, 0xc0, !PT ;  /* 0x0000003800007812 */ /* 0x000fe200078ec0ff */
[----:B------:R-:W-:Y:S01]  /*1a100*/  ULDC UR36, c[0x0][0xc] ;  /* 0x0000030000247ab9 */ /* 0x000fe20000000800 */
[----:B------:R-:W-:-:S02]  /*1a110*/  LOP3.LUT R3, R3, 0x200, R2, 0xf8, !PT ;  /* 0x0000020003037812 */ /* 0x000fc400078ef802 */
[C---:B------:R-:W-:Y:S01]  /*1a120*/  LOP3.LUT P0, R2, R6.reuse, 0x1f, RZ, 0xc0, !PT ;  /* 0x0000001f06027812 */ /* 0x040fe2000780c0ff */
[----:B------:R-:W-:Y:S01]  /*1a130*/  IMAD.SHL.U32 R6, R6, 0x10, RZ ;  /* 0x0000001006067824 */ /* 0x000fe200078e00ff */
[----:B------:R-:W-:Y:S02]  /*1a140*/  MOV R19, RZ ;  /* 0x000000ff00137202 */ /* 0x000fe40000000f00 */
[----:B------:R-:W-:Y:S01]  /*1a150*/  LOP3.LUT R0, R0, 0x40, RZ, 0xfc, !PT ;  /* 0x0000004000007812 */ /* 0x000fe200078efcff */
        /* <DEDUP_REMOVED lines=20> */
.L_x_9169:
[----:B--2---:R-:W2:Y:S01]  /*1a2a0*/  LDL R0, [R1+0xc] ;  /* 0x00000c0001007983 */ /* 0x004ea20000100800 */
        /* <DEDUP_REMOVED lines=8> */
[----:B------:R-:W2:Y:S01]  /*1a330*/  LDG.E R4, desc[UR42][R2.64] ;  /* 0x0000002a02047981 */ /* 0x000ea2000c1e1900 */
        /* <DEDUP_REMOVED lines=8> */
[----:B0-----:R0:W-:Y:S01]  /*1a3c0*/  STL [R1+0x38], R4 ;  /* 0x0000380401007387 */ /* 0x0011e20000100800 */
        /* <DEDUP_REMOVED lines=45> */
[----:B--2--5:R-:W-:-:S05]  /*1a6a0*/  IADD3 R13, -R12, R2, RZ ;  /* 0x000000020c0d7210 */ /* 0x024fca0007ffe1ff */
[----:B------:R0:W-:Y:S02]  /*1a6b0*/  STL [R1+0x50], R13 ;  /* 0x0000500d01007387 */ /* 0x0001e40000100800 */
.L_x_9027:
        /* <DEDUP_REMOVED lines=18> */
.L_x_9028:
[----:B------:R-:W-:Y:S05]  /*1a7e0*/  @!P2 BRA `(.L_x_9029) ;  /* 0x00000000000ca947 */ /* 0x000fea0003800000 */
[----:B------:R-:W2:Y:S04]  /*1a7f0*/  LDG.E R8, desc[UR42][R6.64] ;  /* 0x0000002a06087981 */ /* 0x000ea8000c1e1900 */
[----:B------:R-:W2:Y:S02]  /*1a800*/  LDG.E R6, desc[UR42][R6.64+0x4] ;  /* 0x0000042a06067981 */ /* 0x000ea4000c1e1900 */
[----:B--2---:R-:W-:-:S07]  /*1a810*/  IMAD.IADD R8, R6, 0x1, -R8 ;  /* 0x0000000106087824 */ /* 0x004fce00078e0a08 */
.L_x_9029:
[----:B-1----:R-:W2:Y:S01]  /*1a820*/  @P0 LDG.E R2, desc[UR42][R4.64] ;  /* 0x0000002a04020981 */ /* 0x002ea2000c1e1900 */
        /* <DEDUP_REMOVED lines=10> */
[----:B------:R-:W-:Y:S01]  /*1a8d0*/  SHF.R.U32.HI R17, RZ, 0x10, R17 ;  /* 0x00000010ff117819 */ /* 0x000fe20000011611 */
[----:B--2---:R-:W-:Y:S02]  /*1a8e0*/  @P0 IMAD.IADD R9, R4, 0x1, -R2 ;  /* 0x0000000104090824 */ /* 0x004fe400078e0a02 */
[----:B---3--:R-:W-:-:S04]  /*1a8f0*/  IMAD.SHL.U32 R2, R6, 0x80, RZ ;  /* 0x0000008006027824 */ /* 0x008fc800078e00ff */
[----:B------:R-:W-:-:S04]  /*1a900*/  VIADD R2, R2, 0x7f ;  /* 0x0000007f02027836 */ /* 0x000fc80000000000 */
[----:B-1----:R-:W-:-:S05]  /*1a910*/  @P1 IMAD.HI.U32 R0, R2, R3, RZ ;  /* 0x0000000302001227 */ /* 0x002fca00078e00ff */
[----:B----4-:R-:W-:Y:S02]  /*1a920*/  @P1 SHF.R.U32.HI R2, RZ, R5, R0 ;  /* 0x00000005ff021219 */ /* 0x010fe40000011600 */
[----:B------:R-:W-:-:S04]  /*1a930*/  IADD3 R0, R7, R9, RZ ;  /* 0x0000000907007210 */ /* 0x000fc80007ffe0ff */
[C---:B------:R-:W-:Y:S01]  /*1a940*/  IADD3 R21, R0.reuse, 0x80, -R13 ;  /* 0x0000008000157810 */ /* 0x040fe20007ffe80d */
[----:B------:R-:W-:-:S04]  /*1a950*/  VIADD R3, R0, 0x7f ;  /* 0x0000007f00037836 */ /* 0x000fc80000000000 */
        /* <DEDUP_REMOVED lines=23> */
[----:B------:R-:W-:Y:S02]  /*1aad0*/  IMAD R8, R4, R3, RZ ;  /* 0x0000000304087224 */ /* 0x000fe400078e02ff */
[----:B------:R-:W-:-:S04]  /*1aae0*/  IMAD.MOV.U32 R4, RZ, RZ, RZ ;  /* 0x000000ffff047224 */ /* 0x000fc800078e00ff */
[----:B------:R-:W-:Y:S01]  /*1aaf0*/  IMAD.HI.U32 R8, R5, R8, R4 ;  /* 0x0000000805087227 */ /* 0x000fe200078e0004 */
[----:B------:R-:W-:Y:S02]  /*1ab00*/  IABS R4, R0 ;  /* 0x0000000000047213 */ /* 0x000fe40000000000 */
[----:B------:R-:W-:-:S04]  /*1ab10*/  IABS R0, R2 ;  /* 0x0000000200007213 */ /* 0x000fc80000000000 */
        /* <DEDUP_REMOVED lines=12> */
.L_x_9031:
[----:B------:R-:W-:Y:S05]  /*1abe0*/  BSYNC B0 ;  /* 0x0000000000007941 */ /* 0x000fea0003800000 */
.L_x_9030:
[----:B------:R-:W-:Y:S01]  /*1abf0*/  IMAD R2, R11, R0, RZ ;  /* 0x000000000b027224 */ /* 0x000fe200078e02ff */
[----:B------:R-:W-:Y:S01]  /*1ac00*/  BSSY B0, `(.L_x_9032) ;  /* 0x000011e000007945 */ /* 0x000fe20003800000 */
[----:B------:R-:W-:-:S03]  /*1ac10*/  PLOP3.LUT P5, PT, PT, PT, PT, 0x80, 0x0 ;  /* 0x000000000000781c */ /* 0x000fc60003faf070 */
[C---:B------:R-:W-:Y:S02]  /*1ac20*/  VIADDMNMX R0, R2.reuse, R0, R6, PT ;  /* 0x0000000002007246 */ /* 0x040fe40003800106 */
[----:B------:R-:W-:-:S03]  /*1ac30*/  LEA R2, R2, -R7, 0x7 ;  /* 0x8000000702027211 */ /* 0x000fc600078e38ff */
[----:B------:R-:W-:Y:S01]  /*1ac40*/  IMAD R0, R0, 0x80, -R7 ;  /* 0x0000008000007824 */ /* 0x000fe200078e0a07 */
[----:B------:R-:W-:-:S04]  /*1ac50*/  VIMNMX R2, RZ, R2, !PT ;  /* 0x00000002ff027248 */ /* 0x000fc80007fe0100 */
[----:B------:R-:W-:-:S04]  /*1ac60*/  VIMNMX R9, R0, R9, PT ;  /* 0x0000000900097248 */ /* 0x000fc80003fe0100 */
[----:B------:R-:W-:-:S13]  /*1ac70*/  ISETP.GT.AND P1, PT, R9, R2, PT ;  /* 0x000000020900720c */ /* 0x000fda0003f24270 */
[----:B------:R-:W-:Y:S01]  /*1ac80*/  @P1 VIADD R0, R9, 0x7f ;  /* 0x0000007f09001836 */ /* 0x000fe20000000000 */
[----:B------:R-:W-:-:S04]  /*1ac90*/  SHF.R.U32.HI R9, RZ, 0x7, R2 ;  /* 0x00000007ff097819 */ /* 0x000fc80000011602 */
[----:B------:R-:W-:Y:S01]  /*1aca0*/  @P1 SHF.R.S32.HI R2, RZ, 0x1f, R0 ;  /* 0x0000001fff021819 */ /* 0x000fe20000011400 */
[----:B------:R-:W-:-:S03]  /*1acb0*/  IMAD.MOV.U32 R6, RZ, RZ, R9 ;  /* 0x000000ffff067224 */ /* 0x000fc600078e0009 */
[----:B------:R-:W-:-:S04]  /*1acc0*/  @P1 LEA.HI R0, R2, R0, RZ, 0x7 ;  /* 0x0000000002001211 */ /* 0x000fc800078f38ff */
[----:B------:R-:W-:-:S04]  /*1acd0*/  @P1 SHF.R.S32.HI R6, RZ, 0x7, R0 ;  /* 0x00000007ff061819 */ /* 0x000fc80000011400 */
        /* <DEDUP_REMOVED lines=9> */
.L_x_9272:
[----:B-1----:R-:W-:Y:S02]  /*1ad70*/  ISETP.NE.AND P0, PT, R14, RZ, PT ;  /* 0x000000ff0e00720c */ /* 0x002fe40003f05270 */
[----:B------:R-:W-:-:S11]  /*1ad80*/  PLOP3.LUT P1, PT, PT, PT, PT, 0x8, 0x0 ;  /* 0x000000000000781c */ /* 0x000fd60003f2e170 */
[----:B------:R-:W-:Y:S05]  /*1ad90*/  @P0 BRA `(.L_x_9035) ;  /* 0x00000000000c0947 */ /* 0x000fea0003800000 */
[----:B------:R-:W-:-:S03]  /*1ada0*/  UMOV UR4, 0xffffffff ;  /* 0xffffffff00047882 */ /* 0x000fc60000000000 */
[----:B------:R-:W-:Y:S05]  /*1adb0*/  BRA.DIV UR4, `(.L_x_9036) ;  /* 0x0000008a04187947 */ /* 0x000fea000b800000 */
[----:B------:R-:W-:-:S13]  /*1adc0*/  ELECT P1, URZ, PT ;  /* 0x00000000003f782f */ /* 0x000fda0003820000 */
.L_x_9035:
        /* <DEDUP_REMOVED lines=9> */
.L_x_9275:
[----:B------:R-:W-:Y:S05]  /*1ae60*/  BSYNC B1 ;  /* 0x0000000000017941 */ /* 0x000fea0003800000 */
.L_x_9037:
        /* <DEDUP_REMOVED lines=12> */
.L_x_9276:
[----:B------:R-:W-:Y:S05]  /*1af30*/  BSYNC B2 ;  /* 0x0000000000027941 */ /* 0x000fea0003800000 */
.L_x_9041:
        /* <DEDUP_REMOVED lines=8> */
.L_x_9044:
[----:B------:R-:W-:Y:S05]  /*1afc0*/  BSYNC B2 ;  /* 0x0000000000027941 */ /* 0x000fea0003800000 */
.L_x_9043:
[----:B0-2---:R-:W2:Y:S01]  /*1afd0*/  LDL R2, [R1+0x20] ;  /* 0x0000200001027983 */ /* 0x005ea20000100800 */
[----:B------:R-:W-:Y:S01]  /*1afe0*/  MOV R14, RZ ;  /* 0x000000ff000e7202 */ /* 0x000fe20000000f00 */
[----:B------:R-:W-:Y:S01]  /*1aff0*/  IMAD R3, R6, 0x80, R10 ;  /* 0x0000008006037824 */ /* 0x000fe200078e020a */
[----:B------:R-:W-:Y:S01]  /*1b000*/  UIADD3 UR4, UP0, UR38, 0x570, URZ ;  /* 0x0000057026047890 */ /* 0x000fe2000ff1e03f */
[----:B------:R-:W-:Y:S01]  /*1b010*/  PLOP3.LUT P0, PT, PT, PT, PT, 0x80, 0x0 ;  /* 0x000000000000781c */ /* 0x000fe20003f0f070 */
[----:B------:R-:W-:Y:S01]  /*1b020*/  UMOV UR6, 0x0 ;  /* 0x0000000000067882 */ /* 0x000fe20000000000 */
[----:B------:R-:W-:Y:S01]  /*1b030*/  R2UR UR10, R14 ;  /* 0x000000000e0a72ca */ /* 0x000fe200000e0000 */
[----:B------:R-:W-:Y:S01]  /*1b040*/  VIADD R3, R3, 0xffffff80 ;  /* 0xffffff8003037836 */ /* 0x000fe20000000000 */
[----:B------:R-:W-:Y:S01]  /*1b050*/  UIADD3.X UR5, URZ, UR39, URZ, UP0, !UPT ;  /* 0x000000273f057290 */ /* 0x000fe200087fe43f */
[----:B------:R-:W-:Y:S01]  /*1b060*/  UMOV UR7, 0x12f00000 ;  /* 0x12f0000000077882 */ /* 0x000fe20000000000 */
[----:B--2---:R-:W-:-:S02]  /*1b070*/  IMAD R7, R2, 0x8000, R18 ;  /* 0x0000800002077824 */ /* 0x004fc400078e0212 */
[----:B------:R-:W-:Y:S02]  /*1b080*/  IMAD.SHL.U32 R11, R2, 0x4000, RZ ;  /* 0x00004000020b7824 */ /* 0x000fe400078e00ff */
[----:B------:R-:W-:Y:S02]  /*1b090*/  VIADD R2, R5, 0x28890 ;  /* 0x0002889005027836 */ /* 0x000fe40000000000 */
[----:B------:R-:W-:-:S07]  /*1b0a0*/  VIADD R4, R7, 0x18400 ;  /* 0x0001840007047836 */ /* 0x000fce0000000000 */
.L_x_9045:
        /* <DEDUP_REMOVED lines=16> */
.L_x_9046:
        /* <DEDUP_REMOVED lines=13> */
.L_x_9277:
[----:B------:R-:W-:Y:S05]  /*1b280*/  BSYNC B2 ;  /* 0x0000000000027941 */ /* 0x000fea0003800000 */
.L_x_9047:
        /* <DEDUP_REMOVED lines=10> */
.L_x_9050:
[----:B------:R-:W-:Y:S05]  /*1b330*/  BSYNC B2 ;  /* 0x0000000000027941 */ /* 0x000fea0003800000 */
.L_x_9049:
[----:B------:R-:W-:Y:S01]  /*1b340*/  R2UR UR10, R14 ;  /* 0x000000000e0a72ca */ /* 0x000fe200000e0000 */
[----:B------:R-:W-:Y:S01]  /*1b350*/  IMAD R4, R11, 0x2, R18 ;  /* 0x000000020b047824 */ /* 0x000fe200078e0212 */
[----:B------:R-:W-:Y:S01]  /*1b360*/  R2UR UR6, R12 ;  /* 0x000000000c0672ca */ /* 0x000fe200000e0000 */
[----:B------:R-:W-:Y:S01]  /*1b370*/  UIADD3 UR4, UP0, UR38, 0x670, URZ ;  /* 0x0000067026047890 */ /* 0x000fe2000ff1e03f */
[----:B------:R-:W-:Y:S01]  /*1b380*/  R2UR UR7, R13 ;  /* 0x000000000d0772ca */ /* 0x000fe200000e0000 */
[----:B012---:R-:W-:Y:S01]  /*1b390*/  VIADD R5, R5, 0x288b0 ;  /* 0x000288b005057836 */ /* 0x007fe20000000000 */
[----:B------:R-:W-:Y:S01]  /*1b3a0*/  PLOP3.LUT P0, PT, PT, PT, PT, 0x80, 0x0 ;  /* 0x000000000000781c */ /* 0x000fe20003f0f070 */
[----:B------:R-:W-:Y:S01]  /*1b3b0*/  UIADD3.X UR5, URZ, UR39, URZ, UP0, !UPT ;  /* 0x000000273f057290 */ /* 0x000fe200087fe43f */
[----:B------:R-:W-:-:S11]  /*1b3c0*/  IADD3 R2, R4, 0x400, RZ ;  /* 0x0000040004027810 */ /* 0x000fd60007ffe0ff */
.L_x_9051:
        /* <DEDUP_REMOVED lines=15> */
.L_x_9052:
        /* <DEDUP_REMOVED lines=10> */
.L_x_9040:
[----:B------:R-:W-:Y:S05]  /*1b560*/  BSYNC B1 ;  /* 0x0000000000017941 */ /* 0x000fea0003800000 */
.L_x_9039:
[----:B------:R-:W0:Y:S04]  /*1b570*/  LDL.LU R7, [R1+0x20] ;  /* 0x0000200001077983 */ /* 0x000e280000300800 */
[----:B------:R-:W2:Y:S01]  /*1b580*/  LDL.LU R4, [R1+0x24] ;  /* 0x0000240001047983 */ /* 0x000ea20000300800 */
[----:B------:R-:W-:Y:S01]  /*1b590*/  PLOP3.LUT P5, PT, PT, PT, PT, 0x8, 0x0 ;  /* 0x000000000000781c */ /* 0x000fe20003fae170 */
[----:B0-----:R-:W-:Y:S02]  /*1b5a0*/  VIADD R2, R7, 0x1 ;  /* 0x0000000107027836 */ /* 0x001fe40000000000 */
        /* <DEDUP_REMOVED lines=9> */
.L_x_9067:
        /* <DEDUP_REMOVED lines=13> */
.L_x_9278:
[----:B------:R-:W-:Y:S05]  /*1b710*/  BSYNC B2 ;  /* 0x0000000000027941 */ /* 0x000fea0003800000 */
.L_x_9055:
        /* <DEDUP_REMOVED lines=8> */
.L_x_9058:
[----:B------:R-:W-:Y:S05]  /*1b7a0*/  BSYNC B2 ;  /* 0x0000000000027941 */ /* 0x000fea0003800000 */
.L_x_9057:
        /* <DEDUP_REMOVED lines=9> */
[----:B--2---:R-:W-:Y:S01]  /*1b840*/  LEA R4, R2, R18, 0xf ;  /* 0x0000001202047211 */ /* 0x004fe200078e78ff */
[----:B------:R-:W-:-:S04]  /*1b850*/  VIADD R2, R6, 0x28890 ;  /* 0x0002889006027836 */ /* 0x000fc80000000000 */
[----:B------:R-:W-:-:S07]  /*1b860*/  VIADD R8, R4, 0x18400 ;  /* 0x0001840004087836 */ /* 0x000fce0000000000 */
.L_x_9059:
        /* <DEDUP_REMOVED lines=16> */
.L_x_9060:
        /* <DEDUP_REMOVED lines=13> */
.L_x_9279:
[----:B------:R-:W-:Y:S05]  /*1ba40*/  BSYNC B2 ;  /* 0x0000000000027941 */ /* 0x000fea0003800000 */
.L_x_9061:
        /* <DEDUP_REMOVED lines=10> */
.L_x_9064:
[----:B------:R-:W-:Y:S05]  /*1baf0*/  BSYNC B2 ;  /* 0x0000000000027941 */ /* 0x000fea0003800000 */
.L_x_9063:
        /* <DEDUP_REMOVED lines=8> */
.L_x_9065:
        /* <DEDUP_REMOVED lines=15> */
.L_x_9066:
        /* <DEDUP_REMOVED lines=10> */
.L_x_9054:
[----:B------:R-:W-:Y:S05]  /*1bd10*/  BSYNC B1 ;  /* 0x0000000000017941 */ /* 0x000fea0003800000 */
.L_x_9053:
        /* <DEDUP_REMOVED lines=12> */
.L_x_9033:
[----:B------:R-:W-:Y:S05]  /*1bde0*/  BSYNC B0 ;  /* 0x0000000000007941 */ /* 0x000fea0003800000 */
.L_x_9032:
        /* <DEDUP_REMOVED lines=49> */
.L_x_9069:
[----:B------:R-:W-:Y:S05]  /*1c100*/  BSYNC B0 ;  /* 0x0000000000007941 */ /* 0x000fea0003800000 */
.L_x_9068:
        /* <DEDUP_REMOVED lines=25> */
[----:B------:R4:W-:Y:S01]  /*1c2a0*/  STL [R1], R0 ;  /* 0x0000000001007387 */ /* 0x0009e20000100800 */
[----:B------:R-:W-:Y:S05]  /*1c2b0*/  BRA `(.L_x_9072) ;  /* 0x0000003800f47947 */ /* 0x000fea0003800000 */
.L_x_9071:
        /* <DEDUP_REMOVED lines=20> */
.L_x_9074:
[----:B------:R-:W-:Y:S05]  /*1c400*/  BSYNC B6 ;  /* 0x0000000000067941 */ /* 0x000fea0003800000 */
.L_x_9073:
        /* <DEDUP_REMOVED lines=20> */
.L_x_9077:
        /* <DEDUP_REMOVED lines=15> */
.L_x_9076:
[----:B------:R-:W-:Y:S05]  /*1c640*/  BSYNC B6 ;  /* 0x0000000000067941 */ /* 0x000fea0003800000 */
.L_x_9075:
        /* <DEDUP_REMOVED lines=25> */
.L_x_9282:
        /* <DEDUP_REMOVED lines=11> */
.L_x_9285:
        /* <DEDUP_REMOVED lines=24> */
.L_x_9081:
[----:B-1----:R-:W2:Y:S01]  /*1ca10*/  LDL R2, [R1+0x18] ;  /* 0x0000180001027983 */ /* 0x002ea20000100800 */
[----:B0-----:R-:W-:Y:S01]  /*1ca20*/  IMAD R0, R19, 0x8, R18 ;  /* 0x0000000813007824 */ /* 0x001fe200078e0212 */
[----:B--2---:R-:W-:-:S04]  /*1ca30*/  SHF.L.U32 R2, R2, 0x1f, RZ ;  /* 0x0000001f02027819 */ /* 0x004fc800000006ff */
[----:B------:R-:W0:Y:S02]  /*1ca40*/  SYNCS.PHASECHK.TRANS64.TRYWAIT P0, [R0+URZ+0x28840], R2 ;  /* 0x02884002000075a7 */ /* 0x000e24000800017f */
[----:B0-----:R-:W-:Y:S05]  /*1ca50*/  @!P0 BRA `(.L_x_9082) ;  /* 0x0000006c00cc8947 */ /* 0x001fea0003800000 */
.L_x_9286:
        /* <DEDUP_REMOVED lines=10> */
.L_x_9083:
        /* <DEDUP_REMOVED lines=19> */
[----:B--2---:R-:W-:Y:S02]  /*1cc30*/  R2UR UR11, R4 ;  /* 0x00000000040b72ca */ /* 0x004fe400000e0000 */
[----:B---3--:R-:W-:-:S13]  /*1cc40*/  R2UR UR5, R2 ;  /* 0x00000000020572ca */ /* 0x008fda00000e0000 */
[----:B------:R-:W-:Y:S02]  /*1cc50*/  ULEA UR11, UR11, UR5, 0x7 ;  /* 0x000000050b0b7291 */ /* 0x000fe4000f8e383f */
[----:B------:R-:W-:-:S09]  /*1cc60*/  UIADD3.X UR5, URZ, UR39, URZ, UP0, !UPT ;  /* 0x000000273f057290 */ /* 0x000fd200087fe43f */
[----:B------:R0:W-:Y:S02]  /*1cc70*/  UTMALDG.4D [UR8], [UR4], desc[UR6] ;  /* 0x00000608040075b4 */ /* 0x0001e40008019000 */
[----:B0-----:R-:W-:Y:S01]  /*1cc80*/  UMOV UR8, UR14 ;  /* 0x0000000e00087c82 */ /* 0x001fe20008000000 */
[----:B------:R-:W-:Y:S02]  /*1cc90*/  UMOV UR10, UR15 ;  /* 0x0000000f000a7c82 */ /* 0x000fe40008000000 */
[----:B------:R1:W-:Y:S02]  /*1cca0*/  UTMALDG.4D [UR8], [UR4], desc[UR6] ;  /* 0x00000608040075b4 */ /* 0x0003e40008019000 */
[----:B-1----:R-:W-:Y:S01]  /*1ccb0*/  NOP ;  /* 0x0000000000007918 */ /* 0x002fe20000000000 */
.L_x_9079:
        /* <DEDUP_REMOVED lines=29> */
[----:B------:R-:W-:Y:S01]  /*1ce90*/  MOV R8, 0x70 ;  /* 0x0000007000087802 */ /* 0x000fe20000000f00 */
[----:B------:R-:W0:Y:S01]  /*1cea0*/  LDC.64 R2, c[0x4][R2] ;  /* 0x0100000002027b82 */ /* 0x000e220000000a00 */
[----:B------:R-:W-:Y:S02]  /*1ceb0*/  IMAD.U32 R5, RZ, RZ, UR5 ;  /* 0x00000005ff057e24 */ /* 0x000fe4000f8e00ff */
[----:B------:R-:W-:Y:S02]  /*1cec0*/  IMAD.U32 R6, RZ, RZ, UR6 ;  /* 0x00000006ff067e24 */ /* 0x000fe4000f8e00ff */
[----:B------:R-:W-:-:S02]  /*1ced0*/  IMAD.U32 R7, RZ, RZ, UR7 ;  /* 0x00000007ff077e24 */ /* 0x000fc4000f8e00ff */
[----:B------:R-:W-:Y:S02]  /*1cee0*/  IMAD.U32 R10, RZ, RZ, UR8 ;  /* 0x00000008ff0a7e24 */ /* 0x000fe4000f8e00ff */
[----:B------:R-:W-:Y:S02]  /*1cef0*/  IMAD.U32 R11, RZ, RZ, UR9 ;  /* 0x00000009ff0b7e24 */ /* 0x000fe4000f8e00ff */
[----:B------:R-:W-:Y:S02]  /*1cf00*/  IMAD.MOV.U32 R12, RZ, RZ, 0x1 ;  /* 0x00000001ff0c7424 */ /* 0x000fe400078e00ff */
[----:B------:R-:W-:-:S07]  /*1cf10*/  IMAD.MOV.U32 R13, RZ, RZ, RZ ;  /* 0x000000ffff0d7224 */ /* 0x000fce00078e00ff */
[----:B------:R-:W-:-:S07]  /*1cf20*/  LEPC R20, `(.L_x_9085) ;  /* 0x000000001014794e */ /* 0x000fce0000000000 */
[----:B0-----:R-:W-:Y:S05]  /*1cf30*/  CALL.ABS.NOINC R2 ;  /* 0x0000000002007343 */ /* 0x001fea0003c00000 */
.L_x_9085:
[----:B------:R-:W-:Y:S05]  /*1cf40*/  BSYNC B6 ;  /* 0x0000000000067941 */ /* 0x000fea0003800000 */
.L_x_9084:
[----:B0-----:R-:W2:Y:S01]  /*1cf50*/  LDL.LU R0, [R1+0x4c] ;  /* 0x00004c0001007983 */ /* 0x001ea20000300800 */
[----:B------:R-:W-:Y:S01]  /*1cf60*/  ULDC.64 UR4, c[0x0][0x2d8] ;  /* 0x0000b60000047ab9 */ /* 0x000fe20000000a00 */
[----:B------:R-:W0:Y:S02]  /*1cf70*/  LDC R7, c[0x0][0x448] ;  /* 0x00011200ff077b82 */ /* 0x000e240000000800 */
[----:B------:R-:W3:Y:S04]  /*1cf80*/  LDL.LU R4, [R1+0x3c] ;  /* 0x00003c0001047983 */ /* 0x000ee80000300800 */
[----:B------:R-:W3:Y:S04]  /*1cf90*/  LDL.LU.64 R2, [R1+0x58] ;  /* 0x0000580001027983 */ /* 0x000ee80000300a00 */
[----:B------:R-:W4:Y:S04]  /*1cfa0*/  LDL.LU R5, [R1+0x38] ;  /* 0x0000380001057983 */ /* 0x000f280000300800 */
[----:B------:R-:W4:Y:S01]  /*1cfb0*/  LDL R10, [R1+0x4] ;  /* 0x00000400010a7983 */ /* 0x000f220000100800 */
[----:B------:R-:W1:Y:S01]  /*1cfc0*/  S2R R8, SR_TID.X ;  /* 0x0000000000087919 */ /* 0x000e620000002100 */
[----:B------:R-:W1:Y:S01]  /*1cfd0*/  S2R R9, SR_TID.X ;  /* 0x0000000000097919 */ /* 0x000e620000002100 */
[----:B0-----:R-:W-:-:S13]  /*1cfe0*/  ISETP.NE.AND P0, PT, R7, 0x1, PT ;  /* 0x000000010700780c */ /* 0x001fda0003f05270 */
[----:B------:R-:W0:Y:S01]  /*1cff0*/  @P0 LDC R6, c[0x0][0x450] ;  /* 0x00011400ff060b82 */ /* 0x000e220000000800 */
[----:B-1----:R-:W-:Y:S02]  /*1d000*/  IMAD.SHL.U32 R8, R8, 0x8, RZ ;  /* 0x0000000808087824 */ /* 0x002fe400078e00ff */
[----:B------:R-:W-:-:S03]  /*1d010*/  IMAD.SHL.U32 R9, R9, 0x8, RZ ;  /* 0x0000000809097824 */ /* 0x000fc600078e00ff */
[----:B------:R-:W-:-:S04]  /*1d020*/  LOP3.LUT R8, R8, 0x38, RZ, 0xc0, !PT ;  /* 0x0000003808087812 */ /* 0x000fc800078ec0ff */
        /* <DEDUP_REMOVED lines=18> */
[----:B------:R-:W-:-:S05]  /*1d150*/  IMAD R4, R10, 0x80, R4 ;  /* 0x000000800a047824 */ /* 0x000fca00078e0204 */
        /* <DEDUP_REMOVED lines=28> */
[----:B------:R-:W-:-:S05]  /*1d320*/  SHF.R.U32.HI R11, RZ, 0x3, R11 ;  /* 0x00000003ff0b7819 */ /* 0x000fca000001160b */
[----:B------:R-:W-:-:S04]  /*1d330*/  IMAD R0, R10, 0x80, R11 ;  /* 0x000000800a007824 */ /* 0x000fc800078e020b */
[----:B------:R-:W-:Y:S02]  /*1d340*/  VIADD R5, R0, 0x10 ;  /* 0x0000001000057836 */ /* 0x000fe40000000000 */
[----:B--2---:R-:W-:Y:S02]  /*1d350*/  IMAD R2, R6, R7, RZ ;  /* 0x0000000706027224 */ /* 0x004fe400078e02ff */
[----:B------:R-:W1:Y:S04]  /*1d360*/  SHFL.IDX PT, R7, R4, RZ, 0x181f ;  /* 0x00181fff04077589 */ /* 0x000e6800000e0000 */
[----:B------:R-:W2:Y:S01]  /*1d370*/  SHFL.IDX PT, R6, R3, RZ, 0x181f ;  /* 0x00181fff03067589 */ /* 0x000ea200000e0000 */
        /* <DEDUP_REMOVED lines=70> */
.L_x_9303:
[----:B------:R-:W-:Y:S01]  /*1d7e0*/  VIADD R0, R0, 0x70 ;  /* 0x0000007000007836 */ /* 0x000fe20000000000 */
[----:B------:R-:W-:Y:S04]  /*1d7f0*/  BSSY B0, `(.L_x_9087) ;  /* 0x000000a000007945 */ /* 0x000fe80003800000 */
[----:B------:R-:W-:-:S13]  /*1d800*/  ISETP.GE.AND P2, PT, R0, R2, PT ;  /* 0x000000020000720c */ /* 0x000fda0003f46270 */
[----:B------:R-:W-:Y:S05]  /*1d810*/  @P2 BRA `(.L_x_9088) ;  /* 0x00000000001c2947 */ /* 0x000fea0003800000 */
[----:B---3--:R-:W-:-:S05]  /*1d820*/  LEA R2, P2, R9, R3, 0x1 ;  /* 0x0000000309027211 */ /* 0x008fca00078408ff */
[----:B-12---:R-:W-:-:S05]  /*1d830*/  IMAD.X R3, RZ, RZ, R5, P2 ;  /* 0x000000ffff037224 */ /* 0x006fca00010e0605 */
[----:B------:R-:W-:Y:S01]  /*1d840*/  @!PT LDS RZ, [RZ] ;  /* 0x00000000fffff984 */ /* 0x000fe20000000800 */
[----:B------:R-:W-:Y:S01]  /*1d850*/  @!PT LDS RZ, [RZ] ;  /* 0x00000000fffff984 */ /* 0x000fe20000000800 */
[----:B------:R-:W-:Y:S01]  /*1d860*/  @!PT LDS RZ, [RZ] ;  /* 0x00000000fffff984 */ /* 0x000fe20000000800 */
[----:B------:R4:W-:Y:S04]  /*1d870*/  LDGSTS.E.BYPASS.LTC128B.128 [R8+0x13c00], desc[UR42][R2.64], !P0 ;  /* 0x13c0000002087fae */ /* 0x0009e8000c101d6a */
[----:B------:R4:W-:Y:S02]  /*1d880*/  LDGSTS.E.BYPASS.LTC128B.128 [R8+0x17c00], desc[UR42][R2.64+0x80], !P1 ;  /* 0x17c0008002087fae */ /* 0x0009e4000c901d6a */
.L_x_9088:
[----:B------:R-:W-:Y:S05]  /*1d890*/  BSYNC B0 ;  /* 0x0000000000007941 */ /* 0x000fea0003800000 */
.L_x_9087:
[----:B------:R-:W-:Y:S01]  /*1d8a0*/  NOP ;  /* 0x0000000000007918 */ /* 0x000fe20000000000 */
[----:B------:R-:W-:-:S13]  /*1d8b0*/  PLOP3.LUT P0, PT, PT, PT, PT, 0x80, 0x0 ;  /* 0x000000000000781c */ /* 0x000fda0003f0f070 */
.L_x_9089:
        /* <DEDUP_REMOVED lines=10> */
[----:B------:R-:W-:-:S04]  /*1d960*/  LOP3.LUT R0, R0, 0xfffffffe, RZ, 0xc0, !PT ;  /* 0xfffffffe00007812 */ /* 0x000fc800078ec0ff */
[----:B------:R-:W-:-:S04]  /*1d970*/  IADD3 R0, R2, -R0, RZ ;  /* 0x8000000002007210 */ /* 0x000fc80007ffe0ff */
[----:B------:R-:W-:Y:S01]  /*1d980*/  SHF.L.U32 R0, R0, 0x1f, RZ ;  /* 0x0000001f00007819 */ /* 0x000fe200000006ff */
[----:B------:R-:W-:Y:S01]  /*1d990*/  NOP ;  /* 0x0000000000007918 */ /* 0x000fe20000000000 */
[----:B------:R4:W-:Y:S01]  /*1d9a0*/  SYNCS.ARRIVE.TRANS64.A1T0 RZ, [R18+URZ+0x28800], RZ ;  /* 0x028800ff12ff79a7 */ /* 0x0009e2000810003f */
[----:B------:R-:W-:Y:S01]  /*1d9b0*/  BSSY B0, `(.L_x_9090) ;  /* 0x0000003000007945 */ /* 0x000fe20003800000 */
[----:B------:R-:W5:Y:S03]  /*1d9c0*/  SYNCS.PHASECHK.TRANS64.TRYWAIT P0, [R18+URZ+0x28820], R0 ;  /* 0x02882000120075a7 */ /* 0x000f66000800017f */
[----:B----45:R-:W-:Y:S05]  /*1d9d0*/  @!P0 BRA `(.L_x_9091) ;  /* 0x0000006800b88947 */ /* 0x030fea0003800000 */
.L_x_9304:
[----:B------:R-:W-:Y:S05]  /*1d9e0*/  BSYNC B0 ;  /* 0x0000000000007941 */ /* 0x000fea0003800000 */
.L_x_9090:
        /* <DEDUP_REMOVED lines=8> */
[----:B------:R-:W4:Y:S01]  /*1da70*/  LDL.LU R4, [R1+0x40] ;  /* 0x0000400001047983 */ /* 0x000f220000300800 */
[----:B------:R-:W-:Y:S01]  /*1da80*/  BSSY B2, `(.L_x_9094) ;  /* 0x00000a8000027945 */ /* 0x000fe20003800000 */
[----:B---3--:R-:W-:-:S04]  /*1da90*/  VIADD R2, R2, 0x1 ;  /* 0x0000000102027836 */ /* 0x008fc80000000000 */
[----:B--2---:R-:W-:-:S05]  /*1daa0*/  IMAD R2, R2, R5, RZ ;  /* 0x0000000502027224 */ /* 0x004fca00078e02ff */
        /* <DEDUP_REMOVED lines=42> */
.L_x_9098:
[----:B------:R-:W-:Y:S01]  /*1dd50*/  IMAD R3, R7, 0x8, R18 ;  /* 0x0000000807037824 */ /* 0x000fe200078e0212 */
[----:B------:R-:W-:Y:S01]  /*1dd60*/  SHF.L.U32 R2, R10, 0x1f, RZ ;  /* 0x0000001f0a027819 */ /* 0x000fe200000006ff */
[----:B------:R-:W-:Y:S03]  /*1dd70*/  BSSY B3, `(.L_x_9099) ;  /* 0x0000003000037945 */ /* 0x000fe60003800000 */
[----:B------:R-:W2:Y:S02]  /*1dd80*/  SYNCS.PHASECHK.TRANS64.TRYWAIT P0, [R3+URZ+0x28840], R2 ;  /* 0x02884002030075a7 */ /* 0x000ea4000800017f */
[----:B--2---:R-:W-:Y:S05]  /*1dd90*/  @!P0 BRA `(.L_x_9100) ;  /* 0x0000006400dc8947 */ /* 0x004fea0003800000 */
.L_x_9305:
[----:B------:R-:W-:Y:S05]  /*1dda0*/  BSYNC B3 ;  /* 0x0000000000037941 */ /* 0x000fea0003800000 */
.L_x_9099:
        /* <DEDUP_REMOVED lines=11> */
.L_x_9102:
[----:B------:R-:W-:Y:S05]  /*1de60*/  BSYNC B3 ;  /* 0x0000000000037941 */ /* 0x000fea0003800000 */
.L_x_9101:
[----:B--2---:R-:W2:Y:S01]  /*1de70*/  LDL R2, [R1+0x1c] ;  /* 0x00001c0001027983 */ /* 0x004ea20000100800 */
        /* <DEDUP_REMOVED lines=11> */
.L_x_9103:
        /* <DEDUP_REMOVED lines=16> */
.L_x_9104:
        /* <DEDUP_REMOVED lines=16> */
.L_x_9306:
[----:B------:R-:W-:Y:S05]  /*1e130*/  BSYNC B3 ;  /* 0x0000000000037941 */ /* 0x000fea0003800000 */
.L_x_9105:
        /* <DEDUP_REMOVED lines=10> */
.L_x_9107:
[----:B------:R-:W2:Y:S01]  /*1e1e0*/  LDL R3, [R1+0x10] ;  /* 0x0000100001037983 */ /* 0x000ea20000100800 */
[----:B------:R-:W-:Y:S01]  /*1e1f0*/  BSSY B3, `(.L_x_9108) ;  /* 0x0000004000037945 */ /* 0x000fe20003800000 */
[----:B--2---:R-:W-:-:S13]  /*1e200*/  LOP3.LUT P0, RZ, R3, 0x8, RZ, 0xc0, !PT ;  /* 0x0000000803ff7812 */ /* 0x004fda000780c0ff */
[----:B------:R-:W-:Y:S05]  /*1e210*/  @P0 BRA `(.L_x_9109) ;  /* 0x0000000000040947 */ /* 0x000fea0003800000 */
[----:B------:R-:W-:Y:S01]  /*1e220*/  BPT.TRAP 0x1 ;  /* 0x000000040000795c */ /* 0x000fe20000300000 */
.L_x_9109:
[----:B------:R-:W-:Y:S05]  /*1e230*/  BSYNC B3 ;  /* 0x0000000000037941 */ /* 0x000fea0003800000 */
.L_x_9108:
[----:B------:R-:W2:Y:S04]  /*1e240*/  LDL R5, [R1+0x1c] ;  /* 0x00001c0001057983 */ /* 0x000ea80000100800 */
        /* <DEDUP_REMOVED lines=11> */
.L_x_9110:
        /* <DEDUP_REMOVED lines=15> */
.L_x_9111:
        /* <DEDUP_REMOVED lines=12> */
.L_x_9097:
[----:B------:R-:W-:Y:S05]  /*1e4b0*/  BSYNC B1 ;  /* 0x0000000000017941 */ /* 0x000fea0003800000 */
.L_x_9096:
[----:B-1----:R-:W2:Y:S01]  /*1e4c0*/  LDL.LU R0, [R1+0x44] ;  /* 0x0000440001007983 */ /* 0x002ea20000300800 */
[----:B------:R-:W-:-:S03]  /*1e4d0*/  MOV R19, R7 ;  /* 0x0000000700137202 */ /* 0x000fc60000000f00 */
[----:B------:R1:W-:Y:S02]  /*1e4e0*/  STL [R1+0x18], R10 ;  /* 0x0000180a01007387 */ /* 0x0003e40000100800 */
[----:B-12---:R-:W-:-:S07]  /*1e4f0*/  VIADD R0, R0, 0xfffffffd ;  /* 0xfffffffd00007836 */ /* 0x006fce0000000000 */
.L_x_9095:
[----:B------:R-:W-:Y:S05]  /*1e500*/  BSYNC B2 ;  /* 0x0000000000027941 */ /* 0x000fea0003800000 */
.L_x_9094:
[----:B------:R-:W-:Y:S01]  /*1e510*/  VIADD R9, R9, 0xfffffffe ;  /* 0xfffffffe09097836 */ /* 0x000fe20000000000 */
[----:B------:R-:W-:-:S04]  /*1e520*/  LOP3.LUT R6, RZ, R6, RZ, 0x33, !PT ;  /* 0x00000006ff067212 */ /* 0x000fc800078e33ff */
[----:B------:R-:W-:-:S13]  /*1e530*/  ISETP.NE.AND P0, PT, R9, R6, PT ;  /* 0x000000060900720c */ /* 0x000fda0003f05270 */
[----:B------:R-:W-:Y:S05]  /*1e540*/  @!P0 BRA `(.L_x_9093) ;  /* 0x0000001000e08947 */ /* 0x000fea0003800000 */
[----:B------:R-:W-:-:S07]  /*1e550*/  IMAD.MOV.U32 R8, RZ, RZ, R17 ;  /* 0x000000ffff087224 */ /* 0x000fce00078e0011 */
.L_x_9144:
[----:B--2---:R-:W2:Y:S04]  /*1e560*/  LDL R3, [R1+0x10] ;  /* 0x0000100001037983 */ /* 0x004ea80000100800 */
        /* <DEDUP_REMOVED lines=32> */
[----:B------:R-:W-:-:S05]  /*1e770*/  LEA.HI.X R9, R2, UR5, R3, 0x2, P0 ;  /* 0x0000000502097c11 */ /* 0x000fca00080f1403 */
[----:B------:R1:W5:Y:S04]  /*1e780*/  LDG.E R8, desc[UR42][R8.64] ;  /* 0x0000002a08087981 */ /* 0x000368000c1e1900 */
.L_x_9114:
[----:B------:R-:W-:Y:S01]  /*1e790*/  IMAD R3, R4, 0x8, R18 ;  /* 0x0000000804037824 */ /* 0x000fe200078e0212 */
[----:B------:R-:W-:Y:S01]  /*1e7a0*/  SHF.L.U32 R2, R5, 0x1f, RZ ;  /* 0x0000001f05027819 */ /* 0x000fe200000006ff */
[----:B------:R-:W-:Y:S03]  /*1e7b0*/  BSSY B2, `(.L_x_9115) ;  /* 0x0000003000027945 */ /* 0x000fe60003800000 */
[----:B------:R-:W2:Y:S02]  /*1e7c0*/  SYNCS.PHASECHK.TRANS64.TRYWAIT P0, [R3+URZ+0x28840], R2 ;  /* 0x02884002030075a7 */ /* 0x000ea4000800017f */
[----:B--2---:R-:W-:Y:S05]  /*1e7d0*/  @!P0 BRA `(.L_x_9116) ;  /* 0x0000005c00748947 */ /* 0x004fea0003800000 */
.L_x_9307:
[----:B------:R-:W-:Y:S05]  /*1e7e0*/  BSYNC B2 ;  /* 0x0000000000027941 */ /* 0x000fea0003800000 */
.L_x_9115:
[----:B------:R-:W3:Y:S01]  /*1e7f0*/  S2R R7, SR_TID.X ;  /* 0x0000000000077919 */ /* 0x000ee20000002100 */
[----:B------:R-:W-:Y:S01]  /*1e800*/  BSSY B2, `(.L_x_9117) ;  /* 0x000000a000027945 */ /* 0x000fe20003800000 */
[----:B---3--:R-:W-:-:S04]  /*1e810*/  LOP3.LUT R7, R7, 0x7f, RZ, 0xc0, !PT ;  /* 0x0000007f07077812 */ /* 0x008fc800078ec0ff */
[----:B------:R-:W-:-:S13]  /*1e820*/  ISETP.NE.AND P0, PT, R7, RZ, PT ;  /* 0x000000ff0700720c */ /* 0x000fda0003f05270 */
[----:B------:R-:W-:Y:S05]  /*1e830*/  @P0 BRA `(.L_x_9118) ;  /* 0x0000000000180947 */ /* 0x000fea0003800000 */
[----:B------:R-:W3:Y:S01]  /*1e840*/  LDL R7, [R1+0x10] ;  /* 0x0000100001077983 */ /* 0x000ee20000100800 */
[----:B--2---:R-:W-:-:S04]  /*1e850*/  IMAD.MOV.U32 R2, RZ, RZ, 0x8000 ;  /* 0x00008000ff027424 */ /* 0x004fc800078e00ff */
[----:B------:R4:W-:Y:S01]  /*1e860*/  SYNCS.ARRIVE.TRANS64 RZ, [R3+URZ+0x28830], R2 ;  /* 0x0288300203ff79a7 */ /* 0x0009e2000800003f */
[----:B---3--:R-:W-:-:S13]  /*1e870*/  LOP3.LUT P1, RZ, R7, 0x1, RZ, 0xc0, !PT ;  /* 0x0000000107ff7812 */ /* 0x008fda000782c0ff */
[----:B----4-:R-:W-:Y:S05]  /*1e880*/  @!P1 BRA `(.L_x_9118) ;  /* 0x0000000000049947 */ /* 0x010fea0003800000 */
[----:B------:R-:W-:Y:S01]  /*1e890*/  BPT.TRAP 0x1 ;  /* 0x000000040000795c */ /* 0x000fe20000300000 */
.L_x_9118:
[----:B------:R-:W-:Y:S05]  /*1e8a0*/  BSYNC B2 ;  /* 0x0000000000027941 */ /* 0x000fea0003800000 */
.L_x_9117:
[----:B------:R-:W3:Y:S01]  /*1e8b0*/  LDL R7, [R1+0x1c] ;  /* 0x00001c0001077983 */ /* 0x000ee20000100800 */
[----:B------:R-:W-:Y:S01]  /*1e8c0*/  IMAD.MOV.U32 R10, RZ, RZ, RZ ;  /* 0x000000ffff0a7224 */ /* 0x000fe200078e00ff */
[----:B------:R-:W-:Y:S01]  /*1e8d0*/  UIADD3 UR4, UP0, UR38, 0x370, URZ ;  /* 0x0000037026047890 */ /* 0x000fe2000ff1e03f */
[----:B--2---:R-:W-:Y:S01]  /*1e8e0*/  IMAD R2, R4, 0x8000, R18 ;  /* 0x0000800004027824 */ /* 0x004fe200078e0212 */
[----:B------:R-:W-:Y:S01]  /*1e8f0*/  PLOP3.LUT P0, PT, PT, PT, PT, 0x80, 0x0 ;  /* 0x000000000000781c */ /* 0x000fe20003f0f070 */
[----:B------:R-:W-:Y:S01]  /*1e900*/  VIADD R3, R3, 0x28830 ;  /* 0x0002883003037836 */ /* 0x000fe20000000000 */
[----:B------:R-:W-:Y:S01]  /*1e910*/  R2UR UR10, R10 ;  /* 0x000000000a0a72ca */ /* 0x000fe200000e0000 */
[----:B------:R-:W-:Y:S01]  /*1e920*/  UIADD3.X UR5, URZ, UR39, URZ, UP0, !UPT ;  /* 0x000000273f057290 */ /* 0x000fe200087fe43f */
[----:B-1----:R-:W-:Y:S01]  /*1e930*/  IADD3 R9, R2, 0x18400, RZ ;  /* 0x0001840002097810 */ /* 0x002fe20007ffe0ff */
[----:B------:R-:W-:Y:S01]  /*1e940*/  UMOV UR6, 0x0 ;  /* 0x0000000000067882 */ /* 0x000fe20000000000 */
[----:B------:R-:W-:Y:S01]  /*1e950*/  UMOV UR7, 0x14f00000 ;  /* 0x14f0000000077882 */ /* 0x000fe20000000000 */
[----:B---3--:R-:W-:-:S10]  /*1e960*/  IMAD R7, R6, 0x80, R7 ;  /* 0x0000008006077824 */ /* 0x008fd400078e0207 */
.L_x_9119:
        /* <DEDUP_REMOVED lines=16> */
.L_x_9120:
        /* <DEDUP_REMOVED lines=16> */
.L_x_9308:
[----:B------:R-:W-:Y:S05]  /*1eb70*/  BSYNC B2 ;  /* 0x0000000000027941 */ /* 0x000fea0003800000 */
.L_x_9121:
        /* <DEDUP_REMOVED lines=10> */
.L_x_9123:
[----:B------:R-:W2:Y:S01]  /*1ec20*/  LDL R3, [R1+0x10] ;  /* 0x0000100001037983 */ /* 0x000ea20000100800 */
[----:B------:R-:W-:Y:S01]  /*1ec30*/  BSSY B2, `(.L_x_9124) ;  /* 0x0000004000027945 */ /* 0x000fe20003800000 */
[----:B--2---:R-:W-:-:S13]  /*1ec40*/  LOP3.LUT P0, RZ, R3, 0x8, RZ, 0xc0, !PT ;  /* 0x0000000803ff7812 */ /* 0x004fda000780c0ff */
[----:B------:R-:W-:Y:S05]  /*1ec50*/  @P0 BRA `(.L_x_9125) ;  /* 0x0000000000040947 */ /* 0x000fea0003800000 */
[----:B------:R-:W-:Y:S01]  /*1ec60*/  BPT.TRAP 0x1 ;  /* 0x000000040000795c */ /* 0x000fe20000300000 */
.L_x_9125:
[----:B------:R-:W-:Y:S05]  /*1ec70*/  BSYNC B2 ;  /* 0x0000000000027941 */ /* 0x000fea0003800000 */
.L_x_9124:
        /* <DEDUP_REMOVED lines=12> */
.L_x_9126:
        /* <DEDUP_REMOVED lines=15> */
.L_x_9127:
        /* <DEDUP_REMOVED lines=12> */
.L_x_9113:
[----:B------:R-:W-:Y:S05]  /*1eef0*/  BSYNC B1 ;  /* 0x0000000000017941 */ /* 0x000fea0003800000 */
.L_x_9112:
[----:B------:R-:W2:Y:S01]  /*1ef00*/  LDL R2, [R1+0x10] ;  /* 0x0000100001027983 */ /* 0x000ea20000100800 */
        /* <DEDUP_REMOVED lines=16> */
[----:B------:R-:W3:Y:S01]  /*1f010*/  LDC R8, c[0x0][0x43c] ;  /* 0x00010f00ff087b82 */ /* 0x000ee20000000800 */
[----:B------:R-:W-:Y:S02]  /*1f020*/  ULDC.64 UR6, c[0x0][0x428] ;  /* 0x00010a0000067ab9 */ /* 0x000fe40000000a00 */
[----:B------:R-:W4:Y:S01]  /*1f030*/  LDL R9, [R1+0x14] ;  /* 0x0000140001097983 */ /* 0x000f220000100800 */
[----:B---3--:R-:W-:-:S13]  /*1f040*/  ISETP.NE.AND P0, PT, R8, 0x1, PT ;  /* 0x000000010800780c */ /* 0x008fda0003f05270 */
[----:B------:R-:W3:Y:S02]  /*1f050*/  @P0 LDC.64 R2, c[0x0][0x440] ;  /* 0x00011000ff020b82 */ /* 0x000ee40000000a00 */
[----:B---3--:R-:W-:Y:S01]  /*1f060*/  @P0 IMAD.HI.U32 R7, R6, R2, RZ ;  /* 0x0000000206070227 */ /* 0x008fe200078e00ff */
[----:B------:R-:W-:-:S04]  /*1f070*/  MOV R2, R6 ;  /* 0x0000000600027202 */ /* 0x000fc80000000f00 */
        /* <DEDUP_REMOVED lines=11> */
.L_x_9130:
[----:B------:R-:W-:Y:S01]  /*1f130*/  IMAD R2, R19, 0x8, R18 ;  /* 0x0000000813027824 */ /* 0x000fe200078e0212 */
[----:B------:R-:W-:Y:S01]  /*1f140*/  SHF.L.U32 R3, R10, 0x1f, RZ ;  /* 0x0000001f0a037819 */ /* 0x000fe200000006ff */
[----:B------:R-:W-:Y:S03]  /*1f150*/  BSSY B2, `(.L_x_9131) ;  /* 0x0000003000027945 */ /* 0x000fe60003800000 */
[----:B------:R-:W3:Y:S02]  /*1f160*/  SYNCS.PHASECHK.TRANS64.TRYWAIT P0, [R2+URZ+0x28840], R3 ;  /* 0x02884003020075a7 */ /* 0x000ee4000800017f */
[----:B---3--:R-:W-:Y:S05]  /*1f170*/  @!P0 BRA `(.L_x_9132) ;  /* 0x0000005400348947 */ /* 0x008fea0003800000 */
.L_x_9309:
[----:B------:R-:W-:Y:S05]  /*1f180*/  BSYNC B2 ;  /* 0x0000000000027941 */ /* 0x000fea0003800000 */
.L_x_9131:
[----:B--2---:R-:W2:Y:S01]  /*1f190*/  S2R R9, SR_TID.X ;  /* 0x0000000000097919 */ /* 0x004ea20000002100 */
[----:B------:R-:W-:Y:S01]  /*1f1a0*/  BSSY B2, `(.L_x_9133) ;  /* 0x000000a000027945 */ /* 0x000fe20003800000 */
[----:B--2---:R-:W-:-:S04]  /*1f1b0*/  LOP3.LUT R9, R9, 0x7f, RZ, 0xc0, !PT ;  /* 0x0000007f09097812 */ /* 0x004fc800078ec0ff */
[----:B------:R-:W-:-:S13]  /*1f1c0*/  ISETP.NE.AND P0, PT, R9, RZ, PT ;  /* 0x000000ff0900720c */ /* 0x000fda0003f05270 */
[----:B------:R-:W-:Y:S05]  /*1f1d0*/  @P0 BRA `(.L_x_9134) ;  /* 0x0000000000180947 */ /* 0x000fea0003800000 */
[----:B------:R-:W2:Y:S01]  /*1f1e0*/  LDL R9, [R1+0x10] ;  /* 0x0000100001097983 */ /* 0x000ea20000100800 */
[----:B---3--:R-:W-:-:S04]  /*1f1f0*/  IMAD.MOV.U32 R3, RZ, RZ, 0x8000 ;  /* 0x00008000ff037424 */ /* 0x008fc800078e00ff */
[----:B------:R4:W-:Y:S01]  /*1f200*/  SYNCS.ARRIVE.TRANS64 RZ, [R2+URZ+0x28830], R3 ;  /* 0x0288300302ff79a7 */ /* 0x0009e2000800003f */
[----:B--2---:R-:W-:-:S13]  /*1f210*/  LOP3.LUT P1, RZ, R9, 0x1, RZ, 0xc0, !PT ;  /* 0x0000000109ff7812 */ /* 0x004fda000782c0ff */
[----:B----4-:R-:W-:Y:S05]  /*1f220*/  @!P1 BRA `(.L_x_9134) ;  /* 0x0000000000049947 */ /* 0x010fea0003800000 */
[----:B------:R-:W-:Y:S01]  /*1f230*/  BPT.TRAP 0x1 ;  /* 0x000000040000795c */ /* 0x000fe20000300000 */
.L_x_9134:
[----:B------:R-:W-:Y:S05]  /*1f240*/  BSYNC B2 ;  /* 0x0000000000027941 */ /* 0x000fea0003800000 */
.L_x_9133:
[----:B---3--:R-:W2:Y:S01]  /*1f250*/  LDL R3, [R1+0x1c] ;  /* 0x00001c0001037983 */ /* 0x008ea20000100800 */
[----:B------:R-:W-:Y:S01]  /*1f260*/  IMAD.MOV.U32 R11, RZ, RZ, RZ ;  /* 0x000000ffff0b7224 */ /* 0x000fe200078e00ff */
[----:B------:R-:W-:Y:S01]  /*1f270*/  UIADD3 UR4, UP0, UR38, 0x370, URZ ;  /* 0x0000037026047890 */ /* 0x000fe2000ff1e03f */
[----:B-1----:R-:W-:Y:S01]  /*1f280*/  IMAD R10, R19, 0x8000, R18 ;  /* 0x00008000130a7824 */ /* 0x002fe200078e0212 */
        /* <DEDUP_REMOVED lines=8> */
.L_x_9135:
        /* <DEDUP_REMOVED lines=16> */
.L_x_9136:
        /* <DEDUP_REMOVED lines=15> */
.L_x_9310:
[----:B------:R-:W-:Y:S05]  /*1f500*/  BSYNC B2 ;  /* 0x0000000000027941 */ /* 0x000fea0003800000 */
.L_x_9137:
        /* <DEDUP_REMOVED lines=10> */
.L_x_9139:
[----:B------:R-:W2:Y:S01]  /*1f5b0*/  LDL R3, [R1+0x10] ;  /* 0x0000100001037983 */ /* 0x000ea20000100800 */
[----:B------:R-:W-:Y:S01]  /*1f5c0*/  BSSY B2, `(.L_x_9140) ;  /* 0x0000004000027945 */ /* 0x000fe20003800000 */
[----:B--2---:R-:W-:-:S13]  /*1f5d0*/  LOP3.LUT P0, RZ, R3, 0x8, RZ, 0xc0, !PT ;  /* 0x0000000803ff7812 */ /* 0x004fda000780c0ff */
[----:B------:R-:W-:Y:S05]  /*1f5e0*/  @P0 BRA `(.L_x_9141) ;  /* 0x0000000000040947 */ /* 0x000fea0003800000 */
[----:B------:R-:W-:Y:S01]  /*1f5f0*/  BPT.TRAP 0x1 ;  /* 0x000000040000795c */ /* 0x000fe20000300000 */
.L_x_9141:
[----:B------:R-:W-:Y:S05]  /*1f600*/  BSYNC B2 ;  /* 0x0000000000027941 */ /* 0x000fea0003800000 */
.L_x_9140:
[----:B-1----:R-:W2:Y:S04]  /*1f610*/  LDL R5, [R1+0x1c] ;  /* 0x00001c0001057983 */ /* 0x002ea80000100800 */
        /* <DEDUP_REMOVED lines=11> */
.L_x_9142:
        /* <DEDUP_REMOVED lines=15> */
.L_x_9143:
        /* <DEDUP_REMOVED lines=12> */
.L_x_9129:
[----:B------:R-:W-:Y:S05]  /*1f880*/  BSYNC B1 ;  /* 0x0000000000017941 */ /* 0x000fea0003800000 */
.L_x_9128:
[----:B------:R-:W3:Y:S01]  /*1f890*/  LDL R2, [R1+0x30] ;  /* 0x0000300001027983 */ /* 0x000ee20000100800 */
[----:B------:R-:W-:Y:S01]  /*1f8a0*/  VIADD R0, R0, 0xfffffffe ;  /* 0xfffffffe00007836 */ /* 0x000fe20000000000 */
[----:B---3--:R-:W-:-:S13]  /*1f8b0*/  ISETP.GT.AND P0, PT, R6, R2, PT ;  /* 0x000000020600720c */ /* 0x008fda0003f04270 */
[----:B------:R-:W-:Y:S05]  /*1f8c0*/  @P0 BRA `(.L_x_9144) ;  /* 0xffffffec00240947 */ /* 0x000fea000383ffff */
.L_x_9093:
[----:B------:R-:W-:Y:S05]  /*1f8d0*/  BSYNC B0 ;  /* 0x0000000000007941 */ /* 0x000fea0003800000 */
.L_x_9092:
        /* <DEDUP_REMOVED lines=18> */
.L_x_9146:
[----:B------:R-:W-:Y:S05]  /*1fa00*/  BSYNC B0 ;  /* 0x0000000000007941 */ /* 0x000fea0003800000 */
.L_x_9145:
        /* <DEDUP_REMOVED lines=10> */
.L_x_9311:
[----:B------:R-:W-:Y:S05]  /*1fab0*/  BSYNC B1 ;  /* 0x0000000000017941 */ /* 0x000fea0003800000 */
.L_x_9149:
        /* <DEDUP_REMOVED lines=10> */
.L_x_9151:
[----:B------:R-:W3:Y:S01]  /*1fb60*/  LDL R2, [R1+0x10] ;  /* 0x0000100001027983 */ /* 0x000ee20000100800 */
[----:B------:R-:W-:Y:S01]  /*1fb70*/  BSSY B1, `(.L_x_9152) ;  /* 0x0000004000017945 */ /* 0x000fe20003800000 */
[----:B---3--:R-:W-:-:S13]  /*1fb80*/  LOP3.LUT P0, RZ, R2, 0x8, RZ, 0xc0, !PT ;  /* 0x0000000802ff7812 */ /* 0x008fda000780c0ff */
[----:B------:R-:W-:Y:S05]  /*1fb90*/  @P0 BRA `(.L_x_9153) ;  /* 0x0000000000040947 */ /* 0x000fea0003800000 */
[----:B------:R-:W-:Y:S01]  /*1fba0*/  BPT.TRAP 0x1 ;  /* 0x000000040000795c */ /* 0x000fe20000300000 */
.L_x_9153:
[----:B------:R-:W-:Y:S05]  /*1fbb0*/  BSYNC B1 ;  /* 0x0000000000017941 */ /* 0x000fea0003800000 */
.L_x_9152:
        /* <DEDUP_REMOVED lines=12> */
.L_x_9154:
        /* <DEDUP_REMOVED lines=15> */
.L_x_9155:
        /* <DEDUP_REMOVED lines=10> */
.L_x_9148:
[----:B------:R-:W-:Y:S05]  /*1fe10*/  BSYNC B0 ;  /* 0x0000000000007941 */ /* 0x000fea0003800000 */
.L_x_9147:
[----:B------:R-:W3:Y:S01]  /*1fe20*/  LDL.LU R4, [R1+0x18] ;  /* 0x0000180001047983 */ /* 0x000ee20000300800 */
[----:B------:R-:W-:-:S04]  /*1fe30*/  IADD3 R19, R19, 0x1, RZ ;  /* 0x0000000113137810 */ /* 0x000fc80007ffe0ff */
[----:B------:R-:W-:-:S04]  /*1fe40*/  ISETP.NE.AND P0, PT, R19, 0x2, PT ;  /* 0x000000021300780c */ /* 0x000fc80003f05270 */
[----:B------:R-:W-:Y:S02]  /*1fe50*/  SEL R0, RZ, 0x1, P0 ;  /* 0x00000001ff007807 */ /* 0x000fe40000000000 */
[----:B------:R-:W-:Y:S02]  /*1fe60*/  SEL R19, R19, RZ, P0 ;  /* 0x000000ff13137207 */ /* 0x000fe40000000000 */
[----:B---3--:R-:W-:-:S05]  /*1fe70*/  LOP3.LUT R4, R4, R0, RZ, 0x3c, !PT ;  /* 0x0000000004047212 */ /* 0x008fca00078e3cff */
[----:B------:R3:W-:Y:S02]  /*1fe80*/  STL [R1+0x18], R4 ;  /* 0x0000180401007387 */ /* 0x0007e40000100800 */
.L_x_9072:
[----:B------:R-:W-:Y:S05]  /*1fe90*/  BSYNC B7 ;  /* 0x0000000000077941 */ /* 0x000fea0003800000 */
.L_x_9070:
[----:B-1----:R-:W5:Y:S02]  /*1fea0*/  LDL R10, [R1+0x10] ;  /* 0x00001000010a7983 */ /* 0x002f640000100800 */
[----:B-----5:R-:W-:-:S13]  /*1feb0*/  LOP3.LUT P0, RZ, R10, 0x10, RZ, 0xc0, !PT ;  /* 0x000000100aff7812 */ /* 0x020fda000780c0ff */
[----:B------:R-:W-:Y:S05]  /*1fec0*/  @!P0 BRA `(.L_x_9156) ;  /* 0x00000000002c8947 */ /* 0x000fea0003800000 */
[----:B------:R-:W-:Y:S05]  /*1fed0*/  WARPSYNC.ALL ;  /* 0x0000000000007948 */ /* 0x000fea0003800000 */
[----:B------:R-:W1:Y:S08]  /*1fee0*/  S2UR UR5, SR_CgaCtaId ;  /* 0x00000000000579c3 */ /* 0x000e700000008800 */
[----:B------:R-:W-:Y:S06]  /*1fef0*/  BAR.SYNC.DEFER_BLOCKING 0x5, 0x180 ;  /* 0x0146000000007b1d */ /* 0x000fec0000010000 */
[----:B------:R-:W-:-:S02]  /*1ff00*/  UMOV UR4, 0x400 ;  /* 0x0000040000047882 */ /* 0x000fc40000000000 */
[----:B-1----:R-:W-:-:S06]  /*1ff10*/  ULEA UR4, UR5, UR4, 0x18 ;  /* 0x0000000405047291 */ /* 0x002fcc000f8ec03f */
[----:B------:R-:W-:-:S05]  /*1ff20*/  IMAD.U32 R18, RZ, RZ, UR4 ;  /* 0x00000004ff127e24 */ /* 0x000fca000f8e00ff */
[----:B--23--:R-:W1:Y:S04]  /*1ff30*/  LDS.128 R4, [R18+0x288d0] ;  /* 0x0288d00012047984 */ /* 0x00ce680000000c00 */
[----:B-1----:R1:W-:Y:S04]  /*1ff40*/  STL.64 [R1], R4 ;  /* 0x0000000401007387 */ /* 0x0023e80000100a00 */
[----:B------:R1:W-:Y:S01]  /*1ff50*/  STL.64 [R1+0x8], R6 ;  /* 0x0000080601007387 */ /* 0x0003e20000100a00 */
[----:B------:R-:W-:Y:S06]  /*1ff60*/  BAR.ARV 0x4, 0x180 ;  /* 0x0106000000007b1d */ /* 0x000fec0000002000 */
[----:B------:R-:W-:Y:S05]  /*1ff70*/  BRA `(.L_x_9157) ;  /* 0x0000001000307947 */ /* 0x000fea0003800000 */
.L_x_9156:
        /* <DEDUP_REMOVED lines=11> */
[----:B------:R-:W1:Y:S08]  /*20030*/  @!P0 LDC.64 R2, c[0x0][0xc80] ;  /* 0x00032000ff028b82 */ /* 0x000e700000000a00 */
[----:B--2---:R-:W2:Y:S01]  /*20040*/  @!P0 LDC.64 R6, c[0x0][0xc78] ;  /* 0x00031e00ff068b82 */ /* 0x004ea20000000a00 */
[----:B-1----:R-:W-:-:S05]  /*20050*/  @!P0 IMAD.WIDE R2, R0, 0x4, R2 ;  /* 0x0000000400028825 */ /* 0x002fca00078e0202 */
        /* <DEDUP_REMOVED lines=9> */
[----:B----4-:R-:W-:Y:S02]  /*200f0*/  @!P0 IMAD.MOV.U32 R4, RZ, RZ, R8 ;  /* 0x000000ffff048224 */ /* 0x010fe400078e0008 */
[----:B------:R-:W-:Y:S01]  /*20100*/  IMAD.MOV.U32 R8, RZ, RZ, RZ ;  /* 0x000000ffff087224 */ /* 0x000fe200078e00ff */
        /* <DEDUP_REMOVED lines=20> */
.L_x_9321:
[----:B------:R-:W-:Y:S02]  /*20250*/  ULDC UR4, c[0x0][0xc38] ;  /* 0x00030e0000047ab9 */ /* 0x000fe40000000800 */
[----:B------:R-:W-:-:S05]  /*20260*/  MOV R2, UR4 ;  /* 0x0000000400027c02 */ /* 0x000fca0008000f00 */
[----:B--2---:R-:W-:-:S04]  /*20270*/  IMAD R9, R9, R2, RZ ;  /* 0x0000000209097224 */ /* 0x004fc800078e02ff */
[----:B------:R-:W-:-:S05]  /*20280*/  IMAD.IADD R0, R0, 0x1, R9 ;  /* 0x0000000100007824 */ /* 0x000fca00078e0209 */
[----:B------:R-:W-:-:S13]  /*20290*/  ISETP.GT.AND P4, PT, R0, R5, PT ;  /* 0x000000050000720c */ /* 0x000fda0003f84270 */
[----:B------:R-:W-:Y:S05]  /*202a0*/  @P4 BRA `(.L_x_9159) ;  /* 0x0000000000b04947 */ /* 0x000fea0003800000 */
.L_x_9162:
        /* <DEDUP_REMOVED lines=20> */
[----:B------:R-:W2:Y:S02]  /*203f0*/  LDL R3, [R1+0x10] ;  /* 0x0000100001037983 */ /* 0x000ea40000100800 */
[----:B--2---:R-:W-:Y:S02]  /*20400*/  LOP3.LUT P4, RZ, R3, 0x1, RZ, 0xc0, !PT ;  /* 0x0000000103ff7812 */ /* 0x004fe4000788c0ff */
        /* <DEDUP_REMOVED lines=14> */
[----:B-1----:R-:W-:-:S05]  /*204f0*/  IMAD.IADD R7, R2, 0x1, R3 ;  /* 0x0000000102077824 */ /* 0x002fca00078e0203 */
[----:B------:R1:W2:Y:S02]  /*20500*/  SHFL.IDX PT, R9, R7, 0x1f, 0x1f ;  /* 0x03e01f0007097f89 */ /* 0x0002a400000e0000 */
.L_x_9329:
[----:B------:R-:W-:Y:S02]  /*20510*/  ULDC UR4, c[0x0][0xc38] ;  /* 0x00030e0000047ab9 */ /* 0x000fe40000000800 */
[----:B------:R-:W-:-:S04]  /*20520*/  IMAD.U32 R2, RZ, RZ, UR4 ;  /* 0x00000004ff027e24 */ /* 0x000fc8000f8e00ff */
[----:B--2---:R-:W-:-:S04]  /*20530*/  IMAD R9, R9, R2, RZ ;  /* 0x0000000209097224 */ /* 0x004fc800078e02ff */
[----:B------:R-:W-:-:S05]  /*20540*/  IMAD.IADD R0, R9, 0x1, R0 ;  /* 0x0000000109007824 */ /* 0x000fca00078e0200 */
[----:B------:R-:W-:-:S13]  /*20550*/  ISETP.GT.AND P4, PT, R0, R5, PT ;  /* 0x000000050000720c */ /* 0x000fda0003f84270 */
[----:B------:R-:W-:Y:S05]  /*20560*/  @!P4 BRA `(.L_x_9162) ;  /* 0xfffffffc0050c947 */ /* 0x000fea000383ffff */
.L_x_9159:
        /* <DEDUP_REMOVED lines=12> */
.L_x_9334:
[----:B------:R-:W-:-:S13]  /*20630*/  ISETP.NE.AND P0, PT, R0, RZ, PT ;  /* 0x000000ff0000720c */ /* 0x000fda0003f05270 */
[----:B------:R-:W-:Y:S05]  /*20640*/  @!P0 BRA `(.L_x_9164) ;  /* 0x0000000000148947 */ /* 0x000fea0003800000 */
[----:B------:R-:W-:Y:S01]  /*20650*/  UMOV UR4, 0xffffffff ;  /* 0xffffffff00047882 */ /* 0x000fe20000000000 */
[----:B---3--:R-:W-:Y:S02]  /*20660*/  VIADD R3, R3, 0xffffffff ;  /* 0xffffffff03037836 */ /* 0x008fe40000000000 */
[----:B------:R-:W-:Y:S05]  /*20670*/  BRA.DIV UR4, `(.L_x_9165) ;  /* 0x0000004a04d87947 */ /* 0x000fea000b800000 */
[----:B------:R2:W3:Y:S02]  /*20680*/  SHFL.IDX PT, R3, R7, R3, 0x1f ;  /* 0x00001f0307037589 */ /* 0x0004e400000e0000 */
.L_x_9337:
[----:B---3--:R-:W-:-:S07]  /*20690*/  IMAD.MOV.U32 R8, RZ, RZ, R3 ;  /* 0x000000ffff087224 */ /* 0x008fce00078e0003 */
.L_x_9164:
        /* <DEDUP_REMOVED lines=31> */
[----:B-12---:R-:W-:Y:S02]  /*20890*/  IMAD R7, R2, R5, RZ ;  /* 0x0000000502077224 */ /* 0x006fe400078e02ff */
        /* <DEDUP_REMOVED lines=30> */
.L_x_9166:
[----:B---3--:R-:W3:Y:S01]  /*20a80*/  LDL R3, [R1+0xc] ;  /* 0x00000c0001037983 */ /* 0x008ee20000100800 */
[----:B-12---:R-:W3:Y:S02]  /*20a90*/  LDC.64 R6, c[0x0][0xc90] ;  /* 0x00032400ff067b82 */ /* 0x006ee40000000a00 */
[----:B---3--:R-:W-:-:S05]  /*20aa0*/  IMAD.WIDE R6, R3, 0x4, R6 ;  /* 0x0000000403067825 */ /* 0x008fca00078e0206 */
[----:B------:R-:W2:Y:S02]  /*20ab0*/  LDG.E R3, desc[UR42][R6.64] ;  /* 0x0000002a06037981 */ /* 0x000ea4000c1e1900 */
[----:B--2---:R-:W-:-:S05]  /*20ac0*/  IMAD R5, R4, R3, RZ ;  /* 0x0000000304057224 */ /* 0x004fca00078e02ff */
[----:B------:R-:W-:-:S04]  /*20ad0*/  IABS R8, R5 ;  /* 0x0000000500087213 */ /* 0x000fc80000000000 */
        /* <DEDUP_REMOVED lines=23> */
[----:B------:R-:W-:Y:S01]  /*20c50*/  IMAD R7, R3, R6, RZ ;  /* 0x0000000603077224 */ /* 0x000fe200078e02ff */
[----:B------:R-:W-:-:S03]  /*20c60*/  IADD3 R6, -R6, RZ, RZ ;  /* 0x000000ff06067210 */ /* 0x000fc60007ffe1ff */
[----:B------:R-:W-:Y:S02]  /*20c70*/  IMAD.MOV R8, RZ, RZ, -R7 ;  /* 0x000000ffff087224 */ /* 0x000fe400078e0a07 */
[----:B------:R-:W-:-:S03]  /*20c80*/  IMAD R6, R5, R6, R0 ;  /* 0x0000000605067224 */ /* 0x000fc600078e0200 */
[----:B------:R-:W-:Y:S02]  /*20c90*/  VIADDMNMX R8, R8, R2, R3, PT ;  /* 0x0000000208087246 */ /* 0x000fe40003800103 */
[----:B------:R-:W-:Y:S02]  /*20ca0*/  IADD3 R7, R7, 0x1000000, R6 ;  /* 0x0100000007077810 */ /* 0x000fe40007ffe006 */
[----:B------:R-:W-:-:S04]  /*20cb0*/  IABS R9, R8 ;  /* 0x0000000800097213 */ /* 0x000fc80000000000 */
[----:B------:R-:W1:Y:S08]  /*20cc0*/  I2F.RP R2, R9 ;  /* 0x0000000900027306 */ /* 0x000e700000209400 */
[----:B-1----:R-:W1:Y:S02]  /*20cd0*/  MUFU.RCP R2, R2 ;  /* 0x0000000200027308 */ /* 0x002e640000001000 */
[----:B-1----:R-:W-:-:S06]  /*20ce0*/  VIADD R2, R2, 0xffffffe ;  /* 0x0ffffffe02027836 */ /* 0x002fcc0000000000 */
[----:B------:R1:W2:Y:S02]  /*20cf0*/  F2I.FTZ.U32.TRUNC.NTZ R3, R2 ;  /* 0x0000000200037305 */ /* 0x0002a4000021f000 */
[----:B-1----:R-:W-:Y:S02]  /*20d00*/  IMAD.MOV.U32 R2, RZ, RZ, RZ ;  /* 0x000000ffff027224 */ /* 0x002fe400078e00ff */
[----:B--2---:R-:W-:-:S04]  /*20d10*/  IMAD.MOV R0, RZ, RZ, -R3 ;  /* 0x000000ffff007224 */ /* 0x004fc800078e0a03 */
        /* <DEDUP_REMOVED lines=21> */
.L_x_9167:
[----:B------:R-:W-:-:S05]  /*20e70*/  LOP3.LUT R3, RZ, R0, RZ, 0x33, !PT ;  /* 0x00000000ff037212 */ /* 0x000fca00078e33ff */
[----:B------:R-:W-:-:S05]  /*20e80*/  IMAD.IADD R0, R4, 0x1, R3 ;  /* 0x0000000104007824 */ /* 0x000fca00078e0203 */
[----:B------:R3:W-:Y:S01]  /*20e90*/  STL [R1+0x4], R0 ;  /* 0x0000040001007387 */ /* 0x0007e20000100800 */
[----:B------:R-:W-:Y:S05]  /*20ea0*/  BRA `(.L_x_9168) ;  /* 0x0000000000287947 */ /* 0x000fea0003800000 */
.L_x_9160:
        /* <DEDUP_REMOVED lines=10> */
.L_x_9168:
[----:B---34-:R-:W3:Y:S04]  /*20f50*/  LDL R0, [R1+0x2c] ;  /* 0x00002c0001007983 */ /* 0x018ee80000100800 */
[----:B------:R-:W4:Y:S04]  /*20f60*/  LDL R3, [R1+0x8] ;  /* 0x0000080001037983 */ /* 0x000f280000100800 */
[----:B-12---:R-:W2:Y:S04]  /*20f70*/  LDL R2, [R1+0xc] ;  /* 0x00000c0001027983 */ /* 0x006ea80000100800 */
[----:B------:R-:W5:Y:S04]  /*20f80*/  LDL R4, [R1] ;  /* 0x0000000001047983 */ /* 0x000f680000100800 */
[----:B------:R-:W5:Y:S01]  /*20f90*/  LDL R5, [R1+0x4] ;  /* 0x0000040001057983 */ /* 0x000f620000100800 */
[----:B------:R-:W-:Y:S05]  /*20fa0*/  WARPSYNC.ALL ;  /* 0x0000000000007948 */ /* 0x000fea0003800000 */
[----:B------:R-:W-:Y:S01]  /*20fb0*/  BAR.SYNC.DEFER_BLOCKING 0x4, 0x180 ;  /* 0x0106000000007b1d */ /* 0x000fe20000010000 */
[----:B---3--:R-:W-:-:S02]  /*20fc0*/  ISETP.NE.AND P0, PT, R0, RZ, PT ;  /* 0x000000ff0000720c */ /* 0x008fc40003f05270 */
[----:B----4-:R-:W-:-:S11]  /*20fd0*/  MOV R6, R3 ;  /* 0x0000000300067202 */ /* 0x010fd60000000f00 */
[----:B------:R-:W1:Y:S01]  /*20fe0*/  @!P0 S2R R3, SR_CgaCtaId ;  /* 0x0000000000038919 */ /* 0x000e620000008800 */
[----:B------:R-:W-:Y:S01]  /*20ff0*/  @!P0 MOV R0, 0x400 ;  /* 0x0000040000008802 */ /* 0x000fe20000000f00 */
[----:B--2---:R-:W-:-:S03]  /*21000*/  IMAD.MOV.U32 R7, RZ, RZ, R2 ;  /* 0x000000ffff077224 */ /* 0x004fc600078e0002 */
[----:B-1----:R-:W-:-:S05]  /*21010*/  @!P0 LEA R18, R3, R0, 0x18 ;  /* 0x0000000003128211 */ /* 0x002fca00078ec0ff */
[----:B-----5:R2:W-:Y:S01]  /*21020*/  @!P0 STS.128 [R18+0x288d0], R4 ;  /* 0x0288d00412008388 */ /* 0x0205e20000000c00 */
[----:B------:R-:W-:Y:S06]  /*21030*/  BAR.ARV 0x5, 0x180 ;  /* 0x0146000000007b1d */ /* 0x000fec0000002000 */
.L_x_9157:
[----:B----4-:R-:W3:Y:S01]  /*21040*/  LDL R0, [R1+0xc] ;  /* 0x00000c0001007983 */ /* 0x010ee20000100800 */
[----:B------:R-:W-:Y:S02]  /*21050*/  ULDC UR4, c[0x0][0xc3c] ;  /* 0x00030f0000047ab9 */ /* 0x000fe40000000800 */
[----:B---3--:R-:W-:-:S13]  /*21060*/  ISETP.GE.AND P0, PT, R0, UR4, PT ;  /* 0x0000000400007c0c */ /* 0x008fda000bf06270 */
[----:B------:R-:W-:Y:S05]  /*21070*/  @!P0 BRA `(.L_x_9169) ;  /* 0xffffff9000888947 */ /* 0x000fea000383ffff */
[----:B------:R-:W-:Y:S05]  /*21080*/  BSYNC B8 ;  /* 0x0000000000087941 */ /* 0x000fea0003800000 */
.L_x_9026:
[----:B--2---:R-:W2:Y:S01]  /*21090*/  LDL.LU R0, [R1+0x64] ;  /* 0x0000640001007983 */ /* 0x004ea20000300800 */
[----:B------:R-:W-:Y:S01]  /*210a0*/  BSSY B0, `(.L_x_9170) ;  /* 0x000000b000007945 */ /* 0x000fe20003800000 */
[----:B-1----:R-:W1:Y:S01]  /*210b0*/  S2R R5, SR_CgaCtaId ;  /* 0x0000000000057919 */ /* 0x002e620000008800 */
[----:B--2---:R-:W-:-:S05]  /*210c0*/  VIADD R0, R0, 0x1 ;  /* 0x0000000100007836 */ /* 0x004fca0000000000 */
        /* <DEDUP_REMOVED lines=8> */
.L_x_9338:
[----:B------:R-:W-:Y:S05]  /*21150*/  BSYNC B0 ;  /* 0x0000000000007941 */ /* 0x000fea0003800000 */
.L_x_9170:
[----:B------:R-:W-:-:S03]  /*21160*/  UMOV UR4, 0xffffffff ;  /* 0xffffffff00047882 */ /* 0x000fc60000000000 */
[----:B------:R-:W-:Y:S05]  /*21170*/  BRA.DIV UR4, `(.L_x_9172) ;  /* 0x0000004204587947 */ /* 0x000fea000b800000 */
[----:B------:R-:W1:Y:S02]  /*21180*/  S2R R2, SR_TID.X ;  /* 0x0000000000027919 */ /* 0x000e640000002100 */
[----:B-1----:R-:W-:-:S04]  /*21190*/  SHF.R.U32.HI R2, RZ, 0x5, R2 ;  /* 0x00000005ff027819 */ /* 0x002fc80000011602 */
[----:B------:R-:W-:-:S05]  /*211a0*/  LOP3.LUT R2, R2, 0x3, RZ, 0xc0, !PT ;  /* 0x0000000302027812 */ /* 0x000fca00078ec0ff */
[----:B------:R1:W2:Y:S02]  /*211b0*/  SHFL.IDX PT, R14, R2, RZ, 0x1f ;  /* 0x00001fff020e7589 */ /* 0x0002a400000e0000 */
.L_x_9341:
[----:B--2---:R-:W-:-:S13]  /*211c0*/  ISETP.NE.AND P0, PT, R14, RZ, PT ;  /* 0x000000ff0e00720c */ /* 0x004fda0003f05270 */
[----:B------:R-:W-:Y:S05]  /*211d0*/  @P0 BRA `(.L_x_8800) ;  /* 0x00000000008c0947 */ /* 0x000fea0003800000 */
[----:B------:R-:W-:-:S03]  /*211e0*/  UMOV UR4, 0xffffffff ;  /* 0xffffffff00047882 */ /* 0x000fc60000000000 */
[----:B------:R-:W-:Y:S05]  /*211f0*/  BRA.DIV UR4, `(.L_x_9173) ;  /* 0x00000042046c7947 */ /* 0x000fea000b800000 */
[----:B------:R-:W-:-:S13]  /*21200*/  ELECT P6, URZ, PT ;  /* 0x00000000003f782f */ /* 0x000fda00038c0000 */
.L_x_9344:
[----:B------:R-:W-:Y:S05]  /*21210*/  @!P6 BRA `(.L_x_8800) ;  /* 0x00000000007ce947 */ /* 0x000fea0003800000 */
[----:B------:R-:W-:-:S06]  /*21220*/  ULOP3.LUT UR4, UR40, 0x2, URZ, 0xfc, !UPT ;  /* 0x0000000228047892 */ /* 0x000fcc000f8efc3f */
[----:B-1----:R-:W-:-:S05]  /*21230*/  IMAD.U32 R2, RZ, RZ, UR4 ;  /* 0x00000004ff027e24 */ /* 0x002fca000f8e00ff */
[----:B------:R-:W-:-:S13]  /*21240*/  ISETP.NE.AND P2, PT, R2, 0x3, PT ;  /* 0x000000030200780c */ /* 0x000fda0003f45270 */
[----:B------:R-:W-:Y:S05]  /*21250*/  @!P2 BRA `(.L_x_9174) ;  /* 0x000000000004a947 */ /* 0x000fea0003800000 */
[----:B------:R-:W-:Y:S01]  /*21260*/  BPT.TRAP 0x1 ;  /* 0x000000040000795c */ /* 0x000fe20000300000 */
.L_x_9174:
        /* <DEDUP_REMOVED lines=13> */
.L_x_9345:
[----:B------:R-:W1:Y:S02]  /*21340*/  SYNCS.PHASECHK.TRANS64.TRYWAIT P0, [R7+URZ], R2 ;  /* 0x00000002070075a7 */ /* 0x000e64000800017f */
[----:B-1----:R-:W-:Y:S05]  /*21350*/  @!P0 BRA `(.L_x_9176) ;  /* 0x0000004000488947 */ /* 0x002fea0003800000 */
.L_x_9346:
[----:B------:R-:W-:Y:S05]  /*21360*/  @!P2 BRA `(.L_x_9177) ;  /* 0x000000000004a947 */ /* 0x000fea0003800000 */
[----:B------:R-:W-:Y:S01]  /*21370*/  BPT.TRAP 0x1 ;  /* 0x000000040000795c */ /* 0x000fe20000300000 */
.L_x_9177:
[----:B------:R-:W-:-:S04]  /*21380*/  VIADD R0, R0, 0x28860 ;  /* 0x0002886000007836 */ /* 0x000fc80000000000 */
[----:B------:R-:W-:-:S04]  /*21390*/  IMAD R4, R19, 0x8, R0 ;  /* 0x0000000813047824 */ /* 0x000fc800078e0200 */
[----:B------:R-:W2:Y:S02]  /*213a0*/  SYNCS.PHASECHK.TRANS64.TRYWAIT P0, [R4+URZ], R5 ;  /* 0x00000005040075a7 */ /* 0x000ea4000800017f */
[----:B--2---:R-:W-:Y:S05]  /*213b0*/  @!P0 BRA `(.L_x_9178) ;  /* 0x0000004000448947 */ /* 0x004fea0003800000 */
.L_x_9347:
[----:B------:R-:W-:-:S07]  /*213c0*/  IMAD R3, R3, 0x8, R0 ;  /* 0x0000000803037824 */ /* 0x000fce00078e0200 */
.L_x_9179:
[----:B---3--:R3:W4:Y:S02]  /*213d0*/  SYNCS.PHASECHK.TRANS64.TRYWAIT P0, [R3+URZ], R2 ;  /* 0x00000002030075a7 */ /* 0x008724000800017f */
[----:B----4-:R-:W-:Y:S05]  /*213e0*/  @!P0 NANOSLEEP.SYNCS 0x989680 ;  /* 0x009896800000895d */ /* 0x010fea0003900000 */
[----:B------:R-:W4:Y:S02]  /*213f0*/  @!P0 SYNCS.PHASECHK.TRANS64 P0, [R3+URZ], R2 ;  /* 0x00000002030085a7 */ /* 0x000f24000800007f */
[----:B----4-:R-:W-:Y:S05]  /*21400*/  @!P0 BRA `(.L_x_9179) ;  /* 0xfffffffc00f08947 */ /* 0x010fea000383ffff */
.L_x_8800:
[----:B------:R-:W-:Y:S05]  /*21410*/  BSYNC B9 ;  /* 0x0000000000097941 */ /* 0x000fea0003800000 */
.L_x_8797:
[----:B------:R-:W-:Y:S05]  /*21420*/  EXIT ;  /* 0x000000000000794d */ /* 0x000fea0003800000 */
.L_x_8824:
[----:B0-----:R0:W1:Y:S02]  /*21430*/  SYNCS.PHASECHK.TRANS64.TRYWAIT P6, [R110+URZ+0x28890], R117 ;  /* 0x028890756e0075a7 */ /* 0x00106400080c017f */
[----:B-1----:R-:W-:Y:S05]  /*21440*/  @!P6 NANOSLEEP.SYNCS 0x989680 ;  /* 0x009896800000e95d */ /* 0x002fea0003900000 */
[----:B------:R-:W1:Y:S02]  /*21450*/  @!P6 SYNCS.PHASECHK.TRANS64 P6, [R110+URZ+0x28890], R117 ;  /* 0x028890756e00e5a7 */ /* 0x000e6400080c007f */
[----:B-1----:R-:W-:Y:S05]  /*21460*/  @!P6 BRA `(.L_x_8824) ;  /* 0xfffffffc00f0e947 */ /* 0x002fea000383ffff */
[----:B------:R-:W-:Y:S05]  /*21470*/  BRA `(.L_x_9180) ;  /* 0xfffffe20009c7947 */ /* 0x000fea000383ffff */
.L_x_8860:
[----:B0-----:R0:W1:Y:S02]  /*21480*/  SYNCS.PHASECHK.TRANS64.TRYWAIT P4, [R110+URZ+0x28890], R117 ;  /* 0x028890756e0075a7 */ /* 0x001064000808017f */
[----:B-1----:R-:W-:Y:S05]  /*21490*/  @!P4 NANOSLEEP.SYNCS 0x989680 ;  /* 0x009896800000c95d */ /* 0x002fea0003900000 */
[----:B------:R-:W1:Y:S02]  /*214a0*/  @!P4 SYNCS.PHASECHK.TRANS64 P4, [R110+URZ+0x28890], R117 ;  /* 0x028890756e00c5a7 */ /* 0x000e64000808007f */
[----:B-1----:R-:W-:Y:S05]  /*214b0*/  @!P4 BRA `(.L_x_8860) ;  /* 0xfffffffc00f0c947 */ /* 0x002fea000383ffff */
[----:B------:R-:W-:Y:S05]  /*214c0*/  BRA `(.L_x_9181) ;  /* 0xfffffe4800107947 */ /* 0x000fea000383ffff */
.L_x_8877:
[----:B0-----:R0:W1:Y:S02]  /*214d0*/  SYNCS.PHASECHK.TRANS64.TRYWAIT P3, [R110+URZ+0x28890], R117 ;  /* 0x028890756e0075a7 */ /* 0x001064000806017f */
[----:B-1----:R-:W-:Y:S05]  /*214e0*/  @!P3 NANOSLEEP.SYNCS 0x989680 ;  /* 0x009896800000b95d */ /* 0x002fea0003900000 */
[----:B------:R-:W1:Y:S02]  /*214f0*/  @!P3 SYNCS.PHASECHK.TRANS64 P3, [R110+URZ+0x28890], R117 ;  /* 0x028890756e00b5a7 */ /* 0x000e64000806007f */
[----:B-1----:R-:W-:Y:S05]  /*21500*/  @!P3 BRA `(.L_x_8877) ;  /* 0xfffffffc00f0b947 */ /* 0x002fea000383ffff */
[----:B------:R-:W-:Y:S05]  /*21510*/  BRA `(.L_x_9182) ;  /* 0xfffffe68005c7947 */ /* 0x000fea000383ffff */
.L_x_8887:
[----:B--2---:R2:W3:Y:S02]  /*21520*/  SYNCS.PHASECHK.TRANS64.TRYWAIT P0, [R110+URZ+0x288b0], R117 ;  /* 0x0288b0756e0075a7 */ /* 0x0044e4000800017f */
[----:B---3--:R-:W-:Y:S05]  /*21530*/  @!P0 NANOSLEEP.SYNCS 0x989680 ;  /* 0x009896800000895d */ /* 0x008fea0003900000 */
[----:B------:R-:W3:Y:S02]  /*21540*/  @!P0 SYNCS.PHASECHK.TRANS64 P0, [R110+URZ+0x288b0], R117 ;  /* 0x0288b0756e0085a7 */ /* 0x000ee4000800007f */
[----:B---3--:R-:W-:Y:S05]  /*21550*/  @!P0 BRA `(.L_x_8887) ;  /* 0xfffffffc00f08947 */ /* 0x008fea000383ffff */
[----:B------:R-:W-:Y:S05]  /*21560*/  BRA `(.L_x_9183) ;  /* 0xfffffe6c00f87947 */ /* 0x000fea000383ffff */
.L_x_8901:
[----:B------:R-:W0:Y:S01]  /*21570*/  S2R R4, SR_TID.X ;  /* 0x0000000000047919 */ /* 0x000e220000002100 */
[----:B------:R-:W-:Y:S01]  /*21580*/  BSSY B0, `(.L_x_9184) ;  /* 0x000000c000007945 */ /* 0x000fe20003800000 */
[----:B------:R-:W-:Y:S01]  /*21590*/  MOV R12, RZ ;  /* 0x000000ff000c7202 */ /* 0x000fe20000000f00 */
        /* <DEDUP_REMOVED lines=10> */
.L_x_9185:
[----:B------:R-:W-:Y:S05]  /*21640*/  BSYNC B0 ;  /* 0x0000000000007941 */ /* 0x000fea0003800000 */
.L_x_9184:
[----:B------:R-:W-:Y:S01]  /*21650*/  IMAD.MOV.U32 R189, RZ, RZ, R14 ;  /* 0x000000ffffbd7224 */ /* 0x000fe200078e000e */
[----:B------:R-:W-:Y:S06]  /*21660*/  BRA `(.L_x_9186) ;  /* 0xfffffe7800d87947 */ /* 0x000fec000383ffff */
.L_x_8911:
        /* <DEDUP_REMOVED lines=8> */
.L_x_9188:
[----:B------:R-:W-:Y:S05]  /*216f0*/  BSYNC B1 ;  /* 0x0000000000017941 */ /* 0x000fea0003800000 */
.L_x_9187:
        /* <DEDUP_REMOVED lines=8> */
.L_x_9189:
[----:B------:R-:W-:Y:S01]  /*21780*/  MOV R13, R10 ;  /* 0x0000000a000d7202 */ /* 0x000fe20000000f00 */
[----:B------:R-:W-:-:S07]  /*21790*/  IMAD.MOV.U32 R3, RZ, RZ, R14 ;  /* 0x000000ffff037224 */ /* 0x000fce00078e000e */
[----:B------:R-:W-:Y:S05]  /*217a0*/  WARPSYNC.COLLECTIVE R15, `(.L_x_9190) ;  /* 0x000000000f087348 */ /* 0x000fea0003c00000 */
[----:B------:R0:W1:Y:S02]  /*217b0*/  SHFL.IDX P6, R14, R13, R12, R11 ;  /* 0x0000000c0d0e7389 */ /* 0x00006400000c000b */
[----:B01----:R-:W-:Y:S01]  /*217c0*/  ENDCOLLECTIVE ;  /* 0x000000000000791b */ /* 0x003fe20003800000 */
.L_x_9190:
[----:B------:R-:W-:Y:S02]  /*217d0*/  IMAD.MOV.U32 R13, RZ, RZ, R5 ;  /* 0x000000ffff0d7224 */ /* 0x000fe400078e0005 */
[----:B------:R-:W-:-:S07]  /*217e0*/  IMAD.MOV.U32 R4, RZ, RZ, R14 ;  /* 0x000000ffff047224 */ /* 0x000fce00078e000e */
[----:B------:R-:W-:Y:S05]  /*217f0*/  WARPSYNC.COLLECTIVE R15, `(.L_x_9191) ;  /* 0x000000000f087348 */ /* 0x000fea0003c00000 */
[----:B------:R0:W1:Y:S02]  /*21800*/  SHFL.IDX P6, R14, R13, R12, R11 ;  /* 0x0000000c0d0e7389 */ /* 0x00006400000c000b */
[----:B01----:R-:W-:Y:S01]  /*21810*/  ENDCOLLECTIVE ;  /* 0x000000000000791b */ /* 0x003fe20003800000 */
.L_x_9191:
[----:B------:R-:W-:Y:S05]  /*21820*/  BRA `(.L_x_9192) ;  /* 0xfffffe8000287947 */ /* 0x000fea000383ffff */
.L_x_8914:
        /* <DEDUP_REMOVED lines=8> */
.L_x_9194:
[----:B------:R-:W-:Y:S05]  /*218b0*/  BSYNC B1 ;  /* 0x0000000000017941 */ /* 0x000fea0003800000 */
.L_x_9193:
        /* <DEDUP_REMOVED lines=8> */
.L_x_9195:
[----:B------:R-:W-:Y:S02]  /*21940*/  IMAD.MOV.U32 R13, RZ, RZ, R10 ;  /* 0x000000ffff0d7224 */ /* 0x000fe400078e000a */
[----:B------:R-:W-:-:S07]  /*21950*/  IMAD.MOV.U32 R3, RZ, RZ, R14 ;  /* 0x000000ffff037224 */ /* 0x000fce00078e000e */
[----:B------:R-:W-:Y:S05]  /*21960*/  WARPSYNC.COLLECTIVE R15, `(.L_x_9196) ;  /* 0x000000000f087348 */ /* 0x000fea0003c00000 */
[----:B------:R0:W1:Y:S02]  /*21970*/  SHFL.IDX P6, R14, R13, R12, R11 ;  /* 0x0000000c0d0e7389 */ /* 0x00006400000c000b */
[----:B01----:R-:W-:Y:S01]  /*21980*/  ENDCOLLECTIVE ;  /* 0x000000000000791b */ /* 0x003fe20003800000 */
.L_x_9196:
[----:B------:R-:W-:Y:S01]  /*21990*/  IMAD.MOV.U32 R13, RZ, RZ, R5 ;  /* 0x000000ffff0d7224 */ /* 0x000fe200078e0005 */
[----:B------:R-:W-:-:S07]  /*219a0*/  MOV R4, R14 ;  /* 0x0000000e00047202 */ /* 0x000fce0000000f00 */
[----:B------:R-:W-:Y:S05]  /*219b0*/  WARPSYNC.COLLECTIVE R15, `(.L_x_9197) ;  /* 0x000000000f087348 */ /* 0x000fea0003c00000 */
[----:B------:R0:W1:Y:S02]  /*219c0*/  SHFL.IDX P6, R14, R13, R12, R11 ;  /* 0x0000000c0d0e7389 */ /* 0x00006400000c000b */
[----:B01----:R-:W-:Y:S01]  /*219d0*/  ENDCOLLECTIVE ;  /* 0x000000000000791b */ /* 0x003fe20003800000 */
.L_x_9197:
[----:B------:R-:W-:Y:S05]  /*219e0*/  BRA `(.L_x_9198) ;  /* 0xfffffe8000947947 */ /* 0x000fea000383ffff */
.L_x_8917:
[----:B------:R-:W-:Y:S01]  /*219f0*/  BSSY B1, `(.L_x_9199) ;  /* 0x0000008000017945 */ /* 0x000fe20003800000 */
[----:B------:R-:W-:Y:S02]  /*21a00*/  IMAD.MOV.U32 R13, RZ, RZ, R7 ;  /* 0x000000ffff0d7224 */ /* 0x000fe400078e0007 */
[----:B------:R-:W-:Y:S02]  /*21a10*/  IMAD.MOV.U32 R12, RZ, RZ, 0x2 ;  /* 0x00000002ff0c7424 */ /* 0x000fe400078e00ff */
[----:B------:R-:W-:Y:S02]  /*21a20*/  IMAD.MOV.U32 R11, RZ, RZ, 0x181f ;  /* 0x0000181fff0b7424 */ /* 0x000fe400078e00ff */
[----:B------:R-:W-:-:S07]  /*21a30*/  IMAD.MOV.U32 R15, RZ, RZ, -0x1 ;  /* 0xffffffffff0f7424 */ /* 0x000fce00078e00ff */
[----:B-1--4-:R-:W-:Y:S05]  /*21a40*/  WARPSYNC.COLLECTIVE R15, `(.L_x_9200) ;  /* 0x000000000f087348 */ /* 0x012fea0003c00000 */
[----:B----4-:R0:W2:Y:S02]  /*21a50*/  SHFL.IDX P6, R14, R13, R12, R11 ;  /* 0x0000000c0d0e7389 */ /* 0x0100a400000c000b */
[----:B012---:R-:W-:Y:S01]  /*21a60*/  ENDCOLLECTIVE ;  /* 0x000000000000791b */ /* 0x007fe20003800000 */
.L_x_9200:
[----:B------:R-:W-:Y:S05]  /*21a70*/  BSYNC B1 ;  /* 0x0000000000017941 */ /* 0x000fea0003800000 */
.L_x_9199:
        /* <DEDUP_REMOVED lines=8> */
.L_x_9201:
[----:B------:R-:W-:Y:S02]  /*21b00*/  IMAD.MOV.U32 R13, RZ, RZ, R10 ;  /* 0x000000ffff0d7224 */ /* 0x000fe400078e000a */
[----:B------:R-:W-:-:S07]  /*21b10*/  IMAD.MOV.U32 R3, RZ, RZ, R14 ;  /* 0x000000ffff037224 */ /* 0x000fce00078e000e */
[----:B------:R-:W-:Y:S05]  /*21b20*/  WARPSYNC.COLLECTIVE R15, `(.L_x_9202) ;  /* 0x000000000f087348 */ /* 0x000fea0003c00000 */
[----:B------:R0:W1:Y:S02]  /*21b30*/  SHFL.IDX P6, R14, R13, R12, R11 ;  /* 0x0000000c0d0e7389 */ /* 0x00006400000c000b */
[----:B01----:R-:W-:Y:S01]  /*21b40*/  ENDCOLLECTIVE ;  /* 0x000000000000791b */ /* 0x003fe20003800000 */
.L_x_9202:
[----:B------:R-:W-:Y:S01]  /*21b50*/  MOV R13, R5 ;  /* 0x00000005000d7202 */ /* 0x000fe20000000f00 */
[----:B------:R-:W-:-:S07]  /*21b60*/  IMAD.MOV.U32 R4, RZ, RZ, R14 ;  /* 0x000000ffff047224 */ /* 0x000fce00078e000e */
[----:B------:R-:W-:Y:S05]  /*21b70*/  WARPSYNC.COLLECTIVE R15, `(.L_x_9203) ;  /* 0x000000000f087348 */ /* 0x000fea0003c00000 */
[----:B------:R0:W1:Y:S02]  /*21b80*/  SHFL.IDX P6, R14, R13, R12, R11 ;  /* 0x0000000c0d0e7389 */ /* 0x00006400000c000b */
[----:B01----:R-:W-:Y:S01]  /*21b90*/  ENDCOLLECTIVE ;  /* 0x000000000000791b */ /* 0x003fe20003800000 */
.L_x_9203:
[----:B------:R-:W-:Y:S05]  /*21ba0*/  BRA `(.L_x_9204) ;  /* 0xfffffe8000e87947 */ /* 0x000fea000383ffff */
.L_x_8920:
        /* <DEDUP_REMOVED lines=8> */
.L_x_9206:
[----:B------:R-:W-:Y:S05]  /*21c30*/  BSYNC B1 ;  /* 0x0000000000017941 */ /* 0x000fea0003800000 */
.L_x_9205:
        /* <DEDUP_REMOVED lines=8> */
.L_x_9207:
[----:B------:R-:W-:Y:S02]  /*21cc0*/  IMAD.MOV.U32 R13, RZ, RZ, R10 ;  /* 0x000000ffff0d7224 */ /* 0x000fe400078e000a */
[----:B------:R-:W-:-:S07]  /*21cd0*/  IMAD.MOV.U32 R3, RZ, RZ, R14 ;  /* 0x000000ffff037224 */ /* 0x000fce00078e000e */
[----:B------:R-:W-:Y:S05]  /*21ce0*/  WARPSYNC.COLLECTIVE R15, `(.L_x_9208) ;  /* 0x000000000f087348 */ /* 0x000fea0003c00000 */
[----:B------:R0:W1:Y:S02]  /*21cf0*/  SHFL.IDX P6, R14, R13, R12, R11 ;  /* 0x0000000c0d0e7389 */ /* 0x00006400000c000b */
[----:B01----:R-:W-:Y:S01]  /*21d00*/  ENDCOLLECTIVE ;  /* 0x000000000000791b */ /* 0x003fe20003800000 */
.L_x_9208:
[----:B------:R-:W-:Y:S02]  /*21d10*/  IMAD.MOV.U32 R13, RZ, RZ, R5 ;  /* 0x000000ffff0d7224 */ /* 0x000fe400078e0005 */
[----:B------:R-:W-:-:S07]  /*21d20*/  IMAD.MOV.U32 R4, RZ, RZ, R14 ;  /* 0x000000ffff047224 */ /* 0x000fce00078e000e */
[----:B------:R-:W-:Y:S05]  /*21d30*/  WARPSYNC.COLLECTIVE R15, `(.L_x_9209) ;  /* 0x000000000f087348 */ /* 0x000fea0003c00000 */
[----:B------:R0:W1:Y:S02]  /*21d40*/  SHFL.IDX P6, R14, R13, R12, R11 ;  /* 0x0000000c0d0e7389 */ /* 0x00006400000c000b */
[----:B01----:R-:W-:Y:S01]  /*21d50*/  ENDCOLLECTIVE ;  /* 0x000000000000791b */ /* 0x003fe20003800000 */
.L_x_9209:
[----:B------:R-:W-:Y:S01]  /*21d60*/  MOV R5, R14 ;  /* 0x0000000e00057202 */ /* 0x000fe20000000f00 */
[----:B------:R-:W-:Y:S06]  /*21d70*/  BRA `(.L_x_9210) ;  /* 0xfffffe8400407947 */ /* 0x000fec000383ffff */
.L_x_8924:
[----:B0-----:R0:W1:Y:S02]  /*21d80*/  SYNCS.PHASECHK.TRANS64.TRYWAIT P0, [R2+URZ+0x28800], R67 ;  /* 0x02880043020075a7 */ /* 0x001064000800017f */
[----:B-1----:R-:W-:Y:S05]  /*21d90*/  @!P0 NANOSLEEP.SYNCS 0x989680 ;  /* 0x009896800000895d */ /* 0x002fea0003900000 */
[----:B------:R-:W1:Y:S02]  /*21da0*/  @!P0 SYNCS.PHASECHK.TRANS64 P0, [R2+URZ+0x28800], R67 ;  /* 0x02880043020085a7 */ /* 0x000e64000800007f */
[----:B-1----:R-:W-:Y:S05]  /*21db0*/  @!P0 BRA `(.L_x_8924) ;  /* 0xfffffffc00f08947 */ /* 0x002fea000383ffff */
[----:B------:R-:W-:Y:S05]  /*21dc0*/  BRA `(.L_x_9211) ;  /* 0xfffffe8400f87947 */ /* 0x000fea000383ffff */
.L_x_8940:
        /* <DEDUP_REMOVED lines=9> */
.L_x_9213:
[----:B------:R-:W-:Y:S05]  /*21e60*/  BSYNC B1 ;  /* 0x0000000000017941 */ /* 0x000fea0003800000 */
.L_x_9212:
        /* <DEDUP_REMOVED lines=10> */
.L_x_9214:
[----:B------:R-:W-:Y:S01]  /*21f10*/  ISETP.GE.OR P1, PT, R56, R3, P0 ;  /* 0x000000033800720c */ /* 0x000fe20000726670 */
[----:B------:R-:W-:-:S12]  /*21f20*/  IMAD.MOV.U32 R13, RZ, RZ, R33 ;  /* 0x000000ffff0d7224 */ /* 0x000fd800078e0021 */
[C---:B------:R-:W-:Y:S02]  /*21f30*/  @!P1 SHF.L.U32 R21, R16.reuse, 0x1, RZ ;  /* 0x0000000110159819 */ /* 0x040fe400000006ff */
[----:B------:R-:W-:Y:S01]  /*21f40*/  @!P1 SHF.L.U64.HI R6, R16, 0x1, R17 ;  /* 0x0000000110069819 */ /* 0x000fe20000010211 */
[----:B------:R-:W-:-:S07]  /*21f50*/  IMAD.MOV.U32 R4, RZ, RZ, R14 ;  /* 0x000000ffff047224 */ /* 0x000fce00078e000e */
[----:B------:R-:W-:Y:S05]  /*21f60*/  WARPSYNC.COLLECTIVE R15, `(.L_x_9215) ;  /* 0x000000000f087348 */ /* 0x000fea0003c00000 */
[----:B------:R0:W1:Y:S02]  /*21f70*/  SHFL.IDX P6, R14, R13, R12, R11 ;  /* 0x0000000c0d0e7389 */ /* 0x00006400000c000b */
[----:B01----:R-:W-:Y:S01]  /*21f80*/  ENDCOLLECTIVE ;  /* 0x000000000000791b */ /* 0x003fe20003800000 */
.L_x_9215:
        /* <DEDUP_REMOVED lines=9> */
.L_x_9216:
        /* <DEDUP_REMOVED lines=10> */
[----:B------:R-:W-:Y:S02]  /*220c0*/  CS2R R24, SRZ ;  /* 0x0000000000187805 */ /* 0x000fe4000001ff00 */
[----:B--2---:R-:W-:Y:S01]  /*220d0*/  @!P1 MOV R47, R9 ;  /* 0x00000009002f9202 */ /* 0x004fe20000000f00 */
[----:B------:R-:W-:Y:S01]  /*220e0*/  @!P1 IMAD.MOV.U32 R49, RZ, RZ, R11 ;  /* 0x000000ffff319224 */ /* 0x000fe200078e000b */
[----:B------:R-:W-:Y:S01]  /*220f0*/  MOV R11, 0x181f ;  /* 0x0000181f000b7802 */ /* 0x000fe20000000f00 */
[----:B------:R-:W-:-:S02]  /*22100*/  @!P1 IMAD.MOV.U32 R46, RZ, RZ, R8 ;  /* 0x000000ffff2e9224 */ /* 0x000fc400078e0008 */
[----:B------:R-:W-:Y:S02]  /*22110*/  IMAD.MOV.U32 R12, RZ, RZ, R47 ;  /* 0x000000ffff0c7224 */ /* 0x000fe400078e002f */
[----:B------:R-:W-:Y:S02]  /*22120*/  IMAD.MOV.U32 R0, RZ, RZ, R46 ;  /* 0x000000ffff007224 */ /* 0x000fe400078e002e */
[----:B------:R-:W-:Y:S01]  /*22130*/  @!P1 IMAD.MOV.U32 R48, RZ, RZ, R10 ;  /* 0x000000ffff309224 */ /* 0x000fe200078e000a */
[----:B------:R-:W-:Y:S01]  /*22140*/  PRMT R67, R12, 0x7610, R67 ;  /* 0x000076100c437816 */ /* 0x000fe20000000043 */
[----:B------:R-:W-:Y:S01]  /*22150*/  IMAD.MOV.U32 R12, RZ, RZ, 0x1 ;  /* 0x00000001ff0c7424 */ /* 0x000fe200078e00ff */
[----:B------:R-:W-:Y:S01]  /*22160*/  PRMT R64, R64, 0x5410, R0 ;  /* 0x0000541040407816 */ /* 0x000fe20000000000 */
[----:B------:R-:W-:Y:S01]  /*22170*/  IMAD.MOV.U32 R20, RZ, RZ, R49 ;  /* 0x000000ffff147224 */ /* 0x000fe200078e0031 */
[----:B------:R-:W-:-:S07]  /*22180*/  MOV R10, R48 ;  /* 0x00000030000a7202 */ /* 0x000fce0000000f00 */
[----:B-----5:R-:W-:Y:S05]  /*22190*/  WARPSYNC.COLLECTIVE R15, `(.L_x_9217) ;  /* 0x000000000f087348 */ /* 0x020fea0003c00000 */
[----:B------:R0:W1:Y:S02]  /*221a0*/  SHFL.IDX P6, R14, R13, R12, R11 ;  /* 0x0000000c0d0e7389 */ /* 0x00006400000c000b */
[----:B01---5:R-:W-:Y:S01]  /*221b0*/  ENDCOLLECTIVE ;  /* 0x000000000000791b */ /* 0x023fe20003800000 */
.L_x_9217:
[----:B------:R-:W-:Y:S01]  /*221c0*/  PRMT R37, R10, 0x5410, R20 ;  /* 0x000054100a257816 */ /* 0x000fe20000000014 */
[----:B------:R-:W-:Y:S02]  /*221d0*/  @!P1 IMAD.MOV.U32 R44, RZ, RZ, R4 ;  /* 0x000000ffff2c9224 */ /* 0x000fe400078e0004 */
[----:B------:R-:W-:Y:S02]  /*221e0*/  @!P1 IMAD.MOV.U32 R45, RZ, RZ, R5 ;  /* 0x000000ffff2d9224 */ /* 0x000fe400078e0005 */
[----:B------:R-:W-:Y:S02]  /*221f0*/  @!P1 IMAD.MOV.U32 R50, RZ, RZ, R6 ;  /* 0x000000ffff329224 */ /* 0x000fe400078e0006 */
[----:B------:R-:W-:Y:S01]  /*22200*/  @!P1 IMAD.MOV.U32 R51, RZ, RZ, R7 ;  /* 0x000000ffff339224 */ /* 0x000fe200078e0007 */
[----:B------:R-:W-:Y:S01]  /*22210*/  MOV R5, R45 ;  /* 0x0000002d00057202 */ /* 0x000fe20000000f00 */
[----:B------:R-:W-:Y:S02]  /*22220*/  IMAD.MOV.U32 R13, RZ, RZ, R32 ;  /* 0x000000ffff0d7224 */ /* 0x000fe400078e0020 */
[----:B------:R-:W-:Y:S01]  /*22230*/  IMAD.MOV.U32 R4, RZ, RZ, R44 ;  /* 0x000000ffff047224 */ /* 0x000fe200078e002c */
[----:B------:R-:W-:Y:S01]  /*22240*/  PRMT R67, R67, 0x5410, R5 ;  /* 0x0000541043437816 */ /* 0x000fe20000000005 */
[----:B------:R-:W-:-:S02]  /*22250*/  IMAD.MOV.U32 R6, RZ, RZ, R50 ;  /* 0x000000ffff067224 */ /* 0x000fc400078e0032 */
[----:B------:R-:W-:Y:S02]  /*22260*/  IMAD.MOV.U32 R7, RZ, RZ, R51 ;  /* 0x000000ffff077224 */ /* 0x000fe400078e0033 */
[----:B------:R-:W-:Y:S01]  /*22270*/  IMAD.MOV.U32 R0, RZ, RZ, R14 ;  /* 0x000000ffff007224 */ /* 0x000fe200078e000e */
[----:B------:R-:W-:-:S07]  /*22280*/  PRMT R66, R6, 0x5410, R4 ;  /* 0x0000541006427816 */ /* 0x000fce0000000004 */
[----:B------:R-:W-:Y:S05]  /*22290*/  WARPSYNC.COLLECTIVE R15, `(.L_x_9218) ;  /* 0x000000000f087348 */ /* 0x000fea0003c00000 */
[----:B------:R0:W1:Y:S02]  /*222a0*/  SHFL.IDX P6, R14, R13, R12, R11 ;  /* 0x0000000c0d0e7389 */ /* 0x00006400000c000b */
[----:B01----:R-:W-:Y:S01]  /*222b0*/  ENDCOLLECTIVE ;  /* 0x000000000000791b */ /* 0x003fe20003800000 */
.L_x_9218:
[----:B------:R-:W-:Y:S01]  /*222c0*/  PRMT R64, R7, 0x7610, R64 ;  /* 0x0000761007407816 */ /* 0x000fe20000000040 */
[----:B------:R-:W-:Y:S02]  /*222d0*/  IMAD.MOV.U32 R13, RZ, RZ, R33 ;  /* 0x000000ffff0d7224 */ /* 0x000fe400078e0021 */
[----:B------:R-:W-:-:S07]  /*222e0*/  IMAD.MOV.U32 R8, RZ, RZ, R14 ;  /* 0x000000ffff087224 */ /* 0x000fce00078e000e */
[----:B------:R-:W-:Y:S05]  /*222f0*/  WARPSYNC.COLLECTIVE R15, `(.L_x_9219) ;  /* 0x000000000f087348 */ /* 0x000fea0003c00000 */
[----:B------:R0:W1:Y:S02]  /*22300*/  SHFL.IDX P6, R14, R13, R12, R11 ;  /* 0x0000000c0d0e7389 */ /* 0x00006400000c000b */
[----:B01----:R-:W-:Y:S01]  /*22310*/  ENDCOLLECTIVE ;  /* 0x000000000000791b */ /* 0x003fe20003800000 */
.L_x_9219:
[----:B------:R-:W-:Y:S02]  /*22320*/  IMAD.MOV.U32 R13, RZ, RZ, R34 ;  /* 0x000000ffff0d7224 */ /* 0x000fe400078e0022 */
[----:B------:R-:W-:-:S07]  /*22330*/  IMAD.MOV.U32 R9, RZ, RZ, R14 ;  /* 0x000000ffff097224 */ /* 0x000fce00078e000e */
[----:B------:R-:W-:Y:S05]  /*22340*/  WARPSYNC.COLLECTIVE R15, `(.L_x_9220) ;  /* 0x000000000f087348 */ /* 0x000fea0003c00000 */
[----:B------:R0:W1:Y:S02]  /*22350*/  SHFL.IDX P6, R14, R13, R12, R11 ;  /* 0x0000000c0d0e7389 */ /* 0x00006400000c000b */
[----:B01----:R-:W-:Y:S01]  /*22360*/  ENDCOLLECTIVE ;  /* 0x000000000000791b */ /* 0x003fe20003800000 */
.L_x_9220:
[----:B------:R-:W-:Y:S05]  /*22370*/  BRA `(.L_x_9221) ;  /* 0xfffffe9c00b07947 */ /* 0x000fea000383ffff */
.L_x_8943:
[----:B------:R-:W-:Y:S01]  /*22380*/  BSSY B1, `(.L_x_9222) ;  /* 0x0000008000017945 */ /* 0x000fe20003800000 */
[----:B------:R-:W-:Y:S02]  /*22390*/  IMAD.MOV.U32 R13, RZ, RZ, R35 ;  /* 0x000000ffff0d7224 */ /* 0x000fe400078e0023 */
[----:B------:R-:W-:Y:S02]  /*223a0*/  IMAD.MOV.U32 R12, RZ, RZ, 0x2 ;  /* 0x00000002ff0c7424 */ /* 0x000fe400078e00ff */
[----:B------:R-:W-:Y:S02]  /*223b0*/  IMAD.MOV.U32 R11, RZ, RZ, 0x181f ;  /* 0x0000181fff0b7424 */ /* 0x000fe400078e00ff */
[----:B-1----:R-:W-:-:S07]  /*223c0*/  IMAD.MOV.U32 R15, RZ, RZ, -0x1 ;  /* 0xffffffffff0f7424 */ /* 0x002fce00078e00ff */
[----:B------:R-:W-:Y:S05]  /*223d0*/  WARPSYNC.COLLECTIVE R15, `(.L_x_9223) ;  /* 0x000000000f087348 */ /* 0x000fea0003c00000 */
[----:B------:R0:W1:Y:S02]  /*223e0*/  SHFL.IDX P6, R14, R13, R12, R11 ;  /* 0x0000000c0d0e7389 */ /* 0x00006400000c000b */
[----:B01----:R-:W-:Y:S01]  /*223f0*/  ENDCOLLECTIVE ;  /* 0x000000000000791b */ /* 0x003fe20003800000 */
.L_x_9223:
[----:B------:R-:W-:Y:S05]  /*22400*/  BSYNC B1 ;  /* 0x0000000000017941 */ /* 0x000fea0003800000 */
.L_x_9222:
[----:B------:R-:W-:Y:S01]  /*22410*/  IMAD.MOV.U32 R13, RZ, RZ, R32 ;  /* 0x000000ffff0d7224 */ /* 0x000fe200078e0020 */
[----:B------:R-:W-:Y:S01]  /*22420*/  MOV R0, R14 ;  /* 0x0000000e00007202 */ /* 0x000fe20000000f00 */
[----:B------:R-:W-:Y:S02]  /*22430*/  IMAD.MOV.U32 R12, RZ, RZ, 0x2 ;  /* 0x00000002ff0c7424 */ /* 0x000fe400078e00ff */
[----:B------:R-:W-:Y:S02]  /*22440*/  IMAD.MOV.U32 R11, RZ, RZ, 0x181f ;  /* 0x0000181fff0b7424 */ /* 0x000fe400078e00ff */
[----:B------:R-:W-:Y:S02]  /*22450*/  IMAD.MOV.U32 R15, RZ, RZ, -0x1 ;  /* 0xffffffffff0f7424 */ /* 0x000fe400078e00ff */
[----:B------:R-:W-:-:S07]  /*22460*/  VIADD R10, R56, 0x40 ;  /* 0x00000040380a7836 */ /* 0x000fce0000000000 */
[----:B------:R-:W-:Y:S05]  /*22470*/  WARPSYNC.COLLECTIVE R15, `(.L_x_9224) ;  /* 0x000000000f087348 */ /* 0x000fea0003c00000 */
[----:B------:R0:W1:Y:S02]  /*22480*/  SHFL.IDX P6, R14, R13, R12, R11 ;  /* 0x0000000c0d0e7389 */ /* 0x00006400000c000b */
[----:B01----:R-:W-:Y:S01]  /*22490*/  ENDCOLLECTIVE ;  /* 0x000000000000791b */ /* 0x003fe20003800000 */
.L_x_9224:
[----:B------:R-:W-:Y:S02]  /*224a0*/  ISETP.GE.OR P1, PT, R10, R3, P0 ;  /* 0x000000030a00720c */ /* 0x000fe40000726670 */
[----:B------:R-:W-:-:S11]  /*224b0*/  MOV R13, R33 ;  /* 0x00000021000d7202 */ /* 0x000fd60000000f00 */
[C---:B------:R-:W-:Y:S01]  /*224c0*/  @!P1 IMAD.SHL.U32 R21, R16.reuse, 0x2, RZ ;  /* 0x0000000210159824 */ /* 0x040fe200078e00ff */
[----:B------:R-:W-:Y:S01]  /*224d0*/  @!P1 SHF.L.U64.HI R29, R16, 0x1, R17 ;  /* 0x00000001101d9819 */ /* 0x000fe20000010211 */
[----:B------:R-:W-:-:S07]  /*224e0*/  IMAD.MOV.U32 R8, RZ, RZ, R14 ;  /* 0x000000ffff087224 */ /* 0x000fce00078e000e */
[----:B------:R-:W-:Y:S05]  /*224f0*/  WARPSYNC.COLLECTIVE R15, `(.L_x_9225) ;  /* 0x000000000f087348 */ /* 0x000fea0003c00000 */
[----:B------:R0:W1:Y:S02]  /*22500*/  SHFL.IDX P6, R14, R13, R12, R11 ;  /* 0x0000000c0d0e7389 */ /* 0x00006400000c000b */
[----:B01----:R-:W-:Y:S01]  /*22510*/  ENDCOLLECTIVE ;  /* 0x000000000000791b */ /* 0x003fe20003800000 */
.L_x_9225:
[----:B------:R-:W-:-:S05]  /*22520*/  @!P1 IADD3 R8, P2, R8, R21, RZ ;  /* 0x0000001508089210 */ /* 0x000fca0007f5e0ff */
[----:B------:R-:W-:Y:S02]  /*22530*/  @!P1 IMAD.X R9, R0, 0x1, R29, P2 ;  /* 0x0000000100099824 */ /* 0x000fe400010e061d */
[----:B------:R-:W-:Y:S02]  /*22540*/  IMAD.MOV.U32 R13, RZ, RZ, R34 ;  /* 0x000000ffff0d7224 */ /* 0x000fe400078e0022 */
[----:B------:R-:W-:-:S07]  /*22550*/  IMAD.MOV.U32 R20, RZ, RZ, R14 ;  /* 0x000000ffff147224 */ /* 0x000fce00078e000e */
[----:B------:R-:W-:Y:S05]  /*22560*/  WARPSYNC.COLLECTIVE R15, `(.L_x_9226) ;  /* 0x000000000f087348 */ /* 0x000fea0003c00000 */
[----:B------:R0:W1:Y:S02]  /*22570*/  SHFL.IDX P6, R14, R13, R12, R11 ;  /* 0x0000000c0d0e7389 */ /* 0x00006400000c000b */
[----:B01----:R-:W-:Y:S01]  /*22580*/  ENDCOLLECTIVE ;  /* 0x000000000000791b */ /* 0x003fe20003800000 */
.L_x_9226:
        /* <DEDUP_REMOVED lines=8> */
[----:B------:R-:W-:Y:S02]  /*22610*/  CS2R R42, SRZ ;  /* 0x00000000002a7805 */ /* 0x000fe4000001ff00 */
[----:B--2---:R-:W-:Y:S01]  /*22620*/  @!P1 MOV R21, R9 ;  /* 0x0000000900159202 */ /* 0x004fe20000000f00 */
[----:B------:R-:W-:-:S02]  /*22630*/  @!P1 IMAD.MOV.U32 R20, RZ, RZ, R8 ;  /* 0x000000ffff149224 */ /* 0x000fc400078e0008 */
[----:B------:R-:W-:Y:S01]  /*22640*/  @!P1 IMAD.MOV.U32 R39, RZ, RZ, R11 ;  /* 0x000000ffff279224 */ /* 0x000fe200078e000b */
[----:B------:R-:W-:Y:S01]  /*22650*/  MOV R11, 0x181f ;  /* 0x0000181f000b7802 */ /* 0x000fe20000000f00 */
[----:B------:R-:W-:Y:S02]  /*22660*/  IMAD.MOV.U32 R0, RZ, RZ, R20 ;  /* 0x000000ffff007224 */ /* 0x000fe400078e0014 */
[----:B------:R-:W-:Y:S02]  /*22670*/  IMAD.MOV.U32 R12, RZ, RZ, R21 ;  /* 0x000000ffff0c7224 */ /* 0x000fe400078e0015 */
[----:B------:R-:W-:Y:S02]  /*22680*/  @!P1 IMAD.MOV.U32 R38, RZ, RZ, R10 ;  /* 0x000000ffff269224 */ /* 0x000fe400078e000a */
[----:B------:R-:W-:Y:S01]  /*22690*/  IMAD.MOV.U32 R9, RZ, RZ, R39 ;  /* 0x000000ffff097224 */ /* 0x000fe200078e0027 */
[----:B------:R-:W-:Y:S01]  /*226a0*/  PRMT R59, R0, 0x5410, R12 ;  /* 0x00005410003b7816 */ /* 0x000fe2000000000c */
[----:B------:R-:W-:-:S02]  /*226b0*/  IMAD.MOV.U32 R12, RZ, RZ, 0x3 ;  /* 0x00000003ff0c7424 */ /* 0x000fc400078e00ff */
[----:B------:R-:W-:-:S07]  /*226c0*/  IMAD.MOV.U32 R8, RZ, RZ, R38 ;  /* 0x000000ffff087224 */ /* 0x000fce00078e0026 */
[----:B-----5:R-:W-:Y:S05]  /*226d0*/  WARPSYNC.COLLECTIVE R15, `(.L_x_9227) ;  /* 0x000000000f087348 */ /* 0x020fea0003c00000 */
[----:B------:R0:W1:Y:S02]  /*226e0*/  SHFL.IDX P6, R14, R13, R12, R11 ;  /* 0x0000000c0d0e7389 */ /* 0x00006400000c000b */
[----:B01---5:R-:W-:Y:S01]  /*226f0*/  ENDCOLLECTIVE ;  /* 0x000000000000791b */ /* 0x023fe20003800000 */
.L_x_9227:
[----:B------:R-:W-:Y:S01]  /*22700*/  PRMT R52, R8, 0x5410, R9 ;  /* 0x0000541008347816 */ /* 0x000fe20000000009 */
[----:B------:R-:W-:Y:S02]  /*22710*/  @!P1 IMAD.MOV.U32 R40, RZ, RZ, R28 ;  /* 0x000000ffff289224 */ /* 0x000fe400078e001c */
[----:B------:R-:W-:Y:S02]  /*22720*/  @!P1 IMAD.MOV.U32 R41, RZ, RZ, R29 ;  /* 0x000000ffff299224 */ /* 0x000fe400078e001d */
[----:B------:R-:W-:Y:S01]  /*22730*/  @!P1 IMAD.MOV.U32 R42, RZ, RZ, R30 ;  /* 0x000000ffff2a9224 */ /* 0x000fe200078e001e */
[----:B------:R-:W-:Y:S01]  /*22740*/  MOV R8, R40 ;  /* 0x0000002800087202 */ /* 0x000fe20000000f00 */
[----:B------:R-:W-:Y:S02]  /*22750*/  @!P1 IMAD.MOV.U32 R43, RZ, RZ, R31 ;  /* 0x000000ffff2b9224 */ /* 0x000fe400078e001f */
[----:B------:R-:W-:Y:S02]  /*22760*/  IMAD.MOV.U32 R9, RZ, RZ, R41 ;  /* 0x000000ffff097224 */ /* 0x000fe400078e0029 */
[----:B------:R-:W-:-:S02]  /*22770*/  IMAD.MOV.U32 R10, RZ, RZ, R42 ;  /* 0x000000ffff0a7224 */ /* 0x000fc400078e002a */
[----:B------:R-:W-:Y:S01]  /*22780*/  IMAD.MOV.U32 R13, RZ, RZ, R32 ;  /* 0x000000ffff0d7224 */ /* 0x000fe200078e0020 */
[----:B------:R-:W-:Y:S02]  /*22790*/  PRMT R62, R8, 0x5410, R9 ;  /* 0x00005410083e7816 */ /* 0x000fe40000000009 */
[----:B------:R-:W-:Y:S01]  /*227a0*/  CS2R R8, SRZ ;  /* 0x0000000000087805 */ /* 0x000fe2000001ff00 */
[----:B------:R-:W-:-:S07]  /*227b0*/  IMAD.MOV.U32 R0, RZ, RZ, R14 ;  /* 0x000000ffff007224 */ /* 0x000fce00078e000e */
[----:B------:R-:W-:Y:S05]  /*227c0*/  WARPSYNC.COLLECTIVE R15, `(.L_x_9228) ;  /* 0x000000000f087348 */ /* 0x000fea0003c00000 */
[----:B------:R0:W1:Y:S02]  /*227d0*/  SHFL.IDX P6, R14, R13, R12, R11 ;  /* 0x0000000c0d0e7389 */ /* 0x00006400000c000b */
[----:B01----:R-:W-:Y:S01]  /*227e0*/  ENDCOLLECTIVE ;  /* 0x000000000000791b */ /* 0x003fe20003800000 */
.L_x_9228:
[----:B------:R-:W-:Y:S02]  /*227f0*/  IMAD.MOV.U32 R13, RZ, RZ, R33 ;  /* 0x000000ffff0d7224 */ /* 0x000fe400078e0021 */
[----:B------:R-:W-:-:S07]  /*22800*/  IMAD.MOV.U32 R32, RZ, RZ, R14 ;  /* 0x000000ffff207224 */ /* 0x000fce00078e000e */
[----:B------:R-:W-:Y:S05]  /*22810*/  WARPSYNC.COLLECTIVE R15, `(.L_x_9229) ;  /* 0x000000000f087348 */ /* 0x000fea0003c00000 */
[----:B------:R0:W1:Y:S02]  /*22820*/  SHFL.IDX P6, R14, R13, R12, R11 ;  /* 0x0000000c0d0e7389 */ /* 0x00006400000c000b */
[----:B01----:R-:W-:Y:S01]  /*22830*/  ENDCOLLECTIVE ;  /* 0x000000000000791b */ /* 0x003fe20003800000 */
.L_x_9229:
[----:B------:R-:W-:Y:S02]  /*22840*/  IMAD.MOV.U32 R13, RZ, RZ, R34 ;  /* 0x000000ffff0d7224 */ /* 0x000fe400078e0022 */
[----:B------:R-:W-:-:S07]  /*22850*/  IMAD.MOV.U32 R33, RZ, RZ, R14 ;  /* 0x000000ffff217224 */ /* 0x000fce00078e000e */
[----:B------:R-:W-:Y:S05]  /*22860*/  WARPSYNC.COLLECTIVE R15, `(.L_x_9230) ;  /* 0x000000000f087348 */ /* 0x000fea0003c00000 */
[----:B------:R0:W1:Y:S02]  /*22870*/  SHFL.IDX P6, R14, R13, R12, R11 ;  /* 0x0000000c0d0e7389 */ /* 0x00006400000c000b */
[----:B01----:R-:W-:Y:S01]  /*22880*/  ENDCOLLECTIVE ;  /* 0x000000000000791b */ /* 0x003fe20003800000 */
.L_x_9230:
[----:B------:R-:W-:-:S05]  /*22890*/  IMAD.MOV.U32 R11, RZ, RZ, R43 ;  /* 0x000000ffff0b7224 */ /* 0x000fca00078e002b */
[----:B------:R-:W-:Y:S02]  /*228a0*/  PRMT R63, R10, 0x5410, R11 ;  /* 0x000054100a3f7816 */ /* 0x000fe4000000000b */
[----:B------:R-:W-:Y:S01]  /*228b0*/  MOV R34, R14 ;  /* 0x0000000e00227202 */ /* 0x000fe20000000f00 */
[----:B------:R-:W-:Y:S06]  /*228c0*/  BRA `(.L_x_9231) ;  /* 0xfffffe9c00907947 */ /* 0x000fec000383ffff */
.L_x_8947:
[----:B0-----:R0:W1:Y:S02]  /*228d0*/  SYNCS.PHASECHK.TRANS64.TRYWAIT P4, [R2+URZ+0x28800], R29 ;  /* 0x0288001d020075a7 */ /* 0x001064000808017f */
[----:B-1----:R-:W-:Y:S05]  /*228e0*/  @!P4 NANOSLEEP.SYNCS 0x989680 ;  /* 0x009896800000c95d */ /* 0x002fea0003900000 */
[----:B------:R-:W1:Y:S02]  /*228f0*/  @!P4 SYNCS.PHASECHK.TRANS64 P4, [R2+URZ+0x28800], R29 ;  /* 0x0288001d0200c5a7 */ /* 0x000e64000808007f */
[----:B-1----:R-:W-:Y:S05]  /*22900*/  @!P4 BRA `(.L_x_8947) ;  /* 0xfffffffc00f0c947 */ /* 0x002fea000383ffff */
[----:B------:R-:W-:Y:S05]  /*22910*/  BRA `(.L_x_9232) ;  /* 0xfffffea000287947 */ /* 0x000fea000383ffff */
.L_x_8957:
[----:B-1----:R1:W2:Y:S02]  /*22920*/  SYNCS.PHASECHK.TRANS64.TRYWAIT P2, [R3+URZ+0x28830], R0 ;  /* 0x02883000030075a7 */ /* 0x0022a4000804017f */
[----:B--2---:R-:W-:Y:S05]  /*22930*/  @!P2 NANOSLEEP.SYNCS 0x989680 ;  /* 0x009896800000a95d */ /* 0x004fea0003900000 */
[----:B------:R-:W2:Y:S02]  /*22940*/  @!P2 SYNCS.PHASECHK.TRANS64 P2, [R3+URZ+0x28830], R0 ;  /* 0x028830000300a5a7 */ /* 0x000ea4000804007f */
[----:B--2---:R-:W-:Y:S05]  /*22950*/  @!P2 BRA `(.L_x_8957) ;  /* 0xfffffffc00f0a947 */ /* 0x004fea000383ffff */
[----:B------:R-:W-:Y:S05]  /*22960*/  BRA `(.L_x_8956) ;  /* 0xfffffeb800a47947 */ /* 0x000fea000383ffff */
.L_x_8963:
[----:B-1----:R1:W2:Y:S02]  /*22970*/  SYNCS.PHASECHK.TRANS64.TRYWAIT P4, [R0+URZ+0x28830], R7 ;  /* 0x02883007000075a7 */ /* 0x0022a4000808017f */
[----:B--2---:R-:W-:Y:S05]  /*22980*/  @!P4 NANOSLEEP.SYNCS 0x989680 ;  /* 0x009896800000c95d */ /* 0x004fea0003900000 */
[----:B------:R-:W2:Y:S02]  /*22990*/  @!P4 SYNCS.PHASECHK.TRANS64 P4, [R0+URZ+0x28830], R7 ;  /* 0x028830070000c5a7 */ /* 0x000ea4000808007f */
[----:B--2---:R-:W-:Y:S05]  /*229a0*/  @!P4 BRA `(.L_x_8963) ;  /* 0xfffffffc00f0c947 */ /* 0x004fea000383ffff */
[----:B------:R-:W-:Y:S05]  /*229b0*/  BRA `(.L_x_8962) ;  /* 0xfffffedc00e07947 */ /* 0x000fea000383ffff */
.L_x_8967:
[----:B-1----:R1:W2:Y:S02]  /*229c0*/  SYNCS.PHASECHK.TRANS64.TRYWAIT P3, [R6+URZ+0x28850], R0 ;  /* 0x02885000060075a7 */ /* 0x0022a4000806017f */
[----:B--2---:R-:W-:Y:S05]  /*229d0*/  @!P3 NANOSLEEP.SYNCS 0x989680 ;  /* 0x009896800000b95d */ /* 0x004fea0003900000 */
[----:B------:R-:W2:Y:S02]  /*229e0*/  @!P3 SYNCS.PHASECHK.TRANS64 P3, [R6+URZ+0x28850], R0 ;  /* 0x028850000600b5a7 */ /* 0x000ea4000806007f */
[----:B--2---:R-:W-:Y:S05]  /*229f0*/  @!P3 BRA `(.L_x_8967) ;  /* 0xfffffffc00f0b947 */ /* 0x004fea000383ffff */
[----:B------:R-:W-:Y:S05]  /*22a00*/  BRA `(.L_x_8964) ;  /* 0xfffffee000e07947 */ /* 0x000fea000383ffff */
.L_x_8974:
[----:B-1----:R1:W2:Y:S02]  /*22a10*/  SYNCS.PHASECHK.TRANS64.TRYWAIT P3, [R0+URZ+0x28830], R7 ;  /* 0x02883007000075a7 */ /* 0x0022a4000806017f */
[----:B--2---:R-:W-:Y:S05]  /*22a20*/  @!P3 NANOSLEEP.SYNCS 0x989680 ;  /* 0x009896800000b95d */ /* 0x004fea0003900000 */
[----:B------:R-:W2:Y:S02]  /*22a30*/  @!P3 SYNCS.PHASECHK.TRANS64 P3, [R0+URZ+0x28830], R7 ;  /* 0x028830070000b5a7 */ /* 0x000ea4000806007f */
[----:B--2---:R-:W-:Y:S05]  /*22a40*/  @!P3 BRA `(.L_x_8974) ;  /* 0xfffffffc00f0b947 */ /* 0x004fea000383ffff */
[----:B------:R-:W-:Y:S05]  /*22a50*/  BRA `(.L_x_8973) ;  /* 0xffffff0800847947 */ /* 0x000fea000383ffff */
.L_x_8978:
[----:B-1----:R1:W2:Y:S02]  /*22a60*/  SYNCS.PHASECHK.TRANS64.TRYWAIT P2, [R6+URZ+0x28850], R0 ;  /* 0x02885000060075a7 */ /* 0x0022a4000804017f */
[----:B--2---:R-:W-:Y:S05]  /*22a70*/  @!P2 NANOSLEEP.SYNCS 0x989680 ;  /* 0x009896800000a95d */ /* 0x004fea0003900000 */
[----:B------:R-:W2:Y:S02]  /*22a80*/  @!P2 SYNCS.PHASECHK.TRANS64 P2, [R6+URZ+0x28850], R0 ;  /* 0x028850000600a5a7 */ /* 0x000ea4000804007f */
[----:B--2---:R-:W-:Y:S05]  /*22a90*/  @!P2 BRA `(.L_x_8978) ;  /* 0xfffffffc00f0a947 */ /* 0x004fea000383ffff */
[----:B------:R-:W-:Y:S05]  /*22aa0*/  BRA `(.L_x_8975) ;  /* 0xffffff0c00847947 */ /* 0x000fea000383ffff */
.L_x_8983:
[----:B-1----:R1:W2:Y:S02]  /*22ab0*/  SYNCS.PHASECHK.TRANS64.TRYWAIT P0, [R14+URZ+0x28850], R5 ;  /* 0x028850050e0075a7 */ /* 0x0022a4000800017f */
[----:B--2---:R-:W-:Y:S05]  /*22ac0*/  @!P0 NANOSLEEP.SYNCS 0x989680 ;  /* 0x009896800000895d */ /* 0x004fea0003900000 */
[----:B------:R-:W2:Y:S02]  /*22ad0*/  @!P0 SYNCS.PHASECHK.TRANS64 P0, [R14+URZ+0x28850], R5 ;  /* 0x028850050e0085a7 */ /* 0x000ea4000800007f */
[----:B--2---:R-:W-:Y:S05]  /*22ae0*/  @!P0 BRA `(.L_x_8983) ;  /* 0xfffffffc00f08947 */ /* 0x004fea000383ffff */
[----:B------:R-:W-:Y:S05]  /*22af0*/  BRA `(.L_x_8982) ;  /* 0xffffff2800b47947 */ /* 0x000fea000383ffff */
.L_x_8988:
[----:B------:R-:W-:Y:S01]  /*22b00*/  IMAD.MOV.U32 R13, RZ, RZ, R4 ;  /* 0x000000ffff0d7224 */ /* 0x000fe200078e0004 */
[----:B------:R-:W-:Y:S01]  /*22b10*/  MOV R15, 0xffffffff ;  /* 0xffffffff000f7802 */ /* 0x000fe20000000f00 */
[----:B------:R-:W-:Y:S02]  /*22b20*/  IMAD.MOV.U32 R12, RZ, RZ, RZ ;  /* 0x000000ffff0c7224 */ /* 0x000fe400078e00ff */
[----:B------:R-:W-:-:S07]  /*22b30*/  IMAD.MOV.U32 R11, RZ, RZ, 0x181f ;  /* 0x0000181fff0b7424 */ /* 0x000fce00078e00ff */
[----:B-----5:R-:W-:Y:S05]  /*22b40*/  WARPSYNC.COLLECTIVE R15, `(.L_x_9233) ;  /* 0x000000000f087348 */ /* 0x020fea0003c00000 */
[----:B------:R0:W1:Y:S02]  /*22b50*/  SHFL.IDX P6, R14, R13, R12, R11 ;  /* 0x0000000c0d0e7389 */ /* 0x00006400000c000b */
[----:B01---5:R-:W-:Y:S01]  /*22b60*/  ENDCOLLECTIVE ;  /* 0x000000000000791b */ /* 0x023fe20003800000 */
.L_x_9233:
[----:B------:R-:W-:Y:S02]  /*22b70*/  IMAD.MOV.U32 R13, RZ, RZ, R0 ;  /* 0x000000ffff0d7224 */ /* 0x000fe400078e0000 */
[----:B------:R-:W-:-:S07]  /*22b80*/  IMAD.MOV.U32 R3, RZ, RZ, R14 ;  /* 0x000000ffff037224 */ /* 0x000fce00078e000e */
[----:B------:R-:W-:Y:S05]  /*22b90*/  WARPSYNC.COLLECTIVE R15, `(.L_x_9234) ;  /* 0x000000000f087348 */ /* 0x000fea0003c00000 */
[----:B------:R0:W1:Y:S02]  /*22ba0*/  SHFL.IDX P6, R14, R13, R12, R11 ;  /* 0x0000000c0d0e7389 */ /* 0x00006400000c000b */
[----:B01----:R-:W-:Y:S01]  /*22bb0*/  ENDCOLLECTIVE ;  /* 0x000000000000791b */ /* 0x003fe20003800000 */
.L_x_9234:
[----:B------:R-:W-:Y:S05]  /*22bc0*/  BRA `(.L_x_9235) ;  /* 0xffffff4400787947 */ /* 0x000fea000383ffff */
.L_x_8991:
[----:B------:R-:W-:Y:S01]  /*22bd0*/  BSSY B1, `(.L_x_9236) ;  /* 0x0000008000017945 */ /* 0x000fe20003800000 */
[----:B------:R-:W-:Y:S02]  /*22be0*/  IMAD.MOV.U32 R13, RZ, RZ, R4 ;  /* 0x000000ffff0d7224 */ /* 0x000fe400078e0004 */
[----:B------:R-:W-:Y:S02]  /*22bf0*/  IMAD.MOV.U32 R12, RZ, RZ, 0x1 ;  /* 0x00000001ff0c7424 */ /* 0x000fe400078e00ff */
[----:B------:R-:W-:Y:S02]  /*22c00*/  IMAD.MOV.U32 R11, RZ, RZ, 0x181f ;  /* 0x0000181fff0b7424 */ /* 0x000fe400078e00ff */
[----:B---3--:R-:W-:-:S07]  /*22c10*/  IMAD.MOV.U32 R15, RZ, RZ, -0x1 ;  /* 0xffffffffff0f7424 */ /* 0x008fce00078e00ff */
[----:B012--5:R-:W-:Y:S05]  /*22c20*/  WARPSYNC.COLLECTIVE R15, `(.L_x_9237) ;  /* 0x000000000f087348 */ /* 0x027fea0003c00000 */
[----:B--2---:R2:W3:Y:S02]  /*22c30*/  SHFL.IDX P6, R14, R13, R12, R11 ;  /* 0x0000000c0d0e7389 */ /* 0x0044e400000c000b */
[----:B0123-5:R-:W-:Y:S01]  /*22c40*/  ENDCOLLECTIVE ;  /* 0x000000000000791b */ /* 0x02ffe20003800000 */
.L_x_9237:
[----:B------:R-:W-:Y:S05]  /*22c50*/  BSYNC B1 ;  /* 0x0000000000017941 */ /* 0x000fea0003800000 */
.L_x_9236:
        /* <DEDUP_REMOVED lines=8> */
.L_x_9238:
[----:B------:R-:W-:Y:S05]  /*22ce0*/  BRA `(.L_x_9239) ;  /* 0xffffff4400747947 */ /* 0x000fea000383ffff */
.L_x_8994:
[----:B------:R-:W-:Y:S01]  /*22cf0*/  BSSY B1, `(.L_x_9240) ;  /* 0x0000008000017945 */ /* 0x000fe20003800000 */
[----:B------:R-:W-:Y:S01]  /*22d00*/  IMAD.MOV.U32 R13, RZ, RZ, R4 ;  /* 0x000000ffff0d7224 */ /* 0x000fe200078e0004 */
[----:B------:R-:W-:Y:S01]  /*22d10*/  MOV R11, 0x181f ;  /* 0x0000181f000b7802 */ /* 0x000fe20000000f00 */
[----:B------:R-:W-:Y:S02]  /*22d20*/  IMAD.MOV.U32 R12, RZ, RZ, 0x2 ;  /* 0x00000002ff0c7424 */ /* 0x000fe400078e00ff */
[----:B---3--:R-:W-:-:S07]  /*22d30*/  IMAD.MOV.U32 R15, RZ, RZ, -0x1 ;  /* 0xffffffffff0f7424 */ /* 0x008fce00078e00ff */
[----:B012-45:R-:W-:Y:S05]  /*22d40*/  WARPSYNC.COLLECTIVE R15, `(.L_x_9241) ;  /* 0x000000000f087348 */ /* 0x037fea0003c00000 */
[----:B--2---:R2:W3:Y:S02]  /*22d50*/  SHFL.IDX P6, R14, R13, R12, R11 ;  /* 0x0000000c0d0e7389 */ /* 0x0044e400000c000b */
[----:B012345:R-:W-:Y:S01]  /*22d60*/  ENDCOLLECTIVE ;  /* 0x000000000000791b */ /* 0x03ffe20003800000 */
.L_x_9241:
[----:B------:R-:W-:Y:S05]  /*22d70*/  BSYNC B1 ;  /* 0x0000000000017941 */ /* 0x000fea0003800000 */
.L_x_9240:
        /* <DEDUP_REMOVED lines=8> */
.L_x_9242:
[----:B------:R-:W-:Y:S05]  /*22e00*/  BRA `(.L_x_9243) ;  /* 0xffffff4400747947 */ /* 0x000fea000383ffff */
.L_x_8997:
[----:B------:R-:W-:Y:S01]  /*22e10*/  BSSY B1, `(.L_x_9244) ;  /* 0x0000008000017945 */ /* 0x000fe20003800000 */
[----:B------:R-:W-:Y:S01]  /*22e20*/  MOV R13, R4 ;  /* 0x00000004000d7202 */ /* 0x000fe20000000f00 */
[----:B------:R-:W-:Y:S02]  /*22e30*/  IMAD.MOV.U32 R12, RZ, RZ, 0x3 ;  /* 0x00000003ff0c7424 */ /* 0x000fe400078e00ff */
[----:B------:R-:W-:Y:S02]  /*22e40*/  IMAD.MOV.U32 R11, RZ, RZ, 0x181f ;  /* 0x0000181fff0b7424 */ /* 0x000fe400078e00ff */
[----:B---3--:R-:W-:-:S07]  /*22e50*/  IMAD.MOV.U32 R15, RZ, RZ, -0x1 ;  /* 0xffffffffff0f7424 */ /* 0x008fce00078e00ff */
[----:B012-45:R-:W-:Y:S05]  /*22e60*/  WARPSYNC.COLLECTIVE R15, `(.L_x_9245) ;  /* 0x000000000f087348 */ /* 0x037fea0003c00000 */
[----:B--2---:R2:W3:Y:S02]  /*22e70*/  SHFL.IDX P6, R14, R13, R12, R11 ;  /* 0x0000000c0d0e7389 */ /* 0x0044e400000c000b */
[----:B012345:R-:W-:Y:S01]  /*22e80*/  ENDCOLLECTIVE ;  /* 0x000000000000791b */ /* 0x03ffe20003800000 */
.L_x_9245:
[----:B------:R-:W-:Y:S05]  /*22e90*/  BSYNC B1 ;  /* 0x0000000000017941 */ /* 0x000fea0003800000 */
.L_x_9244:
        /* <DEDUP_REMOVED lines=8> */
.L_x_9246:
[----:B------:R-:W-:Y:S05]  /*22f20*/  BRA `(.L_x_9247) ;  /* 0xffffff4400747947 */ /* 0x000fea000383ffff */
.L_x_8999:
[----:B------:R-:W-:Y:S02]  /*22f30*/  IMAD.MOV.U32 R13, RZ, RZ, R4 ;  /* 0x000000ffff0d7224 */ /* 0x000fe400078e0004 */
[----:B------:R-:W-:Y:S02]  /*22f40*/  IMAD.MOV.U32 R12, RZ, RZ, RZ ;  /* 0x000000ffff0c7224 */ /* 0x000fe400078e00ff */
[----:B------:R-:W-:Y:S02]  /*22f50*/  IMAD.MOV.U32 R11, RZ, RZ, 0x1c1f ;  /* 0x00001c1fff0b7424 */ /* 0x000fe400078e00ff */
[----:B------:R-:W-:-:S07]  /*22f60*/  IMAD.MOV.U32 R15, RZ, RZ, -0x1 ;  /* 0xffffffffff0f7424 */ /* 0x000fce00078e00ff */
[----:B------:R-:W-:Y:S05]  /*22f70*/  WARPSYNC.COLLECTIVE R15, `(.L_x_9248) ;  /* 0x000000000f087348 */ /* 0x000fea0003c00000 */
[----:B------:R0:W1:Y:S02]  /*22f80*/  SHFL.IDX P6, R14, R13, R12, R11 ;  /* 0x0000000c0d0e7389 */ /* 0x00006400000c000b */
[----:B01----:R-:W-:Y:S01]  /*22f90*/  ENDCOLLECTIVE ;  /* 0x000000000000791b */ /* 0x003fe20003800000 */
.L_x_9248:
[----:B------:R-:W-:Y:S01]  /*22fa0*/  MOV R13, R3 ;  /* 0x00000003000d7202 */ /* 0x000fe20000000f00 */
[----:B------:R-:W-:-:S07]  /*22fb0*/  IMAD.MOV.U32 R0, RZ, RZ, R14 ;  /* 0x000000ffff007224 */ /* 0x000fce00078e000e */
[----:B------:R-:W-:Y:S05]  /*22fc0*/  WARPSYNC.COLLECTIVE R15, `(.L_x_9249) ;  /* 0x000000000f087348 */ /* 0x000fea0003c00000 */
[----:B------:R0:W1:Y:S02]  /*22fd0*/  SHFL.IDX P6, R14, R13, R12, R11 ;  /* 0x0000000c0d0e7389 */ /* 0x00006400000c000b */
[----:B01----:R-:W-:Y:S01]  /*22fe0*/  ENDCOLLECTIVE ;  /* 0x000000000000791b */ /* 0x003fe20003800000 */
.L_x_9249:
[----:B------:R-:W-:Y:S05]  /*22ff0*/  BRA `(.L_x_9250) ;  /* 0xffffff4800307947 */ /* 0x000fea000383ffff */
.L_x_9002:
        /* <DEDUP_REMOVED lines=8> */
.L_x_9252:
[----:B------:R-:W-:Y:S05]  /*23080*/  BSYNC B1 ;  /* 0x0000000000017941 */ /* 0x000fea0003800000 */
.L_x_9251:
        /* <DEDUP_REMOVED lines=8> */
.L_x_9253:
[----:B------:R-:W-:Y:S05]  /*23110*/  BRA `(.L_x_9254) ;  /* 0xffffff4c00447947 */ /* 0x000fea000383ffff */
.L_x_9006:
[----:B------:R-:W-:Y:S02]  /*23120*/  IMAD.MOV.U32 R13, RZ, RZ, R4 ;  /* 0x000000ffff0d7224 */ /* 0x000fe400078e0004 */
[----:B------:R-:W-:Y:S02]  /*23130*/  IMAD.MOV.U32 R12, RZ, RZ, RZ ;  /* 0x000000ffff0c7224 */ /* 0x000fe400078e00ff */
[----:B------:R-:W-:Y:S02]  /*23140*/  IMAD.MOV.U32 R11, RZ, RZ, 0x181f ;  /* 0x0000181fff0b7424 */ /* 0x000fe400078e00ff */
[----:B------:R-:W-:-:S07]  /*23150*/  IMAD.MOV.U32 R15, RZ, RZ, -0x1 ;  /* 0xffffffffff0f7424 */ /* 0x000fce00078e00ff */
[----:B0-----:R-:W-:Y:S05]  /*23160*/  WARPSYNC.COLLECTIVE R15, `(.L_x_9255) ;  /* 0x000000000f087348 */ /* 0x001fea0003c00000 */
[----:B------:R1:W2:Y:S02]  /*23170*/  SHFL.IDX P6, R14, R13, R12, R11 ;  /* 0x0000000c0d0e7389 */ /* 0x0002a400000c000b */
[----:B012---:R-:W-:Y:S01]  /*23180*/  ENDCOLLECTIVE ;  /* 0x000000000000791b */ /* 0x007fe20003800000 */
.L_x_9255:
[----:B------:R-:W-:Y:S01]  /*23190*/  IMAD.MOV.U32 R13, RZ, RZ, R0 ;  /* 0x000000ffff0d7224 */ /* 0x000fe200078e0000 */
[----:B------:R-:W-:-:S07]  /*231a0*/  MOV R3, R14 ;  /* 0x0000000e00037202 */ /* 0x000fce0000000f00 */
[----:B------:R-:W-:Y:S05]  /*231b0*/  WARPSYNC.COLLECTIVE R15, `(.L_x_9256) ;  /* 0x000000000f087348 */ /* 0x000fea0003c00000 */
[----:B------:R0:W1:Y:S02]  /*231c0*/  SHFL.IDX P6, R14, R13, R12, R11 ;  /* 0x0000000c0d0e7389 */ /* 0x00006400000c000b */
[----:B01----:R-:W-:Y:S01]  /*231d0*/  ENDCOLLECTIVE ;  /* 0x000000000000791b */ /* 0x003fe20003800000 */
.L_x_9256:
[----:B------:R-:W-:Y:S05]  /*231e0*/  BRA `(.L_x_9257) ;  /* 0xffffff5800547947 */ /* 0x000fea000383ffff */
.L_x_9009:
[----:B------:R-:W-:Y:S01]  /*231f0*/  BSSY B1, `(.L_x_9258) ;  /* 0x0000008000017945 */ /* 0x000fe20003800000 */
[----:B------:R-:W-:Y:S02]  /*23200*/  IMAD.MOV.U32 R13, RZ, RZ, R4 ;  /* 0x000000ffff0d7224 */ /* 0x000fe400078e0004 */
[----:B------:R-:W-:Y:S02]  /*23210*/  IMAD.MOV.U32 R12, RZ, RZ, 0x1 ;  /* 0x00000001ff0c7424 */ /* 0x000fe400078e00ff */
[----:B------:R-:W-:Y:S02]  /*23220*/  IMAD.MOV.U32 R11, RZ, RZ, 0x181f ;  /* 0x0000181fff0b7424 */ /* 0x000fe400078e00ff */
[----:B----4-:R-:W-:-:S07]  /*23230*/  IMAD.MOV.U32 R15, RZ, RZ, -0x1 ;  /* 0xffffffffff0f7424 */ /* 0x010fce00078e00ff */
[----:B0123--:R-:W-:Y:S05]  /*23240*/  WARPSYNC.COLLECTIVE R15, `(.L_x_9259) ;  /* 0x000000000f087348 */ /* 0x00ffea0003c00000 */
[----:B---3--:R3:W4:Y:S02]  /*23250*/  SHFL.IDX P6, R14, R13, R12, R11 ;  /* 0x0000000c0d0e7389 */ /* 0x00872400000c000b */
[----:B01234-:R-:W-:Y:S01]  /*23260*/  ENDCOLLECTIVE ;  /* 0x000000000000791b */ /* 0x01ffe20003800000 */
.L_x_9259:
[----:B------:R-:W-:Y:S05]  /*23270*/  BSYNC B1 ;  /* 0x0000000000017941 */ /* 0x000fea0003800000 */
.L_x_9258:
        /* <DEDUP_REMOVED lines=8> */
.L_x_9260:
[----:B------:R-:W-:Y:S05]  /*23300*/  BRA `(.L_x_9261) ;  /* 0xffffff5800547947 */ /* 0x000fea000383ffff */
.L_x_9012:
[----:B------:R-:W-:Y:S01]  /*23310*/  BSSY B1, `(.L_x_9262) ;  /* 0x0000008000017945 */ /* 0x000fe20003800000 */
[----:B------:R-:W-:Y:S01]  /*23320*/  IMAD.MOV.U32 R13, RZ, RZ, R4 ;  /* 0x000000ffff0d7224 */ /* 0x000fe200078e0004 */
[----:B----4-:R-:W-:Y:S01]  /*23330*/  MOV R15, 0xffffffff ;  /* 0xffffffff000f7802 */ /* 0x010fe20000000f00 */
[----:B------:R-:W-:Y:S02]  /*23340*/  IMAD.MOV.U32 R12, RZ, RZ, 0x2 ;  /* 0x00000002ff0c7424 */ /* 0x000fe400078e00ff */
[----:B------:R-:W-:-:S07]  /*23350*/  IMAD.MOV.U32 R11, RZ, RZ, 0x181f ;  /* 0x0000181fff0b7424 */ /* 0x000fce00078e00ff */
[----:B0123--:R-:W-:Y:S05]  /*23360*/  WARPSYNC.COLLECTIVE R15, `(.L_x_9263) ;  /* 0x000000000f087348 */ /* 0x00ffea0003c00000 */
[----:B---3--:R3:W4:Y:S02]  /*23370*/  SHFL.IDX P6, R14, R13, R12, R11 ;  /* 0x0000000c0d0e7389 */ /* 0x00872400000c000b */
[----:B01234-:R-:W-:Y:S01]  /*23380*/  ENDCOLLECTIVE ;  /* 0x000000000000791b */ /* 0x01ffe20003800000 */
.L_x_9263:
[----:B------:R-:W-:Y:S05]  /*23390*/  BSYNC B1 ;  /* 0x0000000000017941 */ /* 0x000fea0003800000 */
.L_x_9262:
        /* <DEDUP_REMOVED lines=8> */
.L_x_9264:
[----:B------:R-:W-:Y:S05]  /*23420*/  BRA `(.L_x_9265) ;  /* 0xffffff5800547947 */ /* 0x000fea000383ffff */
.L_x_9015:
        /* <DEDUP_REMOVED lines=8> */
.L_x_9267:
[----:B------:R-:W-:Y:S05]  /*234b0*/  BSYNC B1 ;  /* 0x0000000000017941 */ /* 0x000fea0003800000 */
.L_x_9266:
        /* <DEDUP_REMOVED lines=8> */
.L_x_9268:
[----:B------:R-:W-:Y:S05]  /*23540*/  BRA `(.L_x_9269) ;  /* 0xffffff5800547947 */ /* 0x000fea000383ffff */
.L_x_9034:
        /* <DEDUP_REMOVED lines=11> */
.L_x_9271:
[----:B------:R-:W-:Y:S05]  /*23600*/  BSYNC B1 ;  /* 0x0000000000017941 */ /* 0x000fea0003800000 */
.L_x_9270:
[----:B------:R-:W-:Y:S05]  /*23610*/  BRA `(.L_x_9272) ;  /* 0xffffff7400d47947 */ /* 0x000fea000383ffff */
.L_x_9036:
[----:B------:R-:W-:Y:S01]  /*23620*/  BSSY B1, `(.L_x_9273) ;  /* 0x0000006000017945 */ /* 0x000fe20003800000 */
[----:B------:R-:W-:-:S07]  /*23630*/  IMAD.MOV.U32 R15, RZ, RZ, -0x1 ;  /* 0xffffffffff0f7424 */ /* 0x000fce00078e00ff */
[----:B0-----:R-:W-:Y:S05]  /*23640*/  WARPSYNC.COLLECTIVE R15, `(.L_x_9274) ;  /* 0x000000000f0c7348 */ /* 0x001fea0003c00000 */
[----:B------:R-:W-:Y:S02]  /*23650*/  ELECT P6, UR62, PT ;  /* 0x00000000003e782f */ /* 0x000fe400038c0000 */
[----:B------:R-:W-:Y:S01]  /*23660*/  MOV R14, UR62 ;  /* 0x0000003e000e7c02 */ /* 0x000fe20008000f00 */
[----:B0-----:R-:W-:Y:S10]  /*23670*/  ENDCOLLECTIVE ;  /* 0x000000000000791b */ /* 0x001ff40003800000 */
.L_x_9274:
[----:B------:R-:W-:Y:S05]  /*23680*/  BSYNC B1 ;  /* 0x0000000000017941 */ /* 0x000fea0003800000 */
.L_x_9273:
[----:B------:R-:W-:Y:S01]  /*23690*/  PLOP3.LUT P1, PT, P6, PT, PT, 0x80, 0x0 ;  /* 0x000000000000781c */ /* 0x000fe2000372f070 */
[----:B------:R-:W-:-:S12]  /*236a0*/  BRA `(.L_x_9035) ;  /* 0xffffff7400c87947 */ /* 0x000fd8000383ffff */
.L_x_9038:
[----:B0-----:R0:W1:Y:S02]  /*236b0*/  SYNCS.PHASECHK.TRANS64.TRYWAIT P0, [R18+URZ+0x28820], R2 ;  /* 0x02882002120075a7 */ /* 0x001064000800017f */
[----:B-1----:R-:W-:Y:S05]  /*236c0*/  @!P0 NANOSLEEP.SYNCS 0x989680 ;  /* 0x009896800000895d */ /* 0x002fea0003900000 */
[----:B------:R-:W1:Y:S02]  /*236d0*/  @!P0 SYNCS.PHASECHK.TRANS64 P0, [R18+URZ+0x28820], R2 ;  /* 0x02882002120085a7 */ /* 0x000e64000800007f */
[----:B-1----:R-:W-:Y:S05]  /*236e0*/  @!P0 BRA `(.L_x_9038) ;  /* 0xfffffffc00f08947 */ /* 0x002fea000383ffff */
[----:B------:R-:W-:Y:S05]  /*236f0*/  BRA `(.L_x_9275) ;  /* 0xffffff7400d87947 */ /* 0x000fea000383ffff */
.L_x_9042:
[----:B-1----:R1:W2:Y:S02]  /*23700*/  SYNCS.PHASECHK.TRANS64.TRYWAIT P0, [R5+URZ+0x288a0], R8 ;  /* 0x0288a008050075a7 */ /* 0x0022a4000800017f */
[----:B--2---:R-:W-:Y:S05]  /*23710*/  @!P0 NANOSLEEP.SYNCS 0x989680 ;  /* 0x009896800000895d */ /* 0x004fea0003900000 */
[----:B------:R-:W2:Y:S02]  /*23720*/  @!P0 SYNCS.PHASECHK.TRANS64 P0, [R5+URZ+0x288a0], R8 ;  /* 0x0288a008050085a7 */ /* 0x000ea4000800007f */
[----:B--2---:R-:W-:Y:S05]  /*23730*/  @!P0 BRA `(.L_x_9042) ;  /* 0xfffffffc00f08947 */ /* 0x004fea000383ffff */
[----:B------:R-:W-:Y:S05]  /*23740*/  BRA `(.L_x_9276) ;  /* 0xffffff7400f87947 */ /* 0x000fea000383ffff */
.L_x_9048:
[----:B0-----:R0:W2:Y:S02]  /*23750*/  SYNCS.PHASECHK.TRANS64.TRYWAIT P0, [R5+URZ+0x288c0], R8 ;  /* 0x0288c008050075a7 */ /* 0x0010a4000800017f */
[----:B--2---:R-:W-:Y:S05]  /*23760*/  @!P0 NANOSLEEP.SYNCS 0x989680 ;  /* 0x009896800000895d */ /* 0x004fea0003900000 */
[----:B------:R-:W2:Y:S02]  /*23770*/  @!P0 SYNCS.PHASECHK.TRANS64 P0, [R5+URZ+0x288c0], R8 ;  /* 0x0288c008050085a7 */ /* 0x000ea4000800007f */
[----:B--2---:R-:W-:Y:S05]  /*23780*/  @!P0 BRA `(.L_x_9048) ;  /* 0xfffffffc00f08947 */ /* 0x004fea000383ffff */
[----:B------:R-:W-:Y:S05]  /*23790*/  BRA `(.L_x_9277) ;  /* 0xffffff7800b87947 */ /* 0x000fea000383ffff */
.L_x_9056:
[----:B0-----:R0:W1:Y:S02]  /*237a0*/  SYNCS.PHASECHK.TRANS64.TRYWAIT P0, [R6+URZ+0x288a0], R5 ;  /* 0x0288a005060075a7 */ /* 0x001064000800017f */
[----:B-1----:R-:W-:Y:S05]  /*237b0*/  @!P0 NANOSLEEP.SYNCS 0x989680 ;  /* 0x009896800000895d */ /* 0x002fea0003900000 */
[----:B------:R-:W1:Y:S02]  /*237c0*/  @!P0 SYNCS.PHASECHK.TRANS64 P0, [R6+URZ+0x288a0], R5 ;  /* 0x0288a005060085a7 */ /* 0x000e64000800007f */
[----:B-1----:R-:W-:Y:S05]  /*237d0*/  @!P0 BRA `(.L_x_9056) ;  /* 0xfffffffc00f08947 */ /* 0x002fea000383ffff */
[----:B------:R-:W-:Y:S05]  /*237e0*/  BRA `(.L_x_9278) ;  /* 0xffffff7c00c87947 */ /* 0x000fea000383ffff */
.L_x_9062:
[----:B-1----:R1:W2:Y:S02]  /*237f0*/  SYNCS.PHASECHK.TRANS64.TRYWAIT P0, [R6+URZ+0x288c0], R5 ;  /* 0x0288c005060075a7 */ /* 0x0022a4000800017f */
[----:B--2---:R-:W-:Y:S05]  /*23800*/  @!P0 NANOSLEEP.SYNCS 0x989680 ;  /* 0x009896800000895d */ /* 0x004fea0003900000 */
[----:B------:R-:W2:Y:S02]  /*23810*/  @!P0 SYNCS.PHASECHK.TRANS64 P0, [R6+URZ+0x288c0], R5 ;  /* 0x0288c005060085a7 */ /* 0x000ea4000800007f */
[----:B--2---:R-:W-:Y:S05]  /*23820*/  @!P0 BRA `(.L_x_9062) ;  /* 0xfffffffc00f08947 */ /* 0x004fea000383ffff */
[----:B------:R-:W-:Y:S05]  /*23830*/  BRA `(.L_x_9279) ;  /* 0xffffff8000807947 */ /* 0x000fea000383ffff */
.L_x_9078:
[----:B------:R-:W0:Y:S01]  /*23840*/  S2R R4, SR_TID.X ;  /* 0x0000000000047919 */ /* 0x000e220000002100 */
[----:B------:R-:W-:Y:S01]  /*23850*/  BSSY B0, `(.L_x_9280) ;  /* 0x000000a000007945 */ /* 0x000fe20003800000 */
[----:B------:R-:W-:Y:S01]  /*23860*/  MOV R12, RZ ;  /* 0x000000ff000c7202 */ /* 0x000fe20000000f00 */
        /* <DEDUP_REMOVED lines=8> */
.L_x_9281:
[----:B------:R-:W-:Y:S05]  /*238f0*/  BSYNC B0 ;  /* 0x0000000000007941 */ /* 0x000fea0003800000 */
.L_x_9280:
[----:B------:R-:W-:Y:S05]  /*23900*/  BRA `(.L_x_9282) ;  /* 0xffffff8c00b47947 */ /* 0x000fea000383ffff */
.L_x_9080:
[----:B------:R-:W-:Y:S01]  /*23910*/  BSSY B0, `(.L_x_9283) ;  /* 0x0000006000007945 */ /* 0x000fe20003800000 */
[----:B------:R-:W-:-:S07]  /*23920*/  IMAD.MOV.U32 R15, RZ, RZ, -0x1 ;  /* 0xffffffffff0f7424 */ /* 0x000fce00078e00ff */
[----:B0-----:R-:W-:Y:S05]  /*23930*/  WARPSYNC.COLLECTIVE R15, `(.L_x_9284) ;  /* 0x000000000f0c7348 */ /* 0x001fea0003c00000 */
[----:B------:R-:W-:Y:S02]  /*23940*/  ELECT P6, UR62, PT ;  /* 0x00000000003e782f */ /* 0x000fe400038c0000 */
[----:B------:R-:W-:Y:S01]  /*23950*/  MOV R14, UR62 ;  /* 0x0000003e000e7c02 */ /* 0x000fe20008000f00 */
[----:B0-----:R-:W-:Y:S10]  /*23960*/  ENDCOLLECTIVE ;  /* 0x000000000000791b */ /* 0x001ff40003800000 */
.L_x_9284:
[----:B------:R-:W-:Y:S05]  /*23970*/  BSYNC B0 ;  /* 0x0000000000007941 */ /* 0x000fea0003800000 */
.L_x_9283:
[----:B------:R-:W-:Y:S05]  /*23980*/  BRA `(.L_x_9285) ;  /* 0xffffff8c00c07947 */ /* 0x000fea000383ffff */
.L_x_9082:
[----:B0-----:R0:W1:Y:S02]  /*23990*/  SYNCS.PHASECHK.TRANS64.TRYWAIT P0, [R0+URZ+0x28840], R2 ;  /* 0x02884002000075a7 */ /* 0x001064000800017f */
[----:B-1----:R-:W-:Y:S05]  /*239a0*/  @!P0 NANOSLEEP.SYNCS 0x989680 ;  /* 0x009896800000895d */ /* 0x002fea0003900000 */
[----:B------:R-:W1:Y:S02]  /*239b0*/  @!P0 SYNCS.PHASECHK.TRANS64 P0, [R0+URZ+0x28840], R2 ;  /* 0x02884002000085a7 */ /* 0x000e64000800007f */
[----:B-1----:R-:W-:Y:S05]  /*239c0*/  @!P0 BRA `(.L_x_9082) ;  /* 0xfffffffc00f08947 */ /* 0x002fea000383ffff */
[----:B------:R-:W-:Y:S05]  /*239d0*/  BRA `(.L_x_9286) ;  /* 0xffffff9000207947 */ /* 0x000fea000383ffff */
.L_x_9086:
[----:B------:R-:W2:Y:S01]  /*239e0*/  LDL.LU R11, [R1+0x50] ;  /* 0x00005000010b7983 */ /* 0x000ea20000300800 */
[----:B------:R-:W-:Y:S01]  /*239f0*/  IMAD.MOV.U32 R13, RZ, RZ, R3 ;  /* 0x000000ffff0d7224 */ /* 0x000fe200078e0003 */
[----:B------:R-:W-:Y:S01]  /*23a00*/  MOV R15, 0xffffffff ;  /* 0xffffffff000f7802 */ /* 0x000fe20000000f00 */
[----:B------:R-:W-:Y:S01]  /*23a10*/  IMAD.MOV.U32 R12, RZ, RZ, RZ ;  /* 0x000000ffff0c7224 */ /* 0x000fe200078e00ff */
[----:B------:R-:W1:Y:S02]  /*23a20*/  S2R R5, SR_TID.X ;  /* 0x0000000000057919 */ /* 0x000e640000002100 */
[----:B-1----:R-:W-:-:S04]  /*23a30*/  LOP3.LUT R5, R5, 0x7f, RZ, 0xc0, !PT ;  /* 0x0000007f05057812 */ /* 0x002fc800078ec0ff */
[----:B------:R-:W-:-:S05]  /*23a40*/  SHF.R.U32.HI R0, RZ, 0x3, R5 ;  /* 0x00000003ff007819 */ /* 0x000fca0000011605 */
[----:B------:R-:W-:-:S04]  /*23a50*/  IMAD R0, R10, 0x80, R0 ;  /* 0x000000800a007824 */ /* 0x000fc800078e0200 */
[----:B------:R-:W-:Y:S02]  /*23a60*/  VIADD R5, R0, 0x10 ;  /* 0x0000001000057836 */ /* 0x000fe40000000000 */
[----:B--2---:R-:W-:Y:S02]  /*23a70*/  IMAD R2, R11, R7, RZ ;  /* 0x000000070b027224 */ /* 0x004fe400078e02ff */
[----:B------:R-:W-:-:S03]  /*23a80*/  IMAD.MOV.U32 R11, RZ, RZ, 0x181f ;  /* 0x0000181fff0b7424 */ /* 0x000fc600078e00ff */
[----:B------:R-:W-:-:S13]  /*23a90*/  ISETP.GE.AND P2, PT, R0, R2, PT ;  /* 0x000000020000720c */ /* 0x000fda0003f46270 */
[----:B0----5:R-:W-:Y:S05]  /*23aa0*/  WARPSYNC.COLLECTIVE R15, `(.L_x_9287) ;  /* 0x000000000f087348 */ /* 0x021fea0003c00000 */
[----:B------:R1:W2:Y:S02]  /*23ab0*/  SHFL.IDX P6, R14, R13, R12, R11 ;  /* 0x0000000c0d0e7389 */ /* 0x0002a400000c000b */
[----:B012--5:R-:W-:Y:S01]  /*23ac0*/  ENDCOLLECTIVE ;  /* 0x000000000000791b */ /* 0x027fe20003800000 */
.L_x_9287:
[----:B------:R-:W-:Y:S02]  /*23ad0*/  IMAD.MOV.U32 R13, RZ, RZ, R4 ;  /* 0x000000ffff0d7224 */ /* 0x000fe400078e0004 */
[----:B------:R-:W-:-:S07]  /*23ae0*/  IMAD.MOV.U32 R6, RZ, RZ, R14 ;  /* 0x000000ffff067224 */ /* 0x000fce00078e000e */
[----:B------:R-:W-:Y:S05]  /*23af0*/  WARPSYNC.COLLECTIVE R15, `(.L_x_9288) ;  /* 0x000000000f087348 */ /* 0x000fea0003c00000 */
[----:B------:R0:W1:Y:S02]  /*23b00*/  SHFL.IDX P6, R14, R13, R12, R11 ;  /* 0x0000000c0d0e7389 */ /* 0x00006400000c000b */
[----:B01----:R-:W-:Y:S01]  /*23b10*/  ENDCOLLECTIVE ;  /* 0x000000000000791b */ /* 0x003fe20003800000 */
.L_x_9288:
[----:B------:R-:W-:Y:S01]  /*23b20*/  MOV R13, R3 ;  /* 0x00000003000d7202 */ /* 0x000fe20000000f00 */
[----:B------:R-:W-:Y:S02]  /*23b30*/  IMAD.MOV.U32 R12, RZ, RZ, 0x1 ;  /* 0x00000001ff0c7424 */ /* 0x000fe400078e00ff */
[----:B------:R-:W-:-:S07]  /*23b40*/  IMAD.MOV.U32 R7, RZ, RZ, R14 ;  /* 0x000000ffff077224 */ /* 0x000fce00078e000e */
[----:B------:R-:W-:Y:S05]  /*23b50*/  WARPSYNC.COLLECTIVE R15, `(.L_x_9289) ;  /* 0x000000000f087348 */ /* 0x000fea0003c00000 */
[----:B------:R0:W1:Y:S02]  /*23b60*/  SHFL.IDX P6, R14, R13, R12, R11 ;  /* 0x0000000c0d0e7389 */ /* 0x00006400000c000b */
[----:B01----:R-:W-:Y:S01]  /*23b70*/  ENDCOLLECTIVE ;  /* 0x000000000000791b */ /* 0x003fe20003800000 */
.L_x_9289:
        /* <DEDUP_REMOVED lines=16> */
.L_x_9290:
[----:B------:R-:W-:Y:S02]  /*23c80*/  IMAD.MOV.U32 R13, RZ, RZ, R3 ;  /* 0x000000ffff0d7224 */ /* 0x000fe400078e0003 */
[----:B------:R-:W-:Y:S02]  /*23c90*/  IMAD.MOV.U32 R12, RZ, RZ, 0x2 ;  /* 0x00000002ff0c7424 */ /* 0x000fe400078e00ff */
[----:B------:R-:W-:-:S07]  /*23ca0*/  IMAD.MOV.U32 R5, RZ, RZ, R14 ;  /* 0x000000ffff057224 */ /* 0x000fce00078e000e */
[----:B------:R-:W-:Y:S05]  /*23cb0*/  WARPSYNC.COLLECTIVE R15, `(.L_x_9291) ;  /* 0x000000000f087348 */ /* 0x000fea0003c00000 */
[----:B------:R0:W1:Y:S02]  /*23cc0*/  SHFL.IDX P6, R14, R13, R12, R11 ;  /* 0x0000000c0d0e7389 */ /* 0x00006400000c000b */
[----:B01----:R-:W-:Y:S01]  /*23cd0*/  ENDCOLLECTIVE ;  /* 0x000000000000791b */ /* 0x003fe20003800000 */
.L_x_9291:
[----:B------:R-:W-:-:S05]  /*23ce0*/  @!P2 LEA R5, P3, R9, R5, 0x1 ;  /* 0x000000050905a211 */ /* 0x000fca00078608ff */
[----:B------:R-:W-:-:S04]  /*23cf0*/  @!P2 IMAD.X R6, RZ, RZ, R6, P3 ;  /* 0x000000ffff06a224 */ /* 0x000fc800018e0606 */
[----:B------:R-:W-:Y:S01]  /*23d00*/  @!P2 IMAD.MOV.U32 R7, RZ, RZ, R6 ;  /* 0x000000ffff07a224 */ /* 0x000fe200078e0006 */
[----:B------:R-:W-:Y:S01]  /*23d10*/  @!P2 MOV R6, R5 ;  /* 0x000000050006a202 */ /* 0x000fe20000000f00 */
[----:B------:R-:W-:Y:S02]  /*23d20*/  IMAD.MOV.U32 R13, RZ, RZ, R4 ;  /* 0x000000ffff0d7224 */ /* 0x000fe400078e0004 */
[----:B------:R-:W-:Y:S02]  /*23d30*/  VIADD R5, R0, 0x20 ;  /* 0x0000002000057836 */ /* 0x000fe40000000000 */
        /* <DEDUP_REMOVED lines=10> */
.L_x_9292:
[----:B------:R-:W-:Y:S02]  /*23de0*/  IMAD.MOV.U32 R13, RZ, RZ, R3 ;  /* 0x000000ffff0d7224 */ /* 0x000fe400078e0003 */
[----:B------:R-:W-:Y:S02]  /*23df0*/  IMAD.MOV.U32 R12, RZ, RZ, 0x3 ;  /* 0x00000003ff0c7424 */ /* 0x000fe400078e00ff */
[----:B------:R-:W-:-:S07]  /*23e00*/  IMAD.MOV.U32 R5, RZ, RZ, R14 ;  /* 0x000000ffff057224 */ /* 0x000fce00078e000e */
[----:B------:R-:W-:Y:S05]  /*23e10*/  WARPSYNC.COLLECTIVE R15, `(.L_x_9293) ;  /* 0x000000000f087348 */ /* 0x000fea0003c00000 */
[----:B------:R0:W1:Y:S02]  /*23e20*/  SHFL.IDX P6, R14, R13, R12, R11 ;  /* 0x0000000c0d0e7389 */ /* 0x00006400000c000b */
[----:B01----:R-:W-:Y:S01]  /*23e30*/  ENDCOLLECTIVE ;  /* 0x000000000000791b */ /* 0x003fe20003800000 */
.L_x_9293:
[----:B------:R-:W-:-:S04]  /*23e40*/  @!P2 LEA R5, P3, R9, R5, 0x1 ;  /* 0x000000050905a211 */ /* 0x000fc800078608ff */
[----:B------:R-:W-:-:S05]  /*23e50*/  @!P2 IADD3.X R6, RZ, R6, RZ, P3, !PT ;  /* 0x00000006ff06a210 */ /* 0x000fca0001ffe4ff */
        /* <DEDUP_REMOVED lines=14> */
.L_x_9294:
[----:B------:R-:W-:Y:S01]  /*23f40*/  IMAD.MOV.U32 R13, RZ, RZ, R3 ;  /* 0x000000ffff0d7224 */ /* 0x000fe200078e0003 */
[----:B------:R-:W-:Y:S01]  /*23f50*/  MOV R12, 0x4 ;  /* 0x00000004000c7802 */ /* 0x000fe20000000f00 */
[----:B------:R-:W-:-:S07]  /*23f60*/  IMAD.MOV.U32 R5, RZ, RZ, R14 ;  /* 0x000000ffff057224 */ /* 0x000fce00078e000e */
[----:B------:R-:W-:Y:S05]  /*23f70*/  WARPSYNC.COLLECTIVE R15, `(.L_x_9295) ;  /* 0x000000000f087348 */ /* 0x000fea0003c00000 */
[----:B------:R0:W1:Y:S02]  /*23f80*/  SHFL.IDX P6, R14, R13, R12, R11 ;  /* 0x0000000c0d0e7389 */ /* 0x00006400000c000b */
[----:B01----:R-:W-:Y:S01]  /*23f90*/  ENDCOLLECTIVE ;  /* 0x000000000000791b */ /* 0x003fe20003800000 */
.L_x_9295:
        /* <DEDUP_REMOVED lines=16> */
.L_x_9296:
[----:B------:R-:W-:Y:S02]  /*240a0*/  IMAD.MOV.U32 R13, RZ, RZ, R3 ;  /* 0x000000ffff0d7224 */ /* 0x000fe400078e0003 */
[----:B------:R-:W-:Y:S02]  /*240b0*/  IMAD.MOV.U32 R12, RZ, RZ, 0x5 ;  /* 0x00000005ff0c7424 */ /* 0x000fe400078e00ff */
[----:B------:R-:W-:-:S07]  /*240c0*/  IMAD.MOV.U32 R5, RZ, RZ, R14 ;  /* 0x000000ffff057224 */ /* 0x000fce00078e000e */
[----:B------:R-:W-:Y:S05]  /*240d0*/  WARPSYNC.COLLECTIVE R15, `(.L_x_9297) ;  /* 0x000000000f087348 */ /* 0x000fea0003c00000 */
[----:B------:R0:W1:Y:S02]  /*240e0*/  SHFL.IDX P6, R14, R13, R12, R11 ;  /* 0x0000000c0d0e7389 */ /* 0x00006400000c000b */
[----:B01----:R-:W-:Y:S01]  /*240f0*/  ENDCOLLECTIVE ;  /* 0x000000000000791b */ /* 0x003fe20003800000 */
.L_x_9297:
        /* <DEDUP_REMOVED lines=16> */
.L_x_9298:
[----:B------:R-:W-:Y:S02]  /*24200*/  IMAD.MOV.U32 R13, RZ, RZ, R3 ;  /* 0x000000ffff0d7224 */ /* 0x000fe400078e0003 */
[----:B------:R-:W-:Y:S02]  /*24210*/  IMAD.MOV.U32 R12, RZ, RZ, 0x6 ;  /* 0x00000006ff0c7424 */ /* 0x000fe400078e00ff */
[----:B------:R-:W-:-:S07]  /*24220*/  IMAD.MOV.U32 R5, RZ, RZ, R14 ;  /* 0x000000ffff057224 */ /* 0x000fce00078e000e */
[----:B------:R-:W-:Y:S05]  /*24230*/  WARPSYNC.COLLECTIVE R15, `(.L_x_9299) ;  /* 0x000000000f087348 */ /* 0x000fea0003c00000 */
[----:B------:R0:W1:Y:S02]  /*24240*/  SHFL.IDX P6, R14, R13, R12, R11 ;  /* 0x0000000c0d0e7389 */ /* 0x00006400000c000b */
[----:B01----:R-:W-:Y:S01]  /*24250*/  ENDCOLLECTIVE ;  /* 0x000000000000791b */ /* 0x003fe20003800000 */
.L_x_9299:
        /* <DEDUP_REMOVED lines=16> */
.L_x_9300:
[----:B------:R-:W-:Y:S02]  /*24360*/  IMAD.MOV.U32 R13, RZ, RZ, R3 ;  /* 0x000000ffff0d7224 */ /* 0x000fe400078e0003 */
[----:B------:R-:W-:Y:S01]  /*24370*/  IMAD.MOV.U32 R12, RZ, RZ, 0x7 ;  /* 0x00000007ff0c7424 */ /* 0x000fe200078e00ff */
[----:B------:R-:W-:-:S07]  /*24380*/  MOV R5, R14 ;  /* 0x0000000e00057202 */ /* 0x000fce0000000f00 */
[----:B------:R-:W-:Y:S05]  /*24390*/  WARPSYNC.COLLECTIVE R15, `(.L_x_9301) ;  /* 0x000000000f087348 */ /* 0x000fea0003c00000 */
[----:B------:R0:W1:Y:S02]  /*243a0*/  SHFL.IDX P6, R14, R13, R12, R11 ;  /* 0x0000000c0d0e7389 */ /* 0x00006400000c000b */
[----:B01----:R-:W-:Y:S01]  /*243b0*/  ENDCOLLECTIVE ;  /* 0x000000000000791b */ /* 0x003fe20003800000 */
.L_x_9301:
[----:B------:R-:W-:-:S05]  /*243c0*/  @!P2 LEA R5, P3, R9, R5, 0x1 ;  /* 0x000000050905a211 */ /* 0x000fca00078608ff */
[----:B------:R-:W-:-:S04]  /*243d0*/  @!P2 IMAD.X R6, RZ, RZ, R6, P3 ;  /* 0x000000ffff06a224 */ /* 0x000fc800018e0606 */
[----:B------:R-:W-:Y:S02]  /*243e0*/  @!P2 IMAD.MOV.U32 R7, RZ, RZ, R6 ;  /* 0x000000ffff07a224 */ /* 0x000fe400078e0006 */
[----:B------:R-:W-:Y:S01]  /*243f0*/  @!P2 IMAD.MOV.U32 R6, RZ, RZ, R5 ;  /* 0x000000ffff06a224 */ /* 0x000fe200078e0005 */
[----:B------:R-:W-:-:S04]  /*24400*/  MOV R13, R4 ;  /* 0x00000004000d7202 */ /* 0x000fc80000000f00 */
[----:B------:R-:W-:Y:S01]  /*24410*/  @!PT LDS RZ, [RZ] ;  /* 0x00000000fffff984 */ /* 0x000fe20000000800 */
[----:B------:R-:W-:Y:S01]  /*24420*/  @!PT LDS RZ, [RZ] ;  /* 0x00000000fffff984 */ /* 0x000fe20000000800 */
[----:B------:R-:W-:Y:S01]  /*24430*/  @!PT LDS RZ, [RZ] ;  /* 0x00000000fffff984 */ /* 0x000fe20000000800 */
[----:B------:R0:W-:Y:S04]  /*24440*/  @!P2 LDGSTS.E.BYPASS.LTC128B.128 [R8+0x13400], desc[UR42][R6.64], !P0 ;  /* 0x134000000608afae */ /* 0x0001e8000c101d6a */
[----:B------:R0:W-:Y:S01]  /*24450*/  @!P2 LDGSTS.E.BYPASS.LTC128B.128 [R8+0x17400], desc[UR42][R6.64+0x80], !P1 ;  /* 0x174000800608afae */ /* 0x0001e2000c901d6a */
[----:B------:R-:W-:-:S07]  /*24460*/  IMAD.MOV.U32 R5, RZ, RZ, R14 ;  /* 0x000000ffff057224 */ /* 0x000fce00078e000e */
[----:B0-----:R-:W-:Y:S05]  /*24470*/  WARPSYNC.COLLECTIVE R15, `(.L_x_9302) ;  /* 0x000000000f087348 */ /* 0x001fea0003c00000 */
[----:B------:R1:W2:Y:S02]  /*24480*/  SHFL.IDX P6, R14, R13, R12, R11 ;  /* 0x0000000c0d0e7389 */ /* 0x0002a400000c000b */
[----:B012---:R-:W-:Y:S01]  /*24490*/  ENDCOLLECTIVE ;  /* 0x000000000000791b */ /* 0x007fe20003800000 */
.L_x_9302:
[----:B------:R-:W-:Y:S01]  /*244a0*/  IMAD.MOV.U32 R3, RZ, RZ, R14 ;  /* 0x000000ffff037224 */ /* 0x000fe200078e000e */
[----:B------:R-:W-:Y:S06]  /*244b0*/  BRA `(.L_x_9303) ;  /* 0xffffff9000c87947 */ /* 0x000fec000383ffff */
.L_x_9091:
[----:B----4-:R4:W0:Y:S02]  /*244c0*/  SYNCS.PHASECHK.TRANS64.TRYWAIT P0, [R18+URZ+0x28820], R0 ;  /* 0x02882000120075a7 */ /* 0x010824000800017f */
[----:B0-----:R-:W-:Y:S05]  /*244d0*/  @!P0 NANOSLEEP.SYNCS 0x989680 ;  /* 0x009896800000895d */ /* 0x001fea0003900000 */
[----:B------:R-:W0:Y:S02]  /*244e0*/  @!P0 SYNCS.PHASECHK.TRANS64 P0, [R18+URZ+0x28820], R0 ;  /* 0x02882000120085a7 */ /* 0x000e24000800007f */
[----:B0-----:R-:W-:Y:S05]  /*244f0*/  @!P0 BRA `(.L_x_9091) ;  /* 0xfffffffc00f08947 */ /* 0x001fea000383ffff */
[----:B------:R-:W-:Y:S05]  /*24500*/  BRA `(.L_x_9304) ;  /* 0xffffff9400347947 */ /* 0x000fea000383ffff */
.L_x_9100:
[----:B--2---:R2:W3:Y:S02]  /*24510*/  SYNCS.PHASECHK.TRANS64.TRYWAIT P0, [R3+URZ+0x28840], R2 ;  /* 0x02884002030075a7 */ /* 0x0044e4000800017f */
[----:B---3--:R-:W-:Y:S05]  /*24520*/  @!P0 NANOSLEEP.SYNCS 0x989680 ;  /* 0x009896800000895d */ /* 0x008fea0003900000 */
[----:B------:R-:W3:Y:S02]  /*24530*/  @!P0 SYNCS.PHASECHK.TRANS64 P0, [R3+URZ+0x28840], R2 ;  /* 0x02884002030085a7 */ /* 0x000ee4000800007f */
[----:B---3--:R-:W-:Y:S05]  /*24540*/  @!P0 BRA `(.L_x_9100) ;  /* 0xfffffffc00f08947 */ /* 0x008fea000383ffff */
[----:B------:R-:W-:Y:S05]  /*24550*/  BRA `(.L_x_9305) ;  /* 0xffffff9800107947 */ /* 0x000fea000383ffff */
.L_x_9106:
[----:B-1----:R1:W2:Y:S02]  /*24560*/  SYNCS.PHASECHK.TRANS64.TRYWAIT P0, [R2+URZ+0x28860], R3 ;  /* 0x02886003020075a7 */ /* 0x0022a4000800017f */
[----:B--2---:R-:W-:Y:S05]  /*24570*/  @!P0 NANOSLEEP.SYNCS 0x989680 ;  /* 0x009896800000895d */ /* 0x004fea0003900000 */
[----:B------:R-:W2:Y:S02]  /*24580*/  @!P0 SYNCS.PHASECHK.TRANS64 P0, [R2+URZ+0x28860], R3 ;  /* 0x02886003020085a7 */ /* 0x000ea4000800007f */
[----:B--2---:R-:W-:Y:S05]  /*24590*/  @!P0 BRA `(.L_x_9106) ;  /* 0xfffffffc00f08947 */ /* 0x004fea000383ffff */
[----:B------:R-:W-:Y:S05]  /*245a0*/  BRA `(.L_x_9306) ;  /* 0xffffff9800e07947 */ /* 0x000fea000383ffff */
.L_x_9116:
[----:B--2---:R2:W3:Y:S02]  /*245b0*/  SYNCS.PHASECHK.TRANS64.TRYWAIT P0, [R3+URZ+0x28840], R2 ;  /* 0x02884002030075a7 */ /* 0x0044e4000800017f */
[----:B---3--:R-:W-:Y:S05]  /*245c0*/  @!P0 NANOSLEEP.SYNCS 0x989680 ;  /* 0x009896800000895d */ /* 0x008fea0003900000 */
[----:B------:R-:W3:Y:S02]  /*245d0*/  @!P0 SYNCS.PHASECHK.TRANS64 P0, [R3+URZ+0x28840], R2 ;  /* 0x02884002030085a7 */ /* 0x000ee4000800007f */
[----:B---3--:R-:W-:Y:S05]  /*245e0*/  @!P0 BRA `(.L_x_9116) ;  /* 0xfffffffc00f08947 */ /* 0x008fea000383ffff */
[----:B------:R-:W-:Y:S05]  /*245f0*/  BRA `(.L_x_9307) ;  /* 0xffffffa000787947 */ /* 0x000fea000383ffff */
.L_x_9122:
[----:B-1----:R1:W2:Y:S02]  /*24600*/  SYNCS.PHASECHK.TRANS64.TRYWAIT P0, [R2+URZ+0x28860], R3 ;  /* 0x02886003020075a7 */ /* 0x0022a4000800017f */
[----:B--2---:R-:W-:Y:S05]  /*24610*/  @!P0 NANOSLEEP.SYNCS 0x989680 ;  /* 0x009896800000895d */ /* 0x004fea0003900000 */
[----:B------:R-:W2:Y:S02]  /*24620*/  @!P0 SYNCS.PHASECHK.TRANS64 P0, [R2+URZ+0x28860], R3 ;  /* 0x02886003020085a7 */ /* 0x000ea4000800007f */
[----:B--2---:R-:W-:Y:S05]  /*24630*/  @!P0 BRA `(.L_x_9122) ;  /* 0xfffffffc00f08947 */ /* 0x004fea000383ffff */
[----:B------:R-:W-:Y:S05]  /*24640*/  BRA `(.L_x_9308) ;  /* 0xffffffa400487947 */ /* 0x000fea000383ffff */
.L_x_9132:
[----:B---3--:R3:W4:Y:S02]  /*24650*/  SYNCS.PHASECHK.TRANS64.TRYWAIT P0, [R2+URZ+0x28840], R3 ;  /* 0x02884003020075a7 */ /* 0x008724000800017f */
[----:B----4-:R-:W-:Y:S05]  /*24660*/  @!P0 NANOSLEEP.SYNCS 0x989680 ;  /* 0x009896800000895d */ /* 0x010fea0003900000 */
[----:B------:R-:W4:Y:S02]  /*24670*/  @!P0 SYNCS.PHASECHK.TRANS64 P0, [R2+URZ+0x28840], R3 ;  /* 0x02884003020085a7 */ /* 0x000f24000800007f */
[----:B----4-:R-:W-:Y:S05]  /*24680*/  @!P0 BRA `(.L_x_9132) ;  /* 0xfffffffc00f08947 */ /* 0x010fea000383ffff */
[----:B------:R-:W-:Y:S05]  /*24690*/  BRA `(.L_x_9309) ;  /* 0xffffffa800b87947 */ /* 0x000fea000383ffff */
.L_x_9138:
[----:B-1----:R1:W2:Y:S02]  /*246a0*/  SYNCS.PHASECHK.TRANS64.TRYWAIT P0, [R2+URZ+0x28860], R5 ;  /* 0x02886005020075a7 */ /* 0x0022a4000800017f */
[----:B--2---:R-:W-:Y:S05]  /*246b0*/  @!P0 NANOSLEEP.SYNCS 0x989680 ;  /* 0x009896800000895d */ /* 0x004fea0003900000 */
[----:B------:R-:W2:Y:S02]  /*246c0*/  @!P0 SYNCS.PHASECHK.TRANS64 P0, [R2+URZ+0x28860], R5 ;  /* 0x02886005020085a7 */ /* 0x000ea4000800007f */
[----:B--2---:R-:W-:Y:S05]  /*246d0*/  @!P0 BRA `(.L_x_9138) ;  /* 0xfffffffc00f08947 */ /* 0x004fea000383ffff */
[----:B------:R-:W-:Y:S05]  /*246e0*/  BRA `(.L_x_9310) ;  /* 0xffffffac00847947 */ /* 0x000fea000383ffff */
.L_x_9150:
[----:B---3--:R3:W4:Y:S02]  /*246f0*/  SYNCS.PHASECHK.TRANS64.TRYWAIT P0, [R0+URZ+0x28860], R2 ;  /* 0x02886002000075a7 */ /* 0x008724000800017f */
[----:B----4-:R-:W-:Y:S05]  /*24700*/  @!P0 NANOSLEEP.SYNCS 0x989680 ;  /* 0x009896800000895d */ /* 0x010fea0003900000 */
[----:B------:R-:W4:Y:S02]  /*24710*/  @!P0 SYNCS.PHASECHK.TRANS64 P0, [R0+URZ+0x28860], R2 ;  /* 0x02886002000085a7 */ /* 0x000f24000800007f */
[----:B----4-:R-:W-:Y:S05]  /*24720*/  @!P0 BRA `(.L_x_9150) ;  /* 0xfffffffc00f08947 */ /* 0x010fea000383ffff */
[----:B------:R-:W-:Y:S05]  /*24730*/  BRA `(.L_x_9311) ;  /* 0xffffffb000dc7947 */ /* 0x000fea000383ffff */
.L_x_9158:
[----:B----4-:R-:W4:Y:S01]  /*24740*/  LDL R0, [R1] ;  /* 0x0000000001007983 */ /* 0x010f220000100800 */
[----:B------:R-:W-:Y:S01]  /*24750*/  BSSY B0, `(.L_x_9312) ;  /* 0x0000008000007945 */ /* 0x000fe20003800000 */
[----:B------:R-:W-:Y:S02]  /*24760*/  IMAD.MOV.U32 R12, RZ, RZ, RZ ;  /* 0x000000ffff0c7224 */ /* 0x000fe400078e00ff */
[----:B------:R-:W-:Y:S02]  /*24770*/  IMAD.MOV.U32 R11, RZ, RZ, 0x1f ;  /* 0x0000001fff0b7424 */ /* 0x000fe400078e00ff */
[----:B------:R-:W-:Y:S02]  /*24780*/  IMAD.MOV.U32 R15, RZ, RZ, -0x1 ;  /* 0xffffffffff0f7424 */ /* 0x000fe400078e00ff */
[----:B----4-:R-:W-:-:S07]  /*24790*/  IMAD.MOV.U32 R13, RZ, RZ, R0 ;  /* 0x000000ffff0d7224 */ /* 0x010fce00078e0000 */
[----:B0-23--:R-:W-:Y:S05]  /*247a0*/  WARPSYNC.COLLECTIVE R15, `(.L_x_9313) ;  /* 0x000000000f087348 */ /* 0x00dfea0003c00000 */
[----:B------:R1:W4:Y:S02]  /*247b0*/  SHFL.IDX P6, R14, R13, R12, R11 ;  /* 0x0000000c0d0e7389 */ /* 0x00032400000c000b */
[----:B01234-:R-:W-:Y:S01]  /*247c0*/  ENDCOLLECTIVE ;  /* 0x000000000000791b */ /* 0x01ffe20003800000 */
.L_x_9313:
[----:B------:R-:W-:Y:S05]  /*247d0*/  BSYNC B0 ;  /* 0x0000000000007941 */ /* 0x000fea0003800000 */
.L_x_9312:
        /* <DEDUP_REMOVED lines=10> */
.L_x_9314:
        /* <DEDUP_REMOVED lines=15> */
[----:B--2---:R-:W-:Y:S01]  /*24970*/  @!P0 MOV R4, R8 ;  /* 0x0000000800048202 */ /* 0x004fe20000000f00 */
        /* <DEDUP_REMOVED lines=8> */
.L_x_9315:
        /* <DEDUP_REMOVED lines=9> */
.L_x_9316:
        /* <DEDUP_REMOVED lines=8> */
.L_x_9317:
        /* <DEDUP_REMOVED lines=8> */
.L_x_9318:
        /* <DEDUP_REMOVED lines=8> */
.L_x_9319:
        /* <DEDUP_REMOVED lines=9> */
.L_x_9320:
[----:B------:R-:W-:Y:S01]  /*24ca0*/  IMAD.MOV.U32 R9, RZ, RZ, R14 ;  /* 0x000000ffff097224 */ /* 0x000fe200078e000e */
[----:B------:R-:W-:Y:S06]  /*24cb0*/  BRA `(.L_x_9321) ;  /* 0xffffffb400647947 */ /* 0x000fec000383ffff */
.L_x_9161:
[----:B------:R-:W-:Y:S01]  /*24cc0*/  BSSY B0, `(.L_x_9322) ;  /* 0x0000008000007945 */ /* 0x000fe20003800000 */
[----:B------:R-:W-:Y:S01]  /*24cd0*/  MOV R13, R2 ;  /* 0x00000002000d7202 */ /* 0x000fe20000000f00 */
[----:B------:R-:W-:Y:S02]  /*24ce0*/  IMAD.MOV.U32 R12, RZ, RZ, 0x1 ;  /* 0x00000001ff0c7424 */ /* 0x000fe400078e00ff */
[----:B------:R-:W-:Y:S02]  /*24cf0*/  IMAD.MOV.U32 R11, RZ, RZ, RZ ;  /* 0x000000ffff0b7224 */ /* 0x000fe400078e00ff */
[----:B------:R-:W-:-:S07]  /*24d00*/  IMAD.MOV.U32 R15, RZ, RZ, -0x1 ;  /* 0xffffffffff0f7424 */ /* 0x000fce00078e00ff */
[----:B01----:R-:W-:Y:S05]  /*24d10*/  WARPSYNC.COLLECTIVE R15, `(.L_x_9323) ;  /* 0x000000000f087348 */ /* 0x003fea0003c00000 */
[----:B------:R2:W3:Y:S02]  /*24d20*/  SHFL.UP P6, R14, R13, R12, R11 ;  /* 0x0400000c0d0e7389 */ /* 0x0004e400000c000b */
[----:B0123--:R-:W-:Y:S01]  /*24d30*/  ENDCOLLECTIVE ;  /* 0x000000000000791b */ /* 0x00ffe20003800000 */
.L_x_9323:
[----:B------:R-:W-:Y:S05]  /*24d40*/  BSYNC B0 ;  /* 0x0000000000007941 */ /* 0x000fea0003800000 */
.L_x_9322:
        /* <DEDUP_REMOVED lines=12> */
.L_x_9324:
        /* <DEDUP_REMOVED lines=8> */
.L_x_9325:
        /* <DEDUP_REMOVED lines=8> */
.L_x_9326:
        /* <DEDUP_REMOVED lines=8> */
.L_x_9327:
        /* <DEDUP_REMOVED lines=9> */
.L_x_9328:
[----:B------:R-:W-:Y:S01]  /*25020*/  IMAD.MOV.U32 R9, RZ, RZ, R14 ;  /* 0x000000ffff097224 */ /* 0x000fe200078e000e */
[----:B------:R-:W-:Y:S06]  /*25030*/  BRA `(.L_x_9329) ;  /* 0xffffffb400347947 */ /* 0x000fec000383ffff */
.L_x_9163:
[----:B------:R-:W-:Y:S01]  /*25040*/  BSSY B0, `(.L_x_9330) ;  /* 0x0000006000007945 */ /* 0x000fe20003800000 */
[----:B------:R-:W-:Y:S02]  /*25050*/  PLOP3.LUT P6, PT, P6, PT, PT, 0x8, 0x0 ;  /* 0x000000000000781c */ /* 0x000fe400037ce170 */
[----:B------:R-:W-:-:S11]  /*25060*/  MOV R15, 0xffffffff ;  /* 0xffffffff000f7802 */ /* 0x000fd60000000f00 */
[----:B01----:R-:W-:Y:S05]  /*25070*/  WARPSYNC.COLLECTIVE R15, `(.L_x_9331) ;  /* 0x000000000f087348 */ /* 0x003fea0003c00000 */
[----:B------:R-:W-:Y:S01]  /*25080*/  VOTE.ANY R14, PT, P6 ;  /* 0x00000000000e7806 */ /* 0x000fe200030e0100 */
[----:B01----:R-:W-:Y:S06]  /*25090*/  ENDCOLLECTIVE ;  /* 0x000000000000791b */ /* 0x003fec0003800000 */
.L_x_9331:
[----:B------:R-:W-:Y:S05]  /*250a0*/  BSYNC B0 ;  /* 0x0000000000007941 */ /* 0x000fea0003800000 */
.L_x_9330:
        /* <DEDUP_REMOVED lines=10> */
.L_x_9332:
[----:B------:R-:W-:Y:S01]  /*25150*/  MOV R13, R6 ;  /* 0x00000006000d7202 */ /* 0x000fe20000000f00 */
[----:B------:R-:W-:-:S07]  /*25160*/  IMAD.MOV.U32 R4, RZ, RZ, R14 ;  /* 0x000000ffff047224 */ /* 0x000fce00078e000e */
[----:B------:R-:W-:Y:S05]  /*25170*/  WARPSYNC.COLLECTIVE R15, `(.L_x_9333) ;  /* 0x000000000f087348 */ /* 0x000fea0003c00000 */
[----:B------:R0:W1:Y:S02]  /*25180*/  SHFL.IDX P6, R14, R13, R12, R11 ;  /* 0x0000000c0d0e7389 */ /* 0x00006400000c000b */
[----:B01----:R-:W-:Y:S01]  /*25190*/  ENDCOLLECTIVE ;  /* 0x000000000000791b */ /* 0x003fe20003800000 */
.L_x_9333:
[----:B------:R-:W-:Y:S02]  /*251a0*/  IMAD.MOV.U32 R6, RZ, RZ, R14 ;  /* 0x000000ffff067224 */ /* 0x000fe400078e000e */
[----:B------:R-:W-:-:S05]  /*251b0*/  IMAD.IADD R10, R3, 0x1, R10 ;  /* 0x00000001030a7824 */ /* 0x000fca00078e020a */
[----:B------:R0:W-:Y:S01]  /*251c0*/  STL [R1+0xc], R10 ;  /* 0x00000c0a01007387 */ /* 0x0001e20000100800 */
[----:B------:R-:W-:Y:S05]  /*251d0*/  BRA `(.L_x_9334) ;  /* 0xffffffb400147947 */ /* 0x000fea000383ffff */
.L_x_9165:
        /* <DEDUP_REMOVED lines=8> */
.L_x_9336:
[----:B------:R-:W-:Y:S05]  /*25260*/  BSYNC B0 ;  /* 0x0000000000007941 */ /* 0x000fea0003800000 */
.L_x_9335:
[----:B------:R-:W-:Y:S01]  /*25270*/  MOV R3, R14 ;  /* 0x0000000e00037202 */ /* 0x000fe20000000f00 */
[----:B------:R-:W-:Y:S06]  /*25280*/  BRA `(.L_x_9337) ;  /* 0xffffffb400007947 */ /* 0x000fec000383ffff */
.L_x_9171:
[----:B0-----:R0:W1:Y:S02]  /*25290*/  SYNCS.PHASECHK.TRANS64.TRYWAIT P0, [R0+URZ+0x28820], R3 ;  /* 0x02882003000075a7 */ /* 0x001064000800017f */
[----:B-1----:R-:W-:Y:S05]  /*252a0*/  @!P0 NANOSLEEP.SYNCS 0x989680 ;  /* 0x009896800000895d */ /* 0x002fea0003900000 */
[----:B------:R-:W1:Y:S02]  /*252b0*/  @!P0 SYNCS.PHASECHK.TRANS64 P0, [R0+URZ+0x28820], R3 ;  /* 0x02882003000085a7 */ /* 0x000e64000800007f */
[----:B-1----:R-:W-:Y:S05]  /*252c0*/  @!P0 BRA `(.L_x_9171) ;  /* 0xfffffffc00f08947 */ /* 0x002fea000383ffff */
[----:B------:R-:W-:Y:S05]  /*252d0*/  BRA `(.L_x_9338) ;  /* 0xffffffbc009c7947 */ /* 0x000fea000383ffff */
.L_x_9172:
        /* <DEDUP_REMOVED lines=11> */
.L_x_9340:
[----:B------:R-:W-:Y:S05]  /*25390*/  BSYNC B0 ;  /* 0x0000000000007941 */ /* 0x000fea0003800000 */
.L_x_9339:
[----:B------:R-:W-:Y:S05]  /*253a0*/  BRA `(.L_x_9341) ;  /* 0xffffffbc00847947 */ /* 0x000fea000383ffff */
.L_x_9173:
[----:B------:R-:W-:Y:S01]  /*253b0*/  BSSY B0, `(.L_x_9342) ;  /* 0x0000006000007945 */ /* 0x000fe20003800000 */
[----:B------:R-:W-:-:S07]  /*253c0*/  IMAD.MOV.U32 R15, RZ, RZ, -0x1 ;  /* 0xffffffffff0f7424 */ /* 0x000fce00078e00ff */
[----:B01----:R-:W-:Y:S05]  /*253d0*/  WARPSYNC.COLLECTIVE R15, `(.L_x_9343) ;  /* 0x000000000f0c7348 */ /* 0x003fea0003c00000 */
[----:B------:R-:W-:Y:S02]  /*253e0*/  ELECT P6, UR62, PT ;  /* 0x00000000003e782f */ /* 0x000fe400038c0000 */
[----:B------:R-:W-:Y:S01]  /*253f0*/  MOV R14, UR62 ;  /* 0x0000003e000e7c02 */ /* 0x000fe20008000f00 */
[----:B01----:R-:W-:Y:S10]  /*25400*/  ENDCOLLECTIVE ;  /* 0x000000000000791b */ /* 0x003ff40003800000 */
.L_x_9343:
[----:B------:R-:W-:Y:S05]  /*25410*/  BSYNC B0 ;  /* 0x0000000000007941 */ /* 0x000fea0003800000 */
.L_x_9342:
[----:B------:R-:W-:Y:S05]  /*25420*/  BRA `(.L_x_9344) ;  /* 0xffffffbc00787947 */ /* 0x000fea000383ffff */
.L_x_9175:
[----:B0-----:R0:W1:Y:S02]  /*25430*/  SYNCS.PHASECHK.TRANS64.TRYWAIT P0, [R6+URZ], R5 ;  /* 0x00000005060075a7 */ /* 0x001064000800017f */
[----:B-1----:R-:W-:Y:S05]  /*25440*/  @!P0 NANOSLEEP.SYNCS 0x989680 ;  /* 0x009896800000895d */ /* 0x002fea0003900000 */
[----:B------:R-:W1:Y:S02]  /*25450*/  @!P0 SYNCS.PHASECHK.TRANS64 P0, [R6+URZ], R5 ;  /* 0x00000005060085a7 */ /* 0x000e64000800007f */
[----:B-1----:R-:W-:Y:S05]  /*25460*/  @!P0 BRA `(.L_x_9175) ;  /* 0xfffffffc00f08947 */ /* 0x002fea000383ffff */
[----:B------:R-:W-:Y:S05]  /*25470*/  BRA `(.L_x_9345) ;  /* 0xffffffbc00b07947 */ /* 0x000fea000383ffff */
.L_x_9176:
[----:B-1----:R1:W2:Y:S02]  /*25480*/  SYNCS.PHASECHK.TRANS64.TRYWAIT P0, [R7+URZ], R2 ;  /* 0x00000002070075a7 */ /* 0x0022a4000800017f */
[----:B--2---:R-:W-:Y:S05]  /*25490*/  @!P0 NANOSLEEP.SYNCS 0x989680 ;  /* 0x009896800000895d */ /* 0x004fea0003900000 */
[----:B------:R-:W2:Y:S02]  /*254a0*/  @!P0 SYNCS.PHASECHK.TRANS64 P0, [R7+URZ], R2 ;  /* 0x00000002070085a7 */ /* 0x000ea4000800007f */
[----:B--2---:R-:W-:Y:S05]  /*254b0*/  @!P0 BRA `(.L_x_9176) ;  /* 0xfffffffc00f08947 */ /* 0x004fea000383ffff */
[----:B------:R-:W-:Y:S05]  /*254c0*/  BRA `(.L_x_9346) ;  /* 0xffffffbc00a47947 */ /* 0x000fea000383ffff */
.L_x_9178:
[----:B--2---:R2:W3:Y:S02]  /*254d0*/  SYNCS.PHASECHK.TRANS64.TRYWAIT P0, [R4+URZ], R5 ;  /* 0x00000005040075a7 */ /* 0x0044e4000800017f */
[----:B---3--:R-:W-:Y:S05]  /*254e0*/  @!P0 NANOSLEEP.SYNCS 0x989680 ;  /* 0x009896800000895d */ /* 0x008fea0003900000 */
[----:B------:R-:W3:Y:S02]  /*254f0*/  @!P0 SYNCS.PHASECHK.TRANS64 P0, [R4+URZ], R5 ;  /* 0x00000005040085a7 */ /* 0x000ee4000800007f */
[----:B---3--:R-:W-:Y:S05]  /*25500*/  @!P0 BRA `(.L_x_9178) ;  /* 0xfffffffc00f08947 */ /* 0x008fea000383ffff */
[----:B------:R-:W-:Y:S05]  /*25510*/  BRA `(.L_x_9347) ;  /* 0xffffffbc00a87947 */ /* 0x000fea000383ffff */
.L_x_9348:
        /* <DEDUP_REMOVED lines=14> */
.L_x_14865:


//--------------------- .text._ZN7cutlass13device_kernelIN5flash11enable_sm90INS1_16FlashAttnFwdSm90INS1_25CollectiveMainloopFwdSm90ILi2EN4cute5tupleIJNS5_1CILi1EEES8_S8_EEENS6_IJNS7_ILi192EEENS7_ILi144EEENS7_ILi96EEEEEELi96ENS_6half_tEfNS_4arch4Sm90ELb0ELb0ELb0ELb0ELb0ELb0ELb0ELb0ELb1ELb1ELb1ELb0EEENS1_21CollectiveEpilogueFwdINS6_IJSA_SC_SB_EEES9_SE_SG_Li384ELb0ELb1ELb1ELb0EEENS1_19SingleTileSchedulerILb0ELb1ELb1ELi192EEEEEEEEEvNT_6ParamsE --------------------------
	.section	.text._ZN7cutlass13device_kernelIN5flash11enable_sm90INS1_16FlashAttnFwdSm90INS1_25CollectiveMainloopFwdSm90ILi2EN4cute5tupleIJNS5_1CILi1EEES8_S8_EEENS6_IJNS7_ILi192EEENS7_ILi144EEENS7_ILi96EEEEEELi96ENS_6half_tEfNS_4arch4Sm90ELb0ELb0ELb0ELb0ELb0ELb0ELb0ELb0ELb1ELb1ELb1ELb0EEENS1_21CollectiveEpilogueFwdINS6_IJSA_SC_SB_EEES9_SE_SG_Li384ELb0ELb1ELb1ELb0EEENS1_19SingleTileSchedulerILb0ELb1ELb1ELi192EEEEEEEEEvNT_6ParamsE,"ax",@progbits
	.align	128
.text._ZN7cutlass13device_kernelIN5flash11enable_sm90INS1_16FlashAttnFwdSm90INS1_25CollectiveMainloopFwdSm90ILi2EN4cute5tupleIJNS5_1CILi1EEES8_S8_EEENS6_IJNS7_ILi192EEENS7_ILi144EEENS7_ILi96EEEEEELi96ENS_6half_tEfNS_4arch4Sm90ELb0ELb0ELb0ELb0ELb0ELb0ELb0ELb0ELb1ELb1ELb1ELb0EEENS1_21CollectiveEpilogueFwdINS6_IJSA_SC_SB_EEES9_SE_SG_Li384ELb0ELb1ELb1ELb0EEENS1_19SingleTileSchedulerILb0ELb1ELb1ELi192EEEEEEEEEvNT_6ParamsE:
        .type           _ZN7cutlass13device_kernelIN5flash11enable_sm90INS1_16FlashAttnFwdSm90INS1_25CollectiveMainloopFwdSm90ILi2EN4cute5tupleIJNS5_1CILi1EEES8_S8_EEENS6_IJNS7_ILi192EEENS7_ILi144EEENS7_ILi96EEEEEELi96ENS_6half_tEfNS_4arch4Sm90ELb0ELb0ELb0ELb0ELb0ELb0ELb0ELb0ELb1ELb1ELb1ELb0EEENS1_21CollectiveEpilogueFwdINS6_IJSA_SC_SB_EEES9_SE_SG_Li384ELb0ELb1ELb1ELb0EEENS1_19SingleTileSchedulerILb0ELb1ELb1ELi192EEEEEEEEEvNT_6ParamsE,@function
        .size           _ZN7cutlass13device_kernelIN5flash11enable_sm90INS1_16FlashAttnFwdSm90INS1_25CollectiveMainloopFwdSm90ILi2EN4cute5tupleIJNS5_1CILi1EEES8_S8_EEENS6_IJNS7_ILi192EEENS7_ILi144EEENS7_ILi96EEEEEELi96ENS_6half_tEfNS_4arch4Sm90ELb0ELb0ELb0ELb0ELb0ELb0ELb0ELb0ELb1ELb1ELb1ELb0EEENS1_21CollectiveEpilogueFwdINS6_IJSA_SC_SB_EEES9_SE_SG_Li384ELb0ELb1ELb1ELb0EEENS1_19SingleTileSchedulerILb0ELb1ELb1ELi192EEEEEEEEEvNT_6ParamsE,(.L_x_14866 - _ZN7cutlass13device_kernelIN5flash11enable_sm90INS1_16FlashAttnFwdSm90INS1_25CollectiveMainloopFwdSm90ILi2EN4cute5tupleIJNS5_1CILi1EEES8_S8_EEENS6_IJNS7_ILi192EEENS7_ILi144EEENS7_ILi96EEEEEELi96ENS_6half_tEfNS_4arch4Sm90ELb0ELb0ELb0ELb0ELb0ELb0ELb0ELb0ELb1ELb1ELb1ELb0EEENS1_21CollectiveEpilogueFwdINS6_IJSA_SC_SB_EEES9_SE_SG_Li384ELb0ELb1ELb1ELb0EEENS1_19SingleTileSchedulerILb0ELb1ELb1ELi192EEEEEEEEEvNT_6ParamsE)
        .other          _ZN7cutlass13device_kernelIN5flash11enable_sm90INS1_16FlashAttnFwdSm90INS1_25CollectiveMainloopFwdSm90ILi2EN4cute5tupleIJNS5_1CILi1EEES8_S8_EEENS6_IJNS7_ILi192EEENS7_ILi144EEENS7_ILi96EEEEEELi96ENS_6half_tEfNS_4arch4Sm90ELb0ELb0ELb0ELb0ELb0ELb0ELb0ELb0ELb1ELb1ELb1ELb0EEENS1_21CollectiveEpilogueFwdINS6_IJSA_SC_SB_EEES9_SE_SG_Li384ELb0ELb1ELb1ELb0EEENS1_19SingleTileSchedulerILb0ELb1ELb1ELi192EEEEEEEEEvNT_6ParamsE,@"STO_CUDA_ENTRY STV_DEFAULT"
_ZN7cutlass13device_kernelIN5flash11enable_sm90INS1_16FlashAttnFwdSm90INS1_25CollectiveMainloopFwdSm90ILi2EN4cute5tupleIJNS5_1CILi1EEES8_S8_EEENS6_IJNS7_ILi192EEENS7_ILi144EEENS7_ILi96EEEEEELi96ENS_6half_tEfNS_4arch4Sm90ELb0ELb0ELb0ELb0ELb0ELb0ELb0ELb0ELb1ELb1ELb1ELb0EEENS1_21CollectiveEpilogueFwdINS6_IJSA_SC_SB_EEES9_SE_SG_Li384ELb0ELb1ELb1ELb0EEENS1_19SingleTileSchedulerILb0ELb1ELb1ELi192EEEEEEEEEvNT_6ParamsE:
[----:B------:R-:W0:Y:S01]  /*0000*/  LDC R1, c[0x0][0x28] ;  /* 0x00000a00ff017b82 */ /* 0x000e220000000800 */
[----:B------:R-:W1:Y:S01]  /*0010*/  S2R R3, SR_TID.X ;  /* 0x0000000000037919 */ /* 0x000e620000002100 */
[----:B------:R-:W-:Y:S01]  /*0020*/  ELECT P0, URZ, PT ;  /* 0x00000000003f782f */ /* 0x000fe20003800000 */
[----:B------:R-:W-:Y:S01]  /*0030*/  BSSY B0, `(.L_x_9349) ;  /* 0x000000d000007945 */ /* 0x000fe20003800000 */
[----:B-1----:R-:W-:-:S05]  /*0040*/  SHF.R.U32.HI R29, RZ, 0x5, R3 ;  /* 0x00000005ff1d7819 */ /* 0x002fca0000011603 */
[----:B------:R-:W1:Y:S02]  /*0050*/  SHFL.IDX PT, R0, R29, RZ, 0x1f ;  /* 0x00001fff1d007589 */ /* 0x000e6400000e0000 */
[----:B-1----:R-:W-:-:S13]  /*0060*/  ISETP.EQ.AND P0, PT, R0, RZ, P0 ;  /* 0x000000ff0000720c */ /* 0x002fda0000702270 */
[----:B0-----:R-:W-:Y:S05]  /*0070*/  @!P0 BRA `(.L_x_9350) ;  /* 0x0000000000208947 */ /* 0x001fea0003800000 */
        /* <DEDUP_REMOVED lines=8> */
.L_x_9350:
[----:B------:R-:W-:Y:S05]  /*0100*/  BSYNC B0 ;  /* 0x0000000000007941 */ /* 0x000fea0003800000 */
.L_x_9349:
        /* <DEDUP_REMOVED lines=40> */
.L_x_9351:
        /* <DEDUP_REMOVED lines=22> */
.L_x_9352:
        /* <DEDUP_REMOVED lines=18> */
.L_x_9353:
        /* <DEDUP_REMOVED lines=22> */
.L_x_9354:
        /* <DEDUP_REMOVED lines=22> */
.L_x_9355:
[----:B--2---:R-:W-:Y:S01]  /*08d0*/  ISETP.NE.AND P0, PT, R0, RZ, PT ;  /* 0x000000ff0000720c */ /* 0x004fe20003f05270 */
[----:B------:R-:W-:Y:S01]  /*08e0*/  IMAD.MOV.U32 R26, RZ, RZ, 0x1 ;  /* 0x00000001ff1a7424 */ /* 0x000fe200078e00ff */
[----:B------:R-:W-:Y:S01]  /*08f0*/  NOP ;  /* 0x0000000000007918 */ /* 0x000fe20000000000 */
[----:B------:R-:W-:Y:S01]  /*0900*/  ULDC.64 UR38, c[0x0][0x208] ;  /* 0x0000820000267ab9 */ /* 0x000fe20000000a00 */
[----:B------:R-:W-:Y:S01]  /*0910*/  BSSY B6, `(.L_x_9356) ;  /* 0x0000db2000067945 */ /* 0x000fe20003800000 */
[----:B------:R-:W-:Y:S02]  /*0920*/  LOP3.LUT R27, R3, 0x7f, RZ, 0xc0, !PT ;  /* 0x0000007f031b7812 */ /* 0x000fe400078ec0ff */
[----:B------:R-:W-:Y:S01]  /*0930*/  SEL R26, R26, 0x2, !P0 ;  /* 0x000000021a1a7807 */ /* 0x000fe20004000000 */
[----:B01-34-:R-:W-:Y:S06]  /*0940*/  BAR.SYNC.DEFER_BLOCKING 0x0 ;  /* 0x0000000000007b1d */ /* 0x01bfec0000010000 */
[----:B------:R-:W-:Y:S05]  /*0950*/  @!P0 BRA `(.L_x_9357) ;  /* 0x0000009800dc8947 */ /* 0x000fea0003800000 */
.L_x_9358:
[----:B------:R-:W-:-:S08]  /*0960*/  NOP ;  /* 0x0000000000007918 */ /* 0x000fd00000000000 */
[----:B------:R-:W0:Y:S02]  /*0970*/  USETMAXREG.TRY_ALLOC.CTAPOOL UP0, 0xa0 ;  /* 0x000000a0000079c8 */ /* 0x000e240008000600 */
[----:B0-----:R-:W-:-:S13]  /*0980*/  PLOP3.LUT P0, PT, PT, PT, UP0, 0x80, 0x0 ;  /* 0x000000000000781c */ /* 0x001fda0003f0f008 */
[----:B------:R-:W-:Y:S05]  /*0990*/  @!P0 BRA `(.L_x_9358) ;  /* 0xfffffffc00f08947 */ /* 0x000fea000383ffff */
[----:B------:R-:W0:Y:S01]  /*09a0*/  LDC R2, c[0x0][0xc50] ;  /* 0x00031400ff027b82 */ /* 0x000e220000000800 */
        /* <DEDUP_REMOVED lines=17> */
[----:B------:R-:W0:Y:S01]  /*0ac0*/  LDC.64 R4, c[0x0][0x418] ;  /* 0x00010600ff047b82 */ /* 0x000e220000000a00 */
[----:B------:R-:W-:-:S07]  /*0ad0*/  LOP3.LUT R7, R2, 0xffff, RZ, 0xc0, !PT ;  /* 0x0000ffff02077812 */ /* 0x000fce00078ec0ff */
        /* <DEDUP_REMOVED lines=11> */
[----:B------:R-:W-:Y:S01]  /*0b90*/  IMAD.MOV.U32 R0, RZ, RZ, RZ ;  /* 0x000000ffff007224 */ /* 0x000fe200078e00ff */
        /* <DEDUP_REMOVED lines=31> */
.L_x_9360:
[-C--:B------:R-:W-:Y:S01]  /*0d90*/  IMAD R144, R7, R0.reuse, RZ ;  /* 0x0000000007907224 */ /* 0x080fe200078e02ff */
[----:B------:R-:W-:Y:S01]  /*0da0*/  PLOP3.LUT P0, PT, PT, PT, PT, 0x80, 0x0 ;  /* 0x000000000000781c */ /* 0x000fe20003f0f070 */
[----:B------:R-:W-:Y:S01]  /*0db0*/  VIADD R16, R10, 0xffffff80 ;  /* 0xffffff800a107836 */ /* 0x000fe20000000000 */
[----:B------:R-:W-:Y:S01]  /*0dc0*/  CS2R R70, SRZ ;  /* 0x0000000000467805 */ /* 0x000fe2000001ff00 */
[----:B------:R-:W-:Y:S01]  /*0dd0*/  IMAD.MOV.U32 R76, RZ, RZ, RZ ;  /* 0x000000ffff4c7224 */ /* 0x000fe200078e00ff */
[----:B------:R-:W-:Y:S01]  /*0de0*/  VIADDMNMX R17, R144, R0, R17, PT ;  /* 0x0000000090117246 */ /* 0x000fe20003800111 */
[----:B------:R-:W-:Y:S01]  /*0df0*/  IMAD.MOV.U32 R0, RZ, RZ, RZ ;  /* 0x000000ffff007224 */ /* 0x000fe200078e00ff */
[----:B------:R-:W-:Y:S02]  /*0e00*/  CS2R R44, SRZ ;  /* 0x00000000002c7805 */ /* 0x000fe4000001ff00 */
[----:B------:R-:W-:Y:S02]  /*0e10*/  CS2R R38, SRZ ;  /* 0x0000000000267805 */ /* 0x000fe4000001ff00 */
[----:B------:R-:W-:-:S02]  /*0e20*/  ISETP.GT.AND P1, PT, R17, R144, PT ;  /* 0x000000901100720c */ /* 0x000fc40003f24270 */
        /* <DEDUP_REMOVED lines=29> */
[----:B------:R-:W-:-:S04]  /*1000*/  UIADD3 UR6, UR37, 0x24300, URZ ;  /* 0x0002430025067890 */ /* 0x000fc8000fffe03f */
[----:B------:R-:W-:Y:S01]  /*1010*/  ULOP3.LUT UP0, URZ, UR6, 0x9f, URZ, 0xc0, !UPT ;  /* 0x0000009f063f7892 */ /* 0x000fe2000f80c03f */
[----:B-1----:R-:W-:-:S05]  /*1020*/  R2UR UR36, R0 ;  /* 0x00000000002472ca */ /* 0x002fca00000e0000 */
[----:B------:R-:W-:-:S08]  /*1030*/  PLOP3.LUT P0, PT, PT, PT, UP0, 0x80, 0x0 ;  /* 0x000000000000781c */ /* 0x000fd00003f0f008 */
[----:B------:R-:W-:-:S04]  /*1040*/  UIMAD.WIDE UR4, UR36, 0x55555556, URZ ;  /* 0x55555556240478a5 */ /* 0x000fc8000f8e023f */
[----:B------:R-:W-:-:S04]  /*1050*/  ULEA.HI UR5, UR5, UR5, URZ, 0x1 ;  /* 0x0000000505057291 */ /* 0x000fc8000f8f083f */
[----:B------:R-:W-:-:S04]  /*1060*/  UIMAD UR41, UR5, -0x3, UR36 ;  /* 0xfffffffd052978a4 */ /* 0x000fc8000f8e0224 */
        /* <DEDUP_REMOVED lines=20> */
.L_x_9362:
[----:B------:R-:W-:Y:S02]  /*11b0*/  SHF.L.U32 R0, RZ, 0x1f, RZ ;  /* 0x0000001fff007819 */ /* 0x000fe400000006ff */
[----:B------:R-:W-:Y:S02]  /*11c0*/  LOP3.LUT R26, R26, 0x1, RZ, 0xfc, !PT ;  /* 0x000000011a1a7812 */ /* 0x000fe400078efcff */
[----:B------:R-:W0:Y:S02]  /*11d0*/  SYNCS.PHASECHK.TRANS64.TRYWAIT P1, [UR37+0x31c00], R0 ;  /* 0x031c0000ff0075a7 */ /* 0x000e240008020165 */
[----:B------:R-:W-:Y:S01]  /*11e0*/  ISETP.NE.AND P0, PT, R26, 0x3, PT ;  /* 0x000000031a00780c */ /* 0x000fe20003f05270 */
[----:B0-----:R-:W-:-:S12]  /*11f0*/  @!P1 BRA `(.L_x_9363) ;  /* 0x000000d000949947 */ /* 0x001fd80003800000 */
.L_x_9474:
[----:B------:R-:W-:Y:S05]  /*1200*/  @!P0 BRA `(.L_x_9364) ;  /* 0x0000000000048947 */ /* 0x000fea0003800000 */
[----:B------:R-:W-:Y:S01]  /*1210*/  BPT.TRAP 0x1 ;  /* 0x000000040000795c */ /* 0x000fe20000300000 */
.L_x_9364:
[----:B------:R1:W2:Y:S01]  /*1220*/  SYNCS.PHASECHK.TRANS64.TRYWAIT P1, [UR37+0x31c30], R0 ;  /* 0x031c3000ff0075a7 */ /* 0x0002a20008020165 */
[----:B------:R-:W-:Y:S05]  /*1230*/  @!P0 BRA `(.L_x_9365) ;  /* 0x0000000000048947 */ /* 0x000fea0003800000 */
[----:B------:R-:W-:Y:S01]  /*1240*/  BPT.TRAP 0x1 ;  /* 0x000000040000795c */ /* 0x000fe20000300000 */
.L_x_9365:
[----:B--2---:R-:W-:Y:S05]  /*1250*/  @P1 BRA `(.L_x_9366) ;  /* 0x0000000000081947 */ /* 0x004fea0003800000 */
[----:B------:R-:W2:Y:S02]  /*1260*/  SYNCS.PHASECHK.TRANS64.TRYWAIT P1, [UR37+0x31c30], R0 ;  /* 0x031c3000ff0075a7 */ /* 0x000ea40008020165 */
[----:B--2---:R-:W-:Y:S05]  /*1270*/  @!P1 BRA `(.L_x_9367) ;  /* 0x000000d0008c9947 */ /* 0x004fea0003800000 */
.L_x_9366:
[----:B------:R-:W-:Y:S01]  /*1280*/  ULEA UR4, UR41, UR37, 0xc ;  /* 0x0000002529047291 */ /* 0x000fe2000f8e603f */
[----:B------:R-:W-:Y:S01]  /*1290*/  ISETP.NE.AND P1, PT, R27, RZ, PT ;  /* 0x000000ff1b00720c */ /* 0x000fe20003f25270 */
[----:B01----:R-:W-:Y:S02]  /*12a0*/  IMAD.MOV.U32 R0, RZ, RZ, RZ ;  /* 0x000000ffff007224 */ /* 0x003fe400078e00ff */
[----:B------:R-:W-:Y:S01]  /*12b0*/  UIADD3 UR4, UR4, 0xda00, URZ ;  /* 0x0000da0004047890 */ /* 0x000fe2000fffe03f */
[----:B------:R-:W-:Y:S02]  /*12c0*/  IMAD.MOV.U32 R71, RZ, RZ, RZ ;  /* 0x000000ffff477224 */ /* 0x000fe400078e00ff */
[----:B------:R-:W-:Y:S01]  /*12d0*/  IMAD.MOV.U32 R3, RZ, RZ, -0x7fffffe0 ;  /* 0x80000020ff037424 */ /* 0x000fe200078e00ff */
[----:B------:R-:W-:-:S04]  /*12e0*/  USHF.R.U32.HI UR4, URZ, 0x4, UR4 ;  /* 0x000000043f047899 */ /* 0x000fc80008011604 */
[----:B------:R-:W-:-:S06]  /*12f0*/  ULOP3.LUT UR4, UR4, 0x3fff, URZ, 0xc0, !UPT ;  /* 0x00003fff04047892 */ /* 0x000fcc000f8ec03f */
[----:B------:R-:W-:Y:S01]  /*1300*/  IMAD.U32 R2, RZ, RZ, UR4 ;  /* 0x00000004ff027e24 */ /* 0x000fe2000f8e00ff */
[----:B------:R-:W-:Y:S05]  /*1310*/  WARPSYNC.ALL ;  /* 0x0000000000007948 */ /* 0x000fea0003800000 */
[----:B------:R-:W-:Y:S01]  /*1320*/  LOP3.LUT R2, R2, 0x10000, RZ, 0xfc, !PT ;  /* 0x0001000002027812 */ /* 0x000fe200078efcff */
[----:B------:R-:W-:-:S03]  /*1330*/  UIADD3 UR4, UR37, 0x16a00, URZ ;  /* 0x00016a0025047890 */ /* 0x000fc6000fffe03f */
[C---:B------:R-:W-:Y:S01]  /*1340*/  R2UR UR8, R2.reuse ;  /* 0x00000000020872ca */ /* 0x040fe200000e0000 */
[----:B------:R-:W-:Y:S01]  /*1350*/  WARPGROUP.ARRIVE ;  /* 0x00000000000079c5 */ /* 0x000fe20000000000 */
[C---:B------:R-:W-:Y:S01]  /*1360*/  R2UR UR9, R3.reuse ;  /* 0x00000000030972ca */ /* 0x040fe200000e0000 */
[----:B------:R-:W-:Y:S01]  /*1370*/  USHF.R.U32.HI UR4, URZ, 0x4, UR4 ;  /* 0x000000043f047899 */ /* 0x000fe20008011604 */
[C---:B------:R-:W-:Y:S01]  /*1380*/  R2UR UR24, R2.reuse ;  /* 0x00000000021872ca */ /* 0x040fe200000e0000 */
[----:B------:R-:W-:Y:S01]  /*1390*/  UMOV UR11, 0x80000020 ;  /* 0x80000020000b7882 */ /* 0x000fe20000000000 */
[C---:B------:R-:W-:Y:S01]  /*13a0*/  R2UR UR25, R3.reuse ;  /* 0x00000000031972ca */ /* 0x040fe200000e0000 */
[----:B------:R-:W-:Y:S01]  /*13b0*/  ULOP3.LUT UR4, UR4, 0x3fff, URZ, 0xc0, !UPT ;  /* 0x00003fff04047892 */ /* 0x000fe2000f8ec03f */
[C---:B------:R-:W-:Y:S01]  /*13c0*/  R2UR UR20, R2.reuse ;  /* 0x00000000021472ca */ /* 0x040fe200000e0000 */
[----:B------:R-:W-:Y:S01]  /*13d0*/  UMOV UR27, 0x80000020 ;  /* 0x80000020001b7882 */ /* 0x000fe20000000000 */
[C---:B------:R-:W-:Y:S01]  /*13e0*/  R2UR UR21, R3.reuse ;  /* 0x00000000031572ca */ /* 0x040fe200000e0000 */
[----:B------:R-:W-:Y:S01]  /*13f0*/  ULOP3.LUT UR42, UR4, 0x10000, URZ, 0xfc, !UPT ;  /* 0x00010000042a7892 */ /* 0x000fe2000f8efc3f */
[C---:B------:R-:W-:Y:S01]  /*1400*/  R2UR UR16, R2.reuse ;  /* 0x00000000021072ca */ /* 0x040fe200000e0000 */
[----:B------:R-:W-:Y:S01]  /*1410*/  UMOV UR23, 0x80000020 ;  /* 0x8000002000177882 */ /* 0x000fe20000000000 */
[C---:B------:R-:W-:Y:S01]  /*1420*/  R2UR UR17, R3.reuse ;  /* 0x00000000031172ca */ /* 0x040fe200000e0000 */
[----:B------:R-:W-:Y:S01]  /*1430*/  UIADD3 UR4, UR42, 0x40, URZ ;  /* 0x000000402a047890 */ /* 0x000fe2000fffe03f */
[C---:B------:R-:W-:Y:S01]  /*1440*/  R2UR UR12, R2.reuse ;  /* 0x00000000020c72ca */ /* 0x040fe200000e0000 */
[----:B------:R-:W-:Y:S01]  /*1450*/  UMOV UR19, 0x80000020 ;  /* 0x8000002000137882 */ /* 0x000fe20000000000 */
[----:B------:R-:W-:Y:S01]  /*1460*/  UMOV UR10, UR42 ;  /* 0x0000002a000a7c82 */ /* 0x000fe20008000000 */
[C---:B------:R-:W-:Y:S01]  /*1470*/  R2UR UR13, R3.reuse ;  /* 0x00000000030d72ca */ /* 0x040fe200000e0000 */
[----:B------:R-:W-:Y:S01]  /*1480*/  HGMMA.64x16x16.F32 R96, gdesc[UR8], RZ, !UPT, gsb0 ;  /* 0x00200000086079f0 */ /* 0x000fe2000c0008ff */
[C---:B------:R-:W-:Y:S01]  /*1490*/  R2UR UR8, R2.reuse ;  /* 0x00000000020872ca */ /* 0x040fe200000e0000 */
[----:B------:R-:W-:Y:S01]  /*14a0*/  UMOV UR10, UR4 ;  /* 0x00000004000a7c82 */ /* 0x000fe20008000000 */
[----:B------:R-:W-:Y:S01]  /*14b0*/  R2UR UR9, R3 ;  /* 0x00000000030972ca */ /* 0x000fe200000e0000 */
[----:B------:R-:W-:Y:S01]  /*14c0*/  UMOV UR11, 0x80000020 ;  /* 0x80000020000b7882 */ /* 0x000fe20000000000 */
[----:B------:R-:W-:Y:S01]  /*14d0*/  UIADD3 UR4, UR42, 0x80, URZ ;  /* 0x000000802a047890 */ /* 0x000fe2000fffe03f */
[----:B------:R-:W-:Y:S01]  /*14e0*/  R2UR UR6, R2 ;  /* 0x00000000020672ca */ /* 0x000fe200000e0000 */
[----:B------:R-:W-:Y:S01]  /*14f0*/  UMOV UR15, 0x80000020 ;  /* 0x80000020000f7882 */ /* 0x000fe20000000000 */
[----:B------:R-:W-:Y:S01]  /*1500*/  UMOV UR5, 0x80000020 ;  /* 0x8000002000057882 */ /* 0x000fe20000000000 */
[----:B------:R-:W-:Y:S01]  /*1510*/  UIADD3 UR34, UR42, 0x542, URZ ;  /* 0x000005422a227890 */ /* 0x000fe2000fffe03f */
[----:B------:R-:W-:Y:S01]  /*1520*/  LOP3.LUT R5, R18, 0xffffff80, RZ, 0xc0, !PT ;  /* 0xffffff8012057812 */ /* 0x000fe200078ec0ff */
[----:B------:R-:W-:Y:S01]  /*1530*/  UMOV UR35, 0x80000020 ;  /* 0x8000002000237882 */ /* 0x000fe20000000000 */
[----:B------:R-:W-:Y:S01]  /*1540*/  UMOV UR26, UR4 ;  /* 0x00000004001a7c82 */ /* 0x000fe20008000000 */
[----:B------:R-:W-:Y:S01]  /*1550*/  UIADD3 UR4, UR42, 0x140, URZ ;  /* 0x000001402a047890 */ /* 0x000fe2000fffe03f */
[----:B------:R-:W-:Y:S01]  /*1560*/  IMAD.MOV.U32 R7, RZ, RZ, -0x2 ;  /* 0xfffffffeff077424 */ /* 0x000fe200078e00ff */
[----:B------:R-:W-:Y:S01]  /*1570*/  UIADD3 UR30, UR42, 0x582, URZ ;  /* 0x000005822a1e7890 */ /* 0x000fe2000fffe03f */
[----:B------:R-:W-:Y:S01]  /*1580*/  IMAD.IADD R5, R16, 0x1, -R5 ;  /* 0x0000000110057824 */ /* 0x000fe200078e0a05 */
[----:B------:R-:W-:Y:S01]  /*1590*/  UMOV UR31, 0x80000020 ;  /* 0x80000020001f7882 */ /* 0x000fe20000000000 */
[----:B------:R-:W-:Y:S01]  /*15a0*/  P2R R10, PR, RZ, 0x2 ;  /* 0x00000002ff0a7803 */ /* 0x000fe20000000000 */
[----:B------:R-:W-:Y:S01]  /*15b0*/  UIADD3 UR7, UR6, 0x2, URZ ;  /* 0x0000000206077890 */ /* 0x000fe2000fffe03f */
[----:B------:R-:W-:Y:S01]  /*15c0*/  P2R R8, PR, RZ, 0x1 ;  /* 0x00000001ff087803 */ /* 0x000fe20000000000 */
[----:B------:R-:W-:Y:S01]  /*15d0*/  UMOV UR14, UR4 ;  /* 0x00000004000e7c82 */ /* 0x000fe20008000000 */
[----:B------:R-:W-:Y:S01]  /*15e0*/  UIADD3 UR4, UR42, 0x200, URZ ;  /* 0x000002002a047890 */ /* 0x000fe2000fffe03f */
[----:B------:R-:W-:Y:S01]  /*15f0*/  SHF.R.S32.HI R4, RZ, 0x1f, R5 ;  /* 0x0000001fff047819 */ /* 0x000fe20000011405 */
[----:B------:R-:W-:-:S02]  /*1600*/  IMAD.MOV.U32 R70, RZ, RZ, R71 ;  /* 0x000000ffff467224 */ /* 0x000fc400078e0047 */
[----:B------:R-:W-:Y:S01]  /*1610*/  IMAD.MOV.U32 R68, RZ, RZ, R71 ;  /* 0x000000ffff447224 */ /* 0x000fe200078e0047 */
[----:B------:R-:W-:-:S04]  /*1620*/  LEA.HI R4, R4, R5, RZ, 0x2 ;  /* 0x0000000504047211 */ /* 0x000fc800078f10ff */
[----:B------:R-:W-:-:S05]  /*1630*/  LOP3.LUT R4, R4, 0x7ffffffc, RZ, 0xc0, !PT ;  /* 0x7ffffffc04047812 */ /* 0x000fca00078ec0ff */
[----:B------:R-:W-:-:S04]  /*1640*/  IMAD.IADD R4, R5, 0x1, -R4 ;  /* 0x0000000105047824 */ /* 0x000fc800078e0a04 */
[----:B------:R-:W-:-:S04]  /*1650*/  IMAD R5, R4, R7, 0x90 ;  /* 0x0000009004057424 */ /* 0x000fc800078e0207 */
[----:B------:R-:W-:-:S04]  /*1660*/  IMAD.IADD R6, R64, 0x1, R5 ;  /* 0x0000000140067824 */ /* 0x000fc800078e0205 */
[----:B------:R-:W-:Y:S01]  /*1670*/  IMAD R6, R17, -0x90, R6 ;  /* 0xffffff7011067824 */ /* 0x000fe200078e0206 */
[----:B------:R-:W-:Y:S02]  /*1680*/  WARPGROUP.DEPBAR.LE gsb0, 0x0 ;  /* 0x00008000000079c5 */ /* 0x000fe40000010000 */
[----:B------:R-:W-:Y:S02]  /*1690*/  WARPGROUP.ARRIVE ;  /* 0x00000000000079c5 */ /* 0x000fe40000000000 */
[C---:B------:R-:W-:Y:S02]  /*16a0*/  ISETP.GT.AND P2, PT, R6.reuse, RZ, PT ;  /* 0x000000ff0600720c */ /* 0x040fe40003f44270 */
[C---:B------:R-:W-:Y:S02]  /*16b0*/  ISETP.GT.AND P3, PT, R6.reuse, 0x1, PT ;  /* 0x000000010600780c */ /* 0x040fe40003f64270 */
[C---:B------:R-:W-:Y:S01]  /*16c0*/  ISETP.GT.AND P4, PT, R6.reuse, 0x8, PT ;  /* 0x000000080600780c */ /* 0x040fe20003f84270 */
[----:B------:R-:W-:Y:S01]  /*16d0*/  HGMMA.64x16x16.F32 R88, gdesc[UR8], RZ, !UPT, gsb0 ;  /* 0x00200000085879f0 */ /* 0x000fe2000c0008ff */
[----:B------:R-:W-:Y:S01]  /*16e0*/  UIADD3 UR8, UR42, 0xc0, URZ ;  /* 0x000000c02a087890 */ /* 0x000fe2000fffe03f */
[C---:B------:R-:W-:Y:S01]  /*16f0*/  ISETP.GT.AND P5, PT, R6.reuse, 0x9, PT ;  /* 0x000000090600780c */ /* 0x040fe20003fa4270 */
[----:B------:R-:W-:Y:S01]  /*1700*/  UIADD3 UR10, UR42, 0x100, URZ ;  /* 0x000001002a0a7890 */ /* 0x000fe2000fffe03f */
[C---:B------:R-:W-:Y:S01]  /*1710*/  ISETP.GT.AND P6, PT, R6.reuse, 0x41, PT ;  /* 0x000000410600780c */ /* 0x040fe20003fc4270 */
[----:B------:R-:W-:Y:S01]  /*1720*/  UMOV UR9, UR5 ;  /* 0x0000000500097c82 */ /* 0x000fe20008000000 */
[----:B------:R-:W-:Y:S01]  /*1730*/  UMOV UR11, 0x80000020 ;  /* 0x80000020000b7882 */ /* 0x000fe20000000000 */
[C---:B------:R-:W-:Y:S01]  /*1740*/  ISETP.GT.AND P1, PT, R6.reuse, 0x69, PT ;  /* 0x000000690600780c */ /* 0x040fe20003f24270 */
[----:B------:R-:W-:Y:S01]  /*1750*/  UMOV UR22, UR8 ;  /* 0x0000000800167c82 */ /* 0x000fe20008000000 */
[----:B------:R-:W-:Y:S01]  /*1760*/  UIADD3 UR8, UR42, 0x180, URZ ;  /* 0x000001802a087890 */ /* 0x000fe2000fffe03f */
[----:B------:R-:W-:Y:S01]  /*1770*/  ISETP.GT.AND P0, PT, R6, 0x70, PT ;  /* 0x000000700600780c */ /* 0x000fe20003f04270 */
[----:B------:R-:W-:Y:S01]  /*1780*/  UMOV UR18, UR10 ;  /* 0x0000000a00127c82 */ /* 0x000fe20008000000 */
[----:B------:R-:W-:Y:S01]  /*1790*/  UIADD3 UR10, UR42, 0x1c0, URZ ;  /* 0x000001c02a0a7890 */ /* 0x000fe2000fffe03f */
[----:B------:R-:W-:-:S02]  /*17a0*/  WARPGROUP.DEPBAR.LE gsb0, 0x0 ;  /* 0x00008000000079c5 */ /* 0x000fc40000010000 */
[----:B------:R-:W-:-:S06]  /*17b0*/  WARPGROUP.ARRIVE ;  /* 0x00000000000079c5 */ /* 0x000fcc0000000000 */
[----:B------:R-:W-:Y:S01]  /*17c0*/  HGMMA.64x16x16.F32 R80, gdesc[UR24], RZ, !UPT, gsb0 ;  /* 0x00200000185079f0 */ /* 0x000fe2000c0008ff */
[----:B------:R-:W-:Y:S01]  /*17d0*/  R2UR UR24, R2 ;  /* 0x00000000021872ca */ /* 0x000fe200000e0000 */
[----:B------:R-:W-:Y:S01]  /*17e0*/  UMOV UR26, UR8 ;  /* 0x00000008001a7c82 */ /* 0x000fe20008000000 */
[----:B------:R-:W-:Y:S01]  /*17f0*/  R2UR UR25, R3 ;  /* 0x00000000031972ca */ /* 0x000fe200000e0000 */
[----:B------:R-:W-:Y:S01]  /*1800*/  UMOV UR27, 0x80000020 ;  /* 0x80000020001b7882 */ /* 0x000fe20000000000 */
[----:B------:R-:W-:Y:S02]  /*1810*/  WARPGROUP.DEPBAR.LE gsb0, 0x0 ;  /* 0x00008000000079c5 */ /* 0x000fe40000010000 */
[----:B------:R-:W-:-:S06]  /*1820*/  WARPGROUP.ARRIVE ;  /* 0x00000000000079c5 */ /* 0x000fcc0000000000 */
[----:B------:R-:W-:Y:S01]  /*1830*/  HGMMA.64x16x16.F32 R72, gdesc[UR20], RZ, !UPT, gsb0 ;  /* 0x00200000144879f0 */ /* 0x000fe2000c0008ff */
[----:B------:R-:W-:Y:S01]  /*1840*/  R2UR UR20, R2 ;  /* 0x00000000021472ca */ /* 0x000fe200000e0000 */
[----:B------:R-:W-:Y:S01]  /*1850*/  UMOV UR22, UR10 ;  /* 0x0000000a00167c82 */ /* 0x000fe20008000000 */
[----:B------:R-:W-:Y:S01]  /*1860*/  R2UR UR21, R3 ;  /* 0x00000000031572ca */ /* 0x000fe200000e0000 */
[----:B------:R-:W-:Y:S01]  /*1870*/  UMOV UR23, 0x80000020 ;  /* 0x8000002000177882 */ /* 0x000fe20000000000 */
[----:B------:R-:W-:Y:S01]  /*1880*/  UIADD3 UR10, UR42, 0x2, URZ ;  /* 0x000000022a0a7890 */ /* 0x000fe2000fffe03f */
[----:B------:R-:W-:Y:S02]  /*1890*/  WARPGROUP.DEPBAR.LE gsb0, 0x0 ;  /* 0x00008000000079c5 */ /* 0x000fe40000010000 */
[----:B------:R-:W-:-:S06]  /*18a0*/  WARPGROUP.ARRIVE ;  /* 0x00000000000079c5 */ /* 0x000fcc0000000000 */
[----:B------:R-:W-:Y:S01]  /*18b0*/  HGMMA.64x16x16.F32 R56, gdesc[UR16], RZ, !UPT, gsb0 ;  /* 0x00200000103879f0 */ /* 0x000fe2000c0008ff */
[----:B------:R-:W-:Y:S01]  /*18c0*/  R2UR UR16, R2 ;  /* 0x00000000021072ca */ /* 0x000fe200000e0000 */
[----:B------:R-:W-:Y:S01]  /*18d0*/  UMOV UR18, UR4 ;  /* 0x0000000400127c82 */ /* 0x000fe20008000000 */
[----:B------:R-:W-:Y:S01]  /*18e0*/  R2UR UR17, R3 ;  /* 0x00000000031172ca */ /* 0x000fe200000e0000 */
[----:B------:R-:W-:Y:S01]  /*18f0*/  UMOV UR19, 0x80000020 ;  /* 0x8000002000137882 */ /* 0x000fe20000000000 */
[----:B------:R-:W-:Y:S01]  /*1900*/  UMOV UR4, UR7 ;  /* 0x0000000700047c82 */ /* 0x000fe20008000000 */
[----:B------:R-:W-:Y:S01]  /*1910*/  UIADD3 UR7, UR42, 0xc2, URZ ;  /* 0x000000c22a077890 */ /* 0x000fe2000fffe03f */
[----:B------:R-:W-:Y:S01]  /*1920*/  UMOV UR8, UR4 ;  /* 0x0000000400087c82 */ /* 0x000fe20008000000 */
        /* <DEDUP_REMOVED lines=19> */
[----:B------:R-:W-:Y:S02]  /*1a60*/  UMOV UR33, UR21 ;  /* 0x0000001500217c82 */ /* 0x000fe40008000000 */
[----:B------:R-:W-:Y:S01]  /*1a70*/  UMOV UR32, UR20 ;  /* 0x0000001400207c82 */ /* 0x000fe20008000000 */
[----:B------:R-:W-:Y:S01]  /*1a80*/  UMOV UR28, UR20 ;  /* 0x00000014001c7c82 */ /* 0x000fe20008000000 */
[----:B------:R-:W-:Y:S01]  /*1a90*/  UMOV UR29, UR21 ;  /* 0x00000015001d7c82 */ /* 0x000fe20008000000 */
[----:B------:R-:W-:Y:S01]  /*1aa0*/  UMOV UR24, UR20 ;  /* 0x0000001400187c82 */ /* 0x000fe20008000000 */
[----:B------:R-:W-:Y:S01]  /*1ab0*/  UMOV UR25, UR21 ;  /* 0x0000001500197c82 */ /* 0x000fe20008000000 */
[----:B------:R-:W-:-:S02]  /*1ac0*/  WARPGROUP.DEPBAR.LE gsb0, 0x0 ;  /* 0x00008000000079c5 */ /* 0x000fc40000010000 */
        /* <DEDUP_REMOVED lines=242> */
[C---:B------:R-:W-:Y:S02]  /*29f0*/  ISETP.GT.AND P2, PT, R6.reuse, 0x10, PT ;  /* 0x000000100600780c */ /* 0x040fe40003f44270 */
        /* <DEDUP_REMOVED lines=20> */
[C---:B------:R-:W-:Y:S02]  /*2b40*/  ISETP.GT.AND P2, PT, R6.reuse, 0x20, PT ;  /* 0x000000200600780c */ /* 0x040fe40003f44270 */
        /* <DEDUP_REMOVED lines=14> */
[----:B------:R-:W-:Y:S02]  /*2c30*/  FSEL R107, R86, -INF , P4 ;  /* 0xff800000566b7808 */ /* 0x000fe40002000000 */
        /* <DEDUP_REMOVED lines=25> */
[----:B------:R-:W-:Y:S02]  /*2dd0*/  FMNMX.FTZ R4, R79, R4, !PT ;  /* 0x000000044f047209 */ /* 0x000fe40007810000 */
[----:B------:R-:W-:Y:S02]  /*2de0*/  ISETP.GT.AND P5, PT, R6, 0x48, PT ;  /* 0x000000480600780c */ /* 0x000fe40003fa4270 */
[----:B------:R-:W-:Y:S02]  /*2df0*/  FSEL R65, R76, -INF , P4 ;  /* 0xff8000004c417808 */ /* 0x000fe40002000000 */
[C---:B------:R-:W-:Y:S02]  /*2e00*/  ISETP.GT.AND P4, PT, R6.reuse, 0x49, PT ;  /* 0x000000490600780c */ /* 0x040fe40003f84270 */
        /* <DEDUP_REMOVED lines=27> */
[----:B------:R-:W-:Y:S01]  /*2fc0*/  FSEL R51, R60, -INF , P5 ;  /* 0xff8000003c337808 */ /* 0x000fe20002800000 */
[----:B------:R-:W-:Y:S01]  /*2fd0*/  ULDC UR6, c[0x0][0x988] ;  /* 0x0002620000067ab9 */ /* 0x000fe20000000800 */
[----:B------:R-:W-:-:S02]  /*2fe0*/  ISETP.GT.AND P5, PT, R6, 0x59, PT ;  /* 0x000000590600780c */ /* 0x000fc40003fa4270 */
[----:B------:R-:W-:Y:S02]  /*2ff0*/  FSEL R121, R54, -INF , P6 ;  /* 0xff80000036797808 */ /* 0x000fe40003000000 */
[----:B------:R-:W-:Y:S02]  /*3000*/  FMNMX.FTZ R4, R125, R4, !PT ;  /* 0x000000047d047209 */ /* 0x000fe40007810000 */
[----:B------:R-:W-:Y:S02]  /*3010*/  FSEL R131, R55, -INF , P5 ;  /* 0xff80000037837808 */ /* 0x000fe40002800000 */
[----:B------:R-:W-:Y:S02]  /*3020*/  FMNMX.FTZ R4, R121, R4, !PT ;  /* 0x0000000479047209 */ /* 0x000fe40007810000 */
[----:B------:R-:W-:Y:S02]  /*3030*/  FSEL R55, R48, -INF , P3 ;  /* 0xff80000030377808 */ /* 0x000fe40001800000 */
[----:B------:R-:W-:-:S02]  /*3040*/  ISETP.GT.AND P3, PT, R6, 0x61, PT ;  /* 0x000000610600780c */ /* 0x000fc40003f64270 */
[----:B------:R-:W-:Y:S02]  /*3050*/  FMNMX.FTZ R4, R131, R4, !PT ;  /* 0x0000000483047209 */ /* 0x000fe40007810000 */
[----:B------:R-:W-:Y:S02]  /*3060*/  FSEL R49, R49, -INF , P2 ;  /* 0xff80000031317808 */ /* 0x000fe40001000000 */
[C---:B------:R-:W-:Y:S02]  /*3070*/  ISETP.GT.AND P2, PT, R6.reuse, 0x68, PT ;  /* 0x000000680600780c */ /* 0x040fe40003f44270 */
        /* <DEDUP_REMOVED lines=30> */
[----:B------:R-:W-:Y:S02]  /*3260*/  ISETP.GT.AND P2, PT, R6, 0x79, PT ;  /* 0x000000790600780c */ /* 0x000fe40003f44270 */
[----:B------:R-:W-:Y:S02]  /*3270*/  FSEL R155, R38, -INF , P0 ;  /* 0xff800000269b7808 */ /* 0x000fe40000000000 */
[----:B------:R-:W-:Y:S02]  /*3280*/  FMNMX.FTZ R4, R147, R4, !PT ;  /* 0x0000000493047209 */ /* 0x000fe40007810000 */
[----:B------:R-:W-:Y:S02]  /*3290*/  FSEL R38, R39, -INF , P2 ;  /* 0xff80000027267808 */ /* 0x000fe40001000000 */
[----:B------:R-:W-:-:S02]  /*32a0*/  FMNMX.FTZ R39, R155, R4, !PT ;  /* 0x000000049b277209 */ /* 0x000fc40007810000 */
[----:B------:R-:W-:Y:S02]  /*32b0*/  P2R R34, PR, RZ, 0x2 ;  /* 0x00000002ff227803 */ /* 0x000fe40000000000 */
[----:B------:R-:W-:Y:S02]  /*32c0*/  FMNMX.FTZ R4, R38, R39, !PT ;  /* 0x0000002726047209 */ /* 0x000fe40007810000 */
[C---:B------:R-:W-:Y:S02]  /*32d0*/  ISETP.GT.AND P1, PT, R6.reuse, 0x70, PT ;  /* 0x000000700600780c */ /* 0x040fe40003f24270 */
[----:B------:R-:W-:Y:S02]  /*32e0*/  P2R R22, PR, RZ, 0x1 ;  /* 0x00000001ff167803 */ /* 0x000fe40000000000 */
[----:B------:R-:W-:Y:S02]  /*32f0*/  ISETP.GT.AND P0, PT, R6, 0x69, PT ;  /* 0x000000690600780c */ /* 0x000fe40003f04270 */
[----:B------:R-:W-:-:S02]  /*3300*/  P2R R20, PR, RZ, 0x4 ;  /* 0x00000004ff147803 */ /* 0x000fc40000000000 */
        /* <DEDUP_REMOVED lines=13> */
[----:B------:R-:W-:-:S02]  /*33e0*/  FSEL R25, R25, -INF , P4 ;  /* 0xff80000019197808 */ /* 0x000fc40002000000 */
[----:B------:R-:W-:Y:S01]  /*33f0*/  ISETP.NE.AND P0, PT, R8, RZ, PT ;  /* 0x000000ff0800720c */ /* 0x000fe20003f05270 */
[----:B------:R-:W0:Y:S02]  /*3400*/  SHFL.BFLY PT, R27, R12, 0x2, 0x1f ;  /* 0x0c401f000c1b7f89 */ /* 0x000e2400000e0000 */
[----:B0-----:R-:W-:-:S05]  /*3410*/  FMNMX.FTZ R18, R12, R27, !PT ;  /* 0x0000001b0c127209 */ /* 0x001fca0007810000 */
[----:B------:R-:W0:Y:S02]  /*3420*/  SHFL.BFLY PT, R27, R18, 0x1, 0x1f ;  /* 0x0c201f00121b7f89 */ /* 0x000e2400000e0000 */
[----:B0-----:R-:W-:Y:S02]  /*3430*/  FMNMX.FTZ R72, R18, R27, !PT ;  /* 0x0000001b12487209 */ /* 0x001fe40007810000 */
[----:B------:R-:W-:Y:S02]  /*3440*/  FSEL R27, R32, -INF , P1 ;  /* 0xff800000201b7808 */ /* 0x000fe40000800000 */
[----:B------:R-:W-:Y:S01]  /*3450*/  ISETP.NE.AND P1, PT, R34, RZ, PT ;  /* 0x000000ff2200720c */ /* 0x000fe20003f25270 */
[C---:B------:R-:W-:Y:S01]  /*3460*/  FMUL.FTZ R14, R72.reuse, R4 ;  /* 0x00000004480e7220 */ /* 0x040fe20000410000 */
[----:B------:R-:W-:Y:S02]  /*3470*/  FSETP.NEU.FTZ.AND P2, PT, R72, -INF , PT ;  /* 0xff8000004800780b */ /* 0x000fe40003f5d000 */
[----:B------:R-:W-:-:S02]  /*3480*/  FSEL R33, R33, -INF , P1 ;  /* 0xff80000021217808 */ /* 0x000fc40000800000 */
[----:B------:R-:W-:Y:S02]  /*3490*/  ISETP.NE.AND P1, PT, R10, RZ, PT ;  /* 0x000000ff0a00720c */ /* 0x000fe40003f25270 */
        /* <DEDUP_REMOVED lines=30> */
[-CC-:B0-----:R-:W-:Y:S01]  /*3680*/  FFMA.FTZ R69, R75, R4.reuse, -R14.reuse ;  /* 0x000000044b457223 */ /* 0x181fe2000001080e */
        /* <DEDUP_REMOVED lines=31> */
[----:B------:R-:W1:Y:S01]  /*3880*/  MUFU.EX2 R6, R6 ;  /* 0x0000000600067308 */ /* 0x000e620000000800 */
        /* <DEDUP_REMOVED lines=9> */
[----:B------:R-:W-:Y:S02]  /*3920*/  FMNMX.FTZ R30, R35, R30, !PT ;  /* 0x0000001e231e7209 */ /* 0x000fe40007810000 */
[----:B--2---:R-:W-:Y:S01]  /*3930*/  FSEL R119, R29, -INF , P6 ;  /* 0xff8000001d777808 */ /* 0x004fe20003000000 */
[----:B------:R-:W-:Y:S01]  /*3940*/  FFMA.FTZ R29, R139, R4, -R14 ;  /* 0x000000048b1d7223 */ /* 0x000fe2000001080e */
        /* <DEDUP_REMOVED lines=14> */
[----:B------:R-:W2:Y:S06]  /*3a30*/  SHFL.BFLY PT, R5, R24, 0x2, 0x1f ;  /* 0x0c401f0018057f89 */ /* 0x000eac00000e0000 */
[----:B------:R-:W-:Y:S08]  /*3a40*/  MUFU.EX2 R67, R67 ;  /* 0x0000004300437308 */ /* 0x000ff00000000800 */
[----:B------:R-:W-:Y:S08]  /*3a50*/  MUFU.EX2 R26, R26 ;  /* 0x0000001a001a7308 */ /* 0x000ff00000000800 */
[----:B------:R-:W-:Y:S01]  /*3a60*/  MUFU.EX2 R69, R69 ;  /* 0x0000004500457308 */ /* 0x000fe20000000800 */
[----:B--2---:R-:W-:-:S05]  /*3a70*/  FMNMX.FTZ R48, R24, R5, !PT ;  /* 0x0000000518307209 */ /* 0x004fca0007810000 */
[----:B------:R-:W2:Y:S02]  /*3a80*/  SHFL.BFLY PT, R5, R48, 0x1, 0x1f ;  /* 0x0c201f0030057f89 */ /* 0x000ea400000e0000 */
[----:B------:R-:W-:Y:S08]  /*3a90*/  MUFU.EX2 R32, R32 ;  /* 0x0000002000207308 */ /* 0x000ff00000000800 */
[----:B------:R-:W-:Y:S08]  /*3aa0*/  MUFU.EX2 R75, R75 ;  /* 0x0000004b004b7308 */ /* 0x000ff00000000800 */
[----:B------:R-:W-:Y:S01]  /*3ab0*/  MUFU.EX2 R47, R47 ;  /* 0x0000002f002f7308 */ /* 0x000fe20000000800 */
[----:B--2---:R-:W-:-:S07]  /*3ac0*/  FMNMX.FTZ R5, R48, R5, !PT ;  /* 0x0000000530057209 */ /* 0x004fce0007810000 */
[----:B------:R-:W-:Y:S01]  /*3ad0*/  MUFU.EX2 R30, R127 ;  /* 0x0000007f001e7308 */ /* 0x000fe20000000800 */
[C---:B------:R-:W-:Y:S01]  /*3ae0*/  FSETP.NEU.FTZ.AND P2, PT, R5.reuse, -INF , PT ;  /* 0xff8000000500780b */ /* 0x040fe20003f5d000 */
[----:B------:R-:W-:-:S06]  /*3af0*/  FMUL.FTZ R24, R5, R4 ;  /* 0x0000000405187220 */ /* 0x000fcc0000410000 */
[----:B------:R-:W-:Y:S01]  /*3b00*/  MUFU.EX2 R37, R133 ;  /* 0x0000008500257308 */ /* 0x000fe20000000800 */
[----:B------:R-:W-:-:S05]  /*3b10*/  FSEL R24, R24, RZ, P2 ;  /* 0x000000ff18187208 */ /* 0x000fca0001000000 */
[--C-:B------:R-:W-:Y:S01]  /*3b20*/  FFMA.FTZ R58, R9, R4, -R24.reuse ;  /* 0x00000004093a7223 */ /* 0x100fe20000010818 */
[----:B------:R-:W-:Y:S01]  /*3b30*/  LEA.HI R9, R19, R16, RZ, 0x4 ;  /* 0x0000001013097211 */ /* 0x000fe200078f20ff */
[--C-:B------:R-:W-:Y:S01]  /*3b40*/  FFMA.FTZ R60, R11, R4, -R24.reuse ;  /* 0x000000040b3c7223 */ /* 0x100fe20000010818 */
[----:B------:R-:W-:Y:S01]  /*3b50*/  LEA.HI R19, R19, R16, RZ, 0x5 ;  /* 0x0000001013137211 */ /* 0x000fe200078f28ff */
[-CC-:B------:R-:W-:Y:S01]  /*3b60*/  FFMA.FTZ R62, R13, R4.reuse, -R24.reuse ;  /* 0x000000040d3e7223 */ /* 0x180fe20000010818 */
[----:B------:R-:W-:Y:S01]  /*3b70*/  LOP3.LUT R11, R9, 0xfffffff0, RZ, 0xc0, !PT ;  /* 0xfffffff0090b7812 */ /* 0x000fe200078ec0ff */
[-CC-:B------:R-:W-:Y:S01]  /*3b80*/  FFMA.FTZ R14, R7, R4.reuse, -R24.reuse ;  /* 0x00000004070e7223 */ /* 0x180fe20000010818 */
[----:B------:R-:W-:Y:S01]  /*3b90*/  SHF.R.S32.HI R13, RZ, 0x4, R9 ;  /* 0x00000004ff0d7819 */ /* 0x000fe20000011409 */
[-CC-:B------:R-:W-:Y:S01]  /*3ba0*/  FFMA.FTZ R7, R15, R4.reuse, -R24.reuse ;  /* 0x000000040f077223 */ /* 0x180fe20000010818 */
[----:B------:R-:W-:Y:S02]  /*3bb0*/  IMAD.SHL.U32 R15, R19, 0x8, RZ ;  /* 0x00000008130f7824 */ /* 0x000fe400078e00ff */
[-CC-:B------:R-:W-:Y:S01]  /*3bc0*/  FFMA.FTZ R97, R97, R4.reuse, -R24.reuse ;  /* 0x0000000461617223 */ /* 0x180fe20000010818 */
[----:B------:R-:W-:Y:S01]  /*3bd0*/  IMAD.IADD R11, R16, 0x1, -R11 ;  /* 0x00000001100b7824 */ /* 0x000fe200078e0a0b */
[----:B------:R-:W-:Y:S01]  /*3be0*/  MUFU.EX2 R14, R14 ;  /* 0x0000000e000e7308 */ /* 0x000fe20000000800 */
[----:B------:R-:W-:Y:S01]  /*3bf0*/  IMAD.SHL.U32 R64, R13, 0x8, RZ ;  /* 0x000000080d407824 */ /* 0x000fe200078e00ff */
[----:B------:R-:W-:Y:S01]  /*3c00*/  LOP3.LUT R66, R15, 0x7fffff00, RZ, 0xc0, !PT ;  /* 0x7fffff000f427812 */ /* 0x000fe200078ec0ff */
[-CC-:B------:R-:W-:Y:S01]  /*3c10*/  FFMA.FTZ R101, R101, R4.reuse, -R24.reuse ;  /* 0x0000000465657223 */ /* 0x180fe20000010818 */
[----:B------:R-:W-:Y:S01]  /*3c20*/  SHF.R.S32.HI R56, RZ, 0x1f, R11 ;  /* 0x0000001fff387819 */ /* 0x000fe2000001140b */
[-CC-:B------:R-:W-:Y:S01]  /*3c30*/  FFMA.FTZ R89, R89, R4.reuse, -R24.reuse ;  /* 0x0000000459597223 */ /* 0x180fe20000010818 */
[-CC-:B------:R-:W-:Y:S01]  /*3c40*/  FFMA.FTZ R93, R93, R4.reuse, -R24.reuse ;  /* 0x000000045d5d7223 */ /* 0x180fe20000010818 */
[-CC-:B------:R-:W-:Y:S01]  /*3c50*/  FFMA.FTZ R104, R55, R4.reuse, -R24.reuse ;  /* 0x0000000437687223 */ /* 0x180fe20000010818 */
[CC--:B------:R-:W-:Y:S01]  /*3c60*/  LEA.HI R9, R56.reuse, R11.reuse, RZ, 0x2 ;  /* 0x0000000b38097211 */ /* 0x0c0fe200078f10ff */
[----:B------:R-:W2:Y:S01]  /*3c70*/  MUFU.EX2 R97, R97 ;  /* 0x0000006100617308 */ /* 0x000ea20000000800 */
[----:B------:R-:W-:Y:S01]  /*3c80*/  LEA.HI R56, R56, R11, RZ, 0x3 ;  /* 0x0000000b38387211 */ /* 0x000fe200078f18ff */
[-CC-:B------:R-:W-:Y:S01]  /*3c90*/  FFMA.FTZ R48, R81, R4.reuse, -R24.reuse ;  /* 0x0000000451307223 */ /* 0x180fe20000010818 */
[----:B------:R-:W-:Y:S01]  /*3ca0*/  SHF.R.S32.HI R13, RZ, 0x2, R9 ;  /* 0x00000002ff0d7819 */ /* 0x000fe20000011409 */
[-CC-:B------:R-:W-:Y:S01]  /*3cb0*/  FFMA.FTZ R50, R21, R4.reuse, -R24.reuse ;  /* 0x0000000415327223 */ /* 0x180fe20000010818 */
[----:B------:R-:W-:Y:S01]  /*3cc0*/  FFMA.FTZ R52, R23, R4, -R24 ;  /* 0x0000000417347223 */ /* 0x000fe20000010818 */
[----:B------:R-:W-:Y:S01]  /*3cd0*/  IMAD.SHL.U32 R15, R56, 0x10, RZ ;  /* 0x00000010380f7824 */ /* 0x000fe200078e00ff */
[----:B------:R-:W-:Y:S01]  /*3ce0*/  LOP3.LUT R56, R9, 0x7fffffc, RZ, 0xc0, !PT ;  /* 0x07fffffc09387812 */ /* 0x000fe200078ec0ff */
[----:B------:R-:W-:Y:S01]  /*3cf0*/  IMAD.SHL.U32 R13, R13, 0x40, RZ ;  /* 0x000000400d0d7824 */ /* 0x000fe200078e00ff */
[----:B------:R-:W3:Y:S01]  /*3d00*/  MUFU.EX2 R58, R58 ;  /* 0x0000003a003a7308 */ /* 0x000ee20000000800 */
[----:B------:R-:W-:Y:S01]  /*3d10*/  IMAD.U32 R9, RZ, RZ, UR37 ;  /* 0x00000025ff097e24 */ /* 0x000fe2000f8e00ff */
[----:B------:R-:W-:Y:S01]  /*3d20*/  LOP3.LUT R15, R15, 0x7fffff80, RZ, 0xc0, !PT ;  /* 0x7fffff800f0f7812 */ /* 0x000fe200078ec0ff */
[----:B------:R-:W-:Y:S01]  /*3d30*/  IMAD.IADD R11, R11, 0x1, -R56 ;  /* 0x000000010b0b7824 */ /* 0x000fe200078e0a38 */
[----:B------:R-:W-:Y:S01]  /*3d40*/  LOP3.LUT R13, R13, 0x40, RZ, 0xc0, !PT ;  /* 0x000000400d0d7812 */ /* 0x000fe200078ec0ff */
[----:B------:R-:W-:-:S02]  /*3d50*/  @!P1 VIADD R9, R9, 0x31c40 ;  /* 0x00031c4009099836 */ /* 0x000fc40000000000 */
[-C--:B------:R-:W-:Y:S01]  /*3d60*/  FFMA.FTZ R81, R85, R4.reuse, -R24 ;  /* 0x0000000455517223 */ /* 0x080fe20000010818 */
[----:B------:R-:W-:Y:S01]  /*3d70*/  IMAD.IADD R66, R15, 0x1, R66 ;  /* 0x000000010f427824 */ /* 0x000fe200078e0242 */
[----:B------:R-:W-:Y:S01]  /*3d80*/  LOP3.LUT R64, R13, 0x8, R64, 0xf8, !PT ;  /* 0x000000080d407812 */ /* 0x000fe200078ef840 */
[----:B------:R-:W4:Y:S01]  /*3d90*/  MUFU.EX2 R101, R101 ;  /* 0x0000006500657308 */ /* 0x000f220000000800 */
[----:B------:R-:W-:Y:S01]  /*3da0*/  SHF.R.U32.HI R13, RZ, 0x3, R13 ;  /* 0x00000003ff0d7819 */ /* 0x000fe2000001160d */
[----:B------:R-:W-:Y:S02]  /*3db0*/  IMAD R66, R11, 0x10, R66 ;  /* 0x000000100b427824 */ /* 0x000fe400078e0242 */
[----:B0-----:R-:W-:Y:S01]  /*3dc0*/  FADD.FTZ R11, R8, R87 ;  /* 0x00000057080b7221 */ /* 0x001fe20000010000 */
[----:B------:R-:W-:Y:S01]  /*3dd0*/  @!P1 PRMT R9, RZ, 0x654, R9 ;  /* 0x00000654ff099816 */ /* 0x000fe20000000009 */
[----:B------:R-:W-:Y:S01]  /*3de0*/  FFMA.FTZ R73, R73, R4, -R24 ;  /* 0x0000000449497223 */ /* 0x000fe20000010818 */
[----:B------:R-:W-:Y:S01]  /*3df0*/  LOP3.LUT R13, R64, R13, RZ, 0x3c, !PT ;  /* 0x0000000d400d7212 */ /* 0x000fe200078e3cff */
[----:B-1----:R-:W-:Y:S01]  /*3e00*/  FADD.FTZ R64, R6, R11 ;  /* 0x0000000b06407221 */ /* 0x002fe20000010000 */
[----:B------:R-:W0:Y:S01]  /*3e10*/  MUFU.EX2 R60, R60 ;  /* 0x0000003c003c7308 */ /* 0x000e220000000800 */
[----:B--2---:R-:W-:Y:S01]  /*3e20*/  FADD.FTZ R11, R14, R97 ;  /* 0x000000610e0b7221 */ /* 0x004fe20000010000 */
[----:B------:R1:W-:Y:S01]  /*3e30*/  @!P1 SYNCS.ARRIVE.TRANS64.RED.A1T0 RZ, [R9+URZ], RZ ;  /* 0x000000ff09ff99a7 */ /* 0x0003e2000810043f */
[----:B------:R-:W-:-:S02]  /*3e40*/  IMAD.IADD R55, R13, 0x1, R66 ;  /* 0x000000010d377824 */ /* 0x000fc400078e0242 */
[C---:B------:R-:W-:Y:S01]  /*3e50*/  FADD.FTZ R13, R83.reuse, R64 ;  /* 0x00000040530d7221 */ /* 0x040fe20000010000 */
[----:B---3--:R-:W-:Y:S01]  /*3e60*/  FADD.FTZ R64, R58, R11 ;  /* 0x0000000b3a407221 */ /* 0x008fe20000010000 */
[----:B------:R-:W-:Y:S01]  /*3e70*/  F2FP.F16.F32.PACK_AB R11, R83, R6 ;  /* 0x00000006530b723e */ /* 0x000fe200000000ff */
[----:B------:R-:W-:Y:S01]  /*3e80*/  FFMA.FTZ R54, R65, R4, -R24 ;  /* 0x0000000441367223 */ /* 0x000fe20000010818 */
[----:B------:R-:W2:Y:S01]  /*3e90*/  MUFU.EX2 R89, R89 ;  /* 0x0000005900597308 */ /* 0x000ea20000000800 */
[----:B------:R-:W-:Y:S01]  /*3ea0*/  FADD.FTZ R66, R12, R13 ;  /* 0x0000000d0c427221 */ /* 0x000fe20000010000 */
[----:B----4-:R-:W-:Y:S01]  /*3eb0*/  FADD.FTZ R13, R101, R64 ;  /* 0x00000040650d7221 */ /* 0x010fe20000010000 */
[----:B-1----:R-:W-:Y:S01]  /*3ec0*/  F2FP.F16.F32.PACK_AB R9, R87, R8 ;  /* 0x000000085709723e */ /* 0x002fe200000000ff */
[-C--:B------:R-:W-:Y:S01]  /*3ed0*/  FFMA.FTZ R65, R77, R4.reuse, -R24 ;  /* 0x000000044d417223 */ /* 0x080fe20000010818 */
[----:B------:R-:W-:Y:S01]  /*3ee0*/  FADD.FTZ R15, R91, R66 ;  /* 0x000000425b0f7221 */ /* 0x000fe20000010000 */
[-CC-:B------:R-:W-:Y:S01]  /*3ef0*/  FFMA.FTZ R59, R59, R4.reuse, -R24.reuse ;  /* 0x000000043b3b7223 */ /* 0x180fe20000010818 */
[--C-:B------:R-:W-:Y:S01]  /*3f00*/  FFMA.FTZ R19, R57, R4, -R24.reuse ;  /* 0x0000000439137223 */ /* 0x100fe20000010818 */
[----:B------:R-:W1:Y:S01]  /*3f10*/  MUFU.EX2 R62, R62 ;  /* 0x0000003e003e7308 */ /* 0x000e620000000800 */
[----:B0-----:R-:W-:Y:S01]  /*3f20*/  FADD.FTZ R6, R60, R13 ;  /* 0x0000000d3c067221 */ /* 0x001fe20000010000 */
[----:B------:R-:W-:Y:S01]  /*3f30*/  FADD.FTZ R8, R10, R15 ;  /* 0x0000000f0a087221 */ /* 0x000fe20000010000 */
[----:B------:R-:W-:Y:S01]  /*3f40*/  F2FP.F16.F32.PACK_AB R13, R91, R12 ;  /* 0x0000000c5b0d723e */ /* 0x000fe200000000ff */
[-CC-:B------:R-:W-:Y:S01]  /*3f50*/  FFMA.FTZ R51, R51, R4.reuse, -R24.reuse ;  /* 0x0000000433337223 */ /* 0x180fe20000010818 */
[----:B------:R-:W-:Y:S01]  /*3f60*/  FFMA.FTZ R43, R43, R4, -R24 ;  /* 0x000000042b2b7223 */ /* 0x000fe20000010818 */
[----:B------:R-:W-:Y:S01]  /*3f70*/  FADD.FTZ R23, R95, R8 ;  /* 0x000000085f177221 */ /* 0x000fe20000010000 */
[----:B------:R-:W-:Y:S01]  /*3f80*/  F2FP.F16.F32.PACK_AB R8, R97, R14 ;  /* 0x0000000e6108723e */ /* 0x000fe200000000ff */
[----:B------:R-:W0:Y:S01]  /*3f90*/  MUFU.EX2 R93, R93 ;  /* 0x0000005d005d7308 */ /* 0x000e220000000800 */
[C---:B--2---:R-:W-:Y:S01]  /*3fa0*/  FADD.FTZ R21, R89.reuse, R6 ;  /* 0x0000000659157221 */ /* 0x044fe20000010000 */
[----:B------:R-:W-:Y:S01]  /*3fb0*/  F2FP.F16.F32.PACK_AB R12, R89, R60 ;  /* 0x0000003c590c723e */ /* 0x000fe200000000ff */
[--C-:B------:R-:W-:Y:S01]  /*3fc0*/  FFMA.FTZ R56, R61, R4, -R24.reuse ;  /* 0x000000043d387223 */ /* 0x100fe20000010818 */
[----:B------:R-:W-:Y:S01]  /*3fd0*/  F2FP.F16.F32.PACK_AB R15, R95, R10 ;  /* 0x0000000a5f0f723e */ /* 0x000fe200000000ff */
[--C-:B------:R-:W-:Y:S01]  /*3fe0*/  FFMA.FTZ R49, R49, R4, -R24.reuse ;  /* 0x0000000431317223 */ /* 0x100fe20000010818 */
[----:B------:R-:W-:Y:S01]  /*3ff0*/  F2FP.F16.F32.PACK_AB R10, R101, R58 ;  /* 0x0000003a650a723e */ /* 0x000fe200000000ff */
        /* <DEDUP_REMOVED lines=8> */
[----:B------:R-:W-:Y:S01]  /*4080*/  FFMA.FTZ R31, R31, R4, -R24 ;  /* 0x000000041f1f7223 */ /* 0x000fe20000010818 */
[----:B------:R-:W1:Y:S01]  /*4090*/  MUFU.EX2 R48, R48 ;  /* 0x0000003000307308 */ /* 0x000e620000000800 */
[C---:B0-----:R-:W-:Y:S01]  /*40a0*/  F2FP.F16.F32.PACK_AB R14, R93.reuse, R62 ;  /* 0x0000003e5d0e723e */ /* 0x041fe200000000ff */
[----:B------:R-:W-:Y:S01]  /*40b0*/  FADD.FTZ R62, R20, R23 ;  /* 0x00000017143e7221 */ /* 0x000fe20000010000 */
[----:B------:R-:W-:Y:S01]  /*40c0*/  FADD.FTZ R60, R93, R6 ;  /* 0x000000065d3c7221 */ /* 0x000fe20000010000 */
[----:B------:R-:W-:Y:S01]  /*40d0*/  LEA R6, R55, UR37, 0x1 ;  /* 0x0000002537067c11 */ /* 0x000fe2000f8e08ff */
[-C--:B------:R-:W-:Y:S01]  /*40e0*/  FFMA.FTZ R55, R27, R4.reuse, -R24 ;  /* 0x000000041b377223 */ /* 0x080fe20000010818 */
[----:B------:R-:W-:Y:S01]  /*40f0*/  FADD.FTZ R23, R39, R62 ;  /* 0x0000003e27177221 */ /* 0x000fe20000010000 */
[-C--:B------:R-:W-:Y:S01]  /*4100*/  FFMA.FTZ R99, R99, R4.reuse, -R24 ;  /* 0x0000000463637223 */ /* 0x080fe20000010818 */
[----:B------:R-:W0:Y:S01]  /*4110*/  MUFU.EX2 R50, R50 ;  /* 0x0000003200327308 */ /* 0x000e220000000800 */
[----:B--2---:R-:W-:Y:S01]  /*4120*/  FADD.FTZ R21, R7, R60 ;  /* 0x0000003c07157221 */ /* 0x004fe20000010000 */
[----:B------:R-:W-:Y:S01]  /*4130*/  FADD.FTZ R60, R22, R23 ;  /* 0x00000017163c7221 */ /* 0x000fe20000010000 */
[-CC-:B------:R-:W-:Y:S01]  /*4140*/  FFMA.FTZ R57, R25, R4.reuse, -R24.reuse ;  /* 0x0000000419397223 */ /* 0x180fe20000010818 */
[-CC-:B------:R-:W-:Y:S01]  /*4150*/  FFMA.FTZ R113, R113, R4.reuse, -R24.reuse ;  /* 0x0000000471717223 */ /* 0x180fe20000010818 */
[----:B------:R-:W-:Y:S01]  /*4160*/  FFMA.FTZ R119, R119, R4, -R24 ;  /* 0x0000000477777223 */ /* 0x000fe20000010818 */
[----:B------:R-:W-:Y:S01]  /*4170*/  FADD.FTZ R23, R67, R60 ;  /* 0x0000003c43177221 */ /* 0x000fe20000010000 */
[----:B------:R2:W-:Y:S01]  /*4180*/  STSM.16.M88.4 [R6+0x24300], R8 ;  /* 0x0243000806007844 */ /* 0x0005e20000000200 */
[----:B------:R-:W3:Y:S01]  /*4190*/  MUFU.EX2 R81, R81 ;  /* 0x0000005100517308 */ /* 0x000ee20000000800 */
[----:B-1----:R-:W-:Y:S01]  /*41a0*/  FADD.FTZ R21, R48, R21 ;  /* 0x0000001530157221 */ /* 0x002fe20000010000 */
[----:B------:R-:W-:Y:S01]  /*41b0*/  FADD.FTZ R62, R26, R23 ;  /* 0x000000171a3e7221 */ /* 0x000fe20000010000 */
[----:B------:R-:W-:Y:S01]  /*41c0*/  STSM.16.M88.4 [R6+0x25b00], R12 ;  /* 0x025b000c06007844 */ /* 0x000fe20000000200 */
[----:B------:R-:W-:Y:S01]  /*41d0*/  F2FP.F16.F32.PACK_AB R27, R75, R32 ;  /* 0x000000204b1b723e */ /* 0x000fe200000000ff */
[----:B------:R-:W-:-:S02]  /*41e0*/  IMAD.MOV.U32 R66, RZ, RZ, R71 ;  /* 0x000000ffff427224 */ /* 0x000fc400078e0047 */
[----:B------:R-:W-:Y:S01]  /*41f0*/  FADD.FTZ R23, R69, R62 ;  /* 0x0000003e45177221 */ /* 0x000fe20000010000 */
[----:B------:R-:W-:Y:S01]  /*4200*/  IMAD.MOV.U32 R64, RZ, RZ, R71 ;  /* 0x000000ffff407224 */ /* 0x000fe200078e0047 */
[----:B------:R-:W1:Y:S01]  /*4210*/  MUFU.EX2 R52, R52 ;  /* 0x0000003400347308 */ /* 0x000e620000000800 */
[----:B0-----:R-:W-:Y:S01]  /*4220*/  FADD.FTZ R60, R50, R21 ;  /* 0x00000015323c7221 */ /* 0x001fe20000010000 */
[----:B------:R-:W-:Y:S01]  /*4230*/  FADD.FTZ R62, R32, R23 ;  /* 0x00000017203e7221 */ /* 0x000fe20000010000 */
[--C-:B------:R-:W-:Y:S02]  /*4240*/  IMAD.MOV.U32 R63, RZ, RZ, R71.reuse ;  /* 0x000000ffff3f7224 */ /* 0x100fe400078e0047 */
[--C-:B------:R-:W-:Y:S02]  /*4250*/  IMAD.MOV.U32 R61, RZ, RZ, R71.reuse ;  /* 0x000000ffff3d7224 */ /* 0x100fe400078e0047 */
[----:B------:R-:W-:Y:S01]  /*4260*/  FADD.FTZ R23, R75, R62 ;  /* 0x0000003e4b177221 */ /* 0x000fe20000010000 */
[----:B------:R-:W-:Y:S01]  /*4270*/  IMAD.MOV.U32 R32, RZ, RZ, R71 ;  /* 0x000000ffff207224 */ /* 0x000fe200078e0047 */
[----:B------:R-:W0:Y:S01]  /*4280*/  MUFU.EX2 R73, R73 ;  /* 0x0000004900497308 */ /* 0x000e220000000800 */
[----:B---3--:R-:W-:Y:S01]  /*4290*/  FADD.FTZ R21, R81, R60 ;  /* 0x0000003c51157221 */ /* 0x008fe20000010000 */
[----:B------:R-:W-:-:S04]  /*42a0*/  FADD.FTZ R62, R18, R23 ;  /* 0x00000017123e7221 */ /* 0x000fc80000010000 */
[----:B------:R-:W-:Y:S01]  /*42b0*/  FADD.FTZ R25, R47, R62 ;  /* 0x0000003e2f197221 */ /* 0x000fe20000010000 */
[----:B------:R-:W-:Y:S01]  /*42c0*/  IMAD.MOV.U32 R62, RZ, RZ, R71 ;  /* 0x000000ffff3e7224 */ /* 0x000fe200078e0047 */
[----:B------:R-:W3:Y:S01]  /*42d0*/  MUFU.EX2 R54, R54 ;  /* 0x0000003600367308 */ /* 0x000ee20000000800 */
[----:B-1----:R-:W-:-:S07]  /*42e0*/  FADD.FTZ R60, R52, R21 ;  /* 0x00000015343c7221 */ /* 0x002fce0000010000 */
[----:B------:R-:W1:Y:S01]  /*42f0*/  MUFU.EX2 R65, R65 ;  /* 0x0000004100417308 */ /* 0x000e620000000800 */
[----:B0-----:R-:W-:-:S07]  /*4300*/  FADD.FTZ R21, R73, R60 ;  /* 0x0000003c49157221 */ /* 0x001fce0000010000 */
[----:B------:R0:W4:Y:S08]  /*4310*/  MUFU.EX2 R16, R59 ;  /* 0x0000003b00107308 */ /* 0x0001300000000800 */
[----:B------:R-:W5:Y:S01]  /*4320*/  MUFU.EX2 R19, R19 ;  /* 0x0000001300137308 */ /* 0x000f620000000800 */
[----:B0-----:R-:W-:-:S07]  /*4330*/  IMAD.MOV.U32 R59, RZ, RZ, R71 ;  /* 0x000000ffff3b7224 */ /* 0x001fce00078e0047 */
[----:B------:R0:W-:Y:S08]  /*4340*/  MUFU.EX2 R41, R43 ;  /* 0x0000002b00297308 */ /* 0x0001f00000000800 */
[----:B------:R-:W5:Y:S01]  /*4350*/  MUFU.EX2 R51, R51 ;  /* 0x0000003300337308 */ /* 0x000f620000000800 */
[----:B0-----:R-:W-:Y:S01]  /*4360*/  FFMA.FTZ R43, R105, R4, -R24 ;  /* 0x00000004692b7223 */ /* 0x001fe20000010818 */
[----:B---3--:R-:W-:Y:S01]  /*4370*/  FADD.FTZ R24, R54, R21 ;  /* 0x0000001536187221 */ /* 0x008fe20000010000 */
[----:B------:R-:W-:Y:S01]  /*4380*/  F2FP.F16.F32.PACK_AB R21, R39, R20 ;  /* 0x000000142715723e */ /* 0x000fe200000000ff */
[----:B------:R-:W-:-:S02]  /*4390*/  IMAD.MOV.U32 R39, RZ, RZ, R71 ;  /* 0x000000ffff277224 */ /* 0x000fc400078e0047 */
[----:B-1----:R-:W-:Y:S01]  /*43a0*/  FADD.FTZ R23, R65, R24 ;  /* 0x0000001841177221 */ /* 0x002fe20000010000 */
[----:B------:R-:W-:Y:S01]  /*43b0*/  FADD.FTZ R24, R30, R25 ;  /* 0x000000191e187221 */ /* 0x000fe20000010000 */
[----:B------:R-:W0:Y:S01]  /*43c0*/  MUFU.EX2 R34, R129 ;  /* 0x0000008100227308 */ /* 0x000e220000000800 */
[----:B------:R-:W-:Y:S01]  /*43d0*/  F2FP.F16.F32.PACK_AB R25, R69, R26 ;  /* 0x0000001a4519723e */ /* 0x000fe200000000ff */
[----:B----4-:R-:W-:Y:S01]  /*43e0*/  FADD.FTZ R20, R16, R23 ;  /* 0x0000001710147221 */ /* 0x010fe20000010000 */
[----:B--2---:R-:W-:Y:S01]  /*43f0*/  FADD.FTZ R11, R37, R24 ;  /* 0x00000018250b7221 */ /* 0x004fe20000010000 */
[----:B------:R-:W-:Y:S01]  /*4400*/  F2FP.F16.F32.PACK_AB R23, R67, R22 ;  /* 0x000000164317723e */ /* 0x000fe200000000ff */
[--C-:B------:R-:W-:Y:S02]  /*4410*/  IMAD.MOV.U32 R69, RZ, RZ, R71.reuse ;  /* 0x000000ffff457224 */ /* 0x100fe400078e0047 */
[----:B-----5:R-:W-:Y:S01]  /*4420*/  FADD.FTZ R20, R19, R20 ;  /* 0x0000001413147221 */ /* 0x020fe20000010000 */
[----:B------:R-:W-:Y:S01]  /*4430*/  F2FP.F16.F32.PACK_AB R22, R81, R50 ;  /* 0x000000325116723e */ /* 0x000fe200000000ff */
[----:B------:R-:W1:Y:S01]  /*4440*/  MUFU.EX2 R56, R56 ;  /* 0x0000003800387308 */ /* 0x000e620000000800 */
[----:B------:R-:W-:Y:S01]  /*4450*/  F2FP.F16.F32.PACK_AB R24, R73, R52 ;  /* 0x000000344918723e */ /* 0x000fe200000000ff */
[----:B------:R-:W-:Y:S01]  /*4460*/  FADD.FTZ R9, R51, R20 ;  /* 0x0000001433097221 */ /* 0x000fe20000010000 */
[----:B------:R-:W-:Y:S01]  /*4470*/  F2FP.F16.F32.PACK_AB R20, R48, R7 ;  /* 0x000000073014723e */ /* 0x000fe200000000ff */
[--C-:B------:R-:W-:Y:S01]  /*4480*/  IMAD.MOV.U32 R67, RZ, RZ, R71.reuse ;  /* 0x000000ffff437224 */ /* 0x100fe200078e0047 */
[----:B------:R-:W-:Y:S01]  /*4490*/  F2FP.F16.F32.PACK_AB R26, R65, R54 ;  /* 0x00000036411a723e */ /* 0x000fe200000000ff */
[----:B------:R-:W-:-:S02]  /*44a0*/  IMAD.MOV.U32 R65, RZ, RZ, R71 ;  /* 0x000000ffff417224 */ /* 0x000fc400078e0047 */
[----:B------:R-:W2:Y:S01]  /*44b0*/  MUFU.EX2 R103, R103 ;  /* 0x0000006700677308 */ /* 0x000ea20000000800 */
[----:B0-----:R-:W-:Y:S01]  /*44c0*/  FADD.FTZ R8, R34, R11 ;  /* 0x0000000b22087221 */ /* 0x001fe20000010000 */
[----:B------:R-:W-:Y:S01]  /*44d0*/  F2FP.F16.F32.PACK_AB R11, R37, R30 ;  /* 0x0000001e250b723e */ /* 0x000fe200000000ff */
[----:B------:R-:W-:Y:S01]  /*44e0*/  STSM.16.M88.4 [R6+0x27300], R20 ;  /* 0x0273001406007844 */ /* 0x000fe20000000200 */
[--C-:B------:R-:W-:Y:S02]  /*44f0*/  IMAD.MOV.U32 R54, RZ, RZ, R71.reuse ;  /* 0x000000ffff367224 */ /* 0x100fe400078e0047 */
[----:B------:R-:W-:Y:S01]  /*4500*/  IMAD.MOV.U32 R52, RZ, RZ, R71 ;  /* 0x000000ffff347224 */ /* 0x000fe200078e0047 */
[----:B------:R0:W-:Y:S01]  /*4510*/  STSM.16.M88.4 [R6+0x28b00], R24 ;  /* 0x028b001806007844 */ /* 0x0001e20000000200 */
[----:B------:R-:W3:Y:S01]  /*4520*/  MUFU.EX2 R104, R104 ;  /* 0x0000006800687308 */ /* 0x000ee20000000800 */
[----:B-1----:R-:W-:Y:S01]  /*4530*/  FADD.FTZ R9, R56, R9 ;  /* 0x0000000938097221 */ /* 0x002fe20000010000 */
[----:B------:R-:W-:-:S02]  /*4540*/  IMAD.MOV.U32 R50, RZ, RZ, R71 ;  /* 0x000000ffff327224 */ /* 0x000fc400078e0047 */
[--C-:B------:R-:W-:Y:S02]  /*4550*/  IMAD.MOV.U32 R48, RZ, RZ, R71.reuse ;  /* 0x000000ffff307224 */ /* 0x100fe400078e0047 */
[--C-:B------:R-:W-:Y:S02]  /*4560*/  IMAD.MOV.U32 R37, RZ, RZ, R71.reuse ;  /* 0x000000ffff257224 */ /* 0x100fe400078e0047 */
[----:B------:R-:W1:Y:S01]  /*4570*/  MUFU.EX2 R42, R42 ;  /* 0x0000002a002a7308 */ /* 0x000e620000000800 */
[C---:B--2---:R-:W-:Y:S01]  /*4580*/  FADD.FTZ R7, R103.reuse, R8 ;  /* 0x0000000867077221 */ /* 0x044fe20000010000 */
[----:B------:R-:W-:Y:S01]  /*4590*/  F2FP.F16.F32.PACK_AB R105, R103, R34 ;  /* 0x000000226769723e */ /* 0x000fe200000000ff */
[--C-:B------:R-:W-:Y:S02]  /*45a0*/  IMAD.MOV.U32 R34, RZ, RZ, R71.reuse ;  /* 0x000000ffff227224 */ /* 0x100fe400078e0047 */
[--C-:B------:R-:W-:Y:S02]  /*45b0*/  IMAD.MOV.U32 R30, RZ, RZ, R71.reuse ;  /* 0x000000ffff1e7224 */ /* 0x100fe400078e0047 */
[----:B0-----:R-:W-:Y:S01]  /*45c0*/  IMAD.MOV.U32 R27, RZ, RZ, R71 ;  /* 0x000000ffff1b7224 */ /* 0x001fe200078e0047 */
[----:B------:R-:W0:Y:S01]  /*45d0*/  MUFU.EX2 R49, R49 ;  /* 0x0000003100317308 */ /* 0x000e220000000800 */
[----:B---3--:R-:W-:Y:S01]  /*45e0*/  FADD.FTZ R8, R104, R9 ;  /* 0x0000000968087221 */ /* 0x008fe20000010000 */
[----:B------:R-:W-:-:S02]  /*45f0*/  IMAD.MOV.U32 R26, RZ, RZ, R71 ;  /* 0x000000ffff1a7224 */ /* 0x000fc400078e0047 */
[--C-:B------:R-:W-:Y:S02]  /*4600*/  IMAD.MOV.U32 R25, RZ, RZ, R71.reuse ;  /* 0x000000ffff197224 */ /* 0x100fe400078e0047 */
[----:B------:R-:W-:Y:S02]  /*4610*/  IMAD.MOV.U32 R24, RZ, RZ, R71 ;  /* 0x000000ffff187224 */ /* 0x000fe400078e0047 */
        /* <DEDUP_REMOVED lines=13> */
[----:B0-----:R-:W-:Y:S01]  /*46f0*/  FADD.FTZ R10, R28, R9 ;  /* 0x000000091c0a7221 */ /* 0x001fe20000010000 */
[----:B------:R-:W-:Y:S01]  /*4700*/  F2FP.F16.F32.PACK_AB R9, R47, R18 ;  /* 0x000000122f09723e */ /* 0x000fe200000000ff */
[----:B------:R-:W-:-:S05]  /*4710*/  IMAD.MOV.U32 R47, RZ, RZ, R71 ;  /* 0x000000ffff2f7224 */ /* 0x000fca00078e0047 */
[----:B------:R-:W0:Y:S01]  /*4720*/  MUFU.EX2 R29, R29 ;  /* 0x0000001d001d7308 */ /* 0x000e220000000800 */
[C---:B--2---:R-:W-:Y:S01]  /*4730*/  FADD.FTZ R8, R53.reuse, R8 ;  /* 0x0000000835087221 */ /* 0x044fe20000010000 */
[----:B------:R-:W-:Y:S01]  /*4740*/  F2FP.F16.F32.PACK_AB R106, R53, R106 ;  /* 0x0000006a356a723e */ /* 0x000fe200000000ff */
[----:B------:R-:W-:Y:S02]  /*4750*/  IMAD.MOV.U32 R53, RZ, RZ, R71 ;  /* 0x000000ffff357224 */ /* 0x000fe400078e0047 */
[----:B------:R-:W-:Y:S01]  /*4760*/  FADD.FTZ R7, R41, R8 ;  /* 0x0000000829077221 */ /* 0x000fe20000010000 */
[----:B------:R-:W-:Y:S02]  /*4770*/  F2FP.F16.F32.PACK_AB R8, R19, R16 ;  /* 0x000000101308723e */ /* 0x000fe400000000ff */
[----:B------:R-:W2:Y:S01]  /*4780*/  MUFU.EX2 R58, R58 ;  /* 0x0000003a003a7308 */ /* 0x000ea20000000800 */
[----:B-1----:R-:W-:-:S07]  /*4790*/  FADD.FTZ R10, R79, R10 ;  /* 0x0000000a4f0a7221 */ /* 0x002fce0000010000 */
[----:B------:R-:W1:Y:S01]  /*47a0*/  MUFU.EX2 R36, R36 ;  /* 0x0000002400247308 */ /* 0x000e620000000800 */
[----:B0-----:R-:W-:Y:S01]  /*47b0*/  FADD.FTZ R13, R29, R10 ;  /* 0x0000000a1d0d7221 */ /* 0x001fe20000010000 */
[----:B------:R-:W-:Y:S01]  /*47c0*/  F2FP.F16.F32.PACK_AB R10, R56, R51 ;  /* 0x00000033380a723e */ /* 0x000fe200000000ff */
[--C-:B------:R-:W-:Y:S02]  /*47d0*/  IMAD.MOV.U32 R56, RZ, RZ, R71.reuse ;  /* 0x000000ffff387224 */ /* 0x100fe400078e0047 */
[----:B------:R-:W-:Y:S02]  /*47e0*/  IMAD.MOV.U32 R51, RZ, RZ, R71 ;  /* 0x000000ffff337224 */ /* 0x000fe400078e0047 */
[----:B------:R0:W-:Y:S01]  /*47f0*/  STSM.16.M88.4 [R6+0x2a300], R8 ;  /* 0x02a3000806007844 */ /* 0x0001e20000000200 */
[----:B------:R-:W3:Y:S01]  /*4800*/  MUFU.EX2 R35, R35 ;  /* 0x0000002300237308 */ /* 0x000ee20000000800 */
[----:B--2---:R-:W-:Y:S02]  /*4810*/  FADD.FTZ R12, R58, R7 ;  /* 0x000000073a0c7221 */ /* 0x004fe40000010000 */
[----:B------:R2:W-:Y:S05]  /*4820*/  STSM.16.M88.4 [R6+0x2bb00], R104 ;  /* 0x02bb006806007844 */ /* 0x0005ea0000000200 */
[----:B------:R-:W4:Y:S01]  /*4830*/  MUFU.EX2 R40, R40 ;  /* 0x0000002800287308 */ /* 0x000f220000000800 */
[C---:B-1----:R-:W-:Y:S01]  /*4840*/  FADD.FTZ R13, R36.reuse, R13 ;  /* 0x0000000d240d7221 */ /* 0x042fe20000010000 */
[----:B------:R-:W-:Y:S01]  /*4850*/  F2FP.F16.F32.PACK_AB R15, R36, R29 ;  /* 0x0000001d240f723e */ /* 0x000fe200000000ff */
[----:B------:R-:W-:-:S02]  /*4860*/  IMAD.MOV.U32 R36, RZ, RZ, R71 ;  /* 0x000000ffff247224 */ /* 0x000fc400078e0047 */
[----:B------:R-:W-:-:S03]  /*4870*/  IMAD.MOV.U32 R29, RZ, RZ, R71 ;  /* 0x000000ffff1d7224 */ /* 0x000fc600078e0047 */
[----:B------:R1:W5:Y:S01]  /*4880*/  MUFU.EX2 R60, R45 ;  /* 0x0000002d003c7308 */ /* 0x0003620000000800 */
[----:B---3--:R-:W-:-:S07]  /*4890*/  FADD.FTZ R7, R35, R12 ;  /* 0x0000000c23077221 */ /* 0x008fce0000010000 */
[----:B------:R-:W3:Y:S01]  /*48a0*/  MUFU.EX2 R109, R109 ;  /* 0x0000006d006d7308 */ /* 0x000ee20000000800 */
[----:B----4-:R-:W-:Y:S01]  /*48b0*/  FADD.FTZ R14, R40, R13 ;  /* 0x0000000d280e7221 */ /* 0x010fe20000010000 */
[----:B-1----:R-:W-:-:S06]  /*48c0*/  IMAD.MOV.U32 R45, RZ, RZ, R71 ;  /* 0x000000ffff2d7224 */ /* 0x002fcc00078e0047 */
[----:B------:R-:W1:Y:S01]  /*48d0*/  MUFU.EX2 R55, R55 ;  /* 0x0000003700377308 */ /* 0x000e620000000800 */
[----:B-----5:R-:W-:-:S07]  /*48e0*/  FADD.FTZ R12, R60, R7 ;  /* 0x000000073c0c7221 */ /* 0x020fce0000010000 */
[----:B------:R-:W4:Y:S01]  /*48f0*/  MUFU.EX2 R44, R44 ;  /* 0x0000002c002c7308 */ /* 0x000f220000000800 */
[C---:B---3--:R-:W-:Y:S01]  /*4900*/  FADD.FTZ R13, R109.reuse, R14 ;  /* 0x0000000e6d0d7221 */ /* 0x048fe20000010000 */
[----:B------:R-:W-:Y:S01]  /*4910*/  F2FP.F16.F32.PACK_AB R109, R109, R40 ;  /* 0x000000286d6d723e */ /* 0x000fe200000000ff */
[----:B------:R-:W-:-:S05]  /*4920*/  IMAD.MOV.U32 R40, RZ, RZ, R71 ;  /* 0x000000ffff287224 */ /* 0x000fca00078e0047 */
[----:B------:R3:W5:Y:S01]  /*4930*/  MUFU.EX2 R108, R33 ;  /* 0x00000021006c7308 */ /* 0x0007620000000800 */
[----:B-1----:R-:W-:-:S07]  /*4940*/  FADD.FTZ R7, R55, R12 ;  /* 0x0000000c37077221 */ /* 0x002fce0000010000 */
[----:B------:R-:W1:Y:S01]  /*4950*/  MUFU.EX2 R111, R111 ;  /* 0x0000006f006f7308 */ /* 0x000e620000000800 */
[----:B----4-:R-:W-:Y:S01]  /*4960*/  FADD.FTZ R14, R44, R13 ;  /* 0x0000000d2c0e7221 */ /* 0x010fe20000010000 */
[----:B------:R-:W-:Y:S01]  /*4970*/  F2FP.F16.F32.PACK_AB R13, R79, R28 ;  /* 0x0000001c4f0d723e */ /* 0x000fe200000000ff */
[--C-:B---3--:R-:W-:Y:S02]  /*4980*/  IMAD.MOV.U32 R33, RZ, RZ, R71.reuse ;  /* 0x000000ffff217224 */ /* 0x108fe400078e0047 */
[----:B------:R-:W-:-:S03]  /*4990*/  IMAD.MOV.U32 R28, RZ, RZ, R71 ;  /* 0x000000ffff1c7224 */ /* 0x000fc600078e0047 */
[----:B------:R-:W3:Y:S01]  /*49a0*/  MUFU.EX2 R31, R31 ;  /* 0x0000001f001f7308 */ /* 0x000ee20000000800 */
[C---:B-----5:R-:W-:Y:S01]  /*49b0*/  FADD.FTZ R12, R108.reuse, R7 ;  /* 0x000000076c0c7221 */ /* 0x060fe20000010000 */
[----:B------:R-:W-:Y:S01]  /*49c0*/  F2FP.F16.F32.PACK_AB R108, R108, R55 ;  /* 0x000000376c6c723e */ /* 0x000fe200000000ff */
[----:B------:R-:W-:-:S05]  /*49d0*/  IMAD.MOV.U32 R55, RZ, RZ, R71 ;  /* 0x000000ffff377224 */ /* 0x000fca00078e0047 */
[----:B------:R-:W4:Y:S01]  /*49e0*/  MUFU.EX2 R46, R46 ;  /* 0x0000002e002e7308 */ /* 0x000f220000000800 */
[C---:B-1----:R-:W-:Y:S01]  /*49f0*/  FADD.FTZ R19, R111.reuse, R14 ;  /* 0x0000000e6f137221 */ /* 0x042fe20000010000 */
[----:B------:R-:W-:Y:S01]  /*4a00*/  F2FP.F16.F32.PACK_AB R14, R60, R35 ;  /* 0x000000233c0e723e */ /* 0x000fe200000000ff */
[--C-:B------:R-:W-:Y:S01]  /*4a10*/  IMAD.MOV.U32 R60, RZ, RZ, R71.reuse ;  /* 0x000000ffff3c7224 */ /* 0x100fe200078e0047 */
[----:B------:R-:W-:Y:S01]  /*4a20*/  F2FP.F16.F32.PACK_AB R111, R111, R44 ;  /* 0x0000002c6f6f723e */ /* 0x000fe200000000ff */
[--C-:B------:R-:W-:Y:S02]  /*4a30*/  IMAD.MOV.U32 R44, RZ, RZ, R71.reuse ;  /* 0x000000ffff2c7224 */ /* 0x100fe400078e0047 */
[----:B------:R-:W-:Y:S01]  /*4a40*/  IMAD.MOV.U32 R35, RZ, RZ, R71 ;  /* 0x000000ffff237224 */ /* 0x000fe200078e0047 */
[----:B------:R-:W0:Y:S01]  /*4a50*/  MUFU.EX2 R117, R117 ;  /* 0x0000007500757308 */ /* 0x000e220000000800 */
[----:B---3--:R-:W-:-:S07]  /*4a60*/  FADD.FTZ R7, R31, R12 ;  /* 0x0000000c1f077221 */ /* 0x008fce0000010000 */
[----:B------:R-:W1:Y:S01]  /*4a70*/  MUFU.EX2 R110, R99 ;  /* 0x00000063006e7308 */ /* 0x000e620000000800 */
[----:B----4-:R-:W-:-:S07]  /*4a80*/  FADD.FTZ R12, R46, R19 ;  /* 0x000000132e0c7221 */ /* 0x010fce0000010000 */
[----:B------:R-:W-:Y:S01]  /*4a90*/  MUFU.EX2 R38, R38 ;  /* 0x0000002600267308 */ /* 0x000fe20000000800 */
[C---:B0-----:R-:W-:Y:S01]  /*4aa0*/  FADD.FTZ R9, R117.reuse, R12 ;  /* 0x0000000c75097221 */ /* 0x041fe20000010000 */
[----:B------:R-:W-:Y:S01]  /*4ab0*/  F2FP.F16.F32.PACK_AB R12, R58, R41 ;  /* 0x000000293a0c723e */ /* 0x000fe200000000ff */
[--C-:B------:R-:W-:Y:S01]  /*4ac0*/  IMAD.MOV.U32 R58, RZ, RZ, R71.reuse ;  /* 0x000000ffff3a7224 */ /* 0x100fe200078e0047 */
[----:B------:R-:W-:Y:S01]  /*4ad0*/  F2FP.F16.F32.PACK_AB R117, R117, R46 ;  /* 0x0000002e7575723e */ /* 0x000fe200000000ff */
[----:B------:R-:W-:Y:S02]  /*4ae0*/  IMAD.MOV.U32 R46, RZ, RZ, R71 ;  /* 0x000000ffff2e7224 */ /* 0x000fe400078e0047 */
[----:B------:R2:W-:Y:S01]  /*4af0*/  STSM.16.M88.4 [R6+0x2d300], R12 ;  /* 0x02d3000c06007844 */ /* 0x0005e20000000200 */
[----:B------:R-:W-:Y:S01]  /*4b00*/  MUFU.EX2 R115, R115 ;  /* 0x0000007300737308 */ /* 0x000fe20000000800 */
[C---:B-1----:R-:W-:Y:S01]  /*4b10*/  FADD.FTZ R8, R110.reuse, R7 ;  /* 0x000000076e087221 */ /* 0x042fe20000010000 */
[----:B------:R-:W-:Y:S01]  /*4b20*/  F2FP.F16.F32.PACK_AB R110, R110, R31 ;  /* 0x0000001f6e6e723e */ /* 0x000fe200000000ff */
[----:B------:R-:W-:-:S02]  /*4b30*/  IMAD.MOV.U32 R41, RZ, RZ, R71 ;  /* 0x000000ffff297224 */ /* 0x000fc400078e0047 */
[--C-:B------:R-:W-:Y:S02]  /*4b40*/  IMAD.MOV.U32 R31, RZ, RZ, R71.reuse ;  /* 0x000000ffff1f7224 */ /* 0x100fe400078e0047 */
[----:B------:R2:W-:Y:S01]  /*4b50*/  STSM.16.M88.4 [R6+0x2eb00], R108 ;  /* 0x02eb006c06007844 */ /* 0x0005e20000000200 */
[----:B------:R-:W0:Y:S08]  /*4b60*/  MUFU.EX2 R43, R43 ;  /* 0x0000002b002b7308 */ /* 0x000e300000000800 */
[----:B------:R1:W3:Y:S08]  /*4b70*/  MUFU.EX2 R16, R57 ;  /* 0x0000003900107308 */ /* 0x0002f00000000800 */
[----:B------:R-:W-:Y:S01]  /*4b80*/  MUFU.EX2 R113, R113 ;  /* 0x0000007100717308 */ /* 0x000fe20000000800 */
[----:B0-----:R-:W-:Y:S01]  /*4b90*/  FADD.FTZ R7, R43, R8 ;  /* 0x000000082b077221 */ /* 0x001fe20000010000 */
[----:B-1----:R-:W-:-:S06]  /*4ba0*/  IMAD.MOV.U32 R57, RZ, RZ, R71 ;  /* 0x000000ffff397224 */ /* 0x002fcc00078e0047 */
[----:B------:R0:W1:Y:S01]  /*4bb0*/  MUFU.EX2 R18, R119 ;  /* 0x0000007700127308 */ /* 0x0000620000000800 */
[C---:B---3--:R-:W-:Y:S01]  /*4bc0*/  F2FP.F16.F32.PACK_AB R116, R16.reuse, R43 ;  /* 0x0000002b1074723e */ /* 0x048fe200000000ff */
[----:B------:R-:W-:Y:S01]  /*4bd0*/  FADD.FTZ R8, R16, R7 ;  /* 0x0000000710087221 */ /* 0x000fe20000010000 */
[----:B------:R-:W-:Y:S02]  /*4be0*/  IMAD.MOV.U32 R7, RZ, RZ, RZ ;  /* 0x000000ffff077224 */ /* 0x000fe400078e00ff */
[----:B------:R-:W-:Y:S01]  /*4bf0*/  IMAD.MOV.U32 R43, RZ, RZ, R71 ;  /* 0x000000ffff2b7224 */ /* 0x000fe200078e0047 */
[----:B0-----:R-:W-:Y:S01]  /*4c00*/  F2FP.F16.F32.PACK_AB R119, R115, R38 ;  /* 0x000000267377723e */ /* 0x001fe200000000ff */
[----:B------:R-:W-:-:S04]  /*4c10*/  FADD.FTZ R38, R38, R9 ;  /* 0x0000000926267221 */ /* 0x000fc80000010000 */
[----:B------:R-:W-:Y:S01]  /*4c20*/  FADD.FTZ R11, R115, R38 ;  /* 0x00000026730b7221 */ /* 0x000fe20000010000 */
[----:B------:R-:W-:Y:S01]  /*4c30*/  IMAD.MOV.U32 R38, RZ, RZ, R71 ;  /* 0x000000ffff267224 */ /* 0x000fe200078e0047 */
[----:B-1----:R-:W-:Y:S01]  /*4c40*/  F2FP.F16.F32.PACK_AB R118, R18, R113 ;  /* 0x000000711276723e */ /* 0x002fe200000000ff */
[----:B------:R-:W-:Y:S01]  /*4c50*/  FADD.FTZ R113, R113, R8 ;  /* 0x0000000871717221 */ /* 0x000fe20000010000 */
[----:B------:R-:W-:-:S03]  /*4c60*/  VIADD R8, R17, 0xfffffffe ;  /* 0xfffffffe11087836 */ /* 0x000fc60000000000 */
[----:B------:R2:W-:Y:S01]  /*4c70*/  STSM.16.M88.4 [R6+0x30300], R116 ;  /* 0x0303007406007844 */ /* 0x0005e20000000200 */
[----:B------:R-:W-:Y:S01]  /*4c80*/  FADD.FTZ R10, R18, R113 ;  /* 0x00000071120a7221 */ /* 0x000fe20000010000 */
[----:B------:R-:W-:Y:S01]  /*4c90*/  ISETP.GE.AND P2, PT, R8, R144, PT ;  /* 0x000000900800720c */ /* 0x000fe20003f46270 */
[----:B------:R0:W-:Y:S06]  /*4ca0*/  MEMBAR.ALL.CTA ;  /* 0x0000000000007992 */ /* 0x0001ec0000008000 */
[----:B0-----:R-:W0:Y:S02]  /*4cb0*/  FENCE.VIEW.ASYNC.S ;  /* 0x00000000000073c6 */ /* 0x001e240000000000 */
[----:B0-----:R-:W-:-:S04]  /*4cc0*/  NOP ;  /* 0x0000000000007918 */ /* 0x001fc80000000000 */
[----:B------:R-:W-:Y:S05]  /*4cd0*/  @!P2 BRA `(.L_x_9368) ;  /* 0x00000038002ca947 */ /* 0x000fea0003800000 */
[----:B--2---:R-:W-:Y:S01]  /*4ce0*/  IMAD.MOV.U32 R12, RZ, RZ, R72 ;  /* 0x000000ffff0c7224 */ /* 0x004fe200078e0048 */
[----:B------:R-:W-:Y:S01]  /*4cf0*/  CS2R R70, SRZ ;  /* 0x0000000000467805 */ /* 0x000fe2000001ff00 */
[----:B------:R-:W-:Y:S01]  /*4d00*/  IMAD.MOV.U32 R9, RZ, RZ, R5 ;  /* 0x000000ffff097224 */ /* 0x000fe200078e0005 */
        /* <DEDUP_REMOVED lines=24> */
[----:B------:R-:W-:-:S06]  /*4e90*/  UMOV UR41, URZ ;  /* 0x0000003f00297c82 */ /* 0x000fcc0008000000 */
.L_x_9377:
[----:B------:R-:W-:Y:S01]  /*4ea0*/  UIADD3 UR6, UR41, 0x1, URZ ;  /* 0x0000000129067890 */ /* 0x000fe2000fffe03f */
[----:B------:R-:W-:-:S03]  /*4eb0*/  ISETP.NE.AND P3, PT, RZ, UR36, PT ;  /* 0x00000024ff007c0c */ /* 0x000fc6000bf65270 */
[----:B------:R-:W-:-:S04]  /*4ec0*/  UISETP.NE.AND UP0, UPT, UR6, 0x2, UPT ;  /* 0x000000020600788c */ /* 0x000fc8000bf05270 */
[----:B------:R-:W-:Y:S02]  /*4ed0*/  USEL UR7, URZ, 0x1, UP0 ;  /* 0x000000013f077887 */ /* 0x000fe40008000000 */
[----:B------:R-:W-:-:S04]  /*4ee0*/  USEL UR6, UR6, URZ, UP0 ;  /* 0x0000003f06067287 */ /* 0x000fc80008000000 */
[----:B------:R-:W-:Y:S02]  /*4ef0*/  LOP3.LUT R7, R13, UR7, RZ, 0x3c, !PT ;  /* 0x000000070d077c12 */ /* 0x000fe4000f8e3cff */
[----:B------:R-:W-:Y:S01]  /*4f00*/  IMAD.U32 R0, RZ, RZ, UR6 ;  /* 0x00000006ff007e24 */ /* 0x000fe2000f8e00ff */
[----:B------:R-:W-:Y:S06]  /*4f10*/  @P3 BRA `(.L_x_9369) ;  /* 0x0000000000283947 */ /* 0x000fec0003800000 */
[----:B------:R-:W-:Y:S05]  /*4f20*/  @!P0 BRA `(.L_x_9370) ;  /* 0x0000000000048947 */ /* 0x000fea0003800000 */
[----:B------:R-:W-:Y:S01]  /*4f30*/  BPT.TRAP 0x1 ;  /* 0x000000040000795c */ /* 0x000fe20000300000 */
.L_x_9370:
[----:B------:R-:W-:Y:S02]  /*4f40*/  LEA R5, R0, UR37, 0x3 ;  /* 0x0000002500057c11 */ /* 0x000fe4000f8e18ff */
[----:B------:R-:W-:-:S04]  /*4f50*/  SHF.L.U32 R4, R7, 0x1f, RZ ;  /* 0x0000001f07047819 */ /* 0x000fc800000006ff */
[----:B------:R0:W1:Y:S01]  /*4f60*/  SYNCS.PHASECHK.TRANS64.TRYWAIT P2, [R5+URZ+0x31c30], R4 ;  /* 0x031c3004050075a7 */ /* 0x000062000804017f */
[----:B------:R-:W-:Y:S05]  /*4f70*/  @!P0 BRA `(.L_x_9371) ;  /* 0x0000000000048947 */ /* 0x000fea0003800000 */
[----:B------:R-:W-:Y:S01]  /*4f80*/  BPT.TRAP 0x1 ;  /* 0x000000040000795c */ /* 0x000fe20000300000 */
.L_x_9371:
[----:B-1----:R-:W-:Y:S05]  /*4f90*/  @P2 BRA `(.L_x_9369) ;  /* 0x0000000000082947 */ /* 0x002fea0003800000 */
[----:B------:R-:W1:Y:S02]  /*4fa0*/  SYNCS.PHASECHK.TRANS64.TRYWAIT P2, [R5+URZ+0x31c30], R4 ;  /* 0x031c3004050075a7 */ /* 0x000e64000804017f */
[----:B-1----:R-:W-:Y:S05]  /*4fb0*/  @!P2 BRA `(.L_x_9372) ;  /* 0x000000940054a947 */ /* 0x002fea0003800000 */
.L_x_9369:
[----:B------:R-:W2:Y:S01]  /*4fc0*/  S2R R14, SR_TID.X ;  /* 0x00000000000e7919 */ /* 0x000ea20000002100 */
[----:B------:R-:W-:Y:S01]  /*4fd0*/  R2UR UR43, R0 ;  /* 0x00000000002b72ca */ /* 0x000fe200000e0000 */
        /* <DEDUP_REMOVED lines=13> */
[C---:B------:R-:W-:Y:S01]  /*50b0*/  R2UR UR28, R2.reuse ;  /* 0x00000000021c72ca */ /* 0x040fe200000e0000 */
[----:B------:R-:W-:Y:S01]  /*50c0*/  UMOV UR11, 0x80000020 ;  /* 0x80000020000b7882 */ /* 0x000fe20000000000 */
[C---:B------:R-:W-:Y:S01]  /*50d0*/  R2UR UR29, R3.reuse ;  /* 0x00000000031d72ca */ /* 0x040fe200000e0000 */
[----:B------:R-:W-:Y:S01]  /*50e0*/  UIADD3 UR50, UR43, 0x40, URZ ;  /* 0x000000402b327890 */ /* 0x000fe2000fffe03f */
[----:B------:R-:W-:Y:S01]  /*50f0*/  R2UR UR32, R2 ;  /* 0x00000000022072ca */ /* 0x000fe200000e0000 */
[----:B------:R-:W-:Y:S01]  /*5100*/  UIADD3 UR26, UR43, 0x80, URZ ;  /* 0x000000802b1a7890 */ /* 0x000fe2000fffe03f */
[----:B------:R-:W-:Y:S01]  /*5110*/  R2UR UR33, R3 ;  /* 0x00000000032172ca */ /* 0x000fe200000e0000 */
[----:B------:R-:W-:Y:S01]  /*5120*/  UMOV UR46, UR43 ;  /* 0x0000002b002e7c82 */ /* 0x000fe20008000000 */
[----:B------:R-:W-:-:S02]  /*5130*/  UIADD3 UR30, UR43, 0xc0, URZ ;  /* 0x000000c02b1e7890 */ /* 0x000fc4000fffe03f */
[----:B------:R-:W-:Y:S02]  /*5140*/  UIADD3 UR34, UR43, 0x100, URZ ;  /* 0x000001002b227890 */ /* 0x000fe4000fffe03f */
[----:B------:R-:W-:Y:S02]  /*5150*/  UIADD3 UR6, UR43, 0x2, URZ ;  /* 0x000000022b067890 */ /* 0x000fe4000fffe03f */
[----:B------:R-:W-:Y:S02]  /*5160*/  UIADD3 UR10, UR43, 0x42, URZ ;  /* 0x000000422b0a7890 */ /* 0x000fe4000fffe03f */
[----:B------:R-:W-:Y:S01]  /*5170*/  UIADD3 UR14, UR43, 0x242, URZ ;  /* 0x000002422b0e7890 */ /* 0x000fe2000fffe03f */
[----:B--2---:R-:W-:Y:S01]  /*5180*/  SHF.R.U32.HI R14, RZ, 0x7, R14 ;  /* 0x00000007ff0e7819 */ /* 0x004fe2000001160e */
[----:B------:R-:W-:Y:S01]  /*5190*/  UMOV UR15, 0x80000020 ;  /* 0x80000020000f7882 */ /* 0x000fe20000000000 */
[----:B------:R-:W-:Y:S01]  /*51a0*/  UIADD3 UR18, UR43, 0x480, URZ ;  /* 0x000004802b127890 */ /* 0x000fe2000fffe03f */
[----:B------:R-:W-:-:S02]  /*51b0*/  UMOV UR19, 0x80000020 ;  /* 0x8000002000137882 */ /* 0x000fc40000000000 */
[----:B01----:R-:W-:Y:S01]  /*51c0*/  VIADD R4, R14, 0x8 ;  /* 0x000000080e047836 */ /* 0x003fe20000000000 */
[----:B------:R-:W-:Y:S01]  /*51d0*/  UIADD3 UR22, UR43, 0x482, URZ ;  /* 0x000004822b167890 */ /* 0x000fe2000fffe03f */
[----:B------:R-:W-:-:S03]  /*51e0*/  UMOV UR23, 0x80000020 ;  /* 0x8000002000177882 */ /* 0x000fc60000000000 */
[----:B------:R0:W-:Y:S06]  /*51f0*/  BAR.SYNC.DEFER_BLOCKING R4, 0x100 ;  /* 0x000400040000751d */ /* 0x0001ec0000010000 */
        /* <DEDUP_REMOVED lines=321> */
.L_x_9374:
[----:B------:R-:W-:Y:S01]  /*6610*/  ULEA UR6, UR41, UR37, 0x3 ;  /* 0x0000002529067291 */ /* 0x000fe2000f8e183f */
[----:B------:R-:W-:-:S08]  /*6620*/  SHF.L.U32 R4, R13, 0x1f, RZ ;  /* 0x0000001f0d047819 */ /* 0x000fd000000006ff */
[----:B------:R0:W1:Y:S01]  /*6630*/  SYNCS.PHASECHK.TRANS64.TRYWAIT P2, [UR6+0x31c50], R4 ;  /* 0x031c5004ff0075a7 */ /* 0x0000620008040146 */
[----:B------:R-:W-:Y:S05]  /*6640*/  @!P0 BRA `(.L_x_9375) ;  /* 0x0000000000048947 */ /* 0x000fea0003800000 */
[----:B------:R-:W-:Y:S01]  /*6650*/  BPT.TRAP 0x1 ;  /* 0x000000040000795c */ /* 0x000fe20000300000 */
.L_x_9375:
[----:B-1----:R-:W-:Y:S05]  /*6660*/  @P2 BRA `(.L_x_9373) ;  /* 0x0000000000082947 */ /* 0x002fea0003800000 */
[----:B------:R-:W1:Y:S02]  /*6670*/  SYNCS.PHASECHK.TRANS64.TRYWAIT P2, [UR6+0x31c50], R4 ;  /* 0x031c5004ff0075a7 */ /* 0x000e640008040146 */
[----:B-1----:R-:W-:Y:S05]  /*6680*/  @!P2 BRA `(.L_x_9376) ;  /* 0x0000007c00b4a947 */ /* 0x002fea0003800000 */
.L_x_9373:
[----:B------:R-:W-:Y:S01]  /*6690*/  UIADD3 UR6, UR37, 0x200, URZ ;  /* 0x0000020025067890 */ /* 0x000fe2000fffe03f */
[----:B------:R-:W-:Y:S01]  /*66a0*/  WARPGROUP.ARRIVE ;  /* 0x00000000000079c5 */ /* 0x000fe20000000000 */
[----:B------:R-:W-:Y:S01]  /*66b0*/  ULOP3.LUT UR10, UR40, 0x10000, URZ, 0xfc, !UPT ;  /* 0x00010000280a7892 */ /* 0x000fe2000f8efc3f */
[----:B01----:R-:W-:Y:S01]  /*66c0*/  FMNMX.FTZ R4, R136, R9, !PT ;  /* 0x0000000988047209 */ /* 0x003fe20007810000 */
[----:B------:R-:W-:Y:S01]  /*66d0*/  USHF.R.U32.HI UR6, URZ, 0x4, UR6 ;  /* 0x000000043f067899 */ /* 0x000fe20008011606 */
[----:B------:R-:W-:Y:S01]  /*66e0*/  FMNMX.FTZ R20, R138, R12, !PT ;  /* 0x0000000c8a147209 */ /* 0x000fe20007810000 */
[----:B------:R-:W-:Y:S01]  /*66f0*/  UMOV UR25, 0xc0000010 ;  /* 0xc000001000197882 */ /* 0x000fe20000000000 */
[----:B------:R-:W-:Y:S01]  /*6700*/  UMOV UR27, 0x80000020 ;  /* 0x80000020001b7882 */ /* 0x000fe20000000000 */
[----:B------:R-:W-:Y:S01]  /*6710*/  ULOP3.LUT UR6, UR6, 0x3fff, URZ, 0xc0, !UPT ;  /* 0x00003fff06067892 */ /* 0x000fe2000f8ec03f */
[----:B------:R-:W-:Y:S01]  /*6720*/  FMNMX.FTZ R5, R137, R4, !PT ;  /* 0x0000000489057209 */ /* 0x000fe20007810000 */
[----:B------:R-:W-:Y:S01]  /*6730*/  UMOV UR24, UR10 ;  /* 0x0000000a00187c82 */ /* 0x000fe20008000000 */
[----:B------:R-:W-:Y:S01]  /*6740*/  FMNMX.FTZ R21, R139, R20, !PT ;  /* 0x000000148b157209 */ /* 0x000fe20007810000 */
[----:B------:R-:W-:Y:S01]  /*6750*/  ULOP3.LUT UR6, UR6, 0x2400000, URZ, 0xfc, !UPT ;  /* 0x0240000006067892 */ /* 0x000fe2000f8efc3f */
[----:B------:R-:W-:Y:S01]  /*6760*/  FMNMX.FTZ R4, R140, R5, !PT ;  /* 0x000000058c047209 */ /* 0x000fe20007810000 */
[----:B------:R-:W0:Y:S01]  /*6770*/  S2R R146, SR_TID.X ;  /* 0x0000000000927919 */ /* 0x000e220000002100 */
[----:B------:R-:W-:Y:S01]  /*6780*/  FMNMX.FTZ R22, R142, R21, !PT ;  /* 0x000000158e167209 */ /* 0x000fe20007810000 */
[----:B------:R-:W-:Y:S01]  /*6790*/  UIMAD UR6, UR41, 0x6c0, UR6 ;  /* 0x000006c0290678a4 */ /* 0x000fe2000f8e0206 */
[----:B------:R-:W-:-:S02]  /*67a0*/  FMNMX.FTZ R5, R141, R4, !PT ;  /* 0x000000048d057209 */ /* 0x000fc40007810000 */
[----:B------:R-:W-:Y:S02]  /*67b0*/  FMNMX.FTZ R23, R143, R22, !PT ;  /* 0x000000168f177209 */ /* 0x000fe40007810000 */
[----:B------:R-:W-:Y:S02]  /*67c0*/  FMNMX.FTZ R4, R128, R5, !PT ;  /* 0x0000000580047209 */ /* 0x000fe40007810000 */
[----:B------:R-:W-:Y:S01]  /*67d0*/  UMOV UR26, UR6 ;  /* 0x00000006001a7c82 */ /* 0x000fe20008000000 */
[----:B------:R-:W-:Y:S01]  /*67e0*/  FMNMX.FTZ R22, R130, R23, !PT ;  /* 0x0000001782167209 */ /* 0x000fe20007810000 */
[----:B------:R-:W-:Y:S01]  /*67f0*/  HGMMA.64x96x16.F32 R24, gdesc[UR24].tnspB, R24, gsb0 ;  /* 0x41600000181879f0 */ /* 0x000fe20008000818 */
[----:B------:R-:W-:Y:S01]  /*6800*/  UIADD3 UR24, UR10, 0x180, URZ ;  /* 0x000001800a187890 */ /* 0x000fe2000fffe03f */
[----:B------:R-:W-:Y:S01]  /*6810*/  FMNMX.FTZ R5, R129, R4, !PT ;  /* 0x0000000481057209 */ /* 0x000fe20007810000 */
[----:B------:R-:W-:Y:S01]  /*6820*/  UIADD3 UR26, UR6, 0x40, URZ ;  /* 0x00000040061a7890 */ /* 0x000fe2000fffe03f */
[----:B------:R-:W-:Y:S01]  /*6830*/  FMNMX.FTZ R23, R131, R22, !PT ;  /* 0x0000001683177209 */ /* 0x000fe20007810000 */
[----:B------:R-:W-:Y:S01]  /*6840*/  UMOV UR25, 0xc0000010 ;  /* 0xc000001000197882 */ /* 0x000fe20000000000 */
[----:B------:R-:W-:Y:S01]  /*6850*/  UMOV UR27, 0x80000020 ;  /* 0x80000020001b7882 */ /* 0x000fe20000000000 */
[----:B------:R-:W-:-:S04]  /*6860*/  FMNMX.FTZ R4, R132, R5, !PT ;  /* 0x0000000584047209 */ /* 0x000fc80007810000 */
[----:B------:R-:W-:-:S04]  /*6870*/  FMNMX.FTZ R5, R133, R4, !PT ;  /* 0x0000000485057209 */ /* 0x000fc80007810000 */
[----:B------:R-:W-:-:S04]  /*6880*/  FMNMX.FTZ R4, R120, R5, !PT ;  /* 0x0000000578047209 */ /* 0x000fc80007810000 */
[----:B------:R-:W-:Y:S02]  /*6890*/  FMNMX.FTZ R5, R121, R4, !PT ;  /* 0x0000000479057209 */ /* 0x000fe40007810000 */
[----:B0-----:R-:W-:Y:S02]  /*68a0*/  ISETP.GE.U32.AND P2, PT, R146, 0x180, PT ;  /* 0x000001809200780c */ /* 0x001fe40003f46070 */
[----:B------:R-:W-:Y:S02]  /*68b0*/  FMNMX.FTZ R4, R124, R5, !PT ;  /* 0x000000057c047209 */ /* 0x000fe40007810000 */
[----:B------:R-:W-:Y:S02]  /*68c0*/  SHF.R.U32.HI R146, RZ, 0x7, R146 ;  /* 0x00000007ff927819 */ /* 0x000fe40000011692 */
        /* <DEDUP_REMOVED lines=23> */
[----:B------:R-:W-:Y:S01]  /*6a40*/  HGMMA.64x96x16.F32 R24, gdesc[UR24].tnspB, R24, gsb0 ;  /* 0x41600000181879f0 */ /* 0x000fe20008000818 */
[----:B------:R-:W-:Y:S02]  /*6a50*/  UIADD3 UR24, UR10, 0x300, URZ ;  /* 0x000003000a187890 */ /* 0x000fe4000fffe03f */
[----:B------:R-:W-:Y:S01]  /*6a60*/  UIADD3 UR26, UR6, 0x80, URZ ;  /* 0x00000080061a7890 */ /* 0x000fe2000fffe03f */
[----:B------:R-:W-:Y:S01]  /*6a70*/  FMNMX.FTZ R4, R72, R5, !PT ;  /* 0x0000000548047209 */ /* 0x000fe20007810000 */
[----:B------:R-:W-:Y:S01]  /*6a80*/  UMOV UR25, 0xc0000010 ;  /* 0xc000001000197882 */ /* 0x000fe20000000000 */
[----:B------:R-:W-:Y:S02]  /*6a90*/  UMOV UR27, 0x80000020 ;  /* 0x80000020001b7882 */ /* 0x000fe40000000000 */
[----:B------:R-:W-:-:S04]  /*6aa0*/  FMNMX.FTZ R5, R73, R4, !PT ;  /* 0x0000000449057209 */ /* 0x000fc80007810000 */
[----:B------:R-:W-:-:S04]  /*6ab0*/  FMNMX.FTZ R4, R76, R5, !PT ;  /* 0x000000054c047209 */ /* 0x000fc80007810000 */
[----:B------:R-:W-:-:S05]  /*6ac0*/  FMNMX.FTZ R13, R77, R4, !PT ;  /* 0x000000044d0d7209 */ /* 0x000fca0007810000 */
[----:B------:R-:W0:Y:S02]  /*6ad0*/  SHFL.BFLY PT, R4, R13, 0x2, 0x1f ;  /* 0x0c401f000d047f89 */ /* 0x000e2400000e0000 */
[----:B0-----:R-:W-:Y:S02]  /*6ae0*/  FMNMX.FTZ R14, R13, R4, !PT ;  /* 0x000000040d0e7209 */ /* 0x001fe40007810000 */
[----:B------:R-:W0:Y:S03]  /*6af0*/  LDC R4, c[0x0][0x988] ;  /* 0x00026200ff047b82 */ /* 0x000e260000000800 */
[----:B------:R-:W1:Y:S02]  /*6b00*/  SHFL.BFLY PT, R5, R14, 0x1, 0x1f ;  /* 0x0c201f000e057f89 */ /* 0x000e6400000e0000 */
[----:B-1----:R-:W-:-:S05]  /*6b10*/  FMNMX.FTZ R5, R14, R5, !PT ;  /* 0x000000050e057209 */ /* 0x002fca0007810000 */
[C---:B0-----:R-:W-:Y:S01]  /*6b20*/  FMUL.FTZ R13, R5.reuse, R4 ;  /* 0x00000004050d7220 */ /* 0x041fe20000410000 */
[----:B------:R-:W-:-:S03]  /*6b30*/  FADD.FTZ R9, -R5, R9 ;  /* 0x0000000905097221 */ /* 0x000fc60000010100 */
[-CC-:B------:R-:W-:Y:S01]  /*6b40*/  FFMA.FTZ R18, R128, R4.reuse, -R13.reuse ;  /* 0x0000000480127223 */ /* 0x180fe2000001080d */
[-CC-:B------:R-:W-:Y:S01]  /*6b50*/  FFMA.FTZ R128, R120, R4.reuse, -R13.reuse ;  /* 0x0000000478807223 */ /* 0x180fe2000001080d */
[----:B------:R-:W-:Y:S01]  /*6b60*/  FMNMX.FTZ R120, R134, R23, !PT ;  /* 0x0000001786787209 */ /* 0x000fe20007810000 */
[-CC-:B------:R-:W-:Y:S01]  /*6b70*/  FFMA.FTZ R23, R121, R4.reuse, -R13.reuse ;  /* 0x0000000479177223 */ /* 0x180fe2000001080d */
[-CC-:B------:R-:W-:Y:S01]  /*6b80*/  FFMA.FTZ R19, R129, R4.reuse, -R13.reuse ;  /* 0x0000000481137223 */ /* 0x180fe2000001080d */
[--C-:B------:R-:W-:Y:S01]  /*6b90*/  FFMA.FTZ R129, R124, R4, -R13.reuse ;  /* 0x000000047c817223 */ /* 0x100fe2000001080d */
[----:B------:R-:W-:Y:S01]  /*6ba0*/  FMNMX.FTZ R121, R135, R120, !PT ;  /* 0x0000007887797209 */ /* 0x000fe20007810000 */
[----:B------:R0:W-:Y:S01]  /*6bb0*/  MUFU.EX2 R22, R128 ;  /* 0x0000008000167308 */ /* 0x0001e20000000800 */
        /* <DEDUP_REMOVED lines=8> */
[----:B------:R1:W-:Y:S01]  /*6c40*/  MUFU.EX2 R120, R129 ;  /* 0x0000008100787308 */ /* 0x0003e20000000800 */
[----:B------:R-:W-:Y:S01]  /*6c50*/  FFMA.FTZ R112, R112, R4, -R13 ;  /* 0x0000000470707223 */ /* 0x000fe2000001080d */
[----:B------:R-:W-:Y:S01]  /*6c60*/  FMNMX.FTZ R124, R126, R121, !PT ;  /* 0x000000797e7c7209 */ /* 0x000fe20007810000 */
[----:B------:R-:W-:-:S02]  /*6c70*/  WARPGROUP.DEPBAR.LE gsb0, 0x0 ;  /* 0x00008000000079c5 */ /* 0x000fc40000010000 */
[----:B------:R-:W-:Y:S01]  /*6c80*/  WARPGROUP.ARRIVE ;  /* 0x00000000000079c5 */ /* 0x000fe20000000000 */
[--C-:B------:R-:W-:Y:S01]  /*6c90*/  FFMA.FTZ R121, R125, R4, -R13.reuse ;  /* 0x000000047d797223 */ /* 0x100fe2000001080d */
[----:B------:R-:W-:Y:S01]  /*6ca0*/  FMNMX.FTZ R125, R127, R124, !PT ;  /* 0x0000007c7f7d7209 */ /* 0x000fe20007810000 */
[-CC-:B------:R-:W-:Y:S01]  /*6cb0*/  FFMA.FTZ R113, R113, R4.reuse, -R13.reuse ;  /* 0x0000000471717223 */ /* 0x180fe2000001080d */
[-CC-:B------:R-:W-:Y:S01]  /*6cc0*/  FFMA.FTZ R116, R116, R4.reuse, -R13.reuse ;  /* 0x0000000474747223 */ /* 0x180fe2000001080d */
[-CC-:B------:R-:W-:Y:S01]  /*6cd0*/  FFMA.FTZ R117, R117, R4.reuse, -R13.reuse ;  /* 0x0000000475757223 */ /* 0x180fe2000001080d */
[----:B------:R-:W-:Y:S01]  /*6ce0*/  HGMMA.64x96x16.F32 R24, gdesc[UR24].tnspB, R24, gsb0 ;  /* 0x41600000181879f0 */ /* 0x000fe20008000818 */
[----:B------:R-:W-:Y:S01]  /*6cf0*/  UIADD3 UR24, UR10, 0x480, URZ ;  /* 0x000004800a187890 */ /* 0x000fe2000fffe03f */
[----:B------:R-:W-:Y:S01]  /*6d00*/  FMNMX.FTZ R124, R114, R125, !PT ;  /* 0x0000007d727c7209 */ /* 0x000fe20007810000 */
[----:B------:R-:W-:Y:S01]  /*6d10*/  UIADD3 UR26, UR6, 0xc0, URZ ;  /* 0x000000c0061a7890 */ /* 0x000fe2000fffe03f */
[--C-:B------:R-:W-:Y:S01]  /*6d20*/  FFMA.FTZ R104, R104, R4, -R13.reuse ;  /* 0x0000000468687223 */ /* 0x100fe2000001080d */
[----:B------:R-:W-:Y:S01]  /*6d30*/  UMOV UR25, 0xc0000010 ;  /* 0xc000001000197882 */ /* 0x000fe20000000000 */
[----:B------:R-:W-:Y:S01]  /*6d40*/  UMOV UR27, 0x80000020 ;  /* 0x80000020001b7882 */ /* 0x000fe20000000000 */
        /* <DEDUP_REMOVED lines=25> */
[----:B------:R-:W-:Y:S01]  /*6ee0*/  FMUL.FTZ R9, R9, R4 ;  /* 0x0000000409097220 */ /* 0x000fe20000410000 */
        /* <DEDUP_REMOVED lines=9> */
[----:B------:R2:W-:Y:S02]  /*6f80*/  MUFU.EX2 R20, R132 ;  /* 0x0000008400147308 */ /* 0x0005e40000000800 */
        /* <DEDUP_REMOVED lines=15> */
[----:B------:R-:W3:Y:S01]  /*7080*/  SHFL.BFLY PT, R125, R124, 0x2, 0x1f ;  /* 0x0c401f007c7d7f89 */ /* 0x000ee200000e0000 */
[----:B------:R-:W-:Y:S02]  /*7090*/  WARPGROUP.DEPBAR.LE gsb0, 0x0 ;  /* 0x00008000000079c5 */ /* 0x000fe40000010000 */
[----:B------:R-:W-:Y:S02]  /*70a0*/  WARPGROUP.ARRIVE ;  /* 0x00000000000079c5 */ /* 0x000fe40000000000 */
[----:B------:R-:W-:Y:S04]  /*70b0*/  MUFU.EX2 R23, R23 ;  /* 0x0000001700177308 */ /* 0x000fe80000000800 */
[----:B------:R-:W-:Y:S01]  /*70c0*/  HGMMA.64x96x16.F32 R24, gdesc[UR24].tnspB, R24, gsb0 ;  /* 0x41600000181879f0 */ /* 0x000fe20008000818 */
[----:B------:R-:W-:-:S02]  /*70d0*/  UIADD3 UR24, UR10, 0x600, URZ ;  /* 0x000006000a187890 */ /* 0x000fc4000fffe03f */
[----:B------:R-:W-:Y:S01]  /*70e0*/  UIADD3 UR26, UR6, 0x100, URZ ;  /* 0x00000100061a7890 */ /* 0x000fe2000fffe03f */
[----:B------:R-:W-:Y:S01]  /*70f0*/  MUFU.EX2 R121, R121 ;  /* 0x0000007900797308 */ /* 0x000fe20000000800 */
[----:B------:R-:W-:Y:S01]  /*7100*/  UMOV UR25, 0xc0000010 ;  /* 0xc000001000197882 */ /* 0x000fe20000000000 */
[----:B------:R-:W-:-:S06]  /*7110*/  UMOV UR27, 0x80000020 ;  /* 0x80000020001b7882 */ /* 0x000fcc0000000000 */
[----:B------:R-:W-:Y:S01]  /*7120*/  MUFU.EX2 R112, R112 ;  /* 0x0000007000707308 */ /* 0x000fe20000000800 */
[----:B---3--:R-:W-:Y:S01]  /*7130*/  FMNMX.FTZ R125, R124, R125, !PT ;  /* 0x0000007d7c7d7209 */ /* 0x008fe20007810000 */
[----:B------:R-:W-:-:S04]  /*7140*/  FFMA.FTZ R124, R72, R4, -R13 ;  /* 0x00000004487c7223 */ /* 0x000fc8000001080d */
[----:B0-----:R-:W0:Y:S02]  /*7150*/  SHFL.BFLY PT, R128, R125, 0x1, 0x1f ;  /* 0x0c201f007d807f89 */ /* 0x001e2400000e0000 */
[----:B------:R-:W-:Y:S08]  /*7160*/  MUFU.EX2 R113, R113 ;  /* 0x0000007100717308 */ /* 0x000ff00000000800 */
[----:B------:R-:W-:Y:S08]  /*7170*/  MUFU.EX2 R116, R116 ;  /* 0x0000007400747308 */ /* 0x000ff00000000800 */
[----:B------:R-:W-:Y:S01]  /*7180*/  MUFU.EX2 R117, R117 ;  /* 0x0000007500757308 */ /* 0x000fe20000000800 */
[----:B0-----:R-:W-:-:S07]  /*7190*/  FMNMX.FTZ R72, R125, R128, !PT ;  /* 0x000000807d487209 */ /* 0x001fce0007810000 */
[----:B------:R-:W-:Y:S01]  /*71a0*/  MUFU.EX2 R104, R104 ;  /* 0x0000006800687308 */ /* 0x000fe20000000800 */
[CC--:B-1----:R-:W-:Y:S01]  /*71b0*/  FMUL.FTZ R129, R72.reuse, R4.reuse ;  /* 0x0000000448817220 */ /* 0x0c2fe20000410000 */
[----:B------:R-:W-:Y:S01]  /*71c0*/  FADD.FTZ R13, -R72, R12 ;  /* 0x0000000c480d7221 */ /* 0x000fe20000010100 */
[----:B------:R-:W-:Y:S02]  /*71d0*/  VIADD R12, R146, 0x9 ;  /* 0x00000009920c7836 */ /* 0x000fe40000000000 */
[-CC-:B------:R-:W-:Y:S01]  /*71e0*/  FFMA.FTZ R137, R131, R4.reuse, -R129.reuse ;  /* 0x0000000483897223 */ /* 0x180fe20000010881 */
[-CC-:B------:R-:W-:Y:S01]  /*71f0*/  FFMA.FTZ R131, R134, R4.reuse, -R129.reuse ;  /* 0x0000000486837223 */ /* 0x180fe20000010881 */
[-CC-:B------:R-:W-:Y:S01]  /*7200*/  FFMA.FTZ R134, R135, R4.reuse, -R129.reuse ;  /* 0x0000000487867223 */ /* 0x180fe20000010881 */
[-CC-:B------:R-:W-:Y:S01]  /*7210*/  FFMA.FTZ R135, R123, R4.reuse, -R129.reuse ;  /* 0x000000047b877223 */ /* 0x180fe20000010881 */
[-C--:B------:R-:W-:Y:S01]  /*7220*/  FMUL.FTZ R125, R13, R4.reuse ;  /* 0x000000040d7d7220 */ /* 0x080fe20000410000 */
[-CC-:B------:R-:W-:Y:S01]  /*7230*/  FFMA.FTZ R128, R138, R4.reuse, -R129.reuse ;  /* 0x000000048a807223 */ /* 0x180fe20000010881 */
[-CC-:B------:R-:W-:Y:S01]  /*7240*/  FFMA.FTZ R123, R127, R4.reuse, -R129.reuse ;  /* 0x000000047f7b7223 */ /* 0x180fe20000010881 */
[-CC-:B------:R-:W-:Y:S01]  /*7250*/  FFMA.FTZ R127, R115, R4.reuse, -R129.reuse ;  /* 0x00000004737f7223 */ /* 0x180fe20000010881 */
[----:B------:R-:W-:Y:S01]  /*7260*/  FFMA.FTZ R115, R118, R4, -R129 ;  /* 0x0000000476737223 */ /* 0x000fe20000010881 */
[----:B------:R-:W-:-:S02]  /*7270*/  IMAD.U32 R138, RZ, RZ, UR41 ;  /* 0x00000029ff8a7e24 */ /* 0x000fc4000f8e00ff */
[-CC-:B------:R-:W-:Y:S01]  /*7280*/  FFMA.FTZ R118, R119, R4.reuse, -R129.reuse ;  /* 0x0000000477767223 */ /* 0x180fe20000010881 */
[-CC-:B------:R-:W-:Y:S01]  /*7290*/  FFMA.FTZ R13, R139, R4.reuse, -R129.reuse ;  /* 0x000000048b0d7223 */ /* 0x180fe20000010881 */
[-CC-:B------:R-:W-:Y:S01]  /*72a0*/  FFMA.FTZ R119, R107, R4.reuse, -R129.reuse ;  /* 0x000000046b777223 */ /* 0x180fe20000010881 */
[-CC-:B------:R-:W-:Y:S01]  /*72b0*/  FFMA.FTZ R107, R110, R4.reuse, -R129.reuse ;  /* 0x000000046e6b7223 */ /* 0x180fe20000010881 */
[----:B------:R-:W-:Y:S01]  /*72c0*/  MUFU.EX2 R125, R125 ;  /* 0x0000007d007d7308 */ /* 0x000fe20000000800 */
[----:B------:R-:W-:Y:S01]  /*72d0*/  @!P1 LEA R110, R0, UR37, 0x3 ;  /* 0x00000025006e9c11 */ /* 0x000fe2000f8e18ff */
[-CC-:B------:R-:W-:Y:S01]  /*72e0*/  FFMA.FTZ R133, R142, R4.reuse, -R129.reuse ;  /* 0x000000048e857223 */ /* 0x180fe20000010881 */
[----:B------:R-:W-:Y:S01]  /*72f0*/  @!P1 LEA R138, R138, UR37, 0x3 ;  /* 0x000000258a8a9c11 */ /* 0x000fe2000f8e18ff */
[-CC-:B--2---:R-:W-:Y:S01]  /*7300*/  FFMA.FTZ R132, R130, R4.reuse, -R129.reuse ;  /* 0x0000000482847223 */ /* 0x184fe20000010881 */
[----:B------:R-:W-:Y:S01]  /*7310*/  FFMA.FTZ R136, R143, R4, -R129 ;  /* 0x000000048f887223 */ /* 0x000fe20000010881 */
[----:B------:R-:W-:-:S02]  /*7320*/  @!P1 VIADD R110, R110, 0x31c40 ;  /* 0x00031c406e6e9836 */ /* 0x000fc40000000000 */
[-CC-:B------:R-:W-:Y:S01]  /*7330*/  FFMA.FTZ R130, R122, R4.reuse, -R129.reuse ;  /* 0x000000047a827223 */ /* 0x180fe20000010881 */
[----:B------:R-:W0:Y:S01]  /*7340*/  MUFU.EX2 R128, R128 ;  /* 0x0000008000807308 */ /* 0x000e220000000800 */
[----:B------:R-:W-:Y:S02]  /*7350*/  @!P1 VIADD R138, R138, 0x31c60 ;  /* 0x00031c608a8a9836 */ /* 0x000fe40000000000 */
[-CC-:B------:R-:W-:Y:S01]  /*7360*/  FFMA.FTZ R122, R126, R4.reuse, -R129.reuse ;  /* 0x000000047e7a7223 */ /* 0x180fe20000010881 */
[-CC-:B------:R-:W-:Y:S01]  /*7370*/  FFMA.FTZ R126, R111, R4.reuse, -R129.reuse ;  /* 0x000000046f7e7223 */ /* 0x180fe20000010881 */
[----:B------:R-:W-:Y:S01]  /*7380*/  SEL R12, R12, 0x9, !P2 ;  /* 0x000000090c0c7807 */ /* 0x000fe20005000000 */
[-CC-:B------:R-:W-:Y:S01]  /*7390*/  FFMA.FTZ R114, R114, R4.reuse, -R129.reuse ;  /* 0x0000000472727223 */ /* 0x180fe20000010881 */
[----:B------:R-:W-:Y:S01]  /*73a0*/  @!P1 PRMT R138, RZ, 0x654, R138 ;  /* 0x00000654ff8a9816 */ /* 0x000fe2000000008a */
        /* <DEDUP_REMOVED lines=10> */
[----:B0-----:R-:W-:Y:S01]  /*7450*/  FFMA.FTZ R140, R125, R11, R128 ;  /* 0x0000000b7d8c7223 */ /* 0x001fe20000010080 */
[-CC-:B------:R-:W-:Y:S01]  /*7460*/  FFMA.FTZ R78, R78, R4.reuse, -R129.reuse ;  /* 0x000000044e4e7223 */ /* 0x180fe20000010881 */
[----:B------:R-:W-:Y:S01]  /*7470*/  FFMA.FTZ R79, R79, R4, -R129 ;  /* 0x000000044f4f7223 */ /* 0x000fe20000010881 */
[C---:B------:R-:W-:Y:S01]  /*7480*/  ISETP.GT.AND P2, PT, R8.reuse, R144, PT ;  /* 0x000000900800720c */ /* 0x040fe20003f44270 */
[----:B------:R-:W-:Y:S01]  /*7490*/  VIADD R8, R8, 0xffffffff ;  /* 0xffffffff08087836 */ /* 0x000fe20000000000 */
[----:B------:R-:W-:-:S02]  /*74a0*/  R2UR UR41, R0 ;  /* 0x00000000002972ca */ /* 0x000fc400000e0000 */
[----:B------:R0:W-:Y:S01]  /*74b0*/  MUFU.EX2 R111, R119 ;  /* 0x00000077006f7308 */ /* 0x0001e20000000800 */
[C---:B-1----:R-:W-:Y:S01]  /*74c0*/  FADD.FTZ R140, R13.reuse, R140 ;  /* 0x0000008c0d8c7221 */ /* 0x042fe20000010000 */
[----:B------:R-:W-:Y:S01]  /*74d0*/  F2FP.F16.F32.PACK_AB R13, R13, R128 ;  /* 0x000000800d0d723e */ /* 0x000fe200000000ff */
[----:B------:R-:W-:Y:S02]  /*74e0*/  WARPGROUP.DEPBAR.LE gsb0, 0x0 ;  /* 0x00008000000079c5 */ /* 0x000fe40000010000 */
[----:B------:R-:W-:-:S03]  /*74f0*/  WARPGROUP.ARRIVE ;  /* 0x00000000000079c5 */ /* 0x000fc60000000000 */
[----:B------:R-:W1:Y:S01]  /*7500*/  MUFU.EX2 R136, R136 ;  /* 0x0000008800887308 */ /* 0x000e620000000800 */
[----:B0-----:R-:W-:Y:S02]  /*7510*/  @!P1 PRMT R119, RZ, 0x654, R110 ;  /* 0x00000654ff779816 */ /* 0x001fe4000000006e */
[----:B------:R-:W-:Y:S01]  /*7520*/  HGMMA.64x96x16.F32 R24, gdesc[UR24].tnspB, R24, gsb0 ;  /* 0x41600000181879f0 */ /* 0x000fe20008000818 */
[----:B------:R-:W-:Y:S02]  /*7530*/  UIADD3 UR24, UR10, 0x780, URZ ;  /* 0x000007800a187890 */ /* 0x000fe4000fffe03f */
[----:B------:R-:W-:Y:S02]  /*7540*/  UIADD3 UR26, UR6, 0x140, URZ ;  /* 0x00000140061a7890 */ /* 0x000fe4000fffe03f */
[----:B------:R-:W0:Y:S01]  /*7550*/  MUFU.EX2 R132, R132 ;  /* 0x0000008400847308 */ /* 0x000e220000000800 */
[----:B------:R-:W-:Y:S01]  /*7560*/  UMOV UR25, 0xc0000010 ;  /* 0xc000001000197882 */ /* 0x000fe20000000000 */
[----:B------:R-:W-:-:S06]  /*7570*/  UMOV UR27, 0x80000020 ;  /* 0x80000020001b7882 */ /* 0x000fcc0000000000 */
[----:B------:R-:W3:Y:S08]  /*7580*/  MUFU.EX2 R137, R137 ;  /* 0x0000008900897308 */ /* 0x000ef00000000800 */
[----:B------:R-:W4:Y:S08]  /*7590*/  MUFU.EX2 R131, R131 ;  /* 0x0000008300837308 */ /* 0x000f300000000800 */
[----:B------:R-:W5:Y:S08]  /*75a0*/  MUFU.EX2 R134, R134 ;  /* 0x0000008600867308 */ /* 0x000f700000000800 */
[----:B------:R-:W5:Y:S08]  /*75b0*/  MUFU.EX2 R130, R130 ;  /* 0x0000008200827308 */ /* 0x000f700000000800 */
[----:B------:R-:W5:Y:S08]  /*75c0*/  MUFU.EX2 R135, R135 ;  /* 0x0000008700877308 */ /* 0x000f700000000800 */
[----:B------:R4:W-:Y:S08]  /*75d0*/  MUFU.EX2 R110, R126 ;  /* 0x0000007e006e7308 */ /* 0x0009f00000000800 */
        /* <DEDUP_REMOVED lines=9> */
[----:B------:R-:W-:Y:S01]  /*7670*/  HGMMA.64x96x16.F32 R24, gdesc[UR24].tnspB, R24, gsb0 ;  /* 0x41600000181879f0 */ /* 0x000fe20008000818 */
[----:B------:R-:W-:Y:S02]  /*7680*/  UIADD3 UR24, UR10, 0x900, URZ ;  /* 0x000009000a187890 */ /* 0x000fe4000fffe03f */
[----:B------:R-:W-:Y:S01]  /*7690*/  UIADD3 UR26, UR6, 0x180, URZ ;  /* 0x00000180061a7890 */ /* 0x000fe2000fffe03f */
[----:B------:R-:W-:Y:S01]  /*76a0*/  UMOV UR25, 0xc0000010 ;  /* 0xc000001000197882 */ /* 0x000fe20000000000 */
[----:B------:R-:W-:Y:S02]  /*76b0*/  UMOV UR27, 0x80000020 ;  /* 0x80000020001b7882 */ /* 0x000fe40000000000 */
[----:B------:R-:W5:Y:S08]  /*76c0*/  MUFU.EX2 R105, R105 ;  /* 0x0000006900697308 */ /* 0x000f700000000800 */
[----:B------:R-:W5:Y:S08]  /*76d0*/  MUFU.EX2 R108, R108 ;  /* 0x0000006c006c7308 */ /* 0x000f700000000800 */
[----:B------:R-:W5:Y:S08]  /*76e0*/  MUFU.EX2 R107, R107 ;  /* 0x0000006b006b7308 */ /* 0x000f700000000800 */
[----:B------:R-:W5:Y:S08]  /*76f0*/  MUFU.EX2 R109, R109 ;  /* 0x0000006d006d7308 */ /* 0x000f700000000800 */
[----:B------:R-:W5:Y:S08]  /*7700*/  MUFU.EX2 R96, R96 ;  /* 0x0000006000607308 */ /* 0x000f700000000800 */
[----:B------:R-:W-:Y:S08]  /*7710*/  MUFU.EX2 R98, R98 ;  /* 0x0000006200627308 */ /* 0x000ff00000000800 */
[----:B------:R-:W5:Y:S08]  /*7720*/  MUFU.EX2 R97, R97 ;  /* 0x0000006100617308 */ /* 0x000f700000000800 */
        /* <DEDUP_REMOVED lines=8> */
[----:B------:R-:W-:Y:S01]  /*77b0*/  HGMMA.64x96x16.F32 R24, gdesc[UR24].tnspB, R24, gsb0 ;  /* 0x41600000181879f0 */ /* 0x000fe20008000818 */
[----:B------:R-:W-:Y:S02]  /*77c0*/  UIADD3 UR24, UR10, 0xa80, URZ ;  /* 0x00000a800a187890 */ /* 0x000fe4000fffe03f */
[----:B------:R-:W-:-:S04]  /*77d0*/  UIADD3 UR26, UR6, 0x1c0, URZ ;  /* 0x000001c0061a7890 */ /* 0x000fc8000fffe03f */
[----:B------:R-:W-:Y:S01]  /*77e0*/  MUFU.EX2 R93, R93 ;  /* 0x0000005d005d7308 */ /* 0x000fe20000000800 */
[----:B------:R-:W-:Y:S01]  /*77f0*/  UMOV UR25, 0xc0000010 ;  /* 0xc000001000197882 */ /* 0x000fe20000000000 */
[----:B------:R-:W-:-:S06]  /*7800*/  UMOV UR27, 0x80000020 ;  /* 0x80000020001b7882 */ /* 0x000fcc0000000000 */
        /* <DEDUP_REMOVED lines=12> */
[----:B------:R-:W-:-:S06]  /*78d0*/  WARPGROUP.ARRIVE ;  /* 0x00000000000079c5 */ /* 0x000fcc0000000000 */
[----:B------:R-:W-:Y:S01]  /*78e0*/  HGMMA.64x96x16.F32 R24, gdesc[UR24].tnspB, R24, gsb0 ;  /* 0x41600000181879f0 */ /* 0x000fe20008000818 */
[----:B------:R-:W-:Y:S02]  /*78f0*/  UIADD3 UR24, UR10, 0xc00, URZ ;  /* 0x00000c000a187890 */ /* 0x000fe4000fffe03f */
[----:B------:R-:W-:Y:S01]  /*7900*/  UIADD3 UR26, UR6, 0x200, URZ ;  /* 0x00000200061a7890 */ /* 0x000fe2000fffe03f */
[----:B------:R-:W-:Y:S01]  /*7910*/  UMOV UR25, 0xc0000010 ;  /* 0xc000001000197882 */ /* 0x000fe20000000000 */
[----:B------:R-:W-:Y:S01]  /*7920*/  UMOV UR27, 0x80000020 ;  /* 0x80000020001b7882 */ /* 0x000fe20000000000 */
[----:B------:R-:W-:Y:S02]  /*7930*/  WARPGROUP.DEPBAR.LE gsb0, 0x0 ;  /* 0x00008000000079c5 */ /* 0x000fe40000010000 */
[----:B------:R-:W-:-:S06]  /*7940*/  WARPGROUP.ARRIVE ;  /* 0x00000000000079c5 */ /* 0x000fcc0000000000 */
[----:B------:R-:W-:Y:S03]  /*7950*/  HGMMA.64x96x16.F32 R24, gdesc[UR24].tnspB, R24, gsb0 ;  /* 0x41600000181879f0 */ /* 0x000fe60008000818 */
[----:B------:R-:W-:Y:S02]  /*7960*/  WARPGROUP.DEPBAR.LE gsb0, 0x0 ;  /* 0x00008000000079c5 */ /* 0x000fe40000010000 */
        /* <DEDUP_REMOVED lines=10> */
[-CC-:B-1----:R-:W-:Y:S01]  /*7a10*/  FFMA.FTZ R119, R99, R4.reuse, -R129.reuse ;  /* 0x0000000463777223 */ /* 0x182fe20000010881 */
[-CC-:B------:R-:W-:Y:S01]  /*7a20*/  FFMA.FTZ R99, R102, R4.reuse, -R129.reuse ;  /* 0x0000000466637223 */ /* 0x180fe20000010881 */
[-CC-:B------:R-:W-:Y:S01]  /*7a30*/  FFMA.FTZ R102, R90, R4.reuse, -R129.reuse ;  /* 0x000000045a667223 */ /* 0x180fe20000010881 */
[--C-:B------:R-:W-:Y:S01]  /*7a40*/  FFMA.FTZ R90, R82, R4, -R129.reuse ;  /* 0x00000004525a7223 */ /* 0x100fe20000010881 */
[----:B------:R1:W1:Y:S01]  /*7a50*/  MUFU.EX2 R11, R119 ;  /* 0x00000077000b7308 */ /* 0x0002620000000800 */
[-C--:B------:R-:W-:Y:S01]  /*7a60*/  FMUL.FTZ R37, R37, R9.reuse ;  /* 0x0000000925257220 */ /* 0x080fe20000410000 */
[-C--:B------:R-:W-:Y:S01]  /*7a70*/  FMUL.FTZ R40, R40, R9.reuse ;  /* 0x0000000928287220 */ /* 0x080fe20000410000 */
[----:B0-----:R-:W-:Y:S01]  /*7a80*/  FFMA.FTZ R138, R9, R10, R14 ;  /* 0x0000000a098a7223 */ /* 0x001fe2000001000e */
[----:B------:R-:W-:Y:S01]  /*7a90*/  FFMA.FTZ R10, R103, R4, -R129 ;  /* 0x00000004670a7223 */ /* 0x000fe20000010881 */
[-C--:B------:R-:W-:Y:S01]  /*7aa0*/  FMUL.FTZ R41, R41, R9.reuse ;  /* 0x0000000929297220 */ /* 0x080fe20000410000 */
[-C--:B------:R-:W-:Y:S01]  /*7ab0*/  FMUL.FTZ R44, R44, R9.reuse ;  /* 0x000000092c2c7220 */ /* 0x080fe20000410000 */
[----:B------:R-:W-:Y:S01]  /*7ac0*/  FADD.FTZ R103, R15, R138 ;  /* 0x0000008a0f677221 */ /* 0x000fe20000010000 */
[----:B------:R-:W0:Y:S01]  /*7ad0*/  MUFU.EX2 R99, R99 ;  /* 0x0000006300637308 */ /* 0x000e220000000800 */
        /* <DEDUP_REMOVED lines=15> */
[----:B---3--:R-:W-:Y:S01]  /*7bd0*/  FADD.FTZ R82, R137, R82 ;  /* 0x0000005289527221 */ /* 0x008fe20000010000 */
[----:B------:R-:W-:Y:S01]  /*7be0*/  F2FP.F16.F32.PACK_AB R12, R15, R14 ;  /* 0x0000000e0f0c723e */ /* 0x000fe200000000ff */
[----:B------:R-:W-:Y:S01]  /*7bf0*/  FMUL.FTZ R60, R60, R9 ;  /* 0x000000093c3c7220 */ /* 0x000fe20000410000 */
[----:B----4-:R-:W-:Y:S01]  /*7c00*/  FADD.FTZ R126, R20, R103 ;  /* 0x00000067147e7221 */ /* 0x010fe20000010000 */
[----:B------:R-:W-:Y:S01]  /*7c10*/  FADD.FTZ R15, R131, R82 ;  /* 0x00000052830f7221 */ /* 0x000fe20000010000 */
[----:B------:R-:W-:Y:S01]  /*7c20*/  F2FP.F16.F32.PACK_AB R14, R17, R16 ;  /* 0x00000010110e723e */ /* 0x000fe200000000ff */
[----:B------:R3:W4:Y:S01]  /*7c30*/  MUFU.EX2 R82, R102 ;  /* 0x0000006600527308 */ /* 0x0007220000000800 */
[----:B------:R-:W-:Y:S01]  /*7c40*/  FADD.FTZ R17, R21, R126 ;  /* 0x0000007e15117221 */ /* 0x000fe20000010000 */
[----:B-----5:R-:W-:Y:S01]  /*7c50*/  FADD.FTZ R103, R134, R15 ;  /* 0x0000000f86677221 */ /* 0x020fe20000010000 */
[----:B------:R-:W-:Y:S01]  /*7c60*/  F2FP.F16.F32.PACK_AB R15, R136, R133 ;  /* 0x00000085880f723e */ /* 0x000fe200000000ff */
[-C--:B------:R-:W-:Y:S01]  /*7c70*/  FMUL.FTZ R61, R61, R9.reuse ;  /* 0x000000093d3d7220 */ /* 0x080fe20000410000 */
[----:B------:R-:W-:Y:S01]  /*7c80*/  FADD.FTZ R16, R22, R17 ;  /* 0x0000001116107221 */ /* 0x000fe20000010000 */
[----:B------:R-:W-:Y:S01]  /*7c90*/  FADD.FTZ R126, R130, R103 ;  /* 0x00000067827e7221 */ /* 0x000fe20000010000 */
[-CC-:B------:R-:W-:Y:S01]  /*7ca0*/  FFMA.FTZ R103, R74, R4.reuse, -R129.reuse ;  /* 0x000000044a677223 */ /* 0x180fe20000010881 */
[----:B------:R5:W-:Y:S01]  /*7cb0*/  STSM.16.M88.4 [R6+0x24300], R12 ;  /* 0x0243000c06007844 */ /* 0x000be20000000200 */
[----:B------:R-:W-:Y:S01]  /*7cc0*/  FADD.FTZ R17, R23, R16 ;  /* 0x0000001017117221 */ /* 0x000fe20000010000 */
[----:B-1----:R-:W-:Y:S01]  /*7cd0*/  FADD.FTZ R119, R135, R126 ;  /* 0x0000007e87777221 */ /* 0x002fe20000010000 */
[----:B------:R-:W-:Y:S01]  /*7ce0*/  FFMA.FTZ R74, R75, R4, -R129 ;  /* 0x000000044b4a7223 */ /* 0x000fe20000010881 */
[-C--:B------:R-:W-:Y:S01]  /*7cf0*/  FMUL.FTZ R64, R64, R9.reuse ;  /* 0x0000000940407220 */ /* 0x080fe20000410000 */
[----:B------:R-:W-:Y:S01]  /*7d00*/  FADD.FTZ R16, R120, R17 ;  /* 0x0000001178107221 */ /* 0x000fe20000010000 */
[----:B---3--:R-:W-:Y:S01]  /*7d10*/  FADD.FTZ R102, R122, R119 ;  /* 0x000000777a667221 */ /* 0x008fe20000010000 */
[----:B------:R-:W1:Y:S01]  /*7d20*/  MUFU.EX2 R75, R91 ;  /* 0x0000005b004b7308 */ /* 0x000e620000000800 */
[-C--:B------:R-:W-:Y:S01]  /*7d30*/  FMUL.FTZ R65, R65, R9.reuse ;  /* 0x0000000941417220 */ /* 0x080fe20000410000 */
[----:B------:R-:W-:Y:S01]  /*7d40*/  FADD.FTZ R17, R121, R16 ;  /* 0x0000001079117221 */ /* 0x000fe20000010000 */
[----:B------:R-:W-:Y:S01]  /*7d50*/  FADD.FTZ R119, R123, R102 ;  /* 0x000000667b777221 */ /* 0x000fe20000010000 */
[-C--:B------:R-:W-:Y:S01]  /*7d60*/  FMUL.FTZ R68, R68, R9.reuse ;  /* 0x0000000944447220 */ /* 0x080fe20000410000 */
[----:B------:R-:W-:Y:S01]  /*7d70*/  FMUL.FTZ R69, R69, R9 ;  /* 0x0000000945457220 */ /* 0x000fe20000410000 */
[----:B------:R-:W-:Y:S01]  /*7d80*/  FADD.FTZ R16, R112, R17 ;  /* 0x0000001170107221 */ /* 0x000fe20000010000 */
[----:B------:R-:W-:Y:S01]  /*7d90*/  F2FP.F16.F32.PACK_AB R112, R113, R112 ;  /* 0x000000707170723e */ /* 0x000fe200000000ff */
[----:B------:R-:W3:Y:S01]  /*7da0*/  MUFU.EX2 R91, R95 ;  /* 0x0000005f005b7308 */ /* 0x000ee20000000800 */
[----:B-----5:R-:W-:Y:S01]  /*7db0*/  F2FP.F16.F32.PACK_AB R12, R19, R18 ;  /* 0x00000012130c723e */ /* 0x020fe200000000ff */
[----:B------:R-:W-:Y:S01]  /*7dc0*/  FADD.FTZ R18, R114, R119 ;  /* 0x0000007772127221 */ /* 0x000fe20000010000 */
[----:B------:R-:W-:Y:S01]  /*7dd0*/  FADD.FTZ R17, R113, R16 ;  /* 0x0000001071117221 */ /* 0x000fe20000010000 */
[----:B------:R-:W-:Y:S01]  /*7de0*/  F2FP.F16.F32.PACK_AB R14, R21, R20 ;  /* 0x00000014150e723e */ /* 0x000fe200000000ff */
[-C--:B------:R-:W-:Y:S01]  /*7df0*/  FMUL.FTZ R26, R26, R125.reuse ;  /* 0x0000007d1a1a7220 */ /* 0x080fe20000410000 */
        /* <DEDUP_REMOVED lines=11> */
[----:B------:R5:W3:Y:S01]  /*7eb0*/  MUFU.EX2 R20, R90 ;  /* 0x0000005a00147308 */ /* 0x000ae20000000800 */
[----:B------:R-:W-:Y:S01]  /*7ec0*/  FADD.FTZ R102, R106, R19 ;  /* 0x000000136a667221 */ /* 0x000fe20000010000 */
[----:B------:R-:W-:Y:S01]  /*7ed0*/  FADD.FTZ R21, R105, R22 ;  /* 0x0000001669157221 */ /* 0x000fe20000010000 */
[----:B------:R-:W-:Y:S01]  /*7ee0*/  F2FP.F16.F32.PACK_AB R17, R135, R130 ;  /* 0x000000828711723e */ /* 0x000fe200000000ff */
[----:B------:R2:W-:Y:S01]  /*7ef0*/  STSM.16.M88.4 [R6+0x25b00], R12 ;  /* 0x025b000c06007844 */ /* 0x0005e20000000200 */
        /* <DEDUP_REMOVED lines=10> */
[C---:B------:R-:W-:Y:S01]  /*7fa0*/  F2FP.F16.F32.PACK_AB R96, R97.reuse, R96 ;  /* 0x000000606160723e */ /* 0x040fe200000000ff */
[----:B------:R4:W-:Y:S01]  /*7fb0*/  STSM.16.M88.4 [R6+0x27300], R16 ;  /* 0x0273001006007844 */ /* 0x0009e20000000200 */
[----:B-----5:R-:W-:Y:S01]  /*7fc0*/  FADD.FTZ R90, R98, R21 ;  /* 0x00000015625a7221 */ /* 0x020fe20000010000 */
[----:B------:R-:W-:Y:S01]  /*7fd0*/  FADD.FTZ R21, R97, R22 ;  /* 0x0000001661157221 */ /* 0x000fe20000010000 */
[C---:B------:R-:W-:Y:S01]  /*7fe0*/  F2FP.F16.F32.PACK_AB R97, R11.reuse, R98 ;  /* 0x000000620b61723e */ /* 0x040fe200000000ff */
[-C--:B------:R-:W-:Y:S01]  /*7ff0*/  FMUL.FTZ R34, R34, R125.reuse ;  /* 0x0000007d22227220 */ /* 0x080fe20000410000 */
[----:B------:R-:W-:Y:S01]  /*8000*/  FADD.FTZ R90, R11, R90 ;  /* 0x0000005a0b5a7221 */ /* 0x000fe20000010000 */
[----:B------:R-:W-:Y:S01]  /*8010*/  FADD.FTZ R22, R100, R21 ;  /* 0x0000001564167221 */ /* 0x000fe20000010000 */
[----:B------:R-:W-:Y:S01]  /*8020*/  F2FP.F16.F32.PACK_AB R113, R127, R114 ;  /* 0x000000727f71723e */ /* 0x000fe200000000ff */
[----:B------:R-:W-:Y:S01]  /*8030*/  FMUL.FTZ R35, R35, R125 ;  /* 0x0000007d23237220 */ /* 0x000fe20000410000 */
[----:B0-----:R-:W-:Y:S01]  /*8040*/  FADD.FTZ R21, R99, R90 ;  /* 0x0000005a63157221 */ /* 0x001fe20000010000 */
[----:B--2---:R-:W-:Y:S01]  /*8050*/  FADD.FTZ R13, R101, R22 ;  /* 0x00000016650d7221 */ /* 0x004fe20000010000 */
[----:B------:R-:W-:Y:S01]  /*8060*/  F2FP.F16.F32.PACK_AB R99, R10, R99 ;  /* 0x000000630a63723e */ /* 0x000fe200000000ff */
[-C--:B------:R-:W-:Y:S01]  /*8070*/  FMUL.FTZ R38, R38, R125.reuse ;  /* 0x0000007d26267220 */ /* 0x080fe20000410000 */
[----:B------:R-:W-:Y:S01]  /*8080*/  FADD.FTZ R21, R10, R21 ;  /* 0x000000150a157221 */ /* 0x000fe20000010000 */
[----:B------:R-:W-:Y:S01]  /*8090*/  FADD.FTZ R12, R88, R13 ;  /* 0x0000000d580c7221 */ /* 0x000fe20000010000 */
[----:B------:R-:W-:Y:S01]  /*80a0*/  F2FP.F16.F32.PACK_AB R104, R105, R104 ;  /* 0x000000686968723e */ /* 0x000fe200000000ff */
[----:B----4-:R-:W0:Y:S01]  /*80b0*/  MUFU.EX2 R16, R103 ;  /* 0x0000006700107308 */ /* 0x010e220000000800 */
[----:B------:R-:W-:Y:S01]  /*80c0*/  FADD.FTZ R14, R82, R21 ;  /* 0x00000015520e7221 */ /* 0x000fe20000010000 */
[----:B------:R-:W-:Y:S01]  /*80d0*/  FADD.FTZ R13, R89, R12 ;  /* 0x0000000c590d7221 */ /* 0x000fe20000010000 */
[----:B------:R-:W-:Y:S01]  /*80e0*/  F2FP.F16.F32.PACK_AB R114, R117, R116 ;  /* 0x000000747572723e */ /* 0x000fe200000000ff */
[----:B------:R-:W-:Y:S01]  /*80f0*/  FMUL.FTZ R39, R39, R125 ;  /* 0x0000007d27277220 */ /* 0x000fe20000410000 */
[----:B-1----:R-:W-:Y:S01]  /*8100*/  FADD.FTZ R11, R75, R14 ;  /* 0x0000000e4b0b7221 */ /* 0x002fe20000010000 */
[----:B------:R-:W-:Y:S01]  /*8110*/  FADD.FTZ R12, R92, R13 ;  /* 0x0000000d5c0c7221 */ /* 0x000fe20000010000 */
[----:B------:R-:W-:Y:S01]  /*8120*/  F2FP.F16.F32.PACK_AB R115, R118, R115 ;  /* 0x000000737673723e */ /* 0x000fe200000000ff */
[----:B------:R-:W-:Y:S01]  /*8130*/  MUFU.EX2 R17, R78 ;  /* 0x0000004e00117308 */ /* 0x000fe20000000800 */
[----:B------:R-:W-:Y:S01]  /*8140*/  FADD.FTZ R14, R94, R11 ;  /* 0x0000000b5e0e7221 */ /* 0x000fe20000010000 */
[----:B------:R-:W-:Y:S01]  /*8150*/  FADD.FTZ R11, R93, R12 ;  /* 0x0000000c5d0b7221 */ /* 0x000fe20000010000 */
[----:B------:R-:W-:Y:S01]  /*8160*/  F2FP.F16.F32.PACK_AB R105, R111, R106 ;  /* 0x0000006a6f69723e */ /* 0x000fe200000000ff */
[----:B------:R-:W-:Y:S01]  /*8170*/  STSM.16.M88.4 [R6+0x28b00], R112 ;  /* 0x028b007006007844 */ /* 0x000fe20000000200 */
[----:B---3--:R-:W-:Y:S01]  /*8180*/  FADD.FTZ R13, R91, R14 ;  /* 0x0000000e5b0d7221 */ /* 0x008fe20000010000 */
[----:B------:R-:W-:Y:S01]  /*8190*/  FADD.FTZ R10, R80, R11 ;  /* 0x0000000b500a7221 */ /* 0x000fe20000010000 */
[----:B------:R-:W-:Y:S01]  /*81a0*/  F2FP.F16.F32.PACK_AB R106, R109, R108 ;  /* 0x0000006c6d6a723e */ /* 0x000fe200000000ff */
[----:B------:R-:W1:Y:S01]  /*81b0*/  MUFU.EX2 R18, R79 ;  /* 0x0000004f00127308 */ /* 0x000e620000000800 */
[----:B------:R-:W-:Y:S01]  /*81c0*/  FADD.FTZ R12, R20, R13 ;  /* 0x0000000d140c7221 */ /* 0x000fe20000010000 */
[----:B------:R-:W-:Y:S01]  /*81d0*/  FADD.FTZ R11, R81, R10 ;  /* 0x0000000a510b7221 */ /* 0x000fe20000010000 */
[----:B------:R-:W-:Y:S01]  /*81e0*/  F2FP.F16.F32.PACK_AB R107, R110, R107 ;  /* 0x0000006b6e6b723e */ /* 0x000fe200000000ff */
[-C--:B------:R-:W-:Y:S01]  /*81f0*/  FMUL.FTZ R42, R42, R125.reuse ;  /* 0x0000007d2a2a7220 */ /* 0x080fe20000410000 */
[----:B------:R-:W-:Y:S01]  /*8200*/  FADD.FTZ R13, R83, R12 ;  /* 0x0000000c530d7221 */ /* 0x000fe20000010000 */
[----:B------:R-:W-:Y:S01]  /*8210*/  FADD.FTZ R10, R84, R11 ;  /* 0x0000000b540a7221 */ /* 0x000fe20000010000 */
[----:B------:R-:W-:Y:S01]  /*8220*/  F2FP.F16.F32.PACK_AB R98, R101, R100 ;  /* 0x000000646562723e */ /* 0x000fe200000000ff */
[----:B------:R-:W-:Y:S01]  /*8230*/  STSM.16.M88.4 [R6+0x2a300], R104 ;  /* 0x02a3006806007844 */ /* 0x000fe20000000200 */
[----:B------:R-:W-:Y:S01]  /*8240*/  FADD.FTZ R13, R86, R13 ;  /* 0x0000000d560d7221 */ /* 0x000fe20000010000 */
[----:B------:R-:W-:Y:S01]  /*8250*/  FADD.FTZ R11, R85, R10 ;  /* 0x0000000a550b7221 */ /* 0x000fe20000010000 */
[----:B------:R-:W-:Y:S01]  /*8260*/  F2FP.F16.F32.PACK_AB R88, R89, R88 ;  /* 0x000000585958723e */ /* 0x000fe200000000ff */
[----:B------:R-:W-:Y:S01]  /*8270*/  STSM.16.M88.4 [R6+0x2bb00], R96 ;  /* 0x02bb006006007844 */ /* 0x000fe20000000200 */
[----:B------:R-:W-:Y:S01]  /*8280*/  FADD.FTZ R13, R87, R13 ;  /* 0x0000000d570d7221 */ /* 0x000fe20000010000 */
[----:B------:R-:W-:Y:S01]  /*8290*/  FADD.FTZ R10, R124, R11 ;  /* 0x0000000b7c0a7221 */ /* 0x000fe20000010000 */
[----:B------:R-:W-:Y:S01]  /*82a0*/  F2FP.F16.F32.PACK_AB R80, R81, R80 ;  /* 0x000000505150723e */ /* 0x000fe200000000ff */
[-C--:B------:R-:W-:Y:S01]  /*82b0*/  FMUL.FTZ R43, R43, R125.reuse ;  /* 0x0000007d2b2b7220 */ /* 0x080fe20000410000 */
[----:B0-----:R-:W-:Y:S01]  /*82c0*/  FADD.FTZ R13, R16, R13 ;  /* 0x0000000d100d7221 */ /* 0x001fe20000010000 */
[----:B------:R-:W-:Y:S01]  /*82d0*/  F2FP.F16.F32.PACK_AB R89, R75, R82 ;  /* 0x000000524b59723e */ /* 0x000fe200000000ff */
        /* <DEDUP_REMOVED lines=8> */
[----:B------:R-:W-:Y:S01]  /*8360*/  STSM.16.M88.4 [R6+0x2d300], R88 ;  /* 0x02d3005806007844 */ /* 0x000fe20000000200 */
[----:B------:R-:W-:Y:S01]  /*8370*/  F2FP.F16.F32.PACK_AB R83, R87, R86 ;  /* 0x000000565753723e */ /* 0x000fe200000000ff */
[-C--:B------:R-:W-:Y:S01]  /*8380*/  FMUL.FTZ R50, R50, R125.reuse ;  /* 0x0000007d32327220 */ /* 0x080fe20000410000 */
[----:B------:R-:W-:Y:S01]  /*8390*/  F2FP.F16.F32.PACK_AB R12, R73, R124 ;  /* 0x0000007c490c723e */ /* 0x000fe200000000ff */
[----:B------:R-:W-:Y:S01]  /*83a0*/  FMUL.FTZ R51, R51, R125 ;  /* 0x0000007d33337220 */ /* 0x000fe20000410000 */
[----:B------:R-:W-:Y:S01]  /*83b0*/  F2FP.F16.F32.PACK_AB R13, R74, R16 ;  /* 0x000000104a0d723e */ /* 0x000fe200000000ff */
[----:B------:R-:W-:Y:S01]  /*83c0*/  STSM.16.M88.4 [R6+0x2eb00], R80 ;  /* 0x02eb005006007844 */ /* 0x000fe20000000200 */
[----:B------:R-:W-:Y:S01]  /*83d0*/  F2FP.F16.F32.PACK_AB R14, R77, R76 ;  /* 0x0000004c4d0e723e */ /* 0x000fe200000000ff */
[----:B------:R-:W-:Y:S01]  /*83e0*/  FADD.FTZ R76, R76, R11 ;  /* 0x0000000b4c4c7221 */ /* 0x000fe20000010000 */
[----:B-1----:R-:W-:Y:S01]  /*83f0*/  F2FP.F16.F32.PACK_AB R15, R18, R17 ;  /* 0x00000011120f723e */ /* 0x002fe200000000ff */
[----:B------:R-:W-:Y:S01]  /*8400*/  FADD.FTZ R11, R17, R10 ;  /* 0x0000000a110b7221 */ /* 0x000fe20000010000 */
[-C--:B------:R-:W-:Y:S01]  /*8410*/  FMUL.FTZ R54, R54, R125.reuse ;  /* 0x0000007d36367220 */ /* 0x080fe20000410000 */
[----:B------:R-:W-:Y:S01]  /*8420*/  FADD.FTZ R10, R77, R76 ;  /* 0x0000004c4d0a7221 */ /* 0x000fe20000010000 */
[-C--:B------:R-:W-:Y:S01]  /*8430*/  FMUL.FTZ R55, R55, R125.reuse ;  /* 0x0000007d37377220 */ /* 0x080fe20000410000 */
[----:B------:R0:W-:Y:S01]  /*8440*/  STSM.16.M88.4 [R6+0x30300], R12 ;  /* 0x0303000c06007844 */ /* 0x0001e20000000200 */
[----:B------:R-:W-:Y:S01]  /*8450*/  FADD.FTZ R11, R18, R11 ;  /* 0x0000000b120b7221 */ /* 0x000fe20000010000 */
[-C--:B------:R-:W-:Y:S01]  /*8460*/  FMUL.FTZ R58, R58, R125.reuse ;  /* 0x0000007d3a3a7220 */ /* 0x080fe20000410000 */
[-C--:B------:R-:W-:Y:S01]  /*8470*/  FMUL.FTZ R59, R59, R125.reuse ;  /* 0x0000007d3b3b7220 */ /* 0x080fe20000410000 */
[----:B------:R-:W-:Y:S01]  /*8480*/  @!PT LDS RZ, [RZ] ;  /* 0x00000000fffff984 */ /* 0x000fe20000000800 */
[----:B------:R-:W-:Y:S01]  /*8490*/  @!PT LDS RZ, [RZ] ;  /* 0x00000000fffff984 */ /* 0x000fe20000000800 */
[----:B------:R-:W-:Y:S01]  /*84a0*/  @!PT LDS RZ, [RZ] ;  /* 0x00000000fffff984 */ /* 0x000fe20000000800 */
[----:B------:R-:W-:Y:S01]  /*84b0*/  @!PT LDS RZ, [RZ] ;  /* 0x00000000fffff984 */ /* 0x000fe20000000800 */
[----:B------:R1:W-:Y:S06]  /*84c0*/  MEMBAR.ALL.CTA ;  /* 0x0000000000007992 */ /* 0x0003ec0000008000 */
[----:B-1----:R-:W1:Y:S01]  /*84d0*/  FENCE.VIEW.ASYNC.S ;  /* 0x00000000000073c6 */ /* 0x002e620000000000 */
[-C--:B------:R-:W-:Y:S01]  /*84e0*/  FMUL.FTZ R62, R62, R125.reuse ;  /* 0x0000007d3e3e7220 */ /* 0x080fe20000410000 */
[-C--:B------:R-:W-:Y:S01]  /*84f0*/  FMUL.FTZ R63, R63, R125.reuse ;  /* 0x0000007d3f3f7220 */ /* 0x080fe20000410000 */
[-C--:B------:R-:W-:Y:S01]  /*8500*/  FMUL.FTZ R66, R66, R125.reuse ;  /* 0x0000007d42427220 */ /* 0x080fe20000410000 */
[-C--:B------:R-:W-:Y:S01]  /*8510*/  FMUL.FTZ R67, R67, R125.reuse ;  /* 0x0000007d43437220 */ /* 0x080fe20000410000 */
[-C--:B------:R-:W-:Y:S01]  /*8520*/  FMUL.FTZ R70, R70, R125.reuse ;  /* 0x0000007d46467220 */ /* 0x080fe20000410000 */
[----:B------:R-:W-:Y:S01]  /*8530*/  FMUL.FTZ R71, R71, R125 ;  /* 0x0000007d47477220 */ /* 0x000fe20000410000 */
[----:B------:R-:W-:-:S02]  /*8540*/  IMAD.MOV.U32 R9, RZ, RZ, R5 ;  /* 0x000000ffff097224 */ /* 0x000fc400078e0005 */
[----:B0-----:R-:W-:Y:S02]  /*8550*/  IMAD.MOV.U32 R13, RZ, RZ, R7 ;  /* 0x000000ffff0d7224 */ /* 0x001fe400078e0007 */
[----:B------:R-:W-:Y:S01]  /*8560*/  IMAD.MOV.U32 R12, RZ, RZ, R72 ;  /* 0x000000ffff0c7224 */ /* 0x000fe200078e0048 */
[----:B-1----:R-:W-:Y:S01]  /*8570*/  NOP ;  /* 0x0000000000007918 */ /* 0x002fe20000000000 */
[----:B------:R-:W-:Y:S05]  /*8580*/  @P2 BRA `(.L_x_9377) ;  /* 0xffffffc800442947 */ /* 0x000fea000383ffff */
.L_x_9368:
[----:B------:R-:W-:Y:S06]  /*8590*/  BAR.ARV 0x8, 0x200 ;  /* 0x0208000000007b1d */ /* 0x000fec0000002000 */
[----:B------:R-:W-:Y:S05]  /*85a0*/  @!P0 BRA `(.L_x_9378) ;  /* 0x0000000000048947 */ /* 0x000fea0003800000 */
[----:B------:R-:W-:Y:S01]  /*85b0*/  BPT.TRAP 0x1 ;  /* 0x000000040000795c */ /* 0x000fe20000300000 */
.L_x_9378:
[----:B------:R-:W-:Y:S02]  /*85c0*/  SHF.L.U32 R7, R7, 0x1f, RZ ;  /* 0x0000001f07077819 */ /* 0x000fe400000006ff */
[----:B--2---:R-:W-:-:S04]  /*85d0*/  LEA R12, R0, UR37, 0x3 ;  /* 0x00000025000c7c11 */ /* 0x004fc8000f8e18ff */
[----:B------:R0:W1:Y:S01]  /*85e0*/  SYNCS.PHASECHK.TRANS64.TRYWAIT P2, [R12+URZ+0x31c50], R7 ;  /* 0x031c50070c0075a7 */ /* 0x000062000804017f */
[----:B------:R-:W-:Y:S05]  /*85f0*/  @!P0 BRA `(.L_x_9379) ;  /* 0x0000000000048947 */ /* 0x000fea0003800000 */
[----:B------:R-:W-:Y:S01]  /*8600*/  BPT.TRAP 0x1 ;  /* 0x000000040000795c */ /* 0x000fe20000300000 */
.L_x_9379:
[----:B-1----:R-:W-:Y:S05]  /*8610*/  @P2 BRA `(.L_x_9380) ;  /* 0x0000000000082947 */ /* 0x002fea0003800000 */
[----:B------:R-:W1:Y:S02]  /*8620*/  SYNCS.PHASECHK.TRANS64.TRYWAIT P0, [R12+URZ+0x31c50], R7 ;  /* 0x031c50070c0075a7 */ /* 0x000e64000800017f */
[----:B-1----:R-:W-:Y:S05]  /*8630*/  @!P0 BRA `(.L_x_9381) ;  /* 0x0000005c00e08947 */ /* 0x002fea0003800000 */
.L_x_9380:
[----:B------:R-:W-:Y:S01]  /*8640*/  UIADD3 UR37, UR37, 0x200, URZ ;  /* 0x0000020025257890 */ /* 0x000fe2000fffe03f */
[----:B------:R-:W-:Y:S01]  /*8650*/  R2UR UR4, R0 ;  /* 0x00000000000472ca */ /* 0x000fe200000e0000 */
[----:B------:R-:W-:Y:S01]  /*8660*/  ULOP3.LUT UR40, UR40, 0x10000, URZ, 0xfc, !UPT ;  /* 0x0001000028287892 */ /* 0x000fe2000f8efc3f */
[----:B------:R-:W-:Y:S01]  /*8670*/  WARPGROUP.ARRIVE ;  /* 0x00000000000079c5 */ /* 0x000fe20000000000 */
[----:B------:R-:W-:Y:S01]  /*8680*/  USHF.R.U32.HI UR37, URZ, 0x4, UR37 ;  /* 0x000000043f257899 */ /* 0x000fe20008011625 */
[----:B------:R-:W2:Y:S01]  /*8690*/  SHFL.BFLY PT, R3, R10, 0x2, 0x1f ;  /* 0x0c401f000a037f89 */ /* 0x000ea200000e0000 */
[----:B------:R-:W-:Y:S01]  /*86a0*/  UMOV UR5, 0xc0000010 ;  /* 0xc000001000057882 */ /* 0x000fe20000000000 */
[----:B------:R-:W-:Y:S01]  /*86b0*/  UMOV UR7, 0x80000020 ;  /* 0x8000002000077882 */ /* 0x000fe20000000000 */
[----:B------:R-:W-:Y:S01]  /*86c0*/  ULOP3.LUT UR37, UR37, 0x3fff, URZ, 0xc0, !UPT ;  /* 0x00003fff25257892 */ /* 0x000fe2000f8ec03f */
[----:B------:R-:W3:Y:S01]  /*86d0*/  SHFL.BFLY PT, R0, R11, 0x2, 0x1f ;  /* 0x0c401f000b007f89 */ /* 0x000ee200000e0000 */
[----:B------:R-:W-:-:S02]  /*86e0*/  IMAD.MOV.U32 R8, RZ, RZ, RZ ;  /* 0x000000ffff087224 */ /* 0x000fc400078e00ff */
[----:B------:R-:W-:Y:S01]  /*86f0*/  ULOP3.LUT UR8, UR37, 0x2400000, URZ, 0xfc, !UPT ;  /* 0x0240000025087892 */ /* 0x000fe2000f8efc3f */
[----:B------:R-:W-:Y:S02]  /*8700*/  IMAD.MOV.U32 R16, RZ, RZ, RZ ;  /* 0x000000ffff107224 */ /* 0x000fe400078e00ff */
[----:B------:R-:W-:Y:S01]  /*8710*/  @!P1 VIADD R9, R12, 0x31c60 ;  /* 0x00031c600c099836 */ /* 0x000fe20000000000 */
[----:B------:R-:W-:Y:S01]  /*8720*/  UIMAD UR8, UR4, 0x6c0, UR8 ;  /* 0x000006c0040878a4 */ /* 0x000fe2000f8e0208 */
[----:B------:R-:W-:Y:S02]  /*8730*/  IMAD.MOV.U32 R76, RZ, RZ, -0x800000 ;  /* 0xff800000ff4c7424 */ /* 0x000fe400078e00ff */
[----:B------:R-:W-:Y:S01]  /*8740*/  UMOV UR4, UR40 ;  /* 0x0000002800047c82 */ /* 0x000fe20008000000 */
[----:B------:R-:W-:-:S03]  /*8750*/  @!P1 PRMT R9, RZ, 0x654, R9 ;  /* 0x00000654ff099816 */ /* 0x000fc60000000009 */
[----:B------:R-:W-:Y:S02]  /*8760*/  UMOV UR6, UR8 ;  /* 0x0000000800067c82 */ /* 0x000fe40008000000 */
[----:B------:R-:W-:Y:S01]  /*8770*/  HGMMA.64x96x16.F32 R24, gdesc[UR4].tnspB, R24, gsb0 ;  /* 0x41600000041879f0 */ /* 0x000fe20008000818 */
[----:B------:R-:W-:Y:S02]  /*8780*/  UIADD3 UR4, UR40, 0x180, URZ ;  /* 0x0000018028047890 */ /* 0x000fe4000fffe03f */
[----:B------:R-:W-:Y:S01]  /*8790*/  UIADD3 UR6, UR8, 0x40, URZ ;  /* 0x0000004008067890 */ /* 0x000fe2000fffe03f */
[----:B--2---:R-:W-:Y:S01]  /*87a0*/  FADD.FTZ R3, R3, R10 ;  /* 0x0000000a03037221 */ /* 0x004fe20000010000 */
[----:B------:R-:W-:Y:S01]  /*87b0*/  UMOV UR5, 0xc0000010 ;  /* 0xc000001000057882 */ /* 0x000fe20000000000 */
[----:B------:R-:W-:Y:S01]  /*87c0*/  UMOV UR7, 0x80000020 ;  /* 0x8000002000077882 */ /* 0x000fe20000000000 */
[----:B---3--:R-:W-:Y:S02]  /*87d0*/  FADD.FTZ R2, R0, R11 ;  /* 0x0000000b00027221 */ /* 0x008fe40000010000 */
[----:B------:R-:W2:Y:S04]  /*87e0*/  SHFL.BFLY PT, R0, R3, 0x1, 0x1f ;  /* 0x0c201f0003007f89 */ /* 0x000ea800000e0000 */
[----:B01----:R-:W0:Y:S01]  /*87f0*/  SHFL.BFLY PT, R7, R2, 0x1, 0x1f ;  /* 0x0c201f0002077f89 */ /* 0x003e2200000e0000 */
[----:B--2---:R-:W-:Y:S01]  /*8800*/  FADD.FTZ R13, R3, R0 ;  /* 0x00000000030d7221 */ /* 0x004fe20000010000 */
[----:B------:R-:W-:-:S02]  /*8810*/  IMAD.MOV.U32 R0, RZ, RZ, -0x800000 ;  /* 0xff800000ff007424 */ /* 0x000fc400078e00ff */
[----:B0-----:R-:W-:Y:S02]  /*8820*/  FADD.FTZ R14, R2, R7 ;  /* 0x00000007020e7221 */ /* 0x001fe40000010000 */
[----:B------:R-:W-:-:S03]  /*8830*/  FSETP.NE.FTZ.AND P0, PT, R13, RZ, PT ;  /* 0x000000ff0d00720b */ /* 0x000fc60003f15000 */
        /* <DEDUP_REMOVED lines=76> */
[----:B------:R-:W-:Y:S01]  /*8d00*/  FMUL.FTZ R41, R35, R16 ;  /* 0x0000001023297220 */ /* 0x000fe20000410000 */
        /* <DEDUP_REMOVED lines=37> */
.L_x_9361:
[----:B------:R-:W-:Y:S05]  /*8f60*/  @P0 BRA `(.L_x_9382) ;  /* 0x0000001000740947 */ /* 0x000fea0003800000 */
[----:B------:R-:W0:Y:S01]  /*8f70*/  S2R R16, SR_TID.X ;  /* 0x0000000000107919 */ /* 0x000e220000002100 */
[----:B------:R-:W1:Y:S01]  /*8f80*/  LDC R46, c[0x0][0xbe8] ;  /* 0x0002fa00ff2e7b82 */ /* 0x000e620000000800 */
[----:B------:R-:W-:Y:S01]  /*8f90*/  SHF.R.S32.HI R58, RZ, 0x1f, R145 ;  /* 0x0000001fff3a7819 */ /* 0x000fe20000011491 */
[----:B------:R-:W-:Y:S01]  /*8fa0*/  ULDC.64 UR4, c[0x0][0xbd0] ;  /* 0x0002f40000047ab9 */ /* 0x000fe20000000a00 */
[----:B------:R-:W2:Y:S01]  /*8fb0*/  S2R R54, SR_CTAID.X ;  /* 0x0000000000367919 */ /* 0x000ea20000002500 */
[----:B------:R-:W-:Y:S01]  /*8fc0*/  ULDC.64 UR6, c[0x0][0xb38] ;  /* 0x0002ce0000067ab9 */ /* 0x000fe20000000a00 */
[----:B------:R-:W-:Y:S01]  /*8fd0*/  BSSY B0, `(.L_x_9383) ;  /* 0x00000ca000007945 */ /* 0x000fe20003800000 */
[C---:B------:R-:W-:Y:S02]  /*8fe0*/  IMAD R56, R58.reuse, UR4, RZ ;  /* 0x000000043a387c24 */ /* 0x040fe4000f8e02ff */
[----:B------:R-:W3:Y:S01]  /*8ff0*/  S2UR UR9, SR_CTAID.Z ;  /* 0x00000000000979c3 */ /* 0x000ee20000002700 */
[----:B------:R-:W-:-:S07]  /*9000*/  IMAD R58, R58, UR6, RZ ;  /* 0x000000063a3a7c24 */ /* 0x000fce000f8e02ff */
        /* <DEDUP_REMOVED lines=14> */
[----:B------:R-:W5:Y:S01]  /*90f0*/  LDC.64 R64, c[0x0][0xb40] ;  /* 0x0002d000ff407b82 */ /* 0x000f620000000a00 */
[----:B------:R-:W-:-:S03]  /*9100*/  IMAD.IADD R51, R50, 0x1, -R47 ;  /* 0x0000000132337824 */ /* 0x000fc600078e0a2f */
[----:B------:R-:W-:Y:S02]  /*9110*/  SHF.R.S32.HI R55, RZ, 0x1f, R26 ;  /* 0x0000001fff377819 */ /* 0x000fe4000001141a */
[----:B------:R-:W-:Y:S02]  /*9120*/  LEA.HI R47, R51, R51, RZ, 0x1 ;  /* 0x00000033332f7211 */ /* 0x000fe400078f08ff */
[----:B------:R-:W-:Y:S01]  /*9130*/  LEA.HI R27, R55, R26, RZ, 0x2 ;  /* 0x0000001a371b7211 */ /* 0x000fe200078f10ff */
[----:B------:R-:W5:Y:S01]  /*9140*/  @P0 LDC R68, c[0x0][0xbec] ;  /* 0x0002fb00ff440b82 */ /* 0x000f620000000800 */
[----:B------:R-:W-:Y:S02]  /*9150*/  LOP3.LUT R52, R47, 0x1ffffffe, RZ, 0xc0, !PT ;  /* 0x1ffffffe2f347812 */ /* 0x000fe400078ec0ff */
[--C-:B------:R-:W-:Y:S02]  /*9160*/  SHF.R.S32.HI R16, RZ, 0x2, R27.reuse ;  /* 0x00000002ff107819 */ /* 0x100fe4000001141b */
[----:B------:R-:W-:Y:S01]  /*9170*/  SHF.R.S32.HI R17, RZ, 0x1f, R27 ;  /* 0x0000001fff117819 */ /* 0x000fe2000001141b */
[----:B------:R-:W-:Y:S01]  /*9180*/  IMAD.IADD R52, R51, 0x1, -R52 ;  /* 0x0000000133347824 */ /* 0x000fe200078e0a34 */
[----:B------:R-:W-:Y:S01]  /*9190*/  LOP3.LUT R27, R27, 0x7ffffffc, RZ, 0xc0, !PT ;  /* 0x7ffffffc1b1b7812 */ /* 0x000fe200078ec0ff */
[----:B------:R-:W5:Y:S01]  /*91a0*/  @P0 LDC R59, c[0x0][0xbf0] ;  /* 0x0002fc00ff3b0b82 */ /* 0x000f620000000800 */
[----:B------:R-:W-:-:S03]  /*91b0*/  LEA.HI R17, R17, R16, RZ, 0x3 ;  /* 0x0000001011117211 */ /* 0x000fc600078f18ff */
[----:B------:R-:W-:Y:S01]  /*91c0*/  IMAD.IADD R27, R26, 0x1, -R27 ;  /* 0x000000011a1b7824 */ /* 0x000fe200078e0a1b */
[----:B------:R-:W-:-:S03]  /*91d0*/  LOP3.LUT R17, R17, 0xfffffff8, RZ, 0xc0, !PT ;  /* 0xfffffff811117812 */ /* 0x000fc600078ec0ff */
[----:B------:R-:W5:Y:S01]  /*91e0*/  @P0 LDC R61, c[0x0][0xbf0] ;  /* 0x0002fc00ff3d0b82 */ /* 0x000f620000000800 */
[----:B------:R-:W-:Y:S02]  /*91f0*/  IMAD.SHL.U32 R27, R27, 0x2, RZ ;  /* 0x000000021b1b7824 */ /* 0x000fe400078e00ff */
[----:B------:R-:W-:Y:S01]  /*9200*/  IMAD.IADD R50, R16, 0x1, -R17 ;  /* 0x0000000110327824 */ /* 0x000fe200078e0a11 */
[----:B------:R-:W-:Y:S01]  /*9210*/  LEA.HI R17, R55, R26, RZ, 0x5 ;  /* 0x0000001a37117211 */ /* 0x000fe200078f28ff */
[----:B------:R-:W-:-:S03]  /*9220*/  IMAD.HI R16, R53, 0x55555556, RZ ;  /* 0x5555555635107827 */ /* 0x000fc600078e02ff */
[----:B------:R-:W-:Y:S01]  /*9230*/  SHF.R.S32.HI R17, RZ, 0x5, R17 ;  /* 0x00000005ff117819 */ /* 0x000fe20000011411 */
[----:B------:R-:W-:Y:S01]  /*9240*/  IMAD R55, R145, UR7, R58 ;  /* 0x0000000791377c24 */ /* 0x000fe2000f8e023a */
[----:B------:R-:W-:-:S03]  /*9250*/  LEA.HI R16, R16, R16, RZ, 0x1 ;  /* 0x0000001010107211 */ /* 0x000fc600078f08ff */
[----:B------:R-:W-:Y:S02]  /*9260*/  IMAD R50, R17, 0x10, R50 ;  /* 0x0000001011327824 */ /* 0x000fe400078e0232 */
[----:B------:R-:W-:Y:S02]  /*9270*/  IMAD R47, R16, -0x3, R53 ;  /* 0xfffffffd102f7824 */ /* 0x000fe400078e0235 */
[----:B------:R-:W-:Y:S01]  /*9280*/  IMAD.WIDE.U32 R16, R145, UR4, RZ ;  /* 0x0000000491107c25 */ /* 0x000fe2000f8e00ff */
[----:B---3--:R-:W-:-:S03]  /*9290*/  USHF.R.S32.HI UR4, URZ, 0x1f, UR9 ;  /* 0x0000001f3f047899 */ /* 0x008fc60008011409 */
[----:B------:R-:W-:Y:S02]  /*92a0*/  IMAD R47, R47, 0x40, R50 ;  /* 0x000000402f2f7824 */ /* 0x000fe400078e0232 */
[C---:B------:R-:W-:Y:S02]  /*92b0*/  IMAD R53, R145.reuse, UR5, R56 ;  /* 0x0000000591357c24 */ /* 0x040fe4000f8e0238 */
[----:B------:R-:W-:Y:S01]  /*92c0*/  IMAD.WIDE.U32 R50, R145, UR6, RZ ;  /* 0x0000000691327c25 */ /* 0x000fe2000f8e00ff */
[----:B------:R-:W-:-:S03]  /*92d0*/  ULDC.64 UR6, c[0x0][0xb48] ;  /* 0x0002d20000067ab9 */ /* 0x000fc60000000a00 */
[----:B------:R-:W-:Y:S02]  /*92e0*/  IMAD R52, R52, 0x8, R47 ;  /* 0x0000000834347824 */ /* 0x000fe400078e022f */
[----:B------:R-:W-:Y:S02]  /*92f0*/  IMAD.MOV R145, RZ, RZ, -R145 ;  /* 0x000000ffff917224 */ /* 0x000fe400078e0a91 */
[----:B------:R-:W-:Y:S02]  /*9300*/  IMAD.IADD R17, R17, 0x1, R53 ;  /* 0x0000000111117824 */ /* 0x000fe400078e0235 */
[----:B----4-:R-:W-:Y:S02]  /*9310*/  IMAD R56, R62, UR4, RZ ;  /* 0x000000043e387c24 */ /* 0x010fe4000f8e02ff */
[----:B--2---:R-:W-:Y:S02]  /*9320*/  IMAD R53, R54, 0xc0, R52 ;  /* 0x000000c036357824 */ /* 0x004fe400078e0234 */
[----:B-1----:R-:W-:-:S02]  /*9330*/  IMAD R145, R66, R145, UR8 ;  /* 0x0000000842917e24 */ /* 0x002fc4000f8e0291 */
[----:B------:R-:W-:Y:S02]  /*9340*/  IMAD R57, R63, UR9, R56 ;  /* 0x000000093f397c24 */ /* 0x000fe4000f8e0238 */
[----:B------:R-:W-:Y:S01]  /*9350*/  IMAD.WIDE.U32 R16, R62, UR9, R16 ;  /* 0x000000093e107c25 */ /* 0x000fe2000f8e0010 */
[----:B------:R-:W-:-:S03]  /*9360*/  SHF.R.S32.HI R58, RZ, 0x1f, R145 ;  /* 0x0000001fff3a7819 */ /* 0x000fc60000011491 */
[----:B0-----:R-:W-:-:S04]  /*9370*/  @P0 IMAD.HI.U32 R52, R53, R60, RZ ;  /* 0x0000003c35340227 */ /* 0x001fc800078e00ff */
[----:B------:R-:W-:Y:S02]  /*9380*/  IMAD.IADD R51, R51, 0x1, R55 ;  /* 0x0000000133337824 */ /* 0x000fe400078e0237 */
[----:B------:R-:W-:Y:S02]  /*9390*/  IMAD.IADD R17, R17, 0x1, R57 ;  /* 0x0000000111117824 */ /* 0x000fe400078e0239 */
[----:B-----5:R-:W-:Y:S01]  /*93a0*/  IMAD R56, R64, UR4, RZ ;  /* 0x0000000440387c24 */ /* 0x020fe2000f8e02ff */
[----:B------:R-:W-:Y:S01]  /*93b0*/  ULDC.64 UR4, c[0x0][0xbe0] ;  /* 0x0002f80000047ab9 */ /* 0x000fe20000000a00 */
[----:B------:R-:W-:-:S04]  /*93c0*/  @P0 IMAD.HI.U32 R68, R53, R68, RZ ;  /* 0x0000004435440227 */ /* 0x000fc800078e00ff */
[----:B------:R-:W-:Y:S01]  /*93d0*/  IMAD.MOV.U32 R55, RZ, RZ, R53 ;  /* 0x000000ffff377224 */ /* 0x000fe200078e0035 */
[----:B------:R-:W-:Y:S01]  /*93e0*/  @P0 SHF.R.U32.HI R55, RZ, R59, R52 ;  /* 0x0000003bff370219 */ /* 0x000fe20000011634 */
[----:B------:R-:W-:Y:S02]  /*93f0*/  IMAD R59, R65, UR9, R56 ;  /* 0x00000009413b7c24 */ /* 0x000fe4000f8e0238 */
[----:B------:R-:W-:Y:S01]  /*9400*/  IMAD.WIDE.U32 R50, R64, UR9, R50 ;  /* 0x0000000940327c25 */ /* 0x000fe2000f8e0032 */
[----:B------:R-:W-:-:S03]  /*9410*/  ULDC.64 UR8, c[0x0][0xb28] ;  /* 0x0002ca0000087ab9 */ /* 0x000fc60000000a00 */
[----:B------:R-:W-:Y:S01]  /*9420*/  IMAD.MOV.U32 R57, RZ, RZ, R53 ;  /* 0x000000ffff397224 */ /* 0x000fe200078e0035 */
[----:B------:R-:W-:Y:S01]  /*9430*/  @P0 SHF.R.U32.HI R57, RZ, R61, R68 ;  /* 0x0000003dff390219 */ /* 0x000fe20000011644 */
[----:B------:R-:W-:Y:S02]  /*9440*/  IMAD R52, R58, UR4, RZ ;  /* 0x000000043a347c24 */ /* 0x000fe4000f8e02ff */
[----:B------:R-:W-:-:S04]  /*9450*/  IMAD.WIDE.U32 R16, R145, UR4, R16 ;  /* 0x0000000491107c25 */ /* 0x000fc8000f8e0010 */
[----:B------:R-:W-:Y:S01]  /*9460*/  IMAD.IADD R51, R51, 0x1, R59 ;  /* 0x0000000133337824 */ /* 0x000fe200078e023b */
[----:B------:R-:W-:Y:S01]  /*9470*/  SHF.R.S32.HI R59, RZ, 0x1f, R55 ;  /* 0x0000001fff3b7819 */ /* 0x000fe20000011437 */
[----:B------:R-:W-:Y:S01]  /*9480*/  IMAD R58, R58, UR6, RZ ;  /* 0x000000063a3a7c24 */ /* 0x000fe2000f8e02ff */
[----:B------:R-:W-:Y:S01]  /*9490*/  IADD3 R16, P0, R55, R16, RZ ;  /* 0x0000001037107210 */ /* 0x000fe20007f1e0ff */
[C---:B------:R-:W-:Y:S01]  /*94a0*/  IMAD R56, R145.reuse, UR5, R52 ;  /* 0x0000000591387c24 */ /* 0x040fe2000f8e0234 */
        /* <DEDUP_REMOVED lines=27> */
[----:B------:R-:W-:Y:S01]  /*9660*/  ULDC.64 UR8, c[0x0][0xb00] ;  /* 0x0002c00000087ab9 */ /* 0x000fe20000000a00 */
[----:B------:R-:W-:-:S02]  /*9670*/  ULDC UR6, c[0x0][0xa88] ;  /* 0x0002a20000067ab9 */ /* 0x000fc40000000800 */
        /* <DEDUP_REMOVED lines=14> */
[----:B------:R-:W-:-:S02]  /*9760*/  ISETP.GE.OR P1, PT, R47, R58, P0 ;  /* 0x0000003a2f00720c */ /* 0x000fc40000726670 */
[-C--:B------:R-:W-:Y:S01]  /*9770*/  ISETP.GE.OR P0, PT, R59, R58.reuse, P0 ;  /* 0x0000003a3b00720c */ /* 0x080fe20000706670 */
[----:B------:R-:W1:Y:S01]  /*9780*/  SHFL.IDX PT, R53, R54, 0x1, 0x1c1f ;  /* 0x003c1f0036357f89 */ /* 0x000e6200000e0000 */
[----:B------:R-:W-:Y:S01]  /*9790*/  UPRMT UR4, URZ, 0x654, UR4 ;  /* 0x000006543f047896 */ /* 0x000fe20008000004 */
[----:B------:R-:W-:Y:S02]  /*97a0*/  ISETP.GE.AND P2, PT, R47, R58, PT ;  /* 0x0000003a2f00720c */ /* 0x000fe40003f46270 */
[----:B------:R2:W3:Y:S04]  /*97b0*/  SHFL.IDX PT, R16, R62, RZ, 0x1c1f ;  /* 0x001c1fff3e107589 */ /* 0x0004e800000e0000 */
[----:B------:R2:W4:Y:S02]  /*97c0*/  SHFL.IDX PT, R17, R63, RZ, 0x1c1f ;  /* 0x001c1fff3f117589 */ /* 0x00052400000e0000 */
[----:B------:R-:W-:Y:S02]  /*97d0*/  SYNCS.ARRIVE.TRANS64.RED.A1T0 RZ, [UR4], RZ ;  /* 0x000000ffffff79a7 */ /* 0x000fe40008100404 */
        /* <DEDUP_REMOVED lines=13> */
[----:B------:R-:W-:Y:S01]  /*98b0*/  VIADD R61, R27, 0x40 ;  /* 0x000000401b3d7836 */ /* 0x000fe20000000000 */
[----:B------:R-:W-:-:S07]  /*98c0*/  ISETP.GE.AND P4, PT, R47, UR4, PT ;  /* 0x000000042f007c0c */ /* 0x000fce000bf86270 */
[----:B------:R-:W-:Y:S02]  /*98d0*/  @!P1 LEA.HI R0, R0, R0, RZ, 0x1 ;  /* 0x0000000000009211 */ /* 0x000fe400078f08ff */
[----:B------:R-:W-:Y:S02]  /*98e0*/  @!P2 LEA.HI R26, R26, R26, RZ, 0x1 ;  /* 0x0000001a1a1aa211 */ /* 0x000fe400078f08ff */
[----:B------:R-:W-:Y:S02]  /*98f0*/  @!P3 LEA.HI R50, R46, R46, RZ, 0x1 ;  /* 0x0000002e2e32b211 */ /* 0x000fe400078f08ff */
[----:B------:R-:W-:Y:S02]  /*9900*/  @!P1 LOP3.LUT R51, R0, 0xfffffffe, RZ, 0xc0, !PT ;  /* 0xfffffffe00339812 */ /* 0x000fe400078ec0ff */
[----:B------:R-:W-:Y:S01]  /*9910*/  @!P4 LEA.HI R0, R47, R47, RZ, 0x1 ;  /* 0x0000002f2f00c211 */ /* 0x000fe200078f08ff */
[----:B---34-:R-:W-:Y:S01]  /*9920*/  @!P0 IMAD.WIDE R46, R27, 0x4, R16 ;  /* 0x000000041b2e8825 */ /* 0x018fe200078e0210 */
[----:B------:R-:W-:-:S02]  /*9930*/  @!P2 LOP3.LUT R53, R26, 0xfffffffe, RZ, 0xc0, !PT ;  /* 0xfffffffe1a35a812 */ /* 0x000fc400078ec0ff */
[----:B------:R-:W-:Y:S01]  /*9940*/  @!P3 LOP3.LUT R55, R50, 0xfffffffe, RZ, 0xc0, !PT ;  /* 0xfffffffe3237b812 */ /* 0x000fe200078ec0ff */
[--C-:B------:R-:W-:Y:S01]  /*9950*/  @!P1 IMAD.WIDE R50, R51, 0x4, R16.reuse ;  /* 0x0000000433329825 */ /* 0x100fe200078e0210 */
[----:B------:R-:W-:Y:S01]  /*9960*/  @!P4 LOP3.LUT R57, R0, 0xfffffffe, RZ, 0xc0, !PT ;  /* 0xfffffffe0039c812 */ /* 0x000fe200078ec0ff */
[----:B------:R0:W-:Y:S02]  /*9970*/  @!P0 ST.E.64 desc[UR38][R46.64], R72 ;  /* 0x000000482e008985 */ /* 0x0001e4000c101b26 */
[----:B------:R-:W-:Y:S02]  /*9980*/  VIADD R0, R27, 0x28 ;  /* 0x000000281b007836 */ /* 0x000fe40000000000 */
[--C-:B------:R-:W-:Y:S01]  /*9990*/  @!P2 IMAD.WIDE R52, R53, 0x4, R16.reuse ;  /* 0x000000043534a825 */ /* 0x100fe200078e0210 */
[----:B------:R1:W-:Y:S02]  /*99a0*/  @!P1 ST.E.64 desc[UR38][R50.64], R28 ;  /* 0x0000001c32009985 */ /* 0x0003e4000c101b26 */
[----:B------:R-:W-:Y:S01]  /*99b0*/  ISETP.GE.AND P0, PT, R0, UR4, PT ;  /* 0x0000000400007c0c */ /* 0x000fe2000bf06270 */
[----:B------:R-:W-:Y:S01]  /*99c0*/  VIADD R26, R27, 0x30 ;  /* 0x000000301b1a7836 */ /* 0x000fe20000000000 */
[----:B------:R2:W-:Y:S01]  /*99d0*/  @!P2 ST.E.64 desc[UR38][R52.64], R22 ;  /* 0x000000163400a985 */ /* 0x0005e2000c101b26 */
[----:B------:R-:W-:Y:S01]  /*99e0*/  @!P3 IMAD.WIDE R54, R55, 0x4, R16 ;  /* 0x000000043736b825 */ /* 0x000fe200078e0210 */
[----:B------:R-:W-:-:S02]  /*99f0*/  ISETP.GE.AND P2, PT, R60, UR4, PT ;  /* 0x000000043c007c0c */ /* 0x000fc4000bf46270 */
[----:B------:R-:W-:Y:S01]  /*9a00*/  ISETP.GE.AND P1, PT, R26, UR4, PT ;  /* 0x000000041a007c0c */ /* 0x000fe2000bf26270 */
[----:B------:R-:W-:Y:S01]  /*9a10*/  @!P4 IMAD.WIDE R56, R57, 0x4, R16 ;  /* 0x000000043938c825 */ /* 0x000fe200078e0210 */
[----:B------:R3:W-:Y:S01]  /*9a20*/  @!P3 ST.E.64 desc[UR38][R54.64], R36 ;  /* 0x000000243600b985 */ /* 0x0007e2000c101b26 */
[----:B------:R-:W-:Y:S02]  /*9a30*/  ISETP.GE.AND P3, PT, R61, UR4, PT ;  /* 0x000000043d007c0c */ /* 0x000fe4000bf66270 */
[C---:B0-----:R-:W-:Y:S01]  /*9a40*/  VIADD R46, R27.reuse, 0x48 ;  /* 0x000000481b2e7836 */ /* 0x041fe20000000000 */
[----:B------:R0:W-:Y:S01]  /*9a50*/  @!P4 ST.E.64 desc[UR38][R56.64], R74 ;  /* 0x0000004a3800c985 */ /* 0x0001e2000c101b26 */
[C---:B------:R-:W-:Y:S01]  /*9a60*/  VIADD R47, R27.reuse, 0x50 ;  /* 0x000000501b2f7836 */ /* 0x040fe20000000000 */
[----:B------:R-:W-:Y:S01]  /*9a70*/  @!P0 LEA.HI R0, R0, R0, RZ, 0x1 ;  /* 0x0000000000008211 */ /* 0x000fe200078f08ff */
[----:B-1----:R-:W-:Y:S01]  /*9a80*/  VIADD R28, R27, 0x58 ;  /* 0x000000581b1c7836 */ /* 0x002fe20000000000 */
[----:B------:R-:W-:-:S02]  /*9a90*/  ISETP.GE.AND P4, PT, R46, UR4, PT ;  /* 0x000000042e007c0c */ /* 0x000fc4000bf86270 */
[----:B------:R-:W-:Y:S02]  /*9aa0*/  ISETP.GE.AND P5, PT, R47, UR4, PT ;  /* 0x000000042f007c0c */ /* 0x000fe4000bfa6270 */
[----:B------:R-:W-:Y:S02]  /*9ab0*/  ISETP.GE.AND P6, PT, R28, UR4, PT ;  /* 0x000000041c007c0c */ /* 0x000fe4000bfc6270 */
[----:B------:R-:W-:Y:S02]  /*9ac0*/  @!P1 LEA.HI R26, R26, R26, RZ, 0x1 ;  /* 0x0000001a1a1a9211 */ /* 0x000fe400078f08ff */
[----:B------:R-:W-:Y:S02]  /*9ad0*/  @!P2 LEA.HI R60, R60, R60, RZ, 0x1 ;  /* 0x0000003c3c3ca211 */ /* 0x000fe400078f08ff */
[----:B------:R-:W-:Y:S02]  /*9ae0*/  @!P3 LEA.HI R61, R61, R61, RZ, 0x1 ;  /* 0x0000003d3d3db211 */ /* 0x000fe400078f08ff */
[----:B--2---:R-:W-:-:S02]  /*9af0*/  @!P0 LOP3.LUT R23, R0, 0xfffffffe, RZ, 0xc0, !PT ;  /* 0xfffffffe00178812 */ /* 0x004fc400078ec0ff */
[----:B------:R-:W-:Y:S02]  /*9b00*/  @!P4 LEA.HI R46, R46, R46, RZ, 0x1 ;  /* 0x0000002e2e2ec211 */ /* 0x000fe400078f08ff */
[----:B------:R-:W-:Y:S02]  /*9b10*/  @!P5 LEA.HI R22, R47, R47, RZ, 0x1 ;  /* 0x0000002f2f16d211 */ /* 0x000fe400078f08ff */
[----:B------:R-:W-:Y:S02]  /*9b20*/  @!P6 LEA.HI R28, R28, R28, RZ, 0x1 ;  /* 0x0000001c1c1ce211 */ /* 0x000fe400078f08ff */
[----:B------:R-:W-:Y:S02]  /*9b30*/  @!P1 LOP3.LUT R29, R26, 0xfffffffe, RZ, 0xc0, !PT ;  /* 0xfffffffe1a1d9812 */ /* 0x000fe400078ec0ff */
[----:B---3--:R-:W-:Y:S02]  /*9b40*/  @!P2 LOP3.LUT R37, R60, 0xfffffffe, RZ, 0xc0, !PT ;  /* 0xfffffffe3c25a812 */ /* 0x008fe400078ec0ff */
[----:B------:R-:W-:-:S02]  /*9b50*/  @!P3 LOP3.LUT R47, R61, 0xfffffffe, RZ, 0xc0, !PT ;  /* 0xfffffffe3d2fb812 */ /* 0x000fc400078ec0ff */
[----:B------:R-:W-:Y:S01]  /*9b60*/  @!P4 LOP3.LUT R51, R46, 0xfffffffe, RZ, 0xc0, !PT ;  /* 0xfffffffe2e33c812 */ /* 0x000fe200078ec0ff */
        /* <DEDUP_REMOVED lines=16> */
.L_x_9384:
[----:B------:R-:W-:Y:S05]  /*9c70*/  BSYNC B0 ;  /* 0x0000000000007941 */ /* 0x000fea0003800000 */
.L_x_9383:
[----:B------:R-:W-:Y:S01]  /*9c80*/  ISETP.GE.AND P0, PT, R59, R58, PT ;  /* 0x0000003a3b00720c */ /* 0x000fe20003f06270 */
[----:B0---4-:R4:W0:Y:S04]  /*9c90*/  SHFL.IDX PT, R17, R63, 0x1, 0x1c1f ;  /* 0x003c1f003f117f89 */ /* 0x01182800000e0000 */
[----:B---3--:R4:W3:Y:S08]  /*9ca0*/  SHFL.IDX PT, R16, R62, 0x1, 0x1c1f ;  /* 0x003c1f003e107f89 */ /* 0x0088f000000e0000 */
[----:B----4-:R-:W-:Y:S05]  /*9cb0*/  @P0 BRA `(.L_x_9359) ;  /* 0x0000004400dc0947 */ /* 0x010fea0003800000 */
        /* <DEDUP_REMOVED lines=14> */
[----:B------:R-:W-:-:S02]  /*9da0*/  VIADD R26, R27, 0x48 ;  /* 0x000000481b1a7836 */ /* 0x000fc40000000000 */
[----:B------:R-:W-:Y:S02]  /*9db0*/  VIADD R28, R27, 0x50 ;  /* 0x000000501b1c7836 */ /* 0x000fe40000000000 */
[----:B------:R-:W-:Y:S02]  /*9dc0*/  @!P3 LEA.HI R0, R0, R0, RZ, 0x1 ;  /* 0x000000000000b211 */ /* 0x000fe400078f08ff */
[----:B------:R-:W-:Y:S02]  /*9dd0*/  @!P4 LEA.HI R2, R2, R2, RZ, 0x1 ;  /* 0x000000020202c211 */ /* 0x000fe400078f08ff */
[----:B------:R-:W-:Y:S02]  /*9de0*/  @!P5 LEA.HI R3, R3, R3, RZ, 0x1 ;  /* 0x000000030303d211 */ /* 0x000fe400078f08ff */
[----:B------:R-:W-:Y:S01]  /*9df0*/  @!P3 LOP3.LUT R5, R0, 0xfffffffe, RZ, 0xc0, !PT ;  /* 0xfffffffe0005b812 */ /* 0x000fe200078ec0ff */
[----:B------:R-:W-:Y:S01]  /*9e00*/  VIADD R0, R27, 0x30 ;  /* 0x000000301b007836 */ /* 0x000fe20000000000 */
[----:B------:R-:W-:-:S02]  /*9e10*/  @!P4 LOP3.LUT R7, R2, 0xfffffffe, RZ, 0xc0, !PT ;  /* 0xfffffffe0207c812 */ /* 0x000fc400078ec0ff */
[----:B------:R-:W-:Y:S01]  /*9e20*/  @!P5 LOP3.LUT R11, R3, 0xfffffffe, RZ, 0xc0, !PT ;  /* 0xfffffffe030bd812 */ /* 0x000fe200078ec0ff */
[--C-:B0--3--:R-:W-:Y:S01]  /*9e30*/  @!P2 IMAD.WIDE R2, R27, 0x4, R16.reuse ;  /* 0x000000041b02a825 */ /* 0x109fe200078e0210 */
[----:B------:R-:W-:Y:S02]  /*9e40*/  ISETP.GE.AND P6, PT, R28, UR4, PT ;  /* 0x000000041c007c0c */ /* 0x000fe4000bfc6270 */
[----:B------:R-:W-:Y:S01]  /*9e50*/  @!P0 LEA.HI R18, R18, R18, RZ, 0x1 ;  /* 0x0000001212128211 */ /* 0x000fe200078f08ff */
[--C-:B------:R-:W-:Y:S01]  /*9e60*/  @!P3 IMAD.WIDE R4, R5, 0x4, R16.reuse ;  /* 0x000000040504b825 */ /* 0x100fe200078e0210 */
[----:B------:R0:W-:Y:S01]  /*9e70*/  @!P2 ST.E.64 desc[UR38][R2.64], R14 ;  /* 0x0000000e0200a985 */ /* 0x0001e2000c101b26 */
[----:B------:R-:W-:Y:S02]  /*9e80*/  ISETP.GE.AND P2, PT, R0, UR4, PT ;  /* 0x0000000400007c0c */ /* 0x000fe4000bf46270 */
[----:B------:R-:W-:Y:S01]  /*9e90*/  @!P4 IMAD.WIDE R6, R7, 0x4, R16 ;  /* 0x000000040706c825 */ /* 0x000fe200078e0210 */
[----:B------:R1:W-:Y:S01]  /*9ea0*/  @!P3 ST.E.64 desc[UR38][R4.64], R24 ;  /* 0x000000180400b985 */ /* 0x0003e2000c101b26 */
[----:B------:R-:W-:-:S02]  /*9eb0*/  ISETP.GE.AND P3, PT, R22, UR4, PT ;  /* 0x0000000416007c0c */ /* 0x000fc4000bf66270 */
[----:B------:R-:W-:Y:S01]  /*9ec0*/  @!P5 IMAD.WIDE R10, R11, 0x4, R16 ;  /* 0x000000040b0ad825 */ /* 0x000fe200078e0210 */
[----:B------:R2:W-:Y:S01]  /*9ed0*/  @!P4 ST.E.64 desc[UR38][R6.64], R40 ;  /* 0x000000280600c985 */ /* 0x0005e2000c101b26 */
[----:B------:R-:W-:Y:S02]  /*9ee0*/  ISETP.GE.AND P4, PT, R23, UR4, PT ;  /* 0x0000000417007c0c */ /* 0x000fe4000bf86270 */
[----:B------:R-:W-:Y:S01]  /*9ef0*/  @!P1 LEA.HI R19, R19, R19, RZ, 0x1 ;  /* 0x0000001313139211 */ /* 0x000fe200078f08ff */
[----:B------:R3:W-:Y:S01]  /*9f00*/  @!P5 ST.E.64 desc[UR38][R10.64], R48 ;  /* 0x000000300a00d985 */ /* 0x0007e2000c101b26 */
[----:B------:R-:W-:Y:S01]  /*9f10*/  ISETP.GE.AND P5, PT, R26, UR4, PT ;  /* 0x000000041a007c0c */ /* 0x000fe2000bfa6270 */
[----:B------:R-:W-:Y:S01]  /*9f20*/  VIADD R27, R27, 0x58 ;  /* 0x000000581b1b7836 */ /* 0x000fe20000000000 */
[----:B0-----:R-:W-:Y:S02]  /*9f30*/  @!P0 LOP3.LUT R3, R18, 0xfffffffe, RZ, 0xc0, !PT ;  /* 0xfffffffe12038812 */ /* 0x001fe400078ec0ff */
[----:B------:R-:W-:-:S02]  /*9f40*/  @!P2 LEA.HI R0, R0, R0, RZ, 0x1 ;  /* 0x000000000000a211 */ /* 0x000fc400078f08ff */
[----:B-1----:R-:W-:Y:S01]  /*9f50*/  @!P1 LOP3.LUT R5, R19, 0xfffffffe, RZ, 0xc0, !PT ;  /* 0xfffffffe13059812 */ /* 0x002fe200078ec0ff */
[--C-:B------:R-:W-:Y:S01]  /*9f60*/  @!P0 IMAD.WIDE R2, R3, 0x4, R16.reuse ;  /* 0x0000000403028825 */ /* 0x100fe200078e0210 */
[----:B------:R-:W-:Y:S02]  /*9f70*/  @!P3 LEA.HI R22, R22, R22, RZ, 0x1 ;  /* 0x000000161616b211 */ /* 0x000fe400078f08ff */
[----:B------:R-:W-:Y:S01]  /*9f80*/  @!P4 LEA.HI R23, R23, R23, RZ, 0x1 ;  /* 0x000000171717c211 */ /* 0x000fe200078f08ff */
[----:B------:R-:W-:Y:S01]  /*9f90*/  @!P1 IMAD.WIDE R4, R5, 0x4, R16 ;  /* 0x0000000405049825 */ /* 0x000fe200078e0210 */
[----:B------:R-:W-:Y:S01]  /*9fa0*/  @!P6 LEA.HI R28, R28, R28, RZ, 0x1 ;  /* 0x0000001c1c1ce211 */ /* 0x000fe200078f08ff */
[----:B------:R0:W-:Y:S01]  /*9fb0*/  @!P0 ST.E.64 desc[UR38][R2.64], R34 ;  /* 0x0000002202008985 */ /* 0x0001e2000c101b26 */
[----:B------:R-:W-:Y:S02]  /*9fc0*/  @!P5 LEA.HI R26, R26, R26, RZ, 0x1 ;  /* 0x0000001a1a1ad211 */ /* 0x000fe400078f08ff */
[----:B--2---:R-:W-:Y:S01]  /*9fd0*/  @!P2 LOP3.LUT R7, R0, 0xfffffffe, RZ, 0xc0, !PT ;  /* 0xfffffffe0007a812 */ /* 0x004fe200078ec0ff */
[----:B------:R1:W-:Y:S01]  /*9fe0*/  @!P1 ST.E.64 desc[UR38][R4.64], R42 ;  /* 0x0000002a04009985 */ /* 0x0003e2000c101b26 */
[----:B---3--:R-:W-:-:S02]  /*9ff0*/  @!P3 LOP3.LUT R11, R22, 0xfffffffe, RZ, 0xc0, !PT ;  /* 0xfffffffe160bb812 */ /* 0x008fc400078ec0ff */
[----:B------:R-:W-:Y:S02]  /*a000*/  @!P4 LOP3.LUT R23, R23, 0xfffffffe, RZ, 0xc0, !PT ;  /* 0xfffffffe1717c812 */ /* 0x000fe400078ec0ff */
[----:B------:R-:W-:Y:S02]  /*a010*/  @!P5 LOP3.LUT R15, R26, 0xfffffffe, RZ, 0xc0, !PT ;  /* 0xfffffffe1a0fd812 */ /* 0x000fe400078ec0ff */
[----:B------:R-:W-:Y:S02]  /*a020*/  @!P6 LOP3.LUT R19, R28, 0xfffffffe, RZ, 0xc0, !PT ;  /* 0xfffffffe1c13e812 */ /* 0x000fe400078ec0ff */
[----:B------:R-:W-:Y:S01]  /*a030*/  ISETP.GE.AND P0, PT, R27, UR4, PT ;  /* 0x000000041b007c0c */ /* 0x000fe2000bf06270 */
[----:B0-----:R-:W-:-:S04]  /*a040*/  @!P2 IMAD.WIDE R2, R7, 0x4, R16 ;  /* 0x000000040702a825 */ /* 0x001fc800078e0210 */
        /* <DEDUP_REMOVED lines=11> */
[----:B----4-:R-:W-:-:S05]  /*a100*/  LOP3.LUT R3, R27, 0xfffffffe, RZ, 0xc0, !PT ;  /* 0xfffffffe1b037812 */ /* 0x010fca00078ec0ff */
[----:B------:R-:W-:-:S05]  /*a110*/  IMAD.WIDE R2, R3, 0x4, R16 ;  /* 0x0000000403027825 */ /* 0x000fca00078e0210 */
[----:B------:R0:W-:Y:S01]  /*a120*/  ST.E.64 desc[UR38][R2.64], R70 ;  /* 0x0000004602007985 */ /* 0x0001e2000c101b26 */
[----:B------:R-:W-:Y:S05]  /*a130*/  BRA `(.L_x_9359) ;  /* 0x0000004000bc7947 */ /* 0x000fea0003800000 */
.L_x_9382:
[----:B------:R-:W0:Y:S02]  /*a140*/  S2R R2, SR_TID.X ;  /* 0x0000000000027919 */ /* 0x000e240000002100 */
[----:B0-----:R-:W-:-:S05]  /*a150*/  VIADD R0, R2, 0xffffff80 ;  /* 0xffffff8002007836 */ /* 0x001fca0000000000 */
[----:B------:R-:W-:-:S13]  /*a160*/  ISETP.GT.AND P0, PT, R0, 0xbf, PT ;  /* 0x000000bf0000780c */ /* 0x000fda0003f04270 */
[----:B------:R-:W-:Y:S05]  /*a170*/  @P0 BRA `(.L_x_9359) ;  /* 0x0000004000ac0947 */ /* 0x000fea0003800000 */
[----:B------:R-:W0:Y:S01]  /*a180*/  S2R R0, SR_CTAID.X ;  /* 0x0000000000007919 */ /* 0x000e220000002500 */
[----:B------:R-:W1:Y:S01]  /*a190*/  LDC R6, c[0x0][0xbe8] ;  /* 0x0002fa00ff067b82 */ /* 0x000e620000000800 */
[----:B------:R-:W-:Y:S02]  /*a1a0*/  ULDC UR4, c[0x0][0xa88] ;  /* 0x0002a20000047ab9 */ /* 0x000fe40000000800 */
[----:B-1----:R-:W-:Y:S02]  /*a1b0*/  IMAD R3, R6, UR4, RZ ;  /* 0x0000000406037c24 */ /* 0x002fe4000f8e02ff */
[----:B0-----:R-:W-:-:S04]  /*a1c0*/  IMAD R0, R0, 0xc0, R2 ;  /* 0x000000c000007824 */ /* 0x001fc800078e0202 */
        /* <DEDUP_REMOVED lines=48> */
.L_x_9357:
[----:B------:R-:W-:-:S08]  /*a4d0*/  NOP ;  /* 0x0000000000007918 */ /* 0x000fd00000000000 */
[----:B------:R-:W0:-:S00]  /*a4e0*/  USETMAXREG.DEALLOC.CTAPOOL 0x20 ;  /* 0x00000020000079c8 */ /* 0x000e0000080e0500 */
        /* <DEDUP_REMOVED lines=16> */
.L_x_9385:
[----:B------:R-:W-:Y:S01]  /*a5f0*/  ULDC UR7, c[0x0][0xc50] ;  /* 0x0003140000077ab9 */ /* 0x000fe20000000800 */
[----:B------:R-:W-:Y:S01]  /*a600*/  UMOV UR36, UR6 ;  /* 0x0000000600247c82 */ /* 0x000fe20008000000 */
[----:B------:R-:W-:-:S11]  /*a610*/  UISETP.NE.AND UP0, UPT, UR7, 0x1, UPT ;  /* 0x000000010700788c */ /* 0x000fd6000bf05270 */
[----:B------:R-:W-:Y:S01]  /*a620*/  @UP0 ULDC UR4, c[0x0][0xc54] ;  /* 0x0003150000040ab9 */ /* 0x000fe20000000800 */
[----:B------:R-:W-:Y:S01]  /*a630*/  @UP0 ULDC UR8, c[0x0][0xc58] ;  /* 0x0003160000080ab9 */ /* 0x000fe20000000800 */
[----:B------:R-:W-:-:S04]  /*a640*/  UIMAD.WIDE.U32 UR4, UR6, UR4, URZ ;  /* 0x00000004060472a5 */ /* 0x000fc8000f8e003f */
[----:B------:R-:W-:-:S12]  /*a650*/  @UP0 USHF.R.U32.HI UR36, URZ, UR8, UR5 ;  /* 0x000000083f240299 */ /* 0x000fd80008011605 */
.L_x_9386:
        /* <DEDUP_REMOVED lines=8> */
[----:B------:R-:W-:Y:S01]  /*a6e0*/  ULOP3.LUT UR42, UR6, 0xffff, URZ, 0xc0, !UPT ;  /* 0x0000ffff062a7892 */ /* 0x000fe2000f8ec03f */
[----:B------:R-:W-:Y:S01]  /*a6f0*/  IMAD.MOV.U32 R24, RZ, RZ, RZ ;  /* 0x000000ffff187224 */ /* 0x000fe200078e00ff */
[----:B------:R-:W-:-:S03]  /*a700*/  UISETP.NE.U32.AND UP0, UPT, UR4, URZ, UPT ;  /* 0x0000003f0400728c */ /* 0x000fc6000bf05070 */
        /* <DEDUP_REMOVED lines=12> */
[----:B------:R-:W-:-:S04]  /*a7d0*/  USHF.R.U32.HI UR4, URZ, 0x10, UR6 ;  /* 0x000000103f047899 */ /* 0x000fc80008011606 */
[----:B------:R-:W-:-:S11]  /*a7e0*/  UISETP.NE.AND UP0, UPT, UR4, URZ, UPT ;  /* 0x0000003f0400728c */ /* 0x000fd6000bf05270 */
[----:B------:R-:W-:Y:S02]  /*a7f0*/  @!UP0 ULDC UR4, c[0x0][0x9f0] ;  /* 0x00027c0000048ab9 */ /* 0x000fe40000000800 */
[----:B------:R-:W-:Y:S01]  /*a800*/  IMAD.U32 R4, RZ, RZ, UR4 ;  /* 0x00000004ff047e24 */ /* 0x000fe2000f8e00ff */
[----:B------:R-:W-:-:S04]  /*a810*/  UIADD3 UR5, UR41, -0x1, UR4 ;  /* 0xffffffff29057890 */ /* 0x000fc8000fffe004 */
[-C--:B------:R-:W-:Y:S02]  /*a820*/  IABS R5, R4.reuse ;  /* 0x0000000400057213 */ /* 0x080fe40000000000 */
[----:B------:R-:W-:Y:S01]  /*a830*/  IMAD.U32 R8, RZ, RZ, UR5 ;  /* 0x00000005ff087e24 */ /* 0x000fe2000f8e00ff */
[----:B------:R-:W-:Y:S01]  /*a840*/  IABS R4, R4 ;  /* 0x0000000400047213 */ /* 0x000fe20000000000 */
[----:B------:R-:W0:Y:S01]  /*a850*/  I2F.RP R0, R5 ;  /* 0x0000000500007306 */ /* 0x000e220000209400 */
[----:B------:R-:W-:-:S03]  /*a860*/  ULOP3.LUT UR5, UR5, UR4, URZ, 0x3c, !UPT ;  /* 0x0000000405057292 */ /* 0x000fc6000f8e3c3f */
[----:B------:R-:W-:-:S03]  /*a870*/  IMAD.MOV R4, RZ, RZ, -R4 ;  /* 0x000000ffff047224 */ /* 0x000fc600078e0a04 */
[----:B------:R-:W-:Y:S01]  /*a880*/  ISETP.LE.AND P2, PT, RZ, UR5, PT ;  /* 0x00000005ff007c0c */ /* 0x000fe2000bf43270 */
[----:B0-----:R-:W0:Y:S02]  /*a890*/  MUFU.RCP R0, R0 ;  /* 0x0000000000007308 */ /* 0x001e240000001000 */
[----:B0-----:R-:W-:Y:S01]  /*a8a0*/  VIADD R2, R0, 0xffffffe ;  /* 0x0ffffffe00027836 */ /* 0x001fe20000000000 */
[----:B------:R-:W-:-:S05]  /*a8b0*/  IABS R0, R8 ;  /* 0x0000000800007213 */ /* 0x000fca0000000000 */
[----:B------:R0:W1:Y:S02]  /*a8c0*/  F2I.FTZ.U32.TRUNC.NTZ R3, R2 ;  /* 0x0000000200037305 */ /* 0x000064000021f000 */
        /* <DEDUP_REMOVED lines=15> */
[----:B------:R-:W-:-:S07]  /*a9c0*/  IMAD.MOV.U32 R24, RZ, RZ, R3 ;  /* 0x000000ffff187224 */ /* 0x000fce00078e0003 */
.L_x_9388:
[----:B------:R-:W-:Y:S02]  /*a9d0*/  IMAD R23, R24, UR42, RZ ;  /* 0x0000002a18177c24 */ /* 0x000fe4000f8e02ff */
[----:B------:R-:W-:Y:S02]  /*a9e0*/  IMAD.MOV.U32 R0, RZ, RZ, RZ ;  /* 0x000000ffff007224 */ /* 0x000fe400078e00ff */
[----:B------:R-:W-:Y:S01]  /*a9f0*/  IMAD.MOV.U32 R2, RZ, RZ, 0x1 ;  /* 0x00000001ff027424 */ /* 0x000fe200078e00ff */
[----:B------:R-:W-:-:S04]  /*aa00*/  VIADDMNMX R25, R23, R24, UR41, PT ;  /* 0x0000002917197e46 */ /* 0x000fc8000b800118 */
[----:B------:R-:W-:-:S13]  /*aa10*/  ISETP.GT.AND P0, PT, R25, R23, PT ;  /* 0x000000171900720c */ /* 0x000fda0003f04270 */
[----:B------:R-:W-:Y:S05]  /*aa20*/  @!P0 BRA `(.L_x_9387) ;  /* 0x0000003400d08947 */ /* 0x000fea0003800000 */
        /* <DEDUP_REMOVED lines=23> */
.L_x_9389:
[----:B------:R-:W-:-:S04]  /*aba0*/  UIADD3 UR4, UR40, 0x200, URZ ;  /* 0x0000020028047890 */ /* 0x000fc8000fffe03f */
[----:B------:R-:W-:-:S06]  /*abb0*/  ULOP3.LUT UP0, URZ, UR4, 0x1bf, URZ, 0xc0, !UPT ;  /* 0x000001bf043f7892 */ /* 0x000fcc000f80c03f */
[----:B------:R-:W-:-:S13]  /*abc0*/  PLOP3.LUT P0, PT, PT, PT, UP0, 0x80, 0x0 ;  /* 0x000000000000781c */ /* 0x000fda0003f0f008 */
        /* <DEDUP_REMOVED lines=17> */
.L_x_9391:
[----:B------:R0:W1:Y:S01]  /*ace0*/  LDC.64 R2, c[0x4][R16] ;  /* 0x0100000010027b82 */ /* 0x0000620000000a00 */
[----:B------:R-:W-:Y:S01]  /*acf0*/  ULDC.64 UR4, c[0x4][0x1b8] ;  /* 0x01006e0000047ab9 */ /* 0x000fe20000000a00 */
[----:B------:R-:W-:Y:S01]  /*ad00*/  ULDC.64 UR6, c[0x4][0x1c0] ;  /* 0x0100700000067ab9 */ /* 0x000fe20000000a00 */
[----:B------:R-:W-:Y:S02]  /*ad10*/  IMAD.U32 R4, RZ, RZ, UR4 ;  /* 0x00000004ff047e24 */ /* 0x000fe4000f8e00ff */
        /* <DEDUP_REMOVED lines=11> */
.L_x_9390:
[----:B------:R-:W0:Y:S01]  /*add0*/  LDC.64 R2, c[0x0][0x9f8] ;  /* 0x00027e00ff027b82 */ /* 0x000e220000000a00 */
[----:B------:R-:W-:-:S07]  /*ade0*/  IMAD.MOV.U32 R19, RZ, RZ, R18 ;  /* 0x000000ffff137224 */ /* 0x000fce00078e0012 */
        /* <DEDUP_REMOVED lines=9> */
[----:B------:R-:W-:Y:S01]  /*ae80*/  VIADD R18, R25, 0xffffffff ;  /* 0xffffffff19127836 */ /* 0x000fe20000000000 */
[----:B------:R-:W-:-:S13]  /*ae90*/  ISETP.NE.AND.EX P1, PT, R5, RZ, PT, P0 ;  /* 0x000000ff0500720c */ /* 0x000fda0003f25300 */
[----:B------:R-:W-:Y:S02]  /*aea0*/  @P1 LOP3.LUT R17, R17, 0x1, RZ, 0xfc, !PT ;  /* 0x0000000111111812 */ /* 0x000fe400078efcff */
[----:B--2---:R-:W-:Y:S02]  /*aeb0*/  SHF.R.S32.HI R22, RZ, 0x1f, R19 ;  /* 0x0000001fff167819 */ /* 0x004fe40000011413 */
[----:B------:R-:W-:Y:S01]  /*aec0*/  SEL R16, R19, RZ, !P1 ;  /* 0x000000ff13107207 */ /* 0x000fe20004800000 */
[----:B------:R-:W-:Y:S06]  /*aed0*/  BRA.DIV UR4, `(.L_x_9392) ;  /* 0x0000003604cc7947 */ /* 0x000fec000b800000 */
[----:B------:R0:W1:Y:S02]  /*aee0*/  SHFL.IDX PT, R14, R29, RZ, 0x1f ;  /* 0x00001fff1d0e7589 */ /* 0x00006400000e0000 */
.L_x_9476:
[----:B-1----:R-:W-:Y:S02]  /*aef0*/  ISETP.NE.AND P0, PT, R14, RZ, PT ;  /* 0x000000ff0e00720c */ /* 0x002fe40003f05270 */
[----:B------:R-:W-:Y:S02]  /*af00*/  PLOP3.LUT P2, PT, PT, PT, PT, 0x8, 0x0 ;  /* 0x000000000000781c */ /* 0x000fe40003f4e170 */
[----:B------:R-:W-:-:S11]  /*af10*/  LOP3.LUT R17, R17, 0xfffffffd, RZ, 0xc0, !PT ;  /* 0xfffffffd11117812 */ /* 0x000fd600078ec0ff */
[----:B------:R-:W-:Y:S01]  /*af20*/  @P2 LOP3.LUT R17, R17, 0x2, RZ, 0xfc, !PT ;  /* 0x0000000211112812 */ /* 0x000fe200078efcff */
[----:B------:R-:W-:Y:S06]  /*af30*/  @P0 BRA `(.L_x_9393) ;  /* 0x0000000400080947 */ /* 0x000fec0003800000 */
[----:B------:R-:W-:-:S03]  /*af40*/  UMOV UR4, 0xffffffff ;  /* 0xffffffff00047882 */ /* 0x000fc60000000000 */
[----:B------:R-:W-:Y:S05]  /*af50*/  BRA.DIV UR4, `(.L_x_9394) ;  /* 0x0000003604cc7947 */ /* 0x000fea000b800000 */
[----:B------:R-:W-:-:S13]  /*af60*/  ELECT P6, URZ, PT ;  /* 0x00000000003f782f */ /* 0x000fda00038c0000 */
.L_x_9479:
[----:B------:R-:W-:Y:S05]  /*af70*/  @!P6 BRA `(.L_x_9393) ;  /* 0x0000000000f8e947 */ /* 0x000fea0003800000 */
[----:B------:R-:W-:Y:S02]  /*af80*/  IMAD.MOV.U32 R0, RZ, RZ, 0x1 ;  /* 0x00000001ff007424 */ /* 0x000fe400078e00ff */
[----:B------:R-:W-:-:S03]  /*af90*/  IMAD.MOV.U32 R16, RZ, RZ, R19 ;  /* 0x000000ffff107224 */ /* 0x000fc600078e0013 */
[----:B------:R-:W-:Y:S01]  /*afa0*/  SHF.L.U32 R0, R0, 0x1f, RZ ;  /* 0x0000001f00007819 */ /* 0x000fe200000006ff */
[----:B------:R-:W-:Y:S06]  /*afb0*/  @!P1 BRA `(.L_x_9395) ;  /* 0x0000000000489947 */ /* 0x000fec0003800000 */
[----:B------:R-:W1:Y:S01]  /*afc0*/  LDC R7, c[0x0][0x43c] ;  /* 0x00010f00ff077b82 */ /* 0x000e620000000800 */
[----:B------:R-:W-:Y:S01]  /*afd0*/  IMAD.MOV.U32 R9, RZ, RZ, R18 ;  /* 0x000000ffff097224 */ /* 0x000fe200078e0012 */
[----:B------:R-:W-:Y:S02]  /*afe0*/  ULDC.64 UR4, c[0x0][0x428] ;  /* 0x00010a0000047ab9 */ /* 0x000fe40000000a00 */
[----:B------:R-:W-:-:S04]  /*aff0*/  IMAD R6, R22, UR4, RZ ;  /* 0x0000000416067c24 */ /* 0x000fc8000f8e02ff */
[----:B------:R-:W-:Y:S01]  /*b000*/  IMAD R11, R19, UR5, R6 ;  /* 0x00000005130b7c24 */ /* 0x000fe2000f8e0206 */
[----:B-1----:R-:W-:-:S13]  /*b010*/  ISETP.NE.AND P0, PT, R7, 0x1, PT ;  /* 0x000000010700780c */ /* 0x002fda0003f05270 */
[----:B------:R-:W1:Y:S02]  /*b020*/  @P0 LDC.64 R2, c[0x0][0x440] ;  /* 0x00011000ff020b82 */ /* 0x000e640000000a00 */
[----:B-1----:R-:W-:-:S05]  /*b030*/  @P0 IMAD.HI.U32 R2, R18, R2, RZ ;  /* 0x0000000212020227 */ /* 0x002fca00078e00ff */
        /* <DEDUP_REMOVED lines=10> */
.L_x_9395:
[----:B------:R-:W2:Y:S01]  /*b0e0*/  SYNCS.PHASECHK.TRANS64.TRYWAIT P0, [UR40+0x31c40], R0 ;  /* 0x031c4000ff0075a7 */ /* 0x000ea20008000168 */
[----:B------:R-:W-:Y:S01]  /*b0f0*/  ISETP.NE.AND P1, PT, R27, RZ, PT ;  /* 0x000000ff1b00720c */ /* 0x000fe20003f25270 */
[----:B--2---:R-:W-:-:S12]  /*b100*/  @!P0 BRA `(.L_x_9396) ;  /* 0x0000003400808947 */ /* 0x004fd80003800000 */
.L_x_9480:
[----:B------:R-:W-:Y:S05]  /*b110*/  @P1 BRA `(.L_x_9397) ;  /* 0x0000000000181947 */ /* 0x000fea0003800000 */
[----:B------:R-:W3:Y:S01]  /*b120*/  S2R R2, SR_TID.X ;  /* 0x0000000000027919 */ /* 0x000ee20000002100 */
[----:B--2---:R-:W-:-:S04]  /*b130*/  IMAD.MOV.U32 R0, RZ, RZ, 0x6c00 ;  /* 0x00006c00ff007424 */ /* 0x004fc800078e00ff */
[----:B------:R4:W-:Y:S01]  /*b140*/  SYNCS.ARRIVE.TRANS64 RZ, [UR40+0x31c30], R0 ;  /* 0x031c3000ffff79a7 */ /* 0x0009e20008000028 */
[----:B---3--:R-:W-:-:S13]  /*b150*/  LOP3.LUT P0, RZ, R2, 0x1f, RZ, 0xc0, !PT ;  /* 0x0000001f02ff7812 */ /* 0x008fda000780c0ff */
[----:B----4-:R-:W-:Y:S05]  /*b160*/  @!P0 BRA `(.L_x_9397) ;  /* 0x0000000000048947 */ /* 0x010fea0003800000 */
[----:B------:R-:W-:Y:S01]  /*b170*/  BPT.TRAP 0x1 ;  /* 0x000000040000795c */ /* 0x000fe20000300000 */
.L_x_9397:
        /* <DEDUP_REMOVED lines=30> */
.L_x_9393:
[----:B------:R-:W-:Y:S05]  /*b360*/  WARPSYNC.ALL ;  /* 0x0000000000007948 */ /* 0x000fea0003800000 */
[----:B--2---:R-:W2:Y:S01]  /*b370*/  S2R R0, SR_CTAID.Z ;  /* 0x0000000000007919 */ /* 0x004ea20000002700 */
[----:B------:R-:W-:Y:S02]  /*b380*/  UIADD3 UR5, UR40, 0xda00, URZ ;  /* 0x0000da0028057890 */ /* 0x000fe4000fffe03f */
[----:B------:R-:W-:Y:S01]  /*b390*/  USHF.R.S32.HI UR4, URZ, 0x1f, UR36 ;  /* 0x0000001f3f047899 */ /* 0x000fe20008011424 */
[----:B------:R-:W-:Y:S01]  /*b3a0*/  BAR.SYNC.DEFER_BLOCKING 0x8, 0x200 ;  /* 0x0208000000007b1d */ /* 0x000fe20000010000 */
[----:B------:R-:W-:-:S05]  /*b3b0*/  ULOP3.LUT UP0, URZ, UR5, 0x1bf, URZ, 0xc0, !UPT ;  /* 0x000001bf053f7892 */ /* 0x000fca000f80c03f */
[----:B------:R-:W-:Y:S01]  /*b3c0*/  ULDC.64 UR6, c[0x0][0x2d8] ;  /* 0x0000b60000067ab9 */ /* 0x000fe20000000a00 */
[----:B------:R-:W-:Y:S01]  /*b3d0*/  PLOP3.LUT P0, PT, PT, PT, UP0, 0x80, 0x0 ;  /* 0x000000000000781c */ /* 0x000fe20003f0f008 */
[----:B------:R-:W-:Y:S02]  /*b3e0*/  UIMAD UR4, UR4, UR6, URZ ;  /* 0x00000006040472a4 */ /* 0x000fe4000f8e023f */
[----:B------:R-:W-:Y:S02]  /*b3f0*/  UIMAD.WIDE.U32 UR44, UR36, UR6, URZ ;  /* 0x00000006242c72a5 */ /* 0x000fe4000f8e003f */
[----:B------:R-:W-:-:S04]  /*b400*/  UIMAD UR4, UR36, UR7, UR4 ;  /* 0x00000007240472a4 */ /* 0x000fc8000f8e0204 */
[----:B------:R-:W-:Y:S01]  /*b410*/  UIADD3 UR43, UR45, UR4, URZ ;  /* 0x000000042d2b7290 */ /* 0x000fe2000fffe03f */
[----:B--2---:R-:W-:-:S03]  /*b420*/  SHF.R.S32.HI R28, RZ, 0x1f, R0 ;  /* 0x0000001fff1c7819 */ /* 0x004fc60000011400 */
[----:B------:R-:W-:Y:S08]  /*b430*/  @!P0 BRA `(.L_x_9398) ;  /* 0x0000000000408947 */ /* 0x000ff00003800000 */
        /* <DEDUP_REMOVED lines=16> */
.L_x_9398:
[----:B------:R-:W2:Y:S01]  /*b540*/  LDC R14, c[0x0][0x448] ;  /* 0x00011200ff0e7b82 */ /* 0x000ea20000000800 */
[----:B------:R-:W3:Y:S01]  /*b550*/  S2R R20, SR_TID.X ;  /* 0x0000000000147919 */ /* 0x000ee20000002100 */
[----:B------:R-:W-:Y:S01]  /*b560*/  SHF.R.U32.HI R10, RZ, 0x2, R27 ;  /* 0x00000002ff0a7819 */ /* 0x000fe2000001161b */
[----:B------:R-:W-:Y:S01]  /*b570*/  UMOV UR4, UR44 ;  /* 0x0000002c00047c82 */ /* 0x000fe20008000000 */
[----:B------:R-:W-:Y:S01]  /*b580*/  UMOV UR5, UR43 ;  /* 0x0000002b00057c82 */ /* 0x000fe20008000000 */
[----:B------:R-:W4:Y:S01]  /*b590*/  S2R R13, SR_CTAID.X ;  /* 0x00000000000d7919 */ /* 0x000f220000002500 */
[----:B------:R-:W-:Y:S01]  /*b5a0*/  ULDC.64 UR6, c[0x0][0x2c8] ;  /* 0x0000b20000067ab9 */ /* 0x000fe20000000a00 */
[----:B------:R-:W-:Y:S01]  /*b5b0*/  ULDC.64 UR8, c[0x0][0x280] ;  /* 0x0000a00000087ab9 */ /* 0x000fe20000000a00 */
[----:B------:R-:W5:Y:S01]  /*b5c0*/  S2R R21, SR_CTAID.Z ;  /* 0x0000000000157919 */ /* 0x000f620000002700 */
[----:B--2---:R-:W-:Y:S01]  /*b5d0*/  ISETP.NE.AND P0, PT, R14, 0x1, PT ;  /* 0x000000010e00780c */ /* 0x004fe20003f05270 */
[----:B---3--:R-:W-:-:S12]  /*b5e0*/  IMAD.SHL.U32 R3, R20, 0x20, RZ ;  /* 0x0000002014037824 */ /* 0x008fd800078e00ff */
[----:B-1----:R-:W1:Y:S01]  /*b5f0*/  @P0 LDC R5, c[0x0][0x44c] ;  /* 0x00011300ff050b82 */ /* 0x002e620000000800 */
[----:B------:R-:W-:-:S05]  /*b600*/  LOP3.LUT R0, R10, 0x60, R3, 0xf8, !PT ;  /* 0x000000600a007812 */ /* 0x000fca00078ef803 */
[----:B----4-:R-:W-:Y:S02]  /*b610*/  IMAD R0, R13, 0xc0, R0 ;  /* 0x000000c00d007824 */ /* 0x010fe400078e0200 */
[----:B------:R-:W2:Y:S02]  /*b620*/  @P0 LDC R7, c[0x0][0x450] ;  /* 0x00011400ff070b82 */ /* 0x000ea40000000800 */
[----:B------:R-:W-:-:S04]  /*b630*/  VIADD R9, R0, 0x80 ;  /* 0x0000008000097836 */ /* 0x000fc80000000000 */
[----:B------:R-:W-:Y:S02]  /*b640*/  IMAD.MOV.U32 R8, RZ, RZ, R9 ;  /* 0x000000ffff087224 */ /* 0x000fe400078e0009 */
[----:B------:R-:W3:Y:S08]  /*b650*/  @P0 LDC R6, c[0x0][0x44c] ;  /* 0x00011300ff060b82 */ /* 0x000ef00000000800 */
[----:B------:R-:W4:Y:S01]  /*b660*/  @P0 LDC R11, c[0x0][0x450] ;  /* 0x00011400ff0b0b82 */ /* 0x000f220000000800 */
[----:B-1----:R-:W-:-:S04]  /*b670*/  @P0 IMAD.HI.U32 R4, R0, R5, RZ ;  /* 0x0000000500040227 */ /* 0x002fc800078e00ff */
[----:B------:R-:W-:-:S03]  /*b680*/  IMAD.MOV.U32 R5, RZ, RZ, R0 ;  /* 0x000000ffff057224 */ /* 0x000fc600078e0000 */
[----:B------:R-:W1:Y:S01]  /*b690*/  LDC.64 R2, c[0x0][0x2e0] ;  /* 0x0000b800ff027b82 */ /* 0x000e620000000a00 */
[----:B--2---:R-:W-:Y:S01]  /*b6a0*/  @P0 SHF.R.U32.HI R5, RZ, R7, R4 ;  /* 0x00000007ff050219 */ /* 0x004fe20000011604 */
[----:B---3--:R-:W-:Y:S01]  /*b6b0*/  @P0 IMAD.HI.U32 R4, R9, R6, RZ ;  /* 0x0000000609040227 */ /* 0x008fe200078e00ff */
[----:B------:R-:W-:-:S04]  /*b6c0*/  SHF.R.U32.HI R6, RZ, 0x3, R20 ;  /* 0x00000003ff067819 */ /* 0x000fc80000011614 */
[----:B------:R-:W-:Y:S02]  /*b6d0*/  LOP3.LUT R6, R6, 0x3, RZ, 0xc0, !PT ;  /* 0x0000000306067812 */ /* 0x000fe400078ec0ff */
[----:B----4-:R-:W-:Y:S01]  /*b6e0*/  @P0 SHF.R.U32.HI R8, RZ, R11, R4 ;  /* 0x0000000bff080219 */ /* 0x010fe20000011604 */
[--C-:B------:R-:W-:Y:S01]  /*b6f0*/  IMAD.MOV R11, RZ, RZ, -R5.reuse ;  /* 0x000000ffff0b7224 */ /* 0x100fe200078e0a05 */
[----:B------:R-:W-:-:S03]  /*b700*/  SHF.R.S32.HI R4, RZ, 0x1f, R5 ;  /* 0x0000001fff047819 */ /* 0x000fc60000011405 */
[----:B------:R-:W-:Y:S02]  /*b710*/  IMAD R11, R14, R11, R0 ;  /* 0x0000000b0e0b7224 */ /* 0x000fe400078e0200 */
[----:B------:R-:W-:Y:S02]  /*b720*/  IMAD.MOV R12, RZ, RZ, -R8 ;  /* 0x000000ffff0c7224 */ /* 0x000fe400078e0a08 */
[----:B-1----:R-:W-:Y:S01]  /*b730*/  IMAD R28, R28, R2, RZ ;  /* 0x000000021c1c7224 */ /* 0x002fe200078e02ff */
[----:B------:R-:W-:-:S03]  /*b740*/  SHF.R.S32.HI R0, RZ, 0x1f, R11 ;  /* 0x0000001fff007819 */ /* 0x000fc6000001140b */
[C---:B-----5:R-:W-:Y:S02]  /*b750*/  IMAD R7, R21.reuse, R3, R28 ;  /* 0x0000000315077224 */ /* 0x060fe400078e021c */
[----:B------:R-:W-:Y:S01]  /*b760*/  IMAD.WIDE.U32 R2, R21, R2, UR4 ;  /* 0x0000000415027e25 */ /* 0x000fe2000f8e0002 */
[----:B------:R-:W-:-:S03]  /*b770*/  ULDC.64 UR4, c[0x0][0x2d0] ;  /* 0x0000b40000047ab9 */ /* 0x000fc60000000a00 */
[----:B------:R-:W-:Y:S02]  /*b780*/  IMAD R4, R4, UR4, RZ ;  /* 0x0000000404047c24 */ /* 0x000fe4000f8e02ff */
[----:B------:R-:W-:Y:S02]  /*b790*/  IMAD.IADD R3, R3, 0x1, R7 ;  /* 0x0000000103037824 */ /* 0x000fe400078e0207 */
[C---:B------:R-:W-:Y:S02]  /*b7a0*/  IMAD R7, R5.reuse, UR5, R4 ;  /* 0x0000000505077c24 */ /* 0x040fe4000f8e0204 */
[----:B------:R-:W-:-:S04]  /*b7b0*/  IMAD.WIDE.U32 R4, R5, UR4, R2 ;  /* 0x0000000405047c25 */ /* 0x000fc8000f8e0002 */
[----:B------:R-:W-:Y:S02]  /*b7c0*/  IMAD R0, R0, UR6, RZ ;  /* 0x0000000600007c24 */ /* 0x000fe4000f8e02ff */
[----:B------:R-:W-:Y:S02]  /*b7d0*/  IMAD.IADD R5, R5, 0x1, R7 ;  /* 0x0000000105057824 */ /* 0x000fe400078e0207 */
[C---:B------:R-:W-:Y:S02]  /*b7e0*/  IMAD R7, R11.reuse, UR7, R0 ;  /* 0x000000070b077c24 */ /* 0x040fe4000f8e0200 */
[----:B------:R-:W-:Y:S02]  /*b7f0*/  IMAD.SHL.U32 R0, R20, 0x8, RZ ;  /* 0x0000000814007824 */ /* 0x000fe400078e00ff */
[----:B------:R-:W-:-:S03]  /*b800*/  IMAD.WIDE.U32 R4, R11, UR6, R4 ;  /* 0x000000060b047c25 */ /* 0x000fc6000f8e0004 */
[C---:B------:R-:W-:Y:S01]  /*b810*/  LOP3.LUT R21, R0.reuse, 0x18, RZ, 0xc0, !PT ;  /* 0x0000001800157812 */ /* 0x040fe200078ec0ff */
[----:B------:R-:W-:Y:S01]  /*b820*/  IMAD.SHL.U32 R11, R27, 0x8, RZ ;  /* 0x000000081b0b7824 */ /* 0x000fe200078e00ff */
[----:B------:R-:W-:Y:S01]  /*b830*/  LOP3.LUT R0, R0, 0x20, RZ, 0xc0, !PT ;  /* 0x0000002000007812 */ /* 0x000fe200078ec0ff */
[----:B------:R-:W-:Y:S02]  /*b840*/  IMAD.IADD R7, R5, 0x1, R7 ;  /* 0x0000000105077824 */ /* 0x000fe400078e0207 */
[----:B------:R-:W-:Y:S01]  /*b850*/  IMAD R5, R14, R12, R9 ;  /* 0x0000000c0e057224 */ /* 0x000fe200078e0209 */
[----:B------:R-:W-:Y:S01]  /*b860*/  LOP3.LUT R0, R0, 0x300, R11, 0xf8, !PT ;  /* 0x0000030000007812 */ /* 0x000fe200078ef80b */
[C---:B------:R-:W-:Y:S02]  /*b870*/  IMAD R11, R6.reuse, 0x40, R21 ;  /* 0x00000040060b7824 */ /* 0x040fe400078e0215 */
[----:B------:R-:W-:Y:S02]  /*b880*/  IMAD.SHL.U32 R6, R6, 0x8, RZ ;  /* 0x0000000806067824 */ /* 0x000fe400078e00ff */
[----:B------:R-:W-:-:S03]  /*b890*/  IMAD.WIDE.U32 R2, R8, UR4, R2 ;  /* 0x0000000408027c25 */ /* 0x000fc6000f8e0002 */
[----:B------:R-:W-:Y:S02]  /*b8a0*/  LOP3.LUT R0, R0, R11, R6, 0xf6, !PT ;  /* 0x0000000b00007212 */ /* 0x000fe400078ef606 */
[----:B------:R-:W-:-:S04]  /*b8b0*/  LEA R6, P0, R4, UR8, 0x1 ;  /* 0x0000000804067c11 */ /* 0x000fc8000f8008ff */
[----:B------:R-:W-:Y:S02]  /*b8c0*/  LEA.HI.X R7, R4, UR9, R7, 0x1, P0 ;  /* 0x0000000904077c11 */ /* 0x000fe400080f0c07 */
[----:B------:R-:W-:-:S05]  /*b8d0*/  SHF.R.S32.HI R4, RZ, 0x1f, R8 ;  /* 0x0000001fff047819 */ /* 0x000fca0000011408 */
[----:B------:R-:W-:Y:S01]  /*b8e0*/  IMAD R9, R4, UR4, RZ ;  /* 0x0000000404097c24 */ /* 0x000fe2000f8e02ff */
[----:B------:R-:W-:Y:S01]  /*b8f0*/  SHF.R.S32.HI R4, RZ, 0x1f, R5 ;  /* 0x0000001fff047819 */ /* 0x000fe20000011405 */
[----:B------:R-:W-:Y:S02]  /*b900*/  ULDC UR4, c[0x0][0x2b8] ;  /* 0x0000ae0000047ab9 */ /* 0x000fe40000000800 */
[----:B------:R-:W-:Y:S01]  /*b910*/  IMAD R9, R8, UR5, R9 ;  /* 0x0000000508097c24 */ /* 0x000fe2000f8e0209 */
[----:B------:R-:W-:Y:S01]  /*b920*/  ISETP.GE.AND P2, PT, R21, UR4, PT ;  /* 0x0000000415007c0c */ /* 0x000fe2000bf46270 */
[----:B------:R-:W-:Y:S02]  /*b930*/  IMAD R4, R4, UR6, RZ ;  /* 0x0000000604047c24 */ /* 0x000fe4000f8e02ff */
[----:B------:R-:W-:Y:S02]  /*b940*/  IMAD.IADD R3, R3, 0x1, R9 ;  /* 0x0000000103037824 */ /* 0x000fe400078e0209 */
[----:B------:R-:W-:Y:S01]  /*b950*/  IMAD R9, R5, UR7, R4 ;  /* 0x0000000705097c24 */ /* 0x000fe2000f8e0204 */
[----:B------:R-:W-:Y:S01]  /*b960*/  LOP3.LUT R4, R21, 0x20, RZ, 0xfc, !PT ;  /* 0x0000002015047812 */ /* 0x000fe200078efcff */
[----:B------:R-:W-:-:S03]  /*b970*/  IMAD.WIDE.U32 R2, R5, UR6, R2 ;  /* 0x0000000605027c25 */ /* 0x000fc6000f8e0002 */
[----:B------:R-:W-:Y:S01]  /*b980*/  ISETP.GE.AND P0, PT, R4, UR4, PT ;  /* 0x0000000404007c0c */ /* 0x000fe2000bf06270 */
[----:B------:R-:W-:Y:S01]  /*b990*/  IMAD.IADD R3, R3, 0x1, R9 ;  /* 0x0000000103037824 */ /* 0x000fe200078e0209 */
[----:B------:R-:W-:Y:S02]  /*b9a0*/  LOP3.LUT R4, R21, 0x40, RZ, 0xfc, !PT ;  /* 0x0000004015047812 */ /* 0x000fe400078efcff */
[----:B------:R-:W-:Y:S02]  /*b9b0*/  LEA R20, P3, R2, UR8, 0x1 ;  /* 0x0000000802147c11 */ /* 0x000fe4000f8608ff */
[----:B------:R-:W-:Y:S01]  /*b9c0*/  ISETP.GE.AND P1, PT, R4, UR4, PT ;  /* 0x0000000404007c0c */ /* 0x000fe2000bf26270 */
[----:B------:R-:W-:Y:S01]  /*b9d0*/  UMOV UR4, 0xffffffff ;  /* 0xffffffff00047882 */ /* 0x000fe20000000000 */
[----:B------:R-:W-:Y:S02]  /*b9e0*/  LEA.HI.X R8, R2, UR9, R3, 0x1, P3 ;  /* 0x0000000902087c11 */ /* 0x000fe400098f0c03 */
[----:B------:R-:W-:Y:S09]  /*b9f0*/  BRA.DIV UR4, `(.L_x_9399) ;  /* 0x0000002e045c7947 */ /* 0x000ff2000b800000 */
[----:B------:R-:W1:Y:S01]  /*ba00*/  S2R R2, SR_CTAID.X ;  /* 0x0000000000027919 */ /* 0x000e620000002500 */
[----:B------:R-:W2:Y:S01]  /*ba10*/  LDC R4, c[0x0][0x448] ;  /* 0x00011200ff047b82 */ /* 0x000ea20000000800 */
[----:B------:R-:W-:Y:S01]  /*ba20*/  ULDC UR4, c[0x0][0x288] ;  /* 0x0000a20000047ab9 */ /* 0x000fe20000000800 */
[----:B------:R-:W-:Y:S04]  /*ba30*/  SHFL.IDX PT, R3, R7, RZ, 0x1c1f ;  /* 0x001c1fff07037589 */ /* 0x000fe800000e0000 */
[----:B------:R-:W-:Y:S04]  /*ba40*/  SHFL.IDX PT, R5, R7, 0x1, 0x1c1f ;  /* 0x003c1f0007057f89 */ /* 0x000fe800000e0000 */
[----:B------:R-:W-:Y:S01]  /*ba50*/  SHFL.IDX PT, R14, R6, 0x2, 0x1c1f ;  /* 0x005c1f00060e7f89 */ /* 0x000fe200000e0000 */
[----:B-1----:R-:W-:-:S03]  /*ba60*/  IMAD R9, R2, 0xc0, R10 ;  /* 0x000000c002097824 */ /* 0x002fc600078e020a */
[----:B------:R-:W1:Y:S01]  /*ba70*/  SHFL.IDX PT, R2, R6, RZ, 0x1c1f ;  /* 0x001c1fff06027589 */ /* 0x000e6200000e0000 */
[----:B--2---:R-:W-:Y:S02]  /*ba80*/  IMAD R10, R4, UR4, RZ ;  /* 0x00000004040a7c24 */ /* 0x004fe4000f8e02ff */
[C---:B------:R-:W-:Y:S01]  /*ba90*/  VIADD R11, R9.reuse, 0x20 ;  /* 0x00000020090b7836 */ /* 0x040fe20000000000 */
[----:B------:R-:W2:Y:S02]  /*baa0*/  SHFL.IDX PT, R4, R6, 0x1, 0x1c1f ;  /* 0x003c1f0006047f89 */ /* 0x000ea400000e0000 */
[----:B------:R-:W-:-:S13]  /*bab0*/  ISETP.GE.AND P3, PT, R9, R10, PT ;  /* 0x0000000a0900720c */ /* 0x000fda0003f66270 */
[----:B------:R-:W-:Y:S01]  /*bac0*/  @!P3 LEA R28, R0, UR40, 0x1 ;  /* 0x00000028001cbc11 */ /* 0x000fe2000f8e08ff */
[----:B-1----:R-:W-:-:S05]  /*bad0*/  @!P3 IMAD.WIDE.U32 R2, R21, 0x2, R2 ;  /* 0x000000021502b825 */ /* 0x002fca00078e0002 */
[----:B------:R-:W-:Y:S04]  /*bae0*/  @!P3 LDGSTS.E.BYPASS.LTC128B.128 [R28+0xda00], desc[UR38][R2.64], !P2 ;  /* 0x0da00000021cbfae */ /* 0x000fe8000d101d66 */
[----:B------:R-:W-:Y:S04]  /*baf0*/  @!P3 LDGSTS.E.BYPASS.LTC128B.128 [R28+0x10a00], desc[UR38][R2.64+0x40], !P0 ;  /* 0x10a00040021cbfae */ /* 0x000fe8000c101d66 */
[----:B------:R1:W-:Y:S01]  /*bb00*/  @!P3 LDGSTS.E.BYPASS.LTC128B.128 [R28+0x13a00], desc[UR38][R2.64+0x80], !P1 ;  /* 0x13a00080021cbfae */ /* 0x0003e2000c901d66 */
[----:B------:R-:W-:Y:S01]  /*bb10*/  ISETP.GE.AND P3, PT, R11, R10, PT ;  /* 0x0000000a0b00720c */ /* 0x000fe20003f66270 */
[----:B------:R-:W-:-:S05]  /*bb20*/  VIADD R11, R9, 0x40 ;  /* 0x00000040090b7836 */ /* 0x000fca0000000000 */
[-C--:B------:R-:W-:Y:S01]  /*bb30*/  ISETP.GE.AND P4, PT, R11, R10.reuse, PT ;  /* 0x0000000a0b00720c */ /* 0x080fe20003f86270 */
[----:B------:R-:W-:Y:S01]  /*bb40*/  VIADD R11, R9, 0x60 ;  /* 0x00000060090b7836 */ /* 0x000fe20000000000 */
[----:B-1----:R-:W1:Y:S05]  /*bb50*/  SHFL.IDX PT, R2, R7, 0x2, 0x1c1f ;  /* 0x005c1f0007027f89 */ /* 0x002e6a00000e0000 */
[----:B--2---:R-:W-:Y:S01]  /*bb60*/  @!P3 IMAD.WIDE.U32 R4, R21, 0x2, R4 ;  /* 0x000000021504b825 */ /* 0x004fe200078e0004 */
[----:B------:R-:W-:Y:S01]  /*bb70*/  @!P3 LEA R28, R0, UR40, 0x1 ;  /* 0x00000028001cbc11 */ /* 0x000fe2000f8e08ff */
[----:B------:R-:W-:Y:S04]  /*bb80*/  SHFL.IDX PT, R7, R7, 0x3, 0x1c1f ;  /* 0x007c1f0007077f89 */ /* 0x000fe800000e0000 */
[----:B------:R-:W-:Y:S04]  /*bb90*/  @!P3 LDGSTS.E.BYPASS.LTC128B.128 [R28+0xe200], desc[UR38][R4.64], !P2 ;  /* 0x0e200000041cbfae */ /* 0x000fe8000d101d66 */
[----:B------:R-:W-:Y:S04]  /*bba0*/  @!P3 LDGSTS.E.BYPASS.LTC128B.128 [R28+0x11200], desc[UR38][R4.64+0x40], !P0 ;  /* 0x11200040041cbfae */ /* 0x000fe8000c101d66 */
[----:B------:R2:W-:Y:S01]  /*bbb0*/  @!P3 LDGSTS.E.BYPASS.LTC128B.128 [R28+0x14200], desc[UR38][R4.64+0x80], !P1 ;  /* 0x14200080041cbfae */ /* 0x0005e2000c901d66 */
[----:B------:R-:W-:Y:S01]  /*bbc0*/  ISETP.GE.AND P3, PT, R11, R10, PT ;  /* 0x0000000a0b00720c */ /* 0x000fe20003f66270 */
[----:B------:R-:W-:-:S02]  /*bbd0*/  VIADD R11, R9, 0x80 ;  /* 0x00000080090b7836 */ /* 0x000fc40000000000 */
[----:B-1----:R-:W-:Y:S02]  /*bbe0*/  IMAD.MOV.U32 R3, RZ, RZ, R2 ;  /* 0x000000ffff037224 */ /* 0x002fe400078e0002 */
[----:B------:R-:W-:Y:S02]  /*bbf0*/  IMAD.MOV.U32 R2, RZ, RZ, R14 ;  /* 0x000000ffff027224 */ /* 0x000fe400078e000e */
[----:B------:R-:W1:Y:S01]  /*bc00*/  SHFL.IDX PT, R14, R6, 0x3, 0x1c1f ;  /* 0x007c1f00060e7f89 */ /* 0x000e6200000e0000 */
[----:B--2---:R-:W-:Y:S01]  /*bc10*/  @!P4 LEA R5, R0, UR40, 0x1 ;  /* 0x000000280005cc11 */ /* 0x004fe2000f8e08ff */
[----:B------:R-:W-:Y:S02]  /*bc20*/  @!P4 IMAD.WIDE.U32 R2, R21, 0x2, R2 ;  /* 0x000000021502c825 */ /* 0x000fe400078e0002 */
[----:B------:R-:W-:Y:S04]  /*bc30*/  SHFL.IDX PT, R28, R8, RZ, 0x1c1f ;  /* 0x001c1fff081c7589 */ /* 0x000fe800000e0000 */
[----:B------:R-:W2:Y:S04]  /*bc40*/  SHFL.IDX PT, R6, R20, RZ, 0x1c1f ;  /* 0x001c1fff14067589 */ /* 0x000ea800000e0000 */
[----:B------:R-:W-:Y:S04]  /*bc50*/  @!P4 LDGSTS.E.BYPASS.LTC128B.128 [R5+0xea00], desc[UR38][R2.64], !P2 ;  /* 0x0ea000000205cfae */ /* 0x000fe8000d101d66 */
[----:B------:R-:W-:Y:S04]  /*bc60*/  @!P4 LDGSTS.E.BYPASS.LTC128B.128 [R5+0x11a00], desc[UR38][R2.64+0x40], !P0 ;  /* 0x11a000400205cfae */ /* 0x000fe8000c101d66 */
[----:B------:R3:W-:Y:S01]  /*bc70*/  @!P4 LDGSTS.E.BYPASS.LTC128B.128 [R5+0x14a00], desc[UR38][R2.64+0x80], !P1 ;  /* 0x14a000800205cfae */ /* 0x0007e2000c901d66 */
[----:B------:R-:W-:Y:S01]  /*bc80*/  ISETP.GE.AND P4, PT, R11, R10, PT ;  /* 0x0000000a0b00720c */ /* 0x000fe20003f86270 */
[----:B-1----:R-:W-:-:S02]  /*bc90*/  IMAD.MOV.U32 R4, RZ, RZ, R14 ;  /* 0x000000ffff047224 */ /* 0x002fc400078e000e */
[----:B------:R-:W1:Y:S04]  /*bca0*/  SHFL.IDX PT, R8, R8, 0x1, 0x1c1f ;  /* 0x003c1f0008087f89 */ /* 0x000e6800000e0000 */
[----:B------:R4:W0:Y:S01]  /*bcb0*/  SHFL.IDX PT, R14, R20, 0x1, 0x1c1f ;  /* 0x003c1f00140e7f89 */ /* 0x00082200000e0000 */
[----:B---3--:R-:W-:Y:S01]  /*bcc0*/  IMAD.MOV.U32 R5, RZ, RZ, R7 ;  /* 0x000000ffff057224 */ /* 0x008fe200078e0007 */
[C---:B------:R-:W-:Y:S01]  /*bcd0*/  @!P3 LEA R7, R0.reuse, UR40, 0x1 ;  /* 0x000000280007bc11 */ /* 0x040fe2000f8e08ff */
[----:B--2---:R-:W-:Y:S02]  /*bce0*/  IMAD.MOV.U32 R2, RZ, RZ, R6 ;  /* 0x000000ffff027224 */ /* 0x004fe400078e0006 */
[----:B------:R-:W-:Y:S01]  /*bcf0*/  IMAD.MOV.U32 R3, RZ, RZ, R28 ;  /* 0x000000ffff037224 */ /* 0x000fe200078e001c */
[----:B------:R-:W-:Y:S01]  /*bd00*/  @!P4 LEA R28, R0, UR40, 0x1 ;  /* 0x00000028001ccc11 */ /* 0x000fe2000f8e08ff */
[----:B------:R-:W-:-:S04]  /*bd10*/  @!P3 IMAD.WIDE.U32 R4, R21, 0x2, R4 ;  /* 0x000000021504b825 */ /* 0x000fc800078e0004 */
[----:B------:R-:W-:Y:S01]  /*bd20*/  @!P4 IMAD.WIDE.U32 R2, R21, 0x2, R2 ;  /* 0x000000021502c825 */ /* 0x000fe200078e0002 */
[----:B------:R4:W-:Y:S03]  /*bd30*/  @!P3 LDGSTS.E.BYPASS.LTC128B.128 [R7+0xf200], desc[UR38][R4.64], !P2 ;  /* 0x0f2000000407bfae */ /* 0x0009e6000d101d66 */
[----:B------:R-:W-:Y:S01]  /*bd40*/  IMAD.MOV.U32 R6, RZ, RZ, 0x1 ;  /* 0x00000001ff067424 */ /* 0x000fe200078e00ff */
[----:B------:R4:W-:Y:S04]  /*bd50*/  @!P3 LDGSTS.E.BYPASS.LTC128B.128 [R7+0x12200], desc[UR38][R4.64+0x40], !P0 ;  /* 0x122000400407bfae */ /* 0x0009e8000c101d66 */
[----:B------:R4:W-:Y:S04]  /*bd60*/  @!P3 LDGSTS.E.BYPASS.LTC128B.128 [R7+0x15200], desc[UR38][R4.64+0x80], !P1 ;  /* 0x152000800407bfae */ /* 0x0009e8000c901d66 */
[----:B------:R4:W-:Y:S04]  /*bd70*/  @!P4 LDGSTS.E.BYPASS.LTC128B.128 [R28+0xfa00], desc[UR38][R2.64], !P2 ;  /* 0x0fa00000021ccfae */ /* 0x0009e8000d101d66 */
[----:B------:R4:W-:Y:S04]  /*bd80*/  @!P4 LDGSTS.E.BYPASS.LTC128B.128 [R28+0x12a00], desc[UR38][R2.64+0x40], !P0 ;  /* 0x12a00040021ccfae */ /* 0x0009e8000c101d66 */
[----:B01----:R4:W-:Y:S02]  /*bd90*/  @!P4 LDGSTS.E.BYPASS.LTC128B.128 [R28+0x15a00], desc[UR38][R2.64+0x80], !P1 ;  /* 0x15a00080021ccfae */ /* 0x0039e4000c901d66 */
.L_x_9493:
[----:B------:R-:W-:Y:S01]  /*bda0*/  VIADD R9, R9, 0xa0 ;  /* 0x000000a009097836 */ /* 0x000fe20000000000 */
[----:B------:R-:W-:Y:S01]  /*bdb0*/  BSSY B0, `(.L_x_9400) ;  /* 0x000000e000007945 */ /* 0x000fe20003800000 */
[----:B----4-:R-:W-:Y:S02]  /*bdc0*/  IMAD.MOV.U32 R4, RZ, RZ, 0x1 ;  /* 0x00000001ff047424 */ /* 0x010fe400078e00ff */
[----:B------:R-:W-:Y:S01]  /*bdd0*/  IMAD.MOV.U32 R2, RZ, RZ, R14 ;  /* 0x000000ffff027224 */ /* 0x000fe200078e000e */
[----:B------:R-:W-:Y:S01]  /*bde0*/  ISETP.GE.AND P3, PT, R9, R10, PT ;  /* 0x0000000a0900720c */ /* 0x000fe20003f66270 */
[----:B------:R-:W-:-:S12]  /*bdf0*/  IMAD.MOV.U32 R3, RZ, RZ, R8 ;  /* 0x000000ffff037224 */ /* 0x000fd800078e0008 */
[----:B------:R-:W-:Y:S05]  /*be00*/  @P3 BRA `(.L_x_9401) ;  /* 0x0000000000203947 */ /* 0x000fea0003800000 */
[----:B------:R-:W-:Y:S01]  /*be10*/  IMAD.WIDE.U32 R2, R21, 0x2, R2 ;  /* 0x0000000215027825 */ /* 0x000fe200078e0002 */
[----:B------:R-:W-:-:S05]  /*be20*/  LEA R5, R0, UR40, 0x1 ;  /* 0x0000002800057c11 */ /* 0x000fca000f8e08ff */
[----:B------:R-:W-:Y:S01]  /*be30*/  @!PT LDS RZ, [RZ] ;  /* 0x00000000fffff984 */ /* 0x000fe20000000800 */
[----:B------:R-:W-:Y:S01]  /*be40*/  @!PT LDS RZ, [RZ] ;  /* 0x00000000fffff984 */ /* 0x000fe20000000800 */
[----:B------:R-:W-:Y:S01]  /*be50*/  @!PT LDS RZ, [RZ] ;  /* 0x00000000fffff984 */ /* 0x000fe20000000800 */
[----:B------:R0:W-:Y:S04]  /*be60*/  LDGSTS.E.BYPASS.LTC128B.128 [R5+0x10200], desc[UR38][R2.64], !P2 ;  /* 0x1020000002057fae */ /* 0x0001e8000d101d66 */
[----:B------:R0:W-:Y:S04]  /*be70*/  LDGSTS.E.BYPASS.LTC128B.128 [R5+0x13200], desc[UR38][R2.64+0x40], !P0 ;  /* 0x1320004002057fae */ /* 0x0001e8000c101d66 */
[----:B------:R0:W-:Y:S02]  /*be80*/  LDGSTS.E.BYPASS.LTC128B.128 [R5+0x16200], desc[UR38][R2.64+0x80], !P1 ;  /* 0x1620008002057fae */ /* 0x0001e4000c901d66 */
.L_x_9401:
[----:B------:R-:W-:Y:S05]  /*be90*/  BSYNC B0 ;  /* 0x0000000000007941 */ /* 0x000fea0003800000 */
.L_x_9400:
[----:B------:R-:W-:Y:S01]  /*bea0*/  NOP ;  /* 0x0000000000007918 */ /* 0x000fe20000000000 */
[----:B------:R-:W-:Y:S01]  /*beb0*/  SYNCS.ARRIVE.TRANS64.RED.A0T1 RZ, [UR40+0x31c00], RZ ;  /* 0x031c00ffffff79a7 */ /* 0x000fe20008200428 */
[----:B------:R-:W-:Y:S01]  /*bec0*/  SHF.L.U32 R0, R4, 0x1f, RZ ;  /* 0x0000001f04007819 */ /* 0x000fe200000006ff */
[----:B------:R-:W-:Y:S01]  /*bed0*/  ARRIVES.LDGSTSBAR.64.TRANSCNT [UR40+0x31c00] ;  /* 0x031c0000ff0079b0 */ /* 0x000fe20008000aa8 */
[----:B------:R-:W-:Y:S01]  /*bee0*/  NOP ;  /* 0x0000000000007918 */ /* 0x000fe20000000000 */
[----:B------:R-:W-:Y:S01]  /*bef0*/  SYNCS.ARRIVE.TRANS64.A1T0 RZ, [UR40+0x31c00], RZ ;  /* 0x031c00ffffff79a7 */ /* 0x000fe20008100028 */
[----:B------:R-:W-:-:S05]  /*bf00*/  VIADD R8, R25, 0xfffffffe ;  /* 0xfffffffe19087836 */ /* 0x000fca0000000000 */
[----:B------:R-:W-:Y:S01]  /*bf10*/  ISETP.GE.AND P1, PT, R8, R23, PT ;  /* 0x000000170800720c */ /* 0x000fe20003f26270 */
[----:B------:R-:W1:Y:S02]  /*bf20*/  SYNCS.PHASECHK.TRANS64.TRYWAIT P0, [UR40+0x31c20], R0 ;  /* 0x031c2000ff0075a7 */ /* 0x000e640008000168 */
[----:B-1----:R-:W-:Y:S10]  /*bf30*/  @!P0 BRA `(.L_x_9402) ;  /* 0x0000003000048947 */ /* 0x002ff40003800000 */
.L_x_9494:
[----:B0-----:R-:W-:Y:S01]  /*bf40*/  IMAD.MOV.U32 R0, RZ, RZ, RZ ;  /* 0x000000ffff007224 */ /* 0x001fe200078e00ff */
[----:B------:R-:W-:Y:S06]  /*bf50*/  @!P1 BRA `(.L_x_9403) ;  /* 0x0000001c00609947 */ /* 0x000fec0003800000 */
[----:B------:R-:W-:Y:S01]  /*bf60*/  UIADD3 UR4, UR42, 0x1, URZ ;  /* 0x000000012a047890 */ /* 0x000fe2000fffe03f */
[----:B------:R-:W0:Y:S01]  /*bf70*/  S2R R4, SR_TID.X ;  /* 0x0000000000047919 */ /* 0x000e220000002100 */
[----:B------:R-:W-:Y:S01]  /*bf80*/  LOP3.LUT R23, RZ, R23, RZ, 0x33, !PT ;  /* 0x00000017ff177212 */ /* 0x000fe200078e33ff */
[----:B------:R-:W-:-:S03]  /*bf90*/  IMAD.MOV.U32 R6, RZ, RZ, 0x1 ;  /* 0x00000001ff067424 */ /* 0x000fc600078e00ff */
[----:B------:R-:W-:-:S05]  /*bfa0*/  IMAD R24, R24, UR4, RZ ;  /* 0x0000000418187c24 */ /* 0x000fca000f8e02ff */
[----:B------:R-:W-:-:S05]  /*bfb0*/  VIMNMX R24, R24, UR41, PT ;  /* 0x0000002918187c48 */ /* 0x000fca000bfe0100 */
[----:B------:R-:W-:-:S05]  /*bfc0*/  IMAD.MOV R2, RZ, RZ, -R24 ;  /* 0x000000ffff027224 */ /* 0x000fca00078e0a18 */
[----:B------:R-:W-:Y:S02]  /*bfd0*/  VIADDMNMX R23, R2, 0x1, R23, !PT ;  /* 0x0000000102177846 */ /* 0x000fe40007800117 */
[----:B------:R-:W-:-:S03]  /*bfe0*/  LOP3.LUT R2, RZ, R24, RZ, 0x33, !PT ;  /* 0x00000018ff027212 */ /* 0x000fc600078e33ff */
[----:B------:R-:W-:Y:S02]  /*bff0*/  VIADD R3, R23, 0xfffffffe ;  /* 0xfffffffe17037836 */ /* 0x000fe40000000000 */
[----:B------:R-:W-:-:S03]  /*c000*/  IMAD.IADD R10, R24, 0x1, R23 ;  /* 0x00000001180a7824 */ /* 0x000fc600078e0217 */
[----:B------:R-:W-:Y:S02]  /*c010*/  ISETP.NE.AND P0, PT, R3, R2, PT ;  /* 0x000000020300720c */ /* 0x000fe40003f05270 */
[----:B0-----:R-:W-:Y:S01]  /*c020*/  LOP3.LUT R7, R4, 0x1f, RZ, 0xc0, !PT ;  /* 0x0000001f04077812 */ /* 0x001fe200078ec0ff */
[----:B------:R-:W-:Y:S01]  /*c030*/  IMAD.MOV.U32 R4, RZ, RZ, R16 ;  /* 0x000000ffff047224 */ /* 0x000fe200078e0010 */
[----:B------:R-:W-:-:S09]  /*c040*/  LOP3.LUT R9, R10, 0x1, RZ, 0xc0, !PT ;  /* 0x000000010a097812 */ /* 0x000fd200078ec0ff */
[----:B------:R-:W-:Y:S05]  /*c050*/  @!P0 BRA `(.L_x_9404) ;  /* 0x0000001000cc8947 */ /* 0x000fea0003800000 */
[----:B------:R-:W-:Y:S01]  /*c060*/  BSSY B0, `(.L_x_9404) ;  /* 0x0000132000007945 */ /* 0x000fe20003800000 */
[----:B------:R-:W-:Y:S02]  /*c070*/  IMAD.IADD R10, R10, 0x1, -R9 ;  /* 0x000000010a0a7824 */ /* 0x000fe400078e0a09 */
[----:B------:R-:W-:Y:S02]  /*c080*/  IMAD.MOV.U32 R11, RZ, RZ, 0x1 ;  /* 0x00000001ff0b7424 */ /* 0x000fe400078e00ff */
[----:B------:R-:W-:-:S07]  /*c090*/  IMAD.MOV.U32 R4, RZ, RZ, R16 ;  /* 0x000000ffff047224 */ /* 0x000fce00078e0010 */
.L_x_9439:
[----:B------:R-:W-:Y:S01]  /*c0a0*/  LOP3.LUT P0, RZ, R17, 0x2, RZ, 0xc0, !PT ;  /* 0x0000000211ff7812 */ /* 0x000fe2000780c0ff */
[----:B------:R-:W-:Y:S01]  /*c0b0*/  VIADD R10, R10, 0xfffffffe ;  /* 0xfffffffe0a0a7836 */ /* 0x000fe20000000000 */
[----:B------:R-:W-:Y:S04]  /*c0c0*/  BSSY B1, `(.L_x_9405) ;  /* 0x0000093000017945 */ /* 0x000fe80003800000 */
[----:B------:R-:W-:-:S07]  /*c0d0*/  ISETP.NE.AND P1, PT, R10, RZ, PT ;  /* 0x000000ff0a00720c */ /* 0x000fce0003f25270 */
[----:B------:R-:W-:Y:S06]  /*c0e0*/  @!P0 BRA `(.L_x_9406) ;  /* 0x0000000800408947 */ /* 0x000fec0003800000 */
[----:B------:R-:W-:Y:S01]  /*c0f0*/  LOP3.LUT P0, RZ, R17, 0x1, RZ, 0xc0, !PT ;  /* 0x0000000111ff7812 */ /* 0x000fe2000780c0ff */
[----:B------:R-:W-:Y:S01]  /*c100*/  IMAD.MOV.U32 R13, RZ, RZ, R8 ;  /* 0x000000ffff0d7224 */ /* 0x000fe200078e0008 */
[----:B------:R-:W-:-:S11]  /*c110*/  SHF.L.U32 R6, R11, 0x1f, RZ ;  /* 0x0000001f0b067819 */ /* 0x000fd600000006ff */
[----:B------:R-:W-:Y:S05]  /*c120*/  @!P0 BRA `(.L_x_9407) ;  /* 0x00000000004c8947 */ /* 0x000fea0003800000 */
[----:B------:R-:W0:Y:S01]  /*c130*/  LDC R13, c[0x0][0x43c] ;  /* 0x00010f00ff0d7b82 */ /* 0x000e220000000800 */
[----:B------:R-:W-:Y:S01]  /*c140*/  IMAD.MOV.U32 R15, RZ, RZ, R8 ;  /* 0x000000ffff0f7224 */ /* 0x000fe200078e0008 */
[----:B------:R-:W-:Y:S01]  /*c150*/  ULDC.64 UR4, c[0x0][0x428] ;  /* 0x00010a0000047ab9 */ /* 0x000fe20000000a00 */
[----:B0-----:R-:W-:-:S13]  /*c160*/  ISETP.NE.AND P0, PT, R13, 0x1, PT ;  /* 0x000000010d00780c */ /* 0x001fda0003f05270 */
[----:B------:R-:W0:Y:S02]  /*c170*/  @P0 LDC.64 R2, c[0x0][0x440] ;  /* 0x00011000ff020b82 */ /* 0x000e240000000a00 */
[----:B0-----:R-:W-:-:S05]  /*c180*/  @P0 IMAD.HI.U32 R2, R8, R2, RZ ;  /* 0x0000000208020227 */ /* 0x001fca00078e00ff */
[----:B------:R-:W-:Y:S01]  /*c190*/  @P0 SHF.R.U32.HI R15, RZ, R3, R2 ;  /* 0x00000003ff0f0219 */ /* 0x000fe20000011602 */
[----:B------:R-:W-:-:S03]  /*c1a0*/  IMAD R2, R22, UR4, RZ ;  /* 0x0000000416027c24 */ /* 0x000fc6000f8e02ff */
[--C-:B------:R-:W-:Y:S01]  /*c1b0*/  SHF.R.S32.HI R3, RZ, 0x1f, R15.reuse ;  /* 0x0000001fff037819 */ /* 0x100fe2000001140f */
        /* <DEDUP_REMOVED lines=10> */
.L_x_9407:
[----:B------:R-:W1:Y:S01]  /*c260*/  SYNCS.PHASECHK.TRANS64.TRYWAIT P0, [UR40+0x31c48], R6 ;  /* 0x031c4806ff0075a7 */ /* 0x000e620008000168 */
[----:B------:R-:W-:Y:S01]  /*c270*/  BSSY B2, `(.L_x_9408) ;  /* 0x0000003000027945 */ /* 0x000fe20003800000 */
[----:B------:R-:W-:-:S03]  /*c280*/  ISETP.NE.AND P2, PT, R27, RZ, PT ;  /* 0x000000ff1b00720c */ /* 0x000fc60003f45270 */
[----:B-1----:R-:W-:Y:S10]  /*c290*/  @!P0 BRA `(.L_x_9409) ;  /* 0x0000002c00448947 */ /* 0x002ff40003800000 */
.L_x_9495:
[----:B------:R-:W-:Y:S05]  /*c2a0*/  BSYNC B2 ;  /* 0x0000000000027941 */ /* 0x000fea0003800000 */
.L_x_9408:
[----:B------:R-:W-:Y:S04]  /*c2b0*/  BSSY B2, `(.L_x_9410) ;  /* 0x0000007000027945 */ /* 0x000fe80003800000 */
[----:B------:R-:W-:Y:S05]  /*c2c0*/  @P2 BRA `(.L_x_9411) ;  /* 0x0000000000142947 */ /* 0x000fea0003800000 */
[----:B------:R-:W-:Y:S01]  /*c2d0*/  ISETP.NE.AND P0, PT, R7, RZ, PT ;  /* 0x000000ff0700720c */ /* 0x000fe20003f05270 */
[----:B------:R-:W-:-:S04]  /*c2e0*/  IMAD.MOV.U32 R2, RZ, RZ, 0x6c00 ;  /* 0x00006c00ff027424 */ /* 0x000fc800078e00ff */
[----:B------:R2:W-:Y:S08]  /*c2f0*/  SYNCS.ARRIVE.TRANS64 RZ, [UR40+0x31c38], R2 ;  /* 0x031c3802ffff79a7 */ /* 0x0005f00008000028 */
[----:B--2---:R-:W-:Y:S05]  /*c300*/  @!P0 BRA `(.L_x_9411) ;  /* 0x0000000000048947 */ /* 0x004fea0003800000 */
[----:B------:R-:W-:Y:S01]  /*c310*/  BPT.TRAP 0x1 ;  /* 0x000000040000795c */ /* 0x000fe20000300000 */
.L_x_9411:
[----:B------:R-:W-:Y:S05]  /*c320*/  BSYNC B2 ;  /* 0x0000000000027941 */ /* 0x000fea0003800000 */
.L_x_9410:
[----:B0-----:R-:W-:Y:S01]  /*c330*/  IMAD.MOV.U32 R5, RZ, RZ, RZ ;  /* 0x000000ffff057224 */ /* 0x001fe200078e00ff */
[----:B------:R-:W-:Y:S01]  /*c340*/  ULDC.64 UR4, c[0x0][0x198] ;  /* 0x0000660000047ab9 */ /* 0x000fe20000000a00 */
[----:B------:R-:W-:Y:S01]  /*c350*/  PLOP3.LUT P0, PT, PT, PT, PT, 0x80, 0x0 ;  /* 0x000000000000781c */ /* 0x000fe20003f0f070 */
[----:B------:R-:W-:Y:S01]  /*c360*/  UIADD3 UR4, UP0, UR4, 0x370, URZ ;  /* 0x0000037004047890 */ /* 0x000fe2000ff1e03f */
[----:B------:R-:W-:Y:S01]  /*c370*/  IMAD R2, R13, 0x90, RZ ;  /* 0x000000900d027824 */ /* 0x000fe200078e02ff */
[----:B------:R-:W-:Y:S01]  /*c380*/  R2UR UR34, R5 ;  /* 0x00000000052272ca */ /* 0x000fe200000e0000 */
[----:B------:R-:W-:Y:S02]  /*c390*/  UIADD3 UR32, UR40, 0x1d600, URZ ;  /* 0x0001d60028207890 */ /* 0x000fe4000fffe03f */
[----:B------:R-:W-:Y:S02]  /*c3a0*/  UIADD3 UR33, UR40, 0x31c38, URZ ;  /* 0x00031c3828217890 */ /* 0x000fe4000fffe03f */
[----:B------:R-:W-:Y:S01]  /*c3b0*/  UIADD3.X UR5, URZ, UR5, URZ, UP0, !UPT ;  /* 0x000000053f057290 */ /* 0x000fe200087fe43f */
[----:B------:R-:W-:Y:S01]  /*c3c0*/  UMOV UR6, 0x0 ;  /* 0x0000000000067882 */ /* 0x000fe20000000000 */
[----:B------:R-:W-:-:S10]  /*c3d0*/  UMOV UR7, 0x14f00000 ;  /* 0x14f0000000077882 */ /* 0x000fd40000000000 */
.L_x_9412:
        /* <DEDUP_REMOVED lines=13> */
.L_x_9413:
        /* <DEDUP_REMOVED lines=15> */
.L_x_9414:
        /* <DEDUP_REMOVED lines=12> */
.L_x_9496:
[----:B------:R-:W-:Y:S05]  /*c660*/  BSYNC B2 ;  /* 0x0000000000027941 */ /* 0x000fea0003800000 */
.L_x_9415:
[----:B------:R-:W-:Y:S01]  /*c670*/  BSSY B2, `(.L_x_9417) ;  /* 0x0000009000027945 */ /* 0x000fe20003800000 */
[----:B------:R-:W-:Y:S02]  /*c680*/  IMAD.MOV.U32 R2, RZ, RZ, 0x0 ;  /* 0x00000000ff027424 */ /* 0x000fe400078e00ff */
[----:B01----:R-:W-:Y:S01]  /*c690*/  IMAD.MOV.U32 R3, RZ, RZ, 0x14f00000 ;  /* 0x14f00000ff037424 */ /* 0x003fe200078e00ff */
[----:B------:R-:W-:Y:S06]  /*c6a0*/  @P2 BRA `(.L_x_9418) ;  /* 0x0000000000142947 */ /* 0x000fec0003800000 */
[----:B------:R-:W-:Y:S01]  /*c6b0*/  ISETP.NE.AND P0, PT, R7, RZ, PT ;  /* 0x000000ff0700720c */ /* 0x000fe20003f05270 */
[----:B------:R-:W-:-:S04]  /*c6c0*/  IMAD.MOV.U32 R6, RZ, RZ, 0x6c00 ;  /* 0x00006c00ff067424 */ /* 0x000fc800078e00ff */
[----:B------:R0:W-:Y:S08]  /*c6d0*/  SYNCS.ARRIVE.TRANS64 RZ, [UR40+0x31c50], R6 ;  /* 0x031c5006ffff79a7 */ /* 0x0001f00008000028 */
[----:B0-----:R-:W-:Y:S05]  /*c6e0*/  @!P0 BRA `(.L_x_9418) ;  /* 0x0000000000048947 */ /* 0x001fea0003800000 */
[----:B------:R-:W-:Y:S01]  /*c6f0*/  BPT.TRAP 0x1 ;  /* 0x000000040000795c */ /* 0x000fe20000300000 */
.L_x_9418:
[----:B------:R-:W-:Y:S05]  /*c700*/  BSYNC B2 ;  /* 0x0000000000027941 */ /* 0x000fea0003800000 */
.L_x_9417:
        /* <DEDUP_REMOVED lines=10> */
.L_x_9419:
        /* <DEDUP_REMOVED lines=13> */
.L_x_9420:
        /* <DEDUP_REMOVED lines=13> */
.L_x_9421:
        /* <DEDUP_REMOVED lines=10> */
.L_x_9406:
[----:B------:R-:W-:Y:S05]  /*c9f0*/  BSYNC B1 ;  /* 0x0000000000017941 */ /* 0x000fea0003800000 */
.L_x_9405:
[----:B------:R-:W-:Y:S01]  /*ca00*/  LOP3.LUT P0, RZ, R17, 0x2, RZ, 0xc0, !PT ;  /* 0x0000000211ff7812 */ /* 0x000fe2000780c0ff */
[----:B------:R-:W-:Y:S01]  /*ca10*/  BSSY B1, `(.L_x_9422) ;  /* 0x0000093000017945 */ /* 0x000fe20003800000 */
[----:B------:R-:W-:-:S11]  /*ca20*/  LOP3.LUT R6, R11, 0x1, RZ, 0x3c, !PT ;  /* 0x000000010b067812 */ /* 0x000fd600078e3cff */
[----:B------:R-:W-:Y:S05]  /*ca30*/  @!P0 BRA `(.L_x_9423) ;  /* 0x0000000800408947 */ /* 0x000fea0003800000 */
[----:B------:R-:W-:Y:S01]  /*ca40*/  LOP3.LUT P0, RZ, R17, 0x1, RZ, 0xc0, !PT ;  /* 0x0000000111ff7812 */ /* 0x000fe2000780c0ff */
[----:B------:R-:W-:Y:S01]  /*ca50*/  VIADD R13, R8, 0xffffffff ;  /* 0xffffffff080d7836 */ /* 0x000fe20000000000 */
        /* <DEDUP_REMOVED lines=21> */
.L_x_9424:
[----:B------:R-:W1:Y:S01]  /*cbb0*/  SYNCS.PHASECHK.TRANS64.TRYWAIT P0, [UR40+0x31c40], R12 ;  /* 0x031c400cff0075a7 */ /* 0x000e620008000168 */
[----:B------:R-:W-:Y:S01]  /*cbc0*/  BSSY B2, `(.L_x_9425) ;  /* 0x0000003000027945 */ /* 0x000fe20003800000 */
[----:B------:R-:W-:-:S03]  /*cbd0*/  ISETP.NE.AND P2, PT, R27, RZ, PT ;  /* 0x000000ff1b00720c */ /* 0x000fc60003f45270 */
[----:B-1----:R-:W-:Y:S10]  /*cbe0*/  @!P0 BRA `(.L_x_9426) ;  /* 0x0000002400208947 */ /* 0x002ff40003800000 */
.L_x_9497:
[----:B------:R-:W-:Y:S05]  /*cbf0*/  BSYNC B2 ;  /* 0x0000000000027941 */ /* 0x000fea0003800000 */
.L_x_9425:
[----:B------:R-:W-:Y:S04]  /*cc00*/  BSSY B2, `(.L_x_9427) ;  /* 0x0000007000027945 */ /* 0x000fe80003800000 */
[----:B------:R-:W-:Y:S05]  /*cc10*/  @P2 BRA `(.L_x_9428) ;  /* 0x0000000000142947 */ /* 0x000fea0003800000 */
[----:B------:R-:W-:Y:S01]  /*cc20*/  ISETP.NE.AND P0, PT, R7, RZ, PT ;  /* 0x000000ff0700720c */ /* 0x000fe20003f05270 */
[----:B------:R-:W-:-:S04]  /*cc30*/  IMAD.MOV.U32 R2, RZ, RZ, 0x6c00 ;  /* 0x00006c00ff027424 */ /* 0x000fc800078e00ff */
[----:B------:R2:W-:Y:S08]  /*cc40*/  SYNCS.ARRIVE.TRANS64 RZ, [UR40+0x31c30], R2 ;  /* 0x031c3002ffff79a7 */ /* 0x0005f00008000028 */
[----:B--2---:R-:W-:Y:S05]  /*cc50*/  @!P0 BRA `(.L_x_9428) ;  /* 0x0000000000048947 */ /* 0x004fea0003800000 */
[----:B------:R-:W-:Y:S01]  /*cc60*/  BPT.TRAP 0x1 ;  /* 0x000000040000795c */ /* 0x000fe20000300000 */
.L_x_9428:
[----:B------:R-:W-:Y:S05]  /*cc70*/  BSYNC B2 ;  /* 0x0000000000027941 */ /* 0x000fea0003800000 */
.L_x_9427:
        /* <DEDUP_REMOVED lines=11> */
.L_x_9429:
        /* <DEDUP_REMOVED lines=8> */
[----:B-1----:R-:W-:Y:S01]  /*cdb0*/  IMAD.MOV.U32 R12, RZ, RZ, 0x20 ;  /* 0x00000020ff0c7424 */ /* 0x002fe200078e00ff */
[----:B------:R-:W-:Y:S01]  /*cdc0*/  PLOP3.LUT P0, PT, PT, PT, PT, 0x80, 0x0 ;  /* 0x000000000000781c */ /* 0x000fe20003f0f070 */
[----:B------:R-:W-:Y:S01]  /*cdd0*/  UIADD3 UR8, UR40, 0x18e00, URZ ;  /* 0x00018e0028087890 */ /* 0x000fe2000fffe03f */
[----:B------:R-:W-:Y:S02]  /*cde0*/  UMOV UR6, 0x0 ;  /* 0x0000000000067882 */ /* 0x000fe40000000000 */
[----:B------:R-:W-:Y:S01]  /*cdf0*/  R2UR UR10, R12 ;  /* 0x000000000c0a72ca */ /* 0x000fe200000e0000 */
[----:B------:R-:W-:-:S14]  /*ce00*/  UMOV UR7, 0x14f00000 ;  /* 0x14f0000000077882 */ /* 0x000fdc0000000000 */
.L_x_9430:
        /* <DEDUP_REMOVED lines=14> */
.L_x_9431:
        /* <DEDUP_REMOVED lines=12> */
.L_x_9498:
[----:B------:R-:W-:Y:S05]  /*cfb0*/  BSYNC B2 ;  /* 0x0000000000027941 */ /* 0x000fea0003800000 */
.L_x_9432:
        /* <DEDUP_REMOVED lines=9> */
.L_x_9435:
[----:B------:R-:W-:Y:S05]  /*d050*/  BSYNC B2 ;  /* 0x0000000000027941 */ /* 0x000fea0003800000 */
.L_x_9434:
        /* <DEDUP_REMOVED lines=10> */
.L_x_9436:
        /* <DEDUP_REMOVED lines=13> */
.L_x_9437:
        /* <DEDUP_REMOVED lines=13> */
.L_x_9438:
        /* <DEDUP_REMOVED lines=10> */
.L_x_9423:
[----:B------:R-:W-:Y:S05]  /*d340*/  BSYNC B1 ;  /* 0x0000000000017941 */ /* 0x000fea0003800000 */
.L_x_9422:
[----:B------:R-:W-:Y:S02]  /*d350*/  VIADD R8, R8, 0xfffffffe ;  /* 0xfffffffe08087836 */ /* 0x000fe40000000000 */
[----:B------:R-:W-:Y:S01]  /*d360*/  IMAD.MOV.U32 R11, RZ, RZ, R6 ;  /* 0x000000ffff0b7224 */ /* 0x000fe200078e0006 */
[----:B------:R-:W-:Y:S06]  /*d370*/  @P1 BRA `(.L_x_9439) ;  /* 0xffffffec00481947 */ /* 0x000fec000383ffff */
[----:B------:R-:W-:Y:S05]  /*d380*/  BSYNC B0 ;  /* 0x0000000000007941 */ /* 0x000fea0003800000 */
.L_x_9404:
[----:B------:R-:W-:Y:S01]  /*d390*/  ISETP.NE.AND P0, PT, R9, RZ, PT ;  /* 0x000000ff0900720c */ /* 0x000fe20003f05270 */
[----:B------:R-:W-:-:S12]  /*d3a0*/  BSSY B0, `(.L_x_9403) ;  /* 0x0000093000007945 */ /* 0x000fd80003800000 */
[----:B------:R-:W-:Y:S05]  /*d3b0*/  @!P0 BRA `(.L_x_9440) ;  /* 0x0000000800448947 */ /* 0x000fea0003800000 */
[----:B------:R-:W-:Y:S01]  /*d3c0*/  LOP3.LUT P1, RZ, R17, 0x2, RZ, 0xc0, !PT ;  /* 0x0000000211ff7812 */ /* 0x000fe2000782c0ff */
[----:B------:R-:W-:-:S12]  /*d3d0*/  IMAD.MOV.U32 R0, RZ, RZ, 0x1 ;  /* 0x00000001ff007424 */ /* 0x000fd800078e00ff */
[----:B------:R-:W-:Y:S05]  /*d3e0*/  @!P1 BRA `(.L_x_9440) ;  /* 0x0000000800389947 */ /* 0x000fea0003800000 */
[----:B------:R-:W-:Y:S02]  /*d3f0*/  LOP3.LUT P1, RZ, R17, 0x1, RZ, 0xc0, !PT ;  /* 0x0000000111ff7812 */ /* 0x000fe4000782c0ff */
[----:B------:R-:W-:-:S11]  /*d400*/  SHF.L.U32 R9, R6, 0x1f, RZ ;  /* 0x0000001f06097819 */ /* 0x000fd600000006ff */
        /* <DEDUP_REMOVED lines=20> */
.L_x_9441:
[----:B------:R-:W1:Y:S01]  /*d550*/  SYNCS.PHASECHK.TRANS64.TRYWAIT P0, [UR40+0x31c48], R9 ;  /* 0x031c4809ff0075a7 */ /* 0x000e620008000168 */
[----:B------:R-:W-:Y:S01]  /*d560*/  BSSY B1, `(.L_x_9442) ;  /* 0x0000003000017945 */ /* 0x000fe20003800000 */
[----:B------:R-:W-:-:S03]  /*d570*/  ISETP.NE.AND P1, PT, R27, RZ, PT ;  /* 0x000000ff1b00720c */ /* 0x000fc60003f25270 */
[----:B-1----:R-:W-:Y:S10]  /*d580*/  @!P0 BRA `(.L_x_9443) ;  /* 0x0000001800e88947 */ /* 0x002ff40003800000 */
.L_x_9499:
[----:B------:R-:W-:Y:S05]  /*d590*/  BSYNC B1 ;  /* 0x0000000000017941 */ /* 0x000fea0003800000 */
.L_x_9442:
[----:B------:R-:W-:Y:S04]  /*d5a0*/  BSSY B1, `(.L_x_9444) ;  /* 0x0000007000017945 */ /* 0x000fe80003800000 */
[----:B------:R-:W-:Y:S05]  /*d5b0*/  @P1 BRA `(.L_x_9445) ;  /* 0x0000000000141947 */ /* 0x000fea0003800000 */
[----:B------:R-:W-:Y:S01]  /*d5c0*/  ISETP.NE.AND P0, PT, R7, RZ, PT ;  /* 0x000000ff0700720c */ /* 0x000fe20003f05270 */
[----:B-1----:R-:W-:-:S04]  /*d5d0*/  IMAD.MOV.U32 R2, RZ, RZ, 0x6c00 ;  /* 0x00006c00ff027424 */ /* 0x002fc800078e00ff */
[----:B------:R2:W-:Y:S08]  /*d5e0*/  SYNCS.ARRIVE.TRANS64 RZ, [UR40+0x31c38], R2 ;  /* 0x031c3802ffff79a7 */ /* 0x0005f00008000028 */
[----:B--2---:R-:W-:Y:S05]  /*d5f0*/  @!P0 BRA `(.L_x_9445) ;  /* 0x0000000000048947 */ /* 0x004fea0003800000 */
[----:B------:R-:W-:Y:S01]  /*d600*/  BPT.TRAP 0x1 ;  /* 0x000000040000795c */ /* 0x000fe20000300000 */
.L_x_9445:
[----:B------:R-:W-:Y:S05]  /*d610*/  BSYNC B1 ;  /* 0x0000000000017941 */ /* 0x000fea0003800000 */
.L_x_9444:
        /* <DEDUP_REMOVED lines=11> */
.L_x_9446:
        /* <DEDUP_REMOVED lines=14> */
.L_x_9447:
        /* <DEDUP_REMOVED lines=14> */
.L_x_9448:
        /* <DEDUP_REMOVED lines=11> */
.L_x_9500:
[----:B------:R-:W-:Y:S05]  /*d940*/  BSYNC B1 ;  /* 0x0000000000017941 */ /* 0x000fea0003800000 */
.L_x_9449:
        /* <DEDUP_REMOVED lines=9> */
.L_x_9452:
[----:B------:R-:W-:Y:S05]  /*d9e0*/  BSYNC B1 ;  /* 0x0000000000017941 */ /* 0x000fea0003800000 */
.L_x_9451:
        /* <DEDUP_REMOVED lines=10> */
.L_x_9453:
        /* <DEDUP_REMOVED lines=13> */
.L_x_9454:
        /* <DEDUP_REMOVED lines=13> */
.L_x_9455:
        /* <DEDUP_REMOVED lines=10> */
.L_x_9440:
[----:B------:R-:W-:Y:S05]  /*dcd0*/  BSYNC B0 ;  /* 0x0000000000007941 */ /* 0x000fea0003800000 */
.L_x_9403:
[----:B------:R-:W-:Y:S01]  /*dce0*/  LOP3.LUT P0, RZ, R17, 0x2, RZ, 0xc0, !PT ;  /* 0x0000000211ff7812 */ /* 0x000fe2000780c0ff */
[----:B------:R-:W-:-:S12]  /*dcf0*/  BSSY B0, `(.L_x_9456) ;  /* 0x0000041000007945 */ /* 0x000fd80003800000 */
[----:B------:R-:W-:Y:S05]  /*dd00*/  @!P0 BRA `(.L_x_9457) ;  /* 0x0000000000fc8947 */ /* 0x000fea0003800000 */
[----:B------:R-:W-:Y:S01]  /*dd10*/  LEA R3, R0, UR40, 0x3 ;  /* 0x0000002800037c11 */ /* 0x000fe2000f8e18ff */
[----:B------:R-:W-:Y:S01]  /*dd20*/  BSSY B1, `(.L_x_9458) ;  /* 0x0000005000017945 */ /* 0x000fe20003800000 */
[----:B------:R-:W-:Y:S02]  /*dd30*/  SHF.L.U32 R2, R6, 0x1f, RZ ;  /* 0x0000001f06027819 */ /* 0x000fe400000006ff */
[----:B------:R-:W-:Y:S02]  /*dd40*/  ISETP.NE.AND P1, PT, R27, RZ, PT ;  /* 0x000000ff1b00720c */ /* 0x000fe40003f25270 */
[----:B------:R-:W0:Y:S02]  /*dd50*/  SYNCS.PHASECHK.TRANS64.TRYWAIT P0, [R3+URZ+0x31c60], R2 ;  /* 0x031c6002030075a7 */ /* 0x000e24000800017f */
[----:B0-----:R-:W-:Y:S09]  /*dd60*/  @!P0 BRA `(.L_x_9459) ;  /* 0x0000001400208947 */ /* 0x001ff20003800000 */
.L_x_9501:
[----:B------:R-:W-:Y:S05]  /*dd70*/  BSYNC B1 ;  /* 0x0000000000017941 */ /* 0x000fea0003800000 */
.L_x_9458:
        /* <DEDUP_REMOVED lines=8> */
.L_x_9461:
[----:B------:R-:W-:Y:S05]  /*de00*/  BSYNC B1 ;  /* 0x0000000000017941 */ /* 0x000fea0003800000 */
.L_x_9460:
        /* <DEDUP_REMOVED lines=13> */
.L_x_9462:
        /* <DEDUP_REMOVED lines=13> */
.L_x_9463:
        /* <DEDUP_REMOVED lines=13> */
.L_x_9464:
        /* <DEDUP_REMOVED lines=8> */
.L_x_9457:
[----:B------:R-:W-:Y:S05]  /*e100*/  BSYNC B0 ;  /* 0x0000000000007941 */ /* 0x000fea0003800000 */
.L_x_9456:
[----:B------:R-:W-:Y:S02]  /*e110*/  VIADD R0, R0, 0x1 ;  /* 0x0000000100007836 */ /* 0x000fe40000000000 */
[----:B0-----:R-:W-:-:S03]  /*e120*/  IMAD.MOV.U32 R2, RZ, RZ, RZ ;  /* 0x000000ffff027224 */ /* 0x001fc600078e00ff */
[----:B------:R-:W-:-:S04]  /*e130*/  ISETP.NE.AND P0, PT, R0, 0x2, PT ;  /* 0x000000020000780c */ /* 0x000fc80003f05270 */
[----:B------:R-:W-:Y:S02]  /*e140*/  SEL R3, RZ, 0x1, P0 ;  /* 0x00000001ff037807 */ /* 0x000fe40000000000 */
[----:B------:R-:W-:Y:S02]  /*e150*/  SEL R0, R0, RZ, P0 ;  /* 0x000000ff00007207 */ /* 0x000fe40000000000 */
[----:B------:R-:W-:-:S07]  /*e160*/  LOP3.LUT R6, R6, R3, RZ, 0x3c, !PT ;  /* 0x0000000306067212 */ /* 0x000fce00078e3cff */
.L_x_9387:
[----:B------:R-:W0:Y:S01]  /*e170*/  S2R R4, SR_CgaCtaId ;  /* 0x0000000000047919 */ /* 0x000e220000008800 */
[----:B------:R-:W-:Y:S02]  /*e180*/  MOV R3, 0x400 ;  /* 0x0000040000037802 */ /* 0x000fe40000000f00 */
[----:B------:R-:W-:Y:S02]  /*e190*/  SHF.L.U32 R2, R2, 0x1f, RZ ;  /* 0x0000001f02027819 */ /* 0x000fe400000006ff */
[----:B0-----:R-:W-:-:S04]  /*e1a0*/  LEA R7, R4, R3, 0x18 ;  /* 0x0000000304077211 */ /* 0x001fc800078ec0ff */
[----:B------:R-:W0:Y:S02]  /*e1b0*/  SYNCS.PHASECHK.TRANS64.TRYWAIT P0, [R7+URZ+0x31c20], R2 ;  /* 0x031c2002070075a7 */ /* 0x000e24000800017f */
[----:B0-----:R-:W-:Y:S05]  /*e1c0*/  @!P0 BRA `(.L_x_9465) ;  /* 0x00000010001c8947 */ /* 0x001fea0003800000 */
.L_x_9502:
[----:B------:R-:W-:-:S03]  /*e1d0*/  UMOV UR4, 0xffffffff ;  /* 0xffffffff00047882 */ /* 0x000fc60000000000 */
[----:B------:R-:W-:Y:S05]  /*e1e0*/  BRA.DIV UR4, `(.L_x_9466) ;  /* 0x0000001204287947 */ /* 0x000fea000b800000 */
[----:B------:R1:W2:Y:S02]  /*e1f0*/  SHFL.IDX PT, R14, R29, RZ, 0x1f ;  /* 0x00001fff1d0e7589 */ /* 0x0002a400000e0000 */
.L_x_9505:
[----:B--2---:R-:W-:-:S13]  /*e200*/  ISETP.NE.AND P0, PT, R14, RZ, PT ;  /* 0x000000ff0e00720c */ /* 0x004fda0003f05270 */
[----:B------:R-:W-:Y:S05]  /*e210*/  @P0 BRA `(.L_x_9359) ;  /* 0x0000000000840947 */ /* 0x000fea0003800000 */
[----:B------:R-:W-:-:S03]  /*e220*/  UMOV UR4, 0xffffffff ;  /* 0xffffffff00047882 */ /* 0x000fc60000000000 */
[----:B------:R-:W-:Y:S05]  /*e230*/  BRA.DIV UR4, `(.L_x_9467) ;  /* 0x00000012043c7947 */ /* 0x000fea000b800000 */
[----:B------:R-:W-:-:S13]  /*e240*/  ELECT P6, URZ, PT ;  /* 0x00000000003f782f */ /* 0x000fda00038c0000 */
.L_x_9508:
[----:B------:R-:W-:Y:S05]  /*e250*/  @!P6 BRA `(.L_x_9359) ;  /* 0x000000000074e947 */ /* 0x000fea0003800000 */
[----:B------:R-:W-:-:S04]  /*e260*/  LOP3.LUT R26, R26, 0x2, RZ, 0xfc, !PT ;  /* 0x000000021a1a7812 */ /* 0x000fc800078efcff */
[----:B------:R-:W-:-:S13]  /*e270*/  ISETP.NE.AND P2, PT, R26, 0x3, PT ;  /* 0x000000031a00780c */ /* 0x000fda0003f45270 */
[----:B------:R-:W-:Y:S05]  /*e280*/  @!P2 BRA `(.L_x_9468) ;  /* 0x000000000004a947 */ /* 0x000fea0003800000 */
[----:B------:R-:W-:Y:S01]  /*e290*/  BPT.TRAP 0x1 ;  /* 0x000000040000795c */ /* 0x000fe20000300000 */
.L_x_9468:
[----:B------:R-:W-:Y:S01]  /*e2a0*/  VIADD R9, R7, 0x31c40 ;  /* 0x00031c4007097836 */ /* 0x000fe20000000000 */
[----:B------:R-:W-:Y:S01]  /*e2b0*/  SHF.L.U32 R4, R6, 0x1f, RZ ;  /* 0x0000001f06047819 */ /* 0x000fe200000006ff */
[C---:B0-----:R-:W-:Y:S02]  /*e2c0*/  VIADD R2, R0.reuse, 0x1 ;  /* 0x0000000100027836 */ /* 0x041fe40000000000 */
        /* <DEDUP_REMOVED lines=9> */
.L_x_9509:
[----:B------:R-:W2:Y:S02]  /*e360*/  SYNCS.PHASECHK.TRANS64.TRYWAIT P0, [R3+URZ], R2 ;  /* 0x00000002030075a7 */ /* 0x000ea4000800017f */
[----:B--2---:R-:W-:Y:S05]  /*e370*/  @!P0 BRA `(.L_x_9470) ;  /* 0x0000001000208947 */ /* 0x004fea0003800000 */
.L_x_9510:
[----:B------:R-:W-:Y:S05]  /*e380*/  @!P2 BRA `(.L_x_9471) ;  /* 0x000000000004a947 */ /* 0x000fea0003800000 */
[----:B------:R-:W-:Y:S01]  /*e390*/  BPT.TRAP 0x1 ;  /* 0x000000040000795c */ /* 0x000fe20000300000 */
.L_x_9471:
[----:B--2---:R-:W-:-:S04]  /*e3a0*/  VIADD R3, R7, 0x31c60 ;  /* 0x00031c6007037836 */ /* 0x004fc80000000000 */
[----:B0-----:R-:W-:-:S04]  /*e3b0*/  IMAD R5, R0, 0x8, R3 ;  /* 0x0000000800057824 */ /* 0x001fc800078e0203 */
[----:B------:R-:W0:Y:S02]  /*e3c0*/  SYNCS.PHASECHK.TRANS64.TRYWAIT P0, [R5+URZ], R4 ;  /* 0x00000004050075a7 */ /* 0x000e24000800017f */
[----:B0-----:R-:W-:Y:S05]  /*e3d0*/  @!P0 BRA `(.L_x_9472) ;  /* 0x00000010001c8947 */ /* 0x001fea0003800000 */
.L_x_9511:
[----:B------:R-:W-:-:S07]  /*e3e0*/  IMAD R3, R8, 0x8, R3 ;  /* 0x0000000808037824 */ /* 0x000fce00078e0203 */
.L_x_9473:
[----:B--2---:R2:W3:Y:S02]  /*e3f0*/  SYNCS.PHASECHK.TRANS64.TRYWAIT P0, [R3+URZ], R2 ;  /* 0x00000002030075a7 */ /* 0x0044e4000800017f */
[----:B---3--:R-:W-:Y:S05]  /*e400*/  @!P0 NANOSLEEP.SYNCS 0x989680 ;  /* 0x009896800000895d */ /* 0x008fea0003900000 */
[----:B------:R-:W3:Y:S02]  /*e410*/  @!P0 SYNCS.PHASECHK.TRANS64 P0, [R3+URZ], R2 ;  /* 0x00000002030085a7 */ /* 0x000ee4000800007f */
[----:B---3--:R-:W-:Y:S05]  /*e420*/  @!P0 BRA `(.L_x_9473) ;  /* 0xfffffffc00f08947 */ /* 0x008fea000383ffff */
.L_x_9359:
[----:B------:R-:W-:Y:S05]  /*e430*/  BSYNC B6 ;  /* 0x0000000000067941 */ /* 0x000fea0003800000 */
.L_x_9356:
[----:B------:R-:W-:Y:S05]  /*e440*/  EXIT ;  /* 0x000000000000794d */ /* 0x000fea0003800000 */
.L_x_9363:
[----:B0-----:R-:W-:-:S04]  /*e450*/  IMAD.U32 R3, RZ, RZ, UR37 ;  /* 0x00000025ff037e24 */ /* 0x001fc8000f8e00ff */
[----:B------:R0:W1:Y:S03]  /*e460*/  SYNCS.PHASECHK.TRANS64.TRYWAIT P1, [R3+URZ+0x31c00], R0 ;  /* 0x031c0000030075a7 */ /* 0x000066000802017f */
[----:B-1----:R-:W-:Y:S05]  /*e470*/  @!P1 NANOSLEEP.SYNCS 0x989680 ;  /* 0x009896800000995d */ /* 0x002fea0003900000 */
[----:B------:R-:W1:Y:S02]  /*e480*/  @!P1 SYNCS.PHASECHK.TRANS64 P1, [R3+URZ+0x31c00], R0 ;  /* 0x031c0000030095a7 */ /* 0x000e64000802007f */
[----:B-1----:R-:W-:Y:S05]  /*e490*/  @!P1 BRA `(.L_x_9363) ;  /* 0xfffffffc00ec9947 */ /* 0x002fea000383ffff */
[----:B------:R-:W-:Y:S05]  /*e4a0*/  BRA `(.L_x_9474) ;  /* 0xffffff2c00547947 */ /* 0x000fea000383ffff */
.L_x_9367:
[----:B0-----:R-:W-:-:S04]  /*e4b0*/  IMAD.U32 R3, RZ, RZ, UR37 ;  /* 0x00000025ff037e24 */ /* 0x001fc8000f8e00ff */
[----:B------:R0:W2:Y:S03]  /*e4c0*/  SYNCS.PHASECHK.TRANS64.TRYWAIT P1, [R3+URZ+0x31c30], R0 ;  /* 0x031c3000030075a7 */ /* 0x0000a6000802017f */
[----:B--2---:R-:W-:Y:S05]  /*e4d0*/  @!P1 NANOSLEEP.SYNCS 0x989680 ;  /* 0x009896800000995d */ /* 0x004fea0003900000 */
[----:B------:R-:W2:Y:S02]  /*e4e0*/  @!P1 SYNCS.PHASECHK.TRANS64 P1, [R3+URZ+0x31c30], R0 ;  /* 0x031c3000030095a7 */ /* 0x000ea4000802007f */
[----:B--2---:R-:W-:Y:S05]  /*e4f0*/  @!P1 BRA `(.L_x_9367) ;  /* 0xfffffffc00ec9947 */ /* 0x004fea000383ffff */
[----:B------:R-:W-:Y:S05]  /*e500*/  BRA `(.L_x_9366) ;  /* 0xffffff2c005c7947 */ /* 0x000fea000383ffff */
.L_x_9372:
[----:B-1----:R1:W2:Y:S02]  /*e510*/  SYNCS.PHASECHK.TRANS64.TRYWAIT P2, [R5+URZ+0x31c30], R4 ;  /* 0x031c3004050075a7 */ /* 0x0022a4000804017f */
[----:B--2---:R-:W-:Y:S05]  /*e520*/  @!P2 NANOSLEEP.SYNCS 0x989680 ;  /* 0x009896800000a95d */ /* 0x004fea0003900000 */
[----:B------:R-:W2:Y:S02]  /*e530*/  @!P2 SYNCS.PHASECHK.TRANS64 P2, [R5+URZ+0x31c30], R4 ;  /* 0x031c30040500a5a7 */ /* 0x000ea4000804007f */
[----:B--2---:R-:W-:Y:S05]  /*e540*/  @!P2 BRA `(.L_x_9372) ;  /* 0xfffffffc00f0a947 */ /* 0x004fea000383ffff */
[----:B------:R-:W-:Y:S05]  /*e550*/  BRA `(.L_x_9369) ;  /* 0xffffff6800987947 */ /* 0x000fea000383ffff */
.L_x_9376:
[----:B-1----:R-:W-:-:S04]  /*e560*/  IMAD.U32 R5, RZ, RZ, UR6 ;  /* 0x00000006ff057e24 */ /* 0x002fc8000f8e00ff */
[----:B------:R1:W2:Y:S03]  /*e570*/  SYNCS.PHASECHK.TRANS64.TRYWAIT P2, [R5+URZ+0x31c50], R4 ;  /* 0x031c5004050075a7 */ /* 0x0002a6000804017f */
[----:B--2---:R-:W-:Y:S05]  /*e580*/  @!P2 NANOSLEEP.SYNCS 0x989680 ;  /* 0x009896800000a95d */ /* 0x004fea0003900000 */
[----:B------:R-:W2:Y:S02]  /*e590*/  @!P2 SYNCS.PHASECHK.TRANS64 P2, [R5+URZ+0x31c50], R4 ;  /* 0x031c50040500a5a7 */ /* 0x000ea4000804007f */
[----:B--2---:R-:W-:Y:S05]  /*e5a0*/  @!P2 BRA `(.L_x_9376) ;  /* 0xfffffffc00eca947 */ /* 0x004fea000383ffff */
[----:B------:R-:W-:Y:S05]  /*e5b0*/  BRA `(.L_x_9373) ;  /* 0xffffff8000347947 */ /* 0x000fea000383ffff */
.L_x_9381:
[----:B-1----:R1:W2:Y:S02]  /*e5c0*/  SYNCS.PHASECHK.TRANS64.TRYWAIT P0, [R12+URZ+0x31c50], R7 ;  /* 0x031c50070c0075a7 */ /* 0x0022a4000800017f */
[----:B--2---:R-:W-:Y:S05]  /*e5d0*/  @!P0 NANOSLEEP.SYNCS 0x989680 ;  /* 0x009896800000895d */ /* 0x004fea0003900000 */
[----:B------:R-:W2:Y:S02]  /*e5e0*/  @!P0 SYNCS.PHASECHK.TRANS64 P0, [R12+URZ+0x31c50], R7 ;  /* 0x031c50070c0085a7 */ /* 0x000ea4000800007f */
[----:B--2---:R-:W-:Y:S05]  /*e5f0*/  @!P0 BRA `(.L_x_9381) ;  /* 0xfffffffc00f08947 */ /* 0x004fea000383ffff */
[----:B------:R-:W-:Y:S05]  /*e600*/  BRA `(.L_x_9380) ;  /* 0xffffffa0000c7947 */ /* 0x000fea000383ffff */
.L_x_9392:
[----:B------:R-:W-:Y:S02]  /*e610*/  IMAD.MOV.U32 R13, RZ, RZ, R29 ;  /* 0x000000ffff0d7224 */ /* 0x000fe400078e001d */
[----:B------:R-:W-:Y:S02]  /*e620*/  IMAD.MOV.U32 R12, RZ, RZ, RZ ;  /* 0x000000ffff0c7224 */ /* 0x000fe400078e00ff */
[----:B------:R-:W-:Y:S02]  /*e630*/  IMAD.MOV.U32 R11, RZ, RZ, 0x1f ;  /* 0x0000001fff0b7424 */ /* 0x000fe400078e00ff */
[----:B------:R-:W-:-:S07]  /*e640*/  IMAD.MOV.U32 R15, RZ, RZ, -0x1 ;  /* 0xffffffffff0f7424 */ /* 0x000fce00078e00ff */
[----:B------:R-:W-:Y:S05]  /*e650*/  WARPSYNC.COLLECTIVE R15, `(.L_x_9475) ;  /* 0x000000000f087348 */ /* 0x000fea0003c00000 */
[----:B------:R0:W1:Y:S02]  /*e660*/  SHFL.IDX P6, R14, R13, R12, R11 ;  /* 0x0000000c0d0e7389 */ /* 0x00006400000c000b */
[----:B01----:R-:W-:Y:S01]  /*e670*/  ENDCOLLECTIVE ;  /* 0x000000000000791b */ /* 0x003fe20003800000 */
.L_x_9475:
[----:B------:R-:W-:Y:S05]  /*e680*/  BRA `(.L_x_9476) ;  /* 0xffffffc800187947 */ /* 0x000fea000383ffff */
.L_x_9394:
[----:B------:R-:W-:Y:S01]  /*e690*/  BSSY B0, `(.L_x_9477) ;  /* 0x0000006000007945 */ /* 0x000fe20003800000 */
[----:B------:R-:W-:-:S07]  /*e6a0*/  IMAD.MOV.U32 R15, RZ, RZ, -0x1 ;  /* 0xffffffffff0f7424 */ /* 0x000fce00078e00ff */
[----:B0-----:R-:W-:Y:S05]  /*e6b0*/  WARPSYNC.COLLECTIVE R15, `(.L_x_9478) ;  /* 0x000000000f0c7348 */ /* 0x001fea0003c00000 */
[----:B------:R-:W-:Y:S02]  /*e6c0*/  ELECT P6, UR62, PT ;  /* 0x00000000003e782f */ /* 0x000fe400038c0000 */
[----:B------:R-:W-:Y:S01]  /*e6d0*/  MOV R14, UR62 ;  /* 0x0000003e000e7c02 */ /* 0x000fe20008000f00 */
[----:B0-----:R-:W-:Y:S10]  /*e6e0*/  ENDCOLLECTIVE ;  /* 0x000000000000791b */ /* 0x001ff40003800000 */
.L_x_9478:
[----:B------:R-:W-:Y:S05]  /*e6f0*/  BSYNC B0 ;  /* 0x0000000000007941 */ /* 0x000fea0003800000 */
.L_x_9477:
[----:B------:R-:W-:Y:S05]  /*e700*/  BRA `(.L_x_9479) ;  /* 0xffffffc800187947 */ /* 0x000fea000383ffff */
.L_x_9396:
[----:B--2---:R-:W-:-:S04]  /*e710*/  IMAD.U32 R3, RZ, RZ, UR40 ;  /* 0x00000028ff037e24 */ /* 0x004fc8000f8e00ff */
[----:B------:R2:W3:Y:S03]  /*e720*/  SYNCS.PHASECHK.TRANS64.TRYWAIT P0, [R3+URZ+0x31c40], R0 ;  /* 0x031c4000030075a7 */ /* 0x0004e6000800017f */
[----:B---3--:R-:W-:Y:S05]  /*e730*/  @!P0 NANOSLEEP.SYNCS 0x989680 ;  /* 0x009896800000895d */ /* 0x008fea0003900000 */
[----:B------:R-:W3:Y:S02]  /*e740*/  @!P0 SYNCS.PHASECHK.TRANS64 P0, [R3+URZ+0x31c40], R0 ;  /* 0x031c4000030085a7 */ /* 0x000ee4000800007f */
[----:B---3--:R-:W-:Y:S05]  /*e750*/  @!P0 BRA `(.L_x_9396) ;  /* 0xfffffffc00ec8947 */ /* 0x008fea000383ffff */
[----:B------:R-:W-:Y:S05]  /*e760*/  BRA `(.L_x_9480) ;  /* 0xffffffc800687947 */ /* 0x000fea000383ffff */
.L_x_9399:
[----:B------:R-:W-:Y:S01]  /*e770*/  IMAD R9, R13, 0xc0, R10 ;  /* 0x000000c00d097824 */ /* 0x000fe200078e020a */
[----:B------:R-:W1:Y:S01]  /*e780*/  LDC R5, c[0x0][0x448] ;  /* 0x00011200ff057b82 */ /* 0x000e620000000800 */
[----:B------:R-:W-:Y:S02]  /*e790*/  IMAD.MOV.U32 R13, RZ, RZ, R7 ;  /* 0x000000ffff0d7224 */ /* 0x000fe400078e0007 */
[----:B------:R-:W-:Y:S02]  /*e7a0*/  IMAD.MOV.U32 R12, RZ, RZ, RZ ;  /* 0x000000ffff0c7224 */ /* 0x000fe400078e00ff */
[----:B------:R-:W-:Y:S02]  /*e7b0*/  IMAD.MOV.U32 R11, RZ, RZ, 0x1c1f ;  /* 0x00001c1fff0b7424 */ /* 0x000fe400078e00ff */
[----:B------:R-:W-:-:S07]  /*e7c0*/  IMAD.MOV.U32 R15, RZ, RZ, -0x1 ;  /* 0xffffffffff0f7424 */ /* 0x000fce00078e00ff */
[----:B01----:R-:W-:Y:S05]  /*e7d0*/  WARPSYNC.COLLECTIVE R15, `(.L_x_9481) ;  /* 0x000000000f087348 */ /* 0x003fea0003c00000 */
[----:B------:R2:W3:Y:S02]  /*e7e0*/  SHFL.IDX P6, R14, R13, R12, R11 ;  /* 0x0000000c0d0e7389 */ /* 0x0004e400000c000b */
[----:B0123--:R-:W-:Y:S01]  /*e7f0*/  ENDCOLLECTIVE ;  /* 0x000000000000791b */ /* 0x00ffe20003800000 */
.L_x_9481:
[----:B------:R-:W-:Y:S02]  /*e800*/  IMAD.MOV.U32 R13, RZ, RZ, R6 ;  /* 0x000000ffff0d7224 */ /* 0x000fe400078e0006 */
[----:B------:R-:W-:-:S07]  /*e810*/  IMAD.MOV.U32 R3, RZ, RZ, R14 ;  /* 0x000000ffff037224 */ /* 0x000fce00078e000e */
[----:B------:R-:W-:Y:S05]  /*e820*/  WARPSYNC.COLLECTIVE R15, `(.L_x_9482) ;  /* 0x000000000f087348 */ /* 0x000fea0003c00000 */
[----:B------:R0:W1:Y:S02]  /*e830*/  SHFL.IDX P6, R14, R13, R12, R11 ;  /* 0x0000000c0d0e7389 */ /* 0x00006400000c000b */
[----:B01----:R-:W-:Y:S01]  /*e840*/  ENDCOLLECTIVE ;  /* 0x000000000000791b */ /* 0x003fe20003800000 */
.L_x_9482:
[----:B------:R-:W-:Y:S02]  /*e850*/  ULDC UR4, c[0x0][0x288] ;  /* 0x0000a20000047ab9 */ /* 0x000fe40000000800 */
[----:B------:R-:W-:Y:S02]  /*e860*/  IMAD R10, R5, UR4, RZ ;  /* 0x00000004050a7c24 */ /* 0x000fe4000f8e02ff */
[----:B------:R-:W-:-:S03]  /*e870*/  VIADD R5, R9, 0x20 ;  /* 0x0000002009057836 */ /* 0x000fc60000000000 */
        /* <DEDUP_REMOVED lines=8> */
.L_x_9483:
[----:B------:R-:W-:-:S05]  /*e900*/  @!P3 IMAD.WIDE.U32 R2, R21, 0x2, R2 ;  /* 0x000000021502b825 */ /* 0x000fca00078e0002 */
[----:B------:R-:W-:Y:S01]  /*e910*/  @!PT LDS RZ, [RZ] ;  /* 0x00000000fffff984 */ /* 0x000fe20000000800 */
[----:B------:R-:W-:Y:S01]  /*e920*/  @!PT LDS RZ, [RZ] ;  /* 0x00000000fffff984 */ /* 0x000fe20000000800 */
[----:B------:R-:W-:Y:S01]  /*e930*/  @!PT LDS RZ, [RZ] ;  /* 0x00000000fffff984 */ /* 0x000fe20000000800 */
[----:B------:R0:W-:Y:S04]  /*e940*/  @!P3 LDGSTS.E.BYPASS.LTC128B.128 [R28+0xda00], desc[UR38][R2.64], !P2 ;  /* 0x0da00000021cbfae */ /* 0x0001e8000d101d66 */
[----:B------:R0:W-:Y:S01]  /*e950*/  @!P3 LDGSTS.E.BYPASS.LTC128B.128 [R28+0x10a00], desc[UR38][R2.64+0x40], !P0 ;  /* 0x10a00040021cbfae */ /* 0x0001e2000c101d66 */
[----:B------:R-:W-:-:S03]  /*e960*/  IMAD.MOV.U32 R13, RZ, RZ, R6 ;  /* 0x000000ffff0d7224 */ /* 0x000fc600078e0006 */
[----:B------:R0:W-:Y:S01]  /*e970*/  @!P3 LDGSTS.E.BYPASS.LTC128B.128 [R28+0x13a00], desc[UR38][R2.64+0x80], !P1 ;  /* 0x13a00080021cbfae */ /* 0x0001e2000c901d66 */
[----:B------:R-:W-:Y:S01]  /*e980*/  ISETP.GE.AND P3, PT, R5, R10, PT ;  /* 0x0000000a0500720c */ /* 0x000fe20003f66270 */
[----:B------:R-:W-:-:S12]  /*e990*/  IMAD.MOV.U32 R5, RZ, RZ, R14 ;  /* 0x000000ffff057224 */ /* 0x000fd800078e000e */
[----:B0-----:R-:W-:Y:S05]  /*e9a0*/  WARPSYNC.COLLECTIVE R15, `(.L_x_9484) ;  /* 0x000000000f087348 */ /* 0x001fea0003c00000 */
[----:B------:R1:W2:Y:S02]  /*e9b0*/  SHFL.IDX P6, R14, R13, R12, R11 ;  /* 0x0000000c0d0e7389 */ /* 0x0002a400000c000b */
[----:B012---:R-:W-:Y:S01]  /*e9c0*/  ENDCOLLECTIVE ;  /* 0x000000000000791b */ /* 0x007fe20003800000 */
.L_x_9484:
[----:B------:R-:W-:Y:S01]  /*e9d0*/  VIADD R3, R9, 0x40 ;  /* 0x0000004009037836 */ /* 0x000fe20000000000 */
[----:B------:R-:W-:Y:S01]  /*e9e0*/  @!P3 LEA R28, R0, UR40, 0x1 ;  /* 0x00000028001cbc11 */ /* 0x000fe2000f8e08ff */
[----:B------:R-:W-:Y:S02]  /*e9f0*/  IMAD.MOV.U32 R13, RZ, RZ, R7 ;  /* 0x000000ffff0d7224 */ /* 0x000fe400078e0007 */
[----:B------:R-:W-:Y:S02]  /*ea00*/  IMAD.MOV.U32 R12, RZ, RZ, 0x2 ;  /* 0x00000002ff0c7424 */ /* 0x000fe400078e00ff */
[----:B------:R-:W-:-:S07]  /*ea10*/  IMAD.MOV.U32 R4, RZ, RZ, R14 ;  /* 0x000000ffff047224 */ /* 0x000fce00078e000e */
[----:B------:R-:W-:Y:S05]  /*ea20*/  WARPSYNC.COLLECTIVE R15, `(.L_x_9485) ;  /* 0x000000000f087348 */ /* 0x000fea0003c00000 */
[----:B------:R0:W1:Y:S02]  /*ea30*/  SHFL.IDX P6, R14, R13, R12, R11 ;  /* 0x0000000c0d0e7389 */ /* 0x00006400000c000b */
[----:B01----:R-:W-:Y:S01]  /*ea40*/  ENDCOLLECTIVE ;  /* 0x000000000000791b */ /* 0x003fe20003800000 */
.L_x_9485:
        /* <DEDUP_REMOVED lines=13> */
.L_x_9486:
[----:B------:R-:W-:Y:S01]  /*eb20*/  IMAD.MOV.U32 R3, RZ, RZ, R2 ;  /* 0x000000ffff037224 */ /* 0x000fe200078e0002 */
[----:B------:R-:W-:Y:S01]  /*eb30*/  @!P3 LEA R5, R0, UR40, 0x1 ;  /* 0x000000280005bc11 */ /* 0x000fe2000f8e08ff */
[----:B------:R-:W-:Y:S02]  /*eb40*/  IMAD.MOV.U32 R13, RZ, RZ, R7 ;  /* 0x000000ffff0d7224 */ /* 0x000fe400078e0007 */
[----:B------:R-:W-:Y:S02]  /*eb50*/  IMAD.MOV.U32 R12, RZ, RZ, 0x3 ;  /* 0x00000003ff0c7424 */ /* 0x000fe400078e00ff */
[----:B------:R-:W-:-:S07]  /*eb60*/  IMAD.MOV.U32 R2, RZ, RZ, R14 ;  /* 0x000000ffff027224 */ /* 0x000fce00078e000e */
[----:B------:R-:W-:Y:S05]  /*eb70*/  WARPSYNC.COLLECTIVE R15, `(.L_x_9487) ;  /* 0x000000000f087348 */ /* 0x000fea0003c00000 */
[----:B------:R0:W1:Y:S02]  /*eb80*/  SHFL.IDX P6, R14, R13, R12, R11 ;  /* 0x0000000c0d0e7389 */ /* 0x00006400000c000b */
[----:B01----:R-:W-:Y:S01]  /*eb90*/  ENDCOLLECTIVE ;  /* 0x000000000000791b */ /* 0x003fe20003800000 */
.L_x_9487:
        /* <DEDUP_REMOVED lines=8> */
[----:B------:R-:W-:-:S07]  /*ec20*/  IMAD.MOV.U32 R7, RZ, RZ, R14 ;  /* 0x000000ffff077224 */ /* 0x000fce00078e000e */
[----:B0-----:R-:W-:Y:S05]  /*ec30*/  WARPSYNC.COLLECTIVE R15, `(.L_x_9488) ;  /* 0x000000000f087348 */ /* 0x001fea0003c00000 */
[----:B------:R1:W2:Y:S02]  /*ec40*/  SHFL.IDX P6, R14, R13, R12, R11 ;  /* 0x0000000c0d0e7389 */ /* 0x0002a400000c000b */
[----:B012---:R-:W-:Y:S01]  /*ec50*/  ENDCOLLECTIVE ;  /* 0x000000000000791b */ /* 0x007fe20003800000 */
.L_x_9488:
[----:B------:R-:W-:Y:S02]  /*ec60*/  VIADD R3, R9, 0x60 ;  /* 0x0000006009037836 */ /* 0x000fe40000000000 */
[----:B------:R-:W-:-:S03]  /*ec70*/  IMAD.MOV.U32 R5, RZ, RZ, R7 ;  /* 0x000000ffff057224 */ /* 0x000fc600078e0007 */
[----:B------:R-:W-:Y:S01]  /*ec80*/  ISETP.GE.AND P3, PT, R3, R10, PT ;  /* 0x0000000a0300720c */ /* 0x000fe20003f66270 */
[----:B------:R-:W-:Y:S02]  /*ec90*/  VIADD R3, R9, 0x80 ;  /* 0x0000008009037836 */ /* 0x000fe40000000000 */
[----:B------:R-:W-:Y:S02]  /*eca0*/  IMAD.MOV.U32 R13, RZ, RZ, R8 ;  /* 0x000000ffff0d7224 */ /* 0x000fe400078e0008 */
[----:B------:R-:W-:-:S08]  /*ecb0*/  IMAD.MOV.U32 R12, RZ, RZ, RZ ;  /* 0x000000ffff0c7224 */ /* 0x000fd000078e00ff */
[----:B------:R-:W-:Y:S01]  /*ecc0*/  @!P3 LEA R7, R0, UR40, 0x1 ;  /* 0x000000280007bc11 */ /* 0x000fe2000f8e08ff */
[----:B------:R-:W-:-:S07]  /*ecd0*/  IMAD.MOV.U32 R4, RZ, RZ, R14 ;  /* 0x000000ffff047224 */ /* 0x000fce00078e000e */
[----:B------:R-:W-:Y:S05]  /*ece0*/  WARPSYNC.COLLECTIVE R15, `(.L_x_9489) ;  /* 0x000000000f087348 */ /* 0x000fea0003c00000 */
[----:B------:R0:W1:Y:S02]  /*ecf0*/  SHFL.IDX P6, R14, R13, R12, R11 ;  /* 0x0000000c0d0e7389 */ /* 0x00006400000c000b */
[----:B01----:R-:W-:Y:S01]  /*ed00*/  ENDCOLLECTIVE ;  /* 0x000000000000791b */ /* 0x003fe20003800000 */
.L_x_9489:
        /* <DEDUP_REMOVED lines=13> */
.L_x_9490:
        /* <DEDUP_REMOVED lines=8> */
.L_x_9491:
[----:B------:R-:W-:Y:S02]  /*ee60*/  IMAD.MOV.U32 R2, RZ, RZ, R6 ;  /* 0x000000ffff027224 */ /* 0x000fe400078e0006 */
[----:B------:R-:W-:Y:S02]  /*ee70*/  IMAD.MOV.U32 R6, RZ, RZ, 0x1 ;  /* 0x00000001ff067424 */ /* 0x000fe400078e00ff */
[----:B------:R-:W-:-:S05]  /*ee80*/  @!P3 IMAD.WIDE.U32 R2, R21, 0x2, R2 ;  /* 0x000000021502b825 */ /* 0x000fca00078e0002 */
[----:B------:R-:W-:Y:S01]  /*ee90*/  @!PT LDS RZ, [RZ] ;  /* 0x00000000fffff984 */ /* 0x000fe20000000800 */
[----:B------:R-:W-:Y:S01]  /*eea0*/  @!PT LDS RZ, [RZ] ;  /* 0x00000000fffff984 */ /* 0x000fe20000000800 */
[----:B------:R-:W-:Y:S01]  /*eeb0*/  @!PT LDS RZ, [RZ] ;  /* 0x00000000fffff984 */ /* 0x000fe20000000800 */
[----:B------:R0:W-:Y:S01]  /*eec0*/  @!P3 LDGSTS.E.BYPASS.LTC128B.128 [R28+0xfa00], desc[UR38][R2.64], !P2 ;  /* 0x0fa00000021cbfae */ /* 0x0001e2000d101d66 */
[----:B------:R-:W-:-:S03]  /*eed0*/  IMAD.MOV.U32 R13, RZ, RZ, R20 ;  /* 0x000000ffff0d7224 */ /* 0x000fc600078e0014 */
[----:B------:R0:W-:Y:S04]  /*eee0*/  @!P3 LDGSTS.E.BYPASS.LTC128B.128 [R28+0x12a00], desc[UR38][R2.64+0x40], !P0 ;  /* 0x12a00040021cbfae */ /* 0x0001e8000c101d66 */
[----:B------:R0:W-:Y:S01]  /*eef0*/  @!P3 LDGSTS.E.BYPASS.LTC128B.128 [R28+0x15a00], desc[UR38][R2.64+0x80], !P1 ;  /* 0x15a00080021cbfae */ /* 0x0001e2000c901d66 */
[----:B------:R-:W-:-:S07]  /*ef00*/  IMAD.MOV.U32 R8, RZ, RZ, R14 ;  /* 0x000000ffff087224 */ /* 0x000fce00078e000e */
[----:B0-----:R-:W-:Y:S05]  /*ef10*/  WARPSYNC.COLLECTIVE R15, `(.L_x_9492) ;  /* 0x000000000f087348 */ /* 0x001fea0003c00000 */
[----:B------:R1:W2:Y:S02]  /*ef20*/  SHFL.IDX P6, R14, R13, R12, R11 ;  /* 0x0000000c0d0e7389 */ /* 0x0002a400000c000b */
[----:B012---:R-:W-:Y:S01]  /*ef30*/  ENDCOLLECTIVE ;  /* 0x000000000000791b */ /* 0x007fe20003800000 */
.L_x_9492:
[----:B------:R-:W-:Y:S05]  /*ef40*/  BRA `(.L_x_9493) ;  /* 0xffffffcc00947947 */ /* 0x000fea000383ffff */
.L_x_9402:
[----:B0-----:R-:W-:-:S04]  /*ef50*/  IMAD.U32 R3, RZ, RZ, UR40 ;  /* 0x00000028ff037e24 */ /* 0x001fc8000f8e00ff */
[----:B------:R0:W1:Y:S03]  /*ef60*/  SYNCS.PHASECHK.TRANS64.TRYWAIT P0, [R3+URZ+0x31c20], R0 ;  /* 0x031c2000030075a7 */ /* 0x000066000800017f */
[----:B-1----:R-:W-:Y:S05]  /*ef70*/  @!P0 NANOSLEEP.SYNCS 0x989680 ;  /* 0x009896800000895d */ /* 0x002fea0003900000 */
[----:B------:R-:W1:Y:S02]  /*ef80*/  @!P0 SYNCS.PHASECHK.TRANS64 P0, [R3+URZ+0x31c20], R0 ;  /* 0x031c2000030085a7 */ /* 0x000e64000800007f */
[----:B-1----:R-:W-:Y:S05]  /*ef90*/  @!P0 BRA `(.L_x_9402) ;  /* 0xfffffffc00ec8947 */ /* 0x002fea000383ffff */
[----:B------:R-:W-:Y:S05]  /*efa0*/  BRA `(.L_x_9494) ;  /* 0xffffffcc00e47947 */ /* 0x000fea000383ffff */
.L_x_9409:
[----:B-1----:R-:W-:-:S04]  /*efb0*/  IMAD.U32 R3, RZ, RZ, UR40 ;  /* 0x00000028ff037e24 */ /* 0x002fc8000f8e00ff */
[----:B------:R1:W2:Y:S03]  /*efc0*/  SYNCS.PHASECHK.TRANS64.TRYWAIT P0, [R3+URZ+0x31c48], R6 ;  /* 0x031c4806030075a7 */ /* 0x0002a6000800017f */
[----:B--2---:R-:W-:Y:S05]  /*efd0*/  @!P0 NANOSLEEP.SYNCS 0x989680 ;  /* 0x009896800000895d */ /* 0x004fea0003900000 */
[----:B------:R-:W2:Y:S02]  /*efe0*/  @!P0 SYNCS.PHASECHK.TRANS64 P0, [R3+URZ+0x31c48], R6 ;  /* 0x031c4806030085a7 */ /* 0x000ea4000800007f */
[----:B--2---:R-:W-:Y:S05]  /*eff0*/  @!P0 BRA `(.L_x_9409) ;  /* 0xfffffffc00ec8947 */ /* 0x004fea000383ffff */
[----:B------:R-:W-:Y:S05]  /*f000*/  BRA `(.L_x_9495) ;  /* 0xffffffd000a47947 */ /* 0x000fea000383ffff */
.L_x_9416:
[----:B01----:R-:W-:-:S04]  /*f010*/  IMAD.U32 R3, RZ, RZ, UR40 ;  /* 0x00000028ff037e24 */ /* 0x003fc8000f8e00ff */
[----:B------:R0:W1:Y:S03]  /*f020*/  SYNCS.PHASECHK.TRANS64.TRYWAIT P0, [R3+URZ+0x31c60], R6 ;  /* 0x031c6006030075a7 */ /* 0x000066000800017f */
[----:B-1----:R-:W-:Y:S05]  /*f030*/  @!P0 NANOSLEEP.SYNCS 0x989680 ;  /* 0x009896800000895d */ /* 0x002fea0003900000 */
[----:B------:R-:W1:Y:S02]  /*f040*/  @!P0 SYNCS.PHASECHK.TRANS64 P0, [R3+URZ+0x31c60], R6 ;  /* 0x031c6006030085a7 */ /* 0x000e64000800007f */
[----:B-1----:R-:W-:Y:S05]  /*f050*/  @!P0 BRA `(.L_x_9416) ;  /* 0xfffffffc00ec8947 */ /* 0x002fea000383ffff */
[----:B------:R-:W-:Y:S05]  /*f060*/  BRA `(.L_x_9496) ;  /* 0xffffffd4007c7947 */ /* 0x000fea000383ffff */
.L_x_9426:
[----:B-1----:R-:W-:-:S04]  /*f070*/  IMAD.U32 R3, RZ, RZ, UR40 ;  /* 0x00000028ff037e24 */ /* 0x002fc8000f8e00ff */
[----:B------:R1:W2:Y:S03]  /*f080*/  SYNCS.PHASECHK.TRANS64.TRYWAIT P0, [R3+URZ+0x31c40], R12 ;  /* 0x031c400c030075a7 */ /* 0x0002a6000800017f */
[----:B--2---:R-:W-:Y:S05]  /*f090*/  @!P0 NANOSLEEP.SYNCS 0x989680 ;  /* 0x009896800000895d */ /* 0x004fea0003900000 */
[----:B------:R-:W2:Y:S02]  /*f0a0*/  @!P0 SYNCS.PHASECHK.TRANS64 P0, [R3+URZ+0x31c40], R12 ;  /* 0x031c400c030085a7 */ /* 0x000ea4000800007f */
[----:B--2---:R-:W-:Y:S05]  /*f0b0*/  @!P0 BRA `(.L_x_9426) ;  /* 0xfffffffc00ec8947 */ /* 0x004fea000383ffff */
[----:B------:R-:W-:Y:S05]  /*f0c0*/  BRA `(.L_x_9497) ;  /* 0xffffffd800c87947 */ /* 0x000fea000383ffff */
.L_x_9433:
[----:B0-----:R-:W-:-:S04]  /*f0d0*/  IMAD.U32 R3, RZ, RZ, UR40 ;  /* 0x00000028ff037e24 */ /* 0x001fc8000f8e00ff */
[----:B------:R0:W1:Y:S03]  /*f0e0*/  SYNCS.PHASECHK.TRANS64.TRYWAIT P0, [R3+URZ+0x31c68], R2 ;  /* 0x031c6802030075a7 */ /* 0x000066000800017f */
[----:B-1----:R-:W-:Y:S05]  /*f0f0*/  @!P0 NANOSLEEP.SYNCS 0x989680 ;  /* 0x009896800000895d */ /* 0x002fea0003900000 */
[----:B------:R-:W1:Y:S02]  /*f100*/  @!P0 SYNCS.PHASECHK.TRANS64 P0, [R3+URZ+0x31c68], R2 ;  /* 0x031c6802030085a7 */ /* 0x000e64000800007f */
[----:B-1----:R-:W-:Y:S05]  /*f110*/  @!P0 BRA `(.L_x_9433) ;  /* 0xfffffffc00ec8947 */ /* 0x002fea000383ffff */
[----:B------:R-:W-:Y:S05]  /*f120*/  BRA `(.L_x_9498) ;  /* 0xffffffdc00a07947 */ /* 0x000fea000383ffff */
.L_x_9443:
[----:B-1----:R-:W-:-:S04]  /*f130*/  IMAD.U32 R2, RZ, RZ, UR40 ;  /* 0x00000028ff027e24 */ /* 0x002fc8000f8e00ff */
[----:B------:R1:W2:Y:S03]  /*f140*/  SYNCS.PHASECHK.TRANS64.TRYWAIT P0, [R2+URZ+0x31c48], R9 ;  /* 0x031c4809020075a7 */ /* 0x0002a6000800017f */
[----:B--2---:R-:W-:Y:S05]  /*f150*/  @!P0 NANOSLEEP.SYNCS 0x989680 ;  /* 0x009896800000895d */ /* 0x004fea0003900000 */
[----:B------:R-:W2:Y:S02]  /*f160*/  @!P0 SYNCS.PHASECHK.TRANS64 P0, [R2+URZ+0x31c48], R9 ;  /* 0x031c4809020085a7 */ /* 0x000ea4000800007f */
[----:B--2---:R-:W-:Y:S05]  /*f170*/  @!P0 BRA `(.L_x_9443) ;  /* 0xfffffffc00ec8947 */ /* 0x004fea000383ffff */
[----:B------:R-:W-:Y:S05]  /*f180*/  BRA `(.L_x_9499) ;  /* 0xffffffe400007947 */ /* 0x000fea000383ffff */
.L_x_9450:
[----:B0-----:R-:W-:-:S04]  /*f190*/  IMAD.U32 R2, RZ, RZ, UR40 ;  /* 0x00000028ff027e24 */ /* 0x001fc8000f8e00ff */
[----:B------:R0:W1:Y:S03]  /*f1a0*/  SYNCS.PHASECHK.TRANS64.TRYWAIT P0, [R2+URZ+0x31c60], R9 ;  /* 0x031c6009020075a7 */ /* 0x000066000800017f */
[----:B-1----:R-:W-:Y:S05]  /*f1b0*/  @!P0 NANOSLEEP.SYNCS 0x989680 ;  /* 0x009896800000895d */ /* 0x002fea0003900000 */
[----:B------:R-:W1:Y:S02]  /*f1c0*/  @!P0 SYNCS.PHASECHK.TRANS64 P0, [R2+URZ+0x31c60], R9 ;  /* 0x031c6009020085a7 */ /* 0x000e64000800007f */
[----:B-1----:R-:W-:Y:S05]  /*f1d0*/  @!P0 BRA `(.L_x_9450) ;  /* 0xfffffffc00ec8947 */ /* 0x002fea000383ffff */
[----:B------:R-:W-:Y:S05]  /*f1e0*/  BRA `(.L_x_9500) ;  /* 0xffffffe400d47947 */ /* 0x000fea000383ffff */
.L_x_9459:
[----:B0-----:R0:W1:Y:S02]  /*f1f0*/  SYNCS.PHASECHK.TRANS64.TRYWAIT P0, [R3+URZ+0x31c60], R2 ;  /* 0x031c6002030075a7 */ /* 0x001064000800017f */
[----:B-1----:R-:W-:Y:S05]  /*f200*/  @!P0 NANOSLEEP.SYNCS 0x989680 ;  /* 0x009896800000895d */ /* 0x002fea0003900000 */
[----:B------:R-:W1:Y:S02]  /*f210*/  @!P0 SYNCS.PHASECHK.TRANS64 P0, [R3+URZ+0x31c60], R2 ;  /* 0x031c6002030085a7 */ /* 0x000e64000800007f */
[----:B-1----:R-:W-:Y:S05]  /*f220*/  @!P0 BRA `(.L_x_9459) ;  /* 0xfffffffc00f08947 */ /* 0x002fea000383ffff */
[----:B------:R-:W-:Y:S05]  /*f230*/  BRA `(.L_x_9501) ;  /* 0xffffffe800cc7947 */ /* 0x000fea000383ffff */
.L_x_9465:
[----:B0-----:R0:W1:Y:S02]  /*f240*/  SYNCS.PHASECHK.TRANS64.TRYWAIT P0, [R7+URZ+0x31c20], R2 ;  /* 0x031c2002070075a7 */ /* 0x001064000800017f */
[----:B-1----:R-:W-:Y:S05]  /*f250*/  @!P0 NANOSLEEP.SYNCS 0x989680 ;  /* 0x009896800000895d */ /* 0x002fea0003900000 */
[----:B------:R-:W1:Y:S02]  /*f260*/  @!P0 SYNCS.PHASECHK.TRANS64 P0, [R7+URZ+0x31c20], R2 ;  /* 0x031c2002070085a7 */ /* 0x000e64000800007f */
[----:B-1----:R-:W-:Y:S05]  /*f270*/  @!P0 BRA `(.L_x_9465) ;  /* 0xfffffffc00f08947 */ /* 0x002fea000383ffff */
[----:B------:R-:W-:Y:S05]  /*f280*/  BRA `(.L_x_9502) ;  /* 0xffffffec00d07947 */ /* 0x000fea000383ffff */
.L_x_9466:
        /* <DEDUP_REMOVED lines=8> */
.L_x_9504:
[----:B------:R-:W-:Y:S05]  /*f310*/  BSYNC B0 ;  /* 0x0000000000007941 */ /* 0x000fea0003800000 */
.L_x_9503:
[----:B------:R-:W-:Y:S05]  /*f320*/  BRA `(.L_x_9505) ;  /* 0xffffffec00b47947 */ /* 0x000fea000383ffff */
.L_x_9467:
[----:B------:R-:W-:Y:S01]  /*f330*/  BSSY B0, `(.L_x_9506) ;  /* 0x0000006000007945 */ /* 0x000fe20003800000 */
[----:B------:R-:W-:-:S07]  /*f340*/  IMAD.MOV.U32 R15, RZ, RZ, -0x1 ;  /* 0xffffffffff0f7424 */ /* 0x000fce00078e00ff */
[----:B01----:R-:W-:Y:S05]  /*f350*/  WARPSYNC.COLLECTIVE R15, `(.L_x_9507) ;  /* 0x000000000f0c7348 */ /* 0x003fea0003c00000 */
[----:B------:R-:W-:Y:S02]  /*f360*/  ELECT P6, UR62, PT ;  /* 0x00000000003e782f */ /* 0x000fe400038c0000 */
[----:B------:R-:W-:Y:S01]  /*f370*/  MOV R14, UR62 ;  /* 0x0000003e000e7c02 */ /* 0x000fe20008000f00 */
[----:B01----:R-:W-:Y:S10]  /*f380*/  ENDCOLLECTIVE ;  /* 0x000000000000791b */ /* 0x003ff40003800000 */
.L_x_9507:
[----:B------:R-:W-:Y:S05]  /*f390*/  BSYNC B0 ;  /* 0x0000000000007941 */ /* 0x000fea0003800000 */
.L_x_9506:
[----:B------:R-:W-:Y:S05]  /*f3a0*/  BRA `(.L_x_9508) ;  /* 0xffffffec00a87947 */ /* 0x000fea000383ffff */
.L_x_9469:
[----:B0-----:R0:W2:Y:S02]  /*f3b0*/  SYNCS.PHASECHK.TRANS64.TRYWAIT P0, [R5+URZ], R4 ;  /* 0x00000004050075a7 */ /* 0x0010a4000800017f */
[----:B--2---:R-:W-:Y:S05]  /*f3c0*/  @!P0 NANOSLEEP.SYNCS 0x989680 ;  /* 0x009896800000895d */ /* 0x004fea0003900000 */
[----:B------:R-:W2:Y:S02]  /*f3d0*/  @!P0 SYNCS.PHASECHK.TRANS64 P0, [R5+URZ], R4 ;  /* 0x00000004050085a7 */ /* 0x000ea4000800007f */
[----:B--2---:R-:W-:Y:S05]  /*f3e0*/  @!P0 BRA `(.L_x_9469) ;  /* 0xfffffffc00f08947 */ /* 0x004fea000383ffff */
[----:B------:R-:W-:Y:S05]  /*f3f0*/  BRA `(.L_x_9509) ;  /* 0xffffffec00d87947 */ /* 0x000fea000383ffff */
.L_x_9470:
[----:B--2---:R2:W3:Y:S02]  /*f400*/  SYNCS.PHASECHK.TRANS64.TRYWAIT P0, [R3+URZ], R2 ;  /* 0x00000002030075a7 */ /* 0x0044e4000800017f */
[----:B---3--:R-:W-:Y:S05]  /*f410*/  @!P0 NANOSLEEP.SYNCS 0x989680 ;  /* 0x009896800000895d */ /* 0x008fea0003900000 */
[----:B------:R-:W3:Y:S02]  /*f420*/  @!P0 SYNCS.PHASECHK.TRANS64 P0, [R3+URZ], R2 ;  /* 0x00000002030085a7 */ /* 0x000ee4000800007f */
[----:B---3--:R-:W-:Y:S05]  /*f430*/  @!P0 BRA `(.L_x_9470) ;  /* 0xfffffffc00f08947 */ /* 0x008fea000383ffff */
[----:B------:R-:W-:Y:S05]  /*f440*/  BRA `(.L_x_9510) ;  /* 0xffffffec00cc7947 */ /* 0x000fea000383ffff */
.L_x_9472:
[----:B0-----:R0:W2:Y:S02]  /*f450*/  SYNCS.PHASECHK.TRANS64.TRYWAIT P0, [R5+URZ], R4 ;  /* 0x00000004050075a7 */ /* 0x0010a4000800017f */
[----:B--2---:R-:W-:Y:S05]  /*f460*/  @!P0 NANOSLEEP.SYNCS 0x989680 ;  /* 0x009896800000895d */ /* 0x004fea0003900000 */
[----:B------:R-:W2:Y:S02]  /*f470*/  @!P0 SYNCS.PHASECHK.TRANS64 P0, [R5+URZ], R4 ;  /* 0x00000004050085a7 */ /* 0x000ea4000800007f */
[----:B--2---:R-:W-:Y:S05]  /*f480*/  @!P0 BRA `(.L_x_9472) ;  /* 0xfffffffc00f08947 */ /* 0x004fea000383ffff */
[----:B------:R-:W-:Y:S05]  /*f490*/  BRA `(.L_x_9511) ;  /* 0xffffffec00d07947 */ /* 0x000fea000383ffff */
.L_x_9512:
        /* <DEDUP_REMOVED lines=14> */
.L_x_14866:


//--------------------- .text._ZN7cutlass13device_kernelIN5flash11enable_sm90INS1_16FlashAttnFwdSm90INS1_25CollectiveMainloopFwdSm90ILi2EN4cute5tupleIJNS5_1CILi1EEES8_S8_EEENS6_IJNS7_ILi192EEENS7_ILi144EEENS7_ILi96EEEEEELi96ENS_6half_tEfNS_4arch4Sm90ELb0ELb0ELb0ELb1ELb0ELb0ELb0ELb0ELb1ELb1ELb1ELb0EEENS1_21CollectiveEpilogueFwdINS6_IJSA_SC_SB_EEES9_SE_SG_Li384ELb1ELb1ELb1ELb0EEENS1_36VarlenDynamicPersistentTileSchedulerILi192ELi144ELi384ELi128ELb1ELb1ELb1ELb0ELb1ELb1EEEEEEEEEvNT_6ParamsE --------------------------
	.section	.text._ZN7cutlass13device_kernelIN5flash11enable_sm90INS1_16FlashAttnFwdSm90INS1_25CollectiveMainloopFwdSm90ILi2EN4cute5tupleIJNS5_1CILi1EEES8_S8_EEENS6_IJNS7_ILi192EEENS7_ILi144EEENS7_ILi96EEEEEELi96ENS_6half_tEfNS_4arch4Sm90ELb0ELb0ELb0ELb1ELb0ELb0ELb0ELb0ELb1ELb1ELb1ELb0EEENS1_21CollectiveEpilogueFwdINS6_IJSA_SC_SB_EEES9_SE_SG_Li384ELb1ELb1ELb1ELb0EEENS1_36VarlenDynamicPersistentTileSchedulerILi192ELi144ELi384ELi128ELb1ELb1ELb1ELb0ELb1ELb1EEEEEEEEEvNT_6ParamsE,"ax",@progbits
	.align	128
.text._ZN7cutlass13device_kernelIN5flash11enable_sm90INS1_16FlashAttnFwdSm90INS1_25CollectiveMainloopFwdSm90ILi2EN4cute5tupleIJNS5_1CILi1EEES8_S8_EEENS6_IJNS7_ILi192EEENS7_ILi144EEENS7_ILi96EEEEEELi96ENS_6half_tEfNS_4arch4Sm90ELb0ELb0ELb0ELb1ELb0ELb0ELb0ELb0ELb1ELb1ELb1ELb0EEENS1_21CollectiveEpilogueFwdINS6_IJSA_SC_SB_EEES9_SE_SG_Li384ELb1ELb1ELb1ELb0EEENS1_36VarlenDynamicPersistentTileSchedulerILi192ELi144ELi384ELi128ELb1ELb1ELb1ELb0ELb1ELb1EEEEEEEEEvNT_6ParamsE:
        .type           _ZN7cutlass13device_kernelIN5flash11enable_sm90INS1_16FlashAttnFwdSm90INS1_25CollectiveMainloopFwdSm90ILi2EN4cute5tupleIJNS5_1CILi1EEES8_S8_EEENS6_IJNS7_ILi192EEENS7_ILi144EEENS7_ILi96EEEEEELi96ENS_6half_tEfNS_4arch4Sm90ELb0ELb0ELb0ELb1ELb0ELb0ELb0ELb0ELb1ELb1ELb1ELb0EEENS1_21CollectiveEpilogueFwdINS6_IJSA_SC_SB_EEES9_SE_SG_Li384ELb1ELb1ELb1ELb0EEENS1_36VarlenDynamicPersistentTileSchedulerILi192ELi144ELi384ELi128ELb1ELb1ELb1ELb0ELb1ELb1EEEEEEEEEvNT_6ParamsE,@function
        .size           _ZN7cutlass13device_kernelIN5flash11enable_sm90INS1_16FlashAttnFwdSm90INS1_25CollectiveMainloopFwdSm90ILi2EN4cute5tupleIJNS5_1CILi1EEES8_S8_EEENS6_IJNS7_ILi192EEENS7_ILi144EEENS7_ILi96EEEEEELi96ENS_6half_tEfNS_4arch4Sm90ELb0ELb0ELb0ELb1ELb0ELb0ELb0ELb0ELb1ELb1ELb1ELb0EEENS1_21CollectiveEpilogueFwdINS6_IJSA_SC_SB_EEES9_SE_SG_Li384ELb1ELb1ELb1ELb0EEENS1_36VarlenDynamicPersistentTileSchedulerILi192ELi144ELi384ELi128ELb1ELb1ELb1ELb0ELb1ELb1EEEEEEEEEvNT_6ParamsE,(.L_x_14867 - _ZN7cutlass13device_kernelIN5flash11enable_sm90INS1_16FlashAttnFwdSm90INS1_25CollectiveMainloopFwdSm90ILi2EN4cute5tupleIJNS5_1CILi1EEES8_S8_EEENS6_IJNS7_ILi192EEENS7_ILi144EEENS7_ILi96EEEEEELi96ENS_6half_tEfNS_4arch4Sm90ELb0ELb0ELb0ELb1ELb0ELb0ELb0ELb0ELb1ELb1ELb1ELb0EEENS1_21CollectiveEpilogueFwdINS6_IJSA_SC_SB_EEES9_SE_SG_Li384ELb1ELb1ELb1ELb0EEENS1_36VarlenDynamicPersistentTileSchedulerILi192ELi144ELi384ELi128ELb1ELb1ELb1ELb0ELb1ELb1EEEEEEEEEvNT_6ParamsE)
        .other          _ZN7cutlass13device_kernelIN5flash11enable_sm90INS1_16FlashAttnFwdSm90INS1_25CollectiveMainloopFwdSm90ILi2EN4cute5tupleIJNS5_1CILi1EEES8_S8_EEENS6_IJNS7_ILi192EEENS7_ILi144EEENS7_ILi96EEEEEELi96ENS_6half_tEfNS_4arch4Sm90ELb0ELb0ELb0ELb1ELb0ELb0ELb0ELb0ELb1ELb1ELb1ELb0EEENS1_21CollectiveEpilogueFwdINS6_IJSA_SC_SB_EEES9_SE_SG_Li384ELb1ELb1ELb1ELb0EEENS1_36VarlenDynamicPersistentTileSchedulerILi192ELi144ELi384ELi128ELb1ELb1ELb1ELb0ELb1ELb1EEEEEEEEEvNT_6ParamsE,@"STO_CUDA_ENTRY STV_DEFAULT"
_ZN7cutlass13device_kernelIN5flash11enable_sm90INS1_16FlashAttnFwdSm90INS1_25CollectiveMainloopFwdSm90ILi2EN4cute5tupleIJNS5_1CILi1EEES8_S8_EEENS6_IJNS7_ILi192EEENS7_ILi144EEENS7_ILi96EEEEEELi96ENS_6half_tEfNS_4arch4Sm90ELb0ELb0ELb0ELb1ELb0ELb0ELb0ELb0ELb1ELb1ELb1ELb0EEENS1_21CollectiveEpilogueFwdINS6_IJSA_SC_SB_EEES9_SE_SG_Li384ELb1ELb1ELb1ELb0EEENS1_36VarlenDynamicPersistentTileSchedulerILi192ELi144ELi384ELi128ELb1ELb1ELb1ELb0ELb1ELb1EEEEEEEEEvNT_6ParamsE:
        /* <DEDUP_REMOVED lines=18> */
.L_x_9514:
[----:B------:R-:W-:Y:S05]  /*0120*/  BSYNC B0 ;  /* 0x0000000000007941 */ /* 0x000fea0003800000 */
.L_x_9513:
        /* <DEDUP_REMOVED lines=41> */
.L_x_9515:
        /* <DEDUP_REMOVED lines=22> */
.L_x_9516:
        /* <DEDUP_REMOVED lines=18> */
.L_x_9517:
        /* <DEDUP_REMOVED lines=22> */
.L_x_9518:
        /* <DEDUP_REMOVED lines=22> */
.L_x_9519:
        /* <DEDUP_REMOVED lines=8> */
.L_x_9521:
        /* <DEDUP_REMOVED lines=8> */
[----:B-1----:R-:W-:-:S03]  /*0a00*/  ULEA UR37, UR4, UR37, 0x18 ;  /* 0x0000002504257291 */ /* 0x002fc6000f8ec03f */
[----:B------:R-:W-:Y:S01]  /*0a10*/  ULDC UR4, c[0x0][0xc3c] ;  /* 0x00030f0000047ab9 */ /* 0x000fe20000000800 */
[----:B0-----:R-:W-:-:S04]  /*0a20*/  LOP3.LUT R0, R2, 0xffffff80, RZ, 0xc0, !PT ;  /* 0xffffff8002007812 */ /* 0x001fc800078ec0ff */
[----:B------:R-:W-:-:S13]  /*0a30*/  ISETP.NE.AND P0, PT, R0, 0x80, PT ;  /* 0x000000800000780c */ /* 0x000fda0003f05270 */
[----:B------:R-:W-:Y:S08]  /*0a40*/  @!P0 BAR.ARV 0x9, 0x100 ;  /* 0x0244000000008b1d */ /* 0x000ff00000002000 */
[----:B------:R-:W-:Y:S06]  /*0a50*/  BAR.SYNC.DEFER_BLOCKING 0x5, 0x200 ;  /* 0x0148000000007b1d */ /* 0x000fec0000010000 */
[----:B------:R-:W0:Y:S02]  /*0a60*/  LDS.128 R8, [UR37+0x31cd0] ;  /* 0x031cd025ff087984 */ /* 0x000e240008000c00 */
[----:B------:R-:W-:Y:S06]  /*0a70*/  BAR.ARV 0x4, 0x200 ;  /* 0x0108000000007b1d */ /* 0x000fec0000002000 */
[----:B0-----:R-:W-:-:S13]  /*0a80*/  ISETP.GE.AND P0, PT, R11, UR4, PT ;  /* 0x000000040b007c0c */ /* 0x001fda000bf06270 */
        /* <DEDUP_REMOVED lines=9> */
[----:B------:R-:W-:-:S02]  /*0b20*/  LEA.HI R2, R0, R15, RZ, 0x4 ;  /* 0x0000000f00027211 */ /* 0x000fc400078f20ff */
[----:B------:R-:W-:Y:S02]  /*0b30*/  LEA.HI R7, R0, R15, RZ, 0x5 ;  /* 0x0000000f00077211 */ /* 0x000fe400078f28ff */
[----:B------:R-:W-:Y:S02]  /*0b40*/  SHF.R.S32.HI R5, RZ, 0x4, R2 ;  /* 0x00000004ff057819 */ /* 0x000fe40000011402 */
[----:B------:R-:W-:Y:S02]  /*0b50*/  SHF.R.S32.HI R10, RZ, 0x5, R7 ;  /* 0x00000005ff0a7819 */ /* 0x000fe40000011407 */
[----:B------:R-:W-:-:S04]  /*0b60*/  LEA.HI R4, R2, R5, RZ, 0x1 ;  /* 0x0000000502047211 */ /* 0x000fc800078f08ff */
[----:B------:R-:W-:-:S05]  /*0b70*/  LOP3.LUT R6, R4, 0x1ffffffe, RZ, 0xc0, !PT ;  /* 0x1ffffffe04067812 */ /* 0x000fca00078ec0ff */
[----:B------:R-:W-:Y:S01]  /*0b80*/  IMAD.IADD R6, R5, 0x1, -R6 ;  /* 0x0000000105067824 */ /* 0x000fe200078e0a06 */
[----:B--2---:R-:W-:Y:S02]  /*0b90*/  R2UR UR4, R3 ;  /* 0x00000000030472ca */ /* 0x004fe400000e0000 */
[----:B------:R-:W-:Y:S02]  /*0ba0*/  LOP3.LUT R3, R2, 0xfffffff0, RZ, 0xc0, !PT ;  /* 0xfffffff002037812 */ /* 0x000fe400078ec0ff */
[CC--:B------:R-:W-:Y:S02]  /*0bb0*/  LEA.HI R2, R0.reuse, R15.reuse, RZ, 0x7 ;  /* 0x0000000f00027211 */ /* 0x0c0fe400078f38ff */
[----:B------:R-:W-:Y:S01]  /*0bc0*/  LEA.HI R0, R0, R15, RZ, 0x2 ;  /* 0x0000000f00007211 */ /* 0x000fe200078f10ff */
[C---:B------:R-:W-:Y:S01]  /*0bd0*/  IMAD.IADD R3, R15.reuse, 0x1, -R3 ;  /* 0x000000010f037824 */ /* 0x040fe200078e0a03 */
[----:B------:R-:W-:Y:S02]  /*0be0*/  LOP3.LUT R8, R2, 0xffffff80, RZ, 0xc0, !PT ;  /* 0xffffff8002087812 */ /* 0x000fe400078ec0ff */
[----:B------:R-:W-:Y:S01]  /*0bf0*/  SHF.R.S32.HI R16, RZ, 0x7, R2 ;  /* 0x00000007ff107819 */ /* 0x000fe20000011402 */
[--C-:B------:R-:W-:Y:S01]  /*0c00*/  IMAD R12, R10, 0x10, R3.reuse ;  /* 0x000000100a0c7824 */ /* 0x100fe200078e0203 */
[----:B------:R-:W-:Y:S01]  /*0c10*/  SHF.R.S32.HI R4, RZ, 0x1f, R3 ;  /* 0x0000001fff047819 */ /* 0x000fe20000011403 */
[C---:B------:R-:W-:Y:S01]  /*0c20*/  IMAD.IADD R14, R15.reuse, 0x1, -R8 ;  /* 0x000000010f0e7824 */ /* 0x040fe200078e0a08 */
[----:B------:R-:W-:Y:S01]  /*0c30*/  LOP3.LUT R157, R0, 0xfffffffc, RZ, 0xc0, !PT ;  /* 0xfffffffc009d7812 */ /* 0x000fe200078ec0ff */
[----:B------:R-:W-:Y:S01]  /*0c40*/  IMAD.HI R2, R16, 0x55555556, RZ ;  /* 0x5555555610027827 */ /* 0x000fe200078e02ff */
[CC--:B------:R-:W-:Y:S01]  /*0c50*/  LEA.HI R5, R4.reuse, R3.reuse, RZ, 0x3 ;  /* 0x0000000304057211 */ /* 0x0c0fe200078f18ff */
[----:B------:R-:W-:Y:S01]  /*0c60*/  ULOP3.LUT UR8, UR4, 0x1, URZ, 0xfc, !UPT ;  /* 0x0000000104087892 */ /* 0x000fe2000f8efc3f */
[----:B------:R-:W-:Y:S01]  /*0c70*/  LEA.HI R4, R4, R3, RZ, 0x2 ;  /* 0x0000000304047211 */ /* 0x000fe200078f10ff */
[----:B------:R-:W-:Y:S01]  /*0c80*/  IMAD.IADD R157, R15, 0x1, -R157 ;  /* 0x000000010f9d7824 */ /* 0x000fe200078e0a9d */
[----:B------:R-:W-:Y:S01]  /*0c90*/  SHF.R.S32.HI R9, RZ, 0x1f, R14 ;  /* 0x0000001fff097819 */ /* 0x000fe2000001140e */
[----:B------:R-:W-:Y:S01]  /*0ca0*/  IMAD.SHL.U32 R5, R5, 0x10, RZ ;  /* 0x0000001005057824 */ /* 0x000fe200078e00ff */
[----:B------:R-:W-:Y:S01]  /*0cb0*/  LOP3.LUT R8, R4, 0x7fffffc, RZ, 0xc0, !PT ;  /* 0x07fffffc04087812 */ /* 0x000fe200078ec0ff */
[----:B------:R-:W-:Y:S01]  /*0cc0*/  UMOV UR4, URZ ;  /* 0x0000003f00047c82 */ /* 0x000fe20008000000 */
[-C--:B------:R-:W-:Y:S01]  /*0cd0*/  LEA.HI R11, R9, R14.reuse, RZ, 0x2 ;  /* 0x0000000e090b7211 */ /* 0x080fe200078f10ff */
[----:B------:R-:W-:Y:S01]  /*0ce0*/  IMAD.SHL.U32 R17, R157, 0x8, RZ ;  /* 0x000000089d117824 */ /* 0x000fe200078e00ff */
[----:B------:R-:W-:Y:S01]  /*0cf0*/  LOP3.LUT R5, R5, 0x7fffff80, RZ, 0xc0, !PT ;  /* 0x7fffff8005057812 */ /* 0x000fe200078ec0ff */
[----:B------:R-:W-:Y:S01]  /*0d00*/  IMAD.IADD R8, R3, 0x1, -R8 ;  /* 0x0000000103087824 */ /* 0x000fe200078e0a08 */
[----:B------:R-:W-:Y:S01]  /*0d10*/  SHF.R.S32.HI R3, RZ, 0x1f, R11 ;  /* 0x0000001fff037819 */ /* 0x000fe2000001140b */
[C---:B------:R-:W-:Y:S01]  /*0d20*/  VIADD R19, R17.reuse, 0x20 ;  /* 0x0000002011137836 */ /* 0x040fe20000000000 */
[----:B------:R-:W-:Y:S01]  /*0d30*/  SHF.R.S32.HI R4, RZ, 0x2, R4 ;  /* 0x00000002ff047819 */ /* 0x000fe20000011404 */
[----:B------:R-:W-:Y:S01]  /*0d40*/  IMAD R5, R10, 0x100, R5 ;  /* 0x000001000a057824 */ /* 0x000fe200078e0205 */
[----:B------:R-:W-:Y:S01]  /*0d50*/  SHF.R.S32.HI R10, RZ, 0x2, R11 ;  /* 0x00000002ff0a7819 */ /* 0x000fe2000001140b */
[----:B------:R-:W-:Y:S01]  /*0d60*/  VIADD R23, R17, 0x40 ;  /* 0x0000004011177836 */ /* 0x000fe20000000000 */
[----:B------:R-:W-:Y:S01]  /*0d70*/  LEA.HI R9, R9, R14, RZ, 0x5 ;  /* 0x0000000e09097211 */ /* 0x000fe200078f28ff */
[----:B------:R-:W-:Y:S01]  /*0d80*/  IMAD R7, R8, 0x10, R5 ;  /* 0x0000001008077824 */ /* 0x000fe200078e0205 */
[----:B------:R-:W-:Y:S01]  /*0d90*/  LEA.HI R5, R3, R10, RZ, 0x3 ;  /* 0x0000000a03057211 */ /* 0x000fe200078f18ff */
[----:B------:R-:W-:Y:S01]  /*0da0*/  IMAD.SHL.U32 R4, R4, 0x40, RZ ;  /* 0x0000004004047824 */ /* 0x000fe200078e00ff */
[----:B------:R-:W-:Y:S01]  /*0db0*/  SHF.R.S32.HI R9, RZ, 0x5, R9 ;  /* 0x00000005ff097819 */ /* 0x000fe20000011409 */
[----:B------:R-:W-:Y:S01]  /*0dc0*/  IMAD.SHL.U32 R3, R6, 0x8, RZ ;  /* 0x0000000806037824 */ /* 0x000fe200078e00ff */
[----:B------:R-:W-:-:S02]  /*0dd0*/  LOP3.LUT R13, R5, 0xfffffff8, RZ, 0xc0, !PT ;  /* 0xfffffff8050d7812 */ /* 0x000fc400078ec0ff */
[----:B------:R-:W-:Y:S02]  /*0de0*/  LEA.HI R6, R2, R2, RZ, 0x1 ;  /* 0x0000000202067211 */ /* 0x000fe400078f08ff */
[----:B------:R-:W-:Y:S01]  /*0df0*/  LOP3.LUT R4, R4, 0x40, RZ, 0xc0, !PT ;  /* 0x0000004004047812 */ /* 0x000fe200078ec0ff */
[----:B------:R-:W-:Y:S01]  /*0e00*/  IMAD.IADD R10, R10, 0x1, -R13 ;  /* 0x000000010a0a7824 */ /* 0x000fe200078e0a0d */
[----:B------:R-:W-:Y:S01]  /*0e10*/  LOP3.LUT R11, R11, 0x7ffffffc, RZ, 0xc0, !PT ;  /* 0x7ffffffc0b0b7812 */ /* 0x000fe200078ec0ff */
[----:B------:R-:W-:Y:S01]  /*0e20*/  IMAD R6, R6, -0x3, R16 ;  /* 0xfffffffd06067824 */ /* 0x000fe200078e0210 */
[--C-:B------:R-:W-:Y:S01]  /*0e30*/  LOP3.LUT R2, R4, 0x8, R3.reuse, 0xf8, !PT ;  /* 0x0000000804027812 */ /* 0x100fe200078ef803 */
[----:B------:R-:W-:Y:S01]  /*0e40*/  IMAD R9, R9, 0x10, R10 ;  /* 0x0000001009097824 */ /* 0x000fe200078e020a */
[----:B------:R-:W-:Y:S01]  /*0e50*/  SHF.R.U32.HI R5, RZ, 0x3, R4 ;  /* 0x00000003ff057819 */ /* 0x000fe20000011604 */
[----:B------:R-:W-:Y:S02]  /*0e60*/  IMAD.U32 R3, R12, 0x20, R3 ;  /* 0x000000200c037824 */ /* 0x000fe400078e0003 */
[----:B------:R-:W-:Y:S01]  /*0e70*/  IMAD R4, R6, 0x40, R9 ;  /* 0x0000004006047824 */ /* 0x000fe200078e0209 */
[----:B------:R-:W-:Y:S01]  /*0e80*/  LOP3.LUT R2, R2, R5, RZ, 0x3c, !PT ;  /* 0x0000000502027212 */ /* 0x000fe200078e3cff */
[----:B------:R-:W-:Y:S01]  /*0e90*/  IMAD.U32 R5, RZ, RZ, UR8 ;  /* 0x00000008ff057e24 */ /* 0x000fe2000f8e00ff */
[----:B------:R0:W-:Y:S01]  /*0ea0*/  STL [R1+0x44], R3 ;  /* 0x0000440301007387 */ /* 0x0001e20000100800 */
[----:B------:R-:W-:-:S02]  /*0eb0*/  IMAD.U32 R6, RZ, RZ, UR4 ;  /* 0x00000004ff067e24 */ /* 0x000fc4000f8e00ff */
[----:B------:R-:W-:Y:S01]  /*0ec0*/  IMAD.IADD R11, R14, 0x1, -R11 ;  /* 0x000000010e0b7824 */ /* 0x000fe200078e0a0b */
[----:B------:R-:W-:Y:S01]  /*0ed0*/  STL [R1+0x3c], R4 ;  /* 0x00003c0401007387 */ /* 0x000fe20000100800 */
[----:B------:R-:W-:Y:S02]  /*0ee0*/  IMAD.IADD R2, R2, 0x1, R7 ;  /* 0x0000000102027824 */ /* 0x000fe400078e0207 */
[----:B------:R-:W-:Y:S01]  /*0ef0*/  IMAD.SHL.U32 R156, R11, 0x2, RZ ;  /* 0x000000020b9c7824 */ /* 0x000fe200078e00ff */
[----:B------:R1:W-:Y:S01]  /*0f00*/  STL [R1+0x48], R5 ;  /* 0x0000480501007387 */ /* 0x0003e20000100800 */
[----:B0-----:R-:W-:Y:S02]  /*0f10*/  LEA.HI R3, R157, R157, RZ, 0x1 ;  /* 0x0000009d9d037211 */ /* 0x001fe400078f08ff */
[C---:B------:R-:W-:Y:S01]  /*0f20*/  VIADD R154, R156.reuse, 0x8 ;  /* 0x000000089c9a7836 */ /* 0x040fe20000000000 */
[----:B------:R0:W-:Y:S01]  /*0f30*/  STL [R1+0x10], R6 ;  /* 0x0000100601007387 */ /* 0x0001e20000100800 */
[----:B------:R-:W-:Y:S01]  /*0f40*/  VIADD R153, R156, 0x10 ;  /* 0x000000109c997836 */ /* 0x000fe20000000000 */
[----:B------:R-:W-:Y:S01]  /*0f50*/  LEA R2, R2, UR37, 0x1 ;  /* 0x0000002502027c11 */ /* 0x000fe2000f8e08ff */
[----:B------:R-:W-:-:S02]  /*0f60*/  VIADD R152, R156, 0x18 ;  /* 0x000000189c987836 */ /* 0x000fc40000000000 */
[C---:B------:R-:W-:Y:S01]  /*0f70*/  VIADD R151, R156.reuse, 0x20 ;  /* 0x000000209c977836 */ /* 0x040fe20000000000 */
[----:B-1----:R-:W-:Y:S01]  /*0f80*/  SHF.R.S32.HI R5, RZ, 0x2, R0 ;  /* 0x00000002ff057819 */ /* 0x002fe20000011400 */
[C---:B------:R-:W-:Y:S01]  /*0f90*/  VIADD R150, R156.reuse, 0x28 ;  /* 0x000000289c967836 */ /* 0x040fe20000000000 */
[----:B------:R-:W-:Y:S01]  /*0fa0*/  LOP3.LUT R0, R3, 0x1ffffffe, RZ, 0xc0, !PT ;  /* 0x1ffffffe03007812 */ /* 0x000fe200078ec0ff */
        /* <DEDUP_REMOVED lines=9> */
[----:B0-----:R-:W-:Y:S01]  /*1040*/  SHF.R.S32.HI R6, RZ, 0x1f, R152 ;  /* 0x0000001fff067819 */ /* 0x001fe20000011498 */
[C---:B------:R-:W-:Y:S01]  /*1050*/  VIADD R146, R156.reuse, 0x48 ;  /* 0x000000489c927836 */ /* 0x040fe20000000000 */
[----:B------:R-:W-:Y:S01]  /*1060*/  SHF.R.S32.HI R5, RZ, 0x1f, R151 ;  /* 0x0000001fff057819 */ /* 0x000fe20000011497 */
[C---:B------:R-:W-:Y:S01]  /*1070*/  VIADD R145, R156.reuse, 0x50 ;  /* 0x000000509c917836 */ /* 0x040fe20000000000 */
[----:B------:R0:W-:Y:S01]  /*1080*/  STL [R1+0x40], R0 ;  /* 0x0000400001007387 */ /* 0x0001e20000100800 */
[----:B------:R-:W-:Y:S01]  /*1090*/  VIADD R144, R156, 0x58 ;  /* 0x000000589c907836 */ /* 0x000fe20000000000 */
[----:B------:R-:W-:-:S02]  /*10a0*/  SHF.R.S32.HI R3, RZ, 0x1f, R150 ;  /* 0x0000001fff037819 */ /* 0x000fc40000011496 */
[----:B------:R-:W-:Y:S02]  /*10b0*/  SHF.R.S32.HI R6, RZ, 0x1f, R149 ;  /* 0x0000001fff067819 */ /* 0x000fe40000011495 */
[----:B------:R-:W-:Y:S02]  /*10c0*/  SHF.R.S32.HI R5, RZ, 0x1f, R148 ;  /* 0x0000001fff057819 */ /* 0x000fe40000011494 */
[----:B------:R-:W-:Y:S02]  /*10d0*/  SHF.R.S32.HI R3, RZ, 0x1f, R147 ;  /* 0x0000001fff037819 */ /* 0x000fe40000011493 */
[----:B------:R-:W-:Y:S02]  /*10e0*/  SHF.R.S32.HI R6, RZ, 0x1f, R146 ;  /* 0x0000001fff067819 */ /* 0x000fe40000011492 */
[----:B------:R-:W-:Y:S02]  /*10f0*/  SHF.R.S32.HI R5, RZ, 0x1f, R145 ;  /* 0x0000001fff057819 */ /* 0x000fe40000011491 */
[----:B0-----:R-:W-:-:S07]  /*1100*/  SHF.R.S32.HI R3, RZ, 0x1f, R144 ;  /* 0x0000001fff037819 */ /* 0x001fce0000011490 */
.L_x_9559:
[----:B------:R-:W-:Y:S01]  /*1110*/  ULDC.64 UR8, c[0x0][0xc88] ;  /* 0x0003220000087ab9 */ /* 0x000fe20000000a00 */
[----:B------:R-:W-:Y:S01]  /*1120*/  ULDC.64 UR12, c[0x0][0x208] ;  /* 0x00008200000c7ab9 */ /* 0x000fe20000000a00 */
[----:B------:R-:W-:Y:S01]  /*1130*/  UIMAD.WIDE UR8, UR7, 0x4, UR8 ;  /* 0x00000004070878a5 */ /* 0x000fe2000f8e0208 */
[----:B------:R-:W-:Y:S02]  /*1140*/  ULDC.64 UR10, c[0x0][0xa20] ;  /* 0x00028800000a7ab9 */ /* 0x000fe40000000a00 */
[----:B------:R-:W-:-:S03]  /*1150*/  ULDC UR7, c[0x0][0x2f0] ;  /* 0x0000bc0000077ab9 */ /* 0x000fc60000000800 */
[----:B01----:R-:W-:Y:S02]  /*1160*/  IMAD.U32 R4, RZ, RZ, UR8 ;  /* 0x00000008ff047e24 */ /* 0x003fe4000f8e00ff */
[----:B--2-4-:R-:W-:Y:S01]  /*1170*/  IMAD.U32 R5, RZ, RZ, UR9 ;  /* 0x00000009ff057e24 */ /* 0x014fe2000f8e00ff */
        /* <DEDUP_REMOVED lines=24> */
[----:B------:R-:W2:Y:S04]  /*1300*/  @P0 LDG.E R4, desc[UR12][R4.64] ;  /* 0x0000000c04040981 */ /* 0x000ea8000c1e1900 */
[----:B---3--:R-:W3:Y:S01]  /*1310*/  @P1 LDG.E R6, desc[UR12][R6.64] ;  /* 0x0000000c06061981 */ /* 0x008ee2000c1e1900 */
[----:B0-----:R-:W-:Y:S01]  /*1320*/  IMAD.U32 R3, RZ, RZ, UR6 ;  /* 0x00000006ff037e24 */ /* 0x001fe2000f8e00ff */
[----:B------:R-:W-:-:S02]  /*1330*/  UISETP.NE.U32.AND UP0, UPT, UR8, URZ, UPT ;  /* 0x0000003f0800728c */ /* 0x000fc4000bf05070 */
[----:B------:R-:W-:Y:S02]  /*1340*/  ULOP3.LUT UR6, UR5, 0xffff, URZ, 0xc0, !UPT ;  /* 0x0000ffff05067892 */ /* 0x000fe4000f8ec03f */
[----:B------:R0:W-:Y:S01]  /*1350*/  STL [R1], R3 ;  /* 0x0000000301007387 */ /* 0x0001e20000100800 */
[----:B------:R-:W-:Y:S01]  /*1360*/  UISETP.NE.AND.EX UP0, UPT, UR9, URZ, UPT, UP0 ;  /* 0x0000003f0900728c */ /* 0x000fe2000bf05300 */
[----:B------:R-:W-:Y:S02]  /*1370*/  UMOV UR38, URZ ;  /* 0x0000003f00267c82 */ /* 0x000fe40008000000 */
[----:B------:R-:W-:Y:S01]  /*1380*/  IMAD.U32 R155, RZ, RZ, UR6 ;  /* 0x00000006ff9b7e24 */ /* 0x000fe2000f8e00ff */
[----:B------:R-:W-:Y:S02]  /*1390*/  USEL UR4, UR4, 0x1, UP0 ;  /* 0x0000000104047887 */ /* 0x000fe40008000000 */
[----:B------:R-:W-:Y:S02]  /*13a0*/  ULOP3.LUT UR6, UR5, 0xff0000, URZ, 0xc0, !UPT ;  /* 0x00ff000005067892 */ /* 0x000fe4000f8ec03f */
[----:B------:R-:W-:-:S02]  /*13b0*/  UIMAD UR4, UR4, UR7, URZ ;  /* 0x00000007040472a4 */ /* 0x000fc4000f8e023f */
[----:B------:R-:W-:Y:S01]  /*13c0*/  ULOP3.LUT UR7, UR5, 0xff000000, URZ, 0xc0, !UPT ;  /* 0xff00000005077892 */ /* 0x000fe2000f8ec03f */
[----:B--2---:R-:W-:-:S04]  /*13d0*/  @P0 R2UR UR38, R4 ;  /* 0x00000000042602ca */ /* 0x004fc800000e0000 */
[----:B---3--:R-:W-:Y:S01]  /*13e0*/  @P1 R2UR UR4, R6 ;  /* 0x00000000060412ca */ /* 0x008fe200000e0000 */
[----:B0-----:R-:W-:-:S14]  /*13f0*/  @P1 BRA `(.L_x_9522) ;  /* 0x00000000003c1947 */ /* 0x001fdc0003800000 */
        /* <DEDUP_REMOVED lines=15> */
.L_x_9522:
        /* <DEDUP_REMOVED lines=52> */
.L_x_9523:
        /* <DEDUP_REMOVED lines=20> */
[----:B------:R-:W-:Y:S01]  /*1970*/  IMAD.MOV.U32 R3, RZ, RZ, RZ ;  /* 0x000000ffff037224 */ /* 0x000fe200078e00ff */
[----:B------:R-:W-:Y:S02]  /*1980*/  CS2R R44, SRZ ;  /* 0x00000000002c7805 */ /* 0x000fe4000001ff00 */
[----:B------:R-:W-:-:S02]  /*1990*/  CS2R R42, SRZ ;  /* 0x00000000002a7805 */ /* 0x000fc4000001ff00 */
[----:B------:R-:W-:Y:S02]  /*19a0*/  R2UR UR40, R0 ;  /* 0x00000000002872ca */ /* 0x000fe400000e0000 */
        /* <DEDUP_REMOVED lines=9> */
[----:B------:R-:W-:-:S06]  /*1a40*/  UISETP.GT.AND UP0, UPT, UR40, UR61, UPT ;  /* 0x0000003d2800728c */ /* 0x000fcc000bf04270 */
[----:B------:R-:W-:-:S13]  /*1a50*/  PLOP3.LUT P1, PT, PT, PT, UP0, 0x80, 0x0 ;  /* 0x000000000000781c */ /* 0x000fda0003f2f008 */
[----:B------:R-:W-:Y:S05]  /*1a60*/  @!P1 BRA `(.L_x_9524) ;  /* 0x0000007c00749947 */ /* 0x000fea0003800000 */
[----:B------:R-:W0:Y:S02]  /*1a70*/  S2R R4, SR_TID.X ;  /* 0x0000000000047919 */ /* 0x000e240000002100 */
[----:B0-----:R-:W-:-:S05]  /*1a80*/  VIADD R5, R4, 0xffffff80 ;  /* 0xffffff8004057836 */ /* 0x001fca0000000000 */
[----:B------:R-:W-:-:S04]  /*1a90*/  SHF.R.S32.HI R4, RZ, 0x1f, R5 ;  /* 0x0000001fff047819 */ /* 0x000fc80000011405 */
[----:B------:R-:W-:-:S04]  /*1aa0*/  LEA.HI R4, R4, R5, RZ, 0x7 ;  /* 0x0000000504047211 */ /* 0x000fc800078f38ff */
[----:B------:R-:W-:-:S05]  /*1ab0*/  SHF.R.S32.HI R4, RZ, 0x7, R4 ;  /* 0x00000007ff047819 */ /* 0x000fca0000011404 */
[----:B------:R-:W0:Y:S02]  /*1ac0*/  SHFL.IDX PT, R0, R4, RZ, 0x1f ;  /* 0x00001fff04007589 */ /* 0x000e2400000e0000 */
[----:B0-----:R-:W-:-:S13]  /*1ad0*/  R2UR UR6, R0 ;  /* 0x00000000000672ca */ /* 0x001fda00000e0000 */
[----:B------:R-:W-:Y:S02]  /*1ae0*/  UIMAD.WIDE UR4, UR6, 0x55555556, URZ ;  /* 0x55555556060478a5 */ /* 0x000fe4000f8e023f */
[----:B------:R-:W-:Y:S02]  /*1af0*/  IMAD.U32 R16, RZ, RZ, UR6 ;  /* 0x00000006ff107e24 */ /* 0x000fe4000f8e00ff */
[----:B------:R-:W-:Y:S02]  /*1b00*/  ULEA.HI UR41, UR5, UR5, URZ, 0x1 ;  /* 0x0000000505297291 */ /* 0x000fe4000f8f083f */
[----:B------:R-:W-:Y:S02]  /*1b10*/  UIADD3 UR5, UR37, 0x24300, URZ ;  /* 0x0002430025057890 */ /* 0x000fe4000fffe03f */
[----:B------:R-:W-:Y:S02]  /*1b20*/  UIMAD UR41, UR41, -0x3, UR6 ;  /* 0xfffffffd292978a4 */ /* 0x000fe4000f8e0206 */
[----:B------:R-:W-:-:S02]  /*1b30*/  ULOP3.LUT UP0, URZ, UR5, 0x9f, URZ, 0xc0, !UPT ;  /* 0x0000009f053f7892 */ /* 0x000fc4000f80c03f */
[----:B------:R-:W-:-:S04]  /*1b40*/  ULEA UR4, UR41, UR5, 0xb ;  /* 0x0000000529047291 */ /* 0x000fc8000f8e583f */
[----:B------:R-:W-:Y:S01]  /*1b50*/  PLOP3.LUT P0, PT, PT, PT, UP0, 0x80, 0x0 ;  /* 0x000000000000781c */ /* 0x000fe20003f0f008 */
[----:B------:R-:W-:-:S04]  /*1b60*/  USHF.R.U32.HI UR4, URZ, 0x4, UR4 ;  /* 0x000000043f047899 */ /* 0x000fc80008011604 */
[----:B------:R-:W-:-:S08]  /*1b70*/  ULOP3.LUT UR60, UR4, 0x3fff, URZ, 0xc0, !UPT ;  /* 0x00003fff043c7892 */ /* 0x000fd0000f8ec03f */
        /* <DEDUP_REMOVED lines=17> */
.L_x_9525:
[----:B------:R-:W2:Y:S04]  /*1c90*/  LDL R21, [R1+0x10] ;  /* 0x0000100001157983 */ /* 0x000ea80000100800 */
[----:B------:R-:W3:Y:S01]  /*1ca0*/  LDL R20, [R1+0x48] ;  /* 0x0000480001147983 */ /* 0x000ee20000100800 */
        /* <DEDUP_REMOVED lines=11> */
.L_x_9684:
[----:B------:R-:W-:Y:S05]  /*1d60*/  @!P0 BRA `(.L_x_9527) ;  /* 0x0000000000048947 */ /* 0x000fea0003800000 */
[----:B------:R-:W-:Y:S01]  /*1d70*/  BPT.TRAP 0x1 ;  /* 0x000000040000795c */ /* 0x000fe20000300000 */
.L_x_9527:
[----:B0-----:R-:W-:Y:S02]  /*1d80*/  IMAD.U32 R3, RZ, RZ, UR36 ;  /* 0x00000024ff037e24 */ /* 0x001fe4000f8e00ff */
[----:B------:R-:W-:-:S03]  /*1d90*/  IMAD.U32 R0, RZ, RZ, UR39 ;  /* 0x00000027ff007e24 */ /* 0x000fc6000f8e00ff */
[----:B------:R-:W-:Y:S02]  /*1da0*/  LEA R3, R3, UR37, 0x3 ;  /* 0x0000002503037c11 */ /* 0x000fe4000f8e18ff */
[----:B------:R-:W-:-:S04]  /*1db0*/  SHF.L.U32 R0, R0, 0x1f, RZ ;  /* 0x0000001f00007819 */ /* 0x000fc800000006ff */
[----:B------:R0:W1:Y:S01]  /*1dc0*/  SYNCS.PHASECHK.TRANS64.TRYWAIT P2, [R3+URZ+0x31c30], R0 ;  /* 0x031c3000030075a7 */ /* 0x000062000804017f */
[----:B------:R-:W-:Y:S05]  /*1dd0*/  @!P0 BRA `(.L_x_9528) ;  /* 0x0000000000048947 */ /* 0x000fea0003800000 */
[----:B------:R-:W-:Y:S01]  /*1de0*/  BPT.TRAP 0x1 ;  /* 0x000000040000795c */ /* 0x000fe20000300000 */
.L_x_9528:
[----:B------:R-:W2:Y:S01]  /*1df0*/  S2R R4, SR_TID.X ;  /* 0x0000000000047919 */ /* 0x000ea20000002100 */
[----:B------:R-:W-:Y:S01]  /*1e00*/  IMAD.MOV.U32 R71, RZ, RZ, RZ ;  /* 0x000000ffff477224 */ /* 0x000fe200078e00ff */
[----:B--2---:R-:W-:Y:S01]  /*1e10*/  LOP3.LUT P1, RZ, R4, 0x7f, RZ, 0xc0, !PT ;  /* 0x0000007f04ff7812 */ /* 0x004fe2000782c0ff */
[----:B-1----:R-:W-:-:S12]  /*1e20*/  @P2 BRA `(.L_x_9529) ;  /* 0x0000000000082947 */ /* 0x002fd80003800000 */
[----:B------:R-:W1:Y:S02]  /*1e30*/  SYNCS.PHASECHK.TRANS64.TRYWAIT P2, [R3+URZ+0x31c30], R0 ;  /* 0x031c3000030075a7 */ /* 0x000e64000804017f */
[----:B-1----:R-:W-:Y:S05]  /*1e40*/  @!P2 BRA `(.L_x_9530) ;  /* 0x0000010c00a4a947 */ /* 0x002fea0003800000 */
.L_x_9529:
[----:B------:R-:W-:Y:S05]  /*1e50*/  WARPSYNC.ALL ;  /* 0x0000000000007948 */ /* 0x000fea0003800000 */
[----:B------:R-:W-:Y:S01]  /*1e60*/  UIADD3 UR4, UR37, 0x16a00, URZ ;  /* 0x00016a0025047890 */ /* 0x000fe2000fffe03f */
[----:B------:R-:W-:Y:S01]  /*1e70*/  WARPGROUP.ARRIVE ;  /* 0x00000000000079c5 */ /* 0x000fe20000000000 */
[----:B------:R-:W-:Y:S01]  /*1e80*/  ULEA UR41, UR41, UR37, 0xc ;  /* 0x0000002529297291 */ /* 0x000fe2000f8e603f */
[----:B------:R-:W-:Y:S01]  /*1e90*/  IMAD.U32 R7, RZ, RZ, UR38 ;  /* 0x00000026ff077e24 */ /* 0x000fe2000f8e00ff */
[----:B------:R-:W-:Y:S01]  /*1ea0*/  USHF.R.U32.HI UR4, URZ, 0x4, UR4 ;  /* 0x000000043f047899 */ /* 0x000fe20008011604 */
[----:B------:R-:W-:Y:S01]  /*1eb0*/  IMAD.U32 R9, RZ, RZ, UR40 ;  /* 0x00000028ff097e24 */ /* 0x000fe2000f8e00ff */
[----:B------:R-:W-:Y:S01]  /*1ec0*/  UIADD3 UR41, UR41, 0xda00, URZ ;  /* 0x0000da0029297890 */ /* 0x000fe2000fffe03f */
[----:B------:R-:W-:Y:S01]  /*1ed0*/  P2R R6, PR, RZ, 0x2 ;  /* 0x00000002ff067803 */ /* 0x000fe20000000000 */
[----:B------:R-:W-:Y:S01]  /*1ee0*/  ULOP3.LUT UR4, UR4, 0x3fff, URZ, 0xc0, !UPT ;  /* 0x00003fff04047892 */ /* 0x000fe2000f8ec03f */
[----:B------:R-:W-:Y:S01]  /*1ef0*/  IADD3 R4, R7, 0x90, -R156 ;  /* 0x0000009007047810 */ /* 0x000fe20007ffe89c */
[----:B------:R-:W-:Y:S01]  /*1f00*/  USHF.R.U32.HI UR41, URZ, 0x4, UR41 ;  /* 0x000000043f297899 */ /* 0x000fe20008011629 */
[----:B------:R-:W-:Y:S01]  /*1f10*/  P2R R5, PR, RZ, 0x1 ;  /* 0x00000001ff057803 */ /* 0x000fe20000000000 */
[----:B------:R-:W-:-:S02]  /*1f20*/  ULOP3.LUT UR5, UR4, 0x10000, URZ, 0xfc, !UPT ;  /* 0x0001000004057892 */ /* 0x000fc4000f8efc3f */
[----:B------:R-:W-:Y:S01]  /*1f30*/  ULOP3.LUT UR6, UR41, 0x3fff, URZ, 0xc0, !UPT ;  /* 0x00003fff29067892 */ /* 0x000fe2000f8ec03f */
[----:B------:R-:W-:Y:S01]  /*1f40*/  IMAD R4, R9, -0x90, R4 ;  /* 0xffffff7009047824 */ /* 0x000fe200078e0204 */
[----:B------:R-:W-:Y:S02]  /*1f50*/  UIMAD UR4, UR36, 0x6c0, UR5 ;  /* 0x000006c0240478a4 */ /* 0x000fe4000f8e0205 */
[----:B------:R-:W-:Y:S01]  /*1f60*/  ULOP3.LUT UR6, UR6, 0x10000, URZ, 0xfc, !UPT ;  /* 0x0001000006067892 */ /* 0x000fe2000f8efc3f */
[----:B------:R-:W-:Y:S01]  /*1f70*/  UMOV UR31, 0x80000020 ;  /* 0x80000020001f7882 */ /* 0x000fe20000000000 */
[----:B------:R-:W-:Y:S01]  /*1f80*/  UMOV UR29, 0x80000020 ;  /* 0x80000020001d7882 */ /* 0x000fe20000000000 */
[----:B------:R-:W-:Y:S01]  /*1f90*/  UIADD3 UR10, UR4, 0x40, URZ ;  /* 0x00000040040a7890 */ /* 0x000fe2000fffe03f */
[C---:B------:R-:W-:Y:S01]  /*1fa0*/  ISETP.GT.AND P2, PT, R4.reuse, RZ, PT ;  /* 0x000000ff0400720c */ /* 0x040fe20003f44270 */
[----:B------:R-:W-:Y:S02]  /*1fb0*/  UMOV UR30, UR4 ;  /* 0x00000004001e7c82 */ /* 0x000fe40008000000 */
[----:B------:R-:W-:Y:S01]  /*1fc0*/  UMOV UR28, UR6 ;  /* 0x00000006001c7c82 */ /* 0x000fe20008000000 */
[----:B------:R-:W-:Y:S01]  /*1fd0*/  UMOV UR9, UR29 ;  /* 0x0000001d00097c82 */ /* 0x000fe20008000000 */
[----:B------:R-:W-:Y:S01]  /*1fe0*/  HGMMA.64x16x16.F32 R96, gdesc[UR28], RZ, !UPT, gsb0 ;  /* 0x002000001c6079f0 */ /* 0x000fe2000c0008ff */
[----:B------:R-:W-:Y:S01]  /*1ff0*/  UMOV UR8, UR28 ;  /* 0x0000001c00087c82 */ /* 0x000fe20008000000 */
[----:B------:R-:W-:Y:S01]  /*2000*/  UMOV UR11, 0x80000020 ;  /* 0x80000020000b7882 */ /* 0x000fe20000000000 */
[----:B------:R-:W-:Y:S01]  /*2010*/  UIADD3 UR7, UR4, 0xc0, URZ ;  /* 0x000000c004077890 */ /* 0x000fe2000fffe03f */
[C---:B------:R-:W-:Y:S01]  /*2020*/  ISETP.GT.AND P3, PT, R4.reuse, 0x1, PT ;  /* 0x000000010400780c */ /* 0x040fe20003f64270 */
        /* <DEDUP_REMOVED lines=9> */
[----:B------:R-:W-:Y:S01]  /*20c0*/  ISETP.GT.AND P0, PT, R4, 0x70, PT ;  /* 0x000000700400780c */ /* 0x000fe20003f04270 */
        /* <DEDUP_REMOVED lines=11> */
[----:B------:R-:W-:-:S04]  /*2180*/  UIADD3 UR38, UR40, -0x2, URZ ;  /* 0xfffffffe28267890 */ /* 0x000fc8000fffe03f */
[----:B------:R-:W-:Y:S01]  /*2190*/  UISETP.GE.AND UP0, UPT, UR38, UR61, UPT ;  /* 0x0000003d2600728c */ /* 0x000fe2000bf06270 */
        /* <DEDUP_REMOVED lines=60> */
[----:B------:R-:W-:Y:S01]  /*2560*/  UMOV UR10, UR14 ;  /* 0x0000000e000a7c82 */ /* 0x000fe20008000000 */
[----:B------:R-:W-:Y:S01]  /*2570*/  UMOV UR11, 0x80000020 ;  /* 0x80000020000b7882 */ /* 0x000fe20000000000 */
        /* <DEDUP_REMOVED lines=218> */
[----:B01----:R-:W-:Y:S02]  /*3320*/  FMNMX.FTZ R0, R100, R7, !PT ;  /* 0x0000000764007209 */ /* 0x003fe40007810000 */
        /* <DEDUP_REMOVED lines=57> */
[----:B------:R-:W-:Y:S01]  /*36c0*/  UIADD3 UR6, UR4, 0x642, URZ ;  /* 0x0000064204067890 */ /* 0x000fe2000fffe03f */
        /* <DEDUP_REMOVED lines=75> */
[----:B------:R-:W-:Y:S02]  /*3b80*/  P2R R10, PR, RZ, 0x4 ;  /* 0x00000004ff0a7803 */ /* 0x000fe40000000000 */
[----:B------:R-:W-:Y:S01]  /*3b90*/  P2R R12, PR, RZ, 0x2 ;  /* 0x00000002ff0c7803 */ /* 0x000fe20000000000 */
[----:B------:R-:W-:Y:S02]  /*3ba0*/  WARPGROUP.DEPBAR.LE gsb0, 0x0 ;  /* 0x00008000000079c5 */ /* 0x000fe40000010000 */
[----:B------:R-:W-:Y:S01]  /*3bb0*/  WARPGROUP.ARRIVE ;  /* 0x00000000000079c5 */ /* 0x000fe20000000000 */
[----:B------:R-:W-:-:S02]  /*3bc0*/  FSEL R32, R32, -INF , P0 ;  /* 0xff80000020207808 */ /* 0x000fc40000000000 */
[----:B------:R-:W-:Y:S02]  /*3bd0*/  ISETP.GT.AND P0, PT, R4, 0x78, PT ;  /* 0x000000780400780c */ /* 0x000fe40003f04270 */
[----:B------:R-:W-:Y:S01]  /*3be0*/  FSEL R33, R33, -INF , P1 ;  /* 0xff80000021217808 */ /* 0x000fe20000800000 */
[----:B------:R-:W-:Y:S01]  /*3bf0*/  HGMMA.64x16x16.F32 R24, gdesc[UR24], R24, gsb0 ;  /* 0x00200000181879f0 */ /* 0x000fe20008000818 */
[----:B------:R-:W-:Y:S02]  /*3c00*/  FMNMX.FTZ R0, R32, R7, !PT ;  /* 0x0000000720007209 */ /* 0x000fe40007810000 */
[----:B------:R-:W-:Y:S02]  /*3c10*/  FSEL R36, R36, -INF , P0 ;  /* 0xff80000024247808 */ /* 0x000fe40000000000 */
[----:B------:R-:W-:Y:S02]  /*3c20*/  FMNMX.FTZ R7, R33, R0, !PT ;  /* 0x0000000021077209 */ /* 0x000fe40007810000 */
[----:B------:R-:W-:-:S02]  /*3c30*/  FSEL R37, R37, -INF , P2 ;  /* 0xff80000025257808 */ /* 0x000fc40001000000 */
[----:B------:R-:W-:Y:S02]  /*3c40*/  FMNMX.FTZ R0, R36, R7, !PT ;  /* 0x0000000724007209 */ /* 0x000fe40007810000 */
[----:B------:R-:W-:Y:S02]  /*3c50*/  P2R R11, PR, RZ, 0x1 ;  /* 0x00000001ff0b7803 */ /* 0x000fe40000000000 */
[----:B------:R-:W-:Y:S02]  /*3c60*/  FMNMX.FTZ R7, R37, R0, !PT ;  /* 0x0000000025077209 */ /* 0x000fe40007810000 */
[C---:B------:R-:W-:Y:S02]  /*3c70*/  ISETP.GT.AND P0, PT, R4.reuse, 0x69, PT ;  /* 0x000000690400780c */ /* 0x040fe40003f04270 */
[----:B------:R-:W-:Y:S02]  /*3c80*/  ISETP.GT.AND P1, PT, R4, 0x70, PT ;  /* 0x000000700400780c */ /* 0x000fe40003f24270 */
[----:B------:R-:W-:-:S02]  /*3c90*/  FSEL R47, R47, -INF , P0 ;  /* 0xff8000002f2f7808 */ /* 0x000fc40000000000 */
[----:B------:R-:W-:Y:S02]  /*3ca0*/  FSEL R34, R34, -INF , P1 ;  /* 0xff80000022227808 */ /* 0x000fe40000800000 */
[----:B------:R-:W-:Y:S02]  /*3cb0*/  ISETP.NE.AND P1, PT, R12, RZ, PT ;  /* 0x000000ff0c00720c */ /* 0x000fe40003f25270 */
[----:B------:R-:W-:Y:S02]  /*3cc0*/  ISETP.NE.AND P0, PT, R11, RZ, PT ;  /* 0x000000ff0b00720c */ /* 0x000fe40003f05270 */
[----:B------:R-:W-:Y:S02]  /*3cd0*/  FSEL R35, R35, -INF , P1 ;  /* 0xff80000023237808 */ /* 0x000fe40000800000 */
[----:B------:R-:W-:Y:S02]  /*3ce0*/  FSEL R38, R38, -INF , P0 ;  /* 0xff80000026267808 */ /* 0x000fe40000000000 */
[----:B------:R-:W-:-:S02]  /*3cf0*/  ISETP.NE.AND P1, PT, R6, RZ, PT ;  /* 0x000000ff0600720c */ /* 0x000fc40003f25270 */
[----:B------:R-:W-:-:S11]  /*3d00*/  ISETP.NE.AND P0, PT, R5, RZ, PT ;  /* 0x000000ff0500720c */ /* 0x000fd60003f05270 */
        /* <DEDUP_REMOVED lines=13> */
[----:B------:R-:W0:Y:S01]  /*3de0*/  SHFL.BFLY PT, R0, R7, 0x2, 0x1f ;  /* 0x0c401f0007007f89 */ /* 0x000e2200000e0000 */
[----:B------:R-:W-:-:S02]  /*3df0*/  FSEL R31, R31, -INF , P6 ;  /* 0xff8000001f1f7808 */ /* 0x000fc40003000000 */
[----:B0-----:R-:W-:-:S05]  /*3e00*/  FMNMX.FTZ R8, R7, R0, !PT ;  /* 0x0000000007087209 */ /* 0x001fca0007810000 */
[----:B------:R-:W0:Y:S02]  /*3e10*/  SHFL.BFLY PT, R9, R8, 0x1, 0x1f ;  /* 0x0c201f0008097f89 */ /* 0x000e2400000e0000 */
[----:B0-----:R-:W-:-:S04]  /*3e20*/  FMNMX.FTZ R0, R8, R9, !PT ;  /* 0x0000000908007209 */ /* 0x001fc80007810000 */
        /* <DEDUP_REMOVED lines=49> */
[----:B------:R-:W-:Y:S01]  /*4140*/  FFMA.FTZ R40, R40, UR10, -R4 ;  /* 0x0000000a28287c23 */ /* 0x000fe20008010804 */
[----:B------:R-:W-:-:S04]  /*4150*/  FMNMX.FTZ R9, R75, R8, !PT ;  /* 0x000000084b097209 */ /* 0x000fc80007810000 */
[----:B------:R-:W-:Y:S01]  /*4160*/  FMNMX.FTZ R8, R78, R9, !PT ;  /* 0x000000094e087209 */ /* 0x000fe20007810000 */
[----:B------:R-:W2:Y:S03]  /*4170*/  MUFU.EX2 R70, R70 ;  /* 0x0000004600467308 */ /* 0x000ea60000000800 */
[----:B------:R-:W-:-:S04]  /*4180*/  FMNMX.FTZ R9, R79, R8, !PT ;  /* 0x000000084f097209 */ /* 0x000fc80007810000 */
[----:B------:R-:W-:Y:S01]  /*4190*/  FMNMX.FTZ R8, R58, R9, !PT ;  /* 0x000000093a087209 */ /* 0x000fe20007810000 */
[----:B------:R-:W3:Y:S03]  /*41a0*/  MUFU.EX2 R15, R15 ;  /* 0x0000000f000f7308 */ /* 0x000ee60000000800 */
        /* <DEDUP_REMOVED lines=17> */
[----:B------:R4:W-:Y:S03]  /*42c0*/  MUFU.EX2 R8, R60 ;  /* 0x0000003c00087308 */ /* 0x0009e60000000800 */
        /* <DEDUP_REMOVED lines=10> */
[--C-:B------:R-:W-:Y:S01]  /*4370*/  FFMA.FTZ R56, R45, UR10, -R4.reuse ;  /* 0x0000000a2d387c23 */ /* 0x100fe20008010804 */
[--C-:B------:R-:W-:Y:S01]  /*4380*/  FFMA.FTZ R45, R33, UR10, -R4.reuse ;  /* 0x0000000a212d7c23 */ /* 0x100fe20008010804 */
[--C-:B------:R-:W-:Y:S01]  /*4390*/  FFMA.FTZ R33, R36, UR10, -R4.reuse ;  /* 0x0000000a24217c23 */ /* 0x100fe20008010804 */
[--C-:B------:R-:W-:Y:S01]  /*43a0*/  FFMA.FTZ R36, R24, UR10, -R4.reuse ;  /* 0x0000000a18247c23 */ /* 0x100fe20008010804 */
[----:B----4-:R-:W4:Y:S01]  /*43b0*/  SHFL.BFLY PT, R60, R9, 0x2, 0x1f ;  /* 0x0c401f00093c7f89 */ /* 0x010f2200000e0000 */
[--C-:B------:R-:W-:Y:S01]  /*43c0*/  FFMA.FTZ R24, R25, UR10, -R4.reuse ;  /* 0x0000000a19187c23 */ /* 0x100fe20008010804 */
[----:B------:R-:W-:Y:S08]  /*43d0*/  MUFU.EX2 R21, R21 ;  /* 0x0000001500157308 */ /* 0x000ff00000000800 */
[----:B------:R-:W-:Y:S08]  /*43e0*/  MUFU.EX2 R11, R11 ;  /* 0x0000000b000b7308 */ /* 0x000ff00000000800 */
[----:B------:R-:W-:Y:S01]  /*43f0*/  MUFU.EX2 R64, R64 ;  /* 0x0000004000407308 */ /* 0x000fe20000000800 */
[----:B----4-:R-:W-:Y:S01]  /*4400*/  FMNMX.FTZ R69, R9, R60, !PT ;  /* 0x0000003c09457209 */ /* 0x010fe20007810000 */
[--C-:B------:R-:W-:Y:S01]  /*4410*/  FFMA.FTZ R60, R37, UR10, -R4.reuse ;  /* 0x0000000a253c7c23 */ /* 0x100fe20008010804 */
[----:B------:R-:W-:-:S05]  /*4420*/  FFMA.FTZ R37, R29, UR10, -R4 ;  /* 0x0000000a1d257c23 */ /* 0x000fca0008010804 */
[----:B------:R-:W-:Y:S01]  /*4430*/  MUFU.EX2 R10, R10 ;  /* 0x0000000a000a7308 */ /* 0x000fe20000000800 */
[----:B------:R-:W4:Y:S07]  /*4440*/  SHFL.BFLY PT, R32, R69, 0x1, 0x1f ;  /* 0x0c201f0045207f89 */ /* 0x000f2e00000e0000 */
[----:B------:R-:W-:Y:S08]  /*4450*/  MUFU.EX2 R57, R57 ;  /* 0x0000003900397308 */ /* 0x000ff00000000800 */
[----:B------:R-:W-:Y:S08]  /*4460*/  MUFU.EX2 R48, R48 ;  /* 0x0000003000307308 */ /* 0x000ff00000000800 */
[----:B------:R-:W-:Y:S01]  /*4470*/  MUFU.EX2 R49, R49 ;  /* 0x0000003100317308 */ /* 0x000fe20000000800 */
[----:B----4-:R-:W-:Y:S01]  /*4480*/  FMNMX.FTZ R9, R69, R32, !PT ;  /* 0x0000002045097209 */ /* 0x010fe20007810000 */
[----:B------:R-:W-:Y:S01]  /*4490*/  FFMA.FTZ R32, R28, UR10, -R4 ;  /* 0x0000000a1c207c23 */ /* 0x000fe20008010804 */
[----:B------:R-:W-:-:S02]  /*44a0*/  @!P1 PRMT R4, RZ, 0x654, R3 ;  /* 0x00000654ff049816 */ /* 0x000fc40000000003 */
[C---:B------:R-:W-:Y:S01]  /*44b0*/  FSETP.NEU.FTZ.AND P2, PT, R9.reuse, -INF , PT ;  /* 0xff8000000900780b */ /* 0x040fe20003f5d000 */
[----:B------:R-:W-:Y:S02]  /*44c0*/  FMUL.FTZ R25, R9, UR10 ;  /* 0x0000000a09197c20 */ /* 0x000fe40008410000 */
[----:B------:R4:W-:Y:S01]  /*44d0*/  MUFU.EX2 R69, R24 ;  /* 0x0000001800457308 */ /* 0x0009e20000000800 */
[----:B------:R5:W-:Y:S02]  /*44e0*/  @!P1 SYNCS.ARRIVE.TRANS64.RED.A1T0 RZ, [R4+URZ], RZ ;  /* 0x000000ff04ff99a7 */ /* 0x000be4000810043f */
[----:B------:R-:W-:Y:S02]  /*44f0*/  FSEL R25, R25, RZ, P2 ;  /* 0x000000ff19197208 */ /* 0x000fe40001000000 */
[----:B------:R-:W-:-:S03]  /*4500*/  PLOP3.LUT P2, PT, PT, PT, UP0, 0x80, 0x0 ;  /* 0x000000000000781c */ /* 0x000fc60003f4f008 */
        /* <DEDUP_REMOVED lines=13> */
[----:B0-----:R-:W-:Y:S01]  /*45e0*/  FADD.FTZ R78, R5, R6 ;  /* 0x00000006054e7221 */ /* 0x001fe20000010000 */
[--C-:B------:R-:W-:Y:S01]  /*45f0*/  FFMA.FTZ R73, R74, UR10, -R25.reuse ;  /* 0x0000000a4a497c23 */ /* 0x100fe20008010819 */
[--C-:B------:R-:W-:Y:S01]  /*4600*/  FFMA.FTZ R50, R51, UR10, -R25.reuse ;  /* 0x0000000a33327c23 */ /* 0x100fe20008010819 */
[----:B------:R-:W0:Y:S01]  /*4610*/  MUFU.EX2 R89, R89 ;  /* 0x0000005900597308 */ /* 0x000e220000000800 */
[--C-:B------:R-:W-:Y:S01]  /*4620*/  FFMA.FTZ R74, R59, UR10, -R25.reuse ;  /* 0x0000000a3b4a7c23 */ /* 0x100fe20008010819 */
[--C-:B------:R-:W-:Y:S01]  /*4630*/  FFMA.FTZ R84, R95, UR10, -R25.reuse ;  /* 0x0000000a5f547c23 */ /* 0x100fe20008010819 */
[--C-:B------:R-:W-:Y:S01]  /*4640*/  FFMA.FTZ R59, R63, UR10, -R25.reuse ;  /* 0x0000000a3f3b7c23 */ /* 0x100fe20008010819 */
[----:B-1----:R-:W-:Y:S01]  /*4650*/  FADD.FTZ R63, R7, R78 ;  /* 0x0000004e073f7221 */ /* 0x002fe20000010000 */
[--C-:B------:R-:W-:Y:S01]  /*4660*/  FFMA.FTZ R76, R82, UR10, -R25.reuse ;  /* 0x0000000a524c7c23 */ /* 0x100fe20008010819 */
[--C-:B----4-:R-:W-:Y:S01]  /*4670*/  FFMA.FTZ R24, R86, UR10, -R25.reuse ;  /* 0x0000000a56187c23 */ /* 0x110fe20008010819 */
[----:B------:R-:W-:Y:S01]  /*4680*/  FFMA.FTZ R81, R83, UR10, -R25 ;  /* 0x0000000a53517c23 */ /* 0x000fe20008010819 */
[----:B------:R-:W1:Y:S01]  /*4690*/  MUFU.EX2 R92, R92 ;  /* 0x0000005c005c7308 */ /* 0x000e620000000800 */
[----:B--2---:R-:W-:Y:S01]  /*46a0*/  FADD.FTZ R86, R70, R63 ;  /* 0x0000003f46567221 */ /* 0x004fe20000010000 */
[--C-:B------:R-:W-:Y:S01]  /*46b0*/  FFMA.FTZ R63, R55, UR10, -R25.reuse ;  /* 0x0000000a373f7c23 */ /* 0x100fe20008010819 */
[--C-:B------:R-:W-:Y:S01]  /*46c0*/  FFMA.FTZ R82, R75, UR10, -R25.reuse ;  /* 0x0000000a4b527c23 */ /* 0x100fe20008010819 */
[--C-:B------:R-:W-:Y:S01]  /*46d0*/  FFMA.FTZ R75, R79, UR10, -R25.reuse ;  /* 0x0000000a4f4b7c23 */ /* 0x100fe20008010819 */
[----:B---3--:R-:W-:Y:S01]  /*46e0*/  FADD.FTZ R55, R15, R86 ;  /* 0x000000560f377221 */ /* 0x008fe20000010000 */
[----:B------:R-:W-:Y:S01]  /*46f0*/  FFMA.FTZ R79, R46, UR10, -R25 ;  /* 0x0000000a2e4f7c23 */ /* 0x000fe20008010819 */
[----:B-----5:R-:W-:Y:S01]  /*4700*/  F2FP.F16.F32.PACK_AB R4, R6, R5 ;  /* 0x000000050604723e */ /* 0x020fe200000000ff */
[----:B------:R-:W2:Y:S01]  /*4710*/  MUFU.EX2 R93, R93 ;  /* 0x0000005d005d7308 */ /* 0x000ea20000000800 */
[----:B0-----:R-:W-:Y:S01]  /*4720*/  FADD.FTZ R51, R88, R89 ;  /* 0x0000005958337221 */ /* 0x001fe20000010000 */
[----:B------:R-:W-:Y:S01]  /*4730*/  FADD.FTZ R46, R68, R55 ;  /* 0x00000037442e7221 */ /* 0x000fe20000010000 */
[----:B------:R-:W-:Y:S01]  /*4740*/  F2FP.F16.F32.PACK_AB R5, R89, R88 ;  /* 0x000000585905723e */ /* 0x000fe200000000ff */
[--C-:B------:R-:W-:Y:S01]  /*4750*/  FFMA.FTZ R83, R87, UR10, -R25.reuse ;  /* 0x0000000a57537c23 */ /* 0x100fe20008010819 */
[--C-:B------:R-:W-:Y:S01]  /*4760*/  FFMA.FTZ R86, R47, UR10, -R25.reuse ;  /* 0x0000000a2f567c23 */ /* 0x100fe20008010819 */
[----:B------:R-:W-:Y:S01]  /*4770*/  FADD.FTZ R47, R13, R46 ;  /* 0x0000002e0d2f7221 */ /* 0x000fe20000010000 */
[----:B------:R-:W-:Y:S01]  /*4780*/  FFMA.FTZ R54, R54, UR10, -R25 ;  /* 0x0000000a36367c23 */ /* 0x000fe20008010819 */
[----:B------:R-:W-:Y:S01]  /*4790*/  MUFU.EX2 R80, R80 ;  /* 0x0000005000507308 */ /* 0x000fe20000000800 */
[----:B-1----:R-:W-:Y:S01]  /*47a0*/  FADD.FTZ R78, R92, R51 ;  /* 0x000000335c4e7221 */ /* 0x002fe20000010000 */
[----:B------:R-:W-:Y:S01]  /*47b0*/  FADD.FTZ R47, R66, R47 ;  /* 0x0000002f422f7221 */ /* 0x000fe20000010000 */
[----:B------:R-:W-:Y:S01]  /*47c0*/  F2FP.F16.F32.PACK_AB R6, R70, R7 ;  /* 0x000000074606723e */ /* 0x000fe200000000ff */
[--C-:B------:R-:W-:Y:S01]  /*47d0*/  FFMA.FTZ R70, R42, UR10, -R25.reuse ;  /* 0x0000000a2a467c23 */ /* 0x100fe20008010819 */
[--C-:B------:R-:W-:Y:S01]  /*47e0*/  FFMA.FTZ R55, R35, UR10, -R25.reuse ;  /* 0x0000000a23377c23 */ /* 0x100fe20008010819 */
[----:B------:R-:W-:-:S02]  /*47f0*/  FFMA.FTZ R72, R72, UR10, -R25 ;  /* 0x0000000a48487c23 */ /* 0x000fc40008010819 */
[----:B------:R-:W0:Y:S01]  /*4800*/  MUFU.EX2 R85, R85 ;  /* 0x0000005500557308 */ /* 0x000e220000000800 */
[C---:B--2---:R-:W-:Y:S01]  /*4810*/  FADD.FTZ R51, R93.reuse, R78 ;  /* 0x0000004e5d337221 */ /* 0x044fe20000010000 */
[----:B------:R-:W-:Y:S01]  /*4820*/  F2FP.F16.F32.PACK_AB R7, R93, R92 ;  /* 0x0000005c5d07723e */ /* 0x000fe200000000ff */
[----:B------:R-:W-:-:S04]  /*4830*/  FFMA.FTZ R78, R43, UR10, -R25 ;  /* 0x0000000a2b4e7c23 */ /* 0x000fc80008010819 */
[----:B------:R1:W-:Y:S01]  /*4840*/  STSM.16.M88.4 [R2+0x24300], R4 ;  /* 0x0243000402007844 */ /* 0x0003e20000000200 */
[----:B------:R-:W-:Y:S08]  /*4850*/  MUFU.EX2 R77, R77 ;  /* 0x0000004d004d7308 */ /* 0x000ff00000000800 */
[----:B------:R-:W2:Y:S01]  /*4860*/  MUFU.EX2 R84, R84 ;  /* 0x0000005400547308 */ /* 0x000ea20000000800 */
[----:B-1----:R-:W-:-:S07]  /*4870*/  F2FP.F16.F32.PACK_AB R4, R68, R15 ;  /* 0x0000000f4404723e */ /* 0x002fce00000000ff */
[----:B------:R-:W1:Y:S01]  /*4880*/  MUFU.EX2 R76, R76 ;  /* 0x0000004c004c7308 */ /* 0x000e620000000800 */
[----:B------:R-:W-:Y:S01]  /*4890*/  F2FP.F16.F32.PACK_AB R6, R66, R13 ;  /* 0x0000000d4206723e */ /* 0x000fe200000000ff */
[----:B------:R-:W-:Y:S01]  /*48a0*/  IMAD.MOV.U32 R68, RZ, RZ, R71 ;  /* 0x000000ffff447224 */ /* 0x000fe200078e0047 */
[----:B0-----:R-:W-:-:S05]  /*48b0*/  F2FP.F16.F32.PACK_AB R5, R85, R80 ;  /* 0x000000505505723e */ /* 0x001fca00000000ff */
[----:B------:R0:W-:Y:S01]  /*48c0*/  MUFU.EX2 R3, R62 ;  /* 0x0000003e00037308 */ /* 0x0001e20000000800 */
[----:B--2---:R-:W-:-:S05]  /*48d0*/  F2FP.F16.F32.PACK_AB R7, R84, R77 ;  /* 0x0000004d5407723e */ /* 0x004fca00000000ff */
[----:B------:R-:W-:Y:S02]  /*48e0*/  STSM.16.M88.4 [R2+0x25b00], R4 ;  /* 0x025b000402007844 */ /* 0x000fe40000000200 */
[----:B------:R-:W2:Y:S01]  /*48f0*/  MUFU.EX2 R81, R81 ;  /* 0x0000005100517308 */ /* 0x000ea20000000800 */
[----:B0-----:R-:W-:Y:S01]  /*4900*/  FADD.FTZ R62, R80, R51 ;  /* 0x00000033503e7221 */ /* 0x001fe20000010000 */
[----:B------:R-:W-:Y:S01]  /*4910*/  FFMA.FTZ R51, R38, UR10, -R25 ;  /* 0x0000000a26337c23 */ /* 0x000fe20008010819 */
[----:B------:R-:W-:Y:S01]  /*4920*/  FADD.FTZ R38, R12, R47 ;  /* 0x0000002f0c267221 */ /* 0x000fe20000010000 */
[----:B------:R-:W-:Y:S01]  /*4930*/  F2FP.F16.F32.PACK_AB R12, R67, R12 ;  /* 0x0000000c430c723e */ /* 0x000fe200000000ff */
[----:B------:R-:W-:Y:S01]  /*4940*/  FADD.FTZ R88, R85, R62 ;  /* 0x0000003e55587221 */ /* 0x000fe20000010000 */
[--C-:B------:R-:W-:Y:S01]  /*4950*/  FFMA.FTZ R62, R34, UR10, -R25.reuse ;  /* 0x0000000a223e7c23 */ /* 0x100fe20008010819 */
[----:B------:R-:W-:Y:S01]  /*4960*/  FADD.FTZ R47, R67, R38 ;  /* 0x00000026432f7221 */ /* 0x000fe20000010000 */
[----:B------:R-:W0:Y:S01]  /*4970*/  MUFU.EX2 R24, R24 ;  /* 0x0000001800187308 */ /* 0x000e220000000800 */
[----:B------:R-:W-:Y:S01]  /*4980*/  FADD.FTZ R87, R77, R88 ;  /* 0x000000584d577221 */ /* 0x000fe20000010000 */
[----:B------:R-:W-:Y:S01]  /*4990*/  FFMA.FTZ R38, R27, UR10, -R25 ;  /* 0x0000000a1b267c23 */ /* 0x000fe20008010819 */
[----:B------:R-:W-:-:S02]  /*49a0*/  IMAD.MOV.U32 R67, RZ, RZ, R71 ;  /* 0x000000ffff437224 */ /* 0x000fc400078e0047 */
[----:B------:R-:W-:-:S03]  /*49b0*/  FADD.FTZ R87, R84, R87 ;  /* 0x0000005754577221 */ /* 0x000fc60000010000 */
[----:B------:R-:W3:Y:S01]  /*49c0*/  MUFU.EX2 R83, R83 ;  /* 0x0000005300537308 */ /* 0x000ee20000000800 */
[----:B-1----:R-:W-:-:S04]  /*49d0*/  FADD.FTZ R46, R76, R87 ;  /* 0x000000574c2e7221 */ /* 0x002fc80000010000 */
[----:B--2---:R-:W-:Y:S01]  /*49e0*/  FADD.FTZ R27, R81, R46 ;  /* 0x0000002e511b7221 */ /* 0x004fe20000010000 */
[--C-:B------:R-:W-:Y:S02]  /*49f0*/  FFMA.FTZ R46, R31, UR10, -R25.reuse ;  /* 0x0000000a1f2e7c23 */ /* 0x100fe40008010819 */
[----:B------:R-:W1:Y:S08]  /*4a00*/  MUFU.EX2 R73, R73 ;  /* 0x0000004900497308 */ /* 0x000e700000000800 */
[----:B------:R-:W2:Y:S08]  /*4a10*/  MUFU.EX2 R82, R82 ;  /* 0x0000005200527308 */ /* 0x000eb00000000800 */
[----:B------:R4:W-:Y:S08]  /*4a20*/  MUFU.EX2 R42, R54 ;  /* 0x00000036002a7308 */ /* 0x0009f00000000800 */
[----:B------:R-:W5:Y:S01]  /*4a30*/  MUFU.EX2 R28, R28 ;  /* 0x0000001c001c7308 */ /* 0x000f620000000800 */
[----:B----4-:R-:W-:Y:S01]  /*4a40*/  FFMA.FTZ R54, R26, UR10, -R25 ;  /* 0x0000000a1a367c23 */ /* 0x010fe20008010819 */
[----:B------:R-:W-:Y:S01]  /*4a50*/  FADD.FTZ R26, R14, R47 ;  /* 0x0000002f0e1a7221 */ /* 0x000fe20000010000 */
[----:B------:R-:W-:Y:S01]  /*4a60*/  FFMA.FTZ R47, R30, UR10, -R25 ;  /* 0x0000000a1e2f7c23 */ /* 0x000fe20008010819 */
[----:B0-----:R-:W-:Y:S01]  /*4a70*/  FADD.FTZ R30, R24, R27 ;  /* 0x0000001b181e7221 */ /* 0x001fe20000010000 */
[C---:B------:R-:W-:Y:S01]  /*4a80*/  F2FP.F16.F32.PACK_AB R14, R65.reuse, R14 ;  /* 0x0000000e410e723e */ /* 0x040fe200000000ff */
[----:B------:R-:W-:Y:S01]  /*4a90*/  FADD.FTZ R25, R65, R26 ;  /* 0x0000001a41197221 */ /* 0x000fe20000010000 */
[----:B------:R-:W-:Y:S01]  /*4aa0*/  IMAD.MOV.U32 R65, RZ, RZ, R71 ;  /* 0x000000ffff417224 */ /* 0x000fe200078e0047 */
[----:B------:R-:W0:Y:S01]  /*4ab0*/  MUFU.EX2 R75, R75 ;  /* 0x0000004b004b7308 */ /* 0x000e220000000800 */
[----:B---3--:R-:W-:Y:S01]  /*4ac0*/  FADD.FTZ R30, R83, R30 ;  /* 0x0000001e531e7221 */ /* 0x008fe20000010000 */
[----:B------:R-:W-:-:S03]  /*4ad0*/  FADD.FTZ R26, R20, R25 ;  /* 0x00000019141a7221 */ /* 0x000fc60000010000 */
[----:B-1----:R-:W-:Y:S01]  /*4ae0*/  FADD.FTZ R15, R73, R30 ;  /* 0x0000001e490f7221 */ /* 0x002fe20000010000 */
[----:B------:R-:W-:Y:S02]  /*4af0*/  FADD.FTZ R26, R21, R26 ;  /* 0x0000001a151a7221 */ /* 0x000fe40000010000 */
[----:B------:R-:W1:Y:S01]  /*4b00*/  MUFU.EX2 R29, R29 ;  /* 0x0000001d001d7308 */ /* 0x000e620000000800 */
[----:B--2---:R-:W-:Y:S01]  /*4b10*/  FADD.FTZ R15, R82, R15 ;  /* 0x0000000f520f7221 */ /* 0x004fe20000010000 */
[----:B------:R-:W-:-:S03]  /*4b20*/  FADD.FTZ R13, R11, R26 ;  /* 0x0000001a0b0d7221 */ /* 0x000fc60000010000 */
[----:B-----5:R-:W-:Y:S01]  /*4b30*/  FADD.FTZ R26, R28, R15 ;  /* 0x0000000f1c1a7221 */ /* 0x020fe20000010000 */
[----:B------:R-:W-:Y:S01]  /*4b40*/  FADD.FTZ R15, R64, R13 ;  /* 0x0000000d400f7221 */ /* 0x000fe20000010000 */
[----:B------:R-:W-:Y:S01]  /*4b50*/  F2FP.F16.F32.PACK_AB R13, R81, R76 ;  /* 0x0000004c510d723e */ /* 0x000fe200000000ff */
[----:B------:R-:W2:Y:S01]  /*4b60*/  MUFU.EX2 R74, R74 ;  /* 0x0000004a004a7308 */ /* 0x000ea20000000800 */
[----:B0-----:R-:W-:Y:S01]  /*4b70*/  FADD.FTZ R26, R75, R26 ;  /* 0x0000001a4b1a7221 */ /* 0x001fe20000010000 */
[----:B------:R-:W-:Y:S01]  /*4b80*/  FADD.FTZ R30, R10, R15 ;  /* 0x0000000f0a1e7221 */ /* 0x000fe20000010000 */
[----:B------:R-:W-:Y:S02]  /*4b90*/  F2FP.F16.F32.PACK_AB R15, R83, R24 ;  /* 0x00000018530f723e */ /* 0x000fe400000000ff */
[----:B------:R-:W-:Y:S01]  /*4ba0*/  F2FP.F16.F32.PACK_AB R24, R21, R20 ;  /* 0x000000141518723e */ /* 0x000fe200000000ff */
[----:B------:R-:W-:Y:S02]  /*4bb0*/  FADD.FTZ R27, R57, R30 ;  /* 0x0000001e391b7221 */ /* 0x000fe40000010000 */
[----:B------:R-:W0:Y:S01]  /*4bc0*/  MUFU.EX2 R58, R58 ;  /* 0x0000003a003a7308 */ /* 0x000e220000000800 */
[----:B-1----:R-:W-:Y:S01]  /*4bd0*/  FADD.FTZ R25, R29, R26 ;  /* 0x0000001a1d197221 */ /* 0x002fe20000010000 */
[----:B------:R-:W-:Y:S01]  /*4be0*/  FADD.FTZ R20, R8, R27 ;  /* 0x0000001b08147221 */ /* 0x000fe20000010000 */
[----:B------:R-:W-:Y:S01]  /*4bf0*/  F2FP.F16.F32.PACK_AB R26, R64, R11 ;  /* 0x0000000b401a723e */ /* 0x000fe200000000ff */
[----:B------:R1:W-:Y:S01]  /*4c00*/  STSM.16.M88.4 [R2+0x27300], R12 ;  /* 0x0273000c02007844 */ /* 0x0003e20000000200 */
[----:B------:R-:W-:Y:S01]  /*4c10*/  F2FP.F16.F32.PACK_AB R27, R75, R28 ;  /* 0x0000001c4b1b723e */ /* 0x000fe200000000ff */
[----:B------:R-:W-:Y:S01]  /*4c20*/  FADD.FTZ R11, R39, R20 ;  /* 0x00000014270b7221 */ /* 0x000fe20000010000 */
[----:B------:R-:W-:Y:S01]  /*4c30*/  F2FP.F16.F32.PACK_AB R28, R57, R10 ;  /* 0x0000000a391c723e */ /* 0x000fe200000000ff */
[----:B------:R-:W3:Y:S01]  /*4c40*/  MUFU.EX2 R59, R59 ;  /* 0x0000003b003b7308 */ /* 0x000ee20000000800 */
[----:B--2---:R-:W-:Y:S01]  /*4c50*/  FADD.FTZ R21, R74, R25 ;  /* 0x000000194a157221 */ /* 0x004fe20000010000 */
[----:B------:R-:W-:Y:S01]  /*4c60*/  FADD.FTZ R20, R48, R11 ;  /* 0x0000000b30147221 */ /* 0x000fe20000010000 */
[----:B------:R-:W-:Y:S01]  /*4c70*/  F2FP.F16.F32.PACK_AB R25, R82, R73 ;  /* 0x000000495219723e */ /* 0x000fe200000000ff */
[--C-:B------:R-:W-:Y:S01]  /*4c80*/  IMAD.MOV.U32 R64, RZ, RZ, R71.reuse ;  /* 0x000000ffff407224 */ /* 0x100fe200078e0047 */
[----:B------:R-:W-:Y:S01]  /*4c90*/  F2FP.F16.F32.PACK_AB R29, R74, R29 ;  /* 0x0000001d4a1d723e */ /* 0x000fe200000000ff */
[----:B------:R-:W-:Y:S01]  /*4ca0*/  FADD.FTZ R20, R61, R20 ;  /* 0x000000143d147221 */ /* 0x000fe20000010000 */
[----:B------:R-:W-:Y:S01]  /*4cb0*/  IMAD.MOV.U32 R57, RZ, RZ, R71 ;  /* 0x000000ffff397224 */ /* 0x000fe200078e0047 */
[----:B------:R-:W2:Y:S01]  /*4cc0*/  MUFU.EX2 R50, R50 ;  /* 0x0000003200327308 */ /* 0x000ea20000000800 */
[----:B0-----:R-:W-:Y:S01]  /*4cd0*/  FADD.FTZ R30, R58, R21 ;  /* 0x000000153a1e7221 */ /* 0x001fe20000010000 */
[----:B------:R-:W-:Y:S01]  /*4ce0*/  FADD.FTZ R21, R49, R20 ;  /* 0x0000001431157221 */ /* 0x000fe20000010000 */
[----:B------:R-:W-:Y:S01]  /*4cf0*/  STSM.16.M88.4 [R2+0x28b00], R24 ;  /* 0x028b001802007844 */ /* 0x000fe20000000200 */
[----:B-1----:R-:W-:Y:S01]  /*4d00*/  F2FP.F16.F32.PACK_AB R12, R61, R48 ;  /* 0x000000303d0c723e */ /* 0x002fe200000000ff */
[----:B------:R-:W-:-:S02]  /*4d10*/  IMAD.MOV.U32 R61, RZ, RZ, R71 ;  /* 0x000000ffff3d7224 */ /* 0x000fc400078e0047 */
[C---:B------:R-:W-:Y:S01]  /*4d20*/  FADD.FTZ R21, R52.reuse, R21 ;  /* 0x0000001534157221 */ /* 0x040fe20000010000 */
[----:B------:R-:W-:Y:S01]  /*4d30*/  F2FP.F16.F32.PACK_AB R14, R52, R49 ;  /* 0x00000031340e723e */ /* 0x000fe200000000ff */
[----:B------:R-:W0:Y:S01]  /*4d40*/  MUFU.EX2 R43, R63 ;  /* 0x0000003f002b7308 */ /* 0x000e220000000800 */
[C---:B---3--:R-:W-:Y:S01]  /*4d50*/  FADD.FTZ R30, R59.reuse, R30 ;  /* 0x0000001e3b1e7221 */ /* 0x048fe20000010000 */
[----:B------:R-:W-:Y:S01]  /*4d60*/  F2FP.F16.F32.PACK_AB R31, R59, R58 ;  /* 0x0000003a3b1f723e */ /* 0x000fe200000000ff */
[--C-:B------:R-:W-:Y:S02]  /*4d70*/  IMAD.MOV.U32 R59, RZ, RZ, R71.reuse ;  /* 0x000000ffff3b7224 */ /* 0x100fe400078e0047 */
[----:B------:R-:W-:Y:S01]  /*4d80*/  FADD.FTZ R11, R3, R30 ;  /* 0x0000001e030b7221 */ /* 0x000fe20000010000 */
[----:B------:R-:W-:Y:S01]  /*4d90*/  F2FP.F16.F32.PACK_AB R30, R39, R8 ;  /* 0x00000008271e723e */ /* 0x000fe200000000ff */
[----:B------:R-:W-:Y:S01]  /*4da0*/  IMAD.MOV.U32 R58, RZ, RZ, R71 ;  /* 0x000000ffff3a7224 */ /* 0x000fe200078e0047 */
[----:B------:R1:W3:Y:S01]  /*4db0*/  MUFU.EX2 R34, R70 ;  /* 0x0000004600227308 */ /* 0x0002e20000000800 */
[C---:B--2---:R-:W-:Y:S01]  /*4dc0*/  FADD.FTZ R11, R50.reuse, R11 ;  /* 0x0000000b320b7221 */ /* 0x044fe20000010000 */
[----:B------:R-:W-:Y:S01]  /*4dd0*/  F2FP.F16.F32.PACK_AB R13, R50, R3 ;  /* 0x00000003320d723e */ /* 0x000fe200000000ff */
[----:B------:R2:W-:Y:S01]  /*4de0*/  STSM.16.M88.4 [R2+0x2a300], R28 ;  /* 0x02a3001c02007844 */ /* 0x0005e20000000200 */
[----:B------:R-:W-:-:S02]  /*4df0*/  IMAD.MOV.U32 R52, RZ, RZ, R71 ;  /* 0x000000ffff347224 */ /* 0x000fc400078e0047 */
[----:B------:R-:W-:Y:S01]  /*4e00*/  FADD.FTZ R10, R42, R11 ;  /* 0x0000000b2a0a7221 */ /* 0x000fe20000010000 */
[--C-:B------:R-:W-:Y:S01]  /*4e10*/  IMAD.MOV.U32 R50, RZ, RZ, R71.reuse ;  /* 0x000000ffff327224 */ /* 0x100fe200078e0047 */
[----:B------:R-:W4:Y:S02]  /*4e20*/  MUFU.EX2 R35, R78 ;  /* 0x0000004e00237308 */ /* 0x000f240000000800 */
[C---:B0-----:R-:W-:Y:S01]  /*4e30*/  FADD.FTZ R5, R43.reuse, R10 ;  /* 0x0000000a2b057221 */ /* 0x041fe20000010000 */
[----:B------:R-:W-:Y:S01]  /*4e40*/  F2FP.F16.F32.PACK_AB R15, R43, R42 ;  /* 0x0000002a2b0f723e */ /* 0x000fe200000000ff */
[--C-:B-1----:R-:W-:Y:S02]  /*4e50*/  IMAD.MOV.U32 R70, RZ, RZ, R71.reuse ;  /* 0x000000ffff467224 */ /* 0x102fe400078e0047 */
[----:B------:R-:W-:Y:S02]  /*4e60*/  IMAD.MOV.U32 R49, RZ, RZ, R71 ;  /* 0x000000ffff317224 */ /* 0x000fe400078e0047 */
[----:B------:R0:W-:Y:S01]  /*4e70*/  STSM.16.M88.4 [R2+0x2bb00], R12 ;  /* 0x02bb000c02007844 */ /* 0x0001e20000000200 */
[----:B------:R-:W1:Y:S01]  /*4e80*/  MUFU.EX2 R63, R79 ;  /* 0x0000004f003f7308 */ /* 0x000e620000000800 */
[----:B---3--:R-:W-:Y:S01]  /*4e90*/  FADD.FTZ R6, R34, R5 ;  /* 0x0000000522067221 */ /* 0x008fe20000010000 */
[----:B------:R-:W-:-:S02]  /*4ea0*/  IMAD.MOV.U32 R48, RZ, RZ, R71 ;  /* 0x000000ffff307224 */ /* 0x000fc400078e0047 */
[--C-:B------:R-:W-:Y:S02]  /*4eb0*/  IMAD.MOV.U32 R43, RZ, RZ, R71.reuse ;  /* 0x000000ffff2b7224 */ /* 0x100fe400078e0047 */
[--C-:B------:R-:W-:Y:S02]  /*4ec0*/  IMAD.MOV.U32 R42, RZ, RZ, R71.reuse ;  /* 0x000000ffff2a7224 */ /* 0x100fe400078e0047 */
[----:B------:R-:W3:Y:S01]  /*4ed0*/  MUFU.EX2 R40, R40 ;  /* 0x0000002800287308 */ /* 0x000ee20000000800 */
[----:B----4-:R-:W-:Y:S01]  /*4ee0*/  FADD.FTZ R6, R35, R6 ;  /* 0x0000000623067221 */ /* 0x010fe20000010000 */
[--C-:B------:R-:W-:Y:S02]  /*4ef0*/  IMAD.MOV.U32 R39, RZ, RZ, R71.reuse ;  /* 0x000000ffff277224 */ /* 0x100fe400078e0047 */
[--C-:B--2---:R-:W-:Y:S02]  /*4f00*/  IMAD.MOV.U32 R31, RZ, RZ, R71.reuse ;  /* 0x000000ffff1f7224 */ /* 0x104fe400078e0047 */
[----:B------:R-:W-:-:S02]  /*4f10*/  IMAD.MOV.U32 R30, RZ, RZ, R71 ;  /* 0x000000ffff1e7224 */ /* 0x000fc400078e0047 */
[----:B------:R-:W2:Y:S01]  /*4f20*/  MUFU.EX2 R66, R86 ;  /* 0x0000005600427308 */ /* 0x000ea20000000800 */
[----:B-1----:R-:W-:Y:S01]  /*4f30*/  FADD.FTZ R5, R63, R6 ;  /* 0x000000063f057221 */ /* 0x002fe20000010000 */
[--C-:B------:R-:W-:Y:S02]  /*4f40*/  IMAD.MOV.U32 R29, RZ, RZ, R71.reuse ;  /* 0x000000ffff1d7224 */ /* 0x100fe400078e0047 */
[----:B------:R-:W-:-:S04]  /*4f50*/  IMAD.MOV.U32 R28, RZ, RZ, R71 ;  /* 0x000000ffff1c7224 */ /* 0x000fc800078e0047 */
[----:B------:R-:W1:Y:S01]  /*4f60*/  MUFU.EX2 R53, R53 ;  /* 0x0000003500357308 */ /* 0x000e620000000800 */
[----:B---3--:R-:W-:-:S07]  /*4f70*/  FADD.FTZ R4, R40, R21 ;  /* 0x0000001528047221 */ /* 0x008fce0000010000 */
[----:B------:R-:W3:Y:S01]  /*4f80*/  MUFU.EX2 R62, R62 ;  /* 0x0000003e003e7308 */ /* 0x000ee20000000800 */
[C---:B--2---:R-:W-:Y:S01]  /*4f90*/  FADD.FTZ R5, R66.reuse, R5 ;  /* 0x0000000542057221 */ /* 0x044fe20000010000 */
[----:B------:R-:W-:Y:S01]  /*4fa0*/  F2FP.F16.F32.PACK_AB R7, R66, R63 ;  /* 0x0000003f4207723e */ /* 0x000fe200000000ff */
[--C-:B------:R-:W-:Y:S02]  /*4fb0*/  IMAD.MOV.U32 R66, RZ, RZ, R71.reuse ;  /* 0x000000ffff427224 */ /* 0x100fe400078e0047 */
[----:B------:R-:W-:-:S03]  /*4fc0*/  IMAD.MOV.U32 R63, RZ, RZ, R71 ;  /* 0x000000ffff3f7224 */ /* 0x000fc600078e0047 */
[----:B------:R-:W2:Y:S01]  /*4fd0*/  MUFU.EX2 R41, R41 ;  /* 0x0000002900297308 */ /* 0x000ea20000000800 */
[----:B-1----:R-:W-:-:S07]  /*4fe0*/  FADD.FTZ R4, R53, R4 ;  /* 0x0000000435047221 */ /* 0x002fce0000010000 */
[----:B------:R-:W1:Y:S01]  /*4ff0*/  MUFU.EX2 R55, R55 ;  /* 0x0000003700377308 */ /* 0x000e620000000800 */
[----:B---3--:R-:W-:Y:S01]  /*5000*/  FADD.FTZ R8, R62, R5 ;  /* 0x000000053e087221 */ /* 0x008fe20000010000 */
[----:B------:R-:W-:Y:S01]  /*5010*/  F2FP.F16.F32.PACK_AB R5, R35, R34 ;  /* 0x000000222305723e */ /* 0x000fe200000000ff */
[--C-:B------:R-:W-:Y:S02]  /*5020*/  IMAD.MOV.U32 R35, RZ, RZ, R71.reuse ;  /* 0x000000ffff237224 */ /* 0x100fe400078e0047 */
[----:B------:R-:W-:-:S03]  /*5030*/  IMAD.MOV.U32 R34, RZ, RZ, R71 ;  /* 0x000000ffff227224 */ /* 0x000fc600078e0047 */
[----:B------:R-:W3:Y:S01]  /*5040*/  MUFU.EX2 R56, R56 ;  /* 0x0000003800387308 */ /* 0x000ee20000000800 */
[----:B--2---:R-:W-:Y:S01]  /*5050*/  FADD.FTZ R3, R41, R4 ;  /* 0x0000000429037221 */ /* 0x004fe20000010000 */
[----:B------:R-:W-:Y:S01]  /*5060*/  F2FP.F16.F32.PACK_AB R4, R53, R40 ;  /* 0x000000283504723e */ /* 0x000fe200000000ff */
[--C-:B------:R-:W-:Y:S02]  /*5070*/  IMAD.MOV.U32 R53, RZ, RZ, R71.reuse ;  /* 0x000000ffff357224 */ /* 0x100fe400078e0047 */
[----:B------:R-:W-:-:S03]  /*5080*/  IMAD.MOV.U32 R40, RZ, RZ, R71 ;  /* 0x000000ffff287224 */ /* 0x000fc600078e0047 */
[----:B------:R-:W2:Y:S01]  /*5090*/  MUFU.EX2 R51, R51 ;  /* 0x0000003300337308 */ /* 0x000ea20000000800 */
[C---:B-1----:R-:W-:Y:S01]  /*50a0*/  FADD.FTZ R8, R55.reuse, R8 ;  /* 0x0000000837087221 */ /* 0x042fe20000010000 */
[----:B0-----:R-:W-:Y:S01]  /*50b0*/  F2FP.F16.F32.PACK_AB R13, R55, R62 ;  /* 0x0000003e370d723e */ /* 0x001fe200000000ff */
[--C-:B------:R-:W-:Y:S02]  /*50c0*/  IMAD.MOV.U32 R62, RZ, RZ, R71.reuse ;  /* 0x000000ffff3e7224 */ /* 0x100fe400078e0047 */
[----:B------:R-:W-:-:S03]  /*50d0*/  IMAD.MOV.U32 R55, RZ, RZ, R71 ;  /* 0x000000ffff377224 */ /* 0x000fc600078e0047 */
[----:B------:R-:W0:Y:S01]  /*50e0*/  MUFU.EX2 R44, R44 ;  /* 0x0000002c002c7308 */ /* 0x000e220000000800 */
[----:B---3--:R-:W-:-:S07]  /*50f0*/  FADD.FTZ R3, R56, R3 ;  /* 0x0000000338037221 */ /* 0x008fce0000010000 */
        /* <DEDUP_REMOVED lines=15> */
[----:B------:R0:W3:Y:S01]  /*51f0*/  MUFU.EX2 R25, R38 ;  /* 0x0000002600197308 */ /* 0x0000e20000000800 */
[----:B-1----:R-:W-:Y:S01]  /*5200*/  FADD.FTZ R3, R33, R6 ;  /* 0x0000000621037221 */ /* 0x002fe20000010000 */
[----:B------:R-:W-:Y:S01]  /*5210*/  F2FP.F16.F32.PACK_AB R6, R56, R41 ;  /* 0x000000293806723e */ /* 0x000fe200000000ff */
[--C-:B------:R-:W-:Y:S02]  /*5220*/  IMAD.MOV.U32 R56, RZ, RZ, R71.reuse ;  /* 0x000000ffff387224 */ /* 0x100fe400078e0047 */
[----:B------:R-:W-:Y:S02]  /*5230*/  IMAD.MOV.U32 R41, RZ, RZ, R71 ;  /* 0x000000ffff297224 */ /* 0x000fe400078e0047 */
[----:B------:R1:W-:Y:S01]  /*5240*/  STSM.16.M88.4 [R2+0x2d300], R4 ;  /* 0x02d3000402007844 */ /* 0x0003e20000000200 */
[----:B------:R-:W4:Y:S01]  /*5250*/  MUFU.EX2 R36, R36 ;  /* 0x0000002400247308 */ /* 0x000f220000000800 */
[C---:B--2---:R-:W-:Y:S01]  /*5260*/  F2FP.F16.F32.PACK_AB R14, R60.reuse, R33 ;  /* 0x000000213c0e723e */ /* 0x044fe200000000ff */
[----:B------:R-:W-:Y:S01]  /*5270*/  FADD.FTZ R3, R60, R3 ;  /* 0x000000033c037221 */ /* 0x000fe20000010000 */
[----:B------:R-:W-:-:S02]  /*5280*/  IMAD.MOV.U32 R60, RZ, RZ, R71 ;  /* 0x000000ffff3c7224 */ /* 0x000fc400078e0047 */
[--C-:B0-----:R-:W-:Y:S01]  /*5290*/  IMAD.MOV.U32 R38, RZ, RZ, R71.reuse ;  /* 0x000000ffff267224 */ /* 0x101fe200078e0047 */
[----:B------:R-:W-:Y:S01]  /*52a0*/  STSM.16.M88.4 [R2+0x2eb00], R12 ;  /* 0x02eb000c02007844 */ /* 0x000fe20000000200 */
[--C-:B------:R-:W-:Y:S01]  /*52b0*/  IMAD.MOV.U32 R33, RZ, RZ, R71.reuse ;  /* 0x000000ffff217224 */ /* 0x100fe200078e0047 */
[----:B------:R-:W-:Y:S01]  /*52c0*/  MUFU.EX2 R32, R32 ;  /* 0x0000002000207308 */ /* 0x000fe20000000800 */
[C---:B---3--:R-:W-:Y:S01]  /*52d0*/  FADD.FTZ R10, R25.reuse, R10 ;  /* 0x0000000a190a7221 */ /* 0x048fe20000010000 */
[----:B------:R-:W-:Y:S01]  /*52e0*/  F2FP.F16.F32.PACK_AB R25, R25, R54 ;  /* 0x000000361919723e */ /* 0x000fe200000000ff */
[----:B------:R-:W-:-:S05]  /*52f0*/  IMAD.MOV.U32 R54, RZ, RZ, R71 ;  /* 0x000000ffff367224 */ /* 0x000fca00078e0047 */
[----:B------:R-:W0:Y:S01]  /*5300*/  MUFU.EX2 R37, R37 ;  /* 0x0000002500257308 */ /* 0x000e220000000800 */
[----:B----4-:R-:W-:Y:S01]  /*5310*/  F2FP.F16.F32.PACK_AB R24, R69, R36 ;  /* 0x000000244518723e */ /* 0x010fe200000000ff */
[----:B------:R-:W-:Y:S01]  /*5320*/  FADD.FTZ R8, R36, R3 ;  /* 0x0000000324087221 */ /* 0x000fe20000010000 */
[----:B------:R-:W-:-:S03]  /*5330*/  IMAD.MOV.U32 R36, RZ, RZ, R71 ;  /* 0x000000ffff247224 */ /* 0x000fc600078e0047 */
[----:B------:R-:W-:Y:S01]  /*5340*/  FADD.FTZ R3, R69, R8 ;  /* 0x0000000845037221 */ /* 0x000fe20000010000 */
[----:B------:R-:W-:Y:S01]  /*5350*/  IMAD.MOV.U32 R69, RZ, RZ, R71 ;  /* 0x000000ffff457224 */ /* 0x000fe200078e0047 */
[----:B------:R-:W-:Y:S08]  /*5360*/  MUFU.EX2 R47, R47 ;  /* 0x0000002f002f7308 */ /* 0x000ff00000000800 */
[----:B------:R-:W2:Y:S01]  /*5370*/  MUFU.EX2 R46, R46 ;  /* 0x0000002e002e7308 */ /* 0x000ea20000000800 */
[----:B0-----:R-:W-:Y:S01]  /*5380*/  F2FP.F16.F32.PACK_AB R26, R37, R32 ;  /* 0x00000020251a723e */ /* 0x001fe200000000ff */
[----:B------:R-:W-:-:S04]  /*5390*/  FADD.FTZ R32, R32, R3 ;  /* 0x0000000320207221 */ /* 0x000fc80000010000 */
[----:B-1----:R-:W-:Y:S01]  /*53a0*/  FADD.FTZ R7, R37, R32 ;  /* 0x0000002025077221 */ /* 0x002fe20000010000 */
[--C-:B------:R-:W-:Y:S02]  /*53b0*/  IMAD.MOV.U32 R37, RZ, RZ, R71.reuse ;  /* 0x000000ffff257224 */ /* 0x100fe400078e0047 */
[----:B------:R-:W-:Y:S01]  /*53c0*/  IMAD.MOV.U32 R32, RZ, RZ, R71 ;  /* 0x000000ffff207224 */ /* 0x000fe200078e0047 */
[----:B--2---:R-:W-:Y:S01]  /*53d0*/  F2FP.F16.F32.PACK_AB R27, R46, R47 ;  /* 0x0000002f2e1b723e */ /* 0x004fe200000000ff */
[----:B------:R-:W-:-:S04]  /*53e0*/  FADD.FTZ R47, R47, R10 ;  /* 0x0000000a2f2f7221 */ /* 0x000fc80000010000 */
[----:B------:R0:W-:Y:S01]  /*53f0*/  STSM.16.M88.4 [R2+0x30300], R24 ;  /* 0x0303001802007844 */ /* 0x0001e20000000200 */
[----:B------:R-:W-:Y:S01]  /*5400*/  FADD.FTZ R5, R46, R47 ;  /* 0x0000002f2e057221 */ /* 0x000fe20000010000 */
[--C-:B------:R-:W-:Y:S01]  /*5410*/  IMAD.MOV.U32 R47, RZ, RZ, R71.reuse ;  /* 0x000000ffff2f7224 */ /* 0x100fe200078e0047 */
[----:B------:R1:W-:Y:S06]  /*5420*/  MEMBAR.ALL.CTA ;  /* 0x0000000000007992 */ /* 0x0003ec0000008000 */
[----:B-1----:R-:W1:Y:S01]  /*5430*/  FENCE.VIEW.ASYNC.S ;  /* 0x00000000000073c6 */ /* 0x002e620000000000 */
[----:B------:R-:W-:-:S02]  /*5440*/  IMAD.MOV.U32 R46, RZ, RZ, R71 ;  /* 0x000000ffff2e7224 */ /* 0x000fc400078e0047 */
[--C-:B0-----:R-:W-:Y:S02]  /*5450*/  IMAD.MOV.U32 R27, RZ, RZ, R71.reuse ;  /* 0x000000ffff1b7224 */ /* 0x101fe400078e0047 */
[--C-:B------:R-:W-:Y:S02]  /*5460*/  IMAD.MOV.U32 R26, RZ, RZ, R71.reuse ;  /* 0x000000ffff1a7224 */ /* 0x100fe400078e0047 */
[--C-:B------:R-:W-:Y:S02]  /*5470*/  IMAD.MOV.U32 R25, RZ, RZ, R71.reuse ;  /* 0x000000ffff197224 */ /* 0x100fe400078e0047 */
[----:B------:R-:W-:Y:S01]  /*5480*/  IMAD.MOV.U32 R24, RZ, RZ, R71 ;  /* 0x000000ffff187224 */ /* 0x000fe200078e0047 */
[----:B-1----:R-:W-:Y:S01]  /*5490*/  NOP ;  /* 0x0000000000007918 */ /* 0x002fe20000000000 */
[----:B------:R-:W-:Y:S05]  /*54a0*/  @!P2 BRA `(.L_x_9531) ;  /* 0x000000380040a947 */ /* 0x000fea0003800000 */
[----:B------:R-:W-:Y:S01]  /*54b0*/  IMAD.MOV.U32 R3, RZ, RZ, R9 ;  /* 0x000000ffff037224 */ /* 0x000fe200078e0009 */
[----:B------:R-:W-:Y:S01]  /*54c0*/  CS2R R70, SRZ ;  /* 0x0000000000467805 */ /* 0x000fe2000001ff00 */
[----:B------:R-:W-:Y:S01]  /*54d0*/  IMAD.MOV.U32 R4, RZ, RZ, R0 ;  /* 0x000000ffff047224 */ /* 0x000fe200078e0000 */
        /* <DEDUP_REMOVED lines=23> */
[----:B------:R-:W-:Y:S01]  /*5650*/  UMOV UR7, UR39 ;  /* 0x0000002700077c82 */ /* 0x000fe20008000000 */
[----:B------:R-:W-:-:S05]  /*5660*/  UMOV UR6, UR36 ;  /* 0x0000002400067c82 */ /* 0x000fca0008000000 */
.L_x_9540:
[----:B------:R-:W-:Y:S01]  /*5670*/  R2UR UR4, R16 ;  /* 0x00000000100472ca */ /* 0x000fe200000e0000 */
[----:B------:R-:W-:-:S04]  /*5680*/  UIADD3 UR36, UR6, 0x1, URZ ;  /* 0x0000000106247890 */ /* 0x000fc8000fffe03f */
[----:B------:R-:W-:-:S04]  /*5690*/  UISETP.NE.AND UP0, UPT, UR36, 0x2, UPT ;  /* 0x000000022400788c */ /* 0x000fc8000bf05270 */
[----:B------:R-:W-:Y:S02]  /*56a0*/  USEL UR39, URZ, 0x1, UP0 ;  /* 0x000000013f277887 */ /* 0x000fe40008000000 */
[----:B------:R-:W-:Y:S02]  /*56b0*/  USEL UR36, UR36, URZ, UP0 ;  /* 0x0000003f24247287 */ /* 0x000fe40008000000 */
[----:B------:R-:W-:Y:S01]  /*56c0*/  ISETP.NE.AND P3, PT, RZ, UR4, PT ;  /* 0x00000004ff007c0c */ /* 0x000fe2000bf65270 */
[----:B------:R-:W-:-:S12]  /*56d0*/  ULOP3.LUT UR39, UR7, UR39, URZ, 0x3c, !UPT ;  /* 0x0000002707277292 */ /* 0x000fd8000f8e3c3f */
[----:B----4-:R-:W-:Y:S05]  /*56e0*/  @P3 BRA `(.L_x_9532) ;  /* 0x00000000002c3947 */ /* 0x010fea0003800000 */
[----:B------:R-:W-:Y:S05]  /*56f0*/  @!P0 BRA `(.L_x_9533) ;  /* 0x0000000000048947 */ /* 0x000fea0003800000 */
[----:B------:R-:W-:Y:S01]  /*5700*/  BPT.TRAP 0x1 ;  /* 0x000000040000795c */ /* 0x000fe20000300000 */
.L_x_9533:
[----:B------:R-:W-:Y:S01]  /*5710*/  ULEA UR4, UR36, UR37, 0x3 ;  /* 0x0000002524047291 */ /* 0x000fe2000f8e183f */
[----:B------:R-:W-:-:S05]  /*5720*/  IMAD.U32 R0, RZ, RZ, UR39 ;  /* 0x00000027ff007e24 */ /* 0x000fca000f8e00ff */
[----:B------:R-:W-:-:S04]  /*5730*/  SHF.L.U32 R0, R0, 0x1f, RZ ;  /* 0x0000001f00007819 */ /* 0x000fc800000006ff */
[----:B------:R0:W1:Y:S01]  /*5740*/  SYNCS.PHASECHK.TRANS64.TRYWAIT P2, [UR4+0x31c30], R0 ;  /* 0x031c3000ff0075a7 */ /* 0x0000620008040144 */
[----:B------:R-:W-:Y:S05]  /*5750*/  @!P0 BRA `(.L_x_9534) ;  /* 0x0000000000048947 */ /* 0x000fea0003800000 */
[----:B------:R-:W-:Y:S01]  /*5760*/  BPT.TRAP 0x1 ;  /* 0x000000040000795c */ /* 0x000fe20000300000 */
.L_x_9534:
[----:B-1----:R-:W-:Y:S05]  /*5770*/  @P2 BRA `(.L_x_9532) ;  /* 0x0000000000082947 */ /* 0x002fea0003800000 */
[----:B------:R-:W1:Y:S02]  /*5780*/  SYNCS.PHASECHK.TRANS64.TRYWAIT P2, [UR4+0x31c30], R0 ;  /* 0x031c3000ff0075a7 */ /* 0x000e640008040144 */
[----:B-1----:R-:W-:Y:S05]  /*5790*/  @!P2 BRA `(.L_x_9535) ;  /* 0x000000d40064a947 */ /* 0x002fea0003800000 */
.L_x_9532:
[----:B------:R-:W2:Y:S01]  /*57a0*/  S2R R6, SR_TID.X ;  /* 0x0000000000067919 */ /* 0x000ea20000002100 */
[----:B------:R-:W-:Y:S01]  /*57b0*/  UIMAD UR4, UR36, 0x6c0, UR5 ;  /* 0x000006c0240478a4 */ /* 0x000fe2000f8e0205 */
[----:B------:R-:W-:Y:S01]  /*57c0*/  UMOV UR31, 0x80000020 ;  /* 0x80000020001f7882 */ /* 0x000fe20000000000 */
[----:B------:R-:W-:Y:S02]  /*57d0*/  UMOV UR32, UR28 ;  /* 0x0000001c00207c82 */ /* 0x000fe40008000000 */
[----:B------:R-:W-:Y:S01]  /*57e0*/  UIADD3 UR34, UR4, 0x40, URZ ;  /* 0x0000004004227890 */ /* 0x000fe2000fffe03f */
[----:B------:R-:W-:Y:S02]  /*57f0*/  UMOV UR33, UR29 ;  /* 0x0000001d00217c82 */ /* 0x000fe40008000000 */
[----:B------:R-:W-:Y:S01]  /*5800*/  UMOV UR30, UR4 ;  /* 0x00000004001e7c82 */ /* 0x000fe20008000000 */
[----:B------:R-:W-:Y:S01]  /*5810*/  UMOV UR35, 0x80000020 ;  /* 0x8000002000237882 */ /* 0x000fe20000000000 */
[----:B------:R-:W-:Y:S01]  /*5820*/  UIADD3 UR42, UR4, 0x80, URZ ;  /* 0x00000080042a7890 */ /* 0x000fe2000fffe03f */
[----:B------:R-:W-:Y:S01]  /*5830*/  UMOV UR40, UR28 ;  /* 0x0000001c00287c82 */ /* 0x000fe20008000000 */
        /* <DEDUP_REMOVED lines=21> */
[----:B------:R-:W-:Y:S01]  /*5990*/  UMOV UR11, 0x80000020 ;  /* 0x80000020000b7882 */ /* 0x000fe20000000000 */
[----:B------:R-:W-:Y:S01]  /*59a0*/  UIADD3 UR14, UR4, 0x202, URZ ;  /* 0x00000202040e7890 */ /* 0x000fe2000fffe03f */
[----:B------:R-:W-:-:S02]  /*59b0*/  UMOV UR15, 0x80000020 ;  /* 0x80000020000f7882 */ /* 0x000fc40000000000 */
[----:B------:R0:W-:Y:S01]  /*59c0*/  BAR.SYNC.DEFER_BLOCKING R0, 0x100 ;  /* 0x000400000000751d */ /* 0x0001e20000010000 */
[----:B------:R-:W-:Y:S02]  /*59d0*/  UIADD3 UR18, UR4, 0x242, URZ ;  /* 0x0000024204127890 */ /* 0x000fe4000fffe03f */
[----:B------:R-:W-:Y:S02]  /*59e0*/  UIADD3 UR22, UR4, 0x480, URZ ;  /* 0x0000048004167890 */ /* 0x000fe4000fffe03f */
[----:B------:R-:W-:Y:S01]  /*59f0*/  UIADD3 UR26, UR4, 0x482, URZ ;  /* 0x00000482041a7890 */ /* 0x000fe2000fffe03f */
[----:B------:R-:W-:Y:S01]  /*5a00*/  UMOV UR19, 0x80000020 ;  /* 0x8000002000137882 */ /* 0x000fe20000000000 */
[----:B------:R-:W-:Y:S01]  /*5a10*/  UMOV UR23, 0x80000020 ;  /* 0x8000002000177882 */ /* 0x000fe20000000000 */
[----:B------:R-:W-:Y:S01]  /*5a20*/  UMOV UR27, 0x80000020 ;  /* 0x80000020001b7882 */ /* 0x000fe20000000000 */
        /* <DEDUP_REMOVED lines=316> */
.L_x_9537:
[----:B------:R-:W-:Y:S01]  /*6df0*/  ULEA UR4, UR6, UR37, 0x3 ;  /* 0x0000002506047291 */ /* 0x000fe2000f8e183f */
[----:B------:R-:W-:-:S05]  /*6e00*/  IMAD.U32 R0, RZ, RZ, UR7 ;  /* 0x00000007ff007e24 */ /* 0x000fca000f8e00ff */
[----:B------:R-:W-:-:S04]  /*6e10*/  SHF.L.U32 R0, R0, 0x1f, RZ ;  /* 0x0000001f00007819 */ /* 0x000fc800000006ff */
[----:B------:R0:W1:Y:S01]  /*6e20*/  SYNCS.PHASECHK.TRANS64.TRYWAIT P2, [UR4+0x31c50], R0 ;  /* 0x031c5000ff0075a7 */ /* 0x0000620008040144 */
[----:B------:R-:W-:Y:S05]  /*6e30*/  @!P0 BRA `(.L_x_9538) ;  /* 0x0000000000048947 */ /* 0x000fea0003800000 */
[----:B------:R-:W-:Y:S01]  /*6e40*/  BPT.TRAP 0x1 ;  /* 0x000000040000795c */ /* 0x000fe20000300000 */
.L_x_9538:
[----:B-1----:R-:W-:Y:S05]  /*6e50*/  @P2 BRA `(.L_x_9536) ;  /* 0x0000000000082947 */ /* 0x002fea0003800000 */
[----:B------:R-:W1:Y:S02]  /*6e60*/  SYNCS.PHASECHK.TRANS64.TRYWAIT P2, [UR4+0x31c50], R0 ;  /* 0x031c5000ff0075a7 */ /* 0x000e640008040144 */
[----:B-1----:R-:W-:Y:S05]  /*6e70*/  @!P2 BRA `(.L_x_9539) ;  /* 0x000000bc00c4a947 */ /* 0x002fea0003800000 */
.L_x_9536:
[----:B------:R-:W-:Y:S01]  /*6e80*/  UIADD3 UR4, UR37, 0x200, URZ ;  /* 0x0000020025047890 */ /* 0x000fe2000fffe03f */
[----:B------:R-:W-:Y:S01]  /*6e90*/  WARPGROUP.ARRIVE ;  /* 0x00000000000079c5 */ /* 0x000fe20000000000 */
[----:B------:R-:W-:Y:S01]  /*6ea0*/  UMOV UR33, 0xc0000010 ;  /* 0xc000001000217882 */ /* 0x000fe20000000000 */
[----:B------:R-:W-:Y:S01]  /*6eb0*/  UMOV UR35, 0x80000020 ;  /* 0x8000002000237882 */ /* 0x000fe20000000000 */
[----:B------:R-:W-:Y:S01]  /*6ec0*/  USHF.R.U32.HI UR4, URZ, 0x4, UR4 ;  /* 0x000000043f047899 */ /* 0x000fe20008011604 */
[----:B01----:R-:W-:Y:S01]  /*6ed0*/  FMNMX.FTZ R0, R136, R4, !PT ;  /* 0x0000000488007209 */ /* 0x003fe20007810000 */
[----:B------:R-:W-:Y:S01]  /*6ee0*/  ULDC UR10, c[0x0][0x988] ;  /* 0x00026200000a7ab9 */ /* 0x000fe20000000800 */
[----:B------:R-:W0:Y:S01]  /*6ef0*/  S2R R13, SR_TID.X ;  /* 0x00000000000d7919 */ /* 0x000e220000002100 */
[----:B------:R-:W-:Y:S01]  /*6f00*/  ULOP3.LUT UR4, UR4, 0x3fff, URZ, 0xc0, !UPT ;  /* 0x00003fff04047892 */ /* 0x000fe2000f8ec03f */
[----:B------:R-:W-:Y:S01]  /*6f10*/  FMNMX.FTZ R0, R137, R0, !PT ;  /* 0x0000000089007209 */ /* 0x000fe20007810000 */
[----:B------:R-:W-:-:S02]  /*6f20*/  UISETP.GT.AND UP0, UPT, UR38, UR61, UPT ;  /* 0x0000003d2600728c */ /* 0x000fc4000bf04270 */
[----:B------:R-:W-:Y:S01]  /*6f30*/  ULOP3.LUT UR7, UR4, 0x2400000, URZ, 0xfc, !UPT ;  /* 0x0240000004077892 */ /* 0x000fe2000f8efc3f */
[----:B------:R-:W-:Y:S01]  /*6f40*/  FMNMX.FTZ R0, R140, R0, !PT ;  /* 0x000000008c007209 */ /* 0x000fe20007810000 */
[----:B------:R-:W-:Y:S02]  /*6f50*/  ULOP3.LUT UR4, UR60, 0x10000, URZ, 0xfc, !UPT ;  /* 0x000100003c047892 */ /* 0x000fe4000f8efc3f */
[----:B------:R-:W-:Y:S01]  /*6f60*/  UIMAD UR7, UR6, 0x6c0, UR7 ;  /* 0x000006c0060778a4 */ /* 0x000fe2000f8e0207 */
[----:B------:R-:W-:-:S04]  /*6f70*/  FMNMX.FTZ R0, R141, R0, !PT ;  /* 0x000000008d007209 */ /* 0x000fc80007810000 */
[----:B------:R-:W-:Y:S01]  /*6f80*/  UMOV UR32, UR4 ;  /* 0x0000000400207c82 */ /* 0x000fe20008000000 */
[----:B------:R-:W-:Y:S01]  /*6f90*/  FMNMX.FTZ R0, R128, R0, !PT ;  /* 0x0000000080007209 */ /* 0x000fe20007810000 */
[----:B------:R-:W-:Y:S02]  /*6fa0*/  UMOV UR34, UR7 ;  /* 0x0000000700227c82 */ /* 0x000fe40008000000 */
[----:B------:R-:W-:Y:S01]  /*6fb0*/  HGMMA.64x96x16.F32 R24, gdesc[UR32].tnspB, R24, gsb0 ;  /* 0x41600000201879f0 */ /* 0x000fe20008000818 */
[----:B------:R-:W-:Y:S01]  /*6fc0*/  UIADD3 UR32, UR4, 0x180, URZ ;  /* 0x0000018004207890 */ /* 0x000fe2000fffe03f */
[----:B------:R-:W-:Y:S01]  /*6fd0*/  FMNMX.FTZ R0, R129, R0, !PT ;  /* 0x0000000081007209 */ /* 0x000fe20007810000 */
[----:B------:R-:W-:Y:S01]  /*6fe0*/  UIADD3 UR34, UR7, 0x40, URZ ;  /* 0x0000004007227890 */ /* 0x000fe2000fffe03f */
[----:B------:R-:W-:Y:S01]  /*6ff0*/  UMOV UR33, 0xc0000010 ;  /* 0xc000001000217882 */ /* 0x000fe20000000000 */
[----:B------:R-:W-:Y:S01]  /*7000*/  UMOV UR35, 0x80000020 ;  /* 0x8000002000237882 */ /* 0x000fe20000000000 */
[----:B------:R-:W-:-:S04]  /*7010*/  FMNMX.FTZ R0, R132, R0, !PT ;  /* 0x0000000084007209 */ /* 0x000fc80007810000 */
[----:B------:R-:W-:Y:S02]  /*7020*/  FMNMX.FTZ R0, R133, R0, !PT ;  /* 0x0000000085007209 */ /* 0x000fe40007810000 */
[----:B0-----:R-:W-:Y:S02]  /*7030*/  SHF.R.U32.HI R12, RZ, 0x7, R13 ;  /* 0x00000007ff0c7819 */ /* 0x001fe4000001160d */
[----:B------:R-:W-:Y:S02]  /*7040*/  FMNMX.FTZ R0, R120, R0, !PT ;  /* 0x0000000078007209 */ /* 0x000fe40007810000 */
[----:B------:R-:W-:Y:S02]  /*7050*/  ISETP.GE.U32.AND P2, PT, R13, 0x180, PT ;  /* 0x000001800d00780c */ /* 0x000fe40003f46070 */
        /* <DEDUP_REMOVED lines=35> */
[----:B0-----:R-:W-:-:S05]  /*7290*/  FMNMX.FTZ R0, R0, R6, !PT ;  /* 0x0000000600007209 */ /* 0x001fca0007810000 */
[----:B------:R-:W0:Y:S02]  /*72a0*/  SHFL.BFLY PT, R6, R0, 0x1, 0x1f ;  /* 0x0c201f0000067f89 */ /* 0x000e2400000e0000 */
[----:B0-----:R-:W-:-:S05]  /*72b0*/  FMNMX.FTZ R0, R0, R6, !PT ;  /* 0x0000000600007209 */ /* 0x001fca0007810000 */
[C---:B------:R-:W-:Y:S01]  /*72c0*/  FADD.FTZ R4, -R0.reuse, R4 ;  /* 0x0000000400047221 */ /* 0x040fe20000010100 */
[----:B------:R-:W-:-:S03]  /*72d0*/  FMUL.FTZ R6, R0, UR10 ;  /* 0x0000000a00067c20 */ /* 0x000fc60008410000 */
        /* <DEDUP_REMOVED lines=18> */
[----:B------:R-:W-:Y:S01]  /*7400*/  FFMA.FTZ R117, R117, UR10, -R6 ;  /* 0x0000000a75757c23 */ /* 0x000fe20008010806 */
[----:B------:R-:W-:-:S02]  /*7410*/  WARPGROUP.DEPBAR.LE gsb0, 0x0 ;  /* 0x00008000000079c5 */ /* 0x000fc40000010000 */
[----:B------:R-:W-:Y:S01]  /*7420*/  WARPGROUP.ARRIVE ;  /* 0x00000000000079c5 */ /* 0x000fe20000000000 */
[--C-:B------:R-:W-:Y:S01]  /*7430*/  FFMA.FTZ R104, R104, UR10, -R6.reuse ;  /* 0x0000000a68687c23 */ /* 0x100fe20008010806 */
[--C-:B------:R-:W-:Y:S01]  /*7440*/  FFMA.FTZ R105, R105, UR10, -R6.reuse ;  /* 0x0000000a69697c23 */ /* 0x100fe20008010806 */
[--C-:B------:R-:W-:Y:S01]  /*7450*/  FFMA.FTZ R108, R108, UR10, -R6.reuse ;  /* 0x0000000a6c6c7c23 */ /* 0x100fe20008010806 */
[--C-:B------:R-:W-:Y:S01]  /*7460*/  FFMA.FTZ R109, R109, UR10, -R6.reuse ;  /* 0x0000000a6d6d7c23 */ /* 0x100fe20008010806 */
[--C-:B------:R-:W-:Y:S01]  /*7470*/  FFMA.FTZ R96, R96, UR10, -R6.reuse ;  /* 0x0000000a60607c23 */ /* 0x100fe20008010806 */
[----:B------:R-:W-:Y:S01]  /*7480*/  HGMMA.64x96x16.F32 R24, gdesc[UR32].tnspB, R24, gsb0 ;  /* 0x41600000201879f0 */ /* 0x000fe20008000818 */
[----:B------:R-:W-:Y:S01]  /*7490*/  UIADD3 UR32, UR4, 0x480, URZ ;  /* 0x0000048004207890 */ /* 0x000fe2000fffe03f */
[--C-:B------:R-:W-:Y:S01]  /*74a0*/  FFMA.FTZ R97, R97, UR10, -R6.reuse ;  /* 0x0000000a61617c23 */ /* 0x100fe20008010806 */
[----:B------:R-:W-:Y:S01]  /*74b0*/  UIADD3 UR34, UR7, 0xc0, URZ ;  /* 0x000000c007227890 */ /* 0x000fe2000fffe03f */
[--C-:B------:R-:W-:Y:S01]  /*74c0*/  FFMA.FTZ R100, R100, UR10, -R6.reuse ;  /* 0x0000000a64647c23 */ /* 0x100fe20008010806 */
[----:B------:R-:W-:Y:S01]  /*74d0*/  UMOV UR33, 0xc0000010 ;  /* 0xc000001000217882 */ /* 0x000fe20000000000 */
[----:B------:R-:W-:Y:S01]  /*74e0*/  UMOV UR35, 0x80000020 ;  /* 0x8000002000237882 */ /* 0x000fe20000000000 */
        /* <DEDUP_REMOVED lines=13> */
[----:B0-----:R-:W-:Y:S01]  /*75c0*/  FFMA.FTZ R6, R8, R7, R4 ;  /* 0x0000000708067223 */ /* 0x001fe20000010004 */
[----:B------:R-:W-:Y:S01]  /*75d0*/  FMNMX.FTZ R7, R138, R3, !PT ;  /* 0x000000038a077209 */ /* 0x000fe20007810000 */
[----:B------:R-:W0:Y:S03]  /*75e0*/  MUFU.EX2 R137, R137 ;  /* 0x0000008900897308 */ /* 0x000e260000000800 */
[----:B------:R-:W-:-:S04]  /*75f0*/  FMNMX.FTZ R7, R139, R7, !PT ;  /* 0x000000078b077209 */ /* 0x000fc80007810000 */
[----:B------:R-:W-:Y:S01]  /*7600*/  FMNMX.FTZ R7, R142, R7, !PT ;  /* 0x000000078e077209 */ /* 0x000fe20007810000 */
[----:B------:R-:W1:Y:S03]  /*7610*/  MUFU.EX2 R140, R140 ;  /* 0x0000008c008c7308 */ /* 0x000e660000000800 */
[----:B------:R-:W-:-:S04]  /*7620*/  FMNMX.FTZ R7, R143, R7, !PT ;  /* 0x000000078f077209 */ /* 0x000fc80007810000 */
[----:B------:R-:W-:Y:S01]  /*7630*/  FMNMX.FTZ R7, R130, R7, !PT ;  /* 0x0000000782077209 */ /* 0x000fe20007810000 */
[----:B------:R-:W2:Y:S01]  /*7640*/  MUFU.EX2 R141, R141 ;  /* 0x0000008d008d7308 */ /* 0x000ea20000000800 */
[C---:B0-----:R-:W-:Y:S01]  /*7650*/  FADD.FTZ R6, R137.reuse, R6 ;  /* 0x0000000689067221 */ /* 0x041fe20000010000 */
[----:B------:R-:W-:Y:S02]  /*7660*/  F2FP.F16.F32.PACK_AB R4, R137, R4 ;  /* 0x000000048904723e */ /* 0x000fe400000000ff */
[----:B------:R-:W-:-:S04]  /*7670*/  FMNMX.FTZ R7, R131, R7, !PT ;  /* 0x0000000783077209 */ /* 0x000fc80007810000 */
[----:B------:R-:W-:Y:S01]  /*7680*/  FMNMX.FTZ R7, R134, R7, !PT ;  /* 0x0000000786077209 */ /* 0x000fe20007810000 */
[----:B-1----:R-:W-:Y:S01]  /*7690*/  FADD.FTZ R6, R140, R6 ;  /* 0x000000068c067221 */ /* 0x002fe20000010000 */
[----:B------:R-:W-:Y:S02]  /*76a0*/  MUFU.EX2 R129, R129 ;  /* 0x0000008100817308 */ /* 0x000fe40000000800 */
[----:B------:R-:W-:-:S04]  /*76b0*/  FMNMX.FTZ R7, R135, R7, !PT ;  /* 0x0000000787077209 */ /* 0x000fc80007810000 */
[----:B------:R-:W-:Y:S01]  /*76c0*/  FMNMX.FTZ R7, R122, R7, !PT ;  /* 0x000000077a077209 */ /* 0x000fe20007810000 */
[C---:B--2---:R-:W-:Y:S01]  /*76d0*/  FADD.FTZ R10, R141.reuse, R6 ;  /* 0x000000068d0a7221 */ /* 0x044fe20000010000 */
        /* <DEDUP_REMOVED lines=20> */
[----:B------:R-:W-:-:S03]  /*7820*/  FMNMX.FTZ R7, R98, R7, !PT ;  /* 0x0000000762077209 */ /* 0x000fc60007810000 */
[----:B------:R-:W-:Y:S01]  /*7830*/  MUFU.EX2 R116, R116 ;  /* 0x0000007400747308 */ /* 0x000fe20000000800 */
[----:B------:R-:W-:Y:S01]  /*7840*/  FMNMX.FTZ R7, R99, R7, !PT ;  /* 0x0000000763077209 */ /* 0x000fe20007810000 */
[----:B------:R-:W-:Y:S01]  /*7850*/  HGMMA.64x96x16.F32 R24, gdesc[UR32].tnspB, R24, gsb0 ;  /* 0x41600000201879f0 */ /* 0x000fe20008000818 */
[----:B------:R-:W-:Y:S02]  /*7860*/  UIADD3 UR32, UR4, 0x600, URZ ;  /* 0x0000060004207890 */ /* 0x000fe4000fffe03f */
[----:B------:R-:W-:Y:S01]  /*7870*/  UIADD3 UR34, UR7, 0x100, URZ ;  /* 0x0000010007227890 */ /* 0x000fe2000fffe03f */
[----:B------:R-:W-:Y:S01]  /*7880*/  FMNMX.FTZ R7, R102, R7, !PT ;  /* 0x0000000766077209 */ /* 0x000fe20007810000 */
[----:B------:R-:W-:Y:S01]  /*7890*/  UMOV UR33, 0xc0000010 ;  /* 0xc000001000217882 */ /* 0x000fe20000000000 */
[----:B------:R-:W-:Y:S01]  /*78a0*/  UMOV UR35, 0x80000020 ;  /* 0x8000002000237882 */ /* 0x000fe20000000000 */
        /* <DEDUP_REMOVED lines=27> */
[----:B------:R-:W-:Y:S01]  /*7a60*/  MUFU.EX2 R92, R92 ;  /* 0x0000005c005c7308 */ /* 0x000fe20000000800 */
[----:B------:R-:W-:Y:S02]  /*7a70*/  WARPGROUP.DEPBAR.LE gsb0, 0x0 ;  /* 0x00008000000079c5 */ /* 0x000fe40000010000 */
[----:B------:R-:W-:-:S05]  /*7a80*/  WARPGROUP.ARRIVE ;  /* 0x00000000000079c5 */ /* 0x000fca0000000000 */
[----:B------:R-:W-:Y:S01]  /*7a90*/  MUFU.EX2 R93, R93 ;  /* 0x0000005d005d7308 */ /* 0x000fe20000000800 */
[----:B------:R-:W-:Y:S01]  /*7aa0*/  HGMMA.64x96x16.F32 R24, gdesc[UR32].tnspB, R24, gsb0 ;  /* 0x41600000201879f0 */ /* 0x000fe20008000818 */
[----:B------:R-:W-:Y:S02]  /*7ab0*/  UIADD3 UR32, UR4, 0x780, URZ ;  /* 0x0000078004207890 */ /* 0x000fe4000fffe03f */
[----:B------:R-:W-:Y:S01]  /*7ac0*/  UIADD3 UR34, UR7, 0x140, URZ ;  /* 0x0000014007227890 */ /* 0x000fe2000fffe03f */
[----:B0-----:R-:W-:Y:S01]  /*7ad0*/  FMNMX.FTZ R9, R9, R7, !PT ;  /* 0x0000000709097209 */ /* 0x001fe20007810000 */
[----:B------:R-:W-:Y:S01]  /*7ae0*/  UMOV UR33, 0xc0000010 ;  /* 0xc000001000217882 */ /* 0x000fe20000000000 */
[----:B------:R-:W-:Y:S01]  /*7af0*/  UMOV UR35, 0x80000020 ;  /* 0x8000002000237882 */ /* 0x000fe20000000000 */
[----:B------:R-:W-:Y:S02]  /*7b00*/  MUFU.EX2 R80, R80 ;  /* 0x0000005000507308 */ /* 0x000fe40000000800 */
        /* <DEDUP_REMOVED lines=38> */
[----:B------:R-:W-:-:S02]  /*7d70*/  VIADD R7, R12, 0x9 ;  /* 0x000000090c077836 */ /* 0x000fc40000000000 */
[----:B------:R-:W-:Y:S01]  /*7d80*/  FMUL.FTZ R3, R3, UR10 ;  /* 0x0000000a03037c20 */ /* 0x000fe20008410000 */
[----:B------:R-:W-:Y:S02]  /*7d90*/  MUFU.EX2 R138, R138 ;  /* 0x0000008a008a7308 */ /* 0x000fe40000000800 */
[----:B------:R-:W-:Y:S02]  /*7da0*/  SEL R7, R7, 0x9, !P2 ;  /* 0x0000000907077807 */ /* 0x000fe40005000000 */
[----:B------:R-:W-:-:S04]  /*7db0*/  PLOP3.LUT P2, PT, PT, PT, UP0, 0x80, 0x0 ;  /* 0x000000000000781c */ /* 0x000fc80003f4f008 */
[----:B------:R-:W0:Y:S08]  /*7dc0*/  MUFU.EX2 R3, R3 ;  /* 0x0000000300037308 */ /* 0x000e300000000800 */
[----:B------:R-:W1:Y:S08]  /*7dd0*/  MUFU.EX2 R139, R139 ;  /* 0x0000008b008b7308 */ /* 0x000e700000000800 */
[----:B------:R-:W-:Y:S01]  /*7de0*/  MUFU.EX2 R143, R143 ;  /* 0x0000008f008f7308 */ /* 0x000fe20000000800 */
[----:B0-----:R-:W-:-:S07]  /*7df0*/  FFMA.FTZ R11, R3, R5, R138 ;  /* 0x00000005030b7223 */ /* 0x001fce000001008a */
[----:B------:R-:W-:Y:S01]  /*7e00*/  MUFU.EX2 R131, R131 ;  /* 0x0000008300837308 */ /* 0x000fe20000000800 */
[C---:B-1----:R-:W-:Y:S01]  /*7e10*/  FADD.FTZ R11, R139.reuse, R11 ;  /* 0x0000000b8b0b7221 */ /* 0x042fe20000010000 */
[----:B------:R-:W-:-:S06]  /*7e20*/  F2FP.F16.F32.PACK_AB R5, R139, R138 ;  /* 0x0000008a8b05723e */ /* 0x000fcc00000000ff */
[----:B------:R-:W-:Y:S08]  /*7e30*/  MUFU.EX2 R135, R135 ;  /* 0x0000008700877308 */ /* 0x000ff00000000800 */
[----:B------:R-:W-:Y:S01]  /*7e40*/  MUFU.EX2 R21, R107 ;  /* 0x0000006b00157308 */ /* 0x000fe20000000800 */
[----:B------:R-:W-:Y:S02]  /*7e50*/  WARPGROUP.DEPBAR.LE gsb0, 0x0 ;  /* 0x00008000000079c5 */ /* 0x000fe40000010000 */
[----:B------:R-:W-:-:S05]  /*7e60*/  WARPGROUP.ARRIVE ;  /* 0x00000000000079c5 */ /* 0x000fca0000000000 */
[----:B------:R-:W-:Y:S01]  /*7e70*/  MUFU.EX2 R13, R122 ;  /* 0x0000007a000d7308 */ /* 0x000fe20000000800 */
[----:B------:R-:W-:Y:S01]  /*7e80*/  HGMMA.64x96x16.F32 R24, gdesc[UR32].tnspB, R24, gsb0 ;  /* 0x41600000201879f0 */ /* 0x000fe20008000818 */
[----:B------:R-:W-:Y:S02]  /*7e90*/  UIADD3 UR32, UR4, 0x900, URZ ;  /* 0x0000090004207890 */ /* 0x000fe4000fffe03f */
[----:B------:R-:W-:Y:S01]  /*7ea0*/  UIADD3 UR34, UR7, 0x180, URZ ;  /* 0x0000018007227890 */ /* 0x000fe2000fffe03f */
[----:B------:R-:W-:Y:S01]  /*7eb0*/  UMOV UR33, 0xc0000010 ;  /* 0xc000001000217882 */ /* 0x000fe20000000000 */
[----:B------:R-:W-:Y:S02]  /*7ec0*/  UMOV UR35, 0x80000020 ;  /* 0x8000002000237882 */ /* 0x000fe40000000000 */
        /* <DEDUP_REMOVED lines=38> */
[----:B------:R-:W-:Y:S01]  /*8130*/  UIADD3 UR34, UR7, 0x200, URZ ;  /* 0x0000020007227890 */ /* 0x000fe2000fffe03f */
[----:B------:R-:W-:Y:S01]  /*8140*/  UMOV UR33, 0xc0000010 ;  /* 0xc000001000217882 */ /* 0x000fe20000000000 */
[----:B------:R-:W-:Y:S02]  /*8150*/  UMOV UR35, 0x80000020 ;  /* 0x8000002000237882 */ /* 0x000fe40000000000 */
[----:B------:R-:W-:Y:S01]  /*8160*/  MUFU.EX2 R76, R76 ;  /* 0x0000004c004c7308 */ /* 0x000fe20000000800 */
[----:B------:R-:W-:Y:S01]  /*8170*/  UIADD3 UR4, UR38, -0x1, URZ ;  /* 0xffffffff26047890 */ /* 0x000fe2000fffe03f */
[----:B------:R-:W-:-:S06]  /*8180*/  UMOV UR7, UR39 ;  /* 0x0000002700077c82 */ /* 0x000fcc0008000000 */
[----:B------:R-:W-:Y:S01]  /*8190*/  MUFU.EX2 R77, R77 ;  /* 0x0000004d004d7308 */ /* 0x000fe20000000800 */
[----:B------:R-:W-:-:S07]  /*81a0*/  UMOV UR38, UR4 ;  /* 0x0000000400267c82 */ /* 0x000fce0008000000 */
[----:B------:R-:W-:Y:S01]  /*81b0*/  MUFU.EX2 R79, R79 ;  /* 0x0000004f004f7308 */ /* 0x000fe20000000800 */
[----:B------:R-:W-:Y:S02]  /*81c0*/  WARPGROUP.DEPBAR.LE gsb0, 0x0 ;  /* 0x00008000000079c5 */ /* 0x000fe40000010000 */
[----:B------:R-:W-:-:S06]  /*81d0*/  WARPGROUP.ARRIVE ;  /* 0x00000000000079c5 */ /* 0x000fcc0000000000 */
[----:B------:R-:W-:Y:S03]  /*81e0*/  HGMMA.64x96x16.F32 R24, gdesc[UR32].tnspB, R24, gsb0 ;  /* 0x41600000201879f0 */ /* 0x000fe60008000818 */
[----:B------:R-:W-:Y:S02]  /*81f0*/  WARPGROUP.DEPBAR.LE gsb0, 0x0 ;  /* 0x00008000000079c5 */ /* 0x000fe40000010000 */
[----:B------:R0:W-:Y:S06]  /*8200*/  BAR.ARV R7, 0x100 ;  /* 0x000400070000751d */ /* 0x0001ec0000002000 */
[-C--:B------:R-:W-:Y:S01]  /*8210*/  FMUL.FTZ R26, R26, R3.reuse ;  /* 0x000000031a1a7220 */ /* 0x080fe20000410000 */
[----:B------:R-:W-:Y:S01]  /*8220*/  FMUL.FTZ R27, R27, R3 ;  /* 0x000000031b1b7220 */ /* 0x000fe20000410000 */
[----:B0-----:R-:W-:-:S02]  /*8230*/  IMAD.U32 R7, RZ, RZ, UR36 ;  /* 0x00000024ff077e24 */ /* 0x001fc4000f8e00ff */
[-C--:B------:R-:W-:Y:S01]  /*8240*/  FMUL.FTZ R30, R30, R3.reuse ;  /* 0x000000031e1e7220 */ /* 0x080fe20000410000 */
[-C--:B------:R-:W-:Y:S01]  /*8250*/  FMUL.FTZ R31, R31, R3.reuse ;  /* 0x000000031f1f7220 */ /* 0x080fe20000410000 */
[-C--:B------:R-:W-:Y:S01]  /*8260*/  FMUL.FTZ R34, R34, R3.reuse ;  /* 0x0000000322227220 */ /* 0x080fe20000410000 */
[-C--:B------:R-:W-:Y:S01]  /*8270*/  FMUL.FTZ R35, R35, R3.reuse ;  /* 0x0000000323237220 */ /* 0x080fe20000410000 */
[----:B------:R-:W-:Y:S01]  /*8280*/  @!P1 LEA R7, R7, UR37, 0x3 ;  /* 0x0000002507079c11 */ /* 0x000fe2000f8e18ff */
[-C--:B------:R-:W-:Y:S01]  /*8290*/  FMUL.FTZ R38, R38, R3.reuse ;  /* 0x0000000326267220 */ /* 0x080fe20000410000 */
[-C--:B------:R-:W-:Y:S01]  /*82a0*/  FMUL.FTZ R39, R39, R3.reuse ;  /* 0x0000000327277220 */ /* 0x080fe20000410000 */
[-C--:B------:R-:W-:Y:S01]  /*82b0*/  FMUL.FTZ R42, R42, R3.reuse ;  /* 0x000000032a2a7220 */ /* 0x080fe20000410000 */
[-C--:B------:R-:W-:Y:S01]  /*82c0*/  FMUL.FTZ R43, R43, R3.reuse ;  /* 0x000000032b2b7220 */ /* 0x080fe20000410000 */
[----:B------:R-:W-:Y:S02]  /*82d0*/  @!P1 VIADD R12, R7, 0x31c40 ;  /* 0x00031c40070c9836 */ /* 0x000fe40000000000 */
[-C--:B------:R-:W-:Y:S01]  /*82e0*/  FMUL.FTZ R46, R46, R3.reuse ;  /* 0x000000032e2e7220 */ /* 0x080fe20000410000 */
[----:B------:R-:W0:Y:S01]  /*82f0*/  MUFU.EX2 R7, R142 ;  /* 0x0000008e00077308 */ /* 0x000e220000000800 */
[-C--:B------:R-:W-:Y:S01]  /*8300*/  FMUL.FTZ R47, R47, R3.reuse ;  /* 0x000000032f2f7220 */ /* 0x080fe20000410000 */
[-C--:B------:R-:W-:Y:S01]  /*8310*/  FMUL.FTZ R50, R50, R3.reuse ;  /* 0x0000000332327220 */ /* 0x080fe20000410000 */
[----:B------:R-:W-:Y:S01]  /*8320*/  @!P1 PRMT R12, RZ, 0x654, R12 ;  /* 0x00000654ff0c9816 */ /* 0x000fe2000000000c */
        /* <DEDUP_REMOVED lines=10> */
[----:B------:R-:W-:Y:S01]  /*83d0*/  FMUL.FTZ R70, R70, R3 ;  /* 0x0000000346467220 */ /* 0x000fe20000410000 */
[----:B-1----:R-:W-:Y:S01]  /*83e0*/  IMAD.U32 R12, RZ, RZ, UR6 ;  /* 0x00000006ff0c7e24 */ /* 0x002fe2000f8e00ff */
[----:B------:R-:W-:Y:S01]  /*83f0*/  UMOV UR6, UR36 ;  /* 0x0000002400067c82 */ /* 0x000fe20008000000 */
[----:B0-----:R-:W-:Y:S01]  /*8400*/  FADD.FTZ R11, R7, R11 ;  /* 0x0000000b070b7221 */ /* 0x001fe20000010000 */
[----:B------:R-:W-:Y:S01]  /*8410*/  F2FP.F16.F32.PACK_AB R7, R143, R7 ;  /* 0x000000078f07723e */ /* 0x000fe200000000ff */
[----:B------:R-:W-:Y:S01]  /*8420*/  FMUL.FTZ R71, R71, R3 ;  /* 0x0000000347477220 */ /* 0x000fe20000410000 */
[----:B------:R-:W-:Y:S01]  /*8430*/  @!P1 LEA R12, R12, UR37, 0x3 ;  /* 0x000000250c0c9c11 */ /* 0x000fe2000f8e18ff */
[----:B------:R-:W-:Y:S01]  /*8440*/  FADD.FTZ R11, R143, R11 ;  /* 0x0000000b8f0b7221 */ /* 0x000fe20000010000 */
        /* <DEDUP_REMOVED lines=13> */
[----:B------:R1:W-:Y:S01]  /*8520*/  STSM.16.M88.4 [R2+0x24300], R4 ;  /* 0x0243000402007844 */ /* 0x0003e20000000200 */
[-C--:B------:R-:W-:Y:S01]  /*8530*/  FMUL.FTZ R44, R44, R8.reuse ;  /* 0x000000082c2c7220 */ /* 0x080fe20000410000 */
[-C--:B------:R-:W-:Y:S01]  /*8540*/  FMUL.FTZ R45, R45, R8.reuse ;  /* 0x000000082d2d7220 */ /* 0x080fe20000410000 */
[-C--:B------:R-:W-:Y:S01]  /*8550*/  FMUL.FTZ R48, R48, R8.reuse ;  /* 0x0000000830307220 */ /* 0x080fe20000410000 */
[-C--:B------:R-:W-:Y:S01]  /*8560*/  FMUL.FTZ R49, R49, R8.reuse ;  /* 0x0000000831317220 */ /* 0x080fe20000410000 */
[-C--:B------:R-:W-:Y:S01]  /*8570*/  FMUL.FTZ R52, R52, R8.reuse ;  /* 0x0000000834347220 */ /* 0x080fe20000410000 */
[-C--:B------:R-:W-:Y:S01]  /*8580*/  FMUL.FTZ R53, R53, R8.reuse ;  /* 0x0000000835357220 */ /* 0x080fe20000410000 */
[----:B0-----:R-:W-:Y:S01]  /*8590*/  MUFU.EX2 R12, R120 ;  /* 0x00000078000c7308 */ /* 0x001fe20000000800 */
        /* <DEDUP_REMOVED lines=8> */
[----:B-1----:R-:W0:Y:S01]  /*8620*/  MUFU.EX2 R4, R128 ;  /* 0x0000008000047308 */ /* 0x002e220000000800 */
[----:B------:R-:W-:-:S07]  /*8630*/  IMAD.MOV.U32 R3, RZ, RZ, R9 ;  /* 0x000000ffff037224 */ /* 0x000fce00078e0009 */
[----:B------:R-:W1:Y:S08]  /*8640*/  MUFU.EX2 R5, R130 ;  /* 0x0000008200057308 */ /* 0x000e700000000800 */
[----:B------:R-:W2:Y:S01]  /*8650*/  MUFU.EX2 R6, R132 ;  /* 0x0000008400067308 */ /* 0x000ea20000000800 */
[----:B0-----:R-:W-:Y:S01]  /*8660*/  FADD.FTZ R10, R4, R10 ;  /* 0x0000000a040a7221 */ /* 0x001fe20000010000 */
[----:B------:R-:W-:-:S03]  /*8670*/  F2FP.F16.F32.PACK_AB R4, R129, R4 ;  /* 0x000000048104723e */ /* 0x000fc600000000ff */
[----:B------:R-:W-:-:S03]  /*8680*/  FADD.FTZ R10, R129, R10 ;  /* 0x0000000a810a7221 */ /* 0x000fc60000010000 */
[----:B------:R-:W0:Y:S01]  /*8690*/  MUFU.EX2 R7, R134 ;  /* 0x0000008600077308 */ /* 0x000e220000000800 */
[----:B-1----:R-:W-:Y:S01]  /*86a0*/  FADD.FTZ R110, R5, R11 ;  /* 0x0000000b056e7221 */ /* 0x002fe20000010000 */
[C---:B------:R-:W-:Y:S01]  /*86b0*/  F2FP.F16.F32.PACK_AB R5, R131.reuse, R5 ;  /* 0x000000058305723e */ /* 0x040fe200000000ff */
[----:B--2---:R-:W-:Y:S02]  /*86c0*/  FADD.FTZ R11, R6, R10 ;  /* 0x0000000a060b7221 */ /* 0x004fe40000010000 */
[----:B------:R-:W-:Y:S01]  /*86d0*/  FADD.FTZ R10, R131, R110 ;  /* 0x0000006e830a7221 */ /* 0x000fe20000010000 */
[C---:B------:R-:W-:Y:S01]  /*86e0*/  F2FP.F16.F32.PACK_AB R6, R133.reuse, R6 ;  /* 0x000000068506723e */ /* 0x040fe200000000ff */
[----:B------:R-:W-:Y:S02]  /*86f0*/  FADD.FTZ R11, R133, R11 ;  /* 0x0000000b850b7221 */ /* 0x000fe40000010000 */
[----:B0-----:R-:W-:Y:S02]  /*8700*/  FADD.FTZ R10, R7, R10 ;  /* 0x0000000a070a7221 */ /* 0x001fe40000010000 */
[----:B------:R-:W-:Y:S01]  /*8710*/  FADD.FTZ R11, R12, R11 ;  /* 0x0000000b0c0b7221 */ /* 0x000fe20000010000 */
[C---:B------:R-:W-:Y:S01]  /*8720*/  F2FP.F16.F32.PACK_AB R7, R135.reuse, R7 ;  /* 0x000000078707723e */ /* 0x040fe200000000ff */
[----:B------:R-:W-:-:S02]  /*8730*/  FADD.FTZ R10, R135, R10 ;  /* 0x0000000a870a7221 */ /* 0x000fc40000010000 */
[C---:B------:R-:W-:Y:S01]  /*8740*/  FADD.FTZ R11, R121.reuse, R11 ;  /* 0x0000000b790b7221 */ /* 0x040fe20000010000 */
[----:B------:R-:W-:Y:S01]  /*8750*/  F2FP.F16.F32.PACK_AB R12, R121, R12 ;  /* 0x0000000c790c723e */ /* 0x000fe200000000ff */
[----:B------:R0:W-:Y:S01]  /*8760*/  STSM.16.M88.4 [R2+0x25b00], R4 ;  /* 0x025b000402007844 */ /* 0x0001e20000000200 */
[----:B------:R-:W-:Y:S01]  /*8770*/  FADD.FTZ R110, R13, R10 ;  /* 0x0000000a0d6e7221 */ /* 0x000fe20000010000 */
[----:B------:R-:W-:Y:S01]  /*8780*/  FADD.FTZ R10, R14, R11 ;  /* 0x0000000b0e0a7221 */ /* 0x000fe20000010000 */
[C---:B------:R-:W-:Y:S02]  /*8790*/  F2FP.F16.F32.PACK_AB R13, R123.reuse, R13 ;  /* 0x0000000d7b0d723e */ /* 0x040fe400000000ff */
[----:B------:R-:W-:Y:S01]  /*87a0*/  FADD.FTZ R11, R123, R110 ;  /* 0x0000006e7b0b7221 */ /* 0x000fe20000010000 */
[C---:B------:R-:W-:Y:S01]  /*87b0*/  FADD.FTZ R110, R125.reuse, R10 ;  /* 0x0000000a7d6e7221 */ /* 0x040fe20000010000 */
        /* <DEDUP_REMOVED lines=8> */
[----:B------:R2:W3:Y:S01]  /*8840*/  MUFU.EX2 R91, R94 ;  /* 0x0000005e005b7308 */ /* 0x0004e20000000800 */
[----:B------:R-:W-:Y:S01]  /*8850*/  FADD.FTZ R11, R114, R11 ;  /* 0x0000000b720b7221 */ /* 0x000fe20000010000 */
[C---:B------:R-:W-:Y:S02]  /*8860*/  F2FP.F16.F32.PACK_AB R113, R20.reuse, R114 ;  /* 0x000000721471723e */ /* 0x040fe400000000ff */
[----:B------:R-:W-:Y:S01]  /*8870*/  F2FP.F16.F32.PACK_AB R114, R117, R116 ;  /* 0x000000747572723e */ /* 0x000fe200000000ff */
[----:B------:R-:W-:Y:S01]  /*8880*/  FADD.FTZ R11, R20, R11 ;  /* 0x0000000b140b7221 */ /* 0x000fe20000010000 */
[----:B------:R4:W-:Y:S01]  /*8890*/  STSM.16.M88.4 [R2+0x27300], R12 ;  /* 0x0273000c02007844 */ /* 0x0009e20000000200 */
[----:B--2---:R-:W-:-:S02]  /*88a0*/  FADD.FTZ R94, R116, R110 ;  /* 0x0000006e745e7221 */ /* 0x004fc40000010000 */
[----:B------:R-:W-:Y:S01]  /*88b0*/  FADD.FTZ R11, R115, R11 ;  /* 0x0000000b730b7221 */ /* 0x000fe20000010000 */
[----:B------:R-:W-:Y:S01]  /*88c0*/  F2FP.F16.F32.PACK_AB R115, R119, R115 ;  /* 0x000000737773723e */ /* 0x000fe200000000ff */
[----:B------:R-:W-:-:S04]  /*88d0*/  FADD.FTZ R94, R117, R94 ;  /* 0x0000005e755e7221 */ /* 0x000fc80000010000 */
[----:B------:R4:W-:Y:S01]  /*88e0*/  STSM.16.M88.4 [R2+0x28b00], R112 ;  /* 0x028b007002007844 */ /* 0x0009e20000000200 */
[----:B------:R-:W-:Y:S01]  /*88f0*/  FADD.FTZ R110, R104, R94 ;  /* 0x0000005e686e7221 */ /* 0x000fe20000010000 */
[----:B------:R-:W-:Y:S01]  /*8900*/  FADD.FTZ R94, R119, R11 ;  /* 0x0000000b775e7221 */ /* 0x000fe20000010000 */
[C---:B------:R-:W-:Y:S02]  /*8910*/  F2FP.F16.F32.PACK_AB R104, R105.reuse, R104 ;  /* 0x000000686968723e */ /* 0x040fe400000000ff */
[----:B------:R-:W-:Y:S01]  /*8920*/  FADD.FTZ R11, R105, R110 ;  /* 0x0000006e690b7221 */ /* 0x000fe20000010000 */
[----:B------:R-:W-:Y:S01]  /*8930*/  FADD.FTZ R94, R106, R94 ;  /* 0x0000005e6a5e7221 */ /* 0x000fe20000010000 */
[C---:B------:R-:W-:Y:S02]  /*8940*/  F2FP.F16.F32.PACK_AB R105, R21.reuse, R106 ;  /* 0x0000006a1569723e */ /* 0x040fe400000000ff */
[----:B------:R-:W-:Y:S01]  /*8950*/  FADD.FTZ R11, R108, R11 ;  /* 0x0000000b6c0b7221 */ /* 0x000fe20000010000 */
[----:B------:R-:W-:Y:S01]  /*8960*/  FADD.FTZ R94, R21, R94 ;  /* 0x0000005e155e7221 */ /* 0x000fe20000010000 */
[----:B------:R-:W-:-:S02]  /*8970*/  F2FP.F16.F32.PACK_AB R106, R109, R108 ;  /* 0x0000006c6d6a723e */ /* 0x000fc400000000ff */
[----:B------:R-:W-:Y:S01]  /*8980*/  FADD.FTZ R11, R109, R11 ;  /* 0x0000000b6d0b7221 */ /* 0x000fe20000010000 */
[----:B------:R-:W-:Y:S01]  /*8990*/  FADD.FTZ R94, R107, R94 ;  /* 0x0000005e6b5e7221 */ /* 0x000fe20000010000 */
[C---:B------:R-:W-:Y:S02]  /*89a0*/  F2FP.F16.F32.PACK_AB R107, R111.reuse, R107 ;  /* 0x0000006b6f6b723e */ /* 0x040fe400000000ff */
[----:B------:R-:W-:Y:S01]  /*89b0*/  FADD.FTZ R110, R96, R11 ;  /* 0x0000000b606e7221 */ /* 0x000fe20000010000 */
[----:B------:R-:W-:Y:S01]  /*89c0*/  FADD.FTZ R11, R111, R94 ;  /* 0x0000005e6f0b7221 */ /* 0x000fe20000010000 */
[C---:B------:R-:W-:Y:S01]  /*89d0*/  F2FP.F16.F32.PACK_AB R96, R97.reuse, R96 ;  /* 0x000000606160723e */ /* 0x040fe200000000ff */
[----:B------:R4:W-:Y:S01]  /*89e0*/  STSM.16.M88.4 [R2+0x2a300], R104 ;  /* 0x02a3006802007844 */ /* 0x0009e20000000200 */
[----:B------:R-:W-:Y:S01]  /*89f0*/  FADD.FTZ R121, R97, R110 ;  /* 0x0000006e61797221 */ /* 0x000fe20000010000 */
[----:B0-----:R-:W-:Y:S01]  /*8a00*/  FADD.FTZ R4, R98, R11 ;  /* 0x0000000b62047221 */ /* 0x001fe20000010000 */
[C---:B------:R-:W-:Y:S01]  /*8a10*/  F2FP.F16.F32.PACK_AB R97, R99.reuse, R98 ;  /* 0x000000626361723e */ /* 0x040fe200000000ff */
[----:B------:R-:W0:Y:S01]  /*8a20*/  MUFU.EX2 R11, R78 ;  /* 0x0000004e000b7308 */ /* 0x000e220000000800 */
        /* <DEDUP_REMOVED lines=11> */
[----:B------:R-:W-:Y:S01]  /*8ae0*/  FADD.FTZ R5, R90, R5 ;  /* 0x000000055a057221 */ /* 0x000fe20000010000 */
[----:B-1----:R-:W-:-:S02]  /*8af0*/  F2FP.F16.F32.PACK_AB R89, R10, R90 ;  /* 0x0000005a0a59723e */ /* 0x002fc400000000ff */
[----:B------:R-:W-:Y:S01]  /*8b00*/  FADD.FTZ R6, R92, R7 ;  /* 0x000000075c067221 */ /* 0x000fe20000010000 */
[----:B------:R-:W-:Y:S01]  /*8b10*/  FADD.FTZ R4, R10, R5 ;  /* 0x000000050a047221 */ /* 0x000fe20000010000 */
[C---:B------:R-:W-:Y:S02]  /*8b20*/  F2FP.F16.F32.PACK_AB R90, R93.reuse, R92 ;  /* 0x0000005c5d5a723e */ /* 0x040fe400000000ff */
[----:B------:R-:W-:Y:S01]  /*8b30*/  FADD.FTZ R5, R93, R6 ;  /* 0x000000065d057221 */ /* 0x000fe20000010000 */
[----:B---3--:R-:W-:Y:S01]  /*8b40*/  FADD.FTZ R4, R91, R4 ;  /* 0x000000045b047221 */ /* 0x008fe20000010000 */
[C---:B------:R-:W-:Y:S02]  /*8b50*/  F2FP.F16.F32.PACK_AB R91, R95.reuse, R91 ;  /* 0x0000005b5f5b723e */ /* 0x040fe400000000ff */
[----:B------:R-:W-:Y:S01]  /*8b60*/  FADD.FTZ R6, R80, R5 ;  /* 0x0000000550067221 */ /* 0x000fe20000010000 */
[----:B------:R-:W-:Y:S01]  /*8b70*/  FADD.FTZ R5, R95, R4 ;  /* 0x000000045f057221 */ /* 0x000fe20000010000 */
[C---:B------:R-:W-:Y:S01]  /*8b80*/  F2FP.F16.F32.PACK_AB R80, R81.reuse, R80 ;  /* 0x000000505150723e */ /* 0x040fe200000000ff */
[----:B------:R4:W-:Y:S01]  /*8b90*/  STSM.16.M88.4 [R2+0x2d300], R88 ;  /* 0x02d3005802007844 */ /* 0x0009e20000000200 */
        /* <DEDUP_REMOVED lines=16> */
[----:B------:R-:W-:Y:S01]  /*8ca0*/  F2FP.F16.F32.PACK_AB R74, R77, R76 ;  /* 0x0000004c4d4a723e */ /* 0x000fe200000000ff */
[----:B------:R-:W-:Y:S01]  /*8cb0*/  FADD.FTZ R4, R75, R4 ;  /* 0x000000044b047221 */ /* 0x000fe20000010000 */
[----:B0-----:R-:W-:Y:S01]  /*8cc0*/  F2FP.F16.F32.PACK_AB R75, R79, R11 ;  /* 0x0000000b4f4b723e */ /* 0x001fe200000000ff */
[----:B------:R-:W-:Y:S02]  /*8cd0*/  FADD.FTZ R6, R76, R7 ;  /* 0x000000074c067221 */ /* 0x000fe40000010000 */
[----:B------:R-:W-:Y:S02]  /*8ce0*/  FADD.FTZ R4, R11, R4 ;  /* 0x000000040b047221 */ /* 0x000fe40000010000 */
[----:B------:R4:W-:Y:S01]  /*8cf0*/  STSM.16.M88.4 [R2+0x30300], R72 ;  /* 0x0303004802007844 */ /* 0x0009e20000000200 */
[----:B------:R-:W-:Y:S01]  /*8d00*/  FADD.FTZ R7, R77, R6 ;  /* 0x000000064d077221 */ /* 0x000fe20000010000 */
[----:B------:R-:W-:Y:S01]  /*8d10*/  FADD.FTZ R5, R79, R4 ;  /* 0x000000044f057221 */ /* 0x000fe20000010000 */
[----:B------:R-:W-:Y:S01]  /*8d20*/  IMAD.MOV.U32 R4, RZ, RZ, R0 ;  /* 0x000000ffff047224 */ /* 0x000fe200078e0000 */
[----:B------:R-:W-:Y:S01]  /*8d30*/  @!PT LDS RZ, [RZ] ;  /* 0x00000000fffff984 */ /* 0x000fe20000000800 */
[----:B------:R-:W-:Y:S01]  /*8d40*/  @!PT LDS RZ, [RZ] ;  /* 0x00000000fffff984 */ /* 0x000fe20000000800 */
[----:B------:R-:W-:Y:S01]  /*8d50*/  @!PT LDS RZ, [RZ] ;  /* 0x00000000fffff984 */ /* 0x000fe20000000800 */
[----:B------:R-:W-:Y:S01]  /*8d60*/  @!PT LDS RZ, [RZ] ;  /* 0x00000000fffff984 */ /* 0x000fe20000000800 */
[----:B------:R0:W-:Y:S06]  /*8d70*/  MEMBAR.ALL.CTA ;  /* 0x0000000000007992 */ /* 0x0001ec0000008000 */
[----:B0-----:R-:W0:Y:S02]  /*8d80*/  FENCE.VIEW.ASYNC.S ;  /* 0x00000000000073c6 */ /* 0x001e240000000000 */
[----:B0-----:R-:W-:Y:S01]  /*8d90*/  NOP ;  /* 0x0000000000007918 */ /* 0x001fe20000000000 */
[----:B------:R-:W-:Y:S05]  /*8da0*/  @P2 BRA `(.L_x_9540) ;  /* 0xffffffc800302947 */ /* 0x000fea000383ffff */
.L_x_9531:
[----:B------:R-:W-:Y:S06]  /*8db0*/  BAR.ARV 0x8, 0x200 ;  /* 0x0208000000007b1d */ /* 0x000fec0000002000 */
[----:B------:R-:W-:Y:S05]  /*8dc0*/  @!P0 BRA `(.L_x_9541) ;  /* 0x0000000000048947 */ /* 0x000fea0003800000 */
[----:B------:R-:W-:Y:S01]  /*8dd0*/  BPT.TRAP 0x1 ;  /* 0x000000040000795c */ /* 0x000fe20000300000 */
.L_x_9541:
[----:B------:R-:W-:Y:S01]  /*8de0*/  ULEA UR9, UR36, UR37, 0x3 ;  /* 0x0000002524097291 */ /* 0x000fe2000f8e183f */
[----:B------:R-:W-:-:S05]  /*8df0*/  IMAD.U32 R3, RZ, RZ, UR39 ;  /* 0x00000027ff037e24 */ /* 0x000fca000f8e00ff */
[----:B------:R-:W-:-:S04]  /*8e00*/  SHF.L.U32 R3, R3, 0x1f, RZ ;  /* 0x0000001f03037819 */ /* 0x000fc800000006ff */
[----:B------:R0:W1:Y:S01]  /*8e10*/  SYNCS.PHASECHK.TRANS64.TRYWAIT P2, [UR9+0x31c50], R3 ;  /* 0x031c5003ff0075a7 */ /* 0x0000620008040149 */
[----:B------:R-:W-:Y:S05]  /*8e20*/  @!P0 BRA `(.L_x_9542) ;  /* 0x0000000000048947 */ /* 0x000fea0003800000 */
[----:B------:R-:W-:Y:S01]  /*8e30*/  BPT.TRAP 0x1 ;  /* 0x000000040000795c */ /* 0x000fe20000300000 */
.L_x_9542:
[----:B-1----:R-:W-:Y:S05]  /*8e40*/  @P2 BRA `(.L_x_9543) ;  /* 0x0000000000082947 */ /* 0x002fea0003800000 */
[----:B------:R-:W1:Y:S02]  /*8e50*/  SYNCS.PHASECHK.TRANS64.TRYWAIT P0, [UR9+0x31c50], R3 ;  /* 0x031c5003ff0075a7 */ /* 0x000e640008000149 */
[----:B-1----:R-:W-:Y:S05]  /*8e60*/  @!P0 BRA `(.L_x_9544) ;  /* 0x0000009c00e08947 */ /* 0x002fea0003800000 */
.L_x_9543:
[----:B------:R-:W-:Y:S01]  /*8e70*/  UIADD3 UR37, UR37, 0x200, URZ ;  /* 0x0000020025257890 */ /* 0x000fe2000fffe03f */
[----:B-1----:R-:W2:Y:S01]  /*8e80*/  LDL.LU R4, [R1+0x10] ;  /* 0x0000100001047983 */ /* 0x002ea20000300800 */
[----:B------:R-:W-:Y:S01]  /*8e90*/  ULOP3.LUT UR60, UR60, 0x10000, URZ, 0xfc, !UPT ;  /* 0x000100003c3c7892 */ /* 0x000fe2000f8efc3f */
[----:B------:R-:W-:Y:S01]  /*8ea0*/  WARPGROUP.ARRIVE ;  /* 0x00000000000079c5 */ /* 0x000fe20000000000 */
[----:B------:R-:W-:Y:S01]  /*8eb0*/  USHF.R.U32.HI UR37, URZ, 0x4, UR37 ;  /* 0x000000043f257899 */ /* 0x000fe20008011625 */
[----:B------:R-:W1:Y:S01]  /*8ec0*/  SHFL.BFLY PT, R6, R5, 0x2, 0x1f ;  /* 0x0c401f0005067f89 */ /* 0x000e6200000e0000 */
[----:B------:R-:W-:Y:S01]  /*8ed0*/  UMOV UR5, 0xc0000010 ;  /* 0xc000001000057882 */ /* 0x000fe20000000000 */
[----:B------:R-:W-:Y:S01]  /*8ee0*/  UMOV UR7, 0x80000020 ;  /* 0x8000002000077882 */ /* 0x000fe20000000000 */
[----:B------:R-:W-:Y:S01]  /*8ef0*/  ULOP3.LUT UR37, UR37, 0x3fff, URZ, 0xc0, !UPT ;  /* 0x00003fff25257892 */ /* 0x000fe2000f8ec03f */
[----:B----4-:R-:W-:Y:S01]  /*8f00*/  IMAD.U32 R13, RZ, RZ, UR10 ;  /* 0x0000000aff0d7e24 */ /* 0x010fe2000f8e00ff */
[----:B------:R-:W-:Y:S01]  /*8f10*/  UMOV UR4, UR60 ;  /* 0x0000003c00047c82 */ /* 0x000fe20008000000 */
[----:B------:R-:W-:Y:S01]  /*8f20*/  IMAD.MOV.U32 R16, RZ, RZ, -0x800000 ;  /* 0xff800000ff107424 */ /* 0x000fe200078e00ff */
[----:B------:R-:W-:-:S04]  /*8f30*/  ULOP3.LUT UR8, UR37, 0x2400000, URZ, 0xfc, !UPT ;  /* 0x0240000025087892 */ /* 0x000fc8000f8efc3f */
[----:B------:R-:W-:Y:S02]  /*8f40*/  UIMAD UR8, UR36, 0x6c0, UR8 ;  /* 0x000006c0240878a4 */ /* 0x000fe4000f8e0208 */
[----:B------:R-:W-:-:S04]  /*8f50*/  UIADD3 UR36, UR36, 0x1, URZ ;  /* 0x0000000124247890 */ /* 0x000fc8000fffe03f */
[----:B------:R-:W-:Y:S01]  /*8f60*/  UISETP.NE.AND UP0, UPT, UR36, 0x2, UPT ;  /* 0x000000022400788c */ /* 0x000fe2000bf05270 */
[----:B------:R-:W-:Y:S02]  /*8f70*/  UMOV UR6, UR8 ;  /* 0x0000000800067c82 */ /* 0x000fe40008000000 */
[----:B------:R-:W-:Y:S01]  /*8f80*/  HGMMA.64x96x16.F32 R24, gdesc[UR4].tnspB, R24, gsb0 ;  /* 0x41600000041879f0 */ /* 0x000fe20008000818 */
[----:B------:R-:W-:Y:S02]  /*8f90*/  UIADD3 UR4, UR60, 0x180, URZ ;  /* 0x000001803c047890 */ /* 0x000fe4000fffe03f */
[----:B------:R-:W-:Y:S01]  /*8fa0*/  UIADD3 UR6, UR8, 0x40, URZ ;  /* 0x0000004008067890 */ /* 0x000fe2000fffe03f */
[----:B-1----:R-:W-:Y:S01]  /*8fb0*/  FADD.FTZ R6, R6, R5 ;  /* 0x0000000506067221 */ /* 0x002fe20000010000 */
[----:B------:R-:W-:Y:S01]  /*8fc0*/  UMOV UR5, 0xc0000010 ;  /* 0xc000001000057882 */ /* 0x000fe20000000000 */
[----:B------:R-:W-:Y:S01]  /*8fd0*/  UMOV UR7, 0x80000020 ;  /* 0x8000002000077882 */ /* 0x000fe20000000000 */
[----:B------:R-:W-:-:S02]  /*8fe0*/  USEL UR36, UR36, URZ, UP0 ;  /* 0x0000003f24247287 */ /* 0x000fc40008000000 */
[----:B------:R-:W1:Y:S02]  /*8ff0*/  SHFL.BFLY PT, R11, R6, 0x1, 0x1f ;  /* 0x0c201f00060b7f89 */ /* 0x000e6400000e0000 */
[----:B-1----:R-:W-:Y:S01]  /*9000*/  FADD.FTZ R11, R6, R11 ;  /* 0x0000000b060b7221 */ /* 0x002fe20000010000 */
[----:B------:R-:W-:-:S04]  /*9010*/  IMAD.U32 R6, RZ, RZ, UR9 ;  /* 0x00000009ff067e24 */ /* 0x000fc8000f8e00ff */
[----:B------:R-:W-:Y:S01]  /*9020*/  FSETP.NE.FTZ.AND P2, PT, R11, RZ, PT ;  /* 0x000000ff0b00720b */ /* 0x000fe20003f55000 */
[----:B------:R-:W-:-:S05]  /*9030*/  @!P1 VIADD R6, R6, 0x31c60 ;  /* 0x00031c6006069836 */ /* 0x000fca0000000000 */
[----:B------:R-:W-:-:S07]  /*9040*/  @!P1 PRMT R6, RZ, 0x654, R6 ;  /* 0x00000654ff069816 */ /* 0x000fce0000000006 */
[----:B------:R-:W1:Y:S01]  /*9050*/  @P2 MUFU.LG2 R10, R11 ;  /* 0x0000000b000a2308 */ /* 0x000e620000000c00 */
[----:B------:R-:W-:Y:S01]  /*9060*/  @P2 FMUL.FTZ R13, R13, 0.69314718246459960938 ;  /* 0x3f3172180d0d2820 */ /* 0x000fe20000410000 */
        /* <DEDUP_REMOVED lines=16> */
[----:B--2---:R-:W-:Y:S02]  /*9170*/  R2UR UR11, R4 ;  /* 0x00000000040b72ca */ /* 0x004fe400000e0000 */
[----:B------:R-:W0:Y:S11]  /*9180*/  SHFL.BFLY PT, R4, R7, 0x2, 0x1f ;  /* 0x0c401f0007047f89 */ /* 0x000e3600000e0000 */
[----:B------:R-:W-:Y:S01]  /*9190*/  UIADD3 UR11, UR11, 0x1, URZ ;  /* 0x000000010b0b7890 */ /* 0x000fe2000fffe03f */
[----:B0-----:R-:W-:Y:S01]  /*91a0*/  FADD.FTZ R3, R4, R7 ;  /* 0x0000000704037221 */ /* 0x001fe20000010000 */
[----:B------:R-:W-:-:S04]  /*91b0*/  IMAD.U32 R7, RZ, RZ, UR10 ;  /* 0x0000000aff077e24 */ /* 0x000fc8000f8e00ff */
[----:B------:R-:W0:Y:S01]  /*91c0*/  SHFL.BFLY PT, R4, R3, 0x1, 0x1f ;  /* 0x0c201f0003047f89 */ /* 0x000e2200000e0000 */
[----:B------:R-:W-:Y:S02]  /*91d0*/  WARPGROUP.DEPBAR.LE gsb0, 0x0 ;  /* 0x00008000000079c5 */ /* 0x000fe40000010000 */
[----:B------:R-:W-:-:S06]  /*91e0*/  WARPGROUP.ARRIVE ;  /* 0x00000000000079c5 */ /* 0x000fcc0000000000 */
[----:B------:R-:W-:Y:S01]  /*91f0*/  HGMMA.64x96x16.F32 R24, gdesc[UR4].tnspB, R24, gsb0 ;  /* 0x41600000041879f0 */ /* 0x000fe20008000818 */
[----:B------:R-:W-:Y:S01]  /*9200*/  UIADD3 UR4, UR60, 0x600, URZ ;  /* 0x000006003c047890 */ /* 0x000fe2000fffe03f */
[----:B0-----:R-:W-:Y:S01]  /*9210*/  FADD.FTZ R12, R3, R4 ;  /* 0x00000004030c7221 */ /* 0x001fe20000010000 */
[----:B------:R-:W-:Y:S01]  /*9220*/  UIADD3 UR6, UR8, 0x100, URZ ;  /* 0x0000010008067890 */ /* 0x000fe2000fffe03f */
[----:B------:R-:W-:Y:S01]  /*9230*/  IMAD.MOV.U32 R3, RZ, RZ, -0x800000 ;  /* 0xff800000ff037424 */ /* 0x000fe200078e00ff */
[----:B------:R-:W-:Y:S01]  /*9240*/  UMOV UR5, 0xc0000010 ;  /* 0xc000001000057882 */ /* 0x000fe20000000000 */
[----:B------:R-:W-:Y:S01]  /*9250*/  UMOV UR7, 0x80000020 ;  /* 0x8000002000077882 */ /* 0x000fe20000000000 */
[----:B------:R-:W-:Y:S02]  /*9260*/  FSETP.NE.FTZ.AND P0, PT, R12, RZ, PT ;  /* 0x000000ff0c00720b */ /* 0x000fe40003f15000 */
[----:B------:R-:W-:-:S06]  /*9270*/  CS2R R4, SRZ ;  /* 0x0000000000047805 */ /* 0x000fcc000001ff00 */
[----:B------:R-:W-:Y:S05]  /*9280*/  @P2 MUFU.RCP R4, R11 ;  /* 0x0000000b00042308 */ /* 0x000fea0000001000 */
[----:B------:R-:W-:-:S03]  /*9290*/  @P0 FMUL.FTZ R7, R7, 0.69314718246459960938 ;  /* 0x3f31721807070820 */ /* 0x000fc60000410000 */
[----:B------:R-:W0:Y:S08]  /*92a0*/  @P0 MUFU.LG2 R8, R12 ;  /* 0x0000000c00080308 */ /* 0x000e300000000c00 */
[----:B------:R-:W1:Y:S01]  /*92b0*/  @P0 MUFU.RCP R5, R12 ;  /* 0x0000000c00050308 */ /* 0x000e620000001000 */
[----:B0-----:R-:W-:-:S04]  /*92c0*/  @P0 FMUL.FTZ R8, R8, 0.69314718246459960938 ;  /* 0x3f31721808080820 */ /* 0x001fc80000410000 */
[----:B------:R-:W-:Y:S01]  /*92d0*/  @P0 FFMA.FTZ R3, R7, R0, R8 ;  /* 0x0000000007030223 */ /* 0x000fe20000010008 */
[----:B------:R-:W-:Y:S01]  /*92e0*/  IMAD.U32 R0, RZ, RZ, UR11 ;  /* 0x0000000bff007e24 */ /* 0x000fe2000f8e00ff */
[----:B------:R-:W-:-:S04]  /*92f0*/  PLOP3.LUT P0, PT, PT, PT, PT, 0x8, 0x0 ;  /* 0x000000000000781c */ /* 0x000fc80003f0e170 */
[----:B------:R0:W-:Y:S01]  /*9300*/  STL [R1+0x10], R0 ;  /* 0x0000100001007387 */ /* 0x0001e20000100800 */
        /* <DEDUP_REMOVED lines=31> */
[----:B------:R-:W-:-:S04]  /*9500*/  USEL UR4, URZ, 0x1, UP0 ;  /* 0x000000013f047887 */ /* 0x000fc80008000000 */
[----:B------:R-:W-:Y:S01]  /*9510*/  ULOP3.LUT UR39, UR39, UR4, URZ, 0x3c, !UPT ;  /* 0x0000000427277292 */ /* 0x000fe2000f8e3c3f */
        /* <DEDUP_REMOVED lines=50> */
.L_x_9524:
        /* <DEDUP_REMOVED lines=13> */
[----:B------:R-:W-:Y:S01]  /*9910*/  R2UR UR16, R18 ;  /* 0x00000000121072ca */ /* 0x000fe200000e0000 */
[----:B------:R-:W-:Y:S01]  /*9920*/  ULDC.64 UR10, c[0x0][0xc00] ;  /* 0x00030000000a7ab9 */ /* 0x000fe20000000a00 */
[----:B------:R-:W3:Y:S04]  /*9930*/  LDL.LU R8, [R1+0xc] ;  /* 0x00000c0001087983 */ /* 0x000ee80000300800 */
[----:B------:R-:W4:Y:S04]  /*9940*/  LDL R0, [R1+0x44] ;  /* 0x0000440001007983 */ /* 0x000f280000100800 */
[----:B------:R-:W4:Y:S01]  /*9950*/  LDL R82, [R1] ;  /* 0x0000000001527983 */ /* 0x000f220000100800 */
[----:B------:R-:W-:Y:S01]  /*9960*/  ULDC.64 UR18, c[0x0][0x208] ;  /* 0x0000820000127ab9 */ /* 0x000fe20000000a00 */
[----:B------:R-:W-:-:S02]  /*9970*/  R2UR UR15, R22 ;  /* 0x00000000160f72ca */ /* 0x000fc400000e0000 */
[----:B------:R-:W4:Y:S01]  /*9980*/  LDL R84, [R1+0x40] ;  /* 0x0000400001547983 */ /* 0x000f220000100800 */
[----:B------:R-:W-:Y:S01]  /*9990*/  R2UR UR20, R155 ;  /* 0x000000009b1472ca */ /* 0x000fe200000e0000 */
[----:B------:R-:W-:Y:S01]  /*99a0*/  UMOV UR8, UR37 ;  /* 0x0000002500087c82 */ /* 0x000fe20008000000 */
[----:B0-----:R-:W-:Y:S01]  /*99b0*/  UMOV UR9, UR4 ;  /* 0x0000000400097c82 */ /* 0x001fe20008000000 */
[----:B------:R-:W-:Y:S02]  /*99c0*/  IMAD.U32 R74, RZ, RZ, UR8 ;  /* 0x00000008ff4a7e24 */ /* 0x000fe4000f8e00ff */
[----:B------:R-:W-:Y:S01]  /*99d0*/  IMAD.U32 R75, RZ, RZ, UR9 ;  /* 0x00000009ff4b7e24 */ /* 0x000fe2000f8e00ff */
[----:B------:R-:W-:Y:S01]  /*99e0*/  BAR.SYNC.DEFER_BLOCKING 0x1, 0x180 ;  /* 0x0046000000007b1d */ /* 0x000fe20000010000 */
[----:B--2---:R-:W-:Y:S02]  /*99f0*/  R2UR UR14, R9 ;  /* 0x00000000090e72ca */ /* 0x004fe400000e0000 */
[----:B---3--:R-:W-:Y:S01]  /*9a00*/  R2UR UR13, R8 ;  /* 0x00000000080d72ca */ /* 0x008fe200000e0000 */
[----:B----4-:R-:W-:Y:S01]  /*9a10*/  IMAD.WIDE R4, R0, 0x2, R74 ;  /* 0x0000000200047825 */ /* 0x010fe200078e024a */
[----:B------:R-:W-:-:S02]  /*9a20*/  R2UR UR21, R82 ;  /* 0x00000000521572ca */ /* 0x000fc400000e0000 */
[C---:B------:R-:W-:Y:S02]  /*9a30*/  IADD3 R27, P4, R4.reuse, 0x20, RZ ;  /* 0x00000020041b7810 */ /* 0x040fe40007f9e0ff */
[C---:B------:R-:W-:Y:S02]  /*9a40*/  IADD3 R77, P3, R4.reuse, 0x3000, RZ ;  /* 0x00003000044d7810 */ /* 0x040fe40007f7e0ff */
[----:B------:R-:W-:Y:S02]  /*9a50*/  LOP3.LUT R0, R27, 0x180, RZ, 0xc0, !PT ;  /* 0x000001801b007812 */ /* 0x000fe400078ec0ff */
[----:B------:R-:W-:Y:S02]  /*9a60*/  LOP3.LUT R7, R4, 0x180, RZ, 0xc0, !PT ;  /* 0x0000018004077812 */ /* 0x000fe400078ec0ff */
[----:B------:R-:W-:Y:S02]  /*9a70*/  SHF.R.U64 R0, R0, 0x3, RZ ;  /* 0x0000000300007819 */ /* 0x000fe400000012ff */
[----:B------:R-:W-:-:S02]  /*9a80*/  IADD3 R79, P2, R4, 0x3020, RZ ;  /* 0x00003020044f7810 */ /* 0x000fc40007f5e0ff */
[----:B------:R-:W-:Y:S02]  /*9a90*/  LOP3.LUT R6, R77, 0x180, RZ, 0xc0, !PT ;  /* 0x000001804d067812 */ /* 0x000fe400078ec0ff */
[C---:B------:R-:W-:Y:S02]  /*9aa0*/  IADD3 R81, P1, R4.reuse, 0x6000, RZ ;  /* 0x0000600004517810 */ /* 0x040fe40007f3e0ff */
[----:B------:R-:W-:Y:S02]  /*9ab0*/  IADD3 R83, P0, R4, 0x6020, RZ ;  /* 0x0000602004537810 */ /* 0x000fe40007f1e0ff */
[----:B------:R-:W-:Y:S02]  /*9ac0*/  SHF.R.U64 R7, R7, 0x3, RZ ;  /* 0x0000000307077819 */ /* 0x000fe400000012ff */
[----:B------:R-:W-:Y:S02]  /*9ad0*/  LOP3.LUT R12, R0, R27, RZ, 0x3c, !PT ;  /* 0x0000001b000c7212 */ /* 0x000fe400078e3cff */
[----:B------:R-:W-:-:S02]  /*9ae0*/  LOP3.LUT R0, R79, 0x180, RZ, 0xc0, !PT ;  /* 0x000001804f007812 */ /* 0x000fc400078ec0ff */
[----:B------:R-:W-:Y:S02]  /*9af0*/  SHF.R.U64 R6, R6, 0x3, RZ ;  /* 0x0000000306067819 */ /* 0x000fe400000012ff */
[----:B------:R-:W-:Y:S02]  /*9b00*/  LOP3.LUT R8, R81, 0x180, RZ, 0xc0, !PT ;  /* 0x0000018051087812 */ /* 0x000fe400078ec0ff */
[----:B------:R-:W-:Y:S01]  /*9b10*/  LOP3.LUT R10, R83, 0x180, RZ, 0xc0, !PT ;  /* 0x00000180530a7812 */ /* 0x000fe200078ec0ff */
[--C-:B------:R-:W-:Y:S01]  /*9b20*/  IMAD.X R13, RZ, RZ, R5.reuse, P4 ;  /* 0x000000ffff0d7224 */ /* 0x100fe200020e0605 */
[----:B------:R-:W-:Y:S01]  /*9b30*/  LOP3.LUT R4, R7, R4, RZ, 0x3c, !PT ;  /* 0x0000000407047212 */ /* 0x000fe200078e3cff */
[--C-:B------:R-:W-:Y:S01]  /*9b40*/  IMAD.X R15, RZ, RZ, R5.reuse, P3 ;  /* 0x000000ffff0f7224 */ /* 0x100fe200018e0605 */
[----:B------:R-:W-:Y:S02]  /*9b50*/  SHF.R.U64 R0, R0, 0x3, RZ ;  /* 0x0000000300007819 */ /* 0x000fe400000012ff */
[----:B------:R-:W-:Y:S01]  /*9b60*/  LOP3.LUT R14, R6, R77, RZ, 0x3c, !PT ;  /* 0x0000004d060e7212 */ /* 0x000fe200078e3cff */
[--C-:B------:R-:W-:Y:S01]  /*9b70*/  IMAD.X R25, RZ, RZ, R5.reuse, P2 ;  /* 0x000000ffff197224 */ /* 0x100fe200010e0605 */
[----:B------:R-:W-:Y:S01]  /*9b80*/  SHF.R.U64 R8, R8, 0x3, RZ ;  /* 0x0000000308087819 */ /* 0x000fe200000012ff */
[--C-:B------:R-:W-:Y:S01]  /*9b90*/  IMAD.X R9, RZ, RZ, R5.reuse, P1 ;  /* 0x000000ffff097224 */ /* 0x100fe200008e0605 */
[----:B------:R-:W-:Y:S01]  /*9ba0*/  SHF.R.U64 R10, R10, 0x3, RZ ;  /* 0x000000030a0a7819 */ /* 0x000fe200000012ff */
[----:B------:R-:W-:Y:S01]  /*9bb0*/  IMAD.X R11, RZ, RZ, R5, P0 ;  /* 0x000000ffff0b7224 */ /* 0x000fe200000e0605 */
[----:B------:R-:W-:-:S02]  /*9bc0*/  MOV R26, R4 ;  /* 0x00000004001a7202 */ /* 0x000fc40000000f00 */
[----:B------:R-:W-:Y:S02]  /*9bd0*/  F2FP.F16.F32.PACK_AB R4, R21, R20 ;  /* 0x000000141504723e */ /* 0x000fe400000000ff */
[----:B------:R-:W-:Y:S02]  /*9be0*/  F2FP.F16.F32.PACK_AB R5, R73, R72 ;  /* 0x000000484905723e */ /* 0x000fe400000000ff */
[----:B------:R-:W-:Y:S02]  /*9bf0*/  F2FP.F16.F32.PACK_AB R6, R29, R28 ;  /* 0x0000001c1d06723e */ /* 0x000fe400000000ff */
[----:B------:R-:W-:Y:S02]  /*9c00*/  F2FP.F16.F32.PACK_AB R7, R31, R30 ;  /* 0x0000001e1f07723e */ /* 0x000fe400000000ff */
[----:B------:R-:W-:Y:S02]  /*9c10*/  LOP3.LUT R24, R0, R79, RZ, 0x3c, !PT ;  /* 0x0000004f00187212 */ /* 0x000fe400078e3cff */
[----:B------:R-:W-:-:S02]  /*9c20*/  MOV R0, R12 ;  /* 0x0000000c00007202 */ /* 0x000fc40000000f00 */
[----:B------:R-:W-:Y:S02]  /*9c30*/  MOV R80, R14 ;  /* 0x0000000e00507202 */ /* 0x000fe40000000f00 */
[----:B------:R-:W-:Y:S02]  /*9c40*/  LOP3.LUT R8, R8, R81, RZ, 0x3c, !PT ;  /* 0x0000005108087212 */ /* 0x000fe400078e3cff */
[----:B------:R-:W-:Y:S02]  /*9c50*/  LOP3.LUT R10, R10, R83, RZ, 0x3c, !PT ;  /* 0x000000530a0a7212 */ /* 0x000fe400078e3cff */
[----:B------:R-:W-:Y:S02]  /*9c60*/  F2FP.F16.F32.PACK_AB R12, R33, R32 ;  /* 0x00000020210c723e */ /* 0x000fe400000000ff */
[----:B------:R-:W-:Y:S02]  /*9c70*/  F2FP.F16.F32.PACK_AB R13, R35, R34 ;  /* 0x00000022230d723e */ /* 0x000fe400000000ff */
[----:B------:R-:W-:-:S02]  /*9c80*/  F2FP.F16.F32.PACK_AB R14, R37, R36 ;  /* 0x00000024250e723e */ /* 0x000fc400000000ff */
[----:B------:R-:W-:Y:S01]  /*9c90*/  F2FP.F16.F32.PACK_AB R15, R39, R38 ;  /* 0x00000026270f723e */ /* 0x000fe200000000ff */
[----:B------:R0:W-:Y:S01]  /*9ca0*/  STSM.16.M88.4 [R26], R4 ;  /* 0x000000041a007844 */ /* 0x0001e20000000200 */
[----:B------:R-:W-:Y:S02]  /*9cb0*/  MOV R78, R8 ;  /* 0x00000008004e7202 */ /* 0x000fe40000000f00 */
[----:B------:R-:W-:Y:S01]  /*9cc0*/  MOV R18, R10 ;  /* 0x0000000a00127202 */ /* 0x000fe20000000f00 */
[----:B------:R1:W-:Y:S01]  /*9cd0*/  STSM.16.M88.4 [R0], R12 ;  /* 0x0000000c00007844 */ /* 0x0003e20000000200 */
[----:B------:R-:W-:Y:S02]  /*9ce0*/  MOV R79, R24 ;  /* 0x00000018004f7202 */ /* 0x000fe40000000f00 */
[----:B------:R-:W-:Y:S02]  /*9cf0*/  F2FP.F16.F32.PACK_AB R8, R49, R48 ;  /* 0x000000303108723e */ /* 0x000fe400000000ff */
[----:B------:R-:W-:-:S02]  /*9d00*/  F2FP.F16.F32.PACK_AB R9, R51, R50 ;  /* 0x000000323309723e */ /* 0x000fc400000000ff */
[----:B------:R-:W-:Y:S02]  /*9d10*/  F2FP.F16.F32.PACK_AB R10, R53, R52 ;  /* 0x00000034350a723e */ /* 0x000fe400000000ff */
[----:B------:R-:W-:Y:S02]  /*9d20*/  F2FP.F16.F32.PACK_AB R11, R55, R54 ;  /* 0x00000036370b723e */ /* 0x000fe400000000ff */
[----:B0-----:R-:W-:Y:S02]  /*9d30*/  F2FP.F16.F32.PACK_AB R4, R41, R40 ;  /* 0x000000282904723e */ /* 0x001fe400000000ff */
[----:B------:R-:W-:Y:S02]  /*9d40*/  F2FP.F16.F32.PACK_AB R5, R43, R42 ;  /* 0x0000002a2b05723e */ /* 0x000fe400000000ff */
[----:B------:R-:W-:Y:S02]  /*9d50*/  F2FP.F16.F32.PACK_AB R6, R45, R44 ;  /* 0x0000002c2d06723e */ /* 0x000fe400000000ff */
[----:B------:R-:W-:-:S02]  /*9d60*/  F2FP.F16.F32.PACK_AB R7, R47, R46 ;  /* 0x0000002e2f07723e */ /* 0x000fc400000000ff */
[----:B-1----:R-:W-:Y:S02]  /*9d70*/  F2FP.F16.F32.PACK_AB R12, R57, R56 ;  /* 0x00000038390c723e */ /* 0x002fe400000000ff */
[----:B------:R-:W-:Y:S02]  /*9d80*/  F2FP.F16.F32.PACK_AB R13, R59, R58 ;  /* 0x0000003a3b0d723e */ /* 0x000fe400000000ff */
[----:B------:R-:W-:Y:S02]  /*9d90*/  F2FP.F16.F32.PACK_AB R14, R61, R60 ;  /* 0x0000003c3d0e723e */ /* 0x000fe400000000ff */
[----:B------:R-:W-:Y:S02]  /*9da0*/  F2FP.F16.F32.PACK_AB R15, R63, R62 ;  /* 0x0000003e3f0f723e */ /* 0x000fe400000000ff */
[----:B------:R-:W-:Y:S02]  /*9db0*/  F2FP.F16.F32.PACK_AB R24, R65, R64 ;  /* 0x000000404118723e */ /* 0x000fe400000000ff */
[----:B------:R-:W-:-:S02]  /*9dc0*/  F2FP.F16.F32.PACK_AB R25, R67, R66 ;  /* 0x000000424319723e */ /* 0x000fc400000000ff */
        /* <DEDUP_REMOVED lines=13> */
[----:B------:R-:W-:Y:S01]  /*9ea0*/  IMAD.U32 R76, RZ, RZ, UR8 ;  /* 0x00000008ff4c7e24 */ /* 0x000fe2000f8e00ff */
[----:B0-----:R-:W0:Y:S03]  /*9eb0*/  LDC R18, c[0x0][0xbe8] ;  /* 0x0002fa00ff127b82 */ /* 0x001e260000000800 */
[----:B------:R-:W-:Y:S01]  /*9ec0*/  IMAD.U32 R77, RZ, RZ, UR9 ;  /* 0x00000009ff4d7e24 */ /* 0x000fe2000f8e00ff */
[----:B------:R-:W-:-:S04]  /*9ed0*/  ULDC.64 UR8, c[0x0][0xc08] ;  /* 0x0003020000087ab9 */ /* 0x000fc80000000a00 */
[----:B------:R-:W2:Y:S01]  /*9ee0*/  @P0 LDG.E R0, desc[UR18][R76.64] ;  /* 0x000000124c000981 */ /* 0x000ea2000c1e1900 */
[----:B------:R-:W-:-:S04]  /*9ef0*/  UISETP.NE.U32.AND UP0, UPT, UR8, URZ, UPT ;  /* 0x0000003f0800728c */ /* 0x000fc8000bf05070 */
[----:B------:R-:W-:Y:S01]  /*9f00*/  UISETP.NE.AND.EX UP0, UPT, UR9, URZ, UPT, UP0 ;  /* 0x0000003f0900728c */ /* 0x000fe2000bf05300 */
[----:B0-----:R-:W-:-:S05]  /*9f10*/  ISETP.NE.AND P1, PT, R18, 0x1, PT ;  /* 0x000000011200780c */ /* 0x001fca0003f25270 */
[----:B------:R-:W-:-:S05]  /*9f20*/  PLOP3.LUT P4, PT, PT, PT, UP0, 0x80, 0x0 ;  /* 0x000000000000781c */ /* 0x000fca0003f8f008 */
[----:B------:R-:W-:-:S03]  /*9f30*/  @UP0 UIADD3 UR8, UP1, UR4, UR8, URZ ;  /* 0x0000000804080290 */ /* 0x000fc6000ff3e03f */
[----:B------:R-:W-:Y:S01]  /*9f40*/  ULDC UR4, c[0x0][0xa88] ;  /* 0x0002a20000047ab9 */ /* 0x000fe20000000800 */
[----:B------:R-:W-:Y:S01]  /*9f50*/  @UP0 UIADD3.X UR9, UR12, UR9, URZ, UP1, !UPT ;  /* 0x000000090c090290 */ /* 0x000fe20008ffe43f */
[----:B------:R-:W-:Y:S01]  /*9f60*/  IMAD.U32 R9, RZ, RZ, UR4 ;  /* 0x00000004ff097e24 */ /* 0x000fe2000f8e00ff */
[----:B------:R-:W-:Y:S01]  /*9f70*/  UISETP.NE.AND UP0, UPT, UR16, URZ, UPT ;  /* 0x0000003f1000728c */ /* 0x000fe2000bf05270 */
[----:B------:R-:W-:Y:S01]  /*9f80*/  ULDC UR4, c[0x0][0xad4] ;  /* 0x0002b50000047ab9 */ /* 0x000fe20000000800 */
[----:B------:R-:W0:Y:S01]  /*9f90*/  @P1 LDC R6, c[0x0][0xbec] ;  /* 0x0002fb00ff061b82 */ /* 0x000e220000000800 */
[----:B------:R-:W-:Y:S01]  /*9fa0*/  IMAD.U32 R4, RZ, RZ, UR8 ;  /* 0x00000008ff047e24 */ /* 0x000fe2000f8e00ff */
[----:B------:R-:W-:Y:S01]  /*9fb0*/  USEL UR4, UR16, UR4, UP0 ;  /* 0x0000000410047287 */ /* 0x000fe20008000000 */
[----:B------:R-:W-:-:S03]  /*9fc0*/  IMAD.U32 R5, RZ, RZ, UR9 ;  /* 0x00000009ff057e24 */ /* 0x000fc6000f8e00ff */
[----:B------:R-:W-:Y:S02]  /*9fd0*/  UISETP.GT.AND UP1, UPT, UR4, 0x1, UPT ;  /* 0x000000010400788c */ /* 0x000fe4000bf24270 */
[----:B------:R-:W1:Y:S01]  /*9fe0*/  @P1 LDC R11, c[0x0][0xbf0] ;  /* 0x0002fc00ff0b1b82 */ /* 0x000e620000000800 */
[----:B------:R3:W5:Y:S01]  /*9ff0*/  @P4 LDG.E R9, desc[UR18][R4.64] ;  /* 0x0000001204094981 */ /* 0x000762000c1e1900 */
[----:B------:R-:W-:Y:S02]  /*a000*/  UMOV UR19, 0x9b8 ;  /* 0x000009b800137882 */ /* 0x000fe40000000000 */
[----:B------:R-:W-:Y:S02]  /*a010*/  USEL UR19, UR19, 0x978, UP1 ;  /* 0x0000097813137887 */ /* 0x000fe40008800000 */
[----:B------:R-:W-:Y:S01]  /*a020*/  UISETP.NE.U32.AND UP0, UPT, UR10, URZ, UPT ;  /* 0x0000003f0a00728c */ /* 0x000fe2000bf05070 */
[----:B------:R-:W-:Y:S01]  /*a030*/  IMAD.U32 R13, RZ, RZ, UR21 ;  /* 0x00000015ff0d7e24 */ /* 0x000fe2000f8e00ff */
[----:B------:R-:W-:-:S02]  /*a040*/  UMOV UR4, URZ ;  /* 0x0000003f00047c82 */ /* 0x000fc40008000000 */
[----:B------:R-:W-:Y:S01]  /*a050*/  UISETP.NE.AND.EX UP0, UPT, UR11, URZ, UPT, UP0 ;  /* 0x0000003f0b00728c */ /* 0x000fe2000bf05300 */
[----:B------:R-:W-:Y:S01]  /*a060*/  IMAD R13, R13, 0xc0, R84 ;  /* 0x000000c00d0d7824 */ /* 0x000fe200078e0254 */
[----:B------:R-:W-:Y:S02]  /*a070*/  USEL UR9, UR15, URZ, UP1 ;  /* 0x0000003f0f097287 */ /* 0x000fe40008800000 */
[----:B------:R-:W-:Y:S02]  /*a080*/  USEL UR8, UR14, URZ, !UP0 ;  /* 0x0000003f0e087287 */ /* 0x000fe4000c000000 */
[----:B------:R-:W-:Y:S01]  /*a090*/  USEL UR18, UR13, URZ, !UP0 ;  /* 0x0000003f0d127287 */ /* 0x000fe2000c000000 */
[----:B------:R-:W-:Y:S02]  /*a0a0*/  ULDC.64 UR10, c[0x0][UR19+0x218] ;  /* 0x00008600130a7abb */ /* 0x000fe40008000a00 */
[----:B------:R-:W-:Y:S01]  /*a0b0*/  ULDC.64 UR12, c[0x0][UR19+0x220] ;  /* 0x00008800130c7abb */ /* 0x000fe20008000a00 */
[----:B------:R-:W-:Y:S01]  /*a0c0*/  ULDC.64 UR14, c[0x0][UR19+0x228] ;  /* 0x00008a00130e7abb */ /* 0x000fe20008000a00 */
[----:B------:R-:W-:-:S02]  /*a0d0*/  UIMAD.WIDE.U32 UR16, UR10, UR20, URZ ;  /* 0x000000140a1072a5 */ /* 0x000fc4000f8e003f */
[----:B------:R-:W-:Y:S02]  /*a0e0*/  UIMAD UR13, UR13, UR8, URZ ;  /* 0x000000080d0d72a4 */ /* 0x000fe4000f8e023f */
[----:B------:R-:W-:Y:S01]  /*a0f0*/  UIMAD UR20, UR11, UR20, URZ ;  /* 0x000000140b1472a4 */ /* 0x000fe2000f8e023f */
[----:B------:R-:W-:Y:S01]  /*a100*/  IMAD.MOV.U32 R7, RZ, RZ, R13 ;  /* 0x000000ffff077224 */ /* 0x000fe200078e000d */
[----:B------:R-:W-:Y:S02]  /*a110*/  UIMAD.WIDE.U32 UR10, UR12, UR8, URZ ;  /* 0x000000080c0a72a5 */ /* 0x000fe4000f8e003f */
[----:B------:R-:W-:Y:S02]  /*a120*/  UIMAD.WIDE.U32 UR22, UR14, UR9, URZ ;  /* 0x000000090e1672a5 */ /* 0x000fe4000f8e003f */
[----:B------:R-:W-:Y:S02]  /*a130*/  UIMAD UR9, UR15, UR9, URZ ;  /* 0x000000090f0972a4 */ /* 0x000fe4000f8e023f */
[----:B------:R-:W-:-:S02]  /*a140*/  UIMAD UR13, UR12, UR18, UR13 ;  /* 0x000000120c0d72a4 */ /* 0x000fc4000f8e020d */
[----:B------:R-:W-:Y:S01]  /*a150*/  UIADD3 UR20, UR17, UR20, URZ ;  /* 0x0000001411147290 */ /* 0x000fe2000fffe03f */
[----:B---3--:R-:W-:Y:S02]  /*a160*/  IMAD.U32 R4, RZ, RZ, UR22 ;  /* 0x00000016ff047e24 */ /* 0x008fe4000f8e00ff */
[----:B------:R-:W-:Y:S02]  /*a170*/  IMAD.U32 R5, RZ, RZ, UR23 ;  /* 0x00000017ff057e24 */ /* 0x000fe4000f8e00ff */
[----:B------:R-:W-:Y:S01]  /*a180*/  IMAD.U32 R15, RZ, RZ, UR21 ;  /* 0x00000015ff0f7e24 */ /* 0x000fe2000f8e00ff */
[----:B--2---:R-:W-:Y:S01]  /*a190*/  @P0 R2UR UR4, R0 ;  /* 0x00000000000402ca */ /* 0x004fe200000e0000 */
[----:B0-----:R-:W-:-:S05]  /*a1a0*/  @P1 IMAD.HI.U32 R0, R13, R6, RZ ;  /* 0x000000060d001227 */ /* 0x001fca00078e00ff */
[----:B-1----:R-:W-:-:S07]  /*a1b0*/  @P1 SHF.R.U32.HI R7, RZ, R11, R0 ;  /* 0x0000000bff071219 */ /* 0x002fce0000011600 */
[----:B------:R-:W-:Y:S02]  /*a1c0*/  UIADD3 UR16, UP0, UP2, UR10, UR16, UR4 ;  /* 0x000000100a107290 */ /* 0x000fe4000fa1e004 */
[----:B------:R-:W-:Y:S01]  /*a1d0*/  UIADD3 UR10, UR23, UR9, URZ ;  /* 0x00000009170a7290 */ /* 0x000fe2000fffe03f */
[----:B------:R-:W-:Y:S01]  /*a1e0*/  IMAD.MOV R11, RZ, RZ, -R7 ;  /* 0x000000ffff0b7224 */ /* 0x000fe200078e0a07 */
[----:B------:R-:W-:Y:S02]  /*a1f0*/  UIADD3 UR9, UR11, UR13, URZ ;  /* 0x0000000d0b097290 */ /* 0x000fe4000fffe03f */
[----:B------:R-:W-:Y:S01]  /*a200*/  USHF.R.S32.HI UR14, URZ, 0x1f, UR4 ;  /* 0x0000001f3f0e7899 */ /* 0x000fe20008011404 */
[----:B------:R-:W-:Y:S01]  /*a210*/  IMAD R11, R18, R11, R13 ;  /* 0x0000000b120b7224 */ /* 0x000fe200078e020d */
[----:B------:R-:W-:Y:S01]  /*a220*/  IADD3 R4, P2, P3, R7, UR16, R4 ;  /* 0x0000001007047c10 */ /* 0x000fe2000fb5e004 */
[----:B------:R-:W-:Y:S01]  /*a230*/  IMAD.U32 R6, RZ, RZ, UR10 ;  /* 0x0000000aff067e24 */ /* 0x000fe2000f8e00ff */
[----:B------:R-:W-:Y:S01]  /*a240*/  UIADD3.X UR9, UR9, UR20, UR14, UP0, UP2 ;  /* 0x0000001409097290 */ /* 0x000fe200087e440e */
[----:B------:R-:W-:Y:S01]  /*a250*/  SHF.R.S32.HI R5, RZ, 0x1f, R7 ;  /* 0x0000001fff057819 */ /* 0x000fe20000011407 */
[----:B------:R-:W-:Y:S01]  /*a260*/  ULDC.64 UR10, c[0x0][UR19+0x210] ;  /* 0x00008400130a7abb */ /* 0x000fe20008000a00 */
[----:B------:R-:W-:Y:S01]  /*a270*/  SHF.R.S32.HI R0, RZ, 0x1f, R11 ;  /* 0x0000001fff007819 */ /* 0x000fe2000001140b */
[----:B------:R-:W-:Y:S01]  /*a280*/  IMAD R7, R11, UR11, RZ ;  /* 0x0000000b0b077c24 */ /* 0x000fe2000f8e02ff */
[----:B------:R-:W-:Y:S01]  /*a290*/  ULDC.64 UR12, c[0x0][0xba8] ;  /* 0x0002ea00000c7ab9 */ /* 0x000fe20000000a00 */
[----:B------:R-:W-:Y:S01]  /*a2a0*/  IADD3.X R5, R5, UR9, R6, P2, P3 ;  /* 0x0000000905057c10 */ /* 0x000fe200097e6406 */
[----:B------:R-:W-:Y:S01]  /*a2b0*/  @!UP1 ULDC UR12, c[0x0][0xb50] ;  /* 0x0002d400000c9ab9 */ /* 0x000fe20000000800 */
[----:B------:R-:W-:Y:S01]  /*a2c0*/  IMAD R7, R0, UR10, R7 ;  /* 0x0000000a00077c24 */ /* 0x000fe2000f8e0207 */
        /* <DEDUP_REMOVED lines=11> */
.L_x_9547:
[----:B------:R-:W2:Y:S01]  /*a380*/  LDL R0, [R1+0x3c] ;  /* 0x00003c0001007983 */ /* 0x000ea20000100800 */
[----:B------:R-:W0:Y:S03]  /*a390*/  S2R R4, SR_TID.X ;  /* 0x0000000000047919 */ /* 0x000e260000002100 */
[----:B------:R-:W-:Y:S04]  /*a3a0*/  SHFL.IDX PT, R5, R10, RZ, 0x1c1f ;  /* 0x001c1fff0a057589 */ /* 0x000fe800000e0000 */
[----:B------:R-:W-:Y:S04]  /*a3b0*/  SHFL.IDX PT, R6, R8, 0x1, 0x1c1f ;  /* 0x003c1f0008067f89 */ /* 0x000fe800000e0000 */
[----:B------:R-:W-:Y:S01]  /*a3c0*/  SHFL.IDX PT, R7, R10, 0x1, 0x1c1f ;  /* 0x003c1f000a077f89 */ /* 0x000fe200000e0000 */
[----:B0-----:R-:W-:-:S05]  /*a3d0*/  VIADD R12, R4, 0xffffff80 ;  /* 0xffffff80040c7836 */ /* 0x001fca0000000000 */
[----:B------:R-:W-:-:S04]  /*a3e0*/  SHF.R.S32.HI R11, RZ, 0x1f, R12 ;  /* 0x0000001fff0b7819 */ /* 0x000fc8000001140c */
[----:B------:R-:W-:Y:S01]  /*a3f0*/  LEA.HI R11, R11, R12, RZ, 0x7 ;  /* 0x0000000c0b0b7211 */ /* 0x000fe200078f38ff */
[----:B------:R-:W0:Y:S03]  /*a400*/  SHFL.IDX PT, R4, R8, RZ, 0x1c1f ;  /* 0x001c1fff08047589 */ /* 0x000e2600000e0000 */
[----:B------:R-:W-:-:S05]  /*a410*/  LOP3.LUT R11, R11, 0xffffff80, RZ, 0xc0, !PT ;  /* 0xffffff800b0b7812 */ /* 0x000fca00078ec0ff */
[----:B------:R-:W-:-:S05]  /*a420*/  IMAD.IADD R11, R12, 0x1, -R11 ;  /* 0x000000010c0b7824 */ /* 0x000fca00078e0a0b */
[----:B------:R-:W-:Y:S01]  /*a430*/  LOP3.LUT P0, RZ, R11, 0x3, RZ, 0xc0, !PT ;  /* 0x000000030bff7812 */ /* 0x000fe2000780c0ff */
[----:B------:R-:W-:Y:S01]  /*a440*/  ULDC.64 UR10, c[0x0][0x208] ;  /* 0x00008200000a7ab9 */ /* 0x000fe20000000a00 */
[----:B--2---:R-:W-:Y:S02]  /*a450*/  IMAD R15, R15, 0xc0, R0 ;  /* 0x000000c00f0f7824 */ /* 0x004fe400078e0200 */
[----:B-----5:R-:W-:Y:S02]  /*a460*/  IMAD R0, R9, R18, RZ ;  /* 0x0000001209007224 */ /* 0x020fe400078e02ff */
[----:B------:R-:W-:-:S03]  /*a470*/  VIADD R9, R15, 0x8 ;  /* 0x000000080f097836 */ /* 0x000fc60000000000 */
[-C--:B------:R-:W-:Y:S02]  /*a480*/  ISETP.GE.OR P2, PT, R15, R0.reuse, P0 ;  /* 0x000000000f00720c */ /* 0x080fe40000746670 */
[----:B------:R-:W-:-:S11]  /*a490*/  ISETP.GE.OR P0, PT, R9, R0, P0 ;  /* 0x000000000900720c */ /* 0x000fd60000706670 */
[----:B0-----:R0:W-:Y:S04]  /*a4a0*/  @!P2 ST.E desc[UR10][R4.64], R3 ;  /* 0x000000030400a985 */ /* 0x0011e8000c10190a */
[----:B------:R0:W-:Y:S01]  /*a4b0*/  @!P0 ST.E desc[UR10][R6.64], R16 ;  /* 0x0000001006008985 */ /* 0x0001e2000c10190a */
[----:B------:R-:W-:-:S13]  /*a4c0*/  PLOP3.LUT P0, PT, PT, PT, UP1, 0x80, 0x0 ;  /* 0x000000000000781c */ /* 0x000fda0003f0f018 */
[----:B0-----:R-:W-:Y:S05]  /*a4d0*/  @P0 BRA `(.L_x_9548) ;  /* 0x00000008002c0947 */ /* 0x001fea0003800000 */
[----:B------:R-:W0:Y:S01]  /*a4e0*/  S2R R11, SR_TID.X ;  /* 0x00000000000b7919 */ /* 0x000e220000002100 */
[----:B------:R-:W1:Y:S01]  /*a4f0*/  @P1 LDC R21, c[0x0][0xbec] ;  /* 0x0002fb00ff151b82 */ /* 0x000e620000000800 */
[----:B------:R-:W-:Y:S01]  /*a500*/  R2UR UR16, R82 ;  /* 0x00000000521072ca */ /* 0x000fe200000e0000 */
[----:B------:R-:W-:Y:S01]  /*a510*/  ULDC.64 UR12, c[0x0][0xaa0] ;  /* 0x0002a800000c7ab9 */ /* 0x000fe20000000a00 */
[----:B------:R-:W-:Y:S01]  /*a520*/  R2UR UR17, R155 ;  /* 0x000000009b1172ca */ /* 0x000fe200000e0000 */
[----:B------:R-:W-:-:S04]  /*a530*/  ULDC.64 UR10, c[0x0][0x208] ;  /* 0x00008200000a7ab9 */ /* 0x000fc80000000a00 */
[----:B------:R-:W2:Y:S01]  /*a540*/  @P1 LDC R37, c[0x0][0xbf0] ;  /* 0x0002fc00ff251b82 */ /* 0x000ea20000000800 */
        /* <DEDUP_REMOVED lines=8> */
[C---:B------:R-:W-:Y:S02]  /*a5d0*/  IADD3 R25, P3, R74.reuse, 0x4800, RZ ;  /* 0x000048004a197810 */ /* 0x040fe40007f7e0ff */
[C---:B------:R-:W-:Y:S02]  /*a5e0*/  IADD3 R29, P4, R74.reuse, 0x6000, RZ ;  /* 0x000060004a1d7810 */ /* 0x040fe40007f9e0ff */
[----:B------:R-:W-:Y:S02]  /*a5f0*/  IADD3 R4, P5, R74, 0x7800, RZ ;  /* 0x000078004a047810 */ /* 0x000fe40007fbe0ff */
[----:B------:R-:W-:-:S02]  /*a600*/  LOP3.LUT R8, R9, 0x180, RZ, 0xc0, !PT ;  /* 0x0000018009087812 */ /* 0x000fc400078ec0ff */
[----:B------:R-:W-:Y:S01]  /*a610*/  LOP3.LUT R12, R13, 0x180, RZ, 0xc0, !PT ;  /* 0x000001800d0c7812 */ /* 0x000fe200078ec0ff */
[----:B------:R-:W-:Y:S01]  /*a620*/  IMAD.X R33, RZ, RZ, R75, P5 ;  /* 0x000000ffff217224 */ /* 0x000fe200028e064b */
        /* <DEDUP_REMOVED lines=19> */
[----:B------:R-:W-:Y:S01]  /*a760*/  UIMAD UR9, UR14, UR12, URZ ;  /* 0x0000000c0e0972a4 */ /* 0x000fe2000f8e023f */
[----:B------:R-:W-:Y:S01]  /*a770*/  LOP3.LUT R74, R5, R74, RZ, 0x3c, !PT ;  /* 0x0000004a054a7212 */ /* 0x000fe200078e3cff */
[----:B------:R-:W5:Y:S04]  /*a780*/  LD.E.128 R8, desc[UR10][R8.64] ;  /* 0x0000000a08087980 */ /* 0x000f68000c101d00 */
[----:B------:R-:W5:Y:S01]  /*a790*/  LD.E.128 R12, desc[UR10][R12.64] ;  /* 0x0000000a0c0c7980 */ /* 0x000f62000c101d00 */
[----:B------:R-:W-:-:S03]  /*a7a0*/  UIMAD UR9, UR4, UR13, UR9 ;  /* 0x0000000d040972a4 */ /* 0x000fc6000f8e0209 */
[----:B------:R-:W5:Y:S04]  /*a7b0*/  LD.E.128 R24, desc[UR10][R24.64] ;  /* 0x0000000a18187980 */ /* 0x000f68000c101d00 */
[----:B------:R-:W5:Y:S01]  /*a7c0*/  LD.E.128 R28, desc[UR10][R28.64] ;  /* 0x0000000a1c1c7980 */ /* 0x000f62000c101d00 */
[----:B------:R-:W-:Y:S01]  /*a7d0*/  IMAD R3, R157, 0x60, R76 ;  /* 0x000000609d037824 */ /* 0x000fe200078e024c */
[----:B------:R-:W-:Y:S02]  /*a7e0*/  ULDC.64 UR14, c[0x0][0xaf0] ;  /* 0x0002bc00000e7ab9 */ /* 0x000fe40000000a00 */
[----:B------:R0:W5:Y:S04]  /*a7f0*/  LD.E.128 R4, desc[UR10][R74.64] ;  /* 0x0000000a4a047980 */ /* 0x000168000c101d00 */
[----:B------:R-:W5:Y:S01]  /*a800*/  LD.E.128 R32, desc[UR10][R32.64] ;  /* 0x0000000a20207980 */ /* 0x000f62000c101d00 */
[----:B------:R-:W-:Y:S01]  /*a810*/  UIMAD.WIDE.U32 UR10, UR4, UR12, URZ ;  /* 0x0000000c040a72a5 */ /* 0x000fe2000f8e003f */
[----:B------:R-:W-:Y:S01]  /*a820*/  IMAD.U32 R22, RZ, RZ, UR16 ;  /* 0x00000010ff167e24 */ /* 0x000fe2000f8e00ff */
[----:B------:R-:W-:Y:S01]  /*a830*/  USHF.R.S32.HI UR4, URZ, 0x1f, UR8 ;  /* 0x0000001f3f047899 */ /* 0x000fe20008011408 */
[----:B------:R-:W-:Y:S01]  /*a840*/  @!PT LDS RZ, [RZ] ;  /* 0x00000000fffff984 */ /* 0x000fe20000000800 */
[----:B------:R-:W-:Y:S01]  /*a850*/  @!PT LDS RZ, [RZ] ;  /* 0x00000000fffff984 */ /* 0x000fe20000000800 */
[----:B------:R-:W-:Y:S01]  /*a860*/  @!PT LDS RZ, [RZ] ;  /* 0x00000000fffff984 */ /* 0x000fe20000000800 */
[----:B------:R-:W-:Y:S01]  /*a870*/  @!PT LDS RZ, [RZ] ;  /* 0x00000000fffff984 */ /* 0x000fe20000000800 */
[----:B------:R3:W-:Y:S06]  /*a880*/  MEMBAR.ALL.CTA ;  /* 0x0000000000007992 */ /* 0x0007ec0000008000 */
[----:B---3--:R-:W3:Y:S01]  /*a890*/  FENCE.VIEW.ASYNC.S ;  /* 0x00000000000073c6 */ /* 0x008ee20000000000 */
[----:B------:R-:W-:Y:S01]  /*a8a0*/  UIADD3 UR11, UR11, UR9, URZ ;  /* 0x000000090b0b7290 */ /* 0x000fe2000fffe03f */
[----:B------:R-:W-:Y:S01]  /*a8b0*/  ULDC.64 UR12, c[0x0][0xae8] ;  /* 0x0002ba00000c7ab9 */ /* 0x000fe20000000a00 */
[----:B------:R-:W-:-:S02]  /*a8c0*/  IMAD R22, R22, 0xc0, R3 ;  /* 0x000000c016167824 */ /* 0x000fc400078e0203 */
[----:B------:R-:W-:Y:S02]  /*a8d0*/  UIMAD.WIDE.U32 UR10, UR17, UR12, UR10 ;  /* 0x0000000c110a72a5 */ /* 0x000fe4000f8e000a */
[----:B------:R-:W-:Y:S01]  /*a8e0*/  UIMAD UR4, UR4, UR14, URZ ;  /* 0x0000000e040472a4 */ /* 0x000fe2000f8e023f */
[----:B-1----:R-:W-:Y:S01]  /*a8f0*/  @P1 IMAD.HI.U32 R16, R22, R21, RZ ;  /* 0x0000001516101227 */ /* 0x002fe200078e00ff */
[----:B------:R-:W-:Y:S02]  /*a900*/  UIMAD UR11, UR17, UR13, UR11 ;  /* 0x0000000d110b72a4 */ /* 0x000fe4000f8e020b */
[----:B------:R-:W-:Y:S01]  /*a910*/  UIMAD UR4, UR8, UR15, UR4 ;  /* 0x0000000f080472a4 */ /* 0x000fe2000f8e0204 */
[----:B------:R-:W-:Y:S01]  /*a920*/  IMAD.MOV.U32 R3, RZ, RZ, R22 ;  /* 0x000000ffff037224 */ /* 0x000fe200078e0016 */
[----:B------:R-:W-:Y:S01]  /*a930*/  UIMAD.WIDE.U32 UR8, UR8, UR14, UR10 ;  /* 0x0000000e080872a5 */ /* 0x000fe2000f8e000a */
[----:B--2---:R-:W-:Y:S02]  /*a940*/  @P1 SHF.R.U32.HI R3, RZ, R37, R16 ;  /* 0x00000025ff031219 */ /* 0x004fe40000011610 */
[----:B------:R-:W-:Y:S01]  /*a950*/  ULDC.64 UR10, c[0x0][0xae0] ;  /* 0x0002b800000a7ab9 */ /* 0x000fe20000000a00 */
[----:B------:R-:W-:Y:S01]  /*a960*/  UIADD3 UR4, UR9, UR4, URZ ;  /* 0x0000000409047290 */ /* 0x000fe2000fffe03f */
[--C-:B------:R-:W-:Y:S01]  /*a970*/  SHF.R.S32.HI R16, RZ, 0x1f, R3.reuse ;  /* 0x0000001fff107819 */ /* 0x100fe20000011403 */
[----:B------:R-:W-:-:S02]  /*a980*/  IMAD.MOV R37, RZ, RZ, -R3 ;  /* 0x000000ffff257224 */ /* 0x000fc400078e0a03 */
[----:B------:R-:W-:Y:S02]  /*a990*/  IMAD.U32 R21, RZ, RZ, UR9 ;  /* 0x00000009ff157e24 */ /* 0x000fe4000f8e00ff */
[----:B------:R-:W-:Y:S01]  /*a9a0*/  IMAD.U32 R20, RZ, RZ, UR8 ;  /* 0x00000008ff147e24 */ /* 0x000fe2000f8e00ff */
[----:B------:R-:W-:Y:S01]  /*a9b0*/  ULDC.64 UR8, c[0x0][0xad8] ;  /* 0x0002b60000087ab9 */ /* 0x000fe20000000a00 */
[----:B------:R-:W-:Y:S02]  /*a9c0*/  IMAD.U32 R21, RZ, RZ, UR4 ;  /* 0x00000004ff157e24 */ /* 0x000fe4000f8e00ff */
[----:B------:R-:W-:Y:S02]  /*a9d0*/  IMAD R16, R16, UR10, RZ ;  /* 0x0000000a10107c24 */ /* 0x000fe4000f8e02ff */
[----:B------:R-:W-:Y:S02]  /*a9e0*/  IMAD R37, R18, R37, R22 ;  /* 0x0000002512257224 */ /* 0x000fe400078e0216 */
[----:B------:R-:W-:-:S02]  /*a9f0*/  IMAD R39, R3, UR11, R16 ;  /* 0x0000000b03277c24 */ /* 0x000fc4000f8e0210 */
[----:B------:R-:W-:Y:S01]  /*aa00*/  IMAD.WIDE.U32 R20, R3, UR10, R20 ;  /* 0x0000000a03147c25 */ /* 0x000fe2000f8e0014 */
[----:B------:R-:W-:-:S03]  /*aa10*/  SHF.R.S32.HI R3, RZ, 0x1f, R37 ;  /* 0x0000001fff037819 */ /* 0x000fc60000011425 */
        /* <DEDUP_REMOVED lines=11> */
[----:B------:R-:W-:-:S04]  /*aad0*/  LEA R16, P1, R20, UR8, 0x1 ;  /* 0x0000000814107c11 */ /* 0x000fc8000f8208ff */
[----:B------:R-:W-:Y:S01]  /*aae0*/  LEA.HI.X R18, R20, UR9, R3, 0x1, P1 ;  /* 0x0000000914127c11 */ /* 0x000fe200088f0c03 */
[----:B---3--:R0:W1:Y:S01]  /*aaf0*/  SHFL.IDX PT, R36, R16, RZ, 0x1c1f ;  /* 0x001c1fff10247589 */ /* 0x00806200000e0000 */
[----:B------:R-:W-:Y:S01]  /*ab00*/  BSSY B1, `(.L_x_9549) ;  /* 0x0000013000017945 */ /* 0x000fe20003800000 */
[----:B------:R-:W-:Y:S02]  /*ab10*/  SYNCS.ARRIVE.TRANS64.RED.A1T0 RZ, [UR4], RZ ;  /* 0x000000ffffff79a7 */ /* 0x000fe40008100404 */
        /* <DEDUP_REMOVED lines=11> */
[----:B--2---:R-:W-:Y:S01]  /*abd0*/  @!P0 IMAD.WIDE R20, R17, 0x2, R36 ;  /* 0x0000000211148825 */ /* 0x004fe200078e0224 */
[-C--:B------:R-:W-:Y:S02]  /*abe0*/  @!P1 LEA.HI.X R39, R19, R37.reuse, R44, 0x1, P3 ;  /* 0x0000002513279211 */ /* 0x080fe400018f0c2c */
[----:B------:R-:W-:Y:S02]  /*abf0*/  @!P2 LEA.HI.X R41, R23, R37, R42, 0x1, P4 ;  /* 0x000000251729a211 */ /* 0x000fe400020f0c2a */
[----:B-----5:R3:W-:Y:S04]  /*ac00*/  @!P0 ST.E.128 desc[UR8][R20.64], R4 ;  /* 0x0000000414008985 */ /* 0x0207e8000c101d08 */
[----:B------:R3:W-:Y:S04]  /*ac10*/  @!P1 ST.E.128 desc[UR8][R38.64], R12 ;  /* 0x0000000c26009985 */ /* 0x0007e8000c101d08 */
[----:B------:R3:W-:Y:S02]  /*ac20*/  @!P2 ST.E.128 desc[UR8][R40.64], R28 ;  /* 0x0000001c2800a985 */ /* 0x0007e4000c101d08 */
.L_x_9550:
[----:B------:R-:W-:Y:S05]  /*ac30*/  BSYNC B1 ;  /* 0x0000000000017941 */ /* 0x000fea0003800000 */
.L_x_9549:
[----:B------:R-:W-:Y:S01]  /*ac40*/  VIADD R3, R43, 0x60 ;  /* 0x000000602b037836 */ /* 0x000fe20000000000 */
[----:B---3-5:R3:W4:Y:S04]  /*ac50*/  SHFL.IDX PT, R7, R18, 0x1, 0x1c1f ;  /* 0x003c1f0012077f89 */ /* 0x02872800000e0000 */
[----:B------:R-:W-:Y:S01]  /*ac60*/  ISETP.GE.AND P0, PT, R3, R0, PT ;  /* 0x000000000300720c */ /* 0x000fe20003f06270 */
[----:B------:R3:W0:-:S12]  /*ac70*/  SHFL.IDX PT, R6, R16, 0x1, 0x1c1f ;  /* 0x003c1f0010067f89 */ /* 0x00061800000e0000 */
[----:B---3--:R-:W-:Y:S05]  /*ac80*/  @P0 BRA `(.L_x_9551) ;  /* 0x00000018000c0947 */ /* 0x008fea0003800000 */
[----:B------:R-:W-:Y:S01]  /*ac90*/  ULDC UR4, c[0x0][0xac8] ;  /* 0x0002b20000047ab9 */ /* 0x000fe20000000800 */
[----:B------:R-:W-:Y:S01]  /*aca0*/  ULDC.64 UR8, c[0x0][0x208] ;  /* 0x0000820000087ab9 */ /* 0x000fe20000000a00 */
[----:B------:R-:W-:Y:S02]  /*acb0*/  ISETP.GE.AND P2, PT, R19, UR4, PT ;  /* 0x0000000413007c0c */ /* 0x000fe4000bf46270 */
[----:B------:R-:W-:-:S11]  /*acc0*/  ISETP.GE.AND P1, PT, R17, UR4, PT ;  /* 0x0000000411007c0c */ /* 0x000fd6000bf26270 */
[----:B0-----:R-:W-:Y:S02]  /*acd0*/  @!P2 LEA R12, P0, R19, R6, 0x1 ;  /* 0x00000006130ca211 */ /* 0x001fe400078008ff */
[----:B----4-:R-:W-:Y:S02]  /*ace0*/  @!P1 IMAD.WIDE R4, R17, 0x2, R6 ;  /* 0x0000000211049825 */ /* 0x010fe400078e0206 */
[----:B------:R-:W-:Y:S02]  /*acf0*/  @!P2 LEA.HI.X R13, R19, R7, R44, 0x1, P0 ;  /* 0x00000007130da211 */ /* 0x000fe400000f0c2c */
[----:B------:R-:W-:Y:S01]  /*ad00*/  ISETP.GE.AND P0, PT, R23, UR4, PT ;  /* 0x0000000417007c0c */ /* 0x000fe2000bf06270 */
[----:B------:R0:W-:Y:S04]  /*ad10*/  @!P1 ST.E.128 desc[UR8][R4.64], R8 ;  /* 0x0000000804009985 */ /* 0x0001e8000c101d08 */
[----:B------:R0:W-:Y:S08]  /*ad20*/  @!P2 ST.E.128 desc[UR8][R12.64], R24 ;  /* 0x000000180c00a985 */ /* 0x0001f0000c101d08 */
[----:B------:R-:W-:Y:S05]  /*ad30*/  @P0 BRA `(.L_x_9551) ;  /* 0x0000001400e00947 */ /* 0x000fea0003800000 */
[----:B0-----:R-:W-:Y:S01]  /*ad40*/  LEA R4, P0, R23, R6, 0x1 ;  /* 0x0000000617047211 */ /* 0x001fe200078008ff */
[----:B------:R-:W-:-:S03]  /*ad50*/  ULDC.64 UR8, c[0x0][0x208] ;  /* 0x0000820000087ab9 */ /* 0x000fc60000000a00 */
[----:B------:R-:W-:-:S05]  /*ad60*/  LEA.HI.X R5, R23, R7, R42, 0x1, P0 ;  /* 0x0000000717057211 */ /* 0x000fca00000f0c2a */
[----:B------:R0:W-:Y:S01]  /*ad70*/  ST.E.128 desc[UR8][R4.64], R32 ;  /* 0x0000002004007985 */ /* 0x0001e2000c101d08 */
[----:B------:R-:W-:Y:S05]  /*ad80*/  BRA `(.L_x_9551) ;  /* 0x0000001400cc7947 */ /* 0x000fea0003800000 */
.L_x_9548:
        /* <DEDUP_REMOVED lines=12> */
[----:B------:R-:W-:Y:S01]  /*ae50*/  ULDC.64 UR12, c[0x0][0xb38] ;  /* 0x0002ce00000c7ab9 */ /* 0x000fe20000000a00 */
[----:B------:R-:W-:Y:S01]  /*ae60*/  BSSY B1, `(.L_x_9552) ;  /* 0x0000063000017945 */ /* 0x000fe20003800000 */
[----:B------:R-:W-:Y:S01]  /*ae70*/  UIMAD.WIDE.U32 UR10, UR16, UR12, UR10 ;  /* 0x0000000c100a72a5 */ /* 0x000fe2000f8e000a */
[----:B------:R-:W-:-:S02]  /*ae80*/  SHF.R.S32.HI R16, RZ, 0x1f, R144 ;  /* 0x0000001fff107819 */ /* 0x000fc40000011490 */
[----:B------:R-:W-:Y:S01]  /*ae90*/  SHF.R.S32.HI R74, RZ, 0x1f, R145 ;  /* 0x0000001fff4a7819 */ /* 0x000fe20000011491 */
[----:B------:R-:W-:Y:S01]  /*aea0*/  UIMAD UR11, UR16, UR13, UR11 ;  /* 0x0000000d100b72a4 */ /* 0x000fe2000f8e020b */
[----:B------:R-:W-:Y:S02]  /*aeb0*/  SHF.R.S32.HI R75, RZ, 0x1f, R146 ;  /* 0x0000001fff4b7819 */ /* 0x000fe40000011492 */
[----:B------:R-:W-:Y:S01]  /*aec0*/  ULDC.64 UR12, c[0x0][0xb40] ;  /* 0x0002d000000c7ab9 */ /* 0x000fe20000000a00 */
[----:B------:R-:W-:Y:S01]  /*aed0*/  SHF.R.S32.HI R76, RZ, 0x1f, R147 ;  /* 0x0000001fff4c7819 */ /* 0x000fe20000011493 */
[----:B------:R-:W-:Y:S01]  /*aee0*/  UIMAD UR4, UR4, UR12, URZ ;  /* 0x0000000c040472a4 */ /* 0x000fe2000f8e023f */
[----:B------:R-:W-:Y:S02]  /*aef0*/  SHF.R.S32.HI R77, RZ, 0x1f, R148 ;  /* 0x0000001fff4d7819 */ /* 0x000fe40000011494 */
[----:B------:R-:W-:Y:S01]  /*af00*/  SHF.R.S32.HI R78, RZ, 0x1f, R149 ;  /* 0x0000001fff4e7819 */ /* 0x000fe20000011495 */
[----:B------:R-:W-:Y:S01]  /*af10*/  UIMAD UR4, UR8, UR13, UR4 ;  /* 0x0000000d080472a4 */ /* 0x000fe2000f8e0204 */
[----:B0-----:R-:W-:Y:S01]  /*af20*/  @P1 IMAD.HI.U32 R4, R13, R4, RZ ;  /* 0x000000040d041227 */ /* 0x001fe200078e00ff */
[----:B------:R-:W-:Y:S01]  /*af30*/  UIMAD.WIDE.U32 UR8, UR8, UR12, UR10 ;  /* 0x0000000c080872a5 */ /* 0x000fe2000f8e000a */
[----:B------:R-:W-:-:S02]  /*af40*/  SHF.R.S32.HI R79, RZ, 0x1f, R150 ;  /* 0x0000001fff4f7819 */ /* 0x000fc40000011496 */
[----:B------:R-:W-:Y:S01]  /*af50*/  ULDC.64 UR10, c[0x0][0xb48] ;  /* 0x0002d200000a7ab9 */ /* 0x000fe20000000a00 */
[----:B------:R-:W-:Y:S01]  /*af60*/  UIADD3 UR9, UR9, UR4, URZ ;  /* 0x0000000409097290 */ /* 0x000fe2000fffe03f */
[----:B------:R-:W-:Y:S02]  /*af70*/  SHF.R.S32.HI R80, RZ, 0x1f, R151 ;  /* 0x0000001fff507819 */ /* 0x000fe40000011497 */
[----:B-1----:R-:W-:Y:S01]  /*af80*/  @P1 SHF.R.U32.HI R3, RZ, R5, R4 ;  /* 0x00000005ff031219 */ /* 0x002fe20000011604 */
        /* <DEDUP_REMOVED lines=10> */
[----:B------:R-:W-:Y:S02]  /*b030*/  IMAD R6, R4, UR10, RZ ;  /* 0x0000000a04067c24 */ /* 0x000fe4000f8e02ff */
[----:B------:R-:W-:Y:S01]  /*b040*/  IMAD.U32 R4, RZ, RZ, UR8 ;  /* 0x00000008ff047e24 */ /* 0x000fe2000f8e00ff */
[----:B------:R-:W-:Y:S01]  /*b050*/  ULDC.64 UR8, c[0x0][0xb28] ;  /* 0x0002ca0000087ab9 */ /* 0x000fe20000000a00 */
[----:B------:R-:W-:Y:S01]  /*b060*/  IMAD.U32 R5, RZ, RZ, UR4 ;  /* 0x00000004ff057e24 */ /* 0x000fe2000f8e00ff */
[----:B------:R-:W-:Y:S01]  /*b070*/  UIADD3 UR4, UR37, 0x31c20, URZ ;  /* 0x00031c2025047890 */ /* 0x000fe2000fffe03f */
[C---:B------:R-:W-:Y:S01]  /*b080*/  IMAD R11, R3.reuse, UR11, R6 ;  /* 0x0000000b030b7c24 */ /* 0x040fe2000f8e0206 */
[----:B------:R-:W-:Y:S01]  /*b090*/  SHF.R.S32.HI R6, RZ, 0x1f, R7 ;  /* 0x0000001fff067819 */ /* 0x000fe20000011407 */
[----:B------:R-:W-:Y:S01]  /*b0a0*/  IMAD.WIDE.U32 R4, R3, UR10, R4 ;  /* 0x0000000a03047c25 */ /* 0x000fe2000f8e0004 */
[----:B------:R-:W-:-:S03]  /*b0b0*/  UPRMT UR4, URZ, 0x654, UR4 ;  /* 0x000006543f047896 */ /* 0x000fc60008000004 */
[----:B------:R-:W-:Y:S02]  /*b0c0*/  IMAD R6, R6, UR8, RZ ;  /* 0x0000000806067c24 */ /* 0x000fe4000f8e02ff */
[----:B------:R-:W-:Y:S02]  /*b0d0*/  IMAD.IADD R5, R5, 0x1, R11 ;  /* 0x0000000105057824 */ /* 0x000fe400078e020b */
[C---:B------:R-:W-:Y:S02]  /*b0e0*/  IMAD R3, R7.reuse, UR9, R6 ;  /* 0x0000000907037c24 */ /* 0x040fe4000f8e0206 */
[----:B------:R-:W-:Y:S01]  /*b0f0*/  IMAD.WIDE.U32 R4, R7, UR8, R4 ;  /* 0x0000000807047c25 */ /* 0x000fe2000f8e0004 */
[----:B------:R-:W-:Y:S01]  /*b100*/  ULDC.64 UR8, c[0x0][0xb00] ;  /* 0x0002c00000087ab9 */ /* 0x000fe20000000a00 */
[----:B------:R-:W-:Y:S02]  /*b110*/  SYNCS.ARRIVE.TRANS64.RED.A1T0 RZ, [UR4], RZ ;  /* 0x000000ffffff79a7 */ /* 0x000fe40008100404 */
        /* <DEDUP_REMOVED lines=12> */
[----:B------:R-:W-:-:S02]  /*b1e0*/  ISETP.GE.AND P3, PT, R151, UR4, PT ;  /* 0x0000000497007c0c */ /* 0x000fc4000bf66270 */
[----:B------:R-:W-:-:S03]  /*b1f0*/  ISETP.GE.AND P4, PT, R150, UR4, PT ;  /* 0x0000000496007c0c */ /* 0x000fc6000bf86270 */
[----:B-1----:R-:W-:-:S04]  /*b200*/  @!P1 LEA R10, P6, R154, R4, 0x2 ;  /* 0x000000049a0a9211 */ /* 0x002fc800078c10ff */
[----:B--2---:R-:W-:Y:S01]  /*b210*/  @!P1 LEA.HI.X R11, R154, R5, R83, 0x2, P6 ;  /* 0x000000059a0b9211 */ /* 0x004fe200030f1453 */
[----:B------:R-:W-:Y:S01]  /*b220*/  @!P5 IMAD.WIDE R6, R156, 0x4, R4 ;  /* 0x000000049c06d825 */ /* 0x000fe200078e0204 */
[----:B------:R-:W-:-:S04]  /*b230*/  @!P0 LEA R12, P6, R153, R4, 0x2 ;  /* 0x00000004990c8211 */ /* 0x000fc800078c10ff */
[-C--:B------:R-:W-:Y:S01]  /*b240*/  @!P0 LEA.HI.X R13, R153, R5.reuse, R82, 0x2, P6 ;  /* 0x00000005990d8211 */ /* 0x080fe200030f1452 */
[----:B------:R1:W-:Y:S01]  /*b250*/  @!P5 ST.E.64 desc[UR8][R6.64], R20 ;  /* 0x000000140600d985 */ /* 0x0003e2000c101b08 */
[CC--:B------:R-:W-:Y:S02]  /*b260*/  @!P3 LEA R24, P5, R151.reuse, R4.reuse, 0x2 ;  /* 0x000000049718b211 */ /* 0x0c0fe400078a10ff */
[-C--:B------:R-:W-:Y:S01]  /*b270*/  @!P4 LEA R26, P6, R150, R4.reuse, 0x2 ;  /* 0x00000004961ac211 */ /* 0x080fe200078c10ff */
[----:B------:R2:W-:Y:S01]  /*b280*/  @!P1 ST.E.64 desc[UR8][R10.64], R28 ;  /* 0x0000001c0a009985 */ /* 0x0005e2000c101b08 */
[----:B------:R-:W-:Y:S02]  /*b290*/  @!P2 LEA R14, P1, R152, R4, 0x2 ;  /* 0x00000004980ea211 */ /* 0x000fe400078210ff */
[----:B------:R-:W-:Y:S01]  /*b2a0*/  @!P3 LEA.HI.X R25, R151, R5, R80, 0x2, P5 ;  /* 0x000000059719b211 */ /* 0x000fe200028f1450 */
[----:B------:R-:W-:Y:S01]  /*b2b0*/  @!P0 ST.E.64 desc[UR8][R12.64], R32 ;  /* 0x000000200c008985 */ /* 0x000fe2000c101b08 */
[----:B------:R-:W-:-:S02]  /*b2c0*/  ISETP.GE.AND P0, PT, R149, UR4, PT ;  /* 0x0000000495007c0c */ /* 0x000fc4000bf06270 */
[-C--:B------:R-:W-:Y:S02]  /*b2d0*/  @!P2 LEA.HI.X R15, R152, R5.reuse, R81, 0x2, P1 ;  /* 0x00000005980fa211 */ /* 0x080fe400008f1451 */
[----:B------:R-:W-:Y:S02]  /*b2e0*/  ISETP.GE.AND P1, PT, R148, UR4, PT ;  /* 0x0000000494007c0c */ /* 0x000fe4000bf26270 */
[----:B------:R-:W-:Y:S01]  /*b2f0*/  @!P4 LEA.HI.X R27, R150, R5, R79, 0x2, P6 ;  /* 0x00000005961bc211 */ /* 0x000fe200030f144f */
[----:B------:R3:W-:Y:S01]  /*b300*/  @!P2 ST.E.64 desc[UR8][R14.64], R36 ;  /* 0x000000240e00a985 */ /* 0x0007e2000c101b08 */
[----:B------:R-:W-:-:S03]  /*b310*/  ISETP.GE.AND P2, PT, R145, UR4, PT ;  /* 0x0000000491007c0c */ /* 0x000fc6000bf46270 */
[----:B------:R4:W-:Y:S01]  /*b320*/  @!P3 ST.E.64 desc[UR8][R24.64], R40 ;  /* 0x000000281800b985 */ /* 0x0009e2000c101b08 */
[----:B------:R-:W-:Y:S02]  /*b330*/  ISETP.GE.AND P3, PT, R146, UR4, PT ;  /* 0x0000000492007c0c */ /* 0x000fe4000bf66270 */
[-C--:B-1----:R-:W-:Y:S01]  /*b340*/  @!P0 LEA R6, P5, R149, R4.reuse, 0x2 ;  /* 0x0000000495068211 */ /* 0x082fe200078a10ff */
[----:B------:R4:W-:Y:S01]  /*b350*/  @!P4 ST.E.64 desc[UR8][R26.64], R44 ;  /* 0x0000002c1a00c985 */ /* 0x0009e2000c101b08 */
[----:B------:R-:W-:Y:S02]  /*b360*/  ISETP.GE.AND P4, PT, R147, UR4, PT ;  /* 0x0000000493007c0c */ /* 0x000fe4000bf86270 */
[-C--:B------:R-:W-:Y:S02]  /*b370*/  @!P0 LEA.HI.X R7, R149, R5.reuse, R78, 0x2, P5 ;  /* 0x0000000595078211 */ /* 0x080fe400028f144e */
[----:B------:R-:W-:Y:S02]  /*b380*/  ISETP.GE.AND P5, PT, R144, UR4, PT ;  /* 0x0000000490007c0c */ /* 0x000fe4000bfa6270 */
[C---:B--2---:R-:W-:Y:S01]  /*b390*/  @!P1 LEA R10, P6, R148.reuse, R4, 0x2 ;  /* 0x00000004940a9211 */ /* 0x044fe200078c10ff */
[----:B------:R4:W-:Y:S03]  /*b3a0*/  @!P0 ST.E.64 desc[UR8][R6.64], R48 ;  /* 0x0000003006008985 */ /* 0x0009e6000c101b08 */
[----:B------:R-:W-:-:S02]  /*b3b0*/  @!P1 LEA.HI.X R11, R148, R5, R77, 0x2, P6 ;  /* 0x00000005940b9211 */ /* 0x000fc400030f144d */
[-C--:B---3--:R-:W-:Y:S02]  /*b3c0*/  @!P3 LEA R14, P6, R146, R4.reuse, 0x2 ;  /* 0x00000004920eb211 */ /* 0x088fe400078c10ff */
[-C--:B------:R-:W-:Y:S01]  /*b3d0*/  @!P4 LEA R12, P0, R147, R4.reuse, 0x2 ;  /* 0x00000004930cc211 */ /* 0x080fe200078010ff */
[----:B------:R4:W-:Y:S01]  /*b3e0*/  @!P1 ST.E.64 desc[UR8][R10.64], R52 ;  /* 0x000000340a009985 */ /* 0x0009e2000c101b08 */
[-C--:B------:R-:W-:Y:S02]  /*b3f0*/  @!P2 LEA R20, P1, R145, R4.reuse, 0x2 ;  /* 0x000000049114a211 */ /* 0x080fe400078210ff */
[-C--:B------:R-:W-:Y:S02]  /*b400*/  @!P4 LEA.HI.X R13, R147, R5.reuse, R76, 0x2, P0 ;  /* 0x00000005930dc211 */ /* 0x080fe400000f144c */
[----:B------:R-:W-:Y:S02]  /*b410*/  @!P5 LEA R4, P0, R144, R4, 0x2 ;  /* 0x000000049004d211 */ /* 0x000fe400078010ff */
[-C--:B------:R-:W-:Y:S01]  /*b420*/  @!P3 LEA.HI.X R15, R146, R5.reuse, R75, 0x2, P6 ;  /* 0x00000005920fb211 */ /* 0x080fe200030f144b */
[----:B------:R4:W-:Y:S01]  /*b430*/  @!P4 ST.E.64 desc[UR8][R12.64], R56 ;  /* 0x000000380c00c985 */ /* 0x0009e2000c101b08 */
[----:B------:R-:W-:-:S02]  /*b440*/  @!P2 LEA.HI.X R21, R145, R5, R74, 0x2, P1 ;  /* 0x000000059115a211 */ /* 0x000fc400008f144a */
[----:B------:R-:W-:Y:S01]  /*b450*/  @!P5 LEA.HI.X R5, R144, R5, R16, 0x2, P0 ;  /* 0x000000059005d211 */ /* 0x000fe200000f1410 */
[----:B------:R4:W-:Y:S04]  /*b460*/  @!P3 ST.E.64 desc[UR8][R14.64], R60 ;  /* 0x0000003c0e00b985 */ /* 0x0009e8000c101b08 */
[----:B------:R4:W-:Y:S04]  /*b470*/  @!P2 ST.E.64 desc[UR8][R20.64], R64 ;  /* 0x000000401400a985 */ /* 0x0009e8000c101b08 */
[----:B------:R4:W-:Y:S02]  /*b480*/  @!P5 ST.E.64 desc[UR8][R4.64], R68 ;  /* 0x000000440400d985 */ /* 0x0009e4000c101b08 */
.L_x_9553:
[----:B------:R-:W-:Y:S05]  /*b490*/  BSYNC B1 ;  /* 0x0000000000017941 */ /* 0x000fea0003800000 */
.L_x_9552:
[----:B------:R-:W-:Y:S01]  /*b4a0*/  ISETP.GE.AND P0, PT, R9, R0, PT ;  /* 0x000000000900720c */ /* 0x000fe20003f06270 */
[----:B----4-:R3:W4:Y:S04]  /*b4b0*/  SHFL.IDX PT, R7, R3, 0x1, 0x1c1f ;  /* 0x003c1f0003077f89 */ /* 0x01072800000e0000 */
[----:B------:R3:W0:Y:S08]  /*b4c0*/  SHFL.IDX PT, R6, R8, 0x1, 0x1c1f ;  /* 0x003c1f0008067f89 */ /* 0x00063000000e0000 */
[----:B---3--:R-:W-:Y:S05]  /*b4d0*/  @P0 BRA `(.L_x_9551) ;  /* 0x0000000c00f80947 */ /* 0x008fea0003800000 */
[----:B------:R-:W-:Y:S01]  /*b4e0*/  ULDC UR4, c[0x0][0xac8] ;  /* 0x0002b20000047ab9 */ /* 0x000fe20000000800 */
[----:B------:R-:W-:Y:S01]  /*b4f0*/  ULDC.64 UR8, c[0x0][0x208] ;  /* 0x0000820000087ab9 */ /* 0x000fe20000000a00 */
[----:B------:R-:W-:Y:S02]  /*b500*/  ISETP.GE.AND P5, PT, R154, UR4, PT ;  /* 0x000000049a007c0c */ /* 0x000fe4000bfa6270 */
[----:B------:R-:W-:Y:S02]  /*b510*/  ISETP.GE.AND P1, PT, R156, UR4, PT ;  /* 0x000000049c007c0c */ /* 0x000fe4000bf26270 */
[----:B------:R-:W-:Y:S02]  /*b520*/  ISETP.GE.AND P3, PT, R153, UR4, PT ;  /* 0x0000000499007c0c */ /* 0x000fe4000bf66270 */
[----:B------:R-:W-:Y:S02]  /*b530*/  ISETP.GE.AND P2, PT, R152, UR4, PT ;  /* 0x0000000498007c0c */ /* 0x000fe4000bf46270 */
[----:B------:R-:W-:-:S05]  /*b540*/  ISETP.GE.AND P4, PT, R151, UR4, PT ;  /* 0x0000000497007c0c */ /* 0x000fca000bf86270 */
[-C--:B0-----:R-:W-:Y:S02]  /*b550*/  @!P5 LEA R8, P0, R154, R6.reuse, 0x2 ;  /* 0x000000069a08d211 */ /* 0x081fe400078010ff */
[----:B-12-4-:R-:W-:Y:S02]  /*b560*/  @!P1 IMAD.WIDE R4, R156, 0x4, R6 ;  /* 0x000000049c049825 */ /* 0x016fe400078e0206 */
[-C--:B------:R-:W-:Y:S02]  /*b570*/  @!P5 LEA.HI.X R9, R154, R7.reuse, R83, 0x2, P0 ;  /* 0x000000079a09d211 */ /* 0x080fe400000f1453 */
[CC--:B------:R-:W-:Y:S01]  /*b580*/  @!P3 LEA R10, P0, R153.reuse, R6.reuse, 0x2 ;  /* 0x00000006990ab211 */ /* 0x0c0fe200078010ff */
[----:B------:R0:W-:Y:S01]  /*b590*/  @!P1 ST.E.64 desc[UR8][R4.64], R72 ;  /* 0x0000004804009985 */ /* 0x0001e2000c101b08 */
[----:B------:R-:W-:Y:S02]  /*b5a0*/  ISETP.GE.AND P1, PT, R150, UR4, PT ;  /* 0x0000000496007c0c */ /* 0x000fe4000bf26270 */
[----:B------:R-:W-:Y:S01]  /*b5b0*/  @!P3 LEA.HI.X R11, R153, R7, R82, 0x2, P0 ;  /* 0x00000007990bb211 */ /* 0x000fe200000f1452 */
[----:B------:R1:W-:Y:S01]  /*b5c0*/  @!P5 ST.E.64 desc[UR8][R8.64], R30 ;  /* 0x0000001e0800d985 */ /* 0x0003e2000c101b08 */
[----:B------:R-:W-:-:S02]  /*b5d0*/  @!P2 LEA R12, P5, R152, R6, 0x2 ;  /* 0x00000006980ca211 */ /* 0x000fc400078a10ff */
[----:B------:R-:W-:Y:S01]  /*b5e0*/  ISETP.GE.AND P0, PT, R149, UR4, PT ;  /* 0x0000000495007c0c */ /* 0x000fe2000bf06270 */
[----:B------:R-:W-:Y:S01]  /*b5f0*/  @!P3 ST.E.64 desc[UR8][R10.64], R34 ;  /* 0x000000220a00b985 */ /* 0x000fe2000c101b08 */
[CC--:B------:R-:W-:Y:S02]  /*b600*/  @!P4 LEA R14, P6, R151.reuse, R6.reuse, 0x2 ;  /* 0x00000006970ec211 */ /* 0x0c0fe400078c10ff */
[-C--:B------:R-:W-:Y:S02]  /*b610*/  @!P2 LEA.HI.X R13, R152, R7.reuse, R81, 0x2, P5 ;  /* 0x00000007980da211 */ /* 0x080fe400028f1451 */
[----:B------:R-:W-:Y:S02]  /*b620*/  @!P4 LEA.HI.X R15, R151, R7, R80, 0x2, P6 ;  /* 0x00000007970fc211 */ /* 0x000fe400030f1450 */
[----:B0-----:R-:W-:Y:S01]  /*b630*/  @!P1 LEA R4, P5, R150, R6, 0x2 ;  /* 0x0000000696049211 */ /* 0x001fe200078a10ff */
[----:B------:R0:W-:Y:S01]  /*b640*/  @!P2 ST.E.64 desc[UR8][R12.64], R38 ;  /* 0x000000260c00a985 */ /* 0x0001e2000c101b08 */
[----:B------:R-:W-:-:S02]  /*b650*/  ISETP.GE.AND P2, PT, R146, UR4, PT ;  /* 0x0000000492007c0c */ /* 0x000fc4000bf46270 */
[----:B------:R-:W-:Y:S01]  /*b660*/  ISETP.GE.AND P3, PT, R147, UR4, PT ;  /* 0x0000000493007c0c */ /* 0x000fe2000bf66270 */
[----:B------:R2:W-:Y:S01]  /*b670*/  @!P4 ST.E.64 desc[UR8][R14.64], R42 ;  /* 0x0000002a0e00c985 */ /* 0x0005e2000c101b08 */
[----:B------:R-:W-:Y:S02]  /*b680*/  ISETP.GE.AND P4, PT, R148, UR4, PT ;  /* 0x0000000494007c0c */ /* 0x000fe4000bf86270 */
[CC--:B-1----:R-:W-:Y:S02]  /*b690*/  @!P0 LEA R8, P6, R149.reuse, R6.reuse, 0x2 ;  /* 0x0000000695088211 */ /* 0x0c2fe400078c10ff */
[-C--:B------:R-:W-:Y:S02]  /*b6a0*/  @!P1 LEA.HI.X R5, R150, R7.reuse, R79, 0x2, P5 ;  /* 0x0000000796059211 */ /* 0x080fe400028f144f */
[----:B------:R-:W-:Y:S02]  /*b6b0*/  @!P0 LEA.HI.X R9, R149, R7, R78, 0x2, P6 ;  /* 0x0000000795098211 */ /* 0x000fe400030f144e */
[----:B------:R-:W-:Y:S01]  /*b6c0*/  ISETP.GE.AND P5, PT, R145, UR4, PT ;  /* 0x0000000491007c0c */ /* 0x000fe2000bfa6270 */
[----:B------:R1:W-:Y:S02]  /*b6d0*/  @!P1 ST.E.64 desc[UR8][R4.64], R46 ;  /* 0x0000002e04009985 */ /* 0x0003e4000c101b08 */
[----:B0-----:R-:W-:-:S02]  /*b6e0*/  @!P3 LEA R12, P6, R147, R6, 0x2 ;  /* 0x00000006930cb211 */ /* 0x001fc400078c10ff */
[----:B------:R1:W-:Y:S01]  /*b6f0*/  @!P0 ST.E.64 desc[UR8][R8.64], R50 ;  /* 0x0000003208008985 */ /* 0x0003e2000c101b08 */
[-C--:B--2---:R-:W-:Y:S02]  /*b700*/  @!P2 LEA R14, P0, R146, R6.reuse, 0x2 ;  /* 0x00000006920ea211 */ /* 0x084fe400078010ff */
[-C--:B------:R-:W-:Y:S02]  /*b710*/  @!P4 LEA R10, P1, R148, R6.reuse, 0x2 ;  /* 0x00000006940ac211 */ /* 0x080fe400078210ff */
[-C--:B------:R-:W-:Y:S02]  /*b720*/  @!P2 LEA.HI.X R15, R146, R7.reuse, R75, 0x2, P0 ;  /* 0x00000007920fa211 */ /* 0x080fe400000f144b */
[----:B------:R-:W-:Y:S02]  /*b730*/  ISETP.GE.AND P0, PT, R144, UR4, PT ;  /* 0x0000000490007c0c */ /* 0x000fe4000bf06270 */
[----:B------:R-:W-:Y:S02]  /*b740*/  @!P4 LEA.HI.X R11, R148, R7, R77, 0x2, P1 ;  /* 0x00000007940bc211 */ /* 0x000fe400008f144d */
[----:B------:R-:W-:-:S02]  /*b750*/  @!P5 LEA R20, P1, R145, R6, 0x2 ;  /* 0x000000069114d211 */ /* 0x000fc400078210ff */
[-C--:B------:R-:W-:Y:S01]  /*b760*/  @!P3 LEA.HI.X R13, R147, R7.reuse, R76, 0x2, P6 ;  /* 0x00000007930db211 */ /* 0x080fe200030f144c */
[----:B------:R1:W-:Y:S01]  /*b770*/  @!P4 ST.E.64 desc[UR8][R10.64], R54 ;  /* 0x000000360a00c985 */ /* 0x0003e2000c101b08 */
[----:B------:R-:W-:-:S03]  /*b780*/  @!P5 LEA.HI.X R21, R145, R7, R74, 0x2, P1 ;  /* 0x000000079115d211 */ /* 0x000fc600008f144a */
        /* <DEDUP_REMOVED lines=9> */
.L_x_9546:
        /* <DEDUP_REMOVED lines=41> */
.L_x_9554:
        /* <DEDUP_REMOVED lines=33> */
[----:B------:R-:W-:Y:S01]  /*bcc0*/  UIMAD.WIDE.U32 UR22, UR16, UR18, URZ ;  /* 0x00000012101672a5 */ /* 0x000fe2000f8e003f */
[----:B------:R-:W-:Y:S01]  /*bcd0*/  IMAD.MOV.U32 R3, RZ, RZ, R6 ;  /* 0x000000ffff037224 */ /* 0x000fe200078e0006 */
        /* <DEDUP_REMOVED lines=9> */
[----:B------:R-:W-:Y:S01]  /*bd70*/  UIADD3 UR20, UR9, UR20, URZ ;  /* 0x0000001409147290 */ /* 0x000fe2000fffe03f */
[----:B------:R-:W-:Y:S01]  /*bd80*/  SHF.R.S32.HI R5, RZ, 0x1f, R3 ;  /* 0x0000001fff057819 */ /* 0x000fe20000011403 */
[----:B------:R-:W-:Y:S01]  /*bd90*/  UIADD3 UR10, UR11, UR13, URZ ;  /* 0x0000000d0b0a7290 */ /* 0x000fe2000fffe03f */
[----:B------:R-:W-:Y:S01]  /*bda0*/  IMAD R7, R9, R7, R6 ;  /* 0x0000000709077224 */ /* 0x000fe200078e0206 */
[----:B------:R-:W-:Y:S01]  /*bdb0*/  IADD3 R4, P0, P1, R3, UR8, R4 ;  /* 0x0000000803047c10 */ /* 0x000fe2000f91e004 */
[----:B------:R-:W-:Y:S01]  /*bdc0*/  IMAD.U32 R8, RZ, RZ, UR16 ;  /* 0x00000010ff087e24 */ /* 0x000fe2000f8e00ff */
[----:B------:R-:W-:Y:S01]  /*bdd0*/  UIADD3.X UR10, UR10, UR20, UR21, UP1, UP2 ;  /* 0x000000140a0a7290 */ /* 0x000fe20008fe4415 */
[----:B------:R-:W-:Y:S01]  /*bde0*/  ULDC.64 UR8, c[0x0][UR19+0x210] ;  /* 0x0000840013087abb */ /* 0x000fe20008000a00 */
[----:B------:R-:W-:Y:S01]  /*bdf0*/  SHF.R.S32.HI R3, RZ, 0x1f, R7 ;  /* 0x0000001fff037819 */ /* 0x000fe20000011407 */
[----:B------:R-:W-:-:S03]  /*be00*/  IMAD R6, R7, UR9, RZ ;  /* 0x0000000907067c24 */ /* 0x000fc6000f8e02ff */
        /* <DEDUP_REMOVED lines=11> */
.L_x_9556:
[----:B------:R-:W-:Y:S05]  /*bec0*/  BSYNC B1 ;  /* 0x0000000000017941 */ /* 0x000fea0003800000 */
.L_x_9555:
[----:B------:R-:W-:-:S13]  /*bed0*/  R2UR UR8, R18 ;  /* 0x00000000120872ca */ /* 0x000fda00000e0000 */
[----:B------:R-:W-:-:S06]  /*bee0*/  UISETP.GT.AND UP0, UPT, UR8, 0x1, UPT ;  /* 0x000000010800788c */ /* 0x000fcc000bf04270 */
[----:B------:R-:W-:-:S13]  /*bef0*/  PLOP3.LUT P0, PT, PT, PT, UP0, 0x80, 0x0 ;  /* 0x000000000000781c */ /* 0x000fda0003f0f008 */
[----:B------:R-:W-:Y:S05]  /*bf00*/  @P0 BRA `(.L_x_9551) ;  /* 0x00000004006c0947 */ /* 0x000fea0003800000 */
[----:B0-----:R-:W2:Y:S01]  /*bf10*/  LDL.LU R3, [R1] ;  /* 0x0000000001037983 */ /* 0x001ea20000300800 */
[----:B------:R-:W0:Y:S01]  /*bf20*/  LDC R11, c[0x0][0xbe8] ;  /* 0x0002fa00ff0b7b82 */ /* 0x000e220000000800 */
[----:B------:R-:W-:Y:S01]  /*bf30*/  SHF.R.S32.HI R10, RZ, 0x1f, R12 ;  /* 0x0000001fff0a7819 */ /* 0x000fe2000001140c */
[----:B------:R-:W-:Y:S01]  /*bf40*/  ULDC.64 UR12, c[0x0][0xaa0] ;  /* 0x0002a800000c7ab9 */ /* 0x000fe20000000a00 */
[----:B------:R-:W-:Y:S01]  /*bf50*/  R2UR UR17, R155 ;  /* 0x000000009b1172ca */ /* 0x000fe200000e0000 */
[----:B------:R-:W-:Y:S01]  /*bf60*/  UIMAD UR10, UR21, UR12, URZ ;  /* 0x0000000c150a72a4 */ /* 0x000fe2000f8e023f */
[----:B------:R-:W-:Y:S01]  /*bf70*/  LEA.HI R10, R10, R12, RZ, 0x2 ;  /* 0x0000000c0a0a7211 */ /* 0x000fe200078f10ff */
[----:B------:R-:W-:Y:S01]  /*bf80*/  UIMAD.WIDE.U32 UR8, UR4, UR12, URZ ;  /* 0x0000000c040872a5 */ /* 0x000fe2000f8e003f */
[----:B------:R-:W-:Y:S01]  /*bf90*/  BSSY B1, `(.L_x_9557) ;  /* 0x0000040000017945 */ /* 0x000fe20003800000 */
[----:B------:R-:W-:Y:S01]  /*bfa0*/  UIMAD UR10, UR4, UR13, UR10 ;  /* 0x0000000d040a72a4 */ /* 0x000fe2000f8e020a */
        /* <DEDUP_REMOVED lines=9> */
[----:B------:R-:W-:-:S04]  /*c040*/  UIMAD UR15, UR15, UR10, URZ ;  /* 0x0000000a0f0f72a4 */ /* 0x000fc8000f8e023f */
[----:B------:R-:W-:Y:S02]  /*c050*/  UIMAD UR4, UR14, UR11, UR15 ;  /* 0x0000000b0e0472a4 */ /* 0x000fe4000f8e020f */
[----:B------:R-:W-:-:S03]  /*c060*/  UIMAD.WIDE.U32 UR14, UR14, UR10, UR8 ;  /* 0x0000000a0e0e72a5 */ /* 0x000fc6000f8e0008 */
[----:B------:R-:W-:Y:S01]  /*c070*/  ULDC.64 UR8, c[0x0][0xae0] ;  /* 0x0002b80000087ab9 */ /* 0x000fe20000000a00 */
[----:B------:R-:W0:Y:S01]  /*c080*/  @P0 LDC R5, c[0x0][0xbec] ;  /* 0x0002fb00ff050b82 */ /* 0x000e220000000800 */
[----:B------:R-:W-:-:S07]  /*c090*/  UIADD3 UR4, UR15, UR4, URZ ;  /* 0x000000040f047290 */ /* 0x000fce000fffe03f */
[----:B------:R-:W1:Y:S01]  /*c0a0*/  @P0 LDC R7, c[0x0][0xbf0] ;  /* 0x0002fc00ff070b82 */ /* 0x000e620000000800 */
[----:B--2---:R-:W-:Y:S01]  /*c0b0*/  R2UR UR16, R3 ;  /* 0x00000000031072ca */ /* 0x004fe200000e0000 */
[----:B------:R-:W-:-:S12]  /*c0c0*/  IMAD R3, R157, 0x60, R10 ;  /* 0x000000609d037824 */ /* 0x000fd800078e020a */
[----:B------:R-:W-:Y:S02]  /*c0d0*/  IMAD.U32 R6, RZ, RZ, UR16 ;  /* 0x00000010ff067e24 */ /* 0x000fe4000f8e00ff */
[----:B------:R-:W-:Y:S02]  /*c0e0*/  IMAD.U32 R8, RZ, RZ, UR16 ;  /* 0x00000010ff087e24 */ /* 0x000fe4000f8e00ff */
        /* <DEDUP_REMOVED lines=8> */
[----:B------:R-:W-:Y:S02]  /*c170*/  IMAD R7, R11, R7, R6 ;  /* 0x000000070b077224 */ /* 0x000fe400078e0206 */
        /* <DEDUP_REMOVED lines=8> */
[----:B-----5:R-:W-:Y:S02]  /*c200*/  IMAD R11, R0, R11, RZ ;  /* 0x0000000b000b7224 */ /* 0x020fe400078e02ff */
[----:B------:R-:W-:Y:S02]  /*c210*/  IMAD R0, R8, 0xc0, R10 ;  /* 0x000000c008007824 */ /* 0x000fe400078e020a */
[C---:B------:R-:W-:Y:S02]  /*c220*/  IMAD R3, R7.reuse, UR9, R6 ;  /* 0x0000000907037c24 */ /* 0x040fe4000f8e0206 */
[----:B------:R-:W-:Y:S01]  /*c230*/  IMAD.WIDE.U32 R4, R7, UR8, R4 ;  /* 0x0000000807047c25 */ /* 0x000fe2000f8e0004 */
[----:B------:R-:W-:Y:S01]  /*c240*/  ISETP.GE.AND P0, PT, R0, R11, PT ;  /* 0x0000000b0000720c */ /* 0x000fe20003f06270 */
[----:B------:R-:W-:-:S02]  /*c250*/  ULDC.64 UR8, c[0x0][0xa80] ;  /* 0x0002a00000087ab9 */ /* 0x000fc40000000a00 */
        /* <DEDUP_REMOVED lines=16> */
[----:B------:R3:W-:Y:S04]  /*c360*/  @!P2 ST.E.128 desc[UR8][R8.64], RZ ;  /* 0x000000ff0800a985 */ /* 0x0007e8000c101d08 */
[----:B------:R3:W-:Y:S04]  /*c370*/  @!P3 ST.E.128 desc[UR8][R12.64], RZ ;  /* 0x000000ff0c00b985 */ /* 0x0007e8000c101d08 */
[----:B------:R3:W-:Y:S02]  /*c380*/  @!P4 ST.E.128 desc[UR8][R14.64], RZ ;  /* 0x000000ff0e00c985 */ /* 0x0007e4000c101d08 */
.L_x_9558:
[----:B------:R-:W-:Y:S05]  /*c390*/  BSYNC B1 ;  /* 0x0000000000017941 */ /* 0x000fea0003800000 */
.L_x_9557:
[----:B------:R-:W-:Y:S01]  /*c3a0*/  VIADD R0, R0, 0x60 ;  /* 0x0000006000007836 */ /* 0x000fe20000000000 */
[----:B--2---:R2:W4:Y:S04]  /*c3b0*/  SHFL.IDX PT, R5, R3, 0x1, 0x1c1f ;  /* 0x003c1f0003057f89 */ /* 0x00452800000e0000 */
[----:B------:R-:W-:Y:S01]  /*c3c0*/  ISETP.GE.AND P0, PT, R0, R11, PT ;  /* 0x0000000b0000720c */ /* 0x000fe20003f06270 */
[----:B-1----:R2:W1:-:S12]  /*c3d0*/  SHFL.IDX PT, R4, R6, 0x1, 0x1c1f ;  /* 0x003c1f0006047f89 */ /* 0x00245800000e0000 */
[----:B--2---:R-:W-:Y:S05]  /*c3e0*/  @P0 BRA `(.L_x_9551) ;  /* 0x0000000000340947 */ /* 0x004fea0003800000 */
[----:B------:R-:W-:Y:S01]  /*c3f0*/  ULDC UR4, c[0x0][0xac8] ;  /* 0x0002b20000047ab9 */ /* 0x000fe20000000800 */
[----:B------:R-:W-:Y:S01]  /*c400*/  ULDC.64 UR8, c[0x0][0x208] ;  /* 0x0000820000087ab9 */ /* 0x000fe20000000a00 */
[----:B------:R-:W-:Y:S02]  /*c410*/  ISETP.GE.AND P3, PT, R19, UR4, PT ;  /* 0x0000000413007c0c */ /* 0x000fe4000bf66270 */
[----:B------:R-:W-:Y:S02]  /*c420*/  ISETP.GE.AND P4, PT, R23, UR4, PT ;  /* 0x0000000417007c0c */ /* 0x000fe4000bf86270 */
[----:B------:R-:W-:-:S09]  /*c430*/  ISETP.GE.AND P2, PT, R17, UR4, PT ;  /* 0x0000000411007c0c */ /* 0x000fd2000bf46270 */
[-C--:B-1-3--:R-:W-:Y:S02]  /*c440*/  @!P3 LEA R8, P0, R19, R4.reuse, 0x1 ;  /* 0x000000041308b211 */ /* 0x08afe400078008ff */
[----:B------:R-:W-:Y:S02]  /*c450*/  @!P4 LEA R10, P1, R23, R4, 0x1 ;  /* 0x00000004170ac211 */ /* 0x000fe400078208ff */
[----:B0---4-:R-:W-:Y:S01]  /*c460*/  @!P2 IMAD.WIDE R6, R17, 0x2, R4 ;  /* 0x000000021106a825 */ /* 0x011fe200078e0204 */
[-C--:B------:R-:W-:Y:S02]  /*c470*/  @!P3 LEA.HI.X R9, R19, R5.reuse, R20, 0x1, P0 ;  /* 0x000000051309b211 */ /* 0x080fe400000f0c14 */
[----:B------:R-:W-:Y:S02]  /*c480*/  @!P4 LEA.HI.X R11, R23, R5, R16, 0x1, P1 ;  /* 0x00000005170bc211 */ /* 0x000fe400008f0c10 */
[----:B------:R2:W-:Y:S04]  /*c490*/  @!P2 ST.E.128 desc[UR8][R6.64], RZ ;  /* 0x000000ff0600a985 */ /* 0x0005e8000c101d08 */
[----:B------:R2:W-:Y:S04]  /*c4a0*/  @!P3 ST.E.128 desc[UR8][R8.64], RZ ;  /* 0x000000ff0800b985 */ /* 0x0005e8000c101d08 */
[----:B------:R2:W-:Y:S02]  /*c4b0*/  @!P4 ST.E.128 desc[UR8][R10.64], RZ ;  /* 0x000000ff0a00c985 */ /* 0x0005e4000c101d08 */
.L_x_9551:
[----:B------:R-:W-:Y:S05]  /*c4c0*/  BSYNC B0 ;  /* 0x0000000000007941 */ /* 0x000fea0003800000 */
.L_x_9545:
[----:B------:R-:W-:Y:S02]  /*c4d0*/  ULDC UR4, c[0x0][0xc3c] ;  /* 0x00030f0000047ab9 */ /* 0x000fe40000000800 */
[----:B------:R-:W-:-:S06]  /*c4e0*/  UISETP.GE.AND UP0, UPT, UR7, UR4, UPT ;  /* 0x000000040700728c */ /* 0x000fcc000bf06270 */
[----:B------:R-:W-:-:S13]  /*c4f0*/  PLOP3.LUT P0, PT, PT, PT, UP0, 0x80, 0x0 ;  /* 0x000000000000781c */ /* 0x000fda0003f0f008 */
[----:B------:R-:W-:Y:S05]  /*c500*/  @!P0 BRA `(.L_x_9559) ;  /* 0xffffff4c00008947 */ /* 0x000fea000383ffff */
[----:B------:R-:W-:Y:S05]  /*c510*/  EXIT ;  /* 0x000000000000794d */ /* 0x000fea0003800000 */
.L_x_9520:
        /* <DEDUP_REMOVED lines=13> */
[----:B------:R-:W0:Y:S01]  /*c5f0*/  LDS.128 R24, [UR4+0x31cd0] ;  /* 0x031cd004ff187984 */ /* 0x000e220008000c00 */
[----:B------:R-:W-:Y:S06]  /*c600*/  BAR.ARV 0x4, 0x200 ;  /* 0x0108000000007b1d */ /* 0x000fec0000002000 */
[----:B------:R-:W-:Y:S05]  /*c610*/  BRA `(.L_x_9561) ;  /* 0x0000000800947947 */ /* 0x000fea0003800000 */
.L_x_9560:
[----:B------:R-:W0:Y:S01]  /*c620*/  S2R R0, SR_TID.X ;  /* 0x0000000000007919 */ /* 0x000e220000002100 */
[----:B------:R-:W-:Y:S01]  /*c630*/  ULDC UR4, c[0x0][0xc3c] ;  /* 0x00030f0000047ab9 */ /* 0x000fe20000000800 */
[----:B------:R-:W-:Y:S01]  /*c640*/  IMAD.MOV.U32 R7, RZ, RZ, RZ ;  /* 0x000000ffff077224 */ /* 0x000fe200078e00ff */
        /* <DEDUP_REMOVED lines=8> */
[----:B------:R-:W2:Y:S01]  /*c6d0*/  @!P1 LDG.E R6, desc[UR6][R4.64] ;  /* 0x0000000604069981 */ /* 0x000ea2000c1e1900 */
[----:B-1----:R-:W-:-:S05]  /*c6e0*/  @!P1 IMAD.WIDE.U32 R2, R0, 0x4, R2 ;  /* 0x0000000400029825 */ /* 0x002fca00078e0002 */
[----:B------:R-:W2:Y:S01]  /*c6f0*/  @!P1 LDG.E R7, desc[UR6][R2.64] ;  /* 0x0000000602079981 */ /* 0x000ea2000c1e1900 */
[C---:B------:R-:W-:Y:S02]  /*c700*/  ISETP.NE.AND P1, PT, R0.reuse, RZ, PT ;  /* 0x000000ff0000720c */ /* 0x040fe40003f25270 */
[C---:B------:R-:W-:Y:S02]  /*c710*/  ISETP.GE.U32.AND P2, PT, R0.reuse, 0x2, PT ;  /* 0x000000020000780c */ /* 0x040fe40003f46070 */
[C---:B------:R-:W-:Y:S02]  /*c720*/  ISETP.GE.U32.AND P3, PT, R0.reuse, 0x4, PT ;  /* 0x000000040000780c */ /* 0x040fe40003f66070 */
[C---:B------:R-:W-:Y:S02]  /*c730*/  ISETP.GE.U32.AND P4, PT, R0.reuse, 0x8, PT ;  /* 0x000000080000780c */ /* 0x040fe40003f86070 */
[----:B------:R-:W-:Y:S01]  /*c740*/  ISETP.GE.U32.AND P5, PT, R0, 0x10, PT ;  /* 0x000000100000780c */ /* 0x000fe20003fa6070 */
[----:B------:R-:W0:Y:S01]  /*c750*/  S2UR UR6, SR_CTAID.X ;  /* 0x00000000000679c3 */ /* 0x000e220000002500 */
[----:B------:R-:W-:Y:S01]  /*c760*/  UMOV UR4, URZ ;  /* 0x0000003f00047c82 */ /* 0x000fe20008000000 */
        /* <DEDUP_REMOVED lines=17> */
[----:B-1----:R-:W-:-:S05]  /*c880*/  IMAD R8, R8, UR5, RZ ;  /* 0x0000000508087c24 */ /* 0x002fca000f8e02ff */
[----:B0-----:R-:W-:Y:S01]  /*c890*/  ISETP.GT.AND P6, PT, R8, UR6, PT ;  /* 0x0000000608007c0c */ /* 0x001fe2000bfc4270 */
[----:B------:R-:W-:-:S12]  /*c8a0*/  IMAD.MOV.U32 R3, RZ, RZ, R8 ;  /* 0x000000ffff037224 */ /* 0x000fd800078e0008 */
[----:B------:R-:W-:Y:S05]  /*c8b0*/  @P6 BRA `(.L_x_9562) ;  /* 0x0000000000a06947 */ /* 0x000fea0003800000 */
[----:B------:R-:W-:Y:S01]  /*c8c0*/  IMAD.MOV.U32 R8, RZ, RZ, R3 ;  /* 0x000000ffff087224 */ /* 0x000fe200078e0003 */
[----:B------:R-:W-:Y:S01]  /*c8d0*/  UMOV UR4, URZ ;  /* 0x0000003f00047c82 */ /* 0x000fe20008000000 */
[----:B------:R-:W-:-:S05]  /*c8e0*/  ULDC UR5, c[0x0][0xc38] ;  /* 0x00030e0000057ab9 */ /* 0x000fca0000000800 */
.L_x_9564:
[----:B------:R-:W0:Y:S01]  /*c8f0*/  LDC R2, c[0x0][0xc3c] ;  /* 0x00030f00ff027b82 */ /* 0x000e220000000800 */
[----:B------:R-:W-:Y:S01]  /*c900*/  UIADD3 UR4, UR4, 0x1f, URZ ;  /* 0x0000001f04047890 */ /* 0x000fe2000fffe03f */
[----:B------:R-:W-:Y:S02]  /*c910*/  ULDC UR7, c[0x0][0xc3c] ;  /* 0x00030f0000077ab9 */ /* 0x000fe40000000800 */
[----:B------:R-:W-:-:S03]  /*c920*/  IMAD.U32 R27, RZ, RZ, UR7 ;  /* 0x00000007ff1b7e24 */ /* 0x000fc6000f8e00ff */
[----:B0-----:R-:W-:-:S13]  /*c930*/  ISETP.LE.AND P6, PT, R2, UR4, PT ;  /* 0x0000000402007c0c */ /* 0x001fda000bfc3270 */
[----:B------:R-:W-:Y:S05]  /*c940*/  @P6 BRA `(.L_x_9563) ;  /* 0x0000000400a46947 */ /* 0x000fea0003800000 */
[----:B------:R-:W-:Y:S01]  /*c950*/  VIADD R7, R0, UR4 ;  /* 0x0000000400077c36 */ /* 0x000fe20008000000 */
[----:B------:R-:W-:-:S04]  /*c960*/  ULDC.64 UR8, c[0x0][0x208] ;  /* 0x0000820000087ab9 */ /* 0x000fc80000000a00 */
[----:B------:R-:W-:-:S13]  /*c970*/  ISETP.GE.OR P6, PT, R7, R2, !P0 ;  /* 0x000000020700720c */ /* 0x000fda00047c6670 */
[----:B------:R-:W0:Y:S08]  /*c980*/  @!P6 LDC.64 R4, c[0x0][0xc80] ;  /* 0x00032000ff04eb82 */ /* 0x000e300000000a00 */
[----:B------:R-:W1:Y:S01]  /*c990*/  @!P6 LDC.64 R2, c[0x0][0xc78] ;  /* 0x00031e00ff02eb82 */ /* 0x000e620000000a00 */
[----:B0-----:R-:W-:-:S04]  /*c9a0*/  @!P6 IMAD.WIDE R4, R7, 0x4, R4 ;  /* 0x000000040704e825 */ /* 0x001fc800078e0204 */
[----:B-1----:R-:W-:Y:S01]  /*c9b0*/  @!P6 IMAD.WIDE R2, R7, 0x4, R2 ;  /* 0x000000040702e825 */ /* 0x002fe200078e0202 */
[----:B------:R-:W-:-:S06]  /*c9c0*/  CS2R R6, SRZ ;  /* 0x0000000000067805 */ /* 0x000fcc000001ff00 */
[----:B------:R-:W2:Y:S04]  /*c9d0*/  @!P6 LDG.E R6, desc[UR8][R4.64] ;  /* 0x000000080406e981 */ /* 0x000ea8000c1e1900 */
        /* <DEDUP_REMOVED lines=22> */
.L_x_9562:
        /* <DEDUP_REMOVED lines=12> */
[----:B0-----:R-:W0:Y:S02]  /*cc00*/  MUFU.RCP R8, R8 ;  /* 0x0000000800087308 */ /* 0x001e240000001000 */
[----:B0-----:R-:W-:-:S06]  /*cc10*/  VIADD R3, R8, 0xffffffe ;  /* 0x0ffffffe08037836 */ /* 0x001fcc0000000000 */
[----:B------:R-:W0:Y:S02]  /*cc20*/  F2I.FTZ.U32.TRUNC.NTZ R3, R3 ;  /* 0x0000000300037305 */ /* 0x000e24000021f000 */
[----:B0-----:R-:W-:Y:S01]  /*cc30*/  IMAD.MOV R11, RZ, RZ, -R3 ;  /* 0x000000ffff0b7224 */ /* 0x001fe200078e0a03 */
[----:B------:R-:W-:Y:S06]  /*cc40*/  @!P0 BRA `(.L_x_9565) ;  /* 0x0000000000088947 */ /* 0x000fec0003800000 */
[----:B------:R-:W-:-:S05]  /*cc50*/  VIADD R5, R27, 0xffffffff ;  /* 0xffffffff1b057836 */ /* 0x000fca0000000000 */
[----:B------:R0:W1:Y:S02]  /*cc60*/  SHFL.IDX PT, R24, R2, R5, 0x1f ;  /* 0x00001f0502187589 */ /* 0x00006400000e0000 */
.L_x_9565:
[----:B-1----:R-:W-:Y:S02]  /*cc70*/  IMAD R24, R24, UR5, R9 ;  /* 0x0000000518187c24 */ /* 0x002fe4000f8e0209 */
[----:B------:R-:W-:Y:S02]  /*cc80*/  IMAD R9, R11, R4, RZ ;  /* 0x000000040b097224 */ /* 0x000fe400078e02ff */
[----:B0-----:R-:W-:Y:S01]  /*cc90*/  IMAD.MOV.U32 R2, RZ, RZ, RZ ;  /* 0x000000ffff027224 */ /* 0x001fe200078e00ff */
[----:B------:R-:W-:Y:S01]  /*cca0*/  IADD3 R25, -R24, UR6, RZ ;  /* 0x0000000618197c10 */ /* 0x000fe2000fffe1ff */
[----:B------:R-:W-:Y:S01]  /*ccb0*/  IMAD.MOV.U32 R5, RZ, RZ, R10 ;  /* 0x000000ffff057224 */ /* 0x000fe200078e000a */
[----:B------:R-:W-:Y:S01]  /*ccc0*/  IABS R10, R7 ;  /* 0x00000007000a7213 */ /* 0x000fe20000000000 */
[----:B------:R-:W-:Y:S01]  /*ccd0*/  IMAD.HI.U32 R2, R3, R9, R2 ;  /* 0x0000000903027227 */ /* 0x000fe200078e0002 */
[----:B------:R-:W-:Y:S01]  /*cce0*/  IABS R9, R6 ;  /* 0x0000000600097213 */ /* 0x000fe20000000000 */
[----:B------:R-:W0:Y:S01]  /*ccf0*/  I2F.RP R8, R5 ;  /* 0x0000000500087306 */ /* 0x000e220000209400 */
[----:B------:R-:W-:Y:S01]  /*cd00*/  IABS R3, R25 ;  /* 0x0000001900037213 */ /* 0x000fe20000000000 */
[----:B------:R-:W-:-:S02]  /*cd10*/  IMAD.MOV R10, RZ, RZ, -R10 ;  /* 0x000000ffff0a7224 */ /* 0x000fc400078e0a0a */
[----:B------:R-:W-:Y:S02]  /*cd20*/  IMAD.MOV R9, RZ, RZ, -R9 ;  /* 0x000000ffff097224 */ /* 0x000fe400078e0a09 */
[----:B------:R-:W-:-:S04]  /*cd30*/  IMAD.HI.U32 R2, R2, R3, RZ ;  /* 0x0000000302027227 */ /* 0x000fc800078e00ff */
[----:B------:R-:W-:Y:S02]  /*cd40*/  IMAD R3, R2, R9, R3 ;  /* 0x0000000902037224 */ /* 0x000fe400078e0203 */
[----:B------:R-:W-:-:S03]  /*cd50*/  VIADD R27, R27, UR4 ;  /* 0x000000041b1b7c36 */ /* 0x000fc60008000000 */
[----:B------:R-:W-:Y:S01]  /*cd60*/  ISETP.GT.U32.AND P1, PT, R4, R3, PT ;  /* 0x000000030400720c */ /* 0x000fe20003f24070 */
[----:B0-----:R-:W0:-:S12]  /*cd70*/  MUFU.RCP R8, R8 ;  /* 0x0000000800087308 */ /* 0x001e180000001000 */
[----:B------:R-:W-:Y:S02]  /*cd80*/  @!P1 IMAD.IADD R3, R3, 0x1, -R4 ;  /* 0x0000000103039824 */ /* 0x000fe400078e0a04 */
[----:B------:R-:W-:Y:S01]  /*cd90*/  @!P1 VIADD R2, R2, 0x1 ;  /* 0x0000000102029836 */ /* 0x000fe20000000000 */
[----:B------:R-:W-:Y:S02]  /*cda0*/  ISETP.NE.AND P1, PT, R6, RZ, PT ;  /* 0x000000ff0600720c */ /* 0x000fe40003f25270 */
[----:B------:R-:W-:Y:S01]  /*cdb0*/  ISETP.GE.U32.AND P0, PT, R3, R4, PT ;  /* 0x000000040300720c */ /* 0x000fe20003f06070 */
[----:B0-----:R-:W-:Y:S01]  /*cdc0*/  VIADD R9, R8, 0xffffffe ;  /* 0x0ffffffe08097836 */ /* 0x001fe20000000000 */
[----:B------:R-:W-:-:S03]  /*cdd0*/  LOP3.LUT R4, R25, R6, RZ, 0x3c, !PT ;  /* 0x0000000619047212 */ /* 0x000fc600078e3cff */
[----:B------:R-:W0:Y:S01]  /*cde0*/  F2I.FTZ.U32.TRUNC.NTZ R3, R9 ;  /* 0x0000000900037305 */ /* 0x000e22000021f000 */
[----:B------:R-:W-:-:S07]  /*cdf0*/  ISETP.GE.AND P2, PT, R4, RZ, PT ;  /* 0x000000ff0400720c */ /* 0x000fce0003f46270 */
[----:B------:R-:W-:-:S04]  /*ce00*/  @P0 VIADD R2, R2, 0x1 ;  /* 0x0000000102020836 */ /* 0x000fc80000000000 */
[----:B------:R-:W-:Y:S02]  /*ce10*/  IMAD.MOV.U32 R4, RZ, RZ, R2 ;  /* 0x000000ffff047224 */ /* 0x000fe400078e0002 */
[----:B0-----:R-:W-:Y:S02]  /*ce20*/  IMAD.MOV R2, RZ, RZ, -R3 ;  /* 0x000000ffff027224 */ /* 0x001fe400078e0a03 */
[----:B------:R-:W-:Y:S01]  /*ce30*/  @!P2 IMAD.MOV R4, RZ, RZ, -R4 ;  /* 0x000000ffff04a224 */ /* 0x000fe200078e0a04 */
[----:B------:R-:W-:Y:S01]  /*ce40*/  @!P1 LOP3.LUT R4, RZ, R6, RZ, 0x33, !PT ;  /* 0x00000006ff049212 */ /* 0x000fe200078e33ff */
[----:B------:R-:W-:Y:S02]  /*ce50*/  IMAD R9, R2, R5, RZ ;  /* 0x0000000502097224 */ /* 0x000fe400078e02ff */
[----:B------:R-:W-:Y:S01]  /*ce60*/  IMAD.MOV.U32 R2, RZ, RZ, RZ ;  /* 0x000000ffff027224 */ /* 0x000fe200078e00ff */
[-C--:B------:R-:W-:Y:S01]  /*ce70*/  IABS R8, R4.reuse ;  /* 0x0000000400087213 */ /* 0x080fe20000000000 */
[----:B------:R-:W-:-:S02]  /*ce80*/  IMAD R6, R6, R4, RZ ;  /* 0x0000000406067224 */ /* 0x000fc400078e02ff */
[----:B------:R-:W-:-:S04]  /*ce90*/  IMAD.HI.U32 R2, R3, R9, R2 ;  /* 0x0000000903027227 */ /* 0x000fc800078e0002 */
[----:B------:R-:W-:Y:S02]  /*cea0*/  IMAD.MOV.U32 R3, RZ, RZ, R8 ;  /* 0x000000ffff037224 */ /* 0x000fe400078e0008 */
[----:B------:R-:W-:Y:S02]  /*ceb0*/  IMAD.MOV.U32 R8, RZ, RZ, R10 ;  /* 0x000000ffff087224 */ /* 0x000fe400078e000a */
[----:B------:R-:W-:-:S04]  /*cec0*/  IMAD.HI.U32 R2, R2, R3, RZ ;  /* 0x0000000302027227 */ /* 0x000fc800078e00ff */
[----:B------:R-:W-:Y:S01]  /*ced0*/  IMAD R8, R2, R8, R3 ;  /* 0x0000000802087224 */ /* 0x000fe200078e0203 */
[----:B------:R-:W-:Y:S01]  /*cee0*/  LOP3.LUT R3, R4, R7, RZ, 0x3c, !PT ;  /* 0x0000000704037212 */ /* 0x000fe200078e3cff */
[----:B------:R-:W-:-:S03]  /*cef0*/  IMAD.IADD R25, R25, 0x1, -R6 ;  /* 0x0000000119197824 */ /* 0x000fc600078e0a06 */
        /* <DEDUP_REMOVED lines=11> */
[----:B------:R-:W-:-:S04]  /*cfb0*/  IMAD R7, R7, 0x1000000, R2 ;  /* 0x0100000007077824 */ /* 0x000fc800078e0202 */
[----:B------:R-:W-:Y:S01]  /*cfc0*/  IMAD R26, R4, 0x10000, R7 ;  /* 0x00010000041a7824 */ /* 0x000fe200078e0207 */
[----:B------:R-:W-:Y:S06]  /*cfd0*/  BRA `(.L_x_9566) ;  /* 0x00000000000c7947 */ /* 0x000fec0003800000 */
.L_x_9563:
[----:B------:R-:W-:Y:S02]  /*cfe0*/  IMAD.MOV.U32 R25, RZ, RZ, RZ ;  /* 0x000000ffff197224 */ /* 0x000fe400078e00ff */
[----:B------:R-:W-:Y:S02]  /*cff0*/  IMAD.U32 R24, RZ, RZ, UR6 ;  /* 0x00000006ff187e24 */ /* 0x000fe4000f8e00ff */
[----:B------:R-:W-:-:S07]  /*d000*/  IMAD.MOV.U32 R26, RZ, RZ, RZ ;  /* 0x000000ffff1a7224 */ /* 0x000fce00078e00ff */
.L_x_9566:
[----:B------:R-:W-:-:S13]  /*d010*/  ISETP.NE.AND P0, PT, R0, RZ, PT ;  /* 0x000000ff0000720c */ /* 0x000fda0003f05270 */
[----:B------:R-:W0:Y:S01]  /*d020*/  @!P0 S2R R3, SR_CgaCtaId ;  /* 0x0000000000038919 */ /* 0x000e220000008800 */
[----:B------:R-:W-:-:S04]  /*d030*/  @!P0 MOV R0, 0x400 ;  /* 0x0000040000008802 */ /* 0x000fc80000000f00 */
[----:B0-----:R-:W-:-:S05]  /*d040*/  @!P0 LEA R0, R3, R0, 0x18 ;  /* 0x0000000003008211 */ /* 0x001fca00078ec0ff */
[----:B------:R1:W-:Y:S01]  /*d050*/  @!P0 STS.128 [R0+0x31cd0], R24 ;  /* 0x031cd01800008388 */ /* 0x0003e20000000c00 */
[----:B------:R-:W-:Y:S06]  /*d060*/  BAR.ARV 0x5, 0x200 ;  /* 0x0148000000007b1d */ /* 0x000fec0000002000 */
.L_x_9561:
[----:B------:R2:W-:Y:S01]  /*d070*/  STL [R1+0x34], RZ ;  /* 0x000034ff01007387 */ /* 0x0005e20000100800 */
[----:B------:R-:W-:Y:S01]  /*d080*/  ULDC UR4, c[0x0][0xc3c] ;  /* 0x00030f0000047ab9 */ /* 0x000fe20000000800 */
[----:B------:R-:W-:Y:S01]  /*d090*/  IMAD.MOV.U32 R28, RZ, RZ, 0x1 ;  /* 0x00000001ff1c7424 */ /* 0x000fe200078e00ff */
[----:B0-----:R-:W-:Y:S01]  /*d0a0*/  ISETP.GE.AND P0, PT, R27, UR4, PT ;  /* 0x000000041b007c0c */ /* 0x001fe2000bf06270 */
[----:B------:R-:W-:-:S12]  /*d0b0*/  IMAD.MOV.U32 R18, RZ, RZ, RZ ;  /* 0x000000ffff127224 */ /* 0x000fd800078e00ff */
[----:B--2---:R-:W-:Y:S05]  /*d0c0*/  @P0 BRA `(.L_x_9567) ;  /* 0x0000005400fc0947 */ /* 0x004fea0003800000 */
[----:B------:R-:W0:Y:S01]  /*d0d0*/  S2R R6, SR_TID.X ;  /* 0x0000000000067919 */ /* 0x000e220000002100 */
[----:B------:R-:W2:Y:S01]  /*d0e0*/  S2UR UR5, SR_CgaCtaId ;  /* 0x00000000000579c3 */ /* 0x000ea20000008800 */
[----:B------:R-:W-:Y:S01]  /*d0f0*/  UMOV UR4, 0x400 ;  /* 0x0000040000047882 */ /* 0x000fe20000000000 */
[----:B------:R-:W-:Y:S01]  /*d100*/  BSSY B8, `(.L_x_9567) ;  /* 0x000057b000087945 */ /* 0x000fe20003800000 */
[----:B------:R3:W-:Y:S01]  /*d110*/  STL [R1+0x34], RZ ;  /* 0x000034ff01007387 */ /* 0x0007e20000100800 */
[----:B------:R-:W-:Y:S01]  /*d120*/  IMAD.MOV.U32 R28, RZ, RZ, 0x1 ;  /* 0x00000001ff1c7424 */ /* 0x000fe200078e00ff */
[----:B------:R-:W-:Y:S01]  /*d130*/  ULDC UR38, c[0x0][0xc] ;  /* 0x0000030000267ab9 */ /* 0x000fe20000000800 */
[----:B------:R-:W-:Y:S01]  /*d140*/  IMAD.MOV.U32 R18, RZ, RZ, RZ ;  /* 0x000000ffff127224 */ /* 0x000fe200078e00ff */
[----:B------:R-:W-:Y:S01]  /*d150*/  ULDC.64 UR36, c[0x0][0x198] ;  /* 0x0000660000247ab9 */ /* 0x000fe20000000a00 */
[----:B--2---:R-:W-:-:S06]  /*d160*/  ULEA UR4, UR5, UR4, 0x18 ;  /* 0x0000000405047291 */ /* 0x004fcc000f8ec03f */
[----:B------:R-:W-:Y:S01]  /*d170*/  IMAD.U32 R17, RZ, RZ, UR4 ;  /* 0x00000004ff117e24 */ /* 0x000fe2000f8e00ff */
[C---:B0-----:R-:W-:Y:S01]  /*d180*/  LOP3.LUT R5, R6.reuse, 0x7f, RZ, 0xc0, !PT ;  /* 0x0000007f06057812 */ /* 0x041fe200078ec0ff */
[----:B-1----:R-:W-:-:S04]  /*d190*/  IMAD.SHL.U32 R0, R6, 0x8, RZ ;  /* 0x0000000806007824 */ /* 0x002fc800078e00ff */
[----:B------:R-:W-:Y:S01]  /*d1a0*/  IMAD.SHL.U32 R4, R5, 0x8, RZ ;  /* 0x0000000805047824 */ /* 0x000fe200078e00ff */
[C---:B------:R-:W-:Y:S02]  /*d1b0*/  LOP3.LUT R3, R0.reuse, 0x20, RZ, 0xc0, !PT ;  /* 0x0000002000037812 */ /* 0x040fe400078ec0ff */
[----:B------:R-:W-:Y:S02]  /*d1c0*/  LOP3.LUT R2, R0, 0xd8, RZ, 0xc0, !PT ;  /* 0x000000d800027812 */ /* 0x000fe400078ec0ff */
[----:B------:R-:W-:Y:S02]  /*d1d0*/  LOP3.LUT R3, R3, 0x300, R4, 0xf8, !PT ;  /* 0x0000030003037812 */ /* 0x000fe400078ef804 */
[----:B------:R-:W-:Y:S02]  /*d1e0*/  LOP3.LUT R2, R2, 0x18, R6, 0x78, !PT ;  /* 0x0000001802027812 */ /* 0x000fe400078e7806 */
[----:B------:R-:W-:Y:S02]  /*d1f0*/  LOP3.LUT R0, R0, 0x18, RZ, 0xc0, !PT ;  /* 0x0000001800007812 */ /* 0x000fe400078ec0ff */
[----:B------:R-:W-:Y:S01]  /*d200*/  LOP3.LUT R4, R3, R2, RZ, 0xfc, !PT ;  /* 0x0000000203047212 */ /* 0x000fe200078efcff */
[----:B------:R-:W-:Y:S01]  /*d210*/  IMAD.SHL.U32 R2, R6, 0x20, RZ ;  /* 0x0000002006027824 */ /* 0x000fe200078e00ff */
[----:B------:R-:W-:-:S04]  /*d220*/  SHF.R.U32.HI R3, RZ, 0x2, R5 ;  /* 0x00000002ff037819 */ /* 0x000fc80000011605 */
[----:B------:R-:W-:Y:S01]  /*d230*/  LOP3.LUT R5, R3, 0x60, R2, 0xf8, !PT ;  /* 0x0000006003057812 */ /* 0x000fe200078ef802 */
[----:B------:R-:W-:Y:S01]  /*d240*/  IMAD R2, R4, 0x2, R17 ;  /* 0x0000000204027824 */ /* 0x000fe200078e0211 */
[C---:B------:R-:W-:Y:S02]  /*d250*/  LOP3.LUT R3, R0.reuse, 0x20, RZ, 0xfc, !PT ;  /* 0x0000002000037812 */ /* 0x040fe400078efcff */
[----:B------:R-:W-:Y:S02]  /*d260*/  LOP3.LUT R0, R0, 0x40, RZ, 0xfc, !PT ;  /* 0x0000004000007812 */ /* 0x000fe400078efcff */
[----:B------:R3:W-:Y:S05]  /*d270*/  STL [R1+0x8], R2 ;  /* 0x0000080201007387 */ /* 0x0007ea0000100800 */
.L_x_9671:
[----:B01-3--:R-:W0:Y:S01]  /*d280*/  LDC.64 R2, c[0x0][0xc88] ;  /* 0x00032200ff027b82 */ /* 0x00be220000000a00 */
[----:B------:R-:W-:Y:S01]  /*d290*/  ULDC.64 UR4, c[0x0][0x208] ;  /* 0x0000820000047ab9 */ /* 0x000fe20000000a00 */
[----:B0-----:R-:W-:-:S05]  /*d2a0*/  IMAD.WIDE R2, R27, 0x4, R2 ;  /* 0x000000041b027825 */ /* 0x001fca00078e0202 */
[----:B--2---:R-:W2:Y:S01]  /*d2b0*/  LDG.E R9, desc[UR4][R2.64] ;  /* 0x0000000402097981 */ /* 0x004ea2000c1e1900 */
[----:B------:R-:W-:Y:S05]  /*d2c0*/  YIELD ;  /* 0x0000000000007946 */ /* 0x000fea0003800000 */
[----:B------:R-:W-:Y:S01]  /*d2d0*/  ULDC.64 UR4, c[0x0][0xa28] ;  /* 0x00028a0000047ab9 */ /* 0x000fe20000000a00 */
[----:B------:R-:W-:Y:S01]  /*d2e0*/  IMAD.MOV.U32 R0, RZ, RZ, RZ ;  /* 0x000000ffff007224 */ /* 0x000fe200078e00ff */
[----:B------:R-:W-:Y:S01]  /*d2f0*/  ISETP.NE.U32.AND P0, PT, RZ, UR4, PT ;  /* 0x00000004ff007c0c */ /* 0x000fe2000bf05070 */
[----:B------:R-:W-:Y:S01]  /*d300*/  ULDC.64 UR10, c[0x0][0x208] ;  /* 0x00008200000a7ab9 */ /* 0x000fe20000000a00 */
[----:B------:R-:W-:Y:S01]  /*d310*/  IMAD.MOV.U32 R6, RZ, RZ, RZ ;  /* 0x000000ffff067224 */ /* 0x000fe200078e00ff */
[----:B------:R-:W-:Y:S01]  /*d320*/  ULDC.64 UR8, c[0x0][0xa08] ;  /* 0x0002820000087ab9 */ /* 0x000fe20000000a00 */
[----:B------:R-:W-:Y:S01]  /*d330*/  ISETP.NE.AND.EX P0, PT, RZ, UR5, PT, P0 ;  /* 0x00000005ff007c0c */ /* 0x000fe2000bf05300 */
[----:B------:R-:W-:Y:S01]  /*d340*/  ULDC.64 UR6, c[0x0][0xa18] ;  /* 0x0002860000067ab9 */ /* 0x000fe20000000a00 */
[----:B------:R-:W-:-:S02]  /*d350*/  ISETP.NE.U32.AND P2, PT, RZ, UR8, PT ;  /* 0x00000008ff007c0c */ /* 0x000fc4000bf45070 */
[----:B--2---:R-:W-:Y:S01]  /*d360*/  SHF.R.S32.HI R4, RZ, 0x1f, R9 ;  /* 0x0000001fff047819 */ /* 0x004fe20000011409 */
[----:B------:R-:W-:-:S08]  /*d370*/  IMAD.SHL.U32 R19, R9, 0x4, RZ ;  /* 0x0000000409137824 */ /* 0x000fd000078e00ff */
        /* <DEDUP_REMOVED lines=10> */
[----:B------:R-:W-:Y:S02]  /*d420*/  ISETP.NE.AND.EX P0, PT, RZ, UR9, PT, P2 ;  /* 0x00000009ff007c0c */ /* 0x000fe4000bf05320 */
[----:B------:R-:W-:Y:S02]  /*d430*/  ISETP.NE.U32.AND P2, PT, RZ, UR6, PT ;  /* 0x00000006ff007c0c */ /* 0x000fe4000bf45070 */
[C---:B0-----:R-:W-:Y:S02]  /*d440*/  IADD3 R4, P4, R19.reuse, UR8, RZ ;  /* 0x0000000813047c10 */ /* 0x041fe4000ff9e0ff */
[----:B-1----:R-:W-:Y:S02]  /*d450*/  IADD3 R2, P3, R19, UR4, RZ ;  /* 0x0000000413027c10 */ /* 0x002fe4000ff7e0ff */
[----:B------:R-:W-:-:S02]  /*d460*/  ISETP.NE.AND.EX P2, PT, RZ, UR7, PT, P2 ;  /* 0x00000007ff007c0c */ /* 0x000fc4000bf45320 */
[C---:B------:R-:W-:Y:S02]  /*d470*/  IADD3.X R3, R22.reuse, UR5, RZ, P3, !PT ;  /* 0x0000000516037c10 */ /* 0x040fe40009ffe4ff */
[----:B------:R-:W-:-:S03]  /*d480*/  IADD3.X R5, R22, UR9, RZ, P4, !PT ;  /* 0x0000000916057c10 */ /* 0x000fc6000a7fe4ff */
[----:B------:R-:W2:Y:S01]  /*d490*/  @P1 LDG.E R6, desc[UR10][R2.64] ;  /* 0x0000000a02061981 */ /* 0x000ea2000c1e1900 */
[----:B------:R-:W-:Y:S02]  /*d4a0*/  ULDC UR4, c[0x0][0x288] ;  /* 0x0000a20000047ab9 */ /* 0x000fe40000000800 */
[----:B------:R-:W-:Y:S01]  /*d4b0*/  IMAD.U32 R10, RZ, RZ, UR4 ;  /* 0x00000004ff0a7e24 */ /* 0x000fe2000f8e00ff */
[----:B------:R-:W-:Y:S01]  /*d4c0*/  ULDC.64 UR4, c[0x0][0x418] ;  /* 0x0001060000047ab9 */ /* 0x000fe20000000a00 */
        /* <DEDUP_REMOVED lines=20> */
.L_x_9568:
[----:B------:R-:W-:Y:S01]  /*d610*/  ULDC.64 UR4, c[0x0][0xa20] ;  /* 0x0002880000047ab9 */ /* 0x000fe20000000a00 */
[C---:B------:R-:W-:Y:S01]  /*d620*/  LOP3.LUT R6, R26.reuse, 0xff000000, RZ, 0xc0, !PT ;  /* 0xff0000001a067812 */ /* 0x040fe200078ec0ff */
[----:B------:R-:W-:Y:S01]  /*d630*/  IMAD.MOV.U32 R23, RZ, RZ, R9 ;  /* 0x000000ffff177224 */ /* 0x000fe200078e0009 */
[----:B------:R-:W-:Y:S02]  /*d640*/  ISETP.NE.U32.AND P1, PT, RZ, UR4, PT ;  /* 0x00000004ff007c0c */ /* 0x000fe4000bf25070 */
[----:B------:R-:W-:Y:S02]  /*d650*/  SHF.R.U32.HI R6, RZ, 0x8, R6 ;  /* 0x00000008ff067819 */ /* 0x000fe40000011606 */
[----:B------:R-:W-:Y:S02]  /*d660*/  ISETP.NE.AND.EX P1, PT, RZ, UR5, PT, P1 ;  /* 0x00000005ff007c0c */ /* 0x000fe4000bf25310 */
[C---:B-1----:R-:W-:Y:S02]  /*d670*/  LOP3.LUT R2, R26.reuse, 0xff0000, RZ, 0xc0, !PT ;  /* 0x00ff00001a027812 */ /* 0x042fe400078ec0ff */
[----:B------:R-:W-:Y:S01]  /*d680*/  LOP3.LUT R16, R26, 0xffff, RZ, 0xc0, !PT ;  /* 0x0000ffff1a107812 */ /* 0x000fe200078ec0ff */
[----:B-----5:R-:W-:Y:S01]  /*d690*/  IMAD.IADD R26, R8, 0x1, R0 ;  /* 0x00000001081a7824 */ /* 0x020fe200078e0200 */
[----:B------:R-:W-:-:S07]  /*d6a0*/  LEA.HI R6, R2, R6, RZ, 0x10 ;  /* 0x0000000602067211 */ /* 0x000fce00078f80ff */
[----:B------:R-:W-:Y:S05]  /*d6b0*/  @!P1 BRA `(.L_x_9569) ;  /* 0x0000000000149947 */ /* 0x000fea0003800000 */
[----:B------:R-:W-:Y:S01]  /*d6c0*/  IADD3 R2, P0, R19, UR4, RZ ;  /* 0x0000000413027c10 */ /* 0x000fe2000ff1e0ff */
[----:B------:R-:W-:-:S03]  /*d6d0*/  ULDC.64 UR6, c[0x0][0x208] ;  /* 0x0000820000067ab9 */ /* 0x000fc60000000a00 */
[----:B------:R-:W-:-:S05]  /*d6e0*/  IADD3.X R3, R22, UR5, RZ, P0, !PT ;  /* 0x0000000516037c10 */ /* 0x000fca00087fe4ff */
[----:B------:R1:W5:Y:S01]  /*d6f0*/  LDG.E R7, desc[UR6][R2.64] ;  /* 0x0000000602077981 */ /* 0x000362000c1e1900 */
[----:B------:R-:W-:Y:S05]  /*d700*/  BRA `(.L_x_9570) ;  /* 0x0000000000147947 */ /* 0x000fea0003800000 */
.L_x_9569:
[----:B------:R-:W-:Y:S05]  /*d710*/  @!P0 BRA `(.L_x_9570) ;  /* 0x0000000000108947 */ /* 0x000fea0003800000 */
[----:B------:R-:W-:Y:S02]  /*d720*/  ULDC.64 UR4, c[0x0][0x208] ;  /* 0x0000820000047ab9 */ /* 0x000fe40000000a00 */
[----:B------:R-:W2:Y:S04]  /*d730*/  LDG.E R7, desc[UR4][R4.64] ;  /* 0x0000000404077981 */ /* 0x000ea8000c1e1900 */
[----:B------:R-:W2:Y:S02]  /*d740*/  LDG.E R4, desc[UR4][R4.64+0x4] ;  /* 0x0000040404047981 */ /* 0x000ea4000c1e1900 */
[----:B--2---:R-:W-:-:S07]  /*d750*/  IMAD.IADD R7, R4, 0x1, -R7 ;  /* 0x0000000104077824 */ /* 0x004fce00078e0a07 */
.L_x_9570:
[----:B-----5:R-:W-:Y:S01]  /*d760*/  IMAD.IADD R7, R7, 0x1, -R0 ;  /* 0x0000000107077824 */ /* 0x020fe200078e0a00 */
[----:B------:R-:W-:Y:S01]  /*d770*/  LOP3.LUT R9, R6, 0xff, RZ, 0xc0, !PT ;  /* 0x000000ff06097812 */ /* 0x000fe200078ec0ff */
[----:B-1----:R-:W-:Y:S01]  /*d780*/  IMAD.MOV.U32 R3, RZ, RZ, RZ ;  /* 0x000000ffff037224 */ /* 0x002fe200078e00ff */
[----:B------:R-:W-:Y:S01]  /*d790*/  BSSY B0, `(.L_x_9571) ;  /* 0x0000029000007945 */ /* 0x000fe20003800000 */
[C---:B------:R-:W-:Y:S01]  /*d7a0*/  VIADD R0, R7.reuse, 0x8f ;  /* 0x0000008f07007836 */ /* 0x040fe20000000000 */
[----:B------:R-:W-:Y:S01]  /*d7b0*/  ISETP.GE.AND P0, PT, R7, 0x1, PT ;  /* 0x000000010700780c */ /* 0x000fe20003f06270 */
[----:B------:R-:W-:Y:S01]  /*d7c0*/  IMAD.MOV.U32 R7, RZ, RZ, R3 ;  /* 0x000000ffff077224 */ /* 0x000fe200078e0003 */
[----:B------:R1:W-:Y:S01]  /*d7d0*/  STL [R1+0x14], R3 ;  /* 0x0000140301007387 */ /* 0x0003e20000100800 */
[----:B------:R-:W-:-:S05]  /*d7e0*/  IMAD.HI R0, R0, 0x38e38e39, RZ ;  /* 0x38e38e3900007827 */ /* 0x000fca00078e02ff */
[----:B------:R-:W-:-:S04]  /*d7f0*/  SHF.R.U32.HI R2, RZ, 0x1f, R0 ;  /* 0x0000001fff027819 */ /* 0x000fc80000011600 */
[----:B------:R-:W-:-:S05]  /*d800*/  LEA.HI.SX32 R8, R0, R2, 0x1b ;  /* 0x0000000200087211 */ /* 0x000fca00078fdaff */
[----:B------:R1:W-:Y:S04]  /*d810*/  STL [R1+0x20], R8 ;  /* 0x0000200801007387 */ /* 0x0003e80000100800 */
[----:B------:R1:W-:Y:S01]  /*d820*/  STL [R1+0x38], R9 ;  /* 0x0000380901007387 */ /* 0x0003e20000100800 */
[----:B------:R-:W-:Y:S05]  /*d830*/  @!P0 BRA `(.L_x_9572) ;  /* 0x0000000000788947 */ /* 0x000fea0003800000 */
[----:B------:R-:W-:-:S04]  /*d840*/  SHF.R.U32.HI R6, RZ, 0x10, R6 ;  /* 0x00000010ff067819 */ /* 0x000fc80000011606 */
[----:B------:R-:W-:-:S13]  /*d850*/  ISETP.NE.AND P0, PT, R6, RZ, PT ;  /* 0x000000ff0600720c */ /* 0x000fda0003f05270 */
[----:B------:R-:W2:Y:S02]  /*d860*/  @!P0 LDC R6, c[0x0][0x9f0] ;  /* 0x00027c00ff068b82 */ /* 0x000ea40000000800 */
[-C--:B--2---:R-:W-:Y:S02]  /*d870*/  IABS R0, R6.reuse ;  /* 0x0000000600007213 */ /* 0x084fe40000000000 */
[----:B------:R-:W-:Y:S02]  /*d880*/  IABS R5, R6 ;  /* 0x0000000600057213 */ /* 0x000fe40000000000 */
[----:B------:R-:W2:Y:S03]  /*d890*/  I2F.RP R2, R0 ;  /* 0x0000000000027306 */ /* 0x000ea60000209400 */
[----:B------:R-:W-:-:S05]  /*d8a0*/  IMAD.MOV R5, RZ, RZ, -R5 ;  /* 0x000000ffff057224 */ /* 0x000fca00078e0a05 */
[----:B--2---:R-:W2:Y:S02]  /*d8b0*/  MUFU.RCP R2, R2 ;  /* 0x0000000200027308 */ /* 0x004ea40000001000 */
[----:B--2---:R-:W-:-:S06]  /*d8c0*/  VIADD R2, R2, 0xffffffe ;  /* 0x0ffffffe02027836 */ /* 0x004fcc0000000000 */
[----:B-1----:R-:W1:Y:S02]  /*d8d0*/  F2I.FTZ.U32.TRUNC.NTZ R3, R2 ;  /* 0x0000000200037305 */ /* 0x002e64000021f000 */
[----:B-1----:R-:W-:-:S04]  /*d8e0*/  IMAD.MOV R2, RZ, RZ, -R3 ;  /* 0x000000ffff027224 */ /* 0x002fc800078e0a03 */
[----:B------:R-:W-:Y:S02]  /*d8f0*/  IMAD R4, R2, R0, RZ ;  /* 0x0000000002047224 */ /* 0x000fe400078e02ff */
[----:B------:R-:W-:-:S04]  /*d900*/  IMAD.MOV.U32 R2, RZ, RZ, RZ ;  /* 0x000000ffff027224 */ /* 0x000fc800078e00ff */
[----:B------:R-:W-:Y:S01]  /*d910*/  IMAD.HI.U32 R4, R3, R4, R2 ;  /* 0x0000000403047227 */ /* 0x000fe200078e0002 */
[----:B------:R-:W-:-:S04]  /*d920*/  IADD3 R3, R6, -0x1, R8 ;  /* 0xffffffff06037810 */ /* 0x000fc80007ffe008 */
        /* <DEDUP_REMOVED lines=15> */
.L_x_9572:
[----:B------:R-:W-:Y:S05]  /*da20*/  BSYNC B0 ;  /* 0x0000000000007941 */ /* 0x000fea0003800000 */
.L_x_9571:
        /* <DEDUP_REMOVED lines=19> */
[----:B-1----:R-:W3:Y:S01]  /*db60*/  @P0 ATOMG.E.ADD.STRONG.GPU PT, R3, desc[UR6][R2.64], R5 ;  /* 0x00000005020309a8 */ /* 0x002ee200081ee1c6 */
[----:B------:R-:W1:Y:S02]  /*db70*/  S2R R4, SR_LTMASK ;  /* 0x0000000000047919 */ /* 0x000e640000003900 */
[----:B-1----:R-:W-:-:S04]  /*db80*/  LOP3.LUT R4, R4, UR4, RZ, 0xc0, !PT ;  /* 0x0000000404047c12 */ /* 0x002fc8000f8ec0ff */
[----:B--2---:R-:W1:Y:S01]  /*db90*/  POPC R7, R4 ;  /* 0x0000000400077309 */ /* 0x004e620000000000 */
[----:B---3--:R-:W1:Y:S02]  /*dba0*/  SHFL.IDX PT, R0, R3, R0, 0x1f ;  /* 0x00001f0003007589 */ /* 0x008e6400000e0000 */
[----:B-1----:R-:W-:Y:S01]  /*dbb0*/  IADD3 R24, R0, UR38, R7 ;  /* 0x0000002600187c10 */ /* 0x002fe2000fffe007 */
[----:B------:R-:W-:Y:S06]  /*dbc0*/  BRA `(.L_x_9575) ;  /* 0x0000004000247947 */ /* 0x000fec0003800000 */
.L_x_9574:
        /* <DEDUP_REMOVED lines=9> */
[----:B-1----:R-:W1:Y:S01]  /*dc60*/  LDC.64 R2, c[0x4][R2] ;  /* 0x0100000002027b82 */ /* 0x002e620000000a00 */
[----:B------:R-:W-:Y:S02]  /*dc70*/  IMAD.U32 R5, RZ, RZ, UR7 ;  /* 0x00000007ff057e24 */ /* 0x000fe4000f8e00ff */
[----:B------:R-:W-:Y:S02]  /*dc80*/  IMAD.U32 R6, RZ, RZ, UR8 ;  /* 0x00000008ff067e24 */ /* 0x000fe4000f8e00ff */
[----:B--2---:R-:W-:-:S02]  /*dc90*/  IMAD.U32 R7, RZ, RZ, UR9 ;  /* 0x00000009ff077e24 */ /* 0x004fc4000f8e00ff */
[----:B0-----:R-:W-:Y:S02]  /*dca0*/  IMAD.U32 R10, RZ, RZ, UR4 ;  /* 0x00000004ff0a7e24 */ /* 0x001fe4000f8e00ff */
[----:B------:R-:W-:Y:S02]  /*dcb0*/  IMAD.U32 R11, RZ, RZ, UR5 ;  /* 0x00000005ff0b7e24 */ /* 0x000fe4000f8e00ff */
[----:B------:R-:W-:Y:S02]  /*dcc0*/  IMAD.MOV.U32 R8, RZ, RZ, 0x70 ;  /* 0x00000070ff087424 */ /* 0x000fe400078e00ff */
[----:B------:R-:W-:Y:S02]  /*dcd0*/  IMAD.MOV.U32 R12, RZ, RZ, 0x1 ;  /* 0x00000001ff0c7424 */ /* 0x000fe400078e00ff */
[----:B------:R-:W-:-:S07]  /*dce0*/  IMAD.MOV.U32 R13, RZ, RZ, RZ ;  /* 0x000000ffff0d7224 */ /* 0x000fce00078e00ff */
[----:B------:R-:W-:-:S07]  /*dcf0*/  LEPC R20, `(.L_x_9577) ;  /* 0x000000001014794e */ /* 0x000fce0000000000 */
[----:B-1----:R-:W-:Y:S05]  /*dd00*/  CALL.ABS.NOINC R2 ;  /* 0x0000000002007343 */ /* 0x002fea0003c00000 */
.L_x_9577:
[----:B------:R-:W-:Y:S05]  /*dd10*/  BSYNC B6 ;  /* 0x0000000000067941 */ /* 0x000fea0003800000 */
.L_x_9576:
        /* <DEDUP_REMOVED lines=8> */
[----:B-1----:R1:W3:Y:S01]  /*dda0*/  LDC.64 R2, c[0x4][R0] ;  /* 0x0100000000027b82 */ /* 0x0022e20000000a00 */
[----:B------:R-:W-:Y:S02]  /*ddb0*/  IMAD.U32 R4, RZ, RZ, UR6 ;  /* 0x00000006ff047e24 */ /* 0x000fe4000f8e00ff */
[----:B------:R-:W-:Y:S02]  /*ddc0*/  IMAD.U32 R5, RZ, RZ, UR7 ;  /* 0x00000007ff057e24 */ /* 0x000fe4000f8e00ff */
[----:B------:R-:W-:Y:S02]  /*ddd0*/  IMAD.U32 R6, RZ, RZ, UR8 ;  /* 0x00000008ff067e24 */ /* 0x000fe4000f8e00ff */
[----:B--2---:R-:W-:-:S02]  /*dde0*/  IMAD.U32 R7, RZ, RZ, UR9 ;  /* 0x00000009ff077e24 */ /* 0x004fc4000f8e00ff */
[----:B0-----:R-:W-:Y:S02]  /*ddf0*/  IMAD.U32 R10, RZ, RZ, UR4 ;  /* 0x00000004ff0a7e24 */ /* 0x001fe4000f8e00ff */
[----:B------:R-:W-:Y:S02]  /*de00*/  IMAD.U32 R11, RZ, RZ, UR5 ;  /* 0x00000005ff0b7e24 */ /* 0x000fe4000f8e00ff */
[----:B------:R-:W-:Y:S02]  /*de10*/  IMAD.MOV.U32 R8, RZ, RZ, 0x70 ;  /* 0x00000070ff087424 */ /* 0x000fe400078e00ff */
[----:B------:R-:W-:Y:S02]  /*de20*/  IMAD.MOV.U32 R12, RZ, RZ, 0x1 ;  /* 0x00000001ff0c7424 */ /* 0x000fe400078e00ff */
[----:B-1----:R-:W-:-:S07]  /*de30*/  IMAD.MOV.U32 R13, RZ, RZ, RZ ;  /* 0x000000ffff0d7224 */ /* 0x002fce00078e00ff */
[----:B------:R-:W-:-:S07]  /*de40*/  LEPC R20, `(.L_x_9580) ;  /* 0x000000001014794e */ /* 0x000fce0000000000 */
[----:B---3--:R-:W-:Y:S05]  /*de50*/  CALL.ABS.NOINC R2 ;  /* 0x0000000002007343 */ /* 0x008fea0003c00000 */
.L_x_9580:
        /* <DEDUP_REMOVED lines=16> */
.L_x_9579:
[----:B------:R-:W-:Y:S05]  /*df60*/  BSYNC B6 ;  /* 0x0000000000067941 */ /* 0x000fea0003800000 */
.L_x_9578:
[----:B------:R-:W-:Y:S01]  /*df70*/  ULDC.64 UR4, c[0x0][0x9f8] ;  /* 0x00027e0000047ab9 */ /* 0x000fe20000000a00 */
[----:B------:R-:W3:Y:S01]  /*df80*/  LDL R20, [R1+0x18] ;  /* 0x0000180001147983 */ /* 0x000ee20000100800 */
[----:B------:R-:W-:Y:S01]  /*df90*/  ISETP.NE.U32.AND P0, PT, RZ, UR4, PT ;  /* 0x00000004ff007c0c */ /* 0x000fe2000bf05070 */
[----:B------:R-:W-:-:S03]  /*dfa0*/  ULDC.64 UR6, c[0x0][0x208] ;  /* 0x0000820000067ab9 */ /* 0x000fc60000000a00 */
[----:B------:R-:W-:-:S13]  /*dfb0*/  ISETP.NE.AND.EX P0, PT, RZ, UR5, PT, P0 ;  /* 0x00000005ff007c0c */ /* 0x000fda000bf05300 */
[----:B------:R-:W-:-:S04]  /*dfc0*/  @P0 IADD3 R2, P1, R19, UR4, RZ ;  /* 0x0000000413020c10 */ /* 0x000fc8000ff3e0ff */
[----:B-1----:R-:W-:Y:S01]  /*dfd0*/  @P0 IADD3.X R3, R22, UR5, RZ, P1, !PT ;  /* 0x0000000516030c10 */ /* 0x002fe20008ffe4ff */
[----:B------:R-:W-:-:S04]  /*dfe0*/  ULDC.64 UR4, c[0x0][0xa08] ;  /* 0x0002820000047ab9 */ /* 0x000fc80000000a00 */
[----:B------:R1:W2:Y:S02]  /*dff0*/  @P0 LDG.E R23, desc[UR6][R2.64] ;  /* 0x0000000602170981 */ /* 0x0002a4000c1e1900 */
[----:B-1----:R-:W1:Y:S02]  /*e000*/  LDC.64 R2, c[0x0][0x418] ;  /* 0x00010600ff027b82 */ /* 0x002e640000000a00 */
[----:B-1----:R-:W-:Y:S01]  /*e010*/  LOP3.LUT P0, RZ, R2, UR4, RZ, 0xfc, !PT ;  /* 0x0000000402ff7c12 */ /* 0x002fe2000f80fcff */
[----:B------:R-:W-:-:S03]  /*e020*/  UMOV UR4, 0xffffffff ;  /* 0xffffffff00047882 */ /* 0x000fc60000000000 */
[----:B------:R-:W-:Y:S01]  /*e030*/  LOP3.LUT P0, RZ, R3, UR5, RZ, 0xfc, P0 ;  /* 0x0000000503ff7c12 */ /* 0x000fe2000800fcff */
[----:B---3--:R-:W-:Y:S01]  /*e040*/  VIADD R22, R20, 0xffffffff ;  /* 0xffffffff14167836 */ /* 0x008fe20000000000 */
[----:B--2---:R-:W-:Y:S02]  /*e050*/  SHF.R.S32.HI R7, RZ, 0x1f, R23 ;  /* 0x0000001fff077819 */ /* 0x004fe40000011417 */
[----:B------:R-:W-:-:S03]  /*e060*/  SEL R19, R23, RZ, !P0 ;  /* 0x000000ff17137207 */ /* 0x000fc60004000000 */
[----:B------:R1:W-:Y:S01]  /*e070*/  STL [R1], R7 ;  /* 0x0000000701007387 */ /* 0x0003e20000100800 */
[----:B------:R-:W-:Y:S05]  /*e080*/  BRA.DIV UR4, `(.L_x_9581) ;  /* 0x0000004e04707947 */ /* 0x000fea000b800000 */
[----:B------:R-:W2:Y:S02]  /*e090*/  S2R R0, SR_TID.X ;  /* 0x0000000000007919 */ /* 0x000ea40000002100 */
[----:B--2---:R-:W-:-:S04]  /*e0a0*/  SHF.R.U32.HI R0, RZ, 0x5, R0 ;  /* 0x00000005ff007819 */ /* 0x004fc80000011600 */
[----:B------:R-:W-:-:S05]  /*e0b0*/  LOP3.LUT R0, R0, 0x3, RZ, 0xc0, !PT ;  /* 0x0000000300007812 */ /* 0x000fca00078ec0ff */
[----:B------:R2:W3:Y:S02]  /*e0c0*/  SHFL.IDX PT, R14, R0, RZ, 0x1f ;  /* 0x00001fff000e7589 */ /* 0x0004e400000e0000 */
.L_x_9687:
        /* <DEDUP_REMOVED lines=8> */
.L_x_9690:
[----:B------:R-:W-:Y:S05]  /*e150*/  @!P6 BRA `(.L_x_9582) ;  /* 0x000000040010e947 */ /* 0x000fea0003800000 */
[----:B------:R-:W-:-:S04]  /*e160*/  ISETP.NE.U32.AND P0, PT, R2, RZ, PT ;  /* 0x000000ff0200720c */ /* 0x000fc80003f05070 */
[----:B------:R-:W-:-:S13]  /*e170*/  ISETP.NE.AND.EX P0, PT, R3, RZ, PT, P0 ;  /* 0x000000ff0300720c */ /* 0x000fda0003f05300 */
[----:B------:R-:W-:Y:S05]  /*e180*/  @!P0 BRA `(.L_x_9584) ;  /* 0x00000000004c8947 */ /* 0x000fea0003800000 */
[----:B------:R-:W3:Y:S01]  /*e190*/  LDC R6, c[0x0][0x43c] ;  /* 0x00010f00ff067b82 */ /* 0x000ee20000000800 */
[----:B--2---:R-:W-:Y:S01]  /*e1a0*/  IMAD.MOV.U32 R0, RZ, RZ, R22 ;  /* 0x000000ffff007224 */ /* 0x004fe200078e0016 */
[----:B------:R-:W-:Y:S01]  /*e1b0*/  ULDC.64 UR4, c[0x0][0x428] ;  /* 0x00010a0000047ab9 */ /* 0x000fe20000000a00 */
[----:B------:R-:W-:Y:S01]  /*e1c0*/  ULDC.64 UR6, c[0x0][0x208] ;  /* 0x0000820000067ab9 */ /* 0x000fe20000000a00 */
[----:B---3--:R-:W-:-:S13]  /*e1d0*/  ISETP.NE.AND P0, PT, R6, 0x1, PT ;  /* 0x000000010600780c */ /* 0x008fda0003f05270 */
[----:B------:R-:W2:Y:S02]  /*e1e0*/  @P0 LDC.64 R4, c[0x0][0x440] ;  /* 0x00011000ff040b82 */ /* 0x000ea40000000a00 */
[----:B--2---:R-:W-:-:S05]  /*e1f0*/  @P0 IMAD.HI.U32 R4, R22, R4, RZ ;  /* 0x0000000416040227 */ /* 0x004fca00078e00ff */
[----:B------:R-:W-:-:S04]  /*e200*/  @P0 SHF.R.U32.HI R0, RZ, R5, R4 ;  /* 0x00000005ff000219 */ /* 0x000fc80000011604 */
[--C-:B------:R-:W-:Y:S01]  /*e210*/  SHF.R.S32.HI R5, RZ, 0x1f, R0.reuse ;  /* 0x0000001fff057819 */ /* 0x100fe20000011400 */
[----:B------:R-:W-:-:S04]  /*e220*/  IMAD.MOV R4, RZ, RZ, -R0 ;  /* 0x000000ffff047224 */ /* 0x000fc800078e0a00 */
[----:B------:R-:W-:Y:S02]  /*e230*/  IMAD R22, R6, R4, R22 ;  /* 0x0000000406167224 */ /* 0x000fe400078e0216 */
[----:B------:R-:W-:Y:S02]  /*e240*/  IMAD R6, R7, UR4, RZ ;  /* 0x0000000407067c24 */ /* 0x000fe4000f8e02ff */
[----:B------:R-:W-:Y:S02]  /*e250*/  IMAD.MOV.U32 R4, RZ, RZ, R0 ;  /* 0x000000ffff047224 */ /* 0x000fe400078e0000 */
[C---:B------:R-:W-:Y:S02]  /*e260*/  IMAD R0, R23.reuse, UR5, R6 ;  /* 0x0000000517007c24 */ /* 0x040fe4000f8e0206 */
[----:B------:R-:W-:-:S04]  /*e270*/  IMAD.WIDE.U32 R4, R23, UR4, R4 ;  /* 0x0000000417047c25 */ /* 0x000fc8000f8e0004 */
[----:B------:R-:W-:Y:S01]  /*e280*/  IMAD.IADD R0, R5, 0x1, R0 ;  /* 0x0000000105007824 */ /* 0x000fe200078e0200 */
[----:B------:R-:W-:-:S04]  /*e290*/  LEA R2, P0, R4, R2, 0x2 ;  /* 0x0000000204027211 */ /* 0x000fc800078010ff */
[----:B------:R-:W-:-:S05]  /*e2a0*/  LEA.HI.X R3, R4, R3, R0, 0x2, P0 ;  /* 0x0000000304037211 */ /* 0x000fca00000f1400 */
[----:B------:R3:W5:Y:S04]  /*e2b0*/  LDG.E R19, desc[UR6][R2.64] ;  /* 0x0000000602137981 */ /* 0x000768000c1e1900 */
.L_x_9584:
[----:B--2---:R-:W-:Y:S01]  /*e2c0*/  IMAD R0, R18, 0x8, R17 ;  /* 0x0000000812007824 */ /* 0x004fe200078e0211 */
[----:B---3--:R-:W-:-:S04]  /*e2d0*/  SHF.L.U32 R2, R28, 0x1f, RZ ;  /* 0x0000001f1c027819 */ /* 0x008fc800000006ff */
[----:B------:R-:W2:Y:S02]  /*e2e0*/  SYNCS.PHASECHK.TRANS64.TRYWAIT P0, [R0+URZ+0x31c40], R2 ;  /* 0x031c4002000075a7 */ /* 0x000ea4000800017f */
[----:B--2---:R-:W-:Y:S05]  /*e2f0*/  @!P0 BRA `(.L_x_9585) ;  /* 0x0000004c00288947 */ /* 0x004fea0003800000 */
.L_x_9691:
        /* <DEDUP_REMOVED lines=11> */
.L_x_9586:
[----:B------:R-:W-:Y:S01]  /*e3b0*/  R2UR UR9, R0 ;  /* 0x00000000000972ca */ /* 0x000fe200000e0000 */
[----:B--2---:R-:W-:Y:S01]  /*e3c0*/  IMAD R0, R18, 0x6c00, R17 ;  /* 0x00006c0012007824 */ /* 0x004fe200078e0211 */
[----:B------:R-:W-:Y:S01]  /*e3d0*/  R2UR UR11, R22 ;  /* 0x00000000160b72ca */ /* 0x000fe200000e0000 */
[----:B------:R-:W-:Y:S01]  /*e3e0*/  UIADD3 UR4, UP0, UR36, 0x370, URZ ;  /* 0x0000037024047890 */ /* 0x000fe2000ff1e03f */
[----:B------:R-:W-:Y:S01]  /*e3f0*/  R2UR UR5, R26 ;  /* 0x000000001a0572ca */ /* 0x000fe200000e0000 */
[----:B------:R-:W-:Y:S01]  /*e400*/  UMOV UR10, URZ ;  /* 0x0000003f000a7c82 */ /* 0x000fe20008000000 */
[----:B------:R-:W-:Y:S01]  /*e410*/  R2UR UR8, R0 ;  /* 0x00000000000872ca */ /* 0x000fe200000e0000 */
[----:B------:R-:W-:Y:S01]  /*e420*/  UMOV UR6, 0x0 ;  /* 0x0000000000067882 */ /* 0x000fe20000000000 */
[----:B------:R-:W-:Y:S01]  /*e430*/  R2UR UR12, R16 ;  /* 0x00000000100c72ca */ /* 0x000fe200000e0000 */
[----:B------:R-:W-:Y:S01]  /*e440*/  UMOV UR7, 0x14f00000 ;  /* 0x14f0000000077882 */ /* 0x000fe20000000000 */
[----:B-----5:R-:W-:Y:S01]  /*e450*/  R2UR UR13, R19 ;  /* 0x00000000130d72ca */ /* 0x020fe200000e0000 */
[----:B------:R-:W-:Y:S01]  /*e460*/  UMOV UR16, 0x20 ;  /* 0x0000002000107882 */ /* 0x000fe20000000000 */
[----:B------:R-:W-:Y:S01]  /*e470*/  PLOP3.LUT P0, PT, PT, PT, PT, 0x80, 0x0 ;  /* 0x000000000000781c */ /* 0x000fe20003f0f070 */
[----:B------:R-:W-:Y:S01]  /*e480*/  UIADD3 UR9, UR9, 0x31c30, URZ ;  /* 0x00031c3009097890 */ /* 0x000fe2000fffe03f */
[----:B------:R-:W-:-:S03]  /*e490*/  LOP3.LUT R29, R29, 0xfffffffe, RZ, 0xc0, !PT ;  /* 0xfffffffe1d1d7812 */ /* 0x000fc600078ec0ff */
[----:B------:R-:W-:Y:S02]  /*e4a0*/  UIMAD UR11, UR11, 0x90, UR5 ;  /* 0x000000900b0b78a4 */ /* 0x000fe4000f8e0205 */
[----:B------:R-:W-:Y:S02]  /*e4b0*/  UIADD3 UR14, UR8, 0x16a00, URZ ;  /* 0x00016a00080e7890 */ /* 0x000fe4000fffe03f */
[----:B------:R-:W-:Y:S02]  /*e4c0*/  UIADD3.X UR5, URZ, UR37, URZ, UP0, !UPT ;  /* 0x000000253f057290 */ /* 0x000fe400087fe43f */
[----:B------:R-:W-:Y:S02]  /*e4d0*/  UIADD3 UR15, UR8, 0x18e00, URZ ;  /* 0x00018e00080f7890 */ /* 0x000fe4000fffe03f */
[----:B------:R-:W-:Y:S01]  /*e4e0*/  UIADD3 UR17, UR8, 0x1b200, URZ ;  /* 0x0001b20008117890 */ /* 0x000fe2000fffe03f */
[----:B------:R-:W-:Y:S02]  /*e4f0*/  @P0 LOP3.LUT R29, R29, 0x1, RZ, 0xfc, !PT ;  /* 0x000000011d1d0812 */ /* 0x000fe400078efcff */
[----:B------:R-:W-:Y:S01]  /*e500*/  UMOV UR8, UR14 ;  /* 0x0000000e00087c82 */ /* 0x000fe20008000000 */
[----:B------:R-:W-:Y:S01]  /*e510*/  UMOV UR14, 0x40 ;  /* 0x00000040000e7882 */ /* 0x000fe20000000000 */
[----:B------:R2:W-:Y:S02]  /*e520*/  UTMALDG.4D [UR8], [UR4], desc[UR6] ;  /* 0x00000608040075b4 */ /* 0x0005e40008019000 */
[----:B--2---:R-:W-:Y:S01]  /*e530*/  UMOV UR8, UR15 ;  /* 0x0000000f00087c82 */ /* 0x004fe20008000000 */
[----:B------:R-:W-:-:S02]  /*e540*/  UMOV UR10, UR16 ;  /* 0x00000010000a7c82 */ /* 0x000fc40008000000 */
[----:B------:R2:W-:Y:S02]  /*e550*/  UTMALDG.4D [UR8], [UR4], desc[UR6] ;  /* 0x00000608040075b4 */ /* 0x0005e40008019000 */
[----:B--2---:R-:W-:Y:S01]  /*e560*/  UMOV UR8, UR17 ;  /* 0x0000001100087c82 */ /* 0x004fe20008000000 */
[----:B------:R-:W-:Y:S02]  /*e570*/  UMOV UR10, UR14 ;  /* 0x0000000e000a7c82 */ /* 0x000fe40008000000 */
[----:B------:R3:W-:Y:S02]  /*e580*/  UTMALDG.4D [UR8], [UR4], desc[UR6] ;  /* 0x00000608040075b4 */ /* 0x0007e40008019000 */
[----:B---3--:R-:W-:Y:S01]  /*e590*/  NOP ;  /* 0x0000000000007918 */ /* 0x008fe20000000000 */
.L_x_9582:
[----:B------:R-:W3:Y:S04]  /*e5a0*/  LDL.LU R4, [R1+0x10] ;  /* 0x0000100001047983 */ /* 0x000ee80000300800 */
[----:B------:R-:W4:Y:S04]  /*e5b0*/  LDL.LU R6, [R1+0xc] ;  /* 0x00000c0001067983 */ /* 0x000f280000300800 */
[----:B------:R-:W5:Y:S01]  /*e5c0*/  LDL.LU R3, [R1+0x1c] ;  /* 0x00001c0001037983 */ /* 0x000f620000300800 */
[----:B------:R-:W-:Y:S05]  /*e5d0*/  WARPSYNC.ALL ;  /* 0x0000000000007948 */ /* 0x000fea0003800000 */
[----:B------:R-:W-:Y:S01]  /*e5e0*/  ULDC.64 UR6, c[0x0][0xa00] ;  /* 0x0002800000067ab9 */ /* 0x000fe20000000a00 */
[----:B------:R-:W-:Y:S01]  /*e5f0*/  ULDC.64 UR4, c[0x0][0x298] ;  /* 0x0000a60000047ab9 */ /* 0x000fe20000000a00 */
[----:B--2---:R-:W-:Y:S01]  /*e600*/  VIADD R0, R17, 0xda00 ;  /* 0x0000da0011007836 */ /* 0x004fe20000000000 */
[----:B------:R-:W-:Y:S01]  /*e610*/  BAR.SYNC.DEFER_BLOCKING 0x8, 0x200 ;  /* 0x0208000000007b1d */ /* 0x000fe20000010000 */
[----:B------:R-:W-:-:S03]  /*e620*/  ISETP.NE.U32.AND P0, PT, RZ, UR6, PT ;  /* 0x00000006ff007c0c */ /* 0x000fc6000bf05070 */
[----:B------:R-:W-:Y:S02]  /*e630*/  LOP3.LUT P1, RZ, R0, 0x1bf, RZ, 0xc0, !PT ;  /* 0x000001bf00ff7812 */ /* 0x000fe4000782c0ff */
[----:B------:R-:W-:Y:S01]  /*e640*/  ISETP.NE.AND.EX P0, PT, RZ, UR7, PT, P0 ;  /* 0x00000007ff007c0c */ /* 0x000fe2000bf05300 */
[----:B------:R-:W-:Y:S01]  /*e650*/  BSSY B6, `(.L_x_9587) ;  /* 0x000001d000067945 */ /* 0x000fe20003800000 */
[----:B---3--:R-:W-:Y:S02]  /*e660*/  SHF.R.S32.HI R2, RZ, 0x1f, R4 ;  /* 0x0000001fff027819 */ /* 0x008fe40000011404 */
[----:B----4-:R-:W-:-:S03]  /*e670*/  SEL R6, R6, RZ, !P0 ;  /* 0x000000ff06067207 */ /* 0x010fc60004000000 */
[----:B------:R-:W-:-:S04]  /*e680*/  IMAD R2, R2, UR4, RZ ;  /* 0x0000000402027c24 */ /* 0x000fc8000f8e02ff */
[C---:B------:R-:W-:Y:S01]  /*e690*/  IMAD R0, R4.reuse, UR5, R2 ;  /* 0x0000000504007c24 */ /* 0x040fe2000f8e0202 */
[----:B-----5:R-:W-:Y:S01]  /*e6a0*/  SEL R2, R3, RZ, !P0 ;  /* 0x000000ff03027207 */ /* 0x020fe20004000000 */
        /* <DEDUP_REMOVED lines=15> */
[----:B-1----:R-:W-:-:S02]  /*e7a0*/  IMAD.U32 R7, RZ, RZ, UR9 ;  /* 0x00000009ff077e24 */ /* 0x002fc4000f8e00ff */
[----:B0-----:R-:W-:Y:S02]  /*e7b0*/  IMAD.U32 R10, RZ, RZ, UR4 ;  /* 0x00000004ff0a7e24 */ /* 0x001fe4000f8e00ff */
[----:B------:R-:W-:Y:S02]  /*e7c0*/  IMAD.U32 R11, RZ, RZ, UR5 ;  /* 0x00000005ff0b7e24 */ /* 0x000fe4000f8e00ff */
[----:B------:R-:W-:Y:S02]  /*e7d0*/  IMAD.MOV.U32 R8, RZ, RZ, 0x70 ;  /* 0x00000070ff087424 */ /* 0x000fe400078e00ff */
[----:B------:R-:W-:Y:S02]  /*e7e0*/  IMAD.MOV.U32 R12, RZ, RZ, 0x1 ;  /* 0x00000001ff0c7424 */ /* 0x000fe400078e00ff */
[----:B------:R-:W-:-:S07]  /*e7f0*/  IMAD.MOV.U32 R13, RZ, RZ, RZ ;  /* 0x000000ffff0d7224 */ /* 0x000fce00078e00ff */
[----:B------:R-:W-:-:S07]  /*e800*/  LEPC R20, `(.L_x_9588) ;  /* 0x000000001014794e */ /* 0x000fce0000000000 */
[----:B--2---:R-:W-:Y:S05]  /*e810*/  CALL.ABS.NOINC R2 ;  /* 0x0000000002007343 */ /* 0x004fea0003c00000 */
.L_x_9588:
[----:B------:R-:W-:Y:S05]  /*e820*/  BSYNC B6 ;  /* 0x0000000000067941 */ /* 0x000fea0003800000 */
.L_x_9587:
[----:B------:R-:W3:Y:S01]  /*e830*/  LDL.LU R20, [R1+0x10] ;  /* 0x0000100001147983 */ /* 0x000ee20000300800 */
[----:B------:R-:W4:Y:S01]  /*e840*/  LDC R9, c[0x0][0x448] ;  /* 0x00011200ff097b82 */ /* 0x000f220000000800 */
[----:B------:R-:W-:Y:S01]  /*e850*/  ULDC.64 UR4, c[0x0][0x2d8] ;  /* 0x0000b60000047ab9 */ /* 0x000fe20000000a00 */
[----:B------:R-:W-:Y:S01]  /*e860*/  ULDC.64 UR6, c[0x0][0x2e0] ;  /* 0x0000b80000067ab9 */ /* 0x000fe20000000a00 */
[----:B--2---:R-:W3:Y:S01]  /*e870*/  LDL.LU.64 R2, [R1+0x28] ;  /* 0x0000280001027983 */ /* 0x004ee20000300a00 */
[----:B------:R-:W-:-:S03]  /*e880*/  ULDC.64 UR8, c[0x0][0x280] ;  /* 0x0000a00000087ab9 */ /* 0x000fc60000000a00 */
[----:B------:R-:W2:Y:S04]  /*e890*/  LDL.LU R21, [R1+0x1c] ;  /* 0x00001c0001157983 */ /* 0x000ea80000300800 */
[----:B------:R-:W2:Y:S01]  /*e8a0*/  LDL.LU R4, [R1+0xc] ;  /* 0x00000c0001047983 */ /* 0x000ea20000300800 */
[----:B0-----:R-:W0:Y:S01]  /*e8b0*/  S2R R10, SR_TID.X ;  /* 0x00000000000a7919 */ /* 0x001e220000002100 */
[----:B------:R-:W1:Y:S01]  /*e8c0*/  S2R R11, SR_TID.X ;  /* 0x00000000000b7919 */ /* 0x000e620000002100 */
[----:B----4-:R-:W-:-:S13]  /*e8d0*/  ISETP.NE.AND P0, PT, R9, 0x1, PT ;  /* 0x000000010900780c */ /* 0x010fda0003f05270 */
[----:B------:R-:W4:Y:S08]  /*e8e0*/  @P0 LDC R5, c[0x0][0x450] ;  /* 0x00011400ff050b82 */ /* 0x000f300000000800 */
[----:B------:R-:W4:Y:S01]  /*e8f0*/  @P0 LDC R8, c[0x0][0x450] ;  /* 0x00011400ff080b82 */ /* 0x000f220000000800 */
[----:B---3--:R-:W-:Y:S02]  /*e900*/  IMAD.MOV.U32 R3, RZ, RZ, R20 ;  /* 0x000000ffff037224 */ /* 0x008fe400078e0014 */
[----:B------:R-:W3:Y:S01]  /*e910*/  S2R R20, SR_TID.X ;  /* 0x0000000000147919 */ /* 0x000ee20000002100 */
[----:B------:R-:W-:-:S04]  /*e920*/  IMAD.WIDE.U32 R2, R16, UR4, R2 ;  /* 0x0000000410027c25 */ /* 0x000fc8000f8e0002 */
[----:B------:R-:W-:Y:S01]  /*e930*/  IMAD R3, R16, UR5, R3 ;  /* 0x0000000510037c24 */ /* 0x000fe2000f8e0203 */
[----:B------:R-:W-:Y:S01]  /*e940*/  ULDC.64 UR4, c[0x0][0x2d0] ;  /* 0x0000b40000047ab9 */ /* 0x000fe20000000a00 */
[----:B--2---:R-:W-:Y:S02]  /*e950*/  IMAD R0, R21, UR6, RZ ;  /* 0x0000000615007c24 */ /* 0x004fe4000f8e02ff */
[----:B------:R-:W-:-:S04]  /*e960*/  IMAD.WIDE.U32 R2, R4, UR6, R2 ;  /* 0x0000000604027c25 */ /* 0x000fc8000f8e0002 */
[----:B------:R-:W-:Y:S01]  /*e970*/  IMAD R0, R4, UR7, R0 ;  /* 0x0000000704007c24 */ /* 0x000fe2000f8e0200 */
[----:B------:R-:W-:Y:S01]  /*e980*/  ULDC.64 UR6, c[0x0][0x2c8] ;  /* 0x0000b20000067ab9 */ /* 0x000fe20000000a00 */
[----:B------:R-:W2:Y:S02]  /*e990*/  @P0 LDC R4, c[0x0][0x44c] ;  /* 0x00011300ff040b82 */ /* 0x000ea40000000800 */
[----:B------:R-:W-:Y:S01]  /*e9a0*/  IMAD.IADD R3, R3, 0x1, R0 ;  /* 0x0000000103037824 */ /* 0x000fe200078e0200 */
[C---:B---3--:R-:W-:Y:S01]  /*e9b0*/  LOP3.LUT R21, R20.reuse, 0x7f, RZ, 0xc0, !PT ;  /* 0x0000007f14157812 */ /* 0x048fe200078ec0ff */
[----:B------:R-:W-:-:S03]  /*e9c0*/  IMAD.SHL.U32 R20, R20, 0x20, RZ ;  /* 0x0000002014147824 */ /* 0x000fc600078e00ff */
[----:B------:R-:W-:-:S04]  /*e9d0*/  SHF.R.U32.HI R21, RZ, 0x2, R21 ;  /* 0x00000002ff157819 */ /* 0x000fc80000011615 */
[----:B------:R-:W-:Y:S01]  /*e9e0*/  LOP3.LUT R20, R21, 0x60, R20, 0xf8, !PT ;  /* 0x0000006015147812 */ /* 0x000fe200078ef814 */
[----:B0-----:R-:W-:-:S04]  /*e9f0*/  IMAD.SHL.U32 R21, R10, 0x8, RZ ;  /* 0x000000080a157824 */ /* 0x001fc800078e00ff */
[----:B------:R-:W-:Y:S01]  /*ea00*/  IMAD R6, R25, 0xc0, R20 ;  /* 0x000000c019067824 */ /* 0x000fe200078e0214 */
[----:B------:R-:W-:Y:S01]  /*ea10*/  LOP3.LUT R21, R21, 0x18, RZ, 0xc0, !PT ;  /* 0x0000001815157812 */ /* 0x000fe200078ec0ff */
[----:B-1----:R-:W-:Y:S02]  /*ea20*/  IMAD.SHL.U32 R20, R11, 0x8, RZ ;  /* 0x000000080b147824 */ /* 0x002fe400078e00ff */
[----:B--2---:R-:W-:Y:S01]  /*ea30*/  @P0 IMAD.HI.U32 R0, R6, R4, RZ ;  /* 0x0000000406000227 */ /* 0x004fe200078e00ff */
[C---:B------:R-:W-:Y:S02]  /*ea40*/  LOP3.LUT R10, R21.reuse, 0x40, RZ, 0xfc, !PT ;  /* 0x00000040150a7812 */ /* 0x040fe400078efcff */
[----:B------:R-:W-:Y:S01]  /*ea50*/  LOP3.LUT R20, R20, 0x18, RZ, 0xc0, !PT ;  /* 0x0000001814147812 */ /* 0x000fe200078ec0ff */
[----:B------:R-:W-:Y:S01]  /*ea60*/  IMAD.MOV.U32 R4, RZ, RZ, R6 ;  /* 0x000000ffff047224 */ /* 0x000fe200078e0006 */
[----:B----4-:R-:W-:Y:S02]  /*ea70*/  @P0 SHF.R.U32.HI R4, RZ, R5, R0 ;  /* 0x00000005ff040219 */ /* 0x010fe40000011600 */
[----:B------:R-:W-:-:S02]  /*ea80*/  LOP3.LUT R12, R21, 0x20, RZ, 0xfc, !PT ;  /* 0x00000020150c7812 */ /* 0x000fc400078efcff */
[----:B------:R-:W-:-:S05]  /*ea90*/  SHF.R.S32.HI R0, RZ, 0x1f, R4 ;  /* 0x0000001fff007819 */ /* 0x000fca0000011404 */
[----:B------:R-:W-:-:S04]  /*eaa0*/  IMAD R0, R0, UR4, RZ ;  /* 0x0000000400007c24 */ /* 0x000fc8000f8e02ff */
[C---:B------:R-:W-:Y:S02]  /*eab0*/  IMAD R7, R4.reuse, UR5, R0 ;  /* 0x0000000504077c24 */ /* 0x040fe4000f8e0200 */
[----:B------:R-:W-:Y:S02]  /*eac0*/  IMAD.MOV R0, RZ, RZ, -R4 ;  /* 0x000000ffff007224 */ /* 0x000fe400078e0a04 */
[----:B------:R-:W-:-:S04]  /*ead0*/  IMAD.WIDE.U32 R4, R4, UR4, R2 ;  /* 0x0000000404047c25 */ /* 0x000fc8000f8e0002 */
[----:B------:R-:W-:Y:S02]  /*eae0*/  IMAD R0, R9, R0, R6 ;  /* 0x0000000009007224 */ /* 0x000fe400078e0206 */
[----:B------:R-:W-:-:S03]  /*eaf0*/  IMAD.IADD R5, R5, 0x1, R7 ;  /* 0x0000000105057824 */ /* 0x000fc600078e0207 */
[----:B------:R-:W-:Y:S01]  /*eb00*/  SHF.R.S32.HI R7, RZ, 0x1f, R0 ;  /* 0x0000001fff077819 */ /* 0x000fe20000011400 */
[----:B------:R-:W-:-:S04]  /*eb10*/  IMAD.WIDE.U32 R4, R0, UR6, R4 ;  /* 0x0000000600047c25 */ /* 0x000fc8000f8e0004 */
[----:B------:R-:W-:-:S04]  /*eb20*/  IMAD R7, R7, UR6, RZ ;  /* 0x0000000607077c24 */ /* 0x000fc8000f8e02ff */
[----:B------:R-:W-:Y:S01]  /*eb30*/  IMAD R7, R0, UR7, R7 ;  /* 0x0000000700077c24 */ /* 0x000fe2000f8e0207 */
[----:B------:R-:W-:-:S03]  /*eb40*/  LEA R0, P1, R4, UR8, 0x1 ;  /* 0x0000000804007c11 */ /* 0x000fc6000f8208ff */
[----:B------:R-:W-:Y:S02]  /*eb50*/  IMAD.IADD R5, R5, 0x1, R7 ;  /* 0x0000000105057824 */ /* 0x000fe400078e0207 */
[----:B------:R-:W0:Y:S03]  /*eb60*/  @P0 LDC R7, c[0x0][0x44c] ;  /* 0x00011300ff070b82 */ /* 0x000e260000000800 */
[----:B------:R-:W-:Y:S01]  /*eb70*/  LEA.HI.X R4, R4, UR9, R5, 0x1, P1 ;  /* 0x0000000904047c11 */ /* 0x000fe200088f0c05 */
[----:B------:R-:W-:-:S04]  /*eb80*/  VIADD R5, R6, 0x80 ;  /* 0x0000008006057836 */ /* 0x000fc80000000000 */
[----:B------:R-:W-:Y:S02]  /*eb90*/  IMAD.MOV.U32 R6, RZ, RZ, R5 ;  /* 0x000000ffff067224 */ /* 0x000fe400078e0005 */
[----:B0-----:R-:W-:-:S05]  /*eba0*/  @P0 IMAD.HI.U32 R7, R5, R7, RZ ;  /* 0x0000000705070227 */ /* 0x001fca00078e00ff */
[----:B------:R-:W-:-:S05]  /*ebb0*/  @P0 SHF.R.U32.HI R6, RZ, R8, R7 ;  /* 0x00000008ff060219 */ /* 0x000fca0000011607 */
[----:B------:R-:W-:Y:S02]  /*ebc0*/  IMAD.MOV R7, RZ, RZ, -R6 ;  /* 0x000000ffff077224 */ /* 0x000fe400078e0a06 */
[----:B------:R-:W-:-:S04]  /*ebd0*/  IMAD.WIDE.U32 R2, R6, UR4, R2 ;  /* 0x0000000406027c25 */ /* 0x000fc8000f8e0002 */
[----:B------:R-:W-:Y:S01]  /*ebe0*/  IMAD R5, R9, R7, R5 ;  /* 0x0000000709057224 */ /* 0x000fe200078e0205 */
[----:B------:R-:W-:-:S05]  /*ebf0*/  SHF.R.S32.HI R7, RZ, 0x1f, R6 ;  /* 0x0000001fff077819 */ /* 0x000fca0000011406 */
[----:B------:R-:W-:Y:S01]  /*ec00*/  IMAD R7, R7, UR4, RZ ;  /* 0x0000000407077c24 */ /* 0x000fe2000f8e02ff */
[----:B------:R-:W-:Y:S02]  /*ec10*/  ULDC UR4, c[0x0][0x2b8] ;  /* 0x0000ae0000047ab9 */ /* 0x000fe40000000800 */
[----:B------:R-:W-:Y:S01]  /*ec20*/  ISETP.GE.AND P0, PT, R10, UR4, PT ;  /* 0x000000040a007c0c */ /* 0x000fe2000bf06270 */
[----:B------:R-:W-:Y:S01]  /*ec30*/  IMAD R7, R6, UR5, R7 ;  /* 0x0000000506077c24 */ /* 0x000fe2000f8e0207 */
[----:B------:R0:W5:Y:S01]  /*ec40*/  LDL R10, [R1+0x8] ;  /* 0x00000800010a7983 */ /* 0x0001620000100800 */
[----:B------:R-:W-:Y:S02]  /*ec50*/  SHF.R.S32.HI R6, RZ, 0x1f, R5 ;  /* 0x0000001fff067819 */ /* 0x000fe40000011405 */
[----:B------:R-:W-:Y:S01]  /*ec60*/  IMAD.IADD R3, R3, 0x1, R7 ;  /* 0x0000000103037824 */ /* 0x000fe200078e0207 */
[----:B------:R-:W-:Y:S02]  /*ec70*/  ISETP.GE.AND P2, PT, R20, UR4, PT ;  /* 0x0000000414007c0c */ /* 0x000fe4000bf46270 */
[----:B------:R-:W-:Y:S01]  /*ec80*/  IMAD R6, R6, UR6, RZ ;  /* 0x0000000606067c24 */ /* 0x000fe2000f8e02ff */
[----:B------:R-:W-:Y:S01]  /*ec90*/  ISETP.GE.AND P1, PT, R12, UR4, PT ;  /* 0x000000040c007c0c */ /* 0x000fe2000bf26270 */
[----:B------:R-:W-:-:S04]  /*eca0*/  IMAD.WIDE.U32 R2, R5, UR6, R2 ;  /* 0x0000000605027c25 */ /* 0x000fc8000f8e0002 */
[----:B------:R-:W-:Y:S01]  /*ecb0*/  IMAD R6, R5, UR7, R6 ;  /* 0x0000000705067c24 */ /* 0x000fe2000f8e0206 */
[----:B------:R-:W-:-:S03]  /*ecc0*/  LEA R7, P3, R2, UR8, 0x1 ;  /* 0x0000000802077c11 */ /* 0x000fc6000f8608ff */
[----:B------:R-:W-:Y:S01]  /*ecd0*/  IMAD.IADD R6, R3, 0x1, R6 ;  /* 0x0000000103067824 */ /* 0x000fe200078e0206 */
[----:B------:R-:W-:Y:S01]  /*ece0*/  UMOV UR4, 0xffffffff ;  /* 0xffffffff00047882 */ /* 0x000fe20000000000 */
[----:B------:R-:W-:-:S03]  /*ecf0*/  LOP3.LUT R21, R11, 0x7f, RZ, 0xc0, !PT ;  /* 0x0000007f0b157812 */ /* 0x000fc600078ec0ff */
[----:B------:R-:W-:Y:S02]  /*ed00*/  LEA.HI.X R6, R2, UR9, R6, 0x1, P3 ;  /* 0x0000000902067c11 */ /* 0x000fe400098f0c06 */
[----:B------:R-:W-:Y:S01]  /*ed10*/  SHF.R.U32.HI R21, RZ, 0x2, R21 ;  /* 0x00000002ff157819 */ /* 0x000fe20000011615 */
[----:B0-----:R-:W-:Y:S06]  /*ed20*/  BRA.DIV UR4, `(.L_x_9589) ;  /* 0x0000004204b07947 */ /* 0x001fec000b800000 */
[----:B------:R-:W2:Y:S01]  /*ed30*/  LDL.LU R3, [R1+0x30] ;  /* 0x0000300001037983 */ /* 0x000ea20000300800 */
[----:B------:R-:W-:Y:S01]  /*ed40*/  IMAD R25, R25, 0xc0, R21 ;  /* 0x000000c019197824 */ /* 0x000fe200078e0215 */
[----:B------:R-:W-:Y:S02]  /*ed50*/  ULDC.64 UR4, c[0x0][0x208] ;  /* 0x0000820000047ab9 */ /* 0x000fe40000000a00 */
[----:B------:R-:W-:Y:S01]  /*ed60*/  SHFL.IDX PT, R2, R4, RZ, 0x1c1f ;  /* 0x001c1fff04027589 */ /* 0x000fe200000e0000 */
[----:B--2---:R-:W-:-:S03]  /*ed70*/  IMAD R5, R3, R9, RZ ;  /* 0x0000000903057224 */ /* 0x004fc600078e02ff */
[----:B------:R-:W0:Y:S02]  /*ed80*/  SHFL.IDX PT, R3, R0, RZ, 0x1c1f ;  /* 0x001c1fff00037589 */ /* 0x000e2400000e0000 */
[----:B------:R-:W-:-:S13]  /*ed90*/  ISETP.GE.AND P4, PT, R25, R5, PT ;  /* 0x000000051900720c */ /* 0x000fda0003f86270 */
[----:B0-----:R-:W-:-:S05]  /*eda0*/  @!P4 LEA R3, P3, R20, R3, 0x1 ;  /* 0x000000031403c211 */ /* 0x001fca00078608ff */
[----:B------:R-:W-:-:S05]  /*edb0*/  @!P4 IMAD.X R2, RZ, RZ, R2, P3 ;  /* 0x000000ffff02c224 */ /* 0x000fca00018e0602 */
[----:B------:R-:W-:-:S04]  /*edc0*/  @!P4 LOP3.LUT R3, R3, R2, RZ, 0x3c, !PT ;  /* 0x000000020303c212 */ /* 0x000fc800078e3cff */
[----:B------:R-:W-:-:S04]  /*edd0*/  @!P4 LOP3.LUT R2, R3, R2, RZ, 0x3c, !PT ;  /* 0x000000020302c212 */ /* 0x000fc800078e3cff */
[----:B------:R-:W-:-:S05]  /*ede0*/  @!P4 LOP3.LUT R3, R3, R2, RZ, 0x3c, !PT ;  /* 0x000000020303c212 */ /* 0x000fca00078e3cff */
[----:B------:R-:W-:Y:S01]  /*edf0*/  @!PT LDS RZ, [RZ] ;  /* 0x00000000fffff984 */ /* 0x000fe20000000800 */
[----:B-----5:R-:W-:Y:S04]  /*ee00*/  @!P4 LDGSTS.E.BYPASS.LTC128B.128 [R10+0xda00], desc[UR4][R2.64], !P2 ;  /* 0x0da00000020acfae */ /* 0x020fe8000d101d44 */
[----:B------:R-:W-:Y:S04]  /*ee10*/  @!P4 LDGSTS.E.BYPASS.LTC128B.128 [R10+0x10a00], desc[UR4][R2.64+0x40], !P1 ;  /* 0x10a00040020acfae */ /* 0x000fe8000c901d44 */
[----:B------:R0:W-:Y:S02]  /*ee20*/  @!P4 LDGSTS.E.BYPASS.LTC128B.128 [R10+0x13a00], desc[UR4][R2.64+0x80], !P0 ;  /* 0x13a00080020acfae */ /* 0x0001e4000c101d44 */
[----:B0-----:R-:W-:-:S02]  /*ee30*/  VIADD R2, R25, 0x20 ;  /* 0x0000002019027836 */ /* 0x001fc40000000000 */
[----:B------:R-:W0:Y:S03]  /*ee40*/  SHFL.IDX PT, R3, R0, 0x1, 0x1c1f ;  /* 0x003c1f0000037f89 */ /* 0x000e2600000e0000 */
[----:B------:R-:W-:Y:S02]  /*ee50*/  ISETP.GE.AND P3, PT, R2, R5, PT ;  /* 0x000000050200720c */ /* 0x000fe40003f66270 */
[----:B------:R-:W1:Y:S11]  /*ee60*/  SHFL.IDX PT, R2, R4, 0x1, 0x1c1f ;  /* 0x003c1f0004027f89 */ /* 0x000e7600000e0000 */
[----:B0-----:R-:W-:-:S05]  /*ee70*/  @!P3 LEA R3, P4, R20, R3, 0x1 ;  /* 0x000000031403b211 */ /* 0x001fca00078808ff */
[----:B-1----:R-:W-:-:S05]  /*ee80*/  @!P3 IMAD.X R2, RZ, RZ, R2, P4 ;  /* 0x000000ffff02b224 */ /* 0x002fca00020e0602 */
[----:B------:R-:W-:-:S04]  /*ee90*/  @!P3 LOP3.LUT R3, R3, R2, RZ, 0x3c, !PT ;  /* 0x000000020303b212 */ /* 0x000fc800078e3cff */
[----:B------:R-:W-:-:S04]  /*eea0*/  @!P3 LOP3.LUT R2, R3, R2, RZ, 0x3c, !PT ;  /* 0x000000020302b212 */ /* 0x000fc800078e3cff */
[----:B------:R-:W-:-:S05]  /*eeb0*/  @!P3 LOP3.LUT R3, R3, R2, RZ, 0x3c, !PT ;  /* 0x000000020303b212 */ /* 0x000fca00078e3cff */
[----:B------:R-:W-:Y:S04]  /*eec0*/  @!P3 LDGSTS.E.BYPASS.LTC128B.128 [R10+0xe200], desc[UR4][R2.64], !P2 ;  /* 0x0e200000020abfae */ /* 0x000fe8000d101d44 */
[----:B------:R-:W-:Y:S04]  /*eed0*/  @!P3 LDGSTS.E.BYPASS.LTC128B.128 [R10+0x11200], desc[UR4][R2.64+0x40], !P1 ;  /* 0x11200040020abfae */ /* 0x000fe8000c901d44 */
[----:B------:R0:W-:Y:S02]  /*eee0*/  @!P3 LDGSTS.E.BYPASS.LTC128B.128 [R10+0x14200], desc[UR4][R2.64+0x80], !P0 ;  /* 0x14200080020abfae */ /* 0x0001e4000c101d44 */
[----:B0-----:R-:W-:-:S02]  /*eef0*/  VIADD R2, R25, 0x40 ;  /* 0x0000004019027836 */ /* 0x001fc40000000000 */
[----:B------:R-:W0:Y:S03]  /*ef00*/  SHFL.IDX PT, R3, R0, 0x2, 0x1c1f ;  /* 0x005c1f0000037f89 */ /* 0x000e2600000e0000 */
[----:B------:R-:W-:Y:S02]  /*ef10*/  ISETP.GE.AND P3, PT, R2, R5, PT ;  /* 0x000000050200720c */ /* 0x000fe40003f66270 */
[----:B------:R-:W1:Y:S04]  /*ef20*/  SHFL.IDX PT, R2, R4, 0x2, 0x1c1f ;  /* 0x005c1f0004027f89 */ /* 0x000e6800000e0000 */
[----:B------:R-:W-:Y:S07]  /*ef30*/  SHFL.IDX PT, R4, R4, 0x3, 0x1c1f ;  /* 0x007c1f0004047f89 */ /* 0x000fee00000e0000 */
[----:B0-----:R-:W-:-:S05]  /*ef40*/  @!P3 LEA R3, P4, R20, R3, 0x1 ;  /* 0x000000031403b211 */ /* 0x001fca00078808ff */
[----:B-1----:R-:W-:-:S05]  /*ef50*/  @!P3 IMAD.X R2, RZ, RZ, R2, P4 ;  /* 0x000000ffff02b224 */ /* 0x002fca00020e0602 */
[----:B------:R-:W-:-:S04]  /*ef60*/  @!P3 LOP3.LUT R3, R3, R2, RZ, 0x3c, !PT ;  /* 0x000000020303b212 */ /* 0x000fc800078e3cff */
[----:B------:R-:W-:-:S04]  /*ef70*/  @!P3 LOP3.LUT R2, R3, R2, RZ, 0x3c, !PT ;  /* 0x000000020302b212 */ /* 0x000fc800078e3cff */
[----:B------:R-:W-:-:S05]  /*ef80*/  @!P3 LOP3.LUT R3, R3, R2, RZ, 0x3c, !PT ;  /* 0x000000020303b212 */ /* 0x000fca00078e3cff */
[----:B------:R-:W-:Y:S04]  /*ef90*/  @!P3 LDGSTS.E.BYPASS.LTC128B.128 [R10+0xea00], desc[UR4][R2.64], !P2 ;  /* 0x0ea00000020abfae */ /* 0x000fe8000d101d44 */
[----:B------:R-:W-:Y:S04]  /*efa0*/  @!P3 LDGSTS.E.BYPASS.LTC128B.128 [R10+0x11a00], desc[UR4][R2.64+0x40], !P1 ;  /* 0x11a00040020abfae */ /* 0x000fe8000c901d44 */
[----:B------:R0:W-:Y:S04]  /*efb0*/  @!P3 LDGSTS.E.BYPASS.LTC128B.128 [R10+0x14a00], desc[UR4][R2.64+0x80], !P0 ;  /* 0x14a00080020abfae */ /* 0x0001e8000c101d44 */
[----:B0-----:R0:W1:Y:S02]  /*efc0*/  SHFL.IDX PT, R2, R0, 0x3, 0x1c1f ;  /* 0x007c1f0000027f89 */ /* 0x00106400000e0000 */
[----:B0-----:R-:W-:-:S05]  /*efd0*/  VIADD R0, R25, 0x80 ;  /* 0x0000008019007836 */ /* 0x001fca0000000000 */
[----:B------:R-:W-:Y:S01]  /*efe0*/  ISETP.GE.AND P3, PT, R0, R5, PT ;  /* 0x000000050000720c */ /* 0x000fe20003f66270 */
[----:B------:R-:W-:-:S05]  /*eff0*/  VIADD R0, R25, 0x60 ;  /* 0x0000006019007836 */ /* 0x000fca0000000000 */
[----:B------:R-:W-:Y:S02]  /*f000*/  ISETP.GE.AND P4, PT, R0, R5, PT ;  /* 0x000000050000720c */ /* 0x000fe40003f86270 */
[----:B------:R-:W-:Y:S04]  /*f010*/  SHFL.IDX PT, R0, R6, RZ, 0x1c1f ;  /* 0x001c1fff06007589 */ /* 0x000fe800000e0000 */
[----:B------:R-:W-:Y:S07]  /*f020*/  SHFL.IDX PT, R6, R6, 0x1, 0x1c1f ;  /* 0x003c1f0006067f89 */ /* 0x000fee00000e0000 */
[----:B-1----:R-:W-:-:S05]  /*f030*/  @!P4 LEA R2, P5, R20, R2, 0x1 ;  /* 0x000000021402c211 */ /* 0x002fca00078a08ff */
[----:B------:R-:W-:Y:S02]  /*f040*/  @!P4 IMAD.X R3, RZ, RZ, R4, P5 ;  /* 0x000000ffff03c224 */ /* 0x000fe400028e0604 */
[----:B------:R-:W0:Y:S04]  /*f050*/  SHFL.IDX PT, R4, R7, RZ, 0x1c1f ;  /* 0x001c1fff07047589 */ /* 0x000e2800000e0000 */
[----:B------:R-:W-:Y:S04]  /*f060*/  @!P4 LDGSTS.E.BYPASS.LTC128B.128 [R10+0xf200], desc[UR4][R2.64], !P2 ;  /* 0x0f200000020acfae */ /* 0x000fe8000d101d44 */
[----:B------:R-:W-:Y:S04]  /*f070*/  @!P4 LDGSTS.E.BYPASS.LTC128B.128 [R10+0x12200], desc[UR4][R2.64+0x40], !P1 ;  /* 0x12200040020acfae */ /* 0x000fe8000c901d44 */
[----:B------:R1:W-:Y:S01]  /*f080*/  @!P4 LDGSTS.E.BYPASS.LTC128B.128 [R10+0x15200], desc[UR4][R2.64+0x80], !P0 ;  /* 0x15200080020acfae */ /* 0x0003e2000c101d44 */
[----:B0-----:R-:W-:-:S05]  /*f090*/  @!P3 LEA R4, P5, R20, R4, 0x1 ;  /* 0x000000041404b211 */ /* 0x001fca00078a08ff */
[----:B------:R-:W-:Y:S02]  /*f0a0*/  @!P3 IMAD.X R0, RZ, RZ, R0, P5 ;  /* 0x000000ffff00b224 */ /* 0x000fe400028e0600 */
[----:B-1----:R-:W-:Y:S02]  /*f0b0*/  @!P3 IMAD.MOV.U32 R2, RZ, RZ, R4 ;  /* 0x000000ffff02b224 */ /* 0x002fe400078e0004 */
[----:B------:R-:W-:-:S05]  /*f0c0*/  @!P3 IMAD.MOV.U32 R3, RZ, RZ, R0 ;  /* 0x000000ffff03b224 */ /* 0x000fca00078e0000 */
[----:B------:R-:W-:Y:S04]  /*f0d0*/  @!P3 LDGSTS.E.BYPASS.LTC128B.128 [R10+0xfa00], desc[UR4][R2.64], !P2 ;  /* 0x0fa00000020abfae */ /* 0x000fe8000d101d44 */
[----:B------:R-:W-:Y:S04]  /*f0e0*/  @!P3 LDGSTS.E.BYPASS.LTC128B.128 [R10+0x12a00], desc[UR4][R2.64+0x40], !P1 ;  /* 0x12a00040020abfae */ /* 0x000fe8000c901d44 */
[----:B------:R0:W-:Y:S04]  /*f0f0*/  @!P3 LDGSTS.E.BYPASS.LTC128B.128 [R10+0x15a00], desc[UR4][R2.64+0x80], !P0 ;  /* 0x15a00080020abfae */ /* 0x0001e8000c101d44 */
[----:B0-----:R0:W1:Y:S02]  /*f100*/  SHFL.IDX PT, R2, R7, 0x1, 0x1c1f ;  /* 0x003c1f0007027f89 */ /* 0x00106400000e0000 */
.L_x_9704:
[----:B------:R-:W-:Y:S01]  /*f110*/  VIADD R25, R25, 0xa0 ;  /* 0x000000a019197836 */ /* 0x000fe20000000000 */
[----:B------:R-:W-:Y:S01]  /*f120*/  ULDC.64 UR4, c[0x0][0x208] ;  /* 0x0000820000047ab9 */ /* 0x000fe20000000a00 */
[----:B------:R-:W-:-:S03]  /*f130*/  VIADD R8, R17, 0x31c00 ;  /* 0x00031c0011087836 */ /* 0x000fc60000000000 */
[----:B------:R-:W-:-:S13]  /*f140*/  ISETP.GE.AND P3, PT, R25, R5, PT ;  /* 0x000000051900720c */ /* 0x000fda0003f66270 */
[----:B-1----:R-:W-:-:S05]  /*f150*/  @!P3 LEA R2, P4, R20, R2, 0x1 ;  /* 0x000000021402b211 */ /* 0x002fca00078808ff */
[----:B------:R-:W-:-:S05]  /*f160*/  @!P3 IMAD.X R3, RZ, RZ, R6, P4 ;  /* 0x000000ffff03b224 */ /* 0x000fca00020e0606 */
[----:B------:R-:W-:Y:S01]  /*f170*/  @!PT LDS RZ, [RZ] ;  /* 0x00000000fffff984 */ /* 0x000fe20000000800 */
[----:B------:R-:W-:Y:S01]  /*f180*/  @!PT LDS RZ, [RZ] ;  /* 0x00000000fffff984 */ /* 0x000fe20000000800 */
[----:B------:R-:W-:Y:S01]  /*f190*/  @!PT LDS RZ, [RZ] ;  /* 0x00000000fffff984 */ /* 0x000fe20000000800 */
[----:B------:R1:W-:Y:S04]  /*f1a0*/  @!P3 LDGSTS.E.BYPASS.LTC128B.128 [R10+0x10200], desc[UR4][R2.64], !P2 ;  /* 0x10200000020abfae */ /* 0x0003e8000d101d44 */
[----:B------:R1:W-:Y:S04]  /*f1b0*/  @!P3 LDGSTS.E.BYPASS.LTC128B.128 [R10+0x13200], desc[UR4][R2.64+0x40], !P1 ;  /* 0x13200040020abfae */ /* 0x0003e8000c901d44 */
[----:B------:R1:W-:Y:S01]  /*f1c0*/  @!P3 LDGSTS.E.BYPASS.LTC128B.128 [R10+0x16200], desc[UR4][R2.64+0x80], !P0 ;  /* 0x16200080020abfae */ /* 0x0003e2000c101d44 */
[----:B------:R-:W-:Y:S01]  /*f1d0*/  PLOP3.LUT P0, PT, PT, PT, PT, 0x80, 0x0 ;  /* 0x000000000000781c */ /* 0x000fe20003f0f070 */
[----:B------:R-:W-:-:S12]  /*f1e0*/  NOP ;  /* 0x0000000000007918 */ /* 0x000fd80000000000 */
.L_x_9590:
[----:B------:R-:W-:Y:S02]  /*f1f0*/  PLOP3.LUT P1, PT, P1, P0, PT, 0xa2, 0x0 ;  /* 0x000000000000781c */ /* 0x000fe40000f21472 */
[----:B------:R-:W-:-:S08]  /*f200*/  @P0 R2UR P1, UR4, R17 ;  /* 0x00000000110402ca */ /* 0x000fd00000020000 */
[----:B------:R-:W-:-:S05]  /*f210*/  @P0 PLOP3.LUT P0, PT, P1, PT, PT, 0x80, 0x0 ;  /* 0x000000000000081c */ /* 0x000fca0000f0f070 */
[----:B------:R-:W-:Y:S01]  /*f220*/  @!P1 SYNCS.ARRIVE.TRANS64.RED.A0T1 RZ, [UR4+0x31c00], RZ ;  /* 0x031c00ffffff99a7 */ /* 0x000fe20008200404 */
[----:B------:R-:W-:Y:S07]  /*f230*/  @!P1 ARRIVES.LDGSTSBAR.64.TRANSCNT [UR4+0x31c00] ;  /* 0x031c0000ff0099b0 */ /* 0x000fee0008000a84 */
[----:B------:R-:W-:Y:S05]  /*f240*/  @P0 BRA.U.ANY `(.L_x_9590) ;  /* 0xfffffffd00e80947 */ /* 0x000fea000393ffff */
[----:B-1----:R-:W2:Y:S02]  /*f250*/  LDL.LU R2, [R1+0x34] ;  /* 0x0000340001027983 */ /* 0x002ea40000300800 */
[----:B--2---:R-:W-:-:S05]  /*f260*/  VIADD R2, R2, 0x1 ;  /* 0x0000000102027836 */ /* 0x004fca0000000000 */
        /* <DEDUP_REMOVED lines=8> */
[----:B------:R-:W2:Y:S03]  /*f2f0*/  SYNCS.PHASECHK.TRANS64.TRYWAIT P0, [R17+URZ+0x31c20], R0 ;  /* 0x031c2000110075a7 */ /* 0x000ea6000800017f */
[----:B-12---:R-:W-:Y:S05]  /*f300*/  @!P0 BRA `(.L_x_9592) ;  /* 0x00000044005c8947 */ /* 0x006fea0003800000 */
.L_x_9705:
[----:B------:R-:W-:Y:S05]  /*f310*/  BSYNC B0 ;  /* 0x0000000000007941 */ /* 0x000fea0003800000 */
.L_x_9591:
[----:B------:R-:W1:Y:S04]  /*f320*/  LDL R2, [R1+0x18] ;  /* 0x0000180001027983 */ /* 0x000e680000100800 */
[----:B------:R-:W2:Y:S01]  /*f330*/  LDL R3, [R1+0x4] ;  /* 0x0000040001037983 */ /* 0x000ea20000100800 */
[----:B------:R-:W-:Y:S01]  /*f340*/  BSSY B0, `(.L_x_9593) ;  /* 0x0000232000007945 */ /* 0x000fe20003800000 */
[----:B-1----:R-:W-:-:S05]  /*f350*/  VIADD R0, R2, 0xfffffffe ;  /* 0xfffffffe02007836 */ /* 0x002fca0000000000 */
[----:B--2---:R-:W-:-:S13]  /*f360*/  ISETP.GE.AND P0, PT, R0, R3, PT ;  /* 0x000000030000720c */ /* 0x004fda0003f06270 */
[----:B------:R-:W-:Y:S05]  /*f370*/  @!P0 BRA `(.L_x_9594) ;  /* 0x0000002000b88947 */ /* 0x000fea0003800000 */
[----:B------:R-:W2:Y:S04]  /*f380*/  LDL.LU R2, [R1+0x38] ;  /* 0x0000380001027983 */ /* 0x000ea80000300800 */
[----:B------:R-:W3:Y:S04]  /*f390*/  LDL.LU R5, [R1+0x14] ;  /* 0x0000140001057983 */ /* 0x000ee80000300800 */
[----:B------:R-:W4:Y:S01]  /*f3a0*/  LDL.LU R4, [R1+0x20] ;  /* 0x0000200001047983 */ /* 0x000f220000300800 */
[----:B0-----:R-:W-:Y:S01]  /*f3b0*/  LOP3.LUT R7, RZ, R3, RZ, 0x33, !PT ;  /* 0x00000003ff077212 */ /* 0x001fe200078e33ff */
        /* <DEDUP_REMOVED lines=10> */
[----:B------:R-:W-:Y:S01]  /*f460*/  LOP3.LUT P1, RZ, R29, 0x1, RZ, 0xc0, !PT ;  /* 0x000000011dff7812 */ /* 0x000fe2000782c0ff */
[----:B------:R-:W-:Y:S01]  /*f470*/  VIADD R6, R18, 0x1 ;  /* 0x0000000112067836 */ /* 0x000fe20000000000 */
[----:B------:R-:W-:Y:S04]  /*f480*/  BSSY B1, `(.L_x_9597) ;  /* 0x00000ae000017945 */ /* 0x000fe80003800000 */
[----:B------:R-:W-:-:S04]  /*f490*/  ISETP.NE.AND P0, PT, R6, 0x2, PT ;  /* 0x000000020600780c */ /* 0x000fc80003f05270 */
[----:B------:R-:W-:Y:S02]  /*f4a0*/  SEL R10, RZ, 0x1, P0 ;  /* 0x00000001ff0a7807 */ /* 0x000fe40000000000 */
[----:B------:R-:W-:Y:S02]  /*f4b0*/  SEL R6, R6, RZ, P0 ;  /* 0x000000ff06067207 */ /* 0x000fe40000000000 */
[----:B------:R-:W-:Y:S01]  /*f4c0*/  LOP3.LUT R10, R28, R10, RZ, 0x3c, !PT ;  /* 0x0000000a1c0a7212 */ /* 0x000fe200078e3cff */
[----:B------:R-:W-:Y:S06]  /*f4d0*/  @!P1 BRA `(.L_x_9598) ;  /* 0x0000000800a09947 */ /* 0x000fec0003800000 */
[----:B------:R-:W-:Y:S01]  /*f4e0*/  ULDC.64 UR4, c[0x0][0x418] ;  /* 0x0001060000047ab9 */ /* 0x000fe20000000a00 */
[----:B------:R-:W-:Y:S01]  /*f4f0*/  IMAD.MOV.U32 R5, RZ, RZ, R19 ;  /* 0x000000ffff057224 */ /* 0x000fe200078e0013 */
[----:B------:R-:W-:-:S04]  /*f500*/  ISETP.NE.U32.AND P0, PT, RZ, UR4, PT ;  /* 0x00000004ff007c0c */ /* 0x000fc8000bf05070 */
[----:B------:R-:W-:-:S13]  /*f510*/  ISETP.NE.AND.EX P0, PT, RZ, UR5, PT, P0 ;  /* 0x00000005ff007c0c */ /* 0x000fda000bf05300 */
        /* <DEDUP_REMOVED lines=15> */
[----:B------:R-:W-:-:S04]  /*f610*/  IMAD R4, R23, UR7, R4 ;  /* 0x0000000717047c24 */ /* 0x000fc8000f8e0204 */
[----:B------:R-:W-:Y:S01]  /*f620*/  IMAD.IADD R3, R4, 0x1, R3 ;  /* 0x0000000104037824 */ /* 0x000fe200078e0203 */
[----:B------:R-:W-:-:S04]  /*f630*/  LEA R4, P0, R2, UR4, 0x2 ;  /* 0x0000000402047c11 */ /* 0x000fc8000f8010ff */
[----:B------:R-:W-:-:S06]  /*f640*/  LEA.HI.X R5, R2, UR5, R3, 0x2, P0 ;  /* 0x0000000502057c11 */ /* 0x000fcc00080f1403 */
[----:B------:R0:W5:Y:S03]  /*f650*/  LDG.E R5, desc[UR8][R4.64] ;  /* 0x0000000804057981 */ /* 0x000166000c1e1900 */
.L_x_9599:
[----:B------:R-:W-:Y:S01]  /*f660*/  IMAD R3, R6, 0x8, R17 ;  /* 0x0000000806037824 */ /* 0x000fe200078e0211 */
[----:B------:R-:W-:Y:S01]  /*f670*/  SHF.L.U32 R2, R10, 0x1f, RZ ;  /* 0x0000001f0a027819 */ /* 0x000fe200000006ff */
[----:B------:R-:W-:Y:S03]  /*f680*/  BSSY B3, `(.L_x_9600) ;  /* 0x0000003000037945 */ /* 0x000fe60003800000 */
[----:B------:R-:W1:Y:S02]  /*f690*/  SYNCS.PHASECHK.TRANS64.TRYWAIT P0, [R3+URZ+0x31c40], R2 ;  /* 0x031c4002030075a7 */ /* 0x000e64000800017f */
[----:B-1----:R-:W-:Y:S05]  /*f6a0*/  @!P0 BRA `(.L_x_9601) ;  /* 0x0000004000888947 */ /* 0x002fea0003800000 */
.L_x_9706:
[----:B------:R-:W-:Y:S05]  /*f6b0*/  BSYNC B3 ;  /* 0x0000000000037941 */ /* 0x000fea0003800000 */
.L_x_9600:
        /* <DEDUP_REMOVED lines=12> */
.L_x_9603:
[----:B------:R-:W-:Y:S05]  /*f780*/  BSYNC B3 ;  /* 0x0000000000037941 */ /* 0x000fea0003800000 */
.L_x_9602:
[----:B------:R-:W-:Y:S01]  /*f790*/  IMAD.MOV.U32 R14, RZ, RZ, RZ ;  /* 0x000000ffff0e7224 */ /* 0x000fe200078e00ff */
[----:B------:R-:W-:Y:S01]  /*f7a0*/  UIADD3 UR4, UP0, UR36, 0x370, URZ ;  /* 0x0000037024047890 */ /* 0x000fe2000ff1e03f */
[----:B------:R-:W-:Y:S01]  /*f7b0*/  IMAD R4, R6, 0x6c00, R17 ;  /* 0x00006c0006047824 */ /* 0x000fe200078e0211 */
[----:B------:R-:W-:Y:S01]  /*f7c0*/  PLOP3.LUT P0, PT, PT, PT, PT, 0x80, 0x0 ;  /* 0x000000000000781c */ /* 0x000fe20003f0f070 */
[----:B-1----:R-:W-:Y:S01]  /*f7d0*/  VIADD R3, R3, 0x31c30 ;  /* 0x00031c3003037836 */ /* 0x002fe20000000000 */
[----:B------:R-:W-:Y:S01]  /*f7e0*/  R2UR UR10, R14 ;  /* 0x000000000e0a72ca */ /* 0x000fe200000e0000 */
[----:B------:R-:W-:Y:S01]  /*f7f0*/  IMAD R2, R0, 0x90, R26 ;  /* 0x0000009000027824 */ /* 0x000fe200078e021a */
[----:B------:R-:W-:Y:S01]  /*f800*/  UIADD3.X UR5, URZ, UR37, URZ, UP0, !UPT ;  /* 0x000000253f057290 */ /* 0x000fe200087fe43f */
[----:B------:R-:W-:Y:S01]  /*f810*/  VIADD R11, R4, 0x16a00 ;  /* 0x00016a00040b7836 */ /* 0x000fe20000000000 */
[----:B------:R-:W-:Y:S01]  /*f820*/  UMOV UR6, 0x0 ;  /* 0x0000000000067882 */ /* 0x000fe20000000000 */
[----:B------:R-:W-:-:S10]  /*f830*/  UMOV UR7, 0x14f00000 ;  /* 0x14f0000000077882 */ /* 0x000fd40000000000 */
.L_x_9604:
        /* <DEDUP_REMOVED lines=16> */
.L_x_9605:
        /* <DEDUP_REMOVED lines=16> */
.L_x_9606:
        /* <DEDUP_REMOVED lines=15> */
.L_x_9707:
[----:B------:R-:W-:Y:S05]  /*fb30*/  BSYNC B3 ;  /* 0x0000000000037941 */ /* 0x000fea0003800000 */
.L_x_9607:
        /* <DEDUP_REMOVED lines=12> */
.L_x_9610:
[----:B------:R-:W-:Y:S05]  /*fc00*/  BSYNC B3 ;  /* 0x0000000000037941 */ /* 0x000fea0003800000 */
.L_x_9609:
[----:B------:R-:W-:Y:S01]  /*fc10*/  R2UR UR10, R14 ;  /* 0x000000000e0a72ca */ /* 0x000fe200000e0000 */
[--C-:B0-----:R-:W-:Y:S01]  /*fc20*/  IMAD R2, R18, 0x8, R17.reuse ;  /* 0x0000000812027824 */ /* 0x101fe200078e0211 */
[----:B------:R-:W-:Y:S01]  /*fc30*/  R2UR UR6, R12 ;  /* 0x000000000c0672ca */ /* 0x000fe200000e0000 */
[----:B------:R-:W-:Y:S01]  /*fc40*/  IMAD R3, R18, 0x6c00, R17 ;  /* 0x00006c0012037824 */ /* 0x000fe200078e0211 */
[----:B------:R-:W-:Y:S01]  /*fc50*/  R2UR UR7, R13 ;  /* 0x000000000d0772ca */ /* 0x000fe200000e0000 */
[----:B------:R-:W-:Y:S01]  /*fc60*/  UIADD3 UR4, UP0, UR36, 0x470, URZ ;  /* 0x0000047024047890 */ /* 0x000fe2000ff1e03f */
[----:B------:R-:W-:Y:S01]  /*fc70*/  PLOP3.LUT P0, PT, PT, PT, PT, 0x80, 0x0 ;  /* 0x000000000000781c */ /* 0x000fe20003f0f070 */
[----:B------:R-:W-:Y:S02]  /*fc80*/  IMAD R4, R22, 0x90, R26 ;  /* 0x0000009016047824 */ /* 0x000fe400078e021a */
[----:B------:R-:W-:Y:S01]  /*fc90*/  VIADD R2, R2, 0x31c50 ;  /* 0x00031c5002027836 */ /* 0x000fe20000000000 */
[----:B------:R-:W-:Y:S01]  /*fca0*/  UIADD3.X UR5, URZ, UR37, URZ, UP0, !UPT ;  /* 0x000000253f057290 */ /* 0x000fe200087fe43f */
[----:B------:R-:W-:-:S11]  /*fcb0*/  VIADD R11, R3, 0x200 ;  /* 0x00000200030b7836 */ /* 0x000fd60000000000 */
.L_x_9611:
        /* <DEDUP_REMOVED lines=15> */
.L_x_9612:
        /* <DEDUP_REMOVED lines=15> */
.L_x_9613:
        /* <DEDUP_REMOVED lines=10> */
[----:B------:R-:W-:Y:S02]  /*ff40*/  IMAD.MOV.U32 R19, RZ, RZ, R5 ;  /* 0x000000ffff137224 */ /* 0x000fe400078e0005 */
[----:B------:R-:W-:-:S07]  /*ff50*/  IMAD.MOV.U32 R22, RZ, RZ, R0 ;  /* 0x000000ffff167224 */ /* 0x000fce00078e0000 */
.L_x_9598:
[----:B------:R-:W-:Y:S05]  /*ff60*/  BSYNC B1 ;  /* 0x0000000000017941 */ /* 0x000fea0003800000 */
.L_x_9597:
[----:B------:R-:W2:Y:S01]  /*ff70*/  LDL.LU R0, [R1+0x18] ;  /* 0x0000180001007983 */ /* 0x000ea20000300800 */
[----:B------:R-:W-:Y:S02]  /*ff80*/  IMAD.MOV.U32 R28, RZ, RZ, R10 ;  /* 0x000000ffff1c7224 */ /* 0x000fe400078e000a */
[----:B------:R-:W-:Y:S02]  /*ff90*/  IMAD.MOV.U32 R18, RZ, RZ, R6 ;  /* 0x000000ffff127224 */ /* 0x000fe400078e0006 */
[----:B--2---:R-:W-:-:S07]  /*ffa0*/  VIADD R0, R0, 0xfffffffd ;  /* 0xfffffffd00007836 */ /* 0x004fce0000000000 */
.L_x_9596:
[----:B------:R-:W-:Y:S05]  /*ffb0*/  BSYNC B2 ;  /* 0x0000000000027941 */ /* 0x000fea0003800000 */
.L_x_9595:
[----:B------:R-:W-:Y:S01]  /*ffc0*/  VIADD R7, R7, 0xfffffffe ;  /* 0xfffffffe07077836 */ /* 0x000fe20000000000 */
[----:B------:R-:W-:-:S04]  /*ffd0*/  LOP3.LUT R2, RZ, R9, RZ, 0x33, !PT ;  /* 0x00000009ff027212 */ /* 0x000fc800078e33ff */
[----:B------:R-:W-:-:S13]  /*ffe0*/  ISETP.NE.AND P0, PT, R7, R2, PT ;  /* 0x000000020700720c */ /* 0x000fda0003f05270 */
[----:B------:R-:W-:Y:S05]  /*fff0*/  @!P0 BRA `(.L_x_9594) ;  /* 0x0000001400988947 */ /* 0x000fea0003800000 */
[----:B------:R-:W-:-:S07]  /*10000*/  IMAD.MOV.U32 R4, RZ, RZ, R19 ;  /* 0x000000ffff047224 */ /* 0x000fce00078e0013 */
.L_x_9648:
[----:B------:R-:W-:Y:S01]  /*10010*/  LOP3.LUT P1, RZ, R29, 0x1, RZ, 0xc0, !PT ;  /* 0x000000011dff7812 */ /* 0x000fe2000782c0ff */
[----:B------:R-:W-:Y:S01]  /*10020*/  VIADD R6, R18, 0x1 ;  /* 0x0000000112067836 */ /* 0x000fe20000000000 */
[----:B------:R-:W-:Y:S05]  /*10030*/  YIELD ;  /* 0x0000000000007946 */ /* 0x000fea0003800000 */
[----:B------:R-:W-:Y:S01]  /*10040*/  ISETP.NE.AND P0, PT, R6, 0x2, PT ;  /* 0x000000020600780c */ /* 0x000fe20003f05270 */
[----:B------:R-:W-:Y:S03]  /*10050*/  BSSY B1, `(.L_x_9614) ;  /* 0x00000ab000017945 */ /* 0x000fe60003800000 */
[----:B------:R-:W-:-:S02]  /*10060*/  SEL R7, RZ, 0x1, P0 ;  /* 0x00000001ff077807 */ /* 0x000fc40000000000 */
        /* <DEDUP_REMOVED lines=25> */
[----:B------:R-:W-:-:S05]  /*10200*/  LEA.HI.X R5, R2, UR5, R3, 0x2, P0 ;  /* 0x0000000502057c11 */ /* 0x000fca00080f1403 */
[----:B------:R0:W5:Y:S04]  /*10210*/  LDG.E R4, desc[UR8][R4.64] ;  /* 0x0000000804047981 */ /* 0x000168000c1e1900 */
.L_x_9616:
[----:B------:R-:W-:Y:S01]  /*10220*/  IMAD R3, R6, 0x8, R17 ;  /* 0x0000000806037824 */ /* 0x000fe200078e0211 */
[----:B------:R-:W-:Y:S01]  /*10230*/  SHF.L.U32 R2, R7, 0x1f, RZ ;  /* 0x0000001f07027819 */ /* 0x000fe200000006ff */
[----:B------:R-:W-:Y:S03]  /*10240*/  BSSY B2, `(.L_x_9617) ;  /* 0x0000003000027945 */ /* 0x000fe60003800000 */
[----:B------:R-:W1:Y:S02]  /*10250*/  SYNCS.PHASECHK.TRANS64.TRYWAIT P0, [R3+URZ+0x31c40], R2 ;  /* 0x031c4002030075a7 */ /* 0x000e64000800017f */
[----:B-1----:R-:W-:Y:S05]  /*10260*/  @!P0 BRA `(.L_x_9618) ;  /* 0x0000003400c08947 */ /* 0x002fea0003800000 */
.L_x_9708:
[----:B------:R-:W-:Y:S05]  /*10270*/  BSYNC B2 ;  /* 0x0000000000027941 */ /* 0x000fea0003800000 */
.L_x_9617:
        /* <DEDUP_REMOVED lines=12> */
.L_x_9620:
[----:B------:R-:W-:Y:S05]  /*10340*/  BSYNC B2 ;  /* 0x0000000000027941 */ /* 0x000fea0003800000 */
.L_x_9619:
        /* <DEDUP_REMOVED lines=11> */
.L_x_9621:
        /* <DEDUP_REMOVED lines=16> */
.L_x_9622:
        /* <DEDUP_REMOVED lines=16> */
.L_x_9623:
        /* <DEDUP_REMOVED lines=15> */
.L_x_9709:
[----:B------:R-:W-:Y:S05]  /*106f0*/  BSYNC B2 ;  /* 0x0000000000027941 */ /* 0x000fea0003800000 */
.L_x_9624:
        /* <DEDUP_REMOVED lines=11> */
.L_x_9627:
[----:B------:R-:W-:Y:S05]  /*107b0*/  BSYNC B2 ;  /* 0x0000000000027941 */ /* 0x000fea0003800000 */
.L_x_9626:
[----:B------:R-:W-:Y:S01]  /*107c0*/  R2UR UR6, R2 ;  /* 0x00000000020672ca */ /* 0x000fe200000e0000 */
[----:B------:R-:W-:Y:S01]  /*107d0*/  IMAD R18, R18, 0x6c00, R17 ;  /* 0x00006c0012127824 */ /* 0x000fe200078e0211 */
[----:B------:R-:W-:Y:S01]  /*107e0*/  R2UR UR7, R3 ;  /* 0x00000000030772ca */ /* 0x000fe200000e0000 */
[----:B------:R-:W-:Y:S01]  /*107f0*/  UIADD3 UR4, UP0, UR36, 0x470, URZ ;  /* 0x0000047024047890 */ /* 0x000fe2000ff1e03f */
[----:B------:R-:W-:Y:S01]  /*10800*/  R2UR UR10, R5 ;  /* 0x00000000050a72ca */ /* 0x000fe200000e0000 */
[----:B------:R-:W-:Y:S01]  /*10810*/  IMAD R5, R22, 0x90, R26 ;  /* 0x0000009016057824 */ /* 0x000fe200078e021a */
[----:B------:R-:W-:Y:S01]  /*10820*/  PLOP3.LUT P0, PT, PT, PT, PT, 0x80, 0x0 ;  /* 0x000000000000781c */ /* 0x000fe20003f0f070 */
[----:B0-----:R-:W-:Y:S01]  /*10830*/  VIADD R12, R12, 0x50 ;  /* 0x000000500c0c7836 */ /* 0x001fe20000000000 */
[----:B------:R-:W-:Y:S01]  /*10840*/  UIADD3.X UR5, URZ, UR37, URZ, UP0, !UPT ;  /* 0x000000253f057290 */ /* 0x000fe200087fe43f */
[----:B------:R-:W-:-:S11]  /*10850*/  VIADD R13, R18, 0x200 ;  /* 0x00000200120d7836 */ /* 0x000fd60000000000 */
.L_x_9628:
        /* <DEDUP_REMOVED lines=12> */
[----:B------:R-:W-:Y:S01]  /*10920*/  R2UR UR10, R10 ;  /* 0x000000000a0a72ca */ /* 0x000fe200000e0000 */
[----:B------:R-:W-:Y:S01]  /*10930*/  VIADD R10, R18, 0x2600 ;  /* 0x00002600120a7836 */ /* 0x000fe20000000000 */
[----:B------:R-:W-:-:S13]  /*10940*/  PLOP3.LUT P0, PT, PT, PT, PT, 0x80, 0x0 ;  /* 0x000000000000781c */ /* 0x000fda0003f0f070 */
.L_x_9629:
        /* <DEDUP_REMOVED lines=15> */
.L_x_9630:
        /* <DEDUP_REMOVED lines=12> */
.L_x_9615:
[----:B------:R-:W-:Y:S05]  /*10b00*/  BSYNC B1 ;  /* 0x0000000000017941 */ /* 0x000fea0003800000 */
.L_x_9614:
[----:B------:R-:W-:Y:S01]  /*10b10*/  LOP3.LUT P1, RZ, R29, 0x1, RZ, 0xc0, !PT ;  /* 0x000000011dff7812 */ /* 0x000fe2000782c0ff */
[----:B------:R-:W-:Y:S01]  /*10b20*/  VIADD R18, R6, 0x1 ;  /* 0x0000000106127836 */ /* 0x000fe20000000000 */
[----:B------:R-:W-:Y:S01]  /*10b30*/  BSSY B1, `(.L_x_9631) ;  /* 0x00000ae000017945 */ /* 0x000fe20003800000 */
[----:B------:R-:W-:-:S03]  /*10b40*/  VIADD R9, R0, 0xffffffff ;  /* 0xffffffff00097836 */ /* 0x000fc60000000000 */
        /* <DEDUP_REMOVED lines=29> */
.L_x_9633:
[----:B------:R-:W-:Y:S01]  /*10d20*/  IMAD R2, R18, 0x8, R17 ;  /* 0x0000000812027824 */ /* 0x000fe200078e0211 */
[----:B------:R-:W-:Y:S01]  /*10d30*/  SHF.L.U32 R3, R28, 0x1f, RZ ;  /* 0x0000001f1c037819 */ /* 0x000fe200000006ff */
[----:B------:R-:W-:Y:S03]  /*10d40*/  BSSY B2, `(.L_x_9634) ;  /* 0x0000003000027945 */ /* 0x000fe60003800000 */
[----:B------:R-:W1:Y:S02]  /*10d50*/  SYNCS.PHASECHK.TRANS64.TRYWAIT P0, [R2+URZ+0x31c40], R3 ;  /* 0x031c4003020075a7 */ /* 0x000e64000800017f */
[----:B-1----:R-:W-:Y:S05]  /*10d60*/  @!P0 BRA `(.L_x_9635) ;  /* 0x0000002c00288947 */ /* 0x002fea0003800000 */
.L_x_9710:
[----:B------:R-:W-:Y:S05]  /*10d70*/  BSYNC B2 ;  /* 0x0000000000027941 */ /* 0x000fea0003800000 */
.L_x_9634:
        /* <DEDUP_REMOVED lines=12> */
.L_x_9637:
[----:B------:R-:W-:Y:S05]  /*10e40*/  BSYNC B2 ;  /* 0x0000000000027941 */ /* 0x000fea0003800000 */
.L_x_9636:
[----:B------:R-:W-:Y:S01]  /*10e50*/  IMAD.MOV.U32 R13, RZ, RZ, RZ ;  /* 0x000000ffff0d7224 */ /* 0x000fe200078e00ff */
[----:B------:R-:W-:Y:S01]  /*10e60*/  UIADD3 UR4, UP0, UR36, 0x370, URZ ;  /* 0x0000037024047890 */ /* 0x000fe2000ff1e03f */
[C---:B-1----:R-:W-:Y:S01]  /*10e70*/  IMAD R3, R18.reuse, 0x8, R8 ;  /* 0x0000000812037824 */ /* 0x042fe200078e0208 */
[----:B------:R-:W-:Y:S01]  /*10e80*/  PLOP3.LUT P0, PT, PT, PT, PT, 0x80, 0x0 ;  /* 0x000000000000781c */ /* 0x000fe20003f0f070 */
[----:B------:R-:W-:Y:S01]  /*10e90*/  IMAD R12, R18, 0x6c00, R17 ;  /* 0x00006c00120c7824 */ /* 0x000fe200078e0211 */
[----:B------:R-:W-:Y:S01]  /*10ea0*/  R2UR UR10, R13 ;  /* 0x000000000d0a72ca */ /* 0x000fe200000e0000 */
[----:B------:R-:W-:Y:S01]  /*10eb0*/  VIADD R3, R3, 0x30 ;  /* 0x0000003003037836 */ /* 0x000fe20000000000 */
[----:B------:R-:W-:Y:S01]  /*10ec0*/  UIADD3.X UR5, URZ, UR37, URZ, UP0, !UPT ;  /* 0x000000253f057290 */ /* 0x000fe200087fe43f */
[----:B------:R-:W-:Y:S01]  /*10ed0*/  IMAD R2, R10, 0x90, R26 ;  /* 0x000000900a027824 */ /* 0x000fe200078e021a */
[----:B------:R-:W-:Y:S01]  /*10ee0*/  UMOV UR6, 0x0 ;  /* 0x0000000000067882 */ /* 0x000fe20000000000 */
[----:B------:R-:W-:Y:S01]  /*10ef0*/  VIADD R5, R12, 0x16a00 ;  /* 0x00016a000c057836 */ /* 0x000fe20000000000 */
[----:B------:R-:W-:-:S09]  /*10f00*/  UMOV UR7, 0x14f00000 ;  /* 0x14f0000000077882 */ /* 0x000fd20000000000 */
.L_x_9638:
        /* <DEDUP_REMOVED lines=16> */
.L_x_9639:
        /* <DEDUP_REMOVED lines=16> */
.L_x_9640:
        /* <DEDUP_REMOVED lines=15> */
.L_x_9711:
[----:B------:R-:W-:Y:S05]  /*11200*/  BSYNC B2 ;  /* 0x0000000000027941 */ /* 0x000fea0003800000 */
.L_x_9641:
[----:B------:R-:W-:Y:S01]  /*11210*/  BSSY B2, `(.L_x_9643) ;  /* 0x000000b000027945 */ /* 0x000fe20003800000 */
[----:B0-----:R-:W-:Y:S02]  /*11220*/  IMAD.MOV.U32 R2, RZ, RZ, 0x0 ;  /* 0x00000000ff027424 */ /* 0x001fe400078e00ff */
[----:B------:R-:W-:Y:S01]  /*11230*/  IMAD.MOV.U32 R3, RZ, RZ, 0x14f00000 ;  /* 0x14f00000ff037424 */ /* 0x000fe200078e00ff */
[----:B------:R-:W-:Y:S06]  /*11240*/  @P1 BRA `(.L_x_9644) ;  /* 0x00000000001c1947 */ /* 0x000fec0003800000 */
[----:B------:R-:W0:Y:S02]  /*11250*/  S2R R12, SR_TID.X ;  /* 0x00000000000c7919 */ /* 0x000e240000002100 */
[----:B0-----:R-:W-:Y:S01]  /*11260*/  LOP3.LUT R14, R12, 0x1f, RZ, 0xc0, !PT ;  /* 0x0000001f0c0e7812 */ /* 0x001fe200078ec0ff */
[----:B------:R-:W-:-:S03]  /*11270*/  IMAD.MOV.U32 R12, RZ, RZ, 0x6c00 ;  /* 0x00006c00ff0c7424 */ /* 0x000fc600078e00ff */
[----:B------:R-:W-:Y:S01]  /*11280*/  ISETP.NE.AND P0, PT, R14, RZ, PT ;  /* 0x000000ff0e00720c */ /* 0x000fe20003f05270 */
[----:B------:R0:W-:-:S12]  /*11290*/  SYNCS.ARRIVE.TRANS64 RZ, [R7+URZ+0x50], R12 ;  /* 0x0000500c07ff79a7 */ /* 0x0001d8000800003f */
[----:B0-----:R-:W-:Y:S05]  /*112a0*/  @!P0 BRA `(.L_x_9644) ;  /* 0x0000000000048947 */ /* 0x001fea0003800000 */
[----:B------:R-:W-:Y:S01]  /*112b0*/  BPT.TRAP 0x1 ;  /* 0x000000040000795c */ /* 0x000fe20000300000 */
.L_x_9644:
[----:B------:R-:W-:Y:S05]  /*112c0*/  BSYNC B2 ;  /* 0x0000000000027941 */ /* 0x000fea0003800000 */
.L_x_9643:
[----:B------:R-:W-:Y:S01]  /*112d0*/  R2UR UR6, R2 ;  /* 0x00000000020672ca */ /* 0x000fe200000e0000 */
[----:B------:R-:W-:Y:S01]  /*112e0*/  IMAD R6, R6, 0x6c00, R17 ;  /* 0x00006c0006067824 */ /* 0x000fe200078e0211 */
[----:B------:R-:W-:Y:S01]  /*112f0*/  R2UR UR7, R3 ;  /* 0x00000000030772ca */ /* 0x000fe200000e0000 */
[----:B------:R-:W-:Y:S01]  /*11300*/  UIADD3 UR4, UP0, UR36, 0x470, URZ ;  /* 0x0000047024047890 */ /* 0x000fe2000ff1e03f */
[----:B------:R-:W-:Y:S01]  /*11310*/  R2UR UR10, R13 ;  /* 0x000000000d0a72ca */ /* 0x000fe200000e0000 */
[----:B------:R-:W-:Y:S01]  /*11320*/  IMAD R12, R22, 0x90, R26 ;  /* 0x00000090160c7824 */ /* 0x000fe200078e021a */
[----:B------:R-:W-:Y:S01]  /*11330*/  PLOP3.LUT P0, PT, PT, PT, PT, 0x80, 0x0 ;  /* 0x000000000000781c */ /* 0x000fe20003f0f070 */
[----:B------:R-:W-:Y:S01]  /*11340*/  VIADD R7, R7, 0x50 ;  /* 0x0000005007077836 */ /* 0x000fe20000000000 */
[----:B------:R-:W-:Y:S01]  /*11350*/  UIADD3.X UR5, URZ, UR37, URZ, UP0, !UPT ;  /* 0x000000253f057290 */ /* 0x000fe200087fe43f */
[----:B------:R-:W-:-:S11]  /*11360*/  VIADD R13, R6, 0x200 ;  /* 0x00000200060d7836 */ /* 0x000fd60000000000 */
.L_x_9645:
        /* <DEDUP_REMOVED lines=15> */
.L_x_9646:
        /* <DEDUP_REMOVED lines=15> */
.L_x_9647:
        /* <DEDUP_REMOVED lines=12> */
.L_x_9632:
[----:B------:R-:W-:Y:S05]  /*11610*/  BSYNC B1 ;  /* 0x0000000000017941 */ /* 0x000fea0003800000 */
.L_x_9631:
[----:B------:R-:W2:Y:S01]  /*11620*/  LDL R2, [R1+0x4] ;  /* 0x0000040001027983 */ /* 0x000ea20000100800 */
[----:B------:R-:W-:Y:S01]  /*11630*/  VIADD R0, R0, 0xfffffffe ;  /* 0xfffffffe00007836 */ /* 0x000fe20000000000 */
[----:B--2---:R-:W-:-:S13]  /*11640*/  ISETP.GT.AND P0, PT, R9, R2, PT ;  /* 0x000000020900720c */ /* 0x004fda0003f04270 */
[----:B------:R-:W-:Y:S05]  /*11650*/  @P0 BRA `(.L_x_9648) ;  /* 0xffffffe8006c0947 */ /* 0x000fea000383ffff */
.L_x_9594:
[----:B------:R-:W-:Y:S05]  /*11660*/  BSYNC B0 ;  /* 0x0000000000007941 */ /* 0x000fea0003800000 */
.L_x_9593:
[----:B------:R-:W1:Y:S01]  /*11670*/  S2R R2, SR_TID.X ;  /* 0x0000000000027919 */ /* 0x000e620000002100 */
[----:B------:R-:W-:Y:S01]  /*11680*/  BSSY B0, `(.L_x_9649) ;  /* 0x0000011000007945 */ /* 0x000fe20003800000 */
[----:B-1----:R-:W-:-:S04]  /*11690*/  LOP3.LUT R6, R2, 0x7f, RZ, 0xc0, !PT ;  /* 0x0000007f02067812 */ /* 0x002fc800078ec0ff */
[----:B------:R-:W-:-:S13]  /*116a0*/  ISETP.NE.AND P0, PT, R6, RZ, PT ;  /* 0x000000ff0600720c */ /* 0x000fda0003f05270 */
[----:B------:R-:W-:Y:S05]  /*116b0*/  @P0 BRA `(.L_x_9650) ;  /* 0x0000000000340947 */ /* 0x000fea0003800000 */
[----:B------:R-:W1:Y:S01]  /*116c0*/  S2R R5, SR_LANEID ;  /* 0x0000000000057919 */ /* 0x000e620000000000 */
[----:B------:R-:W-:Y:S01]  /*116d0*/  VOTEU.ANY UR4, UPT, PT ;  /* 0x0000000000047886 */ /* 0x000fe200038e0100 */
[----:B------:R-:W2:Y:S01]  /*116e0*/  LDC.64 R2, c[0x0][0xc60] ;  /* 0x00031800ff027b82 */ /* 0x000ea20000000a00 */
[----:B------:R-:W1:Y:S01]  /*116f0*/  FLO.U32 R0, UR4 ;  /* 0x0000000400007d00 */ /* 0x000e6200080e0000 */
[----:B------:R-:W-:Y:S01]  /*11700*/  ULDC.64 UR6, c[0x0][0x208] ;  /* 0x0000820000067ab9 */ /* 0x000fe20000000a00 */
[----:B-1----:R-:W-:-:S06]  /*11710*/  ISETP.EQ.U32.AND P0, PT, R0, R5, PT ;  /* 0x000000050000720c */ /* 0x002fcc0003f02070 */
[----:B------:R-:W2:Y:S07]  /*11720*/  POPC R5, UR4 ;  /* 0x0000000400057d09 */ /* 0x000eae0008000000 */
[----:B--2---:R-:W2:Y:S01]  /*11730*/  @P0 ATOMG.E.ADD.STRONG.GPU PT, R3, desc[UR6][R2.64], R5 ;  /* 0x00000005020309a8 */ /* 0x004ea200081ee1c6 */
[----:B------:R-:W1:Y:S02]  /*11740*/  S2R R4, SR_LTMASK ;  /* 0x0000000000047919 */ /* 0x000e640000003900 */
[----:B-1----:R-:W-:-:S04]  /*11750*/  LOP3.LUT R4, R4, UR4, RZ, 0xc0, !PT ;  /* 0x0000000404047c12 */ /* 0x002fc8000f8ec0ff */
[----:B0-----:R-:W0:Y:S01]  /*11760*/  POPC R7, R4 ;  /* 0x0000000400077309 */ /* 0x001e220000000000 */
[----:B--2---:R-:W0:Y:S02]  /*11770*/  SHFL.IDX PT, R0, R3, R0, 0x1f ;  /* 0x00001f0003007589 */ /* 0x004e2400000e0000 */
[----:B0-----:R-:W-:-:S07]  /*11780*/  IADD3 R24, R0, UR38, R7 ;  /* 0x0000002600187c10 */ /* 0x001fce000fffe007 */
.L_x_9650:
[----:B------:R-:W-:Y:S05]  /*11790*/  BSYNC B0 ;  /* 0x0000000000007941 */ /* 0x000fea0003800000 */
.L_x_9649:
[----:B------:R-:W-:Y:S01]  /*117a0*/  LOP3.LUT P0, RZ, R29, 0x1, RZ, 0xc0, !PT ;  /* 0x000000011dff7812 */ /* 0x000fe2000780c0ff */
[----:B------:R-:W-:-:S12]  /*117b0*/  BSSY B0, `(.L_x_9651) ;  /* 0x0000045000007945 */ /* 0x000fd80003800000 */
[----:B------:R-:W-:Y:S05]  /*117c0*/  @!P0 BRA `(.L_x_9652) ;  /* 0x00000004000c8947 */ /* 0x000fea0003800000 */
[----:B------:R-:W-:Y:S01]  /*117d0*/  IMAD R3, R18, 0x8, R17 ;  /* 0x0000000812037824 */ /* 0x000fe200078e0211 */
[----:B------:R-:W-:Y:S01]  /*117e0*/  SHF.L.U32 R0, R28, 0x1f, RZ ;  /* 0x0000001f1c007819 */ /* 0x000fe200000006ff */
[----:B------:R-:W-:Y:S01]  /*117f0*/  BSSY B1, `(.L_x_9653) ;  /* 0x0000004000017945 */ /* 0x000fe20003800000 */
[----:B------:R-:W-:Y:S02]  /*11800*/  ISETP.NE.AND P1, PT, R6, RZ, PT ;  /* 0x000000ff0600720c */ /* 0x000fe40003f25270 */
[----:B------:R-:W1:Y:S02]  /*11810*/  SYNCS.PHASECHK.TRANS64.TRYWAIT P0, [R3+URZ+0x31c60], R0 ;  /* 0x031c6000030075a7 */ /* 0x000e64000800017f */
[----:B-1----:R-:W-:Y:S09]  /*11820*/  @!P0 BRA `(.L_x_9654) ;  /* 0x0000002000a08947 */ /* 0x002ff20003800000 */
.L_x_9712:
[----:B------:R-:W-:Y:S05]  /*11830*/  BSYNC B1 ;  /* 0x0000000000017941 */ /* 0x000fea0003800000 */
.L_x_9653:
[----:B------:R-:W-:Y:S04]  /*11840*/  BSSY B1, `(.L_x_9655) ;  /* 0x0000009000017945 */ /* 0x000fe80003800000 */
        /* <DEDUP_REMOVED lines=8> */
.L_x_9656:
[----:B------:R-:W-:Y:S05]  /*118d0*/  BSYNC B1 ;  /* 0x0000000000017941 */ /* 0x000fea0003800000 */
.L_x_9655:
[----:B-1----:R-:W-:Y:S01]  /*118e0*/  IMAD R0, R18, 0x6c00, R17 ;  /* 0x00006c0012007824 */ /* 0x002fe200078e0211 */
[----:B------:R-:W-:Y:S01]  /*118f0*/  UIADD3 UR4, UP0, UR36, 0x470, URZ ;  /* 0x0000047024047890 */ /* 0x000fe2000ff1e03f */
[----:B------:R-:W-:Y:S01]  /*11900*/  VIADD R2, R3, 0x31c50 ;  /* 0x00031c5003027836 */ /* 0x000fe20000000000 */
[----:B------:R-:W-:Y:S01]  /*11910*/  PLOP3.LUT P0, PT, PT, PT, PT, 0x80, 0x0 ;  /* 0x000000000000781c */ /* 0x000fe20003f0f070 */
[----:B------:R-:W-:Y:S01]  /*11920*/  IMAD R22, R22, 0x90, R26 ;  /* 0x0000009016167824 */ /* 0x000fe200078e021a */
[----:B------:R-:W-:Y:S01]  /*11930*/  UIADD3.X UR5, URZ, UR37, URZ, UP0, !UPT ;  /* 0x000000253f057290 */ /* 0x000fe200087fe43f */
[----:B------:R-:W-:Y:S01]  /*11940*/  VIADD R3, R0, 0x200 ;  /* 0x0000020000037836 */ /* 0x000fe20000000000 */
[----:B------:R-:W-:Y:S01]  /*11950*/  UMOV UR6, 0x0 ;  /* 0x0000000000067882 */ /* 0x000fe20000000000 */
[----:B------:R-:W-:Y:S01]  /*11960*/  UMOV UR7, 0x14f00000 ;  /* 0x14f0000000077882 */ /* 0x000fe20000000000 */
[----:B------:R-:W-:-:S08]  /*11970*/  UMOV UR10, URZ ;  /* 0x0000003f000a7c82 */ /* 0x000fd00008000000 */
.L_x_9657:
        /* <DEDUP_REMOVED lines=10> */
[----:B------:R-:W-:Y:S01]  /*11a20*/  PLOP3.LUT P0, PT, PT, PT, PT, 0x80, 0x0 ;  /* 0x000000000000781c */ /* 0x000fe20003f0f070 */
[----:B------:R-:W-:Y:S01]  /*11a30*/  VIADD R3, R0, 0x2600 ;  /* 0x0000260000037836 */ /* 0x000fe20000000000 */
[----:B------:R-:W-:Y:S01]  /*11a40*/  UMOV UR6, 0x0 ;  /* 0x0000000000067882 */ /* 0x000fe20000000000 */
[----:B------:R-:W-:Y:S01]  /*11a50*/  UMOV UR7, 0x14f00000 ;  /* 0x14f0000000077882 */ /* 0x000fe20000000000 */
[----:B------:R-:W-:-:S09]  /*11a60*/  UMOV UR10, 0x20 ;  /* 0x00000020000a7882 */ /* 0x000fd20000000000 */
.L_x_9658:
        /* <DEDUP_REMOVED lines=15> */
.L_x_9659:
        /* <DEDUP_REMOVED lines=10> */
.L_x_9652:
[----:B------:R-:W-:Y:S05]  /*11c00*/  BSYNC B0 ;  /* 0x0000000000007941 */ /* 0x000fea0003800000 */
.L_x_9651:
[----:B------:R-:W-:-:S05]  /*11c10*/  VIADD R18, R18, 0x1 ;  /* 0x0000000112127836 */ /* 0x000fca0000000000 */
[----:B------:R-:W-:-:S04]  /*11c20*/  ISETP.NE.AND P0, PT, R18, 0x2, PT ;  /* 0x000000021200780c */ /* 0x000fc80003f05270 */
[----:B------:R-:W-:Y:S02]  /*11c30*/  SEL R3, RZ, 0x1, P0 ;  /* 0x00000001ff037807 */ /* 0x000fe40000000000 */
[----:B------:R-:W-:Y:S02]  /*11c40*/  SEL R18, R18, RZ, P0 ;  /* 0x000000ff12127207 */ /* 0x000fe40000000000 */
[----:B------:R-:W-:-:S07]  /*11c50*/  LOP3.LUT R28, R28, R3, RZ, 0x3c, !PT ;  /* 0x000000031c1c7212 */ /* 0x000fce00078e3cff */
.L_x_9575:
[----:B------:R-:W-:Y:S05]  /*11c60*/  BSYNC B7 ;  /* 0x0000000000077941 */ /* 0x000fea0003800000 */
.L_x_9573:
[----:B------:R-:W-:-:S13]  /*11c70*/  LOP3.LUT P0, RZ, R29, 0x2, RZ, 0xc0, !PT ;  /* 0x000000021dff7812 */ /* 0x000fda000780c0ff */
[----:B------:R-:W-:Y:S05]  /*11c80*/  @!P0 BRA `(.L_x_9660) ;  /* 0x0000000000248947 */ /* 0x000fea0003800000 */
[----:B------:R-:W-:Y:S05]  /*11c90*/  WARPSYNC.ALL ;  /* 0x0000000000007948 */ /* 0x000fea0003800000 */
[----:B------:R-:W3:Y:S08]  /*11ca0*/  S2UR UR5, SR_CgaCtaId ;  /* 0x00000000000579c3 */ /* 0x000ef00000008800 */
[----:B------:R-:W-:Y:S06]  /*11cb0*/  BAR.SYNC.DEFER_BLOCKING 0x5, 0x200 ;  /* 0x0148000000007b1d */ /* 0x000fec0000010000 */
[----:B------:R-:W-:-:S02]  /*11cc0*/  UMOV UR4, 0x400 ;  /* 0x0000040000047882 */ /* 0x000fc40000000000 */
[----:B---3--:R-:W-:-:S06]  /*11cd0*/  ULEA UR4, UR5, UR4, 0x18 ;  /* 0x0000000405047291 */ /* 0x008fcc000f8ec03f */
[----:B------:R-:W-:-:S05]  /*11ce0*/  IMAD.U32 R17, RZ, RZ, UR4 ;  /* 0x00000004ff117e24 */ /* 0x000fca000f8e00ff */
[----:B------:R3:W4:Y:S01]  /*11cf0*/  LDS.128 R24, [R17+0x31cd0] ;  /* 0x031cd00011187984 */ /* 0x0007220000000c00 */
[----:B------:R-:W-:Y:S06]  /*11d00*/  BAR.ARV 0x4, 0x200 ;  /* 0x0108000000007b1d */ /* 0x000fec0000002000 */
[----:B------:R-:W-:Y:S05]  /*11d10*/  BRA `(.L_x_9661) ;  /* 0x0000000800d87947 */ /* 0x000fea0003800000 */
.L_x_9660:
[----:B------:R-:W1:Y:S01]  /*11d20*/  S2R R0, SR_TID.X ;  /* 0x0000000000007919 */ /* 0x000e620000002100 */
[----:B------:R-:W-:Y:S01]  /*11d30*/  UMOV UR4, 0xffffffff ;  /* 0xffffffff00047882 */ /* 0x000fe20000000000 */
[----:B-1----:R-:W-:-:S04]  /*11d40*/  LOP3.LUT R9, R0, 0x1f, RZ, 0xc0, !PT ;  /* 0x0000001f00097812 */ /* 0x002fc800078ec0ff */
[----:B------:R-:W-:Y:S01]  /*11d50*/  ISETP.NE.AND P0, PT, R9, 0x1f, PT ;  /* 0x0000001f0900780c */ /* 0x000fe20003f05270 */
[----:B------:R-:W-:-:S12]  /*11d60*/  BRA.DIV UR4, `(.L_x_9662) ;  /* 0x0000001e04647947 */ /* 0x000fd8000b800000 */
[----:B0-2---:R-:W-:Y:S01]  /*11d70*/  IMAD.IADD R7, R27, 0x1, R9 ;  /* 0x000000011b077824 */ /* 0x005fe200078e0209 */
[----:B------:R-:W-:Y:S01]  /*11d80*/  ULDC UR4, c[0x0][0xc3c] ;  /* 0x00030f0000047ab9 */ /* 0x000fe20000000800 */
[----:B------:R-:W-:-:S03]  /*11d90*/  ULDC.64 UR6, c[0x0][0x208] ;  /* 0x0000820000067ab9 */ /* 0x000fc60000000a00 */
        /* <DEDUP_REMOVED lines=8> */
[C---:B------:R-:W-:Y:S01]  /*11e20*/  ISETP.GE.U32.AND P2, PT, R9.reuse, 0x2, PT ;  /* 0x000000020900780c */ /* 0x040fe20003f46070 */
[----:B------:R-:W-:Y:S01]  /*11e30*/  IMAD.MOV.U32 R4, RZ, RZ, RZ ;  /* 0x000000ffff047224 */ /* 0x000fe200078e00ff */
[C---:B------:R-:W-:Y:S01]  /*11e40*/  ISETP.GE.U32.AND P3, PT, R9.reuse, 0x4, PT ;  /* 0x000000040900780c */ /* 0x040fe20003f66070 */
[----:B------:R-:W-:Y:S01]  /*11e50*/  SHFL.IDX PT, R0, R24, RZ, 0x1f ;  /* 0x00001fff18007589 */ /* 0x000fe200000e0000 */
[C---:B------:R-:W-:Y:S02]  /*11e60*/  ISETP.GE.U32.AND P4, PT, R9.reuse, 0x8, PT ;  /* 0x000000080900780c */ /* 0x040fe40003f86070 */
[----:B------:R-:W-:Y:S01]  /*11e70*/  ISETP.GE.U32.AND P5, PT, R9, 0x10, PT ;  /* 0x000000100900780c */ /* 0x000fe20003fa6070 */
[----:B------:R0:W-:Y:S02]  /*11e80*/  SHFL.IDX PT, R6, R24, 0x1, 0x1f ;  /* 0x00201f0018067f89 */ /* 0x0001e400000e0000 */
[----:B0-----:R-:W-:-:S02]  /*11e90*/  IMAD.MOV.U32 R24, RZ, RZ, RZ ;  /* 0x000000ffff187224 */ /* 0x001fc400078e00ff */
[----:B--2---:R-:W-:Y:S02]  /*11ea0*/  @!P1 IMAD.MOV.U32 R7, RZ, RZ, R8 ;  /* 0x000000ffff079224 */ /* 0x004fe400078e0008 */
        /* <DEDUP_REMOVED lines=19> */
.L_x_9722:
[----:B------:R-:W-:Y:S02]  /*11fe0*/  ULDC UR4, c[0x0][0xc38] ;  /* 0x00030e0000047ab9 */ /* 0x000fe40000000800 */
[----:B------:R-:W-:-:S04]  /*11ff0*/  IMAD.U32 R2, RZ, RZ, UR4 ;  /* 0x00000004ff027e24 */ /* 0x000fc8000f8e00ff */
[----:B-1----:R-:W-:-:S04]  /*12000*/  IMAD R5, R14, R2, RZ ;  /* 0x000000020e057224 */ /* 0x002fc800078e02ff */
[----:B------:R-:W-:-:S05]  /*12010*/  IMAD.IADD R6, R6, 0x1, R5 ;  /* 0x0000000106067824 */ /* 0x000fca00078e0205 */
[----:B------:R-:W-:-:S13]  /*12020*/  ISETP.GT.AND P6, PT, R6, R0, PT ;  /* 0x000000000600720c */ /* 0x000fda0003fc4270 */
[----:B------:R-:W-:Y:S05]  /*12030*/  @P6 BRA `(.L_x_9663) ;  /* 0x0000000000a86947 */ /* 0x000fea0003800000 */
.L_x_9666:
[----:B------:R-:W1:Y:S01]  /*12040*/  LDC R2, c[0x0][0xc3c] ;  /* 0x00030f00ff027b82 */ /* 0x000e620000000800 */
[----:B------:R-:W-:-:S05]  /*12050*/  VIADD R27, R27, 0x1f ;  /* 0x0000001f1b1b7836 */ /* 0x000fca0000000000 */
[----:B-1----:R-:W-:-:S13]  /*12060*/  ISETP.GE.AND P6, PT, R27, R2, PT ;  /* 0x000000021b00720c */ /* 0x002fda0003fc6270 */
[----:B------:R-:W-:Y:S05]  /*12070*/  @P6 BRA `(.L_x_9664) ;  /* 0x0000000400bc6947 */ /* 0x000fea0003800000 */
[----:B0-----:R-:W0:Y:S01]  /*12080*/  S2R R3, SR_TID.X ;  /* 0x0000000000037919 */ /* 0x001e220000002100 */
[----:B------:R-:W-:Y:S01]  /*12090*/  IMAD.MOV.U32 R7, RZ, RZ, RZ ;  /* 0x000000ffff077224 */ /* 0x000fe200078e00ff */
[----:B------:R-:W-:Y:S01]  /*120a0*/  ULDC.64 UR4, c[0x0][0x208] ;  /* 0x0000820000047ab9 */ /* 0x000fe20000000a00 */
[----:B0-----:R-:W-:-:S05]  /*120b0*/  LOP3.LUT R3, R3, 0x1f, RZ, 0xc0, !PT ;  /* 0x0000001f03037812 */ /* 0x001fca00078ec0ff */
[----:B------:R-:W-:-:S05]  /*120c0*/  IMAD.IADD R9, R27, 0x1, R3 ;  /* 0x000000011b097824 */ /* 0x000fca00078e0203 */
[----:B------:R-:W-:-:S13]  /*120d0*/  ISETP.GE.OR P6, PT, R9, R2, !P0 ;  /* 0x000000020900720c */ /* 0x000fda00047c6670 */
[----:B------:R-:W0:Y:S08]  /*120e0*/  @!P6 LDC.64 R2, c[0x0][0xc80] ;  /* 0x00032000ff02eb82 */ /* 0x000e300000000a00 */
[----:B------:R-:W1:Y:S01]  /*120f0*/  @!P6 LDC.64 R4, c[0x0][0xc78] ;  /* 0x00031e00ff04eb82 */ /* 0x000e620000000a00 */
[----:B0-----:R-:W-:-:S05]  /*12100*/  @!P6 IMAD.WIDE R2, R9, 0x4, R2 ;  /* 0x000000040902e825 */ /* 0x001fca00078e0202 */
[----:B------:R1:W2:Y:S02]  /*12110*/  @!P6 LDG.E R7, desc[UR4][R2.64] ;  /* 0x000000040207e981 */ /* 0x0002a4000c1e1900 */
[----:B-1----:R-:W-:-:S04]  /*12120*/  @!P6 IMAD.WIDE R2, R9, 0x4, R4 ;  /* 0x000000040902e825 */ /* 0x002fc800078e0204 */
        /* <DEDUP_REMOVED lines=21> */
.L_x_9730:
[----:B------:R-:W-:Y:S02]  /*12280*/  ULDC UR4, c[0x0][0xc38] ;  /* 0x00030e0000047ab9 */ /* 0x000fe40000000800 */
[----:B------:R-:W-:-:S04]  /*12290*/  IMAD.U32 R2, RZ, RZ, UR4 ;  /* 0x00000004ff027e24 */ /* 0x000fc8000f8e00ff */
[----:B-1----:R-:W-:-:S04]  /*122a0*/  IMAD R5, R14, R2, RZ ;  /* 0x000000020e057224 */ /* 0x002fc800078e02ff */
[----:B------:R-:W-:-:S05]  /*122b0*/  IMAD.IADD R6, R5, 0x1, R6 ;  /* 0x0000000105067824 */ /* 0x000fca00078e0206 */
[----:B------:R-:W-:-:S13]  /*122c0*/  ISETP.GT.AND P6, PT, R6, R0, PT ;  /* 0x000000000600720c */ /* 0x000fda0003fc4270 */
[----:B------:R-:W-:Y:S05]  /*122d0*/  @!P6 BRA `(.L_x_9666) ;  /* 0xfffffffc0058e947 */ /* 0x000fea000383ffff */
.L_x_9663:
        /* <DEDUP_REMOVED lines=9> */
.L_x_9735:
[----:B------:R-:W-:-:S13]  /*12370*/  ISETP.NE.AND P0, PT, R8, RZ, PT ;  /* 0x000000ff0800720c */ /* 0x000fda0003f05270 */
[----:B------:R-:W-:Y:S05]  /*12380*/  @!P0 BRA `(.L_x_9668) ;  /* 0x0000000000108947 */ /* 0x000fea0003800000 */
[----:B------:R-:W-:Y:S01]  /*12390*/  UMOV UR4, 0xffffffff ;  /* 0xffffffff00047882 */ /* 0x000fe20000000000 */
[----:B------:R-:W-:Y:S02]  /*123a0*/  VIADD R12, R5, 0xffffffff ;  /* 0xffffffff050c7836 */ /* 0x000fe40000000000 */
[----:B------:R-:W-:Y:S05]  /*123b0*/  BRA.DIV UR4, `(.L_x_9669) ;  /* 0x0000002204247947 */ /* 0x000fea000b800000 */
[----:B------:R4:W0:Y:S02]  /*123c0*/  SHFL.IDX PT, R24, R3, R12, 0x1f ;  /* 0x00001f0c03187589 */ /* 0x00082400000e0000 */
.L_x_9668:
[----:B--2---:R-:W-:Y:S01]  /*123d0*/  IABS R8, R7 ;  /* 0x0000000700087213 */ /* 0x004fe20000000000 */
[----:B0-----:R-:W-:Y:S01]  /*123e0*/  IMAD R24, R24, R2, R6 ;  /* 0x0000000218187224 */ /* 0x001fe200078e0206 */
[----:B---3--:R-:W-:Y:S01]  /*123f0*/  IABS R6, R4 ;  /* 0x0000000400067213 */ /* 0x008fe20000000000 */
[----:B------:R-:W-:Y:S01]  /*12400*/  IMAD.MOV.U32 R2, RZ, RZ, RZ ;  /* 0x000000ffff027224 */ /* 0x000fe200078e00ff */
[----:B------:R-:W0:Y:S01]  /*12410*/  I2F.RP R9, R8 ;  /* 0x0000000800097306 */ /* 0x000e220000209400 */
[----:B------:R-:W-:Y:S02]  /*12420*/  IMAD.IADD R0, R0, 0x1, -R24 ;  /* 0x0000000100007824 */ /* 0x000fe400078e0a18 */
[----:B------:R-:W-:-:S05]  /*12430*/  IMAD.IADD R27, R5, 0x1, R27 ;  /* 0x00000001051b7824 */ /* 0x000fca00078e021b */
[----:B------:R-:W2:Y:S08]  /*12440*/  I2F.RP R10, R6 ;  /* 0x00000006000a7306 */ /* 0x000eb00000209400 */
[----:B0-----:R-:W4:Y:S08]  /*12450*/  MUFU.RCP R9, R9 ;  /* 0x0000000900097308 */ /* 0x001f300000001000 */
[----:B--2---:R-:W-:Y:S01]  /*12460*/  MUFU.RCP R10, R10 ;  /* 0x0000000a000a7308 */ /* 0x004fe20000001000 */
[----:B----4-:R-:W-:-:S07]  /*12470*/  VIADD R3, R9, 0xffffffe ;  /* 0x0ffffffe09037836 */ /* 0x010fce0000000000 */
[----:B------:R-:W0:Y:S02]  /*12480*/  F2I.FTZ.U32.TRUNC.NTZ R3, R3 ;  /* 0x0000000300037305 */ /* 0x000e24000021f000 */
[----:B0-----:R-:W-:-:S04]  /*12490*/  IMAD.MOV R11, RZ, RZ, -R3 ;  /* 0x000000ffff0b7224 */ /* 0x001fc800078e0a03 */
[----:B------:R-:W-:-:S04]  /*124a0*/  IMAD R11, R11, R8, RZ ;  /* 0x000000080b0b7224 */ /* 0x000fc800078e02ff */
[----:B------:R-:W-:Y:S01]  /*124b0*/  IMAD.HI.U32 R2, R3, R11, R2 ;  /* 0x0000000b03027227 */ /* 0x000fe200078e0002 */
[----:B------:R-:W-:Y:S02]  /*124c0*/  IABS R3, R7 ;  /* 0x0000000700037213 */ /* 0x000fe40000000000 */
[----:B------:R-:W-:-:S03]  /*124d0*/  IABS R11, R0 ;  /* 0x00000000000b7213 */ /* 0x000fc60000000000 */
[----:B------:R-:W-:Y:S02]  /*124e0*/  IMAD.MOV R12, RZ, RZ, -R3 ;  /* 0x000000ffff0c7224 */ /* 0x000fe400078e0a03 */
[----:B------:R-:W-:-:S04]  /*124f0*/  IMAD.HI.U32 R9, R2, R11, RZ ;  /* 0x0000000b02097227 */ /* 0x000fc800078e00ff */
[----:B------:R-:W-:Y:S02]  /*12500*/  IMAD R11, R9, R12, R11 ;  /* 0x0000000c090b7224 */ /* 0x000fe400078e020b */
[----:B------:R-:W-:Y:S02]  /*12510*/  VIADD R12, R10, 0xffffffe ;  /* 0x0ffffffe0a0c7836 */ /* 0x000fe40000000000 */
[----:B------:R-:W-:Y:S01]  /*12520*/  IMAD.MOV.U32 R2, RZ, RZ, RZ ;  /* 0x000000ffff027224 */ /* 0x000fe200078e00ff */
[----:B------:R-:W-:Y:S01]  /*12530*/  ISETP.GT.U32.AND P1, PT, R8, R11, PT ;  /* 0x0000000b0800720c */ /* 0x000fe20003f24070 */
[----:B------:R-:W0:-:S12]  /*12540*/  F2I.FTZ.U32.TRUNC.NTZ R3, R12 ;  /* 0x0000000c00037305 */ /* 0x000e18000021f000 */
[----:B------:R-:W-:Y:S02]  /*12550*/  @!P1 IMAD.IADD R11, R11, 0x1, -R8 ;  /* 0x000000010b0b9824 */ /* 0x000fe400078e0a08 */
[----:B------:R-:W-:Y:S01]  /*12560*/  @!P1 VIADD R9, R9, 0x1 ;  /* 0x0000000109099836 */ /* 0x000fe20000000000 */
[----:B------:R-:W-:Y:S02]  /*12570*/  ISETP.NE.AND P1, PT, R7, RZ, PT ;  /* 0x000000ff0700720c */ /* 0x000fe40003f25270 */
[----:B------:R-:W-:Y:S01]  /*12580*/  ISETP.GE.U32.AND P0, PT, R11, R8, PT ;  /* 0x000000080b00720c */ /* 0x000fe20003f06070 */
[----:B0-----:R-:W-:Y:S01]  /*12590*/  IMAD.MOV R11, RZ, RZ, -R3 ;  /* 0x000000ffff0b7224 */ /* 0x001fe200078e0a03 */
[----:B------:R-:W-:-:S03]  /*125a0*/  IABS R8, R4 ;  /* 0x0000000400087213 */ /* 0x000fc60000000000 */
[----:B------:R-:W-:Y:S02]  /*125b0*/  IMAD R11, R11, R6, RZ ;  /* 0x000000060b0b7224 */ /* 0x000fe400078e02ff */
[----:B------:R-:W-:Y:S02]  /*125c0*/  IMAD.MOV R8, RZ, RZ, -R8 ;  /* 0x000000ffff087224 */ /* 0x000fe400078e0a08 */
[----:B------:R-:W-:Y:S01]  /*125d0*/  IMAD.HI.U32 R2, R3, R11, R2 ;  /* 0x0000000b03027227 */ /* 0x000fe200078e0002 */
[----:B------:R-:W-:-:S03]  /*125e0*/  LOP3.LUT R3, R0, R7, RZ, 0x3c, !PT ;  /* 0x0000000700037212 */ /* 0x000fc600078e3cff */
[----:B------:R-:W-:Y:S01]  /*125f0*/  @P0 VIADD R9, R9, 0x1 ;  /* 0x0000000109090836 */ /* 0x000fe20000000000 */
[----:B------:R-:W-:-:S13]  /*12600*/  ISETP.GE.AND P2, PT, R3, RZ, PT ;  /* 0x000000ff0300720c */ /* 0x000fda0003f46270 */
        /* <DEDUP_REMOVED lines=20> */
[----:B------:R-:W-:Y:S01]  /*12750*/  IMAD R26, R9, 0x10000, R2 ;  /* 0x00010000091a7824 */ /* 0x000fe200078e0202 */
[----:B------:R-:W-:Y:S06]  /*12760*/  BRA `(.L_x_9670) ;  /* 0x00000000001c7947 */ /* 0x000fec0003800000 */
.L_x_9664:
[----:B------:R-:W-:Y:S01]  /*12770*/  UMOV UR4, URZ ;  /* 0x0000003f00047c82 */ /* 0x000fe20008000000 */
[----:B------:R-:W-:Y:S01]  /*12780*/  UMOV UR5, URZ ;  /* 0x0000003f00057c82 */ /* 0x000fe20008000000 */
[----:B------:R-:W-:Y:S01]  /*12790*/  ULDC UR6, c[0x0][0xc3c] ;  /* 0x00030f0000067ab9 */ /* 0x000fe20000000800 */
[----:B------:R-:W-:Y:S02]  /*127a0*/  IMAD.MOV.U32 R24, RZ, RZ, R0 ;  /* 0x000000ffff187224 */ /* 0x000fe400078e0000 */
[----:B------:R-:W-:Y:S02]  /*127b0*/  IMAD.U32 R25, RZ, RZ, UR4 ;  /* 0x00000004ff197e24 */ /* 0x000fe4000f8e00ff */
[----:B------:R-:W-:Y:S02]  /*127c0*/  IMAD.U32 R26, RZ, RZ, UR5 ;  /* 0x00000005ff1a7e24 */ /* 0x000fe4000f8e00ff */
[----:B------:R-:W-:-:S07]  /*127d0*/  IMAD.U32 R27, RZ, RZ, UR6 ;  /* 0x00000006ff1b7e24 */ /* 0x000fce000f8e00ff */
.L_x_9670:
[----:B------:R-:W2:Y:S01]  /*127e0*/  S2R R0, SR_TID.X ;  /* 0x0000000000007919 */ /* 0x000ea20000002100 */
[----:B------:R-:W-:Y:S05]  /*127f0*/  WARPSYNC.ALL ;  /* 0x0000000000007948 */ /* 0x000fea0003800000 */
[----:B------:R-:W-:Y:S01]  /*12800*/  BAR.SYNC.DEFER_BLOCKING 0x4, 0x200 ;  /* 0x0108000000007b1d */ /* 0x000fe20000010000 */
[----:B--2---:R-:W-:-:S04]  /*12810*/  LOP3.LUT R0, R0, 0x1f, RZ, 0xc0, !PT ;  /* 0x0000001f00007812 */ /* 0x004fc800078ec0ff */
[----:B------:R-:W-:-:S13]  /*12820*/  ISETP.NE.AND P0, PT, R0, RZ, PT ;  /* 0x000000ff0000720c */ /* 0x000fda0003f05270 */
[----:B0-----:R-:W0:Y:S01]  /*12830*/  @!P0 S2R R3, SR_CgaCtaId ;  /* 0x0000000000038919 */ /* 0x001e220000008800 */
[----:B------:R-:W-:-:S04]  /*12840*/  @!P0 MOV R0, 0x400 ;  /* 0x0000040000008802 */ /* 0x000fc80000000f00 */
[----:B0-----:R-:W-:-:S05]  /*12850*/  @!P0 LEA R17, R3, R0, 0x18 ;  /* 0x0000000003118211 */ /* 0x001fca00078ec0ff */
[----:B------:R0:W-:Y:S01]  /*12860*/  @!P0 STS.128 [R17+0x31cd0], R24 ;  /* 0x031cd01811008388 */ /* 0x0001e20000000c00 */
[----:B------:R-:W-:Y:S06]  /*12870*/  BAR.ARV 0x5, 0x200 ;  /* 0x0148000000007b1d */ /* 0x000fec0000002000 */
.L_x_9661:
[----:B------:R-:W-:Y:S02]  /*12880*/  ULDC UR4, c[0x0][0xc3c] ;  /* 0x00030f0000047ab9 */ /* 0x000fe40000000800 */
[----:B----4-:R-:W-:-:S13]  /*12890*/  ISETP.GE.AND P0, PT, R27, UR4, PT ;  /* 0x000000041b007c0c */ /* 0x010fda000bf06270 */
[----:B------:R-:W-:Y:S05]  /*128a0*/  @!P0 BRA `(.L_x_9671) ;  /* 0xffffffa800748947 */ /* 0x000fea000383ffff */
[----:B------:R-:W-:Y:S05]  /*128b0*/  BSYNC B8 ;  /* 0x0000000000087941 */ /* 0x000fea0003800000 */
.L_x_9567:
[----:B-1----:R-:W4:Y:S01]  /*128c0*/  LDL.LU R0, [R1+0x34] ;  /* 0x0000340001007983 */ /* 0x002f220000300800 */
[----:B------:R-:W-:Y:S01]  /*128d0*/  BSSY B0, `(.L_x_9672) ;  /* 0x000000b000007945 */ /* 0x000fe20003800000 */
[----:B------:R-:W1:Y:S01]  /*128e0*/  S2R R5, SR_CgaCtaId ;  /* 0x0000000000057919 */ /* 0x000e620000008800 */
[----:B----4-:R-:W-:-:S05]  /*128f0*/  VIADD R0, R0, 0x1 ;  /* 0x0000000100007836 */ /* 0x010fca0000000000 */
[----:B------:R-:W-:-:S04]  /*12900*/  LEA.HI R2, R0, R0, RZ, 0x1 ;  /* 0x0000000000027211 */ /* 0x000fc800078f08ff */
[----:B------:R-:W-:Y:S02]  /*12910*/  LOP3.LUT R3, R2, 0xfffffffe, RZ, 0xc0, !PT ;  /* 0xfffffffe02037812 */ /* 0x000fe400078ec0ff */
[----:B------:R-:W-:-:S03]  /*12920*/  MOV R2, 0x400 ;  /* 0x0000040000027802 */ /* 0x000fc60000000f00 */
[----:B------:R-:W-:Y:S01]  /*12930*/  IMAD.IADD R0, R0, 0x1, -R3 ;  /* 0x0000000100007824 */ /* 0x000fe200078e0a03 */
[----:B-1----:R-:W-:-:S04]  /*12940*/  LEA R9, R5, R2, 0x18 ;  /* 0x0000000205097211 */ /* 0x002fc800078ec0ff */
[----:B------:R-:W-:-:S04]  /*12950*/  SHF.L.U32 R0, R0, 0x1f, RZ ;  /* 0x0000001f00007819 */ /* 0x000fc800000006ff */
[----:B------:R-:W1:Y:S02]  /*12960*/  SYNCS.PHASECHK.TRANS64.TRYWAIT P0, [R9+URZ+0x31c20], R0 ;  /* 0x031c2000090075a7 */ /* 0x000e64000800017f */
[----:B-1----:R-:W-:Y:S05]  /*12970*/  @!P0 BRA `(.L_x_9673) ;  /* 0x0000001800dc8947 */ /* 0x002fea0003800000 */
.L_x_9738:
[----:B------:R-:W-:Y:S05]  /*12980*/  BSYNC B0 ;  /* 0x0000000000007941 */ /* 0x000fea0003800000 */
.L_x_9672:
[----:B------:R-:W-:-:S03]  /*12990*/  UMOV UR4, 0xffffffff ;  /* 0xffffffff00047882 */ /* 0x000fc60000000000 */
[----:B------:R-:W-:Y:S05]  /*129a0*/  BRA.DIV UR4, `(.L_x_9674) ;  /* 0x0000001a04e47947 */ /* 0x000fea000b800000 */
[----:B-1----:R-:W1:Y:S02]  /*129b0*/  S2R R0, SR_TID.X ;  /* 0x0000000000007919 */ /* 0x002e640000002100 */
[----:B-1----:R-:W-:-:S04]  /*129c0*/  SHF.R.U32.HI R0, RZ, 0x5, R0 ;  /* 0x00000005ff007819 */ /* 0x002fc80000011600 */
[----:B------:R-:W-:-:S05]  /*129d0*/  LOP3.LUT R0, R0, 0x3, RZ, 0xc0, !PT ;  /* 0x0000000300007812 */ /* 0x000fca00078ec0ff */
[----:B------:R1:W4:Y:S02]  /*129e0*/  SHFL.IDX PT, R14, R0, RZ, 0x1f ;  /* 0x00001fff000e7589 */ /* 0x00032400000e0000 */
.L_x_9741:
[----:B----4-:R-:W-:Y:S01]  /*129f0*/  ISETP.NE.AND P0, PT, R14, RZ, PT ;  /* 0x000000ff0e00720c */ /* 0x010fe20003f05270 */
[----:B------:R-:W-:-:S12]  /*12a00*/  BSSY B0, `(.L_x_9675) ;  /* 0x0000026000007945 */ /* 0x000fd80003800000 */
[----:B------:R-:W-:Y:S05]  /*12a10*/  @P0 BRA `(.L_x_9676) ;  /* 0x0000000000900947 */ /* 0x000fea0003800000 */
[----:B------:R-:W-:-:S03]  /*12a20*/  UMOV UR4, 0xffffffff ;  /* 0xffffffff00047882 */ /* 0x000fc60000000000 */
[----:B------:R-:W-:Y:S05]  /*12a30*/  BRA.DIV UR4, `(.L_x_9677) ;  /* 0x0000001a04f47947 */ /* 0x000fea000b800000 */
[----:B------:R-:W-:-:S13]  /*12a40*/  ELECT P6, URZ, PT ;  /* 0x00000000003f782f */ /* 0x000fda00038c0000 */
.L_x_9744:
        /* <DEDUP_REMOVED lines=8> */
.L_x_9678:
[----:B------:R-:W-:Y:S01]  /*12ad0*/  VIADD R3, R9, 0x31c40 ;  /* 0x00031c4009037836 */ /* 0x000fe20000000000 */
[----:B------:R-:W-:Y:S01]  /*12ae0*/  SHF.L.U32 R2, R28, 0x1f, RZ ;  /* 0x0000001f1c027819 */ /* 0x000fe200000006ff */
[C---:B------:R-:W-:Y:S02]  /*12af0*/  VIADD R0, R18.reuse, 0x1 ;  /* 0x0000000112007836 */ /* 0x040fe40000000000 */
[----:B0-2---:R-:W-:-:S03]  /*12b00*/  IMAD R7, R18, 0x8, R3 ;  /* 0x0000000812077824 */ /* 0x005fc600078e0203 */
        /* <DEDUP_REMOVED lines=8> */
.L_x_9745:
[----:B------:R-:W1:Y:S02]  /*12b90*/  SYNCS.PHASECHK.TRANS64.TRYWAIT P0, [R3+URZ], R0 ;  /* 0x00000000030075a7 */ /* 0x000e64000800017f */
[----:B-1----:R-:W-:Y:S05]  /*12ba0*/  @!P0 BRA `(.L_x_9680) ;  /* 0x0000001800cc8947 */ /* 0x002fea0003800000 */
.L_x_9746:
[----:B------:R-:W-:Y:S05]  /*12bb0*/  @!P2 BRA `(.L_x_9681) ;  /* 0x000000000004a947 */ /* 0x000fea0003800000 */
[----:B------:R-:W-:Y:S01]  /*12bc0*/  BPT.TRAP 0x1 ;  /* 0x000000040000795c */ /* 0x000fe20000300000 */
.L_x_9681:
[----:B-1----:R-:W-:-:S04]  /*12bd0*/  VIADD R3, R9, 0x31c60 ;  /* 0x00031c6009037836 */ /* 0x002fc80000000000 */
[----:B------:R-:W-:-:S04]  /*12be0*/  IMAD R5, R18, 0x8, R3 ;  /* 0x0000000812057824 */ /* 0x000fc800078e0203 */
[----:B------:R-:W1:Y:S02]  /*12bf0*/  SYNCS.PHASECHK.TRANS64.TRYWAIT P0, [R5+URZ], R2 ;  /* 0x00000002050075a7 */ /* 0x000e64000800017f */
[----:B-1----:R-:W-:Y:S05]  /*12c00*/  @!P0 BRA `(.L_x_9682) ;  /* 0x0000001800c88947 */ /* 0x002fea0003800000 */
.L_x_9747:
[----:B------:R-:W-:-:S07]  /*12c10*/  IMAD R3, R4, 0x8, R3 ;  /* 0x0000000804037824 */ /* 0x000fce00078e0203 */
.L_x_9683:
[----:B--2---:R2:W4:Y:S02]  /*12c20*/  SYNCS.PHASECHK.TRANS64.TRYWAIT P0, [R3+URZ], R0 ;  /* 0x00000000030075a7 */ /* 0x004524000800017f */
[----:B----4-:R-:W-:Y:S05]  /*12c30*/  @!P0 NANOSLEEP.SYNCS 0x989680 ;  /* 0x009896800000895d */ /* 0x010fea0003900000 */
[----:B------:R-:W4:Y:S02]  /*12c40*/  @!P0 SYNCS.PHASECHK.TRANS64 P0, [R3+URZ], R0 ;  /* 0x00000000030085a7 */ /* 0x000f24000800007f */
[----:B----4-:R-:W-:Y:S05]  /*12c50*/  @!P0 BRA `(.L_x_9683) ;  /* 0xfffffffc00f08947 */ /* 0x010fea000383ffff */
.L_x_9676:
[----:B------:R-:W-:Y:S05]  /*12c60*/  BSYNC B0 ;  /* 0x0000000000007941 */ /* 0x000fea0003800000 */
.L_x_9675:
[----:B------:R-:W-:Y:S05]  /*12c70*/  EXIT ;  /* 0x000000000000794d */ /* 0x000fea0003800000 */
.L_x_9526:
[----:B0-----:R-:W-:-:S04]  /*12c80*/  IMAD.U32 R3, RZ, RZ, UR37 ;  /* 0x00000025ff037e24 */ /* 0x001fc8000f8e00ff */
[----:B------:R0:W1:Y:S03]  /*12c90*/  SYNCS.PHASECHK.TRANS64.TRYWAIT P1, [R3+URZ+0x31c00], R0 ;  /* 0x031c0000030075a7 */ /* 0x000066000802017f */
[----:B-1----:R-:W-:Y:S05]  /*12ca0*/  @!P1 NANOSLEEP.SYNCS 0x989680 ;  /* 0x009896800000995d */ /* 0x002fea0003900000 */
[----:B------:R-:W1:Y:S02]  /*12cb0*/  @!P1 SYNCS.PHASECHK.TRANS64 P1, [R3+URZ+0x31c00], R0 ;  /* 0x031c0000030095a7 */ /* 0x000e64000802007f */
[----:B-1----:R-:W-:Y:S05]  /*12cc0*/  @!P1 BRA `(.L_x_9526) ;  /* 0xfffffffc00ec9947 */ /* 0x002fea000383ffff */
[----:B------:R-:W-:Y:S05]  /*12cd0*/  BRA `(.L_x_9684) ;  /* 0xfffffef000207947 */ /* 0x000fea000383ffff */
.L_x_9530:
[----:B-1----:R1:W2:Y:S02]  /*12ce0*/  SYNCS.PHASECHK.TRANS64.TRYWAIT P2, [R3+URZ+0x31c30], R0 ;  /* 0x031c3000030075a7 */ /* 0x0022a4000804017f */
[----:B--2---:R-:W-:Y:S05]  /*12cf0*/  @!P2 NANOSLEEP.SYNCS 0x989680 ;  /* 0x009896800000a95d */ /* 0x004fea0003900000 */
[----:B------:R-:W2:Y:S02]  /*12d00*/  @!P2 SYNCS.PHASECHK.TRANS64 P2, [R3+URZ+0x31c30], R0 ;  /* 0x031c30000300a5a7 */ /* 0x000ea4000804007f */
[----:B--2---:R-:W-:Y:S05]  /*12d10*/  @!P2 BRA `(.L_x_9530) ;  /* 0xfffffffc00f0a947 */ /* 0x004fea000383ffff */
[----:B------:R-:W-:Y:S05]  /*12d20*/  BRA `(.L_x_9529) ;  /* 0xfffffef000487947 */ /* 0x000fea000383ffff */
.L_x_9535:
[----:B-1----:R-:W-:-:S04]  /*12d30*/  IMAD.U32 R9, RZ, RZ, UR4 ;  /* 0x00000004ff097e24 */ /* 0x002fc8000f8e00ff */
[----:B------:R1:W2:Y:S03]  /*12d40*/  SYNCS.PHASECHK.TRANS64.TRYWAIT P2, [R9+URZ+0x31c30], R0 ;  /* 0x031c3000090075a7 */ /* 0x0002a6000804017f */
[----:B--2---:R-:W-:Y:S05]  /*12d50*/  @!P2 NANOSLEEP.SYNCS 0x989680 ;  /* 0x009896800000a95d */ /* 0x004fea0003900000 */
[----:B------:R-:W2:Y:S02]  /*12d60*/  @!P2 SYNCS.PHASECHK.TRANS64 P2, [R9+URZ+0x31c30], R0 ;  /* 0x031c30000900a5a7 */ /* 0x000ea4000804007f */
[----:B--2---:R-:W-:Y:S05]  /*12d70*/  @!P2 BRA `(.L_x_9535) ;  /* 0xfffffffc00eca947 */ /* 0x004fea000383ffff */
[----:B------:R-:W-:Y:S05]  /*12d80*/  BRA `(.L_x_9532) ;  /* 0xffffff2800847947 */ /* 0x000fea000383ffff */
.L_x_9539:
[----:B-1----:R-:W-:-:S04]  /*12d90*/  IMAD.U32 R6, RZ, RZ, UR4 ;  /* 0x00000004ff067e24 */ /* 0x002fc8000f8e00ff */
[----:B------:R1:W2:Y:S03]  /*12da0*/  SYNCS.PHASECHK.TRANS64.TRYWAIT P2, [R6+URZ+0x31c50], R0 ;  /* 0x031c5000060075a7 */ /* 0x0002a6000804017f */
[----:B--2---:R-:W-:Y:S05]  /*12db0*/  @!P2 NANOSLEEP.SYNCS 0x989680 ;  /* 0x009896800000a95d */ /* 0x004fea0003900000 */
[----:B------:R-:W2:Y:S02]  /*12dc0*/  @!P2 SYNCS.PHASECHK.TRANS64 P2, [R6+URZ+0x31c50], R0 ;  /* 0x031c50000600a5a7 */ /* 0x000ea4000804007f */
[----:B--2---:R-:W-:Y:S05]  /*12dd0*/  @!P2 BRA `(.L_x_9539) ;  /* 0xfffffffc00eca947 */ /* 0x004fea000383ffff */
[----:B------:R-:W-:Y:S05]  /*12de0*/  BRA `(.L_x_9536) ;  /* 0xffffff4000247947 */ /* 0x000fea000383ffff */
.L_x_9544:
[----:B-1----:R-:W-:-:S04]  /*12df0*/  IMAD.U32 R4, RZ, RZ, UR9 ;  /* 0x00000009ff047e24 */ /* 0x002fc8000f8e00ff */
[----:B------:R1:W2:Y:S03]  /*12e00*/  SYNCS.PHASECHK.TRANS64.TRYWAIT P0, [R4+URZ+0x31c50], R3 ;  /* 0x031c5003040075a7 */ /* 0x0002a6000800017f */
[----:B--2---:R-:W-:Y:S05]  /*12e10*/  @!P0 NANOSLEEP.SYNCS 0x989680 ;  /* 0x009896800000895d */ /* 0x004fea0003900000 */
[----:B------:R-:W2:Y:S02]  /*12e20*/  @!P0 SYNCS.PHASECHK.TRANS64 P0, [R4+URZ+0x31c50], R3 ;  /* 0x031c5003040085a7 */ /* 0x000ea4000800007f */
[----:B--2---:R-:W-:Y:S05]  /*12e30*/  @!P0 BRA `(.L_x_9544) ;  /* 0xfffffffc00ec8947 */ /* 0x004fea000383ffff */
[----:B------:R-:W-:Y:S05]  /*12e40*/  BRA `(.L_x_9543) ;  /* 0xffffff6000087947 */ /* 0x000fea000383ffff */
.L_x_9581:
[----:B------:R-:W2:Y:S01]  /*12e50*/  S2R R20, SR_TID.X ;  /* 0x0000000000147919 */ /* 0x000ea20000002100 */
[----:B------:R-:W-:Y:S01]  /*12e60*/  BSSY B0, `(.L_x_9685) ;  /* 0x000000a000007945 */ /* 0x000fe20003800000 */
[----:B------:R-:W-:Y:S02]  /*12e70*/  IMAD.MOV.U32 R12, RZ, RZ, RZ ;  /* 0x000000ffff0c7224 */ /* 0x000fe400078e00ff */
[----:B------:R-:W-:Y:S02]  /*12e80*/  IMAD.MOV.U32 R11, RZ, RZ, 0x1f ;  /* 0x0000001fff0b7424 */ /* 0x000fe400078e00ff */
[----:B------:R-:W-:Y:S01]  /*12e90*/  IMAD.MOV.U32 R15, RZ, RZ, -0x1 ;  /* 0xffffffffff0f7424 */ /* 0x000fe200078e00ff */
[----:B--2---:R-:W-:-:S04]  /*12ea0*/  SHF.R.U32.HI R20, RZ, 0x5, R20 ;  /* 0x00000005ff147819 */ /* 0x004fc80000011614 */
[----:B------:R-:W-:-:S05]  /*12eb0*/  LOP3.LUT R20, R20, 0x3, RZ, 0xc0, !PT ;  /* 0x0000000314147812 */ /* 0x000fca00078ec0ff */
[----:B------:R-:W-:-:S07]  /*12ec0*/  IMAD.MOV.U32 R13, RZ, RZ, R20 ;  /* 0x000000ffff0d7224 */ /* 0x000fce00078e0014 */
[----:B01----:R-:W-:Y:S05]  /*12ed0*/  WARPSYNC.COLLECTIVE R15, `(.L_x_9686) ;  /* 0x000000000f087348 */ /* 0x003fea0003c00000 */
[----:B------:R2:W3:Y:S02]  /*12ee0*/  SHFL.IDX P6, R14, R13, R12, R11 ;  /* 0x0000000c0d0e7389 */ /* 0x0004e400000c000b */
[----:B0123--:R-:W-:Y:S01]  /*12ef0*/  ENDCOLLECTIVE ;  /* 0x000000000000791b */ /* 0x00ffe20003800000 */
.L_x_9686:
[----:B------:R-:W-:Y:S05]  /*12f00*/  BSYNC B0 ;  /* 0x0000000000007941 */ /* 0x000fea0003800000 */
.L_x_9685:
[----:B------:R-:W-:Y:S05]  /*12f10*/  BRA `(.L_x_9687) ;  /* 0xffffffb0006c7947 */ /* 0x000fea000383ffff */
.L_x_9583:
[----:B------:R-:W-:Y:S01]  /*12f20*/  BSSY B0, `(.L_x_9688) ;  /* 0x0000006000007945 */ /* 0x000fe20003800000 */
[----:B------:R-:W-:-:S07]  /*12f30*/  IMAD.MOV.U32 R15, RZ, RZ, -0x1 ;  /* 0xffffffffff0f7424 */ /* 0x000fce00078e00ff */
[----:B012---:R-:W-:Y:S05]  /*12f40*/  WARPSYNC.COLLECTIVE R15, `(.L_x_9689) ;  /* 0x000000000f0c7348 */ /* 0x007fea0003c00000 */
[----:B------:R-:W-:Y:S02]  /*12f50*/  ELECT P6, UR62, PT ;  /* 0x00000000003e782f */ /* 0x000fe400038c0000 */
[----:B------:R-:W-:Y:S01]  /*12f60*/  MOV R14, UR62 ;  /* 0x0000003e000e7c02 */ /* 0x000fe20008000f00 */
[----:B012---:R-:W-:Y:S10]  /*12f70*/  ENDCOLLECTIVE ;  /* 0x000000000000791b */ /* 0x007ff40003800000 */
.L_x_9689:
[----:B------:R-:W-:Y:S05]  /*12f80*/  BSYNC B0 ;  /* 0x0000000000007941 */ /* 0x000fea0003800000 */
.L_x_9688:
[----:B------:R-:W-:Y:S05]  /*12f90*/  BRA `(.L_x_9690) ;  /* 0xffffffb0006c7947 */ /* 0x000fea000383ffff */
.L_x_9585:
[----:B--2---:R2:W3:Y:S02]  /*12fa0*/  SYNCS.PHASECHK.TRANS64.TRYWAIT P0, [R0+URZ+0x31c40], R2 ;  /* 0x031c4002000075a7 */ /* 0x0044e4000800017f */
[----:B---3--:R-:W-:Y:S05]  /*12fb0*/  @!P0 NANOSLEEP.SYNCS 0x989680 ;  /* 0x009896800000895d */ /* 0x008fea0003900000 */
[----:B------:R-:W3:Y:S02]  /*12fc0*/  @!P0 SYNCS.PHASECHK.TRANS64 P0, [R0+URZ+0x31c40], R2 ;  /* 0x031c4002000085a7 */ /* 0x000ee4000800007f */
[----:B---3--:R-:W-:Y:S05]  /*12fd0*/  @!P0 BRA `(.L_x_9585) ;  /* 0xfffffffc00f08947 */ /* 0x008fea000383ffff */
[----:B------:R-:W-:Y:S05]  /*12fe0*/  BRA `(.L_x_9691) ;  /* 0xffffffb000c47947 */ /* 0x000fea000383ffff */
.L_x_9589:
[----:B------:R-:W2:Y:S01]  /*12ff0*/  LDL.LU R11, [R1+0x30] ;  /* 0x00003000010b7983 */ /* 0x000ea20000300800 */
[----:B------:R-:W-:Y:S02]  /*13000*/  IMAD.MOV.U32 R13, RZ, RZ, R4 ;  /* 0x000000ffff0d7224 */ /* 0x000fe400078e0004 */
[----:B------:R-:W-:Y:S02]  /*13010*/  IMAD.MOV.U32 R12, RZ, RZ, RZ ;  /* 0x000000ffff0c7224 */ /* 0x000fe400078e00ff */
[----:B------:R-:W-:Y:S02]  /*13020*/  IMAD.MOV.U32 R15, RZ, RZ, -0x1 ;  /* 0xffffffffff0f7424 */ /* 0x000fe400078e00ff */
        /* <DEDUP_REMOVED lines=8> */
.L_x_9692:
[----:B------:R-:W-:Y:S02]  /*130b0*/  IMAD.MOV.U32 R13, RZ, RZ, R0 ;  /* 0x000000ffff0d7224 */ /* 0x000fe400078e0000 */
[----:B------:R-:W-:-:S07]  /*130c0*/  IMAD.MOV.U32 R2, RZ, RZ, R14 ;  /* 0x000000ffff027224 */ /* 0x000fce00078e000e */
[----:B------:R-:W-:Y:S05]  /*130d0*/  WARPSYNC.COLLECTIVE R15, `(.L_x_9693) ;  /* 0x000000000f087348 */ /* 0x000fea0003c00000 */
[----:B------:R0:W1:Y:S02]  /*130e0*/  SHFL.IDX P6, R14, R13, R12, R11 ;  /* 0x0000000c0d0e7389 */ /* 0x00006400000c000b */
[----:B01----:R-:W-:Y:S01]  /*130f0*/  ENDCOLLECTIVE ;  /* 0x000000000000791b */ /* 0x003fe20003800000 */
.L_x_9693:
[----:B------:R-:W-:Y:S01]  /*13100*/  ULDC.64 UR4, c[0x0][0x208] ;  /* 0x0000820000047ab9 */ /* 0x000fe20000000a00 */
[----:B------:R-:W-:Y:S02]  /*13110*/  IMAD.MOV.U32 R13, RZ, RZ, R4 ;  /* 0x000000ffff0d7224 */ /* 0x000fe400078e0004 */
[----:B------:R-:W-:Y:S02]  /*13120*/  IMAD.MOV.U32 R12, RZ, RZ, 0x1 ;  /* 0x00000001ff0c7424 */ /* 0x000fe400078e00ff */
[----:B------:R-:W-:-:S05]  /*13130*/  IMAD.MOV.U32 R3, RZ, RZ, R14 ;  /* 0x000000ffff037224 */ /* 0x000fca00078e000e */
[----:B------:R-:W-:-:S05]  /*13140*/  @!P4 LEA R3, P3, R20, R3, 0x1 ;  /* 0x000000031403c211 */ /* 0x000fca00078608ff */
[----:B------:R-:W-:Y:S01]  /*13150*/  @!P4 IMAD.X R2, RZ, RZ, R2, P3 ;  /* 0x000000ffff02c224 */ /* 0x000fe200018e0602 */
[----:B------:R-:W-:-:S04]  /*13160*/  ISETP.GE.AND P3, PT, R8, R5, PT ;  /* 0x000000050800720c */ /* 0x000fc80003f66270 */
        /* <DEDUP_REMOVED lines=12> */
.L_x_9694:
[----:B------:R-:W-:Y:S02]  /*13230*/  IMAD.MOV.U32 R13, RZ, RZ, R0 ;  /* 0x000000ffff0d7224 */ /* 0x000fe400078e0000 */
[----:B------:R-:W-:-:S07]  /*13240*/  IMAD.MOV.U32 R2, RZ, RZ, R14 ;  /* 0x000000ffff027224 */ /* 0x000fce00078e000e */
[----:B------:R-:W-:Y:S05]  /*13250*/  WARPSYNC.COLLECTIVE R15, `(.L_x_9695) ;  /* 0x000000000f087348 */ /* 0x000fea0003c00000 */
[----:B------:R0:W1:Y:S02]  /*13260*/  SHFL.IDX P6, R14, R13, R12, R11 ;  /* 0x0000000c0d0e7389 */ /* 0x00006400000c000b */
[----:B01----:R-:W-:Y:S01]  /*13270*/  ENDCOLLECTIVE ;  /* 0x000000000000791b */ /* 0x003fe20003800000 */
.L_x_9695:
        /* <DEDUP_REMOVED lines=18> */
.L_x_9696:
[----:B------:R-:W-:-:S05]  /*133a0*/  VIADD R2, R25, 0x40 ;  /* 0x0000004019027836 */ /* 0x000fca0000000000 */
[----:B------:R-:W-:Y:S01]  /*133b0*/  ISETP.GE.AND P3, PT, R2, R5, PT ;  /* 0x000000050200720c */ /* 0x000fe20003f66270 */
[----:B------:R-:W-:Y:S02]  /*133c0*/  IMAD.MOV.U32 R13, RZ, RZ, R0 ;  /* 0x000000ffff0d7224 */ /* 0x000fe400078e0000 */
[----:B------:R-:W-:-:S10]  /*133d0*/  IMAD.MOV.U32 R2, RZ, RZ, R14 ;  /* 0x000000ffff027224 */ /* 0x000fd400078e000e */
[----:B------:R-:W-:Y:S05]  /*133e0*/  WARPSYNC.COLLECTIVE R15, `(.L_x_9697) ;  /* 0x000000000f087348 */ /* 0x000fea0003c00000 */
[----:B------:R0:W1:Y:S02]  /*133f0*/  SHFL.IDX P6, R14, R13, R12, R11 ;  /* 0x0000000c0d0e7389 */ /* 0x00006400000c000b */
[----:B01----:R-:W-:Y:S01]  /*13400*/  ENDCOLLECTIVE ;  /* 0x000000000000791b */ /* 0x003fe20003800000 */
.L_x_9697:
        /* <DEDUP_REMOVED lines=18> */
.L_x_9698:
[----:B------:R-:W-:Y:S02]  /*13530*/  IMAD.MOV.U32 R13, RZ, RZ, R0 ;  /* 0x000000ffff0d7224 */ /* 0x000fe400078e0000 */
[----:B------:R-:W-:-:S05]  /*13540*/  VIADD R0, R25, 0x60 ;  /* 0x0000006019007836 */ /* 0x000fca0000000000 */
[----:B------:R-:W-:Y:S01]  /*13550*/  ISETP.GE.AND P3, PT, R0, R5, PT ;  /* 0x000000050000720c */ /* 0x000fe20003f66270 */
[----:B------:R-:W-:-:S12]  /*13560*/  IMAD.MOV.U32 R4, RZ, RZ, R14 ;  /* 0x000000ffff047224 */ /* 0x000fd800078e000e */
[----:B------:R-:W-:Y:S05]  /*13570*/  WARPSYNC.COLLECTIVE R15, `(.L_x_9699) ;  /* 0x000000000f087348 */ /* 0x000fea0003c00000 */
[----:B------:R0:W1:Y:S02]  /*13580*/  SHFL.IDX P6, R14, R13, R12, R11 ;  /* 0x0000000c0d0e7389 */ /* 0x00006400000c000b */
[----:B01----:R-:W-:Y:S01]  /*13590*/  ENDCOLLECTIVE ;  /* 0x000000000000791b */ /* 0x003fe20003800000 */
.L_x_9699:
[----:B------:R-:W-:Y:S01]  /*135a0*/  ULDC.64 UR4, c[0x0][0x208] ;  /* 0x0000820000047ab9 */ /* 0x000fe20000000a00 */
[----:B------:R-:W-:Y:S02]  /*135b0*/  IMAD.MOV.U32 R13, RZ, RZ, R6 ;  /* 0x000000ffff0d7224 */ /* 0x000fe400078e0006 */
[----:B------:R-:W-:Y:S02]  /*135c0*/  IMAD.MOV.U32 R12, RZ, RZ, RZ ;  /* 0x000000ffff0c7224 */ /* 0x000fe400078e00ff */
[----:B------:R-:W-:-:S05]  /*135d0*/  IMAD.MOV.U32 R2, RZ, RZ, R14 ;  /* 0x000000ffff027224 */ /* 0x000fca00078e000e */
[----:B------:R-:W-:-:S05]  /*135e0*/  @!P3 LEA R2, P5, R20, R2, 0x1 ;  /* 0x000000021402b211 */ /* 0x000fca00078a08ff */
[----:B------:R-:W-:-:S05]  /*135f0*/  @!P3 IMAD.X R3, RZ, RZ, R4, P5 ;  /* 0x000000ffff03b224 */ /* 0x000fca00028e0604 */
        /* <DEDUP_REMOVED lines=9> */
.L_x_9700:
[----:B------:R-:W-:-:S05]  /*13690*/  VIADD R2, R25, 0x80 ;  /* 0x0000008019027836 */ /* 0x000fca0000000000 */
[----:B------:R-:W-:Y:S01]  /*136a0*/  ISETP.GE.AND P3, PT, R2, R5, PT ;  /* 0x000000050200720c */ /* 0x000fe20003f66270 */
[----:B------:R-:W-:Y:S02]  /*136b0*/  IMAD.MOV.U32 R13, RZ, RZ, R7 ;  /* 0x000000ffff0d7224 */ /* 0x000fe400078e0007 */
[----:B------:R-:W-:-:S10]  /*136c0*/  IMAD.MOV.U32 R0, RZ, RZ, R14 ;  /* 0x000000ffff007224 */ /* 0x000fd400078e000e */
[----:B------:R-:W-:Y:S05]  /*136d0*/  WARPSYNC.COLLECTIVE R15, `(.L_x_9701) ;  /* 0x000000000f087348 */ /* 0x000fea0003c00000 */
[----:B------:R0:W1:Y:S02]  /*136e0*/  SHFL.IDX P6, R14, R13, R12, R11 ;  /* 0x0000000c0d0e7389 */ /* 0x00006400000c000b */
[----:B01----:R-:W-:Y:S01]  /*136f0*/  ENDCOLLECTIVE ;  /* 0x000000000000791b */ /* 0x003fe20003800000 */
.L_x_9701:
[----:B------:R-:W-:Y:S01]  /*13700*/  ULDC.64 UR4, c[0x0][0x208] ;  /* 0x0000820000047ab9 */ /* 0x000fe20000000a00 */
[----:B------:R-:W-:Y:S02]  /*13710*/  IMAD.MOV.U32 R13, RZ, RZ, R6 ;  /* 0x000000ffff0d7224 */ /* 0x000fe400078e0006 */
[----:B------:R-:W-:Y:S02]  /*13720*/  IMAD.MOV.U32 R12, RZ, RZ, 0x1 ;  /* 0x00000001ff0c7424 */ /* 0x000fe400078e00ff */
[----:B------:R-:W-:-:S05]  /*13730*/  IMAD.MOV.U32 R4, RZ, RZ, R14 ;  /* 0x000000ffff047224 */ /* 0x000fca00078e000e */
[----:B------:R-:W-:-:S05]  /*13740*/  @!P3 LEA R4, P5, R20, R4, 0x1 ;  /* 0x000000041404b211 */ /* 0x000fca00078a08ff */
[----:B------:R-:W-:Y:S02]  /*13750*/  @!P3 IMAD.X R0, RZ, RZ, R0, P5 ;  /* 0x000000ffff00b224 */ /* 0x000fe400028e0600 */
        /* <DEDUP_REMOVED lines=11> */
.L_x_9702:
[----:B------:R-:W-:Y:S02]  /*13810*/  IMAD.MOV.U32 R13, RZ, RZ, R7 ;  /* 0x000000ffff0d7224 */ /* 0x000fe400078e0007 */
[----:B------:R-:W-:-:S07]  /*13820*/  IMAD.MOV.U32 R6, RZ, RZ, R14 ;  /* 0x000000ffff067224 */ /* 0x000fce00078e000e */
[----:B------:R-:W-:Y:S05]  /*13830*/  WARPSYNC.COLLECTIVE R15, `(.L_x_9703) ;  /* 0x000000000f087348 */ /* 0x000fea0003c00000 */
[----:B------:R0:W1:Y:S02]  /*13840*/  SHFL.IDX P6, R14, R13, R12, R11 ;  /* 0x0000000c0d0e7389 */ /* 0x00006400000c000b */
[----:B01----:R-:W-:Y:S01]  /*13850*/  ENDCOLLECTIVE ;  /* 0x000000000000791b */ /* 0x003fe20003800000 */
.L_x_9703:
[----:B------:R-:W-:Y:S01]  /*13860*/  IMAD.MOV.U32 R2, RZ, RZ, R14 ;  /* 0x000000ffff027224 */ /* 0x000fe200078e000e */
[----:B------:R-:W-:Y:S06]  /*13870*/  BRA `(.L_x_9704) ;  /* 0xffffffb800247947 */ /* 0x000fec000383ffff */
.L_x_9592:
[----:B-1----:R1:W2:Y:S02]  /*13880*/  SYNCS.PHASECHK.TRANS64.TRYWAIT P0, [R17+URZ+0x31c20], R0 ;  /* 0x031c2000110075a7 */ /* 0x0022a4000800017f */
[----:B--2---:R-:W-:Y:S05]  /*13890*/  @!P0 NANOSLEEP.SYNCS 0x989680 ;  /* 0x009896800000895d */ /* 0x004fea0003900000 */
[----:B------:R-:W2:Y:S02]  /*138a0*/  @!P0 SYNCS.PHASECHK.TRANS64 P0, [R17+URZ+0x31c20], R0 ;  /* 0x031c2000110085a7 */ /* 0x000ea4000800007f */
[----:B--2---:R-:W-:Y:S05]  /*138b0*/  @!P0 BRA `(.L_x_9592) ;  /* 0xfffffffc00f08947 */ /* 0x004fea000383ffff */
[----:B------:R-:W-:Y:S05]  /*138c0*/  BRA `(.L_x_9705) ;  /* 0xffffffb800907947 */ /* 0x000fea000383ffff */
.L_x_9601:
[----:B-1----:R1:W2:Y:S02]  /*138d0*/  SYNCS.PHASECHK.TRANS64.TRYWAIT P0, [R3+URZ+0x31c40], R2 ;  /* 0x031c4002030075a7 */ /* 0x0022a4000800017f */
[----:B--2---:R-:W-:Y:S05]  /*138e0*/  @!P0 NANOSLEEP.SYNCS 0x989680 ;  /* 0x009896800000895d */ /* 0x004fea0003900000 */
[----:B------:R-:W2:Y:S02]  /*138f0*/  @!P0 SYNCS.PHASECHK.TRANS64 P0, [R3+URZ+0x31c40], R2 ;  /* 0x031c4002030085a7 */ /* 0x000ea4000800007f */
[----:B--2---:R-:W-:Y:S05]  /*13900*/  @!P0 BRA `(.L_x_9601) ;  /* 0xfffffffc00f08947 */ /* 0x004fea000383ffff */
[----:B------:R-:W-:Y:S05]  /*13910*/  BRA `(.L_x_9706) ;  /* 0xffffffbc00647947 */ /* 0x000fea000383ffff */
.L_x_9608:
[----:B0-----:R0:W1:Y:S02]  /*13920*/  SYNCS.PHASECHK.TRANS64.TRYWAIT P0, [R3+URZ+0x60], R2 ;  /* 0x00006002030075a7 */ /* 0x001064000800017f */
[----:B-1----:R-:W-:Y:S05]  /*13930*/  @!P0 NANOSLEEP.SYNCS 0x989680 ;  /* 0x009896800000895d */ /* 0x002fea0003900000 */
[----:B------:R-:W1:Y:S02]  /*13940*/  @!P0 SYNCS.PHASECHK.TRANS64 P0, [R3+URZ+0x60], R2 ;  /* 0x00006002030085a7 */ /* 0x000e64000800007f */
[----:B-1----:R-:W-:Y:S05]  /*13950*/  @!P0 BRA `(.L_x_9608) ;  /* 0xfffffffc00f08947 */ /* 0x002fea000383ffff */
[----:B------:R-:W-:Y:S05]  /*13960*/  BRA `(.L_x_9707) ;  /* 0xffffffc000707947 */ /* 0x000fea000383ffff */
.L_x_9618:
[----:B-1----:R1:W2:Y:S02]  /*13970*/  SYNCS.PHASECHK.TRANS64.TRYWAIT P0, [R3+URZ+0x31c40], R2 ;  /* 0x031c4002030075a7 */ /* 0x0022a4000800017f */
[----:B--2---:R-:W-:Y:S05]  /*13980*/  @!P0 NANOSLEEP.SYNCS 0x989680 ;  /* 0x009896800000895d */ /* 0x004fea0003900000 */
[----:B------:R-:W2:Y:S02]  /*13990*/  @!P0 SYNCS.PHASECHK.TRANS64 P0, [R3+URZ+0x31c40], R2 ;  /* 0x031c4002030085a7 */ /* 0x000ea4000800007f */
[----:B--2---:R-:W-:Y:S05]  /*139a0*/  @!P0 BRA `(.L_x_9618) ;  /* 0xfffffffc00f08947 */ /* 0x004fea000383ffff */
[----:B------:R-:W-:Y:S05]  /*139b0*/  BRA `(.L_x_9708) ;  /* 0xffffffc8002c7947 */ /* 0x000fea000383ffff */
.L_x_9625:
[----:B0-----:R0:W1:Y:S02]  /*139c0*/  SYNCS.PHASECHK.TRANS64.TRYWAIT P0, [R12+URZ+0x60], R28 ;  /* 0x0000601c0c0075a7 */ /* 0x001064000800017f */
[----:B-1----:R-:W-:Y:S05]  /*139d0*/  @!P0 NANOSLEEP.SYNCS 0x989680 ;  /* 0x009896800000895d */ /* 0x002fea0003900000 */
[----:B------:R-:W1:Y:S02]  /*139e0*/  @!P0 SYNCS.PHASECHK.TRANS64 P0, [R12+URZ+0x60], R28 ;  /* 0x0000601c0c0085a7 */ /* 0x000e64000800007f */
[----:B-1----:R-:W-:Y:S05]  /*139f0*/  @!P0 BRA `(.L_x_9625) ;  /* 0xfffffffc00f08947 */ /* 0x002fea000383ffff */
[----:B------:R-:W-:Y:S05]  /*13a00*/  BRA `(.L_x_9709) ;  /* 0xffffffcc00387947 */ /* 0x000fea000383ffff */
.L_x_9635:
[----:B-1----:R1:W2:Y:S02]  /*13a10*/  SYNCS.PHASECHK.TRANS64.TRYWAIT P0, [R2+URZ+0x31c40], R3 ;  /* 0x031c4003020075a7 */ /* 0x0022a4000800017f */
[----:B--2---:R-:W-:Y:S05]  /*13a20*/  @!P0 NANOSLEEP.SYNCS 0x989680 ;  /* 0x009896800000895d */ /* 0x004fea0003900000 */
[----:B------:R-:W2:Y:S02]  /*13a30*/  @!P0 SYNCS.PHASECHK.TRANS64 P0, [R2+URZ+0x31c40], R3 ;  /* 0x031c4003020085a7 */ /* 0x000ea4000800007f */
[----:B--2---:R-:W-:Y:S05]  /*13a40*/  @!P0 BRA `(.L_x_9635) ;  /* 0xfffffffc00f08947 */ /* 0x004fea000383ffff */
[----:B------:R-:W-:Y:S05]  /*13a50*/  BRA `(.L_x_9710) ;  /* 0xffffffd000c47947 */ /* 0x000fea000383ffff */
.L_x_9642:
[----:B0-----:R0:W1:Y:S02]  /*13a60*/  SYNCS.PHASECHK.TRANS64.TRYWAIT P0, [R7+URZ+0x60], R2 ;  /* 0x00006002070075a7 */ /* 0x001064000800017f */
[----:B-1----:R-:W-:Y:S05]  /*13a70*/  @!P0 NANOSLEEP.SYNCS 0x989680 ;  /* 0x009896800000895d */ /* 0x002fea0003900000 */
[----:B------:R-:W1:Y:S02]  /*13a80*/  @!P0 SYNCS.PHASECHK.TRANS64 P0, [R7+URZ+0x60], R2 ;  /* 0x00006002070085a7 */ /* 0x000e64000800007f */
[----:B-1----:R-:W-:Y:S05]  /*13a90*/  @!P0 BRA `(.L_x_9642) ;  /* 0xfffffffc00f08947 */ /* 0x002fea000383ffff */
[----:B------:R-:W-:Y:S05]  /*13aa0*/  BRA `(.L_x_9711) ;  /* 0xffffffd400d47947 */ /* 0x000fea000383ffff */
.L_x_9654:
[----:B-1----:R1:W2:Y:S02]  /*13ab0*/  SYNCS.PHASECHK.TRANS64.TRYWAIT P0, [R3+URZ+0x31c60], R0 ;  /* 0x031c6000030075a7 */ /* 0x0022a4000800017f */
[----:B--2---:R-:W-:Y:S05]  /*13ac0*/  @!P0 NANOSLEEP.SYNCS 0x989680 ;  /* 0x009896800000895d */ /* 0x004fea0003900000 */
[----:B------:R-:W2:Y:S02]  /*13ad0*/  @!P0 SYNCS.PHASECHK.TRANS64 P0, [R3+URZ+0x31c60], R0 ;  /* 0x031c6000030085a7 */ /* 0x000ea4000800007f */
[----:B--2---:R-:W-:Y:S05]  /*13ae0*/  @!P0 BRA `(.L_x_9654) ;  /* 0xfffffffc00f08947 */ /* 0x004fea000383ffff */
[----:B------:R-:W-:Y:S05]  /*13af0*/  BRA `(.L_x_9712) ;  /* 0xffffffdc004c7947 */ /* 0x000fea000383ffff */
.L_x_9662:
[----:B------:R-:W-:Y:S01]  /*13b00*/  BSSY B0, `(.L_x_9713) ;  /* 0x0000008000007945 */ /* 0x000fe20003800000 */
[----:B------:R-:W-:Y:S02]  /*13b10*/  IMAD.MOV.U32 R13, RZ, RZ, R24 ;  /* 0x000000ffff0d7224 */ /* 0x000fe400078e0018 */
[----:B------:R-:W-:Y:S02]  /*13b20*/  IMAD.MOV.U32 R12, RZ, RZ, RZ ;  /* 0x000000ffff0c7224 */ /* 0x000fe400078e00ff */
[----:B------:R-:W-:Y:S02]  /*13b30*/  IMAD.MOV.U32 R11, RZ, RZ, 0x1f ;  /* 0x0000001fff0b7424 */ /* 0x000fe400078e00ff */
[----:B------:R-:W-:-:S07]  /*13b40*/  IMAD.MOV.U32 R15, RZ, RZ, -0x1 ;  /* 0xffffffffff0f7424 */ /* 0x000fce00078e00ff */
[----:B0-2---:R-:W-:Y:S05]  /*13b50*/  WARPSYNC.COLLECTIVE R15, `(.L_x_9714) ;  /* 0x000000000f087348 */ /* 0x005fea0003c00000 */
[----:B------:R1:W3:Y:S02]  /*13b60*/  SHFL.IDX P6, R14, R13, R12, R11 ;  /* 0x0000000c0d0e7389 */ /* 0x0002e400000c000b */
[----:B0123--:R-:W-:Y:S01]  /*13b70*/  ENDCOLLECTIVE ;  /* 0x000000000000791b */ /* 0x00ffe20003800000 */
.L_x_9714:
[----:B------:R-:W-:Y:S05]  /*13b80*/  BSYNC B0 ;  /* 0x0000000000007941 */ /* 0x000fea0003800000 */
.L_x_9713:
[----:B------:R-:W-:Y:S02]  /*13b90*/  IMAD.MOV.U32 R13, RZ, RZ, R24 ;  /* 0x000000ffff0d7224 */ /* 0x000fe400078e0018 */
[----:B------:R-:W-:Y:S02]  /*13ba0*/  IMAD.MOV.U32 R12, RZ, RZ, 0x1 ;  /* 0x00000001ff0c7424 */ /* 0x000fe400078e00ff */
[----:B------:R-:W-:Y:S02]  /*13bb0*/  IMAD.MOV.U32 R11, RZ, RZ, 0x1f ;  /* 0x0000001fff0b7424 */ /* 0x000fe400078e00ff */
[----:B------:R-:W-:Y:S02]  /*13bc0*/  IMAD.MOV.U32 R15, RZ, RZ, -0x1 ;  /* 0xffffffffff0f7424 */ /* 0x000fe400078e00ff */
[----:B------:R-:W-:Y:S02]  /*13bd0*/  IMAD.IADD R7, R27, 0x1, R9 ;  /* 0x000000011b077824 */ /* 0x000fe400078e0209 */
[----:B------:R-:W-:-:S07]  /*13be0*/  IMAD.MOV.U32 R0, RZ, RZ, R14 ;  /* 0x000000ffff007224 */ /* 0x000fce00078e000e */
[----:B------:R-:W-:Y:S05]  /*13bf0*/  WARPSYNC.COLLECTIVE R15, `(.L_x_9715) ;  /* 0x000000000f087348 */ /* 0x000fea0003c00000 */
[----:B------:R0:W1:Y:S02]  /*13c00*/  SHFL.IDX P6, R14, R13, R12, R11 ;  /* 0x0000000c0d0e7389 */ /* 0x00006400000c000b */
[----:B01----:R-:W-:Y:S01]  /*13c10*/  ENDCOLLECTIVE ;  /* 0x000000000000791b */ /* 0x003fe20003800000 */
.L_x_9715:
[----:B------:R-:W-:Y:S01]  /*13c20*/  ULDC UR4, c[0x0][0xc3c] ;  /* 0x00030f0000047ab9 */ /* 0x000fe20000000800 */
[----:B------:R-:W-:Y:S01]  /*13c30*/  ULDC.64 UR6, c[0x0][0x208] ;  /* 0x0000820000067ab9 */ /* 0x000fe20000000a00 */
[----:B------:R-:W-:-:S13]  /*13c40*/  ISETP.GE.OR P1, PT, R7, UR4, !P0 ;  /* 0x0000000407007c0c */ /* 0x000fda000c726670 */
[----:B------:R-:W0:Y:S08]  /*13c50*/  @!P1 LDC.64 R2, c[0x0][0xc80] ;  /* 0x00032000ff029b82 */ /* 0x000e300000000a00 */
[----:B------:R-:W1:Y:S01]  /*13c60*/  @!P1 LDC.64 R4, c[0x0][0xc78] ;  /* 0x00031e00ff049b82 */ /* 0x000e620000000a00 */
[----:B------:R-:W-:Y:S02]  /*13c70*/  IMAD.MOV.U32 R11, RZ, RZ, RZ ;  /* 0x000000ffff0b7224 */ /* 0x000fe400078e00ff */
[----:B------:R-:W-:-:S02]  /*13c80*/  IMAD.MOV.U32 R6, RZ, RZ, R14 ;  /* 0x000000ffff067224 */ /* 0x000fc400078e000e */
        /* <DEDUP_REMOVED lines=8> */
[----:B------:R-:W-:Y:S01]  /*13d10*/  IMAD.MOV.U32 R24, RZ, RZ, RZ ;  /* 0x000000ffff187224 */ /* 0x000fe200078e00ff */
[C---:B------:R-:W-:Y:S02]  /*13d20*/  ISETP.GE.U32.AND P4, PT, R9.reuse, 0x8, PT ;  /* 0x000000080900780c */ /* 0x040fe40003f86070 */
[C---:B------:R-:W-:Y:S01]  /*13d30*/  ISETP.GE.U32.AND P5, PT, R9.reuse, 0x10, PT ;  /* 0x000000100900780c */ /* 0x040fe20003fa6070 */
[----:B--2---:R-:W-:Y:S02]  /*13d40*/  @!P1 IMAD.MOV.U32 R7, RZ, RZ, R8 ;  /* 0x000000ffff079224 */ /* 0x004fe400078e0008 */
[----:B---3--:R-:W-:Y:S01]  /*13d50*/  @!P1 IMAD.MOV.U32 R4, RZ, RZ, R5 ;  /* 0x000000ffff049224 */ /* 0x008fe200078e0005 */
[----:B------:R-:W-:-:S03]  /*13d60*/  ISETP.NE.AND P1, PT, R9, RZ, PT ;  /* 0x000000ff0900720c */ /* 0x000fc60003f25270 */
[----:B------:R-:W-:-:S10]  /*13d70*/  IMAD R13, R4, R7, RZ ;  /* 0x00000007040d7224 */ /* 0x000fd400078e02ff */
[----:B------:R-:W-:Y:S05]  /*13d80*/  WARPSYNC.COLLECTIVE R15, `(.L_x_9716) ;  /* 0x000000000f087348 */ /* 0x000fea0003c00000 */
[----:B------:R0:W1:Y:S02]  /*13d90*/  SHFL.UP P6, R14, R13, R12, R11 ;  /* 0x0400000c0d0e7389 */ /* 0x00006400000c000b */
[----:B01----:R-:W-:Y:S01]  /*13da0*/  ENDCOLLECTIVE ;  /* 0x000000000000791b */ /* 0x003fe20003800000 */
.L_x_9716:
[----:B------:R-:W-:Y:S01]  /*13db0*/  IMAD.MOV.U32 R12, RZ, RZ, 0x2 ;  /* 0x00000002ff0c7424 */ /* 0x000fe200078e00ff */
[----:B------:R-:W-:-:S05]  /*13dc0*/  SEL R14, R14, RZ, P1 ;  /* 0x000000ff0e0e7207 */ /* 0x000fca0000800000 */
[----:B------:R-:W-:-:S04]  /*13dd0*/  IMAD.IADD R5, R13, 0x1, R14 ;  /* 0x000000010d057824 */ /* 0x000fc800078e020e */
[----:B------:R-:W-:-:S07]  /*13de0*/  IMAD.MOV.U32 R13, RZ, RZ, R5 ;  /* 0x000000ffff0d7224 */ /* 0x000fce00078e0005 */
[----:B------:R-:W-:Y:S05]  /*13df0*/  WARPSYNC.COLLECTIVE R15, `(.L_x_9717) ;  /* 0x000000000f087348 */ /* 0x000fea0003c00000 */
[----:B------:R0:W1:Y:S02]  /*13e00*/  SHFL.UP P6, R14, R13, R12, R11 ;  /* 0x0400000c0d0e7389 */ /* 0x00006400000c000b */
[----:B01----:R-:W-:Y:S01]  /*13e10*/  ENDCOLLECTIVE ;  /* 0x000000000000791b */ /* 0x003fe20003800000 */
.L_x_9717:
[----:B------:R-:W-:Y:S01]  /*13e20*/  IMAD.MOV.U32 R12, RZ, RZ, 0x4 ;  /* 0x00000004ff0c7424 */ /* 0x000fe200078e00ff */
[----:B------:R-:W-:-:S05]  /*13e30*/  SEL R2, R14, RZ, P2 ;  /* 0x000000ff0e027207 */ /* 0x000fca0001000000 */
[----:B------:R-:W-:-:S04]  /*13e40*/  IMAD.IADD R2, R5, 0x1, R2 ;  /* 0x0000000105027824 */ /* 0x000fc800078e0202 */
[----:B------:R-:W-:-:S07]  /*13e50*/  IMAD.MOV.U32 R13, RZ, RZ, R2 ;  /* 0x000000ffff0d7224 */ /* 0x000fce00078e0002 */
[----:B------:R-:W-:Y:S05]  /*13e60*/  WARPSYNC.COLLECTIVE R15, `(.L_x_9718) ;  /* 0x000000000f087348 */ /* 0x000fea0003c00000 */
[----:B------:R0:W1:Y:S02]  /*13e70*/  SHFL.UP P6, R14, R13, R12, R11 ;  /* 0x0400000c0d0e7389 */ /* 0x00006400000c000b */
[----:B01----:R-:W-:Y:S01]  /*13e80*/  ENDCOLLECTIVE ;  /* 0x000000000000791b */ /* 0x003fe20003800000 */
.L_x_9718:
[----:B------:R-:W-:Y:S01]  /*13e90*/  IMAD.MOV.U32 R12, RZ, RZ, 0x8 ;  /* 0x00000008ff0c7424 */ /* 0x000fe200078e00ff */
[----:B------:R-:W-:-:S05]  /*13ea0*/  SEL R3, R14, RZ, P3 ;  /* 0x000000ff0e037207 */ /* 0x000fca0001800000 */
[----:B------:R-:W-:-:S04]  /*13eb0*/  IMAD.IADD R8, R2, 0x1, R3 ;  /* 0x0000000102087824 */ /* 0x000fc800078e0203 */
[----:B------:R-:W-:-:S07]  /*13ec0*/  IMAD.MOV.U32 R13, RZ, RZ, R8 ;  /* 0x000000ffff0d7224 */ /* 0x000fce00078e0008 */
[----:B------:R-:W-:Y:S05]  /*13ed0*/  WARPSYNC.COLLECTIVE R15, `(.L_x_9719) ;  /* 0x000000000f087348 */ /* 0x000fea0003c00000 */
[----:B------:R0:W1:Y:S02]  /*13ee0*/  SHFL.UP P6, R14, R13, R12, R11 ;  /* 0x0400000c0d0e7389 */ /* 0x00006400000c000b */
[----:B01----:R-:W-:Y:S01]  /*13ef0*/  ENDCOLLECTIVE ;  /* 0x000000000000791b */ /* 0x003fe20003800000 */
.L_x_9719:
[----:B------:R-:W-:Y:S01]  /*13f00*/  IMAD.MOV.U32 R12, RZ, RZ, 0x10 ;  /* 0x00000010ff0c7424 */ /* 0x000fe200078e00ff */
[----:B------:R-:W-:-:S05]  /*13f10*/  SEL R5, R14, RZ, P4 ;  /* 0x000000ff0e057207 */ /* 0x000fca0002000000 */
[----:B------:R-:W-:-:S04]  /*13f20*/  IMAD.IADD R5, R8, 0x1, R5 ;  /* 0x0000000108057824 */ /* 0x000fc800078e0205 */
[----:B------:R-:W-:-:S07]  /*13f30*/  IMAD.MOV.U32 R13, RZ, RZ, R5 ;  /* 0x000000ffff0d7224 */ /* 0x000fce00078e0005 */
[----:B------:R-:W-:Y:S05]  /*13f40*/  WARPSYNC.COLLECTIVE R15, `(.L_x_9720) ;  /* 0x000000000f087348 */ /* 0x000fea0003c00000 */
[----:B------:R0:W1:Y:S02]  /*13f50*/  SHFL.UP P6, R14, R13, R12, R11 ;  /* 0x0400000c0d0e7389 */ /* 0x00006400000c000b */
[----:B01----:R-:W-:Y:S01]  /*13f60*/  ENDCOLLECTIVE ;  /* 0x000000000000791b */ /* 0x003fe20003800000 */
.L_x_9720:
        /* <DEDUP_REMOVED lines=8> */
.L_x_9721:
[----:B------:R-:W-:Y:S05]  /*13ff0*/  BRA `(.L_x_9722) ;  /* 0xffffffdc00f87947 */ /* 0x000fea000383ffff */
.L_x_9665:
[----:B------:R-:W-:Y:S01]  /*14000*/  BSSY B0, `(.L_x_9723) ;  /* 0x0000007000007945 */ /* 0x000fe20003800000 */
[----:B------:R-:W-:Y:S02]  /*14010*/  IMAD.MOV.U32 R12, RZ, RZ, 0x1 ;  /* 0x00000001ff0c7424 */ /* 0x000fe400078e00ff */
[----:B------:R-:W-:Y:S02]  /*14020*/  IMAD.MOV.U32 R11, RZ, RZ, RZ ;  /* 0x000000ffff0b7224 */ /* 0x000fe400078e00ff */
[----:B------:R-:W-:-:S07]  /*14030*/  IMAD.MOV.U32 R15, RZ, RZ, -0x1 ;  /* 0xffffffffff0f7424 */ /* 0x000fce00078e00ff */
[----:B------:R-:W-:Y:S05]  /*14040*/  WARPSYNC.COLLECTIVE R15, `(.L_x_9724) ;  /* 0x000000000f087348 */ /* 0x000fea0003c00000 */
[----:B------:R0:W1:Y:S02]  /*14050*/  SHFL.UP P6, R14, R13, R12, R11 ;  /* 0x0400000c0d0e7389 */ /* 0x00006400000c000b */
[----:B01----:R-:W-:Y:S01]  /*14060*/  ENDCOLLECTIVE ;  /* 0x000000000000791b */ /* 0x003fe20003800000 */
.L_x_9724:
[----:B------:R-:W-:Y:S05]  /*14070*/  BSYNC B0 ;  /* 0x0000000000007941 */ /* 0x000fea0003800000 */
.L_x_9723:
[----:B------:R-:W-:Y:S01]  /*14080*/  SEL R14, R14, RZ, P1 ;  /* 0x000000ff0e0e7207 */ /* 0x000fe20000800000 */
[----:B------:R-:W-:Y:S02]  /*14090*/  IMAD.MOV.U32 R12, RZ, RZ, 0x2 ;  /* 0x00000002ff0c7424 */ /* 0x000fe400078e00ff */
[----:B------:R-:W-:Y:S02]  /*140a0*/  IMAD.MOV.U32 R11, RZ, RZ, RZ ;  /* 0x000000ffff0b7224 */ /* 0x000fe400078e00ff */
[----:B------:R-:W-:Y:S02]  /*140b0*/  IMAD.IADD R13, R13, 0x1, R14 ;  /* 0x000000010d0d7824 */ /* 0x000fe400078e020e */
[----:B------:R-:W-:-:S07]  /*140c0*/  IMAD.MOV.U32 R15, RZ, RZ, -0x1 ;  /* 0xffffffffff0f7424 */ /* 0x000fce00078e00ff */
[----:B------:R-:W-:Y:S05]  /*140d0*/  WARPSYNC.COLLECTIVE R15, `(.L_x_9725) ;  /* 0x000000000f087348 */ /* 0x000fea0003c00000 */
[----:B------:R0:W1:Y:S02]  /*140e0*/  SHFL.UP P6, R14, R13, R12, R11 ;  /* 0x0400000c0d0e7389 */ /* 0x00006400000c000b */
[----:B01----:R-:W-:Y:S01]  /*140f0*/  ENDCOLLECTIVE ;  /* 0x000000000000791b */ /* 0x003fe20003800000 */
.L_x_9725:
[----:B------:R-:W-:Y:S01]  /*14100*/  IMAD.MOV.U32 R12, RZ, RZ, 0x4 ;  /* 0x00000004ff0c7424 */ /* 0x000fe200078e00ff */
[----:B------:R-:W-:-:S05]  /*14110*/  SEL R2, R14, RZ, P2 ;  /* 0x000000ff0e027207 */ /* 0x000fca0001000000 */
[----:B------:R-:W-:-:S04]  /*14120*/  IMAD.IADD R2, R13, 0x1, R2 ;  /* 0x000000010d027824 */ /* 0x000fc800078e0202 */
[----:B------:R-:W-:-:S07]  /*14130*/  IMAD.MOV.U32 R13, RZ, RZ, R2 ;  /* 0x000000ffff0d7224 */ /* 0x000fce00078e0002 */
[----:B------:R-:W-:Y:S05]  /*14140*/  WARPSYNC.COLLECTIVE R15, `(.L_x_9726) ;  /* 0x000000000f087348 */ /* 0x000fea0003c00000 */
[----:B------:R0:W1:Y:S02]  /*14150*/  SHFL.UP P6, R14, R13, R12, R11 ;  /* 0x0400000c0d0e7389 */ /* 0x00006400000c000b */
[----:B01----:R-:W-:Y:S01]  /*14160*/  ENDCOLLECTIVE ;  /* 0x000000000000791b */ /* 0x003fe20003800000 */
.L_x_9726:
[----:B------:R-:W-:Y:S01]  /*14170*/  IMAD.MOV.U32 R12, RZ, RZ, 0x8 ;  /* 0x00000008ff0c7424 */ /* 0x000fe200078e00ff */
[----:B------:R-:W-:-:S05]  /*14180*/  SEL R3, R14, RZ, P3 ;  /* 0x000000ff0e037207 */ /* 0x000fca0001800000 */
[----:B------:R-:W-:-:S04]  /*14190*/  IMAD.IADD R3, R2, 0x1, R3 ;  /* 0x0000000102037824 */ /* 0x000fc800078e0203 */
[----:B------:R-:W-:-:S07]  /*141a0*/  IMAD.MOV.U32 R13, RZ, RZ, R3 ;  /* 0x000000ffff0d7224 */ /* 0x000fce00078e0003 */
[----:B------:R-:W-:Y:S05]  /*141b0*/  WARPSYNC.COLLECTIVE R15, `(.L_x_9727) ;  /* 0x000000000f087348 */ /* 0x000fea0003c00000 */
[----:B------:R0:W1:Y:S02]  /*141c0*/  SHFL.UP P6, R14, R13, R12, R11 ;  /* 0x0400000c0d0e7389 */ /* 0x00006400000c000b */
[----:B01----:R-:W-:Y:S01]  /*141d0*/  ENDCOLLECTIVE ;  /* 0x000000000000791b */ /* 0x003fe20003800000 */
.L_x_9727:
[----:B------:R-:W-:Y:S01]  /*141e0*/  IMAD.MOV.U32 R12, RZ, RZ, 0x10 ;  /* 0x00000010ff0c7424 */ /* 0x000fe200078e00ff */
[----:B------:R-:W-:-:S05]  /*141f0*/  SEL R14, R14, RZ, P4 ;  /* 0x000000ff0e0e7207 */ /* 0x000fca0002000000 */
[----:B------:R-:W-:-:S04]  /*14200*/  IMAD.IADD R5, R3, 0x1, R14 ;  /* 0x0000000103057824 */ /* 0x000fc800078e020e */
[----:B------:R-:W-:-:S07]  /*14210*/  IMAD.MOV.U32 R13, RZ, RZ, R5 ;  /* 0x000000ffff0d7224 */ /* 0x000fce00078e0005 */
[----:B------:R-:W-:Y:S05]  /*14220*/  WARPSYNC.COLLECTIVE R15, `(.L_x_9728) ;  /* 0x000000000f087348 */ /* 0x000fea0003c00000 */
[----:B------:R0:W1:Y:S02]  /*14230*/  SHFL.UP P6, R14, R13, R12, R11 ;  /* 0x0400000c0d0e7389 */ /* 0x00006400000c000b */
[----:B01----:R-:W-:Y:S01]  /*14240*/  ENDCOLLECTIVE ;  /* 0x000000000000791b */ /* 0x003fe20003800000 */
.L_x_9728:
        /* <DEDUP_REMOVED lines=8> */
.L_x_9729:
[----:B------:R-:W-:Y:S05]  /*142d0*/  BRA `(.L_x_9730) ;  /* 0xffffffdc00e87947 */ /* 0x000fea000383ffff */
.L_x_9667:
[----:B------:R-:W-:Y:S01]  /*142e0*/  BSSY B0, `(.L_x_9731) ;  /* 0x0000006000007945 */ /* 0x000fe20003800000 */
[----:B------:R-:W-:Y:S01]  /*142f0*/  PLOP3.LUT P6, PT, P6, PT, PT, 0x8, 0x0 ;  /* 0x000000000000781c */ /* 0x000fe200037ce170 */
[----:B------:R-:W-:-:S12]  /*14300*/  IMAD.MOV.U32 R15, RZ, RZ, -0x1 ;  /* 0xffffffffff0f7424 */ /* 0x000fd800078e00ff */
[----:B0-----:R-:W-:Y:S05]  /*14310*/  WARPSYNC.COLLECTIVE R15, `(.L_x_9732) ;  /* 0x000000000f087348 */ /* 0x001fea0003c00000 */
[----:B------:R-:W-:Y:S01]  /*14320*/  VOTE.ANY R14, PT, P6 ;  /* 0x00000000000e7806 */ /* 0x000fe200030e0100 */
[----:B0-----:R-:W-:Y:S06]  /*14330*/  ENDCOLLECTIVE ;  /* 0x000000000000791b */ /* 0x001fec0003800000 */
.L_x_9732:
[----:B------:R-:W-:Y:S05]  /*14340*/  BSYNC B0 ;  /* 0x0000000000007941 */ /* 0x000fea0003800000 */
.L_x_9731:
        /* <DEDUP_REMOVED lines=9> */
.L_x_9733:
[----:B------:R-:W-:Y:S02]  /*143e0*/  IMAD.MOV.U32 R13, RZ, RZ, R4 ;  /* 0x000000ffff0d7224 */ /* 0x000fe400078e0004 */
[----:B------:R-:W-:-:S07]  /*143f0*/  IMAD.MOV.U32 R7, RZ, RZ, R14 ;  /* 0x000000ffff077224 */ /* 0x000fce00078e000e */
[----:B------:R-:W-:Y:S05]  /*14400*/  WARPSYNC.COLLECTIVE R15, `(.L_x_9734) ;  /* 0x000000000f087348 */ /* 0x000fea0003c00000 */
[----:B------:R0:W1:Y:S02]  /*14410*/  SHFL.IDX P6, R14, R13, R12, R11 ;  /* 0x0000000c0d0e7389 */ /* 0x00006400000c000b */
[----:B01----:R-:W-:Y:S01]  /*14420*/  ENDCOLLECTIVE ;  /* 0x000000000000791b */ /* 0x003fe20003800000 */
.L_x_9734:
[----:B------:R-:W-:Y:S01]  /*14430*/  IMAD.MOV.U32 R4, RZ, RZ, R14 ;  /* 0x000000ffff047224 */ /* 0x000fe200078e000e */
[----:B------:R-:W-:Y:S06]  /*14440*/  BRA `(.L_x_9735) ;  /* 0xffffffdc00c87947 */ /* 0x000fec000383ffff */
.L_x_9669:
[----:B------:R-:W-:Y:S01]  /*14450*/  BSSY B0, `(.L_x_9736) ;  /* 0x0000007000007945 */ /* 0x000fe20003800000 */
[----:B------:R-:W-:Y:S02]  /*14460*/  IMAD.MOV.U32 R13, RZ, RZ, R3 ;  /* 0x000000ffff0d7224 */ /* 0x000fe400078e0003 */
[----:B------:R-:W-:Y:S02]  /*14470*/  IMAD.MOV.U32 R11, RZ, RZ, 0x1f ;  /* 0x0000001fff0b7424 */ /* 0x000fe400078e00ff */
[----:B------:R-:W-:-:S07]  /*14480*/  IMAD.MOV.U32 R15, RZ, RZ, -0x1 ;  /* 0xffffffffff0f7424 */ /* 0x000fce00078e00ff */
[----:B0123--:R-:W-:Y:S05]  /*14490*/  WARPSYNC.COLLECTIVE R15, `(.L_x_9737) ;  /* 0x000000000f087348 */ /* 0x00ffea0003c00000 */
[----:B------:R4:W0:Y:S02]  /*144a0*/  SHFL.IDX P6, R14, R13, R12, R11 ;  /* 0x0000000c0d0e7389 */ /* 0x00082400000c000b */
[----:B01234-:R-:W-:Y:S01]  /*144b0*/  ENDCOLLECTIVE ;  /* 0x000000000000791b */ /* 0x01ffe20003800000 */
.L_x_9737:
[----:B------:R-:W-:Y:S05]  /*144c0*/  BSYNC B0 ;  /* 0x0000000000007941 */ /* 0x000fea0003800000 */
.L_x_9736:
[----:B------:R-:W-:Y:S01]  /*144d0*/  IMAD.MOV.U32 R24, RZ, RZ, R14 ;  /* 0x000000ffff187224 */ /* 0x000fe200078e000e */
[----:B------:R-:W-:Y:S06]  /*144e0*/  BRA `(.L_x_9668) ;  /* 0xffffffdc00b87947 */ /* 0x000fec000383ffff */
.L_x_9673:
[----:B-1----:R1:W4:Y:S02]  /*144f0*/  SYNCS.PHASECHK.TRANS64.TRYWAIT P0, [R9+URZ+0x31c20], R0 ;  /* 0x031c2000090075a7 */ /* 0x002324000800017f */
[----:B----4-:R-:W-:Y:S05]  /*14500*/  @!P0 NANOSLEEP.SYNCS 0x989680 ;  /* 0x009896800000895d */ /* 0x010fea0003900000 */
[----:B------:R-:W4:Y:S02]  /*14510*/  @!P0 SYNCS.PHASECHK.TRANS64 P0, [R9+URZ+0x31c20], R0 ;  /* 0x031c2000090085a7 */ /* 0x000f24000800007f */
[----:B----4-:R-:W-:Y:S05]  /*14520*/  @!P0 BRA `(.L_x_9673) ;  /* 0xfffffffc00f08947 */ /* 0x010fea000383ffff */
[----:B------:R-:W-:Y:S05]  /*14530*/  BRA `(.L_x_9738) ;  /* 0xffffffe400107947 */ /* 0x000fea000383ffff */
.L_x_9674:
[----:B------:R-:W4:Y:S01]  /*14540*/  S2R R2, SR_TID.X ;  /* 0x0000000000027919 */ /* 0x000f220000002100 */
[----:B------:R-:W-:Y:S01]  /*14550*/  BSSY B0, `(.L_x_9739) ;  /* 0x000000a000007945 */ /* 0x000fe20003800000 */
[----:B------:R-:W-:Y:S02]  /*14560*/  IMAD.MOV.U32 R12, RZ, RZ, RZ ;  /* 0x000000ffff0c7224 */ /* 0x000fe400078e00ff */
[----:B------:R-:W-:Y:S02]  /*14570*/  IMAD.MOV.U32 R11, RZ, RZ, 0x1f ;  /* 0x0000001fff0b7424 */ /* 0x000fe400078e00ff */
[----:B------:R-:W-:Y:S01]  /*14580*/  IMAD.MOV.U32 R15, RZ, RZ, -0x1 ;  /* 0xffffffffff0f7424 */ /* 0x000fe200078e00ff */
[----:B----4-:R-:W-:-:S04]  /*14590*/  SHF.R.U32.HI R2, RZ, 0x5, R2 ;  /* 0x00000005ff027819 */ /* 0x010fc80000011602 */
[----:B------:R-:W-:-:S05]  /*145a0*/  LOP3.LUT R2, R2, 0x3, RZ, 0xc0, !PT ;  /* 0x0000000302027812 */ /* 0x000fca00078ec0ff */
[----:B------:R-:W-:-:S07]  /*145b0*/  IMAD.MOV.U32 R13, RZ, RZ, R2 ;  /* 0x000000ffff0d7224 */ /* 0x000fce00078e0002 */
[----:B0123--:R-:W-:Y:S05]  /*145c0*/  WARPSYNC.COLLECTIVE R15, `(.L_x_9740) ;  /* 0x000000000f087348 */ /* 0x00ffea0003c00000 */
[----:B------:R4:W0:Y:S02]  /*145d0*/  SHFL.IDX P6, R14, R13, R12, R11 ;  /* 0x0000000c0d0e7389 */ /* 0x00082400000c000b */
[----:B01234-:R-:W-:Y:S01]  /*145e0*/  ENDCOLLECTIVE ;  /* 0x000000000000791b */ /* 0x01ffe20003800000 */
.L_x_9740:
[----:B------:R-:W-:Y:S05]  /*145f0*/  BSYNC B0 ;  /* 0x0000000000007941 */ /* 0x000fea0003800000 */
.L_x_9739:
[----:B------:R-:W-:Y:S05]  /*14600*/  BRA `(.L_x_9741) ;  /* 0xffffffe000f87947 */ /* 0x000fea000383ffff */
.L_x_9677:
[----:B------:R-:W-:Y:S01]  /*14610*/  BSSY B1, `(.L_x_9742) ;  /* 0x0000006000017945 */ /* 0x000fe20003800000 */
[----:B------:R-:W-:-:S07]  /*14620*/  IMAD.MOV.U32 R15, RZ, RZ, -0x1 ;  /* 0xffffffffff0f7424 */ /* 0x000fce00078e00ff */
[----:B0123--:R-:W-:Y:S05]  /*14630*/  WARPSYNC.COLLECTIVE R15, `(.L_x_9743) ;  /* 0x000000000f0c7348 */ /* 0x00ffea0003c00000 */
[----:B------:R-:W-:Y:S02]  /*14640*/  ELECT P6, UR62, PT ;  /* 0x00000000003e782f */ /* 0x000fe400038c0000 */
[----:B------:R-:W-:Y:S01]  /*14650*/  MOV R14, UR62 ;  /* 0x0000003e000e7c02 */ /* 0x000fe20008000f00 */
[----:B0123--:R-:W-:Y:S10]  /*14660*/  ENDCOLLECTIVE ;  /* 0x000000000000791b */ /* 0x00fff40003800000 */
.L_x_9743:
[----:B------:R-:W-:Y:S05]  /*14670*/  BSYNC B1 ;  /* 0x0000000000017941 */ /* 0x000fea0003800000 */
.L_x_9742:
[----:B------:R-:W-:Y:S05]  /*14680*/  BRA `(.L_x_9744) ;  /* 0xffffffe000f07947 */ /* 0x000fea000383ffff */
.L_x_9679:
[----:B0-----:R0:W1:Y:S02]  /*14690*/  SYNCS.PHASECHK.TRANS64.TRYWAIT P0, [R7+URZ], R2 ;  /* 0x00000002070075a7 */ /* 0x001064000800017f */
[----:B-1----:R-:W-:Y:S05]  /*146a0*/  @!P0 NANOSLEEP.SYNCS 0x989680 ;  /* 0x009896800000895d */ /* 0x002fea0003900000 */
[----:B------:R-:W1:Y:S02]  /*146b0*/  @!P0 SYNCS.PHASECHK.TRANS64 P0, [R7+URZ], R2 ;  /* 0x00000002070085a7 */ /* 0x000e64000800007f */
[----:B-1----:R-:W-:Y:S05]  /*146c0*/  @!P0 BRA `(.L_x_9679) ;  /* 0xfffffffc00f08947 */ /* 0x002fea000383ffff */
[----:B------:R-:W-:Y:S05]  /*146d0*/  BRA `(.L_x_9745) ;  /* 0xffffffe4002c7947 */ /* 0x000fea000383ffff */
.L_x_9680:
[----:B-1----:R1:W2:Y:S02]  /*146e0*/  SYNCS.PHASECHK.TRANS64.TRYWAIT P0, [R3+URZ], R0 ;  /* 0x00000000030075a7 */ /* 0x0022a4000800017f */
[----:B--2---:R-:W-:Y:S05]  /*146f0*/  @!P0 NANOSLEEP.SYNCS 0x989680 ;  /* 0x009896800000895d */ /* 0x004fea0003900000 */
[----:B------:R-:W2:Y:S02]  /*14700*/  @!P0 SYNCS.PHASECHK.TRANS64 P0, [R3+URZ], R0 ;  /* 0x00000000030085a7 */ /* 0x000ea4000800007f */
[----:B--2---:R-:W-:Y:S05]  /*14710*/  @!P0 BRA `(.L_x_9680) ;  /* 0xfffffffc00f08947 */ /* 0x004fea000383ffff */
[----:B------:R-:W-:Y:S05]  /*14720*/  BRA `(.L_x_9746) ;  /* 0xffffffe400207947 */ /* 0x000fea000383ffff */
.L_x_9682:
[----:B-1----:R1:W2:Y:S02]  /*14730*/  SYNCS.PHASECHK.TRANS64.TRYWAIT P0, [R5+URZ], R2 ;  /* 0x00000002050075a7 */ /* 0x0022a4000800017f */
[----:B--2---:R-:W-:Y:S05]  /*14740*/  @!P0 NANOSLEEP.SYNCS 0x989680 ;  /* 0x009896800000895d */ /* 0x004fea0003900000 */
[----:B------:R-:W2:Y:S02]  /*14750*/  @!P0 SYNCS.PHASECHK.TRANS64 P0, [R5+URZ], R2 ;  /* 0x00000002050085a7 */ /* 0x000ea4000800007f */
[----:B--2---:R-:W-:Y:S05]  /*14760*/  @!P0 BRA `(.L_x_9682) ;  /* 0xfffffffc00f08947 */ /* 0x004fea000383ffff */
[----:B------:R-:W-:Y:S05]  /*14770*/  BRA `(.L_x_9747) ;  /* 0xffffffe400247947 */ /* 0x000fea000383ffff */
.L_x_9748:
        /* <DEDUP_REMOVED lines=16> */
.L_x_14867:


//--------------------- .text._ZN7cutlass13device_kernelIN5flash11enable_sm90INS1_16FlashAttnFwdSm90INS1_25CollectiveMainloopFwdSm90ILi2EN4cute5tupleIJNS5_1CILi1EEES8_S8_EEENS6_IJNS7_ILi192EEENS7_ILi144EEENS7_ILi96EEEEEELi96ENS_6half_tEfNS_4arch4Sm90ELb0ELb0ELb0ELb1ELb0ELb1ELb0ELb0ELb1ELb1ELb1ELb0EEENS1_21CollectiveEpilogueFwdINS6_IJSA_SC_SB_EEES9_SE_SG_Li384ELb1ELb1ELb1ELb0EEENS1_36VarlenDynamicPersistentTileSchedulerILi192ELi144ELi384ELi128ELb1ELb1ELb1ELb0ELb1ELb1EEEEEEEEEvNT_6ParamsE --------------------------
	.section	.text._ZN7cutlass13device_kernelIN5flash11enable_sm90INS1_16FlashAttnFwdSm90INS1_25CollectiveMainloopFwdSm90ILi2EN4cute5tupleIJNS5_1CILi1EEES8_S8_EEENS6_IJNS7_ILi192EEENS7_ILi144EEENS7_ILi96EEEEEELi96ENS_6half_tEfNS_4arch4Sm90ELb0ELb0ELb0ELb1ELb0ELb1ELb0ELb0ELb1ELb1ELb1ELb0EEENS1_21CollectiveEpilogueFwdINS6_IJSA_SC_SB_EEES9_SE_SG_Li384ELb1ELb1ELb1ELb0EEENS1_36VarlenDynamicPersistentTileSchedulerILi192ELi144ELi384ELi128ELb1ELb1ELb1ELb0ELb1ELb1EEEEEEEEEvNT_6ParamsE,"ax",@progbits
	.align	128
.text._ZN7cutlass13device_kernelIN5flash11enable_sm90INS1_16FlashAttnFwdSm90INS1_25CollectiveMainloopFwdSm90ILi2EN4cute5tupleIJNS5_1CILi1EEES8_S8_EEENS6_IJNS7_ILi192EEENS7_ILi144EEENS7_ILi96EEEEEELi96ENS_6half_tEfNS_4arch4Sm90ELb0ELb0ELb0ELb1ELb0ELb1ELb0ELb0ELb1ELb1ELb1ELb0EEENS1_21CollectiveEpilogueFwdINS6_IJSA_SC_SB_EEES9_SE_SG_Li384ELb1ELb1ELb1ELb0EEENS1_36VarlenDynamicPersistentTileSchedulerILi192ELi144ELi384ELi128ELb1ELb1ELb1ELb0ELb1ELb1EEEEEEEEEvNT_6ParamsE:
        .type           _ZN7cutlass13device_kernelIN5flash11enable_sm90INS1_16FlashAttnFwdSm90INS1_25CollectiveMainloopFwdSm90ILi2EN4cute5tupleIJNS5_1CILi1EEES8_S8_EEENS6_IJNS7_ILi192EEENS7_ILi144EEENS7_ILi96EEEEEELi96ENS_6half_tEfNS_4arch4Sm90ELb0ELb0ELb0ELb1ELb0ELb1ELb0ELb0ELb1ELb1ELb1ELb0EEENS1_21CollectiveEpilogueFwdINS6_IJSA_SC_SB_EEES9_SE_SG_Li384ELb1ELb1ELb1ELb0EEENS1_36VarlenDynamicPersistentTileSchedulerILi192ELi144ELi384ELi128ELb1ELb1ELb1ELb0ELb1ELb1EEEEEEEEEvNT_6ParamsE,@function
        .size           _ZN7cutlass13device_kernelIN5flash11enable_sm90INS1_16FlashAttnFwdSm90INS1_25CollectiveMainloopFwdSm90ILi2EN4cute5tupleIJNS5_1CILi1EEES8_S8_EEENS6_IJNS7_ILi192EEENS7_ILi144EEENS7_ILi96EEEEEELi96ENS_6half_tEfNS_4arch4Sm90ELb0ELb0ELb0ELb1ELb0ELb1ELb0ELb0ELb1ELb1ELb1ELb0EEENS1_21CollectiveEpilogueFwdINS6_IJSA_SC_SB_EEES9_SE_SG_Li384ELb1ELb1ELb1ELb0EEENS1_36VarlenDynamicPersistentTileSchedulerILi192ELi144ELi384ELi128ELb1ELb1ELb1ELb0ELb1ELb1EEEEEEEEEvNT_6ParamsE,(.L_x_14868 - _ZN7cutlass13device_kernelIN5flash11enable_sm90INS1_16FlashAttnFwdSm90INS1_25CollectiveMainloopFwdSm90ILi2EN4cute5tupleIJNS5_1CILi1EEES8_S8_EEENS6_IJNS7_ILi192EEENS7_ILi144EEENS7_ILi96EEEEEELi96ENS_6half_tEfNS_4arch4Sm90ELb0ELb0ELb0ELb1ELb0ELb1ELb0ELb0ELb1ELb1ELb1ELb0EEENS1_21CollectiveEpilogueFwdINS6_IJSA_SC_SB_EEES9_SE_SG_Li384ELb1ELb1ELb1ELb0EEENS1_36VarlenDynamicPersistentTileSchedulerILi192ELi144ELi384ELi128ELb1ELb1ELb1ELb0ELb1ELb1EEEEEEEEEvNT_6ParamsE)
        .other          _ZN7cutlass13device_kernelIN5flash11enable_sm90INS1_16FlashAttnFwdSm90INS1_25CollectiveMainloopFwdSm90ILi2EN4cute5tupleIJNS5_1CILi1EEES8_S8_EEENS6_IJNS7_ILi192EEENS7_ILi144EEENS7_ILi96EEEEEELi96ENS_6half_tEfNS_4arch4Sm90ELb0ELb0ELb0ELb1ELb0ELb1ELb0ELb0ELb1ELb1ELb1ELb0EEENS1_21CollectiveEpilogueFwdINS6_IJSA_SC_SB_EEES9_SE_SG_Li384ELb1ELb1ELb1ELb0EEENS1_36VarlenDynamicPersistentTileSchedulerILi192ELi144ELi384ELi128ELb1ELb1ELb1ELb0ELb1ELb1EEEEEEEEEvNT_6ParamsE,@"STO_CUDA_ENTRY STV_DEFAULT"
_ZN7cutlass13device_kernelIN5flash11enable_sm90INS1_16FlashAttnFwdSm90INS1_25CollectiveMainloopFwdSm90ILi2EN4cute5tupleIJNS5_1CILi1EEES8_S8_EEENS6_IJNS7_ILi192EEENS7_ILi144EEENS7_ILi96EEEEEELi96ENS_6half_tEfNS_4arch4Sm90ELb0ELb0ELb0ELb1ELb0ELb1ELb0ELb0ELb1ELb1ELb1ELb0EEENS1_21CollectiveEpilogueFwdINS6_IJSA_SC_SB_EEES9_SE_SG_Li384ELb1ELb1ELb1ELb0EEENS1_36VarlenDynamicPersistentTileSchedulerILi192ELi144ELi384ELi128ELb1ELb1ELb1ELb0ELb1ELb1EEEEEEEEEvNT_6ParamsE:
        /* <DEDUP_REMOVED lines=23> */
.L_x_9750:
[----:B------:R-:W-:Y:S05]  /*0170*/  BSYNC B0 ;  /* 0x0000000000007941 */ /* 0x000fea0003800000 */
.L_x_9749:
        /* <DEDUP_REMOVED lines=40> */
.L_x_9751:
        /* <DEDUP_REMOVED lines=22> */
.L_x_9752:
        /* <DEDUP_REMOVED lines=18> */
.L_x_9753:
        /* <DEDUP_REMOVED lines=22> */
.L_x_9754:
        /* <DEDUP_REMOVED lines=22> */
.L_x_9755:
        /* <DEDUP_REMOVED lines=9> */
.L_x_9758:
[----:B------:R-:W-:-:S08]  /*09d0*/  NOP ;  /* 0x0000000000007918 */ /* 0x000fd00000000000 */
[----:B------:R-:W0:Y:S02]  /*09e0*/  USETMAXREG.TRY_ALLOC.CTAPOOL UP0, 0xa0 ;  /* 0x000000a0000079c8 */ /* 0x000e240008000600 */
[----:B0-----:R-:W-:-:S13]  /*09f0*/  PLOP3.LUT P0, PT, PT, PT, UP0, 0x80, 0x0 ;  /* 0x000000000000781c */ /* 0x001fda0003f0f008 */
[----:B------:R-:W-:Y:S05]  /*0a00*/  @!P0 BRA `(.L_x_9758) ;  /* 0xfffffffc00f08947 */ /* 0x000fea000383ffff */
[----:B------:R-:W0:Y:S01]  /*0a10*/  S2R R0, SR_TID.X ;  /* 0x0000000000007919 */ /* 0x000e220000002100 */
[----:B------:R-:W1:Y:S01]  /*0a20*/  S2UR UR5, SR_CgaCtaId ;  /* 0x00000000000579c3 */ /* 0x000e620000008800 */
[----:B------:R-:W-:Y:S01]  /*0a30*/  UMOV UR4, 0x400 ;  /* 0x0000040000047882 */ /* 0x000fe20000000000 */
[----:B------:R-:W-:-:S06]  /*0a40*/  LOP3.LUT R19, R19, 0xffffffef, RZ, 0xc0, !PT ;  /* 0xffffffef13137812 */ /* 0x000fcc00078ec0ff */
[----:B------:R-:W-:Y:S06]  /*0a50*/  BAR.ARV 0x8, 0x200 ;  /* 0x0208000000007b1d */ /* 0x000fec0000002000 */
[----:B-1----:R-:W-:-:S06]  /*0a60*/  ULEA UR4, UR5, UR4, 0x18 ;  /* 0x0000000405047291 */ /* 0x002fcc000f8ec03f */
[----:B------:R-:W-:Y:S01]  /*0a70*/  IMAD.U32 R16, RZ, RZ, UR4 ;  /* 0x00000004ff107e24 */ /* 0x000fe2000f8e00ff */
[----:B0-----:R-:W-:Y:S01]  /*0a80*/  SHF.R.U32.HI R0, RZ, 0x7, R0 ;  /* 0x00000007ff007819 */ /* 0x001fe20000011600 */
[----:B------:R-:W-:-:S03]  /*0a90*/  ULDC UR4, c[0x0][0xc3c] ;  /* 0x00030f0000047ab9 */ /* 0x000fc60000000800 */
[----:B------:R-:W-:-:S13]  /*0aa0*/  ISETP.NE.AND P0, PT, R0, 0x1, PT ;  /* 0x000000010000780c */ /* 0x000fda0003f05270 */
[----:B------:R-:W-:Y:S01]  /*0ab0*/  @P0 LOP3.LUT R19, R19, 0x10, RZ, 0xfc, !PT ;  /* 0x0000001013130812 */ /* 0x000fe200078efcff */
[----:B------:R-:W-:Y:S08]  /*0ac0*/  @!P0 BAR.ARV 0x9, 0x100 ;  /* 0x0244000000008b1d */ /* 0x000ff00000002000 */
[----:B------:R-:W-:Y:S06]  /*0ad0*/  BAR.SYNC.DEFER_BLOCKING 0x5, 0x200 ;  /* 0x0148000000007b1d */ /* 0x000fec0000010000 */
[----:B------:R-:W0:Y:S02]  /*0ae0*/  LDS.128 R108, [R16+0x31cd0] ;  /* 0x031cd000106c7984 */ /* 0x000e240000000c00 */
[----:B------:R-:W-:Y:S06]  /*0af0*/  BAR.ARV 0x4, 0x200 ;  /* 0x0108000000007b1d */ /* 0x000fec0000002000 */
[----:B0-----:R-:W-:-:S13]  /*0b00*/  ISETP.GE.AND P0, PT, R111, UR4, PT ;  /* 0x000000046f007c0c */ /* 0x001fda000bf06270 */
[----:B------:R-:W-:Y:S05]  /*0b10*/  @P0 BRA `(.L_x_9759) ;  /* 0x000001ec00100947 */ /* 0x000fea0003800000 */
[----:B------:R-:W0:Y:S02]  /*0b20*/  S2R R0, SR_TID.X ;  /* 0x0000000000007919 */ /* 0x000e240000002100 */
[----:B0-----:R-:W-:-:S05]  /*0b30*/  VIADD R0, R0, 0xffffff80 ;  /* 0xffffff8000007836 */ /* 0x001fca0000000000 */
[CC--:B------:R-:W-:Y:S02]  /*0b40*/  LEA.HI R13, R0.reuse, R0.reuse, RZ, 0x1 ;  /* 0x00000000000d7211 */ /* 0x0c0fe400078f08ff */
[----:B------:R-:W-:Y:S02]  /*0b50*/  SHF.R.S32.HI R3, RZ, 0x1f, R0 ;  /* 0x0000001fff037819 */ /* 0x000fe40000011400 */
[----:B------:R-:W-:Y:S02]  /*0b60*/  LOP3.LUT R9, R13, 0xfffffffe, RZ, 0xc0, !PT ;  /* 0xfffffffe0d097812 */ /* 0x000fe400078ec0ff */
[CC--:B--2---:R-:W-:Y:S02]  /*0b70*/  LEA.HI R2, R3.reuse, R0.reuse, RZ, 0x7 ;  /* 0x0000000003027211 */ /* 0x0c4fe400078f38ff */
[----:B------:R-:W-:Y:S01]  /*0b80*/  LEA.HI R4, R3, R0, RZ, 0x4 ;  /* 0x0000000003047211 */ /* 0x000fe200078f20ff */
[----:B------:R-:W-:Y:S01]  /*0b90*/  IMAD.IADD R144, R0, 0x1, -R9 ;  /* 0x0000000100907824 */ /* 0x000fe200078e0a09 */
[----:B------:R-:W-:-:S02]  /*0ba0*/  LOP3.LUT R11, R2, 0xffffff80, RZ, 0xc0, !PT ;  /* 0xffffff80020b7812 */ /* 0x000fc400078ec0ff */
[CC--:B------:R-:W-:Y:S01]  /*0bb0*/  LEA.HI R7, R3.reuse, R0.reuse, RZ, 0x2 ;  /* 0x0000000003077211 */ /* 0x0c0fe200078f10ff */
[----:B------:R-:W-:Y:S01]  /*0bc0*/  IMAD.SHL.U32 R156, R144, 0x4, RZ ;  /* 0x00000004909c7824 */ /* 0x000fe200078e00ff */
[----:B------:R-:W-:Y:S01]  /*0bd0*/  LEA.HI R6, R3, R0, RZ, 0x5 ;  /* 0x0000000003067211 */ /* 0x000fe200078f28ff */
[----:B------:R-:W-:Y:S01]  /*0be0*/  IMAD.IADD R23, R0, 0x1, -R11 ;  /* 0x0000000100177824 */ /* 0x000fe200078e0a0b */
[----:B------:R-:W-:Y:S01]  /*0bf0*/  SHF.R.S32.HI R3, RZ, 0x7, R2 ;  /* 0x00000007ff037819 */ /* 0x000fe20000011402 */
[----:B------:R-:W-:Y:S01]  /*0c00*/  VIADD R12, R156, 0x10 ;  /* 0x000000109c0c7836 */ /* 0x000fe20000000000 */
[----:B------:R-:W-:Y:S02]  /*0c10*/  LOP3.LUT R5, R4, 0xfffffff0, RZ, 0xc0, !PT ;  /* 0xfffffff004057812 */ /* 0x000fe400078ec0ff */
[----:B------:R-:W-:Y:S01]  /*0c20*/  STL [R1+0xc8], R23 ;  /* 0x0000c81701007387 */ /* 0x000fe20000100800 */
[----:B------:R-:W-:Y:S01]  /*0c30*/  LOP3.LUT R9, R7, 0xfffffffc, RZ, 0xc0, !PT ;  /* 0xfffffffc07097812 */ /* 0x000fe200078ec0ff */
[----:B------:R-:W-:Y:S01]  /*0c40*/  IMAD.HI R2, R3, 0x55555556, RZ ;  /* 0x5555555603027827 */ /* 0x000fe200078e02ff */
[----:B------:R-:W-:Y:S01]  /*0c50*/  SHF.R.S32.HI R11, RZ, 0x1f, R7 ;  /* 0x0000001fff0b7819 */ /* 0x000fe20000011407 */
[----:B------:R0:W-:Y:S01]  /*0c60*/  STL [R1+0x60], R12 ;  /* 0x0000600c01007387 */ /* 0x0001e20000100800 */
[----:B------:R-:W-:Y:S01]  /*0c70*/  SHF.R.S32.HI R146, RZ, 0x1, R13 ;  /* 0x00000001ff927819 */ /* 0x000fe2000001140d */
[----:B------:R-:W-:Y:S01]  /*0c80*/  IMAD.IADD R5, R0, 0x1, -R5 ;  /* 0x0000000100057824 */ /* 0x000fe200078e0a05 */
[----:B------:R-:W-:Y:S01]  /*0c90*/  LEA.HI R2, R2, R2, RZ, 0x1 ;  /* 0x0000000202027211 */ /* 0x000fe200078f08ff */
[----:B------:R-:W2:Y:S01]  /*0ca0*/  LDL.LU R17, [R1+0x38] ;  /* 0x0000380001117983 */ /* 0x000ea20000300800 */
[----:B------:R-:W-:Y:S01]  /*0cb0*/  IMAD.IADD R9, R0, 0x1, -R9 ;  /* 0x0000000100097824 */ /* 0x000fe200078e0a09 */
[----:B------:R-:W-:-:S02]  /*0cc0*/  SHF.R.S32.HI R0, RZ, 0x2, R7 ;  /* 0x00000002ff007819 */ /* 0x000fc40000011407 */
[----:B------:R-:W-:Y:S01]  /*0cd0*/  LEA.HI R13, R13, R146, RZ, 0x1 ;  /* 0x000000920d0d7211 */ /* 0x000fe200078f08ff */
[----:B------:R-:W-:Y:S01]  /*0ce0*/  IMAD R8, R2, -0x3, R3 ;  /* 0xfffffffd02087824 */ /* 0x000fe200078e0203 */
[----:B------:R-:W-:Y:S02]  /*0cf0*/  LEA.HI R11, R11, R0, RZ, 0x2 ;  /* 0x000000000b0b7211 */ /* 0x000fe400078f10ff */
[----:B------:R-:W-:Y:S02]  /*0d00*/  LEA.HI R2, R9, R9, RZ, 0x1 ;  /* 0x0000000909027211 */ /* 0x000fe400078f08ff */
[----:B------:R-:W-:Y:S02]  /*0d10*/  LOP3.LUT R11, R11, 0xfffffffc, RZ, 0xc0, !PT ;  /* 0xfffffffc0b0b7812 */ /* 0x000fe400078ec0ff */
[----:B------:R-:W-:Y:S02]  /*0d20*/  LOP3.LUT R13, R13, 0x7fffffe, RZ, 0xc0, !PT ;  /* 0x07fffffe0d0d7812 */ /* 0x000fe400078ec0ff */
[----:B------:R-:W-:Y:S01]  /*0d30*/  SHF.R.S32.HI R7, RZ, 0x4, R4 ;  /* 0x00000004ff077819 */ /* 0x000fe20000011404 */
[----:B------:R-:W-:Y:S01]  /*0d40*/  IMAD.IADD R14, R0, 0x1, -R11 ;  /* 0x00000001000e7824 */ /* 0x000fe200078e0a0b */
[----:B------:R-:W-:Y:S01]  /*0d50*/  LOP3.LUT R2, R2, 0x1ffffffe, RZ, 0xc0, !PT ;  /* 0x1ffffffe02027812 */ /* 0x000fe200078ec0ff */
[----:B------:R-:W-:Y:S01]  /*0d60*/  IMAD.IADD R10, R146, 0x1, -R13 ;  /* 0x00000001920a7824 */ /* 0x000fe200078e0a0d */
[----:B------:R-:W-:-:S02]  /*0d70*/  SHF.R.S32.HI R0, RZ, 0x1f, R5 ;  /* 0x0000001fff007819 */ /* 0x000fc40000011405 */
[----:B------:R-:W-:Y:S01]  /*0d80*/  LEA.HI R4, R4, R7, RZ, 0x1 ;  /* 0x0000000704047211 */ /* 0x000fe200078f08ff */
[----:B------:R-:W-:Y:S01]  /*0d90*/  IMAD.IADD R13, R9, 0x1, -R2 ;  /* 0x00000001090d7824 */ /* 0x000fe200078e0a02 */
[-C--:B------:R-:W-:Y:S01]  /*0da0*/  LEA.HI R2, R0, R5.reuse, RZ, 0x3 ;  /* 0x0000000500027211 */ /* 0x080fe200078f18ff */
[C---:B------:R-:W-:Y:S01]  /*0db0*/  IMAD R15, R7.reuse, 0x8, R10 ;  /* 0x00000008070f7824 */ /* 0x040fe200078e020a */
[----:B------:R-:W-:Y:S02]  /*0dc0*/  LOP3.LUT R4, R4, 0x1ffffffe, RZ, 0xc0, !PT ;  /* 0x1ffffffe04047812 */ /* 0x000fe400078ec0ff */
[----:B------:R-:W-:Y:S01]  /*0dd0*/  SHF.R.S32.HI R9, RZ, 0x1f, R23 ;  /* 0x0000001fff097819 */ /* 0x000fe20000011417 */
[----:B------:R-:W-:Y:S01]  /*0de0*/  IMAD.SHL.U32 R3, R2, 0x10, RZ ;  /* 0x0000001002037824 */ /* 0x000fe200078e00ff */
[----:B------:R-:W-:Y:S01]  /*0df0*/  LEA.HI R0, R0, R5, RZ, 0x2 ;  /* 0x0000000500007211 */ /* 0x000fe200078f10ff */
[----:B------:R-:W-:Y:S01]  /*0e00*/  IMAD.IADD R4, R7, 0x1, -R4 ;  /* 0x0000000107047824 */ /* 0x000fe200078e0a04 */
[----:B------:R-:W-:Y:S01]  /*0e10*/  LEA.HI R10, R9, R23, RZ, 0x2 ;  /* 0x00000017090a7211 */ /* 0x000fe200078f10ff */
[----:B------:R-:W-:Y:S01]  /*0e20*/  IMAD.IADD R7, R156, 0x1, R12 ;  /* 0x000000019c077824 */ /* 0x000fe200078e020c */
[----:B------:R-:W-:-:S02]  /*0e30*/  SHF.R.S32.HI R6, RZ, 0x5, R6 ;  /* 0x00000005ff067819 */ /* 0x000fc40000011406 */
[----:B------:R-:W-:Y:S02]  /*0e40*/  LOP3.LUT R2, R0, 0x7fffffc, RZ, 0xc0, !PT ;  /* 0x07fffffc00027812 */ /* 0x000fe400078ec0ff */
[--C-:B------:R-:W-:Y:S02]  /*0e50*/  SHF.R.S32.HI R11, RZ, 0x2, R10.reuse ;  /* 0x00000002ff0b7819 */ /* 0x100fe4000001140a */
[----:B0-----:R-:W-:Y:S02]  /*0e60*/  SHF.R.S32.HI R12, RZ, 0x1f, R10 ;  /* 0x0000001fff0c7819 */ /* 0x001fe4000001140a */
[----:B------:R-:W-:Y:S02]  /*0e70*/  LOP3.LUT R3, R3, 0x7fffff80, RZ, 0xc0, !PT ;  /* 0x7fffff8003037812 */ /* 0x000fe400078ec0ff */
[----:B------:R-:W-:Y:S02]  /*0e80*/  SHF.R.S32.HI R0, RZ, 0x2, R0 ;  /* 0x00000002ff007819 */ /* 0x000fe40000011400 */
[----:B------:R-:W-:Y:S01]  /*0e90*/  SHF.R.S32.HI R18, RZ, 0x1f, R7 ;  /* 0x0000001fff127819 */ /* 0x000fe20000011407 */
[----:B------:R-:W-:Y:S01]  /*0ea0*/  IMAD.IADD R2, R5, 0x1, -R2 ;  /* 0x0000000105027824 */ /* 0x000fe200078e0a02 */
[----:B------:R-:W-:Y:S01]  /*0eb0*/  LEA.HI R12, R12, R11, RZ, 0x3 ;  /* 0x0000000b0c0c7211 */ /* 0x000fe200078f18ff */
[----:B------:R-:W-:-:S02]  /*0ec0*/  IMAD R3, R6, 0x100, R3 ;  /* 0x0000010006037824 */ /* 0x000fc400078e0203 */
[----:B------:R-:W-:Y:S02]  /*0ed0*/  IMAD.SHL.U32 R14, R14, 0x40, RZ ;  /* 0x000000400e0e7824 */ /* 0x000fe400078e00ff */
[----:B------:R-:W-:Y:S01]  /*0ee0*/  IMAD R20, R6, 0x10, R5 ;  /* 0x0000001006147824 */ /* 0x000fe200078e0205 */
[-C--:B------:R-:W-:Y:S01]  /*0ef0*/  LEA.HI R5, R18, R7.reuse, RZ, 0x3 ;  /* 0x0000000712057211 */ /* 0x080fe200078f18ff */
[----:B------:R-:W-:Y:S01]  /*0f00*/  IMAD.SHL.U32 R0, R0, 0x40, RZ ;  /* 0x0000004000007824 */ /* 0x000fe200078e00ff */
[----:B------:R-:W-:Y:S01]  /*0f10*/  LEA.HI R18, R18, R7, RZ, 0x5 ;  /* 0x0000000712127211 */ /* 0x000fe200078f28ff */
[----:B------:R-:W-:Y:S01]  /*0f20*/  IMAD R7, R2, 0x10, R3 ;  /* 0x0000001002077824 */ /* 0x000fe200078e0203 */
[----:B------:R-:W-:Y:S02]  /*0f30*/  LOP3.LUT R12, R12, 0xfffffff8, RZ, 0xc0, !PT ;  /* 0xfffffff80c0c7812 */ /* 0x000fe400078ec0ff */
[----:B------:R-:W-:Y:S01]  /*0f40*/  LEA.HI R9, R9, R23, RZ, 0x5 ;  /* 0x0000001709097211 */ /* 0x000fe200078f28ff */
[----:B------:R-:W-:Y:S01]  /*0f50*/  IMAD.SHL.U32 R3, R4, 0x8, RZ ;  /* 0x0000000804037824 */ /* 0x000fe200078e00ff */
[----:B------:R-:W-:-:S02]  /*0f60*/  LOP3.LUT R22, R14, 0xc0, RZ, 0xc0, !PT ;  /* 0x000000c00e167812 */ /* 0x000fc400078ec0ff */
[----:B------:R-:W-:Y:S01]  /*0f70*/  LOP3.LUT R0, R0, 0x40, RZ, 0xc0, !PT ;  /* 0x0000004000007812 */ /* 0x000fe200078ec0ff */
[----:B------:R-:W-:Y:S01]  /*0f80*/  IMAD.IADD R12, R11, 0x1, -R12 ;  /* 0x000000010b0c7824 */ /* 0x000fe200078e0a0c */
[----:B------:R-:W-:Y:S01]  /*0f90*/  SHF.R.S32.HI R9, RZ, 0x5, R9 ;  /* 0x00000005ff097819 */ /* 0x000fe20000011409 */
[----:B------:R-:W-:Y:S01]  /*0fa0*/  IMAD.SHL.U32 R15, R15, 0x20, RZ ;  /* 0x000000200f0f7824 */ /* 0x000fe200078e00ff */
[----:B------:R-:W-:Y:S02]  /*0fb0*/  LOP3.LUT R4, R22, 0x18, R5, 0xf8, !PT ;  /* 0x0000001816047812 */ /* 0x000fe400078ef805 */
[----:B------:R-:W-:Y:S02]  /*0fc0*/  SHF.R.U32.HI R21, RZ, 0x3, R22 ;  /* 0x00000003ff157819 */ /* 0x000fe40000011616 */
[--C-:B------:R-:W-:Y:S02]  /*0fd0*/  LOP3.LUT R2, R0, 0x8, R3.reuse, 0xf8, !PT ;  /* 0x0000000800027812 */ /* 0x100fe400078ef803 */
[----:B------:R-:W-:Y:S01]  /*0fe0*/  SHF.R.U32.HI R5, RZ, 0x3, R0 ;  /* 0x00000003ff057819 */ /* 0x000fe20000011600 */
[----:B------:R-:W-:Y:S01]  /*0ff0*/  IMAD.U32 R0, R20, 0x20, R3 ;  /* 0x0000002014007824 */ /* 0x000fe200078e0003 */
[----:B------:R-:W-:Y:S01]  /*1000*/  STL [R1+0x50], R22 ;  /* 0x0000501601007387 */ /* 0x000fe20000100800 */
[----:B------:R-:W-:Y:S01]  /*1010*/  IMAD R9, R9, 0x10, R12 ;  /* 0x0000001009097824 */ /* 0x000fe200078e020c */
[----:B------:R-:W-:-:S02]  /*1020*/  LOP3.LUT R2, R2, R5, RZ, 0x3c, !PT ;  /* 0x0000000502027212 */ /* 0x000fc400078e3cff */
[----:B------:R-:W-:Y:S01]  /*1030*/  STL [R1+0x58], R15 ;  /* 0x0000580f01007387 */ /* 0x000fe20000100800 */
[----:B------:R-:W-:Y:S01]  /*1040*/  LOP3.LUT R11, R4, R21, RZ, 0x3c, !PT ;  /* 0x00000015040b7212 */ /* 0x000fe200078e3cff */
[----:B------:R-:W-:Y:S02]  /*1050*/  IMAD R4, R8, 0x40, R9 ;  /* 0x0000004008047824 */ /* 0x000fe400078e0209 */
[----:B------:R-:W-:Y:S01]  /*1060*/  STL [R1+0x54], R21 ;  /* 0x0000541501007387 */ /* 0x000fe20000100800 */
[----:B------:R-:W-:-:S03]  /*1070*/  IMAD.IADD R7, R2, 0x1, R7 ;  /* 0x0000000102077824 */ /* 0x000fc600078e0207 */
[----:B------:R2:W-:Y:S01]  /*1080*/  STL [R1+0xe8], R0 ;  /* 0x0000e80001007387 */ /* 0x0005e20000100800 */
[----:B------:R-:W-:Y:S01]  /*1090*/  VIADD R2, R16, 0xda00 ;  /* 0x0000da0010027836 */ /* 0x000fe20000000000 */
[----:B------:R-:W-:Y:S01]  /*10a0*/  LOP3.LUT R10, R10, 0x7ffffffc, RZ, 0xc0, !PT ;  /* 0x7ffffffc0a0a7812 */ /* 0x000fe200078ec0ff */
[----:B------:R-:W-:Y:S01]  /*10b0*/  VIADD R5, R156, 0x20 ;  /* 0x000000209c057836 */ /* 0x000fe20000000000 */
[----:B------:R-:W-:Y:S01]  /*10c0*/  STL [R1+0xe0], R4 ;  /* 0x0000e00401007387 */ /* 0x000fe20000100800 */
[----:B------:R-:W-:Y:S02]  /*10d0*/  IMAD.SHL.U32 R144, R144, 0x8, RZ ;  /* 0x0000000890907824 */ /* 0x000fe400078e00ff */
[----:B------:R-:W-:Y:S02]  /*10e0*/  VIADD R3, R156, 0x8 ;  /* 0x000000089c037836 */ /* 0x000fe40000000000 */
[----:B------:R-:W-:-:S04]  /*10f0*/  IMAD.IADD R10, R23, 0x1, -R10 ;  /* 0x00000001170a7824 */ /* 0x000fc800078e0a0a */
[----:B------:R-:W-:-:S04]  /*1100*/  IMAD.SHL.U32 R9, R10, 0x2, RZ ;  /* 0x000000020a097824 */ /* 0x000fc800078e00ff */
[C---:B------:R-:W-:Y:S02]  /*1110*/  VIADD R8, R9.reuse, 0x8 ;  /* 0x0000000809087836 */ /* 0x040fe40000000000 */
[C---:B------:R-:W-:Y:S02]  /*1120*/  VIADD R6, R9.reuse, 0x10 ;  /* 0x0000001009067836 */ /* 0x040fe40000000000 */
[----:B------:R-:W-:Y:S01]  /*1130*/  VIADD R10, R9, 0x28 ;  /* 0x00000028090a7836 */ /* 0x000fe20000000000 */
[----:B------:R-:W-:-:S05]  /*1140*/  SHF.R.S32.HI R18, RZ, 0x5, R18 ;  /* 0x00000005ff127819 */ /* 0x000fca0000011412 */
[----:B------:R-:W-:-:S04]  /*1150*/  IMAD R18, R18, 0x1800, R15 ;  /* 0x0000180012127824 */ /* 0x000fc800078e020f */
[----:B------:R-:W-:Y:S02]  /*1160*/  IMAD.IADD R11, R18, 0x1, R11 ;  /* 0x00000001120b7824 */ /* 0x000fe400078e020b */
[----:B------:R-:W-:Y:S02]  /*1170*/  IMAD.MOV.U32 R147, RZ, RZ, RZ ;  /* 0x000000ffff937224 */ /* 0x000fe400078e00ff */
[----:B------:R-:W-:Y:S01]  /*1180*/  IMAD R18, R7, 0x2, R16 ;  /* 0x0000000207127824 */ /* 0x000fe200078e0210 */
[----:B--2---:R-:W-:-:S05]  /*1190*/  LOP3.LUT R0, R17, 0x1, RZ, 0xfc, !PT ;  /* 0x0000000111007812 */ /* 0x004fca00078efcff */
[----:B------:R0:W-:Y:S04]  /*11a0*/  STL [R1+0x4c], R0 ;  /* 0x00004c0001007387 */ /* 0x0001e80000100800 */
[----:B------:R-:W-:Y:S04]  /*11b0*/  STL [R1+0xa0], RZ ;  /* 0x0000a0ff01007387 */ /* 0x000fe80000100800 */
[----:B------:R-:W-:Y:S01]  /*11c0*/  STL [R1], RZ ;  /* 0x000000ff01007387 */ /* 0x000fe20000100800 */
[----:B0-----:R-:W-:-:S03]  /*11d0*/  SHF.R.S32.HI R0, RZ, 0x1f, R146 ;  /* 0x0000001fff007819 */ /* 0x001fc60000011492 */
[----:B------:R-:W-:Y:S01]  /*11e0*/  STL [R1+0xc4], R2 ;  /* 0x0000c40201007387 */ /* 0x000fe20000100800 */
[----:B------:R-:W-:-:S03]  /*11f0*/  LOP3.LUT R0, R22, 0x8, R144, 0xf8, !PT ;  /* 0x0000000816007812 */ /* 0x000fc600078ef890 */
[----:B------:R-:W-:Y:S04]  /*1200*/  STL [R1+0x5c], RZ ;  /* 0x00005cff01007387 */ /* 0x000fe80000100800 */
[----:B------:R0:W-:Y:S01]  /*1210*/  STL [R1+0x64], R5 ;  /* 0x0000640501007387 */ /* 0x0001e20000100800 */
[----:B------:R-:W-:-:S03]  /*1220*/  LOP3.LUT R0, R0, R21, RZ, 0x3c, !PT ;  /* 0x0000001500007212 */ /* 0x000fc600078e3cff */
[----:B------:R1:W-:Y:S01]  /*1230*/  STL [R1+0x68], R3 ;  /* 0x0000680301007387 */ /* 0x0003e20000100800 */
[C---:B0-----:R-:W-:Y:S02]  /*1240*/  VIADD R5, R156.reuse, 0x18 ;  /* 0x000000189c057836 */ /* 0x041fe40000000000 */
[----:B-1----:R-:W-:-:S03]  /*1250*/  VIADD R3, R156, 0x28 ;  /* 0x000000289c037836 */ /* 0x002fc60000000000 */
[----:B------:R0:W-:Y:S04]  /*1260*/  STL [R1+0x6c], R5 ;  /* 0x00006c0501007387 */ /* 0x0001e80000100800 */
[----:B------:R-:W-:Y:S04]  /*1270*/  STL [R1+0x88], R9 ;  /* 0x0000880901007387 */ /* 0x000fe80000100800 */
[----:B------:R1:W-:Y:S01]  /*1280*/  STL [R1+0x70], R3 ;  /* 0x0000700301007387 */ /* 0x0003e20000100800 */
[----:B0-----:R-:W-:-:S03]  /*1290*/  VIADD R5, R9, 0x18 ;  /* 0x0000001809057836 */ /* 0x001fc60000000000 */
[----:B------:R-:W-:Y:S01]  /*12a0*/  STL [R1+0xbc], R8 ;  /* 0x0000bc0801007387 */ /* 0x000fe20000100800 */
[----:B-1----:R-:W-:Y:S02]  /*12b0*/  VIADD R3, R9, 0x20 ;  /* 0x0000002009037836 */ /* 0x002fe40000000000 */
[----:B------:R-:W-:Y:S01]  /*12c0*/  IMAD.IADD R9, R15, 0x1, R0 ;  /* 0x000000010f097824 */ /* 0x000fe200078e0200 */
[----:B------:R0:W-:Y:S01]  /*12d0*/  STL [R1+0xb8], R6 ;  /* 0x0000b80601007387 */ /* 0x0001e20000100800 */
[----:B------:R-:W-:-:S03]  /*12e0*/  SHF.R.S32.HI R0, RZ, 0x1f, R8 ;  /* 0x0000001fff007819 */ /* 0x000fc60000011408 */
[----:B------:R-:W-:Y:S04]  /*12f0*/  STL [R1+0xa8], R10 ;  /* 0x0000a80a01007387 */ /* 0x000fe80000100800 */
[----:B------:R1:W-:Y:S01]  /*1300*/  STL [R1+0xb4], R5 ;  /* 0x0000b40501007387 */ /* 0x0003e20000100800 */
[----:B0-----:R-:W-:-:S03]  /*1310*/  SHF.R.S32.HI R6, RZ, 0x1f, R6 ;  /* 0x0000001fff067819 */ /* 0x001fc60000011406 */
[----:B------:R-:W-:Y:S04]  /*1320*/  STL [R1+0x84], R9 ;  /* 0x0000840901007387 */ /* 0x000fe80000100800 */
[----:B------:R-:W-:Y:S01]  /*1330*/  STL [R1+0xb0], R3 ;  /* 0x0000b00301007387 */ /* 0x000fe20000100800 */
[----:B-1----:R-:W-:-:S03]  /*1340*/  SHF.R.S32.HI R5, RZ, 0x1f, R5 ;  /* 0x0000001fff057819 */ /* 0x002fc60000011405 */
[----:B------:R0:W-:Y:S01]  /*1350*/  STL [R1+0xd8], R0 ;  /* 0x0000d80001007387 */ /* 0x0001e20000100800 */
[----:B------:R-:W-:-:S03]  /*1360*/  IMAD R2, R11, 0x2, R2 ;  /* 0x000000020b027824 */ /* 0x000fc600078e0202 */
[----:B------:R-:W-:Y:S01]  /*1370*/  STL [R1+0xd4], R6 ;  /* 0x0000d40601007387 */ /* 0x000fe20000100800 */
[----:B0-----:R-:W-:-:S03]  /*1380*/  SHF.R.S32.HI R0, RZ, 0x1f, R3 ;  /* 0x0000001fff007819 */ /* 0x001fc60000011403 */
[----:B------:R-:W-:Y:S04]  /*1390*/  STL [R1+0xd0], R5 ;  /* 0x0000d00501007387 */ /* 0x000fe80000100800 */
[----:B------:R0:W-:Y:S04]  /*13a0*/  STL [R1+0xcc], R0 ;  /* 0x0000cc0001007387 */ /* 0x0001e80000100800 */
[----:B------:R1:W-:Y:S01]  /*13b0*/  STL [R1+0xdc], R2 ;  /* 0x0000dc0201007387 */ /* 0x0003e20000100800 */
[----:B0-----:R-:W-:-:S05]  /*13c0*/  IMAD R0, R13, 0x8, R4 ;  /* 0x000000080d007824 */ /* 0x001fca00078e0204 */
[----:B------:R1:W-:Y:S01]  /*13d0*/  STL [R1+0xe4], R0 ;  /* 0x0000e40001007387 */ /* 0x0003e20000100800 */
[----:B------:R-:W-:-:S07]  /*13e0*/  IMAD.MOV.U32 R17, RZ, RZ, RZ ;  /* 0x000000ffff117224 */ /* 0x000fce00078e00ff */
.L_x_9906:
[----:B01234-:R-:W0:Y:S02]  /*13f0*/  LDC.64 R2, c[0x0][0xc88] ;  /* 0x00032200ff027b82 */ /* 0x01fe240000000a00 */
        /* <DEDUP_REMOVED lines=9> */
[----:B------:R-:W-:Y:S01]  /*1490*/  IMAD.MOV.U32 R69, RZ, RZ, RZ ;  /* 0x000000ffff457224 */ /* 0x000fe200078e00ff */
[----:B------:R-:W-:-:S02]  /*14a0*/  ISETP.NE.AND.EX P1, PT, RZ, UR5, PT, P1 ;  /* 0x00000005ff007c0c */ /* 0x000fc4000bf25310 */
[----:B------:R-:W-:Y:S02]  /*14b0*/  ISETP.NE.AND.EX P0, PT, RZ, UR7, PT, P0 ;  /* 0x00000007ff007c0c */ /* 0x000fe4000bf05300 */
        /* <DEDUP_REMOVED lines=9> */
[C---:B------:R-:W-:Y:S02]  /*1550*/  IADD3 R8, P3, R27.reuse, UR6, RZ ;  /* 0x000000061b087c10 */ /* 0x040fe4000ff7e0ff */
[----:B------:R-:W-:Y:S01]  /*1560*/  ISETP.NE.AND.EX P2, PT, RZ, UR9, PT, P2 ;  /* 0x00000009ff007c0c */ /* 0x000fe2000bf45320 */
[----:B------:R0:W5:Y:S01]  /*1570*/  @P1 LDG.E R11, desc[UR60][R4.64] ;  /* 0x0000003c040b1981 */ /* 0x000162000c1e1900 */
[----:B------:R-:W-:Y:S01]  /*1580*/  IMAD.U32 R111, RZ, RZ, UR4 ;  /* 0x00000004ff6f7e24 */ /* 0x000fe2000f8e00ff */
[C---:B------:R-:W-:Y:S01]  /*1590*/  IADD3.X R9, R26.reuse, UR7, RZ, P3, !PT ;  /* 0x000000071a097c10 */ /* 0x040fe20009ffe4ff */
[----:B------:R-:W-:Y:S01]  /*15a0*/  ULDC.64 UR4, c[0x0][0x418] ;  /* 0x0001060000047ab9 */ /* 0x000fe20000000a00 */
[----:B------:R0:W-:Y:S04]  /*15b0*/  STL [R1+0x98], R27 ;  /* 0x0000981b01007387 */ /* 0x0001e80000100800 */
[----:B------:R0:W5:Y:S04]  /*15c0*/  @P0 LDG.E R69, desc[UR60][R8.64] ;  /* 0x0000003c08450981 */ /* 0x000168000c1e1900 */
[----:B------:R-:W-:Y:S01]  /*15d0*/  @P2 IADD3 R6, P1, R27, UR8, RZ ;  /* 0x000000081b062c10 */ /* 0x000fe2000ff3e0ff */
[----:B------:R-:W-:Y:S01]  /*15e0*/  UISETP.NE.U32.AND UP0, UPT, UR4, URZ, UPT ;  /* 0x0000003f0400728c */ /* 0x000fe2000bf05070 */
[----:B------:R0:W-:Y:S02]  /*15f0*/  STL [R1+0x9c], R26 ;  /* 0x00009c1a01007387 */ /* 0x0001e40000100800 */
[----:B------:R-:W-:Y:S01]  /*1600*/  @P2 IADD3.X R7, R26, UR9, RZ, P1, !PT ;  /* 0x000000091a072c10 */ /* 0x000fe20008ffe4ff */
[----:B------:R-:W-:-:S04]  /*1610*/  ULDC UR4, c[0x0][0x424] ;  /* 0x0001090000047ab9 */ /* 0x000fc80000000800 */
[----:B------:R0:W5:Y:S01]  /*1620*/  @P2 LDG.E R111, desc[UR60][R6.64] ;  /* 0x0000003c066f2981 */ /* 0x000162000c1e1900 */
[----:B------:R-:W-:-:S03]  /*1630*/  UISETP.NE.AND.EX UP0, UPT, UR5, URZ, UPT, UP0 ;  /* 0x0000003f0500728c */ /* 0x000fc6000bf05300 */
[----:B------:R-:W-:Y:S01]  /*1640*/  ULDC UR5, c[0x0][0x2f0] ;  /* 0x0000bc0000057ab9 */ /* 0x000fe20000000800 */
[----:B------:R-:W-:-:S04]  /*1650*/  USEL UR4, UR4, 0x1, UP0 ;  /* 0x0000000104047887 */ /* 0x000fc80008000000 */
[----:B------:R-:W-:-:S03]  /*1660*/  UIMAD UR4, UR4, UR5, URZ ;  /* 0x00000005040472a4 */ /* 0x000fc6000f8e023f */
[----:B------:R-:W-:Y:S02]  /*1670*/  ULDC UR5, c[0x0][0x348] ;  /* 0x0000d20000057ab9 */ /* 0x000fe40000000800 */
[----:B------:R-:W-:Y:S02]  /*1680*/  IMAD.U32 R2, RZ, RZ, UR5 ;  /* 0x00000005ff027e24 */ /* 0x000fe4000f8e00ff */
[----:B------:R-:W-:Y:S01]  /*1690*/  IMAD.U32 R24, RZ, RZ, UR4 ;  /* 0x00000004ff187e24 */ /* 0x000fe2000f8e00ff */
[----:B0-----:R-:W-:Y:S06]  /*16a0*/  @P2 BRA `(.L_x_9760) ;  /* 0x0000000000242947 */ /* 0x001fec0003800000 */
        /* <DEDUP_REMOVED lines=9> */
.L_x_9760:
[C---:B------:R-:W-:Y:S01]  /*1740*/  LOP3.LUT R30, R110.reuse, 0xffff, RZ, 0xc0, !PT ;  /* 0x0000ffff6e1e7812 */ /* 0x040fe200078ec0ff */
[----:B------:R-:W-:Y:S01]  /*1750*/  ULDC.64 UR4, c[0x0][0xa20] ;  /* 0x0002880000047ab9 */ /* 0x000fe20000000a00 */
[----:B------:R0:W-:Y:S01]  /*1760*/  STL [R1+0xa4], R109 ;  /* 0x0000a46d01007387 */ /* 0x0001e20000100800 */
[----:B------:R-:W-:Y:S02]  /*1770*/  ISETP.NE.U32.AND P1, PT, RZ, UR4, PT ;  /* 0x00000004ff007c0c */ /* 0x000fe4000bf25070 */
[C---:B------:R-:W-:Y:S01]  /*1780*/  LOP3.LUT R3, R110.reuse, 0xff000000, RZ, 0xc0, !PT ;  /* 0xff0000006e037812 */ /* 0x040fe200078ec0ff */
[----:B------:R0:W-:Y:S01]  /*1790*/  STL [R1+0x8c], R30 ;  /* 0x00008c1e01007387 */ /* 0x0001e20000100800 */
[----:B------:R-:W-:Y:S02]  /*17a0*/  ISETP.NE.AND.EX P1, PT, RZ, UR5, PT, P1 ;  /* 0x00000005ff007c0c */ /* 0x000fe4000bf25310 */
[----:B------:R-:W-:Y:S02]  /*17b0*/  LOP3.LUT R0, R110, 0xff0000, RZ, 0xc0, !PT ;  /* 0x00ff00006e007812 */ /* 0x000fe400078ec0ff */
[----:B------:R-:W-:-:S04]  /*17c0*/  SHF.R.U32.HI R3, RZ, 0x8, R3 ;  /* 0x00000008ff037819 */ /* 0x000fc80000011603 */
[----:B------:R-:W-:-:S05]  /*17d0*/  LEA.HI R10, R0, R3, RZ, 0x10 ;  /* 0x00000003000a7211 */ /* 0x000fca00078f80ff */
[----:B0-----:R-:W-:Y:S05]  /*17e0*/  @!P1 BRA `(.L_x_9761) ;  /* 0x0000000000109947 */ /* 0x001fea0003800000 */
[----:B------:R-:W-:-:S04]  /*17f0*/  IADD3 R4, P0, R27, UR4, RZ ;  /* 0x000000041b047c10 */ /* 0x000fc8000ff1e0ff */
[----:B------:R-:W-:-:S05]  /*1800*/  IADD3.X R5, R26, UR5, RZ, P0, !PT ;  /* 0x000000051a057c10 */ /* 0x000fca00087fe4ff */
[----:B------:R0:W5:Y:S01]  /*1810*/  LDG.E R24, desc[UR60][R4.64] ;  /* 0x0000003c04187981 */ /* 0x000162000c1e1900 */
[----:B------:R-:W-:Y:S05]  /*1820*/  BRA `(.L_x_9762) ;  /* 0x0000000000107947 */ /* 0x000fea0003800000 */
.L_x_9761:
[----:B------:R-:W-:Y:S05]  /*1830*/  @!P0 BRA `(.L_x_9762) ;  /* 0x00000000000c8947 */ /* 0x000fea0003800000 */
[----:B------:R-:W2:Y:S04]  /*1840*/  LDG.E R3, desc[UR60][R8.64] ;  /* 0x0000003c08037981 */ /* 0x000ea8000c1e1900 */
[----:B------:R-:W2:Y:S02]  /*1850*/  LDG.E R24, desc[UR60][R8.64+0x4] ;  /* 0x0000043c08187981 */ /* 0x000ea4000c1e1900 */
[----:B--2---:R-:W-:-:S07]  /*1860*/  IMAD.IADD R24, R24, 0x1, -R3 ;  /* 0x0000000118187824 */ /* 0x004fce00078e0a03 */
.L_x_9762:
[----:B------:R-:W-:Y:S02]  /*1870*/  ULDC.64 UR4, c[0x0][0xa10] ;  /* 0x0002840000047ab9 */ /* 0x000fe40000000a00 */
[----:B------:R-:W-:-:S04]  /*1880*/  ISETP.NE.U32.AND P0, PT, RZ, UR4, PT ;  /* 0x00000004ff007c0c */ /* 0x000fc8000bf05070 */
[----:B------:R-:W-:Y:S01]  /*1890*/  ISETP.NE.AND.EX P0, PT, RZ, UR5, PT, P0 ;  /* 0x00000005ff007c0c */ /* 0x000fe2000bf05300 */
[----:B------:R-:W-:-:S12]  /*18a0*/  ULDC.64 UR4, c[0x0][0xa30] ;  /* 0x00028c0000047ab9 */ /* 0x000fd80000000a00 */
[----:B0-----:R-:W0:Y:S01]  /*18b0*/  @P0 LDC.64 R4, c[0x0][0xa10] ;  /* 0x00028400ff040b82 */ /* 0x001e220000000a00 */
[----:B------:R-:W-:-:S04]  /*18c0*/  ISETP.NE.U32.AND P1, PT, RZ, UR4, PT ;  /* 0x00000004ff007c0c */ /* 0x000fc8000bf25070 */
[----:B------:R-:W-:Y:S01]  /*18d0*/  ISETP.NE.AND.EX P1, PT, RZ, UR5, PT, P1 ;  /* 0x00000005ff007c0c */ /* 0x000fe2000bf25310 */
[----:B0-----:R-:W-:-:S05]  /*18e0*/  @P0 IMAD.WIDE R4, R25, 0x4, R4 ;  /* 0x0000000419040825 */ /* 0x001fca00078e0204 */
[----:B------:R-:W2:Y:S04]  /*18f0*/  @P0 LDG.E R0, desc[UR60][R4.64] ;  /* 0x0000003c04000981 */ /* 0x000ea8000c1e1900 */
[----:B------:R-:W2:Y:S03]  /*1900*/  @P0 LDG.E R3, desc[UR60][R4.64+0x4] ;  /* 0x0000043c04030981 */ /* 0x000ea6000c1e1900 */
[----:B------:R-:W-:Y:S01]  /*1910*/  @P1 IADD3 R6, P2, R27, UR4, RZ ;  /* 0x000000041b061c10 */ /* 0x000fe2000ff5e0ff */
[----:B-----5:R-:W-:-:S03]  /*1920*/  IMAD.MOV.U32 R105, RZ, RZ, R24 ;  /* 0x000000ffff697224 */ /* 0x020fc600078e0018 */
[----:B------:R-:W-:-:S05]  /*1930*/  @P1 IADD3.X R7, R26, UR5, RZ, P2, !PT ;  /* 0x000000051a071c10 */ /* 0x000fca00097fe4ff */
[----:B------:R0:W5:Y:S01]  /*1940*/  @P1 LDG.E R105, desc[UR60][R6.64] ;  /* 0x0000003c06691981 */ /* 0x000162000c1e1900 */
[----:B------:R-:W-:Y:S01]  /*1950*/  LOP3.LUT R12, R10, 0xff, RZ, 0xc0, !PT ;  /* 0x000000ff0a0c7812 */ /* 0x000fe200078ec0ff */
[----:B------:R-:W-:Y:S01]  /*1960*/  IMAD.IADD R11, R24, 0x1, -R11 ;  /* 0x00000001180b7824 */ /* 0x000fe200078e0a0b */
[----:B------:R-:W-:Y:S01]  /*1970*/  SHF.R.U32.HI R8, RZ, 0x10, R10 ;  /* 0x00000010ff087819 */ /* 0x000fe2000001160a */
[----:B------:R-:W-:Y:S01]  /*1980*/  BSSY B0, `(.L_x_9763) ;  /* 0x000002b000007945 */ /* 0x000fe20003800000 */
[----:B------:R-:W-:Y:S01]  /*1990*/  LOP3.LUT R19, R19, 0xfffffffb, RZ, 0xc0, !PT ;  /* 0xfffffffb13137812 */ /* 0x000fe200078ec0ff */
[----:B------:R0:W-:Y:S04]  /*19a0*/  STL [R1+0xac], R12 ;  /* 0x0000ac0c01007387 */ /* 0x0001e80000100800 */
[----:B------:R0:W-:Y:S01]  /*19b0*/  STL [R1+0x90], R8 ;  /* 0x0000900801007387 */ /* 0x0001e20000100800 */
[----:B--2---:R-:W-:-:S04]  /*19c0*/  @P0 IMAD.IADD R2, R3, 0x1, -R0 ;  /* 0x0000000103020824 */ /* 0x004fc800078e0a00 */
[----:B------:R-:W-:-:S04]  /*19d0*/  IMAD.IADD R114, R11, 0x1, R2 ;  /* 0x000000010b727824 */ /* 0x000fc800078e0202 */
[C---:B------:R-:W-:Y:S01]  /*19e0*/  VIADD R0, R114.reuse, 0x8f ;  /* 0x0000008f72007836 */ /* 0x040fe20000000000 */
[----:B------:R-:W-:-:S03]  /*19f0*/  ISETP.GE.AND P3, PT, R114, 0x1, PT ;  /* 0x000000017200780c */ /* 0x000fc60003f66270 */
[----:B------:R-:W-:-:S05]  /*1a00*/  IMAD.HI R0, R0, 0x38e38e39, RZ ;  /* 0x38e38e3900007827 */ /* 0x000fca00078e02ff */
[----:B------:R-:W-:-:S04]  /*1a10*/  SHF.R.U32.HI R3, RZ, 0x1f, R0 ;  /* 0x0000001fff037819 */ /* 0x000fc80000011600 */
[----:B------:R-:W-:Y:S01]  /*1a20*/  LEA.HI.SX32 R108, R0, R3, 0x1b ;  /* 0x00000003006c7211 */ /* 0x000fe200078fdaff */
[----:B------:R-:W-:Y:S01]  /*1a30*/  IMAD.MOV.U32 R3, RZ, RZ, RZ ;  /* 0x000000ffff037224 */ /* 0x000fe200078e00ff */
[----:B------:R-:W-:Y:S01]  /*1a40*/  @P3 LOP3.LUT R19, R19, 0x4, RZ, 0xfc, !PT ;  /* 0x0000000413133812 */ /* 0x000fe200078efcff */
[----:B0-----:R-:W-:Y:S06]  /*1a50*/  @!P3 BRA `(.L_x_9764) ;  /* 0x000000000074b947 */ /* 0x001fec0003800000 */
        /* <DEDUP_REMOVED lines=29> */
.L_x_9764:
[----:B------:R-:W-:Y:S05]  /*1c30*/  BSYNC B0 ;  /* 0x0000000000007941 */ /* 0x000fea0003800000 */
.L_x_9763:
[----:B------:R-:W-:-:S05]  /*1c40*/  IMAD R0, R12, R3, RZ ;  /* 0x000000030c007224 */ /* 0x000fca00078e02ff */
[C---:B------:R-:W-:Y:S01]  /*1c50*/  VIADDMNMX R3, R0.reuse, R3, R108, PT ;  /* 0x0000000300037246 */ /* 0x040fe2000380016c */
[----:B------:R-:W-:-:S04]  /*1c60*/  IMAD R0, R0, 0x90, -R11 ;  /* 0x0000009000007824 */ /* 0x000fc800078e0a0b */
[----:B------:R-:W-:Y:S01]  /*1c70*/  IMAD R3, R3, 0x90, -R11 ;  /* 0x0000009003037824 */ /* 0x000fe200078e0a0b */
[----:B------:R-:W-:-:S04]  /*1c80*/  VIMNMX R0, RZ, R0, !PT ;  /* 0x00000000ff007248 */ /* 0x000fc80007fe0100 */
[----:B------:R-:W-:Y:S01]  /*1c90*/  VIMNMX R3, R3, R2, PT ;  /* 0x0000000203037248 */ /* 0x000fe20003fe0100 */
[----:B------:R-:W-:-:S03]  /*1ca0*/  IMAD.WIDE.U32 R82, R0, 0x38e38e39, RZ ;  /* 0x38e38e3900527825 */ /* 0x000fc600078e00ff */
        /* <DEDUP_REMOVED lines=30> */
.L_x_9767:
[----:B------:R-:W-:Y:S05]  /*1e90*/  BSYNC B6 ;  /* 0x0000000000067941 */ /* 0x000fea0003800000 */
.L_x_9766:
        /* <DEDUP_REMOVED lines=20> */
.L_x_9769:
[----:B------:R-:W-:Y:S05]  /*1fe0*/  BSYNC B6 ;  /* 0x0000000000067941 */ /* 0x000fea0003800000 */
.L_x_9768:
[----:B------:R-:W-:Y:S01]  /*1ff0*/  ULDC.64 UR4, c[0x0][0x9f8] ;  /* 0x00027e0000047ab9 */ /* 0x000fe20000000a00 */
[----:B------:R-:W-:Y:S01]  /*2000*/  IMAD.MOV.U32 R0, RZ, RZ, R25 ;  /* 0x000000ffff007224 */ /* 0x000fe200078e0019 */
[----:B------:R-:W-:Y:S01]  /*2010*/  ISETP.NE.U32.AND P0, PT, RZ, UR4, PT ;  /* 0x00000004ff007c0c */ /* 0x000fe2000bf05070 */
[----:B------:R-:W2:Y:S01]  /*2020*/  LDL R38, [R1+0x50] ;  /* 0x0000500001267983 */ /* 0x000ea20000100800 */
[----:B------:R-:W0:Y:S02]  /*2030*/  LDC.64 R28, c[0x0][0x300] ;  /* 0x0000c000ff1c7b82 */ /* 0x000e240000000a00 */
[----:B------:R-:W-:Y:S01]  /*2040*/  ISETP.NE.AND.EX P0, PT, RZ, UR5, PT, P0 ;  /* 0x00000005ff007c0c */ /* 0x000fe2000bf05300 */
[----:B------:R-:W3:Y:S04]  /*2050*/  LDL R36, [R1+0x54] ;  /* 0x0000540001247983 */ /* 0x000ee80000100800 */
[----:B------:R-:W4:Y:S01]  /*2060*/  LDL R37, [R1+0x58] ;  /* 0x0000580001257983 */ /* 0x000f220000100800 */
[----:B------:R-:W1:Y:S01]  /*2070*/  S2R R20, SR_TID.X ;  /* 0x0000000000147919 */ /* 0x000e620000002100 */
[----:B------:R-:W-:Y:S01]  /*2080*/  IMAD.IADD R69, R69, 0x1, R24 ;  /* 0x0000000145457824 */ /* 0x000fe200078e0218 */
[----:B------:R-:W-:Y:S01]  /*2090*/  SHF.R.S32.HI R145, RZ, 0x1f, R144 ;  /* 0x0000001fff917819 */ /* 0x000fe20000011490 */
[----:B------:R-:W1:Y:S04]  /*20a0*/  LDC.64 R66, c[0x0][0x408] ;  /* 0x00010200ff427b82 */ /* 0x000e680000000a00 */
[----:B------:R-:W-:-:S04]  /*20b0*/  @P0 IADD3 R4, P1, R27, UR4, RZ ;  /* 0x000000041b040c10 */ /* 0x000fc8000ff3e0ff */
[----:B------:R-:W-:Y:S01]  /*20c0*/  @P0 IADD3.X R5, R26, UR5, RZ, P1, !PT ;  /* 0x000000051a050c10 */ /* 0x000fe20008ffe4ff */
[----:B------:R-:W-:Y:S01]  /*20d0*/  ULDC.64 UR4, c[0x0][0xa08] ;  /* 0x0002820000047ab9 */ /* 0x000fe20000000a00 */
[----:B------:R-:W-:Y:S01]  /*20e0*/  SHF.R.S32.HI R32, RZ, 0x1f, R146 ;  /* 0x0000001fff207819 */ /* 0x000fe20000011492 */
[----:B------:R-:W1:Y:S02]  /*20f0*/  LDC.64 R74, c[0x0][0x3f8] ;  /* 0x0000fe00ff4a7b82 */ /* 0x000e640000000a00 */
[----:B------:R0:W2:Y:S01]  /*2100*/  @P0 LDG.E R0, desc[UR60][R4.64] ;  /* 0x0000003c04000981 */ /* 0x0000a2000c1e1900 */
[----:B------:R-:W-:Y:S01]  /*2110*/  SHF.R.S32.HI R9, RZ, 0x1f, R69 ;  /* 0x0000001fff097819 */ /* 0x000fe20000011445 */
[----:B0-----:R-:W-:Y:S01]  /*2120*/  IMAD.WIDE.U32 R6, R69, R28, RZ ;  /* 0x0000001c45067225 */ /* 0x001fe200078e00ff */
[----:B------:R-:W-:-:S03]  /*2130*/  ISETP.NE.U32.AND P0, PT, RZ, UR4, PT ;  /* 0x00000004ff007c0c */ /* 0x000fc6000bf05070 */
[----:B------:R-:W-:Y:S01]  /*2140*/  IMAD R8, R9, R28, RZ ;  /* 0x0000001c09087224 */ /* 0x000fe200078e02ff */
[----:B------:R-:W-:Y:S01]  /*2150*/  ISETP.NE.AND.EX P0, PT, RZ, UR5, PT, P0 ;  /* 0x00000005ff007c0c */ /* 0x000fe2000bf05300 */
[----:B------:R-:W-:Y:S01]  /*2160*/  ULDC.64 UR4, c[0x0][0x308] ;  /* 0x0000c20000047ab9 */ /* 0x000fe20000000a00 */
[----:B------:R-:W0:Y:S01]  /*2170*/  LDC R107, c[0x0][0x3f4] ;  /* 0x0000fd00ff6b7b82 */ /* 0x000e220000000800 */
[----:B------:R-:W-:-:S04]  /*2180*/  IMAD R3, R69, R29, R8 ;  /* 0x0000001d45037224 */ /* 0x000fc800078e0208 */
[----:B------:R-:W-:Y:S02]  /*2190*/  IMAD.IADD R7, R7, 0x1, R3 ;  /* 0x0000000107077824 */ /* 0x000fe400078e0203 */
[----:B------:R-:W-:Y:S01]  /*21a0*/  IMAD.WIDE.U32 R4, R30, UR4, R6 ;  /* 0x000000041e047c25 */ /* 0x000fe2000f8e0006 */
[----:B-1----:R-:W-:-:S03]  /*21b0*/  SHF.R.U32.HI R34, RZ, 0x7, R20 ;  /* 0x00000007ff227819 */ /* 0x002fc60000011614 */
[----:B------:R-:W-:Y:S01]  /*21c0*/  IMAD R5, R30, UR5, R5 ;  /* 0x000000051e057c24 */ /* 0x000fe2000f8e0205 */
[----:B------:R-:W-:Y:S01]  /*21d0*/  ISETP.NE.AND P6, PT, R34, 0x1, PT ;  /* 0x000000012200780c */ /* 0x000fe20003fc5270 */
[----:B------:R-:W-:Y:S01]  /*21e0*/  VIADD R10, R20, 0xffffff80 ;  /* 0xffffff80140a7836 */ /* 0x000fe20000000000 */
[----:B------:R-:W-:Y:S01]  /*21f0*/  ULDC.64 UR4, c[0x0][0x310] ;  /* 0x0000c40000047ab9 */ /* 0x000fe20000000a00 */
[----:B------:R-:W-:-:S03]  /*2200*/  IMAD R6, R32, R28, RZ ;  /* 0x0000001c20067224 */ /* 0x000fc600078e02ff */
[----:B------:R-:W-:Y:S01]  /*2210*/  SHF.R.S32.HI R11, RZ, 0x1f, R10 ;  /* 0x0000001fff0b7819 */ /* 0x000fe2000001140a */
[----:B------:R-:W-:-:S03]  /*2220*/  IMAD R6, R146, R29, R6 ;  /* 0x0000001d92067224 */ /* 0x000fc600078e0206 */
[----:B------:R-:W-:-:S04]  /*2230*/  LEA.HI R11, R11, R10, RZ, 0x2 ;  /* 0x0000000a0b0b7211 */ /* 0x000fc800078f10ff */
[--C-:B------:R-:W-:Y:S02]  /*2240*/  SHF.R.S32.HI R76, RZ, 0x2, R11.reuse ;  /* 0x00000002ff4c7819 */ /* 0x100fe4000001140b */
[----:B------:R-:W-:-:S04]  /*2250*/  SHF.R.S32.HI R11, RZ, 0x1f, R11 ;  /* 0x0000001fff0b7819 */ /* 0x000fc8000001140b */
[----:B------:R-:W-:-:S04]  /*2260*/  LEA.HI R11, R11, R76, RZ, 0x2 ;  /* 0x0000004c0b0b7211 */ /* 0x000fc800078f10ff */
[----:B------:R-:W-:Y:S01]  /*2270*/  LOP3.LUT R11, R11, 0xfffffffc, RZ, 0xc0, !PT ;  /* 0xfffffffc0b0b7812 */ /* 0x000fe200078ec0ff */
[----:B------:R-:W-:-:S04]  /*2280*/  IMAD R8, R32, R66, RZ ;  /* 0x0000004220087224 */ /* 0x000fc800078e02ff */
[----:B------:R-:W-:Y:S02]  /*2290*/  IMAD.IADD R76, R76, 0x1, -R11 ;  /* 0x000000014c4c7824 */ /* 0x000fe400078e0a0b */
[----:B------:R-:W-:-:S03]  /*22a0*/  IMAD R11, R146, R67, R8 ;  /* 0x00000043920b7224 */ /* 0x000fc600078e0208 */
[----:B------:R-:W-:Y:S02]  /*22b0*/  LOP3.LUT P2, RZ, R76, 0x2, RZ, 0xc0, !PT ;  /* 0x000000024cff7812 */ /* 0x000fe4000784c0ff */
[--C-:B------:R-:W-:Y:S02]  /*22c0*/  SHF.R.S32.HI R157, RZ, 0x1f, R156.reuse ;  /* 0x0000001fff9d7819 */ /* 0x100fe4000001149c */
[----:B------:R-:W-:Y:S01]  /*22d0*/  LOP3.LUT R19, R19, 0xfffffffd, RZ, 0xc0, !PT ;  /* 0xfffffffd13137812 */ /* 0x000fe200078ec0ff */
[----:B------:R-:W-:-:S08]  /*22e0*/  IMAD.WIDE.U32 R64, R146, R66, R156 ;  /* 0x0000004292407225 */ /* 0x000fd000078e009c */
[----:B------:R-:W-:Y:S01]  /*22f0*/  @P2 LOP3.LUT R19, R19, 0x2, RZ, 0xfc, !PT ;  /* 0x0000000213132812 */ /* 0x000fe200078efcff */
[----:B------:R-:W-:Y:S01]  /*2300*/  IMAD.IADD R65, R11, 0x1, R65 ;  /* 0x000000010b417824 */ /* 0x000fe200078e0241 */
[----:B-----5:R-:W-:Y:S01]  /*2310*/  SHF.R.S32.HI R35, RZ, 0x1f, R105 ;  /* 0x0000001fff237819 */ /* 0x020fe20000011469 */
[----:B------:R-:W-:Y:S01]  /*2320*/  VIADD R81, R144, 0x50 ;  /* 0x0000005090517836 */ /* 0x000fe20000000000 */
[----:B------:R-:W-:Y:S01]  /*2330*/  LOP3.LUT R19, R19, 0xfffffffe, RZ, 0xc0, !PT ;  /* 0xfffffffe13137812 */ /* 0x000fe200078ec0ff */
[----:B------:R-:W-:-:S04]  /*2340*/  IMAD.WIDE.U32 R70, R146, R74, R144 ;  /* 0x0000004a92467225 */ /* 0x000fc800078e0090 */
[----:B------:R-:W-:-:S04]  /*2350*/  IMAD.WIDE.U32 R72, R146, R74, R156 ;  /* 0x0000004a92487225 */ /* 0x000fc800078e009c */
[----:B------:R-:W-:Y:S02]  /*2360*/  IMAD R97, R67, 0x90, RZ ;  /* 0x0000009043617824 */ /* 0x000fe400078e02ff */
[----:B------:R-:W-:-:S04]  /*2370*/  IMAD.WIDE.U32 R64, R105, R66, R64 ;  /* 0x0000004269407225 */ /* 0x000fc800078e0040 */
[----:B------:R-:W-:Y:S01]  /*2380*/  VIADD R113, R34, 0x8 ;  /* 0x0000000822717836 */ /* 0x000fe20000000000 */
[----:B--2---:R-:W-:Y:S02]  /*2390*/  SHF.R.S32.HI R3, RZ, 0x1f, R0 ;  /* 0x0000001fff037819 */ /* 0x004fe40000011400 */
[----:B------:R-:W-:Y:S02]  /*23a0*/  SEL R13, R0, RZ, !P0 ;  /* 0x000000ff000d7207 */ /* 0x000fe40004000000 */
[----:B------:R-:W-:-:S03]  /*23b0*/  SEL R89, R3, RZ, !P0 ;  /* 0x000000ff03597207 */ /* 0x000fc60004000000 */
[----:B------:R-:W-:-:S04]  /*23c0*/  IMAD.WIDE.U32 R24, R13, UR4, R4 ;  /* 0x000000040d187c25 */ /* 0x000fc8000f8e0004 */
[----:B------:R-:W-:Y:S02]  /*23d0*/  IMAD R0, R89, UR4, RZ ;  /* 0x0000000459007c24 */ /* 0x000fe4000f8e02ff */
[----:B------:R-:W-:-:S04]  /*23e0*/  IMAD.WIDE.U32 R4, R146, R28, R144 ;  /* 0x0000001c92047225 */ /* 0x000fc800078e0090 */
[----:B------:R-:W-:Y:S01]  /*23f0*/  IMAD R3, R13, UR5, R0 ;  /* 0x000000050d037c24 */ /* 0x000fe2000f8e0200 */
[----:B------:R-:W-:Y:S05]  /*2400*/  @!P6 WARPSYNC.ALL ;  /* 0x000000000000e948 */ /* 0x000fea0003800000 */
[----:B------:R-:W-:Y:S01]  /*2410*/  VIADD R0, R144, 0x10 ;  /* 0x0000001090007836 */ /* 0x000fe20000000000 */
[----:B------:R-:W-:Y:S01]  /*2420*/  ULDC.64 UR4, c[0x0][0x330] ;  /* 0x0000cc0000047ab9 */ /* 0x000fe20000000a00 */
[----:B------:R-:W-:Y:S01]  /*2430*/  IMAD.IADD R3, R25, 0x1, R3 ;  /* 0x0000000119037824 */ /* 0x000fe200078e0203 */
[----:B------:R-:W-:Y:S01]  /*2440*/  @!P6 BAR.SYNC.DEFER_BLOCKING 0x9, 0x100 ;  /* 0x024400000000eb1d */ /* 0x000fe20000010000 */
[----:B------:R-:W-:Y:S01]  /*2450*/  IMAD.WIDE.U32 R26, R30, UR4, R144 ;  /* 0x000000041e1a7c25 */ /* 0x000fe2000f8e0090 */
[----:B------:R-:W-:-:S03]  /*2460*/  IADD3 R95, P0, R24, R4, RZ ;  /* 0x00000004185f7210 */ /* 0x000fc60007f1e0ff */
[----:B------:R-:W-:Y:S01]  /*2470*/  IMAD R27, R30, UR5, R27 ;  /* 0x000000051e1b7c24 */ /* 0x000fe2000f8e021b */
[----:B------:R-:W-:Y:S01]  /*2480*/  ULDC UR4, c[0x0][0x2f4] ;  /* 0x0000bd0000047ab9 */ /* 0x000fe20000000800 */
[----:B------:R-:W-:Y:S01]  /*2490*/  ULDC.64 UR6, c[0x0][0x338] ;  /* 0x0000ce0000067ab9 */ /* 0x000fe20000000a00 */
[----:B------:R-:W-:Y:S02]  /*24a0*/  ISETP.GE.AND P1, PT, R0, UR4, PT ;  /* 0x0000000400007c0c */ /* 0x000fe4000bf26270 */
[----:B------:R-:W-:Y:S02]  /*24b0*/  IADD3.X R94, R3, R5, R6, P0, !PT ;  /* 0x00000005035e7210 */ /* 0x000fe400007fe406 */
[----:B------:R-:W-:Y:S02]  /*24c0*/  SEL R5, RZ, 0xffffffff, P1 ;  /* 0xffffffffff057807 */ /* 0x000fe40000800000 */
[C---:B------:R-:W-:Y:S01]  /*24d0*/  ISETP.GE.AND P0, PT, R144.reuse, UR4, PT ;  /* 0x0000000490007c0c */ /* 0x040fe2000bf06270 */
[----:B------:R-:W-:-:S02]  /*24e0*/  VIADD R4, R144, 0x20 ;  /* 0x0000002090047836 */ /* 0x000fc40000000000 */
[----:B------:R-:W-:Y:S01]  /*24f0*/  IMAD.SHL.U32 R7, R5, 0x2, RZ ;  /* 0x0000000205077824 */ /* 0x000fe200078e00ff */
[----:B------:R-:W-:Y:S01]  /*2500*/  SEL R6, RZ, 0x1, P0 ;  /* 0x00000001ff067807 */ /* 0x000fe20000000000 */
[----:B------:R-:W-:Y:S01]  /*2510*/  VIADD R5, R144, 0x30 ;  /* 0x0000003090057836 */ /* 0x000fe20000000000 */
[----:B------:R-:W-:Y:S02]  /*2520*/  ISETP.GE.AND P0, PT, R4, UR4, PT ;  /* 0x0000000404007c0c */ /* 0x000fe4000bf06270 */
[----:B------:R-:W-:Y:S01]  /*2530*/  LOP3.LUT R7, R7, 0x2, R6, 0xe2, !PT ;  /* 0x0000000207077812 */ /* 0x000fe200078ee206 */
[----:B------:R-:W-:Y:S01]  /*2540*/  VIADD R6, R144, 0x40 ;  /* 0x0000004090067836 */ /* 0x000fe20000000000 */
[----:B------:R-:W-:Y:S02]  /*2550*/  ISETP.GE.AND P1, PT, R5, UR4, PT ;  /* 0x0000000405007c0c */ /* 0x000fe4000bf26270 */
[----:B------:R-:W-:Y:S02]  /*2560*/  SEL R8, RZ, 0x4, P0 ;  /* 0x00000004ff087807 */ /* 0x000fe40000000000 */
[----:B------:R-:W-:-:S02]  /*2570*/  SEL R10, RZ, 0x8, P1 ;  /* 0x00000008ff0a7807 */ /* 0x000fc40000800000 */
[----:B------:R-:W-:Y:S02]  /*2580*/  ISETP.GE.AND P0, PT, R6, UR4, PT ;  /* 0x0000000406007c0c */ /* 0x000fe4000bf06270 */
[----:B------:R-:W-:Y:S02]  /*2590*/  LOP3.LUT R10, R10, R7, R8, 0xfe, !PT ;  /* 0x000000070a0a7212 */ /* 0x000fe400078efe08 */
[----:B------:R-:W-:Y:S01]  /*25a0*/  SEL R7, RZ, 0x10, P0 ;  /* 0x00000010ff077807 */ /* 0x000fe20000000000 */
[----:B------:R-:W-:Y:S01]  /*25b0*/  IMAD.WIDE.U32 R30, R146, R66, R144 ;  /* 0x00000042921e7225 */ /* 0x000fe200078e0090 */
[----:B0-----:R-:W-:Y:S02]  /*25c0*/  ISETP.GE.AND P0, PT, R144, R107, PT ;  /* 0x0000006b9000720c */ /* 0x001fe40003f06270 */
[----:B------:R-:W-:Y:S01]  /*25d0*/  LOP3.LUT R10, R10, R7, RZ, 0xfc, !PT ;  /* 0x000000070a0a7212 */ /* 0x000fe200078efcff */
[----:B------:R-:W-:Y:S01]  /*25e0*/  IMAD R7, R32, R74, RZ ;  /* 0x0000004a20077224 */ /* 0x000fe200078e02ff */
[-C--:B------:R-:W-:Y:S01]  /*25f0*/  ISETP.GE.AND P1, PT, R0, R107.reuse, PT ;  /* 0x0000006b0000720c */ /* 0x080fe20003f26270 */
[----:B------:R-:W-:Y:S01]  /*2600*/  IMAD R89, R89, UR6, RZ ;  /* 0x0000000659597c24 */ /* 0x000fe2000f8e02ff */
[----:B------:R-:W-:Y:S01]  /*2610*/  ISETP.GE.AND P2, PT, R4, R107, PT ;  /* 0x0000006b0400720c */ /* 0x000fe20003f46270 */
[----:B------:R-:W-:Y:S01]  /*2620*/  IMAD R33, R146, R75, R7 ;  /* 0x0000004b92217224 */ /* 0x000fe200078e0207 */
[----:B------:R-:W-:Y:S01]  /*2630*/  SEL R7, R107, RZ, P0 ;  /* 0x000000ff6b077207 */ /* 0x000fe20000000000 */
[----:B------:R-:W-:Y:S01]  /*2640*/  IMAD.IADD R31, R31, 0x1, R11 ;  /* 0x000000011f1f7824 */ /* 0x000fe200078e020b */
[----:B------:R-:W-:Y:S01]  /*2650*/  SEL R11, R107, RZ, P1 ;  /* 0x000000ff6b0b7207 */ /* 0x000fe20000800000 */
[----:B------:R-:W-:-:S02]  /*2660*/  IMAD R89, R13, UR7, R89 ;  /* 0x000000070d597c24 */ /* 0x000fc4000f8e0259 */
[----:B------:R-:W-:Y:S01]  /*2670*/  IMAD.WIDE.U32 R26, R13, UR6, R26 ;  /* 0x000000060d1a7c25 */ /* 0x000fe2000f8e001a */
[----:B------:R-:W-:-:S03]  /*2680*/  SEL R13, R107, RZ, P2 ;  /* 0x000000ff6b0d7207 */ /* 0x000fc60001000000 */
[----:B------:R-:W-:Y:S02]  /*2690*/  IMAD.IADD R7, R144, 0x1, R7 ;  /* 0x0000000190077824 */ /* 0x000fe400078e0207 */
[----:B------:R-:W-:Y:S02]  /*26a0*/  IMAD.IADD R12, R0, 0x1, R11 ;  /* 0x00000001000c7824 */ /* 0x000fe400078e020b */
[----:B------:R-:W-:Y:S01]  /*26b0*/  IMAD.IADD R14, R4, 0x1, R13 ;  /* 0x00000001040e7824 */ /* 0x000fe200078e020d */
[----:B------:R-:W-:Y:S02]  /*26c0*/  SHF.R.S32.HI R8, RZ, 0x1f, R7 ;  /* 0x0000001fff087819 */ /* 0x000fe40000011407 */
[----:B------:R-:W-:Y:S02]  /*26d0*/  SHF.R.S32.HI R13, RZ, 0x1f, R12 ;  /* 0x0000001fff0d7819 */ /* 0x000fe4000001140c */
[----:B------:R-:W-:Y:S02]  /*26e0*/  SHF.R.S32.HI R15, RZ, 0x1f, R14 ;  /* 0x0000001fff0f7819 */ /* 0x000fe4000001140e */
[----:B------:R-:W-:-:S02]  /*26f0*/  LEA.HI R11, R8, R7, RZ, 0x5 ;  /* 0x00000007080b7211 */ /* 0x000fc400078f28ff */
[----:B------:R-:W-:Y:S02]  /*2700*/  LEA.HI R21, R8, R7, RZ, 0x3 ;  /* 0x0000000708157211 */ /* 0x000fe400078f18ff */
[CC--:B------:R-:W-:Y:S02]  /*2710*/  LEA.HI R7, R13.reuse, R12.reuse, RZ, 0x3 ;  /* 0x0000000c0d077211 */ /* 0x0c0fe400078f18ff */
[----:B------:R-:W-:Y:S02]  /*2720*/  LEA.HI R13, R13, R12, RZ, 0x5 ;  /* 0x0000000c0d0d7211 */ /* 0x000fe400078f28ff */
[CC--:B------:R-:W-:Y:S02]  /*2730*/  LEA.HI R8, R15.reuse, R14.reuse, RZ, 0x3 ;  /* 0x0000000e0f087211 */ /* 0x0c0fe400078f18ff */
[----:B------:R-:W-:Y:S02]  /*2740*/  LEA.HI R15, R15, R14, RZ, 0x5 ;  /* 0x0000000e0f0f7211 */ /* 0x000fe400078f28ff */
[----:B------:R-:W-:-:S02]  /*2750*/  SHF.R.S32.HI R12, RZ, 0x5, R11 ;  /* 0x00000005ff0c7819 */ /* 0x000fc4000001140b */
[----:B------:R-:W-:Y:S02]  /*2760*/  LOP3.LUT R11, R38, 0x18, R21, 0xf8, !PT ;  /* 0x00000018260b7812 */ /* 0x000fe400078ef815 */
[----:B------:R-:W-:Y:S01]  /*2770*/  SHF.R.S32.HI R20, RZ, 0x5, R15 ;  /* 0x00000005ff147819 */ /* 0x000fe2000001140f */
[----:B----4-:R-:W-:Y:S01]  /*2780*/  IMAD R12, R12, 0x1200, R37 ;  /* 0x000012000c0c7824 */ /* 0x010fe200078e0225 */
[C---:B------:R-:W-:Y:S02]  /*2790*/  LOP3.LUT R15, R38.reuse, 0x18, R8, 0xf8, !PT ;  /* 0x00000018260f7812 */ /* 0x040fe400078ef808 */
[-C--:B---3--:R-:W-:Y:S02]  /*27a0*/  LOP3.LUT R11, R11, R36.reuse, RZ, 0x3c, !PT ;  /* 0x000000240b0b7212 */ /* 0x088fe400078e3cff */
[----:B------:R-:W-:Y:S02]  /*27b0*/  SHF.R.S32.HI R14, RZ, 0x5, R13 ;  /* 0x00000005ff0e7819 */ /* 0x000fe4000001140d */
[----:B------:R-:W-:Y:S01]  /*27c0*/  LOP3.LUT R13, R38, 0x18, R7, 0xf8, !PT ;  /* 0x00000018260d7812 */ /* 0x000fe200078ef807 */
[----:B------:R-:W-:Y:S01]  /*27d0*/  IMAD R20, R20, 0x1200, R37 ;  /* 0x0000120014147824 */ /* 0x000fe200078e0225 */
[----:B------:R-:W-:Y:S01]  /*27e0*/  LOP3.LUT R15, R15, R36, RZ, 0x3c, !PT ;  /* 0x000000240f0f7212 */ /* 0x000fe200078e3cff */
[----:B------:R-:W-:Y:S01]  /*27f0*/  IMAD.IADD R104, R12, 0x1, R11 ;  /* 0x000000010c687824 */ /* 0x000fe200078e020b */
[----:B------:R-:W-:Y:S01]  /*2800*/  @P2 LOP3.LUT R19, R19, 0x1, RZ, 0xfc, !PT ;  /* 0x0000000113132812 */ /* 0x000fe200078efcff */
[----:B------:R-:W-:Y:S01]  /*2810*/  IMAD R12, R35, R66, RZ ;  /* 0x00000042230c7224 */ /* 0x000fe200078e02ff */
[----:B------:R-:W-:Y:S01]  /*2820*/  LOP3.LUT R13, R13, R36, RZ, 0x3c, !PT ;  /* 0x000000240d0d7212 */ /* 0x000fe200078e3cff */
[----:B------:R-:W-:Y:S01]  /*2830*/  IMAD R14, R14, 0x1200, R37 ;  /* 0x000012000e0e7824 */ /* 0x000fe200078e0225 */
[----:B------:R-:W-:Y:S01]  /*2840*/  ISETP.GE.AND P2, PT, R81, UR4, PT ;  /* 0x0000000451007c0c */ /* 0x000fe2000bf46270 */
[----:B------:R-:W-:-:S02]  /*2850*/  IMAD.IADD R102, R20, 0x1, R15 ;  /* 0x0000000114667824 */ /* 0x000fc400078e020f */
[----:B------:R-:W-:Y:S01]  /*2860*/  IMAD R15, R105, R67, R12 ;  /* 0x00000043690f7224 */ /* 0x000fe200078e020c */
[----:B------:R-:W-:Y:S01]  /*2870*/  SEL R11, RZ, 0x20, P2 ;  /* 0x00000020ff0b7807 */ /* 0x000fe20001000000 */
[----:B------:R-:W-:Y:S01]  /*2880*/  IMAD.IADD R71, R71, 0x1, R33 ;  /* 0x0000000147477824 */ /* 0x000fe200078e0221 */
[----:B------:R-:W-:Y:S01]  /*2890*/  IADD3 R68, P2, R146, R69, RZ ;  /* 0x0000004592447210 */ /* 0x000fe20007f5e0ff */
[----:B------:R-:W-:Y:S02]  /*28a0*/  IMAD.IADD R73, R33, 0x1, R73 ;  /* 0x0000000121497824 */ /* 0x000fe400078e0249 */
[----:B------:R-:W-:Y:S02]  /*28b0*/  IMAD R12, R35, R74, RZ ;  /* 0x0000004a230c7224 */ /* 0x000fe400078e02ff */
[----:B------:R-:W-:Y:S02]  /*28c0*/  IMAD.IADD R103, R14, 0x1, R13 ;  /* 0x000000010e677824 */ /* 0x000fe400078e020d */
[----:B------:R-:W-:Y:S01]  /*28d0*/  IMAD R13, R29, 0x90, RZ ;  /* 0x000000901d0d7824 */ /* 0x000fe200078e02ff */
[----:B------:R-:W-:Y:S01]  /*28e0*/  LOP3.LUT R14, R10, R11, RZ, 0xfc, !PT ;  /* 0x0000000b0a0e7212 */ /* 0x000fe200078efcff */
[----:B------:R-:W-:Y:S01]  /*28f0*/  IMAD.WIDE.U32 R28, R28, 0x90, RZ ;  /* 0x000000901c1c7825 */ /* 0x000fe200078e00ff */
[----:B------:R-:W-:-:S02]  /*2900*/  LOP3.LUT R80, R21, 0xfffffff8, RZ, 0xc0, !PT ;  /* 0xfffffff815507812 */ /* 0x000fc400078ec0ff */
[----:B------:R-:W-:Y:S01]  /*2910*/  LOP3.LUT R79, R7, 0xfffffff8, RZ, 0xc0, !PT ;  /* 0xfffffff8074f7812 */ /* 0x000fe200078ec0ff */
[----:B------:R-:W-:Y:S01]  /*2920*/  IMAD.WIDE.U32 R30, R105, R66, R30 ;  /* 0x00000042691e7225 */ /* 0x000fe200078e001e */
[----:B------:R-:W-:-:S03]  /*2930*/  LOP3.LUT R77, R8, 0xfffffff8, RZ, 0xc0, !PT ;  /* 0xfffffff8084d7812 */ /* 0x000fc600078ec0ff */
[----:B------:R-:W-:Y:S02]  /*2940*/  IMAD R83, R105, R75, R12 ;  /* 0x0000004b69537224 */ /* 0x000fe400078e020c */
[----:B------:R-:W-:Y:S02]  /*2950*/  IMAD R33, R75, 0x90, RZ ;  /* 0x000000904b217824 */ /* 0x000fe400078e02ff */
[----:B------:R-:W-:-:S04]  /*2960*/  IMAD.WIDE.U32 R70, R105, R74, R70 ;  /* 0x0000004a69467225 */ /* 0x000fc800078e0046 */
[----:B------:R-:W-:Y:S01]  /*2970*/  IMAD.WIDE.U32 R72, R105, R74, R72 ;  /* 0x0000004a69487225 */ /* 0x000fe200078e0048 */
[----:B------:R-:W-:-:S03]  /*2980*/  LOP3.LUT R11, R14, 0x4, RZ, 0xc0, !PT ;  /* 0x000000040e0b7812 */ /* 0x000fc600078ec0ff */
[----:B------:R-:W-:Y:S01]  /*2990*/  IMAD.WIDE.U32 R66, R66, 0x90, RZ ;  /* 0x0000009042427825 */ /* 0x000fe200078e00ff */
[----:B------:R-:W-:-:S03]  /*29a0*/  LOP3.LUT R12, R14, 0x8, RZ, 0xc0, !PT ;  /* 0x000000080e0c7812 */ /* 0x000fc600078ec0ff */
[----:B------:R-:W-:Y:S01]  /*29b0*/  IMAD.WIDE.U32 R74, R74, 0x90, RZ ;  /* 0x000000904a4a7825 */ /* 0x000fe200078e00ff */
[----:B------:R-:W-:-:S03]  /*29c0*/  SHF.R.S32.HI R101, RZ, 0x1f, R80 ;  /* 0x0000001fff657819 */ /* 0x000fc60000011450 */
[----:B------:R-:W-:Y:S01]  /*29d0*/  IMAD.X R69, R32, 0x1, R9, P2 ;  /* 0x0000000120457824 */ /* 0x000fe200010e0609 */
[----:B------:R-:W-:Y:S01]  /*29e0*/  LOP3.LUT R9, R10, 0x1, RZ, 0xc0, !PT ;  /* 0x000000010a097812 */ /* 0x000fe200078ec0ff */
[----:B------:R-:W-:Y:S01]  /*29f0*/  IMAD.IADD R96, R29, 0x1, R13 ;  /* 0x000000011d607824 */ /* 0x000fe200078e020d */
[C---:B------:R-:W-:Y:S01]  /*2a00*/  LOP3.LUT R10, R14.reuse, 0x2, RZ, 0xc0, !PT ;  /* 0x000000020e0a7812 */ /* 0x040fe200078ec0ff */
[----:B------:R-:W-:Y:S01]  /*2a10*/  IMAD.IADD R87, R71, 0x1, R83 ;  /* 0x0000000147577824 */ /* 0x000fe200078e0253 */
[C---:B------:R-:W-:Y:S01]  /*2a20*/  LOP3.LUT R13, R14.reuse, 0x10, RZ, 0xc0, !PT ;  /* 0x000000100e0d7812 */ /* 0x040fe200078ec0ff */
[----:B------:R-:W-:Y:S01]  /*2a30*/  IMAD.SHL.U32 R107, R107, 0x2, RZ ;  /* 0x000000026b6b7824 */ /* 0x000fe200078e00ff */
[----:B------:R-:W-:Y:S01]  /*2a40*/  SHF.R.S32.HI R100, RZ, 0x1f, R79 ;  /* 0x0000001fff647819 */ /* 0x000fe2000001144f */
[----:B------:R-:W-:Y:S01]  /*2a50*/  IMAD.IADD R97, R67, 0x1, R97 ;  /* 0x0000000143617824 */ /* 0x000fe200078e0261 */
[----:B------:R-:W-:Y:S01]  /*2a60*/  SHF.R.S32.HI R99, RZ, 0x1f, R77 ;  /* 0x0000001fff637819 */ /* 0x000fe2000001144d */
[----:B------:R-:W-:Y:S01]  /*2a70*/  IMAD.IADD R98, R75, 0x1, R33 ;  /* 0x000000014b627824 */ /* 0x000fe200078e0221 */
[----:B------:R-:W-:Y:S01]  /*2a80*/  LOP3.LUT R14, R14, 0x20, RZ, 0xc0, !PT ;  /* 0x000000200e0e7812 */ /* 0x000fe200078ec0ff */
[----:B------:R-:W-:-:S02]  /*2a90*/  IMAD.IADD R88, R31, 0x1, R15 ;  /* 0x000000011f587824 */ /* 0x000fc400078e020f */
[----:B------:R-:W-:Y:S02]  /*2aa0*/  IMAD.IADD R84, R15, 0x1, R65 ;  /* 0x000000010f547824 */ /* 0x000fe400078e0241 */
[----:B------:R-:W-:Y:S02]  /*2ab0*/  IMAD.IADD R83, R83, 0x1, R73 ;  /* 0x0000000153537824 */ /* 0x000fe400078e0249 */
[----:B------:R-:W-:-:S07]  /*2ac0*/  IMAD.IADD R89, R27, 0x1, R89 ;  /* 0x000000011b597824 */ /* 0x000fce00078e0259 */
.L_x_9825:
[----:B0-----:R-:W2:Y:S01]  /*2ad0*/  LDL R20, [R1+0x84] ;  /* 0x0000840001147983 */ /* 0x001ea20000100800 */
[----:B------:R-:W0:Y:S01]  /*2ae0*/  LDC R106, c[0x0][0x3f4] ;  /* 0x0000fd00ff6a7b82 */ /* 0x000e220000000800 */
[----:B------:R-:W-:Y:S01]  /*2af0*/  LOP3.LUT P3, RZ, R76, 0x2, RZ, 0xc0, !PT ;  /* 0x000000024cff7812 */ /* 0x000fe2000786c0ff */
[----:B---3--:R-:W-:Y:S01]  /*2b00*/  VIADD R35, R22, 0xffffffff ;  /* 0xffffffff16237836 */ /* 0x008fe20000000000 */
[----:B------:R-:W-:Y:S05]  /*2b10*/  YIELD ;  /* 0x0000000000007946 */ /* 0x000fea0003800000 */
[----:B-1----:R-:W1:Y:S01]  /*2b20*/  LDC.64 R90, c[0x0][0x2e8] ;  /* 0x0000ba00ff5a7b82 */ /* 0x002e620000000a00 */
[----:B------:R-:W-:Y:S01]  /*2b30*/  SHF.R.S32.HI R32, RZ, 0x1f, R35 ;  /* 0x0000001fff207819 */ /* 0x000fe20000011423 */
[-C--:B------:R-:W-:Y:S01]  /*2b40*/  IMAD R15, R96, R35.reuse, RZ ;  /* 0x00000023600f7224 */ /* 0x080fe200078e02ff */
[----:B------:R-:W-:Y:S01]  /*2b50*/  BSSY B0, `(.L_x_9770) ;  /* 0x00003e9000007945 */ /* 0x000fe20003800000 */
[----:B------:R-:W-:-:S04]  /*2b60*/  IMAD.WIDE.U32 R60, R28, R35, RZ ;  /* 0x000000231c3c7225 */ /* 0x000fc800078e00ff */
[----:B------:R-:W-:Y:S01]  /*2b70*/  IMAD R33, R32, R28, R15 ;  /* 0x0000001c20217224 */ /* 0x000fe200078e020f */
[----:B------:R-:W-:-:S03]  /*2b80*/  IADD3 R15, P2, R95, R60, RZ ;  /* 0x0000003c5f0f7210 */ /* 0x000fc60007f5e0ff */
[----:B------:R-:W-:-:S04]  /*2b90*/  IMAD.IADD R92, R61, 0x1, R33 ;  /* 0x000000013d5c7824 */ /* 0x000fc800078e0221 */
[----:B------:R-:W-:Y:S01]  /*2ba0*/  IMAD.X R22, R92, 0x1, R94, P2 ;  /* 0x000000015c167824 */ /* 0x000fe200010e065e */
[----:B-1----:R-:W-:-:S04]  /*2bb0*/  LEA R36, P2, R15, R90, 0x1 ;  /* 0x0000005a0f247211 */ /* 0x002fc800078408ff */
[----:B------:R-:W-:Y:S01]  /*2bc0*/  LEA.HI.X R37, R15, R91, R22, 0x1, P2 ;  /* 0x0000005b0f257211 */ /* 0x000fe200010f0c16 */
[----:B------:R-:W-:Y:S01]  /*2bd0*/  IMAD.MOV.U32 R22, RZ, RZ, R35 ;  /* 0x000000ffff167224 */ /* 0x000fe200078e0023 */
[----:B------:R-:W-:Y:S01]  /*2be0*/  ISETP.GT.AND P2, PT, R35, R82, PT ;  /* 0x000000522300720c */ /* 0x000fe20003f44270 */
[----:B--2---:R-:W-:-:S04]  /*2bf0*/  IMAD R78, R17, 0x3600, R20 ;  /* 0x00003600114e7824 */ /* 0x004fc800078e0214 */
[C---:B------:R-:W-:Y:S02]  /*2c00*/  VIADD R20, R78.reuse, 0x10 ;  /* 0x000000104e147836 */ /* 0x040fe40000000000 */
[----:B------:R-:W-:Y:S01]  /*2c10*/  @P3 VIADD R20, R78, 0xfffffff0 ;  /* 0xfffffff04e143836 */ /* 0x000fe20000000000 */
[----:B0-----:R-:W-:Y:S01]  /*2c20*/  ISETP.GE.AND P3, PT, R106, 0x1, PT ;  /* 0x000000016a00780c */ /* 0x001fe20003f66270 */
[--C-:B------:R-:W-:Y:S02]  /*2c30*/  IMAD R78, R78, 0x2, R23.reuse ;  /* 0x000000024e4e7824 */ /* 0x100fe400078e0217 */
[----:B------:R-:W-:-:S10]  /*2c40*/  IMAD R20, R20, 0x2, R23 ;  /* 0x0000000214147824 */ /* 0x000fd400078e0217 */
[----:B------:R-:W-:Y:S05]  /*2c50*/  @!P3 BRA `(.L_x_9771) ;  /* 0x0000003800dcb947 */ /* 0x000fea0003800000 */
        /* <DEDUP_REMOVED lines=28> */
[----:B------:R-:W2:Y:S04]  /*2e20*/  LDL R116, [R1+0x68] ;  /* 0x0000680001747983 */ /* 0x000ea80000100800 */
[----:B------:R-:W3:Y:S04]  /*2e30*/  LDL R115, [R1+0x60] ;  /* 0x0000600001737983 */ /* 0x000ee80000100800 */
[----:B------:R-:W4:Y:S04]  /*2e40*/  LDL R112, [R1+0x6c] ;  /* 0x00006c0001707983 */ /* 0x000f280000100800 */
[----:B------:R-:W4:Y:S04]  /*2e50*/  LDL R110, [R1+0x64] ;  /* 0x00006400016e7983 */ /* 0x000f280000100800 */
[----:B------:R-:W4:Y:S01]  /*2e60*/  LDL R93, [R1+0x70] ;  /* 0x00007000015d7983 */ /* 0x000f220000100800 */
[----:B------:R-:W-:Y:S01]  /*2e70*/  IADD3 R58, P3, R72, R58, RZ ;  /* 0x0000003a483a7210 */ /* 0x000fe20007f7e0ff */
[----:B------:R-:W-:Y:S01]  /*2e80*/  ULDC.64 UR4, c[0x0][0x3e8] ;  /* 0x0000fa0000047ab9 */ /* 0x000fe20000000a00 */
[----:B------:R-:W-:-:S02]  /*2e90*/  CS2R R62, SRZ ;  /* 0x00000000003e7805 */ /* 0x000fc4000001ff00 */
        /* <DEDUP_REMOVED lines=22> */
[----:B--2---:R-:W-:-:S13]  /*3000*/  ISETP.GE.AND P3, PT, R116, R106, PT ;  /* 0x0000006a7400720c */ /* 0x004fda0003f66270 */
[----:B------:R0:W5:Y:S04]  /*3010*/  @!P3 LDG.E.64 R54, desc[UR60][R34.64+0x10] ;  /* 0x0000103c2236b981 */ /* 0x000168000c1e1b00 */
[----:B------:R0:W5:Y:S01]  /*3020*/  @!P3 LDG.E.64 R60, desc[UR60][R32.64+0x10] ;  /* 0x0000103c203cb981 */ /* 0x000162000c1e1b00 */
[----:B---3--:R-:W-:-:S13]  /*3030*/  ISETP.GE.AND P3, PT, R115, R106, PT ;  /* 0x0000006a7300720c */ /* 0x008fda0003f66270 */
[----:B------:R0:W5:Y:S04]  /*3040*/  @!P3 LDG.E.64 R50, desc[UR60][R34.64+0x20] ;  /* 0x0000203c2232b981 */ /* 0x000168000c1e1b00 */
[----:B------:R0:W5:Y:S01]  /*3050*/  @!P3 LDG.E.64 R52, desc[UR60][R32.64+0x20] ;  /* 0x0000203c2034b981 */ /* 0x000162000c1e1b00 */
[----:B----4-:R-:W-:-:S13]  /*3060*/  ISETP.GE.AND P3, PT, R112, R106, PT ;  /* 0x0000006a7000720c */ /* 0x010fda0003f66270 */
[----:B------:R0:W5:Y:S04]  /*3070*/  @!P3 LDG.E.64 R46, desc[UR60][R34.64+0x30] ;  /* 0x0000303c222eb981 */ /* 0x000168000c1e1b00 */
[----:B------:R0:W5:Y:S01]  /*3080*/  @!P3 LDG.E.64 R48, desc[UR60][R32.64+0x30] ;  /* 0x0000303c2030b981 */ /* 0x000162000c1e1b00 */
[----:B------:R-:W-:-:S13]  /*3090*/  ISETP.GE.AND P3, PT, R110, R106, PT ;  /* 0x0000006a6e00720c */ /* 0x000fda0003f66270 */
[----:B------:R0:W5:Y:S04]  /*30a0*/  @!P3 LDG.E.64 R42, desc[UR60][R34.64+0x40] ;  /* 0x0000403c222ab981 */ /* 0x000168000c1e1b00 */
[----:B------:R0:W5:Y:S01]  /*30b0*/  @!P3 LDG.E.64 R44, desc[UR60][R32.64+0x40] ;  /* 0x0000403c202cb981 */ /* 0x000162000c1e1b00 */
[----:B------:R-:W-:-:S13]  /*30c0*/  ISETP.GE.AND P3, PT, R93, R106, PT ;  /* 0x0000006a5d00720c */ /* 0x000fda0003f66270 */
[----:B------:R0:W5:Y:S04]  /*30d0*/  @!P3 LDG.E.64 R38, desc[UR60][R34.64+0x50] ;  /* 0x0000503c2226b981 */ /* 0x000168000c1e1b00 */
[----:B------:R0:W5:Y:S02]  /*30e0*/  @!P3 LDG.E.64 R40, desc[UR60][R32.64+0x50] ;  /* 0x0000503c2028b981 */ /* 0x000164000c1e1b00 */
.L_x_9774:
[----:B------:R-:W-:Y:S05]  /*30f0*/  BSYNC B1 ;  /* 0x0000000000017941 */ /* 0x000fea0003800000 */
.L_x_9773:
[----:B0-----:R-:W2:Y:S01]  /*3100*/  LDL R33, [R1+0x4c] ;  /* 0x00004c0001217983 */ /* 0x001ea20000100800 */
[----:B-----5:R-:W-:Y:S02]  /*3110*/  IMAD.MOV.U32 R15, RZ, RZ, R38 ;  /* 0x000000ffff0f7224 */ /* 0x020fe400078e0026 */
        /* <DEDUP_REMOVED lines=37> */
[----:B--2---:R-:W-:-:S13]  /*3370*/  ISETP.NE.AND P3, PT, R33, 0x3, PT ;  /* 0x000000032100780c */ /* 0x004fda0003f65270 */
[----:B------:R-:W-:Y:S05]  /*3380*/  @!P3 BRA `(.L_x_9775) ;  /* 0x000000000004b947 */ /* 0x000fea0003800000 */
[----:B------:R-:W-:Y:S01]  /*3390*/  BPT.TRAP 0x1 ;  /* 0x000000040000795c */ /* 0x000fe20000300000 */
.L_x_9775:
[----:B------:R-:W2:Y:S01]  /*33a0*/  LDL R32, [R1] ;  /* 0x0000000001207983 */ /* 0x000ea20000100800 */
[----:B------:R-:W-:Y:S01]  /*33b0*/  IMAD R15, R17, 0x8, R16 ;  /* 0x00000008110f7824 */ /* 0x000fe200078e0210 */
[----:B------:R-:W-:Y:S01]  /*33c0*/  BSSY B1, `(.L_x_9776) ;  /* 0x0000004000017945 */ /* 0x000fe20003800000 */
[----:B--2---:R-:W-:-:S04]  /*33d0*/  SHF.L.U32 R86, R32, 0x1f, RZ ;  /* 0x0000001f20567819 */ /* 0x004fc800000006ff */
[----:B------:R-:W0:Y:S02]  /*33e0*/  SYNCS.PHASECHK.TRANS64.TRYWAIT P5, [R15+URZ+0x31c90], R86 ;  /* 0x031c90560f0075a7 */ /* 0x000e2400080a017f */
[----:B0-----:R-:W-:Y:S05]  /*33f0*/  @!P5 BRA `(.L_x_9777) ;  /* 0x000001c000e0d947 */ /* 0x001fea0003800000 */
.L_x_10075:
[----:B------:R-:W-:Y:S05]  /*3400*/  BSYNC B1 ;  /* 0x0000000000017941 */ /* 0x000fea0003800000 */
.L_x_9776:
        /* <DEDUP_REMOVED lines=24> */
[----:B------:R-:W-:Y:S02]  /*3590*/  HADD2.F32 R59, -RZ, R121.H1_H1 ;  /* 0x30000079ff3b7230 */ /* 0x000fe40000004100 */
        /* <DEDUP_REMOVED lines=18> */
[----:B------:R-:W-:Y:S02]  /*36c0*/  HADD2.F32 R59, -RZ, R121.H0_H0 ;  /* 0x20000079ff3b7230 */ /* 0x000fe40000004100 */
[-C--:B------:R-:W-:Y:S01]  /*36d0*/  FMUL.FTZ R62, R34, R63.reuse ;  /* 0x0000003f223e7220 */ /* 0x080fe20000410000 */
[----:B------:R-:W-:-:S03]  /*36e0*/  FMUL.FTZ R63, R90, R63 ;  /* 0x0000003f5a3f7220 */ /* 0x000fc60000410000 */
[-C--:B------:R-:W-:Y:S01]  /*36f0*/  FFMA.FTZ R62, R90, R59.reuse, -R62 ;  /* 0x0000003b5a3e7223 */ /* 0x080fe2000001083e */
[----:B------:R-:W-:-:S05]  /*3700*/  FFMA.FTZ R63, R34, R59, R63 ;  /* 0x0000003b223f7223 */ /* 0x000fca000001003f */
[----:B------:R-:W-:-:S05]  /*3710*/  F2FP.F16.F32.PACK_AB R62, R63, R62 ;  /* 0x0000003e3f3e723e */ /* 0x000fca00000000ff */
[----:B------:R-:W-:-:S07]  /*3720*/  IMAD.MOV.U32 R34, RZ, RZ, R62 ;  /* 0x000000ffff227224 */ /* 0x000fce00078e003e */
.L_x_9782:
[----:B------:R-:W-:Y:S05]  /*3730*/  BSYNC B2 ;  /* 0x0000000000027941 */ /* 0x000fea0003800000 */
.L_x_9781:
[----:B--2---:R1:W-:Y:S02]  /*3740*/  STG.E.128 desc[UR60][R36.64], R32 ;  /* 0x0000002024007986 */ /* 0x0043e4000c101d3c */
.L_x_9780:
[----:B------:R-:W-:Y:S05]  /*3750*/  BSYNC B1 ;  /* 0x0000000000017941 */ /* 0x000fea0003800000 */
.L_x_9779:
[----:B------:R-:W-:Y:S01]  /*3760*/  ISETP.NE.AND P4, PT, R10, RZ, PT ;  /* 0x000000ff0a00720c */ /* 0x000fe20003f85270 */
[----:B------:R-:W-:-:S12]  /*3770*/  BSSY B1, `(.L_x_9783) ;  /* 0x0000034000017945 */ /* 0x000fd80003800000 */
[----:B------:R-:W-:Y:S05]  /*3780*/  @!P4 BRA `(.L_x_9784) ;  /* 0x0000000000c8c947 */ /* 0x000fea0003800000 */
[----:B------:R-:W2:Y:S01]  /*3790*/  LDL R56, [R1+0x68] ;  /* 0x0000680001387983 */ /* 0x000ea20000100800 */
[----:B------:R-:W-:Y:S03]  /*37a0*/  BSSY B2, `(.L_x_9785) ;  /* 0x000002f000027945 */ /* 0x000fe60003800000 */
[----:B-1----:R1:W3:Y:S01]  /*37b0*/  LDS.128 R32, [R20+0x16800] ;  /* 0x0168000014207984 */ /* 0x0022e20000000c00 */
[----:B--2---:R-:W-:-:S13]  /*37c0*/  ISETP.GE.AND P4, PT, R56, R106, PT ;  /* 0x0000006a3800720c */ /* 0x004fda0003f86270 */
[----:B-1-3--:R-:W-:Y:S05]  /*37d0*/  @P4 BRA `(.L_x_9786) ;  /* 0x0000000000ac4947 */ /* 0x00afea0003800000 */
[--C-:B------:R-:W-:Y:S01]  /*37e0*/  SHF.R.U64 R56, R54, 0x10, R55.reuse ;  /* 0x0000001036387819 */ /* 0x100fe20000001237 */
[----:B------:R-:W-:Y:S01]  /*37f0*/  IMAD.MOV.U32 R59, RZ, RZ, R32 ;  /* 0x000000ffff3b7224 */ /* 0x000fe200078e0020 */
        /* <DEDUP_REMOVED lines=14> */
[----:B------:R-:W-:Y:S02]  /*38e0*/  HADD2.F32 R58, -RZ, R120.H0_H0 ;  /* 0x20000078ff3a7230 */ /* 0x000fe40000004100 */
        /* <DEDUP_REMOVED lines=26> */
.L_x_9786:
[----:B------:R-:W-:Y:S05]  /*3a90*/  BSYNC B2 ;  /* 0x0000000000027941 */ /* 0x000fea0003800000 */
.L_x_9785:
[----:B------:R2:W-:Y:S02]  /*3aa0*/  STG.E.128 desc[UR60][R36.64+0x20], R32 ;  /* 0x0000202024007986 */ /* 0x0005e4000c101d3c */
.L_x_9784:
[----:B------:R-:W-:Y:S05]  /*3ab0*/  BSYNC B1 ;  /* 0x0000000000017941 */ /* 0x000fea0003800000 */
.L_x_9783:
[----:B------:R-:W-:Y:S01]  /*3ac0*/  ISETP.NE.AND P4, PT, R11, RZ, PT ;  /* 0x000000ff0b00720c */ /* 0x000fe20003f85270 */
[----:B------:R-:W-:-:S12]  /*3ad0*/  BSSY B1, `(.L_x_9787) ;  /* 0x0000037000017945 */ /* 0x000fd80003800000 */
[----:B------:R-:W-:Y:S05]  /*3ae0*/  @!P4 BRA `(.L_x_9788) ;  /* 0x0000000000d4c947 */ /* 0x000fea0003800000 */
[----:B------:R-:W3:Y:S01]  /*3af0*/  LDL R54, [R1+0x60] ;  /* 0x0000600001367983 */ /* 0x000ee20000100800 */
[----:B------:R-:W-:Y:S03]  /*3b00*/  BSSY B2, `(.L_x_9789) ;  /* 0x0000032000027945 */ /* 0x000fe60003800000 */
[----:B-12---:R1:W2:Y:S01]  /*3b10*/  LDS.128 R32, [R78+0x18c00] ;  /* 0x018c00004e207984 */ /* 0x0062a20000000c00 */
[----:B---3--:R-:W-:-:S13]  /*3b20*/  ISETP.GE.AND P4, PT, R54, R106, PT ;  /* 0x0000006a3600720c */ /* 0x008fda0003f86270 */
[----:B-12---:R-:W-:Y:S05]  /*3b30*/  @P4 BRA `(.L_x_9790) ;  /* 0x0000000000b84947 */ /* 0x006fea0003800000 */
[----:B------:R-:W-:Y:S01]  /*3b40*/  SHF.R.U64 R55, R52, 0x10, R53 ;  /* 0x0000001034377819 */ /* 0x000fe20000001235 */
[----:B------:R-:W-:Y:S01]  /*3b50*/  IMAD.MOV.U32 R52, RZ, RZ, R33 ;  /* 0x000000ffff347224 */ /* 0x000fe200078e0021 */
        /* <DEDUP_REMOVED lines=27> */
[----:B------:R-:W-:Y:S02]  /*3d10*/  HADD2.F32 R51, -RZ, R117.H1_H1 ;  /* 0x30000075ff337230 */ /* 0x000fe40000004100 */
[-C--:B------:R-:W-:Y:S01]  /*3d20*/  FMUL.FTZ R53, R34, R52.reuse ;  /* 0x0000003422357220 */ /* 0x080fe20000410000 */
[----:B------:R-:W-:-:S03]  /*3d30*/  FMUL.FTZ R52, R35, R52 ;  /* 0x0000003423347220 */ /* 0x000fc60000410000 */
[-C--:B------:R-:W-:Y:S01]  /*3d40*/  FFMA.FTZ R35, R35, R51.reuse, -R53 ;  /* 0x0000003323237223 */ /* 0x080fe20000010835 */
[----:B------:R-:W-:Y:S01]  /*3d50*/  FFMA.FTZ R34, R34, R51, R52 ;  /* 0x0000003322227223 */ /* 0x000fe20000010034 */
[--C-:B------:R-:W-:Y:S02]  /*3d60*/  HADD2.F32 R52, -RZ, R50.reuse.H0_H0 ;  /* 0x20000032ff347230 */ /* 0x100fe40000004100 */
[----:B------:R-:W-:Y:S02]  /*3d70*/  HADD2.F32 R50, -RZ, R50.H1_H1 ;  /* 0x30000032ff327230 */ /* 0x000fe40000004100 */
[----:B------:R-:W-:-:S03]  /*3d80*/  HADD2.F32 R51, -RZ, R117.H0_H0 ;  /* 0x20000075ff337230 */ /* 0x000fc60000004100 */
[-C--:B------:R-:W-:Y:S01]  /*3d90*/  FMUL.FTZ R53, R50, R56.reuse ;  /* 0x0000003832357220 */ /* 0x080fe20000410000 */
[----:B------:R-:W-:-:S03]  /*3da0*/  FMUL.FTZ R56, R52, R56 ;  /* 0x0000003834387220 */ /* 0x000fc60000410000 */
[-C--:B------:R-:W-:Y:S01]  /*3db0*/  FFMA.FTZ R53, R52, R51.reuse, -R53 ;  /* 0x0000003334357223 */ /* 0x080fe20000010835 */
[----:B------:R-:W-:Y:S01]  /*3dc0*/  FFMA.FTZ R56, R50, R51, R56 ;  /* 0x0000003332387223 */ /* 0x000fe20000010038 */
[----:B------:R-:W-:Y:S01]  /*3dd0*/  F2FP.F16.F32.PACK_AB R50, R33, R32 ;  /* 0x000000202132723e */ /* 0x000fe200000000ff */
[----:B------:R-:W-:Y:S01]  /*3de0*/  IMAD.MOV.U32 R33, RZ, RZ, R54 ;  /* 0x000000ffff217224 */ /* 0x000fe200078e0036 */
[----:B------:R-:W-:Y:S02]  /*3df0*/  F2FP.F16.F32.PACK_AB R32, R34, R35 ;  /* 0x000000232220723e */ /* 0x000fe400000000ff */
[----:B------:R-:W-:Y:S01]  /*3e00*/  F2FP.F16.F32.PACK_AB R34, R56, R53 ;  /* 0x000000353822723e */ /* 0x000fe200000000ff */
[----:B------:R-:W-:-:S07]  /*3e10*/  IMAD.MOV.U32 R35, RZ, RZ, R50 ;  /* 0x000000ffff237224 */ /* 0x000fce00078e0032 */
.L_x_9790:
[----:B------:R-:W-:Y:S05]  /*3e20*/  BSYNC B2 ;  /* 0x0000000000027941 */ /* 0x000fea0003800000 */
.L_x_9789:
[----:B------:R3:W-:Y:S02]  /*3e30*/  STG.E.128 desc[UR60][R36.64+0x40], R32 ;  /* 0x0000402024007986 */ /* 0x0007e4000c101d3c */
.L_x_9788:
[----:B------:R-:W-:Y:S05]  /*3e40*/  BSYNC B1 ;  /* 0x0000000000017941 */ /* 0x000fea0003800000 */
.L_x_9787:
[----:B------:R-:W-:Y:S01]  /*3e50*/  ISETP.NE.AND P4, PT, R12, RZ, PT ;  /* 0x000000ff0c00720c */ /* 0x000fe20003f85270 */
[----:B------:R-:W-:-:S12]  /*3e60*/  BSSY B1, `(.L_x_9791) ;  /* 0x0000035000017945 */ /* 0x000fd80003800000 */
[----:B------:R-:W-:Y:S05]  /*3e70*/  @!P4 BRA `(.L_x_9792) ;  /* 0x0000000000ccc947 */ /* 0x000fea0003800000 */
[----:B------:R-:W4:Y:S01]  /*3e80*/  LDL R50, [R1+0x6c] ;  /* 0x00006c0001327983 */ /* 0x000f220000100800 */
[----:B------:R-:W-:Y:S03]  /*3e90*/  BSSY B2, `(.L_x_9793) ;  /* 0x0000030000027945 */ /* 0x000fe60003800000 */
[----:B-123--:R1:W2:Y:S01]  /*3ea0*/  LDS.128 R32, [R20+0x18c00] ;  /* 0x018c000014207984 */ /* 0x00e2a20000000c00 */
[----:B----4-:R-:W-:-:S13]  /*3eb0*/  ISETP.GE.AND P4, PT, R50, R106, PT ;  /* 0x0000006a3200720c */ /* 0x010fda0003f86270 */
[----:B-12---:R-:W-:Y:S05]  /*3ec0*/  @P4 BRA `(.L_x_9794) ;  /* 0x0000000000b04947 */ /* 0x006fea0003800000 */
[----:B------:R-:W-:Y:S01]  /*3ed0*/  SHF.R.U64 R51, R48, 0x10, R49 ;  /* 0x0000001030337819 */ /* 0x000fe20000001231 */
[----:B------:R-:W-:Y:S01]  /*3ee0*/  IMAD.MOV.U32 R48, RZ, RZ, R33 ;  /* 0x000000ffff307224 */ /* 0x000fe200078e0021 */
        /* <DEDUP_REMOVED lines=15> */
[----:B------:R-:W-:-:S02]  /*3fe0*/  IMAD.MOV.U32 R35, RZ, RZ, R32 ;  /* 0x000000ffff237224 */ /* 0x000fc400078e0020 */
[----:B------:R-:W-:Y:S02]  /*3ff0*/  HADD2.F32 R48, -RZ, R48.H0_H0 ;  /* 0x20000030ff307230 */ /* 0x000fe40000004100 */
[-C--:B------:R-:W-:Y:S01]  /*4000*/  FMUL.FTZ R32, R33, R46.reuse ;  /* 0x0000002e21207220 */ /* 0x080fe20000410000 */
[----:B------:R-:W-:-:S03]  /*4010*/  FMUL.FTZ R46, R47, R46 ;  /* 0x0000002e2f2e7220 */ /* 0x000fc60000410000 */
[-C--:B------:R-:W-:Y:S01]  /*4020*/  FFMA.FTZ R32, R47, R48.reuse, -R32 ;  /* 0x000000302f207223 */ /* 0x080fe20000010820 */
[----:B------:R-:W-:Y:S01]  /*4030*/  FFMA.FTZ R33, R33, R48, R46 ;  /* 0x0000003021217223 */ /* 0x000fe2000001002e */
[----:B------:R-:W-:Y:S02]  /*4040*/  HADD2.F32 R47, -RZ, R116.H0_H0 ;  /* 0x20000074ff2f7230 */ /* 0x000fe40000004100 */
[--C-:B------:R-:W-:Y:S02]  /*4050*/  HADD2.F32 R46, -RZ, R35.reuse.H1_H1 ;  /* 0x30000023ff2e7230 */ /* 0x100fe40000004100 */
[----:B------:R-:W-:Y:S02]  /*4060*/  HADD2.F32 R48, -RZ, R35.H0_H0 ;  /* 0x20000023ff307230 */ /* 0x000fe40000004100 */
[--C-:B------:R-:W-:Y:S02]  /*4070*/  HADD2.F32 R35, -RZ, R115.reuse.H1_H1 ;  /* 0x30000073ff237230 */ /* 0x100fe40000004100 */
[----:B------:R-:W-:Y:S01]  /*4080*/  FMUL.FTZ R49, R46, R47 ;  /* 0x0000002f2e317220 */ /* 0x000fe20000410000 */
[----:B------:R-:W-:-:S02]  /*4090*/  HADD2.F32 R115, -RZ, R115.H0_H0 ;  /* 0x20000073ff737230 */ /* 0x000fc40000004100 */
[C---:B------:R-:W-:Y:S01]  /*40a0*/  FMUL.FTZ R53, R48.reuse, R47 ;  /* 0x0000002f30357220 */ /* 0x040fe20000410000 */
[-C--:B------:R-:W-:Y:S01]  /*40b0*/  FFMA.FTZ R47, R48, R35.reuse, -R49 ;  /* 0x00000023302f7223 */ /* 0x080fe20000010831 */
[----:B------:R-:W-:Y:S02]  /*40c0*/  HADD2.F32 R49, -RZ, R116.H1_H1 ;  /* 0x30000074ff317230 */ /* 0x000fe40000004100 */
[----:B------:R-:W-:Y:S01]  /*40d0*/  FFMA.FTZ R46, R46, R35, R53 ;  /* 0x000000232e2e7223 */ /* 0x000fe20000010035 */
[--C-:B------:R-:W-:Y:S02]  /*40e0*/  HADD2.F32 R48, -RZ, R34.reuse.H1_H1 ;  /* 0x30000022ff307230 */ /* 0x100fe40000004100 */
[----:B------:R-:W-:-:S03]  /*40f0*/  HADD2.F32 R34, -RZ, R34.H0_H0 ;  /* 0x20000022ff227230 */ /* 0x000fc60000004100 */
[-C--:B------:R-:W-:Y:S02]  /*4100*/  FMUL.FTZ R35, R48, R49.reuse ;  /* 0x0000003130237220 */ /* 0x080fe40000410000 */
[C---:B------:R-:W-:Y:S02]  /*4110*/  FMUL.FTZ R49, R34.reuse, R49 ;  /* 0x0000003122317220 */ /* 0x040fe40000410000 */
[-C--:B------:R-:W-:Y:S02]  /*4120*/  FFMA.FTZ R35, R34, R115.reuse, -R35 ;  /* 0x0000007322237223 */ /* 0x080fe40000010823 */
[----:B------:R-:W-:Y:S01]  /*4130*/  FFMA.FTZ R48, R48, R115, R49 ;  /* 0x0000007330307223 */ /* 0x000fe20000010031 */
[----:B------:R-:W-:Y:S01]  /*4140*/  F2FP.F16.F32.PACK_AB R49, R33, R32 ;  /* 0x000000202131723e */ /* 0x000fe200000000ff */
[----:B------:R-:W-:Y:S01]  /*4150*/  IMAD.MOV.U32 R33, RZ, RZ, R50 ;  /* 0x000000ffff217224 */ /* 0x000fe200078e0032 */
[----:B------:R-:W-:Y:S02]  /*4160*/  F2FP.F16.F32.PACK_AB R32, R46, R47 ;  /* 0x0000002f2e20723e */ /* 0x000fe400000000ff */
[----:B------:R-:W-:Y:S01]  /*4170*/  F2FP.F16.F32.PACK_AB R34, R48, R35 ;  /* 0x000000233022723e */ /* 0x000fe200000000ff */
[----:B------:R-:W-:-:S07]  /*4180*/  IMAD.MOV.U32 R35, RZ, RZ, R49 ;  /* 0x000000ffff237224 */ /* 0x000fce00078e0031 */
.L_x_9794:
[----:B------:R-:W-:Y:S05]  /*4190*/  BSYNC B2 ;  /* 0x0000000000027941 */ /* 0x000fea0003800000 */
.L_x_9793:
[----:B------:R4:W-:Y:S02]  /*41a0*/  STG.E.128 desc[UR60][R36.64+0x60], R32 ;  /* 0x0000602024007986 */ /* 0x0009e4000c101d3c */
.L_x_9792:
[----:B------:R-:W-:Y:S05]  /*41b0*/  BSYNC B1 ;  /* 0x0000000000017941 */ /* 0x000fea0003800000 */
.L_x_9791:
[----:B------:R-:W-:Y:S01]  /*41c0*/  ISETP.NE.AND P4, PT, R13, RZ, PT ;  /* 0x000000ff0d00720c */ /* 0x000fe20003f85270 */
[----:B------:R-:W-:-:S12]  /*41d0*/  BSSY B1, `(.L_x_9795) ;  /* 0x0000032000017945 */ /* 0x000fd80003800000 */
[----:B------:R-:W-:Y:S05]  /*41e0*/  @!P4 BRA `(.L_x_9796) ;  /* 0x0000000000c0c947 */ /* 0x000fea0003800000 */
[----:B------:R-:W5:Y:S01]  /*41f0*/  LDL R46, [R1+0x64] ;  /* 0x00006400012e7983 */ /* 0x000f620000100800 */
[----:B------:R-:W-:Y:S03]  /*4200*/  BSSY B2, `(.L_x_9797) ;  /* 0x000002d000027945 */ /* 0x000fe60003800000 */
[----:B-1234-:R1:W2:Y:S01]  /*4210*/  LDS.128 R32, [R78+0x1b000] ;  /* 0x01b000004e207984 */ /* 0x01e2a20000000c00 */
[----:B-----5:R-:W-:-:S13]  /*4220*/  ISETP.GE.AND P4, PT, R46, R106, PT ;  /* 0x0000006a2e00720c */ /* 0x020fda0003f86270 */
[----:B-12---:R-:W-:Y:S05]  /*4230*/  @P4 BRA `(.L_x_9798) ;  /* 0x0000000000a44947 */ /* 0x006fea0003800000 */
[----:B------:R-:W-:Y:S02]  /*4240*/  SHF.R.U64 R46, R42, 0x10, R43 ;  /* 0x000000102a2e7819 */ /* 0x000fe4000000122b */
[----:B------:R-:W-:Y:S02]  /*4250*/  SHF.R.U64 R48, R44, 0x10, R45 ;  /* 0x000000102c307819 */ /* 0x000fe4000000122d */
[----:B------:R-:W-:Y:S01]  /*4260*/  SHF.R.U32.HI R42, RZ, 0x10, R43 ;  /* 0x00000010ff2a7819 */ /* 0x000fe2000001162b */
[----:B------:R-:W-:Y:S01]  /*4270*/  IMAD.MOV.U32 R43, RZ, RZ, R35 ;  /* 0x000000ffff2b7224 */ /* 0x000fe200078e0023 */
[----:B------:R-:W-:Y:S01]  /*4280*/  SHF.R.U32.HI R47, RZ, 0x10, R45 ;  /* 0x00000010ff2f7819 */ /* 0x000fe2000001162d */
[----:B------:R-:W-:Y:S02]  /*4290*/  HADD2.F32 R48, -RZ, R48.H0_H0 ;  /* 0x20000030ff307230 */ /* 0x000fe40000004100 */
[--C-:B------:R-:W-:Y:S02]  /*42a0*/  HADD2.F32 R35, -RZ, R33.reuse.H1_H1 ;  /* 0x30000021ff237230 */ /* 0x100fe40000004100 */
[----:B------:R-:W-:-:S02]  /*42b0*/  HADD2.F32 R33, -RZ, R33.H0_H0 ;  /* 0x20000021ff217230 */ /* 0x000fc40000004100 */
[----:B------:R-:W-:Y:S02]  /*42c0*/  HADD2.F32 R47, -RZ, R47.H0_H0 ;  /* 0x2000002fff2f7230 */ /* 0x000fe40000004100 */
        /* <DEDUP_REMOVED lines=11> */
[----:B------:R-:W-:Y:S01]  /*4380*/  FFMA.FTZ R44, R44, R45, R47 ;  /* 0x0000002d2c2c7223 */ /* 0x000fe2000001002f */
[----:B------:R-:W-:Y:S02]  /*4390*/  HADD2.F32 R43, -RZ, R32.H1_H1 ;  /* 0x30000020ff2b7230 */ /* 0x000fe40000004100 */
[----:B------:R-:W-:Y:S01]  /*43a0*/  HADD2.F32 R47, -RZ, R112.H0_H0 ;  /* 0x20000070ff2f7230 */ /* 0x000fe20000004100 */
[----:B------:R-:W-:Y:S01]  /*43b0*/  F2FP.F16.F32.PACK_AB R33, R42, R33 ;  /* 0x000000212a21723e */ /* 0x000fe200000000ff */
[----:B------:R-:W-:Y:S01]  /*43c0*/  HADD2.F32 R32, -RZ, R32.H0_H0 ;  /* 0x20000020ff207230 */ /* 0x000fe20000004100 */
[----:B------:R-:W-:Y:S01]  /*43d0*/  F2FP.F16.F32.PACK_AB R35, R44, R35 ;  /* 0x000000232c23723e */ /* 0x000fe200000000ff */
[----:B------:R-:W-:-:S02]  /*43e0*/  HADD2.F32 R112, -RZ, R112.H1_H1 ;  /* 0x30000070ff707230 */ /* 0x000fc40000004100 */
[-C--:B------:R-:W-:Y:S01]  /*43f0*/  FMUL.FTZ R49, R43, R47.reuse ;  /* 0x0000002f2b317220 */ /* 0x080fe20000410000 */
        /* <DEDUP_REMOVED lines=13> */
.L_x_9798:
[----:B------:R-:W-:Y:S05]  /*44d0*/  BSYNC B2 ;  /* 0x0000000000027941 */ /* 0x000fea0003800000 */
.L_x_9797:
[----:B------:R1:W-:Y:S02]  /*44e0*/  STG.E.128 desc[UR60][R36.64+0x80], R32 ;  /* 0x0000802024007986 */ /* 0x0003e4000c101d3c */
.L_x_9796:
[----:B------:R-:W-:Y:S05]  /*44f0*/  BSYNC B1 ;  /* 0x0000000000017941 */ /* 0x000fea0003800000 */
.L_x_9795:
[----:B------:R-:W-:-:S13]  /*4500*/  ISETP.NE.AND P4, PT, R14, RZ, PT ;  /* 0x000000ff0e00720c */ /* 0x000fda0003f85270 */
[----:B------:R-:W-:Y:S05]  /*4510*/  @!P4 BRA `(.L_x_9778) ;  /* 0x000000240030c947 */ /* 0x000fea0003800000 */
[----:B------:R-:W5:Y:S01]  /*4520*/  LDL R42, [R1+0x70] ;  /* 0x00007000012a7983 */ /* 0x000f620000100800 */
[----:B------:R-:W-:Y:S03]  /*4530*/  BSSY B1, `(.L_x_9799) ;  /* 0x000002e000017945 */ /* 0x000fe60003800000 */
[----:B-1234-:R1:W2:Y:S01]  /*4540*/  LDS.128 R32, [R20+0x1b000] ;  /* 0x01b0000014207984 */ /* 0x01e2a20000000c00 */
[----:B-----5:R-:W-:-:S13]  /*4550*/  ISETP.GE.AND P4, PT, R42, R106, PT ;  /* 0x0000006a2a00720c */ /* 0x020fda0003f86270 */
[----:B-12---:R-:W-:Y:S05]  /*4560*/  @P4 BRA `(.L_x_9800) ;  /* 0x0000000000a84947 */ /* 0x006fea0003800000 */
[--C-:B------:R-:W-:Y:S01]  /*4570*/  SHF.R.U64 R45, R38, 0x10, R39.reuse ;  /* 0x00000010262d7819 */ /* 0x100fe20000001227 */
[----:B------:R-:W-:Y:S01]  /*4580*/  IMAD.MOV.U32 R38, RZ, RZ, R32 ;  /* 0x000000ffff267224 */ /* 0x000fe200078e0020 */
        /* <DEDUP_REMOVED lines=11> */
[----:B------:R-:W-:Y:S02]  /*4640*/  HADD2.F32 R40, -RZ, R45.H0_H0 ;  /* 0x2000002dff287230 */ /* 0x000fe40000004100 */
[-C--:B------:R-:W-:Y:S01]  /*4650*/  FMUL.FTZ R48, R33, R44.reuse ;  /* 0x0000002c21307220 */ /* 0x080fe20000410000 */
[----:B------:R-:W-:Y:S02]  /*4660*/  HADD2.F32 R42, -RZ, R43.H0_H0 ;  /* 0x2000002bff2a7230 */ /* 0x000fe40000004100 */
[----:B------:R-:W-:Y:S01]  /*4670*/  FMUL.FTZ R43, R35, R41 ;  /* 0x00000029232b7220 */ /* 0x000fe20000410000 */
[----:B------:R-:W-:-:S03]  /*4680*/  FMUL.FTZ R44, R39, R44 ;  /* 0x0000002c272c7220 */ /* 0x000fc60000410000 */
[-C--:B------:R-:W-:Y:S01]  /*4690*/  FFMA.FTZ R32, R32, R40.reuse, -R43 ;  /* 0x0000002820207223 */ /* 0x080fe2000001082b */
[----:B------:R-:W-:Y:S01]  /*46a0*/  FFMA.FTZ R43, R35, R40, R46 ;  /* 0x00000028232b7223 */ /* 0x000fe2000001002e */
[-C--:B------:R-:W-:Y:S01]  /*46b0*/  FFMA.FTZ R47, R33, R42.reuse, R44 ;  /* 0x0000002a212f7223 */ /* 0x080fe2000001002c */
[--C-:B------:R-:W-:Y:S02]  /*46c0*/  HADD2.F32 R40, -RZ, R93.reuse.H0_H0 ;  /* 0x2000005dff287230 */ /* 0x100fe40000004100 */
[----:B------:R-:W-:Y:S01]  /*46d0*/  FFMA.FTZ R48, R39, R42, -R48 ;  /* 0x0000002a27307223 */ /* 0x000fe20000010830 */
[----:B------:R-:W-:Y:S02]  /*46e0*/  HADD2.F32 R33, -RZ, R38.H1_H1 ;  /* 0x30000026ff217230 */ /* 0x000fe40000004100 */
[----:B------:R-:W-:Y:S02]  /*46f0*/  HADD2.F32 R35, -RZ, R34.H1_H1 ;  /* 0x30000022ff237230 */ /* 0x000fe40000004100 */
[----:B------:R-:W-:-:S02]  /*4700*/  HADD2.F32 R93, -RZ, R93.H1_H1 ;  /* 0x3000005dff5d7230 */ /* 0x000fc40000004100 */
[-C--:B------:R-:W-:Y:S01]  /*4710*/  FMUL.FTZ R41, R33, R40.reuse ;  /* 0x0000002821297220 */ /* 0x080fe20000410000 */
[----:B------:R-:W-:Y:S02]  /*4720*/  HADD2.F32 R38, -RZ, R38.H0_H0 ;  /* 0x20000026ff267230 */ /* 0x000fe40000004100 */
[----:B------:R-:W-:Y:S02]  /*4730*/  HADD2.F32 R34, -RZ, R34.H0_H0 ;  /* 0x20000022ff227230 */ /* 0x000fe40000004100 */
        /* <DEDUP_REMOVED lines=13> */
.L_x_9800:
[----:B------:R-:W-:Y:S05]  /*4810*/  BSYNC B1 ;  /* 0x0000000000017941 */ /* 0x000fea0003800000 */
.L_x_9799:
[----:B------:R1:W-:Y:S01]  /*4820*/  STG.E.128 desc[UR60][R36.64+0xa0], R32 ;  /* 0x0000a02024007986 */ /* 0x0003e2000c101d3c */
[----:B------:R-:W-:Y:S05]  /*4830*/  BRA `(.L_x_9778) ;  /* 0x0000002000687947 */ /* 0x000fea0003800000 */
.L_x_9772:
        /* <DEDUP_REMOVED lines=22> */
[----:B------:R-:W-:-:S03]  /*49a0*/  CS2R R52, SRZ ;  /* 0x0000000000347805 */ /* 0x000fc6000001ff00 */
        /* <DEDUP_REMOVED lines=11> */
[----:B------:R-:W5:Y:S04]  /*4a60*/  @!P3 LDG.E.128 R40, desc[UR60][R44.64] ;  /* 0x0000003c2c28b981 */ /* 0x000f68000c1e1d00 */
[----:B------:R-:W5:Y:S01]  /*4a70*/  @!P3 LDG.E.128 R52, desc[UR60][R56.64] ;  /* 0x0000003c3834b981 */ /* 0x000f62000c1e1d00 */
        /* <DEDUP_REMOVED lines=10> */
.L_x_9802:
[----:B------:R-:W-:Y:S05]  /*4b20*/  BSYNC B1 ;  /* 0x0000000000017941 */ /* 0x000fea0003800000 */
.L_x_9801:
        /* <DEDUP_REMOVED lines=32> */
[----:B------:R-:W-:-:S04]  /*4d30*/  PRMT R126, R56, 0x7610, R126 ;  /* 0x00007610387e7816 */ /* 0x000fc8000000007e */
        /* <DEDUP_REMOVED lines=14> */
.L_x_9803:
[----:B------:R-:W2:Y:S01]  /*4e20*/  LDL R56, [R1] ;  /* 0x0000000001387983 */ /* 0x000ea20000100800 */
[----:B------:R-:W-:Y:S01]  /*4e30*/  IMAD R15, R17, 0x8, R16 ;  /* 0x00000008110f7824 */ /* 0x000fe200078e0210 */
[----:B------:R-:W-:Y:S01]  /*4e40*/  BSSY B1, `(.L_x_9804) ;  /* 0x0000004000017945 */ /* 0x000fe20003800000 */
[----:B--2---:R-:W-:-:S04]  /*4e50*/  SHF.L.U32 R86, R56, 0x1f, RZ ;  /* 0x0000001f38567819 */ /* 0x004fc800000006ff */
[----:B------:R-:W0:Y:S02]  /*4e60*/  SYNCS.PHASECHK.TRANS64.TRYWAIT P5, [R15+URZ+0x31c90], R86 ;  /* 0x031c90560f0075a7 */ /* 0x000e2400080a017f */
[----:B0-----:R-:W-:Y:S05]  /*4e70*/  @!P5 BRA `(.L_x_9805) ;  /* 0x000001a80054d947 */ /* 0x001fea0003800000 */
.L_x_10076:
[----:B------:R-:W-:Y:S05]  /*4e80*/  BSYNC B1 ;  /* 0x0000000000017941 */ /* 0x000fea0003800000 */
.L_x_9804:
[----:B------:R-:W-:Y:S05]  /*4e90*/  @P4 BRA `(.L_x_9778) ;  /* 0x0000001800d04947 */ /* 0x000fea0003800000 */
[----:B------:R-:W1:Y:S01]  /*4ea0*/  LDC R110, c[0x0][0x2f4] ;  /* 0x0000bd00ff6e7b82 */ /* 0x000e620000000800 */
[----:B------:R-:W-:Y:S01]  /*4eb0*/  ISETP.NE.AND P4, PT, R9, RZ, PT ;  /* 0x000000ff0900720c */ /* 0x000fe20003f85270 */
[----:B------:R-:W-:Y:S01]  /*4ec0*/  ULDC.64 UR4, c[0x0][0x300] ;  /* 0x0000c00000047ab9 */ /* 0x000fe20000000a00 */
[----:B------:R-:W-:Y:S01]  /*4ed0*/  SHF.R.S32.HI R56, RZ, 0x1f, R146 ;  /* 0x0000001fff387819 */ /* 0x000fe20000011492 */
[----:B------:R-:W-:Y:S01]  /*4ee0*/  IMAD.MOV.U32 R93, RZ, RZ, R92 ;  /* 0x000000ffff5d7224 */ /* 0x000fe200078e005c */
[----:B------:R-:W-:Y:S01]  /*4ef0*/  BSSY B1, `(.L_x_9806) ;  /* 0x0000088000017945 */ /* 0x000fe20003800000 */
[----:B------:R-:W-:Y:S02]  /*4f00*/  IMAD.MOV.U32 R92, RZ, RZ, R60 ;  /* 0x000000ffff5c7224 */ /* 0x000fe400078e003c */
[----:B------:R-:W-:Y:S02]  /*4f10*/  IMAD R56, R56, UR4, RZ ;  /* 0x0000000438387c24 */ /* 0x000fe4000f8e02ff */
[----:B------:R-:W-:-:S04]  /*4f20*/  IMAD.WIDE.U32 R92, R146, UR4, R92 ;  /* 0x00000004925c7c25 */ /* 0x000fc8000f8e005c */
[----:B------:R-:W-:-:S04]  /*4f30*/  IMAD R56, R146, UR5, R56 ;  /* 0x0000000592387c24 */ /* 0x000fc8000f8e0238 */
[----:B------:R-:W-:Y:S02]  /*4f40*/  IMAD.IADD R112, R56, 0x1, R93 ;  /* 0x0000000138707824 */ /* 0x000fe400078e025d */
[----:B-1----:R-:W-:Y:S01]  /*4f50*/  IMAD.IADD R115, R110, 0x1, -R107 ;  /* 0x000000016e737824 */ /* 0x002fe200078e0a6b */
[----:B------:R-:W-:Y:S06]  /*4f60*/  @!P4 BRA `(.L_x_9807) ;  /* 0x000000080000c947 */ /* 0x000fec0003800000 */
[----:B------:R-:W2:Y:S04]  /*4f70*/  LDL R62, [R1+0x50] ;  /* 0x00005000013e7983 */ /* 0x000ea80000100800 */
[----:B------:R-:W3:Y:S04]  /*4f80*/  LDL R58, [R1+0x54] ;  /* 0x00005400013a7983 */ /* 0x000ee80000100800 */
[----:B------:R-:W4:Y:S01]  /*4f90*/  LDL R59, [R1+0x58] ;  /* 0x00005800013b7983 */ /* 0x000f220000100800 */
[----:B------:R-:W-:-:S04]  /*4fa0*/  SEL R56, R107, R115, !P0 ;  /* 0x000000736b387207 */ /* 0x000fc80004000000 */
[----:B------:R-:W-:-:S04]  /*4fb0*/  SHF.R.S32.HI R57, RZ, 0x1f, R56 ;  /* 0x0000001fff397819 */ /* 0x000fc80000011438 */
[----:B------:R-:W-:-:S04]  /*4fc0*/  LEA.HI R57, R57, R56, RZ, 0x4 ;  /* 0x0000003839397211 */ /* 0x000fc800078f20ff */
[----:B------:R-:W-:-:S04]  /*4fd0*/  SHF.R.S32.HI R57, RZ, 0x4, R57 ;  /* 0x00000004ff397819 */ /* 0x000fc80000011439 */
[----:B------:R-:W-:-:S04]  /*4fe0*/  LEA.HI.SX32 R116, R21, R57, 0x1d ;  /* 0x0000003915747211 */ /* 0x000fc800078feaff */
[----:B------:R-:W-:-:S04]  /*4ff0*/  SHF.R.S32.HI R57, RZ, 0x1f, R116 ;  /* 0x0000001fff397819 */ /* 0x000fc80000011474 */
[----:B------:R-:W-:Y:S01]  /*5000*/  LEA.HI R57, R57, R116, RZ, 0x2 ;  /* 0x0000007439397211 */ /* 0x000fe200078f10ff */
[----:B------:R-:W-:-:S03]  /*5010*/  IMAD.SHL.U32 R116, R116, 0x8, RZ ;  /* 0x0000000874747824 */ /* 0x000fc600078e00ff */
[----:B------:R-:W-:Y:S02]  /*5020*/  SHF.R.S32.HI R57, RZ, 0x2, R57 ;  /* 0x00000002ff397819 */ /* 0x000fe40000011439 */
[----:B------:R-:W-:Y:S01]  /*5030*/  ISETP.GE.AND P4, PT, R144, R106, PT ;  /* 0x0000006a9000720c */ /* 0x000fe20003f86270 */
[----:B------:R-:W-:Y:S01]  /*5040*/  BSSY B2, `(.L_x_9808) ;  /* 0x0000066000027945 */ /* 0x000fe20003800000 */
[----:B--2---:R-:W-:-:S04]  /*5050*/  LOP3.LUT R56, R62, 0x18, R116, 0xf8, !PT ;  /* 0x000000183e387812 */ /* 0x004fc800078ef874 */
[----:B---3--:R-:W-:Y:S01]  /*5060*/  LOP3.LUT R56, R56, R58, RZ, 0x3c, !PT ;  /* 0x0000003a38387212 */ /* 0x008fe200078e3cff */
[----:B----4-:R-:W-:-:S04]  /*5070*/  IMAD R57, R57, 0x1200, R59 ;  /* 0x0000120039397824 */ /* 0x010fc800078e023b */
[----:B------:R-:W-:-:S04]  /*5080*/  IMAD.IADD R56, R57, 0x1, R56 ;  /* 0x0000000139387824 */ /* 0x000fc800078e0238 */
[C---:B------:R-:W-:Y:S02]  /*5090*/  IMAD R60, R17.reuse, 0x3600, R56 ;  /* 0x00003600113c7824 */ /* 0x040fe400078e0238 */
[----:B------:R-:W-:Y:S02]  /*50a0*/  IMAD R56, R17, 0x3600, R104 ;  /* 0x0000360011387824 */ /* 0x000fe400078e0268 */
[--C-:B------:R-:W-:Y:S02]  /*50b0*/  IMAD R60, R60, 0x2, R16.reuse ;  /* 0x000000023c3c7824 */ /* 0x100fe400078e0210 */
[----:B------:R-:W-:-:S04]  /*50c0*/  IMAD R56, R56, 0x2, R16 ;  /* 0x0000000238387824 */ /* 0x000fc800078e0210 */
[----:B------:R-:W1:Y:S04]  /*50d0*/  LDS.128 R60, [R60+0x16a00] ;  /* 0x016a00003c3c7984 */ /* 0x000e680000000c00 */
[----:B------:R-:W2:Y:S01]  /*50e0*/  LDS.128 R56, [R56+0x16a00] ;  /* 0x016a000038387984 */ /* 0x000ea20000000c00 */
[----:B------:R-:W-:Y:S05]  /*50f0*/  @P4 BRA `(.L_x_9809) ;  /* 0x0000000400684947 */ /* 0x000fea0003800000 */
[----:B-1----:R-:W-:Y:S01]  /*5100*/  IMAD.MOV.U32 R119, RZ, RZ, R61 ;  /* 0x000000ffff777224 */ /* 0x002fe200078e003d */
        /* <DEDUP_REMOVED lines=21> */
[----:B------:R-:W-:Y:S02]  /*5260*/  HADD2.F32 R117, -RZ, R117.H0_H0 ;  /* 0x20000075ff757230 */ /* 0x000fe40000004100 */
[C---:B------:R-:W-:Y:S01]  /*5270*/  FMUL.FTZ R120, R53.reuse, R120 ;  /* 0x0000007835787220 */ /* 0x040fe20000410000 */
[----:B------:R-:W-:Y:S01]  /*5280*/  FFMA.FTZ R53, R53, R41, -R118 ;  /* 0x0000002935357223 */ /* 0x000fe20000010876 */
[----:B------:R-:W-:-:S02]  /*5290*/  HADD2.F32 R118, -RZ, R132.H0_H0 ;  /* 0x20000084ff767230 */ /* 0x000fc40000004100 */
[----:B------:R-:W-:Y:S01]  /*52a0*/  FFMA.FTZ R41, R52, R41, R120 ;  /* 0x0000002934297223 */ /* 0x000fe20000010078 */
[----:B------:R-:W-:Y:S02]  /*52b0*/  IMAD.MOV.U32 R52, RZ, RZ, R59 ;  /* 0x000000ffff347224 */ /* 0x000fe400078e003b */
[----:B------:R-:W-:Y:S02]  /*52c0*/  HADD2.F32 R120, -RZ, R130.H1_H1 ;  /* 0x30000082ff787230 */ /* 0x000fe40000004100 */
[----:B------:R-:W-:Y:S01]  /*52d0*/  FMUL.FTZ R59, R119, R118 ;  /* 0x00000076773b7220 */ /* 0x000fe20000410000 */
[----:B------:R-:W-:Y:S01]  /*52e0*/  F2FP.F16.F32.PACK_AB R53, R53, R61 ;  /* 0x0000003d3535723e */ /* 0x000fe200000000ff */
[----:B------:R-:W-:Y:S01]  /*52f0*/  HADD2.F32 R121, -RZ, R52.H0_H0 ;  /* 0x20000034ff797230 */ /* 0x000fe20000004100 */
[----:B------:R-:W-:-:S03]  /*5300*/  F2FP.F16.F32.PACK_AB R41, R41, R57 ;  /* 0x000000392929723e */ /* 0x000fc600000000ff */
[----:B------:R-:W-:Y:S02]  /*5310*/  IMAD.MOV.U32 R57, RZ, RZ, R53 ;  /* 0x000000ffff397224 */ /* 0x000fe400078e0035 */
[C---:B------:R-:W-:Y:S01]  /*5320*/  FMUL.FTZ R118, R121.reuse, R118 ;  /* 0x0000007679767220 */ /* 0x040fe20000410000 */
[-C--:B------:R-:W-:Y:S01]  /*5330*/  FFMA.FTZ R59, R121, R120.reuse, -R59 ;  /* 0x00000078793b7223 */ /* 0x080fe2000001083b */
[----:B------:R-:W-:Y:S02]  /*5340*/  HADD2.F32 R121, -RZ, R132.H1_H1 ;  /* 0x30000084ff797230 */ /* 0x000fe40000004100 */
[----:B------:R-:W-:Y:S01]  /*5350*/  FFMA.FTZ R118, R119, R120, R118 ;  /* 0x0000007877767223 */ /* 0x000fe20000010076 */
[----:B------:R-:W-:Y:S01]  /*5360*/  SHF.R.U32.HI R119, RZ, 0x10, R43 ;  /* 0x00000010ff777819 */ /* 0x000fe2000001162b */
[----:B------:R-:W-:Y:S01]  /*5370*/  IMAD.MOV.U32 R61, RZ, RZ, R41 ;  /* 0x000000ffff3d7224 */ /* 0x000fe200078e0029 */
[--C-:B------:R-:W-:Y:S01]  /*5380*/  SHF.R.U64 R43, R54, 0x10, R55.reuse ;  /* 0x00000010362b7819 */ /* 0x100fe20000001237 */
[----:B------:R-:W-:Y:S01]  /*5390*/  HADD2.F32 R54, -RZ, R63.H1_H1 ;  /* 0x3000003fff367230 */ /* 0x000fe20000004100 */
        /* <DEDUP_REMOVED lines=12> */
[----:B------:R-:W-:Y:S02]  /*5460*/  HADD2.F32 R63, -RZ, R131.H0_H0 ;  /* 0x20000083ff3f7230 */ /* 0x000fe40000004100 */
[-C--:B------:R-:W-:Y:S01]  /*5470*/  FMUL.FTZ R120, R54, R121.reuse ;  /* 0x0000007936787220 */ /* 0x080fe20000410000 */
[----:B------:R-:W-:Y:S01]  /*5480*/  F2FP.F16.F32.PACK_AB R55, R55, R118 ;  /* 0x000000763737723e */ /* 0x000fe200000000ff */
[----:B------:R-:W-:-:S02]  /*5490*/  FMUL.FTZ R121, R119, R121 ;  /* 0x0000007977797220 */ /* 0x000fc40000410000 */
[-C--:B------:R-:W-:Y:S01]  /*54a0*/  FFMA.FTZ R120, R119, R63.reuse, -R120 ;  /* 0x0000003f77787223 */ /* 0x080fe20000010878 */
[----:B------:R-:W-:Y:S02]  /*54b0*/  HADD2.F32 R119, -RZ, R131.H1_H1 ;  /* 0x30000083ff777230 */ /* 0x000fe40000004100 */
[----:B------:R-:W-:Y:S01]  /*54c0*/  FFMA.FTZ R121, R54, R63, R121 ;  /* 0x0000003f36797223 */ /* 0x000fe20000010079 */
[----:B------:R-:W-:Y:S02]  /*54d0*/  HADD2.F32 R54, -RZ, R60.H1_H1 ;  /* 0x3000003cff367230 */ /* 0x000fe40000004100 */
[----:B------:R-:W-:Y:S02]  /*54e0*/  HADD2.F32 R60, -RZ, R56.H1_H1 ;  /* 0x30000038ff3c7230 */ /* 0x000fe40000004100 */
[----:B------:R-:W-:Y:S02]  /*54f0*/  HADD2.F32 R56, -RZ, R40.H0_H0 ;  /* 0x20000028ff387230 */ /* 0x000fe40000004100 */
[----:B------:R-:W-:Y:S01]  /*5500*/  FMUL.FTZ R40, R54, R117 ;  /* 0x0000007536287220 */ /* 0x000fe20000410000 */
[----:B------:R-:W-:-:S02]  /*5510*/  HADD2.F32 R63, -RZ, R58.H0_H0 ;  /* 0x2000003aff3f7230 */ /* 0x000fc40000004100 */
[C---:B------:R-:W-:Y:S01]  /*5520*/  FMUL.FTZ R117, R60.reuse, R117 ;  /* 0x000000753c757220 */ /* 0x040fe20000410000 */
[----:B------:R-:W-:Y:S02]  /*5530*/  HADD2.F32 R58, -RZ, R58.H1_H1 ;  /* 0x3000003aff3a7230 */ /* 0x000fe40000004100 */
[-C--:B------:R-:W-:Y:S01]  /*5540*/  FFMA.FTZ R40, R60, R56.reuse, -R40 ;  /* 0x000000383c287223 */ /* 0x080fe20000010828 */
[----:B------:R-:W-:Y:S02]  /*5550*/  HADD2.F32 R60, -RZ, R130.H0_H0 ;  /* 0x20000082ff3c7230 */ /* 0x000fe40000004100 */
[----:B------:R-:W-:Y:S01]  /*5560*/  FFMA.FTZ R54, R54, R56, R117 ;  /* 0x0000003836367223 */ /* 0x000fe20000010075 */
[--C-:B------:R-:W-:Y:S02]  /*5570*/  HADD2.F32 R56, -RZ, R62.reuse.H0_H0 ;  /* 0x2000003eff387230 */ /* 0x100fe40000004100 */
[----:B------:R-:W-:Y:S01]  /*5580*/  HADD2.F32 R62, -RZ, R62.H1_H1 ;  /* 0x3000003eff3e7230 */ /* 0x000fe20000004100 */
[----:B------:R-:W-:-:S02]  /*5590*/  F2FP.F16.F32.PACK_AB R40, R40, R120 ;  /* 0x000000782828723e */ /* 0x000fc400000000ff */
[-C--:B------:R-:W-:Y:S01]  /*55a0*/  FMUL.FTZ R117, R56, R119.reuse ;  /* 0x0000007738757220 */ /* 0x080fe20000410000 */
[C---:B------:R-:W-:Y:S01]  /*55b0*/  FMUL.FTZ R119, R63.reuse, R119 ;  /* 0x000000773f777220 */ /* 0x040fe20000410000 */
[----:B------:R-:W-:Y:S02]  /*55c0*/  F2FP.F16.F32.PACK_AB R54, R54, R121 ;  /* 0x000000793636723e */ /* 0x000fe400000000ff */
        /* <DEDUP_REMOVED lines=13> */
.L_x_9809:
[----:B------:R-:W-:Y:S05]  /*56a0*/  BSYNC B2 ;  /* 0x0000000000027941 */ /* 0x000fea0003800000 */
.L_x_9808:
        /* <DEDUP_REMOVED lines=11> */
[----:B-1----:R2:W-:Y:S04]  /*5760*/  @!P4 STG.E.128 desc[UR60][R42.64], R60 ;  /* 0x0000003c2a00c986 */ /* 0x0025e8000c101d3c */
.L_x_9807:
[----:B------:R-:W-:Y:S05]  /*5770*/  BSYNC B1 ;  /* 0x0000000000017941 */ /* 0x000fea0003800000 */
.L_x_9806:
[----:B------:R-:W-:Y:S01]  /*5780*/  ISETP.NE.AND P4, PT, R10, RZ, PT ;  /* 0x000000ff0a00720c */ /* 0x000fe20003f85270 */
[----:B------:R-:W-:-:S12]  /*5790*/  BSSY B1, `(.L_x_9810) ;  /* 0x0000082000017945 */ /* 0x000fd80003800000 */
[----:B------:R-:W-:Y:S05]  /*57a0*/  @!P4 BRA `(.L_x_9811) ;  /* 0x000000080000c947 */ /* 0x000fea0003800000 */
[----:B------:R-:W3:Y:S04]  /*57b0*/  LDL R52, [R1+0x50] ;  /* 0x0000500001347983 */ /* 0x000ee80000100800 */
[----:B--2---:R-:W2:Y:S04]  /*57c0*/  LDL R42, [R1+0x54] ;  /* 0x00005400012a7983 */ /* 0x004ea80000100800 */
        /* <DEDUP_REMOVED lines=12> */
[----:B---3--:R-:W-:-:S04]  /*5890*/  LOP3.LUT R40, R52, 0x18, R56, 0xf8, !PT ;  /* 0x0000001834287812 */ /* 0x008fc800078ef838 */
[----:B--2---:R-:W-:Y:S01]  /*58a0*/  LOP3.LUT R40, R40, R42, RZ, 0x3c, !PT ;  /* 0x0000002a28287212 */ /* 0x004fe200078e3cff */
        /* <DEDUP_REMOVED lines=30> */
[----:B------:R-:W-:Y:S02]  /*5a90*/  HADD2.F32 R49, -RZ, R49.H0_H0 ;  /* 0x20000031ff317230 */ /* 0x000fe40000004100 */
[----:B------:R-:W-:Y:S02]  /*5aa0*/  HADD2.F32 R38, -RZ, R38.H0_H0 ;  /* 0x20000026ff267230 */ /* 0x000fe40000004100 */
        /* <DEDUP_REMOVED lines=12> */
[----:B------:R-:W-:Y:S01]  /*5b70*/  F2FP.F16.F32.PACK_AB R37, R37, R41 ;  /* 0x000000292525723e */ /* 0x000fe200000000ff */
[----:B------:R-:W-:Y:S02]  /*5b80*/  IMAD.MOV.U32 R41, RZ, RZ, R48 ;  /* 0x000000ffff297224 */ /* 0x000fe400078e0030 */
[----:B------:R-:W-:Y:S01]  /*5b90*/  FFMA.FTZ R59, R57, R58, R59 ;  /* 0x0000003a393b7223 */ /* 0x000fe2000001003b */
[----:B------:R-:W-:Y:S01]  /*5ba0*/  SHF.R.U32.HI R57, RZ, 0x10, R39 ;  /* 0x00000010ff397819 */ /* 0x000fe20000011627 */
[----:B------:R-:W-:Y:S01]  /*5bb0*/  IMAD.MOV.U32 R53, RZ, RZ, R37 ;  /* 0x000000ffff357224 */ /* 0x000fe200078e0025 */
[--C-:B------:R-:W-:Y:S02]  /*5bc0*/  SHF.R.U64 R39, R50, 0x10, R51.reuse ;  /* 0x0000001032277819 */ /* 0x100fe40000001233 */
[----:B------:R-:W-:Y:S01]  /*5bd0*/  SHF.R.U32.HI R50, RZ, 0x10, R51 ;  /* 0x00000010ff327819 */ /* 0x000fe20000011633 */
[----:B------:R-:W-:-:S02]  /*5be0*/  HADD2.F32 R51, -RZ, R55.H1_H1 ;  /* 0x30000037ff337230 */ /* 0x000fc40000004100 */
        /* <DEDUP_REMOVED lines=9> */
[--C-:B------:R-:W-:Y:S01]  /*5c80*/  HADD2.F32 R57, -RZ, R127.reuse.H1_H1 ;  /* 0x3000007fff397230 */ /* 0x100fe20000004100 */
[----:B------:R-:W-:Y:S01]  /*5c90*/  F2FP.F16.F32.PACK_AB R55, R55, R61 ;  /* 0x0000003d3737723e */ /* 0x000fe200000000ff */
[----:B------:R-:W-:Y:S02]  /*5ca0*/  HADD2.F32 R51, -RZ, R40.H0_H0 ;  /* 0x20000028ff337230 */ /* 0x000fe40000004100 */
[----:B------:R-:W-:-:S02]  /*5cb0*/  HADD2.F32 R127, -RZ, R127.H0_H0 ;  /* 0x2000007fff7f7230 */ /* 0x000fc40000004100 */
[CC--:B------:R-:W-:Y:S01]  /*5cc0*/  FMUL.FTZ R58, R50.reuse, R57.reuse ;  /* 0x00000039323a7220 */ /* 0x0c0fe20000410000 */
[----:B------:R-:W-:Y:S02]  /*5cd0*/  HADD2.F32 R40, -RZ, R40.H1_H1 ;  /* 0x30000028ff287230 */ /* 0x000fe40000004100 */
[----:B------:R-:W-:Y:S01]  /*5ce0*/  FMUL.FTZ R57, R51, R57 ;  /* 0x0000003933397220 */ /* 0x000fe20000410000 */
[----:B------:R-:W-:Y:S01]  /*5cf0*/  F2FP.F16.F32.PACK_AB R59, R43, R59 ;  /* 0x0000003b2b3b723e */ /* 0x000fe200000000ff */
[-C--:B------:R-:W-:Y:S01]  /*5d00*/  FFMA.FTZ R58, R51, R127.reuse, -R58 ;  /* 0x0000007f333a7223 */ /* 0x080fe2000001083a */
[--C-:B------:R-:W-:Y:S02]  /*5d10*/  HADD2.F32 R51, -RZ, R126.reuse.H0_H0 ;  /* 0x2000007eff337230 */ /* 0x100fe40000004100 */
[----:B------:R-:W-:Y:S01]  /*5d20*/  FFMA.FTZ R57, R50, R127, R57 ;  /* 0x0000007f32397223 */ /* 0x000fe20000010039 */
[-C--:B------:R-:W-:Y:S01]  /*5d30*/  FMUL.FTZ R50, R52, R49.reuse ;  /* 0x0000003134327220 */ /* 0x080fe20000410000 */
[----:B------:R-:W-:Y:S01]  /*5d40*/  FMUL.FTZ R49, R40, R49 ;  /* 0x0000003128317220 */ /* 0x000fe20000410000 */
[----:B------:R-:W-:-:S02]  /*5d50*/  HADD2.F32 R126, -RZ, R126.H1_H1 ;  /* 0x3000007eff7e7230 */ /* 0x000fc40000004100 */
        /* <DEDUP_REMOVED lines=24> */
.L_x_9813:
[----:B------:R-:W-:Y:S05]  /*5ee0*/  BSYNC B2 ;  /* 0x0000000000027941 */ /* 0x000fea0003800000 */
.L_x_9812:
        /* <DEDUP_REMOVED lines=12> */
.L_x_9811:
[----:B------:R-:W-:Y:S05]  /*5fb0*/  BSYNC B1 ;  /* 0x0000000000017941 */ /* 0x000fea0003800000 */
.L_x_9810:
[----:B------:R-:W-:-:S13]  /*5fc0*/  ISETP.NE.AND P4, PT, R11, RZ, PT ;  /* 0x000000ff0b00720c */ /* 0x000fda0003f85270 */
[----:B------:R-:W-:Y:S05]  /*5fd0*/  @!P4 BRA `(.L_x_9778) ;  /* 0x000000080080c947 */ /* 0x000fea0003800000 */
[----:B--23--:R-:W2:Y:S04]  /*5fe0*/  LDL R40, [R1+0x50] ;  /* 0x0000500001287983 */ /* 0x00cea80000100800 */
[----:B------:R-:W3:Y:S04]  /*5ff0*/  LDL R38, [R1+0x54] ;  /* 0x0000540001267983 */ /* 0x000ee80000100800 */
[----:B------:R-:W4:Y:S01]  /*6000*/  LDL R39, [R1+0x58] ;  /* 0x0000580001277983 */ /* 0x000f220000100800 */
[----:B------:R-:W-:Y:S02]  /*6010*/  IADD3 R36, P4, P5, R24, R92, R77 ;  /* 0x0000005c18247210 */ /* 0x000fe40007d9e04d */
[----:B------:R-:W-:-:S02]  /*6020*/  LOP3.LUT P6, RZ, R19, 0x1, RZ, 0xc0, !PT ;  /* 0x0000000113ff7812 */ /* 0x000fc400078cc0ff */
[----:B------:R-:W-:Y:S02]  /*6030*/  IADD3.X R37, R3, R112, R99, P4, P5 ;  /* 0x0000007003257210 */ /* 0x000fe400027ea463 */
[C---:B------:R-:W-:Y:S02]  /*6040*/  LEA R48, P4, R36.reuse, R90, 0x1 ;  /* 0x0000005a24307211 */ /* 0x040fe400078808ff */
[----:B------:R-:W-:Y:S02]  /*6050*/  SEL R115, R107, R115, !P6 ;  /* 0x000000736b737207 */ /* 0x000fe40007000000 */
[----:B------:R-:W-:Y:S02]  /*6060*/  LEA.HI.X R49, R36, R91, R37, 0x1, P4 ;  /* 0x0000005b24317211 */ /* 0x000fe400020f0c25 */
[----:B------:R-:W-:-:S04]  /*6070*/  SHF.R.S32.HI R36, RZ, 0x1f, R115 ;  /* 0x0000001fff247819 */ /* 0x000fc80000011473 */
[----:B------:R-:W-:-:S04]  /*6080*/  LEA.HI R36, R36, R115, RZ, 0x4 ;  /* 0x0000007324247211 */ /* 0x000fc800078f20ff */
[----:B------:R-:W-:-:S04]  /*6090*/  SHF.R.S32.HI R37, RZ, 0x4, R36 ;  /* 0x00000004ff257819 */ /* 0x000fc80000011424 */
[----:B------:R-:W-:-:S04]  /*60a0*/  LEA.HI.SX32 R37, R8, R37, 0x1d ;  /* 0x0000002508257211 */ /* 0x000fc800078feaff */
[----:B------:R-:W-:Y:S01]  /*60b0*/  SHF.R.S32.HI R36, RZ, 0x1f, R37 ;  /* 0x0000001fff247819 */ /* 0x000fe20000011425 */
[----:B------:R-:W-:-:S03]  /*60c0*/  IMAD.SHL.U32 R50, R37, 0x8, RZ ;  /* 0x0000000825327824 */ /* 0x000fc600078e00ff */
[----:B------:R-:W-:-:S04]  /*60d0*/  LEA.HI R36, R36, R37, RZ, 0x2 ;  /* 0x0000002524247211 */ /* 0x000fc800078f10ff */
[----:B------:R-:W-:Y:S02]  /*60e0*/  SHF.R.S32.HI R37, RZ, 0x2, R36 ;  /* 0x00000002ff257819 */ /* 0x000fe40000011424 */
[----:B------:R-:W-:Y:S01]  /*60f0*/  ISETP.GE.AND P4, PT, R4, R106, PT ;  /* 0x0000006a0400720c */ /* 0x000fe20003f86270 */
[----:B------:R-:W-:Y:S01]  /*6100*/  BSSY B1, `(.L_x_9814) ;  /* 0x0000062000017945 */ /* 0x000fe20003800000 */
[----:B--2---:R-:W-:-:S04]  /*6110*/  LOP3.LUT R36, R40, 0x18, R50, 0xf8, !PT ;  /* 0x0000001828247812 */ /* 0x004fc800078ef832 */
[----:B---3--:R-:W-:Y:S01]  /*6120*/  LOP3.LUT R36, R36, R38, RZ, 0x3c, !PT ;  /* 0x0000002624247212 */ /* 0x008fe200078e3cff */
[----:B----4-:R-:W-:-:S04]  /*6130*/  IMAD R37, R37, 0x1200, R39 ;  /* 0x0000120025257824 */ /* 0x010fc800078e0227 */
[----:B------:R-:W-:Y:S02]  /*6140*/  IMAD.IADD R36, R37, 0x1, R36 ;  /* 0x0000000125247824 */ /* 0x000fe400078e0224 */
[C---:B------:R-:W-:Y:S02]  /*6150*/  IMAD R37, R17.reuse, 0x3600, R102 ;  /* 0x0000360011257824 */ /* 0x040fe400078e0266 */
[----:B------:R-:W-:Y:S02]  /*6160*/  IMAD R39, R17, 0x3600, R36 ;  /* 0x0000360011277824 */ /* 0x000fe400078e0224 */
[--C-:B------:R-:W-:Y:S02]  /*6170*/  IMAD R37, R37, 0x2, R16.reuse ;  /* 0x0000000225257824 */ /* 0x100fe400078e0210 */
[----:B------:R-:W-:-:S04]  /*6180*/  IMAD R40, R39, 0x2, R16 ;  /* 0x0000000227287824 */ /* 0x000fc800078e0210 */
[----:B------:R-:W1:Y:S04]  /*6190*/  LDS.128 R36, [R37+0x16a00] ;  /* 0x016a000025247984 */ /* 0x000e680000000c00 */
[----:B------:R-:W2:Y:S01]  /*61a0*/  LDS.128 R40, [R40+0x16a00] ;  /* 0x016a000028287984 */ /* 0x000ea20000000c00 */
[----:B------:R-:W-:Y:S05]  /*61b0*/  @P4 BRA `(.L_x_9815) ;  /* 0x0000000400584947 */ /* 0x000fea0003800000 */
[----:B------:R-:W-:Y:S01]  /*61c0*/  HADD2.F32 R53, -RZ, R125.H1_H1 ;  /* 0x3000007dff357230 */ /* 0x000fe20000004100 */
[----:B------:R-:W-:Y:S01]  /*61d0*/  SHF.R.U64 R32, R32, 0x10, R33 ;  /* 0x0000001020207819 */ /* 0x000fe20000001221 */
[----:B--2---:R-:W-:Y:S01]  /*61e0*/  HADD2.F32 R51, -RZ, R41.H0_H0 ;  /* 0x20000029ff337230 */ /* 0x004fe20000004100 */
[----:B------:R-:W-:Y:S01]  /*61f0*/  SHF.R.U64 R44, R44, 0x10, R45 ;  /* 0x000000102c2c7819 */ /* 0x000fe2000000122d */
[----:B-1----:R-:W-:Y:S01]  /*6200*/  HADD2.F32 R52, -RZ, R37.H0_H0 ;  /* 0x20000025ff347230 */ /* 0x002fe20000004100 */
[----:B------:R-:W-:Y:S01]  /*6210*/  SHF.R.U64 R46, R46, 0x10, R47 ;  /* 0x000000102e2e7819 */ /* 0x000fe2000000122f */
[----:B------:R-:W-:Y:S02]  /*6220*/  HADD2.F32 R54, -RZ, R123.H1_H1 ;  /* 0x3000007bff367230 */ /* 0x000fe40000004100 */
[-C--:B------:R-:W-:Y:S01]  /*6230*/  FMUL.FTZ R55, R51, R53.reuse ;  /* 0x0000003533377220 */ /* 0x080fe20000410000 */
[----:B------:R-:W-:Y:S02]  /*6240*/  HADD2.F32 R41, -RZ, R41.H1_H1 ;  /* 0x30000029ff297230 */ /* 0x000fe40000004100 */
[----:B------:R-:W-:Y:S01]  /*6250*/  FMUL.FTZ R53, R52, R53 ;  /* 0x0000003534357220 */ /* 0x000fe20000410000 */
[----:B------:R-:W-:-:S02]  /*6260*/  HADD2.F32 R125, -RZ, R125.H0_H0 ;  /* 0x2000007dff7d7230 */ /* 0x000fc40000004100 */
[-C--:B------:R-:W-:Y:S01]  /*6270*/  FFMA.FTZ R55, R52, R54.reuse, -R55 ;  /* 0x0000003634377223 */ /* 0x080fe20000010837 */
[----:B------:R-:W-:Y:S02]  /*6280*/  HADD2.F32 R52, -RZ, R37.H1_H1 ;  /* 0x30000025ff347230 */ /* 0x000fe40000004100 */
[----:B------:R-:W-:Y:S01]  /*6290*/  FFMA.FTZ R53, R51, R54, R53 ;  /* 0x0000003633357223 */ /* 0x000fe20000010035 */
[----:B------:R-:W-:Y:S01]  /*62a0*/  SHF.R.U32.HI R51, RZ, 0x10, R45 ;  /* 0x00000010ff337819 */ /* 0x000fe2000001162d */
[----:B------:R-:W-:Y:S01]  /*62b0*/  HADD2.F32 R45, -RZ, R122.H1_H1 ;  /* 0x3000007aff2d7230 */ /* 0x000fe20000004100 */
[----:B------:R-:W-:Y:S01]  /*62c0*/  SHF.R.U32.HI R54, RZ, 0x10, R33 ;  /* 0x00000010ff367819 */ /* 0x000fe20000011621 */
[----:B------:R-:W-:Y:S02]  /*62d0*/  IMAD.MOV.U32 R33, RZ, RZ, R43 ;  /* 0x000000ffff217224 */ /* 0x000fe400078e002b */
[----:B------:R-:W-:Y:S02]  /*62e0*/  HADD2.F32 R51, -RZ, R51.H0_H0 ;  /* 0x20000033ff337230 */ /* 0x000fe40000004100 */
[----:B------:R-:W-:-:S02]  /*62f0*/  HADD2.F32 R37, -RZ, R54.H0_H0 ;  /* 0x20000036ff257230 */ /* 0x000fc40000004100 */
[----:B------:R-:W-:Y:S02]  /*6300*/  HADD2.F32 R43, -RZ, R124.H1_H1 ;  /* 0x3000007cff2b7230 */ /* 0x000fe40000004100 */
[CC--:B------:R-:W-:Y:S01]  /*6310*/  FMUL.FTZ R54, R41.reuse, R51.reuse ;  /* 0x0000003329367220 */ /* 0x0c0fe20000410000 */
[C---:B------:R-:W-:Y:S01]  /*6320*/  FMUL.FTZ R51, R52.reuse, R51 ;  /* 0x0000003334337220 */ /* 0x040fe20000410000 */
[----:B------:R-:W-:Y:S02]  /*6330*/  HADD2.F32 R123, -RZ, R123.H0_H0 ;  /* 0x2000007bff7b7230 */ /* 0x000fe40000004100 */
[-C--:B------:R-:W-:Y:S01]  /*6340*/  FFMA.FTZ R54, R52, R37.reuse, -R54 ;  /* 0x0000002534367223 */ /* 0x080fe20000010836 */
[----:B------:R-:W-:Y:S01]  /*6350*/  FFMA.FTZ R51, R41, R37, R51 ;  /* 0x0000002529337223 */ /* 0x000fe20000010033 */
[----:B------:R-:W-:Y:S02]  /*6360*/  IMAD.MOV.U32 R37, RZ, RZ, R39 ;  /* 0x000000ffff257224 */ /* 0x000fe400078e0027 */
[--C-:B------:R-:W-:Y:S01]  /*6370*/  HADD2.F32 R39, -RZ, R33.reuse.H0_H0 ;  /* 0x20000021ff277230 */ /* 0x100fe20000004100 */
[----:B------:R-:W-:Y:S01]  /*6380*/  F2FP.F16.F32.PACK_AB R54, R54, R55 ;  /* 0x000000373636723e */ /* 0x000fe200000000ff */
[----:B------:R-:W-:Y:S01]  /*6390*/  HADD2.F32 R33, -RZ, R33.H1_H1 ;  /* 0x30000021ff217230 */ /* 0x000fe20000004100 */
[----:B------:R-:W-:Y:S01]  /*63a0*/  F2FP.F16.F32.PACK_AB R51, R51, R53 ;  /* 0x000000353333723e */ /* 0x000fe200000000ff */
[----:B------:R-:W-:-:S02]  /*63b0*/  HADD2.F32 R41, -RZ, R37.H0_H0 ;  /* 0x20000025ff297230 */ /* 0x000fc40000004100 */
[-C--:B------:R-:W-:Y:S01]  /*63c0*/  FMUL.FTZ R52, R39, R43.reuse ;  /* 0x0000002b27347220 */ /* 0x080fe20000410000 */
[----:B------:R-:W-:Y:S02]  /*63d0*/  HADD2.F32 R44, -RZ, R44.H0_H0 ;  /* 0x2000002cff2c7230 */ /* 0x000fe40000004100 */
[----:B------:R-:W-:Y:S02]  /*63e0*/  HADD2.F32 R124, -RZ, R124.H0_H0 ;  /* 0x2000007cff7c7230 */ /* 0x000fe40000004100 */
[C---:B------:R-:W-:Y:S01]  /*63f0*/  FMUL.FTZ R43, R41.reuse, R43 ;  /* 0x0000002b292b7220 */ /* 0x040fe20000410000 */
[-C--:B------:R-:W-:Y:S01]  /*6400*/  FFMA.FTZ R52, R41, R45.reuse, -R52 ;  /* 0x0000002d29347223 */ /* 0x080fe20000010834 */
[----:B------:R-:W-:Y:S02]  /*6410*/  HADD2.F32 R41, -RZ, R37.H1_H1 ;  /* 0x30000025ff297230 */ /* 0x000fe40000004100 */
[----:B------:R-:W-:Y:S01]  /*6420*/  FFMA.FTZ R43, R39, R45, R43 ;  /* 0x0000002d272b7223 */ /* 0x000fe2000001002b */
[----:B------:R-:W-:Y:S01]  /*6430*/  SHF.R.U32.HI R39, RZ, 0x10, R47 ;  /* 0x00000010ff277819 */ /* 0x000fe2000001162f */
[----:B------:R-:W-:Y:S01]  /*6440*/  HADD2.F32 R47, -RZ, R46.H0_H0 ;  /* 0x2000002eff2f7230 */ /* 0x000fe20000004100 */
[--C-:B------:R-:W-:Y:S01]  /*6450*/  SHF.R.U32.HI R45, RZ, 0x10, R35.reuse ;  /* 0x00000010ff2d7819 */ /* 0x100fe20000011623 */
[----:B------:R-:W-:Y:S01]  /*6460*/  HADD2.F32 R122, -RZ, R122.H0_H0 ;  /* 0x2000007aff7a7230 */ /* 0x000fe20000004100 */
[----:B------:R-:W-:Y:S01]  /*6470*/  SHF.R.U64 R35, R34, 0x10, R35 ;  /* 0x0000001022237819 */ /* 0x000fe20000001223 */
[----:B------:R-:W-:-:S02]  /*6480*/  HADD2.F32 R39, -RZ, R39.H0_H0 ;  /* 0x20000027ff277230 */ /* 0x000fc40000004100 */
[----:B------:R-:W-:Y:S02]  /*6490*/  HADD2.F32 R37, -RZ, R45.H0_H0 ;  /* 0x2000002dff257230 */ /* 0x000fe40000004100 */
[----:B------:R-:W-:Y:S02]  /*64a0*/  HADD2.F32 R35, -RZ, R35.H0_H0 ;  /* 0x20000023ff237230 */ /* 0x000fe40000004100 */
[-C--:B------:R-:W-:Y:S01]  /*64b0*/  FMUL.FTZ R45, R33, R39.reuse ;  /* 0x00000027212d7220 */ /* 0x080fe20000410000 */
[----:B------:R-:W-:-:S03]  /*64c0*/  FMUL.FTZ R39, R41, R39 ;  /* 0x0000002729277220 */ /* 0x000fc60000410000 */
[-C--:B------:R-:W-:Y:S01]  /*64d0*/  FFMA.FTZ R45, R41, R37.reuse, -R45 ;  /* 0x00000025292d7223 */ /* 0x080fe2000001082d */
[----:B------:R-:W-:Y:S01]  /*64e0*/  FFMA.FTZ R39, R33, R37, R39 ;  /* 0x0000002521277223 */ /* 0x000fe20000010027 */
[----:B------:R-:W-:Y:S02]  /*64f0*/  HADD2.F32 R33, -RZ, R40.H0_H0 ;  /* 0x20000028ff217230 */ /* 0x000fe40000004100 */
[----:B------:R-:W-:Y:S01]  /*6500*/  HADD2.F32 R37, -RZ, R36.H0_H0 ;  /* 0x20000024ff257230 */ /* 0x000fe20000004100 */
[----:B------:R-:W-:Y:S02]  /*6510*/  F2FP.F16.F32.PACK_AB R45, R45, R52 ;  /* 0x000000342d2d723e */ /* 0x000fe400000000ff */
[----:B------:R-:W-:Y:S01]  /*6520*/  FMUL.FTZ R41, R33, R125 ;  /* 0x0000007d21297220 */ /* 0x000fe20000410000 */
[----:B------:R-:W-:Y:S01]  /*6530*/  F2FP.F16.F32.PACK_AB R43, R39, R43 ;  /* 0x0000002b272b723e */ /* 0x000fe200000000ff */
[----:B------:R-:W-:Y:S01]  /*6540*/  FMUL.FTZ R125, R37, R125 ;  /* 0x0000007d257d7220 */ /* 0x000fe20000410000 */
[----:B------:R-:W-:-:S02]  /*6550*/  IMAD.MOV.U32 R39, RZ, RZ, R45 ;  /* 0x000000ffff277224 */ /* 0x000fc400078e002d */
[-C--:B------:R-:W-:Y:S01]  /*6560*/  FFMA.FTZ R41, R37, R123.reuse, -R41 ;  /* 0x0000007b25297223 */ /* 0x080fe20000010829 */
[----:B------:R-:W-:Y:S02]  /*6570*/  HADD2.F32 R37, -RZ, R36.H1_H1 ;  /* 0x30000024ff257230 */ /* 0x000fe40000004100 */
        /* <DEDUP_REMOVED lines=14> */
[-C--:B------:R-:W-:Y:S01]  /*6660*/  FMUL.FTZ R57, R42, R47.reuse ;  /* 0x0000002f2a397220 */ /* 0x080fe20000410000 */
[-C--:B------:R-:W-:Y:S01]  /*6670*/  FFMA.FTZ R33, R33, R122.reuse, -R40 ;  /* 0x0000007a21217223 */ /* 0x080fe20000010828 */
[C---:B------:R-:W-:Y:S01]  /*6680*/  FMUL.FTZ R47, R38.reuse, R47 ;  /* 0x0000002f262f7220 */ /* 0x040fe20000410000 */
[----:B------:R-:W-:Y:S01]  /*6690*/  FFMA.FTZ R37, R37, R122, R124 ;  /* 0x0000007a25257223 */ /* 0x000fe2000001007c */
[----:B------:R-:W-:Y:S01]  /*66a0*/  FFMA.FTZ R38, R38, R35, -R57 ;  /* 0x0000002326267223 */ /* 0x000fe20000010839 */
[----:B------:R-:W-:Y:S01]  /*66b0*/  F2FP.F16.F32.PACK_AB R40, R36, R125 ;  /* 0x0000007d2428723e */ /* 0x000fe200000000ff */
[----:B------:R-:W-:Y:S01]  /*66c0*/  FFMA.FTZ R42, R42, R35, R47 ;  /* 0x000000232a2a7223 */ /* 0x000fe2000001002f */
[----:B------:R-:W-:-:S02]  /*66d0*/  IMAD.MOV.U32 R36, RZ, RZ, R41 ;  /* 0x000000ffff247224 */ /* 0x000fc400078e0029 */
[----:B------:R-:W-:Y:S01]  /*66e0*/  F2FP.F16.F32.PACK_AB R38, R38, R33 ;  /* 0x000000212626723e */ /* 0x000fe200000000ff */
[----:B------:R-:W-:Y:S01]  /*66f0*/  IMAD.MOV.U32 R41, RZ, RZ, R51 ;  /* 0x000000ffff297224 */ /* 0x000fe200078e0033 */
[----:B------:R-:W-:Y:S01]  /*6700*/  F2FP.F16.F32.PACK_AB R42, R42, R37 ;  /* 0x000000252a2a723e */ /* 0x000fe200000000ff */
[----:B------:R-:W-:-:S07]  /*6710*/  IMAD.MOV.U32 R37, RZ, RZ, R54 ;  /* 0x000000ffff257224 */ /* 0x000fce00078e0036 */
.L_x_9815:
[----:B------:R-:W-:Y:S05]  /*6720*/  BSYNC B1 ;  /* 0x0000000000017941 */ /* 0x000fea0003800000 */
.L_x_9814:
[----:B-1----:R1:W-:Y:S01]  /*6730*/  STG.E.128 desc[UR60][R48.64], R36 ;  /* 0x0000002430007986 */ /* 0x0023e2000c101d3c */
[----:B------:R-:W-:-:S13]  /*6740*/  ISETP.GE.AND P4, PT, R50, R110, PT ;  /* 0x0000006e3200720c */ /* 0x000fda0003f86270 */
[----:B------:R-:W-:Y:S05]  /*6750*/  @P4 BRA `(.L_x_9778) ;  /* 0x0000000000a04947 */ /* 0x000fea0003800000 */
[--C-:B------:R-:W-:Y:S02]  /*6760*/  SHF.R.S32.HI R32, RZ, 0x1f, R50.reuse ;  /* 0x0000001fff207819 */ /* 0x100fe40000011432 */
[----:B------:R-:W-:-:S04]  /*6770*/  IADD3 R50, P4, P5, R24, R92, R50 ;  /* 0x0000005c18327210 */ /* 0x000fc80007d9e032 */
[----:B------:R-:W-:Y:S02]  /*6780*/  IADD3.X R32, R3, R112, R32, P4, P5 ;  /* 0x0000007003207210 */ /* 0x000fe400027ea420 */
[----:B------:R-:W-:-:S04]  /*6790*/  LEA R90, P4, R50, R90, 0x1 ;  /* 0x0000005a325a7211 */ /* 0x000fc800078808ff */
[----:B------:R-:W-:-:S05]  /*67a0*/  LEA.HI.X R91, R50, R91, R32, 0x1, P4 ;  /* 0x0000005b325b7211 */ /* 0x000fca00020f0c20 */
[----:B--2---:R2:W-:Y:S01]  /*67b0*/  STG.E.128 desc[UR60][R90.64], R40 ;  /* 0x000000285a007986 */ /* 0x0045e2000c101d3c */
[----:B------:R-:W-:Y:S05]  /*67c0*/  BRA `(.L_x_9778) ;  /* 0x0000000000847947 */ /* 0x000fea0003800000 */
.L_x_9771:
[----:B------:R-:W2:Y:S02]  /*67d0*/  LDL R32, [R1+0x4c] ;  /* 0x00004c0001207983 */ /* 0x000ea40000100800 */
[----:B--2---:R-:W-:-:S13]  /*67e0*/  ISETP.NE.AND P3, PT, R32, 0x3, PT ;  /* 0x000000032000780c */ /* 0x004fda0003f65270 */
[----:B------:R-:W-:Y:S05]  /*67f0*/  @!P3 BRA `(.L_x_9816) ;  /* 0x000000000004b947 */ /* 0x000fea0003800000 */
[----:B------:R-:W-:Y:S01]  /*6800*/  BPT.TRAP 0x1 ;  /* 0x000000040000795c */ /* 0x000fe20000300000 */
.L_x_9816:
[----:B------:R-:W2:Y:S01]  /*6810*/  LDL R32, [R1] ;  /* 0x0000000001207983 */ /* 0x000ea20000100800 */
[----:B------:R-:W-:Y:S01]  /*6820*/  IMAD R15, R17, 0x8, R16 ;  /* 0x00000008110f7824 */ /* 0x000fe200078e0210 */
[----:B------:R-:W-:Y:S01]  /*6830*/  BSSY B1, `(.L_x_9817) ;  /* 0x0000006000017945 */ /* 0x000fe20003800000 */
[----:B------:R-:W-:-:S05]  /*6840*/  IMAD R85, R22, -0x90, R2 ;  /* 0xffffff7016557824 */ /* 0x000fca00078e0202 */
[----:B------:R-:W-:Y:S02]  /*6850*/  VIMNMX R85, R85, 0x90, PT ;  /* 0x0000009055557848 */ /* 0x000fe40003fe0100 */
[----:B--2---:R-:W-:-:S04]  /*6860*/  SHF.L.U32 R86, R32, 0x1f, RZ ;  /* 0x0000001f20567819 */ /* 0x004fc800000006ff */
[----:B------:R-:W0:Y:S02]  /*6870*/  SYNCS.PHASECHK.TRANS64.TRYWAIT P4, [R15+URZ+0x31c90], R86 ;  /* 0x031c90560f0075a7 */ /* 0x000e24000808017f */
[----:B0-----:R-:W-:Y:S05]  /*6880*/  @!P4 BRA `(.L_x_9818) ;  /* 0x0000018c00e4c947 */ /* 0x001fea0003800000 */
.L_x_10077:
[----:B------:R-:W-:Y:S05]  /*6890*/  BSYNC B1 ;  /* 0x0000000000017941 */ /* 0x000fea0003800000 */
.L_x_9817:
[----:B------:R-:W-:-:S13]  /*68a0*/  ISETP.GE.AND P4, PT, R146, R85, PT ;  /* 0x000000559200720c */ /* 0x000fda0003f86270 */
        /* <DEDUP_REMOVED lines=19> */
.L_x_9778:
[----:B------:R-:W-:Y:S05]  /*69e0*/  BSYNC B0 ;  /* 0x0000000000007941 */ /* 0x000fea0003800000 */
.L_x_9770:
        /* <DEDUP_REMOVED lines=17> */
.L_x_9820:
[----:B------:R-:W-:Y:S05]  /*6b00*/  BSYNC B0 ;  /* 0x0000000000007941 */ /* 0x000fea0003800000 */
.L_x_9819:
[----:B------:R-:W2:Y:S01]  /*6b10*/  SYNCS.PHASECHK.TRANS64.TRYWAIT P3, [R15+URZ+0x31cb0], R86 ;  /* 0x031cb0560f0075a7 */ /* 0x000ea2000806017f */
[----:B------:R-:W-:Y:S04]  /*6b20*/  BSSY B0, `(.L_x_9821) ;  /* 0x0000002000007945 */ /* 0x000fe80003800000 */
[----:B--2---:R-:W-:Y:S05]  /*6b30*/  @!P3 BRA `(.L_x_9822) ;  /* 0x0000018c004cb947 */ /* 0x004fea0003800000 */
.L_x_10078:
[----:B------:R-:W-:Y:S05]  /*6b40*/  BSYNC B0 ;  /* 0x0000000000007941 */ /* 0x000fea0003800000 */
.L_x_9821:
[----:B------:R-:W-:Y:S01]  /*6b50*/  ISETP.GE.AND P3, PT, R146, R85, PT ;  /* 0x000000559200720c */ /* 0x000fe20003f66270 */
[----:B------:R-:W-:-:S12]  /*6b60*/  BSSY B0, `(.L_x_9823) ;  /* 0x0000020000007945 */ /* 0x000fd80003800000 */
[----:B------:R-:W-:Y:S05]  /*6b70*/  @P3 BRA `(.L_x_9824) ;  /* 0x0000000000783947 */ /* 0x000fea0003800000 */
[----:B------:R-:W-:Y:S01]  /*6b80*/  IMAD.WIDE R34, R22, 0x90, R68 ;  /* 0x0000009016227825 */ /* 0x000fe200078e0244 */
[----:B------:R-:W-:-:S03]  /*6b90*/  ULDC.64 UR4, c[0x0][0x328] ;  /* 0x0000ca0000047ab9 */ /* 0x000fc60000000a00 */
[----:B------:R-:W-:Y:S02]  /*6ba0*/  IMAD R35, R35, UR4, RZ ;  /* 0x0000000423237c24 */ /* 0x000fe4000f8e02ff */
[----:B-1----:R-:W-:Y:S02]  /*6bb0*/  IMAD.MOV.U32 R32, RZ, RZ, R26 ;  /* 0x000000ffff207224 */ /* 0x002fe400078e001a */
[----:B------:R-:W-:Y:S02]  /*6bc0*/  IMAD.MOV.U32 R33, RZ, RZ, R89 ;  /* 0x000000ffff217224 */ /* 0x000fe400078e0059 */
[C---:B------:R-:W-:Y:S02]  /*6bd0*/  IMAD R35, R34.reuse, UR5, R35 ;  /* 0x0000000522237c24 */ /* 0x040fe4000f8e0223 */
[----:B------:R-:W-:Y:S01]  /*6be0*/  IMAD.WIDE.U32 R32, R34, UR4, R32 ;  /* 0x0000000422207c25 */ /* 0x000fe2000f8e0020 */
[----:B------:R-:W-:-:S03]  /*6bf0*/  ULDC.64 UR4, c[0x0][0x318] ;  /* 0x0000c60000047ab9 */ /* 0x000fc60000000a00 */
[----:B------:R-:W-:Y:S01]  /*6c00*/  IMAD.IADD R33, R33, 0x1, R35 ;  /* 0x0000000121217824 */ /* 0x000fe200078e0223 */
[----:B------:R-:W-:Y:S01]  /*6c10*/  LEA R36, P3, R32, UR4, 0x1 ;  /* 0x0000000420247c11 */ /* 0x000fe2000f8608ff */
[----:B------:R-:W-:-:S03]  /*6c20*/  ULDC UR4, c[0x0][0x2f4] ;  /* 0x0000bd0000047ab9 */ /* 0x000fc60000000800 */
[----:B------:R-:W-:Y:S02]  /*6c30*/  LEA.HI.X R37, R32, UR5, R33, 0x1, P3 ;  /* 0x0000000520257c11 */ /* 0x000fe400098f0c21 */
        /* <DEDUP_REMOVED lines=17> */
[----:B-1----:R3:W-:Y:S02]  /*6d50*/  @!P3 STG.E.128 desc[UR60][R36.64+0xa0], R32 ;  /* 0x0000a0202400b986 */ /* 0x0027e4000c101d3c */
.L_x_9824:
[----:B------:R-:W-:Y:S05]  /*6d60*/  BSYNC B0 ;  /* 0x0000000000007941 */ /* 0x000fea0003800000 */
.L_x_9823:
[----:B------:R-:W4:Y:S01]  /*6d70*/  LDL.LU R20, [R1] ;  /* 0x0000000001147983 */ /* 0x000f220000300800 */
[----:B0-2---:R-:W-:Y:S02]  /*6d80*/  @!P4 VIADD R15, R15, 0x31cc0 ;  /* 0x00031cc00f0fc836 */ /* 0x005fe40000000000 */
        /* <DEDUP_REMOVED lines=8> */
[----:B0-----:R0:W-:Y:S01]  /*6e10*/  BAR.SYNC.DEFER_BLOCKING R113, 0x80 ;  /* 0x000200710000751d */ /* 0x0011e20000010000 */
[----:B------:R-:W-:-:S04]  /*6e20*/  ISETP.NE.AND P3, PT, R17, 0x2, PT ;  /* 0x000000021100780c */ /* 0x000fc80003f65270 */
[----:B------:R-:W-:Y:S01]  /*6e30*/  SEL R17, R17, RZ, P3 ;  /* 0x000000ff11117207 */ /* 0x000fe20001800000 */
[----:B------:R2:W-:Y:S02]  /*6e40*/  @!P4 SYNCS.ARRIVE.TRANS64.RED.A1T0 RZ, [R15+URZ], RZ ;  /* 0x000000ff0fffc9a7 */ /* 0x0005e4000810043f */
[----:B--2---:R-:W-:-:S04]  /*6e50*/  SEL R15, RZ, 0x1, P3 ;  /* 0x00000001ff0f7807 */ /* 0x004fc80001800000 */
[----:B----4-:R-:W-:-:S05]  /*6e60*/  LOP3.LUT R20, R20, R15, RZ, 0x3c, !PT ;  /* 0x0000000f14147212 */ /* 0x010fca00078e3cff */
[----:B------:R0:W-:Y:S01]  /*6e70*/  STL [R1], R20 ;  /* 0x0000001401007387 */ /* 0x0001e20000100800 */
[----:B------:R-:W-:Y:S05]  /*6e80*/  @P2 BRA `(.L_x_9825) ;  /* 0xffffffbc00102947 */ /* 0x000fea000383ffff */
[----:B0-----:R-:W0:Y:S01]  /*6e90*/  S2R R20, SR_TID.X ;  /* 0x0000000000147919 */ /* 0x001e220000002100 */
[----:B------:R-:W-:Y:S02]  /*6ea0*/  PLOP3.LUT P0, PT, PT, PT, PT, 0x8, 0x0 ;  /* 0x000000000000781c */ /* 0x000fe40003f0e170 */
[----:B0-----:R-:W-:-:S04]  /*6eb0*/  SHF.R.U32.HI R20, RZ, 0x7, R20 ;  /* 0x00000007ff147819 */ /* 0x001fc80000011614 */
[----:B------:R-:W-:-:S13]  /*6ec0*/  ISETP.NE.AND P5, PT, R20, 0x1, PT ;  /* 0x000000011400780c */ /* 0x000fda0003fa5270 */
[----:B------:R-:W-:Y:S06]  /*6ed0*/  @!P5 BAR.ARV 0x9, 0x100 ;  /* 0x024400000000db1d */ /* 0x000fec0000002000 */
.L_x_9765:
[----:B------:R-:W-:Y:S01]  /*6ee0*/  IMAD.MOV.U32 R3, RZ, RZ, RZ ;  /* 0x000000ffff037224 */ /* 0x000fe200078e00ff */
[----:B------:R-:W-:Y:S06]  /*6ef0*/  @P0 BRA `(.L_x_9826) ;  /* 0x00000000000c0947 */ /* 0x000fec0003800000 */
[----:B------:R-:W0:Y:S01]  /*6f00*/  FENCE.VIEW.ASYNC.G ;  /* 0x00000000000073c6 */ /* 0x000e220000000100 */
[----:B------:R-:W-:Y:S05]  /*6f10*/  WARPSYNC.ALL ;  /* 0x0000000000007948 */ /* 0x000fea0003800000 */
[----:B0-----:R-:W-:Y:S06]  /*6f20*/  BAR.ARV 0xc, 0x200 ;  /* 0x0308000000007b1d */ /* 0x001fec0000002000 */
.L_x_9826:
[----:B------:R-:W-:Y:S01]  /*6f30*/  LOP3.LUT P0, RZ, R19, 0x4, RZ, 0xc0, !PT ;  /* 0x0000000413ff7812 */ /* 0x000fe2000780c0ff */
[----:B------:R-:W-:-:S12]  /*6f40*/  BSSY B0, `(.L_x_9827) ;  /* 0x0000020000007945 */ /* 0x000fd80003800000 */
        /* <DEDUP_REMOVED lines=14> */
[----:B------:R0:W2:Y:S01]  /*7030*/  F2I.FTZ.U32.TRUNC.NTZ R3, R2 ;  /* 0x0000000200037305 */ /* 0x0000a2000021f000 */
        /* <DEDUP_REMOVED lines=16> */
.L_x_9828:
[----:B------:R-:W-:Y:S05]  /*7140*/  BSYNC B0 ;  /* 0x0000000000007941 */ /* 0x000fea0003800000 */
.L_x_9827:
[----:B------:R-:W2:Y:S01]  /*7150*/  LDL R0, [R1+0xac] ;  /* 0x0000ac0001007983 */ /* 0x000ea20000100800 */
[----:B------:R-:W-:Y:S01]  /*7160*/  PLOP3.LUT P0, PT, PT, PT, PT, 0x80, 0x0 ;  /* 0x000000000000781c */ /* 0x000fe20003f0f070 */
        /* <DEDUP_REMOVED lines=16> */
[----:B---3--:R-:W-:Y:S02]  /*7270*/  CS2R R36, SRZ ;  /* 0x0000000000247805 */ /* 0x008fe4000001ff00 */
[----:B------:R-:W-:-:S02]  /*7280*/  CS2R R38, SRZ ;  /* 0x0000000000267805 */ /* 0x000fc4000001ff00 */
[----:B------:R-:W-:Y:S02]  /*7290*/  CS2R R28, SRZ ;  /* 0x00000000001c7805 */ /* 0x000fe4000001ff00 */
[----:B------:R-:W-:Y:S02]  /*72a0*/  CS2R R72, SRZ ;  /* 0x0000000000487805 */ /* 0x000fe4000001ff00 */
[----:B------:R-:W-:Y:S02]  /*72b0*/  CS2R R8, SRZ ;  /* 0x0000000000087805 */ /* 0x000fe4000001ff00 */
[----:B------:R-:W-:Y:S02]  /*72c0*/  CS2R R30, SRZ ;  /* 0x00000000001e7805 */ /* 0x000fe4000001ff00 */
[----:B------:R-:W-:Y:S02]  /*72d0*/  CS2R R6, SRZ ;  /* 0x0000000000067805 */ /* 0x000fe4000001ff00 */
[----:B------:R-:W-:Y:S01]  /*72e0*/  CS2R R68, SRZ ;  /* 0x0000000000447805 */ /* 0x000fe2000001ff00 */
[----:B--2---:R-:W-:-:S02]  /*72f0*/  IMAD R4, R0, R3, RZ ;  /* 0x0000000300047224 */ /* 0x004fc400078e02ff */
[----:B------:R-:W-:-:S03]  /*7300*/  IMAD.MOV.U32 R0, RZ, RZ, RZ ;  /* 0x000000ffff007224 */ /* 0x000fc600078e00ff */
[----:B------:R-:W-:Y:S01]  /*7310*/  VIADDMNMX R108, R4, R3, R108, PT ;  /* 0x00000003046c7246 */ /* 0x000fe2000380016c */
[----:B------:R0:W-:Y:S03]  /*7320*/  STL [R1+0x74], R4 ;  /* 0x0000740401007387 */ /* 0x0001e60000100800 */
[----:B------:R-:W-:Y:S02]  /*7330*/  ISETP.GT.AND P1, PT, R108, R4, PT ;  /* 0x000000046c00720c */ /* 0x000fe40003f24270 */
[----:B0-----:R-:W-:-:S11]  /*7340*/  CS2R R4, SRZ ;  /* 0x0000000000047805 */ /* 0x001fd6000001ff00 */
[----:B------:R-:W-:Y:S05]  /*7350*/  @!P1 BRA `(.L_x_9829) ;  /* 0x000000d800189947 */ /* 0x000fea0003800000 */
[----:B------:R-:W0:Y:S01]  /*7360*/  S2R R10, SR_TID.X ;  /* 0x00000000000a7919 */ /* 0x000e220000002100 */
[----:B------:R-:W-:Y:S01]  /*7370*/  UMOV UR4, 0xffffffff ;  /* 0xffffffff00047882 */ /* 0x000fe20000000000 */
[----:B0-----:R-:W-:-:S05]  /*7380*/  VIADD R36, R10, 0xffffff80 ;  /* 0xffffff800a247836 */ /* 0x001fca0000000000 */
[----:B------:R-:W-:-:S04]  /*7390*/  SHF.R.S32.HI R37, RZ, 0x1f, R36 ;  /* 0x0000001fff257819 */ /* 0x000fc80000011424 */
[----:B------:R-:W-:-:S04]  /*73a0*/  LEA.HI R13, R37, R36, RZ, 0x7 ;  /* 0x00000024250d7211 */ /* 0x000fc800078f38ff */
[----:B------:R-:W-:Y:S01]  /*73b0*/  SHF.R.S32.HI R13, RZ, 0x7, R13 ;  /* 0x00000007ff0d7819 */ /* 0x000fe2000001140d */
[----:B------:R-:W-:Y:S06]  /*73c0*/  BRA.DIV UR4, `(.L_x_9830) ;  /* 0x00000186043c7947 */ /* 0x000fec000b800000 */
[----:B------:R-:W0:Y:S04]  /*73d0*/  SHFL.IDX PT, R0, R13, RZ, 0x1f ;  /* 0x00001fff0d007589 */ /* 0x000e2800000e0000 */
[----:B0-----:R2:W-:Y:S02]  /*73e0*/  STL [R1+0x78], R0 ;  /* 0x0000780001007387 */ /* 0x0015e40000100800 */
.L_x_10081:
[----:B------:R-:W2:Y:S01]  /*73f0*/  LDL R3, [R1+0x78] ;  /* 0x0000780001037983 */ /* 0x000ea20000100800 */
[----:B------:R-:W-:Y:S01]  /*7400*/  BSSY B6, `(.L_x_9831) ;  /* 0x000001b000067945 */ /* 0x000fe20003800000 */
[----:B--2---:R-:W-:-:S05]  /*7410*/  IMAD.HI R0, R3, 0x55555556, RZ ;  /* 0x5555555603007827 */ /* 0x004fca00078e02ff */
[----:B------:R-:W-:-:S05]  /*7420*/  LEA.HI R2, R0, R0, RZ, 0x1 ;  /* 0x0000000000027211 */ /* 0x000fca00078f08ff */
[----:B------:R-:W-:Y:S02]  /*7430*/  IMAD R2, R2, -0x3, R3 ;  /* 0xfffffffd02027824 */ /* 0x000fe400078e0203 */
[----:B------:R-:W-:-:S04]  /*7440*/  VIADD R3, R16, 0x24300 ;  /* 0x0002430010037836 */ /* 0x000fc80000000000 */
[----:B------:R-:W-:Y:S01]  /*7450*/  IMAD R0, R2, 0x800, R3 ;  /* 0x0000080002007824 */ /* 0x000fe200078e0203 */
[----:B------:R-:W-:-:S04]  /*7460*/  LOP3.LUT P0, RZ, R3, 0x9f, RZ, 0xc0, !PT ;  /* 0x0000009f03ff7812 */ /* 0x000fc8000780c0ff */
[----:B------:R-:W-:-:S04]  /*7470*/  SHF.R.U32.HI R0, RZ, 0x4, R0 ;  /* 0x00000004ff007819 */ /* 0x000fc80000011600 */
[----:B------:R-:W-:-:S05]  /*7480*/  LOP3.LUT R0, R0, 0x3fff, RZ, 0xc0, !PT ;  /* 0x00003fff00007812 */ /* 0x000fca00078ec0ff */
[----:B------:R2:W-:Y:S01]  /*7490*/  STL [R1+0x80], R0 ;  /* 0x0000800001007387 */ /* 0x0005e20000100800 */
[----:B------:R-:W-:Y:S05]  /*74a0*/  @!P0 BRA `(.L_x_9832) ;  /* 0x0000000000408947 */ /* 0x000fea0003800000 */
[----:B--2---:R-:W-:Y:S01]  /*74b0*/  MOV R0, 0x0 ;  /* 0x0000000000007802 */ /* 0x004fe20000000f00 */
[----:B------:R-:W-:Y:S01]  /*74c0*/  ULDC.64 UR4, c[0x4][0x1b8] ;  /* 0x01006e0000047ab9 */ /* 0x000fe20000000a00 */
[----:B------:R-:W-:Y:S01]  /*74d0*/  ULDC.64 UR6, c[0x4][0x1c0] ;  /* 0x0100700000067ab9 */ /* 0x000fe20000000a00 */
[----:B------:R-:W-:Y:S01]  /*74e0*/  IMAD.U32 R4, RZ, RZ, UR4 ;  /* 0x00000004ff047e24 */ /* 0x000fe2000f8e00ff */
[----:B0-----:R0:W2:Y:S01]  /*74f0*/  LDC.64 R14, c[0x4][R0] ;  /* 0x01000000000e7b82 */ /* 0x0010a20000000a00 */
        /* <DEDUP_REMOVED lines=10> */
[----:B-12--5:R-:W-:Y:S05]  /*75a0*/  CALL.ABS.NOINC R14 ;  /* 0x000000000e007343 */ /* 0x026fea0003c00000 */
.L_x_9832:
[----:B------:R-:W-:Y:S05]  /*75b0*/  BSYNC B6 ;  /* 0x0000000000067941 */ /* 0x000fea0003800000 */
.L_x_9831:
        /* <DEDUP_REMOVED lines=8> */
[----:B------:R2:W3:Y:S03]  /*7640*/  SYNCS.PHASECHK.TRANS64.TRYWAIT P0, [R16+URZ+0x31c00], R3 ;  /* 0x031c0003100075a7 */ /* 0x0004e6000800017f */
[----:B---3--:R-:W-:Y:S05]  /*7650*/  @!P0 NANOSLEEP.SYNCS 0x989680 ;  /* 0x009896800000895d */ /* 0x008fea0003900000 */
[----:B------:R-:W3:Y:S01]  /*7660*/  @!P0 SYNCS.PHASECHK.TRANS64 P0, [R16+URZ+0x31c00], R3 ;  /* 0x031c0003100085a7 */ /* 0x000ee2000800007f */
[----:B------:R-:W-:Y:S04]  /*7670*/  BSSY B0, `(.L_x_9834) ;  /* 0x0000006000007945 */ /* 0x000fe80003800000 */
[----:B---3--:R-:W-:Y:S05]  /*7680*/  @P0 BRA `(.L_x_9835) ;  /* 0x0000000000100947 */ /* 0x008fea0003800000 */
.L_x_9836:
[----:B---3--:R3:W4:Y:S02]  /*7690*/  SYNCS.PHASECHK.TRANS64.TRYWAIT P0, [R16+URZ+0x31c00], R3 ;  /* 0x031c0003100075a7 */ /* 0x008724000800017f */
[----:B----4-:R-:W-:Y:S05]  /*76a0*/  @!P0 NANOSLEEP.SYNCS 0x989680 ;  /* 0x009896800000895d */ /* 0x010fea0003900000 */
[----:B------:R-:W4:Y:S02]  /*76b0*/  @!P0 SYNCS.PHASECHK.TRANS64 P0, [R16+URZ+0x31c00], R3 ;  /* 0x031c0003100085a7 */ /* 0x000f24000800007f */
[----:B----4-:R-:W-:Y:S05]  /*76c0*/  @!P0 BRA `(.L_x_9836) ;  /* 0xfffffffc00f08947 */ /* 0x010fea000383ffff */
.L_x_9835:
[----:B------:R-:W-:Y:S05]  /*76d0*/  BSYNC B0 ;  /* 0x0000000000007941 */ /* 0x000fea0003800000 */
.L_x_9834:
[----:B------:R-:W-:Y:S05]  /*76e0*/  BRA `(.L_x_9837) ;  /* 0x0000003800cc7947 */ /* 0x000fea0003800000 */
.L_x_9833:
[----:B------:R-:W3:Y:S01]  /*76f0*/  LDL R3, [R1+0xc4] ;  /* 0x0000c40001037983 */ /* 0x000ee20000100800 */
[----:B--2--5:R-:W-:Y:S01]  /*7700*/  SHF.R.S32.HI R0, RZ, 0x1f, R105 ;  /* 0x0000001fff007819 */ /* 0x024fe20000011469 */
        /* <DEDUP_REMOVED lines=16> */
[----:B---3--:R-:W-:-:S13]  /*7810*/  LOP3.LUT P0, RZ, R3, 0x1bf, RZ, 0xc0, !PT ;  /* 0x000001bf03ff7812 */ /* 0x008fda000780c0ff */
[----:B------:R-:W-:Y:S05]  /*7820*/  @!P0 BRA `(.L_x_9838) ;  /* 0x0000000000408947 */ /* 0x000fea0003800000 */
[----:B------:R-:W-:Y:S01]  /*7830*/  MOV R0, 0x0 ;  /* 0x0000000000007802 */ /* 0x000fe20000000f00 */
        /* <DEDUP_REMOVED lines=14> */
[----:B-12---:R-:W-:Y:S05]  /*7920*/  CALL.ABS.NOINC R14 ;  /* 0x000000000e007343 */ /* 0x006fea0003c00000 */
.L_x_9838:
[----:B------:R-:W-:Y:S01]  /*7930*/  ULDC.U8 UR4, c[0x0][0x410] ;  /* 0x0001040000047ab9 */ /* 0x000fe20000000000 */
[----:B------:R-:W-:Y:S01]  /*7940*/  BSSY B0, `(.L_x_9839) ;  /* 0x0000385000007945 */ /* 0x000fe20003800000 */
[----:B------:R-:W-:Y:S01]  /*7950*/  ISETP.NE.AND P0, PT, RZ, UR4, PT ;  /* 0x00000004ff007c0c */ /* 0x000fe2000bf05270 */
[----:B------:R-:W-:-:S12]  /*7960*/  IMAD R8, R109, 0xc0, R146 ;  /* 0x000000c06d087824 */ /* 0x000fd800078e0292 */
[----:B------:R-:W-:Y:S05]  /*7970*/  @!P0 BRA `(.L_x_9840) ;  /* 0x0000001800f48947 */ /* 0x000fea0003800000 */
[----:B------:R-:W-:-:S03]  /*7980*/  UMOV UR4, 0xffffffff ;  /* 0xffffffff00047882 */ /* 0x000fc60000000000 */
[----:B------:R-:W-:Y:S05]  /*7990*/  BRA.DIV UR4, `(.L_x_9841) ;  /* 0x0000017e04f07947 */ /* 0x000fea000b800000 */
[----:B------:R2:W3:Y:S04]  /*79a0*/  SHFL.IDX PT, R3, R23, RZ, 0x1e1f ;  /* 0x001e1fff17037589 */ /* 0x0004e800000e0000 */
[----:B------:R2:W4:Y:S04]  /*79b0*/  SHFL.IDX PT, R0, R22, RZ, 0x1e1f ;  /* 0x001e1fff16007589 */ /* 0x00052800000e0000 */
[----:B------:R2:W0:Y:S04]  /*79c0*/  SHFL.IDX PT, R5, R25, RZ, 0x1e1f ;  /* 0x001e1fff19057589 */ /* 0x00042800000e0000 */
[----:B------:R2:W0:Y:S02]  /*79d0*/  SHFL.IDX PT, R4, R24, RZ, 0x1e1f ;  /* 0x001e1fff18047589 */ /* 0x00042400000e0000 */
.L_x_10087:
[----:B------:R-:W5:Y:S01]  /*79e0*/  LDL R51, [R1+0xa0] ;  /* 0x0000a00001337983 */ /* 0x000f620000100800 */
[----:B------:R-:W-:Y:S01]  /*79f0*/  ULDC UR4, c[0x0][0x448] ;  /* 0x0001120000047ab9 */ /* 0x000fe20000000800 */
[----:B------:R-:W-:Y:S01]  /*7a00*/  BSSY B1, `(.L_x_9842) ;  /* 0x000005f000017945 */ /* 0x000fe20003800000 */
[----:B------:R-:W-:Y:S01]  /*7a10*/  IMAD R111, R111, UR4, RZ ;  /* 0x000000046f6f7c24 */ /* 0x000fe2000f8e02ff */
[----:B-1----:R-:W-:Y:S02]  /*7a20*/  CS2R R32, SRZ ;  /* 0x0000000000207805 */ /* 0x002fe4000001ff00 */
[----:B------:R-:W-:Y:S02]  /*7a30*/  CS2R R28, SRZ ;  /* 0x00000000001c7805 */ /* 0x000fe4000001ff00 */
[----:B--2---:R-:W-:Y:S01]  /*7a40*/  CS2R R24, SRZ ;  /* 0x0000000000187805 */ /* 0x004fe2000001ff00 */
[----:B------:R-:W-:Y:S01]  /*7a50*/  IMAD R6, R109, -0xc0, R111 ;  /* 0xffffff406d067824 */ /* 0x000fe200078e026f */
[----:B------:R-:W-:-:S02]  /*7a60*/  ISETP.GE.AND P1, PT, R8, R111, PT ;  /* 0x0000006f0800720c */ /* 0x000fc40003f26270 */
[----:B------:R-:W-:Y:S02]  /*7a70*/  CS2R R20, SRZ ;  /* 0x0000000000147805 */ /* 0x000fe4000001ff00 */
[----:B------:R-:W-:Y:S02]  /*7a80*/  CS2R R12, SRZ ;  /* 0x00000000000c7805 */ /* 0x000fe4000001ff00 */
[----:B------:R-:W-:Y:S02]  /*7a90*/  CS2R R8, SRZ ;  /* 0x0000000000087805 */ /* 0x000fe4000001ff00 */
[----:B------:R-:W-:Y:S02]  /*7aa0*/  VIMNMX R7, R6, 0xc0, PT ;  /* 0x000000c006077848 */ /* 0x000fe40003fe0100 */
[----:B------:R-:W-:Y:S02]  /*7ab0*/  CS2R R34, SRZ ;  /* 0x0000000000227805 */ /* 0x000fe4000001ff00 */
[----:B------:R-:W-:-:S02]  /*7ac0*/  CS2R R30, SRZ ;  /* 0x00000000001e7805 */ /* 0x000fc4000001ff00 */
[----:B------:R-:W-:Y:S02]  /*7ad0*/  CS2R R26, SRZ ;  /* 0x00000000001a7805 */ /* 0x000fe4000001ff00 */
[----:B------:R-:W-:Y:S02]  /*7ae0*/  ISETP.GE.AND P0, PT, R146, R7, PT ;  /* 0x000000079200720c */ /* 0x000fe40003f06270 */
[----:B------:R-:W-:Y:S02]  /*7af0*/  CS2R R22, SRZ ;  /* 0x0000000000167805 */ /* 0x000fe4000001ff00 */
[----:B0-----:R-:W-:Y:S02]  /*7b00*/  CS2R R14, SRZ ;  /* 0x00000000000e7805 */ /* 0x001fe4000001ff00 */
[----:B------:R-:W-:Y:S02]  /*7b10*/  CS2R R10, SRZ ;  /* 0x00000000000a7805 */ /* 0x000fe4000001ff00 */
[----:B-----5:R-:W-:Y:S01]  /*7b20*/  LEA.HI R50, R51, R51, RZ, 0x1 ;  /* 0x0000003333327211 */ /* 0x020fe200078f08ff */
[----:B------:R-:W-:Y:S06]  /*7b30*/  @P1 BRA `(.L_x_9843) ;  /* 0x00000004002c1947 */ /* 0x000fec0003800000 */
[----:B------:R-:W2:Y:S01]  /*7b40*/  LDL R41, [R1+0x68] ;  /* 0x0000680001297983 */ /* 0x000ea20000100800 */
[----:B------:R-:W-:-:S03]  /*7b50*/  ULDC UR4, c[0x0][0x3f4] ;  /* 0x0000fd0000047ab9 */ /* 0x000fc60000000800 */
[----:B------:R-:W3:Y:S04]  /*7b60*/  LDL R40, [R1+0x60] ;  /* 0x0000600001287983 */ /* 0x000ee80000100800 */
[----:B------:R-:W4:Y:S04]  /*7b70*/  LDL R39, [R1+0x6c] ;  /* 0x00006c0001277983 */ /* 0x000f280000100800 */
[----:B------:R-:W4:Y:S04]  /*7b80*/  LDL R38, [R1+0x64] ;  /* 0x0000640001267983 */ /* 0x000f280000100800 */
[----:B------:R-:W4:Y:S01]  /*7b90*/  LDL R14, [R1+0x70] ;  /* 0x00007000010e7983 */ /* 0x000f220000100800 */
        /* <DEDUP_REMOVED lines=8> */
[C---:B--2---:R-:W-:Y:S01]  /*7c20*/  ISETP.GE.AND P4, PT, R41.reuse, UR4, PT ;  /* 0x0000000429007c0c */ /* 0x044fe2000bf86270 */
[C---:B------:R-:W-:Y:S01]  /*7c30*/  IMAD.SHL.U32 R9, R41.reuse, 0x2, RZ ;  /* 0x0000000229097824 */ /* 0x040fe200078e00ff */
[----:B------:R-:W-:Y:S02]  /*7c40*/  SHF.R.S32.HI R6, RZ, 0x1f, R41 ;  /* 0x0000001fff067819 */ /* 0x000fe40000011429 */
[----:B---3--:R-:W-:Y:S02]  /*7c50*/  ISETP.GE.AND P3, PT, R40, UR4, PT ;  /* 0x0000000428007c0c */ /* 0x008fe4000bf66270 */
[----:B------:R-:W-:-:S07]  /*7c60*/  SHF.L.U64.HI R10, R41, 0x1, R6 ;  /* 0x00000001290a7819 */ /* 0x000fce0000010206 */
[-C--:B------:R-:W-:Y:S02]  /*7c70*/  @!P4 IADD3 R8, P2, R4, R9.reuse, RZ ;  /* 0x000000090408c210 */ /* 0x080fe40007f5e0ff */
[----:B----4-:R-:W-:-:S03]  /*7c80*/  @!P4 IADD3 R6, P1, R0, R9, RZ ;  /* 0x000000090006c210 */ /* 0x010fc60007f3e0ff */
[--C-:B------:R-:W-:Y:S01]  /*7c90*/  @!P4 IMAD.X R9, R5, 0x1, R10.reuse, P2 ;  /* 0x000000010509c824 */ /* 0x100fe200010e060a */
[----:B------:R-:W-:Y:S01]  /*7ca0*/  ISETP.GE.AND P2, PT, R39, UR4, PT ;  /* 0x0000000427007c0c */ /* 0x000fe2000bf46270 */
[----:B------:R-:W-:Y:S01]  /*7cb0*/  @!P4 IMAD.X R7, R3, 0x1, R10, P1 ;  /* 0x000000010307c824 */ /* 0x000fe200008e060a */
[----:B------:R-:W-:Y:S01]  /*7cc0*/  SHF.R.S32.HI R10, RZ, 0x1f, R40 ;  /* 0x0000001fff0a7819 */ /* 0x000fe20000011428 */
[----:B------:R-:W-:Y:S01]  /*7cd0*/  IMAD.SHL.U32 R47, R40, 0x2, RZ ;  /* 0x00000002282f7824 */ /* 0x000fe200078e00ff */
[----:B------:R-:W5:Y:S01]  /*7ce0*/  @!P4 LD.E.64 R28, desc[UR60][R8.64] ;  /* 0x0000003c081cc980 */ /* 0x000f62000c101b00 */
[----:B------:R-:W-:Y:S01]  /*7cf0*/  ISETP.GE.AND P1, PT, R38, UR4, PT ;  /* 0x0000000426007c0c */ /* 0x000fe2000bf26270 */
[----:B------:R-:W-:Y:S01]  /*7d00*/  IMAD.SHL.U32 R43, R39, 0x2, RZ ;  /* 0x00000002272b7824 */ /* 0x000fe200078e00ff */
[----:B------:R-:W-:Y:S01]  /*7d10*/  SHF.L.U64.HI R10, R40, 0x1, R10 ;  /* 0x00000001280a7819 */ /* 0x000fe2000001020a */
[----:B------:R0:W5:Y:S01]  /*7d20*/  @!P4 LD.E.64 R30, desc[UR60][R6.64] ;  /* 0x0000003c061ec980 */ /* 0x000162000c101b00 */
[----:B------:R-:W-:-:S02]  /*7d30*/  @!P3 IADD3 R46, P4, R4, R47, RZ ;  /* 0x0000002f042eb210 */ /* 0x000fc40007f9e0ff */
[----:B------:R-:W-:Y:S02]  /*7d40*/  SHF.R.S32.HI R12, RZ, 0x1f, R39 ;  /* 0x0000001fff0c7819 */ /* 0x000fe40000011427 */
[----:B------:R-:W-:Y:S01]  /*7d50*/  @!P3 IADD3 R48, P5, R0, R47, RZ ;  /* 0x0000002f0030b210 */ /* 0x000fe20007fbe0ff */
[----:B------:R-:W-:Y:S01]  /*7d60*/  @!P3 IMAD.X R47, R5, 0x1, R10, P4 ;  /* 0x00000001052fb824 */ /* 0x000fe200020e060a */
[----:B------:R-:W-:Y:S02]  /*7d70*/  SHF.L.U64.HI R12, R39, 0x1, R12 ;  /* 0x00000001270c7819 */ /* 0x000fe4000001020c */
[-C--:B------:R-:W-:Y:S01]  /*7d80*/  @!P2 IADD3 R42, P4, R4, R43.reuse, RZ ;  /* 0x0000002b042aa210 */ /* 0x080fe20007f9e0ff */
[----:B0-----:R-:W-:Y:S01]  /*7d90*/  IMAD.SHL.U32 R7, R38, 0x2, RZ ;  /* 0x0000000226077824 */ /* 0x001fe200078e00ff */
[----:B------:R-:W-:Y:S01]  /*7da0*/  SHF.R.S32.HI R11, RZ, 0x1f, R38 ;  /* 0x0000001fff0b7819 */ /* 0x000fe20000011426 */
[----:B------:R-:W-:Y:S01]  /*7db0*/  @!P3 IMAD.X R49, R3, 0x1, R10, P5 ;  /* 0x000000010331b824 */ /* 0x000fe200028e060a */
[----:B------:R-:W-:Y:S01]  /*7dc0*/  @!P2 IADD3 R44, P5, R0, R43, RZ ;  /* 0x0000002b002ca210 */ /* 0x000fe20007fbe0ff */
[--C-:B------:R-:W-:Y:S01]  /*7dd0*/  @!P2 IMAD.X R43, R5, 0x1, R12.reuse, P4 ;  /* 0x00000001052ba824 */ /* 0x100fe200020e060c */
[----:B------:R-:W-:Y:S01]  /*7de0*/  SHF.L.U64.HI R8, R38, 0x1, R11 ;  /* 0x0000000126087819 */ /* 0x000fe2000001020b */
[----:B------:R-:W-:Y:S01]  /*7df0*/  IMAD.SHL.U32 R13, R14, 0x2, RZ ;  /* 0x000000020e0d7824 */ /* 0x000fe200078e00ff */
[-C--:B------:R-:W-:Y:S01]  /*7e00*/  @!P1 IADD3 R40, P4, R0, R7.reuse, RZ ;  /* 0x0000000700289210 */ /* 0x080fe20007f9e0ff */
[C---:B------:R-:W-:Y:S01]  /*7e10*/  @!P2 IMAD.X R45, R3.reuse, 0x1, R12, P5 ;  /* 0x00000001032da824 */ /* 0x040fe200028e060c */
[----:B------:R-:W-:Y:S01]  /*7e20*/  ISETP.GE.AND P5, PT, R156, UR4, PT ;  /* 0x000000049c007c0c */ /* 0x000fe2000bfa6270 */
[----:B------:R-:W5:Y:S02]  /*7e30*/  @!P3 LD.E.64 R26, desc[UR60][R48.64] ;  /* 0x0000003c301ab980 */ /* 0x000f64000c101b00 */
[--C-:B------:R-:W-:Y:S01]  /*7e40*/  @!P1 IMAD.X R41, R3, 0x1, R8.reuse, P4 ;  /* 0x0000000103299824 */ /* 0x100fe200020e0608 */
[----:B------:R-:W-:Y:S01]  /*7e50*/  @!P1 IADD3 R6, P4, R4, R7, RZ ;  /* 0x0000000704069210 */ /* 0x000fe20007f9e0ff */
[----:B------:R-:W5:Y:S04]  /*7e60*/  @!P3 LD.E.64 R24, desc[UR60][R46.64] ;  /* 0x0000003c2e18b980 */ /* 0x000f68000c101b00 */
[----:B------:R-:W-:Y:S01]  /*7e70*/  @!P1 IMAD.X R7, R5, 0x1, R8, P4 ;  /* 0x0000000105079824 */ /* 0x000fe200020e0608 */
[----:B------:R-:W-:Y:S01]  /*7e80*/  ISETP.GE.AND P4, PT, R14, UR4, PT ;  /* 0x000000040e007c0c */ /* 0x000fe2000bf86270 */
[----:B------:R-:W5:Y:S02]  /*7e90*/  @!P2 LD.E.64 R22, desc[UR60][R44.64] ;  /* 0x0000003c2c16a980 */ /* 0x000f64000c101b00 */
[----:B------:R-:W-:-:S02]  /*7ea0*/  @!P5 IMAD.MOV.U32 R8, RZ, RZ, R0 ;  /* 0x000000ffff08d224 */ /* 0x000fc400078e0000 */
[----:B------:R-:W-:Y:S01]  /*7eb0*/  @!P5 IMAD.MOV.U32 R9, RZ, RZ, R3 ;  /* 0x000000ffff09d224 */ /* 0x000fe200078e0003 */
[----:B------:R-:W5:Y:S01]  /*7ec0*/  @!P2 LD.E.64 R20, desc[UR60][R42.64] ;  /* 0x0000003c2a14a980 */ /* 0x000f62000c101b00 */
[----:B------:R-:W-:Y:S01]  /*7ed0*/  @!P5 IMAD.WIDE R10, R156, 0x2, R4 ;  /* 0x000000029c0ad825 */ /* 0x000fe200078e0204 */
[----:B------:R-:W-:-:S03]  /*7ee0*/  SHF.R.S32.HI R12, RZ, 0x1f, R14 ;  /* 0x0000001fff0c7819 */ /* 0x000fc6000001140e */
[----:B------:R-:W-:Y:S01]  /*7ef0*/  @!P5 IMAD.WIDE R8, R156, 0x2, R8 ;  /* 0x000000029c08d825 */ /* 0x000fe200078e0208 */
[----:B------:R0:W5:Y:S01]  /*7f00*/  @!P5 LD.E.64 R32, desc[UR60][R10.64] ;  /* 0x0000003c0a20d980 */ /* 0x000162000c101b00 */
[----:B------:R-:W-:-:S03]  /*7f10*/  SHF.L.U64.HI R12, R14, 0x1, R12 ;  /* 0x000000010e0c7819 */ /* 0x000fc6000001020c */
[----:B------:R1:W5:Y:S01]  /*7f20*/  @!P5 LD.E.64 R34, desc[UR60][R8.64] ;  /* 0x0000003c0822d980 */ /* 0x000362000c101b00 */
[----:B------:R-:W-:-:S05]  /*7f30*/  @!P4 IADD3 R38, P5, R0, R13, RZ ;  /* 0x0000000d0026c210 */ /* 0x000fca0007fbe0ff */
[--C-:B------:R-:W-:Y:S01]  /*7f40*/  @!P4 IMAD.X R39, R3, 0x1, R12.reuse, P5 ;  /* 0x000000010327c824 */ /* 0x100fe200028e060c */
[----:B------:R-:W-:Y:S02]  /*7f50*/  @!P4 IADD3 R4, P5, R4, R13, RZ ;  /* 0x0000000d0404c210 */ /* 0x000fe40007fbe0ff */
[----:B------:R-:W-:Y:S02]  /*7f60*/  CS2R R14, SRZ ;  /* 0x00000000000e7805 */ /* 0x000fe4000001ff00 */
[----:B0-----:R-:W-:Y:S02]  /*7f70*/  CS2R R10, SRZ ;  /* 0x00000000000a7805 */ /* 0x001fe4000001ff00 */
[----:B-1----:R-:W-:Y:S01]  /*7f80*/  CS2R R8, SRZ ;  /* 0x0000000000087805 */ /* 0x002fe2000001ff00 */
[----:B------:R-:W-:Y:S01]  /*7f90*/  @!P4 IMAD.X R5, R5, 0x1, R12, P5 ;  /* 0x000000010505c824 */ /* 0x000fe200028e060c */
[----:B------:R-:W-:Y:S01]  /*7fa0*/  CS2R R12, SRZ ;  /* 0x00000000000c7805 */ /* 0x000fe2000001ff00 */
[----:B------:R0:W5:Y:S04]  /*7fb0*/  @!P1 LD.E.64 R14, desc[UR60][R40.64] ;  /* 0x0000003c280e9980 */ /* 0x000168000c101b00 */
[----:B------:R0:W5:Y:S04]  /*7fc0*/  @!P4 LD.E.64 R10, desc[UR60][R38.64] ;  /* 0x0000003c260ac980 */ /* 0x000168000c101b00 */
[----:B------:R0:W5:Y:S04]  /*7fd0*/  @!P1 LD.E.64 R12, desc[UR60][R6.64] ;  /* 0x0000003c060c9980 */ /* 0x000168000c101b00 */
[----:B------:R0:W5:Y:S02]  /*7fe0*/  @!P4 LD.E.64 R8, desc[UR60][R4.64] ;  /* 0x0000003c0408c980 */ /* 0x000164000c101b00 */
.L_x_9843:
[----:B------:R-:W-:Y:S05]  /*7ff0*/  BSYNC B1 ;  /* 0x0000000000017941 */ /* 0x000fea0003800000 */
.L_x_9842:
[----:B---3-5:R-:W-:Y:S01]  /*8000*/  IMAD.MOV.U32 R3, RZ, RZ, R33 ;  /* 0x000000ffff037224 */ /* 0x028fe200078e0021 */
[----:B------:R-:W-:Y:S01]  /*8010*/  LOP3.LUT R50, R50, 0xfffffffe, RZ, 0xc0, !PT ;  /* 0xfffffffe32327812 */ /* 0x000fe200078ec0ff */
[----:B----4-:R-:W-:Y:S01]  /*8020*/  IMAD.MOV.U32 R0, RZ, RZ, R32 ;  /* 0x000000ffff007224 */ /* 0x010fe200078e0020 */
[----:B------:R-:W-:Y:S01]  /*8030*/  BSSY B1, `(.L_x_9844) ;  /* 0x000002b000017945 */ /* 0x000fe20003800000 */
[----:B0-----:R-:W-:Y:S01]  /*8040*/  IMAD.MOV.U32 R4, RZ, RZ, R28 ;  /* 0x000000ffff047224 */ /* 0x001fe200078e001c */
[----:B------:R-:W-:Y:S01]  /*8050*/  PRMT R45, R45, 0x5410, R3 ;  /* 0x000054102d2d7816 */ /* 0x000fe20000000003 */
        /* <DEDUP_REMOVED lines=39> */
[----:B0-----:R-:W-:Y:S06]  /*82d0*/  @!P1 BRA `(.L_x_9845) ;  /* 0x0000017800149947 */ /* 0x001fec0003800000 */
.L_x_10088:
[----:B------:R-:W-:Y:S05]  /*82e0*/  BSYNC B1 ;  /* 0x0000000000017941 */ /* 0x000fea0003800000 */
.L_x_9844:
[----:B------:R-:W-:Y:S01]  /*82f0*/  PRMT R39, R0, 0x5410, R4 ;  /* 0x0000541000277816 */ /* 0x000fe20000000004 */
[----:B------:R-:W-:Y:S06]  /*8300*/  @P0 BRA `(.L_x_9846) ;  /* 0x0000002c00a00947 */ /* 0x000fec0003800000 */
[----:B------:R-:W2:Y:S01]  /*8310*/  LDL R51, [R1+0x84] ;  /* 0x0000840001337983 */ /* 0x000ea20000100800 */
[----:B------:R-:W1:Y:S03]  /*8320*/  LDC R5, c[0x0][0x3f4] ;  /* 0x0000fd00ff057b82 */ /* 0x000e660000000800 */
[----:B------:R-:W3:Y:S04]  /*8330*/  LDL R50, [R1+0x68] ;  /* 0x0000680001327983 */ /* 0x000ee80000100800 */
[----:B------:R-:W4:Y:S04]  /*8340*/  LDL R49, [R1+0x60] ;  /* 0x0000600001317983 */ /* 0x000f280000100800 */
[----:B------:R-:W5:Y:S04]  /*8350*/  LDL R48, [R1+0x6c] ;  /* 0x00006c0001307983 */ /* 0x000f680000100800 */
[----:B------:R-:W5:Y:S04]  /*8360*/  LDL R47, [R1+0x64] ;  /* 0x00006400012f7983 */ /* 0x000f680000100800 */
[----:B------:R-:W5:Y:S01]  /*8370*/  LDL R6, [R1+0x70] ;  /* 0x0000700001067983 */ /* 0x000f620000100800 */
[----:B------:R-:W-:Y:S01]  /*8380*/  LEA.HI R36, R37, R36, RZ, 0x2 ;  /* 0x0000002425247211 */ /* 0x000fe200078f10ff */
[----:B------:R-:W-:Y:S03]  /*8390*/  BSSY B1, `(.L_x_9847) ;  /* 0x000003a000017945 */ /* 0x000fe60003800000 */
[----:B------:R-:W-:-:S02]  /*83a0*/  SHF.R.S32.HI R0, RZ, 0x2, R36 ;  /* 0x00000002ff007819 */ /* 0x000fc40000011424 */
[----:B0-----:R-:W-:Y:S02]  /*83b0*/  SHF.R.S32.HI R3, RZ, 0x1f, R36 ;  /* 0x0000001fff037819 */ /* 0x001fe40000011424 */
[----:B-1----:R-:W-:Y:S02]  /*83c0*/  ISETP.GE.AND P6, PT, R156, R5, PT ;  /* 0x000000059c00720c */ /* 0x002fe40003fc6270 */
[----:B------:R-:W-:-:S04]  /*83d0*/  LEA.HI R3, R3, R0, RZ, 0x2 ;  /* 0x0000000003037211 */ /* 0x000fc800078f10ff */
[----:B------:R-:W-:-:S05]  /*83e0*/  LOP3.LUT R7, R3, 0xfffffffc, RZ, 0xc0, !PT ;  /* 0xfffffffc03077812 */ /* 0x000fca00078ec0ff */
[----:B------:R-:W-:-:S05]  /*83f0*/  IMAD.IADD R7, R0, 0x1, -R7 ;  /* 0x0000000100077824 */ /* 0x000fca00078e0a07 */
[----:B------:R-:W-:Y:S01]  /*8400*/  LOP3.LUT P0, RZ, R7, 0x2, RZ, 0xc0, !PT ;  /* 0x0000000207ff7812 */ /* 0x000fe2000780c0ff */
[----:B--2---:R-:W-:-:S04]  /*8410*/  IMAD R3, R51, 0x2, R16 ;  /* 0x0000000233037824 */ /* 0x004fc800078e0210 */
[----:B------:R-:W-:Y:S01]  /*8420*/  VIADD R0, R3, 0x20 ;  /* 0x0000002003007836 */ /* 0x000fe20000000000 */
[-C--:B---3--:R-:W-:Y:S02]  /*8430*/  ISETP.GE.AND P1, PT, R50, R5.reuse, PT ;  /* 0x000000053200720c */ /* 0x088fe40003f26270 */
[-C--:B----4-:R-:W-:Y:S02]  /*8440*/  ISETP.GE.AND P2, PT, R49, R5.reuse, PT ;  /* 0x000000053100720c */ /* 0x090fe40003f46270 */
[-C--:B-----5:R-:W-:Y:S02]  /*8450*/  ISETP.GE.AND P3, PT, R48, R5.reuse, PT ;  /* 0x000000053000720c */ /* 0x0a0fe40003f66270 */
[-C--:B------:R-:W-:Y:S02]  /*8460*/  ISETP.GE.AND P4, PT, R47, R5.reuse, PT ;  /* 0x000000052f00720c */ /* 0x080fe40003f86270 */
[----:B------:R-:W-:Y:S01]  /*8470*/  ISETP.GE.AND P5, PT, R6, R5, PT ;  /* 0x000000050600720c */ /* 0x000fe20003fa6270 */
[----:B------:R-:W-:-:S12]  /*8480*/  @P6 BRA `(.L_x_9848) ;  /* 0x0000000000a86947 */ /* 0x000fd80003800000 */
[----:B------:R-:W0:Y:S01]  /*8490*/  LDS.128 R4, [R3+0xda00] ;  /* 0x00da000003047984 */ /* 0x000e220000000c00 */
        /* <DEDUP_REMOVED lines=12> */
[C---:B------:R-:W-:Y:S01]  /*8560*/  FMUL.FTZ R50, R35.reuse, R37 ;  /* 0x0000002523327220 */ /* 0x040fe20000410000 */
[-C--:B------:R-:W-:Y:S01]  /*8570*/  FMUL.FTZ R49, R35, R47.reuse ;  /* 0x0000002f23317220 */ /* 0x080fe20000410000 */
[--C-:B------:R-:W-:Y:S02]  /*8580*/  HADD2.F32 R32, -RZ, R6.reuse.H0_H0 ;  /* 0x20000006ff207230 */ /* 0x100fe40000004100 */
[----:B------:R-:W-:Y:S01]  /*8590*/  FMUL.FTZ R48, R4, R46 ;  /* 0x0000002e04307220 */ /* 0x000fe20000410000 */
[----:B------:R-:W-:Y:S01]  /*85a0*/  FFMA.FTZ R52, R34, R47, R50 ;  /* 0x0000002f22347223 */ /* 0x000fe20000010032 */
[----:B------:R-:W-:-:S02]  /*85b0*/  HADD2.F32 R33, -RZ, R6.H1_H1 ;  /* 0x30000006ff217230 */ /* 0x000fc40000004100 */
[-C--:B------:R-:W-:Y:S01]  /*85c0*/  FMUL.FTZ R50, R4, R36.reuse ;  /* 0x0000002404327220 */ /* 0x080fe20000410000 */
[C---:B------:R-:W-:Y:S01]  /*85d0*/  FFMA.FTZ R48, R7.reuse, R36, -R48 ;  /* 0x0000002407307223 */ /* 0x040fe20000010830 */
[----:B------:R-:W-:Y:S02]  /*85e0*/  HADD2.F32 R6, -RZ, R5.H0_H0 ;  /* 0x20000005ff067230 */ /* 0x000fe40000004100 */
[----:B------:R-:W-:Y:S01]  /*85f0*/  FFMA.FTZ R49, R34, R37, -R49 ;  /* 0x0000002522317223 */ /* 0x000fe20000010831 */
[----:B------:R-:W-:Y:S02]  /*8600*/  HADD2.F32 R36, -RZ, R45.H1_H1 ;  /* 0x3000002dff247230 */ /* 0x000fe40000004100 */
[----:B------:R-:W-:Y:S01]  /*8610*/  FFMA.FTZ R37, R7, R46, R50 ;  /* 0x0000002e07257223 */ /* 0x000fe20000010032 */
[----:B------:R-:W-:Y:S02]  /*8620*/  HADD2.F32 R5, -RZ, R5.H1_H1 ;  /* 0x30000005ff057230 */ /* 0x000fe40000004100 */
[----:B------:R-:W-:-:S02]  /*8630*/  HADD2.F32 R34, -RZ, R55.H0_H0 ;  /* 0x20000037ff227230 */ /* 0x000fc40000004100 */
        /* <DEDUP_REMOVED lines=14> */
[----:B------:R0:W-:Y:S02]  /*8720*/  STS.128 [R3+0xda00], R4 ;  /* 0x00da000403007388 */ /* 0x0001e40000000c00 */
.L_x_9848:
[----:B------:R-:W-:Y:S05]  /*8730*/  BSYNC B1 ;  /* 0x0000000000017941 */ /* 0x000fea0003800000 */
.L_x_9847:
[----:B------:R-:W-:Y:S01]  /*8740*/  BSSY B1, `(.L_x_9849) ;  /* 0x000002d000017945 */ /* 0x000fe20003800000 */
[----:B------:R-:W-:-:S03]  /*8750*/  @P0 VIADD R0, R3, 0xffffffe0 ;  /* 0xffffffe003000836 */ /* 0x000fc60000000000 */
[----:B------:R-:W-:Y:S05]  /*8760*/  @P1 BRA `(.L_x_9850) ;  /* 0x0000000000a81947 */ /* 0x000fea0003800000 */
[----:B0-----:R-:W0:Y:S01]  /*8770*/  LDS.128 R4, [R0+0xda00] ;  /* 0x00da000000047984 */ /* 0x001e220000000c00 */
        /* <DEDUP_REMOVED lines=41> */
.L_x_9850:
[----:B------:R-:W-:Y:S05]  /*8a10*/  BSYNC B1 ;  /* 0x0000000000017941 */ /* 0x000fea0003800000 */
.L_x_9849:
[----:B------:R-:W-:Y:S04]  /*8a20*/  BSSY B1, `(.L_x_9851) ;  /* 0x000002c000017945 */ /* 0x000fe80003800000 */
[----:B------:R-:W-:Y:S05]  /*8a30*/  @P2 BRA `(.L_x_9852) ;  /* 0x0000000000a82947 */ /* 0x000fea0003800000 */
[----:B01----:R-:W0:Y:S01]  /*8a40*/  LDS.128 R4, [R3+0x10a00] ;  /* 0x010a000003047984 */ /* 0x003e220000000c00 */
[----:B------:R-:W-:Y:S01]  /*8a50*/  SHF.R.U32.HI R30, RZ, 0x10, R25 ;  /* 0x00000010ff1e7819 */ /* 0x000fe20000011619 */
[----:B------:R-:W-:Y:S01]  /*8a60*/  HADD2.F32 R28, -RZ, R56.H1_H1 ;  /* 0x30000038ff1c7230 */ /* 0x000fe20000004100 */
        /* <DEDUP_REMOVED lines=39> */
.L_x_9852:
[----:B------:R-:W-:Y:S05]  /*8ce0*/  BSYNC B1 ;  /* 0x0000000000017941 */ /* 0x000fea0003800000 */
.L_x_9851:
        /* <DEDUP_REMOVED lines=44> */
.L_x_9854:
[----:B------:R-:W-:Y:S05]  /*8fb0*/  BSYNC B1 ;  /* 0x0000000000017941 */ /* 0x000fea0003800000 */
.L_x_9853:
        /* <DEDUP_REMOVED lines=44> */
.L_x_9856:
[----:B------:R-:W-:Y:S05]  /*9280*/  BSYNC B1 ;  /* 0x0000000000017941 */ /* 0x000fea0003800000 */
.L_x_9855:
        /* <DEDUP_REMOVED lines=44> */
.L_x_9840:
[----:B------:R-:W-:-:S03]  /*9550*/  UMOV UR4, 0xffffffff ;  /* 0xffffffff00047882 */ /* 0x000fc60000000000 */
[----:B------:R-:W-:Y:S05]  /*9560*/  BRA.DIV UR4, `(.L_x_9857) ;  /* 0x0000016604847947 */ /* 0x000fea000b800000 */
[----:B------:R-:W2:Y:S04]  /*9570*/  SHFL.IDX PT, R3, R23, RZ, 0x1e1f ;  /* 0x001e1fff17037589 */ /* 0x000ea800000e0000 */
[----:B------:R-:W1:Y:S04]  /*9580*/  SHFL.IDX PT, R0, R22, RZ, 0x1e1f ;  /* 0x001e1fff16007589 */ /* 0x000e6800000e0000 */
[----:B------:R3:W4:Y:S04]  /*9590*/  SHFL.IDX PT, R5, R25, RZ, 0x1e1f ;  /* 0x001e1fff19057589 */ /* 0x00072800000e0000 */
[----:B0-----:R3:W0:Y:S01]  /*95a0*/  SHFL.IDX PT, R14, R24, RZ, 0x1e1f ;  /* 0x001e1fff180e7589 */ /* 0x00162200000e0000 */
[----:B--2---:R-:W-:-:S02]  /*95b0*/  IMAD.MOV.U32 R33, RZ, RZ, R3 ;  /* 0x000000ffff217224 */ /* 0x004fc400078e0003 */
[----:B-1-3--:R-:W-:-:S07]  /*95c0*/  IMAD.MOV.U32 R32, RZ, RZ, R0 ;  /* 0x000000ffff207224 */ /* 0x00afce00078e0000 */
.L_x_10094:
[----:B------:R-:W2:Y:S01]  /*95d0*/  LDL R37, [R1+0xa0] ;  /* 0x0000a00001257983 */ /* 0x000ea20000100800 */
[----:B------:R-:W-:Y:S01]  /*95e0*/  ULDC UR4, c[0x0][0x448] ;  /* 0x0001120000047ab9 */ /* 0x000fe20000000800 */
[----:B------:R-:W-:Y:S01]  /*95f0*/  BSSY B1, `(.L_x_9858) ;  /* 0x0000040000017945 */ /* 0x000fe20003800000 */
[----:B------:R-:W-:Y:S01]  /*9600*/  IMAD R111, R111, UR4, RZ ;  /* 0x000000046f6f7c24 */ /* 0x000fe2000f8e02ff */
[----:B------:R-:W-:Y:S01]  /*9610*/  CS2R R6, SRZ ;  /* 0x0000000000067805 */ /* 0x000fe2000001ff00 */
[----:B0-----:R-:W-:Y:S01]  /*9620*/  IMAD.MOV.U32 R34, RZ, RZ, R14 ;  /* 0x000000ffff227224 */ /* 0x001fe200078e000e */
[----:B------:R-:W-:Y:S01]  /*9630*/  CS2R R10, SRZ ;  /* 0x00000000000a7805 */ /* 0x000fe2000001ff00 */
[----:B------:R-:W-:Y:S01]  /*9640*/  IMAD R0, R109, -0xc0, R111 ;  /* 0xffffff406d007824 */ /* 0x000fe200078e026f */
[----:B------:R-:W-:Y:S01]  /*9650*/  ISETP.GE.AND P1, PT, R8, R111, PT ;  /* 0x0000006f0800720c */ /* 0x000fe20003f26270 */
[----:B----4-:R-:W-:Y:S01]  /*9660*/  IMAD.MOV.U32 R35, RZ, RZ, R5 ;  /* 0x000000ffff237224 */ /* 0x010fe200078e0005 */
[----:B------:R-:W-:-:S02]  /*9670*/  CS2R R4, SRZ ;  /* 0x0000000000047805 */ /* 0x000fc4000001ff00 */
[----:B------:R-:W-:Y:S02]  /*9680*/  CS2R R8, SRZ ;  /* 0x0000000000087805 */ /* 0x000fe4000001ff00 */
[----:B------:R-:W-:Y:S02]  /*9690*/  VIMNMX R3, R0, 0xc0, PT ;  /* 0x000000c000037848 */ /* 0x000fe40003fe0100 */
[----:B------:R-:W-:Y:S02]  /*96a0*/  CS2R R12, SRZ ;  /* 0x00000000000c7805 */ /* 0x000fe4000001ff00 */
[----:B------:R-:W-:Y:S02]  /*96b0*/  CS2R R14, SRZ ;  /* 0x00000000000e7805 */ /* 0x000fe4000001ff00 */
[----:B------:R-:W-:Y:S02]  /*96c0*/  CS2R R20, SRZ ;  /* 0x0000000000147805 */ /* 0x000fe4000001ff00 */
[----:B------:R-:W-:-:S02]  /*96d0*/  ISETP.GE.AND P0, PT, R146, R3, PT ;  /* 0x000000039200720c */ /* 0x000fc40003f06270 */
[----:B------:R-:W-:Y:S02]  /*96e0*/  CS2R R22, SRZ ;  /* 0x0000000000167805 */ /* 0x000fe4000001ff00 */
[----:B------:R-:W-:Y:S02]  /*96f0*/  CS2R R24, SRZ ;  /* 0x0000000000187805 */ /* 0x000fe4000001ff00 */
[----:B------:R-:W-:Y:S02]  /*9700*/  CS2R R26, SRZ ;  /* 0x00000000001a7805 */ /* 0x000fe4000001ff00 */
[----:B------:R-:W-:Y:S02]  /*9710*/  CS2R R28, SRZ ;  /* 0x00000000001c7805 */ /* 0x000fe4000001ff00 */
[----:B------:R-:W-:Y:S02]  /*9720*/  CS2R R30, SRZ ;  /* 0x00000000001e7805 */ /* 0x000fe4000001ff00 */
[----:B--2---:R-:W-:Y:S01]  /*9730*/  LEA.HI R0, R37, R37, RZ, 0x1 ;  /* 0x0000002525007211 */ /* 0x004fe200078f08ff */
[----:B------:R-:W-:Y:S06]  /*9740*/  @P1 BRA `(.L_x_9859) ;  /* 0x0000000000a81947 */ /* 0x000fec0003800000 */
[----:B------:R-:W2:Y:S04]  /*9750*/  LDL R39, [R1+0x60] ;  /* 0x0000600001277983 */ /* 0x000ea80000100800 */
[----:B------:R-:W3:Y:S01]  /*9760*/  LDL R38, [R1+0x64] ;  /* 0x0000640001267983 */ /* 0x000ee20000100800 */
[C---:B------:R-:W-:Y:S01]  /*9770*/  VIADD R3, R144.reuse, 0x10 ;  /* 0x0000001090037836 */ /* 0x040fe20000000000 */
[----:B------:R-:W-:Y:S01]  /*9780*/  ULDC UR4, c[0x0][0x3f4] ;  /* 0x0000fd0000047ab9 */ /* 0x000fe20000000800 */
[C---:B------:R-:W-:Y:S01]  /*9790*/  VIADD R4, R144.reuse, 0x20 ;  /* 0x0000002090047836 */ /* 0x040fe20000000000 */
[----:B------:R-:W-:Y:S02]  /*97a0*/  ISETP.GE.AND P1, PT, R144, UR4, PT ;  /* 0x0000000490007c0c */ /* 0x000fe4000bf26270 */
[----:B------:R-:W-:-:S02]  /*97b0*/  CS2R R20, SRZ ;  /* 0x0000000000147805 */ /* 0x000fc4000001ff00 */
[----:B------:R-:W-:Y:S02]  /*97c0*/  ISETP.GE.AND P2, PT, R3, UR4, PT ;  /* 0x0000000403007c0c */ /* 0x000fe4000bf46270 */
[----:B------:R-:W-:Y:S02]  /*97d0*/  CS2R R22, SRZ ;  /* 0x0000000000167805 */ /* 0x000fe4000001ff00 */
[----:B------:R-:W-:Y:S02]  /*97e0*/  ISETP.GE.AND P3, PT, R4, UR4, PT ;  /* 0x0000000404007c0c */ /* 0x000fe4000bf66270 */
[----:B------:R-:W-:Y:S02]  /*97f0*/  CS2R R24, SRZ ;  /* 0x0000000000187805 */ /* 0x000fe4000001ff00 */
[----:B------:R-:W-:Y:S02]  /*9800*/  CS2R R26, SRZ ;  /* 0x00000000001a7805 */ /* 0x000fe4000001ff00 */
[----:B------:R-:W-:Y:S01]  /*9810*/  CS2R R8, SRZ ;  /* 0x0000000000087805 */ /* 0x000fe2000001ff00 */
[----:B------:R-:W-:Y:S01]  /*9820*/  @!P1 IMAD.WIDE R12, R144, 0x2, R32 ;  /* 0x00000002900c9825 */ /* 0x000fe200078e0220 */
[----:B------:R-:W-:-:S02]  /*9830*/  CS2R R10, SRZ ;  /* 0x00000000000a7805 */ /* 0x000fc4000001ff00 */
[----:B------:R-:W-:Y:S02]  /*9840*/  CS2R R28, SRZ ;  /* 0x00000000001c7805 */ /* 0x000fe4000001ff00 */
[----:B------:R-:W-:Y:S02]  /*9850*/  CS2R R30, SRZ ;  /* 0x00000000001e7805 */ /* 0x000fe4000001ff00 */
[----:B------:R-:W-:Y:S01]  /*9860*/  CS2R R14, SRZ ;  /* 0x00000000000e7805 */ /* 0x000fe2000001ff00 */
[----:B------:R0:W5:Y:S02]  /*9870*/  @!P1 LD.E.128 R20, desc[UR60][R12.64] ;  /* 0x0000003c0c149980 */ /* 0x000164000c101d00 */
[----:B0-----:R-:W-:Y:S01]  /*9880*/  CS2R R12, SRZ ;  /* 0x00000000000c7805 */ /* 0x001fe2000001ff00 */
[C---:B--2---:R-:W-:Y:S02]  /*9890*/  IMAD.IADD R3, R156.reuse, 0x1, R39 ;  /* 0x000000019c037824 */ /* 0x044fe400078e0227 */
[----:B---3--:R-:W-:-:S03]  /*98a0*/  IMAD.IADD R5, R156, 0x1, R38 ;  /* 0x000000019c057824 */ /* 0x008fc600078e0226 */
[----:B------:R-:W-:Y:S02]  /*98b0*/  SHF.R.S32.HI R4, RZ, 0x1f, R3 ;  /* 0x0000001fff047819 */ /* 0x000fe40000011403 */
[----:B------:R-:W-:Y:S02]  /*98c0*/  SHF.R.S32.HI R6, RZ, 0x1f, R5 ;  /* 0x0000001fff067819 */ /* 0x000fe40000011405 */
[----:B------:R-:W-:Y:S02]  /*98d0*/  LEA.HI R3, R4, R3, RZ, 0x3 ;  /* 0x0000000304037211 */ /* 0x000fe400078f18ff */
[----:B------:R-:W-:Y:S02]  /*98e0*/  LEA.HI R6, R6, R5, RZ, 0x3 ;  /* 0x0000000506067211 */ /* 0x000fe400078f18ff */
[----:B------:R-:W-:Y:S02]  /*98f0*/  SHF.R.S32.HI R3, RZ, 0x3, R3 ;  /* 0x00000003ff037819 */ /* 0x000fe40000011403 */
[----:B------:R-:W-:-:S03]  /*9900*/  SHF.R.S32.HI R43, RZ, 0x3, R6 ;  /* 0x00000003ff2b7819 */ /* 0x000fc60000011406 */
[----:B------:R-:W-:Y:S02]  /*9910*/  @!P2 IMAD.SHL.U32 R3, R3, 0x8, RZ ;  /* 0x000000080303a824 */ /* 0x000fe400078e00ff */
[----:B------:R-:W-:Y:S01]  /*9920*/  @!P3 IMAD.SHL.U32 R43, R43, 0x8, RZ ;  /* 0x000000082b2bb824 */ /* 0x000fe200078e00ff */
[----:B------:R-:W-:Y:S01]  /*9930*/  CS2R R4, SRZ ;  /* 0x0000000000047805 */ /* 0x000fe2000001ff00 */
[----:B------:R-:W-:Y:S01]  /*9940*/  @!P2 IMAD.WIDE R38, R3, 0x2, R32 ;  /* 0x000000020326a825 */ /* 0x000fe200078e0220 */
[----:B------:R-:W-:-:S03]  /*9950*/  CS2R R6, SRZ ;  /* 0x0000000000067805 */ /* 0x000fc6000001ff00 */
[----:B------:R-:W-:Y:S01]  /*9960*/  @!P3 IMAD.WIDE R40, R43, 0x2, R32 ;  /* 0x000000022b28b825 */ /* 0x000fe200078e0220 */
[----:B------:R0:W5:Y:S03]  /*9970*/  @!P2 LD.E.128 R24, desc[UR60][R38.64] ;  /* 0x0000003c2618a980 */ /* 0x000166000c101d00 */
[--C-:B------:R-:W-:Y:S01]  /*9980*/  @!P2 IMAD.WIDE R32, R3, 0x2, R34.reuse ;  /* 0x000000020320a825 */ /* 0x100fe200078e0222 */
[----:B------:R0:W5:Y:S03]  /*9990*/  @!P3 LD.E.128 R28, desc[UR60][R40.64] ;  /* 0x0000003c281cb980 */ /* 0x000166000c101d00 */
[--C-:B------:R-:W-:Y:S01]  /*99a0*/  @!P3 IMAD.WIDE R42, R43, 0x2, R34.reuse ;  /* 0x000000022b2ab825 */ /* 0x100fe200078e0222 */
[----:B------:R0:W5:Y:S03]  /*99b0*/  @!P2 LD.E.128 R8, desc[UR60][R32.64] ;  /* 0x0000003c2008a980 */ /* 0x000166000c101d00 */
[----:B------:R-:W-:Y:S01]  /*99c0*/  @!P1 IMAD.WIDE R34, R144, 0x2, R34 ;  /* 0x0000000290229825 */ /* 0x000fe200078e0222 */
[----:B------:R0:W5:Y:S04]  /*99d0*/  @!P3 LD.E.128 R12, desc[UR60][R42.64] ;  /* 0x0000003c2a0cb980 */ /* 0x000168000c101d00 */
[----:B------:R0:W5:Y:S02]  /*99e0*/  @!P1 LD.E.128 R4, desc[UR60][R34.64] ;  /* 0x0000003c22049980 */ /* 0x000164000c101d00 */
.L_x_9859:
[----:B------:R-:W-:Y:S05]  /*99f0*/  BSYNC B1 ;  /* 0x0000000000017941 */ /* 0x000fea0003800000 */
.L_x_9858:
[----:B------:R-:W-:Y:S01]  /*9a00*/  LOP3.LUT R0, R0, 0xfffffffe, RZ, 0xc0, !PT ;  /* 0xfffffffe00007812 */ /* 0x000fe200078ec0ff */
[----:B-----5:R-:W-:Y:S01]  /*9a10*/  IMAD.MOV.U32 R3, RZ, RZ, R4 ;  /* 0x000000ffff037224 */ /* 0x020fe200078e0004 */
[----:B------:R-:W-:Y:S01]  /*9a20*/  BSSY B1, `(.L_x_9860) ;  /* 0x000002e000017945 */ /* 0x000fe20003800000 */
[----:B0-----:R-:W-:Y:S02]  /*9a30*/  IMAD.MOV.U32 R32, RZ, RZ, R5 ;  /* 0x000000ffff207224 */ /* 0x001fe400078e0005 */
        /* <DEDUP_REMOVED lines=43> */
[----:B0-----:R-:W-:Y:S06]  /*9cf0*/  @!P1 BRA `(.L_x_9861) ;  /* 0x0000016000189947 */ /* 0x001fec0003800000 */
.L_x_10095:
[----:B------:R-:W-:Y:S05]  /*9d00*/  BSYNC B1 ;  /* 0x0000000000017941 */ /* 0x000fea0003800000 */
.L_x_9860:
[----:B------:R-:W-:Y:S01]  /*9d10*/  PRMT R44, R0, 0x5410, R32 ;  /* 0x00005410002c7816 */ /* 0x000fe20000000020 */
[----:B------:R-:W-:Y:S06]  /*9d20*/  @P0 BRA `(.L_x_9846) ;  /* 0x0000001400180947 */ /* 0x000fec0003800000 */
[----:B------:R1:W5:Y:S01]  /*9d30*/  LDL R68, [R1+0x50] ;  /* 0x0000500001447983 */ /* 0x0003620000100800 */
[----:B0-----:R-:W0:Y:S03]  /*9d40*/  LDC R3, c[0x0][0x3f4] ;  /* 0x0000fd00ff037b82 */ /* 0x001e260000000800 */
[----:B------:R1:W5:Y:S04]  /*9d50*/  LDL R67, [R1+0x58] ;  /* 0x0000580001437983 */ /* 0x0003680000100800 */
[----:B------:R1:W5:Y:S01]  /*9d60*/  LDL R65, [R1+0x54] ;  /* 0x0000540001417983 */ /* 0x0003620000100800 */
[C---:B------:R-:W-:Y:S01]  /*9d70*/  VIADD R0, R144.reuse, 0x10 ;  /* 0x0000001090007836 */ /* 0x040fe20000000000 */
[----:B------:R-:W-:Y:S01]  /*9d80*/  BSSY B1, `(.L_x_9862) ;  /* 0x000006c000017945 */ /* 0x000fe20003800000 */
[C---:B------:R-:W-:Y:S01]  /*9d90*/  VIADD R32, R144.reuse, 0x20 ;  /* 0x0000002090207836 */ /* 0x040fe20000000000 */
[----:B0-----:R-:W-:-:S02]  /*9da0*/  ISETP.GE.AND P0, PT, R144, R3, PT ;  /* 0x000000039000720c */ /* 0x001fc40003f06270 */
[-C--:B------:R-:W-:Y:S02]  /*9db0*/  ISETP.GE.AND P1, PT, R0, R3.reuse, PT ;  /* 0x000000030000720c */ /* 0x080fe40003f26270 */
[----:B------:R-:W-:-:S09]  /*9dc0*/  ISETP.GE.AND P2, PT, R32, R3, PT ;  /* 0x000000032000720c */ /* 0x000fd20003f46270 */
[----:B-1----:R-:W-:Y:S05]  /*9dd0*/  @P0 BRA `(.L_x_9863) ;  /* 0x0000000400980947 */ /* 0x002fea0003800000 */
[----:B------:R-:W2:Y:S01]  /*9de0*/  LDL R35, [R1+0xc4] ;  /* 0x0000c40001237983 */ /* 0x000ea20000100800 */
[----:B------:R-:W-:Y:S01]  /*9df0*/  LEA.HI R0, R36, R36, RZ, 0x1 ;  /* 0x0000002424007211 */ /* 0x000fe200078f08ff */
[----:B------:R-:W-:Y:S01]  /*9e00*/  HADD2.F32 R57, -RZ, R57.H0_H0 ;  /* 0x20000039ff397230 */ /* 0x000fe20000004100 */
[----:B-----5:R-:W-:Y:S01]  /*9e10*/  LOP3.LUT R32, R68, 0x18, R144, 0xf8, !PT ;  /* 0x0000001844207812 */ /* 0x020fe200078ef890 */
[----:B------:R-:W-:Y:S01]  /*9e20*/  HADD2.F32 R55, -RZ, R55.H0_H0 ;  /* 0x20000037ff377230 */ /* 0x000fe20000004100 */
[----:B------:R-:W-:Y:S01]  /*9e30*/  LOP3.LUT R33, R0, 0xfffffffe, RZ, 0xc0, !PT ;  /* 0xfffffffe00217812 */ /* 0x000fe200078ec0ff */
[----:B------:R-:W-:Y:S01]  /*9e40*/  HADD2.F32 R56, -RZ, R56.H0_H0 ;  /* 0x20000038ff387230 */ /* 0x000fe20000004100 */
[----:B------:R-:W-:Y:S02]  /*9e50*/  LOP3.LUT R32, R32, R65, RZ, 0x3c, !PT ;  /* 0x0000004120207212 */ /* 0x000fe400078e3cff */
[----:B------:R-:W-:Y:S01]  /*9e60*/  SHF.R.U64 R20, R20, 0x10, R21 ;  /* 0x0000001014147819 */ /* 0x000fe20000001215 */
[----:B------:R-:W-:Y:S01]  /*9e70*/  IMAD.IADD R0, R36, 0x1, -R33 ;  /* 0x0000000124007824 */ /* 0x000fe200078e0a21 */
[----:B------:R-:W-:Y:S01]  /*9e80*/  SHF.R.U32.HI R54, RZ, 0x10, R21 ;  /* 0x00000010ff367819 */ /* 0x000fe20000011615 */
[----:B------:R-:W-:Y:S01]  /*9e90*/  IMAD.IADD R34, R67, 0x1, R32 ;  /* 0x0000000143227824 */ /* 0x000fe200078e0220 */
[----:B------:R-:W-:-:S02]  /*9ea0*/  SHF.R.U64 R21, R4, 0x10, R5 ;  /* 0x0000001004157819 */ /* 0x000fc40000001205 */
[----:B------:R-:W-:Y:S02]  /*9eb0*/  LEA.HI R0, R3, R0, RZ, 0x1d ;  /* 0x0000000003007211 */ /* 0x000fe400078fe8ff */
[----:B------:R-:W-:Y:S01]  /*9ec0*/  SHF.R.U32.HI R58, RZ, 0x10, R5 ;  /* 0x00000010ff3a7819 */ /* 0x000fe20000011605 */
[----:B------:R-:W-:Y:S01]  /*9ed0*/  HADD2.F32 R21, -RZ, R21.H0_H0 ;  /* 0x20000015ff157230 */ /* 0x000fe20000004100 */
[----:B------:R-:W-:Y:S02]  /*9ee0*/  SHF.R.S32.HI R33, RZ, 0x1f, R0 ;  /* 0x0000001fff217819 */ /* 0x000fe40000011400 */
[----:B------:R-:W-:Y:S01]  /*9ef0*/  SHF.R.U64 R5, R6, 0x10, R7 ;  /* 0x0000001006057819 */ /* 0x000fe20000001207 */
[----:B------:R-:W-:Y:S01]  /*9f00*/  HADD2.F32 R58, -RZ, R58.H0_H0 ;  /* 0x2000003aff3a7230 */ /* 0x000fe20000004100 */
[----:B------:R-:W-:Y:S01]  /*9f10*/  LEA.HI R33, R33, R0, RZ, 0x2 ;  /* 0x0000000021217211 */ /* 0x000fe200078f10ff */
[----:B------:R-:W-:Y:S01]  /*9f20*/  IMAD.SHL.U32 R0, R0, 0x8, RZ ;  /* 0x0000000800007824 */ /* 0x000fe200078e00ff */
[----:B------:R-:W-:-:S02]  /*9f30*/  SHF.R.U64 R4, R22, 0x10, R23 ;  /* 0x0000001016047819 */ /* 0x000fc40000001217 */
[----:B------:R-:W-:Y:S02]  /*9f40*/  SHF.R.S32.HI R33, RZ, 0x2, R33 ;  /* 0x00000002ff217819 */ /* 0x000fe40000011421 */
[----:B------:R-:W-:Y:S02]  /*9f50*/  LOP3.LUT R32, R68, 0x18, R0, 0xf8, !PT ;  /* 0x0000001844207812 */ /* 0x000fe400078ef800 */
[----:B------:R-:W-:Y:S01]  /*9f60*/  SHF.R.U32.HI R23, RZ, 0x10, R23 ;  /* 0x00000010ff177819 */ /* 0x000fe20000011617 */
[----:B------:R-:W-:Y:S01]  /*9f70*/  IMAD R36, R33, 0x1800, R67 ;  /* 0x0000180021247824 */ /* 0x000fe200078e0243 */
[----:B------:R-:W-:Y:S02]  /*9f80*/  LOP3.LUT R37, R32, R65, RZ, 0x3c, !PT ;  /* 0x0000004120257212 */ /* 0x000fe400078e3cff */
[----:B------:R-:W-:-:S03]  /*9f90*/  SHF.R.U32.HI R63, RZ, 0x10, R7 ;  /* 0x00000010ff3f7819 */ /* 0x000fc60000011607 */
[----:B------:R-:W-:-:S04]  /*9fa0*/  IMAD.IADD R37, R36, 0x1, R37 ;  /* 0x0000000124257824 */ /* 0x000fc800078e0225 */
[----:B------:R-:W-:-:S05]  /*9fb0*/  IMAD R40, R37, 0x2, R16 ;  /* 0x0000000225287824 */ /* 0x000fca00078e0210 */
[----:B------:R-:W0:Y:S02]  /*9fc0*/  LDS.128 R36, [R40+0xda00] ;  /* 0x00da000028247984 */ /* 0x000e240000000c00 */
[--C-:B0-----:R-:W-:Y:S02]  /*9fd0*/  HADD2.F32 R6, -RZ, R37.reuse.H0_H0 ;  /* 0x20000025ff067230 */ /* 0x101fe40000004100 */
[----:B------:R-:W-:Y:S02]  /*9fe0*/  HADD2.F32 R37, -RZ, R37.H1_H1 ;  /* 0x30000025ff257230 */ /* 0x000fe40000004100 */
[----:B------:R-:W-:Y:S02]  /*9ff0*/  HADD2.F32 R51, -RZ, R36.H0_H0 ;  /* 0x20000024ff337230 */ /* 0x000fe40000004100 */
[C---:B------:R-:W-:Y:S01]  /*a000*/  FMUL.FTZ R59, R6.reuse, R57 ;  /* 0x00000039063b7220 */ /* 0x040fe20000410000 */
[----:B------:R-:W-:Y:S01]  /*a010*/  FMUL.FTZ R61, R6, R55 ;  /* 0x00000037063d7220 */ /* 0x000fe20000410000 */
[----:B------:R-:W-:-:S02]  /*a020*/  HADD2.F32 R52, -RZ, R38.H0_H0 ;  /* 0x20000026ff347230 */ /* 0x000fc40000004100 */
[--C-:B------:R-:W-:Y:S02]  /*a030*/  HADD2.F32 R53, -RZ, R39.reuse.H0_H0 ;  /* 0x20000027ff357230 */ /* 0x100fe40000004100 */
[----:B------:R-:W-:Y:S02]  /*a040*/  HADD2.F32 R39, -RZ, R39.H1_H1 ;  /* 0x30000027ff277230 */ /* 0x000fe40000004100 */
[----:B------:R-:W-:Y:S02]  /*a050*/  HADD2.F32 R36, -RZ, R36.H1_H1 ;  /* 0x30000024ff247230 */ /* 0x000fe40000004100 */
[----:B------:R-:W-:Y:S02]  /*a060*/  HADD2.F32 R38, -RZ, R38.H1_H1 ;  /* 0x30000026ff267230 */ /* 0x000fe40000004100 */
[----:B--2---:R-:W-:-:S05]  /*a070*/  IMAD R0, R34, 0x2, R35 ;  /* 0x0000000222007824 */ /* 0x004fca00078e0223 */
[----:B------:R-:W0:Y:S02]  /*a080*/  LDS.128 R32, [R0] ;  /* 0x0000000000207984 */ /* 0x000e240000000c00 */
[--C-:B0-----:R-:W-:Y:S02]  /*a090*/  HADD2.F32 R22, -RZ, R33.reuse.H0_H0 ;  /* 0x20000021ff167230 */ /* 0x101fe40000004100 */
[----:B------:R-:W-:Y:S02]  /*a0a0*/  HADD2.F32 R50, -RZ, R33.H1_H1 ;  /* 0x30000021ff327230 */ /* 0x000fe40000004100 */
[----:B------:R-:W-:Y:S02]  /*a0b0*/  HADD2.F32 R49, -RZ, R32.H0_H0 ;  /* 0x20000020ff317230 */ /* 0x000fe40000004100 */
[----:B------:R-:W-:Y:S01]  /*a0c0*/  FFMA.FTZ R6, R22, R55, -R59 ;  /* 0x0000003716067223 */ /* 0x000fe2000001083b */
[----:B------:R-:W-:Y:S02]  /*a0d0*/  HADD2.F32 R55, -RZ, R54.H0_H0 ;  /* 0x20000036ff377230 */ /* 0x000fe40000004100 */
[----:B------:R-:W-:Y:S01]  /*a0e0*/  FMUL.FTZ R59, R37, R58 ;  /* 0x0000003a253b7220 */ /* 0x000fe20000410000 */
[----:B------:R-:W-:-:S02]  /*a0f0*/  HADD2.F32 R54, -RZ, R60.H0_H0 ;  /* 0x2000003cff367230 */ /* 0x000fc40000004100 */
[----:B------:R-:W-:Y:S01]  /*a100*/  FFMA.FTZ R22, R22, R57, R61 ;  /* 0x0000003916167223 */ /* 0x000fe2000001003d */
[----:B------:R-:W-:Y:S01]  /*a110*/  FMUL.FTZ R60, R51, R56 ;  /* 0x00000038333c7220 */ /* 0x000fe20000410000 */
[-C--:B------:R-:W-:Y:S01]  /*a120*/  FMUL.FTZ R57, R37, R55.reuse ;  /* 0x0000003725397220 */ /* 0x080fe20000410000 */
[C---:B------:R-:W-:Y:S01]  /*a130*/  FFMA.FTZ R37, R50.reuse, R55, -R59 ;  /* 0x0000003732257223 */ /* 0x040fe2000001083b */
[----:B------:R-:W-:Y:S02]  /*a140*/  HADD2.F32 R55, -RZ, R62.H0_H0 ;  /* 0x2000003eff377230 */ /* 0x000fe40000004100 */
[----:B------:R-:W-:Y:S01]  /*a150*/  FMUL.FTZ R51, R51, R54 ;  /* 0x0000003633337220 */ /* 0x000fe20000410000 */
[----:B------:R-:W-:Y:S01]  /*a160*/  FFMA.FTZ R57, R50, R58, R57 ;  /* 0x0000003a32397223 */ /* 0x000fe20000010039 */
[----:B------:R-:W-:Y:S02]  /*a170*/  HADD2.F32 R33, -RZ, R34.H0_H0 ;  /* 0x20000022ff217230 */ /* 0x000fe40000004100 */
[----:B------:R-:W-:Y:S01]  /*a180*/  FFMA.FTZ R60, R49, R54, -R60 ;  /* 0x00000036313c7223 */ /* 0x000fe2000001083c */
[----:B------:R-:W-:-:S02]  /*a190*/  HADD2.F32 R50, -RZ, R64.H0_H0 ;  /* 0x20000040ff327230 */ /* 0x000fc40000004100 */
[----:B------:R-:W-:Y:S01]  /*a1a0*/  FFMA.FTZ R51, R49, R56, R51 ;  /* 0x0000003831337223 */ /* 0x000fe20000010033 */
[C---:B------:R-:W-:Y:S01]  /*a1b0*/  FMUL.FTZ R58, R52.reuse, R55 ;  /* 0x00000037343a7220 */ /* 0x040fe20000410000 */
[----:B------:R-:W-:Y:S02]  /*a1c0*/  HADD2.F32 R56, -RZ, R62.H1_H1 ;  /* 0x3000003eff387230 */ /* 0x000fe40000004100 */
[----:B------:R-:W-:Y:S02]  /*a1d0*/  HADD2.F32 R54, -RZ, R64.H1_H1 ;  /* 0x30000040ff367230 */ /* 0x000fe40000004100 */
[-C--:B------:R-:W-:Y:S01]  /*a1e0*/  FMUL.FTZ R62, R52, R50.reuse ;  /* 0x00000032343e7220 */ /* 0x080fe20000410000 */
[----:B------:R-:W-:Y:S02]  /*a1f0*/  HADD2.F32 R7, -RZ, R35.H0_H0 ;  /* 0x20000023ff077230 */ /* 0x000fe40000004100 */
[----:B------:R-:W-:Y:S01]  /*a200*/  FFMA.FTZ R58, R33, R50, -R58 ;  /* 0x00000032213a7223 */ /* 0x000fe2000001083a */
[----:B------:R-:W-:-:S02]  /*a210*/  HADD2.F32 R52, -RZ, R63.H0_H0 ;  /* 0x2000003fff347230 */ /* 0x000fc40000004100 */
[C---:B------:R-:W-:Y:S01]  /*a220*/  FMUL.FTZ R64, R53.reuse, R56 ;  /* 0x0000003835407220 */ /* 0x040fe20000410000 */
[----:B------:R-:W-:Y:S02]  /*a230*/  HADD2.F32 R50, -RZ, R23.H0_H0 ;  /* 0x20000017ff327230 */ /* 0x000fe40000004100 */
[-C--:B------:R-:W-:Y:S01]  /*a240*/  FMUL.FTZ R53, R53, R54.reuse ;  /* 0x0000003635357220 */ /* 0x080fe20000410000 */
[----:B------:R-:W-:Y:S02]  /*a250*/  HADD2.F32 R35, -RZ, R35.H1_H1 ;  /* 0x30000023ff237230 */ /* 0x000fe40000004100 */
[----:B------:R-:W-:Y:S01]  /*a260*/  FFMA.FTZ R64, R7, R54, -R64 ;  /* 0x0000003607407223 */ /* 0x000fe20000010840 */
[----:B------:R-:W-:Y:S01]  /*a270*/  FMUL.FTZ R66, R39, R52 ;  /* 0x0000003427427220 */ /* 0x000fe20000410000 */
[----:B------:R-:W-:Y:S01]  /*a280*/  FFMA.FTZ R53, R7, R56, R53 ;  /* 0x0000003807357223 */ /* 0x000fe20000010035 */
        /* <DEDUP_REMOVED lines=27> */
.L_x_9863:
[----:B------:R-:W-:Y:S05]  /*a440*/  BSYNC B1 ;  /* 0x0000000000017941 */ /* 0x000fea0003800000 */
.L_x_9862:
[----:B------:R-:W-:Y:S04]  /*a450*/  BSSY B1, `(.L_x_9864) ;  /* 0x0000066000017945 */ /* 0x000fe80003800000 */
[----:B------:R-:W-:Y:S05]  /*a460*/  @P1 BRA `(.L_x_9865) ;  /* 0x0000000400901947 */ /* 0x000fea0003800000 */
[----:B0-----:R-:W2:Y:S04]  /*a470*/  LDL R0, [R1+0x60] ;  /* 0x0000600001007983 */ /* 0x001ea80000100800 */
[----:B------:R-:W3:Y:S01]  /*a480*/  LDL R53, [R1+0xdc] ;  /* 0x0000dc0001357983 */ /* 0x000ee20000100800 */
[--C-:B------:R-:W-:Y:S01]  /*a490*/  SHF.R.U64 R24, R24, 0x10, R25.reuse ;  /* 0x0000001018187819 */ /* 0x100fe20000001219 */
[--C-:B------:R-:W-:Y:S01]  /*a4a0*/  HADD2.F32 R33, -RZ, R48.reuse.H1_H1 ;  /* 0x30000030ff217230 */ /* 0x100fe20000004100 */
[----:B------:R-:W-:Y:S01]  /*a4b0*/  SHF.R.U32.HI R34, RZ, 0x10, R25 ;  /* 0x00000010ff227819 */ /* 0x000fe20000011619 */
[----:B------:R-:W-:Y:S01]  /*a4c0*/  HADD2.F32 R48, -RZ, R48.H0_H0 ;  /* 0x20000030ff307230 */ /* 0x000fe20000004100 */
[--C-:B------:R-:W-:Y:S02]  /*a4d0*/  SHF.R.U32.HI R35, RZ, 0x10, R9.reuse ;  /* 0x00000010ff237819 */ /* 0x100fe40000011609 */
[----:B------:R-:W-:-:S02]  /*a4e0*/  SHF.R.U64 R50, R8, 0x10, R9 ;  /* 0x0000001008327819 */ /* 0x000fc40000001209 */
[--C-:B------:R-:W-:Y:S01]  /*a4f0*/  SHF.R.U64 R52, R26, 0x10, R27.reuse ;  /* 0x000000101a347819 */ /* 0x100fe2000000121b */
[----:B------:R-:W-:Y:S01]  /*a500*/  HADD2.F32 R35, -RZ, R35.H0_H0 ;  /* 0x20000023ff237230 */ /* 0x000fe20000004100 */
[----:B------:R-:W-:Y:S02]  /*a510*/  SHF.R.U32.HI R51, RZ, 0x10, R27 ;  /* 0x00000010ff337819 */ /* 0x000fe4000001161b */
[--C-:B------:R-:W-:Y:S02]  /*a520*/  SHF.R.U64 R49, R10, 0x10, R11.reuse ;  /* 0x000000100a317819 */ /* 0x100fe4000000120b */
[----:B------:R-:W-:Y:S01]  /*a530*/  SHF.R.U32.HI R40, RZ, 0x10, R11 ;  /* 0x00000010ff287819 */ /* 0x000fe2000001160b */
[----:B--2---:R-:W-:-:S05]  /*a540*/  IMAD.IADD R0, R156, 0x1, R0 ;  /* 0x000000019c007824 */ /* 0x004fca00078e0200 */
[----:B------:R-:W-:-:S04]  /*a550*/  SHF.R.S32.HI R5, RZ, 0x1f, R0 ;  /* 0x0000001fff057819 */ /* 0x000fc80000011400 */
[----:B------:R-:W-:-:S04]  /*a560*/  LEA.HI R5, R5, R0, RZ, 0x3 ;  /* 0x0000000005057211 */ /* 0x000fc800078f18ff */
[----:B------:R-:W-:-:S04]  /*a570*/  SHF.R.S32.HI R0, RZ, 0x3, R5 ;  /* 0x00000003ff007819 */ /* 0x000fc80000011405 */
[----:B------:R-:W-:-:S04]  /*a580*/  LEA.HI R0, R3, R0, RZ, 0x1d ;  /* 0x0000000003007211 */ /* 0x000fc800078fe8ff */
[----:B------:R-:W-:-:S04]  /*a590*/  SHF.R.S32.HI R5, RZ, 0x1f, R0 ;  /* 0x0000001fff057819 */ /* 0x000fc80000011400 */
[----:B------:R-:W-:Y:S01]  /*a5a0*/  LEA.HI R5, R5, R0, RZ, 0x2 ;  /* 0x0000000005057211 */ /* 0x000fe200078f10ff */
[----:B------:R-:W-:-:S03]  /*a5b0*/  IMAD.SHL.U32 R0, R0, 0x8, RZ ;  /* 0x0000000800007824 */ /* 0x000fc600078e00ff */
[----:B------:R-:W-:Y:S02]  /*a5c0*/  SHF.R.S32.HI R5, RZ, 0x2, R5 ;  /* 0x00000002ff057819 */ /* 0x000fe40000011405 */
[----:B-----5:R-:W-:-:S03]  /*a5d0*/  LOP3.LUT R0, R68, 0x18, R0, 0xf8, !PT ;  /* 0x0000001844007812 */ /* 0x020fc600078ef800 */
[----:B------:R-:W-:Y:S01]  /*a5e0*/  IMAD R20, R5, 0x1800, R67 ;  /* 0x0000180005147824 */ /* 0x000fe200078e0243 */
[----:B------:R-:W-:Y:S01]  /*a5f0*/  LOP3.LUT R21, R0, R65, RZ, 0x3c, !PT ;  /* 0x0000004100157212 */ /* 0x000fe200078e3cff */
[----:B---3--:R-:W0:Y:S04]  /*a600*/  LDS.128 R4, [R53] ;  /* 0x0000000035047984 */ /* 0x008e280000000c00 */
[----:B------:R-:W-:-:S04]  /*a610*/  IMAD.IADD R21, R20, 0x1, R21 ;  /* 0x0000000114157824 */ /* 0x000fc800078e0215 */
        /* <DEDUP_REMOVED lines=15> */
[----:B------:R-:W-:Y:S01]  /*a710*/  FMUL.FTZ R36, R26, R35 ;  /* 0x000000231a247220 */ /* 0x000fe20000410000 */
[----:B------:R-:W-:Y:S02]  /*a720*/  HADD2.F32 R34, -RZ, R45.H0_H0 ;  /* 0x2000002dff227230 */ /* 0x000fe40000004100 */
[C---:B------:R-:W-:Y:S01]  /*a730*/  FFMA.FTZ R37, R8.reuse, R33, -R37 ;  /* 0x0000002108257223 */ /* 0x040fe20000010825 */
[----:B------:R-:W-:Y:S01]  /*a740*/  FFMA.FTZ R39, R8, R48, R39 ;  /* 0x0000003008277223 */ /* 0x000fe20000010027 */
[----:B------:R-:W-:Y:S02]  /*a750*/  HADD2.F32 R8, -RZ, R47.H0_H0 ;  /* 0x2000002fff087230 */ /* 0x000fe40000004100 */
[-C--:B------:R-:W-:Y:S01]  /*a760*/  FMUL.FTZ R38, R26, R25.reuse ;  /* 0x000000191a267220 */ /* 0x080fe20000410000 */
[----:B------:R-:W-:Y:S01]  /*a770*/  FMUL.FTZ R26, R21, R34 ;  /* 0x00000022151a7220 */ /* 0x000fe20000410000 */
[----:B------:R-:W-:Y:S02]  /*a780*/  HADD2.F32 R27, -RZ, R22.H0_H0 ;  /* 0x20000016ff1b7230 */ /* 0x000fe40000004100 */
[----:B------:R-:W-:Y:S01]  /*a790*/  FFMA.FTZ R36, R9, R25, -R36 ;  /* 0x0000001909247223 */ /* 0x000fe20000010824 */
[----:B------:R-:W-:-:S02]  /*a7a0*/  HADD2.F32 R45, -RZ, R45.H1_H1 ;  /* 0x3000002dff2d7230 */ /* 0x000fc40000004100 */
[-C--:B------:R-:W-:Y:S01]  /*a7b0*/  FMUL.FTZ R21, R21, R8.reuse ;  /* 0x0000000815157220 */ /* 0x080fe20000410000 */
[----:B------:R-:W-:Y:S01]  /*a7c0*/  FFMA.FTZ R25, R5, R8, -R26 ;  /* 0x0000000805197223 */ /* 0x000fe2000001081a */
[--C-:B------:R-:W-:Y:S02]  /*a7d0*/  HADD2.F32 R8, -RZ, R46.reuse.H1_H1 ;  /* 0x3000002eff087230 */ /* 0x100fe40000004100 */
[----:B------:R-:W-:Y:S01]  /*a7e0*/  FFMA.FTZ R38, R9, R35, R38 ;  /* 0x0000002309267223 */ /* 0x000fe20000010026 */
[----:B------:R-:W-:Y:S01]  /*a7f0*/  FFMA.FTZ R34, R5, R34, R21 ;  /* 0x0000002205227223 */ /* 0x000fe20000010015 */
[----:B------:R-:W-:Y:S02]  /*a800*/  HADD2.F32 R32, -RZ, R23.H0_H0 ;  /* 0x20000017ff207230 */ /* 0x000fe40000004100 */
[C---:B------:R-:W-:Y:S01]  /*a810*/  FMUL.FTZ R5, R27.reuse, R45 ;  /* 0x0000002d1b057220 */ /* 0x040fe20000410000 */
[----:B------:R-:W-:Y:S02]  /*a820*/  HADD2.F32 R47, -RZ, R47.H1_H1 ;  /* 0x3000002fff2f7230 */ /* 0x000fe40000004100 */
[----:B------:R-:W-:Y:S01]  /*a830*/  FMUL.FTZ R9, R27, R8 ;  /* 0x000000081b097220 */ /* 0x000fe20000410000 */
[----:B------:R-:W-:-:S02]  /*a840*/  HADD2.F32 R46, -RZ, R46.H0_H0 ;  /* 0x2000002eff2e7230 */ /* 0x000fc40000004100 */
[----:B------:R-:W-:Y:S01]  /*a850*/  FFMA.FTZ R27, R10, R8, -R5 ;  /* 0x000000080a1b7223 */ /* 0x000fe20000010805 */
[----:B------:R-:W-:Y:S02]  /*a860*/  HADD2.F32 R26, -RZ, R40.H0_H0 ;  /* 0x20000028ff1a7230 */ /* 0x000fe40000004100 */
[C---:B------:R-:W-:Y:S01]  /*a870*/  FMUL.FTZ R5, R32.reuse, R47 ;  /* 0x0000002f20057220 */ /* 0x040fe20000410000 */
[----:B------:R-:W-:Y:S02]  /*a880*/  HADD2.F32 R23, -RZ, R23.H1_H1 ;  /* 0x30000017ff177230 */ /* 0x000fe40000004100 */
[-C--:B------:R-:W-:Y:S01]  /*a890*/  FMUL.FTZ R40, R32, R46.reuse ;  /* 0x0000002e20287220 */ /* 0x080fe20000410000 */
[----:B------:R-:W-:Y:S02]  /*a8a0*/  HADD2.F32 R8, -RZ, R51.H0_H0 ;  /* 0x20000033ff087230 */ /* 0x000fe40000004100 */
[----:B------:R-:W-:Y:S01]  /*a8b0*/  FFMA.FTZ R46, R11, R46, R5 ;  /* 0x0000002e0b2e7223 */ /* 0x000fe20000010005 */
[----:B------:R-:W-:-:S02]  /*a8c0*/  HADD2.F32 R20, -RZ, R20.H1_H1 ;  /* 0x30000014ff147230 */ /* 0x000fc40000004100 */
[----:B------:R-:W-:Y:S01]  /*a8d0*/  FFMA.FTZ R40, R11, R47, -R40 ;  /* 0x0000002f0b287223 */ /* 0x000fe20000010828 */
        /* <DEDUP_REMOVED lines=13> */
[----:B------:R-:W-:Y:S01]  /*a9b0*/  FMUL.FTZ R33, R22, R21 ;  /* 0x0000001516217220 */ /* 0x000fe20000410000 */
[----:B------:R-:W-:Y:S01]  /*a9c0*/  FFMA.FTZ R8, R4, R5, -R7 ;  /* 0x0000000504087223 */ /* 0x000fe20000010807 */
[----:B------:R-:W-:Y:S01]  /*a9d0*/  FMUL.FTZ R22, R22, R9 ;  /* 0x0000000916167220 */ /* 0x000fe20000410000 */
[----:B------:R-:W-:Y:S01]  /*a9e0*/  FFMA.FTZ R23, R4, R11, R20 ;  /* 0x0000000b04177223 */ /* 0x000fe20000010014 */
[C---:B------:R-:W-:Y:S01]  /*a9f0*/  FFMA.FTZ R20, R6.reuse, R9, -R33 ;  /* 0x0000000906147223 */ /* 0x040fe20000010821 */
[----:B------:R-:W-:Y:S01]  /*aa00*/  F2FP.F16.F32.PACK_AB R7, R35, R40 ;  /* 0x000000282307723e */ /* 0x000fe200000000ff */
        /* <DEDUP_REMOVED lines=10> */
.L_x_9865:
[----:B------:R-:W-:Y:S05]  /*aab0*/  BSYNC B1 ;  /* 0x0000000000017941 */ /* 0x000fea0003800000 */
.L_x_9864:
[----:B------:R-:W-:Y:S05]  /*aac0*/  @P2 BRA `(.L_x_9846) ;  /* 0x0000000400b02947 */ /* 0x000fea0003800000 */
[----:B01----:R-:W2:Y:S04]  /*aad0*/  LDL R0, [R1+0x64] ;  /* 0x0000640001007983 */ /* 0x003ea80000100800 */
[----:B------:R-:W3:Y:S01]  /*aae0*/  LDL R4, [R1+0xc4] ;  /* 0x0000c40001047983 */ /* 0x000ee20000100800 */
[----:B------:R-:W-:Y:S01]  /*aaf0*/  HADD2.F32 R27, -RZ, R41.H1_H1 ;  /* 0x30000029ff1b7230 */ /* 0x000fe20000004100 */
[--C-:B------:R-:W-:Y:S01]  /*ab00*/  SHF.R.U32.HI R24, RZ, 0x10, R13.reuse ;  /* 0x00000010ff187819 */ /* 0x100fe2000001160d */
[----:B------:R-:W-:Y:S01]  /*ab10*/  HADD2.F32 R25, -RZ, R43.H1_H1 ;  /* 0x3000002bff197230 */ /* 0x000fe20000004100 */
[----:B------:R-:W-:Y:S02]  /*ab20*/  SHF.R.U64 R34, R12, 0x10, R13 ;  /* 0x000000100c227819 */ /* 0x000fe4000000120d */
[----:B------:R-:W-:-:S02]  /*ab30*/  SHF.R.U64 R36, R28, 0x10, R29 ;  /* 0x000000101c247819 */ /* 0x000fc4000000121d */
[----:B------:R-:W-:Y:S01]  /*ab40*/  SHF.R.U32.HI R26, RZ, 0x10, R29 ;  /* 0x00000010ff1a7819 */ /* 0x000fe2000001161d */
[----:B------:R-:W-:Y:S01]  /*ab50*/  HADD2.F32 R24, -RZ, R24.H0_H0 ;  /* 0x20000018ff187230 */ /* 0x000fe20000004100 */
[--C-:B------:R-:W-:Y:S02]  /*ab60*/  SHF.R.U64 R35, R30, 0x10, R31.reuse ;  /* 0x000000101e237819 */ /* 0x100fe4000000121f */
[----:B------:R-:W-:Y:S02]  /*ab70*/  SHF.R.U32.HI R32, RZ, 0x10, R31 ;  /* 0x00000010ff207819 */ /* 0x000fe4000001161f */
[--C-:B------:R-:W-:Y:S02]  /*ab80*/  SHF.R.U32.HI R30, RZ, 0x10, R15.reuse ;  /* 0x00000010ff1e7819 */ /* 0x100fe4000001160f */
[----:B------:R-:W-:Y:S01]  /*ab90*/  SHF.R.U64 R33, R14, 0x10, R15 ;  /* 0x000000100e217819 */ /* 0x000fe2000000120f */
[----:B--2---:R-:W-:-:S05]  /*aba0*/  IMAD.IADD R0, R156, 0x1, R0 ;  /* 0x000000019c007824 */ /* 0x004fca00078e0200 */
[----:B------:R-:W-:Y:S01]  /*abb0*/  SHF.R.S32.HI R5, RZ, 0x1f, R0 ;  /* 0x0000001fff057819 */ /* 0x000fe20000011400 */
[----:B---3--:R-:W-:-:S03]  /*abc0*/  IMAD.MOV.U32 R7, RZ, RZ, R4 ;  /* 0x000000ffff077224 */ /* 0x008fc600078e0004 */
[----:B------:R-:W-:-:S04]  /*abd0*/  LEA.HI R4, R5, R0, RZ, 0x3 ;  /* 0x0000000005047211 */ /* 0x000fc800078f18ff */
[----:B------:R-:W-:Y:S02]  /*abe0*/  SHF.R.S32.HI R6, RZ, 0x3, R4 ;  /* 0x00000003ff067819 */ /* 0x000fe40000011404 */
[----:B------:R-:W-:Y:S02]  /*abf0*/  LEA.HI R0, R5, R0, RZ, 0x5 ;  /* 0x0000000005007211 */ /* 0x000fe400078f28ff */
[----:B------:R-:W-:Y:S02]  /*ac00*/  LEA.HI R3, R3, R6, RZ, 0x1d ;  /* 0x0000000603037211 */ /* 0x000fe400078fe8ff */
[----:B------:R-:W-:Y:S02]  /*ac10*/  SHF.R.S32.HI R5, RZ, 0x5, R0 ;  /* 0x00000005ff057819 */ /* 0x000fe40000011400 */
[----:B-----5:R-:W-:Y:S02]  /*ac20*/  LOP3.LUT R4, R68, 0x18, R4, 0xf8, !PT ;  /* 0x0000001844047812 */ /* 0x020fe400078ef804 */
[----:B------:R-:W-:Y:S01]  /*ac30*/  SHF.R.S32.HI R0, RZ, 0x1f, R3 ;  /* 0x0000001fff007819 */ /* 0x000fe20000011403 */
[----:B------:R-:W-:Y:S01]  /*ac40*/  IMAD R5, R5, 0x1800, R67 ;  /* 0x0000180005057824 */ /* 0x000fe200078e0243 */
[----:B------:R-:W-:-:S02]  /*ac50*/  LOP3.LUT R4, R4, R65, RZ, 0x3c, !PT ;  /* 0x0000004104047212 */ /* 0x000fc400078e3cff */
[----:B------:R-:W-:Y:S01]  /*ac60*/  LEA.HI R0, R0, R3, RZ, 0x2 ;  /* 0x0000000300007211 */ /* 0x000fe200078f10ff */
[----:B------:R-:W-:Y:S02]  /*ac70*/  IMAD.SHL.U32 R3, R3, 0x8, RZ ;  /* 0x0000000803037824 */ /* 0x000fe400078e00ff */
[----:B------:R-:W-:Y:S01]  /*ac80*/  IMAD.IADD R5, R5, 0x1, R4 ;  /* 0x0000000105057824 */ /* 0x000fe200078e0204 */
[----:B------:R-:W-:Y:S02]  /*ac90*/  SHF.R.S32.HI R4, RZ, 0x2, R0 ;  /* 0x00000002ff047819 */ /* 0x000fe40000011400 */
[----:B------:R-:W-:-:S03]  /*aca0*/  LOP3.LUT R3, R68, 0x18, R3, 0xf8, !PT ;  /* 0x0000001844037812 */ /* 0x000fc600078ef803 */
[----:B------:R-:W-:Y:S01]  /*acb0*/  IMAD R8, R4, 0x1800, R67 ;  /* 0x0000180004087824 */ /* 0x000fe200078e0243 */
[----:B------:R-:W-:-:S05]  /*acc0*/  LOP3.LUT R3, R3, R65, RZ, 0x3c, !PT ;  /* 0x0000004103037212 */ /* 0x000fca00078e3cff */
[----:B------:R-:W-:-:S04]  /*acd0*/  IMAD.IADD R3, R8, 0x1, R3 ;  /* 0x0000000108037824 */ /* 0x000fc800078e0203 */
[----:B------:R-:W-:Y:S02]  /*ace0*/  IMAD R3, R3, 0x2, R16 ;  /* 0x0000000203037824 */ /* 0x000fe400078e0210 */
[----:B------:R-:W-:-:S03]  /*acf0*/  IMAD R0, R5, 0x2, R7 ;  /* 0x0000000205007824 */ /* 0x000fc600078e0207 */
[----:B------:R-:W0:Y:S04]  /*ad00*/  LDS.128 R8, [R3+0xda00] ;  /* 0x00da000003087984 */ /* 0x000e280000000c00 */
[----:B------:R-:W1:Y:S01]  /*ad10*/  LDS.128 R4, [R0] ;  /* 0x0000000000047984 */ /* 0x000e620000000c00 */
[--C-:B0-----:R-:W-:Y:S02]  /*ad20*/  HADD2.F32 R20, -RZ, R9.reuse.H0_H0 ;  /* 0x20000009ff147230 */ /* 0x101fe40000004100 */
[----:B------:R-:W-:Y:S02]  /*ad30*/  HADD2.F32 R21, -RZ, R9.H1_H1 ;  /* 0x30000009ff157230 */ /* 0x000fe40000004100 */
[----:B-1----:R-:W-:Y:S02]  /*ad40*/  HADD2.F32 R12, -RZ, R5.H0_H0 ;  /* 0x20000005ff0c7230 */ /* 0x002fe40000004100 */
[C---:B------:R-:W-:Y:S01]  /*ad50*/  FMUL.FTZ R29, R20.reuse, R27 ;  /* 0x0000001b141d7220 */ /* 0x040fe20000410000 */
[----:B------:R-:W-:Y:S01]  /*ad60*/  FMUL.FTZ R31, R20, R25 ;  /* 0x00000019141f7220 */ /* 0x000fe20000410000 */
[----:B------:R-:W-:-:S02]  /*ad70*/  HADD2.F32 R20, -RZ, R26.H0_H0 ;  /* 0x2000001aff147230 */ /* 0x000fc40000004100 */
[C---:B------:R-:W-:Y:S01]  /*ad80*/  FFMA.FTZ R28, R12.reuse, R25, -R29 ;  /* 0x000000190c1c7223 */ /* 0x040fe2000001081d */
[----:B------:R-:W-:Y:S02]  /*ad90*/  HADD2.F32 R13, -RZ, R5.H1_H1 ;  /* 0x30000005ff0d7230 */ /* 0x000fe40000004100 */
[C---:B------:R-:W-:Y:S01]  /*ada0*/  FMUL.FTZ R26, R21.reuse, R24 ;  /* 0x00000018151a7220 */ /* 0x040fe20000410000 */
[----:B------:R-:W-:Y:S02]  /*adb0*/  HADD2.F32 R22, -RZ, R11.H0_H0 ;  /* 0x2000000bff167230 */ /* 0x000fe40000004100 */
[----:B------:R-:W-:Y:S02]  /*adc0*/  HADD2.F32 R29, -RZ, R42.H1_H1 ;  /* 0x3000002aff1d7230 */ /* 0x000fe40000004100 */
[----:B------:R-:W-:Y:S02]  /*add0*/  HADD2.F32 R25, -RZ, R44.H1_H1 ;  /* 0x3000002cff197230 */ /* 0x000fe40000004100 */
[----:B------:R-:W-:Y:S01]  /*ade0*/  FFMA.FTZ R31, R12, R27, R31 ;  /* 0x0000001b0c1f7223 */ /* 0x000fe2000001001f */
[----:B------:R-:W-:Y:S01]  /*adf0*/  FMUL.FTZ R12, R21, R20 ;  /* 0x00000014150c7220 */ /* 0x000fe20000410000 */
[----:B------:R-:W-:-:S02]  /*ae00*/  HADD2.F32 R14, -RZ, R7.H0_H0 ;  /* 0x20000007ff0e7230 */ /* 0x000fc40000004100 */
[----:B------:R-:W-:Y:S01]  /*ae10*/  FFMA.FTZ R27, R13, R20, -R26 ;  /* 0x000000140d1b7223 */ /* 0x000fe2000001081a */
[C---:B------:R-:W-:Y:S01]  /*ae20*/  FMUL.FTZ R21, R22.reuse, R29 ;  /* 0x0000001d16157220 */ /* 0x040fe20000410000 */
[----:B------:R-:W-:Y:S02]  /*ae30*/  HADD2.F32 R23, -RZ, R11.H1_H1 ;  /* 0x3000000bff177230 */ /* 0x000fe40000004100 */
[-C--:B------:R-:W-:Y:S01]  /*ae40*/  FMUL.FTZ R22, R22, R25.reuse ;  /* 0x0000001916167220 */ /* 0x080fe20000410000 */
[----:B------:R-:W-:Y:S02]  /*ae50*/  HADD2.F32 R26, -RZ, R30.H0_H0 ;  /* 0x2000001eff1a7230 */ /* 0x000fe40000004100 */
[C---:B------:R-:W-:Y:S01]  /*ae60*/  FFMA.FTZ R25, R14.reuse, R25, -R21 ;  /* 0x000000190e197223 */ /* 0x040fe20000010815 */
[----:B------:R-:W-:Y:S02]  /*ae70*/  HADD2.F32 R15, -RZ, R7.H1_H1 ;  /* 0x30000007ff0f7230 */ /* 0x000fe40000004100 */
[----:B------:R-:W-:Y:S01]  /*ae80*/  FFMA.FTZ R29, R14, R29, R22 ;  /* 0x0000001d0e1d7223 */ /* 0x000fe20000010016 */
[----:B------:R-:W-:-:S02]  /*ae90*/  HADD2.F32 R20, -RZ, R32.H0_H0 ;  /* 0x20000020ff147230 */ /* 0x000fc40000004100 */
[----:B------:R-:W-:Y:S01]  /*aea0*/  FMUL.FTZ R22, R23, R26 ;  /* 0x0000001a17167220 */ /* 0x000fe20000410000 */
[----:B------:R-:W-:Y:S02]  /*aeb0*/  HADD2.F32 R9, -RZ, R8.H0_H0 ;  /* 0x20000008ff097230 */ /* 0x000fe40000004100 */
[----:B------:R-:W-:Y:S01]  /*aec0*/  FFMA.FTZ R24, R13, R24, R12 ;  /* 0x000000180d187223 */ /* 0x000fe2000001000c */
[----:B------:R-:W-:Y:S02]  /*aed0*/  HADD2.F32 R14, -RZ, R41.H0_H0 ;  /* 0x20000029ff0e7230 */ /* 0x000fe40000004100 */
[----:B------:R-:W-:Y:S02]  /*aee0*/  HADD2.F32 R12, -RZ, R43.H0_H0 ;  /* 0x2000002bff0c7230 */ /* 0x000fe40000004100 */
[-C--:B------:R-:W-:Y:S01]  /*aef0*/  FMUL.FTZ R32, R23, R20.reuse ;  /* 0x0000001417207220 */ /* 0x080fe20000410000 */
[----:B------:R-:W-:Y:S02]  /*af00*/  HADD2.F32 R5, -RZ, R4.H0_H0 ;  /* 0x20000004ff057230 */ /* 0x000fe40000004100 */
[----:B------:R-:W-:Y:S01]  /*af10*/  FFMA.FTZ R30, R15, R20, -R22 ;  /* 0x000000140f1e7223 */ /* 0x000fe20000010816 */
[----:B------:R-:W-:-:S02]  /*af20*/  HADD2.F32 R11, -RZ, R10.H0_H0 ;  /* 0x2000000aff0b7230 */ /* 0x000fc40000004100 */
[C---:B------:R-:W-:Y:S01]  /*af30*/  FMUL.FTZ R20, R9.reuse, R14 ;  /* 0x0000000e09147220 */ /* 0x040fe20000410000 */
[----:B------:R-:W-:Y:S02]  /*af40*/  HADD2.F32 R42, -RZ, R42.H0_H0 ;  /* 0x2000002aff2a7230 */ /* 0x000fe40000004100 */
[----:B------:R-:W-:Y:S02]  /*af50*/  HADD2.F32 R44, -RZ, R44.H0_H0 ;  /* 0x2000002cff2c7230 */ /* 0x000fe40000004100 */
[-C--:B------:R-:W-:Y:S01]  /*af60*/  FMUL.FTZ R9, R9, R12.reuse ;  /* 0x0000000c09097220 */ /* 0x080fe20000410000 */
[----:B------:R-:W-:Y:S01]  /*af70*/  FFMA.FTZ R20, R5, R12, -R20 ;  /* 0x0000000c05147223 */ /* 0x000fe20000010814 */
[----:B------:R-:W-:Y:S02]  /*af80*/  HADD2.F32 R7, -RZ, R6.H0_H0 ;  /* 0x20000006ff077230 */ /* 0x000fe40000004100 */
[C---:B------:R-:W-:Y:S01]  /*af90*/  FMUL.FTZ R22, R11.reuse, R42 ;  /* 0x0000002a0b167220 */ /* 0x040fe20000410000 */
[----:B------:R-:W-:Y:S01]  /*afa0*/  FMUL.FTZ R12, R11, R44 ;  /* 0x0000002c0b0c7220 */ /* 0x000fe20000410000 */
[----:B------:R-:W-:-:S02]  /*afb0*/  HADD2.F32 R8, -RZ, R8.H1_H1 ;  /* 0x30000008ff087230 */ /* 0x000fc40000004100 */
[----:B------:R-:W-:Y:S01]  /*afc0*/  FFMA.FTZ R14, R5, R14, R9 ;  /* 0x0000000e050e7223 */ /* 0x000fe20000010009 */
[----:B------:R-:W-:Y:S02]  /*afd0*/  HADD2.F32 R10, -RZ, R10.H1_H1 ;  /* 0x3000000aff0a7230 */ /* 0x000fe40000004100 */
        /* <DEDUP_REMOVED lines=12> */
[----:B------:R-:W-:Y:S01]  /*b0a0*/  FFMA.FTZ R32, R15, R26, R32 ;  /* 0x0000001a0f207223 */ /* 0x000fe20000010020 */
        /* <DEDUP_REMOVED lines=14> */
.L_x_9846:
[----:B------:R-:W-:Y:S05]  /*b190*/  BSYNC B0 ;  /* 0x0000000000007941 */ /* 0x000fea0003800000 */
.L_x_9839:
        /* <DEDUP_REMOVED lines=8> */
.L_x_9837:
[----:B0--3--:R-:W3:Y:S02]  /*b220*/  LDL R0, [R1+0x4c] ;  /* 0x00004c0001007983 */ /* 0x009ee40000100800 */
[----:B---3--:R-:W-:-:S13]  /*b230*/  ISETP.NE.AND P0, PT, R0, 0x3, PT ;  /* 0x000000030000780c */ /* 0x008fda0003f05270 */
[----:B------:R-:W-:Y:S05]  /*b240*/  @!P0 BRA `(.L_x_9866) ;  /* 0x0000000000048947 */ /* 0x000fea0003800000 */
[----:B------:R-:W-:Y:S01]  /*b250*/  BPT.TRAP 0x1 ;  /* 0x000000040000795c */ /* 0x000fe20000300000 */
.L_x_9866:
[----:B--2-4-:R-:W2:Y:S01]  /*b260*/  LDL R3, [R1+0x5c] ;  /* 0x00005c0001037983 */ /* 0x014ea20000100800 */
[----:B------:R-:W-:Y:S01]  /*b270*/  IMAD R0, R147, 0x8, R16 ;  /* 0x0000000893007824 */ /* 0x000fe200078e0210 */
[----:B--2---:R-:W-:-:S04]  /*b280*/  SHF.L.U32 R5, R3, 0x1f, RZ ;  /* 0x0000001f03057819 */ /* 0x004fc800000006ff */
[----:B------:R0:W2:Y:S01]  /*b290*/  SYNCS.PHASECHK.TRANS64.TRYWAIT P1, [R0+URZ+0x31c30], R5 ;  /* 0x031c3005000075a7 */ /* 0x0000a2000802017f */
[----:B------:R-:W-:Y:S05]  /*b2a0*/  @!P0 BRA `(.L_x_9867) ;  /* 0x0000000000048947 */ /* 0x000fea0003800000 */
[----:B------:R-:W-:Y:S01]  /*b2b0*/  BPT.TRAP 0x1 ;  /* 0x000000040000795c */ /* 0x000fe20000300000 */
.L_x_9867:
[----:B------:R-:W-:Y:S02]  /*b2c0*/  IMAD R2, R2, 0x1000, R16 ;  /* 0x0000100002027824 */ /* 0x000fe400078e0210 */
[----:B------:R-:W-:Y:S02]  /*b2d0*/  VIADD R4, R16, 0x16a00 ;  /* 0x00016a0010047836 */ /* 0x000fe40000000000 */
[----:B------:R-:W-:-:S03]  /*b2e0*/  VIADD R3, R2, 0xda00 ;  /* 0x0000da0002037836 */ /* 0x000fc60000000000 */
[----:B------:R-:W-:Y:S02]  /*b2f0*/  SHF.R.U32.HI R2, RZ, 0x4, R4 ;  /* 0x00000004ff027819 */ /* 0x000fe40000011604 */
[----:B------:R-:W-:Y:S02]  /*b300*/  SHF.R.U32.HI R3, RZ, 0x4, R3 ;  /* 0x00000004ff037819 */ /* 0x000fe40000011603 */
[----:B------:R-:W-:Y:S02]  /*b310*/  LOP3.LUT R2, R2, 0x3fff, RZ, 0xc0, !PT ;  /* 0x00003fff02027812 */ /* 0x000fe400078ec0ff */
[----:B------:R-:W-:Y:S02]  /*b320*/  LOP3.LUT R3, R3, 0x3fff, RZ, 0xc0, !PT ;  /* 0x00003fff03037812 */ /* 0x000fe400078ec0ff */
[----:B------:R-:W-:-:S05]  /*b330*/  LOP3.LUT R2, R2, 0x10000, RZ, 0xfc, !PT ;  /* 0x0001000002027812 */ /* 0x000fca00078efcff */
[----:B------:R3:W-:Y:S01]  /*b340*/  STL [R1+0x7c], R2 ;  /* 0x00007c0201007387 */ /* 0x0007e20000100800 */
[----:B--2---:R-:W-:Y:S05]  /*b350*/  @P1 BRA `(.L_x_9868) ;  /* 0x0000000000081947 */ /* 0x004fea0003800000 */
[----:B------:R-:W2:Y:S02]  /*b360*/  SYNCS.PHASECHK.TRANS64.TRYWAIT P1, [R0+URZ+0x31c30], R5 ;  /* 0x031c3005000075a7 */ /* 0x000ea4000802017f */
[----:B--2---:R-:W-:Y:S05]  /*b370*/  @!P1 BRA `(.L_x_9869) ;  /* 0x00000148008c9947 */ /* 0x004fea0003800000 */
.L_x_9868:
[----:B------:R-:W4:Y:S01]  /*b380*/  LDL R4, [R1+0x7c] ;  /* 0x00007c0001047983 */ /* 0x000f220000100800 */
[----:B---3--:R-:W-:Y:S01]  /*b390*/  LOP3.LUT R2, R3, 0x10000, RZ, 0xfc, !PT ;  /* 0x0001000003027812 */ /* 0x008fe200078efcff */
[----:B------:R-:W-:Y:S01]  /*b3a0*/  IMAD.MOV.U32 R15, RZ, RZ, -0x7fffffe0 ;  /* 0x80000020ff0f7424 */ /* 0x000fe200078e00ff */
[----:B------:R-:W-:Y:S01]  /*b3b0*/  P2R R96, PR, RZ, 0x1 ;  /* 0x00000001ff607803 */ /* 0x000fe20000000000 */
[----:B------:R-:W-:Y:S01]  /*b3c0*/  IMAD.MOV.U32 R3, RZ, RZ, -0x7fffffe0 ;  /* 0x80000020ff037424 */ /* 0x000fe200078e00ff */
[----:B------:R-:W-:Y:S05]  /*b3d0*/  WARPSYNC.ALL ;  /* 0x0000000000007948 */ /* 0x000fea0003800000 */
[----:B------:R-:W-:Y:S01]  /*b3e0*/  R2UR UR7, R15 ;  /* 0x000000000f0772ca */ /* 0x000fe200000e0000 */
[----:B------:R-:W3:Y:S01]  /*b3f0*/  LDL R97, [R1+0x88] ;  /* 0x0000880001617983 */ /* 0x000ee20000100800 */
[----:B------:R-:W-:-:S02]  /*b400*/  R2UR UR4, R2 ;  /* 0x00000000020472ca */ /* 0x000fc400000e0000 */
[C---:B------:R-:W-:Y:S01]  /*b410*/  R2UR UR5, R3.reuse ;  /* 0x00000000030572ca */ /* 0x040fe200000e0000 */
[----:B------:R-:W-:Y:S01]  /*b420*/  WARPGROUP.ARRIVE ;  /* 0x00000000000079c5 */ /* 0x000fe20000000000 */
[----:B0-2---:R-:W-:Y:S02]  /*b430*/  IMAD.MOV.U32 R5, RZ, RZ, -0x7fffffe0 ;  /* 0x80000020ff057424 */ /* 0x005fe400078e00ff */
[----:B------:R-:W-:Y:S01]  /*b440*/  IMAD.MOV.U32 R7, RZ, RZ, -0x7fffffe0 ;  /* 0x80000020ff077424 */ /* 0x000fe200078e00ff */
[C---:B------:R-:W-:Y:S02]  /*b450*/  R2UR UR8, R2.reuse ;  /* 0x00000000020872ca */ /* 0x040fe400000e0000 */
[----:B------:R-:W-:Y:S02]  /*b460*/  R2UR UR9, R3 ;  /* 0x00000000030972ca */ /* 0x000fe400000e0000 */
[----:B------:R-:W-:Y:S02]  /*b470*/  R2UR UR11, R7 ;  /* 0x00000000070b72ca */ /* 0x000fe400000e0000 */
[----:B------:R-:W-:-:S02]  /*b480*/  R2UR UR12, R2 ;  /* 0x00000000020c72ca */ /* 0x000fc400000e0000 */
[C---:B------:R-:W-:Y:S01]  /*b490*/  R2UR UR13, R3.reuse ;  /* 0x00000000030d72ca */ /* 0x040fe200000e0000 */
[----:B------:R-:W-:Y:S01]  /*b4a0*/  IMAD.MOV.U32 R9, RZ, RZ, -0x7fffffe0 ;  /* 0x80000020ff097424 */ /* 0x000fe200078e00ff */
[----:B------:R-:W-:Y:S02]  /*b4b0*/  R2UR UR16, R2 ;  /* 0x00000000021072ca */ /* 0x000fe400000e0000 */
[----:B------:R-:W-:Y:S02]  /*b4c0*/  R2UR UR17, R3 ;  /* 0x00000000031172ca */ /* 0x000fe400000e0000 */
[----:B------:R-:W-:Y:S01]  /*b4d0*/  R2UR UR19, R9 ;  /* 0x00000000091372ca */ /* 0x000fe200000e0000 */
[----:B----4-:R-:W-:-:S05]  /*b4e0*/  IMAD R14, R147, 0x6c0, R4 ;  /* 0x000006c0930e7824 */ /* 0x010fca00078e0204 */
[----:B------:R-:W-:-:S13]  /*b4f0*/  R2UR UR6, R14 ;  /* 0x000000000e0672ca */ /* 0x000fda00000e0000 */
[----:B------:R-:W-:Y:S01]  /*b500*/  HGMMA.64x16x16.F32 R88, gdesc[UR4], RZ, !UPT, gsb0 ;  /* 0x00200000045879f0 */ /* 0x000fe2000c0008ff */
[----:B------:R-:W-:Y:S01]  /*b510*/  VIADD R4, R14, 0x40 ;  /* 0x000000400e047836 */ /* 0x000fe20000000000 */
[----:B------:R-:W-:Y:S02]  /*b520*/  R2UR UR7, R5 ;  /* 0x00000000050772ca */ /* 0x000fe400000e0000 */
[----:B------:R-:W-:Y:S02]  /*b530*/  R2UR UR4, R2 ;  /* 0x00000000020472ca */ /* 0x000fe400000e0000 */
[----:B------:R-:W-:Y:S02]  /*b540*/  R2UR UR6, R4 ;  /* 0x00000000040672ca */ /* 0x000fe400000e0000 */
[----:B------:R-:W-:Y:S01]  /*b550*/  R2UR UR5, R3 ;  /* 0x00000000030572ca */ /* 0x000fe200000e0000 */
[----:B------:R-:W-:Y:S02]  /*b560*/  WARPGROUP.DEPBAR.LE gsb0, 0x0 ;  /* 0x00008000000079c5 */ /* 0x000fe40000010000 */
[----:B------:R-:W-:-:S10]  /*b570*/  WARPGROUP.ARRIVE ;  /* 0x00000000000079c5 */ /* 0x000fd40000000000 */
[----:B------:R-:W-:Y:S01]  /*b580*/  HGMMA.64x16x16.F32 R80, gdesc[UR4], RZ, !UPT, gsb0 ;  /* 0x00200000045079f0 */ /* 0x000fe2000c0008ff */
[----:B------:R-:W-:-:S05]  /*b590*/  VIADD R6, R14, 0x80 ;  /* 0x000000800e067836 */ /* 0x000fca0000000000 */
[----:B------:R-:W-:Y:S01]  /*b5a0*/  R2UR UR10, R6 ;  /* 0x00000000060a72ca */ /* 0x000fe200000e0000 */
[----:B------:R-:W-:Y:S02]  /*b5b0*/  WARPGROUP.DEPBAR.LE gsb0, 0x0 ;  /* 0x00008000000079c5 */ /* 0x000fe40000010000 */
[----:B------:R-:W-:-:S10]  /*b5c0*/  WARPGROUP.ARRIVE ;  /* 0x00000000000079c5 */ /* 0x000fd40000000000 */
[----:B------:R-:W-:Y:S01]  /*b5d0*/  HGMMA.64x16x16.F32 R72, gdesc[UR8], RZ, !UPT, gsb0 ;  /* 0x00200000084879f0 */ /* 0x000fe2000c0008ff */
[----:B------:R-:W-:Y:S02]  /*b5e0*/  VIADD R4, R14, 0xc0 ;  /* 0x000000c00e047836 */ /* 0x000fe40000000000 */
[----:B------:R-:W-:-:S03]  /*b5f0*/  IMAD.MOV.U32 R5, RZ, RZ, -0x7fffffe0 ;  /* 0x80000020ff057424 */ /* 0x000fc600078e00ff */
[----:B------:R-:W-:Y:S02]  /*b600*/  R2UR UR14, R4 ;  /* 0x00000000040e72ca */ /* 0x000fe400000e0000 */
[----:B------:R-:W-:Y:S01]  /*b610*/  R2UR UR15, R5 ;  /* 0x00000000050f72ca */ /* 0x000fe200000e0000 */
[----:B------:R-:W-:Y:S02]  /*b620*/  WARPGROUP.DEPBAR.LE gsb0, 0x0 ;  /* 0x00008000000079c5 */ /* 0x000fe40000010000 */
[----:B-----5:R-:W-:-:S10]  /*b630*/  WARPGROUP.ARRIVE ;  /* 0x00000000000079c5 */ /* 0x020fd40000000000 */
[----:B------:R-:W-:Y:S01]  /*b640*/  HGMMA.64x16x16.F32 R64, gdesc[UR12], RZ, !UPT, gsb0 ;  /* 0x002000000c4079f0 */ /* 0x000fe2000c0008ff */
[----:B------:R-:W-:-:S05]  /*b650*/  VIADD R8, R14, 0x100 ;  /* 0x000001000e087836 */ /* 0x000fca0000000000 */
[----:B------:R-:W-:Y:S01]  /*b660*/  R2UR UR18, R8 ;  /* 0x00000000081272ca */ /* 0x000fe200000e0000 */
[----:B------:R-:W-:Y:S02]  /*b670*/  WARPGROUP.DEPBAR.LE gsb0, 0x0 ;  /* 0x00008000000079c5 */ /* 0x000fe40000010000 */
[----:B------:R-:W-:-:S10]  /*b680*/  WARPGROUP.ARRIVE ;  /* 0x00000000000079c5 */ /* 0x000fd40000000000 */
[----:B------:R-:W-:Y:S01]  /*b690*/  HGMMA.64x16x16.F32 R56, gdesc[UR16], RZ, !UPT, gsb0 ;  /* 0x00200000103879f0 */ /* 0x000fe2000c0008ff */
[----:B------:R-:W-:Y:S02]  /*b6a0*/  VIADD R6, R14, 0x140 ;  /* 0x000001400e067836 */ /* 0x000fe40000000000 */
[----:B------:R-:W-:Y:S01]  /*b6b0*/  IMAD.MOV.U32 R7, RZ, RZ, -0x7fffffe0 ;  /* 0x80000020ff077424 */ /* 0x000fe200078e00ff */
[----:B------:R-:W-:Y:S02]  /*b6c0*/  R2UR UR20, R2 ;  /* 0x00000000021472ca */ /* 0x000fe400000e0000 */
[----:B------:R-:W-:Y:S02]  /*b6d0*/  R2UR UR22, R6 ;  /* 0x00000000061672ca */ /* 0x000fe400000e0000 */
[----:B------:R-:W-:Y:S02]  /*b6e0*/  R2UR UR23, R7 ;  /* 0x00000000071772ca */ /* 0x000fe400000e0000 */
[----:B------:R-:W-:Y:S01]  /*b6f0*/  R2UR UR21, R3 ;  /* 0x00000000031572ca */ /* 0x000fe200000e0000 */
[----:B------:R-:W-:-:S02]  /*b700*/  WARPGROUP.DEPBAR.LE gsb0, 0x0 ;  /* 0x00008000000079c5 */ /* 0x000fc40000010000 */
        /* <DEDUP_REMOVED lines=18> */
[----:B-1----:R-:W-:-:S10]  /*b830*/  WARPGROUP.ARRIVE ;  /* 0x00000000000079c5 */ /* 0x002fd40000000000 */
        /* <DEDUP_REMOVED lines=11> */
[----:B------:R-:W-:Y:S02]  /*b8f0*/  VIADD R8, R2, 0x2 ;  /* 0x0000000202087836 */ /* 0x000fe40000000000 */
[----:B------:R-:W-:Y:S02]  /*b900*/  IMAD.MOV.U32 R5, RZ, RZ, -0x7fffffe0 ;  /* 0x80000020ff057424 */ /* 0x000fe400078e00ff */
[----:B------:R-:W-:Y:S01]  /*b910*/  IMAD.MOV.U32 R9, RZ, RZ, -0x7fffffe0 ;  /* 0x80000020ff097424 */ /* 0x000fe200078e00ff */
[----:B------:R-:W-:Y:S02]  /*b920*/  R2UR UR34, R4 ;  /* 0x00000000042272ca */ /* 0x000fe400000e0000 */
[----:B------:R-:W-:-:S02]  /*b930*/  R2UR UR35, R5 ;  /* 0x00000000052372ca */ /* 0x000fc400000e0000 */
[----:B------:R-:W-:Y:S02]  /*b940*/  R2UR UR32, R8 ;  /* 0x00000000082072ca */ /* 0x000fe400000e0000 */
[----:B------:R-:W-:Y:S01]  /*b950*/  R2UR UR33, R9 ;  /* 0x00000000092172ca */ /* 0x000fe200000e0000 */
[----:B------:R-:W-:Y:S02]  /*b960*/  WARPGROUP.DEPBAR.LE gsb0, 0x0 ;  /* 0x00008000000079c5 */ /* 0x000fe40000010000 */
[----:B------:R-:W-:-:S10]  /*b970*/  WARPGROUP.ARRIVE ;  /* 0x00000000000079c5 */ /* 0x000fd40000000000 */
[----:B------:R-:W-:Y:S01]  /*b980*/  HGMMA.64x16x16.F32 R88, gdesc[UR32], R88, gsb0 ;  /* 0x00200000205879f0 */ /* 0x000fe20008000858 */
        /* <DEDUP_REMOVED lines=382> */
[----:B------:R-:W-:-:S02]  /*d170*/  R2UR UR9, R5 ;  /* 0x00000000050972ca */ /* 0x000fc400000e0000 */
[----:B---3--:R-:W-:-:S05]  /*d180*/  IADD3 R97, R114, 0x90, -R97 ;  /* 0x0000009072617810 */ /* 0x008fca0007ffe861 */
[----:B------:R-:W-:Y:S01]  /*d190*/  IMAD R97, R108, -0x90, R97 ;  /* 0xffffff706c617824 */ /* 0x000fe200078e0261 */
[----:B------:R-:W-:Y:S02]  /*d1a0*/  WARPGROUP.DEPBAR.LE gsb0, 0x0 ;  /* 0x00008000000079c5 */ /* 0x000fe40000010000 */
[----:B------:R-:W-:-:S06]  /*d1b0*/  WARPGROUP.ARRIVE ;  /* 0x00000000000079c5 */ /* 0x000fcc0000000000 */
[----:B------:R-:W-:Y:S01]  /*d1c0*/  HGMMA.64x16x16.F32 R40, gdesc[UR8], R40, gsb0 ;  /* 0x00200000082879f0 */ /* 0x000fe20008000828 */
[C---:B------:R-:W-:Y:S02]  /*d1d0*/  ISETP.GT.AND P1, PT, R97.reuse, RZ, PT ;  /* 0x000000ff6100720c */ /* 0x040fe40003f24270 */
[C---:B------:R-:W-:Y:S02]  /*d1e0*/  ISETP.GT.AND P2, PT, R97.reuse, 0x1, PT ;  /* 0x000000016100780c */ /* 0x040fe40003f44270 */
[----:B------:R-:W-:Y:S02]  /*d1f0*/  ISETP.GT.AND P3, PT, R97, 0x8, PT ;  /* 0x000000086100780c */ /* 0x000fe40003f64270 */
[----:B------:R-:W-:Y:S02]  /*d200*/  FSEL R88, R88, -INF , P1 ;  /* 0xff80000058587808 */ /* 0x000fe40000800000 */
[----:B------:R-:W-:Y:S02]  /*d210*/  FSEL R89, R89, -INF , P2 ;  /* 0xff80000059597808 */ /* 0x000fe40001000000 */
[----:B------:R-:W-:-:S02]  /*d220*/  ISETP.GT.AND P4, PT, R97, 0x9, PT ;  /* 0x000000096100780c */ /* 0x000fc40003f84270 */
[----:B------:R-:W-:Y:S02]  /*d230*/  FSEL R92, R92, -INF , P3 ;  /* 0xff8000005c5c7808 */ /* 0x000fe40001800000 */
[----:B------:R-:W-:Y:S02]  /*d240*/  FMNMX.FTZ R15, R88, R89, !PT ;  /* 0x00000059580f7209 */ /* 0x000fe40007810000 */
[----:B------:R-:W-:Y:S02]  /*d250*/  FSEL R93, R93, -INF , P4 ;  /* 0xff8000005d5d7808 */ /* 0x000fe40002000000 */
[----:B------:R-:W-:Y:S01]  /*d260*/  FMNMX.FTZ R20, R92, R15, !PT ;  /* 0x0000000f5c147209 */ /* 0x000fe20007810000 */
[----:B------:R-:W-:-:S03]  /*d270*/  IMAD.MOV.U32 R21, RZ, RZ, -0x7fffffe0 ;  /* 0x80000020ff157424 */ /* 0x000fc600078e00ff */
[----:B------:R-:W-:Y:S01]  /*d280*/  FMNMX.FTZ R15, R93, R20, !PT ;  /* 0x000000145d0f7209 */ /* 0x000fe20007810000 */
[----:B------:R-:W-:Y:S01]  /*d290*/  VIADD R20, R14, 0x642 ;  /* 0x000006420e147836 */ /* 0x000fe20000000000 */
[----:B------:R-:W-:Y:S02]  /*d2a0*/  R2UR UR7, R21 ;  /* 0x00000000150772ca */ /* 0x000fe400000e0000 */
[----:B------:R-:W-:Y:S02]  /*d2b0*/  R2UR UR4, R4 ;  /* 0x00000000040472ca */ /* 0x000fe400000e0000 */
[----:B------:R-:W-:Y:S02]  /*d2c0*/  R2UR UR6, R20 ;  /* 0x00000000140672ca */ /* 0x000fe400000e0000 */
[----:B------:R-:W-:Y:S02]  /*d2d0*/  R2UR UR5, R5 ;  /* 0x00000000050572ca */ /* 0x000fe400000e0000 */
[----:B------:R-:W-:-:S02]  /*d2e0*/  FSEL R90, R90, -INF , P1 ;  /* 0xff8000005a5a7808 */ /* 0x000fc40000800000 */
[----:B------:R-:W-:Y:S02]  /*d2f0*/  ISETP.GT.AND P1, PT, R97, 0x10, PT ;  /* 0x000000106100780c */ /* 0x000fe40003f24270 */
[----:B------:R-:W-:Y:S02]  /*d300*/  FSEL R91, R91, -INF , P2 ;  /* 0xff8000005b5b7808 */ /* 0x000fe40001000000 */
[----:B------:R-:W-:Y:S02]  /*d310*/  ISETP.GT.AND P2, PT, R97, 0x11, PT ;  /* 0x000000116100780c */ /* 0x000fe40003f44270 */
[----:B------:R-:W-:Y:S01]  /*d320*/  FSEL R80, R80, -INF , P1 ;  /* 0xff80000050507808 */ /* 0x000fe20000800000 */
[----:B------:R-:W-:Y:S02]  /*d330*/  WARPGROUP.DEPBAR.LE gsb0, 0x0 ;  /* 0x00008000000079c5 */ /* 0x000fe40000010000 */
[----:B------:R-:W-:Y:S01]  /*d340*/  WARPGROUP.ARRIVE ;  /* 0x00000000000079c5 */ /* 0x000fe20000000000 */
[----:B------:R-:W-:-:S05]  /*d350*/  FSEL R94, R94, -INF , P3 ;  /* 0xff8000005e5e7808 */ /* 0x000fca0001800000 */
[----:B------:R-:W-:Y:S01]  /*d360*/  HGMMA.64x16x16.F32 R32, gdesc[UR4], R32, gsb0 ;  /* 0x00200000042079f0 */ /* 0x000fe20008000820 */
[----:B------:R-:W-:Y:S02]  /*d370*/  ISETP.GT.AND P3, PT, R97, 0x18, PT ;  /* 0x000000186100780c */ /* 0x000fe40003f64270 */
[----:B------:R-:W-:Y:S01]  /*d380*/  FSEL R95, R95, -INF , P4 ;  /* 0xff8000005f5f7808 */ /* 0x000fe20002000000 */
[----:B------:R-:W-:Y:S01]  /*d390*/  VIADD R14, R14, 0x682 ;  /* 0x000006820e0e7836 */ /* 0x000fe20000000000 */
[----:B------:R-:W-:Y:S01]  /*d3a0*/  FSEL R81, R81, -INF , P2 ;  /* 0xff80000051517808 */ /* 0x000fe20001000000 */
[----:B------:R-:W-:Y:S01]  /*d3b0*/  ULDC UR4, c[0x0][0x988] ;  /* 0x0002620000047ab9 */ /* 0x000fe20000000800 */
[----:B------:R-:W-:Y:S02]  /*d3c0*/  FMNMX.FTZ R22, R80, R15, !PT ;  /* 0x0000000f50167209 */ /* 0x000fe40007810000 */
[----:B------:R-:W-:Y:S02]  /*d3d0*/  ISETP.GT.AND P4, PT, R97, 0x19, PT ;  /* 0x000000196100780c */ /* 0x000fe40003f84270 */
[----:B------:R-:W-:-:S02]  /*d3e0*/  FSEL R84, R84, -INF , P3 ;  /* 0xff80000054547808 */ /* 0x000fc40001800000 */
[----:B------:R-:W-:Y:S02]  /*d3f0*/  FMNMX.FTZ R15, R81, R22, !PT ;  /* 0x00000016510f7209 */ /* 0x000fe40007810000 */
[----:B------:R-:W-:Y:S02]  /*d400*/  FSEL R82, R82, -INF , P1 ;  /* 0xff80000052527808 */ /* 0x000fe40000800000 */
[----:B------:R-:W-:Y:S02]  /*d410*/  FSEL R85, R85, -INF , P4 ;  /* 0xff80000055557808 */ /* 0x000fe40002000000 */
[----:B------:R-:W-:Y:S02]  /*d420*/  ISETP.GT.AND P1, PT, R97, 0x20, PT ;  /* 0x000000206100780c */ /* 0x000fe40003f24270 */
        /* <DEDUP_REMOVED lines=12> */
[----:B------:R-:W-:Y:S01]  /*d4f0*/  FMNMX.FTZ R21, R73, R22, !PT ;  /* 0x0000001649157209 */ /* 0x000fe20007810000 */
[----:B------:R-:W-:Y:S01]  /*d500*/  IMAD.MOV.U32 R15, RZ, RZ, -0x7fffffe0 ;  /* 0x80000020ff0f7424 */ /* 0x000fe200078e00ff */
[----:B------:R-:W-:-:S02]  /*d510*/  R2UR UR14, R14 ;  /* 0x000000000e0e72ca */ /* 0x000fc400000e0000 */
[----:B------:R-:W-:Y:S02]  /*d520*/  FSEL R77, R77, -INF , P4 ;  /* 0xff8000004d4d7808 */ /* 0x000fe40002000000 */
[----:B------:R-:W-:Y:S02]  /*d530*/  ISETP.GT.AND P5, PT, R97, 0x30, PT ;  /* 0x000000306100780c */ /* 0x000fe40003fa4270 */
[----:B------:R-:W-:Y:S02]  /*d540*/  FMNMX.FTZ R14, R76, R21, !PT ;  /* 0x000000154c0e7209 */ /* 0x000fe40007810000 */
[----:B------:R-:W-:Y:S02]  /*d550*/  FSEL R79, R79, -INF , P4 ;  /* 0xff8000004f4f7808 */ /* 0x000fe40002000000 */
[----:B------:R-:W-:Y:S02]  /*d560*/  R2UR UR15, R15 ;  /* 0x000000000f0f72ca */ /* 0x000fe400000e0000 */
        /* <DEDUP_REMOVED lines=15> */
[----:B------:R-:W-:Y:S02]  /*d660*/  R2UR UR12, R4 ;  /* 0x00000000040c72ca */ /* 0x000fe400000e0000 */
[----:B------:R-:W-:Y:S02]  /*d670*/  R2UR UR13, R5 ;  /* 0x00000000050d72ca */ /* 0x000fe400000e0000 */
[----:B------:R-:W-:Y:S02]  /*d680*/  FSEL R66, R66, -INF , P5 ;  /* 0xff80000042427808 */ /* 0x000fe40002800000 */
[----:B------:R-:W-:-:S02]  /*d690*/  ISETP.GT.AND P5, PT, R97, 0x41, PT ;  /* 0x000000416100780c */ /* 0x000fc40003fa4270 */
[----:B------:R-:W-:Y:S02]  /*d6a0*/  FSEL R56, R56, -INF , P2 ;  /* 0xff80000038387808 */ /* 0x000fe40001000000 */
[----:B------:R-:W-:Y:S01]  /*d6b0*/  FMNMX.FTZ R15, R69, R14, !PT ;  /* 0x0000000e450f7209 */ /* 0x000fe20007810000 */
[----:B------:R-:W-:Y:S02]  /*d6c0*/  WARPGROUP.DEPBAR.LE gsb0, 0x0 ;  /* 0x00008000000079c5 */ /* 0x000fe40000010000 */
[----:B------:R-:W-:Y:S01]  /*d6d0*/  FSEL R67, R67, -INF , P4 ;  /* 0xff80000043437808 */ /* 0x000fe20002000000 */
[----:B------:R-:W-:Y:S01]  /*d6e0*/  WARPGROUP.ARRIVE ;  /* 0x00000000000079c5 */ /* 0x000fe20000000000 */
[----:B------:R-:W-:Y:S02]  /*d6f0*/  ISETP.GT.AND P4, PT, R97, 0x48, PT ;  /* 0x000000486100780c */ /* 0x000fe40003f84270 */
[----:B------:R-:W-:Y:S02]  /*d700*/  FSEL R57, R57, -INF , P5 ;  /* 0xff80000039397808 */ /* 0x000fe40002800000 */
[----:B------:R-:W-:Y:S01]  /*d710*/  FMNMX.FTZ R14, R56, R15, !PT ;  /* 0x0000000f380e7209 */ /* 0x000fe20007810000 */
[----:B------:R-:W-:Y:S01]  /*d720*/  HGMMA.64x16x16.F32 R24, gdesc[UR12], R24, gsb0 ;  /* 0x002000000c1879f0 */ /* 0x000fe20008000818 */
        /* <DEDUP_REMOVED lines=69> */
[----:B0-----:R-:W-:-:S05]  /*db80*/  FMNMX.FTZ R99, R98, R15, !PT ;  /* 0x0000000f62637209 */ /* 0x001fca0007810000 */
[----:B------:R-:W0:Y:S01]  /*db90*/  SHFL.BFLY PT, R14, R99, 0x1, 0x1f ;  /* 0x0c201f00630e7f89 */ /* 0x000e2200000e0000 */
[----:B------:R-:W-:Y:S01]  /*dba0*/  IMAD.U32 R15, RZ, RZ, UR4 ;  /* 0x00000004ff0f7e24 */ /* 0x000fe2000f8e00ff */
[----:B------:R-:W-:Y:S02]  /*dbb0*/  P2R R23, PR, RZ, 0x4 ;  /* 0x00000004ff177803 */ /* 0x000fe40000000000 */
[----:B------:R-:W-:Y:S02]  /*dbc0*/  P2R R21, PR, RZ, 0x1 ;  /* 0x00000001ff157803 */ /* 0x000fe40000000000 */
[C---:B------:R-:W-:Y:S02]  /*dbd0*/  ISETP.GT.AND P0, PT, R97.reuse, 0x70, PT ;  /* 0x000000706100780c */ /* 0x040fe40003f04270 */
[----:B------:R-:W-:Y:S02]  /*dbe0*/  P2R R22, PR, RZ, 0x2 ;  /* 0x00000002ff167803 */ /* 0x000fe40000000000 */
[----:B------:R-:W-:-:S02]  /*dbf0*/  ISETP.GT.AND P1, PT, R97, 0x69, PT ;  /* 0x000000696100780c */ /* 0x000fc40003f24270 */
[----:B0-----:R-:W-:-:S04]  /*dc00*/  FMNMX.FTZ R14, R99, R14, !PT ;  /* 0x0000000e630e7209 */ /* 0x001fc80007810000 */
[C---:B------:R-:W-:Y:S01]  /*dc10*/  FSETP.NEU.FTZ.AND P2, PT, R14.reuse, -INF , PT ;  /* 0xff8000000e00780b */ /* 0x040fe20003f5d000 */
[----:B------:R-:W-:Y:S01]  /*dc20*/  FMUL.FTZ R20, R14, R15 ;  /* 0x0000000f0e147220 */ /* 0x000fe20000410000 */
[----:B------:R-:W-:-:S04]  /*dc30*/  FSEL R34, R34, -INF , P0 ;  /* 0xff80000022227808 */ /* 0x000fc80000000000 */
[----:B------:R-:W-:Y:S02]  /*dc40*/  FSEL R20, R20, RZ, P2 ;  /* 0x000000ff14147208 */ /* 0x000fe40001000000 */
[----:B------:R-:W-:-:S03]  /*dc50*/  ISETP.NE.AND P0, PT, R21, RZ, PT ;  /* 0x000000ff1500720c */ /* 0x000fc60003f05270 */
[-CC-:B------:R-:W-:Y:S01]  /*dc60*/  FFMA.FTZ R21, R88, R15.reuse, -R20.reuse ;  /* 0x0000000f58157223 */ /* 0x180fe20000010814 */
[--C-:B------:R-:W-:Y:S01]  /*dc70*/  FFMA.FTZ R88, R93, R15, -R20.reuse ;  /* 0x0000000f5d587223 */ /* 0x100fe20000010814 */
[----:B------:R-:W-:Y:S02]  /*dc80*/  FSEL R47, R47, -INF , P1 ;  /* 0xff8000002f2f7808 */ /* 0x000fe40000800000 */
[----:B------:R-:W-:Y:S02]  /*dc90*/  FMNMX.FTZ R93, R90, R91, !PT ;  /* 0x0000005b5a5d7209 */ /* 0x000fe40007810000 */
[----:B------:R-:W-:Y:S01]  /*dca0*/  ISETP.NE.AND P1, PT, R22, RZ, PT ;  /* 0x000000ff1600720c */ /* 0x000fe20003f25270 */
[-CC-:B------:R-:W-:Y:S01]  /*dcb0*/  FFMA.FTZ R22, R89, R15.reuse, -R20.reuse ;  /* 0x0000000f59167223 */ /* 0x180fe20000010814 */
[----:B------:R-:W-:Y:S01]  /*dcc0*/  FFMA.FTZ R89, R80, R15, -R20 ;  /* 0x0000000f50597223 */ /* 0x000fe20000010814 */
[----:B------:R-:W-:-:S04]  /*dcd0*/  FMNMX.FTZ R80, R94, R93, !PT ;  /* 0x0000005d5e507209 */ /* 0x000fc80007810000 */
[----:B------:R-:W-:-:S04]  /*dce0*/  FMNMX.FTZ R93, R95, R80, !PT ;  /* 0x000000505f5d7209 */ /* 0x000fc80007810000 */
[----:B------:R-:W-:-:S04]  /*dcf0*/  FMNMX.FTZ R80, R82, R93, !PT ;  /* 0x0000005d52507209 */ /* 0x000fc80007810000 */
[----:B------:R-:W-:-:S04]  /*dd00*/  FMNMX.FTZ R93, R83, R80, !PT ;  /* 0x00000050535d7209 */ /* 0x000fc80007810000 */
[----:B------:R-:W-:Y:S02]  /*dd10*/  FMNMX.FTZ R80, R86, R93, !PT ;  /* 0x0000005d56507209 */ /* 0x000fe40007810000 */
[----:B------:R-:W-:Y:S02]  /*dd20*/  ISETP.NE.AND P2, PT, R23, RZ, PT ;  /* 0x000000ff1700720c */ /* 0x000fe40003f45270 */
[----:B------:R-:W-:Y:S01]  /*dd30*/  FMNMX.FTZ R93, R87, R80, !PT ;  /* 0x00000050575d7209 */ /* 0x000fe20007810000 */
[-CC-:B------:R-:W-:Y:S01]  /*dd40*/  FFMA.FTZ R23, R92, R15.reuse, -R20.reuse ;  /* 0x0000000f5c177223 */ /* 0x180fe20000010814 */
[----:B------:R-:W-:Y:S02]  /*dd50*/  FFMA.FTZ R92, R72, R15, -R20 ;  /* 0x0000000f485c7223 */ /* 0x000fe40000010814 */
        /* <DEDUP_REMOVED lines=20> */
[----:B------:R-:W-:Y:S02]  /*dea0*/  FSEL R35, R35, -INF , P0 ;  /* 0xff80000023237808 */ /* 0x000fe40000000000 */
[----:B------:R-:W-:Y:S01]  /*deb0*/  FMNMX.FTZ R72, R34, R93, !PT ;  /* 0x0000005d22487209 */ /* 0x000fe20007810000 */
[----:B------:R0:W-:Y:S01]  /*dec0*/  MUFU.EX2 R80, R92 ;  /* 0x0000005c00507308 */ /* 0x0001e20000000800 */
[----:B------:R-:W-:Y:S02]  /*ded0*/  FSEL R38, R38, -INF , P1 ;  /* 0xff80000026267808 */ /* 0x000fe40000800000 */
[----:B------:R-:W-:Y:S01]  /*dee0*/  FSEL R98, R39, -INF , P2 ;  /* 0xff80000027627808 */ /* 0x000fe20001000000 */
[----:B0-----:R-:W-:Y:S01]  /*def0*/  FFMA.FTZ R92, R61, R15, -R20 ;  /* 0x0000000f3d5c7223 */ /* 0x001fe20000010814 */
[----:B------:R-:W-:-:S04]  /*df00*/  FMNMX.FTZ R61, R35, R72, !PT ;  /* 0x00000048233d7209 */ /* 0x000fc80007810000 */
        /* <DEDUP_REMOVED lines=8> */
[----:B------:R-:W-:-:S04]  /*df90*/  FMNMX.FTZ R26, R30, R27, !PT ;  /* 0x0000001b1e1a7209 */ /* 0x000fc80007810000 */
[----:B------:R-:W-:-:S05]  /*dfa0*/  FMNMX.FTZ R26, R101, R26, !PT ;  /* 0x0000001a651a7209 */ /* 0x000fca0007810000 */
[----:B------:R-:W0:Y:S02]  /*dfb0*/  SHFL.BFLY PT, R27, R26, 0x2, 0x1f ;  /* 0x0c401f001a1b7f89 */ /* 0x000e2400000e0000 */
[----:B0-----:R-:W-:-:S05]  /*dfc0*/  FMNMX.FTZ R27, R26, R27, !PT ;  /* 0x0000001b1a1b7209 */ /* 0x001fca0007810000 */
[----:B------:R-:W0:Y:S01]  /*dfd0*/  SHFL.BFLY PT, R72, R27, 0x1, 0x1f ;  /* 0x0c201f001b487f89 */ /* 0x000e2200000e0000 */
[-CC-:B------:R-:W-:Y:S01]  /*dfe0*/  FFMA.FTZ R97, R37, R15.reuse, -R20.reuse ;  /* 0x0000000f25617223 */ /* 0x180fe20000010814 */
[----:B------:R-:W-:Y:S01]  /*dff0*/  FFMA.FTZ R37, R28, R15, -R20 ;  /* 0x0000000f1c257223 */ /* 0x000fe20000010814 */
[----:B0-----:R-:W-:-:S04]  /*e000*/  FMNMX.FTZ R72, R27, R72, !PT ;  /* 0x000000481b487209 */ /* 0x001fc80007810000 */
[C---:B------:R-:W-:Y:S01]  /*e010*/  FSETP.NEU.FTZ.AND P1, PT, R72.reuse, -INF , PT ;  /* 0xff8000004800780b */ /* 0x040fe20003f3d000 */
[----:B------:R-:W-:-:S05]  /*e020*/  FMUL.FTZ R28, R72, R15 ;  /* 0x0000000f481c7220 */ /* 0x000fca0000410000 */
[----:B------:R-:W-:-:S05]  /*e030*/  FSEL R28, R28, RZ, P1 ;  /* 0x000000ff1c1c7208 */ /* 0x000fca0000800000 */
[-C--:B------:R-:W-:Y:S02]  /*e040*/  FFMA.FTZ R27, R91, R15.reuse, -R28 ;  /* 0x0000000f5b1b7223 */ /* 0x080fe4000001081c */
[----:B------:R-:W2:Y:S01]  /*e050*/  LDL R91, [R1+0x74] ;  /* 0x00007400015b7983 */ /* 0x000ea20000100800 */
[----:B------:R-:W0:Y:S01]  /*e060*/  S2R R102, SR_TID.X ;  /* 0x0000000000667919 */ /* 0x000e220000002100 */
[----:B------:R1:W-:Y:S01]  /*e070*/  MUFU.EX2 R39, R92 ;  /* 0x0000005c00277308 */ /* 0x0003e20000000800 */
[----:B------:R-:W-:Y:S01]  /*e080*/  ISETP.NE.AND P0, PT, R96, RZ, PT ;  /* 0x000000ff6000720c */ /* 0x000fe20003f05270 */
[-CC-:B------:R-:W-:Y:S01]  /*e090*/  FFMA.FTZ R96, R53, R15.reuse, -R20.reuse ;  /* 0x0000000f35607223 */ /* 0x180fe20000010814 */
[-CC-:B------:R-:W-:Y:S01]  /*e0a0*/  FFMA.FTZ R53, R32, R15.reuse, -R20.reuse ;  /* 0x0000000f20357223 */ /* 0x180fe20000010814 */
[-CC-:B-1----:R-:W-:Y:S01]  /*e0b0*/  FFMA.FTZ R92, R36, R15.reuse, -R20.reuse ;  /* 0x0000000f245c7223 */ /* 0x182fe20000010814 */
[----:B------:R-:W-:-:S03]  /*e0c0*/  FFMA.FTZ R36, R25, R15, -R20 ;  /* 0x0000000f19247223 */ /* 0x000fc60000010814 */
[----:B------:R-:W-:Y:S01]  /*e0d0*/  MUFU.EX2 R21, R21 ;  /* 0x0000001500157308 */ /* 0x000fe20000000800 */
[-CC-:B------:R-:W-:Y:S01]  /*e0e0*/  FFMA.FTZ R25, R90, R15.reuse, -R28.reuse ;  /* 0x0000000f5a197223 */ /* 0x180fe2000001081c */
[----:B------:R-:W-:-:S06]  /*e0f0*/  FFMA.FTZ R32, R94, R15, -R28 ;  /* 0x0000000f5e207223 */ /* 0x000fcc000001081c */
[----:B------:R-:W1:Y:S01]  /*e100*/  MUFU.EX2 R22, R22 ;  /* 0x0000001600167308 */ /* 0x000e620000000800 */
[-C--:B------:R-:W-:Y:S01]  /*e110*/  FFMA.FTZ R90, R95, R15.reuse, -R28 ;  /* 0x0000000f5f5a7223 */ /* 0x080fe2000001081c */
[----:B------:R-:W-:-:S06]  /*e120*/  FFMA.FTZ R81, R81, R15, -R20 ;  /* 0x0000000f51517223 */ /* 0x000fcc0000010814 */
[----:B------:R-:W3:Y:S01]  /*e130*/  MUFU.EX2 R23, R23 ;  /* 0x0000001700177308 */ /* 0x000ee20000000800 */
[----:B0-----:R-:W-:-:S07]  /*e140*/  LOP3.LUT R102, R102, 0x7f, RZ, 0xc0, !PT ;  /* 0x0000007f66667812 */ /* 0x001fce00078ec0ff */
[----:B------:R-:W-:Y:S01]  /*e150*/  MUFU.EX2 R25, R25 ;  /* 0x0000001900197308 */ /* 0x000fe20000000800 */
[----:B------:R-:W-:Y:S01]  /*e160*/  ISETP.NE.AND P1, PT, R102, RZ, PT ;  /* 0x000000ff6600720c */ /* 0x000fe20003f25270 */
[----:B------:R-:W-:-:S06]  /*e170*/  FFMA.FTZ R61, R49, R15, -R20 ;  /* 0x0000000f313d7223 */ /* 0x000fcc0000010814 */
[----:B------:R-:W0:Y:S01]  /*e180*/  MUFU.EX2 R27, R27 ;  /* 0x0000001b001b7308 */ /* 0x000e220000000800 */
[-C--:B------:R-:W-:Y:S01]  /*e190*/  FFMA.FTZ R82, R82, R15.reuse, -R28 ;  /* 0x0000000f52527223 */ /* 0x080fe2000001081c */
[----:B------:R-:W-:-:S06]  /*e1a0*/  FFMA.FTZ R84, R84, R15, -R20 ;  /* 0x0000000f54547223 */ /* 0x000fcc0000010814 */
[----:B------:R-:W4:Y:S01]  /*e1b0*/  MUFU.EX2 R88, R88 ;  /* 0x0000005800587308 */ /* 0x000f220000000800 */
[----:B------:R-:W-:-:S07]  /*e1c0*/  FFMA.FTZ R83, R83, R15, -R28 ;  /* 0x0000000f53537223 */ /* 0x000fce000001081c */
[----:B------:R-:W4:Y:S01]  /*e1d0*/  MUFU.EX2 R32, R32 ;  /* 0x0000002000207308 */ /* 0x000f220000000800 */
[----:B-1----:R-:W-:Y:S01]  /*e1e0*/  FADD.FTZ R26, R21, R22 ;  /* 0x00000016151a7221 */ /* 0x002fe20000010000 */
[----:B------:R-:W-:-:S06]  /*e1f0*/  FFMA.FTZ R85, R85, R15, -R20 ;  /* 0x0000000f55557223 */ /* 0x000fcc0000010814 */
[----:B------:R-:W1:Y:S01]  /*e200*/  MUFU.EX2 R89, R89 ;  /* 0x0000005900597308 */ /* 0x000e620000000800 */
[-CC-:B------:R-:W-:Y:S01]  /*e210*/  FFMA.FTZ R93, R52, R15.reuse, -R20.reuse ;  /* 0x0000000f345d7223 */ /* 0x180fe20000010814 */
[----:B------:R-:W-:-:S06]  /*e220*/  FFMA.FTZ R52, R41, R15, -R20 ;  /* 0x0000000f29347223 */ /* 0x000fcc0000010814 */
[----:B------:R-:W1:Y:S01]  /*e230*/  MUFU.EX2 R90, R90 ;  /* 0x0000005a005a7308 */ /* 0x000e620000000800 */
[-CC-:B------:R-:W-:Y:S01]  /*e240*/  FFMA.FTZ R49, R40, R15.reuse, -R20.reuse ;  /* 0x0000000f28317223 */ /* 0x180fe20000010814 */
[-C--:B------:R-:W-:Y:S01]  /*e250*/  FFMA.FTZ R41, R24, R15.reuse, -R20 ;  /* 0x0000000f18297223 */ /* 0x080fe20000010814 */
[----:B------:R-:W-:-:S05]  /*e260*/  FFMA.FTZ R86, R86, R15, -R28 ;  /* 0x0000000f56567223 */ /* 0x000fca000001081c */
[----:B------:R3:W-:Y:S01]  /*e270*/  MUFU.EX2 R31, R61 ;  /* 0x0000003d001f7308 */ /* 0x0007e20000000800 */
[-CC-:B------:R-:W-:Y:S01]  /*e280*/  FFMA.FTZ R73, R73, R15.reuse, -R20.reuse ;  /* 0x0000000f49497223 */ /* 0x180fe20000010814 */
[-CC-:B------:R-:W-:Y:S01]  /*e290*/  FFMA.FTZ R76, R76, R15.reuse, -R20.reuse ;  /* 0x0000000f4c4c7223 */ /* 0x180fe20000010814 */
[----:B------:R-:W-:-:S05]  /*e2a0*/  FFMA.FTZ R77, R77, R15, -R20 ;  /* 0x0000000f4d4d7223 */ /* 0x000fca0000010814 */
[----:B------:R-:W1:Y:S01]  /*e2b0*/  MUFU.EX2 R81, R81 ;  /* 0x0000005100517308 */ /* 0x000e620000000800 */
[-C--:B---3--:R-:W-:Y:S01]  /*e2c0*/  FFMA.FTZ R61, R33, R15.reuse, -R20 ;  /* 0x0000000f213d7223 */ /* 0x088fe20000010814 */
        /* <DEDUP_REMOVED lines=16> */
[-C--:B------:R-:W-:Y:S01]  /*e3d0*/  FFMA.FTZ R40, R29, R15.reuse, -R20 ;  /* 0x0000000f1d287223 */ /* 0x080fe20000010814 */
[-C--:B------:R-:W-:Y:S01]  /*e3e0*/  FFMA.FTZ R24, R50, R15.reuse, -R28 ;  /* 0x0000000f32187223 */ /* 0x080fe2000001081c */
[----:B------:R-:W-:Y:S01]  /*e3f0*/  FADD.FTZ R63, R23, R26 ;  /* 0x0000001a173f7221 */ /* 0x000fe20000010000 */
[----:B------:R-:W-:Y:S01]  /*e400*/  @!P1 VIADD R20, R0, 0x31c40 ;  /* 0x00031c4000149836 */ /* 0x000fe20000000000 */
[----:B------:R-:W3:Y:S01]  /*e410*/  MUFU.EX2 R83, R83 ;  /* 0x0000005300537308 */ /* 0x000ee20000000800 */
[-CC-:B------:R-:W-:Y:S01]  /*e420*/  FFMA.FTZ R50, R51, R15.reuse, -R28.reuse ;  /* 0x0000000f33327223 */ /* 0x180fe2000001081c */
[----:B0-----:R-:W-:Y:S01]  /*e430*/  FADD.FTZ R51, R25, R27 ;  /* 0x0000001b19337221 */ /* 0x001fe20000010000 */
[----:B------:R-:W-:Y:S01]  /*e440*/  FFMA.FTZ R87, R87, R15, -R28 ;  /* 0x0000000f57577223 */ /* 0x000fe2000001081c */
[----:B----4-:R-:W-:Y:S01]  /*e450*/  FADD.FTZ R26, R88, R63 ;  /* 0x0000003f581a7221 */ /* 0x010fe20000010000 */
[----:B------:R-:W-:-:S03]  /*e460*/  @!P1 PRMT R20, RZ, 0x654, R20 ;  /* 0x00000654ff149816 */ /* 0x000fc60000000014 */
[----:B------:R-:W0:Y:S01]  /*e470*/  MUFU.EX2 R85, R85 ;  /* 0x0000005500557308 */ /* 0x000e220000000800 */
[----:B------:R-:W-:Y:S01]  /*e480*/  FADD.FTZ R63, R32, R51 ;  /* 0x00000033203f7221 */ /* 0x000fe20000010000 */
[-C--:B------:R-:W-:Y:S01]  /*e490*/  FFMA.FTZ R29, R74, R15.reuse, -R28 ;  /* 0x0000000f4a1d7223 */ /* 0x080fe2000001081c */
[----:B-1----:R-:W-:Y:S01]  /*e4a0*/  FADD.FTZ R26, R89, R26 ;  /* 0x0000001a591a7221 */ /* 0x002fe20000010000 */
[----:B------:R1:W-:Y:S04]  /*e4b0*/  @!P1 SYNCS.ARRIVE.TRANS64.RED.A1T0 RZ, [R20+URZ], RZ ;  /* 0x000000ff14ff99a7 */ /* 0x0003e8000810043f */
[----:B------:R-:W4:Y:S01]  /*e4c0*/  MUFU.EX2 R86, R86 ;  /* 0x0000005600567308 */ /* 0x000f220000000800 */
[----:B------:R-:W-:Y:S01]  /*e4d0*/  FADD.FTZ R63, R90, R63 ;  /* 0x0000003f5a3f7221 */ /* 0x000fe20000010000 */
[----:B------:R-:W-:Y:S01]  /*e4e0*/  FFMA.FTZ R74, R75, R15, -R28 ;  /* 0x0000000f4b4a7223 */ /* 0x000fe2000001081c */
[----:B-1----:R-:W-:Y:S01]  /*e4f0*/  F2FP.F16.F32.PACK_AB R20, R22, R21 ;  /* 0x000000151614723e */ /* 0x002fe200000000ff */
[----:B------:R-:W-:-:S04]  /*e500*/  FADD.FTZ R21, R81, R26 ;  /* 0x0000001a51157221 */ /* 0x000fc80000010000 */
[----:B------:R-:W1:Y:S01]  /*e510*/  MUFU.EX2 R87, R87 ;  /* 0x0000005700577308 */ /* 0x000e620000000800 */
[----:B---3--:R-:W-:Y:S01]  /*e520*/  FADD.FTZ R26, R82, R63 ;  /* 0x0000003f521a7221 */ /* 0x008fe20000010000 */
[----:B------:R-:W-:Y:S01]  /*e530*/  FFMA.FTZ R75, R78, R15, -R28 ;  /* 0x0000000f4e4b7223 */ /* 0x000fe2000001081c */
[----:B------:R-:W-:-:S05]  /*e540*/  F2FP.F16.F32.PACK_AB R22, R88, R23 ;  /* 0x000000175816723e */ /* 0x000fca00000000ff */
[----:B------:R-:W3:Y:S01]  /*e550*/  MUFU.EX2 R73, R73 ;  /* 0x0000004900497308 */ /* 0x000ee20000000800 */
[----:B------:R-:W-:Y:S01]  /*e560*/  FADD.FTZ R88, R84, R21 ;  /* 0x0000001554587221 */ /* 0x000fe20000010000 */
[----:B------:R-:W-:Y:S01]  /*e570*/  FFMA.FTZ R51, R54, R15, -R28 ;  /* 0x0000000f36337223 */ /* 0x000fe2000001081c */
[----:B------:R-:W-:-:S05]  /*e580*/  FADD.FTZ R23, R83, R26 ;  /* 0x0000001a53177221 */ /* 0x000fca0000010000 */
[----:B------:R-:W3:Y:S01]  /*e590*/  MUFU.EX2 R29, R29 ;  /* 0x0000001d001d7308 */ /* 0x000ee20000000800 */
[-CC-:B------:R-:W-:Y:S01]  /*e5a0*/  FFMA.FTZ R78, R79, R15.reuse, -R28.reuse ;  /* 0x0000000f4f4e7223 */ /* 0x180fe2000001081c */
[----:B------:R-:W-:Y:S01]  /*e5b0*/  FFMA.FTZ R54, R55, R15, -R28 ;  /* 0x0000000f37367223 */ /* 0x000fe2000001081c */
[----:B0-----:R-:W-:-:S05]  /*e5c0*/  FADD.FTZ R55, R85, R88 ;  /* 0x0000005855377221 */ /* 0x001fca0000010000 */
[----:B------:R-:W0:Y:S01]  /*e5d0*/  MUFU.EX2 R76, R76 ;  /* 0x0000004c004c7308 */ /* 0x000e220000000800 */
[----:B------:R-:W-:Y:S01]  /*e5e0*/  F2FP.F16.F32.PACK_AB R26, R85, R84 ;  /* 0x00000054551a723e */ /* 0x000fe200000000ff */
[----:B----4-:R-:W-:-:S06]  /*e5f0*/  FADD.FTZ R84, R86, R23 ;  /* 0x0000001756547221 */ /* 0x010fcc0000010000 */
[----:B------:R-:W4:Y:S01]  /*e600*/  MUFU.EX2 R74, R74 ;  /* 0x0000004a004a7308 */ /* 0x000f220000000800 */
[----:B------:R-:W-:Y:S01]  /*e610*/  FFMA.FTZ R66, R66, R15, -R28 ;  /* 0x0000000f42427223 */ /* 0x000fe2000001081c */
[----:B------:R-:W-:Y:S01]  /*e620*/  F2FP.F16.F32.PACK_AB R23, R90, R32 ;  /* 0x000000205a17723e */ /* 0x000fe200000000ff */
[----:B------:R-:W-:-:S05]  /*e630*/  FADD.FTZ R32, R80, R55 ;  /* 0x0000003750207221 */ /* 0x000fca0000010000 */
[----:B------:R-:W4:Y:S01]  /*e640*/  MUFU.EX2 R77, R77 ;  /* 0x0000004d004d7308 */ /* 0x000f220000000800 */
[----:B-1----:R-:W-:Y:S01]  /*e650*/  FADD.FTZ R84, R87, R84 ;  /* 0x0000005457547221 */ /* 0x002fe20000010000 */
[----:B------:R-:W-:-:S06]  /*e660*/  FFMA.FTZ R67, R67, R15, -R28 ;  /* 0x0000000f43437223 */ /* 0x000fcc000001081c */
[----:B------:R-:W1:Y:S01]  /*e670*/  MUFU.EX2 R75, R75 ;  /* 0x0000004b004b7308 */ /* 0x000e620000000800 */
[----:B---3--:R-:W-:-:S07]  /*e680*/  FADD.FTZ R79, R73, R32 ;  /* 0x00000020494f7221 */ /* 0x008fce0000010000 */
[----:B------:R-:W3:Y:S01]  /*e690*/  MUFU.EX2 R64, R64 ;  /* 0x0000004000407308 */ /* 0x000ee20000000800 */
[----:B------:R-:W-:Y:S01]  /*e6a0*/  F2FP.F16.F32.PACK_AB R21, R27, R25 ;  /* 0x000000191b15723e */ /* 0x000fe200000000ff */
[----:B------:R-:W-:-:S06]  /*e6b0*/  FADD.FTZ R63, R29, R84 ;  /* 0x000000541d3f7221 */ /* 0x000fcc0000010000 */
[----:B------:R-:W3:Y:S01]  /*e6c0*/  MUFU.EX2 R78, R78 ;  /* 0x0000004e004e7308 */ /* 0x000ee20000000800 */
[----:B------:R-:W-:Y:S01]  /*e6d0*/  FFMA.FTZ R70, R70, R15, -R28 ;  /* 0x0000000f46467223 */ /* 0x000fe2000001081c */
[----:B------:R-:W-:Y:S01]  /*e6e0*/  F2FP.F16.F32.PACK_AB R25, R83, R82 ;  /* 0x000000525319723e */ /* 0x000fe200000000ff */
[----:B0-----:R-:W-:-:S05]  /*e6f0*/  FADD.FTZ R82, R76, R79 ;  /* 0x0000004f4c527221 */ /* 0x001fca0000010000 */
[----:B------:R-:W0:Y:S01]  /*e700*/  MUFU.EX2 R65, R65 ;  /* 0x0000004100417308 */ /* 0x000e220000000800 */
[----:B------:R-:W-:Y:S01]  /*e710*/  FFMA.FTZ R55, R46, R15, -R28 ;  /* 0x0000000f2e377223 */ /* 0x000fe2000001081c */
[----:B----4-:R-:W-:-:S06]  /*e720*/  FADD.FTZ R46, R74, R63 ;  /* 0x0000003f4a2e7221 */ /* 0x010fcc0000010000 */
[----:B------:R-:W4:Y:S01]  /*e730*/  MUFU.EX2 R66, R66 ;  /* 0x0000004200427308 */ /* 0x000f220000000800 */
[----:B------:R-:W-:Y:S01]  /*e740*/  FFMA.FTZ R71, R71, R15, -R28 ;  /* 0x0000000f47477223 */ /* 0x000fe2000001081c */
[----:B------:R-:W-:Y:S01]  /*e750*/  FADD.FTZ R79, R77, R82 ;  /* 0x000000524d4f7221 */ /* 0x000fe20000010000 */
[----:B-1----:R-:W-:-:S05]  /*e760*/  FADD.FTZ R63, R75, R46 ;  /* 0x0000002e4b3f7221 */ /* 0x002fca0000010000 */
[----:B------:R-:W-:Y:S01]  /*e770*/  MUFU.EX2 R67, R67 ;  /* 0x0000004300437308 */ /* 0x000fe20000000800 */
[----:B---3--:R-:W-:Y:S01]  /*e780*/  FADD.FTZ R46, R64, R79 ;  /* 0x0000004f402e7221 */ /* 0x008fe20000010000 */
[----:B------:R-:W-:-:S06]  /*e790*/  FADD.FTZ R63, R78, R63 ;  /* 0x0000003f4e3f7221 */ /* 0x000fcc0000010000 */
[----:B------:R-:W1:Y:S01]  /*e7a0*/  MUFU.EX2 R68, R68 ;  /* 0x0000004400447308 */ /* 0x000e620000000800 */
[----:B0-----:R-:W-:-:S07]  /*e7b0*/  FADD.FTZ R79, R65, R46 ;  /* 0x0000002e414f7221 */ /* 0x001fce0000010000 */
[----:B------:R-:W-:Y:S01]  /*e7c0*/  MUFU.EX2 R70, R70 ;  /* 0x0000004600467308 */ /* 0x000fe20000000800 */
[----:B------:R-:W-:Y:S01]  /*e7d0*/  FFMA.FTZ R46, R30, R15, -R28 ;  /* 0x0000000f1e2e7223 */ /* 0x000fe2000001081c */
[----:B----4-:R-:W-:-:S06]  /*e7e0*/  FADD.FTZ R30, R66, R63 ;  /* 0x0000003f421e7221 */ /* 0x010fcc0000010000 */
[----:B------:R-:W0:Y:S01]  /*e7f0*/  MUFU.EX2 R69, R69 ;  /* 0x0000004500457308 */ /* 0x000e220000000800 */
[----:B------:R-:W-:-:S07]  /*e800*/  FFMA.FTZ R32, R38, R15, -R28 ;  /* 0x0000000f26207223 */ /* 0x000fce000001081c */
[----:B------:R-:W3:Y:S08]  /*e810*/  MUFU.EX2 R71, R71 ;  /* 0x0000004700477308 */ /* 0x000ef00000000800 */
[----:B------:R-:W4:Y:S08]  /*e820*/  MUFU.EX2 R56, R56 ;  /* 0x0000003800387308 */ /* 0x000f300000000800 */
[----:B------:R-:W-:Y:S01]  /*e830*/  MUFU.EX2 R33, R33 ;  /* 0x0000002100217308 */ /* 0x000fe20000000800 */
[-CC-:B------:R-:W-:Y:S01]  /*e840*/  FFMA.FTZ R42, R42, R15.reuse, -R28.reuse ;  /* 0x0000000f2a2a7223 */ /* 0x180fe2000001081c */
[-CC-:B------:R-:W-:Y:S01]  /*e850*/  FFMA.FTZ R43, R43, R15.reuse, -R28.reuse ;  /* 0x0000000f2b2b7223 */ /* 0x180fe2000001081c */
[----:B------:R-:W-:-:S05]  /*e860*/  FFMA.FTZ R47, R47, R15, -R28 ;  /* 0x0000000f2f2f7223 */ /* 0x000fca000001081c */
[----:B------:R-:W2:Y:S01]  /*e870*/  MUFU.EX2 R57, R57 ;  /* 0x0000003900397308 */ /* 0x000ea20000000800 */
[-CC-:B------:R-:W-:Y:S01]  /*e880*/  FFMA.FTZ R34, R34, R15.reuse, -R28.reuse ;  /* 0x0000000f22227223 */ /* 0x180fe2000001081c */
[-CC-:B------:R-:W-:Y:S01]  /*e890*/  FFMA.FTZ R35, R35, R15.reuse, -R28.reuse ;  /* 0x0000000f23237223 */ /* 0x180fe2000001081c */
[-CC-:B------:R-:W-:Y:S01]  /*e8a0*/  FFMA.FTZ R98, R98, R15.reuse, -R28.reuse ;  /* 0x0000000f62627223 */ /* 0x180fe2000001081c */
[----:B------:R-:W-:-:S04]  /*e8b0*/  FFMA.FTZ R99, R99, R15, -R28 ;  /* 0x0000000f63637223 */ /* 0x000fc8000001081c */
[----:B------:R-:W2:Y:S01]  /*e8c0*/  MUFU.EX2 R58, R58 ;  /* 0x0000003a003a7308 */ /* 0x000ea20000000800 */
[-CC-:B------:R-:W-:Y:S01]  /*e8d0*/  FFMA.FTZ R100, R100, R15.reuse, -R28.reuse ;  /* 0x0000000f64647223 */ /* 0x180fe2000001081c */
[----:B-1----:R-:W-:Y:S01]  /*e8e0*/  FADD.FTZ R82, R68, R79 ;  /* 0x0000004f44527221 */ /* 0x002fe20000010000 */
[----:B------:R-:W-:-:S05]  /*e8f0*/  FFMA.FTZ R101, R101, R15, -R28 ;  /* 0x0000000f65657223 */ /* 0x000fca000001081c */
[----:B------:R1:W-:Y:S01]  /*e900*/  MUFU.EX2 R38, R55 ;  /* 0x0000003700267308 */ /* 0x0003e20000000800 */
[----:B0-----:R-:W-:Y:S01]  /*e910*/  FADD.FTZ R63, R69, R82 ;  /* 0x00000052453f7221 */ /* 0x001fe20000010000 */
[----:B-1----:R-:W-:-:S06]  /*e920*/  FADD.FTZ R55, R67, R30 ;  /* 0x0000001e43377221 */ /* 0x002fcc0000010000 */
[----:B------:R-:W0:Y:S01]  /*e930*/  MUFU.EX2 R60, R60 ;  /* 0x0000003c003c7308 */ /* 0x000e220000000800 */
[----:B------:R-:W-:-:S07]  /*e940*/  FADD.FTZ R28, R70, R55 ;  /* 0x00000037461c7221 */ /* 0x000fce0000010000 */
[----:B------:R-:W1:Y:S01]  /*e950*/  MUFU.EX2 R59, R59 ;  /* 0x0000003b003b7308 */ /* 0x000e620000000800 */
[----:B---3--:R-:W-:Y:S01]  /*e960*/  FADD.FTZ R28, R71, R28 ;  /* 0x0000001c471c7221 */ /* 0x008fe20000010000 */
[----:B------:R3:W-:Y:S01]  /*e970*/  STSM.16.M88.4 [R18+0x24300], R20 ;  /* 0x0243001412007844 */ /* 0x0007e20000000200 */
[----:B----4-:R-:W-:-:S05]  /*e980*/  FADD.FTZ R30, R56, R63 ;  /* 0x0000003f381e7221 */ /* 0x010fca0000010000 */
[----:B------:R-:W4:Y:S01]  /*e990*/  MUFU.EX2 R62, R62 ;  /* 0x0000003e003e7308 */ /* 0x000f220000000800 */
[----:B------:R-:W-:Y:S01]  /*e9a0*/  F2FP.F16.F32.PACK_AB R27, R87, R86 ;  /* 0x00000056571b723e */ /* 0x000fe200000000ff */
[----:B--2---:R-:W-:-:S06]  /*e9b0*/  FADD.FTZ R63, R57, R30 ;  /* 0x0000001e393f7221 */ /* 0x004fcc0000010000 */
[----:B------:R-:W2:Y:S01]  /*e9c0*/  MUFU.EX2 R48, R48 ;  /* 0x0000003000307308 */ /* 0x000ea20000000800 */
[----:B---3--:R-:W-:-:S07]  /*e9d0*/  FADD.FTZ R21, R33, R28 ;  /* 0x0000001c21157221 */ /* 0x008fce0000010000 */
[----:B------:R3:W2:Y:S01]  /*e9e0*/  MUFU.EX2 R0, R24 ;  /* 0x0000001800007308 */ /* 0x0006a20000000800 */
[----:B------:R-:W-:Y:S01]  /*e9f0*/  FADD.FTZ R28, R58, R21 ;  /* 0x000000153a1c7221 */ /* 0x000fe20000010000 */
[----:B0-----:R-:W-:-:S06]  /*ea00*/  FADD.FTZ R30, R60, R63 ;  /* 0x0000003f3c1e7221 */ /* 0x001fcc0000010000 */
[----:B------:R-:W0:Y:S01]  /*ea10*/  MUFU.EX2 R50, R50 ;  /* 0x0000003200327308 */ /* 0x000e220000000800 */
[----:B---3--:R-:W-:-:S05]  /*ea20*/  F2FP.F16.F32.PACK_AB R24, R81, R89 ;  /* 0x000000595118723e */ /* 0x008fca00000000ff */
[----:B------:R1:W-:Y:S02]  /*ea30*/  STSM.16.M88.4 [R18+0x25b00], R24 ;  /* 0x025b001812007844 */ /* 0x0003e40000000200 */
[----:B------:R-:W-:Y:S01]  /*ea40*/  MUFU.EX2 R93, R93 ;  /* 0x0000005d005d7308 */ /* 0x000fe20000000800 */
[----:B------:R-:W-:-:S07]  /*ea50*/  F2FP.F16.F32.PACK_AB R21, R74, R29 ;  /* 0x0000001d4a15723e */ /* 0x000fce00000000ff */
[----:B------:R-:W3:Y:S01]  /*ea60*/  MUFU.EX2 R51, R51 ;  /* 0x0000003300337308 */ /* 0x000ee20000000800 */
[----:B-1----:R-:W-:Y:S01]  /*ea70*/  FADD.FTZ R27, R59, R28 ;  /* 0x0000001c3b1b7221 */ /* 0x002fe20000010000 */
[----:B------:R-:W-:-:S06]  /*ea80*/  FADD.FTZ R25, R39, R30 ;  /* 0x0000001e27197221 */ /* 0x000fcc0000010000 */
[----:B------:R-:W-:Y:S01]  /*ea90*/  MUFU.EX2 R96, R96 ;  /* 0x0000006000607308 */ /* 0x000fe20000000800 */
[----:B----4-:R-:W-:Y:S01]  /*eaa0*/  FADD.FTZ R29, R62, R27 ;  /* 0x0000001b3e1d7221 */ /* 0x010fe20000010000 */
[----:B--2---:R-:W-:-:S06]  /*eab0*/  FADD.FTZ R28, R48, R25 ;  /* 0x00000019301c7221 */ /* 0x004fcc0000010000 */
[----:B------:R-:W1:Y:S01]  /*eac0*/  MUFU.EX2 R54, R54 ;  /* 0x0000003600367308 */ /* 0x000e620000000800 */
[----:B------:R-:W-:Y:S01]  /*ead0*/  FADD.FTZ R29, R0, R29 ;  /* 0x0000001d001d7221 */ /* 0x000fe20000010000 */
[----:B------:R-:W-:-:S06]  /*eae0*/  FADD.FTZ R28, R31, R28 ;  /* 0x0000001c1f1c7221 */ /* 0x000fcc0000010000 */
[----:B------:R-:W-:Y:S01]  /*eaf0*/  MUFU.EX2 R49, R49 ;  /* 0x0000003100317308 */ /* 0x000fe20000000800 */
[----:B------:R-:W-:-:S07]  /*eb00*/  F2FP.F16.F32.PACK_AB R24, R65, R64 ;  /* 0x000000404118723e */ /* 0x000fce00000000ff */
[----:B------:R-:W2:Y:S01]  /*eb10*/  MUFU.EX2 R42, R42 ;  /* 0x0000002a002a7308 */ /* 0x000ea20000000800 */
[----:B------:R-:W-:Y:S02]  /*eb20*/  F2FP.F16.F32.PACK_AB R20, R73, R80 ;  /* 0x000000504914723e */ /* 0x000fe400000000ff */
[----:B------:R-:W-:-:S05]  /*eb30*/  F2FP.F16.F32.PACK_AB R22, R77, R76 ;  /* 0x0000004c4d16723e */ /* 0x000fca00000000ff */
[----:B------:R-:W4:Y:S01]  /*eb40*/  MUFU.EX2 R52, R52 ;  /* 0x0000003400347308 */ /* 0x000f220000000800 */
[----:B------:R-:W-:-:S07]  /*eb50*/  F2FP.F16.F32.PACK_AB R23, R78, R75 ;  /* 0x0000004b4e17723e */ /* 0x000fce00000000ff */
[----:B------:R-:W4:Y:S08]  /*eb60*/  MUFU.EX2 R43, R43 ;  /* 0x0000002b002b7308 */ /* 0x000f300000000800 */
[----:B------:R0:W-:Y:S01]  /*eb70*/  MUFU.EX2 R63, R32 ;  /* 0x00000020003f7308 */ /* 0x0001e20000000800 */
[----:B------:R1:W-:Y:S01]  /*eb80*/  STSM.16.M88.4 [R18+0x27300], R20 ;  /* 0x0273001412007844 */ /* 0x0003e20000000200 */
[----:B0-----:R-:W-:-:S06]  /*eb90*/  FADD.FTZ R32, R50, R29 ;  /* 0x0000001d32207221 */ /* 0x001fcc0000010000 */
[----:B------:R-:W0:Y:S01]  /*eba0*/  MUFU.EX2 R44, R44 ;  /* 0x0000002c002c7308 */ /* 0x000e220000000800 */
[----:B---3--:R-:W-:-:S07]  /*ebb0*/  FADD.FTZ R29, R51, R32 ;  /* 0x00000020331d7221 */ /* 0x008fce0000010000 */
[----:B------:R3:W-:Y:S01]  /*ebc0*/  MUFU.EX2 R64, R35 ;  /* 0x0000002300407308 */ /* 0x0007e20000000800 */
[----:B-1----:R-:W-:Y:S01]  /*ebd0*/  FADD.FTZ R21, R54, R29 ;  /* 0x0000001d36157221 */ /* 0x002fe20000010000 */
[----:B---3--:R-:W-:-:S06]  /*ebe0*/  FADD.FTZ R35, R93, R28 ;  /* 0x0000001c5d237221 */ /* 0x008fcc0000010000 */
[----:B------:R-:W1:Y:S01]  /*ebf0*/  MUFU.EX2 R45, R45 ;  /* 0x0000002d002d7308 */ /* 0x000e620000000800 */
[----:B--2---:R-:W-:-:S07]  /*ec00*/  FADD.FTZ R20, R42, R21 ;  /* 0x000000152a147221 */ /* 0x004fce0000010000 */
[----:B------:R2:W-:Y:S08]  /*ec10*/  MUFU.EX2 R55, R34 ;  /* 0x0000002200377308 */ /* 0x0005f00000000800 */
[----:B------:R-:W3:Y:S01]  /*ec20*/  MUFU.EX2 R47, R47 ;  /* 0x0000002f002f7308 */ /* 0x000ee20000000800 */
[----:B--2---:R-:W-:-:S04]  /*ec30*/  FADD.FTZ R34, R96, R35 ;  /* 0x0000002360227221 */ /* 0x004fc80000010000 */
[----:B------:R-:W-:-:S03]  /*ec40*/  FADD.FTZ R23, R49, R34 ;  /* 0x0000002231177221 */ /* 0x000fc60000010000 */
[----:B------:R-:W2:Y:S01]  /*ec50*/  MUFU.EX2 R53, R53 ;  /* 0x0000003500357308 */ /* 0x000ea20000000800 */
[----:B----4-:R-:W-:Y:S01]  /*ec60*/  FADD.FTZ R23, R52, R23 ;  /* 0x0000001734177221 */ /* 0x010fe20000010000 */
[----:B------:R-:W-:Y:S01]  /*ec70*/  FADD.FTZ R21, R43, R20 ;  /* 0x000000142b157221 */ /* 0x000fe20000010000 */
[----:B------:R-:W-:-:S05]  /*ec80*/  F2FP.F16.F32.PACK_AB R29, R58, R33 ;  /* 0x000000213a1d723e */ /* 0x000fca00000000ff */
[----:B------:R-:W4:Y:S01]  /*ec90*/  MUFU.EX2 R61, R61 ;  /* 0x0000003d003d7308 */ /* 0x000f220000000800 */
[----:B0-----:R-:W-:Y:S01]  /*eca0*/  FADD.FTZ R22, R44, R23 ;  /* 0x000000172c167221 */ /* 0x001fe20000010000 */
[----:B------:R-:W-:Y:S01]  /*ecb0*/  F2FP.F16.F32.PACK_AB R33, R50, R0 ;  /* 0x000000003221723e */ /* 0x000fe200000000ff */
[----:B------:R-:W-:-:S05]  /*ecc0*/  FADD.FTZ R0, R38, R21 ;  /* 0x0000001526007221 */ /* 0x000fca0000010000 */
[----:B------:R-:W0:Y:S01]  /*ecd0*/  MUFU.EX2 R92, R92 ;  /* 0x0000005c005c7308 */ /* 0x000e220000000800 */
[----:B-1----:R-:W-:Y:S01]  /*ece0*/  FADD.FTZ R22, R45, R22 ;  /* 0x000000162d167221 */ /* 0x002fe20000010000 */
[----:B---3--:R-:W-:-:S06]  /*ecf0*/  FADD.FTZ R0, R47, R0 ;  /* 0x000000002f007221 */ /* 0x008fcc0000010000 */
[----:B------:R-:W-:Y:S01]  /*ed00*/  MUFU.EX2 R97, R97 ;  /* 0x0000006100617308 */ /* 0x000fe20000000800 */
[----:B--2---:R-:W-:Y:S01]  /*ed10*/  FADD.FTZ R22, R53, R22 ;  /* 0x0000001635167221 */ /* 0x004fe20000010000 */
[----:B------:R-:W-:-:S06]  /*ed20*/  FADD.FTZ R21, R55, R0 ;  /* 0x0000000037157221 */ /* 0x000fcc0000010000 */
[----:B------:R-:W1:Y:S01]  /*ed30*/  MUFU.EX2 R98, R98 ;  /* 0x0000006200627308 */ /* 0x000e620000000800 */
[----:B------:R-:W-:Y:S02]  /*ed40*/  F2FP.F16.F32.PACK_AB R26, R69, R68 ;  /* 0x00000044451a723e */ /* 0x000fe400000000ff */
[----:B------:R-:W-:Y:S02]  /*ed50*/  F2FP.F16.F32.PACK_AB R25, R67, R66 ;  /* 0x000000424319723e */ /* 0x000fe400000000ff */
[----:B------:R-:W-:-:S03]  /*ed60*/  F2FP.F16.F32.PACK_AB R27, R71, R70 ;  /* 0x00000046471b723e */ /* 0x000fc600000000ff */
[----:B------:R-:W2:Y:S01]  /*ed70*/  MUFU.EX2 R41, R41 ;  /* 0x0000002900297308 */ /* 0x000ea20000000800 */
[----:B----4-:R-:W-:Y:S01]  /*ed80*/  FADD.FTZ R23, R61, R22 ;  /* 0x000000163d177221 */ /* 0x010fe20000010000 */
[----:B------:R-:W-:Y:S01]  /*ed90*/  F2FP.F16.F32.PACK_AB R32, R31, R48 ;  /* 0x000000301f20723e */ /* 0x000fe200000000ff */
[----:B------:R-:W-:-:S05]  /*eda0*/  FADD.FTZ R0, R64, R21 ;  /* 0x0000001540007221 */ /* 0x000fca0000010000 */
[----:B------:R-:W3:Y:S01]  /*edb0*/  MUFU.EX2 R99, R99 ;  /* 0x0000006300637308 */ /* 0x000ee20000000800 */
[----:B------:R-:W-:Y:S01]  /*edc0*/  F2FP.F16.F32.PACK_AB R28, R57, R56 ;  /* 0x00000038391c723e */ /* 0x000fe200000000ff */
[----:B------:R0:W-:Y:S01]  /*edd0*/  STSM.16.M88.4 [R18+0x28b00], R24 ;  /* 0x028b001812007844 */ /* 0x0001e20000000200 */
[----:B------:R-:W-:-:S05]  /*ede0*/  F2FP.F16.F32.PACK_AB R30, R39, R60 ;  /* 0x0000003c271e723e */ /* 0x000fca00000000ff */
[----:B------:R-:W4:Y:S01]  /*edf0*/  MUFU.EX2 R36, R36 ;  /* 0x0000002400247308 */ /* 0x000f220000000800 */
[----:B------:R-:W-:-:S07]  /*ee00*/  F2FP.F16.F32.PACK_AB R31, R62, R59 ;  /* 0x0000003b3e1f723e */ /* 0x000fce00000000ff */
[----:B------:R-:W-:Y:S01]  /*ee10*/  MUFU.EX2 R37, R37 ;  /* 0x0000002500257308 */ /* 0x000fe20000000800 */
[----:B0-----:R-:W-:Y:S01]  /*ee20*/  FADD.FTZ R26, R92, R23 ;  /* 0x000000175c1a7221 */ /* 0x001fe20000010000 */
[----:B------:R-:W-:-:S06]  /*ee30*/  FADD.FTZ R27, R63, R0 ;  /* 0x000000003f1b7221 */ /* 0x000fcc0000010000 */
[----:B------:R-:W-:Y:S01]  /*ee40*/  MUFU.EX2 R40, R40 ;  /* 0x0000002800287308 */ /* 0x000fe20000000800 */
[----:B------:R-:W-:-:S07]  /*ee50*/  F2FP.F16.F32.PACK_AB R34, R96, R93 ;  /* 0x0000005d6022723e */ /* 0x000fce00000000ff */
[----:B------:R-:W0:Y:S01]  /*ee60*/  MUFU.EX2 R100, R100 ;  /* 0x0000006400647308 */ /* 0x000e220000000800 */
[----:B------:R-:W-:-:S07]  /*ee70*/  F2FP.F16.F32.PACK_AB R35, R54, R51 ;  /* 0x000000333623723e */ /* 0x000fce00000000ff */
[----:B------:R-:W-:Y:S01]  /*ee80*/  MUFU.EX2 R46, R46 ;  /* 0x0000002e002e7308 */ /* 0x000fe20000000800 */
[----:B------:R2:W-:Y:S07]  /*ee90*/  STSM.16.M88.4 [R18+0x2a300], R28 ;  /* 0x02a3001c12007844 */ /* 0x0005ee0000000200 */
[----:B------:R-:W0:Y:S01]  /*eea0*/  MUFU.EX2 R101, R101 ;  /* 0x0000006500657308 */ /* 0x000e220000000800 */
[----:B-1----:R-:W-:Y:S01]  /*eeb0*/  FADD.FTZ R0, R98, R27 ;  /* 0x0000001b62007221 */ /* 0x002fe20000010000 */
[----:B------:R1:W-:Y:S01]  /*eec0*/  STSM.16.M88.4 [R18+0x2bb00], R32 ;  /* 0x02bb002012007844 */ /* 0x0003e20000000200 */
[----:B--2---:R-:W-:Y:S01]  /*eed0*/  FADD.FTZ R28, R97, R26 ;  /* 0x0000001a611c7221 */ /* 0x004fe20000010000 */
[----:B------:R-:W-:-:S02]  /*eee0*/  F2FP.F16.F32.PACK_AB R20, R52, R49 ;  /* 0x000000313414723e */ /* 0x000fc400000000ff */
[----:B------:R-:W-:Y:S02]  /*eef0*/  F2FP.F16.F32.PACK_AB R22, R45, R44 ;  /* 0x0000002c2d16723e */ /* 0x000fe400000000ff */
[----:B------:R-:W-:Y:S01]  /*ef00*/  F2FP.F16.F32.PACK_AB R21, R43, R42 ;  /* 0x0000002a2b15723e */ /* 0x000fe200000000ff */
[----:B-1----:R-:W-:Y:S01]  /*ef10*/  FADD.FTZ R33, R41, R28 ;  /* 0x0000001c29217221 */ /* 0x002fe20000010000 */
[----:B---3--:R-:W-:Y:S01]  /*ef20*/  FADD.FTZ R35, R99, R0 ;  /* 0x0000000063237221 */ /* 0x008fe20000010000 */
[----:B------:R-:W-:Y:S02]  /*ef30*/  F2FP.F16.F32.PACK_AB R23, R47, R38 ;  /* 0x000000262f17723e */ /* 0x000fe400000000ff */
[C---:B----4-:R-:W-:Y:S01]  /*ef40*/  F2FP.F16.F32.PACK_AB R28, R36.reuse, R41 ;  /* 0x00000029241c723e */ /* 0x050fe200000000ff */
[----:B------:R-:W-:Y:S01]  /*ef50*/  FADD.FTZ R36, R36, R33 ;  /* 0x0000002124247221 */ /* 0x000fe20000010000 */
[----:B------:R-:W-:Y:S01]  /*ef60*/  F2FP.F16.F32.PACK_AB R24, R61, R53 ;  /* 0x000000353d18723e */ /* 0x000fe200000000ff */
[----:B0-----:R-:W-:Y:S01]  /*ef70*/  FADD.FTZ R35, R100, R35 ;  /* 0x0000002364237221 */ /* 0x001fe20000010000 */
[----:B------:R-:W-:-:S02]  /*ef80*/  F2FP.F16.F32.PACK_AB R26, R97, R92 ;  /* 0x0000005c611a723e */ /* 0x000fc400000000ff */
[----:B------:R-:W-:Y:S02]  /*ef90*/  F2FP.F16.F32.PACK_AB R25, R64, R55 ;  /* 0x000000374019723e */ /* 0x000fe400000000ff */
[----:B------:R-:W-:Y:S02]  /*efa0*/  F2FP.F16.F32.PACK_AB R27, R98, R63 ;  /* 0x0000003f621b723e */ /* 0x000fe400000000ff */
[----:B------:R-:W-:Y:S02]  /*efb0*/  F2FP.F16.F32.PACK_AB R29, R100, R99 ;  /* 0x00000063641d723e */ /* 0x000fe400000000ff */
[----:B------:R-:W-:Y:S02]  /*efc0*/  F2FP.F16.F32.PACK_AB R30, R40, R37 ;  /* 0x00000025281e723e */ /* 0x000fe400000000ff */
[----:B------:R-:W-:Y:S01]  /*efd0*/  F2FP.F16.F32.PACK_AB R31, R101, R46 ;  /* 0x0000002e651f723e */ /* 0x000fe200000000ff */
[----:B------:R0:W-:Y:S01]  /*efe0*/  STSM.16.M88.4 [R18+0x2d300], R20 ;  /* 0x02d3001412007844 */ /* 0x0001e20000000200 */
[----:B------:R-:W-:Y:S01]  /*eff0*/  FADD.FTZ R37, R37, R36 ;  /* 0x0000002425257221 */ /* 0x000fe20000010000 */
[----:B------:R-:W-:-:S02]  /*f000*/  FADD.FTZ R46, R46, R35 ;  /* 0x000000232e2e7221 */ /* 0x000fc40000010000 */
[----:B------:R-:W-:Y:S04]  /*f010*/  STSM.16.M88.4 [R18+0x2eb00], R24 ;  /* 0x02eb001812007844 */ /* 0x000fe80000000200 */
[----:B------:R1:W-:Y:S01]  /*f020*/  STSM.16.M88.4 [R18+0x30300], R28 ;  /* 0x0303001c12007844 */ /* 0x0003e20000000200 */
[----:B------:R-:W-:Y:S01]  /*f030*/  FADD.FTZ R0, R101, R46 ;  /* 0x0000002e65007221 */ /* 0x000fe20000010000 */
[----:B------:R2:W-:Y:S06]  /*f040*/  MEMBAR.ALL.CTA ;  /* 0x0000000000007992 */ /* 0x0005ec0000008000 */
[----:B--2---:R-:W2:Y:S01]  /*f050*/  FENCE.VIEW.ASYNC.S ;  /* 0x00000000000073c6 */ /* 0x004ea20000000000 */
[----:B0-----:R-:W-:Y:S01]  /*f060*/  FADD.FTZ R20, R40, R37 ;  /* 0x0000002528147221 */ /* 0x001fe20000010000 */
[----:B------:R-:W-:-:S04]  /*f070*/  VIADD R108, R108, 0xfffffffe ;  /* 0xfffffffe6c6c7836 */ /* 0x000fc80000000000 */
[----:B------:R0:W-:Y:S04]  /*f080*/  STL [R1+0x40], R20 ;  /* 0x0000401401007387 */ /* 0x0001e80000100800 */
[----:B------:R0:W-:Y:S01]  /*f090*/  STL [R1+0x48], R0 ;  /* 0x0000480001007387 */ /* 0x0001e20000100800 */
[----:B------:R-:W-:Y:S01]  /*f0a0*/  ISETP.GE.AND P2, PT, R108, R91, PT ;  /* 0x0000005b6c00720c */ /* 0x000fe20003f46270 */
[----:B------:R-:W-:-:S04]  /*f0b0*/  IMAD.MOV.U32 R71, RZ, RZ, RZ ;  /* 0x000000ffff477224 */ /* 0x000fc800078e00ff */
        /* <DEDUP_REMOVED lines=39> */
[--C-:B-1----:R-:W-:Y:S02]  /*f330*/  IMAD.MOV.U32 R31, RZ, RZ, R71.reuse ;  /* 0x000000ffff1f7224 */ /* 0x102fe400078e0047 */
[--C-:B------:R-:W-:Y:S02]  /*f340*/  IMAD.MOV.U32 R30, RZ, RZ, R71.reuse ;  /* 0x000000ffff1e7224 */ /* 0x100fe400078e0047 */
[----:B------:R-:W-:-:S02]  /*f350*/  IMAD.MOV.U32 R29, RZ, RZ, R71 ;  /* 0x000000ffff1d7224 */ /* 0x000fc400078e0047 */
[--C-:B------:R-:W-:Y:S02]  /*f360*/  IMAD.MOV.U32 R28, RZ, RZ, R71.reuse ;  /* 0x000000ffff1c7224 */ /* 0x100fe400078e0047 */
[--C-:B------:R-:W-:Y:S02]  /*f370*/  IMAD.MOV.U32 R27, RZ, RZ, R71.reuse ;  /* 0x000000ffff1b7224 */ /* 0x100fe400078e0047 */
[--C-:B------:R-:W-:Y:S02]  /*f380*/  IMAD.MOV.U32 R26, RZ, RZ, R71.reuse ;  /* 0x000000ffff1a7224 */ /* 0x100fe400078e0047 */
[--C-:B------:R-:W-:Y:S02]  /*f390*/  IMAD.MOV.U32 R25, RZ, RZ, R71.reuse ;  /* 0x000000ffff197224 */ /* 0x100fe400078e0047 */
[----:B------:R-:W-:Y:S01]  /*f3a0*/  IMAD.MOV.U32 R24, RZ, RZ, R71 ;  /* 0x000000ffff187224 */ /* 0x000fe200078e0047 */
[----:B--2---:R-:W-:Y:S01]  /*f3b0*/  NOP ;  /* 0x0000000000007918 */ /* 0x004fe20000000000 */
[----:B0-----:R-:W-:Y:S05]  /*f3c0*/  @!P2 BRA `(.L_x_9870) ;  /* 0x0000004800c4a947 */ /* 0x001fea0003800000 */
[----:B------:R-:W-:Y:S04]  /*f3d0*/  STL [R1+0x44], R108 ;  /* 0x0000446c01007387 */ /* 0x000fe80000100800 */
[----:B------:R-:W-:Y:S04]  /*f3e0*/  STL [R1+0x14], R72 ;  /* 0x0000144801007387 */ /* 0x000fe80000100800 */
[----:B------:R0:W-:Y:S04]  /*f3f0*/  STL [R1+0x4], R14 ;  /* 0x0000040e01007387 */ /* 0x0001e80000100800 */
[----:B0-----:R-:W2:Y:S01]  /*f400*/  LDL.LU R14, [R1+0x5c] ;  /* 0x00005c00010e7983 */ /* 0x001ea20000300800 */
[----:B------:R-:W-:Y:S01]  /*f410*/  IMAD.MOV.U32 R0, RZ, RZ, R147 ;  /* 0x000000ffff007224 */ /* 0x000fe200078e0093 */
        /* <DEDUP_REMOVED lines=24> */
[----:B--2---:R0:W-:Y:S06]  /*f5a0*/  STL [R1+0x8], R14 ;  /* 0x0000080e01007387 */ /* 0x0041ec0000100800 */
.L_x_9881:
[----:B--2---:R-:W2:Y:S04]  /*f5b0*/  LDL R15, [R1+0x8] ;  /* 0x00000800010f7983 */ /* 0x004ea80000100800 */
[----:B------:R-:W3:Y:S01]  /*f5c0*/  LDL R20, [R1+0x78] ;  /* 0x0000780001147983 */ /* 0x000ee20000100800 */
[----:B------:R-:W-:-:S05]  /*f5d0*/  VIADD R147, R0, 0x1 ;  /* 0x0000000100937836 */ /* 0x000fca0000000000 */
[----:B------:R-:W-:-:S04]  /*f5e0*/  ISETP.NE.AND P3, PT, R147, 0x2, PT ;  /* 0x000000029300780c */ /* 0x000fc80003f65270 */
[----:B0-----:R-:W-:Y:S01]  /*f5f0*/  SEL R14, RZ, 0x1, P3 ;  /* 0x00000001ff0e7807 */ /* 0x001fe20001800000 */
[----:B------:R-:W-:Y:S05]  /*f600*/  YIELD ;  /* 0x0000000000007946 */ /* 0x000fea0003800000 */
[----:B------:R-:W-:Y:S02]  /*f610*/  SEL R147, R147, RZ, P3 ;  /* 0x000000ff93937207 */ /* 0x000fe40001800000 */
[----:B--2---:R-:W-:-:S05]  /*f620*/  LOP3.LUT R15, R15, R14, RZ, 0x3c, !PT ;  /* 0x0000000e0f0f7212 */ /* 0x004fca00078e3cff */
[----:B------:R0:W-:Y:S01]  /*f630*/  STL [R1+0x5c], R15 ;  /* 0x00005c0f01007387 */ /* 0x0001e20000100800 */
[----:B---3--:R-:W-:-:S13]  /*f640*/  ISETP.NE.AND P2, PT, R20, RZ, PT ;  /* 0x000000ff1400720c */ /* 0x008fda0003f45270 */
[----:B0-----:R-:W-:Y:S05]  /*f650*/  @P2 BRA `(.L_x_9871) ;  /* 0x0000000000302947 */ /* 0x001fea0003800000 */
[----:B------:R-:W-:Y:S05]  /*f660*/  @!P0 BRA `(.L_x_9872) ;  /* 0x0000000000048947 */ /* 0x000fea0003800000 */
[----:B------:R-:W-:Y:S01]  /*f670*/  BPT.TRAP 0x1 ;  /* 0x000000040000795c */ /* 0x000fe20000300000 */
.L_x_9872:
[----:B------:R-:W-:Y:S01]  /*f680*/  IMAD R14, R147, 0x8, R16 ;  /* 0x00000008930e7824 */ /* 0x000fe200078e0210 */
[----:B------:R-:W-:-:S04]  /*f690*/  SHF.L.U32 R15, R15, 0x1f, RZ ;  /* 0x0000001f0f0f7819 */ /* 0x000fc800000006ff */
[----:B------:R0:W1:Y:S01]  /*f6a0*/  SYNCS.PHASECHK.TRANS64.TRYWAIT P3, [R14+URZ+0x31c30], R15 ;  /* 0x031c300f0e0075a7 */ /* 0x000062000806017f */
[----:B------:R-:W-:Y:S05]  /*f6b0*/  @!P0 BRA `(.L_x_9873) ;  /* 0x0000000000048947 */ /* 0x000fea0003800000 */
[----:B------:R-:W-:Y:S01]  /*f6c0*/  BPT.TRAP 0x1 ;  /* 0x000000040000795c */ /* 0x000fe20000300000 */
.L_x_9873:
[----:B------:R-:W-:Y:S04]  /*f6d0*/  BSSY B0, `(.L_x_9871) ;  /* 0x0000004000007945 */ /* 0x000fe80003800000 */
[----:B-1----:R-:W-:Y:S05]  /*f6e0*/  @P3 BRA `(.L_x_9874) ;  /* 0x0000000000083947 */ /* 0x002fea0003800000 */
[----:B------:R-:W1:Y:S02]  /*f6f0*/  SYNCS.PHASECHK.TRANS64.TRYWAIT P3, [R14+URZ+0x31c30], R15 ;  /* 0x031c300f0e0075a7 */ /* 0x000e64000806017f */
[----:B-1----:R-:W-:Y:S05]  /*f700*/  @!P3 BRA `(.L_x_9875) ;  /* 0x0000010400bcb947 */ /* 0x002fea0003800000 */
.L_x_9874:
[----:B------:R-:W-:Y:S05]  /*f710*/  BSYNC B0 ;  /* 0x0000000000007941 */ /* 0x000fea0003800000 */
.L_x_9871:
[----:B01----:R-:W2:Y:S01]  /*f720*/  LDL R14, [R1+0x7c] ;  /* 0x00007c00010e7983 */ /* 0x003ea20000100800 */
[----:B------:R-:W-:Y:S05]  /*f730*/  WARPSYNC.ALL ;  /* 0x0000000000007948 */ /* 0x000fea0003800000 */
[----:B------:R-:W0:Y:S01]  /*f740*/  S2R R20, SR_TID.X ;  /* 0x0000000000147919 */ /* 0x000e220000002100 */
[----:B------:R-:W-:Y:S01]  /*f750*/  IMAD.MOV.U32 R15, RZ, RZ, -0x7fffffe0 ;  /* 0x80000020ff0f7424 */ /* 0x000fe200078e00ff */
[C---:B------:R-:W-:Y:S01]  /*f760*/  R2UR UR52, R2.reuse ;  /* 0x00000000023472ca */ /* 0x040fe200000e0000 */
[----:B------:R-:W-:Y:S01]  /*f770*/  IMAD.MOV.U32 R23, RZ, RZ, -0x7fffffe0 ;  /* 0x80000020ff177424 */ /* 0x000fe200078e00ff */
[----:B------:R-:W-:Y:S01]  /*f780*/  R2UR UR53, R3 ;  /* 0x00000000033572ca */ /* 0x000fe200000e0000 */
[----:B------:R-:W-:Y:S01]  /*f790*/  IMAD.MOV.U32 R149, RZ, RZ, -0x7fffffe0 ;  /* 0x80000020ff957424 */ /* 0x000fe200078e00ff */
[C---:B------:R-:W-:Y:S01]  /*f7a0*/  R2UR UR7, R15.reuse ;  /* 0x000000000f0772ca */ /* 0x040fe200000e0000 */
[----:B------:R-:W-:Y:S01]  /*f7b0*/  IMAD.MOV.U32 R21, RZ, RZ, -0x7fffffe0 ;  /* 0x80000020ff157424 */ /* 0x000fe200078e00ff */
[----:B------:R-:W-:Y:S01]  /*f7c0*/  R2UR UR11, R15 ;  /* 0x000000000f0b72ca */ /* 0x000fe200000e0000 */
[----:B------:R-:W-:Y:S01]  /*f7d0*/  IMAD.MOV.U32 R81, RZ, RZ, -0x7fffffe0 ;  /* 0x80000020ff517424 */ /* 0x000fe200078e00ff */
[----:B------:R-:W-:Y:S01]  /*f7e0*/  R2UR UR55, R23 ;  /* 0x00000000173772ca */ /* 0x000fe200000e0000 */
[----:B------:R-:W-:Y:S01]  /*f7f0*/  IMAD.MOV.U32 R79, RZ, RZ, -0x7fffffe0 ;  /* 0x80000020ff4f7424 */ /* 0x000fe200078e00ff */
[----:B------:R-:W-:Y:S01]  /*f800*/  R2UR UR5, R15 ;  /* 0x000000000f0572ca */ /* 0x000fe200000e0000 */
[----:B------:R1:W-:Y:S01]  /*f810*/  STL [R1+0x118], R30 ;  /* 0x0001181e01007387 */ /* 0x0003e20000100800 */
[C---:B------:R-:W-:Y:S01]  /*f820*/  R2UR UR59, R21.reuse ;  /* 0x00000000153b72ca */ /* 0x040fe200000e0000 */
[----:B------:R-:W-:Y:S01]  /*f830*/  IMAD.MOV.U32 R151, RZ, RZ, -0x7fffffe0 ;  /* 0x80000020ff977424 */ /* 0x000fe200078e00ff */
[----:B------:R-:W-:Y:S01]  /*f840*/  R2UR UR9, R21 ;  /* 0x00000000150972ca */ /* 0x000fe200000e0000 */
[----:B------:R3:W-:Y:S01]  /*f850*/  STL [R1+0x114], R29 ;  /* 0x0001141d01007387 */ /* 0x0007e20000100800 */
[----:B------:R-:W-:-:S02]  /*f860*/  R2UR UR56, R2 ;  /* 0x00000000023872ca */ /* 0x000fc400000e0000 */
[----:B------:R-:W-:Y:S01]  /*f870*/  MOV R23, UR7 ;  /* 0x0000000700177c02 */ /* 0x000fe20008000f00 */
[----:B------:R-:W-:Y:S01]  /*f880*/  UMOV UR7, UR11 ;  /* 0x0000000b00077c82 */ /* 0x000fe20008000000 */
[----:B------:R-:W-:Y:S01]  /*f890*/  R2UR UR57, R3 ;  /* 0x00000000033972ca */ /* 0x000fe200000e0000 */
[----:B------:R4:W-:Y:S01]  /*f8a0*/  STL [R1+0x110], R28 ;  /* 0x0001101c01007387 */ /* 0x0009e20000100800 */
[----:B------:R-:W-:Y:S01]  /*f8b0*/  MOV R74, UR55 ;  /* 0x00000037004a7c02 */ /* 0x000fe20008000f00 */
[----:B------:R-:W-:Y:S01]  /*f8c0*/  UMOV UR55, UR5 ;  /* 0x0000000500377c82 */ /* 0x000fe20008000000 */
[----:B------:R-:W-:Y:S01]  /*f8d0*/  MOV R15, UR7 ;  /* 0x00000007000f7c02 */ /* 0x000fe20008000f00 */
[----:B------:R4:W-:Y:S01]  /*f8e0*/  STL [R1+0x10c], R27 ;  /* 0x00010c1b01007387 */ /* 0x0009e20000100800 */
[----:B------:R-:W-:Y:S02]  /*f8f0*/  R2UR UR7, R149 ;  /* 0x00000000950772ca */ /* 0x000fe400000e0000 */
[----:B------:R-:W-:Y:S01]  /*f900*/  R2UR UR5, R3 ;  /* 0x00000000030572ca */ /* 0x000fe200000e0000 */
[----:B------:R-:W-:Y:S01]  /*f910*/  STL [R1+0x108], R26 ;  /* 0x0001081a01007387 */ /* 0x000fe20000100800 */
[----:B0-----:R-:W-:-:S02]  /*f920*/  SHF.R.U32.HI R20, RZ, 0x7, R20 ;  /* 0x00000007ff147819 */ /* 0x001fc40000011614 */
[----:B------:R-:W-:Y:S01]  /*f930*/  R2UR UR11, R21 ;  /* 0x00000000150b72ca */ /* 0x000fe200000e0000 */
[----:B------:R-:W-:Y:S01]  /*f940*/  STL [R1+0x104], R25 ;  /* 0x0001041901007387 */ /* 0x000fe20000100800 */
[C---:B------:R-:W-:Y:S01]  /*f950*/  R2UR UR15, R81.reuse ;  /* 0x00000000510f72ca */ /* 0x040fe200000e0000 */
[----:B------:R-:W-:Y:S01]  /*f960*/  VIADD R72, R20, 0x8 ;  /* 0x0000000814487836 */ /* 0x000fe20000000000 */
[C---:B------:R-:W-:Y:S01]  /*f970*/  R2UR UR31, R81.reuse ;  /* 0x00000000511f72ca */ /* 0x040fe200000e0000 */
[----:B------:R-:W-:Y:S01]  /*f980*/  STL [R1+0x100], R24 ;  /* 0x0001001801007387 */ /* 0x000fe20000100800 */
[C---:B------:R-:W-:Y:S02]  /*f990*/  R2UR UR39, R81.reuse ;  /* 0x00000000512772ca */ /* 0x040fe400000e0000 */
[C---:B------:R-:W-:Y:S01]  /*f9a0*/  R2UR UR51, R81.reuse ;  /* 0x00000000513372ca */ /* 0x040fe200000e0000 */
[----:B------:R0:W-:Y:S01]  /*f9b0*/  BAR.SYNC.DEFER_BLOCKING R72, 0x100 ;  /* 0x000400480000751d */ /* 0x0001e20000010000 */
[----:B------:R-:W-:-:S02]  /*f9c0*/  R2UR UR25, R81 ;  /* 0x00000000511972ca */ /* 0x000fc400000e0000 */
[C---:B------:R-:W-:Y:S02]  /*f9d0*/  R2UR UR23, R21.reuse ;  /* 0x00000000151772ca */ /* 0x040fe400000e0000 */
[C---:B------:R-:W-:Y:S02]  /*f9e0*/  R2UR UR35, R21.reuse ;  /* 0x00000000152372ca */ /* 0x040fe400000e0000 */
[----:B------:R-:W-:Y:S01]  /*f9f0*/  R2UR UR47, R21 ;  /* 0x00000000152f72ca */ /* 0x000fe200000e0000 */
[----:B------:R4:W-:Y:S01]  /*fa00*/  STL [R1+0xfc], R19 ;  /* 0x0000fc1301007387 */ /* 0x0009e20000100800 */
[----:B0-----:R-:W-:Y:S01]  /*fa10*/  MOV R72, UR59 ;  /* 0x0000003b00487c02 */ /* 0x001fe20008000f00 */
[----:B------:R-:W-:Y:S01]  /*fa20*/  UMOV UR59, UR9 ;  /* 0x00000009003b7c82 */ /* 0x000fe20008000000 */
[----:B------:R-:W-:Y:S01]  /*fa30*/  R2UR UR9, R81 ;  /* 0x00000000510972ca */ /* 0x000fe200000e0000 */
[----:B------:R-:W-:Y:S01]  /*fa40*/  STL [R1+0xf8], R18 ;  /* 0x0000f81201007387 */ /* 0x000fe20000100800 */
[----:B------:R-:W-:-:S02]  /*fa50*/  R2UR UR33, R21 ;  /* 0x00000000152172ca */ /* 0x000fc400000e0000 */
[C---:B------:R-:W-:Y:S01]  /*fa60*/  R2UR UR29, R21.reuse ;  /* 0x00000000151d72ca */ /* 0x040fe200000e0000 */
[----:B------:R-:W-:Y:S01]  /*fa70*/  STL [R1+0xf4], R17 ;  /* 0x0000f41101007387 */ /* 0x000fe20000100800 */
[----:B------:R-:W-:Y:S01]  /*fa80*/  R2UR UR17, R21 ;  /* 0x00000000151172ca */ /* 0x000fe200000e0000 */
[----:B------:R-:W-:Y:S01]  /*fa90*/  IMAD.MOV.U32 R21, RZ, RZ, -0x7fffffe0 ;  /* 0x80000020ff157424 */ /* 0x000fe200078e00ff */
[----:B-1----:R-:W-:Y:S01]  /*faa0*/  MOV R30, UR61 ;  /* 0x0000003d001e7c02 */ /* 0x002fe20008000f00 */
[----:B------:R-:W-:Y:S01]  /*fab0*/  STL [R1+0xf0], R16 ;  /* 0x0000f01001007387 */ /* 0x000fe20000100800 */
[----:B---3--:R-:W-:Y:S02]  /*fac0*/  MOV R29, UR60 ;  /* 0x0000003c001d7c02 */ /* 0x008fe40008000f00 */
[----:B------:R-:W-:Y:S01]  /*fad0*/  R2UR UR13, R21 ;  /* 0x00000000150d72ca */ /* 0x000fe200000e0000 */
[----:B------:R-:W-:Y:S01]  /*fae0*/  WARPGROUP.ARRIVE ;  /* 0x00000000000079c5 */ /* 0x000fe20000000000 */
[----:B------:R-:W-:Y:S01]  /*faf0*/  IMAD.U32 R155, RZ, RZ, UR9 ;  /* 0x00000009ff9b7e24 */ /* 0x000fe2000f8e00ff */
[C---:B------:R-:W-:Y:S01]  /*fb00*/  R2UR UR9, R79.reuse ;  /* 0x000000004f0972ca */ /* 0x040fe200000e0000 */
[----:B------:R0:W-:Y:S01]  /*fb10*/  STL [R1+0xec], R0 ;  /* 0x0000ec0001007387 */ /* 0x0001e20000100800 */
[----:B------:R-:W-:-:S02]  /*fb20*/  R2UR UR19, R79 ;  /* 0x000000004f1372ca */ /* 0x000fc400000e0000 */
[C---:B------:R-:W-:Y:S02]  /*fb30*/  R2UR UR27, R79.reuse ;  /* 0x000000004f1b72ca */ /* 0x040fe400000e0000 */
[C---:B------:R-:W-:Y:S02]  /*fb40*/  R2UR UR43, R79.reuse ;  /* 0x000000004f2b72ca */ /* 0x040fe400000e0000 */
[----:B------:R-:W-:Y:S02]  /*fb50*/  R2UR UR21, R79 ;  /* 0x000000004f1572ca */ /* 0x000fe400000e0000 */
[C---:B------:R-:W-:Y:S02]  /*fb60*/  R2UR UR40, R8.reuse ;  /* 0x00000000082872ca */ /* 0x040fe400000e0000 */
[----:B------:R-:W-:Y:S01]  /*fb70*/  R2UR UR41, R9 ;  /* 0x00000000092972ca */ /* 0x000fe200000e0000 */
[----:B------:R-:W-:Y:S01]  /*fb80*/  IMAD.U32 R153, RZ, RZ, UR9 ;  /* 0x00000009ff997e24 */ /* 0x000fe2000f8e00ff */
[----:B------:R-:W-:-:S02]  /*fb90*/  R2UR UR44, R8 ;  /* 0x00000000082c72ca */ /* 0x000fc400000e0000 */
[C---:B------:R-:W-:Y:S02]  /*fba0*/  R2UR UR45, R9.reuse ;  /* 0x00000000092d72ca */ /* 0x040fe400000e0000 */
[----:B------:R-:W-:Y:S02]  /*fbb0*/  R2UR UR48, R8 ;  /* 0x00000000083072ca */ /* 0x000fe400000e0000 */
[----:B------:R-:W-:Y:S01]  /*fbc0*/  R2UR UR49, R9 ;  /* 0x00000000093172ca */ /* 0x000fe200000e0000 */
[----:B--2---:R-:W-:-:S04]  /*fbd0*/  IMAD R148, R147, 0x6c0, R14 ;  /* 0x000006c093947824 */ /* 0x004fc800078e020e */
[C---:B------:R-:W-:Y:S02]  /*fbe0*/  VIADD R14, R148.reuse, 0x40 ;  /* 0x00000040940e7836 */ /* 0x040fe40000000000 */
[C---:B------:R-:W-:Y:S02]  /*fbf0*/  VIADD R22, R148.reuse, 0x100 ;  /* 0x0000010094167836 */ /* 0x040fe40000000000 */
        /* <DEDUP_REMOVED lines=30> */
[C---:B------:R-:W-:Y:S01]  /*fde0*/  VIADD R80, R148.reuse, 0x280 ;  /* 0x0000028094507836 */ /* 0x040fe20000000000 */
[----:B------:R-:W-:Y:S01]  /*fdf0*/  MOV R76, UR6 ;  /* 0x00000006004c7c02 */ /* 0x000fe20008000f00 */
[C---:B------:R-:W-:Y:S01]  /*fe00*/  VIADD R150, R148.reuse, 0x402 ;  /* 0x0000040294967836 */ /* 0x040fe20000000000 */
[----:B------:R-:W-:-:S02]  /*fe10*/  R2UR UR6, R148 ;  /* 0x00000000940672ca */ /* 0x000fc400000e0000 */
[----:B------:R-:W-:Y:S01]  /*fe20*/  R2UR UR24, R80 ;  /* 0x00000000501872ca */ /* 0x000fe200000e0000 */
[----:B------:R-:W-:Y:S01]  /*fe30*/  VIADD R80, R148, 0x340 ;  /* 0x0000034094507836 */ /* 0x000fe20000000000 */
[----:B------:R-:W-:Y:S01]  /*fe40*/  R2UR UR26, R78 ;  /* 0x000000004e1a72ca */ /* 0x000fe200000e0000 */
[----:B------:R-:W-:Y:S01]  /*fe50*/  VIADD R78, R148, 0x182 ;  /* 0x00000182944e7836 */ /* 0x000fe20000000000 */
[----:B------:R-:W-:Y:S01]  /*fe60*/  R2UR UR10, R20 ;  /* 0x00000000140a72ca */ /* 0x000fe200000e0000 */
[----:B------:R-:W-:Y:S01]  /*fe70*/  VIADD R20, R148, 0x42 ;  /* 0x0000004294147836 */ /* 0x000fe20000000000 */
[----:B------:R-:W-:Y:S02]  /*fe80*/  R2UR UR8, R80 ;  /* 0x00000000500872ca */ /* 0x000fe400000e0000 */
[----:B------:R-:W-:Y:S01]  /*fe90*/  R2UR UR42, R78 ;  /* 0x000000004e2a72ca */ /* 0x000fe200000e0000 */
[----:B------:R-:W-:Y:S01]  /*fea0*/  VIADD R78, R148, 0x2c0 ;  /* 0x000002c0944e7836 */ /* 0x000fe20000000000 */
[----:B------:R-:W-:Y:S01]  /*feb0*/  R2UR UR22, R20 ;  /* 0x00000000141672ca */ /* 0x000fe200000e0000 */
[----:B------:R-:W-:Y:S01]  /*fec0*/  HGMMA.64x16x16.F32 R136, gdesc[UR4], RZ, !UPT, gsb0 ;  /* 0x00200000048879f0 */ /* 0x000fe2000c0008ff */
[----:B------:R-:W-:Y:S01]  /*fed0*/  R2UR UR7, R15 ;  /* 0x000000000f0772ca */ /* 0x000fe200000e0000 */
[----:B------:R-:W-:Y:S01]  /*fee0*/  IMAD.MOV.U32 R15, RZ, RZ, -0x7fffffe0 ;  /* 0x80000020ff0f7424 */ /* 0x000fe200078e00ff */
[----:B------:R-:W-:Y:S01]  /*fef0*/  R2UR UR6, R76 ;  /* 0x000000004c0672ca */ /* 0x000fe200000e0000 */
[----:B------:R-:W-:Y:S01]  /*ff00*/  VIADD R20, R148, 0x102 ;  /* 0x0000010294147836 */ /* 0x000fe20000000000 */
[----:B------:R-:W-:-:S02]  /*ff10*/  R2UR UR4, R2 ;  /* 0x00000000020472ca */ /* 0x000fc400000e0000 */
[----:B------:R-:W-:Y:S01]  /*ff20*/  R2UR UR5, R3 ;  /* 0x00000000030572ca */ /* 0x000fe200000e0000 */
[----:B------:R-:W-:Y:S01]  /*ff30*/  IMAD.U32 R154, RZ, RZ, UR8 ;  /* 0x00000008ff9a7e24 */ /* 0x000fe2000f8e00ff */
[----:B------:R-:W-:Y:S01]  /*ff40*/  R2UR UR20, R78 ;  /* 0x000000004e1472ca */ /* 0x000fe200000e0000 */
[----:B------:R-:W-:Y:S01]  /*ff50*/  VIADD R78, R148, 0x380 ;  /* 0x00000380944e7836 */ /* 0x000fe20000000000 */
[----:B------:R-:W-:Y:S01]  /*ff60*/  R2UR UR9, R15 ;  /* 0x000000000f0972ca */ /* 0x000fe200000e0000 */
[----:B------:R-:W-:Y:S01]  /*ff70*/  IMAD.MOV.U32 R15, RZ, RZ, -0x7fffffe0 ;  /* 0x80000020ff0f7424 */ /* 0x000fe200078e00ff */
[----:B------:R-:W-:Y:S01]  /*ff80*/  R2UR UR34, R20 ;  /* 0x00000000142272ca */ /* 0x000fe200000e0000 */
[----:B------:R-:W-:Y:S01]  /*ff90*/  VIADD R20, R148, 0x1c2 ;  /* 0x000001c294147836 */ /* 0x000fe20000000000 */
[----:B------:R-:W-:Y:S02]  /*ffa0*/  R2UR UR8, R78 ;  /* 0x000000004e0872ca */ /* 0x000fe400000e0000 */
[----:B------:R-:W-:Y:S01]  /*ffb0*/  R2UR UR37, R15 ;  /* 0x000000000f2572ca */ /* 0x000fe200000e0000 */
[----:B------:R-:W-:Y:S01]  /*ffc0*/  IMAD.MOV.U32 R15, RZ, RZ, -0x7fffffe0 ;  /* 0x80000020ff0f7424 */ /* 0x000fe200078e00ff */
[----:B------:R-:W-:Y:S01]  /*ffd0*/  R2UR UR46, R20 ;  /* 0x00000000142e72ca */ /* 0x000fe200000e0000 */
[----:B------:R-:W-:-:S05]  /*ffe0*/  VIADD R20, R148, 0x240 ;  /* 0x0000024094147836 */ /* 0x000fca0000000000 */
[----:B------:R-:W-:Y:S01]  /*fff0*/  R2UR UR32, R20 ;  /* 0x00000000142072ca */ /* 0x000fe200000e0000 */
[----:B------:R-:W-:Y:S02]  /*10000*/  VIADD R20, R148, 0x300 ;  /* 0x0000030094147836 */ /* 0x000fe40000000000 */
[----:B------:R-:W-:Y:S01]  /*10010*/  IMAD.U32 R152, RZ, RZ, UR8 ;  /* 0x00000008ff987e24 */ /* 0x000fe2000f8e00ff */
[----:B------:R-:W-:Y:S01]  /*10020*/  R2UR UR8, R14 ;  /* 0x000000000e0872ca */ /* 0x000fe200000e0000 */
[----:B------:R-:W-:Y:S01]  /*10030*/  VIADD R14, R148, 0x242 ;  /* 0x00000242940e7836 */ /* 0x000fe20000000000 */
[----:B------:R-:W-:Y:S01]  /*10040*/  R2UR UR28, R20 ;  /* 0x00000000141c72ca */ /* 0x000fe200000e0000 */
[----:B------:R-:W-:Y:S02]  /*10050*/  VIADD R20, R148, 0x3c0 ;  /* 0x000003c094147836 */ /* 0x000fe40000000000 */
[----:B------:R-:W-:Y:S01]  /*10060*/  IMAD.U32 R21, RZ, RZ, UR37 ;  /* 0x00000025ff157e24 */ /* 0x000fe2000f8e00ff */
[----:B------:R-:W-:Y:S01]  /*10070*/  R2UR UR36, R14 ;  /* 0x000000000e2472ca */ /* 0x000fe200000e0000 */
[----:B------:R-:W-:Y:S01]  /*10080*/  VIADD R14, R148, 0x282 ;  /* 0x00000282940e7836 */ /* 0x000fe20000000000 */
[----:B------:R-:W-:Y:S01]  /*10090*/  R2UR UR16, R20 ;  /* 0x00000000141072ca */ /* 0x000fe200000e0000 */
[----:B------:R-:W-:Y:S01]  /*100a0*/  VIADD R20, R148, 0x440 ;  /* 0x0000044094147836 */ /* 0x000fe20000000000 */
[----:B------:R-:W-:Y:S01]  /*100b0*/  R2UR UR37, R15 ;  /* 0x000000000f2572ca */ /* 0x000fe200000e0000 */
[----:B------:R-:W-:-:S03]  /*100c0*/  IMAD.MOV.U32 R15, RZ, RZ, -0x7fffffe0 ;  /* 0x80000020ff0f7424 */ /* 0x000fc600078e00ff */
[----:B------:R-:W-:-:S05]  /*100d0*/  R2UR UR12, R20 ;  /* 0x00000000140c72ca */ /* 0x000fca00000e0000 */
[----:B------:R-:W-:Y:S01]  /*100e0*/  IMAD.U32 R20, RZ, RZ, UR36 ;  /* 0x00000024ff147e24 */ /* 0x000fe2000f8e00ff */
[----:B------:R-:W-:Y:S01]  /*100f0*/  R2UR UR36, R14 ;  /* 0x000000000e2472ca */ /* 0x000fe200000e0000 */
[----:B------:R-:W-:Y:S01]  /*10100*/  VIADD R14, R148, 0x302 ;  /* 0x00000302940e7836 */ /* 0x000fe20000000000 */
[----:B------:R-:W-:Y:S02]  /*10110*/  WARPGROUP.DEPBAR.LE gsb0, 0x0 ;  /* 0x00008000000079c5 */ /* 0x000fe40000010000 */
[----:B------:R-:W-:-:S06]  /*10120*/  WARPGROUP.ARRIVE ;  /* 0x00000000000079c5 */ /* 0x000fcc0000000000 */
[----:B------:R-:W-:Y:S01]  /*10130*/  HGMMA.64x16x16.F32 R128, gdesc[UR52], RZ, !UPT, gsb0 ;  /* 0x00200000348079f0 */ /* 0x000fe2000c0008ff */
[----:B------:R-:W-:Y:S01]  /*10140*/  R2UR UR55, R74 ;  /* 0x000000004a3772ca */ /* 0x000fe200000e0000 */
[----:B------:R-:W-:Y:S01]  /*10150*/  VIADD R74, R148, 0x382 ;  /* 0x00000382944a7836 */ /* 0x000fe20000000000 */
[----:B------:R-:W-:Y:S01]  /*10160*/  R2UR UR54, R75 ;  /* 0x000000004b3672ca */ /* 0x000fe200000e0000 */
[----:B------:R-:W-:Y:S01]  /*10170*/  IMAD.MOV.U32 R75, RZ, RZ, -0x7fffffe0 ;  /* 0x80000020ff4b7424 */ /* 0x000fe200078e00ff */
[----:B------:R-:W-:Y:S02]  /*10180*/  R2UR UR52, R2 ;  /* 0x00000000023472ca */ /* 0x000fe400000e0000 */
[----:B------:R-:W-:Y:S01]  /*10190*/  R2UR UR53, R3 ;  /* 0x00000000033572ca */ /* 0x000fe200000e0000 */
        /* <DEDUP_REMOVED lines=8> */
[----:B------:R-:W-:Y:S02]  /*10220*/  R2UR UR57, R3 ;  /* 0x00000000033972ca */ /* 0x000fe400000e0000 */
[----:B------:R-:W-:Y:S01]  /*10230*/  R2UR UR60, R72 ;  /* 0x00000000483c72ca */ /* 0x000fe200000e0000 */
[----:B------:R-:W-:Y:S01]  /*10240*/  VIADD R72, R148, 0x342 ;  /* 0x0000034294487836 */ /* 0x000fe20000000000 */
[----:B------:R-:W-:Y:S01]  /*10250*/  R2UR UR61, R73 ;  /* 0x00000000493d72ca */ /* 0x000fe200000e0000 */
[----:B------:R-:W-:Y:S01]  /*10260*/  IMAD.MOV.U32 R73, RZ, RZ, -0x7fffffe0 ;  /* 0x80000020ff497424 */ /* 0x000fe200078e00ff */
[----:B------:R-:W-:-:S02]  /*10270*/  WARPGROUP.DEPBAR.LE gsb0, 0x0 ;  /* 0x00008000000079c5 */ /* 0x000fc40000010000 */
[----:B------:R-:W-:-:S06]  /*10280*/  WARPGROUP.ARRIVE ;  /* 0x00000000000079c5 */ /* 0x000fcc0000000000 */
[----:B------:R-:W-:Y:S01]  /*10290*/  HGMMA.64x16x16.F32 R112, gdesc[UR4], RZ, !UPT, gsb0 ;  /* 0x00200000047079f0 */ /* 0x000fe2000c0008ff */
[----:B------:R-:W-:Y:S01]  /*102a0*/  R2UR UR7, R23 ;  /* 0x00000000170772ca */ /* 0x000fe200000e0000 */
[----:B------:R-:W-:Y:S01]  /*102b0*/  IMAD.U32 R23, RZ, RZ, UR37 ;  /* 0x00000025ff177e24 */ /* 0x000fe2000f8e00ff */
[----:B------:R-:W-:Y:S01]  /*102c0*/  R2UR UR6, R22 ;  /* 0x00000000160672ca */ /* 0x000fe200000e0000 */
[----:B------:R-:W-:Y:S01]  /*102d0*/  IMAD.U32 R22, RZ, RZ, UR36 ;  /* 0x00000024ff167e24 */ /* 0x000fe2000f8e00ff */
[----:B------:R-:W-:Y:S02]  /*102e0*/  R2UR UR4, R2 ;  /* 0x00000000020472ca */ /* 0x000fe400000e0000 */
[----:B------:R-:W-:Y:S02]  /*102f0*/  R2UR UR5, R3 ;  /* 0x00000000030572ca */ /* 0x000fe400000e0000 */
[----:B------:R-:W-:Y:S02]  /*10300*/  R2UR UR36, R8 ;  /* 0x00000000082472ca */ /* 0x000fe400000e0000 */
[----:B------:R-:W-:Y:S01]  /*10310*/  R2UR UR37, R9 ;  /* 0x00000000092572ca */ /* 0x000fe200000e0000 */
[----:B------:R-:W-:-:S02]  /*10320*/  WARPGROUP.DEPBAR.LE gsb0, 0x0 ;  /* 0x00008000000079c5 */ /* 0x000fc40000010000 */
[----:B------:R-:W-:-:S06]  /*10330*/  WARPGROUP.ARRIVE ;  /* 0x00000000000079c5 */ /* 0x000fcc0000000000 */
[----:B------:R-:W-:Y:S01]  /*10340*/  HGMMA.64x16x16.F32 R104, gdesc[UR52], RZ, !UPT, gsb0 ;  /* 0x00200000346879f0 */ /* 0x000fe2000c0008ff */
[----:B------:R-:W-:Y:S01]  /*10350*/  UMOV UR54, UR12 ;  /* 0x0000000c00367c82 */ /* 0x000fe20008000000 */
[----:B------:R-:W-:Y:S01]  /*10360*/  UMOV UR55, UR13 ;  /* 0x0000000d00377c82 */ /* 0x000fe20008000000 */
[----:B------:R-:W-:Y:S01]  /*10370*/  R2UR UR12, R14 ;  /* 0x000000000e0c72ca */ /* 0x000fe200000e0000 */
[----:B------:R-:W-:Y:S01]  /*10380*/  UMOV UR52, UR16 ;  /* 0x0000001000347c82 */ /* 0x000fe20008000000 */
[----:B------:R-:W-:Y:S01]  /*10390*/  R2UR UR13, R15 ;  /* 0x000000000f0d72ca */ /* 0x000fe200000e0000 */
[----:B------:R-:W-:Y:S01]  /*103a0*/  UMOV UR53, UR17 ;  /* 0x0000001100357c82 */ /* 0x000fe20008000000 */
[C---:B------:R-:W-:Y:S02]  /*103b0*/  R2UR UR16, R8.reuse ;  /* 0x00000000081072ca */ /* 0x040fe400000e0000 */
[----:B------:R-:W-:Y:S02]  /*103c0*/  R2UR UR17, R9 ;  /* 0x00000000091172ca */ /* 0x000fe400000e0000 */
[----:B----4-:R-:W-:Y:S01]  /*103d0*/  MOV R28, UR55 ;  /* 0x00000037001c7c02 */ /* 0x010fe20008000f00 */
[----:B------:R-:W-:Y:S01]  /*103e0*/  UMOV UR55, UR25 ;  /* 0x0000001900377c82 */ /* 0x000fe20008000000 */
[----:B------:R-:W-:Y:S01]  /*103f0*/  MOV R27, UR54 ;  /* 0x00000036001b7c02 */ /* 0x000fe20008000f00 */
[----:B------:R-:W-:Y:S01]  /*10400*/  UMOV UR54, UR24 ;  /* 0x0000001800367c82 */ /* 0x000fe20008000000 */
[----:B------:R-:W-:Y:S01]  /*10410*/  R2UR UR24, R8 ;  /* 0x00000000081872ca */ /* 0x000fe200000e0000 */
[----:B------:R-:W-:Y:S01]  /*10420*/  IMAD.U32 R14, RZ, RZ, UR12 ;  /* 0x0000000cff0e7e24 */ /* 0x000fe2000f8e00ff */
[----:B------:R-:W-:Y:S01]  /*10430*/  R2UR UR12, R2 ;  /* 0x00000000020c72ca */ /* 0x000fe200000e0000 */
[----:B------:R-:W-:Y:S01]  /*10440*/  IMAD.U32 R15, RZ, RZ, UR13 ;  /* 0x0000000dff0f7e24 */ /* 0x000fe2000f8e00ff */
[----:B------:R-:W-:-:S02]  /*10450*/  R2UR UR13, R3 ;  /* 0x00000000030d72ca */ /* 0x000fc400000e0000 */
[----:B------:R-:W-:Y:S01]  /*10460*/  R2UR UR25, R9 ;  /* 0x00000000091972ca */ /* 0x000fe200000e0000 */
[----:B------:R-:W-:Y:S02]  /*10470*/  WARPGROUP.DEPBAR.LE gsb0, 0x0 ;  /* 0x00008000000079c5 */ /* 0x000fe40000010000 */
[----:B------:R-:W-:-:S06]  /*10480*/  WARPGROUP.ARRIVE ;  /* 0x00000000000079c5 */ /* 0x000fcc0000000000 */
[----:B------:R-:W-:Y:S01]  /*10490*/  HGMMA.64x16x16.F32 R96, gdesc[UR56], RZ, !UPT, gsb0 ;  /* 0x00200000386079f0 */ /* 0x000fe2000c0008ff */
[----:B------:R-:W-:Y:S01]  /*104a0*/  UMOV UR58, UR8 ;  /* 0x00000008003a7c82 */ /* 0x000fe20008000000 */
[----:B------:R-:W-:Y:S01]  /*104b0*/  UMOV UR59, UR9 ;  /* 0x00000009003b7c82 */ /* 0x000fe20008000000 */
        /* <DEDUP_REMOVED lines=10> */
[----:B------:R-:W-:Y:S01]  /*10560*/  UMOV UR4, UR20 ;  /* 0x0000001400047c82 */ /* 0x000fe20008000000 */
[----:B------:R-:W-:Y:S01]  /*10570*/  R2UR UR7, R75 ;  /* 0x000000004b0772ca */ /* 0x000fe200000e0000 */
[----:B------:R-:W-:Y:S01]  /*10580*/  UMOV UR5, UR21 ;  /* 0x0000001500057c82 */ /* 0x000fe20008000000 */
[----:B------:R-:W-:Y:S02]  /*10590*/  R2UR UR20, R8 ;  /* 0x00000000081472ca */ /* 0x000fe400000e0000 */
[----:B------:R-:W-:-:S07]  /*105a0*/  R2UR UR21, R9 ;  /* 0x00000000091572ca */ /* 0x000fce00000e0000 */
[----:B------:R-:W-:Y:S01]  /*105b0*/  MOV R19, UR6 ;  /* 0x0000000600137c02 */ /* 0x000fe20008000f00 */
[----:B------:R-:W-:Y:S01]  /*105c0*/  UMOV UR6, UR32 ;  /* 0x0000002000067c82 */ /* 0x000fe20008000000 */
[----:B------:R-:W-:Y:S01]  /*105d0*/  MOV R24, UR7 ;  /* 0x0000000700187c02 */ /* 0x000fe20008000f00 */
[----:B------:R-:W-:Y:S01]  /*105e0*/  UMOV UR7, UR33 ;  /* 0x0000002100077c82 */ /* 0x000fe20008000000 */
[----:B------:R-:W-:Y:S02]  /*105f0*/  R2UR UR32, R8 ;  /* 0x00000000082072ca */ /* 0x000fe400000e0000 */
[----:B------:R-:W-:Y:S01]  /*10600*/  R2UR UR33, R9 ;  /* 0x00000000092172ca */ /* 0x000fe200000e0000 */
[----:B------:R-:W-:Y:S02]  /*10610*/  WARPGROUP.DEPBAR.LE gsb0, 0x0 ;  /* 0x00008000000079c5 */ /* 0x000fe40000010000 */
[----:B------:R-:W-:-:S06]  /*10620*/  WARPGROUP.ARRIVE ;  /* 0x00000000000079c5 */ /* 0x000fcc0000000000 */
[----:B------:R-:W-:Y:S01]  /*10630*/  HGMMA.64x16x16.F32 R80, gdesc[UR8], RZ, !UPT, gsb0 ;  /* 0x00200000085079f0 */ /* 0x000fe2000c0008ff */
[----:B------:R-:W-:Y:S02]  /*10640*/  R2UR UR10, R72 ;  /* 0x00000000480a72ca */ /* 0x000fe400000e0000 */
[----:B------:R-:W-:Y:S02]  /*10650*/  R2UR UR11, R73 ;  /* 0x00000000490b72ca */ /* 0x000fe400000e0000 */
        /* <DEDUP_REMOVED lines=15> */
[----:B------:R-:W-:Y:S02]  /*10750*/  WARPGROUP.DEPBAR.LE gsb0, 0x0 ;  /* 0x00008000000079c5 */ /* 0x000fe40000010000 */
[----:B------:R-:W-:-:S06]  /*10760*/  WARPGROUP.ARRIVE ;  /* 0x00000000000079c5 */ /* 0x000fcc0000000000 */
[----:B------:R-:W-:Y:S01]  /*10770*/  HGMMA.64x16x16.F32 R136, gdesc[UR16], R136, gsb0 ;  /* 0x00200000108879f0 */ /* 0x000fe20008000888 */
        /* <DEDUP_REMOVED lines=11> */
[----:B------:R-:W-:Y:S02]  /*10830*/  R2UR UR20, R12 ;  /* 0x000000000c1472ca */ /* 0x000fe400000e0000 */
[----:B------:R-:W-:-:S07]  /*10840*/  R2UR UR21, R13 ;  /* 0x000000000d1572ca */ /* 0x000fce00000e0000 */
[----:B0-----:R-:W-:Y:S01]  /*10850*/  MOV R0, UR22 ;  /* 0x0000001600007c02 */ /* 0x001fe20008000f00 */
[----:B------:R-:W-:Y:S01]  /*10860*/  UMOV UR22, UR6 ;  /* 0x0000000600167c82 */ /* 0x000fe20008000000 */
[----:B------:R-:W-:Y:S01]  /*10870*/  MOV R16, UR23 ;  /* 0x0000001700107c02 */ /* 0x000fe20008000f00 */
[----:B------:R-:W-:Y:S01]  /*10880*/  UMOV UR23, UR7 ;  /* 0x0000000700177c82 */ /* 0x000fe20008000000 */
[----:B------:R-:W-:Y:S02]  /*10890*/  R2UR UR6, R154 ;  /* 0x000000009a0672ca */ /* 0x000fe400000e0000 */
[----:B------:R-:W-:Y:S01]  /*108a0*/  R2UR UR7, R155 ;  /* 0x000000009b0772ca */ /* 0x000fe200000e0000 */
        /* <DEDUP_REMOVED lines=9> */
[----:B------:R-:W-:Y:S02]  /*10940*/  MOV R17, UR26 ;  /* 0x0000001a00117c02 */ /* 0x000fe40008000f00 */
[----:B------:R-:W-:Y:S02]  /*10950*/  MOV R18, UR27 ;  /* 0x0000001b00127c02 */ /* 0x000fe40008000f00 */
        /* <DEDUP_REMOVED lines=11> */
[----:B------:R-:W-:Y:S01]  /*10a10*/  MOV R154, UR30 ;  /* 0x0000001e009a7c02 */ /* 0x000fe20008000f00 */
[----:B------:R-:W-:Y:S01]  /*10a20*/  UMOV UR30, UR60 ;  /* 0x0000003c001e7c82 */ /* 0x000fe20008000000 */
[----:B------:R-:W-:Y:S01]  /*10a30*/  MOV R155, UR31 ;  /* 0x0000001f009b7c02 */ /* 0x000fe20008000f00 */
[----:B------:R-:W-:Y:S01]  /*10a40*/  UMOV UR31, UR61 ;  /* 0x0000003d001f7c82 */ /* 0x000fe20008000000 */
[C---:B------:R-:W-:Y:S02]  /*10a50*/  R2UR UR12, R10.reuse ;  /* 0x000000000a0c72ca */ /* 0x040fe400000e0000 */
[C---:B------:R-:W-:Y:S02]  /*10a60*/  R2UR UR13, R11.reuse ;  /* 0x000000000b0d72ca */ /* 0x040fe400000e0000 */
[----:B------:R-:W-:Y:S02]  /*10a70*/  R2UR UR16, R10 ;  /* 0x000000000a1072ca */ /* 0x000fe400000e0000 */
[----:B------:R-:W-:Y:S01]  /*10a80*/  R2UR UR17, R11 ;  /* 0x000000000b1172ca */ /* 0x000fe200000e0000 */
[----:B------:R-:W-:Y:S01]  /*10a90*/  VIADD R14, R148, 0x5c0 ;  /* 0x000005c0940e7836 */ /* 0x000fe20000000000 */
[----:B------:R-:W-:Y:S01]  /*10aa0*/  R2UR UR61, R30 ;  /* 0x000000001e3d72ca */ /* 0x000fe200000e0000 */
[----:B------:R-:W-:Y:S01]  /*10ab0*/  IMAD.MOV.U32 R15, RZ, RZ, -0x7fffffe0 ;  /* 0x80000020ff0f7424 */ /* 0x000fe200078e00ff */
[----:B------:R0:W5:Y:S01]  /*10ac0*/  LDL.LU R30, [R1+0x118] ;  /* 0x00011800011e7983 */ /* 0x0001620000300800 */
[----:B------:R-:W-:-:S02]  /*10ad0*/  WARPGROUP.DEPBAR.LE gsb0, 0x0 ;  /* 0x00008000000079c5 */ /* 0x000fc40000010000 */
        /* <DEDUP_REMOVED lines=9> */
[----:B------:R-:W-:Y:S02]  /*10b70*/  R2UR UR38, R150 ;  /* 0x00000000962672ca */ /* 0x000fe400000e0000 */
[----:B------:R-:W-:Y:S02]  /*10b80*/  R2UR UR39, R151 ;  /* 0x00000000972772ca */ /* 0x000fe400000e0000 */
        /* <DEDUP_REMOVED lines=16> */
[----:B------:R-:W-:Y:S01]  /*10c90*/  UMOV UR46, UR52 ;  /* 0x00000034002e7c82 */ /* 0x000fe20008000000 */
[----:B------:R-:W-:Y:S01]  /*10ca0*/  UMOV UR47, UR53 ;  /* 0x00000035002f7c82 */ /* 0x000fe20008000000 */
[----:B------:R-:W-:Y:S02]  /*10cb0*/  R2UR UR52, R12 ;  /* 0x000000000c3472ca */ /* 0x000fe400000e0000 */
[----:B------:R-:W-:Y:S01]  /*10cc0*/  R2UR UR53, R13 ;  /* 0x000000000d3572ca */ /* 0x000fe200000e0000 */
[----:B------:R-:W-:Y:S02]  /*10cd0*/  WARPGROUP.DEPBAR.LE gsb0, 0x0 ;  /* 0x00008000000079c5 */ /* 0x000fe40000010000 */
[----:B------:R-:W-:-:S06]  /*10ce0*/  WARPGROUP.ARRIVE ;  /* 0x00000000000079c5 */ /* 0x000fcc0000000000 */
[----:B------:R-:W-:Y:S01]  /*10cf0*/  HGMMA.64x16x16.F32 R72, gdesc[UR48], R72, gsb0 ;  /* 0x00200000304879f0 */ /* 0x000fe20008000848 */
[----:B------:R-:W-:Y:S02]  /*10d00*/  R2UR UR4, R12 ;  /* 0x000000000c0472ca */ /* 0x000fe400000e0000 */
[----:B------:R-:W-:Y:S02]  /*10d10*/  R2UR UR5, R13 ;  /* 0x000000000d0572ca */ /* 0x000fe400000e0000 */
[----:B------:R-:W-:Y:S02]  /*10d20*/  R2UR UR50, R152 ;  /* 0x00000000983272ca */ /* 0x000fe400000e0000 */
[----:B------:R-:W-:Y:S02]  /*10d30*/  R2UR UR51, R153 ;  /* 0x00000000993372ca */ /* 0x000fe400000e0000 */
[----:B------:R-:W-:Y:S02]  /*10d40*/  R2UR UR48, R12 ;  /* 0x000000000c3072ca */ /* 0x000fe400000e0000 */
[----:B------:R-:W-:-:S02]  /*10d50*/  R2UR UR49, R13 ;  /* 0x000000000d3172ca */ /* 0x000fc400000e0000 */
[----:B------:R-:W-:Y:S02]  /*10d60*/  R2UR UR44, R12 ;  /* 0x000000000c2c72ca */ /* 0x000fe400000e0000 */
[----:B------:R-:W-:Y:S02]  /*10d70*/  R2UR UR45, R13 ;  /* 0x000000000d2d72ca */ /* 0x000fe400000e0000 */
[----:B------:R-:W-:Y:S02]  /*10d80*/  MOV R153, UR35 ;  /* 0x0000002300997c02 */ /* 0x000fe40008000f00 */
[----:B------:R-:W-:Y:S02]  /*10d90*/  MOV R152, UR34 ;  /* 0x0000002200987c02 */ /* 0x000fe40008000f00 */
[----:B------:R-:W-:Y:S02]  /*10da0*/  R2UR UR34, R22 ;  /* 0x00000000162272ca */ /* 0x000fe400000e0000 */
[----:B------:R-:W-:Y:S01]  /*10db0*/  R2UR UR35, R23 ;  /* 0x00000000172372ca */ /* 0x000fe200000e0000 */
[----:B------:R-:W-:-:S02]  /*10dc0*/  WARPGROUP.DEPBAR.LE gsb0, 0x0 ;  /* 0x00008000000079c5 */ /* 0x000fc40000010000 */
        /* <DEDUP_REMOVED lines=22> */
[----:B------:R-:W-:Y:S02]  /*10f30*/  R2UR UR56, R12 ;  /* 0x000000000c3872ca */ /* 0x000fe400000e0000 */
[----:B------:R-:W-:Y:S01]  /*10f40*/  R2UR UR57, R13 ;  /* 0x000000000d3972ca */ /* 0x000fe200000e0000 */
[----:B------:R-:W-:Y:S02]  /*10f50*/  WARPGROUP.DEPBAR.LE gsb0, 0x0 ;  /* 0x00008000000079c5 */ /* 0x000fe40000010000 */
[----:B------:R-:W-:-:S10]  /*10f60*/  WARPGROUP.ARRIVE ;  /* 0x00000000000079c5 */ /* 0x000fd40000000000 */
[----:B------:R-:W-:Y:S01]  /*10f70*/  HGMMA.64x16x16.F32 R80, gdesc[UR56], R80, gsb0 ;  /* 0x00200000385079f0 */ /* 0x000fe20008000850 */
[----:B------:R-:W-:Y:S02]  /*10f80*/  R2UR UR55, R28 ;  /* 0x000000001c3772ca */ /* 0x000fe400000e0000 */
[----:B------:R-:W-:Y:S02]  /*10f90*/  R2UR UR54, R27 ;  /* 0x000000001b3672ca */ /* 0x000fe400000e0000 */
[----:B------:R-:W-:Y:S02]  /*10fa0*/  R2UR UR52, R12 ;  /* 0x000000000c3472ca */ /* 0x000fe400000e0000 */
[----:B------:R-:W-:Y:S01]  /*10fb0*/  R2UR UR53, R13 ;  /* 0x000000000d3572ca */ /* 0x000fe200000e0000 */
[----:B------:R-:W-:Y:S02]  /*10fc0*/  WARPGROUP.DEPBAR.LE gsb0, 0x0 ;  /* 0x00008000000079c5 */ /* 0x000fe40000010000 */
[----:B------:R-:W-:-:S10]  /*10fd0*/  WARPGROUP.ARRIVE ;  /* 0x00000000000079c5 */ /* 0x000fd40000000000 */
        /* <DEDUP_REMOVED lines=148> */
[----:B------:R0:W5:Y:S01]  /*11920*/  LDL.LU R29, [R1+0x114] ;  /* 0x00011400011d7983 */ /* 0x0001620000300800 */
[----:B------:R-:W-:Y:S02]  /*11930*/  R2UR UR18, R14 ;  /* 0x000000000e1272ca */ /* 0x000fe400000e0000 */
[----:B------:R-:W-:Y:S01]  /*11940*/  R2UR UR19, R15 ;  /* 0x000000000f1372ca */ /* 0x000fe200000e0000 */
[----:B------:R0:W5:Y:S01]  /*11950*/  LDL.LU R28, [R1+0x110] ;  /* 0x00011000011c7983 */ /* 0x0001620000300800 */
[----:B------:R-:W-:-:S02]  /*11960*/  R2UR UR16, R4 ;  /* 0x00000000041072ca */ /* 0x000fc400000e0000 */
[----:B------:R-:W-:Y:S01]  /*11970*/  R2UR UR17, R5 ;  /* 0x00000000051172ca */ /* 0x000fe200000e0000 */
[----:B------:R0:W5:Y:S04]  /*11980*/  LDL.LU R27, [R1+0x10c] ;  /* 0x00010c00011b7983 */ /* 0x0001680000300800 */
[----:B------:R0:W5:Y:S04]  /*11990*/  LDL.LU R26, [R1+0x108] ;  /* 0x00010800011a7983 */ /* 0x0001680000300800 */
[----:B------:R0:W5:Y:S04]  /*119a0*/  LDL.LU R25, [R1+0x104] ;  /* 0x0001040001197983 */ /* 0x0001680000300800 */
[----:B------:R0:W5:Y:S04]  /*119b0*/  LDL.LU R24, [R1+0x100] ;  /* 0x0001000001187983 */ /* 0x0001680000300800 */
[----:B------:R0:W5:Y:S04]  /*119c0*/  LDL.LU R19, [R1+0xfc] ;  /* 0x0000fc0001137983 */ /* 0x0001680000300800 */
[----:B------:R0:W5:Y:S04]  /*119d0*/  LDL.LU R18, [R1+0xf8] ;  /* 0x0000f80001127983 */ /* 0x0001680000300800 */
[----:B------:R0:W5:Y:S04]  /*119e0*/  LDL.LU R17, [R1+0xf4] ;  /* 0x0000f40001117983 */ /* 0x0001680000300800 */
[----:B------:R0:W5:Y:S04]  /*119f0*/  LDL.LU R16, [R1+0xf0] ;  /* 0x0000f00001107983 */ /* 0x0001680000300800 */
[----:B------:R0:W5:Y:S01]  /*11a00*/  LDL.LU R0, [R1+0xec] ;  /* 0x0000ec0001007983 */ /* 0x0001620000300800 */
[----:B------:R-:W-:-:S02]  /*11a10*/  WARPGROUP.DEPBAR.LE gsb0, 0x0 ;  /* 0x00008000000079c5 */ /* 0x000fc40000010000 */
[----:B------:R-:W-:-:S06]  /*11a20*/  WARPGROUP.ARRIVE ;  /* 0x00000000000079c5 */ /* 0x000fcc0000000000 */
        /* <DEDUP_REMOVED lines=36> */
[----:B------:R-:W-:Y:S03]  /*11c70*/  HGMMA.64x16x16.F32 R72, gdesc[UR32], R72, gsb0 ;  /* 0x00200000204879f0 */ /* 0x000fe60008000848 */
[----:B------:R-:W-:Y:S02]  /*11c80*/  WARPGROUP.DEPBAR.LE gsb0, 0x0 ;  /* 0x00008000000079c5 */ /* 0x000fe40000010000 */
[----:B0-----:R-:W-:Y:S05]  /*11c90*/  @P2 BRA `(.L_x_9876) ;  /* 0x0000000000342947 */ /* 0x001fea0003800000 */
[----:B------:R-:W-:Y:S05]  /*11ca0*/  @!P0 BRA `(.L_x_9877) ;  /* 0x0000000000048947 */ /* 0x000fea0003800000 */
[----:B------:R-:W-:Y:S01]  /*11cb0*/  BPT.TRAP 0x1 ;  /* 0x000000040000795c */ /* 0x000fe20000300000 */
.L_x_9877:
[----:B------:R-:W2:Y:S01]  /*11cc0*/  LDL.LU R14, [R1+0x8] ;  /* 0x00000800010e7983 */ /* 0x000ea20000300800 */
[----:B-----5:R-:W-:Y:S01]  /*11cd0*/  IMAD R15, R0, 0x8, R16 ;  /* 0x00000008000f7824 */ /* 0x020fe200078e0210 */
[----:B--2---:R-:W-:-:S04]  /*11ce0*/  SHF.L.U32 R14, R14, 0x1f, RZ ;  /* 0x0000001f0e0e7819 */ /* 0x004fc800000006ff */
[----:B------:R0:W1:Y:S01]  /*11cf0*/  SYNCS.PHASECHK.TRANS64.TRYWAIT P2, [R15+URZ+0x31c50], R14 ;  /* 0x031c500e0f0075a7 */ /* 0x000062000804017f */
[----:B------:R-:W-:Y:S05]  /*11d00*/  @!P0 BRA `(.L_x_9878) ;  /* 0x0000000000048947 */ /* 0x000fea0003800000 */
[----:B------:R-:W-:Y:S01]  /*11d10*/  BPT.TRAP 0x1 ;  /* 0x000000040000795c */ /* 0x000fe20000300000 */
.L_x_9878:
[----:B------:R-:W-:Y:S04]  /*11d20*/  BSSY B0, `(.L_x_9876) ;  /* 0x0000004000007945 */ /* 0x000fe80003800000 */
[----:B-1----:R-:W-:Y:S05]  /*11d30*/  @P2 BRA `(.L_x_9879) ;  /* 0x0000000000082947 */ /* 0x002fea0003800000 */
[----:B------:R-:W1:Y:S02]  /*11d40*/  SYNCS.PHASECHK.TRANS64.TRYWAIT P2, [R15+URZ+0x31c50], R14 ;  /* 0x031c500e0f0075a7 */ /* 0x000e64000804017f */
[----:B-1----:R-:W-:Y:S05]  /*11d50*/  @!P2 BRA `(.L_x_9880) ;  /* 0x000000e0003ca947 */ /* 0x002fea0003800000 */
.L_x_9879:
[----:B------:R-:W-:Y:S05]  /*11d60*/  BSYNC B0 ;  /* 0x0000000000007941 */ /* 0x000fea0003800000 */
.L_x_9876:
[----:B------:R-:W0:Y:S01]  /*11d70*/  LDL.LU R21, [R1+0x4] ;  /* 0x0000040001157983 */ /* 0x000e220000300800 */
[----:B------:R-:W-:Y:S05]  /*11d80*/  WARPSYNC.ALL ;  /* 0x0000000000007948 */ /* 0x000fea0003800000 */
[----:B------:R-:W2:Y:S01]  /*11d90*/  LDL.LU R22, [R1+0x40] ;  /* 0x0000400001167983 */ /* 0x000ea20000300800 */
[----:B------:R-:W-:-:S03]  /*11da0*/  ULDC UR4, c[0x0][0x988] ;  /* 0x0002620000047ab9 */ /* 0x000fc60000000800 */
[----:B------:R-:W3:Y:S01]  /*11db0*/  LDL.LU R155, [R1+0x14] ;  /* 0x00001400019b7983 */ /* 0x000ee20000300800 */
[----:B01----:R-:W-:-:S04]  /*11dc0*/  FMNMX.FTZ R14, R136, R21, !PT ;  /* 0x00000015880e7209 */ /* 0x003fc80007810000 */
        /* <DEDUP_REMOVED lines=40> */
[C---:B------:R-:W-:Y:S01]  /*12050*/  FMUL.FTZ R20, R14.reuse, R15 ;  /* 0x0000000f0e147220 */ /* 0x040fe20000410000 */
[----:B------:R-:W-:-:S03]  /*12060*/  FADD.FTZ R21, -R14, R21 ;  /* 0x000000150e157221 */ /* 0x000fc60000010100 */
        /* <DEDUP_REMOVED lines=8> */
[----:B------:R-:W4:Y:S01]  /*120f0*/  LDL R121, [R1+0x80] ;  /* 0x0000800001797983 */ /* 0x000f220000100800 */
[-CC-:B------:R-:W-:Y:S01]  /*12100*/  FFMA.FTZ R136, R136, R15.reuse, -R20.reuse ;  /* 0x0000000f88887223 */ /* 0x180fe20000010814 */
[-CC-:B------:R-:W-:Y:S01]  /*12110*/  FFMA.FTZ R153, R129, R15.reuse, -R20.reuse ;  /* 0x0000000f81997223 */ /* 0x180fe20000010814 */
[-CC-:B------:R-:W-:Y:S01]  /*12120*/  FFMA.FTZ R152, R132, R15.reuse, -R20.reuse ;  /* 0x0000000f84987223 */ /* 0x180fe20000010814 */
        /* <DEDUP_REMOVED lines=27> */
[----:B------:R-:W2:Y:S08]  /*122e0*/  MUFU.EX2 R20, R136 ;  /* 0x0000008800147308 */ /* 0x000eb00000000800 */
[----:B------:R-:W0:Y:S08]  /*122f0*/  MUFU.EX2 R137, R137 ;  /* 0x0000008900897308 */ /* 0x000e300000000800 */
[----:B------:R-:W-:Y:S01]  /*12300*/  MUFU.EX2 R141, R141 ;  /* 0x0000008d008d7308 */ /* 0x000fe20000000800 */
[----:B--2---:R-:W-:Y:S01]  /*12310*/  FFMA.FTZ R21, R80, R22, R20 ;  /* 0x0000001650157223 */ /* 0x004fe20000010014 */
[----:B------:R-:W-:Y:S01]  /*12320*/  IMAD.MOV.U32 R77, RZ, RZ, -0x7fffffe0 ;  /* 0x80000020ff4d7424 */ /* 0x000fe200078e00ff */
[----:B-----5:R-:W-:Y:S01]  /*12330*/  WARPGROUP.ARRIVE ;  /* 0x00000000000079c5 */ /* 0x020fe20000000000 */
[----:B------:R-:W2:Y:S04]  /*12340*/  LDL.LU R136, [R1+0x48] ;  /* 0x0000480001887983 */ /* 0x000ea80000300800 */
[----:B------:R-:W1:Y:S01]  /*12350*/  MUFU.EX2 R22, R140 ;  /* 0x0000008c00167308 */ /* 0x000e620000000800 */
[C---:B0-----:R-:W-:Y:S01]  /*12360*/  FADD.FTZ R21, R137.reuse, R21 ;  /* 0x0000001589157221 */ /* 0x041fe20000010000 */
[----:B------:R-:W-:-:S03]  /*12370*/  F2FP.F16.F32.PACK_AB R20, R137, R20 ;  /* 0x000000148914723e */ /* 0x000fc600000000ff */
[----:B-1----:R-:W-:-:S04]  /*12380*/  FADD.FTZ R21, R22, R21 ;  /* 0x0000001516157221 */ /* 0x002fc80000010000 */
[----:B------:R-:W-:Y:S01]  /*12390*/  FADD.FTZ R137, R141, R21 ;  /* 0x000000158d897221 */ /* 0x000fe20000010000 */
[----:B---3--:R-:W-:-:S04]  /*123a0*/  FMNMX.FTZ R21, R138, R155, !PT ;  /* 0x0000009b8a157209 */ /* 0x008fc80007810000 */
        /* <DEDUP_REMOVED lines=38> */
[----:B------:R-:W-:-:S05]  /*12610*/  VIADD R21, R16, 0x200 ;  /* 0x0000020010157836 */ /* 0x000fca0000000000 */
[----:B------:R-:W-:-:S04]  /*12620*/  SHF.R.U32.HI R21, RZ, 0x4, R21 ;  /* 0x00000004ff157819 */ /* 0x000fc80000011615 */
[----:B------:R-:W-:-:S04]  /*12630*/  LOP3.LUT R21, R21, 0x3fff, RZ, 0xc0, !PT ;  /* 0x00003fff15157812 */ /* 0x000fc800078ec0ff */
[----:B------:R-:W-:Y:S02]  /*12640*/  LOP3.LUT R21, R21, 0x2400000, RZ, 0xfc, !PT ;  /* 0x0240000015157812 */ /* 0x000fe400078efcff */
[----:B0-----:R-:W-:-:S05]  /*12650*/  FMNMX.FTZ R72, R23, R72, !PT ;  /* 0x0000004817487209 */ /* 0x001fca0007810000 */
        /* <DEDUP_REMOVED lines=37> */
[----:B------:R-:W-:-:S04]  /*128b0*/  IMAD R76, R0, 0x6c0, R21 ;  /* 0x000006c0004c7824 */ /* 0x000fc800078e0215 */
[----:B------:R-:W-:-:S05]  /*128c0*/  VIADD R78, R76, 0x40 ;  /* 0x000000404c4e7836 */ /* 0x000fca0000000000 */
[----:B------:R-:W-:Y:S01]  /*128d0*/  R2UR UR10, R78 ;  /* 0x000000004e0a72ca */ /* 0x000fe200000e0000 */
        /* <DEDUP_REMOVED lines=8> */
[C---:B------:R-:W-:Y:S01]  /*12960*/  VIADD R78, R76.reuse, 0x180 ;  /* 0x000001804c4e7836 */ /* 0x040fe20000000000 */
[----:B------:R-:W-:-:S04]  /*12970*/  R2UR UR6, R76 ;  /* 0x000000004c0672ca */ /* 0x000fc800000e0000 */
[----:B------:R-:W-:Y:S01]  /*12980*/  R2UR UR30, R78 ;  /* 0x000000004e1e72ca */ /* 0x000fe200000e0000 */
[C---:B------:R-:W-:Y:S02]  /*12990*/  VIADD R78, R76.reuse, 0x1c0 ;  /* 0x000001c04c4e7836 */ /* 0x040fe40000000000 */
[----:B------:R-:W-:Y:S01]  /*129a0*/  VIADD R76, R76, 0x200 ;  /* 0x000002004c4c7836 */ /* 0x000fe20000000000 */
[C---:B------:R-:W-:Y:S02]  /*129b0*/  R2UR UR7, R77.reuse ;  /* 0x000000004d0772ca */ /* 0x040fe400000e0000 */
[----:B------:R-:W-:Y:S01]  /*129c0*/  R2UR UR39, R77 ;  /* 0x000000004d2772ca */ /* 0x000fe200000e0000 */
[----:B------:R-:W-:Y:S01]  /*129d0*/  IMAD.MOV.U32 R77, RZ, RZ, -0x3ffffff0 ;  /* 0xc0000010ff4d7424 */ /* 0x000fe200078e00ff */
[----:B------:R-:W-:Y:S02]  /*129e0*/  R2UR UR38, R76 ;  /* 0x000000004c2672ca */ /* 0x000fe400000e0000 */
[----:B----4-:R-:W-:-:S02]  /*129f0*/  LOP3.LUT R76, R121, 0x10000, RZ, 0xfc, !PT ;  /* 0x00010000794c7812 */ /* 0x010fc400078efcff */
[----:B------:R-:W-:Y:S02]  /*12a00*/  R2UR UR5, R77 ;  /* 0x000000004d0572ca */ /* 0x000fe400000e0000 */
[----:B------:R-:W-:-:S13]  /*12a10*/  R2UR UR4, R76 ;  /* 0x000000004c0472ca */ /* 0x000fda00000e0000 */
[----:B------:R-:W-:Y:S01]  /*12a20*/  HGMMA.64x96x16.F32 R24, gdesc[UR4].tnspB, R24, gsb0 ;  /* 0x41600000041879f0 */ /* 0x000fe20008000818 */
[----:B------:R-:W-:Y:S01]  /*12a30*/  IMAD.MOV.U32 R79, RZ, RZ, -0x7fffffe0 ;  /* 0x80000020ff4f7424 */ /* 0x000fe200078e00ff */
[----:B------:R-:W-:Y:S01]  /*12a40*/  R2UR UR34, R78 ;  /* 0x000000004e2272ca */ /* 0x000fe200000e0000 */
[----:B------:R-:W-:-:S03]  /*12a50*/  VIADD R78, R76, 0x180 ;  /* 0x000001804c4e7836 */ /* 0x000fc60000000000 */
[C---:B------:R-:W-:Y:S02]  /*12a60*/  R2UR UR11, R79.reuse ;  /* 0x000000004f0b72ca */ /* 0x040fe400000e0000 */
[C---:B------:R-:W-:Y:S02]  /*12a70*/  R2UR UR15, R79.reuse ;  /* 0x000000004f0f72ca */ /* 0x040fe400000e0000 */
[C---:B------:R-:W-:Y:S02]  /*12a80*/  R2UR UR19, R79.reuse ;  /* 0x000000004f1372ca */ /* 0x040fe400000e0000 */
[C---:B------:R-:W-:Y:S02]  /*12a90*/  R2UR UR23, R79.reuse ;  /* 0x000000004f1772ca */ /* 0x040fe400000e0000 */
[C---:B------:R-:W-:Y:S02]  /*12aa0*/  R2UR UR27, R79.reuse ;  /* 0x000000004f1b72ca */ /* 0x040fe400000e0000 */
[----:B------:R-:W-:-:S02]  /*12ab0*/  R2UR UR31, R79 ;  /* 0x000000004f1f72ca */ /* 0x000fc400000e0000 */
[----:B------:R-:W-:Y:S01]  /*12ac0*/  R2UR UR35, R79 ;  /* 0x000000004f2372ca */ /* 0x000fe200000e0000 */
[----:B------:R-:W-:Y:S01]  /*12ad0*/  IMAD.MOV.U32 R79, RZ, RZ, -0x3ffffff0 ;  /* 0xc0000010ff4f7424 */ /* 0x000fe200078e00ff */
[----:B------:R-:W-:-:S04]  /*12ae0*/  R2UR UR8, R78 ;  /* 0x000000004e0872ca */ /* 0x000fc800000e0000 */
[----:B------:R-:W-:Y:S01]  /*12af0*/  R2UR UR9, R79 ;  /* 0x000000004f0972ca */ /* 0x000fe200000e0000 */
[----:B------:R-:W-:Y:S02]  /*12b00*/  WARPGROUP.DEPBAR.LE gsb0, 0x0 ;  /* 0x00008000000079c5 */ /* 0x000fe40000010000 */
[----:B------:R-:W-:-:S10]  /*12b10*/  WARPGROUP.ARRIVE ;  /* 0x00000000000079c5 */ /* 0x000fd40000000000 */
[----:B------:R-:W-:Y:S01]  /*12b20*/  HGMMA.64x96x16.F32 R24, gdesc[UR8].tnspB, R24, gsb0 ;  /* 0x41600000081879f0 */ /* 0x000fe20008000818 */
[----:B------:R-:W-:Y:S02]  /*12b30*/  VIADD R78, R76, 0x300 ;  /* 0x000003004c4e7836 */ /* 0x000fe40000000000 */
[----:B------:R-:W-:-:S03]  /*12b40*/  IMAD.MOV.U32 R79, RZ, RZ, -0x3ffffff0 ;  /* 0xc0000010ff4f7424 */ /* 0x000fc600078e00ff */
[----:B------:R-:W-:Y:S02]  /*12b50*/  R2UR UR12, R78 ;  /* 0x000000004e0c72ca */ /* 0x000fe400000e0000 */
[----:B------:R-:W-:Y:S01]  /*12b60*/  R2UR UR13, R79 ;  /* 0x000000004f0d72ca */ /* 0x000fe200000e0000 */
[----:B------:R-:W-:Y:S02]  /*12b70*/  VIADD R78, R76, 0x480 ;  /* 0x000004804c4e7836 */ /* 0x000fe40000000000 */
[----:B------:R-:W-:Y:S01]  /*12b80*/  IMAD.MOV.U32 R79, RZ, RZ, -0x3ffffff0 ;  /* 0xc0000010ff4f7424 */ /* 0x000fe200078e00ff */
[----:B------:R-:W-:Y:S02]  /*12b90*/  WARPGROUP.DEPBAR.LE gsb0, 0x0 ;  /* 0x00008000000079c5 */ /* 0x000fe40000010000 */
[----:B------:R-:W-:-:S07]  /*12ba0*/  WARPGROUP.ARRIVE ;  /* 0x00000000000079c5 */ /* 0x000fce0000000000 */
[----:B------:R-:W-:Y:S01]  /*12bb0*/  HGMMA.64x96x16.F32 R24, gdesc[UR12].tnspB, R24, gsb0 ;  /* 0x416000000c1879f0 */ /* 0x000fe20008000818 */
[----:B------:R-:W-:Y:S02]  /*12bc0*/  R2UR UR16, R78 ;  /* 0x000000004e1072ca */ /* 0x000fe400000e0000 */
[----:B------:R-:W-:Y:S01]  /*12bd0*/  R2UR UR17, R79 ;  /* 0x000000004f1172ca */ /* 0x000fe200000e0000 */
[----:B------:R-:W-:Y:S02]  /*12be0*/  VIADD R78, R76, 0x600 ;  /* 0x000006004c4e7836 */ /* 0x000fe40000000000 */
[----:B------:R-:W-:-:S03]  /*12bf0*/  IMAD.MOV.U32 R79, RZ, RZ, -0x3ffffff0 ;  /* 0xc0000010ff4f7424 */ /* 0x000fc600078e00ff */
[----:B------:R-:W-:Y:S01]  /*12c00*/  R2UR UR20, R78 ;  /* 0x000000004e1472ca */ /* 0x000fe200000e0000 */
[----:B------:R-:W-:Y:S02]  /*12c10*/  WARPGROUP.DEPBAR.LE gsb0, 0x0 ;  /* 0x00008000000079c5 */ /* 0x000fe40000010000 */
[----:B------:R-:W-:-:S06]  /*12c20*/  WARPGROUP.ARRIVE ;  /* 0x00000000000079c5 */ /* 0x000fcc0000000000 */
[----:B------:R-:W-:Y:S01]  /*12c30*/  HGMMA.64x96x16.F32 R24, gdesc[UR16].tnspB, R24, gsb0 ;  /* 0x41600000101879f0 */ /* 0x000fe20008000818 */
[----:B------:R-:W-:Y:S01]  /*12c40*/  R2UR UR21, R79 ;  /* 0x000000004f1572ca */ /* 0x000fe200000e0000 */
[----:B------:R-:W-:Y:S02]  /*12c50*/  VIADD R78, R76, 0x780 ;  /* 0x000007804c4e7836 */ /* 0x000fe40000000000 */
[----:B------:R-:W-:-:S03]  /*12c60*/  IMAD.MOV.U32 R79, RZ, RZ, -0x3ffffff0 ;  /* 0xc0000010ff4f7424 */ /* 0x000fc600078e00ff */
[----:B------:R-:W-:Y:S02]  /*12c70*/  R2UR UR24, R78 ;  /* 0x000000004e1872ca */ /* 0x000fe400000e0000 */
[----:B------:R-:W-:Y:S01]  /*12c80*/  R2UR UR25, R79 ;  /* 0x000000004f1972ca */ /* 0x000fe200000e0000 */
[----:B------:R-:W-:Y:S02]  /*12c90*/  WARPGROUP.DEPBAR.LE gsb0, 0x0 ;  /* 0x00008000000079c5 */ /* 0x000fe40000010000 */
[----:B------:R-:W-:-:S06]  /*12ca0*/  WARPGROUP.ARRIVE ;  /* 0x00000000000079c5 */ /* 0x000fcc0000000000 */
[----:B------:R-:W-:Y:S01]  /*12cb0*/  HGMMA.64x96x16.F32 R24, gdesc[UR20].tnspB, R24, gsb0 ;  /* 0x41600000141879f0 */ /* 0x000fe20008000818 */
        /* <DEDUP_REMOVED lines=21> */
[----:B------:R-:W-:Y:S02]  /*12e10*/  FADD.FTZ R21, -R72, R155 ;  /* 0x0000009b48157221 */ /* 0x000fe40000010100 */
[----:B------:R-:W0:Y:S02]  /*12e20*/  S2R R155, SR_TID.X ;  /* 0x00000000009b7919 */ /* 0x000e240000002100 */
[----:B------:R-:W-:-:S04]  /*12e30*/  FMUL.FTZ R21, R21, R15 ;  /* 0x0000000f15157220 */ /* 0x000fc80000410000 */
[----:B------:R-:W-:Y:S08]  /*12e40*/  MUFU.EX2 R121, R21 ;  /* 0x0000001500797308 */ /* 0x000ff00000000800 */
[----:B------:R-:W2:Y:S01]  /*12e50*/  MUFU.EX2 R21, R138 ;  /* 0x0000008a00157308 */ /* 0x000ea20000000800 */
[----:B------:R-:W-:Y:S02]  /*12e60*/  WARPGROUP.DEPBAR.LE gsb0, 0x0 ;  /* 0x00008000000079c5 */ /* 0x000fe40000010000 */
[----:B------:R-:W-:-:S06]  /*12e70*/  WARPGROUP.ARRIVE ;  /* 0x00000000000079c5 */ /* 0x000fcc0000000000 */
[----:B------:R-:W-:Y:S01]  /*12e80*/  HGMMA.64x96x16.F32 R24, gdesc[UR36].tnspB, R24, gsb0 ;  /* 0x41600000241879f0 */ /* 0x000fe20008000818 */
[----:B------:R-:W1:Y:S01]  /*12e90*/  MUFU.EX2 R139, R139 ;  /* 0x0000008b008b7308 */ /* 0x000e620000000800 */
[----:B0-----:R-:W-:Y:S02]  /*12ea0*/  SHF.R.U32.HI R140, RZ, 0x7, R155 ;  /* 0x00000007ff8c7819 */ /* 0x001fe4000001169b */
[----:B------:R-:W-:-:S03]  /*12eb0*/  ISETP.GE.U32.AND P2, PT, R155, 0x180, PT ;  /* 0x000001809b00780c */ /* 0x000fc60003f46070 */
[----:B------:R-:W-:Y:S02]  /*12ec0*/  VIADD R76, R140, 0x9 ;  /* 0x000000098c4c7836 */ /* 0x000fe40000000000 */
[----:B------:R-:W-:Y:S01]  /*12ed0*/  MUFU.EX2 R23, R142 ;  /* 0x0000008e00177308 */ /* 0x000fe20000000800 */
[----:B--2---:R-:W-:Y:S02]  /*12ee0*/  FFMA.FTZ R77, R121, R136, R21 ;  /* 0x00000088794d7223 */ /* 0x004fe40000010015 */
[----:B------:R-:W-:-:S05]  /*12ef0*/  SEL R76, R76, 0x9, !P2 ;  /* 0x000000094c4c7807 */ /* 0x000fca0005000000 */
[----:B------:R-:W-:Y:S01]  /*12f00*/  MUFU.EX2 R143, R143 ;  /* 0x0000008f008f7308 */ /* 0x000fe20000000800 */
[----:B------:R-:W-:-:S04]  /*12f10*/  @!P1 IMAD R0, R0, 0x8, R16 ;  /* 0x0000000800009824 */ /* 0x000fc800078e0210 */
[----:B------:R-:W-:Y:S01]  /*12f20*/  @!P1 VIADD R0, R0, 0x31c60 ;  /* 0x00031c6000009836 */ /* 0x000fe20000000000 */
[----:B------:R-:W-:Y:S02]  /*12f30*/  F2FP.F16.F32.PACK_AB R22, R141, R22 ;  /* 0x000000168d16723e */ /* 0x000fe400000000ff */
[----:B-1----:R-:W-:Y:S02]  /*12f40*/  F2FP.F16.F32.PACK_AB R21, R139, R21 ;  /* 0x000000158b15723e */ /* 0x002fe400000000ff */
[----:B------:R-:W-:Y:S01]  /*12f50*/  @!P1 PRMT R0, RZ, 0x654, R0 ;  /* 0x00000654ff009816 */ /* 0x000fe20000000000 */
[----:B------:R-:W0:Y:S08]  /*12f60*/  MUFU.EX2 R154, R154 ;  /* 0x0000009a009a7308 */ /* 0x000e300000000800 */
[----:B------:R-:W-:Y:S08]  /*12f70*/  MUFU.EX2 R152, R152 ;  /* 0x0000009800987308 */ /* 0x000ff00000000800 */
[----:B------:R-:W-:Y:S01]  /*12f80*/  MUFU.EX2 R131, R131 ;  /* 0x0000008300837308 */ /* 0x000fe20000000800 */
[----:B0-----:R-:W-:-:S07]  /*12f90*/  FADD.FTZ R137, R154, R137 ;  /* 0x000000899a897221 */ /* 0x001fce0000010000 */
[----:B------:R-:W-:Y:S08]  /*12fa0*/  MUFU.EX2 R150, R150 ;  /* 0x0000009600967308 */ /* 0x000ff00000000800 */
[----:B------:R-:W-:Y:S01]  /*12fb0*/  MUFU.EX2 R135, R135 ;  /* 0x0000008700877308 */ /* 0x000fe20000000800 */
[----:B------:R-:W-:Y:S02]  /*12fc0*/  WARPGROUP.DEPBAR.LE gsb0, 0x0 ;  /* 0x00008000000079c5 */ /* 0x000fe40000010000 */
[----:B------:R0:W-:Y:S06]  /*12fd0*/  BAR.ARV R76, 0x100 ;  /* 0x0004004c0000751d */ /* 0x0001ec0000002000 */
[----:B0-----:R-:W-:Y:S01]  /*12fe0*/  FADD.FTZ R76, R139, R77 ;  /* 0x0000004d8b4c7221 */ /* 0x001fe20000010000 */
[----:B------:R-:W-:-:S04]  /*12ff0*/  @!P1 IMAD R77, R147, 0x8, R16 ;  /* 0x00000008934d9824 */ /* 0x000fc800078e0210 */
[----:B------:R-:W-:Y:S02]  /*13000*/  @!P1 VIADD R77, R77, 0x31c40 ;  /* 0x00031c404d4d9836 */ /* 0x000fe40000000000 */
[----:B------:R-:W-:Y:S01]  /*13010*/  FADD.FTZ R76, R23, R76 ;  /* 0x0000004c174c7221 */ /* 0x000fe20000010000 */
[----:B------:R-:W-:Y:S02]  /*13020*/  F2FP.F16.F32.PACK_AB R23, R143, R23 ;  /* 0x000000178f17723e */ /* 0x000fe400000000ff */
[----:B------:R-:W-:-:S04]  /*13030*/  @!P1 PRMT R77, RZ, 0x654, R77 ;  /* 0x00000654ff4d9816 */ /* 0x000fc8000000004d */
[----:B------:R0:W-:Y:S01]  /*13040*/  @!P1 SYNCS.ARRIVE.TRANS64.RED.A1T0 RZ, [R77+URZ], RZ ;  /* 0x000000ff4dff99a7 */ /* 0x0001e2000810043f */
[----:B------:R1:W-:Y:S01]  /*13050*/  @!P1 SYNCS.ARRIVE.TRANS64.RED.A1T0 RZ, [R0+URZ], RZ ;  /* 0x000000ff00ff99a7 */ /* 0x0003e2000810043f */
[----:B------:R2:W-:Y:S01]  /*13060*/  STSM.16.M88.4 [R18+0x24300], R20 ;  /* 0x0243001412007844 */ /* 0x0005e20000000200 */
[----:B------:R-:W-:Y:S01]  /*13070*/  FADD.FTZ R76, R143, R76 ;  /* 0x0000004c8f4c7221 */ /* 0x000fe20000010000 */
[----:B--2---:R-:W2:Y:S08]  /*13080*/  MUFU.EX2 R20, R153 ;  /* 0x0000009900147308 */ /* 0x004eb00000000800 */
[----:B------:R-:W3:Y:S08]  /*13090*/  MUFU.EX2 R21, R130 ;  /* 0x0000008200157308 */ /* 0x000ef00000000800 */
[----:B------:R-:W4:Y:S08]  /*130a0*/  MUFU.EX2 R22, R151 ;  /* 0x0000009700167308 */ /* 0x000f300000000800 */
[----:B------:R-:W1:Y:S01]  /*130b0*/  MUFU.EX2 R23, R134 ;  /* 0x0000008600177308 */ /* 0x000e620000000800 */
[----:B--2---:R-:W-:Y:S01]  /*130c0*/  FADD.FTZ R137, R20, R137 ;  /* 0x0000008914897221 */ /* 0x004fe20000010000 */
[----:B---3--:R-:W-:-:S06]  /*130d0*/  FADD.FTZ R76, R21, R76 ;  /* 0x0000004c154c7221 */ /* 0x008fcc0000010000 */
[----:B0-----:R-:W0:Y:S01]  /*130e0*/  MUFU.EX2 R77, R149 ;  /* 0x00000095004d7308 */ /* 0x001e220000000800 */
[----:B------:R-:W-:Y:S01]  /*130f0*/  FADD.FTZ R137, R152, R137 ;  /* 0x0000008998897221 */ /* 0x000fe20000010000 */
[----:B------:R-:W-:-:S06]  /*13100*/  FADD.FTZ R76, R131, R76 ;  /* 0x0000004c834c7221 */ /* 0x000fcc0000010000 */
[----:B------:R-:W-:Y:S01]  /*13110*/  MUFU.EX2 R122, R122 ;  /* 0x0000007a007a7308 */ /* 0x000fe20000000800 */
[----:B----4-:R-:W-:Y:S01]  /*13120*/  FADD.FTZ R137, R22, R137 ;  /* 0x0000008916897221 */ /* 0x010fe20000010000 */
[----:B-1----:R-:W-:-:S06]  /*13130*/  FADD.FTZ R76, R23, R76 ;  /* 0x0000004c174c7221 */ /* 0x002fcc0000010000 */
[----:B------:R-:W1:Y:S08]  /*13140*/  MUFU.EX2 R148, R148 ;  /* 0x0000009400947308 */ /* 0x000e700000000800 */
[----:B------:R-:W-:Y:S01]  /*13150*/  MUFU.EX2 R123, R123 ;  /* 0x0000007b007b7308 */ /* 0x000fe20000000800 */
[----:B------:R-:W-:-:S07]  /*13160*/  FADD.FTZ R137, R150, R137 ;  /* 0x0000008996897221 */ /* 0x000fce0000010000 */
[----:B------:R-:W2:Y:S08]  /*13170*/  MUFU.EX2 R78, R133 ;  /* 0x00000085004e7308 */ /* 0x000eb00000000800 */
[----:B------:R-:W3:Y:S01]  /*13180*/  MUFU.EX2 R79, R126 ;  /* 0x0000007e004f7308 */ /* 0x000ee20000000800 */
[----:B0-----:R-:W-:-:S07]  /*13190*/  FADD.FTZ R137, R77, R137 ;  /* 0x000000894d897221 */ /* 0x001fce0000010000 */
[----:B------:R-:W-:Y:S08]  /*131a0*/  MUFU.EX2 R136, R132 ;  /* 0x0000008400887308 */ /* 0x000ff00000000800 */
[----:B------:R0:W-:Y:S08]  /*131b0*/  MUFU.EX2 R138, R85 ;  /* 0x00000055008a7308 */ /* 0x0001f00000000800 */
[----:B------:R-:W4:Y:S01]  /*131c0*/  MUFU.EX2 R127, R127 ;  /* 0x0000007f007f7308 */ /* 0x000f220000000800 */
[----:B0-----:R-:W-:Y:S01]  /*131d0*/  FADD.FTZ R85, R135, R76 ;  /* 0x0000004c87557221 */ /* 0x001fe20000010000 */
[----:B-1----:R-:W-:-:S03]  /*131e0*/  FADD.FTZ R137, R148, R137 ;  /* 0x0000008994897221 */ /* 0x002fc60000010000 */
[----:B------:R-:W-:-:S03]  /*131f0*/  FADD.FTZ R85, R122, R85 ;  /* 0x000000557a557221 */ /* 0x000fc60000010000 */
[----:B------:R-:W-:Y:S08]  /*13200*/  MUFU.EX2 R129, R129 ;  /* 0x0000008100817308 */ /* 0x000ff00000000800 */
[----:B------:R-:W-:Y:S08]  /*13210*/  MUFU.EX2 R133, R128 ;  /* 0x0000008000857308 */ /* 0x000ff00000000800 */
[----:B------:R-:W-:Y:S08]  /*13220*/  MUFU.EX2 R0, R89 ;  /* 0x0000005900007308 */ /* 0x000ff00000000800 */
[----:B------:R-:W-:Y:S08]  /*13230*/  MUFU.EX2 R128, R117 ;  /* 0x0000007500807308 */ /* 0x000ff00000000800 */
[----:B------:R-:W0:Y:S01]  /*13240*/  MUFU.EX2 R89, R114 ;  /* 0x0000007200597308 */ /* 0x000e220000000800 */
[----:B--2---:R-:W-:-:S07]  /*13250*/  FADD.FTZ R137, R78, R137 ;  /* 0x000000894e897221 */ /* 0x004fce0000010000 */
[----:B------:R-:W-:Y:S08]  /*13260*/  MUFU.EX2 R117, R109 ;  /* 0x0000006d00757308 */ /* 0x000ff00000000800 */
[----:B------:R-:W-:Y:S08]  /*13270*/  MUFU.EX2 R109, R104 ;  /* 0x00000068006d7308 */ /* 0x000ff00000000800 */
[----:B------:R-:W-:Y:S08]  /*13280*/  MUFU.EX2 R104, R92 ;  /* 0x0000005c00687308 */ /* 0x000ff00000000800 */
[----:B------:R1:W-:Y:S08]  /*13290*/  MUFU.EX2 R92, R88 ;  /* 0x00000058005c7308 */ /* 0x0003f00000000800 */
[----:B------:R-:W2:Y:S01]  /*132a0*/  MUFU.EX2 R115, R115 ;  /* 0x0000007300737308 */ /* 0x000ea20000000800 */
[----:B-1----:R-:W-:-:S04]  /*132b0*/  FADD.FTZ R88, R123, R85 ;  /* 0x000000557b587221 */ /* 0x002fc80000010000 */
[----:B---3--:R-:W-:-:S03]  /*132c0*/  FADD.FTZ R88, R79, R88 ;  /* 0x000000584f587221 */ /* 0x008fc60000010000 */
[----:B------:R-:W1:Y:S01]  /*132d0*/  MUFU.EX2 R125, R125 ;  /* 0x0000007d007d7308 */ /* 0x000e620000000800 */
[----:B----4-:R-:W-:-:S07]  /*132e0*/  FADD.FTZ R88, R127, R88 ;  /* 0x000000587f587221 */ /* 0x010fce0000010000 */
[----:B------:R-:W-:Y:S08]  /*132f0*/  MUFU.EX2 R132, R124 ;  /* 0x0000007c00847308 */ /* 0x000ff00000000800 */
[----:B------:R-:W3:Y:S08]  /*13300*/  MUFU.EX2 R118, R118 ;  /* 0x0000007600767308 */ /* 0x000ef00000000800 */
[----:B------:R-:W-:Y:S01]  /*13310*/  MUFU.EX2 R124, R113 ;  /* 0x00000071007c7308 */ /* 0x000fe20000000800 */
[----:B0-----:R-:W-:-:S07]  /*13320*/  FADD.FTZ R88, R89, R88 ;  /* 0x0000005859587221 */ /* 0x001fce0000010000 */
[----:B------:R-:W-:Y:S08]  /*13330*/  MUFU.EX2 R113, R84 ;  /* 0x0000005400717308 */ /* 0x000ff00000000800 */
[----:B------:R0:W-:Y:S08]  /*13340*/  MUFU.EX2 R84, R90 ;  /* 0x0000005a00547308 */ /* 0x0001f00000000800 */
[----:B------:R-:W4:Y:S01]  /*13350*/  MUFU.EX2 R119, R119 ;  /* 0x0000007700777308 */ /* 0x000f220000000800 */
[----:B0-----:R-:W-:-:S04]  /*13360*/  FADD.FTZ R90, R136, R137 ;  /* 0x00000089885a7221 */ /* 0x001fc80000010000 */
[----:B------:R-:W-:-:S03]  /*13370*/  FADD.FTZ R90, R129, R90 ;  /* 0x0000005a815a7221 */ /* 0x000fc60000010000 */
[----:B------:R-:W0:Y:S01]  /*13380*/  MUFU.EX2 R120, R120 ;  /* 0x0000007800787308 */ /* 0x000e220000000800 */
[----:B------:R-:W-:Y:S01]  /*13390*/  FADD.FTZ R90, R133, R90 ;  /* 0x0000005a855a7221 */ /* 0x000fe20000010000 */
[----:B--2---:R-:W-:-:S06]  /*133a0*/  FADD.FTZ R88, R115, R88 ;  /* 0x0000005873587221 */ /* 0x004fcc0000010000 */
[----:B------:R-:W2:Y:S01]  /*133b0*/  MUFU.EX2 R106, R106 ;  /* 0x0000006a006a7308 */ /* 0x000ea20000000800 */
[----:B-1----:R-:W-:Y:S01]  /*133c0*/  FADD.FTZ R90, R125, R90 ;  /* 0x0000005a7d5a7221 */ /* 0x002fe20000010000 */
[----:B---3--:R-:W-:-:S06]  /*133d0*/  FADD.FTZ R88, R118, R88 ;  /* 0x0000005876587221 */ /* 0x008fcc0000010000 */
[----:B------:R-:W1:Y:S08]  /*133e0*/  MUFU.EX2 R107, R107 ;  /* 0x0000006b006b7308 */ /* 0x000e700000000800 */
[----:B------:R-:W3:Y:S08]  /*133f0*/  MUFU.EX2 R116, R116 ;  /* 0x0000007400747308 */ /* 0x000ef00000000800 */
[----:B------:R-:W3:Y:S08]  /*13400*/  MUFU.EX2 R110, R110 ;  /* 0x0000006e006e7308 */ /* 0x000ef00000000800 */
[----:B------:R4:W-:Y:S08]  /*13410*/  MUFU.EX2 R85, R91 ;  /* 0x0000005b00557308 */ /* 0x0009f00000000800 */
[----:B------:R-:W3:Y:S01]  /*13420*/  MUFU.EX2 R111, R111 ;  /* 0x0000006f006f7308 */ /* 0x000ee20000000800 */
[----:B----4-:R-:W-:Y:S01]  /*13430*/  FADD.FTZ R91, R132, R90 ;  /* 0x0000005a845b7221 */ /* 0x010fe20000010000 */
[----:B------:R-:W-:-:S03]  /*13440*/  FADD.FTZ R90, R119, R88 ;  /* 0x00000058775a7221 */ /* 0x000fc60000010000 */
[----:B0-----:R-:W-:Y:S01]  /*13450*/  FADD.FTZ R88, R120, R91 ;  /* 0x0000005b78587221 */ /* 0x001fe20000010000 */
[----:B--2---:R-:W-:Y:S02]  /*13460*/  FADD.FTZ R90, R106, R90 ;  /* 0x0000005a6a5a7221 */ /* 0x004fe40000010000 */
[----:B------:R-:W-:Y:S01]  /*13470*/  MUFU.EX2 R112, R112 ;  /* 0x0000007000707308 */ /* 0x000fe20000000800 */
[----:B------:R-:W-:Y:S01]  /*13480*/  FADD.FTZ R88, R128, R88 ;  /* 0x0000005880587221 */ /* 0x000fe20000010000 */
[----:B-1----:R-:W-:-:S06]  /*13490*/  FADD.FTZ R90, R107, R90 ;  /* 0x0000005a6b5a7221 */ /* 0x002fcc0000010000 */
[----:B------:R-:W0:Y:S01]  /*134a0*/  MUFU.EX2 R98, R98 ;  /* 0x0000006200627308 */ /* 0x000e220000000800 */
[----:B------:R-:W-:Y:S02]  /*134b0*/  F2FP.F16.F32.PACK_AB R20, R20, R154 ;  /* 0x0000009a1414723e */ /* 0x000fe400000000ff */
[----:B------:R-:W-:Y:S02]  /*134c0*/  F2FP.F16.F32.PACK_AB R21, R131, R21 ;  /* 0x000000158315723e */ /* 0x000fe400000000ff */
[----:B------:R-:W-:-:S03]  /*134d0*/  F2FP.F16.F32.PACK_AB R22, R22, R152 ;  /* 0x000000981616723e */ /* 0x000fc600000000ff */
[----:B------:R-:W1:Y:S01]  /*134e0*/  MUFU.EX2 R99, R99 ;  /* 0x0000006300637308 */ /* 0x000e620000000800 */
[----:B------:R-:W-:Y:S01]  /*134f0*/  F2FP.F16.F32.PACK_AB R23, R135, R23 ;  /* 0x000000178717723e */ /* 0x000fe200000000ff */
[----:B---3--:R-:W-:Y:S01]  /*13500*/  FADD.FTZ R88, R116, R88 ;  /* 0x0000005874587221 */ /* 0x008fe20000010000 */
[----:B------:R-:W-:-:S05]  /*13510*/  FADD.FTZ R90, R110, R90 ;  /* 0x0000005a6e5a7221 */ /* 0x000fca0000010000 */
[----:B------:R-:W2:Y:S01]  /*13520*/  MUFU.EX2 R108, R108 ;  /* 0x0000006c006c7308 */ /* 0x000ea20000000800 */
[----:B------:R3:W-:Y:S01]  /*13530*/  STSM.16.M88.4 [R18+0x25b00], R20 ;  /* 0x025b001412007844 */ /* 0x0007e20000000200 */
[----:B------:R-:W-:-:S06]  /*13540*/  FADD.FTZ R90, R111, R90 ;  /* 0x0000005a6f5a7221 */ /* 0x000fcc0000010000 */
[----:B------:R-:W4:Y:S08]  /*13550*/  MUFU.EX2 R102, R102 ;  /* 0x0000006600667308 */ /* 0x000f300000000800 */
[----:B------:R-:W4:Y:S01]  /*13560*/  MUFU.EX2 R105, R105 ;  /* 0x0000006900697308 */ /* 0x000f220000000800 */
[----:B---3--:R-:W-:Y:S01]  /*13570*/  FADD.FTZ R20, R124, R88 ;  /* 0x000000587c147221 */ /* 0x008fe20000010000 */
[----:B0-----:R-:W-:-:S06]  /*13580*/  FADD.FTZ R21, R98, R90 ;  /* 0x0000005a62157221 */ /* 0x001fcc0000010000 */
[----:B------:R-:W0:Y:S01]  /*13590*/  MUFU.EX2 R103, R103 ;  /* 0x0000006700677308 */ /* 0x000e220000000800 */
[----:B------:R-:W-:Y:S01]  /*135a0*/  FADD.FTZ R20, R112, R20 ;  /* 0x0000001470147221 */ /* 0x000fe20000010000 */
[----:B------:R-:W-:Y:S01]  /*135b0*/  F2FP.F16.F32.PACK_AB R76, R77, R150 ;  /* 0x000000964d4c723e */ /* 0x000fe200000000ff */
[----:B-1----:R-:W-:Y:S02]  /*135c0*/  FADD.FTZ R21, R99, R21 ;  /* 0x0000001563157221 */ /* 0x002fe40000010000 */
[----:B------:R-:W-:-:S03]  /*135d0*/  FADD.FTZ R22, R117, R20 ;  /* 0x0000001475167221 */ /* 0x000fc60000010000 */
[----:B------:R-:W1:Y:S01]  /*135e0*/  MUFU.EX2 R101, R101 ;  /* 0x0000006500657308 */ /* 0x000e620000000800 */
[----:B------:R-:W-:Y:S02]  /*135f0*/  F2FP.F16.F32.PACK_AB R77, R123, R122 ;  /* 0x0000007a7b4d723e */ /* 0x000fe400000000ff */
[----:B------:R-:W-:Y:S02]  /*13600*/  F2FP.F16.F32.PACK_AB R78, R78, R148 ;  /* 0x000000944e4e723e */ /* 0x000fe400000000ff */
[----:B------:R-:W-:Y:S01]  /*13610*/  F2FP.F16.F32.PACK_AB R79, R127, R79 ;  /* 0x0000004f7f4f723e */ /* 0x000fe200000000ff */
[----:B--2---:R-:W-:Y:S02]  /*13620*/  FADD.FTZ R22, R108, R22 ;  /* 0x000000166c167221 */ /* 0x004fe40000010000 */
[----:B------:R-:W2:Y:S01]  /*13630*/  MUFU.EX2 R100, R100 ;  /* 0x0000006400647308 */ /* 0x000ea20000000800 */
[----:B----4-:R-:W-:Y:S01]  /*13640*/  FADD.FTZ R23, R102, R21 ;  /* 0x0000001566177221 */ /* 0x010fe20000010000 */
[----:B------:R3:W-:Y:S06]  /*13650*/  STSM.16.M88.4 [R18+0x27300], R76 ;  /* 0x0273004c12007844 */ /* 0x0007ec0000000200 */
[----:B------:R-:W4:Y:S08]  /*13660*/  MUFU.EX2 R94, R94 ;  /* 0x0000005e005e7308 */ /* 0x000f300000000800 */
[----:B------:R-:W4:Y:S01]  /*13670*/  MUFU.EX2 R97, R97 ;  /* 0x0000006100617308 */ /* 0x000f220000000800 */
[----:B---3--:R-:W-:Y:S01]  /*13680*/  FADD.FTZ R76, R105, R22 ;  /* 0x00000016694c7221 */ /* 0x008fe20000010000 */
[----:B0-----:R-:W-:-:S06]  /*13690*/  FADD.FTZ R77, R103, R23 ;  /* 0x00000017674d7221 */ /* 0x001fcc0000010000 */
[----:B------:R-:W0:Y:S01]  /*136a0*/  MUFU.EX2 R95, R95 ;  /* 0x0000005f005f7308 */ /* 0x000e220000000800 */
[----:B------:R-:W-:Y:S01]  /*136b0*/  FADD.FTZ R76, R109, R76 ;  /* 0x0000004c6d4c7221 */ /* 0x000fe20000010000 */
[----:B------:R-:W-:-:S06]  /*136c0*/  FADD.FTZ R77, R84, R77 ;  /* 0x0000004d544d7221 */ /* 0x000fcc0000010000 */
[----:B------:R-:W3:Y:S01]  /*136d0*/  MUFU.EX2 R96, R96 ;  /* 0x0000006000607308 */ /* 0x000ee20000000800 */
[----:B-1----:R-:W-:Y:S01]  /*136e0*/  FADD.FTZ R78, R101, R76 ;  /* 0x0000004c654e7221 */ /* 0x002fe20000010000 */
[----:B------:R-:W-:-:S06]  /*136f0*/  FADD.FTZ R77, R85, R77 ;  /* 0x0000004d554d7221 */ /* 0x000fcc0000010000 */
[----:B------:R-:W1:Y:S01]  /*13700*/  MUFU.EX2 R82, R82 ;  /* 0x0000005200527308 */ /* 0x000e620000000800 */
[----:B------:R-:W-:Y:S01]  /*13710*/  F2FP.F16.F32.PACK_AB R88, R129, R136 ;  /* 0x000000888158723e */ /* 0x000fe200000000ff */
[----:B--2---:R-:W-:Y:S01]  /*13720*/  FADD.FTZ R78, R100, R78 ;  /* 0x0000004e644e7221 */ /* 0x004fe20000010000 */
[----:B------:R-:W-:-:S05]  /*13730*/  F2FP.F16.F32.PACK_AB R89, R115, R89 ;  /* 0x000000597359723e */ /* 0x000fca00000000ff */
[----:B------:R-:W2:Y:S01]  /*13740*/  MUFU.EX2 R93, R93 ;  /* 0x0000005d005d7308 */ /* 0x000ea20000000800 */
[----:B------:R-:W-:Y:S02]  /*13750*/  F2FP.F16.F32.PACK_AB R90, R125, R133 ;  /* 0x000000857d5a723e */ /* 0x000fe400000000ff */
[----:B------:R-:W-:-:S05]  /*13760*/  F2FP.F16.F32.PACK_AB R91, R119, R118 ;  /* 0x00000076775b723e */ /* 0x000fca00000000ff */
[----:B------:R-:W2:Y:S01]  /*13770*/  MUFU.EX2 R83, R83 ;  /* 0x0000005300537308 */ /* 0x000ea20000000800 */
[----:B------:R-:W-:Y:S01]  /*13780*/  F2FP.F16.F32.PACK_AB R20, R120, R132 ;  /* 0x000000847814723e */ /* 0x000fe200000000ff */
[----:B------:R0:W-:Y:S01]  /*13790*/  STSM.16.M88.4 [R18+0x28b00], R88 ;  /* 0x028b005812007844 */ /* 0x0001e20000000200 */
[----:B------:R-:W-:Y:S02]  /*137a0*/  F2FP.F16.F32.PACK_AB R21, R107, R106 ;  /* 0x0000006a6b15723e */ /* 0x000fe400000000ff */
[----:B------:R-:W-:-:S03]  /*137b0*/  F2FP.F16.F32.PACK_AB R22, R116, R128 ;  /* 0x000000807416723e */ /* 0x000fc600000000ff */
[----:B------:R4:W2:Y:S01]  /*137c0*/  MUFU.EX2 R114, R86 ;  /* 0x0000005600727308 */ /* 0x0008a20000000800 */
[----:B------:R-:W-:Y:S01]  /*137d0*/  F2FP.F16.F32.PACK_AB R23, R111, R110 ;  /* 0x0000006e6f17723e */ /* 0x000fe200000000ff */
[----:B----4-:R-:W-:Y:S01]  /*137e0*/  FADD.FTZ R86, R94, R77 ;  /* 0x0000004d5e567221 */ /* 0x010fe20000010000 */
[----:B------:R-:W-:-:S05]  /*137f0*/  F2FP.F16.F32.PACK_AB R77, R99, R98 ;  /* 0x00000062634d723e */ /* 0x000fca00000000ff */
[----:B------:R-:W4:Y:S01]  /*13800*/  MUFU.EX2 R87, R87 ;  /* 0x0000005700577308 */ /* 0x000f220000000800 */
[----:B------:R-:W-:Y:S01]  /*13810*/  FADD.FTZ R99, R97, R78 ;  /* 0x0000004e61637221 */ /* 0x000fe20000010000 */
[----:B0-----:R-:W-:Y:S01]  /*13820*/  FADD.FTZ R89, R95, R86 ;  /* 0x000000565f597221 */ /* 0x001fe20000010000 */
[----:B------:R1:W-:Y:S02]  /*13830*/  STSM.16.M88.4 [R18+0x2a300], R20 ;  /* 0x02a3001412007844 */ /* 0x0003e40000000200 */
[----:B---3--:R-:W-:-:S03]  /*13840*/  FADD.FTZ R86, R96, R99 ;  /* 0x0000006360567221 */ /* 0x008fc60000010000 */
[----:B------:R-:W0:Y:S08]  /*13850*/  MUFU.EX2 R74, R74 ;  /* 0x0000004a004a7308 */ /* 0x000e300000000800 */
[----:B------:R-:W3:Y:S01]  /*13860*/  MUFU.EX2 R75, R75 ;  /* 0x0000004b004b7308 */ /* 0x000ee20000000800 */
[----:B-1----:R-:W-:Y:S01]  /*13870*/  FADD.FTZ R22, R82, R89 ;  /* 0x0000005952167221 */ /* 0x002fe20000010000 */
[----:B--2---:R-:W-:-:S03]  /*13880*/  FADD.FTZ R89, R93, R86 ;  /* 0x000000565d597221 */ /* 0x004fc60000010000 */
[----:B------:R-:W-:-:S03]  /*13890*/  FADD.FTZ R23, R83, R22 ;  /* 0x0000001653177221 */ /* 0x000fc60000010000 */
[----:B------:R-:W-:Y:S01]  /*138a0*/  MUFU.EX2 R73, R73 ;  /* 0x0000004900497308 */ /* 0x000fe20000000800 */
[----:B------:R-:W-:Y:S01]  /*138b0*/  FADD.FTZ R89, R104, R89 ;  /* 0x0000005968597221 */ /* 0x000fe20000010000 */
[----:B------:R-:W-:-:S06]  /*138c0*/  FADD.FTZ R86, R114, R23 ;  /* 0x0000001772567221 */ /* 0x000fcc0000010000 */
[----:B------:R-:W1:Y:S01]  /*138d0*/  MUFU.EX2 R88, R81 ;  /* 0x0000005100587308 */ /* 0x000e620000000800 */
[----:B------:R-:W-:Y:S01]  /*138e0*/  FADD.FTZ R91, R0, R89 ;  /* 0x00000059005b7221 */ /* 0x000fe20000010000 */
[----:B----4-:R-:W-:Y:S01]  /*138f0*/  FADD.FTZ R89, R87, R86 ;  /* 0x0000005657597221 */ /* 0x010fe20000010000 */
[----:B------:R-:W-:Y:S02]  /*13900*/  F2FP.F16.F32.PACK_AB R21, R85, R84 ;  /* 0x000000545515723e */ /* 0x000fe400000000ff */
[----:B------:R-:W-:Y:S01]  /*13910*/  F2FP.F16.F32.PACK_AB R85, R83, R82 ;  /* 0x000000525355723e */ /* 0x000fe200000000ff */
[----:B0-----:R-:W-:Y:S01]  /*13920*/  FADD.FTZ R82, R74, R89 ;  /* 0x000000594a527221 */ /* 0x001fe20000010000 */
[----:B------:R-:W-:Y:S01]  /*13930*/  FADD.FTZ R91, R92, R91 ;  /* 0x0000005b5c5b7221 */ /* 0x000fe20000010000 */
[----:B------:R-:W-:Y:S02]  /*13940*/  F2FP.F16.F32.PACK_AB R76, R112, R124 ;  /* 0x0000007c704c723e */ /* 0x000fe400000000ff */
[----:B---3--:R-:W-:Y:S01]  /*13950*/  FADD.FTZ R82, R75, R82 ;  /* 0x000000524b527221 */ /* 0x008fe20000010000 */
[----:B------:R-:W-:-:S02]  /*13960*/  F2FP.F16.F32.PACK_AB R78, R108, R117 ;  /* 0x000000756c4e723e */ /* 0x000fc400000000ff */
[----:B------:R-:W-:Y:S01]  /*13970*/  F2FP.F16.F32.PACK_AB R79, R103, R102 ;  /* 0x00000066674f723e */ /* 0x000fe200000000ff */
[----:B------:R-:W-:Y:S01]  /*13980*/  FADD.FTZ R90, R138, R91 ;  /* 0x0000005b8a5a7221 */ /* 0x000fe20000010000 */
[----:B------:R-:W-:Y:S02]  /*13990*/  F2FP.F16.F32.PACK_AB R20, R109, R105 ;  /* 0x000000696d14723e */ /* 0x000fe400000000ff */
[----:B------:R-:W-:Y:S02]  /*139a0*/  F2FP.F16.F32.PACK_AB R22, R100, R101 ;  /* 0x000000656416723e */ /* 0x000fe400000000ff */
[----:B------:R-:W-:Y:S02]  /*139b0*/  F2FP.F16.F32.PACK_AB R23, R95, R94 ;  /* 0x0000005e5f17723e */ /* 0x000fe400000000ff */
[----:B-1----:R-:W-:Y:S01]  /*139c0*/  F2FP.F16.F32.PACK_AB R95, R88, R73 ;  /* 0x00000049585f723e */ /* 0x002fe200000000ff */
[----:B------:R-:W-:Y:S01]  /*139d0*/  FADD.FTZ R73, R73, R82 ;  /* 0x0000005249497221 */ /* 0x000fe20000010000 */
[----:B------:R-:W-:Y:S01]  /*139e0*/  F2FP.F16.F32.PACK_AB R86, R104, R93 ;  /* 0x0000005d6856723e */ /* 0x000fe200000000ff */
[----:B------:R-:W-:Y:S01]  /*139f0*/  STSM.16.M88.4 [R18+0x2bb00], R76 ;  /* 0x02bb004c12007844 */ /* 0x000fe20000000200 */
[----:B------:R-:W-:Y:S01]  /*13a00*/  F2FP.F16.F32.PACK_AB R93, R75, R74 ;  /* 0x0000004a4b5d723e */ /* 0x000fe200000000ff */
[----:B------:R-:W-:Y:S01]  /*13a10*/  FADD.FTZ R75, R113, R90 ;  /* 0x0000005a714b7221 */ /* 0x000fe20000010000 */
[----:B------:R-:W-:Y:S01]  /*13a20*/  F2FP.F16.F32.PACK_AB R92, R92, R0 ;  /* 0x000000005c5c723e */ /* 0x000fe200000000ff */
[----:B------:R-:W2:Y:S04]  /*13a30*/  LDL R74, [R1+0x74] ;  /* 0x00007400014a7983 */ /* 0x000ea80000100800 */
[----:B------:R-:W2:Y:S04]  /*13a40*/  LDL.LU R0, [R1+0x44] ;  /* 0x0000440001007983 */ /* 0x000ea80000300800 */
[----:B------:R0:W-:Y:S04]  /*13a50*/  STSM.16.M88.4 [R18+0x2d300], R20 ;  /* 0x02d3001412007844 */ /* 0x0001e80000000200 */
[----:B------:R-:W-:Y:S01]  /*13a60*/  STL [R1+0x40], R75 ;  /* 0x0000404b01007387 */ /* 0x000fe20000100800 */
[----:B0-----:R-:W-:-:S05]  /*13a70*/  FADD.FTZ R20, R88, R73 ;  /* 0x0000004958147221 */ /* 0x001fca0000010000 */
[----:B------:R0:W-:Y:S04]  /*13a80*/  STL [R1+0x48], R20 ;  /* 0x0000481401007387 */ /* 0x0001e80000100800 */
[----:B0-----:R-:W3:Y:S01]  /*13a90*/  LDL R20, [R1+0x5c] ;  /* 0x00005c0001147983 */ /* 0x001ee20000100800 */
[----:B------:R-:W-:Y:S02]  /*13aa0*/  F2FP.F16.F32.PACK_AB R84, R96, R97 ;  /* 0x000000616054723e */ /* 0x000fe400000000ff */
[----:B------:R-:W-:Y:S02]  /*13ab0*/  F2FP.F16.F32.PACK_AB R87, R87, R114 ;  /* 0x000000725757723e */ /* 0x000fe400000000ff */
[----:B------:R-:W-:-:S03]  /*13ac0*/  F2FP.F16.F32.PACK_AB R94, R113, R138 ;  /* 0x0000008a715e723e */ /* 0x000fc600000000ff */
[----:B------:R-:W-:Y:S04]  /*13ad0*/  STSM.16.M88.4 [R18+0x2eb00], R84 ;  /* 0x02eb005412007844 */ /* 0x000fe80000000200 */
[----:B------:R-:W-:Y:S01]  /*13ae0*/  STSM.16.M88.4 [R18+0x30300], R92 ;  /* 0x0303005c12007844 */ /* 0x000fe20000000200 */
[----:B------:R-:W-:Y:S01]  /*13af0*/  @!PT LDS RZ, [RZ] ;  /* 0x00000000fffff984 */ /* 0x000fe20000000800 */
[----:B------:R-:W-:Y:S01]  /*13b00*/  @!PT LDS RZ, [RZ] ;  /* 0x00000000fffff984 */ /* 0x000fe20000000800 */
[----:B------:R-:W-:Y:S01]  /*13b10*/  @!PT LDS RZ, [RZ] ;  /* 0x00000000fffff984 */ /* 0x000fe20000000800 */
[----:B------:R-:W-:Y:S01]  /*13b20*/  @!PT LDS RZ, [RZ] ;  /* 0x00000000fffff984 */ /* 0x000fe20000000800 */
[----:B------:R0:W-:Y:S06]  /*13b30*/  MEMBAR.ALL.CTA ;  /* 0x0000000000007992 */ /* 0x0001ec0000008000 */
[----:B0-----:R-:W0:Y:S01]  /*13b40*/  FENCE.VIEW.ASYNC.S ;  /* 0x00000000000073c6 */ /* 0x001e220000000000 */
        /* <DEDUP_REMOVED lines=48> */
[C---:B--2---:R-:W-:Y:S01]  /*13e50*/  ISETP.GT.AND P2, PT, R0.reuse, R74, PT ;  /* 0x0000004a0000720c */ /* 0x044fe20003f44270 */
[----:B------:R-:W-:-:S05]  /*13e60*/  VIADD R0, R0, 0xffffffff ;  /* 0xffffffff00007836 */ /* 0x000fca0000000000 */
[----:B------:R1:W-:Y:S04]  /*13e70*/  STL [R1+0x44], R0 ;  /* 0x0000440001007387 */ /* 0x0003e80000100800 */
[----:B---3--:R2:W-:Y:S04]  /*13e80*/  STL [R1+0x8], R20 ;  /* 0x0000081401007387 */ /* 0x0085e80000100800 */
[----:B------:R2:W-:Y:S04]  /*13e90*/  STL [R1+0x14], R72 ;  /* 0x0000144801007387 */ /* 0x0005e80000100800 */
[----:B------:R2:W-:Y:S01]  /*13ea0*/  STL [R1+0x4], R14 ;  /* 0x0000040e01007387 */ /* 0x0005e20000100800 */
[----:B-1----:R-:W-:Y:S01]  /*13eb0*/  IMAD.MOV.U32 R0, RZ, RZ, R147 ;  /* 0x000000ffff007224 */ /* 0x002fe200078e0093 */
[----:B0-----:R-:W-:Y:S01]  /*13ec0*/  NOP ;  /* 0x0000000000007918 */ /* 0x001fe20000000000 */
[----:B------:R-:W-:Y:S05]  /*13ed0*/  @P2 BRA `(.L_x_9881) ;  /* 0xffffffb400b42947 */ /* 0x000fea000383ffff */
.L_x_9870:
[----:B------:R-:W-:Y:S05]  /*13ee0*/  WARPSYNC.ALL ;  /* 0x0000000000007948 */ /* 0x000fea0003800000 */
[----:B------:R-:W-:Y:S06]  /*13ef0*/  BAR.ARV 0x8, 0x200 ;  /* 0x0208000000007b1d */ /* 0x000fec0000002000 */
[----:B------:R-:W-:Y:S05]  /*13f00*/  @!P0 BRA `(.L_x_9882) ;  /* 0x0000000000048947 */ /* 0x000fea0003800000 */
[----:B------:R-:W-:Y:S01]  /*13f10*/  BPT.TRAP 0x1 ;  /* 0x000000040000795c */ /* 0x000fe20000300000 */
.L_x_9882:
[----:B------:R-:W3:Y:S01]  /*13f20*/  LDL R2, [R1+0x5c] ;  /* 0x00005c0001027983 */ /* 0x000ee20000100800 */
[----:B------:R-:W-:Y:S01]  /*13f30*/  IMAD R0, R147, 0x8, R16 ;  /* 0x0000000893007824 */ /* 0x000fe200078e0210 */
[----:B---3--:R-:W-:-:S04]  /*13f40*/  SHF.L.U32 R3, R2, 0x1f, RZ ;  /* 0x0000001f02037819 */ /* 0x008fc800000006ff */
[----:B------:R0:W1:Y:S01]  /*13f50*/  SYNCS.PHASECHK.TRANS64.TRYWAIT P2, [R0+URZ+0x31c50], R3 ;  /* 0x031c5003000075a7 */ /* 0x000062000804017f */
[----:B------:R-:W-:Y:S05]  /*13f60*/  @!P0 BRA `(.L_x_9883) ;  /* 0x0000000000048947 */ /* 0x000fea0003800000 */
[----:B------:R-:W-:Y:S01]  /*13f70*/  BPT.TRAP 0x1 ;  /* 0x000000040000795c */ /* 0x000fe20000300000 */
.L_x_9883:
[----:B------:R-:W3:Y:S01]  /*13f80*/  LDL.LU R2, [R1+0x80] ;  /* 0x0000800001027983 */ /* 0x000ee20000300800 */
[----:B------:R-:W-:Y:S02]  /*13f90*/  VIADD R16, R16, 0x200 ;  /* 0x0000020010107836 */ /* 0x000fe40000000000 */
[----:B------:R-:W-:-:S03]  /*13fa0*/  IMAD.MOV.U32 R5, RZ, RZ, -0x3ffffff0 ;  /* 0xc0000010ff057424 */ /* 0x000fc600078e00ff */
[----:B------:R-:W-:-:S04]  /*13fb0*/  SHF.R.U32.HI R16, RZ, 0x4, R16 ;  /* 0x00000004ff107819 */ /* 0x000fc80000011610 */
[----:B------:R-:W-:-:S04]  /*13fc0*/  LOP3.LUT R16, R16, 0x3fff, RZ, 0xc0, !PT ;  /* 0x00003fff10107812 */ /* 0x000fc800078ec0ff */
[----:B------:R-:W-:Y:S02]  /*13fd0*/  LOP3.LUT R16, R16, 0x2400000, RZ, 0xfc, !PT ;  /* 0x0240000010107812 */ /* 0x000fe400078efcff */
[----:B---3--:R-:W-:Y:S01]  /*13fe0*/  LOP3.LUT R4, R2, 0x10000, RZ, 0xfc, !PT ;  /* 0x0001000002047812 */ /* 0x008fe200078efcff */
[----:B-1----:R-:W-:Y:S06]  /*13ff0*/  @P2 BRA `(.L_x_9884) ;  /* 0x0000000000082947 */ /* 0x002fec0003800000 */
[----:B------:R-:W1:Y:S02]  /*14000*/  SYNCS.PHASECHK.TRANS64.TRYWAIT P0, [R0+URZ+0x31c50], R3 ;  /* 0x031c5003000075a7 */ /* 0x000e64000800017f */
[----:B-1----:R-:W-:Y:S05]  /*14010*/  @!P0 BRA `(.L_x_9885) ;  /* 0x000000bc00a08947 */ /* 0x002fea0003800000 */
.L_x_9884:
[----:B------:R-:W-:Y:S01]  /*14020*/  IMAD R2, R147, 0x6c0, R16 ;  /* 0x000006c093027824 */ /* 0x000fe200078e0210 */
[----:B------:R-:W3:Y:S01]  /*14030*/  LDL.LU R11, [R1+0x40] ;  /* 0x00004000010b7983 */ /* 0x000ee20000300800 */
[----:B01----:R-:W-:Y:S01]  /*14040*/  IMAD.MOV.U32 R3, RZ, RZ, -0x7fffffe0 ;  /* 0x80000020ff037424 */ /* 0x003fe200078e00ff */
[----:B------:R-:W-:Y:S05]  /*14050*/  WARPSYNC.ALL ;  /* 0x0000000000007948 */ /* 0x000fea0003800000 */
[C---:B------:R-:W-:Y:S01]  /*14060*/  R2UR UR4, R4.reuse ;  /* 0x00000000040472ca */ /* 0x040fe200000e0000 */
[----:B------:R-:W-:Y:S01]  /*14070*/  VIADD R6, R4, 0x180 ;  /* 0x0000018004067836 */ /* 0x000fe20000000000 */
[----:B------:R-:W-:Y:S01]  /*14080*/  R2UR UR5, R5 ;  /* 0x00000000050572ca */ /* 0x000fe200000e0000 */
[C---:B------:R-:W-:Y:S01]  /*14090*/  VIADD R8, R2.reuse, 0x40 ;  /* 0x0000004002087836 */ /* 0x040fe20000000000 */
[----:B------:R-:W-:Y:S01]  /*140a0*/  R2UR UR6, R2 ;  /* 0x00000000020672ca */ /* 0x000fe200000e0000 */
[----:B------:R-:W-:Y:S01]  /*140b0*/  IMAD.MOV.U32 R7, RZ, RZ, -0x3ffffff0 ;  /* 0xc0000010ff077424 */ /* 0x000fe200078e00ff */
[----:B------:R-:W-:Y:S01]  /*140c0*/  R2UR UR7, R3 ;  /* 0x00000000030772ca */ /* 0x000fe200000e0000 */
[----:B------:R-:W-:Y:S01]  /*140d0*/  WARPGROUP.ARRIVE ;  /* 0x00000000000079c5 */ /* 0x000fe20000000000 */
[----:B------:R-:W-:Y:S01]  /*140e0*/  IMAD.MOV.U32 R9, RZ, RZ, -0x7fffffe0 ;  /* 0x80000020ff097424 */ /* 0x000fe200078e00ff */
[----:B------:R-:W4:Y:S04]  /*140f0*/  LDL.LU R10, [R1+0x48] ;  /* 0x00004800010a7983 */ /* 0x000f280000300800 */
[----:B------:R-:W5:Y:S01]  /*14100*/  LDL.LU R12, [R1+0x5c] ;  /* 0x00005c00010c7983 */ /* 0x000f620000300800 */
[----:B------:R-:W-:-:S02]  /*14110*/  IMAD.MOV.U32 R5, RZ, RZ, -0x3ffffff0 ;  /* 0xc0000010ff057424 */ /* 0x000fc400078e00ff */
[----:B------:R-:W-:Y:S01]  /*14120*/  IMAD.MOV.U32 R3, RZ, RZ, -0x7fffffe0 ;  /* 0x80000020ff037424 */ /* 0x000fe200078e00ff */
[----:B------:R-:W2:Y:S01]  /*14130*/  LDL.LU R13, [R1+0xa0] ;  /* 0x0000a000010d7983 */ /* 0x000ea20000300800 */
[----:B------:R-:W-:Y:S01]  /*14140*/  VIADD R147, R147, 0x1 ;  /* 0x0000000193937836 */ /* 0x000fe20000000000 */
[----:B------:R-:W-:Y:S01]  /*14150*/  HGMMA.64x96x16.F32 R24, gdesc[UR4].tnspB, R24, gsb0 ;  /* 0x41600000041879f0 */ /* 0x000fe20008000818 */
[----:B------:R-:W-:Y:S01]  /*14160*/  R2UR UR4, R6 ;  /* 0x00000000060472ca */ /* 0x000fe200000e0000 */
[----:B------:R-:W-:Y:S01]  /*14170*/  VIADD R6, R4, 0x300 ;  /* 0x0000030004067836 */ /* 0x000fe20000000000 */
[----:B------:R-:W-:Y:S01]  /*14180*/  R2UR UR5, R7 ;  /* 0x00000000070572ca */ /* 0x000fe200000e0000 */
[----:B------:R-:W-:Y:S01]  /*14190*/  IMAD.MOV.U32 R7, RZ, RZ, -0x3ffffff0 ;  /* 0xc0000010ff077424 */ /* 0x000fe200078e00ff */
[----:B------:R-:W-:Y:S01]  /*141a0*/  R2UR UR6, R8 ;  /* 0x00000000080672ca */ /* 0x000fe200000e0000 */
[----:B------:R-:W-:Y:S01]  /*141b0*/  VIADD R8, R2, 0x80 ;  /* 0x0000008002087836 */ /* 0x000fe20000000000 */
[----:B------:R-:W-:Y:S01]  /*141c0*/  R2UR UR7, R9 ;  /* 0x00000000090772ca */ /* 0x000fe200000e0000 */
[----:B------:R-:W-:Y:S01]  /*141d0*/  IMAD.MOV.U32 R9, RZ, RZ, -0x7fffffe0 ;  /* 0x80000020ff097424 */ /* 0x000fe200078e00ff */
[----:B------:R-:W-:Y:S01]  /*141e0*/  ISETP.NE.AND P2, PT, R147, 0x2, PT ;  /* 0x000000029300780c */ /* 0x000fe20003f45270 */
[----:B------:R-:W-:-:S02]  /*141f0*/  WARPGROUP.DEPBAR.LE gsb0, 0x0 ;  /* 0x00008000000079c5 */ /* 0x000fc40000010000 */
[----:B------:R-:W-:-:S08]  /*14200*/  WARPGROUP.ARRIVE ;  /* 0x00000000000079c5 */ /* 0x000fd00000000000 */
        /* <DEDUP_REMOVED lines=9> */
[----:B------:R-:W-:Y:S02]  /*142a0*/  WARPGROUP.DEPBAR.LE gsb0, 0x0 ;  /* 0x00008000000079c5 */ /* 0x000fe40000010000 */
[----:B------:R-:W-:-:S09]  /*142b0*/  WARPGROUP.ARRIVE ;  /* 0x00000000000079c5 */ /* 0x000fd20000000000 */
        /* <DEDUP_REMOVED lines=41> */
[----:B------:R-:W-:Y:S02]  /*14550*/  IMAD.MOV.U32 R9, RZ, RZ, -0x7fffffe0 ;  /* 0x80000020ff097424 */ /* 0x000fe400078e00ff */
[----:B------:R-:W-:-:S02]  /*14560*/  VIADD R4, R4, 0xc00 ;  /* 0x00000c0004047836 */ /* 0x000fc40000000000 */
[----:B------:R-:W-:Y:S01]  /*14570*/  VIADD R2, R2, 0x200 ;  /* 0x0000020002027836 */ /* 0x000fe20000000000 */
[----:B------:R-:W-:Y:S02]  /*14580*/  WARPGROUP.DEPBAR.LE gsb0, 0x0 ;  /* 0x00008000000079c5 */ /* 0x000fe40000010000 */
[----:B------:R-:W-:-:S06]  /*14590*/  WARPGROUP.ARRIVE ;  /* 0x00000000000079c5 */ /* 0x000fcc0000000000 */
[----:B------:R-:W-:Y:S01]  /*145a0*/  HGMMA.64x96x16.F32 R24, gdesc[UR4].tnspB, R24, gsb0 ;  /* 0x41600000041879f0 */ /* 0x000fe20008000818 */
[----:B------:R-:W-:Y:S02]  /*145b0*/  R2UR UR4, R6 ;  /* 0x00000000060472ca */ /* 0x000fe400000e0000 */
[----:B------:R-:W-:Y:S02]  /*145c0*/  R2UR UR5, R7 ;  /* 0x00000000070572ca */ /* 0x000fe400000e0000 */
[----:B------:R-:W-:Y:S02]  /*145d0*/  R2UR UR6, R8 ;  /* 0x00000000080672ca */ /* 0x000fe400000e0000 */
[----:B------:R-:W-:Y:S01]  /*145e0*/  R2UR UR7, R9 ;  /* 0x00000000090772ca */ /* 0x000fe200000e0000 */
[----:B------:R-:W-:Y:S02]  /*145f0*/  WARPGROUP.DEPBAR.LE gsb0, 0x0 ;  /* 0x00008000000079c5 */ /* 0x000fe40000010000 */
[----:B------:R-:W-:-:S10]  /*14600*/  WARPGROUP.ARRIVE ;  /* 0x00000000000079c5 */ /* 0x000fd40000000000 */
[----:B------:R-:W-:Y:S01]  /*14610*/  HGMMA.64x96x16.F32 R24, gdesc[UR4].tnspB, R24, gsb0 ;  /* 0x41600000041879f0 */ /* 0x000fe20008000818 */
[----:B------:R-:W-:Y:S02]  /*14620*/  R2UR UR4, R4 ;  /* 0x00000000040472ca */ /* 0x000fe400000e0000 */
[----:B------:R-:W-:Y:S02]  /*14630*/  R2UR UR5, R5 ;  /* 0x00000000050572ca */ /* 0x000fe400000e0000 */
[----:B------:R-:W-:Y:S02]  /*14640*/  R2UR UR6, R2 ;  /* 0x00000000020672ca */ /* 0x000fe400000e0000 */
[----:B------:R-:W-:Y:S01]  /*14650*/  R2UR UR7, R3 ;  /* 0x00000000030772ca */ /* 0x000fe200000e0000 */
[----:B---3--:R-:W0:Y:S04]  /*14660*/  SHFL.BFLY PT, R2, R11, 0x2, 0x1f ;  /* 0x0c401f000b027f89 */ /* 0x008e2800000e0000 */
[----:B----4-:R-:W1:Y:S01]  /*14670*/  SHFL.BFLY PT, R3, R10, 0x2, 0x1f ;  /* 0x0c401f000a037f89 */ /* 0x010e6200000e0000 */
[----:B0-----:R-:W-:Y:S01]  /*14680*/  FADD.FTZ R2, R2, R11 ;  /* 0x0000000b02027221 */ /* 0x001fe20000010000 */
[----:B-1----:R-:W-:Y:S01]  /*14690*/  FADD.FTZ R4, R3, R10 ;  /* 0x0000000a03047221 */ /* 0x002fe20000010000 */
[----:B------:R-:W-:-:S03]  /*146a0*/  IMAD.MOV.U32 R10, RZ, RZ, RZ ;  /* 0x000000ffff0a7224 */ /* 0x000fc600078e00ff */
[----:B------:R-:W0:Y:S04]  /*146b0*/  SHFL.BFLY PT, R3, R2, 0x1, 0x1f ;  /* 0x0c201f0002037f89 */ /* 0x000e2800000e0000 */
[----:B------:R-:W1:Y:S01]  /*146c0*/  SHFL.BFLY PT, R5, R4, 0x1, 0x1f ;  /* 0x0c201f0004057f89 */ /* 0x000e6200000e0000 */
[----:B0-----:R-:W-:Y:S01]  /*146d0*/  FADD.FTZ R8, R2, R3 ;  /* 0x0000000302087221 */ /* 0x001fe20000010000 */
[----:B------:R-:W-:Y:S01]  /*146e0*/  SEL R2, RZ, 0x1, P2 ;  /* 0x00000001ff027807 */ /* 0x000fe20001000000 */
[----:B-1----:R-:W-:-:S03]  /*146f0*/  FADD.FTZ R11, R4, R5 ;  /* 0x00000005040b7221 */ /* 0x002fc60000010000 */
[----:B------:R-:W-:Y:S01]  /*14700*/  FSETP.NE.FTZ.AND P0, PT, R8, RZ, PT ;  /* 0x000000ff0800720b */ /* 0x000fe20003f15000 */
[----:B--2---:R-:W-:Y:S01]  /*14710*/  VIADD R13, R13, 0x1 ;  /* 0x000000010d0d7836 */ /* 0x004fe20000000000 */
[----:B-----5:R-:W-:Y:S02]  /*14720*/  LOP3.LUT R12, R12, R2, RZ, 0x3c, !PT ;  /* 0x000000020c0c7212 */ /* 0x020fe400078e3cff */
[----:B------:R-:W-:-:S09]  /*14730*/  FSETP.NE.FTZ.AND P3, PT, R11, RZ, PT ;  /* 0x000000ff0b00720b */ /* 0x000fd20003f75000 */
[----:B------:R-:W0:Y:S08]  /*14740*/  @P0 MUFU.LG2 R6, R8 ;  /* 0x0000000800060308 */ /* 0x000e300000000c00 */
[----:B------:R-:W1:Y:S01]  /*14750*/  @P3 MUFU.LG2 R7, R11 ;  /* 0x0000000b00073308 */ /* 0x000e620000000c00 */
[----:B------:R-:W-:Y:S02]  /*14760*/  WARPGROUP.DEPBAR.LE gsb0, 0x0 ;  /* 0x00008000000079c5 */ /* 0x000fe40000010000 */
[----:B------:R-:W-:-:S05]  /*14770*/  WARPGROUP.ARRIVE ;  /* 0x00000000000079c5 */ /* 0x000fca0000000000 */
[----:B------:R-:W2:Y:S01]  /*14780*/  @P0 MUFU.RCP R10, R8 ;  /* 0x00000008000a0308 */ /* 0x000ea20000001000 */
[----:B------:R-:W-:Y:S01]  /*14790*/  HGMMA.64x96x16.F32 R24, gdesc[UR4].tnspB, R24, gsb0 ;  /* 0x41600000041879f0 */ /* 0x000fe20008000818 */
[----:B------:R-:W-:Y:S01]  /*147a0*/  IMAD.MOV.U32 R3, RZ, RZ, RZ ;  /* 0x000000ffff037224 */ /* 0x000fe200078e00ff */
[----:B------:R3:W-:Y:S04]  /*147b0*/  STL [R1+0x5c], R12 ;  /* 0x00005c0c01007387 */ /* 0x0007e80000100800 */
[----:B------:R4:W-:Y:S01]  /*147c0*/  STL [R1+0xa0], R13 ;  /* 0x0000a00d01007387 */ /* 0x0009e20000100800 */
[----:B------:R-:W5:Y:S01]  /*147d0*/  @P3 MUFU.RCP R3, R11 ;  /* 0x0000000b00033308 */ /* 0x000f620000001000 */
[----:B------:R-:W-:Y:S01]  /*147e0*/  @P0 FMUL.FTZ R5, R15, 0.69314718246459960938 ;  /* 0x3f3172180f050820 */ /* 0x000fe20000410000 */
[----:B0-----:R-:W-:Y:S01]  /*147f0*/  @P0 FMUL.FTZ R6, R6, 0.69314718246459960938 ;  /* 0x3f31721806060820 */ /* 0x001fe20000410000 */
[----:B-1----:R-:W-:Y:S01]  /*14800*/  @P3 FMUL.FTZ R7, R7, 0.69314718246459960938 ;  /* 0x3f31721807073820 */ /* 0x002fe20000410000 */
[----:B---3--:R-:W-:Y:S01]  /*14810*/  @P3 FMUL.FTZ R12, R15, 0.69314718246459960938 ;  /* 0x3f3172180f0c3820 */ /* 0x008fe20000410000 */
[----:B------:R-:W-:-:S02]  /*14820*/  @!P1 VIADD R4, R0, 0x31c60 ;  /* 0x00031c6000049836 */ /* 0x000fc40000000000 */
[----:B------:R-:W-:Y:S02]  /*14830*/  IMAD.MOV.U32 R2, RZ, RZ, -0x800000 ;  /* 0xff800000ff027424 */ /* 0x000fe400078e00ff */
[----:B------:R-:W-:Y:S01]  /*14840*/  @P0 FFMA.FTZ R2, R5, R14, R6 ;  /* 0x0000000e05020223 */ /* 0x000fe20000010006 */
[----:B------:R-:W-:Y:S02]  /*14850*/  IMAD.MOV.U32 R0, RZ, RZ, -0x800000 ;  /* 0xff800000ff007424 */ /* 0x000fe400078e00ff */
[----:B------:R-:W-:Y:S01]  /*14860*/  @P3 FFMA.FTZ R0, R12, R72, R7 ;  /* 0x000000480c003223 */ /* 0x000fe20000010007 */
[----:B------:R-:W-:Y:S02]  /*14870*/  @!P1 PRMT R4, RZ, 0x654, R4 ;  /* 0x00000654ff049816 */ /* 0x000fe40000000004 */
[----:B------:R-:W-:Y:S02]  /*14880*/  PLOP3.LUT P0, PT, PT, PT, PT, 0x8, 0x0 ;  /* 0x000000000000781c */ /* 0x000fe40003f0e170 */
[----:B------:R-:W-:Y:S01]  /*14890*/  SEL R147, R147, RZ, P2 ;  /* 0x000000ff93937207 */ /* 0x000fe20001000000 */
[----:B------:R-:W-:-:S02]  /*148a0*/  WARPGROUP.DEPBAR.LE gsb0, 0x0 ;  /* 0x00008000000079c5 */ /* 0x000fc40000010000 */
        /* <DEDUP_REMOVED lines=24> */
[-C--:B-----5:R-:W-:Y:S01]  /*14a30*/  FMUL.FTZ R68, R26, R3.reuse ;  /* 0x000000031a447220 */ /* 0x0a0fe20000410000 */
[-C--:B------:R-:W-:Y:S01]  /*14a40*/  FMUL.FTZ R69, R27, R3.reuse ;  /* 0x000000031b457220 */ /* 0x080fe20000410000 */
[----:B0-----:R-:W-:Y:S01]  /*14a50*/  FMUL.FTZ R4, R24, R10 ;  /* 0x0000000a18047220 */ /* 0x001fe20000410000 */
        /* <DEDUP_REMOVED lines=21> */
[----:B----4-:R-:W-:-:S07]  /*14bb0*/  FMUL.FTZ R71, R71, R3 ;  /* 0x0000000347477220 */ /* 0x010fce0000410000 */
.L_x_9829:
[----:B------:R-:W-:Y:S05]  /*14bc0*/  WARPSYNC.ALL ;  /* 0x0000000000007948 */ /* 0x000fea0003800000 */
[----:B------:R-:W0:Y:S08]  /*14bd0*/  S2UR UR5, SR_CgaCtaId ;  /* 0x00000000000579c3 */ /* 0x000e300000008800 */
[----:B------:R-:W-:Y:S06]  /*14be0*/  BAR.SYNC.DEFER_BLOCKING 0x5, 0x200 ;  /* 0x0148000000007b1d */ /* 0x000fec0000010000 */
[----:B------:R-:W-:Y:S01]  /*14bf0*/  UMOV UR4, 0x400 ;  /* 0x0000040000047882 */ /* 0x000fe20000000000 */
[----:B------:R-:W-:Y:S01]  /*14c00*/  BSSY B0, `(.L_x_9886) ;  /* 0x00002bb000007945 */ /* 0x000fe20003800000 */
[----:B0-----:R-:W-:-:S06]  /*14c10*/  ULEA UR4, UR5, UR4, 0x18 ;  /* 0x0000000405047291 */ /* 0x001fcc000f8ec03f */
[----:B------:R-:W-:-:S05]  /*14c20*/  IMAD.U32 R16, RZ, RZ, UR4 ;  /* 0x00000004ff107e24 */ /* 0x000fca000f8e00ff */
[----:B------:R0:W2:Y:S01]  /*14c30*/  LDS.128 R108, [R16+0x31cd0] ;  /* 0x031cd000106c7984 */ /* 0x0000a20000000c00 */
[----:B------:R-:W-:Y:S06]  /*14c40*/  BAR.ARV 0x4, 0x200 ;  /* 0x0108000000007b1d */ /* 0x000fec0000002000 */
[----:B------:R-:W-:Y:S05]  /*14c50*/  @P0 BRA `(.L_x_9887) ;  /* 0x0000001c00f00947 */ /* 0x000fea0003800000 */
[----:B------:R-:W3:Y:S01]  /*14c60*/  LDL R12, [R1+0xe8] ;  /* 0x0000e800010c7983 */ /* 0x000ee20000100800 */
[----:B------:R-:W-:-:S03]  /*14c70*/  ULDC UR4, c[0x0][0xad4] ;  /* 0x0002b50000047ab9 */ /* 0x000fc60000000800 */
[----:B------:R-:W4:Y:S04]  /*14c80*/  LDL.LU R74, [R1+0x90] ;  /* 0x00009000014a7983 */ /* 0x000f280000300800 */
[----:B------:R-:W2:Y:S04]  /*14c90*/  LDL.LU R80, [R1+0x98] ;  /* 0x0000980001507983 */ /* 0x000ea80000300800 */
[----:B------:R-:W2:Y:S01]  /*14ca0*/  LDL.LU R79, [R1+0x9c] ;  /* 0x00009c00014f7983 */ /* 0x000ea20000300800 */
[----:B------:R-:W1:Y:S01]  /*14cb0*/  S2R R3, SR_SWINHI ;  /* 0x0000000000037919 */ /* 0x000e620000002f00 */
[----:B------:R-:W-:-:S02]  /*14cc0*/  MOV R10, R16 ;  /* 0x00000010000a7202 */ /* 0x000fc40000000f00 */
[----:B-1----:R-:W-:-:S03]  /*14cd0*/  MOV R11, R3 ;  /* 0x00000003000b7202 */ /* 0x002fc60000000f00 */
[----:B---3--:R-:W-:-:S03]  /*14ce0*/  IMAD.WIDE R12, R12, 0x2, R10 ;  /* 0x000000020c0c7825 */ /* 0x008fc600078e020a */
[C---:B------:R-:W-:Y:S02]  /*14cf0*/  IADD3 R75, P0, R12.reuse, 0x6020, RZ ;  /* 0x000060200c4b7810 */ /* 0x040fe40007f1e0ff */
[----:B------:R-:W-:-:S03]  /*14d00*/  LOP3.LUT R3, R12, 0x180, RZ, 0xc0, !PT ;  /* 0x000001800c037812 */ /* 0x000fc600078ec0ff */
[----:B------:R-:W-:Y:S01]  /*14d10*/  IMAD.X R23, RZ, RZ, R13, P0 ;  /* 0x000000ffff177224 */ /* 0x000fe200000e060d */
[----:B----4-:R-:W-:Y:S02]  /*14d20*/  ISETP.NE.AND P0, PT, R74, RZ, PT ;  /* 0x000000ff4a00720c */ /* 0x010fe40003f05270 */
[----:B------:R-:W-:Y:S02]  /*14d30*/  IADD3 R20, P4, R12, 0x20, RZ ;  /* 0x000000200c147810 */ /* 0x000fe40007f9e0ff */
[----:B------:R-:W-:Y:S01]  /*14d40*/  SEL R78, R74, UR4, P0 ;  /* 0x000000044a4e7c07 */ /* 0x000fe20008000000 */
[----:B------:R-:W-:Y:S05]  /*14d50*/  WARPSYNC.ALL ;  /* 0x0000000000007948 */ /* 0x000fea0003800000 */
[----:B------:R-:W-:-:S02]  /*14d60*/  SHF.R.U64 R3, R3, 0x3, RZ ;  /* 0x0000000303037819 */ /* 0x000fc400000012ff */
[----:B------:R-:W-:Y:S01]  /*14d70*/  LOP3.LUT R14, R20, 0x180, RZ, 0xc0, !PT ;  /* 0x00000180140e7812 */ /* 0x000fe200078ec0ff */
[----:B------:R-:W-:Y:S01]  /*14d80*/  BAR.SYNC.DEFER_BLOCKING 0x1, 0x180 ;  /* 0x0046000000007b1d */ /* 0x000fe20000010000 */
[C---:B------:R-:W-:Y:S02]  /*14d90*/  IADD3 R22, P3, R12.reuse, 0x3000, RZ ;  /* 0x000030000c167810 */ /* 0x040fe40007f7e0ff */
[C---:B------:R-:W-:Y:S02]  /*14da0*/  IADD3 R15, P2, R12.reuse, 0x3020, RZ ;  /* 0x000030200c0f7810 */ /* 0x040fe40007f5e0ff */
[----:B------:R-:W-:Y:S02]  /*14db0*/  IADD3 R35, P1, R12, 0x6000, RZ ;  /* 0x000060000c237810 */ /* 0x000fe40007f3e0ff */
[----:B------:R-:W-:Y:S01]  /*14dc0*/  LOP3.LUT R34, R75, 0x180, RZ, 0xc0, !PT ;  /* 0x000001804b227812 */ /* 0x000fe200078ec0ff */
[----:B------:R-:W-:Y:S01]  /*14dd0*/  IMAD.X R25, RZ, RZ, R13, P4 ;  /* 0x000000ffff197224 */ /* 0x000fe200020e060d */
[----:B------:R-:W-:Y:S01]  /*14de0*/  LOP3.LUT R12, R3, R12, RZ, 0x3c, !PT ;  /* 0x0000000c030c7212 */ /* 0x000fe200078e3cff */
[----:B------:R-:W-:Y:S01]  /*14df0*/  ULDC.64 UR6, c[0x0][0xc08] ;  /* 0x0003020000067ab9 */ /* 0x000fe20000000a00 */
[----:B------:R-:W-:Y:S01]  /*14e00*/  SHF.R.U64 R3, R14, 0x3, RZ ;  /* 0x000000030e037819 */ /* 0x000fe200000012ff */
[----:B------:R-:W-:Y:S01]  /*14e10*/  ULDC.64 UR4, c[0x0][0xc00] ;  /* 0x0003000000047ab9 */ /* 0x000fe20000000a00 */
[----:B------:R-:W-:-:S02]  /*14e20*/  LOP3.LUT R14, R15, 0x180, RZ, 0xc0, !PT ;  /* 0x000001800f0e7812 */ /* 0x000fc400078ec0ff */
[----:B------:R-:W-:Y:S02]  /*14e30*/  LOP3.LUT R24, R3, R20, RZ, 0x3c, !PT ;  /* 0x0000001403187212 */ /* 0x000fe400078e3cff */
[----:B------:R-:W-:Y:S02]  /*14e40*/  LOP3.LUT R3, R22, 0x180, RZ, 0xc0, !PT ;  /* 0x0000018016037812 */ /* 0x000fe400078ec0ff */
[----:B------:R-:W-:Y:S02]  /*14e50*/  LOP3.LUT R20, R35, 0x180, RZ, 0xc0, !PT ;  /* 0x0000018023147812 */ /* 0x000fe400078ec0ff */
[----:B------:R-:W-:Y:S02]  /*14e60*/  SHF.R.U64 R3, R3, 0x3, RZ ;  /* 0x0000000303037819 */ /* 0x000fe400000012ff */
[----:B------:R-:W-:Y:S02]  /*14e70*/  SHF.R.U64 R20, R20, 0x3, RZ ;  /* 0x0000000314147819 */ /* 0x000fe400000012ff */
[----:B------:R-:W-:Y:S01]  /*14e80*/  SHF.R.U64 R14, R14, 0x3, RZ ;  /* 0x000000030e0e7819 */ /* 0x000fe200000012ff */
[--C-:B------:R-:W-:Y:S01]  /*14e90*/  IMAD.X R27, RZ, RZ, R13.reuse, P3 ;  /* 0x000000ffff1b7224 */ /* 0x100fe200018e060d */
[----:B------:R-:W-:Y:S01]  /*14ea0*/  LOP3.LUT R26, R3, R22, RZ, 0x3c, !PT ;  /* 0x00000016031a7212 */ /* 0x000fe200078e3cff */
[--C-:B------:R-:W-:Y:S01]  /*14eb0*/  IMAD.X R33, RZ, RZ, R13.reuse, P2 ;  /* 0x000000ffff217224 */ /* 0x100fe200010e060d */
[----:B------:R-:W-:Y:S01]  /*14ec0*/  LOP3.LUT R20, R20, R35, RZ, 0x3c, !PT ;  /* 0x0000002314147212 */ /* 0x000fe200078e3cff */
        /* <DEDUP_REMOVED lines=8> */
[----:B------:R-:W-:Y:S02]  /*14f50*/  MOV R77, R24 ;  /* 0x00000018004d7202 */ /* 0x000fe40000000f00 */
[----:B------:R-:W-:Y:S02]  /*14f60*/  MOV R3, R26 ;  /* 0x0000001a00037202 */ /* 0x000fe40000000f00 */
[----:B------:R-:W-:Y:S02]  /*14f70*/  LOP3.LUT R22, R34, R75, RZ, 0x3c, !PT ;  /* 0x0000004b22167212 */ /* 0x000fe400078e3cff */
[----:B------:R-:W-:Y:S02]  /*14f80*/  F2FP.F16.F32.PACK_AB R24, R9, R8 ;  /* 0x000000080918723e */ /* 0x000fe400000000ff */
[----:B------:R-:W-:Y:S02]  /*14f90*/  F2FP.F16.F32.PACK_AB R25, R73, R72 ;  /* 0x000000484919723e */ /* 0x000fe400000000ff */
[----:B------:R-:W-:-:S02]  /*14fa0*/  F2FP.F16.F32.PACK_AB R26, R29, R28 ;  /* 0x0000001c1d1a723e */ /* 0x000fc400000000ff */
[----:B------:R-:W-:Y:S01]  /*14fb0*/  F2FP.F16.F32.PACK_AB R27, R39, R38 ;  /* 0x00000026271b723e */ /* 0x000fe200000000ff */
[----:B------:R1:W-:Y:S01]  /*14fc0*/  STSM.16.M88.4 [R35], R12 ;  /* 0x0000000c23007844 */ /* 0x0003e20000000200 */
[----:B------:R-:W-:Y:S02]  /*14fd0*/  MOV R76, R32 ;  /* 0x00000020004c7202 */ /* 0x000fe40000000f00 */
[----:B------:R-:W-:Y:S02]  /*14fe0*/  F2FP.F16.F32.PACK_AB R32, R37, R36 ;  /* 0x000000242520723e */ /* 0x000fe400000000ff */
[----:B------:R-:W-:Y:S02]  /*14ff0*/  F2FP.F16.F32.PACK_AB R33, R43, R42 ;  /* 0x0000002a2b21723e */ /* 0x000fe400000000ff */
[----:B------:R-:W-:Y:S01]  /*15000*/  F2FP.F16.F32.PACK_AB R34, R41, R40 ;  /* 0x000000282922723e */ /* 0x000fe200000000ff */
[----:B------:R3:W-:Y:S01]  /*15010*/  STSM.16.M88.4 [R77], R24 ;  /* 0x000000184d007844 */ /* 0x0007e20000000200 */
[----:B------:R-:W-:-:S02]  /*15020*/  MOV R75, R20 ;  /* 0x00000014004b7202 */ /* 0x000fc40000000f00 */
[----:B------:R-:W-:Y:S02]  /*15030*/  MOV R74, R22 ;  /* 0x00000016004a7202 */ /* 0x000fe40000000f00 */
[----:B------:R-:W-:Y:S02]  /*15040*/  F2FP.F16.F32.PACK_AB R20, R53, R52 ;  /* 0x000000343514723e */ /* 0x000fe400000000ff */
[----:B-1----:R-:W-:Y:S02]  /*15050*/  F2FP.F16.F32.PACK_AB R35, R47, R46 ;  /* 0x0000002e2f23723e */ /* 0x002fe400000000ff */
[----:B------:R-:W-:Y:S02]  /*15060*/  F2FP.F16.F32.PACK_AB R12, R45, R44 ;  /* 0x0000002c2d0c723e */ /* 0x000fe400000000ff */
[----:B------:R-:W-:Y:S02]  /*15070*/  F2FP.F16.F32.PACK_AB R13, R51, R50 ;  /* 0x00000032330d723e */ /* 0x000fe400000000ff */
[----:B------:R-:W-:-:S02]  /*15080*/  F2FP.F16.F32.PACK_AB R14, R49, R48 ;  /* 0x00000030310e723e */ /* 0x000fc400000000ff */
[----:B------:R-:W-:Y:S02]  /*15090*/  F2FP.F16.F32.PACK_AB R15, R55, R54 ;  /* 0x00000036370f723e */ /* 0x000fe400000000ff */
[----:B------:R-:W-:Y:S02]  /*150a0*/  F2FP.F16.F32.PACK_AB R21, R59, R58 ;  /* 0x0000003a3b15723e */ /* 0x000fe400000000ff */
[----:B------:R-:W-:Y:S02]  /*150b0*/  F2FP.F16.F32.PACK_AB R22, R57, R56 ;  /* 0x000000383916723e */ /* 0x000fe400000000ff */
[----:B------:R-:W-:Y:S02]  /*150c0*/  F2FP.F16.F32.PACK_AB R23, R63, R62 ;  /* 0x0000003e3f17723e */ /* 0x000fe400000000ff */
[----:B---3--:R-:W-:Y:S02]  /*150d0*/  F2FP.F16.F32.PACK_AB R24, R61, R60 ;  /* 0x0000003c3d18723e */ /* 0x008fe400000000ff */
[----:B------:R-:W-:-:S02]  /*150e0*/  F2FP.F16.F32.PACK_AB R25, R67, R66 ;  /* 0x000000424319723e */ /* 0x000fc400000000ff */
[----:B------:R-:W-:Y:S02]  /*150f0*/  F2FP.F16.F32.PACK_AB R26, R65, R64 ;  /* 0x00000040411a723e */ /* 0x000fe400000000ff */
[----:B------:R-:W-:Y:S01]  /*15100*/  F2FP.F16.F32.PACK_AB R27, R71, R70 ;  /* 0x00000046471b723e */ /* 0x000fe200000000ff */
[----:B------:R2:W-:Y:S01]  /*15110*/  STSM.16.M88.4 [R3], R32 ;  /* 0x0000002003007844 */ /* 0x0005e20000000200 */
[----:B------:R-:W-:-:S03]  /*15120*/  ISETP.NE.U32.AND P3, PT, RZ, UR6, PT ;  /* 0x00000006ff007c0c */ /* 0x000fc6000bf65070 */
[----:B------:R-:W-:Y:S01]  /*15130*/  STSM.16.M88.4 [R76], R12 ;  /* 0x0000000c4c007844 */ /* 0x000fe20000000200 */
[----:B------:R-:W-:-:S03]  /*15140*/  ISETP.NE.AND.EX P3, PT, RZ, UR7, PT, P3 ;  /* 0x00000007ff007c0c */ /* 0x000fc6000bf65330 */
[----:B------:R1:W-:Y:S04]  /*15150*/  STSM.16.M88.4 [R75], R20 ;  /* 0x000000144b007844 */ /* 0x0003e80000000200 */
[----:B------:R3:W-:Y:S01]  /*15160*/  STSM.16.M88.4 [R74], R24 ;  /* 0x000000184a007844 */ /* 0x0007e20000000200 */
[----:B------:R-:W-:Y:S01]  /*15170*/  BAR.SYNC.DEFER_BLOCKING 0x1, 0x180 ;  /* 0x0046000000007b1d */ /* 0x000fe20000010000 */
[----:B------:R-:W-:Y:S02]  /*15180*/  ISETP.NE.U32.AND P0, PT, RZ, UR4, PT ;  /* 0x00000004ff007c0c */ /* 0x000fe4000bf05070 */
[----:B--2---:R-:W-:Y:S02]  /*15190*/  IADD3 R32, P1, R80, UR4, RZ ;  /* 0x0000000450207c10 */ /* 0x004fe4000ff3e0ff */
[----:B------:R-:W-:-:S02]  /*151a0*/  ISETP.NE.AND.EX P0, PT, RZ, UR5, PT, P0 ;  /* 0x00000005ff007c0c */ /* 0x000fc4000bf05300 */
[C---:B------:R-:W-:Y:S02]  /*151b0*/  IADD3.X R33, R79.reuse, UR5, RZ, P1, !PT ;  /* 0x000000054f217c10 */ /* 0x040fe40008ffe4ff */
[----:B------:R-:W-:Y:S01]  /*151c0*/  @P3 IADD3 R34, P1, R80, UR6, RZ ;  /* 0x0000000650223c10 */ /* 0x000fe2000ff3e0ff */
[----:B------:R-:W-:Y:S01]  /*151d0*/  ULDC UR6, c[0x0][0xa88] ;  /* 0x0002a20000067ab9 */ /* 0x000fe20000000800 */
[----:B------:R-:W-:Y:S01]  /*151e0*/  IMAD.MOV.U32 R3, RZ, RZ, RZ ;  /* 0x000000ffff037224 */ /* 0x000fe200078e00ff */
[----:B------:R-:W-:Y:S01]  /*151f0*/  ISETP.GT.AND P2, PT, R78, 0x1, PT ;  /* 0x000000014e00780c */ /* 0x000fe20003f44270 */
[----:B-1----:R-:W-:Y:S01]  /*15200*/  IMAD.MOV.U32 R22, RZ, RZ, 0x9b8 ;  /* 0x000009b8ff167424 */ /* 0x002fe200078e00ff */
[----:B------:R-:W-:Y:S01]  /*15210*/  @P3 IADD3.X R35, R79, UR7, RZ, P1, !PT ;  /* 0x000000074f233c10 */ /* 0x000fe20008ffe4ff */
[----:B------:R-:W-:Y:S01]  /*15220*/  IMAD.U32 R79, RZ, RZ, UR6 ;  /* 0x00000006ff4f7e24 */ /* 0x000fe2000f8e00ff */
[----:B---3--:R-:W1:Y:S02]  /*15230*/  LDC R74, c[0x0][0xbe8] ;  /* 0x0002fa00ff4a7b82 */ /* 0x008e640000000800 */
[----:B------:R2:W5:Y:S04]  /*15240*/  @P0 LDG.E R3, desc[UR60][R32.64] ;  /* 0x0000003c20030981 */ /* 0x000568000c1e1900 */
[----:B------:R2:W5:Y:S01]  /*15250*/  @P3 LDG.E R79, desc[UR60][R34.64] ;  /* 0x0000003c224f3981 */ /* 0x000562000c1e1900 */
[----:B------:R-:W-:-:S04]  /*15260*/  SEL R22, R22, 0x978, P2 ;  /* 0x0000097816167807 */ /* 0x000fc80001000000 */
[----:B------:R2:W3:Y:S08]  /*15270*/  LDC.64 R12, c[0x0][R22+0x220] ;  /* 0x00008800160c7b82 */ /* 0x0004f00000000a00 */
[----:B------:R2:W4:Y:S08]  /*15280*/  LDC.64 R14, c[0x0][R22+0x218] ;  /* 0x00008600160e7b82 */ /* 0x0005300000000a00 */
[----:B------:R2:W0:Y:S01]  /*15290*/  LDC.64 R20, c[0x0][R22+0x228] ;  /* 0x00008a0016147b82 */ /* 0x0004220000000a00 */
[----:B-1----:R-:W-:Y:S01]  /*152a0*/  ISETP.NE.AND P1, PT, R74, 0x1, PT ;  /* 0x000000014a00780c */ /* 0x002fe20003f25270 */
[----:B--2---:R-:W-:-:S12]  /*152b0*/  @P3 BRA `(.L_x_9888) ;  /* 0x0000000000103947 */ /* 0x004fd80003800000 */
[----:B------:R-:W-:Y:S05]  /*152c0*/  @!P0 BRA `(.L_x_9888) ;  /* 0x00000000000c8947 */ /* 0x000fea0003800000 */
[----:B------:R-:W2:Y:S04]  /*152d0*/  LDG.E R24, desc[UR60][R32.64] ;  /* 0x0000003c20187981 */ /* 0x000ea8000c1e1900 */
[----:B-----5:R-:W2:Y:S02]  /*152e0*/  LDG.E R79, desc[UR60][R32.64+0x4] ;  /* 0x0000043c204f7981 */ /* 0x020ea4000c1e1900 */
[----:B--2---:R-:W-:-:S07]  /*152f0*/  IMAD.IADD R79, R79, 0x1, -R24 ;  /* 0x000000014f4f7824 */ /* 0x004fce00078e0a18 */
.L_x_9888:
[----:B------:R-:W2:Y:S01]  /*15300*/  LDL.LU R24, [R1+0x94] ;  /* 0x0000940001187983 */ /* 0x000ea20000300800 */
[----:B------:R-:W1:Y:S03]  /*15310*/  LDC.64 R22, c[0x0][R22+0x210] ;  /* 0x0000840016167b82 */ /* 0x000e660000000a00 */
[----:B------:R-:W3:Y:S04]  /*15320*/  LDL.LU R27, [R1+0xc0] ;  /* 0x0000c000011b7983 */ /* 0x000ee80000300800 */
[----:B------:R-:W4:Y:S01]  /*15330*/  LDL R80, [R1+0x8c] ;  /* 0x00008c0001507983 */ /* 0x000f220000100800 */
[----:B------:R-:W-:Y:S01]  /*15340*/  ISETP.NE.U32.AND P0, PT, RZ, UR4, PT ;  /* 0x00000004ff007c0c */ /* 0x000fe2000bf05070 */
[----:B------:R-:W0:Y:S02]  /*15350*/  @P1 LDC R26, c[0x0][0xbec] ;  /* 0x0002fb00ff1a1b82 */ /* 0x000e240000000800 */
[----:B------:R-:W4:Y:S04]  /*15360*/  LDL R32, [R1+0xe4] ;  /* 0x0000e40001207983 */ /* 0x000f280000100800 */
[----:B------:R-:W4:Y:S02]  /*15370*/  LDL R82, [R1+0xa4] ;  /* 0x0000a40001527983 */ /* 0x000f240000100800 */
[----:B------:R-:W1:Y:S02]  /*15380*/  @P1 LDC R81, c[0x0][0xbf0] ;  /* 0x0002fc00ff511b82 */ /* 0x000e640000000800 */
[----:B------:R-:W4:Y:S04]  /*15390*/  LDL R78, [R1+0xac] ;  /* 0x0000ac00014e7983 */ /* 0x000f280000100800 */
[----:B------:R-:W4:Y:S04]  /*153a0*/  LDL R76, [R1+0xe0] ;  /* 0x0000e000014c7983 */ /* 0x000f280000100800 */
[----:B------:R-:W4:Y:S01]  /*153b0*/  LDL R34, [R1+0xc8] ;  /* 0x0000c80001227983 */ /* 0x000f220000100800 */
[----:B------:R-:W-:-:S04]  /*153c0*/  ISETP.NE.AND.EX P0, PT, RZ, UR5, PT, P0 ;  /* 0x00000005ff007c0c */ /* 0x000fc8000bf05300 */
[----:B--2---:R-:W-:Y:S02]  /*153d0*/  SEL R75, R24, RZ, !P0 ;  /* 0x000000ff184b7207 */ /* 0x004fe40004000000 */
[----:B------:R-:W2:Y:S01]  /*153e0*/  LDC.64 R24, c[0x0][0xba8] ;  /* 0x0002ea00ff187b82 */ /* 0x000ea20000000a00 */
[----:B---3--:R-:W-:Y:S02]  /*153f0*/  SEL R27, R27, RZ, !P0 ;  /* 0x000000ff1b1b7207 */ /* 0x008fe40004000000 */
[----:B------:R-:W-:Y:S02]  /*15400*/  IMAD R13, R13, R75, RZ ;  /* 0x0000004b0d0d7224 */ /* 0x000fe400078e02ff */
[-C--:B----4-:R-:W-:Y:S02]  /*15410*/  IMAD R35, R15, R80.reuse, RZ ;  /* 0x000000500f237224 */ /* 0x090fe400078e02ff */
[----:B------:R-:W-:Y:S02]  /*15420*/  IMAD R77, R12, R27, R13 ;  /* 0x0000001b0c4d7224 */ /* 0x000fe400078e020d */
[----:B------:R-:W-:-:S04]  /*15430*/  IMAD.WIDE.U32 R14, R14, R80, RZ ;  /* 0x000000500e0e7225 */ /* 0x000fc800078e00ff */
[----:B------:R-:W-:-:S04]  /*15440*/  IMAD.WIDE.U32 R12, R12, R75, RZ ;  /* 0x0000004b0c0c7225 */ /* 0x000fc800078e00ff */
[----:B------:R-:W-:Y:S01]  /*15450*/  IMAD R27, R82, 0xc0, R32 ;  /* 0x000000c0521b7824 */ /* 0x000fe200078e0220 */
[----:B-----5:R-:W-:Y:S01]  /*15460*/  IADD3 R14, P0, P3, R12, R14, R3 ;  /* 0x0000000e0c0e7210 */ /* 0x020fe20007b1e003 */
[----:B------:R-:W-:Y:S02]  /*15470*/  IMAD.IADD R32, R15, 0x1, R35 ;  /* 0x000000010f207824 */ /* 0x000fe400078e0223 */
[----:B0-----:R-:W-:Y:S01]  /*15480*/  @P1 IMAD.HI.U32 R12, R27, R26, RZ ;  /* 0x0000001a1b0c1227 */ /* 0x001fe200078e00ff */
[----:B------:R-:W-:Y:S01]  /*15490*/  SEL R33, R78, RZ, P2 ;  /* 0x000000ff4e217207 */ /* 0x000fe20001000000 */
[----:B--2---:R-:W0:Y:S02]  /*154a0*/  @!P2 LDC R24, c[0x0][0xb50] ;  /* 0x0002d400ff18ab82 */ /* 0x004e240000000800 */
[----:B------:R-:W-:Y:S02]  /*154b0*/  IMAD.IADD R15, R13, 0x1, R77 ;  /* 0x000000010d0f7824 */ /* 0x000fe400078e024d */
[----:B------:R-:W-:Y:S01]  /*154c0*/  IMAD.MOV.U32 R13, RZ, RZ, R27 ;  /* 0x000000ffff0d7224 */ /* 0x000fe200078e001b */
[----:B-1----:R-:W-:Y:S01]  /*154d0*/  @P1 SHF.R.U32.HI R13, RZ, R81, R12 ;  /* 0x00000051ff0d1219 */ /* 0x002fe2000001160c */
[-C--:B------:R-:W-:Y:S01]  /*154e0*/  IMAD R35, R21, R33.reuse, RZ ;  /* 0x0000002115237224 */ /* 0x080fe200078e02ff */
[----:B------:R-:W-:Y:S01]  /*154f0*/  SHF.R.S32.HI R77, RZ, 0x1f, R3 ;  /* 0x0000001fff4d7819 */ /* 0x000fe20000011403 */
[----:B------:R-:W-:Y:S01]  /*15500*/  IMAD.WIDE.U32 R20, R20, R33, RZ ;  /* 0x0000002114147225 */ /* 0x000fe200078e00ff */
[----:B------:R-:W1:Y:S03]  /*15510*/  @!P2 LDC R25, c[0x0][0xb54] ;  /* 0x0002d500ff19ab82 */ /* 0x000e660000000800 */
[----:B------:R-:W-:Y:S01]  /*15520*/  IMAD.MOV R26, RZ, RZ, -R13 ;  /* 0x000000ffff1a7224 */ /* 0x000fe200078e0a0d */
[----:B------:R-:W-:Y:S01]  /*15530*/  IADD3.X R15, R15, R32, R77, P0, P3 ;  /* 0x000000200f0f7210 */ /* 0x000fe200007e644d */
[----:B------:R-:W-:Y:S01]  /*15540*/  IMAD.IADD R35, R21, 0x1, R35 ;  /* 0x0000000115237824 */ /* 0x000fe200078e0223 */
[----:B------:R-:W-:-:S02]  /*15550*/  IADD3 R20, P0, P3, R13, R14, R20 ;  /* 0x0000000e0d147210 */ /* 0x000fc40007b1e014 */
        /* <DEDUP_REMOVED lines=10> */
[----:B------:R-:W-:Y:S01]  /*15600*/  SHFL.IDX PT, R14, R24, 0x1, 0x1c1f ;  /* 0x003c1f00180e7f89 */ /* 0x000fe200000e0000 */
[----:B------:R-:W-:-:S03]  /*15610*/  IMAD R23, R82, 0xc0, R76 ;  /* 0x000000c052177824 */ /* 0x000fc600078e024c */
[----:B------:R-:W-:Y:S04]  /*15620*/  SHFL.IDX PT, R12, R24, RZ, 0x1c1f ;  /* 0x001c1fff180c7589 */ /* 0x000fe800000e0000 */
[----:B------:R-:W0:Y:S04]  /*15630*/  SHFL.IDX PT, R13, R25, RZ, 0x1c1f ;  /* 0x001c1fff190d7589 */ /* 0x000e2800000e0000 */
        /* <DEDUP_REMOVED lines=9> */
[----:B------:R-:W1:Y:S01]  /*156d0*/  S2R R34, SR_TID.X ;  /* 0x0000000000227919 */ /* 0x000e620000002100 */
[----:B0-----:R-:W0:Y:S01]  /*156e0*/  @P1 LDC R15, c[0x0][0xbec] ;  /* 0x0002fb00ff0f1b82 */ /* 0x001e220000000800 */
[----:B------:R-:W-:-:S07]  /*156f0*/  ULDC.64 UR4, c[0x0][0xaa0] ;  /* 0x0002a80000047ab9 */ /* 0x000fce0000000a00 */
[----:B------:R-:W2:Y:S01]  /*15700*/  @P1 LDC R41, c[0x0][0xbf0] ;  /* 0x0002fc00ff291b82 */ /* 0x000ea20000000800 */
[----:B-1----:R-:W-:-:S05]  /*15710*/  VIADD R0, R34, 0xffffff80 ;  /* 0xffffff8022007836 */ /* 0x002fca0000000000 */
[----:B------:R-:W-:-:S04]  /*15720*/  SHF.R.S32.HI R5, RZ, 0x1f, R0 ;  /* 0x0000001fff057819 */ /* 0x000fc80000011400 */
[----:B------:R-:W-:-:S04]  /*15730*/  LEA.HI R5, R5, R0, RZ, 0x2 ;  /* 0x0000000005057211 */ /* 0x000fc800078f10ff */
[----:B------:R-:W-:Y:S02]  /*15740*/  LOP3.LUT R7, R5, 0xfffffffc, RZ, 0xc0, !PT ;  /* 0xfffffffc05077812 */ /* 0x000fe400078ec0ff */
[----:B------:R-:W-:-:S03]  /*15750*/  SHF.R.S32.HI R9, RZ, 0x2, R5 ;  /* 0x00000002ff097819 */ /* 0x000fc60000011405 */
[----:B------:R-:W-:-:S04]  /*15760*/  IMAD.IADD R12, R0, 0x1, -R7 ;  /* 0x00000001000c7824 */ /* 0x000fc800078e0a07 */
[----:B------:R-:W-:-:S04]  /*15770*/  IMAD.SHL.U32 R8, R12, 0x8, RZ ;  /* 0x000000080c087824 */ /* 0x000fc800078e00ff */
[----:B------:R-:W-:-:S04]  /*15780*/  IMAD R5, R9, 0x20, R8 ;  /* 0x0000002009057824 */ /* 0x000fc800078e0208 */
[----:B------:R-:W-:-:S03]  /*15790*/  IMAD.WIDE R10, R5, 0x2, R10 ;  /* 0x00000002050a7825 */ /* 0x000fc600078e020a */
[C---:B------:R-:W-:Y:S02]  /*157a0*/  IADD3 R5, P5, R10.reuse, 0x7800, RZ ;  /* 0x000078000a057810 */ /* 0x040fe40007fbe0ff */
[C---:B------:R-:W-:Y:S02]  /*157b0*/  LOP3.LUT R7, R10.reuse, 0x180, RZ, 0xc0, !PT ;  /* 0x000001800a077812 */ /* 0x040fe400078ec0ff */
[----:B------:R-:W-:Y:S01]  /*157c0*/  LOP3.LUT R0, R5, 0x180, RZ, 0xc0, !PT ;  /* 0x0000018005007812 */ /* 0x000fe200078ec0ff */
[----:B------:R-:W-:Y:S01]  /*157d0*/  IMAD.X R37, RZ, RZ, R11, P5 ;  /* 0x000000ffff257224 */ /* 0x000fe200028e060b */
[----:B------:R-:W-:Y:S02]  /*157e0*/  IADD3 R21, P0, R10, 0x1800, RZ ;  /* 0x000018000a157810 */ /* 0x000fe40007f1e0ff */
[----:B------:R-:W-:Y:S02]  /*157f0*/  SHF.R.U64 R0, R0, 0x3, RZ ;  /* 0x0000000300007819 */ /* 0x000fe400000012ff */
[----:B------:R-:W-:-:S02]  /*15800*/  IADD3 R25, P2, R10, 0x3000, RZ ;  /* 0x000030000a197810 */ /* 0x000fc40007f5e0ff */
[----:B------:R-:W-:Y:S01]  /*15810*/  LOP3.LUT R36, R0, R5, RZ, 0x3c, !PT ;  /* 0x0000000500247212 */ /* 0x000fe200078e3cff */
[----:B------:R-:W-:Y:S01]  /*15820*/  IMAD R0, R77, UR4, RZ ;  /* 0x000000044d007c24 */ /* 0x000fe2000f8e02ff */
[C---:B------:R-:W-:Y:S02]  /*15830*/  IADD3 R29, P3, R10.reuse, 0x4800, RZ ;  /* 0x000048000a1d7810 */ /* 0x040fe40007f7e0ff */
[----:B------:R-:W-:Y:S01]  /*15840*/  IADD3 R33, P4, R10, 0x6000, RZ ;  /* 0x000060000a217810 */ /* 0x000fe20007f9e0ff */
[----:B------:R-:W-:Y:S01]  /*15850*/  IMAD R13, R3, UR5, R0 ;  /* 0x00000005030d7c24 */ /* 0x000fe2000f8e0200 */
[----:B------:R-:W-:Y:S01]  /*15860*/  SHF.R.U64 R7, R7, 0x3, RZ ;  /* 0x0000000307077819 */ /* 0x000fe200000012ff */
[----:B------:R-:W-:Y:S01]  /*15870*/  IMAD.WIDE.U32 R2, R3, UR4, RZ ;  /* 0x0000000403027c25 */ /* 0x000fe2000f8e00ff */
[----:B------:R-:W-:Y:S01]  /*15880*/  LOP3.LUT R20, R21, 0x180, RZ, 0xc0, !PT ;  /* 0x0000018015147812 */ /* 0x000fe200078ec0ff */
[----:B------:R-:W-:Y:S01]  /*15890*/  ULDC.64 UR4, c[0x0][0xae8] ;  /* 0x0002ba0000047ab9 */ /* 0x000fe20000000a00 */
[----:B------:R-:W-:Y:S01]  /*158a0*/  LOP3.LUT R24, R25, 0x180, RZ, 0xc0, !PT ;  /* 0x0000018019187812 */ /* 0x000fe200078ec0ff */
[----:B------:R-:W-:Y:S01]  /*158b0*/  IMAD R0, R12, 0x60, R9 ;  /* 0x000000600c007824 */ /* 0x000fe200078e0209 */
[----:B------:R-:W-:Y:S01]  /*158c0*/  LOP3.LUT R28, R29, 0x180, RZ, 0xc0, !PT ;  /* 0x000001801d1c7812 */ /* 0x000fe200078ec0ff */
[----:B------:R-:W5:Y:S01]  /*158d0*/  LD.E.128 R36, desc[UR60][R36.64] ;  /* 0x0000003c24247980 */ /* 0x000f62000c101d00 */
[----:B------:R-:W-:Y:S01]  /*158e0*/  LOP3.LUT R32, R33, 0x180, RZ, 0xc0, !PT ;  /* 0x0000018021207812 */ /* 0x000fe200078ec0ff */
[----:B------:R-:W-:Y:S01]  /*158f0*/  IMAD.IADD R3, R3, 0x1, R13 ;  /* 0x0000000103037824 */ /* 0x000fe200078e020d */
[----:B------:R-:W-:Y:S01]  /*15900*/  LOP3.LUT R10, R7, R10, RZ, 0x3c, !PT ;  /* 0x0000000a070a7212 */ /* 0x000fe200078e3cff */
[----:B------:R-:W-:Y:S01]  /*15910*/  IMAD R12, R82, 0xc0, R0 ;  /* 0x000000c0520c7824 */ /* 0x000fe200078e0200 */
[----:B------:R-:W-:-:S02]  /*15920*/  SHF.R.U64 R20, R20, 0x3, RZ ;  /* 0x0000000314147819 */ /* 0x000fc400000012ff */
[----:B------:R-:W-:Y:S02]  /*15930*/  SHF.R.U64 R24, R24, 0x3, RZ ;  /* 0x0000000318187819 */ /* 0x000fe400000012ff */
[----:B------:R-:W-:Y:S02]  /*15940*/  SHF.R.U64 R28, R28, 0x3, RZ ;  /* 0x000000031c1c7819 */ /* 0x000fe400000012ff */
[----:B------:R-:W-:Y:S01]  /*15950*/  SHF.R.U64 R32, R32, 0x3, RZ ;  /* 0x0000000320207819 */ /* 0x000fe200000012ff */
[----:B------:R-:W-:Y:S01]  /*15960*/  IMAD.WIDE.U32 R2, R80, UR4, R2 ;  /* 0x0000000450027c25 */ /* 0x000fe2000f8e0002 */
[----:B------:R1:W5:Y:S01]  /*15970*/  LD.E.128 R4, desc[UR60][R10.64] ;  /* 0x0000003c0a047980 */ /* 0x000362000c101d00 */
[----:B------:R-:W-:Y:S02]  /*15980*/  LOP3.LUT R20, R20, R21, RZ, 0x3c, !PT ;  /* 0x0000001514147212 */ /* 0x000fe400078e3cff */
[----:B------:R-:W-:Y:S01]  /*15990*/  LOP3.LUT R24, R24, R25, RZ, 0x3c, !PT ;  /* 0x0000001918187212 */ /* 0x000fe200078e3cff */
[----:B0-----:R-:W-:Y:S01]  /*159a0*/  @P1 IMAD.HI.U32 R0, R12, R15, RZ ;  /* 0x0000000f0c001227 */ /* 0x001fe200078e00ff */
[----:B------:R-:W-:-:S02]  /*159b0*/  LOP3.LUT R28, R28, R29, RZ, 0x3c, !PT ;  /* 0x0000001d1c1c7212 */ /* 0x000fc400078e3cff */
[----:B------:R-:W-:Y:S01]  /*159c0*/  LOP3.LUT R32, R32, R33, RZ, 0x3c, !PT ;  /* 0x0000002120207212 */ /* 0x000fe200078e3cff */
[----:B------:R-:W-:Y:S01]  /*159d0*/  IMAD.X R21, RZ, RZ, R11, P0 ;  /* 0x000000ffff157224 */ /* 0x000fe200000e060b */
[----:B-1----:R-:W-:Y:S01]  /*159e0*/  SHF.R.S32.HI R10, RZ, 0x1f, R75 ;  /* 0x0000001fff0a7819 */ /* 0x002fe2000001144b */
[--C-:B------:R-:W-:Y:S02]  /*159f0*/  IMAD.X R25, RZ, RZ, R11.reuse, P2 ;  /* 0x000000ffff197224 */ /* 0x100fe400010e060b */
[--C-:B------:R-:W-:Y:S02]  /*15a00*/  IMAD.X R29, RZ, RZ, R11.reuse, P3 ;  /* 0x000000ffff1d7224 */ /* 0x100fe400018e060b */
[----:B------:R-:W5:Y:S01]  /*15a10*/  LD.E.128 R20, desc[UR60][R20.64] ;  /* 0x0000003c14147980 */ /* 0x000f62000c101d00 */
[----:B------:R-:W-:Y:S02]  /*15a20*/  IMAD.X R33, RZ, RZ, R11, P4 ;  /* 0x000000ffff217224 */ /* 0x000fe400020e060b */
[----:B------:R-:W-:Y:S01]  /*15a30*/  IMAD R3, R80, UR5, R3 ;  /* 0x0000000550037c24 */ /* 0x000fe2000f8e0203 */
[----:B------:R-:W-:Y:S01]  /*15a40*/  ULDC.64 UR4, c[0x0][0xaf0] ;  /* 0x0002bc0000047ab9 */ /* 0x000fe20000000a00 */
[----:B------:R-:W-:Y:S01]  /*15a50*/  IMAD.MOV.U32 R11, RZ, RZ, R12 ;  /* 0x000000ffff0b7224 */ /* 0x000fe200078e000c */
[----:B--2---:R-:W-:Y:S01]  /*15a60*/  @P1 SHF.R.U32.HI R11, RZ, R41, R0 ;  /* 0x00000029ff0b1219 */ /* 0x004fe20000011600 */
[----:B------:R-:W-:Y:S01]  /*15a70*/  IMAD R10, R10, UR4, RZ ;  /* 0x000000040a0a7c24 */ /* 0x000fe2000f8e02ff */
[----:B------:R-:W5:Y:S01]  /*15a80*/  LD.E.128 R24, desc[UR60][R24.64] ;  /* 0x0000003c18187980 */ /* 0x000f62000c101d00 */
[----:B------:R-:W-:-:S03]  /*15a90*/  IMAD.WIDE.U32 R2, R75, UR4, R2 ;  /* 0x000000044b027c25 */ /* 0x000fc6000f8e0002 */
[----:B------:R-:W5:Y:S01]  /*15aa0*/  LD.E.128 R28, desc[UR60][R28.64] ;  /* 0x0000003c1c1c7980 */ /* 0x000f62000c101d00 */
[----:B------:R-:W-:-:S03]  /*15ab0*/  IMAD R13, R75, UR5, R10 ;  /* 0x000000054b0d7c24 */ /* 0x000fc6000f8e020a */
[----:B------:R-:W5:Y:S01]  /*15ac0*/  LD.E.128 R32, desc[UR60][R32.64] ;  /* 0x0000003c20207980 */ /* 0x000f62000c101d00 */
[--C-:B------:R-:W-:Y:S01]  /*15ad0*/  IMAD.MOV R15, RZ, RZ, -R11.reuse ;  /* 0x000000ffff0f7224 */ /* 0x100fe200078e0a0b */
[----:B------:R-:W-:Y:S01]  /*15ae0*/  SHF.R.S32.HI R0, RZ, 0x1f, R11 ;  /* 0x0000001fff007819 */ /* 0x000fe2000001140b */
[----:B------:R-:W-:Y:S01]  /*15af0*/  ULDC.64 UR4, c[0x0][0xae0] ;  /* 0x0002b80000047ab9 */ /* 0x000fe20000000a00 */
[----:B------:R-:W-:Y:S01]  /*15b00*/  @!PT LDS RZ, [RZ] ;  /* 0x00000000fffff984 */ /* 0x000fe20000000800 */
[----:B------:R-:W-:Y:S01]  /*15b10*/  @!PT LDS RZ, [RZ] ;  /* 0x00000000fffff984 */ /* 0x000fe20000000800 */
[----:B------:R-:W-:Y:S01]  /*15b20*/  @!PT LDS RZ, [RZ] ;  /* 0x00000000fffff984 */ /* 0x000fe20000000800 */
[----:B------:R-:W-:Y:S01]  /*15b30*/  @!PT LDS RZ, [RZ] ;  /* 0x00000000fffff984 */ /* 0x000fe20000000800 */
[----:B------:R0:W-:Y:S06]  /*15b40*/  MEMBAR.ALL.CTA ;  /* 0x0000000000007992 */ /* 0x0001ec0000008000 */
[----:B0-----:R-:W0:Y:S01]  /*15b50*/  FENCE.VIEW.ASYNC.S ;  /* 0x00000000000073c6 */ /* 0x001e220000000000 */
[----:B------:R-:W-:-:S02]  /*15b60*/  IMAD.IADD R3, R3, 0x1, R13 ;  /* 0x0000000103037824 */ /* 0x000fc400078e020d */
[----:B------:R-:W-:Y:S02]  /*15b70*/  IMAD R13, R74, R15, R12 ;  /* 0x0000000f4a0d7224 */ /* 0x000fe400078e020c */
[----:B------:R-:W-:Y:S02]  /*15b80*/  IMAD R0, R0, UR4, RZ ;  /* 0x0000000400007c24 */ /* 0x000fe4000f8e02ff */
[----:B------:R-:W-:Y:S01]  /*15b90*/  IMAD.WIDE.U32 R2, R11, UR4, R2 ;  /* 0x000000040b027c25 */ /* 0x000fe2000f8e0002 */
[----:B------:R-:W-:-:S03]  /*15ba0*/  SHF.R.S32.HI R10, RZ, 0x1f, R13 ;  /* 0x0000001fff0a7819 */ /* 0x000fc6000001140d */
[----:B------:R-:W-:Y:S01]  /*15bb0*/  IMAD R11, R11, UR5, R0 ;  /* 0x000000050b0b7c24 */ /* 0x000fe2000f8e0200 */
[----:B------:R-:W-:Y:S01]  /*15bc0*/  ULDC.64 UR4, c[0x0][0xad8] ;  /* 0x0002b60000047ab9 */ /* 0x000fe20000000a00 */
[----:B------:R-:W-:Y:S02]  /*15bd0*/  VIADD R0, R16, 0x31c20 ;  /* 0x00031c2010007836 */ /* 0x000fe40000000000 */
[----:B------:R-:W-:Y:S02]  /*15be0*/  IMAD.IADD R3, R3, 0x1, R11 ;  /* 0x0000000103037824 */ /* 0x000fe400078e020b */
[----:B------:R-:W-:Y:S01]  /*15bf0*/  IMAD R10, R10, UR4, RZ ;  /* 0x000000040a0a7c24 */ /* 0x000fe2000f8e02ff */
[----:B------:R-:W-:Y:S01]  /*15c00*/  PRMT R0, RZ, 0x654, R0 ;  /* 0x00000654ff007816 */ /* 0x000fe20000000000 */
[----:B------:R-:W-:-:S04]  /*15c10*/  IMAD.WIDE.U32 R2, R13, UR4, R2 ;  /* 0x000000040d027c25 */ /* 0x000fc8000f8e0002 */
[----:B------:R-:W-:Y:S01]  /*15c20*/  IMAD R11, R13, UR5, R10 ;  /* 0x000000050d0b7c24 */ /* 0x000fe2000f8e020a */
[----:B------:R-:W-:Y:S01]  /*15c30*/  ULDC.64 UR4, c[0x0][0xa80] ;  /* 0x0002a00000047ab9 */ /* 0x000fe20000000a00 */
[----:B0-----:R0:W-:Y:S02]  /*15c40*/  SYNCS.ARRIVE.TRANS64.RED.A1T0 RZ, [R0+URZ], RZ ;  /* 0x000000ff00ff79a7 */ /* 0x0011e4000810043f */
[----:B------:R-:W-:Y:S02]  /*15c50*/  IMAD.IADD R3, R3, 0x1, R11 ;  /* 0x0000000103037824 */ /* 0x000fe400078e020b */
[C---:B------:R-:W-:Y:S02]  /*15c60*/  VIADD R42, R8.reuse, 0x40 ;  /* 0x00000040082a7836 */ /* 0x040fe40000000000 */
[----:B------:R-:W-:Y:S01]  /*15c70*/  VIADD R44, R8, 0x20 ;  /* 0x00000020082c7836 */ /* 0x000fe20000000000 */
[----:B0-----:R-:W-:Y:S01]  /*15c80*/  LEA R0, P0, R2, UR4, 0x1 ;  /* 0x0000000402007c11 */ /* 0x001fe2000f8008ff */
[----:B------:R-:W-:-:S03]  /*15c90*/  UMOV UR4, 0xffffffff ;  /* 0xffffffff00047882 */ /* 0x000fc60000000000 */
[----:B------:R-:W-:Y:S02]  /*15ca0*/  LEA.HI.X R2, R2, UR5, R3, 0x1, P0 ;  /* 0x0000000502027c11 */ /* 0x000fe400080f0c03 */
[----:B------:R-:W-:Y:S02]  /*15cb0*/  SHF.R.S32.HI R43, RZ, 0x1f, R42 ;  /* 0x0000001fff2b7819 */ /* 0x000fe4000001142a */
[----:B------:R-:W-:Y:S01]  /*15cc0*/  SHF.R.S32.HI R45, RZ, 0x1f, R44 ;  /* 0x0000001fff2d7819 */ /* 0x000fe2000001142c */
[----:B------:R-:W-:Y:S06]  /*15cd0*/  BRA.DIV UR4, `(.L_x_9890) ;  /* 0x000000a204847947 */ /* 0x000fec000b800000 */
[----:B------:R0:W1:Y:S04]  /*15ce0*/  SHFL.IDX PT, R3, R2, RZ, 0x1c1f ;  /* 0x001c1fff02037589 */ /* 0x00006800000e0000 */
[----:B------:R0:W2:Y:S02]  /*15cf0*/  SHFL.IDX PT, R14, R0, RZ, 0x1c1f ;  /* 0x001c1fff000e7589 */ /* 0x0000a400000e0000 */
.L_x_10098:
[----:B------:R-:W-:Y:S01]  /*15d00*/  IMAD R9, R82, 0xc0, R9 ;  /* 0x000000c052097824 */ /* 0x000fe200078e0209 */
[----:B------:R-:W-:Y:S04]  /*15d10*/  BSSY B1, `(.L_x_9891) ;  /* 0x0000010000017945 */ /* 0x000fe80003800000 */
[----:B------:R-:W-:-:S13]  /*15d20*/  ISETP.GE.AND P0, PT, R9, R76, PT ;  /* 0x0000004c0900720c */ /* 0x000fda0003f06270 */
[----:B------:R-:W-:Y:S05]  /*15d30*/  @P0 BRA `(.L_x_9892) ;  /* 0x0000000000340947 */ /* 0x000fea0003800000 */
[----:B------:R-:W-:Y:S02]  /*15d40*/  ULDC UR4, c[0x0][0xac8] ;  /* 0x0002b20000047ab9 */ /* 0x000fe40000000800 */
[----:B------:R-:W-:Y:S02]  /*15d50*/  ISETP.GE.AND P0, PT, R8, UR4, PT ;  /* 0x0000000408007c0c */ /* 0x000fe4000bf06270 */
[----:B------:R-:W-:Y:S02]  /*15d60*/  ISETP.GE.AND P1, PT, R44, UR4, PT ;  /* 0x000000042c007c0c */ /* 0x000fe4000bf26270 */
[----:B------:R-:W-:-:S09]  /*15d70*/  ISETP.GE.AND P2, PT, R42, UR4, PT ;  /* 0x000000042a007c0c */ /* 0x000fd2000bf46270 */
[----:B-1----:R-:W-:Y:S02]  /*15d80*/  @!P0 IMAD.MOV.U32 R15, RZ, RZ, R3 ;  /* 0x000000ffff0f8224 */ /* 0x002fe400078e0003 */
[-C--:B--2---:R-:W-:Y:S02]  /*15d90*/  @!P1 LEA R12, P3, R44, R14.reuse, 0x1 ;  /* 0x0000000e2c0c9211 */ /* 0x084fe400078608ff */
[----:B------:R-:W-:Y:S01]  /*15da0*/  @!P2 LEA R40, P4, R42, R14, 0x1 ;  /* 0x0000000e2a28a211 */ /* 0x000fe200078808ff */
[----:B------:R-:W-:Y:S01]  /*15db0*/  @!P0 IMAD.WIDE R10, R8, 0x2, R14 ;  /* 0x00000002080a8825 */ /* 0x000fe200078e020e */
[-C--:B------:R-:W-:Y:S02]  /*15dc0*/  @!P1 LEA.HI.X R13, R44, R3.reuse, R45, 0x1, P3 ;  /* 0x000000032c0d9211 */ /* 0x080fe400018f0c2d */
[----:B------:R-:W-:Y:S02]  /*15dd0*/  @!P2 LEA.HI.X R41, R42, R3, R43, 0x1, P4 ;  /* 0x000000032a29a211 */ /* 0x000fe400020f0c2b */
[----:B-----5:R3:W-:Y:S04]  /*15de0*/  @!P0 ST.E.128 desc[UR60][R10.64], R4 ;  /* 0x000000040a008985 */ /* 0x0207e8000c101d3c */
[----:B------:R3:W-:Y:S04]  /*15df0*/  @!P1 ST.E.128 desc[UR60][R12.64], R24 ;  /* 0x000000180c009985 */ /* 0x0007e8000c101d3c */
[----:B------:R3:W-:Y:S02]  /*15e00*/  @!P2 ST.E.128 desc[UR60][R40.64], R32 ;  /* 0x000000202800a985 */ /* 0x0007e4000c101d3c */
.L_x_9892:
[----:B------:R-:W-:Y:S05]  /*15e10*/  BSYNC B1 ;  /* 0x0000000000017941 */ /* 0x000fea0003800000 */
.L_x_9891:
[----:B------:R-:W-:-:S03]  /*15e20*/  UMOV UR4, 0xffffffff ;  /* 0xffffffff00047882 */ /* 0x000fc60000000000 */
[----:B------:R-:W-:Y:S05]  /*15e30*/  BRA.DIV UR4, `(.L_x_9893) ;  /* 0x000000a204607947 */ /* 0x000fea000b800000 */
[----:B-1----:R1:W4:Y:S04]  /*15e40*/  SHFL.IDX PT, R3, R2, 0x1, 0x1c1f ;  /* 0x003c1f0002037f89 */ /* 0x00232800000e0000 */
[----:B--2---:R1:W2:Y:S02]  /*15e50*/  SHFL.IDX PT, R14, R0, 0x1, 0x1c1f ;  /* 0x003c1f00000e7f89 */ /* 0x0042a400000e0000 */
.L_x_10102:
[----:B---3-5:R-:W-:-:S05]  /*15e60*/  VIADD R5, R9, 0x60 ;  /* 0x0000006009057836 */ /* 0x028fca0000000000 */
[----:B------:R-:W-:-:S13]  /*15e70*/  ISETP.GE.AND P0, PT, R5, R76, PT ;  /* 0x0000004c0500720c */ /* 0x000fda0003f06270 */
[----:B------:R-:W-:Y:S05]  /*15e80*/  @P0 BRA `(.L_x_9894) ;  /* 0x0000001800480947 */ /* 0x000fea0003800000 */
[----:B------:R-:W-:Y:S02]  /*15e90*/  ULDC UR4, c[0x0][0xac8] ;  /* 0x0002b20000047ab9 */ /* 0x000fe40000000800 */
[----:B------:R-:W-:Y:S02]  /*15ea0*/  ISETP.GE.AND P1, PT, R8, UR4, PT ;  /* 0x0000000408007c0c */ /* 0x000fe4000bf26270 */
[----:B------:R-:W-:-:S11]  /*15eb0*/  ISETP.GE.AND P2, PT, R44, UR4, PT ;  /* 0x000000042c007c0c */ /* 0x000fd6000bf46270 */
[----:B012---:R-:W-:Y:S02]  /*15ec0*/  @!P1 IMAD.MOV.U32 R2, RZ, RZ, R14 ;  /* 0x000000ffff029224 */ /* 0x007fe400078e000e */
[----:B------:R-:W-:Y:S02]  /*15ed0*/  @!P2 LEA R4, P0, R44, R14, 0x1 ;  /* 0x0000000e2c04a211 */ /* 0x000fe400078008ff */
[----:B----4-:R-:W-:Y:S02]  /*15ee0*/  @!P1 IMAD.WIDE R8, R8, 0x2, R2 ;  /* 0x0000000208089825 */ /* 0x010fe400078e0202 */
        /* <DEDUP_REMOVED lines=9> */
.L_x_9889:
[----:B------:R-:W-:Y:S01]  /*15f80*/  ULDC.64 UR4, c[0x0][0xb08] ;  /* 0x0002c20000047ab9 */ /* 0x000fe20000000a00 */
[----:B0-----:R-:W0:Y:S01]  /*15f90*/  @P1 LDC R12, c[0x0][0xbec] ;  /* 0x0002fb00ff0c1b82 */ /* 0x001e220000000800 */
[----:B------:R-:W-:Y:S02]  /*15fa0*/  IMAD R0, R77, UR4, RZ ;  /* 0x000000044d007c24 */ /* 0x000fe4000f8e02ff */
        /* <DEDUP_REMOVED lines=8> */
[----:B------:R-:W-:Y:S01]  /*16030*/  ULDC.64 UR4, c[0x0][0xb40] ;  /* 0x0002d00000047ab9 */ /* 0x000fe20000000a00 */
[----:B------:R-:W-:Y:S02]  /*16040*/  IMAD.MOV.U32 R11, RZ, RZ, R27 ;  /* 0x000000ffff0b7224 */ /* 0x000fe400078e001b */
        /* <DEDUP_REMOVED lines=33> */
.L_x_10105:
[----:B------:R-:W-:Y:S01]  /*16260*/  ISETP.GE.AND P0, PT, R23, R76, PT ;  /* 0x0000004c1700720c */ /* 0x000fe20003f06270 */
[----:B------:R-:W-:-:S12]  /*16270*/  BSSY B1, `(.L_x_9896) ;  /* 0x000004a000017945 */ /* 0x000fd80003800000 */
[----:B------:R-:W-:Y:S05]  /*16280*/  @P0 BRA `(.L_x_9897) ;  /* 0x0000000400200947 */ /* 0x000fea0003800000 */
[----:B------:R-:W3:Y:S01]  /*16290*/  LDL R35, [R1+0x88] ;  /* 0x0000880001237983 */ /* 0x000ee20000100800 */
[----:B------:R-:W-:-:S03]  /*162a0*/  ULDC UR4, c[0x0][0xac8] ;  /* 0x0002b20000047ab9 */ /* 0x000fc60000000800 */
[----:B------:R-:W4:Y:S04]  /*162b0*/  LDL R33, [R1+0xbc] ;  /* 0x0000bc0001217983 */ /* 0x000f280000100800 */
[----:B------:R-:W5:Y:S04]  /*162c0*/  LDL R27, [R1+0xb8] ;  /* 0x0000b800011b7983 */ /* 0x000f680000100800 */
[----:B------:R-:W2:Y:S04]  /*162d0*/  LDL R20, [R1+0xb4] ;  /* 0x0000b40001147983 */ /* 0x000ea80000100800 */
[----:B------:R-:W2:Y:S04]  /*162e0*/  LDL R34, [R1+0xd8] ;  /* 0x0000d80001227983 */ /* 0x000ea80000100800 */
[----:B------:R-:W2:Y:S04]  /*162f0*/  LDL R32, [R1+0xd4] ;  /* 0x0000d40001207983 */ /* 0x000ea80000100800 */
[----:B------:R-:W2:Y:S04]  /*16300*/  LDL R75, [R1+0xb0] ;  /* 0x0000b000014b7983 */ /* 0x000ea80000100800 */
[----:B------:R-:W2:Y:S04]  /*16310*/  LDL R74, [R1+0xa8] ;  /* 0x0000a800014a7983 */ /* 0x000ea80000100800 */
[----:B------:R-:W2:Y:S04]  /*16320*/  LDL R26, [R1+0xd0] ;  /* 0x0000d000011a7983 */ /* 0x000ea80000100800 */
[----:B------:R-:W2:Y:S01]  /*16330*/  LDL R77, [R1+0xcc] ;  /* 0x0000cc00014d7983 */ /* 0x000ea20000100800 */
[----:B---3--:R-:W-:-:S02]  /*16340*/  ISETP.GE.AND P1, PT, R35, UR4, PT ;  /* 0x0000000423007c0c */ /* 0x008fc4000bf26270 */
[----:B----4-:R-:W-:Y:S02]  /*16350*/  ISETP.GE.AND P0, PT, R33, UR4, PT ;  /* 0x0000000421007c0c */ /* 0x010fe4000bf06270 */
[----:B-----5:R-:W-:-:S09]  /*16360*/  ISETP.GE.AND P3, PT, R27, UR4, PT ;  /* 0x000000041b007c0c */ /* 0x020fd2000bf66270 */
[----:B-1----:R-:W-:Y:S01]  /*16370*/  @!P1 IMAD.MOV.U32 R15, RZ, RZ, R3 ;  /* 0x000000ffff0f9224 */ /* 0x002fe200078e0003 */
[----:B--2---:R-:W-:Y:S01]  /*16380*/  ISETP.GE.AND P4, PT, R20, UR4, PT ;  /* 0x0000000414007c0c */ /* 0x004fe2000bf86270 */
[----:B------:R-:W-:Y:S01]  /*16390*/  @!P1 IMAD.WIDE R10, R35, 0x4, R14 ;  /* 0x00000004230a9825 */ /* 0x000fe200078e020e */
[----:B------:R-:W-:-:S04]  /*163a0*/  @!P0 LEA R12, P2, R33, R14, 0x2 ;  /* 0x0000000e210c8211 */ /* 0x000fc800078410ff */
[----:B------:R1:W-:Y:S01]  /*163b0*/  @!P1 ST.E.64 desc[UR60][R10.64], R4 ;  /* 0x000000040a009985 */ /* 0x0003e2000c101b3c */
[-C--:B------:R-:W-:Y:S02]  /*163c0*/  @!P3 LEA R22, P1, R27, R14.reuse, 0x2 ;  /* 0x0000000e1b16b211 */ /* 0x080fe400078210ff */
[-C--:B------:R-:W-:Y:S02]  /*163d0*/  @!P0 LEA.HI.X R13, R33, R3.reuse, R34, 0x2, P2 ;  /* 0x00000003210d8211 */ /* 0x080fe400010f1422 */
[----:B------:R-:W-:Y:S02]  /*163e0*/  ISETP.GE.AND P2, PT, R75, UR4, PT ;  /* 0x000000044b007c0c */ /* 0x000fe4000bf46270 */
[----:B------:R-:W-:Y:S02]  /*163f0*/  @!P3 LEA.HI.X R23, R27, R3, R32, 0x2, P1 ;  /* 0x000000031b17b211 */ /* 0x000fe400008f1420 */
[----:B------:R-:W-:Y:S02]  /*16400*/  ISETP.GE.AND P1, PT, R74, UR4, PT ;  /* 0x000000044a007c0c */ /* 0x000fe4000bf26270 */
[----:B------:R-:W-:Y:S01]  /*16410*/  @!P4 LEA R24, P5, R20, R14, 0x2 ;  /* 0x0000000e1418c211 */ /* 0x000fe200078a10ff */
[----:B------:R-:W-:-:S02]  /*16420*/  VIADD R15, R35, 0x30 ;  /* 0x00000030230f7836 */ /* 0x000fc40000000000 */
[----:B------:R-:W-:Y:S01]  /*16430*/  VIADD R33, R35, 0x38 ;  /* 0x0000003823217836 */ /* 0x000fe20000000000 */
[----:B------:R-:W-:Y:S01]  /*16440*/  @!P4 LEA.HI.X R25, R20, R3, R26, 0x2, P5 ;  /* 0x000000031419c211 */ /* 0x000fe200028f141a */
[----:B------:R2:W-:Y:S01]  /*16450*/  @!P0 ST.E.64 desc[UR60][R12.64], R6 ;  /* 0x000000060c008985 */ /* 0x0005e2000c101b3c */
[----:B------:R-:W-:-:S03]  /*16460*/  ISETP.GE.AND P0, PT, R15, UR4, PT ;  /* 0x000000040f007c0c */ /* 0x000fc6000bf06270 */
[----:B------:R3:W-:Y:S01]  /*16470*/  @!P3 ST.E.64 desc[UR60][R22.64], R8 ;  /* 0x000000081600b985 */ /* 0x0007e2000c101b3c */
[----:B------:R-:W-:Y:S01]  /*16480*/  ISETP.GE.AND P3, PT, R33, UR4, PT ;  /* 0x0000000421007c0c */ /* 0x000fe2000bf66270 */
[----:B------:R-:W-:Y:S01]  /*16490*/  VIADD R34, R35, 0x40 ;  /* 0x0000004023227836 */ /* 0x000fe20000000000 */
[CC--:B-1----:R-:W-:Y:S01]  /*164a0*/  @!P2 LEA R10, P5, R75.reuse, R14.reuse, 0x2 ;  /* 0x0000000e4b0aa211 */ /* 0x0c2fe200078a10ff */
[----:B------:R-:W-:Y:S01]  /*164b0*/  @!P4 ST.E.64 desc[UR60][R24.64], R28 ;  /* 0x0000001c1800c985 */ /* 0x000fe2000c101b3c */
[----:B------:R-:W-:Y:S02]  /*164c0*/  SHF.R.S32.HI R20, RZ, 0x1f, R74 ;  /* 0x0000001fff147819 */ /* 0x000fe4000001144a */
[C---:B------:R-:W-:Y:S02]  /*164d0*/  @!P1 LEA R26, P4, R74.reuse, R14, 0x2 ;  /* 0x0000000e4a1a9211 */ /* 0x040fe400078810ff */
[-C--:B------:R-:W-:Y:S01]  /*164e0*/  @!P2 LEA.HI.X R11, R75, R3.reuse, R77, 0x2, P5 ;  /* 0x000000034b0ba211 */ /* 0x080fe200028f144d */
[----:B--2---:R-:W-:Y:S01]  /*164f0*/  VIADD R12, R35, 0x48 ;  /* 0x00000048230c7836 */ /* 0x004fe20000000000 */
[----:B------:R-:W-:-:S02]  /*16500*/  @!P1 LEA.HI.X R27, R74, R3, R20, 0x2, P4 ;  /* 0x000000034a1b9211 */ /* 0x000fc400020f1414 */
[----:B------:R-:W-:Y:S01]  /*16510*/  ISETP.GE.AND P4, PT, R34, UR4, PT ;  /* 0x0000000422007c0c */ /* 0x000fe2000bf86270 */
[----:B------:R1:W-:Y:S01]  /*16520*/  @!P2 ST.E.64 desc[UR60][R10.64], R36 ;  /* 0x000000240a00a985 */ /* 0x0003e2000c101b3c */
[----:B------:R-:W-:Y:S01]  /*16530*/  SHF.R.S32.HI R32, RZ, 0x1f, R15 ;  /* 0x0000001fff207819 */ /* 0x000fe2000001140f */
[----:B------:R-:W-:Y:S01]  /*16540*/  VIADD R13, R35, 0x50 ;  /* 0x00000050230d7836 */ /* 0x000fe20000000000 */
[-C--:B------:R-:W-:Y:S01]  /*16550*/  @!P0 LEA R4, P5, R15, R14.reuse, 0x2 ;  /* 0x0000000e0f048211 */ /* 0x080fe200078a10ff */
[----:B------:R4:W-:Y:S01]  /*16560*/  @!P1 ST.E.64 desc[UR60][R26.64], R40 ;  /* 0x000000281a009985 */ /* 0x0009e2000c101b3c */
[----:B------:R-:W-:Y:S02]  /*16570*/  ISETP.GE.AND P2, PT, R12, UR4, PT ;  /* 0x000000040c007c0c */ /* 0x000fe4000bf46270 */
[----:B------:R-:W-:Y:S02]  /*16580*/  SHF.R.S32.HI R20, RZ, 0x1f, R33 ;  /* 0x0000001fff147819 */ /* 0x000fe40000011421 */
[----:B---3--:R-:W-:-:S02]  /*16590*/  @!P3 LEA R8, P1, R33, R14, 0x2 ;  /* 0x0000000e2108b211 */ /* 0x008fc400078210ff */
[-C--:B------:R-:W-:Y:S01]  /*165a0*/  @!P0 LEA.HI.X R5, R15, R3.reuse, R32, 0x2, P5 ;  /* 0x000000030f058211 */ /* 0x080fe200028f1420 */
[----:B------:R-:W-:Y:S01]  /*165b0*/  VIADD R15, R35, 0x58 ;  /* 0x00000058230f7836 */ /* 0x000fe20000000000 */
[----:B------:R-:W-:Y:S02]  /*165c0*/  @!P3 LEA.HI.X R9, R33, R3, R20, 0x2, P1 ;  /* 0x000000032109b211 */ /* 0x000fe400008f1414 */
[----:B------:R-:W-:Y:S01]  /*165d0*/  ISETP.GE.AND P1, PT, R13, UR4, PT ;  /* 0x000000040d007c0c */ /* 0x000fe2000bf26270 */
[----:B------:R4:W-:Y:S01]  /*165e0*/  @!P0 ST.E.64 desc[UR60][R4.64], R44 ;  /* 0x0000002c04008985 */ /* 0x0009e2000c101b3c */
[----:B------:R-:W-:Y:S02]  /*165f0*/  SHF.R.S32.HI R7, RZ, 0x1f, R34 ;  /* 0x0000001fff077819 */ /* 0x000fe40000011422 */
[----:B------:R-:W-:Y:S02]  /*16600*/  @!P4 LEA R6, P5, R34, R14, 0x2 ;  /* 0x0000000e2206c211 */ /* 0x000fe400078a10ff */
[----:B------:R-:W-:-:S02]  /*16610*/  ISETP.GE.AND P0, PT, R15, UR4, PT ;  /* 0x000000040f007c0c */ /* 0x000fc4000bf06270 */
[-C--:B------:R-:W-:Y:S02]  /*16620*/  @!P4 LEA.HI.X R7, R34, R3.reuse, R7, 0x2, P5 ;  /* 0x000000032207c211 */ /* 0x080fe400028f1407 */
[----:B-1----:R-:W-:Y:S02]  /*16630*/  SHF.R.S32.HI R11, RZ, 0x1f, R12 ;  /* 0x0000001fff0b7819 */ /* 0x002fe4000001140c */
[CC--:B------:R-:W-:Y:S02]  /*16640*/  @!P2 LEA R10, P5, R12.reuse, R14.reuse, 0x2 ;  /* 0x0000000e0c0aa211 */ /* 0x0c0fe400078a10ff */
[----:B------:R-:W-:Y:S02]  /*16650*/  SHF.R.S32.HI R20, RZ, 0x1f, R13 ;  /* 0x0000001fff147819 */ /* 0x000fe4000001140d */
[----:B------:R-:W-:Y:S02]  /*16660*/  @!P2 LEA.HI.X R11, R12, R3, R11, 0x2, P5 ;  /* 0x000000030c0ba211 */ /* 0x000fe400028f140b */
[----:B------:R-:W-:-:S04]  /*16670*/  @!P1 LEA R12, P5, R13, R14, 0x2 ;  /* 0x0000000e0d0c9211 */ /* 0x000fc800078a10ff */
[-C--:B------:R-:W-:Y:S02]  /*16680*/  @!P1 LEA.HI.X R13, R13, R3.reuse, R20, 0x2, P5 ;  /* 0x000000030d0d9211 */ /* 0x080fe400028f1414 */
[----:B------:R-:W-:Y:S02]  /*16690*/  SHF.R.S32.HI R20, RZ, 0x1f, R15 ;  /* 0x0000001fff147819 */ /* 0x000fe4000001140f */
[C---:B------:R-:W-:Y:S01]  /*166a0*/  @!P0 LEA R14, P5, R15.reuse, R14, 0x2 ;  /* 0x0000000e0f0e8211 */ /* 0x040fe200078a10ff */
[----:B------:R4:W-:Y:S03]  /*166b0*/  @!P3 ST.E.64 desc[UR60][R8.64], R48 ;  /* 0x000000300800b985 */ /* 0x0009e6000c101b3c */
[----:B------:R-:W-:Y:S01]  /*166c0*/  @!P0 LEA.HI.X R15, R15, R3, R20, 0x2, P5 ;  /* 0x000000030f0f8211 */ /* 0x000fe200028f1414 */
[----:B------:R4:W-:Y:S04]  /*166d0*/  @!P4 ST.E.64 desc[UR60][R6.64], R52 ;  /* 0x000000340600c985 */ /* 0x0009e8000c101b3c */
[----:B------:R4:W-:Y:S04]  /*166e0*/  @!P2 ST.E.64 desc[UR60][R10.64], R56 ;  /* 0x000000380a00a985 */ /* 0x0009e8000c101b3c */
[----:B------:R4:W-:Y:S04]  /*166f0*/  @!P1 ST.E.64 desc[UR60][R12.64], R60 ;  /* 0x0000003c0c009985 */ /* 0x0009e8000c101b3c */
[----:B------:R4:W-:Y:S02]  /*16700*/  @!P0 ST.E.64 desc[UR60][R14.64], R64 ;  /* 0x000000400e008985 */ /* 0x0009e4000c101b3c */
.L_x_9897:
[----:B------:R-:W-:Y:S05]  /*16710*/  BSYNC B1 ;  /* 0x0000000000017941 */ /* 0x000fea0003800000 */
.L_x_9896:
[----:B------:R-:W-:-:S03]  /*16720*/  UMOV UR4, 0xffffffff ;  /* 0xffffffff00047882 */ /* 0x000fc60000000000 */
[----:B------:R-:W-:Y:S05]  /*16730*/  BRA.DIV UR4, `(.L_x_9898) ;  /* 0x0000009a049c7947 */ /* 0x000fea000b800000 */
[----:B-1----:R1:W3:Y:S04]  /*16740*/  SHFL.IDX PT, R3, R2, 0x1, 0x1c1f ;  /* 0x003c1f0002037f89 */ /* 0x0022e800000e0000 */
[----:B--2-4-:R1:W2:Y:S02]  /*16750*/  SHFL.IDX PT, R14, R0, 0x1, 0x1c1f ;  /* 0x003c1f00000e7f89 */ /* 0x0142a400000e0000 */
.L_x_10109:
[----:B------:R-:W-:-:S13]  /*16760*/  ISETP.GE.AND P0, PT, R21, R76, PT ;  /* 0x0000004c1500720c */ /* 0x000fda0003f06270 */
[----:B------:R-:W-:Y:S05]  /*16770*/  @P0 BRA `(.L_x_9894) ;  /* 0x00000010000c0947 */ /* 0x000fea0003800000 */
[----:B------:R-:W4:Y:S01]  /*16780*/  LDL R8, [R1+0xbc] ;  /* 0x0000bc0001087983 */ /* 0x000f220000100800 */
[----:B------:R-:W-:-:S03]  /*16790*/  ULDC UR4, c[0x0][0xac8] ;  /* 0x0002b20000047ab9 */ /* 0x000fc60000000800 */
[----:B------:R-:W5:Y:S04]  /*167a0*/  LDL R23, [R1+0x88] ;  /* 0x0000880001177983 */ /* 0x000f680000100800 */
[----:B------:R-:W3:Y:S04]  /*167b0*/  LDL R12, [R1+0xb8] ;  /* 0x0000b800010c7983 */ /* 0x000ee80000100800 */
[----:B------:R-:W2:Y:S04]  /*167c0*/  LDL R9, [R1+0xd8] ;  /* 0x0000d80001097983 */ /* 0x000ea80000100800 */
[----:B------:R-:W2:Y:S04]  /*167d0*/  LDL R22, [R1+0xb4] ;  /* 0x0000b40001167983 */ /* 0x000ea80000100800 */
[----:B01----:R-:W2:Y:S04]  /*167e0*/  LDL R0, [R1+0xb0] ;  /* 0x0000b00001007983 */ /* 0x003ea80000100800 */
[----:B------:R-:W2:Y:S04]  /*167f0*/  LDL R13, [R1+0xd4] ;  /* 0x0000d400010d7983 */ /* 0x000ea80000100800 */
[----:B------:R-:W2:Y:S04]  /*16800*/  LDL R24, [R1+0xa8] ;  /* 0x0000a80001187983 */ /* 0x000ea80000100800 */
[----:B------:R-:W2:Y:S04]  /*16810*/  LDL R25, [R1+0xd0] ;  /* 0x0000d00001197983 */ /* 0x000ea80000100800 */
[----:B------:R-:W2:Y:S01]  /*16820*/  LDL R20, [R1+0xcc] ;  /* 0x0000cc0001147983 */ /* 0x000ea20000100800 */
[----:B----4-:R-:W-:-:S02]  /*16830*/  ISETP.GE.AND P1, PT, R8, UR4, PT ;  /* 0x0000000408007c0c */ /* 0x010fc4000bf26270 */
[----:B-----5:R-:W-:Y:S02]  /*16840*/  ISETP.GE.AND P5, PT, R23, UR4, PT ;  /* 0x0000000417007c0c */ /* 0x020fe4000bfa6270 */
[----:B---3--:R-:W-:-:S09]  /*16850*/  ISETP.GE.AND P0, PT, R12, UR4, PT ;  /* 0x000000040c007c0c */ /* 0x008fd2000bf06270 */
[-C--:B--2---:R-:W-:Y:S02]  /*16860*/  @!P1 LEA R6, P2, R8, R14.reuse, 0x2 ;  /* 0x0000000e08069211 */ /* 0x084fe400078410ff */
[----:B------:R-:W-:Y:S01]  /*16870*/  ISETP.GE.AND P3, PT, R22, UR4, PT ;  /* 0x0000000416007c0c */ /* 0x000fe2000bf66270 */
[----:B------:R-:W-:Y:S01]  /*16880*/  @!P5 IMAD.MOV.U32 R2, RZ, RZ, R14 ;  /* 0x000000ffff02d224 */ /* 0x000fe200078e000e */
[----:B------:R-:W-:Y:S02]  /*16890*/  @!P1 LEA.HI.X R7, R8, R3, R9, 0x2, P2 ;  /* 0x0000000308079211 */ /* 0x000fe400010f1409 */
[----:B------:R-:W-:Y:S02]  /*168a0*/  ISETP.GE.AND P4, PT, R0, UR4, PT ;  /* 0x0000000400007c0c */ /* 0x000fe4000bf86270 */
[----:B------:R-:W-:Y:S01]  /*168b0*/  @!P0 LEA R8, P2, R12, R14, 0x2 ;  /* 0x0000000e0c088211 */ /* 0x000fe200078410ff */
[----:B------:R-:W-:-:S03]  /*168c0*/  @!P5 IMAD.WIDE R4, R23, 0x4, R2 ;  /* 0x000000041704d825 */ /* 0x000fc600078e0202 */
[----:B------:R-:W-:Y:S01]  /*168d0*/  @!P0 LEA.HI.X R9, R12, R3, R13, 0x2, P2 ;  /* 0x000000030c098211 */ /* 0x000fe200010f140d */
[----:B------:R-:W-:Y:S01]  /*168e0*/  VIADD R2, R23, 0x30 ;  /* 0x0000003017027836 */ /* 0x000fe20000000000 */
[----:B------:R0:W-:Y:S04]  /*168f0*/  @!P5 ST.E.64 desc[UR60][R4.64], R68 ;  /* 0x000000440400d985 */ /* 0x0001e8000c101b3c */
[----:B------:R1:W-:Y:S01]  /*16900*/  @!P1 ST.E.64 desc[UR60][R6.64], R30 ;  /* 0x0000001e06009985 */ /* 0x0003e2000c101b3c */
[----:B------:R-:W-:-:S03]  /*16910*/  ISETP.GE.AND P1, PT, R24, UR4, PT ;  /* 0x0000000418007c0c */ /* 0x000fc6000bf26270 */
[----:B------:R2:W-:Y:S01]  /*16920*/  @!P0 ST.E.64 desc[UR60][R8.64], R72 ;  /* 0x0000004808008985 */ /* 0x0005e2000c101b3c */
[----:B------:R-:W-:Y:S01]  /*16930*/  ISETP.GE.AND P0, PT, R2, UR4, PT ;  /* 0x0000000402007c0c */ /* 0x000fe2000bf06270 */
[C---:B------:R-:W-:Y:S01]  /*16940*/  VIADD R15, R23.reuse, 0x38 ;  /* 0x00000038170f7836 */ /* 0x040fe20000000000 */
[-C--:B------:R-:W-:Y:S02]  /*16950*/  @!P3 LEA R10, P5, R22, R14.reuse, 0x2 ;  /* 0x0000000e160ab211 */ /* 0x080fe400078a10ff */
[-C--:B------:R-:W-:Y:S02]  /*16960*/  @!P4 LEA R12, P2, R0, R14.reuse, 0x2 ;  /* 0x0000000e000cc211 */ /* 0x080fe400078410ff */
[-C--:B------:R-:W-:Y:S01]  /*16970*/  @!P3 LEA.HI.X R11, R22, R3.reuse, R25, 0x2, P5 ;  /* 0x00000003160bb211 */ /* 0x080fe200028f1419 */
[----:B------:R-:W-:Y:S01]  /*16980*/  VIADD R21, R23, 0x40 ;  /* 0x0000004017157836 */ /* 0x000fe20000000000 */
[----:B------:R-:W-:Y:S02]  /*16990*/  @!P4 LEA.HI.X R13, R0, R3, R20, 0x2, P2 ;  /* 0x00000003000dc211 */ /* 0x000fe400010f1414 */
[----:B------:R-:W-:Y:S01]  /*169a0*/  ISETP.GE.AND P2, PT, R15, UR4, PT ;  /* 0x000000040f007c0c */ /* 0x000fe2000bf46270 */
[----:B------:R-:W-:Y:S01]  /*169b0*/  @!P3 ST.E.64 desc[UR60][R10.64], R38 ;  /* 0x000000260a00b985 */ /* 0x000fe2000c101b3c */
[----:B------:R-:W-:Y:S01]  /*169c0*/  SHF.R.S32.HI R22, RZ, 0x1f, R24 ;  /* 0x0000001fff167819 */ /* 0x000fe20000011418 */
[----:B------:R-:W-:Y:S01]  /*169d0*/  VIADD R0, R23, 0x48 ;  /* 0x0000004817007836 */ /* 0x000fe20000000000 */
[----:B------:R-:W-:Y:S01]  /*169e0*/  ISETP.GE.AND P3, PT, R21, UR4, PT ;  /* 0x0000000415007c0c */ /* 0x000fe2000bf66270 */
[----:B------:R3:W-:Y:S01]  /*169f0*/  @!P4 ST.E.64 desc[UR60][R12.64], R42 ;  /* 0x0000002a0c00c985 */ /* 0x0007e2000c101b3c */
[----:B0-----:R-:W-:-:S02]  /*16a00*/  @!P1 LEA R4, P4, R24, R14, 0x2 ;  /* 0x0000000e18049211 */ /* 0x001fc400078810ff */
[----:B-1----:R-:W-:Y:S02]  /*16a10*/  SHF.R.S32.HI R7, RZ, 0x1f, R2 ;  /* 0x0000001fff077819 */ /* 0x002fe40000011402 */
[----:B------:R-:W-:Y:S02]  /*16a20*/  @!P0 LEA R6, P5, R2, R14, 0x2 ;  /* 0x0000000e02068211 */ /* 0x000fe400078a10ff */
[-C--:B------:R-:W-:Y:S02]  /*16a30*/  @!P1 LEA.HI.X R5, R24, R3.reuse, R22, 0x2, P4 ;  /* 0x0000000318059211 */ /* 0x080fe400020f1416 */
[----:B------:R-:W-:Y:S01]  /*16a40*/  @!P0 LEA.HI.X R7, R2, R3, R7, 0x2, P5 ;  /* 0x0000000302078211 */ /* 0x000fe200028f1407 */
[----:B------:R-:W-:Y:S01]  /*16a50*/  VIADD R2, R23, 0x50 ;  /* 0x0000005017027836 */ /* 0x000fe20000000000 */
[----:B------:R-:W-:Y:S01]  /*16a60*/  ISETP.GE.AND P5, PT, R0, UR4, PT ;  /* 0x0000000400007c0c */ /* 0x000fe2000bfa6270 */
[----:B------:R0:W-:Y:S01]  /*16a70*/  @!P1 ST.E.64 desc[UR60][R4.64], R46 ;  /* 0x0000002e04009985 */ /* 0x0001e2000c101b3c */
[----:B------:R-:W-:-:S02]  /*16a80*/  SHF.R.S32.HI R20, RZ, 0x1f, R15 ;  /* 0x0000001fff147819 */ /* 0x000fc4000001140f */
[CC--:B--2---:R-:W-:Y:S02]  /*16a90*/  @!P2 LEA R8, P4, R15.reuse, R14.reuse, 0x2 ;  /* 0x0000000e0f08a211 */ /* 0x0c4fe400078810ff */
[----:B------:R-:W-:Y:S02]  /*16aa0*/  ISETP.GE.AND P1, PT, R2, UR4, PT ;  /* 0x0000000402007c0c */ /* 0x000fe4000bf26270 */
[----:B------:R-:W-:Y:S02]  /*16ab0*/  @!P2 LEA.HI.X R9, R15, R3, R20, 0x2, P4 ;  /* 0x000000030f09a211 */ /* 0x000fe400020f1414 */
[----:B---3--:R-:W-:Y:S02]  /*16ac0*/  SHF.R.S32.HI R12, RZ, 0x1f, R21 ;  /* 0x0000001fff0c7819 */ /* 0x008fe40000011415 */
[----:B------:R-:W-:Y:S02]  /*16ad0*/  @!P3 LEA R10, P4, R21, R14, 0x2 ;  /* 0x0000000e150ab211 */ /* 0x000fe400078810ff */
[----:B------:R-:W-:-:S02]  /*16ae0*/  SHF.R.S32.HI R13, RZ, 0x1f, R0 ;  /* 0x0000001fff0d7819 */ /* 0x000fc40000011400 */
[----:B------:R-:W-:Y:S02]  /*16af0*/  @!P3 LEA.HI.X R11, R21, R3, R12, 0x2, P4 ;  /* 0x00000003150bb211 */ /* 0x000fe400020f140c */
[----:B------:R-:W-:-:S04]  /*16b00*/  @!P5 LEA R12, P4, R0, R14, 0x2 ;  /* 0x0000000e000cd211 */ /* 0x000fc800078810ff */
[-C--:B------:R-:W-:Y:S02]  /*16b10*/  @!P5 LEA.HI.X R13, R0, R3.reuse, R13, 0x2, P4 ;  /* 0x00000003000dd211 */ /* 0x080fe400020f140d */
[----:B------:R-:W-:Y:S02]  /*16b20*/  SHF.R.S32.HI R0, RZ, 0x1f, R2 ;  /* 0x0000001fff007819 */ /* 0x000fe40000011402 */
[C---:B------:R-:W-:Y:S01]  /*16b30*/  @!P1 LEA R20, P4, R2.reuse, R14, 0x2 ;  /* 0x0000000e02149211 */ /* 0x040fe200078810ff */
[----:B------:R0:W-:Y:S03]  /*16b40*/  @!P0 ST.E.64 desc[UR60][R6.64], R50 ;  /* 0x0000003206008985 */ /* 0x0001e6000c101b3c */
[----:B------:R-:W-:Y:S01]  /*16b50*/  @!P1 LEA.HI.X R21, R2, R3, R0, 0x2, P4 ;  /* 0x0000000302159211 */ /* 0x000fe200020f1400 */
[----:B------:R0:W-:Y:S01]  /*16b60*/  @!P2 ST.E.64 desc[UR60][R8.64], R54 ;  /* 0x000000360800a985 */ /* 0x0001e2000c101b3c */
[----:B------:R-:W-:-:S03]  /*16b70*/  VIADD R0, R23, 0x58 ;  /* 0x0000005817007836 */ /* 0x000fc60000000000 */
[----:B------:R0:W-:Y:S04]  /*16b80*/  @!P3 ST.E.64 desc[UR60][R10.64], R58 ;  /* 0x0000003a0a00b985 */ /* 0x0001e8000c101b3c */
[----:B------:R0:W-:Y:S04]  /*16b90*/  @!P5 ST.E.64 desc[UR60][R12.64], R62 ;  /* 0x0000003e0c00d985 */ /* 0x0001e8000c101b3c */
[----:B------:R0:W-:Y:S01]  /*16ba0*/  @!P1 ST.E.64 desc[UR60][R20.64], R66 ;  /* 0x0000004214009985 */ /* 0x0001e2000c101b3c */
[----:B------:R-:W-:-:S13]  /*16bb0*/  ISETP.GE.AND P0, PT, R0, UR4, PT ;  /* 0x0000000400007c0c */ /* 0x000fda000bf06270 */
[----:B0-----:R-:W-:Y:S05]  /*16bc0*/  @P0 BRA `(.L_x_9894) ;  /* 0x0000000800f80947 */ /* 0x001fea0003800000 */
[----:B------:R-:W-:Y:S02]  /*16bd0*/  LEA R14, P0, R0, R14, 0x2 ;  /* 0x0000000e000e7211 */ /* 0x000fe400078010ff */
[----:B------:R-:W-:-:S04]  /*16be0*/  SHF.R.S32.HI R2, RZ, 0x1f, R0 ;  /* 0x0000001fff027819 */ /* 0x000fc80000011400 */
[----:B------:R-:W-:-:S05]  /*16bf0*/  LEA.HI.X R15, R0, R3, R2, 0x2, P0 ;  /* 0x00000003000f7211 */ /* 0x000fca00000f1402 */
[----:B------:R0:W-:Y:S01]  /*16c00*/  ST.E.64 desc[UR60][R14.64], R70 ;  /* 0x000000460e007985 */ /* 0x0001e2000c101b3c */
[----:B------:R-:W-:Y:S05]  /*16c10*/  BRA `(.L_x_9894) ;  /* 0x0000000800e47947 */ /* 0x000fea0003800000 */
.L_x_9887:
[----:B------:R-:W3:Y:S01]  /*16c20*/  LDL.LU R4, [R1+0x98] ;  /* 0x0000980001047983 */ /* 0x000ee20000300800 */
[----:B------:R-:W-:Y:S01]  /*16c30*/  ULDC.64 UR6, c[0x0][0xc08] ;  /* 0x0003020000067ab9 */ /* 0x000fe20000000a00 */
[----:B------:R-:W-:Y:S02]  /*16c40*/  ULDC.64 UR4, c[0x0][0xc00] ;  /* 0x0003000000047ab9 */ /* 0x000fe40000000a00 */
[----:B------:R-:W4:Y:S04]  /*16c50*/  LDL.LU R0, [R1+0x9c] ;  /* 0x00009c0001007983 */ /* 0x000f280000300800 */
[----:B------:R-:W2:Y:S01]  /*16c60*/  LDL R8, [R1+0x90] ;  /* 0x0000900001087983 */ /* 0x000ea20000100800 */
[----:B------:R-:W-:Y:S01]  /*16c70*/  ISETP.NE.U32.AND P1, PT, RZ, UR6, PT ;  /* 0x00000006ff007c0c */ /* 0x000fe2000bf25070 */
[----:B------:R-:W-:Y:S01]  /*16c80*/  IMAD.MOV.U32 R7, RZ, RZ, RZ ;  /* 0x000000ffff077224 */ /* 0x000fe200078e00ff */
[----:B------:R-:W-:-:S02]  /*16c90*/  ISETP.NE.U32.AND P0, PT, RZ, UR4, PT ;  /* 0x00000004ff007c0c */ /* 0x000fc4000bf05070 */
[----:B------:R-:W-:Y:S02]  /*16ca0*/  ISETP.NE.AND.EX P1, PT, RZ, UR7, PT, P1 ;  /* 0x00000007ff007c0c */ /* 0x000fe4000bf25310 */
[----:B------:R-:W-:Y:S01]  /*16cb0*/  ISETP.NE.AND.EX P0, PT, RZ, UR5, PT, P0 ;  /* 0x00000005ff007c0c */ /* 0x000fe2000bf05300 */
[----:B------:R-:W1:Y:S01]  /*16cc0*/  S2R R9, SR_TID.X ;  /* 0x0000000000097919 */ /* 0x000e620000002100 */
[----:B---3--:R-:W-:Y:S01]  /*16cd0*/  IADD3 R2, P2, R4, UR4, RZ ;  /* 0x0000000404027c10 */ /* 0x008fe2000ff5e0ff */
[----:B------:R-:W-:-:S03]  /*16ce0*/  ULDC UR4, c[0x0][0xa88] ;  /* 0x0002a20000047ab9 */ /* 0x000fc60000000800 */
[----:B----4-:R-:W-:-:S05]  /*16cf0*/  IADD3.X R3, R0, UR5, RZ, P2, !PT ;  /* 0x0000000500037c10 */ /* 0x010fca00097fe4ff */
[----:B------:R-:W-:Y:S01]  /*16d00*/  @P1 IADD3 R4, P2, R4, UR6, RZ ;  /* 0x0000000604041c10 */ /* 0x000fe2000ff5e0ff */
[----:B------:R-:W-:Y:S01]  /*16d10*/  IMAD.U32 R6, RZ, RZ, UR4 ;  /* 0x00000004ff067e24 */ /* 0x000fe2000f8e00ff */
[----:B------:R3:W5:Y:S02]  /*16d20*/  @P0 LDG.E R7, desc[UR60][R2.64] ;  /* 0x0000003c02070981 */ /* 0x000764000c1e1900 */
[----:B------:R-:W-:-:S05]  /*16d30*/  @P1 IADD3.X R5, R0, UR7, RZ, P2, !PT ;  /* 0x0000000700051c10 */ /* 0x000fca00097fe4ff */
[----:B------:R3:W5:Y:S01]  /*16d40*/  @P1 LDG.E R6, desc[UR60][R4.64] ;  /* 0x0000003c04061981 */ /* 0x000762000c1e1900 */
[----:B--2---:R-:W-:Y:S01]  /*16d50*/  ISETP.NE.AND P2, PT, R8, RZ, PT ;  /* 0x000000ff0800720c */ /* 0x004fe20003f45270 */
[----:B-1----:R-:W-:-:S05]  /*16d60*/  VIADD R26, R9, 0xffffff80 ;  /* 0xffffff80091a7836 */ /* 0x002fca0000000000 */
[----:B------:R-:W-:-:S07]  /*16d70*/  ISETP.GT.AND P3, PT, R26, 0xbf, PT ;  /* 0x000000bf1a00780c */ /* 0x000fce0003f64270 */
[----:B------:R-:W1:Y:S02]  /*16d80*/  @!P2 LDC R8, c[0x0][0xad4] ;  /* 0x0002b500ff08ab82 */ /* 0x000e640000000800 */
[----:B-1----:R3:W-:Y:S01]  /*16d90*/  @!P2 STL [R1+0x90], R8 ;  /* 0x000090080100a387 */ /* 0x0027e20000100800 */
[----:B------:R-:W-:Y:S01]  /*16da0*/  ISETP.GT.AND P2, PT, R8, 0x1, PT ;  /* 0x000000010800780c */ /* 0x000fe20003f44270 */
[----:B------:R-:W-:-:S12]  /*16db0*/  @P1 BRA `(.L_x_9899) ;  /* 0x0000000000101947 */ /* 0x000fd80003800000 */
[----:B------:R-:W-:Y:S05]  /*16dc0*/  @!P0 BRA `(.L_x_9899) ;  /* 0x00000000000c8947 */ /* 0x000fea0003800000 */
[----:B---3--:R-:W2:Y:S04]  /*16dd0*/  LDG.E R5, desc[UR60][R2.64] ;  /* 0x0000003c02057981 */ /* 0x008ea8000c1e1900 */
[----:B-----5:R-:W2:Y:S02]  /*16de0*/  LDG.E R6, desc[UR60][R2.64+0x4] ;  /* 0x0000043c02067981 */ /* 0x020ea4000c1e1900 */
[----:B--2---:R-:W-:-:S07]  /*16df0*/  IMAD.IADD R6, R6, 0x1, -R5 ;  /* 0x0000000106067824 */ /* 0x004fce00078e0a05 */
.L_x_9899:
[----:B------:R-:W2:Y:S04]  /*16e00*/  LDL.LU R0, [R1+0xc0] ;  /* 0x0000c00001007983 */ /* 0x000ea80000300800 */
[----:B---3--:R-:W3:Y:S01]  /*16e10*/  LDL.LU R2, [R1+0x94] ;  /* 0x0000940001027983 */ /* 0x008ee20000300800 */
[----:B------:R-:W-:Y:S01]  /*16e20*/  BSSY B1, `(.L_x_9900) ;  /* 0x0000039000017945 */ /* 0x000fe20003800000 */
[----:B-----5:R-:W-:Y:S02]  /*16e30*/  SHF.R.S32.HI R22, RZ, 0x1f, R7 ;  /* 0x0000001fff167819 */ /* 0x020fe40000011407 */
[----:B--2---:R-:W-:Y:S02]  /*16e40*/  SEL R24, R0, RZ, !P0 ;  /* 0x000000ff00187207 */ /* 0x004fe40004000000 */
[----:B---3--:R-:W-:Y:S01]  /*16e50*/  SEL R27, R2, RZ, !P0 ;  /* 0x000000ff021b7207 */ /* 0x008fe20004000000 */
[----:B------:R-:W-:Y:S06]  /*16e60*/  @P3 BRA `(.L_x_9901) ;  /* 0x0000000000d03947 */ /* 0x000fec0003800000 */
[----:B------:R-:W2:Y:S01]  /*16e70*/  LDL R0, [R1+0xa4] ;  /* 0x0000a40001007983 */ /* 0x000ea20000100800 */
[----:B------:R-:W1:Y:S02]  /*16e80*/  LDC R31, c[0x0][0xbe8] ;  /* 0x0002fa00ff1f7b82 */ /* 0x000e640000000800 */
[----:B-1----:R-:W-:Y:S02]  /*16e90*/  IMAD R2, R6, R31, RZ ;  /* 0x0000001f06027224 */ /* 0x002fe400078e02ff */
[----:B--2---:R-:W-:-:S04]  /*16ea0*/  IMAD R0, R0, 0xc0, R9 ;  /* 0x000000c000007824 */ /* 0x004fc800078e0209 */
[----:B------:R-:W-:-:S05]  /*16eb0*/  VIADD R29, R0, 0xffffff80 ;  /* 0xffffff80001d7836 */ /* 0x000fca0000000000 */
[----:B------:R-:W-:-:S13]  /*16ec0*/  ISETP.GE.AND P0, PT, R29, R2, PT ;  /* 0x000000021d00720c */ /* 0x000fda0003f06270 */
[----:B------:R-:W-:Y:S05]  /*16ed0*/  @P0 BRA `(.L_x_9901) ;  /* 0x0000000000b40947 */ /* 0x000fea0003800000 */
[----:B------:R-:W2:Y:S01]  /*16ee0*/  LDL R14, [R1+0x8c] ;  /* 0x00008c00010e7983 */ /* 0x000ea20000100800 */
[----:B------:R-:W-:Y:S01]  /*16ef0*/  IMAD.MOV.U32 R20, RZ, RZ, 0x9b8 ;  /* 0x000009b8ff147424 */ /* 0x000fe200078e00ff */
[----:B------:R-:W-:Y:S01]  /*16f00*/  ISETP.GT.AND P0, PT, R8, 0x1, PT ;  /* 0x000000010800780c */ /* 0x000fe20003f04270 */
[----:B------:R-:W1:Y:S01]  /*16f10*/  LDC.64 R2, c[0x0][0xba8] ;  /* 0x0002ea00ff027b82 */ /* 0x000e620000000a00 */
[----:B------:R-:W3:Y:S01]  /*16f20*/  LDL.LU R28, [R1+0xac] ;  /* 0x0000ac00011c7983 */ /* 0x000ee20000300800 */
[----:B------:R-:W-:Y:S01]  /*16f30*/  ISETP.NE.AND P1, PT, R31, 0x1, PT ;  /* 0x000000011f00780c */ /* 0x000fe20003f25270 */
[----:B------:R-:W-:Y:S01]  /*16f40*/  IMAD.MOV.U32 R21, RZ, RZ, R29 ;  /* 0x000000ffff157224 */ /* 0x000fe200078e001d */
[----:B------:R-:W-:-:S04]  /*16f50*/  SEL R20, R20, 0x978, P0 ;  /* 0x0000097814147807 */ /* 0x000fc80000000000 */
[----:B------:R-:W4:Y:S08]  /*16f60*/  LDC.64 R10, c[0x0][R20+0x220] ;  /* 0x00008800140a7b82 */ /* 0x000f300000000a00 */
[----:B------:R-:W2:Y:S08]  /*16f70*/  LDC.64 R8, c[0x0][R20+0x218] ;  /* 0x0000860014087b82 */ /* 0x000eb00000000a00 */
[----:B------:R-:W5:Y:S08]  /*16f80*/  LDC.64 R12, c[0x0][R20+0x228] ;  /* 0x00008a00140c7b82 */ /* 0x000f700000000a00 */
[----:B------:R-:W0:Y:S08]  /*16f90*/  @P1 LDC R0, c[0x0][0xbec] ;  /* 0x0002fb00ff001b82 */ /* 0x000e300000000800 */
[----:B------:R-:W5:Y:S08]  /*16fa0*/  LDC.64 R4, c[0x0][R20+0x210] ;  /* 0x0000840014047b82 */ /* 0x000f700000000a00 */
[----:B------:R-:W5:Y:S01]  /*16fb0*/  @P1 LDC R25, c[0x0][0xbf0] ;  /* 0x0002fc00ff191b82 */ /* 0x000f620000000800 */
[----:B0-----:R-:W-:-:S07]  /*16fc0*/  @P1 IMAD.HI.U32 R0, R29, R0, RZ ;  /* 0x000000001d001227 */ /* 0x001fce00078e00ff */
[----:B-1----:R-:W0:Y:S01]  /*16fd0*/  @!P0 LDC R2, c[0x0][0xb50] ;  /* 0x0002d400ff028b82 */ /* 0x002e220000000800 */
        /* <DEDUP_REMOVED lines=21> */
[----:B------:R-:W-:-:S05]  /*17130*/  SHF.R.S32.HI R13, RZ, 0x1f, R11 ;  /* 0x0000001fff0d7819 */ /* 0x000fca000001140b */
[C---:B------:R-:W-:Y:S02]  /*17140*/  IMAD R13, R4.reuse, R13, R0 ;  /* 0x0000000d040d7224 */ /* 0x040fe400078e0200 */
[----:B------:R-:W-:-:S04]  /*17150*/  IMAD.WIDE.U32 R4, R4, R11, R8 ;  /* 0x0000000b04047225 */ /* 0x000fc800078e0008 */
[----:B------:R-:W-:Y:S01]  /*17160*/  IMAD.IADD R0, R5, 0x1, R13 ;  /* 0x0000000105007824 */ /* 0x000fe200078e020d */
[----:B0-----:R-:W-:Y:S01]  /*17170*/  LEA R2, P0, R4, R2, 0x2 ;  /* 0x0000000204027211 */ /* 0x001fe200078010ff */
[----:B------:R-:W-:-:S03]  /*17180*/  IMAD.MOV.U32 R5, RZ, RZ, -0x800000 ;  /* 0xff800000ff057424 */ /* 0x000fc600078e00ff */
[----:B-1----:R-:W-:-:S05]  /*17190*/  LEA.HI.X R3, R4, R3, R0, 0x2, P0 ;  /* 0x0000000304037211 */ /* 0x002fca00000f1400 */
[----:B------:R1:W-:Y:S04]  /*171a0*/  STG.E desc[UR60][R2.64], R5 ;  /* 0x0000000502007986 */ /* 0x0003e8000c10193c */
.L_x_9901:
[----:B------:R-:W-:Y:S05]  /*171b0*/  BSYNC B1 ;  /* 0x0000000000017941 */ /* 0x000fea0003800000 */
.L_x_9900:
[----:B------:R-:W-:Y:S05]  /*171c0*/  @P2 BRA `(.L_x_9894) ;  /* 0x0000000400782947 */ /* 0x000fea0003800000 */
[----:B------:R-:W2:Y:S01]  /*171d0*/  LDL.LU R10, [R1+0x8c] ;  /* 0x00008c00010a7983 */ /* 0x000ea20000300800 */
[----:B------:R-:W3:Y:S01]  /*171e0*/  LDC R21, c[0x0][0xbe8] ;  /* 0x0002fa00ff157b82 */ /* 0x000ee20000000800 */
[----:B-1----:R-:W-:Y:S01]  /*171f0*/  SHF.R.S32.HI R3, RZ, 0x1f, R26 ;  /* 0x0000001fff037819 */ /* 0x002fe2000001141a */
[----:B------:R-:W-:Y:S01]  /*17200*/  ULDC.64 UR4, c[0x0][0xaa0] ;  /* 0x0002a80000047ab9 */ /* 0x000fe20000000a00 */
[----:B------:R-:W4:Y:S01]  /*17210*/  LDL R20, [R1+0xa4] ;  /* 0x0000a40001147983 */ /* 0x000f220000100800 */
[----:B------:R-:W-:Y:S01]  /*17220*/  IMAD R0, R22, UR4, RZ ;  /* 0x0000000416007c24 */ /* 0x000fe2000f8e02ff */
[----:B------:R-:W-:Y:S01]  /*17230*/  LEA.HI R4, R3, R26, RZ, 0x2 ;  /* 0x0000001a03047211 */ /* 0x000fe200078f10ff */
[C---:B------:R-:W-:Y:S01]  /*17240*/  IMAD.WIDE.U32 R2, R7.reuse, UR4, RZ ;  /* 0x0000000407027c25 */ /* 0x040fe2000f8e00ff */
[----:B------:R-:W-:Y:S02]  /*17250*/  ULDC.64 UR6, c[0x0][0xaf0] ;  /* 0x0002bc0000067ab9 */ /* 0x000fe40000000a00 */
[----:B------:R-:W-:Y:S01]  /*17260*/  LOP3.LUT R9, R4, 0xfffffffc, RZ, 0xc0, !PT ;  /* 0xfffffffc04097812 */ /* 0x000fe200078ec0ff */
[----:B------:R-:W-:Y:S01]  /*17270*/  IMAD R5, R7, UR5, R0 ;  /* 0x0000000507057c24 */ /* 0x000fe2000f8e0200 */
[----:B------:R-:W-:Y:S01]  /*17280*/  SHF.R.S32.HI R23, RZ, 0x2, R4 ;  /* 0x00000002ff177819 */ /* 0x000fe20000011404 */
[----:B------:R-:W-:Y:S01]  /*17290*/  ULDC.64 UR4, c[0x0][0xae8] ;  /* 0x0002ba0000047ab9 */ /* 0x000fe20000000a00 */
[----:B------:R-:W-:-:S02]  /*172a0*/  IMAD R4, R24, UR6, RZ ;  /* 0x0000000618047c24 */ /* 0x000fc4000f8e02ff */
[----:B------:R-:W-:Y:S02]  /*172b0*/  IMAD.IADD R26, R26, 0x1, -R9 ;  /* 0x000000011a1a7824 */ /* 0x000fe400078e0a09 */
[----:B------:R-:W-:Y:S02]  /*172c0*/  IMAD.IADD R3, R3, 0x1, R5 ;  /* 0x0000000103037824 */ /* 0x000fe400078e0205 */
[----:B------:R-:W-:Y:S02]  /*172d0*/  IMAD R0, R26, 0x60, R23 ;  /* 0x000000601a007824 */ /* 0x000fe400078e0217 */
[----:B------:R-:W-:Y:S01]  /*172e0*/  IMAD R7, R27, UR7, R4 ;  /* 0x000000071b077c24 */ /* 0x000fe2000f8e0204 */
[----:B---3--:R-:W-:-:S13]  /*172f0*/  ISETP.NE.AND P0, PT, R21, 0x1, PT ;  /* 0x000000011500780c */ /* 0x008fda0003f05270 */
[----:B------:R-:W1:Y:S08]  /*17300*/  @P0 LDC R8, c[0x0][0xbec] ;  /* 0x0002fb00ff080b82 */ /* 0x000e700000000800 */
[----:B------:R-:W3:Y:S01]  /*17310*/  @P0 LDC R11, c[0x0][0xbf0] ;  /* 0x0002fc00ff0b0b82 */ /* 0x000ee20000000800 */
[----:B--2---:R-:W-:-:S04]  /*17320*/  IMAD.WIDE.U32 R2, R10, UR4, R2 ;  /* 0x000000040a027c25 */ /* 0x004fc8000f8e0002 */
[----:B----4-:R-:W-:Y:S02]  /*17330*/  IMAD R9, R20, 0xc0, R0 ;  /* 0x000000c014097824 */ /* 0x010fe400078e0200 */
[----:B------:R-:W-:Y:S01]  /*17340*/  IMAD R3, R10, UR5, R3 ;  /* 0x000000050a037c24 */ /* 0x000fe2000f8e0203 */
[----:B------:R-:W-:Y:S01]  /*17350*/  ULDC.64 UR4, c[0x0][0xae0] ;  /* 0x0002b80000047ab9 */ /* 0x000fe20000000a00 */
[----:B-1----:R-:W-:-:S04]  /*17360*/  @P0 IMAD.HI.U32 R0, R9, R8, RZ ;  /* 0x0000000809000227 */ /* 0x002fc800078e00ff */
[----:B------:R-:W-:Y:S01]  /*17370*/  IMAD.MOV.U32 R5, RZ, RZ, R9 ;  /* 0x000000ffff057224 */ /* 0x000fe200078e0009 */
[----:B---3--:R-:W-:Y:S01]  /*17380*/  @P0 SHF.R.U32.HI R5, RZ, R11, R0 ;  /* 0x0000000bff050219 */ /* 0x008fe20000011600 */
[----:B------:R-:W-:-:S03]  /*17390*/  IMAD.WIDE.U32 R2, R27, UR6, R2 ;  /* 0x000000061b027c25 */ /* 0x000fc6000f8e0002 */
[--C-:B------:R-:W-:Y:S01]  /*173a0*/  SHF.R.S32.HI R0, RZ, 0x1f, R5.reuse ;  /* 0x0000001fff007819 */ /* 0x100fe20000011405 */
[----:B------:R-:W-:Y:S02]  /*173b0*/  IMAD.MOV R4, RZ, RZ, -R5 ;  /* 0x000000ffff047224 */ /* 0x000fe400078e0a05 */
[----:B------:R-:W-:Y:S02]  /*173c0*/  IMAD.IADD R3, R3, 0x1, R7 ;  /* 0x0000000103037824 */ /* 0x000fe400078e0207 */
        /* <DEDUP_REMOVED lines=10> */
[----:B------:R-:W-:Y:S01]  /*17470*/  ULDC.64 UR4, c[0x0][0xa80] ;  /* 0x0002a00000047ab9 */ /* 0x000fe20000000a00 */
[----:B------:R-:W-:Y:S01]  /*17480*/  IMAD.SHL.U32 R5, R26, 0x8, RZ ;  /* 0x000000081a057824 */ /* 0x000fe200078e00ff */
[C---:B------:R-:W-:Y:S01]  /*17490*/  LEA R0, P0, R2.reuse, UR4, 0x1 ;  /* 0x0000000402007c11 */ /* 0x040fe2000f8008ff */
[----:B------:R-:W-:Y:S01]  /*174a0*/  IMAD.IADD R3, R3, 0x1, R7 ;  /* 0x0000000103037824 */ /* 0x000fe200078e0207 */
[----:B------:R-:W-:Y:S01]  /*174b0*/  UMOV UR4, 0xffffffff ;  /* 0xffffffff00047882 */ /* 0x000fe20000000000 */
[C---:B------:R-:W-:Y:S02]  /*174c0*/  VIADD R8, R5.reuse, 0x40 ;  /* 0x0000004005087836 */ /* 0x040fe40000000000 */
[----:B------:R-:W-:Y:S01]  /*174d0*/  VIADD R9, R5, 0x20 ;  /* 0x0000002005097836 */ /* 0x000fe20000000000 */
[----:B------:R-:W-:Y:S02]  /*174e0*/  LEA.HI.X R2, R2, UR5, R3, 0x1, P0 ;  /* 0x0000000502027c11 */ /* 0x000fe400080f0c03 */
[----:B------:R-:W-:-:S02]  /*174f0*/  SHF.R.S32.HI R7, RZ, 0x1f, R8 ;  /* 0x0000001fff077819 */ /* 0x000fc40000011408 */
[----:B------:R-:W-:Y:S01]  /*17500*/  SHF.R.S32.HI R10, RZ, 0x1f, R9 ;  /* 0x0000001fff0a7819 */ /* 0x000fe20000011409 */
[----:B------:R-:W-:Y:S06]  /*17510*/  BRA.DIV UR4, `(.L_x_9902) ;  /* 0x0000008e046c7947 */ /* 0x000fec000b800000 */
[----:B------:R1:W2:Y:S04]  /*17520*/  SHFL.IDX PT, R3, R2, RZ, 0x1c1f ;  /* 0x001c1fff02037589 */ /* 0x0002a800000e0000 */
[----:B------:R1:W3:Y:S02]  /*17530*/  SHFL.IDX PT, R14, R0, RZ, 0x1c1f ;  /* 0x001c1fff000e7589 */ /* 0x0002e400000e0000 */
.L_x_10112:
[----:B------:R-:W-:Y:S01]  /*17540*/  IMAD R21, R6, R21, RZ ;  /* 0x0000001506157224 */ /* 0x000fe200078e02ff */
[----:B------:R-:W-:Y:S01]  /*17550*/  BSSY B1, `(.L_x_9903) ;  /* 0x0000011000017945 */ /* 0x000fe20003800000 */
[----:B------:R-:W-:-:S05]  /*17560*/  IMAD R4, R20, 0xc0, R23 ;  /* 0x000000c014047824 */ /* 0x000fca00078e0217 */
[----:B------:R-:W-:-:S13]  /*17570*/  ISETP.GE.AND P0, PT, R4, R21, PT ;  /* 0x000000150400720c */ /* 0x000fda0003f06270 */
[----:B------:R-:W-:Y:S05]  /*17580*/  @P0 BRA `(.L_x_9904) ;  /* 0x0000000000340947 */ /* 0x000fea0003800000 */
[----:B------:R-:W-:Y:S02]  /*17590*/  ULDC UR4, c[0x0][0xac8] ;  /* 0x0002b20000047ab9 */ /* 0x000fe40000000800 */
[----:B------:R-:W-:Y:S02]  /*175a0*/  ISETP.GE.AND P2, PT, R5, UR4, PT ;  /* 0x0000000405007c0c */ /* 0x000fe4000bf46270 */
[----:B------:R-:W-:Y:S02]  /*175b0*/  ISETP.GE.AND P3, PT, R9, UR4, PT ;  /* 0x0000000409007c0c */ /* 0x000fe4000bf66270 */
[----:B------:R-:W-:-:S09]  /*175c0*/  ISETP.GE.AND P4, PT, R8, UR4, PT ;  /* 0x0000000408007c0c */ /* 0x000fd2000bf86270 */
[----:B--2---:R-:W-:Y:S02]  /*175d0*/  @!P2 IMAD.MOV.U32 R15, RZ, RZ, R3 ;  /* 0x000000ffff0fa224 */ /* 0x004fe400078e0003 */
[-C--:B---3--:R-:W-:Y:S02]  /*175e0*/  @!P3 LEA R22, P0, R9, R14.reuse, 0x1 ;  /* 0x0000000e0916b211 */ /* 0x088fe400078008ff */
[C---:B------:R-:W-:Y:S01]  /*175f0*/  @!P4 LEA R24, P1, R8.reuse, R14, 0x1 ;  /* 0x0000000e0818c211 */ /* 0x040fe200078208ff */
[----:B------:R-:W-:Y:S01]  /*17600*/  @!P2 IMAD.WIDE R12, R5, 0x2, R14 ;  /* 0x00000002050ca825 */ /* 0x000fe200078e020e */
[-C--:B------:R-:W-:Y:S02]  /*17610*/  @!P3 LEA.HI.X R23, R9, R3.reuse, R10, 0x1, P0 ;  /* 0x000000030917b211 */ /* 0x080fe400000f0c0a */
[----:B------:R-:W-:Y:S02]  /*17620*/  @!P4 LEA.HI.X R25, R8, R3, R7, 0x1, P1 ;  /* 0x000000030819c211 */ /* 0x000fe400008f0c07 */
[----:B------:R4:W-:Y:S04]  /*17630*/  @!P2 ST.E.128 desc[UR60][R12.64], RZ ;  /* 0x000000ff0c00a985 */ /* 0x0009e8000c101d3c */
[----:B------:R4:W-:Y:S04]  /*17640*/  @!P3 ST.E.128 desc[UR60][R22.64], RZ ;  /* 0x000000ff1600b985 */ /* 0x0009e8000c101d3c */
[----:B------:R4:W-:Y:S02]  /*17650*/  @!P4 ST.E.128 desc[UR60][R24.64], RZ ;  /* 0x000000ff1800c985 */ /* 0x0009e4000c101d3c */
.L_x_9904:
[----:B------:R-:W-:Y:S05]  /*17660*/  BSYNC B1 ;  /* 0x0000000000017941 */ /* 0x000fea0003800000 */
.L_x_9903:
[----:B------:R-:W-:-:S03]  /*17670*/  UMOV UR4, 0xffffffff ;  /* 0xffffffff00047882 */ /* 0x000fc60000000000 */
[----:B------:R-:W-:Y:S05]  /*17680*/  BRA.DIV UR4, `(.L_x_9905) ;  /* 0x0000008e04447947 */ /* 0x000fea000b800000 */
[----:B--2---:R2:W0:Y:S04]  /*17690*/  SHFL.IDX PT, R3, R2, 0x1, 0x1c1f ;  /* 0x003c1f0002037f89 */ /* 0x00442800000e0000 */
[----:B---3--:R2:W3:Y:S02]  /*176a0*/  SHFL.IDX PT, R14, R0, 0x1, 0x1c1f ;  /* 0x003c1f00000e7f89 */ /* 0x0084e400000e0000 */
.L_x_10116:
[----:B-12---:R-:W-:-:S05]  /*176b0*/  VIADD R0, R4, 0x60 ;  /* 0x0000006004007836 */ /* 0x006fca0000000000 */
[----:B------:R-:W-:-:S13]  /*176c0*/  ISETP.GE.AND P0, PT, R0, R21, PT ;  /* 0x000000150000720c */ /* 0x000fda0003f06270 */
[----:B------:R-:W-:Y:S05]  /*176d0*/  @P0 BRA `(.L_x_9894) ;  /* 0x0000000000340947 */ /* 0x000fea0003800000 */
[----:B------:R-:W-:Y:S02]  /*176e0*/  ULDC UR4, c[0x0][0xac8] ;  /* 0x0002b20000047ab9 */ /* 0x000fe40000000800 */
[----:B------:R-:W-:Y:S02]  /*176f0*/  ISETP.GE.AND P2, PT, R5, UR4, PT ;  /* 0x0000000405007c0c */ /* 0x000fe4000bf46270 */
[----:B------:R-:W-:Y:S02]  /*17700*/  ISETP.GE.AND P3, PT, R9, UR4, PT ;  /* 0x0000000409007c0c */ /* 0x000fe4000bf66270 */
[----:B------:R-:W-:-:S09]  /*17710*/  ISETP.GE.AND P4, PT, R8, UR4, PT ;  /* 0x0000000408007c0c */ /* 0x000fd2000bf86270 */
[----:B0-----:R-:W-:Y:S02]  /*17720*/  @!P2 IMAD.MOV.U32 R15, RZ, RZ, R3 ;  /* 0x000000ffff0fa224 */ /* 0x001fe400078e0003 */
[-C--:B---34-:R-:W-:Y:S02]  /*17730*/  @!P3 LEA R12, P0, R9, R14.reuse, 0x1 ;  /* 0x0000000e090cb211 */ /* 0x098fe400078008ff */
[C---:B------:R-:W-:Y:S01]  /*17740*/  @!P4 LEA R2, P1, R8.reuse, R14, 0x1 ;  /* 0x0000000e0802c211 */ /* 0x040fe200078208ff */
[----:B------:R-:W-:Y:S01]  /*17750*/  @!P2 IMAD.WIDE R4, R5, 0x2, R14 ;  /* 0x000000020504a825 */ /* 0x000fe200078e020e */
[-C--:B------:R-:W-:Y:S02]  /*17760*/  @!P3 LEA.HI.X R13, R9, R3.reuse, R10, 0x1, P0 ;  /* 0x00000003090db211 */ /* 0x080fe400000f0c0a */
[----:B------:R-:W-:Y:S02]  /*17770*/  @!P4 LEA.HI.X R3, R8, R3, R7, 0x1, P1 ;  /* 0x000000030803c211 */ /* 0x000fe400008f0c07 */
[----:B------:R2:W-:Y:S04]  /*17780*/  @!P2 ST.E.128 desc[UR60][R4.64], RZ ;  /* 0x000000ff0400a985 */ /* 0x0005e8000c101d3c */
[----:B------:R2:W-:Y:S04]  /*17790*/  @!P3 ST.E.128 desc[UR60][R12.64], RZ ;  /* 0x000000ff0c00b985 */ /* 0x0005e8000c101d3c */
[----:B------:R2:W-:Y:S02]  /*177a0*/  @!P4 ST.E.128 desc[UR60][R2.64], RZ ;  /* 0x000000ff0200c985 */ /* 0x0005e4000c101d3c */
.L_x_9894:
[----:B------:R-:W-:Y:S05]  /*177b0*/  BSYNC B0 ;  /* 0x0000000000007941 */ /* 0x000fea0003800000 */
.L_x_9886:
[----:B------:R-:W-:Y:S02]  /*177c0*/  ULDC UR4, c[0x0][0xc3c] ;  /* 0x00030f0000047ab9 */ /* 0x000fe40000000800 */
[----:B------:R-:W-:-:S13]  /*177d0*/  ISETP.GE.AND P0, PT, R111, UR4, PT ;  /* 0x000000046f007c0c */ /* 0x000fda000bf06270 */
[----:B------:R-:W-:Y:S05]  /*177e0*/  @!P0 BRA `(.L_x_9906) ;  /* 0xfffffe9c00008947 */ /* 0x000fea000383ffff */
[----:B------:R-:W-:Y:S05]  /*177f0*/  BRA `(.L_x_9759) ;  /* 0x0000007c00d87947 */ /* 0x000fea0003800000 */
.L_x_9757:
[----:B------:R-:W-:-:S08]  /*17800*/  NOP ;  /* 0x0000000000007918 */ /* 0x000fd00000000000 */
[----:B--2---:R-:W0:-:S00]  /*17810*/  USETMAXREG.DEALLOC.CTAPOOL 0x20 ;  /* 0x00000020000079c8 */ /* 0x004e0000080e0500 */
        /* <DEDUP_REMOVED lines=14> */
.L_x_9907:
[----:B------:R-:W0:Y:S01]  /*17900*/  S2R R0, SR_TID.X ;  /* 0x0000000000007919 */ /* 0x000e220000002100 */
[----:B------:R-:W-:Y:S01]  /*17910*/  ULDC UR4, c[0x0][0xc3c] ;  /* 0x00030f0000047ab9 */ /* 0x000fe20000000800 */
[----:B------:R-:W-:Y:S01]  /*17920*/  IMAD.MOV.U32 R7, RZ, RZ, RZ ;  /* 0x000000ffff077224 */ /* 0x000fe200078e00ff */
        /* <DEDUP_REMOVED lines=8> */
[----:B------:R-:W3:Y:S01]  /*179b0*/  @!P1 LDG.E R6, desc[UR60][R4.64] ;  /* 0x0000003c04069981 */ /* 0x000ee2000c1e1900 */
[----:B--2---:R-:W-:-:S05]  /*179c0*/  @!P1 IMAD.WIDE.U32 R2, R0, 0x4, R2 ;  /* 0x0000000400029825 */ /* 0x004fca00078e0002 */
[----:B------:R-:W3:Y:S01]  /*179d0*/  @!P1 LDG.E R7, desc[UR60][R2.64] ;  /* 0x0000003c02079981 */ /* 0x000ee2000c1e1900 */
[C---:B------:R-:W-:Y:S02]  /*179e0*/  ISETP.NE.AND P1, PT, R0.reuse, RZ, PT ;  /* 0x000000ff0000720c */ /* 0x040fe40003f25270 */
[C---:B------:R-:W-:Y:S02]  /*179f0*/  ISETP.GE.U32.AND P2, PT, R0.reuse, 0x2, PT ;  /* 0x000000020000780c */ /* 0x040fe40003f46070 */
[C---:B------:R-:W-:Y:S02]  /*17a00*/  ISETP.GE.U32.AND P3, PT, R0.reuse, 0x4, PT ;  /* 0x000000040000780c */ /* 0x040fe40003f66070 */
[C---:B------:R-:W-:Y:S02]  /*17a10*/  ISETP.GE.U32.AND P4, PT, R0.reuse, 0x8, PT ;  /* 0x000000080000780c */ /* 0x040fe40003f86070 */
[----:B------:R-:W-:Y:S01]  /*17a20*/  ISETP.GE.U32.AND P5, PT, R0, 0x10, PT ;  /* 0x000000100000780c */ /* 0x000fe20003fa6070 */
[----:B------:R-:W-:Y:S01]  /*17a30*/  UMOV UR4, URZ ;  /* 0x0000003f00047c82 */ /* 0x000fe20008000000 */
        /* <DEDUP_REMOVED lines=18> */
[----:B-1----:R-:W-:Y:S01]  /*17b60*/  ISETP.GT.AND P6, PT, R8, UR6, PT ;  /* 0x0000000608007c0c */ /* 0x002fe2000bfc4270 */
[----:B------:R-:W-:-:S12]  /*17b70*/  IMAD.MOV.U32 R3, RZ, RZ, R8 ;  /* 0x000000ffff037224 */ /* 0x000fd800078e0008 */
[----:B------:R-:W-:Y:S05]  /*17b80*/  @P6 BRA `(.L_x_9909) ;  /* 0x00000000009c6947 */ /* 0x000fea0003800000 */
[----:B------:R-:W-:Y:S01]  /*17b90*/  IMAD.MOV.U32 R8, RZ, RZ, R3 ;  /* 0x000000ffff087224 */ /* 0x000fe200078e0003 */
[----:B------:R-:W-:Y:S01]  /*17ba0*/  UMOV UR4, URZ ;  /* 0x0000003f00047c82 */ /* 0x000fe20008000000 */
[----:B------:R-:W-:-:S05]  /*17bb0*/  ULDC UR5, c[0x0][0xc38] ;  /* 0x00030e0000057ab9 */ /* 0x000fca0000000800 */
.L_x_9911:
[----:B------:R-:W0:Y:S01]  /*17bc0*/  LDC R2, c[0x0][0xc3c] ;  /* 0x00030f00ff027b82 */ /* 0x000e220000000800 */
[----:B------:R-:W-:Y:S01]  /*17bd0*/  UIADD3 UR4, UR4, 0x1f, URZ ;  /* 0x0000001f04047890 */ /* 0x000fe2000fffe03f */
[----:B------:R-:W-:Y:S02]  /*17be0*/  ULDC UR7, c[0x0][0xc3c] ;  /* 0x00030f0000077ab9 */ /* 0x000fe40000000800 */
[----:B------:R-:W-:-:S03]  /*17bf0*/  IMAD.U32 R27, RZ, RZ, UR7 ;  /* 0x00000007ff1b7e24 */ /* 0x000fc6000f8e00ff */
[----:B0-----:R-:W-:-:S13]  /*17c00*/  ISETP.LE.AND P6, PT, R2, UR4, PT ;  /* 0x0000000402007c0c */ /* 0x001fda000bfc3270 */
[----:B------:R-:W-:Y:S05]  /*17c10*/  @P6 BRA `(.L_x_9910) ;  /* 0x00000004009c6947 */ /* 0x000fea0003800000 */
[----:B------:R-:W-:-:S05]  /*17c20*/  VIADD R7, R0, UR4 ;  /* 0x0000000400077c36 */ /* 0x000fca0008000000 */
        /* <DEDUP_REMOVED lines=29> */
.L_x_9909:
        /* <DEDUP_REMOVED lines=19> */
.L_x_9912:
[----:B0-----:R-:W-:Y:S02]  /*17f30*/  IMAD.MOV.U32 R5, RZ, RZ, R10 ;  /* 0x000000ffff057224 */ /* 0x001fe400078e000a */
[----:B-1----:R-:W-:Y:S02]  /*17f40*/  IMAD R24, R24, UR5, R9 ;  /* 0x0000000518187c24 */ /* 0x002fe4000f8e0209 */
[----:B------:R-:W0:Y:S01]  /*17f50*/  I2F.RP R8, R5 ;  /* 0x0000000500087306 */ /* 0x000e220000209400 */
[----:B------:R-:W-:Y:S02]  /*17f60*/  IMAD R9, R11, R4, RZ ;  /* 0x000000040b097224 */ /* 0x000fe400078e02ff */
[----:B------:R-:W-:Y:S01]  /*17f70*/  IMAD.MOV.U32 R2, RZ, RZ, RZ ;  /* 0x000000ffff027224 */ /* 0x000fe200078e00ff */
[----:B------:R-:W-:Y:S01]  /*17f80*/  IADD3 R25, -R24, UR6, RZ ;  /* 0x0000000618197c10 */ /* 0x000fe2000fffe1ff */
[----:B------:R-:W-:Y:S02]  /*17f90*/  VIADD R27, R27, UR4 ;  /* 0x000000041b1b7c36 */ /* 0x000fe40008000000 */
[----:B------:R-:W-:Y:S01]  /*17fa0*/  IMAD.HI.U32 R2, R3, R9, R2 ;  /* 0x0000000903027227 */ /* 0x000fe200078e0002 */
[----:B------:R-:W-:-:S02]  /*17fb0*/  IABS R3, R6 ;  /* 0x0000000600037213 */ /* 0x000fc40000000000 */
[----:B------:R-:W-:-:S03]  /*17fc0*/  IABS R9, R25 ;  /* 0x0000001900097213 */ /* 0x000fc60000000000 */
[----:B------:R-:W-:Y:S02]  /*17fd0*/  IMAD.MOV R3, RZ, RZ, -R3 ;  /* 0x000000ffff037224 */ /* 0x000fe400078e0a03 */
[----:B------:R-:W-:Y:S01]  /*17fe0*/  IMAD.HI.U32 R2, R2, R9, RZ ;  /* 0x0000000902027227 */ /* 0x000fe200078e00ff */
[----:B0-----:R-:W0:Y:S03]  /*17ff0*/  MUFU.RCP R8, R8 ;  /* 0x0000000800087308 */ /* 0x001e260000001000 */
[----:B------:R-:W-:-:S05]  /*18000*/  IMAD R9, R2, R3, R9 ;  /* 0x0000000302097224 */ /* 0x000fca00078e0209 */
[----:B------:R-:W-:Y:S01]  /*18010*/  ISETP.GT.U32.AND P1, PT, R4, R9, PT ;  /* 0x000000090400720c */ /* 0x000fe20003f24070 */
[----:B0-----:R-:W-:-:S12]  /*18020*/  VIADD R3, R8, 0xffffffe ;  /* 0x0ffffffe08037836 */ /* 0x001fd80000000000 */
[----:B------:R-:W-:Y:S01]  /*18030*/  @!P1 IMAD.IADD R9, R9, 0x1, -R4 ;  /* 0x0000000109099824 */ /* 0x000fe200078e0a04 */
[----:B------:R-:W0:Y:S01]  /*18040*/  F2I.FTZ.U32.TRUNC.NTZ R3, R3 ;  /* 0x0000000300037305 */ /* 0x000e22000021f000 */
[----:B------:R-:W-:Y:S01]  /*18050*/  @!P1 VIADD R2, R2, 0x1 ;  /* 0x0000000102029836 */ /* 0x000fe20000000000 */
[----:B------:R-:W-:Y:S02]  /*18060*/  ISETP.NE.AND P1, PT, R6, RZ, PT ;  /* 0x000000ff0600720c */ /* 0x000fe40003f25270 */
[----:B------:R-:W-:Y:S02]  /*18070*/  ISETP.GE.U32.AND P0, PT, R9, R4, PT ;  /* 0x000000040900720c */ /* 0x000fe40003f06070 */
[----:B------:R-:W-:-:S04]  /*18080*/  LOP3.LUT R4, R25, R6, RZ, 0x3c, !PT ;  /* 0x0000000619047212 */ /* 0x000fc800078e3cff */
[----:B------:R-:W-:Y:S01]  /*18090*/  ISETP.GE.AND P2, PT, R4, RZ, PT ;  /* 0x000000ff0400720c */ /* 0x000fe20003f46270 */
[----:B0-----:R-:W-:-:S06]  /*180a0*/  IMAD.MOV R8, RZ, RZ, -R3 ;  /* 0x000000ffff087224 */ /* 0x001fcc00078e0a03 */
[----:B------:R-:W-:-:S04]  /*180b0*/  @P0 VIADD R2, R2, 0x1 ;  /* 0x0000000102020836 */ /* 0x000fc80000000000 */
[----:B------:R-:W-:Y:S02]  /*180c0*/  IMAD.MOV.U32 R4, RZ, RZ, R2 ;  /* 0x000000ffff047224 */ /* 0x000fe400078e0002 */
[----:B------:R-:W-:Y:S01]  /*180d0*/  IMAD.MOV.U32 R2, RZ, RZ, R8 ;  /* 0x000000ffff027224 */ /* 0x000fe200078e0008 */
[----:B------:R-:W-:Y:S01]  /*180e0*/  IABS R8, R7 ;  /* 0x0000000700087213 */ /* 0x000fe20000000000 */
[----:B------:R-:W-:Y:S01]  /*180f0*/  @!P2 IMAD.MOV R4, RZ, RZ, -R4 ;  /* 0x000000ffff04a224 */ /* 0x000fe200078e0a04 */
[----:B------:R-:W-:Y:S01]  /*18100*/  @!P1 LOP3.LUT R4, RZ, R6, RZ, 0x33, !PT ;  /* 0x00000006ff049212 */ /* 0x000fe200078e33ff */
[----:B------:R-:W-:Y:S02]  /*18110*/  IMAD R9, R2, R5, RZ ;  /* 0x0000000502097224 */ /* 0x000fe400078e02ff */
[----:B------:R-:W-:Y:S02]  /*18120*/  IMAD.MOV.U32 R2, RZ, RZ, RZ ;  /* 0x000000ffff027224 */ /* 0x000fe400078e00ff */
[----:B------:R-:W-:-:S02]  /*18130*/  IMAD.MOV R8, RZ, RZ, -R8 ;  /* 0x000000ffff087224 */ /* 0x000fc400078e0a08 */
[----:B------:R-:W-:Y:S01]  /*18140*/  IMAD.HI.U32 R2, R3, R9, R2 ;  /* 0x0000000903027227 */ /* 0x000fe200078e0002 */
[----:B------:R-:W-:-:S03]  /*18150*/  IABS R3, R4 ;  /* 0x0000000400037213 */ /* 0x000fc60000000000 */
[----:B------:R-:W-:Y:S02]  /*18160*/  IMAD R6, R6, R4, RZ ;  /* 0x0000000406067224 */ /* 0x000fe400078e02ff */
        /* <DEDUP_REMOVED lines=18> */
.L_x_9910:
[----:B------:R-:W-:Y:S02]  /*18290*/  IMAD.MOV.U32 R25, RZ, RZ, RZ ;  /* 0x000000ffff197224 */ /* 0x000fe400078e00ff */
[----:B------:R-:W-:Y:S02]  /*182a0*/  IMAD.U32 R24, RZ, RZ, UR6 ;  /* 0x00000006ff187e24 */ /* 0x000fe4000f8e00ff */
[----:B------:R-:W-:-:S07]  /*182b0*/  IMAD.MOV.U32 R26, RZ, RZ, RZ ;  /* 0x000000ffff1a7224 */ /* 0x000fce00078e00ff */
.L_x_9913:
[----:B------:R-:W-:-:S13]  /*182c0*/  ISETP.NE.AND P0, PT, R0, RZ, PT ;  /* 0x000000ff0000720c */ /* 0x000fda0003f05270 */
[----:B------:R-:W0:Y:S01]  /*182d0*/  @!P0 S2R R3, SR_CgaCtaId ;  /* 0x0000000000038919 */ /* 0x000e220000008800 */
[----:B------:R-:W-:-:S04]  /*182e0*/  @!P0 MOV R0, 0x400 ;  /* 0x0000040000008802 */ /* 0x000fc80000000f00 */
[----:B0-----:R-:W-:-:S05]  /*182f0*/  @!P0 LEA R0, R3, R0, 0x18 ;  /* 0x0000000003008211 */ /* 0x001fca00078ec0ff */
[----:B------:R1:W-:Y:S01]  /*18300*/  @!P0 STS.128 [R0+0x31cd0], R24 ;  /* 0x031cd01800008388 */ /* 0x0003e20000000c00 */
[----:B------:R-:W-:Y:S06]  /*18310*/  BAR.ARV 0x5, 0x200 ;  /* 0x0148000000007b1d */ /* 0x000fec0000002000 */
.L_x_9908:
[----:B------:R2:W-:Y:S01]  /*18320*/  STL [R1+0x40], RZ ;  /* 0x000040ff01007387 */ /* 0x0005e20000100800 */
[----:B------:R-:W-:Y:S01]  /*18330*/  ULDC UR4, c[0x0][0xc3c] ;  /* 0x00030f0000047ab9 */ /* 0x000fe20000000800 */
[----:B------:R-:W-:Y:S01]  /*18340*/  IMAD.MOV.U32 R28, RZ, RZ, 0x1 ;  /* 0x00000001ff1c7424 */ /* 0x000fe200078e00ff */
[----:B0-----:R-:W-:Y:S01]  /*18350*/  ISETP.GE.AND P0, PT, R27, UR4, PT ;  /* 0x000000041b007c0c */ /* 0x001fe2000bf06270 */
[----:B------:R-:W-:-:S12]  /*18360*/  IMAD.MOV.U32 R18, RZ, RZ, RZ ;  /* 0x000000ffff127224 */ /* 0x000fd800078e00ff */
[----:B--2---:R-:W-:Y:S05]  /*18370*/  @P0 BRA `(.L_x_9914) ;  /* 0x00000070001c0947 */ /* 0x004fea0003800000 */
[----:B------:R-:W2:Y:S01]  /*18380*/  LDL R6, [R1+0x38] ;  /* 0x0000380001067983 */ /* 0x000ea20000100800 */
[----:B------:R-:W0:Y:S01]  /*18390*/  S2R R7, SR_TID.X ;  /* 0x0000000000077919 */ /* 0x000e220000002100 */
[----:B------:R-:W3:Y:S01]  /*183a0*/  S2UR UR5, SR_CgaCtaId ;  /* 0x00000000000579c3 */ /* 0x000ee20000008800 */
[----:B------:R-:W-:Y:S01]  /*183b0*/  UMOV UR4, 0x400 ;  /* 0x0000040000047882 */ /* 0x000fe20000000000 */
[----:B------:R-:W-:Y:S02]  /*183c0*/  LOP3.LUT R19, R19, 0xfffffffd, RZ, 0xc0, !PT ;  /* 0xfffffffd13137812 */ /* 0x000fe400078ec0ff */
[C---:B0-----:R-:W-:Y:S01]  /*183d0*/  LOP3.LUT R5, R7.reuse, 0x7f, RZ, 0xc0, !PT ;  /* 0x0000007f07057812 */ /* 0x041fe200078ec0ff */
[----:B-1----:R-:W-:-:S04]  /*183e0*/  IMAD.SHL.U32 R0, R7, 0x8, RZ ;  /* 0x0000000807007824 */ /* 0x002fc800078e00ff */
[----:B------:R-:W-:Y:S01]  /*183f0*/  IMAD.SHL.U32 R4, R5, 0x8, RZ ;  /* 0x0000000805047824 */ /* 0x000fe200078e00ff */
[C---:B------:R-:W-:Y:S02]  /*18400*/  LOP3.LUT R3, R0.reuse, 0x20, RZ, 0xc0, !PT ;  /* 0x0000002000037812 */ /* 0x040fe400078ec0ff */
[----:B------:R-:W-:Y:S02]  /*18410*/  LOP3.LUT R2, R0, 0xd8, RZ, 0xc0, !PT ;  /* 0x000000d800027812 */ /* 0x000fe400078ec0ff */
[----:B------:R-:W-:Y:S02]  /*18420*/  LOP3.LUT R3, R3, 0x300, R4, 0xf8, !PT ;  /* 0x0000030003037812 */ /* 0x000fe400078ef804 */
[----:B------:R-:W-:Y:S01]  /*18430*/  LOP3.LUT R2, R2, 0x18, R7, 0x78, !PT ;  /* 0x0000001802027812 */ /* 0x000fe200078e7807 */
[----:B---3--:R-:W-:-:S03]  /*18440*/  ULEA UR4, UR5, UR4, 0x18 ;  /* 0x0000000405047291 */ /* 0x008fc6000f8ec03f */
[----:B------:R-:W-:Y:S02]  /*18450*/  LOP3.LUT R3, R3, R2, RZ, 0xfc, !PT ;  /* 0x0000000203037212 */ /* 0x000fe400078efcff */
[----:B------:R-:W-:Y:S02]  /*18460*/  LOP3.LUT P0, R2, R7, 0x1f, RZ, 0xc0, !PT ;  /* 0x0000001f07027812 */ /* 0x000fe4000780c0ff */
[----:B------:R-:W-:-:S03]  /*18470*/  ISETP.NE.AND P1, PT, R5, RZ, PT ;  /* 0x000000ff0500720c */ /* 0x000fc60003f25270 */
[----:B------:R0:W-:Y:S01]  /*18480*/  STL [R1+0xc], R2 ;  /* 0x00000c0201007387 */ /* 0x0001e20000100800 */
[----:B------:R-:W-:Y:S01]  /*18490*/  SHF.R.U32.HI R4, RZ, 0x2, R5 ;  /* 0x00000002ff047819 */ /* 0x000fe20000011605 */
[----:B------:R-:W-:Y:S02]  /*184a0*/  IMAD.U32 R16, RZ, RZ, UR4 ;  /* 0x00000004ff107e24 */ /* 0x000fe4000f8e00ff */
[----:B0-----:R-:W-:-:S05]  /*184b0*/  IMAD.SHL.U32 R2, R7, 0x20, RZ ;  /* 0x0000002007027824 */ /* 0x001fca00078e00ff */
[----:B------:R-:W-:Y:S01]  /*184c0*/  LOP3.LUT R4, R4, 0x60, R2, 0xf8, !PT ;  /* 0x0000006004047812 */ /* 0x000fe200078ef802 */
[----:B------:R-:W-:Y:S01]  /*184d0*/  IMAD R2, R3, 0x2, R16 ;  /* 0x0000000203027824 */ /* 0x000fe200078e0210 */
[----:B------:R-:W-:-:S04]  /*184e0*/  @P1 LOP3.LUT R19, R19, 0x2, RZ, 0xfc, !PT ;  /* 0x0000000213131812 */ /* 0x000fc800078efcff */
[----:B------:R-:W-:-:S04]  /*184f0*/  LOP3.LUT R19, R19, 0xfffffffe, RZ, 0xc0, !PT ;  /* 0xfffffffe13137812 */ /* 0x000fc800078ec0ff */
[----:B------:R-:W-:Y:S02]  /*18500*/  @P0 LOP3.LUT R19, R19, 0x1, RZ, 0xfc, !PT ;  /* 0x0000000113130812 */ /* 0x000fe400078efcff */
[----:B------:R-:W-:Y:S02]  /*18510*/  ISETP.NE.OR P0, PT, R5, RZ, !P0 ;  /* 0x000000ff0500720c */ /* 0x000fe40004705670 */
[----:B------:R-:W-:Y:S02]  /*18520*/  LOP3.LUT R0, R0, 0x18, RZ, 0xc0, !PT ;  /* 0x0000001800007812 */ /* 0x000fe400078ec0ff */
[----:B------:R-:W-:Y:S01]  /*18530*/  LOP3.LUT R19, R19, 0xfffffff7, RZ, 0xc0, !PT ;  /* 0xfffffff713137812 */ /* 0x000fe200078ec0ff */
[----:B------:R-:W-:Y:S01]  /*18540*/  BSSY B8, `(.L_x_9914) ;  /* 0x00006ea000087945 */ /* 0x000fe20003800000 */
[----:B------:R-:W-:Y:S02]  /*18550*/  IMAD.MOV.U32 R28, RZ, RZ, 0x1 ;  /* 0x00000001ff1c7424 */ /* 0x000fe400078e00ff */
[----:B------:R-:W-:Y:S01]  /*18560*/  IMAD.MOV.U32 R18, RZ, RZ, RZ ;  /* 0x000000ffff127224 */ /* 0x000fe200078e00ff */
[----:B------:R-:W-:Y:S01]  /*18570*/  ULDC.64 UR36, c[0x0][0x198] ;  /* 0x0000660000247ab9 */ /* 0x000fe20000000a00 */
[----:B------:R-:W-:-:S03]  /*18580*/  ULDC UR38, c[0x0][0xc] ;  /* 0x0000030000267ab9 */ /* 0x000fc60000000800 */
[----:B------:R-:W-:Y:S02]  /*18590*/  @P0 LOP3.LUT R19, R19, 0x8, RZ, 0xfc, !PT ;  /* 0x0000000813130812 */ /* 0x000fe400078efcff */
[----:B--2---:R-:W-:Y:S01]  /*185a0*/  LOP3.LUT R7, R6, 0x2, RZ, 0xfc, !PT ;  /* 0x0000000206077812 */ /* 0x004fe200078efcff */
[----:B------:R-:W-:-:S04]  /*185b0*/  IMAD.MOV.U32 R6, RZ, RZ, 0x1 ;  /* 0x00000001ff067424 */ /* 0x000fc800078e00ff */
[----:B------:R-:W-:Y:S04]  /*185c0*/  STL [R1+0x1c], R7 ;  /* 0x00001c0701007387 */ /* 0x000fe80000100800 */
[----:B------:R-:W-:Y:S04]  /*185d0*/  STL [R1+0x40], RZ ;  /* 0x000040ff01007387 */ /* 0x000fe80000100800 */
[----:B------:R-:W-:Y:S04]  /*185e0*/  STL [R1+0x4], R6 ;  /* 0x0000040601007387 */ /* 0x000fe80000100800 */
[----:B------:R0:W-:Y:S04]  /*185f0*/  STL [R1+0x14], R2 ;  /* 0x0000140201007387 */ /* 0x0001e80000100800 */
[----:B------:R1:W-:Y:S01]  /*18600*/  STL [R1], RZ ;  /* 0x000000ff01007387 */ /* 0x0003e20000100800 */
[----:B0-----:R-:W-:-:S02]  /*18610*/  LOP3.LUT R2, R0, 0x20, RZ, 0xfc, !PT ;  /* 0x0000002000027812 */ /* 0x001fc400078efcff */
[----:B-1----:R-:W-:-:S07]  /*18620*/  LOP3.LUT R0, R0, 0x40, RZ, 0xfc, !PT ;  /* 0x0000004000007812 */ /* 0x002fce00078efcff */
.L_x_10064:
[----:B------:R-:W0:Y:S02]  /*18630*/  LDC.64 R2, c[0x0][0xc88] ;  /* 0x00032200ff027b82 */ /* 0x000e240000000a00 */
[----:B0-----:R-:W-:-:S05]  /*18640*/  IMAD.WIDE R2, R27, 0x4, R2 ;  /* 0x000000041b027825 */ /* 0x001fca00078e0202 */
[----:B-12---:R-:W2:Y:S01]  /*18650*/  LDG.E R12, desc[UR60][R2.64] ;  /* 0x0000003c020c7981 */ /* 0x006ea2000c1e1900 */
[----:B------:R-:W-:Y:S05]  /*18660*/  YIELD ;  /* 0x0000000000007946 */ /* 0x000fea0003800000 */
[----:B------:R-:W-:Y:S01]  /*18670*/  ULDC.64 UR4, c[0x0][0xa28] ;  /* 0x00028a0000047ab9 */ /* 0x000fe20000000a00 */
[----:B------:R-:W-:Y:S01]  /*18680*/  ULDC.64 UR6, c[0x0][0xa18] ;  /* 0x0002860000067ab9 */ /* 0x000fe20000000a00 */
[----:B------:R-:W-:Y:S02]  /*18690*/  ISETP.NE.U32.AND P0, PT, RZ, UR4, PT ;  /* 0x00000004ff007c0c */ /* 0x000fe4000bf05070 */
[----:B------:R-:W-:-:S02]  /*186a0*/  CS2R R8, SRZ ;  /* 0x0000000000087805 */ /* 0x000fc4000001ff00 */
[----:B------:R-:W-:Y:S01]  /*186b0*/  ISETP.NE.U32.AND P3, PT, RZ, UR6, PT ;  /* 0x00000006ff007c0c */ /* 0x000fe2000bf65070 */
[----:B------:R-:W-:Y:S01]  /*186c0*/  ULDC.64 UR8, c[0x0][0xa10] ;  /* 0x0002840000087ab9 */ /* 0x000fe20000000a00 */
[----:B------:R-:W-:Y:S02]  /*186d0*/  ISETP.NE.AND.EX P0, PT, RZ, UR5, PT, P0 ;  /* 0x00000005ff007c0c */ /* 0x000fe4000bf05300 */
[----:B------:R-:W-:Y:S02]  /*186e0*/  ISETP.NE.AND.EX P3, PT, RZ, UR7, PT, P3 ;  /* 0x00000007ff007c0c */ /* 0x000fe4000bf65330 */
[----:B--2---:R-:W-:Y:S01]  /*186f0*/  SHF.R.S32.HI R0, RZ, 0x1f, R12 ;  /* 0x0000001fff007819 */ /* 0x004fe2000001140c */
[----:B------:R-:W-:-:S08]  /*18700*/  IMAD.SHL.U32 R22, R12, 0x4, RZ ;  /* 0x000000040c167824 */ /* 0x000fd000078e00ff */
[C---:B------:R-:W-:Y:S01]  /*18710*/  @P0 LEA R2, P1, R12.reuse, UR4, 0x2 ;  /* 0x000000040c020c11 */ /* 0x040fe2000f8210ff */
[----:B------:R-:W-:Y:S01]  /*18720*/  STL [R1+0x18], R12 ;  /* 0x0000180c01007387 */ /* 0x000fe20000100800 */
[C-C-:B------:R-:W-:Y:S02]  /*18730*/  SHF.L.U64.HI R23, R12.reuse, 0x2, R0.reuse ;  /* 0x000000020c177819 */ /* 0x140fe40000010200 */
[----:B------:R-:W-:Y:S01]  /*18740*/  @P0 LEA.HI.X R3, R12, UR5, R0, 0x2, P1 ;  /* 0x000000050c030c11 */ /* 0x000fe200088f1400 */
[----:B------:R-:W-:Y:S01]  /*18750*/  ULDC.64 UR4, c[0x0][0xa00] ;  /* 0x0002800000047ab9 */ /* 0x000fe20000000a00 */
[C---:B------:R-:W-:Y:S01]  /*18760*/  @P3 IADD3 R10, P1, R22.reuse, UR6, RZ ;  /* 0x00000006160a3c10 */ /* 0x040fe2000ff3e0ff */
[----:B------:R0:W-:Y:S03]  /*18770*/  STL [R1+0x3c], R0 ;  /* 0x00003c0001007387 */ /* 0x0001e60000100800 */
[----:B------:R-:W-:Y:S01]  /*18780*/  @P3 IADD3.X R11, R23, UR7, RZ, P1, !PT ;  /* 0x00000007170b3c10 */ /* 0x000fe20008ffe4ff */
[----:B------:R-:W-:Y:S01]  /*18790*/  ULDC.64 UR6, c[0x0][0xa08] ;  /* 0x0002820000067ab9 */ /* 0x000fe20000000a00 */
[----:B------:R1:W5:Y:S01]  /*187a0*/  @P0 LDG.E R9, desc[UR60][R2.64] ;  /* 0x0000003c02090981 */ /* 0x000362000c1e1900 */
[----:B------:R-:W-:Y:S01]  /*187b0*/  IADD3 R6, P1, R22, UR6, RZ ;  /* 0x0000000616067c10 */ /* 0x000fe2000ff3e0ff */
[----:B------:R-:W-:Y:S01]  /*187c0*/  IMAD.MOV.U32 R29, RZ, RZ, RZ ;  /* 0x000000ffff1d7224 */ /* 0x000fe200078e00ff */
[----:B------:R-:W-:-:S02]  /*187d0*/  ISETP.NE.U32.AND P2, PT, RZ, UR6, PT ;  /* 0x00000006ff007c0c */ /* 0x000fc4000bf45070 */
[----:B------:R-:W-:Y:S01]  /*187e0*/  IADD3.X R7, R23, UR7, RZ, P1, !PT ;  /* 0x0000000717077c10 */ /* 0x000fe20008ffe4ff */
[----:B0-----:R-:W-:Y:S01]  /*187f0*/  IMAD.MOV.U32 R0, RZ, RZ, RZ ;  /* 0x000000ffff007224 */ /* 0x001fe200078e00ff */
[----:B------:R-:W-:Y:S02]  /*18800*/  ISETP.NE.U32.AND P1, PT, RZ, UR4, PT ;  /* 0x00000004ff007c0c */ /* 0x000fe4000bf25070 */
[----:B------:R-:W-:Y:S02]  /*18810*/  ISETP.NE.AND.EX P2, PT, RZ, UR7, PT, P2 ;  /* 0x00000007ff007c0c */ /* 0x000fe4000bf45320 */
[----:B------:R-:W-:Y:S02]  /*18820*/  ISETP.NE.AND.EX P1, PT, RZ, UR5, PT, P1 ;  /* 0x00000005ff007c0c */ /* 0x000fe4000bf25310 */
[----:B-1----:R-:W-:-:S04]  /*18830*/  IADD3 R2, P0, R22, UR4, RZ ;  /* 0x0000000416027c10 */ /* 0x002fc8000ff1e0ff */
[C---:B------:R-:W-:Y:S02]  /*18840*/  IADD3.X R3, R23.reuse, UR5, RZ, P0, !PT ;  /* 0x0000000517037c10 */ /* 0x040fe400087fe4ff */
[----:B------:R-:W-:Y:S01]  /*18850*/  IADD3 R4, P0, R22, UR8, RZ ;  /* 0x0000000816047c10 */ /* 0x000fe2000ff1e0ff */
[----:B------:R-:W-:Y:S02]  /*18860*/  ULDC UR4, c[0x0][0x288] ;  /* 0x0000a20000047ab9 */ /* 0x000fe40000000800 */
[----:B------:R-:W5:Y:S01]  /*18870*/  @P2 LDG.E R29, desc[UR60][R6.64] ;  /* 0x0000003c061d2981 */ /* 0x000f62000c1e1900 */
[----:B---3--:R-:W-:Y:S02]  /*18880*/  IADD3.X R5, R23, UR9, RZ, P0, !PT ;  /* 0x0000000917057c10 */ /* 0x008fe400087fe4ff */
        /* <DEDUP_REMOVED lines=14> */
[----:B------:R-:W-:-:S03]  /*18970*/  ULDC UR5, c[0x0][0x348] ;  /* 0x0000d20000057ab9 */ /* 0x000fc60000000800 */
[----:B0-----:R-:W-:Y:S01]  /*18980*/  IMAD.U32 R10, RZ, RZ, UR4 ;  /* 0x00000004ff0a7e24 */ /* 0x001fe2000f8e00ff */
[----:B--2---:R0:W-:Y:S02]  /*18990*/  STL [R1+0x44], R8 ;  /* 0x0000440801007387 */ /* 0x0041e40000100800 */
[----:B0-----:R-:W-:Y:S01]  /*189a0*/  IMAD.U32 R8, RZ, RZ, UR5 ;  /* 0x00000005ff087e24 */ /* 0x001fe2000f8e00ff */
[----:B----4-:R-:W-:Y:S06]  /*189b0*/  @P3 BRA `(.L_x_9915) ;  /* 0x0000000000143947 */ /* 0x010fec0003800000 */
[----:B------:R-:W-:Y:S05]  /*189c0*/  @!P1 BRA `(.L_x_9915) ;  /* 0x0000000000109947 */ /* 0x000fea0003800000 */
[----:B------:R-:W2:Y:S04]  /*189d0*/  LDG.E R11, desc[UR60][R2.64] ;  /* 0x0000003c020b7981 */ /* 0x000ea8000c1e1900 */
[----:B------:R-:W2:Y:S02]  /*189e0*/  LDG.E R2, desc[UR60][R2.64+0x4] ;  /* 0x0000043c02027981 */ /* 0x000ea4000c1e1900 */
[----:B--2---:R-:W-:-:S05]  /*189f0*/  IMAD.IADD R2, R2, 0x1, -R11 ;  /* 0x0000000102027824 */ /* 0x004fca00078e0a0b */
[----:B------:R0:W-:Y:S02]  /*18a00*/  STL [R1+0x44], R2 ;  /* 0x0000440201007387 */ /* 0x0001e40000100800 */
.L_x_9915:
[----:B------:R-:W-:Y:S01]  /*18a10*/  ULDC.64 UR4, c[0x0][0xa20] ;  /* 0x0002880000047ab9 */ /* 0x000fe20000000a00 */
[C---:B0-----:R-:W-:Y:S01]  /*18a20*/  LOP3.LUT R2, R26.reuse, 0xff000000, RZ, 0xc0, !PT ;  /* 0xff0000001a027812 */ /* 0x041fe200078ec0ff */
[----:B-----5:R-:W-:Y:S01]  /*18a30*/  IMAD.IADD R29, R29, 0x1, R9 ;  /* 0x000000011d1d7824 */ /* 0x020fe200078e0209 */
[----:B------:R-:W-:Y:S02]  /*18a40*/  ISETP.NE.U32.AND P1, PT, RZ, UR4, PT ;  /* 0x00000004ff007c0c */ /* 0x000fe4000bf25070 */
[----:B------:R-:W-:Y:S02]  /*18a50*/  SHF.R.U32.HI R2, RZ, 0x8, R2 ;  /* 0x00000008ff027819 */ /* 0x000fe40000011602 */
[----:B------:R-:W-:Y:S02]  /*18a60*/  ISETP.NE.AND.EX P1, PT, RZ, UR5, PT, P1 ;  /* 0x00000005ff007c0c */ /* 0x000fe4000bf25310 */
[C---:B------:R-:W-:Y:S02]  /*18a70*/  LOP3.LUT R3, R26.reuse, 0xff0000, RZ, 0xc0, !PT ;  /* 0x00ff00001a037812 */ /* 0x040fe400078ec0ff */
[----:B------:R-:W-:Y:S01]  /*18a80*/  LOP3.LUT R17, R26, 0xffff, RZ, 0xc0, !PT ;  /* 0x0000ffff1a117812 */ /* 0x000fe200078ec0ff */
[----:B------:R-:W-:Y:S01]  /*18a90*/  IMAD.MOV.U32 R26, RZ, RZ, R12 ;  /* 0x000000ffff1a7224 */ /* 0x000fe200078e000c */
[----:B------:R-:W-:-:S07]  /*18aa0*/  LEA.HI R2, R3, R2, RZ, 0x10 ;  /* 0x0000000203027211 */ /* 0x000fce00078f80ff */
[----:B------:R-:W-:Y:S05]  /*18ab0*/  @!P1 BRA `(.L_x_9916) ;  /* 0x0000000000109947 */ /* 0x000fea0003800000 */
[----:B------:R-:W-:-:S04]  /*18ac0*/  IADD3 R10, P1, R22, UR4, RZ ;  /* 0x00000004160a7c10 */ /* 0x000fc8000ff3e0ff */
[----:B------:R-:W-:-:S05]  /*18ad0*/  IADD3.X R11, R23, UR5, RZ, P1, !PT ;  /* 0x00000005170b7c10 */ /* 0x000fca0008ffe4ff */
[----:B------:R0:W5:Y:S01]  /*18ae0*/  LDG.E R10, desc[UR60][R10.64] ;  /* 0x0000003c0a0a7981 */ /* 0x000162000c1e1900 */
[----:B------:R-:W-:Y:S05]  /*18af0*/  BRA `(.L_x_9917) ;  /* 0x0000000000107947 */ /* 0x000fea0003800000 */
.L_x_9916:
[----:B------:R-:W-:Y:S05]  /*18b00*/  @!P2 BRA `(.L_x_9917) ;  /* 0x00000000000ca947 */ /* 0x000fea0003800000 */
[----:B------:R-:W2:Y:S04]  /*18b10*/  LDG.E R10, desc[UR60][R6.64] ;  /* 0x0000003c060a7981 */ /* 0x000ea8000c1e1900 */
[----:B------:R-:W2:Y:S02]  /*18b20*/  LDG.E R6, desc[UR60][R6.64+0x4] ;  /* 0x0000043c06067981 */ /* 0x000ea4000c1e1900 */
[----:B--2---:R-:W-:-:S07]  /*18b30*/  IMAD.IADD R10, R6, 0x1, -R10 ;  /* 0x00000001060a7824 */ /* 0x004fce00078e0a0a */
.L_x_9917:
[----:B------:R-:W2:Y:S01]  /*18b40*/  @P0 LDG.E R3, desc[UR60][R4.64] ;  /* 0x0000003c04030981 */ /* 0x000ea2000c1e1900 */
[----:B-----5:R-:W-:-:S03]  /*18b50*/  IMAD.IADD R10, R10, 0x1, -R9 ;  /* 0x000000010a0a7824 */ /* 0x020fc600078e0a09 */
[----:B------:R-:W2:Y:S01]  /*18b60*/  @P0 LDG.E R4, desc[UR60][R4.64+0x4] ;  /* 0x0000043c04040981 */ /* 0x000ea2000c1e1900 */
[----:B------:R-:W-:Y:S01]  /*18b70*/  LOP3.LUT R13, R2, 0xff, RZ, 0xc0, !PT ;  /* 0x000000ff020d7812 */ /* 0x000fe200078ec0ff */
[----:B------:R-:W-:Y:S01]  /*18b80*/  BSSY B0, `(.L_x_9918) ;  /* 0x000002d000007945 */ /* 0x000fe20003800000 */
[----:B------:R-:W-:Y:S01]  /*18b90*/  LOP3.LUT R19, R19, 0xfffffffb, RZ, 0xc0, !PT ;  /* 0xfffffffb13137812 */ /* 0x000fe200078ec0ff */
[----:B--2---:R-:W-:-:S04]  /*18ba0*/  @P0 IMAD.IADD R8, R4, 0x1, -R3 ;  /* 0x0000000104080824 */ /* 0x004fc800078e0a03 */
[----:B------:R-:W-:-:S04]  /*18bb0*/  IMAD.IADD R3, R10, 0x1, R8 ;  /* 0x000000010a037824 */ /* 0x000fc800078e0208 */
[----:B------:R-:W-:-:S04]  /*18bc0*/  VIADD R4, R3, 0x8f ;  /* 0x0000008f03047836 */ /* 0x000fc80000000000 */
[----:B------:R-:W-:Y:S01]  /*18bd0*/  IMAD.HI R4, R4, 0x38e38e39, RZ ;  /* 0x38e38e3904047827 */ /* 0x000fe200078e02ff */
[----:B------:R-:W-:-:S04]  /*18be0*/  ISETP.GE.AND P1, PT, R3, 0x1, PT ;  /* 0x000000010300780c */ /* 0x000fc80003f26270 */
[----:B------:R-:W-:-:S04]  /*18bf0*/  SHF.R.U32.HI R3, RZ, 0x1f, R4 ;  /* 0x0000001fff037819 */ /* 0x000fc80000011604 */
[----:B------:R-:W-:-:S05]  /*18c00*/  LEA.HI.SX32 R12, R4, R3, 0x1b ;  /* 0x00000003040c7211 */ /* 0x000fca00078fdaff */
[----:B------:R1:W-:Y:S04]  /*18c10*/  STL [R1+0x20], R12 ;  /* 0x0000200c01007387 */ /* 0x0003e80000100800 */
[----:B------:R1:W-:Y:S01]  /*18c20*/  STL [R1+0x48], R13 ;  /* 0x0000480d01007387 */ /* 0x0003e20000100800 */
[----:B------:R-:W-:Y:S01]  /*18c30*/  @P1 LOP3.LUT R19, R19, 0x4, RZ, 0xfc, !PT ;  /* 0x0000000413131812 */ /* 0x000fe200078efcff */
[----:B------:R-:W-:Y:S01]  /*18c40*/  IMAD.MOV.U32 R3, RZ, RZ, RZ ;  /* 0x000000ffff037224 */ /* 0x000fe200078e00ff */
[----:B------:R-:W-:Y:S01]  /*18c50*/  SHF.R.U32.HI R4, RZ, 0x10, R2 ;  /* 0x00000010ff047819 */ /* 0x000fe20000011602 */
[----:B------:R-:W-:Y:S06]  /*18c60*/  @!P1 BRA `(.L_x_9919) ;  /* 0x0000000000789947 */ /* 0x000fec0003800000 */
[----:B------:R-:W-:Y:S01]  /*18c70*/  ISETP.NE.AND P1, PT, R4, RZ, PT ;  /* 0x000000ff0400720c */ /* 0x000fe20003f25270 */
[----:B------:R-:W-:-:S03]  /*18c80*/  ULDC UR4, c[0x0][0x9f0] ;  /* 0x00027c0000047ab9 */ /* 0x000fc60000000800 */
[----:B------:R-:W-:-:S04]  /*18c90*/  SEL R5, R4, UR4, P1 ;  /* 0x0000000404057c07 */ /* 0x000fc80008800000 */
        /* <DEDUP_REMOVED lines=22> */
[----:B------:R-:W-:-:S13]  /*18e00*/  ISETP.GE.AND P1, PT, R3, RZ, PT ;  /* 0x000000ff0300720c */ /* 0x000fda0003f26270 */
[----:B------:R-:W-:Y:S01]  /*18e10*/  @!P1 IMAD.MOV R2, RZ, RZ, -R2 ;  /* 0x000000ffff029224 */ /* 0x000fe200078e0a02 */
[----:B------:R-:W-:-:S13]  /*18e20*/  ISETP.NE.AND P1, PT, R5, RZ, PT ;  /* 0x000000ff0500720c */ /* 0x000fda0003f25270 */
[----:B------:R-:W-:-:S05]  /*18e30*/  @!P1 LOP3.LUT R2, RZ, R5, RZ, 0x33, !PT ;  /* 0x00000005ff029212 */ /* 0x000fca00078e33ff */
[----:B------:R-:W-:-:S07]  /*18e40*/  IMAD.MOV.U32 R3, RZ, RZ, R2 ;  /* 0x000000ffff037224 */ /* 0x000fce00078e0002 */
.L_x_9919:
[----:B------:R-:W-:Y:S05]  /*18e50*/  BSYNC B0 ;  /* 0x0000000000007941 */ /* 0x000fea0003800000 */
.L_x_9918:
[----:B------:R-:W-:Y:S01]  /*18e60*/  IMAD R2, R13, R3, RZ ;  /* 0x000000030d027224 */ /* 0x000fe200078e02ff */
[----:B------:R-:W-:Y:S01]  /*18e70*/  BSSY B0, `(.L_x_9920) ;  /* 0x0000157000007945 */ /* 0x000fe20003800000 */
[----:B------:R-:W-:-:S03]  /*18e80*/  PLOP3.LUT P5, PT, PT, PT, PT, 0x80, 0x0 ;  /* 0x000000000000781c */ /* 0x000fc60003faf070 */
[C---:B------:R-:W-:Y:S01]  /*18e90*/  VIADDMNMX R3, R2.reuse, R3, R12, PT ;  /* 0x0000000302037246 */ /* 0x040fe2000380010c */
[----:B------:R-:W-:-:S04]  /*18ea0*/  IMAD R2, R2, 0x90, -R10 ;  /* 0x0000009002027824 */ /* 0x000fc800078e0a0a */
[----:B------:R-:W-:Y:S01]  /*18eb0*/  IMAD R3, R3, 0x90, -R10 ;  /* 0x0000009003037824 */ /* 0x000fe200078e0a0a */
[----:B------:R-:W-:-:S04]  /*18ec0*/  VIMNMX R2, RZ, R2, !PT ;  /* 0x00000002ff027248 */ /* 0x000fc80007fe0100 */
[----:B------:R-:W-:-:S04]  /*18ed0*/  VIMNMX R3, R3, R8, PT ;  /* 0x0000000803037248 */ /* 0x000fc80003fe0100 */
[----:B------:R-:W-:-:S13]  /*18ee0*/  ISETP.GT.AND P1, PT, R3, R2, PT ;  /* 0x000000020300720c */ /* 0x000fda0003f24270 */
[----:B------:R-:W-:Y:S02]  /*18ef0*/  @P1 VIADD R5, R3, 0x8f ;  /* 0x0000008f03051836 */ /* 0x000fe40000000000 */
[----:B------:R-:W-:-:S04]  /*18f00*/  IMAD.WIDE.U32 R2, R2, 0x38e38e39, RZ ;  /* 0x38e38e3902027825 */ /* 0x000fc800078e00ff */
[----:B------:R-:W-:Y:S01]  /*18f10*/  @P1 IMAD.HI R2, R5, 0x38e38e39, RZ ;  /* 0x38e38e3905021827 */ /* 0x000fe200078e02ff */
[----:B------:R-:W-:-:S04]  /*18f20*/  SHF.R.U32.HI R3, RZ, 0x5, R3 ;  /* 0x00000005ff037819 */ /* 0x000fc80000011603 */
[----:B------:R-:W-:Y:S01]  /*18f30*/  @P1 SHF.R.U32.HI R6, RZ, 0x1f, R2 ;  /* 0x0000001fff061819 */ /* 0x000fe20000011602 */
[----:B------:R-:W-:-:S03]  /*18f40*/  IMAD.MOV.U32 R5, RZ, RZ, R3 ;  /* 0x000000ffff057224 */ /* 0x000fc600078e0003 */
[----:B------:R-:W-:-:S04]  /*18f50*/  @P1 LEA.HI.SX32 R5, R2, R6, 0x1b ;  /* 0x0000000602051211 */ /* 0x000fc800078fdaff */
[----:B------:R-:W-:-:S13]  /*18f60*/  ISETP.GT.AND P1, PT, R5, R3, PT ;  /* 0x000000030500720c */ /* 0x000fda0003f24270 */
[----:B------:R-:W-:Y:S05]  /*18f70*/  @!P1 BRA `(.L_x_9921) ;  /* 0x0000001400189947 */ /* 0x000fea0003800000 */
[----:B------:R-:W-:Y:S01]  /*18f80*/  UMOV UR4, 0xffffffff ;  /* 0xffffffff00047882 */ /* 0x000fe20000000000 */
[----:B------:R-:W-:Y:S02]  /*18f90*/  SEL R2, R26, RZ, !P0 ;  /* 0x000000ff1a027207 */ /* 0x000fe40004000000 */
[----:B------:R-:W-:Y:S05]  /*18fa0*/  BRA.DIV UR4, `(.L_x_9922) ;  /* 0x0000007604447947 */ /* 0x000fea000b800000 */
[----:B------:R-:W2:Y:S02]  /*18fb0*/  S2R R6, SR_TID.X ;  /* 0x0000000000067919 */ /* 0x000ea40000002100 */
[----:B--2---:R-:W-:-:S04]  /*18fc0*/  SHF.R.U32.HI R6, RZ, 0x5, R6 ;  /* 0x00000005ff067819 */ /* 0x004fc80000011606 */
[----:B------:R-:W-:-:S05]  /*18fd0*/  LOP3.LUT R6, R6, 0x3, RZ, 0xc0, !PT ;  /* 0x0000000306067812 */ /* 0x000fca00078ec0ff */
[----:B------:R2:W3:Y:S02]  /*18fe0*/  SHFL.IDX PT, R14, R6, RZ, 0x1f ;  /* 0x00001fff060e7589 */ /* 0x0004e400000e0000 */
.L_x_10119:
[----:B---3--:R-:W-:Y:S02]  /*18ff0*/  ISETP.NE.AND P0, PT, R14, RZ, PT ;  /* 0x000000ff0e00720c */ /* 0x008fe40003f05270 */
[----:B------:R-:W-:-:S11]  /*19000*/  PLOP3.LUT P2, PT, PT, PT, PT, 0x8, 0x0 ;  /* 0x000000000000781c */ /* 0x000fd60003f4e170 */
[----:B------:R-:W-:Y:S05]  /*19010*/  @P0 BRA `(.L_x_9923) ;  /* 0x00000000000c0947 */ /* 0x000fea0003800000 */
[----:B------:R-:W-:-:S03]  /*19020*/  UMOV UR4, 0xffffffff ;  /* 0xffffffff00047882 */ /* 0x000fc60000000000 */
[----:B------:R-:W-:Y:S05]  /*19030*/  BRA.DIV UR4, `(.L_x_9924) ;  /* 0x0000007604547947 */ /* 0x000fea000b800000 */
[----:B------:R-:W-:-:S13]  /*19040*/  ELECT P2, URZ, PT ;  /* 0x00000000003f782f */ /* 0x000fda0003840000 */
.L_x_9923:
[----:B--2---:R-:W2:Y:S01]  /*19050*/  LDL R6, [R1+0x40] ;  /* 0x0000400001067983 */ /* 0x004ea20000100800 */
[----:B------:R-:W-:Y:S01]  /*19060*/  BSSY B1, `(.L_x_9925) ;  /* 0x0000008000017945 */ /* 0x000fe20003800000 */
[----:B--2---:R-:W-:-:S05]  /*19070*/  VIADD R6, R6, 0x1 ;  /* 0x0000000106067836 */ /* 0x004fca0000000000 */
[----:B------:R-:W-:-:S04]  /*19080*/  LEA.HI R7, R6, R6, RZ, 0x1 ;  /* 0x0000000606077211 */ /* 0x000fc800078f08ff */
[----:B------:R-:W-:-:S05]  /*19090*/  LOP3.LUT R7, R7, 0xfffffffe, RZ, 0xc0, !PT ;  /* 0xfffffffe07077812 */ /* 0x000fca00078ec0ff */
[----:B------:R-:W-:-:S05]  /*190a0*/  IMAD.IADD R6, R6, 0x1, -R7 ;  /* 0x0000000106067824 */ /* 0x000fca00078e0a07 */
[----:B------:R-:W-:-:S04]  /*190b0*/  SHF.L.U32 R6, R6, 0x1f, RZ ;  /* 0x0000001f06067819 */ /* 0x000fc800000006ff */
[----:B------:R-:W2:Y:S02]  /*190c0*/  SYNCS.PHASECHK.TRANS64.TRYWAIT P0, [R16+URZ+0x31c20], R6 ;  /* 0x031c2006100075a7 */ /* 0x000ea4000800017f */
[----:B--2---:R-:W-:Y:S05]  /*190d0*/  @!P0 BRA `(.L_x_9926) ;  /* 0x0000007400508947 */ /* 0x004fea0003800000 */
.L_x_10122:
[----:B------:R-:W-:Y:S05]  /*190e0*/  BSYNC B1 ;  /* 0x0000000000017941 */ /* 0x000fea0003800000 */
.L_x_9925:
[----:B------:R-:W-:Y:S04]  /*190f0*/  BSSY B1, `(.L_x_9927) ;  /* 0x000008a000017945 */ /* 0x000fe80003800000 */
[----:B------:R-:W-:Y:S05]  /*19100*/  @!P2 BRA `(.L_x_9928) ;  /* 0x000000080020a947 */ /* 0x000fea0003800000 */
[----:B------:R-:W3:Y:S04]  /*19110*/  LDL R9, [R1] ;  /* 0x0000000001097983 */ /* 0x000ee80000100800 */
[----:B------:R-:W0:Y:S01]  /*19120*/  LDL R8, [R1+0x4] ;  /* 0x0000040001087983 */ /* 0x000e220000100800 */
[----:B------:R-:W4:Y:S01]  /*19130*/  S2R R7, SR_TID.X ;  /* 0x0000000000077919 */ /* 0x000f220000002100 */
[----:B------:R-:W-:Y:S01]  /*19140*/  BSSY B2, `(.L_x_9929) ;  /* 0x0000007000027945 */ /* 0x000fe20003800000 */
[----:B----4-:R-:W-:-:S04]  /*19150*/  LOP3.LUT R7, R7, 0x7f, RZ, 0xc0, !PT ;  /* 0x0000007f07077812 */ /* 0x010fc800078ec0ff */
[----:B------:R-:W-:Y:S01]  /*19160*/  ISETP.NE.AND P4, PT, R7, RZ, PT ;  /* 0x000000ff0700720c */ /* 0x000fe20003f85270 */
[----:B---3--:R-:W-:Y:S01]  /*19170*/  IMAD R9, R9, 0x8, R16 ;  /* 0x0000000809097824 */ /* 0x008fe200078e0210 */
[----:B0-----:R-:W-:-:S04]  /*19180*/  SHF.L.U32 R11, R8, 0x1f, RZ ;  /* 0x0000001f080b7819 */ /* 0x001fc800000006ff */
[----:B------:R-:W0:Y:S02]  /*19190*/  SYNCS.PHASECHK.TRANS64.TRYWAIT P0, [R9+URZ+0x31ca0], R11 ;  /* 0x031ca00b090075a7 */ /* 0x000e24000800017f */
[----:B0-----:R-:W-:Y:S05]  /*191a0*/  @!P0 BRA `(.L_x_9930) ;  /* 0x0000007400308947 */ /* 0x001fea0003800000 */
.L_x_10123:
[----:B------:R-:W-:Y:S05]  /*191b0*/  BSYNC B2 ;  /* 0x0000000000027941 */ /* 0x000fea0003800000 */
.L_x_9929:
[----:B------:R-:W-:Y:S04]  /*191c0*/  BSSY B2, `(.L_x_9931) ;  /* 0x0000007000027945 */ /* 0x000fe80003800000 */
[----:B------:R-:W-:Y:S05]  /*191d0*/  @P4 BRA `(.L_x_9932) ;  /* 0x0000000000144947 */ /* 0x000fea0003800000 */
[----:B------:R-:W-:Y:S01]  /*191e0*/  LOP3.LUT P0, RZ, R19, 0x1, RZ, 0xc0, !PT ;  /* 0x0000000113ff7812 */ /* 0x000fe2000780c0ff */
[----:B--2---:R-:W-:-:S04]  /*191f0*/  IMAD.MOV.U32 R6, RZ, RZ, 0x6c00 ;  /* 0x00006c00ff067424 */ /* 0x004fc800078e00ff */
[----:B------:R3:W-:Y:S08]  /*19200*/  SYNCS.ARRIVE.TRANS64 RZ, [R9+URZ+0x31c90], R6 ;  /* 0x031c900609ff79a7 */ /* 0x0007f0000800003f */
[----:B------:R-:W-:Y:S05]  /*19210*/  @!P0 BRA `(.L_x_9932) ;  /* 0x0000000000048947 */ /* 0x000fea0003800000 */
[----:B------:R-:W-:Y:S01]  /*19220*/  BPT.TRAP 0x1 ;  /* 0x000000040000795c */ /* 0x000fe20000300000 */
.L_x_9932:
[----:B------:R-:W-:Y:S05]  /*19230*/  BSYNC B2 ;  /* 0x0000000000027941 */ /* 0x000fea0003800000 */
.L_x_9931:
[----:B--23--:R-:W2:Y:S01]  /*19240*/  LDL R6, [R1] ;  /* 0x0000000001067983 */ /* 0x00cea20000100800 */
[----:B-1----:R-:W-:Y:S01]  /*19250*/  IMAD.MOV.U32 R12, RZ, RZ, RZ ;  /* 0x000000ffff0c7224 */ /* 0x002fe200078e00ff */
        /* <DEDUP_REMOVED lines=11> */
.L_x_9933:
        /* <DEDUP_REMOVED lines=16> */
.L_x_9934:
        /* <DEDUP_REMOVED lines=16> */
.L_x_9935:
        /* <DEDUP_REMOVED lines=13> */
.L_x_10124:
[----:B------:R-:W-:Y:S05]  /*195e0*/  BSYNC B2 ;  /* 0x0000000000027941 */ /* 0x000fea0003800000 */
.L_x_9936:
[----:B------:R-:W-:Y:S01]  /*195f0*/  BSSY B2, `(.L_x_9938) ;  /* 0x0000009000027945 */ /* 0x000fe20003800000 */
[----:B------:R-:W-:Y:S02]  /*19600*/  IMAD.MOV.U32 R10, RZ, RZ, 0x0 ;  /* 0x00000000ff0a7424 */ /* 0x000fe400078e00ff */
[----:B01----:R-:W-:Y:S01]  /*19610*/  IMAD.MOV.U32 R11, RZ, RZ, 0x12f00000 ;  /* 0x12f00000ff0b7424 */ /* 0x003fe200078e00ff */
[----:B------:R-:W-:Y:S06]  /*19620*/  @P4 BRA `(.L_x_9939) ;  /* 0x0000000000144947 */ /* 0x000fec0003800000 */
[----:B------:R-:W-:Y:S01]  /*19630*/  LOP3.LUT P0, RZ, R19, 0x1, RZ, 0xc0, !PT ;  /* 0x0000000113ff7812 */ /* 0x000fe2000780c0ff */
[----:B------:R-:W-:-:S04]  /*19640*/  IMAD.MOV.U32 R6, RZ, RZ, 0x6c00 ;  /* 0x00006c00ff067424 */ /* 0x000fc800078e00ff */
[----:B------:R0:W-:Y:S08]  /*19650*/  SYNCS.ARRIVE.TRANS64 RZ, [R9+URZ+0x31cb0], R6 ;  /* 0x031cb00609ff79a7 */ /* 0x0001f0000800003f */
[----:B------:R-:W-:Y:S05]  /*19660*/  @!P0 BRA `(.L_x_9939) ;  /* 0x0000000000048947 */ /* 0x000fea0003800000 */
[----:B------:R-:W-:Y:S01]  /*19670*/  BPT.TRAP 0x1 ;  /* 0x000000040000795c */ /* 0x000fe20000300000 */
.L_x_9939:
[----:B------:R-:W-:Y:S05]  /*19680*/  BSYNC B2 ;  /* 0x0000000000027941 */ /* 0x000fea0003800000 */
.L_x_9938:
[----:B------:R-:W-:Y:S01]  /*19690*/  R2UR UR10, R12 ;  /* 0x000000000c0a72ca */ /* 0x000fe200000e0000 */
[----:B------:R-:W-:Y:S01]  /*196a0*/  UIADD3 UR4, UP0, UR36, 0x670, URZ ;  /* 0x0000067024047890 */ /* 0x000fe2000ff1e03f */
[----:B------:R-:W-:Y:S01]  /*196b0*/  R2UR UR6, R10 ;  /* 0x000000000a0672ca */ /* 0x000fe200000e0000 */
[----:B0-----:R-:W-:Y:S01]  /*196c0*/  VIADD R9, R9, 0x31cb0 ;  /* 0x00031cb009097836 */ /* 0x001fe20000000000 */
[----:B------:R-:W-:Y:S01]  /*196d0*/  R2UR UR7, R11 ;  /* 0x000000000b0772ca */ /* 0x000fe200000e0000 */
[----:B------:R-:W-:Y:S01]  /*196e0*/  VIADD R6, R7, 0x200 ;  /* 0x0000020007067836 */ /* 0x000fe20000000000 */
[----:B------:R-:W-:Y:S01]  /*196f0*/  PLOP3.LUT P0, PT, PT, PT, PT, 0x80, 0x0 ;  /* 0x000000000000781c */ /* 0x000fe20003f0f070 */
[----:B------:R-:W-:-:S12]  /*19700*/  UIADD3.X UR5, URZ, UR37, URZ, UP0, !UPT ;  /* 0x000000253f057290 */ /* 0x000fd800087fe43f */
.L_x_9940:
        /* <DEDUP_REMOVED lines=15> */
.L_x_9941:
        /* <DEDUP_REMOVED lines=15> */
.L_x_9942:
        /* <DEDUP_REMOVED lines=10> */
.L_x_9928:
[----:B------:R-:W-:Y:S05]  /*19990*/  BSYNC B1 ;  /* 0x0000000000017941 */ /* 0x000fea0003800000 */
.L_x_9927:
[----:B--2---:R-:W2:Y:S04]  /*199a0*/  LDL.LU R6, [R1] ;  /* 0x0000000001067983 */ /* 0x004ea80000300800 */
[----:B------:R-:W3:Y:S01]  /*199b0*/  LDL.LU R10, [R1+0x4] ;  /* 0x00000400010a7983 */ /* 0x000ee20000300800 */
[----:B------:R-:W-:Y:S01]  /*199c0*/  PLOP3.LUT P5, PT, PT, PT, PT, 0x8, 0x0 ;  /* 0x000000000000781c */ /* 0x000fe20003fae170 */
[----:B--2---:R-:W-:-:S05]  /*199d0*/  VIADD R6, R6, 0x1 ;  /* 0x0000000106067836 */ /* 0x004fca0000000000 */
[----:B------:R-:W-:-:S04]  /*199e0*/  ISETP.NE.AND P0, PT, R6, 0x2, PT ;  /* 0x000000020600780c */ /* 0x000fc80003f05270 */
[----:B------:R-:W-:-:S04]  /*199f0*/  SEL R7, RZ, 0x1, P0 ;  /* 0x00000001ff077807 */ /* 0x000fc80000000000 */
[----:B---3--:R-:W-:-:S05]  /*19a00*/  LOP3.LUT R10, R10, R7, RZ, 0x3c, !PT ;  /* 0x000000070a0a7212 */ /* 0x008fca00078e3cff */
[----:B------:R2:W-:Y:S02]  /*19a10*/  STL [R1+0x4], R10 ;  /* 0x0000040a01007387 */ /* 0x0005e40000100800 */
[----:B--2---:R-:W-:Y:S01]  /*19a20*/  VIADD R10, R5, 0xfffffffe ;  /* 0xfffffffe050a7836 */ /* 0x004fe20000000000 */
[----:B------:R-:W-:-:S04]  /*19a30*/  SEL R5, R6, RZ, P0 ;  /* 0x000000ff06057207 */ /* 0x000fc80000000000 */
[----:B------:R-:W-:Y:S01]  /*19a40*/  ISETP.GE.AND P0, PT, R10, R3, PT ;  /* 0x000000030a00720c */ /* 0x000fe20003f06270 */
[----:B------:R2:W-:-:S12]  /*19a50*/  STL [R1], R5 ;  /* 0x0000000501007387 */ /* 0x0005d80000100800 */
[----:B--2---:R-:W-:Y:S05]  /*19a60*/  @!P0 BRA `(.L_x_9921) ;  /* 0x00000008005c8947 */ /* 0x004fea0003800000 */
.L_x_9959:
[----:B------:R-:W-:Y:S05]  /*19a70*/  YIELD ;  /* 0x0000000000007946 */ /* 0x000fea0003800000 */
[----:B------:R-:W-:Y:S04]  /*19a80*/  BSSY B1, `(.L_x_9943) ;  /* 0x0000089000017945 */ /* 0x000fe80003800000 */
[----:B--2---:R-:W-:Y:S05]  /*19a90*/  @!P2 BRA `(.L_x_9944) ;  /* 0x00000008001ca947 */ /* 0x004fea0003800000 */
[----:B------:R-:W2:Y:S04]  /*19aa0*/  LDL R6, [R1] ;  /* 0x0000000001067983 */ /* 0x000ea80000100800 */
[----:B------:R-:W3:Y:S01]  /*19ab0*/  LDL R5, [R1+0x4] ;  /* 0x0000040001057983 */ /* 0x000ee20000100800 */
[----:B------:R-:W-:Y:S01]  /*19ac0*/  BSSY B2, `(.L_x_9945) ;  /* 0x0000005000027945 */ /* 0x000fe20003800000 */
[----:B--2---:R-:W-:Y:S01]  /*19ad0*/  IMAD R9, R6, 0x8, R16 ;  /* 0x0000000806097824 */ /* 0x004fe200078e0210 */
[----:B---3--:R-:W-:-:S04]  /*19ae0*/  SHF.L.U32 R8, R5, 0x1f, RZ ;  /* 0x0000001f05087819 */ /* 0x008fc800000006ff */
[----:B------:R-:W2:Y:S02]  /*19af0*/  SYNCS.PHASECHK.TRANS64.TRYWAIT P0, [R9+URZ+0x31ca0], R8 ;  /* 0x031ca008090075a7 */ /* 0x000ea4000800017f */
[----:B--2---:R-:W-:Y:S05]  /*19b00*/  @!P0 BRA `(.L_x_9946) ;  /* 0x0000006c00008947 */ /* 0x004fea0003800000 */
.L_x_10125:
[----:B------:R-:W-:Y:S05]  /*19b10*/  BSYNC B2 ;  /* 0x0000000000027941 */ /* 0x000fea0003800000 */
.L_x_9945:
[----:B------:R-:W3:Y:S01]  /*19b20*/  S2R R5, SR_TID.X ;  /* 0x0000000000057919 */ /* 0x000ee20000002100 */
[----:B------:R-:W-:Y:S01]  /*19b30*/  BSSY B2, `(.L_x_9947) ;  /* 0x0000009000027945 */ /* 0x000fe20003800000 */
[----:B---3--:R-:W-:-:S04]  /*19b40*/  LOP3.LUT R5, R5, 0x7f, RZ, 0xc0, !PT ;  /* 0x0000007f05057812 */ /* 0x008fc800078ec0ff */
[----:B------:R-:W-:-:S13]  /*19b50*/  ISETP.NE.AND P1, PT, R5, RZ, PT ;  /* 0x000000ff0500720c */ /* 0x000fda0003f25270 */
[----:B------:R-:W-:Y:S05]  /*19b60*/  @P1 BRA `(.L_x_9948) ;  /* 0x0000000000141947 */ /* 0x000fea0003800000 */
[----:B------:R-:W-:Y:S01]  /*19b70*/  LOP3.LUT P0, RZ, R19, 0x1, RZ, 0xc0, !PT ;  /* 0x0000000113ff7812 */ /* 0x000fe2000780c0ff */
[----:B------:R-:W-:-:S04]  /*19b80*/  IMAD.MOV.U32 R5, RZ, RZ, 0x6c00 ;  /* 0x00006c00ff057424 */ /* 0x000fc800078e00ff */
[----:B------:R3:W-:Y:S08]  /*19b90*/  SYNCS.ARRIVE.TRANS64 RZ, [R9+URZ+0x31c90], R5 ;  /* 0x031c900509ff79a7 */ /* 0x0007f0000800003f */
[----:B------:R-:W-:Y:S05]  /*19ba0*/  @!P0 BRA `(.L_x_9948) ;  /* 0x0000000000048947 */ /* 0x000fea0003800000 */
[----:B------:R-:W-:Y:S01]  /*19bb0*/  BPT.TRAP 0x1 ;  /* 0x000000040000795c */ /* 0x000fe20000300000 */
.L_x_9948:
[----:B------:R-:W-:Y:S05]  /*19bc0*/  BSYNC B2 ;  /* 0x0000000000027941 */ /* 0x000fea0003800000 */
.L_x_9947:
[----:B---3--:R-:W3:Y:S01]  /*19bd0*/  LDL R5, [R1] ;  /* 0x0000000001057983 */ /* 0x008ee20000100800 */
        /* <DEDUP_REMOVED lines=8> */
[----:B---3--:R-:W-:Y:S02]  /*19c60*/  IMAD R7, R5, 0x6c00, R16 ;  /* 0x00006c0005077824 */ /* 0x008fe400078e0210 */
[----:B------:R-:W-:-:S02]  /*19c70*/  VIADD R5, R9, 0x31c90 ;  /* 0x00031c9009057836 */ /* 0x000fc40000000000 */
[----:B0-----:R-:W-:-:S08]  /*19c80*/  VIADD R11, R7, 0x16a00 ;  /* 0x00016a00070b7836 */ /* 0x001fd00000000000 */
.L_x_9949:
        /* <DEDUP_REMOVED lines=16> */
.L_x_9950:
        /* <DEDUP_REMOVED lines=16> */
.L_x_9951:
        /* <DEDUP_REMOVED lines=13> */
.L_x_10126:
[----:B------:R-:W-:Y:S05]  /*19f60*/  BSYNC B2 ;  /* 0x0000000000027941 */ /* 0x000fea0003800000 */
.L_x_9952:
[----:B------:R-:W-:Y:S01]  /*19f70*/  BSSY B2, `(.L_x_9954) ;  /* 0x0000009000027945 */ /* 0x000fe20003800000 */
[----:B-1----:R-:W-:Y:S02]  /*19f80*/  IMAD.MOV.U32 R12, RZ, RZ, 0x0 ;  /* 0x00000000ff0c7424 */ /* 0x002fe400078e00ff */
[----:B------:R-:W-:Y:S01]  /*19f90*/  IMAD.MOV.U32 R13, RZ, RZ, 0x12f00000 ;  /* 0x12f00000ff0d7424 */ /* 0x000fe200078e00ff */
[----:B------:R-:W-:Y:S06]  /*19fa0*/  @P1 BRA `(.L_x_9955) ;  /* 0x0000000000141947 */ /* 0x000fec0003800000 */
[----:B------:R-:W-:Y:S01]  /*19fb0*/  LOP3.LUT P0, RZ, R19, 0x1, RZ, 0xc0, !PT ;  /* 0x0000000113ff7812 */ /* 0x000fe2000780c0ff */
[----:B------:R-:W-:-:S04]  /*19fc0*/  IMAD.MOV.U32 R5, RZ, RZ, 0x6c00 ;  /* 0x00006c00ff057424 */ /* 0x000fc800078e00ff */
[----:B------:R1:W-:Y:S08]  /*19fd0*/  SYNCS.ARRIVE.TRANS64 RZ, [R9+URZ+0x31cb0], R5 ;  /* 0x031cb00509ff79a7 */ /* 0x0003f0000800003f */
[----:B------:R-:W-:Y:S05]  /*19fe0*/  @!P0 BRA `(.L_x_9955) ;  /* 0x0000000000048947 */ /* 0x000fea0003800000 */
[----:B------:R-:W-:Y:S01]  /*19ff0*/  BPT.TRAP 0x1 ;  /* 0x000000040000795c */ /* 0x000fe20000300000 */
.L_x_9955:
[----:B------:R-:W-:Y:S05]  /*1a000*/  BSYNC B2 ;  /* 0x0000000000027941 */ /* 0x000fea0003800000 */
.L_x_9954:
        /* <DEDUP_REMOVED lines=8> */
.L_x_9956:
        /* <DEDUP_REMOVED lines=15> */
.L_x_9957:
        /* <DEDUP_REMOVED lines=15> */
.L_x_9958:
        /* <DEDUP_REMOVED lines=10> */
.L_x_9944:
[----:B------:R-:W-:Y:S05]  /*1a310*/  BSYNC B1 ;  /* 0x0000000000017941 */ /* 0x000fea0003800000 */
.L_x_9943:
[----:B------:R-:W2:Y:S04]  /*1a320*/  LDL.LU R5, [R1] ;  /* 0x0000000001057983 */ /* 0x000ea80000300800 */
        /* <DEDUP_REMOVED lines=9> */
[----:B------:R2:W-:Y:S06]  /*1a3c0*/  STL [R1], R5 ;  /* 0x0000000501007387 */ /* 0x0005ec0000100800 */
[----:B------:R-:W-:Y:S05]  /*1a3d0*/  @P0 BRA `(.L_x_9959) ;  /* 0xfffffff400a40947 */ /* 0x000fea000383ffff */
.L_x_9921:
[----:B------:R-:W-:Y:S05]  /*1a3e0*/  BSYNC B0 ;  /* 0x0000000000007941 */ /* 0x000fea0003800000 */
.L_x_9920:
[----:B------:R3:W5:Y:S01]  /*1a3f0*/  LDL R7, [R1+0x20] ;  /* 0x0000200001077983 */ /* 0x0007620000100800 */
[----:B------:R-:W-:Y:S01]  /*1a400*/  LOP3.LUT P0, RZ, R19, 0x4, RZ, 0xc0, !PT ;  /* 0x0000000413ff7812 */ /* 0x000fe2000780c0ff */
[----:B------:R-:W-:Y:S05]  /*1a410*/  @!P5 WARPSYNC.ALL ;  /* 0x000000000000d948 */ /* 0x000fea0003800000 */
[----:B------:R3:W-:Y:S01]  /*1a420*/  STL [R1+0x2c], RZ ;  /* 0x00002cff01007387 */ /* 0x0007e20000100800 */
[----:B------:R-:W-:Y:S01]  /*1a430*/  BSSY B0, `(.L_x_9960) ;  /* 0x000001f000007945 */ /* 0x000fe20003800000 */
[----:B------:R-:W-:Y:S06]  /*1a440*/  @!P5 BAR.SYNC.DEFER_BLOCKING 0xc, 0x200 ;  /* 0x030800000000db1d */ /* 0x000fec0000010000 */
[----:B---3--:R-:W-:Y:S05]  /*1a450*/  @!P0 BRA `(.L_x_9961) ;  /* 0x0000000000708947 */ /* 0x008fea0003800000 */
[----:B------:R-:W-:-:S13]  /*1a460*/  ISETP.NE.AND P0, PT, R4, RZ, PT ;  /* 0x000000ff0400720c */ /* 0x000fda0003f05270 */
[----:B------:R-:W3:Y:S02]  /*1a470*/  @!P0 LDC R4, c[0x0][0x9f0] ;  /* 0x00027c00ff048b82 */ /* 0x000ee40000000800 */
[-C--:B---3--:R-:W-:Y:S02]  /*1a480*/  IABS R0, R4.reuse ;  /* 0x0000000400007213 */ /* 0x088fe40000000000 */
[----:B------:R-:W-:Y:S02]  /*1a490*/  IABS R6, R4 ;  /* 0x0000000400067213 */ /* 0x000fe40000000000 */
[----:B------:R-:W3:Y:S03]  /*1a4a0*/  I2F.RP R2, R0 ;  /* 0x0000000000027306 */ /* 0x000ee60000209400 */
[----:B------:R-:W-:-:S05]  /*1a4b0*/  IMAD.MOV R6, RZ, RZ, -R6 ;  /* 0x000000ffff067224 */ /* 0x000fca00078e0a06 */
[----:B---3--:R-:W3:Y:S02]  /*1a4c0*/  MUFU.RCP R2, R2 ;  /* 0x0000000200027308 */ /* 0x008ee40000001000 */
[----:B---3--:R-:W-:-:S06]  /*1a4d0*/  VIADD R2, R2, 0xffffffe ;  /* 0x0ffffffe02027836 */ /* 0x008fcc0000000000 */
[----:B------:R-:W3:Y:S02]  /*1a4e0*/  F2I.FTZ.U32.TRUNC.NTZ R3, R2 ;  /* 0x0000000200037305 */ /* 0x000ee4000021f000 */
[----:B---3--:R-:W-:-:S04]  /*1a4f0*/  IMAD.MOV R2, RZ, RZ, -R3 ;  /* 0x000000ffff027224 */ /* 0x008fc800078e0a03 */
[----:B--2---:R-:W-:Y:S02]  /*1a500*/  IMAD R5, R2, R0, RZ ;  /* 0x0000000002057224 */ /* 0x004fe400078e02ff */
[----:B------:R-:W-:-:S04]  /*1a510*/  IMAD.MOV.U32 R2, RZ, RZ, RZ ;  /* 0x000000ffff027224 */ /* 0x000fc800078e00ff */
[----:B------:R-:W-:Y:S01]  /*1a520*/  IMAD.HI.U32 R5, R3, R5, R2 ;  /* 0x0000000503057227 */ /* 0x000fe200078e0002 */
[----:B-----5:R-:W-:-:S04]  /*1a530*/  IADD3 R3, R7, -0x1, R4 ;  /* 0xffffffff07037810 */ /* 0x020fc80007ffe004 */
        /* <DEDUP_REMOVED lines=14> */
.L_x_9961:
[----:B------:R-:W-:Y:S05]  /*1a620*/  BSYNC B0 ;  /* 0x0000000000007941 */ /* 0x000fea0003800000 */
.L_x_9960:
[----:B------:R-:W4:Y:S04]  /*1a630*/  LDL R0, [R1+0x2c] ;  /* 0x00002c0001007983 */ /* 0x000f280000100800 */
[----:B------:R-:W4:Y:S01]  /*1a640*/  LDL R2, [R1+0x48] ;  /* 0x0000480001027983 */ /* 0x000f220000100800 */
[----:B------:R-:W-:Y:S01]  /*1a650*/  BSSY B7, `(.L_x_9962) ;  /* 0x000041a000077945 */ /* 0x000fe20003800000 */
[----:B----4-:R-:W-:-:S05]  /*1a660*/  IMAD R2, R2, R0, RZ ;  /* 0x0000000002027224 */ /* 0x010fca00078e02ff */
[----:B-----5:R-:W-:Y:S01]  /*1a670*/  VIADDMNMX R0, R2, R0, R7, PT ;  /* 0x0000000002007246 */ /* 0x020fe20003800107 */
        /* <DEDUP_REMOVED lines=8> */
[----:B--23--:R-:W2:Y:S01]  /*1a700*/  S2R R5, SR_LANEID ;  /* 0x0000000000057919 */ /* 0x00cea20000000000 */
[----:B------:R-:W-:Y:S01]  /*1a710*/  VOTEU.ANY UR4, UPT, PT ;  /* 0x0000000000047886 */ /* 0x000fe200038e0100 */
[----:B------:R-:W3:Y:S01]  /*1a720*/  LDC.64 R2, c[0x0][0xc60] ;  /* 0x00031800ff027b82 */ /* 0x000ee20000000a00 */
[----:B------:R-:W2:Y:S02]  /*1a730*/  FLO.U32 R0, UR4 ;  /* 0x0000000400007d00 */ /* 0x000ea400080e0000 */
[----:B--2---:R-:W-:-:S06]  /*1a740*/  ISETP.EQ.U32.AND P0, PT, R0, R5, PT ;  /* 0x000000050000720c */ /* 0x004fcc0003f02070 */
[----:B------:R-:W3:Y:S07]  /*1a750*/  POPC R5, UR4 ;  /* 0x0000000400057d09 */ /* 0x000eee0008000000 */
[----:B---3--:R-:W2:Y:S01]  /*1a760*/  @P0 ATOMG.E.ADD.STRONG.GPU PT, R3, desc[UR60][R2.64], R5 ;  /* 0x00000005020309a8 */ /* 0x008ea200081ee1fc */
[----:B------:R-:W3:Y:S02]  /*1a770*/  S2R R4, SR_LTMASK ;  /* 0x0000000000047919 */ /* 0x000ee40000003900 */
[----:B---3--:R-:W-:-:S04]  /*1a780*/  LOP3.LUT R4, R4, UR4, RZ, 0xc0, !PT ;  /* 0x0000000404047c12 */ /* 0x008fc8000f8ec0ff */
[----:B------:R-:W3:Y:S01]  /*1a790*/  POPC R7, R4 ;  /* 0x0000000400077309 */ /* 0x000ee20000000000 */
[----:B--2---:R-:W3:Y:S02]  /*1a7a0*/  SHFL.IDX PT, R0, R3, R0, 0x1f ;  /* 0x00001f0003007589 */ /* 0x004ee400000e0000 */
[----:B---3--:R-:W-:Y:S01]  /*1a7b0*/  IADD3 R24, R0, UR38, R7 ;  /* 0x0000002600187c10 */ /* 0x008fe2000fffe007 */
[----:B------:R-:W-:Y:S06]  /*1a7c0*/  BRA `(.L_x_9964) ;  /* 0x0000004000087947 */ /* 0x000fec0003800000 */
.L_x_9963:
        /* <DEDUP_REMOVED lines=9> */
[----:B------:R-:W4:Y:S01]  /*1a860*/  LDC.64 R2, c[0x4][R2] ;  /* 0x0100000002027b82 */ /* 0x000f220000000a00 */
[----:B--23--:R-:W-:Y:S02]  /*1a870*/  IMAD.U32 R5, RZ, RZ, UR7 ;  /* 0x00000007ff057e24 */ /* 0x00cfe4000f8e00ff */
[----:B------:R-:W-:Y:S02]  /*1a880*/  IMAD.U32 R6, RZ, RZ, UR8 ;  /* 0x00000008ff067e24 */ /* 0x000fe4000f8e00ff */
[----:B------:R-:W-:-:S02]  /*1a890*/  IMAD.U32 R7, RZ, RZ, UR9 ;  /* 0x00000009ff077e24 */ /* 0x000fc4000f8e00ff */
[----:B------:R-:W-:Y:S02]  /*1a8a0*/  IMAD.U32 R10, RZ, RZ, UR4 ;  /* 0x00000004ff0a7e24 */ /* 0x000fe4000f8e00ff */
[----:B0-----:R-:W-:Y:S02]  /*1a8b0*/  IMAD.U32 R11, RZ, RZ, UR5 ;  /* 0x00000005ff0b7e24 */ /* 0x001fe4000f8e00ff */
[----:B------:R-:W-:Y:S02]  /*1a8c0*/  IMAD.MOV.U32 R8, RZ, RZ, 0x70 ;  /* 0x00000070ff087424 */ /* 0x000fe400078e00ff */
[----:B-1----:R-:W-:Y:S02]  /*1a8d0*/  IMAD.MOV.U32 R12, RZ, RZ, 0x1 ;  /* 0x00000001ff0c7424 */ /* 0x002fe400078e00ff */
[----:B------:R-:W-:-:S07]  /*1a8e0*/  IMAD.MOV.U32 R13, RZ, RZ, RZ ;  /* 0x000000ffff0d7224 */ /* 0x000fce00078e00ff */
[----:B------:R-:W-:-:S07]  /*1a8f0*/  LEPC R20, `(.L_x_9966) ;  /* 0x000000001014794e */ /* 0x000fce0000000000 */
[----:B----4-:R-:W-:Y:S05]  /*1a900*/  CALL.ABS.NOINC R2 ;  /* 0x0000000002007343 */ /* 0x010fea0003c00000 */
.L_x_9966:
[----:B------:R-:W-:Y:S05]  /*1a910*/  BSYNC B6 ;  /* 0x0000000000067941 */ /* 0x000fea0003800000 */
.L_x_9965:
        /* <DEDUP_REMOVED lines=20> */
.L_x_9969:
        /* <DEDUP_REMOVED lines=16> */
.L_x_9968:
[----:B------:R-:W-:Y:S05]  /*1ab60*/  BSYNC B6 ;  /* 0x0000000000067941 */ /* 0x000fea0003800000 */
.L_x_9967:
[----:B------:R-:W-:Y:S01]  /*1ab70*/  ULDC.64 UR4, c[0x0][0x9f8] ;  /* 0x00027e0000047ab9 */ /* 0x000fe20000000a00 */
[----:B------:R-:W4:Y:S01]  /*1ab80*/  LDL R20, [R1+0x24] ;  /* 0x0000240001147983 */ /* 0x000f220000100800 */
[----:B------:R-:W-:Y:S01]  /*1ab90*/  ISETP.NE.U32.AND P0, PT, RZ, UR4, PT ;  /* 0x00000004ff007c0c */ /* 0x000fe2000bf05070 */
[----:B------:R-:W5:Y:S03]  /*1aba0*/  LDC.64 R2, c[0x0][0x418] ;  /* 0x00010600ff027b82 */ /* 0x000f660000000a00 */
[----:B------:R-:W-:-:S13]  /*1abb0*/  ISETP.NE.AND.EX P0, PT, RZ, UR5, PT, P0 ;  /* 0x00000005ff007c0c */ /* 0x000fda000bf05300 */
[----:B------:R-:W-:-:S04]  /*1abc0*/  @P0 IADD3 R22, P1, R22, UR4, RZ ;  /* 0x0000000416160c10 */ /* 0x000fc8000ff3e0ff */
[----:B------:R-:W-:Y:S01]  /*1abd0*/  @P0 IADD3.X R23, R23, UR5, RZ, P1, !PT ;  /* 0x0000000517170c10 */ /* 0x000fe20008ffe4ff */
[----:B------:R-:W-:-:S04]  /*1abe0*/  ULDC.64 UR4, c[0x0][0xa08] ;  /* 0x0002820000047ab9 */ /* 0x000fc80000000a00 */
[----:B------:R4:W2:Y:S01]  /*1abf0*/  @P0 LDG.E R26, desc[UR60][R22.64] ;  /* 0x0000003c161a0981 */ /* 0x0008a2000c1e1900 */
[----:B-----5:R-:W-:Y:S01]  /*1ac00*/  LOP3.LUT P0, RZ, R2, UR4, RZ, 0xfc, !PT ;  /* 0x0000000402ff7c12 */ /* 0x020fe2000f80fcff */
[----:B------:R-:W-:-:S03]  /*1ac10*/  UMOV UR4, 0xffffffff ;  /* 0xffffffff00047882 */ /* 0x000fc60000000000 */
[----:B------:R-:W-:Y:S01]  /*1ac20*/  LOP3.LUT P0, RZ, R3, UR5, RZ, 0xfc, P0 ;  /* 0x0000000503ff7c12 */ /* 0x000fe2000800fcff */
[----:B----4-:R-:W-:Y:S01]  /*1ac30*/  VIADD R23, R20, 0xffffffff ;  /* 0xffffffff14177836 */ /* 0x010fe20000000000 */
[----:B--2---:R-:W-:Y:S02]  /*1ac40*/  SHF.R.S32.HI R7, RZ, 0x1f, R26 ;  /* 0x0000001fff077819 */ /* 0x004fe4000001141a */
[----:B------:R-:W-:-:S03]  /*1ac50*/  SEL R22, R26, RZ, !P0 ;  /* 0x000000ff1a167207 */ /* 0x000fc60004000000 */
[----:B------:R2:W-:Y:S01]  /*1ac60*/  STL [R1+0x8], R7 ;  /* 0x0000080701007387 */ /* 0x0005e20000100800 */
[----:B------:R-:W-:Y:S05]  /*1ac70*/  BRA.DIV UR4, `(.L_x_9970) ;  /* 0x0000005a04cc7947 */ /* 0x000fea000b800000 */
[----:B------:R-:W4:Y:S02]  /*1ac80*/  S2R R0, SR_TID.X ;  /* 0x0000000000007919 */ /* 0x000f240000002100 */
[----:B----4-:R-:W-:-:S04]  /*1ac90*/  SHF.R.U32.HI R0, RZ, 0x5, R0 ;  /* 0x00000005ff007819 */ /* 0x010fc80000011600 */
[----:B------:R-:W-:-:S05]  /*1aca0*/  LOP3.LUT R0, R0, 0x3, RZ, 0xc0, !PT ;  /* 0x0000000300007812 */ /* 0x000fca00078ec0ff */
[----:B------:R4:W0:Y:S02]  /*1acb0*/  SHFL.IDX PT, R14, R0, RZ, 0x1f ;  /* 0x00001fff000e7589 */ /* 0x00082400000e0000 */
.L_x_10129:
[----:B0-----:R-:W-:Y:S02]  /*1acc0*/  ISETP.NE.AND P0, PT, R14, RZ, PT ;  /* 0x000000ff0e00720c */ /* 0x001fe40003f05270 */
[----:B------:R-:W-:Y:S02]  /*1acd0*/  PLOP3.LUT P1, PT, PT, PT, PT, 0x8, 0x0 ;  /* 0x000000000000781c */ /* 0x000fe40003f2e170 */
[----:B------:R-:W-:-:S11]  /*1ace0*/  LOP3.LUT R19, R19, 0xfffffffb, RZ, 0xc0, !PT ;  /* 0xfffffffb13137812 */ /* 0x000fd600078ec0ff */
[----:B------:R-:W-:Y:S01]  /*1acf0*/  @P1 LOP3.LUT R19, R19, 0x4, RZ, 0xfc, !PT ;  /* 0x0000000413131812 */ /* 0x000fe200078efcff */
[----:B------:R-:W-:Y:S06]  /*1ad00*/  @P0 BRA `(.L_x_9971) ;  /* 0x0000000400140947 */ /* 0x000fec0003800000 */
[----:B------:R-:W-:-:S03]  /*1ad10*/  UMOV UR4, 0xffffffff ;  /* 0xffffffff00047882 */ /* 0x000fc60000000000 */
[----:B------:R-:W-:Y:S05]  /*1ad20*/  BRA.DIV UR4, `(.L_x_9972) ;  /* 0x0000005a04d47947 */ /* 0x000fea000b800000 */
[----:B------:R-:W-:-:S13]  /*1ad30*/  ELECT P6, URZ, PT ;  /* 0x00000000003f782f */ /* 0x000fda00038c0000 */
.L_x_10132:
[----:B------:R-:W-:Y:S05]  /*1ad40*/  @!P6 BRA `(.L_x_9971) ;  /* 0x000000040004e947 */ /* 0x000fea0003800000 */
[----:B------:R-:W-:-:S04]  /*1ad50*/  ISETP.NE.U32.AND P0, PT, R2, RZ, PT ;  /* 0x000000ff0200720c */ /* 0x000fc80003f05070 */
[----:B------:R-:W-:-:S13]  /*1ad60*/  ISETP.NE.AND.EX P0, PT, R3, RZ, PT, P0 ;  /* 0x000000ff0300720c */ /* 0x000fda0003f05300 */
[----:B------:R-:W-:Y:S05]  /*1ad70*/  @!P0 BRA `(.L_x_9973) ;  /* 0x0000000000488947 */ /* 0x000fea0003800000 */
[----:B------:R-:W0:Y:S01]  /*1ad80*/  LDC R6, c[0x0][0x43c] ;  /* 0x00010f00ff067b82 */ /* 0x000e220000000800 */
[----:B----4-:R-:W-:Y:S01]  /*1ad90*/  IMAD.MOV.U32 R0, RZ, RZ, R23 ;  /* 0x000000ffff007224 */ /* 0x010fe200078e0017 */
[----:B------:R-:W-:Y:S01]  /*1ada0*/  ULDC.64 UR4, c[0x0][0x428] ;  /* 0x00010a0000047ab9 */ /* 0x000fe20000000a00 */
[----:B0-----:R-:W-:-:S13]  /*1adb0*/  ISETP.NE.AND P0, PT, R6, 0x1, PT ;  /* 0x000000010600780c */ /* 0x001fda0003f05270 */
[----:B---3--:R-:W0:Y:S02]  /*1adc0*/  @P0 LDC.64 R4, c[0x0][0x440] ;  /* 0x00011000ff040b82 */ /* 0x008e240000000a00 */
[----:B0-----:R-:W-:-:S05]  /*1add0*/  @P0 IMAD.HI.U32 R4, R23, R4, RZ ;  /* 0x0000000417040227 */ /* 0x001fca00078e00ff */
        /* <DEDUP_REMOVED lines=12> */
.L_x_9973:
[----:B----4-:R-:W-:Y:S01]  /*1aea0*/  IMAD R0, R18, 0x8, R16 ;  /* 0x0000000812007824 */ /* 0x010fe200078e0210 */
[----:B0-----:R-:W-:-:S04]  /*1aeb0*/  SHF.L.U32 R2, R28, 0x1f, RZ ;  /* 0x0000001f1c027819 */ /* 0x001fc800000006ff */
[----:B------:R-:W0:Y:S02]  /*1aec0*/  SYNCS.PHASECHK.TRANS64.TRYWAIT P0, [R0+URZ+0x31c40], R2 ;  /* 0x031c4002000075a7 */ /* 0x000e24000800017f */
[----:B0-----:R-:W-:Y:S05]  /*1aed0*/  @!P0 BRA `(.L_x_9974) ;  /* 0x0000005800888947 */ /* 0x001fea0003800000 */
.L_x_10133:
[----:B------:R-:W4:Y:S02]  /*1aee0*/  S2R R3, SR_TID.X ;  /* 0x0000000000037919 */ /* 0x000f240000002100 */
[----:B----4-:R-:W-:-:S04]  /*1aef0*/  LOP3.LUT R3, R3, 0x7f, RZ, 0xc0, !PT ;  /* 0x0000007f03037812 */ /* 0x010fc800078ec0ff */
[----:B------:R-:W-:-:S13]  /*1af00*/  ISETP.NE.AND P0, PT, R3, RZ, PT ;  /* 0x000000ff0300720c */ /* 0x000fda0003f05270 */
[----:B------:R-:W-:Y:S05]  /*1af10*/  @P0 BRA `(.L_x_9975) ;  /* 0x0000000000140947 */ /* 0x000fea0003800000 */
[----:B------:R-:W-:Y:S01]  /*1af20*/  LOP3.LUT P1, RZ, R19, 0x1, RZ, 0xc0, !PT ;  /* 0x0000000113ff7812 */ /* 0x000fe2000782c0ff */
[----:B0-----:R-:W-:-:S04]  /*1af30*/  IMAD.MOV.U32 R2, RZ, RZ, 0x6c00 ;  /* 0x00006c00ff027424 */ /* 0x001fc800078e00ff */
[----:B------:R4:W-:Y:S08]  /*1af40*/  SYNCS.ARRIVE.TRANS64 RZ, [R0+URZ+0x31c30], R2 ;  /* 0x031c300200ff79a7 */ /* 0x0009f0000800003f */
[----:B------:R-:W-:Y:S05]  /*1af50*/  @!P1 BRA `(.L_x_9975) ;  /* 0x0000000000049947 */ /* 0x000fea0003800000 */
[----:B------:R-:W-:Y:S01]  /*1af60*/  BPT.TRAP 0x1 ;  /* 0x000000040000795c */ /* 0x000fe20000300000 */
.L_x_9975:
[----:B------:R-:W-:Y:S01]  /*1af70*/  R2UR UR9, R0 ;  /* 0x00000000000972ca */ /* 0x000fe200000e0000 */
[----:B0---4-:R-:W-:Y:S01]  /*1af80*/  IMAD R0, R18, 0x6c00, R16 ;  /* 0x00006c0012007824 */ /* 0x011fe200078e0210 */
        /* <DEDUP_REMOVED lines=22> */
[----:B0-----:R-:W-:Y:S01]  /*1b0f0*/  UMOV UR8, UR15 ;  /* 0x0000000f00087c82 */ /* 0x001fe20008000000 */
[----:B------:R-:W-:-:S02]  /*1b100*/  UMOV UR10, UR17 ;  /* 0x00000011000a7c82 */ /* 0x000fc40008000000 */
[----:B------:R0:W-:Y:S02]  /*1b110*/  UTMALDG.4D [UR8], [UR4], desc[UR6] ;  /* 0x00000608040075b4 */ /* 0x0001e40008019000 */
[----:B0-----:R-:W-:Y:S01]  /*1b120*/  UMOV UR8, UR16 ;  /* 0x0000001000087c82 */ /* 0x001fe20008000000 */
[----:B------:R-:W-:Y:S02]  /*1b130*/  UMOV UR10, UR14 ;  /* 0x0000000e000a7c82 */ /* 0x000fe40008000000 */
[----:B------:R0:W-:Y:S02]  /*1b140*/  UTMALDG.4D [UR8], [UR4], desc[UR6] ;  /* 0x00000608040075b4 */ /* 0x0001e40008019000 */
[----:B0-----:R-:W-:Y:S01]  /*1b150*/  NOP ;  /* 0x0000000000007918 */ /* 0x001fe20000000000 */
.L_x_9971:
[----:B------:R-:W5:Y:S04]  /*1b160*/  LDL.LU R4, [R1+0x28] ;  /* 0x0000280001047983 */ /* 0x000f680000300800 */
[----:B------:R-:W2:Y:S04]  /*1b170*/  LDL.LU R6, [R1+0x18] ;  /* 0x0000180001067983 */ /* 0x000ea80000300800 */
[----:B------:R-:W3:Y:S01]  /*1b180*/  LDL.LU R3, [R1+0x3c] ;  /* 0x00003c0001037983 */ /* 0x000ee20000300800 */
[----:B------:R-:W-:Y:S05]  /*1b190*/  WARPSYNC.ALL ;  /* 0x0000000000007948 */ /* 0x000fea0003800000 */
[----:B------:R-:W-:Y:S01]  /*1b1a0*/  ULDC.64 UR6, c[0x0][0xa00] ;  /* 0x0002800000067ab9 */ /* 0x000fe20000000a00 */
[----:B------:R-:W-:Y:S01]  /*1b1b0*/  ULDC.64 UR4, c[0x0][0x298] ;  /* 0x0000a60000047ab9 */ /* 0x000fe20000000a00 */
[----:B----4-:R-:W-:Y:S01]  /*1b1c0*/  VIADD R0, R16, 0xda00 ;  /* 0x0000da0010007836 */ /* 0x010fe20000000000 */
[----:B------:R-:W-:Y:S01]  /*1b1d0*/  BAR.SYNC.DEFER_BLOCKING 0x8, 0x200 ;  /* 0x0208000000007b1d */ /* 0x000fe20000010000 */
[----:B------:R-:W-:-:S03]  /*1b1e0*/  ISETP.NE.U32.AND P0, PT, RZ, UR6, PT ;  /* 0x00000006ff007c0c */ /* 0x000fc6000bf05070 */
[----:B------:R-:W-:Y:S02]  /*1b1f0*/  LOP3.LUT P1, RZ, R0, 0x1bf, RZ, 0xc0, !PT ;  /* 0x000001bf00ff7812 */ /* 0x000fe4000782c0ff */
[----:B------:R-:W-:Y:S01]  /*1b200*/  ISETP.NE.AND.EX P0, PT, RZ, UR7, PT, P0 ;  /* 0x00000007ff007c0c */ /* 0x000fe2000bf05300 */
[----:B------:R-:W-:Y:S01]  /*1b210*/  BSSY B6, `(.L_x_9976) ;  /* 0x000001d000067945 */ /* 0x000fe20003800000 */
[----:B-----5:R-:W-:Y:S02]  /*1b220*/  SHF.R.S32.HI R2, RZ, 0x1f, R4 ;  /* 0x0000001fff027819 */ /* 0x020fe40000011404 */
[----:B--2---:R-:W-:-:S03]  /*1b230*/  SEL R6, R6, RZ, !P0 ;  /* 0x000000ff06067207 */ /* 0x004fc60004000000 */
[----:B------:R-:W-:-:S04]  /*1b240*/  IMAD R2, R2, UR4, RZ ;  /* 0x0000000402027c24 */ /* 0x000fc8000f8e02ff */
[C---:B------:R-:W-:Y:S01]  /*1b250*/  IMAD R0, R4.reuse, UR5, R2 ;  /* 0x0000000504007c24 */ /* 0x040fe2000f8e0202 */
[----:B---3--:R-:W-:Y:S01]  /*1b260*/  SEL R2, R3, RZ, !P0 ;  /* 0x000000ff03027207 */ /* 0x008fe20004000000 */
        /* <DEDUP_REMOVED lines=19> */
[----:B-1----:R-:W-:Y:S02]  /*1b3a0*/  IMAD.MOV.U32 R12, RZ, RZ, 0x1 ;  /* 0x00000001ff0c7424 */ /* 0x002fe400078e00ff */
[----:B------:R-:W-:-:S07]  /*1b3b0*/  IMAD.MOV.U32 R13, RZ, RZ, RZ ;  /* 0x000000ffff0d7224 */ /* 0x000fce00078e00ff */
[----:B------:R-:W-:-:S07]  /*1b3c0*/  LEPC R20, `(.L_x_9977) ;  /* 0x000000001014794e */ /* 0x000fce0000000000 */
[----:B0-----:R-:W-:Y:S05]  /*1b3d0*/  CALL.ABS.NOINC R2 ;  /* 0x0000000002007343 */ /* 0x001fea0003c00000 */
.L_x_9977:
[----:B------:R-:W-:Y:S05]  /*1b3e0*/  BSYNC B6 ;  /* 0x0000000000067941 */ /* 0x000fea0003800000 */
.L_x_9976:
[----:B------:R-:W2:Y:S01]  /*1b3f0*/  LDL.LU R20, [R1+0x28] ;  /* 0x0000280001147983 */ /* 0x000ea20000300800 */
[----:B------:R-:W3:Y:S01]  /*1b400*/  LDC R10, c[0x0][0x448] ;  /* 0x00011200ff0a7b82 */ /* 0x000ee20000000800 */
[----:B------:R-:W-:Y:S01]  /*1b410*/  ULDC.64 UR4, c[0x0][0x2d8] ;  /* 0x0000b60000047ab9 */ /* 0x000fe20000000a00 */
[----:B------:R-:W-:Y:S01]  /*1b420*/  ULDC.64 UR6, c[0x0][0x2e0] ;  /* 0x0000b80000067ab9 */ /* 0x000fe20000000a00 */
[----:B0-----:R-:W2:Y:S01]  /*1b430*/  LDL.LU.64 R2, [R1+0x30] ;  /* 0x0000300001027983 */ /* 0x001ea20000300a00 */
[----:B------:R-:W-:-:S03]  /*1b440*/  ULDC.64 UR8, c[0x0][0x280] ;  /* 0x0000a00000087ab9 */ /* 0x000fc60000000a00 */
[----:B------:R-:W4:Y:S04]  /*1b450*/  LDL.LU R21, [R1+0x3c] ;  /* 0x00003c0001157983 */ /* 0x000f280000300800 */
[----:B------:R-:W5:Y:S01]  /*1b460*/  LDL.LU R4, [R1+0x18] ;  /* 0x0000180001047983 */ /* 0x000f620000300800 */
[----:B-1----:R-:W0:Y:S01]  /*1b470*/  S2R R13, SR_TID.X ;  /* 0x00000000000d7919 */ /* 0x002e220000002100 */
[----:B---3--:R-:W-:-:S13]  /*1b480*/  ISETP.NE.AND P0, PT, R10, 0x1, PT ;  /* 0x000000010a00780c */ /* 0x008fda0003f05270 */
[----:B------:R-:W1:Y:S01]  /*1b490*/  @P0 LDC R5, c[0x0][0x450] ;  /* 0x00011400ff050b82 */ /* 0x000e620000000800 */
[----:B0-----:R-:W-:-:S05]  /*1b4a0*/  IMAD.SHL.U32 R11, R13, 0x8, RZ ;  /* 0x000000080d0b7824 */ /* 0x001fca00078e00ff */
[----:B------:R-:W-:-:S04]  /*1b4b0*/  LOP3.LUT R11, R11, 0x18, RZ, 0xc0, !PT ;  /* 0x000000180b0b7812 */ /* 0x000fc800078ec0ff */
[C---:B------:R-:W-:Y:S02]  /*1b4c0*/  LOP3.LUT R12, R11.reuse, 0x20, RZ, 0xfc, !PT ;  /* 0x000000200b0c7812 */ /* 0x040fe400078efcff */
[----:B------:R-:W-:Y:S01]  /*1b4d0*/  LOP3.LUT R11, R11, 0x40, RZ, 0xfc, !PT ;  /* 0x000000400b0b7812 */ /* 0x000fe200078efcff */
[----:B--2---:R-:W-:Y:S02]  /*1b4e0*/  IMAD.MOV.U32 R3, RZ, RZ, R20 ;  /* 0x000000ffff037224 */ /* 0x004fe400078e0014 */
[----:B------:R-:W0:Y:S01]  /*1b4f0*/  S2R R20, SR_TID.X ;  /* 0x0000000000147919 */ /* 0x000e220000002100 */
[----:B------:R-:W-:-:S04]  /*1b500*/  IMAD.WIDE.U32 R2, R17, UR4, R2 ;  /* 0x0000000411027c25 */ /* 0x000fc8000f8e0002 */
[----:B------:R-:W-:Y:S01]  /*1b510*/  IMAD R3, R17, UR5, R3 ;  /* 0x0000000511037c24 */ /* 0x000fe2000f8e0203 */
[----:B------:R-:W-:Y:S01]  /*1b520*/  ULDC.64 UR4, c[0x0][0x2d0] ;  /* 0x0000b40000047ab9 */ /* 0x000fe20000000a00 */
[----:B----4-:R-:W-:Y:S02]  /*1b530*/  IMAD R0, R21, UR6, RZ ;  /* 0x0000000615007c24 */ /* 0x010fe4000f8e02ff */
[----:B-----5:R-:W-:-:S04]  /*1b540*/  IMAD.WIDE.U32 R2, R4, UR6, R2 ;  /* 0x0000000604027c25 */ /* 0x020fc8000f8e0002 */
[----:B------:R-:W-:Y:S01]  /*1b550*/  IMAD R0, R4, UR7, R0 ;  /* 0x0000000704007c24 */ /* 0x000fe2000f8e0200 */
[----:B------:R-:W-:Y:S01]  /*1b560*/  ULDC.64 UR6, c[0x0][0x2c8] ;  /* 0x0000b20000067ab9 */ /* 0x000fe20000000a00 */
[----:B------:R-:W2:Y:S02]  /*1b570*/  @P0 LDC R4, c[0x0][0x44c] ;  /* 0x00011300ff040b82 */ /* 0x000ea40000000800 */
[----:B------:R-:W-:Y:S01]  /*1b580*/  IMAD.IADD R3, R3, 0x1, R0 ;  /* 0x0000000103037824 */ /* 0x000fe200078e0200 */
[C---:B0-----:R-:W-:Y:S01]  /*1b590*/  LOP3.LUT R21, R20.reuse, 0x7f, RZ, 0xc0, !PT ;  /* 0x0000007f14157812 */ /* 0x041fe200078ec0ff */
[----:B------:R-:W-:-:S03]  /*1b5a0*/  IMAD.SHL.U32 R20, R20, 0x20, RZ ;  /* 0x0000002014147824 */ /* 0x000fc600078e00ff */
[----:B------:R-:W-:-:S04]  /*1b5b0*/  SHF.R.U32.HI R21, RZ, 0x2, R21 ;  /* 0x00000002ff157819 */ /* 0x000fc80000011615 */
[----:B------:R-:W-:Y:S02]  /*1b5c0*/  LOP3.LUT R20, R21, 0x60, R20, 0xf8, !PT ;  /* 0x0000006015147812 */ /* 0x000fe400078ef814 */
[----:B------:R-:W-:-:S03]  /*1b5d0*/  LOP3.LUT R21, R13, 0x7f, RZ, 0xc0, !PT ;  /* 0x0000007f0d157812 */ /* 0x000fc600078ec0ff */
[----:B------:R-:W-:Y:S01]  /*1b5e0*/  IMAD R8, R25, 0xc0, R20 ;  /* 0x000000c019087824 */ /* 0x000fe200078e0214 */
[----:B------:R-:W-:Y:S01]  /*1b5f0*/  SHF.R.U32.HI R21, RZ, 0x2, R21 ;  /* 0x00000002ff157819 */ /* 0x000fe20000011615 */
[----:B------:R-:W-:Y:S02]  /*1b600*/  IMAD.SHL.U32 R20, R13, 0x8, RZ ;  /* 0x000000080d147824 */ /* 0x000fe400078e00ff */
[----:B--2---:R-:W-:-:S03]  /*1b610*/  @P0 IMAD.HI.U32 R0, R8, R4, RZ ;  /* 0x0000000408000227 */ /* 0x004fc600078e00ff */
[----:B------:R-:W-:Y:S01]  /*1b620*/  LOP3.LUT R20, R20, 0x18, RZ, 0xc0, !PT ;  /* 0x0000001814147812 */ /* 0x000fe200078ec0ff */
[----:B------:R-:W-:Y:S01]  /*1b630*/  IMAD.MOV.U32 R4, RZ, RZ, R8 ;  /* 0x000000ffff047224 */ /* 0x000fe200078e0008 */
[----:B-1----:R-:W-:-:S04]  /*1b640*/  @P0 SHF.R.U32.HI R4, RZ, R5, R0 ;  /* 0x00000005ff040219 */ /* 0x002fc80000011600 */
[--C-:B------:R-:W-:Y:S01]  /*1b650*/  SHF.R.S32.HI R0, RZ, 0x1f, R4.reuse ;  /* 0x0000001fff007819 */ /* 0x100fe20000011404 */
[----:B------:R-:W-:-:S04]  /*1b660*/  IMAD.MOV R6, RZ, RZ, -R4 ;  /* 0x000000ffff067224 */ /* 0x000fc800078e0a04 */
[----:B------:R-:W-:-:S04]  /*1b670*/  IMAD R0, R0, UR4, RZ ;  /* 0x0000000400007c24 */ /* 0x000fc8000f8e02ff */
[C---:B------:R-:W-:Y:S02]  /*1b680*/  IMAD R0, R4.reuse, UR5, R0 ;  /* 0x0000000504007c24 */ /* 0x040fe4000f8e0200 */
[----:B------:R-:W-:-:S04]  /*1b690*/  IMAD.WIDE.U32 R4, R4, UR4, R2 ;  /* 0x0000000404047c25 */ /* 0x000fc8000f8e0002 */
[----:B------:R-:W-:Y:S02]  /*1b6a0*/  IMAD.IADD R5, R5, 0x1, R0 ;  /* 0x0000000105057824 */ /* 0x000fe400078e0200 */
[----:B------:R-:W-:Y:S02]  /*1b6b0*/  IMAD R0, R10, R6, R8 ;  /* 0x000000060a007224 */ /* 0x000fe400078e0208 */
[----:B------:R-:W-:-:S03]  /*1b6c0*/  VIADD R8, R8, 0x80 ;  /* 0x0000008008087836 */ /* 0x000fc60000000000 */
[----:B------:R-:W-:-:S05]  /*1b6d0*/  SHF.R.S32.HI R6, RZ, 0x1f, R0 ;  /* 0x0000001fff067819 */ /* 0x000fca0000011400 */
[----:B------:R-:W-:Y:S02]  /*1b6e0*/  IMAD R9, R6, UR6, RZ ;  /* 0x0000000606097c24 */ /* 0x000fe4000f8e02ff */
[C---:B------:R-:W-:Y:S02]  /*1b6f0*/  IMAD.WIDE.U32 R6, R0.reuse, UR6, R4 ;  /* 0x0000000600067c25 */ /* 0x040fe4000f8e0004 */
[----:B------:R-:W0:Y:S02]  /*1b700*/  @P0 LDC R5, c[0x0][0x44c] ;  /* 0x00011300ff050b82 */ /* 0x000e240000000800 */
[----:B------:R-:W-:Y:S01]  /*1b710*/  IMAD R0, R0, UR7, R9 ;  /* 0x0000000700007c24 */ /* 0x000fe2000f8e0209 */
[----:B------:R-:W-:-:S03]  /*1b720*/  LEA R4, P1, R6, UR8, 0x1 ;  /* 0x0000000806047c11 */ /* 0x000fc6000f8208ff */
[----:B------:R-:W-:Y:S02]  /*1b730*/  IMAD.IADD R0, R7, 0x1, R0 ;  /* 0x0000000107007824 */ /* 0x000fe400078e0200 */
[----:B------:R-:W1:Y:S03]  /*1b740*/  @P0 LDC R7, c[0x0][0x450] ;  /* 0x00011400ff070b82 */ /* 0x000e660000000800 */
[----:B------:R-:W-:Y:S01]  /*1b750*/  LEA.HI.X R0, R6, UR9, R0, 0x1, P1 ;  /* 0x0000000906007c11 */ /* 0x000fe200088f0c00 */
[----:B------:R-:W-:Y:S02]  /*1b760*/  IMAD.MOV.U32 R6, RZ, RZ, R8 ;  /* 0x000000ffff067224 */ /* 0x000fe400078e0008 */
[----:B0-----:R-:W-:-:S05]  /*1b770*/  @P0 IMAD.HI.U32 R5, R8, R5, RZ ;  /* 0x0000000508050227 */ /* 0x001fca00078e00ff */
[----:B-1----:R-:W-:-:S04]  /*1b780*/  @P0 SHF.R.U32.HI R6, RZ, R7, R5 ;  /* 0x00000007ff060219 */ /* 0x002fc80000011605 */
[--C-:B------:R-:W-:Y:S01]  /*1b790*/  SHF.R.S32.HI R7, RZ, 0x1f, R6.reuse ;  /* 0x0000001fff077819 */ /* 0x100fe20000011406 */
[----:B------:R-:W-:Y:S02]  /*1b7a0*/  IMAD.MOV R5, RZ, RZ, -R6 ;  /* 0x000000ffff057224 */ /* 0x000fe400078e0a06 */
[----:B------:R-:W-:-:S04]  /*1b7b0*/  IMAD.WIDE.U32 R2, R6, UR4, R2 ;  /* 0x0000000406027c25 */ /* 0x000fc8000f8e0002 */
[----:B------:R-:W-:Y:S02]  /*1b7c0*/  IMAD R5, R10, R5, R8 ;  /* 0x000000050a057224 */ /* 0x000fe400078e0208 */
[----:B------:R-:W-:Y:S01]  /*1b7d0*/  IMAD R7, R7, UR4, RZ ;  /* 0x0000000407077c24 */ /* 0x000fe2000f8e02ff */
[----:B------:R-:W-:Y:S02]  /*1b7e0*/  ULDC UR4, c[0x0][0x2b8] ;  /* 0x0000ae0000047ab9 */ /* 0x000fe40000000800 */
[----:B------:R-:W-:Y:S01]  /*1b7f0*/  ISETP.GE.AND P3, PT, R20, UR4, PT ;  /* 0x0000000414007c0c */ /* 0x000fe2000bf66270 */
[----:B------:R-:W-:Y:S01]  /*1b800*/  IMAD R7, R6, UR5, R7 ;  /* 0x0000000506077c24 */ /* 0x000fe2000f8e0207 */
[----:B------:R-:W-:Y:S01]  /*1b810*/  SHF.R.S32.HI R6, RZ, 0x1f, R5 ;  /* 0x0000001fff067819 */ /* 0x000fe20000011405 */
[----:B------:R-:W-:Y:S01]  /*1b820*/  UMOV UR5, 0xffffffff ;  /* 0xffffffff00057882 */ /* 0x000fe20000000000 */
[----:B------:R-:W-:Y:S01]  /*1b830*/  ISETP.GE.AND P1, PT, R11, UR4, PT ;  /* 0x000000040b007c0c */ /* 0x000fe2000bf26270 */
[----:B------:R-:W-:-:S02]  /*1b840*/  IMAD.IADD R3, R3, 0x1, R7 ;  /* 0x0000000103037824 */ /* 0x000fc400078e0207 */
[----:B------:R-:W-:Y:S02]  /*1b850*/  IMAD R6, R6, UR6, RZ ;  /* 0x0000000606067c24 */ /* 0x000fe4000f8e02ff */
[----:B------:R-:W-:-:S04]  /*1b860*/  IMAD.WIDE.U32 R2, R5, UR6, R2 ;  /* 0x0000000605027c25 */ /* 0x000fc8000f8e0002 */
[----:B------:R-:W-:Y:S01]  /*1b870*/  IMAD R6, R5, UR7, R6 ;  /* 0x0000000705067c24 */ /* 0x000fe2000f8e0206 */
[----:B------:R-:W-:-:S03]  /*1b880*/  LEA R8, P0, R2, UR8, 0x1 ;  /* 0x0000000802087c11 */ /* 0x000fc6000f8008ff */
[----:B------:R-:W-:-:S05]  /*1b890*/  IMAD.IADD R3, R3, 0x1, R6 ;  /* 0x0000000103037824 */ /* 0x000fca00078e0206 */
[----:B------:R-:W-:Y:S02]  /*1b8a0*/  LEA.HI.X R3, R2, UR9, R3, 0x1, P0 ;  /* 0x0000000902037c11 */ /* 0x000fe400080f0c03 */
[----:B------:R-:W-:Y:S01]  /*1b8b0*/  ISETP.GE.AND P0, PT, R12, UR4, PT ;  /* 0x000000040c007c0c */ /* 0x000fe2000bf06270 */
[----:B------:R-:W-:-:S12]  /*1b8c0*/  BRA.DIV UR5, `(.L_x_9978) ;  /* 0x0000005205207947 */ /* 0x000fd8000b800000 */
[----:B------:R-:W2:Y:S04]  /*1b8d0*/  LDL.LU R5, [R1+0x44] ;  /* 0x0000440001057983 */ /* 0x000ea80000300800 */
[----:B------:R-:W3:Y:S01]  /*1b8e0*/  LDL R9, [R1+0x14] ;  /* 0x0000140001097983 */ /* 0x000ee20000100800 */
[----:B------:R-:W-:-:S03]  /*1b8f0*/  IMAD R25, R25, 0xc0, R21 ;  /* 0x000000c019197824 */ /* 0x000fc600078e0215 */
[----:B------:R-:W0:Y:S04]  /*1b900*/  SHFL.IDX PT, R7, R4, RZ, 0x1c1f ;  /* 0x001c1fff04077589 */ /* 0x000e2800000e0000 */
[----:B------:R-:W1:Y:S01]  /*1b910*/  SHFL.IDX PT, R6, R0, RZ, 0x1c1f ;  /* 0x001c1fff00067589 */ /* 0x000e6200000e0000 */
[----:B--2---:R-:W-:Y:S02]  /*1b920*/  IMAD R2, R5, R10, RZ ;  /* 0x0000000a05027224 */ /* 0x004fe400078e02ff */
[----:B------:R-:W-:-:S03]  /*1b930*/  VIADD R5, R25, 0x20 ;  /* 0x0000002019057836 */ /* 0x000fc60000000000 */
        /* <DEDUP_REMOVED lines=10> */
[----:B------:R-:W-:Y:S01]  /*1b9e0*/  ISETP.GE.AND P2, PT, R5, R2, PT ;  /* 0x000000020500720c */ /* 0x000fe20003f46270 */
[----:B------:R-:W-:-:S02]  /*1b9f0*/  VIADD R5, R25, 0x40 ;  /* 0x0000004019057836 */ /* 0x000fc40000000000 */
[----:B0-----:R-:W0:Y:S04]  /*1ba00*/  SHFL.IDX PT, R7, R4, 0x1, 0x1c1f ;  /* 0x003c1f0004077f89 */ /* 0x001e2800000e0000 */
[----:B------:R-:W1:Y:S06]  /*1ba10*/  SHFL.IDX PT, R6, R0, 0x1, 0x1c1f ;  /* 0x003c1f0000067f89 */ /* 0x000e6c00000e0000 */
[----:B0-----:R-:W-:-:S05]  /*1ba20*/  @!P2 LEA R7, P4, R20, R7, 0x1 ;  /* 0x000000071407a211 */ /* 0x001fca00078808ff */
[----:B-1----:R-:W-:-:S05]  /*1ba30*/  @!P2 IMAD.X R6, RZ, RZ, R6, P4 ;  /* 0x000000ffff06a224 */ /* 0x002fca00020e0606 */
[----:B------:R-:W-:-:S04]  /*1ba40*/  @!P2 LOP3.LUT R7, R7, R6, RZ, 0x3c, !PT ;  /* 0x000000060707a212 */ /* 0x000fc800078e3cff */
[----:B------:R-:W-:-:S04]  /*1ba50*/  @!P2 LOP3.LUT R6, R7, R6, RZ, 0x3c, !PT ;  /* 0x000000060706a212 */ /* 0x000fc800078e3cff */
[----:B------:R-:W-:-:S05]  /*1ba60*/  @!P2 LOP3.LUT R7, R7, R6, RZ, 0x3c, !PT ;  /* 0x000000060707a212 */ /* 0x000fca00078e3cff */
[----:B------:R-:W-:Y:S04]  /*1ba70*/  @!P2 LDGSTS.E.BYPASS.LTC128B.128 [R9+0xe200], desc[UR60][R6.64], !P3 ;  /* 0x0e2000000609afae */ /* 0x000fe8000d901d7c */
[----:B------:R-:W-:Y:S04]  /*1ba80*/  @!P2 LDGSTS.E.BYPASS.LTC128B.128 [R9+0x11200], desc[UR60][R6.64+0x40], !P0 ;  /* 0x112000400609afae */ /* 0x000fe8000c101d7c */
[----:B------:R0:W-:Y:S01]  /*1ba90*/  @!P2 LDGSTS.E.BYPASS.LTC128B.128 [R9+0x14200], desc[UR60][R6.64+0x80], !P1 ;  /* 0x142000800609afae */ /* 0x0001e2000c901d7c */
[----:B------:R-:W-:Y:S01]  /*1baa0*/  ISETP.GE.AND P2, PT, R5, R2, PT ;  /* 0x000000020500720c */ /* 0x000fe20003f46270 */
[----:B------:R-:W-:-:S02]  /*1bab0*/  VIADD R5, R25, 0x60 ;  /* 0x0000006019057836 */ /* 0x000fc40000000000 */
[----:B0-----:R-:W0:Y:S04]  /*1bac0*/  SHFL.IDX PT, R7, R4, 0x2, 0x1c1f ;  /* 0x005c1f0004077f89 */ /* 0x001e2800000e0000 */
[----:B------:R-:W1:Y:S04]  /*1bad0*/  SHFL.IDX PT, R6, R0, 0x2, 0x1c1f ;  /* 0x005c1f0000067f89 */ /* 0x000e6800000e0000 */
[----:B------:R-:W2:Y:S04]  /*1bae0*/  SHFL.IDX PT, R4, R4, 0x3, 0x1c1f ;  /* 0x007c1f0004047f89 */ /* 0x000ea800000e0000 */
[----:B------:R-:W3:Y:S01]  /*1baf0*/  SHFL.IDX PT, R0, R0, 0x3, 0x1c1f ;  /* 0x007c1f0000007f89 */ /* 0x000ee200000e0000 */
[----:B0-----:R-:W-:-:S05]  /*1bb00*/  @!P2 LEA R7, P4, R20, R7, 0x1 ;  /* 0x000000071407a211 */ /* 0x001fca00078808ff */
[----:B-1----:R-:W-:-:S05]  /*1bb10*/  @!P2 IMAD.X R6, RZ, RZ, R6, P4 ;  /* 0x000000ffff06a224 */ /* 0x002fca00020e0606 */
[----:B------:R-:W-:-:S04]  /*1bb20*/  @!P2 LOP3.LUT R7, R7, R6, RZ, 0x3c, !PT ;  /* 0x000000060707a212 */ /* 0x000fc800078e3cff */
[----:B------:R-:W-:-:S04]  /*1bb30*/  @!P2 LOP3.LUT R6, R7, R6, RZ, 0x3c, !PT ;  /* 0x000000060706a212 */ /* 0x000fc800078e3cff */
[----:B------:R-:W-:-:S05]  /*1bb40*/  @!P2 LOP3.LUT R7, R7, R6, RZ, 0x3c, !PT ;  /* 0x000000060707a212 */ /* 0x000fca00078e3cff */
[----:B------:R-:W-:Y:S04]  /*1bb50*/  @!P2 LDGSTS.E.BYPASS.LTC128B.128 [R9+0xea00], desc[UR60][R6.64], !P3 ;  /* 0x0ea000000609afae */ /* 0x000fe8000d901d7c */
[----:B------:R-:W-:Y:S04]  /*1bb60*/  @!P2 LDGSTS.E.BYPASS.LTC128B.128 [R9+0x11a00], desc[UR60][R6.64+0x40], !P0 ;  /* 0x11a000400609afae */ /* 0x000fe8000c101d7c */
[----:B------:R-:W-:Y:S01]  /*1bb70*/  @!P2 LDGSTS.E.BYPASS.LTC128B.128 [R9+0x14a00], desc[UR60][R6.64+0x80], !P1 ;  /* 0x14a000800609afae */ /* 0x000fe2000c901d7c */
[----:B------:R-:W-:-:S13]  /*1bb80*/  ISETP.GE.AND P2, PT, R5, R2, PT ;  /* 0x000000020500720c */ /* 0x000fda0003f46270 */
[----:B--2---:R-:W-:-:S05]  /*1bb90*/  @!P2 LEA R4, P4, R20, R4, 0x1 ;  /* 0x000000041404a211 */ /* 0x004fca00078808ff */
[----:B---3--:R-:W-:-:S04]  /*1bba0*/  @!P2 IMAD.X R0, RZ, RZ, R0, P4 ;  /* 0x000000ffff00a224 */ /* 0x008fc800020e0600 */
[----:B------:R-:W-:Y:S02]  /*1bbb0*/  @!P2 IMAD.MOV.U32 R5, RZ, RZ, R0 ;  /* 0x000000ffff05a224 */ /* 0x000fe400078e0000 */
[----:B------:R-:W-:Y:S04]  /*1bbc0*/  SHFL.IDX PT, R0, R3, RZ, 0x1c1f ;  /* 0x001c1fff03007589 */ /* 0x000fe800000e0000 */
[----:B------:R-:W-:Y:S04]  /*1bbd0*/  @!P2 LDGSTS.E.BYPASS.LTC128B.128 [R9+0xf200], desc[UR60][R4.64], !P3 ;  /* 0x0f2000000409afae */ /* 0x000fe8000d901d7c */
[----:B------:R-:W-:Y:S04]  /*1bbe0*/  @!P2 LDGSTS.E.BYPASS.LTC128B.128 [R9+0x12200], desc[UR60][R4.64+0x40], !P0 ;  /* 0x122000400409afae */ /* 0x000fe8000c101d7c */
[----:B------:R0:W-:Y:S04]  /*1bbf0*/  @!P2 LDGSTS.E.BYPASS.LTC128B.128 [R9+0x15200], desc[UR60][R4.64+0x80], !P1 ;  /* 0x152000800409afae */ /* 0x0001e8000c901d7c */
[----:B------:R-:W-:Y:S04]  /*1bc00*/  SHFL.IDX PT, R3, R3, 0x1, 0x1c1f ;  /* 0x003c1f0003037f89 */ /* 0x000fe800000e0000 */
[----:B0-----:R-:W0:Y:S01]  /*1bc10*/  SHFL.IDX PT, R4, R8, RZ, 0x1c1f ;  /* 0x001c1fff08047589 */ /* 0x001e2200000e0000 */
[----:B------:R-:W-:-:S03]  /*1bc20*/  VIADD R5, R25, 0x80 ;  /* 0x0000008019057836 */ /* 0x000fc60000000000 */
[----:B------:R-:W1:Y:S02]  /*1bc30*/  SHFL.IDX PT, R8, R8, 0x1, 0x1c1f ;  /* 0x003c1f0008087f89 */ /* 0x000e6400000e0000 */
[----:B------:R-:W-:-:S13]  /*1bc40*/  ISETP.GE.AND P2, PT, R5, R2, PT ;  /* 0x000000020500720c */ /* 0x000fda0003f46270 */
[----:B0-----:R-:W-:-:S05]  /*1bc50*/  @!P2 LEA R4, P4, R20, R4, 0x1 ;  /* 0x000000041404a211 */ /* 0x001fca00078808ff */
[----:B------:R-:W-:-:S04]  /*1bc60*/  @!P2 IMAD.X R0, RZ, RZ, R0, P4 ;  /* 0x000000ffff00a224 */ /* 0x000fc800020e0600 */
[----:B------:R-:W-:-:S05]  /*1bc70*/  @!P2 IMAD.MOV.U32 R5, RZ, RZ, R0 ;  /* 0x000000ffff05a224 */ /* 0x000fca00078e0000 */
[----:B------:R0:W-:Y:S04]  /*1bc80*/  @!P2 LDGSTS.E.BYPASS.LTC128B.128 [R9+0xfa00], desc[UR60][R4.64], !P3 ;  /* 0x0fa000000409afae */ /* 0x0001e8000d901d7c */
[----:B------:R0:W-:Y:S04]  /*1bc90*/  @!P2 LDGSTS.E.BYPASS.LTC128B.128 [R9+0x12a00], desc[UR60][R4.64+0x40], !P0 ;  /* 0x12a000400409afae */ /* 0x0001e8000c101d7c */
[----:B-1----:R0:W-:Y:S02]  /*1bca0*/  @!P2 LDGSTS.E.BYPASS.LTC128B.128 [R9+0x15a00], desc[UR60][R4.64+0x80], !P1 ;  /* 0x15a000800409afae */ /* 0x0021e4000c901d7c */
.L_x_10146:
[----:B------:R-:W2:Y:S01]  /*1bcb0*/  LDL R0, [R1+0x14] ;  /* 0x0000140001007983 */ /* 0x000ea20000100800 */
[----:B------:R-:W-:-:S05]  /*1bcc0*/  VIADD R25, R25, 0xa0 ;  /* 0x000000a019197836 */ /* 0x000fca0000000000 */
[----:B------:R-:W-:-:S13]  /*1bcd0*/  ISETP.GE.AND P2, PT, R25, R2, PT ;  /* 0x000000021900720c */ /* 0x000fda0003f46270 */
[----:B------:R-:W-:-:S05]  /*1bce0*/  @!P2 LEA R2, P4, R20, R8, 0x1 ;  /* 0x000000081402a211 */ /* 0x000fca00078808ff */
[----:B------:R-:W-:-:S05]  /*1bcf0*/  @!P2 IMAD.X R3, RZ, RZ, R3, P4 ;  /* 0x000000ffff03a224 */ /* 0x000fca00020e0603 */
[----:B------:R-:W-:Y:S01]  /*1bd00*/  @!PT LDS RZ, [RZ] ;  /* 0x00000000fffff984 */ /* 0x000fe20000000800 */
[----:B------:R-:W-:Y:S01]  /*1bd10*/  @!PT LDS RZ, [RZ] ;  /* 0x00000000fffff984 */ /* 0x000fe20000000800 */
[----:B------:R-:W-:Y:S01]  /*1bd20*/  @!PT LDS RZ, [RZ] ;  /* 0x00000000fffff984 */ /* 0x000fe20000000800 */
[----:B--2---:R1:W-:Y:S04]  /*1bd30*/  @!P2 LDGSTS.E.BYPASS.LTC128B.128 [R0+0x10200], desc[UR60][R2.64], !P3 ;  /* 0x102000000200afae */ /* 0x0043e8000d901d7c */
[----:B------:R1:W-:Y:S01]  /*1bd40*/  @!P2 LDGSTS.E.BYPASS.LTC128B.128 [R0+0x13200], desc[UR60][R2.64+0x40], !P0 ;  /* 0x132000400200afae */ /* 0x0003e2000c101d7c */
[----:B------:R-:W-:-:S03]  /*1bd50*/  PLOP3.LUT P0, PT, PT, PT, PT, 0x80, 0x0 ;  /* 0x000000000000781c */ /* 0x000fc60003f0f070 */
[----:B------:R1:W-:Y:S01]  /*1bd60*/  @!P2 LDGSTS.E.BYPASS.LTC128B.128 [R0+0x16200], desc[UR60][R2.64+0x80], !P1 ;  /* 0x162000800200afae */ /* 0x0003e2000c901d7c */
[----:B------:R-:W-:-:S09]  /*1bd70*/  NOP ;  /* 0x0000000000007918 */ /* 0x000fd20000000000 */
.L_x_9979:
        /* <DEDUP_REMOVED lines=18> */
.L_x_10147:
[----:B------:R-:W-:Y:S05]  /*1bea0*/  BSYNC B0 ;  /* 0x0000000000007941 */ /* 0x000fea0003800000 */
.L_x_9980:
[----:B------:R-:W1:Y:S04]  /*1beb0*/  LDL R2, [R1+0x24] ;  /* 0x0000240001027983 */ /* 0x000e680000100800 */
[----:B------:R-:W2:Y:S01]  /*1bec0*/  LDL R3, [R1+0x10] ;  /* 0x0000100001037983 */ /* 0x000ea20000100800 */
[----:B------:R-:W-:Y:S01]  /*1bed0*/  BSSY B0, `(.L_x_9982) ;  /* 0x000022f000007945 */ /* 0x000fe20003800000 */
[----:B-1----:R-:W-:-:S05]  /*1bee0*/  VIADD R0, R2, 0xfffffffe ;  /* 0xfffffffe02007836 */ /* 0x002fca0000000000 */
[----:B--2---:R-:W-:-:S13]  /*1bef0*/  ISETP.GE.AND P0, PT, R0, R3, PT ;  /* 0x000000030000720c */ /* 0x004fda0003f06270 */
[----:B------:R-:W-:Y:S05]  /*1bf00*/  @!P0 BRA `(.L_x_9983) ;  /* 0x0000002000ac8947 */ /* 0x000fea0003800000 */
[----:B------:R-:W2:Y:S04]  /*1bf10*/  LDL.LU R2, [R1+0x48] ;  /* 0x0000480001027983 */ /* 0x000ea80000300800 */
[----:B0-----:R-:W3:Y:S04]  /*1bf20*/  LDL.LU R5, [R1+0x2c] ;  /* 0x00002c0001057983 */ /* 0x001ee80000300800 */
        /* <DEDUP_REMOVED lines=43> */
.L_x_9988:
[----:B------:R-:W-:Y:S01]  /*1c1e0*/  IMAD R3, R5, 0x8, R16 ;  /* 0x0000000805037824 */ /* 0x000fe200078e0210 */
[----:B------:R-:W-:Y:S01]  /*1c1f0*/  SHF.L.U32 R2, R9, 0x1f, RZ ;  /* 0x0000001f09027819 */ /* 0x000fe200000006ff */
[----:B------:R-:W-:Y:S03]  /*1c200*/  BSSY B3, `(.L_x_9989) ;  /* 0x0000003000037945 */ /* 0x000fe60003800000 */
[----:B------:R-:W1:Y:S02]  /*1c210*/  SYNCS.PHASECHK.TRANS64.TRYWAIT P0, [R3+URZ+0x31c40], R2 ;  /* 0x031c4002030075a7 */ /* 0x000e64000800017f */
[----:B-1----:R-:W-:Y:S05]  /*1c220*/  @!P0 BRA `(.L_x_9990) ;  /* 0x0000004c00f08947 */ /* 0x002fea0003800000 */
.L_x_10148:
[----:B------:R-:W-:Y:S05]  /*1c230*/  BSYNC B3 ;  /* 0x0000000000037941 */ /* 0x000fea0003800000 */
.L_x_9989:
        /* <DEDUP_REMOVED lines=10> */
.L_x_9992:
[----:B------:R-:W-:Y:S05]  /*1c2e0*/  BSYNC B3 ;  /* 0x0000000000037941 */ /* 0x000fea0003800000 */
.L_x_9991:
[----:B------:R-:W-:Y:S01]  /*1c2f0*/  IMAD.MOV.U32 R11, RZ, RZ, RZ ;  /* 0x000000ffff0b7224 */ /* 0x000fe200078e00ff */
[----:B------:R-:W-:Y:S01]  /*1c300*/  UIADD3 UR4, UP0, UR36, 0x370, URZ ;  /* 0x0000037024047890 */ /* 0x000fe2000ff1e03f */
[----:B------:R-:W-:Y:S01]  /*1c310*/  IMAD R6, R5, 0x6c00, R16 ;  /* 0x00006c0005067824 */ /* 0x000fe200078e0210 */
[----:B------:R-:W-:Y:S01]  /*1c320*/  PLOP3.LUT P0, PT, PT, PT, PT, 0x80, 0x0 ;  /* 0x000000000000781c */ /* 0x000fe20003f0f070 */
[----:B01----:R-:W-:Y:S01]  /*1c330*/  VIADD R3, R3, 0x31c30 ;  /* 0x00031c3003037836 */ /* 0x003fe20000000000 */
[----:B------:R-:W-:Y:S01]  /*1c340*/  R2UR UR10, R11 ;  /* 0x000000000b0a72ca */ /* 0x000fe200000e0000 */
[----:B------:R-:W-:Y:S01]  /*1c350*/  IMAD R2, R0, 0x90, R29 ;  /* 0x0000009000027824 */ /* 0x000fe200078e021d */
[----:B------:R-:W-:Y:S01]  /*1c360*/  UIADD3.X UR5, URZ, UR37, URZ, UP0, !UPT ;  /* 0x000000253f057290 */ /* 0x000fe200087fe43f */
[----:B------:R-:W-:Y:S01]  /*1c370*/  VIADD R10, R6, 0x16a00 ;  /* 0x00016a00060a7836 */ /* 0x000fe20000000000 */
[----:B------:R-:W-:Y:S01]  /*1c380*/  UMOV UR6, 0x0 ;  /* 0x0000000000067882 */ /* 0x000fe20000000000 */
[----:B------:R-:W-:-:S10]  /*1c390*/  UMOV UR7, 0x14f00000 ;  /* 0x14f0000000077882 */ /* 0x000fd40000000000 */
.L_x_9993:
        /* <DEDUP_REMOVED lines=16> */
.L_x_9994:
        /* <DEDUP_REMOVED lines=16> */
.L_x_9995:
        /* <DEDUP_REMOVED lines=15> */
.L_x_10149:
[----:B------:R-:W-:Y:S05]  /*1c690*/  BSYNC B3 ;  /* 0x0000000000037941 */ /* 0x000fea0003800000 */
.L_x_9996:
[----:B------:R-:W1:Y:S02]  /*1c6a0*/  S2R R6, SR_TID.X ;  /* 0x0000000000067919 */ /* 0x000e640000002100 */
[----:B-1----:R-:W-:Y:S02]  /*1c6b0*/  LOP3.LUT R10, R6, 0x7f, RZ, 0xc0, !PT ;  /* 0x0000007f060a7812 */ /* 0x002fe400078ec0ff */
[----:B------:R-:W2:Y:S02]  /*1c6c0*/  LDL R6, [R1+0x1c] ;  /* 0x00001c0001067983 */ /* 0x000ea40000100800 */
[----:B------:R-:W-:-:S13]  /*1c6d0*/  ISETP.NE.AND P0, PT, R10, RZ, PT ;  /* 0x000000ff0a00720c */ /* 0x000fda0003f05270 */
[----:B0-----:R-:W-:-:S04]  /*1c6e0*/  @!P0 IMAD.MOV.U32 R3, RZ, RZ, 0x6c00 ;  /* 0x00006c00ff038424 */ /* 0x001fc800078e00ff */
[----:B------:R2:W-:Y:S02]  /*1c6f0*/  @!P0 SYNCS.ARRIVE.TRANS64 RZ, [R2+URZ+0x31c50], R3 ;  /* 0x031c500302ff89a7 */ /* 0x0005e4000800003f */
[----:B--2---:R-:W-:-:S04]  /*1c700*/  PRMT R3, R6, 0x9910, RZ ;  /* 0x0000991006037816 */ /* 0x004fc800000000ff */
[----:B------:R-:W-:-:S13]  /*1c710*/  ISETP.NE.AND P0, PT, R3, 0x2, PT ;  /* 0x000000020300780c */ /* 0x000fda0003f05270 */
[----:B------:R-:W-:Y:S05]  /*1c720*/  @P0 BRA `(.L_x_9998) ;  /* 0x0000000000040947 */ /* 0x000fea0003800000 */
[----:B------:R-:W-:Y:S01]  /*1c730*/  BPT.TRAP 0x1 ;  /* 0x000000040000795c */ /* 0x000fe20000300000 */
.L_x_9998:
[----:B------:R-:W-:Y:S01]  /*1c740*/  LOP3.LUT P0, RZ, R19, 0x8, RZ, 0xc0, !PT ;  /* 0x0000000813ff7812 */ /* 0x000fe2000780c0ff */
[----:B------:R-:W-:-:S12]  /*1c750*/  BSSY B3, `(.L_x_9999) ;  /* 0x0000003000037945 */ /* 0x000fd80003800000 */
[----:B------:R-:W-:Y:S05]  /*1c760*/  @P0 BRA `(.L_x_10000) ;  /* 0x0000000000040947 */ /* 0x000fea0003800000 */
[----:B------:R-:W-:Y:S01]  /*1c770*/  BPT.TRAP 0x1 ;  /* 0x000000040000795c */ /* 0x000fe20000300000 */
.L_x_10000:
[----:B------:R-:W-:Y:S05]  /*1c780*/  BSYNC B3 ;  /* 0x0000000000037941 */ /* 0x000fea0003800000 */
.L_x_9999:
[----:B------:R-:W-:Y:S01]  /*1c790*/  R2UR UR10, R11 ;  /* 0x000000000b0a72ca */ /* 0x000fe200000e0000 */
[----:B------:R-:W-:Y:S01]  /*1c7a0*/  IMAD R3, R18, 0x6c00, R16 ;  /* 0x00006c0012037824 */ /* 0x000fe200078e0210 */
[----:B------:R-:W-:Y:S01]  /*1c7b0*/  UIADD3 UR4, UP0, UR36, 0x470, URZ ;  /* 0x0000047024047890 */ /* 0x000fe2000ff1e03f */
[----:B------:R-:W-:Y:S01]  /*1c7c0*/  PLOP3.LUT P0, PT, PT, PT, PT, 0x80, 0x0 ;  /* 0x000000000000781c */ /* 0x000fe20003f0f070 */
[----:B------:R-:W-:Y:S01]  /*1c7d0*/  IMAD R6, R23, 0x90, R29 ;  /* 0x0000009017067824 */ /* 0x000fe200078e021d */
[----:B------:R-:W-:Y:S01]  /*1c7e0*/  UMOV UR6, 0x0 ;  /* 0x0000000000067882 */ /* 0x000fe20000000000 */
[----:B------:R-:W-:Y:S01]  /*1c7f0*/  VIADD R2, R2, 0x31c50 ;  /* 0x00031c5002027836 */ /* 0x000fe20000000000 */
[----:B------:R-:W-:Y:S01]  /*1c800*/  UIADD3.X UR5, URZ, UR37, URZ, UP0, !UPT ;  /* 0x000000253f057290 */ /* 0x000fe200087fe43f */
[----:B------:R-:W-:Y:S01]  /*1c810*/  VIADD R10, R3, 0x200 ;  /* 0x00000200030a7836 */ /* 0x000fe20000000000 */
[----:B------:R-:W-:-:S10]  /*1c820*/  UMOV UR7, 0x14f00000 ;  /* 0x14f0000000077882 */ /* 0x000fd40000000000 */
.L_x_10001:
        /* <DEDUP_REMOVED lines=15> */
.L_x_10002:
        /* <DEDUP_REMOVED lines=15> */
.L_x_10003:
        /* <DEDUP_REMOVED lines=12> */
.L_x_9987:
[----:B------:R-:W-:Y:S05]  /*1cad0*/  BSYNC B1 ;  /* 0x0000000000017941 */ /* 0x000fea0003800000 */
.L_x_9986:
[----:B------:R-:W2:Y:S01]  /*1cae0*/  LDL.LU R0, [R1+0x24] ;  /* 0x0000240001007983 */ /* 0x000ea20000300800 */
[----:B------:R-:W-:Y:S02]  /*1caf0*/  IMAD.MOV.U32 R28, RZ, RZ, R9 ;  /* 0x000000ffff1c7224 */ /* 0x000fe400078e0009 */
[----:B------:R-:W-:Y:S02]  /*1cb00*/  IMAD.MOV.U32 R18, RZ, RZ, R5 ;  /* 0x000000ffff127224 */ /* 0x000fe400078e0005 */
[----:B--2---:R-:W-:-:S07]  /*1cb10*/  VIADD R0, R0, 0xfffffffd ;  /* 0xfffffffd00007836 */ /* 0x004fce0000000000 */
.L_x_9985:
[----:B------:R-:W-:Y:S05]  /*1cb20*/  BSYNC B2 ;  /* 0x0000000000027941 */ /* 0x000fea0003800000 */
.L_x_9984:
[----:B------:R-:W-:Y:S01]  /*1cb30*/  VIADD R8, R8, 0xfffffffe ;  /* 0xfffffffe08087836 */ /* 0x000fe20000000000 */
[----:B------:R-:W-:-:S04]  /*1cb40*/  LOP3.LUT R4, RZ, R4, RZ, 0x33, !PT ;  /* 0x00000004ff047212 */ /* 0x000fc800078e33ff */
[----:B------:R-:W-:-:S13]  /*1cb50*/  ISETP.NE.AND P0, PT, R8, R4, PT ;  /* 0x000000040800720c */ /* 0x000fda0003f05270 */
[----:B------:R-:W-:Y:S05]  /*1cb60*/  @!P0 BRA `(.L_x_9983) ;  /* 0x0000001400948947 */ /* 0x000fea0003800000 */
[----:B------:R-:W-:-:S07]  /*1cb70*/  IMAD.MOV.U32 R4, RZ, RZ, R22 ;  /* 0x000000ffff047224 */ /* 0x000fce00078e0016 */
.L_x_10040:
        /* <DEDUP_REMOVED lines=32> */
.L_x_10006:
[----:B------:R-:W-:Y:S01]  /*1cd80*/  IMAD R3, R6, 0x8, R16 ;  /* 0x0000000806037824 */ /* 0x000fe200078e0210 */
[----:B------:R-:W-:Y:S01]  /*1cd90*/  SHF.L.U32 R2, R7, 0x1f, RZ ;  /* 0x0000001f07027819 */ /* 0x000fe200000006ff */
[----:B------:R-:W-:Y:S03]  /*1cda0*/  BSSY B2, `(.L_x_10007) ;  /* 0x0000003000027945 */ /* 0x000fe60003800000 */
[----:B------:R-:W1:Y:S02]  /*1cdb0*/  SYNCS.PHASECHK.TRANS64.TRYWAIT P0, [R3+URZ+0x31c40], R2 ;  /* 0x031c4002030075a7 */ /* 0x000e64000800017f */
[----:B-1----:R-:W-:Y:S05]  /*1cdc0*/  @!P0 BRA `(.L_x_10008) ;  /* 0x0000004400308947 */ /* 0x002fea0003800000 */
.L_x_10150:
[----:B------:R-:W-:Y:S05]  /*1cdd0*/  BSYNC B2 ;  /* 0x0000000000027941 */ /* 0x000fea0003800000 */
.L_x_10007:
        /* <DEDUP_REMOVED lines=10> */
.L_x_10010:
[----:B------:R-:W-:Y:S05]  /*1ce80*/  BSYNC B2 ;  /* 0x0000000000027941 */ /* 0x000fea0003800000 */
.L_x_10009:
        /* <DEDUP_REMOVED lines=11> */
.L_x_10011:
        /* <DEDUP_REMOVED lines=16> */
.L_x_10012:
        /* <DEDUP_REMOVED lines=16> */
.L_x_10013:
        /* <DEDUP_REMOVED lines=15> */
.L_x_10151:
[----:B------:R-:W-:Y:S05]  /*1d230*/  BSYNC B2 ;  /* 0x0000000000027941 */ /* 0x000fea0003800000 */
.L_x_10014:
[----:B------:R-:W2:Y:S01]  /*1d240*/  LDL R5, [R1+0x1c] ;  /* 0x00001c0001057983 */ /* 0x000ea20000100800 */
[----:B------:R-:W1:Y:S02]  /*1d250*/  S2R R3, SR_TID.X ;  /* 0x0000000000037919 */ /* 0x000e640000002100 */
[----:B-1----:R-:W-:-:S04]  /*1d260*/  LOP3.LUT R3, R3, 0x7f, RZ, 0xc0, !PT ;  /* 0x0000007f03037812 */ /* 0x002fc800078ec0ff */
[----:B------:R-:W-:-:S13]  /*1d270*/  ISETP.NE.AND P0, PT, R3, RZ, PT ;  /* 0x000000ff0300720c */ /* 0x000fda0003f05270 */
[----:B------:R-:W-:-:S04]  /*1d280*/  @!P0 IMAD.MOV.U32 R3, RZ, RZ, 0x6c00 ;  /* 0x00006c00ff038424 */ /* 0x000fc800078e00ff */
[----:B------:R2:W-:Y:S02]  /*1d290*/  @!P0 SYNCS.ARRIVE.TRANS64 RZ, [R2+URZ+0x31c50], R3 ;  /* 0x031c500302ff89a7 */ /* 0x0005e4000800003f */
[----:B--2---:R-:W-:-:S04]  /*1d2a0*/  PRMT R3, R5, 0x9910, RZ ;  /* 0x0000991005037816 */ /* 0x004fc800000000ff */
[----:B------:R-:W-:-:S13]  /*1d2b0*/  ISETP.NE.AND P0, PT, R3, 0x2, PT ;  /* 0x000000020300780c */ /* 0x000fda0003f05270 */
[----:B------:R-:W-:Y:S05]  /*1d2c0*/  @P0 BRA `(.L_x_10016) ;  /* 0x0000000000040947 */ /* 0x000fea0003800000 */
[----:B------:R-:W-:Y:S01]  /*1d2d0*/  BPT.TRAP 0x1 ;  /* 0x000000040000795c */ /* 0x000fe20000300000 */
.L_x_10016:
[----:B------:R-:W-:Y:S01]  /*1d2e0*/  LOP3.LUT P0, RZ, R19, 0x8, RZ, 0xc0, !PT ;  /* 0x0000000813ff7812 */ /* 0x000fe2000780c0ff */
[----:B------:R-:W-:-:S12]  /*1d2f0*/  BSSY B2, `(.L_x_10017) ;  /* 0x0000003000027945 */ /* 0x000fd80003800000 */
[----:B------:R-:W-:Y:S05]  /*1d300*/  @P0 BRA `(.L_x_10018) ;  /* 0x0000000000040947 */ /* 0x000fea0003800000 */
[----:B------:R-:W-:Y:S01]  /*1d310*/  BPT.TRAP 0x1 ;  /* 0x000000040000795c */ /* 0x000fe20000300000 */
.L_x_10018:
[----:B------:R-:W-:Y:S05]  /*1d320*/  BSYNC B2 ;  /* 0x0000000000027941 */ /* 0x000fea0003800000 */
.L_x_10017:
[----:B------:R-:W-:Y:S01]  /*1d330*/  R2UR UR10, R11 ;  /* 0x000000000b0a72ca */ /* 0x000fe200000e0000 */
[----:B------:R-:W-:Y:S01]  /*1d340*/  IMAD R18, R18, 0x6c00, R16 ;  /* 0x00006c0012127824 */ /* 0x000fe200078e0210 */
[----:B------:R-:W-:Y:S01]  /*1d350*/  UIADD3 UR4, UP0, UR36, 0x470, URZ ;  /* 0x0000047024047890 */ /* 0x000fe2000ff1e03f */
[----:B------:R-:W-:Y:S01]  /*1d360*/  PLOP3.LUT P0, PT, PT, PT, PT, 0x80, 0x0 ;  /* 0x000000000000781c */ /* 0x000fe20003f0f070 */
[----:B------:R-:W-:Y:S01]  /*1d370*/  IMAD R3, R23, 0x90, R29 ;  /* 0x0000009017037824 */ /* 0x000fe200078e021d */
[----:B------:R-:W-:Y:S01]  /*1d380*/  UMOV UR6, 0x0 ;  /* 0x0000000000067882 */ /* 0x000fe20000000000 */
[----:B0-----:R-:W-:Y:S01]  /*1d390*/  VIADD R2, R2, 0x31c50 ;  /* 0x00031c5002027836 */ /* 0x001fe20000000000 */
[----:B------:R-:W-:Y:S01]  /*1d3a0*/  UIADD3.X UR5, URZ, UR37, URZ, UP0, !UPT ;  /* 0x000000253f057290 */ /* 0x000fe200087fe43f */
[----:B------:R-:W-:Y:S01]  /*1d3b0*/  VIADD R5, R18, 0x200 ;  /* 0x0000020012057836 */ /* 0x000fe20000000000 */
[----:B------:R-:W-:-:S10]  /*1d3c0*/  UMOV UR7, 0x14f00000 ;  /* 0x14f0000000077882 */ /* 0x000fd40000000000 */
.L_x_10019:
        /* <DEDUP_REMOVED lines=15> */
.L_x_10020:
        /* <DEDUP_REMOVED lines=15> */
.L_x_10021:
        /* <DEDUP_REMOVED lines=12> */
.L_x_10005:
[----:B------:R-:W-:Y:S05]  /*1d670*/  BSYNC B1 ;  /* 0x0000000000017941 */ /* 0x000fea0003800000 */
.L_x_10004:
        /* <DEDUP_REMOVED lines=32> */
.L_x_10024:
[----:B------:R-:W-:Y:S01]  /*1d880*/  IMAD R3, R18, 0x8, R16 ;  /* 0x0000000812037824 */ /* 0x000fe200078e0210 */
[----:B------:R-:W-:Y:S01]  /*1d890*/  SHF.L.U32 R2, R28, 0x1f, RZ ;  /* 0x0000001f1c027819 */ /* 0x000fe200000006ff */
[----:B------:R-:W-:Y:S03]  /*1d8a0*/  BSSY B2, `(.L_x_10025) ;  /* 0x0000003000027945 */ /* 0x000fe60003800000 */
[----:B------:R-:W1:Y:S02]  /*1d8b0*/  SYNCS.PHASECHK.TRANS64.TRYWAIT P0, [R3+URZ+0x31c40], R2 ;  /* 0x031c4002030075a7 */ /* 0x000e64000800017f */
[----:B-1----:R-:W-:Y:S05]  /*1d8c0*/  @!P0 BRA `(.L_x_10026) ;  /* 0x0000003800988947 */ /* 0x002fea0003800000 */
.L_x_10152:
[----:B------:R-:W-:Y:S05]  /*1d8d0*/  BSYNC B2 ;  /* 0x0000000000027941 */ /* 0x000fea0003800000 */
.L_x_10025:
        /* <DEDUP_REMOVED lines=10> */
.L_x_10028:
[----:B------:R-:W-:Y:S05]  /*1d980*/  BSYNC B2 ;  /* 0x0000000000027941 */ /* 0x000fea0003800000 */
.L_x_10027:
        /* <DEDUP_REMOVED lines=11> */
.L_x_10029:
        /* <DEDUP_REMOVED lines=16> */
.L_x_10030:
        /* <DEDUP_REMOVED lines=16> */
.L_x_10031:
        /* <DEDUP_REMOVED lines=15> */
.L_x_10153:
[----:B------:R-:W-:Y:S05]  /*1dd30*/  BSYNC B2 ;  /* 0x0000000000027941 */ /* 0x000fea0003800000 */
.L_x_10032:
        /* <DEDUP_REMOVED lines=10> */
.L_x_10034:
[----:B------:R-:W-:Y:S01]  /*1dde0*/  LOP3.LUT P0, RZ, R19, 0x8, RZ, 0xc0, !PT ;  /* 0x0000000813ff7812 */ /* 0x000fe2000780c0ff */
[----:B------:R-:W-:-:S12]  /*1ddf0*/  BSSY B2, `(.L_x_10035) ;  /* 0x0000003000027945 */ /* 0x000fd80003800000 */
[----:B------:R-:W-:Y:S05]  /*1de00*/  @P0 BRA `(.L_x_10036) ;  /* 0x0000000000040947 */ /* 0x000fea0003800000 */
[----:B------:R-:W-:Y:S01]  /*1de10*/  BPT.TRAP 0x1 ;  /* 0x000000040000795c */ /* 0x000fe20000300000 */
.L_x_10036:
[----:B------:R-:W-:Y:S05]  /*1de20*/  BSYNC B2 ;  /* 0x0000000000027941 */ /* 0x000fea0003800000 */
.L_x_10035:
        /* <DEDUP_REMOVED lines=10> */
.L_x_10037:
        /* <DEDUP_REMOVED lines=15> */
.L_x_10038:
        /* <DEDUP_REMOVED lines=15> */
.L_x_10039:
        /* <DEDUP_REMOVED lines=12> */
.L_x_10023:
[----:B------:R-:W-:Y:S05]  /*1e170*/  BSYNC B1 ;  /* 0x0000000000017941 */ /* 0x000fea0003800000 */
.L_x_10022:
[----:B------:R-:W2:Y:S01]  /*1e180*/  LDL R2, [R1+0x10] ;  /* 0x0000100001027983 */ /* 0x000ea20000100800 */
[----:B------:R-:W-:Y:S01]  /*1e190*/  VIADD R0, R0, 0xfffffffe ;  /* 0xfffffffe00007836 */ /* 0x000fe20000000000 */
[----:B--2---:R-:W-:-:S13]  /*1e1a0*/  ISETP.GT.AND P0, PT, R8, R2, PT ;  /* 0x000000020800720c */ /* 0x004fda0003f04270 */
[----:B------:R-:W-:Y:S05]  /*1e1b0*/  @P0 BRA `(.L_x_10040) ;  /* 0xffffffe800700947 */ /* 0x000fea000383ffff */
.L_x_9983:
[----:B------:R-:W-:Y:S05]  /*1e1c0*/  BSYNC B0 ;  /* 0x0000000000007941 */ /* 0x000fea0003800000 */
.L_x_9982:
[----:B------:R-:W1:Y:S01]  /*1e1d0*/  S2R R2, SR_TID.X ;  /* 0x0000000000027919 */ /* 0x000e620000002100 */
[----:B------:R-:W-:Y:S01]  /*1e1e0*/  BSSY B0, `(.L_x_10041) ;  /* 0x0000010000007945 */ /* 0x000fe20003800000 */
        /* <DEDUP_REMOVED lines=9> */
[----:B-1----:R-:W2:Y:S01]  /*1e280*/  @P0 ATOMG.E.ADD.STRONG.GPU PT, R3, desc[UR60][R2.64], R5 ;  /* 0x00000005020309a8 */ /* 0x002ea200081ee1fc */
[----:B------:R-:W0:Y:S02]  /*1e290*/  S2R R4, SR_LTMASK ;  /* 0x0000000000047919 */ /* 0x000e240000003900 */
[----:B0-----:R-:W-:-:S04]  /*1e2a0*/  LOP3.LUT R4, R4, UR4, RZ, 0xc0, !PT ;  /* 0x0000000404047c12 */ /* 0x001fc8000f8ec0ff */
[----:B------:R-:W0:Y:S01]  /*1e2b0*/  POPC R7, R4 ;  /* 0x0000000400077309 */ /* 0x000e220000000000 */
[----:B--2---:R-:W0:Y:S02]  /*1e2c0*/  SHFL.IDX PT, R0, R3, R0, 0x1f ;  /* 0x00001f0003007589 */ /* 0x004e2400000e0000 */
[----:B0-----:R-:W-:-:S07]  /*1e2d0*/  IADD3 R24, R0, UR38, R7 ;  /* 0x0000002600187c10 */ /* 0x001fce000fffe007 */
.L_x_10042:
[----:B------:R-:W-:Y:S05]  /*1e2e0*/  BSYNC B0 ;  /* 0x0000000000007941 */ /* 0x000fea0003800000 */
.L_x_10041:
[----:B------:R-:W-:Y:S01]  /*1e2f0*/  LOP3.LUT P0, RZ, R19, 0x4, RZ, 0xc0, !PT ;  /* 0x0000000413ff7812 */ /* 0x000fe2000780c0ff */
[----:B------:R-:W-:-:S12]  /*1e300*/  BSSY B0, `(.L_x_10043) ;  /* 0x0000049000007945 */ /* 0x000fd80003800000 */
[----:B------:R-:W-:Y:S05]  /*1e310*/  @!P0 BRA `(.L_x_10044) ;  /* 0x00000004001c8947 */ /* 0x000fea0003800000 */
[----:B------:R-:W-:Y:S01]  /*1e320*/  IMAD R0, R18, 0x8, R16 ;  /* 0x0000000812007824 */ /* 0x000fe200078e0210 */
[----:B------:R-:W-:Y:S01]  /*1e330*/  SHF.L.U32 R3, R28, 0x1f, RZ ;  /* 0x0000001f1c037819 */ /* 0x000fe200000006ff */
[----:B------:R-:W-:Y:S03]  /*1e340*/  BSSY B1, `(.L_x_10045) ;  /* 0x0000003000017945 */ /* 0x000fe60003800000 */
[----:B------:R-:W1:Y:S02]  /*1e350*/  SYNCS.PHASECHK.TRANS64.TRYWAIT P0, [R0+URZ+0x31c60], R3 ;  /* 0x031c6003000075a7 */ /* 0x000e64000800017f */
[----:B-1----:R-:W-:Y:S05]  /*1e360*/  @!P0 BRA `(.L_x_10046) ;  /* 0x0000003000188947 */ /* 0x002fea0003800000 */
.L_x_10154:
[----:B------:R-:W-:Y:S05]  /*1e370*/  BSYNC B1 ;  /* 0x0000000000017941 */ /* 0x000fea0003800000 */
.L_x_10045:
[----:B------:R-:W0:Y:S02]  /*1e380*/  S2R R2, SR_TID.X ;  /* 0x0000000000027919 */ /* 0x000e240000002100 */
[----:B0-----:R-:W-:Y:S02]  /*1e390*/  LOP3.LUT R4, R2, 0x7f, RZ, 0xc0, !PT ;  /* 0x0000007f02047812 */ /* 0x001fe400078ec0ff */
[----:B------:R-:W2:Y:S02]  /*1e3a0*/  LDL R2, [R1+0x1c] ;  /* 0x00001c0001027983 */ /* 0x000ea40000100800 */
[----:B------:R-:W-:-:S13]  /*1e3b0*/  ISETP.NE.AND P0, PT, R4, RZ, PT ;  /* 0x000000ff0400720c */ /* 0x000fda0003f05270 */
[----:B-1----:R-:W-:-:S04]  /*1e3c0*/  @!P0 IMAD.MOV.U32 R3, RZ, RZ, 0x6c00 ;  /* 0x00006c00ff038424 */ /* 0x002fc800078e00ff */
[----:B------:R0:W-:Y:S01]  /*1e3d0*/  @!P0 SYNCS.ARRIVE.TRANS64 RZ, [R0+URZ+0x31c50], R3 ;  /* 0x031c500300ff89a7 */ /* 0x0001e2000800003f */
[----:B--2---:R-:W-:-:S04]  /*1e3e0*/  PRMT R2, R2, 0x9910, RZ ;  /* 0x0000991002027816 */ /* 0x004fc800000000ff */
[----:B------:R-:W-:-:S13]  /*1e3f0*/  ISETP.NE.AND P0, PT, R2, 0x2, PT ;  /* 0x000000020200780c */ /* 0x000fda0003f05270 */
[----:B0-----:R-:W-:Y:S05]  /*1e400*/  @P0 BRA `(.L_x_10047) ;  /* 0x0000000000040947 */ /* 0x001fea0003800000 */
[----:B------:R-:W-:Y:S01]  /*1e410*/  BPT.TRAP 0x1 ;  /* 0x000000040000795c */ /* 0x000fe20000300000 */
.L_x_10047:
[----:B------:R-:W-:Y:S01]  /*1e420*/  LOP3.LUT P0, RZ, R19, 0x8, RZ, 0xc0, !PT ;  /* 0x0000000813ff7812 */ /* 0x000fe2000780c0ff */
[----:B------:R-:W-:-:S12]  /*1e430*/  BSSY B1, `(.L_x_10048) ;  /* 0x0000003000017945 */ /* 0x000fd80003800000 */
[----:B------:R-:W-:Y:S05]  /*1e440*/  @P0 BRA `(.L_x_10049) ;  /* 0x0000000000040947 */ /* 0x000fea0003800000 */
[----:B------:R-:W-:Y:S01]  /*1e450*/  BPT.TRAP 0x1 ;  /* 0x000000040000795c */ /* 0x000fe20000300000 */
.L_x_10049:
[----:B------:R-:W-:Y:S05]  /*1e460*/  BSYNC B1 ;  /* 0x0000000000017941 */ /* 0x000fea0003800000 */
.L_x_10048:
[----:B------:R-:W-:Y:S01]  /*1e470*/  IMAD R2, R18, 0x6c00, R16 ;  /* 0x00006c0012027824 */ /* 0x000fe200078e0210 */
[----:B------:R-:W-:Y:S01]  /*1e480*/  UIADD3 UR4, UP0, UR36, 0x470, URZ ;  /* 0x0000047024047890 */ /* 0x000fe2000ff1e03f */
[----:B------:R-:W-:Y:S01]  /*1e490*/  IMAD R23, R23, 0x90, R29 ;  /* 0x0000009017177824 */ /* 0x000fe200078e021d */
[----:B------:R-:W-:Y:S01]  /*1e4a0*/  PLOP3.LUT P0, PT, PT, PT, PT, 0x80, 0x0 ;  /* 0x000000000000781c */ /* 0x000fe20003f0f070 */
[----:B------:R-:W-:Y:S01]  /*1e4b0*/  VIADD R0, R0, 0x31c50 ;  /* 0x00031c5000007836 */ /* 0x000fe20000000000 */
[----:B------:R-:W-:Y:S01]  /*1e4c0*/  UIADD3.X UR5, URZ, UR37, URZ, UP0, !UPT ;  /* 0x000000253f057290 */ /* 0x000fe200087fe43f */
[----:B------:R-:W-:Y:S01]  /*1e4d0*/  VIADD R3, R2, 0x200 ;  /* 0x0000020002037836 */ /* 0x000fe20000000000 */
[----:B------:R-:W-:Y:S01]  /*1e4e0*/  UMOV UR6, 0x0 ;  /* 0x0000000000067882 */ /* 0x000fe20000000000 */
[----:B------:R-:W-:Y:S01]  /*1e4f0*/  UMOV UR7, 0x14f00000 ;  /* 0x14f0000000077882 */ /* 0x000fe20000000000 */
[----:B------:R-:W-:-:S08]  /*1e500*/  UMOV UR10, URZ ;  /* 0x0000003f000a7c82 */ /* 0x000fd00008000000 */
.L_x_10050:
        /* <DEDUP_REMOVED lines=10> */
[----:B------:R-:W-:Y:S01]  /*1e5b0*/  PLOP3.LUT P0, PT, PT, PT, PT, 0x80, 0x0 ;  /* 0x000000000000781c */ /* 0x000fe20003f0f070 */
[----:B------:R-:W-:Y:S01]  /*1e5c0*/  VIADD R3, R2, 0x2600 ;  /* 0x0000260002037836 */ /* 0x000fe20000000000 */
[----:B------:R-:W-:Y:S01]  /*1e5d0*/  UMOV UR6, 0x0 ;  /* 0x0000000000067882 */ /* 0x000fe20000000000 */
[----:B------:R-:W-:Y:S01]  /*1e5e0*/  UMOV UR7, 0x14f00000 ;  /* 0x14f0000000077882 */ /* 0x000fe20000000000 */
[----:B------:R-:W-:-:S09]  /*1e5f0*/  UMOV UR10, 0x20 ;  /* 0x00000020000a7882 */ /* 0x000fd20000000000 */
.L_x_10051:
        /* <DEDUP_REMOVED lines=15> */
.L_x_10052:
        /* <DEDUP_REMOVED lines=10> */
.L_x_10044:
[----:B------:R-:W-:Y:S05]  /*1e790*/  BSYNC B0 ;  /* 0x0000000000007941 */ /* 0x000fea0003800000 */
.L_x_10043:
[----:B------:R-:W-:-:S05]  /*1e7a0*/  VIADD R18, R18, 0x1 ;  /* 0x0000000112127836 */ /* 0x000fca0000000000 */
[----:B------:R-:W-:-:S04]  /*1e7b0*/  ISETP.NE.AND P0, PT, R18, 0x2, PT ;  /* 0x000000021200780c */ /* 0x000fc80003f05270 */
[----:B------:R-:W-:Y:S02]  /*1e7c0*/  SEL R3, RZ, 0x1, P0 ;  /* 0x00000001ff037807 */ /* 0x000fe40000000000 */
[----:B------:R-:W-:Y:S02]  /*1e7d0*/  SEL R18, R18, RZ, P0 ;  /* 0x000000ff12127207 */ /* 0x000fe40000000000 */
[----:B------:R-:W-:-:S07]  /*1e7e0*/  LOP3.LUT R28, R28, R3, RZ, 0x3c, !PT ;  /* 0x000000031c1c7212 */ /* 0x000fce00078e3cff */
.L_x_9964:
[----:B------:R-:W-:Y:S05]  /*1e7f0*/  BSYNC B7 ;  /* 0x0000000000077941 */ /* 0x000fea0003800000 */
.L_x_9962:
        /* <DEDUP_REMOVED lines=8> */
[----:B------:R4:W0:Y:S01]  /*1e880*/  LDS.128 R24, [R16+0x31cd0] ;  /* 0x031cd00010187984 */ /* 0x0008220000000c00 */
[----:B------:R-:W-:Y:S06]  /*1e890*/  BAR.ARV 0x4, 0x200 ;  /* 0x0108000000007b1d */ /* 0x000fec0000002000 */
[----:B------:R-:W-:Y:S05]  /*1e8a0*/  BRA `(.L_x_10054) ;  /* 0x0000000800c07947 */ /* 0x000fea0003800000 */
.L_x_10053:
[----:B------:R-:W4:Y:S01]  /*1e8b0*/  LDL R10, [R1+0xc] ;  /* 0x00000c00010a7983 */ /* 0x000f220000100800 */
[----:B------:R-:W-:Y:S01]  /*1e8c0*/  UMOV UR4, 0xffffffff ;  /* 0xffffffff00047882 */ /* 0x000fe20000000000 */
[----:B----4-:R-:W-:Y:S02]  /*1e8d0*/  ISETP.NE.AND P5, PT, R10, 0x1f, PT ;  /* 0x0000001f0a00780c */ /* 0x010fe40003fa5270 */
[----:B------:R-:W-:Y:S11]  /*1e8e0*/  BRA.DIV UR4, `(.L_x_10055) ;  /* 0x0000002a04cc7947 */ /* 0x000ff6000b800000 */
[----:B0-----:R-:W-:Y:S01]  /*1e8f0*/  IMAD.IADD R9, R27, 0x1, R10 ;  /* 0x000000011b097824 */ /* 0x001fe200078e020a */
[----:B------:R-:W-:Y:S01]  /*1e900*/  ULDC UR4, c[0x0][0xc3c] ;  /* 0x00030f0000047ab9 */ /* 0x000fe20000000800 */
[----:B------:R-:W-:-:S03]  /*1e910*/  LOP3.LUT P4, RZ, R19, 0x1, RZ, 0xc0, !PT ;  /* 0x0000000113ff7812 */ /* 0x000fc6000788c0ff */
[----:B------:R-:W-:-:S13]  /*1e920*/  ISETP.GE.OR P0, PT, R9, UR4, !P5 ;  /* 0x0000000409007c0c */ /* 0x000fda000ef06670 */
[----:B------:R-:W0:Y:S08]  /*1e930*/  @!P0 LDC.64 R2, c[0x0][0xc80] ;  /* 0x00032000ff028b82 */ /* 0x000e300000000a00 */
[----:B--23--:R-:W2:Y:S01]  /*1e940*/  @!P0 LDC.64 R4, c[0x0][0xc78] ;  /* 0x00031e00ff048b82 */ /* 0x00cea20000000a00 */
[----:B0-----:R-:W-:-:S05]  /*1e950*/  @!P0 IMAD.WIDE R2, R9, 0x4, R2 ;  /* 0x0000000409028825 */ /* 0x001fca00078e0202 */
[----:B------:R2:W3:Y:S02]  /*1e960*/  @!P0 LDG.E R7, desc[UR60][R2.64] ;  /* 0x0000003c02078981 */ /* 0x0004e4000c1e1900 */
[----:B--2---:R-:W-:-:S05]  /*1e970*/  @!P0 IMAD.WIDE R2, R9, 0x4, R4 ;  /* 0x0000000409028825 */ /* 0x004fca00078e0204 */
[----:B------:R-:W2:Y:S01]  /*1e980*/  @!P0 LDG.E R8, desc[UR60][R2.64] ;  /* 0x0000003c02088981 */ /* 0x000ea2000c1e1900 */
[----:B------:R-:W-:Y:S02]  /*1e990*/  CS2R R4, SRZ ;  /* 0x0000000000047805 */ /* 0x000fe4000001ff00 */
[C---:B------:R-:W-:Y:S02]  /*1e9a0*/  ISETP.GE.U32.AND P1, PT, R10.reuse, 0x4, PT ;  /* 0x000000040a00780c */ /* 0x040fe40003f26070 */
[C---:B------:R-:W-:Y:S01]  /*1e9b0*/  ISETP.GE.U32.AND P2, PT, R10.reuse, 0x8, PT ;  /* 0x000000080a00780c */ /* 0x040fe20003f46070 */
[----:B------:R-:W-:Y:S01]  /*1e9c0*/  SHFL.IDX PT, R0, R24, RZ, 0x1f ;  /* 0x00001fff18007589 */ /* 0x000fe200000e0000 */
[----:B------:R-:W-:-:S03]  /*1e9d0*/  ISETP.GE.U32.AND P3, PT, R10, 0x10, PT ;  /* 0x000000100a00780c */ /* 0x000fc60003f66070 */
[----:B------:R0:W-:Y:S02]  /*1e9e0*/  SHFL.IDX PT, R6, R24, 0x1, 0x1f ;  /* 0x00201f0018067f89 */ /* 0x0001e400000e0000 */
[----:B0-----:R-:W-:Y:S02]  /*1e9f0*/  IMAD.MOV.U32 R24, RZ, RZ, RZ ;  /* 0x000000ffff187224 */ /* 0x001fe400078e00ff */
[----:B---3--:R-:W-:Y:S02]  /*1ea00*/  @!P0 IMAD.MOV.U32 R4, RZ, RZ, R7 ;  /* 0x000000ffff048224 */ /* 0x008fe400078e0007 */
[----:B--2---:R-:W-:Y:S01]  /*1ea10*/  @!P0 IMAD.MOV.U32 R5, RZ, RZ, R8 ;  /* 0x000000ffff058224 */ /* 0x004fe200078e0008 */
[----:B------:R-:W-:-:S03]  /*1ea20*/  ISETP.GE.U32.AND P0, PT, R10, 0x2, PT ;  /* 0x000000020a00780c */ /* 0x000fc60003f06070 */
[----:B-1----:R-:W-:-:S05]  /*1ea30*/  IMAD R13, R5, R4, RZ ;  /* 0x00000004050d7224 */ /* 0x002fca00078e02ff */
        /* <DEDUP_REMOVED lines=16> */
.L_x_10164:
[----:B------:R-:W-:Y:S02]  /*1eb40*/  ULDC UR4, c[0x0][0xc38] ;  /* 0x00030e0000047ab9 */ /* 0x000fe40000000800 */
[----:B------:R-:W-:-:S04]  /*1eb50*/  IMAD.U32 R7, RZ, RZ, UR4 ;  /* 0x00000004ff077e24 */ /* 0x000fc8000f8e00ff */
[----:B-1----:R-:W-:-:S04]  /*1eb60*/  IMAD R3, R14, R7, RZ ;  /* 0x000000070e037224 */ /* 0x002fc800078e02ff */
[----:B------:R-:W-:-:S05]  /*1eb70*/  IMAD.IADD R6, R6, 0x1, R3 ;  /* 0x0000000106067824 */ /* 0x000fca00078e0203 */
[----:B------:R-:W-:-:S13]  /*1eb80*/  ISETP.GT.AND P4, PT, R6, R0, PT ;  /* 0x000000000600720c */ /* 0x000fda0003f84270 */
[----:B------:R-:W-:Y:S05]  /*1eb90*/  @P4 BRA `(.L_x_10056) ;  /* 0x0000000000a44947 */ /* 0x000fea0003800000 */
.L_x_10059:
[----:B0-----:R-:W0:Y:S01]  /*1eba0*/  LDC R2, c[0x0][0xc3c] ;  /* 0x00030f00ff027b82 */ /* 0x001e220000000800 */
[----:B------:R-:W-:-:S05]  /*1ebb0*/  VIADD R27, R27, 0x1f ;  /* 0x0000001f1b1b7836 */ /* 0x000fca0000000000 */
[----:B0-----:R-:W-:-:S13]  /*1ebc0*/  ISETP.GE.AND P4, PT, R27, R2, PT ;  /* 0x000000021b00720c */ /* 0x001fda0003f86270 */
[----:B------:R-:W-:Y:S05]  /*1ebd0*/  @P4 BRA `(.L_x_10057) ;  /* 0x0000000400b44947 */ /* 0x000fea0003800000 */
[----:B------:R-:W2:Y:S01]  /*1ebe0*/  LDL R3, [R1+0xc] ;  /* 0x00000c0001037983 */ /* 0x000ea20000100800 */
[----:B------:R-:W-:Y:S02]  /*1ebf0*/  IMAD.MOV.U32 R4, RZ, RZ, RZ ;  /* 0x000000ffff047224 */ /* 0x000fe400078e00ff */
[----:B--2---:R-:W-:-:S05]  /*1ec00*/  IMAD.IADD R5, R27, 0x1, R3 ;  /* 0x000000011b057824 */ /* 0x004fca00078e0203 */
[----:B------:R-:W-:-:S13]  /*1ec10*/  ISETP.GE.OR P4, PT, R5, R2, !P5 ;  /* 0x000000020500720c */ /* 0x000fda0006f86670 */
[----:B------:R-:W0:Y:S02]  /*1ec20*/  @!P4 LDC.64 R2, c[0x0][0xc80] ;  /* 0x00032000ff02cb82 */ /* 0x000e240000000a00 */
        /* <DEDUP_REMOVED lines=9> */
[----:B------:R-:W0:Y:S01]  /*1ecc0*/  SHFL.UP PT, R14, R13, 0x1, RZ ;  /* 0x042000000d0e7989 */ /* 0x000e2200000e00ff */
[----:B------:R-:W-:-:S04]  /*1ecd0*/  LOP3.LUT P4, RZ, R19, 0x1, RZ, 0xc0, !PT ;  /* 0x0000000113ff7812 */ /* 0x000fc8000788c0ff */
        /* <DEDUP_REMOVED lines=15> */
.L_x_10172:
[----:B------:R-:W-:Y:S02]  /*1edd0*/  ULDC UR4, c[0x0][0xc38] ;  /* 0x00030e0000047ab9 */ /* 0x000fe40000000800 */
[----:B------:R-:W-:-:S04]  /*1ede0*/  IMAD.U32 R7, RZ, RZ, UR4 ;  /* 0x00000004ff077e24 */ /* 0x000fc8000f8e00ff */
[----:B-1----:R-:W-:-:S04]  /*1edf0*/  IMAD R3, R14, R7, RZ ;  /* 0x000000070e037224 */ /* 0x002fc800078e02ff */
[----:B------:R-:W-:-:S05]  /*1ee00*/  IMAD.IADD R6, R3, 0x1, R6 ;  /* 0x0000000103067824 */ /* 0x000fca00078e0206 */
[----:B------:R-:W-:-:S13]  /*1ee10*/  ISETP.GT.AND P4, PT, R6, R0, PT ;  /* 0x000000000600720c */ /* 0x000fda0003f84270 */
[----:B------:R-:W-:Y:S05]  /*1ee20*/  @!P4 BRA `(.L_x_10059) ;  /* 0xfffffffc005cc947 */ /* 0x000fea000383ffff */
.L_x_10056:
        /* <DEDUP_REMOVED lines=9> */
.L_x_10177:
[----:B------:R-:W-:-:S13]  /*1eec0*/  ISETP.NE.AND P0, PT, R3, RZ, PT ;  /* 0x000000ff0300720c */ /* 0x000fda0003f05270 */
[----:B------:R-:W-:Y:S05]  /*1eed0*/  @!P0 BRA `(.L_x_10061) ;  /* 0x0000000000108947 */ /* 0x000fea0003800000 */
[----:B------:R-:W-:Y:S01]  /*1eee0*/  UMOV UR4, 0xffffffff ;  /* 0xffffffff00047882 */ /* 0x000fe20000000000 */
[----:B------:R-:W-:Y:S02]  /*1eef0*/  VIADD R12, R6, 0xffffffff ;  /* 0xffffffff060c7836 */ /* 0x000fe40000000000 */
[----:B------:R-:W-:Y:S05]  /*1ef00*/  BRA.DIV UR4, `(.L_x_10062) ;  /* 0x0000002e04947947 */ /* 0x000fea000b800000 */
[----:B------:R4:W0:Y:S02]  /*1ef10*/  SHFL.IDX PT, R24, R2, R12, 0x1f ;  /* 0x00001f0c02187589 */ /* 0x00082400000e0000 */
.L_x_10061:
[-C--:B--2---:R-:W-:Y:S01]  /*1ef20*/  IABS R9, R4.reuse ;  /* 0x0000000400097213 */ /* 0x084fe20000000000 */
[----:B0-----:R-:W-:Y:S02]  /*1ef30*/  IMAD R24, R24, R7, R8 ;  /* 0x0000000718187224 */ /* 0x001fe400078e0208 */
[----:B------:R-:W-:Y:S01]  /*1ef40*/  IMAD.IADD R27, R6, 0x1, R27 ;  /* 0x00000001061b7824 */ /* 0x000fe200078e021b */
[----:B------:R-:W0:Y:S01]  /*1ef50*/  I2F.RP R11, R9 ;  /* 0x00000009000b7306 */ /* 0x000e220000209400 */
[----:B------:R-:W-:Y:S01]  /*1ef60*/  IMAD.IADD R25, R0, 0x1, -R24 ;  /* 0x0000000100197824 */ /* 0x000fe200078e0a18 */
[----:B------:R-:W-:-:S05]  /*1ef70*/  IABS R0, R4 ;  /* 0x0000000400007213 */ /* 0x000fca0000000000 */
[----:B------:R-:W-:Y:S01]  /*1ef80*/  IMAD.MOV R0, RZ, RZ, -R0 ;  /* 0x000000ffff007224 */ /* 0x000fe200078e0a00 */
[----:B0-----:R-:W0:Y:S02]  /*1ef90*/  MUFU.RCP R11, R11 ;  /* 0x0000000b000b7308 */ /* 0x001e240000001000 */
[----:B0-----:R-:W-:-:S06]  /*1efa0*/  VIADD R3, R11, 0xffffffe ;  /* 0x0ffffffe0b037836 */ /* 0x001fcc0000000000 */
[----:B------:R-:W4:Y:S02]  /*1efb0*/  F2I.FTZ.U32.TRUNC.NTZ R3, R3 ;  /* 0x0000000300037305 */ /* 0x000f24000021f000 */
[----:B----4-:R-:W-:-:S04]  /*1efc0*/  IMAD.MOV R2, RZ, RZ, -R3 ;  /* 0x000000ffff027224 */ /* 0x010fc800078e0a03 */
        /* <DEDUP_REMOVED lines=16> */
[----:B------:R0:W2:Y:S02]  /*1f0d0*/  F2I.FTZ.U32.TRUNC.NTZ R3, R8 ;  /* 0x0000000800037305 */ /* 0x0000a4000021f000 */
[----:B0-----:R-:W-:-:S05]  /*1f0e0*/  IABS R8, R5 ;  /* 0x0000000500087213 */ /* 0x001fca0000000000 */
[----:B------:R-:W-:Y:S02]  /*1f0f0*/  IMAD.MOV R8, RZ, RZ, -R8 ;  /* 0x000000ffff087224 */ /* 0x000fe400078e0a08 */
[----:B--2---:R-:W-:-:S04]  /*1f100*/  IMAD.MOV R9, RZ, RZ, -R3 ;  /* 0x000000ffff097224 */ /* 0x004fc800078e0a03 */
[----:B------:R-:W-:-:S04]  /*1f110*/  IMAD R9, R9, R0, RZ ;  /* 0x0000000009097224 */ /* 0x000fc800078e02ff */
[----:B------:R-:W-:Y:S01]  /*1f120*/  IMAD.HI.U32 R2, R3, R9, R2 ;  /* 0x0000000903027227 */ /* 0x000fe200078e0002 */
[----:B------:R-:W-:-:S04]  /*1f130*/  LOP3.LUT R3, R25, R4, RZ, 0x3c, !PT ;  /* 0x0000000419037212 */ /* 0x000fc800078e3cff */
        /* <DEDUP_REMOVED lines=18> */
[----:B------:R-:W-:-:S04]  /*1f260*/  IMAD.MOV R0, RZ, RZ, -R2 ;  /* 0x000000ffff007224 */ /* 0x000fc800078e0a02 */
[C---:B------:R-:W-:Y:S02]  /*1f270*/  IMAD R10, R5.reuse, R0, R10 ;  /* 0x00000000050a7224 */ /* 0x040fe400078e020a */
[----:B------:R-:W-:-:S04]  /*1f280*/  IMAD R5, R5, 0x1000000, R2 ;  /* 0x0100000005057824 */ /* 0x000fc800078e0202 */
[----:B------:R-:W-:Y:S01]  /*1f290*/  IMAD R26, R10, 0x10000, R5 ;  /* 0x000100000a1a7824 */ /* 0x000fe200078e0205 */
[----:B------:R-:W-:Y:S06]  /*1f2a0*/  BRA `(.L_x_10063) ;  /* 0x00000000001c7947 */ /* 0x000fec0003800000 */
.L_x_10057:
[----:B------:R-:W-:Y:S01]  /*1f2b0*/  UMOV UR4, URZ ;  /* 0x0000003f00047c82 */ /* 0x000fe20008000000 */
[----:B------:R-:W-:Y:S01]  /*1f2c0*/  UMOV UR5, URZ ;  /* 0x0000003f00057c82 */ /* 0x000fe20008000000 */
[----:B------:R-:W-:Y:S01]  /*1f2d0*/  ULDC UR6, c[0x0][0xc3c] ;  /* 0x00030f0000067ab9 */ /* 0x000fe20000000800 */
[----:B------:R-:W-:Y:S02]  /*1f2e0*/  IMAD.MOV.U32 R24, RZ, RZ, R0 ;  /* 0x000000ffff187224 */ /* 0x000fe400078e0000 */
[----:B------:R-:W-:Y:S02]  /*1f2f0*/  IMAD.U32 R25, RZ, RZ, UR4 ;  /* 0x00000004ff197e24 */ /* 0x000fe4000f8e00ff */
[----:B------:R-:W-:Y:S02]  /*1f300*/  IMAD.U32 R26, RZ, RZ, UR5 ;  /* 0x00000005ff1a7e24 */ /* 0x000fe4000f8e00ff */
[----:B------:R-:W-:-:S07]  /*1f310*/  IMAD.U32 R27, RZ, RZ, UR6 ;  /* 0x00000006ff1b7e24 */ /* 0x000fce000f8e00ff */
.L_x_10063:
[----:B------:R-:W2:Y:S01]  /*1f320*/  LDL R0, [R1+0xc] ;  /* 0x00000c0001007983 */ /* 0x000ea20000100800 */
[----:B------:R-:W-:Y:S05]  /*1f330*/  WARPSYNC.ALL ;  /* 0x0000000000007948 */ /* 0x000fea0003800000 */
[----:B------:R-:W-:Y:S01]  /*1f340*/  BAR.SYNC.DEFER_BLOCKING 0x4, 0x200 ;  /* 0x0108000000007b1d */ /* 0x000fe20000010000 */
[----:B--2---:R-:W-:-:S13]  /*1f350*/  ISETP.NE.AND P0, PT, R0, RZ, PT ;  /* 0x000000ff0000720c */ /* 0x004fda0003f05270 */
[----:B------:R-:W0:Y:S01]  /*1f360*/  @!P0 S2R R3, SR_CgaCtaId ;  /* 0x0000000000038919 */ /* 0x000e220000008800 */
[----:B------:R-:W-:-:S04]  /*1f370*/  @!P0 MOV R0, 0x400 ;  /* 0x0000040000008802 */ /* 0x000fc80000000f00 */
[----:B0-----:R-:W-:-:S05]  /*1f380*/  @!P0 LEA R16, R3, R0, 0x18 ;  /* 0x0000000003108211 */ /* 0x001fca00078ec0ff */
[----:B------:R0:W-:Y:S01]  /*1f390*/  @!P0 STS.128 [R16+0x31cd0], R24 ;  /* 0x031cd01810008388 */ /* 0x0001e20000000c00 */
[----:B------:R-:W-:Y:S06]  /*1f3a0*/  BAR.ARV 0x5, 0x200 ;  /* 0x0148000000007b1d */ /* 0x000fec0000002000 */
.L_x_10054:
[----:B------:R-:W-:Y:S02]  /*1f3b0*/  ULDC UR4, c[0x0][0xc3c] ;  /* 0x00030f0000047ab9 */ /* 0x000fe40000000800 */
[----:B0-----:R-:W-:-:S13]  /*1f3c0*/  ISETP.GE.AND P0, PT, R27, UR4, PT ;  /* 0x000000041b007c0c */ /* 0x001fda000bf06270 */
[----:B------:R-:W-:Y:S05]  /*1f3d0*/  @!P0 BRA `(.L_x_10064) ;  /* 0xffffff9000948947 */ /* 0x000fea000383ffff */
[----:B------:R-:W-:Y:S05]  /*1f3e0*/  BSYNC B8 ;  /* 0x0000000000087941 */ /* 0x000fea0003800000 */
.L_x_9914:
[----:B-1----:R-:W5:Y:S01]  /*1f3f0*/  LDL.LU R0, [R1+0x40] ;  /* 0x0000400001007983 */ /* 0x002f620000300800 */
[----:B------:R-:W-:Y:S01]  /*1f400*/  BSSY B0, `(.L_x_10065) ;  /* 0x000000b000007945 */ /* 0x000fe20003800000 */
[----:B--23--:R-:W0:Y:S01]  /*1f410*/  S2R R5, SR_CgaCtaId ;  /* 0x0000000000057919 */ /* 0x00ce220000008800 */
[----:B-----5:R-:W-:-:S05]  /*1f420*/  VIADD R0, R0, 0x1 ;  /* 0x0000000100007836 */ /* 0x020fca0000000000 */
[----:B------:R-:W-:-:S04]  /*1f430*/  LEA.HI R2, R0, R0, RZ, 0x1 ;  /* 0x0000000000027211 */ /* 0x000fc800078f08ff */
[----:B------:R-:W-:Y:S02]  /*1f440*/  LOP3.LUT R3, R2, 0xfffffffe, RZ, 0xc0, !PT ;  /* 0xfffffffe02037812 */ /* 0x000fe400078ec0ff */
[----:B------:R-:W-:-:S03]  /*1f450*/  MOV R2, 0x400 ;  /* 0x0000040000027802 */ /* 0x000fc60000000f00 */
[----:B------:R-:W-:Y:S01]  /*1f460*/  IMAD.IADD R0, R0, 0x1, -R3 ;  /* 0x0000000100007824 */ /* 0x000fe200078e0a03 */
[----:B0-----:R-:W-:-:S04]  /*1f470*/  LEA R9, R5, R2, 0x18 ;  /* 0x0000000205097211 */ /* 0x001fc800078ec0ff */
[----:B------:R-:W-:-:S04]  /*1f480*/  SHF.L.U32 R0, R0, 0x1f, RZ ;  /* 0x0000001f00007819 */ /* 0x000fc800000006ff */
[----:B------:R-:W0:Y:S02]  /*1f490*/  SYNCS.PHASECHK.TRANS64.TRYWAIT P0, [R9+URZ+0x31c20], R0 ;  /* 0x031c2000090075a7 */ /* 0x000e24000800017f */
[----:B0-----:R-:W-:Y:S05]  /*1f4a0*/  @!P0 BRA `(.L_x_10066) ;  /* 0x0000002800548947 */ /* 0x001fea0003800000 */
.L_x_10180:
[----:B------:R-:W-:Y:S05]  /*1f4b0*/  BSYNC B0 ;  /* 0x0000000000007941 */ /* 0x000fea0003800000 */
.L_x_10065:
[----:B------:R-:W-:-:S03]  /*1f4c0*/  UMOV UR4, 0xffffffff ;  /* 0xffffffff00047882 */ /* 0x000fc60000000000 */
[----:B------:R-:W-:Y:S05]  /*1f4d0*/  BRA.DIV UR4, `(.L_x_10067) ;  /* 0x0000002a045c7947 */ /* 0x000fea000b800000 */
[----:B0-----:R-:W0:Y:S02]  /*1f4e0*/  S2R R0, SR_TID.X ;  /* 0x0000000000007919 */ /* 0x001e240000002100 */
[----:B0-----:R-:W-:-:S04]  /*1f4f0*/  SHF.R.U32.HI R0, RZ, 0x5, R0 ;  /* 0x00000005ff007819 */ /* 0x001fc80000011600 */
[----:B------:R-:W-:-:S05]  /*1f500*/  LOP3.LUT R0, R0, 0x3, RZ, 0xc0, !PT ;  /* 0x0000000300007812 */ /* 0x000fca00078ec0ff */
[----:B------:R0:W1:Y:S02]  /*1f510*/  SHFL.IDX PT, R14, R0, RZ, 0x1f ;  /* 0x00001fff000e7589 */ /* 0x00006400000e0000 */
.L_x_10183:
[----:B-1----:R-:W-:-:S13]  /*1f520*/  ISETP.NE.AND P0, PT, R14, RZ, PT ;  /* 0x000000ff0e00720c */ /* 0x002fda0003f05270 */
[----:B------:R-:W-:Y:S05]  /*1f530*/  @P0 BRA `(.L_x_9759) ;  /* 0x0000000000880947 */ /* 0x000fea0003800000 */
[----:B------:R-:W-:-:S03]  /*1f540*/  UMOV UR4, 0xffffffff ;  /* 0xffffffff00047882 */ /* 0x000fc60000000000 */
[----:B------:R-:W-:Y:S05]  /*1f550*/  BRA.DIV UR4, `(.L_x_10068) ;  /* 0x0000002a04707947 */ /* 0x000fea000b800000 */
[----:B------:R-:W-:-:S13]  /*1f560*/  ELECT P6, URZ, PT ;  /* 0x00000000003f782f */ /* 0x000fda00038c0000 */
.L_x_10186:
[----:B------:R-:W-:Y:S05]  /*1f570*/  @!P6 BRA `(.L_x_9759) ;  /* 0x000000000078e947 */ /* 0x000fea0003800000 */
[----:B0-----:R-:W2:Y:S02]  /*1f580*/  LDL.LU R0, [R1+0x38] ;  /* 0x0000380001007983 */ /* 0x001ea40000300800 */
[----:B--2---:R-:W-:-:S04]  /*1f590*/  LOP3.LUT R0, R0, 0x2, RZ, 0xfc, !PT ;  /* 0x0000000200007812 */ /* 0x004fc800078efcff */
[----:B------:R-:W-:-:S13]  /*1f5a0*/  ISETP.NE.AND P2, PT, R0, 0x3, PT ;  /* 0x000000030000780c */ /* 0x000fda0003f45270 */
[----:B------:R-:W-:Y:S05]  /*1f5b0*/  @!P2 BRA `(.L_x_10069) ;  /* 0x000000000004a947 */ /* 0x000fea0003800000 */
[----:B------:R-:W-:Y:S01]  /*1f5c0*/  BPT.TRAP 0x1 ;  /* 0x000000040000795c */ /* 0x000fe20000300000 */
.L_x_10069:
        /* <DEDUP_REMOVED lines=12> */
.L_x_10187:
[----:B------:R-:W1:Y:S02]  /*1f690*/  SYNCS.PHASECHK.TRANS64.TRYWAIT P0, [R3+URZ], R0 ;  /* 0x00000000030075a7 */ /* 0x000e64000800017f */
[----:B-1----:R-:W-:Y:S05]  /*1f6a0*/  @!P0 BRA `(.L_x_10071) ;  /* 0x0000002800508947 */ /* 0x002fea0003800000 */
.L_x_10188:
[----:B------:R-:W-:Y:S05]  /*1f6b0*/  @!P2 BRA `(.L_x_10072) ;  /* 0x000000000004a947 */ /* 0x000fea0003800000 */
[----:B------:R-:W-:Y:S01]  /*1f6c0*/  BPT.TRAP 0x1 ;  /* 0x000000040000795c */ /* 0x000fe20000300000 */
.L_x_10072:
[----:B-1----:R-:W-:-:S04]  /*1f6d0*/  VIADD R3, R9, 0x31c60 ;  /* 0x00031c6009037836 */ /* 0x002fc80000000000 */
[----:B------:R-:W-:-:S04]  /*1f6e0*/  IMAD R5, R18, 0x8, R3 ;  /* 0x0000000812057824 */ /* 0x000fc800078e0203 */
[----:B------:R-:W1:Y:S02]  /*1f6f0*/  SYNCS.PHASECHK.TRANS64.TRYWAIT P0, [R5+URZ], R2 ;  /* 0x00000002050075a7 */ /* 0x000e64000800017f */
[----:B-1----:R-:W-:Y:S05]  /*1f700*/  @!P0 BRA `(.L_x_10073) ;  /* 0x00000028004c8947 */ /* 0x002fea0003800000 */
.L_x_10189:
[----:B------:R-:W-:-:S07]  /*1f710*/  IMAD R3, R4, 0x8, R3 ;  /* 0x0000000804037824 */ /* 0x000fce00078e0203 */
.L_x_10074:
[----:B--2---:R2:W3:Y:S02]  /*1f720*/  SYNCS.PHASECHK.TRANS64.TRYWAIT P0, [R3+URZ], R0 ;  /* 0x00000000030075a7 */ /* 0x0044e4000800017f */
[----:B---3--:R-:W-:Y:S05]  /*1f730*/  @!P0 NANOSLEEP.SYNCS 0x989680 ;  /* 0x009896800000895d */ /* 0x008fea0003900000 */
[----:B------:R-:W3:Y:S02]  /*1f740*/  @!P0 SYNCS.PHASECHK.TRANS64 P0, [R3+URZ], R0 ;  /* 0x00000000030085a7 */ /* 0x000ee4000800007f */
[----:B---3--:R-:W-:Y:S05]  /*1f750*/  @!P0 BRA `(.L_x_10074) ;  /* 0xfffffffc00f08947 */ /* 0x008fea000383ffff */
.L_x_9759:
[----:B------:R-:W-:Y:S05]  /*1f760*/  BSYNC B9 ;  /* 0x0000000000097941 */ /* 0x000fea0003800000 */
.L_x_9756:
[----:B------:R-:W-:Y:S05]  /*1f770*/  EXIT ;  /* 0x000000000000794d */ /* 0x000fea0003800000 */
.L_x_9777:
[----:B0-----:R0:W1:Y:S02]  /*1f780*/  SYNCS.PHASECHK.TRANS64.TRYWAIT P5, [R15+URZ+0x31c90], R86 ;  /* 0x031c90560f0075a7 */ /* 0x00106400080a017f */
[----:B-1----:R-:W-:Y:S05]  /*1f790*/  @!P5 NANOSLEEP.SYNCS 0x989680 ;  /* 0x009896800000d95d */ /* 0x002fea0003900000 */
[----:B------:R-:W1:Y:S02]  /*1f7a0*/  @!P5 SYNCS.PHASECHK.TRANS64 P5, [R15+URZ+0x31c90], R86 ;  /* 0x031c90560f00d5a7 */ /* 0x000e6400080a007f */
[----:B-1----:R-:W-:Y:S05]  /*1f7b0*/  @!P5 BRA `(.L_x_9777) ;  /* 0xfffffffc00f0d947 */ /* 0x002fea000383ffff */
[----:B------:R-:W-:Y:S05]  /*1f7c0*/  BRA `(.L_x_10075) ;  /* 0xfffffe3c000c7947 */ /* 0x000fea000383ffff */
.L_x_9805:
[----:B0-----:R0:W1:Y:S02]  /*1f7d0*/  SYNCS.PHASECHK.TRANS64.TRYWAIT P5, [R15+URZ+0x31c90], R86 ;  /* 0x031c90560f0075a7 */ /* 0x00106400080a017f */
[----:B-1----:R-:W-:Y:S05]  /*1f7e0*/  @!P5 NANOSLEEP.SYNCS 0x989680 ;  /* 0x009896800000d95d */ /* 0x002fea0003900000 */
[----:B------:R-:W1:Y:S02]  /*1f7f0*/  @!P5 SYNCS.PHASECHK.TRANS64 P5, [R15+URZ+0x31c90], R86 ;  /* 0x031c90560f00d5a7 */ /* 0x000e6400080a007f */
[----:B-1----:R-:W-:Y:S05]  /*1f800*/  @!P5 BRA `(.L_x_9805) ;  /* 0xfffffffc00f0d947 */ /* 0x002fea000383ffff */
[----:B------:R-:W-:Y:S05]  /*1f810*/  BRA `(.L_x_10076) ;  /* 0xfffffe5400987947 */ /* 0x000fea000383ffff */
.L_x_9818:
[----:B0-----:R0:W1:Y:S02]  /*1f820*/  SYNCS.PHASECHK.TRANS64.TRYWAIT P4, [R15+URZ+0x31c90], R86 ;  /* 0x031c90560f0075a7 */ /* 0x001064000808017f */
[----:B-1----:R-:W-:Y:S05]  /*1f830*/  @!P4 NANOSLEEP.SYNCS 0x989680 ;  /* 0x009896800000c95d */ /* 0x002fea0003900000 */
[----:B------:R-:W1:Y:S02]  /*1f840*/  @!P4 SYNCS.PHASECHK.TRANS64 P4, [R15+URZ+0x31c90], R86 ;  /* 0x031c90560f00c5a7 */ /* 0x000e64000808007f */
[----:B-1----:R-:W-:Y:S05]  /*1f850*/  @!P4 BRA `(.L_x_9818) ;  /* 0xfffffffc00f0c947 */ /* 0x002fea000383ffff */
[----:B------:R-:W-:Y:S05]  /*1f860*/  BRA `(.L_x_10077) ;  /* 0xfffffe7000087947 */ /* 0x000fea000383ffff */
.L_x_9822:
[----:B--2---:R2:W3:Y:S02]  /*1f870*/  SYNCS.PHASECHK.TRANS64.TRYWAIT P3, [R15+URZ+0x31cb0], R86 ;  /* 0x031cb0560f0075a7 */ /* 0x0044e4000806017f */
[----:B---3--:R-:W-:Y:S05]  /*1f880*/  @!P3 NANOSLEEP.SYNCS 0x989680 ;  /* 0x009896800000b95d */ /* 0x008fea0003900000 */
[----:B------:R-:W3:Y:S02]  /*1f890*/  @!P3 SYNCS.PHASECHK.TRANS64 P3, [R15+URZ+0x31cb0], R86 ;  /* 0x031cb0560f00b5a7 */ /* 0x000ee4000806007f */
[----:B---3--:R-:W-:Y:S05]  /*1f8a0*/  @!P3 BRA `(.L_x_9822) ;  /* 0xfffffffc00f0b947 */ /* 0x008fea000383ffff */
[----:B------:R-:W-:Y:S05]  /*1f8b0*/  BRA `(.L_x_10078) ;  /* 0xfffffe7000a07947 */ /* 0x000fea000383ffff */
.L_x_9830:
[----:B------:R-:W-:Y:S01]  /*1f8c0*/  BSSY B0, `(.L_x_10079) ;  /* 0x0000007000007945 */ /* 0x000fe20003800000 */
[----:B------:R-:W-:Y:S02]  /*1f8d0*/  IMAD.MOV.U32 R12, RZ, RZ, RZ ;  /* 0x000000ffff0c7224 */ /* 0x000fe400078e00ff */
[----:B------:R-:W-:Y:S02]  /*1f8e0*/  IMAD.MOV.U32 R11, RZ, RZ, 0x1f ;  /* 0x0000001fff0b7424 */ /* 0x000fe400078e00ff */
[----:B------:R-:W-:-:S07]  /*1f8f0*/  IMAD.MOV.U32 R15, RZ, RZ, -0x1 ;  /* 0xffffffffff0f7424 */ /* 0x000fce00078e00ff */
[----:B-1---5:R-:W-:Y:S05]  /*1f900*/  WARPSYNC.COLLECTIVE R15, `(.L_x_10080) ;  /* 0x000000000f087348 */ /* 0x022fea0003c00000 */
[----:B------:R0:W2:Y:S02]  /*1f910*/  SHFL.IDX P6, R14, R13, R12, R11 ;  /* 0x0000000c0d0e7389 */ /* 0x0000a400000c000b */
[----:B012--5:R-:W-:Y:S01]  /*1f920*/  ENDCOLLECTIVE ;  /* 0x000000000000791b */ /* 0x027fe20003800000 */
.L_x_10080:
[----:B------:R-:W-:Y:S05]  /*1f930*/  BSYNC B0 ;  /* 0x0000000000007941 */ /* 0x000fea0003800000 */
.L_x_10079:
[----:B------:R0:W-:Y:S01]  /*1f940*/  STL [R1+0x78], R14 ;  /* 0x0000780e01007387 */ /* 0x0001e20000100800 */
[----:B------:R-:W-:Y:S05]  /*1f950*/  BRA `(.L_x_10081) ;  /* 0xfffffe7800a47947 */ /* 0x000fea000383ffff */
.L_x_9841:
[----:B------:R-:W-:Y:S01]  /*1f960*/  BSSY B1, `(.L_x_10082) ;  /* 0x0000008000017945 */ /* 0x000fe20003800000 */
[----:B------:R-:W-:Y:S02]  /*1f970*/  IMAD.MOV.U32 R13, RZ, RZ, R23 ;  /* 0x000000ffff0d7224 */ /* 0x000fe400078e0017 */
[----:B------:R-:W-:Y:S02]  /*1f980*/  IMAD.MOV.U32 R12, RZ, RZ, RZ ;  /* 0x000000ffff0c7224 */ /* 0x000fe400078e00ff */
[----:B------:R-:W-:Y:S02]  /*1f990*/  IMAD.MOV.U32 R11, RZ, RZ, 0x1e1f ;  /* 0x00001e1fff0b7424 */ /* 0x000fe400078e00ff */
[----:B------:R-:W-:-:S07]  /*1f9a0*/  IMAD.MOV.U32 R15, RZ, RZ, -0x1 ;  /* 0xffffffffff0f7424 */ /* 0x000fce00078e00ff */
[----:B01----:R-:W-:Y:S05]  /*1f9b0*/  WARPSYNC.COLLECTIVE R15, `(.L_x_10083) ;  /* 0x000000000f087348 */ /* 0x003fea0003c00000 */
[----:B0-----:R0:W2:Y:S02]  /*1f9c0*/  SHFL.IDX P6, R14, R13, R12, R11 ;  /* 0x0000000c0d0e7389 */ /* 0x0010a400000c000b */
[----:B012---:R-:W-:Y:S01]  /*1f9d0*/  ENDCOLLECTIVE ;  /* 0x000000000000791b */ /* 0x007fe20003800000 */
.L_x_10083:
[----:B------:R-:W-:Y:S05]  /*1f9e0*/  BSYNC B1 ;  /* 0x0000000000017941 */ /* 0x000fea0003800000 */
.L_x_10082:
        /* <DEDUP_REMOVED lines=8> */
.L_x_10084:
[----:B------:R-:W-:Y:S02]  /*1fa70*/  IMAD.MOV.U32 R13, RZ, RZ, R25 ;  /* 0x000000ffff0d7224 */ /* 0x000fe400078e0019 */
[----:B------:R-:W-:-:S07]  /*1fa80*/  IMAD.MOV.U32 R0, RZ, RZ, R14 ;  /* 0x000000ffff007224 */ /* 0x000fce00078e000e */
[----:B------:R-:W-:Y:S05]  /*1fa90*/  WARPSYNC.COLLECTIVE R15, `(.L_x_10085) ;  /* 0x000000000f087348 */ /* 0x000fea0003c00000 */
[----:B------:R0:W1:Y:S02]  /*1faa0*/  SHFL.IDX P6, R14, R13, R12, R11 ;  /* 0x0000000c0d0e7389 */ /* 0x00006400000c000b */
[----:B01----:R-:W-:Y:S01]  /*1fab0*/  ENDCOLLECTIVE ;  /* 0x000000000000791b */ /* 0x003fe20003800000 */
.L_x_10085:
[----:B------:R-:W-:Y:S02]  /*1fac0*/  IMAD.MOV.U32 R13, RZ, RZ, R24 ;  /* 0x000000ffff0d7224 */ /* 0x000fe400078e0018 */
[----:B------:R-:W-:-:S07]  /*1fad0*/  IMAD.MOV.U32 R5, RZ, RZ, R14 ;  /* 0x000000ffff057224 */ /* 0x000fce00078e000e */
[----:B------:R-:W-:Y:S05]  /*1fae0*/  WARPSYNC.COLLECTIVE R15, `(.L_x_10086) ;  /* 0x000000000f087348 */ /* 0x000fea0003c00000 */
[----:B------:R0:W1:Y:S02]  /*1faf0*/  SHFL.IDX P6, R14, R13, R12, R11 ;  /* 0x0000000c0d0e7389 */ /* 0x00006400000c000b */
[----:B01----:R-:W-:Y:S01]  /*1fb00*/  ENDCOLLECTIVE ;  /* 0x000000000000791b */ /* 0x003fe20003800000 */
.L_x_10086:
[----:B------:R-:W-:Y:S01]  /*1fb10*/  IMAD.MOV.U32 R4, RZ, RZ, R14 ;  /* 0x000000ffff047224 */ /* 0x000fe200078e000e */
[----:B------:R-:W-:Y:S06]  /*1fb20*/  BRA `(.L_x_10087) ;  /* 0xfffffe7c00ac7947 */ /* 0x000fec000383ffff */
.L_x_9845:
[----:B0-----:R0:W1:Y:S02]  /*1fb30*/  SYNCS.PHASECHK.TRANS64.TRYWAIT P1, [R16+URZ+0x31c00], R3 ;  /* 0x031c0003100075a7 */ /* 0x001064000802017f */
[----:B-1----:R-:W-:Y:S05]  /*1fb40*/  @!P1 NANOSLEEP.SYNCS 0x989680 ;  /* 0x009896800000995d */ /* 0x002fea0003900000 */
[----:B------:R-:W1:Y:S02]  /*1fb50*/  @!P1 SYNCS.PHASECHK.TRANS64 P1, [R16+URZ+0x31c00], R3 ;  /* 0x031c0003100095a7 */ /* 0x000e64000802007f */
[----:B-1----:R-:W-:Y:S05]  /*1fb60*/  @!P1 BRA `(.L_x_9845) ;  /* 0xfffffffc00f09947 */ /* 0x002fea000383ffff */
[----:B------:R-:W-:Y:S05]  /*1fb70*/  BRA `(.L_x_10088) ;  /* 0xfffffe8400d87947 */ /* 0x000fea000383ffff */
.L_x_9857:
        /* <DEDUP_REMOVED lines=8> */
.L_x_10090:
[----:B------:R-:W-:Y:S05]  /*1fc00*/  BSYNC B1 ;  /* 0x0000000000017941 */ /* 0x000fea0003800000 */
.L_x_10089:
        /* <DEDUP_REMOVED lines=8> */
.L_x_10091:
[----:B------:R-:W-:Y:S02]  /*1fc90*/  IMAD.MOV.U32 R33, RZ, RZ, R3 ;  /* 0x000000ffff217224 */ /* 0x000fe400078e0003 */
[----:B------:R-:W-:Y:S02]  /*1fca0*/  IMAD.MOV.U32 R13, RZ, RZ, R25 ;  /* 0x000000ffff0d7224 */ /* 0x000fe400078e0019 */
[----:B------:R-:W-:-:S07]  /*1fcb0*/  IMAD.MOV.U32 R0, RZ, RZ, R14 ;  /* 0x000000ffff007224 */ /* 0x000fce00078e000e */
[----:B------:R-:W-:Y:S05]  /*1fcc0*/  WARPSYNC.COLLECTIVE R15, `(.L_x_10092) ;  /* 0x000000000f087348 */ /* 0x000fea0003c00000 */
[----:B------:R0:W1:Y:S02]  /*1fcd0*/  SHFL.IDX P6, R14, R13, R12, R11 ;  /* 0x0000000c0d0e7389 */ /* 0x00006400000c000b */
[----:B01----:R-:W-:Y:S01]  /*1fce0*/  ENDCOLLECTIVE ;  /* 0x000000000000791b */ /* 0x003fe20003800000 */
.L_x_10092:
[----:B------:R-:W-:Y:S02]  /*1fcf0*/  IMAD.MOV.U32 R32, RZ, RZ, R0 ;  /* 0x000000ffff207224 */ /* 0x000fe400078e0000 */
[----:B------:R-:W-:Y:S02]  /*1fd00*/  IMAD.MOV.U32 R13, RZ, RZ, R24 ;  /* 0x000000ffff0d7224 */ /* 0x000fe400078e0018 */
[----:B------:R-:W-:-:S07]  /*1fd10*/  IMAD.MOV.U32 R5, RZ, RZ, R14 ;  /* 0x000000ffff057224 */ /* 0x000fce00078e000e */
[----:B------:R-:W-:Y:S05]  /*1fd20*/  WARPSYNC.COLLECTIVE R15, `(.L_x_10093) ;  /* 0x000000000f087348 */ /* 0x000fea0003c00000 */
[----:B------:R0:W1:Y:S02]  /*1fd30*/  SHFL.IDX P6, R14, R13, R12, R11 ;  /* 0x0000000c0d0e7389 */ /* 0x00006400000c000b */
[----:B01----:R-:W-:Y:S01]  /*1fd40*/  ENDCOLLECTIVE ;  /* 0x000000000000791b */ /* 0x003fe20003800000 */
.L_x_10093:
[----:B------:R-:W-:Y:S05]  /*1fd50*/  BRA `(.L_x_10094) ;  /* 0xfffffe98001c7947 */ /* 0x000fea000383ffff */
.L_x_9861:
[----:B0-----:R0:W1:Y:S02]  /*1fd60*/  SYNCS.PHASECHK.TRANS64.TRYWAIT P1, [R16+URZ+0x31c00], R3 ;  /* 0x031c0003100075a7 */ /* 0x001064000802017f */
[----:B-1----:R-:W-:Y:S05]  /*1fd70*/  @!P1 NANOSLEEP.SYNCS 0x989680 ;  /* 0x009896800000995d */ /* 0x002fea0003900000 */
[----:B------:R-:W1:Y:S02]  /*1fd80*/  @!P1 SYNCS.PHASECHK.TRANS64 P1, [R16+URZ+0x31c00], R3 ;  /* 0x031c0003100095a7 */ /* 0x000e64000802007f */
[----:B-1----:R-:W-:Y:S05]  /*1fd90*/  @!P1 BRA `(.L_x_9861) ;  /* 0xfffffffc00f09947 */ /* 0x002fea000383ffff */
[----:B------:R-:W-:Y:S05]  /*1fda0*/  BRA `(.L_x_10095) ;  /* 0xfffffe9c00d47947 */ /* 0x000fea000383ffff */
.L_x_9869:
[----:B--2---:R2:W4:Y:S02]  /*1fdb0*/  SYNCS.PHASECHK.TRANS64.TRYWAIT P1, [R0+URZ+0x31c30], R5 ;  /* 0x031c3005000075a7 */ /* 0x004524000802017f */
[----:B----4-:R-:W-:Y:S05]  /*1fdc0*/  @!P1 NANOSLEEP.SYNCS 0x989680 ;  /* 0x009896800000995d */ /* 0x010fea0003900000 */
[----:B------:R-:W4:Y:S02]  /*1fdd0*/  @!P1 SYNCS.PHASECHK.TRANS64 P1, [R0+URZ+0x31c30], R5 ;  /* 0x031c3005000095a7 */ /* 0x000f24000802007f */
[----:B----4-:R-:W-:Y:S05]  /*1fde0*/  @!P1 BRA `(.L_x_9869) ;  /* 0xfffffffc00f09947 */ /* 0x010fea000383ffff */
[----:B------:R-:W-:Y:S05]  /*1fdf0*/  BRA `(.L_x_9868) ;  /* 0xfffffeb400607947 */ /* 0x000fea000383ffff */
.L_x_9875:
[----:B-1----:R1:W2:Y:S02]  /*1fe00*/  SYNCS.PHASECHK.TRANS64.TRYWAIT P3, [R14+URZ+0x31c30], R15 ;  /* 0x031c300f0e0075a7 */ /* 0x0022a4000806017f */
[----:B--2---:R-:W-:Y:S05]  /*1fe10*/  @!P3 NANOSLEEP.SYNCS 0x989680 ;  /* 0x009896800000b95d */ /* 0x004fea0003900000 */
[----:B------:R-:W2:Y:S02]  /*1fe20*/  @!P3 SYNCS.PHASECHK.TRANS64 P3, [R14+URZ+0x31c30], R15 ;  /* 0x031c300f0e00b5a7 */ /* 0x000ea4000806007f */
[----:B--2---:R-:W-:Y:S05]  /*1fe30*/  @!P3 BRA `(.L_x_9875) ;  /* 0xfffffffc00f0b947 */ /* 0x004fea000383ffff */
[----:B------:R-:W-:Y:S05]  /*1fe40*/  BRA `(.L_x_9874) ;  /* 0xfffffef800307947 */ /* 0x000fea000383ffff */
.L_x_9880:
[----:B-1----:R1:W2:Y:S02]  /*1fe50*/  SYNCS.PHASECHK.TRANS64.TRYWAIT P2, [R15+URZ+0x31c50], R14 ;  /* 0x031c500e0f0075a7 */ /* 0x0022a4000804017f */
[----:B--2---:R-:W-:Y:S05]  /*1fe60*/  @!P2 NANOSLEEP.SYNCS 0x989680 ;  /* 0x009896800000a95d */ /* 0x004fea0003900000 */
[----:B------:R-:W2:Y:S02]  /*1fe70*/  @!P2 SYNCS.PHASECHK.TRANS64 P2, [R15+URZ+0x31c50], R14 ;  /* 0x031c500e0f00a5a7 */ /* 0x000ea4000804007f */
[----:B--2---:R-:W-:Y:S05]  /*1fe80*/  @!P2 BRA `(.L_x_9880) ;  /* 0xfffffffc00f0a947 */ /* 0x004fea000383ffff */
[----:B------:R-:W-:Y:S05]  /*1fe90*/  BRA `(.L_x_9879) ;  /* 0xffffff1c00b07947 */ /* 0x000fea000383ffff */
.L_x_9885:
[----:B-1----:R1:W3:Y:S02]  /*1fea0*/  SYNCS.PHASECHK.TRANS64.TRYWAIT P0, [R0+URZ+0x31c50], R3 ;  /* 0x031c5003000075a7 */ /* 0x0022e4000800017f */
[----:B---3--:R-:W-:Y:S05]  /*1feb0*/  @!P0 NANOSLEEP.SYNCS 0x989680 ;  /* 0x009896800000895d */ /* 0x008fea0003900000 */
[----:B------:R-:W3:Y:S02]  /*1fec0*/  @!P0 SYNCS.PHASECHK.TRANS64 P0, [R0+URZ+0x31c50], R3 ;  /* 0x031c5003000085a7 */ /* 0x000ee4000800007f */
[----:B---3--:R-:W-:Y:S05]  /*1fed0*/  @!P0 BRA `(.L_x_9885) ;  /* 0xfffffffc00f08947 */ /* 0x008fea000383ffff */
[----:B------:R-:W-:Y:S05]  /*1fee0*/  BRA `(.L_x_9884) ;  /* 0xffffff40004c7947 */ /* 0x000fea000383ffff */
.L_x_9890:
[----:B------:R-:W-:Y:S02]  /*1fef0*/  IMAD.MOV.U32 R13, RZ, RZ, R2 ;  /* 0x000000ffff0d7224 */ /* 0x000fe400078e0002 */
[----:B------:R-:W-:Y:S02]  /*1ff00*/  IMAD.MOV.U32 R12, RZ, RZ, RZ ;  /* 0x000000ffff0c7224 */ /* 0x000fe400078e00ff */
[----:B------:R-:W-:Y:S02]  /*1ff10*/  IMAD.MOV.U32 R11, RZ, RZ, 0x1c1f ;  /* 0x00001c1fff0b7424 */ /* 0x000fe400078e00ff */
[----:B------:R-:W-:-:S07]  /*1ff20*/  IMAD.MOV.U32 R15, RZ, RZ, -0x1 ;  /* 0xffffffffff0f7424 */ /* 0x000fce00078e00ff */
[----:B-----5:R-:W-:Y:S05]  /*1ff30*/  WARPSYNC.COLLECTIVE R15, `(.L_x_10096) ;  /* 0x000000000f087348 */ /* 0x020fea0003c00000 */
[----:B------:R0:W1:Y:S02]  /*1ff40*/  SHFL.IDX P6, R14, R13, R12, R11 ;  /* 0x0000000c0d0e7389 */ /* 0x00006400000c000b */
[----:B01---5:R-:W-:Y:S01]  /*1ff50*/  ENDCOLLECTIVE ;  /* 0x000000000000791b */ /* 0x023fe20003800000 */
.L_x_10096:
[----:B------:R-:W-:Y:S02]  /*1ff60*/  IMAD.MOV.U32 R13, RZ, RZ, R0 ;  /* 0x000000ffff0d7224 */ /* 0x000fe400078e0000 */
[----:B------:R-:W-:-:S07]  /*1ff70*/  IMAD.MOV.U32 R3, RZ, RZ, R14 ;  /* 0x000000ffff037224 */ /* 0x000fce00078e000e */
[----:B------:R-:W-:Y:S05]  /*1ff80*/  WARPSYNC.COLLECTIVE R15, `(.L_x_10097) ;  /* 0x000000000f087348 */ /* 0x000fea0003c00000 */
[----:B------:R0:W1:Y:S02]  /*1ff90*/  SHFL.IDX P6, R14, R13, R12, R11 ;  /* 0x0000000c0d0e7389 */ /* 0x00006400000c000b */
[----:B01----:R-:W-:Y:S01]  /*1ffa0*/  ENDCOLLECTIVE ;  /* 0x000000000000791b */ /* 0x003fe20003800000 */
.L_x_10097:
[----:B------:R-:W-:Y:S05]  /*1ffb0*/  BRA `(.L_x_10098) ;  /* 0xffffff5c00507947 */ /* 0x000fea000383ffff */
.L_x_9893:
[----:B------:R-:W-:Y:S01]  /*1ffc0*/  BSSY B1, `(.L_x_10099) ;  /* 0x0000008000017945 */ /* 0x000fe20003800000 */
[----:B---3--:R-:W-:Y:S02]  /*1ffd0*/  IMAD.MOV.U32 R13, RZ, RZ, R2 ;  /* 0x000000ffff0d7224 */ /* 0x008fe400078e0002 */
[----:B------:R-:W-:Y:S02]  /*1ffe0*/  IMAD.MOV.U32 R12, RZ, RZ, 0x1 ;  /* 0x00000001ff0c7424 */ /* 0x000fe400078e00ff */
[----:B------:R-:W-:Y:S02]  /*1fff0*/  IMAD.MOV.U32 R11, RZ, RZ, 0x1c1f ;  /* 0x00001c1fff0b7424 */ /* 0x000fe400078e00ff */
[----:B------:R-:W-:-:S07]  /*20000*/  IMAD.MOV.U32 R15, RZ, RZ, -0x1 ;  /* 0xffffffffff0f7424 */ /* 0x000fce00078e00ff */
[----:B012--5:R-:W-:Y:S05]  /*20010*/  WARPSYNC.COLLECTIVE R15, `(.L_x_10100) ;  /* 0x000000000f087348 */ /* 0x027fea0003c00000 */
[----:B--2---:R2:W3:Y:S02]  /*20020*/  SHFL.IDX P6, R14, R13, R12, R11 ;  /* 0x0000000c0d0e7389 */ /* 0x0044e400000c000b */
[----:B0123-5:R-:W-:Y:S01]  /*20030*/  ENDCOLLECTIVE ;  /* 0x000000000000791b */ /* 0x02ffe20003800000 */
.L_x_10100:
[----:B------:R-:W-:Y:S05]  /*20040*/  BSYNC B1 ;  /* 0x0000000000017941 */ /* 0x000fea0003800000 */
.L_x_10099:
        /* <DEDUP_REMOVED lines=8> */
.L_x_10101:
[----:B------:R-:W-:Y:S05]  /*200d0*/  BRA `(.L_x_10102) ;  /* 0xffffff5c00607947 */ /* 0x000fea000383ffff */
.L_x_9895:
[----:B------:R-:W-:Y:S02]  /*200e0*/  IMAD.MOV.U32 R13, RZ, RZ, R2 ;  /* 0x000000ffff0d7224 */ /* 0x000fe400078e0002 */
[----:B------:R-:W-:Y:S02]  /*200f0*/  IMAD.MOV.U32 R12, RZ, RZ, RZ ;  /* 0x000000ffff0c7224 */ /* 0x000fe400078e00ff */
[----:B------:R-:W-:Y:S02]  /*20100*/  IMAD.MOV.U32 R11, RZ, RZ, 0x1c1f ;  /* 0x00001c1fff0b7424 */ /* 0x000fe400078e00ff */
[----:B------:R-:W-:-:S07]  /*20110*/  IMAD.MOV.U32 R15, RZ, RZ, -0x1 ;  /* 0xffffffffff0f7424 */ /* 0x000fce00078e00ff */
[----:B------:R-:W-:Y:S05]  /*20120*/  WARPSYNC.COLLECTIVE R15, `(.L_x_10103) ;  /* 0x000000000f087348 */ /* 0x000fea0003c00000 */
[----:B------:R0:W1:Y:S02]  /*20130*/  SHFL.IDX P6, R14, R13, R12, R11 ;  /* 0x0000000c0d0e7389 */ /* 0x00006400000c000b */
[----:B01----:R-:W-:Y:S01]  /*20140*/  ENDCOLLECTIVE ;  /* 0x000000000000791b */ /* 0x003fe20003800000 */
.L_x_10103:
[----:B------:R-:W-:Y:S02]  /*20150*/  IMAD.MOV.U32 R13, RZ, RZ, R0 ;  /* 0x000000ffff0d7224 */ /* 0x000fe400078e0000 */
[----:B------:R-:W-:-:S07]  /*20160*/  IMAD.MOV.U32 R3, RZ, RZ, R14 ;  /* 0x000000ffff037224 */ /* 0x000fce00078e000e */
[----:B------:R-:W-:Y:S05]  /*20170*/  WARPSYNC.COLLECTIVE R15, `(.L_x_10104) ;  /* 0x000000000f087348 */ /* 0x000fea0003c00000 */
[----:B------:R0:W1:Y:S02]  /*20180*/  SHFL.IDX P6, R14, R13, R12, R11 ;  /* 0x0000000c0d0e7389 */ /* 0x00006400000c000b */
[----:B01----:R-:W-:Y:S01]  /*20190*/  ENDCOLLECTIVE ;  /* 0x000000000000791b */ /* 0x003fe20003800000 */
.L_x_10104:
[----:B------:R-:W-:Y:S05]  /*201a0*/  BRA `(.L_x_10105) ;  /* 0xffffff60002c7947 */ /* 0x000fea000383ffff */
.L_x_9898:
[----:B------:R-:W-:Y:S01]  /*201b0*/  BSSY B1, `(.L_x_10106) ;  /* 0x0000008000017945 */ /* 0x000fe20003800000 */
[----:B----4-:R-:W-:Y:S02]  /*201c0*/  IMAD.MOV.U32 R13, RZ, RZ, R2 ;  /* 0x000000ffff0d7224 */ /* 0x010fe400078e0002 */
[----:B------:R-:W-:Y:S02]  /*201d0*/  IMAD.MOV.U32 R12, RZ, RZ, 0x1 ;  /* 0x00000001ff0c7424 */ /* 0x000fe400078e00ff */
[----:B------:R-:W-:Y:S02]  /*201e0*/  IMAD.MOV.U32 R11, RZ, RZ, 0x1c1f ;  /* 0x00001c1fff0b7424 */ /* 0x000fe400078e00ff */
[----:B------:R-:W-:-:S07]  /*201f0*/  IMAD.MOV.U32 R15, RZ, RZ, -0x1 ;  /* 0xffffffffff0f7424 */ /* 0x000fce00078e00ff */
[----:B012---:R-:W-:Y:S05]  /*20200*/  WARPSYNC.COLLECTIVE R15, `(.L_x_10107) ;  /* 0x000000000f087348 */ /* 0x007fea0003c00000 */
[----:B--2---:R2:W3:Y:S02]  /*20210*/  SHFL.IDX P6, R14, R13, R12, R11 ;  /* 0x0000000c0d0e7389 */ /* 0x0044e400000c000b */
[----:B0123--:R-:W-:Y:S01]  /*20220*/  ENDCOLLECTIVE ;  /* 0x000000000000791b */ /* 0x00ffe20003800000 */
.L_x_10107:
[----:B------:R-:W-:Y:S05]  /*20230*/  BSYNC B1 ;  /* 0x0000000000017941 */ /* 0x000fea0003800000 */
.L_x_10106:
        /* <DEDUP_REMOVED lines=8> */
.L_x_10108:
[----:B------:R-:W-:Y:S05]  /*202c0*/  BRA `(.L_x_10109) ;  /* 0xffffff6400247947 */ /* 0x000fea000383ffff */
.L_x_9902:
[----:B------:R-:W-:Y:S02]  /*202d0*/  IMAD.MOV.U32 R13, RZ, RZ, R2 ;  /* 0x000000ffff0d7224 */ /* 0x000fe400078e0002 */
[----:B------:R-:W-:Y:S02]  /*202e0*/  IMAD.MOV.U32 R12, RZ, RZ, RZ ;  /* 0x000000ffff0c7224 */ /* 0x000fe400078e00ff */
[----:B------:R-:W-:Y:S02]  /*202f0*/  IMAD.MOV.U32 R11, RZ, RZ, 0x1c1f ;  /* 0x00001c1fff0b7424 */ /* 0x000fe400078e00ff */
[----:B------:R-:W-:-:S07]  /*20300*/  IMAD.MOV.U32 R15, RZ, RZ, -0x1 ;  /* 0xffffffffff0f7424 */ /* 0x000fce00078e00ff */
[----:B0-----:R-:W-:Y:S05]  /*20310*/  WARPSYNC.COLLECTIVE R15, `(.L_x_10110) ;  /* 0x000000000f087348 */ /* 0x001fea0003c00000 */
[----:B------:R1:W2:Y:S02]  /*20320*/  SHFL.IDX P6, R14, R13, R12, R11 ;  /* 0x0000000c0d0e7389 */ /* 0x0002a400000c000b */
[----:B012---:R-:W-:Y:S01]  /*20330*/  ENDCOLLECTIVE ;  /* 0x000000000000791b */ /* 0x007fe20003800000 */
.L_x_10110:
[----:B------:R-:W-:Y:S02]  /*20340*/  IMAD.MOV.U32 R13, RZ, RZ, R0 ;  /* 0x000000ffff0d7224 */ /* 0x000fe400078e0000 */
[----:B------:R-:W-:-:S07]  /*20350*/  IMAD.MOV.U32 R3, RZ, RZ, R14 ;  /* 0x000000ffff037224 */ /* 0x000fce00078e000e */
[----:B------:R-:W-:Y:S05]  /*20360*/  WARPSYNC.COLLECTIVE R15, `(.L_x_10111) ;  /* 0x000000000f087348 */ /* 0x000fea0003c00000 */
[----:B------:R0:W1:Y:S02]  /*20370*/  SHFL.IDX P6, R14, R13, R12, R11 ;  /* 0x0000000c0d0e7389 */ /* 0x00006400000c000b */
[----:B01----:R-:W-:Y:S01]  /*20380*/  ENDCOLLECTIVE ;  /* 0x000000000000791b */ /* 0x003fe20003800000 */
.L_x_10111:
[----:B------:R-:W-:Y:S05]  /*20390*/  BRA `(.L_x_10112) ;  /* 0xffffff7000687947 */ /* 0x000fea000383ffff */
.L_x_9905:
[----:B------:R-:W-:Y:S01]  /*203a0*/  BSSY B1, `(.L_x_10113) ;  /* 0x0000008000017945 */ /* 0x000fe20003800000 */
[----:B----4-:R-:W-:Y:S02]  /*203b0*/  IMAD.MOV.U32 R13, RZ, RZ, R2 ;  /* 0x000000ffff0d7224 */ /* 0x010fe400078e0002 */
[----:B------:R-:W-:Y:S02]  /*203c0*/  IMAD.MOV.U32 R12, RZ, RZ, 0x1 ;  /* 0x00000001ff0c7424 */ /* 0x000fe400078e00ff */
[----:B------:R-:W-:Y:S02]  /*203d0*/  IMAD.MOV.U32 R11, RZ, RZ, 0x1c1f ;  /* 0x00001c1fff0b7424 */ /* 0x000fe400078e00ff */
[----:B------:R-:W-:-:S07]  /*203e0*/  IMAD.MOV.U32 R15, RZ, RZ, -0x1 ;  /* 0xffffffffff0f7424 */ /* 0x000fce00078e00ff */
[----:B0123--:R-:W-:Y:S05]  /*203f0*/  WARPSYNC.COLLECTIVE R15, `(.L_x_10114) ;  /* 0x000000000f087348 */ /* 0x00ffea0003c00000 */
[----:B---3--:R3:W4:Y:S02]  /*20400*/  SHFL.IDX P6, R14, R13, R12, R11 ;  /* 0x0000000c0d0e7389 */ /* 0x00872400000c000b */
[----:B01234-:R-:W-:Y:S01]  /*20410*/  ENDCOLLECTIVE ;  /* 0x000000000000791b */ /* 0x01ffe20003800000 */
.L_x_10114:
[----:B------:R-:W-:Y:S05]  /*20420*/  BSYNC B1 ;  /* 0x0000000000017941 */ /* 0x000fea0003800000 */
.L_x_10113:
        /* <DEDUP_REMOVED lines=8> */
.L_x_10115:
[----:B------:R-:W-:Y:S05]  /*204b0*/  BRA `(.L_x_10116) ;  /* 0xffffff70007c7947 */ /* 0x000fea000383ffff */
.L_x_9922:
[----:B------:R-:W2:Y:S01]  /*204c0*/  S2R R7, SR_TID.X ;  /* 0x0000000000077919 */ /* 0x000ea20000002100 */
[----:B------:R-:W-:Y:S01]  /*204d0*/  BSSY B1, `(.L_x_10117) ;  /* 0x000000a000017945 */ /* 0x000fe20003800000 */
[----:B-1----:R-:W-:Y:S02]  /*204e0*/  IMAD.MOV.U32 R12, RZ, RZ, RZ ;  /* 0x000000ffff0c7224 */ /* 0x002fe400078e00ff */
[----:B0-----:R-:W-:Y:S02]  /*204f0*/  IMAD.MOV.U32 R11, RZ, RZ, 0x1f ;  /* 0x0000001fff0b7424 */ /* 0x001fe400078e00ff */
[----:B------:R-:W-:Y:S01]  /*20500*/  IMAD.MOV.U32 R15, RZ, RZ, -0x1 ;  /* 0xffffffffff0f7424 */ /* 0x000fe200078e00ff */
[----:B--2---:R-:W-:-:S04]  /*20510*/  SHF.R.U32.HI R7, RZ, 0x5, R7 ;  /* 0x00000005ff077819 */ /* 0x004fc80000011607 */
[----:B------:R-:W-:-:S05]  /*20520*/  LOP3.LUT R7, R7, 0x3, RZ, 0xc0, !PT ;  /* 0x0000000307077812 */ /* 0x000fca00078ec0ff */
[----:B------:R-:W-:-:S07]  /*20530*/  IMAD.MOV.U32 R13, RZ, RZ, R7 ;  /* 0x000000ffff0d7224 */ /* 0x000fce00078e0007 */
[----:B------:R-:W-:Y:S05]  /*20540*/  WARPSYNC.COLLECTIVE R15, `(.L_x_10118) ;  /* 0x000000000f087348 */ /* 0x000fea0003c00000 */
[----:B------:R0:W1:Y:S02]  /*20550*/  SHFL.IDX P6, R14, R13, R12, R11 ;  /* 0x0000000c0d0e7389 */ /* 0x00006400000c000b */
[----:B01----:R-:W-:Y:S01]  /*20560*/  ENDCOLLECTIVE ;  /* 0x000000000000791b */ /* 0x003fe20003800000 */
.L_x_10118:
[----:B------:R-:W-:Y:S05]  /*20570*/  BSYNC B1 ;  /* 0x0000000000017941 */ /* 0x000fea0003800000 */
.L_x_10117:
[----:B------:R-:W-:Y:S05]  /*20580*/  BRA `(.L_x_10119) ;  /* 0xffffff8800987947 */ /* 0x000fea000383ffff */
.L_x_9924:
[----:B------:R-:W-:Y:S01]  /*20590*/  BSSY B1, `(.L_x_10120) ;  /* 0x0000006000017945 */ /* 0x000fe20003800000 */
[----:B------:R-:W-:-:S07]  /*205a0*/  IMAD.MOV.U32 R15, RZ, RZ, -0x1 ;  /* 0xffffffffff0f7424 */ /* 0x000fce00078e00ff */
[----:B012---:R-:W-:Y:S05]  /*205b0*/  WARPSYNC.COLLECTIVE R15, `(.L_x_10121) ;  /* 0x000000000f0c7348 */ /* 0x007fea0003c00000 */
[----:B------:R-:W-:Y:S02]  /*205c0*/  ELECT P6, UR62, PT ;  /* 0x00000000003e782f */ /* 0x000fe400038c0000 */
[----:B------:R-:W-:Y:S01]  /*205d0*/  MOV R14, UR62 ;  /* 0x0000003e000e7c02 */ /* 0x000fe20008000f00 */
[----:B012---:R-:W-:Y:S10]  /*205e0*/  ENDCOLLECTIVE ;  /* 0x000000000000791b */ /* 0x007ff40003800000 */
.L_x_10121:
[----:B------:R-:W-:Y:S05]  /*205f0*/  BSYNC B1 ;  /* 0x0000000000017941 */ /* 0x000fea0003800000 */
.L_x_10120:
[----:B------:R-:W-:Y:S01]  /*20600*/  PLOP3.LUT P2, PT, P6, PT, PT, 0x80, 0x0 ;  /* 0x000000000000781c */ /* 0x000fe2000374f070 */
[----:B------:R-:W-:-:S12]  /*20610*/  BRA `(.L_x_9923) ;  /* 0xffffff88008c7947 */ /* 0x000fd8000383ffff */
.L_x_9926:
[----:B--2---:R2:W3:Y:S02]  /*20620*/  SYNCS.PHASECHK.TRANS64.TRYWAIT P0, [R16+URZ+0x31c20], R6 ;  /* 0x031c2006100075a7 */ /* 0x0044e4000800017f */
[----:B---3--:R-:W-:Y:S05]  /*20630*/  @!P0 NANOSLEEP.SYNCS 0x989680 ;  /* 0x009896800000895d */ /* 0x008fea0003900000 */
[----:B------:R-:W3:Y:S02]  /*20640*/  @!P0 SYNCS.PHASECHK.TRANS64 P0, [R16+URZ+0x31c20], R6 ;  /* 0x031c2006100085a7 */ /* 0x000ee4000800007f */
[----:B---3--:R-:W-:Y:S05]  /*20650*/  @!P0 BRA `(.L_x_9926) ;  /* 0xfffffffc00f08947 */ /* 0x008fea000383ffff */
[----:B------:R-:W-:Y:S05]  /*20660*/  BRA `(.L_x_10122) ;  /* 0xffffff88009c7947 */ /* 0x000fea000383ffff */
.L_x_9930:
[----:B0-----:R0:W3:Y:S02]  /*20670*/  SYNCS.PHASECHK.TRANS64.TRYWAIT P0, [R9+URZ+0x31ca0], R11 ;  /* 0x031ca00b090075a7 */ /* 0x0010e4000800017f */
[----:B---3--:R-:W-:Y:S05]  /*20680*/  @!P0 NANOSLEEP.SYNCS 0x989680 ;  /* 0x009896800000895d */ /* 0x008fea0003900000 */
[----:B------:R-:W3:Y:S02]  /*20690*/  @!P0 SYNCS.PHASECHK.TRANS64 P0, [R9+URZ+0x31ca0], R11 ;  /* 0x031ca00b090085a7 */ /* 0x000ee4000800007f */
[----:B---3--:R-:W-:Y:S05]  /*206a0*/  @!P0 BRA `(.L_x_9930) ;  /* 0xfffffffc00f08947 */ /* 0x008fea000383ffff */
[----:B------:R-:W-:Y:S05]  /*206b0*/  BRA `(.L_x_10123) ;  /* 0xffffff8800bc7947 */ /* 0x000fea000383ffff */
.L_x_9937:
[----:B-1----:R1:W2:Y:S02]  /*206c0*/  SYNCS.PHASECHK.TRANS64.TRYWAIT P0, [R9+URZ+0x31cc0], R11 ;  /* 0x031cc00b090075a7 */ /* 0x0022a4000800017f */
[----:B--2---:R-:W-:Y:S05]  /*206d0*/  @!P0 NANOSLEEP.SYNCS 0x989680 ;  /* 0x009896800000895d */ /* 0x004fea0003900000 */
[----:B------:R-:W2:Y:S02]  /*206e0*/  @!P0 SYNCS.PHASECHK.TRANS64 P0, [R9+URZ+0x31cc0], R11 ;  /* 0x031cc00b090085a7 */ /* 0x000ea4000800007f */
[----:B--2---:R-:W-:Y:S05]  /*206f0*/  @!P0 BRA `(.L_x_9937) ;  /* 0xfffffffc00f08947 */ /* 0x004fea000383ffff */
[----:B------:R-:W-:Y:S05]  /*20700*/  BRA `(.L_x_10124) ;  /* 0xffffff8c00b47947 */ /* 0x000fea000383ffff */
.L_x_9946:
[----:B--2---:R2:W3:Y:S02]  /*20710*/  SYNCS.PHASECHK.TRANS64.TRYWAIT P0, [R9+URZ+0x31ca0], R8 ;  /* 0x031ca008090075a7 */ /* 0x0044e4000800017f */
[----:B---3--:R-:W-:Y:S05]  /*20720*/  @!P0 NANOSLEEP.SYNCS 0x989680 ;  /* 0x009896800000895d */ /* 0x008fea0003900000 */
[----:B------:R-:W3:Y:S02]  /*20730*/  @!P0 SYNCS.PHASECHK.TRANS64 P0, [R9+URZ+0x31ca0], R8 ;  /* 0x031ca008090085a7 */ /* 0x000ee4000800007f */
[----:B---3--:R-:W-:Y:S05]  /*20740*/  @!P0 BRA `(.L_x_9946) ;  /* 0xfffffffc00f08947 */ /* 0x008fea000383ffff */
[----:B------:R-:W-:Y:S05]  /*20750*/  BRA `(.L_x_10125) ;  /* 0xffffff9000ec7947 */ /* 0x000fea000383ffff */
.L_x_9953:
[----:B0-----:R0:W3:Y:S02]  /*20760*/  SYNCS.PHASECHK.TRANS64.TRYWAIT P0, [R9+URZ+0x31cc0], R8 ;  /* 0x031cc008090075a7 */ /* 0x0010e4000800017f */
[----:B---3--:R-:W-:Y:S05]  /*20770*/  @!P0 NANOSLEEP.SYNCS 0x989680 ;  /* 0x009896800000895d */ /* 0x008fea0003900000 */
[----:B------:R-:W3:Y:S02]  /*20780*/  @!P0 SYNCS.PHASECHK.TRANS64 P0, [R9+URZ+0x31cc0], R8 ;  /* 0x031cc008090085a7 */ /* 0x000ee4000800007f */
[----:B---3--:R-:W-:Y:S05]  /*20790*/  @!P0 BRA `(.L_x_9953) ;  /* 0xfffffffc00f08947 */ /* 0x008fea000383ffff */
[----:B------:R-:W-:Y:S05]  /*207a0*/  BRA `(.L_x_10126) ;  /* 0xffffff9400ec7947 */ /* 0x000fea000383ffff */
.L_x_9970:
[----:B------:R-:W4:Y:S01]  /*207b0*/  S2R R20, SR_TID.X ;  /* 0x0000000000147919 */ /* 0x000f220000002100 */
[----:B------:R-:W-:Y:S01]  /*207c0*/  BSSY B0, `(.L_x_10127) ;  /* 0x000000a000007945 */ /* 0x000fe20003800000 */
[----:B-1----:R-:W-:Y:S02]  /*207d0*/  IMAD.MOV.U32 R12, RZ, RZ, RZ ;  /* 0x000000ffff0c7224 */ /* 0x002fe400078e00ff */
[----:B0-----:R-:W-:Y:S02]  /*207e0*/  IMAD.MOV.U32 R11, RZ, RZ, 0x1f ;  /* 0x0000001fff0b7424 */ /* 0x001fe400078e00ff */
[----:B------:R-:W-:Y:S01]  /*207f0*/  IMAD.MOV.U32 R15, RZ, RZ, -0x1 ;  /* 0xffffffffff0f7424 */ /* 0x000fe200078e00ff */
[----:B----4-:R-:W-:-:S04]  /*20800*/  SHF.R.U32.HI R20, RZ, 0x5, R20 ;  /* 0x00000005ff147819 */ /* 0x010fc80000011614 */
[----:B------:R-:W-:-:S05]  /*20810*/  LOP3.LUT R20, R20, 0x3, RZ, 0xc0, !PT ;  /* 0x0000000314147812 */ /* 0x000fca00078ec0ff */
[----:B------:R-:W-:-:S07]  /*20820*/  IMAD.MOV.U32 R13, RZ, RZ, R20 ;  /* 0x000000ffff0d7224 */ /* 0x000fce00078e0014 */
[----:B--23--:R-:W-:Y:S05]  /*20830*/  WARPSYNC.COLLECTIVE R15, `(.L_x_10128) ;  /* 0x000000000f087348 */ /* 0x00cfea0003c00000 */
[----:B------:R0:W1:Y:S02]  /*20840*/  SHFL.IDX P6, R14, R13, R12, R11 ;  /* 0x0000000c0d0e7389 */ /* 0x00006400000c000b */
[----:B0123--:R-:W-:Y:S01]  /*20850*/  ENDCOLLECTIVE ;  /* 0x000000000000791b */ /* 0x00ffe20003800000 */
.L_x_10128:
[----:B------:R-:W-:Y:S05]  /*20860*/  BSYNC B0 ;  /* 0x0000000000007941 */ /* 0x000fea0003800000 */
.L_x_10127:
[----:B------:R-:W-:Y:S05]  /*20870*/  BRA `(.L_x_10129) ;  /* 0xffffffa400107947 */ /* 0x000fea000383ffff */
.L_x_9972:
[----:B------:R-:W-:Y:S01]  /*20880*/  BSSY B0, `(.L_x_10130) ;  /* 0x0000006000007945 */ /* 0x000fe20003800000 */
[----:B------:R-:W-:-:S07]  /*20890*/  IMAD.MOV.U32 R15, RZ, RZ, -0x1 ;  /* 0xffffffffff0f7424 */ /* 0x000fce00078e00ff */
[----:B-1234-:R-:W-:Y:S05]  /*208a0*/  WARPSYNC.COLLECTIVE R15, `(.L_x_10131) ;  /* 0x000000000f0c7348 */ /* 0x01efea0003c00000 */
[----:B------:R-:W-:Y:S02]  /*208b0*/  ELECT P6, UR62, PT ;  /* 0x00000000003e782f */ /* 0x000fe400038c0000 */
[----:B------:R-:W-:Y:S01]  /*208c0*/  MOV R14, UR62 ;  /* 0x0000003e000e7c02 */ /* 0x000fe20008000f00 */
[----:B-1234-:R-:W-:Y:S10]  /*208d0*/  ENDCOLLECTIVE ;  /* 0x000000000000791b */ /* 0x01eff40003800000 */
.L_x_10131:
[----:B------:R-:W-:Y:S05]  /*208e0*/  BSYNC B0 ;  /* 0x0000000000007941 */ /* 0x000fea0003800000 */
.L_x_10130:
[----:B------:R-:W-:Y:S05]  /*208f0*/  BRA `(.L_x_10132) ;  /* 0xffffffa400107947 */ /* 0x000fea000383ffff */
.L_x_9974:
[----:B0-----:R0:W4:Y:S02]  /*20900*/  SYNCS.PHASECHK.TRANS64.TRYWAIT P0, [R0+URZ+0x31c40], R2 ;  /* 0x031c4002000075a7 */ /* 0x001124000800017f */
[----:B----4-:R-:W-:Y:S05]  /*20910*/  @!P0 NANOSLEEP.SYNCS 0x989680 ;  /* 0x009896800000895d */ /* 0x010fea0003900000 */
[----:B------:R-:W4:Y:S02]  /*20920*/  @!P0 SYNCS.PHASECHK.TRANS64 P0, [R0+URZ+0x31c40], R2 ;  /* 0x031c4002000085a7 */ /* 0x000f24000800007f */
[----:B----4-:R-:W-:Y:S05]  /*20930*/  @!P0 BRA `(.L_x_9974) ;  /* 0xfffffffc00f08947 */ /* 0x010fea000383ffff */
[----:B------:R-:W-:Y:S05]  /*20940*/  BRA `(.L_x_10133) ;  /* 0xffffffa400647947 */ /* 0x000fea000383ffff */
.L_x_9978:
[----:B------:R-:W2:Y:S04]  /*20950*/  LDL.LU R11, [R1+0x44] ;  /* 0x00004400010b7983 */ /* 0x000ea80000300800 */
[----:B------:R0:W5:Y:S01]  /*20960*/  LDL R9, [R1+0x14] ;  /* 0x0000140001097983 */ /* 0x0001620000100800 */
[----:B------:R-:W-:Y:S02]  /*20970*/  IMAD.MOV.U32 R13, RZ, RZ, R0 ;  /* 0x000000ffff0d7224 */ /* 0x000fe400078e0000 */
[----:B------:R-:W-:Y:S02]  /*20980*/  IMAD.MOV.U32 R12, RZ, RZ, RZ ;  /* 0x000000ffff0c7224 */ /* 0x000fe400078e00ff */
[----:B------:R-:W-:Y:S02]  /*20990*/  IMAD.MOV.U32 R15, RZ, RZ, -0x1 ;  /* 0xffffffffff0f7424 */ /* 0x000fe400078e00ff */
[----:B------:R-:W-:-:S04]  /*209a0*/  IMAD R25, R25, 0xc0, R21 ;  /* 0x000000c019197824 */ /* 0x000fc800078e0215 */
[----:B------:R-:W-:Y:S02]  /*209b0*/  VIADD R5, R25, 0x20 ;  /* 0x0000002019057836 */ /* 0x000fe40000000000 */
[----:B--2---:R-:W-:Y:S02]  /*209c0*/  IMAD R2, R11, R10, RZ ;  /* 0x0000000a0b027224 */ /* 0x004fe400078e02ff */
[----:B0-----:R-:W-:-:S07]  /*209d0*/  IMAD.MOV.U32 R11, RZ, RZ, 0x1c1f ;  /* 0x00001c1fff0b7424 */ /* 0x001fce00078e00ff */
[----:B-----5:R-:W-:Y:S05]  /*209e0*/  WARPSYNC.COLLECTIVE R15, `(.L_x_10134) ;  /* 0x000000000f087348 */ /* 0x020fea0003c00000 */
[----:B------:R0:W1:Y:S02]  /*209f0*/  SHFL.IDX P6, R14, R13, R12, R11 ;  /* 0x0000000c0d0e7389 */ /* 0x00006400000c000b */
[----:B01---5:R-:W-:Y:S01]  /*20a00*/  ENDCOLLECTIVE ;  /* 0x000000000000791b */ /* 0x023fe20003800000 */
.L_x_10134:
[----:B------:R-:W-:Y:S02]  /*20a10*/  IMAD.MOV.U32 R13, RZ, RZ, R4 ;  /* 0x000000ffff0d7224 */ /* 0x000fe400078e0004 */
[----:B------:R-:W-:-:S07]  /*20a20*/  IMAD.MOV.U32 R6, RZ, RZ, R14 ;  /* 0x000000ffff067224 */ /* 0x000fce00078e000e */
[----:B------:R-:W-:Y:S05]  /*20a30*/  WARPSYNC.COLLECTIVE R15, `(.L_x_10135) ;  /* 0x000000000f087348 */ /* 0x000fea0003c00000 */
[----:B------:R0:W1:Y:S02]  /*20a40*/  SHFL.IDX P6, R14, R13, R12, R11 ;  /* 0x0000000c0d0e7389 */ /* 0x00006400000c000b */
[----:B01----:R-:W-:Y:S01]  /*20a50*/  ENDCOLLECTIVE ;  /* 0x000000000000791b */ /* 0x003fe20003800000 */
.L_x_10135:
[----:B------:R-:W-:Y:S01]  /*20a60*/  ISETP.GE.AND P2, PT, R25, R2, PT ;  /* 0x000000021900720c */ /* 0x000fe20003f46270 */
[----:B------:R-:W-:Y:S02]  /*20a70*/  IMAD.MOV.U32 R13, RZ, RZ, R0 ;  /* 0x000000ffff0d7224 */ /* 0x000fe400078e0000 */
[----:B------:R-:W-:Y:S02]  /*20a80*/  IMAD.MOV.U32 R12, RZ, RZ, 0x1 ;  /* 0x00000001ff0c7424 */ /* 0x000fe400078e00ff */
[----:B------:R-:W-:-:S08]  /*20a90*/  IMAD.MOV.U32 R7, RZ, RZ, R14 ;  /* 0x000000ffff077224 */ /* 0x000fd000078e000e */
[----:B------:R-:W-:Y:S05]  /*20aa0*/  WARPSYNC.COLLECTIVE R15, `(.L_x_10136) ;  /* 0x000000000f087348 */ /* 0x000fea0003c00000 */
[----:B------:R0:W1:Y:S02]  /*20ab0*/  SHFL.IDX P6, R14, R13, R12, R11 ;  /* 0x0000000c0d0e7389 */ /* 0x00006400000c000b */
[----:B01----:R-:W-:Y:S01]  /*20ac0*/  ENDCOLLECTIVE ;  /* 0x000000000000791b */ /* 0x003fe20003800000 */
.L_x_10136:
[----:B------:R-:W-:-:S05]  /*20ad0*/  @!P2 LEA R7, P4, R20, R7, 0x1 ;  /* 0x000000071407a211 */ /* 0x000fca00078808ff */
[----:B------:R-:W-:-:S05]  /*20ae0*/  @!P2 IMAD.X R6, RZ, RZ, R6, P4 ;  /* 0x000000ffff06a224 */ /* 0x000fca00020e0606 */
[----:B------:R-:W-:-:S04]  /*20af0*/  @!P2 LOP3.LUT R7, R7, R6, RZ, 0x3c, !PT ;  /* 0x000000060707a212 */ /* 0x000fc800078e3cff */
[----:B------:R-:W-:-:S04]  /*20b00*/  @!P2 LOP3.LUT R6, R7, R6, RZ, 0x3c, !PT ;  /* 0x000000060706a212 */ /* 0x000fc800078e3cff */
[----:B------:R-:W-:Y:S01]  /*20b10*/  @!P2 LOP3.LUT R7, R7, R6, RZ, 0x3c, !PT ;  /* 0x000000060707a212 */ /* 0x000fe200078e3cff */
[----:B------:R-:W-:-:S04]  /*20b20*/  IMAD.MOV.U32 R13, RZ, RZ, R4 ;  /* 0x000000ffff0d7224 */ /* 0x000fc800078e0004 */
[----:B------:R-:W-:Y:S01]  /*20b30*/  @!PT LDS RZ, [RZ] ;  /* 0x00000000fffff984 */ /* 0x000fe20000000800 */
[----:B------:R-:W-:Y:S01]  /*20b40*/  @!PT LDS RZ, [RZ] ;  /* 0x00000000fffff984 */ /* 0x000fe20000000800 */
[----:B------:R-:W-:Y:S01]  /*20b50*/  @!PT LDS RZ, [RZ] ;  /* 0x00000000fffff984 */ /* 0x000fe20000000800 */
[----:B------:R-:W-:Y:S04]  /*20b60*/  @!P2 LDGSTS.E.BYPASS.LTC128B.128 [R9+0xda00], desc[UR60][R6.64], !P3 ;  /* 0x0da000000609afae */ /* 0x000fe8000d901d7c */
[----:B------:R-:W-:Y:S04]  /*20b70*/  @!P2 LDGSTS.E.BYPASS.LTC128B.128 [R9+0x10a00], desc[UR60][R6.64+0x40], !P0 ;  /* 0x10a000400609afae */ /* 0x000fe8000c101d7c */
[----:B------:R0:W-:Y:S02]  /*20b80*/  @!P2 LDGSTS.E.BYPASS.LTC128B.128 [R9+0x13a00], desc[UR60][R6.64+0x80], !P1 ;  /* 0x13a000800609afae */ /* 0x0001e4000c901d7c */
[----:B0-----:R-:W-:-:S07]  /*20b90*/  IMAD.MOV.U32 R6, RZ, RZ, R14 ;  /* 0x000000ffff067224 */ /* 0x001fce00078e000e */
[----:B------:R-:W-:Y:S05]  /*20ba0*/  WARPSYNC.COLLECTIVE R15, `(.L_x_10137) ;  /* 0x000000000f087348 */ /* 0x000fea0003c00000 */
[----:B------:R0:W1:Y:S02]  /*20bb0*/  SHFL.IDX P6, R14, R13, R12, R11 ;  /* 0x0000000c0d0e7389 */ /* 0x00006400000c000b */
[----:B01----:R-:W-:Y:S01]  /*20bc0*/  ENDCOLLECTIVE ;  /* 0x000000000000791b */ /* 0x003fe20003800000 */
.L_x_10137:
[----:B------:R-:W-:Y:S01]  /*20bd0*/  ISETP.GE.AND P2, PT, R5, R2, PT ;  /* 0x000000020500720c */ /* 0x000fe20003f46270 */
[----:B------:R-:W-:Y:S02]  /*20be0*/  IMAD.MOV.U32 R13, RZ, RZ, R0 ;  /* 0x000000ffff0d7224 */ /* 0x000fe400078e0000 */
[----:B------:R-:W-:Y:S02]  /*20bf0*/  IMAD.MOV.U32 R12, RZ, RZ, 0x2 ;  /* 0x00000002ff0c7424 */ /* 0x000fe400078e00ff */
[----:B------:R-:W-:-:S08]  /*20c00*/  IMAD.MOV.U32 R7, RZ, RZ, R14 ;  /* 0x000000ffff077224 */ /* 0x000fd000078e000e */
[----:B------:R-:W-:Y:S05]  /*20c10*/  WARPSYNC.COLLECTIVE R15, `(.L_x_10138) ;  /* 0x000000000f087348 */ /* 0x000fea0003c00000 */
[----:B------:R0:W1:Y:S02]  /*20c20*/  SHFL.IDX P6, R14, R13, R12, R11 ;  /* 0x0000000c0d0e7389 */ /* 0x00006400000c000b */
[----:B01----:R-:W-:Y:S01]  /*20c30*/  ENDCOLLECTIVE ;  /* 0x000000000000791b */ /* 0x003fe20003800000 */
.L_x_10138:
        /* <DEDUP_REMOVED lines=16> */
.L_x_10139:
[----:B------:R-:W-:Y:S02]  /*20d40*/  VIADD R5, R25, 0x40 ;  /* 0x0000004019057836 */ /* 0x000fe40000000000 */
[----:B------:R-:W-:Y:S02]  /*20d50*/  IMAD.MOV.U32 R13, RZ, RZ, R0 ;  /* 0x000000ffff0d7224 */ /* 0x000fe400078e0000 */
[----:B------:R-:W-:Y:S01]  /*20d60*/  IMAD.MOV.U32 R12, RZ, RZ, 0x3 ;  /* 0x00000003ff0c7424 */ /* 0x000fe200078e00ff */
[----:B------:R-:W-:Y:S01]  /*20d70*/  ISETP.GE.AND P2, PT, R5, R2, PT ;  /* 0x000000020500720c */ /* 0x000fe20003f46270 */
[----:B------:R-:W-:-:S12]  /*20d80*/  IMAD.MOV.U32 R7, RZ, RZ, R14 ;  /* 0x000000ffff077224 */ /* 0x000fd800078e000e */
[----:B------:R-:W-:Y:S05]  /*20d90*/  WARPSYNC.COLLECTIVE R15, `(.L_x_10140) ;  /* 0x000000000f087348 */ /* 0x000fea0003c00000 */
[----:B------:R0:W1:Y:S02]  /*20da0*/  SHFL.IDX P6, R14, R13, R12, R11 ;  /* 0x0000000c0d0e7389 */ /* 0x00006400000c000b */
[----:B01----:R-:W-:Y:S01]  /*20db0*/  ENDCOLLECTIVE ;  /* 0x000000000000791b */ /* 0x003fe20003800000 */
.L_x_10140:
[----:B------:R-:W-:-:S05]  /*20dc0*/  @!P2 LEA R7, P4, R20, R7, 0x1 ;  /* 0x000000071407a211 */ /* 0x000fca00078808ff */
[----:B------:R-:W-:Y:S02]  /*20dd0*/  @!P2 IMAD.X R6, RZ, RZ, R6, P4 ;  /* 0x000000ffff06a224 */ /* 0x000fe400020e0606 */
[----:B------:R-:W-:-:S03]  /*20de0*/  IMAD.MOV.U32 R13, RZ, RZ, R4 ;  /* 0x000000ffff0d7224 */ /* 0x000fc600078e0004 */
[----:B------:R-:W-:Y:S01]  /*20df0*/  @!P2 LOP3.LUT R7, R7, R6, RZ, 0x3c, !PT ;  /* 0x000000060707a212 */ /* 0x000fe200078e3cff */
[----:B------:R-:W-:-:S07]  /*20e00*/  IMAD.MOV.U32 R0, RZ, RZ, R14 ;  /* 0x000000ffff007224 */ /* 0x000fce00078e000e */
[----:B------:R-:W-:Y:S05]  /*20e10*/  WARPSYNC.COLLECTIVE R15, `(.L_x_10141) ;  /* 0x000000000f087348 */ /* 0x000fea0003c00000 */
[----:B------:R0:W1:Y:S02]  /*20e20*/  SHFL.IDX P6, R14, R13, R12, R11 ;  /* 0x0000000c0d0e7389 */ /* 0x00006400000c000b */
[----:B01----:R-:W-:Y:S01]  /*20e30*/  ENDCOLLECTIVE ;  /* 0x000000000000791b */ /* 0x003fe20003800000 */
.L_x_10141:
[----:B------:R-:W-:Y:S01]  /*20e40*/  @!P2 LOP3.LUT R6, R7, R6, RZ, 0x3c, !PT ;  /* 0x000000060706a212 */ /* 0x000fe200078e3cff */
[----:B------:R-:W-:-:S03]  /*20e50*/  VIADD R5, R25, 0x60 ;  /* 0x0000006019057836 */ /* 0x000fc60000000000 */
[----:B------:R-:W-:-:S05]  /*20e60*/  @!P2 LOP3.LUT R7, R7, R6, RZ, 0x3c, !PT ;  /* 0x000000060707a212 */ /* 0x000fca00078e3cff */
        /* <DEDUP_REMOVED lines=8> */
[----:B------:R-:W-:Y:S02]  /*20ef0*/  IMAD.MOV.U32 R12, RZ, RZ, RZ ;  /* 0x000000ffff0c7224 */ /* 0x000fe400078e00ff */
[----:B------:R-:W-:-:S10]  /*20f00*/  IMAD.MOV.U32 R4, RZ, RZ, R14 ;  /* 0x000000ffff047224 */ /* 0x000fd400078e000e */
[----:B0-----:R-:W-:Y:S05]  /*20f10*/  WARPSYNC.COLLECTIVE R15, `(.L_x_10142) ;  /* 0x000000000f087348 */ /* 0x001fea0003c00000 */
[----:B------:R1:W2:Y:S02]  /*20f20*/  SHFL.IDX P6, R14, R13, R12, R11 ;  /* 0x0000000c0d0e7389 */ /* 0x0002a400000c000b */
[----:B012---:R-:W-:Y:S01]  /*20f30*/  ENDCOLLECTIVE ;  /* 0x000000000000791b */ /* 0x007fe20003800000 */
.L_x_10142:
[----:B------:R-:W-:-:S05]  /*20f40*/  @!P2 LEA R4, P4, R20, R4, 0x1 ;  /* 0x000000041404a211 */ /* 0x000fca00078808ff */
[----:B------:R-:W-:-:S04]  /*20f50*/  @!P2 IMAD.X R0, RZ, RZ, R0, P4 ;  /* 0x000000ffff00a224 */ /* 0x000fc800020e0600 */
[----:B------:R-:W-:Y:S02]  /*20f60*/  @!P2 IMAD.MOV.U32 R5, RZ, RZ, R0 ;  /* 0x000000ffff05a224 */ /* 0x000fe400078e0000 */
[----:B------:R-:W-:Y:S02]  /*20f70*/  VIADD R0, R25, 0x80 ;  /* 0x0000008019007836 */ /* 0x000fe40000000000 */
[----:B------:R-:W-:Y:S01]  /*20f80*/  IMAD.MOV.U32 R13, RZ, RZ, R8 ;  /* 0x000000ffff0d7224 */ /* 0x000fe200078e0008 */
[----:B------:R-:W-:Y:S01]  /*20f90*/  @!PT LDS RZ, [RZ] ;  /* 0x00000000fffff984 */ /* 0x000fe20000000800 */
[----:B------:R-:W-:Y:S01]  /*20fa0*/  @!PT LDS RZ, [RZ] ;  /* 0x00000000fffff984 */ /* 0x000fe20000000800 */
[----:B------:R-:W-:Y:S01]  /*20fb0*/  @!PT LDS RZ, [RZ] ;  /* 0x00000000fffff984 */ /* 0x000fe20000000800 */
[----:B------:R0:W-:Y:S04]  /*20fc0*/  @!P2 LDGSTS.E.BYPASS.LTC128B.128 [R9+0xf200], desc[UR60][R4.64], !P3 ;  /* 0x0f2000000409afae */ /* 0x0001e8000d901d7c */
[----:B------:R0:W-:Y:S04]  /*20fd0*/  @!P2 LDGSTS.E.BYPASS.LTC128B.128 [R9+0x12200], desc[UR60][R4.64+0x40], !P0 ;  /* 0x122000400409afae */ /* 0x0001e8000c101d7c */
[----:B------:R0:W-:Y:S01]  /*20fe0*/  @!P2 LDGSTS.E.BYPASS.LTC128B.128 [R9+0x15200], desc[UR60][R4.64+0x80], !P1 ;  /* 0x152000800409afae */ /* 0x0001e2000c901d7c */
[----:B------:R-:W-:Y:S01]  /*20ff0*/  ISETP.GE.AND P2, PT, R0, R2, PT ;  /* 0x000000020000720c */ /* 0x000fe20003f46270 */
[----:B------:R-:W-:-:S12]  /*21000*/  IMAD.MOV.U32 R0, RZ, RZ, R14 ;  /* 0x000000ffff007224 */ /* 0x000fd800078e000e */
[----:B0-----:R-:W-:Y:S05]  /*21010*/  WARPSYNC.COLLECTIVE R15, `(.L_x_10143) ;  /* 0x000000000f087348 */ /* 0x001fea0003c00000 */
[----:B------:R1:W2:Y:S02]  /*21020*/  SHFL.IDX P6, R14, R13, R12, R11 ;  /* 0x0000000c0d0e7389 */ /* 0x0002a400000c000b */
[----:B012---:R-:W-:Y:S01]  /*21030*/  ENDCOLLECTIVE ;  /* 0x000000000000791b */ /* 0x007fe20003800000 */
.L_x_10143:
[----:B------:R-:W-:Y:S02]  /*21040*/  IMAD.MOV.U32 R13, RZ, RZ, R3 ;  /* 0x000000ffff0d7224 */ /* 0x000fe400078e0003 */
[----:B------:R-:W-:Y:S02]  /*21050*/  IMAD.MOV.U32 R12, RZ, RZ, 0x1 ;  /* 0x00000001ff0c7424 */ /* 0x000fe400078e00ff */
[----:B------:R-:W-:-:S07]  /*21060*/  IMAD.MOV.U32 R4, RZ, RZ, R14 ;  /* 0x000000ffff047224 */ /* 0x000fce00078e000e */
[----:B------:R-:W-:Y:S05]  /*21070*/  WARPSYNC.COLLECTIVE R15, `(.L_x_10144) ;  /* 0x000000000f087348 */ /* 0x000fea0003c00000 */
[----:B------:R0:W1:Y:S02]  /*21080*/  SHFL.IDX P6, R14, R13, R12, R11 ;  /* 0x0000000c0d0e7389 */ /* 0x00006400000c000b */
[----:B01----:R-:W-:Y:S01]  /*21090*/  ENDCOLLECTIVE ;  /* 0x000000000000791b */ /* 0x003fe20003800000 */
.L_x_10144:
[----:B------:R-:W-:-:S05]  /*210a0*/  @!P2 LEA R4, P4, R20, R4, 0x1 ;  /* 0x000000041404a211 */ /* 0x000fca00078808ff */
[----:B------:R-:W-:-:S04]  /*210b0*/  @!P2 IMAD.X R0, RZ, RZ, R0, P4 ;  /* 0x000000ffff00a224 */ /* 0x000fc800020e0600 */
[----:B------:R-:W-:Y:S02]  /*210c0*/  @!P2 IMAD.MOV.U32 R5, RZ, RZ, R0 ;  /* 0x000000ffff05a224 */ /* 0x000fe400078e0000 */
[----:B------:R-:W-:-:S03]  /*210d0*/  IMAD.MOV.U32 R13, RZ, RZ, R8 ;  /* 0x000000ffff0d7224 */ /* 0x000fc600078e0008 */
[----:B------:R-:W-:Y:S01]  /*210e0*/  @!PT LDS RZ, [RZ] ;  /* 0x00000000fffff984 */ /* 0x000fe20000000800 */
[----:B------:R-:W-:Y:S01]  /*210f0*/  @!PT LDS RZ, [RZ] ;  /* 0x00000000fffff984 */ /* 0x000fe20000000800 */
[----:B------:R-:W-:Y:S01]  /*21100*/  @!PT LDS RZ, [RZ] ;  /* 0x00000000fffff984 */ /* 0x000fe20000000800 */
[----:B------:R0:W-:Y:S04]  /*21110*/  @!P2 LDGSTS.E.BYPASS.LTC128B.128 [R9+0xfa00], desc[UR60][R4.64], !P3 ;  /* 0x0fa000000409afae */ /* 0x0001e8000d901d7c */
[----:B------:R0:W-:Y:S01]  /*21120*/  @!P2 LDGSTS.E.BYPASS.LTC128B.128 [R9+0x12a00], desc[UR60][R4.64+0x40], !P0 ;  /* 0x12a000400409afae */ /* 0x0001e2000c101d7c */
[----:B------:R-:W-:-:S03]  /*21130*/  IMAD.MOV.U32 R3, RZ, RZ, R14 ;  /* 0x000000ffff037224 */ /* 0x000fc600078e000e */
[----:B------:R0:W-:Y:S04]  /*21140*/  @!P2 LDGSTS.E.BYPASS.LTC128B.128 [R9+0x15a00], desc[UR60][R4.64+0x80], !P1 ;  /* 0x15a000800409afae */ /* 0x0001e8000c901d7c */
[----:B0-----:R-:W-:Y:S05]  /*21150*/  WARPSYNC.COLLECTIVE R15, `(.L_x_10145) ;  /* 0x000000000f087348 */ /* 0x001fea0003c00000 */
[----:B------:R1:W2:Y:S02]  /*21160*/  SHFL.IDX P6, R14, R13, R12, R11 ;  /* 0x0000000c0d0e7389 */ /* 0x0002a400000c000b */
[----:B012---:R-:W-:Y:S01]  /*21170*/  ENDCOLLECTIVE ;  /* 0x000000000000791b */ /* 0x007fe20003800000 */
.L_x_10145:
[----:B------:R-:W-:Y:S01]  /*21180*/  IMAD.MOV.U32 R8, RZ, RZ, R14 ;  /* 0x000000ffff087224 */ /* 0x000fe200078e000e */
[----:B------:R-:W-:Y:S06]  /*21190*/  BRA `(.L_x_10146) ;  /* 0xffffffa800c47947 */ /* 0x000fec000383ffff */
.L_x_9981:
[----:B-1----:R1:W2:Y:S02]  /*211a0*/  SYNCS.PHASECHK.TRANS64.TRYWAIT P0, [R16+URZ+0x31c20], R0 ;  /* 0x031c2000100075a7 */ /* 0x0022a4000800017f */
[----:B--2---:R-:W-:Y:S05]  /*211b0*/  @!P0 NANOSLEEP.SYNCS 0x989680 ;  /* 0x009896800000895d */ /* 0x004fea0003900000 */
[----:B------:R-:W2:Y:S02]  /*211c0*/  @!P0 SYNCS.PHASECHK.TRANS64 P0, [R16+URZ+0x31c20], R0 ;  /* 0x031c2000100085a7 */ /* 0x000ea4000800007f */
[----:B--2---:R-:W-:Y:S05]  /*211d0*/  @!P0 BRA `(.L_x_9981) ;  /* 0xfffffffc00f08947 */ /* 0x004fea000383ffff */
[----:B------:R-:W-:Y:S05]  /*211e0*/  BRA `(.L_x_10147) ;  /* 0xffffffac002c7947 */ /* 0x000fea000383ffff */
.L_x_9990:
[----:B-1----:R1:W2:Y:S02]  /*211f0*/  SYNCS.PHASECHK.TRANS64.TRYWAIT P0, [R3+URZ+0x31c40], R2 ;  /* 0x031c4002030075a7 */ /* 0x0022a4000800017f */
[----:B--2---:R-:W-:Y:S05]  /*21200*/  @!P0 NANOSLEEP.SYNCS 0x989680 ;  /* 0x009896800000895d */ /* 0x004fea0003900000 */
[----:B------:R-:W2:Y:S02]  /*21210*/  @!P0 SYNCS.PHASECHK.TRANS64 P0, [R3+URZ+0x31c40], R2 ;  /* 0x031c4002030085a7 */ /* 0x000ea4000800007f */
[----:B--2---:R-:W-:Y:S05]  /*21220*/  @!P0 BRA `(.L_x_9990) ;  /* 0xfffffffc00f08947 */ /* 0x004fea000383ffff */
[----:B------:R-:W-:Y:S05]  /*21230*/  BRA `(.L_x_10148) ;  /* 0xffffffac00fc7947 */ /* 0x000fea000383ffff */
.L_x_9997:
[----:B0-----:R0:W1:Y:S02]  /*21240*/  SYNCS.PHASECHK.TRANS64.TRYWAIT P0, [R2+URZ+0x31c60], R3 ;  /* 0x031c6003020075a7 */ /* 0x001064000800017f */
[----:B-1----:R-:W-:Y:S05]  /*21250*/  @!P0 NANOSLEEP.SYNCS 0x989680 ;  /* 0x009896800000895d */ /* 0x002fea0003900000 */
[----:B------:R-:W1:Y:S02]  /*21260*/  @!P0 SYNCS.PHASECHK.TRANS64 P0, [R2+URZ+0x31c60], R3 ;  /* 0x031c6003020085a7 */ /* 0x000e64000800007f */
[----:B-1----:R-:W-:Y:S05]  /*21270*/  @!P0 BRA `(.L_x_9997) ;  /* 0xfffffffc00f08947 */ /* 0x002fea000383ffff */
[----:B------:R-:W-:Y:S05]  /*21280*/  BRA `(.L_x_10149) ;  /* 0xffffffb400007947 */ /* 0x000fea000383ffff */
.L_x_10008:
[----:B-1----:R1:W2:Y:S02]  /*21290*/  SYNCS.PHASECHK.TRANS64.TRYWAIT P0, [R3+URZ+0x31c40], R2 ;  /* 0x031c4002030075a7 */ /* 0x0022a4000800017f */
[----:B--2---:R-:W-:Y:S05]  /*212a0*/  @!P0 NANOSLEEP.SYNCS 0x989680 ;  /* 0x009896800000895d */ /* 0x004fea0003900000 */
[----:B------:R-:W2:Y:S02]  /*212b0*/  @!P0 SYNCS.PHASECHK.TRANS64 P0, [R3+URZ+0x31c40], R2 ;  /* 0x031c4002030085a7 */ /* 0x000ea4000800007f */
[----:B--2---:R-:W-:Y:S05]  /*212c0*/  @!P0 BRA `(.L_x_10008) ;  /* 0xfffffffc00f08947 */ /* 0x004fea000383ffff */
[----:B------:R-:W-:Y:S05]  /*212d0*/  BRA `(.L_x_10150) ;  /* 0xffffffb800bc7947 */ /* 0x000fea000383ffff */
.L_x_10015:
[----:B0-----:R0:W1:Y:S02]  /*212e0*/  SYNCS.PHASECHK.TRANS64.TRYWAIT P0, [R2+URZ+0x31c60], R28 ;  /* 0x031c601c020075a7 */ /* 0x001064000800017f */
[----:B-1----:R-:W-:Y:S05]  /*212f0*/  @!P0 NANOSLEEP.SYNCS 0x989680 ;  /* 0x009896800000895d */ /* 0x002fea0003900000 */
[----:B------:R-:W1:Y:S02]  /*21300*/  @!P0 SYNCS.PHASECHK.TRANS64 P0, [R2+URZ+0x31c60], R28 ;  /* 0x031c601c020085a7 */ /* 0x000e64000800007f */
[----:B-1----:R-:W-:Y:S05]  /*21310*/  @!P0 BRA `(.L_x_10015) ;  /* 0xfffffffc00f08947 */ /* 0x002fea000383ffff */
[----:B------:R-:W-:Y:S05]  /*21320*/  BRA `(.L_x_10151) ;  /* 0xffffffbc00c07947 */ /* 0x000fea000383ffff */
.L_x_10026:
[----:B-1----:R1:W2:Y:S02]  /*21330*/  SYNCS.PHASECHK.TRANS64.TRYWAIT P0, [R3+URZ+0x31c40], R2 ;  /* 0x031c4002030075a7 */ /* 0x0022a4000800017f */
[----:B--2---:R-:W-:Y:S05]  /*21340*/  @!P0 NANOSLEEP.SYNCS 0x989680 ;  /* 0x009896800000895d */ /* 0x004fea0003900000 */
[----:B------:R-:W2:Y:S02]  /*21350*/  @!P0 SYNCS.PHASECHK.TRANS64 P0, [R3+URZ+0x31c40], R2 ;  /* 0x031c4002030085a7 */ /* 0x000ea4000800007f */
[----:B--2---:R-:W-:Y:S05]  /*21360*/  @!P0 BRA `(.L_x_10026) ;  /* 0xfffffffc00f08947 */ /* 0x004fea000383ffff */
[----:B------:R-:W-:Y:S05]  /*21370*/  BRA `(.L_x_10152) ;  /* 0xffffffc400547947 */ /* 0x000fea000383ffff */
.L_x_10033:
[----:B0-----:R0:W1:Y:S02]  /*21380*/  SYNCS.PHASECHK.TRANS64.TRYWAIT P0, [R2+URZ+0x31c60], R7 ;  /* 0x031c6007020075a7 */ /* 0x001064000800017f */
[----:B-1----:R-:W-:Y:S05]  /*21390*/  @!P0 NANOSLEEP.SYNCS 0x989680 ;  /* 0x009896800000895d */ /* 0x002fea0003900000 */
[----:B------:R-:W1:Y:S02]  /*213a0*/  @!P0 SYNCS.PHASECHK.TRANS64 P0, [R2+URZ+0x31c60], R7 ;  /* 0x031c6007020085a7 */ /* 0x000e64000800007f */
[----:B-1----:R-:W-:Y:S05]  /*213b0*/  @!P0 BRA `(.L_x_10033) ;  /* 0xfffffffc00f08947 */ /* 0x002fea000383ffff */
[----:B------:R-:W-:Y:S05]  /*213c0*/  BRA `(.L_x_10153) ;  /* 0xffffffc800587947 */ /* 0x000fea000383ffff */
.L_x_10046:
[----:B-1----:R1:W2:Y:S02]  /*213d0*/  SYNCS.PHASECHK.TRANS64.TRYWAIT P0, [R0+URZ+0x31c60], R3 ;  /* 0x031c6003000075a7 */ /* 0x0022a4000800017f */
[----:B--2---:R-:W-:Y:S05]  /*213e0*/  @!P0 NANOSLEEP.SYNCS 0x989680 ;  /* 0x009896800000895d */ /* 0x004fea0003900000 */
[----:B------:R-:W2:Y:S02]  /*213f0*/  @!P0 SYNCS.PHASECHK.TRANS64 P0, [R0+URZ+0x31c60], R3 ;  /* 0x031c6003000085a7 */ /* 0x000ea4000800007f */
[----:B--2---:R-:W-:Y:S05]  /*21400*/  @!P0 BRA `(.L_x_10046) ;  /* 0xfffffffc00f08947 */ /* 0x004fea000383ffff */
[----:B------:R-:W-:Y:S05]  /*21410*/  BRA `(.L_x_10154) ;  /* 0xffffffcc00d47947 */ /* 0x000fea000383ffff */
.L_x_10055:
[----:B------:R-:W-:Y:S01]  /*21420*/  BSSY B0, `(.L_x_10155) ;  /* 0x0000008000007945 */ /* 0x000fe20003800000 */
[----:B-1----:R-:W-:Y:S02]  /*21430*/  IMAD.MOV.U32 R13, RZ, RZ, R24 ;  /* 0x000000ffff0d7224 */ /* 0x002fe400078e0018 */
[----:B------:R-:W-:Y:S02]  /*21440*/  IMAD.MOV.U32 R12, RZ, RZ, RZ ;  /* 0x000000ffff0c7224 */ /* 0x000fe400078e00ff */
[----:B0-----:R-:W-:Y:S02]  /*21450*/  IMAD.MOV.U32 R11, RZ, RZ, 0x1f ;  /* 0x0000001fff0b7424 */ /* 0x001fe400078e00ff */
[----:B------:R-:W-:-:S07]  /*21460*/  IMAD.MOV.U32 R15, RZ, RZ, -0x1 ;  /* 0xffffffffff0f7424 */ /* 0x000fce00078e00ff */
[----:B--23--:R-:W-:Y:S05]  /*21470*/  WARPSYNC.COLLECTIVE R15, `(.L_x_10156) ;  /* 0x000000000f087348 */ /* 0x00cfea0003c00000 */
[----:B------:R0:W1:Y:S02]  /*21480*/  SHFL.IDX P6, R14, R13, R12, R11 ;  /* 0x0000000c0d0e7389 */ /* 0x00006400000c000b */
[----:B0123--:R-:W-:Y:S01]  /*21490*/  ENDCOLLECTIVE ;  /* 0x000000000000791b */ /* 0x00ffe20003800000 */
.L_x_10156:
[----:B------:R-:W-:Y:S05]  /*214a0*/  BSYNC B0 ;  /* 0x0000000000007941 */ /* 0x000fea0003800000 */
.L_x_10155:
[----:B------:R-:W-:Y:S01]  /*214b0*/  IMAD.MOV.U32 R13, RZ, RZ, R24 ;  /* 0x000000ffff0d7224 */ /* 0x000fe200078e0018 */
[----:B------:R-:W-:Y:S01]  /*214c0*/  LOP3.LUT P1, RZ, R19, 0x1, RZ, 0xc0, !PT ;  /* 0x0000000113ff7812 */ /* 0x000fe2000782c0ff */
        /* <DEDUP_REMOVED lines=8> */
.L_x_10157:
[----:B------:R-:W-:Y:S02]  /*21550*/  ULDC UR4, c[0x0][0xc3c] ;  /* 0x00030f0000047ab9 */ /* 0x000fe40000000800 */
        /* <DEDUP_REMOVED lines=9> */
[----:B------:R-:W-:Y:S02]  /*215f0*/  CS2R R4, SRZ ;  /* 0x0000000000047805 */ /* 0x000fe4000001ff00 */
[C---:B------:R-:W-:Y:S01]  /*21600*/  ISETP.GE.U32.AND P2, PT, R10.reuse, 0x8, PT ;  /* 0x000000080a00780c */ /* 0x040fe20003f46070 */
[----:B------:R-:W-:Y:S01]  /*21610*/  IMAD.MOV.U32 R24, RZ, RZ, RZ ;  /* 0x000000ffff187224 */ /* 0x000fe200078e00ff */
[C---:B------:R-:W-:Y:S01]  /*21620*/  ISETP.GE.U32.AND P3, PT, R10.reuse, 0x10, PT ;  /* 0x000000100a00780c */ /* 0x040fe20003f66070 */
[----:B--2---:R-:W-:Y:S02]  /*21630*/  @!P0 IMAD.MOV.U32 R4, RZ, RZ, R7 ;  /* 0x000000ffff048224 */ /* 0x004fe400078e0007 */
[----:B---3--:R-:W-:Y:S01]  /*21640*/  @!P0 IMAD.MOV.U32 R5, RZ, RZ, R8 ;  /* 0x000000ffff058224 */ /* 0x008fe200078e0008 */
[----:B------:R-:W-:-:S03]  /*21650*/  ISETP.GE.U32.AND P0, PT, R10, 0x2, PT ;  /* 0x000000020a00780c */ /* 0x000fc60003f06070 */
[----:B------:R-:W-:-:S10]  /*21660*/  IMAD R13, R5, R4, RZ ;  /* 0x00000004050d7224 */ /* 0x000fd400078e02ff */
[----:B------:R-:W-:Y:S05]  /*21670*/  WARPSYNC.COLLECTIVE R15, `(.L_x_10158) ;  /* 0x000000000f087348 */ /* 0x000fea0003c00000 */
[----:B------:R0:W1:Y:S02]  /*21680*/  SHFL.UP P6, R14, R13, R12, R11 ;  /* 0x0400000c0d0e7389 */ /* 0x00006400000c000b */
[----:B01----:R-:W-:Y:S01]  /*21690*/  ENDCOLLECTIVE ;  /* 0x000000000000791b */ /* 0x003fe20003800000 */
.L_x_10158:
[----:B------:R-:W-:Y:S01]  /*216a0*/  IMAD.MOV.U32 R12, RZ, RZ, 0x2 ;  /* 0x00000002ff0c7424 */ /* 0x000fe200078e00ff */
[----:B------:R-:W-:Y:S02]  /*216b0*/  SEL R14, R14, RZ, P1 ;  /* 0x000000ff0e0e7207 */ /* 0x000fe40000800000 */
[----:B------:R-:W-:-:S03]  /*216c0*/  ISETP.GE.U32.AND P1, PT, R10, 0x4, PT ;  /* 0x000000040a00780c */ /* 0x000fc60003f26070 */
[----:B------:R-:W-:-:S04]  /*216d0*/  IMAD.IADD R7, R13, 0x1, R14 ;  /* 0x000000010d077824 */ /* 0x000fc800078e020e */
[----:B------:R-:W-:-:S07]  /*216e0*/  IMAD.MOV.U32 R13, RZ, RZ, R7 ;  /* 0x000000ffff0d7224 */ /* 0x000fce00078e0007 */
[----:B------:R-:W-:Y:S05]  /*216f0*/  WARPSYNC.COLLECTIVE R15, `(.L_x_10159) ;  /* 0x000000000f087348 */ /* 0x000fea0003c00000 */
[----:B------:R0:W1:Y:S02]  /*21700*/  SHFL.UP P6, R14, R13, R12, R11 ;  /* 0x0400000c0d0e7389 */ /* 0x00006400000c000b */
[----:B01----:R-:W-:Y:S01]  /*21710*/  ENDCOLLECTIVE ;  /* 0x000000000000791b */ /* 0x003fe20003800000 */
.L_x_10159:
[----:B------:R-:W-:Y:S01]  /*21720*/  IMAD.MOV.U32 R12, RZ, RZ, 0x4 ;  /* 0x00000004ff0c7424 */ /* 0x000fe200078e00ff */
[----:B------:R-:W-:-:S05]  /*21730*/  SEL R2, R14, RZ, P0 ;  /* 0x000000ff0e027207 */ /* 0x000fca0000000000 */
[----:B------:R-:W-:-:S04]  /*21740*/  IMAD.IADD R2, R7, 0x1, R2 ;  /* 0x0000000107027824 */ /* 0x000fc800078e0202 */
[----:B------:R-:W-:-:S07]  /*21750*/  IMAD.MOV.U32 R13, RZ, RZ, R2 ;  /* 0x000000ffff0d7224 */ /* 0x000fce00078e0002 */
[----:B------:R-:W-:Y:S05]  /*21760*/  WARPSYNC.COLLECTIVE R15, `(.L_x_10160) ;  /* 0x000000000f087348 */ /* 0x000fea0003c00000 */
[----:B------:R0:W1:Y:S02]  /*21770*/  SHFL.UP P6, R14, R13, R12, R11 ;  /* 0x0400000c0d0e7389 */ /* 0x00006400000c000b */
[----:B01----:R-:W-:Y:S01]  /*21780*/  ENDCOLLECTIVE ;  /* 0x000000000000791b */ /* 0x003fe20003800000 */
.L_x_10160:
[----:B------:R-:W-:Y:S01]  /*21790*/  IMAD.MOV.U32 R12, RZ, RZ, 0x8 ;  /* 0x00000008ff0c7424 */ /* 0x000fe200078e00ff */
[----:B------:R-:W-:-:S05]  /*217a0*/  SEL R3, R14, RZ, P1 ;  /* 0x000000ff0e037207 */ /* 0x000fca0000800000 */
[----:B------:R-:W-:-:S04]  /*217b0*/  IMAD.IADD R3, R2, 0x1, R3 ;  /* 0x0000000102037824 */ /* 0x000fc800078e0203 */
[----:B------:R-:W-:-:S07]  /*217c0*/  IMAD.MOV.U32 R13, RZ, RZ, R3 ;  /* 0x000000ffff0d7224 */ /* 0x000fce00078e0003 */
[----:B------:R-:W-:Y:S05]  /*217d0*/  WARPSYNC.COLLECTIVE R15, `(.L_x_10161) ;  /* 0x000000000f087348 */ /* 0x000fea0003c00000 */
[----:B------:R0:W1:Y:S02]  /*217e0*/  SHFL.UP P6, R14, R13, R12, R11 ;  /* 0x0400000c0d0e7389 */ /* 0x00006400000c000b */
[----:B01----:R-:W-:Y:S01]  /*217f0*/  ENDCOLLECTIVE ;  /* 0x000000000000791b */ /* 0x003fe20003800000 */
.L_x_10161:
[----:B------:R-:W-:Y:S01]  /*21800*/  IMAD.MOV.U32 R12, RZ, RZ, 0x10 ;  /* 0x00000010ff0c7424 */ /* 0x000fe200078e00ff */
[----:B------:R-:W-:-:S05]  /*21810*/  SEL R14, R14, RZ, P2 ;  /* 0x000000ff0e0e7207 */ /* 0x000fca0001000000 */
[----:B------:R-:W-:-:S04]  /*21820*/  IMAD.IADD R7, R3, 0x1, R14 ;  /* 0x0000000103077824 */ /* 0x000fc800078e020e */
[----:B------:R-:W-:-:S07]  /*21830*/  IMAD.MOV.U32 R13, RZ, RZ, R7 ;  /* 0x000000ffff0d7224 */ /* 0x000fce00078e0007 */
[----:B------:R-:W-:Y:S05]  /*21840*/  WARPSYNC.COLLECTIVE R15, `(.L_x_10162) ;  /* 0x000000000f087348 */ /* 0x000fea0003c00000 */
[----:B------:R0:W1:Y:S02]  /*21850*/  SHFL.UP P6, R14, R13, R12, R11 ;  /* 0x0400000c0d0e7389 */ /* 0x00006400000c000b */
[----:B01----:R-:W-:Y:S01]  /*21860*/  ENDCOLLECTIVE ;  /* 0x000000000000791b */ /* 0x003fe20003800000 */
.L_x_10162:
        /* <DEDUP_REMOVED lines=8> */
.L_x_10163:
[----:B------:R-:W-:Y:S05]  /*218f0*/  BRA `(.L_x_10164) ;  /* 0xffffffd000907947 */ /* 0x000fea000383ffff */
.L_x_10058:
[----:B------:R-:W-:Y:S01]  /*21900*/  BSSY B0, `(.L_x_10165) ;  /* 0x0000007000007945 */ /* 0x000fe20003800000 */
[----:B------:R-:W-:Y:S02]  /*21910*/  IMAD.MOV.U32 R12, RZ, RZ, 0x1 ;  /* 0x00000001ff0c7424 */ /* 0x000fe400078e00ff */
[----:B------:R-:W-:Y:S02]  /*21920*/  IMAD.MOV.U32 R11, RZ, RZ, RZ ;  /* 0x000000ffff0b7224 */ /* 0x000fe400078e00ff */
[----:B------:R-:W-:-:S07]  /*21930*/  IMAD.MOV.U32 R15, RZ, RZ, -0x1 ;  /* 0xffffffffff0f7424 */ /* 0x000fce00078e00ff */
[----:B------:R-:W-:Y:S05]  /*21940*/  WARPSYNC.COLLECTIVE R15, `(.L_x_10166) ;  /* 0x000000000f087348 */ /* 0x000fea0003c00000 */
[----:B------:R0:W1:Y:S02]  /*21950*/  SHFL.UP P6, R14, R13, R12, R11 ;  /* 0x0400000c0d0e7389 */ /* 0x00006400000c000b */
[----:B01----:R-:W-:Y:S01]  /*21960*/  ENDCOLLECTIVE ;  /* 0x000000000000791b */ /* 0x003fe20003800000 */
.L_x_10166:
[----:B------:R-:W-:Y:S05]  /*21970*/  BSYNC B0 ;  /* 0x0000000000007941 */ /* 0x000fea0003800000 */
.L_x_10165:
[----:B------:R-:W-:Y:S01]  /*21980*/  LOP3.LUT P4, RZ, R19, 0x1, RZ, 0xc0, !PT ;  /* 0x0000000113ff7812 */ /* 0x000fe2000788c0ff */
[----:B------:R-:W-:Y:S02]  /*21990*/  IMAD.MOV.U32 R12, RZ, RZ, 0x2 ;  /* 0x00000002ff0c7424 */ /* 0x000fe400078e00ff */
[----:B------:R-:W-:Y:S01]  /*219a0*/  IMAD.MOV.U32 R11, RZ, RZ, RZ ;  /* 0x000000ffff0b7224 */ /* 0x000fe200078e00ff */
[----:B------:R-:W-:Y:S01]  /*219b0*/  SEL R14, R14, RZ, P4 ;  /* 0x000000ff0e0e7207 */ /* 0x000fe20002000000 */
[----:B------:R-:W-:-:S04]  /*219c0*/  IMAD.MOV.U32 R15, RZ, RZ, -0x1 ;  /* 0xffffffffff0f7424 */ /* 0x000fc800078e00ff */
[----:B------:R-:W-:-:S07]  /*219d0*/  IMAD.IADD R13, R13, 0x1, R14 ;  /* 0x000000010d0d7824 */ /* 0x000fce00078e020e */
[----:B------:R-:W-:Y:S05]  /*219e0*/  WARPSYNC.COLLECTIVE R15, `(.L_x_10167) ;  /* 0x000000000f087348 */ /* 0x000fea0003c00000 */
[----:B------:R0:W1:Y:S02]  /*219f0*/  SHFL.UP P6, R14, R13, R12, R11 ;  /* 0x0400000c0d0e7389 */ /* 0x00006400000c000b */
[----:B01----:R-:W-:Y:S01]  /*21a00*/  ENDCOLLECTIVE ;  /* 0x000000000000791b */ /* 0x003fe20003800000 */
.L_x_10167:
[----:B------:R-:W-:Y:S01]  /*21a10*/  IMAD.MOV.U32 R12, RZ, RZ, 0x4 ;  /* 0x00000004ff0c7424 */ /* 0x000fe200078e00ff */
[----:B------:R-:W-:-:S05]  /*21a20*/  SEL R14, R14, RZ, P0 ;  /* 0x000000ff0e0e7207 */ /* 0x000fca0000000000 */
[----:B------:R-:W-:-:S04]  /*21a30*/  IMAD.IADD R3, R13, 0x1, R14 ;  /* 0x000000010d037824 */ /* 0x000fc800078e020e */
[----:B------:R-:W-:-:S07]  /*21a40*/  IMAD.MOV.U32 R13, RZ, RZ, R3 ;  /* 0x000000ffff0d7224 */ /* 0x000fce00078e0003 */
[----:B------:R-:W-:Y:S05]  /*21a50*/  WARPSYNC.COLLECTIVE R15, `(.L_x_10168) ;  /* 0x000000000f087348 */ /* 0x000fea0003c00000 */
[----:B------:R0:W1:Y:S02]  /*21a60*/  SHFL.UP P6, R14, R13, R12, R11 ;  /* 0x0400000c0d0e7389 */ /* 0x00006400000c000b */
[----:B01----:R-:W-:Y:S01]  /*21a70*/  ENDCOLLECTIVE ;  /* 0x000000000000791b */ /* 0x003fe20003800000 */
.L_x_10168:
[----:B------:R-:W-:Y:S01]  /*21a80*/  IMAD.MOV.U32 R12, RZ, RZ, 0x8 ;  /* 0x00000008ff0c7424 */ /* 0x000fe200078e00ff */
[----:B------:R-:W-:-:S05]  /*21a90*/  SEL R14, R14, RZ, P1 ;  /* 0x000000ff0e0e7207 */ /* 0x000fca0000800000 */
[----:B------:R-:W-:-:S04]  /*21aa0*/  IMAD.IADD R7, R3, 0x1, R14 ;  /* 0x0000000103077824 */ /* 0x000fc800078e020e */
[----:B------:R-:W-:-:S07]  /*21ab0*/  IMAD.MOV.U32 R13, RZ, RZ, R7 ;  /* 0x000000ffff0d7224 */ /* 0x000fce00078e0007 */
[----:B------:R-:W-:Y:S05]  /*21ac0*/  WARPSYNC.COLLECTIVE R15, `(.L_x_10169) ;  /* 0x000000000f087348 */ /* 0x000fea0003c00000 */
[----:B------:R0:W1:Y:S02]  /*21ad0*/  SHFL.UP P6, R14, R13, R12, R11 ;  /* 0x0400000c0d0e7389 */ /* 0x00006400000c000b */
[----:B01----:R-:W-:Y:S01]  /*21ae0*/  ENDCOLLECTIVE ;  /* 0x000000000000791b */ /* 0x003fe20003800000 */
.L_x_10169:
[----:B------:R-:W-:Y:S01]  /*21af0*/  IMAD.MOV.U32 R12, RZ, RZ, 0x10 ;  /* 0x00000010ff0c7424 */ /* 0x000fe200078e00ff */
[----:B------:R-:W-:-:S05]  /*21b00*/  SEL R8, R14, RZ, P2 ;  /* 0x000000ff0e087207 */ /* 0x000fca0001000000 */
[----:B------:R-:W-:-:S04]  /*21b10*/  IMAD.IADD R8, R7, 0x1, R8 ;  /* 0x0000000107087824 */ /* 0x000fc800078e0208 */
[----:B------:R-:W-:-:S07]  /*21b20*/  IMAD.MOV.U32 R13, RZ, RZ, R8 ;  /* 0x000000ffff0d7224 */ /* 0x000fce00078e0008 */
[----:B------:R-:W-:Y:S05]  /*21b30*/  WARPSYNC.COLLECTIVE R15, `(.L_x_10170) ;  /* 0x000000000f087348 */ /* 0x000fea0003c00000 */
[----:B------:R0:W1:Y:S02]  /*21b40*/  SHFL.UP P6, R14, R13, R12, R11 ;  /* 0x0400000c0d0e7389 */ /* 0x00006400000c000b */
[----:B01----:R-:W-:Y:S01]  /*21b50*/  ENDCOLLECTIVE ;  /* 0x000000000000791b */ /* 0x003fe20003800000 */
.L_x_10170:
        /* <DEDUP_REMOVED lines=8> */
.L_x_10171:
[----:B------:R-:W-:Y:S05]  /*21be0*/  BRA `(.L_x_10172) ;  /* 0xffffffd000787947 */ /* 0x000fea000383ffff */
.L_x_10060:
[----:B------:R-:W-:Y:S01]  /*21bf0*/  BSSY B0, `(.L_x_10173) ;  /* 0x0000006000007945 */ /* 0x000fe20003800000 */
[----:B------:R-:W-:Y:S01]  /*21c00*/  PLOP3.LUT P6, PT, P6, PT, PT, 0x8, 0x0 ;  /* 0x000000000000781c */ /* 0x000fe200037ce170 */
[----:B------:R-:W-:-:S12]  /*21c10*/  IMAD.MOV.U32 R15, RZ, RZ, -0x1 ;  /* 0xffffffffff0f7424 */ /* 0x000fd800078e00ff */
[----:B0-----:R-:W-:Y:S05]  /*21c20*/  WARPSYNC.COLLECTIVE R15, `(.L_x_10174) ;  /* 0x000000000f087348 */ /* 0x001fea0003c00000 */
[----:B------:R-:W-:Y:S01]  /*21c30*/  VOTE.ANY R14, PT, P6 ;  /* 0x00000000000e7806 */ /* 0x000fe200030e0100 */
[----:B0-----:R-:W-:Y:S06]  /*21c40*/  ENDCOLLECTIVE ;  /* 0x000000000000791b */ /* 0x001fec0003800000 */
.L_x_10174:
[----:B------:R-:W-:Y:S05]  /*21c50*/  BSYNC B0 ;  /* 0x0000000000007941 */ /* 0x000fea0003800000 */
.L_x_10173:
        /* <DEDUP_REMOVED lines=9> */
.L_x_10175:
[----:B------:R-:W-:Y:S02]  /*21cf0*/  IMAD.MOV.U32 R13, RZ, RZ, R5 ;  /* 0x000000ffff0d7224 */ /* 0x000fe400078e0005 */
[----:B------:R-:W-:-:S07]  /*21d00*/  IMAD.MOV.U32 R4, RZ, RZ, R14 ;  /* 0x000000ffff047224 */ /* 0x000fce00078e000e */
[----:B------:R-:W-:Y:S05]  /*21d10*/  WARPSYNC.COLLECTIVE R15, `(.L_x_10176) ;  /* 0x000000000f087348 */ /* 0x000fea0003c00000 */
[----:B------:R0:W1:Y:S02]  /*21d20*/  SHFL.IDX P6, R14, R13, R12, R11 ;  /* 0x0000000c0d0e7389 */ /* 0x00006400000c000b */
[----:B01----:R-:W-:Y:S01]  /*21d30*/  ENDCOLLECTIVE ;  /* 0x000000000000791b */ /* 0x003fe20003800000 */
.L_x_10176:
[----:B------:R-:W-:Y:S01]  /*21d40*/  IMAD.MOV.U32 R5, RZ, RZ, R14 ;  /* 0x000000ffff057224 */ /* 0x000fe200078e000e */
[----:B------:R-:W-:Y:S06]  /*21d50*/  BRA `(.L_x_10177) ;  /* 0xffffffd000587947 */ /* 0x000fec000383ffff */
.L_x_10062:
[----:B------:R-:W-:Y:S01]  /*21d60*/  BSSY B0, `(.L_x_10178) ;  /* 0x0000007000007945 */ /* 0x000fe20003800000 */
[----:B------:R-:W-:Y:S02]  /*21d70*/  IMAD.MOV.U32 R13, RZ, RZ, R2 ;  /* 0x000000ffff0d7224 */ /* 0x000fe400078e0002 */
[----:B------:R-:W-:Y:S02]  /*21d80*/  IMAD.MOV.U32 R11, RZ, RZ, 0x1f ;  /* 0x0000001fff0b7424 */ /* 0x000fe400078e00ff */
[----:B------:R-:W-:-:S07]  /*21d90*/  IMAD.MOV.U32 R15, RZ, RZ, -0x1 ;  /* 0xffffffffff0f7424 */ /* 0x000fce00078e00ff */
[----:B0123--:R-:W-:Y:S05]  /*21da0*/  WARPSYNC.COLLECTIVE R15, `(.L_x_10179) ;  /* 0x000000000f087348 */ /* 0x00ffea0003c00000 */
[----:B------:R4:W0:Y:S02]  /*21db0*/  SHFL.IDX P6, R14, R13, R12, R11 ;  /* 0x0000000c0d0e7389 */ /* 0x00082400000c000b */
[----:B01234-:R-:W-:Y:S01]  /*21dc0*/  ENDCOLLECTIVE ;  /* 0x000000000000791b */ /* 0x01ffe20003800000 */
.L_x_10179:
[----:B------:R-:W-:Y:S05]  /*21dd0*/  BSYNC B0 ;  /* 0x0000000000007941 */ /* 0x000fea0003800000 */
.L_x_10178:
[----:B------:R-:W-:Y:S01]  /*21de0*/  IMAD.MOV.U32 R24, RZ, RZ, R14 ;  /* 0x000000ffff187224 */ /* 0x000fe200078e000e */
[----:B------:R-:W-:Y:S06]  /*21df0*/  BRA `(.L_x_10061) ;  /* 0xffffffd000487947 */ /* 0x000fec000383ffff */
.L_x_10066:
[----:B0-----:R0:W1:Y:S02]  /*21e00*/  SYNCS.PHASECHK.TRANS64.TRYWAIT P0, [R9+URZ+0x31c20], R0 ;  /* 0x031c2000090075a7 */ /* 0x001064000800017f */
[----:B-1----:R-:W-:Y:S05]  /*21e10*/  @!P0 NANOSLEEP.SYNCS 0x989680 ;  /* 0x009896800000895d */ /* 0x002fea0003900000 */
[----:B------:R-:W1:Y:S02]  /*21e20*/  @!P0 SYNCS.PHASECHK.TRANS64 P0, [R9+URZ+0x31c20], R0 ;  /* 0x031c2000090085a7 */ /* 0x000e64000800007f */
[----:B-1----:R-:W-:Y:S05]  /*21e30*/  @!P0 BRA `(.L_x_10066) ;  /* 0xfffffffc00f08947 */ /* 0x002fea000383ffff */
[----:B------:R-:W-:Y:S05]  /*21e40*/  BRA `(.L_x_10180) ;  /* 0xffffffd400987947 */ /* 0x000fea000383ffff */
.L_x_10067:
        /* <DEDUP_REMOVED lines=8> */
[----:B0---4-:R-:W-:Y:S05]  /*21ed0*/  WARPSYNC.COLLECTIVE R15, `(.L_x_10182) ;  /* 0x000000000f087348 */ /* 0x011fea0003c00000 */
[----:B------:R1:W2:Y:S02]  /*21ee0*/  SHFL.IDX P6, R14, R13, R12, R11 ;  /* 0x0000000c0d0e7389 */ /* 0x0002a400000c000b */
[----:B012-4-:R-:W-:Y:S01]  /*21ef0*/  ENDCOLLECTIVE ;  /* 0x000000000000791b */ /* 0x017fe20003800000 */
.L_x_10182:
[----:B------:R-:W-:Y:S05]  /*21f00*/  BSYNC B0 ;  /* 0x0000000000007941 */ /* 0x000fea0003800000 */
.L_x_10181:
[----:B------:R-:W-:Y:S05]  /*21f10*/  BRA `(.L_x_10183) ;  /* 0xffffffd400807947 */ /* 0x000fea000383ffff */
.L_x_10068:
[----:B------:R-:W-:Y:S01]  /*21f20*/  BSSY B0, `(.L_x_10184) ;  /* 0x0000006000007945 */ /* 0x000fe20003800000 */
[----:B------:R-:W-:-:S07]  /*21f30*/  IMAD.MOV.U32 R15, RZ, RZ, -0x1 ;  /* 0xffffffffff0f7424 */ /* 0x000fce00078e00ff */
[----:B0---4-:R-:W-:Y:S05]  /*21f40*/  WARPSYNC.COLLECTIVE R15, `(.L_x_10185) ;  /* 0x000000000f0c7348 */ /* 0x011fea0003c00000 */
[----:B------:R-:W-:Y:S02]  /*21f50*/  ELECT P6, UR62, PT ;  /* 0x00000000003e782f */ /* 0x000fe400038c0000 */
[----:B------:R-:W-:Y:S01]  /*21f60*/  MOV R14, UR62 ;  /* 0x0000003e000e7c02 */ /* 0x000fe20008000f00 */
[----:B0---4-:R-:W-:Y:S10]  /*21f70*/  ENDCOLLECTIVE ;  /* 0x000000000000791b */ /* 0x011ff40003800000 */
.L_x_10185:
[----:B------:R-:W-:Y:S05]  /*21f80*/  BSYNC B0 ;  /* 0x0000000000007941 */ /* 0x000fea0003800000 */
.L_x_10184:
[----:B------:R-:W-:Y:S05]  /*21f90*/  BRA `(.L_x_10186) ;  /* 0xffffffd400747947 */ /* 0x000fea000383ffff */
.L_x_10070:
[----:B0-----:R0:W1:Y:S02]  /*21fa0*/  SYNCS.PHASECHK.TRANS64.TRYWAIT P0, [R7+URZ], R2 ;  /* 0x00000002070075a7 */ /* 0x001064000800017f */
[----:B-1----:R-:W-:Y:S05]  /*21fb0*/  @!P0 NANOSLEEP.SYNCS 0x989680 ;  /* 0x009896800000895d */ /* 0x002fea0003900000 */
[----:B------:R-:W1:Y:S02]  /*21fc0*/  @!P0 SYNCS.PHASECHK.TRANS64 P0, [R7+URZ], R2 ;  /* 0x00000002070085a7 */ /* 0x000e64000800007f */
[----:B-1----:R-:W-:Y:S05]  /*21fd0*/  @!P0 BRA `(.L_x_10070) ;  /* 0xfffffffc00f08947 */ /* 0x002fea000383ffff */
[----:B------:R-:W-:Y:S05]  /*21fe0*/  BRA `(.L_x_10187) ;  /* 0xffffffd400a87947 */ /* 0x000fea000383ffff */
.L_x_10071:
[----:B-1----:R1:W2:Y:S02]  /*21ff0*/  SYNCS.PHASECHK.TRANS64.TRYWAIT P0, [R3+URZ], R0 ;  /* 0x00000000030075a7 */ /* 0x0022a4000800017f */
[----:B--2---:R-:W-:Y:S05]  /*22000*/  @!P0 NANOSLEEP.SYNCS 0x989680 ;  /* 0x009896800000895d */ /* 0x004fea0003900000 */
[----:B------:R-:W2:Y:S02]  /*22010*/  @!P0 SYNCS.PHASECHK.TRANS64 P0, [R3+URZ], R0 ;  /* 0x00000000030085a7 */ /* 0x000ea4000800007f */
[----:B--2---:R-:W-:Y:S05]  /*22020*/  @!P0 BRA `(.L_x_10071) ;  /* 0xfffffffc00f08947 */ /* 0x004fea000383ffff */
[----:B------:R-:W-:Y:S05]  /*22030*/  BRA `(.L_x_10188) ;  /* 0xffffffd4009c7947 */ /* 0x000fea000383ffff */
.L_x_10073:
[----:B-1----:R1:W2:Y:S02]  /*22040*/  SYNCS.PHASECHK.TRANS64.TRYWAIT P0, [R5+URZ], R2 ;  /* 0x00000002050075a7 */ /* 0x0022a4000800017f */
[----:B--2---:R-:W-:Y:S05]  /*22050*/  @!P0 NANOSLEEP.SYNCS 0x989680 ;  /* 0x009896800000895d */ /* 0x004fea0003900000 */
[----:B------:R-:W2:Y:S02]  /*22060*/  @!P0 SYNCS.PHASECHK.TRANS64 P0, [R5+URZ], R2 ;  /* 0x00000002050085a7 */ /* 0x000ea4000800007f */
[----:B--2---:R-:W-:Y:S05]  /*22070*/  @!P0 BRA `(.L_x_10073) ;  /* 0xfffffffc00f08947 */ /* 0x004fea000383ffff */
[----:B------:R-:W-:Y:S05]  /*22080*/  BRA `(.L_x_10189) ;  /* 0xffffffd400a07947 */ /* 0x000fea000383ffff */
.L_x_10190:
        /* <DEDUP_REMOVED lines=15> */
.L_x_14868:


//--------------------- .text._ZN7cutlass13device_kernelIN5flash11enable_sm90INS1_16FlashAttnFwdSm90INS1_25CollectiveMainloopFwdSm90ILi2EN4cute5tupleIJNS5_1CILi1EEES8_S8_EEENS6_IJNS7_ILi192EEENS7_ILi128EEENS7_ILi96EEEEEELi96ENS_6half_tEfNS_4arch4Sm90ELb0ELb1ELb0ELb0ELb0ELb0ELb0ELb0ELb1ELb1ELb1ELb0EEENS1_21CollectiveEpilogueFwdINS6_IJSA_SC_SB_EEES9_SE_SG_Li384ELb0ELb1ELb1ELb0EEENS1_19SingleTileSchedulerILb0ELb1ELb1ELi192EEEEEEEEEvNT_6ParamsE --------------------------
	.section	.text._ZN7cutlass13device_kernelIN5flash11enable_sm90INS1_16FlashAttnFwdSm90INS1_25CollectiveMainloopFwdSm90ILi2EN4cute5tupleIJNS5_1CILi1EEES8_S8_EEENS6_IJNS7_ILi192EEENS7_ILi128EEENS7_ILi96EEEEEELi96ENS_6half_tEfNS_4arch4Sm90ELb0ELb1ELb0ELb0ELb0ELb0ELb0ELb0ELb1ELb1ELb1ELb0EEENS1_21CollectiveEpilogueFwdINS6_IJSA_SC_SB_EEES9_SE_SG_Li384ELb0ELb1ELb1ELb0EEENS1_19SingleTileSchedulerILb0ELb1ELb1ELi192EEEEEEEEEvNT_6ParamsE,"ax",@progbits
	.align	128
.text._ZN7cutlass13device_kernelIN5flash11enable_sm90INS1_16FlashAttnFwdSm90INS1_25CollectiveMainloopFwdSm90ILi2EN4cute5tupleIJNS5_1CILi1EEES8_S8_EEENS6_IJNS7_ILi192EEENS7_ILi128EEENS7_ILi96EEEEEELi96ENS_6half_tEfNS_4arch4Sm90ELb0ELb1ELb0ELb0ELb0ELb0ELb0ELb0ELb1ELb1ELb1ELb0EEENS1_21CollectiveEpilogueFwdINS6_IJSA_SC_SB_EEES9_SE_SG_Li384ELb0ELb1ELb1ELb0EEENS1_19SingleTileSchedulerILb0ELb1ELb1ELi192EEEEEEEEEvNT_6ParamsE:
        .type           _ZN7cutlass13device_kernelIN5flash11enable_sm90INS1_16FlashAttnFwdSm90INS1_25CollectiveMainloopFwdSm90ILi2EN4cute5tupleIJNS5_1CILi1EEES8_S8_EEENS6_IJNS7_ILi192EEENS7_ILi128EEENS7_ILi96EEEEEELi96ENS_6half_tEfNS_4arch4Sm90ELb0ELb1ELb0ELb0ELb0ELb0ELb0ELb0ELb1ELb1ELb1ELb0EEENS1_21CollectiveEpilogueFwdINS6_IJSA_SC_SB_EEES9_SE_SG_Li384ELb0ELb1ELb1ELb0EEENS1_19SingleTileSchedulerILb0ELb1ELb1ELi192EEEEEEEEEvNT_6ParamsE,@function
        .size           _ZN7cutlass13device_kernelIN5flash11enable_sm90INS1_16FlashAttnFwdSm90INS1_25CollectiveMainloopFwdSm90ILi2EN4cute5tupleIJNS5_1CILi1EEES8_S8_EEENS6_IJNS7_ILi192EEENS7_ILi128EEENS7_ILi96EEEEEELi96ENS_6half_tEfNS_4arch4Sm90ELb0ELb1ELb0ELb0ELb0ELb0ELb0ELb0ELb1ELb1ELb1ELb0EEENS1_21CollectiveEpilogueFwdINS6_IJSA_SC_SB_EEES9_SE_SG_Li384ELb0ELb1ELb1ELb0EEENS1_19SingleTileSchedulerILb0ELb1ELb1ELi192EEEEEEEEEvNT_6ParamsE,(.L_x_14869 - _ZN7cutlass13device_kernelIN5flash11enable_sm90INS1_16FlashAttnFwdSm90INS1_25CollectiveMainloopFwdSm90ILi2EN4cute5tupleIJNS5_1CILi1EEES8_S8_EEENS6_IJNS7_ILi192EEENS7_ILi128EEENS7_ILi96EEEEEELi96ENS_6half_tEfNS_4arch4Sm90ELb0ELb1ELb0ELb0ELb0ELb0ELb0ELb0ELb1ELb1ELb1ELb0EEENS1_21CollectiveEpilogueFwdINS6_IJSA_SC_SB_EEES9_SE_SG_Li384ELb0ELb1ELb1ELb0EEENS1_19SingleTileSchedulerILb0ELb1ELb1ELi192EEEEEEEEEvNT_6ParamsE)
        .other          _ZN7cutlass13device_kernelIN5flash11enable_sm90INS1_16FlashAttnFwdSm90INS1_25CollectiveMainloopFwdSm90ILi2EN4cute5tupleIJNS5_1CILi1EEES8_S8_EEENS6_IJNS7_ILi192EEENS7_ILi128EEENS7_ILi96EEEEEELi96ENS_6half_tEfNS_4arch4Sm90ELb0ELb1ELb0ELb0ELb0ELb0ELb0ELb0ELb1ELb1ELb1ELb0EEENS1_21CollectiveEpilogueFwdINS6_IJSA_SC_SB_EEES9_SE_SG_Li384ELb0ELb1ELb1ELb0EEENS1_19SingleTileSchedulerILb0ELb1ELb1ELi192EEEEEEEEEvNT_6ParamsE,@"STO_CUDA_ENTRY STV_DEFAULT"
_ZN7cutlass13device_kernelIN5flash11enable_sm90INS1_16FlashAttnFwdSm90INS1_25CollectiveMainloopFwdSm90ILi2EN4cute5tupleIJNS5_1CILi1EEES8_S8_EEENS6_IJNS7_ILi192EEENS7_ILi128EEENS7_ILi96EEEEEELi96ENS_6half_tEfNS_4arch4Sm90ELb0ELb1ELb0ELb0ELb0ELb0ELb0ELb0ELb1ELb1ELb1ELb0EEENS1_21CollectiveEpilogueFwdINS6_IJSA_SC_SB_EEES9_SE_SG_Li384ELb0ELb1ELb1ELb0EEENS1_19SingleTileSchedulerILb0ELb1ELb1ELi192EEEEEEEEEvNT_6ParamsE:
[----:B------:R-:W0:Y:S01]  /*0000*/  LDC R1, c[0x0][0x28] ;  /* 0x00000a00ff017b82 */ /* 0x000e220000000800 */
[----:B------:R-:W1:Y:S01]  /*0010*/  S2R R2, SR_TID.X ;  /* 0x0000000000027919 */ /* 0x000e620000002100 */
[----:B------:R-:W-:Y:S01]  /*0020*/  ELECT P0, URZ, PT ;  /* 0x00000000003f782f */ /* 0x000fe20003800000 */
[----:B------:R-:W-:Y:S01]  /*0030*/  BSSY B0, `(.L_x_10191) ;  /* 0x000000e000007945 */ /* 0x000fe20003800000 */
[--C-:B-1----:R-:W-:Y:S02]  /*0040*/  SHF.R.U32.HI R17, RZ, 0x5, R2.reuse ;  /* 0x00000005ff117819 */ /* 0x102fe40000011602 */
[----:B------:R-:W-:-:S03]  /*0050*/  SHF.R.U32.HI R19, RZ, 0x7, R2 ;  /* 0x00000007ff137819 */ /* 0x000fc60000011602 */
        /* <DEDUP_REMOVED lines=11> */
.L_x_10192:
[----:B------:R-:W-:Y:S05]  /*0110*/  BSYNC B0 ;  /* 0x0000000000007941 */ /* 0x000fea0003800000 */
.L_x_10191:
        /* <DEDUP_REMOVED lines=41> */
.L_x_10193:
        /* <DEDUP_REMOVED lines=22> */
.L_x_10194:
        /* <DEDUP_REMOVED lines=18> */
.L_x_10195:
        /* <DEDUP_REMOVED lines=22> */
.L_x_10196:
        /* <DEDUP_REMOVED lines=22> */
.L_x_10197:
[----:B------:R-:W-:Y:S01]  /*08f0*/  PLOP3.LUT P0, PT, PT, PT, UP0, 0x80, 0x0 ;  /* 0x000000000000781c */ /* 0x000fe20003f0f008 */
[----:B0-----:R-:W-:Y:S01]  /*0900*/  UMOV UR4, 0x1 ;  /* 0x0000000100047882 */ /* 0x001fe20000000000 */
[----:B------:R-:W-:Y:S01]  /*0910*/  NOP ;  /* 0x0000000000007918 */ /* 0x000fe20000000000 */
[----:B------:R-:W-:Y:S01]  /*0920*/  USEL UR4, UR4, 0x2, !UP0 ;  /* 0x0000000204047887 */ /* 0x000fe2000c000000 */
[----:B------:R-:W-:Y:S01]  /*0930*/  BSSY B6, `(.L_x_10198) ;  /* 0x00012d4000067945 */ /* 0x000fe20003800000 */
[----:B------:R-:W-:-:S04]  /*0940*/  LOP3.LUT R22, R2, 0x7f, RZ, 0xc0, !PT ;  /* 0x0000007f02167812 */ /* 0x000fc800078ec0ff */
[----:B------:R-:W-:Y:S01]  /*0950*/  IMAD.U32 R16, RZ, RZ, UR4 ;  /* 0x00000004ff107e24 */ /* 0x000fe2000f8e00ff */
[----:B-12-4-:R-:W-:Y:S06]  /*0960*/  BAR.SYNC.DEFER_BLOCKING 0x0 ;  /* 0x0000000000007b1d */ /* 0x016fec0000010000 */
[----:B------:R-:W-:Y:S05]  /*0970*/  @!P0 BRA `(.L_x_10199) ;  /* 0x000000e800088947 */ /* 0x000fea0003800000 */
.L_x_10200:
[----:B------:R-:W-:-:S08]  /*0980*/  NOP ;  /* 0x0000000000007918 */ /* 0x000fd00000000000 */
[----:B------:R-:W0:Y:S02]  /*0990*/  USETMAXREG.TRY_ALLOC.CTAPOOL UP0, 0xa0 ;  /* 0x000000a0000079c8 */ /* 0x000e240008000600 */
[----:B0-----:R-:W-:-:S13]  /*09a0*/  PLOP3.LUT P0, PT, PT, PT, UP0, 0x80, 0x0 ;  /* 0x000000000000781c */ /* 0x001fda0003f0f008 */
[----:B------:R-:W-:Y:S05]  /*09b0*/  @!P0 BRA `(.L_x_10200) ;  /* 0xfffffffc00f08947 */ /* 0x000fea000383ffff */
[----:B------:R-:W0:Y:S01]  /*09c0*/  S2UR UR6, SR_CTAID.Y ;  /* 0x00000000000679c3 */ /* 0x000e220000002600 */
[----:B------:R-:W-:Y:S01]  /*09d0*/  LOP3.LUT R0, R2, 0xffffff80, RZ, 0xc0, !PT ;  /* 0xffffff8002007812 */ /* 0x000fe200078ec0ff */
[----:B------:R-:W-:Y:S02]  /*09e0*/  ULDC UR7, c[0x0][0xc50] ;  /* 0x0003140000077ab9 */ /* 0x000fe40000000800 */
[----:B------:R-:W-:-:S04]  /*09f0*/  UISETP.NE.AND UP0, UPT, UR7, 0x1, UPT ;  /* 0x000000010700788c */ /* 0x000fc8000bf05270 */
[----:B------:R-:W-:Y:S08]  /*0a00*/  BAR.ARV 0x8, 0x200 ;  /* 0x0208000000007b1d */ /* 0x000ff00000002000 */
[----:B------:R-:W1:Y:S01]  /*0a10*/  S2UR UR8, SR_CTAID.Z ;  /* 0x00000000000879c3 */ /* 0x000e620000002700 */
[----:B------:R-:W-:Y:S01]  /*0a20*/  ISETP.NE.AND P0, PT, R0, 0x80, PT ;  /* 0x000000800000780c */ /* 0x000fe20003f05270 */
[----:B------:R-:W-:Y:S01]  /*0a30*/  @UP0 ULDC UR4, c[0x0][0xc54] ;  /* 0x0003150000040ab9 */ /* 0x000fe20000000800 */
[----:B------:R-:W-:Y:S01]  /*0a40*/  @UP0 ULDC UR9, c[0x0][0xc58] ;  /* 0x0003160000090ab9 */ /* 0x000fe20000000800 */
[----:B0-----:R-:W-:-:S10]  /*0a50*/  UIMAD.WIDE.U32 UR4, UR6, UR4, URZ ;  /* 0x00000004060472a5 */ /* 0x001fd4000f8e003f */
[----:B------:R-:W-:Y:S06]  /*0a60*/  @!P0 BAR.ARV 0x9, 0x100 ;  /* 0x0244000000008b1d */ /* 0x000fec0000002000 */
[----:B------:R-:W-:Y:S01]  /*0a70*/  UMOV UR10, UR6 ;  /* 0x00000006000a7c82 */ /* 0x000fe20008000000 */
[----:B------:R-:W-:Y:S01]  /*0a80*/  @UP0 USHF.R.U32.HI UR10, URZ, UR9, UR5 ;  /* 0x000000093f0a0299 */ /* 0x000fe20008011605 */
[----:B-1----:R-:W-:-:S03]  /*0a90*/  ISETP.LE.AND P0, PT, RZ, UR8, PT ;  /* 0x00000008ff007c0c */ /* 0x002fc6000bf03270 */
[----:B------:R-:W-:Y:S02]  /*0aa0*/  UIADD3 UR4, -UR10, URZ, URZ ;  /* 0x0000003f0a047290 */ /* 0x000fe4000fffe13f */
[----:B------:R-:W-:Y:S02]  /*0ab0*/  IMAD.U32 R17, RZ, RZ, UR10 ;  /* 0x0000000aff117e24 */ /* 0x000fe4000f8e00ff */
[----:B------:R-:W-:-:S06]  /*0ac0*/  UIMAD UR6, UR7, UR4, UR6 ;  /* 0x00000004070672a4 */ /* 0x000fcc000f8e0206 */
[----:B------:R-:W-:Y:S06]  /*0ad0*/  @!P0 BRA `(.L_x_10201) ;  /* 0x0000012800e48947 */ /* 0x000fec0003800000 */
[----:B------:R-:W0:Y:S01]  /*0ae0*/  LDC.64 R8, c[0x0][0x418] ;  /* 0x00010600ff087b82 */ /* 0x000e220000000a00 */
[----:B------:R-:W-:Y:S01]  /*0af0*/  ULDC UR4, c[0x0][0x448] ;  /* 0x0001120000047ab9 */ /* 0x000fe20000000800 */
[----:B------:R-:W-:Y:S01]  /*0b00*/  VIADD R89, R2, 0xffffff80 ;  /* 0xffffff8002597836 */ /* 0x000fe20000000000 */
[----:B------:R-:W-:-:S03]  /*0b10*/  UISETP.NE.AND UP0, UPT, UR4, 0x1, UPT ;  /* 0x000000010400788c */ /* 0x000fc6000bf05270 */
[----:B------:R-:W-:Y:S02]  /*0b20*/  ULDC.64 UR4, c[0x0][0x9e0] ;  /* 0x0002780000047ab9 */ /* 0x000fe40000000a00 */
[----:B------:R-:W1:Y:S01]  /*0b30*/  LDC R5, c[0x0][0x288] ;  /* 0x0000a200ff057b82 */ /* 0x000e620000000800 */
[----:B------:R-:W-:-:S05]  /*0b40*/  UISETP.GE.AND UP1, UPT, UR5, 0x1, UPT ;  /* 0x000000010500788c */ /* 0x000fca000bf26270 */
[----:B------:R-:W-:Y:S01]  /*0b50*/  @UP0 ULDC UR9, c[0x0][0x44c] ;  /* 0x0001130000090ab9 */ /* 0x000fe20000000800 */
[----:B------:R-:W-:Y:S01]  /*0b60*/  @UP0 ULDC UR11, c[0x0][0x450] ;  /* 0x00011400000b0ab9 */ /* 0x000fe20000000800 */
[----:B------:R-:W2:Y:S01]  /*0b70*/  LDC R18, c[0x0][0x424] ;  /* 0x00010900ff127b82 */ /* 0x000ea20000000800 */
[----:B------:R-:W-:-:S07]  /*0b80*/  PLOP3.LUT P1, PT, PT, PT, UP1, 0x80, 0x0 ;  /* 0x000000000000781c */ /* 0x000fce0003f2f018 */
[----:B------:R-:W3:Y:S01]  /*0b90*/  LDC R7, c[0x0][0x2f0] ;  /* 0x0000bc00ff077b82 */ /* 0x000ee20000000800 */
[----:B0-----:R-:W-:-:S04]  /*0ba0*/  ISETP.NE.U32.AND P0, PT, R8, RZ, PT ;  /* 0x000000ff0800720c */ /* 0x001fc80003f05070 */
[----:B------:R-:W-:-:S03]  /*0bb0*/  ISETP.NE.AND.EX P0, PT, R9, RZ, PT, P0 ;  /* 0x000000ff0900720c */ /* 0x000fc60003f05300 */
[----:B------:R-:W0:Y:S01]  /*0bc0*/  S2UR UR38, SR_CTAID.X ;  /* 0x00000000002679c3 */ /* 0x000e220000002500 */
[----:B-1----:R-:W-:Y:S02]  /*0bd0*/  IADD3 R3, -R5, 0x1, RZ ;  /* 0x0000000105037810 */ /* 0x002fe40007ffe1ff */
[----:B--2---:R-:W-:-:S05]  /*0be0*/  SEL R18, R18, 0x1, P0 ;  /* 0x0000000112127807 */ /* 0x004fca0000000000 */
[----:B---3--:R-:W-:-:S05]  /*0bf0*/  IMAD R3, R18, R7, R3 ;  /* 0x0000000712037224 */ /* 0x008fca00078e0203 */
[----:B------:R-:W-:Y:S01]  /*0c00*/  R2UR UR10, R3 ;  /* 0x00000000030a72ca */ /* 0x000fe200000e0000 */
[----:B0-----:R-:W-:-:S04]  /*0c10*/  UIMAD UR38, UR38, 0xc0, URZ ;  /* 0x000000c0262678a4 */ /* 0x001fc8000f8e023f */
        /* <DEDUP_REMOVED lines=18> */
.L_x_10203:
[----:B------:R-:W-:-:S11]  /*0d40*/  UISETP.NE.AND UP1, UPT, UR5, 0x1, UPT ;  /* 0x000000010500788c */ /* 0x000fd6000bf25270 */
[----:B------:R-:W-:Y:S02]  /*0d50*/  @UP1 ULDC.64 UR10, c[0x0][0x9e8] ;  /* 0x00027a00000a1ab9 */ /* 0x000fe40000000a00 */
[----:B------:R-:W-:-:S04]  /*0d60*/  UIMAD.WIDE.U32 UR8, UR4, UR10, URZ ;  /* 0x0000000a040872a5 */ /* 0x000fc8000f8e003f */
[----:B------:R-:W-:-:S12]  /*0d70*/  @UP1 USHF.R.U32.HI UR4, URZ, UR11, UR9 ;  /* 0x0000000b3f041299 */ /* 0x000fd80008011609 */
.L_x_10204:
[----:B------:R-:W-:-:S06]  /*0d80*/  UIMAD UR4, UR4, UR5, UR5 ;  /* 0x00000005040472a4 */ /* 0x000fcc000f8e0205 */
[----:B------:R-:W-:-:S07]  /*0d90*/  VIMNMX R0, R0, UR4, PT ;  /* 0x0000000400007c48 */ /* 0x000fce000bfe0100 */
.L_x_10202:
[-C--:B------:R-:W-:Y:S01]  /*0da0*/  IMAD R88, R18, R7.reuse, -R5 ;  /* 0x0000000712587224 */ /* 0x080fe200078e0a05 */
[----:B------:R-:W-:Y:S01]  /*0db0*/  @UP0 ULDC UR8, c[0x0][0x44c] ;  /* 0x0001130000080ab9 */ /* 0x000fe20000000800 */
[----:B------:R-:W-:Y:S01]  /*0dc0*/  VIADD R4, R0, 0x7f ;  /* 0x0000007f00047836 */ /* 0x000fe20000000000 */
[----:B------:R-:W-:Y:S01]  /*0dd0*/  UIMAD.WIDE.U32 UR8, UR38, UR8, URZ ;  /* 0x00000008260872a5 */ /* 0x000fe2000f8e003f */
[----:B------:R-:W-:Y:S01]  /*0de0*/  IMAD R0, R18, R7, 0x7f ;  /* 0x0000007f12007424 */ /* 0x000fe200078e0207 */
[----:B------:R-:W-:Y:S01]  /*0df0*/  R2UR UR7, R88 ;  /* 0x00000000580772ca */ /* 0x000fe200000e0000 */
[----:B------:R-:W-:Y:S01]  /*0e00*/  @UP0 ULDC UR10, c[0x0][0x450] ;  /* 0x00011400000a0ab9 */ /* 0x000fe20000000800 */
[----:B------:R-:W-:Y:S01]  /*0e10*/  UMOV UR4, UR38 ;  /* 0x0000002600047c82 */ /* 0x000fe20008000000 */
[----:B------:R-:W-:Y:S01]  /*0e20*/  SHF.R.S32.HI R5, RZ, 0x1f, R4 ;  /* 0x0000001fff057819 */ /* 0x000fe20000011404 */
[----:B------:R-:W-:Y:S01]  /*0e30*/  @UP0 USHF.R.U32.HI UR4, URZ, UR10, UR9 ;  /* 0x0000000a3f040299 */ /* 0x000fe20008011609 */
[----:B------:R-:W-:-:S02]  /*0e40*/  SHF.R.S32.HI R3, RZ, 0x1f, R0 ;  /* 0x0000001fff037819 */ /* 0x000fc40000011400 */
[----:B------:R-:W-:Y:S02]  /*0e50*/  LEA.HI R5, R5, R4, RZ, 0x7 ;  /* 0x0000000405057211 */ /* 0x000fe400078f38ff */
[----:B------:R-:W-:Y:S02]  /*0e60*/  LEA.HI R3, R3, R0, RZ, 0x7 ;  /* 0x0000000003037211 */ /* 0x000fe400078f38ff */
[----:B------:R-:W-:Y:S02]  /*0e70*/  SHF.R.S32.HI R0, RZ, 0x7, R5 ;  /* 0x00000007ff007819 */ /* 0x000fe40000011405 */
[----:B------:R-:W-:Y:S01]  /*0e80*/  UIADD3 UR4, UR7, UR4, URZ ;  /* 0x0000000407047290 */ /* 0x000fe2000fffe03f */
[----:B------:R-:W-:Y:S02]  /*0e90*/  SHF.R.S32.HI R3, RZ, 0x7, R3 ;  /* 0x00000007ff037819 */ /* 0x000fe40000011403 */
[----:B------:R-:W-:Y:S02]  /*0ea0*/  ULDC UR7, c[0x0][0x9dc] ;  /* 0x0002770000077ab9 */ /* 0x000fe40000000800 */
[----:B------:R-:W-:Y:S01]  /*0eb0*/  UIADD3 UR7, UR4, -UR7, URZ ;  /* 0x8000000704077290 */ /* 0x000fe2000fffe03f */
[----:B------:R-:W-:Y:S01]  /*0ec0*/  VIMNMX R23, R3, R0, PT ;  /* 0x0000000003177248 */ /* 0x000fe20003fe0100 */
[----:B------:R-:W-:Y:S10]  /*0ed0*/  @!P1 BRA `(.L_x_10205) ;  /* 0x0000000000449947 */ /* 0x000ff40003800000 */
        /* <DEDUP_REMOVED lines=10> */
.L_x_10206:
[----:B------:R-:W-:-:S11]  /*0f80*/  UISETP.NE.AND UP0, UPT, UR5, 0x1, UPT ;  /* 0x000000010500788c */ /* 0x000fd6000bf05270 */
[----:B------:R-:W-:Y:S02]  /*0f90*/  @UP0 ULDC.64 UR10, c[0x0][0x9e8] ;  /* 0x00027a00000a0ab9 */ /* 0x000fe40000000a00 */
[----:B------:R-:W-:-:S04]  /*0fa0*/  UIMAD.WIDE.U32 UR8, UR4, UR10, URZ ;  /* 0x0000000a040872a5 */ /* 0x000fc8000f8e003f */
[----:B------:R-:W-:-:S12]  /*0fb0*/  @UP0 USHF.R.U32.HI UR4, URZ, UR11, UR9 ;  /* 0x0000000b3f040299 */ /* 0x000fd80008011609 */
.L_x_10207:
[----:B------:R-:W-:-:S04]  /*0fc0*/  UIMAD UR4, UR4, UR5, URZ ;  /* 0x00000005040472a4 */ /* 0x000fc8000f8e023f */
[----:B------:R-:W-:-:S04]  /*0fd0*/  UISETP.LT.AND UP0, UPT, UR7, UR4, UPT ;  /* 0x000000040700728c */ /* 0x000fc8000bf01270 */
[----:B------:R-:W-:-:S12]  /*0fe0*/  USEL UR7, UR7, UR4, !UP0 ;  /* 0x0000000407077287 */ /* 0x000fd8000c000000 */
.L_x_10205:
[----:B------:R-:W-:Y:S02]  /*0ff0*/  USHF.R.S32.HI UR4, URZ, 0x1f, UR7 ;  /* 0x0000001f3f047899 */ /* 0x000fe40008011407 */
[----:B------:R-:W-:Y:S02]  /*1000*/  USHF.R.U32.HI UR10, URZ, 0x10, UR6 ;  /* 0x000000103f0a7899 */ /* 0x000fe40008011606 */
[----:B------:R-:W-:Y:S02]  /*1010*/  ULEA.HI UR4, UR4, UR7, URZ, 0x7 ;  /* 0x0000000704047291 */ /* 0x000fe4000f8f383f */
[----:B------:R-:W-:Y:S02]  /*1020*/  ULOP3.LUT UR60, UR6, 0xffff, URZ, 0xc0, !UPT ;  /* 0x0000ffff063c7892 */ /* 0x000fe4000f8ec03f */
[----:B------:R-:W-:-:S04]  /*1030*/  USHF.R.S32.HI UR4, URZ, 0x7, UR4 ;  /* 0x000000073f047899 */ /* 0x000fc80008011404 */
        /* <DEDUP_REMOVED lines=42> */
.L_x_10208:
[----:B------:R-:W-:Y:S02]  /*12e0*/  UIMAD UR60, UR60, UR4, UR9 ;  /* 0x000000043c3c72a4 */ /* 0x000fe4000f8e0209 */
[----:B------:R-:W-:Y:S01]  /*12f0*/  IMAD.U32 R4, RZ, RZ, UR4 ;  /* 0x00000004ff047e24 */ /* 0x000fe2000f8e00ff */
[----:B------:R-:W-:Y:S01]  /*1300*/  PLOP3.LUT P0, PT, PT, PT, PT, 0x80, 0x0 ;  /* 0x000000000000781c */ /* 0x000fe20003f0f070 */
[----:B------:R-:W-:Y:S01]  /*1310*/  IMAD.MOV.U32 R0, RZ, RZ, RZ ;  /* 0x000000ffff007224 */ /* 0x000fe200078e00ff */
[----:B------:R-:W-:Y:S01]  /*1320*/  CS2R R134, SRZ ;  /* 0x0000000000867805 */ /* 0x000fe2000001ff00 */
[----:B------:R-:W-:Y:S01]  /*1330*/  IMAD.MOV.U32 R3, RZ, RZ, RZ ;  /* 0x000000ffff037224 */ /* 0x000fe200078e00ff */
        /* <DEDUP_REMOVED lines=40> */
[----:B------:R-:W-:Y:S02]  /*15c0*/  ULEA UR4, UR5, UR36, 0xc ;  /* 0x0000002405047291 */ /* 0x000fe4000f8e603f */
[----:B------:R-:W-:Y:S02]  /*15d0*/  ULEA UR5, UR5, UR6, 0xd ;  /* 0x0000000605057291 */ /* 0x000fe4000f8e683f */
[----:B------:R-:W-:Y:S02]  /*15e0*/  UIADD3 UR4, UR4, 0xc400, URZ ;  /* 0x0000c40004047890 */ /* 0x000fe4000fffe03f */
[----:B------:R-:W-:Y:S02]  /*15f0*/  USHF.R.U32.HI UR5, URZ, 0x4, UR5 ;  /* 0x000000043f057899 */ /* 0x000fe40008011605 */
[----:B------:R-:W-:Y:S02]  /*1600*/  USHF.R.U32.HI UR4, URZ, 0x4, UR4 ;  /* 0x000000043f047899 */ /* 0x000fe40008011604 */
[----:B------:R-:W-:-:S02]  /*1610*/  ULOP3.LUT UR39, UR5, 0x3fff, URZ, 0xc0, !UPT ;  /* 0x00003fff05277892 */ /* 0x000fc4000f8ec03f */
        /* <DEDUP_REMOVED lines=18> */
.L_x_10210:
[----:B------:R-:W-:-:S04]  /*1740*/  SHF.L.U32 R0, RZ, 0x1f, RZ ;  /* 0x0000001fff007819 */ /* 0x000fc800000006ff */
[----:B------:R-:W0:Y:S02]  /*1750*/  SYNCS.PHASECHK.TRANS64.TRYWAIT P0, [UR36+0x2d800], R0 ;  /* 0x02d80000ff0075a7 */ /* 0x000e240008000164 */
[----:B0-----:R-:W-:Y:S05]  /*1760*/  @!P0 BRA `(.L_x_10211) ;  /* 0x0000011c00c88947 */ /* 0x001fea0003800000 */
.L_x_10378:
[----:B------:R-:W-:-:S13]  /*1770*/  R2UR UR4, R16 ;  /* 0x00000000100472ca */ /* 0x000fda00000e0000 */
[----:B------:R-:W-:-:S06]  /*1780*/  ULOP3.LUT UR4, UR4, 0x1, URZ, 0xfc, !UPT ;  /* 0x0000000104047892 */ /* 0x000fcc000f8efc3f */
[----:B0-----:R-:W-:-:S05]  /*1790*/  IMAD.U32 R3, RZ, RZ, UR4 ;  /* 0x00000004ff037e24 */ /* 0x001fca000f8e00ff */
[----:B------:R-:W-:-:S13]  /*17a0*/  ISETP.NE.AND P0, PT, R3, 0x3, PT ;  /* 0x000000030300780c */ /* 0x000fda0003f05270 */
[----:B------:R-:W-:Y:S05]  /*17b0*/  @!P0 BRA `(.L_x_10212) ;  /* 0x0000000000048947 */ /* 0x000fea0003800000 */
[----:B------:R-:W-:Y:S01]  /*17c0*/  BPT.TRAP 0x1 ;  /* 0x000000040000795c */ /* 0x000fe20000300000 */
.L_x_10212:
[----:B------:R0:W1:Y:S01]  /*17d0*/  SYNCS.PHASECHK.TRANS64.TRYWAIT P2, [UR36+0x2d830], R0 ;  /* 0x02d83000ff0075a7 */ /* 0x0000620008040164 */
[----:B------:R-:W-:Y:S05]  /*17e0*/  @!P0 BRA `(.L_x_10213) ;  /* 0x0000000000048947 */ /* 0x000fea0003800000 */
[----:B------:R-:W-:Y:S01]  /*17f0*/  BPT.TRAP 0x1 ;  /* 0x000000040000795c */ /* 0x000fe20000300000 */
.L_x_10213:
[----:B------:R-:W-:Y:S01]  /*1800*/  IMAD.U32 R20, RZ, RZ, UR40 ;  /* 0x00000028ff147e24 */ /* 0x000fe2000f8e00ff */
[----:B------:R-:W-:-:S04]  /*1810*/  ISETP.NE.AND P1, PT, R22, RZ, PT ;  /* 0x000000ff1600720c */ /* 0x000fc80003f25270 */
[----:B------:R-:W-:Y:S01]  /*1820*/  LOP3.LUT R20, R20, 0x10000, RZ, 0xfc, !PT ;  /* 0x0001000014147812 */ /* 0x000fe200078efcff */
[----:B-1----:R-:W-:Y:S08]  /*1830*/  @P2 BRA `(.L_x_10214) ;  /* 0x0000000000082947 */ /* 0x002ff00003800000 */
[----:B------:R-:W1:Y:S02]  /*1840*/  SYNCS.PHASECHK.TRANS64.TRYWAIT P2, [UR36+0x2d830], R0 ;  /* 0x02d83000ff0075a7 */ /* 0x000e640008040164 */
[----:B-1----:R-:W-:Y:S05]  /*1850*/  @!P2 BRA `(.L_x_10215) ;  /* 0x0000011c00a4a947 */ /* 0x002fea0003800000 */
.L_x_10214:
[----:B------:R-:W-:Y:S05]  /*1860*/  WARPSYNC.ALL ;  /* 0x0000000000007948 */ /* 0x000fea0003800000 */
[----:B------:R-:W-:Y:S01]  /*1870*/  IMAD.MOV.U32 R21, RZ, RZ, -0x7fffffe0 ;  /* 0x80000020ff157424 */ /* 0x000fe200078e00ff */
        /* <DEDUP_REMOVED lines=9> */
[----:B01----:R-:W-:Y:S01]  /*1910*/  LOP3.LUT R0, R91, 0xffffff80, RZ, 0xc0, !PT ;  /* 0xffffff805b007812 */ /* 0x003fe200078ec0ff */
[----:B------:R-:W-:Y:S01]  /*1920*/  UMOV UR15, 0x80000020 ;  /* 0x80000020000f7882 */ /* 0x000fe20000000000 */
[----:B------:R-:W-:Y:S01]  /*1930*/  UMOV UR17, 0x80000020 ;  /* 0x8000002000117882 */ /* 0x000fe20000000000 */
[----:B------:R-:W-:Y:S01]  /*1940*/  ULOP3.LUT UR7, UR4, 0x10000, URZ, 0xfc, !UPT ;  /* 0x0001000004077892 */ /* 0x000fe2000f8efc3f */
[----:B------:R-:W-:Y:S01]  /*1950*/  LEA.HI R8, R90, R89, RZ, 0x2 ;  /* 0x000000595a087211 */ /* 0x000fe200078f10ff */
[----:B------:R-:W-:Y:S01]  /*1960*/  UMOV UR19, 0x80000020 ;  /* 0x8000002000137882 */ /* 0x000fe20000000000 */
[----:B------:R-:W-:Y:S01]  /*1970*/  UMOV UR21, 0x80000020 ;  /* 0x8000002000157882 */ /* 0x000fe20000000000 */
[----:B------:R-:W-:Y:S01]  /*1980*/  UIADD3 UR14, UR7, 0x200, URZ ;  /* 0x00000200070e7890 */ /* 0x000fe2000fffe03f */
[C---:B------:R-:W-:Y:S01]  /*1990*/  IMAD.IADD R5, R89.reuse, 0x1, -R0 ;  /* 0x0000000159057824 */ /* 0x040fe200078e0a00 */
[----:B------:R-:W-:Y:S01]  /*19a0*/  UIADD3 UR12, UR24, 0x300, URZ ;  /* 0x00000300180c7890 */ /* 0x000fe2000fffe03f */
[----:B------:R-:W-:Y:S01]  /*19b0*/  LOP3.LUT R8, R8, 0xfffffffc, RZ, 0xc0, !PT ;  /* 0xfffffffc08087812 */ /* 0x000fe200078ec0ff */
[----:B------:R-:W-:Y:S01]  /*19c0*/  UMOV UR10, UR7 ;  /* 0x00000007000a7c82 */ /* 0x000fe20008000000 */
[----:B------:R-:W-:Y:S01]  /*19d0*/  UIADD3 UR16, UR24, 0x302, URZ ;  /* 0x0000030218107890 */ /* 0x000fe2000fffe03f */
[----:B------:R-:W-:Y:S01]  /*19e0*/  HGMMA.64x128x16.F32 R24, gdesc[UR8], RZ, !UPT, gsb0 ;  /* 0x01e00000081879f0 */ /* 0x000fe2000c0008ff */
[----:B------:R-:W-:Y:S01]  /*19f0*/  UIADD3 UR8, UR24, 0x2, URZ ;  /* 0x0000000218087890 */ /* 0x000fe2000fffe03f */
[----:B------:R-:W-:Y:S01]  /*1a00*/  SHF.R.S32.HI R0, RZ, 0x1f, R5 ;  /* 0x0000001fff007819 */ /* 0x000fe20000011405 */
[----:B------:R-:W-:Y:S01]  /*1a10*/  UIADD3 UR10, UR7, 0x2, URZ ;  /* 0x00000002070a7890 */ /* 0x000fe2000fffe03f */
[----:B------:R-:W-:Y:S01]  /*1a20*/  IMAD.HI R6, R92, 0x55555556, RZ ;  /* 0x555555565c067827 */ /* 0x000fe200078e02ff */
[----:B------:R-:W-:Y:S01]  /*1a30*/  UMOV UR9, 0x80000020 ;  /* 0x8000002000097882 */ /* 0x000fe20000000000 */
[----:B------:R-:W-:Y:S01]  /*1a40*/  UMOV UR11, 0x80000020 ;  /* 0x80000020000b7882 */ /* 0x000fe20000000000 */
[----:B------:R-:W-:Y:S01]  /*1a50*/  UIADD3 UR18, UR7, 0x202, URZ ;  /* 0x0000020207127890 */ /* 0x000fe2000fffe03f */
[CC--:B------:R-:W-:Y:S01]  /*1a60*/  LEA.HI R4, R0.reuse, R5.reuse, RZ, 0x2 ;  /* 0x0000000500047211 */ /* 0x0c0fe200078f10ff */
[----:B------:R-:W-:Y:S01]  /*1a70*/  UIADD3 UR20, UR24, 0x600, URZ ;  /* 0x0000060018147890 */ /* 0x000fe2000fffe03f */
[----:B------:R-:W-:Y:S01]  /*1a80*/  LEA.HI R3, R0, R5, RZ, 0x5 ;  /* 0x0000000500037211 */ /* 0x000fe200078f28ff */
[----:B------:R-:W-:Y:S01]  /*1a90*/  UIADD3 UR22, UR7, 0x400, URZ ;  /* 0x0000040007167890 */ /* 0x000fe2000fffe03f */
[--C-:B------:R-:W-:Y:S01]  /*1aa0*/  SHF.R.S32.HI R0, RZ, 0x2, R4.reuse ;  /* 0x00000002ff007819 */ /* 0x100fe20000011404 */
[----:B------:R-:W-:Y:S01]  /*1ab0*/  UMOV UR23, 0x80000020 ;  /* 0x8000002000177882 */ /* 0x000fe20000000000 */
[----:B------:R-:W-:Y:S01]  /*1ac0*/  UIADD3 UR24, UR24, 0x602, URZ ;  /* 0x0000060218187890 */ /* 0x000fe2000fffe03f */
[----:B------:R-:W-:Y:S01]  /*1ad0*/  SHF.R.S32.HI R7, RZ, 0x1f, R4 ;  /* 0x0000001fff077819 */ /* 0x000fe20000011404 */
[----:B------:R-:W-:Y:S01]  /*1ae0*/  UIADD3 UR26, UR7, 0x402, URZ ;  /* 0x00000402071a7890 */ /* 0x000fe2000fffe03f */
[----:B------:R-:W-:Y:S01]  /*1af0*/  SHF.R.S32.HI R3, RZ, 0x5, R3 ;  /* 0x00000005ff037819 */ /* 0x000fe20000011403 */
[----:B------:R-:W-:Y:S01]  /*1b00*/  UMOV UR25, 0x80000020 ;  /* 0x8000002000197882 */ /* 0x000fe20000000000 */
[----:B------:R-:W-:Y:S01]  /*1b10*/  UMOV UR27, 0x80000020 ;  /* 0x80000020001b7882 */ /* 0x000fe20000000000 */
[----:B------:R-:W-:Y:S01]  /*1b20*/  IMAD.IADD R8, R89, 0x1, -R8 ;  /* 0x0000000159087824 */ /* 0x000fe200078e0a08 */
[----:B------:R-:W-:Y:S01]  /*1b30*/  ULDC UR4, c[0x0][0x448] ;  /* 0x0001120000047ab9 */ /* 0x000fe20000000800 */
[----:B------:R-:W-:Y:S01]  /*1b40*/  LEA.HI R7, R7, R0, RZ, 0x3 ;  /* 0x0000000007077211 */ /* 0x000fe200078f18ff */
[----:B------:R-:W-:Y:S01]  /*1b50*/  UISETP.NE.AND UP0, UPT, UR4, 0x1, UPT ;  /* 0x000000010400788c */ /* 0x000fe2000bf05270 */
[----:B------:R-:W-:Y:S01]  /*1b60*/  LEA.HI R9, R6, R6, RZ, 0x1 ;  /* 0x0000000606097211 */ /* 0x000fe200078f08ff */
[----:B------:R-:W-:Y:S01]  /*1b70*/  ULDC UR31, c[0x0][0x2f0] ;  /* 0x0000bc00001f7ab9 */ /* 0x000fe20000000800 */
[----:B------:R-:W-:Y:S01]  /*1b80*/  LEA R6, R3, UR38, 0x4 ;  /* 0x0000002603067c11 */ /* 0x000fe2000f8e20ff */
[----:B------:R-:W-:Y:S01]  /*1b90*/  ULDC UR6, c[0x0][0x9dc] ;  /* 0x0002770000067ab9 */ /* 0x000fe20000000800 */
[----:B------:R-:W-:Y:S01]  /*1ba0*/  LOP3.LUT R7, R7, 0xfffffff8, RZ, 0xc0, !PT ;  /* 0xfffffff807077812 */ /* 0x000fe200078ec0ff */
[----:B------:R-:W-:Y:S01]  /*1bb0*/  IMAD R9, R9, -0x3, R92 ;  /* 0xfffffffd09097824 */ /* 0x000fe200078e025c */
[----:B------:R-:W-:Y:S01]  /*1bc0*/  LEA.HI R3, R8, R8, RZ, 0x1 ;  /* 0x0000000808037211 */ /* 0x000fe200078f08ff */
[----:B------:R-:W-:Y:S01]  /*1bd0*/  ULOP3.LUT UR28, URZ, UR6, URZ, 0x33, !UPT ;  /* 0x000000063f1c7292 */ /* 0x000fe2000f8e333f */
[----:B------:R-:W-:-:S02]  /*1be0*/  IADD3 R6, R6, R0, -R7 ;  /* 0x0000000006067210 */ /* 0x000fc40007ffe807 */
[----:B------:R-:W-:Y:S01]  /*1bf0*/  LOP3.LUT R3, R3, 0x1ffffffe, RZ, 0xc0, !PT ;  /* 0x1ffffffe03037812 */ /* 0x000fe200078ec0ff */
[----:B------:R-:W-:Y:S01]  /*1c00*/  @UP0 ULDC UR4, c[0x0][0x44c] ;  /* 0x0001130000040ab9 */ /* 0x000fe20000000800 */
[----:B------:R-:W-:Y:S01]  /*1c10*/  PLOP3.LUT P2, PT, PT, PT, UP0, 0x80, 0x0 ;  /* 0x000000000000781c */ /* 0x000fe20003f4f008 */
[----:B------:R-:W-:Y:S01]  /*1c20*/  IMAD R9, R9, 0x40, R6 ;  /* 0x0000004009097824 */ /* 0x000fe200078e0206 */
[----:B------:R-:W-:Y:S01]  /*1c30*/  PLOP3.LUT P3, PT, PT, PT, UP0, 0x80, 0x0 ;  /* 0x000000000000781c */ /* 0x000fe20003f6f008 */
[----:B------:R-:W-:Y:S01]  /*1c40*/  IMAD.IADD R0, R8, 0x1, -R3 ;  /* 0x0000000108007824 */ /* 0x000fe200078e0a03 */
[----:B------:R-:W-:Y:S01]  /*1c50*/  LEA R11, R23, 0xffffff80, 0x7 ;  /* 0xffffff80170b7811 */ /* 0x000fe200078e38ff */
[----:B------:R-:W-:Y:S02]  /*1c60*/  IMAD.U32 R3, RZ, RZ, UR36 ;  /* 0x00000024ff037e24 */ /* 0x000fe4000f8e00ff */
[----:B------:R-:W-:Y:S02]  /*1c70*/  IMAD R0, R0, 0x8, R9 ;  /* 0x0000000800007824 */ /* 0x000fe400078e0209 */
[----:B------:R-:W-:-:S02]  /*1c80*/  IMAD.MOV.U32 R6, RZ, RZ, -0x80 ;  /* 0xffffff80ff067424 */ /* 0x000fc400078e00ff */
[----:B------:R-:W-:Y:S02]  /*1c90*/  IMAD.MOV.U32 R8, RZ, RZ, R0 ;  /* 0x000000ffff087224 */ /* 0x000fe400078e0000 */
[----:B------:R-:W-:Y:S01]  /*1ca0*/  @P2 IMAD.HI.U32 R7, R0, UR4, RZ ;  /* 0x0000000400072c27 */ /* 0x000fe2000f8e00ff */
[----:B------:R-:W-:-:S03]  /*1cb0*/  @UP0 ULDC UR4, c[0x0][0x450] ;  /* 0x0001140000040ab9 */ /* 0x000fc60000000800 */
[----:B------:R-:W-:Y:S01]  /*1cc0*/  @!P1 VIADD R3, R3, 0x2d840 ;  /* 0x0002d84003039836 */ /* 0x000fe20000000000 */
[----:B------:R-:W-:Y:S01]  /*1cd0*/  @P3 SHF.R.U32.HI R8, RZ, UR4, R7 ;  /* 0x00000004ff083c19 */ /* 0x000fe20008011607 */
[----:B------:R-:W-:Y:S01]  /*1ce0*/  IMAD R7, R23, R6, 0x80 ;  /* 0x0000008017077424 */ /* 0x000fe200078e0206 */
[----:B------:R-:W-:Y:S01]  /*1cf0*/  LOP3.LUT R6, R4, 0x7ffffffc, RZ, 0xc0, !PT ;  /* 0x7ffffffc04067812 */ /* 0x000fe200078ec0ff */
[----:B------:R-:W-:Y:S01]  /*1d00*/  ULDC.64 UR4, c[0x0][0x9e0] ;  /* 0x0002780000047ab9 */ /* 0x000fe20000000a00 */
[----:B------:R-:W-:Y:S01]  /*1d10*/  @!P1 PRMT R4, RZ, 0x654, R3 ;  /* 0x00000654ff049816 */ /* 0x000fe20000000003 */
[----:B------:R-:W0:Y:S01]  /*1d20*/  SHFL.IDX PT, R15, R8, RZ, 0x1c1f ;  /* 0x001c1fff080f7589 */ /* 0x000e2200000e0000 */
[----:B------:R-:W-:Y:S01]  /*1d30*/  UISETP.GE.AND UP1, UPT, UR5, 0x1, UPT ;  /* 0x000000010500788c */ /* 0x000fe2000bf26270 */
[----:B------:R-:W-:Y:S02]  /*1d40*/  IMAD.IADD R3, R5, 0x1, -R6 ;  /* 0x0000000105037824 */ /* 0x000fe400078e0a06 */
[----:B------:R-:W-:-:S03]  /*1d50*/  VIADD R6, R7, 0x1 ;  /* 0x0000000107067836 */ /* 0x000fc60000000000 */
[----:B------:R-:W-:Y:S01]  /*1d60*/  PLOP3.LUT P2, PT, PT, PT, UP1, 0x40, 0x0 ;  /* 0x000000000000781c */ /* 0x000fe20003f4e818 */
[----:B------:R-:W-:Y:S02]  /*1d70*/  IMAD R5, R3, -0x2, R6 ;  /* 0xfffffffe03057824 */ /* 0x000fe400078e0206 */
[----:B------:R-:W-:-:S04]  /*1d80*/  IMAD R6, R18, UR31, R7 ;  /* 0x0000001f12067c24 */ /* 0x000fc8000f8e0207 */
[----:B------:R-:W-:Y:S01]  /*1d90*/  IMAD R9, R3, -0x2, R6 ;  /* 0xfffffffe03097824 */ /* 0x000fe200078e0206 */
[----:B------:R-:W-:Y:S02]  /*1da0*/  WARPGROUP.DEPBAR.LE gsb0, 0x0 ;  /* 0x00008000000079c5 */ /* 0x000fe40000010000 */
[----:B------:R-:W-:-:S06]  /*1db0*/  WARPGROUP.ARRIVE ;  /* 0x00000000000079c5 */ /* 0x000fcc0000000000 */
[----:B------:R-:W-:Y:S01]  /*1dc0*/  HGMMA.64x128x16.F32 R24, gdesc[UR8], R24, gsb0 ;  /* 0x01e00000081879f0 */ /* 0x000fe20008000818 */
[----:B------:R-:W-:Y:S02]  /*1dd0*/  ULDC UR10, c[0x0][0x288] ;  /* 0x0000a200000a7ab9 */ /* 0x000fe40000000800 */
[----:B------:R-:W-:Y:S01]  /*1de0*/  IMAD.U32 R13, RZ, RZ, UR10 ;  /* 0x0000000aff0d7e24 */ /* 0x000fe2000f8e00ff */
        /* <DEDUP_REMOVED lines=14> */
[----:B-1----:R-:W-:-:S04]  /*1ed0*/  IMAD R4, R18, UR31, R5 ;  /* 0x0000001f12047c24 */ /* 0x002fc8000f8e0205 */
[----:B------:R-:W-:Y:S02]  /*1ee0*/  IMAD.IADD R5, R4, 0x1, -R13 ;  /* 0x0000000104057824 */ /* 0x000fe400078e0a0d */
[----:B------:R-:W-:Y:S02]  /*1ef0*/  IMAD.U32 R4, RZ, RZ, UR28 ;  /* 0x0000001cff047e24 */ /* 0x000fe4000f8e00ff */
[C---:B------:R-:W-:Y:S02]  /*1f00*/  VIADD R12, R5.reuse, UR4 ;  /* 0x00000004050c7c36 */ /* 0x040fe40008000000 */
[----:B------:R-:W-:-:S03]  /*1f10*/  VIADD R14, R5, UR28 ;  /* 0x0000001c050e7c36 */ /* 0x000fc60008000000 */
[----:B0-----:R-:W-:Y:S01]  /*1f20*/  VIADDMNMX R5, R15, R12, R9, PT ;  /* 0x0000000c0f057246 */ /* 0x001fe20003800109 */
[----:B------:R-:W-:Y:S01]  /*1f30*/  IMAD.IADD R6, R14, 0x1, R15 ;  /* 0x000000010e067824 */ /* 0x000fe200078e020f */
[----:B------:R-:W-:Y:S06]  /*1f40*/  @P2 BRA `(.L_x_10216) ;  /* 0x00000000005c2947 */ /* 0x000fec0003800000 */
[----:B------:R-:W-:Y:S01]  /*1f50*/  IMAD R10, R18, UR31, R15 ;  /* 0x0000001f120a7c24 */ /* 0x000fe2000f8e020f */
[----:B------:R-:W-:Y:S03]  /*1f60*/  BSSY B0, `(.L_x_10217) ;  /* 0x0000011000007945 */ /* 0x000fe60003800000 */
[----:B------:R-:W-:-:S05]  /*1f70*/  IMAD.IADD R10, R10, 0x1, -R13 ;  /* 0x000000010a0a7824 */ /* 0x000fca00078e0a0d */
        /* <DEDUP_REMOVED lines=10> */
.L_x_10218:
[----:B------:R-:W-:-:S06]  /*2020*/  UISETP.NE.AND UP2, UPT, UR5, 0x1, UPT ;  /* 0x000000010500788c */ /* 0x000fcc000bf45270 */
[----:B------:R-:W-:-:S05]  /*2030*/  PLOP3.LUT P2, PT, PT, PT, UP2, 0x80, 0x0 ;  /* 0x000000000000781c */ /* 0x000fca0003f4f028 */
[----:B------:R-:W-:-:S08]  /*2040*/  @UP2 ULDC.64 UR10, c[0x0][0x9e8] ;  /* 0x00027a00000a2ab9 */ /* 0x000fd00000000a00 */
[----:B------:R-:W-:-:S05]  /*2050*/  @P2 IMAD.HI.U32 R15, R10, UR10, RZ ;  /* 0x0000000a0a0f2c27 */ /* 0x000fca000f8e00ff */
[----:B------:R-:W-:-:S07]  /*2060*/  @P2 SHF.R.U32.HI R10, RZ, UR11, R15 ;  /* 0x0000000bff0a2c19 */ /* 0x000fce000801160f */
.L_x_10219:
[----:B------:R-:W-:Y:S05]  /*2070*/  BSYNC B0 ;  /* 0x0000000000007941 */ /* 0x000fea0003800000 */
.L_x_10217:
[----:B------:R-:W-:-:S04]  /*2080*/  IMAD R10, R10, UR5, -R11 ;  /* 0x000000050a0a7c24 */ /* 0x000fc8000f8e0a0b */
[----:B------:R-:W-:-:S05]  /*2090*/  IMAD R10, R3, -0x2, R10 ;  /* 0xfffffffe030a7824 */ /* 0x000fca00078e020a */
[----:B------:R-:W-:Y:S02]  /*20a0*/  VIMNMX R6, R6, R10, !PT ;  /* 0x0000000a06067248 */ /* 0x000fe40007fe0100 */
[----:B------:R-:W-:-:S07]  /*20b0*/  VIADDMNMX R5, R10, UR5, R5, PT ;  /* 0x000000050a057c46 */ /* 0x000fce000b800105 */
.L_x_10216:
[----:B------:R-:W0:Y:S01]  /*20c0*/  SHFL.IDX PT, R15, R8, 0x1, 0x1c1f ;  /* 0x003c1f00080f7f89 */ /* 0x000e2200000e0000 */
[----:B------:R-:W-:Y:S02]  /*20d0*/  PLOP3.LUT P2, PT, PT, PT, UP1, 0x40, 0x0 ;  /* 0x000000000000781c */ /* 0x000fe40003f4e818 */
[----:B0-----:R-:W-:Y:S01]  /*20e0*/  VIADDMNMX R9, R15, R12, R9, PT ;  /* 0x0000000c0f097246 */ /* 0x001fe20003800109 */
[----:B------:R-:W-:-:S10]  /*20f0*/  IMAD.IADD R10, R14, 0x1, R15 ;  /* 0x000000010e0a7824 */ /* 0x000fd400078e020f */
[----:B------:R-:W-:Y:S05]  /*2100*/  @P2 BRA `(.L_x_10220) ;  /* 0x00000000005c2947 */ /* 0x000fea0003800000 */
        /* <DEDUP_REMOVED lines=13> */
.L_x_10222:
[----:B------:R-:W-:-:S06]  /*21e0*/  UISETP.NE.AND UP2, UPT, UR5, 0x1, UPT ;  /* 0x000000010500788c */ /* 0x000fcc000bf45270 */
[----:B------:R-:W-:-:S05]  /*21f0*/  PLOP3.LUT P2, PT, PT, PT, UP2, 0x80, 0x0 ;  /* 0x000000000000781c */ /* 0x000fca0003f4f028 */
[----:B------:R-:W-:-:S08]  /*2200*/  @UP2 ULDC.64 UR10, c[0x0][0x9e8] ;  /* 0x00027a00000a2ab9 */ /* 0x000fd00000000a00 */
[----:B------:R-:W-:-:S05]  /*2210*/  @P2 IMAD.HI.U32 R12, R8, UR10, RZ ;  /* 0x0000000a080c2c27 */ /* 0x000fca000f8e00ff */
[----:B------:R-:W-:-:S07]  /*2220*/  @P2 SHF.R.U32.HI R8, RZ, UR11, R12 ;  /* 0x0000000bff082c19 */ /* 0x000fce000801160c */
.L_x_10223:
[----:B------:R-:W-:Y:S05]  /*2230*/  BSYNC B0 ;  /* 0x0000000000007941 */ /* 0x000fea0003800000 */
.L_x_10221:
[----:B------:R-:W-:-:S04]  /*2240*/  IMAD R8, R8, UR5, -R11 ;  /* 0x0000000508087c24 */ /* 0x000fc8000f8e0a0b */
[----:B------:R-:W-:-:S05]  /*2250*/  IMAD R8, R3, -0x2, R8 ;  /* 0xfffffffe03087824 */ /* 0x000fca00078e0208 */
[----:B------:R-:W-:Y:S02]  /*2260*/  VIMNMX R10, R10, R8, !PT ;  /* 0x000000080a0a7248 */ /* 0x000fe40007fe0100 */
[----:B------:R-:W-:-:S07]  /*2270*/  VIADDMNMX R9, R8, UR5, R9, PT ;  /* 0x0000000508097c46 */ /* 0x000fce000b800109 */
.L_x_10220:
[C---:B------:R-:W-:Y:S01]  /*2280*/  ISETP.GE.AND P4, PT, R7.reuse, 0x1, PT ;  /* 0x000000010700780c */ /* 0x040fe20003f86270 */
[----:B------:R-:W-:Y:S01]  /*2290*/  ULDC UR10, c[0x0][0x988] ;  /* 0x00026200000a7ab9 */ /* 0x000fe20000000800 */
[----:B------:R-:W-:Y:S01]  /*22a0*/  ISETP.GE.AND P5, PT, R7, 0x9, PT ;  /* 0x000000090700780c */ /* 0x000fe20003fa6270 */
[----:B------:R-:W-:Y:S01]  /*22b0*/  @UP0 ULDC UR14, c[0x0][0x44c] ;  /* 0x00011300000e0ab9 */ /* 0x000fe20000000800 */
[----:B------:R-:W-:Y:S01]  /*22c0*/  ISETP.GT.AND P2, PT, R6, RZ, !P4 ;  /* 0x000000ff0600720c */ /* 0x000fe20006744270 */
[----:B------:R-:W-:Y:S01]  /*22d0*/  UIMAD.WIDE.U32 UR14, UR38, UR14, URZ ;  /* 0x0000000e260e72a5 */ /* 0x000fe2000f8e003f */
[----:B------:R-:W-:Y:S01]  /*22e0*/  P2R R12, PR, RZ, 0x1 ;  /* 0x00000001ff0c7803 */ /* 0x000fe20000000000 */
[----:B------:R-:W-:Y:S01]  /*22f0*/  @UP0 ULDC UR11, c[0x0][0x450] ;  /* 0x00011400000b0ab9 */ /* 0x000fe20000000800 */
[----:B------:R-:W-:Y:S01]  /*2300*/  ISETP.LT.OR P2, PT, R5, 0x1, P2 ;  /* 0x000000010500780c */ /* 0x000fe20001741670 */
[----:B------:R-:W-:Y:S01]  /*2310*/  @UP0 USHF.R.U32.HI UR38, URZ, UR11, UR15 ;  /* 0x0000000b3f260299 */ /* 0x000fe2000801160f */
[----:B------:R-:W-:-:S02]  /*2320*/  ISETP.GE.AND P0, PT, R7, 0xa, PT ;  /* 0x0000000a0700780c */ /* 0x000fc40003f06270 */
[----:B------:R-:W-:Y:S02]  /*2330*/  FSEL R24, R24, -INF , !P2 ;  /* 0xff80000018187808 */ /* 0x000fe40005000000 */
[C---:B------:R-:W-:Y:S02]  /*2340*/  ISETP.GT.AND P2, PT, R6.reuse, 0x8, !P5 ;  /* 0x000000080600780c */ /* 0x040fe40006f44270 */
[----:B------:R-:W-:Y:S02]  /*2350*/  ISETP.GE.AND P3, PT, R7, 0x2, PT ;  /* 0x000000020700780c */ /* 0x000fe40003f66270 */
[----:B------:R-:W-:Y:S02]  /*2360*/  ISETP.LT.OR P2, PT, R5, 0x9, P2 ;  /* 0x000000090500780c */ /* 0x000fe40001741670 */
[----:B------:R-:W-:Y:S02]  /*2370*/  ISETP.GT.AND P3, PT, R6, 0x1, !P3 ;  /* 0x000000010600780c */ /* 0x000fe40005f64270 */
[----:B------:R-:W-:-:S02]  /*2380*/  FSEL R28, R28, -INF , !P2 ;  /* 0xff8000001c1c7808 */ /* 0x000fc40005000000 */
[C---:B------:R-:W-:Y:S02]  /*2390*/  ISETP.GT.AND P2, PT, R6.reuse, 0x9, !P0 ;  /* 0x000000090600780c */ /* 0x040fe40004744270 */
[----:B------:R-:W-:Y:S02]  /*23a0*/  ISETP.GE.AND P0, PT, R7, 0x11, PT ;  /* 0x000000110700780c */ /* 0x000fe40003f06270 */
[----:B------:R-:W-:Y:S02]  /*23b0*/  ISETP.LT.OR P2, PT, R5, 0xa, P2 ;  /* 0x0000000a0500780c */ /* 0x000fe40001741670 */
[----:B------:R-:W-:Y:S02]  /*23c0*/  ISETP.GE.AND P5, PT, R7, 0x52, PT ;  /* 0x000000520700780c */ /* 0x000fe40003fa6270 */
[----:B------:R-:W-:Y:S02]  /*23d0*/  FSEL R29, R29, -INF , !P2 ;  /* 0xff8000001d1d7808 */ /* 0x000fe40005000000 */
[----:B------:R-:W-:-:S02]  /*23e0*/  ISETP.GT.AND P2, PT, R6, 0x10, !P0 ;  /* 0x000000100600780c */ /* 0x000fc40004744270 */
[----:B------:R-:W-:Y:S02]  /*23f0*/  ISETP.GE.AND P0, PT, R7, 0x12, PT ;  /* 0x000000120700780c */ /* 0x000fe40003f06270 */
[C---:B------:R-:W-:Y:S02]  /*2400*/  ISETP.LT.OR P2, PT, R5.reuse, 0x11, P2 ;  /* 0x000000110500780c */ /* 0x040fe40001741670 */
[----:B------:R-:W-:Y:S02]  /*2410*/  ISETP.LT.OR P3, PT, R5, 0x2, P3 ;  /* 0x000000020500780c */ /* 0x000fe40001f61670 */
[----:B------:R-:W-:Y:S02]  /*2420*/  FSEL R32, R32, -INF , !P2 ;  /* 0xff80000020207808 */ /* 0x000fe40005000000 */
[----:B------:R-:W-:Y:S02]  /*2430*/  ISETP.GT.AND P2, PT, R6, 0x11, !P0 ;  /* 0x000000110600780c */ /* 0x000fe40004744270 */
[----:B------:R-:W-:-:S02]  /*2440*/  ISETP.GE.AND P0, PT, R7, 0x19, PT ;  /* 0x000000190700780c */ /* 0x000fc40003f06270 */
[----:B------:R-:W-:Y:S02]  /*2450*/  ISETP.LT.OR P2, PT, R5, 0x12, P2 ;  /* 0x000000120500780c */ /* 0x000fe40001741670 */
[----:B------:R-:W-:Y:S02]  /*2460*/  FSEL R25, R25, -INF , !P3 ;  /* 0xff80000019197808 */ /* 0x000fe40005800000 */
[----:B------:R-:W-:Y:S02]  /*2470*/  FSEL R33, R33, -INF , !P2 ;  /* 0xff80000021217808 */ /* 0x000fe40005000000 */
[----:B------:R-:W-:Y:S02]  /*2480*/  ISETP.GT.AND P2, PT, R6, 0x18, !P0 ;  /* 0x000000180600780c */ /* 0x000fe40004744270 */
[----:B------:R-:W-:Y:S02]  /*2490*/  ISETP.GE.AND P0, PT, R7, 0x1a, PT ;  /* 0x0000001a0700780c */ /* 0x000fe40003f06270 */
[----:B------:R-:W-:-:S02]  /*24a0*/  ISETP.LT.OR P2, PT, R5, 0x19, P2 ;  /* 0x000000190500780c */ /* 0x000fc40001741670 */
[C---:B------:R-:W-:Y:S02]  /*24b0*/  ISETP.GE.AND P3, PT, R7.reuse, 0x59, PT ;  /* 0x000000590700780c */ /* 0x040fe40003f66270 */
[----:B------:R-:W-:Y:S02]  /*24c0*/  FSEL R36, R36, -INF , !P2 ;  /* 0xff80000024247808 */ /* 0x000fe40005000000 */
[----:B------:R-:W-:Y:S02]  /*24d0*/  ISETP.GT.AND P2, PT, R6, 0x19, !P0 ;  /* 0x000000190600780c */ /* 0x000fe40004744270 */
[----:B------:R-:W-:Y:S02]  /*24e0*/  ISETP.GE.AND P0, PT, R7, 0x21, PT ;  /* 0x000000210700780c */ /* 0x000fe40003f06270 */
[----:B------:R-:W-:Y:S02]  /*24f0*/  ISETP.LT.OR P2, PT, R5, 0x1a, P2 ;  /* 0x0000001a0500780c */ /* 0x000fe40001741670 */
[----:B------:R-:W-:-:S02]  /*2500*/  ISETP.GT.AND P4, PT, R10, RZ, !P4 ;  /* 0x000000ff0a00720c */ /* 0x000fc40006784270 */
[----:B------:R-:W-:Y:S02]  /*2510*/  FSEL R37, R37, -INF , !P2 ;  /* 0xff80000025257808 */ /* 0x000fe40005000000 */
[----:B------:R-:W-:Y:S02]  /*2520*/  ISETP.GT.AND P2, PT, R6, 0x20, !P0 ;  /* 0x000000200600780c */ /* 0x000fe40004744270 */
[----:B------:R-:W-:Y:S02]  /*2530*/  ISETP.GE.AND P0, PT, R7, 0x22, PT ;  /* 0x000000220700780c */ /* 0x000fe40003f06270 */
[----:B------:R-:W-:Y:S02]  /*2540*/  ISETP.LT.OR P2, PT, R5, 0x21, P2 ;  /* 0x000000210500780c */ /* 0x000fe40001741670 */
[----:B------:R-:W-:Y:S02]  /*2550*/  ISETP.LT.OR P4, PT, R9, 0x1, P4 ;  /* 0x000000010900780c */ /* 0x000fe40002781670 */
[----:B------:R-:W-:-:S02]  /*2560*/  FSEL R40, R40, -INF , !P2 ;  /* 0xff80000028287808 */ /* 0x000fc40005000000 */
[----:B------:R-:W-:Y:S02]  /*2570*/  ISETP.GT.AND P2, PT, R6, 0x21, !P0 ;  /* 0x000000210600780c */ /* 0x000fe40004744270 */
[----:B------:R-:W-:Y:S02]  /*2580*/  ISETP.GE.AND P0, PT, R7, 0x29, PT ;  /* 0x000000290700780c */ /* 0x000fe40003f06270 */
[----:B------:R-:W-:Y:S02]  /*2590*/  ISETP.LT.OR P2, PT, R5, 0x22, P2 ;  /* 0x000000220500780c */ /* 0x000fe40001741670 */
[----:B------:R-:W-:Y:S02]  /*25a0*/  FSEL R91, R26, -INF , !P4 ;  /* 0xff8000001a5b7808 */ /* 0x000fe40006000000 */
[----:B------:R-:W-:Y:S02]  /*25b0*/  FSEL R41, R41, -INF , !P2 ;  /* 0xff80000029297808 */ /* 0x000fe40005000000 */
[----:B------:R-:W-:-:S02]  /*25c0*/  ISETP.GT.AND P2, PT, R6, 0x28, !P0 ;  /* 0x000000280600780c */ /* 0x000fc40004744270 */
[----:B------:R-:W-:Y:S02]  /*25d0*/  ISETP.GE.AND P0, PT, R7, 0x2a, PT ;  /* 0x0000002a0700780c */ /* 0x000fe40003f06270 */
[----:B------:R-:W-:Y:S02]  /*25e0*/  ISETP.LT.OR P2, PT, R5, 0x29, P2 ;  /* 0x000000290500780c */ /* 0x000fe40001741670 */
[C---:B------:R-:W-:Y:S02]  /*25f0*/  ISETP.GE.AND P4, PT, R7.reuse, 0x2, PT ;  /* 0x000000020700780c */ /* 0x040fe40003f86270 */
[----:B------:R-:W-:Y:S02]  /*2600*/  FSEL R44, R44, -INF , !P2 ;  /* 0xff8000002c2c7808 */ /* 0x000fe40005000000 */
[----:B------:R-:W-:Y:S02]  /*2610*/  ISETP.GT.AND P2, PT, R6, 0x29, !P0 ;  /* 0x000000290600780c */ /* 0x000fe40004744270 */
[----:B------:R-:W-:-:S02]  /*2620*/  ISETP.GE.AND P0, PT, R7, 0x31, PT ;  /* 0x000000310700780c */ /* 0x000fc40003f06270 */
[----:B------:R-:W-:Y:S02]  /*2630*/  ISETP.LT.OR P2, PT, R5, 0x2a, P2 ;  /* 0x0000002a0500780c */ /* 0x000fe40001741670 */
[----:B------:R-:W-:Y:S02]  /*2640*/  ISETP.GT.AND P4, PT, R10, 0x1, !P4 ;  /* 0x000000010a00780c */ /* 0x000fe40006784270 */
[----:B------:R-:W-:Y:S02]  /*2650*/  FSEL R45, R45, -INF , !P2 ;  /* 0xff8000002d2d7808 */ /* 0x000fe40005000000 */
[----:B------:R-:W-:Y:S02]  /*2660*/  ISETP.GT.AND P2, PT, R6, 0x30, !P0 ;  /* 0x000000300600780c */ /* 0x000fe40004744270 */
[----:B------:R-:W-:Y:S02]  /*2670*/  ISETP.GE.AND P0, PT, R7, 0x32, PT ;  /* 0x000000320700780c */ /* 0x000fe40003f06270 */
[----:B------:R-:W-:-:S02]  /*2680*/  ISETP.LT.OR P2, PT, R5, 0x31, P2 ;  /* 0x000000310500780c */ /* 0x000fc40001741670 */
[----:B------:R-:W-:Y:S02]  /*2690*/  ISETP.LT.OR P4, PT, R9, 0x2, P4 ;  /* 0x000000020900780c */ /* 0x000fe40002781670 */
[----:B------:R-:W-:Y:S02]  /*26a0*/  FSEL R48, R48, -INF , !P2 ;  /* 0xff80000030307808 */ /* 0x000fe40005000000 */
[----:B------:R-:W-:Y:S02]  /*26b0*/  ISETP.GT.AND P2, PT, R6, 0x31, !P0 ;  /* 0x000000310600780c */ /* 0x000fe40004744270 */
[----:B------:R-:W-:Y:S02]  /*26c0*/  ISETP.GE.AND P0, PT, R7, 0x39, PT ;  /* 0x000000390700780c */ /* 0x000fe40003f06270 */
[----:B------:R-:W-:Y:S02]  /*26d0*/  ISETP.LT.OR P2, PT, R5, 0x32, P2 ;  /* 0x000000320500780c */ /* 0x000fe40001741670 */
[----:B------:R-:W-:-:S02]  /*26e0*/  FSEL R27, R27, -INF , !P4 ;  /* 0xff8000001b1b7808 */ /* 0x000fc40006000000 */
[----:B------:R-:W-:Y:S02]  /*26f0*/  FSEL R49, R49, -INF , !P2 ;  /* 0xff80000031317808 */ /* 0x000fe40005000000 */
[----:B------:R-:W-:Y:S02]  /*2700*/  ISETP.GT.AND P2, PT, R6, 0x38, !P0 ;  /* 0x000000380600780c */ /* 0x000fe40004744270 */
[----:B------:R-:W-:Y:S02]  /*2710*/  ISETP.GE.AND P0, PT, R7, 0x3a, PT ;  /* 0x0000003a0700780c */ /* 0x000fe40003f06270 */
[----:B------:R-:W-:Y:S02]  /*2720*/  ISETP.LT.OR P2, PT, R5, 0x39, P2 ;  /* 0x000000390500780c */ /* 0x000fe40001741670 */
[----:B------:R-:W-:Y:S02]  /*2730*/  FMNMX.FTZ R8, R91, R27, !PT ;  /* 0x0000001b5b087209 */ /* 0x000fe40007810000 */
[----:B------:R-:W-:-:S02]  /*2740*/  FSEL R52, R52, -INF , !P2 ;  /* 0xff80000034347808 */ /* 0x000fc40005000000 */
[----:B------:R-:W-:Y:S02]  /*2750*/  ISETP.GT.AND P2, PT, R6, 0x39, !P0 ;  /* 0x000000390600780c */ /* 0x000fe40004744270 */
[----:B------:R-:W-:Y:S02]  /*2760*/  ISETP.GE.AND P0, PT, R7, 0x41, PT ;  /* 0x000000410700780c */ /* 0x000fe40003f06270 */
[----:B------:R-:W-:Y:S02]  /*2770*/  ISETP.LT.OR P2, PT, R5, 0x3a, P2 ;  /* 0x0000003a0500780c */ /* 0x000fe40001741670 */
[----:B------:R-:W-:Y:S02]  /*2780*/  R2UR UR6, R88 ;  /* 0x00000000580672ca */ /* 0x000fe400000e0000 */
[----:B------:R-:W-:Y:S02]  /*2790*/  FSEL R53, R53, -INF , !P2 ;  /* 0xff80000035357808 */ /* 0x000fe40005000000 */
[----:B------:R-:W-:-:S02]  /*27a0*/  ISETP.GT.AND P2, PT, R6, 0x40, !P0 ;  /* 0x000000400600780c */ /* 0x000fc40004744270 */
[----:B------:R-:W-:Y:S02]  /*27b0*/  ISETP.GE.AND P0, PT, R7, 0x42, PT ;  /* 0x000000420700780c */ /* 0x000fe40003f06270 */
[----:B------:R-:W-:-:S04]  /*27c0*/  ISETP.LT.OR P2, PT, R5, 0x41, P2 ;  /* 0x000000410500780c */ /* 0x000fc80001741670 */
[----:B------:R-:W-:Y:S01]  /*27d0*/  FSEL R56, R56, -INF , !P2 ;  /* 0xff80000038387808 */ /* 0x000fe20005000000 */
[----:B------:R-:W-:Y:S01]  /*27e0*/  UIADD3 UR38, UR6, UR38, URZ ;  /* 0x0000002606267290 */ /* 0x000fe2000fffe03f */
[----:B------:R-:W-:Y:S02]  /*27f0*/  ISETP.GT.AND P2, PT, R6, 0x41, !P0 ;  /* 0x000000410600780c */ /* 0x000fe40004744270 */
[----:B------:R-:W-:Y:S01]  /*2800*/  ISETP.GE.AND P0, PT, R7, 0x49, PT ;  /* 0x000000490700780c */ /* 0x000fe20003f06270 */
[----:B------:R-:W-:Y:S01]  /*2810*/  UIADD3 UR4, UR38, UR4, URZ ;  /* 0x0000000426047290 */ /* 0x000fe2000fffe03f */
[----:B------:R-:W-:-:S04]  /*2820*/  ISETP.LT.OR P2, PT, R5, 0x42, P2 ;  /* 0x000000420500780c */ /* 0x000fc80001741670 */
[----:B------:R-:W-:Y:S02]  /*2830*/  FSEL R57, R57, -INF , !P2 ;  /* 0xff80000039397808 */ /* 0x000fe40005000000 */
[----:B------:R-:W-:Y:S02]  /*2840*/  ISETP.GT.AND P2, PT, R6, 0x48, !P0 ;  /* 0x000000480600780c */ /* 0x000fe40004744270 */
[----:B------:R-:W-:Y:S02]  /*2850*/  ISETP.GE.AND P0, PT, R7, 0x4a, PT ;  /* 0x0000004a0700780c */ /* 0x000fe40003f06270 */
        /* <DEDUP_REMOVED lines=10> */
[----:B------:R-:W-:-:S04]  /*2900*/  ISETP.GT.AND P2, PT, R6, 0x51, !P5 ;  /* 0x000000510600780c */ /* 0x000fc80006f44270 */
[----:B------:R-:W-:-:S04]  /*2910*/  ISETP.LT.OR P2, PT, R5, 0x52, P2 ;  /* 0x000000520500780c */ /* 0x000fc80001741670 */
[----:B------:R-:W-:Y:S02]  /*2920*/  FSEL R65, R65, -INF , !P2 ;  /* 0xff80000041417808 */ /* 0x000fe40005000000 */
[----:B------:R-:W-:-:S04]  /*2930*/  ISETP.GT.AND P2, PT, R6, 0x58, !P3 ;  /* 0x000000580600780c */ /* 0x000fc80005f44270 */
[----:B------:R-:W-:-:S04]  /*2940*/  ISETP.LT.OR P2, PT, R5, 0x59, P2 ;  /* 0x000000590500780c */ /* 0x000fc80001741670 */
[----:B------:R-:W-:Y:S02]  /*2950*/  FSEL R68, R68, -INF , !P2 ;  /* 0xff80000044447808 */ /* 0x000fe40005000000 */
[----:B------:R-:W-:-:S04]  /*2960*/  ISETP.GE.AND P2, PT, R7, 0x5a, PT ;  /* 0x0000005a0700780c */ /* 0x000fc80003f46270 */
        /* <DEDUP_REMOVED lines=11> */
[----:B------:R-:W-:Y:S02]  /*2a20*/  ISETP.GT.AND P4, PT, R10, 0x8, !P6 ;  /* 0x000000080a00780c */ /* 0x000fe40007784270 */
[----:B------:R-:W-:Y:S02]  /*2a30*/  ISETP.GE.AND P6, PT, R7, 0x11, PT ;  /* 0x000000110700780c */ /* 0x000fe40003fc6270 */
[----:B------:R-:W-:-:S04]  /*2a40*/  ISETP.LT.OR P4, PT, R9, 0x9, P4 ;  /* 0x000000090900780c */ /* 0x000fc80002781670 */
[----:B------:R-:W-:Y:S02]  /*2a50*/  FSEL R93, R30, -INF , !P4 ;  /* 0xff8000001e5d7808 */ /* 0x000fe40006000000 */
[----:B------:R-:W-:Y:S02]  /*2a60*/  ISETP.GE.AND P4, PT, R7, 0xa, PT ;  /* 0x0000000a0700780c */ /* 0x000fe40003f86270 */
[----:B------:R-:W-:Y:S02]  /*2a70*/  FMNMX.FTZ R8, R93, R8, !PT ;  /* 0x000000085d087209 */ /* 0x000fe40007810000 */
[----:B------:R-:W-:-:S04]  /*2a80*/  ISETP.GT.AND P4, PT, R10, 0x9, !P4 ;  /* 0x000000090a00780c */ /* 0x000fc80006784270 */
[----:B------:R-:W-:-:S04]  /*2a90*/  ISETP.LT.OR P4, PT, R9, 0xa, P4 ;  /* 0x0000000a0900780c */ /* 0x000fc80002781670 */
[----:B------:R-:W-:Y:S02]  /*2aa0*/  FSEL R31, R31, -INF , !P4 ;  /* 0xff8000001f1f7808 */ /* 0x000fe40006000000 */
[----:B------:R-:W-:Y:S02]  /*2ab0*/  ISETP.GT.AND P4, PT, R10, 0x10, !P6 ;  /* 0x000000100a00780c */ /* 0x000fe40007784270 */
[----:B------:R-:W-:Y:S02]  /*2ac0*/  ISETP.GE.AND P6, PT, R7, 0x19, PT ;  /* 0x000000190700780c */ /* 0x000fe40003fc6270 */
[----:B------:R-:W-:Y:S02]  /*2ad0*/  ISETP.LT.OR P4, PT, R9, 0x11, P4 ;  /* 0x000000110900780c */ /* 0x000fe40002781670 */
[----:B------:R-:W-:Y:S02]  /*2ae0*/  FMNMX.FTZ R8, R31, R8, !PT ;  /* 0x000000081f087209 */ /* 0x000fe40007810000 */
[----:B------:R-:W-:-:S02]  /*2af0*/  FSEL R11, R34, -INF , !P4 ;  /* 0xff800000220b7808 */ /* 0x000fc40006000000 */
[----:B------:R-:W-:Y:S02]  /*2b00*/  ISETP.GE.AND P4, PT, R7, 0x12, PT ;  /* 0x000000120700780c */ /* 0x000fe40003f86270 */
[----:B------:R-:W-:Y:S02]  /*2b10*/  FMNMX.FTZ R8, R11, R8, !PT ;  /* 0x000000080b087209 */ /* 0x000fe40007810000 */
[----:B------:R-:W-:-:S04]  /*2b20*/  ISETP.GT.AND P4, PT, R10, 0x11, !P4 ;  /* 0x000000110a00780c */ /* 0x000fc80006784270 */
[----:B------:R-:W-:-:S04]  /*2b30*/  ISETP.LT.OR P4, PT, R9, 0x12, P4 ;  /* 0x000000120900780c */ /* 0x000fc80002781670 */
[----:B------:R-:W-:Y:S02]  /*2b40*/  FSEL R35, R35, -INF , !P4 ;  /* 0xff80000023237808 */ /* 0x000fe40006000000 */
[----:B------:R-:W-:Y:S02]  /*2b50*/  ISETP.GT.AND P4, PT, R10, 0x18, !P6 ;  /* 0x000000180a00780c */ /* 0x000fe40007784270 */
[----:B------:R-:W-:Y:S02]  /*2b60*/  ISETP.GE.AND P6, PT, R7, 0x21, PT ;  /* 0x000000210700780c */ /* 0x000fe40003fc6270 */
[----:B------:R-:W-:-:S04]  /*2b70*/  ISETP.LT.OR P4, PT, R9, 0x19, P4 ;  /* 0x000000190900780c */ /* 0x000fc80002781670 */
[----:B------:R-:W-:Y:S02]  /*2b80*/  FSEL R38, R38, -INF , !P4 ;  /* 0xff80000026267808 */ /* 0x000fe40006000000 */
[----:B------:R-:W-:-:S04]  /*2b90*/  ISETP.GE.AND P4, PT, R7, 0x1a, PT ;  /* 0x0000001a0700780c */ /* 0x000fc80003f86270 */
        /* <DEDUP_REMOVED lines=55> */
[C---:B------:R-:W-:Y:S02]  /*2f10*/  ISETP.GT.AND P4, PT, R10.reuse, 0x51, !P5 ;  /* 0x000000510a00780c */ /* 0x040fe40006f84270 */
[C---:B------:R-:W-:Y:S02]  /*2f20*/  ISETP.GT.AND P5, PT, R10.reuse, 0x58, !P3 ;  /* 0x000000580a00780c */ /* 0x040fe40005fa4270 */
[C---:B------:R-:W-:Y:S02]  /*2f30*/  ISETP.LT.OR P3, PT, R9.reuse, 0x52, P4 ;  /* 0x000000520900780c */ /* 0x040fe40002761670 */
[----:B------:R-:W-:Y:S02]  /*2f40*/  ISETP.GT.AND P4, PT, R10, 0x59, !P2 ;  /* 0x000000590a00780c */ /* 0x000fe40005784270 */
[----:B------:R-:W-:-:S02]  /*2f50*/  ISETP.LT.OR P2, PT, R9, 0x59, P5 ;  /* 0x000000590900780c */ /* 0x000fc40002f41670 */
[----:B------:R-:W-:Y:S02]  /*2f60*/  ISETP.GE.AND P5, PT, R7, 0x62, PT ;  /* 0x000000620700780c */ /* 0x000fe40003fa6270 */
[----:B------:R-:W-:Y:S02]  /*2f70*/  FSEL R67, R67, -INF , !P3 ;  /* 0xff80000043437808 */ /* 0x000fe40005800000 */
[----:B------:R-:W-:Y:S02]  /*2f80*/  ISETP.LT.OR P4, PT, R9, 0x5a, P4 ;  /* 0x0000005a0900780c */ /* 0x000fe40002781670 */
[----:B------:R-:W-:Y:S02]  /*2f90*/  FSEL R70, R70, -INF , !P2 ;  /* 0xff80000046467808 */ /* 0x000fe40005000000 */
[C---:B------:R-:W-:Y:S02]  /*2fa0*/  ISETP.GT.AND P3, PT, R10.reuse, 0x60, !P0 ;  /* 0x000000600a00780c */ /* 0x040fe40004764270 */
[----:B------:R-:W-:-:S02]  /*2fb0*/  ISETP.GT.AND P2, PT, R10, 0x61, !P5 ;  /* 0x000000610a00780c */ /* 0x000fc40006f44270 */
[----:B------:R-:W-:Y:S02]  /*2fc0*/  FSEL R71, R71, -INF , !P4 ;  /* 0xff80000047477808 */ /* 0x000fe40006000000 */
[C---:B------:R-:W-:Y:S02]  /*2fd0*/  ISETP.LT.OR P3, PT, R9.reuse, 0x61, P3 ;  /* 0x000000610900780c */ /* 0x040fe40001f61670 */
[----:B------:R-:W-:Y:S02]  /*2fe0*/  ISETP.GT.AND P4, PT, R10, 0x68, !P6 ;  /* 0x000000680a00780c */ /* 0x000fe40007784270 */
[----:B------:R-:W-:Y:S02]  /*2ff0*/  ISETP.LT.OR P2, PT, R9, 0x62, P2 ;  /* 0x000000620900780c */ /* 0x000fe40001741670 */
[----:B------:R-:W-:Y:S02]  /*3000*/  ISETP.GE.AND P0, PT, R7, 0x6a, PT ;  /* 0x0000006a0700780c */ /* 0x000fe40003f06270 */
[----:B------:R-:W-:-:S02]  /*3010*/  FSEL R74, R74, -INF , !P3 ;  /* 0xff8000004a4a7808 */ /* 0x000fc40005800000 */
[----:B------:R-:W-:Y:S02]  /*3020*/  ISETP.LT.OR P4, PT, R9, 0x69, P4 ;  /* 0x000000690900780c */ /* 0x000fe40002781670 */
[----:B------:R-:W-:Y:S02]  /*3030*/  FSEL R75, R75, -INF , !P2 ;  /* 0xff8000004b4b7808 */ /* 0x000fe40005000000 */
[----:B------:R-:W-:Y:S02]  /*3040*/  ISETP.GE.AND P3, PT, R7, 0x71, PT ;  /* 0x000000710700780c */ /* 0x000fe40003f66270 */
[----:B------:R-:W-:Y:S02]  /*3050*/  ISETP.GT.AND P2, PT, R10, 0x69, !P0 ;  /* 0x000000690a00780c */ /* 0x000fe40004744270 */
[----:B------:R-:W-:Y:S02]  /*3060*/  FSEL R78, R78, -INF , !P4 ;  /* 0xff8000004e4e7808 */ /* 0x000fe40006000000 */
[----:B------:R-:W-:-:S02]  /*3070*/  ISETP.GT.AND P4, PT, R10, 0x70, !P3 ;  /* 0x000000700a00780c */ /* 0x000fc40005f84270 */
[C---:B------:R-:W-:Y:S02]  /*3080*/  ISETP.LT.OR P2, PT, R9.reuse, 0x6a, P2 ;  /* 0x0000006a0900780c */ /* 0x040fe40001741670 */
[----:B------:R-:W-:Y:S02]  /*3090*/  ISETP.LT.OR P4, PT, R9, 0x71, P4 ;  /* 0x000000710900780c */ /* 0x000fe40002781670 */
[----:B------:R-:W-:Y:S02]  /*30a0*/  FSEL R79, R79, -INF , !P2 ;  /* 0xff8000004f4f7808 */ /* 0x000fe40005000000 */
[----:B------:R-:W-:Y:S02]  /*30b0*/  ISETP.GE.AND P2, PT, R7, 0x72, PT ;  /* 0x000000720700780c */ /* 0x000fe40003f46270 */
[----:B------:R-:W-:Y:S02]  /*30c0*/  FSEL R82, R82, -INF , !P4 ;  /* 0xff80000052527808 */ /* 0x000fe40006000000 */
[----:B------:R-:W-:-:S02]  /*30d0*/  ISETP.GT.AND P4, PT, R10, 0x71, !P2 ;  /* 0x000000710a00780c */ /* 0x000fc40005784270 */
[----:B------:R-:W-:Y:S02]  /*30e0*/  ISETP.GE.AND P5, PT, R7, 0x79, PT ;  /* 0x000000790700780c */ /* 0x000fe40003fa6270 */
[----:B------:R-:W-:Y:S02]  /*30f0*/  ISETP.LT.OR P4, PT, R9, 0x72, P4 ;  /* 0x000000720900780c */ /* 0x000fe40002781670 */
[----:B------:R-:W-:Y:S02]  /*3100*/  ISETP.GT.AND P6, PT, R6, 0x68, !P6 ;  /* 0x000000680600780c */ /* 0x000fe400077c4270 */
[----:B------:R-:W-:Y:S02]  /*3110*/  FSEL R83, R83, -INF , !P4 ;  /* 0xff80000053537808 */ /* 0x000fe40006000000 */
[----:B------:R-:W-:Y:S02]  /*3120*/  ISETP.GT.AND P4, PT, R10, 0x78, !P5 ;  /* 0x000000780a00780c */ /* 0x000fe40006f84270 */
[----:B------:R-:W-:-:S02]  /*3130*/  ISETP.LT.OR P6, PT, R5, 0x69, P6 ;  /* 0x000000690500780c */ /* 0x000fc400037c1670 */
[----:B------:R-:W-:Y:S02]  /*3140*/  ISETP.LT.OR P4, PT, R9, 0x79, P4 ;  /* 0x000000790900780c */ /* 0x000fe40002781670 */
[----:B------:R-:W-:Y:S02]  /*3150*/  FSEL R76, R76, -INF , !P6 ;  /* 0xff8000004c4c7808 */ /* 0x000fe40007000000 */
[----:B------:R-:W-:Y:S02]  /*3160*/  FSEL R86, R86, -INF , !P4 ;  /* 0xff80000056567808 */ /* 0x000fe40006000000 */
[C---:B------:R-:W-:Y:S02]  /*3170*/  ISETP.GE.AND P4, PT, R7.reuse, 0x7a, PT ;  /* 0x0000007a0700780c */ /* 0x040fe40003f86270 */
[----:B------:R-:W-:Y:S02]  /*3180*/  ISETP.GE.AND P6, PT, R7, 0x6a, PT ;  /* 0x0000006a0700780c */ /* 0x000fe40003fc6270 */
[----:B------:R-:W-:-:S02]  /*3190*/  ISETP.GT.AND P0, PT, R10, 0x79, !P4 ;  /* 0x000000790a00780c */ /* 0x000fc40006704270 */
[----:B------:R-:W-:Y:S02]  /*31a0*/  ISETP.GT.AND P6, PT, R6, 0x69, !P6 ;  /* 0x000000690600780c */ /* 0x000fe400077c4270 */
[----:B------:R-:W-:Y:S02]  /*31b0*/  ISETP.LT.OR P0, PT, R9, 0x7a, P0 ;  /* 0x0000007a0900780c */ /* 0x000fe40000701670 */
[----:B------:R-:W-:Y:S02]  /*31c0*/  FMNMX.FTZ R9, R35, R8, !PT ;  /* 0x0000000823097209 */ /* 0x000fe40007810000 */
[----:B------:R-:W-:Y:S02]  /*31d0*/  FSEL R87, R87, -INF , !P0 ;  /* 0xff80000057577808 */ /* 0x000fe40004000000 */
[----:B------:R-:W-:Y:S02]  /*31e0*/  FMNMX.FTZ R8, R38, R9, !PT ;  /* 0x0000000926087209 */ /* 0x000fe40007810000 */
[----:B------:R-:W-:-:S02]  /*31f0*/  ISETP.GT.AND P3, PT, R6, 0x70, !P3 ;  /* 0x000000700600780c */ /* 0x000fc40005f64270 */
[----:B------:R-:W-:Y:S02]  /*3200*/  FMNMX.FTZ R9, R39, R8, !PT ;  /* 0x0000000827097209 */ /* 0x000fe40007810000 */
[----:B------:R-:W-:Y:S02]  /*3210*/  ISETP.LT.OR P6, PT, R5, 0x6a, P6 ;  /* 0x0000006a0500780c */ /* 0x000fe400037c1670 */
[----:B------:R-:W-:Y:S02]  /*3220*/  FMNMX.FTZ R8, R42, R9, !PT ;  /* 0x000000092a087209 */ /* 0x000fe40007810000 */
[C---:B------:R-:W-:Y:S02]  /*3230*/  ISETP.GT.AND P2, PT, R6.reuse, 0x71, !P2 ;  /* 0x000000710600780c */ /* 0x040fe40005744270 */
[----:B------:R-:W-:Y:S02]  /*3240*/  FMNMX.FTZ R9, R43, R8, !PT ;  /* 0x000000082b097209 */ /* 0x000fe40007810000 */
[----:B------:R-:W-:-:S02]  /*3250*/  ISETP.GT.AND P5, PT, R6, 0x78, !P5 ;  /* 0x000000780600780c */ /* 0x000fc40006fa4270 */
[----:B------:R-:W-:Y:S02]  /*3260*/  FMNMX.FTZ R8, R46, R9, !PT ;  /* 0x000000092e087209 */ /* 0x000fe40007810000 */
[----:B------:R-:W-:Y:S02]  /*3270*/  ISETP.GT.AND P4, PT, R6, 0x79, !P4 ;  /* 0x000000790600780c */ /* 0x000fe40006784270 */
        /* <DEDUP_REMOVED lines=9> */
[----:B------:R-:W-:-:S02]  /*3310*/  ISETP.LT.OR P5, PT, R5, 0x79, P5 ;  /* 0x000000790500780c */ /* 0x000fc40002fa1670 */
[----:B------:R-:W-:Y:S02]  /*3320*/  FMNMX.FTZ R8, R58, R9, !PT ;  /* 0x000000093a087209 */ /* 0x000fe40007810000 */
[----:B------:R-:W-:Y:S02]  /*3330*/  FSEL R81, R81, -INF , !P2 ;  /* 0xff80000051517808 */ /* 0x000fe40005000000 */
[----:B------:R-:W-:Y:S02]  /*3340*/  FMNMX.FTZ R9, R59, R8, !PT ;  /* 0x000000083b097209 */ /* 0x000fe40007810000 */
[----:B------:R-:W-:Y:S02]  /*3350*/  ISETP.LT.OR P4, PT, R5, 0x7a, P4 ;  /* 0x0000007a0500780c */ /* 0x000fe40002781670 */
[----:B------:R-:W-:Y:S02]  /*3360*/  FMNMX.FTZ R8, R62, R9, !PT ;  /* 0x000000093e087209 */ /* 0x000fe40007810000 */
[----:B------:R-:W-:-:S02]  /*3370*/  FSEL R84, R84, -INF , !P5 ;  /* 0xff80000054547808 */ /* 0x000fc40006800000 */
[----:B------:R-:W-:Y:S02]  /*3380*/  FMNMX.FTZ R9, R63, R8, !PT ;  /* 0x000000083f097209 */ /* 0x000fe40007810000 */
[----:B------:R-:W-:Y:S02]  /*3390*/  FSEL R85, R85, -INF , !P4 ;  /* 0xff80000055557808 */ /* 0x000fe40006000000 */
        /* <DEDUP_REMOVED lines=15> */
[----:B0-----:R-:W-:-:S04]  /*3490*/  FMNMX.FTZ R15, R9, R10, !PT ;  /* 0x0000000a090f7209 */ /* 0x001fc80007810000 */
[C---:B------:R-:W-:Y:S01]  /*34a0*/  FSETP.NEU.FTZ.AND P0, PT, R15.reuse, -INF , PT ;  /* 0xff8000000f00780b */ /* 0x040fe20003f1d000 */
[----:B------:R-:W-:-:S05]  /*34b0*/  FMUL.FTZ R30, R15, UR10 ;  /* 0x0000000a0f1e7c20 */ /* 0x000fca0008410000 */
[----:B------:R-:W-:Y:S02]  /*34c0*/  FSEL R30, R30, RZ, P0 ;  /* 0x000000ff1e1e7208 */ /* 0x000fe40000000000 */
[----:B------:R-:W-:-:S03]  /*34d0*/  ISETP.NE.AND P0, PT, R12, RZ, PT ;  /* 0x000000ff0c00720c */ /* 0x000fc60003f05270 */
        /* <DEDUP_REMOVED lines=31> */
[----:B------:R-:W-:Y:S02]  /*36d0*/  MUFU.EX2 R8, R8 ;  /* 0x0000000800087308 */ /* 0x000fe40000000800 */
[----:B------:R-:W-:-:S04]  /*36e0*/  FMNMX.FTZ R35, R41, R12, !PT ;  /* 0x0000000c29237209 */ /* 0x000fc80007810000 */
[----:B------:R-:W-:Y:S02]  /*36f0*/  FMNMX.FTZ R12, R44, R35, !PT ;  /* 0x000000232c0c7209 */ /* 0x000fe40007810000 */
[----:B------:R-:W1:Y:S02]  /*3700*/  MUFU.EX2 R9, R9 ;  /* 0x0000000900097308 */ /* 0x000e640000000800 */
[----:B------:R-:W-:-:S04]  /*3710*/  FMNMX.FTZ R35, R45, R12, !PT ;  /* 0x0000000c2d237209 */ /* 0x000fc80007810000 */
[----:B------:R-:W-:Y:S01]  /*3720*/  FMNMX.FTZ R12, R48, R35, !PT ;  /* 0x00000023300c7209 */ /* 0x000fe20007810000 */
[----:B------:R-:W-:Y:S01]  /*3730*/  FFMA.FTZ R35, R43, UR10, -R30 ;  /* 0x0000000a2b237c23 */ /* 0x000fe2000801081e */
[----:B------:R-:W2:Y:S02]  /*3740*/  MUFU.EX2 R27, R27 ;  /* 0x0000001b001b7308 */ /* 0x000ea40000000800 */
[----:B------:R-:W-:-:S04]  /*3750*/  FMNMX.FTZ R39, R49, R12, !PT ;  /* 0x0000000c31277209 */ /* 0x000fc80007810000 */
[----:B------:R-:W-:Y:S02]  /*3760*/  FMNMX.FTZ R12, R52, R39, !PT ;  /* 0x00000027340c7209 */ /* 0x000fe40007810000 */
[----:B------:R-:W3:Y:S02]  /*3770*/  MUFU.EX2 R10, R10 ;  /* 0x0000000a000a7308 */ /* 0x000ee40000000800 */
[----:B------:R-:W-:-:S04]  /*3780*/  FMNMX.FTZ R39, R53, R12, !PT ;  /* 0x0000000c35277209 */ /* 0x000fc80007810000 */
        /* <DEDUP_REMOVED lines=23> */
[----:B0-----:R-:W-:-:S03]  /*3900*/  FMNMX.FTZ R51, R77, R6, !PT ;  /* 0x000000064d337209 */ /* 0x001fc60007810000 */
[----:B------:R-:W-:Y:S01]  /*3910*/  MUFU.EX2 R35, R35 ;  /* 0x0000002300237308 */ /* 0x000fe20000000800 */
[----:B------:R-:W-:Y:S01]  /*3920*/  FMNMX.FTZ R6, R80, R51, !PT ;  /* 0x0000003350067209 */ /* 0x000fe20007810000 */
[----:B------:R-:W-:-:S03]  /*3930*/  FFMA.FTZ R51, R63, UR10, -R30 ;  /* 0x0000000a3f337c23 */ /* 0x000fc6000801081e */
        /* <DEDUP_REMOVED lines=15> */
[----:B0-----:R-:W-:-:S07]  /*3a30*/  FMNMX.FTZ R12, R63, R12, !PT ;  /* 0x0000000c3f0c7209 */ /* 0x001fce0007810000 */
[----:B------:R-:W-:Y:S01]  /*3a40*/  MUFU.EX2 R51, R51 ;  /* 0x0000003300337308 */ /* 0x000fe20000000800 */
[C---:B------:R-:W-:Y:S01]  /*3a50*/  FSETP.NEU.FTZ.AND P2, PT, R12.reuse, -INF , PT ;  /* 0xff8000000c00780b */ /* 0x040fe20003f5d000 */
[----:B------:R-:W-:-:S06]  /*3a60*/  FMUL.FTZ R6, R12, UR10 ;  /* 0x0000000a0c067c20 */ /* 0x000fcc0008410000 */
[----:B------:R0:W-:Y:S01]  /*3a70*/  MUFU.EX2 R63, R83 ;  /* 0x00000053003f7308 */ /* 0x0001e20000000800 */
[----:B------:R-:W-:-:S05]  /*3a80*/  FSEL R6, R6, RZ, P2 ;  /* 0x000000ff06067208 */ /* 0x000fca0001000000 */
[--C-:B------:R-:W-:Y:S01]  /*3a90*/  FFMA.FTZ R24, R24, UR10, -R6.reuse ;  /* 0x0000000a18187c23 */ /* 0x100fe20008010806 */
[--C-:B------:R-:W-:Y:S01]  /*3aa0*/  FFMA.FTZ R28, R28, UR10, -R6.reuse ;  /* 0x0000000a1c1c7c23 */ /* 0x100fe20008010806 */
[--C-:B------:R-:W-:Y:S01]  /*3ab0*/  FFMA.FTZ R25, R25, UR10, -R6.reuse ;  /* 0x0000000a19197c23 */ /* 0x100fe20008010806 */
[--C-:B------:R-:W-:Y:S01]  /*3ac0*/  FFMA.FTZ R29, R29, UR10, -R6.reuse ;  /* 0x0000000a1d1d7c23 */ /* 0x100fe20008010806 */
[----:B------:R4:W-:Y:S01]  /*3ad0*/  MUFU.EX2 R30, R24 ;  /* 0x00000018001e7308 */ /* 0x0009e20000000800 */
[--C-:B------:R-:W-:Y:S01]  /*3ae0*/  FFMA.FTZ R82, R32, UR10, -R6.reuse ;  /* 0x0000000a20527c23 */ /* 0x100fe20008010806 */
[--C-:B0-----:R-:W-:Y:S01]  /*3af0*/  FFMA.FTZ R83, R36, UR10, -R6.reuse ;  /* 0x0000000a24537c23 */ /* 0x101fe20008010806 */
[--C-:B------:R-:W-:Y:S01]  /*3b00*/  FFMA.FTZ R36, R44, UR10, -R6.reuse ;  /* 0x0000000a2c247c23 */ /* 0x100fe20008010806 */
[--C-:B------:R-:W-:Y:S01]  /*3b10*/  FFMA.FTZ R44, R52, UR10, -R6.reuse ;  /* 0x0000000a342c7c23 */ /* 0x100fe20008010806 */
[--C-:B------:R-:W-:Y:S01]  /*3b20*/  FFMA.FTZ R33, R33, UR10, -R6.reuse ;  /* 0x0000000a21217c23 */ /* 0x100fe20008010806 */
[--C-:B------:R-:W-:Y:S01]  /*3b30*/  FFMA.FTZ R32, R40, UR10, -R6.reuse ;  /* 0x0000000a28207c23 */ /* 0x100fe20008010806 */
[--C-:B------:R-:W-:Y:S01]  /*3b40*/  FFMA.FTZ R40, R48, UR10, -R6.reuse ;  /* 0x0000000a30287c23 */ /* 0x100fe20008010806 */
[----:B------:R0:W-:Y:S01]  /*3b50*/  MUFU.EX2 R78, R28 ;  /* 0x0000001c004e7308 */ /* 0x0001e20000000800 */
[-C--:B----4-:R-:W-:Y:S01]  /*3b60*/  LEA.HI R24, R90, R89.reuse, RZ, 0x4 ;  /* 0x000000595a187211 */ /* 0x090fe200078f20ff */
[--C-:B------:R-:W-:Y:S01]  /*3b70*/  FFMA.FTZ R48, R56, UR10, -R6.reuse ;  /* 0x0000000a38307c23 */ /* 0x100fe20008010806 */
[--C-:B------:R-:W-:Y:S01]  /*3b80*/  FFMA.FTZ R60, R60, UR10, -R6.reuse ;  /* 0x0000000a3c3c7c23 */ /* 0x100fe20008010806 */
[--C-:B------:R-:W-:Y:S01]  /*3b90*/  FFMA.FTZ R64, R64, UR10, -R6.reuse ;  /* 0x0000000a40407c23 */ /* 0x100fe20008010806 */
[--C-:B------:R-:W-:Y:S01]  /*3ba0*/  FFMA.FTZ R65, R65, UR10, -R6.reuse ;  /* 0x0000000a41417c23 */ /* 0x100fe20008010806 */
[--C-:B------:R-:W-:Y:S01]  /*3bb0*/  FFMA.FTZ R68, R68, UR10, -R6.reuse ;  /* 0x0000000a44447c23 */ /* 0x100fe20008010806 */
[--C-:B------:R-:W-:Y:S01]  /*3bc0*/  FFMA.FTZ R69, R69, UR10, -R6.reuse ;  /* 0x0000000a45457c23 */ /* 0x100fe20008010806 */
[----:B------:R4:W5:Y:S01]  /*3bd0*/  MUFU.EX2 R75, R25 ;  /* 0x00000019004b7308 */ /* 0x0009620000000800 */
[----:B0-----:R-:W-:Y:S01]  /*3be0*/  LOP3.LUT R28, R24, 0xfffffff0, RZ, 0xc0, !PT ;  /* 0xfffffff0181c7812 */ /* 0x001fe200078ec0ff */
[--C-:B------:R-:W-:Y:S01]  /*3bf0*/  FFMA.FTZ R72, R72, UR10, -R6.reuse ;  /* 0x0000000a48487c23 */ /* 0x100fe20008010806 */
[--C-:B------:R-:W-:Y:S01]  /*3c00*/  FFMA.FTZ R73, R73, UR10, -R6.reuse ;  /* 0x0000000a49497c23 */ /* 0x100fe20008010806 */
[--C-:B------:R-:W-:Y:S01]  /*3c10*/  FFMA.FTZ R76, R76, UR10, -R6.reuse ;  /* 0x0000000a4c4c7c23 */ /* 0x100fe20008010806 */
[----:B------:R-:W-:Y:S01]  /*3c20*/  FFMA.FTZ R77, R77, UR10, -R6 ;  /* 0x0000000a4d4d7c23 */ /* 0x000fe20008010806 */
[----:B------:R-:W-:Y:S01]  /*3c30*/  IMAD.IADD R28, R89, 0x1, -R28 ;  /* 0x00000001591c7824 */ /* 0x000fe200078e0a1c */
[----:B------:R-:W-:Y:S01]  /*3c40*/  LEA.HI R89, R90, R89, RZ, 0x5 ;  /* 0x000000595a597211 */ /* 0x000fe200078f28ff */
[----:B------:R-:W0:Y:S01]  /*3c50*/  MUFU.EX2 R79, R29 ;  /* 0x0000001d004f7308 */ /* 0x000e220000000800 */
[--C-:B----4-:R-:W-:Y:S01]  /*3c60*/  FFMA.FTZ R25, R37, UR10, -R6.reuse ;  /* 0x0000000a25197c23 */ /* 0x110fe20008010806 */
[--C-:B------:R-:W-:Y:S01]  /*3c70*/  FFMA.FTZ R37, R41, UR10, -R6.reuse ;  /* 0x0000000a29257c23 */ /* 0x100fe20008010806 */
[--C-:B------:R-:W-:Y:S01]  /*3c80*/  FFMA.FTZ R41, R45, UR10, -R6.reuse ;  /* 0x0000000a2d297c23 */ /* 0x100fe20008010806 */
[--C-:B------:R-:W-:Y:S01]  /*3c90*/  FFMA.FTZ R45, R49, UR10, -R6.reuse ;  /* 0x0000000a312d7c23 */ /* 0x100fe20008010806 */
[----:B------:R-:W-:Y:S01]  /*3ca0*/  FFMA.FTZ R49, R53, UR10, -R6 ;  /* 0x0000000a35317c23 */ /* 0x000fe20008010806 */
[----:B------:R-:W-:-:S02]  /*3cb0*/  IMAD.SHL.U32 R89, R89, 0x20, RZ ;  /* 0x0000002059597824 */ /* 0x000fc400078e00ff */
[--C-:B------:R-:W-:Y:S01]  /*3cc0*/  FFMA.FTZ R53, R57, UR10, -R6.reuse ;  /* 0x0000000a39357c23 */ /* 0x100fe20008010806 */
[----:B------:R4:W-:Y:S01]  /*3cd0*/  MUFU.EX2 R86, R25 ;  /* 0x0000001900567308 */ /* 0x0009e20000000800 */
[--C-:B------:R-:W-:Y:S01]  /*3ce0*/  FFMA.FTZ R57, R61, UR10, -R6.reuse ;  /* 0x0000000a3d397c23 */ /* 0x100fe20008010806 */
[--C-:B------:R-:W-:Y:S01]  /*3cf0*/  FFMA.FTZ R80, R80, UR10, -R6.reuse ;  /* 0x0000000a50507c23 */ /* 0x100fe20008010806 */
[--C-:B------:R-:W-:Y:S01]  /*3d00*/  FFMA.FTZ R81, R81, UR10, -R6.reuse ;  /* 0x0000000a51517c23 */ /* 0x100fe20008010806 */
[--C-:B------:R-:W-:Y:S01]  /*3d10*/  FFMA.FTZ R84, R84, UR10, -R6.reuse ;  /* 0x0000000a54547c23 */ /* 0x100fe20008010806 */
[----:B------:R-:W-:-:S03]  /*3d20*/  FFMA.FTZ R85, R85, UR10, -R6 ;  /* 0x0000000a55557c23 */ /* 0x000fc60008010806 */
[----:B------:R-:W-:Y:S01]  /*3d30*/  MUFU.EX2 R82, R82 ;  /* 0x0000005200527308 */ /* 0x000fe20000000800 */
[----:B----4-:R-:W-:-:S04]  /*3d40*/  SHF.R.S32.HI R25, RZ, 0x1f, R28 ;  /* 0x0000001fff197819 */ /* 0x010fc8000001141c */
[----:B------:R-:W-:-:S03]  /*3d50*/  LEA.HI R25, R25, R28, RZ, 0x3 ;  /* 0x0000001c19197211 */ /* 0x000fc600078f18ff */
[----:B------:R-:W4:Y:S01]  /*3d60*/  MUFU.EX2 R33, R33 ;  /* 0x0000002100217308 */ /* 0x000f220000000800 */
[C---:B------:R-:W-:Y:S01]  /*3d70*/  LOP3.LUT R29, R25.reuse, 0xfffffff8, RZ, 0xc0, !PT ;  /* 0xfffffff8191d7812 */ /* 0x040fe200078ec0ff */
[----:B------:R-:W-:-:S04]  /*3d80*/  IMAD.SHL.U32 R52, R25, 0x40, RZ ;  /* 0x0000004019347824 */ /* 0x000fc800078e00ff */
[----:B------:R-:W-:Y:S01]  /*3d90*/  IMAD.IADD R29, R28, 0x1, -R29 ;  /* 0x000000011c1d7824 */ /* 0x000fe200078e0a1d */
[----:B------:R-:W-:Y:S01]  /*3da0*/  SHF.R.S32.HI R28, RZ, 0x4, R24 ;  /* 0x00000004ff1c7819 */ /* 0x000fe20000011418 */
[----:B------:R-:W4:Y:S01]  /*3db0*/  MUFU.EX2 R83, R83 ;  /* 0x0000005300537308 */ /* 0x000f220000000800 */
[----:B------:R-:W-:Y:S01]  /*3dc0*/  LOP3.LUT R52, R52, 0x7ffffe00, RZ, 0xc0, !PT ;  /* 0x7ffffe0034347812 */ /* 0x000fe200078ec0ff */
[C---:B------:R-:W-:Y:S01]  /*3dd0*/  IMAD.SHL.U32 R24, R29.reuse, 0x40, RZ ;  /* 0x000000401d187824 */ /* 0x040fe200078e00ff */
[C---:B------:R-:W-:Y:S01]  /*3de0*/  LOP3.LUT P2, RZ, R29.reuse, 0x4, RZ, 0xc0, !PT ;  /* 0x000000041dff7812 */ /* 0x040fe2000784c0ff */
[----:B------:R-:W-:Y:S01]  /*3df0*/  IMAD.SHL.U32 R87, R28, 0x8, RZ ;  /* 0x000000081c577824 */ /* 0x000fe200078e00ff */
[----:B------:R-:W-:Y:S02]  /*3e00*/  LOP3.LUT P3, RZ, R29, 0x2, RZ, 0xc0, !PT ;  /* 0x000000021dff7812 */ /* 0x000fe4000786c0ff */
[----:B------:R-:W-:Y:S01]  /*3e10*/  LOP3.LUT R24, R24, 0x1c0, RZ, 0xc0, !PT ;  /* 0x000001c018187812 */ /* 0x000fe200078ec0ff */
[----:B------:R-:W4:Y:S01]  /*3e20*/  MUFU.EX2 R32, R32 ;  /* 0x0000002000207308 */ /* 0x000f220000000800 */
[----:B------:R-:W-:-:S02]  /*3e30*/  LOP3.LUT R28, R89, 0x7ffffc00, RZ, 0xc0, !PT ;  /* 0x7ffffc00591c7812 */ /* 0x000fc400078ec0ff */
[----:B------:R-:W-:Y:S02]  /*3e40*/  LOP3.LUT R87, R24, 0x8, R87, 0xf8, !PT ;  /* 0x0000000818577812 */ /* 0x000fe400078ef857 */
[----:B------:R-:W-:-:S03]  /*3e50*/  SHF.R.U32.HI R24, RZ, 0x3, R24 ;  /* 0x00000003ff187819 */ /* 0x000fc60000011618 */
[----:B------:R-:W4:Y:S01]  /*3e60*/  MUFU.EX2 R37, R37 ;  /* 0x0000002500257308 */ /* 0x000f220000000800 */
[----:B------:R-:W-:Y:S01]  /*3e70*/  LOP3.LUT R87, R87, R24, RZ, 0x3c, !PT ;  /* 0x0000001857577212 */ /* 0x000fe200078e3cff */
[----:B-1----:R-:W-:-:S03]  /*3e80*/  FADD.FTZ R24, R8, R9 ;  /* 0x0000000908187221 */ /* 0x002fc60000010000 */
[----:B------:R-:W-:Y:S01]  /*3e90*/  IADD3 R28, R87, R52, R28 ;  /* 0x00000034571c7210 */ /* 0x000fe20007ffe01c */
[----:B--2---:R-:W-:Y:S01]  /*3ea0*/  FADD.FTZ R25, R27, R24 ;  /* 0x000000181b197221 */ /* 0x004fe20000010000 */
[C---:B---3--:R-:W-:Y:S01]  /*3eb0*/  F2FP.F16.F32.PACK_AB R27, R10.reuse, R27 ;  /* 0x0000001b0a1b723e */ /* 0x048fe200000000ff */
[----:B------:R-:W1:Y:S02]  /*3ec0*/  MUFU.EX2 R36, R36 ;  /* 0x0000002400247308 */ /* 0x000e640000000800 */
[----:B------:R-:W-:Y:S01]  /*3ed0*/  FADD.FTZ R24, R10, R25 ;  /* 0x000000190a187221 */ /* 0x000fe20000010000 */
[----:B------:R-:W-:Y:S01]  /*3ee0*/  F2FP.F16.F32.PACK_AB R25, R9, R8 ;  /* 0x000000080919723e */ /* 0x000fe200000000ff */
[----:B-----5:R-:W-:Y:S02]  /*3ef0*/  FADD.FTZ R9, R30, R75 ;  /* 0x0000004b1e097221 */ /* 0x020fe40000010000 */
[----:B------:R-:W-:Y:S02]  /*3f00*/  FADD.FTZ R29, R11, R24 ;  /* 0x000000180b1d7221 */ /* 0x000fe40000010000 */
[----:B------:R-:W-:Y:S01]  /*3f10*/  FADD.FTZ R10, R78, R9 ;  /* 0x000000094e0a7221 */ /* 0x000fe20000010000 */
[----:B------:R-:W2:Y:S01]  /*3f20*/  MUFU.EX2 R41, R41 ;  /* 0x0000002900297308 */ /* 0x000ea20000000800 */
[C---:B------:R-:W-:Y:S01]  /*3f30*/  FADD.FTZ R24, R14.reuse, R29 ;  /* 0x0000001d0e187221 */ /* 0x040fe20000010000 */
[----:B------:R-:W-:Y:S01]  /*3f40*/  F2FP.F16.F32.PACK_AB R29, R14, R11 ;  /* 0x0000000b0e1d723e */ /* 0x000fe200000000ff */
[----:B0-----:R-:W-:Y:S01]  /*3f50*/  FADD.FTZ R9, R79, R10 ;  /* 0x0000000a4f097221 */ /* 0x001fe20000010000 */
[----:B------:R-:W-:Y:S01]  /*3f60*/  LEA R11, R28, UR36, 0x1 ;  /* 0x000000241c0b7c11 */ /* 0x000fe2000f8e08ff */
[----:B------:R-:W-:Y:S01]  /*3f70*/  FADD.FTZ R61, R31, R24 ;  /* 0x000000181f3d7221 */ /* 0x000fe20000010000 */
[C---:B----4-:R-:W-:Y:S01]  /*3f80*/  F2FP.F16.F32.PACK_AB R28, R33.reuse, R82 ;  /* 0x00000052211c723e */ /* 0x050fe200000000ff */
[----:B------:R-:W-:Y:S01]  /*3f90*/  FADD.FTZ R10, R82, R9 ;  /* 0x00000009520a7221 */ /* 0x000fe20000010000 */
[----:B------:R-:W0:Y:S01]  /*3fa0*/  MUFU.EX2 R40, R40 ;  /* 0x0000002800287308 */ /* 0x000e220000000800 */
[C---:B------:R-:W-:Y:S01]  /*3fb0*/  FADD.FTZ R61, R26.reuse, R61 ;  /* 0x0000003d1a3d7221 */ /* 0x040fe20000010000 */
[----:B------:R-:W-:Y:S01]  /*3fc0*/  F2FP.F16.F32.PACK_AB R31, R26, R31 ;  /* 0x0000001f1a1f723e */ /* 0x000fe200000000ff */
[----:B------:R-:W-:Y:S01]  /*3fd0*/  FADD.FTZ R10, R33, R10 ;  /* 0x0000000a210a7221 */ /* 0x000fe20000010000 */
[----:B------:R-:W-:Y:S01]  /*3fe0*/  F2FP.F16.F32.PACK_AB R24, R75, R30 ;  /* 0x0000001e4b18723e */ /* 0x000fe200000000ff */
[----:B------:R-:W-:Y:S01]  /*3ff0*/  FADD.FTZ R14, R22, R61 ;  /* 0x0000003d160e7221 */ /* 0x000fe20000010000 */
[----:B------:R-:W-:Y:S01]  /*4000*/  F2FP.F16.F32.PACK_AB R26, R79, R78 ;  /* 0x0000004e4f1a723e */ /* 0x000fe200000000ff */
[----:B------:R-:W-:Y:S01]  /*4010*/  FADD.FTZ R9, R83, R10 ;  /* 0x0000000a53097221 */ /* 0x000fe20000010000 */
[----:B------:R-:W3:Y:S01]  /*4020*/  MUFU.EX2 R45, R45 ;  /* 0x0000002d002d7308 */ /* 0x000ee20000000800 */
[----:B------:R-:W-:Y:S01]  /*4030*/  FADD.FTZ R33, R35, R14 ;  /* 0x0000000e23217221 */ /* 0x000fe20000010000 */
[----:B------:R-:W-:-:S02]  /*4040*/  VIADD R56, R11, 0x21800 ;  /* 0x000218000b387836 */ /* 0x000fc40000000000 */
[----:B------:R-:W-:Y:S01]  /*4050*/  FADD.FTZ R9, R86, R9 ;  /* 0x0000000956097221 */ /* 0x000fe20000010000 */
[----:B------:R4:W-:Y:S01]  /*4060*/  STSM.16.M88.4 [R11+0x21800], R24 ;  /* 0x021800180b007844 */ /* 0x0009e20000000200 */
[----:B------:R-:W-:Y:S01]  /*4070*/  FADD.FTZ R52, R34, R33 ;  /* 0x0000002122347221 */ /* 0x000fe20000010000 */
[----:B------:R-:W-:Y:S02]  /*4080*/  VIADD R10, R11, 0x21820 ;  /* 0x000218200b0a7836 */ /* 0x000fe40000000000 */
[----:B------:R-:W-:Y:S01]  /*4090*/  FADD.FTZ R14, R32, R9 ;  /* 0x00000009200e7221 */ /* 0x000fe20000010000 */
[----:B------:R-:W5:Y:S01]  /*40a0*/  MUFU.EX2 R44, R44 ;  /* 0x0000002c002c7308 */ /* 0x000f620000000800 */
[----:B------:R-:W-:Y:S01]  /*40b0*/  FADD.FTZ R33, R39, R52 ;  /* 0x0000003427217221 */ /* 0x000fe20000010000 */
[----:B------:R-:W-:Y:S01]  /*40c0*/  F2FP.F16.F32.PACK_AB R30, R86, R83 ;  /* 0x00000053561e723e */ /* 0x000fe200000000ff */
[----:B------:R-:W-:Y:S01]  /*40d0*/  FADD.FTZ R9, R37, R14 ;  /* 0x0000000e25097221 */ /* 0x000fe20000010000 */
[----:B------:R-:W-:-:S02]  /*40e0*/  @P3 VIADD R10, R56, 0xffffffe0 ;  /* 0xffffffe0380a3836 */ /* 0x000fc40000000000 */
[----:B------:R-:W-:Y:S01]  /*40f0*/  FADD.FTZ R14, R38, R33 ;  /* 0x00000021260e7221 */ /* 0x000fe20000010000 */
[----:B------:R-:W-:Y:S01]  /*4100*/  F2FP.F16.F32.PACK_AB R33, R35, R22 ;  /* 0x000000162321723e */ /* 0x000fe200000000ff */
[----:B-1----:R-:W-:Y:S01]  /*4110*/  FADD.FTZ R6, R36, R9 ;  /* 0x0000000924067221 */ /* 0x002fe20000010000 */
[----:B------:R-:W1:Y:S01]  /*4120*/  MUFU.EX2 R49, R49 ;  /* 0x0000003100317308 */ /* 0x000e620000000800 */
[----:B------:R-:W-:Y:S01]  /*4130*/  FADD.FTZ R61, R7, R14 ;  /* 0x0000000e073d7221 */ /* 0x000fe20000010000 */
[----:B------:R1:W-:Y:S01]  /*4140*/  STSM.16.M88.4 [R10], R28 ;  /* 0x0000001c0a007844 */ /* 0x0003e20000000200 */
[----:B--2---:R-:W-:Y:S01]  /*4150*/  FADD.FTZ R9, R41, R6 ;  /* 0x0000000629097221 */ /* 0x004fe20000010000 */
[----:B----4-:R-:W-:Y:S01]  /*4160*/  F2FP.F16.F32.PACK_AB R25, R7, R38 ;  /* 0x000000260719723e */ /* 0x010fe200000000ff */
[----:B------:R-:W-:Y:S01]  /*4170*/  FADD.FTZ R14, R42, R61 ;  /* 0x0000003d2a0e7221 */ /* 0x000fe20000010000 */
[----:B------:R-:W-:Y:S01]  /*4180*/  F2FP.F16.F32.PACK_AB R35, R39, R34 ;  /* 0x000000222723723e */ /* 0x000fe200000000ff */
[----:B0-----:R-:W-:Y:S01]  /*4190*/  FADD.FTZ R6, R40, R9 ;  /* 0x0000000928067221 */ /* 0x001fe20000010000 */
[----:B------:R-:W0:Y:S01]  /*41a0*/  MUFU.EX2 R48, R48 ;  /* 0x0000003000307308 */ /* 0x000e220000000800 */
[----:B------:R-:W-:Y:S01]  /*41b0*/  FADD.FTZ R14, R47, R14 ;  /* 0x0000000e2f0e7221 */ /* 0x000fe20000010000 */
[----:B------:R-:W-:Y:S01]  /*41c0*/  F2FP.F16.F32.PACK_AB R32, R37, R32 ;  /* 0x000000202520723e */ /* 0x000fe200000000ff */
[----:B---3--:R-:W-:Y:S01]  /*41d0*/  FADD.FTZ R7, R45, R6 ;  /* 0x000000062d077221 */ /* 0x008fe20000010000 */
[----:B------:R-:W-:Y:S01]  /*41e0*/  F2FP.F16.F32.PACK_AB R34, R41, R36 ;  /* 0x000000242922723e */ /* 0x000fe200000000ff */
[----:B------:R-:W-:Y:S01]  /*41f0*/  FADD.FTZ R9, R43, R14 ;  /* 0x0000000e2b097221 */ /* 0x000fe20000010000 */
[----:B------:R-:W-:Y:S01]  /*4200*/  F2FP.F16.F32.PACK_AB R27, R47, R42 ;  /* 0x0000002a2f1b723e */ /* 0x000fe200000000ff */
[----:B-----5:R-:W-:Y:S01]  /*4210*/  FADD.FTZ R6, R44, R7 ;  /* 0x000000072c067221 */ /* 0x020fe20000010000 */
[----:B------:R-:W2:Y:S01]  /*4220*/  MUFU.EX2 R53, R53 ;  /* 0x0000003500357308 */ /* 0x000ea20000000800 */
[----:B------:R-:W-:Y:S01]  /*4230*/  FADD.FTZ R9, R46, R9 ;  /* 0x000000092e097221 */ /* 0x000fe20000010000 */
[----:B-1----:R-:W-:-:S02]  /*4240*/  IMAD.MOV.U32 R31, RZ, RZ, 0x40 ;  /* 0x00000040ff1f7424 */ /* 0x002fc400078e00ff */
[----:B------:R-:W-:Y:S01]  /*4250*/  FADD.FTZ R7, R49, R6 ;  /* 0x0000000631077221 */ /* 0x000fe20000010000 */
[----:B------:R-:W-:Y:S01]  /*4260*/  F2FP.F16.F32.PACK_AB R24, R45, R40 ;  /* 0x000000282d18723e */ /* 0x000fe200000000ff */
[----:B------:R-:W-:Y:S01]  /*4270*/  FADD.FTZ R14, R50, R9 ;  /* 0x00000009320e7221 */ /* 0x000fe20000010000 */
[----:B------:R-:W-:Y:S01]  /*4280*/  F2FP.F16.F32.PACK_AB R26, R49, R44 ;  /* 0x0000002c311a723e */ /* 0x000fe200000000ff */
[----:B------:R-:W1:Y:S01]  /*4290*/  MUFU.EX2 R8, R60 ;  /* 0x0000003c00087308 */ /* 0x000e620000000800 */
[----:B0-----:R-:W-:Y:S01]  /*42a0*/  FADD.FTZ R6, R48, R7 ;  /* 0x0000000730067221 */ /* 0x001fe20000010000 */
[----:B------:R-:W-:Y:S02]  /*42b0*/  SEL R31, R31, 0xffffffc0, !P2 ;  /* 0xffffffc01f1f7807 */ /* 0x000fe40005000000 */
[----:B------:R-:W-:Y:S02]  /*42c0*/  F2FP.F16.F32.PACK_AB R49, R46, R43 ;  /* 0x0000002b2e31723e */ /* 0x000fe400000000ff */
[----:B------:R-:W-:Y:S01]  /*42d0*/  PLOP3.LUT P2, PT, PT, PT, UP1, 0x40, 0x0 ;  /* 0x000000000000781c */ /* 0x000fe20003f4e818 */
[----:B------:R-:W-:Y:S01]  /*42e0*/  IMAD.IADD R9, R56, 0x1, R31 ;  /* 0x0000000138097824 */ /* 0x000fe200078e021f */
[----:B------:R-:W0:Y:S01]  /*42f0*/  MUFU.EX2 R57, R57 ;  /* 0x0000003900397308 */ /* 0x000e220000000800 */
[----:B--2---:R-:W-:Y:S01]  /*4300*/  FADD.FTZ R7, R53, R6 ;  /* 0x0000000635077221 */ /* 0x004fe20000010000 */
[C---:B------:R-:W-:Y:S01]  /*4310*/  FADD.FTZ R6, R51.reuse, R14 ;  /* 0x0000000e33067221 */ /* 0x040fe20000010000 */
[----:B------:R-:W-:Y:S01]  /*4320*/  F2FP.F16.F32.PACK_AB R51, R51, R50 ;  /* 0x000000323333723e */ /* 0x000fe200000000ff */
[----:B------:R-:W-:Y:S01]  /*4330*/  STSM.16.M88.4 [R9], R32 ;  /* 0x0000002009007844 */ /* 0x000fe20000000200 */
[----:B------:R-:W-:-:S03]  /*4340*/  F2FP.F16.F32.PACK_AB R48, R53, R48 ;  /* 0x000000303530723e */ /* 0x000fc600000000ff */
[----:B------:R-:W2:Y:S01]  /*4350*/  MUFU.EX2 R55, R55 ;  /* 0x0000003700377308 */ /* 0x000ea20000000800 */
[----:B-1----:R-:W-:-:S07]  /*4360*/  FADD.FTZ R14, R8, R7 ;  /* 0x00000007080e7221 */ /* 0x002fce0000010000 */
[----:B------:R-:W1:Y:S01]  /*4370*/  MUFU.EX2 R64, R64 ;  /* 0x0000004000407308 */ /* 0x000e620000000800 */
[C---:B0-----:R-:W-:Y:S01]  /*4380*/  FADD.FTZ R7, R57.reuse, R14 ;  /* 0x0000000e39077221 */ /* 0x041fe20000010000 */
[----:B------:R-:W-:-:S06]  /*4390*/  F2FP.F16.F32.PACK_AB R50, R57, R8 ;  /* 0x000000083932723e */ /* 0x000fcc00000000ff */
[----:B------:R-:W0:Y:S01]  /*43a0*/  MUFU.EX2 R62, R62 ;  /* 0x0000003e003e7308 */ /* 0x000e220000000800 */
[----:B--2---:R-:W-:Y:S01]  /*43b0*/  FADD.FTZ R29, R55, R6 ;  /* 0x00000006371d7221 */ /* 0x004fe20000010000 */
[----:B------:R-:W-:-:S05]  /*43c0*/  IMAD.IADD R6, R31, 0x1, R10 ;  /* 0x000000011f067824 */ /* 0x000fca00078e020a */
[----:B------:R2:W-:Y:S01]  /*43d0*/  STSM.16.M88.4 [R6], R24 ;  /* 0x0000001806007844 */ /* 0x0005e20000000200 */
[----:B------:R-:W3:Y:S01]  /*43e0*/  MUFU.EX2 R65, R65 ;  /* 0x0000004100417308 */ /* 0x000ee20000000800 */
[----:B-1----:R-:W-:Y:S02]  /*43f0*/  FADD.FTZ R14, R64, R7 ;  /* 0x00000007400e7221 */ /* 0x002fe40000010000 */
[----:B------:R1:W-:Y:S05]  /*4400*/  STSM.16.M88.4 [R11+0x27800], R48 ;  /* 0x027800300b007844 */ /* 0x0003ea0000000200 */
[----:B------:R-:W4:Y:S01]  /*4410*/  MUFU.EX2 R59, R59 ;  /* 0x0000003b003b7308 */ /* 0x000f220000000800 */
[----:B0-----:R-:W-:-:S07]  /*4420*/  FADD.FTZ R22, R62, R29 ;  /* 0x0000001d3e167221 */ /* 0x001fce0000010000 */
[----:B------:R-:W0:Y:S01]  /*4430*/  MUFU.EX2 R68, R68 ;  /* 0x0000004400447308 */ /* 0x000e220000000800 */
[C---:B---3--:R-:W-:Y:S01]  /*4440*/  FADD.FTZ R7, R65.reuse, R14 ;  /* 0x0000000e41077221 */ /* 0x048fe20000010000 */
[----:B------:R-:W-:-:S06]  /*4450*/  F2FP.F16.F32.PACK_AB R28, R65, R64 ;  /* 0x00000040411c723e */ /* 0x000fcc00000000ff */
[----:B------:R-:W3:Y:S01]  /*4460*/  MUFU.EX2 R66, R66 ;  /* 0x0000004200427308 */ /* 0x000ee20000000800 */
[----:B----4-:R-:W-:-:S07]  /*4470*/  FADD.FTZ R29, R59, R22 ;  /* 0x000000163b1d7221 */ /* 0x010fce0000010000 */
[----:B------:R-:W4:Y:S01]  /*4480*/  MUFU.EX2 R69, R69 ;  /* 0x0000004500457308 */ /* 0x000f220000000800 */
[----:B0-----:R-:W-:-:S07]  /*4490*/  FADD.FTZ R14, R68, R7 ;  /* 0x00000007440e7221 */ /* 0x001fce0000010000 */
[----:B------:R-:W0:Y:S01]  /*44a0*/  MUFU.EX2 R70, R70 ;  /* 0x0000004600467308 */ /* 0x000e220000000800 */
[----:B---3--:R-:W-:Y:S01]  /*44b0*/  FADD.FTZ R31, R66, R29 ;  /* 0x0000001d421f7221 */ /* 0x008fe20000010000 */
[----:B------:R-:W-:-:S06]  /*44c0*/  F2FP.F16.F32.PACK_AB R29, R62, R55 ;  /* 0x000000373e1d723e */ /* 0x000fcc00000000ff */
[----:B------:R-:W3:Y:S01]  /*44d0*/  MUFU.EX2 R72, R72 ;  /* 0x0000004800487308 */ /* 0x000ee20000000800 */
[C---:B----4-:R-:W-:Y:S01]  /*44e0*/  FADD.FTZ R7, R69.reuse, R14 ;  /* 0x0000000e45077221 */ /* 0x050fe20000010000 */
[----:B------:R-:W-:Y:S01]  /*44f0*/  F2FP.F16.F32.PACK_AB R30, R69, R68 ;  /* 0x00000044451e723e */ /* 0x000fe200000000ff */
[----:B------:R-:W-:-:S05]  /*4500*/  VIADD R14, R23, 0xfffffffe ;  /* 0xfffffffe170e7836 */ /* 0x000fca0000000000 */
[----:B------:R-:W2:Y:S01]  /*4510*/  MUFU.EX2 R71, R71 ;  /* 0x0000004700477308 */ /* 0x000ea20000000800 */
[----:B0-----:R-:W-:Y:S01]  /*4520*/  FADD.FTZ R22, R70, R31 ;  /* 0x0000001f46167221 */ /* 0x001fe20000010000 */
[----:B------:R-:W-:-:S05]  /*4530*/  F2FP.F16.F32.PACK_AB R31, R66, R59 ;  /* 0x0000003b421f723e */ /* 0x000fca00000000ff */
[----:B------:R1:W-:Y:S01]  /*4540*/  STSM.16.M88.4 [R10+0x6000], R28 ;  /* 0x0060001c0a007844 */ /* 0x0003e20000000200 */
[----:B------:R-:W0:Y:S01]  /*4550*/  MUFU.EX2 R73, R73 ;  /* 0x0000004900497308 */ /* 0x000e220000000800 */
[----:B---3--:R-:W-:-:S07]  /*4560*/  FADD.FTZ R8, R72, R7 ;  /* 0x0000000748087221 */ /* 0x008fce0000010000 */
[----:B------:R-:W3:Y:S01]  /*4570*/  MUFU.EX2 R58, R58 ;  /* 0x0000003a003a7308 */ /* 0x000ee20000000800 */
[C---:B--2---:R-:W-:Y:S01]  /*4580*/  FADD.FTZ R27, R71.reuse, R22 ;  /* 0x00000016471b7221 */ /* 0x044fe20000010000 */
[----:B------:R-:W-:-:S06]  /*4590*/  F2FP.F16.F32.PACK_AB R25, R71, R70 ;  /* 0x000000464719723e */ /* 0x000fcc00000000ff */
[----:B------:R-:W2:Y:S01]  /*45a0*/  MUFU.EX2 R5, R5 ;  /* 0x0000000500057308 */ /* 0x000ea20000000800 */
[C---:B0-----:R-:W-:Y:S01]  /*45b0*/  FADD.FTZ R7, R73.reuse, R8 ;  /* 0x0000000849077221 */ /* 0x041fe20000010000 */
[----:B------:R-:W-:-:S06]  /*45c0*/  F2FP.F16.F32.PACK_AB R24, R73, R72 ;  /* 0x000000484918723e */ /* 0x000fcc00000000ff */
[----:B------:R-:W-:Y:S01]  /*45d0*/  MUFU.EX2 R76, R76 ;  /* 0x0000004c004c7308 */ /* 0x000fe20000000800 */
[----:B---3--:R-:W-:-:S07]  /*45e0*/  FADD.FTZ R8, R58, R27 ;  /* 0x0000001b3a087221 */ /* 0x008fce0000010000 */
[----:B------:R-:W0:Y:S01]  /*45f0*/  MUFU.EX2 R77, R77 ;  /* 0x0000004d004d7308 */ /* 0x000e220000000800 */
[C---:B--2---:R-:W-:Y:S01]  /*4600*/  F2FP.F16.F32.PACK_AB R27, R5.reuse, R58 ;  /* 0x0000003a051b723e */ /* 0x044fe200000000ff */
[----:B------:R-:W-:-:S06]  /*4610*/  FADD.FTZ R5, R5, R8 ;  /* 0x0000000805057221 */ /* 0x000fcc0000010000 */
[----:B------:R-:W2:Y:S08]  /*4620*/  MUFU.EX2 R54, R54 ;  /* 0x0000003600367308 */ /* 0x000eb00000000800 */
[----:B------:R-:W3:Y:S01]  /*4630*/  MUFU.EX2 R67, R67 ;  /* 0x0000004300437308 */ /* 0x000ee20000000800 */
[----:B0-----:R-:W-:Y:S01]  /*4640*/  F2FP.F16.F32.PACK_AB R26, R77, R76 ;  /* 0x0000004c4d1a723e */ /* 0x001fe200000000ff */
[----:B------:R-:W-:-:S04]  /*4650*/  FADD.FTZ R76, R76, R7 ;  /* 0x000000074c4c7221 */ /* 0x000fc80000010000 */
[----:B------:R1:W-:Y:S01]  /*4660*/  STSM.16.M88.4 [R9+0x6000], R24 ;  /* 0x0060001809007844 */ /* 0x0003e20000000200 */
[----:B------:R-:W-:Y:S01]  /*4670*/  FADD.FTZ R77, R77, R76 ;  /* 0x0000004c4d4d7221 */ /* 0x000fe20000010000 */
[----:B------:R-:W0:Y:S01]  /*4680*/  MUFU.EX2 R74, R74 ;  /* 0x0000004a004a7308 */ /* 0x000e220000000800 */
[----:B--2---:R-:W-:Y:S01]  /*4690*/  F2FP.F16.F32.PACK_AB R33, R63, R54 ;  /* 0x000000363f21723e */ /* 0x004fe200000000ff */
[----:B------:R-:W-:Y:S01]  /*46a0*/  FADD.FTZ R8, R54, R5 ;  /* 0x0000000536087221 */ /* 0x000fe20000010000 */
[----:B------:R-:W-:-:S03]  /*46b0*/  VIADD R5, R10, 0x6000 ;  /* 0x000060000a057836 */ /* 0x000fc60000000000 */
[----:B------:R-:W-:Y:S02]  /*46c0*/  FADD.FTZ R8, R63, R8 ;  /* 0x000000083f087221 */ /* 0x000fe40000010000 */
[----:B------:R-:W-:Y:S02]  /*46d0*/  MUFU.EX2 R80, R80 ;  /* 0x0000005000507308 */ /* 0x000fe40000000800 */
[----:B---3--:R-:W-:-:S06]  /*46e0*/  FADD.FTZ R7, R67, R8 ;  /* 0x0000000843077221 */ /* 0x008fcc0000010000 */
[----:B------:R-:W2:Y:S01]  /*46f0*/  MUFU.EX2 R81, R81 ;  /* 0x0000005100517308 */ /* 0x000ea20000000800 */
[C---:B0-----:R-:W-:Y:S01]  /*4700*/  F2FP.F16.F32.PACK_AB R35, R74.reuse, R67 ;  /* 0x000000434a23723e */ /* 0x041fe200000000ff */
[----:B------:R-:W-:-:S06]  /*4710*/  FADD.FTZ R7, R74, R7 ;  /* 0x000000074a077221 */ /* 0x000fcc0000010000 */
[----:B------:R-:W0:Y:S08]  /*4720*/  MUFU.EX2 R84, R84 ;  /* 0x0000005400547308 */ /* 0x000e300000000800 */
[----:B------:R-:W3:Y:S01]  /*4730*/  MUFU.EX2 R85, R85 ;  /* 0x0000005500557308 */ /* 0x000ee20000000800 */
[----:B--2---:R-:W-:Y:S01]  /*4740*/  F2FP.F16.F32.PACK_AB R32, R81, R80 ;  /* 0x000000505120723e */ /* 0x004fe200000000ff */
[----:B------:R-:W-:-:S04]  /*4750*/  FADD.FTZ R80, R80, R77 ;  /* 0x0000004d50507221 */ /* 0x000fc80000010000 */
[----:B------:R-:W-:-:S04]  /*4760*/  FADD.FTZ R81, R81, R80 ;  /* 0x0000005051517221 */ /* 0x000fc80000010000 */
[----:B0-----:R-:W-:Y:S01]  /*4770*/  FADD.FTZ R8, R84, R81 ;  /* 0x0000005154087221 */ /* 0x001fe20000010000 */
[----:B---3--:R-:W-:-:S03]  /*4780*/  F2FP.F16.F32.PACK_AB R34, R85, R84 ;  /* 0x000000545522723e */ /* 0x008fc600000000ff */
[----:B------:R-:W-:Y:S02]  /*4790*/  FADD.FTZ R8, R85, R8 ;  /* 0x0000000855087221 */ /* 0x000fe40000010000 */
[----:B------:R1:W-:Y:S01]  /*47a0*/  STSM.16.M88.4 [R6+0x6000], R32 ;  /* 0x0060002006007844 */ /* 0x0003e20000000200 */
[----:B------:R0:W-:Y:S06]  /*47b0*/  MEMBAR.ALL.CTA ;  /* 0x0000000000007992 */ /* 0x0001ec0000008000 */
[----:B0-----:R-:W0:Y:S02]  /*47c0*/  FENCE.VIEW.ASYNC.S ;  /* 0x00000000000073c6 */ /* 0x001e240000000000 */
[----:B0-----:R-:W-:Y:S01]  /*47d0*/  NOP ;  /* 0x0000000000007918 */ /* 0x001fe20000000000 */
[----:B------:R-:W-:Y:S05]  /*47e0*/  @P2 BRA `(.L_x_10224) ;  /* 0x0000000000442947 */ /* 0x000fea0003800000 */
        /* <DEDUP_REMOVED lines=10> */
.L_x_10225:
[----:B------:R-:W-:-:S11]  /*4890*/  UISETP.NE.AND UP2, UPT, UR5, 0x1, UPT ;  /* 0x000000010500788c */ /* 0x000fd6000bf45270 */
[----:B------:R-:W-:Y:S02]  /*48a0*/  @UP2 ULDC.64 UR18, c[0x0][0x9e8] ;  /* 0x00027a0000122ab9 */ /* 0x000fe40000000a00 */
[----:B------:R-:W-:-:S04]  /*48b0*/  UIMAD.WIDE.U32 UR14, UR6, UR18, URZ ;  /* 0x00000012060e72a5 */ /* 0x000fc8000f8e003f */
[----:B------:R-:W-:-:S12]  /*48c0*/  @UP2 USHF.R.U32.HI UR6, URZ, UR19, UR15 ;  /* 0x000000133f062299 */ /* 0x000fd8000801160f */
.L_x_10226:
[----:B------:R-:W-:-:S04]  /*48d0*/  UIMAD UR5, UR6, UR5, UR5 ;  /* 0x00000005060572a4 */ /* 0x000fc8000f8e0205 */
[----:B------:R-:W-:-:S04]  /*48e0*/  UISETP.LT.AND UP2, UPT, UR4, UR5, UPT ;  /* 0x000000050400728c */ /* 0x000fc8000bf41270 */
[----:B------:R-:W-:-:S12]  /*48f0*/  USEL UR4, UR4, UR5, UP2 ;  /* 0x0000000504047287 */ /* 0x000fd80009000000 */
.L_x_10224:
[----:B------:R-:W-:Y:S01]  /*4900*/  USHF.R.S32.HI UR5, URZ, 0x1f, UR4 ;  /* 0x0000001f3f057899 */ /* 0x000fe20008011404 */
[----:B------:R-:W-:Y:S02]  /*4910*/  CS2R R134, SRZ ;  /* 0x0000000000867805 */ /* 0x000fe4000001ff00 */
[----:B------:R-:W-:Y:S02]  /*4920*/  CS2R R132, SRZ ;  /* 0x0000000000847805 */ /* 0x000fe4000001ff00 */
[----:B------:R-:W-:Y:S01]  /*4930*/  CS2R R130, SRZ ;  /* 0x0000000000827805 */ /* 0x000fe2000001ff00 */
[----:B------:R-:W-:Y:S01]  /*4940*/  ULEA.HI UR5, UR5, UR4, URZ, 0x7 ;  /* 0x0000000405057291 */ /* 0x000fe2000f8f383f */
[----:B------:R-:W-:Y:S02]  /*4950*/  CS2R R128, SRZ ;  /* 0x0000000000807805 */ /* 0x000fe4000001ff00 */
[----:B------:R-:W-:Y:S01]  /*4960*/  CS2R R126, SRZ ;  /* 0x00000000007e7805 */ /* 0x000fe2000001ff00 */
[----:B------:R-:W-:Y:S01]  /*4970*/  UMOV UR4, URZ ;  /* 0x0000003f00047c82 */ /* 0x000fe20008000000 */
        /* <DEDUP_REMOVED lines=10> */
[----:B------:R-:W-:Y:S01]  /*4a20*/  CS2R R110, SRZ ;  /* 0x00000000006e7805 */ /* 0x000fe2000001ff00 */
[----:B------:R-:W-:Y:S01]  /*4a30*/  UMOV UR5, URZ ;  /* 0x0000003f00057c82 */ /* 0x000fe20008000000 */
[----:B------:R-:W-:Y:S02]  /*4a40*/  CS2R R108, SRZ ;  /* 0x00000000006c7805 */ /* 0x000fe4000001ff00 */
[----:B------:R-:W-:Y:S02]  /*4a50*/  CS2R R106, SRZ ;  /* 0x00000000006a7805 */ /* 0x000fe4000001ff00 */
[----:B------:R-:W-:Y:S02]  /*4a60*/  ISETP.GE.AND P2, PT, R14, UR28, PT ;  /* 0x0000001c0e007c0c */ /* 0x000fe4000bf46270 */
        /* <DEDUP_REMOVED lines=12> */
[----:B------:R-:W-:Y:S01]  /*4b30*/  UMOV UR6, URZ ;  /* 0x0000003f00067c82 */ /* 0x000fe20008000000 */
[----:B------:R-:W-:Y:S01]  /*4b40*/  ULDC UR29, c[0x0][0x9e4] ;  /* 0x00027900001d7ab9 */ /* 0x000fe20000000800 */
[----:B------:R-:W-:Y:S01]  /*4b50*/  ULDC UR31, c[0x0][0x2f0] ;  /* 0x0000bc00001f7ab9 */ /* 0x000fe20000000800 */
[----:B------:R-:W-:Y:S01]  /*4b60*/  ULDC UR30, c[0x0][0x988] ;  /* 0x00026200001e7ab9 */ /* 0x000fe20000000800 */
[----:B------:R-:W-:-:S05]  /*4b70*/  ULDC UR38, c[0x0][0x9e0] ;  /* 0x0002780000267ab9 */ /* 0x000fca0000000800 */
.L_x_10244:
[----:B------:R-:W-:Y:S01]  /*4b80*/  UIADD3 UR4, UR6, 0x1, URZ ;  /* 0x0000000106047890 */ /* 0x000fe2000fffe03f */
[----:B------:R-:W-:-:S03]  /*4b90*/  ISETP.NE.AND P3, PT, RZ, UR37, PT ;  /* 0x00000025ff007c0c */ /* 0x000fc6000bf65270 */
[----:B------:R-:W-:-:S04]  /*4ba0*/  UISETP.NE.AND UP2, UPT, UR4, 0x2, UPT ;  /* 0x000000020400788c */ /* 0x000fc8000bf45270 */
[----:B------:R-:W-:Y:S02]  /*4bb0*/  USEL UR5, URZ, 0x1, UP2 ;  /* 0x000000013f057887 */ /* 0x000fe40009000000 */
[----:B------:R-:W-:Y:S02]  /*4bc0*/  USEL UR4, UR4, URZ, UP2 ;  /* 0x0000003f04047287 */ /* 0x000fe40009000000 */
[----:B------:R-:W-:Y:S02]  /*4bd0*/  ULOP3.LUT UR5, UR40, UR5, URZ, 0x3c, !UPT ;  /* 0x0000000528057292 */ /* 0x000fe4000f8e3c3f */
[----:B0-----:R-:W-:Y:S10]  /*4be0*/  @P3 BRA `(.L_x_10228) ;  /* 0x00000000002c3947 */ /* 0x001ff40003800000 */
[----:B------:R-:W-:Y:S05]  /*4bf0*/  @!P0 BRA `(.L_x_10229) ;  /* 0x0000000000048947 */ /* 0x000fea0003800000 */
[----:B------:R-:W-:Y:S01]  /*4c00*/  BPT.TRAP 0x1 ;  /* 0x000000040000795c */ /* 0x000fe20000300000 */
.L_x_10229:
[----:B------:R-:W-:Y:S01]  /*4c10*/  ULEA UR10, UR4, UR36, 0x3 ;  /* 0x00000024040a7291 */ /* 0x000fe2000f8e183f */
[----:B------:R-:W-:-:S05]  /*4c20*/  IMAD.U32 R13, RZ, RZ, UR5 ;  /* 0x00000005ff0d7e24 */ /* 0x000fca000f8e00ff */
[----:B------:R-:W-:-:S04]  /*4c30*/  SHF.L.U32 R13, R13, 0x1f, RZ ;  /* 0x0000001f0d0d7819 */ /* 0x000fc800000006ff */
[----:B------:R0:W2:Y:S01]  /*4c40*/  SYNCS.PHASECHK.TRANS64.TRYWAIT P2, [UR10+0x2d830], R13 ;  /* 0x02d8300dff0075a7 */ /* 0x0000a2000804014a */
[----:B------:R-:W-:Y:S05]  /*4c50*/  @!P0 BRA `(.L_x_10230) ;  /* 0x0000000000048947 */ /* 0x000fea0003800000 */
[----:B------:R-:W-:Y:S01]  /*4c60*/  BPT.TRAP 0x1 ;  /* 0x000000040000795c */ /* 0x000fe20000300000 */
.L_x_10230:
[----:B--2---:R-:W-:Y:S05]  /*4c70*/  @P2 BRA `(.L_x_10228) ;  /* 0x0000000000082947 */ /* 0x004fea0003800000 */
[----:B------:R-:W2:Y:S02]  /*4c80*/  SYNCS.PHASECHK.TRANS64.TRYWAIT P2, [UR10+0x2d830], R13 ;  /* 0x02d8300dff0075a7 */ /* 0x000ea4000804014a */
[----:B--2---:R-:W-:Y:S05]  /*4c90*/  @!P2 BRA `(.L_x_10231) ;  /* 0x000000e800aca947 */ /* 0x004fea0003800000 */
.L_x_10228:
[----:B0-2---:R-:W-:Y:S01]  /*4ca0*/  VIADD R13, R19, 0x8 ;  /* 0x00000008130d7836 */ /* 0x005fe20000000000 */
[----:B------:R-:W-:Y:S01]  /*4cb0*/  R2UR UR32, R20 ;  /* 0x00000000142072ca */ /* 0x000fe200000e0000 */
[----:B------:R-:W-:Y:S01]  /*4cc0*/  UIMAD UR34, UR4, 0x600, UR7 ;  /* 0x00000600042278a4 */ /* 0x000fe2000f8e0207 */
        /* <DEDUP_REMOVED lines=13> */
[----:B-1----:R-:W-:-:S06]  /*4da0*/  WARPGROUP.ARRIVE ;  /* 0x00000000000079c5 */ /* 0x002fcc0000000000 */
        /* <DEDUP_REMOVED lines=20> */
.L_x_10233:
[----:B------:R-:W-:Y:S01]  /*4ef0*/  ULEA UR10, UR6, UR36, 0x3 ;  /* 0x00000024060a7291 */ /* 0x000fe2000f8e183f */
[----:B------:R-:W-:-:S05]  /*4f00*/  IMAD.U32 R13, RZ, RZ, UR40 ;  /* 0x00000028ff0d7e24 */ /* 0x000fca000f8e00ff */
[----:B------:R-:W-:-:S04]  /*4f10*/  SHF.L.U32 R13, R13, 0x1f, RZ ;  /* 0x0000001f0d0d7819 */ /* 0x000fc800000006ff */
[----:B------:R0:W1:Y:S01]  /*4f20*/  SYNCS.PHASECHK.TRANS64.TRYWAIT P2, [UR10+0x2d850], R13 ;  /* 0x02d8500dff0075a7 */ /* 0x000062000804014a */
[----:B------:R-:W-:Y:S05]  /*4f30*/  @!P0 BRA `(.L_x_10234) ;  /* 0x0000000000048947 */ /* 0x000fea0003800000 */
[----:B------:R-:W-:Y:S01]  /*4f40*/  BPT.TRAP 0x1 ;  /* 0x000000040000795c */ /* 0x000fe20000300000 */
.L_x_10234:
[----:B-1----:R-:W-:Y:S05]  /*4f50*/  @P2 BRA `(.L_x_10232) ;  /* 0x0000000000082947 */ /* 0x002fea0003800000 */
[----:B------:R-:W1:Y:S02]  /*4f60*/  SYNCS.PHASECHK.TRANS64.TRYWAIT P2, [UR10+0x2d850], R13 ;  /* 0x02d8500dff0075a7 */ /* 0x000e64000804014a */
[----:B-1----:R-:W-:Y:S05]  /*4f70*/  @!P2 BRA `(.L_x_10235) ;  /* 0x000000e8000ca947 */ /* 0x002fea0003800000 */
.L_x_10232:
[----:B------:R-:W-:Y:S01]  /*4f80*/  UIADD3 UR10, UR36, 0x400, URZ ;  /* 0x00000400240a7890 */ /* 0x000fe2000fffe03f */
[----:B------:R-:W-:Y:S01]  /*4f90*/  WARPGROUP.ARRIVE ;  /* 0x00000000000079c5 */ /* 0x000fe20000000000 */
[----:B------:R-:W-:Y:S01]  /*4fa0*/  ULOP3.LUT UR11, UR39, 0x10000, URZ, 0xfc, !UPT ;  /* 0x00010000270b7892 */ /* 0x000fe2000f8efc3f */
[----:B------:R-:W-:Y:S01]  /*4fb0*/  PLOP3.LUT P2, PT, PT, PT, UP0, 0x80, 0x0 ;  /* 0x000000000000781c */ /* 0x000fe20003f4f008 */
[----:B------:R-:W-:Y:S01]  /*4fc0*/  USHF.R.U32.HI UR10, URZ, 0x4, UR10 ;  /* 0x000000043f0a7899 */ /* 0x000fe2000801160a */
[----:B------:R-:W-:Y:S01]  /*4fd0*/  PLOP3.LUT P3, PT, PT, PT, UP0, 0x80, 0x0 ;  /* 0x000000000000781c */ /* 0x000fe20003f6f008 */
[----:B------:R-:W-:Y:S01]  /*4fe0*/  UMOV UR33, 0x40000040 ;  /* 0x4000004000217882 */ /* 0x000fe20000000000 */
[----:B------:R-:W-:Y:S01]  /*4ff0*/  UMOV UR35, 0x80000020 ;  /* 0x8000002000237882 */ /* 0x000fe20000000000 */
[----:B------:R-:W-:Y:S01]  /*5000*/  ULOP3.LUT UR10, UR10, 0x3fff, URZ, 0xc0, !UPT ;  /* 0x00003fff0a0a7892 */ /* 0x000fe2000f8ec03f */
[----:B------:R-:W-:Y:S01]  /*5010*/  IMAD.MOV.U32 R142, RZ, RZ, R0 ;  /* 0x000000ffff8e7224 */ /* 0x000fe200078e0000 */
[----:B------:R-:W-:Y:S01]  /*5020*/  UMOV UR32, UR11 ;  /* 0x0000000b00207c82 */ /* 0x000fe20008000000 */
[----:B-1----:R-:W-:Y:S01]  /*5030*/  VIADD R22, R19, 0x9 ;  /* 0x0000000913167836 */ /* 0x002fe20000000000 */
[----:B------:R-:W-:Y:S01]  /*5040*/  ULOP3.LUT UR10, UR10, 0x2000000, URZ, 0xfc, !UPT ;  /* 0x020000000a0a7892 */ /* 0x000fe2000f8efc3f */
[----:B------:R-:W-:Y:S01]  /*5050*/  IMAD.SHL.U32 R140, R14, 0x80, RZ ;  /* 0x000000800e8c7824 */ /* 0x000fe200078e00ff */
[----:B------:R-:W-:Y:S01]  /*5060*/  R2UR UR14, R4 ;  /* 0x00000000040e72ca */ /* 0x000fe200000e0000 */
[----:B------:R-:W-:Y:S01]  /*5070*/  IMAD.U32 R23, RZ, RZ, UR4 ;  /* 0x00000004ff177e24 */ /* 0x000fe2000f8e00ff */
[----:B------:R-:W-:-:S04]  /*5080*/  UIMAD UR10, UR6, 0x600, UR10 ;  /* 0x00000600060a78a4 */ /* 0x000fc8000f8e020a */
[----:B------:R-:W-:-:S03]  /*5090*/  @!P1 LEA R23, R23, UR36, 0x3 ;  /* 0x0000002417179c11 */ /* 0x000fc6000f8e18ff */
[----:B------:R-:W-:Y:S02]  /*50a0*/  UMOV UR34, UR10 ;  /* 0x0000000a00227c82 */ /* 0x000fe40008000000 */
[----:B------:R-:W-:Y:S01]  /*50b0*/  HGMMA.64x96x16.F32 R88, gdesc[UR32].tnspB, R88, gsb0 ;  /* 0x41600000205879f0 */ /* 0x000fe20008000858 */
[----:B------:R-:W-:Y:S01]  /*50c0*/  UIADD3 UR32, UR11, 0x2, URZ ;  /* 0x000000020b207890 */ /* 0x000fe2000fffe03f */
[----:B------:R-:W-:Y:S01]  /*50d0*/  @!P1 VIADD R23, R23, 0x2d840 ;  /* 0x0002d84017179836 */ /* 0x000fe20000000000 */
[----:B------:R-:W-:Y:S01]  /*50e0*/  UIADD3 UR34, UR10, 0x40, URZ ;  /* 0x000000400a227890 */ /* 0x000fe2000fffe03f */
[----:B------:R-:W-:Y:S01]  /*50f0*/  UMOV UR33, 0x40000040 ;  /* 0x4000004000217882 */ /* 0x000fe20000000000 */
[----:B------:R-:W-:Y:S02]  /*5100*/  UMOV UR35, 0x80000020 ;  /* 0x8000002000237882 */ /* 0x000fe40000000000 */
[----:B------:R-:W-:Y:S01]  /*5110*/  @!P1 PRMT R23, RZ, 0x654, R23 ;  /* 0x00000654ff179816 */ /* 0x000fe20000000017 */
        /* <DEDUP_REMOVED lines=42> */
[----:B------:R-:W-:Y:S02]  /*53c0*/  @UP0 ULDC UR10, c[0x0][0x44c] ;  /* 0x00011300000a0ab9 */ /* 0x000fe40000000800 */
[----:B0-----:R-:W-:Y:S01]  /*53d0*/  @P2 IMAD.HI.U32 R13, R0, UR10, RZ ;  /* 0x0000000a000d2c27 */ /* 0x001fe2000f8e00ff */
[----:B------:R-:W-:Y:S01]  /*53e0*/  @UP0 ULDC UR10, c[0x0][0x450] ;  /* 0x00011400000a0ab9 */ /* 0x000fe20000000800 */
[----:B------:R-:W-:-:S03]  /*53f0*/  ISETP.GE.U32.AND P2, PT, R2, 0x180, PT ;  /* 0x000001800200780c */ /* 0x000fc60003f46070 */
[----:B------:R-:W-:Y:S02]  /*5400*/  @P3 SHF.R.U32.HI R142, RZ, UR10, R13 ;  /* 0x0000000aff8e3c19 */ /* 0x000fe4000801160d */
[----:B------:R-:W0:Y:S01]  /*5410*/  LDC R13, c[0x0][0x288] ;  /* 0x0000a200ff0d7b82 */ /* 0x000e220000000800 */
[----:B------:R-:W-:Y:S02]  /*5420*/  SEL R136, R22, 0x9, !P2 ;  /* 0x0000000916887807 */ /* 0x000fe40005000000 */
[----:B------:R-:W1:Y:S01]  /*5430*/  SHFL.IDX PT, R141, R142, RZ, 0x1c1f ;  /* 0x001c1fff8e8d7589 */ /* 0x000e6200000e0000 */
[----:B------:R-:W-:Y:S02]  /*5440*/  IADD3 R22, -R140, 0x1, RZ ;  /* 0x000000018c167810 */ /* 0x000fe40007ffe1ff */
[----:B------:R-:W-:-:S03]  /*5450*/  PLOP3.LUT P2, PT, PT, PT, UP1, 0x40, 0x0 ;  /* 0x000000000000781c */ /* 0x000fc60003f4e818 */
[----:B------:R-:W-:-:S04]  /*5460*/  IMAD R137, R3, -0x2, R22 ;  /* 0xfffffffe03897824 */ /* 0x000fc800078e0216 */
[----:B------:R-:W-:-:S04]  /*5470*/  IMAD R22, R18, UR31, R137 ;  /* 0x0000001f12167c24 */ /* 0x000fc8000f8e0289 */
[----:B0-----:R-:W-:-:S04]  /*5480*/  IMAD.IADD R22, R22, 0x1, -R13 ;  /* 0x0000000116167824 */ /* 0x001fc800078e0a0d */
[C---:B------:R-:W-:Y:S02]  /*5490*/  VIADD R139, R22.reuse, UR38 ;  /* 0x00000026168b7c36 */ /* 0x040fe40008000000 */
[----:B------:R-:W-:-:S04]  /*54a0*/  VIADD R138, R22, UR14 ;  /* 0x0000000e168a7c36 */ /* 0x000fc80008000000 */
[----:B-1----:R-:W-:Y:S01]  /*54b0*/  IMAD.IADD R22, R141, 0x1, R138 ;  /* 0x000000018d167824 */ /* 0x002fe200078e028a */
[----:B------:R-:W-:Y:S02]  /*54c0*/  WARPGROUP.DEPBAR.LE gsb0, 0x0 ;  /* 0x00008000000079c5 */ /* 0x000fe40000010000 */
[----:B------:R-:W-:-:S06]  /*54d0*/  WARPGROUP.ARRIVE ;  /* 0x00000000000079c5 */ /* 0x000fcc0000000000 */
[----:B------:R-:W-:Y:S03]  /*54e0*/  HGMMA.64x96x16.F32 R88, gdesc[UR32].tnspB, R88, gsb0 ;  /* 0x41600000205879f0 */ /* 0x000fe60008000858 */
[----:B------:R-:W-:Y:S02]  /*54f0*/  WARPGROUP.DEPBAR.LE gsb0, 0x0 ;  /* 0x00008000000079c5 */ /* 0x000fe40000010000 */
[----:B------:R0:W-:Y:S06]  /*5500*/  BAR.ARV R136, 0x100 ;  /* 0x000400880000751d */ /* 0x0001ec0000002000 */
[----:B------:R1:W-:Y:S02]  /*5510*/  @!P1 SYNCS.ARRIVE.TRANS64.RED.A1T0 RZ, [R23+URZ], RZ ;  /* 0x000000ff17ff99a7 */ /* 0x0003e4000810043f */
[----:B-1----:R-:W-:Y:S01]  /*5520*/  IMAD.IADD R23, R141, 0x1, R139 ;  /* 0x000000018d177824 */ /* 0x002fe200078e028b */
[----:B0-----:R-:W-:Y:S06]  /*5530*/  @P2 BRA `(.L_x_10236) ;  /* 0x00000000005c2947 */ /* 0x001fec0003800000 */
        /* <DEDUP_REMOVED lines=13> */
.L_x_10238:
[----:B------:R-:W-:-:S05]  /*5610*/  IMAD.U32 R143, RZ, RZ, UR29 ;  /* 0x0000001dff8f7e24 */ /* 0x000fca000f8e00ff */
[----:B------:R-:W-:-:S13]  /*5620*/  ISETP.NE.AND P2, PT, R143, 0x1, PT ;  /* 0x000000018f00780c */ /* 0x000fda0003f45270 */
[----:B------:R-:W0:Y:S02]  /*5630*/  @P2 LDC.64 R136, c[0x0][0x9e8] ;  /* 0x00027a00ff882b82 */ /* 0x000e240000000a00 */
[----:B0-----:R-:W-:-:S05]  /*5640*/  @P2 IMAD.HI.U32 R136, R141, R136, RZ ;  /* 0x000000888d882227 */ /* 0x001fca00078e00ff */
[----:B------:R-:W-:-:S07]  /*5650*/  @P2 SHF.R.U32.HI R141, RZ, R137, R136 ;  /* 0x00000089ff8d2219 */ /* 0x000fce0000011688 */
.L_x_10239:
[----:B------:R-:W-:Y:S05]  /*5660*/  BSYNC B0 ;  /* 0x0000000000007941 */ /* 0x000fea0003800000 */
.L_x_10237:
[----:B------:R-:W-:-:S04]  /*5670*/  IMAD R136, R141, R143, -R140 ;  /* 0x0000008f8d887224 */ /* 0x000fc800078e0a8c */
[----:B------:R-:W-:-:S05]  /*5680*/  IMAD R136, R3, -0x2, R136 ;  /* 0xfffffffe03887824 */ /* 0x000fca00078e0288 */
[----:B------:R-:W-:Y:S02]  /*5690*/  VIADDMNMX R23, R136, R143, R23, PT ;  /* 0x0000008f88177246 */ /* 0x000fe40003800117 */
[----:B------:R-:W-:-:S07]  /*56a0*/  VIMNMX R22, R22, R136, !PT ;  /* 0x0000008816167248 */ /* 0x000fce0007fe0100 */
.L_x_10236:
        /* <DEDUP_REMOVED lines=115> */
.L_x_10242:
[----:B------:R-:W-:-:S05]  /*5de0*/  IMAD.U32 R24, RZ, RZ, UR29 ;  /* 0x0000001dff187e24 */ /* 0x000fca000f8e00ff */
[----:B------:R-:W-:-:S13]  /*5df0*/  ISETP.NE.AND P3, PT, R24, 0x1, PT ;  /* 0x000000011800780c */ /* 0x000fda0003f65270 */
[----:B------:R-:W0:Y:S02]  /*5e00*/  @P3 LDC.64 R22, c[0x0][0x9e8] ;  /* 0x00027a00ff163b82 */ /* 0x000e240000000a00 */
[----:B0-----:R-:W-:-:S05]  /*5e10*/  @P3 IMAD.HI.U32 R22, R137, R22, RZ ;  /* 0x0000001689163227 */ /* 0x001fca00078e00ff */
[----:B------:R-:W-:-:S07]  /*5e20*/  @P3 SHF.R.U32.HI R137, RZ, R23, R22 ;  /* 0x00000017ff893219 */ /* 0x000fce0000011616 */
.L_x_10243:
[----:B------:R-:W-:Y:S05]  /*5e30*/  BSYNC B0 ;  /* 0x0000000000007941 */ /* 0x000fea0003800000 */
.L_x_10241:
[----:B------:R-:W-:-:S04]  /*5e40*/  IMAD R140, R137, R24, -R140 ;  /* 0x00000018898c7224 */ /* 0x000fc800078e0a8c */
[----:B------:R-:W-:-:S05]  /*5e50*/  IMAD R140, R3, -0x2, R140 ;  /* 0xfffffffe038c7824 */ /* 0x000fca00078e028c */
[----:B------:R-:W-:Y:S02]  /*5e60*/  VIADDMNMX R139, R140, R24, R139, PT ;  /* 0x000000188c8b7246 */ /* 0x000fe4000380018b */
[----:B------:R-:W-:-:S07]  /*5e70*/  VIMNMX R138, R138, R140, !PT ;  /* 0x0000008c8a8a7248 */ /* 0x000fce0007fe0100 */
.L_x_10240:
        /* <DEDUP_REMOVED lines=21> */
[----:B------:R-:W-:Y:S02]  /*5fd0*/  ISETP.GT.AND P5, PT, R138, RZ, P2 ;  /* 0x000000ff8a00720c */ /* 0x000fe400017a4270 */
        /* <DEDUP_REMOVED lines=13> */
[----:B------:R-:W-:Y:S02]  /*60b0*/  ISETP.LT.OR P3, PT, R139, 0xa, P3 ;  /* 0x0000000a8b00780c */ /* 0x000fe40001f61670 */
[----:B------:R-:W-:Y:S02]  /*60c0*/  FMNMX.FTZ R23, R57, R22, !PT ;  /* 0x0000001639177209 */ /* 0x000fe40007810000 */
[----:B------:R-:W-:-:S02]  /*60d0*/  ISETP.LT.OR P4, PT, R139, 0x11, P4 ;  /* 0x000000118b00780c */ /* 0x000fc40002781670 */
[----:B------:R-:W-:Y:S02]  /*60e0*/  FMNMX.FTZ R22, R60, R23, !PT ;  /* 0x000000173c167209 */ /* 0x000fe40007810000 */
[----:B------:R-:W-:Y:S02]  /*60f0*/  FSEL R31, R31, -INF , !P3 ;  /* 0xff8000001f1f7808 */ /* 0x000fe40005800000 */
        /* <DEDUP_REMOVED lines=26> */
[----:B------:R-:W-:Y:S01]  /*62a0*/  FSEL R46, R46, -INF , !P4 ;  /* 0xff8000002e2e7808 */ /* 0x000fe20006000000 */
[----:B------:R-:W0:Y:S01]  /*62b0*/  SHFL.BFLY PT, R22, R23, 0x2, 0x1f ;  /* 0x0c401f0017167f89 */ /* 0x000e2200000e0000 */
[----:B------:R-:W-:-:S04]  /*62c0*/  ISETP.GT.AND P4, PT, R138, 0x30, P2 ;  /* 0x000000308a00780c */ /* 0x000fc80001784270 */
[----:B------:R-:W-:-:S04]  /*62d0*/  ISETP.LT.OR P4, PT, R139, 0x31, P4 ;  /* 0x000000318b00780c */ /* 0x000fc80002781670 */
[----:B------:R-:W-:Y:S02]  /*62e0*/  FSEL R50, R50, -INF , !P4 ;  /* 0xff80000032327808 */ /* 0x000fe40006000000 */
[----:B------:R-:W-:-:S04]  /*62f0*/  ISETP.GT.AND P4, PT, R138, 0x39, P2 ;  /* 0x000000398a00780c */ /* 0x000fc80001784270 */
[----:B------:R-:W-:-:S04]  /*6300*/  ISETP.LT.OR P4, PT, R139, 0x3a, P4 ;  /* 0x0000003a8b00780c */ /* 0x000fc80002781670 */
[----:B------:R-:W-:Y:S02]  /*6310*/  FSEL R55, R55, -INF , !P4 ;  /* 0xff80000037377808 */ /* 0x000fe40006000000 */
[----:B------:R-:W-:Y:S02]  /*6320*/  ISETP.GT.AND P4, PT, R138, 0x48, P2 ;  /* 0x000000488a00780c */ /* 0x000fe40001784270 */
[----:B0-----:R-:W-:Y:S02]  /*6330*/  FMNMX.FTZ R24, R23, R22, !PT ;  /* 0x0000001617187209 */ /* 0x001fe40007810000 */
[----:B------:R-:W-:-:S03]  /*6340*/  ISETP.LT.OR P4, PT, R139, 0x49, P4 ;  /* 0x000000498b00780c */ /* 0x000fc60002781670 */
[----:B------:R-:W0:Y:S01]  /*6350*/  SHFL.BFLY PT, R137, R24, 0x1, 0x1f ;  /* 0x0c201f0018897f89 */ /* 0x000e2200000e0000 */
[----:B------:R-:W-:Y:S02]  /*6360*/  FSEL R62, R62, -INF , !P4 ;  /* 0xff8000003e3e7808 */ /* 0x000fe40006000000 */
        /* <DEDUP_REMOVED lines=8> */
[----:B------:R-:W-:Y:S02]  /*63f0*/  ISETP.LT.OR P4, PT, R139, 0x6a, P4 ;  /* 0x0000006a8b00780c */ /* 0x000fe40002781670 */
[C---:B------:R-:W-:Y:S01]  /*6400*/  FSETP.NEU.FTZ.AND P6, PT, R22.reuse, -INF , PT ;  /* 0xff8000001600780b */ /* 0x040fe20003fdd000 */
[----:B------:R-:W-:-:S05]  /*6410*/  FMUL.FTZ R136, R22, UR10 ;  /* 0x0000000a16887c20 */ /* 0x000fca0008410000 */
[----:B------:R-:W-:-:S05]  /*6420*/  FSEL R24, R136, RZ, P6 ;  /* 0x000000ff88187208 */ /* 0x000fca0003000000 */
[--C-:B------:R-:W-:Y:S01]  /*6430*/  FFMA.FTZ R137, R32, UR10, -R24.reuse ;  /* 0x0000000a20897c23 */ /* 0x100fe20008010818 */
[----:B------:R-:W-:Y:S01]  /*6440*/  FSEL R32, R26, -INF , !P5 ;  /* 0xff8000001a207808 */ /* 0x000fe20006800000 */
        /* <DEDUP_REMOVED lines=9> */
[----:B------:R-:W-:Y:S01]  /*64e0*/  ISETP.LT.OR P5, PT, R139, 0x2a, P3 ;  /* 0x0000002a8b00780c */ /* 0x000fe20001fa1670 */
[--C-:B------:R-:W-:Y:S01]  /*64f0*/  FFMA.FTZ R142, R53, UR10, -R24.reuse ;  /* 0x0000000a358e7c23 */ /* 0x100fe20008010818 */
[----:B------:R-:W-:Y:S01]  /*6500*/  FMNMX.FTZ R140, R30, R33, !PT ;  /* 0x000000211e8c7209 */ /* 0x000fe20007810000 */
[--C-:B------:R-:W-:Y:S01]  /*6510*/  FFMA.FTZ R33, R36, UR10, -R24.reuse ;  /* 0x0000000a24217c23 */ /* 0x100fe20008010818 */
[----:B------:R-:W-:Y:S01]  /*6520*/  ISETP.GT.AND P3, PT, R138, 0x31, P2 ;  /* 0x000000318a00780c */ /* 0x000fe20001764270 */
[----:B------:R-:W-:Y:S01]  /*6530*/  FFMA.FTZ R85, R85, UR10, -R24 ;  /* 0x0000000a55557c23 */ /* 0x000fe20008010818 */
[----:B0-----:R-:W-:Y:S01]  /*6540*/  FMNMX.FTZ R137, R31, R140, !PT ;  /* 0x0000008c1f897209 */ /* 0x001fe20007810000 */
[----:B------:R-:W-:Y:S01]  /*6550*/  MUFU.EX2 R23, R23 ;  /* 0x0000001700177308 */ /* 0x000fe20000000800 */
[----:B------:R-:W-:-:S02]  /*6560*/  FSEL R47, R47, -INF , !P5 ;  /* 0xff8000002f2f7808 */ /* 0x000fc40006800000 */
[----:B------:R-:W-:Y:S02]  /*6570*/  FMNMX.FTZ R36, R34, R137, !PT ;  /* 0x0000008922247209 */ /* 0x000fe40007810000 */
[----:B------:R-:W-:Y:S02]  /*6580*/  ISETP.GT.AND P5, PT, R138, 0x38, P2 ;  /* 0x000000388a00780c */ /* 0x000fe400017a4270 */
[----:B------:R-:W-:Y:S01]  /*6590*/  FMNMX.FTZ R37, R35, R36, !PT ;  /* 0x0000002423257209 */ /* 0x000fe20007810000 */
[----:B------:R-:W-:Y:S01]  /*65a0*/  MUFU.EX2 R136, R136 ;  /* 0x0000008800887308 */ /* 0x000fe20000000800 */
[----:B------:R-:W-:Y:S02]  /*65b0*/  ISETP.LT.OR P3, PT, R139, 0x32, P3 ;  /* 0x000000328b00780c */ /* 0x000fe40001f61670 */
[----:B------:R-:W-:Y:S01]  /*65c0*/  FMNMX.FTZ R140, R38, R37, !PT ;  /* 0x00000025268c7209 */ /* 0x000fe20007810000 */
[----:B------:R-:W-:Y:S01]  /*65d0*/  FFMA.FTZ R37, R40, UR10, -R24 ;  /* 0x0000000a28257c23 */ /* 0x000fe20008010818 */
[----:B------:R-:W-:-:S02]  /*65e0*/  FSEL R51, R51, -INF , !P3 ;  /* 0xff80000033337808 */ /* 0x000fc40005800000 */
[----:B------:R-:W-:Y:S01]  /*65f0*/  FMNMX.FTZ R137, R39, R140, !PT ;  /* 0x0000008c27897209 */ /* 0x000fe20007810000 */
[----:B------:R0:W-:Y:S01]  /*6600*/  MUFU.EX2 R36, R141 ;  /* 0x0000008d00247308 */ /* 0x0001e20000000800 */
[----:B------:R-:W-:Y:S02]  /*6610*/  ISETP.LT.OR P5, PT, R139, 0x39, P5 ;  /* 0x000000398b00780c */ /* 0x000fe40002fa1670 */
[----:B------:R-:W-:Y:S02]  /*6620*/  FMNMX.FTZ R40, R42, R137, !PT ;  /* 0x000000892a287209 */ /* 0x000fe40007810000 */
[----:B------:R-:W-:Y:S02]  /*6630*/  ISETP.GT.AND P3, PT, R138, 0x40, P2 ;  /* 0x000000408a00780c */ /* 0x000fe40001764270 */
[----:B------:R-:W-:Y:S01]  /*6640*/  FSEL R54, R54, -INF , !P5 ;  /* 0xff80000036367808 */ /* 0x000fe20006800000 */
[----:B------:R-:W-:Y:S01]  /*6650*/  MUFU.EX2 R25, R25 ;  /* 0x0000001900197308 */ /* 0x000fe20000000800 */
[----:B0-----:R-:W-:Y:S01]  /*6660*/  FFMA.FTZ R141, R41, UR10, -R24 ;  /* 0x0000000a298d7c23 */ /* 0x001fe20008010818 */
[----:B------:R-:W-:-:S02]  /*6670*/  FMNMX.FTZ R41, R43, R40, !PT ;  /* 0x000000282b297209 */ /* 0x000fc40007810000 */
[----:B------:R-:W-:Y:S02]  /*6680*/  ISETP.GT.AND P5, PT, R138, 0x41, P2 ;  /* 0x000000418a00780c */ /* 0x000fe400017a4270 */
[----:B------:R-:W-:Y:S01]  /*6690*/  FMNMX.FTZ R140, R46, R41, !PT ;  /* 0x000000292e8c7209 */ /* 0x000fe20007810000 */
[--C-:B------:R-:W-:Y:S01]  /*66a0*/  FFMA.FTZ R41, R44, UR10, -R24.reuse ;  /* 0x0000000a2c297c23 */ /* 0x100fe20008010818 */
[----:B------:R0:W-:Y:S01]  /*66b0*/  MUFU.EX2 R40, R141 ;  /* 0x0000008d00287308 */ /* 0x0001e20000000800 */
[----:B------:R-:W-:Y:S02]  /*66c0*/  ISETP.LT.OR P3, PT, R139, 0x41, P3 ;  /* 0x000000418b00780c */ /* 0x000fe40001f61670 */
[----:B------:R-:W-:Y:S02]  /*66d0*/  FMNMX.FTZ R137, R47, R140, !PT ;  /* 0x0000008c2f897209 */ /* 0x000fe40007810000 */
[----:B------:R-:W-:Y:S02]  /*66e0*/  ISETP.LT.OR P5, PT, R139, 0x42, P5 ;  /* 0x000000428b00780c */ /* 0x000fe40002fa1670 */
[----:B------:R-:W-:Y:S01]  /*66f0*/  FMNMX.FTZ R44, R50, R137, !PT ;  /* 0x00000089322c7209 */ /* 0x000fe20007810000 */
[----:B------:R-:W-:Y:S01]  /*6700*/  MUFU.EX2 R28, R28 ;  /* 0x0000001c001c7308 */ /* 0x000fe20000000800 */
[----:B0-----:R-:W-:Y:S01]  /*6710*/  FFMA.FTZ R141, R45, UR10, -R24 ;  /* 0x0000000a2d8d7c23 */ /* 0x001fe20008010818 */
[----:B------:R-:W-:-:S02]  /*6720*/  FSEL R58, R58, -INF , !P3 ;  /* 0xff8000003a3a7808 */ /* 0x000fc40005800000 */
[----:B------:R-:W-:Y:S02]  /*6730*/  FMNMX.FTZ R45, R51, R44, !PT ;  /* 0x0000002c332d7209 */ /* 0x000fe40007810000 */
[----:B------:R-:W-:Y:S02]  /*6740*/  ISETP.GT.AND P3, PT, R138, 0x49, P2 ;  /* 0x000000498a00780c */ /* 0x000fe40001764270 */
[----:B------:R-:W-:Y:S01]  /*6750*/  FMNMX.FTZ R140, R54, R45, !PT ;  /* 0x0000002d368c7209 */ /* 0x000fe20007810000 */
[----:B------:R-:W-:Y:S01]  /*6760*/  FFMA.FTZ R45, R48, UR10, -R24 ;  /* 0x0000000a302d7c23 */ /* 0x000fe20008010818 */
[----:B------:R-:W-:Y:S01]  /*6770*/  FSEL R59, R59, -INF , !P5 ;  /* 0xff8000003b3b7808 */ /* 0x000fe20006800000 */
[----:B------:R0:W-:Y:S01]  /*6780*/  MUFU.EX2 R44, R141 ;  /* 0x0000008d002c7308 */ /* 0x0001e20000000800 */
[----:B------:R-:W-:Y:S02]  /*6790*/  FMNMX.FTZ R137, R55, R140, !PT ;  /* 0x0000008c37897209 */ /* 0x000fe40007810000 */
[----:B------:R-:W-:-:S02]  /*67a0*/  ISETP.GT.AND P5, PT, R138, 0x50, P2 ;  /* 0x000000508a00780c */ /* 0x000fc400017a4270 */
[----:B------:R-:W-:Y:S02]  /*67b0*/  FMNMX.FTZ R48, R58, R137, !PT ;  /* 0x000000893a307209 */ /* 0x000fe40007810000 */
[----:B------:R-:W-:Y:S01]  /*67c0*/  ISETP.LT.OR P3, PT, R139, 0x4a, P3 ;  /* 0x0000004a8b00780c */ /* 0x000fe20001f61670 */
[----:B------:R-:W-:Y:S01]  /*67d0*/  MUFU.EX2 R29, R29 ;  /* 0x0000001d001d7308 */ /* 0x000fe20000000800 */
[--C-:B0-----:R-:W-:Y:S01]  /*67e0*/  FFMA.FTZ R141, R49, UR10, -R24.reuse ;  /* 0x0000000a318d7c23 */ /* 0x101fe20008010818 */
[----:B------:R-:W-:Y:S02]  /*67f0*/  FMNMX.FTZ R49, R59, R48, !PT ;  /* 0x000000303b317209 */ /* 0x000fe40007810000 */
[----:B------:R-:W-:Y:S02]  /*6800*/  FSEL R63, R63, -INF , !P3 ;  /* 0xff8000003f3f7808 */ /* 0x000fe40005800000 */
[----:B------:R-:W-:Y:S02]  /*6810*/  ISETP.LT.OR P5, PT, R139, 0x51, P5 ;  /* 0x000000518b00780c */ /* 0x000fe40002fa1670 */
[----:B------:R-:W-:Y:S01]  /*6820*/  FMNMX.FTZ R140, R62, R49, !PT ;  /* 0x000000313e8c7209 */ /* 0x000fe20007810000 */
[----:B------:R-:W-:Y:S01]  /*6830*/  FFMA.FTZ R49, R52, UR10, -R24 ;  /* 0x0000000a34317c23 */ /* 0x000fe20008010818 */
[----:B------:R-:W-:Y:S01]  /*6840*/  ISETP.GT.AND P3, PT, R138, 0x58, P2 ;  /* 0x000000588a00780c */ /* 0x000fe20001764270 */
[----:B------:R0:W-:Y:S01]  /*6850*/  MUFU.EX2 R48, R141 ;  /* 0x0000008d00307308 */ /* 0x0001e20000000800 */
[----:B------:R-:W-:-:S02]  /*6860*/  FSEL R66, R66, -INF , !P5 ;  /* 0xff80000042427808 */ /* 0x000fc40006800000 */
[----:B------:R-:W-:Y:S02]  /*6870*/  FMNMX.FTZ R137, R63, R140, !PT ;  /* 0x0000008c3f897209 */ /* 0x000fe40007810000 */
[----:B------:R-:W-:Y:S02]  /*6880*/  ISETP.GT.AND P5, PT, R138, 0x59, P2 ;  /* 0x000000598a00780c */ /* 0x000fe400017a4270 */
[C---:B------:R-:W-:Y:S01]  /*6890*/  ISETP.LT.OR P3, PT, R139.reuse, 0x59, P3 ;  /* 0x000000598b00780c */ /* 0x040fe20001f61670 */
[----:B------:R-:W-:Y:S01]  /*68a0*/  MUFU.EX2 R33, R33 ;  /* 0x0000002100217308 */ /* 0x000fe20000000800 */
[----:B------:R-:W-:Y:S02]  /*68b0*/  FMNMX.FTZ R52, R66, R137, !PT ;  /* 0x0000008942347209 */ /* 0x000fe40007810000 */
[----:B------:R-:W-:Y:S02]  /*68c0*/  ISETP.LT.OR P5, PT, R139, 0x5a, P5 ;  /* 0x0000005a8b00780c */ /* 0x000fe40002fa1670 */
[----:B------:R-:W-:-:S02]  /*68d0*/  FSEL R70, R70, -INF , !P3 ;  /* 0xff80000046467808 */ /* 0x000fc40005800000 */
[----:B------:R-:W-:Y:S01]  /*68e0*/  FMNMX.FTZ R53, R67, R52, !PT ;  /* 0x0000003443357209 */ /* 0x000fe20007810000 */
[----:B------:R-:W-:Y:S01]  /*68f0*/  MUFU.EX2 R37, R37 ;  /* 0x0000002500257308 */ /* 0x000fe20000000800 */
[----:B------:R-:W-:Y:S02]  /*6900*/  ISETP.GT.AND P3, PT, R138, 0x61, P2 ;  /* 0x000000618a00780c */ /* 0x000fe40001764270 */
[----:B------:R-:W-:Y:S02]  /*6910*/  FSEL R71, R71, -INF , !P5 ;  /* 0xff80000047477808 */ /* 0x000fe40006800000 */
[----:B------:R-:W-:Y:S01]  /*6920*/  FMNMX.FTZ R140, R70, R53, !PT ;  /* 0x00000035468c7209 */ /* 0x000fe20007810000 */
[----:B------:R-:W-:Y:S01]  /*6930*/  FFMA.FTZ R53, R56, UR10, -R24 ;  /* 0x0000000a38357c23 */ /* 0x000fe20008010818 */
[----:B------:R-:W-:Y:S01]  /*6940*/  ISETP.GT.AND P5, PT, R138, 0x68, P2 ;  /* 0x000000688a00780c */ /* 0x000fe200017a4270 */
[----:B------:R-:W-:Y:S01]  /*6950*/  MUFU.EX2 R52, R142 ;  /* 0x0000008e00347308 */ /* 0x000fe20000000800 */
[----:B------:R-:W-:-:S02]  /*6960*/  ISETP.LT.OR P3, PT, R139, 0x62, P3 ;  /* 0x000000628b00780c */ /* 0x000fc40001f61670 */
[----:B------:R-:W-:Y:S02]  /*6970*/  FMNMX.FTZ R137, R71, R140, !PT ;  /* 0x0000008c47897209 */ /* 0x000fe40007810000 */
[----:B------:R-:W-:Y:S02]  /*6980*/  FSEL R75, R75, -INF , !P3 ;  /* 0xff8000004b4b7808 */ /* 0x000fe40005800000 */
[----:B------:R-:W-:Y:S01]  /*6990*/  ISETP.LT.OR P5, PT, R139, 0x69, P5 ;  /* 0x000000698b00780c */ /* 0x000fe20002fa1670 */
[----:B------:R-:W-:Y:S01]  /*69a0*/  MUFU.EX2 R41, R41 ;  /* 0x0000002900297308 */ /* 0x000fe20000000800 */
[----:B------:R-:W-:Y:S01]  /*69b0*/  FMNMX.FTZ R56, R74, R137, !PT ;  /* 0x000000894a387209 */ /* 0x000fe20007810000 */
[----:B------:R-:W-:Y:S01]  /*69c0*/  FFMA.FTZ R137, R57, UR10, -R24 ;  /* 0x0000000a39897c23 */ /* 0x000fe20008010818 */
[----:B------:R-:W-:Y:S02]  /*69d0*/  ISETP.GT.AND P3, PT, R138, 0x70, P2 ;  /* 0x000000708a00780c */ /* 0x000fe40001764270 */
[----:B------:R-:W-:-:S02]  /*69e0*/  FSEL R140, R78, -INF , !P5 ;  /* 0xff8000004e8c7808 */ /* 0x000fc40006800000 */
[----:B------:R-:W-:Y:S01]  /*69f0*/  FMNMX.FTZ R57, R75, R56, !PT ;  /* 0x000000384b397209 */ /* 0x000fe20007810000 */
[----:B------:R-:W-:Y:S01]  /*6a00*/  MUFU.EX2 R45, R45 ;  /* 0x0000002d002d7308 */ /* 0x000fe20000000800 */
[----:B------:R-:W-:Y:S02]  /*6a10*/  ISETP.GT.AND P5, PT, R138, 0x71, P2 ;  /* 0x000000718a00780c */ /* 0x000fe400017a4270 */
[----:B0-----:R-:W-:Y:S02]  /*6a20*/  FSEL R141, R79, -INF , !P4 ;  /* 0xff8000004f8d7808 */ /* 0x001fe40006000000 */
[C---:B------:R-:W-:Y:S02]  /*6a30*/  ISETP.LT.OR P3, PT, R139.reuse, 0x71, P3 ;  /* 0x000000718b00780c */ /* 0x040fe40001f61670 */
[----:B------:R-:W-:Y:S01]  /*6a40*/  FMNMX.FTZ R78, R140, R57, !PT ;  /* 0x000000398c4e7209 */ /* 0x000fe20007810000 */
[----:B------:R-:W-:Y:S01]  /*6a50*/  FFMA.FTZ R57, R60, UR10, -R24 ;  /* 0x0000000a3c397c23 */ /* 0x000fe20008010818 */
[----:B------:R-:W-:Y:S01]  /*6a60*/  ISETP.GT.AND P4, PT, R138, 0x78, P2 ;  /* 0x000000788a00780c */ /* 0x000fe20001784270 */
[----:B------:R0:W-:Y:S01]  /*6a70*/  MUFU.EX2 R56, R137 ;  /* 0x0000008900387308 */ /* 0x0001e20000000800 */
[----:B------:R-:W-:-:S02]  /*6a80*/  ISETP.LT.OR P5, PT, R139, 0x72, P5 ;  /* 0x000000728b00780c */ /* 0x000fc40002fa1670 */
[----:B------:R-:W-:Y:S02]  /*6a90*/  FSEL R82, R82, -INF , !P3 ;  /* 0xff80000052527808 */ /* 0x000fe40005800000 */
[----:B------:R-:W-:Y:S02]  /*6aa0*/  FMNMX.FTZ R79, R141, R78, !PT ;  /* 0x0000004e8d4f7209 */ /* 0x000fe40007810000 */
[----:B------:R-:W-:Y:S01]  /*6ab0*/  ISETP.GT.AND P2, PT, R138, 0x79, P2 ;  /* 0x000000798a00780c */ /* 0x000fe20001744270 */
[----:B------:R-:W-:Y:S01]  /*6ac0*/  MUFU.EX2 R49, R49 ;  /* 0x0000003100317308 */ /* 0x000fe20000000800 */
[----:B------:R-:W-:Y:S01]  /*6ad0*/  ISETP.LT.OR P4, PT, R139, 0x79, P4 ;  /* 0x000000798b00780c */ /* 0x000fe20002781670 */
[----:B0-----:R-:W-:Y:S01]  /*6ae0*/  FFMA.FTZ R137, R61, UR10, -R24 ;  /* 0x0000000a3d897c23 */ /* 0x001fe20008010818 */
[----:B------:R-:W-:Y:S02]  /*6af0*/  FSEL R83, R83, -INF , !P5 ;  /* 0xff80000053537808 */ /* 0x000fe40006800000 */
[----:B------:R-:W-:-:S02]  /*6b00*/  FMNMX.FTZ R60, R82, R79, !PT ;  /* 0x0000004f523c7209 */ /* 0x000fc40007810000 */
[----:B------:R-:W-:Y:S01]  /*6b10*/  ISETP.LT.OR P2, PT, R139, 0x7a, P2 ;  /* 0x0000007a8b00780c */ /* 0x000fe20001741670 */
[----:B------:R-:W-:Y:S01]  /*6b20*/  MUFU.EX2 R53, R53 ;  /* 0x0000003500357308 */ /* 0x000fe20000000800 */
[----:B------:R-:W-:Y:S02]  /*6b30*/  FSEL R86, R86, -INF , !P4 ;  /* 0xff80000056567808 */ /* 0x000fe40006000000 */
[----:B------:R-:W-:Y:S02]  /*6b40*/  FMNMX.FTZ R61, R83, R60, !PT ;  /* 0x0000003c533d7209 */ /* 0x000fe40007810000 */
[----:B------:R-:W-:Y:S02]  /*6b50*/  FSEL R87, R87, -INF , !P2 ;  /* 0xff80000057577808 */ /* 0x000fe40005000000 */
        /* <DEDUP_REMOVED lines=8> */
[--C-:B------:R-:W-:Y:S01]  /*6be0*/  FFMA.FTZ R73, R76, UR10, -R24.reuse ;  /* 0x0000000a4c497c23 */ /* 0x100fe20008010818 */
[----:B------:R-:W0:Y:S01]  /*6bf0*/  SHFL.BFLY PT, R79, R78, 0x2, 0x1f ;  /* 0x0c401f004e4f7f89 */ /* 0x000e2200000e0000 */
[--C-:B------:R-:W-:Y:S01]  /*6c00*/  FFMA.FTZ R76, R77, UR10, -R24.reuse ;  /* 0x0000000a4d4c7c23 */ /* 0x100fe20008010818 */
[--C-:B------:R-:W-:Y:S01]  /*6c10*/  FFMA.FTZ R77, R80, UR10, -R24.reuse ;  /* 0x0000000a504d7c23 */ /* 0x100fe20008010818 */
[----:B------:R-:W-:Y:S01]  /*6c20*/  FFMA.FTZ R80, R81, UR10, -R24 ;  /* 0x0000000a51507c23 */ /* 0x000fe20008010818 */
[----:B------:R-:W-:Y:S01]  /*6c30*/  FSEL R81, R22, RZ, P6 ;  /* 0x000000ff16517208 */ /* 0x000fe20003000000 */
[----:B------:R-:W-:Y:S04]  /*6c40*/  MUFU.EX2 R60, R137 ;  /* 0x00000089003c7308 */ /* 0x000fe80000000800 */
[----:B------:R-:W-:-:S04]  /*6c50*/  FADD.FTZ R12, -R81, R12 ;  /* 0x0000000c510c7221 */ /* 0x000fc80000010100 */
[----:B------:R-:W-:Y:S01]  /*6c60*/  FMUL.FTZ R12, R12, UR10 ;  /* 0x0000000a0c0c7c20 */ /* 0x000fe20008410000 */
[----:B------:R-:W-:Y:S08]  /*6c70*/  MUFU.EX2 R57, R57 ;  /* 0x0000003900397308 */ /* 0x000ff00000000800 */
[----:B------:R-:W1:Y:S01]  /*6c80*/  MUFU.EX2 R12, R12 ;  /* 0x0000000c000c7308 */ /* 0x000e620000000800 */
[----:B0-----:R-:W-:Y:S01]  /*6c90*/  FMNMX.FTZ R79, R78, R79, !PT ;  /* 0x0000004f4e4f7209 */ /* 0x001fe20007810000 */
[----:B------:R-:W-:-:S04]  /*6ca0*/  FFMA.FTZ R78, R84, UR10, -R24 ;  /* 0x0000000a544e7c23 */ /* 0x000fc80008010818 */
[----:B------:R-:W0:Y:S02]  /*6cb0*/  SHFL.BFLY PT, R138, R79, 0x1, 0x1f ;  /* 0x0c201f004f8a7f89 */ /* 0x000e2400000e0000 */
[----:B------:R-:W-:Y:S08]  /*6cc0*/  MUFU.EX2 R61, R61 ;  /* 0x0000003d003d7308 */ /* 0x000ff00000000800 */
[----:B------:R-:W-:Y:S01]  /*6cd0*/  MUFU.EX2 R64, R64 ;  /* 0x0000004000407308 */ /* 0x000fe20000000800 */
[-C--:B-1----:R-:W-:Y:S01]  /*6ce0*/  FMUL.FTZ R88, R88, R12.reuse ;  /* 0x0000000c58587220 */ /* 0x082fe20000410000 */
        /* <DEDUP_REMOVED lines=12> */
[----:B------:R-:W-:Y:S01]  /*6db0*/  FMUL.FTZ R112, R112, R12 ;  /* 0x0000000c70707220 */ /* 0x000fe20000410000 */
[----:B0-----:R-:W-:Y:S01]  /*6dc0*/  FMNMX.FTZ R79, R79, R138, !PT ;  /* 0x0000008a4f4f7209 */ /* 0x001fe20007810000 */
[----:B------:R-:W-:Y:S01]  /*6dd0*/  MUFU.EX2 R68, R68 ;  /* 0x0000004400447308 */ /* 0x000fe20000000800 */
[----:B------:R-:W-:Y:S01]  /*6de0*/  F2FP.F16.F32.PACK_AB R138, R28, R25 ;  /* 0x000000191c8a723e */ /* 0x000fe200000000ff */
[-C--:B------:R-:W-:Y:S01]  /*6df0*/  FMUL.FTZ R113, R113, R12.reuse ;  /* 0x0000000c71717220 */ /* 0x080fe20000410000 */
[C---:B------:R-:W-:Y:S01]  /*6e00*/  FSETP.NEU.FTZ.AND P2, PT, R79.reuse, -INF , PT ;  /* 0xff8000004f00780b */ /* 0x040fe20003f5d000 */
[----:B------:R-:W-:Y:S01]  /*6e10*/  FMUL.FTZ R24, R79, UR10 ;  /* 0x0000000a4f187c20 */ /* 0x000fe20008410000 */
[-C--:B------:R-:W-:Y:S01]  /*6e20*/  FMUL.FTZ R116, R116, R12.reuse ;  /* 0x0000000c74747220 */ /* 0x080fe20000410000 */
[-C--:B------:R-:W-:Y:S01]  /*6e30*/  FMUL.FTZ R117, R117, R12.reuse ;  /* 0x0000000c75757220 */ /* 0x080fe20000410000 */
[-C--:B------:R-:W-:Y:S01]  /*6e40*/  FMUL.FTZ R120, R120, R12.reuse ;  /* 0x0000000c78787220 */ /* 0x080fe20000410000 */
[----:B------:R-:W-:Y:S01]  /*6e50*/  MUFU.EX2 R69, R69 ;  /* 0x0000004500457308 */ /* 0x000fe20000000800 */
[----:B------:R-:W-:Y:S01]  /*6e60*/  FSEL R24, R24, RZ, P2 ;  /* 0x000000ff18187208 */ /* 0x000fe20001000000 */
[-C--:B------:R-:W-:Y:S01]  /*6e70*/  FMUL.FTZ R121, R121, R12.reuse ;  /* 0x0000000c79797220 */ /* 0x080fe20000410000 */
[-C--:B------:R-:W-:Y:S01]  /*6e80*/  FMUL.FTZ R124, R124, R12.reuse ;  /* 0x0000000c7c7c7220 */ /* 0x080fe20000410000 */
[-C--:B------:R-:W-:Y:S01]  /*6e90*/  FMUL.FTZ R125, R125, R12.reuse ;  /* 0x0000000c7d7d7220 */ /* 0x080fe20000410000 */
[----:B------:R-:W-:Y:S01]  /*6ea0*/  FMUL.FTZ R128, R128, R12 ;  /* 0x0000000c80807220 */ /* 0x000fe20000410000 */
        /* <DEDUP_REMOVED lines=9> */
[----:B------:R-:W-:Y:S01]  /*6f40*/  MUFU.EX2 R137, R137 ;  /* 0x0000008900897308 */ /* 0x000fe20000000800 */
[----:B------:R-:W-:Y:S01]  /*6f50*/  FMUL.FTZ R30, R30, UR10 ;  /* 0x0000000a1e1e7c20 */ /* 0x000fe20008410000 */
[----:B------:R-:W-:Y:S01]  /*6f60*/  FFMA.FTZ R39, R42, UR10, -R24 ;  /* 0x0000000a2a277c23 */ /* 0x000fe20008010818 */
[----:B------:R-:W-:-:S02]  /*6f70*/  IMAD.U32 R42, RZ, RZ, UR6 ;  /* 0x00000006ff2a7e24 */ /* 0x000fc4000f8e00ff */
[--C-:B------:R-:W-:Y:S01]  /*6f80*/  FFMA.FTZ R146, R31, UR10, -R24.reuse ;  /* 0x0000000a1f927c23 */ /* 0x100fe20008010818 */
[--C-:B------:R-:W-:Y:S01]  /*6f90*/  FFMA.FTZ R142, R47, UR10, -R24.reuse ;  /* 0x0000000a2f8e7c23 */ /* 0x100fe20008010818 */
[----:B------:R-:W-:Y:S01]  /*6fa0*/  FFMA.FTZ R47, R12, R8, R23 ;  /* 0x000000080c2f7223 */ /* 0x000fe20000010017 */
[--C-:B------:R-:W-:Y:S01]  /*6fb0*/  FFMA.FTZ R31, R50, UR10, -R24.reuse ;  /* 0x0000000a321f7c23 */ /* 0x100fe20008010818 */
[----:B------:R-:W0:Y:S01]  /*6fc0*/  MUFU.EX2 R30, R30 ;  /* 0x0000001e001e7308 */ /* 0x000e220000000800 */
[----:B------:R-:W-:Y:S01]  /*6fd0*/  @!P1 LEA R42, R42, UR36, 0x3 ;  /* 0x000000242a2a9c11 */ /* 0x000fe2000f8e18ff */
[C---:B------:R-:W-:Y:S01]  /*6fe0*/  FADD.FTZ R8, R136.reuse, R47 ;  /* 0x0000002f88087221 */ /* 0x040fe20000010000 */
[----:B------:R-:W-:Y:S01]  /*6ff0*/  F2FP.F16.F32.PACK_AB R136, R136, R23 ;  /* 0x000000178888723e */ /* 0x000fe200000000ff */
[--C-:B------:R-:W-:Y:S01]  /*7000*/  FFMA.FTZ R84, R43, UR10, -R24.reuse ;  /* 0x0000000a2b547c23 */ /* 0x100fe20008010818 */
[----:B------:R-:W-:Y:S01]  /*7010*/  FFMA.FTZ R43, R46, UR10, -R24 ;  /* 0x0000000a2e2b7c23 */ /* 0x000fe20008010818 */
[----:B------:R-:W-:-:S02]  /*7020*/  @!P1 VIADD R42, R42, 0x2d860 ;  /* 0x0002d8602a2a9836 */ /* 0x000fc40000000000 */
[----:B------:R-:W-:Y:S01]  /*7030*/  FADD.FTZ R47, R25, R8 ;  /* 0x00000008192f7221 */ /* 0x000fe20000010000 */
[----:B------:R-:W1:Y:S01]  /*7040*/  MUFU.EX2 R144, R144 ;  /* 0x0000009000907308 */ /* 0x000e620000000800 */
[--C-:B------:R-:W-:Y:S01]  /*7050*/  FFMA.FTZ R32, R51, UR10, -R24.reuse ;  /* 0x0000000a33207c23 */ /* 0x100fe20008010818 */
[----:B------:R-:W-:Y:S01]  /*7060*/  FFMA.FTZ R51, R54, UR10, -R24 ;  /* 0x0000000a36337c23 */ /* 0x000fe20008010818 */
[----:B------:R-:W-:Y:S01]  /*7070*/  @!P1 PRMT R42, RZ, 0x654, R42 ;  /* 0x00000654ff2a9816 */ /* 0x000fe2000000002a */
[----:B------:R-:W-:Y:S01]  /*7080*/  FADD.FTZ R47, R28, R47 ;  /* 0x0000002f1c2f7221 */ /* 0x000fe20000010000 */
[--C-:B------:R-:W-:Y:S01]  /*7090*/  FFMA.FTZ R46, R55, UR10, -R24.reuse ;  /* 0x0000000a372e7c23 */ /* 0x100fe20008010818 */
[--C-:B------:R-:W-:Y:S01]  /*70a0*/  FFMA.FTZ R15, R58, UR10, -R24.reuse ;  /* 0x0000000a3a0f7c23 */ /* 0x100fe20008010818 */
[----:B------:R1:W-:Y:S01]  /*70b0*/  @!P1 SYNCS.ARRIVE.TRANS64.RED.A1T0 RZ, [R42+URZ], RZ ;  /* 0x000000ff2aff99a7 */ /* 0x0003e2000810043f */
[----:B------:R-:W2:Y:S01]  /*70c0*/  MUFU.EX2 R139, R139 ;  /* 0x0000008b008b7308 */ /* 0x000ea20000000800 */
[----:B0-----:R-:W-:Y:S01]  /*70d0*/  FFMA.FTZ R7, R30, R7, R137 ;  /* 0x000000071e077223 */ /* 0x001fe20000010089 */
[----:B------:R-:W-:Y:S01]  /*70e0*/  FADD.FTZ R28, R26, R47 ;  /* 0x0000002f1a1c7221 */ /* 0x000fe20000010000 */
[--C-:B------:R-:W-:Y:S01]  /*70f0*/  FFMA.FTZ R54, R59, UR10, -R24.reuse ;  /* 0x0000000a3b367c23 */ /* 0x100fe20008010818 */
[--C-:B------:R-:W-:Y:S01]  /*7100*/  FFMA.FTZ R59, R62, UR10, -R24.reuse ;  /* 0x0000000a3e3b7c23 */ /* 0x100fe20008010818 */
[----:B------:R-:W-:Y:S01]  /*7110*/  FFMA.FTZ R8, R63, UR10, -R24 ;  /* 0x0000000a3f087c23 */ /* 0x000fe20008010818 */
[----:B------:R-:W-:Y:S01]  /*7120*/  FADD.FTZ R50, R29, R28 ;  /* 0x0000001c1d327221 */ /* 0x000fe20000010000 */
        /* <DEDUP_REMOVED lines=28> */
[----:B------:R-:W-:Y:S01]  /*72f0*/  F2FP.F16.F32.PACK_AB R40, R40, R37 ;  /* 0x000000252828723e */ /* 0x000fe200000000ff */
[----:B------:R-:W-:Y:S01]  /*7300*/  STSM.16.M88.4 [R11+0x21800], R136 ;  /* 0x021800880b007844 */ /* 0x000fe20000000200 */
[----:B------:R-:W-:Y:S01]  /*7310*/  F2FP.F16.F32.PACK_AB R66, R68, R65 ;  /* 0x000000414442723e */ /* 0x000fe200000000ff */
[C---:B------:R-:W-:Y:S01]  /*7320*/  FADD.FTZ R50, R48.reuse, R47 ;  /* 0x0000002f30327221 */ /* 0x040fe20000010000 */
[----:B------:R-:W-:Y:S01]  /*7330*/  F2FP.F16.F32.PACK_AB R48, R48, R45 ;  /* 0x0000002d3030723e */ /* 0x000fe200000000ff */
[----:B------:R-:W1:Y:S01]  /*7340*/  MUFU.EX2 R38, R38 ;  /* 0x0000002600267308 */ /* 0x000e620000000800 */
[----:B--2---:R-:W-:Y:S01]  /*7350*/  FADD.FTZ R42, R34, R23 ;  /* 0x00000017222a7221 */ /* 0x004fe20000010000 */
[----:B------:R-:W-:Y:S01]  /*7360*/  FFMA.FTZ R23, R74, UR10, -R24 ;  /* 0x0000000a4a177c23 */ /* 0x000fe20008010818 */
[----:B------:R-:W-:Y:S01]  /*7370*/  F2FP.F16.F32.PACK_AB R24, R29, R26 ;  /* 0x0000001a1d18723e */ /* 0x000fe200000000ff */
[----:B------:R-:W-:Y:S01]  /*7380*/  FADD.FTZ R29, R49, R50 ;  /* 0x00000032311d7221 */ /* 0x000fe20000010000 */
[----:B------:R-:W-:Y:S01]  /*7390*/  F2FP.F16.F32.PACK_AB R26, R36, R33 ;  /* 0x00000021241a723e */ /* 0x000fe200000000ff */
[----:B------:R-:W-:Y:S01]  /*73a0*/  UMOV UR6, UR4 ;  /* 0x0000000400067c82 */ /* 0x000fe20008000000 */
[----:B------:R-:W-:Y:S01]  /*73b0*/  ISETP.GT.AND P2, PT, R14, UR28, PT ;  /* 0x0000001c0e007c0c */ /* 0x000fe2000bf44270 */
[----:B------:R-:W2:Y:S01]  /*73c0*/  MUFU.EX2 R39, R39 ;  /* 0x0000002700277308 */ /* 0x000ea20000000800 */
[----:B0-----:R-:W-:Y:S01]  /*73d0*/  FADD.FTZ R25, R35, R42 ;  /* 0x0000002a23197221 */ /* 0x001fe20000010000 */
[----:B------:R-:W-:Y:S01]  /*73e0*/  FADD.FTZ R58, R52, R29 ;  /* 0x0000001d343a7221 */ /* 0x000fe20000010000 */
[-C--:B------:R-:W-:Y:S01]  /*73f0*/  FMUL.FTZ R129, R129, R12.reuse ;  /* 0x0000000c81817220 */ /* 0x080fe20000410000 */
[-C--:B------:R-:W-:Y:S01]  /*7400*/  FMUL.FTZ R132, R132, R12.reuse ;  /* 0x0000000c84847220 */ /* 0x080fe20000410000 */
[----:B------:R-:W-:Y:S01]  /*7410*/  FMUL.FTZ R133, R133, R12 ;  /* 0x0000000c85857220 */ /* 0x000fe20000410000 */
[----:B------:R-:W-:Y:S01]  /*7420*/  FADD.FTZ R33, R53, R58 ;  /* 0x0000003a35217221 */ /* 0x000fe20000010000 */
[----:B------:R-:W-:Y:S01]  /*7430*/  F2FP.F16.F32.PACK_AB R58, R60, R57 ;  /* 0x000000393c3a723e */ /* 0x000fe200000000ff */
[----:B------:R-:W0:Y:S01]  /*7440*/  MUFU.EX2 R84, R84 ;  /* 0x0000005400547308 */ /* 0x000e220000000800 */
[----:B-1----:R-:W-:Y:S01]  /*7450*/  FADD.FTZ R42, R38, R25 ;  /* 0x00000019262a7221 */ /* 0x002fe20000010000 */
[----:B------:R-:W-:-:S02]  /*7460*/  VIADD R14, R14, 0xffffffff ;  /* 0xffffffff0e0e7836 */ /* 0x000fc40000000000 */
        /* <DEDUP_REMOVED lines=30> */
[C---:B--2---:R-:W-:Y:S01]  /*7650*/  FADD.FTZ R42, R142.reuse, R25 ;  /* 0x000000198e2a7221 */ /* 0x044fe20000010000 */
[----:B------:R-:W-:Y:S01]  /*7660*/  F2FP.F16.F32.PACK_AB R43, R142, R43 ;  /* 0x0000002b8e2b723e */ /* 0x000fe200000000ff */
[----:B------:R-:W-:Y:S01]  /*7670*/  FMUL.FTZ R135, R135, R30 ;  /* 0x0000001e87877220 */ /* 0x000fe20000410000 */
[----:B------:R-:W-:-:S04]  /*7680*/  IMAD.MOV.U32 R12, RZ, RZ, R22 ;  /* 0x000000ffff0c7224 */ /* 0x000fc800078e0016 */
[----:B------:R-:W2:Y:S01]  /*7690*/  MUFU.EX2 R51, R51 ;  /* 0x0000003300337308 */ /* 0x000ea20000000800 */
[----:B0-----:R-:W-:Y:S01]  /*76a0*/  FADD.FTZ R25, R31, R42 ;  /* 0x0000002a1f197221 */ /* 0x001fe20000010000 */
[----:B------:R-:W-:Y:S02]  /*76b0*/  F2FP.F16.F32.PACK_AB R42, R44, R41 ;  /* 0x000000292c2a723e */ /* 0x000fe400000000ff */
[----:B------:R-:W-:-:S04]  /*76c0*/  F2FP.F16.F32.PACK_AB R41, R84, R39 ;  /* 0x000000275429723e */ /* 0x000fc800000000ff */
[----:B------:R-:W0:Y:S01]  /*76d0*/  MUFU.EX2 R46, R46 ;  /* 0x0000002e002e7308 */ /* 0x000e220000000800 */
[----:B-1----:R-:W-:Y:S01]  /*76e0*/  FADD.FTZ R50, R32, R25 ;  /* 0x0000001920327221 */ /* 0x002fe20000010000 */
[----:B------:R-:W-:Y:S02]  /*76f0*/  F2FP.F16.F32.PACK_AB R25, R34, R27 ;  /* 0x0000001b2219723e */ /* 0x000fe400000000ff */
[----:B------:R-:W-:Y:S01]  /*7700*/  F2FP.F16.F32.PACK_AB R27, R38, R35 ;  /* 0x00000023261b723e */ /* 0x000fe200000000ff */
[C---:B------:R-:W-:Y:S01]  /*7710*/  FADD.FTZ R38, R56.reuse, R33 ;  /* 0x0000002138267221 */ /* 0x040fe20000010000 */
[----:B------:R-:W-:Y:S02]  /*7720*/  F2FP.F16.F32.PACK_AB R56, R56, R53 ;  /* 0x000000353838723e */ /* 0x000fe400000000ff */
[----:B------:R-:W1:Y:S01]  /*7730*/  MUFU.EX2 R15, R15 ;  /* 0x0000000f000f7308 */ /* 0x000e620000000800 */
[----:B--2---:R-:W-:Y:S01]  /*7740*/  FADD.FTZ R29, R51, R50 ;  /* 0x00000032331d7221 */ /* 0x004fe20000010000 */
[----:B------:R-:W-:Y:S01]  /*7750*/  FADD.FTZ R33, R57, R38 ;  /* 0x0000002639217221 */ /* 0x000fe20000010000 */
[----:B------:R2:W-:Y:S01]  /*7760*/  STSM.16.M88.4 [R10], R24 ;  /* 0x000000180a007844 */ /* 0x0005e20000000200 */
[----:B------:R-:W-:-:S02]  /*7770*/  F2FP.F16.F32.PACK_AB R50, R52, R49 ;  /* 0x000000313432723e */ /* 0x000fc400000000ff */
[----:B------:R-:W-:Y:S01]  /*7780*/  FADD.FTZ R38, R60, R33 ;  /* 0x000000213c267221 */ /* 0x000fe20000010000 */
[----:B------:R-:W-:Y:S01]  /*7790*/  F2FP.F16.F32.PACK_AB R49, R32, R31 ;  /* 0x0000001f2031723e */ /* 0x000fe200000000ff */
[----:B------:R-:W3:Y:S01]  /*77a0*/  MUFU.EX2 R54, R54 ;  /* 0x0000003600367308 */ /* 0x000ee20000000800 */
[C---:B0-----:R-:W-:Y:S01]  /*77b0*/  FADD.FTZ R34, R46.reuse, R29 ;  /* 0x0000001d2e227221 */ /* 0x041fe20000010000 */
[----:B------:R-:W-:Y:S01]  /*77c0*/  FADD.FTZ R33, R61, R38 ;  /* 0x000000263d217221 */ /* 0x000fe20000010000 */
[----:B------:R-:W-:Y:S01]  /*77d0*/  F2FP.F16.F32.PACK_AB R51, R46, R51 ;  /* 0x000000332e33723e */ /* 0x000fe200000000ff */
[----:B------:R0:W-:Y:S02]  /*77e0*/  STSM.16.M88.4 [R9], R40 ;  /* 0x0000002809007844 */ /* 0x0001e40000000200 */
[C---:B------:R-:W-:Y:S01]  /*77f0*/  FADD.FTZ R38, R64.reuse, R33 ;  /* 0x0000002140267221 */ /* 0x040fe20000010000 */
[----:B------:R-:W-:Y:S01]  /*7800*/  F2FP.F16.F32.PACK_AB R64, R64, R61 ;  /* 0x0000003d4040723e */ /* 0x000fe200000000ff */
[----:B------:R-:W4:Y:S01]  /*7810*/  MUFU.EX2 R59, R59 ;  /* 0x0000003b003b7308 */ /* 0x000f220000000800 */
[----:B-1----:R-:W-:Y:S01]  /*7820*/  FADD.FTZ R29, R15, R34 ;  /* 0x000000220f1d7221 */ /* 0x002fe20000010000 */
[----:B------:R0:W-:Y:S01]  /*7830*/  STSM.16.M88.4 [R6], R48 ;  /* 0x0000003006007844 */ /* 0x0001e20000000200 */
[----:B--2---:R-:W-:-:S04]  /*7840*/  FADD.FTZ R27, R65, R38 ;  /* 0x00000026411b7221 */ /* 0x004fc80000010000 */
[----:B------:R-:W-:Y:S01]  /*7850*/  FADD.FTZ R26, R68, R27 ;  /* 0x0000001b441a7221 */ /* 0x000fe20000010000 */
[----:B------:R-:W1:Y:S01]  /*7860*/  MUFU.EX2 R8, R8 ;  /* 0x0000000800087308 */ /* 0x000e620000000800 */
[C---:B---3--:R-:W-:Y:S01]  /*7870*/  FADD.FTZ R34, R54.reuse, R29 ;  /* 0x0000001d36227221 */ /* 0x048fe20000010000 */
[----:B------:R-:W-:Y:S01]  /*7880*/  F2FP.F16.F32.PACK_AB R57, R54, R15 ;  /* 0x0000000f3639723e */ /* 0x000fe200000000ff */
[----:B------:R-:W-:-:S05]  /*7890*/  FADD.FTZ R27, R69, R26 ;  /* 0x0000001a451b7221 */ /* 0x000fca0000010000 */
[----:B------:R-:W2:Y:S01]  /*78a0*/  MUFU.EX2 R7, R7 ;  /* 0x0000000700077308 */ /* 0x000ea20000000800 */
[----:B----4-:R-:W-:-:S07]  /*78b0*/  FADD.FTZ R29, R59, R34 ;  /* 0x000000223b1d7221 */ /* 0x010fce0000010000 */
[----:B------:R-:W3:Y:S01]  /*78c0*/  MUFU.EX2 R28, R28 ;  /* 0x0000001c001c7308 */ /* 0x000ee20000000800 */
[C---:B-1----:R-:W-:Y:S01]  /*78d0*/  FADD.FTZ R34, R8.reuse, R29 ;  /* 0x0000001d08227221 */ /* 0x042fe20000010000 */
[----:B------:R-:W-:-:S05]  /*78e0*/  F2FP.F16.F32.PACK_AB R59, R8, R59 ;  /* 0x0000003b083b723e */ /* 0x000fca00000000ff */
[----:B------:R0:W-:Y:S01]  /*78f0*/  STSM.16.M88.4 [R11+0x27800], R56 ;  /* 0x027800380b007844 */ /* 0x0001e20000000200 */
        /* <DEDUP_REMOVED lines=9> */
[----:B------:R-:W-:-:S05]  /*7990*/  F2FP.F16.F32.PACK_AB R67, R62, R67 ;  /* 0x000000433e43723e */ /* 0x000fca00000000ff */
[----:B------:R0:W-:Y:S01]  /*79a0*/  STSM.16.M88.4 [R5], R64 ;  /* 0x0000004005007844 */ /* 0x0001e20000000200 */
        /* <DEDUP_REMOVED lines=8> */
[----:B---3--:R-:W-:-:S07]  /*7a30*/  FADD.FTZ R15, R36, R15 ;  /* 0x0000000f240f7221 */ /* 0x008fce0000010000 */
[----:B------:R-:W3:Y:S01]  /*7a40*/  MUFU.EX2 R77, R77 ;  /* 0x0000004d004d7308 */ /* 0x000ee20000000800 */
[C---:B-1----:R-:W-:Y:S01]  /*7a50*/  FADD.FTZ R8, R76.reuse, R25 ;  /* 0x000000194c087221 */ /* 0x042fe20000010000 */
[----:B------:R-:W-:Y:S02]  /*7a60*/  F2FP.F16.F32.PACK_AB R74, R76, R73 ;  /* 0x000000494c4a723e */ /* 0x000fe400000000ff */
[----:B------:R-:W-:-:S04]  /*7a70*/  F2FP.F16.F32.PACK_AB R73, R36, R23 ;  /* 0x000000172449723e */ /* 0x000fc800000000ff */
[----:B------:R-:W1:Y:S01]  /*7a80*/  MUFU.EX2 R75, R141 ;  /* 0x0000008d004b7308 */ /* 0x000e620000000800 */
[----:B--2---:R-:W-:-:S07]  /*7a90*/  FADD.FTZ R15, R140, R15 ;  /* 0x0000000f8c0f7221 */ /* 0x004fce0000010000 */
[----:B------:R-:W2:Y:S01]  /*7aa0*/  MUFU.EX2 R80, R80 ;  /* 0x0000005000507308 */ /* 0x000ea20000000800 */
[----:B---3--:R-:W-:-:S07]  /*7ab0*/  FADD.FTZ R25, R77, R8 ;  /* 0x000000084d197221 */ /* 0x008fce0000010000 */
[----:B------:R-:W3:Y:S01]  /*7ac0*/  MUFU.EX2 R78, R78 ;  /* 0x0000004e004e7308 */ /* 0x000ee20000000800 */
[C---:B-1----:R-:W-:Y:S01]  /*7ad0*/  FADD.FTZ R15, R75.reuse, R15 ;  /* 0x0000000f4b0f7221 */ /* 0x042fe20000010000 */
[----:B------:R-:W-:-:S05]  /*7ae0*/  F2FP.F16.F32.PACK_AB R75, R75, R140 ;  /* 0x0000008c4b4b723e */ /* 0x000fca00000000ff */
[----:B------:R0:W-:Y:S01]  /*7af0*/  STSM.16.M88.4 [R9+0x6000], R72 ;  /* 0x0060004809007844 */ /* 0x0001e20000000200 */
[----:B------:R-:W1:Y:S01]  /*7b00*/  MUFU.EX2 R81, R85 ;  /* 0x0000005500517308 */ /* 0x000e620000000800 */
[C---:B--2---:R-:W-:Y:S01]  /*7b10*/  FADD.FTZ R29, R80.reuse, R25 ;  /* 0x00000019501d7221 */ /* 0x044fe20000010000 */
[----:B------:R-:W-:-:S06]  /*7b20*/  F2FP.F16.F32.PACK_AB R24, R80, R77 ;  /* 0x0000004d5018723e */ /* 0x000fcc00000000ff */
[----:B------:R-:W2:Y:S01]  /*7b30*/  MUFU.EX2 R82, R82 ;  /* 0x0000005200527308 */ /* 0x000ea20000000800 */
[----:B---3--:R-:W-:-:S07]  /*7b40*/  FADD.FTZ R8, R78, R29 ;  /* 0x0000001d4e087221 */ /* 0x008fce0000010000 */
[----:B------:R-:W3:Y:S01]  /*7b50*/  MUFU.EX2 R83, R83 ;  /* 0x0000005300537308 */ /* 0x000ee20000000800 */
[C---:B-1----:R-:W-:Y:S01]  /*7b60*/  F2FP.F16.F32.PACK_AB R26, R81.reuse, R78 ;  /* 0x0000004e511a723e */ /* 0x042fe200000000ff */
[----:B------:R-:W-:-:S06]  /*7b70*/  FADD.FTZ R8, R81, R8 ;  /* 0x0000000851087221 */ /* 0x000fcc0000010000 */
[----:B------:R-:W1:Y:S01]  /*7b80*/  MUFU.EX2 R86, R86 ;  /* 0x0000005600567308 */ /* 0x000e620000000800 */
[----:B--2---:R-:W-:-:S07]  /*7b90*/  FADD.FTZ R15, R82, R15 ;  /* 0x0000000f520f7221 */ /* 0x004fce0000010000 */
[----:B------:R-:W2:Y:S01]  /*7ba0*/  MUFU.EX2 R87, R87 ;  /* 0x0000005700577308 */ /* 0x000ea20000000800 */
[C---:B---3--:R-:W-:Y:S01]  /*7bb0*/  F2FP.F16.F32.PACK_AB R25, R83.reuse, R82 ;  /* 0x000000525319723e */ /* 0x048fe200000000ff */
[----:B------:R-:W-:-:S04]  /*7bc0*/  FADD.FTZ R15, R83, R15 ;  /* 0x0000000f530f7221 */ /* 0x000fc80000010000 */
[----:B-1----:R-:W-:Y:S01]  /*7bd0*/  FADD.FTZ R15, R86, R15 ;  /* 0x0000000f560f7221 */ /* 0x002fe20000010000 */
[----:B--2---:R-:W-:-:S03]  /*7be0*/  F2FP.F16.F32.PACK_AB R27, R87, R86 ;  /* 0x00000056571b723e */ /* 0x004fc600000000ff */
[----:B------:R-:W-:Y:S01]  /*7bf0*/  FADD.FTZ R7, R87, R15 ;  /* 0x0000000f57077221 */ /* 0x000fe20000010000 */
[----:B------:R-:W-:Y:S01]  /*7c00*/  IMAD.MOV.U32 R15, RZ, RZ, R79 ;  /* 0x000000ffff0f7224 */ /* 0x000fe200078e004f */
[----:B------:R0:W-:Y:S01]  /*7c10*/  STSM.16.M88.4 [R6+0x6000], R24 ;  /* 0x0060001806007844 */ /* 0x0001e20000000200 */
[----:B------:R1:W-:Y:S06]  /*7c20*/  MEMBAR.ALL.CTA ;  /* 0x0000000000007992 */ /* 0x0003ec0000008000 */
[----:B-1----:R-:W1:Y:S02]  /*7c30*/  FENCE.VIEW.ASYNC.S ;  /* 0x00000000000073c6 */ /* 0x002e640000000000 */
[----:B-1----:R-:W-:Y:S01]  /*7c40*/  NOP ;  /* 0x0000000000007918 */ /* 0x002fe20000000000 */
[----:B------:R-:W-:Y:S05]  /*7c50*/  @P2 BRA `(.L_x_10244) ;  /* 0xffffffcc00c82947 */ /* 0x000fea000383ffff */
[----:B------:R-:W-:Y:S02]  /*7c60*/  IMAD.MOV.U32 R15, RZ, RZ, R79 ;  /* 0x000000ffff0f7224 */ /* 0x000fe400078e004f */
[----:B------:R-:W-:-:S07]  /*7c70*/  IMAD.MOV.U32 R12, RZ, RZ, R22 ;  /* 0x000000ffff0c7224 */ /* 0x000fce00078e0016 */
.L_x_10227:
[----:B------:R-:W2:Y:S01]  /*7c80*/  S2UR UR11, SR_CTAID.X ;  /* 0x00000000000b79c3 */ /* 0x000ea20000002500 */
[----:B------:R-:W-:Y:S01]  /*7c90*/  ULDC UR6, c[0x0][0x448] ;  /* 0x0001120000067ab9 */ /* 0x000fe20000000800 */
[----:B------:R-:W-:Y:S01]  /*7ca0*/  IADD3 R13, -R13, 0x1, RZ ;  /* 0x000000010d0d7810 */ /* 0x000fe20007ffe1ff */
[----:B------:R-:W-:Y:S01]  /*7cb0*/  UISETP.NE.AND UP0, UPT, UR6, 0x1, UPT ;  /* 0x000000010600788c */ /* 0x000fe2000bf05270 */
[----:B------:R-:W-:Y:S02]  /*7cc0*/  ULDC UR18, c[0x0][0x9e4] ;  /* 0x0002790000127ab9 */ /* 0x000fe40000000800 */
[----:B------:R-:W-:Y:S01]  /*7cd0*/  UMOV UR6, 0xc0 ;  /* 0x000000c000067882 */ /* 0x000fe20000000000 */
[----:B------:R-:W-:Y:S01]  /*7ce0*/  IMAD R13, R18, UR31, R13 ;  /* 0x0000001f120d7c24 */ /* 0x000fe2000f8e020d */
[----:B------:R-:W-:-:S06]  /*7cf0*/  UISETP.GE.AND UP1, UPT, UR18, 0x1, UPT ;  /* 0x000000011200788c */ /* 0x000fcc000bf26270 */
[----:B------:R-:W-:Y:S01]  /*7d00*/  @UP0 ULDC UR14, c[0x0][0x44c] ;  /* 0x00011300000e0ab9 */ /* 0x000fe20000000800 */
[----:B------:R-:W-:Y:S01]  /*7d10*/  PLOP3.LUT P5, PT, PT, PT, UP1, 0x80, 0x0 ;  /* 0x000000000000781c */ /* 0x000fe20003faf018 */
[----:B------:R-:W-:Y:S01]  /*7d20*/  @UP0 ULDC UR19, c[0x0][0x450] ;  /* 0x0001140000130ab9 */ /* 0x000fe20000000800 */
[----:B--2---:R-:W-:Y:S01]  /*7d30*/  UIMAD UR6, UR11, UR6, 0xbf ;  /* 0x000000bf0b0674a4 */ /* 0x004fe2000f8e0206 */
[----:B------:R-:W-:-:S03]  /*7d40*/  R2UR UR11, R13 ;  /* 0x000000000d0b72ca */ /* 0x000fc600000e0000 */
[----:B------:R-:W-:-:S04]  /*7d50*/  UIMAD.WIDE.U32 UR14, UR6, UR14, URZ ;  /* 0x0000000e060e72a5 */ /* 0x000fc8000f8e003f */
[----:B------:R-:W-:-:S06]  /*7d60*/  @UP0 USHF.R.U32.HI UR6, URZ, UR19, UR15 ;  /* 0x000000133f060299 */ /* 0x000fcc000801160f */
[----:B------:R-:W-:-:S03]  /*7d70*/  UIADD3 UR6, UR11, UR6, URZ ;  /* 0x000000060b067290 */ /* 0x000fc6000fffe03f */
[----:B------:R-:W-:Y:S02]  /*7d80*/  ULDC UR11, c[0x0][0x9dc] ;  /* 0x00027700000b7ab9 */ /* 0x000fe40000000800 */
        /* <DEDUP_REMOVED lines=12> */
.L_x_10246:
[----:B------:R-:W-:-:S11]  /*7e50*/  UISETP.NE.AND UP1, UPT, UR18, 0x1, UPT ;  /* 0x000000011200788c */ /* 0x000fd6000bf25270 */
[----:B------:R-:W-:Y:S02]  /*7e60*/  @UP1 ULDC.64 UR22, c[0x0][0x9e8] ;  /* 0x00027a0000161ab9 */ /* 0x000fe40000000a00 */
[----:B------:R-:W-:-:S04]  /*7e70*/  UIMAD.WIDE.U32 UR14, UR6, UR22, URZ ;  /* 0x00000016060e72a5 */ /* 0x000fc8000f8e003f */
[----:B------:R-:W-:-:S12]  /*7e80*/  @UP1 USHF.R.U32.HI UR6, URZ, UR23, UR15 ;  /* 0x000000173f061299 */ /* 0x000fd8000801160f */
.L_x_10247:
[----:B------:R-:W-:-:S04]  /*7e90*/  UIMAD UR6, UR6, UR18, URZ ;  /* 0x00000012060672a4 */ /* 0x000fc8000f8e023f */
[----:B------:R-:W-:-:S04]  /*7ea0*/  UISETP.LT.AND UP1, UPT, UR11, UR6, UPT ;  /* 0x000000060b00728c */ /* 0x000fc8000bf21270 */
[----:B------:R-:W-:-:S12]  /*7eb0*/  USEL UR11, UR11, UR6, !UP1 ;  /* 0x000000060b0b7287 */ /* 0x000fd8000c800000 */
.L_x_10245:
        /* <DEDUP_REMOVED lines=13> */
.L_x_10257:
        /* <DEDUP_REMOVED lines=9> */
.L_x_10250:
[----:B------:R-:W-:Y:S01]  /*8020*/  ULEA UR14, UR4, UR36, 0x3 ;  /* 0x00000024040e7291 */ /* 0x000fe2000f8e183f */
[----:B------:R-:W-:-:S05]  /*8030*/  IMAD.U32 R12, RZ, RZ, UR5 ;  /* 0x00000005ff0c7e24 */ /* 0x000fca000f8e00ff */
[----:B------:R-:W-:-:S04]  /*8040*/  SHF.L.U32 R12, R12, 0x1f, RZ ;  /* 0x0000001f0c0c7819 */ /* 0x000fc800000006ff */
[----:B------:R2:W3:Y:S01]  /*8050*/  SYNCS.PHASECHK.TRANS64.TRYWAIT P2, [UR14+0x2d830], R12 ;  /* 0x02d8300cff0075a7 */ /* 0x0004e2000804014e */
[----:B------:R-:W-:Y:S05]  /*8060*/  @!P0 BRA `(.L_x_10251) ;  /* 0x0000000000048947 */ /* 0x000fea0003800000 */
[----:B------:R-:W-:Y:S01]  /*8070*/  BPT.TRAP 0x1 ;  /* 0x000000040000795c */ /* 0x000fe20000300000 */
.L_x_10251:
[----:B---3--:R-:W-:Y:S05]  /*8080*/  @P2 BRA `(.L_x_10249) ;  /* 0x0000000000082947 */ /* 0x008fea0003800000 */
[----:B------:R-:W3:Y:S02]  /*8090*/  SYNCS.PHASECHK.TRANS64.TRYWAIT P2, [UR14+0x2d830], R12 ;  /* 0x02d8300cff0075a7 */ /* 0x000ee4000804014e */
[----:B---3--:R-:W-:Y:S05]  /*80a0*/  @!P2 BRA `(.L_x_10252) ;  /* 0x000000b400d8a947 */ /* 0x008fea0003800000 */
.L_x_10249:
[----:B--23--:R-:W-:Y:S01]  /*80b0*/  VIADD R12, R19, 0x8 ;  /* 0x00000008130c7836 */ /* 0x00cfe20000000000 */
[----:B------:R-:W-:Y:S01]  /*80c0*/  R2UR UR28, R20 ;  /* 0x00000000141c72ca */ /* 0x000fe200000e0000 */
[----:B------:R-:W-:Y:S01]  /*80d0*/  UIMAD UR26, UR4, 0x600, UR7 ;  /* 0x00000600041a78a4 */ /* 0x000fe2000f8e0207 */
[----:B------:R-:W-:Y:S01]  /*80e0*/  R2UR UR29, R21 ;  /* 0x00000000151d72ca */ /* 0x000fe200000e0000 */
[----:B------:R-:W-:Y:S01]  /*80f0*/  UMOV UR31, 0x80000020 ;  /* 0x80000020001f7882 */ /* 0x000fe20000000000 */
[----:B------:R2:W-:Y:S01]  /*8100*/  BAR.SYNC.DEFER_BLOCKING R12, 0x100 ;  /* 0x0004000c0000751d */ /* 0x0005e20000010000 */
[----:B------:R-:W-:Y:S02]  /*8110*/  UIADD3 UR14, UR26, 0x200, URZ ;  /* 0x000002001a0e7890 */ /* 0x000fe4000fffe03f */
[----:B------:R-:W-:Y:S02]  /*8120*/  UIADD3 UR18, UR26, 0x202, URZ ;  /* 0x000002021a127890 */ /* 0x000fe4000fffe03f */
[----:B------:R-:W-:-:S02]  /*8130*/  UIADD3 UR22, UR26, 0x400, URZ ;  /* 0x000004001a167890 */ /* 0x000fc4000fffe03f */
[----:B------:R-:W-:Y:S01]  /*8140*/  UMOV UR30, UR26 ;  /* 0x0000001a001e7c82 */ /* 0x000fe20008000000 */
[----:B------:R-:W-:Y:S01]  /*8150*/  UMOV UR15, 0x80000020 ;  /* 0x80000020000f7882 */ /* 0x000fe20000000000 */
[----:B------:R-:W-:Y:S01]  /*8160*/  UMOV UR19, 0x80000020 ;  /* 0x8000002000137882 */ /* 0x000fe20000000000 */
[----:B------:R-:W-:Y:S01]  /*8170*/  UMOV UR23, 0x80000020 ;  /* 0x8000002000177882 */ /* 0x000fe20000000000 */
[----:B------:R-:W-:Y:S01]  /*8180*/  UMOV UR27, 0x80000020 ;  /* 0x80000020001b7882 */ /* 0x000fe20000000000 */
[----:B01----:R-:W-:-:S06]  /*8190*/  WARPGROUP.ARRIVE ;  /* 0x00000000000079c5 */ /* 0x003fcc0000000000 */
[----:B------:R-:W-:Y:S01]  /*81a0*/  HGMMA.64x128x16.F32 R24, gdesc[UR28], RZ, !UPT, gsb0 ;  /* 0x01e000001c1879f0 */ /* 0x000fe2000c0008ff */
[----:B------:R-:W-:Y:S01]  /*81b0*/  UIADD3 UR30, UR26, 0x2, URZ ;  /* 0x000000021a1e7890 */ /* 0x000fe2000fffe03f */
[----:B------:R-:W-:Y:S01]  /*81c0*/  UMOV UR28, UR8 ;  /* 0x00000008001c7c82 */ /* 0x000fe20008000000 */
[----:B------:R-:W-:Y:S01]  /*81d0*/  UMOV UR29, UR9 ;  /* 0x00000009001d7c82 */ /* 0x000fe20008000000 */
[----:B------:R-:W-:Y:S01]  /*81e0*/  UMOV UR31, 0x80000020 ;  /* 0x80000020001f7882 */ /* 0x000fe20000000000 */
[----:B------:R-:W-:Y:S01]  /*81f0*/  UIADD3 UR26, UR26, 0x402, URZ ;  /* 0x000004021a1a7890 */ /* 0x000fe2000fffe03f */
        /* <DEDUP_REMOVED lines=19> */
.L_x_10254:
[----:B------:R-:W-:Y:S01]  /*8330*/  ULEA UR14, UR11, UR36, 0x3 ;  /* 0x000000240b0e7291 */ /* 0x000fe2000f8e183f */
[----:B------:R-:W-:-:S05]  /*8340*/  IMAD.U32 R12, RZ, RZ, UR32 ;  /* 0x00000020ff0c7e24 */ /* 0x000fca000f8e00ff */
[----:B------:R-:W-:-:S04]  /*8350*/  SHF.L.U32 R12, R12, 0x1f, RZ ;  /* 0x0000001f0c0c7819 */ /* 0x000fc800000006ff */
[----:B------:R0:W1:Y:S01]  /*8360*/  SYNCS.PHASECHK.TRANS64.TRYWAIT P2, [UR14+0x2d850], R12 ;  /* 0x02d8500cff0075a7 */ /* 0x000062000804014e */
[----:B------:R-:W-:Y:S05]  /*8370*/  @!P0 BRA `(.L_x_10255) ;  /* 0x0000000000048947 */ /* 0x000fea0003800000 */
[----:B------:R-:W-:Y:S01]  /*8380*/  BPT.TRAP 0x1 ;  /* 0x000000040000795c */ /* 0x000fe20000300000 */
.L_x_10255:
[----:B-1----:R-:W-:Y:S05]  /*8390*/  @P2 BRA `(.L_x_10253) ;  /* 0x0000000000082947 */ /* 0x002fea0003800000 */
[----:B------:R-:W1:Y:S02]  /*83a0*/  SYNCS.PHASECHK.TRANS64.TRYWAIT P2, [UR14+0x2d850], R12 ;  /* 0x02d8500cff0075a7 */ /* 0x000e64000804014e */
[----:B-1----:R-:W-:Y:S05]  /*83b0*/  @!P2 BRA `(.L_x_10256) ;  /* 0x000000b4002ca947 */ /* 0x002fea0003800000 */
.L_x_10253:
[----:B------:R-:W-:Y:S01]  /*83c0*/  UIADD3 UR14, UR36, 0x400, URZ ;  /* 0x00000400240e7890 */ /* 0x000fe2000fffe03f */
[----:B------:R-:W-:Y:S01]  /*83d0*/  WARPGROUP.ARRIVE ;  /* 0x00000000000079c5 */ /* 0x000fe20000000000 */
[----:B------:R-:W-:Y:S01]  /*83e0*/  ULOP3.LUT UR15, UR39, 0x10000, URZ, 0xfc, !UPT ;  /* 0x00010000270f7892 */ /* 0x000fe2000f8efc3f */
[----:B01----:R-:W-:Y:S01]  /*83f0*/  FMNMX.FTZ R12, R24, R23, !PT ;  /* 0x00000017180c7209 */ /* 0x003fe20007810000 */
[----:B------:R-:W-:Y:S01]  /*8400*/  USHF.R.U32.HI UR14, URZ, 0x4, UR14 ;  /* 0x000000043f0e7899 */ /* 0x000fe2000801160e */
[----:B------:R-:W-:Y:S01]  /*8410*/  ISETP.GE.U32.AND P2, PT, R2, 0x180, PT ;  /* 0x000001800200780c */ /* 0x000fe20003f46070 */
[----:B------:R-:W-:Y:S01]  /*8420*/  UMOV UR29, 0x40000040 ;  /* 0x40000040001d7882 */ /* 0x000fe20000000000 */
[----:B------:R-:W-:Y:S01]  /*8430*/  UMOV UR31, 0x80000020 ;  /* 0x80000020001f7882 */ /* 0x000fe20000000000 */
[----:B------:R-:W-:Y:S01]  /*8440*/  ULOP3.LUT UR14, UR14, 0x3fff, URZ, 0xc0, !UPT ;  /* 0x00003fff0e0e7892 */ /* 0x000fe2000f8ec03f */
[----:B------:R-:W-:Y:S01]  /*8450*/  FMNMX.FTZ R15, R25, R12, !PT ;  /* 0x0000000c190f7209 */ /* 0x000fe20007810000 */
[----:B------:R-:W-:Y:S01]  /*8460*/  UMOV UR28, UR15 ;  /* 0x0000000f001c7c82 */ /* 0x000fe20008000000 */
[----:B------:R-:W-:Y:S01]  /*8470*/  UMOV UR32, UR5 ;  /* 0x0000000500207c82 */ /* 0x000fe20008000000 */
[----:B------:R-:W-:Y:S01]  /*8480*/  ULOP3.LUT UR14, UR14, 0x2000000, URZ, 0xfc, !UPT ;  /* 0x020000000e0e7892 */ /* 0x000fe2000f8efc3f */
[----:B------:R-:W-:-:S03]  /*8490*/  FMNMX.FTZ R12, R28, R15, !PT ;  /* 0x0000000f1c0c7209 */ /* 0x000fc60007810000 */
[----:B------:R-:W-:Y:S01]  /*84a0*/  UIMAD UR14, UR11, 0x600, UR14 ;  /* 0x000006000b0e78a4 */ /* 0x000fe2000f8e020e */
[----:B------:R-:W-:-:S04]  /*84b0*/  FMNMX.FTZ R15, R29, R12, !PT ;  /* 0x0000000c1d0f7209 */ /* 0x000fc80007810000 */
[----:B------:R-:W-:Y:S02]  /*84c0*/  FMNMX.FTZ R12, R32, R15, !PT ;  /* 0x0000000f200c7209 */ /* 0x000fe40007810000 */
        /* <DEDUP_REMOVED lines=38> */
[----:B------:R-:W0:Y:S01]  /*8730*/  SHFL.BFLY PT, R12, R15, 0x2, 0x1f ;  /* 0x0c401f000f0c7f89 */ /* 0x000e2200000e0000 */
[----:B------:R-:W-:Y:S01]  /*8740*/  UMOV UR29, 0x40000040 ;  /* 0x40000040001d7882 */ /* 0x000fe20000000000 */
[----:B------:R-:W-:Y:S01]  /*8750*/  UMOV UR31, 0x80000020 ;  /* 0x80000020001f7882 */ /* 0x000fe20000000000 */
        /* <DEDUP_REMOVED lines=40> */
[----:B------:R-:W-:-:S02]  /*89e0*/  WARPGROUP.DEPBAR.LE gsb0, 0x0 ;  /* 0x00008000000079c5 */ /* 0x000fc40000010000 */
[----:B------:R-:W-:Y:S01]  /*89f0*/  WARPGROUP.ARRIVE ;  /* 0x00000000000079c5 */ /* 0x000fe20000000000 */
[----:B------:R-:W-:Y:S01]  /*8a00*/  FMNMX.FTZ R15, R47, R136, !PT ;  /* 0x000000882f0f7209 */ /* 0x000fe20007810000 */
[--C-:B------:R-:W-:Y:S01]  /*8a10*/  FFMA.FTZ R69, R69, UR10, -R22.reuse ;  /* 0x0000000a45457c23 */ /* 0x100fe20008010816 */
[--C-:B------:R-:W-:Y:S01]  /*8a20*/  FFMA.FTZ R72, R72, UR10, -R22.reuse ;  /* 0x0000000a48487c23 */ /* 0x100fe20008010816 */
[--C-:B------:R-:W-:Y:S01]  /*8a30*/  FFMA.FTZ R73, R73, UR10, -R22.reuse ;  /* 0x0000000a49497c23 */ /* 0x100fe20008010816 */
[----:B------:R-:W-:Y:S01]  /*8a40*/  FMNMX.FTZ R136, R50, R15, !PT ;  /* 0x0000000f32887209 */ /* 0x000fe20007810000 */
[----:B------:R-:W-:Y:S01]  /*8a50*/  HGMMA.64x96x16.F32 R88, gdesc[UR28].tnspB, R88, gsb0 ;  /* 0x416000001c5879f0 */ /* 0x000fe20008000858 */
[----:B------:R-:W-:Y:S01]  /*8a60*/  UIADD3 UR28, UR15, 0x6, URZ ;  /* 0x000000060f1c7890 */ /* 0x000fe2000fffe03f */
[--C-:B------:R-:W-:Y:S01]  /*8a70*/  FFMA.FTZ R76, R76, UR10, -R22.reuse ;  /* 0x0000000a4c4c7c23 */ /* 0x100fe20008010816 */
[----:B------:R-:W-:Y:S01]  /*8a80*/  UIADD3 UR30, UR14, 0xc0, URZ ;  /* 0x000000c00e1e7890 */ /* 0x000fe2000fffe03f */
[----:B------:R-:W-:Y:S01]  /*8a90*/  FMNMX.FTZ R15, R51, R136, !PT ;  /* 0x00000088330f7209 */ /* 0x000fe20007810000 */
[----:B------:R-:W-:Y:S01]  /*8aa0*/  UMOV UR29, 0x40000040 ;  /* 0x40000040001d7882 */ /* 0x000fe20000000000 */
[----:B------:R-:W-:Y:S01]  /*8ab0*/  UMOV UR31, 0x80000020 ;  /* 0x80000020001f7882 */ /* 0x000fe20000000000 */
        /* <DEDUP_REMOVED lines=9> */
[----:B------:R-:W0:Y:S03]  /*8b50*/  MUFU.EX2 R24, R24 ;  /* 0x0000001800187308 */ /* 0x000e260000000800 */
[----:B------:R-:W-:-:S04]  /*8b60*/  FMNMX.FTZ R136, R62, R15, !PT ;  /* 0x0000000f3e887209 */ /* 0x000fc80007810000 */
[----:B------:R-:W-:Y:S01]  /*8b70*/  FMNMX.FTZ R15, R63, R136, !PT ;  /* 0x000000883f0f7209 */ /* 0x000fe20007810000 */
[----:B------:R-:W1:Y:S03]  /*8b80*/  MUFU.EX2 R25, R25 ;  /* 0x0000001900197308 */ /* 0x000e660000000800 */
[----:B------:R-:W-:-:S04]  /*8b90*/  FMNMX.FTZ R136, R66, R15, !PT ;  /* 0x0000000f42887209 */ /* 0x000fc80007810000 */
[----:B------:R-:W-:Y:S01]  /*8ba0*/  FMNMX.FTZ R15, R67, R136, !PT ;  /* 0x00000088430f7209 */ /* 0x000fe20007810000 */
[----:B------:R-:W-:Y:S01]  /*8bb0*/  MUFU.EX2 R28, R28 ;  /* 0x0000001c001c7308 */ /* 0x000fe20000000800 */
[----:B0-----:R-:W-:Y:S02]  /*8bc0*/  FFMA.FTZ R8, R23, R8, R24 ;  /* 0x0000000817087223 */ /* 0x001fe40000010018 */
[----:B------:R-:W-:-:S04]  /*8bd0*/  FMNMX.FTZ R136, R70, R15, !PT ;  /* 0x0000000f46887209 */ /* 0x000fc80007810000 */
[----:B------:R-:W-:Y:S01]  /*8be0*/  FMNMX.FTZ R15, R71, R136, !PT ;  /* 0x00000088470f7209 */ /* 0x000fe20007810000 */
[----:B------:R-:W-:Y:S01]  /*8bf0*/  MUFU.EX2 R29, R29 ;  /* 0x0000001d001d7308 */ /* 0x000fe20000000800 */
[----:B-1----:R-:W-:Y:S02]  /*8c00*/  F2FP.F16.F32.PACK_AB R24, R25, R24 ;  /* 0x000000181918723e */ /* 0x002fe400000000ff */
        /* <DEDUP_REMOVED lines=12> */
[----:B------:R-:W0:Y:S04]  /*8cd0*/  SHFL.BFLY PT, R15, R136, 0x2, 0x1f ;  /* 0x0c401f00880f7f89 */ /* 0x000e2800000e0000 */
[----:B------:R-:W-:Y:S08]  /*8ce0*/  MUFU.EX2 R40, R40 ;  /* 0x0000002800287308 */ /* 0x000ff00000000800 */
[----:B------:R-:W-:Y:S08]  /*8cf0*/  MUFU.EX2 R41, R41 ;  /* 0x0000002900297308 */ /* 0x000ff00000000800 */
[----:B------:R-:W-:Y:S01]  /*8d00*/  MUFU.EX2 R44, R44 ;  /* 0x0000002c002c7308 */ /* 0x000fe20000000800 */
[----:B------:R-:W-:-:S02]  /*8d10*/  WARPGROUP.DEPBAR.LE gsb0, 0x0 ;  /* 0x00008000000079c5 */ /* 0x000fc40000010000 */
[----:B------:R-:W-:Y:S01]  /*8d20*/  WARPGROUP.ARRIVE ;  /* 0x00000000000079c5 */ /* 0x000fe20000000000 */
[----:B0-----:R-:W-:-:S04]  /*8d30*/  FMNMX.FTZ R137, R136, R15, !PT ;  /* 0x0000000f88897209 */ /* 0x001fc80007810000 */
[----:B------:R-:W-:Y:S01]  /*8d40*/  MUFU.EX2 R45, R45 ;  /* 0x0000002d002d7308 */ /* 0x000fe20000000800 */
[----:B------:R-:W-:Y:S01]  /*8d50*/  HGMMA.64x96x16.F32 R88, gdesc[UR28].tnspB, R88, gsb0 ;  /* 0x416000001c5879f0 */ /* 0x000fe20008000858 */
[----:B------:R-:W-:Y:S01]  /*8d60*/  UIADD3 UR28, UR15, 0x600, URZ ;  /* 0x000006000f1c7890 */ /* 0x000fe2000fffe03f */
[----:B------:R-:W0:Y:S01]  /*8d70*/  SHFL.BFLY PT, R136, R137, 0x1, 0x1f ;  /* 0x0c201f0089887f89 */ /* 0x000e2200000e0000 */
[----:B------:R-:W-:Y:S01]  /*8d80*/  UIADD3 UR30, UR14, 0x100, URZ ;  /* 0x000001000e1e7890 */ /* 0x000fe2000fffe03f */
[----:B------:R-:W-:Y:S01]  /*8d90*/  UMOV UR29, 0x40000040 ;  /* 0x40000040001d7882 */ /* 0x000fe20000000000 */
[----:B------:R-:W-:Y:S02]  /*8da0*/  UMOV UR31, 0x80000020 ;  /* 0x80000020001f7882 */ /* 0x000fe40000000000 */
[----:B------:R-:W-:Y:S08]  /*8db0*/  MUFU.EX2 R48, R48 ;  /* 0x0000003000307308 */ /* 0x000ff00000000800 */
[----:B------:R-:W-:Y:S08]  /*8dc0*/  MUFU.EX2 R49, R49 ;  /* 0x0000003100317308 */ /* 0x000ff00000000800 */
[----:B------:R-:W-:Y:S01]  /*8dd0*/  MUFU.EX2 R52, R52 ;  /* 0x0000003400347308 */ /* 0x000fe20000000800 */
[----:B0-----:R-:W-:Y:S01]  /*8de0*/  FMNMX.FTZ R15, R137, R136, !PT ;  /* 0x00000088890f7209 */ /* 0x001fe20007810000 */
        /* <DEDUP_REMOVED lines=11> */
[----:B0-----:R-:W-:Y:S01]  /*8ea0*/  FFMA.FTZ R136, R27, UR10, -R141 ;  /* 0x0000000a1b887c23 */ /* 0x001fe2000801088d */
[----:B------:R-:W-:-:S02]  /*8eb0*/  VIADD R26, R19, 0x9 ;  /* 0x00000009131a7836 */ /* 0x000fc40000000000 */
[--C-:B------:R-:W-:Y:S01]  /*8ec0*/  FFMA.FTZ R27, R30, UR10, -R141.reuse ;  /* 0x0000000a1e1b7c23 */ /* 0x100fe2000801088d */
[----:B------:R-:W-:Y:S02]  /*8ed0*/  IMAD.U32 R39, RZ, RZ, UR4 ;  /* 0x00000004ff277e24 */ /* 0x000fe4000f8e00ff */
[--C-:B------:R-:W-:Y:S01]  /*8ee0*/  FFMA.FTZ R137, R35, UR10, -R141.reuse ;  /* 0x0000000a23897c23 */ /* 0x100fe2000801088d */
[----:B------:R-:W-:Y:S02]  /*8ef0*/  IMAD.U32 R47, RZ, RZ, UR11 ;  /* 0x0000000bff2f7e24 */ /* 0x000fe4000f8e00ff */
[--C-:B------:R-:W-:Y:S01]  /*8f00*/  FFMA.FTZ R35, R38, UR10, -R141.reuse ;  /* 0x0000000a26237c23 */ /* 0x100fe2000801088d */
[----:B------:R-:W0:Y:S01]  /*8f10*/  MUFU.EX2 R85, R85 ;  /* 0x0000005500557308 */ /* 0x000e220000000800 */
[--C-:B------:R-:W-:Y:S01]  /*8f20*/  FFMA.FTZ R38, R42, UR10, -R141.reuse ;  /* 0x0000000a2a267c23 */ /* 0x100fe2000801088d */
[----:B------:R-:W-:Y:S01]  /*8f30*/  @!P1 LEA R39, R39, UR36, 0x3 ;  /* 0x0000002427279c11 */ /* 0x000fe2000f8e18ff */
[--C-:B------:R-:W-:Y:S01]  /*8f40*/  FFMA.FTZ R140, R31, UR10, -R141.reuse ;  /* 0x0000000a1f8c7c23 */ /* 0x100fe2000801088d */
[----:B------:R-:W-:Y:S01]  /*8f50*/  SEL R42, R26, 0x9, !P2 ;  /* 0x000000091a2a7807 */ /* 0x000fe20005000000 */
[--C-:B------:R-:W-:Y:S01]  /*8f60*/  FFMA.FTZ R34, R34, UR10, -R141.reuse ;  /* 0x0000000a22227c23 */ /* 0x100fe2000801088d */
[----:B------:R-:W-:Y:S01]  /*8f70*/  @!P1 LEA R26, R47, UR36, 0x3 ;  /* 0x000000242f1a9c11 */ /* 0x000fe2000f8e18ff */
[----:B------:R-:W-:Y:S01]  /*8f80*/  @!P1 VIADD R39, R39, 0x2d840 ;  /* 0x0002d84027279836 */ /* 0x000fe20000000000 */
[----:B------:R-:W1:Y:S01]  /*8f90*/  MUFU.EX2 R136, R136 ;  /* 0x0000008800887308 */ /* 0x000e620000000800 */
[--C-:B------:R-:W-:Y:S01]  /*8fa0*/  FFMA.FTZ R31, R50, UR10, -R141.reuse ;  /* 0x0000000a321f7c23 */ /* 0x100fe2000801088d */
[----:B------:R-:W-:Y:S01]  /*8fb0*/  FFMA.FTZ R50, R51, UR10, -R141 ;  /* 0x0000000a33327c23 */ /* 0x000fe2000801088d */
[----:B------:R-:W-:Y:S01]  /*8fc0*/  @!P1 VIADD R26, R26, 0x2d860 ;  /* 0x0002d8601a1a9836 */ /* 0x000fe20000000000 */
[----:B------:R-:W-:Y:S01]  /*8fd0*/  @!P1 PRMT R47, RZ, 0x654, R39 ;  /* 0x00000654ff2f9816 */ /* 0x000fe20000000027 */
[--C-:B------:R-:W-:Y:S01]  /*8fe0*/  FFMA.FTZ R51, R54, UR10, -R141.reuse ;  /* 0x0000000a36337c23 */ /* 0x100fe2000801088d */
[--C-:B------:R-:W-:Y:S01]  /*8ff0*/  FFMA.FTZ R54, R55, UR10, -R141.reuse ;  /* 0x0000000a37367c23 */ /* 0x100fe2000801088d */
[----:B------:R-:W-:Y:S01]  /*9000*/  FFMA.FTZ R30, R58, UR10, -R141 ;  /* 0x0000000a3a1e7c23 */ /* 0x000fe2000801088d */
[----:B------:R-:W2:Y:S01]  /*9010*/  MUFU.EX2 R27, R27 ;  /* 0x0000001b001b7308 */ /* 0x000ea20000000800 */
[----:B------:R-:W-:Y:S01]  /*9020*/  @!P1 PRMT R26, RZ, 0x654, R26 ;  /* 0x00000654ff1a9816 */ /* 0x000fe2000000001a */
[----:B0-----:R-:W-:Y:S01]  /*9030*/  FFMA.FTZ R7, R22, R7, R85 ;  /* 0x0000000716077223 */ /* 0x001fe20000010055 */
        /* <DEDUP_REMOVED lines=16> */
[----:B------:R-:W-:Y:S01]  /*9140*/  FFMA.FTZ R87, R87, UR10, -R141 ;  /* 0x0000000a57577c23 */ /* 0x000fe2000801088d */
[C---:B------:R-:W-:Y:S01]  /*9150*/  ISETP.GT.AND P2, PT, R14.reuse, UR6, PT ;  /* 0x000000060e007c0c */ /* 0x040fe2000bf44270 */
[----:B------:R-:W-:Y:S01]  /*9160*/  UMOV UR11, UR4 ;  /* 0x00000004000b7c82 */ /* 0x000fe20008000000 */
[----:B------:R-:W-:-:S02]  /*9170*/  VIADD R14, R14, 0xffffffff ;  /* 0xffffffff0e0e7836 */ /* 0x000fc40000000000 */
[----:B------:R-:W3:Y:S08]  /*9180*/  MUFU.EX2 R137, R137 ;  /* 0x0000008900897308 */ /* 0x000ef00000000800 */
[----:B------:R-:W4:Y:S01]  /*9190*/  MUFU.EX2 R35, R35 ;  /* 0x0000002300237308 */ /* 0x000f220000000800 */
[----:B------:R-:W-:Y:S02]  /*91a0*/  WARPGROUP.DEPBAR.LE gsb0, 0x0 ;  /* 0x00008000000079c5 */ /* 0x000fe40000010000 */
[----:B------:R-:W-:-:S05]  /*91b0*/  WARPGROUP.ARRIVE ;  /* 0x00000000000079c5 */ /* 0x000fca0000000000 */
[----:B------:R-:W5:Y:S01]  /*91c0*/  MUFU.EX2 R138, R138 ;  /* 0x0000008a008a7308 */ /* 0x000f620000000800 */
[----:B------:R-:W-:Y:S01]  /*91d0*/  HGMMA.64x96x16.F32 R88, gdesc[UR28].tnspB, R88, gsb0 ;  /* 0x416000001c5879f0 */ /* 0x000fe20008000858 */
[----:B------:R-:W-:Y:S02]  /*91e0*/  UIADD3 UR28, UR15, 0x602, URZ ;  /* 0x000006020f1c7890 */ /* 0x000fe4000fffe03f */
[----:B------:R-:W-:-:S04]  /*91f0*/  UIADD3 UR30, UR14, 0x140, URZ ;  /* 0x000001400e1e7890 */ /* 0x000fc8000fffe03f */
[----:B------:R-:W-:Y:S01]  /*9200*/  MUFU.EX2 R38, R38 ;  /* 0x0000002600267308 */ /* 0x000fe20000000800 */
[----:B------:R-:W-:Y:S01]  /*9210*/  UMOV UR29, 0x40000040 ;  /* 0x40000040001d7882 */ /* 0x000fe20000000000 */
[----:B------:R-:W-:-:S06]  /*9220*/  UMOV UR31, 0x80000020 ;  /* 0x80000020001f7882 */ /* 0x000fcc0000000000 */
        /* <DEDUP_REMOVED lines=8> */
[----:B------:R-:W5:Y:S08]  /*92b0*/  MUFU.EX2 R56, R56 ;  /* 0x0000003800387308 */ /* 0x000f700000000800 */
[----:B------:R-:W-:Y:S08]  /*92c0*/  MUFU.EX2 R30, R30 ;  /* 0x0000001e001e7308 */ /* 0x000ff00000000800 */
        /* <DEDUP_REMOVED lines=10> */
[----:B------:R-:W-:Y:S08]  /*9370*/  MUFU.EX2 R59, R59 ;  /* 0x0000003b003b7308 */ /* 0x000ff00000000800 */
[----:B------:R-:W5:Y:S08]  /*9380*/  MUFU.EX2 R61, R61 ;  /* 0x0000003d003d7308 */ /* 0x000f700000000800 */
        /* <DEDUP_REMOVED lines=41> */
[----:B------:R0:W-:Y:S01]  /*9620*/  @!P1 SYNCS.ARRIVE.TRANS64.RED.A1T0 RZ, [R26+URZ], RZ ;  /* 0x000000ff1aff99a7 */ /* 0x0001e2000810043f */
[----:B-1----:R-:W-:Y:S01]  /*9630*/  FADD.FTZ R47, R25, R8 ;  /* 0x00000008192f7221 */ /* 0x002fe20000010000 */
[----:B------:R-:W-:Y:S01]  /*9640*/  F2FP.F16.F32.PACK_AB R25, R136, R85 ;  /* 0x000000558819723e */ /* 0x000fe200000000ff */
[----:B------:R-:W1:Y:S01]  /*9650*/  MUFU.EX2 R8, R63 ;  /* 0x0000003f00087308 */ /* 0x000e620000000800 */
[-C--:B------:R-:W-:Y:S01]  /*9660*/  FMUL.FTZ R101, R101, R23.reuse ;  /* 0x0000001765657220 */ /* 0x080fe20000410000 */
[----:B--2---:R-:W-:Y:S01]  /*9670*/  FADD.FTZ R42, R28, R47 ;  /* 0x0000002f1c2a7221 */ /* 0x004fe20000010000 */
[-C--:B------:R-:W-:Y:S01]  /*9680*/  FMUL.FTZ R104, R104, R23.reuse ;  /* 0x0000001768687220 */ /* 0x080fe20000410000 */
[-C--:B------:R-:W-:Y:S01]  /*9690*/  FMUL.FTZ R105, R105, R23.reuse ;  /* 0x0000001769697220 */ /* 0x080fe20000410000 */
[----:B0-----:R-:W-:Y:S01]  /*96a0*/  FADD.FTZ R26, R136, R7 ;  /* 0x00000007881a7221 */ /* 0x001fe20000010000 */
        /* <DEDUP_REMOVED lines=9> */
[----:B---3--:R-:W-:Y:S01]  /*9740*/  F2FP.F16.F32.PACK_AB R33, R137, R34 ;  /* 0x000000228921723e */ /* 0x008fe200000000ff */
[----:B------:R-:W0:Y:S01]  /*9750*/  MUFU.EX2 R7, R66 ;  /* 0x0000004200077308 */ /* 0x000e220000000800 */
        /* <DEDUP_REMOVED lines=8> */
[----:B----4-:R-:W-:Y:S01]  /*97e0*/  FADD.FTZ R47, R35, R42 ;  /* 0x0000002a232f7221 */ /* 0x010fe20000010000 */
[----:B------:R-:W-:Y:S01]  /*97f0*/  FADD.FTZ R42, R40, R55 ;  /* 0x00000037282a7221 */ /* 0x000fe20000010000 */
[C---:B------:R-:W-:Y:S01]  /*9800*/  F2FP.F16.F32.PACK_AB R40, R41.reuse, R40 ;  /* 0x000000282928723e */ /* 0x040fe200000000ff */
[----:B------:R-:W2:Y:S01]  /*9810*/  MUFU.EX2 R28, R71 ;  /* 0x00000047001c7308 */ /* 0x000ea20000000800 */
[----:B-----5:R-:W-:Y:S01]  /*9820*/  FADD.FTZ R47, R138, R47 ;  /* 0x0000002f8a2f7221 */ /* 0x020fe20000010000 */
        /* <DEDUP_REMOVED lines=10> */
[----:B------:R3:W-:Y:S01]  /*98d0*/  STSM.16.M88.4 [R11+0x21800], R24 ;  /* 0x021800180b007844 */ /* 0x0007e20000000200 */
[----:B------:R-:W-:Y:S01]  /*98e0*/  FADD.FTZ R29, R43, R58 ;  /* 0x0000003a2b1d7221 */ /* 0x000fe20000010000 */
[----:B------:R-:W-:Y:S01]  /*98f0*/  FADD.FTZ R58, R48, R47 ;  /* 0x0000002f303a7221 */ /* 0x000fe20000010000 */
[C---:B------:R-:W-:Y:S01]  /*9900*/  F2FP.F16.F32.PACK_AB R48, R49.reuse, R48 ;  /* 0x000000303130723e */ /* 0x040fe200000000ff */
[----:B------:R4:W-:Y:S01]  /*9910*/  STSM.16.M88.4 [R10], R32 ;  /* 0x000000200a007844 */ /* 0x0009e20000000200 */
        /* <DEDUP_REMOVED lines=8> */
[C---:B------:R-:W-:Y:S01]  /*99a0*/  FADD.FTZ R36, R50.reuse, R29 ;  /* 0x0000001d32247221 */ /* 0x040fe20000010000 */
[----:B------:R-:W-:Y:S01]  /*99b0*/  FADD.FTZ R37, R53, R58 ;  /* 0x0000003a35257221 */ /* 0x000fe20000010000 */
[----:B------:R-:W-:Y:S01]  /*99c0*/  F2FP.F16.F32.PACK_AB R49, R50, R31 ;  /* 0x0000001f3231723e */ /* 0x000fe200000000ff */
[----:B------:R4:W-:Y:S01]  /*99d0*/  STSM.16.M88.4 [R9], R40 ;  /* 0x0000002809007844 */ /* 0x0009e20000000200 */
[----:B------:R-:W-:Y:S01]  /*99e0*/  FADD.FTZ R29, R51, R36 ;  /* 0x00000024331d7221 */ /* 0x000fe20000010000 */
[----:B------:R-:W-:Y:S01]  /*99f0*/  FADD.FTZ R36, R56, R37 ;  /* 0x0000002538247221 */ /* 0x000fe20000010000 */
[----:B------:R-:W-:Y:S01]  /*9a00*/  F2FP.F16.F32.PACK_AB R50, R53, R52 ;  /* 0x000000343532723e */ /* 0x000fe200000000ff */
[----:B------:R-:W-:Y:S01]  /*9a10*/  FMUL.FTZ R125, R125, R23 ;  /* 0x000000177d7d7220 */ /* 0x000fe20000410000 */
[C---:B------:R-:W-:Y:S01]  /*9a20*/  FADD.FTZ R29, R54.reuse, R29 ;  /* 0x0000001d361d7221 */ /* 0x040fe20000010000 */
[----:B------:R-:W-:Y:S01]  /*9a30*/  F2FP.F16.F32.PACK_AB R51, R54, R51 ;  /* 0x000000333633723e */ /* 0x000fe200000000ff */
[-C--:B------:R-:W-:Y:S01]  /*9a40*/  FMUL.FTZ R128, R128, R23.reuse ;  /* 0x0000001780807220 */ /* 0x080fe20000410000 */
[C---:B------:R-:W-:Y:S01]  /*9a50*/  F2FP.F16.F32.PACK_AB R56, R57.reuse, R56 ;  /* 0x000000383938723e */ /* 0x040fe200000000ff */
[----:B------:R-:W-:Y:S01]  /*9a60*/  FADD.FTZ R38, R30, R29 ;  /* 0x0000001d1e267221 */ /* 0x000fe20000010000 */
[----:B------:R-:W-:Y:S01]  /*9a70*/  FADD.FTZ R29, R57, R36 ;  /* 0x00000024391d7221 */ /* 0x000fe20000010000 */
[C---:B------:R-:W-:Y:S01]  /*9a80*/  F2FP.F16.F32.PACK_AB R57, R39.reuse, R30 ;  /* 0x0000001e2739723e */ /* 0x040fe200000000ff */
[----:B------:R4:W-:Y:S01]  /*9a90*/  STSM.16.M88.4 [R6], R48 ;  /* 0x0000003006007844 */ /* 0x0009e20000000200 */
[----:B------:R-:W-:Y:S01]  /*9aa0*/  FADD.FTZ R38, R39, R38 ;  /* 0x0000002627267221 */ /* 0x000fe20000010000 */
[----:B------:R-:W-:Y:S01]  /*9ab0*/  FADD.FTZ R36, R60, R29 ;  /* 0x0000001d3c247221 */ /* 0x000fe20000010000 */
[----:B------:R-:W-:Y:S01]  /*9ac0*/  F2FP.F16.F32.PACK_AB R58, R61, R60 ;  /* 0x0000003c3d3a723e */ /* 0x000fe200000000ff */
[----:B------:R-:W-:Y:S01]  /*9ad0*/  FMUL.FTZ R129, R129, R23 ;  /* 0x0000001781817220 */ /* 0x000fe20000410000 */
[----:B------:R-:W-:Y:S01]  /*9ae0*/  FADD.FTZ R29, R59, R38 ;  /* 0x000000263b1d7221 */ /* 0x000fe20000010000 */
[----:B---3--:R-:W-:Y:S01]  /*9af0*/  FADD.FTZ R25, R61, R36 ;  /* 0x000000243d197221 */ /* 0x008fe20000010000 */
[----:B-1----:R-:W-:Y:S01]  /*9b00*/  F2FP.F16.F32.PACK_AB R59, R8, R59 ;  /* 0x0000003b083b723e */ /* 0x002fe200000000ff */
[----:B------:R-:W-:Y:S01]  /*9b10*/  FMUL.FTZ R132, R132, R23 ;  /* 0x0000001784847220 */ /* 0x000fe20000410000 */
[----:B------:R-:W-:Y:S01]  /*9b20*/  FADD.FTZ R24, R8, R29 ;  /* 0x0000001d08187221 */ /* 0x000fe20000010000 */
[----:B------:R-:W-:Y:S01]  /*9b30*/  FADD.FTZ R26, R64, R25 ;  /* 0x00000019401a7221 */ /* 0x000fe20000010000 */
[----:B------:R-:W-:Y:S01]  /*9b40*/  F2FP.F16.F32.PACK_AB R64, R65, R64 ;  /* 0x000000404140723e */ /* 0x000fe200000000ff */
[----:B------:R4:W-:Y:S01]  /*9b50*/  STSM.16.M88.4 [R11+0x27800], R56 ;  /* 0x027800380b007844 */ /* 0x0009e20000000200 */
[----:B0-----:R-:W-:Y:S01]  /*9b60*/  FADD.FTZ R25, R7, R24 ;  /* 0x0000001807197221 */ /* 0x001fe20000010000 */
[----:B------:R-:W-:Y:S01]  /*9b70*/  FADD.FTZ R27, R65, R26 ;  /* 0x0000001a411b7221 */ /* 0x000fe20000010000 */
[C---:B------:R-:W-:Y:S01]  /*9b80*/  F2FP.F16.F32.PACK_AB R65, R62.reuse, R7 ;  /* 0x000000073e41723e */ /* 0x040fe200000000ff */
[----:B------:R-:W-:Y:S01]  /*9b90*/  FMUL.FTZ R133, R133, R23 ;  /* 0x0000001785857220 */ /* 0x000fe20000410000 */
[----:B------:R-:W-:Y:S01]  /*9ba0*/  FADD.FTZ R24, R62, R25 ;  /* 0x000000193e187221 */ /* 0x000fe20000010000 */
[----:B------:R-:W-:Y:S01]  /*9bb0*/  FADD.FTZ R26, R68, R27 ;  /* 0x0000001b441a7221 */ /* 0x000fe20000010000 */
[----:B------:R-:W-:Y:S01]  /*9bc0*/  F2FP.F16.F32.PACK_AB R66, R69, R68 ;  /* 0x000000444542723e */ /* 0x000fe200000000ff */
[-C--:B------:R-:W-:Y:S01]  /*9bd0*/  FMUL.FTZ R90, R90, R22.reuse ;  /* 0x000000165a5a7220 */ /* 0x080fe20000410000 */
[----:B------:R-:W-:Y:S01]  /*9be0*/  FADD.FTZ R25, R67, R24 ;  /* 0x0000001843197221 */ /* 0x000fe20000010000 */
[----:B------:R-:W-:Y:S01]  /*9bf0*/  FADD.FTZ R27, R69, R26 ;  /* 0x0000001a451b7221 */ /* 0x000fe20000010000 */
[C---:B--2---:R-:W-:Y:S01]  /*9c00*/  F2FP.F16.F32.PACK_AB R67, R28.reuse, R67 ;  /* 0x000000431c43723e */ /* 0x044fe200000000ff */
[----:B------:R-:W-:Y:S01]  /*9c10*/  FMUL.FTZ R91, R91, R22 ;  /* 0x000000165b5b7220 */ /* 0x000fe20000410000 */
[----:B------:R-:W-:Y:S01]  /*9c20*/  FADD.FTZ R25, R28, R25 ;  /* 0x000000191c197221 */ /* 0x000fe20000010000 */
[----:B------:R-:W-:Y:S01]  /*9c30*/  FADD.FTZ R8, R72, R27 ;  /* 0x0000001b48087221 */ /* 0x000fe20000010000 */
[C---:B------:R-:W-:Y:S01]  /*9c40*/  F2FP.F16.F32.PACK_AB R72, R73.reuse, R72 ;  /* 0x000000484948723e */ /* 0x040fe200000000ff */
[----:B------:R4:W-:Y:S01]  /*9c50*/  STSM.16.M88.4 [R5], R64 ;  /* 0x0000004005007844 */ /* 0x0009e20000000200 */
[----:B------:R-:W-:Y:S01]  /*9c60*/  FADD.FTZ R24, R74, R25 ;  /* 0x000000194a187221 */ /* 0x000fe20000010000 */
[----:B------:R-:W-:Y:S01]  /*9c70*/  FADD.FTZ R25, R73, R8 ;  /* 0x0000000849197221 */ /* 0x000fe20000010000 */
[C---:B------:R-:W-:Y:S01]  /*9c80*/  F2FP.F16.F32.PACK_AB R73, R75.reuse, R74 ;  /* 0x0000004a4b49723e */ /* 0x040fe200000000ff */
[----:B------:R-:W-:Y:S01]  /*9c90*/  FMUL.FTZ R94, R94, R22 ;  /* 0x000000165e5e7220 */ /* 0x000fe20000410000 */
[----:B------:R-:W-:Y:S01]  /*9ca0*/  FADD.FTZ R7, R75, R24 ;  /* 0x000000184b077221 */ /* 0x000fe20000010000 */
[----:B------:R-:W-:Y:S01]  /*9cb0*/  FADD.FTZ R8, R76, R25 ;  /* 0x000000194c087221 */ /* 0x000fe20000010000 */
[----:B------:R-:W-:Y:S01]  /*9cc0*/  F2FP.F16.F32.PACK_AB R74, R77, R76 ;  /* 0x0000004c4d4a723e */ /* 0x000fe200000000ff */
[----:B------:R-:W-:Y:S01]  /*9cd0*/  FMUL.FTZ R95, R95, R22 ;  /* 0x000000165f5f7220 */ /* 0x000fe20000410000 */
[----:B------:R-:W-:Y:S01]  /*9ce0*/  FADD.FTZ R7, R78, R7 ;  /* 0x000000074e077221 */ /* 0x000fe20000010000 */
[----:B------:R-:W-:Y:S01]  /*9cf0*/  FADD.FTZ R25, R77, R8 ;  /* 0x000000084d197221 */ /* 0x000fe20000010000 */
[C---:B------:R-:W-:Y:S01]  /*9d00*/  F2FP.F16.F32.PACK_AB R75, R79.reuse, R78 ;  /* 0x0000004e4f4b723e */ /* 0x040fe200000000ff */
[----:B------:R-:W-:Y:S01]  /*9d10*/  FMUL.FTZ R98, R98, R22 ;  /* 0x0000001662627220 */ /* 0x000fe20000410000 */
[----:B------:R-:W-:Y:S01]  /*9d20*/  FADD.FTZ R7, R79, R7 ;  /* 0x000000074f077221 */ /* 0x000fe20000010000 */
[----:B------:R-:W-:Y:S01]  /*9d30*/  FADD.FTZ R8, R80, R25 ;  /* 0x0000001950087221 */ /* 0x000fe20000010000 */
[C---:B------:R-:W-:Y:S01]  /*9d40*/  F2FP.F16.F32.PACK_AB R80, R81.reuse, R80 ;  /* 0x000000505150723e */ /* 0x040fe200000000ff */
[----:B------:R4:W-:Y:S01]  /*9d50*/  STSM.16.M88.4 [R9+0x6000], R72 ;  /* 0x0060004809007844 */ /* 0x0009e20000000200 */
        /* <DEDUP_REMOVED lines=38> */
[----:B0-----:R-:W-:Y:S01]  /*9fc0*/  NOP ;  /* 0x0000000000007918 */ /* 0x001fe20000000000 */
[----:B----4-:R-:W-:Y:S05]  /*9fd0*/  @P2 BRA `(.L_x_10257) ;  /* 0xffffffdc00ec2947 */ /* 0x010fea000383ffff */
.L_x_10248:
[----:B------:R-:W-:-:S13]  /*9fe0*/  ISETP.GE.AND P2, PT, R14, UR60, PT ;  /* 0x0000003c0e007c0c */ /* 0x000fda000bf46270 */
[----:B------:R-:W-:Y:S05]  /*9ff0*/  @!P2 BRA `(.L_x_10258) ;  /* 0x000000300070a947 */ /* 0x000fea0003800000 */
[----:B------:R-:W-:Y:S01]  /*a000*/  ULOP3.LUT UR38, UR39, 0x10000, URZ, 0xfc, !UPT ;  /* 0x0001000027267892 */ /* 0x000fe2000f8efc3f */
[----:B------:R-:W-:Y:S01]  /*a010*/  IMAD.MOV.U32 R13, RZ, RZ, R12 ;  /* 0x000000ffff0d7224 */ /* 0x000fe200078e000c */
[----:B------:R-:W-:Y:S01]  /*a020*/  UMOV UR6, UR4 ;  /* 0x0000000400067c82 */ /* 0x000fe20008000000 */
[C---:B------:R-:W-:Y:S01]  /*a030*/  VIADD R12, R19.reuse, 0x9 ;  /* 0x00000009130c7836 */ /* 0x040fe20000000000 */
[----:B------:R-:W-:Y:S01]  /*a040*/  UIADD3 UR4, UR38, 0x2, URZ ;  /* 0x0000000226047890 */ /* 0x000fe2000fffe03f */
[----:B------:R-:W-:Y:S01]  /*a050*/  ISETP.GE.U32.AND P2, PT, R2, 0x180, PT ;  /* 0x000001800200780c */ /* 0x000fe20003f46070 */
[----:B------:R-:W-:Y:S01]  /*a060*/  UMOV UR30, UR5 ;  /* 0x00000005001e7c82 */ /* 0x000fe20008000000 */
[----:B------:R-:W-:Y:S01]  /*a070*/  UMOV UR5, 0x40000040 ;  /* 0x4000004000057882 */ /* 0x000fe20000000000 */
[----:B------:R-:W-:Y:S01]  /*a080*/  VIADD R23, R19, 0x8 ;  /* 0x0000000813177836 */ /* 0x000fe20000000000 */
[----:B------:R-:W-:Y:S01]  /*a090*/  SEL R19, R12, 0x9, !P2 ;  /* 0x000000090c137807 */ /* 0x000fe20005000000 */
[----:B------:R-:W-:Y:S01]  /*a0a0*/  IMAD.MOV.U32 R22, RZ, RZ, R15 ;  /* 0x000000ffff167224 */ /* 0x000fe200078e000f */
[----:B------:R-:W-:Y:S01]  /*a0b0*/  ULDC UR61, c[0x0][0x9e4] ;  /* 0x00027900003d7ab9 */ /* 0x000fe20000000800 */
[----:B------:R-:W-:Y:S01]  /*a0c0*/  IMAD.U32 R136, RZ, RZ, UR4 ;  /* 0x00000004ff887e24 */ /* 0x000fe2000f8e00ff */
[----:B------:R-:W-:Y:S01]  /*a0d0*/  UIADD3 UR28, UR38, 0x4, URZ ;  /* 0x00000004261c7890 */ /* 0x000fe2000fffe03f */
[----:B------:R-:W-:Y:S01]  /*a0e0*/  IMAD.U32 R137, RZ, RZ, UR5 ;  /* 0x00000005ff897e24 */ /* 0x000fe2000f8e00ff */
[----:B------:R-:W-:-:S02]  /*a0f0*/  UIADD3 UR32, UR38, 0x6, URZ ;  /* 0x0000000626207890 */ /* 0x000fc4000fffe03f */
[----:B------:R-:W-:Y:S02]  /*a100*/  UIADD3 UR40, UR38, 0x600, URZ ;  /* 0x0000060026287890 */ /* 0x000fe4000fffe03f */
[----:B------:R-:W-:Y:S02]  /*a110*/  UIADD3 UR44, UR38, 0x602, URZ ;  /* 0x00000602262c7890 */ /* 0x000fe4000fffe03f */
[----:B------:R-:W-:Y:S02]  /*a120*/  UIADD3 UR48, UR38, 0x604, URZ ;  /* 0x0000060426307890 */ /* 0x000fe4000fffe03f */
[----:B------:R-:W-:Y:S01]  /*a130*/  UIADD3 UR52, UR38, 0x606, URZ ;  /* 0x0000060626347890 */ /* 0x000fe2000fffe03f */
[----:B------:R-:W-:Y:S01]  /*a140*/  UMOV UR29, 0x40000040 ;  /* 0x40000040001d7882 */ /* 0x000fe20000000000 */
[----:B------:R-:W-:Y:S01]  /*a150*/  UMOV UR33, 0x40000040 ;  /* 0x4000004000217882 */ /* 0x000fe20000000000 */
[----:B------:R-:W-:Y:S01]  /*a160*/  UMOV UR41, 0x40000040 ;  /* 0x4000004000297882 */ /* 0x000fe20000000000 */
[----:B------:R-:W-:Y:S01]  /*a170*/  UMOV UR45, 0x40000040 ;  /* 0x40000040002d7882 */ /* 0x000fe20000000000 */
[----:B------:R-:W-:Y:S01]  /*a180*/  UMOV UR49, 0x40000040 ;  /* 0x4000004000317882 */ /* 0x000fe20000000000 */
[----:B------:R-:W-:-:S06]  /*a190*/  UMOV UR53, 0x40000040 ;  /* 0x4000004000357882 */ /* 0x000fcc0000000000 */
.L_x_10275:
[----:B------:R-:W-:Y:S01]  /*a1a0*/  UIADD3 UR4, UR6, 0x1, URZ ;  /* 0x0000000106047890 */ /* 0x000fe2000fffe03f */
[----:B------:R-:W-:-:S03]  /*a1b0*/  ISETP.NE.AND P3, PT, RZ, UR37, PT ;  /* 0x00000025ff007c0c */ /* 0x000fc6000bf65270 */
[----:B------:R-:W-:-:S04]  /*a1c0*/  UISETP.NE.AND UP1, UPT, UR4, 0x2, UPT ;  /* 0x000000020400788c */ /* 0x000fc8000bf25270 */
[----:B------:R-:W-:Y:S02]  /*a1d0*/  USEL UR5, URZ, 0x1, UP1 ;  /* 0x000000013f057887 */ /* 0x000fe40008800000 */
[----:B------:R-:W-:Y:S02]  /*a1e0*/  USEL UR4, UR4, URZ, UP1 ;  /* 0x0000003f04047287 */ /* 0x000fe40008800000 */
[----:B------:R-:W-:Y:S02]  /*a1f0*/  ULOP3.LUT UR5, UR30, UR5, URZ, 0x3c, !UPT ;  /* 0x000000051e057292 */ /* 0x000fe4000f8e3c3f */
[----:B---3--:R-:W-:Y:S10]  /*a200*/  @P3 BRA `(.L_x_10259) ;  /* 0x00000000002c3947 */ /* 0x008ff40003800000 */
[----:B------:R-:W-:Y:S05]  /*a210*/  @!P0 BRA `(.L_x_10260) ;  /* 0x0000000000048947 */ /* 0x000fea0003800000 */
[----:B------:R-:W-:Y:S01]  /*a220*/  BPT.TRAP 0x1 ;  /* 0x000000040000795c */ /* 0x000fe20000300000 */
.L_x_10260:
[----:B------:R-:W-:Y:S01]  /*a230*/  ULEA UR10, UR4, UR36, 0x3 ;  /* 0x00000024040a7291 */ /* 0x000fe2000f8e183f */
[----:B------:R-:W-:-:S05]  /*a240*/  IMAD.U32 R12, RZ, RZ, UR5 ;  /* 0x00000005ff0c7e24 */ /* 0x000fca000f8e00ff */
[----:B------:R-:W-:-:S04]  /*a250*/  SHF.L.U32 R12, R12, 0x1f, RZ ;  /* 0x0000001f0c0c7819 */ /* 0x000fc800000006ff */
[----:B------:R2:W3:Y:S01]  /*a260*/  SYNCS.PHASECHK.TRANS64.TRYWAIT P2, [UR10+0x2d830], R12 ;  /* 0x02d8300cff0075a7 */ /* 0x0004e2000804014a */
[----:B------:R-:W-:Y:S05]  /*a270*/  @!P0 BRA `(.L_x_10261) ;  /* 0x0000000000048947 */ /* 0x000fea0003800000 */
[----:B------:R-:W-:Y:S01]  /*a280*/  BPT.TRAP 0x1 ;  /* 0x000000040000795c */ /* 0x000fe20000300000 */
.L_x_10261:
[----:B---3--:R-:W-:Y:S05]  /*a290*/  @P2 BRA `(.L_x_10259) ;  /* 0x0000000000082947 */ /* 0x008fea0003800000 */
[----:B------:R-:W3:Y:S02]  /*a2a0*/  SYNCS.PHASECHK.TRANS64.TRYWAIT P2, [UR10+0x2d830], R12 ;  /* 0x02d8300cff0075a7 */ /* 0x000ee4000804014a */
[----:B---3--:R-:W-:Y:S05]  /*a2b0*/  @!P2 BRA `(.L_x_10262) ;  /* 0x000000940084a947 */ /* 0x008fea0003800000 */
.L_x_10259:
[----:B------:R4:W-:Y:S01]  /*a2c0*/  BAR.SYNC.DEFER_BLOCKING R23, 0x100 ;  /* 0x000400170000751d */ /* 0x0009e20000010000 */
[----:B------:R-:W-:Y:S01]  /*a2d0*/  R2UR UR56, R20 ;  /* 0x00000000143872ca */ /* 0x000fe200000e0000 */
[----:B------:R-:W-:Y:S01]  /*a2e0*/  UIMAD UR26, UR4, 0x600, UR7 ;  /* 0x00000600041a78a4 */ /* 0x000fe2000f8e0207 */
[----:B------:R-:W-:-:S03]  /*a2f0*/  R2UR UR57, R21 ;  /* 0x00000000153972ca */ /* 0x000fc600000e0000 */
[----:B------:R-:W-:Y:S01]  /*a300*/  UMOV UR59, 0x80000020 ;  /* 0x80000020003b7882 */ /* 0x000fe20000000000 */
[----:B------:R-:W-:Y:S02]  /*a310*/  UIADD3 UR10, UR26, 0x2, URZ ;  /* 0x000000021a0a7890 */ /* 0x000fe4000fffe03f */
[----:B------:R-:W-:Y:S01]  /*a320*/  UMOV UR58, UR26 ;  /* 0x0000001a003a7c82 */ /* 0x000fe20008000000 */
        /* <DEDUP_REMOVED lines=9> */
[----:B01----:R-:W-:-:S06]  /*a3c0*/  WARPGROUP.ARRIVE ;  /* 0x00000000000079c5 */ /* 0x003fcc0000000000 */
        /* <DEDUP_REMOVED lines=17> */
[----:B----4-:R-:W-:Y:S05]  /*a4e0*/  @P3 BRA `(.L_x_10263) ;  /* 0x00000000002c3947 */ /* 0x010fea0003800000 */
[----:B------:R-:W-:Y:S05]  /*a4f0*/  @!P0 BRA `(.L_x_10264) ;  /* 0x0000000000048947 */ /* 0x000fea0003800000 */
[----:B------:R-:W-:Y:S01]  /*a500*/  BPT.TRAP 0x1 ;  /* 0x000000040000795c */ /* 0x000fe20000300000 */
.L_x_10264:
[----:B------:R-:W-:Y:S01]  /*a510*/  ULEA UR10, UR6, UR36, 0x3 ;  /* 0x00000024060a7291 */ /* 0x000fe2000f8e183f */
[----:B--23--:R-:W-:-:S05]  /*a520*/  IMAD.U32 R12, RZ, RZ, UR30 ;  /* 0x0000001eff0c7e24 */ /* 0x00cfca000f8e00ff */
[----:B------:R-:W-:-:S04]  /*a530*/  SHF.L.U32 R12, R12, 0x1f, RZ ;  /* 0x0000001f0c0c7819 */ /* 0x000fc800000006ff */
[----:B------:R0:W1:Y:S01]  /*a540*/  SYNCS.PHASECHK.TRANS64.TRYWAIT P2, [UR10+0x2d850], R12 ;  /* 0x02d8500cff0075a7 */ /* 0x000062000804014a */
[----:B------:R-:W-:Y:S05]  /*a550*/  @!P0 BRA `(.L_x_10265) ;  /* 0x0000000000048947 */ /* 0x000fea0003800000 */
[----:B------:R-:W-:Y:S01]  /*a560*/  BPT.TRAP 0x1 ;  /* 0x000000040000795c */ /* 0x000fe20000300000 */
.L_x_10265:
[----:B-1----:R-:W-:Y:S05]  /*a570*/  @P2 BRA `(.L_x_10263) ;  /* 0x0000000000082947 */ /* 0x002fea0003800000 */
[----:B------:R-:W1:Y:S02]  /*a580*/  SYNCS.PHASECHK.TRANS64.TRYWAIT P2, [UR10+0x2d850], R12 ;  /* 0x02d8500cff0075a7 */ /* 0x000e64000804014a */
[----:B-1----:R-:W-:Y:S05]  /*a590*/  @!P2 BRA `(.L_x_10266) ;  /* 0x0000009000e4a947 */ /* 0x002fea0003800000 */
.L_x_10263:
[----:B------:R-:W-:Y:S01]  /*a5a0*/  UIADD3 UR10, UR36, 0x400, URZ ;  /* 0x00000400240a7890 */ /* 0x000fe2000fffe03f */
[----:B------:R-:W-:Y:S01]  /*a5b0*/  WARPGROUP.ARRIVE ;  /* 0x00000000000079c5 */ /* 0x000fe20000000000 */
[----:B------:R-:W-:Y:S01]  /*a5c0*/  UMOV UR56, UR38 ;  /* 0x0000002600387c82 */ /* 0x000fe20008000000 */
[----:B------:R-:W-:Y:S01]  /*a5d0*/  UMOV UR57, 0x40000040 ;  /* 0x4000004000397882 */ /* 0x000fe20000000000 */
[----:B------:R-:W-:Y:S01]  /*a5e0*/  USHF.R.U32.HI UR10, URZ, 0x4, UR10 ;  /* 0x000000043f0a7899 */ /* 0x000fe2000801160a */
[----:B------:R-:W-:Y:S01]  /*a5f0*/  PLOP3.LUT P2, PT, PT, PT, UP0, 0x80, 0x0 ;  /* 0x000000000000781c */ /* 0x000fe20003f4f008 */
[----:B------:R-:W-:Y:S01]  /*a600*/  UMOV UR59, 0x80000020 ;  /* 0x80000020003b7882 */ /* 0x000fe20000000000 */
[----:B------:R-:W-:Y:S01]  /*a610*/  UMOV UR31, 0x80000020 ;  /* 0x80000020001f7882 */ /* 0x000fe20000000000 */
[----:B------:R-:W-:Y:S01]  /*a620*/  ULOP3.LUT UR10, UR10, 0x3fff, URZ, 0xc0, !UPT ;  /* 0x00003fff0a0a7892 */ /* 0x000fe2000f8ec03f */
[----:B------:R-:W-:Y:S01]  /*a630*/  IMAD.MOV.U32 R142, RZ, RZ, R0 ;  /* 0x000000ffff8e7224 */ /* 0x000fe200078e0000 */
[----:B------:R-:W-:Y:S01]  /*a640*/  UMOV UR35, 0x80000020 ;  /* 0x8000002000237882 */ /* 0x000fe20000000000 */
[----:B------:R-:W-:Y:S01]  /*a650*/  UMOV UR43, 0x80000020 ;  /* 0x80000020002b7882 */ /* 0x000fe20000000000 */
[----:B------:R-:W-:Y:S01]  /*a660*/  ULOP3.LUT UR10, UR10, 0x2000000, URZ, 0xfc, !UPT ;  /* 0x020000000a0a7892 */ /* 0x000fe2000f8efc3f */
[----:B-1-3--:R-:W-:Y:S01]  /*a670*/  IMAD.U32 R15, RZ, RZ, UR4 ;  /* 0x00000004ff0f7e24 */ /* 0x00afe2000f8e00ff */
[----:B------:R-:W-:Y:S01]  /*a680*/  UMOV UR47, 0x80000020 ;  /* 0x80000020002f7882 */ /* 0x000fe20000000000 */
[----:B------:R-:W-:Y:S01]  /*a690*/  UMOV UR51, 0x80000020 ;  /* 0x8000002000337882 */ /* 0x000fe20000000000 */
[----:B------:R-:W-:Y:S01]  /*a6a0*/  UIMAD UR10, UR6, 0x600, UR10 ;  /* 0x00000600060a78a4 */ /* 0x000fe2000f8e020a */
[----:B------:R-:W-:Y:S01]  /*a6b0*/  IMAD.SHL.U32 R143, R14, 0x80, RZ ;  /* 0x000000800e8f7824 */ /* 0x000fe200078e00ff */
[----:B------:R-:W-:Y:S01]  /*a6c0*/  UMOV UR55, 0x80000020 ;  /* 0x8000002000377882 */ /* 0x000fe20000000000 */
[----:B------:R-:W-:Y:S01]  /*a6d0*/  @!P1 LEA R15, R15, UR36, 0x3 ;  /* 0x000000240f0f9c11 */ /* 0x000fe2000f8e18ff */
[----:B------:R-:W-:-:S02]  /*a6e0*/  UIADD3 UR11, UR10, 0x40, URZ ;  /* 0x000000400a0b7890 */ /* 0x000fc4000fffe03f */
[----:B------:R-:W-:Y:S01]  /*a6f0*/  UIADD3 UR30, UR10, 0x80, URZ ;  /* 0x000000800a1e7890 */ /* 0x000fe2000fffe03f */
[----:B0-2---:R-:W-:Y:S01]  /*a700*/  IADD3 R12, -R143, 0x1, RZ ;  /* 0x000000018f0c7810 */ /* 0x005fe20007ffe1ff */
[----:B------:R-:W-:Y:S01]  /*a710*/  UMOV UR58, UR10 ;  /* 0x0000000a003a7c82 */ /* 0x000fe20008000000 */
[----:B------:R-:W-:Y:S01]  /*a720*/  UIADD3 UR34, UR10, 0xc0, URZ ;  /* 0x000000c00a227890 */ /* 0x000fe2000fffe03f */
[----:B------:R-:W-:Y:S01]  /*a730*/  HGMMA.64x96x16.F32 R88, gdesc[UR56].tnspB, R88, gsb0 ;  /* 0x41600000385879f0 */ /* 0x000fe20008000858 */
[----:B------:R-:W-:Y:S01]  /*a740*/  R2UR UR56, R136 ;  /* 0x00000000883872ca */ /* 0x000fe200000e0000 */
[----:B------:R-:W-:Y:S01]  /*a750*/  UMOV UR58, UR11 ;  /* 0x0000000b003a7c82 */ /* 0x000fe20008000000 */
[----:B------:R-:W-:Y:S01]  /*a760*/  R2UR UR57, R137 ;  /* 0x00000000893972ca */ /* 0x000fe200000e0000 */
[----:B------:R-:W-:Y:S01]  /*a770*/  UMOV UR59, 0x80000020 ;  /* 0x80000020003b7882 */ /* 0x000fe20000000000 */
[----:B------:R-:W-:Y:S01]  /*a780*/  UIADD3 UR42, UR10, 0x100, URZ ;  /* 0x000001000a2a7890 */ /* 0x000fe2000fffe03f */
[----:B------:R-:W-:Y:S01]  /*a790*/  R2UR UR11, R4 ;  /* 0x00000000040b72ca */ /* 0x000fe200000e0000 */
[----:B------:R-:W-:-:S02]  /*a7a0*/  UIADD3 UR46, UR10, 0x140, URZ ;  /* 0x000001400a2e7890 */ /* 0x000fc4000fffe03f */
[----:B------:R-:W-:Y:S02]  /*a7b0*/  UIADD3 UR50, UR10, 0x180, URZ ;  /* 0x000001800a327890 */ /* 0x000fe4000fffe03f */
[----:B------:R-:W-:Y:S01]  /*a7c0*/  UIADD3 UR54, UR10, 0x1c0, URZ ;  /* 0x000001c00a367890 */ /* 0x000fe2000fffe03f */
[----:B------:R-:W-:Y:S02]  /*a7d0*/  ULDC UR18, c[0x0][0x2f0] ;  /* 0x0000bc0000127ab9 */ /* 0x000fe40000000800 */
[----:B------:R-:W-:Y:S01]  /*a7e0*/  @UP0 ULDC UR10, c[0x0][0x44c] ;  /* 0x00011300000a0ab9 */ /* 0x000fe20000000800 */
[----:B------:R-:W-:Y:S01]  /*a7f0*/  ULDC UR15, c[0x0][0x288] ;  /* 0x0000a200000f7ab9 */ /* 0x000fe20000000800 */
[----:B------:R-:W-:Y:S01]  /*a800*/  @P2 IMAD.HI.U32 R138, R0, UR10, RZ ;  /* 0x0000000a008a2c27 */ /* 0x000fe2000f8e00ff */
[----:B------:R-:W-:Y:S01]  /*a810*/  @UP0 ULDC UR10, c[0x0][0x450] ;  /* 0x00011400000a0ab9 */ /* 0x000fe20000000800 */
[----:B------:R-:W-:-:S03]  /*a820*/  ULDC UR14, c[0x0][0x9e0] ;  /* 0x00027800000e7ab9 */ /* 0x000fc60000000800 */
[----:B------:R-:W-:Y:S01]  /*a830*/  @P2 SHF.R.U32.HI R142, RZ, UR10, R138 ;  /* 0x0000000aff8e2c19 */ /* 0x000fe2000801168a */
[----:B------:R-:W-:Y:S02]  /*a840*/  @!P1 VIADD R138, R15, 0x2d840 ;  /* 0x0002d8400f8a9836 */ /* 0x000fe40000000000 */
[----:B------:R-:W-:Y:S02]  /*a850*/  IMAD R15, R3, -0x2, R12 ;  /* 0xfffffffe030f7824 */ /* 0x000fe400078e020c */
[----:B------:R-:W0:Y:S01]  /*a860*/  SHFL.IDX PT, R139, R142, RZ, 0x1c1f ;  /* 0x001c1fff8e8b7589 */ /* 0x000e2200000e0000 */
[----:B------:R-:W-:Y:S01]  /*a870*/  @!P1 PRMT R138, RZ, 0x654, R138 ;  /* 0x00000654ff8a9816 */ /* 0x000fe2000000008a */
[----:B------:R-:W-:-:S04]  /*a880*/  IMAD R15, R18, UR18, R15 ;  /* 0x00000012120f7c24 */ /* 0x000fc8000f8e020f */
[----:B------:R-:W-:-:S04]  /*a890*/  VIADD R15, R15, -UR15 ;  /* 0x8000000f0f0f7c36 */ /* 0x000fc80008000000 */
[C---:B------:R-:W-:Y:S02]  /*a8a0*/  VIADD R141, R15.reuse, UR14 ;  /* 0x0000000e0f8d7c36 */ /* 0x040fe40008000000 */
[----:B------:R-:W-:Y:S02]  /*a8b0*/  VIADD R140, R15, UR11 ;  /* 0x0000000b0f8c7c36 */ /* 0x000fe40008000000 */
[--C-:B0-----:R-:W-:Y:S02]  /*a8c0*/  IMAD.IADD R15, R141, 0x1, R139.reuse ;  /* 0x000000018d0f7824 */ /* 0x101fe400078e028b */
[----:B------:R-:W-:Y:S01]  /*a8d0*/  IMAD.IADD R12, R140, 0x1, R139 ;  /* 0x000000018c0c7824 */ /* 0x000fe200078e028b */
[----:B------:R-:W-:Y:S02]  /*a8e0*/  WARPGROUP.DEPBAR.LE gsb0, 0x0 ;  /* 0x00008000000079c5 */ /* 0x000fe40000010000 */
[----:B------:R-:W-:-:S06]  /*a8f0*/  WARPGROUP.ARRIVE ;  /* 0x00000000000079c5 */ /* 0x000fcc0000000000 */
[----:B------:R-:W-:Y:S03]  /*a900*/  HGMMA.64x96x16.F32 R88, gdesc[UR56].tnspB, R88, gsb0 ;  /* 0x41600000385879f0 */ /* 0x000fe60008000858 */
        /* <DEDUP_REMOVED lines=19> */
[----:B------:R0:W-:Y:S06]  /*aa40*/  BAR.ARV R19, 0x100 ;  /* 0x000400130000751d */ /* 0x0001ec0000002000 */
[----:B------:R0:W-:Y:S01]  /*aa50*/  @!P1 SYNCS.ARRIVE.TRANS64.RED.A1T0 RZ, [R138+URZ], RZ ;  /* 0x000000ff8aff99a7 */ /* 0x0001e2000810043f */
[----:B------:R-:W-:Y:S05]  /*aa60*/  @!P5 BRA `(.L_x_10267) ;  /* 0x000000000064d947 */ /* 0x000fea0003800000 */
[----:B------:R-:W-:Y:S01]  /*aa70*/  ULDC UR11, c[0x0][0x2f0] ;  /* 0x0000bc00000b7ab9 */ /* 0x000fe20000000800 */
[----:B------:R-:W-:Y:S01]  /*aa80*/  ULDC UR10, c[0x0][0x288] ;  /* 0x0000a200000a7ab9 */ /* 0x000fe20000000800 */
[----:B0-----:R-:W-:Y:S01]  /*aa90*/  IMAD R138, R18, UR11, R139 ;  /* 0x0000000b128a7c24 */ /* 0x001fe2000f8e028b */
        /* <DEDUP_REMOVED lines=12> */
.L_x_10269:
[----:B------:R-:W-:-:S05]  /*ab60*/  IMAD.U32 R146, RZ, RZ, UR61 ;  /* 0x0000003dff927e24 */ /* 0x000fca000f8e00ff */
[----:B------:R-:W-:-:S13]  /*ab70*/  ISETP.NE.AND P2, PT, R146, 0x1, PT ;  /* 0x000000019200780c */ /* 0x000fda0003f45270 */
[----:B------:R-:W0:Y:S02]  /*ab80*/  @P2 LDC.64 R138, c[0x0][0x9e8] ;  /* 0x00027a00ff8a2b82 */ /* 0x000e240000000a00 */
[----:B0-----:R-:W-:-:S05]  /*ab90*/  @P2 IMAD.HI.U32 R138, R144, R138, RZ ;  /* 0x0000008a908a2227 */ /* 0x001fca00078e00ff */
[----:B------:R-:W-:-:S07]  /*aba0*/  @P2 SHF.R.U32.HI R144, RZ, R139, R138 ;  /* 0x0000008bff902219 */ /* 0x000fce000001168a */
.L_x_10270:
[----:B------:R-:W-:Y:S05]  /*abb0*/  BSYNC B0 ;  /* 0x0000000000007941 */ /* 0x000fea0003800000 */
.L_x_10268:
[----:B------:R-:W-:-:S04]  /*abc0*/  IMAD R144, R144, R146, -R143 ;  /* 0x0000009290907224 */ /* 0x000fc800078e0a8f */
[----:B------:R-:W-:-:S05]  /*abd0*/  IMAD R144, R3, -0x2, R144 ;  /* 0xfffffffe03907824 */ /* 0x000fca00078e0290 */
[----:B------:R-:W-:Y:S02]  /*abe0*/  VIADDMNMX R15, R144, R146, R15, PT ;  /* 0x00000092900f7246 */ /* 0x000fe4000380010f */
[----:B------:R-:W-:-:S07]  /*abf0*/  VIMNMX R12, R12, R144, !PT ;  /* 0x000000900c0c7248 */ /* 0x000fce0007fe0100 */
.L_x_10267:
[----:B------:R-:W-:-:S04]  /*ac00*/  ISETP.GT.AND P2, PT, R14, -0x1, PT ;  /* 0xffffffff0e00780c */ /* 0x000fc80003f44270 */
[C---:B------:R-:W-:Y:S02]  /*ac10*/  ISETP.GT.AND P4, PT, R12.reuse, RZ, P2 ;  /* 0x000000ff0c00720c */ /* 0x040fe40001784270 */
[----:B------:R-:W-:Y:S02]  /*ac20*/  ISETP.GT.AND P6, PT, R12, 0x1, P2 ;  /* 0x000000010c00780c */ /* 0x000fe400017c4270 */
[C---:B------:R-:W-:Y:S02]  /*ac30*/  ISETP.LT.OR P4, PT, R15.reuse, 0x1, P4 ;  /* 0x000000010f00780c */ /* 0x040fe40002781670 */
[----:B------:R-:W-:Y:S02]  /*ac40*/  ISETP.LT.OR P6, PT, R15, 0x2, P6 ;  /* 0x000000020f00780c */ /* 0x000fe400037c1670 */
        /* <DEDUP_REMOVED lines=46> */
[----:B0-----:R-:W-:Y:S02]  /*af30*/  FSEL R138, R56, -INF , !P6 ;  /* 0xff800000388a7808 */ /* 0x001fe40007000000 */
[C---:B------:R-:W-:Y:S02]  /*af40*/  ISETP.GT.AND P3, PT, R12.reuse, 0x41, P2 ;  /* 0x000000410c00780c */ /* 0x040fe40001764270 */
[C---:B------:R-:W-:Y:S02]  /*af50*/  ISETP.GT.AND P4, PT, R12.reuse, 0x48, P2 ;  /* 0x000000480c00780c */ /* 0x040fe40001784270 */
[----:B------:R-:W-:-:S02]  /*af60*/  ISETP.GT.AND P6, PT, R12, 0x49, P2 ;  /* 0x000000490c00780c */ /* 0x000fc400017c4270 */
[C---:B------:R-:W-:Y:S02]  /*af70*/  ISETP.LT.OR P3, PT, R15.reuse, 0x42, P3 ;  /* 0x000000420f00780c */ /* 0x040fe40001f61670 */
[C---:B------:R-:W-:Y:S02]  /*af80*/  ISETP.LT.OR P4, PT, R15.reuse, 0x49, P4 ;  /* 0x000000490f00780c */ /* 0x040fe40002781670 */
[----:B------:R-:W-:Y:S02]  /*af90*/  ISETP.LT.OR P6, PT, R15, 0x4a, P6 ;  /* 0x0000004a0f00780c */ /* 0x000fe400037c1670 */
[----:B------:R-:W-:Y:S02]  /*afa0*/  FSEL R139, R57, -INF , !P3 ;  /* 0xff800000398b7808 */ /* 0x000fe40005800000 */
[----:B------:R-:W-:Y:S01]  /*afb0*/  FSEL R60, R60, -INF , !P4 ;  /* 0xff8000003c3c7808 */ /* 0x000fe20006000000 */
[----:B------:R-:W0:Y:S01]  /*afc0*/  SHFL.IDX PT, R57, R142, 0x1, 0x1c1f ;  /* 0x003c1f008e397f89 */ /* 0x000e2200000e0000 */
        /* <DEDUP_REMOVED lines=11> */
[C---:B------:R-:W-:Y:S01]  /*b080*/  ISETP.GT.AND P4, PT, R12.reuse, 0x60, P2 ;  /* 0x000000600c00780c */ /* 0x040fe20001784270 */
[--C-:B0-----:R-:W-:Y:S01]  /*b090*/  IMAD.IADD R141, R141, 0x1, R57.reuse ;  /* 0x000000018d8d7824 */ /* 0x101fe200078e0239 */
[----:B------:R-:W-:Y:S01]  /*b0a0*/  ISETP.GT.AND P6, PT, R12, 0x61, P2 ;  /* 0x000000610c00780c */ /* 0x000fe200017c4270 */
[----:B------:R-:W-:Y:S01]  /*b0b0*/  IMAD.IADD R140, R140, 0x1, R57 ;  /* 0x000000018c8c7824 */ /* 0x000fe200078e0239 */
        /* <DEDUP_REMOVED lines=23> */
[----:B------:R-:W-:Y:S01]  /*b230*/  FSEL R85, R85, -INF , !P6 ;  /* 0xff80000055557808 */ /* 0x000fe20007000000 */
[----:B------:R-:W-:Y:S06]  /*b240*/  @!P5 BRA `(.L_x_10271) ;  /* 0x000000000064d947 */ /* 0x000fec0003800000 */
[----:B------:R-:W-:Y:S01]  /*b250*/  ULDC UR11, c[0x0][0x2f0] ;  /* 0x0000bc00000b7ab9 */ /* 0x000fe20000000800 */
[----:B------:R-:W-:Y:S01]  /*b260*/  ULDC UR10, c[0x0][0x288] ;  /* 0x0000a200000a7ab9 */ /* 0x000fe20000000800 */
        /* <DEDUP_REMOVED lines=13> */
.L_x_10273:
[----:B------:R-:W-:-:S05]  /*b340*/  IMAD.U32 R142, RZ, RZ, UR61 ;  /* 0x0000003dff8e7e24 */ /* 0x000fca000f8e00ff */
[----:B------:R-:W-:-:S13]  /*b350*/  ISETP.NE.AND P3, PT, R142, 0x1, PT ;  /* 0x000000018e00780c */ /* 0x000fda0003f65270 */
[----:B------:R-:W0:Y:S02]  /*b360*/  @P3 LDC.64 R56, c[0x0][0x9e8] ;  /* 0x00027a00ff383b82 */ /* 0x000e240000000a00 */
[----:B0-----:R-:W-:-:S05]  /*b370*/  @P3 IMAD.HI.U32 R56, R12, R56, RZ ;  /* 0x000000380c383227 */ /* 0x001fca00078e00ff */
[----:B------:R-:W-:-:S07]  /*b380*/  @P3 SHF.R.U32.HI R12, RZ, R57, R56 ;  /* 0x00000039ff0c3219 */ /* 0x000fce0000011638 */
.L_x_10274:
[----:B------:R-:W-:Y:S05]  /*b390*/  BSYNC B0 ;  /* 0x0000000000007941 */ /* 0x000fea0003800000 */
.L_x_10272:
[----:B------:R-:W-:-:S04]  /*b3a0*/  IMAD R12, R12, R142, -R143 ;  /* 0x0000008e0c0c7224 */ /* 0x000fc800078e0a8f */
[----:B------:R-:W-:-:S05]  /*b3b0*/  IMAD R12, R3, -0x2, R12 ;  /* 0xfffffffe030c7824 */ /* 0x000fca00078e020c */
[----:B------:R-:W-:Y:S02]  /*b3c0*/  VIADDMNMX R141, R12, R142, R141, PT ;  /* 0x0000008e0c8d7246 */ /* 0x000fe4000380018d */
[----:B------:R-:W-:-:S07]  /*b3d0*/  VIMNMX R140, R140, R12, !PT ;  /* 0x0000000c8c8c7248 */ /* 0x000fce0007fe0100 */
.L_x_10271:
[----:B------:R-:W-:Y:S01]  /*b3e0*/  FMNMX.FTZ R12, R24, R13, !PT ;  /* 0x0000000d180c7209 */ /* 0x000fe20007810000 */
[----:B------:R-:W-:Y:S01]  /*b3f0*/  ULDC UR10, c[0x0][0x988] ;  /* 0x00026200000a7ab9 */ /* 0x000fe20000000800 */
[C---:B------:R-:W-:Y:S01]  /*b400*/  ISETP.GT.AND P6, PT, R140.reuse, 0x8, P2 ;  /* 0x000000088c00780c */ /* 0x040fe200017c4270 */
[----:B------:R-:W-:Y:S01]  /*b410*/  UMOV UR30, UR5 ;  /* 0x00000005001e7c82 */ /* 0x000fe20008000000 */
        /* <DEDUP_REMOVED lines=17> */
[----:B------:R-:W-:Y:S02]  /*b530*/  ISETP.LT.OR P4, PT, R141, 0x2, P4 ;  /* 0x000000028d00780c */ /* 0x000fe40002781670 */
[----:B------:R-:W-:Y:S02]  /*b540*/  FMNMX.FTZ R12, R44, R15, !PT ;  /* 0x0000000f2c0c7209 */ /* 0x000fe40007810000 */
[----:B------:R-:W-:Y:S02]  /*b550*/  FSEL R27, R27, -INF , !P4 ;  /* 0xff8000001b1b7808 */ /* 0x000fe40006000000 */
        /* <DEDUP_REMOVED lines=58> */
[----:B------:R-:W-:Y:S02]  /*b900*/  ISETP.LT.OR P4, PT, R141, 0x62, P4 ;  /* 0x000000628d00780c */ /* 0x000fe40002781670 */
[----:B0-----:R-:W-:-:S04]  /*b910*/  FMNMX.FTZ R12, R56, R57, !PT ;  /* 0x00000039380c7209 */ /* 0x001fc80007810000 */
[C---:B------:R-:W-:Y:S01]  /*b920*/  FSETP.NEU.FTZ.AND P6, PT, R12.reuse, -INF , PT ;  /* 0xff8000000c00780b */ /* 0x040fe20003fdd000 */
[----:B------:R-:W-:-:S05]  /*b930*/  FMUL.FTZ R15, R12, UR10 ;  /* 0x0000000a0c0f7c20 */ /* 0x000fca0008410000 */
[----:B------:R-:W-:-:S05]  /*b940*/  FSEL R15, R15, RZ, P6 ;  /* 0x000000ff0f0f7208 */ /* 0x000fca0003000000 */
[--C-:B------:R-:W-:Y:S01]  /*b950*/  FFMA.FTZ R57, R24, UR10, -R15.reuse ;  /* 0x0000000a18397c23 */ /* 0x100fe2000801080f */
[----:B------:R-:W-:Y:S01]  /*b960*/  FSEL R24, R35, -INF , !P3 ;  /* 0xff80000023187808 */ /* 0x000fe20005800000 */
[--C-:B------:R-:W-:Y:S01]  /*b970*/  FFMA.FTZ R56, R25, UR10, -R15.reuse ;  /* 0x0000000a19387c23 */ /* 0x100fe2000801080f */
[----:B------:R-:W-:Y:S01]  /*b980*/  ISETP.GT.AND P3, PT, R140, 0x19, P2 ;  /* 0x000000198c00780c */ /* 0x000fe20001764270 */
[--C-:B------:R-:W-:Y:S01]  /*b990*/  FFMA.FTZ R25, R28, UR10, -R15.reuse ;  /* 0x0000000a1c197c23 */ /* 0x100fe2000801080f */
[--C-:B------:R-:W-:Y:S01]  /*b9a0*/  FFMA.FTZ R28, R29, UR10, -R15.reuse ;  /* 0x0000000a1d1c7c23 */ /* 0x100fe2000801080f */
[----:B------:R0:W-:Y:S01]  /*b9b0*/  MUFU.EX2 R35, R57 ;  /* 0x0000003900237308 */ /* 0x0001e20000000800 */
[----:B------:R-:W-:Y:S01]  /*b9c0*/  ISETP.LT.OR P3, PT, R141, 0x1a, P3 ;  /* 0x0000001a8d00780c */ /* 0x000fe20001f61670 */
[--C-:B------:R-:W-:Y:S01]  /*b9d0*/  FFMA.FTZ R142, R36, UR10, -R15.reuse ;  /* 0x0000000a248e7c23 */ /* 0x100fe2000801080f */
[--C-:B------:R-:W-:Y:S01]  /*b9e0*/  FFMA.FTZ R143, R52, UR10, -R15.reuse ;  /* 0x0000000a348f7c23 */ /* 0x100fe2000801080f */
[--C-:B------:R-:W-:Y:S01]  /*b9f0*/  FFMA.FTZ R33, R33, UR10, -R15.reuse ;  /* 0x0000000a21217c23 */ /* 0x100fe2000801080f */
[----:B------:R-:W-:Y:S01]  /*ba00*/  FSEL R39, R39, -INF , !P3 ;  /* 0xff80000027277808 */ /* 0x000fe20005800000 */
[--C-:B------:R-:W-:Y:S01]  /*ba10*/  FFMA.FTZ R37, R37, UR10, -R15.reuse ;  /* 0x0000000a25257c23 */ /* 0x100fe2000801080f */
[----:B------:R-:W-:Y:S01]  /*ba20*/  ISETP.GT.AND P3, PT, R140, 0x21, P2 ;  /* 0x000000218c00780c */ /* 0x000fe20001764270 */
[--C-:B------:R-:W-:Y:S01]  /*ba30*/  FFMA.FTZ R41, R41, UR10, -R15.reuse ;  /* 0x0000000a29297c23 */ /* 0x100fe2000801080f */
[--C-:B------:R-:W-:Y:S01]  /*ba40*/  FFMA.FTZ R45, R45, UR10, -R15.reuse ;  /* 0x0000000a2d2d7c23 */ /* 0x100fe2000801080f */
[--C-:B------:R-:W-:Y:S01]  /*ba50*/  FFMA.FTZ R49, R49, UR10, -R15.reuse ;  /* 0x0000000a31317c23 */ /* 0x100fe2000801080f */
[----:B------:R-:W-:Y:S01]  /*ba60*/  ISETP.LT.OR P3, PT, R141, 0x22, P3 ;  /* 0x000000228d00780c */ /* 0x000fe20001f61670 */
[--C-:B------:R-:W-:Y:S01]  /*ba70*/  FFMA.FTZ R53, R53, UR10, -R15.reuse ;  /* 0x0000000a35357c23 */ /* 0x100fe2000801080f */
[--C-:B------:R-:W-:Y:S01]  /*ba80*/  FFMA.FTZ R60, R60, UR10, -R15.reuse ;  /* 0x0000000a3c3c7c23 */ /* 0x100fe2000801080f */
[--C-:B------:R-:W-:Y:S01]  /*ba90*/  FFMA.FTZ R80, R80, UR10, -R15.reuse ;  /* 0x0000000a50507c23 */ /* 0x100fe2000801080f */
[----:B------:R-:W-:Y:S01]  /*baa0*/  FSEL R43, R43, -INF , !P3 ;  /* 0xff8000002b2b7808 */ /* 0x000fe20005800000 */
[--C-:B------:R-:W-:Y:S01]  /*bab0*/  FFMA.FTZ R81, R81, UR10, -R15.reuse ;  /* 0x0000000a51517c23 */ /* 0x100fe2000801080f */
[----:B------:R-:W-:Y:S01]  /*bac0*/  ISETP.GT.AND P3, PT, R140, RZ, P2 ;  /* 0x000000ff8c00720c */ /* 0x000fe20001764270 */
[----:B------:R-:W-:Y:S01]  /*bad0*/  FFMA.FTZ R85, R85, UR10, -R15 ;  /* 0x0000000a55557c23 */ /* 0x000fe2000801080f */
[----:B------:R-:W-:Y:S02]  /*bae0*/  MUFU.EX2 R56, R56 ;  /* 0x0000003800387308 */ /* 0x000fe40000000800 */
[----:B------:R-:W-:-:S04]  /*baf0*/  ISETP.LT.OR P3, PT, R141, 0x1, P3 ;  /* 0x000000018d00780c */ /* 0x000fc80001f61670 */
[----:B------:R-:W-:Y:S01]  /*bb00*/  FSEL R29, R26, -INF , !P3 ;  /* 0xff8000001a1d7808 */ /* 0x000fe20005800000 */
[----:B------:R-:W-:Y:S01]  /*bb10*/  FFMA.FTZ R26, R32, UR10, -R15 ;  /* 0x0000000a201a7c23 */ /* 0x000fe2000801080f */
[----:B------:R-:W-:Y:S01]  /*bb20*/  ISETP.GT.AND P3, PT, R140, 0x30, P2 ;  /* 0x000000308c00780c */ /* 0x000fe20001764270 */
[----:B------:R-:W-:Y:S01]  /*bb30*/  MUFU.EX2 R25, R25 ;  /* 0x0000001900197308 */ /* 0x000fe20000000800 */
[----:B------:R-:W-:Y:S02]  /*bb40*/  FMNMX.FTZ R32, R29, R22, !PT ;  /* 0x000000161d207209 */ /* 0x000fe40007810000 */
[----:B------:R-:W-:Y:S02]  /*bb50*/  ISETP.LT.OR P3, PT, R141, 0x31, P3 ;  /* 0x000000318d00780c */ /* 0x000fe40001f61670 */
[----:B0-----:R-:W-:Y:S02]  /*bb60*/  FMNMX.FTZ R57, R27, R32, !PT ;  /* 0x000000201b397209 */ /* 0x001fe40007810000 */
[----:B------:R-:W-:Y:S01]  /*bb70*/  FSEL R50, R50, -INF , !P3 ;  /* 0xff80000032327808 */ /* 0x000fe20005800000 */
[----:B------:R-:W-:Y:S01]  /*bb80*/  MUFU.EX2 R28, R28 ;  /* 0x0000001c001c7308 */ /* 0x000fe20000000800 */
[----:B------:R-:W-:-:S02]  /*bb90*/  FMNMX.FTZ R32, R30, R57, !PT ;  /* 0x000000391e207209 */ /* 0x000fc40007810000 */
[----:B------:R-:W-:Y:S02]  /*bba0*/  ISETP.GT.AND P3, PT, R140, 0x38, P2 ;  /* 0x000000388c00780c */ /* 0x000fe40001764270 */
[----:B------:R-:W-:Y:S02]  /*bbb0*/  FMNMX.FTZ R57, R31, R32, !PT ;  /* 0x000000201f397209 */ /* 0x000fe40007810000 */
[----:B------:R-:W-:Y:S01]  /*bbc0*/  ISETP.LT.OR P3, PT, R141, 0x39, P3 ;  /* 0x000000398d00780c */ /* 0x000fe20001f61670 */
[----:B------:R0:W-:Y:S01]  /*bbd0*/  MUFU.EX2 R32, R142 ;  /* 0x0000008e00207308 */ /* 0x0001e20000000800 */
[----:B------:R-:W-:Y:S02]  /*bbe0*/  FMNMX.FTZ R57, R34, R57, !PT ;  /* 0x0000003922397209 */ /* 0x000fe40007810000 */
[----:B------:R-:W-:Y:S02]  /*bbf0*/  FSEL R54, R54, -INF , !P3 ;  /* 0xff80000036367808 */ /* 0x000fe40005800000 */
[----:B------:R-:W-:-:S02]  /*bc00*/  FMNMX.FTZ R57, R24, R57, !PT ;  /* 0x0000003918397209 */ /* 0x000fc40007810000 */
[----:B------:R-:W-:Y:S01]  /*bc10*/  ISETP.GT.AND P3, PT, R140, 0x40, P2 ;  /* 0x000000408c00780c */ /* 0x000fe20001764270 */
[----:B------:R-:W-:Y:S01]  /*bc20*/  MUFU.EX2 R26, R26 ;  /* 0x0000001a001a7308 */ /* 0x000fe20000000800 */
[----:B------:R-:W-:Y:S01]  /*bc30*/  FMNMX.FTZ R36, R38, R57, !PT ;  /* 0x0000003926247209 */ /* 0x000fe20007810000 */
[----:B0-----:R-:W-:Y:S01]  /*bc40*/  FFMA.FTZ R142, R40, UR10, -R15 ;  /* 0x0000000a288e7c23 */ /* 0x001fe2000801080f */
[----:B------:R-:W-:Y:S02]  /*bc50*/  ISETP.LT.OR P3, PT, R141, 0x41, P3 ;  /* 0x000000418d00780c */ /* 0x000fe40001f61670 */
[----:B------:R-:W-:Y:S02]  /*bc60*/  FMNMX.FTZ R57, R39, R36, !PT ;  /* 0x0000002427397209 */ /* 0x000fe40007810000 */
[----:B------:R-:W-:Y:S01]  /*bc70*/  FSEL R58, R58, -INF , !P3 ;  /* 0xff8000003a3a7808 */ /* 0x000fe20005800000 */
[----:B------:R0:W-:Y:S01]  /*bc80*/  MUFU.EX2 R36, R142 ;  /* 0x0000008e00247308 */ /* 0x0001e20000000800 */
[----:B------:R-:W-:-:S02]  /*bc90*/  FMNMX.FTZ R40, R42, R57, !PT ;  /* 0x000000392a287209 */ /* 0x000fc40007810000 */
[----:B------:R-:W-:Y:S02]  /*bca0*/  ISETP.GT.AND P3, PT, R140, 0x48, P2 ;  /* 0x000000488c00780c */ /* 0x000fe40001764270 */
[----:B------:R-:W-:Y:S02]  /*bcb0*/  FMNMX.FTZ R57, R43, R40, !PT ;  /* 0x000000282b397209 */ /* 0x000fe40007810000 */
[----:B------:R-:W-:Y:S01]  /*bcc0*/  ISETP.LT.OR P3, PT, R141, 0x49, P3 ;  /* 0x000000498d00780c */ /* 0x000fe20001f61670 */
[----:B------:R-:W-:Y:S01]  /*bcd0*/  MUFU.EX2 R33, R33 ;  /* 0x0000002100217308 */ /* 0x000fe20000000800 */
[----:B------:R-:W-:Y:S01]  /*bce0*/  FMNMX.FTZ R40, R46, R57, !PT ;  /* 0x000000392e287209 */ /* 0x000fe20007810000 */
[----:B0-----:R-:W-:Y:S01]  /*bcf0*/  FFMA.FTZ R142, R44, UR10, -R15 ;  /* 0x0000000a2c8e7c23 */ /* 0x001fe2000801080f */
[----:B------:R-:W-:Y:S02]  /*bd00*/  FSEL R62, R62, -INF , !P3 ;  /* 0xff8000003e3e7808 */ /* 0x000fe40005800000 */
[----:B------:R-:W-:-:S02]  /*bd10*/  FMNMX.FTZ R57, R47, R40, !PT ;  /* 0x000000282f397209 */ /* 0x000fc40007810000 */
[----:B------:R-:W-:Y:S01]  /*bd20*/  ISETP.GT.AND P3, PT, R140, 0x50, P2 ;  /* 0x000000508c00780c */ /* 0x000fe20001764270 */
[----:B------:R0:W-:Y:S01]  /*bd30*/  MUFU.EX2 R40, R142 ;  /* 0x0000008e00287308 */ /* 0x0001e20000000800 */
[----:B------:R-:W-:Y:S02]  /*bd40*/  FMNMX.FTZ R44, R50, R57, !PT ;  /* 0x00000039322c7209 */ /* 0x000fe40007810000 */
[----:B------:R-:W-:Y:S02]  /*bd50*/  ISETP.LT.OR P3, PT, R141, 0x51, P3 ;  /* 0x000000518d00780c */ /* 0x000fe40001f61670 */
[----:B------:R-:W-:Y:S02]  /*bd60*/  FMNMX.FTZ R57, R51, R44, !PT ;  /* 0x0000002c33397209 */ /* 0x000fe40007810000 */
[----:B------:R-:W-:Y:S01]  /*bd70*/  FSEL R66, R66, -INF , !P3 ;  /* 0xff80000042427808 */ /* 0x000fe20005800000 */
[----:B------:R-:W-:Y:S01]  /*bd80*/  MUFU.EX2 R37, R37 ;  /* 0x0000002500257308 */ /* 0x000fe20000000800 */
[----:B------:R-:W-:Y:S01]  /*bd90*/  FMNMX.FTZ R44, R54, R57, !PT ;  /* 0x00000039362c7209 */ /* 0x000fe20007810000 */
[----:B0-----:R-:W-:Y:S01]  /*bda0*/  FFMA.FTZ R142, R48, UR10, -R15 ;  /* 0x0000000a308e7c23 */ /* 0x001fe2000801080f */
[----:B------:R-:W-:-:S02]  /*bdb0*/  ISETP.GT.AND P3, PT, R140, 0x58, P2 ;  /* 0x000000588c00780c */ /* 0x000fc40001764270 */
[----:B------:R-:W-:Y:S02]  /*bdc0*/  FMNMX.FTZ R57, R55, R44, !PT ;  /* 0x0000002c37397209 */ /* 0x000fe40007810000 */
[----:B------:R-:W-:Y:S01]  /*bdd0*/  ISETP.LT.OR P3, PT, R141, 0x59, P3 ;  /* 0x000000598d00780c */ /* 0x000fe20001f61670 */
[----:B------:R-:W-:Y:S01]  /*bde0*/  MUFU.EX2 R44, R142 ;  /* 0x0000008e002c7308 */ /* 0x000fe20000000800 */
[----:B------:R-:W-:Y:S02]  /*bdf0*/  FMNMX.FTZ R48, R58, R57, !PT ;  /* 0x000000393a307209 */ /* 0x000fe40007810000 */
[----:B------:R-:W-:Y:S02]  /*be00*/  FSEL R70, R70, -INF , !P3 ;  /* 0xff80000046467808 */ /* 0x000fe40005800000 */
[----:B------:R-:W-:Y:S02]  /*be10*/  FMNMX.FTZ R57, R59, R48, !PT ;  /* 0x000000303b397209 */ /* 0x000fe40007810000 */
[----:B------:R-:W-:Y:S01]  /*be20*/  ISETP.GT.AND P3, PT, R140, 0x60, P2 ;  /* 0x000000608c00780c */ /* 0x000fe20001764270 */
[----:B------:R-:W-:Y:S01]  /*be30*/  MUFU.EX2 R41, R41 ;  /* 0x0000002900297308 */ /* 0x000fe20000000800 */
[----:B------:R-:W-:-:S02]  /*be40*/  FMNMX.FTZ R48, R62, R57, !PT ;  /* 0x000000393e307209 */ /* 0x000fc40007810000 */
[----:B------:R-:W-:Y:S02]  /*be50*/  ISETP.LT.OR P3, PT, R141, 0x61, P3 ;  /* 0x000000618d00780c */ /* 0x000fe40001f61670 */
[----:B------:R-:W-:Y:S02]  /*be60*/  FMNMX.FTZ R57, R63, R48, !PT ;  /* 0x000000303f397209 */ /* 0x000fe40007810000 */
[----:B------:R-:W-:Y:S01]  /*be70*/  FSEL R74, R74, -INF , !P3 ;  /* 0xff8000004a4a7808 */ /* 0x000fe20005800000 */
[----:B------:R0:W-:Y:S01]  /*be80*/  MUFU.EX2 R48, R143 ;  /* 0x0000008f00307308 */ /* 0x0001e20000000800 */
[----:B------:R-:W-:Y:S02]  /*be90*/  FMNMX.FTZ R52, R66, R57, !PT ;  /* 0x0000003942347209 */ /* 0x000fe40007810000 */
[----:B------:R-:W-:Y:S02]  /*bea0*/  ISETP.GT.AND P3, PT, R140, 0x68, P2 ;  /* 0x000000688c00780c */ /* 0x000fe40001764270 */
[----:B------:R-:W-:-:S02]  /*beb0*/  FMNMX.FTZ R57, R67, R52, !PT ;  /* 0x0000003443397209 */ /* 0x000fc40007810000 */
[----:B------:R-:W-:Y:S01]  /*bec0*/  ISETP.LT.OR P3, PT, R141, 0x69, P3 ;  /* 0x000000698d00780c */ /* 0x000fe20001f61670 */
[----:B------:R-:W-:Y:S01]  /*bed0*/  MUFU.EX2 R45, R45 ;  /* 0x0000002d002d7308 */ /* 0x000fe20000000800 */
[----:B------:R-:W-:Y:S01]  /*bee0*/  FMNMX.FTZ R52, R70, R57, !PT ;  /* 0x0000003946347209 */ /* 0x000fe20007810000 */
[--C-:B0-----:R-:W-:Y:S01]  /*bef0*/  FFMA.FTZ R143, R138, UR10, -R15.reuse ;  /* 0x0000000a8a8f7c23 */ /* 0x101fe2000801080f */
[----:B------:R-:W-:Y:S01]  /*bf00*/  FSEL R142, R75, -INF , !P4 ;  /* 0xff8000004b8e7808 */ /* 0x000fe20006000000 */
[----:B------:R-:W-:Y:S01]  /*bf10*/  FFMA.FTZ R75, R139, UR10, -R15 ;  /* 0x0000000a8b4b7c23 */ /* 0x000fe2000801080f */
[----:B------:R-:W-:Y:S02]  /*bf20*/  FMNMX.FTZ R57, R71, R52, !PT ;  /* 0x0000003447397209 */ /* 0x000fe40007810000 */
[----:B------:R-:W-:Y:S01]  /*bf30*/  ISETP.GT.AND P4, PT, R140, 0x69, P2 ;  /* 0x000000698c00780c */ /* 0x000fe20001784270 */
[----:B------:R-:W-:Y:S01]  /*bf40*/  MUFU.EX2 R49, R49 ;  /* 0x0000003100317308 */ /* 0x000fe20000000800 */
[----:B------:R-:W-:-:S02]  /*bf50*/  FMNMX.FTZ R57, R74, R57, !PT ;  /* 0x000000394a397209 */ /* 0x000fc40007810000 */
[----:B------:R-:W-:Y:S02]  /*bf60*/  FSEL R78, R78, -INF , !P3 ;  /* 0xff8000004e4e7808 */ /* 0x000fe40005800000 */
[----:B------:R-:W-:Y:S02]  /*bf70*/  ISETP.GT.AND P3, PT, R140, 0x70, P2 ;  /* 0x000000708c00780c */ /* 0x000fe40001764270 */
[C---:B------:R-:W-:Y:S01]  /*bf80*/  ISETP.LT.OR P4, PT, R141.reuse, 0x6a, P4 ;  /* 0x0000006a8d00780c */ /* 0x040fe20002781670 */
[----:B------:R-:W-:Y:S01]  /*bf90*/  MUFU.EX2 R53, R53 ;  /* 0x0000003500357308 */ /* 0x000fe20000000800 */
[----:B------:R-:W-:Y:S02]  /*bfa0*/  FMNMX.FTZ R57, R142, R57, !PT ;  /* 0x000000398e397209 */ /* 0x000fe40007810000 */
[----:B------:R-:W-:Y:S02]  /*bfb0*/  ISETP.LT.OR P3, PT, R141, 0x71, P3 ;  /* 0x000000718d00780c */ /* 0x000fe40001f61670 */
[----:B------:R-:W-:Y:S01]  /*bfc0*/  FSEL R138, R79, -INF , !P4 ;  /* 0xff8000004f8a7808 */ /* 0x000fe20006000000 */
[--C-:B------:R-:W-:Y:S01]  /*bfd0*/  FFMA.FTZ R79, R61, UR10, -R15.reuse ;  /* 0x0000000a3d4f7c23 */ /* 0x100fe2000801080f */
[----:B------:R-:W-:Y:S01]  /*bfe0*/  ISETP.GT.AND P4, PT, R140, 0x71, P2 ;  /* 0x000000718c00780c */ /* 0x000fe20001784270 */
[--C-:B------:R-:W-:Y:S01]  /*bff0*/  FFMA.FTZ R61, R64, UR10, -R15.reuse ;  /* 0x0000000a403d7c23 */ /* 0x100fe2000801080f */
[----:B------:R-:W-:Y:S01]  /*c000*/  FMNMX.FTZ R57, R78, R57, !PT ;  /* 0x000000394e397209 */ /* 0x000fe20007810000 */
[--C-:B------:R-:W-:Y:S01]  /*c010*/  FFMA.FTZ R64, R65, UR10, -R15.reuse ;  /* 0x0000000a41407c23 */ /* 0x100fe2000801080f */
[----:B------:R-:W-:Y:S01]  /*c020*/  FSEL R139, R82, -INF , !P3 ;  /* 0xff800000528b7808 */ /* 0x000fe20005800000 */
[--C-:B------:R-:W-:Y:S01]  /*c030*/  FFMA.FTZ R65, R68, UR10, -R15.reuse ;  /* 0x0000000a44417c23 */ /* 0x100fe2000801080f */
[----:B------:R-:W-:Y:S01]  /*c040*/  ISETP.GT.AND P3, PT, R140, 0x78, P2 ;  /* 0x000000788c00780c */ /* 0x000fe20001764270 */
[--C-:B------:R-:W-:Y:S01]  /*c050*/  FFMA.FTZ R68, R69, UR10, -R15.reuse ;  /* 0x0000000a45447c23 */ /* 0x100fe2000801080f */
[----:B------:R-:W-:Y:S01]  /*c060*/  ISETP.LT.OR P4, PT, R141, 0x72, P4 ;  /* 0x000000728d00780c */ /* 0x000fe20002781670 */
[--C-:B------:R-:W-:Y:S01]  /*c070*/  FFMA.FTZ R69, R72, UR10, -R15.reuse ;  /* 0x0000000a48457c23 */ /* 0x100fe2000801080f */
[----:B------:R-:W-:Y:S01]  /*c080*/  FMNMX.FTZ R82, R138, R57, !PT ;  /* 0x000000398a527209 */ /* 0x000fe20007810000 */
[--C-:B------:R-:W-:Y:S01]  /*c090*/  FFMA.FTZ R72, R73, UR10, -R15.reuse ;  /* 0x0000000a49487c23 */ /* 0x100fe2000801080f */
[----:B------:R-:W-:Y:S01]  /*c0a0*/  ISETP.GT.AND P2, PT, R140, 0x79, P2 ;  /* 0x000000798c00780c */ /* 0x000fe20001744270 */
[--C-:B------:R-:W-:Y:S01]  /*c0b0*/  FFMA.FTZ R73, R76, UR10, -R15.reuse ;  /* 0x0000000a4c497c23 */ /* 0x100fe2000801080f */
[----:B------:R-:W-:Y:S01]  /*c0c0*/  ISETP.LT.OR P3, PT, R141, 0x79, P3 ;  /* 0x000000798d00780c */ /* 0x000fe20001f61670 */
[--C-:B------:R-:W-:Y:S01]  /*c0d0*/  FFMA.FTZ R76, R77, UR10, -R15.reuse ;  /* 0x0000000a4d4c7c23 */ /* 0x100fe2000801080f */
[----:B------:R-:W-:Y:S01]  /*c0e0*/  FSEL R83, R83, -INF , !P4 ;  /* 0xff80000053537808 */ /* 0x000fe20006000000 */
[----:B------:R-:W-:Y:S01]  /*c0f0*/  FFMA.FTZ R77, R84, UR10, -R15 ;  /* 0x0000000a544d7c23 */ /* 0x000fe2000801080f */
[----:B------:R-:W-:Y:S01]  /*c100*/  FMNMX.FTZ R82, R139, R82, !PT ;  /* 0x000000528b527209 */ /* 0x000fe20007810000 */
[----:B------:R-:W-:Y:S01]  /*c110*/  MUFU.EX2 R52, R143 ;  /* 0x0000008f00347308 */ /* 0x000fe20000000800 */
[----:B------:R-:W-:-:S02]  /*c120*/  ISETP.LT.OR P2, PT, R141, 0x7a, P2 ;  /* 0x0000007a8d00780c */ /* 0x000fc40001741670 */
[----:B------:R-:W-:Y:S02]  /*c130*/  FSEL R86, R86, -INF , !P3 ;  /* 0xff80000056567808 */ /* 0x000fe40005800000 */
[----:B------:R-:W-:Y:S02]  /*c140*/  FMNMX.FTZ R57, R83, R82, !PT ;  /* 0x0000005253397209 */ /* 0x000fe40007810000 */
[----:B------:R-:W-:Y:S01]  /*c150*/  FSEL R87, R87, -INF , !P2 ;  /* 0xff80000057577808 */ /* 0x000fe20005000000 */
[----:B------:R-:W-:Y:S01]  /*c160*/  MUFU.EX2 R75, R75 ;  /* 0x0000004b004b7308 */ /* 0x000fe20000000800 */
[----:B------:R-:W-:Y:S02]  /*c170*/  FMNMX.FTZ R82, R86, R57, !PT ;  /* 0x0000003956527209 */ /* 0x000fe40007810000 */
[----:B------:R-:W-:Y:S02]  /*c180*/  FSEL R84, R12, RZ, P6 ;  /* 0x000000ff0c547208 */ /* 0x000fe40003000000 */
[----:B------:R-:W-:-:S03]  /*c190*/  FMNMX.FTZ R82, R87, R82, !PT ;  /* 0x0000005257527209 */ /* 0x000fc60007810000 */
[----:B------:R-:W-:Y:S01]  /*c1a0*/  FADD.FTZ R84, -R84, R13 ;  /* 0x0000000d54547221 */ /* 0x000fe20000010100 */
[----:B------:R-:W-:Y:S01]  /*c1b0*/  MUFU.EX2 R60, R60 ;  /* 0x0000003c003c7308 */ /* 0x000fe20000000800 */
[----:B------:R-:W0:Y:S02]  /*c1c0*/  SHFL.BFLY PT, R57, R82, 0x2, 0x1f ;  /* 0x0c401f0052397f89 */ /* 0x000e2400000e0000 */
[----:B------:R-:W-:-:S05]  /*c1d0*/  FMUL.FTZ R84, R84, UR10 ;  /* 0x0000000a54547c20 */ /* 0x000fca0008410000 */
[----:B------:R-:W-:Y:S08]  /*c1e0*/  MUFU.EX2 R79, R79 ;  /* 0x0000004f004f7308 */ /* 0x000ff00000000800 */
[----:B------:R-:W1:Y:S08]  /*c1f0*/  MUFU.EX2 R84, R84 ;  /* 0x0000005400547308 */ /* 0x000e700000000800 */
[----:B------:R-:W-:Y:S01]  /*c200*/  MUFU.EX2 R61, R61 ;  /* 0x0000003d003d7308 */ /* 0x000fe20000000800 */
[----:B0-----:R-:W-:-:S05]  /*c210*/  FMNMX.FTZ R57, R82, R57, !PT ;  /* 0x0000003952397209 */ /* 0x001fca0007810000 */
[----:B------:R-:W0:Y:S02]  /*c220*/  SHFL.BFLY PT, R82, R57, 0x1, 0x1f ;  /* 0x0c201f0039527f89 */ /* 0x000e2400000e0000 */
        /* <DEDUP_REMOVED lines=21> */
[----:B------:R-:W-:Y:S01]  /*c380*/  FMUL.FTZ R124, R124, R84 ;  /* 0x000000547c7c7220 */ /* 0x000fe20000410000 */
[----:B0-----:R-:W-:Y:S01]  /*c390*/  FMNMX.FTZ R15, R57, R82, !PT ;  /* 0x00000052390f7209 */ /* 0x001fe20007810000 */
[-C--:B------:R-:W-:Y:S01]  /*c3a0*/  FMUL.FTZ R125, R125, R84.reuse ;  /* 0x000000547d7d7220 */ /* 0x080fe20000410000 */
[----:B------:R-:W-:Y:S01]  /*c3b0*/  MUFU.EX2 R82, R85 ;  /* 0x0000005500527308 */ /* 0x000fe20000000800 */
[-C--:B------:R-:W-:Y:S01]  /*c3c0*/  FMUL.FTZ R128, R128, R84.reuse ;  /* 0x0000005480807220 */ /* 0x080fe20000410000 */
[C---:B------:R-:W-:Y:S01]  /*c3d0*/  FSETP.NEU.FTZ.AND P2, PT, R15.reuse, -INF , PT ;  /* 0xff8000000f00780b */ /* 0x040fe20003f5d000 */
[----:B------:R-:W-:Y:S01]  /*c3e0*/  FMUL.FTZ R13, R15, UR10 ;  /* 0x0000000a0f0d7c20 */ /* 0x000fe20008410000 */
[-C--:B------:R-:W-:Y:S01]  /*c3f0*/  FMUL.FTZ R129, R129, R84.reuse ;  /* 0x0000005481817220 */ /* 0x080fe20000410000 */
[-C--:B------:R-:W-:Y:S01]  /*c400*/  FMUL.FTZ R132, R132, R84.reuse ;  /* 0x0000005484847220 */ /* 0x080fe20000410000 */
[----:B------:R-:W-:-:S02]  /*c410*/  FMUL.FTZ R133, R133, R84 ;  /* 0x0000005485857220 */ /* 0x000fc40000410000 */
[----:B------:R-:W-:Y:S01]  /*c420*/  FSEL R13, R13, RZ, P2 ;  /* 0x000000ff0d0d7208 */ /* 0x000fe20001000000 */
[----:B------:R-:W-:Y:S04]  /*c430*/  MUFU.EX2 R69, R69 ;  /* 0x0000004500457308 */ /* 0x000fe80000000800 */
[--C-:B------:R-:W-:Y:S01]  /*c440*/  FFMA.FTZ R144, R27, UR10, -R13.reuse ;  /* 0x0000000a1b907c23 */ /* 0x100fe2000801080d */
[--C-:B------:R-:W-:Y:S01]  /*c450*/  FFMA.FTZ R27, R34, UR10, -R13.reuse ;  /* 0x0000000a221b7c23 */ /* 0x100fe2000801080d */
[--C-:B------:R-:W-:Y:S01]  /*c460*/  FFMA.FTZ R34, R51, UR10, -R13.reuse ;  /* 0x0000000a33227c23 */ /* 0x100fe2000801080d */
[----:B------:R-:W-:Y:S01]  /*c470*/  FSEL R51, R15, RZ, P2 ;  /* 0x000000ff0f337208 */ /* 0x000fe20001000000 */
[--C-:B------:R-:W-:Y:S01]  /*c480*/  FFMA.FTZ R57, R29, UR10, -R13.reuse ;  /* 0x0000000a1d397c23 */ /* 0x100fe2000801080d */
[--C-:B------:R-:W-:Y:S01]  /*c490*/  FFMA.FTZ R29, R30, UR10, -R13.reuse ;  /* 0x0000000a1e1d7c23 */ /* 0x100fe2000801080d */
[----:B------:R-:W-:Y:S01]  /*c4a0*/  FFMA.FTZ R30, R24, UR10, -R13 ;  /* 0x0000000a181e7c23 */ /* 0x000fe2000801080d */
[----:B------:R-:W-:-:S02]  /*c4b0*/  IMAD.U32 R24, RZ, RZ, UR6 ;  /* 0x00000006ff187e24 */ /* 0x000fc4000f8e00ff */
[----:B------:R-:W-:Y:S01]  /*c4c0*/  FADD.FTZ R51, -R51, R22 ;  /* 0x0000001633337221 */ /* 0x000fe20000010100 */
[----:B------:R-:W-:Y:S01]  /*c4d0*/  MUFU.EX2 R144, R144 ;  /* 0x0000009000907308 */ /* 0x000fe20000000800 */
[--C-:B------:R-:W-:Y:S01]  /*c4e0*/  FFMA.FTZ R148, R31, UR10, -R13.reuse ;  /* 0x0000000a1f947c23 */ /* 0x100fe2000801080d */
[----:B------:R-:W-:Y:S01]  /*c4f0*/  FFMA.FTZ R146, R59, UR10, -R13 ;  /* 0x0000000a3b927c23 */ /* 0x000fe2000801080d */
[----:B------:R-:W-:Y:S01]  /*c500*/  FMUL.FTZ R22, R51, UR10 ;  /* 0x0000000a33167c20 */ /* 0x000fe20008410000 */
[----:B------:R-:W-:Y:S01]  /*c510*/  @!P1 LEA R24, R24, UR36, 0x3 ;  /* 0x0000002418189c11 */ /* 0x000fe2000f8e18ff */
[----:B------:R-:W-:Y:S01]  /*c520*/  FFMA.FTZ R59, R84, R8, R35 ;  /* 0x00000008543b7223 */ /* 0x000fe20000010023 */
[--C-:B------:R-:W-:Y:S01]  /*c530*/  FFMA.FTZ R31, R38, UR10, -R13.reuse ;  /* 0x0000000a261f7c23 */ /* 0x100fe2000801080d */
[----:B------:R-:W-:Y:S01]  /*c540*/  FFMA.FTZ R140, R39, UR10, -R13 ;  /* 0x0000000a278c7c23 */ /* 0x000fe2000801080d */
[----:B------:R-:W-:Y:S01]  /*c550*/  MUFU.EX2 R57, R57 ;  /* 0x0000003900397308 */ /* 0x000fe20000000800 */
[----:B------:R-:W-:-:S02]  /*c560*/  @!P1 VIADD R24, R24, 0x2d860 ;  /* 0x0002d86018189836 */ /* 0x000fc40000000000 */
[----:B------:R-:W-:Y:S01]  /*c570*/  FADD.FTZ R8, R56, R59 ;  /* 0x0000003b38087221 */ /* 0x000fe20000010000 */
[--C-:B------:R-:W-:Y:S01]  /*c580*/  FFMA.FTZ R51, R58, UR10, -R13.reuse ;  /* 0x0000000a3a337c23 */ /* 0x100fe2000801080d */
[----:B------:R-:W-:Y:S01]  /*c590*/  F2FP.F16.F32.PACK_AB R58, R28, R25 ;  /* 0x000000191c3a723e */ /* 0x000fe200000000ff */
[----:B------:R-:W-:Y:S01]  /*c5a0*/  FFMA.FTZ R39, R42, UR10, -R13 ;  /* 0x0000000a2a277c23 */ /* 0x000fe2000801080d */
[----:B------:R-:W-:Y:S01]  /*c5b0*/  @!P1 PRMT R24, RZ, 0x654, R24 ;  /* 0x00000654ff189816 */ /* 0x000fe20000000018 */
[----:B------:R-:W-:Y:S01]  /*c5c0*/  FADD.FTZ R59, R25, R8 ;  /* 0x00000008193b7221 */ /* 0x000fe20000010000 */
[----:B------:R-:W0:Y:S01]  /*c5d0*/  MUFU.EX2 R22, R22 ;  /* 0x0000001600167308 */ /* 0x000e220000000800 */
[----:B------:R-:W-:Y:S01]  /*c5e0*/  F2FP.F16.F32.PACK_AB R56, R56, R35 ;  /* 0x000000233838723e */ /* 0x000fe200000000ff */
[----:B------:R1:W-:Y:S01]  /*c5f0*/  @!P1 SYNCS.ARRIVE.TRANS64.RED.A1T0 RZ, [R24+URZ], RZ ;  /* 0x000000ff18ff99a7 */ /* 0x0003e2000810043f */
[----:B------:R-:W-:Y:S01]  /*c600*/  FADD.FTZ R59, R28, R59 ;  /* 0x0000003b1c3b7221 */ /* 0x000fe20000010000 */
[--C-:B------:R-:W-:Y:S01]  /*c610*/  FFMA.FTZ R42, R43, UR10, -R13.reuse ;  /* 0x0000000a2b2a7c23 */ /* 0x100fe2000801080d */
[--C-:B------:R-:W-:Y:S01]  /*c620*/  FFMA.FTZ R43, R46, UR10, -R13.reuse ;  /* 0x0000000a2e2b7c23 */ /* 0x100fe2000801080d */
[----:B------:R-:W-:Y:S01]  /*c630*/  FFMA.FTZ R8, R63, UR10, -R13 ;  /* 0x0000000a3f087c23 */ /* 0x000fe2000801080d */
[----:B------:R-:W-:Y:S01]  /*c640*/  FADD.FTZ R28, R26, R59 ;  /* 0x0000003b1a1c7221 */ /* 0x000fe20000010000 */
[----:B------:R2:W3:Y:S01]  /*c650*/  MUFU.EX2 R85, R29 ;  /* 0x0000001d00557308 */ /* 0x0004e20000000800 */
[--C-:B------:R-:W-:Y:S01]  /*c660*/  FFMA.FTZ R46, R47, UR10, -R13.reuse ;  /* 0x0000000a2f2e7c23 */ /* 0x100fe2000801080d */
[--C-:B------:R-:W-:Y:S01]  /*c670*/  FFMA.FTZ R47, R54, UR10, -R13.reuse ;  /* 0x0000000a362f7c23 */ /* 0x100fe2000801080d */
[----:B------:R-:W-:Y:S01]  /*c680*/  FADD.FTZ R35, R33, R28 ;  /* 0x0000001c21237221 */ /* 0x000fe20000010000 */
[--C-:B------:R-:W-:Y:S01]  /*c690*/  FFMA.FTZ R28, R67, UR10, -R13.reuse ;  /* 0x0000000a431c7c23 */ /* 0x100fe2000801080d */
[--C-:B------:R-:W-:Y:S01]  /*c6a0*/  FFMA.FTZ R67, R70, UR10, -R13.reuse ;  /* 0x0000000a46437c23 */ /* 0x100fe2000801080d */
[----:B------:R-:W-:Y:S01]  /*c6b0*/  FFMA.FTZ R142, R142, UR10, -R13 ;  /* 0x0000000a8e8e7c23 */ /* 0x000fe2000801080d */
[----:B------:R-:W-:Y:S01]  /*c6c0*/  FADD.FTZ R38, R32, R35 ;  /* 0x0000002320267221 */ /* 0x000fe20000010000 */
[----:B------:R-:W4:Y:S01]  /*c6d0*/  MUFU.EX2 R148, R148 ;  /* 0x0000009400947308 */ /* 0x000f220000000800 */
[----:B0-----:R-:W-:Y:S01]  /*c6e0*/  FFMA.FTZ R7, R22, R7, R57 ;  /* 0x0000000716077223 */ /* 0x001fe20000010039 */
[--C-:B--2---:R-:W-:Y:S01]  /*c6f0*/  FFMA.FTZ R29, R50, UR10, -R13.reuse ;  /* 0x0000000a321d7c23 */ /* 0x104fe2000801080d */
[----:B------:R-:W-:Y:S01]  /*c700*/  FADD.FTZ R63, R37, R38 ;  /* 0x00000026253f7221 */ /* 0x000fe20000010000 */
[----:B------:R-:W-:Y:S01]  /*c710*/  FFMA.FTZ R50, R55, UR10, -R13 ;  /* 0x0000000a37327c23 */ /* 0x000fe2000801080d */
[----:B-1----:R-:W-:Y:S01]  /*c720*/  FADD.FTZ R24, R144, R7 ;  /* 0x0000000790187221 */ /* 0x002fe20000010000 */
[----:B------:R-:W-:Y:S01]  /*c730*/  FFMA.FTZ R55, R62, UR10, -R13 ;  /* 0x0000000a3e377c23 */ /* 0x000fe2000801080d */
[----:B------:R-:W-:Y:S01]  /*c740*/  FADD.FTZ R38, R36, R63 ;  /* 0x0000003f24267221 */ /* 0x000fe20000010000 */
[----:B------:R-:W0:Y:S01]  /*c750*/  MUFU.EX2 R27, R27 ;  /* 0x0000001b001b7308 */ /* 0x000e220000000800 */
[----:B---3--:R-:W-:Y:S01]  /*c760*/  FADD.FTZ R25, R85, R24 ;  /* 0x0000001855197221 */ /* 0x008fe20000010000 */
[--C-:B------:R-:W-:Y:S01]  /*c770*/  FFMA.FTZ R7, R66, UR10, -R13.reuse ;  /* 0x0000000a42077c23 */ /* 0x100fe2000801080d */
[C---:B------:R-:W-:Y:S01]  /*c780*/  FADD.FTZ R63, R41.reuse, R38 ;  /* 0x00000026293f7221 */ /* 0x040fe20000010000 */
[----:B------:R-:W-:Y:S01]  /*c790*/  F2FP.F16.F32.PACK_AB R36, R41, R36 ;  /* 0x000000242924723e */ /* 0x000fe200000000ff */
[----:B------:R-:W-:Y:S01]  /*c7a0*/  FFMA.FTZ R62, R71, UR10, -R13 ;  /* 0x0000000a473e7c23 */ /* 0x000fe2000801080d */
[----:B------:R-:W-:Y:S01]  /*c7b0*/  F2FP.F16.F32.PACK_AB R57, R144, R57 ;  /* 0x000000399039723e */ /* 0x000fe200000000ff */
[----:B------:R-:W-:Y:S01]  /*c7c0*/  FADD.FTZ R38, R40, R63 ;  /* 0x0000003f28267221 */ /* 0x000fe20000010000 */
[----:B------:R-:W1:Y:S01]  /*c7d0*/  MUFU.EX2 R30, R30 ;  /* 0x0000001e001e7308 */ /* 0x000e620000000800 */
[C---:B----4-:R-:W-:Y:S01]  /*c7e0*/  FADD.FTZ R24, R148.reuse, R25 ;  /* 0x0000001994187221 */ /* 0x050fe20000010000 */
[----:B------:R-:W-:Y:S01]  /*c7f0*/  F2FP.F16.F32.PACK_AB R59, R148, R85 ;  /* 0x00000055943b723e */ /* 0x000fe200000000ff */
[----:B------:R-:W-:Y:S01]  /*c800*/  FADD.FTZ R63, R45, R38 ;  /* 0x000000262d3f7221 */ /* 0x000fe20000010000 */
[--C-:B------:R-:W-:Y:S01]  /*c810*/  FFMA.FTZ R35, R74, UR10, -R13.reuse ;  /* 0x0000000a4a237c23 */ /* 0x100fe2000801080d */
[--C-:B------:R-:W-:Y:S01]  /*c820*/  FFMA.FTZ R78, R78, UR10, -R13.reuse ;  /* 0x0000000a4e4e7c23 */ /* 0x100fe2000801080d */
[--C-:B------:R-:W-:Y:S01]  /*c830*/  FFMA.FTZ R139, R139, UR10, -R13.reuse ;  /* 0x0000000a8b8b7c23 */ /* 0x100fe2000801080d */
[----:B------:R-:W-:Y:S01]  /*c840*/  STSM.16.M88.4 [R11+0x21800], R56 ;  /* 0x021800380b007844 */ /* 0x000fe20000000200 */
[----:B------:R-:W2:Y:S01]  /*c850*/  MUFU.EX2 R31, R31 ;  /* 0x0000001f001f7308 */ /* 0x000ea20000000800 */
[----:B0-----:R-:W-:Y:S01]  /*c860*/  FADD.FTZ R25, R27, R24 ;  /* 0x000000181b197221 */ /* 0x001fe20000010000 */
[--C-:B------:R-:W-:Y:S01]  /*c870*/  FFMA.FTZ R83, R83, UR10, -R13.reuse ;  /* 0x0000000a53537c23 */ /* 0x100fe2000801080d */
[--C-:B------:R-:W-:Y:S01]  /*c880*/  FFMA.FTZ R138, R138, UR10, -R13.reuse ;  /* 0x0000000a8a8a7c23 */ /* 0x100fe2000801080d */
[--C-:B------:R-:W-:Y:S01]  /*c890*/  FFMA.FTZ R86, R86, UR10, -R13.reuse ;  /* 0x0000000a56567c23 */ /* 0x100fe2000801080d */
[----:B------:R-:W-:Y:S01]  /*c8a0*/  FFMA.FTZ R13, R87, UR10, -R13 ;  /* 0x0000000a570d7c23 */ /* 0x000fe2000801080d */
[----:B------:R-:W-:Y:S01]  /*c8b0*/  F2FP.F16.F32.PACK_AB R54, R79, R60 ;  /* 0x0000003c4f36723e */ /* 0x000fe200000000ff */
[----:B------:R-:W-:Y:S01]  /*c8c0*/  UMOV UR6, UR4 ;  /* 0x0000000400067c82 */ /* 0x000fe20008000000 */
[----:B------:R-:W0:Y:S01]  /*c8d0*/  MUFU.EX2 R140, R140 ;  /* 0x0000008c008c7308 */ /* 0x000e220000000800 */
[----:B-1----:R-:W-:Y:S01]  /*c8e0*/  FADD.FTZ R24, R30, R25 ;  /* 0x000000191e187221 */ /* 0x002fe20000010000 */
[----:B------:R-:W-:Y:S01]  /*c8f0*/  F2FP.F16.F32.PACK_AB R66, R68, R65 ;  /* 0x000000414442723e */ /* 0x000fe200000000ff */
[-C--:B------:R-:W-:Y:S01]  /*c900*/  FMUL.FTZ R90, R90, R22.reuse ;  /* 0x000000165a5a7220 */ /* 0x080fe20000410000 */
[----:B------:R-:W-:Y:S01]  /*c910*/  ISETP.GT.AND P2, PT, R14, UR60, PT ;  /* 0x0000003c0e007c0c */ /* 0x000fe2000bf44270 */
        /* <DEDUP_REMOVED lines=30> */
[----:B------:R-:W-:Y:S01]  /*cb00*/  FMUL.FTZ R135, R135, R22 ;  /* 0x0000001687877220 */ /* 0x000fe20000410000 */
[----:B------:R-:W-:-:S02]  /*cb10*/  VIADD R14, R14, 0xffffffff ;  /* 0xffffffff0e0e7836 */ /* 0x000fc40000000000 */
[----:B------:R-:W-:Y:S02]  /*cb20*/  IMAD.MOV.U32 R22, RZ, RZ, R15 ;  /* 0x000000ffff167224 */ /* 0x000fe400078e000f */
        /* <DEDUP_REMOVED lines=8> */
[----:B------:R-:W-:Y:S02]  /*cbb0*/  F2FP.F16.F32.PACK_AB R26, R37, R32 ;  /* 0x00000020251a723e */ /* 0x000fe400000000ff */
[----:B------:R-:W-:Y:S02]  /*cbc0*/  F2FP.F16.F32.PACK_AB R37, R42, R39 ;  /* 0x000000272a25723e */ /* 0x000fe400000000ff */
[----:B------:R-:W-:Y:S02]  /*cbd0*/  F2FP.F16.F32.PACK_AB R39, R46, R43 ;  /* 0x0000002b2e27723e */ /* 0x000fe400000000ff */
[----:B------:R-:W1:Y:S01]  /*cbe0*/  MUFU.EX2 R47, R47 ;  /* 0x0000002f002f7308 */ /* 0x000e620000000800 */
[----:B--2---:R-:W-:Y:S01]  /*cbf0*/  FADD.FTZ R25, R29, R38 ;  /* 0x000000261d197221 */ /* 0x004fe20000010000 */
[----:B------:R-:W-:Y:S01]  /*cc00*/  FADD.FTZ R38, R48, R63 ;  /* 0x0000003f30267221 */ /* 0x000fe20000010000 */
[----:B------:R-:W-:-:S05]  /*cc10*/  F2FP.F16.F32.PACK_AB R46, R53, R48 ;  /* 0x00000030352e723e */ /* 0x000fca00000000ff */
[----:B------:R-:W2:Y:S01]  /*cc20*/  MUFU.EX2 R50, R50 ;  /* 0x0000003200327308 */ /* 0x000ea20000000800 */
[C---:B0-----:R-:W-:Y:S01]  /*cc30*/  FADD.FTZ R32, R34.reuse, R25 ;  /* 0x0000001922207221 */ /* 0x041fe20000010000 */
[----:B------:R-:W-:Y:S01]  /*cc40*/  FADD.FTZ R25, R53, R38 ;  /* 0x0000002635197221 */ /* 0x000fe20000010000 */
[----:B------:R-:W-:Y:S02]  /*cc50*/  F2FP.F16.F32.PACK_AB R38, R45, R40 ;  /* 0x000000282d26723e */ /* 0x000fe400000000ff */
[----:B------:R-:W-:-:S03]  /*cc60*/  F2FP.F16.F32.PACK_AB R45, R34, R29 ;  /* 0x0000001d222d723e */ /* 0x000fc600000000ff */
[----:B------:R-:W0:Y:S01]  /*cc70*/  MUFU.EX2 R51, R51 ;  /* 0x0000003300337308 */ /* 0x000e220000000800 */
[----:B-1----:R-:W-:Y:S01]  /*cc80*/  FADD.FTZ R33, R47, R32 ;  /* 0x000000202f217221 */ /* 0x002fe20000010000 */
[----:B------:R-:W-:Y:S01]  /*cc90*/  FADD.FTZ R32, R52, R25 ;  /* 0x0000001934207221 */ /* 0x000fe20000010000 */
[----:B------:R-:W-:Y:S02]  /*cca0*/  F2FP.F16.F32.PACK_AB R25, R30, R27 ;  /* 0x0000001b1e19723e */ /* 0x000fe400000000ff */
[----:B------:R-:W-:Y:S02]  /*ccb0*/  F2FP.F16.F32.PACK_AB R27, R140, R31 ;  /* 0x0000001f8c1b723e */ /* 0x000fe400000000ff */
[C---:B------:R-:W-:Y:S01]  /*ccc0*/  F2FP.F16.F32.PACK_AB R52, R75.reuse, R52 ;  /* 0x000000344b34723e */ /* 0x040fe200000000ff */
[----:B------:R-:W1:Y:S01]  /*ccd0*/  MUFU.EX2 R146, R146 ;  /* 0x0000009200927308 */ /* 0x000e620000000800 */
[C---:B--2---:R-:W-:Y:S01]  /*cce0*/  FADD.FTZ R30, R50.reuse, R33 ;  /* 0x00000021321e7221 */ /* 0x044fe20000010000 */
[----:B------:R-:W-:Y:S01]  /*ccf0*/  FADD.FTZ R33, R75, R32 ;  /* 0x000000204b217221 */ /* 0x000fe20000010000 */
[----:B------:R2:W-:Y:S01]  /*cd00*/  STSM.16.M88.4 [R10], R24 ;  /* 0x000000180a007844 */ /* 0x0005e20000000200 */
[----:B------:R-:W-:-:S02]  /*cd10*/  F2FP.F16.F32.PACK_AB R47, R50, R47 ;  /* 0x0000002f322f723e */ /* 0x000fc400000000ff */
[----:B------:R-:W-:Y:S01]  /*cd20*/  FADD.FTZ R32, R60, R33 ;  /* 0x000000213c207221 */ /* 0x000fe20000010000 */
[----:B------:R3:W-:Y:S01]  /*cd30*/  STSM.16.M88.4 [R9], R36 ;  /* 0x0000002409007844 */ /* 0x0007e20000000200 */
[----:B------:R-:W4:Y:S01]  /*cd40*/  MUFU.EX2 R55, R55 ;  /* 0x0000003700377308 */ /* 0x000f220000000800 */
[----:B0-----:R-:W-:Y:S01]  /*cd50*/  FADD.FTZ R31, R51, R30 ;  /* 0x0000001e331f7221 */ /* 0x001fe20000010000 */
[----:B------:R-:W-:Y:S01]  /*cd60*/  FADD.FTZ R32, R79, R32 ;  /* 0x000000204f207221 */ /* 0x000fe20000010000 */
[----:B------:R3:W-:Y:S03]  /*cd70*/  STSM.16.M88.4 [R6], R44 ;  /* 0x0000002c06007844 */ /* 0x0007e60000000200 */
[----:B------:R-:W-:Y:S02]  /*cd80*/  FADD.FTZ R41, R61, R32 ;  /* 0x000000203d297221 */ /* 0x000fe40000010000 */
[----:B------:R-:W0:Y:S01]  /*cd90*/  MUFU.EX2 R8, R8 ;  /* 0x0000000800087308 */ /* 0x000e220000000800 */
[----:B-1----:R-:W-:Y:S01]  /*cda0*/  FADD.FTZ R30, R146, R31 ;  /* 0x0000001f921e7221 */ /* 0x002fe20000010000 */
[----:B------:R-:W-:Y:S01]  /*cdb0*/  FADD.FTZ R32, R64, R41 ;  /* 0x0000002940207221 */ /* 0x000fe20000010000 */
[----:B------:R-:W-:-:S02]  /*cdc0*/  F2FP.F16.F32.PACK_AB R53, R146, R51 ;  /* 0x000000339235723e */ /* 0x000fc400000000ff */
[----:B------:R-:W-:Y:S01]  /*cdd0*/  F2FP.F16.F32.PACK_AB R64, R64, R61 ;  /* 0x0000003d4040723e */ /* 0x000fe200000000ff */
[----:B--2---:R-:W-:Y:S02]  /*cde0*/  FADD.FTZ R27, R65, R32 ;  /* 0x00000020411b7221 */ /* 0x004fe40000010000 */
[----:B------:R-:W1:Y:S01]  /*cdf0*/  MUFU.EX2 R7, R7 ;  /* 0x0000000700077308 */ /* 0x000e620000000800 */
[----:B----4-:R-:W-:Y:S01]  /*ce00*/  FADD.FTZ R33, R55, R30 ;  /* 0x0000001e37217221 */ /* 0x010fe20000010000 */
[----:B------:R-:W-:-:S04]  /*ce10*/  FADD.FTZ R26, R68, R27 ;  /* 0x0000001b441a7221 */ /* 0x000fc80000010000 */
[----:B------:R-:W-:Y:S02]  /*ce20*/  FADD.FTZ R27, R69, R26 ;  /* 0x0000001a451b7221 */ /* 0x000fe40000010000 */
[----:B------:R-:W2:Y:S01]  /*ce30*/  MUFU.EX2 R28, R28 ;  /* 0x0000001c001c7308 */ /* 0x000ea20000000800 */
[C---:B0-----:R-:W-:Y:S01]  /*ce40*/  FADD.FTZ R30, R8.reuse, R33 ;  /* 0x00000021081e7221 */ /* 0x041fe20000010000 */
[----:B------:R-:W-:-:S05]  /*ce50*/  F2FP.F16.F32.PACK_AB R55, R8, R55 ;  /* 0x000000370837723e */ /* 0x000fca00000000ff */
[----:B------:R3:W-:Y:S01]  /*ce60*/  STSM.16.M88.4 [R11+0x27800], R52 ;  /* 0x027800340b007844 */ /* 0x0007e20000000200 */
        /* <DEDUP_REMOVED lines=14> */
[----:B------:R-:W-:-:S05]  /*cf50*/  F2FP.F16.F32.PACK_AB R67, R62, R67 ;  /* 0x000000433e43723e */ /* 0x000fca00000000ff */
[----:B------:R3:W-:Y:S01]  /*cf60*/  STSM.16.M88.4 [R5], R64 ;  /* 0x0000004005007844 */ /* 0x0007e20000000200 */
        /* <DEDUP_REMOVED lines=16> */
[C---:B-1----:R-:W-:Y:S01]  /*d070*/  F2FP.F16.F32.PACK_AB R75, R31.reuse, R78 ;  /* 0x0000004e1f4b723e */ /* 0x042fe200000000ff */
[----:B------:R-:W-:-:S04]  /*d080*/  FADD.FTZ R8, R31, R8 ;  /* 0x000000081f087221 */ /* 0x000fc80000010000 */
[----:B------:R3:W-:Y:S02]  /*d090*/  STSM.16.M88.4 [R9+0x6000], R72 ;  /* 0x0060004809007844 */ /* 0x0007e40000000200 */
[----:B------:R-:W1:Y:S01]  /*d0a0*/  MUFU.EX2 R83, R83 ;  /* 0x0000005300537308 */ /* 0x000e620000000800 */
[----:B--2---:R-:W-:Y:S01]  /*d0b0*/  F2FP.F16.F32.PACK_AB R26, R82, R77 ;  /* 0x0000004d521a723e */ /* 0x004fe200000000ff */
[----:B------:R-:W-:-:S06]  /*d0c0*/  FADD.FTZ R77, R77, R30 ;  /* 0x0000001e4d4d7221 */ /* 0x000fcc0000010000 */
[----:B------:R-:W2:Y:S01]  /*d0d0*/  MUFU.EX2 R29, R86 ;  /* 0x00000056001d7308 */ /* 0x000ea20000000800 */
[----:B0-----:R-:W-:-:S07]  /*d0e0*/  FADD.FTZ R8, R139, R8 ;  /* 0x000000088b087221 */ /* 0x001fce0000010000 */
[----:B------:R0:W4:Y:S01]  /*d0f0*/  MUFU.EX2 R32, R13 ;  /* 0x0000000d00207308 */ /* 0x0001220000000800 */
[C---:B-1----:R-:W-:Y:S01]  /*d100*/  F2FP.F16.F32.PACK_AB R25, R83.reuse, R139 ;  /* 0x0000008b5319723e */ /* 0x042fe200000000ff */
[----:B------:R-:W-:-:S04]  /*d110*/  FADD.FTZ R8, R83, R8 ;  /* 0x0000000853087221 */ /* 0x000fc80000010000 */
[----:B--2---:R-:W-:Y:S01]  /*d120*/  FADD.FTZ R7, R29, R8 ;  /* 0x000000081d077221 */ /* 0x004fe20000010000 */
[----:B------:R-:W-:Y:S01]  /*d130*/  FADD.FTZ R8, R82, R77 ;  /* 0x0000004d52087221 */ /* 0x000fe20000010000 */
[----:B0-----:R-:W-:Y:S01]  /*d140*/  IMAD.MOV.U32 R13, RZ, RZ, R12 ;  /* 0x000000ffff0d7224 */ /* 0x001fe200078e000c */
[C---:B----4-:R-:W-:Y:S01]  /*d150*/  F2FP.F16.F32.PACK_AB R27, R32.reuse, R29 ;  /* 0x0000001d201b723e */ /* 0x050fe200000000ff */
[----:B------:R-:W-:-:S04]  /*d160*/  FADD.FTZ R7, R32, R7 ;  /* 0x0000000720077221 */ /* 0x000fc80000010000 */
[----:B------:R3:W-:Y:S01]  /*d170*/  STSM.16.M88.4 [R6+0x6000], R24 ;  /* 0x0060001806007844 */ /* 0x0007e20000000200 */
[----:B------:R0:W-:Y:S06]  /*d180*/  MEMBAR.ALL.CTA ;  /* 0x0000000000007992 */ /* 0x0001ec0000008000 */
[----:B0-----:R-:W0:Y:S02]  /*d190*/  FENCE.VIEW.ASYNC.S ;  /* 0x00000000000073c6 */ /* 0x001e240000000000 */
[----:B0-----:R-:W-:Y:S01]  /*d1a0*/  NOP ;  /* 0x0000000000007918 */ /* 0x001fe20000000000 */
[----:B------:R-:W-:Y:S05]  /*d1b0*/  @P2 BRA `(.L_x_10275) ;  /* 0xffffffcc00f82947 */ /* 0x000fea000383ffff */
.L_x_10258:
[----:B------:R-:W-:Y:S06]  /*d1c0*/  BAR.ARV 0x8, 0x200 ;  /* 0x0208000000007b1d */ /* 0x000fec0000002000 */
[----:B------:R-:W-:Y:S05]  /*d1d0*/  @!P0 BRA `(.L_x_10276) ;  /* 0x0000000000048947 */ /* 0x000fea0003800000 */
[----:B------:R-:W-:Y:S01]  /*d1e0*/  BPT.TRAP 0x1 ;  /* 0x000000040000795c */ /* 0x000fe20000300000 */
.L_x_10276:
[----:B------:R-:W-:Y:S01]  /*d1f0*/  ULEA UR9, UR4, UR36, 0x3 ;  /* 0x0000002404097291 */ /* 0x000fe2000f8e183f */
[----:B------:R-:W-:-:S05]  /*d200*/  IMAD.U32 R0, RZ, RZ, UR5 ;  /* 0x00000005ff007e24 */ /* 0x000fca000f8e00ff */
[----:B------:R-:W-:-:S04]  /*d210*/  SHF.L.U32 R0, R0, 0x1f, RZ ;  /* 0x0000001f00007819 */ /* 0x000fc800000006ff */
[----:B------:R2:W4:Y:S01]  /*d220*/  SYNCS.PHASECHK.TRANS64.TRYWAIT P2, [UR9+0x2d850], R0 ;  /* 0x02d85000ff0075a7 */ /* 0x0005220008040149 */
[----:B------:R-:W-:Y:S05]  /*d230*/  @!P0 BRA `(.L_x_10277) ;  /* 0x0000000000048947 */ /* 0x000fea0003800000 */
[----:B------:R-:W-:Y:S01]  /*d240*/  BPT.TRAP 0x1 ;  /* 0x000000040000795c */ /* 0x000fe20000300000 */
.L_x_10277:
[----:B----4-:R-:W-:Y:S05]  /*d250*/  @P2 BRA `(.L_x_10278) ;  /* 0x0000000000082947 */ /* 0x010fea0003800000 */
[----:B------:R-:W4:Y:S02]  /*d260*/  SYNCS.PHASECHK.TRANS64.TRYWAIT P0, [UR9+0x2d850], R0 ;  /* 0x02d85000ff0075a7 */ /* 0x000f240008000149 */
[----:B----4-:R-:W-:Y:S05]  /*d270*/  @!P0 BRA `(.L_x_10279) ;  /* 0x0000006400c48947 */ /* 0x010fea0003800000 */
.L_x_10278:
[----:B------:R-:W-:Y:S01]  /*d280*/  UIADD3 UR36, UR36, 0x400, URZ ;  /* 0x0000040024247890 */ /* 0x000fe2000fffe03f */
[----:B------:R-:W-:Y:S01]  /*d290*/  WARPGROUP.ARRIVE ;  /* 0x00000000000079c5 */ /* 0x000fe20000000000 */
[----:B------:R-:W-:Y:S01]  /*d2a0*/  ULOP3.LUT UR39, UR39, 0x10000, URZ, 0xfc, !UPT ;  /* 0x0001000027277892 */ /* 0x000fe2000f8efc3f */
[----:B----4-:R-:W4:Y:S01]  /*d2b0*/  SHFL.BFLY PT, R3, R8, 0x2, 0x1f ;  /* 0x0c401f0008037f89 */ /* 0x010f2200000e0000 */
[----:B------:R-:W-:Y:S01]  /*d2c0*/  USHF.R.U32.HI UR36, URZ, 0x4, UR36 ;  /* 0x000000043f247899 */ /* 0x000fe20008011624 */
[----:B01-3--:R-:W-:Y:S01]  /*d2d0*/  IMAD.U32 R11, RZ, RZ, UR9 ;  /* 0x00000009ff0b7e24 */ /* 0x00bfe2000f8e00ff */
[----:B------:R-:W-:Y:S01]  /*d2e0*/  UMOV UR5, 0x40000040 ;  /* 0x4000004000057882 */ /* 0x000fe20000000000 */
[----:B------:R-:W-:Y:S01]  /*d2f0*/  UMOV UR7, 0x80000020 ;  /* 0x8000002000077882 */ /* 0x000fe20000000000 */
[----:B------:R-:W-:Y:S01]  /*d300*/  ULOP3.LUT UR36, UR36, 0x3fff, URZ, 0xc0, !UPT ;  /* 0x00003fff24247892 */ /* 0x000fe2000f8ec03f */
[----:B--2---:R-:W0:Y:S01]  /*d310*/  SHFL.BFLY PT, R0, R7, 0x2, 0x1f ;  /* 0x0c401f0007007f89 */ /* 0x004e2200000e0000 */
[----:B------:R-:W-:-:S02]  /*d320*/  @!P1 VIADD R11, R11, 0x2d860 ;  /* 0x0002d8600b0b9836 */ /* 0x000fc40000000000 */
[----:B------:R-:W-:Y:S01]  /*d330*/  ULOP3.LUT UR8, UR36, 0x2000000, URZ, 0xfc, !UPT ;  /* 0x0200000024087892 */ /* 0x000fe2000f8efc3f */
[----:B------:R-:W-:Y:S02]  /*d340*/  IMAD.MOV.U32 R6, RZ, RZ, RZ ;  /* 0x000000ffff067224 */ /* 0x000fe400078e00ff */
[----:B------:R-:W-:Y:S01]  /*d350*/  @!P1 PRMT R11, RZ, 0x654, R11 ;  /* 0x00000654ff0b9816 */ /* 0x000fe2000000000b */
[----:B------:R-:W-:Y:S01]  /*d360*/  UIMAD UR8, UR4, 0x600, UR8 ;  /* 0x00000600040878a4 */ /* 0x000fe2000f8e0208 */
[----:B------:R-:W-:Y:S02]  /*d370*/  IMAD.U32 R19, RZ, RZ, UR10 ;  /* 0x0000000aff137e24 */ /* 0x000fe4000f8e00ff */
[----:B------:R-:W-:-:S04]  /*d380*/  UMOV UR4, UR39 ;  /* 0x0000002700047c82 */ /* 0x000fc80008000000 */
[----:B------:R-:W-:Y:S02]  /*d390*/  UMOV UR6, UR8 ;  /* 0x0000000800067c82 */ /* 0x000fe40008000000 */
[----:B------:R-:W-:Y:S01]  /*d3a0*/  HGMMA.64x96x16.F32 R88, gdesc[UR4].tnspB, R88, gsb0 ;  /* 0x41600000045879f0 */ /* 0x000fe20008000858 */
[----:B------:R-:W-:Y:S01]  /*d3b0*/  UIADD3 UR4, UR39, 0x2, URZ ;  /* 0x0000000227047890 */ /* 0x000fe2000fffe03f */
[----:B----4-:R-:W-:Y:S01]  /*d3c0*/  FADD.FTZ R3, R3, R8 ;  /* 0x0000000803037221 */ /* 0x010fe20000010000 */
[----:B------:R-:W-:Y:S01]  /*d3d0*/  UIADD3 UR6, UR8, 0x40, URZ ;  /* 0x0000004008067890 */ /* 0x000fe2000fffe03f */
[----:B------:R-:W-:Y:S01]  /*d3e0*/  IMAD.MOV.U32 R8, RZ, RZ, RZ ;  /* 0x000000ffff087224 */ /* 0x000fe200078e00ff */
[----:B------:R-:W-:Y:S01]  /*d3f0*/  UMOV UR5, 0x40000040 ;  /* 0x4000004000057882 */ /* 0x000fe20000000000 */
[----:B------:R-:W-:Y:S01]  /*d400*/  UMOV UR7, 0x80000020 ;  /* 0x8000002000077882 */ /* 0x000fe20000000000 */
[----:B0-----:R-:W-:Y:S02]  /*d410*/  FADD.FTZ R4, R0, R7 ;  /* 0x0000000700047221 */ /* 0x001fe40000010000 */
[----:B------:R-:W0:Y:S04]  /*d420*/  SHFL.BFLY PT, R0, R3, 0x1, 0x1f ;  /* 0x0c201f0003007f89 */ /* 0x000e2800000e0000 */
[----:B------:R-:W1:Y:S01]  /*d430*/  SHFL.BFLY PT, R5, R4, 0x1, 0x1f ;  /* 0x0c201f0004057f89 */ /* 0x000e6200000e0000 */
[----:B0-----:R-:W-:Y:S01]  /*d440*/  FADD.FTZ R10, R3, R0 ;  /* 0x00000000030a7221 */ /* 0x001fe20000010000 */
[----:B------:R-:W-:-:S02]  /*d450*/  IMAD.MOV.U32 R3, RZ, RZ, -0x800000 ;  /* 0xff800000ff037424 */ /* 0x000fc400078e00ff */
[----:B------:R-:W-:Y:S02]  /*d460*/  IMAD.MOV.U32 R0, RZ, RZ, -0x800000 ;  /* 0xff800000ff007424 */ /* 0x000fe400078e00ff */
[----:B-1----:R-:W-:Y:S01]  /*d470*/  FADD.FTZ R13, R4, R5 ;  /* 0x00000005040d7221 */ /* 0x002fe20000010000 */
[----:B------:R-:W-:Y:S01]  /*d480*/  FSETP.NE.FTZ.AND P0, PT, R10, RZ, PT ;  /* 0x000000ff0a00720b */ /* 0x000fe20003f15000 */
[----:B------:R-:W-:-:S03]  /*d490*/  IMAD.U32 R5, RZ, RZ, UR10 ;  /* 0x0000000aff057e24 */ /* 0x000fc6000f8e00ff */
        /* <DEDUP_REMOVED lines=107> */
.L_x_10209:
[----:B------:R-:W-:Y:S05]  /*db50*/  @P0 BRA `(.L_x_10280) ;  /* 0x00000010009c0947 */ /* 0x000fea0003800000 */
[----:B------:R-:W-:Y:S01]  /*db60*/  VIADD R6, R2, 0xffffff80 ;  /* 0xffffff8002067836 */ /* 0x000fe20000000000 */
[----:B------:R-:W-:Y:S01]  /*db70*/  R2UR UR13, R17 ;  /* 0x00000000110d72ca */ /* 0x000fe200000e0000 */
[----:B------:R-:W0:Y:S01]  /*db80*/  S2UR UR12, SR_CTAID.Z ;  /* 0x00000000000c79c3 */ /* 0x000e220000002700 */
[----:B------:R-:W1:Y:S01]  /*db90*/  S2R R25, SR_CTAID.X ;  /* 0x0000000000197919 */ /* 0x000e620000002500 */
[----:B------:R-:W-:Y:S01]  /*dba0*/  ULDC.64 UR8, c[0x0][0xbd0] ;  /* 0x0002f40000087ab9 */ /* 0x000fe20000000a00 */
[----:B------:R-:W-:Y:S01]  /*dbb0*/  SHF.R.S32.HI R7, RZ, 0x1f, R6 ;  /* 0x0000001fff077819 */ /* 0x000fe20000011406 */
[----:B------:R-:W-:Y:S01]  /*dbc0*/  ULDC.64 UR14, c[0x0][0x208] ;  /* 0x00008200000e7ab9 */ /* 0x000fe20000000a00 */
[----:B------:R-:W-:Y:S02]  /*dbd0*/  BSSY B0, `(.L_x_10281) ;  /* 0x00000d1000007945 */ /* 0x000fe40003800000 */
[CC--:B------:R-:W-:Y:S01]  /*dbe0*/  LEA.HI R10, R7.reuse, R6.reuse, RZ, 0x7 ;  /* 0x00000006070a7211 */ /* 0x0c0fe200078f38ff */
[----:B------:R-:W2:Y:S01]  /*dbf0*/  S2UR UR11, SR_CTAID.Y ;  /* 0x00000000000b79c3 */ /* 0x000ea20000002600 */
[----:B------:R-:W-:-:S02]  /*dc00*/  LEA.HI R14, R7, R6, RZ, 0x2 ;  /* 0x00000006070e7211 */ /* 0x000fc400078f10ff */
[----:B------:R-:W-:Y:S01]  /*dc10*/  LOP3.LUT R9, R10, 0xffffff80, RZ, 0xc0, !PT ;  /* 0xffffff800a097812 */ /* 0x000fe200078ec0ff */
[----:B------:R-:W-:Y:S01]  /*dc20*/  USHF.R.S32.HI UR7, URZ, 0x1f, UR13 ;  /* 0x0000001f3f077899 */ /* 0x000fe2000801140d */
[----:B------:R-:W-:Y:S01]  /*dc30*/  LOP3.LUT R19, R14, 0xfffffffc, RZ, 0xc0, !PT ;  /* 0xfffffffc0e137812 */ /* 0x000fe200078ec0ff */
[----:B------:R-:W-:Y:S01]  /*dc40*/  UIMAD.WIDE.U32 UR4, UR13, UR8, URZ ;  /* 0x000000080d0472a5 */ /* 0x000fe2000f8e003f */
[----:B------:R-:W-:Y:S01]  /*dc50*/  SHF.R.S32.HI R10, RZ, 0x7, R10 ;  /* 0x00000007ff0a7819 */ /* 0x000fe2000001140a */
[C---:B------:R-:W-:Y:S01]  /*dc60*/  IMAD.IADD R2, R6.reuse, 0x1, -R9 ;  /* 0x0000000106027824 */ /* 0x040fe200078e0a09 */
[----:B------:R-:W-:Y:S01]  /*dc70*/  UIMAD UR6, UR7, UR8, URZ ;  /* 0x00000008070672a4 */ /* 0x000fe2000f8e023f */
[----:B------:R-:W3:Y:S01]  /*dc80*/  LDC R9, c[0x0][0xbe8] ;  /* 0x0002fa00ff097b82 */ /* 0x000ee20000000800 */
[----:B------:R-:W-:Y:S02]  /*dc90*/  IMAD.IADD R14, R6, 0x1, -R19 ;  /* 0x00000001060e7824 */ /* 0x000fe400078e0a13 */
[----:B------:R-:W-:Y:S01]  /*dca0*/  SHF.R.S32.HI R13, RZ, 0x1f, R2 ;  /* 0x0000001fff0d7819 */ /* 0x000fe20000011402 */
[----:B------:R-:W-:Y:S01]  /*dcb0*/  IMAD.HI R7, R10, 0x55555556, RZ ;  /* 0x555555560a077827 */ /* 0x000fe200078e02ff */
[----:B------:R-:W-:-:S02]  /*dcc0*/  UIMAD UR6, UR13, UR9, UR6 ;  /* 0x000000090d0672a4 */ /* 0x000fc4000f8e0206 */
[-C--:B------:R-:W-:Y:S01]  /*dcd0*/  LEA.HI R8, R13, R2.reuse, RZ, 0x2 ;  /* 0x000000020d087211 */ /* 0x080fe200078f10ff */
[----:B------:R-:W4:Y:S01]  /*dce0*/  LDC.64 R18, c[0x0][0xbd8] ;  /* 0x0002f600ff127b82 */ /* 0x000f220000000a00 */
[----:B------:R-:W-:Y:S01]  /*dcf0*/  LEA.HI R7, R7, R7, RZ, 0x1 ;  /* 0x0000000707077211 */ /* 0x000fe200078f08ff */
[----:B------:R-:W-:Y:S01]  /*dd00*/  UIADD3 UR6, UR5, UR6, URZ ;  /* 0x0000000605067290 */ /* 0x000fe2000fffe03f */
[--C-:B------:R-:W-:Y:S01]  /*dd10*/  SHF.R.S32.HI R12, RZ, 0x2, R8.reuse ;  /* 0x00000002ff0c7819 */ /* 0x100fe20000011408 */
[----:B0-----:R-:W-:Y:S01]  /*dd20*/  USHF.R.S32.HI UR10, URZ, 0x1f, UR12 ;  /* 0x0000001f3f0a7899 */ /* 0x001fe2000801140c */
[----:B------:R-:W-:Y:S01]  /*dd30*/  SHF.R.S32.HI R11, RZ, 0x1f, R8 ;  /* 0x0000001fff0b7819 */ /* 0x000fe20000011408 */
[----:B------:R-:W-:Y:S01]  /*dd40*/  ULDC.64 UR8, c[0x0][0xb38] ;  /* 0x0002ce0000087ab9 */ /* 0x000fe20000000a00 */
[----:B------:R-:W-:Y:S01]  /*dd50*/  LEA.HI R13, R13, R2, RZ, 0x5 ;  /* 0x000000020d0d7211 */ /* 0x000fe200078f28ff */
[----:B------:R-:W2:Y:S01]  /*dd60*/  LDC R24, c[0x0][0xc50] ;  /* 0x00031400ff187b82 */ /* 0x000ea20000000800 */
[----:B------:R-:W-:Y:S01]  /*dd70*/  LEA.HI R11, R11, R12, RZ, 0x3 ;  /* 0x0000000c0b0b7211 */ /* 0x000fe200078f18ff */
[----:B------:R-:W-:Y:S01]  /*dd80*/  UIMAD UR7, UR7, UR8, URZ ;  /* 0x00000008070772a4 */ /* 0x000fe2000f8e023f */
[----:B------:R-:W-:-:S02]  /*dd90*/  SHF.R.S32.HI R13, RZ, 0x5, R13 ;  /* 0x00000005ff0d7819 */ /* 0x000fc4000001140d */
[----:B------:R-:W-:Y:S01]  /*dda0*/  LOP3.LUT R15, R11, 0xfffffff8, RZ, 0xc0, !PT ;  /* 0xfffffff80b0f7812 */ /* 0x000fe200078ec0ff */
[----:B------:R-:W-:Y:S01]  /*ddb0*/  IMAD R11, R7, -0x3, R10 ;  /* 0xfffffffd070b7824 */ /* 0x000fe200078e020a */
[----:B------:R-:W-:Y:S01]  /*ddc0*/  LEA.HI R7, R14, R14, RZ, 0x1 ;  /* 0x0000000e0e077211 */ /* 0x000fe200078f08ff */
[----:B------:R-:W0:Y:S08]  /*ddd0*/  LDC.64 R22, c[0x0][0xb40] ;  /* 0x0002d000ff167b82 */ /* 0x000e300000000a00 */
[----:B------:R-:W-:Y:S01]  /*dde0*/  BAR.SYNC.DEFER_BLOCKING 0x1, 0x180 ;  /* 0x0046000000007b1d */ /* 0x000fe20000010000 */
[----:B---3--:R-:W-:Y:S01]  /*ddf0*/  ISETP.NE.AND P0, PT, R9, 0x1, PT ;  /* 0x000000010900780c */ /* 0x008fe20003f05270 */
[----:B------:R-:W-:Y:S01]  /*de00*/  IMAD.IADD R6, R12, 0x1, -R15 ;  /* 0x000000010c067824 */ /* 0x000fe200078e0a0f */
[----:B------:R-:W-:-:S03]  /*de10*/  LOP3.LUT R7, R7, 0x1ffffffe, RZ, 0xc0, !PT ;  /* 0x1ffffffe07077812 */ /* 0x000fc600078ec0ff */
[----:B------:R-:W-:Y:S02]  /*de20*/  IMAD R10, R13, 0x10, R6 ;  /* 0x000000100d0a7824 */ /* 0x000fe400078e0206 */
[----:B------:R-:W-:Y:S02]  /*de30*/  IMAD.IADD R21, R14, 0x1, -R7 ;  /* 0x000000010e157824 */ /* 0x000fe400078e0a07 */
[----:B------:R-:W-:Y:S02]  /*de40*/  IMAD R12, R11, 0x40, R10 ;  /* 0x000000400b0c7824 */ /* 0x000fe400078e020a */
[----:B------:R-:W-:Y:S02]  /*de50*/  IMAD.U32 R7, RZ, RZ, UR5 ;  /* 0x00000005ff077e24 */ /* 0x000fe4000f8e00ff */
[----:B------:R-:W3:Y:S01]  /*de60*/  @P0 LDC R15, c[0x0][0xbec] ;  /* 0x0002fb00ff0f0b82 */ /* 0x000ee20000000800 */
[----:B------:R-:W-:Y:S01]  /*de70*/  IMAD.U32 R6, RZ, RZ, UR4 ;  /* 0x00000004ff067e24 */ /* 0x000fe2000f8e00ff */
[----:B------:R-:W-:Y:S01]  /*de80*/  UIMAD.WIDE.U32 UR4, UR13, UR8, URZ ;  /* 0x000000080d0472a5 */ /* 0x000fe2000f8e003f */
[----:B------:R-:W-:Y:S01]  /*de90*/  IMAD.U32 R7, RZ, RZ, UR6 ;  /* 0x00000006ff077e24 */ /* 0x000fe2000f8e00ff */
[----:B------:R-:W-:Y:S01]  /*dea0*/  UIMAD UR6, UR13, UR9, UR7 ;  /* 0x000000090d0672a4 */ /* 0x000fe2000f8e0207 */
[----:B----4-:R-:W-:-:S02]  /*deb0*/  IMAD R14, R18, UR10, RZ ;  /* 0x0000000a120e7c24 */ /* 0x010fc4000f8e02ff */
[----:B------:R-:W-:Y:S01]  /*dec0*/  IMAD R10, R21, 0x8, R12 ;  /* 0x00000008150a7824 */ /* 0x000fe200078e020c */
[----:B------:R-:W4:Y:S01]  /*ded0*/  @P0 LDC R20, c[0x0][0xbf0] ;  /* 0x0002fc00ff140b82 */ /* 0x000f220000000800 */
[----:B------:R-:W-:Y:S01]  /*dee0*/  IMAD R19, R19, UR12, R14 ;  /* 0x0000000c13137c24 */ /* 0x000fe2000f8e020e */
[----:B------:R-:W-:Y:S01]  /*def0*/  UIADD3 UR6, UR5, UR6, URZ ;  /* 0x0000000605067290 */ /* 0x000fe2000fffe03f */
[----:B-1----:R-:W-:Y:S01]  /*df00*/  IMAD R14, R25, 0xc0, R10 ;  /* 0x000000c0190e7824 */ /* 0x002fe200078e020a */
[----:B------:R-:W-:Y:S01]  /*df10*/  ULDC.64 UR8, c[0x0][0xb28] ;  /* 0x0002ca0000087ab9 */ /* 0x000fe20000000a00 */
[----:B------:R-:W-:Y:S02]  /*df20*/  IMAD R21, RZ, RZ, -UR13 ;  /* 0x8000000dff157e24 */ /* 0x000fe4000f8e02ff */
[----:B------:R-:W-:Y:S01]  /*df30*/  IMAD.WIDE.U32 R6, R18, UR12, R6 ;  /* 0x0000000c12067c25 */ /* 0x000fe2000f8e0006 */
[----:B------:R-:W1:Y:S03]  /*df40*/  @P0 LDC R29, c[0x0][0xbec] ;  /* 0x0002fb00ff1d0b82 */ /* 0x000e660000000800 */
[----:B------:R-:W-:-:S02]  /*df50*/  IMAD.U32 R11, RZ, RZ, UR5 ;  /* 0x00000005ff0b7e24 */ /* 0x000fc4000f8e00ff */
[----:B--2---:R-:W-:Y:S02]  /*df60*/  IMAD R27, R24, R21, UR11 ;  /* 0x0000000b181b7e24 */ /* 0x004fe4000f8e0215 */
[----:B------:R-:W-:Y:S01]  /*df70*/  IMAD.U32 R10, RZ, RZ, UR4 ;  /* 0x00000004ff0a7e24 */ /* 0x000fe2000f8e00ff */
[----:B------:R-:W2:Y:S01]  /*df80*/  @P0 LDC R26, c[0x0][0xbf0] ;  /* 0x0002fc00ff1a0b82 */ /* 0x000ea20000000800 */
[----:B---3--:R-:W-:Y:S01]  /*df90*/  @P0 IMAD.HI.U32 R15, R14, R15, RZ ;  /* 0x0000000f0e0f0227 */ /* 0x008fe200078e00ff */
[----:B------:R-:W-:-:S03]  /*dfa0*/  ULDC.64 UR4, c[0x0][0xbe0] ;  /* 0x0002f80000047ab9 */ /* 0x000fc60000000a00 */
[----:B------:R-:W-:Y:S01]  /*dfb0*/  IMAD.U32 R11, RZ, RZ, UR6 ;  /* 0x00000006ff0b7e24 */ /* 0x000fe2000f8e00ff */
[----:B------:R-:W-:Y:S01]  /*dfc0*/  ULDC.64 UR6, c[0x0][0xb48] ;  /* 0x0002d20000067ab9 */ /* 0x000fe20000000a00 */
[C---:B0-----:R-:W-:Y:S02]  /*dfd0*/  IMAD R18, R22.reuse, UR10, RZ ;  /* 0x0000000a16127c24 */ /* 0x041fe4000f8e02ff */
[----:B------:R-:W-:Y:S01]  /*dfe0*/  IMAD.MOV.U32 R13, RZ, RZ, R14 ;  /* 0x000000ffff0d7224 */ /* 0x000fe200078e000e */
[----:B----4-:R-:W-:Y:S01]  /*dff0*/  @P0 SHF.R.U32.HI R13, RZ, R20, R15 ;  /* 0x00000014ff0d0219 */ /* 0x010fe2000001160f */
[----:B------:R-:W-:Y:S01]  /*e000*/  IMAD.IADD R7, R7, 0x1, R19 ;  /* 0x0000000107077824 */ /* 0x000fe200078e0213 */
[----:B------:R-:W-:Y:S01]  /*e010*/  SHF.R.S32.HI R20, RZ, 0x1f, R27 ;  /* 0x0000001fff147819 */ /* 0x000fe2000001141b */
[----:B------:R-:W-:Y:S02]  /*e020*/  IMAD R19, R23, UR12, R18 ;  /* 0x0000000c17137c24 */ /* 0x000fe4000f8e0212 */
[----:B------:R-:W-:-:S04]  /*e030*/  IMAD.WIDE.U32 R10, R22, UR12, R10 ;  /* 0x0000000c160a7c25 */ /* 0x000fc8000f8e000a */
[----:B-1----:R-:W-:-:S04]  /*e040*/  @P0 IMAD.HI.U32 R29, R14, R29, RZ ;  /* 0x0000001d0e1d0227 */ /* 0x002fc800078e00ff */
[----:B------:R-:W-:Y:S02]  /*e050*/  IMAD.IADD R11, R11, 0x1, R19 ;  /* 0x000000010b0b7824 */ /* 0x000fe400078e0213 */
[----:B------:R-:W-:Y:S02]  /*e060*/  IMAD R19, R20, UR6, RZ ;  /* 0x0000000614137c24 */ /* 0x000fe4000f8e02ff */
[----:B------:R-:W-:-:S04]  /*e070*/  IMAD.WIDE.U32 R6, R27, UR4, R6 ;  /* 0x000000041b067c25 */ /* 0x000fc8000f8e0006 */
[----:B------:R-:W-:Y:S01]  /*e080*/  IMAD.MOV.U32 R15, RZ, RZ, R14 ;  /* 0x000000ffff0f7224 */ /* 0x000fe200078e000e */
[----:B--2---:R-:W-:Y:S01]  /*e090*/  @P0 SHF.R.U32.HI R15, RZ, R26, R29 ;  /* 0x0000001aff0f0219 */ /* 0x004fe2000001161d */
[----:B------:R-:W-:Y:S01]  /*e0a0*/  IMAD R18, R20, UR4, RZ ;  /* 0x0000000414127c24 */ /* 0x000fe2000f8e02ff */
[----:B------:R-:W-:Y:S01]  /*e0b0*/  IADD3 R6, P0, R13, R6, RZ ;  /* 0x000000060d067210 */ /* 0x000fe20007f1e0ff */
[C---:B------:R-:W-:Y:S01]  /*e0c0*/  IMAD R21, R27.reuse, UR7, R19 ;  /* 0x000000071b157c24 */ /* 0x040fe2000f8e0213 */
[--C-:B------:R-:W-:Y:S01]  /*e0d0*/  SHF.R.S32.HI R19, RZ, 0x1f, R13.reuse ;  /* 0x0000001fff137819 */ /* 0x100fe2000001140d */
[----:B------:R-:W-:Y:S02]  /*e0e0*/  IMAD.MOV R13, RZ, RZ, -R13 ;  /* 0x000000ffff0d7224 */ /* 0x000fe400078e0a0d */
[C---:B------:R-:W-:Y:S01]  /*e0f0*/  IMAD R20, R27.reuse, UR5, R18 ;  /* 0x000000051b147c24 */ /* 0x040fe2000f8e0212 */
[----:B------:R-:W-:Y:S01]  /*e100*/  SHF.R.S32.HI R18, RZ, 0x1f, R15 ;  /* 0x0000001fff127819 */ /* 0x000fe2000001140f */
[----:B------:R-:W-:Y:S01]  /*e110*/  IMAD.WIDE.U32 R10, R27, UR6, R10 ;  /* 0x000000061b0a7c25 */ /* 0x000fe2000f8e000a */
[----:B------:R-:W-:Y:S01]  /*e120*/  ULDC.64 UR4, c[0x0][0xb30] ;  /* 0x0002cc0000047ab9 */ /* 0x000fe20000000a00 */
[----:B------:R-:W-:Y:S01]  /*e130*/  ULDC.64 UR6, c[0x0][0xbc8] ;  /* 0x0002f20000067ab9 */ /* 0x000fe20000000a00 */
[----:B------:R-:W-:Y:S01]  /*e140*/  IADD3.X R7, R19, R7, R20, P0, !PT ;  /* 0x0000000713077210 */ /* 0x000fe200007fe414 */
[----:B------:R-:W-:-:S02]  /*e150*/  IMAD.MOV R22, RZ, RZ, -R15 ;  /* 0x000000ffff167224 */ /* 0x000fc400078e0a0f */
[--C-:B------:R-:W-:Y:S02]  /*e160*/  IMAD R13, R9, R13, R14.reuse ;  /* 0x0000000d090d7224 */ /* 0x100fe400078e020e */
[----:B------:R-:W-:Y:S02]  /*e170*/  IMAD.IADD R11, R11, 0x1, R21 ;  /* 0x000000010b0b7824 */ /* 0x000fe400078e0215 */
[----:B------:R-:W-:Y:S02]  /*e180*/  IMAD R18, R18, UR4, RZ ;  /* 0x0000000412127c24 */ /* 0x000fe4000f8e02ff */
[----:B------:R-:W-:Y:S01]  /*e190*/  IMAD R19, R9, R22, R14 ;  /* 0x0000001609137224 */ /* 0x000fe200078e020e */
[----:B------:R-:W-:Y:S01]  /*e1a0*/  SHF.R.S32.HI R14, RZ, 0x1f, R13 ;  /* 0x0000001fff0e7819 */ /* 0x000fe2000001140d */
[C---:B------:R-:W-:Y:S01]  /*e1b0*/  IMAD R21, R15.reuse, UR5, R18 ;  /* 0x000000050f157c24 */ /* 0x040fe2000f8e0212 */
[----:B------:R-:W0:Y:S01]  /*e1c0*/  S2UR UR5, SR_CgaCtaId ;  /* 0x00000000000579c3 */ /* 0x000e220000008800 */
[----:B------:R-:W-:Y:S01]  /*e1d0*/  IMAD.WIDE.U32 R10, R15, UR4, R10 ;  /* 0x000000040f0a7c25 */ /* 0x000fe2000f8e000a */
[----:B------:R-:W-:Y:S01]  /*e1e0*/  SHF.R.S32.HI R15, RZ, 0x1f, R19 ;  /* 0x0000001fff0f7819 */ /* 0x000fe20000011413 */
[----:B------:R-:W-:-:S02]  /*e1f0*/  UMOV UR4, 0x400 ;  /* 0x0000040000047882 */ /* 0x000fc40000000000 */
[----:B------:R-:W-:Y:S02]  /*e200*/  IMAD R14, R14, UR6, RZ ;  /* 0x000000060e0e7c24 */ /* 0x000fe4000f8e02ff */
[----:B------:R-:W-:Y:S02]  /*e210*/  IMAD R18, R15, UR8, RZ ;  /* 0x000000080f127c24 */ /* 0x000fe4000f8e02ff */
[----:B------:R-:W-:Y:S02]  /*e220*/  IMAD.IADD R11, R11, 0x1, R21 ;  /* 0x000000010b0b7824 */ /* 0x000fe400078e0215 */
        /* <DEDUP_REMOVED lines=14> */
[----:B------:R-:W-:Y:S01]  /*e310*/  SHFL.IDX PT, R12, R18, 0x1, 0x1c1f ;  /* 0x003c1f00120c7f89 */ /* 0x000fe200000e0000 */
[----:B------:R-:W-:Y:S01]  /*e320*/  LEA.HI.X R25, R10, UR9, R7, 0x2, P1 ;  /* 0x000000090a197c11 */ /* 0x000fe200088f1407 */
[----:B------:R-:W-:Y:S01]  /*e330*/  IMAD R21, R9, UR6, RZ ;  /* 0x0000000609157c24 */ /* 0x000fe2000f8e02ff */
[----:B------:R-:W-:Y:S01]  /*e340*/  LOP3.LUT P0, RZ, R2, 0x3, RZ, 0xc0, !PT ;  /* 0x0000000302ff7812 */ /* 0x000fe2000780c0ff */
[----:B------:R-:W-:Y:S01]  /*e350*/  SHFL.IDX PT, R10, R18, RZ, 0x1c1f ;  /* 0x001c1fff120a7589 */ /* 0x000fe200000e0000 */
[C---:B------:R-:W-:Y:S01]  /*e360*/  VIADD R20, R14.reuse, 0x8 ;  /* 0x000000080e147836 */ /* 0x040fe20000000000 */
[----:B------:R-:W-:Y:S01]  /*e370*/  UIADD3 UR4, UR4, 0x2d820, URZ ;  /* 0x0002d82004047890 */ /* 0x000fe2000fffe03f */
[CC--:B------:R-:W-:Y:S01]  /*e380*/  ISETP.GE.OR P1, PT, R14.reuse, R21.reuse, P0 ;  /* 0x000000150e00720c */ /* 0x0c0fe20000726670 */
[----:B------:R-:W0:Y:S01]  /*e390*/  SHFL.IDX PT, R11, R15, RZ, 0x1c1f ;  /* 0x001c1fff0f0b7589 */ /* 0x000e2200000e0000 */
[-C--:B------:R-:W-:Y:S01]  /*e3a0*/  ISETP.GE.AND P2, PT, R14, R21.reuse, PT ;  /* 0x000000150e00720c */ /* 0x080fe20003f46270 */
[----:B------:R-:W-:Y:S01]  /*e3b0*/  UPRMT UR4, URZ, 0x654, UR4 ;  /* 0x000006543f047896 */ /* 0x000fe20008000004 */
[----:B------:R-:W-:Y:S01]  /*e3c0*/  ISETP.GE.OR P0, PT, R20, R21, P0 ;  /* 0x000000151400720c */ /* 0x000fe20000706670 */
[----:B------:R-:W1:Y:S01]  /*e3d0*/  SHFL.IDX PT, R13, R15, 0x1, 0x1c1f ;  /* 0x003c1f000f0d7f89 */ /* 0x000e6200000e0000 */
[----:B------:R-:W-:-:S03]  /*e3e0*/  LOP3.LUT R9, R8, 0x7ffffffc, RZ, 0xc0, !PT ;  /* 0x7ffffffc08097812 */ /* 0x000fc600078ec0ff */
[----:B------:R2:W3:Y:S02]  /*e3f0*/  SHFL.IDX PT, R6, R24, RZ, 0x1c1f ;  /* 0x001c1fff18067589 */ /* 0x0004e400000e0000 */
[----:B------:R-:W-:Y:S01]  /*e400*/  IMAD.IADD R9, R2, 0x1, -R9 ;  /* 0x0000000102097824 */ /* 0x000fe200078e0a09 */
[----:B------:R-:W-:Y:S01]  /*e410*/  SYNCS.ARRIVE.TRANS64.RED.A1T0 RZ, [UR4], RZ ;  /* 0x000000ffffff79a7 */ /* 0x000fe20008100404 */
[----:B------:R2:W4:Y:S02]  /*e420*/  SHFL.IDX PT, R7, R25, RZ, 0x1c1f ;  /* 0x001c1fff19077589 */ /* 0x00052400000e0000 */
[----:B------:R-:W-:Y:S02]  /*e430*/  IMAD.SHL.U32 R9, R9, 0x2, RZ ;  /* 0x0000000209097824 */ /* 0x000fe400078e00ff */
        /* <DEDUP_REMOVED lines=13> */
[C---:B------:R-:W-:Y:S01]  /*e510*/  VIADD R22, R9.reuse, 0x38 ;  /* 0x0000003809167836 */ /* 0x040fe20000000000 */
[----:B------:R-:W-:Y:S01]  /*e520*/  ISETP.GE.AND P4, PT, R10, UR4, PT ;  /* 0x000000040a007c0c */ /* 0x000fe2000bf86270 */
[----:B------:R-:W-:-:S06]  /*e530*/  VIADD R23, R9, 0x40 ;  /* 0x0000004009177836 */ /* 0x000fcc0000000000 */
[----:B------:R-:W-:Y:S02]  /*e540*/  @!P1 LEA.HI R0, R0, R0, RZ, 0x1 ;  /* 0x0000000000009211 */ /* 0x000fe400078f08ff */
[----:B------:R-:W-:Y:S02]  /*e550*/  @!P2 LEA.HI R2, R2, R2, RZ, 0x1 ;  /* 0x000000020202a211 */ /* 0x000fe400078f08ff */
[----:B------:R-:W-:Y:S02]  /*e560*/  @!P3 LEA.HI R8, R3, R3, RZ, 0x1 ;  /* 0x000000030308b211 */ /* 0x000fe400078f08ff */
[----:B------:R-:W-:Y:S02]  /*e570*/  @!P1 LOP3.LUT R11, R0, 0xfffffffe, RZ, 0xc0, !PT ;  /* 0xfffffffe000b9812 */ /* 0x000fe400078ec0ff */
[----:B------:R-:W-:Y:S02]  /*e580*/  @!P4 LEA.HI R0, R10, R10, RZ, 0x1 ;  /* 0x0000000a0a00c211 */ /* 0x000fe400078f08ff */
[----:B------:R-:W-:Y:S01]  /*e590*/  @!P2 LOP3.LUT R13, R2, 0xfffffffe, RZ, 0xc0, !PT ;  /* 0xfffffffe020da812 */ /* 0x000fe200078ec0ff */
[----:B---34-:R-:W-:Y:S01]  /*e5a0*/  @!P0 IMAD.WIDE R2, R9, 0x4, R6 ;  /* 0x0000000409028825 */ /* 0x018fe200078e0206 */
[----:B------:R-:W-:-:S02]  /*e5b0*/  @!P3 LOP3.LUT R15, R8, 0xfffffffe, RZ, 0xc0, !PT ;  /* 0xfffffffe080fb812 */ /* 0x000fc400078ec0ff */
[----:B------:R-:W-:Y:S01]  /*e5c0*/  @!P4 LOP3.LUT R19, R0, 0xfffffffe, RZ, 0xc0, !PT ;  /* 0xfffffffe0013c812 */ /* 0x000fe200078ec0ff */
[--C-:B------:R-:W-:Y:S01]  /*e5d0*/  @!P1 IMAD.WIDE R10, R11, 0x4, R6.reuse ;  /* 0x000000040b0a9825 */ /* 0x100fe200078e0206 */
[----:B------:R0:W-:Y:S03]  /*e5e0*/  @!P0 ST.E.64 desc[UR6][R2.64], R4 ;  /* 0x0000000402008985 */ /* 0x0001e6000c101b06 */
[----:B------:R-:W-:Y:S01]  /*e5f0*/  VIADD R0, R9, 0x28 ;  /* 0x0000002809007836 */ /* 0x000fe20000000000 */
[----:B------:R1:W-:Y:S01]  /*e600*/  @!P1 ST.E.64 desc[UR6][R10.64], R92 ;  /* 0x0000005c0a009985 */ /* 0x0003e2000c101b06 */
[----:B------:R-:W-:-:S03]  /*e610*/  @!P2 IMAD.WIDE R12, R13, 0x4, R6 ;  /* 0x000000040d0ca825 */ /* 0x000fc600078e0206 */
[----:B------:R-:W-:Y:S01]  /*e620*/  ISETP.GE.AND P0, PT, R0, UR4, PT ;  /* 0x0000000400007c0c */ /* 0x000fe2000bf06270 */
[----:B------:R-:W-:Y:S01]  /*e630*/  VIADD R8, R9, 0x30 ;  /* 0x0000003009087836 */ /* 0x000fe20000000000 */
[----:B------:R2:W-:Y:S01]  /*e640*/  @!P2 ST.E.64 desc[UR6][R12.64], R96 ;  /* 0x000000600c00a985 */ /* 0x0005e2000c101b06 */
[--C-:B------:R-:W-:Y:S01]  /*e650*/  @!P3 IMAD.WIDE R14, R15, 0x4, R6.reuse ;  /* 0x000000040f0eb825 */ /* 0x100fe200078e0206 */
[----:B------:R-:W-:Y:S02]  /*e660*/  ISETP.GE.AND P2, PT, R22, UR4, PT ;  /* 0x0000000416007c0c */ /* 0x000fe4000bf46270 */
        /* <DEDUP_REMOVED lines=8> */
[----:B------:R-:W-:Y:S01]  /*e6f0*/  VIADD R5, R9, 0x58 ;  /* 0x0000005809057836 */ /* 0x000fe20000000000 */
[----:B------:R-:W-:-:S02]  /*e700*/  ISETP.GE.AND P5, PT, R3, UR4, PT ;  /* 0x0000000403007c0c */ /* 0x000fc4000bfa6270 */
[----:B------:R-:W-:Y:S02]  /*e710*/  ISETP.GE.AND P4, PT, R2, UR4, PT ;  /* 0x0000000402007c0c */ /* 0x000fe4000bf86270 */
[----:B------:R-:W-:Y:S02]  /*e720*/  ISETP.GE.AND P6, PT, R5, UR4, PT ;  /* 0x0000000405007c0c */ /* 0x000fe4000bfc6270 */
[----:B------:R-:W-:Y:S02]  /*e730*/  @!P1 LEA.HI R8, R8, R8, RZ, 0x1 ;  /* 0x0000000808089211 */ /* 0x000fe400078f08ff */
[----:B------:R-:W-:Y:S02]  /*e740*/  @!P2 LEA.HI R22, R22, R22, RZ, 0x1 ;  /* 0x000000161616a211 */ /* 0x000fe400078f08ff */
[----:B------:R-:W-:Y:S02]  /*e750*/  @!P3 LEA.HI R23, R23, R23, RZ, 0x1 ;  /* 0x000000171717b211 */ /* 0x000fe400078f08ff */
[----:B-1----:R-:W-:-:S02]  /*e760*/  @!P2 LOP3.LUT R11, R22, 0xfffffffe, RZ, 0xc0, !PT ;  /* 0xfffffffe160ba812 */ /* 0x002fc400078ec0ff */
[----:B------:R-:W-:Y:S02]  /*e770*/  @!P5 LEA.HI R4, R3, R3, RZ, 0x1 ;  /* 0x000000030304d211 */ /* 0x000fe400078f08ff */
[----:B------:R-:W-:Y:S02]  /*e780*/  @!P4 LEA.HI R2, R2, R2, RZ, 0x1 ;  /* 0x000000020202c211 */ /* 0x000fe400078f08ff */
[----:B------:R-:W-:Y:S02]  /*e790*/  @!P6 LEA.HI R10, R5, R5, RZ, 0x1 ;  /* 0x00000005050ae211 */ /* 0x000fe400078f08ff */
[----:B------:R-:W-:Y:S02]  /*e7a0*/  @!P0 LOP3.LUT R3, R0, 0xfffffffe, RZ, 0xc0, !PT ;  /* 0xfffffffe00038812 */ /* 0x000fe400078ec0ff */
[----:B------:R-:W-:Y:S02]  /*e7b0*/  @!P1 LOP3.LUT R5, R8, 0xfffffffe, RZ, 0xc0, !PT ;  /* 0xfffffffe08059812 */ /* 0x000fe400078ec0ff */
[----:B--2---:R-:W-:-:S02]  /*e7c0*/  @!P3 LOP3.LUT R13, R23, 0xfffffffe, RZ, 0xc0, !PT ;  /* 0xfffffffe170db812 */ /* 0x004fc400078ec0ff */
[----:B---3--:R-:W-:Y:S01]  /*e7d0*/  @!P4 LOP3.LUT R15, R2, 0xfffffffe, RZ, 0xc0, !PT ;  /* 0xfffffffe020fc812 */ /* 0x008fe200078ec0ff */
[--C-:B------:R-:W-:Y:S01]  /*e7e0*/  @!P0 IMAD.WIDE R2, R3, 0x4, R6.reuse ;  /* 0x0000000403028825 */ /* 0x100fe200078e0206 */
[----:B0-----:R-:W-:Y:S02]  /*e7f0*/  @!P5 LOP3.LUT R19, R4, 0xfffffffe, RZ, 0xc0, !PT ;  /* 0xfffffffe0413d812 */ /* 0x001fe400078ec0ff */
[----:B------:R-:W-:Y:S01]  /*e800*/  @!P6 LOP3.LUT R23, R10, 0xfffffffe, RZ, 0xc0, !PT ;  /* 0xfffffffe0a17e812 */ /* 0x000fe200078ec0ff */
        /* <DEDUP_REMOVED lines=12> */
[----:B------:R0:W-:Y:S02]  /*e8d0*/  @!P6 ST.E.64 desc[UR6][R6.64], R132 ;  /* 0x000000840600e985 */ /* 0x0001e4000c101b06 */
.L_x_10282:
[----:B------:R-:W-:Y:S05]  /*e8e0*/  BSYNC B0 ;  /* 0x0000000000007941 */ /* 0x000fea0003800000 */
.L_x_10281:
[----:B------:R-:W-:Y:S01]  /*e8f0*/  ISETP.GE.AND P0, PT, R20, R21, PT ;  /* 0x000000151400720c */ /* 0x000fe20003f06270 */
[----:B0-----:R0:W1:Y:S04]  /*e900*/  SHFL.IDX PT, R15, R25, 0x1, 0x1c1f ;  /* 0x003c1f00190f7f89 */ /* 0x00106800000e0000 */
[----:B------:R0:W0:Y:S08]  /*e910*/  SHFL.IDX PT, R14, R24, 0x1, 0x1c1f ;  /* 0x003c1f00180e7f89 */ /* 0x00003000000e0000 */
        /* <DEDUP_REMOVED lines=13> */
[----:B------:R-:W-:Y:S01]  /*e9f0*/  ULDC.64 UR6, c[0x0][0x208] ;  /* 0x0000820000067ab9 */ /* 0x000fe20000000a00 */
[----:B------:R-:W-:Y:S01]  /*ea00*/  ISETP.GE.AND P1, PT, R12, UR4, PT ;  /* 0x000000040c007c0c */ /* 0x000fe2000bf26270 */
[----:B------:R-:W-:-:S02]  /*ea10*/  VIADD R18, R9, 0x40 ;  /* 0x0000004009127836 */ /* 0x000fc40000000000 */
[C---:B------:R-:W-:Y:S02]  /*ea20*/  VIADD R19, R9.reuse, 0x48 ;  /* 0x0000004809137836 */ /* 0x040fe40000000000 */
[----:B------:R-:W-:Y:S01]  /*ea30*/  @!P3 LEA.HI R0, R0, R0, RZ, 0x1 ;  /* 0x000000000000b211 */ /* 0x000fe200078f08ff */
[----:B------:R-:W-:Y:S01]  /*ea40*/  VIADD R20, R9, 0x50 ;  /* 0x0000005009147836 */ /* 0x000fe20000000000 */
[----:B------:R-:W-:Y:S02]  /*ea50*/  @!P4 LEA.HI R2, R2, R2, RZ, 0x1 ;  /* 0x000000020202c211 */ /* 0x000fe400078f08ff */
[----:B------:R-:W-:Y:S02]  /*ea60*/  @!P5 LEA.HI R3, R3, R3, RZ, 0x1 ;  /* 0x000000030303d211 */ /* 0x000fe400078f08ff */
[----:B------:R-:W-:Y:S01]  /*ea70*/  @!P3 LOP3.LUT R5, R0, 0xfffffffe, RZ, 0xc0, !PT ;  /* 0xfffffffe0005b812 */ /* 0x000fe200078ec0ff */
[----:B------:R-:W-:Y:S01]  /*ea80*/  VIADD R0, R9, 0x30 ;  /* 0x0000003009007836 */ /* 0x000fe20000000000 */
[----:B----4-:R-:W-:-:S02]  /*ea90*/  @!P4 LOP3.LUT R7, R2, 0xfffffffe, RZ, 0xc0, !PT ;  /* 0xfffffffe0207c812 */ /* 0x010fc400078ec0ff */
[----:B------:R-:W-:Y:S01]  /*eaa0*/  @!P5 LOP3.LUT R11, R3, 0xfffffffe, RZ, 0xc0, !PT ;  /* 0xfffffffe030bd812 */ /* 0x000fe200078ec0ff */
[--C-:B01----:R-:W-:Y:S01]  /*eab0*/  @!P2 IMAD.WIDE R2, R9, 0x4, R14.reuse ;  /* 0x000000040902a825 */ /* 0x103fe200078e020e */
[----:B------:R-:W-:Y:S02]  /*eac0*/  @!P0 LEA.HI R8, R8, R8, RZ, 0x1 ;  /* 0x0000000808088211 */ /* 0x000fe400078f08ff */
[----:B------:R-:W-:Y:S01]  /*ead0*/  ISETP.GE.AND P6, PT, R20, UR4, PT ;  /* 0x0000000414007c0c */ /* 0x000fe2000bfc6270 */
[--C-:B------:R-:W-:Y:S01]  /*eae0*/  @!P3 IMAD.WIDE R4, R5, 0x4, R14.reuse ;  /* 0x000000040504b825 */ /* 0x100fe200078e020e */
[----:B------:R0:W-:Y:S01]  /*eaf0*/  @!P2 ST.E.64 desc[UR6][R2.64], R90 ;  /* 0x0000005a0200a985 */ /* 0x0001e2000c101b06 */
[----:B------:R-:W-:Y:S02]  /*eb00*/  ISETP.GE.AND P2, PT, R0, UR4, PT ;  /* 0x0000000400007c0c */ /* 0x000fe4000bf46270 */
[----:B---3--:R-:W-:Y:S01]  /*eb10*/  @!P4 IMAD.WIDE R6, R7, 0x4, R14 ;  /* 0x000000040706c825 */ /* 0x008fe200078e020e */
        /* <DEDUP_REMOVED lines=21> */
[----:B------:R-:W-:-:S02]  /*ec70*/  @!P3 LOP3.LUT R13, R13, 0xfffffffe, RZ, 0xc0, !PT ;  /* 0xfffffffe0d0db812 */ /* 0x000fc400078ec0ff */
[----:B---3--:R-:W-:Y:S02]  /*ec80*/  @!P4 LOP3.LUT R11, R18, 0xfffffffe, RZ, 0xc0, !PT ;  /* 0xfffffffe120bc812 */ /* 0x008fe400078ec0ff */
[----:B------:R-:W-:Y:S02]  /*ec90*/  ISETP.GE.AND P0, PT, R9, UR4, PT ;  /* 0x0000000409007c0c */ /* 0x000fe4000bf06270 */
[----:B------:R-:W-:Y:S02]  /*eca0*/  @!P5 LOP3.LUT R19, R19, 0xfffffffe, RZ, 0xc0, !PT ;  /* 0xfffffffe1313d812 */ /* 0x000fe400078ec0ff */
[----:B------:R-:W-:Y:S01]  /*ecb0*/  @!P6 LOP3.LUT R21, R20, 0xfffffffe, RZ, 0xc0, !PT ;  /* 0xfffffffe1415e812 */ /* 0x000fe200078ec0ff */
        /* <DEDUP_REMOVED lines=17> */
.L_x_10280:
[----:B------:R-:W-:-:S05]  /*edd0*/  VIADD R0, R2, 0xffffff80 ;  /* 0xffffff8002007836 */ /* 0x000fca0000000000 */
        /* <DEDUP_REMOVED lines=60> */
.L_x_10199:
        /* <DEDUP_REMOVED lines=18> */
.L_x_10283:
[----:B------:R-:W-:Y:S01]  /*f2c0*/  ULDC UR7, c[0x0][0xc50] ;  /* 0x0003140000077ab9 */ /* 0x000fe20000000800 */
[----:B------:R-:W-:Y:S01]  /*f2d0*/  UMOV UR36, UR6 ;  /* 0x0000000600247c82 */ /* 0x000fe20008000000 */
[----:B------:R-:W-:-:S11]  /*f2e0*/  UISETP.NE.AND UP0, UPT, UR7, 0x1, UPT ;  /* 0x000000010700788c */ /* 0x000fd6000bf05270 */
[----:B------:R-:W-:Y:S01]  /*f2f0*/  @UP0 ULDC UR4, c[0x0][0xc54] ;  /* 0x0003150000040ab9 */ /* 0x000fe20000000800 */
[----:B------:R-:W-:Y:S01]  /*f300*/  @UP0 ULDC UR8, c[0x0][0xc58] ;  /* 0x0003160000080ab9 */ /* 0x000fe20000000800 */
[----:B------:R-:W-:-:S04]  /*f310*/  UIMAD.WIDE.U32 UR4, UR6, UR4, URZ ;  /* 0x00000004060472a5 */ /* 0x000fc8000f8e003f */
[----:B------:R-:W-:-:S12]  /*f320*/  @UP0 USHF.R.U32.HI UR36, URZ, UR8, UR5 ;  /* 0x000000083f240299 */ /* 0x000fd80008011605 */
.L_x_10284:
        /* <DEDUP_REMOVED lines=25> */
[----:B0-----:R-:W-:-:S04]  /*f4c0*/  UIMAD UR48, UR48, 0xc0, URZ ;  /* 0x000000c0303078a4 */ /* 0x001fc8000f8e023f */
        /* <DEDUP_REMOVED lines=19> */
.L_x_10287:
[----:B------:R-:W-:-:S11]  /*f600*/  UISETP.NE.AND UP0, UPT, UR5, 0x1, UPT ;  /* 0x000000010500788c */ /* 0x000fd6000bf05270 */
[----:B------:R-:W-:Y:S02]  /*f610*/  @UP0 ULDC.64 UR14, c[0x0][0x9e8] ;  /* 0x00027a00000e0ab9 */ /* 0x000fe40000000a00 */
[----:B------:R-:W-:-:S04]  /*f620*/  UIMAD.WIDE.U32 UR6, UR8, UR14, URZ ;  /* 0x0000000e080672a5 */ /* 0x000fc8000f8e003f */
[----:B------:R-:W-:-:S12]  /*f630*/  @UP0 USHF.R.U32.HI UR8, URZ, UR15, UR7 ;  /* 0x0000000f3f080299 */ /* 0x000fd80008011607 */
.L_x_10288:
[----:B------:R-:W-:-:S04]  /*f640*/  UIMAD UR8, UR8, UR5, UR5 ;  /* 0x00000005080872a4 */ /* 0x000fc8000f8e0205 */
[----:B------:R-:W-:-:S04]  /*f650*/  UISETP.LT.AND UP0, UPT, UR4, UR8, UPT ;  /* 0x000000080400728c */ /* 0x000fc8000bf01270 */
[----:B------:R-:W-:-:S12]  /*f660*/  USEL UR4, UR4, UR8, UP0 ;  /* 0x0000000804047287 */ /* 0x000fd80008000000 */
.L_x_10286:
        /* <DEDUP_REMOVED lines=26> */
.L_x_10290:
[----:B------:R-:W-:-:S11]  /*f810*/  UISETP.NE.AND UP0, UPT, UR5, 0x1, UPT ;  /* 0x000000010500788c */ /* 0x000fd6000bf05270 */
[----:B------:R-:W-:Y:S02]  /*f820*/  @UP0 ULDC.64 UR10, c[0x0][0x9e8] ;  /* 0x00027a00000a0ab9 */ /* 0x000fe40000000a00 */
[----:B------:R-:W-:-:S04]  /*f830*/  UIMAD.WIDE.U32 UR6, UR4, UR10, URZ ;  /* 0x0000000a040672a5 */ /* 0x000fc8000f8e003f */
[----:B------:R-:W-:-:S12]  /*f840*/  @UP0 USHF.R.U32.HI UR4, URZ, UR11, UR7 ;  /* 0x0000000b3f040299 */ /* 0x000fd80008011607 */
.L_x_10291:
[----:B------:R-:W-:-:S04]  /*f850*/  UIMAD UR4, UR4, UR5, URZ ;  /* 0x00000005040472a4 */ /* 0x000fc8000f8e023f */
[----:B------:R-:W-:-:S04]  /*f860*/  UISETP.LT.AND UP0, UPT, UR8, UR4, UPT ;  /* 0x000000040800728c */ /* 0x000fc8000bf01270 */
[----:B------:R-:W-:-:S12]  /*f870*/  USEL UR8, UR8, UR4, !UP0 ;  /* 0x0000000408087287 */ /* 0x000fd8000c000000 */
.L_x_10289:
        /* <DEDUP_REMOVED lines=20> */
[----:B------:R-:W-:Y:S01]  /*f9c0*/  IABS R5, UR6 ;  /* 0x0000000600057c13 */ /* 0x000fe20008000000 */
[----:B------:R-:W-:-:S04]  /*f9d0*/  ULOP3.LUT UR6, UR6, UR9, URZ, 0x3c, !UPT ;  /* 0x0000000906067292 */ /* 0x000fc8000f8e3c3f */
[----:B------:R-:W-:-:S05]  /*f9e0*/  IMAD.MOV.U32 R4, RZ, RZ, R5 ;  /* 0x000000ffff047224 */ /* 0x000fca00078e0005 */
        /* <DEDUP_REMOVED lines=23> */
.L_x_10292:
[----:B------:R-:W-:Y:S01]  /*fb60*/  UIMAD UR39, UR47, UR43, UR42 ;  /* 0x0000002b2f2772a4 */ /* 0x000fe2000f8e022a */
[----:B------:R-:W-:Y:S02]  /*fb70*/  IMAD.U32 R19, RZ, RZ, UR12 ;  /* 0x0000000cff137e24 */ /* 0x000fe4000f8e00ff */
[----:B------:R-:W-:Y:S02]  /*fb80*/  IMAD.MOV.U32 R20, RZ, RZ, 0x1 ;  /* 0x00000001ff147424 */ /* 0x000fe400078e00ff */
[----:B------:R-:W-:Y:S02]  /*fb90*/  IMAD.MOV.U32 R3, RZ, RZ, 0x1 ;  /* 0x00000001ff037424 */ /* 0x000fe400078e00ff */
[----:B------:R-:W-:-:S05]  /*fba0*/  IMAD.U32 R0, RZ, RZ, UR39 ;  /* 0x00000027ff007e24 */ /* 0x000fca000f8e00ff */
[----:B------:R-:W-:Y:S01]  /*fbb0*/  VIADDMNMX R19, R0, UR43, R19, PT ;  /* 0x0000002b00137c46 */ /* 0x000fe2000b800113 */
[----:B------:R-:W-:-:S03]  /*fbc0*/  IMAD.MOV.U32 R0, RZ, RZ, RZ ;  /* 0x000000ffff007224 */ /* 0x000fc600078e00ff */
[----:B------:R-:W-:-:S13]  /*fbd0*/  ISETP.GT.AND P0, PT, R19, UR39, PT ;  /* 0x0000002713007c0c */ /* 0x000fda000bf04270 */
        /* <DEDUP_REMOVED lines=24> */
.L_x_10293:
        /* <DEDUP_REMOVED lines=20> */
.L_x_10295:
        /* <DEDUP_REMOVED lines=15> */
.L_x_10294:
[----:B------:R-:W0:Y:S01]  /*ff90*/  LDC.64 R4, c[0x0][0x9f8] ;  /* 0x00027e00ff047b82 */ /* 0x000e220000000a00 */
[----:B------:R-:W-:Y:S01]  /*ffa0*/  IMAD.MOV.U32 R18, RZ, RZ, R23 ;  /* 0x000000ffff127224 */ /* 0x000fe200078e0017 */
[----:B------:R-:W-:Y:S01]  /*ffb0*/  ULDC.64 UR4, c[0x0][0x208] ;  /* 0x0000820000047ab9 */ /* 0x000fe20000000a00 */
[----:B0-----:R-:W-:-:S04]  /*ffc0*/  ISETP.NE.U32.AND P0, PT, R4, RZ, PT ;  /* 0x000000ff0400720c */ /* 0x001fc80003f05070 */
[----:B------:R-:W-:-:S13]  /*ffd0*/  ISETP.NE.AND.EX P0, PT, R5, RZ, PT, P0 ;  /* 0x000000ff0500720c */ /* 0x000fda0003f05300 */
[----:B------:R-:W0:Y:S02]  /*ffe0*/  @P0 LDC.64 R4, c[0x0][0x9f8] ;  /* 0x00027e00ff040b82 */ /* 0x000e240000000a00 */
[----:B0-----:R-:W-:-:S06]  /*fff0*/  @P0 IMAD.WIDE R6, R23, 0x4, R4 ;  /* 0x0000000417060825 */ /* 0x001fcc00078e0204 */
[----:B------:R-:W0:Y:S01]  /*10000*/  LDC.64 R4, c[0x0][0x418] ;  /* 0x00010600ff047b82 */ /* 0x000e220000000a00 */
[----:B------:R-:W2:Y:S01]  /*10010*/  @P0 LDG.E R18, desc[UR4][R6.64] ;  /* 0x0000000406120981 */ /* 0x000ea2000c1e1900 */
[----:B------:R-:W-:Y:S01]  /*10020*/  UMOV UR4, 0xffffffff ;  /* 0xffffffff00047882 */ /* 0x000fe20000000000 */
[----:B------:R-:W-:Y:S01]  /*10030*/  LOP3.LUT R26, R26, 0xfffffffe, RZ, 0xc0, !PT ;  /* 0xfffffffe1a1a7812 */ /* 0x000fe200078ec0ff */
[----:B------:R-:W-:Y:S01]  /*10040*/  VIADD R27, R19, 0xffffffff ;  /* 0xffffffff131b7836 */ /* 0x000fe20000000000 */
[----:B0-----:R-:W-:-:S04]  /*10050*/  ISETP.NE.U32.AND P0, PT, R4, RZ, PT ;  /* 0x000000ff0400720c */ /* 0x001fc80003f05070 */
[----:B------:R-:W-:-:S13]  /*10060*/  ISETP.NE.AND.EX P1, PT, R5, RZ, PT, P0 ;  /* 0x000000ff0500720c */ /* 0x000fda0003f25300 */
[----:B------:R-:W-:Y:S02]  /*10070*/  @P1 LOP3.LUT R26, R26, 0x1, RZ, 0xfc, !PT ;  /* 0x000000011a1a1812 */ /* 0x000fe400078efcff */
[----:B--2---:R-:W-:Y:S02]  /*10080*/  SHF.R.S32.HI R24, RZ, 0x1f, R18 ;  /* 0x0000001fff187819 */ /* 0x004fe40000011412 */
[----:B------:R-:W-:Y:S01]  /*10090*/  SEL R25, R18, RZ, !P1 ;  /* 0x000000ff12197207 */ /* 0x000fe20004800000 */
[----:B------:R-:W-:Y:S06]  /*100a0*/  BRA.DIV UR4, `(.L_x_10296) ;  /* 0x0000003a04507947 */ /* 0x000fec000b800000 */
[----:B------:R0:W1:Y:S02]  /*100b0*/  SHFL.IDX PT, R14, R17, RZ, 0x1f ;  /* 0x00001fff110e7589 */ /* 0x00006400000e0000 */
.L_x_10380:
        /* <DEDUP_REMOVED lines=8> */
.L_x_10383:
[----:B------:R-:W-:Y:S05]  /*10140*/  @!P6 BRA `(.L_x_10297) ;  /* 0x0000000000fce947 */ /* 0x000fea0003800000 */
[----:B------:R-:W-:Y:S02]  /*10150*/  IMAD.MOV.U32 R0, RZ, RZ, 0x1 ;  /* 0x00000001ff007424 */ /* 0x000fe400078e00ff */
[----:B------:R-:W-:-:S03]  /*10160*/  IMAD.MOV.U32 R25, RZ, RZ, R18 ;  /* 0x000000ffff197224 */ /* 0x000fc600078e0012 */
[----:B------:R-:W-:Y:S01]  /*10170*/  SHF.L.U32 R0, R0, 0x1f, RZ ;  /* 0x0000001f00007819 */ /* 0x000fe200000006ff */
[----:B------:R-:W-:Y:S06]  /*10180*/  @!P1 BRA `(.L_x_10299) ;  /* 0x00000000004c9947 */ /* 0x000fec0003800000 */
[----:B------:R-:W1:Y:S01]  /*10190*/  LDC R8, c[0x0][0x43c] ;  /* 0x00010f00ff087b82 */ /* 0x000e620000000800 */
[----:B------:R-:W-:Y:S01]  /*101a0*/  IMAD.MOV.U32 R3, RZ, RZ, R27 ;  /* 0x000000ffff037224 */ /* 0x000fe200078e001b */
[----:B------:R-:W-:Y:S01]  /*101b0*/  ULDC.64 UR4, c[0x0][0x428] ;  /* 0x00010a0000047ab9 */ /* 0x000fe20000000a00 */
[----:B------:R-:W-:Y:S01]  /*101c0*/  ULDC.64 UR6, c[0x0][0x208] ;  /* 0x0000820000067ab9 */ /* 0x000fe20000000a00 */
        /* <DEDUP_REMOVED lines=15> */
.L_x_10299:
[----:B------:R-:W2:Y:S01]  /*102c0*/  SYNCS.PHASECHK.TRANS64.TRYWAIT P0, [UR38+0x2d840], R0 ;  /* 0x02d84000ff0075a7 */ /* 0x000ea20008000166 */
[----:B------:R-:W-:Y:S01]  /*102d0*/  ISETP.NE.AND P1, PT, R22, RZ, PT ;  /* 0x000000ff1600720c */ /* 0x000fe20003f25270 */
[----:B--2---:R-:W-:-:S12]  /*102e0*/  @!P0 BRA `(.L_x_10300) ;  /* 0x0000003800008947 */ /* 0x004fd80003800000 */
.L_x_10384:
[----:B------:R-:W-:Y:S05]  /*102f0*/  @P1 BRA `(.L_x_10301) ;  /* 0x0000000000141947 */ /* 0x000fea0003800000 */
[----:B------:R-:W-:Y:S01]  /*10300*/  LOP3.LUT P0, RZ, R2, 0x1f, RZ, 0xc0, !PT ;  /* 0x0000001f02ff7812 */ /* 0x000fe2000780c0ff */
[----:B--2---:R-:W-:-:S04]  /*10310*/  IMAD.MOV.U32 R0, RZ, RZ, 0x6000 ;  /* 0x00006000ff007424 */ /* 0x004fc800078e00ff */
[----:B------:R3:W-:Y:S08]  /*10320*/  SYNCS.ARRIVE.TRANS64 RZ, [UR38+0x2d830], R0 ;  /* 0x02d83000ffff79a7 */ /* 0x0007f00008000026 */
[----:B---3--:R-:W-:Y:S05]  /*10330*/  @!P0 BRA `(.L_x_10301) ;  /* 0x0000000000048947 */ /* 0x008fea0003800000 */
[----:B------:R-:W-:Y:S01]  /*10340*/  BPT.TRAP 0x1 ;  /* 0x000000040000795c */ /* 0x000fe20000300000 */
.L_x_10301:
        /* <DEDUP_REMOVED lines=10> */
[----:B------:R-:W-:Y:S02]  /*103f0*/  USHF.L.U32 UR11, UR11, 0x7, URZ ;  /* 0x000000070b0b7899 */ /* 0x000fe4000800063f */
        /* <DEDUP_REMOVED lines=20> */
.L_x_10297:
[----:B------:R-:W-:Y:S05]  /*10540*/  WARPSYNC.ALL ;  /* 0x0000000000007948 */ /* 0x000fea0003800000 */
[----:B------:R-:W-:Y:S01]  /*10550*/  UIADD3 UR5, UR38, 0xc400, URZ ;  /* 0x0000c40026057890 */ /* 0x000fe2000fffe03f */
[----:B------:R-:W-:Y:S01]  /*10560*/  BAR.SYNC.DEFER_BLOCKING 0x8, 0x200 ;  /* 0x0208000000007b1d */ /* 0x000fe20000010000 */
[----:B------:R-:W-:Y:S01]  /*10570*/  USHF.R.S32.HI UR4, URZ, 0x1f, UR36 ;  /* 0x0000001f3f047899 */ /* 0x000fe20008011424 */
[----:B------:R-:W-:Y:S01]  /*10580*/  SHF.R.S32.HI R29, RZ, 0x1f, R23 ;  /* 0x0000001fff1d7819 */ /* 0x000fe20000011417 */
[----:B------:R-:W-:-:S03]  /*10590*/  ULOP3.LUT UP0, URZ, UR5, 0x1bf, URZ, 0xc0, !UPT ;  /* 0x000001bf053f7892 */ /* 0x000fc6000f80c03f */
[----:B------:R-:W-:Y:S02]  /*105a0*/  ULDC.64 UR6, c[0x0][0x2d8] ;  /* 0x0000b60000067ab9 */ /* 0x000fe40000000a00 */
[----:B------:R-:W-:Y:S01]  /*105b0*/  UIMAD UR4, UR4, UR6, URZ ;  /* 0x00000006040472a4 */ /* 0x000fe2000f8e023f */
[----:B------:R-:W-:Y:S01]  /*105c0*/  PLOP3.LUT P0, PT, PT, PT, UP0, 0x80, 0x0 ;  /* 0x000000000000781c */ /* 0x000fe20003f0f008 */
[----:B------:R-:W-:Y:S02]  /*105d0*/  UIMAD.WIDE.U32 UR40, UR36, UR6, URZ ;  /* 0x00000006242872a5 */ /* 0x000fe4000f8e003f */
[----:B------:R-:W-:-:S04]  /*105e0*/  UIMAD UR4, UR36, UR7, UR4 ;  /* 0x00000007240472a4 */ /* 0x000fc8000f8e0204 */
[----:B------:R-:W-:-:S06]  /*105f0*/  UIADD3 UR45, UR41, UR4, URZ ;  /* 0x00000004292d7290 */ /* 0x000fcc000fffe03f */
[----:B------:R-:W-:Y:S06]  /*10600*/  @!P0 BRA `(.L_x_10302) ;  /* 0x0000000000408947 */ /* 0x000fec0003800000 */
[----:B------:R-:W-:Y:S01]  /*10610*/  MOV R14, 0x0 ;  /* 0x00000000000e7802 */ /* 0x000fe20000000f00 */
[----:B------:R-:W-:Y:S01]  /*10620*/  ULDC.64 UR4, c[0x4][0x1b8] ;  /* 0x01006e0000047ab9 */ /* 0x000fe20000000a00 */
[----:B------:R-:W-:Y:S01]  /*10630*/  ULDC.64 UR6, c[0x4][0x1c0] ;  /* 0x0100700000067ab9 */ /* 0x000fe20000000a00 */
[----:B-1----:R-:W-:Y:S02]  /*10640*/  IMAD.U32 R4, RZ, RZ, UR4 ;  /* 0x00000004ff047e24 */ /* 0x002fe4000f8e00ff */
[----:B------:R-:W-:Y:S01]  /*10650*/  IMAD.U32 R5, RZ, RZ, UR5 ;  /* 0x00000005ff057e24 */ /* 0x000fe2000f8e00ff */
[----:B------:R-:W1:Y:S01]  /*10660*/  LDC.64 R14, c[0x4][R14] ;  /* 0x010000000e0e7b82 */ /* 0x000e620000000a00 */
        /* <DEDUP_REMOVED lines=10> */
.L_x_10302:
[----:B--2---:R-:W2:Y:S01]  /*10710*/  LDC R0, c[0x0][0x448] ;  /* 0x00011200ff007b82 */ /* 0x004ea20000000800 */
[----:B------:R-:W-:Y:S01]  /*10720*/  IMAD.SHL.U32 R3, R2, 0x8, RZ ;  /* 0x0000000802037824 */ /* 0x000fe200078e00ff */
[----:B-1----:R-:W-:Y:S01]  /*10730*/  SHF.R.U32.HI R4, RZ, 0x3, R2 ;  /* 0x00000003ff047819 */ /* 0x002fe20000011602 */
[----:B------:R-:W-:Y:S01]  /*10740*/  IMAD.SHL.U32 R6, R22, 0x8, RZ ;  /* 0x0000000816067824 */ /* 0x000fe200078e00ff */
[----:B------:R-:W-:Y:S01]  /*10750*/  UMOV UR4, UR40 ;  /* 0x0000002800047c82 */ /* 0x000fe20008000000 */
[----:B------:R-:W-:Y:S01]  /*10760*/  IMAD.SHL.U32 R8, R2, 0x20, RZ ;  /* 0x0000002002087824 */ /* 0x000fe200078e00ff */
[C---:B------:R-:W-:Y:S01]  /*10770*/  LOP3.LUT R7, R3.reuse, 0x18, RZ, 0xc0, !PT ;  /* 0x0000001803077812 */ /* 0x040fe200078ec0ff */
[----:B------:R-:W-:Y:S01]  /*10780*/  UMOV UR5, UR45 ;  /* 0x0000002d00057c82 */ /* 0x000fe20008000000 */
[----:B------:R-:W-:Y:S01]  /*10790*/  LOP3.LUT R3, R3, 0x20, RZ, 0xc0, !PT ;  /* 0x0000002003037812 */ /* 0x000fe200078ec0ff */
[----:B------:R-:W-:Y:S01]  /*107a0*/  ULDC.64 UR6, c[0x0][0x2c8] ;  /* 0x0000b20000067ab9 */ /* 0x000fe20000000a00 */
[----:B------:R-:W-:Y:S01]  /*107b0*/  LOP3.LUT R4, R4, 0x3, RZ, 0xc0, !PT ;  /* 0x0000000304047812 */ /* 0x000fe200078ec0ff */
[----:B------:R-:W-:Y:S01]  /*107c0*/  ULDC.64 UR8, c[0x0][0x280] ;  /* 0x0000a00000087ab9 */ /* 0x000fe20000000a00 */
[----:B------:R-:W-:-:S03]  /*107d0*/  LOP3.LUT R6, R3, 0x300, R6, 0xf8, !PT ;  /* 0x0000030003067812 */ /* 0x000fc600078ef806 */
[C---:B------:R-:W-:Y:S02]  /*107e0*/  IMAD R3, R4.reuse, 0x40, R7 ;  /* 0x0000004004037824 */ /* 0x040fe400078e0207 */
[----:B------:R-:W-:-:S05]  /*107f0*/  IMAD.SHL.U32 R4, R4, 0x8, RZ ;  /* 0x0000000804047824 */ /* 0x000fca00078e00ff */
[----:B------:R-:W-:Y:S02]  /*10800*/  LOP3.LUT R6, R6, R3, R4, 0xf6, !PT ;  /* 0x0000000306067212 */ /* 0x000fe400078ef604 */
[----:B--2---:R-:W-:Y:S01]  /*10810*/  ISETP.NE.AND P0, PT, R0, 0x1, PT ;  /* 0x000000010000780c */ /* 0x004fe20003f05270 */
[----:B------:R-:W1:Y:S01]  /*10820*/  LDC.64 R4, c[0x0][0x2e0] ;  /* 0x0000b800ff047b82 */ /* 0x000e620000000a00 */
[----:B------:R-:W-:-:S04]  /*10830*/  SHF.R.U32.HI R3, RZ, 0x2, R22 ;  /* 0x00000002ff037819 */ /* 0x000fc80000011616 */
[----:B------:R-:W-:-:S05]  /*10840*/  LOP3.LUT R8, R3, 0x60, R8, 0xf8, !PT ;  /* 0x0000006003087812 */ /* 0x000fca00078ef808 */
[----:B------:R-:W-:Y:S02]  /*10850*/  VIADD R9, R8, UR48 ;  /* 0x0000003008097c36 */ /* 0x000fe40008000000 */
[----:B------:R-:W2:Y:S02]  /*10860*/  @P0 LDC R10, c[0x0][0x44c] ;  /* 0x00011300ff0a0b82 */ /* 0x000ea40000000800 */
[----:B------:R-:W-:-:S06]  /*10870*/  IMAD.MOV.U32 R11, RZ, RZ, R9 ;  /* 0x000000ffff0b7224 */ /* 0x000fcc00078e0009 */
[----:B------:R-:W3:Y:S01]  /*10880*/  @P0 LDC R13, c[0x0][0x450] ;  /* 0x00011400ff0d0b82 */ /* 0x000ee20000000800 */
[----:B--2---:R-:W-:-:S07]  /*10890*/  @P0 IMAD.HI.U32 R8, R9, R10, RZ ;  /* 0x0000000a09080227 */ /* 0x004fce00078e00ff */
[----:B------:R-:W2:Y:S01]  /*108a0*/  @P0 LDC R10, c[0x0][0x44c] ;  /* 0x00011300ff0a0b82 */ /* 0x000ea20000000800 */
[----:B---3--:R-:W-:Y:S01]  /*108b0*/  @P0 SHF.R.U32.HI R11, RZ, R13, R8 ;  /* 0x0000000dff0b0219 */ /* 0x008fe20000011608 */
[----:B-1----:R-:W-:-:S04]  /*108c0*/  IMAD R8, R29, R4, RZ ;  /* 0x000000041d087224 */ /* 0x002fc800078e02ff */
[C---:B------:R-:W-:Y:S01]  /*108d0*/  IMAD R13, R23.reuse, R5, R8 ;  /* 0x00000005170d7224 */ /* 0x040fe200078e0208 */
[----:B------:R-:W-:Y:S01]  /*108e0*/  SHF.R.S32.HI R8, RZ, 0x1f, R11 ;  /* 0x0000001fff087819 */ /* 0x000fe2000001140b */
[----:B------:R-:W-:Y:S01]  /*108f0*/  IMAD.WIDE.U32 R4, R23, R4, UR4 ;  /* 0x0000000417047e25 */ /* 0x000fe2000f8e0004 */
[----:B------:R-:W-:-:S03]  /*10900*/  ULDC.64 UR4, c[0x0][0x2d0] ;  /* 0x0000b40000047ab9 */ /* 0x000fc60000000a00 */
[----:B------:R-:W-:Y:S02]  /*10910*/  IMAD R8, R8, UR4, RZ ;  /* 0x0000000408087c24 */ /* 0x000fe4000f8e02ff */
[----:B------:R-:W-:Y:S02]  /*10920*/  IMAD.IADD R5, R5, 0x1, R13 ;  /* 0x0000000105057824 */ /* 0x000fe400078e020d */
[C---:B------:R-:W-:Y:S02]  /*10930*/  IMAD R13, R11.reuse, UR5, R8 ;  /* 0x000000050b0d7c24 */ /* 0x040fe4000f8e0208 */
[----:B------:R-:W1:Y:S01]  /*10940*/  @P0 LDC R8, c[0x0][0x450] ;  /* 0x00011400ff080b82 */ /* 0x000e620000000800 */
[----:B------:R-:W-:Y:S02]  /*10950*/  IMAD.MOV R12, RZ, RZ, -R11 ;  /* 0x000000ffff0c7224 */ /* 0x000fe400078e0a0b */
[----:B------:R-:W-:-:S04]  /*10960*/  IMAD.WIDE.U32 R20, R11, UR4, R4 ;  /* 0x000000040b147c25 */ /* 0x000fc8000f8e0004 */
[----:B------:R-:W-:Y:S02]  /*10970*/  IMAD R11, R0, R12, R9 ;  /* 0x0000000c000b7224 */ /* 0x000fe400078e0209 */
[----:B------:R-:W-:Y:S02]  /*10980*/  VIADD R9, R9, 0x80 ;  /* 0x0000008009097836 */ /* 0x000fe40000000000 */
[----:B------:R-:W-:Y:S01]  /*10990*/  IMAD.IADD R21, R21, 0x1, R13 ;  /* 0x0000000115157824 */ /* 0x000fe200078e020d */
[----:B------:R-:W-:Y:S01]  /*109a0*/  SHF.R.S32.HI R12, RZ, 0x1f, R11 ;  /* 0x0000001fff0c7819 */ /* 0x000fe2000001140b */
[----:B--2---:R-:W-:-:S04]  /*109b0*/  @P0 IMAD.HI.U32 R13, R9, R10, RZ ;  /* 0x0000000a090d0227 */ /* 0x004fc800078e00ff */
[----:B------:R-:W-:Y:S02]  /*109c0*/  IMAD R12, R12, UR6, RZ ;  /* 0x000000060c0c7c24 */ /* 0x000fe4000f8e02ff */
[----:B------:R-:W-:-:S04]  /*109d0*/  IMAD.WIDE.U32 R20, R11, UR6, R20 ;  /* 0x000000060b147c25 */ /* 0x000fc8000f8e0014 */
[----:B------:R-:W-:Y:S02]  /*109e0*/  IMAD R15, R11, UR7, R12 ;  /* 0x000000070b0f7c24 */ /* 0x000fe4000f8e020c */
[----:B------:R-:W-:Y:S01]  /*109f0*/  IMAD.MOV.U32 R11, RZ, RZ, R9 ;  /* 0x000000ffff0b7224 */ /* 0x000fe200078e0009 */
[----:B-1----:R-:W-:Y:S01]  /*10a00*/  @P0 SHF.R.U32.HI R11, RZ, R8, R13 ;  /* 0x00000008ff0b0219 */ /* 0x002fe2000001160d */
[----:B------:R-:W-:Y:S01]  /*10a10*/  IMAD.IADD R13, R21, 0x1, R15 ;  /* 0x00000001150d7824 */ /* 0x000fe200078e020f */
[C---:B------:R-:W-:Y:S02]  /*10a20*/  LEA R10, P0, R20.reuse, UR8, 0x1 ;  /* 0x00000008140a7c11 */ /* 0x040fe4000f8008ff */
[--C-:B------:R-:W-:Y:S01]  /*10a30*/  SHF.R.S32.HI R8, RZ, 0x1f, R11.reuse ;  /* 0x0000001fff087819 */ /* 0x100fe2000001140b */
[----:B------:R-:W-:Y:S01]  /*10a40*/  IMAD.MOV R12, RZ, RZ, -R11 ;  /* 0x000000ffff0c7224 */ /* 0x000fe200078e0a0b */
[----:B------:R-:W-:Y:S01]  /*10a50*/  LEA.HI.X R20, R20, UR9, R13, 0x1, P0 ;  /* 0x0000000914147c11 */ /* 0x000fe200080f0c0d */
[----:B------:R-:W-:-:S04]  /*10a60*/  IMAD.WIDE.U32 R4, R11, UR4, R4 ;  /* 0x000000040b047c25 */ /* 0x000fc8000f8e0004 */
[----:B------:R-:W-:Y:S02]  /*10a70*/  IMAD R9, R0, R12, R9 ;  /* 0x0000000c00097224 */ /* 0x000fe400078e0209 */
[----:B------:R-:W-:Y:S01]  /*10a80*/  IMAD R8, R8, UR4, RZ ;  /* 0x0000000408087c24 */ /* 0x000fe2000f8e02ff */
[----:B------:R-:W-:Y:S02]  /*10a90*/  ULDC UR4, c[0x0][0x2b8] ;  /* 0x0000ae0000047ab9 */ /* 0x000fe40000000800 */
[----:B------:R-:W-:Y:S01]  /*10aa0*/  ISETP.GE.AND P2, PT, R7, UR4, PT ;  /* 0x0000000407007c0c */ /* 0x000fe2000bf46270 */
[----:B------:R-:W-:Y:S01]  /*10ab0*/  IMAD R11, R11, UR5, R8 ;  /* 0x000000050b0b7c24 */ /* 0x000fe2000f8e0208 */
[----:B------:R-:W-:-:S03]  /*10ac0*/  SHF.R.S32.HI R8, RZ, 0x1f, R9 ;  /* 0x0000001fff087819 */ /* 0x000fc60000011409 */
[----:B------:R-:W-:Y:S02]  /*10ad0*/  IMAD.IADD R5, R5, 0x1, R11 ;  /* 0x0000000105057824 */ /* 0x000fe400078e020b */
[----:B------:R-:W-:Y:S02]  /*10ae0*/  IMAD R8, R8, UR6, RZ ;  /* 0x0000000608087c24 */ /* 0x000fe4000f8e02ff */
[----:B------:R-:W-:-:S04]  /*10af0*/  IMAD.WIDE.U32 R4, R9, UR6, R4 ;  /* 0x0000000609047c25 */ /* 0x000fc8000f8e0004 */
[----:B------:R-:W-:Y:S01]  /*10b00*/  IMAD R11, R9, UR7, R8 ;  /* 0x00000007090b7c24 */ /* 0x000fe2000f8e0208 */
[----:B------:R-:W-:-:S03]  /*10b10*/  LOP3.LUT R8, R7, 0x20, RZ, 0xfc, !PT ;  /* 0x0000002007087812 */ /* 0x000fc600078efcff */
[----:B------:R-:W-:Y:S01]  /*10b20*/  IMAD.IADD R9, R5, 0x1, R11 ;  /* 0x0000000105097824 */ /* 0x000fe200078e020b */
[----:B------:R-:W-:Y:S02]  /*10b30*/  ISETP.GE.AND P0, PT, R8, UR4, PT ;  /* 0x0000000408007c0c */ /* 0x000fe4000bf06270 */
[----:B------:R-:W-:-:S04]  /*10b40*/  LOP3.LUT R8, R7, 0x40, RZ, 0xfc, !PT ;  /* 0x0000004007087812 */ /* 0x000fc800078efcff */
[----:B------:R-:W-:Y:S01]  /*10b50*/  ISETP.GE.AND P1, PT, R8, UR4, PT ;  /* 0x0000000408007c0c */ /* 0x000fe2000bf26270 */
[----:B------:R-:W-:Y:S01]  /*10b60*/  UMOV UR4, 0xffffffff ;  /* 0xffffffff00047882 */ /* 0x000fe20000000000 */
[----:B------:R-:W-:-:S04]  /*10b70*/  LEA R8, P3, R4, UR8, 0x1 ;  /* 0x0000000804087c11 */ /* 0x000fc8000f8608ff */
[----:B------:R-:W-:Y:S01]  /*10b80*/  LEA.HI.X R9, R4, UR9, R9, 0x1, P3 ;  /* 0x0000000904097c11 */ /* 0x000fe200098f0c09 */
[----:B------:R-:W-:Y:S08]  /*10b90*/  BRA.DIV UR4, `(.L_x_10303) ;  /* 0x0000002e04ec7947 */ /* 0x000ff0000b800000 */
[----:B------:R-:W-:Y:S01]  /*10ba0*/  SHFL.IDX PT, R5, R20, RZ, 0x1c1f ;  /* 0x001c1fff14057589 */ /* 0x000fe200000e0000 */
        /* <DEDUP_REMOVED lines=8> */
[----:B------:R-:W2:Y:S04]  /*10c30*/  SHFL.IDX PT, R14, R10, 0x1, 0x1c1f ;  /* 0x003c1f000a0e7f89 */ /* 0x000ea800000e0000 */
[----:B------:R-:W-:Y:S04]  /*10c40*/  SHFL.IDX PT, R21, R20, 0x2, 0x1c1f ;  /* 0x005c1f0014157f89 */ /* 0x000fe800000e0000 */
[----:B------:R-:W3:Y:S03]  /*10c50*/  SHFL.IDX PT, R12, R10, 0x2, 0x1c1f ;  /* 0x005c1f000a0c7f89 */ /* 0x000ee600000e0000 */
[----:B------:R-:W-:Y:S01]  /*10c60*/  @!P3 LEA R23, R6, UR38, 0x1 ;  /* 0x000000260617bc11 */ /* 0x000fe2000f8e08ff */
[----:B------:R-:W-:Y:S01]  /*10c70*/  SHFL.IDX PT, R20, R20, 0x3, 0x1c1f ;  /* 0x007c1f0014147f89 */ /* 0x000fe200000e0000 */
[----:B-1----:R-:W-:-:S05]  /*10c80*/  @!P3 IMAD.WIDE.U32 R4, R7, 0x2, R4 ;  /* 0x000000020704b825 */ /* 0x002fca00078e0004 */
[----:B------:R-:W-:Y:S04]  /*10c90*/  @!P3 LDGSTS.E.BYPASS.LTC128B.128 [R23+0xc400], desc[UR6][R4.64], !P2 ;  /* 0x0c4000000417bfae */ /* 0x000fe8000d101d46 */
[----:B------:R-:W-:Y:S04]  /*10ca0*/  @!P3 LDGSTS.E.BYPASS.LTC128B.128 [R23+0xf400], desc[UR6][R4.64+0x40], !P0 ;  /* 0x0f4000400417bfae */ /* 0x000fe8000c101d46 */
[----:B------:R2:W-:Y:S01]  /*10cb0*/  @!P3 LDGSTS.E.BYPASS.LTC128B.128 [R23+0x12400], desc[UR6][R4.64+0x80], !P1 ;  /* 0x124000800417bfae */ /* 0x0005e2000c901d46 */
[----:B------:R-:W-:Y:S01]  /*10cc0*/  ISETP.GE.AND P3, PT, R11, R0, PT ;  /* 0x000000000b00720c */ /* 0x000fe20003f66270 */
[----:B------:R-:W-:-:S05]  /*10cd0*/  VIADD R11, R3, 0x40 ;  /* 0x00000040030b7836 */ /* 0x000fca0000000000 */
[----:B------:R-:W-:Y:S01]  /*10ce0*/  ISETP.GE.AND P4, PT, R11, R0, PT ;  /* 0x000000000b00720c */ /* 0x000fe20003f86270 */
[----:B------:R-:W-:Y:S02]  /*10cf0*/  VIADD R11, R3, 0x60 ;  /* 0x00000060030b7836 */ /* 0x000fe40000000000 */
[----:B--2---:R-:W-:Y:S02]  /*10d00*/  IMAD.MOV.U32 R4, RZ, RZ, R14 ;  /* 0x000000ffff047224 */ /* 0x004fe400078e000e */
[----:B------:R-:W-:Y:S02]  /*10d10*/  IMAD.MOV.U32 R5, RZ, RZ, R28 ;  /* 0x000000ffff057224 */ /* 0x000fe400078e001c */
[----:B------:R-:W-:Y:S01]  /*10d20*/  @!P3 LEA R23, R6, UR38, 0x1 ;  /* 0x000000260617bc11 */ /* 0x000fe2000f8e08ff */
[----:B------:R1:W2:Y:S01]  /*10d30*/  SHFL.IDX PT, R14, R10, 0x3, 0x1c1f ;  /* 0x007c1f000a0e7f89 */ /* 0x0002a200000e0000 */
[----:B------:R-:W-:-:S04]  /*10d40*/  @!P3 IMAD.WIDE.U32 R28, R7, 0x2, R4 ;  /* 0x00000002071cb825 */ /* 0x000fc800078e0004 */
[----:B---3--:R-:W-:Y:S01]  /*10d50*/  IMAD.MOV.U32 R4, RZ, RZ, R12 ;  /* 0x000000ffff047224 */ /* 0x008fe200078e000c */
[----:B------:R-:W-:Y:S01]  /*10d60*/  @!P3 LDGSTS.E.BYPASS.LTC128B.128 [R23+0xcc00], desc[UR6][R28.64], !P2 ;  /* 0x0cc000001c17bfae */ /* 0x000fe2000d101d46 */
[----:B------:R-:W-:Y:S01]  /*10d70*/  IMAD.MOV.U32 R5, RZ, RZ, R21 ;  /* 0x000000ffff057224 */ /* 0x000fe200078e0015 */
[----:B------:R-:W-:Y:S02]  /*10d80*/  @!P4 LEA R21, R6, UR38, 0x1 ;  /* 0x000000260615cc11 */ /* 0x000fe4000f8e08ff */
[----:B------:R-:W-:Y:S01]  /*10d90*/  @!P3 LDGSTS.E.BYPASS.LTC128B.128 [R23+0xfc00], desc[UR6][R28.64+0x40], !P0 ;  /* 0x0fc000401c17bfae */ /* 0x000fe2000c101d46 */
[----:B------:R-:W-:-:S03]  /*10da0*/  @!P4 IMAD.WIDE.U32 R4, R7, 0x2, R4 ;  /* 0x000000020704c825 */ /* 0x000fc600078e0004 */
[----:B------:R3:W-:Y:S01]  /*10db0*/  @!P3 LDGSTS.E.BYPASS.LTC128B.128 [R23+0x12c00], desc[UR6][R28.64+0x80], !P1 ;  /* 0x12c000801c17bfae */ /* 0x0007e2000c901d46 */
[-C--:B------:R-:W-:Y:S01]  /*10dc0*/  ISETP.GE.AND P3, PT, R11, R0.reuse, PT ;  /* 0x000000000b00720c */ /* 0x080fe20003f66270 */
[----:B------:R-:W-:Y:S02]  /*10dd0*/  VIADD R11, R3, 0x80 ;  /* 0x00000080030b7836 */ /* 0x000fe40000000000 */
[----:B------:R-:W-:Y:S04]  /*10de0*/  @!P4 LDGSTS.E.BYPASS.LTC128B.128 [R21+0xd400], desc[UR6][R4.64], !P2 ;  /* 0x0d4000000415cfae */ /* 0x000fe8000d101d46 */
[----:B------:R-:W-:Y:S04]  /*10df0*/  @!P4 LDGSTS.E.BYPASS.LTC128B.128 [R21+0x10400], desc[UR6][R4.64+0x40], !P0 ;  /* 0x104000400415cfae */ /* 0x000fe8000c101d46 */
[----:B------:R4:W-:Y:S01]  /*10e00*/  @!P4 LDGSTS.E.BYPASS.LTC128B.128 [R21+0x13400], desc[UR6][R4.64+0x80], !P1 ;  /* 0x134000800415cfae */ /* 0x0009e2000c901d46 */
[----:B------:R-:W-:-:S02]  /*10e10*/  ISETP.GE.AND P4, PT, R11, R0, PT ;  /* 0x000000000b00720c */ /* 0x000fc40003f86270 */
[----:B-1----:R-:W-:Y:S01]  /*10e20*/  @!P3 LEA R10, R6, UR38, 0x1 ;  /* 0x00000026060abc11 */ /* 0x002fe2000f8e08ff */
[----:B---3--:R-:W1:Y:S04]  /*10e30*/  SHFL.IDX PT, R23, R8, RZ, 0x1c1f ;  /* 0x001c1fff08177589 */ /* 0x008e6800000e0000 */
[----:B----4-:R-:W3:Y:S01]  /*10e40*/  SHFL.IDX PT, R21, R9, RZ, 0x1c1f ;  /* 0x001c1fff09157589 */ /* 0x010ee200000e0000 */
[----:B--2---:R-:W-:Y:S02]  /*10e50*/  IMAD.MOV.U32 R4, RZ, RZ, R14 ;  /* 0x000000ffff047224 */ /* 0x004fe400078e000e */
[----:B------:R-:W-:Y:S01]  /*10e60*/  IMAD.MOV.U32 R5, RZ, RZ, R20 ;  /* 0x000000ffff057224 */ /* 0x000fe200078e0014 */
[----:B------:R-:W2:Y:S01]  /*10e70*/  SHFL.IDX PT, R9, R9, 0x1, 0x1c1f ;  /* 0x003c1f0009097f89 */ /* 0x000ea200000e0000 */
[----:B------:R-:W-:-:S02]  /*10e80*/  IMAD.MOV.U32 R20, RZ, RZ, 0x1 ;  /* 0x00000001ff147424 */ /* 0x000fc400078e00ff */
[----:B------:R-:W-:Y:S01]  /*10e90*/  @!P3 IMAD.WIDE.U32 R28, R7, 0x2, R4 ;  /* 0x00000002071cb825 */ /* 0x000fe200078e0004 */
[----:B------:R4:W0:Y:S04]  /*10ea0*/  SHFL.IDX PT, R14, R8, 0x1, 0x1c1f ;  /* 0x003c1f00080e7f89 */ /* 0x00082800000e0000 */
[----:B------:R4:W-:Y:S01]  /*10eb0*/  @!P3 LDGSTS.E.BYPASS.LTC128B.128 [R10+0xdc00], desc[UR6][R28.64], !P2 ;  /* 0x0dc000001c0abfae */ /* 0x0009e2000d101d46 */
[----:B-1----:R-:W-:-:S03]  /*10ec0*/  IMAD.MOV.U32 R4, RZ, RZ, R23 ;  /* 0x000000ffff047224 */ /* 0x002fc600078e0017 */
[----:B------:R4:W-:Y:S04]  /*10ed0*/  @!P3 LDGSTS.E.BYPASS.LTC128B.128 [R10+0x10c00], desc[UR6][R28.64+0x40], !P0 ;  /* 0x10c000401c0abfae */ /* 0x0009e8000c101d46 */
[----:B------:R4:W-:Y:S01]  /*10ee0*/  @!P3 LDGSTS.E.BYPASS.LTC128B.128 [R10+0x13c00], desc[UR6][R28.64+0x80], !P1 ;  /* 0x13c000801c0abfae */ /* 0x0009e2000c901d46 */
[----:B---3--:R-:W-:Y:S01]  /*10ef0*/  IMAD.MOV.U32 R5, RZ, RZ, R21 ;  /* 0x000000ffff057224 */ /* 0x008fe200078e0015 */
[----:B------:R-:W-:Y:S01]  /*10f00*/  @!P4 LEA R21, R6, UR38, 0x1 ;  /* 0x000000260615cc11 */ /* 0x000fe2000f8e08ff */
[----:B------:R-:W-:-:S05]  /*10f10*/  @!P4 IMAD.WIDE.U32 R4, R7, 0x2, R4 ;  /* 0x000000020704c825 */ /* 0x000fca00078e0004 */
[----:B------:R4:W-:Y:S04]  /*10f20*/  @!P4 LDGSTS.E.BYPASS.LTC128B.128 [R21+0xe400], desc[UR6][R4.64], !P2 ;  /* 0x0e4000000415cfae */ /* 0x0009e8000d101d46 */
[----:B------:R4:W-:Y:S04]  /*10f30*/  @!P4 LDGSTS.E.BYPASS.LTC128B.128 [R21+0x11400], desc[UR6][R4.64+0x40], !P0 ;  /* 0x114000400415cfae */ /* 0x0009e8000c101d46 */
[----:B0-2---:R4:W-:Y:S02]  /*10f40*/  @!P4 LDGSTS.E.BYPASS.LTC128B.128 [R21+0x14400], desc[UR6][R4.64+0x80], !P1 ;  /* 0x144000800415cfae */ /* 0x0059e4000c901d46 */
.L_x_10397:
[----:B------:R-:W-:Y:S01]  /*10f50*/  VIADD R3, R3, 0xa0 ;  /* 0x000000a003037836 */ /* 0x000fe20000000000 */
[----:B------:R-:W-:Y:S01]  /*10f60*/  BSSY B0, `(.L_x_10304) ;  /* 0x0000010000007945 */ /* 0x000fe20003800000 */
[----:B----4-:R-:W-:Y:S02]  /*10f70*/  IMAD.MOV.U32 R4, RZ, RZ, R14 ;  /* 0x000000ffff047224 */ /* 0x010fe400078e000e */
[----:B------:R-:W-:Y:S01]  /*10f80*/  IMAD.MOV.U32 R5, RZ, RZ, R9 ;  /* 0x000000ffff057224 */ /* 0x000fe200078e0009 */
[----:B------:R-:W-:Y:S01]  /*10f90*/  ISETP.GE.AND P3, PT, R3, R0, PT ;  /* 0x000000000300720c */ /* 0x000fe20003f66270 */
[----:B------:R-:W-:-:S05]  /*10fa0*/  IMAD.MOV.U32 R0, RZ, RZ, 0x1 ;  /* 0x00000001ff007424 */ /* 0x000fca00078e00ff */
[----:B------:R-:W-:-:S07]  /*10fb0*/  SHF.L.U32 R0, R0, 0x1f, RZ ;  /* 0x0000001f00007819 */ /* 0x000fce00000006ff */
        /* <DEDUP_REMOVED lines=10> */
.L_x_10305:
[----:B------:R-:W-:Y:S05]  /*11060*/  BSYNC B0 ;  /* 0x0000000000007941 */ /* 0x000fea0003800000 */
.L_x_10304:
[----:B------:R-:W-:Y:S01]  /*11070*/  NOP ;  /* 0x0000000000007918 */ /* 0x000fe20000000000 */
[----:B------:R-:W-:Y:S01]  /*11080*/  SYNCS.ARRIVE.TRANS64.RED.A0T1 RZ, [UR38+0x2d800], RZ ;  /* 0x02d800ffffff79a7 */ /* 0x000fe20008200426 */
[----:B------:R-:W-:Y:S01]  /*11090*/  ARRIVES.LDGSTSBAR.64.TRANSCNT [UR38+0x2d800] ;  /* 0x02d80000ff0079b0 */ /* 0x000fe20008000aa6 */
[----:B------:R-:W-:Y:S01]  /*110a0*/  NOP ;  /* 0x0000000000007918 */ /* 0x000fe20000000000 */
[----:B------:R-:W-:Y:S01]  /*110b0*/  SYNCS.ARRIVE.TRANS64.A1T0 RZ, [UR38+0x2d800], RZ ;  /* 0x02d800ffffff79a7 */ /* 0x000fe20008100026 */
[----:B0-----:R-:W-:-:S05]  /*110c0*/  VIADD R3, R19, 0xfffffffe ;  /* 0xfffffffe13037836 */ /* 0x001fca0000000000 */
[----:B------:R-:W-:Y:S01]  /*110d0*/  ISETP.GE.AND P1, PT, R3, UR39, PT ;  /* 0x0000002703007c0c */ /* 0x000fe2000bf26270 */
[----:B------:R-:W0:Y:S02]  /*110e0*/  SYNCS.PHASECHK.TRANS64.TRYWAIT P0, [UR38+0x2d820], R0 ;  /* 0x02d82000ff0075a7 */ /* 0x000e240008000166 */
[----:B0-----:R-:W-:Y:S10]  /*110f0*/  @!P0 BRA `(.L_x_10306) ;  /* 0x0000003000a88947 */ /* 0x001ff40003800000 */
.L_x_10398:
[----:B0-----:R-:W-:Y:S01]  /*11100*/  IMAD.MOV.U32 R0, RZ, RZ, RZ ;  /* 0x000000ffff007224 */ /* 0x001fe200078e00ff */
[----:B------:R-:W-:Y:S06]  /*11110*/  @!P1 BRA `(.L_x_10307) ;  /* 0x0000001c007c9947 */ /* 0x000fec0003800000 */
[----:B------:R-:W-:Y:S01]  /*11120*/  UIADD3 UR4, UR47, 0x1, URZ ;  /* 0x000000012f047890 */ /* 0x000fe2000fffe03f */
[----:B------:R-:W-:Y:S01]  /*11130*/  LOP3.LUT R8, R2, 0x1f, RZ, 0xc0, !PT ;  /* 0x0000001f02087812 */ /* 0x000fe200078ec0ff */
        /* <DEDUP_REMOVED lines=10> */
[----:B------:R-:W-:Y:S02]  /*111e0*/  VIADDMNMX R5, R4, R5, UR5, !PT ;  /* 0x0000000504057e46 */ /* 0x000fe4000f800105 */
[----:B------:R-:W-:-:S03]  /*111f0*/  LOP3.LUT R6, RZ, R4, RZ, 0x33, !PT ;  /* 0x00000004ff067212 */ /* 0x000fc600078e33ff */
[C---:B------:R-:W-:Y:S02]  /*11200*/  VIADD R7, R5.reuse, 0xfffffffe ;  /* 0xfffffffe05077836 */ /* 0x040fe40000000000 */
[----:B------:R-:W-:Y:S02]  /*11210*/  IMAD.IADD R10, R5, 0x1, R6 ;  /* 0x00000001050a7824 */ /* 0x000fe400078e0206 */
[----:B------:R-:W-:Y:S01]  /*11220*/  IMAD.MOV.U32 R6, RZ, RZ, R25 ;  /* 0x000000ffff067224 */ /* 0x000fe200078e0019 */
[----:B------:R-:W-:Y:S02]  /*11230*/  ISETP.NE.AND P0, PT, R7, R4, PT ;  /* 0x000000040700720c */ /* 0x000fe40003f05270 */
[----:B------:R-:W-:-:S11]  /*11240*/  LOP3.LUT R9, R10, 0x1, RZ, 0xc0, !PT ;  /* 0x000000010a097812 */ /* 0x000fd600078ec0ff */
[----:B------:R-:W-:Y:S05]  /*11250*/  @!P0 BRA `(.L_x_10308) ;  /* 0x0000001000d48947 */ /* 0x000fea0003800000 */
[----:B------:R-:W-:Y:S01]  /*11260*/  BSSY B0, `(.L_x_10308) ;  /* 0x0000134000007945 */ /* 0x000fe20003800000 */
[----:B------:R-:W-:Y:S02]  /*11270*/  IMAD.IADD R10, R10, 0x1, -R9 ;  /* 0x000000010a0a7824 */ /* 0x000fe400078e0a09 */
[----:B------:R-:W-:Y:S02]  /*11280*/  IMAD.MOV.U32 R11, RZ, RZ, 0x1 ;  /* 0x00000001ff0b7424 */ /* 0x000fe400078e00ff */
[----:B------:R-:W-:-:S07]  /*11290*/  IMAD.MOV.U32 R6, RZ, RZ, R25 ;  /* 0x000000ffff067224 */ /* 0x000fce00078e0019 */
.L_x_10343:
        /* <DEDUP_REMOVED lines=29> */
.L_x_10311:
[----:B------:R-:W1:Y:S01]  /*11470*/  SYNCS.PHASECHK.TRANS64.TRYWAIT P0, [UR38+0x2d848], R12 ;  /* 0x02d8480cff0075a7 */ /* 0x000e620008000166 */
[----:B------:R-:W-:Y:S01]  /*11480*/  BSSY B2, `(.L_x_10312) ;  /* 0x0000003000027945 */ /* 0x000fe20003800000 */
[----:B------:R-:W-:-:S03]  /*11490*/  ISETP.NE.AND P2, PT, R22, RZ, PT ;  /* 0x000000ff1600720c */ /* 0x000fc60003f45270 */
[----:B-1----:R-:W-:Y:S10]  /*114a0*/  @!P0 BRA `(.L_x_10313) ;  /* 0x0000002c00d48947 */ /* 0x002ff40003800000 */
.L_x_10399:
[----:B------:R-:W-:Y:S05]  /*114b0*/  BSYNC B2 ;  /* 0x0000000000027941 */ /* 0x000fea0003800000 */
.L_x_10312:
[----:B------:R-:W-:Y:S04]  /*114c0*/  BSSY B2, `(.L_x_10314) ;  /* 0x0000007000027945 */ /* 0x000fe80003800000 */
[----:B------:R-:W-:Y:S05]  /*114d0*/  @P2 BRA `(.L_x_10315) ;  /* 0x0000000000142947 */ /* 0x000fea0003800000 */
[----:B------:R-:W-:Y:S01]  /*114e0*/  ISETP.NE.AND P0, PT, R8, RZ, PT ;  /* 0x000000ff0800720c */ /* 0x000fe20003f05270 */
[----:B0-----:R-:W-:-:S04]  /*114f0*/  IMAD.MOV.U32 R4, RZ, RZ, 0x6000 ;  /* 0x00006000ff047424 */ /* 0x001fc800078e00ff */
[----:B------:R1:W-:Y:S08]  /*11500*/  SYNCS.ARRIVE.TRANS64 RZ, [UR38+0x2d838], R4 ;  /* 0x02d83804ffff79a7 */ /* 0x0003f00008000026 */
[----:B-1----:R-:W-:Y:S05]  /*11510*/  @!P0 BRA `(.L_x_10315) ;  /* 0x0000000000048947 */ /* 0x002fea0003800000 */
[----:B------:R-:W-:Y:S01]  /*11520*/  BPT.TRAP 0x1 ;  /* 0x000000040000795c */ /* 0x000fe20000300000 */
.L_x_10315:
[----:B------:R-:W-:Y:S05]  /*11530*/  BSYNC B2 ;  /* 0x0000000000027941 */ /* 0x000fea0003800000 */
.L_x_10314:
[----:B------:R-:W-:Y:S01]  /*11540*/  IMAD.MOV.U32 R7, RZ, RZ, RZ ;  /* 0x000000ffff077224 */ /* 0x000fe200078e00ff */
[----:B------:R-:W-:Y:S01]  /*11550*/  ULDC.64 UR4, c[0x0][0x198] ;  /* 0x0000660000047ab9 */ /* 0x000fe20000000a00 */
[----:B------:R-:W-:Y:S01]  /*11560*/  PLOP3.LUT P0, PT, PT, PT, PT, 0x80, 0x0 ;  /* 0x000000000000781c */ /* 0x000fe20003f0f070 */
[----:B------:R-:W-:Y:S01]  /*11570*/  UIADD3 UR4, UP0, UR4, 0x370, URZ ;  /* 0x0000037004047890 */ /* 0x000fe2000ff1e03f */
[----:B0-----:R-:W-:Y:S01]  /*11580*/  IMAD.SHL.U32 R4, R14, 0x80, RZ ;  /* 0x000000800e047824 */ /* 0x001fe200078e00ff */
[----:B------:R-:W-:Y:S01]  /*11590*/  R2UR UR34, R7 ;  /* 0x00000000072272ca */ /* 0x000fe200000e0000 */
[----:B------:R-:W-:Y:S02]  /*115a0*/  UIADD3 UR32, UR38, 0x1b400, URZ ;  /* 0x0001b40026207890 */ /* 0x000fe4000fffe03f */
[----:B------:R-:W-:Y:S02]  /*115b0*/  UIADD3 UR33, UR38, 0x2d838, URZ ;  /* 0x0002d83826217890 */ /* 0x000fe4000fffe03f */
[----:B------:R-:W-:Y:S01]  /*115c0*/  UIADD3.X UR5, URZ, UR5, URZ, UP0, !UPT ;  /* 0x000000053f057290 */ /* 0x000fe200087fe43f */
[----:B------:R-:W-:Y:S01]  /*115d0*/  UMOV UR6, 0x0 ;  /* 0x0000000000067882 */ /* 0x000fe20000000000 */
[----:B------:R-:W-:-:S10]  /*115e0*/  UMOV UR7, 0x14f00000 ;  /* 0x14f0000000077882 */ /* 0x000fd40000000000 */
.L_x_10316:
        /* <DEDUP_REMOVED lines=13> */
.L_x_10317:
        /* <DEDUP_REMOVED lines=15> */
.L_x_10318:
        /* <DEDUP_REMOVED lines=12> */
.L_x_10400:
[----:B------:R-:W-:Y:S05]  /*11870*/  BSYNC B2 ;  /* 0x0000000000027941 */ /* 0x000fea0003800000 */
.L_x_10319:
[----:B------:R-:W-:Y:S01]  /*11880*/  BSSY B2, `(.L_x_10321) ;  /* 0x0000009000027945 */ /* 0x000fe20003800000 */
[----:B------:R-:W-:Y:S02]  /*11890*/  IMAD.MOV.U32 R4, RZ, RZ, 0x0 ;  /* 0x00000000ff047424 */ /* 0x000fe400078e00ff */
[----:B0-----:R-:W-:Y:S01]  /*118a0*/  IMAD.MOV.U32 R5, RZ, RZ, 0x14f00000 ;  /* 0x14f00000ff057424 */ /* 0x001fe200078e00ff */
[----:B------:R-:W-:Y:S06]  /*118b0*/  @P2 BRA `(.L_x_10322) ;  /* 0x0000000000142947 */ /* 0x000fec0003800000 */
[----:B------:R-:W-:Y:S01]  /*118c0*/  ISETP.NE.AND P0, PT, R8, RZ, PT ;  /* 0x000000ff0800720c */ /* 0x000fe20003f05270 */
[----:B------:R-:W-:-:S04]  /*118d0*/  IMAD.MOV.U32 R12, RZ, RZ, 0x6000 ;  /* 0x00006000ff0c7424 */ /* 0x000fc800078e00ff */
[----:B------:R0:W-:Y:S08]  /*118e0*/  SYNCS.ARRIVE.TRANS64 RZ, [UR38+0x2d850], R12 ;  /* 0x02d8500cffff79a7 */ /* 0x0001f00008000026 */
[----:B0-----:R-:W-:Y:S05]  /*118f0*/  @!P0 BRA `(.L_x_10322) ;  /* 0x0000000000048947 */ /* 0x001fea0003800000 */
[----:B------:R-:W-:Y:S01]  /*11900*/  BPT.TRAP 0x1 ;  /* 0x000000040000795c */ /* 0x000fe20000300000 */
.L_x_10322:
[----:B------:R-:W-:Y:S05]  /*11910*/  BSYNC B2 ;  /* 0x0000000000027941 */ /* 0x000fea0003800000 */
.L_x_10321:
        /* <DEDUP_REMOVED lines=10> */
.L_x_10323:
        /* <DEDUP_REMOVED lines=13> */
.L_x_10324:
        /* <DEDUP_REMOVED lines=13> */
.L_x_10325:
        /* <DEDUP_REMOVED lines=10> */
.L_x_10310:
[----:B------:R-:W-:Y:S05]  /*11c00*/  BSYNC B1 ;  /* 0x0000000000017941 */ /* 0x000fea0003800000 */
.L_x_10309:
        /* <DEDUP_REMOVED lines=28> */
.L_x_10328:
[----:B------:R-:W1:Y:S01]  /*11dd0*/  SYNCS.PHASECHK.TRANS64.TRYWAIT P0, [UR38+0x2d840], R12 ;  /* 0x02d8400cff0075a7 */ /* 0x000e620008000166 */
[----:B------:R-:W-:Y:S01]  /*11de0*/  BSSY B2, `(.L_x_10329) ;  /* 0x0000003000027945 */ /* 0x000fe20003800000 */
[----:B------:R-:W-:-:S03]  /*11df0*/  ISETP.NE.AND P2, PT, R22, RZ, PT ;  /* 0x000000ff1600720c */ /* 0x000fc60003f45270 */
[----:B-1----:R-:W-:Y:S10]  /*11e00*/  @!P0 BRA `(.L_x_10330) ;  /* 0x0000002400ac8947 */ /* 0x002ff40003800000 */
.L_x_10401:
[----:B------:R-:W-:Y:S05]  /*11e10*/  BSYNC B2 ;  /* 0x0000000000027941 */ /* 0x000fea0003800000 */
.L_x_10329:
[----:B------:R-:W-:Y:S04]  /*11e20*/  BSSY B2, `(.L_x_10331) ;  /* 0x0000007000027945 */ /* 0x000fe80003800000 */
[----:B------:R-:W-:Y:S05]  /*11e30*/  @P2 BRA `(.L_x_10332) ;  /* 0x0000000000142947 */ /* 0x000fea0003800000 */
[----:B------:R-:W-:Y:S01]  /*11e40*/  ISETP.NE.AND P0, PT, R8, RZ, PT ;  /* 0x000000ff0800720c */ /* 0x000fe20003f05270 */
[----:B0-----:R-:W-:-:S04]  /*11e50*/  IMAD.MOV.U32 R4, RZ, RZ, 0x6000 ;  /* 0x00006000ff047424 */ /* 0x001fc800078e00ff */
[----:B------:R1:W-:Y:S08]  /*11e60*/  SYNCS.ARRIVE.TRANS64 RZ, [UR38+0x2d830], R4 ;  /* 0x02d83004ffff79a7 */ /* 0x0003f00008000026 */
[----:B-1----:R-:W-:Y:S05]  /*11e70*/  @!P0 BRA `(.L_x_10332) ;  /* 0x0000000000048947 */ /* 0x002fea0003800000 */
[----:B------:R-:W-:Y:S01]  /*11e80*/  BPT.TRAP 0x1 ;  /* 0x000000040000795c */ /* 0x000fe20000300000 */
.L_x_10332:
[----:B------:R-:W-:Y:S05]  /*11e90*/  BSYNC B2 ;  /* 0x0000000000027941 */ /* 0x000fea0003800000 */
.L_x_10331:
        /* <DEDUP_REMOVED lines=11> */
.L_x_10333:
        /* <DEDUP_REMOVED lines=14> */
.L_x_10334:
        /* <DEDUP_REMOVED lines=14> */
.L_x_10335:
        /* <DEDUP_REMOVED lines=12> */
.L_x_10402:
[----:B------:R-:W-:Y:S05]  /*121d0*/  BSYNC B2 ;  /* 0x0000000000027941 */ /* 0x000fea0003800000 */
.L_x_10336:
        /* <DEDUP_REMOVED lines=9> */
.L_x_10339:
[----:B------:R-:W-:Y:S05]  /*12270*/  BSYNC B2 ;  /* 0x0000000000027941 */ /* 0x000fea0003800000 */
.L_x_10338:
        /* <DEDUP_REMOVED lines=10> */
.L_x_10340:
        /* <DEDUP_REMOVED lines=13> */
.L_x_10341:
        /* <DEDUP_REMOVED lines=13> */
.L_x_10342:
        /* <DEDUP_REMOVED lines=10> */
.L_x_10327:
[----:B------:R-:W-:Y:S05]  /*12560*/  BSYNC B1 ;  /* 0x0000000000017941 */ /* 0x000fea0003800000 */
.L_x_10326:
[----:B------:R-:W-:Y:S02]  /*12570*/  VIADD R3, R3, 0xfffffffe ;  /* 0xfffffffe03037836 */ /* 0x000fe40000000000 */
[----:B------:R-:W-:Y:S01]  /*12580*/  IMAD.MOV.U32 R11, RZ, RZ, R20 ;  /* 0x000000ffff0b7224 */ /* 0x000fe200078e0014 */
[----:B------:R-:W-:Y:S06]  /*12590*/  @P1 BRA `(.L_x_10343) ;  /* 0xffffffec00401947 */ /* 0x000fec000383ffff */
[----:B------:R-:W-:Y:S05]  /*125a0*/  BSYNC B0 ;  /* 0x0000000000007941 */ /* 0x000fea0003800000 */
.L_x_10308:
        /* <DEDUP_REMOVED lines=29> */
.L_x_10345:
[----:B------:R-:W1:Y:S01]  /*12780*/  SYNCS.PHASECHK.TRANS64.TRYWAIT P0, [UR38+0x2d848], R9 ;  /* 0x02d84809ff0075a7 */ /* 0x000e620008000166 */
[----:B------:R-:W-:Y:S01]  /*12790*/  BSSY B1, `(.L_x_10346) ;  /* 0x0000003000017945 */ /* 0x000fe20003800000 */
[----:B------:R-:W-:-:S03]  /*127a0*/  ISETP.NE.AND P1, PT, R22, RZ, PT ;  /* 0x000000ff1600720c */ /* 0x000fc60003f25270 */
[----:B-1----:R-:W-:Y:S10]  /*127b0*/  @!P0 BRA `(.L_x_10347) ;  /* 0x0000001c00708947 */ /* 0x002ff40003800000 */
.L_x_10403:
[----:B------:R-:W-:Y:S05]  /*127c0*/  BSYNC B1 ;  /* 0x0000000000017941 */ /* 0x000fea0003800000 */
.L_x_10346:
[----:B------:R-:W-:Y:S04]  /*127d0*/  BSSY B1, `(.L_x_10348) ;  /* 0x0000007000017945 */ /* 0x000fe80003800000 */
[----:B------:R-:W-:Y:S05]  /*127e0*/  @P1 BRA `(.L_x_10349) ;  /* 0x0000000000141947 */ /* 0x000fea0003800000 */
[----:B------:R-:W-:Y:S01]  /*127f0*/  ISETP.NE.AND P0, PT, R8, RZ, PT ;  /* 0x000000ff0800720c */ /* 0x000fe20003f05270 */
[----:B0-----:R-:W-:-:S04]  /*12800*/  IMAD.MOV.U32 R4, RZ, RZ, 0x6000 ;  /* 0x00006000ff047424 */ /* 0x001fc800078e00ff */
[----:B------:R1:W-:Y:S08]  /*12810*/  SYNCS.ARRIVE.TRANS64 RZ, [UR38+0x2d838], R4 ;  /* 0x02d83804ffff79a7 */ /* 0x0003f00008000026 */
[----:B-1----:R-:W-:Y:S05]  /*12820*/  @!P0 BRA `(.L_x_10349) ;  /* 0x0000000000048947 */ /* 0x002fea0003800000 */
[----:B------:R-:W-:Y:S01]  /*12830*/  BPT.TRAP 0x1 ;  /* 0x000000040000795c */ /* 0x000fe20000300000 */
.L_x_10349:
[----:B------:R-:W-:Y:S05]  /*12840*/  BSYNC B1 ;  /* 0x0000000000017941 */ /* 0x000fea0003800000 */
.L_x_10348:
        /* <DEDUP_REMOVED lines=11> */
.L_x_10350:
        /* <DEDUP_REMOVED lines=14> */
.L_x_10351:
        /* <DEDUP_REMOVED lines=14> */
.L_x_10352:
        /* <DEDUP_REMOVED lines=11> */
.L_x_10404:
[----:B------:R-:W-:Y:S05]  /*12b70*/  BSYNC B1 ;  /* 0x0000000000017941 */ /* 0x000fea0003800000 */
.L_x_10353:
        /* <DEDUP_REMOVED lines=9> */
.L_x_10356:
[----:B------:R-:W-:Y:S05]  /*12c10*/  BSYNC B1 ;  /* 0x0000000000017941 */ /* 0x000fea0003800000 */
.L_x_10355:
        /* <DEDUP_REMOVED lines=10> */
.L_x_10357:
        /* <DEDUP_REMOVED lines=13> */
.L_x_10358:
        /* <DEDUP_REMOVED lines=13> */
.L_x_10359:
        /* <DEDUP_REMOVED lines=10> */
.L_x_10344:
[----:B------:R-:W-:Y:S05]  /*12f00*/  BSYNC B0 ;  /* 0x0000000000007941 */ /* 0x000fea0003800000 */
.L_x_10307:
        /* <DEDUP_REMOVED lines=9> */
.L_x_10405:
[----:B------:R-:W-:Y:S05]  /*12fa0*/  BSYNC B1 ;  /* 0x0000000000017941 */ /* 0x000fea0003800000 */
.L_x_10362:
[----:B------:R-:W-:Y:S04]  /*12fb0*/  BSSY B1, `(.L_x_10364) ;  /* 0x0000007000017945 */ /* 0x000fe80003800000 */
[----:B------:R-:W-:Y:S05]  /*12fc0*/  @P1 BRA `(.L_x_10365) ;  /* 0x0000000000141947 */ /* 0x000fea0003800000 */
[----:B------:R-:W-:Y:S01]  /*12fd0*/  LOP3.LUT P0, RZ, R2, 0x1f, RZ, 0xc0, !PT ;  /* 0x0000001f02ff7812 */ /* 0x000fe2000780c0ff */
[----:B0-----:R-:W-:-:S04]  /*12fe0*/  IMAD.MOV.U32 R3, RZ, RZ, 0x6000 ;  /* 0x00006000ff037424 */ /* 0x001fc800078e00ff */
[----:B------:R1:W-:Y:S08]  /*12ff0*/  SYNCS.ARRIVE.TRANS64 RZ, [R4+URZ+0x2d850], R3 ;  /* 0x02d8500304ff79a7 */ /* 0x0003f0000800003f */
[----:B------:R-:W-:Y:S05]  /*13000*/  @!P0 BRA `(.L_x_10365) ;  /* 0x0000000000048947 */ /* 0x000fea0003800000 */
[----:B------:R-:W-:Y:S01]  /*13010*/  BPT.TRAP 0x1 ;  /* 0x000000040000795c */ /* 0x000fe20000300000 */
.L_x_10365:
[----:B------:R-:W-:Y:S05]  /*13020*/  BSYNC B1 ;  /* 0x0000000000017941 */ /* 0x000fea0003800000 */
.L_x_10364:
        /* <DEDUP_REMOVED lines=10> */
[----:B------:R-:W-:Y:S02]  /*130d0*/  UIMAD UR4, UR4, 0x6000, UR38 ;  /* 0x00006000040478a4 */ /* 0x000fe4000f8e0226 */
[----:B------:R-:W-:Y:S02]  /*130e0*/  UIADD3 UR9, UR9, 0x2d850, URZ ;  /* 0x0002d85009097890 */ /* 0x000fe4000fffe03f */
[----:B------:R-:W-:-:S12]  /*130f0*/  UIADD3 UR8, UR4, 0x400, URZ ;  /* 0x0000040004087890 */ /* 0x000fd8000fffe03f */
.L_x_10366:
        /* <DEDUP_REMOVED lines=13> */
.L_x_10367:
        /* <DEDUP_REMOVED lines=13> */
.L_x_10368:
        /* <DEDUP_REMOVED lines=8> */
.L_x_10361:
[----:B------:R-:W-:Y:S05]  /*13320*/  BSYNC B0 ;  /* 0x0000000000007941 */ /* 0x000fea0003800000 */
.L_x_10360:
[----:B------:R-:W-:Y:S02]  /*13330*/  VIADD R0, R0, 0x1 ;  /* 0x0000000100007836 */ /* 0x000fe40000000000 */
[----:B01----:R-:W-:-:S03]  /*13340*/  IMAD.MOV.U32 R3, RZ, RZ, RZ ;  /* 0x000000ffff037224 */ /* 0x003fc600078e00ff */
[----:B------:R-:W-:-:S04]  /*13350*/  ISETP.NE.AND P0, PT, R0, 0x2, PT ;  /* 0x000000020000780c */ /* 0x000fc80003f05270 */
[----:B------:R-:W-:Y:S02]  /*13360*/  SEL R5, RZ, 0x1, P0 ;  /* 0x00000001ff057807 */ /* 0x000fe40000000000 */
[----:B------:R-:W-:Y:S02]  /*13370*/  SEL R0, R0, RZ, P0 ;  /* 0x000000ff00007207 */ /* 0x000fe40000000000 */
[----:B------:R-:W-:-:S07]  /*13380*/  LOP3.LUT R20, R20, R5, RZ, 0x3c, !PT ;  /* 0x0000000514147212 */ /* 0x000fce00078e3cff */
.L_x_10285:
[----:B------:R-:W0:Y:S01]  /*13390*/  S2R R5, SR_CgaCtaId ;  /* 0x0000000000057919 */ /* 0x000e220000008800 */
[----:B------:R-:W-:Y:S02]  /*133a0*/  MOV R2, 0x400 ;  /* 0x0000040000027802 */ /* 0x000fe40000000f00 */
[----:B------:R-:W-:Y:S02]  /*133b0*/  SHF.L.U32 R3, R3, 0x1f, RZ ;  /* 0x0000001f03037819 */ /* 0x000fe400000006ff */
[----:B0-----:R-:W-:-:S04]  /*133c0*/  LEA R8, R5, R2, 0x18 ;  /* 0x0000000205087211 */ /* 0x001fc800078ec0ff */
[----:B------:R-:W0:Y:S02]  /*133d0*/  SYNCS.PHASECHK.TRANS64.TRYWAIT P0, [R8+URZ+0x2d820], R3 ;  /* 0x02d82003080075a7 */ /* 0x000e24000800017f */
[----:B0-----:R-:W-:Y:S05]  /*133e0*/  @!P0 BRA `(.L_x_10369) ;  /* 0x0000001000a88947 */ /* 0x001fea0003800000 */
.L_x_10406:
[----:B------:R-:W-:-:S03]  /*133f0*/  UMOV UR4, 0xffffffff ;  /* 0xffffffff00047882 */ /* 0x000fc60000000000 */
[----:B------:R-:W-:Y:S05]  /*13400*/  BRA.DIV UR4, `(.L_x_10370) ;  /* 0x0000001204b47947 */ /* 0x000fea000b800000 */
[----:B------:R1:W2:Y:S02]  /*13410*/  SHFL.IDX PT, R14, R17, RZ, 0x1f ;  /* 0x00001fff110e7589 */ /* 0x0002a400000e0000 */
.L_x_10409:
[----:B--2---:R-:W-:-:S13]  /*13420*/  ISETP.NE.AND P0, PT, R14, RZ, PT ;  /* 0x000000ff0e00720c */ /* 0x004fda0003f05270 */
[----:B------:R-:W-:Y:S05]  /*13430*/  @P0 BRA `(.L_x_10201) ;  /* 0x00000000008c0947 */ /* 0x000fea0003800000 */
[----:B------:R-:W-:-:S03]  /*13440*/  UMOV UR4, 0xffffffff ;  /* 0xffffffff00047882 */ /* 0x000fc60000000000 */
[----:B------:R-:W-:Y:S05]  /*13450*/  BRA.DIV UR4, `(.L_x_10371) ;  /* 0x0000001204c87947 */ /* 0x000fea000b800000 */
[----:B------:R-:W-:-:S13]  /*13460*/  ELECT P6, URZ, PT ;  /* 0x00000000003f782f */ /* 0x000fda00038c0000 */
.L_x_10412:
[----:B------:R-:W-:Y:S05]  /*13470*/  @!P6 BRA `(.L_x_10201) ;  /* 0x00000000007ce947 */ /* 0x000fea0003800000 */
[----:B------:R-:W-:-:S13]  /*13480*/  R2UR UR4, R16 ;  /* 0x00000000100472ca */ /* 0x000fda00000e0000 */
[----:B------:R-:W-:-:S06]  /*13490*/  ULOP3.LUT UR4, UR4, 0x2, URZ, 0xfc, !UPT ;  /* 0x0000000204047892 */ /* 0x000fcc000f8efc3f */
[----:B------:R-:W-:-:S05]  /*134a0*/  IMAD.U32 R2, RZ, RZ, UR4 ;  /* 0x00000004ff027e24 */ /* 0x000fca000f8e00ff */
[----:B------:R-:W-:-:S13]  /*134b0*/  ISETP.NE.AND P2, PT, R2, 0x3, PT ;  /* 0x000000030200780c */ /* 0x000fda0003f45270 */
[----:B------:R-:W-:Y:S05]  /*134c0*/  @!P2 BRA `(.L_x_10372) ;  /* 0x000000000004a947 */ /* 0x000fea0003800000 */
[----:B------:R-:W-:Y:S01]  /*134d0*/  BPT.TRAP 0x1 ;  /* 0x000000040000795c */ /* 0x000fe20000300000 */
.L_x_10372:
[----:B------:R-:W-:Y:S01]  /*134e0*/  VIADD R7, R8, 0x2d840 ;  /* 0x0002d84008077836 */ /* 0x000fe20000000000 */
[----:B------:R-:W-:Y:S01]  /*134f0*/  SHF.L.U32 R4, R20, 0x1f, RZ ;  /* 0x0000001f14047819 */ /* 0x000fe200000006ff */
[C---:B------:R-:W-:Y:S02]  /*13500*/  VIADD R2, R0.reuse, 0x1 ;  /* 0x0000000100027836 */ /* 0x040fe40000000000 */
[----:B------:R-:W-:-:S03]  /*13510*/  IMAD R5, R0, 0x8, R7 ;  /* 0x0000000800057824 */ /* 0x000fc600078e0207 */
[C---:B------:R-:W-:Y:S01]  /*13520*/  ISETP.NE.AND P1, PT, R2.reuse, 0x2, PT ;  /* 0x000000020200780c */ /* 0x040fe20003f25270 */
[----:B------:R-:W2:Y:S03]  /*13530*/  SYNCS.PHASECHK.TRANS64.TRYWAIT P0, [R5+URZ], R4 ;  /* 0x00000004050075a7 */ /* 0x000ea6000800017f */
[----:B0-----:R-:W-:Y:S02]  /*13540*/  SEL R3, RZ, 0x1, P1 ;  /* 0x00000001ff037807 */ /* 0x001fe40000800000 */
[----:B------:R-:W-:Y:S02]  /*13550*/  SEL R6, R2, RZ, P1 ;  /* 0x000000ff02067207 */ /* 0x000fe40000800000 */
[----:B------:R-:W-:-:S03]  /*13560*/  LOP3.LUT R2, R20, R3, RZ, 0x3c, !PT ;  /* 0x0000000314027212 */ /* 0x000fc600078e3cff */
[----:B------:R-:W-:Y:S01]  /*13570*/  IMAD R3, R6, 0x8, R7 ;  /* 0x0000000806037824 */ /* 0x000fe200078e0207 */
[----:B------:R-:W-:Y:S01]  /*13580*/  SHF.L.U32 R2, R2, 0x1f, RZ ;  /* 0x0000001f02027819 */ /* 0x000fe200000006ff */
[----:B--2---:R-:W-:Y:S06]  /*13590*/  @!P0 BRA `(.L_x_10373) ;  /* 0x0000001000988947 */ /* 0x004fec0003800000 */
.L_x_10413:
[----:B------:R-:W2:Y:S02]  /*135a0*/  SYNCS.PHASECHK.TRANS64.TRYWAIT P0, [R3+URZ], R2 ;  /* 0x00000002030075a7 */ /* 0x000ea4000800017f */
[----:B--2---:R-:W-:Y:S05]  /*135b0*/  @!P0 BRA `(.L_x_10374) ;  /* 0x0000001000a48947 */ /* 0x004fea0003800000 */
.L_x_10414:
[----:B------:R-:W-:Y:S05]  /*135c0*/  @!P2 BRA `(.L_x_10375) ;  /* 0x000000000004a947 */ /* 0x000fea0003800000 */
[----:B------:R-:W-:Y:S01]  /*135d0*/  BPT.TRAP 0x1 ;  /* 0x000000040000795c */ /* 0x000fe20000300000 */
.L_x_10375:
[----:B--2---:R-:W-:-:S04]  /*135e0*/  VIADD R3, R8, 0x2d860 ;  /* 0x0002d86008037836 */ /* 0x004fc80000000000 */
[----:B0-----:R-:W-:-:S04]  /*135f0*/  IMAD R5, R0, 0x8, R3 ;  /* 0x0000000800057824 */ /* 0x001fc800078e0203 */
[----:B------:R-:W0:Y:S02]  /*13600*/  SYNCS.PHASECHK.TRANS64.TRYWAIT P0, [R5+URZ], R4 ;  /* 0x00000004050075a7 */ /* 0x000e24000800017f */
[----:B0-----:R-:W-:Y:S05]  /*13610*/  @!P0 BRA `(.L_x_10376) ;  /* 0x0000001000a08947 */ /* 0x001fea0003800000 */
.L_x_10415:
[----:B------:R-:W-:-:S07]  /*13620*/  IMAD R3, R6, 0x8, R3 ;  /* 0x0000000806037824 */ /* 0x000fce00078e0203 */
.L_x_10377:
[----:B--2---:R2:W3:Y:S02]  /*13630*/  SYNCS.PHASECHK.TRANS64.TRYWAIT P0, [R3+URZ], R2 ;  /* 0x00000002030075a7 */ /* 0x0044e4000800017f */
[----:B---3--:R-:W-:Y:S05]  /*13640*/  @!P0 NANOSLEEP.SYNCS 0x989680 ;  /* 0x009896800000895d */ /* 0x008fea0003900000 */
[----:B------:R-:W3:Y:S02]  /*13650*/  @!P0 SYNCS.PHASECHK.TRANS64 P0, [R3+URZ], R2 ;  /* 0x00000002030085a7 */ /* 0x000ee4000800007f */
[----:B---3--:R-:W-:Y:S05]  /*13660*/  @!P0 BRA `(.L_x_10377) ;  /* 0xfffffffc00f08947 */ /* 0x008fea000383ffff */
.L_x_10201:
[----:B------:R-:W-:Y:S05]  /*13670*/  BSYNC B6 ;  /* 0x0000000000067941 */ /* 0x000fea0003800000 */
.L_x_10198:
[----:B------:R-:W-:Y:S05]  /*13680*/  EXIT ;  /* 0x000000000000794d */ /* 0x000fea0003800000 */
.L_x_10211:
[----:B0-----:R-:W-:-:S04]  /*13690*/  IMAD.U32 R3, RZ, RZ, UR36 ;  /* 0x00000024ff037e24 */ /* 0x001fc8000f8e00ff */
[----:B------:R0:W1:Y:S03]  /*136a0*/  SYNCS.PHASECHK.TRANS64.TRYWAIT P0, [R3+URZ+0x2d800], R0 ;  /* 0x02d80000030075a7 */ /* 0x000066000800017f */
[----:B-1----:R-:W-:Y:S05]  /*136b0*/  @!P0 NANOSLEEP.SYNCS 0x989680 ;  /* 0x009896800000895d */ /* 0x002fea0003900000 */
[----:B------:R-:W1:Y:S02]  /*136c0*/  @!P0 SYNCS.PHASECHK.TRANS64 P0, [R3+URZ+0x2d800], R0 ;  /* 0x02d80000030085a7 */ /* 0x000e64000800007f */
[----:B-1----:R-:W-:Y:S05]  /*136d0*/  @!P0 BRA `(.L_x_10211) ;  /* 0xfffffffc00ec8947 */ /* 0x002fea000383ffff */
[----:B------:R-:W-:Y:S05]  /*136e0*/  BRA `(.L_x_10378) ;  /* 0xfffffee000207947 */ /* 0x000fea000383ffff */
.L_x_10215:
[----:B-1----:R-:W-:-:S04]  /*136f0*/  IMAD.U32 R3, RZ, RZ, UR36 ;  /* 0x00000024ff037e24 */ /* 0x002fc8000f8e00ff */
[----:B------:R1:W2:Y:S03]  /*13700*/  SYNCS.PHASECHK.TRANS64.TRYWAIT P2, [R3+URZ+0x2d830], R0 ;  /* 0x02d83000030075a7 */ /* 0x0002a6000804017f */
[----:B--2---:R-:W-:Y:S05]  /*13710*/  @!P2 NANOSLEEP.SYNCS 0x989680 ;  /* 0x009896800000a95d */ /* 0x004fea0003900000 */
[----:B------:R-:W2:Y:S02]  /*13720*/  @!P2 SYNCS.PHASECHK.TRANS64 P2, [R3+URZ+0x2d830], R0 ;  /* 0x02d830000300a5a7 */ /* 0x000ea4000804007f */
[----:B--2---:R-:W-:Y:S05]  /*13730*/  @!P2 BRA `(.L_x_10215) ;  /* 0xfffffffc00eca947 */ /* 0x004fea000383ffff */
[----:B------:R-:W-:Y:S05]  /*13740*/  BRA `(.L_x_10214) ;  /* 0xfffffee000447947 */ /* 0x000fea000383ffff */
.L_x_10231:
[----:B--2---:R-:W-:-:S04]  /*13750*/  IMAD.U32 R22, RZ, RZ, UR10 ;  /* 0x0000000aff167e24 */ /* 0x004fc8000f8e00ff */
[----:B------:R2:W3:Y:S03]  /*13760*/  SYNCS.PHASECHK.TRANS64.TRYWAIT P2, [R22+URZ+0x2d830], R13 ;  /* 0x02d8300d160075a7 */ /* 0x0004e6000804017f */
[----:B---3--:R-:W-:Y:S05]  /*13770*/  @!P2 NANOSLEEP.SYNCS 0x989680 ;  /* 0x009896800000a95d */ /* 0x008fea0003900000 */
[----:B------:R-:W3:Y:S02]  /*13780*/  @!P2 SYNCS.PHASECHK.TRANS64 P2, [R22+URZ+0x2d830], R13 ;  /* 0x02d8300d1600a5a7 */ /* 0x000ee4000804007f */
[----:B---3--:R-:W-:Y:S05]  /*13790*/  @!P2 BRA `(.L_x_10231) ;  /* 0xfffffffc00eca947 */ /* 0x008fea000383ffff */
[----:B------:R-:W-:Y:S05]  /*137a0*/  BRA `(.L_x_10228) ;  /* 0xffffff14003c7947 */ /* 0x000fea000383ffff */
.L_x_10235:
[----:B-1----:R-:W-:-:S04]  /*137b0*/  IMAD.U32 R22, RZ, RZ, UR10 ;  /* 0x0000000aff167e24 */ /* 0x002fc8000f8e00ff */
[----:B------:R1:W2:Y:S03]  /*137c0*/  SYNCS.PHASECHK.TRANS64.TRYWAIT P2, [R22+URZ+0x2d850], R13 ;  /* 0x02d8500d160075a7 */ /* 0x0002a6000804017f */
[----:B--2---:R-:W-:Y:S05]  /*137d0*/  @!P2 NANOSLEEP.SYNCS 0x989680 ;  /* 0x009896800000a95d */ /* 0x004fea0003900000 */
[----:B------:R-:W2:Y:S02]  /*137e0*/  @!P2 SYNCS.PHASECHK.TRANS64 P2, [R22+URZ+0x2d850], R13 ;  /* 0x02d8500d1600a5a7 */ /* 0x000ea4000804007f */
[----:B--2---:R-:W-:Y:S05]  /*137f0*/  @!P2 BRA `(.L_x_10235) ;  /* 0xfffffffc00eca947 */ /* 0x004fea000383ffff */
[----:B------:R-:W-:Y:S05]  /*13800*/  BRA `(.L_x_10232) ;  /* 0xffffff1400dc7947 */ /* 0x000fea000383ffff */
.L_x_10252:
[----:B---3--:R-:W-:-:S04]  /*13810*/  IMAD.U32 R15, RZ, RZ, UR14 ;  /* 0x0000000eff0f7e24 */ /* 0x008fc8000f8e00ff */
[----:B------:R3:W4:Y:S03]  /*13820*/  SYNCS.PHASECHK.TRANS64.TRYWAIT P2, [R15+URZ+0x2d830], R12 ;  /* 0x02d8300c0f0075a7 */ /* 0x000726000804017f */
[----:B----4-:R-:W-:Y:S05]  /*13830*/  @!P2 NANOSLEEP.SYNCS 0x989680 ;  /* 0x009896800000a95d */ /* 0x010fea0003900000 */
[----:B------:R-:W4:Y:S02]  /*13840*/  @!P2 SYNCS.PHASECHK.TRANS64 P2, [R15+URZ+0x2d830], R12 ;  /* 0x02d8300c0f00a5a7 */ /* 0x000f24000804007f */
[----:B----4-:R-:W-:Y:S05]  /*13850*/  @!P2 BRA `(.L_x_10252) ;  /* 0xfffffffc00eca947 */ /* 0x010fea000383ffff */
[----:B------:R-:W-:Y:S05]  /*13860*/  BRA `(.L_x_10249) ;  /* 0xffffff4800107947 */ /* 0x000fea000383ffff */
.L_x_10256:
[----:B-1----:R-:W-:-:S04]  /*13870*/  IMAD.U32 R15, RZ, RZ, UR14 ;  /* 0x0000000eff0f7e24 */ /* 0x002fc8000f8e00ff */
[----:B------:R1:W2:Y:S03]  /*13880*/  SYNCS.PHASECHK.TRANS64.TRYWAIT P2, [R15+URZ+0x2d850], R12 ;  /* 0x02d8500c0f0075a7 */ /* 0x0002a6000804017f */
[----:B--2---:R-:W-:Y:S05]  /*13890*/  @!P2 NANOSLEEP.SYNCS 0x989680 ;  /* 0x009896800000a95d */ /* 0x004fea0003900000 */
[----:B------:R-:W2:Y:S02]  /*138a0*/  @!P2 SYNCS.PHASECHK.TRANS64 P2, [R15+URZ+0x2d850], R12 ;  /* 0x02d8500c0f00a5a7 */ /* 0x000ea4000804007f */
[----:B--2---:R-:W-:Y:S05]  /*138b0*/  @!P2 BRA `(.L_x_10256) ;  /* 0xfffffffc00eca947 */ /* 0x004fea000383ffff */
[----:B------:R-:W-:Y:S05]  /*138c0*/  BRA `(.L_x_10253) ;  /* 0xffffff4800bc7947 */ /* 0x000fea000383ffff */
.L_x_10262:
[----:B---3--:R-:W-:-:S04]  /*138d0*/  IMAD.U32 R15, RZ, RZ, UR10 ;  /* 0x0000000aff0f7e24 */ /* 0x008fc8000f8e00ff */
[----:B------:R3:W4:Y:S03]  /*138e0*/  SYNCS.PHASECHK.TRANS64.TRYWAIT P2, [R15+URZ+0x2d830], R12 ;  /* 0x02d8300c0f0075a7 */ /* 0x000726000804017f */
[----:B----4-:R-:W-:Y:S05]  /*138f0*/  @!P2 NANOSLEEP.SYNCS 0x989680 ;  /* 0x009896800000a95d */ /* 0x010fea0003900000 */
[----:B------:R-:W4:Y:S02]  /*13900*/  @!P2 SYNCS.PHASECHK.TRANS64 P2, [R15+URZ+0x2d830], R12 ;  /* 0x02d8300c0f00a5a7 */ /* 0x000f24000804007f */
[----:B----4-:R-:W-:Y:S05]  /*13910*/  @!P2 BRA `(.L_x_10262) ;  /* 0xfffffffc00eca947 */ /* 0x010fea000383ffff */
[----:B------:R-:W-:Y:S05]  /*13920*/  BRA `(.L_x_10259) ;  /* 0xffffff6800647947 */ /* 0x000fea000383ffff */
.L_x_10266:
[----:B-1----:R-:W-:-:S04]  /*13930*/  IMAD.U32 R15, RZ, RZ, UR10 ;  /* 0x0000000aff0f7e24 */ /* 0x002fc8000f8e00ff */
[----:B------:R1:W2:Y:S03]  /*13940*/  SYNCS.PHASECHK.TRANS64.TRYWAIT P2, [R15+URZ+0x2d850], R12 ;  /* 0x02d8500c0f0075a7 */ /* 0x0002a6000804017f */
[----:B--2---:R-:W-:Y:S05]  /*13950*/  @!P2 NANOSLEEP.SYNCS 0x989680 ;  /* 0x009896800000a95d */ /* 0x004fea0003900000 */
[----:B------:R-:W2:Y:S02]  /*13960*/  @!P2 SYNCS.PHASECHK.TRANS64 P2, [R15+URZ+0x2d850], R12 ;  /* 0x02d8500c0f00a5a7 */ /* 0x000ea4000804007f */
[----:B--2---:R-:W-:Y:S05]  /*13970*/  @!P2 BRA `(.L_x_10266) ;  /* 0xfffffffc00eca947 */ /* 0x004fea000383ffff */
[----:B------:R-:W-:Y:S05]  /*13980*/  BRA `(.L_x_10263) ;  /* 0xffffff6c00047947 */ /* 0x000fea000383ffff */
.L_x_10279:
[----:B----4-:R-:W-:-:S04]  /*13990*/  IMAD.U32 R3, RZ, RZ, UR9 ;  /* 0x00000009ff037e24 */ /* 0x010fc8000f8e00ff */
[----:B------:R4:W0:Y:S03]  /*139a0*/  SYNCS.PHASECHK.TRANS64.TRYWAIT P0, [R3+URZ+0x2d850], R0 ;  /* 0x02d85000030075a7 */ /* 0x000826000800017f */
[----:B0-----:R-:W-:Y:S05]  /*139b0*/  @!P0 NANOSLEEP.SYNCS 0x989680 ;  /* 0x009896800000895d */ /* 0x001fea0003900000 */
[----:B------:R-:W0:Y:S02]  /*139c0*/  @!P0 SYNCS.PHASECHK.TRANS64 P0, [R3+URZ+0x2d850], R0 ;  /* 0x02d85000030085a7 */ /* 0x000e24000800007f */
[----:B0-----:R-:W-:Y:S05]  /*139d0*/  @!P0 BRA `(.L_x_10279) ;  /* 0xfffffffc00ec8947 */ /* 0x001fea000383ffff */
[----:B------:R-:W-:Y:S05]  /*139e0*/  BRA `(.L_x_10278) ;  /* 0xffffff9800247947 */ /* 0x000fea000383ffff */
.L_x_10296:
[----:B------:R-:W-:Y:S02]  /*139f0*/  IMAD.MOV.U32 R13, RZ, RZ, R17 ;  /* 0x000000ffff0d7224 */ /* 0x000fe400078e0011 */
[----:B------:R-:W-:Y:S02]  /*13a00*/  IMAD.MOV.U32 R12, RZ, RZ, RZ ;  /* 0x000000ffff0c7224 */ /* 0x000fe400078e00ff */
[----:B------:R-:W-:Y:S02]  /*13a10*/  IMAD.MOV.U32 R11, RZ, RZ, 0x1f ;  /* 0x0000001fff0b7424 */ /* 0x000fe400078e00ff */
[----:B------:R-:W-:-:S07]  /*13a20*/  IMAD.MOV.U32 R15, RZ, RZ, -0x1 ;  /* 0xffffffffff0f7424 */ /* 0x000fce00078e00ff */
[----:B------:R-:W-:Y:S05]  /*13a30*/  WARPSYNC.COLLECTIVE R15, `(.L_x_10379) ;  /* 0x000000000f087348 */ /* 0x000fea0003c00000 */
[----:B------:R0:W1:Y:S02]  /*13a40*/  SHFL.IDX P6, R14, R13, R12, R11 ;  /* 0x0000000c0d0e7389 */ /* 0x00006400000c000b */
[----:B01----:R-:W-:Y:S01]  /*13a50*/  ENDCOLLECTIVE ;  /* 0x000000000000791b */ /* 0x003fe20003800000 */
.L_x_10379:
[----:B------:R-:W-:Y:S05]  /*13a60*/  BRA `(.L_x_10380) ;  /* 0xffffffc400947947 */ /* 0x000fea000383ffff */
.L_x_10298:
[----:B------:R-:W-:Y:S01]  /*13a70*/  BSSY B0, `(.L_x_10381) ;  /* 0x0000006000007945 */ /* 0x000fe20003800000 */
[----:B------:R-:W-:-:S07]  /*13a80*/  IMAD.MOV.U32 R15, RZ, RZ, -0x1 ;  /* 0xffffffffff0f7424 */ /* 0x000fce00078e00ff */
[----:B0-----:R-:W-:Y:S05]  /*13a90*/  WARPSYNC.COLLECTIVE R15, `(.L_x_10382) ;  /* 0x000000000f0c7348 */ /* 0x001fea0003c00000 */
[----:B------:R-:W-:Y:S02]  /*13aa0*/  ELECT P6, UR62, PT ;  /* 0x00000000003e782f */ /* 0x000fe400038c0000 */
[----:B------:R-:W-:Y:S01]  /*13ab0*/  MOV R14, UR62 ;  /* 0x0000003e000e7c02 */ /* 0x000fe20008000f00 */
[----:B0-----:R-:W-:Y:S10]  /*13ac0*/  ENDCOLLECTIVE ;  /* 0x000000000000791b */ /* 0x001ff40003800000 */
.L_x_10382:
[----:B------:R-:W-:Y:S05]  /*13ad0*/  BSYNC B0 ;  /* 0x0000000000007941 */ /* 0x000fea0003800000 */
.L_x_10381:
[----:B------:R-:W-:Y:S05]  /*13ae0*/  BRA `(.L_x_10383) ;  /* 0xffffffc400947947 */ /* 0x000fea000383ffff */
.L_x_10300:
[----:B--2---:R-:W-:-:S04]  /*13af0*/  IMAD.U32 R3, RZ, RZ, UR38 ;  /* 0x00000026ff037e24 */ /* 0x004fc8000f8e00ff */
[----:B------:R2:W3:Y:S03]  /*13b00*/  SYNCS.PHASECHK.TRANS64.TRYWAIT P0, [R3+URZ+0x2d840], R0 ;  /* 0x02d84000030075a7 */ /* 0x0004e6000800017f */
[----:B---3--:R-:W-:Y:S05]  /*13b10*/  @!P0 NANOSLEEP.SYNCS 0x989680 ;  /* 0x009896800000895d */ /* 0x008fea0003900000 */
[----:B------:R-:W3:Y:S02]  /*13b20*/  @!P0 SYNCS.PHASECHK.TRANS64 P0, [R3+URZ+0x2d840], R0 ;  /* 0x02d84000030085a7 */ /* 0x000ee4000800007f */
[----:B---3--:R-:W-:Y:S05]  /*13b30*/  @!P0 BRA `(.L_x_10300) ;  /* 0xfffffffc00ec8947 */ /* 0x008fea000383ffff */
[----:B------:R-:W-:Y:S05]  /*13b40*/  BRA `(.L_x_10384) ;  /* 0xffffffc400e87947 */ /* 0x000fea000383ffff */
.L_x_10303:
[----:B------:R-:W-:Y:S02]  /*13b50*/  IMAD.MOV.U32 R13, RZ, RZ, R20 ;  /* 0x000000ffff0d7224 */ /* 0x000fe400078e0014 */
[----:B------:R-:W-:Y:S02]  /*13b60*/  IMAD.MOV.U32 R12, RZ, RZ, RZ ;  /* 0x000000ffff0c7224 */ /* 0x000fe400078e00ff */
[----:B------:R-:W-:Y:S02]  /*13b70*/  IMAD.MOV.U32 R11, RZ, RZ, 0x1c1f ;  /* 0x00001c1fff0b7424 */ /* 0x000fe400078e00ff */
[----:B------:R-:W-:Y:S02]  /*13b80*/  IMAD.MOV.U32 R15, RZ, RZ, -0x1 ;  /* 0xffffffffff0f7424 */ /* 0x000fe400078e00ff */
[----:B------:R-:W-:-:S07]  /*13b90*/  VIADD R3, R3, UR48 ;  /* 0x0000003003037c36 */ /* 0x000fce0008000000 */
[----:B0-----:R-:W-:Y:S05]  /*13ba0*/  WARPSYNC.COLLECTIVE R15, `(.L_x_10385) ;  /* 0x000000000f087348 */ /* 0x001fea0003c00000 */
[----:B------:R1:W2:Y:S02]  /*13bb0*/  SHFL.IDX P6, R14, R13, R12, R11 ;  /* 0x0000000c0d0e7389 */ /* 0x0002a400000c000b */
[----:B012---:R-:W-:Y:S01]  /*13bc0*/  ENDCOLLECTIVE ;  /* 0x000000000000791b */ /* 0x007fe20003800000 */
.L_x_10385:
[----:B------:R-:W-:Y:S02]  /*13bd0*/  IMAD.MOV.U32 R13, RZ, RZ, R10 ;  /* 0x000000ffff0d7224 */ /* 0x000fe400078e000a */
[----:B------:R-:W-:-:S07]  /*13be0*/  IMAD.MOV.U32 R5, RZ, RZ, R14 ;  /* 0x000000ffff057224 */ /* 0x000fce00078e000e */
[----:B------:R-:W-:Y:S05]  /*13bf0*/  WARPSYNC.COLLECTIVE R15, `(.L_x_10386) ;  /* 0x000000000f087348 */ /* 0x000fea0003c00000 */
[----:B------:R0:W1:Y:S02]  /*13c00*/  SHFL.IDX P6, R14, R13, R12, R11 ;  /* 0x0000000c0d0e7389 */ /* 0x00006400000c000b */
[----:B01----:R-:W-:Y:S01]  /*13c10*/  ENDCOLLECTIVE ;  /* 0x000000000000791b */ /* 0x003fe20003800000 */
.L_x_10386:
[----:B------:R-:W-:Y:S01]  /*13c20*/  ULDC UR4, c[0x0][0x288] ;  /* 0x0000a20000047ab9 */ /* 0x000fe20000000800 */
[----:B------:R-:W-:Y:S01]  /*13c30*/  ULDC.64 UR6, c[0x0][0x208] ;  /* 0x0000820000067ab9 */ /* 0x000fe20000000a00 */
[----:B------:R-:W-:-:S05]  /*13c40*/  IMAD R0, R0, UR4, RZ ;  /* 0x0000000400007c24 */ /* 0x000fca000f8e02ff */
[C---:B------:R-:W-:Y:S01]  /*13c50*/  ISETP.GE.AND P3, PT, R3.reuse, R0, PT ;  /* 0x000000000300720c */ /* 0x040fe20003f66270 */
[----:B------:R-:W-:Y:S02]  /*13c60*/  VIADD R11, R3, 0x20 ;  /* 0x00000020030b7836 */ /* 0x000fe40000000000 */
[----:B------:R-:W-:Y:S02]  /*13c70*/  IMAD.MOV.U32 R13, RZ, RZ, R20 ;  /* 0x000000ffff0d7224 */ /* 0x000fe400078e0014 */
[----:B------:R-:W-:-:S08]  /*13c80*/  IMAD.MOV.U32 R12, RZ, RZ, 0x1 ;  /* 0x00000001ff0c7424 */ /* 0x000fd000078e00ff */
        /* <DEDUP_REMOVED lines=9> */
[----:B------:R-:W-:Y:S01]  /*13d20*/  ISETP.GE.AND P3, PT, R11, R0, PT ;  /* 0x000000000b00720c */ /* 0x000fe20003f66270 */
[----:B------:R-:W-:-:S12]  /*13d30*/  IMAD.MOV.U32 R11, RZ, RZ, 0x1c1f ;  /* 0x00001c1fff0b7424 */ /* 0x000fd800078e00ff */
[----:B0-----:R-:W-:Y:S05]  /*13d40*/  WARPSYNC.COLLECTIVE R15, `(.L_x_10387) ;  /* 0x000000000f087348 */ /* 0x001fea0003c00000 */
[----:B------:R1:W2:Y:S02]  /*13d50*/  SHFL.IDX P6, R14, R13, R12, R11 ;  /* 0x0000000c0d0e7389 */ /* 0x0002a400000c000b */
[----:B012---:R-:W-:Y:S01]  /*13d60*/  ENDCOLLECTIVE ;  /* 0x000000000000791b */ /* 0x007fe20003800000 */
.L_x_10387:
[----:B------:R-:W-:Y:S01]  /*13d70*/  @!P3 LEA R23, R6, UR38, 0x1 ;  /* 0x000000260617bc11 */ /* 0x000fe2000f8e08ff */
[----:B------:R-:W-:Y:S02]  /*13d80*/  IMAD.MOV.U32 R13, RZ, RZ, R10 ;  /* 0x000000ffff0d7224 */ /* 0x000fe400078e000a */
[----:B------:R-:W-:-:S07]  /*13d90*/  IMAD.MOV.U32 R28, RZ, RZ, R14 ;  /* 0x000000ffff1c7224 */ /* 0x000fce00078e000e */
[----:B------:R-:W-:Y:S05]  /*13da0*/  WARPSYNC.COLLECTIVE R15, `(.L_x_10388) ;  /* 0x000000000f087348 */ /* 0x000fea0003c00000 */
[----:B------:R0:W1:Y:S02]  /*13db0*/  SHFL.IDX P6, R14, R13, R12, R11 ;  /* 0x0000000c0d0e7389 */ /* 0x00006400000c000b */
[----:B01----:R-:W-:Y:S01]  /*13dc0*/  ENDCOLLECTIVE ;  /* 0x000000000000791b */ /* 0x003fe20003800000 */
.L_x_10388:
[----:B------:R-:W-:Y:S01]  /*13dd0*/  ULDC.64 UR4, c[0x0][0x208] ;  /* 0x0000820000047ab9 */ /* 0x000fe20000000a00 */
[----:B------:R-:W-:Y:S02]  /*13de0*/  IMAD.MOV.U32 R5, RZ, RZ, R28 ;  /* 0x000000ffff057224 */ /* 0x000fe400078e001c */
[----:B------:R-:W-:Y:S02]  /*13df0*/  IMAD.MOV.U32 R13, RZ, RZ, R20 ;  /* 0x000000ffff0d7224 */ /* 0x000fe400078e0014 */
[----:B------:R-:W-:Y:S02]  /*13e00*/  IMAD.MOV.U32 R12, RZ, RZ, 0x2 ;  /* 0x00000002ff0c7424 */ /* 0x000fe400078e00ff */
[----:B------:R-:W-:-:S04]  /*13e10*/  IMAD.MOV.U32 R4, RZ, RZ, R14 ;  /* 0x000000ffff047224 */ /* 0x000fc800078e000e */
[----:B------:R-:W-:-:S04]  /*13e20*/  @!P3 IMAD.WIDE.U32 R28, R7, 0x2, R4 ;  /* 0x00000002071cb825 */ /* 0x000fc800078e0004 */
[----:B------:R-:W-:Y:S01]  /*13e30*/  VIADD R5, R3, 0x40 ;  /* 0x0000004003057836 */ /* 0x000fe20000000000 */
        /* <DEDUP_REMOVED lines=10> */
.L_x_10389:
[----:B------:R-:W-:Y:S02]  /*13ee0*/  IMAD.MOV.U32 R13, RZ, RZ, R10 ;  /* 0x000000ffff0d7224 */ /* 0x000fe400078e000a */
[----:B------:R-:W-:-:S07]  /*13ef0*/  IMAD.MOV.U32 R21, RZ, RZ, R14 ;  /* 0x000000ffff157224 */ /* 0x000fce00078e000e */
[----:B------:R-:W-:Y:S05]  /*13f00*/  WARPSYNC.COLLECTIVE R15, `(.L_x_10390) ;  /* 0x000000000f087348 */ /* 0x000fea0003c00000 */
[----:B------:R0:W1:Y:S02]  /*13f10*/  SHFL.IDX P6, R14, R13, R12, R11 ;  /* 0x0000000c0d0e7389 */ /* 0x00006400000c000b */
[----:B01----:R-:W-:Y:S01]  /*13f20*/  ENDCOLLECTIVE ;  /* 0x000000000000791b */ /* 0x003fe20003800000 */
.L_x_10390:
[----:B------:R-:W-:Y:S01]  /*13f30*/  ULDC.64 UR4, c[0x0][0x208] ;  /* 0x0000820000047ab9 */ /* 0x000fe20000000a00 */
[----:B------:R-:W-:Y:S01]  /*13f40*/  IMAD.MOV.U32 R5, RZ, RZ, R21 ;  /* 0x000000ffff057224 */ /* 0x000fe200078e0015 */
[----:B------:R-:W-:Y:S01]  /*13f50*/  @!P3 LEA R21, R6, UR38, 0x1 ;  /* 0x000000260615bc11 */ /* 0x000fe2000f8e08ff */
[----:B------:R-:W-:Y:S02]  /*13f60*/  IMAD.MOV.U32 R13, RZ, RZ, R20 ;  /* 0x000000ffff0d7224 */ /* 0x000fe400078e0014 */
[----:B------:R-:W-:-:S04]  /*13f70*/  IMAD.MOV.U32 R12, RZ, RZ, R14 ;  /* 0x000000ffff0c7224 */ /* 0x000fc800078e000e */
[----:B------:R-:W-:Y:S02]  /*13f80*/  IMAD.MOV.U32 R4, RZ, RZ, R12 ;  /* 0x000000ffff047224 */ /* 0x000fe400078e000c */
[----:B------:R-:W-:Y:S02]  /*13f90*/  IMAD.MOV.U32 R12, RZ, RZ, 0x3 ;  /* 0x00000003ff0c7424 */ /* 0x000fe400078e00ff */
        /* <DEDUP_REMOVED lines=10> */
.L_x_10391:
[----:B------:R-:W-:-:S05]  /*14040*/  VIADD R5, R3, 0x60 ;  /* 0x0000006003057836 */ /* 0x000fca0000000000 */
[----:B------:R-:W-:Y:S01]  /*14050*/  ISETP.GE.AND P3, PT, R5, R0, PT ;  /* 0x000000000500720c */ /* 0x000fe20003f66270 */
[----:B------:R-:W-:Y:S02]  /*14060*/  IMAD.MOV.U32 R13, RZ, RZ, R10 ;  /* 0x000000ffff0d7224 */ /* 0x000fe400078e000a */
[----:B------:R-:W-:-:S10]  /*14070*/  IMAD.MOV.U32 R20, RZ, RZ, R14 ;  /* 0x000000ffff147224 */ /* 0x000fd400078e000e */
[----:B------:R-:W-:Y:S05]  /*14080*/  WARPSYNC.COLLECTIVE R15, `(.L_x_10392) ;  /* 0x000000000f087348 */ /* 0x000fea0003c00000 */
[----:B------:R0:W1:Y:S02]  /*14090*/  SHFL.IDX P6, R14, R13, R12, R11 ;  /* 0x0000000c0d0e7389 */ /* 0x00006400000c000b */
[----:B01----:R-:W-:Y:S01]  /*140a0*/  ENDCOLLECTIVE ;  /* 0x000000000000791b */ /* 0x003fe20003800000 */
.L_x_10392:
[----:B------:R-:W-:Y:S01]  /*140b0*/  @!P3 LEA R10, R6, UR38, 0x1 ;  /* 0x00000026060abc11 */ /* 0x000fe2000f8e08ff */
[----:B------:R-:W-:Y:S01]  /*140c0*/  IMAD.MOV.U32 R5, RZ, RZ, R20 ;  /* 0x000000ffff057224 */ /* 0x000fe200078e0014 */
[----:B------:R-:W-:Y:S01]  /*140d0*/  ULDC.64 UR4, c[0x0][0x208] ;  /* 0x0000820000047ab9 */ /* 0x000fe20000000a00 */
[----:B------:R-:W-:Y:S02]  /*140e0*/  IMAD.MOV.U32 R20, RZ, RZ, 0x1 ;  /* 0x00000001ff147424 */ /* 0x000fe400078e00ff */
[----:B------:R-:W-:Y:S02]  /*140f0*/  IMAD.MOV.U32 R13, RZ, RZ, R9 ;  /* 0x000000ffff0d7224 */ /* 0x000fe400078e0009 */
[----:B------:R-:W-:Y:S02]  /*14100*/  IMAD.MOV.U32 R12, RZ, RZ, RZ ;  /* 0x000000ffff0c7224 */ /* 0x000fe400078e00ff */
        /* <DEDUP_REMOVED lines=13> */
.L_x_10393:
[----:B------:R-:W-:Y:S02]  /*141e0*/  IMAD.MOV.U32 R13, RZ, RZ, R8 ;  /* 0x000000ffff0d7224 */ /* 0x000fe400078e0008 */
[----:B------:R-:W-:-:S07]  /*141f0*/  IMAD.MOV.U32 R21, RZ, RZ, R14 ;  /* 0x000000ffff157224 */ /* 0x000fce00078e000e */
[----:B------:R-:W-:Y:S05]  /*14200*/  WARPSYNC.COLLECTIVE R15, `(.L_x_10394) ;  /* 0x000000000f087348 */ /* 0x000fea0003c00000 */
[----:B------:R0:W1:Y:S02]  /*14210*/  SHFL.IDX P6, R14, R13, R12, R11 ;  /* 0x0000000c0d0e7389 */ /* 0x00006400000c000b */
[----:B01----:R-:W-:Y:S01]  /*14220*/  ENDCOLLECTIVE ;  /* 0x000000000000791b */ /* 0x003fe20003800000 */
.L_x_10394:
[----:B------:R-:W-:Y:S01]  /*14230*/  ULDC.64 UR4, c[0x0][0x208] ;  /* 0x0000820000047ab9 */ /* 0x000fe20000000a00 */
[----:B------:R-:W-:Y:S01]  /*14240*/  IMAD.MOV.U32 R5, RZ, RZ, R21 ;  /* 0x000000ffff057224 */ /* 0x000fe200078e0015 */
[----:B------:R-:W-:Y:S01]  /*14250*/  @!P3 LEA R21, R6, UR38, 0x1 ;  /* 0x000000260615bc11 */ /* 0x000fe2000f8e08ff */
[----:B------:R-:W-:Y:S02]  /*14260*/  IMAD.MOV.U32 R13, RZ, RZ, R9 ;  /* 0x000000ffff0d7224 */ /* 0x000fe400078e0009 */
[----:B------:R-:W-:Y:S02]  /*14270*/  IMAD.MOV.U32 R12, RZ, RZ, 0x1 ;  /* 0x00000001ff0c7424 */ /* 0x000fe400078e00ff */
[----:B------:R-:W-:-:S04]  /*14280*/  IMAD.MOV.U32 R23, RZ, RZ, R14 ;  /* 0x000000ffff177224 */ /* 0x000fc800078e000e */
        /* <DEDUP_REMOVED lines=11> */
.L_x_10395:
[----:B------:R-:W-:Y:S02]  /*14340*/  IMAD.MOV.U32 R13, RZ, RZ, R8 ;  /* 0x000000ffff0d7224 */ /* 0x000fe400078e0008 */
[----:B------:R-:W-:-:S07]  /*14350*/  IMAD.MOV.U32 R9, RZ, RZ, R14 ;  /* 0x000000ffff097224 */ /* 0x000fce00078e000e */
[----:B------:R-:W-:Y:S05]  /*14360*/  WARPSYNC.COLLECTIVE R15, `(.L_x_10396) ;  /* 0x000000000f087348 */ /* 0x000fea0003c00000 */
[----:B------:R0:W1:Y:S02]  /*14370*/  SHFL.IDX P6, R14, R13, R12, R11 ;  /* 0x0000000c0d0e7389 */ /* 0x00006400000c000b */
[----:B01----:R-:W-:Y:S01]  /*14380*/  ENDCOLLECTIVE ;  /* 0x000000000000791b */ /* 0x003fe20003800000 */
.L_x_10396:
[----:B------:R-:W-:Y:S05]  /*14390*/  BRA `(.L_x_10397) ;  /* 0xffffffc800ec7947 */ /* 0x000fea000383ffff */
.L_x_10306:
[----:B0-----:R-:W-:-:S04]  /*143a0*/  IMAD.U32 R5, RZ, RZ, UR38 ;  /* 0x00000026ff057e24 */ /* 0x001fc8000f8e00ff */
[----:B------:R0:W1:Y:S03]  /*143b0*/  SYNCS.PHASECHK.TRANS64.TRYWAIT P0, [R5+URZ+0x2d820], R0 ;  /* 0x02d82000050075a7 */ /* 0x000066000800017f */
[----:B-1----:R-:W-:Y:S05]  /*143c0*/  @!P0 NANOSLEEP.SYNCS 0x989680 ;  /* 0x009896800000895d */ /* 0x002fea0003900000 */
[----:B------:R-:W1:Y:S02]  /*143d0*/  @!P0 SYNCS.PHASECHK.TRANS64 P0, [R5+URZ+0x2d820], R0 ;  /* 0x02d82000050085a7 */ /* 0x000e64000800007f */
[----:B-1----:R-:W-:Y:S05]  /*143e0*/  @!P0 BRA `(.L_x_10306) ;  /* 0xfffffffc00ec8947 */ /* 0x002fea000383ffff */
[----:B------:R-:W-:Y:S05]  /*143f0*/  BRA `(.L_x_10398) ;  /* 0xffffffcc00407947 */ /* 0x000fea000383ffff */
.L_x_10313:
[----:B0-----:R-:W-:-:S04]  /*14400*/  IMAD.U32 R5, RZ, RZ, UR38 ;  /* 0x00000026ff057e24 */ /* 0x001fc8000f8e00ff */
[----:B------:R0:W1:Y:S03]  /*14410*/  SYNCS.PHASECHK.TRANS64.TRYWAIT P0, [R5+URZ+0x2d848], R12 ;  /* 0x02d8480c050075a7 */ /* 0x000066000800017f */
[----:B-1----:R-:W-:Y:S05]  /*14420*/  @!P0 NANOSLEEP.SYNCS 0x989680 ;  /* 0x009896800000895d */ /* 0x002fea0003900000 */
[----:B------:R-:W1:Y:S02]  /*14430*/  @!P0 SYNCS.PHASECHK.TRANS64 P0, [R5+URZ+0x2d848], R12 ;  /* 0x02d8480c050085a7 */ /* 0x000e64000800007f */
[----:B-1----:R-:W-:Y:S05]  /*14440*/  @!P0 BRA `(.L_x_10313) ;  /* 0xfffffffc00ec8947 */ /* 0x002fea000383ffff */
[----:B------:R-:W-:Y:S05]  /*14450*/  BRA `(.L_x_10399) ;  /* 0xffffffd000147947 */ /* 0x000fea000383ffff */
.L_x_10320:
[----:B0-----:R-:W-:-:S04]  /*14460*/  IMAD.U32 R5, RZ, RZ, UR38 ;  /* 0x00000026ff057e24 */ /* 0x001fc8000f8e00ff */
[----:B------:R0:W1:Y:S03]  /*14470*/  SYNCS.PHASECHK.TRANS64.TRYWAIT P0, [R5+URZ+0x2d860], R12 ;  /* 0x02d8600c050075a7 */ /* 0x000066000800017f */
[----:B-1----:R-:W-:Y:S05]  /*14480*/  @!P0 NANOSLEEP.SYNCS 0x989680 ;  /* 0x009896800000895d */ /* 0x002fea0003900000 */
[----:B------:R-:W1:Y:S02]  /*14490*/  @!P0 SYNCS.PHASECHK.TRANS64 P0, [R5+URZ+0x2d860], R12 ;  /* 0x02d8600c050085a7 */ /* 0x000e64000800007f */
[----:B-1----:R-:W-:Y:S05]  /*144a0*/  @!P0 BRA `(.L_x_10320) ;  /* 0xfffffffc00ec8947 */ /* 0x002fea000383ffff */
[----:B------:R-:W-:Y:S05]  /*144b0*/  BRA `(.L_x_10400) ;  /* 0xffffffd000ec7947 */ /* 0x000fea000383ffff */
.L_x_10330:
[----:B0-----:R-:W-:-:S04]  /*144c0*/  IMAD.U32 R5, RZ, RZ, UR38 ;  /* 0x00000026ff057e24 */ /* 0x001fc8000f8e00ff */
[----:B------:R0:W1:Y:S03]  /*144d0*/  SYNCS.PHASECHK.TRANS64.TRYWAIT P0, [R5+URZ+0x2d840], R12 ;  /* 0x02d8400c050075a7 */ /* 0x000066000800017f */
[----:B-1----:R-:W-:Y:S05]  /*144e0*/  @!P0 NANOSLEEP.SYNCS 0x989680 ;  /* 0x009896800000895d */ /* 0x002fea0003900000 */
[----:B------:R-:W1:Y:S02]  /*144f0*/  @!P0 SYNCS.PHASECHK.TRANS64 P0, [R5+URZ+0x2d840], R12 ;  /* 0x02d8400c050085a7 */ /* 0x000e64000800007f */
[----:B-1----:R-:W-:Y:S05]  /*14500*/  @!P0 BRA `(.L_x_10330) ;  /* 0xfffffffc00ec8947 */ /* 0x002fea000383ffff */
[----:B------:R-:W-:Y:S05]  /*14510*/  BRA `(.L_x_10401) ;  /* 0xffffffd8003c7947 */ /* 0x000fea000383ffff */
.L_x_10337:
[----:B0-----:R-:W-:-:S04]  /*14520*/  IMAD.U32 R5, RZ, RZ, UR38 ;  /* 0x00000026ff057e24 */ /* 0x001fc8000f8e00ff */
[----:B------:R0:W1:Y:S03]  /*14530*/  SYNCS.PHASECHK.TRANS64.TRYWAIT P0, [R5+URZ+0x2d868], R4 ;  /* 0x02d86804050075a7 */ /* 0x000066000800017f */
[----:B-1----:R-:W-:Y:S05]  /*14540*/  @!P0 NANOSLEEP.SYNCS 0x989680 ;  /* 0x009896800000895d */ /* 0x002fea0003900000 */
[----:B------:R-:W1:Y:S02]  /*14550*/  @!P0 SYNCS.PHASECHK.TRANS64 P0, [R5+URZ+0x2d868], R4 ;  /* 0x02d86804050085a7 */ /* 0x000e64000800007f */
[----:B-1----:R-:W-:Y:S05]  /*14560*/  @!P0 BRA `(.L_x_10337) ;  /* 0xfffffffc00ec8947 */ /* 0x002fea000383ffff */
[----:B------:R-:W-:Y:S05]  /*14570*/  BRA `(.L_x_10402) ;  /* 0xffffffdc00147947 */ /* 0x000fea000383ffff */
.L_x_10347:
[----:B0-----:R-:W-:-:S04]  /*14580*/  IMAD.U32 R4, RZ, RZ, UR38 ;  /* 0x00000026ff047e24 */ /* 0x001fc8000f8e00ff */
[----:B------:R0:W1:Y:S03]  /*14590*/  SYNCS.PHASECHK.TRANS64.TRYWAIT P0, [R4+URZ+0x2d848], R9 ;  /* 0x02d84809040075a7 */ /* 0x000066000800017f */
[----:B-1----:R-:W-:Y:S05]  /*145a0*/  @!P0 NANOSLEEP.SYNCS 0x989680 ;  /* 0x009896800000895d */ /* 0x002fea0003900000 */
[----:B------:R-:W1:Y:S02]  /*145b0*/  @!P0 SYNCS.PHASECHK.TRANS64 P0, [R4+URZ+0x2d848], R9 ;  /* 0x02d84809040085a7 */ /* 0x000e64000800007f */
[----:B-1----:R-:W-:Y:S05]  /*145c0*/  @!P0 BRA `(.L_x_10347) ;  /* 0xfffffffc00ec8947 */ /* 0x002fea000383ffff */
[----:B------:R-:W-:Y:S05]  /*145d0*/  BRA `(.L_x_10403) ;  /* 0xffffffe000787947 */ /* 0x000fea000383ffff */
.L_x_10354:
[----:B0-----:R-:W-:-:S04]  /*145e0*/  IMAD.U32 R4, RZ, RZ, UR38 ;  /* 0x00000026ff047e24 */ /* 0x001fc8000f8e00ff */
[----:B------:R0:W1:Y:S03]  /*145f0*/  SYNCS.PHASECHK.TRANS64.TRYWAIT P0, [R4+URZ+0x2d860], R9 ;  /* 0x02d86009040075a7 */ /* 0x000066000800017f */
[----:B-1----:R-:W-:Y:S05]  /*14600*/  @!P0 NANOSLEEP.SYNCS 0x989680 ;  /* 0x009896800000895d */ /* 0x002fea0003900000 */
[----:B------:R-:W1:Y:S02]  /*14610*/  @!P0 SYNCS.PHASECHK.TRANS64 P0, [R4+URZ+0x2d860], R9 ;  /* 0x02d86009040085a7 */ /* 0x000e64000800007f */
[----:B-1----:R-:W-:Y:S05]  /*14620*/  @!P0 BRA `(.L_x_10354) ;  /* 0xfffffffc00ec8947 */ /* 0x002fea000383ffff */
[----:B------:R-:W-:Y:S05]  /*14630*/  BRA `(.L_x_10404) ;  /* 0xffffffe4004c7947 */ /* 0x000fea000383ffff */
.L_x_10363:
[----:B0-----:R0:W1:Y:S02]  /*14640*/  SYNCS.PHASECHK.TRANS64.TRYWAIT P0, [R4+URZ+0x2d860], R3 ;  /* 0x02d86003040075a7 */ /* 0x001064000800017f */
[----:B-1----:R-:W-:Y:S05]  /*14650*/  @!P0 NANOSLEEP.SYNCS 0x989680 ;  /* 0x009896800000895d */ /* 0x002fea0003900000 */
[----:B------:R-:W1:Y:S02]  /*14660*/  @!P0 SYNCS.PHASECHK.TRANS64 P0, [R4+URZ+0x2d860], R3 ;  /* 0x02d86003040085a7 */ /* 0x000e64000800007f */
[----:B-1----:R-:W-:Y:S05]  /*14670*/  @!P0 BRA `(.L_x_10363) ;  /* 0xfffffffc00f08947 */ /* 0x002fea000383ffff */
[----:B------:R-:W-:Y:S05]  /*14680*/  BRA `(.L_x_10405) ;  /* 0xffffffe800447947 */ /* 0x000fea000383ffff */
.L_x_10369:
[----:B0-----:R0:W1:Y:S02]  /*14690*/  SYNCS.PHASECHK.TRANS64.TRYWAIT P0, [R8+URZ+0x2d820], R3 ;  /* 0x02d82003080075a7 */ /* 0x001064000800017f */
[----:B-1----:R-:W-:Y:S05]  /*146a0*/  @!P0 NANOSLEEP.SYNCS 0x989680 ;  /* 0x009896800000895d */ /* 0x002fea0003900000 */
[----:B------:R-:W1:Y:S02]  /*146b0*/  @!P0 SYNCS.PHASECHK.TRANS64 P0, [R8+URZ+0x2d820], R3 ;  /* 0x02d82003080085a7 */ /* 0x000e64000800007f */
[----:B-1----:R-:W-:Y:S05]  /*146c0*/  @!P0 BRA `(.L_x_10369) ;  /* 0xfffffffc00f08947 */ /* 0x002fea000383ffff */
[----:B------:R-:W-:Y:S05]  /*146d0*/  BRA `(.L_x_10406) ;  /* 0xffffffec00447947 */ /* 0x000fea000383ffff */
.L_x_10370:
        /* <DEDUP_REMOVED lines=8> */
.L_x_10408:
[----:B------:R-:W-:Y:S05]  /*14760*/  BSYNC B0 ;  /* 0x0000000000007941 */ /* 0x000fea0003800000 */
.L_x_10407:
[----:B------:R-:W-:Y:S05]  /*14770*/  BRA `(.L_x_10409) ;  /* 0xffffffec00287947 */ /* 0x000fea000383ffff */
.L_x_10371:
[----:B------:R-:W-:Y:S01]  /*14780*/  BSSY B0, `(.L_x_10410) ;  /* 0x0000006000007945 */ /* 0x000fe20003800000 */
[----:B------:R-:W-:-:S07]  /*14790*/  IMAD.MOV.U32 R15, RZ, RZ, -0x1 ;  /* 0xffffffffff0f7424 */ /* 0x000fce00078e00ff */
[----:B01----:R-:W-:Y:S05]  /*147a0*/  WARPSYNC.COLLECTIVE R15, `(.L_x_10411) ;  /* 0x000000000f0c7348 */ /* 0x003fea0003c00000 */
[----:B------:R-:W-:Y:S02]  /*147b0*/  ELECT P6, UR62, PT ;  /* 0x00000000003e782f */ /* 0x000fe400038c0000 */
[----:B------:R-:W-:Y:S01]  /*147c0*/  MOV R14, UR62 ;  /* 0x0000003e000e7c02 */ /* 0x000fe20008000f00 */
[----:B01----:R-:W-:Y:S10]  /*147d0*/  ENDCOLLECTIVE ;  /* 0x000000000000791b */ /* 0x003ff40003800000 */
.L_x_10411:
[----:B------:R-:W-:Y:S05]  /*147e0*/  BSYNC B0 ;  /* 0x0000000000007941 */ /* 0x000fea0003800000 */
.L_x_10410:
[----:B------:R-:W-:Y:S05]  /*147f0*/  BRA `(.L_x_10412) ;  /* 0xffffffec001c7947 */ /* 0x000fea000383ffff */
.L_x_10373:
[----:B0-----:R0:W2:Y:S02]  /*14800*/  SYNCS.PHASECHK.TRANS64.TRYWAIT P0, [R5+URZ], R4 ;  /* 0x00000004050075a7 */ /* 0x0010a4000800017f */
[----:B--2---:R-:W-:Y:S05]  /*14810*/  @!P0 NANOSLEEP.SYNCS 0x989680 ;  /* 0x009896800000895d */ /* 0x004fea0003900000 */
[----:B------:R-:W2:Y:S02]  /*14820*/  @!P0 SYNCS.PHASECHK.TRANS64 P0, [R5+URZ], R4 ;  /* 0x00000004050085a7 */ /* 0x000ea4000800007f */
[----:B--2---:R-:W-:Y:S05]  /*14830*/  @!P0 BRA `(.L_x_10373) ;  /* 0xfffffffc00f08947 */ /* 0x004fea000383ffff */
[----:B------:R-:W-:Y:S05]  /*14840*/  BRA `(.L_x_10413) ;  /* 0xffffffec00547947 */ /* 0x000fea000383ffff */
.L_x_10374:
[----:B--2---:R2:W3:Y:S02]  /*14850*/  SYNCS.PHASECHK.TRANS64.TRYWAIT P0, [R3+URZ], R2 ;  /* 0x00000002030075a7 */ /* 0x0044e4000800017f */
[----:B---3--:R-:W-:Y:S05]  /*14860*/  @!P0 NANOSLEEP.SYNCS 0x989680 ;  /* 0x009896800000895d */ /* 0x008fea0003900000 */
[----:B------:R-:W3:Y:S02]  /*14870*/  @!P0 SYNCS.PHASECHK.TRANS64 P0, [R3+URZ], R2 ;  /* 0x00000002030085a7 */ /* 0x000ee4000800007f */
[----:B---3--:R-:W-:Y:S05]  /*14880*/  @!P0 BRA `(.L_x_10374) ;  /* 0xfffffffc00f08947 */ /* 0x008fea000383ffff */
[----:B------:R-:W-:Y:S05]  /*14890*/  BRA `(.L_x_10414) ;  /* 0xffffffec00487947 */ /* 0x000fea000383ffff */
.L_x_10376:
[----:B0-----:R0:W2:Y:S02]  /*148a0*/  SYNCS.PHASECHK.TRANS64.TRYWAIT P0, [R5+URZ], R4 ;  /* 0x00000004050075a7 */ /* 0x0010a4000800017f */
[----:B--2---:R-:W-:Y:S05]  /*148b0*/  @!P0 NANOSLEEP.SYNCS 0x989680 ;  /* 0x009896800000895d */ /* 0x004fea0003900000 */
[----:B------:R-:W2:Y:S02]  /*148c0*/  @!P0 SYNCS.PHASECHK.TRANS64 P0, [R5+URZ], R4 ;  /* 0x00000004050085a7 */ /* 0x000ea4000800007f */
[----:B--2---:R-:W-:Y:S05]  /*148d0*/  @!P0 BRA `(.L_x_10376) ;  /* 0xfffffffc00f08947 */ /* 0x004fea000383ffff */
[----:B------:R-:W-:Y:S05]  /*148e0*/  BRA `(.L_x_10415) ;  /* 0xffffffec004c7947 */ /* 0x000fea000383ffff */
.L_x_10416:
        /* <DEDUP_REMOVED lines=9> */
.L_x_14869:


//--------------------- .text._ZN7cutlass13device_kernelIN5flash11enable_sm90INS1_16FlashAttnFwdSm90INS1_25CollectiveMainloopFwdSm90ILi2EN4cute5tupleIJNS5_1CILi1EEES8_S8_EEENS6_IJNS7_ILi192EEENS7_ILi128EEENS7_ILi96EEEEEELi96ENS_6half_tEfNS_4arch4Sm90ELb0ELb1ELb0ELb1ELb0ELb0ELb0ELb0ELb1ELb1ELb1ELb0EEENS1_21CollectiveEpilogueFwdINS6_IJSA_SC_SB_EEES9_SE_SG_Li384ELb1ELb1ELb1ELb0EEENS1_36VarlenDynamicPersistentTileSchedulerILi192ELi128ELi384ELi128ELb1ELb1ELb1ELb1ELb0ELb1EEEEEEEEEvNT_6ParamsE --------------------------
	.section	.text._ZN7cutlass13device_kernelIN5flash11enable_sm90INS1_16FlashAttnFwdSm90INS1_25CollectiveMainloopFwdSm90ILi2EN4cute5tupleIJNS5_1CILi1EEES8_S8_EEENS6_IJNS7_ILi192EEENS7_ILi128EEENS7_ILi96EEEEEELi96ENS_6half_tEfNS_4arch4Sm90ELb0ELb1ELb0ELb1ELb0ELb0ELb0ELb0ELb1ELb1ELb1ELb0EEENS1_21CollectiveEpilogueFwdINS6_IJSA_SC_SB_EEES9_SE_SG_Li384ELb1ELb1ELb1ELb0EEENS1_36VarlenDynamicPersistentTileSchedulerILi192ELi128ELi384ELi128ELb1ELb1ELb1ELb1ELb0ELb1EEEEEEEEEvNT_6ParamsE,"ax",@progbits
	.align	128
.text._ZN7cutlass13device_kernelIN5flash11enable_sm90INS1_16FlashAttnFwdSm90INS1_25CollectiveMainloopFwdSm90ILi2EN4cute5tupleIJNS5_1CILi1EEES8_S8_EEENS6_IJNS7_ILi192EEENS7_ILi128EEENS7_ILi96EEEEEELi96ENS_6half_tEfNS_4arch4Sm90ELb0ELb1ELb0ELb1ELb0ELb0ELb0ELb0ELb1ELb1ELb1ELb0EEENS1_21CollectiveEpilogueFwdINS6_IJSA_SC_SB_EEES9_SE_SG_Li384ELb1ELb1ELb1ELb0EEENS1_36VarlenDynamicPersistentTileSchedulerILi192ELi128ELi384ELi128ELb1ELb1ELb1ELb1ELb0ELb1EEEEEEEEEvNT_6ParamsE:
        .type           _ZN7cutlass13device_kernelIN5flash11enable_sm90INS1_16FlashAttnFwdSm90INS1_25CollectiveMainloopFwdSm90ILi2EN4cute5tupleIJNS5_1CILi1EEES8_S8_EEENS6_IJNS7_ILi192EEENS7_ILi128EEENS7_ILi96EEEEEELi96ENS_6half_tEfNS_4arch4Sm90ELb0ELb1ELb0ELb1ELb0ELb0ELb0ELb0ELb1ELb1ELb1ELb0EEENS1_21CollectiveEpilogueFwdINS6_IJSA_SC_SB_EEES9_SE_SG_Li384ELb1ELb1ELb1ELb0EEENS1_36VarlenDynamicPersistentTileSchedulerILi192ELi128ELi384ELi128ELb1ELb1ELb1ELb1ELb0ELb1EEEEEEEEEvNT_6ParamsE,@function
        .size           _ZN7cutlass13device_kernelIN5flash11enable_sm90INS1_16FlashAttnFwdSm90INS1_25CollectiveMainloopFwdSm90ILi2EN4cute5tupleIJNS5_1CILi1EEES8_S8_EEENS6_IJNS7_ILi192EEENS7_ILi128EEENS7_ILi96EEEEEELi96ENS_6half_tEfNS_4arch4Sm90ELb0ELb1ELb0ELb1ELb0ELb0ELb0ELb0ELb1ELb1ELb1ELb0EEENS1_21CollectiveEpilogueFwdINS6_IJSA_SC_SB_EEES9_SE_SG_Li384ELb1ELb1ELb1ELb0EEENS1_36VarlenDynamicPersistentTileSchedulerILi192ELi128ELi384ELi128ELb1ELb1ELb1ELb1ELb0ELb1EEEEEEEEEvNT_6ParamsE,(.L_x_14870 - _ZN7cutlass13device_kernelIN5flash11enable_sm90INS1_16FlashAttnFwdSm90INS1_25CollectiveMainloopFwdSm90ILi2EN4cute5tupleIJNS5_1CILi1EEES8_S8_EEENS6_IJNS7_ILi192EEENS7_ILi128EEENS7_ILi96EEEEEELi96ENS_6half_tEfNS_4arch4Sm90ELb0ELb1ELb0ELb1ELb0ELb0ELb0ELb0ELb1ELb1ELb1ELb0EEENS1_21CollectiveEpilogueFwdINS6_IJSA_SC_SB_EEES9_SE_SG_Li384ELb1ELb1ELb1ELb0EEENS1_36VarlenDynamicPersistentTileSchedulerILi192ELi128ELi384ELi128ELb1ELb1ELb1ELb1ELb0ELb1EEEEEEEEEvNT_6ParamsE)
        .other          _ZN7cutlass13device_kernelIN5flash11enable_sm90INS1_16FlashAttnFwdSm90INS1_25CollectiveMainloopFwdSm90ILi2EN4cute5tupleIJNS5_1CILi1EEES8_S8_EEENS6_IJNS7_ILi192EEENS7_ILi128EEENS7_ILi96EEEEEELi96ENS_6half_tEfNS_4arch4Sm90ELb0ELb1ELb0ELb1ELb0ELb0ELb0ELb0ELb1ELb1ELb1ELb0EEENS1_21CollectiveEpilogueFwdINS6_IJSA_SC_SB_EEES9_SE_SG_Li384ELb1ELb1ELb1ELb0EEENS1_36VarlenDynamicPersistentTileSchedulerILi192ELi128ELi384ELi128ELb1ELb1ELb1ELb1ELb0ELb1EEEEEEEEEvNT_6ParamsE,@"STO_CUDA_ENTRY STV_DEFAULT"
_ZN7cutlass13device_kernelIN5flash11enable_sm90INS1_16FlashAttnFwdSm90INS1_25CollectiveMainloopFwdSm90ILi2EN4cute5tupleIJNS5_1CILi1EEES8_S8_EEENS6_IJNS7_ILi192EEENS7_ILi128EEENS7_ILi96EEEEEELi96ENS_6half_tEfNS_4arch4Sm90ELb0ELb1ELb0ELb1ELb0ELb0ELb0ELb0ELb1ELb1ELb1ELb0EEENS1_21CollectiveEpilogueFwdINS6_IJSA_SC_SB_EEES9_SE_SG_Li384ELb1ELb1ELb1ELb0EEENS1_36VarlenDynamicPersistentTileSchedulerILi192ELi128ELi384ELi128ELb1ELb1ELb1ELb1ELb0ELb1EEEEEEEEEvNT_6ParamsE:
        /* <DEDUP_REMOVED lines=18> */
.L_x_10418:
[----:B------:R-:W-:Y:S05]  /*0120*/  BSYNC B0 ;  /* 0x0000000000007941 */ /* 0x000fea0003800000 */
.L_x_10417:
        /* <DEDUP_REMOVED lines=41> */
.L_x_10419:
        /* <DEDUP_REMOVED lines=22> */
.L_x_10420:
        /* <DEDUP_REMOVED lines=18> */
.L_x_10421:
        /* <DEDUP_REMOVED lines=22> */
.L_x_10422:
        /* <DEDUP_REMOVED lines=22> */
.L_x_10423:
[----:B------:R-:W-:Y:S01]  /*0900*/  PLOP3.LUT P0, PT, PT, PT, UP0, 0x80, 0x0 ;  /* 0x000000000000781c */ /* 0x000fe20003f0f008 */
[----:B------:R-:W-:Y:S01]  /*0910*/  UMOV UR36, 0x1 ;  /* 0x0000000100247882 */ /* 0x000fe20000000000 */
[----:B------:R-:W-:Y:S01]  /*0920*/  NOP ;  /* 0x0000000000007918 */ /* 0x000fe20000000000 */
[----:B------:R-:W-:Y:S01]  /*0930*/  USEL UR36, UR36, 0x2, !UP0 ;  /* 0x0000000224247887 */ /* 0x000fe2000c000000 */
[----:B------:R-:W-:Y:S01]  /*0940*/  ULDC.64 UR52, c[0x0][0x208] ;  /* 0x0000820000347ab9 */ /* 0x000fe20000000a00 */
[----:B012-4-:R-:W-:Y:S08]  /*0950*/  BAR.SYNC.DEFER_BLOCKING 0x0 ;  /* 0x0000000000007b1d */ /* 0x017ff00000010000 */
[----:B------:R-:W-:Y:S05]  /*0960*/  @!P0 BRA `(.L_x_10424) ;  /* 0x0000010400088947 */ /* 0x000fea0003800000 */
.L_x_10425:
        /* <DEDUP_REMOVED lines=18> */
[----:B------:R-:W-:Y:S01]  /*0a90*/  VIADD R13, R2, 0xffffff80 ;  /* 0xffffff80020d7836 */ /* 0x000fe20000000000 */
[----:B------:R-:W-:Y:S01]  /*0aa0*/  R2UR UR5, R9 ;  /* 0x00000000090572ca */ /* 0x000fe200000e0000 */
[----:B------:R-:W-:Y:S01]  /*0ab0*/  IMAD.MOV.U32 R18, RZ, RZ, 0x40 ;  /* 0x00000040ff127424 */ /* 0x000fe200078e00ff */
[----:B------:R-:W-:Y:S01]  /*0ac0*/  R2UR UR7, R10 ;  /* 0x000000000a0772ca */ /* 0x000fe200000e0000 */
[----:B------:R-:W-:Y:S01]  /*0ad0*/  ULOP3.LUT UR50, UR36, 0x1, URZ, 0xfc, !UPT ;  /* 0x0000000124327892 */ /* 0x000fe2000f8efc3f */
[----:B------:R-:W-:Y:S01]  /*0ae0*/  SHF.R.S32.HI R0, RZ, 0x1f, R13 ;  /* 0x0000001fff007819 */ /* 0x000fe2000001140d */
[----:B------:R-:W-:Y:S01]  /*0af0*/  UMOV UR49, URZ ;  /* 0x0000003f00317c82 */ /* 0x000fe20008000000 */
[----:B------:R-:W-:Y:S01]  /*0b00*/  R2UR UR6, R11 ;  /* 0x000000000b0672ca */ /* 0x000fe200000e0000 */
[----:B------:R-:W-:Y:S01]  /*0b10*/  UMOV UR51, URZ ;  /* 0x0000003f00337c82 */ /* 0x000fe20008000000 */
[CC--:B------:R-:W-:Y:S01]  /*0b20*/  LEA.HI R3, R0.reuse, R13.reuse, RZ, 0x4 ;  /* 0x0000000d00037211 */ /* 0x0c0fe200078f20ff */
[----:B------:R-:W-:Y:S01]  /*0b30*/  UMOV UR48, URZ ;  /* 0x0000003f00307c82 */ /* 0x000fe20008000000 */
[----:B------:R-:W-:-:S02]  /*0b40*/  LEA.HI R2, R0, R13, RZ, 0x7 ;  /* 0x0000000d00027211 */ /* 0x000fc400078f38ff */
[----:B------:R-:W-:Y:S02]  /*0b50*/  LOP3.LUT R4, R3, 0xfffffff0, RZ, 0xc0, !PT ;  /* 0xfffffff003047812 */ /* 0x000fe400078ec0ff */
[----:B------:R-:W-:Y:S02]  /*0b60*/  SHF.R.S32.HI R6, RZ, 0x4, R3 ;  /* 0x00000004ff067819 */ /* 0x000fe40000011403 */
[----:B------:R-:W-:Y:S01]  /*0b70*/  LOP3.LUT R151, R2, 0xffffff80, RZ, 0xc0, !PT ;  /* 0xffffff8002977812 */ /* 0x000fe200078ec0ff */
[----:B------:R-:W-:Y:S01]  /*0b80*/  IMAD.IADD R4, R13, 0x1, -R4 ;  /* 0x000000010d047824 */ /* 0x000fe200078e0a04 */
[----:B------:R-:W-:Y:S02]  /*0b90*/  LEA.HI R3, R3, R6, RZ, 0x1 ;  /* 0x0000000603037211 */ /* 0x000fe400078f08ff */
[----:B------:R-:W-:Y:S01]  /*0ba0*/  LEA.HI R7, R0, R13, RZ, 0x5 ;  /* 0x0000000d00077211 */ /* 0x000fe200078f28ff */
[----:B------:R-:W-:Y:S01]  /*0bb0*/  IMAD.IADD R151, R13, 0x1, -R151 ;  /* 0x000000010d977824 */ /* 0x000fe200078e0a97 */
[----:B------:R-:W-:-:S02]  /*0bc0*/  LOP3.LUT R5, R3, 0x1ffffffe, RZ, 0xc0, !PT ;  /* 0x1ffffffe03057812 */ /* 0x000fc400078ec0ff */
[----:B------:R-:W-:Y:S02]  /*0bd0*/  SHF.R.S32.HI R3, RZ, 0x1f, R4 ;  /* 0x0000001fff037819 */ /* 0x000fe40000011404 */
[----:B------:R-:W-:Y:S01]  /*0be0*/  SHF.R.S32.HI R8, RZ, 0x1f, R151 ;  /* 0x0000001fff087819 */ /* 0x000fe20000011497 */
[----:B------:R-:W-:Y:S01]  /*0bf0*/  IMAD.IADD R5, R6, 0x1, -R5 ;  /* 0x0000000106057824 */ /* 0x000fe200078e0a05 */
[----:B------:R-:W-:Y:S02]  /*0c00*/  LEA.HI R3, R3, R4, RZ, 0x3 ;  /* 0x0000000403037211 */ /* 0x000fe400078f18ff */
[----:B------:R-:W-:Y:S01]  /*0c10*/  LEA.HI R9, R8, R151, RZ, 0x2 ;  /* 0x0000009708097211 */ /* 0x000fe200078f10ff */
[----:B------:R-:W-:Y:S01]  /*0c20*/  IMAD.SHL.U32 R5, R5, 0x8, RZ ;  /* 0x0000000805057824 */ /* 0x000fe200078e00ff */
[----:B------:R-:W-:Y:S01]  /*0c30*/  SHF.R.S32.HI R7, RZ, 0x5, R7 ;  /* 0x00000005ff077819 */ /* 0x000fe20000011407 */
[----:B------:R-:W-:Y:S01]  /*0c40*/  IMAD.SHL.U32 R6, R3, 0x40, RZ ;  /* 0x0000004003067824 */ /* 0x000fe200078e00ff */
[----:B------:R-:W-:-:S02]  /*0c50*/  SHF.R.S32.HI R10, RZ, 0x2, R9 ;  /* 0x00000002ff0a7819 */ /* 0x000fc40000011409 */
[----:B------:R-:W-:Y:S01]  /*0c60*/  SHF.R.S32.HI R11, RZ, 0x1f, R9 ;  /* 0x0000001fff0b7819 */ /* 0x000fe20000011409 */
[----:B------:R-:W-:Y:S01]  /*0c70*/  IMAD R12, R7, 0x10, R4 ;  /* 0x00000010070c7824 */ /* 0x000fe200078e0204 */
[----:B------:R-:W-:Y:S02]  /*0c80*/  LOP3.LUT R3, R3, 0xfffffff8, RZ, 0xc0, !PT ;  /* 0xfffffff803037812 */ /* 0x000fe400078ec0ff */
[----:B------:R-:W-:Y:S02]  /*0c90*/  SHF.R.S32.HI R14, RZ, 0x7, R2 ;  /* 0x00000007ff0e7819 */ /* 0x000fe40000011402 */
[----:B------:R-:W-:Y:S01]  /*0ca0*/  LEA.HI R11, R11, R10, RZ, 0x3 ;  /* 0x0000000a0b0b7211 */ /* 0x000fe200078f18ff */
[----:B------:R-:W-:Y:S01]  /*0cb0*/  IMAD.IADD R3, R4, 0x1, -R3 ;  /* 0x0000000104037824 */ /* 0x000fe200078e0a03 */
[----:B------:R-:W-:Y:S01]  /*0cc0*/  LEA.HI R8, R8, R151, RZ, 0x5 ;  /* 0x0000009708087211 */ /* 0x000fe200078f28ff */
[----:B------:R-:W-:Y:S01]  /*0cd0*/  IMAD.HI R4, R14, 0x55555556, RZ ;  /* 0x555555560e047827 */ /* 0x000fe200078e02ff */
[----:B------:R-:W-:-:S02]  /*0ce0*/  LOP3.LUT R11, R11, 0xfffffff8, RZ, 0xc0, !PT ;  /* 0xfffffff80b0b7812 */ /* 0x000fc400078ec0ff */
[----:B------:R-:W-:Y:S01]  /*0cf0*/  LOP3.LUT R6, R6, 0x7ffffe00, RZ, 0xc0, !PT ;  /* 0x7ffffe0006067812 */ /* 0x000fe200078ec0ff */
[----:B------:R-:W-:Y:S01]  /*0d00*/  IMAD.SHL.U32 R2, R3, 0x40, RZ ;  /* 0x0000004003027824 */ /* 0x000fe200078e00ff */
[----:B------:R-:W-:Y:S01]  /*0d10*/  LEA.HI R4, R4, R4, RZ, 0x1 ;  /* 0x0000000404047211 */ /* 0x000fe200078f08ff */
[----:B------:R-:W-:Y:S01]  /*0d20*/  IMAD.IADD R11, R10, 0x1, -R11 ;  /* 0x000000010a0b7824 */ /* 0x000fe200078e0a0b */
[----:B------:R-:W-:Y:S01]  /*0d30*/  SHF.R.S32.HI R8, RZ, 0x5, R8 ;  /* 0x00000005ff087819 */ /* 0x000fe20000011408 */
[----:B------:R-:W-:Y:S01]  /*0d40*/  IMAD R6, R7, 0x400, R6 ;  /* 0x0000040007067824 */ /* 0x000fe200078e0206 */
[----:B------:R-:W-:Y:S01]  /*0d50*/  LOP3.LUT R2, R2, 0x1c0, RZ, 0xc0, !PT ;  /* 0x000001c002027812 */ /* 0x000fe200078ec0ff */
[--C-:B------:R-:W-:Y:S01]  /*0d60*/  IMAD.U32 R7, R12, 0x20, R5.reuse ;  /* 0x000000200c077824 */ /* 0x100fe200078e0005 */
[----:B------:R-:W-:Y:S01]  /*0d70*/  LEA.HI R0, R0, R13, RZ, 0x2 ;  /* 0x0000000d00007211 */ /* 0x000fe200078f10ff */
[----:B------:R-:W-:Y:S01]  /*0d80*/  IMAD R4, R4, -0x3, R14 ;  /* 0xfffffffd04047824 */ /* 0x000fe200078e020e */
[----:B------:R-:W-:Y:S01]  /*0d90*/  LOP3.LUT R5, R2, 0x8, R5, 0xf8, !PT ;  /* 0x0000000802057812 */ /* 0x000fe200078ef805 */
[----:B------:R-:W-:Y:S01]  /*0da0*/  IMAD R11, R8, 0x10, R11 ;  /* 0x00000010080b7824 */ /* 0x000fe200078e020b */
[----:B------:R-:W-:Y:S01]  /*0db0*/  SHF.R.U32.HI R2, RZ, 0x3, R2 ;  /* 0x00000003ff027819 */ /* 0x000fe20000011602 */
[----:B------:R0:W-:Y:S01]  /*0dc0*/  STL [R1+0x1c], R7 ;  /* 0x00001c0701007387 */ /* 0x0001e20000100800 */
[----:B------:R-:W-:-:S02]  /*0dd0*/  LOP3.LUT R149, R0, 0xfffffffc, RZ, 0xc0, !PT ;  /* 0xfffffffc00957812 */ /* 0x000fc400078ec0ff */
[----:B------:R-:W-:Y:S02]  /*0de0*/  LOP3.LUT R5, R5, R2, RZ, 0x3c, !PT ;  /* 0x0000000205057212 */ /* 0x000fe400078e3cff */
[----:B------:R-:W-:Y:S01]  /*0df0*/  R2P PR, R3, 0x6 ;  /* 0x0000000603007804 */ /* 0x000fe20000000000 */
[----:B------:R-:W-:Y:S01]  /*0e00*/  IMAD.IADD R149, R13, 0x1, -R149 ;  /* 0x000000010d957824 */ /* 0x000fe200078e0a95 */
[----:B------:R-:W-:Y:S01]  /*0e10*/  SHF.R.S32.HI R150, RZ, 0x2, R0 ;  /* 0x00000002ff967819 */ /* 0x000fe20000011400 */
[----:B------:R-:W-:Y:S02]  /*0e20*/  IMAD.IADD R5, R6, 0x1, R5 ;  /* 0x0000000106057824 */ /* 0x000fe400078e0205 */
[----:B0-----:R-:W-:Y:S01]  /*0e30*/  IMAD R7, R4, 0x40, R11 ;  /* 0x0000004004077824 */ /* 0x001fe200078e020b */
[----:B------:R-:W-:Y:S01]  /*0e40*/  LOP3.LUT R4, R9, 0x7ffffffc, RZ, 0xc0, !PT ;  /* 0x7ffffffc09047812 */ /* 0x000fe200078ec0ff */
[C---:B------:R-:W-:Y:S01]  /*0e50*/  IMAD.SHL.U32 R137, R149.reuse, 0x8, RZ ;  /* 0x0000000895897824 */ /* 0x040fe200078e00ff */
[----:B------:R-:W-:-:S02]  /*0e60*/  LEA.HI R2, R149, R149, RZ, 0x1 ;  /* 0x0000009595027211 */ /* 0x000fc400078f08ff */
[----:B------:R0:W-:Y:S01]  /*0e70*/  STL [R1+0x18], R7 ;  /* 0x0000180701007387 */ /* 0x0001e20000100800 */
[----:B------:R-:W-:Y:S01]  /*0e80*/  IMAD.IADD R4, R151, 0x1, -R4 ;  /* 0x0000000197047824 */ /* 0x000fe200078e0a04 */
[----:B------:R-:W-:Y:S01]  /*0e90*/  LEA R17, R5, UR42, 0x1 ;  /* 0x0000002a05117c11 */ /* 0x000fe2000f8e08ff */
[----:B------:R-:W-:Y:S01]  /*0ea0*/  VIADD R138, R137, 0x20 ;  /* 0x00000020898a7836 */ /* 0x000fe20000000000 */
[----:B------:R-:W-:Y:S01]  /*0eb0*/  LOP3.LUT R2, R2, 0x1ffffffe, RZ, 0xc0, !PT ;  /* 0x1ffffffe02027812 */ /* 0x000fe200078ec0ff */
[----:B------:R-:W-:Y:S01]  /*0ec0*/  IMAD.SHL.U32 R16, R4, 0x2, RZ ;  /* 0x0000000204107824 */ /* 0x000fe200078e00ff */
[----:B------:R-:W-:Y:S01]  /*0ed0*/  SEL R18, R18, 0xffffffc0, !P2 ;  /* 0xffffffc012127807 */ /* 0x000fe20005000000 */
[----:B------:R-:W-:Y:S01]  /*0ee0*/  VIADD R19, R17, 0x21800 ;  /* 0x0002180011137836 */ /* 0x000fe20000000000 */
[----:B------:R-:W-:Y:S01]  /*0ef0*/  SHF.R.S32.HI R3, RZ, 0x1f, R138 ;  /* 0x0000001fff037819 */ /* 0x000fe2000001148a */
[----:B------:R-:W-:Y:S02]  /*0f00*/  VIADD R140, R137, 0x40 ;  /* 0x00000040898c7836 */ /* 0x000fe40000000000 */
[----:B------:R-:W-:-:S02]  /*0f10*/  VIADD R148, R16, 0x20 ;  /* 0x0000002010947836 */ /* 0x000fc40000000000 */
        /* <DEDUP_REMOVED lines=15> */
[----:B------:R-:W-:Y:S01]  /*1010*/  SHF.R.S32.HI R153, RZ, 0x1f, R142 ;  /* 0x0000001fff997819 */ /* 0x000fe2000001148e */
[----:B------:R-:W-:Y:S01]  /*1020*/  IMAD.IADD R2, R149, 0x1, -R2 ;  /* 0x0000000195027824 */ /* 0x000fe200078e0a02 */
[----:B------:R-:W-:Y:S01]  /*1030*/  SHF.R.S32.HI R152, RZ, 0x1f, R141 ;  /* 0x0000001fff987819 */ /* 0x000fe2000001148d */
[----:B------:R-:W-:-:S02]  /*1040*/  @P1 VIADD R22, R19, 0xffffffe0 ;  /* 0xffffffe013161836 */ /* 0x000fc40000000000 */
[----:B------:R-:W-:Y:S02]  /*1050*/  IMAD.IADD R19, R19, 0x1, R18 ;  /* 0x0000000113137824 */ /* 0x000fe400078e0212 */
[----:B------:R-:W-:Y:S02]  /*1060*/  VIADD R139, R16, 0x18 ;  /* 0x00000018108b7836 */ /* 0x000fe40000000000 */
[----:B------:R-:W-:Y:S02]  /*1070*/  IMAD R136, R2, 0x8, R7 ;  /* 0x0000000802887824 */ /* 0x000fe400078e0207 */
[----:B------:R-:W-:Y:S02]  /*1080*/  IMAD.IADD R18, R18, 0x1, R22 ;  /* 0x0000000112127824 */ /* 0x000fe400078e0216 */
[----:B0-----:R-:W-:-:S07]  /*1090*/  VIADD R23, R22, 0x6000 ;  /* 0x0000600016177836 */ /* 0x001fce0000000000 */
.L_x_10521:
        /* <DEDUP_REMOVED lines=11> */
[----:B01----:R-:W-:Y:S02]  /*1150*/  IMAD.U32 R2, RZ, RZ, UR8 ;  /* 0x00000008ff027e24 */ /* 0x003fe4000f8e00ff */
[----:B----4-:R-:W-:Y:S01]  /*1160*/  IMAD.U32 R3, RZ, RZ, UR9 ;  /* 0x00000009ff037e24 */ /* 0x010fe2000f8e00ff */
[----:B------:R-:W-:Y:S02]  /*1170*/  @UP1 UIMAD.WIDE UR8, UR6, 0x4, UR10 ;  /* 0x00000004060818a5 */ /* 0x000fe4000f8e020a */
[----:B------:R-:W-:Y:S02]  /*1180*/  ULOP3.LUT UR4, UR7, 0xff000000, URZ, 0xc0, !UPT ;  /* 0xff00000007047892 */ /* 0x000fe4000f8ec03f */
[----:B--2---:R-:W2:Y:S01]  /*1190*/  @P0 LDG.E R2, desc[UR52][R2.64] ;  /* 0x0000003402020981 */ /* 0x004ea2000c1e1900 */
[----:B------:R-:W-:Y:S01]  /*11a0*/  ULDC.64 UR10, c[0x0][0xa20] ;  /* 0x00028800000a7ab9 */ /* 0x000fe20000000a00 */
[----:B------:R-:W-:-:S02]  /*11b0*/  IMAD.U32 R4, RZ, RZ, UR8 ;  /* 0x00000008ff047e24 */ /* 0x000fc4000f8e00ff */
[----:B------:R-:W-:Y:S01]  /*11c0*/  IMAD.U32 R5, RZ, RZ, UR9 ;  /* 0x00000009ff057e24 */ /* 0x000fe2000f8e00ff */
[----:B------:R-:W-:-:S04]  /*11d0*/  ULDC.64 UR8, c[0x0][0x418] ;  /* 0x0001060000087ab9 */ /* 0x000fc80000000a00 */
[----:B---3--:R-:W3:Y:S01]  /*11e0*/  @P2 LDG.E R4, desc[UR52][R4.64] ;  /* 0x0000003404042981 */ /* 0x008ee2000c1e1900 */
        /* <DEDUP_REMOVED lines=30> */
.L_x_10426:
        /* <DEDUP_REMOVED lines=9> */
.L_x_10427:
        /* <DEDUP_REMOVED lines=13> */
.L_x_10428:
[----:B------:R-:W-:Y:S01]  /*1530*/  ULDC UR6, c[0x0][0x448] ;  /* 0x0001120000067ab9 */ /* 0x000fe20000000800 */
[----:B------:R-:W-:Y:S02]  /*1540*/  UIMAD UR40, UR5, 0xc0, URZ ;  /* 0x000000c0052878a4 */ /* 0x000fe4000f8e023f */
        /* <DEDUP_REMOVED lines=24> */
.L_x_10430:
[----:B------:R-:W-:-:S11]  /*16d0*/  UISETP.NE.AND UP1, UPT, UR5, 0x1, UPT ;  /* 0x000000010500788c */ /* 0x000fd6000bf25270 */
[----:B------:R-:W-:Y:S02]  /*16e0*/  @UP1 ULDC.64 UR10, c[0x0][0x9e8] ;  /* 0x00027a00000a1ab9 */ /* 0x000fe40000000a00 */
[----:B------:R-:W-:-:S04]  /*16f0*/  UIMAD.WIDE.U32 UR6, UR8, UR10, URZ ;  /* 0x0000000a080672a5 */ /* 0x000fc8000f8e003f */
[----:B------:R-:W-:-:S12]  /*1700*/  @UP1 USHF.R.U32.HI UR8, URZ, UR11, UR7 ;  /* 0x0000000b3f081299 */ /* 0x000fd80008011607 */
.L_x_10431:
[----:B------:R-:W-:-:S04]  /*1710*/  UIMAD UR8, UR8, UR5, UR5 ;  /* 0x00000005080872a4 */ /* 0x000fc8000f8e0205 */
[----:B------:R-:W-:-:S04]  /*1720*/  UISETP.LT.AND UP1, UPT, UR4, UR8, UPT ;  /* 0x000000080400728c */ /* 0x000fc8000bf21270 */
[----:B------:R-:W-:-:S12]  /*1730*/  USEL UR4, UR4, UR8, UP1 ;  /* 0x0000000804047287 */ /* 0x000fd80008800000 */
.L_x_10429:
        /* <DEDUP_REMOVED lines=30> */
.L_x_10433:
[----:B------:R-:W-:-:S11]  /*1920*/  UISETP.NE.AND UP0, UPT, UR5, 0x1, UPT ;  /* 0x000000010500788c */ /* 0x000fd6000bf05270 */
[----:B------:R-:W-:Y:S02]  /*1930*/  @UP0 ULDC.64 UR10, c[0x0][0x9e8] ;  /* 0x00027a00000a0ab9 */ /* 0x000fe40000000a00 */
[----:B------:R-:W-:-:S04]  /*1940*/  UIMAD.WIDE.U32 UR8, UR7, UR10, URZ ;  /* 0x0000000a070872a5 */ /* 0x000fc8000f8e003f */
[----:B------:R-:W-:-:S12]  /*1950*/  @UP0 USHF.R.U32.HI UR7, URZ, UR11, UR9 ;  /* 0x0000000b3f070299 */ /* 0x000fd80008011609 */
.L_x_10434:
[----:B------:R-:W-:-:S04]  /*1960*/  UIMAD UR5, UR7, UR5, URZ ;  /* 0x00000005070572a4 */ /* 0x000fc8000f8e023f */
[----:B------:R-:W-:-:S04]  /*1970*/  UISETP.LT.AND UP0, UPT, UR4, UR5, UPT ;  /* 0x000000050400728c */ /* 0x000fc8000bf01270 */
[----:B------:R-:W-:-:S12]  /*1980*/  USEL UR4, UR4, UR5, !UP0 ;  /* 0x0000000504047287 */ /* 0x000fd8000c000000 */
.L_x_10432:
        /* <DEDUP_REMOVED lines=48> */
.L_x_10435:
[----:B------:R-:W-:Y:S01]  /*1c90*/  UIMAD UR37, UR38, UR4, UR37 ;  /* 0x00000004262572a4 */ /* 0x000fe2000f8e0225 */
[----:B------:R-:W-:Y:S01]  /*1ca0*/  IMAD.U32 R2, RZ, RZ, UR6 ;  /* 0x00000006ff027e24 */ /* 0x000fe2000f8e00ff */
[----:B------:R-:W-:Y:S01]  /*1cb0*/  PLOP3.LUT P0, PT, PT, PT, PT, 0x80, 0x0 ;  /* 0x000000000000781c */ /* 0x000fe20003f0f070 */
[----:B------:R-:W-:Y:S01]  /*1cc0*/  IMAD.U32 R3, RZ, RZ, UR4 ;  /* 0x00000004ff037e24 */ /* 0x000fe2000f8e00ff */
[----:B------:R-:W-:Y:S01]  /*1cd0*/  CS2R R134, SRZ ;  /* 0x0000000000867805 */ /* 0x000fe2000001ff00 */
[----:B------:R-:W-:Y:S01]  /*1ce0*/  IMAD.MOV.U32 R20, RZ, RZ, RZ ;  /* 0x000000ffff147224 */ /* 0x000fe200078e00ff */
[----:B------:R-:W-:Y:S02]  /*1cf0*/  CS2R R132, SRZ ;  /* 0x0000000000847805 */ /* 0x000fe4000001ff00 */
[----:B------:R-:W-:Y:S02]  /*1d00*/  CS2R R130, SRZ ;  /* 0x0000000000827805 */ /* 0x000fe4000001ff00 */
[----:B------:R-:W-:Y:S01]  /*1d10*/  VIADDMNMX R2, R3, UR37, R2, PT ;  /* 0x0000002503027c46 */ /* 0x000fe2000b800102 */
[----:B------:R-:W-:Y:S01]  /*1d20*/  IMAD.MOV.U32 R3, RZ, RZ, RZ ;  /* 0x000000ffff037224 */ /* 0x000fe200078e00ff */
        /* <DEDUP_REMOVED lines=23> */
[----:B------:R-:W0:Y:S02]  /*1ea0*/  S2R R0, SR_TID.X ;  /* 0x0000000000007919 */ /* 0x000e240000002100 */
[----:B0-----:R-:W-:-:S05]  /*1eb0*/  VIADD R4, R0, 0xffffff80 ;  /* 0xffffff8000047836 */ /* 0x001fca0000000000 */
[----:B------:R-:W-:-:S04]  /*1ec0*/  SHF.R.S32.HI R0, RZ, 0x1f, R4 ;  /* 0x0000001fff007819 */ /* 0x000fc80000011404 */
[----:B------:R-:W-:-:S04]  /*1ed0*/  LEA.HI R0, R0, R4, RZ, 0x7 ;  /* 0x0000000400007211 */ /* 0x000fc800078f38ff */
[----:B------:R-:W-:-:S06]  /*1ee0*/  SHF.R.S32.HI R0, RZ, 0x7, R0 ;  /* 0x00000007ff007819 */ /* 0x000fcc0000011400 */
[----:B------:R-:W0:Y:S02]  /*1ef0*/  SHFL.IDX PT, R0, R0, RZ, 0x1f ;  /* 0x00001fff00007589 */ /* 0x000e2400000e0000 */
[----:B0-----:R-:W-:-:S13]  /*1f00*/  R2UR UR45, R0 ;  /* 0x00000000002d72ca */ /* 0x001fda00000e0000 */
[----:B------:R-:W-:-:S04]  /*1f10*/  UIMAD.WIDE UR4, UR45, 0x55555556, URZ ;  /* 0x555555562d0478a5 */ /* 0x000fc8000f8e023f */
[----:B------:R-:W-:Y:S02]  /*1f20*/  ULEA.HI UR54, UR5, UR5, URZ, 0x1 ;  /* 0x0000000505367291 */ /* 0x000fe4000f8f083f */
[----:B------:R-:W-:Y:S02]  /*1f30*/  UIADD3 UR5, UR42, 0x21800, URZ ;  /* 0x000218002a057890 */ /* 0x000fe4000fffe03f */
[----:B------:R-:W-:Y:S02]  /*1f40*/  UIMAD UR54, UR54, -0x3, UR45 ;  /* 0xfffffffd363678a4 */ /* 0x000fe4000f8e022d */
[----:B------:R-:W-:Y:S02]  /*1f50*/  ULOP3.LUT UP0, URZ, UR5, 0x3ff, URZ, 0xc0, !UPT ;  /* 0x000003ff053f7892 */ /* 0x000fe4000f80c03f */
[----:B------:R-:W-:Y:S02]  /*1f60*/  ULEA UR4, UR54, UR42, 0xc ;  /* 0x0000002a36047291 */ /* 0x000fe4000f8e603f */
[----:B------:R-:W-:-:S02]  /*1f70*/  ULEA UR5, UR54, UR5, 0xd ;  /* 0x0000000536057291 */ /* 0x000fc4000f8e683f */
[----:B------:R-:W-:Y:S01]  /*1f80*/  PLOP3.LUT P0, PT, PT, PT, UP0, 0x80, 0x0 ;  /* 0x000000000000781c */ /* 0x000fe20003f0f008 */
[----:B------:R-:W-:Y:S02]  /*1f90*/  UIADD3 UR4, UR4, 0xc400, URZ ;  /* 0x0000c40004047890 */ /* 0x000fe4000fffe03f */
[----:B------:R-:W-:Y:S02]  /*1fa0*/  USHF.R.U32.HI UR5, URZ, 0x4, UR5 ;  /* 0x000000043f057899 */ /* 0x000fe40008011605 */
[----:B------:R-:W-:Y:S02]  /*1fb0*/  USHF.R.U32.HI UR4, URZ, 0x4, UR4 ;  /* 0x000000043f047899 */ /* 0x000fe40008011604 */
[----:B------:R-:W-:Y:S02]  /*1fc0*/  ULOP3.LUT UR44, UR5, 0x3fff, URZ, 0xc0, !UPT ;  /* 0x00003fff052c7892 */ /* 0x000fe4000f8ec03f */
[----:B------:R-:W-:-:S04]  /*1fd0*/  ULOP3.LUT UR56, UR4, 0x3fff, URZ, 0xc0, !UPT ;  /* 0x00003fff04387892 */ /* 0x000fc8000f8ec03f */
[----:B------:R-:W-:Y:S08]  /*1fe0*/  @!P0 BRA `(.L_x_10437) ;  /* 0x0000000000408947 */ /* 0x000ff00003800000 */
        /* <DEDUP_REMOVED lines=16> */
.L_x_10437:
        /* <DEDUP_REMOVED lines=9> */
.L_x_10658:
[----:B------:R-:W-:Y:S05]  /*2180*/  @!P0 BRA `(.L_x_10439) ;  /* 0x0000000000048947 */ /* 0x000fea0003800000 */
[----:B------:R-:W-:Y:S01]  /*2190*/  BPT.TRAP 0x1 ;  /* 0x000000040000795c */ /* 0x000fe20000300000 */
.L_x_10439:
[----:B0-----:R-:W-:Y:S02]  /*21a0*/  IMAD.U32 R3, RZ, RZ, UR48 ;  /* 0x00000030ff037e24 */ /* 0x001fe4000f8e00ff */
[----:B------:R-:W-:-:S03]  /*21b0*/  IMAD.U32 R0, RZ, RZ, UR51 ;  /* 0x00000033ff007e24 */ /* 0x000fc6000f8e00ff */
[----:B------:R-:W-:Y:S02]  /*21c0*/  LEA R3, R3, UR42, 0x3 ;  /* 0x0000002a03037c11 */ /* 0x000fe4000f8e18ff */
[----:B------:R-:W-:-:S04]  /*21d0*/  SHF.L.U32 R0, R0, 0x1f, RZ ;  /* 0x0000001f00007819 */ /* 0x000fc800000006ff */
[----:B------:R0:W1:Y:S01]  /*21e0*/  SYNCS.PHASECHK.TRANS64.TRYWAIT P2, [R3+URZ+0x2d830], R0 ;  /* 0x02d83000030075a7 */ /* 0x000062000804017f */
[----:B------:R-:W-:Y:S05]  /*21f0*/  @!P0 BRA `(.L_x_10440) ;  /* 0x0000000000048947 */ /* 0x000fea0003800000 */
[----:B------:R-:W-:Y:S01]  /*2200*/  BPT.TRAP 0x1 ;  /* 0x000000040000795c */ /* 0x000fe20000300000 */
.L_x_10440:
[----:B------:R-:W2:Y:S02]  /*2210*/  S2R R4, SR_TID.X ;  /* 0x0000000000047919 */ /* 0x000ea40000002100 */
[----:B--2---:R-:W-:Y:S01]  /*2220*/  LOP3.LUT P1, RZ, R4, 0x7f, RZ, 0xc0, !PT ;  /* 0x0000007f04ff7812 */ /* 0x004fe2000782c0ff */
[----:B-1----:R-:W-:-:S12]  /*2230*/  @P2 BRA `(.L_x_10441) ;  /* 0x0000000000082947 */ /* 0x002fd80003800000 */
[----:B------:R-:W1:Y:S02]  /*2240*/  SYNCS.PHASECHK.TRANS64.TRYWAIT P2, [R3+URZ+0x2d830], R0 ;  /* 0x02d83000030075a7 */ /* 0x000e64000804017f */
[----:B-1----:R-:W-:Y:S05]  /*2250*/  @!P2 BRA `(.L_x_10442) ;  /* 0x0000015c009ca947 */ /* 0x002fea0003800000 */
.L_x_10441:
[----:B------:R-:W-:Y:S05]  /*2260*/  WARPSYNC.ALL ;  /* 0x0000000000007948 */ /* 0x000fea0003800000 */
[----:B------:R-:W-:Y:S01]  /*2270*/  UIADD3 UR4, UR42, 0x15400, URZ ;  /* 0x000154002a047890 */ /* 0x000fe2000fffe03f */
[----:B------:R-:W-:Y:S01]  /*2280*/  WARPGROUP.ARRIVE ;  /* 0x00000000000079c5 */ /* 0x000fe20000000000 */
[----:B------:R-:W-:Y:S01]  /*2290*/  UMOV UR5, 0x80000020 ;  /* 0x8000002000057882 */ /* 0x000fe20000000000 */
[----:B------:R-:W-:Y:S01]  /*22a0*/  UMOV UR7, 0x80000020 ;  /* 0x8000002000077882 */ /* 0x000fe20000000000 */
[----:B------:R-:W-:Y:S01]  /*22b0*/  USHF.R.U32.HI UR4, URZ, 0x4, UR4 ;  /* 0x000000043f047899 */ /* 0x000fe20008011604 */
[----:B01----:R-:W-:Y:S01]  /*22c0*/  VIADD R0, R136, UR40 ;  /* 0x0000002888007c36 */ /* 0x003fe20008000000 */
[----:B------:R-:W-:Y:S01]  /*22d0*/  UMOV UR9, 0x80000020 ;  /* 0x8000002000097882 */ /* 0x000fe20000000000 */
[----:B------:R-:W-:Y:S01]  /*22e0*/  UMOV UR11, 0x80000020 ;  /* 0x80000020000b7882 */ /* 0x000fe20000000000 */
[----:B------:R-:W-:Y:S01]  /*22f0*/  ULOP3.LUT UR4, UR4, 0x3fff, URZ, 0xc0, !UPT ;  /* 0x00003fff04047892 */ /* 0x000fe2000f8ec03f */
[----:B------:R-:W-:Y:S01]  /*2300*/  @!P1 VIADD R3, R3, 0x2d840 ;  /* 0x0002d84003039836 */ /* 0x000fe20000000000 */
[----:B------:R-:W-:Y:S01]  /*2310*/  UMOV UR13, 0x80000020 ;  /* 0x80000020000d7882 */ /* 0x000fe20000000000 */
[----:B------:R-:W-:Y:S01]  /*2320*/  UMOV UR15, 0x80000020 ;  /* 0x80000020000f7882 */ /* 0x000fe20000000000 */
[----:B------:R-:W-:Y:S01]  /*2330*/  ULOP3.LUT UR32, UR4, 0x10000, URZ, 0xfc, !UPT ;  /* 0x0001000004207892 */ /* 0x000fe2000f8efc3f */
[----:B------:R-:W-:Y:S01]  /*2340*/  IMAD.MOV.U32 R5, RZ, RZ, -0x80 ;  /* 0xffffff80ff057424 */ /* 0x000fe200078e00ff */
[----:B------:R-:W-:Y:S01]  /*2350*/  ULOP3.LUT UR4, UR56, 0x10000, URZ, 0xfc, !UPT ;  /* 0x0001000038047892 */ /* 0x000fe2000f8efc3f */
[----:B------:R-:W-:Y:S01]  /*2360*/  @!P1 PRMT R3, RZ, 0x654, R3 ;  /* 0x00000654ff039816 */ /* 0x000fe20000000003 */
[----:B------:R-:W-:Y:S01]  /*2370*/  UIMAD UR6, UR48, 0x600, UR32 ;  /* 0x00000600300678a4 */ /* 0x000fe2000f8e0220 */
[----:B------:R-:W-:Y:S01]  /*2380*/  IMAD R7, R2, R5, 0x80 ;  /* 0x0000008002077424 */ /* 0x000fe200078e0205 */
[----:B------:R-:W-:-:S02]  /*2390*/  UIADD3 UR8, UR4, 0x2, URZ ;  /* 0x0000000204087890 */ /* 0x000fc4000fffe03f */
[----:B------:R-:W-:Y:S02]  /*23a0*/  UIADD3 UR10, UR6, 0x2, URZ ;  /* 0x00000002060a7890 */ /* 0x000fe4000fffe03f */
[----:B------:R-:W-:Y:S01]  /*23b0*/  UIADD3 UR12, UR4, 0x300, URZ ;  /* 0x00000300040c7890 */ /* 0x000fe2000fffe03f */
[----:B------:R-:W-:Y:S01]  /*23c0*/  IADD3 R8, -R16, UR39, R7 ;  /* 0x0000002710087c10 */ /* 0x000fe2000fffe107 */
[----:B------:R-:W-:Y:S02]  /*23d0*/  UIADD3 UR14, UR6, 0x200, URZ ;  /* 0x00000200060e7890 */ /* 0x000fe4000fffe03f */
[----:B------:R-:W-:Y:S01]  /*23e0*/  HGMMA.64x128x16.F32 R24, gdesc[UR4], RZ, !UPT, gsb0 ;  /* 0x01e00000041879f0 */ /* 0x000fe2000c0008ff */
        /* <DEDUP_REMOVED lines=13> */
[----:B------:R-:W-:Y:S01]  /*24c0*/  ULDC UR35, c[0x0][0x9dc] ;  /* 0x0002770000237ab9 */ /* 0x000fe20000000800 */
[----:B------:R-:W-:-:S06]  /*24d0*/  UISETP.NE.AND UP0, UPT, UR6, 0x1, UPT ;  /* 0x000000010600788c */ /* 0x000fcc000bf05270 */
[----:B------:R-:W-:Y:S02]  /*24e0*/  PLOP3.LUT P2, PT, PT, PT, UP0, 0x80, 0x0 ;  /* 0x000000000000781c */ /* 0x000fe40003f4f008 */
[----:B------:R-:W-:-:S03]  /*24f0*/  PLOP3.LUT P3, PT, PT, PT, UP0, 0x80, 0x0 ;  /* 0x000000000000781c */ /* 0x000fc60003f6f008 */
[----:B------:R-:W-:-:S08]  /*2500*/  @UP0 ULDC UR6, c[0x0][0x44c] ;  /* 0x0001130000060ab9 */ /* 0x000fd00000000800 */
[----:B------:R-:W-:Y:S01]  /*2510*/  @P2 IMAD.HI.U32 R4, R0, UR6, RZ ;  /* 0x0000000600042c27 */ /* 0x000fe2000f8e00ff */
[----:B------:R-:W-:-:S04]  /*2520*/  @UP0 ULDC UR6, c[0x0][0x450] ;  /* 0x0001140000060ab9 */ /* 0x000fc80000000800 */
[----:B------:R-:W-:Y:S01]  /*2530*/  @P3 SHF.R.U32.HI R0, RZ, UR6, R4 ;  /* 0x00000006ff003c19 */ /* 0x000fe20008011604 */
[----:B------:R-:W-:Y:S01]  /*2540*/  ULDC.64 UR6, c[0x0][0x9e0] ;  /* 0x0002780000067ab9 */ /* 0x000fe20000000a00 */
[----:B------:R-:W-:Y:S01]  /*2550*/  IMAD.U32 R4, RZ, RZ, UR47 ;  /* 0x0000002fff047e24 */ /* 0x000fe2000f8e00ff */
[----:B------:R-:W-:Y:S02]  /*2560*/  UISETP.GE.AND UP1, UPT, UR7, 0x1, UPT ;  /* 0x000000010700788c */ /* 0x000fe4000bf26270 */
[----:B------:R-:W0:Y:S04]  /*2570*/  SHFL.IDX PT, R11, R0, RZ, 0x1c1f ;  /* 0x001c1fff000b7589 */ /* 0x000e2800000e0000 */
[----:B------:R-:W-:Y:S01]  /*2580*/  PLOP3.LUT P2, PT, PT, PT, UP1, 0x40, 0x0 ;  /* 0x000000000000781c */ /* 0x000fe20003f4e818 */
[----:B------:R-:W-:-:S02]  /*2590*/  WARPGROUP.DEPBAR.LE gsb0, 0x0 ;  /* 0x00008000000079c5 */ /* 0x000fc40000010000 */
        /* <DEDUP_REMOVED lines=18> */
[----:B------:R-:W-:Y:S02]  /*26c0*/  IADD3 R3, -R4, UR39, R3 ;  /* 0x0000002704037c10 */ /* 0x000fe4000fffe103 */
[----:B------:R-:W-:-:S03]  /*26d0*/  LEA R4, R2, 0xffffff80, 0x7 ;  /* 0xffffff8002047811 */ /* 0x000fc600078e38ff */
        /* <DEDUP_REMOVED lines=18> */
.L_x_10445:
[----:B------:R-:W-:-:S06]  /*2800*/  UISETP.NE.AND UP2, UPT, UR7, 0x1, UPT ;  /* 0x000000010700788c */ /* 0x000fcc000bf45270 */
[----:B------:R-:W-:-:S05]  /*2810*/  PLOP3.LUT P2, PT, PT, PT, UP2, 0x80, 0x0 ;  /* 0x000000000000781c */ /* 0x000fca0003f4f028 */
[----:B------:R-:W-:-:S08]  /*2820*/  @UP2 ULDC.64 UR10, c[0x0][0x9e8] ;  /* 0x00027a00000a2ab9 */ /* 0x000fd00000000a00 */
[----:B------:R-:W-:-:S05]  /*2830*/  @P2 IMAD.HI.U32 R10, R3, UR10, RZ ;  /* 0x0000000a030a2c27 */ /* 0x000fca000f8e00ff */
[----:B------:R-:W-:-:S07]  /*2840*/  @P2 SHF.R.U32.HI R3, RZ, UR11, R10 ;  /* 0x0000000bff032c19 */ /* 0x000fce000801160a */
.L_x_10446:
[----:B------:R-:W-:Y:S05]  /*2850*/  BSYNC B0 ;  /* 0x0000000000007941 */ /* 0x000fea0003800000 */
.L_x_10444:
[----:B------:R-:W-:-:S04]  /*2860*/  IMAD R3, R3, UR7, -R4 ;  /* 0x0000000703037c24 */ /* 0x000fc8000f8e0a04 */
[----:B------:R-:W-:-:S05]  /*2870*/  IMAD.IADD R3, R3, 0x1, -R16 ;  /* 0x0000000103037824 */ /* 0x000fca00078e0a10 */
[----:B------:R-:W-:Y:S02]  /*2880*/  VIMNMX R6, R6, R3, !PT ;  /* 0x0000000306067248 */ /* 0x000fe40007fe0100 */
[----:B------:R-:W-:-:S07]  /*2890*/  VIADDMNMX R5, R3, UR7, R5, PT ;  /* 0x0000000703057c46 */ /* 0x000fce000b800105 */
.L_x_10443:
[----:B------:R-:W2:Y:S01]  /*28a0*/  LDL.LU R10, [R1] ;  /* 0x00000000010a7983 */ /* 0x000ea20000300800 */
[C---:B------:R-:W-:Y:S02]  /*28b0*/  ISETP.GE.AND P4, PT, R7.reuse, 0x9, PT ;  /* 0x000000090700780c */ /* 0x040fe40003f86270 */
[C---:B------:R-:W-:Y:S02]  /*28c0*/  ISETP.GE.AND P2, PT, R7.reuse, 0x2, PT ;  /* 0x000000020700780c */ /* 0x040fe40003f46270 */
[----:B------:R-:W-:Y:S02]  /*28d0*/  ISETP.GE.AND P5, PT, R7, 0xa, PT ;  /* 0x0000000a0700780c */ /* 0x000fe40003fa6270 */
[----:B------:R-:W-:-:S04]  /*28e0*/  ISETP.GT.AND P3, PT, R6, 0x1, !P2 ;  /* 0x000000010600780c */ /* 0x000fc80005764270 */
[----:B------:R-:W-:-:S04]  /*28f0*/  ISETP.LT.OR P3, PT, R5, 0x2, P3 ;  /* 0x000000020500780c */ /* 0x000fc80001f61670 */
[----:B------:R-:W-:Y:S02]  /*2900*/  FSEL R25, R25, -INF , !P3 ;  /* 0xff80000019197808 */ /* 0x000fe40005800000 */
[----:B------:R-:W-:-:S04]  /*2910*/  ISETP.GT.AND P3, PT, R6, 0x9, !P5 ;  /* 0x000000090600780c */ /* 0x000fc80006f64270 */
[----:B------:R-:W-:-:S04]  /*2920*/  ISETP.LT.OR P3, PT, R5, 0xa, P3 ;  /* 0x0000000a0500780c */ /* 0x000fc80001f61670 */
[----:B------:R-:W-:Y:S02]  /*2930*/  FSEL R29, R29, -INF , !P3 ;  /* 0xff8000001d1d7808 */ /* 0x000fe40005800000 */
[----:B--2---:R-:W-:-:S04]  /*2940*/  LOP3.LUT R10, R10, 0xfffffffd, RZ, 0xc0, !PT ;  /* 0xfffffffd0a0a7812 */ /* 0x004fc800078ec0ff */
[----:B------:R-:W-:Y:S02]  /*2950*/  @P4 LOP3.LUT R10, R10, 0x2, RZ, 0xfc, !PT ;  /* 0x000000020a0a4812 */ /* 0x000fe400078efcff */
[----:B------:R-:W-:Y:S02]  /*2960*/  ISETP.GT.AND P4, PT, R6, 0x8, !P4 ;  /* 0x000000080600780c */ /* 0x000fe40006784270 */
[----:B------:R-:W-:Y:S02]  /*2970*/  LOP3.LUT R10, R10, 0xfffffffb, RZ, 0xc0, !PT ;  /* 0xfffffffb0a0a7812 */ /* 0x000fe400078ec0ff */
[----:B------:R-:W-:Y:S02]  /*2980*/  ISETP.LT.OR P4, PT, R5, 0x9, P4 ;  /* 0x000000090500780c */ /* 0x000fe40002781670 */
[----:B------:R-:W-:Y:S02]  /*2990*/  @P5 LOP3.LUT R10, R10, 0x4, RZ, 0xfc, !PT ;  /* 0x000000040a0a5812 */ /* 0x000fe400078efcff */
[----:B------:R-:W-:-:S02]  /*29a0*/  ISETP.GE.AND P5, PT, R7, 0x11, PT ;  /* 0x000000110700780c */ /* 0x000fc40003fa6270 */
[----:B------:R-:W-:Y:S02]  /*29b0*/  FSEL R28, R28, -INF , !P4 ;  /* 0xff8000001c1c7808 */ /* 0x000fe40006000000 */
[----:B------:R-:W-:Y:S02]  /*29c0*/  ISETP.GE.AND P4, PT, R7, 0x12, PT ;  /* 0x000000120700780c */ /* 0x000fe40003f86270 */
[----:B------:R-:W-:Y:S02]  /*29d0*/  LOP3.LUT R10, R10, 0xfffffff7, RZ, 0xc0, !PT ;  /* 0xfffffff70a0a7812 */ /* 0x000fe400078ec0ff */
[----:B------:R-:W-:-:S04]  /*29e0*/  ISETP.GT.AND P3, PT, R6, 0x10, !P5 ;  /* 0x000000100600780c */ /* 0x000fc80006f64270 */
[----:B------:R-:W-:Y:S02]  /*29f0*/  ISETP.LT.OR P3, PT, R5, 0x11, P3 ;  /* 0x000000110500780c */ /* 0x000fe40001f61670 */
[----:B------:R-:W-:Y:S02]  /*2a00*/  @P5 LOP3.LUT R10, R10, 0x8, RZ, 0xfc, !PT ;  /* 0x000000080a0a5812 */ /* 0x000fe400078efcff */
[----:B------:R-:W-:Y:S02]  /*2a10*/  FSEL R32, R32, -INF , !P3 ;  /* 0xff80000020207808 */ /* 0x000fe40005800000 */
[----:B------:R-:W-:Y:S02]  /*2a20*/  LOP3.LUT R10, R10, 0xfdffffff, RZ, 0xc0, !PT ;  /* 0xfdffffff0a0a7812 */ /* 0x000fe400078ec0ff */
[----:B------:R-:W-:Y:S02]  /*2a30*/  ISETP.GT.AND P3, PT, R6, 0x11, !P4 ;  /* 0x000000110600780c */ /* 0x000fe40006764270 */
[----:B------:R-:W-:-:S02]  /*2a40*/  @P4 LOP3.LUT R10, R10, 0x2000000, RZ, 0xfc, !PT ;  /* 0x020000000a0a4812 */ /* 0x000fc400078efcff */
        /* <DEDUP_REMOVED lines=156> */
[----:B------:R-:W-:-:S03]  /*3410*/  ISETP.GT.AND P6, PT, R6, 0x79, !P6 ;  /* 0x000000790600780c */ /* 0x000fc600077c4270 */
[----:B------:R1:W-:Y:S01]  /*3420*/  STL [R1], R10 ;  /* 0x0000000a01007387 */ /* 0x0003e20000100800 */
[----:B------:R-:W-:-:S04]  /*3430*/  ISETP.LT.OR P6, PT, R5, 0x7a, P6 ;  /* 0x0000007a0500780c */ /* 0x000fc800037c1670 */
[----:B------:R-:W-:Y:S02]  /*3440*/  FSEL R85, R85, -INF , !P6 ;  /* 0xff80000055557808 */ /* 0x000fe40007000000 */
[----:B------:R-:W-:Y:S01]  /*3450*/  PLOP3.LUT P6, PT, PT, PT, UP1, 0x40, 0x0 ;  /* 0x000000000000781c */ /* 0x000fe20003fce818 */
[----:B0-----:R-:W-:Y:S01]  /*3460*/  IMAD.IADD R20, R20, 0x1, R7 ;  /* 0x0000000114147824 */ /* 0x001fe200078e0207 */
[----:B------:R-:W-:-:S11]  /*3470*/  VIADDMNMX R5, R7, R9, R8, PT ;  /* 0x0000000907057246 */ /* 0x000fd60003800108 */
[----:B-1----:R-:W-:Y:S05]  /*3480*/  @P6 BRA `(.L_x_10447) ;  /* 0x0000000000646947 */ /* 0x002fea0003800000 */
        /* <DEDUP_REMOVED lines=14> */
.L_x_10449:
[----:B------:R-:W-:-:S06]  /*3570*/  UISETP.NE.AND UP2, UPT, UR7, 0x1, UPT ;  /* 0x000000010700788c */ /* 0x000fcc000bf45270 */
[----:B------:R-:W-:-:S05]  /*3580*/  PLOP3.LUT P6, PT, PT, PT, UP2, 0x80, 0x0 ;  /* 0x000000000000781c */ /* 0x000fca0003fcf028 */
[----:B------:R-:W-:-:S08]  /*3590*/  @UP2 ULDC.64 UR10, c[0x0][0x9e8] ;  /* 0x00027a00000a2ab9 */ /* 0x000fd00000000a00 */
[----:B------:R-:W-:Y:S01]  /*35a0*/  @P6 IMAD.HI.U32 R0, R7, UR10, RZ ;  /* 0x0000000a07006c27 */ /* 0x000fe2000f8e00ff */
[----:B------:R-:W-:-:S13]  /*35b0*/  PLOP3.LUT P6, PT, PT, PT, UP2, 0x80, 0x0 ;  /* 0x000000000000781c */ /* 0x000fda0003fcf028 */
[----:B------:R-:W-:-:S07]  /*35c0*/  @P6 SHF.R.U32.HI R7, RZ, UR11, R0 ;  /* 0x0000000bff076c19 */ /* 0x000fce0008011600 */
.L_x_10450:
[----:B------:R-:W-:Y:S05]  /*35d0*/  BSYNC B0 ;  /* 0x0000000000007941 */ /* 0x000fea0003800000 */
.L_x_10448:
[----:B------:R-:W-:-:S04]  /*35e0*/  IMAD R7, R7, UR7, -R4 ;  /* 0x0000000707077c24 */ /* 0x000fc8000f8e0a04 */
[----:B------:R-:W-:-:S05]  /*35f0*/  IMAD.IADD R7, R7, 0x1, -R16 ;  /* 0x0000000107077824 */ /* 0x000fca00078e0a10 */
[----:B------:R-:W-:Y:S02]  /*3600*/  VIMNMX R20, R20, R7, !PT ;  /* 0x0000000714147248 */ /* 0x000fe40007fe0100 */
[----:B------:R-:W-:-:S07]  /*3610*/  VIADDMNMX R5, R7, UR7, R5, PT ;  /* 0x0000000707057c46 */ /* 0x000fce000b800105 */
.L_x_10447:
[----:B------:R-:W-:Y:S01]  /*3620*/  ISETP.GT.AND P2, PT, R20, 0x1, !P2 ;  /* 0x000000011400780c */ /* 0x000fe20005744270 */
[----:B------:R-:W-:Y:S01]  /*3630*/  ULDC UR33, c[0x0][0x988] ;  /* 0x0002620000217ab9 */ /* 0x000fe20000000800 */
[C---:B------:R-:W-:Y:S01]  /*3640*/  LOP3.LUT P6, RZ, R10.reuse, 0x8, RZ, 0xc0, !PT ;  /* 0x000000080aff7812 */ /* 0x040fe200078cc0ff */
[----:B------:R-:W-:Y:S01]  /*3650*/  @UP0 ULDC UR10, c[0x0][0x44c] ;  /* 0x00011300000a0ab9 */ /* 0x000fe20000000800 */
[----:B------:R-:W-:Y:S01]  /*3660*/  ISETP.LT.OR P2, PT, R5, 0x2, P2 ;  /* 0x000000020500780c */ /* 0x000fe20001741670 */
[----:B------:R-:W-:Y:S01]  /*3670*/  UIMAD.WIDE.U32 UR10, UR40, UR10, URZ ;  /* 0x0000000a280a72a5 */ /* 0x000fe2000f8e003f */
[----:B------:R-:W-:Y:S01]  /*3680*/  FMNMX.FTZ R7, R3, R25, !PT ;  /* 0x0000001903077209 */ /* 0x000fe20007810000 */
[----:B------:R-:W-:Y:S01]  /*3690*/  @UP0 ULDC UR15, c[0x0][0x450] ;  /* 0x00011400000f0ab9 */ /* 0x000fe20000000800 */
[----:B------:R-:W-:Y:S01]  /*36a0*/  FSEL R27, R27, -INF , !P2 ;  /* 0xff8000001b1b7808 */ /* 0x000fe20005000000 */
[----:B------:R-:W-:Y:S01]  /*36b0*/  UMOV UR14, UR40 ;  /* 0x00000028000e7c82 */ /* 0x000fe20008000000 */
[----:B------:R-:W-:Y:S01]  /*36c0*/  LOP3.LUT P2, RZ, R10, 0x2, RZ, 0xc0, !PT ;  /* 0x000000020aff7812 */ /* 0x000fe2000784c0ff */
[----:B------:R-:W-:Y:S01]  /*36d0*/  @UP0 USHF.R.U32.HI UR14, URZ, UR15, UR11 ;  /* 0x0000000f3f0e0299 */ /* 0x000fe2000801160b */
[----:B------:R-:W-:Y:S01]  /*36e0*/  FMNMX.FTZ R0, R28, R7, !PT ;  /* 0x000000071c007209 */ /* 0x000fe20007810000 */
[----:B------:R-:W-:Y:S01]  /*36f0*/  VIADD R2, R2, 0xfffffffe ;  /* 0xfffffffe02027836 */ /* 0x000fe20000000000 */
[----:B------:R-:W-:Y:S01]  /*3700*/  ISETP.GT.AND P2, PT, R20, 0x8, !P2 ;  /* 0x000000081400780c */ /* 0x000fe20005744270 */
[----:B------:R-:W-:Y:S01]  /*3710*/  UIADD3 UR55, UR55, UR14, URZ ;  /* 0x0000000e37377290 */ /* 0x000fe2000fffe03f */
[----:B------:R-:W-:-:S02]  /*3720*/  FMNMX.FTZ R7, R29, R0, !PT ;  /* 0x000000001d077209 */ /* 0x000fc40007810000 */
[----:B------:R-:W-:Y:S01]  /*3730*/  ISETP.LT.OR P2, PT, R5, 0x9, P2 ;  /* 0x000000090500780c */ /* 0x000fe20001741670 */
[----:B------:R-:W-:Y:S01]  /*3740*/  UIADD3 UR6, UR55, UR6, URZ ;  /* 0x0000000637067290 */ /* 0x000fe2000fffe03f */
        /* <DEDUP_REMOVED lines=12> */
[----:B------:R-:W-:Y:S02]  /*3810*/  LOP3.LUT P6, RZ, R10, 0x8000, RZ, 0xc0, !PT ;  /* 0x000080000aff7812 */ /* 0x000fe400078cc0ff */
        /* <DEDUP_REMOVED lines=17> */
[----:B------:R-:W-:Y:S02]  /*3930*/  ISETP.GT.AND P2, PT, R20, 0x19, !P2 ;  /* 0x000000191400780c */ /* 0x000fe40005744270 */
[----:B------:R-:W-:Y:S02]  /*3940*/  FMNMX.FTZ R0, R56, R7, !PT ;  /* 0x0000000738007209 */ /* 0x000fe40007810000 */
[----:B------:R-:W-:Y:S02]  /*3950*/  ISETP.LT.OR P2, PT, R5, 0x1a, P2 ;  /* 0x0000001a0500780c */ /* 0x000fe40001741670 */
[----:B------:R-:W-:Y:S02]  /*3960*/  FMNMX.FTZ R7, R57, R0, !PT ;  /* 0x0000000039077209 */ /* 0x000fe40007810000 */
        /* <DEDUP_REMOVED lines=31> */
[C---:B------:R-:W-:Y:S02]  /*3b60*/  ISETP.GT.AND P2, PT, R20.reuse, 0x30, !P2 ;  /* 0x000000301400780c */ /* 0x040fe40005744270 */
[----:B------:R-:W-:Y:S02]  /*3b70*/  FMNMX.FTZ R4, R85, R0, !PT ;  /* 0x0000000055047209 */ /* 0x000fe40007810000 */
[----:B------:R-:W-:Y:S02]  /*3b80*/  ISETP.LT.OR P2, PT, R5, 0x31, P2 ;  /* 0x000000310500780c */ /* 0x000fe40001741670 */
[----:B------:R-:W-:Y:S01]  /*3b90*/  ISETP.GT.AND P3, PT, R20, 0x70, !P3 ;  /* 0x000000701400780c */ /* 0x000fe20005f64270 */
[----:B------:R-:W0:Y:S01]  /*3ba0*/  SHFL.BFLY PT, R7, R4, 0x2, 0x1f ;  /* 0x0c401f0004077f89 */ /* 0x000e2200000e0000 */
[----:B------:R-:W-:Y:S02]  /*3bb0*/  FSEL R50, R50, -INF , !P2 ;  /* 0xff80000032327808 */ /* 0x000fe40005000000 */
[----:B------:R-:W-:-:S02]  /*3bc0*/  LOP3.LUT P2, RZ, R10, 0x20000, RZ, 0xc0, !PT ;  /* 0x000200000aff7812 */ /* 0x000fc4000784c0ff */
[C---:B------:R-:W-:Y:S02]  /*3bd0*/  ISETP.GT.AND P4, PT, R20.reuse, 0x71, !P4 ;  /* 0x000000711400780c */ /* 0x040fe40006784270 */
[C---:B------:R-:W-:Y:S02]  /*3be0*/  ISETP.GT.AND P2, PT, R20.reuse, 0x31, !P2 ;  /* 0x000000311400780c */ /* 0x040fe40005744270 */
[----:B------:R-:W-:Y:S02]  /*3bf0*/  ISETP.GT.AND P5, PT, R20, 0x78, !P5 ;  /* 0x000000781400780c */ /* 0x000fe40006fa4270 */
[C---:B------:R-:W-:Y:S02]  /*3c00*/  ISETP.LT.OR P2, PT, R5.reuse, 0x32, P2 ;  /* 0x000000320500780c */ /* 0x040fe40001741670 */
[----:B------:R-:W-:Y:S02]  /*3c10*/  ISETP.LT.OR P3, PT, R5, 0x71, P3 ;  /* 0x000000710500780c */ /* 0x000fe40001f61670 */
[----:B------:R-:W-:-:S02]  /*3c20*/  FSEL R51, R51, -INF , !P2 ;  /* 0xff80000033337808 */ /* 0x000fc40005000000 */
[----:B------:R-:W-:Y:S02]  /*3c30*/  LOP3.LUT P2, RZ, R10, 0x10000, RZ, 0xc0, !PT ;  /* 0x000100000aff7812 */ /* 0x000fe4000784c0ff */
[C---:B------:R-:W-:Y:S02]  /*3c40*/  ISETP.LT.OR P4, PT, R5.reuse, 0x72, P4 ;  /* 0x000000720500780c */ /* 0x040fe40002781670 */
[----:B------:R-:W-:Y:S02]  /*3c50*/  ISETP.GT.AND P2, PT, R20, 0x38, !P2 ;  /* 0x000000381400780c */ /* 0x000fe40005744270 */
[----:B------:R-:W-:Y:S02]  /*3c60*/  FSEL R82, R82, -INF , !P3 ;  /* 0xff80000052527808 */ /* 0x000fe40005800000 */
[----:B------:R-:W-:Y:S02]  /*3c70*/  ISETP.LT.OR P2, PT, R5, 0x39, P2 ;  /* 0x000000390500780c */ /* 0x000fe40001741670 */
[----:B0-----:R-:W-:-:S02]  /*3c80*/  FMNMX.FTZ R7, R4, R7, !PT ;  /* 0x0000000704077209 */ /* 0x001fc40007810000 */
[----:B------:R-:W-:Y:S02]  /*3c90*/  FSEL R54, R54, -INF , !P2 ;  /* 0xff80000036367808 */ /* 0x000fe40005000000 */
[----:B------:R-:W-:Y:S01]  /*3ca0*/  ISETP.GT.AND P2, PT, R20, 0x39, !P6 ;  /* 0x000000391400780c */ /* 0x000fe20007744270 */
[----:B------:R-:W0:Y:S01]  /*3cb0*/  SHFL.BFLY PT, R0, R7, 0x1, 0x1f ;  /* 0x0c201f0007007f89 */ /* 0x000e2200000e0000 */
[----:B------:R-:W-:Y:S02]  /*3cc0*/  LOP3.LUT P6, RZ, R10, 0x10, RZ, 0xc0, !PT ;  /* 0x000000100aff7812 */ /* 0x000fe400078cc0ff */
[C---:B------:R-:W-:Y:S02]  /*3cd0*/  ISETP.LT.OR P2, PT, R5.reuse, 0x3a, P2 ;  /* 0x0000003a0500780c */ /* 0x040fe40001741670 */
[----:B------:R-:W-:Y:S02]  /*3ce0*/  ISETP.LT.OR P5, PT, R5, 0x79, P5 ;  /* 0x000000790500780c */ /* 0x000fe40002fa1670 */
[----:B------:R-:W-:-:S02]  /*3cf0*/  FSEL R55, R55, -INF , !P2 ;  /* 0xff80000037377808 */ /* 0x000fc40005000000 */
[----:B------:R-:W-:Y:S02]  /*3d00*/  LOP3.LUT P2, RZ, R10, 0x4000, RZ, 0xc0, !PT ;  /* 0x000040000aff7812 */ /* 0x000fe4000784c0ff */
[----:B------:R-:W-:Y:S02]  /*3d10*/  FSEL R83, R83, -INF , !P4 ;  /* 0xff80000053537808 */ /* 0x000fe40006000000 */
[----:B------:R-:W-:Y:S02]  /*3d20*/  ISETP.GT.AND P2, PT, R20, 0x40, !P2 ;  /* 0x000000401400780c */ /* 0x000fe40005744270 */
[----:B------:R-:W-:Y:S02]  /*3d30*/  FSEL R86, R86, -INF , !P5 ;  /* 0xff80000056567808 */ /* 0x000fe40006800000 */
        /* <DEDUP_REMOVED lines=8> */
[----:B------:R-:W-:-:S04]  /*3dc0*/  LOP3.LUT P2, RZ, R10, 0x1000, RZ, 0xc0, !PT ;  /* 0x000010000aff7812 */ /* 0x000fc8000784c0ff */
[----:B------:R-:W-:-:S04]  /*3dd0*/  ISETP.GT.AND P2, PT, R20, 0x48, !P2 ;  /* 0x000000481400780c */ /* 0x000fc80005744270 */
        /* <DEDUP_REMOVED lines=34> */
[----:B------:R-:W-:-:S04]  /*4000*/  FSETP.NEU.FTZ.AND P2, PT, R0, -INF , PT ;  /* 0xff8000000000780b */ /* 0x000fc80003f5d000 */
[----:B------:R-:W-:Y:S02]  /*4010*/  FSEL R90, R90, RZ, P2 ;  /* 0x000000ff5a5a7208 */ /* 0x000fe40001000000 */
[----:B------:R-:W-:Y:S02]  /*4020*/  ISETP.GT.AND P2, PT, R20, RZ, !P6 ;  /* 0x000000ff1400720c */ /* 0x000fe40007744270 */
[----:B------:R-:W-:Y:S01]  /*4030*/  LOP3.LUT P6, RZ, R10, 0x8000000, RZ, 0xc0, !PT ;  /* 0x080000000aff7812 */ /* 0x000fe200078cc0ff */
[--C-:B------:R-:W-:Y:S01]  /*4040*/  FFMA.FTZ R8, R3, UR33, -R90.reuse ;  /* 0x0000002103087c23 */ /* 0x100fe2000801085a */
[----:B------:R-:W-:Y:S01]  /*4050*/  ISETP.LT.OR P2, PT, R5, 0x1, P2 ;  /* 0x000000010500780c */ /* 0x000fe20001741670 */
[--C-:B------:R-:W-:Y:S01]  /*4060*/  FFMA.FTZ R11, R29, UR33, -R90.reuse ;  /* 0x000000211d0b7c23 */ /* 0x100fe2000801085a */
[----:B------:R-:W-:Y:S01]  /*4070*/  ISETP.GT.AND P6, PT, R20, 0x79, !P6 ;  /* 0x000000791400780c */ /* 0x000fe200077c4270 */
[--C-:B------:R-:W-:Y:S01]  /*4080*/  FFMA.FTZ R4, R32, UR33, -R90.reuse ;  /* 0x0000002120047c23 */ /* 0x100fe2000801085a */
[----:B------:R-:W-:Y:S01]  /*4090*/  FSEL R88, R26, -INF , !P2 ;  /* 0xff8000001a587808 */ /* 0x000fe20005000000 */
[--C-:B------:R-:W-:Y:S01]  /*40a0*/  FFMA.FTZ R9, R25, UR33, -R90.reuse ;  /* 0x0000002119097c23 */ /* 0x100fe2000801085a */
[----:B------:R-:W-:Y:S01]  /*40b0*/  LOP3.LUT P2, RZ, R10, 0x4000000, RZ, 0xc0, !PT ;  /* 0x040000000aff7812 */ /* 0x000fe2000784c0ff */
[--C-:B------:R-:W-:Y:S01]  /*40c0*/  FFMA.FTZ R10, R28, UR33, -R90.reuse ;  /* 0x000000211c0a7c23 */ /* 0x100fe2000801085a */
[----:B------:R-:W-:Y:S01]  /*40d0*/  FMNMX.FTZ R3, R88, R27, !PT ;  /* 0x0000001b58037209 */ /* 0x000fe20007810000 */
[----:B------:R-:W-:Y:S01]  /*40e0*/  MUFU.EX2 R8, R8 ;  /* 0x0000000800087308 */ /* 0x000fe20000000800 */
[----:B------:R-:W-:Y:S01]  /*40f0*/  ISETP.GT.AND P2, PT, R20, 0x69, !P2 ;  /* 0x000000691400780c */ /* 0x000fe20005744270 */
[--C-:B------:R-:W-:Y:S01]  /*4100*/  FFMA.FTZ R25, R44, UR33, -R90.reuse ;  /* 0x000000212c197c23 */ /* 0x100fe2000801085a */
[----:B------:R-:W-:Y:S01]  /*4110*/  FMNMX.FTZ R6, R30, R3, !PT ;  /* 0x000000031e067209 */ /* 0x000fe20007810000 */
[--C-:B------:R-:W-:Y:S01]  /*4120*/  FFMA.FTZ R44, R60, UR33, -R90.reuse ;  /* 0x000000213c2c7c23 */ /* 0x100fe2000801085a */
[----:B------:R-:W-:Y:S01]  /*4130*/  ISETP.LT.OR P2, PT, R5, 0x6a, P2 ;  /* 0x0000006a0500780c */ /* 0x000fe20001741670 */
[--C-:B------:R-:W-:Y:S01]  /*4140*/  FFMA.FTZ R48, R48, UR33, -R90.reuse ;  /* 0x0000002130307c23 */ /* 0x100fe2000801085a */
[----:B------:R-:W-:Y:S01]  /*4150*/  FMNMX.FTZ R3, R31, R6, !PT ;  /* 0x000000061f037209 */ /* 0x000fe20007810000 */
[----:B------:R-:W0:Y:S01]  /*4160*/  MUFU.EX2 R9, R9 ;  /* 0x0000000900097308 */ /* 0x000e220000000800 */
[----:B------:R-:W-:Y:S01]  /*4170*/  FSEL R79, R79, -INF , !P2 ;  /* 0xff8000004f4f7808 */ /* 0x000fe20005000000 */
        /* <DEDUP_REMOVED lines=24> */
[----:B------:R-:W-:Y:S01]  /*4300*/  FFMA.FTZ R37, R85, UR33, -R90 ;  /* 0x0000002155257c23 */ /* 0x000fe2000801085a */
        /* <DEDUP_REMOVED lines=14> */
[--C-:B------:R-:W-:Y:S01]  /*43f0*/  FFMA.FTZ R6, R49, UR33, -R90.reuse ;  /* 0x0000002131067c23 */ /* 0x100fe2000801085a */
[----:B------:R-:W-:Y:S01]  /*4400*/  FFMA.FTZ R49, R61, UR33, -R90 ;  /* 0x000000213d317c23 */ /* 0x000fe2000801085a */
[----:B------:R2:W-:Y:S01]  /*4410*/  MUFU.EX2 R3, R48 ;  /* 0x0000003000037308 */ /* 0x0005e20000000800 */
[----:B------:R-:W-:-:S04]  /*4420*/  FMNMX.FTZ R24, R66, R7, !PT ;  /* 0x0000000742187209 */ /* 0x000fc80007810000 */
[----:B------:R-:W-:-:S03]  /*4430*/  FMNMX.FTZ R7, R67, R24, !PT ;  /* 0x0000001843077209 */ /* 0x000fc60007810000 */
[----:B------:R-:W-:Y:S01]  /*4440*/  MUFU.EX2 R21, R21 ;  /* 0x0000001500157308 */ /* 0x000fe20000000800 */
[----:B------:R-:W-:Y:S01]  /*4450*/  FMNMX.FTZ R24, R70, R7, !PT ;  /* 0x0000000746187209 */ /* 0x000fe20007810000 */
[----:B--2---:R-:W-:-:S03]  /*4460*/  FFMA.FTZ R48, R64, UR33, -R90 ;  /* 0x0000002140307c23 */ /* 0x004fc6000801085a */
[----:B------:R-:W-:Y:S01]  /*4470*/  FMNMX.FTZ R29, R71, R24, !PT ;  /* 0x00000018471d7209 */ /* 0x000fe20007810000 */
[--C-:B------:R-:W-:Y:S01]  /*4480*/  FFMA.FTZ R24, R53, UR33, -R90.reuse ;  /* 0x0000002135187c23 */ /* 0x100fe2000801085a */
[----:B------:R-:W-:Y:S01]  /*4490*/  FFMA.FTZ R53, R65, UR33, -R90 ;  /* 0x0000002141357c23 */ /* 0x000fe2000801085a */
[----:B------:R2:W-:Y:S01]  /*44a0*/  MUFU.EX2 R7, R52 ;  /* 0x0000003400077308 */ /* 0x0005e20000000800 */
[----:B------:R-:W-:-:S04]  /*44b0*/  FMNMX.FTZ R28, R74, R29, !PT ;  /* 0x0000001d4a1c7209 */ /* 0x000fc80007810000 */
[----:B------:R-:W-:Y:S01]  /*44c0*/  FMNMX.FTZ R29, R75, R28, !PT ;  /* 0x0000001c4b1d7209 */ /* 0x000fe20007810000 */
[--C-:B------:R-:W-:Y:S02]  /*44d0*/  FFMA.FTZ R28, R56, UR33, -R90.reuse ;  /* 0x00000021381c7c23 */ /* 0x100fe4000801085a */
[----:B------:R-:W-:Y:S01]  /*44e0*/  MUFU.EX2 R25, R25 ;  /* 0x0000001900197308 */ /* 0x000fe20000000800 */
[----:B------:R-:W-:Y:S01]  /*44f0*/  FMNMX.FTZ R20, R78, R29, !PT ;  /* 0x0000001d4e147209 */ /* 0x000fe20007810000 */
[----:B--2---:R-:W-:-:S03]  /*4500*/  FFMA.FTZ R52, R68, UR33, -R90 ;  /* 0x0000002144347c23 */ /* 0x004fc6000801085a */
        /* <DEDUP_REMOVED lines=13> */
[----:B--2---:R-:W-:Y:S01]  /*45e0*/  FMNMX.FTZ R32, R20, R5, !PT ;  /* 0x0000000514207209 */ /* 0x004fe20007810000 */
[----:B------:R-:W-:-:S04]  /*45f0*/  FFMA.FTZ R20, R80, UR33, -R90 ;  /* 0x0000002150147c23 */ /* 0x000fc8000801085a */
[----:B------:R-:W2:Y:S02]  /*4600*/  SHFL.BFLY PT, R5, R32, 0x1, 0x1f ;  /* 0x0c201f0020057f89 */ /* 0x000ea400000e0000 */
[----:B------:R-:W-:Y:S08]  /*4610*/  MUFU.EX2 R49, R49 ;  /* 0x0000003100317308 */ /* 0x000ff00000000800 */
[----:B------:R-:W-:Y:S08]  /*4620*/  MUFU.EX2 R48, R48 ;  /* 0x0000003000307308 */ /* 0x000ff00000000800 */
[----:B------:R-:W-:Y:S01]  /*4630*/  MUFU.EX2 R53, R53 ;  /* 0x0000003500357308 */ /* 0x000fe20000000800 */
[----:B--2---:R-:W-:-:S07]  /*4640*/  FMNMX.FTZ R5, R32, R5, !PT ;  /* 0x0000000520057209 */ /* 0x004fce0007810000 */
[----:B------:R-:W-:Y:S01]  /*4650*/  MUFU.EX2 R52, R52 ;  /* 0x0000003400347308 */ /* 0x000fe20000000800 */
[----:B------:R-:W-:Y:S01]  /*4660*/  FFMA.FTZ R32, R84, UR33, -R90 ;  /* 0x0000002154207c23 */ /* 0x000fe2000801085a */
[C---:B------:R-:W-:Y:S01]  /*4670*/  FSETP.NEU.FTZ.AND P2, PT, R5.reuse, -INF , PT ;  /* 0xff8000000500780b */ /* 0x040fe20003f5d000 */
[----:B------:R-:W-:-:S05]  /*4680*/  FMUL.FTZ R56, R5, UR33 ;  /* 0x0000002105387c20 */ /* 0x000fca0008410000 */
[----:B------:R-:W-:Y:S01]  /*4690*/  MUFU.EX2 R57, R57 ;  /* 0x0000003900397308 */ /* 0x000fe20000000800 */
[----:B------:R-:W-:Y:S02]  /*46a0*/  FSEL R56, R56, RZ, P2 ;  /* 0x000000ff38387208 */ /* 0x000fe40001000000 */
[----:B------:R-:W-:-:S03]  /*46b0*/  PLOP3.LUT P2, PT, PT, PT, UP1, 0x40, 0x0 ;  /* 0x000000000000781c */ /* 0x000fc60003f4e818 */
[--C-:B------:R-:W-:Y:S01]  /*46c0*/  FFMA.FTZ R88, R88, UR33, -R56.reuse ;  /* 0x0000002158587c23 */ /* 0x100fe20008010838 */
        /* <DEDUP_REMOVED lines=12> */
[----:B------:R-:W3:Y:S01]  /*4790*/  MUFU.EX2 R88, R88 ;  /* 0x0000005800587308 */ /* 0x000ee20000000800 */
[--C-:B--2---:R-:W-:Y:S01]  /*47a0*/  FFMA.FTZ R60, R46, UR33, -R56.reuse ;  /* 0x000000212e3c7c23 */ /* 0x104fe20008010838 */
[--C-:B------:R-:W-:Y:S01]  /*47b0*/  FFMA.FTZ R46, R55, UR33, -R56.reuse ;  /* 0x00000021372e7c23 */ /* 0x100fe20008010838 */
[----:B0-----:R-:W-:Y:S01]  /*47c0*/  FADD.FTZ R55, R8, R9 ;  /* 0x0000000908377221 */ /* 0x001fe20000010000 */
[----:B------:R-:W-:Y:S01]  /*47d0*/  F2FP.F16.F32.PACK_AB R8, R9, R8 ;  /* 0x000000080908723e */ /* 0x000fe200000000ff */
[--C-:B------:R-:W-:Y:S01]  /*47e0*/  FFMA.FTZ R42, R42, UR33, -R56.reuse ;  /* 0x000000212a2a7c23 */ /* 0x100fe20008010838 */
[--C-:B------:R-:W-:Y:S01]  /*47f0*/  FFMA.FTZ R39, R54, UR33, -R56.reuse ;  /* 0x0000002136277c23 */ /* 0x100fe20008010838 */
[--C-:B------:R-:W-:Y:S01]  /*4800*/  FFMA.FTZ R54, R63, UR33, -R56.reuse ;  /* 0x000000213f367c23 */ /* 0x100fe20008010838 */
[----:B------:R0:W2:Y:S01]  /*4810*/  MUFU.EX2 R64, R61 ;  /* 0x0000003d00407308 */ /* 0x0000a20000000800 */
[--C-:B------:R-:W-:Y:S01]  /*4820*/  FFMA.FTZ R43, R43, UR33, -R56.reuse ;  /* 0x000000212b2b7c23 */ /* 0x100fe20008010838 */
[--C-:B------:R-:W-:Y:S01]  /*4830*/  FFMA.FTZ R74, R74, UR33, -R56.reuse ;  /* 0x000000214a4a7c23 */ /* 0x100fe20008010838 */
[--C-:B------:R-:W-:Y:S01]  /*4840*/  FFMA.FTZ R75, R75, UR33, -R56.reuse ;  /* 0x000000214b4b7c23 */ /* 0x100fe20008010838 */
[--C-:B------:R-:W-:Y:S01]  /*4850*/  FFMA.FTZ R78, R78, UR33, -R56.reuse ;  /* 0x000000214e4e7c23 */ /* 0x100fe20008010838 */
[--C-:B------:R-:W-:Y:S01]  /*4860*/  FFMA.FTZ R79, R79, UR33, -R56.reuse ;  /* 0x000000214f4f7c23 */ /* 0x100fe20008010838 */
[--C-:B------:R-:W-:Y:S01]  /*4870*/  FFMA.FTZ R82, R82, UR33, -R56.reuse ;  /* 0x0000002152527c23 */ /* 0x100fe20008010838 */
[--C-:B------:R-:W-:Y:S01]  /*4880*/  FFMA.FTZ R83, R83, UR33, -R56.reuse ;  /* 0x0000002153537c23 */ /* 0x100fe20008010838 */
[----:B------:R-:W4:Y:S01]  /*4890*/  MUFU.EX2 R69, R68 ;  /* 0x0000004400457308 */ /* 0x000f220000000800 */
[--C-:B0-----:R-:W-:Y:S01]  /*48a0*/  FFMA.FTZ R61, R47, UR33, -R56.reuse ;  /* 0x000000212f3d7c23 */ /* 0x101fe20008010838 */
[--C-:B------:R-:W-:Y:S01]  /*48b0*/  FFMA.FTZ R47, R58, UR33, -R56.reuse ;  /* 0x000000213a2f7c23 */ /* 0x100fe20008010838 */
[----:B-1----:R-:W-:Y:S01]  /*48c0*/  FADD.FTZ R58, R10, R55 ;  /* 0x000000370a3a7221 */ /* 0x002fe20000010000 */
[----:B---3--:R-:W-:Y:S01]  /*48d0*/  FADD.FTZ R9, R88, R65 ;  /* 0x0000004158097221 */ /* 0x008fe20000010000 */
[----:B------:R-:W-:Y:S01]  /*48e0*/  FFMA.FTZ R55, R66, UR33, -R56 ;  /* 0x0000002142377c23 */ /* 0x000fe20008010838 */
[C---:B------:R-:W-:Y:S01]  /*48f0*/  F2FP.F16.F32.PACK_AB R10, R11.reuse, R10 ;  /* 0x0000000a0b0a723e */ /* 0x040fe200000000ff */
[----:B------:R-:W-:Y:S01]  /*4900*/  FADD.FTZ R59, R11, R58 ;  /* 0x0000003a0b3b7221 */ /* 0x000fe20000010000 */
[----:B------:R-:W0:Y:S01]  /*4910*/  MUFU.EX2 R27, R27 ;  /* 0x0000001b001b7308 */ /* 0x000e220000000800 */
[----:B--2---:R-:W-:Y:S01]  /*4920*/  FADD.FTZ R62, R64, R9 ;  /* 0x00000009403e7221 */ /* 0x004fe20000010000 */
[----:B------:R-:W-:Y:S01]  /*4930*/  F2FP.F16.F32.PACK_AB R9, R65, R88 ;  /* 0x000000584109723e */ /* 0x000fe200000000ff */
[----:B------:R-:W-:Y:S01]  /*4940*/  FADD.FTZ R66, R4, R59 ;  /* 0x0000003b04427221 */ /* 0x000fe20000010000 */
[--C-:B------:R-:W-:Y:S01]  /*4950*/  FFMA.FTZ R58, R67, UR33, -R56.reuse ;  /* 0x00000021433a7c23 */ /* 0x100fe20008010838 */
[--C-:B------:R-:W-:Y:S01]  /*4960*/  FFMA.FTZ R59, R70, UR33, -R56.reuse ;  /* 0x00000021463b7c23 */ /* 0x100fe20008010838 */
[----:B------:R-:W-:Y:S01]  /*4970*/  FFMA.FTZ R86, R86, UR33, -R56 ;  /* 0x0000002156567c23 */ /* 0x000fe20008010838 */
[----:B------:R-:W-:Y:S01]  /*4980*/  FADD.FTZ R63, R13, R66 ;  /* 0x000000420d3f7221 */ /* 0x000fe20000010000 */
[----:B------:R-:W1:Y:S01]  /*4990*/  MUFU.EX2 R30, R30 ;  /* 0x0000001e001e7308 */ /* 0x000e620000000800 */
[C---:B----4-:R-:W-:Y:S01]  /*49a0*/  FADD.FTZ R62, R69.reuse, R62 ;  /* 0x0000003e453e7221 */ /* 0x050fe20000010000 */
[----:B------:R-:W-:Y:S01]  /*49b0*/  F2FP.F16.F32.PACK_AB R11, R69, R64 ;  /* 0x00000040450b723e */ /* 0x000fe200000000ff */
[----:B------:R-:W-:Y:S01]  /*49c0*/  FADD.FTZ R64, R12, R63 ;  /* 0x0000003f0c407221 */ /* 0x000fe20000010000 */
[----:B------:R-:W-:-:S03]  /*49d0*/  FFMA.FTZ R87, R87, UR33, -R56 ;  /* 0x0000002157577c23 */ /* 0x000fc60008010838 */
[----:B------:R-:W-:Y:S01]  /*49e0*/  FADD.FTZ R65, R15, R64 ;  /* 0x000000400f417221 */ /* 0x000fe20000010000 */
[----:B------:R-:W2:Y:S01]  /*49f0*/  MUFU.EX2 R31, R31 ;  /* 0x0000001f001f7308 */ /* 0x000ea20000000800 */
[----:B0-----:R-:W-:Y:S01]  /*4a00*/  FADD.FTZ R63, R27, R62 ;  /* 0x0000003e1b3f7221 */ /* 0x001fe20000010000 */
[----:B------:R0:W-:Y:S01]  /*4a10*/  STSM.16.M88.4 [R17+0x21800], R8 ;  /* 0x0218000811007844 */ /* 0x0001e20000000200 */
[----:B------:R-:W-:Y:S01]  /*4a20*/  FADD.FTZ R66, R14, R65 ;  /* 0x000000410e427221 */ /* 0x000fe20000010000 */
[----:B------:R-:W-:-:S03]  /*4a30*/  FFMA.FTZ R62, R71, UR33, -R56 ;  /* 0x00000021473e7c23 */ /* 0x000fc60008010838 */
[----:B------:R-:W-:Y:S01]  /*4a40*/  FADD.FTZ R66, R21, R66 ;  /* 0x0000004215427221 */ /* 0x000fe20000010000 */
[----:B------:R-:W3:Y:S01]  /*4a50*/  MUFU.EX2 R38, R38 ;  /* 0x0000002600267308 */ /* 0x000ee20000000800 */
[----:B-1----:R-:W-:Y:S02]  /*4a60*/  FADD.FTZ R64, R30, R63 ;  /* 0x0000003f1e407221 */ /* 0x002fe40000010000 */
[----:B------:R-:W-:-:S04]  /*4a70*/  FADD.FTZ R65, R25, R66 ;  /* 0x0000004219417221 */ /* 0x000fc80000010000 */
[----:B------:R-:W-:Y:S01]  /*4a80*/  FADD.FTZ R66, R26, R65 ;  /* 0x000000411a427221 */ /* 0x000fe20000010000 */
[----:B------:R-:W1:Y:S01]  /*4a90*/  MUFU.EX2 R42, R42 ;  /* 0x0000002a002a7308 */ /* 0x000e620000000800 */
[----:B--2---:R-:W-:Y:S01]  /*4aa0*/  FADD.FTZ R63, R31, R64 ;  /* 0x000000401f3f7221 */ /* 0x004fe20000010000 */
[----:B0-----:R-:W-:Y:S01]  /*4ab0*/  F2FP.F16.F32.PACK_AB R8, R13, R4 ;  /* 0x000000040d08723e */ /* 0x001fe200000000ff */
[----:B------:R-:W-:Y:S01]  /*4ac0*/  FADD.FTZ R65, R3, R66 ;  /* 0x0000004203417221 */ /* 0x000fe20000010000 */
[----:B------:R-:W-:Y:S02]  /*4ad0*/  F2FP.F16.F32.PACK_AB R10, R15, R12 ;  /* 0x0000000c0f0a723e */ /* 0x000fe400000000ff */
[----:B------:R-:W-:Y:S01]  /*4ae0*/  F2FP.F16.F32.PACK_AB R12, R21, R14 ;  /* 0x0000000e150c723e */ /* 0x000fe200000000ff */
[----:B------:R-:W-:Y:S01]  /*4af0*/  FADD.FTZ R66, R6, R65 ;  /* 0x0000004106427221 */ /* 0x000fe20000010000 */
[----:B------:R-:W0:Y:S01]  /*4b00*/  MUFU.EX2 R43, R43 ;  /* 0x0000002b002b7308 */ /* 0x000e220000000800 */
[----:B---3--:R-:W-:Y:S01]  /*4b10*/  FADD.FTZ R63, R38, R63 ;  /* 0x0000003f263f7221 */ /* 0x008fe20000010000 */
[----:B------:R-:W-:Y:S01]  /*4b20*/  F2FP.F16.F32.PACK_AB R14, R26, R25 ;  /* 0x000000191a0e723e */ /* 0x000fe200000000ff */
[----:B------:R-:W-:Y:S01]  /*4b30*/  FADD.FTZ R15, R7, R66 ;  /* 0x00000042070f7221 */ /* 0x000fe20000010000 */
[----:B------:R-:W-:-:S02]  /*4b40*/  F2FP.F16.F32.PACK_AB R9, R30, R27 ;  /* 0x0000001b1e09723e */ /* 0x000fc400000000ff */
[----:B------:R-:W-:Y:S01]  /*4b50*/  F2FP.F16.F32.PACK_AB R11, R38, R31 ;  /* 0x0000001f260b723e */ /* 0x000fe200000000ff */
[----:B------:R-:W-:Y:S01]  /*4b60*/  FADD.FTZ R15, R24, R15 ;  /* 0x0000000f180f7221 */ /* 0x000fe20000010000 */
[----:B------:R-:W2:Y:S01]  /*4b70*/  MUFU.EX2 R60, R60 ;  /* 0x0000003c003c7308 */ /* 0x000ea20000000800 */
[----:B-1----:R-:W-:Y:S02]  /*4b80*/  FADD.FTZ R64, R42, R63 ;  /* 0x0000003f2a407221 */ /* 0x002fe40000010000 */
[----:B------:R-:W-:Y:S01]  /*4b90*/  FADD.FTZ R26, R28, R15 ;  /* 0x0000000f1c1a7221 */ /* 0x000fe20000010000 */
[----:B------:R1:W-:Y:S03]  /*4ba0*/  STSM.16.M88.4 [R22], R8 ;  /* 0x0000000816007844 */ /* 0x0003e60000000200 */
[----:B------:R-:W-:Y:S01]  /*4bb0*/  FADD.FTZ R21, R45, R26 ;  /* 0x0000001a2d157221 */ /* 0x000fe20000010000 */
[----:B------:R-:W3:Y:S01]  /*4bc0*/  MUFU.EX2 R61, R61 ;  /* 0x0000003d003d7308 */ /* 0x000ee20000000800 */
[----:B0-----:R-:W-:-:S02]  /*4bd0*/  FADD.FTZ R63, R43, R64 ;  /* 0x000000402b3f7221 */ /* 0x001fc40000010000 */
[----:B------:R-:W-:-:S04]  /*4be0*/  FADD.FTZ R26, R44, R21 ;  /* 0x000000152c1a7221 */ /* 0x000fc80000010000 */
[----:B------:R-:W-:Y:S01]  /*4bf0*/  FADD.FTZ R25, R49, R26 ;  /* 0x0000001a31197221 */ /* 0x000fe20000010000 */
[----:B------:R-:W0:Y:S01]  /*4c00*/  MUFU.EX2 R34, R34 ;  /* 0x0000002200227308 */ /* 0x000e220000000800 */
[----:B--2---:R-:W-:Y:S01]  /*4c10*/  FADD.FTZ R64, R60, R63 ;  /* 0x0000003f3c407221 */ /* 0x004fe20000010000 */
[----:B------:R-:W-:Y:S02]  /*4c20*/  F2FP.F16.F32.PACK_AB R26, R57, R52 ;  /* 0x00000034391a723e */ /* 0x000fe400000000ff */
[----:B-1----:R-:W-:Y:S01]  /*4c30*/  F2FP.F16.F32.PACK_AB R8, R6, R3 ;  /* 0x000000030608723e */ /* 0x002fe200000000ff */
[----:B------:R-:W-:Y:S01]  /*4c40*/  FADD.FTZ R6, R48, R25 ;  /* 0x0000001930067221 */ /* 0x000fe20000010000 */
[----:B------:R-:W-:Y:S02]  /*4c50*/  F2FP.F16.F32.PACK_AB R10, R24, R7 ;  /* 0x00000007180a723e */ /* 0x000fe400000000ff */
[----:B------:R-:W1:Y:S01]  /*4c60*/  MUFU.EX2 R35, R35 ;  /* 0x0000002300237308 */ /* 0x000e620000000800 */
[----:B---3--:R-:W-:Y:S01]  /*4c70*/  FADD.FTZ R13, R61, R64 ;  /* 0x000000403d0d7221 */ /* 0x008fe20000010000 */
[C---:B------:R-:W-:Y:S01]  /*4c80*/  FADD.FTZ R7, R53.reuse, R6 ;  /* 0x0000000635077221 */ /* 0x040fe20000010000 */
[----:B------:R-:W-:-:S03]  /*4c90*/  F2FP.F16.F32.PACK_AB R24, R53, R48 ;  /* 0x000000303518723e */ /* 0x000fc600000000ff */
[----:B------:R-:W-:Y:S02]  /*4ca0*/  FADD.FTZ R6, R52, R7 ;  /* 0x0000000734067221 */ /* 0x000fe40000010000 */
[----:B------:R-:W2:Y:S01]  /*4cb0*/  MUFU.EX2 R39, R39 ;  /* 0x0000002700277308 */ /* 0x000ea20000000800 */
[----:B0-----:R-:W-:Y:S01]  /*4cc0*/  FADD.FTZ R4, R34, R13 ;  /* 0x0000000d22047221 */ /* 0x001fe20000010000 */
[----:B------:R-:W-:Y:S01]  /*4cd0*/  FADD.FTZ R6, R57, R6 ;  /* 0x0000000639067221 */ /* 0x000fe20000010000 */
[----:B------:R-:W-:-:S05]  /*4ce0*/  F2FP.F16.F32.PACK_AB R13, R43, R42 ;  /* 0x0000002a2b0d723e */ /* 0x000fca00000000ff */
        /* <DEDUP_REMOVED lines=8> */
[----:B------:R-:W-:-:S03]  /*4d70*/  F2FP.F16.F32.PACK_AB R11, R46, R39 ;  /* 0x000000272e0b723e */ /* 0x000fc600000000ff */
[----:B------:R0:W-:Y:S01]  /*4d80*/  STSM.16.M88.4 [R19], R12 ;  /* 0x0000000c13007844 */ /* 0x0001e20000000200 */
[----:B------:R-:W3:Y:S01]  /*4d90*/  MUFU.EX2 R51, R51 ;  /* 0x0000003300337308 */ /* 0x000ee20000000800 */
[----:B-1----:R-:W-:Y:S02]  /*4da0*/  FADD.FTZ R21, R47, R4 ;  /* 0x000000042f157221 */ /* 0x002fe40000010000 */
[----:B------:R1:W-:Y:S05]  /*4db0*/  STSM.16.M88.4 [R18], R8 ;  /* 0x0000000812007844 */ /* 0x0003ea0000000200 */
[----:B------:R-:W4:Y:S01]  /*4dc0*/  MUFU.EX2 R54, R54 ;  /* 0x0000003600367308 */ /* 0x000f220000000800 */
[----:B--2---:R-:W-:Y:S01]  /*4dd0*/  FADD.FTZ R4, R50, R21 ;  /* 0x0000001532047221 */ /* 0x004fe20000010000 */
[----:B0-----:R-:W-:-:S06]  /*4de0*/  F2FP.F16.F32.PACK_AB R12, R45, R28 ;  /* 0x0000001c2d0c723e */ /* 0x001fcc00000000ff */
[----:B------:R-:W0:Y:S01]  /*4df0*/  MUFU.EX2 R55, R55 ;  /* 0x0000003700377308 */ /* 0x000e220000000800 */
[----:B---3--:R-:W-:Y:S01]  /*4e00*/  FADD.FTZ R3, R51, R4 ;  /* 0x0000000433037221 */ /* 0x008fe20000010000 */
[----:B------:R-:W-:Y:S02]  /*4e10*/  F2FP.F16.F32.PACK_AB R14, R49, R44 ;  /* 0x0000002c310e723e */ /* 0x000fe400000000ff */
[----:B------:R-:W-:-:S04]  /*4e20*/  F2FP.F16.F32.PACK_AB R13, R50, R47 ;  /* 0x0000002f320d723e */ /* 0x000fc800000000ff */
[----:B------:R-:W2:Y:S01]  /*4e30*/  MUFU.EX2 R58, R58 ;  /* 0x0000003a003a7308 */ /* 0x000ea20000000800 */
[C---:B----4-:R-:W-:Y:S01]  /*4e40*/  FADD.FTZ R4, R54.reuse, R3 ;  /* 0x0000000336047221 */ /* 0x050fe20000010000 */
[----:B------:R-:W-:-:S05]  /*4e50*/  F2FP.F16.F32.PACK_AB R15, R54, R51 ;  /* 0x00000033360f723e */ /* 0x000fca00000000ff */
[----:B------:R3:W-:Y:S01]  /*4e60*/  STSM.16.M88.4 [R17+0x27800], R12 ;  /* 0x0278000c11007844 */ /* 0x0007e20000000200 */
[----:B------:R-:W4:Y:S01]  /*4e70*/  MUFU.EX2 R59, R59 ;  /* 0x0000003b003b7308 */ /* 0x000f220000000800 */
[----:B0-----:R-:W-:-:S07]  /*4e80*/  FADD.FTZ R3, R55, R4 ;  /* 0x0000000437037221 */ /* 0x001fce0000010000 */
[----:B------:R-:W0:Y:S01]  /*4e90*/  MUFU.EX2 R62, R62 ;  /* 0x0000003e003e7308 */ /* 0x000e220000000800 */
[C---:B--2---:R-:W-:Y:S01]  /*4ea0*/  FADD.FTZ R4, R58.reuse, R3 ;  /* 0x000000033a047221 */ /* 0x044fe20000010000 */
[----:B------:R-:W-:-:S06]  /*4eb0*/  F2FP.F16.F32.PACK_AB R25, R58, R55 ;  /* 0x000000373a19723e */ /* 0x000fcc00000000ff */
[----:B------:R-:W2:Y:S01]  /*4ec0*/  MUFU.EX2 R56, R74 ;  /* 0x0000004a00387308 */ /* 0x000ea20000000800 */
[----:B----4-:R-:W-:-:S07]  /*4ed0*/  FADD.FTZ R3, R59, R4 ;  /* 0x000000043b037221 */ /* 0x010fce0000010000 */
[----:B------:R-:W4:Y:S01]  /*4ee0*/  MUFU.EX2 R29, R29 ;  /* 0x0000001d001d7308 */ /* 0x000f220000000800 */
[C---:B0-----:R-:W-:Y:S01]  /*4ef0*/  FADD.FTZ R3, R62.reuse, R3 ;  /* 0x000000033e037221 */ /* 0x041fe20000010000 */
[----:B------:R-:W-:-:S05]  /*4f00*/  F2FP.F16.F32.PACK_AB R27, R62, R59 ;  /* 0x0000003b3e1b723e */ /* 0x000fca00000000ff */
[----:B------:R3:W-:Y:S01]  /*4f10*/  STSM.16.M88.4 [R23], R24 ;  /* 0x0000001817007844 */ /* 0x0007e20000000200 */
[----:B------:R-:W0:Y:S01]  /*4f20*/  MUFU.EX2 R75, R75 ;  /* 0x0000004b004b7308 */ /* 0x000e220000000800 */
[----:B--2---:R-:W-:-:S07]  /*4f30*/  FADD.FTZ R4, R56, R3 ;  /* 0x0000000338047221 */ /* 0x004fce0000010000 */
[----:B------:R-:W2:Y:S01]  /*4f40*/  MUFU.EX2 R40, R40 ;  /* 0x0000002800287308 */ /* 0x000ea20000000800 */
[----:B----4-:R-:W-:-:S07]  /*4f50*/  FADD.FTZ R7, R29, R6 ;  /* 0x000000061d077221 */ /* 0x010fce0000010000 */
[----:B------:R-:W4:Y:S01]  /*4f60*/  MUFU.EX2 R78, R78 ;  /* 0x0000004e004e7308 */ /* 0x000f220000000800 */
[----:B0-----:R-:W-:-:S07]  /*4f70*/  FADD.FTZ R3, R75, R4 ;  /* 0x000000044b037221 */ /* 0x001fce0000010000 */
[----:B------:R-:W0:Y:S01]  /*4f80*/  MUFU.EX2 R36, R36 ;  /* 0x0000002400247308 */ /* 0x000e220000000800 */
[C---:B--2---:R-:W-:Y:S01]  /*4f90*/  FADD.FTZ R7, R40.reuse, R7 ;  /* 0x0000000728077221 */ /* 0x044fe20000010000 */
[----:B------:R-:W-:Y:S02]  /*4fa0*/  F2FP.F16.F32.PACK_AB R28, R40, R29 ;  /* 0x0000001d281c723e */ /* 0x000fe400000000ff */
[----:B------:R-:W-:-:S04]  /*4fb0*/  F2FP.F16.F32.PACK_AB R29, R75, R56 ;  /* 0x000000384b1d723e */ /* 0x000fc800000000ff */
[----:B------:R-:W2:Y:S01]  /*4fc0*/  MUFU.EX2 R31, R79 ;  /* 0x0000004f001f7308 */ /* 0x000ea20000000800 */
[----:B----4-:R-:W-:-:S07]  /*4fd0*/  FADD.FTZ R6, R78, R3 ;  /* 0x000000034e067221 */ /* 0x010fce0000010000 */
[----:B------:R-:W4:Y:S01]  /*4fe0*/  MUFU.EX2 R41, R41 ;  /* 0x0000002900297308 */ /* 0x000f220000000800 */
[----:B0-----:R-:W-:-:S07]  /*4ff0*/  FADD.FTZ R4, R36, R7 ;  /* 0x0000000724047221 */ /* 0x001fce0000010000 */
[----:B------:R-:W-:Y:S01]  /*5000*/  MUFU.EX2 R20, R20 ;  /* 0x0000001400147308 */ /* 0x000fe20000000800 */
[C---:B--2---:R-:W-:Y:S01]  /*5010*/  FADD.FTZ R7, R31.reuse, R6 ;  /* 0x000000061f077221 */ /* 0x044fe20000010000 */
[----:B------:R-:W-:-:S06]  /*5020*/  F2FP.F16.F32.PACK_AB R31, R31, R78 ;  /* 0x0000004e1f1f723e */ /* 0x000fcc00000000ff */
[----:B------:R-:W1:Y:S01]  /*5030*/  MUFU.EX2 R33, R33 ;  /* 0x0000002100217308 */ /* 0x000e620000000800 */
[C---:B----4-:R-:W-:Y:S01]  /*5040*/  F2FP.F16.F32.PACK_AB R30, R41.reuse, R36 ;  /* 0x00000024291e723e */ /* 0x050fe200000000ff */
[----:B------:R-:W-:-:S04]  /*5050*/  FADD.FTZ R3, R41, R4 ;  /* 0x0000000429037221 */ /* 0x000fc80000010000 */
[----:B------:R3:W-:Y:S02]  /*5060*/  STSM.16.M88.4 [R19+0x6000], R28 ;  /* 0x0060001c13007844 */ /* 0x0007e40000000200 */
[----:B------:R-:W0:Y:S08]  /*5070*/  MUFU.EX2 R32, R32 ;  /* 0x0000002000207308 */ /* 0x000e300000000800 */
[----:B------:R-:W2:Y:S01]  /*5080*/  MUFU.EX2 R37, R37 ;  /* 0x0000002500257308 */ /* 0x000ea20000000800 */
[----:B-1----:R-:W-:Y:S01]  /*5090*/  F2FP.F16.F32.PACK_AB R8, R33, R20 ;  /* 0x000000142108723e */ /* 0x002fe200000000ff */
[----:B------:R-:W-:-:S04]  /*50a0*/  FADD.FTZ R20, R20, R3 ;  /* 0x0000000314147221 */ /* 0x000fc80000010000 */
[----:B------:R-:W-:Y:S02]  /*50b0*/  FADD.FTZ R33, R33, R20 ;  /* 0x0000001421217221 */ /* 0x000fe40000010000 */
[----:B------:R-:W-:Y:S02]  /*50c0*/  MUFU.EX2 R82, R82 ;  /* 0x0000005200527308 */ /* 0x000fe40000000800 */
[----:B0-----:R-:W-:-:S06]  /*50d0*/  FADD.FTZ R4, R32, R33 ;  /* 0x0000002120047221 */ /* 0x001fcc0000010000 */
[----:B------:R-:W0:Y:S01]  /*50e0*/  MUFU.EX2 R83, R83 ;  /* 0x0000005300537308 */ /* 0x000e220000000800 */
[C---:B--2---:R-:W-:Y:S01]  /*50f0*/  F2FP.F16.F32.PACK_AB R10, R37.reuse, R32 ;  /* 0x00000020250a723e */ /* 0x044fe200000000ff */
[----:B------:R-:W-:-:S06]  /*5100*/  FADD.FTZ R4, R37, R4 ;  /* 0x0000000425047221 */ /* 0x000fcc0000010000 */
[----:B------:R-:W-:Y:S08]  /*5110*/  MUFU.EX2 R86, R86 ;  /* 0x0000005600567308 */ /* 0x000ff00000000800 */
[----:B------:R-:W1:Y:S01]  /*5120*/  MUFU.EX2 R87, R87 ;  /* 0x0000005700577308 */ /* 0x000e620000000800 */
[----:B0-----:R-:W-:Y:S01]  /*5130*/  F2FP.F16.F32.PACK_AB R9, R83, R82 ;  /* 0x000000525309723e */ /* 0x001fe200000000ff */
[----:B------:R-:W-:-:S04]  /*5140*/  FADD.FTZ R82, R82, R7 ;  /* 0x0000000752527221 */ /* 0x000fc80000010000 */
[----:B------:R-:W-:Y:S01]  /*5150*/  FADD.FTZ R83, R83, R82 ;  /* 0x0000005253537221 */ /* 0x000fe20000010000 */
[----:B-1----:R-:W-:-:S03]  /*5160*/  F2FP.F16.F32.PACK_AB R11, R87, R86 ;  /* 0x00000056570b723e */ /* 0x002fc600000000ff */
[----:B------:R-:W-:Y:S02]  /*5170*/  FADD.FTZ R86, R86, R83 ;  /* 0x0000005356567221 */ /* 0x000fe40000010000 */
[----:B------:R3:W-:Y:S02]  /*5180*/  STSM.16.M88.4 [R18+0x6000], R8 ;  /* 0x0060000812007844 */ /* 0x0007e40000000200 */
[----:B------:R-:W-:Y:S01]  /*5190*/  FADD.FTZ R3, R87, R86 ;  /* 0x0000005657037221 */ /* 0x000fe20000010000 */
        /* <DEDUP_REMOVED lines=14> */
.L_x_10452:
[----:B------:R-:W-:-:S11]  /*5280*/  UISETP.NE.AND UP2, UPT, UR7, 0x1, UPT ;  /* 0x000000010700788c */ /* 0x000fd6000bf45270 */
[----:B------:R-:W-:Y:S02]  /*5290*/  @UP2 ULDC.64 UR10, c[0x0][0x9e8] ;  /* 0x00027a00000a2ab9 */ /* 0x000fe40000000a00 */
[----:B------:R-:W-:-:S04]  /*52a0*/  UIMAD.WIDE.U32 UR14, UR18, UR10, URZ ;  /* 0x0000000a120e72a5 */ /* 0x000fc8000f8e003f */
[----:B------:R-:W-:-:S12]  /*52b0*/  @UP2 USHF.R.U32.HI UR18, URZ, UR11, UR15 ;  /* 0x0000000b3f122299 */ /* 0x000fd8000801160f */
.L_x_10453:
[----:B------:R-:W-:-:S04]  /*52c0*/  UIMAD UR7, UR18, UR7, UR7 ;  /* 0x00000007120772a4 */ /* 0x000fc8000f8e0207 */
[----:B------:R-:W-:-:S04]  /*52d0*/  UISETP.LT.AND UP2, UPT, UR6, UR7, UPT ;  /* 0x000000070600728c */ /* 0x000fc8000bf41270 */
[----:B------:R-:W-:-:S12]  /*52e0*/  USEL UR6, UR6, UR7, UP2 ;  /* 0x0000000706067287 */ /* 0x000fd80009000000 */
.L_x_10451:
        /* <DEDUP_REMOVED lines=36> */
.L_x_10471:
[----:B------:R-:W-:Y:S01]  /*5530*/  UIADD3 UR57, UR48, 0x1, URZ ;  /* 0x0000000130397890 */ /* 0x000fe2000fffe03f */
[----:B------:R-:W-:-:S03]  /*5540*/  ISETP.NE.AND P3, PT, RZ, UR45, PT ;  /* 0x0000002dff007c0c */ /* 0x000fc6000bf65270 */
[----:B------:R-:W-:-:S04]  /*5550*/  UISETP.NE.AND UP2, UPT, UR57, 0x2, UPT ;  /* 0x000000023900788c */ /* 0x000fc8000bf45270 */
[----:B------:R-:W-:Y:S02]  /*5560*/  USEL UR56, URZ, 0x1, UP2 ;  /* 0x000000013f387887 */ /* 0x000fe40009000000 */
[----:B------:R-:W-:Y:S02]  /*5570*/  USEL UR57, UR57, URZ, UP2 ;  /* 0x0000003f39397287 */ /* 0x000fe40009000000 */
[----:B------:R-:W-:Y:S02]  /*5580*/  ULOP3.LUT UR56, UR51, UR56, URZ, 0x3c, !UPT ;  /* 0x0000003833387292 */ /* 0x000fe4000f8e3c3f */
[----:B-1----:R-:W-:Y:S10]  /*5590*/  @P3 BRA `(.L_x_10455) ;  /* 0x00000000002c3947 */ /* 0x002ff40003800000 */
[----:B------:R-:W-:Y:S05]  /*55a0*/  @!P0 BRA `(.L_x_10456) ;  /* 0x0000000000048947 */ /* 0x000fea0003800000 */
[----:B------:R-:W-:Y:S01]  /*55b0*/  BPT.TRAP 0x1 ;  /* 0x000000040000795c */ /* 0x000fe20000300000 */
.L_x_10456:
[----:B------:R-:W-:Y:S01]  /*55c0*/  ULEA UR6, UR57, UR42, 0x3 ;  /* 0x0000002a39067291 */ /* 0x000fe2000f8e183f */
[----:B------:R-:W-:-:S05]  /*55d0*/  IMAD.U32 R6, RZ, RZ, UR56 ;  /* 0x00000038ff067e24 */ /* 0x000fca000f8e00ff */
[----:B------:R-:W-:-:S04]  /*55e0*/  SHF.L.U32 R6, R6, 0x1f, RZ ;  /* 0x0000001f06067819 */ /* 0x000fc800000006ff */
[----:B------:R0:W1:Y:S01]  /*55f0*/  SYNCS.PHASECHK.TRANS64.TRYWAIT P2, [UR6+0x2d830], R6 ;  /* 0x02d83006ff0075a7 */ /* 0x0000620008040146 */
[----:B------:R-:W-:Y:S05]  /*5600*/  @!P0 BRA `(.L_x_10457) ;  /* 0x0000000000048947 */ /* 0x000fea0003800000 */
[----:B------:R-:W-:Y:S01]  /*5610*/  BPT.TRAP 0x1 ;  /* 0x000000040000795c */ /* 0x000fe20000300000 */
.L_x_10457:
[----:B-1----:R-:W-:Y:S05]  /*5620*/  @P2 BRA `(.L_x_10455) ;  /* 0x0000000000082947 */ /* 0x002fea0003800000 */
[----:B------:R-:W1:Y:S02]  /*5630*/  SYNCS.PHASECHK.TRANS64.TRYWAIT P2, [UR6+0x2d830], R6 ;  /* 0x02d83006ff0075a7 */ /* 0x000e640008040146 */
[----:B-1----:R-:W-:Y:S05]  /*5640*/  @!P2 BRA `(.L_x_10458) ;  /* 0x0000012800b4a947 */ /* 0x002fea0003800000 */
.L_x_10455:
[----:B-1----:R-:W1:Y:S01]  /*5650*/  S2R R7, SR_TID.X ;  /* 0x0000000000077919 */ /* 0x002e620000002100 */
[----:B------:R-:W-:Y:S01]  /*5660*/  UIMAD UR6, UR57, 0x600, UR32 ;  /* 0x00000600390678a4 */ /* 0x000fe2000f8e0220 */
        /* <DEDUP_REMOVED lines=14> */
[----:B---3--:R-:W-:-:S06]  /*5750*/  WARPGROUP.ARRIVE ;  /* 0x00000000000079c5 */ /* 0x008fcc0000000000 */
        /* <DEDUP_REMOVED lines=20> */
.L_x_10460:
[----:B------:R-:W-:Y:S01]  /*58a0*/  ULEA UR6, UR48, UR42, 0x3 ;  /* 0x0000002a30067291 */ /* 0x000fe2000f8e183f */
[----:B------:R-:W-:-:S05]  /*58b0*/  IMAD.U32 R6, RZ, RZ, UR51 ;  /* 0x00000033ff067e24 */ /* 0x000fca000f8e00ff */
[----:B------:R-:W-:-:S04]  /*58c0*/  SHF.L.U32 R6, R6, 0x1f, RZ ;  /* 0x0000001f06067819 */ /* 0x000fc800000006ff */
[----:B------:R0:W1:Y:S01]  /*58d0*/  SYNCS.PHASECHK.TRANS64.TRYWAIT P2, [UR6+0x2d850], R6 ;  /* 0x02d85006ff0075a7 */ /* 0x0000620008040146 */
[----:B------:R-:W-:Y:S05]  /*58e0*/  @!P0 BRA `(.L_x_10461) ;  /* 0x0000000000048947 */ /* 0x000fea0003800000 */
[----:B------:R-:W-:Y:S01]  /*58f0*/  BPT.TRAP 0x1 ;  /* 0x000000040000795c */ /* 0x000fe20000300000 */
.L_x_10461:
[----:B-1----:R-:W-:Y:S05]  /*5900*/  @P2 BRA `(.L_x_10459) ;  /* 0x0000000000082947 */ /* 0x002fea0003800000 */
[----:B------:R-:W1:Y:S02]  /*5910*/  SYNCS.PHASECHK.TRANS64.TRYWAIT P2, [UR6+0x2d850], R6 ;  /* 0x02d85006ff0075a7 */ /* 0x000e640008040146 */
[----:B-1----:R-:W-:Y:S05]  /*5920*/  @!P2 BRA `(.L_x_10462) ;  /* 0x000001280014a947 */ /* 0x002fea0003800000 */
.L_x_10459:
[----:B------:R-:W-:Y:S01]  /*5930*/  UIADD3 UR6, UR42, 0x400, URZ ;  /* 0x000004002a067890 */ /* 0x000fe2000fffe03f */
[----:B------:R-:W-:Y:S01]  /*5940*/  WARPGROUP.ARRIVE ;  /* 0x00000000000079c5 */ /* 0x000fe20000000000 */
[----:B------:R-:W-:-:S05]  /*5950*/  ULEA UR7, UR54, UR42, 0xd ;  /* 0x0000002a36077291 */ /* 0x000fca000f8e683f */
[----:B------:R-:W1:Y:S01]  /*5960*/  S2R R8, SR_TID.X ;  /* 0x0000000000087919 */ /* 0x000e620000002100 */
[----:B------:R-:W-:Y:S01]  /*5970*/  USHF.R.U32.HI UR6, URZ, 0x4, UR6 ;  /* 0x000000043f067899 */ /* 0x000fe20008011606 */
[----:B------:R-:W-:Y:S01]  /*5980*/  PLOP3.LUT P2, PT, PT, PT, UP0, 0x80, 0x0 ;  /* 0x000000000000781c */ /* 0x000fe20003f4f008 */
[----:B------:R-:W-:Y:S01]  /*5990*/  UIADD3 UR7, UR7, 0x21800, URZ ;  /* 0x0002180007077890 */ /* 0x000fe2000fffe03f */
[----:B------:R-:W-:Y:S01]  /*59a0*/  PLOP3.LUT P3, PT, PT, PT, UP0, 0x80, 0x0 ;  /* 0x000000000000781c */ /* 0x000fe20003f6f008 */
[----:B------:R-:W-:Y:S01]  /*59b0*/  ULOP3.LUT UR6, UR6, 0x3fff, URZ, 0xc0, !UPT ;  /* 0x00003fff06067892 */ /* 0x000fe2000f8ec03f */
[----:B------:R-:W-:Y:S01]  /*59c0*/  VIADD R13, R136, UR40 ;  /* 0x00000028880d7c36 */ /* 0x000fe20008000000 */
[----:B------:R-:W-:Y:S01]  /*59d0*/  USHF.R.U32.HI UR7, URZ, 0x4, UR7 ;  /* 0x000000043f077899 */ /* 0x000fe20008011607 */
[----:B------:R-:W-:Y:S01]  /*59e0*/  IMAD.SHL.U32 R12, R2, 0x80, RZ ;  /* 0x00000080020c7824 */ /* 0x000fe200078e00ff */
[----:B------:R-:W-:Y:S01]  /*59f0*/  ULOP3.LUT UR10, UR6, 0x2000000, URZ, 0xfc, !UPT ;  /* 0x02000000060a7892 */ /* 0x000fe2000f8efc3f */
[----:B------:R-:W-:Y:S01]  /*5a00*/  IMAD.U32 R10, RZ, RZ, UR47 ;  /* 0x0000002fff0a7e24 */ /* 0x000fe2000f8e00ff */
[----:B------:R-:W-:-:S02]  /*5a10*/  ULOP3.LUT UR6, UR7, 0x3fff, URZ, 0xc0, !UPT ;  /* 0x00003fff07067892 */ /* 0x000fc4000f8ec03f */
[----:B------:R-:W-:Y:S02]  /*5a20*/  UIMAD UR7, UR48, 0x600, UR10 ;  /* 0x00000600300778a4 */ /* 0x000fe4000f8e020a */
[----:B------:R-:W-:Y:S01]  /*5a30*/  ULOP3.LUT UR6, UR6, 0x10000, URZ, 0xfc, !UPT ;  /* 0x0001000006067892 */ /* 0x000fe2000f8efc3f */
[----:B------:R-:W-:Y:S01]  /*5a40*/  UMOV UR31, 0x80000020 ;  /* 0x80000020001f7882 */ /* 0x000fe20000000000 */
[----:B------:R-:W-:-:S03]  /*5a50*/  UMOV UR29, 0x40000040 ;  /* 0x40000040001d7882 */ /* 0x000fc60000000000 */
[----:B------:R-:W-:Y:S02]  /*5a60*/  UMOV UR30, UR7 ;  /* 0x00000007001e7c82 */ /* 0x000fe40008000000 */
[----:B------:R-:W-:Y:S02]  /*5a70*/  UMOV UR28, UR6 ;  /* 0x00000006001c7c82 */ /* 0x000fe40008000000 */
[----:B------:R-:W-:Y:S01]  /*5a80*/  HGMMA.64x96x16.F32 R88, gdesc[UR28].tnspB, R88, gsb0 ;  /* 0x416000001c5879f0 */ /* 0x000fe20008000858 */
[----:B------:R-:W-:Y:S02]  /*5a90*/  UIADD3 UR30, UR7, 0x40, URZ ;  /* 0x00000040071e7890 */ /* 0x000fe4000fffe03f */
[----:B------:R-:W-:Y:S01]  /*5aa0*/  UIADD3 UR28, UR6, 0x2, URZ ;  /* 0x00000002061c7890 */ /* 0x000fe2000fffe03f */
[----:B------:R-:W-:Y:S01]  /*5ab0*/  UMOV UR31, 0x80000020 ;  /* 0x80000020001f7882 */ /* 0x000fe20000000000 */
[----:B------:R-:W-:Y:S01]  /*5ac0*/  UMOV UR29, 0x40000040 ;  /* 0x40000040001d7882 */ /* 0x000fe20000000000 */
[----:B-1----:R-:W-:-:S05]  /*5ad0*/  SHF.R.U32.HI R7, RZ, 0x7, R8 ;  /* 0x00000007ff077819 */ /* 0x002fca0000011608 */
[----:B------:R-:W-:Y:S01]  /*5ae0*/  VIADD R7, R7, 0x9 ;  /* 0x0000000907077836 */ /* 0x000fe20000000000 */
        /* <DEDUP_REMOVED lines=46> */
[----:B------:R-:W-:Y:S01]  /*5dd0*/  @P3 SHF.R.U32.HI R13, RZ, UR6, R6 ;  /* 0x00000006ff0d3c19 */ /* 0x000fe20008011606 */
[----:B------:R-:W-:Y:S01]  /*5de0*/  IMAD.U32 R6, RZ, RZ, UR57 ;  /* 0x00000039ff067e24 */ /* 0x000fe2000f8e00ff */
[----:B------:R-:W-:Y:S01]  /*5df0*/  SEL R7, R7, 0x9, !P2 ;  /* 0x0000000907077807 */ /* 0x000fe20005000000 */
[----:B------:R-:W-:Y:S01]  /*5e00*/  ULOP3.LUT UR6, URZ, UR35, URZ, 0x33, !UPT ;  /* 0x000000233f067292 */ /* 0x000fe2000f8e333f */
[----:B------:R-:W-:Y:S01]  /*5e10*/  PLOP3.LUT P2, PT, PT, PT, UP1, 0x40, 0x0 ;  /* 0x000000000000781c */ /* 0x000fe20003f4e818 */
[----:B------:R-:W0:Y:S01]  /*5e20*/  SHFL.IDX PT, R14, R13, RZ, 0x1c1f ;  /* 0x001c1fff0d0e7589 */ /* 0x000e2200000e0000 */
[----:B------:R-:W-:-:S05]  /*5e30*/  @!P1 LEA R6, R6, UR42, 0x3 ;  /* 0x0000002a06069c11 */ /* 0x000fca000f8e18ff */
[----:B------:R-:W-:-:S05]  /*5e40*/  @!P1 VIADD R6, R6, 0x2d840 ;  /* 0x0002d84006069836 */ /* 0x000fca0000000000 */
[----:B------:R-:W-:Y:S01]  /*5e50*/  @!P1 PRMT R6, RZ, 0x654, R6 ;  /* 0x00000654ff069816 */ /* 0x000fe20000000006 */
[----:B------:R-:W-:Y:S02]  /*5e60*/  WARPGROUP.DEPBAR.LE gsb0, 0x0 ;  /* 0x00008000000079c5 */ /* 0x000fe40000010000 */
[----:B------:R-:W-:-:S06]  /*5e70*/  WARPGROUP.ARRIVE ;  /* 0x00000000000079c5 */ /* 0x000fcc0000000000 */
[----:B------:R-:W-:Y:S03]  /*5e80*/  HGMMA.64x96x16.F32 R88, gdesc[UR28].tnspB, R88, gsb0 ;  /* 0x416000001c5879f0 */ /* 0x000fe60008000858 */
[----:B------:R-:W-:Y:S02]  /*5e90*/  WARPGROUP.DEPBAR.LE gsb0, 0x0 ;  /* 0x00008000000079c5 */ /* 0x000fe40000010000 */
[----:B------:R1:W-:Y:S06]  /*5ea0*/  BAR.ARV R7, 0x100 ;  /* 0x000400070000751d */ /* 0x0003ec0000002000 */
[----:B------:R2:W-:Y:S02]  /*5eb0*/  @!P1 SYNCS.ARRIVE.TRANS64.RED.A1T0 RZ, [R6+URZ], RZ ;  /* 0x000000ff06ff99a7 */ /* 0x0005e4000810043f */
[----:B--2---:R-:W-:-:S04]  /*5ec0*/  IADD3 R6, -R16, 0x1, -R12 ;  /* 0x0000000110067810 */ /* 0x004fc80007ffe90c */
[----:B------:R-:W-:-:S05]  /*5ed0*/  IADD3 R10, -R10, UR39, R6 ;  /* 0x000000270a0a7c10 */ /* 0x000fca000fffe106 */
[C---:B------:R-:W-:Y:S02]  /*5ee0*/  VIADD R11, R10.reuse, UR55 ;  /* 0x000000370a0b7c36 */ /* 0x040fe40008000000 */
[----:B------:R-:W-:Y:S02]  /*5ef0*/  VIADD R10, R10, UR6 ;  /* 0x000000060a0a7c36 */ /* 0x000fe40008000000 */
[C---:B0-----:R-:W-:Y:S02]  /*5f00*/  IMAD.IADD R9, R14.reuse, 0x1, R11 ;  /* 0x000000010e097824 */ /* 0x041fe400078e020b */
        /* <DEDUP_REMOVED lines=15> */
.L_x_10465:
[----:B------:R-:W-:-:S05]  /*6000*/  IMAD.U32 R15, RZ, RZ, UR34 ;  /* 0x00000022ff0f7e24 */ /* 0x000fca000f8e00ff */
[----:B------:R-:W-:-:S13]  /*6010*/  ISETP.NE.AND P2, PT, R15, 0x1, PT ;  /* 0x000000010f00780c */ /* 0x000fda0003f45270 */
[----:B------:R-:W0:Y:S02]  /*6020*/  @P2 LDC.64 R6, c[0x0][0x9e8] ;  /* 0x00027a00ff062b82 */ /* 0x000e240000000a00 */
[----:B0-----:R-:W-:-:S05]  /*6030*/  @P2 IMAD.HI.U32 R6, R14, R6, RZ ;  /* 0x000000060e062227 */ /* 0x001fca00078e00ff */
[----:B------:R-:W-:-:S07]  /*6040*/  @P2 SHF.R.U32.HI R14, RZ, R7, R6 ;  /* 0x00000007ff0e2219 */ /* 0x000fce0000011606 */
.L_x_10466:
[----:B------:R-:W-:Y:S05]  /*6050*/  BSYNC B0 ;  /* 0x0000000000007941 */ /* 0x000fea0003800000 */
.L_x_10464:
[----:B------:R-:W-:-:S04]  /*6060*/  IMAD R14, R14, R15, -R12 ;  /* 0x0000000f0e0e7224 */ /* 0x000fc800078e0a0c */
[----:B------:R-:W-:-:S05]  /*6070*/  IMAD.IADD R14, R14, 0x1, -R16 ;  /* 0x000000010e0e7824 */ /* 0x000fca00078e0a10 */
[----:B------:R-:W-:Y:S02]  /*6080*/  VIMNMX R8, R8, R14, !PT ;  /* 0x0000000e08087248 */ /* 0x000fe40007fe0100 */
[----:B------:R-:W-:-:S07]  /*6090*/  VIADDMNMX R9, R14, R15, R9, PT ;  /* 0x0000000f0e097246 */ /* 0x000fce0003800109 */
.L_x_10463:
        /* <DEDUP_REMOVED lines=115> */
.L_x_10469:
[----:B------:R-:W-:-:S05]  /*67d0*/  IMAD.U32 R9, RZ, RZ, UR34 ;  /* 0x00000022ff097e24 */ /* 0x000fca000f8e00ff */
[----:B------:R-:W-:-:S13]  /*67e0*/  ISETP.NE.AND P3, PT, R9, 0x1, PT ;  /* 0x000000010900780c */ /* 0x000fda0003f65270 */
[----:B------:R-:W0:Y:S02]  /*67f0*/  @P3 LDC.64 R6, c[0x0][0x9e8] ;  /* 0x00027a00ff063b82 */ /* 0x000e240000000a00 */
[----:B0-----:R-:W-:-:S05]  /*6800*/  @P3 IMAD.HI.U32 R6, R8, R6, RZ ;  /* 0x0000000608063227 */ /* 0x001fca00078e00ff */
[----:B------:R-:W-:-:S07]  /*6810*/  @P3 SHF.R.U32.HI R8, RZ, R7, R6 ;  /* 0x00000007ff083219 */ /* 0x000fce0000011606 */
.L_x_10470:
[----:B------:R-:W-:Y:S05]  /*6820*/  BSYNC B0 ;  /* 0x0000000000007941 */ /* 0x000fea0003800000 */
.L_x_10468:
[----:B------:R-:W-:-:S04]  /*6830*/  IMAD R8, R8, R9, -R12 ;  /* 0x0000000908087224 */ /* 0x000fc800078e0a0c */
[----:B------:R-:W-:-:S05]  /*6840*/  IMAD.IADD R8, R8, 0x1, -R16 ;  /* 0x0000000108087824 */ /* 0x000fca00078e0a10 */
[----:B------:R-:W-:Y:S02]  /*6850*/  VIMNMX R10, R10, R8, !PT ;  /* 0x000000080a0a7248 */ /* 0x000fe40007fe0100 */
[----:B------:R-:W-:-:S07]  /*6860*/  VIADDMNMX R11, R8, R9, R11, PT ;  /* 0x00000009080b7246 */ /* 0x000fce000380010b */
.L_x_10467:
[----:B------:R-:W-:Y:S01]  /*6870*/  FMNMX.FTZ R6, R24, R0, !PT ;  /* 0x0000000018067209 */ /* 0x000fe20007810000 */
[----:B------:R-:W-:Y:S01]  /*6880*/  UMOV UR51, UR56 ;  /* 0x0000003800337c82 */ /* 0x000fe20008000000 */
        /* <DEDUP_REMOVED lines=16> */
[----:B------:R-:W-:-:S02]  /*6990*/  ISETP.GT.AND P5, PT, R10, 0x18, P2 ;  /* 0x000000180a00780c */ /* 0x000fc400017a4270 */
[----:B------:R-:W-:Y:S02]  /*69a0*/  FMNMX.FTZ R6, R41, R6, !PT ;  /* 0x0000000629067209 */ /* 0x000fe40007810000 */
[C---:B------:R-:W-:Y:S02]  /*69b0*/  ISETP.LT.OR P4, PT, R11.reuse, 0x1a, P4 ;  /* 0x0000001a0b00780c */ /* 0x040fe40002781670 */
[----:B------:R-:W-:Y:S02]  /*69c0*/  FMNMX.FTZ R6, R44, R6, !PT ;  /* 0x000000062c067209 */ /* 0x000fe40007810000 */
[----:B------:R-:W-:Y:S02]  /*69d0*/  ISETP.LT.OR P6, PT, R11, 0x11, P6 ;  /* 0x000000110b00780c */ /* 0x000fe400037c1670 */
[----:B------:R-:W-:Y:S02]  /*69e0*/  FMNMX.FTZ R6, R45, R6, !PT ;  /* 0x000000062d067209 */ /* 0x000fe40007810000 */
[----:B------:R-:W-:-:S02]  /*69f0*/  ISETP.LT.OR P5, PT, R11, 0x19, P5 ;  /* 0x000000190b00780c */ /* 0x000fc40002fa1670 */
[----:B------:R-:W-:Y:S02]  /*6a00*/  FMNMX.FTZ R6, R48, R6, !PT ;  /* 0x0000000630067209 */ /* 0x000fe40007810000 */
[----:B------:R-:W-:Y:S02]  /*6a10*/  FSEL R39, R39, -INF , !P4 ;  /* 0xff80000027277808 */ /* 0x000fe40006000000 */
[----:B------:R-:W-:Y:S02]  /*6a20*/  FMNMX.FTZ R6, R49, R6, !PT ;  /* 0x0000000631067209 */ /* 0x000fe40007810000 */
[----:B------:R-:W-:Y:S02]  /*6a30*/  FSEL R34, R34, -INF , !P6 ;  /* 0xff80000022227808 */ /* 0x000fe40007000000 */
[----:B------:R-:W-:Y:S02]  /*6a40*/  FMNMX.FTZ R6, R52, R6, !PT ;  /* 0x0000000634067209 */ /* 0x000fe40007810000 */
[----:B------:R-:W-:-:S02]  /*6a50*/  FSEL R38, R38, -INF , !P5 ;  /* 0xff80000026267808 */ /* 0x000fc40006800000 */
[----:B------:R-:W-:Y:S02]  /*6a60*/  FMNMX.FTZ R6, R53, R6, !PT ;  /* 0x0000000635067209 */ /* 0x000fe40007810000 */
[----:B------:R-:W-:Y:S02]  /*6a70*/  ISETP.GT.AND P4, PT, R10, 0x29, P2 ;  /* 0x000000290a00780c */ /* 0x000fe40001784270 */
[----:B------:R-:W-:Y:S02]  /*6a80*/  FMNMX.FTZ R6, R56, R6, !PT ;  /* 0x0000000638067209 */ /* 0x000fe40007810000 */
[C---:B------:R-:W-:Y:S02]  /*6a90*/  ISETP.GT.AND P6, PT, R10.reuse, 0x20, P2 ;  /* 0x000000200a00780c */ /* 0x040fe400017c4270 */
[----:B------:R-:W-:Y:S02]  /*6aa0*/  FMNMX.FTZ R6, R57, R6, !PT ;  /* 0x0000000639067209 */ /* 0x000fe40007810000 */
[----:B------:R-:W-:-:S02]  /*6ab0*/  ISETP.GT.AND P5, PT, R10, 0x28, P2 ;  /* 0x000000280a00780c */ /* 0x000fc400017a4270 */
[----:B------:R-:W-:Y:S02]  /*6ac0*/  FMNMX.FTZ R6, R60, R6, !PT ;  /* 0x000000063c067209 */ /* 0x000fe40007810000 */
[----:B------:R-:W-:Y:S02]  /*6ad0*/  ISETP.LT.OR P4, PT, R11, 0x2a, P4 ;  /* 0x0000002a0b00780c */ /* 0x000fe40002781670 */
[----:B------:R-:W-:Y:S02]  /*6ae0*/  FMNMX.FTZ R6, R61, R6, !PT ;  /* 0x000000063d067209 */ /* 0x000fe40007810000 */
[C---:B------:R-:W-:Y:S02]  /*6af0*/  ISETP.LT.OR P6, PT, R11.reuse, 0x21, P6 ;  /* 0x000000210b00780c */ /* 0x040fe400037c1670 */
        /* <DEDUP_REMOVED lines=24> */
[----:B------:R-:W-:Y:S01]  /*6c80*/  FSEL R54, R54, -INF , !P5 ;  /* 0xff80000036367808 */ /* 0x000fe20006800000 */
[----:B------:R-:W0:Y:S01]  /*6c90*/  SHFL.BFLY PT, R7, R6, 0x2, 0x1f ;  /* 0x0c401f0006077f89 */ /* 0x000e2200000e0000 */
        /* <DEDUP_REMOVED lines=12> */
[----:B0-----:R-:W-:-:S02]  /*6d60*/  FMNMX.FTZ R6, R6, R7, !PT ;  /* 0x0000000706067209 */ /* 0x001fc40007810000 */
[C---:B------:R-:W-:Y:S02]  /*6d70*/  ISETP.LT.OR P4, PT, R11.reuse, 0x5a, P4 ;  /* 0x0000005a0b00780c */ /* 0x040fe40002781670 */
[C---:B------:R-:W-:Y:S01]  /*6d80*/  ISETP.LT.OR P6, PT, R11.reuse, 0x51, P6 ;  /* 0x000000510b00780c */ /* 0x040fe200037c1670 */
[----:B------:R-:W0:Y:S01]  /*6d90*/  SHFL.BFLY PT, R7, R6, 0x1, 0x1f ;  /* 0x0c201f0006077f89 */ /* 0x000e2200000e0000 */
[----:B------:R-:W-:Y:S02]  /*6da0*/  ISETP.LT.OR P5, PT, R11, 0x59, P5 ;  /* 0x000000590b00780c */ /* 0x000fe40002fa1670 */
[----:B------:R-:W-:Y:S02]  /*6db0*/  FSEL R71, R71, -INF , !P4 ;  /* 0xff80000047477808 */ /* 0x000fe40006000000 */
[----:B------:R-:W-:Y:S02]  /*6dc0*/  FSEL R66, R66, -INF , !P6 ;  /* 0xff80000042427808 */ /* 0x000fe40007000000 */
[----:B------:R-:W-:-:S02]  /*6dd0*/  FSEL R70, R70, -INF , !P5 ;  /* 0xff80000046467808 */ /* 0x000fc40006800000 */
[C---:B------:R-:W-:Y:S02]  /*6de0*/  ISETP.GT.AND P4, PT, R10.reuse, RZ, P2 ;  /* 0x000000ff0a00720c */ /* 0x040fe40001784270 */
[C---:B------:R-:W-:Y:S02]  /*6df0*/  ISETP.GT.AND P6, PT, R10.reuse, 0x60, P2 ;  /* 0x000000600a00780c */ /* 0x040fe400017c4270 */
[----:B------:R-:W-:Y:S02]  /*6e00*/  ISETP.GT.AND P5, PT, R10, 0x68, P2 ;  /* 0x000000680a00780c */ /* 0x000fe400017a4270 */
[C---:B------:R-:W-:Y:S02]  /*6e10*/  ISETP.LT.OR P4, PT, R11.reuse, 0x1, P4 ;  /* 0x000000010b00780c */ /* 0x040fe40002781670 */
[C---:B------:R-:W-:Y:S02]  /*6e20*/  ISETP.LT.OR P6, PT, R11.reuse, 0x61, P6 ;  /* 0x000000610b00780c */ /* 0x040fe400037c1670 */
[----:B------:R-:W-:-:S02]  /*6e30*/  ISETP.LT.OR P5, PT, R11, 0x69, P5 ;  /* 0x000000690b00780c */ /* 0x000fc40002fa1670 */
[----:B------:R-:W-:Y:S02]  /*6e40*/  FSEL R26, R26, -INF , !P4 ;  /* 0xff8000001a1a7808 */ /* 0x000fe40006000000 */
[----:B------:R-:W-:Y:S02]  /*6e50*/  FSEL R74, R74, -INF , !P6 ;  /* 0xff8000004a4a7808 */ /* 0x000fe40007000000 */
[----:B0-----:R-:W-:Y:S02]  /*6e60*/  FMNMX.FTZ R6, R6, R7, !PT ;  /* 0x0000000706067209 */ /* 0x001fe40007810000 */
[----:B------:R-:W-:Y:S02]  /*6e70*/  FSEL R78, R78, -INF , !P5 ;  /* 0xff8000004e4e7808 */ /* 0x000fe40006800000 */
[----:B------:R-:W-:Y:S02]  /*6e80*/  FSETP.NEU.FTZ.AND P3, PT, R6, -INF , PT ;  /* 0xff8000000600780b */ /* 0x000fe40003f7d000 */
[----:B------:R-:W-:-:S02]  /*6e90*/  ISETP.GT.AND P6, PT, R10, 0x69, P2 ;  /* 0x000000690a00780c */ /* 0x000fc400017c4270 */
[----:B------:R-:W-:Y:S02]  /*6ea0*/  FSEL R7, R6, RZ, P3 ;  /* 0x000000ff06077208 */ /* 0x000fe40001800000 */
[C---:B------:R-:W-:Y:S02]  /*6eb0*/  ISETP.GT.AND P5, PT, R10.reuse, 0x71, P2 ;  /* 0x000000710a00780c */ /* 0x040fe400017a4270 */
[----:B------:R-:W-:Y:S01]  /*6ec0*/  ISETP.GT.AND P4, PT, R10, 0x78, P2 ;  /* 0x000000780a00780c */ /* 0x000fe20001784270 */
[----:B------:R-:W-:Y:S01]  /*6ed0*/  FADD.FTZ R7, -R7, R0 ;  /* 0x0000000007077221 */ /* 0x000fe20000010100 */
[----:B------:R-:W-:Y:S01]  /*6ee0*/  FMUL.FTZ R0, R6, UR33 ;  /* 0x0000002106007c20 */ /* 0x000fe20008410000 */
[C---:B------:R-:W-:Y:S02]  /*6ef0*/  ISETP.LT.OR P6, PT, R11.reuse, 0x6a, P6 ;  /* 0x0000006a0b00780c */ /* 0x040fe400037c1670 */
[----:B------:R-:W-:Y:S01]  /*6f00*/  ISETP.LT.OR P5, PT, R11, 0x72, P5 ;  /* 0x000000720b00780c */ /* 0x000fe20002fa1670 */
[----:B------:R-:W-:Y:S01]  /*6f10*/  FMUL.FTZ R7, R7, UR33 ;  /* 0x0000002107077c20 */ /* 0x000fe20008410000 */
[----:B------:R-:W-:-:S02]  /*6f20*/  FSEL R0, R0, RZ, P3 ;  /* 0x000000ff00007208 */ /* 0x000fc40001800000 */
[----:B------:R-:W-:Y:S02]  /*6f30*/  ISETP.GT.AND P3, PT, R10, 0x1, P2 ;  /* 0x000000010a00780c */ /* 0x000fe40001764270 */
[----:B------:R-:W-:Y:S01]  /*6f40*/  FSEL R79, R79, -INF , !P6 ;  /* 0xff8000004f4f7808 */ /* 0x000fe20007000000 */
[--C-:B------:R-:W-:Y:S01]  /*6f50*/  FFMA.FTZ R24, R24, UR33, -R0.reuse ;  /* 0x0000002118187c23 */ /* 0x100fe20008010800 */
[----:B------:R-:W-:Y:S01]  /*6f60*/  ISETP.LT.OR P3, PT, R11, 0x2, P3 ;  /* 0x000000020b00780c */ /* 0x000fe20001f61670 */
[--C-:B------:R-:W-:Y:S01]  /*6f70*/  FFMA.FTZ R25, R25, UR33, -R0.reuse ;  /* 0x0000002119197c23 */ /* 0x100fe20008010800 */
[----:B------:R-:W-:Y:S01]  /*6f80*/  ISETP.LT.OR P4, PT, R11, 0x79, P4 ;  /* 0x000000790b00780c */ /* 0x000fe20002781670 */
[----:B------:R-:W-:Y:S01]  /*6f90*/  MUFU.EX2 R8, R24 ;  /* 0x0000001800087308 */ /* 0x000fe20000000800 */
[----:B------:R-:W-:Y:S01]  /*6fa0*/  FSEL R27, R27, -INF , !P3 ;  /* 0xff8000001b1b7808 */ /* 0x000fe20005800000 */
[--C-:B------:R-:W-:Y:S01]  /*6fb0*/  FFMA.FTZ R28, R28, UR33, -R0.reuse ;  /* 0x000000211c1c7c23 */ /* 0x100fe20008010800 */
[----:B------:R-:W-:Y:S01]  /*6fc0*/  ISETP.GT.AND P3, PT, R10, 0x11, P2 ;  /* 0x000000110a00780c */ /* 0x000fe20001764270 */
[--C-:B------:R-:W-:Y:S01]  /*6fd0*/  FFMA.FTZ R29, R29, UR33, -R0.reuse ;  /* 0x000000211d1d7c23 */ /* 0x100fe20008010800 */
[----:B------:R-:W-:Y:S01]  /*6fe0*/  FSEL R83, R83, -INF , !P5 ;  /* 0xff80000053537808 */ /* 0x000fe20006800000 */
[--C-:B------:R-:W-:Y:S01]  /*6ff0*/  FFMA.FTZ R32, R32, UR33, -R0.reuse ;  /* 0x0000002120207c23 */ /* 0x100fe20008010800 */
[----:B------:R-:W-:Y:S01]  /*7000*/  ISETP.LT.OR P3, PT, R11, 0x12, P3 ;  /* 0x000000120b00780c */ /* 0x000fe20001f61670 */
[----:B------:R-:W0:Y:S01]  /*7010*/  MUFU.EX2 R7, R7 ;  /* 0x0000000700077308 */ /* 0x000e220000000800 */
[----:B------:R-:W-:Y:S01]  /*7020*/  FSEL R86, R86, -INF , !P4 ;  /* 0xff80000056567808 */ /* 0x000fe20006000000 */
[--C-:B------:R-:W-:Y:S01]  /*7030*/  FFMA.FTZ R33, R33, UR33, -R0.reuse ;  /* 0x0000002121217c23 */ /* 0x100fe20008010800 */
[----:B------:R-:W-:Y:S01]  /*7040*/  FSEL R35, R35, -INF , !P3 ;  /* 0xff80000023237808 */ /* 0x000fe20005800000 */
[--C-:B------:R-:W-:Y:S01]  /*7050*/  FFMA.FTZ R36, R36, UR33, -R0.reuse ;  /* 0x0000002124247c23 */ /* 0x100fe20008010800 */
[----:B------:R-:W-:Y:S01]  /*7060*/  ISETP.GT.AND P3, PT, R10, 0x21, P2 ;  /* 0x000000210a00780c */ /* 0x000fe20001764270 */
[--C-:B------:R-:W-:Y:S01]  /*7070*/  FFMA.FTZ R37, R37, UR33, -R0.reuse ;  /* 0x0000002125257c23 */ /* 0x100fe20008010800 */
[--C-:B------:R-:W-:Y:S01]  /*7080*/  FFMA.FTZ R40, R40, UR33, -R0.reuse ;  /* 0x0000002128287c23 */ /* 0x100fe20008010800 */
[----:B------:R-:W1:Y:S01]  /*7090*/  MUFU.EX2 R25, R25 ;  /* 0x0000001900197308 */ /* 0x000e620000000800 */
[----:B------:R-:W-:Y:S01]  /*70a0*/  ISETP.LT.OR P3, PT, R11, 0x22, P3 ;  /* 0x000000220b00780c */ /* 0x000fe20001f61670 */
[--C-:B------:R-:W-:Y:S01]  /*70b0*/  FFMA.FTZ R41, R41, UR33, -R0.reuse ;  /* 0x0000002129297c23 */ /* 0x100fe20008010800 */
[--C-:B------:R-:W-:Y:S01]  /*70c0*/  FFMA.FTZ R44, R44, UR33, -R0.reuse ;  /* 0x000000212c2c7c23 */ /* 0x100fe20008010800 */
[--C-:B------:R-:W-:Y:S01]  /*70d0*/  FFMA.FTZ R45, R45, UR33, -R0.reuse ;  /* 0x000000212d2d7c23 */ /* 0x100fe20008010800 */
[----:B------:R-:W-:Y:S01]  /*70e0*/  FSEL R43, R43, -INF , !P3 ;  /* 0xff8000002b2b7808 */ /* 0x000fe20005800000 */
[----:B------:R-:W-:Y:S01]  /*70f0*/  FFMA.FTZ R48, R48, UR33, -R0 ;  /* 0x0000002130307c23 */ /* 0x000fe20008010800 */
[----:B------:R-:W-:Y:S01]  /*7100*/  ISETP.GT.AND P3, PT, R10, 0x31, P2 ;  /* 0x000000310a00780c */ /* 0x000fe20001764270 */
[----:B------:R-:W-:Y:S01]  /*7110*/  MUFU.EX2 R29, R29 ;  /* 0x0000001d001d7308 */ /* 0x000fe20000000800 */
[----:B0-----:R-:W-:Y:S01]  /*7120*/  FFMA.FTZ R4, R7, R4, R8 ;  /* 0x0000000407047223 */ /* 0x001fe20000010008 */
[--C-:B------:R-:W-:Y:S01]  /*7130*/  FFMA.FTZ R49, R49, UR33, -R0.reuse ;  /* 0x0000002131317c23 */ /* 0x100fe20008010800 */
[----:B------:R-:W-:Y:S01]  /*7140*/  ISETP.LT.OR P3, PT, R11, 0x32, P3 ;  /* 0x000000320b00780c */ /* 0x000fe20001f61670 */
[--C-:B------:R-:W-:Y:S01]  /*7150*/  FFMA.FTZ R52, R52, UR33, -R0.reuse ;  /* 0x0000002134347c23 */ /* 0x100fe20008010800 */
[--C-:B------:R-:W-:Y:S01]  /*7160*/  FFMA.FTZ R53, R53, UR33, -R0.reuse ;  /* 0x0000002135357c23 */ /* 0x100fe20008010800 */
[----:B------:R-:W-:Y:S01]  /*7170*/  FFMA.FTZ R56, R56, UR33, -R0 ;  /* 0x0000002138387c23 */ /* 0x000fe20008010800 */
[----:B------:R-:W-:Y:S01]  /*7180*/  FSEL R51, R51, -INF , !P3 ;  /* 0xff80000033337808 */ /* 0x000fe20005800000 */
[----:B------:R-:W-:Y:S01]  /*7190*/  MUFU.EX2 R33, R33 ;  /* 0x0000002100217308 */ /* 0x000fe20000000800 */
[----:B------:R-:W-:Y:S01]  /*71a0*/  ISETP.GT.AND P3, PT, R10, 0x41, P2 ;  /* 0x000000410a00780c */ /* 0x000fe20001764270 */
[C---:B-1----:R-:W-:Y:S01]  /*71b0*/  FADD.FTZ R4, R25.reuse, R4 ;  /* 0x0000000419047221 */ /* 0x042fe20000010000 */
[----:B------:R-:W-:Y:S01]  /*71c0*/  F2FP.F16.F32.PACK_AB R8, R25, R8 ;  /* 0x000000081908723e */ /* 0x000fe200000000ff */
[--C-:B------:R-:W-:Y:S01]  /*71d0*/  FFMA.FTZ R57, R57, UR33, -R0.reuse ;  /* 0x0000002139397c23 */ /* 0x100fe20008010800 */
[----:B------:R-:W-:Y:S01]  /*71e0*/  ISETP.LT.OR P3, PT, R11, 0x42, P3 ;  /* 0x000000420b00780c */ /* 0x000fe20001f61670 */
[--C-:B------:R-:W-:Y:S01]  /*71f0*/  FFMA.FTZ R60, R60, UR33, -R0.reuse ;  /* 0x000000213c3c7c23 */ /* 0x100fe20008010800 */
[--C-:B------:R-:W-:Y:S01]  /*7200*/  FFMA.FTZ R61, R61, UR33, -R0.reuse ;  /* 0x000000213d3d7c23 */ /* 0x100fe20008010800 */
[----:B------:R-:W-:Y:S01]  /*7210*/  MUFU.EX2 R37, R37 ;  /* 0x0000002500257308 */ /* 0x000fe20000000800 */
[----:B------:R-:W-:Y:S01]  /*7220*/  FSEL R59, R59, -INF , !P3 ;  /* 0xff8000003b3b7808 */ /* 0x000fe20005800000 */
[--C-:B------:R-:W-:Y:S01]  /*7230*/  FFMA.FTZ R64, R64, UR33, -R0.reuse ;  /* 0x0000002140407c23 */ /* 0x100fe20008010800 */
[----:B------:R-:W-:Y:S01]  /*7240*/  ISETP.GT.AND P3, PT, R10, 0x51, P2 ;  /* 0x000000510a00780c */ /* 0x000fe20001764270 */
[--C-:B------:R-:W-:Y:S01]  /*7250*/  FFMA.FTZ R65, R65, UR33, -R0.reuse ;  /* 0x0000002141417c23 */ /* 0x100fe20008010800 */
[--C-:B------:R-:W-:Y:S01]  /*7260*/  FFMA.FTZ R68, R68, UR33, -R0.reuse ;  /* 0x0000002144447c23 */ /* 0x100fe20008010800 */
[--C-:B------:R-:W-:Y:S01]  /*7270*/  FFMA.FTZ R69, R69, UR33, -R0.reuse ;  /* 0x0000002145457c23 */ /* 0x100fe20008010800 */
[----:B------:R-:W-:Y:S01]  /*7280*/  ISETP.LT.OR P3, PT, R11, 0x52, P3 ;  /* 0x000000520b00780c */ /* 0x000fe20001f61670 */
[----:B------:R-:W-:Y:S01]  /*7290*/  MUFU.EX2 R24, R40 ;  /* 0x0000002800187308 */ /* 0x000fe20000000800 */
[--C-:B------:R-:W-:Y:S01]  /*72a0*/  FFMA.FTZ R72, R72, UR33, -R0.reuse ;  /* 0x0000002148487c23 */ /* 0x100fe20008010800 */
[--C-:B------:R-:W-:Y:S01]  /*72b0*/  FFMA.FTZ R73, R73, UR33, -R0.reuse ;  /* 0x0000002149497c23 */ /* 0x100fe20008010800 */
[----:B------:R-:W-:Y:S01]  /*72c0*/  FSEL R67, R67, -INF , !P3 ;  /* 0xff80000043437808 */ /* 0x000fe20005800000 */
[--C-:B------:R-:W-:Y:S01]  /*72d0*/  FFMA.FTZ R76, R76, UR33, -R0.reuse ;  /* 0x000000214c4c7c23 */ /* 0x100fe20008010800 */
[----:B------:R-:W-:Y:S01]  /*72e0*/  ISETP.GT.AND P3, PT, R10, 0x61, P2 ;  /* 0x000000610a00780c */ /* 0x000fe20001764270 */
[--C-:B------:R-:W-:Y:S01]  /*72f0*/  FFMA.FTZ R77, R77, UR33, -R0.reuse ;  /* 0x000000214d4d7c23 */ /* 0x100fe20008010800 */
[--C-:B------:R-:W-:Y:S01]  /*7300*/  FFMA.FTZ R80, R80, UR33, -R0.reuse ;  /* 0x0000002150507c23 */ /* 0x100fe20008010800 */
[----:B------:R-:W-:Y:S01]  /*7310*/  MUFU.EX2 R41, R41 ;  /* 0x0000002900297308 */ /* 0x000fe20000000800 */
[----:B------:R-:W-:Y:S01]  /*7320*/  ISETP.LT.OR P3, PT, R11, 0x62, P3 ;  /* 0x000000620b00780c */ /* 0x000fe20001f61670 */
[--C-:B------:R-:W-:Y:S01]  /*7330*/  FFMA.FTZ R81, R81, UR33, -R0.reuse ;  /* 0x0000002151517c23 */ /* 0x100fe20008010800 */
[--C-:B------:R-:W-:Y:S01]  /*7340*/  FFMA.FTZ R84, R84, UR33, -R0.reuse ;  /* 0x0000002154547c23 */ /* 0x100fe20008010800 */
[----:B------:R-:W-:Y:S01]  /*7350*/  FFMA.FTZ R0, R85, UR33, -R0 ;  /* 0x0000002155007c23 */ /* 0x000fe20008010800 */
[----:B------:R-:W-:Y:S01]  /*7360*/  FSEL R75, R75, -INF , !P3 ;  /* 0xff8000004b4b7808 */ /* 0x000fe20005800000 */
[-C--:B------:R-:W-:Y:S01]  /*7370*/  FMUL.FTZ R88, R88, R7.reuse ;  /* 0x0000000758587220 */ /* 0x080fe20000410000 */
[C---:B------:R-:W-:Y:S01]  /*7380*/  ISETP.GT.AND P3, PT, R10.reuse, 0x70, P2 ;  /* 0x000000700a00780c */ /* 0x040fe20001764270 */
[----:B------:R-:W-:Y:S01]  /*7390*/  MUFU.EX2 R45, R45 ;  /* 0x0000002d002d7308 */ /* 0x000fe20000000800 */
[----:B------:R-:W-:Y:S01]  /*73a0*/  ISETP.GT.AND P2, PT, R10, 0x79, P2 ;  /* 0x000000790a00780c */ /* 0x000fe20001744270 */
[----:B------:R-:W-:Y:S01]  /*73b0*/  FMUL.FTZ R89, R89, R7 ;  /* 0x0000000759597220 */ /* 0x000fe20000410000 */
[----:B------:R-:W-:Y:S01]  /*73c0*/  FMNMX.FTZ R10, R26, R5, !PT ;  /* 0x000000051a0a7209 */ /* 0x000fe20007810000 */
[-C--:B------:R-:W-:Y:S01]  /*73d0*/  FMUL.FTZ R92, R92, R7.reuse ;  /* 0x000000075c5c7220 */ /* 0x080fe20000410000 */
[----:B------:R-:W-:Y:S01]  /*73e0*/  ISETP.LT.OR P3, PT, R11, 0x71, P3 ;  /* 0x000000710b00780c */ /* 0x000fe20001f61670 */
[-C--:B------:R-:W-:Y:S01]  /*73f0*/  FMUL.FTZ R93, R93, R7.reuse ;  /* 0x000000075d5d7220 */ /* 0x080fe20000410000 */
[----:B------:R-:W-:Y:S01]  /*7400*/  FMNMX.FTZ R9, R27, R10, !PT ;  /* 0x0000000a1b097209 */ /* 0x000fe20007810000 */
[----:B------:R-:W-:Y:S01]  /*7410*/  MUFU.EX2 R49, R49 ;  /* 0x0000003100317308 */ /* 0x000fe20000000800 */
[----:B------:R-:W-:Y:S01]  /*7420*/  FSEL R82, R82, -INF , !P3 ;  /* 0xff80000052527808 */ /* 0x000fe20005800000 */
        /* <DEDUP_REMOVED lines=11> */
[-C--:B------:R-:W-:Y:S01]  /*74e0*/  FMUL.FTZ R105, R105, R7.reuse ;  /* 0x0000000769697220 */ /* 0x080fe20000410000 */
[-C--:B------:R-:W-:Y:S01]  /*74f0*/  FMUL.FTZ R108, R108, R7.reuse ;  /* 0x000000076c6c7220 */ /* 0x080fe20000410000 */
[----:B------:R-:W-:Y:S01]  /*7500*/  FMNMX.FTZ R9, R35, R10, !PT ;  /* 0x0000000a23097209 */ /* 0x000fe20007810000 */
[----:B------:R-:W-:Y:S01]  /*7510*/  MUFU.EX2 R56, R56 ;  /* 0x0000003800387308 */ /* 0x000fe20000000800 */
[-C--:B------:R-:W-:Y:S01]  /*7520*/  FMUL.FTZ R109, R109, R7.reuse ;  /* 0x000000076d6d7220 */ /* 0x080fe20000410000 */
        /* <DEDUP_REMOVED lines=18> */
[----:B------:R-:W-:-:S03]  /*7650*/  FMUL.FTZ R133, R133, R7 ;  /* 0x0000000785857220 */ /* 0x000fc60000410000 */
        /* <DEDUP_REMOVED lines=25> */
[----:B------:R-:W0:Y:S03]  /*77f0*/  MUFU.EX2 R10, R28 ;  /* 0x0000001c000a7308 */ /* 0x000e260000000800 */
[----:B------:R-:W-:-:S04]  /*7800*/  FMNMX.FTZ R9, R82, R9, !PT ;  /* 0x0000000952097209 */ /* 0x000fc80007810000 */
[----:B------:R-:W-:Y:S01]  /*7810*/  FMNMX.FTZ R9, R83, R9, !PT ;  /* 0x0000000953097209 */ /* 0x000fe20007810000 */
[----:B------:R-:W-:Y:S03]  /*7820*/  MUFU.EX2 R28, R48 ;  /* 0x00000030001c7308 */ /* 0x000fe60000000800 */
[----:B------:R-:W-:-:S04]  /*7830*/  FMNMX.FTZ R12, R86, R9, !PT ;  /* 0x00000009560c7209 */ /* 0x000fc80007810000 */
[----:B------:R-:W-:Y:S01]  /*7840*/  FMNMX.FTZ R12, R87, R12, !PT ;  /* 0x0000000c570c7209 */ /* 0x000fe20007810000 */
[----:B------:R-:W-:Y:S01]  /*7850*/  MUFU.EX2 R77, R77 ;  /* 0x0000004d004d7308 */ /* 0x000fe20000000800 */
[----:B0-----:R-:W-:Y:S01]  /*7860*/  FADD.FTZ R4, R10, R4 ;  /* 0x000000040a047221 */ /* 0x001fe20000010000 */
[C---:B------:R-:W-:Y:S02]  /*7870*/  F2FP.F16.F32.PACK_AB R10, R29.reuse, R10 ;  /* 0x0000000a1d0a723e */ /* 0x040fe400000000ff */
[----:B------:R-:W0:Y:S01]  /*7880*/  SHFL.BFLY PT, R9, R12, 0x2, 0x1f ;  /* 0x0c401f000c097f89 */ /* 0x000e2200000e0000 */
[----:B------:R-:W-:-:S03]  /*7890*/  FADD.FTZ R13, R29, R4 ;  /* 0x000000041d0d7221 */ /* 0x000fc60000010000 */
[----:B------:R-:W-:Y:S08]  /*78a0*/  MUFU.EX2 R80, R80 ;  /* 0x0000005000507308 */ /* 0x000ff00000000800 */
[----:B------:R-:W-:Y:S08]  /*78b0*/  MUFU.EX2 R81, R81 ;  /* 0x0000005100517308 */ /* 0x000ff00000000800 */
[----:B------:R-:W-:Y:S01]  /*78c0*/  MUFU.EX2 R84, R84 ;  /* 0x0000005400547308 */ /* 0x000fe20000000800 */
[----:B0-----:R-:W-:-:S07]  /*78d0*/  FMNMX.FTZ R12, R12, R9, !PT ;  /* 0x000000090c0c7209 */ /* 0x001fce0007810000 */
[----:B------:R-:W-:Y:S01]  /*78e0*/  MUFU.EX2 R0, R0 ;  /* 0x0000000000007308 */ /* 0x000fe20000000800 */
[----:B------:R-:W0:Y:S02]  /*78f0*/  SHFL.BFLY PT, R9, R12, 0x1, 0x1f ;  /* 0x0c201f000c097f89 */ /* 0x000e2400000e0000 */
[----:B0-----:R-:W-:Y:S01]  /*7900*/  FMNMX.FTZ R12, R12, R9, !PT ;  /* 0x000000090c0c7209 */ /* 0x001fe20007810000 */
[----:B------:R-:W-:Y:S01]  /*7910*/  IMAD.U32 R9, RZ, RZ, UR48 ;  /* 0x00000030ff097e24 */ /* 0x000fe2000f8e00ff */
[----:B------:R-:W-:Y:S02]  /*7920*/  UMOV UR48, UR57 ;  /* 0x0000003900307c82 */ /* 0x000fe40008000000 */
[C---:B------:R-:W-:Y:S01]  /*7930*/  FSETP.NEU.FTZ.AND P2, PT, R12.reuse, -INF , PT ;  /* 0xff8000000c00780b */ /* 0x040fe20003f5d000 */
[----:B------:R-:W-:Y:S01]  /*7940*/  FMUL.FTZ R4, R12, UR33 ;  /* 0x000000210c047c20 */ /* 0x000fe20008410000 */
[----:B------:R-:W-:-:S04]  /*7950*/  @!P1 LEA R9, R9, UR42, 0x3 ;  /* 0x0000002a09099c11 */ /* 0x000fc8000f8e18ff */
[----:B------:R-:W-:Y:S01]  /*7960*/  FSEL R4, R4, RZ, P2 ;  /* 0x000000ff04047208 */ /* 0x000fe20001000000 */
[----:B------:R-:W-:-:S04]  /*7970*/  @!P1 VIADD R9, R9, 0x2d860 ;  /* 0x0002d86009099836 */ /* 0x000fc80000000000 */
[--C-:B------:R-:W-:Y:S01]  /*7980*/  FFMA.FTZ R14, R26, UR33, -R4.reuse ;  /* 0x000000211a0e7c23 */ /* 0x100fe20008010804 */
[--C-:B------:R-:W-:Y:S01]  /*7990*/  FFMA.FTZ R15, R27, UR33, -R4.reuse ;  /* 0x000000211b0f7c23 */ /* 0x100fe20008010804 */
[--C-:B------:R-:W-:Y:S01]  /*79a0*/  FFMA.FTZ R20, R30, UR33, -R4.reuse ;  /* 0x000000211e147c23 */ /* 0x100fe20008010804 */
[--C-:B------:R-:W-:Y:S01]  /*79b0*/  FFMA.FTZ R21, R31, UR33, -R4.reuse ;  /* 0x000000211f157c23 */ /* 0x100fe20008010804 */
[----:B------:R-:W-:Y:S01]  /*79c0*/  @!P1 PRMT R9, RZ, 0x654, R9 ;  /* 0x00000654ff099816 */ /* 0x000fe20000000009 */
[--C-:B------:R-:W-:Y:S01]  /*79d0*/  FFMA.FTZ R25, R38, UR33, -R4.reuse ;  /* 0x0000002126197c23 */ /* 0x100fe20008010804 */
[----:B------:R-:W-:Y:S01]  /*79e0*/  MUFU.EX2 R14, R14 ;  /* 0x0000000e000e7308 */ /* 0x000fe20000000800 */
[--C-:B------:R-:W-:Y:S01]  /*79f0*/  FFMA.FTZ R27, R39, UR33, -R4.reuse ;  /* 0x00000021271b7c23 */ /* 0x100fe20008010804 */
[----:B------:R0:W-:Y:S01]  /*7a00*/  @!P1 SYNCS.ARRIVE.TRANS64.RED.A1T0 RZ, [R9+URZ], RZ ;  /* 0x000000ff09ff99a7 */ /* 0x0001e2000810043f */
        /* <DEDUP_REMOVED lines=16> */
[----:B------:R-:W-:-:S05]  /*7b10*/  FFMA.FTZ R74, R74, UR33, -R4 ;  /* 0x000000214a4a7c23 */ /* 0x000fca0008010804 */
[----:B------:R-:W1:Y:S01]  /*7b20*/  MUFU.EX2 R21, R21 ;  /* 0x0000001500157308 */ /* 0x000e620000000800 */
[----:B0-----:R-:W-:-:S07]  /*7b30*/  F2FP.F16.F32.PACK_AB R9, R15, R14 ;  /* 0x0000000e0f09723e */ /* 0x001fce00000000ff */
[----:B------:R-:W-:Y:S08]  /*7b40*/  MUFU.EX2 R25, R25 ;  /* 0x0000001900197308 */ /* 0x000ff00000000800 */
[----:B------:R-:W-:Y:S01]  /*7b50*/  MUFU.EX2 R26, R44 ;  /* 0x0000002c001a7308 */ /* 0x000fe20000000800 */
[----:B-1----:R-:W-:-:S05]  /*7b60*/  F2FP.F16.F32.PACK_AB R11, R21, R20 ;  /* 0x00000014150b723e */ /* 0x002fca00000000ff */
[----:B------:R0:W-:Y:S02]  /*7b70*/  STSM.16.M88.4 [R17+0x21800], R8 ;  /* 0x0218000811007844 */ /* 0x0001e40000000200 */
[----:B------:R-:W-:Y:S08]  /*7b80*/  MUFU.EX2 R27, R27 ;  /* 0x0000001b001b7308 */ /* 0x000ff00000000800 */
[----:B------:R-:W-:Y:S01]  /*7b90*/  MUFU.EX2 R31, R31 ;  /* 0x0000001f001f7308 */ /* 0x000fe20000000800 */
[--C-:B0-----:R-:W-:Y:S01]  /*7ba0*/  FFMA.FTZ R9, R34, UR33, -R4.reuse ;  /* 0x0000002122097c23 */ /* 0x101fe20008010804 */
[----:B------:R-:W-:-:S06]  /*7bb0*/  FFMA.FTZ R11, R35, UR33, -R4 ;  /* 0x00000021230b7c23 */ /* 0x000fcc0008010804 */
[----:B------:R0:W1:Y:S01]  /*7bc0*/  MUFU.EX2 R8, R32 ;  /* 0x0000002000087308 */ /* 0x0000620000000800 */
[--C-:B------:R-:W-:Y:S01]  /*7bd0*/  FFMA.FTZ R35, R43, UR33, -R4.reuse ;  /* 0x000000212b237c23 */ /* 0x100fe20008010804 */
[----:B------:R-:W-:-:S06]  /*7be0*/  FFMA.FTZ R34, R54, UR33, -R4 ;  /* 0x0000002136227c23 */ /* 0x000fcc0008010804 */
[----:B------:R-:W-:Y:S01]  /*7bf0*/  MUFU.EX2 R9, R9 ;  /* 0x0000000900097308 */ /* 0x000fe20000000800 */
[----:B0-----:R-:W-:Y:S02]  /*7c00*/  FSEL R32, R12, RZ, P2 ;  /* 0x000000ff0c207208 */ /* 0x001fe40001000000 */
[C---:B------:R-:W-:Y:S01]  /*7c10*/  ISETP.GT.AND P2, PT, R2.reuse, UR58, PT ;  /* 0x0000003a02007c0c */ /* 0x040fe2000bf44270 */
[----:B------:R-:W-:Y:S02]  /*7c20*/  VIADD R2, R2, 0xffffffff ;  /* 0xffffffff02027836 */ /* 0x000fe40000000000 */
[----:B------:R-:W-:Y:S02]  /*7c30*/  FADD.FTZ R32, -R32, R5 ;  /* 0x0000000520207221 */ /* 0x000fe40000010100 */
[----:B------:R0:W2:Y:S02]  /*7c40*/  MUFU.EX2 R10, R36 ;  /* 0x00000024000a7308 */ /* 0x0000a40000000800 */
[----:B------:R-:W-:Y:S01]  /*7c50*/  FMUL.FTZ R5, R32, UR33 ;  /* 0x0000002120057c20 */ /* 0x000fe20008410000 */
[----:B------:R-:W-:-:S05]  /*7c60*/  FFMA.FTZ R32, R51, UR33, -R4 ;  /* 0x0000002133207c23 */ /* 0x000fca0008010804 */
[----:B------:R-:W3:Y:S01]  /*7c70*/  MUFU.EX2 R5, R5 ;  /* 0x0000000500057308 */ /* 0x000ee20000000800 */
[----:B0-----:R-:W-:Y:S01]  /*7c80*/  FFMA.FTZ R36, R46, UR33, -R4 ;  /* 0x000000212e247c23 */ /* 0x001fe20008010804 */
[----:B-1----:R-:W-:Y:S01]  /*7c90*/  FADD.FTZ R46, R8, R13 ;  /* 0x0000000d082e7221 */ /* 0x002fe20000010000 */
[----:B------:R-:W-:-:S03]  /*7ca0*/  F2FP.F16.F32.PACK_AB R8, R33, R8 ;  /* 0x000000082108723e */ /* 0x000fc600000000ff */
[----:B------:R-:W-:Y:S02]  /*7cb0*/  FADD.FTZ R13, R33, R46 ;  /* 0x0000002e210d7221 */ /* 0x000fe40000010000 */
[----:B------:R-:W0:Y:S02]  /*7cc0*/  MUFU.EX2 R11, R11 ;  /* 0x0000000b000b7308 */ /* 0x000e240000000800 */
[----:B--2---:R-:W-:Y:S01]  /*7cd0*/  FADD.FTZ R46, R10, R13 ;  /* 0x0000000d0a2e7221 */ /* 0x004fe20000010000 */
[----:B------:R-:W-:-:S05]  /*7ce0*/  F2FP.F16.F32.PACK_AB R10, R37, R10 ;  /* 0x0000000a250a723e */ /* 0x000fca00000000ff */
[----:B------:R-:W1:Y:S01]  /*7cf0*/  MUFU.EX2 R35, R35 ;  /* 0x0000002300237308 */ /* 0x000e620000000800 */
[----:B---3--:R-:W-:Y:S01]  /*7d00*/  FFMA.FTZ R14, R5, R3, R14 ;  /* 0x00000003050e7223 */ /* 0x008fe2000001000e */
[----:B------:R-:W-:Y:S01]  /*7d10*/  FFMA.FTZ R3, R55, UR33, -R4 ;  /* 0x0000002137037c23 */ /* 0x000fe20008010804 */
[-C--:B------:R-:W-:Y:S01]  /*7d20*/  FMUL.FTZ R90, R90, R5.reuse ;  /* 0x000000055a5a7220 */ /* 0x080fe20000410000 */
[-C--:B------:R-:W-:Y:S01]  /*7d30*/  FMUL.FTZ R91, R91, R5.reuse ;  /* 0x000000055b5b7220 */ /* 0x080fe20000410000 */
[----:B------:R-:W-:Y:S01]  /*7d40*/  FADD.FTZ R39, R15, R14 ;  /* 0x0000000e0f277221 */ /* 0x000fe20000010000 */
[--C-:B------:R-:W-:Y:S01]  /*7d50*/  FFMA.FTZ R14, R58, UR33, -R4.reuse ;  /* 0x000000213a0e7c23 */ /* 0x100fe20008010804 */
[--C-:B------:R-:W-:Y:S01]  /*7d60*/  FFMA.FTZ R15, R59, UR33, -R4.reuse ;  /* 0x000000213b0f7c23 */ /* 0x100fe20008010804 */
[----:B------:R-:W2:Y:S01]  /*7d70*/  MUFU.EX2 R36, R36 ;  /* 0x0000002400247308 */ /* 0x000ea20000000800 */
[----:B------:R-:W-:Y:S01]  /*7d80*/  FADD.FTZ R39, R20, R39 ;  /* 0x0000002714277221 */ /* 0x000fe20000010000 */
[--C-:B------:R-:W-:Y:S01]  /*7d90*/  FFMA.FTZ R20, R62, UR33, -R4.reuse ;  /* 0x000000213e147c23 */ /* 0x100fe20008010804 */
[----:B------:R-:W-:Y:S01]  /*7da0*/  FFMA.FTZ R4, R87, UR33, -R4 ;  /* 0x0000002157047c23 */ /* 0x000fe20008010804 */
[-C--:B------:R-:W-:Y:S01]  /*7db0*/  FMUL.FTZ R94, R94, R5.reuse ;  /* 0x000000055e5e7220 */ /* 0x080fe20000410000 */
[----:B------:R-:W-:Y:S01]  /*7dc0*/  FADD.FTZ R44, R21, R39 ;  /* 0x00000027152c7221 */ /* 0x000fe20000010000 */
[----:B------:R-:W-:Y:S01]  /*7dd0*/  FADD.FTZ R21, R37, R46 ;  /* 0x0000002e25157221 */ /* 0x000fe20000010000 */
[-C--:B------:R-:W-:Y:S01]  /*7de0*/  FMUL.FTZ R95, R95, R5.reuse ;  /* 0x000000055f5f7220 */ /* 0x080fe20000410000 */
[----:B------:R-:W3:Y:S01]  /*7df0*/  MUFU.EX2 R38, R38 ;  /* 0x0000002600267308 */ /* 0x000ee20000000800 */
[----:B------:R-:W-:Y:S01]  /*7e00*/  FADD.FTZ R44, R9, R44 ;  /* 0x0000002c092c7221 */ /* 0x000fe20000010000 */
[----:B------:R-:W-:Y:S01]  /*7e10*/  FADD.FTZ R46, R24, R21 ;  /* 0x00000015182e7221 */ /* 0x000fe20000010000 */
[----:B------:R-:W-:Y:S01]  /*7e20*/  F2FP.F16.F32.PACK_AB R24, R41, R24 ;  /* 0x000000182918723e */ /* 0x000fe200000000ff */
[----:B------:R-:W-:Y:S01]  /*7e30*/  FMUL.FTZ R98, R98, R5 ;  /* 0x0000000562627220 */ /* 0x000fe20000410000 */
[----:B0-----:R-:W-:Y:S01]  /*7e40*/  FADD.FTZ R44, R11, R44 ;  /* 0x0000002c0b2c7221 */ /* 0x001fe20000010000 */
[----:B------:R-:W-:Y:S01]  /*7e50*/  FADD.FTZ R21, R41, R46 ;  /* 0x0000002e29157221 */ /* 0x000fe20000010000 */
[----:B------:R-:W-:Y:S01]  /*7e60*/  F2FP.F16.F32.PACK_AB R9, R11, R9 ;  /* 0x000000090b09723e */ /* 0x000fe200000000ff */
[----:B------:R-:W0:Y:S01]  /*7e70*/  MUFU.EX2 R29, R29 ;  /* 0x0000001d001d7308 */ /* 0x000e220000000800 */
[----:B------:R-:W-:Y:S01]  /*7e80*/  FADD.FTZ R44, R25, R44 ;  /* 0x0000002c192c7221 */ /* 0x000fe20000010000 */
[----:B------:R-:W-:Y:S01]  /*7e90*/  FADD.FTZ R46, R26, R21 ;  /* 0x000000151a2e7221 */ /* 0x000fe20000010000 */
[----:B------:R-:W-:Y:S01]  /*7ea0*/  F2FP.F16.F32.PACK_AB R11, R27, R25 ;  /* 0x000000191b0b723e */ /* 0x000fe200000000ff */
[----:B------:R-:W-:Y:S01]  /*7eb0*/  FMUL.FTZ R99, R99, R5 ;  /* 0x0000000563637220 */ /* 0x000fe20000410000 */
[----:B------:R-:W-:Y:S01]  /*7ec0*/  FADD.FTZ R44, R27, R44 ;  /* 0x0000002c1b2c7221 */ /* 0x000fe20000010000 */
[----:B------:R-:W-:Y:S01]  /*7ed0*/  FADD.FTZ R43, R45, R46 ;  /* 0x0000002e2d2b7221 */ /* 0x000fe20000010000 */
[----:B-1----:R-:W-:Y:S01]  /*7ee0*/  F2FP.F16.F32.PACK_AB R25, R35, R31 ;  /* 0x0000001f2319723e */ /* 0x002fe200000000ff */
[----:B------:R-:W1:Y:S01]  /*7ef0*/  MUFU.EX2 R30, R52 ;  /* 0x00000034001e7308 */ /* 0x000e620000000800 */
[----:B------:R-:W-:Y:S01]  /*7f00*/  FADD.FTZ R44, R31, R44 ;  /* 0x0000002c1f2c7221 */ /* 0x000fe20000010000 */
[----:B------:R-:W-:Y:S01]  /*7f10*/  FADD.FTZ R46, R28, R43 ;  /* 0x0000002b1c2e7221 */ /* 0x000fe20000010000 */
[----:B------:R-:W-:Y:S01]  /*7f20*/  F2FP.F16.F32.PACK_AB R26, R45, R26 ;  /* 0x0000001a2d1a723e */ /* 0x000fe200000000ff */
[----:B------:R4:W-:Y:S01]  /*7f30*/  STSM.16.M88.4 [R22], R8 ;  /* 0x0000000816007844 */ /* 0x0009e20000000200 */
[----:B------:R-:W-:Y:S01]  /*7f40*/  FADD.FTZ R21, R35, R44 ;  /* 0x0000002c23157221 */ /* 0x000fe20000010000 */
[C---:B------:R-:W-:Y:S01]  /*7f50*/  FADD.FTZ R47, R49.reuse, R46 ;  /* 0x0000002e312f7221 */ /* 0x040fe20000010000 */
[----:B------:R-:W-:Y:S01]  /*7f60*/  F2FP.F16.F32.PACK_AB R28, R49, R28 ;  /* 0x0000001c311c723e */ /* 0x000fe200000000ff */
[----:B------:R-:W5:Y:S01]  /*7f70*/  MUFU.EX2 R32, R32 ;  /* 0x0000002000207308 */ /* 0x000f620000000800 */
[----:B--2---:R-:W-:Y:S01]  /*7f80*/  FADD.FTZ R21, R36, R21 ;  /* 0x0000001524157221 */ /* 0x004fe20000010000 */
[-C--:B------:R-:W-:Y:S01]  /*7f90*/  FMUL.FTZ R102, R102, R5.reuse ;  /* 0x0000000566667220 */ /* 0x080fe20000410000 */
[-C--:B------:R-:W-:Y:S01]  /*7fa0*/  FMUL.FTZ R103, R103, R5.reuse ;  /* 0x0000000567677220 */ /* 0x080fe20000410000 */
[-C--:B------:R-:W-:Y:S01]  /*7fb0*/  FMUL.FTZ R106, R106, R5.reuse ;  /* 0x000000056a6a7220 */ /* 0x080fe20000410000 */
[----:B---3--:R-:W-:Y:S01]  /*7fc0*/  FADD.FTZ R44, R38, R21 ;  /* 0x00000015262c7221 */ /* 0x008fe20000010000 */
[-C--:B------:R-:W-:Y:S01]  /*7fd0*/  FMUL.FTZ R107, R107, R5.reuse ;  /* 0x000000056b6b7220 */ /* 0x080fe20000410000 */
[-C--:B------:R-:W-:Y:S01]  /*7fe0*/  FMUL.FTZ R110, R110, R5.reuse ;  /* 0x000000056e6e7220 */ /* 0x080fe20000410000 */
[----:B------:R-:W2:Y:S01]  /*7ff0*/  MUFU.EX2 R34, R34 ;  /* 0x0000002200227308 */ /* 0x000ea20000000800 */
[----:B0-----:R-:W-:Y:S01]  /*8000*/  FADD.FTZ R43, R29, R44 ;  /* 0x0000002c1d2b7221 */ /* 0x001fe20000010000 */
[----:B-1----:R-:W-:Y:S01]  /*8010*/  FADD.FTZ R44, R30, R47 ;  /* 0x0000002f1e2c7221 */ /* 0x002fe20000010000 */
[----:B------:R-:W-:Y:S01]  /*8020*/  F2FP.F16.F32.PACK_AB R30, R53, R30 ;  /* 0x0000001e351e723e */ /* 0x000fe200000000ff */
[----:B------:R-:W-:Y:S01]  /*8030*/  FMUL.FTZ R111, R111, R5 ;  /* 0x000000056f6f7220 */ /* 0x000fe20000410000 */
[----:B----4-:R-:W-:Y:S01]  /*8040*/  F2FP.F16.F32.PACK_AB R8, R57, R56 ;  /* 0x000000383908723e */ /* 0x010fe200000000ff */
[----:B------:R-:W-:Y:S01]  /*8050*/  FADD.FTZ R41, R53, R44 ;  /* 0x0000002c35297221 */ /* 0x000fe20000010000 */
[----:B------:R-:W-:Y:S01]  /*8060*/  F2FP.F16.F32.PACK_AB R10, R61, R60 ;  /* 0x0000003c3d0a723e */ /* 0x000fe200000000ff */
[----:B------:R-:W0:Y:S01]  /*8070*/  MUFU.EX2 R3, R3 ;  /* 0x0000000300037308 */ /* 0x000e220000000800 */
[----:B-----5:R-:W-:Y:S01]  /*8080*/  FADD.FTZ R43, R32, R43 ;  /* 0x0000002b202b7221 */ /* 0x020fe20000010000 */
[----:B------:R-:W-:Y:S01]  /*8090*/  FADD.FTZ R46, R56, R41 ;  /* 0x00000029382e7221 */ /* 0x000fe20000010000 */
[----:B------:R-:W-:Y:S01]  /*80a0*/  F2FP.F16.F32.PACK_AB R29, R32, R29 ;  /* 0x0000001d201d723e */ /* 0x000fe200000000ff */
[-C--:B------:R-:W-:Y:S01]  /*80b0*/  FMUL.FTZ R114, R114, R5.reuse ;  /* 0x0000000572727220 */ /* 0x080fe20000410000 */
[-C--:B------:R-:W-:Y:S01]  /*80c0*/  FMUL.FTZ R115, R115, R5.reuse ;  /* 0x0000000573737220 */ /* 0x080fe20000410000 */
[----:B------:R-:W-:Y:S01]  /*80d0*/  FADD.FTZ R41, R57, R46 ;  /* 0x0000002e39297221 */ /* 0x000fe20000010000 */
[-C--:B------:R-:W-:Y:S01]  /*80e0*/  FMUL.FTZ R118, R118, R5.reuse ;  /* 0x0000000576767220 */ /* 0x080fe20000410000 */
[----:B------:R-:W1:Y:S01]  /*80f0*/  MUFU.EX2 R14, R14 ;  /* 0x0000000e000e7308 */ /* 0x000e620000000800 */
[----:B--2---:R-:W-:Y:S01]  /*8100*/  FADD.FTZ R44, R34, R43 ;  /* 0x0000002b222c7221 */ /* 0x004fe20000010000 */
[----:B------:R-:W-:Y:S01]  /*8110*/  FADD.FTZ R46, R60, R41 ;  /* 0x000000293c2e7221 */ /* 0x000fe20000010000 */
[-C--:B------:R-:W-:Y:S01]  /*8120*/  FMUL.FTZ R119, R119, R5.reuse ;  /* 0x0000000577777220 */ /* 0x080fe20000410000 */
[-C--:B------:R-:W-:Y:S01]  /*8130*/  FMUL.FTZ R122, R122, R5.reuse ;  /* 0x000000057a7a7220 */ /* 0x080fe20000410000 */
[-C--:B------:R-:W-:Y:S01]  /*8140*/  FMUL.FTZ R123, R123, R5.reuse ;  /* 0x000000057b7b7220 */ /* 0x080fe20000410000 */
[----:B------:R-:W-:Y:S01]  /*8150*/  FADD.FTZ R35, R61, R46 ;  /* 0x0000002e3d237221 */ /* 0x000fe20000010000 */
[-C--:B------:R-:W-:Y:S01]  /*8160*/  FMUL.FTZ R126, R126, R5.reuse ;  /* 0x000000057e7e7220 */ /* 0x080fe20000410000 */
[----:B------:R-:W2:Y:S01]  /*8170*/  MUFU.EX2 R15, R15 ;  /* 0x0000000f000f7308 */ /* 0x000ea20000000800 */
[----:B0-----:R-:W-:Y:S01]  /*8180*/  FADD.FTZ R27, R3, R44 ;  /* 0x0000002c031b7221 */ /* 0x001fe20000010000 */
[-C--:B------:R-:W-:Y:S01]  /*8190*/  FMUL.FTZ R127, R127, R5.reuse ;  /* 0x000000057f7f7220 */ /* 0x080fe20000410000 */
[-C--:B------:R-:W-:Y:S01]  /*81a0*/  FMUL.FTZ R130, R130, R5.reuse ;  /* 0x0000000582827220 */ /* 0x080fe20000410000 */
[-C--:B------:R-:W-:Y:S01]  /*81b0*/  FMUL.FTZ R131, R131, R5.reuse ;  /* 0x0000000583837220 */ /* 0x080fe20000410000 */
[-C--:B------:R-:W-:Y:S01]  /*81c0*/  FMUL.FTZ R134, R134, R5.reuse ;  /* 0x0000000586867220 */ /* 0x080fe20000410000 */
[----:B------:R-:W-:Y:S01]  /*81d0*/  FMUL.FTZ R135, R135, R5 ;  /* 0x0000000587877220 */ /* 0x000fe20000410000 */
[----:B------:R-:W-:Y:S01]  /*81e0*/  IMAD.MOV.U32 R5, RZ, RZ, R12 ;  /* 0x000000ffff057224 */ /* 0x000fe200078e000c */
[----:B------:R-:W0:Y:S01]  /*81f0*/  MUFU.EX2 R20, R20 ;  /* 0x0000001400147308 */ /* 0x000e220000000800 */
[----:B-1----:R-:W-:Y:S01]  /*8200*/  FADD.FTZ R44, R14, R27 ;  /* 0x0000001b0e2c7221 */ /* 0x002fe20000010000 */
[----:B------:R-:W-:Y:S01]  /*8210*/  F2FP.F16.F32.PACK_AB R27, R38, R36 ;  /* 0x00000024261b723e */ /* 0x000fe200000000ff */
[----:B------:R-:W-:-:S04]  /*8220*/  FADD.FTZ R38, R64, R35 ;  /* 0x0000002340267221 */ /* 0x000fc80000010000 */
[----:B------:R1:W-:Y:S01]  /*8230*/  STSM.16.M88.4 [R19], R24 ;  /* 0x0000001813007844 */ /* 0x0003e20000000200 */
[----:B------:R-:W3:Y:S01]  /*8240*/  MUFU.EX2 R42, R42 ;  /* 0x0000002a002a7308 */ /* 0x000ee20000000800 */
[----:B--2---:R-:W-:-:S07]  /*8250*/  FADD.FTZ R31, R15, R44 ;  /* 0x0000002c0f1f7221 */ /* 0x004fce0000010000 */
[----:B------:R-:W2:Y:S01]  /*8260*/  MUFU.EX2 R13, R66 ;  /* 0x00000042000d7308 */ /* 0x000ea20000000800 */
[----:B0-----:R-:W-:Y:S01]  /*8270*/  FADD.FTZ R31, R20, R31 ;  /* 0x0000001f141f7221 */ /* 0x001fe20000010000 */
[----:B-1----:R-:W-:-:S06]  /*8280*/  F2FP.F16.F32.PACK_AB R26, R77, R76 ;  /* 0x0000004c4d1a723e */ /* 0x002fcc00000000ff */
[----:B------:R-:W0:Y:S01]  /*8290*/  MUFU.EX2 R39, R67 ;  /* 0x0000004300277308 */ /* 0x000e220000000800 */
[C---:B---3--:R-:W-:Y:S01]  /*82a0*/  FADD.FTZ R36, R42.reuse, R31 ;  /* 0x0000001f2a247221 */ /* 0x048fe20000010000 */
[----:B------:R-:W-:Y:S01]  /*82b0*/  FADD.FTZ R31, R65, R38 ;  /* 0x00000026411f7221 */ /* 0x000fe20000010000 */
[----:B------:R-:W-:-:S03]  /*82c0*/  F2FP.F16.F32.PACK_AB R11, R42, R20 ;  /* 0x000000142a0b723e */ /* 0x000fc600000000ff */
[----:B------:R-:W-:Y:S01]  /*82d0*/  FADD.FTZ R38, R68, R31 ;  /* 0x0000001f44267221 */ /* 0x000fe20000010000 */
[----:B------:R-:W-:Y:S01]  /*82e0*/  F2FP.F16.F32.PACK_AB R31, R3, R34 ;  /* 0x00000022031f723e */ /* 0x000fe200000000ff */
[----:B------:R-:W1:Y:S01]  /*82f0*/  MUFU.EX2 R33, R70 ;  /* 0x0000004600217308 */ /* 0x000e620000000800 */
[----:B--2---:R-:W-:Y:S01]  /*8300*/  FADD.FTZ R36, R13, R36 ;  /* 0x000000240d247221 */ /* 0x004fe20000010000 */
[----:B------:R-:W-:Y:S02]  /*8310*/  FADD.FTZ R9, R69, R38 ;  /* 0x0000002645097221 */ /* 0x000fe40000010000 */
[----:B------:R2:W-:Y:S02]  /*8320*/  STSM.16.M88.4 [R18], R28 ;  /* 0x0000001c12007844 */ /* 0x0005e40000000200 */
[----:B------:R-:W-:Y:S01]  /*8330*/  FADD.FTZ R24, R72, R9 ;  /* 0x0000000948187221 */ /* 0x000fe20000010000 */
[----:B------:R-:W-:Y:S01]  /*8340*/  F2FP.F16.F32.PACK_AB R9, R15, R14 ;  /* 0x0000000e0f09723e */ /* 0x000fe200000000ff */
[----:B------:R-:W3:Y:S01]  /*8350*/  MUFU.EX2 R37, R71 ;  /* 0x0000004700257308 */ /* 0x000ee20000000800 */
[----:B0-----:R-:W-:Y:S01]  /*8360*/  FADD.FTZ R36, R39, R36 ;  /* 0x0000002427247221 */ /* 0x001fe20000010000 */
[C---:B------:R-:W-:Y:S01]  /*8370*/  FADD.FTZ R15, R73.reuse, R24 ;  /* 0x00000018490f7221 */ /* 0x040fe20000010000 */
[----:B------:R-:W-:Y:S01]  /*8380*/  F2FP.F16.F32.PACK_AB R24, R73, R72 ;  /* 0x000000484918723e */ /* 0x000fe200000000ff */
[----:B------:R0:W-:Y:S02]  /*8390*/  STSM.16.M88.4 [R17+0x27800], R8 ;  /* 0x0278000811007844 */ /* 0x0001e40000000200 */
[----:B------:R-:W-:-:S02]  /*83a0*/  FADD.FTZ R14, R76, R15 ;  /* 0x0000000f4c0e7221 */ /* 0x000fc40000010000 */
[----:B------:R-:W4:Y:S01]  /*83b0*/  MUFU.EX2 R21, R74 ;  /* 0x0000004a00157308 */ /* 0x000f220000000800 */
[----:B-1----:R-:W-:Y:S01]  /*83c0*/  FADD.FTZ R36, R33, R36 ;  /* 0x0000002421247221 */ /* 0x002fe20000010000 */
[----:B------:R-:W-:Y:S01]  /*83d0*/  FADD.FTZ R15, R77, R14 ;  /* 0x0000000e4d0f7221 */ /* 0x000fe20000010000 */
[----:B--2---:R-:W-:Y:S02]  /*83e0*/  F2FP.F16.F32.PACK_AB R28, R81, R80 ;  /* 0x00000050511c723e */ /* 0x004fe400000000ff */
[----:B------:R-:W-:Y:S01]  /*83f0*/  F2FP.F16.F32.PACK_AB R30, R0, R84 ;  /* 0x00000054001e723e */ /* 0x000fe200000000ff */
[----:B------:R-:W-:Y:S02]  /*8400*/  FADD.FTZ R20, R80, R15 ;  /* 0x0000000f50147221 */ /* 0x000fe40000010000 */
[----:B------:R-:W1:Y:S01]  /*8410*/  MUFU.EX2 R40, R40 ;  /* 0x0000002800287308 */ /* 0x000e620000000800 */
[----:B---3--:R-:W-:Y:S01]  /*8420*/  FADD.FTZ R36, R37, R36 ;  /* 0x0000002425247221 */ /* 0x008fe20000010000 */
[----:B------:R-:W-:Y:S01]  /*8430*/  FADD.FTZ R15, R81, R20 ;  /* 0x00000014510f7221 */ /* 0x000fe20000010000 */
[----:B0-----:R-:W-:-:S02]  /*8440*/  F2FP.F16.F32.PACK_AB R8, R65, R64 ;  /* 0x000000404108723e */ /* 0x001fc400000000ff */
[----:B------:R-:W-:Y:S01]  /*8450*/  F2FP.F16.F32.PACK_AB R10, R69, R68 ;  /* 0x00000044450a723e */ /* 0x000fe200000000ff */
[----:B------:R-:W-:Y:S02]  /*8460*/  FADD.FTZ R15, R84, R15 ;  /* 0x0000000f540f7221 */ /* 0x000fe40000010000 */
[----:B------:R-:W0:Y:S01]  /*8470*/  MUFU.EX2 R78, R78 ;  /* 0x0000004e004e7308 */ /* 0x000e220000000800 */
[----:B------:R-:W-:Y:S01]  /*8480*/  F2FP.F16.F32.PACK_AB R9, R39, R13 ;  /* 0x0000000d2709723e */ /* 0x000fe200000000ff */
[----:B----4-:R-:W-:Y:S01]  /*8490*/  FADD.FTZ R3, R21, R36 ;  /* 0x0000002415037221 */ /* 0x010fe20000010000 */
[----:B------:R-:W-:-:S05]  /*84a0*/  F2FP.F16.F32.PACK_AB R11, R37, R33 ;  /* 0x00000021250b723e */ /* 0x000fca00000000ff */
[----:B------:R-:W2:Y:S01]  /*84b0*/  MUFU.EX2 R79, R79 ;  /* 0x0000004f004f7308 */ /* 0x000ea20000000800 */
[C---:B-1----:R-:W-:Y:S01]  /*84c0*/  F2FP.F16.F32.PACK_AB R25, R40.reuse, R21 ;  /* 0x000000152819723e */ /* 0x042fe200000000ff */
[----:B------:R1:W-:Y:S01]  /*84d0*/  STSM.16.M88.4 [R23], R8 ;  /* 0x0000000817007844 */ /* 0x0003e20000000200 */
[----:B------:R-:W-:-:S05]  /*84e0*/  FADD.FTZ R3, R40, R3 ;  /* 0x0000000328037221 */ /* 0x000fca0000010000 */
[----:B------:R-:W3:Y:S01]  /*84f0*/  MUFU.EX2 R82, R82 ;  /* 0x0000005200527308 */ /* 0x000ee20000000800 */
[----:B0-----:R-:W-:-:S07]  /*8500*/  FADD.FTZ R14, R78, R3 ;  /* 0x000000034e0e7221 */ /* 0x001fce0000010000 */
[----:B------:R-:W0:Y:S01]  /*8510*/  MUFU.EX2 R83, R83 ;  /* 0x0000005300537308 */ /* 0x000e220000000800 */
[C---:B--2---:R-:W-:Y:S01]  /*8520*/  F2FP.F16.F32.PACK_AB R27, R79.reuse, R78 ;  /* 0x0000004e4f1b723e */ /* 0x044fe200000000ff */
[----:B------:R-:W-:-:S04]  /*8530*/  FADD.FTZ R3, R79, R14 ;  /* 0x0000000e4f037221 */ /* 0x000fc80000010000 */
[----:B------:R1:W-:Y:S02]  /*8540*/  STSM.16.M88.4 [R19+0x6000], R24 ;  /* 0x0060001813007844 */ /* 0x0003e40000000200 */
[----:B------:R-:W2:Y:S01]  /*8550*/  MUFU.EX2 R86, R86 ;  /* 0x0000005600567308 */ /* 0x000ea20000000800 */
[----:B---3--:R-:W-:-:S07]  /*8560*/  FADD.FTZ R3, R82, R3 ;  /* 0x0000000352037221 */ /* 0x008fce0000010000 */
[----:B------:R3:W4:Y:S01]  /*8570*/  MUFU.EX2 R32, R4 ;  /* 0x0000000400207308 */ /* 0x0007220000000800 */
[C---:B0-----:R-:W-:Y:S01]  /*8580*/  F2FP.F16.F32.PACK_AB R29, R83.reuse, R82 ;  /* 0x00000052531d723e */ /* 0x041fe200000000ff */
[----:B------:R-:W-:-:S04]  /*8590*/  FADD.FTZ R3, R83, R3 ;  /* 0x0000000353037221 */ /* 0x000fc80000010000 */
[----:B--2---:R-:W-:Y:S01]  /*85a0*/  FADD.FTZ R3, R86, R3 ;  /* 0x0000000356037221 */ /* 0x004fe20000010000 */
[----:B---3--:R-:W-:Y:S01]  /*85b0*/  FADD.FTZ R4, R0, R15 ;  /* 0x0000000f00047221 */ /* 0x008fe20000010000 */
[----:B------:R-:W-:Y:S01]  /*85c0*/  IMAD.MOV.U32 R0, RZ, RZ, R6 ;  /* 0x000000ffff007224 */ /* 0x000fe200078e0006 */
[C---:B----4-:R-:W-:Y:S01]  /*85d0*/  F2FP.F16.F32.PACK_AB R31, R32.reuse, R86 ;  /* 0x00000056201f723e */ /* 0x050fe200000000ff */
[----:B------:R-:W-:-:S04]  /*85e0*/  FADD.FTZ R3, R32, R3 ;  /* 0x0000000320037221 */ /* 0x000fc80000010000 */
[----:B------:R1:W-:Y:S01]  /*85f0*/  STSM.16.M88.4 [R18+0x6000], R28 ;  /* 0x0060001c12007844 */ /* 0x0003e20000000200 */
[----:B------:R0:W-:Y:S06]  /*8600*/  MEMBAR.ALL.CTA ;  /* 0x0000000000007992 */ /* 0x0001ec0000008000 */
[----:B0-----:R-:W0:Y:S02]  /*8610*/  FENCE.VIEW.ASYNC.S ;  /* 0x00000000000073c6 */ /* 0x001e240000000000 */
[----:B0-----:R-:W-:Y:S01]  /*8620*/  NOP ;  /* 0x0000000000007918 */ /* 0x001fe20000000000 */
[----:B------:R-:W-:Y:S05]  /*8630*/  @P2 BRA `(.L_x_10471) ;  /* 0xffffffcc00bc2947 */ /* 0x000fea000383ffff */
[----:B------:R-:W-:Y:S01]  /*8640*/  IMAD.MOV.U32 R5, RZ, RZ, R12 ;  /* 0x000000ffff057224 */ /* 0x000fe200078e000c */
[----:B------:R-:W-:Y:S01]  /*8650*/  UMOV UR48, UR57 ;  /* 0x0000003900307c82 */ /* 0x000fe20008000000 */
[----:B------:R-:W-:Y:S01]  /*8660*/  IMAD.MOV.U32 R0, RZ, RZ, R6 ;  /* 0x000000ffff007224 */ /* 0x000fe200078e0006 */
[----:B------:R-:W-:-:S06]  /*8670*/  UMOV UR51, UR56 ;  /* 0x0000003800337c82 */ /* 0x000fcc0008000000 */
.L_x_10454:
        /* <DEDUP_REMOVED lines=25> */
.L_x_10473:
[----:B------:R-:W-:-:S11]  /*8810*/  UISETP.NE.AND UP1, UPT, UR15, 0x1, UPT ;  /* 0x000000010f00788c */ /* 0x000fd6000bf25270 */
[----:B------:R-:W-:Y:S02]  /*8820*/  @UP1 ULDC.64 UR6, c[0x0][0x9e8] ;  /* 0x00027a0000061ab9 */ /* 0x000fe40000000a00 */
[----:B------:R-:W-:-:S04]  /*8830*/  UIMAD.WIDE.U32 UR10, UR14, UR6, URZ ;  /* 0x000000060e0a72a5 */ /* 0x000fc8000f8e003f */
[----:B------:R-:W-:-:S12]  /*8840*/  @UP1 USHF.R.U32.HI UR14, URZ, UR7, UR11 ;  /* 0x000000073f0e1299 */ /* 0x000fd8000801160b */
.L_x_10474:
[----:B------:R-:W-:-:S04]  /*8850*/  UIMAD UR14, UR14, UR15, URZ ;  /* 0x0000000f0e0e72a4 */ /* 0x000fc8000f8e023f */
[----:B------:R-:W-:-:S04]  /*8860*/  UISETP.LT.AND UP1, UPT, UR35, UR14, UPT ;  /* 0x0000000e2300728c */ /* 0x000fc8000bf21270 */
[----:B------:R-:W-:-:S12]  /*8870*/  USEL UR35, UR35, UR14, !UP1 ;  /* 0x0000000e23237287 */ /* 0x000fd8000c800000 */
.L_x_10472:
        /* <DEDUP_REMOVED lines=13> */
.L_x_10484:
[----:B------:R-:W-:Y:S01]  /*8950*/  UIADD3 UR48, UR35, 0x1, URZ ;  /* 0x0000000123307890 */ /* 0x000fe2000fffe03f */
[----:B------:R-:W-:-:S03]  /*8960*/  ISETP.NE.AND P3, PT, RZ, UR45, PT ;  /* 0x0000002dff007c0c */ /* 0x000fc6000bf65270 */
[----:B------:R-:W-:-:S04]  /*8970*/  UISETP.NE.AND UP1, UPT, UR48, 0x2, UPT ;  /* 0x000000023000788c */ /* 0x000fc8000bf25270 */
[----:B------:R-:W-:Y:S02]  /*8980*/  USEL UR51, URZ, 0x1, UP1 ;  /* 0x000000013f337887 */ /* 0x000fe40008800000 */
[----:B------:R-:W-:Y:S02]  /*8990*/  USEL UR48, UR48, URZ, UP1 ;  /* 0x0000003f30307287 */ /* 0x000fe40008800000 */
[----:B------:R-:W-:Y:S02]  /*89a0*/  ULOP3.LUT UR51, UR28, UR51, URZ, 0x3c, !UPT ;  /* 0x000000331c337292 */ /* 0x000fe4000f8e3c3f */
[----:B--2---:R-:W-:Y:S10]  /*89b0*/  @P3 BRA `(.L_x_10476) ;  /* 0x00000000002c3947 */ /* 0x004ff40003800000 */
[----:B------:R-:W-:Y:S05]  /*89c0*/  @!P0 BRA `(.L_x_10477) ;  /* 0x0000000000048947 */ /* 0x000fea0003800000 */
[----:B------:R-:W-:Y:S01]  /*89d0*/  BPT.TRAP 0x1 ;  /* 0x000000040000795c */ /* 0x000fe20000300000 */
.L_x_10477:
[----:B------:R-:W-:Y:S01]  /*89e0*/  ULEA UR6, UR48, UR42, 0x3 ;  /* 0x0000002a30067291 */ /* 0x000fe2000f8e183f */
[----:B------:R-:W-:-:S05]  /*89f0*/  IMAD.U32 R0, RZ, RZ, UR51 ;  /* 0x00000033ff007e24 */ /* 0x000fca000f8e00ff */
[----:B------:R-:W-:-:S04]  /*8a00*/  SHF.L.U32 R0, R0, 0x1f, RZ ;  /* 0x0000001f00007819 */ /* 0x000fc800000006ff */
[----:B------:R0:W2:Y:S01]  /*8a10*/  SYNCS.PHASECHK.TRANS64.TRYWAIT P2, [UR6+0x2d830], R0 ;  /* 0x02d83000ff0075a7 */ /* 0x0000a20008040146 */
[----:B------:R-:W-:Y:S05]  /*8a20*/  @!P0 BRA `(.L_x_10478) ;  /* 0x0000000000048947 */ /* 0x000fea0003800000 */
[----:B------:R-:W-:Y:S01]  /*8a30*/  BPT.TRAP 0x1 ;  /* 0x000000040000795c */ /* 0x000fe20000300000 */
.L_x_10478:
[----:B--2---:R-:W-:Y:S05]  /*8a40*/  @P2 BRA `(.L_x_10476) ;  /* 0x0000000000082947 */ /* 0x004fea0003800000 */
[----:B------:R-:W2:Y:S02]  /*8a50*/  SYNCS.PHASECHK.TRANS64.TRYWAIT P2, [UR6+0x2d830], R0 ;  /* 0x02d83000ff0075a7 */ /* 0x000ea40008040146 */
[----:B--2---:R-:W-:Y:S05]  /*8a60*/  @!P2 BRA `(.L_x_10479) ;  /* 0x000000f400dca947 */ /* 0x004fea0003800000 */
.L_x_10476:
[----:B--2---:R-:W2:Y:S01]  /*8a70*/  S2R R5, SR_TID.X ;  /* 0x0000000000057919 */ /* 0x004ea20000002100 */
        /* <DEDUP_REMOVED lines=12> */
[----:B--2---:R-:W-:-:S05]  /*8b40*/  SHF.R.U32.HI R5, RZ, 0x7, R5 ;  /* 0x00000007ff057819 */ /* 0x004fca0000011605 */
[----:B0-----:R-:W-:-:S05]  /*8b50*/  VIADD R0, R5, 0x8 ;  /* 0x0000000805007836 */ /* 0x001fca0000000000 */
[----:B------:R0:W-:Y:S06]  /*8b60*/  BAR.SYNC.DEFER_BLOCKING R0, 0x100 ;  /* 0x000400000000751d */ /* 0x0001ec0000010000 */
[----:B-1-3--:R-:W-:-:S06]  /*8b70*/  WARPGROUP.ARRIVE ;  /* 0x00000000000079c5 */ /* 0x00afcc0000000000 */
        /* <DEDUP_REMOVED lines=20> */
.L_x_10481:
[----:B------:R-:W-:Y:S01]  /*8cc0*/  ULEA UR6, UR35, UR42, 0x3 ;  /* 0x0000002a23067291 */ /* 0x000fe2000f8e183f */
[----:B------:R-:W-:-:S05]  /*8cd0*/  IMAD.U32 R0, RZ, RZ, UR28 ;  /* 0x0000001cff007e24 */ /* 0x000fca000f8e00ff */
[----:B------:R-:W-:-:S04]  /*8ce0*/  SHF.L.U32 R0, R0, 0x1f, RZ ;  /* 0x0000001f00007819 */ /* 0x000fc800000006ff */
[----:B------:R0:W1:Y:S01]  /*8cf0*/  SYNCS.PHASECHK.TRANS64.TRYWAIT P2, [UR6+0x2d850], R0 ;  /* 0x02d85000ff0075a7 */ /* 0x0000620008040146 */
[----:B------:R-:W-:Y:S05]  /*8d00*/  @!P0 BRA `(.L_x_10482) ;  /* 0x0000000000048947 */ /* 0x000fea0003800000 */
[----:B------:R-:W-:Y:S01]  /*8d10*/  BPT.TRAP 0x1 ;  /* 0x000000040000795c */ /* 0x000fe20000300000 */
.L_x_10482:
[----:B-1----:R-:W-:Y:S05]  /*8d20*/  @P2 BRA `(.L_x_10480) ;  /* 0x0000000000082947 */ /* 0x002fea0003800000 */
[----:B------:R-:W1:Y:S02]  /*8d30*/  SYNCS.PHASECHK.TRANS64.TRYWAIT P2, [UR6+0x2d850], R0 ;  /* 0x02d85000ff0075a7 */ /* 0x000e640008040146 */
[----:B-1----:R-:W-:Y:S05]  /*8d40*/  @!P2 BRA `(.L_x_10483) ;  /* 0x000000f4003ca947 */ /* 0x002fea0003800000 */
.L_x_10480:
[----:B------:R-:W-:Y:S01]  /*8d50*/  UIADD3 UR6, UR42, 0x400, URZ ;  /* 0x000004002a067890 */ /* 0x000fe2000fffe03f */
[----:B------:R-:W-:Y:S01]  /*8d60*/  WARPGROUP.ARRIVE ;  /* 0x00000000000079c5 */ /* 0x000fe20000000000 */
[----:B------:R-:W-:Y:S01]  /*8d70*/  UMOV UR29, 0x40000040 ;  /* 0x40000040001d7882 */ /* 0x000fe20000000000 */
[----:B------:R-:W-:Y:S01]  /*8d80*/  UMOV UR31, 0x80000020 ;  /* 0x80000020001f7882 */ /* 0x000fe20000000000 */
[----:B------:R-:W-:Y:S01]  /*8d90*/  USHF.R.U32.HI UR6, URZ, 0x4, UR6 ;  /* 0x000000043f067899 */ /* 0x000fe20008011606 */
[----:B01----:R-:W-:Y:S02]  /*8da0*/  FMNMX.FTZ R0, R24, R6, !PT ;  /* 0x0000000618007209 */ /* 0x003fe40007810000 */
[----:B------:R-:W0:Y:S01]  /*8db0*/  S2R R15, SR_TID.X ;  /* 0x00000000000f7919 */ /* 0x000e220000002100 */
[----:B------:R-:W-:Y:S01]  /*8dc0*/  FMNMX.FTZ R12, R26, R7, !PT ;  /* 0x000000071a0c7209 */ /* 0x000fe20007810000 */
[----:B------:R-:W-:Y:S01]  /*8dd0*/  ULOP3.LUT UR6, UR6, 0x3fff, URZ, 0xc0, !UPT ;  /* 0x00003fff06067892 */ /* 0x000fe2000f8ec03f */
[----:B------:R-:W-:-:S03]  /*8de0*/  FMNMX.FTZ R5, R25, R0, !PT ;  /* 0x0000000019057209 */ /* 0x000fc60007810000 */
        /* <DEDUP_REMOVED lines=93> */
[----:B------:R-:W2:Y:S01]  /*93c0*/  MUFU.EX2 R5, R28 ;  /* 0x0000001c00057308 */ /* 0x000ea20000000800 */
[----:B0-----:R-:W-:Y:S01]  /*93d0*/  FFMA.FTZ R4, R6, R4, R8 ;  /* 0x0000000406047223 */ /* 0x001fe20000010008 */
[----:B-1----:R-:W-:-:S03]  /*93e0*/  F2FP.F16.F32.PACK_AB R8, R25, R8 ;  /* 0x000000081908723e */ /* 0x002fc600000000ff */
[----:B------:R-:W-:Y:S01]  /*93f0*/  HGMMA.64x96x16.F32 R88, gdesc[UR28].tnspB, R88, gsb0 ;  /* 0x416000001c5879f0 */ /* 0x000fe20008000858 */
[----:B------:R-:W-:Y:S01]  /*9400*/  UIADD3 UR28, UR6, 0x6, URZ ;  /* 0x00000006061c7890 */ /* 0x000fe2000fffe03f */
[----:B------:R-:W-:Y:S01]  /*9410*/  FADD.FTZ R4, R25, R4 ;  /* 0x0000000419047221 */ /* 0x000fe20000010000 */
[----:B------:R-:W-:Y:S01]  /*9420*/  UIADD3 UR30, UR7, 0xc0, URZ ;  /* 0x000000c0071e7890 */ /* 0x000fe2000fffe03f */
[----:B------:R-:W0:Y:S01]  /*9430*/  MUFU.EX2 R10, R29 ;  /* 0x0000001d000a7308 */ /* 0x000e220000000800 */
[----:B------:R-:W-:Y:S01]  /*9440*/  UMOV UR29, 0x40000040 ;  /* 0x40000040001d7882 */ /* 0x000fe20000000000 */
[----:B------:R-:W-:Y:S01]  /*9450*/  UMOV UR31, 0x80000020 ;  /* 0x80000020001f7882 */ /* 0x000fe20000000000 */
[----:B--2---:R-:W-:-:S05]  /*9460*/  FADD.FTZ R9, R5, R4 ;  /* 0x0000000405097221 */ /* 0x004fca0000010000 */
[----:B------:R-:W-:Y:S01]  /*9470*/  MUFU.EX2 R36, R36 ;  /* 0x0000002400247308 */ /* 0x000fe20000000800 */
[C---:B0-----:R-:W-:Y:S01]  /*9480*/  FADD.FTZ R4, R10.reuse, R9 ;  /* 0x000000090a047221 */ /* 0x041fe20000010000 */
[----:B------:R-:W-:-:S06]  /*9490*/  F2FP.F16.F32.PACK_AB R10, R10, R5 ;  /* 0x000000050a0a723e */ /* 0x000fcc00000000ff */
        /* <DEDUP_REMOVED lines=30> */
[----:B------:R-:W-:Y:S02]  /*9680*/  WARPGROUP.DEPBAR.LE gsb0, 0x0 ;  /* 0x00008000000079c5 */ /* 0x000fe40000010000 */
[----:B------:R-:W-:Y:S01]  /*9690*/  WARPGROUP.ARRIVE ;  /* 0x00000000000079c5 */ /* 0x000fe20000000000 */
[----:B------:R-:W-:Y:S01]  /*96a0*/  FMNMX.FTZ R5, R67, R12, !PT ;  /* 0x0000000c43057209 */ /* 0x000fe20007810000 */
[----:B------:R-:W-:Y:S03]  /*96b0*/  MUFU.EX2 R65, R65 ;  /* 0x0000004100417308 */ /* 0x000fe60000000800 */
[----:B------:R-:W-:Y:S01]  /*96c0*/  FMNMX.FTZ R12, R70, R5, !PT ;  /* 0x00000005460c7209 */ /* 0x000fe20007810000 */
[----:B------:R-:W-:Y:S01]  /*96d0*/  HGMMA.64x96x16.F32 R88, gdesc[UR28].tnspB, R88, gsb0 ;  /* 0x416000001c5879f0 */ /* 0x000fe20008000858 */
[----:B------:R-:W-:-:S02]  /*96e0*/  UIADD3 UR28, UR6, 0x600, URZ ;  /* 0x00000600061c7890 */ /* 0x000fc4000fffe03f */
        /* <DEDUP_REMOVED lines=23> */
[----:B0-----:R-:W-:Y:S01]  /*9860*/  FMNMX.FTZ R5, R11, R14, !PT ;  /* 0x0000000e0b057209 */ /* 0x001fe20007810000 */
[----:B------:R-:W-:Y:S01]  /*9870*/  VIADD R11, R13, 0x9 ;  /* 0x000000090d0b7836 */ /* 0x000fe20000000000 */
[----:B------:R-:W-:Y:S03]  /*9880*/  MUFU.EX2 R14, R52 ;  /* 0x00000034000e7308 */ /* 0x000fe60000000800 */
[C---:B------:R-:W-:Y:S01]  /*9890*/  FMUL.FTZ R9, R5.reuse, UR33 ;  /* 0x0000002105097c20 */ /* 0x040fe20008410000 */
[----:B------:R-:W-:Y:S01]  /*98a0*/  FADD.FTZ R7, -R5, R7 ;  /* 0x0000000705077221 */ /* 0x000fe20000010100 */
[----:B------:R-:W-:Y:S01]  /*98b0*/  SEL R13, R11, 0x9, !P2 ;  /* 0x000000090b0d7807 */ /* 0x000fe20005000000 */
[----:B------:R-:W-:-:S02]  /*98c0*/  WARPGROUP.DEPBAR.LE gsb0, 0x0 ;  /* 0x00008000000079c5 */ /* 0x000fc40000010000 */
[----:B------:R-:W-:Y:S01]  /*98d0*/  WARPGROUP.ARRIVE ;  /* 0x00000000000079c5 */ /* 0x000fe20000000000 */
[--C-:B------:R-:W-:Y:S01]  /*98e0*/  FFMA.FTZ R26, R26, UR33, -R9.reuse ;  /* 0x000000211a1a7c23 */ /* 0x100fe20008010809 */
[----:B------:R-:W-:Y:S01]  /*98f0*/  FMUL.FTZ R7, R7, UR33 ;  /* 0x0000002107077c20 */ /* 0x000fe20008410000 */
[--C-:B------:R-:W-:Y:S01]  /*9900*/  FFMA.FTZ R27, R27, UR33, -R9.reuse ;  /* 0x000000211b1b7c23 */ /* 0x100fe20008010809 */
[--C-:B------:R-:W-:Y:S01]  /*9910*/  FFMA.FTZ R30, R30, UR33, -R9.reuse ;  /* 0x000000211e1e7c23 */ /* 0x100fe20008010809 */
[--C-:B------:R-:W-:Y:S01]  /*9920*/  FFMA.FTZ R31, R31, UR33, -R9.reuse ;  /* 0x000000211f1f7c23 */ /* 0x100fe20008010809 */
[----:B------:R-:W-:Y:S01]  /*9930*/  HGMMA.64x96x16.F32 R88, gdesc[UR28].tnspB, R88, gsb0 ;  /* 0x416000001c5879f0 */ /* 0x000fe20008000858 */
[----:B------:R-:W-:Y:S01]  /*9940*/  UIADD3 UR28, UR6, 0x602, URZ ;  /* 0x00000602061c7890 */ /* 0x000fe2000fffe03f */
[----:B------:R-:W-:Y:S01]  /*9950*/  MUFU.EX2 R7, R7 ;  /* 0x0000000700077308 */ /* 0x000fe20000000800 */
[----:B------:R-:W-:Y:S01]  /*9960*/  UIADD3 UR30, UR7, 0x140, URZ ;  /* 0x00000140071e7890 */ /* 0x000fe2000fffe03f */
[--C-:B------:R-:W-:Y:S01]  /*9970*/  FFMA.FTZ R34, R34, UR33, -R9.reuse ;  /* 0x0000002122227c23 */ /* 0x100fe20008010809 */
[----:B------:R-:W-:Y:S01]  /*9980*/  UMOV UR29, 0x40000040 ;  /* 0x40000040001d7882 */ /* 0x000fe20000000000 */
[----:B------:R-:W-:Y:S01]  /*9990*/  UMOV UR31, 0x80000020 ;  /* 0x80000020001f7882 */ /* 0x000fe20000000000 */
        /* <DEDUP_REMOVED lines=29> */
[----:B------:R-:W0:Y:S01]  /*9b70*/  MUFU.EX2 R9, R27 ;  /* 0x0000001b00097308 */ /* 0x000e220000000800 */
[C---:B------:R-:W-:Y:S01]  /*9b80*/  ISETP.GT.AND P2, PT, R2.reuse, UR34, PT ;  /* 0x0000002202007c0c */ /* 0x040fe2000bf44270 */
[----:B------:R-:W-:-:S06]  /*9b90*/  VIADD R2, R2, 0xffffffff ;  /* 0xffffffff02027836 */ /* 0x000fcc0000000000 */
[----:B------:R-:W1:Y:S08]  /*9ba0*/  MUFU.EX2 R11, R30 ;  /* 0x0000001e000b7308 */ /* 0x000e700000000800 */
[----:B------:R-:W2:Y:S01]  /*9bb0*/  MUFU.EX2 R31, R31 ;  /* 0x0000001f001f7308 */ /* 0x000ea20000000800 */
[C---:B0-----:R-:W-:Y:S01]  /*9bc0*/  FADD.FTZ R3, R9.reuse, R12 ;  /* 0x0000000c09037221 */ /* 0x041fe20000010000 */
[----:B------:R-:W-:Y:S01]  /*9bd0*/  IMAD.U32 R12, RZ, RZ, UR48 ;  /* 0x00000030ff0c7e24 */ /* 0x000fe2000f8e00ff */
[----:B------:R-:W-:-:S04]  /*9be0*/  F2FP.F16.F32.PACK_AB R9, R9, R26 ;  /* 0x0000001a0909723e */ /* 0x000fc800000000ff */
[----:B------:R-:W-:Y:S01]  /*9bf0*/  @!P1 LEA R12, R12, UR42, 0x3 ;  /* 0x0000002a0c0c9c11 */ /* 0x000fe2000f8e18ff */
[----:B------:R-:W-:Y:S01]  /*9c00*/  MUFU.EX2 R34, R34 ;  /* 0x0000002200227308 */ /* 0x000fe20000000800 */
[----:B-1----:R-:W-:-:S03]  /*9c10*/  FADD.FTZ R3, R11, R3 ;  /* 0x000000030b037221 */ /* 0x002fc60000010000 */
[----:B------:R-:W-:-:S04]  /*9c20*/  @!P1 VIADD R12, R12, 0x2d840 ;  /* 0x0002d8400c0c9836 */ /* 0x000fc80000000000 */
[----:B------:R-:W-:Y:S01]  /*9c30*/  MUFU.EX2 R35, R35 ;  /* 0x0000002300237308 */ /* 0x000fe20000000800 */
[----:B------:R-:W-:Y:S01]  /*9c40*/  @!P1 PRMT R12, RZ, 0x654, R12 ;  /* 0x00000654ff0c9816 */ /* 0x000fe2000000000c */
[C---:B--2---:R-:W-:Y:S01]  /*9c50*/  FADD.FTZ R3, R31.reuse, R3 ;  /* 0x000000031f037221 */ /* 0x044fe20000010000 */
[----:B------:R-:W-:-:S05]  /*9c60*/  F2FP.F16.F32.PACK_AB R11, R31, R11 ;  /* 0x0000000b1f0b723e */ /* 0x000fca00000000ff */
        /* <DEDUP_REMOVED lines=35> */
[----:B------:R-:W-:Y:S02]  /*9ea0*/  UMOV UR28, UR51 ;  /* 0x00000033001c7c82 */ /* 0x000fe40008000000 */
[----:B------:R-:W-:Y:S02]  /*9eb0*/  WARPGROUP.DEPBAR.LE gsb0, 0x0 ;  /* 0x00008000000079c5 */ /* 0x000fe40000010000 */
[----:B------:R0:W-:Y:S06]  /*9ec0*/  BAR.ARV R13, 0x100 ;  /* 0x0004000d0000751d */ /* 0x0001ec0000002000 */
[----:B------:R1:W-:Y:S01]  /*9ed0*/  @!P1 SYNCS.ARRIVE.TRANS64.RED.A1T0 RZ, [R12+URZ], RZ ;  /* 0x000000ff0cff99a7 */ /* 0x0003e2000810043f */
[-C--:B------:R-:W-:Y:S01]  /*9ee0*/  FMUL.FTZ R88, R88, R6.reuse ;  /* 0x0000000658587220 */ /* 0x080fe20000410000 */
[----:B0-----:R-:W0:Y:S01]  /*9ef0*/  MUFU.EX2 R13, R32 ;  /* 0x00000020000d7308 */ /* 0x001e220000000800 */
[-C--:B------:R-:W-:Y:S01]  /*9f00*/  FMUL.FTZ R89, R89, R6.reuse ;  /* 0x0000000659597220 */ /* 0x080fe20000410000 */
[-C--:B------:R-:W-:Y:S01]  /*9f10*/  FMUL.FTZ R92, R92, R6.reuse ;  /* 0x000000065c5c7220 */ /* 0x080fe20000410000 */
[-C--:B------:R-:W-:Y:S01]  /*9f20*/  FMUL.FTZ R93, R93, R6.reuse ;  /* 0x000000065d5d7220 */ /* 0x080fe20000410000 */
[-C--:B------:R-:W-:Y:S01]  /*9f30*/  FMUL.FTZ R96, R96, R6.reuse ;  /* 0x0000000660607220 */ /* 0x080fe20000410000 */
[-C--:B------:R-:W-:Y:S01]  /*9f40*/  FMUL.FTZ R97, R97, R6.reuse ;  /* 0x0000000661617220 */ /* 0x080fe20000410000 */
[----:B-1----:R-:W-:Y:S01]  /*9f50*/  IMAD.U32 R12, RZ, RZ, UR35 ;  /* 0x00000023ff0c7e24 */ /* 0x002fe2000f8e00ff */
[----:B------:R-:W-:Y:S01]  /*9f60*/  UMOV UR35, UR48 ;  /* 0x0000003000237c82 */ /* 0x000fe20008000000 */
[----:B------:R-:W-:Y:S01]  /*9f70*/  MUFU.EX2 R32, R43 ;  /* 0x0000002b00207308 */ /* 0x000fe20000000800 */
        /* <DEDUP_REMOVED lines=8> */
[----:B0-----:R-:W-:Y:S01]  /*a000*/  FADD.FTZ R15, R13, R4 ;  /* 0x000000040d0f7221 */ /* 0x001fe20000010000 */
        /* <DEDUP_REMOVED lines=14> */
[----:B------:R-:W-:Y:S01]  /*a0f0*/  FMUL.FTZ R133, R133, R6 ;  /* 0x0000000685857220 */ /* 0x000fe20000410000 */
[----:B0-----:R-:W0:Y:S01]  /*a100*/  MUFU.EX2 R12, R33 ;  /* 0x00000021000c7308 */ /* 0x001e220000000800 */
[-C--:B------:R-:W-:Y:S01]  /*a110*/  FMUL.FTZ R90, R90, R7.reuse ;  /* 0x000000075a5a7220 */ /* 0x080fe20000410000 */
[-C--:B------:R-:W-:Y:S01]  /*a120*/  FMUL.FTZ R91, R91, R7.reuse ;  /* 0x000000075b5b7220 */ /* 0x080fe20000410000 */
[-C--:B------:R-:W-:Y:S01]  /*a130*/  FMUL.FTZ R94, R94, R7.reuse ;  /* 0x000000075e5e7220 */ /* 0x080fe20000410000 */
[-C--:B------:R-:W-:Y:S01]  /*a140*/  FMUL.FTZ R95, R95, R7.reuse ;  /* 0x000000075f5f7220 */ /* 0x080fe20000410000 */
[-C--:B------:R-:W-:Y:S01]  /*a150*/  FMUL.FTZ R98, R98, R7.reuse ;  /* 0x0000000762627220 */ /* 0x080fe20000410000 */
[-C--:B------:R-:W-:Y:S01]  /*a160*/  FMUL.FTZ R99, R99, R7.reuse ;  /* 0x0000000763637220 */ /* 0x080fe20000410000 */
[-C--:B------:R-:W-:Y:S01]  /*a170*/  FMUL.FTZ R102, R102, R7.reuse ;  /* 0x0000000766667220 */ /* 0x080fe20000410000 */
[----:B------:R-:W2:Y:S01]  /*a180*/  MUFU.EX2 R33, R86 ;  /* 0x0000005600217308 */ /* 0x000ea20000000800 */
[----:B-1----:R-:W-:Y:S01]  /*a190*/  F2FP.F16.F32.PACK_AB R10, R37, R36 ;  /* 0x00000024250a723e */ /* 0x002fe200000000ff */
[-C--:B------:R-:W-:Y:S01]  /*a1a0*/  FMUL.FTZ R103, R103, R7.reuse ;  /* 0x0000000767677220 */ /* 0x080fe20000410000 */
[----:B------:R-:W-:Y:S01]  /*a1b0*/  F2FP.F16.F32.PACK_AB R9, R35, R34 ;  /* 0x000000222309723e */ /* 0x000fe200000000ff */
[----:B------:R-:W-:Y:S01]  /*a1c0*/  FADD.FTZ R34, R34, R3 ;  /* 0x0000000322227221 */ /* 0x000fe20000010000 */
[----:B------:R-:W-:Y:S01]  /*a1d0*/  F2FP.F16.F32.PACK_AB R11, R39, R38 ;  /* 0x00000026270b723e */ /* 0x000fe200000000ff */
[-C--:B------:R-:W-:Y:S01]  /*a1e0*/  FMUL.FTZ R106, R106, R7.reuse ;  /* 0x000000076a6a7220 */ /* 0x080fe20000410000 */
[----:B------:R-:W-:Y:S01]  /*a1f0*/  FMUL.FTZ R107, R107, R7 ;  /* 0x000000076b6b7220 */ /* 0x000fe20000410000 */
[----:B------:R-:W-:Y:S01]  /*a200*/  FADD.FTZ R35, R35, R34 ;  /* 0x0000002223237221 */ /* 0x000fe20000010000 */
[C---:B0-----:R-:W-:Y:S01]  /*a210*/  F2FP.F16.F32.PACK_AB R8, R12.reuse, R13 ;  /* 0x0000000d0c08723e */ /* 0x041fe200000000ff */
[----:B------:R-:W-:Y:S01]  /*a220*/  FADD.FTZ R15, R12, R15 ;  /* 0x0000000f0c0f7221 */ /* 0x000fe20000010000 */
[----:B------:R-:W-:Y:S01]  /*a230*/  MUFU.EX2 R13, R50 ;  /* 0x00000032000d7308 */ /* 0x000fe20000000800 */
[----:B------:R-:W-:Y:S01]  /*a240*/  FADD.FTZ R38, R38, R35 ;  /* 0x0000002326267221 */ /* 0x000fe20000010000 */
[----:B------:R-:W-:Y:S01]  /*a250*/  FMUL.FTZ R110, R110, R7 ;  /* 0x000000076e6e7220 */ /* 0x000fe20000410000 */
[----:B------:R0:W-:Y:S01]  /*a260*/  STSM.16.M88.4 [R22], R8 ;  /* 0x0000000816007844 */ /* 0x0001e20000000200 */
[----:B------:R-:W-:Y:S01]  /*a270*/  FADD.FTZ R4, R36, R15 ;  /* 0x0000000f24047221 */ /* 0x000fe20000010000 */
[----:B------:R-:W-:Y:S01]  /*a280*/  FADD.FTZ R38, R39, R38 ;  /* 0x0000002627267221 */ /* 0x000fe20000010000 */
[----:B--2---:R-:W-:Y:S01]  /*a290*/  F2FP.F16.F32.PACK_AB R31, R87, R33 ;  /* 0x00000021571f723e */ /* 0x004fe200000000ff */
[-C--:B------:R-:W-:Y:S01]  /*a2a0*/  FMUL.FTZ R111, R111, R7.reuse ;  /* 0x000000076f6f7220 */ /* 0x080fe20000410000 */
[----:B------:R-:W-:Y:S01]  /*a2b0*/  FADD.FTZ R4, R37, R4 ;  /* 0x0000000425047221 */ /* 0x000fe20000010000 */
        /* <DEDUP_REMOVED lines=14> */
[----:B------:R-:W-:-:S02]  /*a3a0*/  IMAD.MOV.U32 R7, RZ, RZ, R5 ;  /* 0x000000ffff077224 */ /* 0x000fc400078e0005 */
[----:B0-----:R-:W0:Y:S01]  /*a3b0*/  MUFU.EX2 R8, R40 ;  /* 0x0000002800087308 */ /* 0x001e220000000800 */
        /* <DEDUP_REMOVED lines=8> */
[----:B------:R-:W-:-:S03]  /*a440*/  F2FP.F16.F32.PACK_AB R9, R32, R9 ;  /* 0x000000092009723e */ /* 0x000fc600000000ff */
[----:B------:R-:W-:-:S03]  /*a450*/  FADD.FTZ R4, R32, R3 ;  /* 0x0000000320047221 */ /* 0x000fc60000010000 */
[----:B------:R-:W1:Y:S01]  /*a460*/  MUFU.EX2 R40, R51 ;  /* 0x0000003300287308 */ /* 0x000e620000000800 */
[----:B--2---:R-:W-:Y:S01]  /*a470*/  FADD.FTZ R34, R10, R21 ;  /* 0x000000150a227221 */ /* 0x004fe20000010000 */
[----:B------:R-:W-:-:S03]  /*a480*/  F2FP.F16.F32.PACK_AB R10, R45, R10 ;  /* 0x0000000a2d0a723e */ /* 0x000fc600000000ff */
[----:B------:R-:W-:-:S03]  /*a490*/  FADD.FTZ R21, R45, R34 ;  /* 0x000000222d157221 */ /* 0x000fc60000010000 */
[----:B------:R-:W2:Y:S01]  /*a4a0*/  MUFU.EX2 R15, R54 ;  /* 0x00000036000f7308 */ /* 0x000ea20000000800 */
[----:B0-----:R-:W-:Y:S01]  /*a4b0*/  FADD.FTZ R3, R11, R4 ;  /* 0x000000040b037221 */ /* 0x001fe20000010000 */
[----:B------:R-:W-:Y:S01]  /*a4c0*/  FADD.FTZ R34, R12, R21 ;  /* 0x000000150c227221 */ /* 0x000fe20000010000 */
[C---:B------:R-:W-:Y:S02]  /*a4d0*/  F2FP.F16.F32.PACK_AB R11, R36.reuse, R11 ;  /* 0x0000000b240b723e */ /* 0x040fe400000000ff */
[----:B------:R-:W-:Y:S01]  /*a4e0*/  FADD.FTZ R4, R36, R3 ;  /* 0x0000000324047221 */ /* 0x000fe20000010000 */
[C---:B------:R-:W-:Y:S01]  /*a4f0*/  FADD.FTZ R21, R49.reuse, R34 ;  /* 0x0000002231157221 */ /* 0x040fe20000010000 */
[----:B------:R-:W-:Y:S01]  /*a500*/  F2FP.F16.F32.PACK_AB R12, R49, R12 ;  /* 0x0000000c310c723e */ /* 0x000fe200000000ff */
[----:B------:R0:W-:Y:S01]  /*a510*/  STSM.16.M88.4 [R19], R8 ;  /* 0x0000000813007844 */ /* 0x0001e20000000200 */
[----:B------:R-:W-:Y:S01]  /*a520*/  FADD.FTZ R3, R13, R4 ;  /* 0x000000040d037221 */ /* 0x000fe20000010000 */
[----:B------:R-:W-:Y:S01]  /*a530*/  FADD.FTZ R4, R14, R21 ;  /* 0x000000150e047221 */ /* 0x000fe20000010000 */
[----:B-1----:R-:W-:-:S02]  /*a540*/  F2FP.F16.F32.PACK_AB R13, R40, R13 ;  /* 0x0000000d280d723e */ /* 0x002fc400000000ff */
[----:B------:R-:W-:Y:S01]  /*a550*/  FADD.FTZ R34, R40, R3 ;  /* 0x0000000328227221 */ /* 0x000fe20000010000 */
[C---:B------:R-:W-:Y:S01]  /*a560*/  FADD.FTZ R21, R53.reuse, R4 ;  /* 0x0000000435157221 */ /* 0x040fe20000010000 */
[----:B------:R-:W-:Y:S01]  /*a570*/  F2FP.F16.F32.PACK_AB R14, R53, R14 ;  /* 0x0000000e350e723e */ /* 0x000fe200000000ff */
[----:B------:R-:W1:Y:S01]  /*a580*/  MUFU.EX2 R4, R75 ;  /* 0x0000004b00047308 */ /* 0x000e620000000800 */
[----:B--2---:R-:W-:Y:S01]  /*a590*/  FADD.FTZ R3, R15, R34 ;  /* 0x000000220f037221 */ /* 0x004fe20000010000 */
[----:B------:R-:W-:Y:S01]  /*a5a0*/  FADD.FTZ R34, R56, R21 ;  /* 0x0000001538227221 */ /* 0x000fe20000010000 */
[C---:B------:R-:W-:Y:S02]  /*a5b0*/  F2FP.F16.F32.PACK_AB R15, R20.reuse, R15 ;  /* 0x0000000f140f723e */ /* 0x040fe400000000ff */
[----:B------:R-:W-:Y:S01]  /*a5c0*/  FADD.FTZ R3, R20, R3 ;  /* 0x0000000314037221 */ /* 0x000fe20000010000 */
[C---:B------:R-:W-:Y:S02]  /*a5d0*/  FADD.FTZ R21, R57.reuse, R34 ;  /* 0x0000002239157221 */ /* 0x040fe40000010000 */
[----:B------:R2:W-:Y:S01]  /*a5e0*/  STSM.16.M88.4 [R18], R12 ;  /* 0x0000000c12007844 */ /* 0x0005e20000000200 */
[----:B------:R-:W-:Y:S01]  /*a5f0*/  FADD.FTZ R32, R58, R3 ;  /* 0x000000033a207221 */ /* 0x000fe20000010000 */
[----:B------:R-:W-:Y:S01]  /*a600*/  FADD.FTZ R34, R60, R21 ;  /* 0x000000153c227221 */ /* 0x000fe20000010000 */
[----:B0-----:R-:W-:-:S02]  /*a610*/  F2FP.F16.F32.PACK_AB R8, R57, R56 ;  /* 0x000000383908723e */ /* 0x001fc400000000ff */
[----:B------:R-:W-:Y:S01]  /*a620*/  FADD.FTZ R3, R59, R32 ;  /* 0x000000203b037221 */ /* 0x000fe20000010000 */
[----:B------:R-:W-:Y:S01]  /*a630*/  FADD.FTZ R21, R61, R34 ;  /* 0x000000223d157221 */ /* 0x000fe20000010000 */
[----:B------:R-:W0:Y:S01]  /*a640*/  MUFU.EX2 R32, R79 ;  /* 0x0000004f00207308 */ /* 0x000e220000000800 */
[----:B------:R-:W-:Y:S01]  /*a650*/  F2FP.F16.F32.PACK_AB R9, R59, R58 ;  /* 0x0000003a3b09723e */ /* 0x000fe200000000ff */
        /* <DEDUP_REMOVED lines=8> */
[----:B--2---:R-:W-:Y:S01]  /*a6e0*/  F2FP.F16.F32.PACK_AB R12, R65, R64 ;  /* 0x00000040410c723e */ /* 0x004fe200000000ff */
[----:B------:R2:W-:Y:S01]  /*a6f0*/  STSM.16.M88.4 [R17+0x27800], R8 ;  /* 0x0278000811007844 */ /* 0x0005e20000000200 */
        /* <DEDUP_REMOVED lines=12> */
[C---:B-1----:R-:W-:Y:S01]  /*a7c0*/  FADD.FTZ R20, R4.reuse, R3 ;  /* 0x0000000304147221 */ /* 0x042fe20000010000 */
[----:B------:R-:W-:Y:S01]  /*a7d0*/  FADD.FTZ R21, R77, R34 ;  /* 0x000000224d157221 */ /* 0x000fe20000010000 */
[----:B------:R-:W-:Y:S01]  /*a7e0*/  F2FP.F16.F32.PACK_AB R25, R4, R25 ;  /* 0x000000190419723e */ /* 0x000fe200000000ff */
[----:B------:R2:W-:Y:S01]  /*a7f0*/  STSM.16.M88.4 [R23], R12 ;  /* 0x0000000c17007844 */ /* 0x0005e20000000200 */
[----:B------:R-:W-:Y:S01]  /*a800*/  FADD.FTZ R3, R27, R20 ;  /* 0x000000141b037221 */ /* 0x000fe20000010000 */
[----:B------:R-:W-:Y:S01]  /*a810*/  FADD.FTZ R34, R28, R21 ;  /* 0x000000151c227221 */ /* 0x000fe20000010000 */
[----:B------:R-:W-:-:S02]  /*a820*/  F2FP.F16.F32.PACK_AB R26, R77, R26 ;  /* 0x0000001a4d1a723e */ /* 0x000fc400000000ff */
[C---:B0-----:R-:W-:Y:S01]  /*a830*/  FADD.FTZ R20, R32.reuse, R3 ;  /* 0x0000000320147221 */ /* 0x041fe20000010000 */
[----:B------:R-:W-:Y:S01]  /*a840*/  FADD.FTZ R3, R81, R34 ;  /* 0x0000002251037221 */ /* 0x000fe20000010000 */
[----:B------:R-:W-:Y:S02]  /*a850*/  F2FP.F16.F32.PACK_AB R27, R32, R27 ;  /* 0x0000001b201b723e */ /* 0x000fe400000000ff */
[----:B------:R-:W-:Y:S01]  /*a860*/  FADD.FTZ R20, R29, R20 ;  /* 0x000000141d147221 */ /* 0x000fe20000010000 */
[----:B------:R-:W-:Y:S01]  /*a870*/  FADD.FTZ R4, R30, R3 ;  /* 0x000000031e047221 */ /* 0x000fe20000010000 */
[----:B------:R-:W-:Y:S01]  /*a880*/  F2FP.F16.F32.PACK_AB R28, R81, R28 ;  /* 0x0000001c511c723e */ /* 0x000fe200000000ff */
[----:B------:R2:W-:Y:S01]  /*a890*/  STSM.16.M88.4 [R19+0x6000], R24 ;  /* 0x0060001813007844 */ /* 0x0005e20000000200 */
[C---:B------:R-:W-:Y:S01]  /*a8a0*/  F2FP.F16.F32.PACK_AB R29, R83.reuse, R29 ;  /* 0x0000001d531d723e */ /* 0x040fe200000000ff */
[----:B------:R-:W-:Y:S01]  /*a8b0*/  FADD.FTZ R20, R83, R20 ;  /* 0x0000001453147221 */ /* 0x000fe20000010000 */
[C---:B------:R-:W-:Y:S01]  /*a8c0*/  F2FP.F16.F32.PACK_AB R30, R85.reuse, R30 ;  /* 0x0000001e551e723e */ /* 0x040fe200000000ff */
[----:B------:R-:W-:-:S02]  /*a8d0*/  FADD.FTZ R4, R85, R4 ;  /* 0x0000000455047221 */ /* 0x000fc40000010000 */
[----:B------:R-:W-:Y:S02]  /*a8e0*/  FADD.FTZ R20, R33, R20 ;  /* 0x0000001421147221 */ /* 0x000fe40000010000 */
[----:B------:R2:W-:Y:S02]  /*a8f0*/  STSM.16.M88.4 [R18+0x6000], R28 ;  /* 0x0060001c12007844 */ /* 0x0005e40000000200 */
[----:B------:R-:W-:Y:S01]  /*a900*/  FADD.FTZ R3, R87, R20 ;  /* 0x0000001457037221 */ /* 0x000fe20000010000 */
        /* <DEDUP_REMOVED lines=8> */
.L_x_10475:
[----:B------:R-:W-:-:S13]  /*a990*/  ISETP.GE.AND P2, PT, R2, UR37, PT ;  /* 0x0000002502007c0c */ /* 0x000fda000bf46270 */
[----:B------:R-:W-:Y:S05]  /*a9a0*/  @!P2 BRA `(.L_x_10485) ;  /* 0x000000300048a947 */ /* 0x000fea0003800000 */
[----:B-123--:R-:W-:Y:S01]  /*a9b0*/  IMAD.MOV.U32 R9, RZ, RZ, R5 ;  /* 0x000000ffff097224 */ /* 0x00efe200078e0005 */
[----:B------:R-:W-:Y:S01]  /*a9c0*/  UMOV UR28, UR51 ;  /* 0x00000033001c7c82 */ /* 0x000fe20008000000 */
[----:B------:R-:W-:Y:S01]  /*a9d0*/  IMAD.MOV.U32 R8, RZ, RZ, R0 ;  /* 0x000000ffff087224 */ /* 0x000fe200078e0000 */
[----:B------:R-:W-:Y:S01]  /*a9e0*/  UMOV UR55, UR48 ;  /* 0x0000003000377c82 */ /* 0x000fe20008000000 */
[----:B------:R-:W-:Y:S01]  /*a9f0*/  ULDC UR34, c[0x0][0x9e4] ;  /* 0x0002790000227ab9 */ /* 0x000fe20000000800 */
[----:B------:R-:W-:Y:S01]  /*aa00*/  ULDC UR54, c[0x0][0x9dc] ;  /* 0x0002770000367ab9 */ /* 0x000fe20000000800 */
[----:B------:R-:W-:Y:S01]  /*aa10*/  ULDC UR33, c[0x0][0x988] ;  /* 0x0002620000217ab9 */ /* 0x000fe20000000800 */
[----:B------:R-:W-:-:S05]  /*aa20*/  ULDC UR35, c[0x0][0x9e0] ;  /* 0x0002780000237ab9 */ /* 0x000fca0000000800 */
.L_x_10502:
[----:B------:R-:W-:Y:S01]  /*aa30*/  UIADD3 UR48, UR55, 0x1, URZ ;  /* 0x0000000137307890 */ /* 0x000fe2000fffe03f */
[----:B------:R-:W-:-:S03]  /*aa40*/  ISETP.NE.AND P3, PT, RZ, UR45, PT ;  /* 0x0000002dff007c0c */ /* 0x000fc6000bf65270 */
[----:B------:R-:W-:-:S04]  /*aa50*/  UISETP.NE.AND UP1, UPT, UR48, 0x2, UPT ;  /* 0x000000023000788c */ /* 0x000fc8000bf25270 */
[----:B------:R-:W-:Y:S02]  /*aa60*/  USEL UR51, URZ, 0x1, UP1 ;  /* 0x000000013f337887 */ /* 0x000fe40008800000 */
[----:B------:R-:W-:Y:S02]  /*aa70*/  USEL UR48, UR48, URZ, UP1 ;  /* 0x0000003f30307287 */ /* 0x000fe40008800000 */
[----:B------:R-:W-:Y:S02]  /*aa80*/  ULOP3.LUT UR51, UR28, UR51, URZ, 0x3c, !UPT ;  /* 0x000000331c337292 */ /* 0x000fe4000f8e3c3f */
[----:B----4-:R-:W-:Y:S10]  /*aa90*/  @P3 BRA `(.L_x_10486) ;  /* 0x00000000002c3947 */ /* 0x010ff40003800000 */
[----:B------:R-:W-:Y:S05]  /*aaa0*/  @!P0 BRA `(.L_x_10487) ;  /* 0x0000000000048947 */ /* 0x000fea0003800000 */
[----:B------:R-:W-:Y:S01]  /*aab0*/  BPT.TRAP 0x1 ;  /* 0x000000040000795c */ /* 0x000fe20000300000 */
.L_x_10487:
[----:B------:R-:W-:Y:S01]  /*aac0*/  ULEA UR6, UR48, UR42, 0x3 ;  /* 0x0000002a30067291 */ /* 0x000fe2000f8e183f */
[----:B------:R-:W-:-:S05]  /*aad0*/  IMAD.U32 R0, RZ, RZ, UR51 ;  /* 0x00000033ff007e24 */ /* 0x000fca000f8e00ff */
[----:B------:R-:W-:-:S04]  /*aae0*/  SHF.L.U32 R0, R0, 0x1f, RZ ;  /* 0x0000001f00007819 */ /* 0x000fc800000006ff */
[----:B------:R0:W1:Y:S01]  /*aaf0*/  SYNCS.PHASECHK.TRANS64.TRYWAIT P2, [UR6+0x2d830], R0 ;  /* 0x02d83000ff0075a7 */ /* 0x0000620008040146 */
[----:B------:R-:W-:Y:S05]  /*ab00*/  @!P0 BRA `(.L_x_10488) ;  /* 0x0000000000048947 */ /* 0x000fea0003800000 */
[----:B------:R-:W-:Y:S01]  /*ab10*/  BPT.TRAP 0x1 ;  /* 0x000000040000795c */ /* 0x000fe20000300000 */
.L_x_10488:
[----:B-1----:R-:W-:Y:S05]  /*ab20*/  @P2 BRA `(.L_x_10486) ;  /* 0x0000000000082947 */ /* 0x002fea0003800000 */
[----:B------:R-:W1:Y:S02]  /*ab30*/  SYNCS.PHASECHK.TRANS64.TRYWAIT P2, [UR6+0x2d830], R0 ;  /* 0x02d83000ff0075a7 */ /* 0x000e640008040146 */
[----:B-1----:R-:W-:Y:S05]  /*ab40*/  @!P2 BRA `(.L_x_10489) ;  /* 0x000000d400d4a947 */ /* 0x002fea0003800000 */
.L_x_10486:
        /* <DEDUP_REMOVED lines=37> */
.L_x_10491:
[----:B------:R-:W-:Y:S01]  /*ada0*/  ULEA UR6, UR55, UR42, 0x3 ;  /* 0x0000002a37067291 */ /* 0x000fe2000f8e183f */
[----:B------:R-:W-:-:S05]  /*adb0*/  IMAD.U32 R0, RZ, RZ, UR28 ;  /* 0x0000001cff007e24 */ /* 0x000fca000f8e00ff */
[----:B------:R-:W-:-:S04]  /*adc0*/  SHF.L.U32 R0, R0, 0x1f, RZ ;  /* 0x0000001f00007819 */ /* 0x000fc800000006ff */
[----:B------:R0:W1:Y:S01]  /*add0*/  SYNCS.PHASECHK.TRANS64.TRYWAIT P2, [UR6+0x2d850], R0 ;  /* 0x02d85000ff0075a7 */ /* 0x0000620008040146 */
[----:B------:R-:W-:Y:S05]  /*ade0*/  @!P0 BRA `(.L_x_10492) ;  /* 0x0000000000048947 */ /* 0x000fea0003800000 */
[----:B------:R-:W-:Y:S01]  /*adf0*/  BPT.TRAP 0x1 ;  /* 0x000000040000795c */ /* 0x000fe20000300000 */
.L_x_10492:
[----:B-1----:R-:W-:Y:S05]  /*ae00*/  @P2 BRA `(.L_x_10490) ;  /* 0x0000000000082947 */ /* 0x002fea0003800000 */
[----:B------:R-:W1:Y:S02]  /*ae10*/  SYNCS.PHASECHK.TRANS64.TRYWAIT P2, [UR6+0x2d850], R0 ;  /* 0x02d85000ff0075a7 */ /* 0x000e640008040146 */
[----:B-1----:R-:W-:Y:S05]  /*ae20*/  @!P2 BRA `(.L_x_10493) ;  /* 0x000000d40034a947 */ /* 0x002fea0003800000 */
.L_x_10490:
[----:B------:R-:W-:Y:S01]  /*ae30*/  UIADD3 UR6, UR42, 0x400, URZ ;  /* 0x000004002a067890 */ /* 0x000fe2000fffe03f */
[----:B------:R-:W-:Y:S01]  /*ae40*/  WARPGROUP.ARRIVE ;  /* 0x00000000000079c5 */ /* 0x000fe20000000000 */
[----:B------:R-:W-:Y:S01]  /*ae50*/  UMOV UR29, 0x40000040 ;  /* 0x40000040001d7882 */ /* 0x000fe20000000000 */
[----:B------:R-:W-:Y:S01]  /*ae60*/  UMOV UR31, 0x80000020 ;  /* 0x80000020001f7882 */ /* 0x000fe20000000000 */
[----:B------:R-:W-:-:S03]  /*ae70*/  USHF.R.U32.HI UR6, URZ, 0x4, UR6 ;  /* 0x000000043f067899 */ /* 0x000fc60008011606 */
[----:B------:R-:W1:Y:S01]  /*ae80*/  S2R R6, SR_TID.X ;  /* 0x0000000000067919 */ /* 0x000e620000002100 */
[----:B------:R-:W-:Y:S01]  /*ae90*/  PLOP3.LUT P2, PT, PT, PT, UP0, 0x80, 0x0 ;  /* 0x000000000000781c */ /* 0x000fe20003f4f008 */
[----:B------:R-:W-:Y:S01]  /*aea0*/  VIADD R13, R136, UR40 ;  /* 0x00000028880d7c36 */ /* 0x000fe20008000000 */
[----:B------:R-:W-:Y:S01]  /*aeb0*/  ULOP3.LUT UR6, UR6, 0x3fff, URZ, 0xc0, !UPT ;  /* 0x00003fff06067892 */ /* 0x000fe2000f8ec03f */
[----:B------:R-:W-:Y:S02]  /*aec0*/  IMAD.SHL.U32 R12, R2, 0x80, RZ ;  /* 0x00000080020c7824 */ /* 0x000fe400078e00ff */
[----:B------:R-:W-:Y:S01]  /*aed0*/  IMAD.U32 R10, RZ, RZ, UR47 ;  /* 0x0000002fff0a7e24 */ /* 0x000fe2000f8e00ff */
[----:B------:R-:W-:Y:S02]  /*aee0*/  ULOP3.LUT UR7, UR6, 0x2000000, URZ, 0xfc, !UPT ;  /* 0x0200000006077892 */ /* 0x000fe4000f8efc3f */
[----:B------:R-:W-:Y:S02]  /*aef0*/  ULOP3.LUT UR6, UR44, 0x10000, URZ, 0xfc, !UPT ;  /* 0x000100002c067892 */ /* 0x000fe4000f8efc3f */
[----:B------:R-:W-:-:S05]  /*af00*/  UIMAD UR7, UR55, 0x600, UR7 ;  /* 0x00000600370778a4 */ /* 0x000fca000f8e0207 */
        /* <DEDUP_REMOVED lines=53> */
[----:B------:R-:W-:-:S04]  /*b260*/  @UP0 ULDC UR6, c[0x0][0x450] ;  /* 0x0001140000060ab9 */ /* 0x000fc80000000800 */
[----:B------:R-:W-:Y:S01]  /*b270*/  @P2 SHF.R.U32.HI R13, RZ, UR6, R0 ;  /* 0x00000006ff0d2c19 */ /* 0x000fe20008011600 */
[----:B------:R-:W-:Y:S01]  /*b280*/  IMAD.U32 R0, RZ, RZ, UR48 ;  /* 0x00000030ff007e24 */ /* 0x000fe2000f8e00ff */
[----:B------:R-:W-:Y:S01]  /*b290*/  ISETP.GE.U32.AND P2, PT, R6, 0x180, PT ;  /* 0x000001800600780c */ /* 0x000fe20003f46070 */
[----:B------:R-:W-:Y:S02]  /*b2a0*/  ULOP3.LUT UR6, URZ, UR54, URZ, 0x33, !UPT ;  /* 0x000000363f067292 */ /* 0x000fe4000f8e333f */
[----:B------:R-:W0:Y:S01]  /*b2b0*/  SHFL.IDX PT, R14, R13, RZ, 0x1c1f ;  /* 0x001c1fff0d0e7589 */ /* 0x000e2200000e0000 */
[----:B------:R-:W-:Y:S02]  /*b2c0*/  @!P1 LEA R0, R0, UR42, 0x3 ;  /* 0x0000002a00009c11 */ /* 0x000fe4000f8e18ff */
[----:B------:R-:W-:-:S03]  /*b2d0*/  SEL R5, R5, 0x9, !P2 ;  /* 0x0000000905057807 */ /* 0x000fc60005000000 */
        /* <DEDUP_REMOVED lines=8> */
[----:B-1----:R-:W-:-:S04]  /*b360*/  IADD3 R0, -R16, 0x1, -R12 ;  /* 0x0000000110007810 */ /* 0x002fc80007ffe90c */
[----:B------:R-:W-:-:S05]  /*b370*/  IADD3 R10, -R10, UR39, R0 ;  /* 0x000000270a0a7c10 */ /* 0x000fca000fffe100 */
[C---:B------:R-:W-:Y:S02]  /*b380*/  VIADD R11, R10.reuse, UR35 ;  /* 0x000000230a0b7c36 */ /* 0x040fe40008000000 */
[----:B------:R-:W-:Y:S02]  /*b390*/  VIADD R10, R10, UR6 ;  /* 0x000000060a0a7c36 */ /* 0x000fe40008000000 */
[C---:B0-----:R-:W-:Y:S02]  /*b3a0*/  IMAD.IADD R5, R14.reuse, 0x1, R11 ;  /* 0x000000010e057824 */ /* 0x041fe400078e020b */
        /* <DEDUP_REMOVED lines=15> */
.L_x_10496:
[----:B------:R-:W-:-:S05]  /*b4a0*/  IMAD.U32 R15, RZ, RZ, UR34 ;  /* 0x00000022ff0f7e24 */ /* 0x000fca000f8e00ff */
[----:B------:R-:W-:-:S13]  /*b4b0*/  ISETP.NE.AND P2, PT, R15, 0x1, PT ;  /* 0x000000010f00780c */ /* 0x000fda0003f45270 */
[----:B------:R-:W0:Y:S02]  /*b4c0*/  @P2 LDC.64 R6, c[0x0][0x9e8] ;  /* 0x00027a00ff062b82 */ /* 0x000e240000000a00 */
[----:B0-----:R-:W-:-:S05]  /*b4d0*/  @P2 IMAD.HI.U32 R6, R14, R6, RZ ;  /* 0x000000060e062227 */ /* 0x001fca00078e00ff */
[----:B------:R-:W-:-:S07]  /*b4e0*/  @P2 SHF.R.U32.HI R14, RZ, R7, R6 ;  /* 0x00000007ff0e2219 */ /* 0x000fce0000011606 */
.L_x_10497:
[----:B------:R-:W-:Y:S05]  /*b4f0*/  BSYNC B0 ;  /* 0x0000000000007941 */ /* 0x000fea0003800000 */
.L_x_10495:
[----:B------:R-:W-:-:S04]  /*b500*/  IMAD R14, R14, R15, -R12 ;  /* 0x0000000f0e0e7224 */ /* 0x000fc800078e0a0c */
[----:B------:R-:W-:-:S05]  /*b510*/  IMAD.IADD R14, R14, 0x1, -R16 ;  /* 0x000000010e0e7824 */ /* 0x000fca00078e0a10 */
[----:B------:R-:W-:Y:S02]  /*b520*/  VIMNMX R0, R0, R14, !PT ;  /* 0x0000000e00007248 */ /* 0x000fe40007fe0100 */
[----:B------:R-:W-:-:S07]  /*b530*/  VIADDMNMX R5, R14, R15, R5, PT ;  /* 0x0000000f0e057246 */ /* 0x000fce0003800105 */
.L_x_10494:
        /* <DEDUP_REMOVED lines=12> */
[----:B------:R-:W-:Y:S01]  /*b600*/  ISETP.LT.OR P4, PT, R5, 0xa, P4 ;  /* 0x0000000a0500780c */ /* 0x000fe20002781670 */
[--C-:B0-----:R-:W-:Y:S01]  /*b610*/  IMAD.IADD R11, R11, 0x1, R13.reuse ;  /* 0x000000010b0b7824 */ /* 0x101fe200078e020d */
[----:B------:R-:W-:Y:S01]  /*b620*/  ISETP.LT.OR P6, PT, R5, 0x11, P6 ;  /* 0x000000110500780c */ /* 0x000fe200037c1670 */
[----:B------:R-:W-:Y:S01]  /*b630*/  IMAD.IADD R10, R10, 0x1, R13 ;  /* 0x000000010a0a7824 */ /* 0x000fe200078e020d */
        /* <DEDUP_REMOVED lines=98> */
.L_x_10500:
[----:B------:R-:W-:-:S05]  /*bc60*/  IMAD.U32 R0, RZ, RZ, UR34 ;  /* 0x00000022ff007e24 */ /* 0x000fca000f8e00ff */
[----:B------:R-:W-:-:S13]  /*bc70*/  ISETP.NE.AND P3, PT, R0, 0x1, PT ;  /* 0x000000010000780c */ /* 0x000fda0003f65270 */
[----:B------:R-:W0:Y:S02]  /*bc80*/  @P3 LDC.64 R6, c[0x0][0x9e8] ;  /* 0x00027a00ff063b82 */ /* 0x000e240000000a00 */
[----:B0-----:R-:W-:-:S05]  /*bc90*/  @P3 IMAD.HI.U32 R6, R13, R6, RZ ;  /* 0x000000060d063227 */ /* 0x001fca00078e00ff */
[----:B------:R-:W-:-:S07]  /*bca0*/  @P3 SHF.R.U32.HI R13, RZ, R7, R6 ;  /* 0x00000007ff0d3219 */ /* 0x000fce0000011606 */
.L_x_10501:
[----:B------:R-:W-:Y:S05]  /*bcb0*/  BSYNC B0 ;  /* 0x0000000000007941 */ /* 0x000fea0003800000 */
.L_x_10499:
[----:B------:R-:W-:-:S04]  /*bcc0*/  IMAD R12, R13, R0, -R12 ;  /* 0x000000000d0c7224 */ /* 0x000fc800078e0a0c */
[----:B------:R-:W-:-:S05]  /*bcd0*/  IMAD.IADD R12, R12, 0x1, -R16 ;  /* 0x000000010c0c7824 */ /* 0x000fca00078e0a10 */
[----:B------:R-:W-:Y:S02]  /*bce0*/  VIMNMX R10, R10, R12, !PT ;  /* 0x0000000c0a0a7248 */ /* 0x000fe40007fe0100 */
[----:B------:R-:W-:-:S07]  /*bcf0*/  VIADDMNMX R11, R12, R0, R11, PT ;  /* 0x000000000c0b7246 */ /* 0x000fce000380010b */
.L_x_10498:
[----:B------:R-:W-:Y:S01]  /*bd00*/  FMNMX.FTZ R0, R24, R8, !PT ;  /* 0x0000000818007209 */ /* 0x000fe20007810000 */
[----:B------:R-:W-:Y:S01]  /*bd10*/  IMAD.U32 R13, RZ, RZ, UR55 ;  /* 0x00000037ff0d7e24 */ /* 0x000fe2000f8e00ff */
[C---:B------:R-:W-:Y:S01]  /*bd20*/  ISETP.GT.AND P4, PT, R10.reuse, 0x8, P2 ;  /* 0x000000080a00780c */ /* 0x040fe20001784270 */
[----:B------:R-:W-:Y:S01]  /*bd30*/  UMOV UR28, UR51 ;  /* 0x00000033001c7c82 */ /* 0x000fe20008000000 */
[----:B------:R-:W-:Y:S01]  /*bd40*/  FMNMX.FTZ R0, R25, R0, !PT ;  /* 0x0000000019007209 */ /* 0x000fe20007810000 */
[----:B------:R-:W-:Y:S01]  /*bd50*/  UMOV UR55, UR48 ;  /* 0x0000003000377c82 */ /* 0x000fe20008000000 */
        /* <DEDUP_REMOVED lines=76> */
[----:B------:R-:W-:Y:S02]  /*c220*/  ISETP.LT.OR P6, PT, R11, 0x61, P6 ;  /* 0x000000610b00780c */ /* 0x000fe400037c1670 */
[----:B------:R-:W-:Y:S01]  /*c230*/  FSEL R71, R71, -INF , !P4 ;  /* 0xff80000047477808 */ /* 0x000fe20006000000 */
[----:B------:R-:W0:Y:S01]  /*c240*/  SHFL.BFLY PT, R5, R0, 0x1, 0x1f ;  /* 0x0c201f0000057f89 */ /* 0x000e2200000e0000 */
[----:B------:R-:W-:Y:S02]  /*c250*/  ISETP.GT.AND P4, PT, R10, 0x68, P2 ;  /* 0x000000680a00780c */ /* 0x000fe40001784270 */
[----:B------:R-:W-:Y:S02]  /*c260*/  FSEL R74, R74, -INF , !P6 ;  /* 0xff8000004a4a7808 */ /* 0x000fe40007000000 */
[----:B------:R-:W-:Y:S02]  /*c270*/  ISETP.GT.AND P6, PT, R10, 0x69, P2 ;  /* 0x000000690a00780c */ /* 0x000fe400017c4270 */
[----:B------:R-:W-:-:S02]  /*c280*/  ISETP.LT.OR P4, PT, R11, 0x69, P4 ;  /* 0x000000690b00780c */ /* 0x000fc40002781670 */
[----:B------:R-:W-:Y:S02]  /*c290*/  ISETP.LT.OR P6, PT, R11, 0x6a, P6 ;  /* 0x0000006a0b00780c */ /* 0x000fe400037c1670 */
[----:B------:R-:W-:Y:S02]  /*c2a0*/  FSEL R78, R78, -INF , !P4 ;  /* 0xff8000004e4e7808 */ /* 0x000fe40006000000 */
[C---:B------:R-:W-:Y:S02]  /*c2b0*/  ISETP.GT.AND P4, PT, R10.reuse, 0x70, P2 ;  /* 0x000000700a00780c */ /* 0x040fe40001784270 */
[----:B------:R-:W-:Y:S02]  /*c2c0*/  FSEL R79, R79, -INF , !P6 ;  /* 0xff8000004f4f7808 */ /* 0x000fe40007000000 */
[----:B------:R-:W-:Y:S02]  /*c2d0*/  ISETP.GT.AND P6, PT, R10, 0x71, P2 ;  /* 0x000000710a00780c */ /* 0x000fe400017c4270 */
[----:B------:R-:W-:-:S02]  /*c2e0*/  ISETP.LT.OR P4, PT, R11, 0x71, P4 ;  /* 0x000000710b00780c */ /* 0x000fc40002781670 */
[----:B------:R-:W-:Y:S02]  /*c2f0*/  ISETP.LT.OR P6, PT, R11, 0x72, P6 ;  /* 0x000000720b00780c */ /* 0x000fe400037c1670 */
[----:B------:R-:W-:Y:S02]  /*c300*/  FSEL R82, R82, -INF , !P4 ;  /* 0xff80000052527808 */ /* 0x000fe40006000000 */
[----:B0-----:R-:W-:Y:S02]  /*c310*/  FMNMX.FTZ R0, R0, R5, !PT ;  /* 0x0000000500007209 */ /* 0x001fe40007810000 */
[----:B------:R-:W-:Y:S02]  /*c320*/  FSEL R83, R83, -INF , !P6 ;  /* 0xff80000053537808 */ /* 0x000fe40007000000 */
[C---:B------:R-:W-:Y:S01]  /*c330*/  FSETP.NEU.FTZ.AND P3, PT, R0.reuse, -INF , PT ;  /* 0xff8000000000780b */ /* 0x040fe20003f7d000 */
[----:B------:R-:W-:Y:S01]  /*c340*/  FMUL.FTZ R5, R0, UR33 ;  /* 0x0000002100057c20 */ /* 0x000fe20008410000 */
[----:B------:R-:W-:-:S02]  /*c350*/  @!P1 LEA R13, R13, UR42, 0x3 ;  /* 0x0000002a0d0d9c11 */ /* 0x000fc4000f8e18ff */
[----:B------:R-:W-:Y:S02]  /*c360*/  FSEL R6, R0, RZ, P3 ;  /* 0x000000ff00067208 */ /* 0x000fe40001800000 */
[----:B------:R-:W-:Y:S01]  /*c370*/  FSEL R5, R5, RZ, P3 ;  /* 0x000000ff05057208 */ /* 0x000fe20001800000 */
[----:B------:R-:W-:Y:S01]  /*c380*/  @!P1 VIADD R13, R13, 0x2d860 ;  /* 0x0002d8600d0d9836 */ /* 0x000fe20000000000 */
[----:B------:R-:W-:Y:S01]  /*c390*/  ISETP.GT.AND P3, PT, R10, 0x1, P2 ;  /* 0x000000010a00780c */ /* 0x000fe20001764270 */
[----:B------:R-:W-:Y:S02]  /*c3a0*/  FADD.FTZ R6, -R6, R8 ;  /* 0x0000000806067221 */ /* 0x000fe40000010100 */
[--C-:B------:R-:W-:Y:S01]  /*c3b0*/  FFMA.FTZ R24, R24, UR33, -R5.reuse ;  /* 0x0000002118187c23 */ /* 0x100fe20008010805 */
        /* <DEDUP_REMOVED lines=43> */
[----:B------:R-:W-:Y:S01]  /*c670*/  FFMA.FTZ R85, R85, UR33, -R5 ;  /* 0x0000002155557c23 */ /* 0x000fe20008010805 */
[----:B------:R-:W-:Y:S01]  /*c680*/  FSEL R51, R51, -INF , !P3 ;  /* 0xff80000033337808 */ /* 0x000fe20005800000 */
[----:B------:R-:W-:Y:S01]  /*c690*/  FMUL.FTZ R6, R6, UR33 ;  /* 0x0000002106067c20 */ /* 0x000fe20008410000 */
[----:B------:R-:W-:Y:S01]  /*c6a0*/  ISETP.GT.AND P3, PT, R10, 0x40, P2 ;  /* 0x000000400a00780c */ /* 0x000fe20001764270 */
[----:B------:R-:W-:Y:S01]  /*c6b0*/  MUFU.EX2 R12, R24 ;  /* 0x00000018000c7308 */ /* 0x000fe20000000800 */
[----:B------:R-:W-:-:S02]  /*c6c0*/  @!P1 PRMT R13, RZ, 0x654, R13 ;  /* 0x00000654ff0d9816 */ /* 0x000fc4000000000d */
[----:B------:R-:W-:Y:S02]  /*c6d0*/  ISETP.LT.OR P3, PT, R11, 0x41, P3 ;  /* 0x000000410b00780c */ /* 0x000fe40001f61670 */
[----:B------:R0:W-:Y:S02]  /*c6e0*/  @!P1 SYNCS.ARRIVE.TRANS64.RED.A1T0 RZ, [R13+URZ], RZ ;  /* 0x000000ff0dff99a7 */ /* 0x0001e4000810043f */
[----:B------:R-:W-:Y:S01]  /*c6f0*/  FSEL R58, R58, -INF , !P3 ;  /* 0xff8000003a3a7808 */ /* 0x000fe20005800000 */
[----:B------:R-:W1:Y:S01]  /*c700*/  MUFU.EX2 R6, R6 ;  /* 0x0000000600067308 */ /* 0x000e620000000800 */
[----:B------:R-:W-:-:S04]  /*c710*/  ISETP.GT.AND P3, PT, R10, 0x49, P2 ;  /* 0x000000490a00780c */ /* 0x000fc80001764270 */
[----:B------:R-:W-:-:S03]  /*c720*/  ISETP.LT.OR P3, PT, R11, 0x4a, P3 ;  /* 0x0000004a0b00780c */ /* 0x000fc60001f61670 */
[----:B------:R-:W2:Y:S01]  /*c730*/  MUFU.EX2 R25, R25 ;  /* 0x0000001900197308 */ /* 0x000ea20000000800 */
[----:B------:R-:W-:Y:S02]  /*c740*/  FSEL R63, R63, -INF , !P3 ;  /* 0xff8000003f3f7808 */ /* 0x000fe40005800000 */
[----:B------:R-:W-:-:S04]  /*c750*/  ISETP.GT.AND P3, PT, R10, 0x58, P2 ;  /* 0x000000580a00780c */ /* 0x000fc80001764270 */
[----:B------:R-:W-:Y:S01]  /*c760*/  ISETP.LT.OR P3, PT, R11, 0x59, P3 ;  /* 0x000000590b00780c */ /* 0x000fe20001f61670 */
[----:B------:R-:W3:Y:S01]  /*c770*/  MUFU.EX2 R14, R28 ;  /* 0x0000001c000e7308 */ /* 0x000ee20000000800 */
[----:B-1----:R-:W-:Y:S01]  /*c780*/  FFMA.FTZ R4, R6, R4, R12 ;  /* 0x0000000406047223 */ /* 0x002fe2000001000c */
[-C--:B------:R-:W-:Y:S01]  /*c790*/  FMUL.FTZ R88, R88, R6.reuse ;  /* 0x0000000658587220 */ /* 0x080fe20000410000 */
[----:B------:R-:W-:Y:S01]  /*c7a0*/  FSEL R70, R70, -INF , !P3 ;  /* 0xff80000046467808 */ /* 0x000fe20005800000 */
[-C--:B------:R-:W-:Y:S01]  /*c7b0*/  FMUL.FTZ R89, R89, R6.reuse ;  /* 0x0000000659597220 */ /* 0x080fe20000410000 */
[----:B------:R-:W-:Y:S01]  /*c7c0*/  ISETP.GT.AND P3, PT, R10, 0x61, P2 ;  /* 0x000000610a00780c */ /* 0x000fe20001764270 */
[-C--:B------:R-:W-:Y:S01]  /*c7d0*/  FMUL.FTZ R92, R92, R6.reuse ;  /* 0x000000065c5c7220 */ /* 0x080fe20000410000 */
[----:B------:R-:W-:Y:S01]  /*c7e0*/  FMUL.FTZ R93, R93, R6 ;  /* 0x000000065d5d7220 */ /* 0x000fe20000410000 */
[----:B------:R-:W1:Y:S01]  /*c7f0*/  MUFU.EX2 R29, R29 ;  /* 0x0000001d001d7308 */ /* 0x000e620000000800 */
[----:B------:R-:W-:Y:S01]  /*c800*/  ISETP.LT.OR P3, PT, R11, 0x62, P3 ;  /* 0x000000620b00780c */ /* 0x000fe20001f61670 */
[C---:B--2---:R-:W-:Y:S01]  /*c810*/  FADD.FTZ R4, R25.reuse, R4 ;  /* 0x0000000419047221 */ /* 0x044fe20000010000 */
[----:B------:R-:W-:Y:S01]  /*c820*/  F2FP.F16.F32.PACK_AB R12, R25, R12 ;  /* 0x0000000c190c723e */ /* 0x000fe200000000ff */
[-C--:B------:R-:W-:Y:S01]  /*c830*/  FMUL.FTZ R96, R96, R6.reuse ;  /* 0x0000000660607220 */ /* 0x080fe20000410000 */
[----:B------:R-:W-:Y:S01]  /*c840*/  FSEL R75, R75, -INF , !P3 ;  /* 0xff8000004b4b7808 */ /* 0x000fe20005800000 */
[-C--:B------:R-:W-:Y:S01]  /*c850*/  FMUL.FTZ R97, R97, R6.reuse ;  /* 0x0000000661617220 */ /* 0x080fe20000410000 */
[----:B------:R-:W-:Y:S01]  /*c860*/  ISETP.GT.AND P3, PT, R10, RZ, P2 ;  /* 0x000000ff0a00720c */ /* 0x000fe20001764270 */
[----:B------:R-:W-:Y:S01]  /*c870*/  MUFU.EX2 R32, R32 ;  /* 0x0000002000207308 */ /* 0x000fe20000000800 */
[----:B---3--:R-:W-:Y:S01]  /*c880*/  FADD.FTZ R4, R14, R4 ;  /* 0x000000040e047221 */ /* 0x008fe20000010000 */
[-C--:B------:R-:W-:Y:S01]  /*c890*/  FMUL.FTZ R100, R100, R6.reuse ;  /* 0x0000000664647220 */ /* 0x080fe20000410000 */
[----:B------:R-:W-:Y:S01]  /*c8a0*/  ISETP.LT.OR P3, PT, R11, 0x1, P3 ;  /* 0x000000010b00780c */ /* 0x000fe20001f61670 */
[-C--:B------:R-:W-:Y:S01]  /*c8b0*/  FMUL.FTZ R101, R101, R6.reuse ;  /* 0x0000000665657220 */ /* 0x080fe20000410000 */
[-C--:B------:R-:W-:Y:S01]  /*c8c0*/  FMUL.FTZ R104, R104, R6.reuse ;  /* 0x0000000668687220 */ /* 0x080fe20000410000 */
[-C--:B------:R-:W-:Y:S01]  /*c8d0*/  FMUL.FTZ R105, R105, R6.reuse ;  /* 0x0000000669697220 */ /* 0x080fe20000410000 */
[----:B------:R-:W-:Y:S01]  /*c8e0*/  FSEL R26, R26, -INF , !P3 ;  /* 0xff8000001a1a7808 */ /* 0x000fe20005800000 */
[----:B------:R-:W-:Y:S01]  /*c8f0*/  MUFU.EX2 R33, R33 ;  /* 0x0000002100217308 */ /* 0x000fe20000000800 */
[----:B------:R-:W-:Y:S01]  /*c900*/  ISETP.GT.AND P3, PT, R10, 0x78, P2 ;  /* 0x000000780a00780c */ /* 0x000fe20001764270 */
[-C--:B------:R-:W-:Y:S01]  /*c910*/  FMUL.FTZ R108, R108, R6.reuse ;  /* 0x000000066c6c7220 */ /* 0x080fe20000410000 */
[----:B------:R-:W-:Y:S01]  /*c920*/  FMNMX.FTZ R8, R26, R9, !PT ;  /* 0x000000091a087209 */ /* 0x000fe20007810000 */
[-C--:B------:R-:W-:Y:S01]  /*c930*/  FMUL.FTZ R109, R109, R6.reuse ;  /* 0x000000066d6d7220 */ /* 0x080fe20000410000 */
[----:B------:R-:W-:Y:S01]  /*c940*/  ISETP.GT.AND P2, PT, R10, 0x79, P2 ;  /* 0x000000790a00780c */ /* 0x000fe20001744270 */
[----:B------:R-:W-:Y:S01]  /*c950*/  FMUL.FTZ R112, R112, R6 ;  /* 0x0000000670707220 */ /* 0x000fe20000410000 */
[----:B------:R-:W-:Y:S01]  /*c960*/  FMNMX.FTZ R5, R27, R8, !PT ;  /* 0x000000081b057209 */ /* 0x000fe20007810000 */
[----:B------:R-:W-:Y:S01]  /*c970*/  MUFU.EX2 R36, R36 ;  /* 0x0000002400247308 */ /* 0x000fe20000000800 */
[----:B------:R-:W-:Y:S01]  /*c980*/  ISETP.LT.OR P3, PT, R11, 0x79, P3 ;  /* 0x000000790b00780c */ /* 0x000fe20001f61670 */
[-C--:B------:R-:W-:Y:S01]  /*c990*/  FMUL.FTZ R113, R113, R6.reuse ;  /* 0x0000000671717220 */ /* 0x080fe20000410000 */
[----:B------:R-:W-:Y:S01]  /*c9a0*/  FMNMX.FTZ R8, R30, R5, !PT ;  /* 0x000000051e087209 */ /* 0x000fe20007810000 */
[-C--:B------:R-:W-:Y:S01]  /*c9b0*/  FMUL.FTZ R116, R116, R6.reuse ;  /* 0x0000000674747220 */ /* 0x080fe20000410000 */
[----:B------:R-:W-:Y:S01]  /*c9c0*/  ISETP.LT.OR P2, PT, R11, 0x7a, P2 ;  /* 0x0000007a0b00780c */ /* 0x000fe20001741670 */
[----:B------:R-:W-:Y:S01]  /*c9d0*/  FMUL.FTZ R117, R117, R6 ;  /* 0x0000000675757220 */ /* 0x000fe20000410000 */
[----:B------:R-:W-:Y:S01]  /*c9e0*/  FMNMX.FTZ R5, R31, R8, !PT ;  /* 0x000000081f057209 */ /* 0x000fe20007810000 */
[----:B------:R-:W-:Y:S01]  /*c9f0*/  MUFU.EX2 R37, R37 ;  /* 0x0000002500257308 */ /* 0x000fe20000000800 */
[----:B------:R-:W-:Y:S01]  /*ca00*/  FSEL R86, R86, -INF , !P3 ;  /* 0xff80000056567808 */ /* 0x000fe20005800000 */
[-C--:B------:R-:W-:Y:S01]  /*ca10*/  FMUL.FTZ R120, R120, R6.reuse ;  /* 0x0000000678787220 */ /* 0x080fe20000410000 */
[----:B------:R-:W-:Y:S01]  /*ca20*/  FMNMX.FTZ R8, R34, R5, !PT ;  /* 0x0000000522087209 */ /* 0x000fe20007810000 */
[-C--:B------:R-:W-:Y:S01]  /*ca30*/  FMUL.FTZ R121, R121, R6.reuse ;  /* 0x0000000679797220 */ /* 0x080fe20000410000 */
[----:B------:R-:W-:Y:S01]  /*ca40*/  FSEL R87, R87, -INF , !P2 ;  /* 0xff80000057577808 */ /* 0x000fe20005000000 */
[----:B------:R-:W-:Y:S01]  /*ca50*/  FMUL.FTZ R124, R124, R6 ;  /* 0x000000067c7c7220 */ /* 0x000fe20000410000 */
[----:B------:R-:W-:Y:S01]  /*ca60*/  FMNMX.FTZ R5, R35, R8, !PT ;  /* 0x0000000823057209 */ /* 0x000fe20007810000 */
[----:B------:R-:W-:Y:S01]  /*ca70*/  MUFU.EX2 R41, R41 ;  /* 0x0000002900297308 */ /* 0x000fe20000000800 */
[----:B-1----:R-:W-:Y:S01]  /*ca80*/  F2FP.F16.F32.PACK_AB R14, R29, R14 ;  /* 0x0000000e1d0e723e */ /* 0x002fe200000000ff */
[-C--:B------:R-:W-:Y:S01]  /*ca90*/  FMUL.FTZ R125, R125, R6.reuse ;  /* 0x000000067d7d7220 */ /* 0x080fe20000410000 */
[----:B------:R-:W-:Y:S01]  /*caa0*/  FMNMX.FTZ R8, R38, R5, !PT ;  /* 0x0000000526087209 */ /* 0x000fe20007810000 */
[-C--:B------:R-:W-:Y:S01]  /*cab0*/  FMUL.FTZ R128, R128, R6.reuse ;  /* 0x0000000680807220 */ /* 0x080fe20000410000 */
[-C--:B------:R-:W-:Y:S01]  /*cac0*/  FMUL.FTZ R129, R129, R6.reuse ;  /* 0x0000000681817220 */ /* 0x080fe20000410000 */
[----:B------:R-:W-:Y:S01]  /*cad0*/  FMUL.FTZ R132, R132, R6 ;  /* 0x0000000684847220 */ /* 0x000fe20000410000 */
[----:B------:R-:W-:Y:S01]  /*cae0*/  FMNMX.FTZ R5, R39, R8, !PT ;  /* 0x0000000827057209 */ /* 0x000fe20007810000 */
[----:B------:R-:W-:Y:S01]  /*caf0*/  MUFU.EX2 R45, R45 ;  /* 0x0000002d002d7308 */ /* 0x000fe20000000800 */
[----:B------:R-:W-:-:S02]  /*cb00*/  FMUL.FTZ R133, R133, R6 ;  /* 0x0000000685857220 */ /* 0x000fc40000410000 */
        /* <DEDUP_REMOVED lines=47> */
[----:B------:R-:W-:-:S03]  /*ce00*/  FADD.FTZ R7, R29, R4 ;  /* 0x000000041d077221 */ /* 0x000fc60000010000 */
[C---:B------:R-:W-:Y:S01]  /*ce10*/  FSETP.NEU.FTZ.AND P2, PT, R5.reuse, -INF , PT ;  /* 0xff8000000500780b */ /* 0x040fe20003f5d000 */
[----:B------:R-:W-:-:S05]  /*ce20*/  FMUL.FTZ R4, R5, UR33 ;  /* 0x0000002105047c20 */ /* 0x000fca0008410000 */
[----:B------:R-:W-:-:S05]  /*ce30*/  FSEL R4, R4, RZ, P2 ;  /* 0x000000ff04047208 */ /* 0x000fca0001000000 */
[--C-:B------:R-:W-:Y:S01]  /*ce40*/  FFMA.FTZ R8, R26, UR33, -R4.reuse ;  /* 0x000000211a087c23 */ /* 0x100fe20008010804 */
[--C-:B------:R-:W-:Y:S01]  /*ce50*/  FFMA.FTZ R10, R27, UR33, -R4.reuse ;  /* 0x000000211b0a7c23 */ /* 0x100fe20008010804 */
[--C-:B------:R-:W-:Y:S01]  /*ce60*/  FFMA.FTZ R11, R30, UR33, -R4.reuse ;  /* 0x000000211e0b7c23 */ /* 0x100fe20008010804 */
[--C-:B------:R-:W-:Y:S01]  /*ce70*/  FFMA.FTZ R20, R31, UR33, -R4.reuse ;  /* 0x000000211f147c23 */ /* 0x100fe20008010804 */
[----:B------:R-:W-:Y:S01]  /*ce80*/  FSEL R30, R5, RZ, P2 ;  /* 0x000000ff051e7208 */ /* 0x000fe20001000000 */
[--C-:B------:R-:W-:Y:S01]  /*ce90*/  FFMA.FTZ R25, R38, UR33, -R4.reuse ;  /* 0x0000002126197c23 */ /* 0x100fe20008010804 */
[----:B------:R-:W-:Y:S01]  /*cea0*/  MUFU.EX2 R8, R8 ;  /* 0x0000000800087308 */ /* 0x000fe20000000800 */
[--C-:B------:R-:W-:Y:S01]  /*ceb0*/  FFMA.FTZ R28, R39, UR33, -R4.reuse ;  /* 0x00000021271c7c23 */ /* 0x100fe20008010804 */
[--C-:B------:R-:W-:Y:S01]  /*cec0*/  FFMA.FTZ R29, R42, UR33, -R4.reuse ;  /* 0x000000212a1d7c23 */ /* 0x100fe20008010804 */
[----:B------:R-:W-:Y:S01]  /*ced0*/  FADD.FTZ R30, -R30, R9 ;  /* 0x000000091e1e7221 */ /* 0x000fe20000010100 */
[--C-:B------:R-:W-:Y:S01]  /*cee0*/  FFMA.FTZ R38, R47, UR33, -R4.reuse ;  /* 0x000000212f267c23 */ /* 0x100fe20008010804 */
[--C-:B------:R-:W-:Y:S01]  /*cef0*/  FFMA.FTZ R27, R50, UR33, -R4.reuse ;  /* 0x00000021321b7c23 */ /* 0x100fe20008010804 */
[--C-:B------:R-:W-:Y:S01]  /*cf00*/  FFMA.FTZ R31, R54, UR33, -R4.reuse ;  /* 0x00000021361f7c23 */ /* 0x100fe20008010804 */
[----:B------:R-:W-:Y:S01]  /*cf10*/  FMUL.FTZ R21, R30, UR33 ;  /* 0x000000211e157c20 */ /* 0x000fe20008410000 */
        /* <DEDUP_REMOVED lines=16> */
[----:B------:R-:W1:Y:S01]  /*d020*/  MUFU.EX2 R20, R20 ;  /* 0x0000001400147308 */ /* 0x000e620000000800 */
[----:B0-----:R-:W-:-:S02]  /*d030*/  F2FP.F16.F32.PACK_AB R13, R10, R8 ;  /* 0x000000080a0d723e */ /* 0x001fc400000000ff */
[C---:B------:R-:W-:Y:S01]  /*d040*/  ISETP.GT.AND P2, PT, R2.reuse, UR37, PT ;  /* 0x0000002502007c0c */ /* 0x040fe2000bf44270 */
[----:B------:R-:W-:-:S04]  /*d050*/  VIADD R2, R2, 0xffffffff ;  /* 0xffffffff02027836 */ /* 0x000fc80000000000 */
[----:B------:R-:W0:Y:S08]  /*d060*/  MUFU.EX2 R21, R21 ;  /* 0x0000001500157308 */ /* 0x000e300000000800 */
[----:B------:R-:W-:Y:S01]  /*d070*/  MUFU.EX2 R25, R25 ;  /* 0x0000001900197308 */ /* 0x000fe20000000800 */
[----:B-1----:R-:W-:-:S05]  /*d080*/  F2FP.F16.F32.PACK_AB R15, R20, R11 ;  /* 0x0000000b140f723e */ /* 0x002fca00000000ff */
[----:B------:R1:W-:Y:S02]  /*d090*/  STSM.16.M88.4 [R17+0x21800], R12 ;  /* 0x0218000c11007844 */ /* 0x0003e40000000200 */
[----:B------:R-:W-:Y:S01]  /*d0a0*/  MUFU.EX2 R28, R28 ;  /* 0x0000001c001c7308 */ /* 0x000fe20000000800 */
[----:B0-----:R-:W-:Y:S01]  /*d0b0*/  FFMA.FTZ R9, R21, R3, R8 ;  /* 0x0000000315097223 */ /* 0x001fe20000010008 */
[----:B------:R-:W-:Y:S01]  /*d0c0*/  FADD.FTZ R8, R32, R7 ;  /* 0x0000000720087221 */ /* 0x000fe20000010000 */
[----:B------:R-:W-:Y:S01]  /*d0d0*/  FFMA.FTZ R3, R55, UR33, -R4 ;  /* 0x0000002137037c23 */ /* 0x000fe20008010804 */
[-C--:B------:R-:W-:Y:S01]  /*d0e0*/  FMUL.FTZ R90, R90, R21.reuse ;  /* 0x000000155a5a7220 */ /* 0x080fe20000410000 */
[----:B------:R-:W-:Y:S01]  /*d0f0*/  FADD.FTZ R10, R10, R9 ;  /* 0x000000090a0a7221 */ /* 0x000fe20000010000 */
[C---:B------:R-:W-:Y:S01]  /*d100*/  FADD.FTZ R7, R33.reuse, R8 ;  /* 0x0000000821077221 */ /* 0x040fe20000010000 */
[----:B------:R-:W-:Y:S01]  /*d110*/  F2FP.F16.F32.PACK_AB R8, R33, R32 ;  /* 0x000000202108723e */ /* 0x000fe200000000ff */
[----:B------:R-:W-:Y:S01]  /*d120*/  MUFU.EX2 R29, R29 ;  /* 0x0000001d001d7308 */ /* 0x000fe20000000800 */
[----:B------:R-:W-:Y:S01]  /*d130*/  FADD.FTZ R11, R11, R10 ;  /* 0x0000000a0b0b7221 */ /* 0x000fe20000010000 */
[----:B------:R-:W-:Y:S01]  /*d140*/  FADD.FTZ R10, R36, R7 ;  /* 0x00000007240a7221 */ /* 0x000fe20000010000 */
[-C--:B------:R-:W-:Y:S01]  /*d150*/  FMUL.FTZ R91, R91, R21.reuse ;  /* 0x000000155b5b7220 */ /* 0x080fe20000410000 */
[-C--:B------:R-:W-:Y:S01]  /*d160*/  FMUL.FTZ R94, R94, R21.reuse ;  /* 0x000000155e5e7220 */ /* 0x080fe20000410000 */
[----:B------:R-:W-:Y:S01]  /*d170*/  FADD.FTZ R20, R20, R11 ;  /* 0x0000000b14147221 */ /* 0x000fe20000010000 */
[--C-:B-1----:R-:W-:Y:S01]  /*d180*/  FFMA.FTZ R13, R34, UR33, -R4.reuse ;  /* 0x00000021220d7c23 */ /* 0x102fe20008010804 */
[--C-:B------:R-:W-:Y:S01]  /*d190*/  FFMA.FTZ R15, R35, UR33, -R4.reuse ;  /* 0x00000021230f7c23 */ /* 0x100fe20008010804 */
[----:B------:R0:W1:Y:S01]  /*d1a0*/  MUFU.EX2 R12, R40 ;  /* 0x00000028000c7308 */ /* 0x0000620000000800 */
[--C-:B------:R-:W-:Y:S01]  /*d1b0*/  FFMA.FTZ R34, R43, UR33, -R4.reuse ;  /* 0x000000212b227c23 */ /* 0x100fe20008010804 */
[----:B------:R-:W-:Y:S01]  /*d1c0*/  FFMA.FTZ R35, R46, UR33, -R4 ;  /* 0x000000212e237c23 */ /* 0x000fe20008010804 */
[----:B------:R-:W-:Y:S01]  /*d1d0*/  FADD.FTZ R11, R37, R10 ;  /* 0x0000000a250b7221 */ /* 0x000fe20000010000 */
[--C-:B------:R-:W-:Y:S01]  /*d1e0*/  FFMA.FTZ R43, R63, UR33, -R4.reuse ;  /* 0x000000213f2b7c23 */ /* 0x100fe20008010804 */
[----:B------:R-:W-:Y:S01]  /*d1f0*/  F2FP.F16.F32.PACK_AB R10, R37, R36 ;  /* 0x00000024250a723e */ /* 0x000fe200000000ff */
[-C--:B------:R-:W-:Y:S01]  /*d200*/  FMUL.FTZ R95, R95, R21.reuse ;  /* 0x000000155f5f7220 */ /* 0x080fe20000410000 */
[-C--:B------:R-:W-:Y:S01]  /*d210*/  FMUL.FTZ R98, R98, R21.reuse ;  /* 0x0000001562627220 */ /* 0x080fe20000410000 */
[----:B------:R-:W2:Y:S01]  /*d220*/  MUFU.EX2 R13, R13 ;  /* 0x0000000d000d7308 */ /* 0x000ea20000000800 */
[--C-:B0-----:R-:W-:Y:S01]  /*d230*/  FFMA.FTZ R40, R59, UR33, -R4.reuse ;  /* 0x000000213b287c23 */ /* 0x101fe20008010804 */
[----:B------:R-:W-:Y:S01]  /*d240*/  FFMA.FTZ R4, R87, UR33, -R4 ;  /* 0x0000002157047c23 */ /* 0x000fe20008010804 */
[-C--:B------:R-:W-:Y:S01]  /*d250*/  FMUL.FTZ R99, R99, R21.reuse ;  /* 0x0000001563637220 */ /* 0x080fe20000410000 */
[-C--:B------:R-:W-:Y:S01]  /*d260*/  FMUL.FTZ R102, R102, R21.reuse ;  /* 0x0000001566667220 */ /* 0x080fe20000410000 */
[-C--:B------:R-:W-:Y:S01]  /*d270*/  FMUL.FTZ R103, R103, R21.reuse ;  /* 0x0000001567677220 */ /* 0x080fe20000410000 */
[-C--:B------:R-:W-:Y:S01]  /*d280*/  FMUL.FTZ R106, R106, R21.reuse ;  /* 0x000000156a6a7220 */ /* 0x080fe20000410000 */
[-C--:B------:R-:W-:Y:S01]  /*d290*/  FMUL.FTZ R107, R107, R21.reuse ;  /* 0x000000156b6b7220 */ /* 0x080fe20000410000 */
[----:B------:R-:W0:Y:S01]  /*d2a0*/  MUFU.EX2 R15, R15 ;  /* 0x0000000f000f7308 */ /* 0x000e220000000800 */
[----:B-1----:R-:W-:Y:S01]  /*d2b0*/  FADD.FTZ R32, R12, R11 ;  /* 0x0000000b0c207221 */ /* 0x002fe20000010000 */
[----:B------:R-:W-:Y:S01]  /*d2c0*/  F2FP.F16.F32.PACK_AB R12, R41, R12 ;  /* 0x0000000c290c723e */ /* 0x000fe200000000ff */
[-C--:B------:R-:W-:Y:S01]  /*d2d0*/  FMUL.FTZ R110, R110, R21.reuse ;  /* 0x000000156e6e7220 */ /* 0x080fe20000410000 */
[-C--:B------:R-:W-:Y:S01]  /*d2e0*/  FMUL.FTZ R111, R111, R21.reuse ;  /* 0x000000156f6f7220 */ /* 0x080fe20000410000 */
[----:B------:R-:W-:Y:S01]  /*d2f0*/  FADD.FTZ R11, R41, R32 ;  /* 0x00000020290b7221 */ /* 0x000fe20000010000 */
        /* <DEDUP_REMOVED lines=15> */
[----:B------:R-:W-:Y:S01]  /*d3f0*/  FADD.FTZ R9, R25, R20 ;  /* 0x0000001419097221 */ /* 0x000fe20000010000 */
[----:B------:R-:W-:-:S02]  /*d400*/  FMUL.FTZ R135, R135, R21 ;  /* 0x0000001587877220 */ /* 0x000fc40000410000 */
[----:B------:R-:W0:Y:S01]  /*d410*/  MUFU.EX2 R35, R35 ;  /* 0x0000002300237308 */ /* 0x000e220000000800 */
[----:B------:R-:W-:Y:S01]  /*d420*/  FADD.FTZ R20, R28, R9 ;  /* 0x000000091c147221 */ /* 0x000fe20000010000 */
[----:B-1----:R-:W-:Y:S01]  /*d430*/  FADD.FTZ R44, R14, R11 ;  /* 0x0000000b0e2c7221 */ /* 0x002fe20000010000 */
[----:B------:R-:W-:Y:S02]  /*d440*/  F2FP.F16.F32.PACK_AB R14, R45, R14 ;  /* 0x0000000e2d0e723e */ /* 0x000fe400000000ff */
[----:B------:R-:W-:Y:S01]  /*d450*/  FADD.FTZ R9, R29, R20 ;  /* 0x000000141d097221 */ /* 0x000fe20000010000 */
[----:B------:R-:W-:Y:S02]  /*d460*/  FADD.FTZ R11, R45, R44 ;  /* 0x0000002c2d0b7221 */ /* 0x000fe40000010000 */
[----:B------:R-:W1:Y:S01]  /*d470*/  MUFU.EX2 R38, R38 ;  /* 0x0000002600267308 */ /* 0x000e620000000800 */
[----:B--2---:R-:W-:-:S07]  /*d480*/  FADD.FTZ R20, R34, R9 ;  /* 0x0000000922147221 */ /* 0x004fce0000010000 */
        /* <DEDUP_REMOVED lines=8> */
[----:B--2---:R-:W-:-:S07]  /*d510*/  FADD.FTZ R9, R27, R44 ;  /* 0x0000002c1b097221 */ /* 0x004fce0000010000 */
[----:B------:R-:W2:Y:S01]  /*d520*/  MUFU.EX2 R31, R31 ;  /* 0x0000001f001f7308 */ /* 0x000ea20000000800 */
[----:B0-----:R-:W-:Y:S01]  /*d530*/  FADD.FTZ R46, R26, R11 ;  /* 0x0000000b1a2e7221 */ /* 0x001fe20000010000 */
[----:B------:R-:W-:Y:S02]  /*d540*/  F2FP.F16.F32.PACK_AB R11, R28, R25 ;  /* 0x000000191c0b723e */ /* 0x000fe400000000ff */
[----:B------:R-:W-:-:S04]  /*d550*/  F2FP.F16.F32.PACK_AB R26, R53, R26 ;  /* 0x0000001a351a723e */ /* 0x000fc800000000ff */
        /* <DEDUP_REMOVED lines=8> */
[----:B------:R-:W-:Y:S01]  /*d5e0*/  F2FP.F16.F32.PACK_AB R13, R34, R29 ;  /* 0x0000001d220d723e */ /* 0x000fe200000000ff */
[----:B------:R2:W-:Y:S02]  /*d5f0*/  STSM.16.M88.4 [R22], R8 ;  /* 0x0000000816007844 */ /* 0x0005e40000000200 */
[----:B------:R-:W-:Y:S01]  /*d600*/  FADD.FTZ R28, R60, R15 ;  /* 0x0000000f3c1c7221 */ /* 0x000fe20000010000 */
[----:B------:R-:W-:Y:S01]  /*d610*/  F2FP.F16.F32.PACK_AB R15, R38, R35 ;  /* 0x00000023260f723e */ /* 0x000fe200000000ff */
[----:B------:R-:W3:Y:S01]  /*d620*/  MUFU.EX2 R40, R40 ;  /* 0x0000002800287308 */ /* 0x000ee20000000800 */
[----:B0-----:R-:W-:Y:S01]  /*d630*/  FADD.FTZ R44, R3, R44 ;  /* 0x0000002c032c7221 */ /* 0x001fe20000010000 */
[----:B------:R-:W-:-:S02]  /*d640*/  FADD.FTZ R29, R61, R28 ;  /* 0x0000001c3d1d7221 */ /* 0x000fc40000010000 */
[----:B------:R0:W-:Y:S02]  /*d650*/  STSM.16.M88.4 [R19], R12 ;  /* 0x0000000c13007844 */ /* 0x0001e40000000200 */
[----:B------:R-:W-:Y:S02]  /*d660*/  FADD.FTZ R34, R64, R29 ;  /* 0x0000001d40227221 */ /* 0x000fe40000010000 */
[----:B------:R-:W4:Y:S01]  /*d670*/  MUFU.EX2 R42, R42 ;  /* 0x0000002a002a7308 */ /* 0x000f220000000800 */
[----:B-1----:R-:W-:Y:S01]  /*d680*/  FADD.FTZ R25, R39, R44 ;  /* 0x0000002c27197221 */ /* 0x002fe20000010000 */
[----:B--2---:R-:W-:Y:S02]  /*d690*/  F2FP.F16.F32.PACK_AB R8, R57, R56 ;  /* 0x000000383908723e */ /* 0x004fe400000000ff */
[----:B------:R-:W-:-:S04]  /*d6a0*/  F2FP.F16.F32.PACK_AB R10, R61, R60 ;  /* 0x0000003c3d0a723e */ /* 0x000fc800000000ff */
[----:B------:R-:W1:Y:S01]  /*d6b0*/  MUFU.EX2 R43, R43 ;  /* 0x0000002b002b7308 */ /* 0x000e620000000800 */
[----:B---3--:R-:W-:-:S07]  /*d6c0*/  FADD.FTZ R25, R40, R25 ;  /* 0x0000001928197221 */ /* 0x008fce0000010000 */
[----:B------:R-:W2:Y:S01]  /*d6d0*/  MUFU.EX2 R7, R66 ;  /* 0x0000004200077308 */ /* 0x000ea20000000800 */
[----:B----4-:R-:W-:Y:S01]  /*d6e0*/  FADD.FTZ R28, R42, R25 ;  /* 0x000000192a1c7221 */ /* 0x010fe20000010000 */
[----:B------:R-:W-:-:S06]  /*d6f0*/  FADD.FTZ R25, R65, R34 ;  /* 0x0000002241197221 */ /* 0x000fcc0000010000 */
[----:B------:R-:W3:Y:S01]  /*d700*/  MUFU.EX2 R36, R67 ;  /* 0x0000004300247308 */ /* 0x000ee20000000800 */
[----:B-1----:R-:W-:-:S07]  /*d710*/  FADD.FTZ R28, R43, R28 ;  /* 0x0000001c2b1c7221 */ /* 0x002fce0000010000 */
[----:B------:R-:W1:Y:S01]  /*d720*/  MUFU.EX2 R32, R70 ;  /* 0x0000004600207308 */ /* 0x000e620000000800 */
[----:B--2---:R-:W-:Y:S01]  /*d730*/  FADD.FTZ R9, R7, R28 ;  /* 0x0000001c07097221 */ /* 0x004fe20000010000 */
[----:B------:R-:W-:Y:S01]  /*d740*/  FADD.FTZ R28, R68, R25 ;  /* 0x00000019441c7221 */ /* 0x000fe20000010000 */
[----:B------:R-:W-:Y:S02]  /*d750*/  F2FP.F16.F32.PACK_AB R25, R30, R27 ;  /* 0x0000001b1e19723e */ /* 0x000fe400000000ff */
[----:B------:R-:W-:Y:S01]  /*d760*/  F2FP.F16.F32.PACK_AB R27, R3, R31 ;  /* 0x0000001f031b723e */ /* 0x000fe200000000ff */
[----:B------:R-:W-:Y:S02]  /*d770*/  FADD.FTZ R11, R69, R28 ;  /* 0x0000001c450b7221 */ /* 0x000fe40000010000 */
[----:B------:R-:W2:Y:S01]  /*d780*/  MUFU.EX2 R33, R71 ;  /* 0x0000004700217308 */ /* 0x000ea20000000800 */
[----:B---3--:R-:W-:Y:S01]  /*d790*/  FADD.FTZ R9, R36, R9 ;  /* 0x0000000924097221 */ /* 0x008fe20000010000 */
[----:B0-----:R-:W-:Y:S01]  /*d7a0*/  FADD.FTZ R14, R72, R11 ;  /* 0x0000000b480e7221 */ /* 0x001fe20000010000 */
[----:B------:R-:W-:Y:S01]  /*d7b0*/  F2FP.F16.F32.PACK_AB R11, R43, R42 ;  /* 0x0000002a2b0b723e */ /* 0x000fe200000000ff */
[----:B------:R0:W-:Y:S02]  /*d7c0*/  STSM.16.M88.4 [R18], R24 ;  /* 0x0000001812007844 */ /* 0x0001e40000000200 */
[----:B------:R-:W-:-:S02]  /*d7d0*/  FADD.FTZ R13, R73, R14 ;  /* 0x0000000e490d7221 */ /* 0x000fc40000010000 */
[----:B------:R-:W3:Y:S01]  /*d7e0*/  MUFU.EX2 R20, R74 ;  /* 0x0000004a00147308 */ /* 0x000ee20000000800 */
[----:B-1----:R-:W-:Y:S01]  /*d7f0*/  FADD.FTZ R12, R32, R9 ;  /* 0x00000009200c7221 */ /* 0x002fe20000010000 */
[----:B------:R-:W-:Y:S01]  /*d800*/  FADD.FTZ R14, R76, R13 ;  /* 0x0000000d4c0e7221 */ /* 0x000fe20000010000 */
[----:B------:R-:W-:-:S03]  /*d810*/  F2FP.F16.F32.PACK_AB R9, R40, R39 ;  /* 0x000000272809723e */ /* 0x000fc600000000ff */
[C---:B------:R-:W-:Y:S01]  /*d820*/  FADD.FTZ R13, R77.reuse, R14 ;  /* 0x0000000e4d0d7221 */ /* 0x040fe20000010000 */
[----:B------:R-:W-:Y:S01]  /*d830*/  F2FP.F16.F32.PACK_AB R14, R77, R76 ;  /* 0x0000004c4d0e723e */ /* 0x000fe200000000ff */
[----:B------:R-:W1:Y:S01]  /*d840*/  MUFU.EX2 R37, R75 ;  /* 0x0000004b00257308 */ /* 0x000e620000000800 */
[----:B--2---:R-:W-:Y:S01]  /*d850*/  FADD.FTZ R3, R33, R12 ;  /* 0x0000000c21037221 */ /* 0x004fe20000010000 */
[----:B------:R2:W-:Y:S01]  /*d860*/  STSM.16.M88.4 [R17+0x27800], R8 ;  /* 0x0278000811007844 */ /* 0x0005e20000000200 */
[----:B------:R-:W-:Y:S01]  /*d870*/  FADD.FTZ R30, R80, R13 ;  /* 0x0000000d501e7221 */ /* 0x000fe20000010000 */
[----:B0-----:R-:W-:Y:S02]  /*d880*/  F2FP.F16.F32.PACK_AB R24, R81, R80 ;  /* 0x000000505118723e */ /* 0x001fe400000000ff */
[----:B------:R-:W-:Y:S01]  /*d890*/  F2FP.F16.F32.PACK_AB R26, R85, R84 ;  /* 0x00000054551a723e */ /* 0x000fe200000000ff */
[----:B------:R-:W-:Y:S01]  /*d8a0*/  FADD.FTZ R29, R81, R30 ;  /* 0x0000001e511d7221 */ /* 0x000fe20000010000 */
[----:B------:R-:W0:Y:S01]  /*d8b0*/  MUFU.EX2 R78, R78 ;  /* 0x0000004e004e7308 */ /* 0x000e220000000800 */
[----:B---3--:R-:W-:-:S07]  /*d8c0*/  FADD.FTZ R12, R20, R3 ;  /* 0x00000003140c7221 */ /* 0x008fce0000010000 */
[----:B------:R-:W3:Y:S01]  /*d8d0*/  MUFU.EX2 R79, R79 ;  /* 0x0000004f004f7308 */ /* 0x000ee20000000800 */
[----:B-1----:R-:W-:Y:S01]  /*d8e0*/  FADD.FTZ R3, R37, R12 ;  /* 0x0000000c25037221 */ /* 0x002fe20000010000 */
[----:B--2---:R-:W-:Y:S02]  /*d8f0*/  F2FP.F16.F32.PACK_AB R8, R65, R64 ;  /* 0x000000404108723e */ /* 0x004fe400000000ff */
[----:B------:R-:W-:Y:S02]  /*d900*/  F2FP.F16.F32.PACK_AB R10, R69, R68 ;  /* 0x00000044450a723e */ /* 0x000fe400000000ff */
[----:B------:R-:W-:Y:S02]  /*d910*/  F2FP.F16.F32.PACK_AB R9, R36, R7 ;  /* 0x000000072409723e */ /* 0x000fe400000000ff */
[----:B------:R-:W1:Y:S01]  /*d920*/  MUFU.EX2 R82, R82 ;  /* 0x0000005200527308 */ /* 0x000e620000000800 */
[----:B------:R-:W-:Y:S01]  /*d930*/  F2FP.F16.F32.PACK_AB R11, R33, R32 ;  /* 0x00000020210b723e */ /* 0x000fe200000000ff */
[----:B0-----:R-:W-:Y:S01]  /*d940*/  FADD.FTZ R28, R78, R3 ;  /* 0x000000034e1c7221 */ /* 0x001fe20000010000 */
[----:B------:R-:W-:-:S02]  /*d950*/  F2FP.F16.F32.PACK_AB R12, R73, R72 ;  /* 0x00000048490c723e */ /* 0x000fc400000000ff */
[----:B------:R-:W-:Y:S01]  /*d960*/  F2FP.F16.F32.PACK_AB R13, R37, R20 ;  /* 0x00000014250d723e */ /* 0x000fe200000000ff */
[----:B------:R0:W-:Y:S02]  /*d970*/  STSM.16.M88.4 [R23], R8 ;  /* 0x0000000817007844 */ /* 0x0001e40000000200 */
[----:B------:R-:W2:Y:S01]  /*d980*/  MUFU.EX2 R83, R83 ;  /* 0x0000005300537308 */ /* 0x000ea20000000800 */
[C---:B---3--:R-:W-:Y:S01]  /*d990*/  F2FP.F16.F32.PACK_AB R15, R79.reuse, R78 ;  /* 0x0000004e4f0f723e */ /* 0x048fe200000000ff */
[----:B------:R-:W-:-:S04]  /*d9a0*/  FADD.FTZ R3, R79, R28 ;  /* 0x0000001c4f037221 */ /* 0x000fc80000010000 */
[----:B------:R4:W-:Y:S02]  /*d9b0*/  STSM.16.M88.4 [R19+0x6000], R12 ;  /* 0x0060000c13007844 */ /* 0x0009e40000000200 */
[----:B------:R-:W3:Y:S01]  /*d9c0*/  MUFU.EX2 R86, R86 ;  /* 0x0000005600567308 */ /* 0x000ee20000000800 */
[----:B-1----:R-:W-:Y:S01]  /*d9d0*/  FADD.FTZ R3, R82, R3 ;  /* 0x0000000352037221 */ /* 0x002fe20000010000 */
[----:B0-----:R-:W-:-:S06]  /*d9e0*/  IMAD.MOV.U32 R8, RZ, RZ, R0 ;  /* 0x000000ffff087224 */ /* 0x001fcc00078e0000 */
[----:B------:R0:W1:Y:S01]  /*d9f0*/  MUFU.EX2 R31, R4 ;  /* 0x00000004001f7308 */ /* 0x0000620000000800 */
[C---:B--2---:R-:W-:Y:S01]  /*da00*/  F2FP.F16.F32.PACK_AB R25, R83.reuse, R82 ;  /* 0x000000525319723e */ /* 0x044fe200000000ff */
[----:B------:R-:W-:Y:S01]  /*da10*/  FADD.FTZ R3, R83, R3 ;  /* 0x0000000353037221 */ /* 0x000fe20000010000 */
[----:B------:R-:W-:Y:S02]  /*da20*/  IMAD.MOV.U32 R9, RZ, RZ, R5 ;  /* 0x000000ffff097224 */ /* 0x000fe400078e0005 */
[----:B0-----:R-:W-:Y:S01]  /*da30*/  FADD.FTZ R4, R84, R29 ;  /* 0x0000001d54047221 */ /* 0x001fe20000010000 */
[----:B---3--:R-:W-:-:S03]  /*da40*/  FADD.FTZ R3, R86, R3 ;  /* 0x0000000356037221 */ /* 0x008fc60000010000 */
[----:B------:R-:W-:Y:S01]  /*da50*/  FADD.FTZ R4, R85, R4 ;  /* 0x0000000455047221 */ /* 0x000fe20000010000 */
[C---:B-1----:R-:W-:Y:S01]  /*da60*/  F2FP.F16.F32.PACK_AB R27, R31.reuse, R86 ;  /* 0x000000561f1b723e */ /* 0x042fe200000000ff */
[----:B------:R-:W-:-:S04]  /*da70*/  FADD.FTZ R3, R31, R3 ;  /* 0x000000031f037221 */ /* 0x000fc80000010000 */
[----:B------:R4:W-:Y:S01]  /*da80*/  STSM.16.M88.4 [R18+0x6000], R24 ;  /* 0x0060001812007844 */ /* 0x0009e20000000200 */
[----:B------:R0:W-:Y:S06]  /*da90*/  MEMBAR.ALL.CTA ;  /* 0x0000000000007992 */ /* 0x0001ec0000008000 */
[----:B0-----:R-:W0:Y:S02]  /*daa0*/  FENCE.VIEW.ASYNC.S ;  /* 0x00000000000073c6 */ /* 0x001e240000000000 */
[----:B0-----:R-:W-:Y:S01]  /*dab0*/  NOP ;  /* 0x0000000000007918 */ /* 0x001fe20000000000 */
[----:B------:R-:W-:Y:S05]  /*dac0*/  @P2 BRA `(.L_x_10502) ;  /* 0xffffffcc00d82947 */ /* 0x000fea000383ffff */
.L_x_10485:
[----:B------:R-:W-:Y:S06]  /*dad0*/  BAR.ARV 0x8, 0x200 ;  /* 0x0208000000007b1d */ /* 0x000fec0000002000 */
[----:B------:R-:W-:Y:S05]  /*dae0*/  @!P0 BRA `(.L_x_10503) ;  /* 0x0000000000048947 */ /* 0x000fea0003800000 */
[----:B------:R-:W-:Y:S01]  /*daf0*/  BPT.TRAP 0x1 ;  /* 0x000000040000795c */ /* 0x000fe20000300000 */
.L_x_10503:
[----:B------:R-:W-:Y:S01]  /*db00*/  ULEA UR9, UR48, UR42, 0x3 ;  /* 0x0000002a30097291 */ /* 0x000fe2000f8e183f */
[----:B------:R-:W-:-:S05]  /*db10*/  IMAD.U32 R2, RZ, RZ, UR51 ;  /* 0x00000033ff027e24 */ /* 0x000fca000f8e00ff */
[----:B------:R-:W-:-:S04]  /*db20*/  SHF.L.U32 R2, R2, 0x1f, RZ ;  /* 0x0000001f02027819 */ /* 0x000fc800000006ff */
[----:B------:R0:W0:Y:S01]  /*db30*/  SYNCS.PHASECHK.TRANS64.TRYWAIT P2, [UR9+0x2d850], R2 ;  /* 0x02d85002ff0075a7 */ /* 0x0000220008040149 */
[----:B------:R-:W-:Y:S05]  /*db40*/  @!P0 BRA `(.L_x_10504) ;  /* 0x0000000000048947 */ /* 0x000fea0003800000 */
[----:B------:R-:W-:Y:S01]  /*db50*/  BPT.TRAP 0x1 ;  /* 0x000000040000795c */ /* 0x000fe20000300000 */
.L_x_10504:
[----:B0-----:R-:W-:Y:S05]  /*db60*/  @P2 BRA `(.L_x_10505) ;  /* 0x0000000000082947 */ /* 0x001fea0003800000 */
[----:B------:R-:W0:Y:S02]  /*db70*/  SYNCS.PHASECHK.TRANS64.TRYWAIT P0, [UR9+0x2d850], R2 ;  /* 0x02d85002ff0075a7 */ /* 0x000e240008000149 */
[----:B0-----:R-:W-:Y:S05]  /*db80*/  @!P0 BRA `(.L_x_10506) ;  /* 0x000000a400f48947 */ /* 0x001fea0003800000 */
.L_x_10505:
[----:B------:R-:W-:Y:S01]  /*db90*/  UIADD3 UR42, UR42, 0x400, URZ ;  /* 0x000004002a2a7890 */ /* 0x000fe2000fffe03f */
[----:B------:R-:W-:Y:S01]  /*dba0*/  WARPGROUP.ARRIVE ;  /* 0x00000000000079c5 */ /* 0x000fe20000000000 */
[----:B------:R-:W-:Y:S01]  /*dbb0*/  ULOP3.LUT UR44, UR44, 0x10000, URZ, 0xfc, !UPT ;  /* 0x000100002c2c7892 */ /* 0x000fe2000f8efc3f */
[----:B------:R-:W0:Y:S01]  /*dbc0*/  SHFL.BFLY PT, R7, R4, 0x2, 0x1f ;  /* 0x0c401f0004077f89 */ /* 0x000e2200000e0000 */
[----:B------:R-:W-:Y:S01]  /*dbd0*/  USHF.R.U32.HI UR42, URZ, 0x4, UR42 ;  /* 0x000000043f2a7899 */ /* 0x000fe2000801162a */
[----:B-123--:R-:W-:Y:S01]  /*dbe0*/  IMAD.U32 R10, RZ, RZ, UR9 ;  /* 0x00000009ff0a7e24 */ /* 0x00efe2000f8e00ff */
[----:B------:R-:W-:Y:S01]  /*dbf0*/  UMOV UR5, 0x40000040 ;  /* 0x4000004000057882 */ /* 0x000fe20000000000 */
[----:B------:R-:W-:Y:S01]  /*dc00*/  UMOV UR7, 0x80000020 ;  /* 0x8000002000077882 */ /* 0x000fe20000000000 */
[----:B------:R-:W-:Y:S01]  /*dc10*/  ULOP3.LUT UR42, UR42, 0x3fff, URZ, 0xc0, !UPT ;  /* 0x00003fff2a2a7892 */ /* 0x000fe2000f8ec03f */
[----:B------:R-:W1:Y:S01]  /*dc20*/  SHFL.BFLY PT, R2, R3, 0x2, 0x1f ;  /* 0x0c401f0003027f89 */ /* 0x000e6200000e0000 */
[----:B------:R-:W-:Y:S01]  /*dc30*/  UMOV UR4, UR44 ;  /* 0x0000002c00047c82 */ /* 0x000fe20008000000 */
[----:B------:R-:W-:Y:S01]  /*dc40*/  @!P1 VIADD R10, R10, 0x2d860 ;  /* 0x0002d8600a0a9836 */ /* 0x000fe20000000000 */
[----:B------:R-:W-:Y:S01]  /*dc50*/  ULOP3.LUT UR8, UR42, 0x2000000, URZ, 0xfc, !UPT ;  /* 0x020000002a087892 */ /* 0x000fe2000f8efc3f */
[----:B------:R-:W-:Y:S01]  /*dc60*/  IMAD.MOV.U32 R8, RZ, RZ, RZ ;  /* 0x000000ffff087224 */ /* 0x000fe200078e00ff */
[----:B------:R-:W-:Y:S01]  /*dc70*/  UIADD3 UR49, UR49, 0x1, URZ ;  /* 0x0000000131317890 */ /* 0x000fe2000fffe03f */
[----:B------:R-:W-:Y:S01]  /*dc80*/  IMAD.MOV.U32 R20, RZ, RZ, -0x800000 ;  /* 0xff800000ff147424 */ /* 0x000fe200078e00ff */
[----:B------:R-:W-:Y:S01]  /*dc90*/  UIMAD UR8, UR48, 0x600, UR8 ;  /* 0x00000600300878a4 */ /* 0x000fe2000f8e0208 */
[----:B------:R-:W-:Y:S01]  /*dca0*/  @!P1 PRMT R10, RZ, 0x654, R10 ;  /* 0x00000654ff0a9816 */ /* 0x000fe2000000000a */
[----:B------:R-:W-:-:S04]  /*dcb0*/  UIADD3 UR48, UR48, 0x1, URZ ;  /* 0x0000000130307890 */ /* 0x000fc8000fffe03f */
[----:B------:R-:W-:Y:S01]  /*dcc0*/  UISETP.NE.AND UP0, UPT, UR48, 0x2, UPT ;  /* 0x000000023000788c */ /* 0x000fe2000bf05270 */
[----:B------:R-:W-:Y:S02]  /*dcd0*/  UMOV UR6, UR8 ;  /* 0x0000000800067c82 */ /* 0x000fe40008000000 */
[----:B------:R-:W-:Y:S01]  /*dce0*/  HGMMA.64x96x16.F32 R88, gdesc[UR4].tnspB, R88, gsb0 ;  /* 0x41600000045879f0 */ /* 0x000fe20008000858 */
[----:B------:R-:W-:Y:S01]  /*dcf0*/  UIADD3 UR4, UR44, 0x2, URZ ;  /* 0x000000022c047890 */ /* 0x000fe2000fffe03f */
[----:B0-----:R-:W-:Y:S01]  /*dd00*/  FADD.FTZ R7, R7, R4 ;  /* 0x0000000407077221 */ /* 0x001fe20000010000 */
[----:B------:R-:W-:Y:S01]  /*dd10*/  UIADD3 UR6, UR8, 0x40, URZ ;  /* 0x0000004008067890 */ /* 0x000fe2000fffe03f */
[----:B------:R-:W-:Y:S01]  /*dd20*/  UMOV UR5, 0x40000040 ;  /* 0x4000004000057882 */ /* 0x000fe20000000000 */
[----:B------:R-:W-:Y:S01]  /*dd30*/  UMOV UR7, 0x80000020 ;  /* 0x8000002000077882 */ /* 0x000fe20000000000 */
[----:B-1----:R-:W-:Y:S01]  /*dd40*/  FADD.FTZ R6, R2, R3 ;  /* 0x0000000302067221 */ /* 0x002fe20000010000 */
[----:B------:R-:W-:Y:S01]  /*dd50*/  IMAD.MOV.U32 R3, RZ, RZ, -0x800000 ;  /* 0xff800000ff037424 */ /* 0x000fe200078e00ff */
[----:B------:R-:W0:Y:S01]  /*dd60*/  SHFL.BFLY PT, R2, R7, 0x1, 0x1f ;  /* 0x0c201f0007027f89 */ /* 0x000e2200000e0000 */
[----:B------:R-:W-:-:S03]  /*dd70*/  USEL UR48, UR48, URZ, UP0 ;  /* 0x0000003f30307287 */ /* 0x000fc60008000000 */
[----:B------:R-:W4:Y:S01]  /*dd80*/  SHFL.BFLY PT, R9, R6, 0x1, 0x1f ;  /* 0x0c201f0006097f89 */ /* 0x000f2200000e0000 */
[----:B0-----:R-:W-:Y:S01]  /*dd90*/  FADD.FTZ R11, R7, R2 ;  /* 0x00000002070b7221 */ /* 0x001fe20000010000 */
[----:B------:R-:W-:Y:S02]  /*dda0*/  IMAD.MOV.U32 R2, RZ, RZ, RZ ;  /* 0x000000ffff027224 */ /* 0x000fe400078e00ff */
[----:B------:R-:W-:Y:S02]  /*ddb0*/  IMAD.U32 R7, RZ, RZ, UR33 ;  /* 0x00000021ff077e24 */ /* 0x000fe4000f8e00ff */
[----:B----4-:R-:W-:Y:S01]  /*ddc0*/  FADD.FTZ R12, R6, R9 ;  /* 0x00000009060c7221 */ /* 0x010fe20000010000 */
[----:B------:R-:W-:Y:S01]  /*ddd0*/  FSETP.NE.FTZ.AND P0, PT, R11, RZ, PT ;  /* 0x000000ff0b00720b */ /* 0x000fe20003f15000 */
[----:B------:R-:W-:-:S03]  /*dde0*/  IMAD.U32 R6, RZ, RZ, UR33 ;  /* 0x00000021ff067e24 */ /* 0x000fc6000f8e00ff */
        /* <DEDUP_REMOVED lines=109> */
.L_x_10436:
        /* <DEDUP_REMOVED lines=13> */
[----:B------:R-:W-:Y:S01]  /*e590*/  F2FP.F16.F32.PACK_AB R6, R93, R92 ;  /* 0x0000005c5d06723e */ /* 0x000fe200000000ff */
[----:B------:R-:W-:Y:S01]  /*e5a0*/  ULDC.64 UR10, c[0x0][0xc00] ;  /* 0x00030000000a7ab9 */ /* 0x000fe20000000a00 */
[----:B------:R-:W-:Y:S01]  /*e5b0*/  UMOV UR8, UR42 ;  /* 0x0000002a00087c82 */ /* 0x000fe20008000000 */
[----:B0-----:R-:W-:Y:S01]  /*e5c0*/  UMOV UR9, UR4 ;  /* 0x0000000400097c82 */ /* 0x001fe20008000000 */
[----:B------:R-:W-:Y:S02]  /*e5d0*/  IMAD.U32 R28, RZ, RZ, UR8 ;  /* 0x00000008ff1c7e24 */ /* 0x000fe4000f8e00ff */
[----:B------:R-:W-:Y:S01]  /*e5e0*/  IMAD.U32 R29, RZ, RZ, UR9 ;  /* 0x00000009ff1d7e24 */ /* 0x000fe2000f8e00ff */
[----:B------:R-:W-:Y:S02]  /*e5f0*/  ULDC.64 UR8, c[0x0][0xc00] ;  /* 0x0003000000087ab9 */ /* 0x000fe40000000a00 */
[----:B------:R-:W-:-:S06]  /*e600*/  UIMAD.WIDE UR8, UR43, 0x4, UR8 ;  /* 0x000000042b0878a5 */ /* 0x000fcc000f8e0208 */
[----:B------:R-:W-:Y:S01]  /*e610*/  IMAD.U32 R30, RZ, RZ, UR8 ;  /* 0x00000008ff1e7e24 */ /* 0x000fe2000f8e00ff */
[----:B------:R-:W-:Y:S01]  /*e620*/  BAR.SYNC.DEFER_BLOCKING 0x1, 0x180 ;  /* 0x0046000000007b1d */ /* 0x000fe20000010000 */
[----:B--2---:R-:W-:-:S03]  /*e630*/  IMAD.WIDE R4, R0, 0x2, R28 ;  /* 0x0000000200047825 */ /* 0x004fc600078e021c */
[C---:B------:R-:W-:Y:S02]  /*e640*/  IADD3 R27, P3, R4.reuse, 0x3000, RZ ;  /* 0x00003000041b7810 */ /* 0x040fe40007f7e0ff */
[C---:B------:R-:W-:Y:S02]  /*e650*/  IADD3 R21, P4, R4.reuse, 0x20, RZ ;  /* 0x0000002004157810 */ /* 0x040fe40007f9e0ff */
[----:B------:R-:W-:Y:S01]  /*e660*/  LOP3.LUT R2, R27, 0x180, RZ, 0xc0, !PT ;  /* 0x000001801b027812 */ /* 0x000fe200078ec0ff */
[--C-:B------:R-:W-:Y:S01]  /*e670*/  IMAD.X R15, RZ, RZ, R5.reuse, P3 ;  /* 0x000000ffff0f7224 */ /* 0x100fe200018e0605 */
[----:B------:R-:W-:Y:S01]  /*e680*/  IADD3 R31, P2, R4, 0x3020, RZ ;  /* 0x00003020041f7810 */ /* 0x000fe20007f5e0ff */
[--C-:B------:R-:W-:Y:S01]  /*e690*/  IMAD.X R25, RZ, RZ, R5.reuse, P4 ;  /* 0x000000ffff197224 */ /* 0x100fe200020e0605 */
[----:B------:R-:W-:Y:S02]  /*e6a0*/  SHF.R.U64 R2, R2, 0x3, RZ ;  /* 0x0000000302027819 */ /* 0x000fe400000012ff */
[----:B------:R-:W-:Y:S01]  /*e6b0*/  LOP3.LUT R0, R21, 0x180, RZ, 0xc0, !PT ;  /* 0x0000018015007812 */ /* 0x000fe200078ec0ff */
[----:B------:R-:W-:Y:S01]  /*e6c0*/  IMAD.X R13, RZ, RZ, R5, P2 ;  /* 0x000000ffff0d7224 */ /* 0x000fe200010e0605 */
[----:B------:R-:W-:-:S02]  /*e6d0*/  LOP3.LUT R7, R4, 0x180, RZ, 0xc0, !PT ;  /* 0x0000018004077812 */ /* 0x000fc400078ec0ff */
[----:B------:R-:W-:Y:S02]  /*e6e0*/  IADD3 R33, P1, R4, 0x6000, RZ ;  /* 0x0000600004217810 */ /* 0x000fe40007f3e0ff */
[----:B------:R-:W-:Y:S02]  /*e6f0*/  LOP3.LUT R14, R2, R27, RZ, 0x3c, !PT ;  /* 0x0000001b020e7212 */ /* 0x000fe400078e3cff */
[----:B------:R-:W-:Y:S01]  /*e700*/  SHF.R.U64 R0, R0, 0x3, RZ ;  /* 0x0000000300007819 */ /* 0x000fe200000012ff */
[----:B------:R-:W-:Y:S01]  /*e710*/  IMAD.X R11, RZ, RZ, R5, P1 ;  /* 0x000000ffff0b7224 */ /* 0x000fe200008e0605 */
[----:B------:R-:W-:Y:S02]  /*e720*/  LOP3.LUT R2, R31, 0x180, RZ, 0xc0, !PT ;  /* 0x000001801f027812 */ /* 0x000fe400078ec0ff */
[----:B------:R-:W-:Y:S02]  /*e730*/  IADD3 R26, P0, R4, 0x6020, RZ ;  /* 0x00006020041a7810 */ /* 0x000fe40007f1e0ff */
[----:B------:R-:W-:-:S02]  /*e740*/  SHF.R.U64 R7, R7, 0x3, RZ ;  /* 0x0000000307077819 */ /* 0x000fc400000012ff */
[----:B------:R-:W-:Y:S01]  /*e750*/  LOP3.LUT R8, R33, 0x180, RZ, 0xc0, !PT ;  /* 0x0000018021087812 */ /* 0x000fe200078ec0ff */
[----:B------:R-:W-:Y:S01]  /*e760*/  IMAD.X R9, RZ, RZ, R5, P0 ;  /* 0x000000ffff097224 */ /* 0x000fe200000e0605 */
[----:B------:R-:W-:Y:S02]  /*e770*/  LOP3.LUT R24, R0, R21, RZ, 0x3c, !PT ;  /* 0x0000001500187212 */ /* 0x000fe400078e3cff */
[----:B------:R-:W-:Y:S02]  /*e780*/  SHF.R.U64 R2, R2, 0x3, RZ ;  /* 0x0000000302027819 */ /* 0x000fe400000012ff */
[----:B------:R-:W-:Y:S02]  /*e790*/  LOP3.LUT R21, R26, 0x180, RZ, 0xc0, !PT ;  /* 0x000001801a157812 */ /* 0x000fe400078ec0ff */
[----:B------:R-:W-:Y:S02]  /*e7a0*/  LOP3.LUT R4, R7, R4, RZ, 0x3c, !PT ;  /* 0x0000000407047212 */ /* 0x000fe400078e3cff */
[----:B------:R-:W-:-:S02]  /*e7b0*/  SHF.R.U64 R8, R8, 0x3, RZ ;  /* 0x0000000308087819 */ /* 0x000fc400000012ff */
[----:B------:R-:W-:Y:S01]  /*e7c0*/  LOP3.LUT R12, R2, R31, RZ, 0x3c, !PT ;  /* 0x0000001f020c7212 */ /* 0x000fe200078e3cff */
[----:B------:R-:W-:Y:S01]  /*e7d0*/  IMAD.U32 R31, RZ, RZ, UR9 ;  /* 0x00000009ff1f7e24 */ /* 0x000fe2000f8e00ff */
[----:B------:R-:W-:Y:S01]  /*e7e0*/  SHF.R.U64 R21, R21, 0x3, RZ ;  /* 0x0000000315157819 */ /* 0x000fe200000012ff */
[----:B------:R-:W-:Y:S01]  /*e7f0*/  ULDC.64 UR8, c[0x0][0xc08] ;  /* 0x0003020000087ab9 */ /* 0x000fe20000000a00 */
[----:B------:R-:W-:Y:S02]  /*e800*/  MOV R0, R4 ;  /* 0x0000000400007202 */ /* 0x000fe40000000f00 */
[----:B------:R-:W-:Y:S02]  /*e810*/  F2FP.F16.F32.PACK_AB R4, R89, R88 ;  /* 0x000000585904723e */ /* 0x000fe400000000ff */
[----:B------:R-:W-:Y:S02]  /*e820*/  F2FP.F16.F32.PACK_AB R5, R91, R90 ;  /* 0x0000005a5b05723e */ /* 0x000fe400000000ff */
[----:B------:R-:W-:-:S02]  /*e830*/  F2FP.F16.F32.PACK_AB R7, R95, R94 ;  /* 0x0000005e5f07723e */ /* 0x000fc400000000ff */
[----:B------:R-:W-:Y:S02]  /*e840*/  LOP3.LUT R10, R8, R33, RZ, 0x3c, !PT ;  /* 0x00000021080a7212 */ /* 0x000fe400078e3cff */
[----:B------:R-:W-:Y:S01]  /*e850*/  MOV R33, R14 ;  /* 0x0000000e00217202 */ /* 0x000fe20000000f00 */
[----:B------:R0:W-:Y:S01]  /*e860*/  STSM.16.M88.4 [R0], R4 ;  /* 0x0000000400007844 */ /* 0x0001e20000000200 */
[----:B------:R-:W-:Y:S02]  /*e870*/  MOV R32, R12 ;  /* 0x0000000c00207202 */ /* 0x000fe40000000f00 */
[----:B------:R-:W-:Y:S02]  /*e880*/  LOP3.LUT R8, R21, R26, RZ, 0x3c, !PT ;  /* 0x0000001a15087212 */ /* 0x000fe400078e3cff */
[----:B------:R-:W-:Y:S02]  /*e890*/  MOV R24, R24 ;  /* 0x0000001800187202 */ /* 0x000fe40000000f00 */
[----:B------:R-:W-:-:S02]  /*e8a0*/  F2FP.F16.F32.PACK_AB R12, R97, R96 ;  /* 0x00000060610c723e */ /* 0x000fc400000000ff */
[----:B------:R-:W-:Y:S02]  /*e8b0*/  F2FP.F16.F32.PACK_AB R13, R99, R98 ;  /* 0x00000062630d723e */ /* 0x000fe400000000ff */
[----:B------:R-:W-:Y:S02]  /*e8c0*/  F2FP.F16.F32.PACK_AB R14, R101, R100 ;  /* 0x00000064650e723e */ /* 0x000fe400000000ff */
[----:B------:R-:W-:Y:S02]  /*e8d0*/  F2FP.F16.F32.PACK_AB R15, R103, R102 ;  /* 0x00000066670f723e */ /* 0x000fe400000000ff */
[----:B------:R-:W-:Y:S02]  /*e8e0*/  MOV R21, R10 ;  /* 0x0000000a00157202 */ /* 0x000fe40000000f00 */
[----:B------:R-:W-:Y:S01]  /*e8f0*/  MOV R2, R8 ;  /* 0x0000000800027202 */ /* 0x000fe20000000f00 */
[----:B------:R1:W-:Y:S01]  /*e900*/  STSM.16.M88.4 [R24], R12 ;  /* 0x0000000c18007844 */ /* 0x0003e20000000200 */
[----:B0-----:R-:W-:-:S02]  /*e910*/  F2FP.F16.F32.PACK_AB R4, R105, R104 ;  /* 0x000000686904723e */ /* 0x001fc400000000ff */
[----:B------:R-:W-:Y:S02]  /*e920*/  F2FP.F16.F32.PACK_AB R5, R107, R106 ;  /* 0x0000006a6b05723e */ /* 0x000fe400000000ff */
        /* <DEDUP_REMOVED lines=30> */
[----:B------:R-:W-:Y:S02]  /*eb10*/  @UP0 ULDC.64 UR8, c[0x0][0xc08] ;  /* 0x0003020000080ab9 */ /* 0x000fe40000000a00 */
[----:B------:R-:W-:Y:S02]  /*eb20*/  @UP0 UIMAD.WIDE UR8, UR43, 0x4, UR8 ;  /* 0x000000042b0808a5 */ /* 0x000fe4000f8e0208 */
[----:B------:R-:W-:-:S06]  /*eb30*/  UISETP.NE.AND UP0, UPT, UR46, URZ, UPT ;  /* 0x0000003f2e00728c */ /* 0x000fcc000bf05270 */
[----:B------:R-:W0:Y:S01]  /*eb40*/  @P1 LDC R6, c[0x0][0xbec] ;  /* 0x0002fb00ff061b82 */ /* 0x000e220000000800 */
[----:B------:R-:W-:Y:S01]  /*eb50*/  USEL UR4, UR46, UR4, UP0 ;  /* 0x000000042e047287 */ /* 0x000fe20008000000 */
[----:B------:R-:W-:Y:S01]  /*eb60*/  IMAD.U32 R4, RZ, RZ, UR8 ;  /* 0x00000008ff047e24 */ /* 0x000fe2000f8e00ff */
[----:B------:R-:W-:Y:S01]  /*eb70*/  UMOV UR19, 0x9b8 ;  /* 0x000009b800137882 */ /* 0x000fe20000000000 */
[----:B------:R-:W-:Y:S01]  /*eb80*/  VIADD R15, R136, UR40 ;  /* 0x00000028880f7c36 */ /* 0x000fe20008000000 */
[----:B------:R-:W-:Y:S01]  /*eb90*/  UISETP.GT.AND UP1, UPT, UR4, 0x1, UPT ;  /* 0x000000010400788c */ /* 0x000fe2000bf24270 */
[----:B------:R-:W-:Y:S02]  /*eba0*/  IMAD.U32 R5, RZ, RZ, UR9 ;  /* 0x00000009ff057e24 */ /* 0x000fe4000f8e00ff */
[----:B------:R-:W1:Y:S01]  /*ebb0*/  @P1 LDC R9, c[0x0][0xbf0] ;  /* 0x0002fc00ff091b82 */ /* 0x000e620000000800 */
[----:B------:R-:W-:Y:S02]  /*ebc0*/  USEL UR19, UR19, 0x978, UP1 ;  /* 0x0000097813137887 */ /* 0x000fe40008800000 */
[----:B------:R-:W-:Y:S01]  /*ebd0*/  UISETP.NE.U32.AND UP0, UPT, UR10, URZ, UPT ;  /* 0x0000003f0a00728c */ /* 0x000fe2000bf05070 */
[----:B------:R-:W-:Y:S01]  /*ebe0*/  IMAD.MOV.U32 R7, RZ, RZ, R15 ;  /* 0x000000ffff077224 */ /* 0x000fe200078e000f */
[----:B------:R-:W-:Y:S01]  /*ebf0*/  UMOV UR4, URZ ;  /* 0x0000003f00047c82 */ /* 0x000fe20008000000 */
[----:B------:R-:W-:Y:S01]  /*ec00*/  USHF.R.S32.HI UR10, URZ, 0x1f, UR43 ;  /* 0x0000001f3f0a7899 */ /* 0x000fe2000801142b */
[----:B------:R3:W5:Y:S01]  /*ec10*/  @P4 LDG.E R11, desc[UR52][R4.64] ;  /* 0x00000034040b4981 */ /* 0x000762000c1e1900 */
[----:B------:R-:W-:-:S02]  /*ec20*/  UISETP.NE.AND.EX UP0, UPT, UR11, URZ, UPT, UP0 ;  /* 0x0000003f0b00728c */ /* 0x000fc4000bf05300 */
[----:B------:R-:W-:Y:S02]  /*ec30*/  USEL UR9, UR38, URZ, UP1 ;  /* 0x0000003f26097287 */ /* 0x000fe40008800000 */
[----:B------:R-:W-:Y:S02]  /*ec40*/  USEL UR8, UR43, URZ, !UP0 ;  /* 0x0000003f2b087287 */ /* 0x000fe4000c000000 */
[----:B------:R-:W-:Y:S01]  /*ec50*/  USEL UR18, UR10, URZ, !UP0 ;  /* 0x0000003f0a127287 */ /* 0x000fe2000c000000 */
[----:B------:R-:W-:Y:S02]  /*ec60*/  ULDC.64 UR12, c[0x0][UR19+0x220] ;  /* 0x00008800130c7abb */ /* 0x000fe40008000a00 */
[----:B------:R-:W-:Y:S01]  /*ec70*/  ULDC.64 UR10, c[0x0][UR19+0x218] ;  /* 0x00008600130a7abb */ /* 0x000fe20008000a00 */
[----:B------:R-:W-:Y:S01]  /*ec80*/  ULDC.64 UR14, c[0x0][UR19+0x228] ;  /* 0x00008a00130e7abb */ /* 0x000fe20008000a00 */
[----:B------:R-:W-:Y:S02]  /*ec90*/  UIMAD UR13, UR13, UR8, URZ ;  /* 0x000000080d0d72a4 */ /* 0x000fe4000f8e023f */
[----:B------:R-:W-:-:S02]  /*eca0*/  UIMAD.WIDE.U32 UR16, UR10, UR41, URZ ;  /* 0x000000290a1072a5 */ /* 0x000fc4000f8e003f */
[----:B------:R-:W-:Y:S02]  /*ecb0*/  UIMAD UR20, UR11, UR41, URZ ;  /* 0x000000290b1472a4 */ /* 0x000fe4000f8e023f */
[----:B------:R-:W-:Y:S02]  /*ecc0*/  UIMAD.WIDE.U32 UR10, UR12, UR8, URZ ;  /* 0x000000080c0a72a5 */ /* 0x000fe4000f8e003f */
[----:B------:R-:W-:Y:S02]  /*ecd0*/  UIMAD.WIDE.U32 UR22, UR14, UR9, URZ ;  /* 0x000000090e1672a5 */ /* 0x000fe4000f8e003f */
[----:B------:R-:W-:Y:S02]  /*ece0*/  UIMAD UR9, UR15, UR9, URZ ;  /* 0x000000090f0972a4 */ /* 0x000fe4000f8e023f */
[----:B------:R-:W-:Y:S02]  /*ecf0*/  UIMAD UR13, UR12, UR18, UR13 ;  /* 0x000000120c0d72a4 */ /* 0x000fe4000f8e020d */
[----:B------:R-:W-:Y:S01]  /*ed00*/  UIADD3 UR20, UR17, UR20, URZ ;  /* 0x0000001411147290 */ /* 0x000fe2000fffe03f */
[----:B---3--:R-:W-:-:S02]  /*ed10*/  IMAD.U32 R4, RZ, RZ, UR22 ;  /* 0x00000016ff047e24 */ /* 0x008fc4000f8e00ff */
[----:B------:R-:W-:Y:S01]  /*ed20*/  IMAD.U32 R5, RZ, RZ, UR23 ;  /* 0x00000017ff057e24 */ /* 0x000fe2000f8e00ff */
[----:B--2---:R-:W-:Y:S01]  /*ed30*/  @P0 R2UR UR4, R0 ;  /* 0x00000000000402ca */ /* 0x004fe200000e0000 */
[----:B0-----:R-:W-:-:S05]  /*ed40*/  @P1 IMAD.HI.U32 R0, R15, R6, RZ ;  /* 0x000000060f001227 */ /* 0x001fca00078e00ff */
[----:B-1----:R-:W-:-:S04]  /*ed50*/  @P1 SHF.R.U32.HI R7, RZ, R9, R0 ;  /* 0x00000009ff071219 */ /* 0x002fc80000011600 */
[--C-:B------:R-:W-:Y:S01]  /*ed60*/  SHF.R.S32.HI R5, RZ, 0x1f, R7.reuse ;  /* 0x0000001fff057819 */ /* 0x100fe20000011407 */
[----:B------:R-:W-:Y:S02]  /*ed70*/  IMAD.MOV R9, RZ, RZ, -R7 ;  /* 0x000000ffff097224 */ /* 0x000fe400078e0a07 */
[----:B------:R-:W-:Y:S02]  /*ed80*/  UIADD3 UR16, UP0, UP2, UR10, UR16, UR4 ;  /* 0x000000100a107290 */ /* 0x000fe4000fa1e004 */
[----:B------:R-:W-:Y:S01]  /*ed90*/  UIADD3 UR10, UR23, UR9, URZ ;  /* 0x00000009170a7290 */ /* 0x000fe2000fffe03f */
[----:B------:R-:W-:Y:S01]  /*eda0*/  IMAD R9, R2, R9, R15 ;  /* 0x0000000902097224 */ /* 0x000fe200078e020f */
[----:B------:R-:W-:Y:S02]  /*edb0*/  UIADD3 UR9, UR11, UR13, URZ ;  /* 0x0000000d0b097290 */ /* 0x000fe4000fffe03f */
[----:B------:R-:W-:Y:S01]  /*edc0*/  USHF.R.S32.HI UR14, URZ, 0x1f, UR4 ;  /* 0x0000001f3f0e7899 */ /* 0x000fe20008011404 */
[----:B------:R-:W-:Y:S01]  /*edd0*/  IADD3 R4, P2, P3, R7, UR16, R4 ;  /* 0x0000001007047c10 */ /* 0x000fe2000fb5e004 */
[----:B------:R-:W-:Y:S01]  /*ede0*/  IMAD.U32 R6, RZ, RZ, UR10 ;  /* 0x0000000aff067e24 */ /* 0x000fe2000f8e00ff */
[----:B------:R-:W-:Y:S01]  /*edf0*/  ULDC.64 UR10, c[0x0][UR19+0x210] ;  /* 0x00008400130a7abb */ /* 0x000fe20008000a00 */
[----:B------:R-:W-:Y:S01]  /*ee00*/  UIADD3.X UR9, UR9, UR20, UR14, UP0, UP2 ;  /* 0x0000001409097290 */ /* 0x000fe200087e440e */
[----:B------:R-:W-:Y:S01]  /*ee10*/  SHF.R.S32.HI R0, RZ, 0x1f, R9 ;  /* 0x0000001fff007819 */ /* 0x000fe20000011409 */
[----:B------:R-:W-:Y:S01]  /*ee20*/  IMAD R7, R9, UR11, RZ ;  /* 0x0000000b09077c24 */ /* 0x000fe2000f8e02ff */
[----:B------:R-:W-:Y:S01]  /*ee30*/  ULDC.64 UR12, c[0x0][0xba8] ;  /* 0x0002ea00000c7ab9 */ /* 0x000fe20000000a00 */
[----:B------:R-:W-:Y:S01]  /*ee40*/  @!UP1 ULDC UR12, c[0x0][0xb50] ;  /* 0x0002d400000c9ab9 */ /* 0x000fe20000000800 */
[----:B------:R-:W-:Y:S01]  /*ee50*/  @!UP1 ULDC UR13, c[0x0][0xb54] ;  /* 0x0002d500000d9ab9 */ /* 0x000fe20000000800 */
[----:B------:R-:W-:Y:S01]  /*ee60*/  IADD3.X R5, R5, UR9, R6, P2, P3 ;  /* 0x0000000905057c10 */ /* 0x000fe200097e6406 */
[----:B------:R-:W-:-:S02]  /*ee70*/  IMAD R7, R0, UR10, R7 ;  /* 0x0000000a00077c24 */ /* 0x000fc4000f8e0207 */
        /* <DEDUP_REMOVED lines=9> */
.L_x_10509:
[----:B------:R-:W2:Y:S01]  /*ef10*/  LDL R0, [R1+0x18] ;  /* 0x0000180001007983 */ /* 0x000ea20000100800 */
[----:B------:R-:W-:-:S03]  /*ef20*/  LOP3.LUT P0, RZ, R151, 0x3, RZ, 0xc0, !PT ;  /* 0x0000000397ff7812 */ /* 0x000fc6000780c0ff */
[----:B------:R-:W-:Y:S04]  /*ef30*/  SHFL.IDX PT, R6, R10, RZ, 0x1c1f ;  /* 0x001c1fff0a067589 */ /* 0x000fe800000e0000 */
[----:B------:R-:W0:Y:S04]  /*ef40*/  SHFL.IDX PT, R7, R4, RZ, 0x1c1f ;  /* 0x001c1fff04077589 */ /* 0x000e2800000e0000 */
[----:B------:R-:W-:Y:S04]  /*ef50*/  SHFL.IDX PT, R8, R10, 0x1, 0x1c1f ;  /* 0x003c1f000a087f89 */ /* 0x000fe800000e0000 */
[----:B------:R-:W1:Y:S01]  /*ef60*/  SHFL.IDX PT, R9, R4, 0x1, 0x1c1f ;  /* 0x003c1f0004097f89 */ /* 0x000e6200000e0000 */
[----:B--2---:R-:W-:-:S02]  /*ef70*/  VIADD R13, R0, UR40 ;  /* 0x00000028000d7c36 */ /* 0x004fc40008000000 */
[----:B-----5:R-:W-:Y:S02]  /*ef80*/  IMAD R0, R11, R2, RZ ;  /* 0x000000020b007224 */ /* 0x020fe400078e02ff */
[----:B------:R-:W-:-:S03]  /*ef90*/  VIADD R5, R13, 0x8 ;  /* 0x000000080d057836 */ /* 0x000fc60000000000 */
[-C--:B------:R-:W-:Y:S02]  /*efa0*/  ISETP.GE.OR P2, PT, R13, R0.reuse, P0 ;  /* 0x000000000d00720c */ /* 0x080fe40000746670 */
[----:B------:R-:W-:-:S11]  /*efb0*/  ISETP.GE.OR P0, PT, R5, R0, P0 ;  /* 0x000000000500720c */ /* 0x000fd60000706670 */
[----:B0-----:R0:W-:Y:S04]  /*efc0*/  @!P2 ST.E desc[UR52][R6.64], R3 ;  /* 0x000000030600a985 */ /* 0x0011e8000c101934 */
[----:B-1----:R0:W-:Y:S01]  /*efd0*/  @!P0 ST.E desc[UR52][R8.64], R20 ;  /* 0x0000001408008985 */ /* 0x0021e2000c101934 */
[----:B------:R-:W-:-:S13]  /*efe0*/  PLOP3.LUT P0, PT, PT, PT, UP1, 0x80, 0x0 ;  /* 0x000000000000781c */ /* 0x000fda0003f0f018 */
[----:B0-----:R-:W-:Y:S05]  /*eff0*/  @P0 BRA `(.L_x_10510) ;  /* 0x0000000800000947 */ /* 0x001fea0003800000 */
[----:B------:R-:W-:Y:S01]  /*f000*/  IMAD R3, R150, 0x20, R137 ;  /* 0x0000002096037824 */ /* 0x000fe200078e0289 */
[----:B------:R-:W0:Y:S01]  /*f010*/  @P1 LDC R21, c[0x0][0xbec] ;  /* 0x0002fb00ff151b82 */ /* 0x000e220000000800 */
[----:B------:R-:W-:Y:S02]  /*f020*/  ULDC.64 UR12, c[0x0][0xaa0] ;  /* 0x0002a800000c7ab9 */ /* 0x000fe40000000a00 */
[----:B------:R-:W-:Y:S01]  /*f030*/  IMAD.WIDE R28, R3, 0x2, R28 ;  /* 0x00000002031c7825 */ /* 0x000fe200078e021c */
[----:B------:R-:W-:Y:S02]  /*f040*/  UIMAD UR9, UR14, UR12, URZ ;  /* 0x0000000c0e0972a4 */ /* 0x000fe4000f8e023f */
[C---:B------:R-:W-:Y:S02]  /*f050*/  IADD3 R6, P5, R28.reuse, 0x7800, RZ ;  /* 0x000078001c067810 */ /* 0x040fe40007fbe0ff */
[----:B------:R-:W1:Y:S01]  /*f060*/  @P1 LDC R20, c[0x0][0xbf0] ;  /* 0x0002fc00ff141b82 */ /* 0x000e620000000800 */
[----:B------:R-:W-:Y:S01]  /*f070*/  UIMAD.WIDE.U32 UR10, UR4, UR12, URZ ;  /* 0x0000000c040a72a5 */ /* 0x000fe2000f8e003f */
[----:B------:R-:W-:-:S02]  /*f080*/  IADD3 R9, P0, R28, 0x1800, RZ ;  /* 0x000018001c097810 */ /* 0x000fc40007f1e0ff */
[----:B------:R-:W-:Y:S01]  /*f090*/  LOP3.LUT R3, R6, 0x180, RZ, 0xc0, !PT ;  /* 0x0000018006037812 */ /* 0x000fe200078ec0ff */
[----:B------:R-:W-:Y:S01]  /*f0a0*/  UIMAD UR9, UR4, UR13, UR9 ;  /* 0x0000000d040972a4 */ /* 0x000fe2000f8e0209 */
[C---:B------:R-:W-:Y:S01]  /*f0b0*/  IADD3 R13, P2, R28.reuse, 0x3000, RZ ;  /* 0x000030001c0d7810 */ /* 0x040fe20007f5e0ff */
[----:B------:R-:W-:Y:S01]  /*f0c0*/  IMAD.X R33, RZ, RZ, R29, P5 ;  /* 0x000000ffff217224 */ /* 0x000fe200028e061d */
[----:B------:R-:W-:Y:S01]  /*f0d0*/  SHF.R.U64 R3, R3, 0x3, RZ ;  /* 0x0000000303037819 */ /* 0x000fe200000012ff */
[----:B------:R-:W-:Y:S01]  /*f0e0*/  UIADD3 UR11, UR11, UR9, URZ ;  /* 0x000000090b0b7290 */ /* 0x000fe2000fffe03f */
[C---:B------:R-:W-:Y:S01]  /*f0f0*/  IADD3 R25, P3, R28.reuse, 0x4800, RZ ;  /* 0x000048001c197810 */ /* 0x040fe20007f7e0ff */
[----:B------:R-:W-:Y:S01]  /*f100*/  ULDC.64 UR12, c[0x0][0xae8] ;  /* 0x0002ba00000c7ab9 */ /* 0x000fe20000000a00 */
[----:B------:R-:W-:Y:S01]  /*f110*/  LOP3.LUT R32, R3, R6, RZ, 0x3c, !PT ;  /* 0x0000000603207212 */ /* 0x000fe200078e3cff */
[----:B------:R-:W-:Y:S01]  /*f120*/  IMAD R3, R149, 0x60, R150 ;  /* 0x0000006095037824 */ /* 0x000fe200078e0296 */
[----:B------:R-:W-:Y:S01]  /*f130*/  UIMAD.WIDE.U32 UR10, UR41, UR12, UR10 ;  /* 0x0000000c290a72a5 */ /* 0x000fe2000f8e000a */
[----:B------:R-:W-:Y:S01]  /*f140*/  IADD3 R31, P4, R28, 0x6000, RZ ;  /* 0x000060001c1f7810 */ /* 0x000fe20007f9e0ff */
[----:B------:R-:W-:Y:S01]  /*f150*/  USHF.R.S32.HI UR4, URZ, 0x1f, UR8 ;  /* 0x0000001f3f047899 */ /* 0x000fe20008011408 */
[----:B------:R-:W-:Y:S01]  /*f160*/  VIADD R38, R3, UR40 ;  /* 0x0000002803267c36 */ /* 0x000fe20008000000 */
[----:B------:R-:W-:Y:S01]  /*f170*/  UIMAD UR11, UR41, UR13, UR11 ;  /* 0x0000000d290b72a4 */ /* 0x000fe2000f8e020b */
[----:B------:R-:W-:Y:S01]  /*f180*/  LOP3.LUT R8, R9, 0x180, RZ, 0xc0, !PT ;  /* 0x0000018009087812 */ /* 0x000fe200078ec0ff */
[----:B------:R-:W5:Y:S01]  /*f190*/  LD.E.128 R32, desc[UR52][R32.64] ;  /* 0x0000003420207980 */ /* 0x000f62000c101d00 */
[----:B------:R-:W-:Y:S01]  /*f1a0*/  ULDC.64 UR12, c[0x0][0xaf0] ;  /* 0x0002bc00000c7ab9 */ /* 0x000fe20000000a00 */
[----:B0-----:R-:W-:Y:S01]  /*f1b0*/  @P1 IMAD.HI.U32 R3, R38, R21, RZ ;  /* 0x0000001526031227 */ /* 0x001fe200078e00ff */
[----:B------:R-:W-:Y:S01]  /*f1c0*/  UIMAD UR4, UR4, UR12, URZ ;  /* 0x0000000c040472a4 */ /* 0x000fe2000f8e023f */
[----:B------:R-:W-:-:S02]  /*f1d0*/  LOP3.LUT R12, R13, 0x180, RZ, 0xc0, !PT ;  /* 0x000001800d0c7812 */ /* 0x000fc400078ec0ff */
[----:B------:R-:W-:Y:S02]  /*f1e0*/  LOP3.LUT R24, R25, 0x180, RZ, 0xc0, !PT ;  /* 0x0000018019187812 */ /* 0x000fe400078ec0ff */
[----:B------:R-:W-:Y:S02]  /*f1f0*/  LOP3.LUT R30, R31, 0x180, RZ, 0xc0, !PT ;  /* 0x000001801f1e7812 */ /* 0x000fe400078ec0ff */
[----:B------:R-:W-:Y:S01]  /*f200*/  LOP3.LUT R5, R28, 0x180, RZ, 0xc0, !PT ;  /* 0x000001801c057812 */ /* 0x000fe200078ec0ff */
[----:B------:R-:W-:Y:S01]  /*f210*/  IMAD.MOV.U32 R37, RZ, RZ, R38 ;  /* 0x000000ffff257224 */ /* 0x000fe200078e0026 */
[----:B------:R-:W-:Y:S01]  /*f220*/  UIMAD UR4, UR8, UR13, UR4 ;  /* 0x0000000d080472a4 */ /* 0x000fe2000f8e0204 */
[----:B-1----:R-:W-:Y:S01]  /*f230*/  @P1 SHF.R.U32.HI R37, RZ, R20, R3 ;  /* 0x00000014ff251219 */ /* 0x002fe20000011603 */
[----:B------:R-:W-:Y:S01]  /*f240*/  UIMAD.WIDE.U32 UR8, UR8, UR12, UR10 ;  /* 0x0000000c080872a5 */ /* 0x000fe2000f8e000a */
[----:B------:R-:W-:Y:S02]  /*f250*/  SHF.R.U64 R8, R8, 0x3, RZ ;  /* 0x0000000308087819 */ /* 0x000fe400000012ff */
[----:B------:R-:W-:-:S02]  /*f260*/  SHF.R.U64 R12, R12, 0x3, RZ ;  /* 0x000000030c0c7819 */ /* 0x000fc400000012ff */
[----:B------:R-:W-:Y:S02]  /*f270*/  SHF.R.U64 R24, R24, 0x3, RZ ;  /* 0x0000000318187819 */ /* 0x000fe400000012ff */
[----:B------:R-:W-:Y:S02]  /*f280*/  SHF.R.U64 R30, R30, 0x3, RZ ;  /* 0x000000031e1e7819 */ /* 0x000fe400000012ff */
[----:B------:R-:W-:Y:S01]  /*f290*/  SHF.R.U64 R5, R5, 0x3, RZ ;  /* 0x0000000305057819 */ /* 0x000fe200000012ff */
[----:B------:R-:W-:Y:S01]  /*f2a0*/  UIADD3 UR4, UR9, UR4, URZ ;  /* 0x0000000409047290 */ /* 0x000fe2000fffe03f */
[----:B------:R-:W-:Y:S01]  /*f2b0*/  LOP3.LUT R8, R8, R9, RZ, 0x3c, !PT ;  /* 0x0000000908087212 */ /* 0x000fe200078e3cff */
[----:B------:R-:W-:Y:S01]  /*f2c0*/  IMAD.MOV R39, RZ, RZ, -R37 ;  /* 0x000000ffff277224 */ /* 0x000fe200078e0a25 */
        /* <DEDUP_REMOVED lines=10> */
[----:B------:R-:W-:Y:S01]  /*f370*/  ULDC.64 UR10, c[0x0][0xae0] ;  /* 0x0002b800000a7ab9 */ /* 0x000fe20000000a00 */
[----:B------:R-:W-:Y:S01]  /*f380*/  IMAD.U32 R20, RZ, RZ, UR8 ;  /* 0x00000008ff147e24 */ /* 0x000fe2000f8e00ff */
[----:B------:R-:W5:Y:S01]  /*f390*/  LD.E.128 R8, desc[UR52][R8.64] ;  /* 0x0000003408087980 */ /* 0x000f62000c101d00 */
[----:B------:R-:W-:Y:S01]  /*f3a0*/  IMAD.U32 R21, RZ, RZ, UR9 ;  /* 0x00000009ff157e24 */ /* 0x000fe2000f8e00ff */
[----:B------:R-:W-:Y:S01]  /*f3b0*/  ULDC.64 UR8, c[0x0][0xad8] ;  /* 0x0002b60000087ab9 */ /* 0x000fe20000000a00 */
[----:B------:R-:W-:Y:S01]  /*f3c0*/  IMAD R21, R2, R39, R38 ;  /* 0x0000002702157224 */ /* 0x000fe200078e0226 */
[----:B------:R-:W5:Y:S01]  /*f3d0*/  LD.E.128 R4, desc[UR52][R4.64] ;  /* 0x0000003404047980 */ /* 0x000f62000c101d00 */
[----:B------:R-:W-:-:S02]  /*f3e0*/  IMAD.U32 R3, RZ, RZ, UR4 ;  /* 0x00000004ff037e24 */ /* 0x000fc4000f8e00ff */
[----:B------:R-:W-:Y:S01]  /*f3f0*/  IMAD R36, R36, UR10, RZ ;  /* 0x0000000a24247c24 */ /* 0x000fe2000f8e02ff */
[----:B------:R-:W5:Y:S01]  /*f400*/  LD.E.128 R12, desc[UR52][R12.64] ;  /* 0x000000340c0c7980 */ /* 0x000f62000c101d00 */
[----:B------:R-:W-:Y:S01]  /*f410*/  IMAD.MOV.U32 R2, RZ, RZ, R20 ;  /* 0x000000ffff027224 */ /* 0x000fe200078e0014 */
[----:B------:R-:W-:Y:S02]  /*f420*/  SHF.R.S32.HI R20, RZ, 0x1f, R21 ;  /* 0x0000001fff147819 */ /* 0x000fe40000011415 */
[----:B------:R-:W5:Y:S01]  /*f430*/  LD.E.128 R24, desc[UR52][R24.64] ;  /* 0x0000003418187980 */ /* 0x000f62000c101d00 */
[----:B------:R-:W-:-:S03]  /*f440*/  IMAD R39, R37, UR11, R36 ;  /* 0x0000000b25277c24 */ /* 0x000fc6000f8e0224 */
        /* <DEDUP_REMOVED lines=8> */
[----:B------:R-:W-:Y:S02]  /*f4d0*/  IMAD.IADD R3, R3, 0x1, R39 ;  /* 0x0000000103037824 */ /* 0x000fe400078e0227 */
[----:B------:R-:W-:-:S02]  /*f4e0*/  IMAD R20, R20, UR8, RZ ;  /* 0x0000000814147c24 */ /* 0x000fc4000f8e02ff */
[----:B------:R-:W-:Y:S01]  /*f4f0*/  VIADD R43, R150, UR40 ;  /* 0x00000028962b7c36 */ /* 0x000fe20008000000 */
        /* <DEDUP_REMOVED lines=9> */
[----:B0-----:R0:W1:Y:S01]  /*f590*/  SHFL.IDX PT, R20, R40, RZ, 0x1c1f ;  /* 0x001c1fff28147589 */ /* 0x00106200000e0000 */
[----:B------:R-:W-:Y:S03]  /*f5a0*/  BSSY B1, `(.L_x_10511) ;  /* 0x0000012000017945 */ /* 0x000fe60003800000 */
[----:B------:R0:W2:Y:S01]  /*f5b0*/  SHFL.IDX PT, R21, R41, RZ, 0x1c1f ;  /* 0x001c1fff29157589 */ /* 0x0000a200000e0000 */
[----:B------:R-:W-:Y:S01]  /*f5c0*/  SYNCS.ARRIVE.TRANS64.RED.A1T0 RZ, [UR4], RZ ;  /* 0x000000ffffff79a7 */ /* 0x000fe20008100404 */
        /* <DEDUP_REMOVED lines=15> */
.L_x_10512:
[----:B------:R-:W-:Y:S05]  /*f6c0*/  BSYNC B1 ;  /* 0x0000000000017941 */ /* 0x000fea0003800000 */
.L_x_10511:
[----:B---3--:R-:W-:Y:S01]  /*f6d0*/  VIADD R3, R43, 0x60 ;  /* 0x000000602b037836 */ /* 0x008fe20000000000 */
[----:B-----5:R3:W4:Y:S04]  /*f6e0*/  SHFL.IDX PT, R5, R41, 0x1, 0x1c1f ;  /* 0x003c1f0029057f89 */ /* 0x02072800000e0000 */
[----:B------:R-:W-:Y:S01]  /*f6f0*/  ISETP.GE.AND P0, PT, R3, R0, PT ;  /* 0x000000000300720c */ /* 0x000fe20003f06270 */
[----:B------:R3:W0:-:S12]  /*f700*/  SHFL.IDX PT, R4, R40, 0x1, 0x1c1f ;  /* 0x003c1f0028047f89 */ /* 0x00061800000e0000 */
[----:B---3--:R-:W-:Y:S05]  /*f710*/  @P0 BRA `(.L_x_10513) ;  /* 0x0000001400840947 */ /* 0x008fea0003800000 */
[----:B------:R-:W-:Y:S02]  /*f720*/  ULDC UR4, c[0x0][0xac8] ;  /* 0x0002b20000047ab9 */ /* 0x000fe40000000800 */
[----:B------:R-:W-:Y:S02]  /*f730*/  ISETP.GE.AND P2, PT, R138, UR4, PT ;  /* 0x000000048a007c0c */ /* 0x000fe4000bf46270 */
[----:B------:R-:W-:-:S11]  /*f740*/  ISETP.GE.AND P1, PT, R137, UR4, PT ;  /* 0x0000000489007c0c */ /* 0x000fd6000bf26270 */
[C---:B0-----:R-:W-:Y:S02]  /*f750*/  @!P2 LEA R6, P0, R138.reuse, R4, 0x1 ;  /* 0x000000048a06a211 */ /* 0x041fe400078008ff */
[----:B----4-:R-:W-:Y:S02]  /*f760*/  @!P1 IMAD.WIDE R2, R137, 0x2, R4 ;  /* 0x0000000289029825 */ /* 0x010fe400078e0204 */
        /* <DEDUP_REMOVED lines=9> */
.L_x_10510:
[----:B------:R-:W-:Y:S01]  /*f800*/  ULDC.64 UR12, c[0x0][0xb08] ;  /* 0x0002c200000c7ab9 */ /* 0x000fe20000000a00 */
[----:B------:R-:W0:Y:S01]  /*f810*/  @P1 LDC R4, c[0x0][0xbec] ;  /* 0x0002fb00ff041b82 */ /* 0x000e220000000800 */
[----:B------:R-:W-:Y:S01]  /*f820*/  UIMAD UR9, UR14, UR12, URZ ;  /* 0x0000000c0e0972a4 */ /* 0x000fe2000f8e023f */
[----:B------:R-:W-:Y:S01]  /*f830*/  IMAD.MOV.U32 R7, RZ, RZ, R15 ;  /* 0x000000ffff077224 */ /* 0x000fe200078e000f */
[----:B------:R-:W-:Y:S01]  /*f840*/  UIMAD.WIDE.U32 UR10, UR4, UR12, URZ ;  /* 0x0000000c040a72a5 */ /* 0x000fe2000f8e003f */
[----:B------:R-:W-:Y:S01]  /*f850*/  ISETP.GE.AND P0, PT, R13, R0, PT ;  /* 0x000000000d00720c */ /* 0x000fe20003f06270 */
[----:B------:R-:W-:Y:S01]  /*f860*/  UIMAD UR9, UR4, UR13, UR9 ;  /* 0x0000000d040972a4 */ /* 0x000fe2000f8e0209 */
[C---:B------:R-:W-:Y:S01]  /*f870*/  VIADD R27, R16.reuse, 0x8 ;  /* 0x00000008101b7836 */ /* 0x040fe20000000000 */
[----:B------:R-:W-:Y:S01]  /*f880*/  USHF.R.S32.HI UR4, URZ, 0x1f, UR8 ;  /* 0x0000001f3f047899 */ /* 0x000fe20008011408 */
[----:B------:R-:W1:Y:S01]  /*f890*/  @P1 LDC R3, c[0x0][0xbf0] ;  /* 0x0002fc00ff031b82 */ /* 0x000e620000000800 */
[----:B------:R-:W-:Y:S01]  /*f8a0*/  UIADD3 UR11, UR11, UR9, URZ ;  /* 0x000000090b0b7290 */ /* 0x000fe2000fffe03f */
[----:B------:R-:W-:Y:S01]  /*f8b0*/  VIADD R29, R16, 0x10 ;  /* 0x00000010101d7836 */ /* 0x000fe20000000000 */
        /* <DEDUP_REMOVED lines=10> */
[----:B------:R-:W-:Y:S01]  /*f960*/  SHF.R.S32.HI R31, RZ, 0x1f, R147 ;  /* 0x0000001fff1f7819 */ /* 0x000fe20000011493 */
[----:B0-----:R-:W-:Y:S01]  /*f970*/  @P1 IMAD.HI.U32 R4, R15, R4, RZ ;  /* 0x000000040f041227 */ /* 0x001fe200078e00ff */
[----:B------:R-:W-:Y:S01]  /*f980*/  SHF.R.S32.HI R32, RZ, 0x1f, R148 ;  /* 0x0000001fff207819 */ /* 0x000fe20000011494 */
[----:B------:R-:W-:-:S02]  /*f990*/  UIMAD UR4, UR8, UR13, UR4 ;  /* 0x0000000d080472a4 */ /* 0x000fc4000f8e0204 */
[----:B------:R-:W-:-:S03]  /*f9a0*/  UIMAD.WIDE.U32 UR8, UR8, UR12, UR10 ;  /* 0x0000000c080872a5 */ /* 0x000fc6000f8e000a */
[----:B------:R-:W-:Y:S01]  /*f9b0*/  ULDC.64 UR10, c[0x0][0xb48] ;  /* 0x0002d200000a7ab9 */ /* 0x000fe20000000a00 */
[----:B------:R-:W-:Y:S01]  /*f9c0*/  UIADD3 UR9, UR9, UR4, URZ ;  /* 0x0000000409097290 */ /* 0x000fe2000fffe03f */
[----:B-1----:R-:W-:Y:S01]  /*f9d0*/  @P1 SHF.R.U32.HI R7, RZ, R3, R4 ;  /* 0x00000003ff071219 */ /* 0x002fe20000011604 */
[----:B------:R-:W-:Y:S02]  /*f9e0*/  UIADD3 UR4, UR42, 0x2d820, URZ ;  /* 0x0002d8202a047890 */ /* 0x000fe4000fffe03f */
[----:B------:R-:W-:Y:S01]  /*f9f0*/  UIMAD.WIDE.U32 UR8, UR38, UR10, UR8 ;  /* 0x0000000a260872a5 */ /* 0x000fe2000f8e0008 */
[--C-:B------:R-:W-:Y:S01]  /*fa00*/  SHF.R.S32.HI R3, RZ, 0x1f, R7.reuse ;  /* 0x0000001fff037819 */ /* 0x100fe20000011407 */
[----:B------:R-:W-:Y:S01]  /*fa10*/  IMAD.MOV R9, RZ, RZ, -R7 ;  /* 0x000000ffff097224 */ /* 0x000fe200078e0a07 */
[----:B------:R-:W-:Y:S02]  /*fa20*/  UPRMT UR4, URZ, 0x654, UR4 ;  /* 0x000006543f047896 */ /* 0x000fe40008000004 */
[----:B------:R-:W-:Y:S01]  /*fa30*/  UIMAD UR38, UR38, UR11, UR9 ;  /* 0x0000000b262672a4 */ /* 0x000fe2000f8e0209 */
[----:B------:R-:W-:-:S02]  /*fa40*/  IMAD R9, R2, R9, R15 ;  /* 0x0000000902097224 */ /* 0x000fc400078e020f */
[----:B------:R-:W-:Y:S01]  /*fa50*/  ULDC.64 UR10, c[0x0][0xb30] ;  /* 0x0002cc00000a7ab9 */ /* 0x000fe20000000a00 */
[----:B------:R-:W-:Y:S02]  /*fa60*/  IMAD.U32 R2, RZ, RZ, UR8 ;  /* 0x00000008ff027e24 */ /* 0x000fe4000f8e00ff */
[----:B------:R-:W-:Y:S01]  /*fa70*/  IMAD R4, R3, UR10, RZ ;  /* 0x0000000a03047c24 */ /* 0x000fe2000f8e02ff */
[----:B------:R-:W-:Y:S01]  /*fa80*/  SYNCS.ARRIVE.TRANS64.RED.A1T0 RZ, [UR4], RZ ;  /* 0x000000ffffff79a7 */ /* 0x000fe20008100404 */
        /* <DEDUP_REMOVED lines=17> */
[----:B------:R-:W-:Y:S02]  /*fba0*/  ULDC UR4, c[0x0][0xac8] ;  /* 0x0002b20000047ab9 */ /* 0x000fe40000000800 */
[----:B------:R-:W-:Y:S02]  /*fbb0*/  ISETP.GE.AND P5, PT, R16, UR4, PT ;  /* 0x0000000410007c0c */ /* 0x000fe4000bfa6270 */
[----:B------:R-:W-:Y:S02]  /*fbc0*/  ISETP.GE.AND P4, PT, R27, UR4, PT ;  /* 0x000000041b007c0c */ /* 0x000fe4000bf86270 */
[----:B------:R-:W-:Y:S02]  /*fbd0*/  ISETP.GE.AND P3, PT, R29, UR4, PT ;  /* 0x000000041d007c0c */ /* 0x000fe4000bf66270 */
[----:B------:R-:W-:Y:S02]  /*fbe0*/  ISETP.GE.AND P0, PT, R139, UR4, PT ;  /* 0x000000048b007c0c */ /* 0x000fe4000bf06270 */
[----:B------:R-:W-:-:S05]  /*fbf0*/  ISETP.GE.AND P1, PT, R148, UR4, PT ;  /* 0x0000000494007c0c */ /* 0x000fca000bf26270 */
[CC--:B-1----:R-:W-:Y:S02]  /*fc00*/  @!P5 LEA R2, P6, R16.reuse, R24.reuse, 0x2 ;  /* 0x000000181002d211 */ /* 0x0c2fe400078c10ff */
[CC--:B------:R-:W-:Y:S02]  /*fc10*/  @!P4 LEA R6, P2, R27.reuse, R24.reuse, 0x2 ;  /* 0x000000181b06c211 */ /* 0x0c0fe400078410ff */
[-C--:B--2---:R-:W-:Y:S02]  /*fc20*/  @!P5 LEA.HI.X R3, R16, R21.reuse, R25, 0x2, P6 ;  /* 0x000000151003d211 */ /* 0x084fe400030f1419 */
[----:B------:R-:W-:Y:S02]  /*fc30*/  @!P4 LEA.HI.X R7, R27, R21, R26, 0x2, P2 ;  /* 0x000000151b07c211 */ /* 0x000fe400010f141a */
[----:B------:R-:W-:Y:S01]  /*fc40*/  @!P3 LEA R8, P6, R29, R24, 0x2 ;  /* 0x000000181d08b211 */ /* 0x000fe200078c10ff */
[----:B------:R1:W-:Y:S01]  /*fc50*/  @!P5 ST.E.64 desc[UR52][R2.64], R88 ;  /* 0x000000580200d985 */ /* 0x0003e2000c101b34 */
[----:B------:R-:W-:-:S02]  /*fc60*/  ISETP.GE.AND P2, PT, R147, UR4, PT ;  /* 0x0000000493007c0c */ /* 0x000fc4000bf46270 */
[-C--:B------:R-:W-:Y:S01]  /*fc70*/  @!P3 LEA.HI.X R9, R29, R21.reuse, R28, 0x2, P6 ;  /* 0x000000151d09b211 */ /* 0x080fe200030f141c */
[----:B------:R2:W-:Y:S01]  /*fc80*/  @!P4 ST.E.64 desc[UR52][R6.64], R92 ;  /* 0x0000005c0600c985 */ /* 0x0005e2000c101b34 */
[CC--:B------:R-:W-:Y:S02]  /*fc90*/  @!P0 LEA R10, P4, R139.reuse, R24.reuse, 0x2 ;  /* 0x000000188b0a8211 */ /* 0x0c0fe400078810ff */
[----:B------:R-:W-:Y:S01]  /*fca0*/  @!P1 LEA R12, P5, R148, R24, 0x2 ;  /* 0x00000018940c9211 */ /* 0x000fe200078a10ff */
[----:B------:R3:W-:Y:S01]  /*fcb0*/  @!P3 ST.E.64 desc[UR52][R8.64], R96 ;  /* 0x000000600800b985 */ /* 0x0007e2000c101b34 */
[----:B------:R-:W-:Y:S02]  /*fcc0*/  ISETP.GE.AND P3, PT, R146, UR4, PT ;  /* 0x0000000492007c0c */ /* 0x000fe4000bf66270 */
[-C--:B------:R-:W-:Y:S02]  /*fcd0*/  @!P0 LEA.HI.X R11, R139, R21.reuse, R30, 0x2, P4 ;  /* 0x000000158b0b8211 */ /* 0x080fe400020f141e */
[----:B------:R-:W-:-:S02]  /*fce0*/  @!P1 LEA.HI.X R13, R148, R21, R32, 0x2, P5 ;  /* 0x00000015940d9211 */ /* 0x000fc400028f1420 */
[-C--:B------:R-:W-:Y:S01]  /*fcf0*/  @!P2 LEA R14, P6, R147, R24.reuse, 0x2 ;  /* 0x00000018930ea211 */ /* 0x080fe200078c10ff */
[----:B------:R4:W-:Y:S01]  /*fd00*/  @!P0 ST.E.64 desc[UR52][R10.64], R100 ;  /* 0x000000640a008985 */ /* 0x0009e2000c101b34 */
[----:B------:R-:W-:Y:S02]  /*fd10*/  ISETP.GE.AND P4, PT, R145, UR4, PT ;  /* 0x0000000491007c0c */ /* 0x000fe4000bf86270 */
[----:B------:R-:W-:Y:S01]  /*fd20*/  @!P2 LEA.HI.X R15, R147, R21, R31, 0x2, P6 ;  /* 0x00000015930fa211 */ /* 0x000fe200030f141f */
[----:B------:R5:W-:Y:S01]  /*fd30*/  @!P1 ST.E.64 desc[UR52][R12.64], R104 ;  /* 0x000000680c009985 */ /* 0x000be2000c101b34 */
[----:B------:R-:W-:Y:S02]  /*fd40*/  ISETP.GE.AND P1, PT, R143, UR4, PT ;  /* 0x000000048f007c0c */ /* 0x000fe4000bf26270 */
[----:B-1----:R-:W-:Y:S01]  /*fd50*/  @!P3 LEA R2, P5, R146, R24, 0x2 ;  /* 0x000000189202b211 */ /* 0x002fe200078a10ff */
[----:B------:R1:W-:Y:S01]  /*fd60*/  @!P2 ST.E.64 desc[UR52][R14.64], R108 ;  /* 0x0000006c0e00a985 */ /* 0x0003e2000c101b34 */
[----:B------:R-:W-:-:S02]  /*fd70*/  ISETP.GE.AND P2, PT, R144, UR4, PT ;  /* 0x0000000490007c0c */ /* 0x000fc4000bf46270 */
[----:B------:R-:W-:Y:S02]  /*fd80*/  ISETP.GE.AND P0, PT, R142, UR4, PT ;  /* 0x000000048e007c0c */ /* 0x000fe4000bf06270 */
[-C--:B------:R-:W-:Y:S02]  /*fd90*/  @!P3 LEA.HI.X R3, R146, R21.reuse, R157, 0x2, P5 ;  /* 0x000000159203b211 */ /* 0x080fe400028f149d */
[----:B------:R-:W-:Y:S02]  /*fda0*/  ISETP.GE.AND P5, PT, R141, UR4, PT ;  /* 0x000000048d007c0c */ /* 0x000fe4000bfa6270 */
[C---:B--2---:R-:W-:Y:S01]  /*fdb0*/  @!P4 LEA R6, P6, R145.reuse, R24, 0x2 ;  /* 0x000000189106c211 */ /* 0x044fe200078c10ff */
[----:B------:R2:W-:Y:S03]  /*fdc0*/  @!P3 ST.E.64 desc[UR52][R2.64], R112 ;  /* 0x000000700200b985 */ /* 0x0005e6000c101b34 */
[----:B------:R-:W-:-:S02]  /*fdd0*/  @!P4 LEA.HI.X R7, R145, R21, R156, 0x2, P6 ;  /* 0x000000159107c211 */ /* 0x000fc400030f149c */
[-C--:B---3--:R-:W-:Y:S02]  /*fde0*/  @!P2 LEA R8, P3, R144, R24.reuse, 0x2 ;  /* 0x000000189008a211 */ /* 0x088fe400078610ff */
[-C--:B----4-:R-:W-:Y:S01]  /*fdf0*/  @!P1 LEA R10, P6, R143, R24.reuse, 0x2 ;  /* 0x000000188f0a9211 */ /* 0x090fe200078c10ff */
[----:B------:R2:W-:Y:S01]  /*fe00*/  @!P4 ST.E.64 desc[UR52][R6.64], R116 ;  /* 0x000000740600c985 */ /* 0x0005e2000c101b34 */
[-C--:B-----5:R-:W-:Y:S02]  /*fe10*/  @!P0 LEA R12, P4, R142, R24.reuse, 0x2 ;  /* 0x000000188e0c8211 */ /* 0x0a0fe400078810ff */
[-C--:B------:R-:W-:Y:S02]  /*fe20*/  @!P2 LEA.HI.X R9, R144, R21.reuse, R155, 0x2, P3 ;  /* 0x000000159009a211 */ /* 0x080fe400018f149b */
[----:B-1----:R-:W-:Y:S02]  /*fe30*/  @!P5 LEA R14, P3, R141, R24, 0x2 ;  /* 0x000000188d0ed211 */ /* 0x002fe400078610ff */
[-C--:B------:R-:W-:Y:S01]  /*fe40*/  @!P1 LEA.HI.X R11, R143, R21.reuse, R154, 0x2, P6 ;  /* 0x000000158f0b9211 */ /* 0x080fe200030f149a */
[----:B------:R2:W-:Y:S01]  /*fe50*/  @!P2 ST.E.64 desc[UR52][R8.64], R120 ;  /* 0x000000780800a985 */ /* 0x0005e2000c101b34 */
[----:B------:R-:W-:-:S02]  /*fe60*/  @!P0 LEA.HI.X R13, R142, R21, R153, 0x2, P4 ;  /* 0x000000158e0d8211 */ /* 0x000fc400020f1499 */
[----:B------:R-:W-:Y:S01]  /*fe70*/  @!P5 LEA.HI.X R15, R141, R21, R152, 0x2, P3 ;  /* 0x000000158d0fd211 */ /* 0x000fe200018f1498 */
[----:B------:R2:W-:Y:S04]  /*fe80*/  @!P1 ST.E.64 desc[UR52][R10.64], R124 ;  /* 0x0000007c0a009985 */ /* 0x0005e8000c101b34 */
[----:B------:R2:W-:Y:S04]  /*fe90*/  @!P0 ST.E.64 desc[UR52][R12.64], R128 ;  /* 0x000000800c008985 */ /* 0x0005e8000c101b34 */
[----:B------:R2:W-:Y:S02]  /*fea0*/  @!P5 ST.E.64 desc[UR52][R14.64], R132 ;  /* 0x000000840e00d985 */ /* 0x0005e4000c101b34 */
.L_x_10515:
[----:B------:R-:W-:Y:S05]  /*feb0*/  BSYNC B1 ;  /* 0x0000000000017941 */ /* 0x000fea0003800000 */
.L_x_10514:
[----:B------:R-:W-:Y:S01]  /*fec0*/  ISETP.GE.AND P0, PT, R5, R0, PT ;  /* 0x000000000500720c */ /* 0x000fe20003f06270 */
[----:B0-----:R-:W0:Y:S04]  /*fed0*/  SHFL.IDX PT, R20, R20, 0x1, 0x1c1f ;  /* 0x003c1f0014147f89 */ /* 0x001e2800000e0000 */
[----:B--2---:R2:W3:Y:S08]  /*fee0*/  SHFL.IDX PT, R14, R4, 0x1, 0x1c1f ;  /* 0x003c1f00040e7f89 */ /* 0x0044f000000e0000 */
[----:B--2---:R-:W-:Y:S05]  /*fef0*/  @P0 BRA `(.L_x_10513) ;  /* 0x0000000c008c0947 */ /* 0x004fea0003800000 */
[----:B------:R-:W-:Y:S02]  /*ff00*/  ULDC UR4, c[0x0][0xac8] ;  /* 0x0002b20000047ab9 */ /* 0x000fe40000000800 */
[----:B------:R-:W-:Y:S02]  /*ff10*/  ISETP.GE.AND P1, PT, R16, UR4, PT ;  /* 0x0000000410007c0c */ /* 0x000fe4000bf26270 */
[----:B------:R-:W-:Y:S02]  /*ff20*/  ISETP.GE.AND P0, PT, R27, UR4, PT ;  /* 0x000000041b007c0c */ /* 0x000fe4000bf06270 */
[----:B------:R-:W-:Y:S02]  /*ff30*/  ISETP.GE.AND P3, PT, R29, UR4, PT ;  /* 0x000000041d007c0c */ /* 0x000fe4000bf66270 */
[----:B------:R-:W-:Y:S02]  /*ff40*/  ISETP.GE.AND P2, PT, R139, UR4, PT ;  /* 0x000000048b007c0c */ /* 0x000fe4000bf46270 */
[----:B------:R-:W-:-:S05]  /*ff50*/  ISETP.GE.AND P4, PT, R148, UR4, PT ;  /* 0x0000000494007c0c */ /* 0x000fca000bf86270 */
[CC--:B---3--:R-:W-:Y:S02]  /*ff60*/  @!P1 LEA R2, P6, R16.reuse, R14.reuse, 0x2 ;  /* 0x0000000e10029211 */ /* 0x0c8fe400078c10ff */
[C---:B------:R-:W-:Y:S02]  /*ff70*/  @!P0 LEA R4, P5, R27.reuse, R14, 0x2 ;  /* 0x0000000e1b048211 */ /* 0x040fe400078a10ff */
[-C--:B0-----:R-:W-:Y:S02]  /*ff80*/  @!P1 LEA.HI.X R3, R16, R20.reuse, R25, 0x2, P6 ;  /* 0x0000001410039211 */ /* 0x081fe400030f1419 */
[----:B------:R-:W-:Y:S02]  /*ff90*/  @!P0 LEA.HI.X R5, R27, R20, R26, 0x2, P5 ;  /* 0x000000141b058211 */ /* 0x000fe400028f141a */
[-C--:B------:R-:W-:Y:S01]  /*ffa0*/  @!P3 LEA R6, P6, R29, R14.reuse, 0x2 ;  /* 0x0000000e1d06b211 */ /* 0x080fe200078c10ff */
[----:B------:R0:W-:Y:S01]  /*ffb0*/  @!P1 ST.E.64 desc[UR52][R2.64], R90 ;  /* 0x0000005a02009985 */ /* 0x0001e2000c101b34 */
[----:B------:R-:W-:-:S02]  /*ffc0*/  @!P2 LEA R8, P5, R139, R14, 0x2 ;  /* 0x0000000e8b08a211 */ /* 0x000fc400078a10ff */
[----:B------:R-:W-:Y:S01]  /*ffd0*/  @!P3 LEA.HI.X R7, R29, R20, R28, 0x2, P6 ;  /* 0x000000141d07b211 */ /* 0x000fe200030f141c */
[----:B------:R2:W-:Y:S01]  /*ffe0*/  @!P0 ST.E.64 desc[UR52][R4.64], R94 ;  /* 0x0000005e04008985 */ /* 0x0005e2000c101b34 */
[----:B------:R-:W-:Y:S02]  /*fff0*/  ISETP.GE.AND P0, PT, R147, UR4, PT ;  /* 0x0000000493007c0c */ /* 0x000fe4000bf06270 */
[----:B------:R-:W-:Y:S01]  /*10000*/  @!P4 LEA R10, P6, R148, R14, 0x2 ;  /* 0x0000000e940ac211 */ /* 0x000fe200078c10ff */
[----:B------:R3:W-:Y:S01]  /*10010*/  @!P3 ST.E.64 desc[UR52][R6.64], R98 ;  /* 0x000000620600b985 */ /* 0x0007e2000c101b34 */
[-C--:B------:R-:W-:Y:S02]  /*10020*/  @!P2 LEA.HI.X R9, R139, R20.reuse, R30, 0x2, P5 ;  /* 0x000000148b09a211 */ /* 0x080fe400028f141e */
[----:B------:R-:W-:Y:S02]  /*10030*/  ISETP.GE.AND P1, PT, R146, UR4, PT ;  /* 0x0000000492007c0c */ /* 0x000fe4000bf26270 */
[----:B------:R-:W-:Y:S01]  /*10040*/  @!P4 LEA.HI.X R11, R148, R20, R32, 0x2, P6 ;  /* 0x00000014940bc211 */ /* 0x000fe200030f1420 */
[----:B------:R4:W-:Y:S01]  /*10050*/  @!P2 ST.E.64 desc[UR52][R8.64], R102 ;  /* 0x000000660800a985 */ /* 0x0009e2000c101b34 */
[----:B------:R-:W-:-:S02]  /*10060*/  ISETP.GE.AND P3, PT, R144, UR4, PT ;  /* 0x0000000490007c0c */ /* 0x000fc4000bf66270 */
[----:B------:R-:W-:Y:S01]  /*10070*/  ISETP.GE.AND P2, PT, R143, UR4, PT ;  /* 0x000000048f007c0c */ /* 0x000fe2000bf46270 */
[----:B------:R5:W-:Y:S01]  /*10080*/  @!P4 ST.E.64 desc[UR52][R10.64], R106 ;  /* 0x0000006a0a00c985 */ /* 0x000be2000c101b34 */
[----:B------:R-:W-:Y:S02]  /*10090*/  ISETP.GE.AND P4, PT, R145, UR4, PT ;  /* 0x0000000491007c0c */ /* 0x000fe4000bf86270 */
[----:B0-----:R-:W-:-:S03]  /*100a0*/  @!P0 LEA R2, P5, R147, R14, 0x2 ;  /* 0x0000000e93028211 */ /* 0x001fc600078a10ff */
[----:B--2---:R-:W-:Y:S02]  /*100b0*/  @!P1 LEA R4, P6, R146, R14, 0x2 ;  /* 0x0000000e92049211 */ /* 0x004fe400078c10ff */
[-C--:B------:R-:W-:Y:S02]  /*100c0*/  @!P0 LEA.HI.X R3, R147, R20.reuse, R31, 0x2, P5 ;  /* 0x0000001493038211 */ /* 0x080fe400028f141f */
[----:B------:R-:W-:Y:S02]  /*100d0*/  ISETP.GE.AND P5, PT, R142, UR4, PT ;  /* 0x000000048e007c0c */ /* 0x000fe4000bfa6270 */
[----:B------:R-:W-:Y:S01]  /*100e0*/  @!P1 LEA.HI.X R5, R146, R20, R157, 0x2, P6 ;  /* 0x0000001492059211 */ /* 0x000fe200030f149d */
[----:B------:R0:W-:Y:S01]  /*100f0*/  @!P0 ST.E.64 desc[UR52][R2.64], R110 ;  /* 0x0000006e02008985 */ /* 0x0001e2000c101b34 */
[-C--:B---3--:R-:W-:Y:S02]  /*10100*/  @!P4 LEA R6, P0, R145, R14.reuse, 0x2 ;  /* 0x0000000e9106c211 */ /* 0x088fe400078010ff */
[-C--:B----4-:R-:W-:Y:S01]  /*10110*/  @!P3 LEA R8, P6, R144, R14.reuse, 0x2 ;  /* 0x0000000e9008b211 */ /* 0x090fe200078c10ff */
[----:B------:R0:W-:Y:S01]  /*10120*/  @!P1 ST.E.64 desc[UR52][R4.64], R114 ;  /* 0x0000007204009985 */ /* 0x0001e2000c101b34 */
[----:B-----5:R-:W-:-:S02]  /*10130*/  @!P2 LEA R10, P1, R143, R14, 0x2 ;  /* 0x0000000e8f0aa211 */ /* 0x020fc400078210ff */
[-C--:B------:R-:W-:Y:S02]  /*10140*/  @!P4 LEA.HI.X R7, R145, R20.reuse, R156, 0x2, P0 ;  /* 0x000000149107c211 */ /* 0x080fe400000f149c */
[----:B------:R-:W-:Y:S02]  /*10150*/  @!P3 LEA.HI.X R9, R144, R20, R155, 0x2, P6 ;  /* 0x000000149009b211 */ /* 0x000fe400030f149b */
[C---:B------:R-:W-:Y:S01]  /*10160*/  @!P5 LEA R12, P0, R142.reuse, R14, 0x2 ;  /* 0x0000000e8e0cd211 */ /* 0x040fe200078010ff */
[----:B------:R0:W-:Y:S01]  /*10170*/  @!P4 ST.E.64 desc[UR52][R6.64], R118 ;  /* 0x000000760600c985 */ /* 0x0001e2000c101b34 */
[-C--:B------:R-:W-:Y:S02]  /*10180*/  @!P2 LEA.HI.X R11, R143, R20.reuse, R154, 0x2, P1 ;  /* 0x000000148f0ba211 */ /* 0x080fe400008f149a */
[----:B------:R-:W-:Y:S01]  /*10190*/  @!P5 LEA.HI.X R13, R142, R20, R153, 0x2, P0 ;  /* 0x000000148e0dd211 */ /* 0x000fe200000f1499 */
[----:B------:R0:W-:Y:S01]  /*101a0*/  @!P3 ST.E.64 desc[UR52][R8.64], R122 ;  /* 0x0000007a0800b985 */ /* 0x0001e2000c101b34 */
[----:B------:R-:W-:-:S03]  /*101b0*/  ISETP.GE.AND P0, PT, R141, UR4, PT ;  /* 0x000000048d007c0c */ /* 0x000fc6000bf06270 */
[----:B------:R0:W-:Y:S04]  /*101c0*/  @!P2 ST.E.64 desc[UR52][R10.64], R126 ;  /* 0x0000007e0a00a985 */ /* 0x0001e8000c101b34 */
[----:B------:R0:W-:Y:S06]  /*101d0*/  @!P5 ST.E.64 desc[UR52][R12.64], R130 ;  /* 0x000000820c00d985 */ /* 0x0001ec000c101b34 */
[----:B------:R-:W-:Y:S05]  /*101e0*/  @P0 BRA `(.L_x_10513) ;  /* 0x0000000800d00947 */ /* 0x000fea0003800000 */
[----:B0-----:R-:W-:-:S04]  /*101f0*/  LEA R2, P0, R141, R14, 0x2 ;  /* 0x0000000e8d027211 */ /* 0x001fc800078010ff */
[----:B------:R-:W-:-:S05]  /*10200*/  LEA.HI.X R3, R141, R20, R152, 0x2, P0 ;  /* 0x000000148d037211 */ /* 0x000fca00000f1498 */
[----:B------:R0:W-:Y:S01]  /*10210*/  ST.E.64 desc[UR52][R2.64], R134 ;  /* 0x0000008602007985 */ /* 0x0001e2000c101b34 */
[----:B------:R-:W-:Y:S05]  /*10220*/  BRA `(.L_x_10513) ;  /* 0x0000000800c07947 */ /* 0x000fea0003800000 */
.L_x_10508:
        /* <DEDUP_REMOVED lines=13> */
[----:B------:R-:W-:Y:S01]  /*10300*/  IMAD.U32 R0, RZ, RZ, UR4 ;  /* 0x00000004ff007e24 */ /* 0x000fe2000f8e00ff */
[----:B------:R-:W0:Y:S04]  /*10310*/  S2R R7, SR_TID.X ;  /* 0x0000000000077919 */ /* 0x000e280000002100 */
[----:B------:R-:W-:-:S05]  /*10320*/  PLOP3.LUT P2, PT, PT, PT, UP1, 0x80, 0x0 ;  /* 0x000000000000781c */ /* 0x000fca0003f4f018 */
[----:B------:R-:W-:Y:S02]  /*10330*/  @UP1 ULDC.64 UR8, c[0x0][0xc08] ;  /* 0x0003020000081ab9 */ /* 0x000fe40000000a00 */
[----:B------:R-:W-:-:S06]  /*10340*/  @UP1 UIMAD.WIDE UR8, UR43, 0x4, UR8 ;  /* 0x000000042b0818a5 */ /* 0x000fcc000f8e0208 */
[----:B------:R-:W-:Y:S02]  /*10350*/  IMAD.U32 R4, RZ, RZ, UR8 ;  /* 0x00000008ff047e24 */ /* 0x000fe4000f8e00ff */
[----:B------:R-:W-:-:S05]  /*10360*/  IMAD.U32 R5, RZ, RZ, UR9 ;  /* 0x00000009ff057e24 */ /* 0x000fca000f8e00ff */
[----:B------:R1:W5:Y:S01]  /*10370*/  @P2 LDG.E R0, desc[UR52][R4.64] ;  /* 0x0000003404002981 */ /* 0x000362000c1e1900 */
[----:B------:R-:W-:Y:S01]  /*10380*/  UISETP.NE.AND UP1, UPT, UR46, URZ, UPT ;  /* 0x0000003f2e00728c */ /* 0x000fe2000bf25270 */
[----:B------:R-:W-:Y:S01]  /*10390*/  UMOV UR4, URZ ;  /* 0x0000003f00047c82 */ /* 0x000fe20008000000 */
[----:B0-----:R-:W-:-:S09]  /*103a0*/  VIADD R7, R7, 0xffffff80 ;  /* 0xffffff8007077836 */ /* 0x001fd20000000000 */
[----:B------:R-:W-:Y:S01]  /*103b0*/  @!UP1 ULDC UR46, c[0x0][0xad4] ;  /* 0x0002b500002e9ab9 */ /* 0x000fe20000000800 */
[----:B------:R-:W-:Y:S02]  /*103c0*/  ISETP.GT.AND P0, PT, R7, 0xbf, PT ;  /* 0x000000bf0700780c */ /* 0x000fe40003f04270 */
[----:B--2---:R-:W-:Y:S01]  /*103d0*/  @P1 R2UR UR4, R6 ;  /* 0x00000000060412ca */ /* 0x004fe200000e0000 */
[----:B-1----:R-:W-:-:S14]  /*103e0*/  @P2 BRA `(.L_x_10516) ;  /* 0x0000000000102947 */ /* 0x002fdc0003800000 */
[----:B------:R-:W-:Y:S05]  /*103f0*/  @!P1 BRA `(.L_x_10516) ;  /* 0x00000000000c9947 */ /* 0x000fea0003800000 */
[----:B------:R-:W2:Y:S04]  /*10400*/  LDG.E R5, desc[UR52][R2.64] ;  /* 0x0000003402057981 */ /* 0x000ea8000c1e1900 */
[----:B-----5:R-:W2:Y:S02]  /*10410*/  LDG.E R0, desc[UR52][R2.64+0x4] ;  /* 0x0000043402007981 */ /* 0x020ea4000c1e1900 */
[----:B--2---:R-:W-:-:S07]  /*10420*/  IMAD.IADD R0, R0, 0x1, -R5 ;  /* 0x0000000100007824 */ /* 0x004fce00078e0a05 */
.L_x_10516:
        /* <DEDUP_REMOVED lines=38> */
[----:B------:R-:W-:Y:S01]  /*10690*/  UIADD3.X UR10, UR10, UR20, UR21, UP1, UP2 ;  /* 0x000000140a0a7290 */ /* 0x000fe20008fe4415 */
[----:B-1----:R-:W-:Y:S01]  /*106a0*/  @P0 SHF.R.U32.HI R5, RZ, R7, R2 ;  /* 0x00000007ff050219 */ /* 0x002fe20000011602 */
[----:B------:R-:W-:-:S04]  /*106b0*/  IMAD.U32 R2, RZ, RZ, UR22 ;  /* 0x00000016ff027e24 */ /* 0x000fc8000f8e00ff */
[--C-:B------:R-:W-:Y:S01]  /*106c0*/  IMAD.MOV R7, RZ, RZ, -R5.reuse ;  /* 0x000000ffff077224 */ /* 0x100fe200078e0a05 */
[----:B------:R-:W-:Y:S01]  /*106d0*/  IADD3 R2, P0, P1, R5, UR8, R2 ;  /* 0x0000000805027c10 */ /* 0x000fe2000f91e002 */
[----:B------:R-:W-:Y:S01]  /*106e0*/  ULDC.64 UR8, c[0x0][UR19+0x210] ;  /* 0x0000840013087abb */ /* 0x000fe20008000a00 */
[----:B------:R-:W-:Y:S01]  /*106f0*/  SHF.R.S32.HI R5, RZ, 0x1f, R5 ;  /* 0x0000001fff057819 */ /* 0x000fe20000011405 */
[----:B------:R-:W-:-:S03]  /*10700*/  IMAD R7, R9, R7, R4 ;  /* 0x0000000709077224 */ /* 0x000fc600078e0204 */
        /* <DEDUP_REMOVED lines=13> */
.L_x_10518:
[----:B------:R-:W-:Y:S05]  /*107e0*/  BSYNC B1 ;  /* 0x0000000000017941 */ /* 0x000fea0003800000 */
.L_x_10517:
        /* <DEDUP_REMOVED lines=9> */
[----:B0-----:R-:W-:Y:S01]  /*10880*/  VIADD R4, R2, UR40 ;  /* 0x0000002802047c36 */ /* 0x001fe20008000000 */
[----:B------:R-:W-:Y:S01]  /*10890*/  UIMAD UR10, UR4, UR13, UR10 ;  /* 0x0000000d040a72a4 */ /* 0x000fe2000f8e020a */
[----:B------:R-:W-:Y:S02]  /*108a0*/  SHF.R.S32.HI R10, RZ, 0x1f, R140 ;  /* 0x0000001fff0a7819 */ /* 0x000fe4000001148c */
[----:B------:R-:W-:Y:S01]  /*108b0*/  IMAD.MOV.U32 R5, RZ, RZ, R4 ;  /* 0x000000ffff057224 */ /* 0x000fe200078e0004 */
[----:B------:R-:W-:Y:S01]  /*108c0*/  UIADD3 UR9, UR9, UR10, URZ ;  /* 0x0000000a09097290 */ /* 0x000fe2000fffe03f */
[----:B------:R-:W-:-:S02]  /*108d0*/  SHF.R.S32.HI R14, RZ, 0x1f, R138 ;  /* 0x0000001fff0e7819 */ /* 0x000fc4000001148a */
        /* <DEDUP_REMOVED lines=28> */
[----:B------:R-:W-:Y:S02]  /*10aa0*/  VIADD R0, R150, UR40 ;  /* 0x0000002896007c36 */ /* 0x000fe40008000000 */
        /* <DEDUP_REMOVED lines=22> */
.L_x_10520:
[----:B------:R-:W-:Y:S05]  /*10c10*/  BSYNC B1 ;  /* 0x0000000000017941 */ /* 0x000fea0003800000 */
.L_x_10519:
[----:B------:R-:W-:Y:S01]  /*10c20*/  VIADD R0, R0, 0x60 ;  /* 0x0000006000007836 */ /* 0x000fe20000000000 */
[----:B--2---:R2:W4:Y:S04]  /*10c30*/  SHFL.IDX PT, R3, R5, 0x1, 0x1c1f ;  /* 0x003c1f0005037f89 */ /* 0x00452800000e0000 */
[----:B------:R-:W-:Y:S01]  /*10c40*/  ISETP.GE.AND P0, PT, R0, R11, PT ;  /* 0x0000000b0000720c */ /* 0x000fe20003f06270 */
[----:B-1----:R2:W1:-:S12]  /*10c50*/  SHFL.IDX PT, R2, R4, 0x1, 0x1c1f ;  /* 0x003c1f0004027f89 */ /* 0x00245800000e0000 */
[----:B--2---:R-:W-:Y:S05]  /*10c60*/  @P0 BRA `(.L_x_10513) ;  /* 0x0000000000300947 */ /* 0x004fea0003800000 */
[----:B------:R-:W-:Y:S02]  /*10c70*/  ULDC UR4, c[0x0][0xac8] ;  /* 0x0002b20000047ab9 */ /* 0x000fe40000000800 */
        /* <DEDUP_REMOVED lines=11> */
.L_x_10513:
[----:B------:R-:W-:Y:S05]  /*10d30*/  BSYNC B0 ;  /* 0x0000000000007941 */ /* 0x000fea0003800000 */
.L_x_10507:
[----:B------:R-:W-:Y:S02]  /*10d40*/  ULDC UR4, c[0x0][0xc3c] ;  /* 0x00030f0000047ab9 */ /* 0x000fe40000000800 */
[----:B------:R-:W-:-:S06]  /*10d50*/  UISETP.GE.AND UP0, UPT, UR6, UR4, UPT ;  /* 0x000000040600728c */ /* 0x000fcc000bf06270 */
[----:B------:R-:W-:-:S13]  /*10d60*/  PLOP3.LUT P0, PT, PT, PT, UP0, 0x80, 0x0 ;  /* 0x000000000000781c */ /* 0x000fda0003f0f008 */
[----:B------:R-:W-:Y:S05]  /*10d70*/  @!P0 BRA `(.L_x_10521) ;  /* 0xffffff0000c88947 */ /* 0x000fea000383ffff */
[----:B------:R-:W-:Y:S05]  /*10d80*/  EXIT ;  /* 0x000000000000794d */ /* 0x000fea0003800000 */
.L_x_10424:
[----:B------:R-:W-:-:S08]  /*10d90*/  NOP ;  /* 0x0000000000007918 */ /* 0x000fd00000000000 */
[----:B------:R-:W0:-:S00]  /*10da0*/  USETMAXREG.DEALLOC.CTAPOOL 0x20 ;  /* 0x00000020000079c8 */ /* 0x000e0000080e0500 */
[----:B0-----:R-:W2:Y:S01]  /*10db0*/  LDL.LU R2, [R1] ;  /* 0x0000000001027983 */ /* 0x001ea20000300800 */
[----:B------:R-:W-:Y:S01]  /*10dc0*/  LOP3.LUT R0, R0, 0x3, RZ, 0xc0, !PT ;  /* 0x0000000300007812 */ /* 0x000fe200078ec0ff */
[----:B------:R-:W-:-:S05]  /*10dd0*/  IMAD.MOV.U32 R25, RZ, RZ, RZ ;  /* 0x000000ffff197224 */ /* 0x000fca00078e00ff */
        /* <DEDUP_REMOVED lines=10> */
[----:B------:R-:W1:Y:S01]  /*10e80*/  LDS.128 R24, [UR4+0x2d8d0] ;  /* 0x02d8d004ff187984 */ /* 0x000e620008000c00 */
[----:B------:R-:W-:Y:S06]  /*10e90*/  BAR.ARV 0x4, 0x200 ;  /* 0x0108000000007b1d */ /* 0x000fec0000002000 */
[----:B------:R-:W-:Y:S05]  /*10ea0*/  BRA `(.L_x_10523) ;  /* 0x0000000c00987947 */ /* 0x000fea0003800000 */
.L_x_10522:
[----:B------:R-:W1:Y:S01]  /*10eb0*/  S2R R0, SR_TID.X ;  /* 0x0000000000007919 */ /* 0x000e620000002100 */
[----:B------:R-:W-:Y:S01]  /*10ec0*/  ULDC UR4, c[0x0][0xc3c] ;  /* 0x00030f0000047ab9 */ /* 0x000fe20000000800 */
[----:B------:R-:W-:Y:S01]  /*10ed0*/  IMAD.MOV.U32 R6, RZ, RZ, RZ ;  /* 0x000000ffff067224 */ /* 0x000fe200078e00ff */
[----:B------:R-:W2:Y:S01]  /*10ee0*/  S2UR UR6, SR_CTAID.X ;  /* 0x00000000000679c3 */ /* 0x000ea20000002500 */
[----:B------:R-:W-:Y:S01]  /*10ef0*/  ULDC UR5, c[0x0][0xc38] ;  /* 0x00030e0000057ab9 */ /* 0x000fe20000000800 */
[----:B-1----:R-:W-:-:S04]  /*10f00*/  LOP3.LUT R0, R0, 0x1f, RZ, 0xc0, !PT ;  /* 0x0000001f00007812 */ /* 0x002fc800078ec0ff */
[----:B------:R-:W-:-:S04]  /*10f10*/  ISETP.NE.AND P0, PT, R0, 0x1f, PT ;  /* 0x0000001f0000780c */ /* 0x000fc80003f05270 */
[----:B------:R-:W-:-:S13]  /*10f20*/  ISETP.GE.OR P1, PT, R0, UR4, !P0 ;  /* 0x0000000400007c0c */ /* 0x000fda000c726670 */
[----:B------:R-:W1:Y:S08]  /*10f30*/  @!P1 LDC.64 R4, c[0x0][0xc80] ;  /* 0x00032000ff049b82 */ /* 0x000e700000000a00 */
[----:B0-----:R-:W0:Y:S01]  /*10f40*/  @!P1 LDC.64 R2, c[0x0][0xc78] ;  /* 0x00031e00ff029b82 */ /* 0x001e220000000a00 */
[----:B-1----:R-:W-:-:S05]  /*10f50*/  @!P1 IMAD.WIDE.U32 R4, R0, 0x4, R4 ;  /* 0x0000000400049825 */ /* 0x002fca00078e0004 */
[----:B------:R-:W3:Y:S01]  /*10f60*/  @!P1 LDG.E R25, desc[UR52][R4.64] ;  /* 0x0000003404199981 */ /* 0x000ee2000c1e1900 */
[----:B0-----:R-:W-:-:S05]  /*10f70*/  @!P1 IMAD.WIDE.U32 R2, R0, 0x4, R2 ;  /* 0x0000000400029825 */ /* 0x001fca00078e0002 */
        /* <DEDUP_REMOVED lines=25> */
[----:B--2---:R-:W-:Y:S01]  /*11110*/  ISETP.GT.AND P6, PT, R7, UR6, PT ;  /* 0x0000000607007c0c */ /* 0x004fe2000bfc4270 */
[----:B------:R-:W-:-:S12]  /*11120*/  IMAD.MOV.U32 R4, RZ, RZ, R7 ;  /* 0x000000ffff047224 */ /* 0x000fd800078e0007 */
[----:B------:R-:W-:Y:S05]  /*11130*/  @P6 BRA `(.L_x_10524) ;  /* 0x0000000000a06947 */ /* 0x000fea0003800000 */
[----:B------:R-:W-:Y:S01]  /*11140*/  IMAD.MOV.U32 R7, RZ, RZ, R4 ;  /* 0x000000ffff077224 */ /* 0x000fe200078e0004 */
[----:B------:R-:W-:Y:S01]  /*11150*/  UMOV UR4, URZ ;  /* 0x0000003f00047c82 */ /* 0x000fe20008000000 */
[----:B------:R-:W-:-:S05]  /*11160*/  ULDC UR5, c[0x0][0xc38] ;  /* 0x00030e0000057ab9 */ /* 0x000fca0000000800 */
.L_x_10526:
[----:B------:R-:W0:Y:S01]  /*11170*/  LDC R2, c[0x0][0xc3c] ;  /* 0x00030f00ff027b82 */ /* 0x000e220000000800 */
[----:B------:R-:W-:Y:S01]  /*11180*/  UIADD3 UR4, UR4, 0x1f, URZ ;  /* 0x0000001f04047890 */ /* 0x000fe2000fffe03f */
[----:B------:R-:W-:Y:S02]  /*11190*/  ULDC UR7, c[0x0][0xc3c] ;  /* 0x00030f0000077ab9 */ /* 0x000fe40000000800 */
[----:B------:R-:W-:-:S03]  /*111a0*/  IMAD.U32 R27, RZ, RZ, UR7 ;  /* 0x00000007ff1b7e24 */ /* 0x000fc6000f8e00ff */
[----:B0-----:R-:W-:-:S13]  /*111b0*/  ISETP.LE.AND P6, PT, R2, UR4, PT ;  /* 0x0000000402007c0c */ /* 0x001fda000bfc3270 */
[----:B------:R-:W-:Y:S05]  /*111c0*/  @P6 BRA `(.L_x_10525) ;  /* 0x0000000800ac6947 */ /* 0x000fea0003800000 */
[----:B------:R-:W-:Y:S02]  /*111d0*/  VIADD R9, R0, UR4 ;  /* 0x0000000400097c36 */ /* 0x000fe40008000000 */
[----:B------:R-:W-:Y:S02]  /*111e0*/  IMAD.MOV.U32 R25, RZ, RZ, RZ ;  /* 0x000000ffff197224 */ /* 0x000fe400078e00ff */
[----:B------:R-:W-:Y:S01]  /*111f0*/  IMAD.MOV.U32 R6, RZ, RZ, RZ ;  /* 0x000000ffff067224 */ /* 0x000fe200078e00ff */
[----:B------:R-:W-:-:S13]  /*11200*/  ISETP.GE.OR P6, PT, R9, R2, !P0 ;  /* 0x000000020900720c */ /* 0x000fda00047c6670 */
[----:B------:R-:W0:Y:S08]  /*11210*/  @!P6 LDC.64 R4, c[0x0][0xc80] ;  /* 0x00032000ff04eb82 */ /* 0x000e300000000a00 */
[----:B------:R-:W1:Y:S01]  /*11220*/  @!P6 LDC.64 R2, c[0x0][0xc78] ;  /* 0x00031e00ff02eb82 */ /* 0x000e620000000a00 */
[----:B0-----:R-:W-:-:S05]  /*11230*/  @!P6 IMAD.WIDE R4, R9, 0x4, R4 ;  /* 0x000000040904e825 */ /* 0x001fca00078e0204 */
[----:B------:R-:W2:Y:S01]  /*11240*/  @!P6 LDG.E R25, desc[UR52][R4.64] ;  /* 0x000000340419e981 */ /* 0x000ea2000c1e1900 */
        /* <DEDUP_REMOVED lines=23> */
.L_x_10524:
        /* <DEDUP_REMOVED lines=8> */
[----:B------:R1:W2:Y:S01]  /*11440*/  SHFL.IDX PT, R25, R25, R27, 0x1f ;  /* 0x00001f1b19197589 */ /* 0x0002a200000e0000 */
[----:B0-----:R-:W-:-:S07]  /*11450*/  ISETP.NE.AND P1, PT, R6, 0x1, PT ;  /* 0x000000010600780c */ /* 0x001fce0003f25270 */
[----:B-1----:R-:W-:Y:S06]  /*11460*/  @!P0 BRA `(.L_x_10527) ;  /* 0x0000000000088947 */ /* 0x002fec0003800000 */
[----:B------:R-:W-:-:S05]  /*11470*/  VIADD R3, R27, 0xffffffff ;  /* 0xffffffff1b037836 */ /* 0x000fca0000000000 */
[----:B------:R0:W1:Y:S02]  /*11480*/  SHFL.IDX PT, R24, R2, R3, 0x1f ;  /* 0x00001f0302187589 */ /* 0x00006400000e0000 */
.L_x_10527:
[----:B-1----:R-:W-:Y:S02]  /*11490*/  IMAD R24, R24, UR5, R5 ;  /* 0x0000000518187c24 */ /* 0x002fe4000f8e0205 */
[----:B------:R-:W-:-:S03]  /*114a0*/  VIADD R27, R27, UR4 ;  /* 0x000000041b1b7c36 */ /* 0x000fc60008000000 */
[----:B------:R-:W-:Y:S01]  /*114b0*/  IADD3 R4, -R24, UR6, RZ ;  /* 0x0000000618047c10 */ /* 0x000fe2000fffe1ff */
[----:B------:R-:W-:Y:S06]  /*114c0*/  @!P1 BRA `(.L_x_10528) ;  /* 0x0000000000e89947 */ /* 0x000fec0003800000 */
[----:B--2---:R-:W-:Y:S02]  /*114d0*/  IABS R7, R25 ;  /* 0x0000001900077213 */ /* 0x004fe40000000000 */
[----:B------:R-:W-:Y:S02]  /*114e0*/  IABS R5, R6 ;  /* 0x0000000600057213 */ /* 0x000fe40000000000 */
[----:B------:R-:W1:Y:S08]  /*114f0*/  I2F.RP R8, R7 ;  /* 0x0000000700087306 */ /* 0x000e700000209400 */
[----:B-1----:R-:W0:Y:S02]  /*11500*/  MUFU.RCP R8, R8 ;  /* 0x0000000800087308 */ /* 0x002e240000001000 */
[----:B0-----:R-:W-:Y:S01]  /*11510*/  VIADD R2, R8, 0xffffffe ;  /* 0x0ffffffe08027836 */ /* 0x001fe20000000000 */
[----:B------:R-:W-:-:S05]  /*11520*/  IABS R8, R4 ;  /* 0x0000000400087213 */ /* 0x000fca0000000000 */
[----:B------:R0:W1:Y:S02]  /*11530*/  F2I.FTZ.U32.TRUNC.NTZ R3, R2 ;  /* 0x0000000200037305 */ /* 0x000064000021f000 */
[----:B0-----:R-:W-:Y:S02]  /*11540*/  IMAD.MOV.U32 R2, RZ, RZ, RZ ;  /* 0x000000ffff027224 */ /* 0x001fe400078e00ff */
[----:B-1----:R-:W-:-:S04]  /*11550*/  IMAD.MOV R10, RZ, RZ, -R3 ;  /* 0x000000ffff0a7224 */ /* 0x002fc800078e0a03 */
[----:B------:R-:W-:Y:S01]  /*11560*/  IMAD R9, R10, R7, RZ ;  /* 0x000000070a097224 */ /* 0x000fe200078e02ff */
[----:B------:R-:W-:-:S03]  /*11570*/  IABS R10, R25 ;  /* 0x00000019000a7213 */ /* 0x000fc60000000000 */
[----:B------:R-:W-:Y:S02]  /*11580*/  IMAD.HI.U32 R3, R3, R9, R2 ;  /* 0x0000000903037227 */ /* 0x000fe400078e0002 */
[----:B------:R-:W0:Y:S02]  /*11590*/  I2F.RP R9, R5 ;  /* 0x0000000500097306 */ /* 0x000e240000209400 */
[----:B------:R-:W-:Y:S01]  /*115a0*/  IMAD.MOV R11, RZ, RZ, -R10 ;  /* 0x000000ffff0b7224 */ /* 0x000fe200078e0a0a */
[----:B------:R-:W-:Y:S01]  /*115b0*/  IABS R10, R6 ;  /* 0x00000006000a7213 */ /* 0x000fe20000000000 */
[----:B------:R-:W-:-:S04]  /*115c0*/  IMAD.HI.U32 R2, R3, R8, RZ ;  /* 0x0000000803027227 */ /* 0x000fc800078e00ff */
[----:B------:R-:W-:Y:S02]  /*115d0*/  IMAD R8, R2, R11, R8 ;  /* 0x0000000b02087224 */ /* 0x000fe400078e0208 */
[----:B------:R-:W-:-:S03]  /*115e0*/  IMAD.MOV R10, RZ, RZ, -R10 ;  /* 0x000000ffff0a7224 */ /* 0x000fc600078e0a0a */
[----:B------:R-:W-:Y:S01]  /*115f0*/  ISETP.GT.U32.AND P1, PT, R7, R8, PT ;  /* 0x000000080700720c */ /* 0x000fe20003f24070 */
[----:B0-----:R-:W0:-:S12]  /*11600*/  MUFU.RCP R9, R9 ;  /* 0x0000000900097308 */ /* 0x001e180000001000 */
[----:B------:R-:W-:Y:S02]  /*11610*/  @!P1 IMAD.IADD R8, R8, 0x1, -R7 ;  /* 0x0000000108089824 */ /* 0x000fe400078e0a07 */
[----:B------:R-:W-:Y:S01]  /*11620*/  @!P1 VIADD R2, R2, 0x1 ;  /* 0x0000000102029836 */ /* 0x000fe20000000000 */
[----:B------:R-:W-:Y:S02]  /*11630*/  ISETP.NE.AND P1, PT, R25, RZ, PT ;  /* 0x000000ff1900720c */ /* 0x000fe40003f25270 */
[----:B------:R-:W-:Y:S01]  /*11640*/  ISETP.GE.U32.AND P0, PT, R8, R7, PT ;  /* 0x000000070800720c */ /* 0x000fe20003f06070 */
[----:B0-----:R-:W-:Y:S01]  /*11650*/  VIADD R3, R9, 0xffffffe ;  /* 0x0ffffffe09037836 */ /* 0x001fe20000000000 */
[----:B------:R-:W-:-:S04]  /*11660*/  LOP3.LUT R7, R4, R25, RZ, 0x3c, !PT ;  /* 0x0000001904077212 */ /* 0x000fc800078e3cff */
[----:B------:R-:W-:Y:S01]  /*11670*/  ISETP.GE.AND P2, PT, R7, RZ, PT ;  /* 0x000000ff0700720c */ /* 0x000fe20003f46270 */
[----:B------:R-:W0:Y:S06]  /*11680*/  F2I.FTZ.U32.TRUNC.NTZ R3, R3 ;  /* 0x0000000300037305 */ /* 0x000e2c000021f000 */
[----:B------:R-:W-:-:S04]  /*11690*/  @P0 VIADD R2, R2, 0x1 ;  /* 0x0000000102020836 */ /* 0x000fc80000000000 */
[----:B------:R-:W-:-:S04]  /*116a0*/  IMAD.MOV.U32 R9, RZ, RZ, R2 ;  /* 0x000000ffff097224 */ /* 0x000fc800078e0002 */
[----:B------:R-:W-:Y:S01]  /*116b0*/  @!P2 IMAD.MOV R9, RZ, RZ, -R9 ;  /* 0x000000ffff09a224 */ /* 0x000fe200078e0a09 */
[----:B------:R-:W-:Y:S01]  /*116c0*/  @!P1 LOP3.LUT R9, RZ, R25, RZ, 0x33, !PT ;  /* 0x00000019ff099212 */ /* 0x000fe200078e33ff */
[----:B0-----:R-:W-:-:S03]  /*116d0*/  IMAD.MOV R2, RZ, RZ, -R3 ;  /* 0x000000ffff027224 */ /* 0x001fc600078e0a03 */
[----:B------:R-:W-:Y:S01]  /*116e0*/  IABS R8, R9 ;  /* 0x0000000900087213 */ /* 0x000fe20000000000 */
[----:B------:R-:W-:Y:S02]  /*116f0*/  IMAD R7, R2, R5, RZ ;  /* 0x0000000502077224 */ /* 0x000fe400078e02ff */
[----:B------:R-:W-:-:S04]  /*11700*/  IMAD.MOV.U32 R2, RZ, RZ, RZ ;  /* 0x000000ffff027224 */ /* 0x000fc800078e00ff */
[----:B------:R-:W-:-:S04]  /*11710*/  IMAD.HI.U32 R2, R3, R7, R2 ;  /* 0x0000000703027227 */ /* 0x000fc800078e0002 */
[----:B------:R-:W-:Y:S02]  /*11720*/  IMAD.MOV.U32 R3, RZ, RZ, R8 ;  /* 0x000000ffff037224 */ /* 0x000fe400078e0008 */
[----:B------:R-:W-:Y:S02]  /*11730*/  IMAD.MOV.U32 R8, RZ, RZ, R10 ;  /* 0x000000ffff087224 */ /* 0x000fe400078e000a */
        /* <DEDUP_REMOVED lines=8> */
[----:B------:R-:W-:Y:S01]  /*117c0*/  ISETP.GE.U32.AND P0, PT, R8, R5, PT ;  /* 0x000000050800720c */ /* 0x000fe20003f06070 */
[----:B------:R-:W-:-:S12]  /*117d0*/  IMAD.MOV R5, RZ, RZ, -R9 ;  /* 0x000000ffff057224 */ /* 0x000fd800078e0a09 */
[----:B------:R-:W-:-:S04]  /*117e0*/  @P0 VIADD R2, R2, 0x1 ;  /* 0x0000000102020836 */ /* 0x000fc80000000000 */
[----:B------:R-:W-:Y:S01]  /*117f0*/  @!P2 IMAD.MOV R2, RZ, RZ, -R2 ;  /* 0x000000ffff02a224 */ /* 0x000fe200078e0a02 */
[----:B------:R-:W-:-:S05]  /*11800*/  @!P1 LOP3.LUT R2, RZ, R6, RZ, 0x33, !PT ;  /* 0x00000006ff029212 */ /* 0x000fca00078e33ff */
[----:B------:R-:W-:-:S04]  /*11810*/  IMAD.MOV R3, RZ, RZ, -R2 ;  /* 0x000000ffff037224 */ /* 0x000fc800078e0a02 */
[C---:B------:R-:W-:Y:S02]  /*11820*/  IMAD R26, R6.reuse, R3, R9 ;  /* 0x00000003061a7224 */ /* 0x040fe400078e0209 */
[----:B------:R-:W-:Y:S02]  /*11830*/  IMAD R3, R6, 0x1000000, R2 ;  /* 0x0100000006037824 */ /* 0x000fe400078e0202 */
[----:B------:R-:W-:Y:S02]  /*11840*/  IMAD R2, R25, R5, R4 ;  /* 0x0000000519027224 */ /* 0x000fe400078e0204 */
[----:B------:R-:W-:Y:S01]  /*11850*/  IMAD R26, R26, 0x10000, R3 ;  /* 0x000100001a1a7824 */ /* 0x000fe200078e0203 */
[----:B------:R-:W-:Y:S06]  /*11860*/  BRA `(.L_x_10529) ;  /* 0x0000000000f87947 */ /* 0x000fec0003800000 */
.L_x_10528:
[----:B0-----:R-:W0:Y:S02]  /*11870*/  LDC.64 R2, c[0x0][0xc90] ;  /* 0x00032400ff027b82 */ /* 0x001e240000000a00 */
[----:B0-----:R-:W-:-:S05]  /*11880*/  IMAD.WIDE R2, R27, 0x4, R2 ;  /* 0x000000041b027825 */ /* 0x001fca00078e0202 */
[----:B------:R0:W2:Y:S01]  /*11890*/  LDG.E R6, desc[UR52][R2.64] ;  /* 0x0000003402067981 */ /* 0x0000a2000c1e1900 */
[----:B------:R-:W-:Y:S01]  /*118a0*/  IABS R11, R4 ;  /* 0x00000004000b7213 */ /* 0x000fe20000000000 */
[----:B0-----:R-:W-:Y:S02]  /*118b0*/  IMAD.MOV.U32 R2, RZ, RZ, RZ ;  /* 0x000000ffff027224 */ /* 0x001fe400078e00ff */
[----:B--2---:R-:W-:-:S05]  /*118c0*/  IMAD R5, R25, R6, RZ ;  /* 0x0000000619057224 */ /* 0x004fca00078e02ff */
        /* <DEDUP_REMOVED lines=8> */
[----:B------:R-:W-:-:S04]  /*11950*/  IMAD.HI.U32 R2, R3, R9, R2 ;  /* 0x0000000903027227 */ /* 0x000fc800078e0002 */
[----:B------:R-:W-:Y:S02]  /*11960*/  IMAD.MOV.U32 R9, RZ, RZ, R11 ;  /* 0x000000ffff097224 */ /* 0x000fe400078e000b */
        /* <DEDUP_REMOVED lines=19> */
[----:B------:R-:W-:-:S02]  /*11aa0*/  IABS R10, R4 ;  /* 0x00000004000a7213 */ /* 0x000fc40000000000 */
[----:B------:R-:W-:Y:S01]  /*11ab0*/  IABS R8, R6 ;  /* 0x0000000600087213 */ /* 0x000fe20000000000 */
[----:B------:R-:W-:Y:S01]  /*11ac0*/  IMAD.MOV R26, RZ, RZ, -R6 ;  /* 0x000000ffff1a7224 */ /* 0x000fe200078e0a06 */
[----:B------:R-:W-:Y:S02]  /*11ad0*/  IADD3 R7, R7, 0x1000000, R4 ;  /* 0x0100000007077810 */ /* 0x000fe40007ffe004 */
[----:B------:R-:W0:Y:S08]  /*11ae0*/  I2F.RP R9, R8 ;  /* 0x0000000800097306 */ /* 0x000e300000209400 */
[----:B0-----:R-:W0:Y:S02]  /*11af0*/  MUFU.RCP R9, R9 ;  /* 0x0000000900097308 */ /* 0x001e240000001000 */
[----:B0-----:R-:W-:-:S06]  /*11b00*/  VIADD R3, R9, 0xffffffe ;  /* 0x0ffffffe09037836 */ /* 0x001fcc0000000000 */
[----:B------:R-:W0:Y:S02]  /*11b10*/  F2I.FTZ.U32.TRUNC.NTZ R3, R3 ;  /* 0x0000000300037305 */ /* 0x000e24000021f000 */
[----:B0-----:R-:W-:-:S04]  /*11b20*/  IMAD.MOV R11, RZ, RZ, -R3 ;  /* 0x000000ffff0b7224 */ /* 0x001fc800078e0a03 */
[----:B------:R-:W-:Y:S01]  /*11b30*/  IMAD R5, R11, R8, RZ ;  /* 0x000000080b057224 */ /* 0x000fe200078e02ff */
[----:B------:R-:W-:-:S03]  /*11b40*/  IABS R11, R6 ;  /* 0x00000006000b7213 */ /* 0x000fc60000000000 */
        /* <DEDUP_REMOVED lines=15> */
[----:B------:R-:W-:-:S07]  /*11c40*/  IMAD R26, R2, R26, R7 ;  /* 0x0000001a021a7224 */ /* 0x000fce00078e0207 */
.L_x_10529:
[----:B------:R-:W-:-:S05]  /*11c50*/  LOP3.LUT R2, RZ, R2, RZ, 0x33, !PT ;  /* 0x00000002ff027212 */ /* 0x000fca00078e33ff */
[----:B------:R-:W-:Y:S01]  /*11c60*/  IMAD.IADD R25, R25, 0x1, R2 ;  /* 0x0000000119197824 */ /* 0x000fe200078e0202 */
[----:B------:R-:W-:Y:S06]  /*11c70*/  BRA `(.L_x_10530) ;  /* 0x00000000000c7947 */ /* 0x000fec0003800000 */
.L_x_10525:
[----:B------:R-:W-:Y:S02]  /*11c80*/  IMAD.MOV.U32 R25, RZ, RZ, RZ ;  /* 0x000000ffff197224 */ /* 0x000fe400078e00ff */
[----:B------:R-:W-:Y:S02]  /*11c90*/  IMAD.U32 R24, RZ, RZ, UR6 ;  /* 0x00000006ff187e24 */ /* 0x000fe4000f8e00ff */
[----:B------:R-:W-:-:S07]  /*11ca0*/  IMAD.MOV.U32 R26, RZ, RZ, RZ ;  /* 0x000000ffff1a7224 */ /* 0x000fce00078e00ff */
.L_x_10530:
[----:B------:R-:W-:-:S13]  /*11cb0*/  ISETP.NE.AND P0, PT, R0, RZ, PT ;  /* 0x000000ff0000720c */ /* 0x000fda0003f05270 */
[----:B------:R-:W0:Y:S01]  /*11cc0*/  @!P0 S2R R3, SR_CgaCtaId ;  /* 0x0000000000038919 */ /* 0x000e220000008800 */
[----:B------:R-:W-:-:S04]  /*11cd0*/  @!P0 MOV R0, 0x400 ;  /* 0x0000040000008802 */ /* 0x000fc80000000f00 */
[----:B0-----:R-:W-:-:S05]  /*11ce0*/  @!P0 LEA R0, R3, R0, 0x18 ;  /* 0x0000000003008211 */ /* 0x001fca00078ec0ff */
[----:B------:R2:W-:Y:S01]  /*11cf0*/  @!P0 STS.128 [R0+0x2d8d0], R24 ;  /* 0x02d8d01800008388 */ /* 0x0005e20000000c00 */
[----:B------:R-:W-:Y:S06]  /*11d00*/  BAR.ARV 0x5, 0x200 ;  /* 0x0148000000007b1d */ /* 0x000fec0000002000 */
.L_x_10523:
[----:B------:R3:W-:Y:S01]  /*11d10*/  STL [R1+0x24], RZ ;  /* 0x000024ff01007387 */ /* 0x0007e20000100800 */
[----:B------:R-:W-:Y:S01]  /*11d20*/  ULDC UR4, c[0x0][0xc3c] ;  /* 0x00030f0000047ab9 */ /* 0x000fe20000000800 */
[----:B------:R-:W-:Y:S01]  /*11d30*/  IMAD.MOV.U32 R28, RZ, RZ, 0x1 ;  /* 0x00000001ff1c7424 */ /* 0x000fe200078e00ff */
[----:B-1----:R-:W-:Y:S01]  /*11d40*/  ISETP.GE.AND P0, PT, R27, UR4, PT ;  /* 0x000000041b007c0c */ /* 0x002fe2000bf06270 */
[----:B------:R-:W-:-:S12]  /*11d50*/  IMAD.MOV.U32 R18, RZ, RZ, RZ ;  /* 0x000000ffff127224 */ /* 0x000fd800078e00ff */
[----:B---3--:R-:W-:Y:S05]  /*11d60*/  @P0 BRA `(.L_x_10531) ;  /* 0x0000005c00d80947 */ /* 0x008fea0003800000 */
[----:B------:R-:W1:Y:S01]  /*11d70*/  S2R R6, SR_TID.X ;  /* 0x0000000000067919 */ /* 0x000e620000002100 */
[----:B------:R-:W3:Y:S01]  /*11d80*/  S2UR UR5, SR_CgaCtaId ;  /* 0x00000000000579c3 */ /* 0x000ee20000008800 */
[----:B------:R-:W-:Y:S01]  /*11d90*/  UMOV UR4, 0x400 ;  /* 0x0000040000047882 */ /* 0x000fe20000000000 */
[----:B------:R-:W-:Y:S01]  /*11da0*/  BSSY B8, `(.L_x_10531) ;  /* 0x00005f2000087945 */ /* 0x000fe20003800000 */
[----:B------:R4:W-:Y:S01]  /*11db0*/  STL [R1+0x24], RZ ;  /* 0x000024ff01007387 */ /* 0x0009e20000100800 */
[----:B------:R-:W-:Y:S01]  /*11dc0*/  IMAD.MOV.U32 R28, RZ, RZ, 0x1 ;  /* 0x00000001ff1c7424 */ /* 0x000fe200078e00ff */
[----:B------:R-:W-:Y:S01]  /*11dd0*/  ULDC UR37, c[0x0][0xc] ;  /* 0x0000030000257ab9 */ /* 0x000fe20000000800 */
[----:B------:R-:W-:Y:S01]  /*11de0*/  IMAD.MOV.U32 R18, RZ, RZ, RZ ;  /* 0x000000ffff127224 */ /* 0x000fe200078e00ff */
[----:B------:R-:W-:Y:S01]  /*11df0*/  ULDC.64 UR38, c[0x0][0x198] ;  /* 0x0000660000267ab9 */ /* 0x000fe20000000a00 */
[----:B---3--:R-:W-:-:S06]  /*11e00*/  ULEA UR4, UR5, UR4, 0x18 ;  /* 0x0000000405047291 */ /* 0x008fcc000f8ec03f */
[----:B------:R-:W-:Y:S01]  /*11e10*/  IMAD.U32 R17, RZ, RZ, UR4 ;  /* 0x00000004ff117e24 */ /* 0x000fe2000f8e00ff */
[C---:B-1----:R-:W-:Y:S01]  /*11e20*/  LOP3.LUT R5, R6.reuse, 0x7f, RZ, 0xc0, !PT ;  /* 0x0000007f06057812 */ /* 0x042fe200078ec0ff */
[----:B--2---:R-:W-:-:S04]  /*11e30*/  IMAD.SHL.U32 R0, R6, 0x8, RZ ;  /* 0x0000000806007824 */ /* 0x004fc800078e00ff */
[----:B------:R-:W-:Y:S01]  /*11e40*/  IMAD.SHL.U32 R4, R5, 0x8, RZ ;  /* 0x0000000805047824 */ /* 0x000fe200078e00ff */
[C---:B------:R-:W-:Y:S02]  /*11e50*/  LOP3.LUT R3, R0.reuse, 0x20, RZ, 0xc0, !PT ;  /* 0x0000002000037812 */ /* 0x040fe400078ec0ff */
[----:B0-----:R-:W-:Y:S02]  /*11e60*/  LOP3.LUT R2, R0, 0xd8, RZ, 0xc0, !PT ;  /* 0x000000d800027812 */ /* 0x001fe400078ec0ff */
        /* <DEDUP_REMOVED lines=11> */
.L_x_10645:
[----:B------:R-:W-:Y:S05]  /*11f20*/  YIELD ;  /* 0x0000000000007946 */ /* 0x000fea0003800000 */
[----:B------:R-:W-:Y:S01]  /*11f30*/  ULDC.64 UR4, c[0x0][0xa28] ;  /* 0x00028a0000047ab9 */ /* 0x000fe20000000a00 */
[----:B------:R-:W-:Y:S02]  /*11f40*/  CS2R R8, SRZ ;  /* 0x0000000000087805 */ /* 0x000fe4000001ff00 */
[----:B------:R-:W-:Y:S01]  /*11f50*/  ISETP.NE.U32.AND P0, PT, RZ, UR4, PT ;  /* 0x00000004ff007c0c */ /* 0x000fe2000bf05070 */
[----:B01----:R-:W0:Y:S01]  /*11f60*/  LDC.64 R4, c[0x0][0xa00] ;  /* 0x00028000ff047b82 */ /* 0x003e220000000a00 */
[----:B------:R-:W-:Y:S01]  /*11f70*/  IMAD.MOV.U32 R0, RZ, RZ, RZ ;  /* 0x000000ffff007224 */ /* 0x000fe200078e00ff */
[----:B------:R-:W-:Y:S01]  /*11f80*/  ULDC.64 UR6, c[0x0][0xa08] ;  /* 0x0002820000067ab9 */ /* 0x000fe20000000a00 */
[----:B------:R-:W-:Y:S01]  /*11f90*/  ISETP.NE.AND.EX P0, PT, RZ, UR5, PT, P0 ;  /* 0x00000005ff007c0c */ /* 0x000fe2000bf05300 */
[----:B------:R-:W-:-:S12]  /*11fa0*/  ULDC.64 UR4, c[0x0][0xa18] ;  /* 0x0002860000047ab9 */ /* 0x000fd80000000a00 */
[----:B----4-:R-:W1:Y:S02]  /*11fb0*/  @P0 LDC.64 R2, c[0x0][0xa28] ;  /* 0x00028a00ff020b82 */ /* 0x010e640000000a00 */
[----:B-1----:R-:W-:-:S05]  /*11fc0*/  @P0 IMAD.WIDE R2, R27, 0x4, R2 ;  /* 0x000000041b020825 */ /* 0x002fca00078e0202 */
[----:B------:R1:W5:Y:S01]  /*11fd0*/  @P0 LDG.E R8, desc[UR52][R2.64] ;  /* 0x0000003402080981 */ /* 0x000362000c1e1900 */
[----:B------:R-:W-:Y:S01]  /*11fe0*/  ISETP.NE.U32.AND P0, PT, RZ, UR4, PT ;  /* 0x00000004ff007c0c */ /* 0x000fe2000bf05070 */
[----:B0-----:R-:W-:Y:S01]  /*11ff0*/  IMAD.WIDE R4, R27, 0x4, R4 ;  /* 0x000000041b047825 */ /* 0x001fe200078e0204 */
[----:B------:R-:W-:Y:S02]  /*12000*/  ISETP.NE.U32.AND P1, PT, RZ, UR6, PT ;  /* 0x00000006ff007c0c */ /* 0x000fe4000bf25070 */
[----:B------:R-:W-:Y:S01]  /*12010*/  ISETP.NE.AND.EX P2, PT, RZ, UR5, PT, P0 ;  /* 0x00000005ff007c0c */ /* 0x000fe2000bf45300 */
[----:B------:R-:W-:Y:S01]  /*12020*/  ULDC.64 UR4, c[0x0][0xa00] ;  /* 0x0002800000047ab9 */ /* 0x000fe20000000a00 */
[----:B------:R-:W-:Y:S02]  /*12030*/  ISETP.NE.AND.EX P1, PT, RZ, UR7, PT, P1 ;  /* 0x00000007ff007c0c */ /* 0x000fe4000bf25310 */
[----:B------:R-:W-:Y:S01]  /*12040*/  ISETP.NE.U32.AND P0, PT, RZ, UR4, PT ;  /* 0x00000004ff007c0c */ /* 0x000fe2000bf05070 */
[----:B-1----:R-:W0:Y:S03]  /*12050*/  LDC.64 R2, c[0x0][0xa08] ;  /* 0x00028200ff027b82 */ /* 0x002e260000000a00 */
[----:B------:R-:W-:-:S05]  /*12060*/  ISETP.NE.AND.EX P0, PT, RZ, UR5, PT, P0 ;  /* 0x00000005ff007c0c */ /* 0x000fca000bf05300 */
[----:B------:R-:W1:Y:S08]  /*12070*/  @P2 LDC.64 R6, c[0x0][0xa18] ;  /* 0x00028600ff062b82 */ /* 0x000e700000000a00 */
[----:B--2---:R-:W2:Y:S01]  /*12080*/  @P0 LDG.E R0, desc[UR52][R4.64] ;  /* 0x0000003404000981 */ /* 0x004ea2000c1e1900 */
        /* <DEDUP_REMOVED lines=17> */
[----:B---3--:R-:W-:Y:S06]  /*121a0*/  @P2 BRA `(.L_x_10532) ;  /* 0x0000000000142947 */ /* 0x008fec0003800000 */
[----:B------:R-:W-:Y:S05]  /*121b0*/  @!P0 BRA `(.L_x_10532) ;  /* 0x0000000000108947 */ /* 0x000fea0003800000 */
[----:B------:R-:W2:Y:S04]  /*121c0*/  LDG.E R7, desc[UR52][R4.64] ;  /* 0x0000003404077981 */ /* 0x000ea8000c1e1900 */
[----:B0-----:R-:W2:Y:S02]  /*121d0*/  LDG.E R0, desc[UR52][R4.64+0x4] ;  /* 0x0000043404007981 */ /* 0x001ea4000c1e1900 */
[----:B--2---:R-:W-:-:S05]  /*121e0*/  IMAD.IADD R10, R0, 0x1, -R7 ;  /* 0x00000001000a7824 */ /* 0x004fca00078e0a07 */
[----:B------:R1:W-:Y:S02]  /*121f0*/  STL [R1+0xc], R10 ;  /* 0x00000c0a01007387 */ /* 0x0003e40000100800 */
.L_x_10532:
[----:B------:R-:W-:Y:S01]  /*12200*/  ULDC.64 UR4, c[0x0][0xa20] ;  /* 0x0002880000047ab9 */ /* 0x000fe20000000a00 */
[C---:B0-----:R-:W-:Y:S02]  /*12210*/  LOP3.LUT R0, R26.reuse, 0xff000000, RZ, 0xc0, !PT ;  /* 0xff0000001a007812 */ /* 0x041fe400078ec0ff */
[----:B------:R-:W-:Y:S02]  /*12220*/  ISETP.NE.U32.AND P0, PT, RZ, UR4, PT ;  /* 0x00000004ff007c0c */ /* 0x000fe4000bf05070 */
[----:B------:R-:W-:Y:S02]  /*12230*/  SHF.R.U32.HI R5, RZ, 0x8, R0 ;  /* 0x00000008ff057819 */ /* 0x000fe40000011600 */
[----:B------:R-:W-:Y:S02]  /*12240*/  ISETP.NE.AND.EX P0, PT, RZ, UR5, PT, P0 ;  /* 0x00000005ff007c0c */ /* 0x000fe4000bf05300 */
[C---:B------:R-:W-:Y:S02]  /*12250*/  LOP3.LUT R0, R26.reuse, 0xff0000, RZ, 0xc0, !PT ;  /* 0x00ff00001a007812 */ /* 0x040fe400078ec0ff */
[----:B------:R-:W-:Y:S01]  /*12260*/  LOP3.LUT R16, R26, 0xffff, RZ, 0xc0, !PT ;  /* 0x0000ffff1a107812 */ /* 0x000fe200078ec0ff */
[----:B-----5:R-:W-:Y:S01]  /*12270*/  IMAD.IADD R26, R9, 0x1, R8 ;  /* 0x00000001091a7824 */ /* 0x020fe200078e0208 */
[----:B------:R-:W-:-:S07]  /*12280*/  LEA.HI R0, R0, R5, RZ, 0x10 ;  /* 0x0000000500007211 */ /* 0x000fce00078f80ff */
[----:B------:R-:W-:Y:S05]  /*12290*/  @!P0 BRA `(.L_x_10533) ;  /* 0x0000000000108947 */ /* 0x000fea0003800000 */
[----:B------:R-:W0:Y:S02]  /*122a0*/  LDC.64 R2, c[0x0][0xa20] ;  /* 0x00028800ff027b82 */ /* 0x000e240000000a00 */
[----:B0-----:R-:W-:-:S05]  /*122b0*/  IMAD.WIDE R2, R27, 0x4, R2 ;  /* 0x000000041b027825 */ /* 0x001fca00078e0202 */
[----:B------:R0:W5:Y:S01]  /*122c0*/  LDG.E R6, desc[UR52][R2.64] ;  /* 0x0000003402067981 */ /* 0x000162000c1e1900 */
[----:B------:R-:W-:Y:S05]  /*122d0*/  BRA `(.L_x_10534) ;  /* 0x0000000000107947 */ /* 0x000fea0003800000 */
.L_x_10533:
[----:B------:R-:W-:Y:S05]  /*122e0*/  @!P1 BRA `(.L_x_10534) ;  /* 0x00000000000c9947 */ /* 0x000fea0003800000 */
[----:B------:R-:W2:Y:S04]  /*122f0*/  LDG.E R5, desc[UR52][R2.64] ;  /* 0x0000003402057981 */ /* 0x000ea8000c1e1900 */
[----:B------:R-:W2:Y:S02]  /*12300*/  LDG.E R6, desc[UR52][R2.64+0x4] ;  /* 0x0000043402067981 */ /* 0x000ea4000c1e1900 */
[----:B--2---:R-:W-:-:S07]  /*12310*/  IMAD.IADD R6, R6, 0x1, -R5 ;  /* 0x0000000106067824 */ /* 0x004fce00078e0a05 */
.L_x_10534:
[----:B0-----:R-:W0:Y:S01]  /*12320*/  LDC R2, c[0x0][0x448] ;  /* 0x00011200ff027b82 */ /* 0x001e220000000800 */
[----:B------:R-:W-:Y:S02]  /*12330*/  IMAD R11, R25, 0xc0, RZ ;  /* 0x000000c0190b7824 */ /* 0x000fe400078e02ff */
[----:B-----5:R-:W-:Y:S02]  /*12340*/  IMAD.IADD R6, R6, 0x1, -R8 ;  /* 0x0000000106067824 */ /* 0x020fe400078e0a08 */
[----:B------:R-:W-:Y:S01]  /*12350*/  VIADD R7, R11, 0xbf ;  /* 0x000000bf0b077836 */ /* 0x000fe20000000000 */
[----:B------:R2:W-:Y:S01]  /*12360*/  STL [R1+0x8], R11 ;  /* 0x0000080b01007387 */ /* 0x0005e20000100800 */
[----:B0-----:R-:W-:-:S13]  /*12370*/  ISETP.NE.AND P1, PT, R2, 0x1, PT ;  /* 0x000000010200780c */ /* 0x001fda0003f25270 */
[----:B------:R-:W0:Y:S08]  /*12380*/  @P1 LDC R4, c[0x0][0x44c] ;  /* 0x00011300ff041b82 */ /* 0x000e300000000800 */
[----:B------:R-:W3:Y:S01]  /*12390*/  @P1 LDC R2, c[0x0][0x450] ;  /* 0x00011400ff021b82 */ /* 0x000ee20000000800 */
[----:B0-----:R-:W-:-:S05]  /*123a0*/  @P1 IMAD.HI.U32 R3, R7, R4, RZ ;  /* 0x0000000407031227 */ /* 0x001fca00078e00ff */
[----:B---3--:R-:W-:Y:S01]  /*123b0*/  @P1 SHF.R.U32.HI R7, RZ, R2, R3 ;  /* 0x00000002ff071219 */ /* 0x008fe20000011603 */
[----:B------:R-:W-:-:S05]  /*123c0*/  VIADD R2, R6, 0x7f ;  /* 0x0000007f06027836 */ /* 0x000fca0000000000 */
[----:B------:R-:W-:-:S04]  /*123d0*/  SHF.R.S32.HI R3, RZ, 0x1f, R2 ;  /* 0x0000001fff037819 */ /* 0x000fc80000011402 */
[----:B------:R-:W-:Y:S02]  /*123e0*/  LEA.HI R4, R3, R2, RZ, 0x7 ;  /* 0x0000000203047211 */ /* 0x000fe400078f38ff */
[----:B------:R-:W-:Y:S02]  /*123f0*/  IADD3 R2, R6, 0x1, -R10 ;  /* 0x0000000106027810 */ /* 0x000fe40007ffe80a */
[----:B------:R-:W-:-:S03]  /*12400*/  SHF.R.S32.HI R9, RZ, 0x7, R4 ;  /* 0x00000007ff097819 */ /* 0x000fc60000011404 */
[----:B------:R-:W-:Y:S02]  /*12410*/  IMAD.IADD R7, R2, 0x1, R7 ;  /* 0x0000000102077824 */ /* 0x000fe400078e0207 */
[----:B------:R-:W0:Y:S01]  /*12420*/  LDC.64 R2, c[0x0][0x9e0] ;  /* 0x00027800ff027b82 */ /* 0x000e220000000a00 */
[----:B------:R2:W-:Y:S01]  /*12430*/  STL [R1+0x40], R9 ;  /* 0x0000400901007387 */ /* 0x0005e20000100800 */
[----:B0-----:R-:W-:Y:S01]  /*12440*/  ISETP.GE.AND P2, PT, R3, 0x1, PT ;  /* 0x000000010300780c */ /* 0x001fe20003f46270 */
        /* <DEDUP_REMOVED lines=13> */
.L_x_10537:
[----:B------:R-:W-:-:S13]  /*12520*/  ISETP.NE.AND P0, PT, R3, 0x1, PT ;  /* 0x000000010300780c */ /* 0x000fda0003f05270 */
[----:B------:R-:W0:Y:S02]  /*12530*/  @P0 LDC.64 R4, c[0x0][0x9e8] ;  /* 0x00027a00ff040b82 */ /* 0x000e240000000a00 */
[----:B0-----:R-:W-:-:S05]  /*12540*/  @P0 IMAD.HI.U32 R4, R8, R4, RZ ;  /* 0x0000000408040227 */ /* 0x001fca00078e00ff */
[----:B------:R-:W-:-:S07]  /*12550*/  @P0 SHF.R.U32.HI R8, RZ, R5, R4 ;  /* 0x00000005ff080219 */ /* 0x000fce0000011604 */
.L_x_10538:
[----:B------:R-:W-:Y:S05]  /*12560*/  BSYNC B0 ;  /* 0x0000000000007941 */ /* 0x000fea0003800000 */
.L_x_10536:
[----:B------:R-:W-:-:S05]  /*12570*/  IMAD R5, R8, R3, R3 ;  /* 0x0000000308057224 */ /* 0x000fca00078e0203 */
[----:B------:R-:W-:-:S07]  /*12580*/  VIMNMX R2, R2, R5, PT ;  /* 0x0000000502027248 */ /* 0x000fce0003fe0100 */
.L_x_10535:
[----:B------:R-:W0:Y:S01]  /*12590*/  @P1 LDC R7, c[0x0][0x44c] ;  /* 0x00011300ff071b82 */ /* 0x000e220000000800 */
[----:B------:R-:W-:Y:S01]  /*125a0*/  IMAD.MOV.U32 R5, RZ, RZ, R11 ;  /* 0x000000ffff057224 */ /* 0x000fe200078e000b */
[----:B------:R-:W-:Y:S01]  /*125b0*/  ULDC UR4, c[0x0][0x9dc] ;  /* 0x0002770000047ab9 */ /* 0x000fe20000000800 */
[----:B------:R-:W-:-:S05]  /*125c0*/  VIADD R2, R2, 0x7f ;  /* 0x0000007f02027836 */ /* 0x000fca0000000000 */
[----:B------:R-:W2:Y:S01]  /*125d0*/  @P1 LDC R4, c[0x0][0x450] ;  /* 0x00011400ff041b82 */ /* 0x000ea20000000800 */
[----:B0-----:R-:W-:-:S05]  /*125e0*/  @P1 IMAD.HI.U32 R7, R11, R7, RZ ;  /* 0x000000070b071227 */ /* 0x001fca00078e00ff */
[----:B--2---:R-:W-:-:S04]  /*125f0*/  @P1 SHF.R.U32.HI R5, RZ, R4, R7 ;  /* 0x00000004ff051219 */ /* 0x004fc80000011607 */
        /* <DEDUP_REMOVED lines=13> */
[----:B0-----:R-:W0:Y:S02]  /*126d0*/  @P0 LDC.64 R4, c[0x0][0x9e8] ;  /* 0x00027a00ff040b82 */ /* 0x001e240000000a00 */
[----:B0-----:R-:W-:-:S05]  /*126e0*/  @P0 IMAD.HI.U32 R4, R7, R4, RZ ;  /* 0x0000000407040227 */ /* 0x001fca00078e00ff */
[----:B------:R-:W-:-:S04]  /*126f0*/  @P0 SHF.R.U32.HI R7, RZ, R5, R4 ;  /* 0x00000005ff070219 */ /* 0x000fc80000011604 */
[----:B------:R-:W-:Y:S01]  /*12700*/  LOP3.LUT R7, RZ, R7, RZ, 0x33, !PT ;  /* 0x00000007ff077212 */ /* 0x000fe200078e33ff */
[----:B------:R-:W-:Y:S06]  /*12710*/  BRA `(.L_x_10542) ;  /* 0x0000000000107947 */ /* 0x000fec0003800000 */
.L_x_10541:
[----:B------:R-:W-:-:S13]  /*12720*/  ISETP.NE.AND P0, PT, R3, 0x1, PT ;  /* 0x000000010300780c */ /* 0x000fda0003f05270 */
[----:B0-----:R-:W0:Y:S02]  /*12730*/  @P0 LDC.64 R4, c[0x0][0x9e8] ;  /* 0x00027a00ff040b82 */ /* 0x001e240000000a00 */
[----:B0-----:R-:W-:-:S05]  /*12740*/  @P0 IMAD.HI.U32 R4, R7, R4, RZ ;  /* 0x0000000407040227 */ /* 0x001fca00078e00ff */
[----:B------:R-:W-:-:S07]  /*12750*/  @P0 SHF.R.U32.HI R7, RZ, R5, R4 ;  /* 0x00000005ff070219 */ /* 0x000fce0000011604 */
.L_x_10542:
[----:B------:R-:W-:Y:S05]  /*12760*/  BSYNC B0 ;  /* 0x0000000000007941 */ /* 0x000fea0003800000 */
.L_x_10540:
[----:B------:R-:W-:-:S05]  /*12770*/  IMAD R3, R7, R3, RZ ;  /* 0x0000000307037224 */ /* 0x000fca00078e02ff */
[----:B------:R-:W-:-:S07]  /*12780*/  VIMNMX R2, R2, R3, !PT ;  /* 0x0000000302027248 */ /* 0x000fce0007fe0100 */
.L_x_10539:
[----:B------:R-:W-:Y:S01]  /*12790*/  SHF.R.S32.HI R3, RZ, 0x1f, R2 ;  /* 0x0000001fff037819 */ /* 0x000fe20000011402 */
[----:B------:R-:W-:Y:S01]  /*127a0*/  IMAD.MOV.U32 R5, RZ, RZ, RZ ;  /* 0x000000ffff057224 */ /* 0x000fe200078e00ff */
[----:B0-----:R-:W-:Y:S01]  /*127b0*/  SHF.R.U32.HI R4, RZ, 0x10, R0 ;  /* 0x00000010ff047819 */ /* 0x001fe20000011600 */
[----:B------:R-:W-:Y:S01]  /*127c0*/  BSSY B0, `(.L_x_10543) ;  /* 0x0000029000007945 */ /* 0x000fe20003800000 */
[----:B------:R-:W-:Y:S01]  /*127d0*/  LEA.HI R3, R3, R2, RZ, 0x7 ;  /* 0x0000000203037211 */ /* 0x000fe200078f38ff */
[----:B------:R-:W-:Y:S01]  /*127e0*/  IMAD.MOV.U32 R12, RZ, RZ, R5 ;  /* 0x000000ffff0c7224 */ /* 0x000fe200078e0005 */
[----:B------:R-:W-:Y:S02]  /*127f0*/  ISETP.NE.AND P0, PT, R4, RZ, PT ;  /* 0x000000ff0400720c */ /* 0x000fe40003f05270 */
[----:B------:R-:W-:Y:S02]  /*12800*/  SHF.R.S32.HI R3, RZ, 0x7, R3 ;  /* 0x00000007ff037819 */ /* 0x000fe40000011403 */
[----:B-1----:R-:W-:-:S02]  /*12810*/  LOP3.LUT R10, R0, 0xff, RZ, 0xc0, !PT ;  /* 0x000000ff000a7812 */ /* 0x002fc400078ec0ff */
[----:B------:R-:W-:-:S04]  /*12820*/  VIMNMX R11, RZ, R3, !PT ;  /* 0x00000003ff0b7248 */ /* 0x000fc80007fe0100 */
[----:B------:R-:W-:Y:S01]  /*12830*/  ISETP.GT.AND P1, PT, R6, R11, PT ;  /* 0x0000000b0600720c */ /* 0x000fe20003f24270 */
[----:B------:R0:W-:Y:S02]  /*12840*/  STL [R1+0x14], R11 ;  /* 0x0000140b01007387 */ /* 0x0001e40000100800 */
[----:B------:R-:W1:Y:S02]  /*12850*/  @!P0 LDC R4, c[0x0][0x9f0] ;  /* 0x00027c00ff048b82 */ /* 0x000e640000000800 */
[----:B------:R0:W-:Y:S04]  /*12860*/  STL [R1+0x18], R5 ;  /* 0x0000180501007387 */ /* 0x0001e80000100800 */
[----:B------:R0:W-:Y:S04]  /*12870*/  STL [R1+0x30], R10 ;  /* 0x0000300a01007387 */ /* 0x0001e80000100800 */
[----:B------:R-:W-:Y:S05]  /*12880*/  @!P1 BRA `(.L_x_10544) ;  /* 0x0000000000709947 */ /* 0x000fea0003800000 */
[-C--:B-1----:R-:W-:Y:S02]  /*12890*/  IABS R0, R4.reuse ;  /* 0x0000000400007213 */ /* 0x082fe40000000000 */
[----:B------:R-:W-:Y:S02]  /*128a0*/  IABS R7, R4 ;  /* 0x0000000400077213 */ /* 0x000fe40000000000 */
[----:B------:R-:W1:Y:S03]  /*128b0*/  I2F.RP R8, R0 ;  /* 0x0000000000087306 */ /* 0x000e660000209400 */
[----:B------:R-:W-:-:S05]  /*128c0*/  IMAD.MOV R7, RZ, RZ, -R7 ;  /* 0x000000ffff077224 */ /* 0x000fca00078e0a07 */
[----:B-1----:R-:W1:Y:S02]  /*128d0*/  MUFU.RCP R8, R8 ;  /* 0x0000000800087308 */ /* 0x002e640000001000 */
[----:B-1----:R-:W-:-:S06]  /*128e0*/  VIADD R9, R8, 0xffffffe ;  /* 0x0ffffffe08097836 */ /* 0x002fcc0000000000 */
[----:B------:R-:W1:Y:S02]  /*128f0*/  F2I.FTZ.U32.TRUNC.NTZ R3, R9 ;  /* 0x0000000900037305 */ /* 0x000e64000021f000 */
[----:B-1----:R-:W-:-:S04]  /*12900*/  IMAD.MOV R2, RZ, RZ, -R3 ;  /* 0x000000ffff027224 */ /* 0x002fc800078e0a03 */
[----:B0-----:R-:W-:Y:S02]  /*12910*/  IMAD R5, R2, R0, RZ ;  /* 0x0000000002057224 */ /* 0x001fe400078e02ff */
        /* <DEDUP_REMOVED lines=19> */
.L_x_10544:
[----:B------:R-:W-:Y:S05]  /*12a50*/  BSYNC B0 ;  /* 0x0000000000007941 */ /* 0x000fea0003800000 */
.L_x_10543:
[----:B------:R-:W-:Y:S01]  /*12a60*/  IMAD.MOV.U32 R0, RZ, RZ, R12 ;  /* 0x000000ffff007224 */ /* 0x000fe200078e000c */
[----:B------:R-:W-:Y:S03]  /*12a70*/  BSSY B7, `(.L_x_10545) ;  /* 0x0000420000077945 */ /* 0x000fe60003800000 */
[----:B------:R-:W-:-:S05]  /*12a80*/  IMAD R29, R10, R0, R11 ;  /* 0x000000000a1d7224 */ /* 0x000fca00078e020b */
[----:B------:R-:W-:-:S04]  /*12a90*/  VIADDMNMX R22, R29, R0, R6, PT ;  /* 0x000000001d167246 */ /* 0x000fc80003800106 */
        /* <DEDUP_REMOVED lines=18> */
[----:B0-----:R-:W-:Y:S01]  /*12bc0*/  IADD3 R24, R0, UR37, R7 ;  /* 0x0000002500187c10 */ /* 0x001fe2000fffe007 */
[----:B------:R-:W-:Y:S06]  /*12bd0*/  BRA `(.L_x_10547) ;  /* 0x0000004000247947 */ /* 0x000fec0003800000 */
.L_x_10546:
        /* <DEDUP_REMOVED lines=13> */
[----:B------:R-:W-:Y:S02]  /*12cb0*/  IMAD.U32 R10, RZ, RZ, UR4 ;  /* 0x00000004ff0a7e24 */ /* 0x000fe4000f8e00ff */
[----:B------:R-:W-:Y:S02]  /*12cc0*/  IMAD.U32 R11, RZ, RZ, UR5 ;  /* 0x00000005ff0b7e24 */ /* 0x000fe4000f8e00ff */
[----:B------:R-:W-:Y:S02]  /*12cd0*/  IMAD.MOV.U32 R8, RZ, RZ, 0x70 ;  /* 0x00000070ff087424 */ /* 0x000fe400078e00ff */
[----:B--2---:R-:W-:Y:S02]  /*12ce0*/  IMAD.MOV.U32 R12, RZ, RZ, 0x1 ;  /* 0x00000001ff0c7424 */ /* 0x004fe400078e00ff */
[----:B------:R-:W-:-:S07]  /*12cf0*/  IMAD.MOV.U32 R13, RZ, RZ, RZ ;  /* 0x000000ffff0d7224 */ /* 0x000fce00078e00ff */
[----:B------:R-:W-:-:S07]  /*12d00*/  LEPC R20, `(.L_x_10549) ;  /* 0x000000001014794e */ /* 0x000fce0000000000 */
[----:B-1----:R-:W-:Y:S05]  /*12d10*/  CALL.ABS.NOINC R2 ;  /* 0x0000000002007343 */ /* 0x002fea0003c00000 */
.L_x_10549:
[----:B------:R-:W-:Y:S05]  /*12d20*/  BSYNC B6 ;  /* 0x0000000000067941 */ /* 0x000fea0003800000 */
.L_x_10548:
        /* <DEDUP_REMOVED lines=13> */
[----:B------:R-:W-:Y:S02]  /*12e00*/  IMAD.U32 R10, RZ, RZ, UR4 ;  /* 0x00000004ff0a7e24 */ /* 0x000fe4000f8e00ff */
[----:B------:R-:W-:Y:S02]  /*12e10*/  IMAD.U32 R11, RZ, RZ, UR5 ;  /* 0x00000005ff0b7e24 */ /* 0x000fe4000f8e00ff */
[----:B------:R-:W-:Y:S02]  /*12e20*/  IMAD.MOV.U32 R8, RZ, RZ, 0x70 ;  /* 0x00000070ff087424 */ /* 0x000fe400078e00ff */
[----:B--2---:R-:W-:Y:S02]  /*12e30*/  IMAD.MOV.U32 R12, RZ, RZ, 0x1 ;  /* 0x00000001ff0c7424 */ /* 0x004fe400078e00ff */
[----:B---3--:R-:W-:-:S07]  /*12e40*/  IMAD.MOV.U32 R13, RZ, RZ, RZ ;  /* 0x000000ffff0d7224 */ /* 0x008fce00078e00ff */
[----:B------:R-:W-:-:S07]  /*12e50*/  LEPC R20, `(.L_x_10552) ;  /* 0x000000001014794e */ /* 0x000fce0000000000 */
[----:B----4-:R-:W-:Y:S05]  /*12e60*/  CALL.ABS.NOINC R2 ;  /* 0x0000000002007343 */ /* 0x010fea0003c00000 */
.L_x_10552:
        /* <DEDUP_REMOVED lines=15> */
.L_x_10551:
[----:B------:R-:W-:Y:S05]  /*12f60*/  BSYNC B6 ;  /* 0x0000000000067941 */ /* 0x000fea0003800000 */
.L_x_10550:
[----:B------:R-:W-:Y:S01]  /*12f70*/  ULDC.64 UR4, c[0x0][0x9f8] ;  /* 0x00027e0000047ab9 */ /* 0x000fe20000000a00 */
[----:B------:R-:W-:Y:S01]  /*12f80*/  IMAD.MOV.U32 R23, RZ, RZ, R27 ;  /* 0x000000ffff177224 */ /* 0x000fe200078e001b */
[----:B------:R-:W-:-:S04]  /*12f90*/  ISETP.NE.U32.AND P0, PT, RZ, UR4, PT ;  /* 0x00000004ff007c0c */ /* 0x000fc8000bf05070 */
[----:B------:R-:W-:Y:S01]  /*12fa0*/  ISETP.NE.AND.EX P0, PT, RZ, UR5, PT, P0 ;  /* 0x00000005ff007c0c */ /* 0x000fe2000bf05300 */
[----:B------:R-:W-:-:S12]  /*12fb0*/  ULDC.64 UR4, c[0x0][0xa08] ;  /* 0x0002820000047ab9 */ /* 0x000fd80000000a00 */
[----:B------:R-:W3:Y:S02]  /*12fc0*/  @P0 LDC.64 R2, c[0x0][0x9f8] ;  /* 0x00027e00ff020b82 */ /* 0x000ee40000000a00 */
[----:B---3--:R-:W-:-:S05]  /*12fd0*/  @P0 IMAD.WIDE R2, R27, 0x4, R2 ;  /* 0x000000041b020825 */ /* 0x008fca00078e0202 */
[----:B------:R3:W4:Y:S01]  /*12fe0*/  @P0 LDG.E R23, desc[UR52][R2.64] ;  /* 0x0000003402170981 */ /* 0x000722000c1e1900 */
[----:B------:R-:W-:Y:S01]  /*12ff0*/  VIADD R22, R22, 0xffffffff ;  /* 0xffffffff16167836 */ /* 0x000fe20000000000 */
[----:B---3--:R-:W3:Y:S02]  /*13000*/  LDC.64 R2, c[0x0][0x418] ;  /* 0x00010600ff027b82 */ /* 0x008ee40000000a00 */
[----:B---3--:R-:W-:Y:S01]  /*13010*/  LOP3.LUT P0, RZ, R2, UR4, RZ, 0xfc, !PT ;  /* 0x0000000402ff7c12 */ /* 0x008fe2000f80fcff */
[----:B------:R-:W-:-:S03]  /*13020*/  UMOV UR4, 0xffffffff ;  /* 0xffffffff00047882 */ /* 0x000fc60000000000 */
[----:B------:R-:W-:Y:S02]  /*13030*/  LOP3.LUT P0, RZ, R3, UR5, RZ, 0xfc, P0 ;  /* 0x0000000503ff7c12 */ /* 0x000fe4000800fcff */
[----:B----4-:R-:W-:Y:S02]  /*13040*/  SHF.R.S32.HI R25, RZ, 0x1f, R23 ;  /* 0x0000001fff197819 */ /* 0x010fe40000011417 */
[----:B------:R-:W-:Y:S01]  /*13050*/  SEL R19, R23, RZ, !P0 ;  /* 0x000000ff17137207 */ /* 0x000fe20004000000 */
[----:B------:R-:W-:Y:S08]  /*13060*/  BRA.DIV UR4, `(.L_x_10553) ;  /* 0x0000005204d47947 */ /* 0x000ff0000b800000 */
[----:B------:R-:W3:Y:S02]  /*13070*/  S2R R0, SR_TID.X ;  /* 0x0000000000007919 */ /* 0x000ee40000002100 */
[----:B---3--:R-:W-:-:S04]  /*13080*/  SHF.R.U32.HI R0, RZ, 0x5, R0 ;  /* 0x00000005ff007819 */ /* 0x008fc80000011600 */
[----:B------:R-:W-:-:S05]  /*13090*/  LOP3.LUT R0, R0, 0x3, RZ, 0xc0, !PT ;  /* 0x0000000300007812 */ /* 0x000fca00078ec0ff */
[----:B------:R3:W4:Y:S02]  /*130a0*/  SHFL.IDX PT, R14, R0, RZ, 0x1f ;  /* 0x00001fff000e7589 */ /* 0x00072400000e0000 */
.L_x_10661:
[----:B---3--:R-:W3:Y:S01]  /*130b0*/  LDL.LU R0, [R1] ;  /* 0x0000000001007983 */ /* 0x008ee20000300800 */
[----:B------:R-:W-:Y:S02]  /*130c0*/  PLOP3.LUT P1, PT, PT, PT, PT, 0x8, 0x0 ;  /* 0x000000000000781c */ /* 0x000fe40003f2e170 */
[----:B----4-:R-:W-:Y:S02]  /*130d0*/  ISETP.NE.AND P0, PT, R14, RZ, PT ;  /* 0x000000ff0e00720c */ /* 0x010fe40003f05270 */
[----:B---3--:R-:W-:-:S09]  /*130e0*/  LOP3.LUT R0, R0, 0xfffffffe, RZ, 0xc0, !PT ;  /* 0xfffffffe00007812 */ /* 0x008fd200078ec0ff */
[----:B------:R-:W-:-:S05]  /*130f0*/  @P1 LOP3.LUT R0, R0, 0x1, RZ, 0xfc, !PT ;  /* 0x0000000100001812 */ /* 0x000fca00078efcff */
[----:B------:R3:W-:Y:S01]  /*13100*/  STL [R1], R0 ;  /* 0x0000000001007387 */ /* 0x0007e20000100800 */
[----:B------:R-:W-:Y:S05]  /*13110*/  @P0 BRA `(.L_x_10554) ;  /* 0x0000000400200947 */ /* 0x000fea0003800000 */
[----:B------:R-:W-:-:S03]  /*13120*/  UMOV UR4, 0xffffffff ;  /* 0xffffffff00047882 */ /* 0x000fc60000000000 */
[----:B------:R-:W-:Y:S05]  /*13130*/  BRA.DIV UR4, `(.L_x_10555) ;  /* 0x0000005204d47947 */ /* 0x000fea000b800000 */
[----:B------:R-:W-:-:S13]  /*13140*/  ELECT P6, URZ, PT ;  /* 0x00000000003f782f */ /* 0x000fda00038c0000 */
.L_x_10664:
[----:B------:R-:W-:Y:S05]  /*13150*/  @!P6 BRA `(.L_x_10554) ;  /* 0x000000040010e947 */ /* 0x000fea0003800000 */
[----:B------:R-:W-:-:S04]  /*13160*/  ISETP.NE.U32.AND P0, PT, R2, RZ, PT ;  /* 0x000000ff0200720c */ /* 0x000fc80003f05070 */
[----:B------:R-:W-:-:S13]  /*13170*/  ISETP.NE.AND.EX P0, PT, R3, RZ, PT, P0 ;  /* 0x000000ff0300720c */ /* 0x000fda0003f05300 */
[----:B------:R-:W-:Y:S05]  /*13180*/  @!P0 BRA `(.L_x_10556) ;  /* 0x0000000000448947 */ /* 0x000fea0003800000 */
[----:B------:R-:W4:Y:S01]  /*13190*/  LDC R6, c[0x0][0x43c] ;  /* 0x00010f00ff067b82 */ /* 0x000f220000000800 */
[----:B------:R-:W-:Y:S01]  /*131a0*/  ULDC.64 UR4, c[0x0][0x428] ;  /* 0x00010a0000047ab9 */ /* 0x000fe20000000a00 */
[----:B----4-:R-:W-:-:S13]  /*131b0*/  ISETP.NE.AND P0, PT, R6, 0x1, PT ;  /* 0x000000010600780c */ /* 0x010fda0003f05270 */
[----:B01----:R-:W3:Y:S02]  /*131c0*/  @P0 LDC.64 R4, c[0x0][0x440] ;  /* 0x00011000ff040b82 */ /* 0x003ee40000000a00 */
[----:B---3--:R-:W-:-:S04]  /*131d0*/  @P0 IMAD.HI.U32 R0, R22, R4, RZ ;  /* 0x0000000416000227 */ /* 0x008fc800078e00ff */
        /* <DEDUP_REMOVED lines=12> */
.L_x_10556:
[----:B---3--:R-:W-:Y:S01]  /*132a0*/  IMAD R0, R18, 0x8, R17 ;  /* 0x0000000812007824 */ /* 0x008fe200078e0211 */
[----:B----4-:R-:W-:-:S04]  /*132b0*/  SHF.L.U32 R2, R28, 0x1f, RZ ;  /* 0x0000001f1c027819 */ /* 0x010fc800000006ff */
[----:B------:R-:W3:Y:S02]  /*132c0*/  SYNCS.PHASECHK.TRANS64.TRYWAIT P0, [R0+URZ+0x2d840], R2 ;  /* 0x02d84002000075a7 */ /* 0x000ee4000800017f */
[----:B---3--:R-:W-:Y:S05]  /*132d0*/  @!P0 BRA `(.L_x_10557) ;  /* 0x00000050008c8947 */ /* 0x008fea0003800000 */
.L_x_10665:
        /* <DEDUP_REMOVED lines=11> */
.L_x_10558:
[----:B---3--:R-:W3:Y:S01]  /*13390*/  LDL.LU R2, [R1] ;  /* 0x0000000001027983 */ /* 0x008ee20000300800 */
[----:B------:R-:W-:Y:S01]  /*133a0*/  R2UR UR9, R0 ;  /* 0x00000000000972ca */ /* 0x000fe200000e0000 */
[----:B------:R-:W-:Y:S01]  /*133b0*/  IMAD R0, R18, 0x6000, R17 ;  /* 0x0000600012007824 */ /* 0x000fe200078e0211 */
        /* <DEDUP_REMOVED lines=11> */
[----:B------:R-:W-:-:S04]  /*13470*/  UIADD3 UR9, UR9, 0x2d830, URZ ;  /* 0x0002d83009097890 */ /* 0x000fc8000fffe03f */
[----:B------:R-:W-:Y:S02]  /*13480*/  ULEA UR11, UR11, UR5, 0x7 ;  /* 0x000000050b0b7291 */ /* 0x000fe4000f8e383f */
[----:B------:R-:W-:Y:S02]  /*13490*/  UIADD3 UR14, UR8, 0x15400, URZ ;  /* 0x00015400080e7890 */ /* 0x000fe4000fffe03f */
[----:B------:R-:W-:Y:S02]  /*134a0*/  UIADD3.X UR5, URZ, UR39, URZ, UP0, !UPT ;  /* 0x000000273f057290 */ /* 0x000fe400087fe43f */
[----:B------:R-:W-:Y:S02]  /*134b0*/  UIADD3 UR15, UR8, 0x17400, URZ ;  /* 0x00017400080f7890 */ /* 0x000fe4000fffe03f */
[----:B------:R-:W-:-:S03]  /*134c0*/  UIADD3 UR17, UR8, 0x19400, URZ ;  /* 0x0001940008117890 */ /* 0x000fc6000fffe03f */
[----:B------:R-:W-:Y:S01]  /*134d0*/  UMOV UR8, UR14 ;  /* 0x0000000e00087c82 */ /* 0x000fe20008000000 */
[----:B------:R-:W-:Y:S01]  /*134e0*/  UMOV UR14, 0x40 ;  /* 0x00000040000e7882 */ /* 0x000fe20000000000 */
[----:B------:R4:W-:Y:S02]  /*134f0*/  UTMALDG.4D [UR8], [UR4], desc[UR6] ;  /* 0x00000608040075b4 */ /* 0x0009e40008019000 */
[----:B----4-:R-:W-:Y:S01]  /*13500*/  UMOV UR8, UR15 ;  /* 0x0000000f00087c82 */ /* 0x010fe20008000000 */
[----:B------:R-:W-:Y:S02]  /*13510*/  UMOV UR10, UR16 ;  /* 0x00000010000a7c82 */ /* 0x000fe40008000000 */
[----:B------:R4:W-:Y:S02]  /*13520*/  UTMALDG.4D [UR8], [UR4], desc[UR6] ;  /* 0x00000608040075b4 */ /* 0x0009e40008019000 */
[----:B----4-:R-:W-:Y:S01]  /*13530*/  UMOV UR8, UR17 ;  /* 0x0000001100087c82 */ /* 0x010fe20008000000 */
[----:B------:R-:W-:-:S02]  /*13540*/  UMOV UR10, UR14 ;  /* 0x0000000e000a7c82 */ /* 0x000fc40008000000 */
[----:B------:R4:W-:Y:S01]  /*13550*/  UTMALDG.4D [UR8], [UR4], desc[UR6] ;  /* 0x00000608040075b4 */ /* 0x0009e20008019000 */
[----:B---3--:R-:W-:-:S04]  /*13560*/  LOP3.LUT R2, R2, 0xfffffffe, RZ, 0xc0, !PT ;  /* 0xfffffffe02027812 */ /* 0x008fc800078ec0ff */
[----:B------:R-:W-:-:S05]  /*13570*/  @P0 LOP3.LUT R2, R2, 0x1, RZ, 0xfc, !PT ;  /* 0x0000000102020812 */ /* 0x000fca00078efcff */
[----:B------:R4:W-:Y:S01]  /*13580*/  STL [R1], R2 ;  /* 0x0000000201007387 */ /* 0x0009e20000100800 */
[----:B------:R-:W-:Y:S01]  /*13590*/  NOP ;  /* 0x0000000000007918 */ /* 0x000fe20000000000 */
.L_x_10554:
[----:B------:R-:W5:Y:S01]  /*135a0*/  LDL.LU R3, [R1+0x10] ;  /* 0x0000100001037983 */ /* 0x000f620000300800 */
[----:B------:R-:W-:Y:S05]  /*135b0*/  WARPSYNC.ALL ;  /* 0x0000000000007948 */ /* 0x000fea0003800000 */
[----:B----4-:R-:W-:Y:S01]  /*135c0*/  ULDC.64 UR4, c[0x0][0x298] ;  /* 0x0000a60000047ab9 */ /* 0x010fe20000000a00 */
[----:B---3--:R-:W-:Y:S01]  /*135d0*/  VIADD R0, R17, 0xc400 ;  /* 0x0000c40011007836 */ /* 0x008fe20000000000 */
[----:B------:R-:W-:Y:S01]  /*135e0*/  ULDC.64 UR6, c[0x0][0xa00] ;  /* 0x0002800000067ab9 */ /* 0x000fe20000000a00 */
[----:B------:R-:W-:Y:S01]  /*135f0*/  BSSY B6, `(.L_x_10559) ;  /* 0x0000022000067945 */ /* 0x000fe20003800000 */
[----:B------:R-:W-:Y:S01]  /*13600*/  BAR.SYNC.DEFER_BLOCKING 0x8, 0x200 ;  /* 0x0208000000007b1d */ /* 0x000fe20000010000 */
[----:B------:R-:W-:-:S02]  /*13610*/  ISETP.NE.U32.AND P0, PT, RZ, UR6, PT ;  /* 0x00000006ff007c0c */ /* 0x000fc4000bf05070 */
[----:B------:R-:W-:Y:S02]  /*13620*/  LOP3.LUT P1, RZ, R0, 0x1bf, RZ, 0xc0, !PT ;  /* 0x000001bf00ff7812 */ /* 0x000fe4000782c0ff */
[----:B------:R-:W-:Y:S02]  /*13630*/  ISETP.NE.AND.EX P0, PT, RZ, UR7, PT, P0 ;  /* 0x00000007ff007c0c */ /* 0x000fe4000bf05300 */
[----:B-----5:R-:W-:Y:S01]  /*13640*/  SHF.R.S32.HI R2, RZ, 0x1f, R3 ;  /* 0x0000001fff027819 */ /* 0x020fe20000011403 */
[----:B01----:R-:W-:-:S04]  /*13650*/  IMAD.WIDE.U32 R4, R3, UR4, RZ ;  /* 0x0000000403047c25 */ /* 0x003fc8000f8e00ff */
[----:B------:R-:W-:Y:S01]  /*13660*/  IMAD R2, R2, UR4, RZ ;  /* 0x0000000402027c24 */ /* 0x000fe2000f8e02ff */
[----:B------:R0:W-:Y:S03]  /*13670*/  STL.64 [R1+0x28], R4 ;  /* 0x0000280401007387 */ /* 0x0001e60000100a00 */
[----:B------:R-:W-:Y:S01]  /*13680*/  IMAD R0, R3, UR5, R2 ;  /* 0x0000000503007c24 */ /* 0x000fe2000f8e0202 */
[----:B------:R-:W-:-:S03]  /*13690*/  SHF.R.S32.HI R2, RZ, 0x1f, R27 ;  /* 0x0000001fff027819 */ /* 0x000fc6000001141b */
[----:B------:R-:W-:Y:S01]  /*136a0*/  IMAD.IADD R3, R5, 0x1, R0 ;  /* 0x0000000105037824 */ /* 0x000fe200078e0200 */
[----:B------:R-:W-:Y:S02]  /*136b0*/  SEL R0, R27, RZ, !P0 ;  /* 0x000000ff1b007207 */ /* 0x000fe40004000000 */
[----:B------:R-:W-:Y:S02]  /*136c0*/  SEL R2, R2, RZ, !P0 ;  /* 0x000000ff02027207 */ /* 0x000fe40004000000 */
        /* <DEDUP_REMOVED lines=19> */
[----:B0-----:R-:W-:Y:S05]  /*13800*/  CALL.ABS.NOINC R2 ;  /* 0x0000000002007343 */ /* 0x001fea0003c00000 */
.L_x_10560:
[----:B------:R-:W-:Y:S05]  /*13810*/  BSYNC B6 ;  /* 0x0000000000067941 */ /* 0x000fea0003800000 */
.L_x_10559:
[----:B------:R-:W3:Y:S01]  /*13820*/  LDL.LU R20, [R1+0x34] ;  /* 0x0000340001147983 */ /* 0x000ee20000300800 */
[----:B------:R-:W-:Y:S01]  /*13830*/  ULDC.64 UR6, c[0x0][0x2e0] ;  /* 0x0000b80000067ab9 */ /* 0x000fe20000000a00 */
[----:B------:R-:W-:Y:S01]  /*13840*/  ULDC.64 UR4, c[0x0][0x2d8] ;  /* 0x0000b60000047ab9 */ /* 0x000fe20000000a00 */
[----:B------:R-:W1:Y:S01]  /*13850*/  LDC R9, c[0x0][0x448] ;  /* 0x00011200ff097b82 */ /* 0x000e620000000800 */
[----:B0-----:R-:W3:Y:S01]  /*13860*/  LDL.LU.64 R2, [R1+0x28] ;  /* 0x0000280001027983 */ /* 0x001ee20000300a00 */
[----:B------:R-:W-:-:S03]  /*13870*/  ULDC.64 UR8, c[0x0][0x280] ;  /* 0x0000a00000087ab9 */ /* 0x000fc60000000a00 */
[----:B------:R-:W4:Y:S04]  /*13880*/  LDL.LU R21, [R1+0x38] ;  /* 0x0000380001157983 */ /* 0x000f280000300800 */
[----:B------:R-:W2:Y:S04]  /*13890*/  LDL.LU R4, [R1+0x10] ;  /* 0x0000100001047983 */ /* 0x000ea80000300800 */
[----:B------:R-:W2:Y:S01]  /*138a0*/  LDL R10, [R1+0x8] ;  /* 0x00000800010a7983 */ /* 0x000ea20000100800 */
[----:B------:R-:W0:Y:S01]  /*138b0*/  S2R R11, SR_TID.X ;  /* 0x00000000000b7919 */ /* 0x000e220000002100 */
[----:B-1----:R-:W-:-:S13]  /*138c0*/  ISETP.NE.AND P1, PT, R9, 0x1, PT ;  /* 0x000000010900780c */ /* 0x002fda0003f25270 */
[----:B------:R-:W1:Y:S08]  /*138d0*/  @P1 LDC R6, c[0x0][0x450] ;  /* 0x00011400ff061b82 */ /* 0x000e700000000800 */
[----:B------:R-:W1:Y:S01]  /*138e0*/  @P1 LDC R8, c[0x0][0x450] ;  /* 0x00011400ff081b82 */ /* 0x000e620000000800 */
[----:B---3--:R-:W-:Y:S02]  /*138f0*/  IMAD.MOV.U32 R3, RZ, RZ, R20 ;  /* 0x000000ffff037224 */ /* 0x008fe400078e0014 */
[----:B------:R-:W3:Y:S01]  /*13900*/  S2R R20, SR_TID.X ;  /* 0x0000000000147919 */ /* 0x000ee20000002100 */
[----:B----4-:R-:W-:-:S02]  /*13910*/  IMAD R0, R21, UR6, RZ ;  /* 0x0000000615007c24 */ /* 0x010fc4000f8e02ff */
[----:B------:R-:W-:-:S04]  /*13920*/  IMAD.WIDE.U32 R2, R16, UR4, R2 ;  /* 0x0000000410027c25 */ /* 0x000fc8000f8e0002 */
[----:B------:R-:W-:Y:S01]  /*13930*/  IMAD R3, R16, UR5, R3 ;  /* 0x0000000510037c24 */ /* 0x000fe2000f8e0203 */
[----:B------:R-:W-:Y:S01]  /*13940*/  ULDC.64 UR4, c[0x0][0x2d0] ;  /* 0x0000b40000047ab9 */ /* 0x000fe20000000a00 */
[C---:B--2---:R-:W-:Y:S02]  /*13950*/  IMAD R0, R4.reuse, UR7, R0 ;  /* 0x0000000704007c24 */ /* 0x044fe4000f8e0200 */
[----:B------:R-:W-:Y:S01]  /*13960*/  IMAD.WIDE.U32 R2, R4, UR6, R2 ;  /* 0x0000000604027c25 */ /* 0x000fe2000f8e0002 */
        /* <DEDUP_REMOVED lines=8> */
[----:B------:R-:W-:Y:S01]  /*139f0*/  IMAD.IADD R0, R20, 0x1, R10 ;  /* 0x0000000114007824 */ /* 0x000fe200078e020a */
[----:B------:R-:W-:Y:S01]  /*13a00*/  LOP3.LUT R21, R21, 0x18, RZ, 0xc0, !PT ;  /* 0x0000001815157812 */ /* 0x000fe200078ec0ff */
[----:B------:R-:W-:Y:S02]  /*13a10*/  IMAD.SHL.U32 R20, R11, 0x8, RZ ;  /* 0x000000080b147824 */ /* 0x000fe400078e00ff */
[----:B--2---:R-:W-:-:S03]  /*13a20*/  @P1 IMAD.HI.U32 R5, R0, R4, RZ ;  /* 0x0000000400051227 */ /* 0x004fc600078e00ff */
[----:B------:R-:W-:Y:S01]  /*13a30*/  LOP3.LUT R20, R20, 0x18, RZ, 0xc0, !PT ;  /* 0x0000001814147812 */ /* 0x000fe200078ec0ff */
[----:B------:R-:W-:Y:S01]  /*13a40*/  IMAD.MOV.U32 R4, RZ, RZ, R0 ;  /* 0x000000ffff047224 */ /* 0x000fe200078e0000 */
[----:B-1----:R-:W-:Y:S02]  /*13a50*/  @P1 SHF.R.U32.HI R4, RZ, R6, R5 ;  /* 0x00000006ff041219 */ /* 0x002fe40000011605 */
[C---:B------:R-:W-:Y:S02]  /*13a60*/  LOP3.LUT R12, R20.reuse, 0x20, RZ, 0xfc, !PT ;  /* 0x00000020140c7812 */ /* 0x040fe400078efcff */
[----:B------:R-:W-:Y:S01]  /*13a70*/  LOP3.LUT R11, R20, 0x40, RZ, 0xfc, !PT ;  /* 0x00000040140b7812 */ /* 0x000fe200078efcff */
[--C-:B------:R-:W-:Y:S01]  /*13a80*/  IMAD.MOV R6, RZ, RZ, -R4.reuse ;  /* 0x000000ffff067224 */ /* 0x100fe200078e0a04 */
[----:B------:R0:W5:Y:S01]  /*13a90*/  LDL R20, [R1+0x4] ;  /* 0x0000040001147983 */ /* 0x0001620000100800 */
[----:B------:R-:W-:Y:S02]  /*13aa0*/  SHF.R.S32.HI R5, RZ, 0x1f, R4 ;  /* 0x0000001fff057819 */ /* 0x000fe40000011404 */
[----:B------:R-:W-:-:S02]  /*13ab0*/  IMAD R6, R9, R6, R0 ;  /* 0x0000000609067224 */ /* 0x000fc400078e0200 */
[----:B------:R-:W-:Y:S02]  /*13ac0*/  VIADD R0, R0, 0x80 ;  /* 0x0000008000007836 */ /* 0x000fe40000000000 */
[----:B------:R-:W-:-:S04]  /*13ad0*/  IMAD R5, R5, UR4, RZ ;  /* 0x0000000405057c24 */ /* 0x000fc8000f8e02ff */
[C---:B------:R-:W-:Y:S02]  /*13ae0*/  IMAD R7, R4.reuse, UR5, R5 ;  /* 0x0000000504077c24 */ /* 0x040fe4000f8e0205 */
[----:B------:R-:W-:-:S04]  /*13af0*/  IMAD.WIDE.U32 R4, R4, UR4, R2 ;  /* 0x0000000404047c25 */ /* 0x000fc8000f8e0002 */
[----:B------:R-:W-:Y:S01]  /*13b00*/  IMAD.IADD R5, R5, 0x1, R7 ;  /* 0x0000000105057824 */ /* 0x000fe200078e0207 */
[----:B------:R-:W-:Y:S01]  /*13b10*/  SHF.R.S32.HI R7, RZ, 0x1f, R6 ;  /* 0x0000001fff077819 */ /* 0x000fe20000011406 */
[----:B------:R-:W-:-:S04]  /*13b20*/  IMAD.WIDE.U32 R4, R6, UR6, R4 ;  /* 0x0000000606047c25 */ /* 0x000fc8000f8e0004 */
[----:B------:R-:W-:-:S04]  /*13b30*/  IMAD R7, R7, UR6, RZ ;  /* 0x0000000607077c24 */ /* 0x000fc8000f8e02ff */
[----:B------:R-:W-:Y:S01]  /*13b40*/  IMAD R7, R6, UR7, R7 ;  /* 0x0000000706077c24 */ /* 0x000fe2000f8e0207 */
[----:B------:R-:W-:-:S03]  /*13b50*/  LEA R6, P0, R4, UR8, 0x1 ;  /* 0x0000000804067c11 */ /* 0x000fc6000f8008ff */
[----:B------:R-:W-:Y:S02]  /*13b60*/  IMAD.IADD R5, R5, 0x1, R7 ;  /* 0x0000000105057824 */ /* 0x000fe400078e0207 */
[----:B------:R-:W1:Y:S03]  /*13b70*/  @P1 LDC R7, c[0x0][0x44c] ;  /* 0x00011300ff071b82 */ /* 0x000e660000000800 */
[----:B------:R-:W-:Y:S01]  /*13b80*/  LEA.HI.X R4, R4, UR9, R5, 0x1, P0 ;  /* 0x0000000904047c11 */ /* 0x000fe200080f0c05 */
[----:B------:R-:W-:Y:S02]  /*13b90*/  IMAD.MOV.U32 R5, RZ, RZ, R0 ;  /* 0x000000ffff057224 */ /* 0x000fe400078e0000 */
[----:B-1----:R-:W-:-:S05]  /*13ba0*/  @P1 IMAD.HI.U32 R7, R0, R7, RZ ;  /* 0x0000000700071227 */ /* 0x002fca00078e00ff */
        /* <DEDUP_REMOVED lines=9> */
[----:B------:R-:W-:Y:S02]  /*13c40*/  SHF.R.S32.HI R5, RZ, 0x1f, R0 ;  /* 0x0000001fff057819 */ /* 0x000fe40000011400 */
[----:B------:R-:W-:Y:S01]  /*13c50*/  ISETP.GE.AND P1, PT, R12, UR4, PT ;  /* 0x000000040c007c0c */ /* 0x000fe2000bf26270 */
[----:B------:R-:W-:Y:S01]  /*13c60*/  IMAD.IADD R3, R3, 0x1, R7 ;  /* 0x0000000103037824 */ /* 0x000fe200078e0207 */
[----:B------:R-:W-:Y:S01]  /*13c70*/  ISETP.GE.AND P0, PT, R11, UR4, PT ;  /* 0x000000040b007c0c */ /* 0x000fe2000bf06270 */
[----:B------:R-:W-:-:S02]  /*13c80*/  IMAD R5, R5, UR6, RZ ;  /* 0x0000000605057c24 */ /* 0x000fc4000f8e02ff */
[----:B------:R-:W-:-:S04]  /*13c90*/  IMAD.WIDE.U32 R2, R0, UR6, R2 ;  /* 0x0000000600027c25 */ /* 0x000fc8000f8e0002 */
[----:B------:R-:W-:Y:S01]  /*13ca0*/  IMAD R5, R0, UR7, R5 ;  /* 0x0000000700057c24 */ /* 0x000fe2000f8e0205 */
[----:B------:R-:W-:-:S03]  /*13cb0*/  LEA R8, P3, R2, UR8, 0x1 ;  /* 0x0000000802087c11 */ /* 0x000fc6000f8608ff */
[----:B------:R-:W-:Y:S01]  /*13cc0*/  IMAD.IADD R5, R3, 0x1, R5 ;  /* 0x0000000103057824 */ /* 0x000fe200078e0205 */
[----:B------:R-:W-:-:S04]  /*13cd0*/  UMOV UR4, 0xffffffff ;  /* 0xffffffff00047882 */ /* 0x000fc80000000000 */
[----:B------:R-:W-:Y:S01]  /*13ce0*/  LEA.HI.X R7, R2, UR9, R5, 0x1, P3 ;  /* 0x0000000902077c11 */ /* 0x000fe200098f0c05 */
[----:B0-----:R-:W-:Y:S06]  /*13cf0*/  BRA.DIV UR4, `(.L_x_10561) ;  /* 0x0000004a04187947 */ /* 0x001fec000b800000 */
[----:B------:R-:W0:Y:S02]  /*13d00*/  S2R R3, SR_TID.X ;  /* 0x0000000000037919 */ /* 0x000e240000002100 */
[----:B0-----:R-:W-:Y:S02]  /*13d10*/  LOP3.LUT R10, R3, 0x7f, RZ, 0xc0, !PT ;  /* 0x0000007f030a7812 */ /* 0x001fe400078ec0ff */
[----:B------:R-:W2:Y:S04]  /*13d20*/  LDL.LU R3, [R1+0xc] ;  /* 0x00000c0001037983 */ /* 0x000ea80000300800 */
[----:B------:R-:W3:Y:S01]  /*13d30*/  LDL.LU R11, [R1+0x8] ;  /* 0x00000800010b7983 */ /* 0x000ee20000300800 */
[----:B------:R-:W-:-:S03]  /*13d40*/  SHF.R.U32.HI R10, RZ, 0x2, R10 ;  /* 0x00000002ff0a7819 */ /* 0x000fc6000001160a */
[----:B------:R-:W-:Y:S01]  /*13d50*/  SHFL.IDX PT, R2, R4, RZ, 0x1c1f ;  /* 0x001c1fff04027589 */ /* 0x000fe200000e0000 */
[----:B--2---:R-:W-:-:S03]  /*13d60*/  IMAD R5, R3, R9, RZ ;  /* 0x0000000903057224 */ /* 0x004fc600078e02ff */
[----:B------:R-:W0:Y:S01]  /*13d70*/  SHFL.IDX PT, R3, R6, RZ, 0x1c1f ;  /* 0x001c1fff06037589 */ /* 0x000e2200000e0000 */
[----:B---3--:R-:W-:-:S05]  /*13d80*/  IMAD.IADD R0, R10, 0x1, R11 ;  /* 0x000000010a007824 */ /* 0x008fca00078e020b */
        /* <DEDUP_REMOVED lines=35> */
[----:B0-----:R-:W0:Y:S01]  /*13fc0*/  SHFL.IDX PT, R3, R6, 0x3, 0x1c1f ;  /* 0x007c1f0006037f89 */ /* 0x001e2200000e0000 */
[----:B------:R-:W-:-:S05]  /*13fd0*/  VIADD R2, R0, 0x80 ;  /* 0x0000008000027836 */ /* 0x000fca0000000000 */
[----:B------:R-:W-:Y:S01]  /*13fe0*/  ISETP.GE.AND P3, PT, R2, R5, PT ;  /* 0x000000050200720c */ /* 0x000fe20003f66270 */
[----:B------:R-:W-:-:S05]  /*13ff0*/  VIADD R2, R0, 0x60 ;  /* 0x0000006000027836 */ /* 0x000fca0000000000 */
[----:B------:R-:W-:Y:S02]  /*14000*/  ISETP.GE.AND P4, PT, R2, R5, PT ;  /* 0x000000050200720c */ /* 0x000fe40003f86270 */
[----:B------:R-:W-:Y:S04]  /*14010*/  SHFL.IDX PT, R2, R7, RZ, 0x1c1f ;  /* 0x001c1fff07027589 */ /* 0x000fe800000e0000 */
[----:B------:R-:W-:Y:S07]  /*14020*/  SHFL.IDX PT, R7, R7, 0x1, 0x1c1f ;  /* 0x003c1f0007077f89 */ /* 0x000fee00000e0000 */
[----:B0-----:R-:W-:-:S05]  /*14030*/  @!P4 LEA R3, P5, R21, R3, 0x1 ;  /* 0x000000031503c211 */ /* 0x001fca00078a08ff */
[----:B------:R-:W-:Y:S02]  /*14040*/  @!P4 IMAD.X R9, RZ, RZ, R4, P5 ;  /* 0x000000ffff09c224 */ /* 0x000fe400028e0604 */
[----:B------:R-:W0:Y:S02]  /*14050*/  SHFL.IDX PT, R4, R8, RZ, 0x1c1f ;  /* 0x001c1fff08047589 */ /* 0x000e2400000e0000 */
[----:B0-----:R-:W-:-:S05]  /*14060*/  @!P3 LEA R4, P5, R21, R4, 0x1 ;  /* 0x000000041504b211 */ /* 0x001fca00078a08ff */
[----:B------:R-:W-:Y:S02]  /*14070*/  @!P3 IMAD.X R6, RZ, RZ, R2, P5 ;  /* 0x000000ffff06b224 */ /* 0x000fe400028e0602 */
[----:B------:R-:W-:Y:S02]  /*14080*/  @!P4 IMAD.MOV.U32 R2, RZ, RZ, R3 ;  /* 0x000000ffff02c224 */ /* 0x000fe400078e0003 */
[----:B------:R-:W-:-:S05]  /*14090*/  @!P4 IMAD.MOV.U32 R3, RZ, RZ, R9 ;  /* 0x000000ffff03c224 */ /* 0x000fca00078e0009 */
[----:B------:R-:W-:Y:S04]  /*140a0*/  @!P4 LDGSTS.E.BYPASS.LTC128B.128 [R20+0xdc00], desc[UR52][R2.64], !P2 ;  /* 0x0dc000000214cfae */ /* 0x000fe8000d101d74 */
[----:B------:R-:W-:Y:S04]  /*140b0*/  @!P4 LDGSTS.E.BYPASS.LTC128B.128 [R20+0x10c00], desc[UR52][R2.64+0x40], !P1 ;  /* 0x10c000400214cfae */ /* 0x000fe8000c901d74 */
[----:B------:R0:W-:Y:S02]  /*140c0*/  @!P4 LDGSTS.E.BYPASS.LTC128B.128 [R20+0x13c00], desc[UR52][R2.64+0x80], !P0 ;  /* 0x13c000800214cfae */ /* 0x0001e4000c101d74 */
[----:B0-----:R-:W-:-:S02]  /*140d0*/  @!P3 IMAD.MOV.U32 R2, RZ, RZ, R4 ;  /* 0x000000ffff02b224 */ /* 0x001fc400078e0004 */
[----:B------:R-:W-:-:S05]  /*140e0*/  @!P3 IMAD.MOV.U32 R3, RZ, RZ, R6 ;  /* 0x000000ffff03b224 */ /* 0x000fca00078e0006 */
[----:B------:R-:W-:Y:S04]  /*140f0*/  @!P3 LDGSTS.E.BYPASS.LTC128B.128 [R20+0xe400], desc[UR52][R2.64], !P2 ;  /* 0x0e4000000214bfae */ /* 0x000fe8000d101d74 */
[----:B------:R-:W-:Y:S04]  /*14100*/  @!P3 LDGSTS.E.BYPASS.LTC128B.128 [R20+0x11400], desc[UR52][R2.64+0x40], !P1 ;  /* 0x114000400214bfae */ /* 0x000fe8000c901d74 */
[----:B------:R0:W-:Y:S04]  /*14110*/  @!P3 LDGSTS.E.BYPASS.LTC128B.128 [R20+0x14400], desc[UR52][R2.64+0x80], !P0 ;  /* 0x144000800214bfae */ /* 0x0001e8000c101d74 */
[----:B0-----:R0:W1:Y:S02]  /*14120*/  SHFL.IDX PT, R2, R8, 0x1, 0x1c1f ;  /* 0x003c1f0008027f89 */ /* 0x00106400000e0000 */
.L_x_10678:
[----:B------:R-:W-:Y:S02]  /*14130*/  VIADD R0, R0, 0xa0 ;  /* 0x000000a000007836 */ /* 0x000fe40000000000 */
[----:B0-----:R-:W-:-:S03]  /*14140*/  VIADD R8, R17, 0x2d800 ;  /* 0x0002d80011087836 */ /* 0x001fc60000000000 */
        /* <DEDUP_REMOVED lines=11> */
.L_x_10562:
[----:B------:R-:W-:Y:S02]  /*14200*/  PLOP3.LUT P1, PT, P1, P0, PT, 0xa2, 0x0 ;  /* 0x000000000000781c */ /* 0x000fe40000f21472 */
[----:B------:R-:W-:-:S08]  /*14210*/  @P0 R2UR P1, UR4, R17 ;  /* 0x00000000110402ca */ /* 0x000fd00000020000 */
[----:B------:R-:W-:-:S05]  /*14220*/  @P0 PLOP3.LUT P0, PT, P1, PT, PT, 0x80, 0x0 ;  /* 0x000000000000081c */ /* 0x000fca0000f0f070 */
[----:B------:R-:W-:Y:S01]  /*14230*/  @!P1 SYNCS.ARRIVE.TRANS64.RED.A0T1 RZ, [UR4+0x2d800], RZ ;  /* 0x02d800ffffff99a7 */ /* 0x000fe20008200404 */
[----:B------:R-:W-:Y:S07]  /*14240*/  @!P1 ARRIVES.LDGSTSBAR.64.TRANSCNT [UR4+0x2d800] ;  /* 0x02d80000ff0099b0 */ /* 0x000fee0008000a84 */
[----:B------:R-:W-:Y:S05]  /*14250*/  @P0 BRA.U.ANY `(.L_x_10562) ;  /* 0xfffffffd00e80947 */ /* 0x000fea000393ffff */
[----:B0-----:R-:W2:Y:S02]  /*14260*/  LDL.LU R2, [R1+0x24] ;  /* 0x0000240001027983 */ /* 0x001ea40000300800 */
        /* <DEDUP_REMOVED lines=9> */
[----:B------:R-:W1:Y:S03]  /*14300*/  SYNCS.PHASECHK.TRANS64.TRYWAIT P0, [R17+URZ+0x2d820], R0 ;  /* 0x02d82000110075a7 */ /* 0x000e66000800017f */
[----:B01----:R-:W-:Y:S05]  /*14310*/  @!P0 BRA `(.L_x_10564) ;  /* 0x0000004800b48947 */ /* 0x003fea0003800000 */
.L_x_10679:
[----:B------:R-:W-:Y:S05]  /*14320*/  BSYNC B0 ;  /* 0x0000000000007941 */ /* 0x000fea0003800000 */
.L_x_10563:
[----:B------:R-:W0:Y:S01]  /*14330*/  LDL R2, [R1+0x1c] ;  /* 0x00001c0001027983 */ /* 0x000e220000100800 */
[----:B------:R-:W-:Y:S01]  /*14340*/  BSSY B0, `(.L_x_10565) ;  /* 0x0000233000007945 */ /* 0x000fe20003800000 */
[----:B0-----:R-:W-:-:S05]  /*14350*/  VIADD R0, R2, 0xfffffffe ;  /* 0xfffffffe02007836 */ /* 0x001fca0000000000 */
[----:B------:R-:W-:-:S13]  /*14360*/  ISETP.GE.AND P0, PT, R0, R29, PT ;  /* 0x0000001d0000720c */ /* 0x000fda0003f06270 */
[----:B------:R-:W-:Y:S05]  /*14370*/  @!P0 BRA `(.L_x_10566) ;  /* 0x0000002000bc8947 */ /* 0x000fea0003800000 */
[----:B------:R-:W2:Y:S04]  /*14380*/  LDL.LU R2, [R1+0x30] ;  /* 0x0000300001027983 */ /* 0x000ea80000300800 */
[----:B------:R-:W3:Y:S04]  /*14390*/  LDL.LU R6, [R1+0x18] ;  /* 0x0000180001067983 */ /* 0x000ee80000300800 */
[----:B------:R-:W4:Y:S04]  /*143a0*/  LDL.LU R3, [R1+0x3c] ;  /* 0x00003c0001037983 */ /* 0x000f280000300800 */
[----:B------:R-:W5:Y:S04]  /*143b0*/  LDL.LU R5, [R1+0x14] ;  /* 0x0000140001057983 */ /* 0x000f680000300800 */
[----:B------:R-:W5:Y:S01]  /*143c0*/  LDL.LU R4, [R1+0x40] ;  /* 0x0000400001047983 */ /* 0x000f620000300800 */
[----:B------:R-:W-:Y:S01]  /*143d0*/  BSSY B2, `(.L_x_10567) ;  /* 0x00000c3000027945 */ /* 0x000fe20003800000 */
[----:B--2---:R-:W-:-:S04]  /*143e0*/  VIADD R2, R2, 0x1 ;  /* 0x0000000102027836 */ /* 0x004fc80000000000 */
[----:B---3--:R-:W-:Y:S01]  /*143f0*/  IMAD R2, R2, R6, RZ ;  /* 0x0000000602027224 */ /* 0x008fe200078e02ff */
[----:B----4-:R-:W-:-:S04]  /*14400*/  LOP3.LUT R3, RZ, R3, RZ, 0x33, !PT ;  /* 0x00000003ff037212 */ /* 0x010fc800078e33ff */
[----:B------:R-:W-:-:S04]  /*14410*/  LOP3.LUT R2, RZ, R2, RZ, 0x33, !PT ;  /* 0x00000002ff027212 */ /* 0x000fc800078e33ff */
[----:B-----5:R-:W-:Y:S02]  /*14420*/  VIADDMNMX R2, R2, -R5, R3, !PT ;  /* 0x8000000502027246 */ /* 0x020fe40007800103 */
[----:B------:R-:W-:-:S04]  /*14430*/  LOP3.LUT R3, RZ, R4, RZ, 0x33, !PT ;  /* 0x00000004ff037212 */ /* 0x000fc800078e33ff */
[----:B------:R-:W-:Y:S02]  /*14440*/  VIMNMX R6, R2, R3, !PT ;  /* 0x0000000302067248 */ /* 0x000fe40007fe0100 */
[----:B------:R-:W-:-:S04]  /*14450*/  LOP3.LUT R3, RZ, R29, RZ, 0x33, !PT ;  /* 0x0000001dff037212 */ /* 0x000fc800078e33ff */
[----:B------:R-:W-:Y:S02]  /*14460*/  VIADDMNMX R10, R6, 0x2, R3, !PT ;  /* 0x00000002060a7846 */ /* 0x000fe40007800103 */
[----:B------:R-:W-:-:S05]  /*14470*/  LOP3.LUT R3, RZ, R6, RZ, 0x33, !PT ;  /* 0x00000006ff037212 */ /* 0x000fca00078e33ff */
[----:B------:R-:W-:-:S05]  /*14480*/  IMAD.IADD R3, R10, 0x1, R3 ;  /* 0x000000010a037824 */ /* 0x000fca00078e0203 */
[----:B------:R-:W-:-:S04]  /*14490*/  LOP3.LUT R3, R3, 0x1, RZ, 0xc0, !PT ;  /* 0x0000000103037812 */ /* 0x000fc800078ec0ff */
[----:B------:R-:W-:-:S13]  /*144a0*/  ISETP.NE.U32.AND P0, PT, R3, 0x1, PT ;  /* 0x000000010300780c */ /* 0x000fda0003f05070 */
[----:B------:R-:W-:Y:S05]  /*144b0*/  @P0 BRA `(.L_x_10568) ;  /* 0x0000000800d00947 */ /* 0x000fea0003800000 */
[----:B------:R-:W2:Y:S01]  /*144c0*/  LDL R4, [R1] ;  /* 0x0000000001047983 */ /* 0x000ea20000100800 */
[----:B------:R-:W-:Y:S01]  /*144d0*/  VIADD R7, R18, 0x1 ;  /* 0x0000000112077836 */ /* 0x000fe20000000000 */
[----:B------:R-:W-:Y:S04]  /*144e0*/  BSSY B1, `(.L_x_10569) ;  /* 0x00000ad000017945 */ /* 0x000fe80003800000 */
[----:B------:R-:W-:-:S04]  /*144f0*/  ISETP.NE.AND P0, PT, R7, 0x2, PT ;  /* 0x000000020700780c */ /* 0x000fc80003f05270 */
[----:B------:R-:W-:Y:S02]  /*14500*/  SEL R9, RZ, 0x1, P0 ;  /* 0x00000001ff097807 */ /* 0x000fe40000000000 */
[----:B------:R-:W-:Y:S02]  /*14510*/  SEL R7, R7, RZ, P0 ;  /* 0x000000ff07077207 */ /* 0x000fe40000000000 */
[----:B------:R-:W-:Y:S02]  /*14520*/  LOP3.LUT R9, R28, R9, RZ, 0x3c, !PT ;  /* 0x000000091c097212 */ /* 0x000fe400078e3cff */
[----:B--2---:R-:W-:-:S13]  /*14530*/  LOP3.LUT P1, RZ, R4, 0x1, RZ, 0xc0, !PT ;  /* 0x0000000104ff7812 */ /* 0x004fda000782c0ff */
[----:B------:R-:W-:Y:S05]  /*14540*/  @!P1 BRA `(.L_x_10570) ;  /* 0x0000000800989947 */ /* 0x000fea0003800000 */
[----:B------:R-:W-:Y:S01]  /*14550*/  ULDC.64 UR4, c[0x0][0x418] ;  /* 0x0001060000047ab9 */ /* 0x000fe20000000a00 */
[----:B------:R-:W-:Y:S01]  /*14560*/  IMAD.MOV.U32 R5, RZ, RZ, R19 ;  /* 0x000000ffff057224 */ /* 0x000fe200078e0013 */
[----:B------:R-:W-:-:S04]  /*14570*/  ISETP.NE.U32.AND P0, PT, RZ, UR4, PT ;  /* 0x00000004ff007c0c */ /* 0x000fc8000bf05070 */
[----:B------:R-:W-:-:S13]  /*14580*/  ISETP.NE.AND.EX P0, PT, RZ, UR5, PT, P0 ;  /* 0x00000005ff007c0c */ /* 0x000fda000bf05300 */
[----:B------:R-:W-:Y:S05]  /*14590*/  @!P0 BRA `(.L_x_10571) ;  /* 0x0000000000448947 */ /* 0x000fea0003800000 */
[----:B------:R-:W0:Y:S01]  /*145a0*/  LDC R5, c[0x0][0x43c] ;  /* 0x00010f00ff057b82 */ /* 0x000e220000000800 */
[----:B------:R-:W-:Y:S01]  /*145b0*/  ULDC.64 UR6, c[0x0][0x428] ;  /* 0x00010a0000067ab9 */ /* 0x000fe20000000a00 */
[----:B0-----:R-:W-:-:S13]  /*145c0*/  ISETP.NE.AND P0, PT, R5, 0x1, PT ;  /* 0x000000010500780c */ /* 0x001fda0003f05270 */
[----:B------:R-:W0:Y:S02]  /*145d0*/  @P0 LDC.64 R2, c[0x0][0x440] ;  /* 0x00011000ff020b82 */ /* 0x000e240000000a00 */
[----:B0-----:R-:W-:-:S04]  /*145e0*/  @P0 IMAD.HI.U32 R4, R0, R2, RZ ;  /* 0x0000000200040227 */ /* 0x001fc800078e00ff */
[----:B------:R-:W-:Y:S01]  /*145f0*/  IMAD.MOV.U32 R2, RZ, RZ, R0 ;  /* 0x000000ffff027224 */ /* 0x000fe200078e0000 */
[----:B------:R-:W-:Y:S01]  /*14600*/  @P0 SHF.R.U32.HI R2, RZ, R3, R4 ;  /* 0x00000003ff020219 */ /* 0x000fe20000011604 */
[----:B------:R-:W-:-:S04]  /*14610*/  IMAD R4, R25, UR6, RZ ;  /* 0x0000000619047c24 */ /* 0x000fc8000f8e02ff */
[----:B------:R-:W-:Y:S02]  /*14620*/  IMAD.MOV R3, RZ, RZ, -R2 ;  /* 0x000000ffff037224 */ /* 0x000fe400078e0a02 */
[----:B------:R-:W-:Y:S02]  /*14630*/  IMAD R4, R23, UR7, R4 ;  /* 0x0000000717047c24 */ /* 0x000fe4000f8e0204 */
[----:B------:R-:W-:Y:S01]  /*14640*/  IMAD R0, R5, R3, R0 ;  /* 0x0000000305007224 */ /* 0x000fe200078e0200 */
[----:B------:R-:W-:-:S03]  /*14650*/  SHF.R.S32.HI R3, RZ, 0x1f, R2 ;  /* 0x0000001fff037819 */ /* 0x000fc60000011402 */
[----:B------:R-:W-:-:S04]  /*14660*/  IMAD.WIDE.U32 R2, R23, UR6, R2 ;  /* 0x0000000617027c25 */ /* 0x000fc8000f8e0002 */
[----:B------:R-:W-:Y:S01]  /*14670*/  IMAD.IADD R3, R4, 0x1, R3 ;  /* 0x0000000104037824 */ /* 0x000fe200078e0203 */
[----:B------:R-:W-:-:S04]  /*14680*/  LEA R4, P0, R2, UR4, 0x2 ;  /* 0x0000000402047c11 */ /* 0x000fc8000f8010ff */
[----:B------:R-:W-:-:S06]  /*14690*/  LEA.HI.X R5, R2, UR5, R3, 0x2, P0 ;  /* 0x0000000502057c11 */ /* 0x000fcc00080f1403 */
[----:B------:R0:W5:Y:S03]  /*146a0*/  LDG.E R5, desc[UR52][R4.64] ;  /* 0x0000003404057981 */ /* 0x000166000c1e1900 */
.L_x_10571:
[----:B------:R-:W-:Y:S01]  /*146b0*/  IMAD R3, R7, 0x8, R17 ;  /* 0x0000000807037824 */ /* 0x000fe200078e0211 */
[----:B------:R-:W-:Y:S01]  /*146c0*/  SHF.L.U32 R2, R9, 0x1f, RZ ;  /* 0x0000001f09027819 */ /* 0x000fe200000006ff */
[----:B------:R-:W-:Y:S03]  /*146d0*/  BSSY B3, `(.L_x_10572) ;  /* 0x0000003000037945 */ /* 0x000fe60003800000 */
[----:B------:R-:W1:Y:S02]  /*146e0*/  SYNCS.PHASECHK.TRANS64.TRYWAIT P0, [R3+URZ+0x2d840], R2 ;  /* 0x02d84002030075a7 */ /* 0x000e64000800017f */
[----:B-1----:R-:W-:Y:S05]  /*146f0*/  @!P0 BRA `(.L_x_10573) ;  /* 0x0000004400d08947 */ /* 0x002fea0003800000 */
.L_x_10680:
[----:B------:R-:W-:Y:S05]  /*14700*/  BSYNC B3 ;  /* 0x0000000000037941 */ /* 0x000fea0003800000 */
.L_x_10572:
        /* <DEDUP_REMOVED lines=12> */
.L_x_10575:
[----:B------:R-:W-:Y:S05]  /*147d0*/  BSYNC B3 ;  /* 0x0000000000037941 */ /* 0x000fea0003800000 */
.L_x_10574:
        /* <DEDUP_REMOVED lines=11> */
.L_x_10576:
        /* <DEDUP_REMOVED lines=16> */
.L_x_10577:
        /* <DEDUP_REMOVED lines=16> */
.L_x_10578:
        /* <DEDUP_REMOVED lines=15> */
.L_x_10681:
[----:B------:R-:W-:Y:S05]  /*14b80*/  BSYNC B3 ;  /* 0x0000000000037941 */ /* 0x000fea0003800000 */
.L_x_10579:
        /* <DEDUP_REMOVED lines=12> */
.L_x_10582:
[----:B------:R-:W-:Y:S05]  /*14c50*/  BSYNC B3 ;  /* 0x0000000000037941 */ /* 0x000fea0003800000 */
.L_x_10581:
        /* <DEDUP_REMOVED lines=11> */
.L_x_10583:
        /* <DEDUP_REMOVED lines=15> */
.L_x_10584:
        /* <DEDUP_REMOVED lines=15> */
.L_x_10585:
        /* <DEDUP_REMOVED lines=12> */
.L_x_10570:
[----:B------:R-:W-:Y:S05]  /*14fb0*/  BSYNC B1 ;  /* 0x0000000000017941 */ /* 0x000fea0003800000 */
.L_x_10569:
[----:B------:R-:W2:Y:S01]  /*14fc0*/  LDL.LU R0, [R1+0x1c] ;  /* 0x00001c0001007983 */ /* 0x000ea20000300800 */
[----:B------:R-:W-:Y:S02]  /*14fd0*/  IMAD.MOV.U32 R18, RZ, RZ, R7 ;  /* 0x000000ffff127224 */ /* 0x000fe400078e0007 */
[----:B------:R-:W-:Y:S02]  /*14fe0*/  IMAD.MOV.U32 R28, RZ, RZ, R9 ;  /* 0x000000ffff1c7224 */ /* 0x000fe400078e0009 */
[----:B--2---:R-:W-:-:S07]  /*14ff0*/  VIADD R0, R0, 0xfffffffd ;  /* 0xfffffffd00007836 */ /* 0x004fce0000000000 */
.L_x_10568:
[----:B------:R-:W-:Y:S05]  /*15000*/  BSYNC B2 ;  /* 0x0000000000027941 */ /* 0x000fea0003800000 */
.L_x_10567:
[----:B------:R-:W-:-:S05]  /*15010*/  VIADD R3, R10, 0xfffffffe ;  /* 0xfffffffe0a037836 */ /* 0x000fca0000000000 */
[----:B------:R-:W-:-:S13]  /*15020*/  ISETP.NE.AND P0, PT, R3, R6, PT ;  /* 0x000000060300720c */ /* 0x000fda0003f05270 */
[----:B------:R-:W-:Y:S05]  /*15030*/  @!P0 BRA `(.L_x_10566) ;  /* 0x00000014008c8947 */ /* 0x000fea0003800000 */
[----:B------:R-:W-:-:S07]  /*15040*/  IMAD.MOV.U32 R4, RZ, RZ, R19 ;  /* 0x000000ffff047224 */ /* 0x000fce00078e0013 */
.L_x_10620:
[----:B------:R-:W2:Y:S01]  /*15050*/  LDL R2, [R1] ;  /* 0x0000000001027983 */ /* 0x000ea20000100800 */
[----:B------:R-:W-:Y:S01]  /*15060*/  VIADD R6, R18, 0x1 ;  /* 0x0000000112067836 */ /* 0x000fe20000000000 */
[----:B------:R-:W-:Y:S05]  /*15070*/  YIELD ;  /* 0x0000000000007946 */ /* 0x000fea0003800000 */
[----:B------:R-:W-:Y:S01]  /*15080*/  ISETP.NE.AND P0, PT, R6, 0x2, PT ;  /* 0x000000020600780c */ /* 0x000fe20003f05270 */
[----:B------:R-:W-:Y:S03]  /*15090*/  BSSY B1, `(.L_x_10586) ;  /* 0x00000aa000017945 */ /* 0x000fe60003800000 */
[----:B------:R-:W-:-:S02]  /*150a0*/  SEL R7, RZ, 0x1, P0 ;  /* 0x00000001ff077807 */ /* 0x000fc40000000000 */
        /* <DEDUP_REMOVED lines=24> */
[----:B------:R-:W-:-:S05]  /*15230*/  LEA.HI.X R5, R2, UR5, R3, 0x2, P0 ;  /* 0x0000000502057c11 */ /* 0x000fca00080f1403 */
[----:B------:R0:W5:Y:S04]  /*15240*/  LDG.E R4, desc[UR52][R4.64] ;  /* 0x0000003404047981 */ /* 0x000168000c1e1900 */
.L_x_10588:
[----:B------:R-:W-:Y:S01]  /*15250*/  IMAD R3, R6, 0x8, R17 ;  /* 0x0000000806037824 */ /* 0x000fe200078e0211 */
[----:B------:R-:W-:Y:S01]  /*15260*/  SHF.L.U32 R2, R7, 0x1f, RZ ;  /* 0x0000001f07027819 */ /* 0x000fe200000006ff */
[----:B------:R-:W-:Y:S03]  /*15270*/  BSSY B2, `(.L_x_10589) ;  /* 0x0000003000027945 */ /* 0x000fe60003800000 */
[----:B------:R-:W1:Y:S02]  /*15280*/  SYNCS.PHASECHK.TRANS64.TRYWAIT P0, [R3+URZ+0x2d840], R2 ;  /* 0x02d84002030075a7 */ /* 0x000e64000800017f */
[----:B-1----:R-:W-:Y:S05]  /*15290*/  @!P0 BRA `(.L_x_10590) ;  /* 0x0000003c00108947 */ /* 0x002fea0003800000 */
.L_x_10682:
[----:B------:R-:W-:Y:S05]  /*152a0*/  BSYNC B2 ;  /* 0x0000000000027941 */ /* 0x000fea0003800000 */
.L_x_10589:
        /* <DEDUP_REMOVED lines=12> */
.L_x_10592:
[----:B------:R-:W-:Y:S05]  /*15370*/  BSYNC B2 ;  /* 0x0000000000027941 */ /* 0x000fea0003800000 */
.L_x_10591:
        /* <DEDUP_REMOVED lines=11> */
.L_x_10593:
        /* <DEDUP_REMOVED lines=16> */
.L_x_10594:
        /* <DEDUP_REMOVED lines=16> */
.L_x_10595:
        /* <DEDUP_REMOVED lines=15> */
.L_x_10683:
[----:B------:R-:W-:Y:S05]  /*15720*/  BSYNC B2 ;  /* 0x0000000000027941 */ /* 0x000fea0003800000 */
.L_x_10596:
        /* <DEDUP_REMOVED lines=11> */
.L_x_10599:
[----:B------:R-:W-:Y:S05]  /*157e0*/  BSYNC B2 ;  /* 0x0000000000027941 */ /* 0x000fea0003800000 */
.L_x_10598:
        /* <DEDUP_REMOVED lines=10> */
.L_x_10600:
        /* <DEDUP_REMOVED lines=15> */
.L_x_10601:
        /* <DEDUP_REMOVED lines=15> */
.L_x_10602:
        /* <DEDUP_REMOVED lines=12> */
.L_x_10587:
[----:B------:R-:W-:Y:S05]  /*15b30*/  BSYNC B1 ;  /* 0x0000000000017941 */ /* 0x000fea0003800000 */
.L_x_10586:
[----:B------:R-:W2:Y:S01]  /*15b40*/  LDL R2, [R1] ;  /* 0x0000000001027983 */ /* 0x000ea20000100800 */
[----:B------:R-:W-:Y:S01]  /*15b50*/  VIADD R18, R6, 0x1 ;  /* 0x0000000106127836 */ /* 0x000fe20000000000 */
[----:B------:R-:W-:Y:S01]  /*15b60*/  BSSY B1, `(.L_x_10603) ;  /* 0x00000ad000017945 */ /* 0x000fe20003800000 */
[----:B------:R-:W-:-:S03]  /*15b70*/  VIADD R9, R0, 0xffffffff ;  /* 0xffffffff00097836 */ /* 0x000fc60000000000 */
        /* <DEDUP_REMOVED lines=28> */
.L_x_10605:
[----:B------:R-:W-:Y:S01]  /*15d40*/  IMAD R2, R18, 0x8, R17 ;  /* 0x0000000812027824 */ /* 0x000fe200078e0211 */
[----:B------:R-:W-:Y:S01]  /*15d50*/  SHF.L.U32 R3, R28, 0x1f, RZ ;  /* 0x0000001f1c037819 */ /* 0x000fe200000006ff */
[----:B------:R-:W-:Y:S03]  /*15d60*/  BSSY B2, `(.L_x_10606) ;  /* 0x0000003000027945 */ /* 0x000fe60003800000 */
[----:B------:R-:W1:Y:S02]  /*15d70*/  SYNCS.PHASECHK.TRANS64.TRYWAIT P0, [R2+URZ+0x2d840], R3 ;  /* 0x02d84003020075a7 */ /* 0x000e64000800017f */
[----:B-1----:R-:W-:Y:S05]  /*15d80*/  @!P0 BRA `(.L_x_10607) ;  /* 0x00000030007c8947 */ /* 0x002fea0003800000 */
.L_x_10684:
[----:B------:R-:W-:Y:S05]  /*15d90*/  BSYNC B2 ;  /* 0x0000000000027941 */ /* 0x000fea0003800000 */
.L_x_10606:
        /* <DEDUP_REMOVED lines=12> */
.L_x_10609:
[----:B------:R-:W-:Y:S05]  /*15e60*/  BSYNC B2 ;  /* 0x0000000000027941 */ /* 0x000fea0003800000 */
.L_x_10608:
        /* <DEDUP_REMOVED lines=12> */
.L_x_10610:
        /* <DEDUP_REMOVED lines=16> */
.L_x_10611:
        /* <DEDUP_REMOVED lines=16> */
.L_x_10612:
        /* <DEDUP_REMOVED lines=15> */
.L_x_10685:
[----:B------:R-:W-:Y:S05]  /*16220*/  BSYNC B2 ;  /* 0x0000000000027941 */ /* 0x000fea0003800000 */
.L_x_10613:
        /* <DEDUP_REMOVED lines=11> */
.L_x_10616:
[----:B------:R-:W-:Y:S05]  /*162e0*/  BSYNC B2 ;  /* 0x0000000000027941 */ /* 0x000fea0003800000 */
.L_x_10615:
        /* <DEDUP_REMOVED lines=10> */
.L_x_10617:
        /* <DEDUP_REMOVED lines=15> */
.L_x_10618:
        /* <DEDUP_REMOVED lines=15> */
.L_x_10619:
        /* <DEDUP_REMOVED lines=12> */
.L_x_10604:
[----:B------:R-:W-:Y:S05]  /*16630*/  BSYNC B1 ;  /* 0x0000000000017941 */ /* 0x000fea0003800000 */
.L_x_10603:
[----:B------:R-:W-:Y:S01]  /*16640*/  ISETP.GT.AND P0, PT, R9, R29, PT ;  /* 0x0000001d0900720c */ /* 0x000fe20003f04270 */
[----:B------:R-:W-:-:S12]  /*16650*/  VIADD R0, R0, 0xfffffffe ;  /* 0xfffffffe00007836 */ /* 0x000fd80000000000 */
[----:B------:R-:W-:Y:S05]  /*16660*/  @P0 BRA `(.L_x_10620) ;  /* 0xffffffe800780947 */ /* 0x000fea000383ffff */
.L_x_10566:
[----:B------:R-:W-:Y:S05]  /*16670*/  BSYNC B0 ;  /* 0x0000000000007941 */ /* 0x000fea0003800000 */
.L_x_10565:
[----:B------:R-:W0:Y:S01]  /*16680*/  S2R R2, SR_TID.X ;  /* 0x0000000000027919 */ /* 0x000e220000002100 */
[----:B------:R-:W-:Y:S01]  /*16690*/  BSSY B0, `(.L_x_10621) ;  /* 0x0000010000007945 */ /* 0x000fe20003800000 */
[----:B0-----:R-:W-:-:S04]  /*166a0*/  LOP3.LUT R6, R2, 0x7f, RZ, 0xc0, !PT ;  /* 0x0000007f02067812 */ /* 0x001fc800078ec0ff */
[----:B------:R-:W-:-:S13]  /*166b0*/  ISETP.NE.AND P0, PT, R6, RZ, PT ;  /* 0x000000ff0600720c */ /* 0x000fda0003f05270 */
[----:B------:R-:W-:Y:S05]  /*166c0*/  @P0 BRA `(.L_x_10622) ;  /* 0x0000000000300947 */ /* 0x000fea0003800000 */
[----:B------:R-:W0:Y:S01]  /*166d0*/  S2R R5, SR_LANEID ;  /* 0x0000000000057919 */ /* 0x000e220000000000 */
        /* <DEDUP_REMOVED lines=11> */
.L_x_10622:
[----:B------:R-:W-:Y:S05]  /*16790*/  BSYNC B0 ;  /* 0x0000000000007941 */ /* 0x000fea0003800000 */
.L_x_10621:
[----:B------:R-:W2:Y:S01]  /*167a0*/  LDL R0, [R1] ;  /* 0x0000000001007983 */ /* 0x000ea20000100800 */
[----:B------:R-:W-:Y:S01]  /*167b0*/  BSSY B0, `(.L_x_10623) ;  /* 0x0000046000007945 */ /* 0x000fe20003800000 */
[----:B--2---:R-:W-:-:S13]  /*167c0*/  LOP3.LUT P0, RZ, R0, 0x1, RZ, 0xc0, !PT ;  /* 0x0000000100ff7812 */ /* 0x004fda000780c0ff */
[----:B------:R-:W-:Y:S05]  /*167d0*/  @!P0 BRA `(.L_x_10624) ;  /* 0x00000004000c8947 */ /* 0x000fea0003800000 */
[----:B------:R-:W-:Y:S01]  /*167e0*/  IMAD R3, R18, 0x8, R17 ;  /* 0x0000000812037824 */ /* 0x000fe200078e0211 */
[----:B------:R-:W-:Y:S01]  /*167f0*/  SHF.L.U32 R0, R28, 0x1f, RZ ;  /* 0x0000001f1c007819 */ /* 0x000fe200000006ff */
[----:B------:R-:W-:Y:S01]  /*16800*/  BSSY B1, `(.L_x_10625) ;  /* 0x0000004000017945 */ /* 0x000fe20003800000 */
[----:B------:R-:W-:Y:S02]  /*16810*/  ISETP.NE.AND P1, PT, R6, RZ, PT ;  /* 0x000000ff0600720c */ /* 0x000fe40003f25270 */
[----:B------:R-:W0:Y:S02]  /*16820*/  SYNCS.PHASECHK.TRANS64.TRYWAIT P0, [R3+URZ+0x2d860], R0 ;  /* 0x02d86000030075a7 */ /* 0x000e24000800017f */
[----:B0-----:R-:W-:Y:S09]  /*16830*/  @!P0 BRA `(.L_x_10626) ;  /* 0x0000002400f88947 */ /* 0x001ff20003800000 */
.L_x_10686:
[----:B------:R-:W-:Y:S05]  /*16840*/  BSYNC B1 ;  /* 0x0000000000017941 */ /* 0x000fea0003800000 */
.L_x_10625:
[----:B------:R-:W-:Y:S04]  /*16850*/  BSSY B1, `(.L_x_10627) ;  /* 0x0000009000017945 */ /* 0x000fe80003800000 */
[----:B------:R-:W-:Y:S05]  /*16860*/  @P1 BRA `(.L_x_10628) ;  /* 0x00000000001c1947 */ /* 0x000fea0003800000 */
[----:B------:R-:W1:Y:S01]  /*16870*/  S2R R2, SR_TID.X ;  /* 0x0000000000027919 */ /* 0x000e620000002100 */
[----:B0-----:R-:W-:-:S04]  /*16880*/  IMAD.MOV.U32 R0, RZ, RZ, 0x6000 ;  /* 0x00006000ff007424 */ /* 0x001fc800078e00ff */
[----:B------:R2:W-:Y:S01]  /*16890*/  SYNCS.ARRIVE.TRANS64 RZ, [R3+URZ+0x2d850], R0 ;  /* 0x02d8500003ff79a7 */ /* 0x0005e2000800003f */
[----:B-1----:R-:W-:-:S04]  /*168a0*/  LOP3.LUT R2, R2, 0x1f, RZ, 0xc0, !PT ;  /* 0x0000001f02027812 */ /* 0x002fc800078ec0ff */
[----:B------:R-:W-:-:S13]  /*168b0*/  ISETP.NE.AND P0, PT, R2, RZ, PT ;  /* 0x000000ff0200720c */ /* 0x000fda0003f05270 */
[----:B--2---:R-:W-:Y:S05]  /*168c0*/  @!P0 BRA `(.L_x_10628) ;  /* 0x0000000000048947 */ /* 0x004fea0003800000 */
[----:B------:R-:W-:Y:S01]  /*168d0*/  BPT.TRAP 0x1 ;  /* 0x000000040000795c */ /* 0x000fe20000300000 */
.L_x_10628:
[----:B------:R-:W-:Y:S05]  /*168e0*/  BSYNC B1 ;  /* 0x0000000000017941 */ /* 0x000fea0003800000 */
.L_x_10627:
[----:B0-----:R-:W-:Y:S01]  /*168f0*/  IMAD R0, R18, 0x6000, R17 ;  /* 0x0000600012007824 */ /* 0x001fe200078e0211 */
        /* <DEDUP_REMOVED lines=9> */
.L_x_10629:
        /* <DEDUP_REMOVED lines=15> */
.L_x_10630:
        /* <DEDUP_REMOVED lines=15> */
.L_x_10631:
        /* <DEDUP_REMOVED lines=10> */
.L_x_10624:
[----:B------:R-:W-:Y:S05]  /*16c10*/  BSYNC B0 ;  /* 0x0000000000007941 */ /* 0x000fea0003800000 */
.L_x_10623:
[----:B------:R-:W-:-:S05]  /*16c20*/  VIADD R18, R18, 0x1 ;  /* 0x0000000112127836 */ /* 0x000fca0000000000 */
[----:B------:R-:W-:-:S04]  /*16c30*/  ISETP.NE.AND P0, PT, R18, 0x2, PT ;  /* 0x000000021200780c */ /* 0x000fc80003f05270 */
[----:B------:R-:W-:Y:S02]  /*16c40*/  SEL R3, RZ, 0x1, P0 ;  /* 0x00000001ff037807 */ /* 0x000fe40000000000 */
[----:B------:R-:W-:Y:S02]  /*16c50*/  SEL R18, R18, RZ, P0 ;  /* 0x000000ff12127207 */ /* 0x000fe40000000000 */
[----:B------:R-:W-:-:S07]  /*16c60*/  LOP3.LUT R28, R28, R3, RZ, 0x3c, !PT ;  /* 0x000000031c1c7212 */ /* 0x000fce00078e3cff */
.L_x_10547:
[----:B------:R-:W-:Y:S05]  /*16c70*/  BSYNC B7 ;  /* 0x0000000000077941 */ /* 0x000fea0003800000 */
.L_x_10545:
[----:B------:R-:W3:Y:S02]  /*16c80*/  LDL R0, [R1] ;  /* 0x0000000001007983 */ /* 0x000ee40000100800 */
        /* <DEDUP_REMOVED lines=11> */
.L_x_10632:
[----:B------:R-:W3:Y:S01]  /*16d40*/  S2R R0, SR_TID.X ;  /* 0x0000000000007919 */ /* 0x000ee20000002100 */
[----:B------:R-:W-:Y:S01]  /*16d50*/  UMOV UR4, 0xffffffff ;  /* 0xffffffff00047882 */ /* 0x000fe20000000000 */
[----:B---3--:R-:W-:-:S04]  /*16d60*/  LOP3.LUT R8, R0, 0x1f, RZ, 0xc0, !PT ;  /* 0x0000001f00087812 */ /* 0x008fc800078ec0ff */
[----:B------:R-:W-:Y:S01]  /*16d70*/  ISETP.NE.AND P0, PT, R8, 0x1f, PT ;  /* 0x0000001f0800780c */ /* 0x000fe20003f05270 */
[----:B------:R-:W-:-:S12]  /*16d80*/  BRA.DIV UR4, `(.L_x_10634) ;  /* 0x0000002204b87947 */ /* 0x000fd8000b800000 */
[----:B------:R-:W-:Y:S01]  /*16d90*/  IMAD.IADD R9, R27, 0x1, R8 ;  /* 0x000000011b097824 */ /* 0x000fe200078e0208 */
[----:B------:R-:W-:-:S04]  /*16da0*/  ULDC UR4, c[0x0][0xc3c] ;  /* 0x00030f0000047ab9 */ /* 0x000fc80000000800 */
[----:B------:R-:W-:-:S13]  /*16db0*/  ISETP.GE.OR P1, PT, R9, UR4, !P0 ;  /* 0x0000000409007c0c */ /* 0x000fda000c726670 */
[----:B------:R-:W3:Y:S08]  /*16dc0*/  @!P1 LDC.64 R2, c[0x0][0xc80] ;  /* 0x00032000ff029b82 */ /* 0x000ef00000000a00 */
[----:B01----:R-:W0:Y:S01]  /*16dd0*/  @!P1 LDC.64 R4, c[0x0][0xc78] ;  /* 0x00031e00ff049b82 */ /* 0x003e220000000a00 */
[----:B---3--:R-:W-:-:S05]  /*16de0*/  @!P1 IMAD.WIDE R2, R9, 0x4, R2 ;  /* 0x0000000409029825 */ /* 0x008fca00078e0202 */
[----:B------:R0:W3:Y:S02]  /*16df0*/  @!P1 LDG.E R7, desc[UR52][R2.64] ;  /* 0x0000003402079981 */ /* 0x0000e4000c1e1900 */
[----:B0-----:R-:W-:-:S05]  /*16e00*/  @!P1 IMAD.WIDE R2, R9, 0x4, R4 ;  /* 0x0000000409029825 */ /* 0x001fca00078e0204 */
[----:B------:R-:W4:Y:S01]  /*16e10*/  @!P1 LDG.E R4, desc[UR52][R2.64] ;  /* 0x0000003402049981 */ /* 0x000f22000c1e1900 */
        /* <DEDUP_REMOVED lines=9> */
[----:B---3--:R-:W-:Y:S02]  /*16eb0*/  @!P1 IMAD.MOV.U32 R25, RZ, RZ, R7 ;  /* 0x000000ffff199224 */ /* 0x008fe400078e0007 */
[----:B----4-:R-:W-:Y:S01]  /*16ec0*/  @!P1 IMAD.MOV.U32 R5, RZ, RZ, R4 ;  /* 0x000000ffff059224 */ /* 0x010fe200078e0004 */
        /* <DEDUP_REMOVED lines=18> */
.L_x_10696:
[----:B------:R-:W-:Y:S02]  /*16ff0*/  ULDC UR4, c[0x0][0xc38] ;  /* 0x00030e0000047ab9 */ /* 0x000fe40000000800 */
[----:B------:R-:W-:-:S04]  /*17000*/  IMAD.U32 R4, RZ, RZ, UR4 ;  /* 0x00000004ff047e24 */ /* 0x000fc8000f8e00ff */
[----:B-1----:R-:W-:-:S04]  /*17010*/  IMAD R3, R14, R4, RZ ;  /* 0x000000040e037224 */ /* 0x002fc800078e02ff */
[----:B------:R-:W-:-:S05]  /*17020*/  IMAD.IADD R6, R6, 0x1, R3 ;  /* 0x0000000106067824 */ /* 0x000fca00078e0203 */
[----:B------:R-:W-:-:S13]  /*17030*/  ISETP.GT.AND P6, PT, R6, R0, PT ;  /* 0x000000000600720c */ /* 0x000fda0003fc4270 */
[----:B------:R-:W-:Y:S05]  /*17040*/  @P6 BRA `(.L_x_10635) ;  /* 0x0000000000a46947 */ /* 0x000fea0003800000 */
.L_x_10638:
[----:B0-----:R-:W0:Y:S01]  /*17050*/  LDC R2, c[0x0][0xc3c] ;  /* 0x00030f00ff027b82 */ /* 0x001e220000000800 */
[----:B------:R-:W-:-:S05]  /*17060*/  VIADD R27, R27, 0x1f ;  /* 0x0000001f1b1b7836 */ /* 0x000fca0000000000 */
[----:B0-----:R-:W-:-:S13]  /*17070*/  ISETP.GE.AND P6, PT, R27, R2, PT ;  /* 0x000000021b00720c */ /* 0x001fda0003fc6270 */
[----:B------:R-:W-:Y:S05]  /*17080*/  @P6 BRA `(.L_x_10636) ;  /* 0x0000000800bc6947 */ /* 0x000fea0003800000 */
[----:B------:R-:W0:Y:S01]  /*17090*/  S2R R3, SR_TID.X ;  /* 0x0000000000037919 */ /* 0x000e220000002100 */
[----:B------:R-:W-:Y:S01]  /*170a0*/  IMAD.MOV.U32 R25, RZ, RZ, RZ ;  /* 0x000000ffff197224 */ /* 0x000fe200078e00ff */
[----:B0-----:R-:W-:-:S05]  /*170b0*/  LOP3.LUT R3, R3, 0x1f, RZ, 0xc0, !PT ;  /* 0x0000001f03037812 */ /* 0x001fca00078ec0ff */
[----:B------:R-:W-:-:S05]  /*170c0*/  IMAD.IADD R7, R27, 0x1, R3 ;  /* 0x000000011b077824 */ /* 0x000fca00078e0203 */
[----:B------:R-:W-:-:S13]  /*170d0*/  ISETP.GE.OR P6, PT, R7, R2, !P0 ;  /* 0x000000020700720c */ /* 0x000fda00047c6670 */
[----:B------:R-:W0:Y:S08]  /*170e0*/  @!P6 LDC.64 R2, c[0x0][0xc80] ;  /* 0x00032000ff02eb82 */ /* 0x000e300000000a00 */
[----:B------:R-:W1:Y:S01]  /*170f0*/  @!P6 LDC.64 R4, c[0x0][0xc78] ;  /* 0x00031e00ff04eb82 */ /* 0x000e620000000a00 */
[----:B0-----:R-:W-:-:S05]  /*17100*/  @!P6 IMAD.WIDE R2, R7, 0x4, R2 ;  /* 0x000000040702e825 */ /* 0x001fca00078e0202 */
[----:B------:R1:W3:Y:S02]  /*17110*/  @!P6 LDG.E R25, desc[UR52][R2.64] ;  /* 0x000000340219e981 */ /* 0x0002e4000c1e1900 */
[----:B-1----:R-:W-:-:S04]  /*17120*/  @!P6 IMAD.WIDE R2, R7, 0x4, R4 ;  /* 0x000000040702e825 */ /* 0x002fc800078e0204 */
[----:B------:R-:W-:-:S06]  /*17130*/  IMAD.MOV.U32 R5, RZ, RZ, RZ ;  /* 0x000000ffff057224 */ /* 0x000fcc00078e00ff */
[----:B------:R-:W3:Y:S01]  /*17140*/  @!P6 LDG.E R5, desc[UR52][R2.64] ;  /* 0x000000340205e981 */ /* 0x000ee2000c1e1900 */
[----:B------:R-:W-:Y:S01]  /*17150*/  UMOV UR4, 0xffffffff ;  /* 0xffffffff00047882 */ /* 0x000fe20000000000 */
[----:B---3--:R-:W-:Y:S02]  /*17160*/  IMAD R13, R5, R25, RZ ;  /* 0x00000019050d7224 */ /* 0x008fe400078e02ff */
        /* <DEDUP_REMOVED lines=17> */
.L_x_10704:
[----:B------:R-:W-:Y:S02]  /*17280*/  ULDC UR4, c[0x0][0xc38] ;  /* 0x00030e0000047ab9 */ /* 0x000fe40000000800 */
[----:B------:R-:W-:-:S04]  /*17290*/  IMAD.U32 R4, RZ, RZ, UR4 ;  /* 0x00000004ff047e24 */ /* 0x000fc8000f8e00ff */
[----:B-1----:R-:W-:-:S04]  /*172a0*/  IMAD R3, R14, R4, RZ ;  /* 0x000000040e037224 */ /* 0x002fc800078e02ff */
[----:B------:R-:W-:-:S05]  /*172b0*/  IMAD.IADD R6, R3, 0x1, R6 ;  /* 0x0000000103067824 */ /* 0x000fca00078e0206 */
[----:B------:R-:W-:-:S13]  /*172c0*/  ISETP.GT.AND P6, PT, R6, R0, PT ;  /* 0x000000000600720c */ /* 0x000fda0003fc4270 */
[----:B------:R-:W-:Y:S05]  /*172d0*/  @!P6 BRA `(.L_x_10638) ;  /* 0xfffffffc005ce947 */ /* 0x000fea000383ffff */
.L_x_10635:
[----:B------:R-:W-:Y:S01]  /*172e0*/  IMAD.IADD R6, R6, 0x1, -R3 ;  /* 0x0000000106067824 */ /* 0x000fe200078e0a03 */
[----:B------:R-:W-:-:S03]  /*172f0*/  UMOV UR4, 0xffffffff ;  /* 0xffffffff00047882 */ /* 0x000fc60000000000 */
[----:B------:R-:W-:-:S05]  /*17300*/  IMAD R3, R2, R4, R6 ;  /* 0x0000000402037224 */ /* 0x000fca00078e0206 */
[----:B------:R-:W-:Y:S01]  /*17310*/  ISETP.GT.AND P6, PT, R3, R0, PT ;  /* 0x000000000300720c */ /* 0x000fe20003fc4270 */
[----:B------:R-:W-:-:S12]  /*17320*/  BRA.DIV UR4, `(.L_x_10639) ;  /* 0x0000002604407947 */ /* 0x000fd8000b800000 */
[----:B------:R-:W-:-:S04]  /*17330*/  VOTE.ANY R3, PT, !P6 ;  /* 0x0000000000037806 */ /* 0x000fc800070e0100 */
[----:B------:R-:W1:Y:S02]  /*17340*/  POPC R7, R3 ;  /* 0x0000000300077309 */ /* 0x000e640000000000 */
[----:B-1----:R1:W3:Y:S01]  /*17350*/  SHFL.IDX PT, R25, R25, R7, 0x1f ;  /* 0x00001f0719197589 */ /* 0x0022e200000e0000 */
[----:B------:R-:W-:-:S03]  /*17360*/  IMAD.IADD R27, R7, 0x1, R27 ;  /* 0x00000001071b7824 */ /* 0x000fc600078e021b */
[----:B------:R1:W4:Y:S04]  /*17370*/  SHFL.IDX PT, R5, R5, R7, 0x1f ;  /* 0x00001f0705057589 */ /* 0x00032800000e0000 */
.L_x_10709:
[----:B------:R-:W-:-:S13]  /*17380*/  ISETP.NE.AND P0, PT, R3, RZ, PT ;  /* 0x000000ff0300720c */ /* 0x000fda0003f05270 */
[----:B------:R-:W-:Y:S05]  /*17390*/  @!P0 BRA `(.L_x_10640) ;  /* 0x0000000000108947 */ /* 0x000fea0003800000 */
[----:B------:R-:W-:Y:S01]  /*173a0*/  UMOV UR4, 0xffffffff ;  /* 0xffffffff00047882 */ /* 0x000fe20000000000 */
[----:B--2---:R-:W-:Y:S02]  /*173b0*/  VIADD R12, R7, 0xffffffff ;  /* 0xffffffff070c7836 */ /* 0x004fe40000000000 */
[----:B------:R-:W-:Y:S05]  /*173c0*/  BRA.DIV UR4, `(.L_x_10641) ;  /* 0x0000002604787947 */ /* 0x000fea000b800000 */
[----:B------:R2:W0:Y:S02]  /*173d0*/  SHFL.IDX PT, R24, R2, R12, 0x1f ;  /* 0x00001f0c02187589 */ /* 0x00042400000e0000 */
.L_x_10640:
[----:B----4-:R-:W-:Y:S01]  /*173e0*/  ISETP.NE.AND P0, PT, R5, 0x1, PT ;  /* 0x000000010500780c */ /* 0x010fe20003f05270 */
[----:B0-----:R-:W-:-:S04]  /*173f0*/  IMAD R24, R24, R4, R6 ;  /* 0x0000000418187224 */ /* 0x001fc800078e0206 */
[----:B------:R-:W-:-:S08]  /*17400*/  IMAD.IADD R0, R0, 0x1, -R24 ;  /* 0x0000000100007824 */ /* 0x000fd000078e0a18 */
[----:B------:R-:W-:Y:S05]  /*17410*/  @!P0 BRA `(.L_x_10642) ;  /* 0x0000000000dc8947 */ /* 0x000fea0003800000 */
[----:B---3--:R-:W-:Y:S01]  /*17420*/  IABS R4, R25 ;  /* 0x0000001900047213 */ /* 0x008fe20000000000 */
[----:B--2---:R-:W-:Y:S01]  /*17430*/  IMAD.MOV.U32 R2, RZ, RZ, RZ ;  /* 0x000000ffff027224 */ /* 0x004fe200078e00ff */
[----:B------:R-:W-:Y:S02]  /*17440*/  IABS R6, R5 ;  /* 0x0000000500067213 */ /* 0x000fe40000000000 */
[----:B-1----:R-:W0:Y:S08]  /*17450*/  I2F.RP R7, R4 ;  /* 0x0000000400077306 */ /* 0x002e300000209400 */
[----:B------:R-:W-:Y:S08]  /*17460*/  I2F.RP R10, R6 ;  /* 0x00000006000a7306 */ /* 0x000ff00000209400 */
[----:B0-----:R-:W0:Y:S02]  /*17470*/  MUFU.RCP R7, R7 ;  /* 0x0000000700077308 */ /* 0x001e240000001000 */
[----:B0-----:R-:W-:-:S06]  /*17480*/  VIADD R3, R7, 0xffffffe ;  /* 0x0ffffffe07037836 */ /* 0x001fcc0000000000 */
        /* <DEDUP_REMOVED lines=38> */
[----:B------:R-:W-:-:S04]  /*176f0*/  IMAD.MOV R3, RZ, RZ, -R7 ;  /* 0x000000ffff037224 */ /* 0x000fc800078e0a07 */
[----:B------:R-:W-:-:S08]  /*17700*/  IMAD R3, R25, R3, R0 ;  /* 0x0000000319037224 */ /* 0x000fd000078e0200 */
[----:B------:R-:W-:-:S04]  /*17710*/  @P0 VIADD R4, R4, 0x1 ;  /* 0x0000000104040836 */ /* 0x000fc80000000000 */
[----:B------:R-:W-:Y:S01]  /*17720*/  @!P2 IMAD.MOV R4, RZ, RZ, -R4 ;  /* 0x000000ffff04a224 */ /* 0x000fe200078e0a04 */
[----:B------:R-:W-:-:S05]  /*17730*/  @!P1 LOP3.LUT R4, RZ, R5, RZ, 0x33, !PT ;  /* 0x00000005ff049212 */ /* 0x000fca00078e33ff */
[--C-:B------:R-:W-:Y:S02]  /*17740*/  IMAD.MOV R2, RZ, RZ, -R4.reuse ;  /* 0x000000ffff027224 */ /* 0x100fe400078e0a04 */
[C---:B------:R-:W-:Y:S02]  /*17750*/  IMAD R4, R5.reuse, 0x1000000, R4 ;  /* 0x0100000005047824 */ /* 0x040fe400078e0204 */
[----:B------:R-:W-:-:S04]  /*17760*/  IMAD R5, R5, R2, R7 ;  /* 0x0000000205057224 */ /* 0x000fc800078e0207 */
[----:B------:R-:W-:Y:S01]  /*17770*/  IMAD R26, R5, 0x10000, R4 ;  /* 0x00010000051a7824 */ /* 0x000fe200078e0204 */
[----:B------:R-:W-:Y:S06]  /*17780*/  BRA `(.L_x_10643) ;  /* 0x0000000000f07947 */ /* 0x000fec0003800000 */
.L_x_10642:
[----:B--2---:R-:W0:Y:S02]  /*17790*/  LDC.64 R2, c[0x0][0xc90] ;  /* 0x00032400ff027b82 */ /* 0x004e240000000a00 */
[----:B0-----:R-:W-:-:S05]  /*177a0*/  IMAD.WIDE R2, R27, 0x4, R2 ;  /* 0x000000041b027825 */ /* 0x001fca00078e0202 */
[----:B------:R0:W3:Y:S02]  /*177b0*/  LDG.E R6, desc[UR52][R2.64] ;  /* 0x0000003402067981 */ /* 0x0000e4000c1e1900 */
[----:B0-----:R-:W-:Y:S02]  /*177c0*/  IMAD.MOV.U32 R2, RZ, RZ, RZ ;  /* 0x000000ffff027224 */ /* 0x001fe400078e00ff */
[----:B---3--:R-:W-:-:S05]  /*177d0*/  IMAD R5, R25, R6, RZ ;  /* 0x0000000619057224 */ /* 0x008fca00078e02ff */
[----:B-1----:R-:W-:-:S04]  /*177e0*/  IABS R7, R5 ;  /* 0x0000000500077213 */ /* 0x002fc80000000000 */
[----:B------:R-:W0:Y:S08]  /*177f0*/  I2F.RP R8, R7 ;  /* 0x0000000700087306 */ /* 0x000e300000209400 */
[----:B0-----:R-:W0:Y:S02]  /*17800*/  MUFU.RCP R8, R8 ;  /* 0x0000000800087308 */ /* 0x001e240000001000 */
[----:B0-----:R-:W-:-:S06]  /*17810*/  VIADD R9, R8, 0xffffffe ;  /* 0x0ffffffe08097836 */ /* 0x001fcc0000000000 */
[----:B------:R-:W0:Y:S02]  /*17820*/  F2I.FTZ.U32.TRUNC.NTZ R3, R9 ;  /* 0x0000000900037305 */ /* 0x000e24000021f000 */
[----:B0-----:R-:W-:-:S04]  /*17830*/  IMAD.MOV R10, RZ, RZ, -R3 ;  /* 0x000000ffff0a7224 */ /* 0x001fc800078e0a03 */
[----:B------:R-:W-:Y:S01]  /*17840*/  IMAD R11, R10, R7, RZ ;  /* 0x000000070a0b7224 */ /* 0x000fe200078e02ff */
[----:B------:R-:W-:-:S03]  /*17850*/  IABS R10, R5 ;  /* 0x00000005000a7213 */ /* 0x000fc60000000000 */
        /* <DEDUP_REMOVED lines=23> */
[----:B0-----:R-:W-:Y:S01]  /*179d0*/  VIADD R2, R8, 0xffffffe ;  /* 0x0ffffffe08027836 */ /* 0x001fe20000000000 */
[----:B------:R-:W-:-:S05]  /*179e0*/  IABS R8, R0 ;  /* 0x0000000000087213 */ /* 0x000fca0000000000 */
[----:B------:R0:W1:Y:S02]  /*179f0*/  F2I.FTZ.U32.TRUNC.NTZ R3, R2 ;  /* 0x0000000200037305 */ /* 0x000064000021f000 */
[----:B0-----:R-:W-:Y:S02]  /*17a00*/  IMAD.MOV.U32 R2, RZ, RZ, RZ ;  /* 0x000000ffff027224 */ /* 0x001fe400078e00ff */
[----:B-1----:R-:W-:-:S04]  /*17a10*/  IMAD.MOV R5, RZ, RZ, -R3 ;  /* 0x000000ffff057224 */ /* 0x002fc800078e0a03 */
[----:B------:R-:W-:-:S04]  /*17a20*/  IMAD R5, R5, R6, RZ ;  /* 0x0000000605057224 */ /* 0x000fc800078e02ff */
[----:B------:R-:W-:Y:S01]  /*17a30*/  IMAD.HI.U32 R3, R3, R5, R2 ;  /* 0x0000000503037227 */ /* 0x000fe200078e0002 */
[-C--:B------:R-:W-:Y:S02]  /*17a40*/  IABS R5, R4.reuse ;  /* 0x0000000400057213 */ /* 0x080fe40000000000 */
[----:B------:R-:W-:Y:S02]  /*17a50*/  LOP3.LUT R2, R0, R4, RZ, 0x3c, !PT ;  /* 0x0000000400027212 */ /* 0x000fe400078e3cff */
[----:B------:R-:W-:Y:S01]  /*17a60*/  IADD3 R0, R7, 0x1000000, R0 ;  /* 0x0100000007007810 */ /* 0x000fe20007ffe000 */
[----:B------:R-:W-:Y:S01]  /*17a70*/  IMAD.MOV R5, RZ, RZ, -R5 ;  /* 0x000000ffff057224 */ /* 0x000fe200078e0a05 */
[----:B------:R-:W-:Y:S01]  /*17a80*/  ISETP.GE.AND P2, PT, R2, RZ, PT ;  /* 0x000000ff0200720c */ /* 0x000fe20003f46270 */
        /* <DEDUP_REMOVED lines=11> */
[----:B------:R-:W-:-:S07]  /*17b40*/  IMAD R26, R3, R4, R0 ;  /* 0x00000004031a7224 */ /* 0x000fce00078e0200 */
.L_x_10643:
[----:B------:R-:W-:-:S05]  /*17b50*/  LOP3.LUT R0, RZ, R3, RZ, 0x33, !PT ;  /* 0x00000003ff007212 */ /* 0x000fca00078e33ff */
[----:B------:R-:W-:Y:S01]  /*17b60*/  IMAD.IADD R25, R25, 0x1, R0 ;  /* 0x0000000119197824 */ /* 0x000fe200078e0200 */
[----:B------:R-:W-:Y:S06]  /*17b70*/  BRA `(.L_x_10644) ;  /* 0x00000000001c7947 */ /* 0x000fec0003800000 */
.L_x_10636:
[----:B------:R-:W-:Y:S01]  /*17b80*/  UMOV UR4, URZ ;  /* 0x0000003f00047c82 */ /* 0x000fe20008000000 */
[----:B------:R-:W-:Y:S01]  /*17b90*/  UMOV UR5, URZ ;  /* 0x0000003f00057c82 */ /* 0x000fe20008000000 */
[----:B------:R-:W-:Y:S01]  /*17ba0*/  ULDC UR6, c[0x0][0xc3c] ;  /* 0x00030f0000067ab9 */ /* 0x000fe20000000800 */
[----:B------:R-:W-:Y:S02]  /*17bb0*/  IMAD.MOV.U32 R24, RZ, RZ, R0 ;  /* 0x000000ffff187224 */ /* 0x000fe400078e0000 */
[----:B------:R-:W-:Y:S02]  /*17bc0*/  IMAD.U32 R25, RZ, RZ, UR4 ;  /* 0x00000004ff197e24 */ /* 0x000fe4000f8e00ff */
[----:B------:R-:W-:Y:S02]  /*17bd0*/  IMAD.U32 R26, RZ, RZ, UR5 ;  /* 0x00000005ff1a7e24 */ /* 0x000fe4000f8e00ff */
[----:B------:R-:W-:-:S07]  /*17be0*/  IMAD.U32 R27, RZ, RZ, UR6 ;  /* 0x00000006ff1b7e24 */ /* 0x000fce000f8e00ff */
.L_x_10644:
[----:B------:R-:W0:Y:S01]  /*17bf0*/  S2R R0, SR_TID.X ;  /* 0x0000000000007919 */ /* 0x000e220000002100 */
[----:B------:R-:W-:Y:S05]  /*17c00*/  WARPSYNC.ALL ;  /* 0x0000000000007948 */ /* 0x000fea0003800000 */
[----:B------:R-:W-:Y:S01]  /*17c10*/  BAR.SYNC.DEFER_BLOCKING 0x4, 0x200 ;  /* 0x0108000000007b1d */ /* 0x000fe20000010000 */
[----:B0-----:R-:W-:-:S04]  /*17c20*/  LOP3.LUT R0, R0, 0x1f, RZ, 0xc0, !PT ;  /* 0x0000001f00007812 */ /* 0x001fc800078ec0ff */
[----:B------:R-:W-:-:S13]  /*17c30*/  ISETP.NE.AND P0, PT, R0, RZ, PT ;  /* 0x000000ff0000720c */ /* 0x000fda0003f05270 */
[----:B------:R-:W0:Y:S01]  /*17c40*/  @!P0 S2R R3, SR_CgaCtaId ;  /* 0x0000000000038919 */ /* 0x000e220000008800 */
[----:B------:R-:W-:-:S04]  /*17c50*/  @!P0 MOV R0, 0x400 ;  /* 0x0000040000008802 */ /* 0x000fc80000000f00 */
[----:B0-----:R-:W-:-:S05]  /*17c60*/  @!P0 LEA R17, R3, R0, 0x18 ;  /* 0x0000000003118211 */ /* 0x001fca00078ec0ff */
[----:B------:R0:W-:Y:S01]  /*17c70*/  @!P0 STS.128 [R17+0x2d8d0], R24 ;  /* 0x02d8d01811008388 */ /* 0x0001e20000000c00 */
[----:B------:R-:W-:Y:S06]  /*17c80*/  BAR.ARV 0x5, 0x200 ;  /* 0x0148000000007b1d */ /* 0x000fec0000002000 */
.L_x_10633:
[----:B------:R-:W-:Y:S02]  /*17c90*/  ULDC UR4, c[0x0][0xc3c] ;  /* 0x00030f0000047ab9 */ /* 0x000fe40000000800 */
[----:B----4-:R-:W-:-:S13]  /*17ca0*/  ISETP.GE.AND P0, PT, R27, UR4, PT ;  /* 0x000000041b007c0c */ /* 0x010fda000bf06270 */
[----:B------:R-:W-:Y:S05]  /*17cb0*/  @!P0 BRA `(.L_x_10645) ;  /* 0xffffffa000988947 */ /* 0x000fea000383ffff */
[----:B------:R-:W-:Y:S05]  /*17cc0*/  BSYNC B8 ;  /* 0x0000000000087941 */ /* 0x000fea0003800000 */
.L_x_10531:
[----:B--2---:R-:W2:Y:S01]  /*17cd0*/  LDL.LU R0, [R1+0x24] ;  /* 0x0000240001007983 */ /* 0x004ea20000300800 */
[----:B------:R-:W-:Y:S01]  /*17ce0*/  BSSY B0, `(.L_x_10646) ;  /* 0x000000b000007945 */ /* 0x000fe20003800000 */
[----:B0-----:R-:W0:Y:S01]  /*17cf0*/  S2R R5, SR_CgaCtaId ;  /* 0x0000000000057919 */ /* 0x001e220000008800 */
[----:B--2---:R-:W-:-:S05]  /*17d00*/  VIADD R0, R0, 0x1 ;  /* 0x0000000100007836 */ /* 0x004fca0000000000 */
        /* <DEDUP_REMOVED lines=8> */
.L_x_10712:
[----:B------:R-:W-:Y:S05]  /*17d90*/  BSYNC B0 ;  /* 0x0000000000007941 */ /* 0x000fea0003800000 */
.L_x_10646:
[----:B------:R-:W-:-:S03]  /*17da0*/  UMOV UR4, 0xffffffff ;  /* 0xffffffff00047882 */ /* 0x000fc60000000000 */
[----:B------:R-:W-:Y:S05]  /*17db0*/  BRA.DIV UR4, `(.L_x_10648) ;  /* 0x0000001e04387947 */ /* 0x000fea000b800000 */
[----:B0-----:R-:W0:Y:S02]  /*17dc0*/  S2R R0, SR_TID.X ;  /* 0x0000000000007919 */ /* 0x001e240000002100 */
[----:B0-----:R-:W-:-:S04]  /*17dd0*/  SHF.R.U32.HI R0, RZ, 0x5, R0 ;  /* 0x00000005ff007819 */ /* 0x001fc80000011600 */
[----:B------:R-:W-:-:S05]  /*17de0*/  LOP3.LUT R0, R0, 0x3, RZ, 0xc0, !PT ;  /* 0x0000000300007812 */ /* 0x000fca00078ec0ff */
[----:B------:R0:W2:Y:S02]  /*17df0*/  SHFL.IDX PT, R14, R0, RZ, 0x1f ;  /* 0x00001fff000e7589 */ /* 0x0000a400000e0000 */
.L_x_10715:
[----:B--2---:R-:W-:Y:S01]  /*17e00*/  ISETP.NE.AND P0, PT, R14, RZ, PT ;  /* 0x000000ff0e00720c */ /* 0x004fe20003f05270 */
[----:B------:R-:W-:-:S12]  /*17e10*/  BSSY B0, `(.L_x_10649) ;  /* 0x0000024000007945 */ /* 0x000fd80003800000 */
[----:B------:R-:W-:Y:S05]  /*17e20*/  @P0 BRA `(.L_x_10650) ;  /* 0x0000000000880947 */ /* 0x000fea0003800000 */
[----:B------:R-:W-:-:S03]  /*17e30*/  UMOV UR4, 0xffffffff ;  /* 0xffffffff00047882 */ /* 0x000fc60000000000 */
[----:B------:R-:W-:Y:S05]  /*17e40*/  BRA.DIV UR4, `(.L_x_10651) ;  /* 0x0000001e04487947 */ /* 0x000fea000b800000 */
[----:B------:R-:W-:-:S13]  /*17e50*/  ELECT P6, URZ, PT ;  /* 0x00000000003f782f */ /* 0x000fda00038c0000 */
.L_x_10718:
[----:B------:R-:W-:Y:S05]  /*17e60*/  @!P6 BRA `(.L_x_10650) ;  /* 0x000000000078e947 */ /* 0x000fea0003800000 */
[----:B------:R-:W-:-:S06]  /*17e70*/  ULOP3.LUT UR4, UR36, 0x2, URZ, 0xfc, !UPT ;  /* 0x0000000224047892 */ /* 0x000fcc000f8efc3f */
[----:B0-----:R-:W-:-:S05]  /*17e80*/  IMAD.U32 R0, RZ, RZ, UR4 ;  /* 0x00000004ff007e24 */ /* 0x001fca000f8e00ff */
[----:B------:R-:W-:-:S13]  /*17e90*/  ISETP.NE.AND P2, PT, R0, 0x3, PT ;  /* 0x000000030000780c */ /* 0x000fda0003f45270 */
[----:B------:R-:W-:Y:S05]  /*17ea0*/  @!P2 BRA `(.L_x_10652) ;  /* 0x000000000004a947 */ /* 0x000fea0003800000 */
[----:B------:R-:W-:Y:S01]  /*17eb0*/  BPT.TRAP 0x1 ;  /* 0x000000040000795c */ /* 0x000fe20000300000 */
.L_x_10652:
[----:B------:R-:W-:Y:S01]  /*17ec0*/  VIADD R3, R9, 0x2d840 ;  /* 0x0002d84009037836 */ /* 0x000fe20000000000 */
[----:B------:R-:W-:Y:S01]  /*17ed0*/  SHF.L.U32 R2, R28, 0x1f, RZ ;  /* 0x0000001f1c027819 */ /* 0x000fe200000006ff */
[C---:B------:R-:W-:Y:S02]  /*17ee0*/  VIADD R0, R18.reuse, 0x1 ;  /* 0x0000000112007836 */ /* 0x040fe40000000000 */
[----:B------:R-:W-:-:S03]  /*17ef0*/  IMAD R7, R18, 0x8, R3 ;  /* 0x0000000812077824 */ /* 0x000fc600078e0203 */
[C---:B------:R-:W-:Y:S01]  /*17f00*/  ISETP.NE.AND P1, PT, R0.reuse, 0x2, PT ;  /* 0x000000020000780c */ /* 0x040fe20003f25270 */
[----:B------:R-:W0:Y:S03]  /*17f10*/  SYNCS.PHASECHK.TRANS64.TRYWAIT P0, [R7+URZ], R2 ;  /* 0x00000002070075a7 */ /* 0x000e26000800017f */
[----:B------:R-:W-:Y:S02]  /*17f20*/  SEL R5, RZ, 0x1, P1 ;  /* 0x00000001ff057807 */ /* 0x000fe40000800000 */
[----:B-1----:R-:W-:Y:S02]  /*17f30*/  SEL R4, R0, RZ, P1 ;  /* 0x000000ff00047207 */ /* 0x002fe40000800000 */
[----:B------:R-:W-:-:S03]  /*17f40*/  LOP3.LUT R0, R28, R5, RZ, 0x3c, !PT ;  /* 0x000000051c007212 */ /* 0x000fc600078e3cff */
[----:B------:R-:W-:Y:S01]  /*17f50*/  IMAD R3, R4, 0x8, R3 ;  /* 0x0000000804037824 */ /* 0x000fe200078e0203 */
[----:B------:R-:W-:Y:S01]  /*17f60*/  SHF.L.U32 R0, R0, 0x1f, RZ ;  /* 0x0000001f00007819 */ /* 0x000fe200000006ff */
[----:B0-----:R-:W-:Y:S06]  /*17f70*/  @!P0 BRA `(.L_x_10653) ;  /* 0x0000001c001c8947 */ /* 0x001fec0003800000 */
.L_x_10719:
[----:B------:R-:W1:Y:S02]  /*17f80*/  SYNCS.PHASECHK.TRANS64.TRYWAIT P0, [R3+URZ], R0 ;  /* 0x00000000030075a7 */ /* 0x000e64000800017f */
[----:B-1----:R-:W-:Y:S05]  /*17f90*/  @!P0 BRA `(.L_x_10654) ;  /* 0x0000001c00288947 */ /* 0x002fea0003800000 */
.L_x_10720:
[----:B------:R-:W-:Y:S05]  /*17fa0*/  @!P2 BRA `(.L_x_10655) ;  /* 0x000000000004a947 */ /* 0x000fea0003800000 */
[----:B------:R-:W-:Y:S01]  /*17fb0*/  BPT.TRAP 0x1 ;  /* 0x000000040000795c */ /* 0x000fe20000300000 */
.L_x_10655:
[----:B-1----:R-:W-:-:S04]  /*17fc0*/  VIADD R3, R9, 0x2d860 ;  /* 0x0002d86009037836 */ /* 0x002fc80000000000 */
[----:B------:R-:W-:-:S04]  /*17fd0*/  IMAD R5, R18, 0x8, R3 ;  /* 0x0000000812057824 */ /* 0x000fc800078e0203 */
[----:B------:R-:W1:Y:S02]  /*17fe0*/  SYNCS.PHASECHK.TRANS64.TRYWAIT P0, [R5+URZ], R2 ;  /* 0x00000002050075a7 */ /* 0x000e64000800017f */
[----:B-1----:R-:W-:Y:S05]  /*17ff0*/  @!P0 BRA `(.L_x_10656) ;  /* 0x0000001c00248947 */ /* 0x002fea0003800000 */
.L_x_10721:
[----:B------:R-:W-:-:S07]  /*18000*/  IMAD R3, R4, 0x8, R3 ;  /* 0x0000000804037824 */ /* 0x000fce00078e0203 */
.L_x_10657:
[----:B--2---:R2:W4:Y:S02]  /*18010*/  SYNCS.PHASECHK.TRANS64.TRYWAIT P0, [R3+URZ], R0 ;  /* 0x00000000030075a7 */ /* 0x004524000800017f */
[----:B----4-:R-:W-:Y:S05]  /*18020*/  @!P0 NANOSLEEP.SYNCS 0x989680 ;  /* 0x009896800000895d */ /* 0x010fea0003900000 */
[----:B------:R-:W4:Y:S02]  /*18030*/  @!P0 SYNCS.PHASECHK.TRANS64 P0, [R3+URZ], R0 ;  /* 0x00000000030085a7 */ /* 0x000f24000800007f */
[----:B----4-:R-:W-:Y:S05]  /*18040*/  @!P0 BRA `(.L_x_10657) ;  /* 0xfffffffc00f08947 */ /* 0x010fea000383ffff */
.L_x_10650:
[----:B------:R-:W-:Y:S05]  /*18050*/  BSYNC B0 ;  /* 0x0000000000007941 */ /* 0x000fea0003800000 */
.L_x_10649:
[----:B------:R-:W-:Y:S05]  /*18060*/  EXIT ;  /* 0x000000000000794d */ /* 0x000fea0003800000 */
.L_x_10438:
[----:B0-----:R-:W-:-:S04]  /*18070*/  IMAD.U32 R3, RZ, RZ, UR42 ;  /* 0x0000002aff037e24 */ /* 0x001fc8000f8e00ff */
[----:B------:R0:W1:Y:S03]  /*18080*/  SYNCS.PHASECHK.TRANS64.TRYWAIT P1, [R3+URZ+0x2d800], R0 ;  /* 0x02d80000030075a7 */ /* 0x000066000802017f */
[----:B-1----:R-:W-:Y:S05]  /*18090*/  @!P1 NANOSLEEP.SYNCS 0x989680 ;  /* 0x009896800000995d */ /* 0x002fea0003900000 */
[----:B------:R-:W1:Y:S02]  /*180a0*/  @!P1 SYNCS.PHASECHK.TRANS64 P1, [R3+URZ+0x2d800], R0 ;  /* 0x02d80000030095a7 */ /* 0x000e64000802007f */
[----:B-1----:R-:W-:Y:S05]  /*180b0*/  @!P1 BRA `(.L_x_10438) ;  /* 0xfffffffc00ec9947 */ /* 0x002fea000383ffff */
[----:B------:R-:W-:Y:S05]  /*180c0*/  BRA `(.L_x_10658) ;  /* 0xfffffea0002c7947 */ /* 0x000fea000383ffff */
.L_x_10442:
[----:B-1----:R1:W2:Y:S02]  /*180d0*/  SYNCS.PHASECHK.TRANS64.TRYWAIT P2, [R3+URZ+0x2d830], R0 ;  /* 0x02d83000030075a7 */ /* 0x0022a4000804017f */
[----:B--2---:R-:W-:Y:S05]  /*180e0*/  @!P2 NANOSLEEP.SYNCS 0x989680 ;  /* 0x009896800000a95d */ /* 0x004fea0003900000 */
[----:B------:R-:W2:Y:S02]  /*180f0*/  @!P2 SYNCS.PHASECHK.TRANS64 P2, [R3+URZ+0x2d830], R0 ;  /* 0x02d830000300a5a7 */ /* 0x000ea4000804007f */
[----:B--2---:R-:W-:Y:S05]  /*18100*/  @!P2 BRA `(.L_x_10442) ;  /* 0xfffffffc00f0a947 */ /* 0x004fea000383ffff */
[----:B------:R-:W-:Y:S05]  /*18110*/  BRA `(.L_x_10441) ;  /* 0xfffffea000507947 */ /* 0x000fea000383ffff */
.L_x_10458:
[----:B-1----:R-:W-:-:S04]  /*18120*/  IMAD.U32 R7, RZ, RZ, UR6 ;  /* 0x00000006ff077e24 */ /* 0x002fc8000f8e00ff */
[----:B------:R1:W2:Y:S03]  /*18130*/  SYNCS.PHASECHK.TRANS64.TRYWAIT P2, [R7+URZ+0x2d830], R6 ;  /* 0x02d83006070075a7 */ /* 0x0002a6000804017f */
[----:B--2---:R-:W-:Y:S05]  /*18140*/  @!P2 NANOSLEEP.SYNCS 0x989680 ;  /* 0x009896800000a95d */ /* 0x004fea0003900000 */
[----:B------:R-:W2:Y:S02]  /*18150*/  @!P2 SYNCS.PHASECHK.TRANS64 P2, [R7+URZ+0x2d830], R6 ;  /* 0x02d830060700a5a7 */ /* 0x000ea4000804007f */
[----:B--2---:R-:W-:Y:S05]  /*18160*/  @!P2 BRA `(.L_x_10458) ;  /* 0xfffffffc00eca947 */ /* 0x004fea000383ffff */
[----:B------:R-:W-:Y:S05]  /*18170*/  BRA `(.L_x_10455) ;  /* 0xfffffed400347947 */ /* 0x000fea000383ffff */
.L_x_10462:
[----:B-1----:R-:W-:-:S04]  /*18180*/  IMAD.U32 R7, RZ, RZ, UR6 ;  /* 0x00000006ff077e24 */ /* 0x002fc8000f8e00ff */
[----:B------:R1:W2:Y:S03]  /*18190*/  SYNCS.PHASECHK.TRANS64.TRYWAIT P2, [R7+URZ+0x2d850], R6 ;  /* 0x02d85006070075a7 */ /* 0x0002a6000804017f */
[----:B--2---:R-:W-:Y:S05]  /*181a0*/  @!P2 NANOSLEEP.SYNCS 0x989680 ;  /* 0x009896800000a95d */ /* 0x004fea0003900000 */
[----:B------:R-:W2:Y:S02]  /*181b0*/  @!P2 SYNCS.PHASECHK.TRANS64 P2, [R7+URZ+0x2d850], R6 ;  /* 0x02d850060700a5a7 */ /* 0x000ea4000804007f */
[----:B--2---:R-:W-:Y:S05]  /*181c0*/  @!P2 BRA `(.L_x_10462) ;  /* 0xfffffffc00eca947 */ /* 0x004fea000383ffff */
[----:B------:R-:W-:Y:S05]  /*181d0*/  BRA `(.L_x_10459) ;  /* 0xfffffed400d47947 */ /* 0x000fea000383ffff */
.L_x_10479:
[----:B--2---:R-:W-:-:S04]  /*181e0*/  IMAD.U32 R5, RZ, RZ, UR6 ;  /* 0x00000006ff057e24 */ /* 0x004fc8000f8e00ff */
[----:B------:R2:W4:Y:S03]  /*181f0*/  SYNCS.PHASECHK.TRANS64.TRYWAIT P2, [R5+URZ+0x2d830], R0 ;  /* 0x02d83000050075a7 */ /* 0x000526000804017f */
[----:B----4-:R-:W-:Y:S05]  /*18200*/  @!P2 NANOSLEEP.SYNCS 0x989680 ;  /* 0x009896800000a95d */ /* 0x010fea0003900000 */
[----:B------:R-:W4:Y:S02]  /*18210*/  @!P2 SYNCS.PHASECHK.TRANS64 P2, [R5+URZ+0x2d830], R0 ;  /* 0x02d830000500a5a7 */ /* 0x000f24000804007f */
[----:B----4-:R-:W-:Y:S05]  /*18220*/  @!P2 BRA `(.L_x_10479) ;  /* 0xfffffffc00eca947 */ /* 0x010fea000383ffff */
[----:B------:R-:W-:Y:S05]  /*18230*/  BRA `(.L_x_10476) ;  /* 0xffffff08000c7947 */ /* 0x000fea000383ffff */
.L_x_10483:
[----:B-1----:R-:W-:-:S04]  /*18240*/  IMAD.U32 R5, RZ, RZ, UR6 ;  /* 0x00000006ff057e24 */ /* 0x002fc8000f8e00ff */
[----:B------:R1:W2:Y:S03]  /*18250*/  SYNCS.PHASECHK.TRANS64.TRYWAIT P2, [R5+URZ+0x2d850], R0 ;  /* 0x02d85000050075a7 */ /* 0x0002a6000804017f */
[----:B--2---:R-:W-:Y:S05]  /*18260*/  @!P2 NANOSLEEP.SYNCS 0x989680 ;  /* 0x009896800000a95d */ /* 0x004fea0003900000 */
[----:B------:R-:W2:Y:S02]  /*18270*/  @!P2 SYNCS.PHASECHK.TRANS64 P2, [R5+URZ+0x2d850], R0 ;  /* 0x02d850000500a5a7 */ /* 0x000ea4000804007f */
[----:B--2---:R-:W-:Y:S05]  /*18280*/  @!P2 BRA `(.L_x_10483) ;  /* 0xfffffffc00eca947 */ /* 0x004fea000383ffff */
[----:B------:R-:W-:Y:S05]  /*18290*/  BRA `(.L_x_10480) ;  /* 0xffffff0800ac7947 */ /* 0x000fea000383ffff */
.L_x_10489:
[----:B-1----:R-:W-:-:S04]  /*182a0*/  IMAD.U32 R5, RZ, RZ, UR6 ;  /* 0x00000006ff057e24 */ /* 0x002fc8000f8e00ff */
[----:B------:R1:W2:Y:S03]  /*182b0*/  SYNCS.PHASECHK.TRANS64.TRYWAIT P2, [R5+URZ+0x2d830], R0 ;  /* 0x02d83000050075a7 */ /* 0x0002a6000804017f */
[----:B--2---:R-:W-:Y:S05]  /*182c0*/  @!P2 NANOSLEEP.SYNCS 0x989680 ;  /* 0x009896800000a95d */ /* 0x004fea0003900000 */
[----:B------:R-:W2:Y:S02]  /*182d0*/  @!P2 SYNCS.PHASECHK.TRANS64 P2, [R5+URZ+0x2d830], R0 ;  /* 0x02d830000500a5a7 */ /* 0x000ea4000804007f */
[----:B--2---:R-:W-:Y:S05]  /*182e0*/  @!P2 BRA `(.L_x_10489) ;  /* 0xfffffffc00eca947 */ /* 0x004fea000383ffff */
[----:B------:R-:W-:Y:S05]  /*182f0*/  BRA `(.L_x_10486) ;  /* 0xffffff2800147947 */ /* 0x000fea000383ffff */
.L_x_10493:
[----:B-1----:R-:W-:-:S04]  /*18300*/  IMAD.U32 R5, RZ, RZ, UR6 ;  /* 0x00000006ff057e24 */ /* 0x002fc8000f8e00ff */
[----:B------:R1:W2:Y:S03]  /*18310*/  SYNCS.PHASECHK.TRANS64.TRYWAIT P2, [R5+URZ+0x2d850], R0 ;  /* 0x02d85000050075a7 */ /* 0x0002a6000804017f */
[----:B--2---:R-:W-:Y:S05]  /*18320*/  @!P2 NANOSLEEP.SYNCS 0x989680 ;  /* 0x009896800000a95d */ /* 0x004fea0003900000 */
[----:B------:R-:W2:Y:S02]  /*18330*/  @!P2 SYNCS.PHASECHK.TRANS64 P2, [R5+URZ+0x2d850], R0 ;  /* 0x02d850000500a5a7 */ /* 0x000ea4000804007f */
[----:B--2---:R-:W-:Y:S05]  /*18340*/  @!P2 BRA `(.L_x_10493) ;  /* 0xfffffffc00eca947 */ /* 0x004fea000383ffff */
[----:B------:R-:W-:Y:S05]  /*18350*/  BRA `(.L_x_10490) ;  /* 0xffffff2800b47947 */ /* 0x000fea000383ffff */
.L_x_10506:
[----:B------:R-:W-:-:S04]  /*18360*/  IMAD.U32 R7, RZ, RZ, UR9 ;  /* 0x00000009ff077e24 */ /* 0x000fc8000f8e00ff */
[----:B------:R0:W0:Y:S03]  /*18370*/  SYNCS.PHASECHK.TRANS64.TRYWAIT P0, [R7+URZ+0x2d850], R2 ;  /* 0x02d85002070075a7 */ /* 0x000026000800017f */
[----:B0-----:R-:W-:Y:S05]  /*18380*/  @!P0 NANOSLEEP.SYNCS 0x989680 ;  /* 0x009896800000895d */ /* 0x001fea0003900000 */
[----:B------:R-:W0:Y:S02]  /*18390*/  @!P0 SYNCS.PHASECHK.TRANS64 P0, [R7+URZ+0x2d850], R2 ;  /* 0x02d85002070085a7 */ /* 0x000e24000800007f */
[----:B0-----:R-:W-:Y:S05]  /*183a0*/  @!P0 BRA `(.L_x_10506) ;  /* 0xfffffffc00ec8947 */ /* 0x001fea000383ffff */
[----:B------:R-:W-:Y:S05]  /*183b0*/  BRA `(.L_x_10505) ;  /* 0xffffff5400f47947 */ /* 0x000fea000383ffff */
.L_x_10553:
[----:B------:R-:W3:Y:S01]  /*183c0*/  S2R R20, SR_TID.X ;  /* 0x0000000000147919 */ /* 0x000ee20000002100 */
[----:B------:R-:W-:Y:S01]  /*183d0*/  BSSY B0, `(.L_x_10659) ;  /* 0x000000a000007945 */ /* 0x000fe20003800000 */
[----:B--2---:R-:W-:Y:S02]  /*183e0*/  IMAD.MOV.U32 R12, RZ, RZ, RZ ;  /* 0x000000ffff0c7224 */ /* 0x004fe400078e00ff */
[----:B0-----:R-:W-:Y:S02]  /*183f0*/  IMAD.MOV.U32 R11, RZ, RZ, 0x1f ;  /* 0x0000001fff0b7424 */ /* 0x001fe400078e00ff */
[----:B------:R-:W-:Y:S01]  /*18400*/  IMAD.MOV.U32 R15, RZ, RZ, -0x1 ;  /* 0xffffffffff0f7424 */ /* 0x000fe200078e00ff */
[----:B---3--:R-:W-:-:S04]  /*18410*/  SHF.R.U32.HI R20, RZ, 0x5, R20 ;  /* 0x00000005ff147819 */ /* 0x008fc80000011614 */
[----:B------:R-:W-:-:S05]  /*18420*/  LOP3.LUT R20, R20, 0x3, RZ, 0xc0, !PT ;  /* 0x0000000314147812 */ /* 0x000fca00078ec0ff */
[----:B------:R-:W-:-:S07]  /*18430*/  IMAD.MOV.U32 R13, RZ, RZ, R20 ;  /* 0x000000ffff0d7224 */ /* 0x000fce00078e0014 */
[----:B-1----:R-:W-:Y:S05]  /*18440*/  WARPSYNC.COLLECTIVE R15, `(.L_x_10660) ;  /* 0x000000000f087348 */ /* 0x002fea0003c00000 */
[----:B------:R0:W2:Y:S02]  /*18450*/  SHFL.IDX P6, R14, R13, R12, R11 ;  /* 0x0000000c0d0e7389 */ /* 0x0000a400000c000b */
[----:B012---:R-:W-:Y:S01]  /*18460*/  ENDCOLLECTIVE ;  /* 0x000000000000791b */ /* 0x007fe20003800000 */
.L_x_10660:
[----:B------:R-:W-:Y:S05]  /*18470*/  BSYNC B0 ;  /* 0x0000000000007941 */ /* 0x000fea0003800000 */
.L_x_10659:
[----:B------:R-:W-:Y:S05]  /*18480*/  BRA `(.L_x_10661) ;  /* 0xffffffac00087947 */ /* 0x000fea000383ffff */
.L_x_10555:
[----:B------:R-:W-:Y:S01]  /*18490*/  BSSY B0, `(.L_x_10662) ;  /* 0x0000006000007945 */ /* 0x000fe20003800000 */
[----:B------:R-:W-:-:S07]  /*184a0*/  IMAD.MOV.U32 R15, RZ, RZ, -0x1 ;  /* 0xffffffffff0f7424 */ /* 0x000fce00078e00ff */
[----:B0123--:R-:W-:Y:S05]  /*184b0*/  WARPSYNC.COLLECTIVE R15, `(.L_x_10663) ;  /* 0x000000000f0c7348 */ /* 0x00ffea0003c00000 */
[----:B------:R-:W-:Y:S02]  /*184c0*/  ELECT P6, UR62, PT ;  /* 0x00000000003e782f */ /* 0x000fe400038c0000 */
[----:B------:R-:W-:Y:S01]  /*184d0*/  MOV R14, UR62 ;  /* 0x0000003e000e7c02 */ /* 0x000fe20008000f00 */
[----:B0123--:R-:W-:Y:S10]  /*184e0*/  ENDCOLLECTIVE ;  /* 0x000000000000791b */ /* 0x00fff40003800000 */
.L_x_10663:
[----:B------:R-:W-:Y:S05]  /*184f0*/  BSYNC B0 ;  /* 0x0000000000007941 */ /* 0x000fea0003800000 */
.L_x_10662:
[----:B------:R-:W-:Y:S05]  /*18500*/  BRA `(.L_x_10664) ;  /* 0xffffffac00107947 */ /* 0x000fea000383ffff */
.L_x_10557:
[----:B---3--:R3:W4:Y:S02]  /*18510*/  SYNCS.PHASECHK.TRANS64.TRYWAIT P0, [R0+URZ+0x2d840], R2 ;  /* 0x02d84002000075a7 */ /* 0x008724000800017f */
[----:B----4-:R-:W-:Y:S05]  /*18520*/  @!P0 NANOSLEEP.SYNCS 0x989680 ;  /* 0x009896800000895d */ /* 0x010fea0003900000 */
[----:B------:R-:W4:Y:S02]  /*18530*/  @!P0 SYNCS.PHASECHK.TRANS64 P0, [R0+URZ+0x2d840], R2 ;  /* 0x02d84002000085a7 */ /* 0x000f24000800007f */
[----:B----4-:R-:W-:Y:S05]  /*18540*/  @!P0 BRA `(.L_x_10557) ;  /* 0xfffffffc00f08947 */ /* 0x010fea000383ffff */
[----:B------:R-:W-:Y:S05]  /*18550*/  BRA `(.L_x_10665) ;  /* 0xffffffac00607947 */ /* 0x000fea000383ffff */
.L_x_10561:
        /* <DEDUP_REMOVED lines=15> */
.L_x_10666:
[----:B------:R-:W-:Y:S02]  /*18650*/  IMAD.MOV.U32 R13, RZ, RZ, R6 ;  /* 0x000000ffff0d7224 */ /* 0x000fe400078e0006 */
[----:B------:R-:W-:-:S07]  /*18660*/  IMAD.MOV.U32 R2, RZ, RZ, R14 ;  /* 0x000000ffff027224 */ /* 0x000fce00078e000e */
[----:B------:R-:W-:Y:S05]  /*18670*/  WARPSYNC.COLLECTIVE R15, `(.L_x_10667) ;  /* 0x000000000f087348 */ /* 0x000fea0003c00000 */
[----:B------:R0:W1:Y:S02]  /*18680*/  SHFL.IDX P6, R14, R13, R12, R11 ;  /* 0x0000000c0d0e7389 */ /* 0x00006400000c000b */
[----:B01----:R-:W-:Y:S01]  /*18690*/  ENDCOLLECTIVE ;  /* 0x000000000000791b */ /* 0x003fe20003800000 */
.L_x_10667:
[----:B------:R-:W-:Y:S02]  /*186a0*/  IMAD.MOV.U32 R13, RZ, RZ, R4 ;  /* 0x000000ffff0d7224 */ /* 0x000fe400078e0004 */
[----:B------:R-:W-:Y:S02]  /*186b0*/  IMAD.MOV.U32 R12, RZ, RZ, 0x1 ;  /* 0x00000001ff0c7424 */ /* 0x000fe400078e00ff */
[----:B------:R-:W-:-:S07]  /*186c0*/  IMAD.MOV.U32 R3, RZ, RZ, R14 ;  /* 0x000000ffff037224 */ /* 0x000fce00078e000e */
[----:B------:R-:W-:Y:S05]  /*186d0*/  WARPSYNC.COLLECTIVE R15, `(.L_x_10668) ;  /* 0x000000000f087348 */ /* 0x000fea0003c00000 */
[----:B------:R0:W1:Y:S02]  /*186e0*/  SHFL.IDX P6, R14, R13, R12, R11 ;  /* 0x0000000c0d0e7389 */ /* 0x00006400000c000b */
[----:B01----:R-:W-:Y:S01]  /*186f0*/  ENDCOLLECTIVE ;  /* 0x000000000000791b */ /* 0x003fe20003800000 */
.L_x_10668:
[----:B------:R-:W-:-:S05]  /*18700*/  @!P4 LEA R3, P3, R21, R3, 0x1 ;  /* 0x000000031503c211 */ /* 0x000fca00078608ff */
[----:B------:R-:W-:Y:S01]  /*18710*/  @!P4 IMAD.X R2, RZ, RZ, R2, P3 ;  /* 0x000000ffff02c224 */ /* 0x000fe200018e0602 */
[----:B------:R-:W-:-:S04]  /*18720*/  ISETP.GE.AND P3, PT, R10, R5, PT ;  /* 0x000000050a00720c */ /* 0x000fc80003f66270 */
        /* <DEDUP_REMOVED lines=14> */
.L_x_10669:
[----:B------:R-:W-:Y:S02]  /*18810*/  IMAD.MOV.U32 R13, RZ, RZ, R4 ;  /* 0x000000ffff0d7224 */ /* 0x000fe400078e0004 */
[----:B------:R-:W-:Y:S02]  /*18820*/  IMAD.MOV.U32 R12, RZ, RZ, 0x2 ;  /* 0x00000002ff0c7424 */ /* 0x000fe400078e00ff */
[----:B------:R-:W-:-:S07]  /*18830*/  IMAD.MOV.U32 R3, RZ, RZ, R14 ;  /* 0x000000ffff037224 */ /* 0x000fce00078e000e */
[----:B------:R-:W-:Y:S05]  /*18840*/  WARPSYNC.COLLECTIVE R15, `(.L_x_10670) ;  /* 0x000000000f087348 */ /* 0x000fea0003c00000 */
[----:B------:R0:W1:Y:S02]  /*18850*/  SHFL.IDX P6, R14, R13, R12, R11 ;  /* 0x0000000c0d0e7389 */ /* 0x00006400000c000b */
[----:B01----:R-:W-:Y:S01]  /*18860*/  ENDCOLLECTIVE ;  /* 0x000000000000791b */ /* 0x003fe20003800000 */
.L_x_10670:
        /* <DEDUP_REMOVED lines=12> */
[----:B0-----:R-:W-:-:S05]  /*18930*/  VIADD R2, R0, 0x40 ;  /* 0x0000004000027836 */ /* 0x001fca0000000000 */
[----:B------:R-:W-:Y:S01]  /*18940*/  ISETP.GE.AND P3, PT, R2, R5, PT ;  /* 0x000000050200720c */ /* 0x000fe20003f66270 */
[----:B------:R-:W-:-:S12]  /*18950*/  IMAD.MOV.U32 R2, RZ, RZ, R14 ;  /* 0x000000ffff027224 */ /* 0x000fd800078e000e */
[----:B------:R-:W-:Y:S05]  /*18960*/  WARPSYNC.COLLECTIVE R15, `(.L_x_10671) ;  /* 0x000000000f087348 */ /* 0x000fea0003c00000 */
[----:B------:R0:W1:Y:S02]  /*18970*/  SHFL.IDX P6, R14, R13, R12, R11 ;  /* 0x0000000c0d0e7389 */ /* 0x00006400000c000b */
[----:B01----:R-:W-:Y:S01]  /*18980*/  ENDCOLLECTIVE ;  /* 0x000000000000791b */ /* 0x003fe20003800000 */
.L_x_10671:
[----:B------:R-:W-:Y:S02]  /*18990*/  IMAD.MOV.U32 R13, RZ, RZ, R4 ;  /* 0x000000ffff0d7224 */ /* 0x000fe400078e0004 */
[----:B------:R-:W-:Y:S02]  /*189a0*/  IMAD.MOV.U32 R12, RZ, RZ, 0x3 ;  /* 0x00000003ff0c7424 */ /* 0x000fe400078e00ff */
[----:B------:R-:W-:-:S07]  /*189b0*/  IMAD.MOV.U32 R3, RZ, RZ, R14 ;  /* 0x000000ffff037224 */ /* 0x000fce00078e000e */
[----:B------:R-:W-:Y:S05]  /*189c0*/  WARPSYNC.COLLECTIVE R15, `(.L_x_10672) ;  /* 0x000000000f087348 */ /* 0x000fea0003c00000 */
[----:B------:R0:W1:Y:S02]  /*189d0*/  SHFL.IDX P6, R14, R13, R12, R11 ;  /* 0x0000000c0d0e7389 */ /* 0x00006400000c000b */
[----:B01----:R-:W-:Y:S01]  /*189e0*/  ENDCOLLECTIVE ;  /* 0x000000000000791b */ /* 0x003fe20003800000 */
.L_x_10672:
        /* <DEDUP_REMOVED lines=10> */
.L_x_10673:
[----:B------:R-:W-:Y:S01]  /*18a90*/  @!PT LDS RZ, [RZ] ;  /* 0x00000000fffff984 */ /* 0x000fe20000000800 */
[----:B------:R-:W-:Y:S01]  /*18aa0*/  @!PT LDS RZ, [RZ] ;  /* 0x00000000fffff984 */ /* 0x000fe20000000800 */
[----:B------:R-:W-:Y:S01]  /*18ab0*/  @!PT LDS RZ, [RZ] ;  /* 0x00000000fffff984 */ /* 0x000fe20000000800 */
[----:B------:R-:W-:Y:S04]  /*18ac0*/  @!P3 LDGSTS.E.BYPASS.LTC128B.128 [R20+0xd400], desc[UR52][R2.64], !P2 ;  /* 0x0d4000000214bfae */ /* 0x000fe8000d101d74 */
[----:B------:R-:W-:Y:S04]  /*18ad0*/  @!P3 LDGSTS.E.BYPASS.LTC128B.128 [R20+0x10400], desc[UR52][R2.64+0x40], !P1 ;  /* 0x104000400214bfae */ /* 0x000fe8000c901d74 */
[----:B------:R0:W-:Y:S01]  /*18ae0*/  @!P3 LDGSTS.E.BYPASS.LTC128B.128 [R20+0x13400], desc[UR52][R2.64+0x80], !P0 ;  /* 0x134000800214bfae */ /* 0x0001e2000c101d74 */
[----:B------:R-:W-:Y:S02]  /*18af0*/  IMAD.MOV.U32 R13, RZ, RZ, R7 ;  /* 0x000000ffff0d7224 */ /* 0x000fe400078e0007 */
[----:B------:R-:W-:-:S02]  /*18b00*/  IMAD.MOV.U32 R12, RZ, RZ, RZ ;  /* 0x000000ffff0c7224 */ /* 0x000fc400078e00ff */
[----:B0-----:R-:W-:Y:S02]  /*18b10*/  VIADD R2, R0, 0x60 ;  /* 0x0000006000027836 */ /* 0x001fe40000000000 */
[----:B------:R-:W-:-:S07]  /*18b20*/  IMAD.MOV.U32 R3, RZ, RZ, R14 ;  /* 0x000000ffff037224 */ /* 0x000fce00078e000e */
[----:B------:R-:W-:Y:S05]  /*18b30*/  WARPSYNC.COLLECTIVE R15, `(.L_x_10674) ;  /* 0x000000000f087348 */ /* 0x000fea0003c00000 */
[----:B------:R0:W1:Y:S02]  /*18b40*/  SHFL.IDX P6, R14, R13, R12, R11 ;  /* 0x0000000c0d0e7389 */ /* 0x00006400000c000b */
[----:B01----:R-:W-:Y:S01]  /*18b50*/  ENDCOLLECTIVE ;  /* 0x000000000000791b */ /* 0x003fe20003800000 */
.L_x_10674:
[----:B------:R-:W-:-:S13]  /*18b60*/  ISETP.GE.AND P3, PT, R2, R5, PT ;  /* 0x000000050200720c */ /* 0x000fda0003f66270 */
[----:B------:R-:W-:Y:S01]  /*18b70*/  @!P3 LEA R3, P5, R21, R3, 0x1 ;  /* 0x000000031503b211 */ /* 0x000fe200078a08ff */
[----:B------:R-:W-:-:S04]  /*18b80*/  IMAD.MOV.U32 R13, RZ, RZ, R8 ;  /* 0x000000ffff0d7224 */ /* 0x000fc800078e0008 */
[----:B------:R-:W-:Y:S02]  /*18b90*/  @!P3 IMAD.X R9, RZ, RZ, R4, P5 ;  /* 0x000000ffff09b224 */ /* 0x000fe400028e0604 */
[----:B------:R-:W-:Y:S02]  /*18ba0*/  @!P3 IMAD.MOV.U32 R2, RZ, RZ, R3 ;  /* 0x000000ffff02b224 */ /* 0x000fe400078e0003 */
[----:B------:R-:W-:-:S05]  /*18bb0*/  @!P3 IMAD.MOV.U32 R3, RZ, RZ, R9 ;  /* 0x000000ffff03b224 */ /* 0x000fca00078e0009 */
        /* <DEDUP_REMOVED lines=10> */
.L_x_10675:
        /* <DEDUP_REMOVED lines=8> */
.L_x_10676:
[----:B------:R-:W-:-:S05]  /*18ce0*/  @!P3 LEA R4, P5, R21, R4, 0x1 ;  /* 0x000000041504b211 */ /* 0x000fca00078a08ff */
[----:B------:R-:W-:Y:S02]  /*18cf0*/  @!P3 IMAD.X R6, RZ, RZ, R2, P5 ;  /* 0x000000ffff06b224 */ /* 0x000fe400028e0602 */
[----:B------:R-:W-:Y:S02]  /*18d00*/  @!P3 IMAD.MOV.U32 R2, RZ, RZ, R4 ;  /* 0x000000ffff02b224 */ /* 0x000fe400078e0004 */
        /* <DEDUP_REMOVED lines=12> */
.L_x_10677:
[----:B------:R-:W-:Y:S01]  /*18dd0*/  IMAD.MOV.U32 R2, RZ, RZ, R14 ;  /* 0x000000ffff027224 */ /* 0x000fe200078e000e */
[----:B------:R-:W-:Y:S06]  /*18de0*/  BRA `(.L_x_10678) ;  /* 0xffffffb000d07947 */ /* 0x000fec000383ffff */
.L_x_10564:
[----:B0-----:R0:W1:Y:S02]  /*18df0*/  SYNCS.PHASECHK.TRANS64.TRYWAIT P0, [R17+URZ+0x2d820], R0 ;  /* 0x02d82000110075a7 */ /* 0x001064000800017f */
[----:B-1----:R-:W-:Y:S05]  /*18e00*/  @!P0 NANOSLEEP.SYNCS 0x989680 ;  /* 0x009896800000895d */ /* 0x002fea0003900000 */
[----:B------:R-:W1:Y:S02]  /*18e10*/  @!P0 SYNCS.PHASECHK.TRANS64 P0, [R17+URZ+0x2d820], R0 ;  /* 0x02d82000110085a7 */ /* 0x000e64000800007f */
[----:B-1----:R-:W-:Y:S05]  /*18e20*/  @!P0 BRA `(.L_x_10564) ;  /* 0xfffffffc00f08947 */ /* 0x002fea000383ffff */
[----:B------:R-:W-:Y:S05]  /*18e30*/  BRA `(.L_x_10679) ;  /* 0xffffffb400387947 */ /* 0x000fea000383ffff */
.L_x_10573:
[----:B-1----:R1:W2:Y:S02]  /*18e40*/  SYNCS.PHASECHK.TRANS64.TRYWAIT P0, [R3+URZ+0x2d840], R2 ;  /* 0x02d84002030075a7 */ /* 0x0022a4000800017f */
[----:B--2---:R-:W-:Y:S05]  /*18e50*/  @!P0 NANOSLEEP.SYNCS 0x989680 ;  /* 0x009896800000895d */ /* 0x004fea0003900000 */
[----:B------:R-:W2:Y:S02]  /*18e60*/  @!P0 SYNCS.PHASECHK.TRANS64 P0, [R3+URZ+0x2d840], R2 ;  /* 0x02d84002030085a7 */ /* 0x000ea4000800007f */
[----:B--2---:R-:W-:Y:S05]  /*18e70*/  @!P0 BRA `(.L_x_10573) ;  /* 0xfffffffc00f08947 */ /* 0x004fea000383ffff */
[----:B------:R-:W-:Y:S05]  /*18e80*/  BRA `(.L_x_10680) ;  /* 0xffffffb8001c7947 */ /* 0x000fea000383ffff */
.L_x_10580:
[----:B0-----:R0:W1:Y:S02]  /*18e90*/  SYNCS.PHASECHK.TRANS64.TRYWAIT P0, [R3+URZ+0x60], R2 ;  /* 0x00006002030075a7 */ /* 0x001064000800017f */
[----:B-1----:R-:W-:Y:S05]  /*18ea0*/  @!P0 NANOSLEEP.SYNCS 0x989680 ;  /* 0x009896800000895d */ /* 0x002fea0003900000 */
[----:B------:R-:W1:Y:S02]  /*18eb0*/  @!P0 SYNCS.PHASECHK.TRANS64 P0, [R3+URZ+0x60], R2 ;  /* 0x00006002030085a7 */ /* 0x000e64000800007f */
[----:B-1----:R-:W-:Y:S05]  /*18ec0*/  @!P0 BRA `(.L_x_10580) ;  /* 0xfffffffc00f08947 */ /* 0x002fea000383ffff */
[----:B------:R-:W-:Y:S05]  /*18ed0*/  BRA `(.L_x_10681) ;  /* 0xffffffbc00287947 */ /* 0x000fea000383ffff */
.L_x_10590:
[----:B-1----:R1:W2:Y:S02]  /*18ee0*/  SYNCS.PHASECHK.TRANS64.TRYWAIT P0, [R3+URZ+0x2d840], R2 ;  /* 0x02d84002030075a7 */ /* 0x0022a4000800017f */
[----:B--2---:R-:W-:Y:S05]  /*18ef0*/  @!P0 NANOSLEEP.SYNCS 0x989680 ;  /* 0x009896800000895d */ /* 0x004fea0003900000 */
[----:B------:R-:W2:Y:S02]  /*18f00*/  @!P0 SYNCS.PHASECHK.TRANS64 P0, [R3+URZ+0x2d840], R2 ;  /* 0x02d84002030085a7 */ /* 0x000ea4000800007f */
[----:B--2---:R-:W-:Y:S05]  /*18f10*/  @!P0 BRA `(.L_x_10590) ;  /* 0xfffffffc00f08947 */ /* 0x004fea000383ffff */
[----:B------:R-:W-:Y:S05]  /*18f20*/  BRA `(.L_x_10682) ;  /* 0xffffffc000dc7947 */ /* 0x000fea000383ffff */
.L_x_10597:
[----:B0-----:R0:W1:Y:S02]  /*18f30*/  SYNCS.PHASECHK.TRANS64.TRYWAIT P0, [R12+URZ+0x60], R28 ;  /* 0x0000601c0c0075a7 */ /* 0x001064000800017f */
[----:B-1----:R-:W-:Y:S05]  /*18f40*/  @!P0 NANOSLEEP.SYNCS 0x989680 ;  /* 0x009896800000895d */ /* 0x002fea0003900000 */
[----:B------:R-:W1:Y:S02]  /*18f50*/  @!P0 SYNCS.PHASECHK.TRANS64 P0, [R12+URZ+0x60], R28 ;  /* 0x0000601c0c0085a7 */ /* 0x000e64000800007f */
[----:B-1----:R-:W-:Y:S05]  /*18f60*/  @!P0 BRA `(.L_x_10597) ;  /* 0xfffffffc00f08947 */ /* 0x002fea000383ffff */
[----:B------:R-:W-:Y:S05]  /*18f70*/  BRA `(.L_x_10683) ;  /* 0xffffffc400e87947 */ /* 0x000fea000383ffff */
.L_x_10607:
[----:B-1----:R1:W2:Y:S02]  /*18f80*/  SYNCS.PHASECHK.TRANS64.TRYWAIT P0, [R2+URZ+0x2d840], R3 ;  /* 0x02d84003020075a7 */ /* 0x0022a4000800017f */
[----:B--2---:R-:W-:Y:S05]  /*18f90*/  @!P0 NANOSLEEP.SYNCS 0x989680 ;  /* 0x009896800000895d */ /* 0x004fea0003900000 */
[----:B------:R-:W2:Y:S02]  /*18fa0*/  @!P0 SYNCS.PHASECHK.TRANS64 P0, [R2+URZ+0x2d840], R3 ;  /* 0x02d84003020085a7 */ /* 0x000ea4000800007f */
[----:B--2---:R-:W-:Y:S05]  /*18fb0*/  @!P0 BRA `(.L_x_10607) ;  /* 0xfffffffc00f08947 */ /* 0x004fea000383ffff */
[----:B------:R-:W-:Y:S05]  /*18fc0*/  BRA `(.L_x_10684) ;  /* 0xffffffcc00707947 */ /* 0x000fea000383ffff */
.L_x_10614:
[----:B0-----:R0:W1:Y:S02]  /*18fd0*/  SYNCS.PHASECHK.TRANS64.TRYWAIT P0, [R7+URZ+0x60], R2 ;  /* 0x00006002070075a7 */ /* 0x001064000800017f */
[----:B-1----:R-:W-:Y:S05]  /*18fe0*/  @!P0 NANOSLEEP.SYNCS 0x989680 ;  /* 0x009896800000895d */ /* 0x002fea0003900000 */
[----:B------:R-:W1:Y:S02]  /*18ff0*/  @!P0 SYNCS.PHASECHK.TRANS64 P0, [R7+URZ+0x60], R2 ;  /* 0x00006002070085a7 */ /* 0x000e64000800007f */
[----:B-1----:R-:W-:Y:S05]  /*19000*/  @!P0 BRA `(.L_x_10614) ;  /* 0xfffffffc00f08947 */ /* 0x002fea000383ffff */
[----:B------:R-:W-:Y:S05]  /*19010*/  BRA `(.L_x_10685) ;  /* 0xffffffd000807947 */ /* 0x000fea000383ffff */
.L_x_10626:
[----:B0-----:R0:W1:Y:S02]  /*19020*/  SYNCS.PHASECHK.TRANS64.TRYWAIT P0, [R3+URZ+0x2d860], R0 ;  /* 0x02d86000030075a7 */ /* 0x001064000800017f */
[----:B-1----:R-:W-:Y:S05]  /*19030*/  @!P0 NANOSLEEP.SYNCS 0x989680 ;  /* 0x009896800000895d */ /* 0x002fea0003900000 */
[----:B------:R-:W1:Y:S02]  /*19040*/  @!P0 SYNCS.PHASECHK.TRANS64 P0, [R3+URZ+0x2d860], R0 ;  /* 0x02d86000030085a7 */ /* 0x000e64000800007f */
[----:B-1----:R-:W-:Y:S05]  /*19050*/  @!P0 BRA `(.L_x_10626) ;  /* 0xfffffffc00f08947 */ /* 0x002fea000383ffff */
[----:B------:R-:W-:Y:S05]  /*19060*/  BRA `(.L_x_10686) ;  /* 0xffffffd400f47947 */ /* 0x000fea000383ffff */
.L_x_10634:
[----:B------:R-:W-:Y:S01]  /*19070*/  BSSY B0, `(.L_x_10687) ;  /* 0x0000008000007945 */ /* 0x000fe20003800000 */
[----:B------:R-:W-:Y:S02]  /*19080*/  IMAD.MOV.U32 R13, RZ, RZ, R24 ;  /* 0x000000ffff0d7224 */ /* 0x000fe400078e0018 */
[----:B--2---:R-:W-:Y:S02]  /*19090*/  IMAD.MOV.U32 R12, RZ, RZ, RZ ;  /* 0x000000ffff0c7224 */ /* 0x004fe400078e00ff */
[----:B0-----:R-:W-:Y:S02]  /*190a0*/  IMAD.MOV.U32 R11, RZ, RZ, 0x1f ;  /* 0x0000001fff0b7424 */ /* 0x001fe400078e00ff */
[----:B------:R-:W-:-:S07]  /*190b0*/  IMAD.MOV.U32 R15, RZ, RZ, -0x1 ;  /* 0xffffffffff0f7424 */ /* 0x000fce00078e00ff */
[----:B-1----:R-:W-:Y:S05]  /*190c0*/  WARPSYNC.COLLECTIVE R15, `(.L_x_10688) ;  /* 0x000000000f087348 */ /* 0x002fea0003c00000 */
[----:B------:R0:W2:Y:S02]  /*190d0*/  SHFL.IDX P6, R14, R13, R12, R11 ;  /* 0x0000000c0d0e7389 */ /* 0x0000a400000c000b */
[----:B012---:R-:W-:Y:S01]  /*190e0*/  ENDCOLLECTIVE ;  /* 0x000000000000791b */ /* 0x007fe20003800000 */
.L_x_10688:
[----:B------:R-:W-:Y:S05]  /*190f0*/  BSYNC B0 ;  /* 0x0000000000007941 */ /* 0x000fea0003800000 */
.L_x_10687:
        /* <DEDUP_REMOVED lines=9> */
.L_x_10689:
[----:B------:R-:W-:Y:S02]  /*19190*/  ULDC UR4, c[0x0][0xc3c] ;  /* 0x00030f0000047ab9 */ /* 0x000fe40000000800 */
[----:B------:R-:W-:-:S13]  /*191a0*/  ISETP.GE.OR P1, PT, R9, UR4, !P0 ;  /* 0x0000000409007c0c */ /* 0x000fda000c726670 */
[----:B------:R-:W0:Y:S08]  /*191b0*/  @!P1 LDC.64 R2, c[0x0][0xc80] ;  /* 0x00032000ff029b82 */ /* 0x000e300000000a00 */
[----:B------:R-:W1:Y:S01]  /*191c0*/  @!P1 LDC.64 R4, c[0x0][0xc78] ;  /* 0x00031e00ff049b82 */ /* 0x000e620000000a00 */
[----:B------:R-:W-:Y:S01]  /*191d0*/  CS2R R24, SRZ ;  /* 0x0000000000187805 */ /* 0x000fe2000001ff00 */
[----:B------:R-:W-:-:S02]  /*191e0*/  IMAD.MOV.U32 R11, RZ, RZ, RZ ;  /* 0x000000ffff0b7224 */ /* 0x000fc400078e00ff */
[----:B------:R-:W-:Y:S02]  /*191f0*/  IMAD.MOV.U32 R6, RZ, RZ, R14 ;  /* 0x000000ffff067224 */ /* 0x000fe400078e000e */
        /* <DEDUP_REMOVED lines=16> */
.L_x_10690:
[----:B------:R-:W-:Y:S01]  /*19300*/  IMAD.MOV.U32 R12, RZ, RZ, 0x2 ;  /* 0x00000002ff0c7424 */ /* 0x000fe200078e00ff */
[----:B------:R-:W-:-:S05]  /*19310*/  SEL R4, R14, RZ, P1 ;  /* 0x000000ff0e047207 */ /* 0x000fca0000800000 */
[----:B------:R-:W-:-:S04]  /*19320*/  IMAD.IADD R4, R13, 0x1, R4 ;  /* 0x000000010d047824 */ /* 0x000fc800078e0204 */
[----:B------:R-:W-:-:S07]  /*19330*/  IMAD.MOV.U32 R13, RZ, RZ, R4 ;  /* 0x000000ffff0d7224 */ /* 0x000fce00078e0004 */
[----:B------:R-:W-:Y:S05]  /*19340*/  WARPSYNC.COLLECTIVE R15, `(.L_x_10691) ;  /* 0x000000000f087348 */ /* 0x000fea0003c00000 */
[----:B------:R0:W1:Y:S02]  /*19350*/  SHFL.UP P6, R14, R13, R12, R11 ;  /* 0x0400000c0d0e7389 */ /* 0x00006400000c000b */
[----:B01----:R-:W-:Y:S01]  /*19360*/  ENDCOLLECTIVE ;  /* 0x000000000000791b */ /* 0x003fe20003800000 */
.L_x_10691:
[----:B------:R-:W-:Y:S01]  /*19370*/  IMAD.MOV.U32 R12, RZ, RZ, 0x4 ;  /* 0x00000004ff0c7424 */ /* 0x000fe200078e00ff */
[----:B------:R-:W-:-:S05]  /*19380*/  SEL R3, R14, RZ, P2 ;  /* 0x000000ff0e037207 */ /* 0x000fca0001000000 */
[----:B------:R-:W-:-:S04]  /*19390*/  IMAD.IADD R2, R4, 0x1, R3 ;  /* 0x0000000104027824 */ /* 0x000fc800078e0203 */
[----:B------:R-:W-:-:S07]  /*193a0*/  IMAD.MOV.U32 R13, RZ, RZ, R2 ;  /* 0x000000ffff0d7224 */ /* 0x000fce00078e0002 */
[----:B------:R-:W-:Y:S05]  /*193b0*/  WARPSYNC.COLLECTIVE R15, `(.L_x_10692) ;  /* 0x000000000f087348 */ /* 0x000fea0003c00000 */
[----:B------:R0:W1:Y:S02]  /*193c0*/  SHFL.UP P6, R14, R13, R12, R11 ;  /* 0x0400000c0d0e7389 */ /* 0x00006400000c000b */
[----:B01----:R-:W-:Y:S01]  /*193d0*/  ENDCOLLECTIVE ;  /* 0x000000000000791b */ /* 0x003fe20003800000 */
.L_x_10692:
[----:B------:R-:W-:Y:S01]  /*193e0*/  IMAD.MOV.U32 R12, RZ, RZ, 0x8 ;  /* 0x00000008ff0c7424 */ /* 0x000fe200078e00ff */
[----:B------:R-:W-:-:S05]  /*193f0*/  SEL R3, R14, RZ, P3 ;  /* 0x000000ff0e037207 */ /* 0x000fca0001800000 */
[----:B------:R-:W-:-:S04]  /*19400*/  IMAD.IADD R3, R2, 0x1, R3 ;  /* 0x0000000102037824 */ /* 0x000fc800078e0203 */
[----:B------:R-:W-:-:S07]  /*19410*/  IMAD.MOV.U32 R13, RZ, RZ, R3 ;  /* 0x000000ffff0d7224 */ /* 0x000fce00078e0003 */
[----:B------:R-:W-:Y:S05]  /*19420*/  WARPSYNC.COLLECTIVE R15, `(.L_x_10693) ;  /* 0x000000000f087348 */ /* 0x000fea0003c00000 */
[----:B------:R0:W1:Y:S02]  /*19430*/  SHFL.UP P6, R14, R13, R12, R11 ;  /* 0x0400000c0d0e7389 */ /* 0x00006400000c000b */
[----:B01----:R-:W-:Y:S01]  /*19440*/  ENDCOLLECTIVE ;  /* 0x000000000000791b */ /* 0x003fe20003800000 */
.L_x_10693:
[----:B------:R-:W-:Y:S01]  /*19450*/  IMAD.MOV.U32 R12, RZ, RZ, 0x10 ;  /* 0x00000010ff0c7424 */ /* 0x000fe200078e00ff */
[----:B------:R-:W-:-:S05]  /*19460*/  SEL R4, R14, RZ, P4 ;  /* 0x000000ff0e047207 */ /* 0x000fca0002000000 */
[----:B------:R-:W-:-:S04]  /*19470*/  IMAD.IADD R4, R3, 0x1, R4 ;  /* 0x0000000103047824 */ /* 0x000fc800078e0204 */
[----:B------:R-:W-:-:S07]  /*19480*/  IMAD.MOV.U32 R13, RZ, RZ, R4 ;  /* 0x000000ffff0d7224 */ /* 0x000fce00078e0004 */
[----:B------:R-:W-:Y:S05]  /*19490*/  WARPSYNC.COLLECTIVE R15, `(.L_x_10694) ;  /* 0x000000000f087348 */ /* 0x000fea0003c00000 */
[----:B------:R0:W1:Y:S02]  /*194a0*/  SHFL.UP P6, R14, R13, R12, R11 ;  /* 0x0400000c0d0e7389 */ /* 0x00006400000c000b */
[----:B01----:R-:W-:Y:S01]  /*194b0*/  ENDCOLLECTIVE ;  /* 0x000000000000791b */ /* 0x003fe20003800000 */
.L_x_10694:
        /* <DEDUP_REMOVED lines=8> */
.L_x_10695:
[----:B------:R-:W-:Y:S05]  /*19540*/  BRA `(.L_x_10696) ;  /* 0xffffffd800a87947 */ /* 0x000fea000383ffff */
.L_x_10637:
[----:B------:R-:W-:Y:S01]  /*19550*/  BSSY B0, `(.L_x_10697) ;  /* 0x0000007000007945 */ /* 0x000fe20003800000 */
[----:B--2---:R-:W-:Y:S02]  /*19560*/  IMAD.MOV.U32 R12, RZ, RZ, 0x1 ;  /* 0x00000001ff0c7424 */ /* 0x004fe400078e00ff */
[----:B------:R-:W-:Y:S02]  /*19570*/  IMAD.MOV.U32 R11, RZ, RZ, RZ ;  /* 0x000000ffff0b7224 */ /* 0x000fe400078e00ff */
[----:B------:R-:W-:-:S07]  /*19580*/  IMAD.MOV.U32 R15, RZ, RZ, -0x1 ;  /* 0xffffffffff0f7424 */ /* 0x000fce00078e00ff */
[----:B------:R-:W-:Y:S05]  /*19590*/  WARPSYNC.COLLECTIVE R15, `(.L_x_10698) ;  /* 0x000000000f087348 */ /* 0x000fea0003c00000 */
[----:B------:R0:W1:Y:S02]  /*195a0*/  SHFL.UP P6, R14, R13, R12, R11 ;  /* 0x0400000c0d0e7389 */ /* 0x00006400000c000b */
[----:B01----:R-:W-:Y:S01]  /*195b0*/  ENDCOLLECTIVE ;  /* 0x000000000000791b */ /* 0x003fe20003800000 */
.L_x_10698:
[----:B------:R-:W-:Y:S05]  /*195c0*/  BSYNC B0 ;  /* 0x0000000000007941 */ /* 0x000fea0003800000 */
.L_x_10697:
        /* <DEDUP_REMOVED lines=8> */
.L_x_10699:
[----:B------:R-:W-:Y:S01]  /*19650*/  IMAD.MOV.U32 R12, RZ, RZ, 0x4 ;  /* 0x00000004ff0c7424 */ /* 0x000fe200078e00ff */
[----:B------:R-:W-:-:S05]  /*19660*/  SEL R2, R14, RZ, P2 ;  /* 0x000000ff0e027207 */ /* 0x000fca0001000000 */
[----:B------:R-:W-:-:S04]  /*19670*/  IMAD.IADD R2, R13, 0x1, R2 ;  /* 0x000000010d027824 */ /* 0x000fc800078e0202 */
[----:B------:R-:W-:-:S07]  /*19680*/  IMAD.MOV.U32 R13, RZ, RZ, R2 ;  /* 0x000000ffff0d7224 */ /* 0x000fce00078e0002 */
[----:B------:R-:W-:Y:S05]  /*19690*/  WARPSYNC.COLLECTIVE R15, `(.L_x_10700) ;  /* 0x000000000f087348 */ /* 0x000fea0003c00000 */
[----:B------:R0:W1:Y:S02]  /*196a0*/  SHFL.UP P6, R14, R13, R12, R11 ;  /* 0x0400000c0d0e7389 */ /* 0x00006400000c000b */
[----:B01----:R-:W-:Y:S01]  /*196b0*/  ENDCOLLECTIVE ;  /* 0x000000000000791b */ /* 0x003fe20003800000 */
.L_x_10700:
[----:B------:R-:W-:Y:S01]  /*196c0*/  IMAD.MOV.U32 R12, RZ, RZ, 0x8 ;  /* 0x00000008ff0c7424 */ /* 0x000fe200078e00ff */
[----:B------:R-:W-:-:S05]  /*196d0*/  SEL R3, R14, RZ, P3 ;  /* 0x000000ff0e037207 */ /* 0x000fca0001800000 */
[----:B------:R-:W-:-:S04]  /*196e0*/  IMAD.IADD R3, R2, 0x1, R3 ;  /* 0x0000000102037824 */ /* 0x000fc800078e0203 */
[----:B------:R-:W-:-:S07]  /*196f0*/  IMAD.MOV.U32 R13, RZ, RZ, R3 ;  /* 0x000000ffff0d7224 */ /* 0x000fce00078e0003 */
[----:B------:R-:W-:Y:S05]  /*19700*/  WARPSYNC.COLLECTIVE R15, `(.L_x_10701) ;  /* 0x000000000f087348 */ /* 0x000fea0003c00000 */
[----:B------:R0:W1:Y:S02]  /*19710*/  SHFL.UP P6, R14, R13, R12, R11 ;  /* 0x0400000c0d0e7389 */ /* 0x00006400000c000b */
[----:B01----:R-:W-:Y:S01]  /*19720*/  ENDCOLLECTIVE ;  /* 0x000000000000791b */ /* 0x003fe20003800000 */
.L_x_10701:
[----:B------:R-:W-:Y:S01]  /*19730*/  IMAD.MOV.U32 R12, RZ, RZ, 0x10 ;  /* 0x00000010ff0c7424 */ /* 0x000fe200078e00ff */
[----:B------:R-:W-:-:S05]  /*19740*/  SEL R4, R14, RZ, P4 ;  /* 0x000000ff0e047207 */ /* 0x000fca0002000000 */
[----:B------:R-:W-:-:S04]  /*19750*/  IMAD.IADD R4, R3, 0x1, R4 ;  /* 0x0000000103047824 */ /* 0x000fc800078e0204 */
[----:B------:R-:W-:-:S07]  /*19760*/  IMAD.MOV.U32 R13, RZ, RZ, R4 ;  /* 0x000000ffff0d7224 */ /* 0x000fce00078e0004 */
[----:B------:R-:W-:Y:S05]  /*19770*/  WARPSYNC.COLLECTIVE R15, `(.L_x_10702) ;  /* 0x000000000f087348 */ /* 0x000fea0003c00000 */
[----:B------:R0:W1:Y:S02]  /*19780*/  SHFL.UP P6, R14, R13, R12, R11 ;  /* 0x0400000c0d0e7389 */ /* 0x00006400000c000b */
[----:B01----:R-:W-:Y:S01]  /*19790*/  ENDCOLLECTIVE ;  /* 0x000000000000791b */ /* 0x003fe20003800000 */
.L_x_10702:
        /* <DEDUP_REMOVED lines=8> */
.L_x_10703:
[----:B------:R-:W-:Y:S05]  /*19820*/  BRA `(.L_x_10704) ;  /* 0xffffffd800947947 */ /* 0x000fea000383ffff */
.L_x_10639:
[----:B------:R-:W-:Y:S01]  /*19830*/  BSSY B0, `(.L_x_10705) ;  /* 0x0000006000007945 */ /* 0x000fe20003800000 */
[----:B------:R-:W-:Y:S01]  /*19840*/  PLOP3.LUT P6, PT, P6, PT, PT, 0x8, 0x0 ;  /* 0x000000000000781c */ /* 0x000fe200037ce170 */
[----:B------:R-:W-:-:S12]  /*19850*/  IMAD.MOV.U32 R15, RZ, RZ, -0x1 ;  /* 0xffffffffff0f7424 */ /* 0x000fd800078e00ff */
[----:B0-2---:R-:W-:Y:S05]  /*19860*/  WARPSYNC.COLLECTIVE R15, `(.L_x_10706) ;  /* 0x000000000f087348 */ /* 0x005fea0003c00000 */
[----:B------:R-:W-:Y:S01]  /*19870*/  VOTE.ANY R14, PT, P6 ;  /* 0x00000000000e7806 */ /* 0x000fe200030e0100 */
[----:B0-2---:R-:W-:Y:S06]  /*19880*/  ENDCOLLECTIVE ;  /* 0x000000000000791b */ /* 0x005fec0003800000 */
.L_x_10706:
[----:B------:R-:W-:Y:S05]  /*19890*/  BSYNC B0 ;  /* 0x0000000000007941 */ /* 0x000fea0003800000 */
.L_x_10705:
[----:B------:R-:W-:Y:S02]  /*198a0*/  IMAD.MOV.U32 R3, RZ, RZ, R14 ;  /* 0x000000ffff037224 */ /* 0x000fe400078e000e */
[----:B------:R-:W-:Y:S02]  /*198b0*/  IMAD.MOV.U32 R13, RZ, RZ, R25 ;  /* 0x000000ffff0d7224 */ /* 0x000fe400078e0019 */
[----:B------:R-:W0:Y:S01]  /*198c0*/  POPC R7, R3 ;  /* 0x0000000300077309 */ /* 0x000e220000000000 */
[----:B------:R-:W-:Y:S02]  /*198d0*/  IMAD.MOV.U32 R11, RZ, RZ, 0x1f ;  /* 0x0000001fff0b7424 */ /* 0x000fe400078e00ff */
[----:B------:R-:W-:Y:S02]  /*198e0*/  IMAD.MOV.U32 R15, RZ, RZ, -0x1 ;  /* 0xffffffffff0f7424 */ /* 0x000fe400078e00ff */
[----:B0-----:R-:W-:Y:S02]  /*198f0*/  IMAD.MOV.U32 R12, RZ, RZ, R7 ;  /* 0x000000ffff0c7224 */ /* 0x001fe400078e0007 */
[----:B------:R-:W-:-:S07]  /*19900*/  IMAD.IADD R27, R7, 0x1, R27 ;  /* 0x00000001071b7824 */ /* 0x000fce00078e021b */
[----:B------:R-:W-:Y:S05]  /*19910*/  WARPSYNC.COLLECTIVE R15, `(.L_x_10707) ;  /* 0x000000000f087348 */ /* 0x000fea0003c00000 */
[----:B------:R0:W1:Y:S02]  /*19920*/  SHFL.IDX P6, R14, R13, R12, R11 ;  /* 0x0000000c0d0e7389 */ /* 0x00006400000c000b */
[----:B01----:R-:W-:Y:S01]  /*19930*/  ENDCOLLECTIVE ;  /* 0x000000000000791b */ /* 0x003fe20003800000 */
.L_x_10707:
[----:B------:R-:W-:Y:S02]  /*19940*/  IMAD.MOV.U32 R13, RZ, RZ, R5 ;  /* 0x000000ffff0d7224 */ /* 0x000fe400078e0005 */
[----:B------:R-:W-:-:S07]  /*19950*/  IMAD.MOV.U32 R25, RZ, RZ, R14 ;  /* 0x000000ffff197224 */ /* 0x000fce00078e000e */
[----:B------:R-:W-:Y:S05]  /*19960*/  WARPSYNC.COLLECTIVE R15, `(.L_x_10708) ;  /* 0x000000000f087348 */ /* 0x000fea0003c00000 */
[----:B------:R0:W1:Y:S02]  /*19970*/  SHFL.IDX P6, R14, R13, R12, R11 ;  /* 0x0000000c0d0e7389 */ /* 0x00006400000c000b */
[----:B01----:R-:W-:Y:S01]  /*19980*/  ENDCOLLECTIVE ;  /* 0x000000000000791b */ /* 0x003fe20003800000 */
.L_x_10708:
[----:B------:R-:W-:Y:S01]  /*19990*/  IMAD.MOV.U32 R5, RZ, RZ, R14 ;  /* 0x000000ffff057224 */ /* 0x000fe200078e000e */
[----:B------:R-:W-:Y:S06]  /*199a0*/  BRA `(.L_x_10709) ;  /* 0xffffffd800747947 */ /* 0x000fec000383ffff */
.L_x_10641:
[----:B------:R-:W-:Y:S01]  /*199b0*/  BSSY B0, `(.L_x_10710) ;  /* 0x0000007000007945 */ /* 0x000fe20003800000 */
[----:B------:R-:W-:Y:S02]  /*199c0*/  IMAD.MOV.U32 R13, RZ, RZ, R2 ;  /* 0x000000ffff0d7224 */ /* 0x000fe400078e0002 */
[----:B------:R-:W-:Y:S02]  /*199d0*/  IMAD.MOV.U32 R11, RZ, RZ, 0x1f ;  /* 0x0000001fff0b7424 */ /* 0x000fe400078e00ff */
[----:B------:R-:W-:-:S07]  /*199e0*/  IMAD.MOV.U32 R15, RZ, RZ, -0x1 ;  /* 0xffffffffff0f7424 */ /* 0x000fce00078e00ff */
[----:B01-34-:R-:W-:Y:S05]  /*199f0*/  WARPSYNC.COLLECTIVE R15, `(.L_x_10711) ;  /* 0x000000000f087348 */ /* 0x01bfea0003c00000 */
[----:B------:R2:W0:Y:S02]  /*19a00*/  SHFL.IDX P6, R14, R13, R12, R11 ;  /* 0x0000000c0d0e7389 */ /* 0x00042400000c000b */
[----:B01234-:R-:W-:Y:S01]  /*19a10*/  ENDCOLLECTIVE ;  /* 0x000000000000791b */ /* 0x01ffe20003800000 */
.L_x_10711:
[----:B------:R-:W-:Y:S05]  /*19a20*/  BSYNC B0 ;  /* 0x0000000000007941 */ /* 0x000fea0003800000 */
.L_x_10710:
[----:B------:R-:W-:Y:S01]  /*19a30*/  IMAD.MOV.U32 R24, RZ, RZ, R14 ;  /* 0x000000ffff187224 */ /* 0x000fe200078e000e */
[----:B------:R-:W-:Y:S06]  /*19a40*/  BRA `(.L_x_10640) ;  /* 0xffffffd800647947 */ /* 0x000fec000383ffff */
.L_x_10647:
[----:B0-----:R0:W2:Y:S02]  /*19a50*/  SYNCS.PHASECHK.TRANS64.TRYWAIT P0, [R9+URZ+0x2d820], R0 ;  /* 0x02d82000090075a7 */ /* 0x0010a4000800017f */
[----:B--2---:R-:W-:Y:S05]  /*19a60*/  @!P0 NANOSLEEP.SYNCS 0x989680 ;  /* 0x009896800000895d */ /* 0x004fea0003900000 */
[----:B------:R-:W2:Y:S02]  /*19a70*/  @!P0 SYNCS.PHASECHK.TRANS64 P0, [R9+URZ+0x2d820], R0 ;  /* 0x02d82000090085a7 */ /* 0x000ea4000800007f */
[----:B--2---:R-:W-:Y:S05]  /*19a80*/  @!P0 BRA `(.L_x_10647) ;  /* 0xfffffffc00f08947 */ /* 0x004fea000383ffff */
[----:B------:R-:W-:Y:S05]  /*19a90*/  BRA `(.L_x_10712) ;  /* 0xffffffe000bc7947 */ /* 0x000fea000383ffff */
.L_x_10648:
        /* <DEDUP_REMOVED lines=8> */
[----:B01-3--:R-:W-:Y:S05]  /*19b20*/  WARPSYNC.COLLECTIVE R15, `(.L_x_10714) ;  /* 0x000000000f087348 */ /* 0x00bfea0003c00000 */
[----:B------:R2:W4:Y:S02]  /*19b30*/  SHFL.IDX P6, R14, R13, R12, R11 ;  /* 0x0000000c0d0e7389 */ /* 0x00052400000c000b */
[----:B01234-:R-:W-:Y:S01]  /*19b40*/  ENDCOLLECTIVE ;  /* 0x000000000000791b */ /* 0x01ffe20003800000 */
.L_x_10714:
[----:B------:R-:W-:Y:S05]  /*19b50*/  BSYNC B0 ;  /* 0x0000000000007941 */ /* 0x000fea0003800000 */
.L_x_10713:
[----:B------:R-:W-:Y:S05]  /*19b60*/  BRA `(.L_x_10715) ;  /* 0xffffffe000a47947 */ /* 0x000fea000383ffff */
.L_x_10651:
[----:B------:R-:W-:Y:S01]  /*19b70*/  BSSY B1, `(.L_x_10716) ;  /* 0x0000006000017945 */ /* 0x000fe20003800000 */
[----:B------:R-:W-:-:S07]  /*19b80*/  IMAD.MOV.U32 R15, RZ, RZ, -0x1 ;  /* 0xffffffffff0f7424 */ /* 0x000fce00078e00ff */
[----:B01-3--:R-:W-:Y:S05]  /*19b90*/  WARPSYNC.COLLECTIVE R15, `(.L_x_10717) ;  /* 0x000000000f0c7348 */ /* 0x00bfea0003c00000 */
[----:B------:R-:W-:Y:S02]  /*19ba0*/  ELECT P6, UR62, PT ;  /* 0x00000000003e782f */ /* 0x000fe400038c0000 */
[----:B------:R-:W-:Y:S01]  /*19bb0*/  MOV R14, UR62 ;  /* 0x0000003e000e7c02 */ /* 0x000fe20008000f00 */
[----:B01-3--:R-:W-:Y:S10]  /*19bc0*/  ENDCOLLECTIVE ;  /* 0x000000000000791b */ /* 0x00bff40003800000 */
.L_x_10717:
[----:B------:R-:W-:Y:S05]  /*19bd0*/  BSYNC B1 ;  /* 0x0000000000017941 */ /* 0x000fea0003800000 */
.L_x_10716:
[----:B------:R-:W-:Y:S05]  /*19be0*/  BRA `(.L_x_10718) ;  /* 0xffffffe0009c7947 */ /* 0x000fea000383ffff */
.L_x_10653:
[----:B0-----:R0:W1:Y:S02]  /*19bf0*/  SYNCS.PHASECHK.TRANS64.TRYWAIT P0, [R7+URZ], R2 ;  /* 0x00000002070075a7 */ /* 0x001064000800017f */
[----:B-1----:R-:W-:Y:S05]  /*19c00*/  @!P0 NANOSLEEP.SYNCS 0x989680 ;  /* 0x009896800000895d */ /* 0x002fea0003900000 */
[----:B------:R-:W1:Y:S02]  /*19c10*/  @!P0 SYNCS.PHASECHK.TRANS64 P0, [R7+URZ], R2 ;  /* 0x00000002070085a7 */ /* 0x000e64000800007f */
[----:B-1----:R-:W-:Y:S05]  /*19c20*/  @!P0 BRA `(.L_x_10653) ;  /* 0xfffffffc00f08947 */ /* 0x002fea000383ffff */
[----:B------:R-:W-:Y:S05]  /*19c30*/  BRA `(.L_x_10719) ;  /* 0xffffffe000d07947 */ /* 0x000fea000383ffff */
.L_x_10654:
[----:B-1----:R1:W2:Y:S02]  /*19c40*/  SYNCS.PHASECHK.TRANS64.TRYWAIT P0, [R3+URZ], R0 ;  /* 0x00000000030075a7 */ /* 0x0022a4000800017f */
[----:B--2---:R-:W-:Y:S05]  /*19c50*/  @!P0 NANOSLEEP.SYNCS 0x989680 ;  /* 0x009896800000895d */ /* 0x004fea0003900000 */
[----:B------:R-:W2:Y:S02]  /*19c60*/  @!P0 SYNCS.PHASECHK.TRANS64 P0, [R3+URZ], R0 ;  /* 0x00000000030085a7 */ /* 0x000ea4000800007f */
[----:B--2---:R-:W-:Y:S05]  /*19c70*/  @!P0 BRA `(.L_x_10654) ;  /* 0xfffffffc00f08947 */ /* 0x004fea000383ffff */
[----:B------:R-:W-:Y:S05]  /*19c80*/  BRA `(.L_x_10720) ;  /* 0xffffffe000c47947 */ /* 0x000fea000383ffff */
.L_x_10656:
[----:B-1----:R1:W2:Y:S02]  /*19c90*/  SYNCS.PHASECHK.TRANS64.TRYWAIT P0, [R5+URZ], R2 ;  /* 0x00000002050075a7 */ /* 0x0022a4000800017f */
[----:B--2---:R-:W-:Y:S05]  /*19ca0*/  @!P0 NANOSLEEP.SYNCS 0x989680 ;  /* 0x009896800000895d */ /* 0x004fea0003900000 */
[----:B------:R-:W2:Y:S02]  /*19cb0*/  @!P0 SYNCS.PHASECHK.TRANS64 P0, [R5+URZ], R2 ;  /* 0x00000002050085a7 */ /* 0x000ea4000800007f */
[----:B--2---:R-:W-:Y:S05]  /*19cc0*/  @!P0 BRA `(.L_x_10656) ;  /* 0xfffffffc00f08947 */ /* 0x004fea000383ffff */
[----:B------:R-:W-:Y:S05]  /*19cd0*/  BRA `(.L_x_10721) ;  /* 0xffffffe000c87947 */ /* 0x000fea000383ffff */
.L_x_10722:
        /* <DEDUP_REMOVED lines=10> */
.L_x_14870:


//--------------------- .text._ZN7cutlass13device_kernelIN5flash11enable_sm90INS1_16FlashAttnFwdSm90INS1_25CollectiveMainloopFwdSm90ILi2EN4cute5tupleIJNS5_1CILi1EEES8_S8_EEENS6_IJNS7_ILi192EEENS7_ILi128EEENS7_ILi96EEEEEELi96ENS_6half_tEfNS_4arch4Sm90ELb0ELb1ELb0ELb1ELb0ELb1ELb0ELb0ELb1ELb1ELb1ELb0EEENS1_21CollectiveEpilogueFwdINS6_IJSA_SC_SB_EEES9_SE_SG_Li384ELb1ELb1ELb1ELb0EEENS1_36VarlenDynamicPersistentTileSchedulerILi192ELi128ELi384ELi128ELb1ELb1ELb1ELb1ELb0ELb1EEEEEEEEEvNT_6ParamsE --------------------------
	.section	.text._ZN7cutlass13device_kernelIN5flash11enable_sm90INS1_16FlashAttnFwdSm90INS1_25CollectiveMainloopFwdSm90ILi2EN4cute5tupleIJNS5_1CILi1EEES8_S8_EEENS6_IJNS7_ILi192EEENS7_ILi128EEENS7_ILi96EEEEEELi96ENS_6half_tEfNS_4arch4Sm90ELb0ELb1ELb0ELb1ELb0ELb1ELb0ELb0ELb1ELb1ELb1ELb0EEENS1_21CollectiveEpilogueFwdINS6_IJSA_SC_SB_EEES9_SE_SG_Li384ELb1ELb1ELb1ELb0EEENS1_36VarlenDynamicPersistentTileSchedulerILi192ELi128ELi384ELi128ELb1ELb1ELb1ELb1ELb0ELb1EEEEEEEEEvNT_6ParamsE,"ax",@progbits
	.align	128
.text._ZN7cutlass13device_kernelIN5flash11enable_sm90INS1_16FlashAttnFwdSm90INS1_25CollectiveMainloopFwdSm90ILi2EN4cute5tupleIJNS5_1CILi1EEES8_S8_EEENS6_IJNS7_ILi192EEENS7_ILi128EEENS7_ILi96EEEEEELi96ENS_6half_tEfNS_4arch4Sm90ELb0ELb1ELb0ELb1ELb0ELb1ELb0ELb0ELb1ELb1ELb1ELb0EEENS1_21CollectiveEpilogueFwdINS6_IJSA_SC_SB_EEES9_SE_SG_Li384ELb1ELb1ELb1ELb0EEENS1_36VarlenDynamicPersistentTileSchedulerILi192ELi128ELi384ELi128ELb1ELb1ELb1ELb1ELb0ELb1EEEEEEEEEvNT_6ParamsE:
        .type           _ZN7cutlass13device_kernelIN5flash11enable_sm90INS1_16FlashAttnFwdSm90INS1_25CollectiveMainloopFwdSm90ILi2EN4cute5tupleIJNS5_1CILi1EEES8_S8_EEENS6_IJNS7_ILi192EEENS7_ILi128EEENS7_ILi96EEEEEELi96ENS_6half_tEfNS_4arch4Sm90ELb0ELb1ELb0ELb1ELb0ELb1ELb0ELb0ELb1ELb1ELb1ELb0EEENS1_21CollectiveEpilogueFwdINS6_IJSA_SC_SB_EEES9_SE_SG_Li384ELb1ELb1ELb1ELb0EEENS1_36VarlenDynamicPersistentTileSchedulerILi192ELi128ELi384ELi128ELb1ELb1ELb1ELb1ELb0ELb1EEEEEEEEEvNT_6ParamsE,@function
        .size           _ZN7cutlass13device_kernelIN5flash11enable_sm90INS1_16FlashAttnFwdSm90INS1_25CollectiveMainloopFwdSm90ILi2EN4cute5tupleIJNS5_1CILi1EEES8_S8_EEENS6_IJNS7_ILi192EEENS7_ILi128EEENS7_ILi96EEEEEELi96ENS_6half_tEfNS_4arch4Sm90ELb0ELb1ELb0ELb1ELb0ELb1ELb0ELb0ELb1ELb1ELb1ELb0EEENS1_21CollectiveEpilogueFwdINS6_IJSA_SC_SB_EEES9_SE_SG_Li384ELb1ELb1ELb1ELb0EEENS1_36VarlenDynamicPersistentTileSchedulerILi192ELi128ELi384ELi128ELb1ELb1ELb1ELb1ELb0ELb1EEEEEEEEEvNT_6ParamsE,(.L_x_14871 - _ZN7cutlass13device_kernelIN5flash11enable_sm90INS1_16FlashAttnFwdSm90INS1_25CollectiveMainloopFwdSm90ILi2EN4cute5tupleIJNS5_1CILi1EEES8_S8_EEENS6_IJNS7_ILi192EEENS7_ILi128EEENS7_ILi96EEEEEELi96ENS_6half_tEfNS_4arch4Sm90ELb0ELb1ELb0ELb1ELb0ELb1ELb0ELb0ELb1ELb1ELb1ELb0EEENS1_21CollectiveEpilogueFwdINS6_IJSA_SC_SB_EEES9_SE_SG_Li384ELb1ELb1ELb1ELb0EEENS1_36VarlenDynamicPersistentTileSchedulerILi192ELi128ELi384ELi128ELb1ELb1ELb1ELb1ELb0ELb1EEEEEEEEEvNT_6ParamsE)
        .other          _ZN7cutlass13device_kernelIN5flash11enable_sm90INS1_16FlashAttnFwdSm90INS1_25CollectiveMainloopFwdSm90ILi2EN4cute5tupleIJNS5_1CILi1EEES8_S8_EEENS6_IJNS7_ILi192EEENS7_ILi128EEENS7_ILi96EEEEEELi96ENS_6half_tEfNS_4arch4Sm90ELb0ELb1ELb0ELb1ELb0ELb1ELb0ELb0ELb1ELb1ELb1ELb0EEENS1_21CollectiveEpilogueFwdINS6_IJSA_SC_SB_EEES9_SE_SG_Li384ELb1ELb1ELb1ELb0EEENS1_36VarlenDynamicPersistentTileSchedulerILi192ELi128ELi384ELi128ELb1ELb1ELb1ELb1ELb0ELb1EEEEEEEEEvNT_6ParamsE,@"STO_CUDA_ENTRY STV_DEFAULT"
_ZN7cutlass13device_kernelIN5flash11enable_sm90INS1_16FlashAttnFwdSm90INS1_25CollectiveMainloopFwdSm90ILi2EN4cute5tupleIJNS5_1CILi1EEES8_S8_EEENS6_IJNS7_ILi192EEENS7_ILi128EEENS7_ILi96EEEEEELi96ENS_6half_tEfNS_4arch4Sm90ELb0ELb1ELb0ELb1ELb0ELb1ELb0ELb0ELb1ELb1ELb1ELb0EEENS1_21CollectiveEpilogueFwdINS6_IJSA_SC_SB_EEES9_SE_SG_Li384ELb1ELb1ELb1ELb0EEENS1_36VarlenDynamicPersistentTileSchedulerILi192ELi128ELi384ELi128ELb1ELb1ELb1ELb1ELb0ELb1EEEEEEEEEvNT_6ParamsE:
        /* <DEDUP_REMOVED lines=24> */
.L_x_10724:
[----:B------:R-:W-:Y:S05]  /*0180*/  BSYNC B0 ;  /* 0x0000000000007941 */ /* 0x000fea0003800000 */
.L_x_10723:
        /* <DEDUP_REMOVED lines=41> */
.L_x_10725:
        /* <DEDUP_REMOVED lines=22> */
.L_x_10726:
        /* <DEDUP_REMOVED lines=18> */
.L_x_10727:
        /* <DEDUP_REMOVED lines=22> */
.L_x_10728:
        /* <DEDUP_REMOVED lines=22> */
.L_x_10729:
        /* <DEDUP_REMOVED lines=8> */
.L_x_10732:
        /* <DEDUP_REMOVED lines=21> */
[----:B------:R-:W0:Y:S01]  /*0b30*/  S2R R0, SR_TID.X ;  /* 0x0000000000007919 */ /* 0x000e220000002100 */
[----:B------:R-:W-:Y:S01]  /*0b40*/  IMAD.MOV.U32 R141, RZ, RZ, 0x40 ;  /* 0x00000040ff8d7424 */ /* 0x000fe200078e00ff */
[----:B------:R-:W-:Y:S01]  /*0b50*/  R2UR UR38, R2 ;  /* 0x00000000022672ca */ /* 0x000fe200000e0000 */
[----:B------:R-:W-:Y:S01]  /*0b60*/  IMAD.MOV.U32 R156, RZ, RZ, RZ ;  /* 0x000000ffff9c7224 */ /* 0x000fe200078e00ff */
[----:B------:R-:W-:Y:S01]  /*0b70*/  ULOP3.LUT UR37, UR36, 0x1, URZ, 0xfc, !UPT ;  /* 0x0000000124257892 */ /* 0x000fe2000f8efc3f */
[----:B------:R-:W-:-:S10]  /*0b80*/  IMAD.MOV.U32 R19, RZ, RZ, RZ ;  /* 0x000000ffff137224 */ /* 0x000fd400078e00ff */
[----:B------:R-:W-:Y:S01]  /*0b90*/  UIADD3 UR38, UR38, 0xc400, URZ ;  /* 0x0000c40026267890 */ /* 0x000fe2000fffe03f */
[----:B0-----:R-:W-:-:S05]  /*0ba0*/  VIADD R0, R0, 0xffffff80 ;  /* 0xffffff8000007836 */ /* 0x001fca0000000000 */
[----:B------:R-:W-:Y:S02]  /*0bb0*/  SHF.R.S32.HI R3, RZ, 0x1f, R0 ;  /* 0x0000001fff037819 */ /* 0x000fe40000011400 */
[-C--:B------:R-:W-:Y:S02]  /*0bc0*/  LEA.HI R9, R0, R0.reuse, RZ, 0x1 ;  /* 0x0000000000097211 */ /* 0x080fe400078f08ff */
[CC--:B------:R-:W-:Y:S02]  /*0bd0*/  LEA.HI R4, R3.reuse, R0.reuse, RZ, 0x2 ;  /* 0x0000000003047211 */ /* 0x0c0fe400078f10ff */
[CC--:B------:R-:W-:Y:S02]  /*0be0*/  LEA.HI R5, R3.reuse, R0.reuse, RZ, 0x4 ;  /* 0x0000000003057211 */ /* 0x0c0fe400078f20ff */
[CC--:B------:R-:W-:Y:S02]  /*0bf0*/  LEA.HI R8, R3.reuse, R0.reuse, RZ, 0x5 ;  /* 0x0000000003087211 */ /* 0x0c0fe400078f28ff */
[----:B------:R-:W-:-:S02]  /*0c00*/  LEA.HI R3, R3, R0, RZ, 0x7 ;  /* 0x0000000003037211 */ /* 0x000fc400078f38ff */
[--C-:B------:R-:W-:Y:S02]  /*0c10*/  SHF.R.S32.HI R10, RZ, 0x2, R4.reuse ;  /* 0x00000002ff0a7819 */ /* 0x100fe40000011404 */
[----:B------:R-:W-:Y:S02]  /*0c20*/  SHF.R.S32.HI R13, RZ, 0x1f, R4 ;  /* 0x0000001fff0d7819 */ /* 0x000fe40000011404 */
[----:B------:R-:W-:Y:S02]  /*0c30*/  LOP3.LUT R15, R4, 0xfffffffc, RZ, 0xc0, !PT ;  /* 0xfffffffc040f7812 */ /* 0x000fe400078ec0ff */
[----:B------:R-:W-:Y:S02]  /*0c40*/  SHF.R.S32.HI R4, RZ, 0x7, R3 ;  /* 0x00000007ff047819 */ /* 0x000fe40000011403 */
[----:B------:R-:W-:Y:S01]  /*0c50*/  LOP3.LUT R3, R3, 0xffffff80, RZ, 0xc0, !PT ;  /* 0xffffff8003037812 */ /* 0x000fe200078ec0ff */
[----:B------:R-:W-:Y:S01]  /*0c60*/  IMAD.IADD R15, R0, 0x1, -R15 ;  /* 0x00000001000f7824 */ /* 0x000fe200078e0a0f */
[----:B------:R-:W-:Y:S01]  /*0c70*/  LEA.HI R13, R13, R10, RZ, 0x2 ;  /* 0x0000000a0d0d7211 */ /* 0x000fe200078f10ff */
[----:B------:R-:W-:Y:S01]  /*0c80*/  IMAD.HI R12, R4, 0x55555556, RZ ;  /* 0x55555556040c7827 */ /* 0x000fe200078e02ff */
[----:B------:R-:W-:-:S02]  /*0c90*/  LOP3.LUT R7, R5, 0xfffffff0, RZ, 0xc0, !PT ;  /* 0xfffffff005077812 */ /* 0x000fc400078ec0ff */
[----:B------:R-:W-:Y:S01]  /*0ca0*/  LOP3.LUT R13, R13, 0xfffffffc, RZ, 0xc0, !PT ;  /* 0xfffffffc0d0d7812 */ /* 0x000fe200078ec0ff */
[C---:B------:R-:W-:Y:S01]  /*0cb0*/  IMAD.IADD R24, R0.reuse, 0x1, -R3 ;  /* 0x0000000100187824 */ /* 0x040fe200078e0a03 */
[----:B------:R-:W-:Y:S01]  /*0cc0*/  LOP3.LUT R11, R9, 0xfffffffe, RZ, 0xc0, !PT ;  /* 0xfffffffe090b7812 */ /* 0x000fe200078ec0ff */
[----:B------:R-:W-:Y:S01]  /*0cd0*/  IMAD.IADD R7, R0, 0x1, -R7 ;  /* 0x0000000100077824 */ /* 0x000fe200078e0a07 */
[----:B------:R-:W-:Y:S01]  /*0ce0*/  LEA.HI R3, R12, R12, RZ, 0x1 ;  /* 0x0000000c0c037211 */ /* 0x000fe200078f08ff */
[----:B------:R-:W-:Y:S01]  /*0cf0*/  IMAD.IADD R13, R10, 0x1, -R13 ;  /* 0x000000010a0d7824 */ /* 0x000fe200078e0a0d */
[----:B------:R-:W-:Y:S01]  /*0d00*/  SHF.R.S32.HI R10, RZ, 0x1f, R24 ;  /* 0x0000001fff0a7819 */ /* 0x000fe20000011418 */
[----:B------:R-:W-:Y:S01]  /*0d10*/  IMAD.IADD R11, R0, 0x1, -R11 ;  /* 0x00000001000b7824 */ /* 0x000fe200078e0a0b */
[----:B------:R-:W-:Y:S01]  /*0d20*/  SHF.R.S32.HI R0, RZ, 0x1f, R7 ;  /* 0x0000001fff007819 */ /* 0x000fe20000011407 */
[----:B------:R-:W-:Y:S01]  /*0d30*/  IMAD R12, R3, -0x3, R4 ;  /* 0xfffffffd030c7824 */ /* 0x000fe200078e0204 */
[----:B------:R-:W-:Y:S01]  /*0d40*/  LEA.HI R14, R10, R24, RZ, 0x2 ;  /* 0x000000180a0e7211 */ /* 0x000fe200078f10ff */
[----:B------:R-:W-:Y:S01]  /*0d50*/  STL [R1+0x64], R24 ;  /* 0x0000641801007387 */ /* 0x000fe20000100800 */
[----:B------:R-:W-:Y:S01]  /*0d60*/  SHF.R.S32.HI R136, RZ, 0x1, R9 ;  /* 0x00000001ff887819 */ /* 0x000fe20000011409 */
[----:B------:R-:W-:Y:S01]  /*0d70*/  IMAD.SHL.U32 R13, R13, 0x40, RZ ;  /* 0x000000400d0d7824 */ /* 0x000fe200078e00ff */
[--C-:B------:R-:W-:Y:S01]  /*0d80*/  SHF.R.S32.HI R3, RZ, 0x2, R14.reuse ;  /* 0x00000002ff037819 */ /* 0x100fe2000001140e */
[----:B------:R-:W-:Y:S01]  /*0d90*/  IMAD.SHL.U32 R22, R11, 0x8, RZ ;  /* 0x000000080b167824 */ /* 0x000fe200078e00ff */
[----:B------:R-:W-:-:S02]  /*0da0*/  SHF.R.S32.HI R4, RZ, 0x1f, R14 ;  /* 0x0000001fff047819 */ /* 0x000fc4000001140e */
[----:B------:R-:W-:Y:S02]  /*0db0*/  SHF.R.S32.HI R6, RZ, 0x4, R5 ;  /* 0x00000004ff067819 */ /* 0x000fe40000011405 */
[----:B------:R-:W-:Y:S02]  /*0dc0*/  LEA.HI R0, R0, R7, RZ, 0x3 ;  /* 0x0000000700007211 */ /* 0x000fe400078f18ff */
[----:B------:R-:W-:Y:S02]  /*0dd0*/  LEA.HI R9, R9, R136, RZ, 0x1 ;  /* 0x0000008809097211 */ /* 0x000fe400078f08ff */
[----:B------:R-:W-:Y:S02]  /*0de0*/  LEA.HI R16, R4, R3, RZ, 0x3 ;  /* 0x0000000304107211 */ /* 0x000fe400078f18ff */
[----:B------:R-:W-:Y:S02]  /*0df0*/  LEA.HI R5, R5, R6, RZ, 0x1 ;  /* 0x0000000605057211 */ /* 0x000fe400078f08ff */
[----:B------:R-:W-:-:S02]  /*0e00*/  LOP3.LUT R4, R0, 0xfffffff8, RZ, 0xc0, !PT ;  /* 0xfffffff800047812 */ /* 0x000fc400078ec0ff */
[----:B------:R-:W-:Y:S02]  /*0e10*/  LOP3.LUT R9, R9, 0x7fffffe, RZ, 0xc0, !PT ;  /* 0x07fffffe09097812 */ /* 0x000fe400078ec0ff */
[----:B------:R-:W-:Y:S01]  /*0e20*/  LOP3.LUT R16, R16, 0xfffffff8, RZ, 0xc0, !PT ;  /* 0xfffffff810107812 */ /* 0x000fe200078ec0ff */
[----:B------:R-:W-:Y:S01]  /*0e30*/  IMAD.IADD R4, R7, 0x1, -R4 ;  /* 0x0000000107047824 */ /* 0x000fe200078e0a04 */
[----:B------:R-:W-:Y:S01]  /*0e40*/  LOP3.LUT R5, R5, 0x1ffffffe, RZ, 0xc0, !PT ;  /* 0x1ffffffe05057812 */ /* 0x000fe200078ec0ff */
[----:B------:R-:W-:Y:S01]  /*0e50*/  IMAD.IADD R9, R136, 0x1, -R9 ;  /* 0x0000000188097824 */ /* 0x000fe200078e0a09 */
[----:B------:R-:W-:Y:S01]  /*0e60*/  SHF.R.S32.HI R8, RZ, 0x5, R8 ;  /* 0x00000005ff087819 */ /* 0x000fe20000011408 */
[----:B------:R-:W-:Y:S01]  /*0e70*/  IMAD.IADD R16, R3, 0x1, -R16 ;  /* 0x0000000103107824 */ /* 0x000fe200078e0a10 */
[----:B------:R-:W-:Y:S01]  /*0e80*/  LEA.HI R10, R10, R24, RZ, 0x5 ;  /* 0x000000180a0a7211 */ /* 0x000fe200078f28ff */
[----:B------:R-:W-:Y:S01]  /*0e90*/  IMAD.IADD R5, R6, 0x1, -R5 ;  /* 0x0000000106057824 */ /* 0x000fe200078e0a05 */
[C---:B------:R-:W-:Y:S01]  /*0ea0*/  R2P PR, R4.reuse, 0x6 ;  /* 0x0000000604007804 */ /* 0x040fe20000000000 */
[----:B------:R-:W-:Y:S01]  /*0eb0*/  IMAD.SHL.U32 R3, R4, 0x40, RZ ;  /* 0x0000004004037824 */ /* 0x000fe200078e00ff */
[----:B------:R-:W-:Y:S01]  /*0ec0*/  LOP3.LUT R14, R14, 0x7ffffffc, RZ, 0xc0, !PT ;  /* 0x7ffffffc0e0e7812 */ /* 0x000fe200078ec0ff */
[----:B------:R-:W-:Y:S01]  /*0ed0*/  IMAD R21, R6, 0x8, R9 ;  /* 0x0000000806157824 */ /* 0x000fe200078e0209 */
[----:B------:R-:W-:Y:S01]  /*0ee0*/  LEA.HI R17, R15, R15, RZ, 0x1 ;  /* 0x0000000f0f117211 */ /* 0x000fe200078f08ff */
[----:B------:R-:W-:Y:S01]  /*0ef0*/  IMAD.SHL.U32 R6, R0, 0x40, RZ ;  /* 0x0000004000067824 */ /* 0x000fe200078e00ff */
[----:B------:R-:W-:Y:S01]  /*0f00*/  LOP3.LUT R3, R3, 0x1c0, RZ, 0xc0, !PT ;  /* 0x000001c003037812 */ /* 0x000fe200078ec0ff */
[----:B------:R-:W-:Y:S01]  /*0f10*/  IMAD.SHL.U32 R0, R5, 0x8, RZ ;  /* 0x0000000805007824 */ /* 0x000fe200078e00ff */
[----:B------:R-:W-:Y:S01]  /*0f20*/  LOP3.LUT R20, R17, 0x1ffffffe, RZ, 0xc0, !PT ;  /* 0x1ffffffe11147812 */ /* 0x000fe200078ec0ff */
[----:B------:R-:W-:Y:S01]  /*0f30*/  IMAD R9, R8, 0x10, R7 ;  /* 0x0000001008097824 */ /* 0x000fe200078e0207 */
[----:B------:R-:W-:Y:S01]  /*0f40*/  SHF.R.S32.HI R7, RZ, 0x5, R10 ;  /* 0x00000005ff077819 */ /* 0x000fe2000001140a */
[----:B------:R-:W-:Y:S01]  /*0f50*/  IMAD.IADD R14, R24, 0x1, -R14 ;  /* 0x00000001180e7824 */ /* 0x000fe200078e0a0e */
[----:B------:R-:W-:Y:S01]  /*0f60*/  LOP3.LUT R6, R6, 0x7ffffe00, RZ, 0xc0, !PT ;  /* 0x7ffffe0006067812 */ /* 0x000fe200078ec0ff */
[----:B------:R-:W-:Y:S01]  /*0f70*/  IMAD.IADD R20, R15, 0x1, -R20 ;  /* 0x000000010f147824 */ /* 0x000fe200078e0a14 */
[----:B------:R-:W-:Y:S01]  /*0f80*/  LOP3.LUT R5, R3, 0x8, R0, 0xf8, !PT ;  /* 0x0000000803057812 */ /* 0x000fe200078ef800 */
[----:B------:R-:W-:Y:S01]  /*0f90*/  IMAD R7, R7, 0x10, R16 ;  /* 0x0000001007077824 */ /* 0x000fe200078e0210 */
[----:B------:R-:W-:Y:S01]  /*0fa0*/  SHF.R.U32.HI R10, RZ, 0x3, R3 ;  /* 0x00000003ff0a7819 */ /* 0x000fe20000011603 */
[----:B------:R-:W-:Y:S01]  /*0fb0*/  IMAD R6, R8, 0x400, R6 ;  /* 0x0000040008067824 */ /* 0x000fe200078e0206 */
[----:B------:R-:W-:Y:S01]  /*0fc0*/  SEL R141, R141, 0xffffffc0, !P2 ;  /* 0xffffffc08d8d7807 */ /* 0x000fe20005000000 */
[----:B------:R-:W-:Y:S01]  /*0fd0*/  IMAD.U32 R0, R9, 0x20, R0 ;  /* 0x0000002009007824 */ /* 0x000fe200078e0000 */
[----:B------:R-:W-:Y:S01]  /*0fe0*/  LOP3.LUT R5, R5, R10, RZ, 0x3c, !PT ;  /* 0x0000000a05057212 */ /* 0x000fe200078e3cff */
[----:B------:R-:W-:Y:S01]  /*0ff0*/  IMAD R3, R12, 0x40, R7 ;  /* 0x000000400c037824 */ /* 0x000fe200078e0207 */
[----:B------:R-:W-:Y:S01]  /*1000*/  CS2R R16, SRZ ;  /* 0x0000000000107805 */ /* 0x000fe2000001ff00 */
[----:B------:R-:W-:Y:S01]  /*1010*/  IMAD.SHL.U32 R12, R21, 0x20, RZ ;  /* 0x00000020150c7824 */ /* 0x000fe200078e00ff */
[----:B------:R0:W-:Y:S01]  /*1020*/  STL [R1+0x6c], R0 ;  /* 0x00006c0001007387 */ /* 0x0001e20000100800 */
[----:B------:R-:W-:-:S02]  /*1030*/  IMAD.IADD R5, R6, 0x1, R5 ;  /* 0x0000000106057824 */ /* 0x000fc400078e0205 */
[----:B------:R-:W-:Y:S01]  /*1040*/  IMAD.SHL.U32 R6, R11, 0x4, RZ ;  /* 0x000000040b067824 */ /* 0x000fe200078e00ff */
[----:B------:R1:W-:Y:S01]  /*1050*/  STL [R1+0x68], R3 ;  /* 0x0000680301007387 */ /* 0x0003e20000100800 */
[----:B------:R-:W-:Y:S02]  /*1060*/  IMAD.SHL.U32 R137, R14, 0x2, RZ ;  /* 0x000000020e897824 */ /* 0x000fe400078e00ff */
[C---:B------:R-:W-:Y:S01]  /*1070*/  VIADD R4, R6.reuse, 0x10 ;  /* 0x0000001006047836 */ /* 0x040fe20000000000 */
[----:B------:R-:W-:Y:S01]  /*1080*/  STL [R1+0x5c], RZ ;  /* 0x00005cff01007387 */ /* 0x000fe20000100800 */
[C---:B------:R-:W-:Y:S01]  /*1090*/  VIADD R8, R6.reuse, 0x8 ;  /* 0x0000000806087836 */ /* 0x040fe20000000000 */
[----:B0-----:R-:W-:Y:S01]  /*10a0*/  SHF.R.S32.HI R0, RZ, 0x1f, R136 ;  /* 0x0000001fff007819 */ /* 0x001fe20000011488 */
[----:B------:R-:W-:Y:S01]  /*10b0*/  VIADD R0, R6, 0x20 ;  /* 0x0000002006007836 */ /* 0x000fe20000000000 */
[----:B------:R-:W-:Y:S01]  /*10c0*/  STL [R1], R6 ;  /* 0x0000000601007387 */ /* 0x000fe20000100800 */
[----:B------:R-:W-:-:S02]  /*10d0*/  IMAD R140, R5, 0x2, R2 ;  /* 0x00000002058c7824 */ /* 0x000fc400078e0202 */
[C---:B------:R-:W-:Y:S01]  /*10e0*/  VIADD R10, R137.reuse, 0x10 ;  /* 0x00000010890a7836 */ /* 0x040fe20000000000 */
[----:B------:R0:W-:Y:S01]  /*10f0*/  STL [R1+0x30], R4 ;  /* 0x0000300401007387 */ /* 0x0001e20000100800 */
[----:B------:R-:W-:Y:S02]  /*1100*/  VIADD R142, R140, 0x21800 ;  /* 0x000218008c8e7836 */ /* 0x000fe40000000000 */
[----:B-1----:R-:W-:Y:S01]  /*1110*/  IMAD R3, R20, 0x8, R3 ;  /* 0x0000000814037824 */ /* 0x002fe200078e0203 */
[----:B------:R1:W-:Y:S01]  /*1120*/  STL [R1+0x2c], R0 ;  /* 0x00002c0001007387 */ /* 0x0003e20000100800 */
[C---:B------:R-:W-:Y:S02]  /*1130*/  VIADD R9, R137.reuse, 0x18 ;  /* 0x0000001889097836 */ /* 0x040fe40000000000 */
[C---:B------:R-:W-:Y:S01]  /*1140*/  VIADD R11, R137.reuse, 0x8 ;  /* 0x00000008890b7836 */ /* 0x040fe20000000000 */
[----:B------:R2:W-:Y:S01]  /*1150*/  STL [R1+0x34], R8 ;  /* 0x0000340801007387 */ /* 0x0005e20000100800 */
[----:B------:R-:W-:Y:S01]  /*1160*/  VIADD R7, R137, 0x28 ;  /* 0x0000002889077836 */ /* 0x000fe20000000000 */
[----:B0-----:R-:W-:Y:S01]  /*1170*/  LOP3.LUT R4, R13, 0xc0, RZ, 0xc0, !PT ;  /* 0x000000c00d047812 */ /* 0x001fe200078ec0ff */
[----:B------:R-:W-:Y:S01]  /*1180*/  VIADD R13, R137, 0x40 ;  /* 0x00000040890d7836 */ /* 0x000fe20000000000 */
[----:B------:R-:W-:Y:S01]  /*1190*/  SHF.R.S32.HI R5, RZ, 0x1f, R9 ;  /* 0x0000001fff057819 */ /* 0x000fe20000011409 */
[----:B-1----:R-:W-:-:S02]  /*11a0*/  VIADD R0, R6, 0x18 ;  /* 0x0000001806007836 */ /* 0x002fc40000000000 */
[----:B------:R-:W-:Y:S01]  /*11b0*/  STL [R1+0xc], R4 ;  /* 0x00000c0401007387 */ /* 0x000fe20000100800 */
[----:B------:R-:W-:Y:S01]  /*11c0*/  VIADD R6, R6, 0x28 ;  /* 0x0000002806067836 */ /* 0x000fe20000000000 */
[----:B------:R-:W-:Y:S01]  /*11d0*/  SHF.R.S32.HI R11, RZ, 0x1f, R11 ;  /* 0x0000001fff0b7819 */ /* 0x000fe2000001140b */
[----:B--2---:R-:W-:Y:S01]  /*11e0*/  VIADD R8, R137, 0x20 ;  /* 0x0000002089087836 */ /* 0x004fe20000000000 */
[----:B------:R0:W-:Y:S01]  /*11f0*/  STL [R1+0x38], R0 ;  /* 0x0000380001007387 */ /* 0x0001e20000100800 */
[----:B------:R-:W-:-:S03]  /*1200*/  SHF.R.S32.HI R7, RZ, 0x1f, R7 ;  /* 0x0000001fff077819 */ /* 0x000fc60000011407 */
[----:B------:R1:W-:Y:S01]  /*1210*/  STL [R1+0x40], R6 ;  /* 0x0000400601007387 */ /* 0x0003e20000100800 */
[----:B------:R-:W-:Y:S02]  /*1220*/  SHF.R.S32.HI R8, RZ, 0x1f, R8 ;  /* 0x0000001fff087819 */ /* 0x000fe40000011408 */
[----:B0-----:R-:W-:Y:S02]  /*1230*/  LOP3.LUT R0, R4, 0x8, R22, 0xf8, !PT ;  /* 0x0000000804007812 */ /* 0x001fe400078ef816 */
[----:B------:R-:W-:Y:S01]  /*1240*/  SHF.R.U32.HI R4, RZ, 0x3, R4 ;  /* 0x00000003ff047819 */ /* 0x000fe20000011604 */
[----:B-1----:R-:W-:-:S03]  /*1250*/  VIADD R6, R137, 0x30 ;  /* 0x0000003089067836 */ /* 0x002fc60000000000 */
[----:B------:R-:W-:Y:S01]  /*1260*/  LOP3.LUT R0, R0, R4, RZ, 0x3c, !PT ;  /* 0x0000000400007212 */ /* 0x000fe200078e3cff */
[----:B------:R0:W-:Y:S01]  /*1270*/  STL [R1+0x10], R4 ;  /* 0x0000100401007387 */ /* 0x0001e20000100800 */
[----:B------:R-:W-:-:S03]  /*1280*/  SHF.R.S32.HI R5, RZ, 0x1f, R6 ;  /* 0x0000001fff057819 */ /* 0x000fc60000011406 */
[----:B------:R-:W-:Y:S01]  /*1290*/  IMAD.IADD R0, R12, 0x1, R0 ;  /* 0x000000010c007824 */ /* 0x000fe200078e0200 */
[----:B------:R-:W-:Y:S04]  /*12a0*/  STL [R1+0x14], R12 ;  /* 0x0000140c01007387 */ /* 0x000fe80000100800 */
[----:B------:R1:W-:Y:S01]  /*12b0*/  STL [R1+0x4c], R0 ;  /* 0x00004c0001007387 */ /* 0x0003e20000100800 */
[----:B0-----:R-:W-:Y:S01]  /*12c0*/  SHF.R.S32.HI R4, RZ, 0x1f, R137 ;  /* 0x0000001fff047819 */ /* 0x001fe20000011489 */
[----:B------:R-:W-:-:S05]  /*12d0*/  VIADD R4, R137, 0x38 ;  /* 0x0000003889047836 */ /* 0x000fca0000000000 */
[----:B------:R-:W-:Y:S02]  /*12e0*/  SHF.R.S32.HI R4, RZ, 0x1f, R4 ;  /* 0x0000001fff047819 */ /* 0x000fe40000011404 */
[----:B-1----:R-:W-:Y:S01]  /*12f0*/  SHF.R.S32.HI R0, RZ, 0x1f, R10 ;  /* 0x0000001fff007819 */ /* 0x002fe2000001140a */
[----:B------:R-:W-:Y:S02]  /*1300*/  VIADD R0, R140, 0x21820 ;  /* 0x000218208c007836 */ /* 0x000fe40000000000 */
[C---:B------:R-:W-:Y:S02]  /*1310*/  @P1 VIADD R0, R142.reuse, 0xffffffe0 ;  /* 0xffffffe08e001836 */ /* 0x040fe40000000000 */
[----:B------:R-:W-:Y:S02]  /*1320*/  IMAD.IADD R142, R142, 0x1, R141 ;  /* 0x000000018e8e7824 */ /* 0x000fe400078e028d */
[----:B------:R-:W-:Y:S01]  /*1330*/  IMAD.IADD R141, R141, 0x1, R0 ;  /* 0x000000018d8d7824 */ /* 0x000fe200078e0200 */
[----:B------:R0:W-:Y:S04]  /*1340*/  STL [R1+0x20], R0 ;  /* 0x0000200001007387 */ /* 0x0001e80000100800 */
[----:B------:R1:W-:Y:S01]  /*1350*/  STL [R1+0x44], R3 ;  /* 0x0000440301007387 */ /* 0x0003e20000100800 */
[----:B0-----:R-:W-:-:S05]  /*1360*/  VIADD R0, R0, 0x6000 ;  /* 0x0000600000007836 */ /* 0x001fca0000000000 */
[----:B------:R1:W-:Y:S02]  /*1370*/  STL [R1+0x24], R0 ;  /* 0x0000240001007387 */ /* 0x0003e40000100800 */
.L_x_10949:
[----:B------:R-:W-:Y:S05]  /*1380*/  YIELD ;  /* 0x0000000000007946 */ /* 0x000fea0003800000 */
[----:B------:R-:W-:Y:S01]  /*1390*/  ULDC.64 UR4, c[0x0][0xa28] ;  /* 0x00028a0000047ab9 */ /* 0x000fe20000000a00 */
[----:B0-2---:R-:W0:Y:S01]  /*13a0*/  LDC.64 R6, c[0x0][0xa08] ;  /* 0x00028200ff067b82 */ /* 0x005e220000000a00 */
[----:B------:R-:W-:Y:S01]  /*13b0*/  ISETP.NE.U32.AND P1, PT, RZ, UR4, PT ;  /* 0x00000004ff007c0c */ /* 0x000fe2000bf25070 */
[----:B----4-:R-:W-:Y:S02]  /*13c0*/  IMAD.MOV.U32 R13, RZ, RZ, RZ ;  /* 0x000000ffff0d7224 */ /* 0x010fe400078e00ff */
[----:B------:R-:W-:Y:S01]  /*13d0*/  IMAD.MOV.U32 R27, RZ, RZ, RZ ;  /* 0x000000ffff1b7224 */ /* 0x000fe200078e00ff */
[----:B------:R-:W-:Y:S01]  /*13e0*/  ISETP.NE.AND.EX P1, PT, RZ, UR5, PT, P1 ;  /* 0x00000005ff007c0c */ /* 0x000fe2000bf25310 */
[----:B------:R-:W-:-:S02]  /*13f0*/  ULDC.64 UR4, c[0x0][0xa18] ;  /* 0x0002860000047ab9 */ /* 0x000fc40000000a00 */
[----:B------:R-:W-:-:S04]  /*1400*/  ISETP.NE.U32.AND P2, PT, RZ, UR4, PT ;  /* 0x00000004ff007c0c */ /* 0x000fc8000bf45070 */
[----:B------:R-:W-:Y:S01]  /*1410*/  ISETP.NE.AND.EX P2, PT, RZ, UR5, PT, P2 ;  /* 0x00000005ff007c0c */ /* 0x000fe2000bf45320 */
[----:B------:R-:W-:Y:S02]  /*1420*/  ULDC.64 UR4, c[0x0][0xa08] ;  /* 0x0002820000047ab9 */ /* 0x000fe40000000a00 */
[----:B------:R-:W-:-:S03]  /*1430*/  ISETP.NE.U32.AND P0, PT, RZ, UR4, PT ;  /* 0x00000004ff007c0c */ /* 0x000fc6000bf05070 */
[----:B------:R-:W2:Y:S01]  /*1440*/  @P1 LDC.64 R4, c[0x0][0xa28] ;  /* 0x00028a00ff041b82 */ /* 0x000ea20000000a00 */
[----:B------:R-:W-:Y:S01]  /*1450*/  ISETP.NE.AND.EX P0, PT, RZ, UR5, PT, P0 ;  /* 0x00000005ff007c0c */ /* 0x000fe2000bf05300 */
[----:B0-----:R-:W-:-:S06]  /*1460*/  IMAD.WIDE R10, R75, 0x4, R6 ;  /* 0x000000044b0a7825 */ /* 0x001fcc00078e0206 */
[----:B------:R-:W0:Y:S01]  /*1470*/  @P2 LDC.64 R8, c[0x0][0xa18] ;  /* 0x00028600ff082b82 */ /* 0x000e220000000a00 */
[----:B------:R-:W-:Y:S02]  /*1480*/  ULDC UR4, c[0x0][0x288] ;  /* 0x0000a20000047ab9 */ /* 0x000fe40000000800 */
[----:B------:R-:W-:Y:S01]  /*1490*/  IMAD.U32 R138, RZ, RZ, UR4 ;  /* 0x00000004ff8a7e24 */ /* 0x000fe2000f8e00ff */
[----:B------:R-:W-:Y:S02]  /*14a0*/  ULDC.64 UR4, c[0x0][0x418] ;  /* 0x0001060000047ab9 */ /* 0x000fe40000000a00 */
[----:B---3--:R3:W5:Y:S01]  /*14b0*/  @P0 LDG.E R27, desc[UR40][R10.64] ;  /* 0x000000280a1b0981 */ /* 0x008762000c1e1900 */
[----:B--2---:R-:W-:-:S05]  /*14c0*/  @P1 IMAD.WIDE R4, R75, 0x4, R4 ;  /* 0x000000044b041825 */ /* 0x004fca00078e0204 */
        /* <DEDUP_REMOVED lines=12> */
[----:B---3--:R-:W-:Y:S06]  /*1590*/  @P2 BRA `(.L_x_10734) ;  /* 0x0000000000242947 */ /* 0x008fec0003800000 */
[----:B------:R-:W-:Y:S02]  /*15a0*/  ULDC.64 UR4, c[0x0][0xa00] ;  /* 0x0002800000047ab9 */ /* 0x000fe40000000a00 */
[----:B------:R-:W-:-:S04]  /*15b0*/  ISETP.NE.U32.AND P1, PT, RZ, UR4, PT ;  /* 0x00000004ff007c0c */ /* 0x000fc8000bf25070 */
[----:B------:R-:W-:-:S13]  /*15c0*/  ISETP.NE.AND.EX P1, PT, RZ, UR5, PT, P1 ;  /* 0x00000005ff007c0c */ /* 0x000fda000bf25310 */
[----:B------:R-:W-:Y:S05]  /*15d0*/  @!P1 BRA `(.L_x_10734) ;  /* 0x0000000000149947 */ /* 0x000fea0003800000 */
[----:B------:R-:W0:Y:S02]  /*15e0*/  LDC.64 R4, c[0x0][0xa00] ;  /* 0x00028000ff047b82 */ /* 0x000e240000000a00 */
[----:B0-----:R-:W-:-:S05]  /*15f0*/  IMAD.WIDE R4, R75, 0x4, R4 ;  /* 0x000000044b047825 */ /* 0x001fca00078e0204 */
[----:B-----5:R-:W2:Y:S04]  /*1600*/  LDG.E R138, desc[UR40][R4.64] ;  /* 0x00000028048a7981 */ /* 0x020ea8000c1e1900 */
[----:B-1----:R-:W2:Y:S02]  /*1610*/  LDG.E R3, desc[UR40][R4.64+0x4] ;  /* 0x0000042804037981 */ /* 0x002ea4000c1e1900 */
[----:B--2---:R-:W-:-:S07]  /*1620*/  IMAD.IADD R138, R3, 0x1, -R138 ;  /* 0x00000001038a7824 */ /* 0x004fce00078e0a8a */
.L_x_10734:
[C---:B------:R-:W-:Y:S01]  /*1630*/  LOP3.LUT R30, R74.reuse, 0xffff, RZ, 0xc0, !PT ;  /* 0x0000ffff4a1e7812 */ /* 0x040fe200078ec0ff */
[----:B------:R-:W-:Y:S01]  /*1640*/  ULDC.64 UR4, c[0x0][0xa20] ;  /* 0x0002880000047ab9 */ /* 0x000fe20000000a00 */
[----:B------:R0:W-:Y:S01]  /*1650*/  STL [R1+0x58], R75 ;  /* 0x0000584b01007387 */ /* 0x0001e20000100800 */
[----:B------:R-:W-:Y:S02]  /*1660*/  ISETP.NE.U32.AND P1, PT, RZ, UR4, PT ;  /* 0x00000004ff007c0c */ /* 0x000fe4000bf25070 */
[C---:B-1----:R-:W-:Y:S01]  /*1670*/  LOP3.LUT R3, R74.reuse, 0xff000000, RZ, 0xc0, !PT ;  /* 0xff0000004a037812 */ /* 0x042fe200078ec0ff */
[----:B------:R0:W-:Y:S01]  /*1680*/  STL [R1+0x50], R30 ;  /* 0x0000501e01007387 */ /* 0x0001e20000100800 */
[----:B------:R-:W-:Y:S02]  /*1690*/  ISETP.NE.AND.EX P1, PT, RZ, UR5, PT, P1 ;  /* 0x00000005ff007c0c */ /* 0x000fe4000bf25310 */
[----:B------:R-:W-:Y:S02]  /*16a0*/  LOP3.LUT R0, R74, 0xff0000, RZ, 0xc0, !PT ;  /* 0x00ff00004a007812 */ /* 0x000fe400078ec0ff */
[----:B------:R-:W-:-:S04]  /*16b0*/  SHF.R.U32.HI R3, RZ, 0x8, R3 ;  /* 0x00000008ff037819 */ /* 0x000fc80000011603 */
[----:B------:R-:W-:-:S05]  /*16c0*/  LEA.HI R12, R0, R3, RZ, 0x10 ;  /* 0x00000003000c7211 */ /* 0x000fca00078f80ff */
[----:B0-----:R-:W-:Y:S05]  /*16d0*/  @!P1 BRA `(.L_x_10735) ;  /* 0x0000000000109947 */ /* 0x001fea0003800000 */
[----:B------:R-:W0:Y:S02]  /*16e0*/  LDC.64 R28, c[0x0][0xa20] ;  /* 0x00028800ff1c7b82 */ /* 0x000e240000000a00 */
[----:B0-----:R-:W-:-:S06]  /*16f0*/  IMAD.WIDE R28, R75, 0x4, R28 ;  /* 0x000000044b1c7825 */ /* 0x001fcc00078e021c */
[----:B------:R0:W5:Y:S01]  /*1700*/  LDG.E R28, desc[UR40][R28.64] ;  /* 0x000000281c1c7981 */ /* 0x000162000c1e1900 */
[----:B------:R-:W-:Y:S05]  /*1710*/  BRA `(.L_x_10736) ;  /* 0x0000000000107947 */ /* 0x000fea0003800000 */
.L_x_10735:
[----:B------:R-:W-:Y:S05]  /*1720*/  @!P0 BRA `(.L_x_10736) ;  /* 0x00000000000c8947 */ /* 0x000fea0003800000 */
[----:B------:R-:W2:Y:S04]  /*1730*/  LDG.E R3, desc[UR40][R10.64] ;  /* 0x000000280a037981 */ /* 0x000ea8000c1e1900 */
[----:B------:R-:W2:Y:S02]  /*1740*/  LDG.E R28, desc[UR40][R10.64+0x4] ;  /* 0x000004280a1c7981 */ /* 0x000ea4000c1e1900 */
[----:B--2---:R-:W-:-:S07]  /*1750*/  IMAD.IADD R28, R28, 0x1, -R3 ;  /* 0x000000011c1c7824 */ /* 0x004fce00078e0a03 */
.L_x_10736:
[----:B------:R-:W-:Y:S01]  /*1760*/  ULDC.64 UR4, c[0x0][0xa10] ;  /* 0x0002840000047ab9 */ /* 0x000fe20000000a00 */
[----:B------:R-:W1:Y:S01]  /*1770*/  LDC R4, c[0x0][0x448] ;  /* 0x00011200ff047b82 */ /* 0x000e620000000800 */
[----:B------:R-:W-:-:S04]  /*1780*/  ISETP.NE.U32.AND P0, PT, RZ, UR4, PT ;  /* 0x00000004ff007c0c */ /* 0x000fc8000bf05070 */
[----:B------:R-:W-:Y:S01]  /*1790*/  ISETP.NE.AND.EX P0, PT, RZ, UR5, PT, P0 ;  /* 0x00000005ff007c0c */ /* 0x000fe2000bf05300 */
[----:B------:R-:W-:Y:S02]  /*17a0*/  ULDC.64 UR4, c[0x0][0xa30] ;  /* 0x00028c0000047ab9 */ /* 0x000fe40000000a00 */
[----:B------:R-:W-:-:S04]  /*17b0*/  ISETP.NE.U32.AND P1, PT, RZ, UR4, PT ;  /* 0x00000004ff007c0c */ /* 0x000fc8000bf25070 */
[----:B------:R-:W-:-:S06]  /*17c0*/  ISETP.NE.AND.EX P1, PT, RZ, UR5, PT, P1 ;  /* 0x00000005ff007c0c */ /* 0x000fcc000bf25310 */
[----:B------:R-:W2:Y:S08]  /*17d0*/  @P0 LDC.64 R6, c[0x0][0xa10] ;  /* 0x00028400ff060b82 */ /* 0x000eb00000000a00 */
[----:B------:R-:W3:Y:S01]  /*17e0*/  @P1 LDC.64 R8, c[0x0][0xa30] ;  /* 0x00028c00ff081b82 */ /* 0x000ee20000000a00 */
[----:B--2---:R-:W-:-:S05]  /*17f0*/  @P0 IMAD.WIDE R6, R75, 0x4, R6 ;  /* 0x000000044b060825 */ /* 0x004fca00078e0206 */
[----:B------:R-:W2:Y:S04]  /*1800*/  @P0 LDG.E R0, desc[UR40][R6.64] ;  /* 0x0000002806000981 */ /* 0x000ea8000c1e1900 */
[----:B------:R-:W2:Y:S01]  /*1810*/  @P0 LDG.E R3, desc[UR40][R6.64+0x4] ;  /* 0x0000042806030981 */ /* 0x000ea2000c1e1900 */
[----:B-----5:R-:W-:Y:S02]  /*1820*/  IMAD.MOV.U32 R106, RZ, RZ, R28 ;  /* 0x000000ffff6a7224 */ /* 0x020fe400078e001c */
[----:B---3--:R-:W-:-:S05]  /*1830*/  @P1 IMAD.WIDE R8, R75, 0x4, R8 ;  /* 0x000000044b081825 */ /* 0x008fca00078e0208 */
[----:B------:R3:W5:Y:S01]  /*1840*/  @P1 LDG.E R106, desc[UR40][R8.64] ;  /* 0x00000028086a1981 */ /* 0x000762000c1e1900 */
[----:B-1----:R-:W-:Y:S01]  /*1850*/  ISETP.NE.AND P1, PT, R4, 0x1, PT ;  /* 0x000000010400780c */ /* 0x002fe20003f25270 */
[----:B------:R-:W-:Y:S01]  /*1860*/  IMAD R14, R73, 0xc0, RZ ;  /* 0x000000c0490e7824 */ /* 0x000fe200078e02ff */
[----:B------:R-:W1:Y:S01]  /*1870*/  LDC.64 R4, c[0x0][0x9e0] ;  /* 0x00027800ff047b82 */ /* 0x000e620000000a00 */
[----:B------:R-:W-:-:S03]  /*1880*/  IMAD.IADD R13, R28, 0x1, -R13 ;  /* 0x000000011c0d7824 */ /* 0x000fc600078e0a0d */
[----:B------:R4:W-:Y:S07]  /*1890*/  STL [R1+0x1c], R14 ;  /* 0x00001c0e01007387 */ /* 0x0009ee0000100800 */
[----:B------:R-:W0:Y:S08]  /*18a0*/  @P1 LDC R11, c[0x0][0x44c] ;  /* 0x00011300ff0b1b82 */ /* 0x000e300000000800 */
[----:B------:R-:W3:Y:S01]  /*18b0*/  @P1 LDC R10, c[0x0][0x450] ;  /* 0x00011400ff0a1b82 */ /* 0x000ee20000000800 */
[----:B-1----:R-:W-:Y:S01]  /*18c0*/  ISETP.GE.AND P2, PT, R5, 0x1, PT ;  /* 0x000000010500780c */ /* 0x002fe20003f46270 */
[----:B--2---:R-:W-:-:S02]  /*18d0*/  @P0 IMAD.IADD R24, R3, 0x1, -R0 ;  /* 0x0000000103180824 */ /* 0x004fc400078e0a00 */
[----:B------:R-:W-:Y:S02]  /*18e0*/  VIADD R0, R14, 0xbf ;  /* 0x000000bf0e007836 */ /* 0x000fe40000000000 */
[----:B------:R-:W-:Y:S02]  /*18f0*/  IMAD.IADD R139, R13, 0x1, R24 ;  /* 0x000000010d8b7824 */ /* 0x000fe400078e0218 */
[----:B0-----:R-:W-:-:S03]  /*1900*/  @P1 IMAD.HI.U32 R3, R0, R11, RZ ;  /* 0x0000000b00031227 */ /* 0x001fc600078e00ff */
[C---:B------:R-:W-:Y:S01]  /*1910*/  IADD3 R7, R139.reuse, 0x1, -R138 ;  /* 0x000000018b077810 */ /* 0x040fe20007ffe88a */
[----:B------:R-:W-:Y:S01]  /*1920*/  IMAD.MOV.U32 R6, RZ, RZ, R0 ;  /* 0x000000ffff067224 */ /* 0x000fe200078e0000 */
[----:B---3--:R-:W-:Y:S01]  /*1930*/  @P1 SHF.R.U32.HI R6, RZ, R10, R3 ;  /* 0x0000000aff061219 */ /* 0x008fe20000011603 */
[----:B------:R-:W-:-:S04]  /*1940*/  VIADD R0, R139, 0x7f ;  /* 0x0000007f8b007836 */ /* 0x000fc80000000000 */
[----:B------:R-:W-:Y:S01]  /*1950*/  IMAD.IADD R9, R7, 0x1, R6 ;  /* 0x0000000107097824 */ /* 0x000fe200078e0206 */
[----:B------:R-:W-:-:S03]  /*1960*/  SHF.R.S32.HI R3, RZ, 0x1f, R0 ;  /* 0x0000001fff037819 */ /* 0x000fc60000011400 */
[----:B------:R-:W-:Y:S01]  /*1970*/  IMAD.IADD R4, R9, 0x1, R4 ;  /* 0x0000000109047824 */ /* 0x000fe200078e0204 */
[----:B------:R-:W-:-:S04]  /*1980*/  LEA.HI R3, R3, R0, RZ, 0x7 ;  /* 0x0000000003037211 */ /* 0x000fc800078f38ff */
[----:B------:R-:W-:Y:S01]  /*1990*/  SHF.R.S32.HI R112, RZ, 0x7, R3 ;  /* 0x00000007ff707819 */ /* 0x000fe20000011403 */
[----:B----4-:R-:W-:Y:S06]  /*19a0*/  @!P2 BRA `(.L_x_10737) ;  /* 0x000000000048a947 */ /* 0x010fec0003800000 */
        /* <DEDUP_REMOVED lines=11> */
.L_x_10739:
[----:B------:R-:W-:-:S13]  /*1a60*/  ISETP.NE.AND P0, PT, R5, 0x1, PT ;  /* 0x000000010500780c */ /* 0x000fda0003f05270 */
[----:B------:R-:W0:Y:S02]  /*1a70*/  @P0 LDC.64 R6, c[0x0][0x9e8] ;  /* 0x00027a00ff060b82 */ /* 0x000e240000000a00 */
[----:B0-----:R-:W-:-:S05]  /*1a80*/  @P0 IMAD.HI.U32 R6, R0, R6, RZ ;  /* 0x0000000600060227 */ /* 0x001fca00078e00ff */
[----:B------:R-:W-:-:S07]  /*1a90*/  @P0 SHF.R.U32.HI R0, RZ, R7, R6 ;  /* 0x00000007ff000219 */ /* 0x000fce0000011606 */
.L_x_10740:
[----:B------:R-:W-:Y:S05]  /*1aa0*/  BSYNC B0 ;  /* 0x0000000000007941 */ /* 0x000fea0003800000 */
.L_x_10738:
[----:B------:R-:W-:-:S05]  /*1ab0*/  IMAD R3, R0, R5, R5 ;  /* 0x0000000500037224 */ /* 0x000fca00078e0205 */
[----:B------:R-:W-:-:S07]  /*1ac0*/  VIMNMX R4, R4, R3, PT ;  /* 0x0000000304047248 */ /* 0x000fce0003fe0100 */
.L_x_10737:
        /* <DEDUP_REMOVED lines=25> */
.L_x_10743:
[----:B------:R-:W-:-:S13]  /*1c60*/  ISETP.NE.AND P0, PT, R5, 0x1, PT ;  /* 0x000000010500780c */ /* 0x000fda0003f05270 */
[----:B------:R-:W0:Y:S02]  /*1c70*/  @P0 LDC.64 R6, c[0x0][0x9e8] ;  /* 0x00027a00ff060b82 */ /* 0x000e240000000a00 */
[----:B0-----:R-:W-:-:S05]  /*1c80*/  @P0 IMAD.HI.U32 R4, R0, R6, RZ ;  /* 0x0000000600040227 */ /* 0x001fca00078e00ff */
[----:B------:R-:W-:-:S07]  /*1c90*/  @P0 SHF.R.U32.HI R0, RZ, R7, R4 ;  /* 0x00000007ff000219 */ /* 0x000fce0000011604 */
.L_x_10744:
[----:B------:R-:W-:Y:S05]  /*1ca0*/  BSYNC B0 ;  /* 0x0000000000007941 */ /* 0x000fea0003800000 */
.L_x_10742:
[----:B------:R-:W-:-:S05]  /*1cb0*/  IMAD R0, R0, R5, RZ ;  /* 0x0000000500007224 */ /* 0x000fca00078e02ff */
[----:B------:R-:W-:-:S07]  /*1cc0*/  VIMNMX R3, R3, R0, !PT ;  /* 0x0000000003037248 */ /* 0x000fce0007fe0100 */
.L_x_10741:
        /* <DEDUP_REMOVED lines=43> */
.L_x_10746:
[----:B------:R-:W-:Y:S05]  /*1f80*/  BSYNC B0 ;  /* 0x0000000000007941 */ /* 0x000fea0003800000 */
.L_x_10745:
        /* <DEDUP_REMOVED lines=35> */
[----:B0----5:R-:W-:Y:S05]  /*21c0*/  CALL.ABS.NOINC R14 ;  /* 0x000000000e007343 */ /* 0x021fea0003c00000 */
.L_x_10749:
[----:B------:R-:W-:Y:S05]  /*21d0*/  BSYNC B6 ;  /* 0x0000000000067941 */ /* 0x000fea0003800000 */
.L_x_10748:
        /* <DEDUP_REMOVED lines=20> */
.L_x_10751:
[----:B------:R-:W-:Y:S05]  /*2320*/  BSYNC B6 ;  /* 0x0000000000067941 */ /* 0x000fea0003800000 */
.L_x_10750:
[----:B------:R-:W-:Y:S01]  /*2330*/  ULDC.64 UR4, c[0x0][0x9f8] ;  /* 0x00027e0000047ab9 */ /* 0x000fe20000000a00 */
[----:B------:R-:W-:Y:S01]  /*2340*/  IMAD.IADD R71, R27, 0x1, R28 ;  /* 0x000000011b477824 */ /* 0x000fe200078e021c */
[----:B------:R-:W-:Y:S01]  /*2350*/  ISETP.NE.U32.AND P0, PT, RZ, UR4, PT ;  /* 0x00000004ff007c0c */ /* 0x000fe2000bf05070 */
[----:B------:R-:W2:Y:S01]  /*2360*/  LDL.64 R28, [R1] ;  /* 0x00000000011c7983 */ /* 0x000ea20000100a00 */
[----:B------:R-:W0:Y:S02]  /*2370*/  LDC.64 R10, c[0x0][0x300] ;  /* 0x0000c000ff0a7b82 */ /* 0x000e240000000a00 */
[----:B------:R-:W-:Y:S01]  /*2380*/  ISETP.NE.AND.EX P0, PT, RZ, UR5, PT, P0 ;  /* 0x00000005ff007c0c */ /* 0x000fe2000bf05300 */
[----:B------:R-:W3:Y:S01]  /*2390*/  LDL.64 R38, [R1] ;  /* 0x0000000001267983 */ /* 0x000ee20000100a00 */
[----:B------:R-:W1:Y:S01]  /*23a0*/  S2R R20, SR_TID.X ;  /* 0x0000000000147919 */ /* 0x000e620000002100 */
[----:B------:R-:W-:Y:S01]  /*23b0*/  SHF.R.S32.HI R13, RZ, 0x1f, R71 ;  /* 0x0000001fff0d7819 */ /* 0x000fe20000011447 */
[----:B------:R-:W-:Y:S01]  /*23c0*/  ULDC.64 UR4, c[0x0][0xa08] ;  /* 0x0002820000047ab9 */ /* 0x000fe20000000a00 */
[----:B------:R-:W-:Y:S01]  /*23d0*/  SHF.R.S32.HI R23, RZ, 0x1f, R22 ;  /* 0x0000001fff177819 */ /* 0x000fe20000011416 */
[----:B------:R-:W4:Y:S07]  /*23e0*/  LDL R32, [R1+0xc] ;  /* 0x00000c0001207983 */ /* 0x000f2e0000100800 */
[----:B------:R-:W1:Y:S02]  /*23f0*/  @P0 LDC.64 R4, c[0x0][0x9f8] ;  /* 0x00027e00ff040b82 */ /* 0x000e640000000a00 */
[----:B-1----:R-:W-:-:S05]  /*2400*/  @P0 IMAD.WIDE R4, R75, 0x4, R4 ;  /* 0x000000044b040825 */ /* 0x002fca00078e0204 */
[----:B------:R1:W3:Y:S01]  /*2410*/  @P0 LDG.E R75, desc[UR40][R4.64] ;  /* 0x00000028044b0981 */ /* 0x0002e2000c1e1900 */
[-C--:B0-----:R-:W-:Y:S01]  /*2420*/  IMAD R0, R13, R10.reuse, RZ ;  /* 0x0000000a0d007224 */ /* 0x081fe200078e02ff */
[----:B------:R-:W-:Y:S01]  /*2430*/  ISETP.NE.U32.AND P0, PT, RZ, UR4, PT ;  /* 0x00000004ff007c0c */ /* 0x000fe2000bf05070 */
[----:B------:R-:W-:Y:S01]  /*2440*/  VIADD R8, R20, 0xffffff80 ;  /* 0xffffff8014087836 */ /* 0x000fe20000000000 */
[----:B------:R-:W-:Y:S01]  /*2450*/  SHF.R.U32.HI R36, RZ, 0x7, R20 ;  /* 0x00000007ff247819 */ /* 0x000fe20000011614 */
[C---:B------:R-:W-:Y:S01]  /*2460*/  IMAD.WIDE.U32 R6, R71.reuse, R10, RZ ;  /* 0x0000000a47067225 */ /* 0x040fe200078e00ff */
[----:B------:R-:W-:Y:S01]  /*2470*/  ISETP.NE.AND.EX P0, PT, RZ, UR5, PT, P0 ;  /* 0x00000005ff007c0c */ /* 0x000fe2000bf05300 */
[----:B------:R-:W-:Y:S01]  /*2480*/  ULDC.64 UR4, c[0x0][0x308] ;  /* 0x0000c20000047ab9 */ /* 0x000fe20000000a00 */
[----:B------:R-:W-:Y:S01]  /*2490*/  SHF.R.S32.HI R9, RZ, 0x1f, R8 ;  /* 0x0000001fff097819 */ /* 0x000fe20000011408 */
[----:B------:R-:W-:Y:S01]  /*24a0*/  IMAD R3, R71, R11, R0 ;  /* 0x0000000b47037224 */ /* 0x000fe200078e0200 */
[----:B------:R-:W-:-:S02]  /*24b0*/  ISETP.NE.AND P6, PT, R36, 0x1, PT ;  /* 0x000000012400780c */ /* 0x000fc40003fc5270 */
[----:B------:R-:W-:Y:S01]  /*24c0*/  LEA.HI R9, R9, R8, RZ, 0x2 ;  /* 0x0000000809097211 */ /* 0x000fe200078f10ff */
[----:B------:R-:W-:-:S03]  /*24d0*/  IMAD.IADD R7, R7, 0x1, R3 ;  /* 0x0000000107077824 */ /* 0x000fc600078e0203 */
[----:B------:R-:W-:Y:S01]  /*24e0*/  SHF.R.S32.HI R77, RZ, 0x2, R9 ;  /* 0x00000002ff4d7819 */ /* 0x000fe20000011409 */
[C---:B-1----:R-:W-:Y:S01]  /*24f0*/  IMAD.WIDE.U32 R4, R30.reuse, UR4, R6 ;  /* 0x000000041e047c25 */ /* 0x042fe2000f8e0006 */
[----:B------:R-:W-:Y:S01]  /*2500*/  SHF.R.S32.HI R8, RZ, 0x1f, R9 ;  /* 0x0000001fff087819 */ /* 0x000fe20000011409 */
[----:B------:R-:W0:Y:S02]  /*2510*/  LDC.64 R6, c[0x0][0x408] ;  /* 0x00010200ff067b82 */ /* 0x000e240000000a00 */
[----:B------:R-:W-:Y:S01]  /*2520*/  IMAD R5, R30, UR5, R5 ;  /* 0x000000051e057c24 */ /* 0x000fe2000f8e0205 */
[----:B------:R-:W-:Y:S01]  /*2530*/  ULDC.64 UR4, c[0x0][0x310] ;  /* 0x0000c40000047ab9 */ /* 0x000fe20000000a00 */
[----:B------:R-:W-:Y:S02]  /*2540*/  LEA.HI R8, R8, R77, RZ, 0x2 ;  /* 0x0000004d08087211 */ /* 0x000fe400078f10ff */
[----:B------:R-:W-:Y:S02]  /*2550*/  SHF.R.S32.HI R34, RZ, 0x1f, R136 ;  /* 0x0000001fff227819 */ /* 0x000fe40000011488 */
[----:B------:R-:W-:-:S05]  /*2560*/  LOP3.LUT R8, R8, 0xfffffffc, RZ, 0xc0, !PT ;  /* 0xfffffffc08087812 */ /* 0x000fca00078ec0ff */
[----:B------:R-:W-:Y:S02]  /*2570*/  IMAD.IADD R77, R77, 0x1, -R8 ;  /* 0x000000014d4d7824 */ /* 0x000fe400078e0a08 */
[----:B------:R-:W-:-:S04]  /*2580*/  IMAD R8, R34, R10, RZ ;  /* 0x0000000a22087224 */ /* 0x000fc800078e02ff */
[----:B------:R-:W-:Y:S01]  /*2590*/  IMAD R95, R136, R11, R8 ;  /* 0x0000000b885f7224 */ /* 0x000fe200078e0208 */
[----:B------:R-:W-:Y:S01]  /*25a0*/  LOP3.LUT R18, R18, 0xfffffffd, RZ, 0xc0, !PT ;  /* 0xfffffffd12127812 */ /* 0x000fe200078ec0ff */
[C---:B------:R-:W-:Y:S02]  /*25b0*/  VIADD R72, R22.reuse, 0x30 ;  /* 0x0000003016487836 */ /* 0x040fe40000000000 */
[C---:B------:R-:W-:Y:S02]  /*25c0*/  VIADD R27, R22.reuse, 0x40 ;  /* 0x00000040161b7836 */ /* 0x040fe40000000000 */
[----:B------:R-:W-:Y:S01]  /*25d0*/  VIADD R82, R22, 0x50 ;  /* 0x0000005016527836 */ /* 0x000fe20000000000 */
[----:B--2---:R-:W1:Y:S01]  /*25e0*/  LDC R29, c[0x0][0x3f4] ;  /* 0x0000fd00ff1d7b82 */ /* 0x004e620000000800 */
[----:B---3--:R-:W-:Y:S02]  /*25f0*/  SHF.R.S32.HI R0, RZ, 0x1f, R75 ;  /* 0x0000001fff007819 */ /* 0x008fe4000001144b */
[----:B------:R-:W-:-:S02]  /*2600*/  SEL R75, R75, RZ, !P0 ;  /* 0x000000ff4b4b7207 */ /* 0x000fc40004000000 */
[----:B------:R-:W-:-:S05]  /*2610*/  SEL R15, R0, RZ, !P0 ;  /* 0x000000ff000f7207 */ /* 0x000fca0004000000 */
[----:B------:R-:W-:Y:S02]  /*2620*/  IMAD R0, R15, UR4, RZ ;  /* 0x000000040f007c24 */ /* 0x000fe4000f8e02ff */
[----:B------:R-:W-:-:S04]  /*2630*/  IMAD.WIDE.U32 R20, R75, UR4, R4 ;  /* 0x000000044b147c25 */ /* 0x000fc8000f8e0004 */
[----:B------:R-:W-:Y:S01]  /*2640*/  IMAD R3, R75, UR5, R0 ;  /* 0x000000054b037c24 */ /* 0x000fe2000f8e0200 */
[----:B------:R-:W-:Y:S05]  /*2650*/  @!P6 WARPSYNC.ALL ;  /* 0x000000000000e948 */ /* 0x000fea0003800000 */
[----:B------:R-:W-:Y:S01]  /*2660*/  ULDC.64 UR4, c[0x0][0x330] ;  /* 0x0000cc0000047ab9 */ /* 0x000fe20000000a00 */
[----:B------:R-:W-:Y:S01]  /*2670*/  VIADD R0, R22, 0x10 ;  /* 0x0000001016007836 */ /* 0x000fe20000000000 */
[----:B------:R-:W-:Y:S01]  /*2680*/  ULDC.64 UR6, c[0x0][0x338] ;  /* 0x0000ce0000067ab9 */ /* 0x000fe20000000a00 */
[----:B------:R-:W-:Y:S01]  /*2690*/  IMAD.WIDE.U32 R60, R30, UR4, R22 ;  /* 0x000000041e3c7c25 */ /* 0x000fe2000f8e0016 */
[----:B------:R-:W-:-:S02]  /*26a0*/  ULDC UR4, c[0x0][0x2f4] ;  /* 0x0000bd0000047ab9 */ /* 0x000fc40000000800 */
[----:B------:R-:W-:Y:S01]  /*26b0*/  ISETP.GE.AND P1, PT, R0, UR4, PT ;  /* 0x0000000400007c0c */ /* 0x000fe2000bf26270 */
[----:B------:R-:W-:Y:S01]  /*26c0*/  IMAD.WIDE.U32 R4, R136, R10, R22 ;  /* 0x0000000a88047225 */ /* 0x000fe200078e0016 */
[----:B------:R-:W-:Y:S02]  /*26d0*/  ISETP.GE.AND P0, PT, R22, UR4, PT ;  /* 0x0000000416007c0c */ /* 0x000fe4000bf06270 */
[----:B------:R-:W-:Y:S01]  /*26e0*/  SEL R8, RZ, 0xffffffff, P1 ;  /* 0xffffffffff087807 */ /* 0x000fe20000800000 */
[----:B------:R-:W-:Y:S01]  /*26f0*/  IMAD.IADD R3, R21, 0x1, R3 ;  /* 0x0000000115037824 */ /* 0x000fe200078e0203 */
[----:B------:R-:W-:Y:S02]  /*2700*/  IADD3 R96, P1, R20, R4, RZ ;  /* 0x0000000414607210 */ /* 0x000fe40007f3e0ff */
[----:B------:R-:W-:Y:S01]  /*2710*/  SEL R4, RZ, 0x1, P0 ;  /* 0x00000001ff047807 */ /* 0x000fe20000000000 */
[----:B------:R-:W-:Y:S01]  /*2720*/  IMAD.SHL.U32 R9, R8, 0x2, RZ ;  /* 0x0000000208097824 */ /* 0x000fe200078e00ff */
[----:B------:R-:W-:-:S04]  /*2730*/  IADD3.X R95, R3, R5, R95, P1, !PT ;  /* 0x00000005035f7210 */ /* 0x000fc80000ffe45f */
[----:B------:R-:W-:Y:S02]  /*2740*/  LOP3.LUT R5, R9, 0x2, R4, 0xe2, !PT ;  /* 0x0000000209057812 */ /* 0x000fe400078ee204 */
[----:B------:R-:W2:Y:S01]  /*2750*/  LDC.64 R8, c[0x0][0x3f8] ;  /* 0x0000fe00ff087b82 */ /* 0x000ea20000000a00 */
[----:B------:R-:W-:-:S05]  /*2760*/  IMAD.MOV.U32 R38, RZ, RZ, R28 ;  /* 0x000000ffff267224 */ /* 0x000fca00078e001c */
[----:B------:R-:W-:-:S05]  /*2770*/  SHF.R.S32.HI R39, RZ, 0x1f, R38 ;  /* 0x0000001fff277819 */ /* 0x000fca0000011426 */
[----:B------:R3:W-:Y:S01]  /*2780*/  STL [R1+0x4], R39 ;  /* 0x0000042701007387 */ /* 0x0007e20000100800 */
[----:B0-----:R-:W-:-:S03]  /*2790*/  IMAD.WIDE.U32 R64, R136, R6, R38 ;  /* 0x0000000688407225 */ /* 0x001fc600078e0026 */
[----:B------:R-:W3:Y:S01]  /*27a0*/  LDL R37, [R1+0x14] ;  /* 0x0000140001257983 */ /* 0x000ee20000100800 */
[----:B--2---:R-:W-:-:S03]  /*27b0*/  IMAD.WIDE.U32 R68, R136, R8, R38 ;  /* 0x0000000888447225 */ /* 0x004fc600078e0026 */
[----:B------:R-:W2:Y:S01]  /*27c0*/  LDL R38, [R1+0x10] ;  /* 0x0000100001267983 */ /* 0x000ea20000100800 */
[----:B------:R-:W-:Y:S01]  /*27d0*/  LOP3.LUT P0, RZ, R77, 0x2, RZ, 0xc0, !PT ;  /* 0x000000024dff7812 */ /* 0x000fe2000780c0ff */
[----:B------:R-:W-:Y:S01]  /*27e0*/  VIADD R4, R22, 0x20 ;  /* 0x0000002016047836 */ /* 0x000fe20000000000 */
[----:B------:R-:W-:Y:S01]  /*27f0*/  ISETP.GE.AND P1, PT, R72, UR4, PT ;  /* 0x0000000448007c0c */ /* 0x000fe2000bf26270 */
[----:B------:R-:W-:-:S03]  /*2800*/  IMAD R12, R34, R6, RZ ;  /* 0x00000006220c7224 */ /* 0x000fc600078e02ff */
[----:B------:R-:W-:Y:S01]  /*2810*/  SEL R14, RZ, 0x8, P1 ;  /* 0x00000008ff0e7807 */ /* 0x000fe20000800000 */
[----:B------:R-:W-:-:S06]  /*2820*/  IMAD R31, R136, R7, R12 ;  /* 0x00000007881f7224 */ /* 0x000fcc00078e020c */
[----:B------:R-:W-:Y:S02]  /*2830*/  @P0 LOP3.LUT R18, R18, 0x2, RZ, 0xfc, !PT ;  /* 0x0000000212120812 */ /* 0x000fe400078efcff */
[----:B------:R-:W-:-:S04]  /*2840*/  ISETP.GE.AND P0, PT, R4, UR4, PT ;  /* 0x0000000404007c0c */ /* 0x000fc8000bf06270 */
[----:B------:R-:W-:Y:S02]  /*2850*/  SEL R12, RZ, 0x4, P0 ;  /* 0x00000004ff0c7807 */ /* 0x000fe40000000000 */
[----:B------:R-:W-:Y:S02]  /*2860*/  ISETP.GE.AND P0, PT, R27, UR4, PT ;  /* 0x000000041b007c0c */ /* 0x000fe4000bf06270 */
[----:B------:R-:W-:Y:S02]  /*2870*/  LOP3.LUT R12, R14, R5, R12, 0xfe, !PT ;  /* 0x000000050e0c7212 */ /* 0x000fe400078efe0c */
[----:B------:R-:W-:Y:S02]  /*2880*/  SEL R5, RZ, 0x10, P0 ;  /* 0x00000010ff057807 */ /* 0x000fe40000000000 */
[----:B-1----:R-:W-:Y:S02]  /*2890*/  ISETP.GE.AND P0, PT, R22, R29, PT ;  /* 0x0000001d1600720c */ /* 0x002fe40003f06270 */
[----:B------:R-:W-:Y:S01]  /*28a0*/  LOP3.LUT R12, R12, R5, RZ, 0xfc, !PT ;  /* 0x000000050c0c7212 */ /* 0x000fe200078efcff */
[----:B------:R-:W-:-:S04]  /*28b0*/  IMAD R5, R34, R8, RZ ;  /* 0x0000000822057224 */ /* 0x000fc800078e02ff */
[----:B------:R-:W-:Y:S01]  /*28c0*/  IMAD R35, R136, R9, R5 ;  /* 0x0000000988237224 */ /* 0x000fe200078e0205 */
[----:B------:R-:W-:-:S05]  /*28d0*/  SEL R5, R29, RZ, P0 ;  /* 0x000000ff1d057207 */ /* 0x000fca0000000000 */
[----:B------:R-:W-:Y:S01]  /*28e0*/  IMAD.IADD R5, R22, 0x1, R5 ;  /* 0x0000000116057824 */ /* 0x000fe200078e0205 */
[-C--:B------:R-:W-:Y:S01]  /*28f0*/  ISETP.GE.AND P1, PT, R0, R29.reuse, PT ;  /* 0x0000001d0000720c */ /* 0x080fe20003f26270 */
[----:B------:R-:W-:Y:S01]  /*2900*/  IMAD.WIDE.U32 R62, R136, R6, R22 ;  /* 0x00000006883e7225 */ /* 0x000fe200078e0016 */
[----:B------:R-:W-:Y:S02]  /*2910*/  ISETP.GE.AND P2, PT, R4, R29, PT ;  /* 0x0000001d0400720c */ /* 0x000fe40003f46270 */
[----:B------:R-:W-:Y:S01]  /*2920*/  SHF.R.S32.HI R14, RZ, 0x1f, R5 ;  /* 0x0000001fff0e7819 */ /* 0x000fe20000011405 */
[----:B------:R-:W-:Y:S02]  /*2930*/  IMAD.IADD R63, R63, 0x1, R31 ;  /* 0x000000013f3f7824 */ /* 0x000fe400078e021f */
[----:B------:R-:W-:Y:S01]  /*2940*/  IMAD.IADD R65, R31, 0x1, R65 ;  /* 0x000000011f417824 */ /* 0x000fe200078e0241 */
[----:B------:R-:W-:Y:S02]  /*2950*/  LEA.HI R76, R14, R5, RZ, 0x3 ;  /* 0x000000050e4c7211 */ /* 0x000fe400078f18ff */
[----:B------:R-:W-:-:S02]  /*2960*/  SEL R31, R29, RZ, P1 ;  /* 0x000000ff1d1f7207 */ /* 0x000fc40000800000 */
[----:B------:R-:W-:Y:S02]  /*2970*/  LEA.HI R5, R14, R5, RZ, 0x5 ;  /* 0x000000050e057211 */ /* 0x000fe400078f28ff */
[----:B------:R-:W-:Y:S01]  /*2980*/  SEL R33, R29, RZ, P2 ;  /* 0x000000ff1d217207 */ /* 0x000fe20001000000 */
[----:B------:R-:W-:Y:S01]  /*2990*/  IMAD.WIDE.U32 R66, R136, R8, R22 ;  /* 0x0000000888427225 */ /* 0x000fe200078e0016 */
[----:B------:R-:W-:-:S03]  /*29a0*/  LOP3.LUT R18, R18, 0xfffffffe, RZ, 0xc0, !PT ;  /* 0xfffffffe12127812 */ /* 0x000fc600078ec0ff */
[----:B------:R-:W-:Y:S02]  /*29b0*/  IMAD.IADD R31, R0, 0x1, R31 ;  /* 0x00000001001f7824 */ /* 0x000fe400078e021f */
[----:B------:R-:W-:Y:S01]  /*29c0*/  IMAD.SHL.U32 R14, R5, 0x80, RZ ;  /* 0x00000080050e7824 */ /* 0x000fe200078e00ff */
[----:B----4-:R-:W-:Y:S01]  /*29d0*/  LOP3.LUT R5, R32, 0x18, R76, 0xf8, !PT ;  /* 0x0000001820057812 */ /* 0x010fe200078ef84c */
[----:B------:R-:W-:Y:S01]  /*29e0*/  IMAD.IADD R33, R4, 0x1, R33 ;  /* 0x0000000104217824 */ /* 0x000fe200078e0221 */
[----:B------:R-:W-:Y:S01]  /*29f0*/  @P2 LOP3.LUT R18, R18, 0x1, RZ, 0xfc, !PT ;  /* 0x0000000112122812 */ /* 0x000fe200078efcff */
[----:B------:R-:W-:Y:S01]  /*2a00*/  IMAD R61, R30, UR5, R61 ;  /* 0x000000051e3d7c24 */ /* 0x000fe2000f8e023d */
[----:B------:R-:W-:Y:S01]  /*2a10*/  SHF.R.S32.HI R28, RZ, 0x1f, R31 ;  /* 0x0000001fff1c7819 */ /* 0x000fe2000001141f */
[----:B------:R-:W-:Y:S01]  /*2a20*/  IMAD R15, R15, UR6, RZ ;  /* 0x000000060f0f7c24 */ /* 0x000fe2000f8e02ff */
[----:B------:R-:W-:Y:S01]  /*2a30*/  LOP3.LUT R14, R14, 0xfffff000, RZ, 0xc0, !PT ;  /* 0xfffff0000e0e7812 */ /* 0x000fe200078ec0ff */
[----:B------:R-:W-:-:S02]  /*2a40*/  IMAD.IADD R67, R67, 0x1, R35 ;  /* 0x0000000143437824 */ /* 0x000fc400078e0223 */
[----:B------:R-:W-:Y:S01]  /*2a50*/  IMAD.IADD R69, R35, 0x1, R69 ;  /* 0x0000000123457824 */ /* 0x000fe200078e0245 */
[----:B-----5:R-:W-:Y:S02]  /*2a60*/  SHF.R.S32.HI R35, RZ, 0x1f, R106 ;  /* 0x0000001fff237819 */ /* 0x020fe4000001146a */
[----:B------:R-:W-:Y:S02]  /*2a70*/  SHF.R.S32.HI R30, RZ, 0x1f, R33 ;  /* 0x0000001fff1e7819 */ /* 0x000fe40000011421 */
[----:B------:R-:W-:Y:S01]  /*2a80*/  IADD3 R70, P2, R136, R71, RZ ;  /* 0x0000004788467210 */ /* 0x000fe20007f5e0ff */
[C---:B------:R-:W-:Y:S02]  /*2a90*/  IMAD R15, R75.reuse, UR7, R15 ;  /* 0x000000074b0f7c24 */ /* 0x040fe4000f8e020f */
[----:B------:R-:W-:Y:S01]  /*2aa0*/  IMAD.WIDE.U32 R60, R75, UR6, R60 ;  /* 0x000000064b3c7c25 */ /* 0x000fe2000f8e003c */
[CC--:B------:R-:W-:Y:S02]  /*2ab0*/  LEA.HI R75, R28.reuse, R31.reuse, RZ, 0x3 ;  /* 0x0000001f1c4b7211 */ /* 0x0c0fe400078f18ff */
[----:B------:R-:W-:Y:S01]  /*2ac0*/  LEA.HI R28, R28, R31, RZ, 0x5 ;  /* 0x0000001f1c1c7211 */ /* 0x000fe200078f28ff */
[----:B------:R-:W-:Y:S01]  /*2ad0*/  IMAD.X R71, R34, 0x1, R13, P2 ;  /* 0x0000000122477824 */ /* 0x000fe200010e060d */
[----:B------:R-:W-:-:S02]  /*2ae0*/  LEA.HI R74, R30, R33, RZ, 0x3 ;  /* 0x000000211e4a7211 */ /* 0x000fc400078f18ff */
[----:B------:R-:W-:Y:S02]  /*2af0*/  LEA.HI R33, R30, R33, RZ, 0x5 ;  /* 0x000000211e217211 */ /* 0x000fe400078f28ff */
[----:B------:R-:W-:Y:S01]  /*2b00*/  ISETP.GE.AND P2, PT, R82, UR4, PT ;  /* 0x0000000452007c0c */ /* 0x000fe2000bf46270 */
[----:B------:R-:W-:Y:S01]  /*2b10*/  IMAD.SHL.U32 R30, R28, 0x80, RZ ;  /* 0x000000801c1e7824 */ /* 0x000fe200078e00ff */
[----:B------:R-:W-:Y:S01]  /*2b20*/  SHF.L.U64.HI R99, R8, 0x7, R9 ;  /* 0x0000000708637819 */ /* 0x000fe20000010209 */
[----:B------:R-:W-:Y:S01]  /*2b30*/  IMAD.SHL.U32 R33, R33, 0x80, RZ ;  /* 0x0000008021217824 */ /* 0x000fe200078e00ff */
[C---:B------:R-:W-:Y:S02]  /*2b40*/  LOP3.LUT R28, R32.reuse, 0x18, R75, 0xf8, !PT ;  /* 0x00000018201c7812 */ /* 0x040fe400078ef84b */
[----:B------:R-:W-:Y:S01]  /*2b50*/  LOP3.LUT R32, R32, 0x18, R74, 0xf8, !PT ;  /* 0x0000001820207812 */ /* 0x000fe200078ef84a */
[----:B------:R-:W-:Y:S01]  /*2b60*/  IMAD.WIDE.U32 R62, R106, R6, R62 ;  /* 0x000000066a3e7225 */ /* 0x000fe200078e003e */
[----:B------:R-:W-:-:S02]  /*2b70*/  LOP3.LUT R30, R30, 0xfffff000, RZ, 0xc0, !PT ;  /* 0xfffff0001e1e7812 */ /* 0x000fc400078ec0ff */
[----:B------:R-:W-:Y:S01]  /*2b80*/  LOP3.LUT R33, R33, 0xfffff000, RZ, 0xc0, !PT ;  /* 0xfffff00021217812 */ /* 0x000fe200078ec0ff */
[----:B------:R-:W-:Y:S01]  /*2b90*/  IMAD.WIDE.U32 R64, R106, R6, R64 ;  /* 0x000000066a407225 */ /* 0x000fe200078e0040 */
[----:B------:R-:W-:Y:S02]  /*2ba0*/  SHF.L.U64.HI R98, R6, 0x7, R7 ;  /* 0x0000000706627819 */ /* 0x000fe40000010207 */
[----:B------:R-:W-:Y:S01]  /*2bb0*/  LOP3.LUT R81, R76, 0xfffffff8, RZ, 0xc0, !PT ;  /* 0xfffffff84c517812 */ /* 0x000fe200078ec0ff */
[-C--:B------:R-:W-:Y:S01]  /*2bc0*/  IMAD.WIDE.U32 R66, R106, R8.reuse, R66 ;  /* 0x000000086a427225 */ /* 0x080fe200078e0042 */
[----:B------:R-:W-:Y:S02]  /*2bd0*/  LOP3.LUT R80, R75, 0xfffffff8, RZ, 0xc0, !PT ;  /* 0xfffffff84b507812 */ /* 0x000fe400078ec0ff */
[----:B------:R-:W-:Y:S01]  /*2be0*/  LOP3.LUT R79, R74, 0xfffffff8, RZ, 0xc0, !PT ;  /* 0xfffffff84a4f7812 */ /* 0x000fe200078ec0ff */
[----:B------:R-:W-:Y:S01]  /*2bf0*/  IMAD.WIDE.U32 R68, R106, R8, R68 ;  /* 0x000000086a447225 */ /* 0x000fe200078e0044 */
[----:B------:R-:W-:-:S02]  /*2c00*/  SHF.L.U64.HI R97, R10, 0x7, R11 ;  /* 0x000000070a617819 */ /* 0x000fc4000001020b */
[----:B------:R-:W-:Y:S01]  /*2c10*/  SHF.R.S32.HI R102, RZ, 0x1f, R81 ;  /* 0x0000001fff667819 */ /* 0x000fe20000011451 */
[----:B------:R-:W-:Y:S01]  /*2c20*/  VIADD R111, R36, 0x8 ;  /* 0x00000008246f7836 */ /* 0x000fe20000000000 */
[----:B------:R-:W-:Y:S01]  /*2c30*/  SHF.R.S32.HI R101, RZ, 0x1f, R80 ;  /* 0x0000001fff657819 */ /* 0x000fe20000011450 */
[----:B------:R-:W-:Y:S01]  /*2c40*/  IMAD.SHL.U32 R108, R29, 0x2, RZ ;  /* 0x000000021d6c7824 */ /* 0x000fe200078e00ff */
[----:B------:R-:W-:Y:S01]  /*2c50*/  SHF.R.S32.HI R100, RZ, 0x1f, R79 ;  /* 0x0000001fff647819 */ /* 0x000fe2000001144f */
[----:B------:R-:W-:Y:S01]  /*2c60*/  IMAD.IADD R94, R61, 0x1, R15 ;  /* 0x000000013d5e7824 */ /* 0x000fe200078e020f */
[----:B--2---:R-:W-:-:S04]  /*2c70*/  LOP3.LUT R5, R5, R38, RZ, 0x3c, !PT ;  /* 0x0000002605057212 */ /* 0x004fc800078e3cff */
[----:B---3--:R-:W-:Y:S01]  /*2c80*/  IADD3 R105, R5, R14, R37 ;  /* 0x0000000e05697210 */ /* 0x008fe20007ffe025 */
[C---:B------:R-:W-:Y:S02]  /*2c90*/  IMAD R14, R35.reuse, R6, RZ ;  /* 0x00000006230e7224 */ /* 0x040fe400078e02ff */
[----:B------:R-:W-:-:S04]  /*2ca0*/  IMAD R35, R35, R8, RZ ;  /* 0x0000000823237224 */ /* 0x000fc800078e02ff */
[C---:B------:R-:W-:Y:S01]  /*2cb0*/  IMAD R35, R106.reuse, R9, R35 ;  /* 0x000000096a237224 */ /* 0x040fe200078e0223 */
[----:B------:R-:W-:Y:S01]  /*2cc0*/  SEL R9, RZ, 0x20, P2 ;  /* 0x00000020ff097807 */ /* 0x000fe20001000000 */
[----:B------:R-:W-:Y:S01]  /*2cd0*/  IMAD R91, R106, R7, R14 ;  /* 0x000000076a5b7224 */ /* 0x000fe200078e020e */
[-C--:B------:R-:W-:Y:S02]  /*2ce0*/  LOP3.LUT R31, R28, R38.reuse, RZ, 0x3c, !PT ;  /* 0x000000261c1f7212 */ /* 0x080fe400078e3cff */
[----:B------:R-:W-:Y:S01]  /*2cf0*/  LOP3.LUT R13, R12, R9, RZ, 0xfc, !PT ;  /* 0x000000090c0d7212 */ /* 0x000fe200078efcff */
[----:B------:R-:W-:Y:S01]  /*2d00*/  IMAD.SHL.U32 R7, R8, 0x80, RZ ;  /* 0x0000008008077824 */ /* 0x000fe200078e00ff */
[----:B------:R-:W-:Y:S01]  /*2d10*/  LOP3.LUT R32, R32, R38, RZ, 0x3c, !PT ;  /* 0x0000002620207212 */ /* 0x000fe200078e3cff */
[----:B------:R-:W-:Y:S01]  /*2d20*/  IMAD.SHL.U32 R5, R10, 0x80, RZ ;  /* 0x000000800a057824 */ /* 0x000fe200078e00ff */
[----:B------:R-:W-:Y:S01]  /*2d30*/  LOP3.LUT R8, R12, 0x1, RZ, 0xc0, !PT ;  /* 0x000000010c087812 */ /* 0x000fe200078ec0ff */
[----:B------:R-:W-:Y:S01]  /*2d40*/  IMAD.IADD R93, R63, 0x1, R91 ;  /* 0x000000013f5d7824 */ /* 0x000fe200078e025b */
[C---:B------:R-:W-:Y:S01]  /*2d50*/  LOP3.LUT R9, R13.reuse, 0x2, RZ, 0xc0, !PT ;  /* 0x000000020d097812 */ /* 0x040fe200078ec0ff */
[----:B------:R-:W-:Y:S01]  /*2d60*/  IMAD.SHL.U32 R6, R6, 0x80, RZ ;  /* 0x0000008006067824 */ /* 0x000fe200078e00ff */
[----:B------:R-:W-:Y:S01]  /*2d70*/  LOP3.LUT R10, R13, 0x4, RZ, 0xc0, !PT ;  /* 0x000000040d0a7812 */ /* 0x000fe200078ec0ff */
[----:B------:R-:W-:Y:S01]  /*2d80*/  IMAD.IADD R91, R91, 0x1, R65 ;  /* 0x000000015b5b7824 */ /* 0x000fe200078e0241 */
[----:B------:R-:W-:Y:S01]  /*2d90*/  LOP3.LUT R11, R13, 0x8, RZ, 0xc0, !PT ;  /* 0x000000080d0b7812 */ /* 0x000fe200078ec0ff */
[----:B------:R-:W-:Y:S01]  /*2da0*/  IMAD.IADD R92, R67, 0x1, R35 ;  /* 0x00000001435c7824 */ /* 0x000fe200078e0223 */
[----:B------:R-:W-:Y:S01]  /*2db0*/  LOP3.LUT R12, R13, 0x10, RZ, 0xc0, !PT ;  /* 0x000000100d0c7812 */ /* 0x000fe200078ec0ff */
[----:B------:R-:W-:Y:S01]  /*2dc0*/  IMAD.IADD R90, R35, 0x1, R69 ;  /* 0x00000001235a7824 */ /* 0x000fe200078e0245 */
[----:B------:R-:W-:-:S02]  /*2dd0*/  IADD3 R104, R31, R30, R37 ;  /* 0x0000001e1f687210 */ /* 0x000fc40007ffe025 */
[----:B------:R-:W-:Y:S02]  /*2de0*/  IADD3 R103, R32, R33, R37 ;  /* 0x0000002120677210 */ /* 0x000fe40007ffe025 */
[----:B------:R-:W-:Y:S01]  /*2df0*/  LOP3.LUT R13, R13, 0x20, RZ, 0xc0, !PT ;  /* 0x000000200d0d7812 */ /* 0x000fe200078ec0ff */
[----:B------:R-:W-:Y:S06]  /*2e00*/  @!P6 BAR.SYNC.DEFER_BLOCKING 0x9, 0x100 ;  /* 0x024400000000eb1d */ /* 0x000fec0000010000 */
.L_x_10807:
[----:B---3--:R-:W2:Y:S01]  /*2e10*/  LDL R29, [R1+0x4c] ;  /* 0x00004c00011d7983 */ /* 0x008ea20000100800 */
[----:B0-----:R-:W0:Y:S01]  /*2e20*/  LDC.64 R86, c[0x0][0x2e8] ;  /* 0x0000ba00ff567b82 */ /* 0x001e220000000a00 */
[----:B-1----:R-:W-:Y:S01]  /*2e30*/  VIADD R28, R25, 0xffffffff ;  /* 0xffffffff191c7836 */ /* 0x002fe20000000000 */
[----:B------:R-:W-:Y:S01]  /*2e40*/  LOP3.LUT P4, RZ, R77, 0x2, RZ, 0xc0, !PT ;  /* 0x000000024dff7812 */ /* 0x000fe2000788c0ff */
[----:B------:R-:W-:Y:S05]  /*2e50*/  YIELD ;  /* 0x0000000000007946 */ /* 0x000fea0003800000 */
[----:B------:R-:W1:Y:S01]  /*2e60*/  LDC R107, c[0x0][0x3f4] ;  /* 0x0000fd00ff6b7b82 */ /* 0x000e620000000800 */
        /* <DEDUP_REMOVED lines=8> */
[----:B0-----:R-:W-:Y:S02]  /*2ef0*/  LEA R32, P3, R14, R86, 0x1 ;  /* 0x000000560e207211 */ /* 0x001fe400078608ff */
[----:B------:R-:W-:Y:S02]  /*2f00*/  ISETP.GT.AND P2, PT, R28, R83, PT ;  /* 0x000000531c00720c */ /* 0x000fe40003f44270 */
[----:B------:R-:W-:Y:S01]  /*2f10*/  LEA.HI.X R33, R14, R87, R25, 0x1, P3 ;  /* 0x000000570e217211 */ /* 0x000fe200018f0c19 */
[----:B------:R-:W-:Y:S01]  /*2f20*/  IMAD.MOV.U32 R25, RZ, RZ, R28 ;  /* 0x000000ffff197224 */ /* 0x000fe200078e001c */
[----:B-1----:R-:W-:Y:S01]  /*2f30*/  ISETP.GE.AND P3, PT, R107, 0x1, PT ;  /* 0x000000016b00780c */ /* 0x002fe20003f66270 */
[----:B--2---:R-:W-:-:S04]  /*2f40*/  IMAD R15, R17, 0x3000, R29 ;  /* 0x00003000110f7824 */ /* 0x004fc800078e021d */
[C---:B------:R-:W-:Y:S02]  /*2f50*/  VIADD R29, R15.reuse, 0x10 ;  /* 0x000000100f1d7836 */ /* 0x040fe40000000000 */
[C---:B------:R-:W-:Y:S02]  /*2f60*/  @P4 VIADD R29, R15.reuse, 0xfffffff0 ;  /* 0xfffffff00f1d4836 */ /* 0x040fe40000000000 */
[--C-:B------:R-:W-:Y:S02]  /*2f70*/  IMAD R78, R15, 0x2, R26.reuse ;  /* 0x000000020f4e7824 */ /* 0x100fe400078e021a */
[----:B------:R-:W-:Y:S02]  /*2f80*/  IMAD R15, R29, 0x2, R26 ;  /* 0x000000021d0f7824 */ /* 0x000fe400078e021a */
[----:B------:R-:W-:Y:S05]  /*2f90*/  @!P3 BRA `(.L_x_10753) ;  /* 0x0000003800ccb947 */ /* 0x000fea0003800000 */
[----:B------:R-:W-:Y:S01]  /*2fa0*/  ULDC.U8 UR4, c[0x0][0x410] ;  /* 0x0001040000047ab9 */ /* 0x000fe20000000000 */
[-C--:B------:R-:W-:Y:S01]  /*2fb0*/  IMAD R14, R99, R28.reuse, RZ ;  /* 0x0000001c630e7224 */ /* 0x080fe200078e02ff */
[----:B------:R-:W-:Y:S01]  /*2fc0*/  ISETP.NE.AND P3, PT, RZ, UR4, PT ;  /* 0x00000004ff007c0c */ /* 0x000fe2000bf65270 */
[----:B------:R-:W-:Y:S02]  /*2fd0*/  IMAD R31, R98, R28, RZ ;  /* 0x0000001c621f7224 */ /* 0x000fe400078e02ff */
        /* <DEDUP_REMOVED lines=24> */
[----:B------:R-:W2:Y:S04]  /*3160*/  LDL.64 R116, [R1] ;  /* 0x0000000001747983 */ /* 0x000ea80000100a00 */
[----:B------:R-:W3:Y:S04]  /*3170*/  LDL R115, [R1+0x34] ;  /* 0x0000340001737983 */ /* 0x000ee80000100800 */
[----:B------:R-:W4:Y:S04]  /*3180*/  LDL R114, [R1+0x30] ;  /* 0x0000300001727983 */ /* 0x000f280000100800 */
        /* <DEDUP_REMOVED lines=43> */
.L_x_10756:
[----:B------:R-:W-:Y:S05]  /*3440*/  BSYNC B1 ;  /* 0x0000000000017941 */ /* 0x000fea0003800000 */
.L_x_10755:
[----:B-----5:R-:W-:Y:S01]  /*3450*/  IMAD.MOV.U32 R14, RZ, RZ, R34 ;  /* 0x000000ffff0e7224 */ /* 0x020fe200078e0022 */
[----:B------:R-:W-:Y:S01]  /*3460*/  UISETP.NE.AND UP0, UPT, UR37, 0x3, UPT ;  /* 0x000000032500788c */ /* 0x000fe2000bf05270 */
[----:B0-----:R-:W-:-:S05]  /*3470*/  IMAD.MOV.U32 R28, RZ, RZ, R35 ;  /* 0x000000ffff1c7224 */ /* 0x001fca00078e0023 */
[----:B------:R-:W-:Y:S01]  /*3480*/  PRMT R88, R14, 0x5410, R28 ;  /* 0x000054100e587816 */ /* 0x000fe2000000001c */
[----:B------:R-:W-:Y:S01]  /*3490*/  IMAD.MOV.U32 R14, RZ, RZ, R38 ;  /* 0x000000ffff0e7224 */ /* 0x000fe200078e0026 */
[----:B------:R-:W-:Y:S01]  /*34a0*/  PLOP3.LUT P3, PT, PT, PT, UP0, 0x80, 0x0 ;  /* 0x000000000000781c */ /* 0x000fe20003f6f008 */
        /* <DEDUP_REMOVED lines=37> */
.L_x_10757:
[----:B------:R-:W-:Y:S01]  /*3700*/  IMAD R14, R17, 0x8, R2 ;  /* 0x00000008110e7824 */ /* 0x000fe200078e0202 */
[----:B------:R-:W-:Y:S01]  /*3710*/  SHF.L.U32 R85, R156, 0x1f, RZ ;  /* 0x0000001f9c557819 */ /* 0x000fe200000006ff */
[----:B------:R-:W-:Y:S03]  /*3720*/  BSSY B1, `(.L_x_10758) ;  /* 0x0000003000017945 */ /* 0x000fe60003800000 */
[----:B------:R-:W0:Y:S02]  /*3730*/  SYNCS.PHASECHK.TRANS64.TRYWAIT P5, [R14+URZ+0x2d890], R85 ;  /* 0x02d890550e0075a7 */ /* 0x000e2400080a017f */
[----:B0-----:R-:W-:Y:S05]  /*3740*/  @!P5 BRA `(.L_x_10759) ;  /* 0x000002100088d947 */ /* 0x001fea0003800000 */
.L_x_11138:
[----:B------:R-:W-:Y:S05]  /*3750*/  BSYNC B1 ;  /* 0x0000000000017941 */ /* 0x000fea0003800000 */
.L_x_10758:
[----:B------:R-:W-:Y:S05]  /*3760*/  @P4 BRA `(.L_x_10760) ;  /* 0x0000003400584947 */ /* 0x000fea0003800000 */
[----:B------:R-:W-:Y:S01]  /*3770*/  ISETP.NE.AND P4, PT, R8, RZ, PT ;  /* 0x000000ff0800720c */ /* 0x000fe20003f85270 */
[----:B------:R-:W-:-:S12]  /*3780*/  BSSY B1, `(.L_x_10761) ;  /* 0x0000032000017945 */ /* 0x000fd80003800000 */
[----:B------:R-:W-:Y:S05]  /*3790*/  @!P4 BRA `(.L_x_10762) ;  /* 0x0000000000c0c947 */ /* 0x000fea0003800000 */
[----:B------:R-:W2:Y:S01]  /*37a0*/  LDL.64 R52, [R1] ;  /* 0x0000000001347983 */ /* 0x000ea20000100a00 */
[----:B------:R-:W-:Y:S03]  /*37b0*/  BSSY B2, `(.L_x_10763) ;  /* 0x000002d000027945 */ /* 0x000fe60003800000 */
[----:B------:R1:W3:Y:S01]  /*37c0*/  LDS.128 R28, [R78+0x15000] ;  /* 0x015000004e1c7984 */ /* 0x0002e20000000c00 */
[----:B--2---:R-:W-:-:S13]  /*37d0*/  ISETP.GE.AND P4, PT, R52, R107, PT ;  /* 0x0000006b3400720c */ /* 0x004fda0003f86270 */
[----:B-1-3--:R-:W-:Y:S05]  /*37e0*/  @P4 BRA `(.L_x_10764) ;  /* 0x0000000000a44947 */ /* 0x00afea0003800000 */
[----:B------:R-:W-:Y:S01]  /*37f0*/  SHF.R.U64 R53, R86, 0x10, R87 ;  /* 0x0000001056357819 */ /* 0x000fe20000001257 */
[--C-:B------:R-:W-:Y:S01]  /*3800*/  HADD2.F32 R54, -RZ, R29.reuse.H1_H1 ;  /* 0x3000001dff367230 */ /* 0x100fe20000004100 */
        /* <DEDUP_REMOVED lines=14> */
[----:B------:R-:W-:Y:S02]  /*38f0*/  IMAD.MOV.U32 R59, RZ, RZ, R28 ;  /* 0x000000ffff3b7224 */ /* 0x000fe400078e001c */
[----:B------:R-:W-:Y:S01]  /*3900*/  FMUL.FTZ R31, R53, R86 ;  /* 0x00000056351f7220 */ /* 0x000fe20000410000 */
[----:B------:R-:W-:-:S03]  /*3910*/  F2FP.F16.F32.PACK_AB R29, R52, R29 ;  /* 0x0000001d341d723e */ /* 0x000fc600000000ff */
[C---:B------:R-:W-:Y:S01]  /*3920*/  FFMA.FTZ R31, R54.reuse, R58, -R31 ;  /* 0x0000003a361f7223 */ /* 0x040fe2000001081f */
[----:B------:R-:W-:Y:S01]  /*3930*/  FMUL.FTZ R54, R54, R86 ;  /* 0x0000005636367220 */ /* 0x000fe20000410000 */
[--C-:B------:R-:W-:Y:S02]  /*3940*/  HADD2.F32 R28, -RZ, R59.reuse.H1_H1 ;  /* 0x3000003bff1c7230 */ /* 0x100fe40000004100 */
[----:B------:R-:W-:Y:S02]  /*3950*/  HADD2.F32 R59, -RZ, R59.H0_H0 ;  /* 0x2000003bff3b7230 */ /* 0x000fe40000004100 */
[----:B------:R-:W-:Y:S01]  /*3960*/  FFMA.FTZ R53, R53, R58, R54 ;  /* 0x0000003a35357223 */ /* 0x000fe20000010036 */
[----:B------:R-:W-:Y:S02]  /*3970*/  HADD2.F32 R58, -RZ, R121.H1_H1 ;  /* 0x30000079ff3a7230 */ /* 0x000fe40000004100 */
[----:B------:R-:W-:Y:S02]  /*3980*/  HADD2.F32 R54, -RZ, R118.H0_H0 ;  /* 0x20000076ff367230 */ /* 0x000fe40000004100 */
[----:B------:R-:W-:Y:S01]  /*3990*/  F2FP.F16.F32.PACK_AB R31, R53, R31 ;  /* 0x0000001f351f723e */ /* 0x000fe200000000ff */
[-C--:B------:R-:W-:Y:S01]  /*39a0*/  FMUL.FTZ R55, R28, R58.reuse ;  /* 0x0000003a1c377220 */ /* 0x080fe20000410000 */
[----:B------:R-:W-:-:S03]  /*39b0*/  FMUL.FTZ R58, R59, R58 ;  /* 0x0000003a3b3a7220 */ /* 0x000fc60000410000 */
[-C--:B------:R-:W-:Y:S01]  /*39c0*/  FFMA.FTZ R55, R59, R54.reuse, -R55 ;  /* 0x000000363b377223 */ /* 0x080fe20000010837 */
[----:B------:R-:W-:Y:S01]  /*39d0*/  FFMA.FTZ R28, R28, R54, R58 ;  /* 0x000000361c1c7223 */ /* 0x000fe2000001003a */
[----:B------:R-:W-:Y:S02]  /*39e0*/  HADD2.F32 R54, -RZ, R121.H0_H0 ;  /* 0x20000079ff367230 */ /* 0x000fe40000004100 */
        /* <DEDUP_REMOVED lines=9> */
.L_x_10764:
[----:B------:R-:W-:Y:S05]  /*3a80*/  BSYNC B2 ;  /* 0x0000000000027941 */ /* 0x000fea0003800000 */
.L_x_10763:
[----:B------:R1:W-:Y:S02]  /*3a90*/  STG.E.128 desc[UR40][R32.64], R28 ;  /* 0x0000001c20007986 */ /* 0x0003e4000c101d28 */
.L_x_10762:
[----:B------:R-:W-:Y:S05]  /*3aa0*/  BSYNC B1 ;  /* 0x0000000000017941 */ /* 0x000fea0003800000 */
.L_x_10761:
        /* <DEDUP_REMOVED lines=51> */
.L_x_10768:
[----:B------:R-:W-:Y:S05]  /*3de0*/  BSYNC B2 ;  /* 0x0000000000027941 */ /* 0x000fea0003800000 */
.L_x_10767:
[----:B------:R2:W-:Y:S02]  /*3df0*/  STG.E.128 desc[UR40][R32.64+0x20], R28 ;  /* 0x0000201c20007986 */ /* 0x0005e4000c101d28 */
.L_x_10766:
[----:B------:R-:W-:Y:S05]  /*3e00*/  BSYNC B1 ;  /* 0x0000000000017941 */ /* 0x000fea0003800000 */
.L_x_10765:
        /* <DEDUP_REMOVED lines=8> */
[--C-:B------:R-:W-:Y:S01]  /*3e90*/  SHF.R.U64 R50, R46, 0x10, R47.reuse ;  /* 0x000000102e327819 */ /* 0x100fe2000000122f */
[----:B------:R-:W-:Y:S01]  /*3ea0*/  HADD2.F32 R51, -RZ, R29.H0_H0 ;  /* 0x2000001dff337230 */ /* 0x000fe20000004100 */
[----:B------:R-:W-:Y:S01]  /*3eb0*/  SHF.R.U32.HI R46, RZ, 0x10, R47 ;  /* 0x00000010ff2e7819 */ /* 0x000fe2000001162f */
[----:B------:R-:W-:Y:S01]  /*3ec0*/  HADD2.F32 R52, -RZ, R119.H1_H1 ;  /* 0x30000077ff347230 */ /* 0x000fe20000004100 */
        /* <DEDUP_REMOVED lines=17> */
[----:B------:R-:W-:Y:S02]  /*3fe0*/  HADD2.F32 R50, -RZ, R119.H0_H0 ;  /* 0x20000077ff327230 */ /* 0x000fe40000004100 */
[----:B------:R-:W-:Y:S01]  /*3ff0*/  FFMA.FTZ R46, R48, R46, R49 ;  /* 0x0000002e302e7223 */ /* 0x000fe20000010031 */
[----:B------:R-:W-:Y:S02]  /*4000*/  IMAD.MOV.U32 R48, RZ, RZ, R30 ;  /* 0x000000ffff307224 */ /* 0x000fe400078e001e */
[--C-:B------:R-:W-:Y:S02]  /*4010*/  HADD2.F32 R30, -RZ, R28.reuse.H0_H0 ;  /* 0x2000001cff1e7230 */ /* 0x100fe40000004100 */
[----:B------:R-:W-:Y:S01]  /*4020*/  HADD2.F32 R28, -RZ, R28.H1_H1 ;  /* 0x3000001cff1c7230 */ /* 0x000fe20000004100 */
        /* <DEDUP_REMOVED lines=16> */
.L_x_10772:
[----:B------:R-:W-:Y:S05]  /*4130*/  BSYNC B2 ;  /* 0x0000000000027941 */ /* 0x000fea0003800000 */
.L_x_10771:
[----:B------:R3:W-:Y:S02]  /*4140*/  STG.E.128 desc[UR40][R32.64+0x40], R28 ;  /* 0x0000401c20007986 */ /* 0x0007e4000c101d28 */
.L_x_10770:
[----:B------:R-:W-:Y:S05]  /*4150*/  BSYNC B1 ;  /* 0x0000000000017941 */ /* 0x000fea0003800000 */
.L_x_10769:
        /* <DEDUP_REMOVED lines=20> */
[--C-:B------:R-:W-:Y:S01]  /*42a0*/  HADD2.F32 R29, -RZ, R31.reuse.H1_H1 ;  /* 0x3000001fff1d7230 */ /* 0x100fe20000004100 */
[----:B------:R-:W-:Y:S01]  /*42b0*/  SHF.R.U32.HI R43, RZ, 0x10, R45 ;  /* 0x00000010ff2b7819 */ /* 0x000fe2000001162d */
[----:B------:R-:W-:Y:S01]  /*42c0*/  HADD2.F32 R31, -RZ, R31.H0_H0 ;  /* 0x2000001fff1f7230 */ /* 0x000fe20000004100 */
[----:B------:R-:W-:Y:S01]  /*42d0*/  F2FP.F16.F32.PACK_AB R46, R47, R46 ;  /* 0x0000002e2f2e723e */ /* 0x000fe200000000ff */
[----:B------:R-:W-:Y:S02]  /*42e0*/  HADD2.F32 R42, -RZ, R42.H0_H0 ;  /* 0x2000002aff2a7230 */ /* 0x000fe40000004100 */
        /* <DEDUP_REMOVED lines=9> */
[----:B------:R-:W-:Y:S02]  /*4380*/  HADD2.F32 R42, -RZ, R114.H1_H1 ;  /* 0x30000072ff2a7230 */ /* 0x000fe40000004100 */
[----:B------:R-:W-:-:S02]  /*4390*/  HADD2.F32 R115, -RZ, R115.H1_H1 ;  /* 0x30000073ff737230 */ /* 0x000fc40000004100 */
[-C--:B------:R-:W-:Y:S01]  /*43a0*/  FMUL.FTZ R48, R29, R28.reuse ;  /* 0x0000001c1d307220 */ /* 0x080fe20000410000 */
[C---:B------:R-:W-:Y:S01]  /*43b0*/  FMUL.FTZ R50, R31.reuse, R28 ;  /* 0x0000001c1f327220 */ /* 0x040fe20000410000 */
[----:B------:R-:W-:Y:S02]  /*43c0*/  HADD2.F32 R114, -RZ, R114.H0_H0 ;  /* 0x20000072ff727230 */ /* 0x000fe40000004100 */
[-C--:B------:R-:W-:Y:S01]  /*43d0*/  FFMA.FTZ R28, R31, R42.reuse, -R48 ;  /* 0x0000002a1f1c7223 */ /* 0x080fe20000010830 */
[--C-:B------:R-:W-:Y:S02]  /*43e0*/  HADD2.F32 R31, -RZ, R30.reuse.H0_H0 ;  /* 0x2000001eff1f7230 */ /* 0x100fe40000004100 */
[----:B------:R-:W-:Y:S01]  /*43f0*/  FFMA.FTZ R29, R29, R42, R50 ;  /* 0x0000002a1d1d7223 */ /* 0x000fe20000010032 */
[----:B------:R-:W-:-:S04]  /*4400*/  HADD2.F32 R30, -RZ, R30.H1_H1 ;  /* 0x3000001eff1e7230 */ /* 0x000fc80000004100 */
[----:B------:R-:W-:Y:S01]  /*4410*/  F2FP.F16.F32.PACK_AB R28, R29, R28 ;  /* 0x0000001c1d1c723e */ /* 0x000fe200000000ff */
[CC--:B------:R-:W-:Y:S01]  /*4420*/  FMUL.FTZ R42, R30.reuse, R115.reuse ;  /* 0x000000731e2a7220 */ /* 0x0c0fe20000410000 */
[C---:B------:R-:W-:Y:S01]  /*4430*/  FMUL.FTZ R115, R31.reuse, R115 ;  /* 0x000000731f737220 */ /* 0x040fe20000410000 */
[----:B------:R-:W-:Y:S02]  /*4440*/  IMAD.MOV.U32 R29, RZ, RZ, R46 ;  /* 0x000000ffff1d7224 */ /* 0x000fe400078e002e */
[-C--:B------:R-:W-:Y:S01]  /*4450*/  FFMA.FTZ R31, R31, R114.reuse, -R42 ;  /* 0x000000721f1f7223 */ /* 0x080fe2000001082a */
[----:B------:R-:W-:-:S05]  /*4460*/  FFMA.FTZ R30, R30, R114, R115 ;  /* 0x000000721e1e7223 */ /* 0x000fca0000010073 */
[----:B------:R-:W-:Y:S01]  /*4470*/  F2FP.F16.F32.PACK_AB R30, R30, R31 ;  /* 0x0000001f1e1e723e */ /* 0x000fe200000000ff */
[----:B------:R-:W-:-:S07]  /*4480*/  IMAD.MOV.U32 R31, RZ, RZ, R43 ;  /* 0x000000ffff1f7224 */ /* 0x000fce00078e002b */
.L_x_10776:
[----:B------:R-:W-:Y:S05]  /*4490*/  BSYNC B2 ;  /* 0x0000000000027941 */ /* 0x000fea0003800000 */
.L_x_10775:
[----:B------:R4:W-:Y:S02]  /*44a0*/  STG.E.128 desc[UR40][R32.64+0x60], R28 ;  /* 0x0000601c20007986 */ /* 0x0009e4000c101d28 */
.L_x_10774:
[----:B------:R-:W-:Y:S05]  /*44b0*/  BSYNC B1 ;  /* 0x0000000000017941 */ /* 0x000fea0003800000 */
.L_x_10773:
        /* <DEDUP_REMOVED lines=8> */
[--C-:B------:R-:W-:Y:S02]  /*4540*/  SHF.R.U64 R42, R38, 0x10, R39.reuse ;  /* 0x00000010262a7819 */ /* 0x100fe40000001227 */
        /* <DEDUP_REMOVED lines=40> */
.L_x_10780:
[----:B------:R-:W-:Y:S05]  /*47d0*/  BSYNC B2 ;  /* 0x0000000000027941 */ /* 0x000fea0003800000 */
.L_x_10779:
[----:B------:R1:W-:Y:S02]  /*47e0*/  STG.E.128 desc[UR40][R32.64+0x80], R28 ;  /* 0x0000801c20007986 */ /* 0x0003e4000c101d28 */
.L_x_10778:
[----:B------:R-:W-:Y:S05]  /*47f0*/  BSYNC B1 ;  /* 0x0000000000017941 */ /* 0x000fea0003800000 */
.L_x_10777:
[----:B------:R-:W-:-:S13]  /*4800*/  ISETP.NE.AND P4, PT, R13, RZ, PT ;  /* 0x000000ff0d00720c */ /* 0x000fda0003f85270 */
[----:B------:R-:W-:Y:S05]  /*4810*/  @!P4 BRA `(.L_x_10760) ;  /* 0x00000024002cc947 */ /* 0x000fea0003800000 */
[----:B------:R-:W5:Y:S01]  /*4820*/  LDL R38, [R1+0x40] ;  /* 0x0000400001267983 */ /* 0x000f620000100800 */
[----:B------:R-:W-:Y:S03]  /*4830*/  BSSY B1, `(.L_x_10781) ;  /* 0x000002e000017945 */ /* 0x000fe60003800000 */
[----:B-1234-:R1:W2:Y:S01]  /*4840*/  LDS.128 R28, [R15+0x19000] ;  /* 0x019000000f1c7984 */ /* 0x01e2a20000000c00 */
[----:B-----5:R-:W-:-:S13]  /*4850*/  ISETP.GE.AND P4, PT, R38, R107, PT ;  /* 0x0000006b2600720c */ /* 0x020fda0003f86270 */
[----:B-12---:R-:W-:Y:S05]  /*4860*/  @P4 BRA `(.L_x_10782) ;  /* 0x0000000000a84947 */ /* 0x006fea0003800000 */
[----:B------:R-:W-:Y:S02]  /*4870*/  SHF.R.U64 R39, R36, 0x10, R37 ;  /* 0x0000001024277819 */ /* 0x000fe40000001225 */
[--C-:B------:R-:W-:Y:S01]  /*4880*/  SHF.R.U64 R41, R34, 0x10, R35.reuse ;  /* 0x0000001022297819 */ /* 0x100fe20000001223 */
[----:B------:R-:W-:Y:S01]  /*4890*/  IMAD.MOV.U32 R34, RZ, RZ, R28 ;  /* 0x000000ffff227224 */ /* 0x000fe200078e001c */
[----:B------:R-:W-:Y:S01]  /*48a0*/  SHF.R.U32.HI R38, RZ, 0x10, R35 ;  /* 0x00000010ff267819 */ /* 0x000fe20000011623 */
[----:B------:R-:W-:Y:S01]  /*48b0*/  IMAD.MOV.U32 R35, RZ, RZ, R31 ;  /* 0x000000ffff237224 */ /* 0x000fe200078e001f */
[----:B------:R-:W-:Y:S01]  /*48c0*/  SHF.R.U32.HI R40, RZ, 0x10, R37 ;  /* 0x00000010ff287819 */ /* 0x000fe20000011625 */
[----:B------:R-:W-:Y:S02]  /*48d0*/  HADD2.F32 R39, -RZ, R39.H0_H0 ;  /* 0x20000027ff277230 */ /* 0x000fe40000004100 */
[--C-:B------:R-:W-:Y:S02]  /*48e0*/  HADD2.F32 R31, -RZ, R29.reuse.H1_H1 ;  /* 0x3000001dff1f7230 */ /* 0x100fe40000004100 */
[----:B------:R-:W-:-:S02]  /*48f0*/  HADD2.F32 R28, -RZ, R29.H0_H0 ;  /* 0x2000001dff1c7230 */ /* 0x000fc40000004100 */
[----:B------:R-:W-:Y:S02]  /*4900*/  HADD2.F32 R40, -RZ, R40.H0_H0 ;  /* 0x20000028ff287230 */ /* 0x000fe40000004100 */
[-C--:B------:R-:W-:Y:S01]  /*4910*/  FMUL.FTZ R29, R31, R39.reuse ;  /* 0x000000271f1d7220 */ /* 0x080fe20000410000 */
[----:B------:R-:W-:Y:S02]  /*4920*/  HADD2.F32 R36, -RZ, R35.H1_H1 ;  /* 0x30000023ff247230 */ /* 0x000fe40000004100 */
[----:B------:R-:W-:Y:S01]  /*4930*/  FMUL.FTZ R42, R28, R39 ;  /* 0x000000271c2a7220 */ /* 0x000fe20000410000 */
[----:B------:R-:W-:Y:S02]  /*4940*/  HADD2.F32 R37, -RZ, R41.H0_H0 ;  /* 0x20000029ff257230 */ /* 0x000fe40000004100 */
[----:B------:R-:W-:Y:S02]  /*4950*/  HADD2.F32 R35, -RZ, R35.H0_H0 ;  /* 0x20000023ff237230 */ /* 0x000fe40000004100 */
[----:B------:R-:W-:Y:S01]  /*4960*/  FMUL.FTZ R44, R36, R40 ;  /* 0x00000028242c7220 */ /* 0x000fe20000410000 */
[----:B------:R-:W-:-:S02]  /*4970*/  HADD2.F32 R38, -RZ, R38.H0_H0 ;  /* 0x20000026ff267230 */ /* 0x000fc40000004100 */
[-C--:B------:R-:W-:Y:S01]  /*4980*/  FFMA.FTZ R28, R28, R37.reuse, -R29 ;  /* 0x000000251c1c7223 */ /* 0x080fe2000001081d */
[----:B------:R-:W-:Y:S01]  /*4990*/  FFMA.FTZ R29, R31, R37, R42 ;  /* 0x000000251f1d7223 */ /* 0x000fe2000001002a */
[C---:B------:R-:W-:Y:S01]  /*49a0*/  FMUL.FTZ R39, R35.reuse, R40 ;  /* 0x0000002823277220 */ /* 0x040fe20000410000 */
[--C-:B------:R-:W-:Y:S02]  /*49b0*/  HADD2.F32 R31, -RZ, R34.reuse.H1_H1 ;  /* 0x30000022ff1f7230 */ /* 0x100fe40000004100 */
[-C--:B------:R-:W-:Y:S01]  /*49c0*/  FFMA.FTZ R44, R35, R38.reuse, -R44 ;  /* 0x00000026232c7223 */ /* 0x080fe2000001082c */
[----:B------:R-:W-:Y:S02]  /*49d0*/  HADD2.F32 R37, -RZ, R89.H0_H0 ;  /* 0x20000059ff257230 */ /* 0x000fe40000004100 */
[----:B------:R-:W-:Y:S01]  /*49e0*/  FFMA.FTZ R41, R36, R38, R39 ;  /* 0x0000002624297223 */ /* 0x000fe20000010027 */
[----:B------:R-:W-:Y:S01]  /*49f0*/  HADD2.F32 R34, -RZ, R34.H0_H0 ;  /* 0x20000022ff227230 */ /* 0x000fe20000004100 */
[----:B------:R-:W-:Y:S01]  /*4a00*/  F2FP.F16.F32.PACK_AB R29, R29, R28 ;  /* 0x0000001c1d1d723e */ /* 0x000fe200000000ff */
[----:B------:R-:W-:-:S02]  /*4a10*/  HADD2.F32 R35, -RZ, R30.H1_H1 ;  /* 0x3000001eff237230 */ /* 0x000fc40000004100 */
[-C--:B------:R-:W-:Y:S01]  /*4a20*/  FMUL.FTZ R39, R31, R37.reuse ;  /* 0x000000251f277220 */ /* 0x080fe20000410000 */
[----:B------:R-:W-:Y:S02]  /*4a30*/  HADD2.F32 R89, -RZ, R89.H1_H1 ;  /* 0x30000059ff597230 */ /* 0x000fe40000004100 */
        /* <DEDUP_REMOVED lines=12> */
[----:B------:R-:W-:-:S07]  /*4b00*/  F2FP.F16.F32.PACK_AB R30, R40, R37 ;  /* 0x00000025281e723e */ /* 0x000fce00000000ff */
.L_x_10782:
[----:B------:R-:W-:Y:S05]  /*4b10*/  BSYNC B1 ;  /* 0x0000000000017941 */ /* 0x000fea0003800000 */
.L_x_10781:
[----:B------:R1:W-:Y:S01]  /*4b20*/  STG.E.128 desc[UR40][R32.64+0xa0], R28 ;  /* 0x0000a01c20007986 */ /* 0x0003e2000c101d28 */
[----:B------:R-:W-:Y:S05]  /*4b30*/  BRA `(.L_x_10760) ;  /* 0x0000002000647947 */ /* 0x000fea0003800000 */
.L_x_10754:
        /* <DEDUP_REMOVED lines=46> */
.L_x_10784:
[----:B------:R-:W-:Y:S05]  /*4e20*/  BSYNC B1 ;  /* 0x0000000000017941 */ /* 0x000fea0003800000 */
.L_x_10783:
        /* <DEDUP_REMOVED lines=47> */
.L_x_10785:
[----:B------:R-:W-:Y:S01]  /*5120*/  IMAD R14, R17, 0x8, R2 ;  /* 0x00000008110e7824 */ /* 0x000fe200078e0202 */
[----:B------:R-:W-:Y:S01]  /*5130*/  SHF.L.U32 R85, R156, 0x1f, RZ ;  /* 0x0000001f9c557819 */ /* 0x000fe200000006ff */
[----:B------:R-:W-:Y:S03]  /*5140*/  BSSY B1, `(.L_x_10786) ;  /* 0x0000003000017945 */ /* 0x000fe60003800000 */
[----:B------:R-:W0:Y:S02]  /*5150*/  SYNCS.PHASECHK.TRANS64.TRYWAIT P5, [R14+URZ+0x2d890], R85 ;  /* 0x02d890550e0075a7 */ /* 0x000e2400080a017f */
[----:B0-----:R-:W-:Y:S05]  /*5160*/  @!P5 BRA `(.L_x_10787) ;  /* 0x000001f80014d947 */ /* 0x001fea0003800000 */
.L_x_11139:
[----:B------:R-:W-:Y:S05]  /*5170*/  BSYNC B1 ;  /* 0x0000000000017941 */ /* 0x000fea0003800000 */
.L_x_10786:
        /* <DEDUP_REMOVED lines=17> */
[----:B------:R-:W-:Y:S01]  /*5290*/  SEL R52, R108, R114, !P0 ;  /* 0x000000726c347207 */ /* 0x000fe20004000000 */
[----:B------:R-:W-:Y:S01]  /*52a0*/  BSSY B2, `(.L_x_10790) ;  /* 0x000006f000027945 */ /* 0x000fe20003800000 */
[----:B------:R-:W-:-:S02]  /*52b0*/  ISETP.GE.AND P4, PT, R22, R107, PT ;  /* 0x0000006b1600720c */ /* 0x000fc40003f86270 */
[----:B------:R-:W-:-:S04]  /*52c0*/  SHF.R.S32.HI R53, RZ, 0x1f, R52 ;  /* 0x0000001fff357819 */ /* 0x000fc80000011434 */
[----:B------:R-:W-:-:S04]  /*52d0*/  LEA.HI R53, R53, R52, RZ, 0x4 ;  /* 0x0000003435357211 */ /* 0x000fc800078f20ff */
[----:B------:R-:W-:-:S04]  /*52e0*/  SHF.R.S32.HI R53, RZ, 0x4, R53 ;  /* 0x00000004ff357819 */ /* 0x000fc80000011435 */
[----:B------:R-:W-:-:S04]  /*52f0*/  LEA.HI.SX32 R115, R76, R53, 0x1d ;  /* 0x000000354c737211 */ /* 0x000fc800078feaff */
[----:B------:R-:W-:-:S04]  /*5300*/  SHF.R.S32.HI R52, RZ, 0x1f, R115 ;  /* 0x0000001fff347819 */ /* 0x000fc80000011473 */
[----:B------:R-:W-:Y:S01]  /*5310*/  LEA.HI R52, R52, R115, RZ, 0x2 ;  /* 0x0000007334347211 */ /* 0x000fe200078f10ff */
[----:B------:R-:W-:-:S04]  /*5320*/  IMAD.SHL.U32 R115, R115, 0x8, RZ ;  /* 0x0000000873737824 */ /* 0x000fc800078e00ff */
[----:B------:R-:W-:-:S05]  /*5330*/  IMAD.SHL.U32 R52, R52, 0x400, RZ ;  /* 0x0000040034347824 */ /* 0x000fca00078e00ff */
[----:B------:R-:W-:Y:S02]  /*5340*/  LOP3.LUT R52, R52, 0x7ffff000, RZ, 0xc0, !PT ;  /* 0x7ffff00034347812 */ /* 0x000fe400078ec0ff */
[----:B--2---:R-:W-:-:S04]  /*5350*/  LOP3.LUT R53, R58, 0x18, R115, 0xf8, !PT ;  /* 0x000000183a357812 */ /* 0x004fc800078ef873 */
[----:B---3--:R-:W-:-:S04]  /*5360*/  LOP3.LUT R53, R53, R55, RZ, 0x3c, !PT ;  /* 0x0000003735357212 */ /* 0x008fc800078e3cff */
[----:B----4-:R-:W-:-:S05]  /*5370*/  IADD3 R52, R53, R52, R54 ;  /* 0x0000003435347210 */ /* 0x010fca0007ffe036 */
        /* <DEDUP_REMOVED lines=38> */
[--C-:B------:R-:W-:Y:S01]  /*55e0*/  HADD2.F32 R120, -RZ, R48.reuse.H0_H0 ;  /* 0x20000030ff787230 */ /* 0x100fe20000004100 */
[----:B------:R-:W-:Y:S01]  /*55f0*/  F2FP.F16.F32.PACK_AB R37, R37, R53 ;  /* 0x000000352525723e */ /* 0x000fe200000000ff */
[----:B------:R-:W-:Y:S02]  /*5600*/  HADD2.F32 R48, -RZ, R48.H1_H1 ;  /* 0x30000030ff307230 */ /* 0x000fe40000004100 */
[----:B------:R-:W-:-:S02]  /*5610*/  IMAD.MOV.U32 R53, RZ, RZ, R49 ;  /* 0x000000ffff357224 */ /* 0x000fc400078e0031 */
        /* <DEDUP_REMOVED lines=9> */
[----:B------:R-:W-:-:S02]  /*56b0*/  HADD2.F32 R117, -RZ, R117.H0_H0 ;  /* 0x20000075ff757230 */ /* 0x000fc40000004100 */
[----:B------:R-:W-:Y:S02]  /*56c0*/  HADD2.F32 R39, -RZ, R39.H0_H0 ;  /* 0x20000027ff277230 */ /* 0x000fe40000004100 */
        /* <DEDUP_REMOVED lines=8> */
[--C-:B------:R-:W-:Y:S02]  /*5750*/  HADD2.F32 R117, -RZ, R52.reuse.H0_H0 ;  /* 0x20000034ff757230 */ /* 0x100fe40000004100 */
[----:B------:R-:W-:Y:S02]  /*5760*/  HADD2.F32 R52, -RZ, R52.H1_H1 ;  /* 0x30000034ff347230 */ /* 0x000fe40000004100 */
[----:B------:R-:W-:Y:S01]  /*5770*/  FMUL.FTZ R119, R50, R120 ;  /* 0x0000007832777220 */ /* 0x000fe20000410000 */
[----:B------:R-:W-:Y:S01]  /*5780*/  F2FP.F16.F32.PACK_AB R48, R48, R118 ;  /* 0x000000763030723e */ /* 0x000fe200000000ff */
[C---:B------:R-:W-:Y:S02]  /*5790*/  FMUL.FTZ R120, R117.reuse, R120 ;  /* 0x0000007875787220 */ /* 0x040fe40000410000 */
[----:B------:R-:W-:Y:S01]  /*57a0*/  FFMA.FTZ R119, R117, R51, -R119 ;  /* 0x0000003375777223 */ /* 0x000fe20000010877 */
[----:B------:R-:W-:-:S02]  /*57b0*/  HADD2.F32 R117, -RZ, R130.H1_H1 ;  /* 0x30000082ff757230 */ /* 0x000fc40000004100 */
        /* <DEDUP_REMOVED lines=10> */
[----:B------:R-:W-:Y:S01]  /*5860*/  HADD2.F32 R52, -RZ, R129.H0_H0 ;  /* 0x20000081ff347230 */ /* 0x000fe20000004100 */
[----:B------:R-:W-:Y:S01]  /*5870*/  F2FP.F16.F32.PACK_AB R36, R36, R119 ;  /* 0x000000772424723e */ /* 0x000fe200000000ff */
[----:B------:R-:W-:Y:S02]  /*5880*/  HADD2.F32 R58, -RZ, R58.H1_H1 ;  /* 0x3000003aff3a7230 */ /* 0x000fe40000004100 */
[CC--:B------:R-:W-:Y:S01]  /*5890*/  FMUL.FTZ R116, R51.reuse, R117.reuse ;  /* 0x0000007533747220 */ /* 0x0c0fe20000410000 */
[----:B------:R-:W-:Y:S01]  /*58a0*/  FMUL.FTZ R117, R56, R117 ;  /* 0x0000007538757220 */ /* 0x000fe20000410000 */
[----:B------:R-:W-:Y:S01]  /*58b0*/  F2FP.F16.F32.PACK_AB R50, R50, R120 ;  /* 0x000000783232723e */ /* 0x000fe200000000ff */
[----:B------:R-:W-:Y:S02]  /*58c0*/  IMAD.MOV.U32 R59, RZ, RZ, R48 ;  /* 0x000000ffff3b7224 */ /* 0x000fe400078e0030 */
[-C--:B------:R-:W-:Y:S01]  /*58d0*/  FFMA.FTZ R116, R56, R52.reuse, -R116 ;  /* 0x0000003438747223 */ /* 0x080fe20000010874 */
[----:B------:R-:W-:Y:S01]  /*58e0*/  FFMA.FTZ R117, R51, R52, R117 ;  /* 0x0000003433757223 */ /* 0x000fe20000010075 */
[-C--:B------:R-:W-:Y:S01]  /*58f0*/  FMUL.FTZ R51, R58, R39.reuse ;  /* 0x000000273a337220 */ /* 0x080fe20000410000 */
[----:B------:R-:W-:Y:S01]  /*5900*/  FMUL.FTZ R39, R54, R39 ;  /* 0x0000002736277220 */ /* 0x000fe20000410000 */
[----:B------:R-:W-:-:S02]  /*5910*/  IMAD.MOV.U32 R52, RZ, RZ, R36 ;  /* 0x000000ffff347224 */ /* 0x000fc400078e0024 */
[-C--:B------:R-:W-:Y:S01]  /*5920*/  FFMA.FTZ R51, R54, R38.reuse, -R51 ;  /* 0x0000002636337223 */ /* 0x080fe20000010833 */
[----:B------:R-:W-:Y:S01]  /*5930*/  FFMA.FTZ R39, R58, R38, R39 ;  /* 0x000000263a277223 */ /* 0x000fe20000010027 */
[----:B------:R-:W-:-:S03]  /*5940*/  IMAD.MOV.U32 R56, RZ, RZ, R50 ;  /* 0x000000ffff387224 */ /* 0x000fc600078e0032 */
[----:B------:R-:W-:Y:S02]  /*5950*/  F2FP.F16.F32.PACK_AB R51, R51, R116 ;  /* 0x000000743333723e */ /* 0x000fe400000000ff */
[----:B------:R-:W-:-:S03]  /*5960*/  F2FP.F16.F32.PACK_AB R39, R39, R117 ;  /* 0x000000752727723e */ /* 0x000fc600000000ff */
[----:B------:R-:W-:Y:S02]  /*5970*/  IMAD.MOV.U32 R54, RZ, RZ, R51 ;  /* 0x000000ffff367224 */ /* 0x000fe400078e0033 */
[----:B------:R-:W-:-:S07]  /*5980*/  IMAD.MOV.U32 R58, RZ, RZ, R39 ;  /* 0x000000ffff3a7224 */ /* 0x000fce00078e0027 */
.L_x_10791:
[----:B------:R-:W-:Y:S05]  /*5990*/  BSYNC B2 ;  /* 0x0000000000027941 */ /* 0x000fea0003800000 */
.L_x_10790:
        /* <DEDUP_REMOVED lines=12> */
.L_x_10789:
[----:B------:R-:W-:Y:S05]  /*5a60*/  BSYNC B1 ;  /* 0x0000000000017941 */ /* 0x000fea0003800000 */
.L_x_10788:
[----:B------:R-:W-:Y:S01]  /*5a70*/  ISETP.NE.AND P4, PT, R9, RZ, PT ;  /* 0x000000ff0900720c */ /* 0x000fe20003f85270 */
[----:B------:R-:W-:-:S12]  /*5a80*/  BSSY B1, `(.L_x_10792) ;  /* 0x0000082000017945 */ /* 0x000fd80003800000 */
[----:B------:R-:W-:Y:S05]  /*5a90*/  @!P4 BRA `(.L_x_10793) ;  /* 0x000000080000c947 */ /* 0x000fea0003800000 */
[----:B------:R-:W3:Y:S04]  /*5aa0*/  LDL R48, [R1+0xc] ;  /* 0x00000c0001307983 */ /* 0x000ee80000100800 */
[----:B--2---:R-:W2:Y:S04]  /*5ab0*/  LDL R39, [R1+0x10] ;  /* 0x0000100001277983 */ /* 0x004ea80000100800 */
        /* <DEDUP_REMOVED lines=13> */
[----:B---3--:R-:W-:-:S04]  /*5b90*/  LOP3.LUT R37, R48, 0x18, R52, 0xf8, !PT ;  /* 0x0000001830257812 */ /* 0x008fc800078ef834 */
[----:B--2---:R-:W-:-:S04]  /*5ba0*/  LOP3.LUT R37, R37, R39, RZ, 0x3c, !PT ;  /* 0x0000002725257212 */ /* 0x004fc800078e3cff */
        /* <DEDUP_REMOVED lines=60> */
[----:B------:R-:W-:Y:S01]  /*5f70*/  HADD2.F32 R53, -RZ, R126.H1_H1 ;  /* 0x3000007eff357230 */ /* 0x000fe20000004100 */
        /* <DEDUP_REMOVED lines=37> */
.L_x_10795:
[----:B------:R-:W-:Y:S05]  /*61d0*/  BSYNC B2 ;  /* 0x0000000000027941 */ /* 0x000fea0003800000 */
.L_x_10794:
        /* <DEDUP_REMOVED lines=12> */
.L_x_10793:
[----:B------:R-:W-:Y:S05]  /*62a0*/  BSYNC B1 ;  /* 0x0000000000017941 */ /* 0x000fea0003800000 */
.L_x_10792:
[----:B------:R-:W-:-:S13]  /*62b0*/  ISETP.NE.AND P4, PT, R10, RZ, PT ;  /* 0x000000ff0a00720c */ /* 0x000fda0003f85270 */
[----:B------:R-:W-:Y:S05]  /*62c0*/  @!P4 BRA `(.L_x_10760) ;  /* 0x000000080080c947 */ /* 0x000fea0003800000 */
[----:B--23--:R-:W2:Y:S04]  /*62d0*/  LDL R36, [R1+0xc] ;  /* 0x00000c0001247983 */ /* 0x00cea80000100800 */
[----:B------:R-:W3:Y:S04]  /*62e0*/  LDL R35, [R1+0x10] ;  /* 0x0000100001237983 */ /* 0x000ee80000100800 */
[----:B------:R-:W4:Y:S01]  /*62f0*/  LDL R34, [R1+0x14] ;  /* 0x0000140001227983 */ /* 0x000f220000100800 */
[----:B------:R-:W-:Y:S01]  /*6300*/  LOP3.LUT P5, RZ, R18, 0x1, RZ, 0xc0, !PT ;  /* 0x0000000112ff7812 */ /* 0x000fe200078ac0ff */
[----:B------:R-:W-:Y:S01]  /*6310*/  BSSY B1, `(.L_x_10796) ;  /* 0x000006d000017945 */ /* 0x000fe20003800000 */
[----:B------:R-:W-:-:S02]  /*6320*/  ISETP.GE.AND P4, PT, R4, R107, PT ;  /* 0x0000006b0400720c */ /* 0x000fc40003f86270 */
[----:B------:R-:W-:-:S04]  /*6330*/  SEL R114, R108, R114, !P5 ;  /* 0x000000726c727207 */ /* 0x000fc80006800000 */
[----:B------:R-:W-:-:S04]  /*6340*/  SHF.R.S32.HI R33, RZ, 0x1f, R114 ;  /* 0x0000001fff217819 */ /* 0x000fc80000011472 */
[----:B------:R-:W-:-:S04]  /*6350*/  LEA.HI R33, R33, R114, RZ, 0x4 ;  /* 0x0000007221217211 */ /* 0x000fc800078f20ff */
[----:B------:R-:W-:-:S04]  /*6360*/  SHF.R.S32.HI R33, RZ, 0x4, R33 ;  /* 0x00000004ff217819 */ /* 0x000fc80000011421 */
[----:B------:R-:W-:-:S04]  /*6370*/  LEA.HI.SX32 R33, R74, R33, 0x1d ;  /* 0x000000214a217211 */ /* 0x000fc800078feaff */
[----:B------:R-:W-:Y:S01]  /*6380*/  SHF.R.S32.HI R32, RZ, 0x1f, R33 ;  /* 0x0000001fff207819 */ /* 0x000fe20000011421 */
[----:B------:R-:W-:-:S03]  /*6390*/  IMAD.SHL.U32 R44, R33, 0x8, RZ ;  /* 0x00000008212c7824 */ /* 0x000fc600078e00ff */
[----:B------:R-:W-:-:S05]  /*63a0*/  LEA.HI R33, R32, R33, RZ, 0x2 ;  /* 0x0000002120217211 */ /* 0x000fca00078f10ff */
[----:B------:R-:W-:-:S05]  /*63b0*/  IMAD.SHL.U32 R33, R33, 0x400, RZ ;  /* 0x0000040021217824 */ /* 0x000fca00078e00ff */
[----:B------:R-:W-:Y:S02]  /*63c0*/  LOP3.LUT R33, R33, 0x7ffff000, RZ, 0xc0, !PT ;  /* 0x7ffff00021217812 */ /* 0x000fe400078ec0ff */
[----:B--2---:R-:W-:-:S04]  /*63d0*/  LOP3.LUT R32, R36, 0x18, R44, 0xf8, !PT ;  /* 0x0000001824207812 */ /* 0x004fc800078ef82c */
[----:B---3--:R-:W-:-:S04]  /*63e0*/  LOP3.LUT R32, R32, R35, RZ, 0x3c, !PT ;  /* 0x0000002320207212 */ /* 0x008fc800078e3cff */
[----:B----4-:R-:W-:Y:S01]  /*63f0*/  IADD3 R32, R32, R33, R34 ;  /* 0x0000002120207210 */ /* 0x010fe20007ffe022 */
[----:B------:R-:W-:-:S04]  /*6400*/  IMAD R33, R17, 0x3000, R103 ;  /* 0x0000300011217824 */ /* 0x000fc800078e0267 */
        /* <DEDUP_REMOVED lines=21> */
[----:B------:R-:W-:Y:S01]  /*6560*/  HADD2.F32 R122, -RZ, R122.H0_H0 ;  /* 0x2000007aff7a7230 */ /* 0x000fe20000004100 */
        /* <DEDUP_REMOVED lines=17> */
[-C--:B------:R-:W-:Y:S01]  /*6680*/  FMUL.FTZ R46, R35, R37.reuse ;  /* 0x00000025232e7220 */ /* 0x080fe20000410000 */
[----:B------:R-:W-:Y:S02]  /*6690*/  HADD2.F32 R123, -RZ, R123.H0_H0 ;  /* 0x2000007bff7b7230 */ /* 0x000fe40000004100 */
[C---:B------:R-:W-:Y:S01]  /*66a0*/  FMUL.FTZ R37, R41.reuse, R37 ;  /* 0x0000002529257220 */ /* 0x040fe20000410000 */
[----:B------:R-:W-:Y:S02]  /*66b0*/  HADD2.F32 R121, -RZ, R121.H0_H0 ;  /* 0x20000079ff797230 */ /* 0x000fe40000004100 */
[-C--:B------:R-:W-:Y:S01]  /*66c0*/  FFMA.FTZ R46, R41, R39.reuse, -R46 ;  /* 0x00000027292e7223 */ /* 0x080fe2000001082e */
[----:B------:R-:W-:Y:S01]  /*66d0*/  SHF.R.U32.HI R41, RZ, 0x10, R31 ;  /* 0x00000010ff297819 */ /* 0x000fe2000001161f */
[----:B------:R-:W-:Y:S01]  /*66e0*/  FFMA.FTZ R37, R35, R39, R37 ;  /* 0x0000002723257223 */ /* 0x000fe20000010025 */
[----:B------:R-:W-:Y:S01]  /*66f0*/  SHF.R.U32.HI R35, RZ, 0x10, R43 ;  /* 0x00000010ff237819 */ /* 0x000fe2000001162b */
[----:B------:R-:W-:Y:S01]  /*6700*/  HADD2.F32 R39, -RZ, R33.H1_H1 ;  /* 0x30000021ff277230 */ /* 0x000fe20000004100 */
[----:B------:R-:W-:Y:S01]  /*6710*/  SHF.R.U64 R31, R30, 0x10, R31 ;  /* 0x000000101e1f7819 */ /* 0x000fe2000000121f */
[----:B------:R-:W-:-:S02]  /*6720*/  HADD2.F32 R33, -RZ, R41.H0_H0 ;  /* 0x20000029ff217230 */ /* 0x000fc40000004100 */
[----:B------:R-:W-:Y:S02]  /*6730*/  HADD2.F32 R35, -RZ, R35.H0_H0 ;  /* 0x20000023ff237230 */ /* 0x000fe40000004100 */
[----:B------:R-:W-:-:S03]  /*6740*/  HADD2.F32 R31, -RZ, R31.H0_H0 ;  /* 0x2000001fff1f7230 */ /* 0x000fc60000004100 */
[-C--:B------:R-:W-:Y:S01]  /*6750*/  FMUL.FTZ R41, R29, R35.reuse ;  /* 0x000000231d297220 */ /* 0x080fe20000410000 */
[----:B------:R-:W-:-:S03]  /*6760*/  FMUL.FTZ R35, R39, R35 ;  /* 0x0000002327237220 */ /* 0x000fc60000410000 */
[-C--:B------:R-:W-:Y:S01]  /*6770*/  FFMA.FTZ R41, R39, R33.reuse, -R41 ;  /* 0x0000002127297223 */ /* 0x080fe20000010829 */
[----:B------:R-:W-:Y:S01]  /*6780*/  FFMA.FTZ R35, R29, R33, R35 ;  /* 0x000000211d237223 */ /* 0x000fe20000010023 */
[----:B------:R-:W-:Y:S02]  /*6790*/  HADD2.F32 R29, -RZ, R36.H0_H0 ;  /* 0x20000024ff1d7230 */ /* 0x000fe40000004100 */
[--C-:B------:R-:W-:Y:S01]  /*67a0*/  HADD2.F32 R33, -RZ, R32.reuse.H0_H0 ;  /* 0x20000020ff217230 */ /* 0x100fe20000004100 */
[----:B------:R-:W-:Y:S01]  /*67b0*/  F2FP.F16.F32.PACK_AB R41, R41, R46 ;  /* 0x0000002e2929723e */ /* 0x000fe200000000ff */
[----:B------:R-:W-:Y:S02]  /*67c0*/  HADD2.F32 R32, -RZ, R32.H1_H1 ;  /* 0x30000020ff207230 */ /* 0x000fe40000004100 */
[-C--:B------:R-:W-:Y:S01]  /*67d0*/  FMUL.FTZ R39, R29, R124.reuse ;  /* 0x0000007c1d277220 */ /* 0x080fe20000410000 */
[----:B------:R-:W-:Y:S01]  /*67e0*/  F2FP.F16.F32.PACK_AB R30, R35, R37 ;  /* 0x00000025231e723e */ /* 0x000fe200000000ff */
[----:B------:R-:W-:Y:S01]  /*67f0*/  FMUL.FTZ R124, R33, R124 ;  /* 0x0000007c217c7220 */ /* 0x000fe20000410000 */
[----:B------:R-:W-:-:S02]  /*6800*/  IMAD.MOV.U32 R37, RZ, RZ, R45 ;  /* 0x000000ffff257224 */ /* 0x000fc400078e002d */
[-C--:B------:R-:W-:Y:S01]  /*6810*/  FFMA.FTZ R39, R33, R122.reuse, -R39 ;  /* 0x0000007a21277223 */ /* 0x080fe20000010827 */
[----:B------:R-:W-:Y:S02]  /*6820*/  HADD2.F32 R33, -RZ, R28.H0_H0 ;  /* 0x2000001cff217230 */ /* 0x000fe40000004100 */
[----:B------:R-:W-:Y:S01]  /*6830*/  FFMA.FTZ R124, R29, R122, R124 ;  /* 0x0000007a1d7c7223 */ /* 0x000fe2000001007c */
[----:B------:R-:W-:Y:S02]  /*6840*/  HADD2.F32 R29, -RZ, R36.H1_H1 ;  /* 0x30000024ff1d7230 */ /* 0x000fe40000004100 */
[----:B------:R-:W-:-:S03]  /*6850*/  IMAD.MOV.U32 R35, RZ, RZ, R41 ;  /* 0x000000ffff237224 */ /* 0x000fc600078e0029 */
        /* <DEDUP_REMOVED lines=11> */
[----:B------:R-:W-:Y:S01]  /*6910*/  FFMA.FTZ R32, R32, R121, -R43 ;  /* 0x0000007920207223 */ /* 0x000fe2000001082b */
[----:B------:R-:W-:-:S02]  /*6920*/  HADD2.F32 R43, -RZ, R42.H0_H0 ;  /* 0x2000002aff2b7230 */ /* 0x000fc40000004100 */
[----:B------:R-:W-:Y:S01]  /*6930*/  FFMA.FTZ R33, R33, R121, R36 ;  /* 0x0000007921217223 */ /* 0x000fe20000010024 */
[----:B------:R-:W-:Y:S02]  /*6940*/  F2FP.F16.F32.PACK_AB R36, R29, R124 ;  /* 0x0000007c1d24723e */ /* 0x000fe400000000ff */
[-C--:B------:R-:W-:Y:S01]  /*6950*/  FMUL.FTZ R51, R38, R43.reuse ;  /* 0x0000002b26337220 */ /* 0x080fe20000410000 */
[----:B------:R-:W-:-:S03]  /*6960*/  FMUL.FTZ R43, R34, R43 ;  /* 0x0000002b222b7220 */ /* 0x000fc60000410000 */
[-C--:B------:R-:W-:Y:S01]  /*6970*/  FFMA.FTZ R51, R34, R31.reuse, -R51 ;  /* 0x0000001f22337223 */ /* 0x080fe20000010833 */
[----:B------:R-:W-:-:S04]  /*6980*/  FFMA.FTZ R38, R38, R31, R43 ;  /* 0x0000001f26267223 */ /* 0x000fc8000001002b */
[----:B------:R-:W-:Y:S01]  /*6990*/  F2FP.F16.F32.PACK_AB R34, R51, R32 ;  /* 0x000000203322723e */ /* 0x000fe200000000ff */
[----:B------:R-:W-:Y:S01]  /*69a0*/  IMAD.MOV.U32 R32, RZ, RZ, R39 ;  /* 0x000000ffff207224 */ /* 0x000fe200078e0027 */
[----:B------:R-:W-:Y:S01]  /*69b0*/  F2FP.F16.F32.PACK_AB R38, R38, R33 ;  /* 0x000000212626723e */ /* 0x000fe200000000ff */
[----:B------:R-:W-:Y:S02]  /*69c0*/  IMAD.MOV.U32 R33, RZ, RZ, R48 ;  /* 0x000000ffff217224 */ /* 0x000fe400078e0030 */
[----:B------:R-:W-:-:S07]  /*69d0*/  IMAD.MOV.U32 R39, RZ, RZ, R30 ;  /* 0x000000ffff277224 */ /* 0x000fce00078e001e */
.L_x_10797:
[----:B------:R-:W-:Y:S05]  /*69e0*/  BSYNC B1 ;  /* 0x0000000000017941 */ /* 0x000fea0003800000 */
.L_x_10796:
[----:B------:R-:W-:-:S04]  /*69f0*/  IADD3 R29, P4, P5, R20, R88, R79 ;  /* 0x00000058141d7210 */ /* 0x000fc80007d9e04f */
[----:B------:R-:W-:Y:S02]  /*6a00*/  IADD3.X R30, R3, R110, R100, P4, P5 ;  /* 0x0000006e031e7210 */ /* 0x000fe400027ea464 */
[----:B------:R-:W-:-:S04]  /*6a10*/  LEA R28, P4, R29, R86, 0x1 ;  /* 0x000000561d1c7211 */ /* 0x000fc800078808ff */
[----:B------:R-:W-:Y:S02]  /*6a20*/  LEA.HI.X R29, R29, R87, R30, 0x1, P4 ;  /* 0x000000571d1d7211 */ /* 0x000fe400020f0c1e */
[----:B------:R-:W-:-:S03]  /*6a30*/  ISETP.GE.AND P4, PT, R44, R109, PT ;  /* 0x0000006d2c00720c */ /* 0x000fc60003f86270 */
[----:B-1----:R4:W-:Y:S10]  /*6a40*/  STG.E.128 desc[UR40][R28.64], R32 ;  /* 0x000000201c007986 */ /* 0x0029f4000c101d28 */
[----:B------:R-:W-:Y:S05]  /*6a50*/  @P4 BRA `(.L_x_10760) ;  /* 0x00000000009c4947 */ /* 0x000fea0003800000 */
[--C-:B----4-:R-:W-:Y:S02]  /*6a60*/  SHF.R.S32.HI R28, RZ, 0x1f, R44.reuse ;  /* 0x0000001fff1c7819 */ /* 0x110fe4000001142c */
[----:B------:R-:W-:-:S04]  /*6a70*/  IADD3 R44, P4, P5, R20, R88, R44 ;  /* 0x00000058142c7210 */ /* 0x000fc80007d9e02c */
[----:B------:R-:W-:Y:S02]  /*6a80*/  IADD3.X R28, R3, R110, R28, P4, P5 ;  /* 0x0000006e031c7210 */ /* 0x000fe400027ea41c */
[----:B------:R-:W-:-:S04]  /*6a90*/  LEA R86, P4, R44, R86, 0x1 ;  /* 0x000000562c567211 */ /* 0x000fc800078808ff */
[----:B------:R-:W-:-:S05]  /*6aa0*/  LEA.HI.X R87, R44, R87, R28, 0x1, P4 ;  /* 0x000000572c577211 */ /* 0x000fca00020f0c1c */
[----:B--2---:R1:W-:Y:S01]  /*6ab0*/  STG.E.128 desc[UR40][R86.64], R36 ;  /* 0x0000002456007986 */ /* 0x0043e2000c101d28 */
[----:B------:R-:W-:Y:S05]  /*6ac0*/  BRA `(.L_x_10760) ;  /* 0x0000000000807947 */ /* 0x000fea0003800000 */
.L_x_10753:
[----:B------:R-:W-:-:S06]  /*6ad0*/  UISETP.NE.AND UP0, UPT, UR37, 0x3, UPT ;  /* 0x000000032500788c */ /* 0x000fcc000bf05270 */
[----:B------:R-:W-:-:S13]  /*6ae0*/  PLOP3.LUT P3, PT, PT, PT, UP0, 0x80, 0x0 ;  /* 0x000000000000781c */ /* 0x000fda0003f6f008 */
[----:B------:R-:W-:Y:S05]  /*6af0*/  @!P3 BRA `(.L_x_10798) ;  /* 0x000000000004b947 */ /* 0x000fea0003800000 */
[----:B------:R-:W-:Y:S01]  /*6b00*/  BPT.TRAP 0x1 ;  /* 0x000000040000795c */ /* 0x000fe20000300000 */
.L_x_10798:
[----:B------:R-:W-:Y:S01]  /*6b10*/  IMAD R14, R17, 0x8, R2 ;  /* 0x00000008110e7824 */ /* 0x000fe200078e0202 */
[----:B------:R-:W-:Y:S01]  /*6b20*/  SHF.L.U32 R85, R156, 0x1f, RZ ;  /* 0x0000001f9c557819 */ /* 0x000fe200000006ff */
[----:B------:R-:W-:Y:S01]  /*6b30*/  IMAD R84, R25, -0x80, R24 ;  /* 0xffffff8019547824 */ /* 0x000fe200078e0218 */
[----:B------:R-:W-:Y:S02]  /*6b40*/  BSSY B1, `(.L_x_10799) ;  /* 0x0000004000017945 */ /* 0x000fe40003800000 */
[----:B------:R-:W0:Y:S02]  /*6b50*/  SYNCS.PHASECHK.TRANS64.TRYWAIT P4, [R14+URZ+0x2d890], R85 ;  /* 0x02d890550e0075a7 */ /* 0x000e24000808017f */
[----:B------:R-:W-:Y:S01]  /*6b60*/  VIMNMX R84, R84, 0x80, PT ;  /* 0x0000008054547848 */ /* 0x000fe20003fe0100 */
[----:B0-----:R-:W-:Y:S06]  /*6b70*/  @!P4 BRA `(.L_x_10800) ;  /* 0x000001dc00a4c947 */ /* 0x001fec0003800000 */
.L_x_11140:
[----:B------:R-:W-:Y:S05]  /*6b80*/  BSYNC B1 ;  /* 0x0000000000017941 */ /* 0x000fea0003800000 */
.L_x_10799:
        /* <DEDUP_REMOVED lines=20> */
.L_x_10760:
[----:B------:R-:W-:Y:S05]  /*6cd0*/  BSYNC B0 ;  /* 0x0000000000007941 */ /* 0x000fea0003800000 */
.L_x_10752:
        /* <DEDUP_REMOVED lines=17> */
.L_x_10802:
[----:B------:R-:W-:Y:S05]  /*6df0*/  BSYNC B0 ;  /* 0x0000000000007941 */ /* 0x000fea0003800000 */
.L_x_10801:
[----:B------:R-:W2:Y:S01]  /*6e00*/  SYNCS.PHASECHK.TRANS64.TRYWAIT P3, [R14+URZ+0x2d8b0], R85 ;  /* 0x02d8b0550e0075a7 */ /* 0x000ea2000806017f */
[----:B------:R-:W-:Y:S04]  /*6e10*/  BSSY B0, `(.L_x_10803) ;  /* 0x0000002000007945 */ /* 0x000fe80003800000 */
[----:B--2---:R-:W-:Y:S05]  /*6e20*/  @!P3 BRA `(.L_x_10804) ;  /* 0x000001dc000cb947 */ /* 0x004fea0003800000 */
.L_x_11141:
[----:B------:R-:W-:Y:S05]  /*6e30*/  BSYNC B0 ;  /* 0x0000000000007941 */ /* 0x000fea0003800000 */
.L_x_10803:
        /* <DEDUP_REMOVED lines=33> */
.L_x_10806:
[----:B------:R-:W-:Y:S05]  /*7050*/  BSYNC B0 ;  /* 0x0000000000007941 */ /* 0x000fea0003800000 */
.L_x_10805:
[----:B------:R-:W-:Y:S01]  /*7060*/  @!PT LDS RZ, [RZ] ;  /* 0x00000000fffff984 */ /* 0x000fe20000000800 */
[----:B------:R-:W-:Y:S01]  /*7070*/  @!PT LDS RZ, [RZ] ;  /* 0x00000000fffff984 */ /* 0x000fe20000000800 */
[----:B------:R-:W-:Y:S01]  /*7080*/  @!PT LDS RZ, [RZ] ;  /* 0x00000000fffff984 */ /* 0x000fe20000000800 */
[----:B------:R-:W-:Y:S01]  /*7090*/  @!PT LDS RZ, [RZ] ;  /* 0x00000000fffff984 */ /* 0x000fe20000000800 */
[----:B------:R4:W-:Y:S06]  /*70a0*/  MEMBAR.ALL.CTA ;  /* 0x0000000000007992 */ /* 0x0009ec0000008000 */
[----:B----4-:R-:W4:Y:S01]  /*70b0*/  FENCE.VIEW.ASYNC.S ;  /* 0x00000000000073c6 */ /* 0x010f220000000000 */
[----:B------:R-:W-:Y:S02]  /*70c0*/  VIADD R17, R17, 0x1 ;  /* 0x0000000111117836 */ /* 0x000fe40000000000 */
[----:B0-2---:R-:W-:Y:S01]  /*70d0*/  @!P4 VIADD R14, R14, 0x2d8c0 ;  /* 0x0002d8c00e0ec836 */ /* 0x005fe20000000000 */
[----:B----4-:R0:W-:Y:S02]  /*70e0*/  BAR.SYNC.DEFER_BLOCKING R111, 0x80 ;  /* 0x0002006f0000751d */ /* 0x0101e40000010000 */
[----:B------:R-:W-:-:S02]  /*70f0*/  ISETP.NE.AND P3, PT, R17, 0x2, PT ;  /* 0x000000021100780c */ /* 0x000fc40003f65270 */
[----:B------:R-:W-:Y:S02]  /*7100*/  @!P4 PRMT R14, RZ, 0x654, R14 ;  /* 0x00000654ff0ec816 */ /* 0x000fe4000000000e */
[----:B------:R-:W-:Y:S02]  /*7110*/  SEL R15, RZ, 0x1, P3 ;  /* 0x00000001ff0f7807 */ /* 0x000fe40001800000 */
[----:B------:R-:W-:Y:S02]  /*7120*/  SEL R17, R17, RZ, P3 ;  /* 0x000000ff11117207 */ /* 0x000fe40001800000 */
[----:B------:R-:W-:Y:S01]  /*7130*/  LOP3.LUT R156, R156, R15, RZ, 0x3c, !PT ;  /* 0x0000000f9c9c7212 */ /* 0x000fe200078e3cff */
[----:B------:R0:W-:Y:S01]  /*7140*/  @!P4 SYNCS.ARRIVE.TRANS64.RED.A1T0 RZ, [R14+URZ], RZ ;  /* 0x000000ff0effc9a7 */ /* 0x0001e2000810043f */
[----:B------:R-:W-:Y:S05]  /*7150*/  @P2 BRA `(.L_x_10807) ;  /* 0xffffffbc002c2947 */ /* 0x000fea000383ffff */
[----:B-1-3--:R-:W1:Y:S01]  /*7160*/  S2R R28, SR_TID.X ;  /* 0x00000000001c7919 */ /* 0x00ae620000002100 */
[----:B------:R-:W-:Y:S02]  /*7170*/  PLOP3.LUT P0, PT, PT, PT, PT, 0x8, 0x0 ;  /* 0x000000000000781c */ /* 0x000fe40003f0e170 */
[----:B-1----:R-:W-:-:S04]  /*7180*/  SHF.R.U32.HI R28, RZ, 0x7, R28 ;  /* 0x00000007ff1c7819 */ /* 0x002fc8000001161c */
[----:B------:R-:W-:-:S13]  /*7190*/  ISETP.NE.AND P5, PT, R28, 0x1, PT ;  /* 0x000000011c00780c */ /* 0x000fda0003fa5270 */
[----:B------:R-:W-:Y:S06]  /*71a0*/  @!P5 BAR.ARV 0x9, 0x100 ;  /* 0x024400000000db1d */ /* 0x000fec0000002000 */
.L_x_10747:
[----:B------:R-:W2:Y:S01]  /*71b0*/  LDL R8, [R1+0x1c] ;  /* 0x00001c0001087983 */ /* 0x000ea20000100800 */
[----:B------:R-:W1:Y:S01]  /*71c0*/  LDC R0, c[0x0][0x448] ;  /* 0x00011200ff007b82 */ /* 0x000e620000000800 */
[----:B------:R-:W-:-:S07]  /*71d0*/  IADD3 R7, R139, 0x1, -R138 ;  /* 0x000000018b077810 */ /* 0x000fce0007ffe88a */
[----:B------:R-:W3:Y:S01]  /*71e0*/  LDC.64 R4, c[0x0][0x9e0] ;  /* 0x00027800ff047b82 */ /* 0x000ee20000000a00 */
[----:B-1----:R-:W-:Y:S02]  /*71f0*/  ISETP.NE.AND P1, PT, R0, 0x1, PT ;  /* 0x000000010000780c */ /* 0x002fe40003f25270 */
[----:B---3--:R-:W-:-:S11]  /*7200*/  ISETP.GE.AND P2, PT, R5, 0x1, PT ;  /* 0x000000010500780c */ /* 0x008fd60003f46270 */
[----:B------:R-:W1:Y:S08]  /*7210*/  @P1 LDC R3, c[0x0][0x44c] ;  /* 0x00011300ff031b82 */ /* 0x000e700000000800 */
[----:B------:R-:W3:Y:S01]  /*7220*/  @P1 LDC R6, c[0x0][0x450] ;  /* 0x00011400ff061b82 */ /* 0x000ee20000000800 */
[----:B--2---:R-:W-:-:S04]  /*7230*/  VIADD R0, R8, 0xbf ;  /* 0x000000bf08007836 */ /* 0x004fc80000000000 */
[----:B-1----:R-:W-:-:S05]  /*7240*/  @P1 IMAD.HI.U32 R3, R0, R3, RZ ;  /* 0x0000000300031227 */ /* 0x002fca00078e00ff */
[----:B---3--:R-:W-:-:S05]  /*7250*/  @P1 SHF.R.U32.HI R0, RZ, R6, R3 ;  /* 0x00000006ff001219 */ /* 0x008fca0000011603 */
[----:B------:R-:W-:Y:S01]  /*7260*/  IMAD.IADD R3, R7, 0x1, R0 ;  /* 0x0000000107037824 */ /* 0x000fe200078e0200 */
[----:B------:R-:W-:Y:S06]  /*7270*/  @P0 BRA `(.L_x_10808) ;  /* 0x00000000000c0947 */ /* 0x000fec0003800000 */
[----:B------:R-:W1:Y:S01]  /*7280*/  FENCE.VIEW.ASYNC.G ;  /* 0x00000000000073c6 */ /* 0x000e620000000100 */
[----:B------:R-:W-:Y:S05]  /*7290*/  WARPSYNC.ALL ;  /* 0x0000000000007948 */ /* 0x000fea0003800000 */
[----:B-1----:R-:W-:Y:S06]  /*72a0*/  BAR.ARV 0xc, 0x200 ;  /* 0x0308000000007b1d */ /* 0x002fec0000002000 */
.L_x_10808:
        /* <DEDUP_REMOVED lines=13> */
.L_x_10811:
[----:B------:R-:W-:-:S13]  /*7380*/  ISETP.NE.AND P0, PT, R5, 0x1, PT ;  /* 0x000000010500780c */ /* 0x000fda0003f05270 */
[----:B------:R-:W1:Y:S02]  /*7390*/  @P0 LDC.64 R6, c[0x0][0x9e8] ;  /* 0x00027a00ff060b82 */ /* 0x000e640000000a00 */
[----:B-1----:R-:W-:-:S05]  /*73a0*/  @P0 IMAD.HI.U32 R6, R0, R6, RZ ;  /* 0x0000000600060227 */ /* 0x002fca00078e00ff */
[----:B------:R-:W-:-:S07]  /*73b0*/  @P0 SHF.R.U32.HI R0, RZ, R7, R6 ;  /* 0x00000007ff000219 */ /* 0x000fce0000011606 */
.L_x_10812:
[----:B------:R-:W-:Y:S05]  /*73c0*/  BSYNC B0 ;  /* 0x0000000000007941 */ /* 0x000fea0003800000 */
.L_x_10810:
[----:B------:R-:W-:-:S05]  /*73d0*/  IMAD R3, R0, R5, R5 ;  /* 0x0000000500037224 */ /* 0x000fca00078e0205 */
[----:B------:R-:W-:-:S07]  /*73e0*/  VIMNMX R4, R4, R3, PT ;  /* 0x0000000304047248 */ /* 0x000fce0003fe0100 */
.L_x_10809:
[----:B------:R-:W1:Y:S01]  /*73f0*/  @P1 LDC R0, c[0x0][0x44c] ;  /* 0x00011300ff001b82 */ /* 0x000e620000000800 */
[----:B------:R-:W-:Y:S01]  /*7400*/  VIADD R4, R4, 0x7f ;  /* 0x0000007f04047836 */ /* 0x000fe20000000000 */
[----:B------:R-:W-:-:S04]  /*7410*/  ULDC UR4, c[0x0][0x9dc] ;  /* 0x0002770000047ab9 */ /* 0x000fc80000000800 */
[----:B------:R-:W-:Y:S02]  /*7420*/  SHF.R.S32.HI R3, RZ, 0x1f, R4 ;  /* 0x0000001fff037819 */ /* 0x000fe40000011404 */
[----:B------:R-:W2:Y:S02]  /*7430*/  @P1 LDC R7, c[0x0][0x450] ;  /* 0x00011400ff071b82 */ /* 0x000ea40000000800 */
[----:B------:R-:W-:-:S04]  /*7440*/  LEA.HI R3, R3, R4, RZ, 0x7 ;  /* 0x0000000403037211 */ /* 0x000fc800078f38ff */
[----:B------:R-:W-:-:S04]  /*7450*/  SHF.R.S32.HI R3, RZ, 0x7, R3 ;  /* 0x00000007ff037819 */ /* 0x000fc80000011403 */
[----:B------:R-:W-:Y:S01]  /*7460*/  VIMNMX R9, R112, R3, PT ;  /* 0x0000000370097248 */ /* 0x000fe20003fe0100 */
[----:B-1----:R-:W-:-:S04]  /*7470*/  @P1 IMAD.HI.U32 R6, R8, R0, RZ ;  /* 0x0000000008061227 */ /* 0x002fc800078e00ff */
[----:B------:R-:W-:Y:S01]  /*7480*/  IMAD.MOV.U32 R0, RZ, RZ, R8 ;  /* 0x000000ffff007224 */ /* 0x000fe200078e0008 */
        /* <DEDUP_REMOVED lines=14> */
.L_x_10815:
[----:B------:R-:W-:-:S13]  /*7570*/  ISETP.NE.AND P0, PT, R5, 0x1, PT ;  /* 0x000000010500780c */ /* 0x000fda0003f05270 */
[----:B------:R-:W1:Y:S02]  /*7580*/  @P0 LDC.64 R6, c[0x0][0x9e8] ;  /* 0x00027a00ff060b82 */ /* 0x000e640000000a00 */
[----:B-1----:R-:W-:-:S05]  /*7590*/  @P0 IMAD.HI.U32 R4, R0, R6, RZ ;  /* 0x0000000600040227 */ /* 0x002fca00078e00ff */
[----:B------:R-:W-:-:S07]  /*75a0*/  @P0 SHF.R.U32.HI R0, RZ, R7, R4 ;  /* 0x00000007ff000219 */ /* 0x000fce0000011604 */
.L_x_10816:
[----:B------:R-:W-:Y:S05]  /*75b0*/  BSYNC B0 ;  /* 0x0000000000007941 */ /* 0x000fea0003800000 */
.L_x_10814:
[----:B------:R-:W-:-:S05]  /*75c0*/  IMAD R0, R0, R5, RZ ;  /* 0x0000000500007224 */ /* 0x000fca00078e02ff */
[----:B------:R-:W-:-:S07]  /*75d0*/  VIMNMX R3, R3, R0, !PT ;  /* 0x0000000003037248 */ /* 0x000fce0007fe0100 */
.L_x_10813:
        /* <DEDUP_REMOVED lines=14> */
[----:B------:R-:W1:Y:S01]  /*76c0*/  I2F.RP R3, R6 ;  /* 0x0000000600037306 */ /* 0x000e620000209400 */
[----:B------:R-:W-:Y:S02]  /*76d0*/  IABS R12, R8 ;  /* 0x00000008000c7213 */ /* 0x000fe40000000000 */
[----:B------:R-:W-:-:S05]  /*76e0*/  IMAD.IADD R0, R0, 0x1, -R11 ;  /* 0x0000000100007824 */ /* 0x000fca00078e0a0b */
[----:B------:R-:W-:Y:S02]  /*76f0*/  IABS R10, R0 ;  /* 0x00000000000a7213 */ /* 0x000fe40000000000 */
[----:B------:R-:W-:-:S04]  /*7700*/  LOP3.LUT R0, R0, R8, RZ, 0x3c, !PT ;  /* 0x0000000800007212 */ /* 0x000fc800078e3cff */
[----:B------:R-:W-:Y:S01]  /*7710*/  ISETP.GE.AND P2, PT, R0, RZ, PT ;  /* 0x000000ff0000720c */ /* 0x000fe20003f46270 */
[----:B-1----:R-:W1:Y:S02]  /*7720*/  MUFU.RCP R3, R3 ;  /* 0x0000000300037308 */ /* 0x002e640000001000 */
[----:B-1----:R-:W-:Y:S02]  /*7730*/  VIADD R4, R3, 0xffffffe ;  /* 0x0ffffffe03047836 */ /* 0x002fe40000000000 */
[----:B------:R-:W-:-:S04]  /*7740*/  IMAD.MOV R3, RZ, RZ, -R12 ;  /* 0x000000ffff037224 */ /* 0x000fc800078e0a0c */
[----:B------:R1:W2:Y:S02]  /*7750*/  F2I.FTZ.U32.TRUNC.NTZ R5, R4 ;  /* 0x0000000400057305 */ /* 0x0002a4000021f000 */
[----:B-1----:R-:W-:Y:S02]  /*7760*/  IMAD.MOV.U32 R4, RZ, RZ, RZ ;  /* 0x000000ffff047224 */ /* 0x002fe400078e00ff */
[----:B--2---:R-:W-:-:S04]  /*7770*/  IMAD.MOV R7, RZ, RZ, -R5 ;  /* 0x000000ffff077224 */ /* 0x004fc800078e0a05 */
        /* <DEDUP_REMOVED lines=14> */
.L_x_10818:
[----:B------:R-:W-:Y:S05]  /*7860*/  BSYNC B0 ;  /* 0x0000000000007941 */ /* 0x000fea0003800000 */
.L_x_10817:
        /* <DEDUP_REMOVED lines=28> */
[----:B--2---:R-:W-:-:S05]  /*7a30*/  IMAD R0, R0, R88, R11 ;  /* 0x0000005800007224 */ /* 0x004fca00078e020b */
[----:B------:R0:W-:Y:S01]  /*7a40*/  STL [R1+0x48], R0 ;  /* 0x0000480001007387 */ /* 0x0001e20000100800 */
[----:B------:R-:W-:-:S04]  /*7a50*/  VIADDMNMX R88, R0, R88, R9, PT ;  /* 0x0000005800587246 */ /* 0x000fc80003800109 */
[----:B------:R-:W-:-:S13]  /*7a60*/  ISETP.GT.AND P1, PT, R88, R0, PT ;  /* 0x000000005800720c */ /* 0x000fda0003f24270 */
[----:B0-----:R-:W-:Y:S05]  /*7a70*/  @!P1 BRA `(.L_x_10819) ;  /* 0x0000011000ac9947 */ /* 0x001fea0003800000 */
[----:B------:R-:W0:Y:S01]  /*7a80*/  S2R R0, SR_TID.X ;  /* 0x0000000000007919 */ /* 0x000e220000002100 */
[----:B------:R-:W-:Y:S01]  /*7a90*/  UMOV UR4, 0xffffffff ;  /* 0xffffffff00047882 */ /* 0x000fe20000000000 */
[----:B0-----:R-:W-:-:S05]  /*7aa0*/  VIADD R45, R0, 0xffffff80 ;  /* 0xffffff80002d7836 */ /* 0x001fca0000000000 */
[----:B------:R-:W-:-:S04]  /*7ab0*/  SHF.R.S32.HI R52, RZ, 0x1f, R45 ;  /* 0x0000001fff347819 */ /* 0x000fc8000001142d */
[----:B------:R-:W-:-:S04]  /*7ac0*/  LEA.HI R13, R52, R45, RZ, 0x7 ;  /* 0x0000002d340d7211 */ /* 0x000fc800078f38ff */
[----:B------:R-:W-:Y:S01]  /*7ad0*/  SHF.R.S32.HI R13, RZ, 0x7, R13 ;  /* 0x00000007ff0d7819 */ /* 0x000fe2000001140d */
[----:B------:R-:W-:Y:S06]  /*7ae0*/  BRA.DIV UR4, `(.L_x_10820) ;  /* 0x000001ce04f07947 */ /* 0x000fec000b800000 */
[----:B------:R0:W1:Y:S02]  /*7af0*/  SHFL.IDX PT, R157, R13, RZ, 0x1f ;  /* 0x00001fff0d9d7589 */ /* 0x00006400000e0000 */
.L_x_11144:
[----:B-1----:R-:W-:Y:S01]  /*7b00*/  IMAD.HI R0, R157, 0x55555556, RZ ;  /* 0x555555569d007827 */ /* 0x002fe200078e02ff */
[----:B------:R-:W-:Y:S03]  /*7b10*/  BSSY B6, `(.L_x_10821) ;  /* 0x000001f000067945 */ /* 0x000fe60003800000 */
[----:B------:R-:W-:Y:S01]  /*7b20*/  VIADD R3, R2, 0x21800 ;  /* 0x0002180002037836 */ /* 0x000fe20000000000 */
[----:B------:R-:W-:-:S04]  /*7b30*/  LEA.HI R0, R0, R0, RZ, 0x1 ;  /* 0x0000000000007211 */ /* 0x000fc800078f08ff */
[----:B------:R-:W-:Y:S01]  /*7b40*/  LOP3.LUT P0, RZ, R3, 0x3ff, RZ, 0xc0, !PT ;  /* 0x000003ff03ff7812 */ /* 0x000fe2000780c0ff */
[----:B------:R-:W-:-:S04]  /*7b50*/  IMAD R4, R0, -0x3, R157 ;  /* 0xfffffffd00047824 */ /* 0x000fc800078e029d */
[----:B------:R-:W-:Y:S01]  /*7b60*/  IMAD R0, R4, 0x1000, R2 ;  /* 0x0000100004007824 */ /* 0x000fe200078e0202 */
[----:B------:R1:W-:Y:S03]  /*7b70*/  STL [R1+0x28], R4 ;  /* 0x0000280401007387 */ /* 0x0003e60000100800 */
[----:B------:R-:W-:-:S05]  /*7b80*/  VIADD R0, R0, 0xc400 ;  /* 0x0000c40000007836 */ /* 0x000fca0000000000 */
[----:B------:R-:W-:Y:S01]  /*7b90*/  SHF.R.U32.HI R0, RZ, 0x4, R0 ;  /* 0x00000004ff007819 */ /* 0x000fe20000011600 */
[----:B-1----:R-:W-:-:S03]  /*7ba0*/  IMAD R4, R4, 0x2000, R3 ;  /* 0x0000200004047824 */ /* 0x002fc600078e0203 */
[----:B------:R-:W-:Y:S02]  /*7bb0*/  LOP3.LUT R44, R0, 0x3fff, RZ, 0xc0, !PT ;  /* 0x00003fff002c7812 */ /* 0x000fe400078ec0ff */
[----:B------:R-:W-:-:S04]  /*7bc0*/  SHF.R.U32.HI R4, RZ, 0x4, R4 ;  /* 0x00000004ff047819 */ /* 0x000fc80000011604 */
[----:B------:R-:W-:-:S05]  /*7bd0*/  LOP3.LUT R3, R4, 0x3fff, RZ, 0xc0, !PT ;  /* 0x00003fff04037812 */ /* 0x000fca00078ec0ff */
[----:B------:R1:W-:Y:S01]  /*7be0*/  STL [R1+0x3c], R3 ;  /* 0x00003c0301007387 */ /* 0x0003e20000100800 */
[----:B------:R-:W-:Y:S05]  /*7bf0*/  @!P0 BRA `(.L_x_10822) ;  /* 0x0000000000408947 */ /* 0x000fea0003800000 */
[----:B------:R-:W-:Y:S01]  /*7c00*/  MOV R14, 0x0 ;  /* 0x00000000000e7802 */ /* 0x000fe20000000f00 */
[----:B------:R-:W-:Y:S01]  /*7c10*/  ULDC.64 UR4, c[0x4][0x1b8] ;  /* 0x01006e0000047ab9 */ /* 0x000fe20000000a00 */
[----:B------:R-:W-:Y:S01]  /*7c20*/  ULDC.64 UR6, c[0x4][0x1c0] ;  /* 0x0100700000067ab9 */ /* 0x000fe20000000a00 */
[----:B------:R-:W-:Y:S02]  /*7c30*/  IMAD.U32 R4, RZ, RZ, UR4 ;  /* 0x00000004ff047e24 */ /* 0x000fe4000f8e00ff */
[----:B------:R-:W-:Y:S01]  /*7c40*/  IMAD.U32 R5, RZ, RZ, UR5 ;  /* 0x00000005ff057e24 */ /* 0x000fe2000f8e00ff */
[----:B------:R-:W2:Y:S01]  /*7c50*/  LDC.64 R14, c[0x4][R14] ;  /* 0x010000000e0e7b82 */ /* 0x000ea20000000a00 */
[----:B------:R-:W-:Y:S01]  /*7c60*/  ULDC.64 UR4, c[0x4][0x28] ;  /* 0x01000a0000047ab9 */ /* 0x000fe20000000a00 */
        /* <DEDUP_REMOVED lines=8> */
[----:B-12--5:R-:W-:Y:S05]  /*7cf0*/  CALL.ABS.NOINC R14 ;  /* 0x000000000e007343 */ /* 0x026fea0003c00000 */
.L_x_10822:
[----:B------:R-:W-:Y:S05]  /*7d00*/  BSYNC B6 ;  /* 0x0000000000067941 */ /* 0x000fea0003800000 */
.L_x_10821:
[----:B------:R-:W-:Y:S02]  /*7d10*/  ULDC UR4, c[0x0][0x3f4] ;  /* 0x0000fd0000047ab9 */ /* 0x000fe40000000800 */
[----:B------:R-:W-:-:S13]  /*7d20*/  ISETP.LT.AND P0, PT, RZ, UR4, PT ;  /* 0x00000004ff007c0c */ /* 0x000fda000bf01270 */
[----:B------:R-:W-:Y:S05]  /*7d30*/  @P0 BRA `(.L_x_10823) ;  /* 0x0000000000400947 */ /* 0x000fea0003800000 */
[----:B------:R-:W2:Y:S02]  /*7d40*/  LDL R20, [R1+0x5c] ;  /* 0x00005c0001147983 */ /* 0x000ea40000100800 */
[----:B--2---:R-:W-:-:S04]  /*7d50*/  LEA.HI R0, R20, R20, RZ, 0x1 ;  /* 0x0000001414007211 */ /* 0x004fc800078f08ff */
[----:B------:R-:W-:-:S05]  /*7d60*/  LOP3.LUT R0, R0, 0xfffffffe, RZ, 0xc0, !PT ;  /* 0xfffffffe00007812 */ /* 0x000fca00078ec0ff */
[----:B------:R-:W-:-:S05]  /*7d70*/  IMAD.IADD R0, R20, 0x1, -R0 ;  /* 0x0000000114007824 */ /* 0x000fca00078e0a00 */
[----:B-1----:R-:W-:-:S04]  /*7d80*/  SHF.L.U32 R3, R0, 0x1f, RZ ;  /* 0x0000001f00037819 */ /* 0x002fc800000006ff */
[----:B------:R1:W2:Y:S03]  /*7d90*/  SYNCS.PHASECHK.TRANS64.TRYWAIT P0, [R2+URZ+0x2d800], R3 ;  /* 0x02d80003020075a7 */ /* 0x0002a6000800017f */
[----:B--2---:R-:W-:Y:S05]  /*7da0*/  @!P0 NANOSLEEP.SYNCS 0x989680 ;  /* 0x009896800000895d */ /* 0x004fea0003900000 */
[----:B------:R-:W2:Y:S01]  /*7db0*/  @!P0 SYNCS.PHASECHK.TRANS64 P0, [R2+URZ+0x2d800], R3 ;  /* 0x02d80003020085a7 */ /* 0x000ea2000800007f */
[----:B------:R-:W-:Y:S04]  /*7dc0*/  BSSY B0, `(.L_x_10824) ;  /* 0x0000006000007945 */ /* 0x000fe80003800000 */
[----:B--2---:R-:W-:Y:S05]  /*7dd0*/  @P0 BRA `(.L_x_10825) ;  /* 0x0000000000100947 */ /* 0x004fea0003800000 */
.L_x_10826:
[----:B--2---:R2:W3:Y:S02]  /*7de0*/  SYNCS.PHASECHK.TRANS64.TRYWAIT P0, [R2+URZ+0x2d800], R3 ;  /* 0x02d80003020075a7 */ /* 0x0044e4000800017f */
[----:B---3--:R-:W-:Y:S05]  /*7df0*/  @!P0 NANOSLEEP.SYNCS 0x989680 ;  /* 0x009896800000895d */ /* 0x008fea0003900000 */
[----:B------:R-:W3:Y:S02]  /*7e00*/  @!P0 SYNCS.PHASECHK.TRANS64 P0, [R2+URZ+0x2d800], R3 ;  /* 0x02d80003020085a7 */ /* 0x000ee4000800007f */
[----:B---3--:R-:W-:Y:S05]  /*7e10*/  @!P0 BRA `(.L_x_10826) ;  /* 0xfffffffc00f08947 */ /* 0x008fea000383ffff */
.L_x_10825:
[----:B------:R-:W-:Y:S05]  /*7e20*/  BSYNC B0 ;  /* 0x0000000000007941 */ /* 0x000fea0003800000 */
.L_x_10824:
[----:B------:R-:W-:Y:S05]  /*7e30*/  BRA `(.L_x_10827) ;  /* 0x0000003c00a07947 */ /* 0x000fea0003800000 */
.L_x_10823:
[----:B------:R-:W-:Y:S01]  /*7e40*/  ULOP3.LUT UP0, URZ, UR38, 0x1bf, URZ, 0xc0, !UPT ;  /* 0x000001bf263f7892 */ /* 0x000fe2000f80c03f */
[----:B-----5:R-:W-:Y:S01]  /*7e50*/  SHF.R.S32.HI R0, RZ, 0x1f, R106 ;  /* 0x0000001fff007819 */ /* 0x020fe2000001146a */
[----:B------:R-:W-:Y:S01]  /*7e60*/  ULDC.64 UR4, c[0x0][0x3f8] ;  /* 0x0000fe0000047ab9 */ /* 0x000fe20000000a00 */
[----:B------:R-:W-:Y:S01]  /*7e70*/  ULDC.64 UR6, c[0x0][0x408] ;  /* 0x0001020000067ab9 */ /* 0x000fe20000000a00 */
[----:B------:R-:W-:Y:S02]  /*7e80*/  IMAD.WIDE.U32 R24, R106, UR4, RZ ;  /* 0x000000046a187c25 */ /* 0x000fe4000f8e00ff */
[----:B------:R-:W-:Y:S02]  /*7e90*/  PLOP3.LUT P0, PT, PT, PT, UP0, 0x80, 0x0 ;  /* 0x000000000000781c */ /* 0x000fe40003f0f008 */
[C---:B-1----:R-:W-:Y:S02]  /*7ea0*/  IMAD R3, R0.reuse, UR4, RZ ;  /* 0x0000000400037c24 */ /* 0x042fe4000f8e02ff */
        /* <DEDUP_REMOVED lines=10> */
[----:B------:R-:W-:Y:S02]  /*7f50*/  IMAD.U32 R4, RZ, RZ, UR4 ;  /* 0x00000004ff047e24 */ /* 0x000fe4000f8e00ff */
        /* <DEDUP_REMOVED lines=12> */
.L_x_10828:
[----:B------:R-:W2:Y:S01]  /*8020*/  LDL R20, [R1+0x1c] ;  /* 0x00001c0001147983 */ /* 0x000ea20000100800 */
[----:B------:R-:W-:Y:S01]  /*8030*/  ULDC.U8 UR4, c[0x0][0x410] ;  /* 0x0001040000047ab9 */ /* 0x000fe20000000000 */
[----:B------:R-:W-:Y:S01]  /*8040*/  BSSY B0, `(.L_x_10829) ;  /* 0x00003bf000007945 */ /* 0x000fe20003800000 */
[----:B------:R-:W-:Y:S01]  /*8050*/  ISETP.NE.AND P0, PT, RZ, UR4, PT ;  /* 0x00000004ff007c0c */ /* 0x000fe2000bf05270 */
[----:B--2---:R-:W-:-:S12]  /*8060*/  IMAD.IADD R10, R136, 0x1, R20 ;  /* 0x00000001880a7824 */ /* 0x004fd800078e0214 */
[----:B------:R-:W-:Y:S05]  /*8070*/  @!P0 BRA `(.L_x_10830) ;  /* 0x0000001c006c8947 */ /* 0x000fea0003800000 */
[----:B------:R-:W1:Y:S01]  /*8080*/  LDC R7, c[0x0][0x448] ;  /* 0x00011200ff077b82 */ /* 0x000e620000000800 */
[----:B------:R-:W-:Y:S01]  /*8090*/  ULDC.64 UR4, c[0x0][0x3f8] ;  /* 0x0000fe0000047ab9 */ /* 0x000fe20000000a00 */
[----:B------:R-:W-:Y:S01]  /*80a0*/  ULDC.64 UR6, c[0x0][0x408] ;  /* 0x0001020000067ab9 */ /* 0x000fe20000000a00 */
[----:B------:R-:W-:Y:S02]  /*80b0*/  IMAD.MOV.U32 R4, RZ, RZ, R24 ;  /* 0x000000ffff047224 */ /* 0x000fe400078e0018 */
[----:B------:R-:W-:Y:S02]  /*80c0*/  IMAD.MOV.U32 R8, RZ, RZ, R106 ;  /* 0x000000ffff087224 */ /* 0x000fe400078e006a */
[----:B------:R-:W-:Y:S01]  /*80d0*/  IMAD.MOV.U32 R9, RZ, RZ, R29 ;  /* 0x000000ffff097224 */ /* 0x000fe200078e001d */
[----:B-1----:R-:W-:-:S13]  /*80e0*/  ISETP.NE.AND P0, PT, R7, 0x1, PT ;  /* 0x000000010700780c */ /* 0x002fda0003f05270 */
[----:B------:R-:W1:Y:S08]  /*80f0*/  @P0 LDC R3, c[0x0][0x44c] ;  /* 0x00011300ff030b82 */ /* 0x000e700000000800 */
[----:B------:R-:W2:Y:S01]  /*8100*/  @P0 LDC R5, c[0x0][0x450] ;  /* 0x00011400ff050b82 */ /* 0x000ea20000000800 */
[----:B-1----:R-:W-:-:S04]  /*8110*/  @P0 IMAD.HI.U32 R0, R10, R3, RZ ;  /* 0x000000030a000227 */ /* 0x002fc800078e00ff */
[----:B------:R-:W-:Y:S01]  /*8120*/  IMAD.MOV.U32 R3, RZ, RZ, R10 ;  /* 0x000000ffff037224 */ /* 0x000fe200078e000a */
[----:B--2---:R-:W-:Y:S01]  /*8130*/  @P0 SHF.R.U32.HI R3, RZ, R5, R0 ;  /* 0x00000005ff030219 */ /* 0x004fe20000011600 */
[----:B------:R-:W-:-:S03]  /*8140*/  IMAD.MOV.U32 R5, RZ, RZ, R27 ;  /* 0x000000ffff057224 */ /* 0x000fc600078e001b */
[----:B------:R-:W-:Y:S01]  /*8150*/  SHF.R.S32.HI R0, RZ, 0x1f, R3 ;  /* 0x0000001fff007819 */ /* 0x000fe20000011403 */
[----:B------:R-:W-:-:S04]  /*8160*/  IMAD.WIDE.U32 R4, R3, UR4, R4 ;  /* 0x0000000403047c25 */ /* 0x000fc8000f8e0004 */
[C---:B------:R-:W-:Y:S02]  /*8170*/  IMAD R6, R0.reuse, UR4, RZ ;  /* 0x0000000400067c24 */ /* 0x040fe4000f8e02ff */
[----:B------:R-:W-:Y:S02]  /*8180*/  IMAD R0, R0, UR6, RZ ;  /* 0x0000000600007c24 */ /* 0x000fe4000f8e02ff */
[C---:B0-----:R-:W-:Y:S01]  /*8190*/  IMAD R13, R3.reuse, UR5, R6 ;  /* 0x00000005030d7c24 */ /* 0x041fe2000f8e0206 */
        /* <DEDUP_REMOVED lines=13> */
[----:B------:R-:W2:Y:S04]  /*8270*/  SHFL.IDX PT, R6, R6, RZ, 0x1e1f ;  /* 0x001e1fff06067589 */ /* 0x000ea800000e0000 */
[----:B------:R-:W3:Y:S04]  /*8280*/  SHFL.IDX PT, R0, R0, RZ, 0x1e1f ;  /* 0x001e1fff00007589 */ /* 0x000ee800000e0000 */
[----:B0-----:R-:W4:Y:S02]  /*8290*/  SHFL.IDX PT, R39, R39, RZ, 0x1e1f ;  /* 0x001e1fff27277589 */ /* 0x001f2400000e0000 */
.L_x_11150:
[----:B------:R-:W5:Y:S01]  /*82a0*/  LDL R54, [R1+0x5c] ;  /* 0x00005c0001367983 */ /* 0x000f620000100800 */
[----:B------:R-:W-:Y:S01]  /*82b0*/  IMAD R4, R138, R7, RZ ;  /* 0x000000078a047224 */ /* 0x000fe200078e02ff */
[----:B------:R-:W-:Y:S01]  /*82c0*/  BSSY B1, `(.L_x_10832) ;  /* 0x0000060000017945 */ /* 0x000fe20003800000 */
[----:B------:R-:W-:Y:S02]  /*82d0*/  CS2R R34, SRZ ;  /* 0x0000000000227805 */ /* 0x000fe4000001ff00 */
[----:B------:R-:W-:Y:S01]  /*82e0*/  CS2R R30, SRZ ;  /* 0x00000000001e7805 */ /* 0x000fe2000001ff00 */
[----:B------:R-:W-:Y:S01]  /*82f0*/  IMAD R73, R73, -0xc0, R4 ;  /* 0xffffff4049497824 */ /* 0x000fe200078e0204 */
[----:B------:R-:W-:Y:S02]  /*8300*/  ISETP.GE.AND P1, PT, R10, R4, PT ;  /* 0x000000040a00720c */ /* 0x000fe40003f26270 */
[----:B------:R-:W-:Y:S02]  /*8310*/  CS2R R26, SRZ ;  /* 0x00000000001a7805 */ /* 0x000fe4000001ff00 */
        /* <DEDUP_REMOVED lines=18> */
[----:B------:R-:W4:Y:S04]  /*8440*/  LDL.64 R56, [R1] ;  /* 0x0000000001387983 */ /* 0x000f280000100a00 */
        /* <DEDUP_REMOVED lines=10> */
[C---:B--2---:R-:W-:Y:S01]  /*84f0*/  ISETP.GE.AND P4, PT, R5.reuse, UR4, PT ;  /* 0x0000000405007c0c */ /* 0x044fe2000bf86270 */
[----:B------:R-:W-:Y:S01]  /*8500*/  IMAD.SHL.U32 R8, R5, 0x2, RZ ;  /* 0x0000000205087824 */ /* 0x000fe200078e00ff */
[----:B------:R-:W-:Y:S02]  /*8510*/  SHF.R.S32.HI R4, RZ, 0x1f, R5 ;  /* 0x0000001fff047819 */ /* 0x000fe40000011405 */
[----:B---3--:R-:W-:Y:S02]  /*8520*/  ISETP.GE.AND P3, PT, R41, UR4, PT ;  /* 0x0000000429007c0c */ /* 0x008fe4000bf66270 */
[----:B------:R-:W-:-:S07]  /*8530*/  SHF.L.U64.HI R7, R5, 0x1, R4 ;  /* 0x0000000105077819 */ /* 0x000fce0000010204 */
[-C--:B------:R-:W-:Y:S02]  /*8540*/  @!P4 IADD3 R4, P1, R6, R8.reuse, RZ ;  /* 0x000000080604c210 */ /* 0x080fe40007f3e0ff */
[----:B----4-:R-:W-:Y:S01]  /*8550*/  @!P4 IADD3 R8, P2, R39, R8, RZ ;  /* 0x000000082708c210 */ /* 0x010fe20007f5e0ff */
[----:B------:R-:W-:-:S04]  /*8560*/  IMAD.SHL.U32 R48, R41, 0x2, RZ ;  /* 0x0000000229307824 */ /* 0x000fc800078e00ff */
[--C-:B------:R-:W-:Y:S01]  /*8570*/  @!P4 IMAD.X R9, R0, 0x1, R7.reuse, P2 ;  /* 0x000000010009c824 */ /* 0x100fe200010e0607 */
[C---:B------:R-:W-:Y:S01]  /*8580*/  ISETP.GE.AND P2, PT, R40.reuse, UR4, PT ;  /* 0x0000000428007c0c */ /* 0x040fe2000bf46270 */
[----:B-1----:R-:W-:Y:S01]  /*8590*/  @!P4 IMAD.X R5, R3, 0x1, R7, P1 ;  /* 0x000000010305c824 */ /* 0x002fe200008e0607 */
[----:B------:R-:W-:Y:S01]  /*85a0*/  SHF.R.S32.HI R7, RZ, 0x1f, R41 ;  /* 0x0000001fff077819 */ /* 0x000fe20000011429 */
[----:B------:R-:W-:Y:S01]  /*85b0*/  IMAD.SHL.U32 R42, R40, 0x2, RZ ;  /* 0x00000002282a7824 */ /* 0x000fe200078e00ff */
[----:B------:R-:W5:Y:S01]  /*85c0*/  @!P4 LD.E.64 R30, desc[UR40][R8.64] ;  /* 0x00000028081ec980 */ /* 0x000f62000c101b00 */
[----:B------:R-:W-:Y:S02]  /*85d0*/  ISETP.GE.AND P1, PT, R38, UR4, PT ;  /* 0x0000000426007c0c */ /* 0x000fe4000bf26270 */
[----:B------:R-:W-:Y:S01]  /*85e0*/  SHF.L.U64.HI R7, R41, 0x1, R7 ;  /* 0x0000000129077819 */ /* 0x000fe20000010207 */
[----:B------:R0:W5:Y:S01]  /*85f0*/  @!P4 LD.E.64 R32, desc[UR40][R4.64] ;  /* 0x000000280420c980 */ /* 0x000162000c101b00 */
[----:B------:R-:W-:-:S02]  /*8600*/  @!P3 IADD3 R50, P5, R6, R48, RZ ;  /* 0x000000300632b210 */ /* 0x000fc40007fbe0ff */
[----:B------:R-:W-:Y:S02]  /*8610*/  @!P3 IADD3 R48, P4, R39, R48, RZ ;  /* 0x000000302730b210 */ /* 0x000fe40007f9e0ff */
[----:B------:R-:W-:Y:S01]  /*8620*/  SHF.R.S32.HI R11, RZ, 0x1f, R40 ;  /* 0x0000001fff0b7819 */ /* 0x000fe20000011428 */
[--C-:B------:R-:W-:Y:S01]  /*8630*/  @!P3 IMAD.X R51, R3, 0x1, R7.reuse, P5 ;  /* 0x000000010333b824 */ /* 0x100fe200028e0607 */
[-C--:B------:R-:W-:Y:S01]  /*8640*/  @!P2 IADD3 R46, P5, R6, R42.reuse, RZ ;  /* 0x0000002a062ea210 */ /* 0x080fe20007fbe0ff */
[----:B------:R-:W-:Y:S01]  /*8650*/  @!P3 IMAD.X R49, R0, 0x1, R7, P4 ;  /* 0x000000010031b824 */ /* 0x000fe200020e0607 */
[----:B------:R-:W-:Y:S01]  /*8660*/  SHF.L.U64.HI R11, R40, 0x1, R11 ;  /* 0x00000001280b7819 */ /* 0x000fe2000001020b */
[----:B0-----:R-:W-:Y:S01]  /*8670*/  IMAD.SHL.U32 R4, R38, 0x2, RZ ;  /* 0x0000000226047824 */ /* 0x001fe200078e00ff */
[----:B------:R-:W-:Y:S01]  /*8680*/  @!P2 IADD3 R42, P4, R39, R42, RZ ;  /* 0x0000002a272aa210 */ /* 0x000fe20007f9e0ff */
[----:B------:R-:W5:Y:S01]  /*8690*/  @!P3 LD.E.64 R28, desc[UR40][R50.64] ;  /* 0x00000028321cb980 */ /* 0x000f62000c101b00 */
[----:B------:R-:W-:Y:S01]  /*86a0*/  SHF.R.S32.HI R10, RZ, 0x1f, R38 ;  /* 0x0000001fff0a7819 */ /* 0x000fe20000011426 */
[----:B------:R-:W-:-:S02]  /*86b0*/  @!P2 IMAD.X R47, R3, 0x1, R11, P5 ;  /* 0x00000001032fa824 */ /* 0x000fc400028e060b */
[----:B------:R-:W-:Y:S01]  /*86c0*/  @!P2 IMAD.X R43, R0, 0x1, R11, P4 ;  /* 0x00000001002ba824 */ /* 0x000fe200020e060b */
[----:B------:R-:W-:Y:S01]  /*86d0*/  SHF.L.U64.HI R10, R38, 0x1, R10 ;  /* 0x00000001260a7819 */ /* 0x000fe2000001020a */
[----:B------:R-:W5:Y:S01]  /*86e0*/  @!P3 LD.E.64 R26, desc[UR40][R48.64] ;  /* 0x00000028301ab980 */ /* 0x000f62000c101b00 */
[-C--:B------:R-:W-:Y:S02]  /*86f0*/  @!P1 IADD3 R40, P4, R6, R4.reuse, RZ ;  /* 0x0000000406289210 */ /* 0x080fe40007f9e0ff */
[----:B------:R-:W-:Y:S01]  /*8700*/  ISETP.GE.AND P5, PT, R56, UR4, PT ;  /* 0x0000000438007c0c */ /* 0x000fe2000bfa6270 */
[----:B------:R-:W5:Y:S02]  /*8710*/  @!P2 LD.E.64 R24, desc[UR40][R46.64] ;  /* 0x000000282e18a980 */ /* 0x000f64000c101b00 */
[--C-:B------:R-:W-:Y:S01]  /*8720*/  @!P1 IMAD.X R41, R3, 0x1, R10.reuse, P4 ;  /* 0x0000000103299824 */ /* 0x100fe200020e060a */
[----:B------:R-:W-:Y:S01]  /*8730*/  @!P1 IADD3 R4, P4, R39, R4, RZ ;  /* 0x0000000427049210 */ /* 0x000fe20007f9e0ff */
[----:B------:R-:W-:Y:S01]  /*8740*/  IMAD.SHL.U32 R38, R12, 0x2, RZ ;  /* 0x000000020c267824 */ /* 0x000fe200078e00ff */
[----:B------:R-:W5:Y:S03]  /*8750*/  @!P2 LD.E.64 R20, desc[UR40][R42.64] ;  /* 0x000000282a14a980 */ /* 0x000f66000c101b00 */
[----:B------:R-:W-:Y:S01]  /*8760*/  @!P1 IMAD.X R5, R0, 0x1, R10, P4 ;  /* 0x0000000100059824 */ /* 0x000fe200020e060a */
[----:B------:R-:W-:Y:S01]  /*8770*/  ISETP.GE.AND P4, PT, R12, UR4, PT ;  /* 0x000000040c007c0c */ /* 0x000fe2000bf86270 */
[----:B------:R-:W5:Y:S02]  /*8780*/  @!P1 LD.E.64 R14, desc[UR40][R40.64] ;  /* 0x00000028280e9980 */ /* 0x000f64000c101b00 */
[----:B------:R-:W-:-:S02]  /*8790*/  @!P5 IMAD.MOV.U32 R7, RZ, RZ, R3 ;  /* 0x000000ffff07d224 */ /* 0x000fc400078e0003 */
[----:B------:R-:W-:Y:S02]  /*87a0*/  @!P5 IMAD.MOV.U32 R8, RZ, RZ, R39 ;  /* 0x000000ffff08d224 */ /* 0x000fe400078e0027 */
[----:B------:R-:W-:Y:S02]  /*87b0*/  @!P5 IMAD.MOV.U32 R9, RZ, RZ, R0 ;  /* 0x000000ffff09d224 */ /* 0x000fe400078e0000 */
        /* <DEDUP_REMOVED lines=9> */
[----:B0-----:R-:W-:Y:S02]  /*8850*/  CS2R R10, SRZ ;  /* 0x00000000000a7805 */ /* 0x001fe4000001ff00 */
[----:B-1----:R-:W-:Y:S01]  /*8860*/  CS2R R8, SRZ ;  /* 0x0000000000087805 */ /* 0x002fe2000001ff00 */
[----:B------:R-:W-:Y:S01]  /*8870*/  @!P4 IMAD.X R39, R0, 0x1, R12, P5 ;  /* 0x000000010027c824 */ /* 0x000fe200028e060c */
[----:B------:R-:W-:Y:S02]  /*8880*/  CS2R R12, SRZ ;  /* 0x00000000000c7805 */ /* 0x000fe4000001ff00 */
[----:B------:R0:W5:Y:S04]  /*8890*/  @!P4 LD.E.64 R10, desc[UR40][R6.64] ;  /* 0x00000028060ac980 */ /* 0x000168000c101b00 */
[----:B------:R0:W5:Y:S04]  /*88a0*/  @!P4 LD.E.64 R8, desc[UR40][R38.64] ;  /* 0x000000282608c980 */ /* 0x000168000c101b00 */
[----:B------:R0:W5:Y:S02]  /*88b0*/  @!P1 LD.E.64 R12, desc[UR40][R4.64] ;  /* 0x00000028040c9980 */ /* 0x000164000c101b00 */
.L_x_10833:
[----:B------:R-:W-:Y:S05]  /*88c0*/  BSYNC B1 ;  /* 0x0000000000017941 */ /* 0x000fea0003800000 */
.L_x_10832:
[----:B-1---5:R-:W-:Y:S01]  /*88d0*/  IMAD.MOV.U32 R3, RZ, RZ, R35 ;  /* 0x000000ffff037224 */ /* 0x022fe200078e0023 */
[----:B------:R-:W-:Y:S01]  /*88e0*/  LOP3.LUT R53, R53, 0xfffffffe, RZ, 0xc0, !PT ;  /* 0xfffffffe35357812 */ /* 0x000fe200078ec0ff */
[----:B---3--:R-:W-:Y:S01]  /*88f0*/  IMAD.MOV.U32 R0, RZ, RZ, R34 ;  /* 0x000000ffff007224 */ /* 0x008fe200078e0022 */
        /* <DEDUP_REMOVED lines=17> */
[----:B--2---:R-:W-:Y:S01]  /*8a10*/  IMAD.MOV.U32 R6, RZ, RZ, R13 ;  /* 0x000000ffff067224 */ /* 0x004fe200078e000d */
        /* <DEDUP_REMOVED lines=25> */
.L_x_11151:
[----:B------:R-:W-:Y:S05]  /*8bb0*/  BSYNC B1 ;  /* 0x0000000000017941 */ /* 0x000fea0003800000 */
.L_x_10834:
[----:B----4-:R-:W-:Y:S01]  /*8bc0*/  PRMT R39, R0, 0x5410, R4 ;  /* 0x0000541000277816 */ /* 0x010fe20000000004 */
[----:B------:R-:W-:Y:S06]  /*8bd0*/  @P0 BRA `(.L_x_10836) ;  /* 0x0000003000140947 */ /* 0x000fec0003800000 */
[----:B------:R-:W2:Y:S01]  /*8be0*/  LDL.64 R54, [R1] ;  /* 0x0000000001367983 */ /* 0x000ea20000100a00 */
[----:B------:R-:W2:Y:S03]  /*8bf0*/  LDC R4, c[0x0][0x3f4] ;  /* 0x0000fd00ff047b82 */ /* 0x000ea60000000800 */
[----:B------:R-:W0:Y:S04]  /*8c00*/  LDL R53, [R1+0x4c] ;  /* 0x00004c0001357983 */ /* 0x000e280000100800 */
[----:B------:R-:W3:Y:S04]  /*8c10*/  LDL R51, [R1+0x34] ;  /* 0x0000340001337983 */ /* 0x000ee80000100800 */
[----:B------:R-:W4:Y:S04]  /*8c20*/  LDL R49, [R1+0x30] ;  /* 0x0000300001317983 */ /* 0x000f280000100800 */
[----:B------:R-:W5:Y:S04]  /*8c30*/  LDL R7, [R1+0x38] ;  /* 0x0000380001077983 */ /* 0x000f680000100800 */
[----:B------:R-:W5:Y:S04]  /*8c40*/  LDL R6, [R1+0x2c] ;  /* 0x00002c0001067983 */ /* 0x000f680000100800 */
[----:B------:R-:W5:Y:S01]  /*8c50*/  LDL R5, [R1+0x40] ;  /* 0x0000400001057983 */ /* 0x000f620000100800 */
[----:B------:R-:W-:-:S04]  /*8c60*/  LEA.HI R45, R52, R45, RZ, 0x2 ;  /* 0x0000002d342d7211 */ /* 0x000fc800078f10ff */
[--C-:B------:R-:W-:Y:S02]  /*8c70*/  SHF.R.S32.HI R0, RZ, 0x2, R45.reuse ;  /* 0x00000002ff007819 */ /* 0x100fe4000001142d */
[----:B------:R-:W-:-:S04]  /*8c80*/  SHF.R.S32.HI R45, RZ, 0x1f, R45 ;  /* 0x0000001fff2d7819 */ /* 0x000fc8000001142d */
[----:B------:R-:W-:-:S04]  /*8c90*/  LEA.HI R45, R45, R0, RZ, 0x2 ;  /* 0x000000002d2d7211 */ /* 0x000fc800078f10ff */
[----:B------:R-:W-:Y:S01]  /*8ca0*/  LOP3.LUT R45, R45, 0xfffffffc, RZ, 0xc0, !PT ;  /* 0xfffffffc2d2d7812 */ /* 0x000fe200078ec0ff */
[----:B------:R-:W-:Y:S04]  /*8cb0*/  BSSY B1, `(.L_x_10837) ;  /* 0x0000036000017945 */ /* 0x000fe80003800000 */
[----:B------:R-:W-:-:S05]  /*8cc0*/  IMAD.IADD R45, R0, 0x1, -R45 ;  /* 0x00000001002d7824 */ /* 0x000fca00078e0a2d */
[----:B------:R-:W-:Y:S02]  /*8cd0*/  LOP3.LUT P0, RZ, R45, 0x2, RZ, 0xc0, !PT ;  /* 0x000000022dff7812 */ /* 0x000fe4000780c0ff */
[----:B--2---:R-:W-:Y:S01]  /*8ce0*/  ISETP.GE.AND P6, PT, R54, R4, PT ;  /* 0x000000043600720c */ /* 0x004fe20003fc6270 */
[----:B0-----:R-:W-:-:S04]  /*8cf0*/  IMAD R3, R53, 0x2, R2 ;  /* 0x0000000235037824 */ /* 0x001fc800078e0202 */
        /* <DEDUP_REMOVED lines=21> */
[----:B------:R-:W-:Y:S01]  /*8e50*/  FMUL.FTZ R53, R37, R51 ;  /* 0x0000003325357220 */ /* 0x000fe20000410000 */
[--C-:B------:R-:W-:Y:S02]  /*8e60*/  HADD2.F32 R34, -RZ, R6.reuse.H0_H0 ;  /* 0x20000006ff227230 */ /* 0x100fe40000004100 */
[----:B------:R-:W-:Y:S01]  /*8e70*/  FMUL.FTZ R52, R4, R50 ;  /* 0x0000003204347220 */ /* 0x000fe20000410000 */
[----:B------:R-:W-:-:S02]  /*8e80*/  HADD2.F32 R35, -RZ, R6.H1_H1 ;  /* 0x30000006ff237230 */ /* 0x000fc40000004100 */
[C---:B------:R-:W-:Y:S01]  /*8e90*/  FFMA.FTZ R56, R36.reuse, R51, R54 ;  /* 0x0000003324387223 */ /* 0x040fe20000010036 */
[--C-:B------:R-:W-:Y:S02]  /*8ea0*/  HADD2.F32 R6, -RZ, R5.reuse.H0_H0 ;  /* 0x20000005ff067230 */ /* 0x100fe40000004100 */
[----:B------:R-:W-:Y:S01]  /*8eb0*/  FFMA.FTZ R53, R36, R49, -R53 ;  /* 0x0000003124357223 */ /* 0x000fe20000010835 */
[-C--:B------:R-:W-:Y:S01]  /*8ec0*/  FMUL.FTZ R54, R4, R45.reuse ;  /* 0x0000002d04367220 */ /* 0x080fe20000410000 */
[C---:B------:R-:W-:Y:S01]  /*8ed0*/  FFMA.FTZ R52, R7.reuse, R45, -R52 ;  /* 0x0000002d07347223 */ /* 0x040fe20000010834 */
[----:B------:R-:W-:Y:S02]  /*8ee0*/  HADD2.F32 R5, -RZ, R5.H1_H1 ;  /* 0x30000005ff057230 */ /* 0x000fe40000004100 */
[----:B------:R-:W-:Y:S02]  /*8ef0*/  HADD2.F32 R45, -RZ, R48.H1_H1 ;  /* 0x30000030ff2d7230 */ /* 0x000fe40000004100 */
[----:B------:R-:W-:Y:S01]  /*8f00*/  FFMA.FTZ R49, R7, R50, R54 ;  /* 0x0000003207317223 */ /* 0x000fe20000010036 */
[----:B------:R-:W-:-:S02]  /*8f10*/  HADD2.F32 R36, -RZ, R58.H1_H1 ;  /* 0x3000003aff247230 */ /* 0x000fc40000004100 */
        /* <DEDUP_REMOVED lines=15> */
.L_x_10838:
[----:B------:R-:W-:Y:S05]  /*9010*/  BSYNC B1 ;  /* 0x0000000000017941 */ /* 0x000fea0003800000 */
.L_x_10837:
[----:B------:R-:W-:Y:S01]  /*9020*/  BSSY B1, `(.L_x_10839) ;  /* 0x000002d000017945 */ /* 0x000fe20003800000 */
[----:B------:R-:W-:-:S03]  /*9030*/  @P0 VIADD R0, R3, 0xffffffe0 ;  /* 0xffffffe003000836 */ /* 0x000fc60000000000 */
[----:B------:R-:W-:Y:S05]  /*9040*/  @P1 BRA `(.L_x_10840) ;  /* 0x0000000000a81947 */ /* 0x000fea0003800000 */
[----:B0-----:R-:W0:Y:S01]  /*9050*/  LDS.128 R4, [R0+0xc400] ;  /* 0x00c4000000047984 */ /* 0x001e220000000c00 */
        /* <DEDUP_REMOVED lines=8> */
[----:B------:R-:W-:-:S02]  /*90e0*/  HADD2.F32 R48, -RZ, R48.H0_H0 ;  /* 0x20000030ff307230 */ /* 0x000fc40000004100 */
        /* <DEDUP_REMOVED lines=23> */
[----:B------:R-:W-:Y:S01]  /*9260*/  FMUL.FTZ R34, R5, R4 ;  /* 0x0000000405227220 */ /* 0x000fe20000410000 */
        /* <DEDUP_REMOVED lines=8> */
.L_x_10840:
[----:B------:R-:W-:Y:S05]  /*92f0*/  BSYNC B1 ;  /* 0x0000000000017941 */ /* 0x000fea0003800000 */
.L_x_10839:
[----:B------:R-:W-:Y:S04]  /*9300*/  BSSY B1, `(.L_x_10841) ;  /* 0x000002c000017945 */ /* 0x000fe80003800000 */
[----:B------:R-:W-:Y:S05]  /*9310*/  @P2 BRA `(.L_x_10842) ;  /* 0x0000000000a82947 */ /* 0x000fea0003800000 */
[----:B01----:R-:W0:Y:S01]  /*9320*/  LDS.128 R4, [R3+0xf400] ;  /* 0x00f4000003047984 */ /* 0x003e220000000c00 */
        /* <DEDUP_REMOVED lines=41> */
.L_x_10842:
[----:B------:R-:W-:Y:S05]  /*95c0*/  BSYNC B1 ;  /* 0x0000000000017941 */ /* 0x000fea0003800000 */
.L_x_10841:
        /* <DEDUP_REMOVED lines=44> */
.L_x_10844:
[----:B------:R-:W-:Y:S05]  /*9890*/  BSYNC B1 ;  /* 0x0000000000017941 */ /* 0x000fea0003800000 */
.L_x_10843:
        /* <DEDUP_REMOVED lines=44> */
.L_x_10846:
[----:B------:R-:W-:Y:S05]  /*9b60*/  BSYNC B1 ;  /* 0x0000000000017941 */ /* 0x000fea0003800000 */
.L_x_10845:
        /* <DEDUP_REMOVED lines=44> */
.L_x_10830:
        /* <DEDUP_REMOVED lines=34> */
.L_x_11157:
        /* <DEDUP_REMOVED lines=21> */
[----:B------:R-:W3:Y:S04]  /*a1a0*/  LDL R39, [R1+0x30] ;  /* 0x0000300001277983 */ /* 0x000ee80000100800 */
[----:B------:R-:W3:Y:S04]  /*a1b0*/  LDL.64 R20, [R1] ;  /* 0x0000000001147983 */ /* 0x000ee80000100a00 */
[----:B------:R-:W4:Y:S01]  /*a1c0*/  LDL R38, [R1+0x2c] ;  /* 0x00002c0001267983 */ /* 0x000f220000100800 */
[C---:B------:R-:W-:Y:S01]  /*a1d0*/  VIADD R3, R22.reuse, 0x10 ;  /* 0x0000001016037836 */ /* 0x040fe20000000000 */
[----:B------:R-:W-:Y:S01]  /*a1e0*/  ULDC UR4, c[0x0][0x3f4] ;  /* 0x0000fd0000047ab9 */ /* 0x000fe20000000800 */
[----:B------:R-:W-:-:S03]  /*a1f0*/  VIADD R4, R22, 0x20 ;  /* 0x0000002016047836 */ /* 0x000fc60000000000 */
[----:B------:R-:W-:Y:S02]  /*a200*/  ISETP.GE.AND P2, PT, R3, UR4, PT ;  /* 0x0000000403007c0c */ /* 0x000fe4000bf46270 */
[----:B------:R-:W-:Y:S02]  /*a210*/  ISETP.GE.AND P3, PT, R4, UR4, PT ;  /* 0x0000000404007c0c */ /* 0x000fe4000bf66270 */
[----:B------:R-:W-:Y:S02]  /*a220*/  ISETP.GE.AND P1, PT, R22, UR4, PT ;  /* 0x0000000416007c0c */ /* 0x000fe4000bf26270 */
[----:B------:R-:W-:Y:S02]  /*a230*/  CS2R R24, SRZ ;  /* 0x0000000000187805 */ /* 0x000fe4000001ff00 */
[----:B------:R-:W-:Y:S02]  /*a240*/  CS2R R26, SRZ ;  /* 0x00000000001a7805 */ /* 0x000fe4000001ff00 */
[----:B------:R-:W-:-:S02]  /*a250*/  CS2R R28, SRZ ;  /* 0x00000000001c7805 */ /* 0x000fc4000001ff00 */
[----:B------:R-:W-:Y:S02]  /*a260*/  CS2R R30, SRZ ;  /* 0x00000000001e7805 */ /* 0x000fe4000001ff00 */
[----:B------:R-:W-:Y:S02]  /*a270*/  CS2R R8, SRZ ;  /* 0x0000000000087805 */ /* 0x000fe4000001ff00 */
[----:B------:R-:W-:Y:S02]  /*a280*/  CS2R R10, SRZ ;  /* 0x00000000000a7805 */ /* 0x000fe4000001ff00 */
[----:B------:R-:W-:Y:S01]  /*a290*/  CS2R R32, SRZ ;  /* 0x0000000000207805 */ /* 0x000fe2000001ff00 */
[----:B-12---:R-:W-:Y:S01]  /*a2a0*/  @!P1 IMAD.WIDE R12, R22, 0x2, R36 ;  /* 0x00000002160c9825 */ /* 0x006fe200078e0224 */
[----:B------:R-:W-:Y:S02]  /*a2b0*/  CS2R R34, SRZ ;  /* 0x0000000000227805 */ /* 0x000fe4000001ff00 */
[----:B------:R-:W-:-:S02]  /*a2c0*/  CS2R R14, SRZ ;  /* 0x00000000000e7805 */ /* 0x000fc4000001ff00 */
[----:B------:R0:W5:Y:S02]  /*a2d0*/  @!P1 LD.E.128 R24, desc[UR40][R12.64] ;  /* 0x000000280c189980 */ /* 0x000164000c101d00 */
[----:B0-----:R-:W-:Y:S01]  /*a2e0*/  CS2R R12, SRZ ;  /* 0x00000000000c7805 */ /* 0x001fe2000001ff00 */
[C---:B---3--:R-:W-:Y:S02]  /*a2f0*/  IMAD.IADD R3, R20.reuse, 0x1, R39 ;  /* 0x0000000114037824 */ /* 0x048fe400078e0227 */
[----:B----4-:R-:W-:-:S03]  /*a300*/  IMAD.IADD R5, R20, 0x1, R38 ;  /* 0x0000000114057824 */ /* 0x010fc600078e0226 */
[----:B------:R-:W-:Y:S02]  /*a310*/  SHF.R.S32.HI R4, RZ, 0x1f, R3 ;  /* 0x0000001fff047819 */ /* 0x000fe40000011403 */
[----:B------:R-:W-:Y:S02]  /*a320*/  SHF.R.S32.HI R6, RZ, 0x1f, R5 ;  /* 0x0000001fff067819 */ /* 0x000fe40000011405 */
[----:B------:R-:W-:Y:S02]  /*a330*/  LEA.HI R3, R4, R3, RZ, 0x3 ;  /* 0x0000000304037211 */ /* 0x000fe400078f18ff */
[----:B------:R-:W-:Y:S02]  /*a340*/  LEA.HI R6, R6, R5, RZ, 0x3 ;  /* 0x0000000506067211 */ /* 0x000fe400078f18ff */
[----:B------:R-:W-:Y:S02]  /*a350*/  SHF.R.S32.HI R3, RZ, 0x3, R3 ;  /* 0x00000003ff037819 */ /* 0x000fe40000011403 */
[----:B------:R-:W-:-:S03]  /*a360*/  SHF.R.S32.HI R41, RZ, 0x3, R6 ;  /* 0x00000003ff297819 */ /* 0x000fc60000011406 */
[----:B------:R-:W-:Y:S02]  /*a370*/  @!P2 IMAD.SHL.U32 R39, R3, 0x8, RZ ;  /* 0x000000080327a824 */ /* 0x000fe400078e00ff */
[----:B------:R-:W-:Y:S02]  /*a380*/  @!P3 IMAD.SHL.U32 R41, R41, 0x8, RZ ;  /* 0x000000082929b824 */ /* 0x000fe400078e00ff */
[--C-:B------:R-:W-:Y:S01]  /*a390*/  @!P2 IMAD.WIDE R20, R39, 0x2, R36.reuse ;  /* 0x000000022714a825 */ /* 0x100fe200078e0224 */
[----:B------:R-:W-:Y:S02]  /*a3a0*/  CS2R R4, SRZ ;  /* 0x0000000000047805 */ /* 0x000fe4000001ff00 */
[----:B------:R-:W-:Y:S01]  /*a3b0*/  CS2R R6, SRZ ;  /* 0x0000000000067805 */ /* 0x000fe2000001ff00 */
        /* <DEDUP_REMOVED lines=9> */
.L_x_10849:
[----:B------:R-:W-:Y:S05]  /*a450*/  BSYNC B1 ;  /* 0x0000000000017941 */ /* 0x000fea0003800000 */
.L_x_10848:
        /* <DEDUP_REMOVED lines=10> */
[----:B--2---:R-:W-:Y:S01]  /*a500*/  IMAD.MOV.U32 R36, RZ, RZ, R9 ;  /* 0x000000ffff247224 */ /* 0x004fe200078e0009 */
[----:B------:R-:W-:Y:S01]  /*a510*/  PRMT R67, R21, 0x7610, R67 ;  /* 0x0000761015437816 */ /* 0x000fe20000000043 */
[----:B------:R-:W-:Y:S01]  /*a520*/  IMAD.MOV.U32 R21, RZ, RZ, R8 ;  /* 0x000000ffff157224 */ /* 0x000fe200078e0008 */
[----:B------:R-:W0:Y:S01]  /*a530*/  SYNCS.PHASECHK.TRANS64.TRYWAIT P1, [R2+URZ+0x2d800], R3 ;  /* 0x02d80003020075a7 */ /* 0x000e22000802017f */
        /* <DEDUP_REMOVED lines=13> */
[----:B-1----:R-:W-:Y:S01]  /*a610*/  IMAD.MOV.U32 R37, RZ, RZ, R25 ;  /* 0x000000ffff257224 */ /* 0x002fe200078e0019 */
        /* <DEDUP_REMOVED lines=19> */
.L_x_11158:
[----:B------:R-:W-:Y:S05]  /*a750*/  BSYNC B1 ;  /* 0x0000000000017941 */ /* 0x000fea0003800000 */
.L_x_10850:
        /* <DEDUP_REMOVED lines=13> */
[----:B------:R-:W-:Y:S01]  /*a830*/  LEA.HI R0, R45, R45, RZ, 0x1 ;  /* 0x0000002d2d007211 */ /* 0x000fe200078f08ff */
[----:B------:R-:W-:Y:S01]  /*a840*/  HADD2.F32 R61, -RZ, R61.H0_H0 ;  /* 0x2000003dff3d7230 */ /* 0x000fe20000004100 */
[----:B-----5:R-:W-:Y:S02]  /*a850*/  LOP3.LUT R20, R71, 0x18, R22, 0xf8, !PT ;  /* 0x0000001847147812 */ /* 0x020fe400078ef816 */
[----:B------:R-:W-:Y:S02]  /*a860*/  LOP3.LUT R0, R0, 0xfffffffe, RZ, 0xc0, !PT ;  /* 0xfffffffe00007812 */ /* 0x000fe400078ec0ff */
[----:B------:R-:W-:Y:S02]  /*a870*/  LOP3.LUT R20, R20, R69, RZ, 0x3c, !PT ;  /* 0x0000004514147212 */ /* 0x000fe400078e3cff */
[--C-:B------:R-:W-:Y:S01]  /*a880*/  SHF.R.U64 R24, R24, 0x10, R25.reuse ;  /* 0x0000001018187819 */ /* 0x100fe20000001219 */
        /* <DEDUP_REMOVED lines=15> */
[----:B------:R-:W-:Y:S01]  /*a980*/  LEA R0, R36, UR38, 0x1 ;  /* 0x0000002624007c11 */ /* 0x000fe2000f8e08ff */
[----:B------:R-:W-:Y:S01]  /*a990*/  IMAD R40, R37, 0x1800, R70 ;  /* 0x0000180025287824 */ /* 0x000fe200078e0246 */
[----:B------:R-:W-:Y:S02]  /*a9a0*/  LOP3.LUT R41, R20, R69, RZ, 0x3c, !PT ;  /* 0x0000004514297212 */ /* 0x000fe400078e3cff */
[----:B------:R-:W-:Y:S01]  /*a9b0*/  SHF.R.U32.HI R26, RZ, 0x10, R27 ;  /* 0x00000010ff1a7819 */ /* 0x000fe2000001161b */
[----:B------:R-:W0:Y:S01]  /*a9c0*/  LDS.128 R36, [R0] ;  /* 0x0000000000247984 */ /* 0x000e220000000c00 */
[----:B------:R-:W-:Y:S01]  /*a9d0*/  SHF.R.U32.HI R53, RZ, 0x10, R7 ;  /* 0x00000010ff357819 */ /* 0x000fe20000011607 */
[----:B------:R-:W-:-:S02]  /*a9e0*/  IMAD.IADD R41, R40, 0x1, R41 ;  /* 0x0000000128297824 */ /* 0x000fc400078e0229 */
[----:B------:R-:W-:Y:S02]  /*a9f0*/  HADD2.F32 R26, -RZ, R26.H0_H0 ;  /* 0x2000001aff1a7230 */ /* 0x000fe40000004100 */
[----:B------:R-:W-:-:S05]  /*aa00*/  IMAD R20, R41, 0x2, R2 ;  /* 0x0000000229147824 */ /* 0x000fca00078e0202 */
[----:B---34-:R-:W1:Y:S01]  /*aa10*/  LDS.128 R40, [R20+0xc400] ;  /* 0x00c4000014287984 */ /* 0x018e620000000c00 */
[--C-:B0-----:R-:W-:Y:S02]  /*aa20*/  HADD2.F32 R27, -RZ, R37.reuse.H0_H0 ;  /* 0x20000025ff1b7230 */ /* 0x101fe40000004100 */
[----:B------:R-:W-:Y:S02]  /*aa30*/  HADD2.F32 R54, -RZ, R37.H1_H1 ;  /* 0x30000025ff367230 */ /* 0x000fe40000004100 */
[----:B------:R-:W-:Y:S02]  /*aa40*/  HADD2.F32 R37, -RZ, R55.H0_H0 ;  /* 0x20000037ff257230 */ /* 0x000fe40000004100 */
[----:B------:R-:W-:Y:S02]  /*aa50*/  HADD2.F32 R57, -RZ, R36.H0_H0 ;  /* 0x20000024ff397230 */ /* 0x000fe40000004100 */
[----:B------:R-:W-:Y:S02]  /*aa60*/  HADD2.F32 R45, -RZ, R38.H0_H0 ;  /* 0x20000026ff2d7230 */ /* 0x000fe40000004100 */
[----:B------:R-:W-:-:S02]  /*aa70*/  HADD2.F32 R7, -RZ, R39.H0_H0 ;  /* 0x20000027ff077230 */ /* 0x000fc40000004100 */
[--C-:B-1----:R-:W-:Y:S02]  /*aa80*/  HADD2.F32 R6, -RZ, R41.reuse.H0_H0 ;  /* 0x20000029ff067230 */ /* 0x102fe40000004100 */
[----:B------:R-:W-:Y:S02]  /*aa90*/  HADD2.F32 R59, -RZ, R41.H1_H1 ;  /* 0x30000029ff3b7230 */ /* 0x000fe40000004100 */
[--C-:B------:R-:W-:Y:S02]  /*aaa0*/  HADD2.F32 R56, -RZ, R43.reuse.H0_H0 ;  /* 0x2000002bff387230 */ /* 0x100fe40000004100 */
[C---:B------:R-:W-:Y:S01]  /*aab0*/  FMUL.FTZ R62, R6.reuse, R61 ;  /* 0x0000003d063e7220 */ /* 0x040fe20000410000 */
[----:B------:R-:W-:Y:S02]  /*aac0*/  HADD2.F32 R55, -RZ, R43.H1_H1 ;  /* 0x3000002bff377230 */ /* 0x000fe40000004100 */
[----:B------:R-:W-:Y:S01]  /*aad0*/  FMUL.FTZ R66, R6, R37 ;  /* 0x0000002506427220 */ /* 0x000fe20000410000 */
[----:B------:R-:W-:-:S02]  /*aae0*/  HADD2.F32 R43, -RZ, R64.H0_H0 ;  /* 0x20000040ff2b7230 */ /* 0x000fc40000004100 */
[----:B------:R-:W-:Y:S01]  /*aaf0*/  FFMA.FTZ R6, R27, R37, -R62 ;  /* 0x000000251b067223 */ /* 0x000fe2000001083e */
[----:B------:R-:W-:Y:S02]  /*ab00*/  HADD2.F32 R41, -RZ, R40.H0_H0 ;  /* 0x20000028ff297230 */ /* 0x000fe40000004100 */
[----:B------:R-:W-:Y:S01]  /*ab10*/  FMUL.FTZ R65, R59, R63 ;  /* 0x0000003f3b417220 */ /* 0x000fe20000410000 */
[----:B------:R-:W-:Y:S02]  /*ab20*/  HADD2.F32 R64, -RZ, R58.H1_H1 ;  /* 0x3000003aff407230 */ /* 0x000fe40000004100 */
[----:B------:R-:W-:Y:S01]  /*ab30*/  FFMA.FTZ R37, R27, R61, R66 ;  /* 0x0000003d1b257223 */ /* 0x000fe20000010042 */
[----:B------:R-:W-:Y:S02]  /*ab40*/  HADD2.F32 R62, -RZ, R67.H1_H1 ;  /* 0x30000043ff3e7230 */ /* 0x000fe40000004100 */
[-C--:B------:R-:W-:Y:S01]  /*ab50*/  FMUL.FTZ R59, R59, R43.reuse ;  /* 0x0000002b3b3b7220 */ /* 0x080fe20000410000 */
[----:B------:R-:W-:Y:S01]  /*ab60*/  FFMA.FTZ R27, R54, R43, -R65 ;  /* 0x0000002b361b7223 */ /* 0x000fe20000010841 */
[----:B------:R-:W-:Y:S01]  /*ab70*/  FMUL.FTZ R66, R41, R64 ;  /* 0x0000004029427220 */ /* 0x000fe20000410000 */
[----:B------:R-:W-:-:S02]  /*ab80*/  HADD2.F32 R60, -RZ, R42.H0_H0 ;  /* 0x2000002aff3c7230 */ /* 0x000fc40000004100 */
[-C--:B------:R-:W-:Y:S01]  /*ab90*/  FMUL.FTZ R43, R41, R62.reuse ;  /* 0x0000003e292b7220 */ /* 0x080fe20000410000 */
[----:B------:R-:W-:Y:S01]  /*aba0*/  FFMA.FTZ R54, R54, R63, R59 ;  /* 0x0000003f36367223 */ /* 0x000fe2000001003b */
[----:B------:R-:W-:Y:S02]  /*abb0*/  HADD2.F32 R61, -RZ, R67.H0_H0 ;  /* 0x20000043ff3d7230 */ /* 0x000fe40000004100 */
[C---:B------:R-:W-:Y:S01]  /*abc0*/  FFMA.FTZ R41, R57.reuse, R62, -R66 ;  /* 0x0000003e39297223 */ /* 0x040fe20000010842 */
[--C-:B------:R-:W-:Y:S02]  /*abd0*/  HADD2.F32 R59, -RZ, R68.reuse.H0_H0 ;  /* 0x20000044ff3b7230 */ /* 0x100fe40000004100 */
[----:B------:R-:W-:Y:S01]  /*abe0*/  FFMA.FTZ R43, R57, R64, R43 ;  /* 0x00000040392b7223 */ /* 0x000fe2000001002b */
[----:B------:R-:W-:Y:S02]  /*abf0*/  HADD2.F32 R57, -RZ, R68.H1_H1 ;  /* 0x30000044ff397230 */ /* 0x000fe40000004100 */
[----:B------:R-:W-:Y:S01]  /*ac00*/  FMUL.FTZ R62, R60, R61 ;  /* 0x0000003d3c3e7220 */ /* 0x000fe20000410000 */
[----:B------:R-:W-:-:S02]  /*ac10*/  HADD2.F32 R58, -RZ, R58.H0_H0 ;  /* 0x2000003aff3a7230 */ /* 0x000fc40000004100 */
[----:B------:R-:W-:Y:S01]  /*ac20*/  FMUL.FTZ R64, R60, R59 ;  /* 0x0000003b3c407220 */ /* 0x000fe20000410000 */
[----:B------:R-:W-:Y:S02]  /*ac30*/  HADD2.F32 R60, -RZ, R53.H0_H0 ;  /* 0x20000035ff3c7230 */ /* 0x000fe40000004100 */
[C---:B------:R-:W-:Y:S01]  /*ac40*/  FMUL.FTZ R53, R56.reuse, R57 ;  /* 0x0000003938357220 */ /* 0x040fe20000410000 */
[----:B------:R-:W-:Y:S02]  /*ac50*/  HADD2.F32 R39, -RZ, R39.H1_H1 ;  /* 0x30000027ff277230 */ /* 0x000fe40000004100 */
[----:B------:R-:W-:Y:S01]  /*ac60*/  FMUL.FTZ R66, R56, R58 ;  /* 0x0000003a38427220 */ /* 0x000fe20000410000 */
[C---:B------:R-:W-:Y:S01]  /*ac70*/  FFMA.FTZ R62, R45.reuse, R59, -R62 ;  /* 0x0000003b2d3e7223 */ /* 0x040fe2000001083e */
        /* <DEDUP_REMOVED lines=32> */
.L_x_10853:
[----:B------:R-:W-:Y:S05]  /*ae80*/  BSYNC B1 ;  /* 0x0000000000017941 */ /* 0x000fea0003800000 */
.L_x_10852:
[----:B------:R-:W-:Y:S04]  /*ae90*/  BSSY B1, `(.L_x_10854) ;  /* 0x000006d000017945 */ /* 0x000fe80003800000 */
[----:B------:R-:W-:Y:S05]  /*aea0*/  @P1 BRA `(.L_x_10855) ;  /* 0x0000000400ac1947 */ /* 0x000fea0003800000 */
[----:B0-----:R-:W2:Y:S04]  /*aeb0*/  LDL R0, [R1+0x30] ;  /* 0x0000300001007983 */ /* 0x001ea80000100800 */
[----:B------:R-:W2:Y:S01]  /*aec0*/  LDL.64 R4, [R1] ;  /* 0x0000000001047983 */ /* 0x000ea20000100a00 */
[--C-:B------:R-:W-:Y:S01]  /*aed0*/  SHF.R.U64 R28, R28, 0x10, R29.reuse ;  /* 0x000000101c1c7819 */ /* 0x100fe2000000121d */
[--C-:B------:R-:W-:Y:S01]  /*aee0*/  HADD2.F32 R40, -RZ, R52.reuse.H1_H1 ;  /* 0x30000034ff287230 */ /* 0x100fe20000004100 */
[----:B---3--:R-:W-:Y:S01]  /*aef0*/  SHF.R.U32.HI R43, RZ, 0x10, R29 ;  /* 0x00000010ff2b7819 */ /* 0x008fe2000001161d */
[----:B------:R-:W-:Y:S01]  /*af00*/  HADD2.F32 R52, -RZ, R52.H0_H0 ;  /* 0x20000034ff347230 */ /* 0x000fe20000004100 */
[----:B------:R-:W-:Y:S02]  /*af10*/  SHF.R.U64 R29, R8, 0x10, R9 ;  /* 0x00000010081d7819 */ /* 0x000fe40000001209 */
[----:B------:R-:W-:-:S02]  /*af20*/  SHF.R.U64 R8, R30, 0x10, R31 ;  /* 0x000000101e087819 */ /* 0x000fc4000000121f */
[----:B------:R-:W-:Y:S01]  /*af30*/  SHF.R.U32.HI R55, RZ, 0x10, R31 ;  /* 0x00000010ff377819 */ /* 0x000fe2000001161f */
[----:B------:R-:W-:Y:S01]  /*af40*/  HADD2.F32 R29, -RZ, R29.H0_H0 ;  /* 0x2000001dff1d7230 */ /* 0x000fe20000004100 */
[----:B------:R-:W-:Y:S02]  /*af50*/  SHF.R.U32.HI R41, RZ, 0x10, R9 ;  /* 0x00000010ff297819 */ /* 0x000fe40000011609 */
[--C-:B------:R-:W-:Y:S02]  /*af60*/  SHF.R.U64 R9, R10, 0x10, R11.reuse ;  /* 0x000000100a097819 */ /* 0x100fe4000000120b */
[----:B------:R-:W-:Y:S01]  /*af70*/  SHF.R.U32.HI R53, RZ, 0x10, R11 ;  /* 0x00000010ff357819 */ /* 0x000fe2000001160b */
[----:B------:R-:W-:Y:S02]  /*af80*/  HADD2.F32 R41, -RZ, R41.H0_H0 ;  /* 0x20000029ff297230 */ /* 0x000fe40000004100 */
[----:B--2---:R-:W-:-:S05]  /*af90*/  IMAD.IADD R0, R4, 0x1, R0 ;  /* 0x0000000104007824 */ /* 0x004fca00078e0200 */
[----:B------:R-:W-:-:S04]  /*afa0*/  SHF.R.S32.HI R5, RZ, 0x1f, R0 ;  /* 0x0000001fff057819 */ /* 0x000fc80000011400 */
[CC--:B------:R-:W-:Y:S02]  /*afb0*/  LEA.HI R4, R5.reuse, R0.reuse, RZ, 0x3 ;  /* 0x0000000005047211 */ /* 0x0c0fe400078f18ff */
[----:B------:R-:W-:Y:S02]  /*afc0*/  LEA.HI R5, R5, R0, RZ, 0x5 ;  /* 0x0000000005057211 */ /* 0x000fe400078f28ff */
[--C-:B------:R-:W-:Y:S02]  /*afd0*/  SHF.R.S32.HI R6, RZ, 0x3, R4.reuse ;  /* 0x00000003ff067819 */ /* 0x100fe40000011404 */
[----:B-----5:R-:W-:Y:S02]  /*afe0*/  LOP3.LUT R4, R71, 0x18, R4, 0xf8, !PT ;  /* 0x0000001847047812 */ /* 0x020fe400078ef804 */
[----:B------:R-:W-:Y:S02]  /*aff0*/  LEA.HI R0, R3, R6, RZ, 0x1d ;  /* 0x0000000603007211 */ /* 0x000fe400078fe8ff */
[----:B------:R-:W-:-:S02]  /*b000*/  SHF.R.S32.HI R6, RZ, 0x5, R5 ;  /* 0x00000005ff067819 */ /* 0x000fc40000011405 */
[----:B------:R-:W-:Y:S02]  /*b010*/  SHF.R.S32.HI R5, RZ, 0x1f, R0 ;  /* 0x0000001fff057819 */ /* 0x000fe40000011400 */
[----:B------:R-:W-:Y:S01]  /*b020*/  LOP3.LUT R7, R4, R69, RZ, 0x3c, !PT ;  /* 0x0000004504077212 */ /* 0x000fe200078e3cff */
[----:B------:R-:W-:Y:S01]  /*b030*/  IMAD R6, R6, 0x1800, R70 ;  /* 0x0000180006067824 */ /* 0x000fe200078e0246 */
[----:B------:R-:W-:Y:S01]  /*b040*/  LEA.HI R5, R5, R0, RZ, 0x2 ;  /* 0x0000000005057211 */ /* 0x000fe200078f10ff */
[----:B------:R-:W-:Y:S02]  /*b050*/  IMAD.SHL.U32 R0, R0, 0x8, RZ ;  /* 0x0000000800007824 */ /* 0x000fe400078e00ff */
[----:B------:R-:W-:Y:S01]  /*b060*/  IMAD.IADD R6, R6, 0x1, R7 ;  /* 0x0000000106067824 */ /* 0x000fe200078e0207 */
[----:B------:R-:W-:Y:S02]  /*b070*/  SHF.R.S32.HI R5, RZ, 0x2, R5 ;  /* 0x00000002ff057819 */ /* 0x000fe40000011405 */
[----:B------:R-:W-:-:S02]  /*b080*/  LOP3.LUT R4, R71, 0x18, R0, 0xf8, !PT ;  /* 0x0000001847047812 */ /* 0x000fc400078ef800 */
[----:B------:R-:W-:Y:S01]  /*b090*/  LEA R0, R6, UR38, 0x1 ;  /* 0x0000002606007c11 */ /* 0x000fe2000f8e08ff */
[----:B------:R-:W-:Y:S01]  /*b0a0*/  IMAD R20, R5, 0x1800, R70 ;  /* 0x0000180005147824 */ /* 0x000fe200078e0246 */
[----:B------:R-:W-:-:S03]  /*b0b0*/  LOP3.LUT R25, R4, R69, RZ, 0x3c, !PT ;  /* 0x0000004504197212 */ /* 0x000fc600078e3cff */
[----:B------:R-:W0:Y:S02]  /*b0c0*/  LDS.128 R4, [R0] ;  /* 0x0000000000047984 */ /* 0x000e240000000c00 */
[----:B------:R-:W-:-:S04]  /*b0d0*/  IMAD.IADD R25, R20, 0x1, R25 ;  /* 0x0000000114197824 */ /* 0x000fc800078e0219 */
        /* <DEDUP_REMOVED lines=10> */
[--C-:B------:R-:W-:Y:S02]  /*b180*/  HADD2.F32 R38, -RZ, R27.reuse.H0_H0 ;  /* 0x2000001bff267230 */ /* 0x100fe40000004100 */
[C---:B----4-:R-:W-:Y:S01]  /*b190*/  FMUL.FTZ R42, R7.reuse, R52 ;  /* 0x00000034072a7220 */ /* 0x050fe20000410000 */
[-C--:B------:R-:W-:Y:S01]  /*b1a0*/  FMUL.FTZ R54, R7, R40.reuse ;  /* 0x0000002807367220 */ /* 0x080fe20000410000 */
[----:B------:R-:W-:Y:S02]  /*b1b0*/  HADD2.F32 R39, -RZ, R27.H1_H1 ;  /* 0x3000001bff277230 */ /* 0x000fe40000004100 */
[----:B------:R-:W-:Y:S01]  /*b1c0*/  FFMA.FTZ R7, R11, R40, -R42 ;  /* 0x000000280b077223 */ /* 0x000fe2000001082a */
[----:B------:R-:W-:-:S02]  /*b1d0*/  HADD2.F32 R40, -RZ, R43.H0_H0 ;  /* 0x2000002bff287230 */ /* 0x000fc40000004100 */
[----:B------:R-:W-:Y:S01]  /*b1e0*/  FMUL.FTZ R43, R37, R41 ;  /* 0x00000029252b7220 */ /* 0x000fe20000410000 */
[----:B------:R-:W-:Y:S02]  /*b1f0*/  HADD2.F32 R42, -RZ, R50.H0_H0 ;  /* 0x20000032ff2a7230 */ /* 0x000fe40000004100 */
[----:B------:R-:W-:Y:S01]  /*b200*/  FFMA.FTZ R54, R11, R52, R54 ;  /* 0x000000340b367223 */ /* 0x000fe20000010036 */
[----:B------:R-:W-:Y:S02]  /*b210*/  HADD2.F32 R11, -RZ, R51.H1_H1 ;  /* 0x30000033ff0b7230 */ /* 0x000fe40000004100 */
[-C--:B------:R-:W-:Y:S01]  /*b220*/  FMUL.FTZ R45, R37, R40.reuse ;  /* 0x00000028252d7220 */ /* 0x080fe20000410000 */
[----:B------:R-:W-:Y:S01]  /*b230*/  FFMA.FTZ R52, R30, R40, -R43 ;  /* 0x000000281e347223 */ /* 0x000fe2000001082b */
[C---:B------:R-:W-:Y:S01]  /*b240*/  FMUL.FTZ R40, R38.reuse, R42 ;  /* 0x0000002a26287220 */ /* 0x040fe20000410000 */
[----:B------:R-:W-:Y:S02]  /*b250*/  HADD2.F32 R37, -RZ, R53.H0_H0 ;  /* 0x20000035ff257230 */ /* 0x000fe40000004100 */
[----:B------:R-:W-:Y:S01]  /*b260*/  FMUL.FTZ R43, R38, R11 ;  /* 0x0000000b262b7220 */ /* 0x000fe20000410000 */
[----:B------:R-:W-:Y:S01]  /*b270*/  FFMA.FTZ R45, R30, R41, R45 ;  /* 0x000000291e2d7223 */ /* 0x000fe2000001002d */
[----:B------:R-:W-:Y:S01]  /*b280*/  FFMA.FTZ R41, R31, R11, -R40 ;  /* 0x0000000b1f297223 */ /* 0x000fe20000010828 */
[----:B------:R-:W-:-:S02]  /*b290*/  HADD2.F32 R11, -RZ, R55.H0_H0 ;  /* 0x20000037ff0b7230 */ /* 0x000fc40000004100 */
[----:B------:R-:W-:Y:S01]  /*b2a0*/  FFMA.FTZ R43, R31, R42, R43 ;  /* 0x0000002a1f2b7223 */ /* 0x000fe2000001002b */
[----:B------:R-:W-:Y:S02]  /*b2b0*/  HADD2.F32 R25, -RZ, R24.H0_H0 ;  /* 0x20000018ff197230 */ /* 0x000fe40000004100 */
[C---:B------:R-:W-:Y:S01]  /*b2c0*/  FMUL.FTZ R53, R39.reuse, R37 ;  /* 0x0000002527357220 */ /* 0x040fe20000410000 */
[----:B------:R-:W-:Y:S02]  /*b2d0*/  HADD2.F32 R50, -RZ, R50.H1_H1 ;  /* 0x30000032ff327230 */ /* 0x000fe40000004100 */
[-C--:B------:R-:W-:Y:S01]  /*b2e0*/  FMUL.FTZ R39, R39, R11.reuse ;  /* 0x0000000b27277220 */ /* 0x080fe20000410000 */
[----:B------:R-:W-:Y:S02]  /*b2f0*/  HADD2.F32 R31, -RZ, R49.H0_H0 ;  /* 0x20000031ff1f7230 */ /* 0x000fe40000004100 */
[----:B------:R-:W-:Y:S01]  /*b300*/  FFMA.FTZ R42, R36, R11, -R53 ;  /* 0x0000000b242a7223 */ /* 0x000fe20000010835 */
[----:B------:R-:W-:-:S02]  /*b310*/  HADD2.F32 R27, -RZ, R26.H0_H0 ;  /* 0x2000001aff1b7230 */ /* 0x000fc40000004100 */
[CC--:B------:R-:W-:Y:S01]  /*b320*/  FMUL.FTZ R40, R25.reuse, R50.reuse ;  /* 0x0000003219287220 */ /* 0x0c0fe20000410000 */
[----:B------:R-:W-:Y:S02]  /*b330*/  HADD2.F32 R38, -RZ, R49.H1_H1 ;  /* 0x30000031ff267230 */ /* 0x000fe40000004100 */
[----:B------:R-:W-:Y:S01]  /*b340*/  FMUL.FTZ R11, R25, R31 ;  /* 0x0000001f190b7220 */ /* 0x000fe20000410000 */
[----:B------:R-:W-:Y:S02]  /*b350*/  HADD2.F32 R30, -RZ, R51.H0_H0 ;  /* 0x20000033ff1e7230 */ /* 0x000fe40000004100 */
[----:B------:R-:W-:Y:S01]  /*b360*/  FFMA.FTZ R56, R36, R37, R39 ;  /* 0x0000002524387223 */ /* 0x000fe20000010027 */
[C---:B------:R-:W-:Y:S01]  /*b370*/  FFMA.FTZ R40, R10.reuse, R31, R40 ;  /* 0x0000001f0a287223 */ /* 0x040fe20000010028 */
[----:B------:R-:W-:Y:S01]  /*b380*/  FFMA.FTZ R50, R10, R50, -R11 ;  /* 0x000000320a327223 */ /* 0x000fe2000001080b */
[----:B------:R-:W-:Y:S02]  /*b390*/  HADD2.F32 R24, -RZ, R24.H1_H1 ;  /* 0x30000018ff187230 */ /* 0x000fe40000004100 */
[----:B------:R-:W-:Y:S01]  /*b3a0*/  FMUL.FTZ R36, R27, R38 ;  /* 0x000000261b247220 */ /* 0x000fe20000410000 */
[----:B------:R-:W-:-:S02]  /*b3b0*/  HADD2.F32 R26, -RZ, R26.H1_H1 ;  /* 0x3000001aff1a7230 */ /* 0x000fc40000004100 */
        /* <DEDUP_REMOVED lines=26> */
.L_x_10855:
[----:B------:R-:W-:Y:S05]  /*b560*/  BSYNC B1 ;  /* 0x0000000000017941 */ /* 0x000fea0003800000 */
.L_x_10854:
[----:B------:R-:W-:Y:S05]  /*b570*/  @P2 BRA `(.L_x_10836) ;  /* 0x0000000400ac2947 */ /* 0x000fea0003800000 */
[----:B01----:R-:W2:Y:S04]  /*b580*/  LDL R0, [R1+0x2c] ;  /* 0x00002c0001007983 */ /* 0x003ea80000100800 */
[----:B------:R-:W2:Y:S01]  /*b590*/  LDL.64 R4, [R1] ;  /* 0x0000000001047983 */ /* 0x000ea20000100a00 */
[----:B------:R-:W-:Y:S01]  /*b5a0*/  SHF.R.U32.HI R28, RZ, 0x10, R13 ;  /* 0x00000010ff1c7819 */ /* 0x000fe2000001160d */
[----:B------:R-:W-:Y:S01]  /*b5b0*/  HADD2.F32 R27, -RZ, R47.H1_H1 ;  /* 0x3000002fff1b7230 */ /* 0x000fe20000004100 */
[----:B------:R-:W-:Y:S01]  /*b5c0*/  SHF.R.U32.HI R30, RZ, 0x10, R33 ;  /* 0x00000010ff1e7819 */ /* 0x000fe20000011621 */
[----:B------:R-:W-:Y:S01]  /*b5d0*/  HADD2.F32 R29, -RZ, R21.H1_H1 ;  /* 0x30000015ff1d7230 */ /* 0x000fe20000004100 */
[----:B------:R-:W-:Y:S01]  /*b5e0*/  SHF.R.U64 R36, R12, 0x10, R13 ;  /* 0x000000100c247819 */ /* 0x000fe2000000120d */
[----:B------:R-:W-:Y:S01]  /*b5f0*/  HADD2.F32 R28, -RZ, R28.H0_H0 ;  /* 0x2000001cff1c7230 */ /* 0x000fe20000004100 */
[----:B------:R-:W-:-:S02]  /*b600*/  SHF.R.U64 R38, R32, 0x10, R33 ;  /* 0x0000001020267819 */ /* 0x000fc40000001221 */
[----:B------:R-:W-:Y:S02]  /*b610*/  SHF.R.U32.HI R32, RZ, 0x10, R15 ;  /* 0x00000010ff207819 */ /* 0x000fe4000001160f */
[--C-:B------:R-:W-:Y:S02]  /*b620*/  SHF.R.U64 R37, R34, 0x10, R35.reuse ;  /* 0x0000001022257819 */ /* 0x100fe40000001223 */
[----:B------:R-:W-:Y:S02]  /*b630*/  SHF.R.U32.HI R34, RZ, 0x10, R35 ;  /* 0x00000010ff227819 */ /* 0x000fe40000011623 */
[----:B------:R-:W-:Y:S01]  /*b640*/  SHF.R.U64 R35, R14, 0x10, R15 ;  /* 0x000000100e237819 */ /* 0x000fe2000000120f */
[----:B--2---:R-:W-:-:S05]  /*b650*/  IMAD.IADD R0, R4, 0x1, R0 ;  /* 0x0000000104007824 */ /* 0x004fca00078e0200 */
[----:B------:R-:W-:-:S04]  /*b660*/  SHF.R.S32.HI R5, RZ, 0x1f, R0 ;  /* 0x0000001fff057819 */ /* 0x000fc80000011400 */
[CC--:B------:R-:W-:Y:S02]  /*b670*/  LEA.HI R4, R5.reuse, R0.reuse, RZ, 0x3 ;  /* 0x0000000005047211 */ /* 0x0c0fe400078f18ff */
[----:B------:R-:W-:Y:S02]  /*b680*/  LEA.HI R0, R5, R0, RZ, 0x5 ;  /* 0x0000000005007211 */ /* 0x000fe400078f28ff */
[----:B------:R-:W-:Y:S02]  /*b690*/  SHF.R.S32.HI R6, RZ, 0x3, R4 ;  /* 0x00000003ff067819 */ /* 0x000fe40000011404 */
[----:B------:R-:W-:Y:S02]  /*b6a0*/  SHF.R.S32.HI R5, RZ, 0x5, R0 ;  /* 0x00000005ff057819 */ /* 0x000fe40000011400 */
[----:B------:R-:W-:Y:S02]  /*b6b0*/  LEA.HI R3, R3, R6, RZ, 0x1d ;  /* 0x0000000603037211 */ /* 0x000fe400078fe8ff */
[----:B-----5:R-:W-:Y:S01]  /*b6c0*/  LOP3.LUT R4, R71, 0x18, R4, 0xf8, !PT ;  /* 0x0000001847047812 */ /* 0x020fe200078ef804 */
[----:B------:R-:W-:Y:S01]  /*b6d0*/  IMAD R5, R5, 0x1800, R70 ;  /* 0x0000180005057824 */ /* 0x000fe200078e0246 */
[----:B------:R-:W-:-:S02]  /*b6e0*/  SHF.R.S32.HI R0, RZ, 0x1f, R3 ;  /* 0x0000001fff007819 */ /* 0x000fc40000011403 */
[----:B------:R-:W-:Y:S02]  /*b6f0*/  LOP3.LUT R4, R4, R69, RZ, 0x3c, !PT ;  /* 0x0000004504047212 */ /* 0x000fe400078e3cff */
[----:B------:R-:W-:Y:S01]  /*b700*/  LEA.HI R0, R0, R3, RZ, 0x2 ;  /* 0x0000000300007211 */ /* 0x000fe200078f10ff */
[----:B------:R-:W-:Y:S02]  /*b710*/  IMAD.SHL.U32 R3, R3, 0x8, RZ ;  /* 0x0000000803037824 */ /* 0x000fe400078e00ff */
[----:B------:R-:W-:Y:S01]  /*b720*/  IMAD.IADD R5, R5, 0x1, R4 ;  /* 0x0000000105057824 */ /* 0x000fe200078e0204 */
[----:B------:R-:W-:Y:S02]  /*b730*/  SHF.R.S32.HI R4, RZ, 0x2, R0 ;  /* 0x00000002ff047819 */ /* 0x000fe40000011400 */
[----:B------:R-:W-:Y:S02]  /*b740*/  LOP3.LUT R3, R71, 0x18, R3, 0xf8, !PT ;  /* 0x0000001847037812 */ /* 0x000fe400078ef803 */
        /* <DEDUP_REMOVED lines=24> */
[----:B------:R-:W-:Y:S02]  /*b8d0*/  HADD2.F32 R12, -RZ, R48.H1_H1 ;  /* 0x30000030ff0c7230 */ /* 0x000fe40000004100 */
[----:B------:R-:W-:Y:S01]  /*b8e0*/  FFMA.FTZ R30, R13, R20, -R30 ;  /* 0x000000140d1e7223 */ /* 0x000fe2000001081e */
[----:B------:R-:W-:Y:S02]  /*b8f0*/  HADD2.F32 R20, -RZ, R32.H0_H0 ;  /* 0x20000020ff147230 */ /* 0x000fe40000004100 */
[C---:B------:R-:W-:Y:S01]  /*b900*/  FMUL.FTZ R29, R25.reuse, R27 ;  /* 0x0000001b191d7220 */ /* 0x040fe20000410000 */
[----:B------:R-:W-:Y:S02]  /*b910*/  HADD2.F32 R26, -RZ, R11.H1_H1 ;  /* 0x3000000bff1a7230 */ /* 0x000fe40000004100 */
[----:B------:R-:W-:Y:S01]  /*b920*/  FMUL.FTZ R32, R25, R12 ;  /* 0x0000000c19207220 */ /* 0x000fe20000410000 */
[----:B------:R-:W-:Y:S01]  /*b930*/  FFMA.FTZ R28, R13, R28, R24 ;  /* 0x0000001c0d1c7223 */ /* 0x000fe20000010018 */
[----:B------:R-:W-:-:S02]  /*b940*/  HADD2.F32 R13, -RZ, R34.H0_H0 ;  /* 0x20000022ff0d7230 */ /* 0x000fc40000004100 */
[C---:B------:R-:W-:Y:S01]  /*b950*/  FFMA.FTZ R29, R14.reuse, R12, -R29 ;  /* 0x0000000c0e1d7223 */ /* 0x040fe2000001081d */
[----:B------:R-:W-:Y:S01]  /*b960*/  FFMA.FTZ R32, R14, R27, R32 ;  /* 0x0000001b0e207223 */ /* 0x000fe20000010020 */
[----:B------:R-:W-:Y:S02]  /*b970*/  HADD2.F32 R9, -RZ, R8.H0_H0 ;  /* 0x20000008ff097230 */ /* 0x000fe40000004100 */
[C---:B------:R-:W-:Y:S01]  /*b980*/  FMUL.FTZ R24, R26.reuse, R20 ;  /* 0x000000141a187220 */ /* 0x040fe20000410000 */
[----:B------:R-:W-:Y:S02]  /*b990*/  HADD2.F32 R14, -RZ, R21.H0_H0 ;  /* 0x20000015ff0e7230 */ /* 0x000fe40000004100 */
[-C--:B------:R-:W-:Y:S01]  /*b9a0*/  FMUL.FTZ R34, R26, R13.reuse ;  /* 0x0000000d1a227220 */ /* 0x080fe20000410000 */
[----:B------:R-:W-:Y:S02]  /*b9b0*/  HADD2.F32 R12, -RZ, R47.H0_H0 ;  /* 0x2000002fff0c7230 */ /* 0x000fe40000004100 */
[----:B------:R-:W-:Y:S01]  /*b9c0*/  FFMA.FTZ R26, R15, R13, -R24 ;  /* 0x0000000d0f1a7223 */ /* 0x000fe20000010818 */
[----:B------:R-:W-:-:S02]  /*b9d0*/  HADD2.F32 R11, -RZ, R10.H0_H0 ;  /* 0x2000000aff0b7230 */ /* 0x000fc40000004100 */
[C---:B------:R-:W-:Y:S01]  /*b9e0*/  FMUL.FTZ R24, R9.reuse, R14 ;  /* 0x0000000e09187220 */ /* 0x040fe20000410000 */
[----:B------:R-:W-:Y:S02]  /*b9f0*/  HADD2.F32 R46, -RZ, R46.H0_H0 ;  /* 0x2000002eff2e7230 */ /* 0x000fe40000004100 */
[----:B------:R-:W-:Y:S01]  /*ba00*/  FMUL.FTZ R9, R9, R12 ;  /* 0x0000000c09097220 */ /* 0x000fe20000410000 */
[----:B------:R-:W-:Y:S02]  /*ba10*/  HADD2.F32 R48, -RZ, R48.H0_H0 ;  /* 0x20000030ff307230 */ /* 0x000fe40000004100 */
[----:B------:R-:W-:Y:S01]  /*ba20*/  FFMA.FTZ R27, R15, R20, R34 ;  /* 0x000000140f1b7223 */ /* 0x000fe20000010022 */
[----:B------:R-:W-:Y:S01]  /*ba30*/  FFMA.FTZ R24, R5, R12, -R24 ;  /* 0x0000000c05187223 */ /* 0x000fe20000010818 */
[C---:B------:R-:W-:Y:S01]  /*ba40*/  FMUL.FTZ R20, R11.reuse, R46 ;  /* 0x0000002e0b147220 */ /* 0x040fe20000410000 */
[----:B------:R-:W-:Y:S02]  /*ba50*/  HADD2.F32 R8, -RZ, R8.H1_H1 ;  /* 0x30000008ff087230 */ /* 0x000fe40000004100 */
[----:B------:R-:W-:Y:S01]  /*ba60*/  FMUL.FTZ R12, R11, R48 ;  /* 0x000000300b0c7220 */ /* 0x000fe20000410000 */
[----:B------:R-:W-:-:S02]  /*ba70*/  HADD2.F32 R10, -RZ, R10.H1_H1 ;  /* 0x3000000aff0a7230 */ /* 0x000fc40000004100 */
[----:B------:R-:W-:Y:S01]  /*ba80*/  FFMA.FTZ R14, R5, R14, R9 ;  /* 0x0000000e050e7223 */ /* 0x000fe20000010009 */
        /* <DEDUP_REMOVED lines=26> */
.L_x_10836:
[----:B------:R-:W-:Y:S05]  /*bc30*/  BSYNC B0 ;  /* 0x0000000000007941 */ /* 0x000fea0003800000 */
.L_x_10829:
        /* <DEDUP_REMOVED lines=8> */
.L_x_10827:
[----:B0--3--:R-:W-:-:S05]  /*bcc0*/  IMAD.U32 R0, RZ, RZ, UR37 ;  /* 0x00000025ff007e24 */ /* 0x009fca000f8e00ff */
[----:B------:R-:W-:-:S13]  /*bcd0*/  ISETP.NE.AND P0, PT, R0, 0x3, PT ;  /* 0x000000030000780c */ /* 0x000fda0003f05270 */
[----:B------:R-:W-:Y:S05]  /*bce0*/  @!P0 BRA `(.L_x_10856) ;  /* 0x0000000000048947 */ /* 0x000fea0003800000 */
[----:B------:R-:W-:Y:S01]  /*bcf0*/  BPT.TRAP 0x1 ;  /* 0x000000040000795c */ /* 0x000fe20000300000 */
.L_x_10856:
[----:B------:R-:W-:Y:S01]  /*bd00*/  IMAD R0, R16, 0x8, R2 ;  /* 0x0000000810007824 */ /* 0x000fe200078e0202 */
[----:B-12-4-:R-:W-:-:S04]  /*bd10*/  SHF.L.U32 R3, R19, 0x1f, RZ ;  /* 0x0000001f13037819 */ /* 0x016fc800000006ff */
[----:B------:R0:W1:Y:S01]  /*bd20*/  SYNCS.PHASECHK.TRANS64.TRYWAIT P2, [R0+URZ+0x2d830], R3 ;  /* 0x02d83003000075a7 */ /* 0x000062000804017f */
[----:B------:R-:W-:Y:S05]  /*bd30*/  @!P0 BRA `(.L_x_10857) ;  /* 0x0000000000048947 */ /* 0x000fea0003800000 */
[----:B------:R-:W-:Y:S01]  /*bd40*/  BPT.TRAP 0x1 ;  /* 0x000000040000795c */ /* 0x000fe20000300000 */
.L_x_10857:
[----:B------:R-:W2:Y:S02]  /*bd50*/  S2R R4, SR_TID.X ;  /* 0x0000000000047919 */ /* 0x000ea40000002100 */
[----:B--2---:R-:W-:-:S04]  /*bd60*/  LOP3.LUT R4, R4, 0x7f, RZ, 0xc0, !PT ;  /* 0x0000007f04047812 */ /* 0x004fc800078ec0ff */
[----:B------:R-:W-:Y:S01]  /*bd70*/  ISETP.NE.AND P1, PT, R4, RZ, PT ;  /* 0x000000ff0400720c */ /* 0x000fe20003f25270 */
[----:B-1----:R-:W-:-:S12]  /*bd80*/  @P2 BRA `(.L_x_10858) ;  /* 0x0000000000082947 */ /* 0x002fd80003800000 */
[----:B------:R-:W1:Y:S02]  /*bd90*/  SYNCS.PHASECHK.TRANS64.TRYWAIT P2, [R0+URZ+0x2d830], R3 ;  /* 0x02d83003000075a7 */ /* 0x000e64000804017f */
[----:B-1----:R-:W-:Y:S05]  /*bda0*/  @!P2 BRA `(.L_x_10859) ;  /* 0x000001900070a947 */ /* 0x002fea0003800000 */
.L_x_10858:
[----:B------:R-:W-:Y:S05]  /*bdb0*/  WARPSYNC.ALL ;  /* 0x0000000000007948 */ /* 0x000fea0003800000 */
[----:B01----:R-:W-:Y:S01]  /*bdc0*/  VIADD R3, R2, 0x15400 ;  /* 0x0001540002037836 */ /* 0x003fe20000000000 */
[----:B------:R-:W-:-:S04]  /*bdd0*/  LOP3.LUT R12, R44, 0x10000, RZ, 0xfc, !PT ;  /* 0x000100002c0c7812 */ /* 0x000fc800078efcff */
[----:B------:R-:W-:-:S04]  /*bde0*/  SHF.R.U32.HI R3, RZ, 0x4, R3 ;  /* 0x00000004ff037819 */ /* 0x000fc80000011603 */
[----:B------:R-:W-:-:S04]  /*bdf0*/  LOP3.LUT R3, R3, 0x3fff, RZ, 0xc0, !PT ;  /* 0x00003fff03037812 */ /* 0x000fc800078ec0ff */
[----:B------:R-:W-:Y:S01]  /*be00*/  LOP3.LUT R4, R3, 0x10000, RZ, 0xfc, !PT ;  /* 0x0001000003047812 */ /* 0x000fe200078efcff */
[----:B------:R-:W-:Y:S02]  /*be10*/  IMAD.MOV.U32 R13, RZ, RZ, -0x7fffffe0 ;  /* 0x80000020ff0d7424 */ /* 0x000fe400078e00ff */
[----:B------:R-:W-:Y:S01]  /*be20*/  IMAD.MOV.U32 R5, RZ, RZ, -0x7fffffe0 ;  /* 0x80000020ff057424 */ /* 0x000fe200078e00ff */
[C---:B------:R-:W-:Y:S01]  /*be30*/  R2UR UR4, R12.reuse ;  /* 0x000000000c0472ca */ /* 0x040fe200000e0000 */
[----:B------:R0:W-:Y:S01]  /*be40*/  STL [R1+0x8], R4 ;  /* 0x0000080401007387 */ /* 0x0001e20000100800 */
[----:B------:R-:W-:Y:S01]  /*be50*/  R2UR UR5, R13 ;  /* 0x000000000d0572ca */ /* 0x000fe200000e0000 */
[----:B-----5:R-:W-:Y:S01]  /*be60*/  WARPGROUP.ARRIVE ;  /* 0x00000000000079c5 */ /* 0x020fe20000000000 */
[----:B------:R-:W-:Y:S01]  /*be70*/  R2UR UR7, R5 ;  /* 0x00000000050772ca */ /* 0x000fe200000e0000 */
[----:B------:R-:W-:Y:S01]  /*be80*/  VIADD R152, R12, 0x2 ;  /* 0x000000020c987836 */ /* 0x000fe20000000000 */
[----:B------:R-:W2:Y:S01]  /*be90*/  LDL R8, [R1+0x44] ;  /* 0x0000440001087983 */ /* 0x000ea20000100800 */
[----:B------:R-:W-:Y:S01]  /*bea0*/  IMAD.MOV.U32 R153, RZ, RZ, -0x7fffffe0 ;  /* 0x80000020ff997424 */ /* 0x000fe200078e00ff */
[----:B------:R-:W1:Y:S01]  /*beb0*/  LDC R3, c[0x0][0x448] ;  /* 0x00011200ff037b82 */ /* 0x000e620000000800 */
[----:B------:R-:W-:Y:S01]  /*bec0*/  IMAD.MOV.U32 R7, RZ, RZ, -0x7fffffe0 ;  /* 0x80000020ff077424 */ /* 0x000fe200078e00ff */
[----:B------:R-:W2:Y:S01]  /*bed0*/  LDL R91, [R1+0x1c] ;  /* 0x00001c00015b7983 */ /* 0x000ea20000100800 */
[----:B0-----:R-:W-:-:S05]  /*bee0*/  IMAD R4, R16, 0x600, R4 ;  /* 0x0000060010047824 */ /* 0x001fca00078e0204 */
[----:B------:R-:W-:-:S13]  /*bef0*/  R2UR UR6, R4 ;  /* 0x00000000040672ca */ /* 0x000fda00000e0000 */
[----:B------:R-:W-:Y:S01]  /*bf00*/  HGMMA.64x128x16.F32 R24, gdesc[UR4], RZ, !UPT, gsb0 ;  /* 0x01e00000041879f0 */ /* 0x000fe2000c0008ff */
[----:B------:R-:W-:Y:S01]  /*bf10*/  VIADD R6, R4, 0x2 ;  /* 0x0000000204067836 */ /* 0x000fe20000000000 */
[----:B------:R-:W-:Y:S02]  /*bf20*/  R2UR UR4, R152 ;  /* 0x00000000980472ca */ /* 0x000fe400000e0000 */
[----:B------:R-:W-:Y:S02]  /*bf30*/  R2UR UR5, R153 ;  /* 0x00000000990572ca */ /* 0x000fe400000e0000 */
[----:B------:R-:W-:Y:S02]  /*bf40*/  R2UR UR6, R6 ;  /* 0x00000000060672ca */ /* 0x000fe400000e0000 */
[----:B------:R-:W-:Y:S01]  /*bf50*/  R2UR UR7, R7 ;  /* 0x00000000070772ca */ /* 0x000fe200000e0000 */
[----:B------:R-:W-:Y:S02]  /*bf60*/  VIADD R150, R12, 0x300 ;  /* 0x000003000c967836 */ /* 0x000fe40000000000 */
[----:B------:R-:W-:-:S02]  /*bf70*/  VIADD R6, R4, 0x200 ;  /* 0x0000020004067836 */ /* 0x000fc40000000000 */
[----:B------:R-:W-:Y:S02]  /*bf80*/  IMAD.MOV.U32 R151, RZ, RZ, -0x7fffffe0 ;  /* 0x80000020ff977424 */ /* 0x000fe400078e00ff */
[----:B------:R-:W-:Y:S01]  /*bf90*/  IMAD.MOV.U32 R7, RZ, RZ, -0x7fffffe0 ;  /* 0x80000020ff077424 */ /* 0x000fe200078e00ff */
[----:B------:R-:W-:Y:S02]  /*bfa0*/  WARPGROUP.DEPBAR.LE gsb0, 0x0 ;  /* 0x00008000000079c5 */ /* 0x000fe40000010000 */
[----:B------:R-:W-:-:S06]  /*bfb0*/  WARPGROUP.ARRIVE ;  /* 0x00000000000079c5 */ /* 0x000fcc0000000000 */
[----:B------:R-:W-:Y:S01]  /*bfc0*/  HGMMA.64x128x16.F32 R24, gdesc[UR4], R24, gsb0 ;  /* 0x01e00000041879f0 */ /* 0x000fe20008000818 */
        /* <DEDUP_REMOVED lines=36> */
[----:B------:R-:W-:Y:S02]  /*c210*/  R2UR UR7, R5 ;  /* 0x00000000050772ca */ /* 0x000fe400000e0000 */
[----:B-1----:R-:W-:-:S13]  /*c220*/  ISETP.NE.AND P2, PT, R3, 0x1, PT ;  /* 0x000000010300780c */ /* 0x002fda0003f45270 */
[----:B------:R-:W0:Y:S08]  /*c230*/  @P2 LDC R4, c[0x0][0x44c] ;  /* 0x00011300ff042b82 */ /* 0x000e300000000800 */
[----:B------:R-:W1:Y:S01]  /*c240*/  @P2 LDC R6, c[0x0][0x450] ;  /* 0x00011400ff062b82 */ /* 0x000e620000000800 */
[----:B--2---:R-:W-:Y:S01]  /*c250*/  IMAD.IADD R9, R8, 0x1, R91 ;  /* 0x0000000108097824 */ /* 0x004fe200078e025b */
[----:B------:R-:W-:-:S02]  /*c260*/  WARPGROUP.DEPBAR.LE gsb0, 0x0 ;  /* 0x00008000000079c5 */ /* 0x000fc40000010000 */
[----:B------:R-:W-:-:S06]  /*c270*/  WARPGROUP.ARRIVE ;  /* 0x00000000000079c5 */ /* 0x000fcc0000000000 */
[----:B------:R-:W-:Y:S01]  /*c280*/  HGMMA.64x128x16.F32 R24, gdesc[UR4], R24, gsb0 ;  /* 0x01e00000041879f0 */ /* 0x000fe20008000818 */
[----:B0-----:R-:W-:Y:S01]  /*c290*/  @P2 IMAD.HI.U32 R3, R9, R4, RZ ;  /* 0x0000000409032227 */ /* 0x001fe200078e00ff */
[----:B------:R-:W-:Y:S01]  /*c2a0*/  ULDC.64 UR4, c[0x0][0x9e0] ;  /* 0x0002780000047ab9 */ /* 0x000fe20000000a00 */
[----:B------:R-:W-:-:S03]  /*c2b0*/  ULDC UR6, c[0x0][0x9dc] ;  /* 0x0002770000067ab9 */ /* 0x000fc60000000800 */
[----:B-1----:R-:W-:Y:S01]  /*c2c0*/  @P2 SHF.R.U32.HI R9, RZ, R6, R3 ;  /* 0x00000006ff092219 */ /* 0x002fe20000011603 */
[----:B------:R-:W-:Y:S02]  /*c2d0*/  @!P1 VIADD R0, R0, 0x2d840 ;  /* 0x0002d84000009836 */ /* 0x000fe40000000000 */
[----:B------:R-:W-:Y:S02]  /*c2e0*/  IMAD.MOV.U32 R3, RZ, RZ, -0x80 ;  /* 0xffffff80ff037424 */ /* 0x000fe400078e00ff */
[----:B------:R-:W0:Y:S01]  /*c2f0*/  SHFL.IDX PT, R20, R9, RZ, 0x1c1f ;  /* 0x001c1fff09147589 */ /* 0x000e2200000e0000 */
[----:B------:R-:W-:Y:S01]  /*c300*/  UISETP.GE.AND UP0, UPT, UR5, 0x1, UPT ;  /* 0x000000010500788c */ /* 0x000fe2000bf06270 */
[----:B------:R-:W-:Y:S01]  /*c310*/  @!P1 PRMT R0, RZ, 0x654, R0 ;  /* 0x00000654ff009816 */ /* 0x000fe20000000000 */
[----:B------:R-:W-:Y:S02]  /*c320*/  IMAD R8, R88, R3, 0x80 ;  /* 0x0000008058087424 */ /* 0x000fe400078e0203 */
[----:B------:R-:W-:-:S02]  /*c330*/  IMAD.U32 R10, RZ, RZ, UR6 ;  /* 0x00000006ff0a7e24 */ /* 0x000fc4000f8e00ff */
[----:B------:R-:W-:-:S03]  /*c340*/  PLOP3.LUT P3, PT, PT, PT, UP0, 0x40, 0x0 ;  /* 0x000000000000781c */ /* 0x000fc60003f6e808 */
[----:B------:R-:W-:Y:S02]  /*c350*/  LOP3.LUT R7, RZ, R10, RZ, 0x33, !PT ;  /* 0x0000000aff077212 */ /* 0x000fe400078e33ff */
[C-C-:B------:R-:W-:Y:S02]  /*c360*/  IADD3 R5, -R137.reuse, R139, R8.reuse ;  /* 0x0000008b89057210 */ /* 0x140fe40007ffe108 */
[----:B------:R-:W-:Y:S01]  /*c370*/  LEA R4, R88, 0xffffff80, 0x7 ;  /* 0xffffff8058047811 */ /* 0x000fe200078e38ff */
[----:B------:R-:W-:Y:S02]  /*c380*/  WARPGROUP.DEPBAR.LE gsb0, 0x0 ;  /* 0x00008000000079c5 */ /* 0x000fe40000010000 */
[----:B------:R1:W-:Y:S02]  /*c390*/  @!P1 SYNCS.ARRIVE.TRANS64.RED.A1T0 RZ, [R0+URZ], RZ ;  /* 0x000000ff00ff99a7 */ /* 0x0003e4000810043f */
[----:B-1----:R-:W-:-:S04]  /*c3a0*/  IADD3 R0, -R137, 0x1, R8 ;  /* 0x0000000189007810 */ /* 0x002fc80007ffe108 */
[----:B------:R-:W-:-:S05]  /*c3b0*/  IADD3 R0, -R138, R0, R139 ;  /* 0x000000008a007210 */ /* 0x000fca0007ffe18b */
[C---:B------:R-:W-:Y:S02]  /*c3c0*/  VIADD R6, R0.reuse, UR4 ;  /* 0x0000000400067c36 */ /* 0x040fe40008000000 */
[----:B------:R-:W-:-:S03]  /*c3d0*/  IMAD.IADD R7, R0, 0x1, R7 ;  /* 0x0000000100077824 */ /* 0x000fc600078e0207 */
[----:B0-----:R-:W-:Y:S01]  /*c3e0*/  VIADDMNMX R3, R20, R6, R5, PT ;  /* 0x0000000614037246 */ /* 0x001fe20003800105 */
[----:B------:R-:W-:Y:S01]  /*c3f0*/  IMAD.IADD R0, R7, 0x1, R20 ;  /* 0x0000000107007824 */ /* 0x000fe200078e0214 */
        /* <DEDUP_REMOVED lines=13> */
.L_x_10862:
[----:B------:R-:W-:-:S06]  /*c4d0*/  UISETP.NE.AND UP1, UPT, UR5, 0x1, UPT ;  /* 0x000000010500788c */ /* 0x000fcc000bf25270 */
[----:B------:R-:W-:-:S05]  /*c4e0*/  PLOP3.LUT P3, PT, PT, PT, UP1, 0x80, 0x0 ;  /* 0x000000000000781c */ /* 0x000fca0003f6f018 */
[----:B------:R-:W-:-:S08]  /*c4f0*/  @UP1 ULDC.64 UR6, c[0x0][0x9e8] ;  /* 0x00027a0000061ab9 */ /* 0x000fd00000000a00 */
[----:B------:R-:W-:-:S05]  /*c500*/  @P3 IMAD.HI.U32 R20, R11, UR6, RZ ;  /* 0x000000060b143c27 */ /* 0x000fca000f8e00ff */
[----:B------:R-:W-:-:S07]  /*c510*/  @P3 SHF.R.U32.HI R11, RZ, UR7, R20 ;  /* 0x00000007ff0b3c19 */ /* 0x000fce0008011614 */
.L_x_10863:
[----:B------:R-:W-:Y:S05]  /*c520*/  BSYNC B0 ;  /* 0x0000000000007941 */ /* 0x000fea0003800000 */
.L_x_10861:
[----:B------:R-:W-:-:S04]  /*c530*/  IMAD R20, R11, UR5, -R4 ;  /* 0x000000050b147c24 */ /* 0x000fc8000f8e0a04 */
[----:B------:R-:W-:-:S05]  /*c540*/  IMAD.IADD R20, R20, 0x1, -R137 ;  /* 0x0000000114147824 */ /* 0x000fca00078e0a89 */
[----:B------:R-:W-:Y:S02]  /*c550*/  VIMNMX R0, R0, R20, !PT ;  /* 0x0000001400007248 */ /* 0x000fe40007fe0100 */
[----:B------:R-:W-:-:S07]  /*c560*/  VIADDMNMX R3, R20, UR5, R3, PT ;  /* 0x0000000514037c46 */ /* 0x000fce000b800103 */
.L_x_10860:
[C---:B------:R-:W-:Y:S02]  /*c570*/  ISETP.GE.AND P3, PT, R8.reuse, 0x2, PT ;  /* 0x000000020800780c */ /* 0x040fe40003f66270 */
[----:B------:R-:W-:Y:S02]  /*c580*/  ISETP.GE.AND P5, PT, R8, 0x9, PT ;  /* 0x000000090800780c */ /* 0x000fe40003fa6270 */
[----:B------:R-:W-:Y:S02]  /*c590*/  ISETP.GT.AND P4, PT, R0, 0x1, !P3 ;  /* 0x000000010000780c */ /* 0x000fe40005f84270 */
[----:B------:R-:W-:Y:S02]  /*c5a0*/  LOP3.LUT R18, R18, 0xfffffffd, RZ, 0xc0, !PT ;  /* 0xfffffffd12127812 */ /* 0x000fe400078ec0ff */
[----:B------:R-:W-:-:S04]  /*c5b0*/  ISETP.LT.OR P4, PT, R3, 0x2, P4 ;  /* 0x000000020300780c */ /* 0x000fc80002781670 */
[----:B------:R-:W-:Y:S02]  /*c5c0*/  FSEL R25, R25, -INF , !P4 ;  /* 0xff80000019197808 */ /* 0x000fe40006000000 */
[----:B------:R-:W-:Y:S02]  /*c5d0*/  ISETP.GT.AND P4, PT, R0, 0x8, !P5 ;  /* 0x000000080000780c */ /* 0x000fe40006f84270 */
[----:B------:R-:W-:Y:S02]  /*c5e0*/  @P5 LOP3.LUT R18, R18, 0x2, RZ, 0xfc, !PT ;  /* 0x0000000212125812 */ /* 0x000fe400078efcff */
[----:B------:R-:W-:Y:S02]  /*c5f0*/  ISETP.GE.AND P5, PT, R8, 0xa, PT ;  /* 0x0000000a0800780c */ /* 0x000fe40003fa6270 */
[----:B------:R-:W-:Y:S02]  /*c600*/  ISETP.LT.OR P4, PT, R3, 0x9, P4 ;  /* 0x000000090300780c */ /* 0x000fe40002781670 */
[----:B------:R-:W-:-:S02]  /*c610*/  LOP3.LUT R18, R18, 0xfffffffb, RZ, 0xc0, !PT ;  /* 0xfffffffb12127812 */ /* 0x000fc400078ec0ff */
        /* <DEDUP_REMOVED lines=176> */
[----:B------:R-:W-:Y:S02]  /*d120*/  PLOP3.LUT P6, PT, PT, PT, UP0, 0x40, 0x0 ;  /* 0x000000000000781c */ /* 0x000fe40003fce808 */
[----:B0-----:R-:W-:Y:S01]  /*d130*/  VIADDMNMX R5, R0, R6, R5, PT ;  /* 0x0000000600057246 */ /* 0x001fe20003800105 */
[----:B------:R-:W-:-:S10]  /*d140*/  IMAD.IADD R7, R7, 0x1, R0 ;  /* 0x0000000107077824 */ /* 0x000fd400078e0200 */
        /* <DEDUP_REMOVED lines=14> */
.L_x_10866:
[----:B------:R-:W-:-:S06]  /*d230*/  UISETP.NE.AND UP1, UPT, UR5, 0x1, UPT ;  /* 0x000000010500788c */ /* 0x000fcc000bf25270 */
[----:B------:R-:W-:-:S05]  /*d240*/  PLOP3.LUT P6, PT, PT, PT, UP1, 0x80, 0x0 ;  /* 0x000000000000781c */ /* 0x000fca0003fcf018 */
[----:B------:R-:W-:-:S08]  /*d250*/  @UP1 ULDC.64 UR6, c[0x0][0x9e8] ;  /* 0x00027a0000061ab9 */ /* 0x000fd00000000a00 */
[----:B------:R-:W-:Y:S01]  /*d260*/  @P6 IMAD.HI.U32 R0, R3, UR6, RZ ;  /* 0x0000000603006c27 */ /* 0x000fe2000f8e00ff */
[----:B------:R-:W-:-:S13]  /*d270*/  PLOP3.LUT P6, PT, PT, PT, UP1, 0x80, 0x0 ;  /* 0x000000000000781c */ /* 0x000fda0003fcf018 */
[----:B------:R-:W-:-:S07]  /*d280*/  @P6 SHF.R.U32.HI R3, RZ, UR7, R0 ;  /* 0x00000007ff036c19 */ /* 0x000fce0008011600 */
.L_x_10867:
[----:B------:R-:W-:Y:S05]  /*d290*/  BSYNC B0 ;  /* 0x0000000000007941 */ /* 0x000fea0003800000 */
.L_x_10865:
[----:B------:R-:W-:-:S04]  /*d2a0*/  IMAD R4, R3, UR5, -R4 ;  /* 0x0000000503047c24 */ /* 0x000fc8000f8e0a04 */
[----:B------:R-:W-:-:S05]  /*d2b0*/  IMAD.IADD R4, R4, 0x1, -R137 ;  /* 0x0000000104047824 */ /* 0x000fca00078e0a89 */
[----:B------:R-:W-:Y:S02]  /*d2c0*/  VIMNMX R7, R7, R4, !PT ;  /* 0x0000000407077248 */ /* 0x000fe40007fe0100 */
[----:B------:R-:W-:-:S07]  /*d2d0*/  VIADDMNMX R5, R4, UR5, R5, PT ;  /* 0x0000000504057c46 */ /* 0x000fce000b800105 */
.L_x_10864:
[----:B------:R-:W-:Y:S01]  /*d2e0*/  ISETP.GT.AND P3, PT, R7, 0x1, !P3 ;  /* 0x000000010700780c */ /* 0x000fe20005f64270 */
[----:B------:R-:W-:Y:S01]  /*d2f0*/  ULDC UR39, c[0x0][0x988] ;  /* 0x0002620000277ab9 */ /* 0x000fe20000000800 */
[----:B------:R-:W2:Y:S01]  /*d300*/  LDL R92, [R1+0x20] ;  /* 0x00002000015c7983 */ /* 0x000ea20000100800 */
[----:B------:R-:W-:Y:S02]  /*d310*/  LOP3.LUT P6, RZ, R18, 0x2000000, RZ, 0xc0, !PT ;  /* 0x0200000012ff7812 */ /* 0x000fe400078cc0ff */
        /* <DEDUP_REMOVED lines=76> */
[C---:B------:R-:W-:Y:S01]  /*d7e0*/  ISETP.GT.AND P4, PT, R7.reuse, 0x71, !P4 ;  /* 0x000000710700780c */ /* 0x040fe20006784270 */
[----:B------:R-:W0:Y:S01]  /*d7f0*/  SHFL.BFLY PT, R3, R4, 0x2, 0x1f ;  /* 0x0c401f0004037f89 */ /* 0x000e2200000e0000 */
[----:B------:R-:W-:Y:S02]  /*d800*/  FSEL R50, R50, -INF , !P3 ;  /* 0xff80000032327808 */ /* 0x000fe40005800000 */
[----:B------:R-:W-:Y:S02]  /*d810*/  LOP3.LUT P3, RZ, R18, 0x40000, RZ, 0xc0, !PT ;  /* 0x0004000012ff7812 */ /* 0x000fe4000786c0ff */
[C---:B------:R-:W-:Y:S02]  /*d820*/  ISETP.GT.AND P5, PT, R7.reuse, 0x78, !P5 ;  /* 0x000000780700780c */ /* 0x040fe40006fa4270 */
[----:B------:R-:W-:Y:S02]  /*d830*/  ISETP.GT.AND P3, PT, R7, 0x31, !P3 ;  /* 0x000000310700780c */ /* 0x000fe40005f64270 */
[----:B------:R-:W-:-:S02]  /*d840*/  ISETP.LT.OR P4, PT, R5, 0x72, P4 ;  /* 0x000000720500780c */ /* 0x000fc40002781670 */
[C---:B------:R-:W-:Y:S02]  /*d850*/  ISETP.LT.OR P3, PT, R5.reuse, 0x32, P3 ;  /* 0x000000320500780c */ /* 0x040fe40001f61670 */
[----:B------:R-:W-:Y:S02]  /*d860*/  ISETP.LT.OR P5, PT, R5, 0x79, P5 ;  /* 0x000000790500780c */ /* 0x000fe40002fa1670 */
[----:B------:R-:W-:Y:S02]  /*d870*/  FSEL R51, R51, -INF , !P3 ;  /* 0xff80000033337808 */ /* 0x000fe40005800000 */
[----:B------:R-:W-:Y:S02]  /*d880*/  LOP3.LUT P3, RZ, R18, 0x20000, RZ, 0xc0, !PT ;  /* 0x0002000012ff7812 */ /* 0x000fe4000786c0ff */
[----:B------:R-:W-:Y:S02]  /*d890*/  FSEL R90, R83, -INF , !P4 ;  /* 0xff800000535a7808 */ /* 0x000fe40006000000 */
[----:B------:R-:W-:-:S02]  /*d8a0*/  ISETP.GT.AND P3, PT, R7, 0x38, !P3 ;  /* 0x000000380700780c */ /* 0x000fc40005f64270 */
[----:B------:R-:W-:Y:S02]  /*d8b0*/  FSEL R86, R86, -INF , !P5 ;  /* 0xff80000056567808 */ /* 0x000fe40006800000 */
[----:B------:R-:W-:Y:S02]  /*d8c0*/  ISETP.LT.OR P3, PT, R5, 0x39, P3 ;  /* 0x000000390500780c */ /* 0x000fe40001f61670 */
[----:B0-----:R-:W-:Y:S02]  /*d8d0*/  FMNMX.FTZ R6, R4, R3, !PT ;  /* 0x0000000304067209 */ /* 0x001fe40007810000 */
[----:B------:R-:W-:Y:S02]  /*d8e0*/  FSEL R54, R54, -INF , !P3 ;  /* 0xff80000036367808 */ /* 0x000fe40005800000 */
[----:B------:R-:W-:Y:S01]  /*d8f0*/  LOP3.LUT P3, RZ, R18, 0x10000, RZ, 0xc0, !PT ;  /* 0x0001000012ff7812 */ /* 0x000fe2000786c0ff */
[----:B------:R-:W0:Y:S03]  /*d900*/  SHFL.BFLY PT, R3, R6, 0x1, 0x1f ;  /* 0x0c201f0006037f89 */ /* 0x000e2600000e0000 */
[----:B------:R-:W-:-:S04]  /*d910*/  ISETP.GT.AND P3, PT, R7, 0x39, !P3 ;  /* 0x000000390700780c */ /* 0x000fc80005f64270 */
[----:B------:R-:W-:-:S04]  /*d920*/  ISETP.LT.OR P3, PT, R5, 0x3a, P3 ;  /* 0x0000003a0500780c */ /* 0x000fc80001f61670 */
[----:B------:R-:W-:Y:S02]  /*d930*/  FSEL R55, R55, -INF , !P3 ;  /* 0xff80000037377808 */ /* 0x000fe40005800000 */
[----:B------:R-:W-:-:S04]  /*d940*/  LOP3.LUT P3, RZ, R18, 0x8000, RZ, 0xc0, !PT ;  /* 0x0000800012ff7812 */ /* 0x000fc8000786c0ff */
[----:B------:R-:W-:-:S04]  /*d950*/  ISETP.GT.AND P3, PT, R7, 0x40, !P3 ;  /* 0x000000400700780c */ /* 0x000fc80005f64270 */
[----:B------:R-:W-:Y:S02]  /*d960*/  ISETP.LT.OR P3, PT, R5, 0x41, P3 ;  /* 0x000000410500780c */ /* 0x000fe40001f61670 */
[----:B0-----:R-:W-:Y:S02]  /*d970*/  FMNMX.FTZ R0, R6, R3, !PT ;  /* 0x0000000306007209 */ /* 0x001fe40007810000 */
[----:B------:R-:W-:Y:S02]  /*d980*/  FSEL R58, R58, -INF , !P3 ;  /* 0xff8000003a3a7808 */ /* 0x000fe40005800000 */
[----:B------:R-:W-:Y:S01]  /*d990*/  ISETP.GT.AND P3, PT, R7, 0x41, !P6 ;  /* 0x000000410700780c */ /* 0x000fe20007764270 */
[----:B------:R-:W-:Y:S01]  /*d9a0*/  FMUL.FTZ R3, R0, UR39 ;  /* 0x0000002700037c20 */ /* 0x000fe20008410000 */
[----:B------:R-:W-:Y:S02]  /*d9b0*/  LOP3.LUT P6, RZ, R18, 0x8, RZ, 0xc0, !PT ;  /* 0x0000000812ff7812 */ /* 0x000fe400078cc0ff */
        /* <DEDUP_REMOVED lines=53> */
[--C-:B------:R-:W-:Y:S01]  /*dd10*/  FFMA.FTZ R6, R33, UR39, -R3.reuse ;  /* 0x0000002721067c23 */ /* 0x100fe20008010803 */
[--C-:B------:R-:W-:Y:S01]  /*dd20*/  FFMA.FTZ R11, R28, UR39, -R3.reuse ;  /* 0x000000271c0b7c23 */ /* 0x100fe20008010803 */
[----:B------:R-:W-:Y:S01]  /*dd30*/  FSEL R26, R26, -INF , !P3 ;  /* 0xff8000001a1a7808 */ /* 0x000fe20005800000 */
[--C-:B------:R-:W-:Y:S01]  /*dd40*/  FFMA.FTZ R28, R32, UR39, -R3.reuse ;  /* 0x00000027201c7c23 */ /* 0x100fe20008010803 */
[--C-:B------:R-:W-:Y:S01]  /*dd50*/  FFMA.FTZ R32, R37, UR39, -R3.reuse ;  /* 0x0000002725207c23 */ /* 0x100fe20008010803 */
        /* <DEDUP_REMOVED lines=29> */
[----:B------:R-:W-:Y:S01]  /*df30*/  FFMA.FTZ R61, R61, UR39, -R3 ;  /* 0x000000273d3d7c23 */ /* 0x000fe20008010803 */
[----:B------:R-:W-:-:S04]  /*df40*/  FMNMX.FTZ R4, R42, R33, !PT ;  /* 0x000000212a047209 */ /* 0x000fc80007810000 */
[----:B------:R-:W-:Y:S02]  /*df50*/  FMNMX.FTZ R33, R43, R4, !PT ;  /* 0x000000042b217209 */ /* 0x000fe40007810000 */
[----:B------:R-:W1:Y:S01]  /*df60*/  MUFU.EX2 R9, R9 ;  /* 0x0000000900097308 */ /* 0x000e620000000800 */
[--C-:B0-----:R-:W-:Y:S01]  /*df70*/  FFMA.FTZ R36, R48, UR39, -R3.reuse ;  /* 0x0000002730247c23 */ /* 0x101fe20008010803 */
[----:B------:R-:W-:Y:S01]  /*df80*/  FMNMX.FTZ R4, R46, R33, !PT ;  /* 0x000000212e047209 */ /* 0x000fe20007810000 */
[----:B------:R-:W-:-:S03]  /*df90*/  FFMA.FTZ R48, R65, UR39, -R3 ;  /* 0x0000002741307c23 */ /* 0x000fc60008010803 */
[----:B------:R-:W-:Y:S02]  /*dfa0*/  FMNMX.FTZ R37, R47, R4, !PT ;  /* 0x000000042f257209 */ /* 0x000fe40007810000 */
[----:B------:R-:W-:Y:S02]  /*dfb0*/  MUFU.EX2 R33, R40 ;  /* 0x0000002800217308 */ /* 0x000fe40000000800 */
[----:B------:R-:W-:-:S04]  /*dfc0*/  FMNMX.FTZ R4, R50, R37, !PT ;  /* 0x0000002532047209 */ /* 0x000fc80007810000 */
[----:B------:R-:W-:Y:S02]  /*dfd0*/  FMNMX.FTZ R37, R51, R4, !PT ;  /* 0x0000000433257209 */ /* 0x000fe40007810000 */
[----:B------:R-:W0:Y:S02]  /*dfe0*/  MUFU.EX2 R11, R11 ;  /* 0x0000000b000b7308 */ /* 0x000e240000000800 */
[----:B------:R-:W-:-:S04]  /*dff0*/  FMNMX.FTZ R4, R54, R37, !PT ;  /* 0x0000002536047209 */ /* 0x000fc80007810000 */
[----:B------:R-:W-:Y:S02]  /*e000*/  FMNMX.FTZ R37, R55, R4, !PT ;  /* 0x0000000437257209 */ /* 0x000fe40007810000 */
[----:B------:R-:W3:Y:S02]  /*e010*/  MUFU.EX2 R21, R21 ;  /* 0x0000001500157308 */ /* 0x000ee40000000800 */
[----:B------:R-:W-:-:S04]  /*e020*/  FMNMX.FTZ R4, R58, R37, !PT ;  /* 0x000000253a047209 */ /* 0x000fc80007810000 */
[----:B------:R-:W-:Y:S02]  /*e030*/  FMNMX.FTZ R37, R59, R4, !PT ;  /* 0x000000043b257209 */ /* 0x000fe40007810000 */
[----:B------:R-:W4:Y:S02]  /*e040*/  MUFU.EX2 R28, R28 ;  /* 0x0000001c001c7308 */ /* 0x000f240000000800 */
[----:B------:R-:W-:-:S04]  /*e050*/  FMNMX.FTZ R4, R62, R37, !PT ;  /* 0x000000253e047209 */ /* 0x000fc80007810000 */
        /* <DEDUP_REMOVED lines=20> */
[--C-:B-----5:R-:W-:Y:S01]  /*e1a0*/  FFMA.FTZ R56, R72, UR39, -R3.reuse ;  /* 0x0000002748387c23 */ /* 0x120fe20008010803 */
[----:B------:R-:W-:Y:S02]  /*e1b0*/  FFMA.FTZ R7, R81, UR39, -R3 ;  /* 0x0000002751077c23 */ /* 0x000fe40008010803 */
[----:B------:R-:W-:-:S03]  /*e1c0*/  FMNMX.FTZ R6, R87, R6, !PT ;  /* 0x0000000657067209 */ /* 0x000fc60007810000 */
[----:B------:R-:W-:Y:S02]  /*e1d0*/  MUFU.EX2 R4, R4 ;  /* 0x0000000400047308 */ /* 0x000fe40000000800 */
[----:B------:R-:W5:Y:S06]  /*e1e0*/  SHFL.BFLY PT, R5, R6, 0x2, 0x1f ;  /* 0x0c401f0006057f89 */ /* 0x000f6c00000e0000 */
[----:B------:R-:W-:Y:S08]  /*e1f0*/  MUFU.EX2 R8, R8 ;  /* 0x0000000800087308 */ /* 0x000ff00000000800 */
[----:B------:R-:W-:Y:S08]  /*e200*/  MUFU.EX2 R20, R20 ;  /* 0x0000001400147308 */ /* 0x000ff00000000800 */
[----:B------:R-:W-:Y:S01]  /*e210*/  MUFU.EX2 R52, R52 ;  /* 0x0000003400347308 */ /* 0x000fe20000000800 */
[----:B-----5:R-:W-:Y:S01]  /*e220*/  FMNMX.FTZ R40, R6, R5, !PT ;  /* 0x0000000506287209 */ /* 0x020fe20007810000 */
[----:B------:R-:W-:-:S04]  /*e230*/  FFMA.FTZ R5, R80, UR39, -R3 ;  /* 0x0000002750057c23 */ /* 0x000fc80008010803 */
[----:B------:R-:W5:Y:S02]  /*e240*/  SHFL.BFLY PT, R65, R40, 0x1, 0x1f ;  /* 0x0c201f0028417f89 */ /* 0x000f6400000e0000 */
[----:B------:R-:W-:Y:S08]  /*e250*/  MUFU.EX2 R83, R83 ;  /* 0x0000005300537308 */ /* 0x000ff00000000800 */
[----:B------:R-:W-:Y:S08]  /*e260*/  MUFU.EX2 R61, R61 ;  /* 0x0000003d003d7308 */ /* 0x000ff00000000800 */
[----:B------:R-:W-:Y:S01]  /*e270*/  MUFU.EX2 R41, R41 ;  /* 0x0000002900297308 */ /* 0x000fe20000000800 */
[----:B-----5:R-:W-:-:S07]  /*e280*/  FMNMX.FTZ R6, R40, R65, !PT ;  /* 0x0000004128067209 */ /* 0x020fce0007810000 */
[----:B------:R-:W-:Y:S01]  /*e290*/  MUFU.EX2 R48, R48 ;  /* 0x0000003000307308 */ /* 0x000fe20000000800 */
[--C-:B------:R-:W-:Y:S01]  /*e2a0*/  FFMA.FTZ R40, R84, UR39, -R3.reuse ;  /* 0x0000002754287c23 */ /* 0x100fe20008010803 */
[----:B------:R-:W-:Y:S01]  /*e2b0*/  FFMA.FTZ R3, R85, UR39, -R3 ;  /* 0x0000002755037c23 */ /* 0x000fe20008010803 */
[C---:B------:R-:W-:Y:S01]  /*e2c0*/  FSETP.NEU.FTZ.AND P3, PT, R6.reuse, -INF , PT ;  /* 0xff8000000600780b */ /* 0x040fe20003f7d000 */
[----:B------:R-:W-:-:S04]  /*e2d0*/  FMUL.FTZ R77, R6, UR39 ;  /* 0x00000027064d7c20 */ /* 0x000fc80008410000 */
[----:B------:R-:W-:Y:S01]  /*e2e0*/  MUFU.EX2 R49, R49 ;  /* 0x0000003100317308 */ /* 0x000fe20000000800 */
[----:B------:R-:W-:-:S05]  /*e2f0*/  FSEL R77, R77, RZ, P3 ;  /* 0x000000ff4d4d7208 */ /* 0x000fca0001800000 */
[--C-:B------:R-:W-:Y:S01]  /*e300*/  FFMA.FTZ R65, R26, UR39, -R77.reuse ;  /* 0x000000271a417c23 */ /* 0x100fe2000801084d */
[--C-:B------:R-:W-:Y:S01]  /*e310*/  FFMA.FTZ R27, R27, UR39, -R77.reuse ;  /* 0x000000271b1b7c23 */ /* 0x100fe2000801084d */
[--C-:B------:R-:W-:Y:S01]  /*e320*/  FFMA.FTZ R68, R30, UR39, -R77.reuse ;  /* 0x000000271e447c23 */ /* 0x100fe2000801084d */
[----:B------:R-:W-:Y:S01]  /*e330*/  FFMA.FTZ R31, R31, UR39, -R77 ;  /* 0x000000271f1f7c23 */ /* 0x000fe2000801084d */
[----:B-1----:R-:W-:Y:S01]  /*e340*/  FADD.FTZ R26, R24, R9 ;  /* 0x00000009181a7221 */ /* 0x002fe20000010000 */
[--C-:B------:R-:W-:Y:S01]  /*e350*/  FFMA.FTZ R69, R34, UR39, -R77.reuse ;  /* 0x0000002722457c23 */ /* 0x100fe2000801084d */
[----:B------:R-:W-:Y:S01]  /*e360*/  MUFU.EX2 R65, R65 ;  /* 0x0000004100417308 */ /* 0x000fe20000000800 */
[--C-:B------:R-:W-:Y:S01]  /*e370*/  FFMA.FTZ R76, R43, UR39, -R77.reuse ;  /* 0x000000272b4c7c23 */ /* 0x100fe2000801084d */
[----:B0-----:R-:W-:Y:S01]  /*e380*/  FADD.FTZ R26, R11, R26 ;  /* 0x0000001a0b1a7221 */ /* 0x001fe20000010000 */
[--C-:B------:R-:W-:Y:S01]  /*e390*/  FFMA.FTZ R43, R54, UR39, -R77.reuse ;  /* 0x00000027362b7c23 */ /* 0x100fe2000801084d */
[--C-:B------:R-:W-:Y:S01]  /*e3a0*/  FFMA.FTZ R35, R35, UR39, -R77.reuse ;  /* 0x0000002723237c23 */ /* 0x100fe2000801084d */
[--C-:B------:R-:W-:Y:S01]  /*e3b0*/  FFMA.FTZ R54, R63, UR39, -R77.reuse ;  /* 0x000000273f367c23 */ /* 0x100fe2000801084d */
[----:B---3--:R-:W-:Y:S01]  /*e3c0*/  FADD.FTZ R63, R21, R26 ;  /* 0x0000001a153f7221 */ /* 0x008fe20000010000 */
[----:B------:R-:W-:Y:S01]  /*e3d0*/  F2FP.F16.F32.PACK_AB R24, R9, R24 ;  /* 0x000000180918723e */ /* 0x000fe200000000ff */
[----:B------:R-:W0:Y:S01]  /*e3e0*/  MUFU.EX2 R27, R27 ;  /* 0x0000001b001b7308 */ /* 0x000e220000000800 */
[----:B------:R-:W-:Y:S01]  /*e3f0*/  FFMA.FTZ R38, R38, UR39, -R77 ;  /* 0x0000002726267c23 */ /* 0x000fe2000801084d */
[----:B----4-:R-:W-:Y:S01]  /*e400*/  FADD.FTZ R26, R28, R63 ;  /* 0x0000003f1c1a7221 */ /* 0x010fe20000010000 */
[--C-:B------:R-:W-:Y:S01]  /*e410*/  FFMA.FTZ R72, R39, UR39, -R77.reuse ;  /* 0x0000002727487c23 */ /* 0x100fe2000801084d */
[--C-:B------:R-:W-:Y:S01]  /*e420*/  FFMA.FTZ R73, R42, UR39, -R77.reuse ;  /* 0x000000272a497c23 */ /* 0x100fe2000801084d */
[--C-:B------:R-:W-:Y:S01]  /*e430*/  FFMA.FTZ R80, R46, UR39, -R77.reuse ;  /* 0x000000272e507c23 */ /* 0x100fe2000801084d */
[----:B------:R-:W-:Y:S01]  /*e440*/  FADD.FTZ R30, R25, R26 ;  /* 0x0000001a191e7221 */ /* 0x000fe20000010000 */
[--C-:B------:R-:W-:Y:S01]  /*e450*/  FFMA.FTZ R81, R47, UR39, -R77.reuse ;  /* 0x000000272f517c23 */ /* 0x100fe2000801084d */
[----:B------:R-:W1:Y:S01]  /*e460*/  MUFU.EX2 R68, R68 ;  /* 0x0000004400447308 */ /* 0x000e620000000800 */
[--C-:B------:R-:W-:Y:S01]  /*e470*/  FFMA.FTZ R39, R50, UR39, -R77.reuse ;  /* 0x0000002732277c23 */ /* 0x100fe2000801084d */
[--C-:B------:R-:W-:Y:S01]  /*e480*/  FFMA.FTZ R42, R51, UR39, -R77.reuse ;  /* 0x00000027332a7c23 */ /* 0x100fe2000801084d */
[--C-:B------:R-:W-:Y:S01]  /*e490*/  FFMA.FTZ R51, R62, UR39, -R77.reuse ;  /* 0x000000273e337c23 */ /* 0x100fe2000801084d */
[--C-:B------:R-:W-:Y:S01]  /*e4a0*/  FFMA.FTZ R46, R55, UR39, -R77.reuse ;  /* 0x00000027372e7c23 */ /* 0x100fe2000801084d */
[--C-:B------:R-:W-:Y:S01]  /*e4b0*/  FFMA.FTZ R47, R58, UR39, -R77.reuse ;  /* 0x000000273a2f7c23 */ /* 0x100fe2000801084d */
[----:B------:R-:W-:Y:S01]  /*e4c0*/  F2FP.F16.F32.PACK_AB R28, R25, R28 ;  /* 0x0000001c191c723e */ /* 0x000fe200000000ff */
[----:B------:R-:W-:Y:S01]  /*e4d0*/  FFMA.FTZ R50, R59, UR39, -R77 ;  /* 0x000000273b327c23 */ /* 0x000fe2000801084d */
[----:B------:R-:W3:Y:S01]  /*e4e0*/  MUFU.EX2 R31, R31 ;  /* 0x0000001f001f7308 */ /* 0x000ee20000000800 */
[----:B0-----:R-:W-:Y:S01]  /*e4f0*/  FADD.FTZ R63, R65, R27 ;  /* 0x0000001b413f7221 */ /* 0x001fe20000010000 */
[----:B------:R-:W-:Y:S01]  /*e500*/  F2FP.F16.F32.PACK_AB R25, R27, R65 ;  /* 0x000000411b19723e */ /* 0x000fe200000000ff */
[--C-:B------:R-:W-:Y:S01]  /*e510*/  FFMA.FTZ R55, R66, UR39, -R77.reuse ;  /* 0x0000002742377c23 */ /* 0x100fe2000801084d */
[--C-:B------:R-:W-:Y:S01]  /*e520*/  FFMA.FTZ R58, R67, UR39, -R77.reuse ;  /* 0x00000027433a7c23 */ /* 0x100fe2000801084d */
[--C-:B------:R-:W-:Y:S01]  /*e530*/  FFMA.FTZ R59, R70, UR39, -R77.reuse ;  /* 0x00000027463b7c23 */ /* 0x100fe2000801084d */
[--C-:B------:R-:W-:Y:S01]  /*e540*/  FFMA.FTZ R71, R71, UR39, -R77.reuse ;  /* 0x0000002747477c23 */ /* 0x100fe2000801084d */
[----:B------:R-:W-:Y:S01]  /*e550*/  FFMA.FTZ R74, R74, UR39, -R77 ;  /* 0x000000274a4a7c23 */ /* 0x000fe2000801084d */
[----:B------:R-:W0:Y:S01]  /*e560*/  MUFU.EX2 R69, R69 ;  /* 0x0000004500457308 */ /* 0x000e220000000800 */
[----:B-1----:R-:W-:Y:S01]  /*e570*/  FADD.FTZ R26, R68, R63 ;  /* 0x0000003f441a7221 */ /* 0x002fe20000010000 */
[----:B------:R-:W-:Y:S01]  /*e580*/  FADD.FTZ R63, R29, R30 ;  /* 0x0000001e1d3f7221 */ /* 0x000fe20000010000 */
[--C-:B------:R-:W-:Y:S01]  /*e590*/  FFMA.FTZ R75, R75, UR39, -R77.reuse ;  /* 0x000000274b4b7c23 */ /* 0x100fe2000801084d */
[--C-:B------:R-:W-:Y:S01]  /*e5a0*/  FFMA.FTZ R78, R78, UR39, -R77.reuse ;  /* 0x000000274e4e7c23 */ /* 0x100fe2000801084d */
[----:B------:R-:W-:Y:S01]  /*e5b0*/  FFMA.FTZ R79, R79, UR39, -R77 ;  /* 0x000000274f4f7c23 */ /* 0x000fe2000801084d */
[----:B------:R-:W-:Y:S01]  /*e5c0*/  FADD.FTZ R30, R32, R63 ;  /* 0x0000003f201e7221 */ /* 0x000fe20000010000 */
[--C-:B------:R-:W-:Y:S01]  /*e5d0*/  FFMA.FTZ R82, R82, UR39, -R77.reuse ;  /* 0x0000002752527c23 */ /* 0x100fe2000801084d */
[----:B------:R-:W1:Y:S01]  /*e5e0*/  MUFU.EX2 R35, R35 ;  /* 0x0000002300237308 */ /* 0x000e620000000800 */
[----:B---3--:R-:W-:Y:S01]  /*e5f0*/  FADD.FTZ R26, R31, R26 ;  /* 0x0000001a1f1a7221 */ /* 0x008fe20000010000 */
[----:B------:R-:W-:Y:S01]  /*e600*/  FADD.FTZ R30, R33, R30 ;  /* 0x0000001e211e7221 */ /* 0x000fe20000010000 */
[----:B------:R-:W-:Y:S01]  /*e610*/  F2FP.F16.F32.PACK_AB R27, R31, R68 ;  /* 0x000000441f1b723e */ /* 0x000fe200000000ff */
[--C-:B------:R-:W-:Y:S01]  /*e620*/  FFMA.FTZ R90, R90, UR39, -R77.reuse ;  /* 0x000000275a5a7c23 */ /* 0x100fe2000801084d */
[--C-:B------:R-:W-:Y:S01]  /*e630*/  FFMA.FTZ R86, R86, UR39, -R77.reuse ;  /* 0x0000002756567c23 */ /* 0x100fe2000801084d */
[----:B------:R-:W-:-:S02]  /*e640*/  FFMA.FTZ R77, R87, UR39, -R77 ;  /* 0x00000027574d7c23 */ /* 0x000fc4000801084d */
[----:B------:R-:W3:Y:S01]  /*e650*/  MUFU.EX2 R38, R38 ;  /* 0x0000002600267308 */ /* 0x000ee20000000800 */
[----:B0-----:R-:W-:-:S07]  /*e660*/  FADD.FTZ R26, R69, R26 ;  /* 0x0000001a451a7221 */ /* 0x001fce0000010000 */
[----:B------:R-:W0:Y:S01]  /*e670*/  MUFU.EX2 R72, R72 ;  /* 0x0000004800487308 */ /* 0x000e220000000800 */
[----:B-1----:R-:W-:Y:S01]  /*e680*/  FADD.FTZ R9, R35, R26 ;  /* 0x0000001a23097221 */ /* 0x002fe20000010000 */
[----:B------:R-:W-:Y:S01]  /*e690*/  F2FP.F16.F32.PACK_AB R26, R21, R11 ;  /* 0x0000000b151a723e */ /* 0x000fe200000000ff */
[----:B------:R-:W-:Y:S01]  /*e6a0*/  FADD.FTZ R21, R89, R30 ;  /* 0x0000001e59157221 */ /* 0x000fe20000010000 */
[----:B------:R-:W-:Y:S02]  /*e6b0*/  F2FP.F16.F32.PACK_AB R30, R32, R29 ;  /* 0x0000001d201e723e */ /* 0x000fe400000000ff */
[----:B------:R-:W-:Y:S01]  /*e6c0*/  F2FP.F16.F32.PACK_AB R29, R35, R69 ;  /* 0x00000045231d723e */ /* 0x000fe200000000ff */
[----:B------:R-:W-:Y:S01]  /*e6d0*/  FADD.FTZ R34, R44, R21 ;  /* 0x000000152c227221 */ /* 0x000fe20000010000 */
[----:B------:R-:W1:Y:S01]  /*e6e0*/  MUFU.EX2 R73, R73 ;  /* 0x0000004900497308 */ /* 0x000e620000000800 */
[----:B---3--:R-:W-:Y:S01]  /*e6f0*/  FADD.FTZ R11, R38, R9 ;  /* 0x00000009260b7221 */ /* 0x008fe20000010000 */
[----:B------:R-:W-:Y:S01]  /*e700*/  STSM.16.M88.4 [R140+0x21800], R24 ;  /* 0x021800188c007844 */ /* 0x000fe20000000200 */
[C---:B------:R-:W-:Y:S01]  /*e710*/  FADD.FTZ R21, R45.reuse, R34 ;  /* 0x000000222d157221 */ /* 0x040fe20000010000 */
[----:B------:R-:W-:-:S02]  /*e720*/  F2FP.F16.F32.PACK_AB R34, R45, R44 ;  /* 0x0000002c2d22723e */ /* 0x000fc400000000ff */
[----:B------:R-:W3:Y:S01]  /*e730*/  LDL R45, [R1+0x24] ;  /* 0x00002400012d7983 */ /* 0x000ee20000100800 */
[----:B------:R-:W-:Y:S01]  /*e740*/  FADD.FTZ R21, R36, R21 ;  /* 0x0000001524157221 */ /* 0x000fe20000010000 */
[----:B------:R-:W4:Y:S01]  /*e750*/  MUFU.EX2 R76, R76 ;  /* 0x0000004c004c7308 */ /* 0x000f220000000800 */
[C---:B0-----:R-:W-:Y:S01]  /*e760*/  FADD.FTZ R62, R72.reuse, R11 ;  /* 0x0000000b483e7221 */ /* 0x041fe20000010000 */
[----:B------:R-:W-:Y:S01]  /*e770*/  F2FP.F16.F32.PACK_AB R31, R72, R38 ;  /* 0x00000026481f723e */ /* 0x000fe200000000ff */
[----:B------:R-:W-:Y:S01]  /*e780*/  FADD.FTZ R21, R4, R21 ;  /* 0x0000001504157221 */ /* 0x000fe20000010000 */
[----:B------:R-:W-:-:S03]  /*e790*/  F2FP.F16.F32.PACK_AB R32, R89, R33 ;  /* 0x000000215920723e */ /* 0x000fc600000000ff */
[----:B------:R-:W-:Y:S01]  /*e7a0*/  FADD.FTZ R21, R8, R21 ;  /* 0x0000001508157221 */ /* 0x000fe20000010000 */
[----:B------:R-:W0:Y:S01]  /*e7b0*/  MUFU.EX2 R80, R80 ;  /* 0x0000005000507308 */ /* 0x000e220000000800 */
[----:B-1----:R-:W-:-:S07]  /*e7c0*/  FADD.FTZ R11, R73, R62 ;  /* 0x0000003e490b7221 */ /* 0x002fce0000010000 */
[----:B------:R-:W1:Y:S01]  /*e7d0*/  MUFU.EX2 R81, R81 ;  /* 0x0000005100517308 */ /* 0x000e620000000800 */
[----:B----4-:R-:W-:Y:S01]  /*e7e0*/  FADD.FTZ R11, R76, R11 ;  /* 0x0000000b4c0b7221 */ /* 0x010fe20000010000 */
[----:B------:R-:W-:-:S06]  /*e7f0*/  FADD.FTZ R38, R20, R21 ;  /* 0x0000001514267221 */ /* 0x000fcc0000010000 */
[----:B------:R-:W4:Y:S01]  /*e800*/  MUFU.EX2 R39, R39 ;  /* 0x0000002700277308 */ /* 0x000f220000000800 */
[----:B0-----:R-:W-:Y:S01]  /*e810*/  FADD.FTZ R44, R80, R11 ;  /* 0x0000000b502c7221 */ /* 0x001fe20000010000 */
[----:B------:R-:W-:-:S06]  /*e820*/  FADD.FTZ R21, R37, R38 ;  /* 0x0000002625157221 */ /* 0x000fcc0000010000 */
[----:B------:R-:W0:Y:S01]  /*e830*/  MUFU.EX2 R42, R42 ;  /* 0x0000002a002a7308 */ /* 0x000e220000000800 */
[----:B-1----:R-:W-:-:S07]  /*e840*/  FADD.FTZ R44, R81, R44 ;  /* 0x0000002c512c7221 */ /* 0x002fce0000010000 */
[----:B------:R-:W1:Y:S01]  /*e850*/  MUFU.EX2 R43, R43 ;  /* 0x0000002b002b7308 */ /* 0x000e620000000800 */
[----:B----4-:R-:W-:-:S07]  /*e860*/  FADD.FTZ R11, R39, R44 ;  /* 0x0000002c270b7221 */ /* 0x010fce0000010000 */
[----:B------:R-:W4:Y:S01]  /*e870*/  MUFU.EX2 R46, R46 ;  /* 0x0000002e002e7308 */ /* 0x000f220000000800 */
[----:B0-----:R-:W-:-:S07]  /*e880*/  FADD.FTZ R38, R42, R11 ;  /* 0x0000000b2a267221 */ /* 0x001fce0000010000 */
[----:B------:R-:W0:Y:S01]  /*e890*/  MUFU.EX2 R47, R47 ;  /* 0x0000002f002f7308 */ /* 0x000e220000000800 */
[----:B------:R-:W-:Y:S01]  /*e8a0*/  FADD.FTZ R44, R52, R21 ;  /* 0x00000015342c7221 */ /* 0x000fe20000010000 */
[----:B-1----:R-:W-:-:S06]  /*e8b0*/  FADD.FTZ R11, R43, R38 ;  /* 0x000000262b0b7221 */ /* 0x002fcc0000010000 */
[----:B------:R-:W1:Y:S01]  /*e8c0*/  MUFU.EX2 R50, R50 ;  /* 0x0000003200327308 */ /* 0x000e620000000800 */
[----:B------:R-:W-:Y:S01]  /*e8d0*/  FADD.FTZ R44, R83, R44 ;  /* 0x0000002c532c7221 */ /* 0x000fe20000010000 */
[----:B------:R-:W-:Y:S01]  /*e8e0*/  F2FP.F16.F32.PACK_AB R36, R4, R36 ;  /* 0x000000240424723e */ /* 0x000fe200000000ff */
[----:B----4-:R-:W-:Y:S01]  /*e8f0*/  FADD.FTZ R4, R46, R11 ;  /* 0x0000000b2e047221 */ /* 0x010fe20000010000 */
[----:B--2---:R2:W-:Y:S04]  /*e900*/  STSM.16.M88.4 [R92], R28 ;  /* 0x0000001c5c007844 */ /* 0x0045e80000000200 */
[----:B------:R-:W4:Y:S01]  /*e910*/  MUFU.EX2 R51, R51 ;  /* 0x0000003300337308 */ /* 0x000f220000000800 */
[----:B------:R-:W-:Y:S01]  /*e920*/  FADD.FTZ R44, R61, R44 ;  /* 0x0000002c3d2c7221 */ /* 0x000fe20000010000 */
[----:B0-----:R-:W-:-:S06]  /*e930*/  FADD.FTZ R11, R47, R4 ;  /* 0x000000042f0b7221 */ /* 0x001fcc0000010000 */
[----:B------:R-:W0:Y:S01]  /*e940*/  MUFU.EX2 R54, R54 ;  /* 0x0000003600367308 */ /* 0x000e220000000800 */
[----:B------:R-:W-:Y:S01]  /*e950*/  FADD.FTZ R21, R41, R44 ;  /* 0x0000002c29157221 */ /* 0x000fe20000010000 */
[----:B-1----:R-:W-:-:S06]  /*e960*/  FADD.FTZ R4, R50, R11 ;  /* 0x0000000b32047221 */ /* 0x002fcc0000010000 */
[----:B------:R-:W2:Y:S01]  /*e970*/  MUFU.EX2 R53, R53 ;  /* 0x0000003500357308 */ /* 0x000ea20000000800 */
[----:B------:R-:W-:-:S07]  /*e980*/  F2FP.F16.F32.PACK_AB R38, R20, R8 ;  /* 0x000000081426723e */ /* 0x000fce00000000ff */
[----:B------:R-:W1:Y:S01]  /*e990*/  MUFU.EX2 R55, R55 ;  /* 0x0000003700377308 */ /* 0x000e620000000800 */
[----:B------:R-:W-:Y:S01]  /*e9a0*/  FADD.FTZ R8, R48, R21 ;  /* 0x0000001530087221 */ /* 0x000fe20000010000 */
[----:B----4-:R-:W-:-:S06]  /*e9b0*/  FADD.FTZ R21, R51, R4 ;  /* 0x0000000433157221 */ /* 0x010fcc0000010000 */
[----:B------:R-:W4:Y:S08]  /*e9c0*/  MUFU.EX2 R56, R56 ;  /* 0x0000003800387308 */ /* 0x000f300000000800 */
[----:B------:R-:W5:Y:S01]  /*e9d0*/  MUFU.EX2 R58, R58 ;  /* 0x0000003a003a7308 */ /* 0x000f620000000800 */
[----:B------:R-:W-:Y:S01]  /*e9e0*/  FADD.FTZ R8, R49, R8 ;  /* 0x0000000831087221 */ /* 0x000fe20000010000 */
[----:B0-----:R-:W-:-:S06]  /*e9f0*/  FADD.FTZ R4, R54, R21 ;  /* 0x0000001536047221 */ /* 0x001fcc0000010000 */
[----:B------:R-:W0:Y:S08]  /*ea00*/  MUFU.EX2 R57, R57 ;  /* 0x0000003900397308 */ /* 0x000e300000000800 */
[----:B------:R-:W0:Y:S01]  /*ea10*/  MUFU.EX2 R59, R59 ;  /* 0x0000003b003b7308 */ /* 0x000e220000000800 */
[----:B--2---:R-:W-:Y:S01]  /*ea20*/  FADD.FTZ R29, R53, R8 ;  /* 0x00000008351d7221 */ /* 0x004fe20000010000 */
[----:B-1----:R-:W-:-:S06]  /*ea30*/  FADD.FTZ R21, R55, R4 ;  /* 0x0000000437157221 */ /* 0x002fcc0000010000 */
[----:B------:R-:W1:Y:S08]  /*ea40*/  MUFU.EX2 R60, R60 ;  /* 0x0000003c003c7308 */ /* 0x000e700000000800 */
[----:B------:R-:W2:Y:S01]  /*ea50*/  MUFU.EX2 R9, R71 ;  /* 0x0000004700097308 */ /* 0x000ea20000000800 */
[----:B----4-:R-:W-:Y:S01]  /*ea60*/  FADD.FTZ R8, R56, R29 ;  /* 0x0000001d38087221 */ /* 0x010fe20000010000 */
[----:B-----5:R-:W-:-:S06]  /*ea70*/  FADD.FTZ R4, R58, R21 ;  /* 0x000000153a047221 */ /* 0x020fcc0000010000 */
[----:B------:R-:W4:Y:S01]  /*ea80*/  MUFU.EX2 R64, R64 ;  /* 0x0000004000407308 */ /* 0x000f220000000800 */
[----:B------:R-:W-:-:S07]  /*ea90*/  F2FP.F16.F32.PACK_AB R24, R52, R37 ;  /* 0x000000253418723e */ /* 0x000fce00000000ff */
[----:B------:R-:W5:Y:S01]  /*eaa0*/  MUFU.EX2 R74, R74 ;  /* 0x0000004a004a7308 */ /* 0x000f620000000800 */
[----:B0-----:R-:W-:Y:S01]  /*eab0*/  FADD.FTZ R21, R57, R8 ;  /* 0x0000000839157221 */ /* 0x001fe20000010000 */
[----:B------:R-:W-:Y:S02]  /*eac0*/  F2FP.F16.F32.PACK_AB R33, R76, R73 ;  /* 0x000000494c21723e */ /* 0x000fe400000000ff */
[----:B------:R-:W-:-:S04]  /*ead0*/  F2FP.F16.F32.PACK_AB R35, R81, R80 ;  /* 0x000000505123723e */ /* 0x000fc800000000ff */
[----:B------:R-:W0:Y:S08]  /*eae0*/  MUFU.EX2 R75, R75 ;  /* 0x0000004b004b7308 */ /* 0x000e300000000800 */
[----:B------:R-:W-:Y:S08]  /*eaf0*/  MUFU.EX2 R78, R78 ;  /* 0x0000004e004e7308 */ /* 0x000ff00000000800 */
[----:B------:R-:W0:Y:S01]  /*eb00*/  MUFU.EX2 R79, R79 ;  /* 0x0000004f004f7308 */ /* 0x000e220000000800 */
[----:B------:R-:W-:-:S07]  /*eb10*/  F2FP.F16.F32.PACK_AB R37, R42, R39 ;  /* 0x000000272a25723e */ /* 0x000fce00000000ff */
[----:B------:R-:W-:Y:S01]  /*eb20*/  MUFU.EX2 R5, R5 ;  /* 0x0000000500057308 */ /* 0x000fe20000000800 */
[----:B------:R-:W-:-:S07]  /*eb30*/  FADD.FTZ R4, R59, R4 ;  /* 0x000000043b047221 */ /* 0x000fce0000010000 */
[----:B------:R-:W0:Y:S08]  /*eb40*/  MUFU.EX2 R7, R7 ;  /* 0x0000000700077308 */ /* 0x000e300000000800 */
[----:B------:R-:W-:Y:S08]  /*eb50*/  MUFU.EX2 R40, R40 ;  /* 0x0000002800287308 */ /* 0x000ff00000000800 */
[----:B------:R-:W0:Y:S08]  /*eb60*/  MUFU.EX2 R3, R3 ;  /* 0x0000000300037308 */ /* 0x000e300000000800 */
[----:B------:R-:W-:Y:S08]  /*eb70*/  MUFU.EX2 R82, R82 ;  /* 0x0000005200527308 */ /* 0x000ff00000000800 */
[----:B------:R-:W0:Y:S08]  /*eb80*/  MUFU.EX2 R11, R90 ;  /* 0x0000005a000b7308 */ /* 0x000e300000000800 */
[----:B------:R-:W-:Y:S08]  /*eb90*/  MUFU.EX2 R86, R86 ;  /* 0x0000005600567308 */ /* 0x000ff00000000800 */
[----:B------:R-:W0:Y:S01]  /*eba0*/  MUFU.EX2 R77, R77 ;  /* 0x0000004d004d7308 */ /* 0x000e220000000800 */
[----:B------:R-:W-:Y:S01]  /*ebb0*/  F2FP.F16.F32.PACK_AB R39, R46, R43 ;  /* 0x0000002b2e27723e */ /* 0x000fe200000000ff */
[----:B-1----:R-:W-:Y:S01]  /*ebc0*/  FADD.FTZ R29, R60, R21 ;  /* 0x000000153c1d7221 */ /* 0x002fe20000010000 */
[----:B------:R-:W-:-:S02]  /*ebd0*/  F2FP.F16.F32.PACK_AB R26, R61, R83 ;  /* 0x000000533d1a723e */ /* 0x000fc400000000ff */
[----:B------:R-:W-:Y:S02]  /*ebe0*/  F2FP.F16.F32.PACK_AB R25, R50, R47 ;  /* 0x0000002f3219723e */ /* 0x000fe400000000ff */
[----:B------:R-:W-:Y:S01]  /*ebf0*/  F2FP.F16.F32.PACK_AB R27, R54, R51 ;  /* 0x00000033361b723e */ /* 0x000fe200000000ff */
[----:B--2---:R-:W-:Y:S01]  /*ec00*/  FADD.FTZ R21, R9, R4 ;  /* 0x0000000409157221 */ /* 0x004fe20000010000 */
[----:B------:R1:W-:Y:S01]  /*ec10*/  STSM.16.M88.4 [R142], R32 ;  /* 0x000000208e007844 */ /* 0x0003e20000000200 */
[----:B------:R-:W2:Y:S01]  /*ec20*/  @P2 LDC R20, c[0x0][0x44c] ;  /* 0x00011300ff142b82 */ /* 0x000ea20000000800 */
[----:B----4-:R-:W-:Y:S02]  /*ec30*/  FADD.FTZ R8, R64, R29 ;  /* 0x0000001d40087221 */ /* 0x010fe40000010000 */
[----:B------:R-:W-:Y:S01]  /*ec40*/  STSM.16.M88.4 [R141], R36 ;  /* 0x000000248d007844 */ /* 0x000fe20000000200 */
[----:B------:R-:W-:Y:S01]  /*ec50*/  F2FP.F16.F32.PACK_AB R28, R57, R56 ;  /* 0x00000038391c723e */ /* 0x000fe200000000ff */
[----:B-----5:R-:W-:-:S02]  /*ec60*/  FADD.FTZ R4, R74, R21 ;  /* 0x000000154a047221 */ /* 0x020fc40000010000 */
[----:B------:R4:W-:Y:S01]  /*ec70*/  STSM.16.M88.4 [R140+0x27800], R24 ;  /* 0x027800188c007844 */ /* 0x0009e20000000200 */
[----:B------:R-:W-:Y:S01]  /*ec80*/  F2FP.F16.F32.PACK_AB R30, R64, R60 ;  /* 0x0000003c401e723e */ /* 0x000fe200000000ff */
[----:B------:R-:W5:Y:S01]  /*ec90*/  @P2 LDC R21, c[0x0][0x450] ;  /* 0x00011400ff152b82 */ /* 0x000f620000000800 */
[----:B0-----:R-:W-:Y:S02]  /*eca0*/  F2FP.F16.F32.PACK_AB R29, R75, R74 ;  /* 0x0000004a4b1d723e */ /* 0x001fe400000000ff */
[----:B------:R-:W-:Y:S02]  /*ecb0*/  F2FP.F16.F32.PACK_AB R31, R79, R78 ;  /* 0x0000004e4f1f723e */ /* 0x000fe400000000ff */
[----:B-1----:R-:W-:Y:S02]  /*ecc0*/  F2FP.F16.F32.PACK_AB R32, R7, R5 ;  /* 0x000000050720723e */ /* 0x002fe400000000ff */
[----:B------:R-:W-:Y:S02]  /*ecd0*/  F2FP.F16.F32.PACK_AB R34, R3, R40 ;  /* 0x000000280322723e */ /* 0x000fe400000000ff */
[----:B------:R-:W-:-:S02]  /*ece0*/  F2FP.F16.F32.PACK_AB R33, R11, R82 ;  /* 0x000000520b21723e */ /* 0x000fc400000000ff */
[----:B------:R-:W-:Y:S02]  /*ecf0*/  F2FP.F16.F32.PACK_AB R35, R77, R86 ;  /* 0x000000564d23723e */ /* 0x000fe400000000ff */
[----:B----4-:R-:W-:Y:S02]  /*ed00*/  F2FP.F16.F32.PACK_AB R24, R48, R41 ;  /* 0x000000293018723e */ /* 0x010fe400000000ff */
[----:B------:R-:W-:Y:S02]  /*ed10*/  F2FP.F16.F32.PACK_AB R26, R53, R49 ;  /* 0x00000031351a723e */ /* 0x000fe400000000ff */
[----:B------:R-:W-:Y:S02]  /*ed20*/  F2FP.F16.F32.PACK_AB R25, R58, R55 ;  /* 0x000000373a19723e */ /* 0x000fe400000000ff */
[----:B------:R-:W-:Y:S01]  /*ed30*/  F2FP.F16.F32.PACK_AB R27, R9, R59 ;  /* 0x0000003b091b723e */ /* 0x000fe200000000ff */
[----:B------:R-:W-:-:S04]  /*ed40*/  FADD.FTZ R9, R75, R4 ;  /* 0x000000044b097221 */ /* 0x000fc80000010000 */
[----:B---3--:R0:W-:Y:S04]  /*ed50*/  STSM.16.M88.4 [R45], R24 ;  /* 0x000000182d007844 */ /* 0x0081e80000000200 */
[----:B------:R0:W-:Y:S04]  /*ed60*/  STSM.16.M88.4 [R142+0x6000], R28 ;  /* 0x0060001c8e007844 */ /* 0x0001e80000000200 */
[----:B------:R0:W-:Y:S01]  /*ed70*/  STSM.16.M88.4 [R141+0x6000], R32 ;  /* 0x006000208d007844 */ /* 0x0001e20000000200 */
[----:B------:R1:W-:Y:S06]  /*ed80*/  MEMBAR.ALL.CTA ;  /* 0x0000000000007992 */ /* 0x0003ec0000008000 */
[----:B-1----:R-:W1:Y:S01]  /*ed90*/  FENCE.VIEW.ASYNC.S ;  /* 0x00000000000073c6 */ /* 0x002e620000000000 */
[----:B------:R-:W-:Y:S01]  /*eda0*/  FADD.FTZ R4, R78, R9 ;  /* 0x000000094e047221 */ /* 0x000fe20000010000 */
[----:B------:R-:W-:Y:S01]  /*edb0*/  FADD.FTZ R8, R5, R8 ;  /* 0x0000000805087221 */ /* 0x000fe20000010000 */
[----:B------:R-:W-:-:S02]  /*edc0*/  PLOP3.LUT P3, PT, PT, PT, UP0, 0x40, 0x0 ;  /* 0x000000000000781c */ /* 0x000fc40003f6e808 */
[----:B------:R-:W-:Y:S01]  /*edd0*/  FADD.FTZ R79, R79, R4 ;  /* 0x000000044f4f7221 */ /* 0x000fe20000010000 */
[----:B--2---:R-:W-:-:S04]  /*ede0*/  @P2 IMAD.HI.U32 R20, R91, R20, RZ ;  /* 0x000000145b142227 */ /* 0x004fc800078e00ff */
[----:B------:R-:W-:Y:S01]  /*edf0*/  FADD.FTZ R7, R7, R8 ;  /* 0x0000000807077221 */ /* 0x000fe20000010000 */
[----:B------:R-:W-:Y:S01]  /*ee00*/  FADD.FTZ R82, R82, R79 ;  /* 0x0000004f52527221 */ /* 0x000fe20000010000 */
[----:B------:R-:W-:Y:S01]  /*ee10*/  IMAD.MOV.U32 R8, RZ, RZ, R91 ;  /* 0x000000ffff087224 */ /* 0x000fe200078e005b */
[----:B-----5:R-:W-:Y:S02]  /*ee20*/  @P2 SHF.R.U32.HI R8, RZ, R21, R20 ;  /* 0x00000015ff082219 */ /* 0x020fe40000011614 */
[----:B------:R-:W-:Y:S01]  /*ee30*/  FADD.FTZ R11, R11, R82 ;  /* 0x000000520b0b7221 */ /* 0x000fe20000010000 */
[----:B------:R-:W-:Y:S02]  /*ee40*/  FADD.FTZ R40, R40, R7 ;  /* 0x0000000728287221 */ /* 0x000fe40000010000 */
[----:B------:R-:W-:Y:S02]  /*ee50*/  IMAD.IADD R113, R113, 0x1, R8 ;  /* 0x0000000171717824 */ /* 0x000fe400078e0208 */
[----:B------:R-:W-:Y:S01]  /*ee60*/  FADD.FTZ R4, R86, R11 ;  /* 0x0000000b56047221 */ /* 0x000fe20000010000 */
[----:B------:R-:W-:Y:S01]  /*ee70*/  FADD.FTZ R5, R3, R40 ;  /* 0x0000002803057221 */ /* 0x000fe20000010000 */
[----:B------:R-:W-:-:S02]  /*ee80*/  VIADD R3, R88, 0xfffffffe ;  /* 0xfffffffe58037836 */ /* 0x000fc40000000000 */
[----:B------:R-:W-:Y:S01]  /*ee90*/  FADD.FTZ R4, R77, R4 ;  /* 0x000000044d047221 */ /* 0x000fe20000010000 */
[----:B------:R-:W-:Y:S01]  /*eea0*/  VIADD R7, R113, UR4 ;  /* 0x0000000471077c36 */ /* 0x000fe20008000000 */
[----:B-1----:R-:W-:Y:S01]  /*eeb0*/  NOP ;  /* 0x0000000000007918 */ /* 0x002fe20000000000 */
[----:B0-----:R-:W-:Y:S05]  /*eec0*/  @P3 BRA `(.L_x_10868) ;  /* 0x0000000000543947 */ /* 0x001fea0003800000 */
[C---:B------:R-:W-:Y:S01]  /*eed0*/  ISETP.GT.AND P3, PT, R113.reuse, RZ, PT ;  /* 0x000000ff7100720c */ /* 0x040fe20003f64270 */
[----:B------:R-:W-:Y:S01]  /*eee0*/  BSSY B0, `(.L_x_10869) ;  /* 0x0000010000007945 */ /* 0x000fe20003800000 */
[----:B------:R-:W-:-:S11]  /*eef0*/  VIADD R8, R113, 0xffffffff ;  /* 0xffffffff71087836 */ /* 0x000fd60000000000 */
[----:B------:R-:W-:Y:S05]  /*ef00*/  @P3 BRA `(.L_x_10870) ;  /* 0x0000000000203947 */ /* 0x000fea0003800000 */
[----:B------:R-:W-:Y:S01]  /*ef10*/  UISETP.NE.AND UP1, UPT, UR5, 0x1, UPT ;  /* 0x000000010500788c */ /* 0x000fe2000bf25270 */
[----:B------:R-:W-:-:S05]  /*ef20*/  IMAD.MOV R8, RZ, RZ, -R113 ;  /* 0x000000ffff087224 */ /* 0x000fca00078e0a71 */
[----:B------:R-:W-:-:S05]  /*ef30*/  PLOP3.LUT P3, PT, PT, PT, UP1, 0x80, 0x0 ;  /* 0x000000000000781c */ /* 0x000fca0003f6f018 */
[----:B------:R-:W-:-:S08]  /*ef40*/  @UP1 ULDC.64 UR6, c[0x0][0x9e8] ;  /* 0x00027a0000061ab9 */ /* 0x000fd00000000a00 */
[----:B------:R-:W-:-:S05]  /*ef50*/  @P3 IMAD.HI.U32 R9, R8, UR6, RZ ;  /* 0x0000000608093c27 */ /* 0x000fca000f8e00ff */
[----:B------:R-:W-:-:S04]  /*ef60*/  @P3 SHF.R.U32.HI R8, RZ, UR7, R9 ;  /* 0x00000007ff083c19 */ /* 0x000fc80008011609 */
[----:B------:R-:W-:Y:S01]  /*ef70*/  LOP3.LUT R8, RZ, R8, RZ, 0x33, !PT ;  /* 0x00000008ff087212 */ /* 0x000fe200078e33ff */
[----:B------:R-:W-:Y:S06]  /*ef80*/  BRA `(.L_x_10871) ;  /* 0x0000000000147947 */ /* 0x000fec0003800000 */
.L_x_10870:
[----:B------:R-:W-:-:S06]  /*ef90*/  UISETP.NE.AND UP1, UPT, UR5, 0x1, UPT ;  /* 0x000000010500788c */ /* 0x000fcc000bf25270 */
[----:B------:R-:W-:-:S05]  /*efa0*/  PLOP3.LUT P3, PT, PT, PT, UP1, 0x80, 0x0 ;  /* 0x000000000000781c */ /* 0x000fca0003f6f018 */
[----:B------:R-:W-:-:S08]  /*efb0*/  @UP1 ULDC.64 UR6, c[0x0][0x9e8] ;  /* 0x00027a0000061ab9 */ /* 0x000fd00000000a00 */
[----:B------:R-:W-:-:S05]  /*efc0*/  @P3 IMAD.HI.U32 R9, R8, UR6, RZ ;  /* 0x0000000608093c27 */ /* 0x000fca000f8e00ff */
[----:B------:R-:W-:-:S07]  /*efd0*/  @P3 SHF.R.U32.HI R8, RZ, UR7, R9 ;  /* 0x00000007ff083c19 */ /* 0x000fce0008011609 */
.L_x_10871:
[----:B------:R-:W-:Y:S05]  /*efe0*/  BSYNC B0 ;  /* 0x0000000000007941 */ /* 0x000fea0003800000 */
.L_x_10869:
[----:B------:R-:W-:-:S04]  /*eff0*/  IMAD.U32 R9, RZ, RZ, UR5 ;  /* 0x00000005ff097e24 */ /* 0x000fc8000f8e00ff */
[----:B------:R-:W-:-:S05]  /*f000*/  IMAD R8, R8, R9, UR5 ;  /* 0x0000000508087e24 */ /* 0x000fca000f8e0209 */
[----:B------:R-:W-:-:S07]  /*f010*/  VIMNMX R7, R7, R8, PT ;  /* 0x0000000807077248 */ /* 0x000fce0003fe0100 */
.L_x_10868:
[----:B------:R-:W2:Y:S01]  /*f020*/  LDL R9, [R1+0x48] ;  /* 0x0000480001097983 */ /* 0x000ea20000100800 */
        /* <DEDUP_REMOVED lines=36> */
[----:B--2---:R-:W-:-:S04]  /*f270*/  VIMNMX R9, R9, R8, !PT ;  /* 0x0000000809097248 */ /* 0x004fc80007fe0100 */
[----:B------:R-:W-:Y:S01]  /*f280*/  ISETP.GE.AND P3, PT, R3, R9, PT ;  /* 0x000000090300720c */ /* 0x000fe20003f66270 */
[----:B------:R0:W-:-:S12]  /*f290*/  STL [R1+0x18], R9 ;  /* 0x0000180901007387 */ /* 0x0001d80000100800 */
[----:B0-----:R-:W-:Y:S05]  /*f2a0*/  @!P3 BRA `(.L_x_10872) ;  /* 0x000000340004b947 */ /* 0x001fea0003800000 */
[----:B------:R-:W-:-:S07]  /*f2b0*/  IMAD.MOV.U32 R135, RZ, RZ, RZ ;  /* 0x000000ffff877224 */ /* 0x000fce00078e00ff */
.L_x_10890:
        /* <DEDUP_REMOVED lines=10> */
.L_x_10874:
[----:B------:R-:W-:Y:S01]  /*f360*/  IMAD R9, R20, 0x8, R2 ;  /* 0x0000000814097824 */ /* 0x000fe200078e0202 */
[----:B------:R-:W-:-:S04]  /*f370*/  SHF.L.U32 R8, R7, 0x1f, RZ ;  /* 0x0000001f07087819 */ /* 0x000fc800000006ff */
[----:B------:R0:W1:Y:S01]  /*f380*/  SYNCS.PHASECHK.TRANS64.TRYWAIT P4, [R9+URZ+0x2d830], R8 ;  /* 0x02d83008090075a7 */ /* 0x000062000808017f */
[----:B------:R-:W-:Y:S05]  /*f390*/  @!P0 BRA `(.L_x_10875) ;  /* 0x0000000000048947 */ /* 0x000fea0003800000 */
[----:B------:R-:W-:Y:S01]  /*f3a0*/  BPT.TRAP 0x1 ;  /* 0x000000040000795c */ /* 0x000fe20000300000 */
.L_x_10875:
[----:B------:R-:W-:Y:S04]  /*f3b0*/  BSSY B0, `(.L_x_10873) ;  /* 0x0000004000007945 */ /* 0x000fe80003800000 */
[----:B-1----:R-:W-:Y:S05]  /*f3c0*/  @P4 BRA `(.L_x_10876) ;  /* 0x0000000000084947 */ /* 0x002fea0003800000 */
[----:B------:R-:W1:Y:S02]  /*f3d0*/  SYNCS.PHASECHK.TRANS64.TRYWAIT P4, [R9+URZ+0x2d830], R8 ;  /* 0x02d83008090075a7 */ /* 0x000e64000808017f */
[----:B-1----:R-:W-:Y:S05]  /*f3e0*/  @!P4 BRA `(.L_x_10877) ;  /* 0x0000015800f4c947 */ /* 0x002fea0003800000 */
.L_x_10876:
[----:B------:R-:W-:Y:S05]  /*f3f0*/  BSYNC B0 ;  /* 0x0000000000007941 */ /* 0x000fea0003800000 */
.L_x_10873:
[----:B01----:R-:W2:Y:S01]  /*f400*/  LDL R8, [R1+0x8] ;  /* 0x0000080001087983 */ /* 0x003ea20000100800 */
[----:B------:R-:W0:Y:S01]  /*f410*/  S2R R10, SR_TID.X ;  /* 0x00000000000a7919 */ /* 0x000e220000002100 */
[----:B------:R-:W-:Y:S05]  /*f420*/  WARPSYNC.ALL ;  /* 0x0000000000007948 */ /* 0x000fea0003800000 */
[----:B------:R-:W-:Y:S01]  /*f430*/  IMAD.MOV.U32 R9, RZ, RZ, -0x7fffffe0 ;  /* 0x80000020ff097424 */ /* 0x000fe200078e00ff */
[----:B0-----:R-:W-:-:S05]  /*f440*/  SHF.R.U32.HI R10, RZ, 0x7, R10 ;  /* 0x00000007ff0a7819 */ /* 0x001fca000001160a */
[----:B------:R-:W-:Y:S01]  /*f450*/  VIADD R21, R10, 0x8 ;  /* 0x000000080a157836 */ /* 0x000fe20000000000 */
[----:B------:R-:W-:Y:S01]  /*f460*/  R2UR UR11, R9 ;  /* 0x00000000090b72ca */ /* 0x000fe200000e0000 */
[----:B------:R-:W-:Y:S01]  /*f470*/  IMAD.MOV.U32 R25, RZ, RZ, -0x7fffffe0 ;  /* 0x80000020ff197424 */ /* 0x000fe200078e00ff */
[----:B------:R-:W-:Y:S01]  /*f480*/  R2UR UR8, R12 ;  /* 0x000000000c0872ca */ /* 0x000fe200000e0000 */
[----:B------:R-:W-:Y:S01]  /*f490*/  IMAD.MOV.U32 R27, RZ, RZ, -0x7fffffe0 ;  /* 0x80000020ff1b7424 */ /* 0x000fe200078e00ff */
[----:B------:R-:W-:Y:S02]  /*f4a0*/  R2UR UR9, R13 ;  /* 0x000000000d0972ca */ /* 0x000fe400000e0000 */
[C---:B------:R-:W-:Y:S02]  /*f4b0*/  R2UR UR15, R25.reuse ;  /* 0x00000000190f72ca */ /* 0x040fe400000e0000 */
[----:B------:R-:W-:Y:S02]  /*f4c0*/  R2UR UR23, R25 ;  /* 0x00000000191772ca */ /* 0x000fe400000e0000 */
[----:B------:R-:W-:-:S02]  /*f4d0*/  R2UR UR27, R27 ;  /* 0x000000001b1b72ca */ /* 0x000fc400000e0000 */
[----:B------:R-:W-:Y:S02]  /*f4e0*/  R2UR UR12, R152 ;  /* 0x00000000980c72ca */ /* 0x000fe400000e0000 */
[----:B------:R-:W-:Y:S01]  /*f4f0*/  R2UR UR13, R153 ;  /* 0x00000000990d72ca */ /* 0x000fe200000e0000 */
[----:B------:R0:W-:Y:S01]  /*f500*/  BAR.SYNC.DEFER_BLOCKING R21, 0x100 ;  /* 0x000400150000751d */ /* 0x0001e20000010000 */
[----:B------:R-:W-:Y:S01]  /*f510*/  IMAD.MOV.U32 R11, RZ, RZ, -0x7fffffe0 ;  /* 0x80000020ff0b7424 */ /* 0x000fe200078e00ff */
[----:B------:R-:W-:Y:S02]  /*f520*/  R2UR UR16, R150 ;  /* 0x00000000961072ca */ /* 0x000fe400000e0000 */
[----:B------:R-:W-:Y:S01]  /*f530*/  R2UR UR17, R151 ;  /* 0x00000000971172ca */ /* 0x000fe200000e0000 */
[----:B--2---:R-:W-:-:S04]  /*f540*/  IMAD R8, R20, 0x600, R8 ;  /* 0x0000060014087824 */ /* 0x004fc800078e0208 */
[C---:B------:R-:W-:Y:S01]  /*f550*/  VIADD R24, R8.reuse, 0x2 ;  /* 0x0000000208187836 */ /* 0x040fe20000000000 */
[C---:B------:R-:W-:Y:S01]  /*f560*/  R2UR UR10, R8.reuse ;  /* 0x00000000080a72ca */ /* 0x040fe200000e0000 */
[----:B------:R-:W-:-:S03]  /*f570*/  VIADD R26, R8, 0x400 ;  /* 0x00000400081a7836 */ /* 0x000fc60000000000 */
[----:B------:R-:W-:Y:S01]  /*f580*/  R2UR UR14, R24 ;  /* 0x00000000180e72ca */ /* 0x000fe200000e0000 */
[----:B------:R-:W-:Y:S01]  /*f590*/  VIADD R24, R8, 0x202 ;  /* 0x0000020208187836 */ /* 0x000fe20000000000 */
[----:B------:R-:W-:-:S04]  /*f5a0*/  R2UR UR26, R26 ;  /* 0x000000001a1a72ca */ /* 0x000fc800000e0000 */
[----:B------:R-:W-:Y:S02]  /*f5b0*/  R2UR UR22, R24 ;  /* 0x00000000181672ca */ /* 0x000fe400000e0000 */
[----:B------:R-:W-:-:S06]  /*f5c0*/  WARPGROUP.ARRIVE ;  /* 0x00000000000079c5 */ /* 0x000fcc0000000000 */
[----:B------:R-:W-:Y:S01]  /*f5d0*/  HGMMA.64x128x16.F32 R24, gdesc[UR8], RZ, !UPT, gsb0 ;  /* 0x01e00000081879f0 */ /* 0x000fe2000c0008ff */
[----:B------:R-:W-:Y:S01]  /*f5e0*/  VIADD R10, R8, 0x200 ;  /* 0x00000200080a7836 */ /* 0x000fe20000000000 */
[----:B------:R-:W-:-:S04]  /*f5f0*/  R2UR UR19, R11 ;  /* 0x000000000b1372ca */ /* 0x000fc800000e0000 */
[----:B------:R-:W-:Y:S01]  /*f600*/  R2UR UR18, R10 ;  /* 0x000000000a1272ca */ /* 0x000fe200000e0000 */
[----:B------:R-:W-:Y:S02]  /*f610*/  WARPGROUP.DEPBAR.LE gsb0, 0x0 ;  /* 0x00008000000079c5 */ /* 0x000fe40000010000 */
[----:B------:R-:W-:-:S06]  /*f620*/  WARPGROUP.ARRIVE ;  /* 0x00000000000079c5 */ /* 0x000fcc0000000000 */
[----:B------:R-:W-:Y:S01]  /*f630*/  HGMMA.64x128x16.F32 R24, gdesc[UR12], R24, gsb0 ;  /* 0x01e000000c1879f0 */ /* 0x000fe20008000818 */
[----:B------:R-:W-:Y:S02]  /*f640*/  R2UR UR20, R148 ;  /* 0x00000000941472ca */ /* 0x000fe400000e0000 */
        /* <DEDUP_REMOVED lines=9> */
[----:B------:R-:W-:Y:S01]  /*f6e0*/  VIADD R8, R8, 0x402 ;  /* 0x0000040208087836 */ /* 0x000fe20000000000 */
[----:B------:R-:W-:Y:S02]  /*f6f0*/  R2UR UR31, R9 ;  /* 0x00000000091f72ca */ /* 0x000fe400000e0000 */
[----:B------:R-:W-:Y:S02]  /*f700*/  R2UR UR28, R14 ;  /* 0x000000000e1c72ca */ /* 0x000fe400000e0000 */
[----:B------:R-:W-:Y:S02]  /*f710*/  R2UR UR30, R8 ;  /* 0x00000000081e72ca */ /* 0x000fe400000e0000 */
[----:B------:R-:W-:Y:S01]  /*f720*/  R2UR UR29, R15 ;  /* 0x000000000f1d72ca */ /* 0x000fe200000e0000 */
[----:B------:R-:W-:Y:S02]  /*f730*/  WARPGROUP.DEPBAR.LE gsb0, 0x0 ;  /* 0x00008000000079c5 */ /* 0x000fe40000010000 */
[----:B------:R-:W-:-:S06]  /*f740*/  WARPGROUP.ARRIVE ;  /* 0x00000000000079c5 */ /* 0x000fcc0000000000 */
        /* <DEDUP_REMOVED lines=8> */
.L_x_10879:
[----:B------:R-:W-:Y:S01]  /*f7d0*/  SHF.L.U32 R8, R19, 0x1f, RZ ;  /* 0x0000001f13087819 */ /* 0x000fe200000006ff */
[----:B------:R-:W-:-:S04]  /*f7e0*/  IMAD R9, R16, 0x8, R2 ;  /* 0x0000000810097824 */ /* 0x000fc800078e0202 */
[----:B------:R0:W1:Y:S01]  /*f7f0*/  SYNCS.PHASECHK.TRANS64.TRYWAIT P3, [R9+URZ+0x2d850], R8 ;  /* 0x02d85008090075a7 */ /* 0x000062000806017f */
[----:B------:R-:W-:Y:S05]  /*f800*/  @!P0 BRA `(.L_x_10880) ;  /* 0x0000000000048947 */ /* 0x000fea0003800000 */
[----:B------:R-:W-:Y:S01]  /*f810*/  BPT.TRAP 0x1 ;  /* 0x000000040000795c */ /* 0x000fe20000300000 */
.L_x_10880:
[----:B-1----:R-:W-:Y:S05]  /*f820*/  @P3 BRA `(.L_x_10878) ;  /* 0x0000000000083947 */ /* 0x002fea0003800000 */
[----:B------:R-:W1:Y:S02]  /*f830*/  SYNCS.PHASECHK.TRANS64.TRYWAIT P3, [R9+URZ+0x2d850], R8 ;  /* 0x02d85008090075a7 */ /* 0x000e64000806017f */
[----:B-1----:R-:W-:Y:S05]  /*f840*/  @!P3 BRA `(.L_x_10881) ;  /* 0x0000015400f0b947 */ /* 0x002fea0003800000 */
.L_x_10878:
[----:B------:R-:W2:Y:S01]  /*f850*/  LDL R21, [R1+0x1c] ;  /* 0x00001c0001157983 */ /* 0x000ea20000100800 */
[----:B01----:R-:W0:Y:S03]  /*f860*/  @P2 LDC R9, c[0x0][0x44c] ;  /* 0x00011300ff092b82 */ /* 0x003e260000000800 */
[----:B------:R-:W2:Y:S04]  /*f870*/  LDL R19, [R1+0x44] ;  /* 0x0000440001137983 */ /* 0x000ea80000100800 */
[----:B------:R-:W3:Y:S01]  /*f880*/  LDL R10, [R1+0x28] ;  /* 0x00002800010a7983 */ /* 0x000ee20000100800 */
[----:B------:R-:W1:Y:S01]  /*f890*/  @P2 LDC R8, c[0x0][0x450] ;  /* 0x00011400ff082b82 */ /* 0x000e620000000800 */
[----:B------:R-:W-:Y:S05]  /*f8a0*/  WARPSYNC.ALL ;  /* 0x0000000000007948 */ /* 0x000fea0003800000 */
[----:B------:R-:W-:Y:S01]  /*f8b0*/  WARPGROUP.ARRIVE ;  /* 0x00000000000079c5 */ /* 0x000fe20000000000 */
[----:B------:R-:W-:Y:S01]  /*f8c0*/  UMOV UR9, 0x40000040 ;  /* 0x4000004000097882 */ /* 0x000fe20000000000 */
[----:B------:R-:W-:-:S04]  /*f8d0*/  IMAD.MOV.U32 R11, RZ, RZ, -0x7fffffe0 ;  /* 0x80000020ff0b7424 */ /* 0x000fc800078e00ff */
[----:B------:R-:W4:Y:S01]  /*f8e0*/  S2R R143, SR_TID.X ;  /* 0x00000000008f7919 */ /* 0x000f220000002100 */
[----:B------:R-:W-:Y:S01]  /*f8f0*/  IMAD.SHL.U32 R145, R3, 0x80, RZ ;  /* 0x0000008003917824 */ /* 0x000fe200078e00ff */
[----:B----4-:R-:W-:Y:S01]  /*f900*/  ISETP.GE.U32.AND P3, PT, R143, 0x180, PT ;  /* 0x000001808f00780c */ /* 0x010fe20003f66070 */
[----:B--2---:R-:W-:Y:S01]  /*f910*/  IMAD.IADD R19, R19, 0x1, R21 ;  /* 0x0000000113137824 */ /* 0x004fe200078e0215 */
[----:B------:R-:W-:Y:S02]  /*f920*/  SHF.R.U32.HI R21, RZ, 0x7, R143 ;  /* 0x00000007ff157819 */ /* 0x000fe4000001168f */
[----:B------:R-:W-:Y:S01]  /*f930*/  IADD3 R143, -R137, 0x1, -R145 ;  /* 0x00000001898f7810 */ /* 0x000fe20007ffe991 */
[----:B0-----:R-:W-:-:S03]  /*f940*/  @P2 IMAD.HI.U32 R9, R19, R9, RZ ;  /* 0x0000000913092227 */ /* 0x001fc600078e00ff */
[----:B------:R-:W-:Y:S02]  /*f950*/  IADD3 R143, -R138, R143, R139 ;  /* 0x0000008f8a8f7210 */ /* 0x000fe40007ffe18b */
[----:B-1----:R-:W-:Y:S01]  /*f960*/  @P2 SHF.R.U32.HI R19, RZ, R8, R9 ;  /* 0x00000008ff132219 */ /* 0x002fe20000011609 */
[----:B---3--:R-:W-:Y:S02]  /*f970*/  IMAD R9, R10, 0x2000, R2 ;  /* 0x000020000a097824 */ /* 0x008fe400078e0202 */
[----:B------:R-:W-:Y:S02]  /*f980*/  VIADD R8, R2, 0x400 ;  /* 0x0000040002087836 */ /* 0x000fe40000000000 */
[----:B------:R-:W0:Y:S01]  /*f990*/  SHFL.IDX PT, R154, R19, RZ, 0x1c1f ;  /* 0x001c1fff139a7589 */ /* 0x000e2200000e0000 */
[----:B------:R-:W-:Y:S01]  /*f9a0*/  R2UR UR8, R9 ;  /* 0x00000000090872ca */ /* 0x000fe200000e0000 */
[----:B------:R-:W-:Y:S01]  /*f9b0*/  IMAD.MOV.U32 R9, RZ, RZ, -0x7fffffe0 ;  /* 0x80000020ff097424 */ /* 0x000fe200078e00ff */
[----:B------:R-:W-:-:S04]  /*f9c0*/  SHF.R.U32.HI R8, RZ, 0x4, R8 ;  /* 0x00000004ff087819 */ /* 0x000fc80000011608 */
[----:B------:R-:W-:Y:S02]  /*f9d0*/  LOP3.LUT R8, R8, 0x3fff, RZ, 0xc0, !PT ;  /* 0x00003fff08087812 */ /* 0x000fe400078ec0ff */
[----:B------:R-:W-:Y:S01]  /*f9e0*/  R2UR UR11, R9 ;  /* 0x00000000090b72ca */ /* 0x000fe200000e0000 */
[----:B------:R-:W-:Y:S01]  /*f9f0*/  IMAD.MOV.U32 R9, RZ, RZ, -0x7fffffe0 ;  /* 0x80000020ff097424 */ /* 0x000fe200078e00ff */
[----:B------:R-:W-:-:S03]  /*fa00*/  LOP3.LUT R8, R8, 0x2000000, RZ, 0xfc, !PT ;  /* 0x0200000008087812 */ /* 0x000fc600078efcff */
[----:B------:R-:W-:Y:S02]  /*fa10*/  UIADD3 UR8, UR8, 0x21800, URZ ;  /* 0x0002180008087890 */ /* 0x000fe4000fffe03f */
[----:B------:R-:W-:Y:S02]  /*fa20*/  IMAD R8, R16, 0x600, R8 ;  /* 0x0000060010087824 */ /* 0x000fe400078e0208 */
[----:B------:R-:W-:Y:S02]  /*fa30*/  USHF.R.U32.HI UR8, URZ, 0x4, UR8 ;  /* 0x000000043f087899 */ /* 0x000fe40008011608 */
[C---:B------:R-:W-:Y:S01]  /*fa40*/  VIADD R10, R8.reuse, 0x40 ;  /* 0x00000040080a7836 */ /* 0x040fe20000000000 */
[----:B------:R-:W-:Y:S01]  /*fa50*/  R2UR UR10, R8 ;  /* 0x00000000080a72ca */ /* 0x000fe200000e0000 */
[----:B------:R-:W-:-:S04]  /*fa60*/  ULOP3.LUT UR8, UR8, 0x3fff, URZ, 0xc0, !UPT ;  /* 0x00003fff08087892 */ /* 0x000fc8000f8ec03f */
[----:B------:R-:W-:-:S07]  /*fa70*/  ULOP3.LUT UR12, UR8, 0x10000, URZ, 0xfc, !UPT ;  /* 0x00010000080c7892 */ /* 0x000fce000f8efc3f */
[----:B------:R-:W-:Y:S02]  /*fa80*/  UMOV UR8, UR12 ;  /* 0x0000000c00087c82 */ /* 0x000fe40008000000 */
[----:B------:R-:W-:Y:S01]  /*fa90*/  HGMMA.64x96x16.F32 R88, gdesc[UR8].tnspB, R88, gsb0 ;  /* 0x41600000085879f0 */ /* 0x000fe20008000858 */
[----:B------:R-:W-:Y:S01]  /*faa0*/  R2UR UR10, R10 ;  /* 0x000000000a0a72ca */ /* 0x000fe200000e0000 */
[----:B------:R-:W-:Y:S01]  /*fab0*/  UIADD3 UR8, UR12, 0x2, URZ ;  /* 0x000000020c087890 */ /* 0x000fe2000fffe03f */
[----:B------:R-:W-:Y:S01]  /*fac0*/  R2UR UR11, R11 ;  /* 0x000000000b0b72ca */ /* 0x000fe200000e0000 */
[----:B------:R-:W-:Y:S01]  /*fad0*/  UMOV UR9, 0x40000040 ;  /* 0x4000004000097882 */ /* 0x000fe20000000000 */
[----:B------:R-:W-:Y:S02]  /*fae0*/  VIADD R10, R8, 0x80 ;  /* 0x00000080080a7836 */ /* 0x000fe40000000000 */
[----:B------:R-:W-:Y:S01]  /*faf0*/  IMAD.MOV.U32 R11, RZ, RZ, -0x7fffffe0 ;  /* 0x80000020ff0b7424 */ /* 0x000fe200078e00ff */
[----:B------:R-:W-:-:S02]  /*fb00*/  WARPGROUP.DEPBAR.LE gsb0, 0x0 ;  /* 0x00008000000079c5 */ /* 0x000fc40000010000 */
[----:B------:R-:W-:-:S06]  /*fb10*/  WARPGROUP.ARRIVE ;  /* 0x00000000000079c5 */ /* 0x000fcc0000000000 */
[----:B------:R-:W-:Y:S01]  /*fb20*/  HGMMA.64x96x16.F32 R88, gdesc[UR8].tnspB, R88, gsb0 ;  /* 0x41600000085879f0 */ /* 0x000fe20008000858 */
[----:B------:R-:W-:Y:S01]  /*fb30*/  R2UR UR10, R10 ;  /* 0x000000000a0a72ca */ /* 0x000fe200000e0000 */
[----:B------:R-:W-:Y:S01]  /*fb40*/  UIADD3 UR8, UR12, 0x4, URZ ;  /* 0x000000040c087890 */ /* 0x000fe2000fffe03f */
[----:B------:R-:W-:Y:S01]  /*fb50*/  R2UR UR11, R11 ;  /* 0x000000000b0b72ca */ /* 0x000fe200000e0000 */
[----:B------:R-:W-:Y:S01]  /*fb60*/  UMOV UR9, 0x40000040 ;  /* 0x4000004000097882 */ /* 0x000fe20000000000 */
[----:B------:R-:W-:Y:S02]  /*fb70*/  VIADD R10, R8, 0xc0 ;  /* 0x000000c0080a7836 */ /* 0x000fe40000000000 */
[----:B------:R-:W-:Y:S01]  /*fb80*/  IMAD.MOV.U32 R11, RZ, RZ, -0x7fffffe0 ;  /* 0x80000020ff0b7424 */ /* 0x000fe200078e00ff */
[----:B------:R-:W-:Y:S02]  /*fb90*/  WARPGROUP.DEPBAR.LE gsb0, 0x0 ;  /* 0x00008000000079c5 */ /* 0x000fe40000010000 */
        /* <DEDUP_REMOVED lines=24> */
[C---:B------:R-:W-:Y:S02]  /*fd20*/  VIADD R10, R8.reuse, 0x180 ;  /* 0x00000180080a7836 */ /* 0x040fe40000000000 */
[----:B------:R-:W-:Y:S02]  /*fd30*/  IMAD.MOV.U32 R11, RZ, RZ, -0x7fffffe0 ;  /* 0x80000020ff0b7424 */ /* 0x000fe400078e00ff */
[----:B------:R-:W-:Y:S01]  /*fd40*/  VIADD R8, R8, 0x1c0 ;  /* 0x000001c008087836 */ /* 0x000fe20000000000 */
[----:B------:R-:W-:-:S02]  /*fd50*/  WARPGROUP.DEPBAR.LE gsb0, 0x0 ;  /* 0x00008000000079c5 */ /* 0x000fc40000010000 */
[----:B------:R-:W-:-:S06]  /*fd60*/  WARPGROUP.ARRIVE ;  /* 0x00000000000079c5 */ /* 0x000fcc0000000000 */
[----:B------:R-:W-:Y:S01]  /*fd70*/  HGMMA.64x96x16.F32 R88, gdesc[UR8].tnspB, R88, gsb0 ;  /* 0x41600000085879f0 */ /* 0x000fe20008000858 */
[----:B------:R-:W-:Y:S01]  /*fd80*/  R2UR UR10, R10 ;  /* 0x000000000a0a72ca */ /* 0x000fe200000e0000 */
[----:B------:R-:W-:Y:S01]  /*fd90*/  UIADD3 UR8, UR12, 0x604, URZ ;  /* 0x000006040c087890 */ /* 0x000fe2000fffe03f */
[----:B------:R-:W-:Y:S01]  /*fda0*/  R2UR UR11, R11 ;  /* 0x000000000b0b72ca */ /* 0x000fe200000e0000 */
[----:B------:R-:W-:Y:S01]  /*fdb0*/  UMOV UR9, 0x40000040 ;  /* 0x4000004000097882 */ /* 0x000fe20000000000 */
[----:B------:R-:W-:-:S05]  /*fdc0*/  IMAD.U32 R10, RZ, RZ, UR43 ;  /* 0x0000002bff0a7e24 */ /* 0x000fca000f8e00ff */
[----:B------:R-:W-:-:S05]  /*fdd0*/  LOP3.LUT R144, RZ, R10, RZ, 0x33, !PT ;  /* 0x0000000aff907212 */ /* 0x000fca00078e33ff */
[----:B------:R-:W-:Y:S02]  /*fde0*/  IMAD.IADD R144, R144, 0x1, R143 ;  /* 0x0000000190907824 */ /* 0x000fe400078e028f */
[----:B------:R-:W-:Y:S02]  /*fdf0*/  VIADD R143, R143, UR50 ;  /* 0x000000328f8f7c36 */ /* 0x000fe40008000000 */
[----:B0-----:R-:W-:Y:S01]  /*fe00*/  IMAD.IADD R11, R154, 0x1, R144 ;  /* 0x000000019a0b7824 */ /* 0x001fe200078e0290 */
        /* <DEDUP_REMOVED lines=8> */
[----:B------:R-:W-:Y:S02]  /*fe90*/  @!P1 IMAD R9, R20, 0x8, R2 ;  /* 0x0000000814099824 */ /* 0x000fe400078e0202 */
[----:B------:R-:W-:Y:S01]  /*fea0*/  IMAD.IADD R21, R154, 0x1, R143 ;  /* 0x000000019a157824 */ /* 0x000fe200078e028f */
[----:B------:R-:W-:Y:S01]  /*feb0*/  SEL R8, R8, 0x9, !P3 ;  /* 0x0000000908087807 */ /* 0x000fe20005800000 */
[----:B------:R-:W-:Y:S01]  /*fec0*/  @!P1 VIADD R9, R9, 0x2d840 ;  /* 0x0002d84009099836 */ /* 0x000fe20000000000 */
[----:B------:R-:W-:-:S04]  /*fed0*/  PLOP3.LUT P3, PT, PT, PT, UP0, 0x40, 0x0 ;  /* 0x000000000000781c */ /* 0x000fc80003f6e808 */
[----:B------:R-:W-:Y:S01]  /*fee0*/  @!P1 PRMT R9, RZ, 0x654, R9 ;  /* 0x00000654ff099816 */ /* 0x000fe20000000009 */
[----:B------:R-:W-:Y:S02]  /*fef0*/  WARPGROUP.DEPBAR.LE gsb0, 0x0 ;  /* 0x00008000000079c5 */ /* 0x000fe40000010000 */
[----:B------:R-:W-:-:S06]  /*ff00*/  WARPGROUP.ARRIVE ;  /* 0x00000000000079c5 */ /* 0x000fcc0000000000 */
[----:B------:R-:W-:Y:S03]  /*ff10*/  HGMMA.64x96x16.F32 R88, gdesc[UR8].tnspB, R88, gsb0 ;  /* 0x41600000085879f0 */ /* 0x000fe60008000858 */
[----:B------:R-:W-:Y:S02]  /*ff20*/  WARPGROUP.DEPBAR.LE gsb0, 0x0 ;  /* 0x00008000000079c5 */ /* 0x000fe40000010000 */
[----:B------:R0:W-:Y:S06]  /*ff30*/  BAR.ARV R8, 0x100 ;  /* 0x000400080000751d */ /* 0x0001ec0000002000 */
[----:B------:R0:W-:Y:S01]  /*ff40*/  @!P1 SYNCS.ARRIVE.TRANS64.RED.A1T0 RZ, [R9+URZ], RZ ;  /* 0x000000ff09ff99a7 */ /* 0x0001e2000810043f */
        /* <DEDUP_REMOVED lines=8> */
[----:B0-----:R-:W0:Y:S02]  /*ffd0*/  @P3 LDC.64 R8, c[0x0][0x9e8] ;  /* 0x00027a00ff083b82 */ /* 0x001e240000000a00 */
[----:B0-----:R-:W-:-:S05]  /*ffe0*/  @P3 IMAD.HI.U32 R8, R154, R8, RZ ;  /* 0x000000089a083227 */ /* 0x001fca00078e00ff */
[----:B------:R-:W-:-:S04]  /*fff0*/  @P3 SHF.R.U32.HI R154, RZ, R9, R8 ;  /* 0x00000009ff9a3219 */ /* 0x000fc80000011608 */
[----:B------:R-:W-:Y:S01]  /*10000*/  LOP3.LUT R154, RZ, R154, RZ, 0x33, !PT ;  /* 0x0000009aff9a7212 */ /* 0x000fe200078e33ff */
[----:B------:R-:W-:Y:S06]  /*10010*/  BRA `(.L_x_10885) ;  /* 0x0000000000147947 */ /* 0x000fec0003800000 */
.L_x_10884:
[----:B------:R-:W-:-:S05]  /*10020*/  IMAD.U32 R155, RZ, RZ, UR42 ;  /* 0x0000002aff9b7e24 */ /* 0x000fca000f8e00ff */
[----:B------:R-:W-:-:S13]  /*10030*/  ISETP.NE.AND P3, PT, R155, 0x1, PT ;  /* 0x000000019b00780c */ /* 0x000fda0003f65270 */
[----:B0-----:R-:W0:Y:S02]  /*10040*/  @P3 LDC.64 R8, c[0x0][0x9e8] ;  /* 0x00027a00ff083b82 */ /* 0x001e240000000a00 */
[----:B0-----:R-:W-:-:S05]  /*10050*/  @P3 IMAD.HI.U32 R8, R154, R8, RZ ;  /* 0x000000089a083227 */ /* 0x001fca00078e00ff */
[----:B------:R-:W-:-:S07]  /*10060*/  @P3 SHF.R.U32.HI R154, RZ, R9, R8 ;  /* 0x00000009ff9a3219 */ /* 0x000fce0000011608 */
.L_x_10885:
[----:B------:R-:W-:Y:S05]  /*10070*/  BSYNC B0 ;  /* 0x0000000000007941 */ /* 0x000fea0003800000 */
.L_x_10883:
[----:B------:R-:W-:-:S04]  /*10080*/  IMAD R154, R154, R155, -R145 ;  /* 0x0000009b9a9a7224 */ /* 0x000fc800078e0a91 */
[----:B------:R-:W-:-:S05]  /*10090*/  IMAD.IADD R154, R154, 0x1, -R137 ;  /* 0x000000019a9a7824 */ /* 0x000fca00078e0a89 */
[----:B------:R-:W-:Y:S02]  /*100a0*/  VIMNMX R11, R11, R154, !PT ;  /* 0x0000009a0b0b7248 */ /* 0x000fe40007fe0100 */
[----:B------:R-:W-:-:S07]  /*100b0*/  VIADDMNMX R21, R154, R155, R21, PT ;  /* 0x0000009b9a157246 */ /* 0x000fce0003800115 */
.L_x_10882:
[----:B------:R-:W-:Y:S01]  /*100c0*/  ISETP.GT.AND P3, PT, R3, -0x1, PT ;  /* 0xffffffff0300780c */ /* 0x000fe20003f64270 */
[----:B------:R-:W1:Y:S03]  /*100d0*/  SHFL.IDX PT, R19, R19, 0x1, 0x1c1f ;  /* 0x003c1f0013137f89 */ /* 0x000e6600000e0000 */
[C---:B------:R-:W-:Y:S02]  /*100e0*/  ISETP.GT.AND P4, PT, R11.reuse, RZ, P3 ;  /* 0x000000ff0b00720c */ /* 0x040fe40001f84270 */
[----:B------:R-:W-:Y:S02]  /*100f0*/  ISETP.GT.AND P5, PT, R11, 0x1, P3 ;  /* 0x000000010b00780c */ /* 0x000fe40001fa4270 */
[C---:B------:R-:W-:Y:S02]  /*10100*/  ISETP.LT.OR P4, PT, R21.reuse, 0x1, P4 ;  /* 0x000000011500780c */ /* 0x040fe40002781670 */
[----:B------:R-:W-:-:S02]  /*10110*/  ISETP.LT.OR P5, PT, R21, 0x2, P5 ;  /* 0x000000021500780c */ /* 0x000fc40002fa1670 */
[----:B------:R-:W-:Y:S02]  /*10120*/  FSEL R24, R24, -INF , !P4 ;  /* 0xff80000018187808 */ /* 0x000fe40006000000 */
[----:B------:R-:W-:Y:S02]  /*10130*/  ISETP.GT.AND P4, PT, R11, 0x8, P3 ;  /* 0x000000080b00780c */ /* 0x000fe40001f84270 */
[----:B------:R-:W-:Y:S02]  /*10140*/  FSEL R25, R25, -INF , !P5 ;  /* 0xff80000019197808 */ /* 0x000fe40006800000 */
[----:B------:R-:W-:Y:S02]  /*10150*/  ISETP.LT.OR P4, PT, R21, 0x9, P4 ;  /* 0x000000091500780c */ /* 0x000fe40002781670 */
[----:B------:R-:W-:Y:S02]  /*10160*/  ISETP.GT.AND P5, PT, R11, 0x9, P3 ;  /* 0x000000090b00780c */ /* 0x000fe40001fa4270 */
[----:B------:R-:W-:-:S02]  /*10170*/  FSEL R28, R28, -INF , !P4 ;  /* 0xff8000001c1c7808 */ /* 0x000fc40006000000 */
[----:B------:R-:W-:Y:S01]  /*10180*/  ISETP.GT.AND P4, PT, R11, 0x10, P3 ;  /* 0x000000100b00780c */ /* 0x000fe20001f84270 */
[--C-:B-1----:R-:W-:Y:S01]  /*10190*/  IMAD.IADD R143, R143, 0x1, R19.reuse ;  /* 0x000000018f8f7824 */ /* 0x102fe200078e0213 */
[C---:B------:R-:W-:Y:S01]  /*101a0*/  ISETP.LT.OR P5, PT, R21.reuse, 0xa, P5 ;  /* 0x0000000a1500780c */ /* 0x040fe20002fa1670 */
[----:B------:R-:W-:Y:S01]  /*101b0*/  IMAD.IADD R144, R144, 0x1, R19 ;  /* 0x0000000190907824 */ /* 0x000fe200078e0213 */
[----:B------:R-:W-:Y:S02]  /*101c0*/  ISETP.LT.OR P4, PT, R21, 0x11, P4 ;  /* 0x000000111500780c */ /* 0x000fe40002781670 */
[----:B------:R-:W-:Y:S02]  /*101d0*/  FSEL R29, R29, -INF , !P5 ;  /* 0xff8000001d1d7808 */ /* 0x000fe40006800000 */
[----:B------:R-:W-:Y:S02]  /*101e0*/  FSEL R32, R32, -INF , !P4 ;  /* 0xff80000020207808 */ /* 0x000fe40006000000 */
[----:B------:R-:W-:-:S02]  /*101f0*/  ISETP.GT.AND P4, PT, R11, 0x18, P3 ;  /* 0x000000180b00780c */ /* 0x000fc40001f84270 */
[----:B------:R-:W-:Y:S02]  /*10200*/  ISETP.GT.AND P5, PT, R11, 0x11, P3 ;  /* 0x000000110b00780c */ /* 0x000fe40001fa4270 */
[C---:B------:R-:W-:Y:S02]  /*10210*/  ISETP.LT.OR P4, PT, R21.reuse, 0x19, P4 ;  /* 0x000000191500780c */ /* 0x040fe40002781670 */
[----:B------:R-:W-:Y:S02]  /*10220*/  ISETP.LT.OR P5, PT, R21, 0x12, P5 ;  /* 0x000000121500780c */ /* 0x000fe40002fa1670 */
[----:B------:R-:W-:Y:S02]  /*10230*/  FSEL R36, R36, -INF , !P4 ;  /* 0xff80000024247808 */ /* 0x000fe40006000000 */
[----:B------:R-:W-:Y:S02]  /*10240*/  ISETP.GT.AND P4, PT, R11, 0x20, P3 ;  /* 0x000000200b00780c */ /* 0x000fe40001f84270 */
[----:B------:R-:W-:-:S02]  /*10250*/  FSEL R33, R33, -INF , !P5 ;  /* 0xff80000021217808 */ /* 0x000fc40006800000 */
[----:B------:R-:W-:Y:S02]  /*10260*/  ISETP.LT.OR P4, PT, R21, 0x21, P4 ;  /* 0x000000211500780c */ /* 0x000fe40002781670 */
        /* <DEDUP_REMOVED lines=66> */
[----:B------:R-:W-:Y:S02]  /*10690*/  ISETP.GT.AND P5, PT, R11, 0x71, P3 ;  /* 0x000000710b00780c */ /* 0x000fe40001fa4270 */
[----:B------:R-:W-:Y:S02]  /*106a0*/  FSEL R84, R84, -INF , !P4 ;  /* 0xff80000054547808 */ /* 0x000fe40006000000 */
[----:B------:R-:W-:Y:S02]  /*106b0*/  PLOP3.LUT P4, PT, PT, PT, UP0, 0x40, 0x0 ;  /* 0x000000000000781c */ /* 0x000fe40003f8e808 */
[----:B------:R-:W-:-:S04]  /*106c0*/  ISETP.LT.OR P5, PT, R21, 0x72, P5 ;  /* 0x000000721500780c */ /* 0x000fc80002fa1670 */
[----:B------:R-:W-:Y:S02]  /*106d0*/  FSEL R81, R81, -INF , !P5 ;  /* 0xff80000051517808 */ /* 0x000fe40006800000 */
[----:B------:R-:W-:-:S04]  /*106e0*/  ISETP.GT.AND P5, PT, R11, 0x79, P3 ;  /* 0x000000790b00780c */ /* 0x000fc80001fa4270 */
[----:B------:R-:W-:-:S04]  /*106f0*/  ISETP.LT.OR P5, PT, R21, 0x7a, P5 ;  /* 0x0000007a1500780c */ /* 0x000fc80002fa1670 */
[----:B------:R-:W-:Y:S01]  /*10700*/  FSEL R85, R85, -INF , !P5 ;  /* 0xff80000055557808 */ /* 0x000fe20006800000 */
[----:B------:R-:W-:Y:S08]  /*10710*/  @P4 BRA `(.L_x_10886) ;  /* 0x0000000000584947 */ /* 0x000ff00003800000 */
        /* <DEDUP_REMOVED lines=12> */
.L_x_10888:
[----:B------:R-:W-:-:S05]  /*107e0*/  IMAD.U32 R11, RZ, RZ, UR42 ;  /* 0x0000002aff0b7e24 */ /* 0x000fca000f8e00ff */
[----:B------:R-:W-:-:S13]  /*107f0*/  ISETP.NE.AND P4, PT, R11, 0x1, PT ;  /* 0x000000010b00780c */ /* 0x000fda0003f85270 */
[----:B0-----:R-:W0:Y:S02]  /*10800*/  @P4 LDC.64 R8, c[0x0][0x9e8] ;  /* 0x00027a00ff084b82 */ /* 0x001e240000000a00 */
[----:B0-----:R-:W-:-:S05]  /*10810*/  @P4 IMAD.HI.U32 R8, R19, R8, RZ ;  /* 0x0000000813084227 */ /* 0x001fca00078e00ff */
[----:B------:R-:W-:-:S07]  /*10820*/  @P4 SHF.R.U32.HI R19, RZ, R9, R8 ;  /* 0x00000009ff134219 */ /* 0x000fce0000011608 */
.L_x_10889:
[----:B------:R-:W-:Y:S05]  /*10830*/  BSYNC B0 ;  /* 0x0000000000007941 */ /* 0x000fea0003800000 */
.L_x_10887:
[----:B------:R-:W-:-:S04]  /*10840*/  IMAD R19, R19, R11, -R145 ;  /* 0x0000000b13137224 */ /* 0x000fc800078e0a91 */
[----:B------:R-:W-:-:S05]  /*10850*/  IMAD.IADD R19, R19, 0x1, -R137 ;  /* 0x0000000113137824 */ /* 0x000fca00078e0a89 */
[----:B------:R-:W-:Y:S02]  /*10860*/  VIMNMX R144, R144, R19, !PT ;  /* 0x0000001390907248 */ /* 0x000fe40007fe0100 */
[----:B------:R-:W-:-:S07]  /*10870*/  VIADDMNMX R143, R19, R11, R143, PT ;  /* 0x0000000b138f7246 */ /* 0x000fce000380018f */
.L_x_10886:
[----:B0-----:R-:W-:Y:S01]  /*10880*/  @!P1 IMAD R8, R16, 0x8, R2 ;  /* 0x0000000810089824 */ /* 0x001fe200078e0202 */
[----:B------:R-:W2:Y:S01]  /*10890*/  LDL R145, [R1+0x20] ;  /* 0x0000200001917983 */ /* 0x000ea20000100800 */
[----:B------:R-:W-:Y:S02]  /*108a0*/  UMOV UR39, UR7 ;  /* 0x0000000700277c82 */ /* 0x000fe40008000000 */
[----:B------:R-:W-:-:S05]  /*108b0*/  @!P1 VIADD R8, R8, 0x2d860 ;  /* 0x0002d86008089836 */ /* 0x000fca0000000000 */
[----:B------:R-:W-:-:S04]  /*108c0*/  @!P1 PRMT R8, RZ, 0x654, R8 ;  /* 0x00000654ff089816 */ /* 0x000fc80000000008 */
[----:B------:R0:W-:Y:S02]  /*108d0*/  @!P1 SYNCS.ARRIVE.TRANS64.RED.A1T0 RZ, [R8+URZ], RZ ;  /* 0x000000ff08ff99a7 */ /* 0x0001e4000810043f */
[----:B0-----:R-:W-:-:S04]  /*108e0*/  FMNMX.FTZ R8, R24, R0, !PT ;  /* 0x0000000018087209 */ /* 0x001fc80007810000 */
        /* <DEDUP_REMOVED lines=35> */
[----:B------:R-:W-:-:S04]  /*10b20*/  FSETP.NEU.FTZ.AND P4, PT, R8, -INF , PT ;  /* 0xff8000000800780b */ /* 0x000fc80003f9d000 */
[----:B------:R-:W-:-:S05]  /*10b30*/  FSEL R9, R8, RZ, P4 ;  /* 0x000000ff08097208 */ /* 0x000fca0002000000 */
[----:B------:R-:W-:Y:S01]  /*10b40*/  FADD.FTZ R9, -R9, R0 ;  /* 0x0000000009097221 */ /* 0x000fe20000010100 */
[----:B------:R-:W-:-:S03]  /*10b50*/  FMUL.FTZ R0, R8, UR39 ;  /* 0x0000002708007c20 */ /* 0x000fc60008410000 */
[----:B------:R-:W-:Y:S02]  /*10b60*/  FMUL.FTZ R9, R9, UR39 ;  /* 0x0000002709097c20 */ /* 0x000fe40008410000 */
[----:B------:R-:W-:Y:S02]  /*10b70*/  FSEL R0, R0, RZ, P4 ;  /* 0x000000ff00007208 */ /* 0x000fe40002000000 */
[----:B------:R-:W-:Y:S02]  /*10b80*/  ISETP.GT.AND P4, PT, R144, 0x1, P3 ;  /* 0x000000019000780c */ /* 0x000fe40001f84270 */
[----:B------:R-:W-:Y:S01]  /*10b90*/  MUFU.EX2 R9, R9 ;  /* 0x0000000900097308 */ /* 0x000fe20000000800 */
[--C-:B------:R-:W-:Y:S01]  /*10ba0*/  FFMA.FTZ R24, R24, UR39, -R0.reuse ;  /* 0x0000002718187c23 */ /* 0x100fe20008010800 */
[----:B------:R-:W-:Y:S01]  /*10bb0*/  ISETP.LT.OR P5, PT, R143, 0x2, P4 ;  /* 0x000000028f00780c */ /* 0x000fe200027a1670 */
[--C-:B------:R-:W-:Y:S01]  /*10bc0*/  FFMA.FTZ R25, R25, UR39, -R0.reuse ;  /* 0x0000002719197c23 */ /* 0x100fe20008010800 */
[----:B------:R-:W-:Y:S01]  /*10bd0*/  ISETP.GT.AND P4, PT, R144, 0x8, P3 ;  /* 0x000000089000780c */ /* 0x000fe20001f84270 */
[--C-:B------:R-:W-:Y:S01]  /*10be0*/  FFMA.FTZ R28, R28, UR39, -R0.reuse ;  /* 0x000000271c1c7c23 */ /* 0x100fe20008010800 */
[----:B------:R-:W-:Y:S01]  /*10bf0*/  FSEL R27, R27, -INF , !P5 ;  /* 0xff8000001b1b7808 */ /* 0x000fe20006800000 */
[--C-:B------:R-:W-:Y:S01]  /*10c00*/  FFMA.FTZ R29, R29, UR39, -R0.reuse ;  /* 0x000000271d1d7c23 */ /* 0x100fe20008010800 */
[----:B------:R-:W-:Y:S01]  /*10c10*/  ISETP.GT.AND P5, PT, R144, 0x9, P3 ;  /* 0x000000099000780c */ /* 0x000fe20001fa4270 */
[----:B------:R-:W0:Y:S01]  /*10c20*/  MUFU.EX2 R24, R24 ;  /* 0x0000001800187308 */ /* 0x000e220000000800 */
[C---:B------:R-:W-:Y:S01]  /*10c30*/  ISETP.LT.OR P4, PT, R143.reuse, 0x9, P4 ;  /* 0x000000098f00780c */ /* 0x040fe20002781670 */
[--C-:B------:R-:W-:Y:S01]  /*10c40*/  FFMA.FTZ R32, R32, UR39, -R0.reuse ;  /* 0x0000002720207c23 */ /* 0x100fe20008010800 */
[----:B------:R-:W-:Y:S01]  /*10c50*/  ISETP.LT.OR P5, PT, R143, 0xa, P5 ;  /* 0x0000000a8f00780c */ /* 0x000fe20002fa1670 */
[--C-:B------:R-:W-:Y:S01]  /*10c60*/  FFMA.FTZ R33, R33, UR39, -R0.reuse ;  /* 0x0000002721217c23 */ /* 0x100fe20008010800 */
[----:B------:R-:W-:Y:S01]  /*10c70*/  FSEL R30, R30, -INF , !P4 ;  /* 0xff8000001e1e7808 */ /* 0x000fe20006000000 */
[--C-:B------:R-:W-:Y:S01]  /*10c80*/  FFMA.FTZ R36, R36, UR39, -R0.reuse ;  /* 0x0000002724247c23 */ /* 0x100fe20008010800 */
[----:B------:R-:W-:Y:S01]  /*10c90*/  FSEL R31, R31, -INF , !P5 ;  /* 0xff8000001f1f7808 */ /* 0x000fe20006800000 */
[----:B------:R-:W1:Y:S01]  /*10ca0*/  MUFU.EX2 R25, R25 ;  /* 0x0000001900197308 */ /* 0x000e620000000800 */
[C---:B------:R-:W-:Y:S01]  /*10cb0*/  ISETP.GT.AND P5, PT, R144.reuse, 0x11, P3 ;  /* 0x000000119000780c */ /* 0x040fe20001fa4270 */
[--C-:B------:R-:W-:Y:S01]  /*10cc0*/  FFMA.FTZ R37, R37, UR39, -R0.reuse ;  /* 0x0000002725257c23 */ /* 0x100fe20008010800 */
[----:B------:R-:W-:Y:S01]  /*10cd0*/  ISETP.GT.AND P4, PT, R144, 0x10, P3 ;  /* 0x000000109000780c */ /* 0x000fe20001f84270 */
[--C-:B------:R-:W-:Y:S01]  /*10ce0*/  FFMA.FTZ R40, R40, UR39, -R0.reuse ;  /* 0x0000002728287c23 */ /* 0x100fe20008010800 */
[----:B------:R-:W-:Y:S01]  /*10cf0*/  ISETP.LT.OR P5, PT, R143, 0x12, P5 ;  /* 0x000000128f00780c */ /* 0x000fe20002fa1670 */
[----:B------:R-:W-:Y:S01]  /*10d00*/  FFMA.FTZ R41, R41, UR39, -R0 ;  /* 0x0000002729297c23 */ /* 0x000fe20008010800 */
[----:B------:R-:W-:Y:S01]  /*10d10*/  ISETP.LT.OR P4, PT, R143, 0x11, P4 ;  /* 0x000000118f00780c */ /* 0x000fe20002781670 */
[----:B------:R-:W-:Y:S01]  /*10d20*/  MUFU.EX2 R29, R29 ;  /* 0x0000001d001d7308 */ /* 0x000fe20000000800 */
[----:B------:R-:W-:Y:S01]  /*10d30*/  FSEL R35, R35, -INF , !P5 ;  /* 0xff80000023237808 */ /* 0x000fe20006800000 */
[----:B0-----:R-:W-:Y:S01]  /*10d40*/  FFMA.FTZ R5, R9, R5, R24 ;  /* 0x0000000509057223 */ /* 0x001fe20000010018 */
[----:B------:R-:W-:Y:S01]  /*10d50*/  ISETP.GT.AND P5, PT, R144, 0x19, P3 ;  /* 0x000000199000780c */ /* 0x000fe20001fa4270 */
[--C-:B------:R-:W-:Y:S01]  /*10d60*/  FFMA.FTZ R44, R44, UR39, -R0.reuse ;  /* 0x000000272c2c7c23 */ /* 0x100fe20008010800 */
[----:B------:R-:W-:Y:S01]  /*10d70*/  FSEL R34, R34, -INF , !P4 ;  /* 0xff80000022227808 */ /* 0x000fe20006000000 */
[--C-:B------:R-:W-:Y:S01]  /*10d80*/  FFMA.FTZ R45, R45, UR39, -R0.reuse ;  /* 0x000000272d2d7c23 */ /* 0x100fe20008010800 */
[----:B------:R-:W-:Y:S01]  /*10d90*/  ISETP.LT.OR P5, PT, R143, 0x1a, P5 ;  /* 0x0000001a8f00780c */ /* 0x000fe20002fa1670 */
[----:B------:R-:W-:Y:S01]  /*10da0*/  MUFU.EX2 R32, R32 ;  /* 0x0000002000207308 */ /* 0x000fe20000000800 */
[----:B------:R-:W-:Y:S01]  /*10db0*/  ISETP.GT.AND P4, PT, R144, 0x18, P3 ;  /* 0x000000189000780c */ /* 0x000fe20001f84270 */
[----:B-1----:R-:W-:Y:S01]  /*10dc0*/  FADD.FTZ R5, R25, R5 ;  /* 0x0000000519057221 */ /* 0x002fe20000010000 */
[----:B------:R-:W-:Y:S01]  /*10dd0*/  FSEL R39, R39, -INF , !P5 ;  /* 0xff80000027277808 */ /* 0x000fe20006800000 */
[--C-:B------:R-:W-:Y:S01]  /*10de0*/  FFMA.FTZ R48, R48, UR39, -R0.reuse ;  /* 0x0000002730307c23 */ /* 0x100fe20008010800 */
[----:B------:R-:W-:Y:S01]  /*10df0*/  ISETP.GT.AND P5, PT, R144, 0x21, P3 ;  /* 0x000000219000780c */ /* 0x000fe20001fa4270 */
[--C-:B------:R-:W-:Y:S01]  /*10e00*/  FFMA.FTZ R49, R49, UR39, -R0.reuse ;  /* 0x0000002731317c23 */ /* 0x100fe20008010800 */
[C---:B------:R-:W-:Y:S01]  /*10e10*/  ISETP.LT.OR P4, PT, R143.reuse, 0x19, P4 ;  /* 0x000000198f00780c */ /* 0x040fe20002781670 */
[----:B------:R-:W-:Y:S01]  /*10e20*/  MUFU.EX2 R33, R33 ;  /* 0x0000002100217308 */ /* 0x000fe20000000800 */
[----:B------:R-:W-:Y:S01]  /*10e30*/  ISETP.LT.OR P5, PT, R143, 0x22, P5 ;  /* 0x000000228f00780c */ /* 0x000fe20002fa1670 */
[--C-:B------:R-:W-:Y:S01]  /*10e40*/  FFMA.FTZ R52, R52, UR39, -R0.reuse ;  /* 0x0000002734347c23 */ /* 0x100fe20008010800 */
[----:B------:R-:W-:Y:S01]  /*10e50*/  FSEL R38, R38, -INF , !P4 ;  /* 0xff80000026267808 */ /* 0x000fe20006000000 */
[--C-:B------:R-:W-:Y:S01]  /*10e60*/  FFMA.FTZ R53, R53, UR39, -R0.reuse ;  /* 0x0000002735357c23 */ /* 0x100fe20008010800 */
[----:B------:R-:W-:Y:S01]  /*10e70*/  FSEL R43, R43, -INF , !P5 ;  /* 0xff8000002b2b7808 */ /* 0x000fe20006800000 */
[--C-:B------:R-:W-:Y:S01]  /*10e80*/  FFMA.FTZ R56, R56, UR39, -R0.reuse ;  /* 0x0000002738387c23 */ /* 0x100fe20008010800 */
[C---:B------:R-:W-:Y:S01]  /*10e90*/  ISETP.GT.AND P5, PT, R144.reuse, 0x29, P3 ;  /* 0x000000299000780c */ /* 0x040fe20001fa4270 */
[----:B------:R-:W-:Y:S01]  /*10ea0*/  MUFU.EX2 R36, R36 ;  /* 0x0000002400247308 */ /* 0x000fe20000000800 */
[----:B------:R-:W-:Y:S01]  /*10eb0*/  ISETP.GT.AND P4, PT, R144, 0x20, P3 ;  /* 0x000000209000780c */ /* 0x000fe20001f84270 */
[--C-:B------:R-:W-:Y:S01]  /*10ec0*/  FFMA.FTZ R57, R57, UR39, -R0.reuse ;  /* 0x0000002739397c23 */ /* 0x100fe20008010800 */
[C---:B------:R-:W-:Y:S01]  /*10ed0*/  ISETP.LT.OR P5, PT, R143.reuse, 0x2a, P5 ;  /* 0x0000002a8f00780c */ /* 0x040fe20002fa1670 */
[--C-:B------:R-:W-:Y:S01]  /*10ee0*/  FFMA.FTZ R60, R60, UR39, -R0.reuse ;  /* 0x000000273c3c7c23 */ /* 0x100fe20008010800 */
[----:B------:R-:W-:Y:S01]  /*10ef0*/  ISETP.LT.OR P4, PT, R143, 0x21, P4 ;  /* 0x000000218f00780c */ /* 0x000fe20002781670 */
[--C-:B------:R-:W-:Y:S01]  /*10f00*/  FFMA.FTZ R61, R61, UR39, -R0.reuse ;  /* 0x000000273d3d7c23 */ /* 0x100fe20008010800 */
[----:B------:R-:W-:Y:S01]  /*10f10*/  FSEL R47, R47, -INF , !P5 ;  /* 0xff8000002f2f7808 */ /* 0x000fe20006800000 */
[----:B------:R-:W-:Y:S01]  /*10f20*/  MUFU.EX2 R37, R37 ;  /* 0x0000002500257308 */ /* 0x000fe20000000800 */
[----:B------:R-:W-:Y:S01]  /*10f30*/  ISETP.GT.AND P5, PT, R144, 0x31, P3 ;  /* 0x000000319000780c */ /* 0x000fe20001fa4270 */
[--C-:B------:R-:W-:Y:S01]  /*10f40*/  FFMA.FTZ R64, R64, UR39, -R0.reuse ;  /* 0x0000002740407c23 */ /* 0x100fe20008010800 */
[----:B------:R-:W-:Y:S01]  /*10f50*/  FSEL R42, R42, -INF , !P4 ;  /* 0xff8000002a2a7808 */ /* 0x000fe20006000000 */
[--C-:B------:R-:W-:Y:S01]  /*10f60*/  FFMA.FTZ R65, R65, UR39, -R0.reuse ;  /* 0x0000002741417c23 */ /* 0x100fe20008010800 */
[----:B------:R-:W-:Y:S01]  /*10f70*/  ISETP.LT.OR P5, PT, R143, 0x32, P5 ;  /* 0x000000328f00780c */ /* 0x000fe20002fa1670 */
[--C-:B------:R-:W-:Y:S01]  /*10f80*/  FFMA.FTZ R68, R68, UR39, -R0.reuse ;  /* 0x0000002744447c23 */ /* 0x100fe20008010800 */
[C---:B------:R-:W-:Y:S01]  /*10f90*/  ISETP.GT.AND P4, PT, R144.reuse, 0x28, P3 ;  /* 0x000000289000780c */ /* 0x040fe20001f84270 */
[----:B------:R-:W-:Y:S01]  /*10fa0*/  MUFU.EX2 R40, R40 ;  /* 0x0000002800287308 */ /* 0x000fe20000000800 */
[----:B------:R-:W-:Y:S01]  /*10fb0*/  FSEL R51, R51, -INF , !P5 ;  /* 0xff80000033337808 */ /* 0x000fe20006800000 */
[--C-:B------:R-:W-:Y:S01]  /*10fc0*/  FFMA.FTZ R69, R69, UR39, -R0.reuse ;  /* 0x0000002745457c23 */ /* 0x100fe20008010800 */
[----:B------:R-:W-:Y:S01]  /*10fd0*/  ISETP.GT.AND P5, PT, R144, 0x39, P3 ;  /* 0x000000399000780c */ /* 0x000fe20001fa4270 */
[--C-:B------:R-:W-:Y:S01]  /*10fe0*/  FFMA.FTZ R72, R72, UR39, -R0.reuse ;  /* 0x0000002748487c23 */ /* 0x100fe20008010800 */
[----:B------:R-:W-:Y:S01]  /*10ff0*/  ISETP.LT.OR P4, PT, R143, 0x29, P4 ;  /* 0x000000298f00780c */ /* 0x000fe20002781670 */
[--C-:B------:R-:W-:Y:S01]  /*11000*/  FFMA.FTZ R73, R73, UR39, -R0.reuse ;  /* 0x0000002749497c23 */ /* 0x100fe20008010800 */
[----:B------:R-:W-:Y:S01]  /*11010*/  ISETP.LT.OR P5, PT, R143, 0x3a, P5 ;  /* 0x0000003a8f00780c */ /* 0x000fe20002fa1670 */
[----:B------:R-:W-:Y:S01]  /*11020*/  MUFU.EX2 R41, R41 ;  /* 0x0000002900297308 */ /* 0x000fe20000000800 */
[----:B------:R-:W-:Y:S01]  /*11030*/  FSEL R46, R46, -INF , !P4 ;  /* 0xff8000002e2e7808 */ /* 0x000fe20006000000 */
[--C-:B------:R-:W-:Y:S01]  /*11040*/  FFMA.FTZ R76, R76, UR39, -R0.reuse ;  /* 0x000000274c4c7c23 */ /* 0x100fe20008010800 */
[----:B------:R-:W-:Y:S01]  /*11050*/  FSEL R55, R55, -INF , !P5 ;  /* 0xff80000037377808 */ /* 0x000fe20006800000 */
[--C-:B------:R-:W-:Y:S01]  /*11060*/  FFMA.FTZ R77, R77, UR39, -R0.reuse ;  /* 0x000000274d4d7c23 */ /* 0x100fe20008010800 */
[----:B------:R-:W-:Y:S01]  /*11070*/  ISETP.GT.AND P5, PT, R144, 0x41, P3 ;  /* 0x000000419000780c */ /* 0x000fe20001fa4270 */
[--C-:B------:R-:W-:Y:S01]  /*11080*/  FFMA.FTZ R80, R80, UR39, -R0.reuse ;  /* 0x0000002750507c23 */ /* 0x100fe20008010800 */
[----:B------:R-:W-:Y:S01]  /*11090*/  ISETP.GT.AND P4, PT, R144, 0x30, P3 ;  /* 0x000000309000780c */ /* 0x000fe20001f84270 */
[----:B------:R-:W-:Y:S01]  /*110a0*/  MUFU.EX2 R44, R44 ;  /* 0x0000002c002c7308 */ /* 0x000fe20000000800 */
[----:B------:R-:W-:Y:S01]  /*110b0*/  ISETP.LT.OR P5, PT, R143, 0x42, P5 ;  /* 0x000000428f00780c */ /* 0x000fe20002fa1670 */
[--C-:B------:R-:W-:Y:S01]  /*110c0*/  FFMA.FTZ R81, R81, UR39, -R0.reuse ;  /* 0x0000002751517c23 */ /* 0x100fe20008010800 */
[----:B------:R-:W-:Y:S01]  /*110d0*/  ISETP.LT.OR P4, PT, R143, 0x31, P4 ;  /* 0x000000318f00780c */ /* 0x000fe20002781670 */
[--C-:B------:R-:W-:Y:S01]  /*110e0*/  FFMA.FTZ R84, R84, UR39, -R0.reuse ;  /* 0x0000002754547c23 */ /* 0x100fe20008010800 */
[----:B------:R-:W-:Y:S01]  /*110f0*/  FSEL R59, R59, -INF , !P5 ;  /* 0xff8000003b3b7808 */ /* 0x000fe20006800000 */
[----:B------:R-:W-:Y:S01]  /*11100*/  FFMA.FTZ R0, R85, UR39, -R0 ;  /* 0x0000002755007c23 */ /* 0x000fe20008010800 */
[----:B------:R-:W-:Y:S01]  /*11110*/  ISETP.GT.AND P5, PT, R144, 0x49, P3 ;  /* 0x000000499000780c */ /* 0x000fe20001fa4270 */
[----:B------:R-:W-:Y:S01]  /*11120*/  MUFU.EX2 R45, R45 ;  /* 0x0000002d002d7308 */ /* 0x000fe20000000800 */
[----:B------:R-:W-:-:S02]  /*11130*/  FSEL R50, R50, -INF , !P4 ;  /* 0xff80000032327808 */ /* 0x000fc40006000000 */
[----:B------:R-:W-:Y:S02]  /*11140*/  ISETP.LT.OR P5, PT, R143, 0x4a, P5 ;  /* 0x0000004a8f00780c */ /* 0x000fe40002fa1670 */
[C---:B------:R-:W-:Y:S02]  /*11150*/  ISETP.GT.AND P4, PT, R144.reuse, 0x38, P3 ;  /* 0x000000389000780c */ /* 0x040fe40001f84270 */
[----:B------:R-:W-:Y:S01]  /*11160*/  FSEL R63, R63, -INF , !P5 ;  /* 0xff8000003f3f7808 */ /* 0x000fe20006800000 */
[----:B------:R-:W-:Y:S01]  /*11170*/  MUFU.EX2 R48, R48 ;  /* 0x0000003000307308 */ /* 0x000fe20000000800 */
[----:B------:R-:W-:Y:S02]  /*11180*/  ISETP.GT.AND P5, PT, R144, 0x51, P3 ;  /* 0x000000519000780c */ /* 0x000fe40001fa4270 */
[C---:B------:R-:W-:Y:S02]  /*11190*/  ISETP.LT.OR P4, PT, R143.reuse, 0x39, P4 ;  /* 0x000000398f00780c */ /* 0x040fe40002781670 */
[----:B------:R-:W-:-:S02]  /*111a0*/  ISETP.LT.OR P5, PT, R143, 0x52, P5 ;  /* 0x000000528f00780c */ /* 0x000fc40002fa1670 */
[----:B------:R-:W-:Y:S01]  /*111b0*/  FSEL R54, R54, -INF , !P4 ;  /* 0xff80000036367808 */ /* 0x000fe20006000000 */
[----:B------:R-:W-:Y:S01]  /*111c0*/  MUFU.EX2 R49, R49 ;  /* 0x0000003100317308 */ /* 0x000fe20000000800 */
[----:B------:R-:W-:Y:S02]  /*111d0*/  FSEL R67, R67, -INF , !P5 ;  /* 0xff80000043437808 */ /* 0x000fe40006800000 */
[C---:B------:R-:W-:Y:S02]  /*111e0*/  ISETP.GT.AND P5, PT, R144.reuse, 0x59, P3 ;  /* 0x000000599000780c */ /* 0x040fe40001fa4270 */
[----:B------:R-:W-:Y:S02]  /*111f0*/  ISETP.GT.AND P4, PT, R144, 0x40, P3 ;  /* 0x000000409000780c */ /* 0x000fe40001f84270 */
[C---:B------:R-:W-:Y:S01]  /*11200*/  ISETP.LT.OR P5, PT, R143.reuse, 0x5a, P5 ;  /* 0x0000005a8f00780c */ /* 0x040fe20002fa1670 */
[----:B------:R-:W-:Y:S01]  /*11210*/  MUFU.EX2 R52, R52 ;  /* 0x0000003400347308 */ /* 0x000fe20000000800 */
[----:B------:R-:W-:-:S02]  /*11220*/  ISETP.LT.OR P4, PT, R143, 0x41, P4 ;  /* 0x000000418f00780c */ /* 0x000fc40002781670 */
[----:B------:R-:W-:Y:S02]  /*11230*/  FSEL R71, R71, -INF , !P5 ;  /* 0xff80000047477808 */ /* 0x000fe40006800000 */
[----:B------:R-:W-:Y:S02]  /*11240*/  ISETP.GT.AND P5, PT, R144, 0x61, P3 ;  /* 0x000000619000780c */ /* 0x000fe40001fa4270 */
[----:B------:R-:W-:Y:S01]  /*11250*/  FSEL R58, R58, -INF , !P4 ;  /* 0xff8000003a3a7808 */ /* 0x000fe20006000000 */
[----:B------:R-:W-:Y:S01]  /*11260*/  MUFU.EX2 R53, R53 ;  /* 0x0000003500357308 */ /* 0x000fe20000000800 */
[----:B------:R-:W-:Y:S02]  /*11270*/  ISETP.LT.OR P5, PT, R143, 0x62, P5 ;  /* 0x000000628f00780c */ /* 0x000fe40002fa1670 */
[----:B------:R-:W-:Y:S02]  /*11280*/  ISETP.GT.AND P4, PT, R144, 0x48, P3 ;  /* 0x000000489000780c */ /* 0x000fe40001f84270 */
[----:B------:R-:W-:-:S02]  /*11290*/  FSEL R75, R75, -INF , !P5 ;  /* 0xff8000004b4b7808 */ /* 0x000fc40006800000 */
[----:B------:R-:W-:Y:S01]  /*112a0*/  ISETP.GT.AND P5, PT, R144, 0x69, P3 ;  /* 0x000000699000780c */ /* 0x000fe20001fa4270 */
[----:B------:R-:W-:Y:S01]  /*112b0*/  MUFU.EX2 R56, R56 ;  /* 0x0000003800387308 */ /* 0x000fe20000000800 */
[C---:B------:R-:W-:Y:S02]  /*112c0*/  ISETP.LT.OR P4, PT, R143.reuse, 0x49, P4 ;  /* 0x000000498f00780c */ /* 0x040fe40002781670 */
[----:B------:R-:W-:Y:S02]  /*112d0*/  ISETP.LT.OR P5, PT, R143, 0x6a, P5 ;  /* 0x0000006a8f00780c */ /* 0x000fe40002fa1670 */
[----:B------:R-:W-:Y:S02]  /*112e0*/  FSEL R62, R62, -INF , !P4 ;  /* 0xff8000003e3e7808 */ /* 0x000fe40006000000 */
[----:B------:R-:W-:Y:S01]  /*112f0*/  FSEL R79, R79, -INF , !P5 ;  /* 0xff8000004f4f7808 */ /* 0x000fe20006800000 */
[----:B------:R-:W-:Y:S01]  /*11300*/  MUFU.EX2 R57, R57 ;  /* 0x0000003900397308 */ /* 0x000fe20000000800 */
[----:B------:R-:W-:-:S02]  /*11310*/  ISETP.GT.AND P5, PT, R144, RZ, P3 ;  /* 0x000000ff9000720c */ /* 0x000fc40001fa4270 */
[----:B------:R-:W-:Y:S02]  /*11320*/  ISETP.GT.AND P4, PT, R144, 0x50, P3 ;  /* 0x000000509000780c */ /* 0x000fe40001f84270 */
[C---:B------:R-:W-:Y:S02]  /*11330*/  ISETP.LT.OR P5, PT, R143.reuse, 0x1, P5 ;  /* 0x000000018f00780c */ /* 0x040fe40002fa1670 */
[----:B------:R-:W-:Y:S01]  /*11340*/  ISETP.LT.OR P4, PT, R143, 0x51, P4 ;  /* 0x000000518f00780c */ /* 0x000fe20002781670 */
[----:B------:R-:W-:Y:S01]  /*11350*/  MUFU.EX2 R60, R60 ;  /* 0x0000003c003c7308 */ /* 0x000fe20000000800 */
[----:B------:R-:W-:Y:S02]  /*11360*/  FSEL R19, R26, -INF , !P5 ;  /* 0xff8000001a137808 */ /* 0x000fe40006800000 */
[----:B------:R-:W-:Y:S02]  /*11370*/  FSEL R66, R66, -INF , !P4 ;  /* 0xff80000042427808 */ /* 0x000fe40006000000 */
[----:B------:R-:W-:-:S02]  /*11380*/  FMNMX.FTZ R11, R19, R6, !PT ;  /* 0x00000006130b7209 */ /* 0x000fc40007810000 */
[----:B------:R-:W-:Y:S01]  /*11390*/  ISETP.GT.AND P4, PT, R144, 0x58, P3 ;  /* 0x000000589000780c */ /* 0x000fe20001f84270 */
[----:B------:R-:W0:Y:S01]  /*113a0*/  MUFU.EX2 R26, R28 ;  /* 0x0000001c001a7308 */ /* 0x000e220000000800 */
[----:B------:R-:W-:Y:S02]  /*113b0*/  FMNMX.FTZ R11, R27, R11, !PT ;  /* 0x0000000b1b0b7209 */ /* 0x000fe40007810000 */
[----:B------:R-:W-:Y:S02]  /*113c0*/  ISETP.LT.OR P4, PT, R143, 0x59, P4 ;  /* 0x000000598f00780c */ /* 0x000fe40002781670 */
[----:B------:R-:W-:Y:S02]  /*113d0*/  FMNMX.FTZ R11, R30, R11, !PT ;  /* 0x0000000b1e0b7209 */ /* 0x000fe40007810000 */
[----:B------:R-:W-:Y:S01]  /*113e0*/  FSEL R70, R70, -INF , !P4 ;  /* 0xff80000046467808 */ /* 0x000fe20006000000 */
[----:B------:R-:W-:Y:S01]  /*113f0*/  MUFU.EX2 R61, R61 ;  /* 0x0000003d003d7308 */ /* 0x000fe20000000800 */
[----:B------:R-:W-:-:S02]  /*11400*/  FMNMX.FTZ R11, R31, R11, !PT ;  /* 0x0000000b1f0b7209 */ /* 0x000fc40007810000 */
[----:B------:R-:W-:Y:S02]  /*11410*/  ISETP.GT.AND P4, PT, R144, 0x60, P3 ;  /* 0x000000609000780c */ /* 0x000fe40001f84270 */
[----:B------:R-:W-:Y:S02]  /*11420*/  FMNMX.FTZ R11, R34, R11, !PT ;  /* 0x0000000b220b7209 */ /* 0x000fe40007810000 */
[----:B------:R-:W-:Y:S01]  /*11430*/  ISETP.LT.OR P4, PT, R143, 0x61, P4 ;  /* 0x000000618f00780c */ /* 0x000fe20002781670 */
[----:B------:R-:W-:Y:S01]  /*11440*/  MUFU.EX2 R64, R64 ;  /* 0x0000004000407308 */ /* 0x000fe20000000800 */
[----:B------:R-:W-:Y:S01]  /*11450*/  FMNMX.FTZ R11, R35, R11, !PT ;  /* 0x0000000b230b7209 */ /* 0x000fe20007810000 */
[----:B0-----:R-:W-:Y:S01]  /*11460*/  FADD.FTZ R5, R26, R5 ;  /* 0x000000051a057221 */ /* 0x001fe20000010000 */
[----:B------:R-:W-:Y:S02]  /*11470*/  FSEL R74, R74, -INF , !P4 ;  /* 0xff8000004a4a7808 */ /* 0x000fe40006000000 */
[----:B------:R-:W-:Y:S01]  /*11480*/  FMNMX.FTZ R11, R38, R11, !PT ;  /* 0x0000000b260b7209 */ /* 0x000fe20007810000 */
[----:B------:R-:W-:Y:S01]  /*11490*/  FADD.FTZ R5, R29, R5 ;  /* 0x000000051d057221 */ /* 0x000fe20000010000 */
[----:B------:R-:W-:Y:S01]  /*114a0*/  ISETP.GT.AND P4, PT, R144, 0x68, P3 ;  /* 0x000000689000780c */ /* 0x000fe20001f84270 */
[----:B------:R-:W-:Y:S01]  /*114b0*/  MUFU.EX2 R65, R65 ;  /* 0x0000004100417308 */ /* 0x000fe20000000800 */
[----:B------:R-:W-:Y:S01]  /*114c0*/  FMNMX.FTZ R11, R39, R11, !PT ;  /* 0x0000000b270b7209 */ /* 0x000fe20007810000 */
[----:B------:R-:W-:Y:S01]  /*114d0*/  FADD.FTZ R5, R32, R5 ;  /* 0x0000000520057221 */ /* 0x000fe20000010000 */
[----:B------:R-:W-:-:S02]  /*114e0*/  ISETP.LT.OR P4, PT, R143, 0x69, P4 ;  /* 0x000000698f00780c */ /* 0x000fc40002781670 */
[----:B------:R-:W-:Y:S01]  /*114f0*/  FMNMX.FTZ R11, R42, R11, !PT ;  /* 0x0000000b2a0b7209 */ /* 0x000fe20007810000 */
[----:B------:R-:W-:Y:S01]  /*11500*/  FADD.FTZ R5, R33, R5 ;  /* 0x0000000521057221 */ /* 0x000fe20000010000 */
[----:B------:R-:W-:Y:S01]  /*11510*/  FSEL R78, R78, -INF , !P4 ;  /* 0xff8000004e4e7808 */ /* 0x000fe20006000000 */
[----:B------:R-:W-:Y:S01]  /*11520*/  MUFU.EX2 R68, R68 ;  /* 0x0000004400447308 */ /* 0x000fe20000000800 */
[----:B------:R-:W-:Y:S01]  /*11530*/  FMNMX.FTZ R11, R43, R11, !PT ;  /* 0x0000000b2b0b7209 */ /* 0x000fe20007810000 */
[----:B------:R-:W-:Y:S01]  /*11540*/  FADD.FTZ R5, R36, R5 ;  /* 0x0000000524057221 */ /* 0x000fe20000010000 */
[----:B------:R-:W-:Y:S02]  /*11550*/  ISETP.GT.AND P4, PT, R144, 0x70, P3 ;  /* 0x000000709000780c */ /* 0x000fe40001f84270 */
[----:B------:R-:W-:Y:S01]  /*11560*/  FMNMX.FTZ R11, R46, R11, !PT ;  /* 0x0000000b2e0b7209 */ /* 0x000fe20007810000 */
[----:B------:R-:W-:Y:S01]  /*11570*/  FADD.FTZ R5, R37, R5 ;  /* 0x0000000525057221 */ /* 0x000fe20000010000 */
[----:B------:R-:W-:Y:S01]  /*11580*/  ISETP.LT.OR P4, PT, R143, 0x71, P4 ;  /* 0x000000718f00780c */ /* 0x000fe20002781670 */
[----:B------:R-:W-:Y:S01]  /*11590*/  MUFU.EX2 R69, R69 ;  /* 0x0000004500457308 */ /* 0x000fe20000000800 */
[----:B------:R-:W-:-:S02]  /*115a0*/  FMNMX.FTZ R11, R47, R11, !PT ;  /* 0x0000000b2f0b7209 */ /* 0x000fc40007810000 */
[----:B------:R-:W-:Y:S02]  /*115b0*/  FSEL R82, R82, -INF , !P4 ;  /* 0xff80000052527808 */ /* 0x000fe40006000000 */
[----:B------:R-:W-:Y:S02]  /*115c0*/  FMNMX.FTZ R11, R50, R11, !PT ;  /* 0x0000000b320b7209 */ /* 0x000fe40007810000 */
[C---:B------:R-:W-:Y:S01]  /*115d0*/  ISETP.GT.AND P4, PT, R144.reuse, 0x71, P3 ;  /* 0x000000719000780c */ /* 0x040fe20001f84270 */
[----:B------:R-:W-:Y:S01]  /*115e0*/  MUFU.EX2 R72, R72 ;  /* 0x0000004800487308 */ /* 0x000fe20000000800 */
[----:B------:R-:W-:Y:S02]  /*115f0*/  FMNMX.FTZ R11, R51, R11, !PT ;  /* 0x0000000b330b7209 */ /* 0x000fe40007810000 */
[----:B------:R-:W-:Y:S02]  /*11600*/  ISETP.GT.AND P5, PT, R144, 0x78, P3 ;  /* 0x000000789000780c */ /* 0x000fe40001fa4270 */
[----:B------:R-:W-:-:S02]  /*11610*/  FMNMX.FTZ R11, R54, R11, !PT ;  /* 0x0000000b360b7209 */ /* 0x000fc40007810000 */
[----:B------:R-:W-:Y:S01]  /*11620*/  ISETP.LT.OR P4, PT, R143, 0x72, P4 ;  /* 0x000000728f00780c */ /* 0x000fe20002781670 */
[----:B------:R-:W-:Y:S01]  /*11630*/  MUFU.EX2 R73, R73 ;  /* 0x0000004900497308 */ /* 0x000fe20000000800 */
[----:B------:R-:W-:Y:S02]  /*11640*/  FMNMX.FTZ R11, R55, R11, !PT ;  /* 0x0000000b370b7209 */ /* 0x000fe40007810000 */
[----:B------:R-:W-:Y:S02]  /*11650*/  ISETP.GT.AND P3, PT, R144, 0x79, P3 ;  /* 0x000000799000780c */ /* 0x000fe40001f64270 */
[----:B------:R-:W-:Y:S02]  /*11660*/  FMNMX.FTZ R11, R58, R11, !PT ;  /* 0x0000000b3a0b7209 */ /* 0x000fe40007810000 */
[----:B------:R-:W-:Y:S01]  /*11670*/  ISETP.LT.OR P5, PT, R143, 0x79, P5 ;  /* 0x000000798f00780c */ /* 0x000fe20002fa1670 */
[----:B------:R-:W-:Y:S01]  /*11680*/  MUFU.EX2 R76, R76 ;  /* 0x0000004c004c7308 */ /* 0x000fe20000000800 */
[----:B------:R-:W-:-:S02]  /*11690*/  FMNMX.FTZ R11, R59, R11, !PT ;  /* 0x0000000b3b0b7209 */ /* 0x000fc40007810000 */
[----:B------:R-:W-:Y:S02]  /*116a0*/  FSEL R83, R83, -INF , !P4 ;  /* 0xff80000053537808 */ /* 0x000fe40006000000 */
[----:B------:R-:W-:Y:S02]  /*116b0*/  FMNMX.FTZ R11, R62, R11, !PT ;  /* 0x0000000b3e0b7209 */ /* 0x000fe40007810000 */
[----:B------:R-:W-:Y:S01]  /*116c0*/  ISETP.LT.OR P3, PT, R143, 0x7a, P3 ;  /* 0x0000007a8f00780c */ /* 0x000fe20001f61670 */
[----:B------:R-:W-:Y:S01]  /*116d0*/  MUFU.EX2 R77, R77 ;  /* 0x0000004d004d7308 */ /* 0x000fe20000000800 */
[----:B------:R-:W-:Y:S02]  /*116e0*/  FMNMX.FTZ R11, R63, R11, !PT ;  /* 0x0000000b3f0b7209 */ /* 0x000fe40007810000 */
[----:B------:R-:W-:Y:S02]  /*116f0*/  FSEL R86, R86, -INF , !P5 ;  /* 0xff80000056567808 */ /* 0x000fe40006800000 */
[----:B------:R-:W-:-:S02]  /*11700*/  FMNMX.FTZ R11, R66, R11, !PT ;  /* 0x0000000b420b7209 */ /* 0x000fc40007810000 */
[----:B------:R-:W-:Y:S01]  /*11710*/  FSEL R87, R87, -INF , !P3 ;  /* 0xff80000057577808 */ /* 0x000fe20005800000 */
[----:B------:R-:W-:Y:S01]  /*11720*/  MUFU.EX2 R80, R80 ;  /* 0x0000005000507308 */ /* 0x000fe20000000800 */
[----:B------:R-:W-:Y:S02]  /*11730*/  FMNMX.FTZ R11, R67, R11, !PT ;  /* 0x0000000b430b7209 */ /* 0x000fe40007810000 */
[----:B------:R-:W-:Y:S02]  /*11740*/  F2FP.F16.F32.PACK_AB R26, R29, R26 ;  /* 0x0000001a1d1a723e */ /* 0x000fe400000000ff */
[----:B------:R-:W-:Y:S02]  /*11750*/  FMNMX.FTZ R11, R70, R11, !PT ;  /* 0x0000000b460b7209 */ /* 0x000fe40007810000 */
[----:B------:R-:W-:Y:S01]  /*11760*/  F2FP.F16.F32.PACK_AB R24, R25, R24 ;  /* 0x000000181918723e */ /* 0x000fe200000000ff */
[----:B------:R-:W-:Y:S01]  /*11770*/  MUFU.EX2 R81, R81 ;  /* 0x0000005100517308 */ /* 0x000fe20000000800 */
[----:B------:R-:W-:-:S02]  /*11780*/  FMNMX.FTZ R11, R71, R11, !PT ;  /* 0x0000000b470b7209 */ /* 0x000fc40007810000 */
[----:B------:R-:W-:Y:S02]  /*11790*/  F2FP.F16.F32.PACK_AB R32, R33, R32 ;  /* 0x000000202120723e */ /* 0x000fe400000000ff */
        /* <DEDUP_REMOVED lines=16> */
[----:B------:R-:W-:-:S05]  /*118a0*/  FSEL R16, R16, RZ, P3 ;  /* 0x000000ff10107208 */ /* 0x000fca0001800000 */
        /* <DEDUP_REMOVED lines=23> */
[----:B------:R-:W-:Y:S01]  /*11a20*/  FFMA.FTZ R86, R86, UR39, -R16 ;  /* 0x0000002756567c23 */ /* 0x000fe20008010810 */
[----:B------:R-:W-:-:S06]  /*11a30*/  F2FP.F16.F32.PACK_AB R42, R45, R44 ;  /* 0x0000002c2d2a723e */ /* 0x000fcc00000000ff */
        /* <DEDUP_REMOVED lines=8> */
[----:B0-----:R-:W-:Y:S01]  /*11ac0*/  FSEL R26, R11, RZ, P3 ;  /* 0x000000ff0b1a7208 */ /* 0x001fe20001800000 */
[--C-:B------:R-:W-:Y:S01]  /*11ad0*/  FFMA.FTZ R24, R34, UR39, -R16.reuse ;  /* 0x0000002722187c23 */ /* 0x100fe20008010810 */
[--C-:B------:R-:W-:Y:S01]  /*11ae0*/  FFMA.FTZ R25, R35, UR39, -R16.reuse ;  /* 0x0000002723197c23 */ /* 0x100fe20008010810 */
[--C-:B------:R-:W-:Y:S01]  /*11af0*/  FFMA.FTZ R35, R38, UR39, -R16.reuse ;  /* 0x0000002726237c23 */ /* 0x100fe20008010810 */
[----:B------:R-:W-:Y:S01]  /*11b00*/  FFMA.FTZ R27, R39, UR39, -R16 ;  /* 0x00000027271b7c23 */ /* 0x000fe20008010810 */
[----:B------:R-:W-:Y:S01]  /*11b10*/  FADD.FTZ R26, -R26, R6 ;  /* 0x000000061a1a7221 */ /* 0x000fe20000010100 */
[--C-:B------:R-:W-:Y:S01]  /*11b20*/  FFMA.FTZ R38, R43, UR39, -R16.reuse ;  /* 0x000000272b267c23 */ /* 0x100fe20008010810 */
[----:B------:R-:W-:Y:S01]  /*11b30*/  MUFU.EX2 R24, R24 ;  /* 0x0000001800187308 */ /* 0x000fe20000000800 */
[--C-:B------:R-:W-:Y:S01]  /*11b40*/  FFMA.FTZ R43, R46, UR39, -R16.reuse ;  /* 0x000000272e2b7c23 */ /* 0x100fe20008010810 */
[----:B------:R-:W-:Y:S01]  /*11b50*/  FMUL.FTZ R6, R26, UR39 ;  /* 0x000000271a067c20 */ /* 0x000fe20008410000 */
[--C-:B------:R-:W-:Y:S01]  /*11b60*/  FFMA.FTZ R39, R47, UR39, -R16.reuse ;  /* 0x000000272f277c23 */ /* 0x100fe20008010810 */
[----:B------:R-:W-:Y:S01]  /*11b70*/  FFMA.FTZ R26, R50, UR39, -R16 ;  /* 0x00000027321a7c23 */ /* 0x000fe20008010810 */
[----:B------:R-:W-:-:S03]  /*11b80*/  F2FP.F16.F32.PACK_AB R34, R37, R36 ;  /* 0x000000242522723e */ /* 0x000fc600000000ff */
[----:B------:R-:W0:Y:S08]  /*11b90*/  MUFU.EX2 R6, R6 ;  /* 0x0000000600067308 */ /* 0x000e300000000800 */
[----:B------:R-:W1:Y:S08]  /*11ba0*/  MUFU.EX2 R25, R25 ;  /* 0x0000001900197308 */ /* 0x000e700000000800 */
[----:B------:R-:W3:Y:S01]  /*11bb0*/  MUFU.EX2 R35, R35 ;  /* 0x0000002300237308 */ /* 0x000ee20000000800 */
[----:B0-----:R-:W-:Y:S01]  /*11bc0*/  FFMA.FTZ R4, R6, R4, R19 ;  /* 0x0000000406047223 */ /* 0x001fe20000010013 */
[----:B------:R-:W-:-:S03]  /*11bd0*/  FFMA.FTZ R19, R58, UR39, -R16 ;  /* 0x000000273a137c23 */ /* 0x000fc60008010810 */
[----:B------:R-:W-:Y:S01]  /*11be0*/  FADD.FTZ R4, R21, R4 ;  /* 0x0000000415047221 */ /* 0x000fe20000010000 */
[--C-:B------:R-:W-:Y:S01]  /*11bf0*/  FFMA.FTZ R21, R59, UR39, -R16.reuse ;  /* 0x000000273b157c23 */ /* 0x100fe20008010810 */
[----:B------:R-:W-:Y:S01]  /*11c00*/  FFMA.FTZ R16, R87, UR39, -R16 ;  /* 0x0000002757107c23 */ /* 0x000fe20008010810 */
[----:B------:R-:W0:Y:S01]  /*11c10*/  MUFU.EX2 R27, R27 ;  /* 0x0000001b001b7308 */ /* 0x000e220000000800 */
[----:B------:R-:W-:-:S04]  /*11c20*/  FADD.FTZ R28, R28, R4 ;  /* 0x000000041c1c7221 */ /* 0x000fc80000010000 */
[----:B------:R-:W-:Y:S01]  /*11c30*/  FADD.FTZ R28, R29, R28 ;  /* 0x0000001c1d1c7221 */ /* 0x000fe20000010000 */
[----:B------:R-:W-:Y:S01]  /*11c40*/  FADD.FTZ R29, R40, R5 ;  /* 0x00000005281d7221 */ /* 0x000fe20000010000 */
[C---:B------:R-:W-:Y:S01]  /*11c50*/  F2FP.F16.F32.PACK_AB R40, R41.reuse, R40 ;  /* 0x000000282928723e */ /* 0x040fe200000000ff */
[----:B------:R-:W4:Y:S01]  /*11c60*/  MUFU.EX2 R38, R38 ;  /* 0x0000002600267308 */ /* 0x000f220000000800 */
[----:B------:R-:W-:Y:S01]  /*11c70*/  FADD.FTZ R28, R24, R28 ;  /* 0x0000001c181c7221 */ /* 0x000fe20000010000 */
[----:B------:R-:W-:-:S03]  /*11c80*/  FADD.FTZ R29, R41, R29 ;  /* 0x0000001d291d7221 */ /* 0x000fc60000010000 */
[----:B-1----:R-:W-:Y:S01]  /*11c90*/  FADD.FTZ R28, R25, R28 ;  /* 0x0000001c191c7221 */ /* 0x002fe20000010000 */
[----:B------:R-:W-:Y:S02]  /*11ca0*/  FADD.FTZ R29, R44, R29 ;  /* 0x0000001d2c1d7221 */ /* 0x000fe40000010000 */
[----:B------:R-:W1:Y:S01]  /*11cb0*/  MUFU.EX2 R43, R43 ;  /* 0x0000002b002b7308 */ /* 0x000e620000000800 */
[----:B---3--:R-:W-:Y:S01]  /*11cc0*/  FADD.FTZ R33, R35, R28 ;  /* 0x0000001c23217221 */ /* 0x008fe20000010000 */
[----:B------:R-:W-:Y:S01]  /*11cd0*/  FADD.FTZ R28, R45, R29 ;  /* 0x0000001d2d1c7221 */ /* 0x000fe20000010000 */
[C---:B0-----:R-:W-:Y:S02]  /*11ce0*/  F2FP.F16.F32.PACK_AB R35, R27.reuse, R35 ;  /* 0x000000231b23723e */ /* 0x041fe400000000ff */
[----:B------:R-:W-:Y:S01]  /*11cf0*/  FADD.FTZ R33, R27, R33 ;  /* 0x000000211b217221 */ /* 0x000fe20000010000 */
[----:B------:R-:W-:Y:S01]  /*11d00*/  FADD.FTZ R28, R48, R28 ;  /* 0x0000001c301c7221 */ /* 0x000fe20000010000 */
[----:B------:R-:W3:Y:S01]  /*11d10*/  LDL R27, [R1+0x24] ;  /* 0x00002400011b7983 */ /* 0x000ee20000100800 */
[----:B------:R-:W0:Y:S01]  /*11d20*/  MUFU.EX2 R39, R39 ;  /* 0x0000002700277308 */ /* 0x000e220000000800 */
[----:B------:R-:W-:Y:S01]  /*11d30*/  FADD.FTZ R29, R30, R33 ;  /* 0x000000211e1d7221 */ /* 0x000fe20000010000 */
[----:B------:R-:W-:Y:S01]  /*11d40*/  F2FP.F16.F32.PACK_AB R33, R25, R24 ;  /* 0x000000181921723e */ /* 0x000fe200000000ff */
[----:B------:R-:W-:Y:S01]  /*11d50*/  FADD.FTZ R28, R49, R28 ;  /* 0x0000001c311c7221 */ /* 0x000fe20000010000 */
[C---:B----4-:R-:W-:Y:S01]  /*11d60*/  F2FP.F16.F32.PACK_AB R41, R38.reuse, R30 ;  /* 0x0000001e2629723e */ /* 0x050fe200000000ff */
[----:B------:R-:W-:-:S02]  /*11d70*/  FADD.FTZ R29, R38, R29 ;  /* 0x0000001d261d7221 */ /* 0x000fc40000010000 */
[----:B------:R-:W-:Y:S01]  /*11d80*/  FADD.FTZ R28, R52, R28 ;  /* 0x0000001c341c7221 */ /* 0x000fe20000010000 */
[----:B------:R-:W4:Y:S01]  /*11d90*/  MUFU.EX2 R26, R26 ;  /* 0x0000001a001a7308 */ /* 0x000f220000000800 */
[----:B-1----:R-:W-:-:S07]  /*11da0*/  FADD.FTZ R25, R43, R29 ;  /* 0x0000001d2b197221 */ /* 0x002fce0000010000 */
[----:B------:R-:W1:Y:S01]  /*11db0*/  MUFU.EX2 R4, R55 ;  /* 0x0000003700047308 */ /* 0x000e620000000800 */
[----:B0-----:R-:W-:Y:S01]  /*11dc0*/  FADD.FTZ R25, R39, R25 ;  /* 0x0000001927197221 */ /* 0x001fe20000010000 */
[----:B------:R-:W-:-:S06]  /*11dd0*/  FADD.FTZ R28, R53, R28 ;  /* 0x0000001c351c7221 */ /* 0x000fcc0000010000 */
[----:B------:R-:W0:Y:S01]  /*11de0*/  MUFU.EX2 R19, R19 ;  /* 0x0000001300137308 */ /* 0x000e220000000800 */
[----:B----4-:R-:W-:Y:S01]  /*11df0*/  FADD.FTZ R25, R26, R25 ;  /* 0x000000191a197221 */ /* 0x010fe20000010000 */
[----:B------:R-:W-:-:S06]  /*11e00*/  FADD.FTZ R28, R56, R28 ;  /* 0x0000001c381c7221 */ /* 0x000fcc0000010000 */
[----:B------:R-:W4:Y:S01]  /*11e10*/  MUFU.EX2 R21, R21 ;  /* 0x0000001500157308 */ /* 0x000f220000000800 */
[----:B------:R-:W-:Y:S01]  /*11e20*/  FADD.FTZ R25, R31, R25 ;  /* 0x000000191f197221 */ /* 0x000fe20000010000 */
[----:B------:R-:W-:-:S06]  /*11e30*/  FADD.FTZ R28, R57, R28 ;  /* 0x0000001c391c7221 */ /* 0x000fcc0000010000 */
[----:B------:R-:W5:Y:S01]  /*11e40*/  MUFU.EX2 R59, R62 ;  /* 0x0000003e003b7308 */ /* 0x000f620000000800 */
[----:B------:R-:W-:Y:S01]  /*11e50*/  FADD.FTZ R25, R51, R25 ;  /* 0x0000001933197221 */ /* 0x000fe20000010000 */
[----:B------:R-:W-:-:S06]  /*11e60*/  FADD.FTZ R28, R60, R28 ;  /* 0x0000001c3c1c7221 */ /* 0x000fcc0000010000 */
[----:B------:R-:W2:Y:S01]  /*11e70*/  MUFU.EX2 R5, R66 ;  /* 0x0000004200057308 */ /* 0x000ea20000000800 */
        /* <DEDUP_REMOVED lines=8> */
[----:B-----5:R-:W-:Y:S01]  /*11f00*/  FADD.FTZ R25, R59, R25 ;  /* 0x000000193b197221 */ /* 0x020fe20000010000 */
[----:B------:R-:W-:-:S06]  /*11f10*/  FADD.FTZ R28, R65, R28 ;  /* 0x0000001c411c7221 */ /* 0x000fcc0000010000 */
[----:B------:R-:W-:Y:S01]  /*11f20*/  MUFU.EX2 R75, R75 ;  /* 0x0000004b004b7308 */ /* 0x000fe20000000800 */
[----:B------:R-:W-:Y:S01]  /*11f30*/  FADD.FTZ R25, R63, R25 ;  /* 0x000000193f197221 */ /* 0x000fe20000010000 */
[----:B------:R-:W-:-:S06]  /*11f40*/  FADD.FTZ R28, R68, R28 ;  /* 0x0000001c441c7221 */ /* 0x000fcc0000010000 */
[----:B------:R-:W-:Y:S01]  /*11f50*/  MUFU.EX2 R78, R78 ;  /* 0x0000004e004e7308 */ /* 0x000fe20000000800 */
[----:B--2---:R-:W-:-:S07]  /*11f60*/  FADD.FTZ R25, R5, R25 ;  /* 0x0000001905197221 */ /* 0x004fce0000010000 */
[----:B------:R-:W2:Y:S01]  /*11f70*/  MUFU.EX2 R24, R74 ;  /* 0x0000004a00187308 */ /* 0x000ea20000000800 */
[----:B-1----:R-:W-:Y:S01]  /*11f80*/  FADD.FTZ R25, R67, R25 ;  /* 0x0000001943197221 */ /* 0x002fe20000010000 */
[----:B------:R-:W-:-:S06]  /*11f90*/  FADD.FTZ R28, R69, R28 ;  /* 0x0000001c451c7221 */ /* 0x000fcc0000010000 */
[----:B------:R-:W1:Y:S01]  /*11fa0*/  MUFU.EX2 R79, R79 ;  /* 0x0000004f004f7308 */ /* 0x000e620000000800 */
[----:B0-----:R-:W-:Y:S01]  /*11fb0*/  FADD.FTZ R25, R70, R25 ;  /* 0x0000001946197221 */ /* 0x001fe20000010000 */
[----:B------:R-:W-:-:S06]  /*11fc0*/  FADD.FTZ R28, R72, R28 ;  /* 0x0000001c481c7221 */ /* 0x000fcc0000010000 */
[----:B------:R-:W0:Y:S01]  /*11fd0*/  MUFU.EX2 R82, R82 ;  /* 0x0000005200527308 */ /* 0x000e220000000800 */
[----:B----4-:R-:W-:Y:S01]  /*11fe0*/  FADD.FTZ R25, R71, R25 ;  /* 0x0000001947197221 */ /* 0x010fe20000010000 */
[C---:B------:R-:W-:Y:S01]  /*11ff0*/  FADD.FTZ R28, R73.reuse, R28 ;  /* 0x0000001c491c7221 */ /* 0x040fe20000010000 */
[----:B------:R-:W-:Y:S01]  /*12000*/  F2FP.F16.F32.PACK_AB R72, R73, R72 ;  /* 0x000000484948723e */ /* 0x000fe200000000ff */
[----:B------:R4:W-:Y:S01]  /*12010*/  STSM.16.M88.4 [R145], R32 ;  /* 0x0000002091007844 */ /* 0x0009e20000000200 */
[----:B--2---:R-:W-:Y:S01]  /*12020*/  FADD.FTZ R25, R24, R25 ;  /* 0x0000001918197221 */ /* 0x004fe20000010000 */
[C---:B------:R-:W-:Y:S02]  /*12030*/  F2FP.F16.F32.PACK_AB R73, R75.reuse, R24 ;  /* 0x000000184b49723e */ /* 0x040fe400000000ff */
[----:B------:R-:W2:Y:S01]  /*12040*/  LDL R24, [R1+0x18] ;  /* 0x0000180001187983 */ /* 0x000ea20000100800 */
[----:B------:R-:W5:Y:S01]  /*12050*/  MUFU.EX2 R83, R83 ;  /* 0x0000005300537308 */ /* 0x000f620000000800 */
[----:B------:R-:W-:Y:S01]  /*12060*/  FADD.FTZ R28, R76, R28 ;  /* 0x0000001c4c1c7221 */ /* 0x000fe20000010000 */
[----:B------:R-:W-:Y:S01]  /*12070*/  FADD.FTZ R25, R75, R25 ;  /* 0x000000194b197221 */ /* 0x000fe20000010000 */
[----:B------:R-:W-:-:S02]  /*12080*/  F2FP.F16.F32.PACK_AB R56, R57, R56 ;  /* 0x000000383938723e */ /* 0x000fc400000000ff */
[----:B------:R-:W-:-:S03]  /*12090*/  F2FP.F16.F32.PACK_AB R57, R21, R19 ;  /* 0x000000131539723e */ /* 0x000fc600000000ff */
[----:B------:R-:W-:Y:S01]  /*120a0*/  MUFU.EX2 R86, R86 ;  /* 0x0000005600567308 */ /* 0x000fe20000000800 */
[----:B------:R-:W-:Y:S01]  /*120b0*/  F2FP.F16.F32.PACK_AB R51, R4, R51 ;  /* 0x000000330433723e */ /* 0x000fe200000000ff */
[----:B------:R-:W-:Y:S01]  /*120c0*/  FADD.FTZ R19, R77, R28 ;  /* 0x0000001c4d137221 */ /* 0x000fe20000010000 */
[----:B------:R-:W-:-:S05]  /*120d0*/  FADD.FTZ R4, R78, R25 ;  /* 0x000000194e047221 */ /* 0x000fca0000010000 */
[----:B------:R-:W4:Y:S01]  /*120e0*/  MUFU.EX2 R16, R16 ;  /* 0x0000001000107308 */ /* 0x000f220000000800 */
[----:B------:R-:W-:Y:S02]  /*120f0*/  F2FP.F16.F32.PACK_AB R48, R49, R48 ;  /* 0x000000303130723e */ /* 0x000fe400000000ff */
[----:B------:R-:W-:Y:S01]  /*12100*/  F2FP.F16.F32.PACK_AB R49, R31, R26 ;  /* 0x0000001a1f31723e */ /* 0x000fe200000000ff */
[----:B------:R-:W-:Y:S01]  /*12110*/  FADD.FTZ R26, R80, R19 ;  /* 0x00000013501a7221 */ /* 0x000fe20000010000 */
[----:B-1----:R-:W-:Y:S01]  /*12120*/  FADD.FTZ R19, R79, R4 ;  /* 0x000000044f137221 */ /* 0x002fe20000010000 */
[----:B------:R-:W-:Y:S02]  /*12130*/  F2FP.F16.F32.PACK_AB R43, R39, R43 ;  /* 0x0000002b272b723e */ /* 0x000fe400000000ff */
[----:B------:R-:W-:Y:S01]  /*12140*/  FADD.FTZ R4, R81, R26 ;  /* 0x0000001a51047221 */ /* 0x000fe20000010000 */
[----:B0-----:R-:W-:Y:S01]  /*12150*/  FADD.FTZ R26, R82, R19 ;  /* 0x00000013521a7221 */ /* 0x001fe20000010000 */
[----:B------:R-:W-:-:S02]  /*12160*/  F2FP.F16.F32.PACK_AB R50, R53, R52 ;  /* 0x000000343532723e */ /* 0x000fc400000000ff */
[----:B------:R-:W-:Y:S02]  /*12170*/  F2FP.F16.F32.PACK_AB R64, R65, R64 ;  /* 0x000000404140723e */ /* 0x000fe400000000ff */
[----:B------:R-:W-:Y:S02]  /*12180*/  F2FP.F16.F32.PACK_AB R58, R61, R60 ;  /* 0x0000003c3d3a723e */ /* 0x000fe400000000ff */
[----:B------:R-:W-:Y:S02]  /*12190*/  F2FP.F16.F32.PACK_AB R59, R63, R59 ;  /* 0x0000003b3f3b723e */ /* 0x000fe400000000ff */
[----:B------:R-:W-:Y:S01]  /*121a0*/  F2FP.F16.F32.PACK_AB R65, R67, R5 ;  /* 0x000000054341723e */ /* 0x000fe200000000ff */
[----:B-----5:R-:W-:Y:S01]  /*121b0*/  FADD.FTZ R5, R83, R26 ;  /* 0x0000001a53057221 */ /* 0x020fe20000010000 */
[----:B------:R-:W-:Y:S02]  /*121c0*/  F2FP.F16.F32.PACK_AB R66, R69, R68 ;  /* 0x000000444542723e */ /* 0x000fe400000000ff */
[----:B------:R-:W-:-:S02]  /*121d0*/  F2FP.F16.F32.PACK_AB R80, R81, R80 ;  /* 0x000000505150723e */ /* 0x000fc400000000ff */
[----:B------:R-:W-:Y:S01]  /*121e0*/  F2FP.F16.F32.PACK_AB R67, R71, R70 ;  /* 0x000000464743723e */ /* 0x000fe200000000ff */
[----:B------:R0:W-:Y:S01]  /*121f0*/  STSM.16.M88.4 [R142], R40 ;  /* 0x000000288e007844 */ /* 0x0001e20000000200 */
[----:B------:R-:W-:Y:S02]  /*12200*/  F2FP.F16.F32.PACK_AB R74, R77, R76 ;  /* 0x0000004c4d4a723e */ /* 0x000fe400000000ff */
[----:B------:R-:W-:Y:S02]  /*12210*/  F2FP.F16.F32.PACK_AB R75, R79, R78 ;  /* 0x0000004e4f4b723e */ /* 0x000fe400000000ff */
[----:B------:R-:W-:Y:S01]  /*12220*/  F2FP.F16.F32.PACK_AB R81, R83, R82 ;  /* 0x000000525351723e */ /* 0x000fe200000000ff */
[----:B------:R0:W-:Y:S01]  /*12230*/  STSM.16.M88.4 [R141], R48 ;  /* 0x000000308d007844 */ /* 0x0001e20000000200 */
[----:B------:R-:W-:Y:S02]  /*12240*/  F2FP.F16.F32.PACK_AB R82, R0, R84 ;  /* 0x000000540052723e */ /* 0x000fe400000000ff */
[----:B----4-:R-:W-:Y:S01]  /*12250*/  F2FP.F16.F32.PACK_AB R83, R16, R86 ;  /* 0x000000561053723e */ /* 0x010fe200000000ff */
[----:B------:R0:W-:Y:S01]  /*12260*/  STSM.16.M88.4 [R140+0x27800], R56 ;  /* 0x027800388c007844 */ /* 0x0001e20000000200 */
        /* <DEDUP_REMOVED lines=56> */
[----:B---3--:R0:W-:Y:S04]  /*125f0*/  STSM.16.M88.4 [R27], R64 ;  /* 0x000000401b007844 */ /* 0x0081e80000000200 */
[----:B------:R0:W-:Y:S04]  /*12600*/  STSM.16.M88.4 [R142+0x6000], R72 ;  /* 0x006000488e007844 */ /* 0x0001e80000000200 */
[----:B------:R0:W-:Y:S01]  /*12610*/  STSM.16.M88.4 [R141+0x6000], R80 ;  /* 0x006000508d007844 */ /* 0x0001e20000000200 */
[----:B------:R1:W-:Y:S06]  /*12620*/  MEMBAR.ALL.CTA ;  /* 0x0000000000007992 */ /* 0x0003ec0000008000 */
[----:B-1----:R-:W1:Y:S01]  /*12630*/  FENCE.VIEW.ASYNC.S ;  /* 0x00000000000073c6 */ /* 0x002e620000000000 */
[C---:B--2---:R-:W-:Y:S01]  /*12640*/  ISETP.GT.AND P3, PT, R3.reuse, R24, PT ;  /* 0x000000180300720c */ /* 0x044fe20003f64270 */
[----:B------:R-:W-:Y:S01]  /*12650*/  VIADD R3, R3, 0xffffffff ;  /* 0xffffffff03037836 */ /* 0x000fe20000000000 */
[----:B-1----:R-:W-:-:S11]  /*12660*/  NOP ;  /* 0x0000000000007918 */ /* 0x002fd60000000000 */
[----:B0-----:R-:W-:Y:S05]  /*12670*/  @P3 BRA `(.L_x_10890) ;  /* 0xffffffcc00103947 */ /* 0x001fea000383ffff */
[----:B------:R-:W-:Y:S02]  /*12680*/  IMAD.MOV.U32 R6, RZ, RZ, R11 ;  /* 0x000000ffff067224 */ /* 0x000fe400078e000b */
[----:B------:R-:W-:Y:S02]  /*12690*/  IMAD.MOV.U32 R0, RZ, RZ, R8 ;  /* 0x000000ffff007224 */ /* 0x000fe400078e0008 */
[----:B------:R-:W-:Y:S02]  /*126a0*/  IMAD.MOV.U32 R16, RZ, RZ, R20 ;  /* 0x000000ffff107224 */ /* 0x000fe400078e0014 */
[----:B------:R-:W-:-:S07]  /*126b0*/  IMAD.MOV.U32 R19, RZ, RZ, R7 ;  /* 0x000000ffff137224 */ /* 0x000fce00078e0007 */
.L_x_10872:
[----:B------:R-:W2:Y:S01]  /*126c0*/  LDL R11, [R1+0x1c] ;  /* 0x00001c00010b7983 */ /* 0x000ea20000100800 */
[----:B------:R-:W0:Y:S01]  /*126d0*/  LDC R7, c[0x0][0x448] ;  /* 0x00011200ff077b82 */ /* 0x000e220000000800 */
[----:B------:R-:W-:-:S07]  /*126e0*/  IADD3 R20, R139, 0x1, -R138 ;  /* 0x000000018b147810 */ /* 0x000fce0007ffe88a */
[----:B------:R-:W1:Y:S01]  /*126f0*/  LDC R24, c[0x0][0x9e4] ;  /* 0x00027900ff187b82 */ /* 0x000e620000000800 */
[----:B0-----:R-:W-:Y:S02]  /*12700*/  ISETP.NE.AND P5, PT, R7, 0x1, PT ;  /* 0x000000010700780c */ /* 0x001fe40003fa5270 */
[----:B-1----:R-:W-:-:S11]  /*12710*/  ISETP.GE.AND P4, PT, R24, 0x1, PT ;  /* 0x000000011800780c */ /* 0x002fd60003f86270 */
[----:B------:R-:W0:Y:S08]  /*12720*/  @P5 LDC R8, c[0x0][0x44c] ;  /* 0x00011300ff085b82 */ /* 0x000e300000000800 */
[----:B------:R-:W1:Y:S01]  /*12730*/  @P5 LDC R9, c[0x0][0x450] ;  /* 0x00011400ff095b82 */ /* 0x000e620000000800 */
[----:B--2---:R-:W-:-:S04]  /*12740*/  VIADD R7, R11, 0xbf ;  /* 0x000000bf0b077836 */ /* 0x004fc80000000000 */
        /* <DEDUP_REMOVED lines=15> */
.L_x_10893:
[----:B------:R-:W-:-:S13]  /*12840*/  ISETP.NE.AND P2, PT, R24, 0x1, PT ;  /* 0x000000011800780c */ /* 0x000fda0003f45270 */
[----:B------:R-:W0:Y:S02]  /*12850*/  @P2 LDC.64 R8, c[0x0][0x9e8] ;  /* 0x00027a00ff082b82 */ /* 0x000e240000000a00 */
[----:B0-----:R-:W-:-:S05]  /*12860*/  @P2 IMAD.HI.U32 R8, R7, R8, RZ ;  /* 0x0000000807082227 */ /* 0x001fca00078e00ff */
[----:B------:R-:W-:-:S07]  /*12870*/  @P2 SHF.R.U32.HI R7, RZ, R9, R8 ;  /* 0x00000009ff072219 */ /* 0x000fce0000011608 */
.L_x_10894:
[----:B------:R-:W-:Y:S05]  /*12880*/  BSYNC B0 ;  /* 0x0000000000007941 */ /* 0x000fea0003800000 */
.L_x_10892:
[----:B------:R-:W-:-:S05]  /*12890*/  IMAD R7, R7, R24, RZ ;  /* 0x0000001807077224 */ /* 0x000fca00078e02ff */
[----:B------:R-:W-:-:S07]  /*128a0*/  VIMNMX R10, R10, R7, !PT ;  /* 0x000000070a0a7248 */ /* 0x000fce0007fe0100 */
.L_x_10891:
[----:B------:R-:W2:Y:S01]  /*128b0*/  LDL R8, [R1+0x48] ;  /* 0x0000480001087983 */ /* 0x000ea20000100800 */
[----:B------:R-:W-:-:S05]  /*128c0*/  VIADD R10, R10, 0x7f ;  /* 0x0000007f0a0a7836 */ /* 0x000fca0000000000 */
[----:B------:R-:W-:-:S04]  /*128d0*/  SHF.R.S32.HI R7, RZ, 0x1f, R10 ;  /* 0x0000001fff077819 */ /* 0x000fc8000001140a */
[----:B------:R-:W-:-:S04]  /*128e0*/  LEA.HI R7, R7, R10, RZ, 0x7 ;  /* 0x0000000a07077211 */ /* 0x000fc800078f38ff */
[----:B------:R-:W-:-:S04]  /*128f0*/  SHF.R.S32.HI R7, RZ, 0x7, R7 ;  /* 0x00000007ff077819 */ /* 0x000fc80000011407 */
[----:B--2---:R-:W-:-:S04]  /*12900*/  VIMNMX R143, R8, R7, !PT ;  /* 0x00000007088f7248 */ /* 0x004fc80007fe0100 */
[----:B------:R-:W-:-:S13]  /*12910*/  ISETP.GE.AND P2, PT, R3, R143, PT ;  /* 0x0000008f0300720c */ /* 0x000fda0003f46270 */
[----:B------:R-:W-:Y:S05]  /*12920*/  @!P2 BRA `(.L_x_10895) ;  /* 0x0000002000f0a947 */ /* 0x000fea0003800000 */
[----:B------:R-:W-:Y:S02]  /*12930*/  IMAD.MOV.U32 R7, RZ, RZ, R6 ;  /* 0x000000ffff077224 */ /* 0x000fe400078e0006 */
[----:B------:R-:W-:Y:S02]  /*12940*/  IMAD.MOV.U32 R8, RZ, RZ, R0 ;  /* 0x000000ffff087224 */ /* 0x000fe400078e0000 */
[----:B------:R-:W-:Y:S02]  /*12950*/  IMAD.MOV.U32 R10, RZ, RZ, R19 ;  /* 0x000000ffff0a7224 */ /* 0x000fe400078e0013 */
[----:B------:R-:W-:-:S07]  /*12960*/  IMAD.MOV.U32 R9, RZ, RZ, R16 ;  /* 0x000000ffff097224 */ /* 0x000fce00078e0010 */
.L_x_10905:
        /* <DEDUP_REMOVED lines=10> */
.L_x_10897:
[----:B------:R-:W-:Y:S01]  /*12a10*/  IMAD R0, R16, 0x8, R2 ;  /* 0x0000000810007824 */ /* 0x000fe200078e0202 */
[----:B------:R-:W-:-:S04]  /*12a20*/  SHF.L.U32 R11, R19, 0x1f, RZ ;  /* 0x0000001f130b7819 */ /* 0x000fc800000006ff */
[----:B------:R0:W1:Y:S01]  /*12a30*/  SYNCS.PHASECHK.TRANS64.TRYWAIT P3, [R0+URZ+0x2d830], R11 ;  /* 0x02d8300b000075a7 */ /* 0x000062000806017f */
[----:B------:R-:W-:Y:S05]  /*12a40*/  @!P0 BRA `(.L_x_10898) ;  /* 0x0000000000048947 */ /* 0x000fea0003800000 */
[----:B------:R-:W-:Y:S01]  /*12a50*/  BPT.TRAP 0x1 ;  /* 0x000000040000795c */ /* 0x000fe20000300000 */
.L_x_10898:
[----:B------:R-:W-:Y:S04]  /*12a60*/  BSSY B0, `(.L_x_10896) ;  /* 0x0000004000007945 */ /* 0x000fe80003800000 */
[----:B-1----:R-:W-:Y:S05]  /*12a70*/  @P3 BRA `(.L_x_10899) ;  /* 0x0000000000083947 */ /* 0x002fea0003800000 */
[----:B------:R-:W1:Y:S02]  /*12a80*/  SYNCS.PHASECHK.TRANS64.TRYWAIT P3, [R0+URZ+0x2d830], R11 ;  /* 0x02d8300b000075a7 */ /* 0x000e64000806017f */
[----:B-1----:R-:W-:Y:S05]  /*12a90*/  @!P3 BRA `(.L_x_10900) ;  /* 0x000001240070b947 */ /* 0x002fea0003800000 */
.L_x_10899:
[----:B------:R-:W-:Y:S05]  /*12aa0*/  BSYNC B0 ;  /* 0x0000000000007941 */ /* 0x000fea0003800000 */
.L_x_10896:
[----:B------:R-:W2:Y:S01]  /*12ab0*/  LDL R6, [R1+0x8] ;  /* 0x0000080001067983 */ /* 0x000ea20000100800 */
[----:B01----:R-:W0:Y:S01]  /*12ac0*/  S2R R0, SR_TID.X ;  /* 0x0000000000007919 */ /* 0x003e220000002100 */
        /* <DEDUP_REMOVED lines=8> */
[----:B------:R-:W-:Y:S01]  /*12b50*/  R2UR UR9, R13 ;  /* 0x000000000d0972ca */ /* 0x000fe200000e0000 */
[----:B------:R-:W-:Y:S01]  /*12b60*/  IMAD.MOV.U32 R29, RZ, RZ, -0x7fffffe0 ;  /* 0x80000020ff1d7424 */ /* 0x000fe200078e00ff */
[----:B------:R-:W-:Y:S02]  /*12b70*/  R2UR UR15, R27 ;  /* 0x000000001b0f72ca */ /* 0x000fe400000e0000 */
[----:B------:R-:W-:Y:S02]  /*12b80*/  R2UR UR19, R25 ;  /* 0x00000000191372ca */ /* 0x000fe400000e0000 */
[----:B------:R-:W-:-:S02]  /*12b90*/  R2UR UR23, R27 ;  /* 0x000000001b1772ca */ /* 0x000fc400000e0000 */
[----:B------:R-:W-:Y:S02]  /*12ba0*/  R2UR UR27, R29 ;  /* 0x000000001d1b72ca */ /* 0x000fe400000e0000 */
[----:B------:R-:W-:Y:S02]  /*12bb0*/  R2UR UR12, R152 ;  /* 0x00000000980c72ca */ /* 0x000fe400000e0000 */
[----:B------:R-:W-:Y:S01]  /*12bc0*/  R2UR UR13, R153 ;  /* 0x00000000990d72ca */ /* 0x000fe200000e0000 */
[----:B------:R0:W-:Y:S01]  /*12bd0*/  BAR.SYNC.DEFER_BLOCKING R0, 0x100 ;  /* 0x000400000000751d */ /* 0x0001e20000010000 */
[----:B------:R-:W-:Y:S01]  /*12be0*/  R2UR UR16, R150 ;  /* 0x00000000961072ca */ /* 0x000fe200000e0000 */
[----:B--2---:R-:W-:-:S04]  /*12bf0*/  IMAD R20, R16, 0x600, R6 ;  /* 0x0000060010147824 */ /* 0x004fc800078e0206 */
[C---:B------:R-:W-:Y:S01]  /*12c00*/  VIADD R26, R20.reuse, 0x2 ;  /* 0x00000002141a7836 */ /* 0x040fe20000000000 */
[C---:B------:R-:W-:Y:S01]  /*12c10*/  R2UR UR10, R20.reuse ;  /* 0x00000000140a72ca */ /* 0x040fe200000e0000 */
[C---:B------:R-:W-:Y:S02]  /*12c20*/  VIADD R24, R20.reuse, 0x200 ;  /* 0x0000020014187836 */ /* 0x040fe40000000000 */
[----:B------:R-:W-:Y:S01]  /*12c30*/  VIADD R28, R20, 0x400 ;  /* 0x00000400141c7836 */ /* 0x000fe20000000000 */
[----:B------:R-:W-:Y:S01]  /*12c40*/  R2UR UR14, R26 ;  /* 0x000000001a0e72ca */ /* 0x000fe200000e0000 */
[----:B------:R-:W-:Y:S01]  /*12c50*/  VIADD R26, R20, 0x202 ;  /* 0x00000202141a7836 */ /* 0x000fe20000000000 */
[----:B------:R-:W-:Y:S02]  /*12c60*/  R2UR UR18, R24 ;  /* 0x00000000181272ca */ /* 0x000fe400000e0000 */
[----:B------:R-:W-:Y:S02]  /*12c70*/  R2UR UR26, R28 ;  /* 0x000000001c1a72ca */ /* 0x000fe400000e0000 */
[----:B------:R-:W-:-:S02]  /*12c80*/  R2UR UR22, R26 ;  /* 0x000000001a1672ca */ /* 0x000fc400000e0000 */
[----:B------:R-:W-:-:S06]  /*12c90*/  WARPGROUP.ARRIVE ;  /* 0x00000000000079c5 */ /* 0x000fcc0000000000 */
[----:B------:R-:W-:Y:S01]  /*12ca0*/  HGMMA.64x128x16.F32 R24, gdesc[UR8], RZ, !UPT, gsb0 ;  /* 0x01e00000081879f0 */ /* 0x000fe2000c0008ff */
[----:B------:R-:W-:Y:S02]  /*12cb0*/  R2UR UR17, R151 ;  /* 0x00000000971172ca */ /* 0x000fe400000e0000 */
[----:B------:R-:W-:Y:S02]  /*12cc0*/  WARPGROUP.DEPBAR.LE gsb0, 0x0 ;  /* 0x00008000000079c5 */ /* 0x000fe40000010000 */
[----:B------:R-:W-:-:S07]  /*12cd0*/  WARPGROUP.ARRIVE ;  /* 0x00000000000079c5 */ /* 0x000fce0000000000 */
        /* <DEDUP_REMOVED lines=26> */
.L_x_10902:
[----:B------:R-:W-:Y:S01]  /*12e80*/  SHF.L.U32 R0, R10, 0x1f, RZ ;  /* 0x0000001f0a007819 */ /* 0x000fe200000006ff */
[----:B------:R-:W-:-:S04]  /*12e90*/  IMAD R6, R9, 0x8, R2 ;  /* 0x0000000809067824 */ /* 0x000fc800078e0202 */
[----:B------:R0:W1:Y:S01]  /*12ea0*/  SYNCS.PHASECHK.TRANS64.TRYWAIT P2, [R6+URZ+0x2d850], R0 ;  /* 0x02d85000060075a7 */ /* 0x000062000804017f */
[----:B------:R-:W-:Y:S05]  /*12eb0*/  @!P0 BRA `(.L_x_10903) ;  /* 0x0000000000048947 */ /* 0x000fea0003800000 */
[----:B------:R-:W-:Y:S01]  /*12ec0*/  BPT.TRAP 0x1 ;  /* 0x000000040000795c */ /* 0x000fe20000300000 */
.L_x_10903:
[----:B-1----:R-:W-:Y:S05]  /*12ed0*/  @P2 BRA `(.L_x_10901) ;  /* 0x0000000000082947 */ /* 0x002fea0003800000 */
[----:B------:R-:W1:Y:S02]  /*12ee0*/  SYNCS.PHASECHK.TRANS64.TRYWAIT P2, [R6+URZ+0x2d850], R0 ;  /* 0x02d85000060075a7 */ /* 0x000e64000804017f */
[----:B-1----:R-:W-:Y:S05]  /*12ef0*/  @!P2 BRA `(.L_x_10904) ;  /* 0x00000120006ca947 */ /* 0x002fea0003800000 */
.L_x_10901:
[----:B01----:R-:W-:Y:S01]  /*12f00*/  VIADD R0, R2, 0x400 ;  /* 0x0000040002007836 */ /* 0x003fe20000000000 */
[----:B------:R-:W-:Y:S05]  /*12f10*/  WARPSYNC.ALL ;  /* 0x0000000000007948 */ /* 0x000fea0003800000 */
[----:B------:R-:W-:-:S04]  /*12f20*/  SHF.R.U32.HI R0, RZ, 0x4, R0 ;  /* 0x00000004ff007819 */ /* 0x000fc80000011600 */
[----:B------:R-:W-:-:S04]  /*12f30*/  LOP3.LUT R0, R0, 0x3fff, RZ, 0xc0, !PT ;  /* 0x00003fff00007812 */ /* 0x000fc800078ec0ff */
[----:B------:R-:W-:Y:S01]  /*12f40*/  LOP3.LUT R10, R0, 0x2000000, RZ, 0xfc, !PT ;  /* 0x02000000000a7812 */ /* 0x000fe200078efcff */
[----:B------:R-:W2:Y:S01]  /*12f50*/  LDL R144, [R1+0x3c] ;  /* 0x00003c0001907983 */ /* 0x000ea20000100800 */
[----:B------:R-:W-:-:S03]  /*12f60*/  FMNMX.FTZ R0, R24, R8, !PT ;  /* 0x0000000818007209 */ /* 0x000fc60007810000 */
[----:B------:R-:W-:Y:S01]  /*12f70*/  IMAD R10, R9, 0x600, R10 ;  /* 0x00000600090a7824 */ /* 0x000fe200078e020a */
[----:B------:R-:W-:Y:S01]  /*12f80*/  UMOV UR39, UR6 ;  /* 0x0000000600277c82 */ /* 0x000fe20008000000 */
[----:B------:R-:W-:Y:S01]  /*12f90*/  IMAD.MOV.U32 R11, RZ, RZ, -0x7fffffe0 ;  /* 0x80000020ff0b7424 */ /* 0x000fe200078e00ff */
[----:B------:R-:W-:Y:S01]  /*12fa0*/  FMNMX.FTZ R0, R25, R0, !PT ;  /* 0x0000000019007209 */ /* 0x000fe20007810000 */
[C---:B------:R-:W-:Y:S01]  /*12fb0*/  VIADD R20, R10.reuse, 0x40 ;  /* 0x000000400a147836 */ /* 0x040fe20000000000 */
[----:B------:R-:W-:Y:S01]  /*12fc0*/  R2UR UR10, R10 ;  /* 0x000000000a0a72ca */ /* 0x000fe200000e0000 */
[----:B------:R-:W-:Y:S01]  /*12fd0*/  WARPGROUP.ARRIVE ;  /* 0x00000000000079c5 */ /* 0x000fe20000000000 */
[----:B------:R-:W-:Y:S01]  /*12fe0*/  FMNMX.FTZ R0, R28, R0, !PT ;  /* 0x000000001c007209 */ /* 0x000fe20007810000 */
[----:B------:R-:W-:Y:S01]  /*12ff0*/  IMAD.MOV.U32 R21, RZ, RZ, -0x7fffffe0 ;  /* 0x80000020ff157424 */ /* 0x000fe200078e00ff */
[----:B------:R-:W-:Y:S01]  /*13000*/  R2UR UR14, R20 ;  /* 0x00000000140e72ca */ /* 0x000fe200000e0000 */
[----:B------:R-:W-:Y:S01]  /*13010*/  VIADD R20, R10, 0x80 ;  /* 0x000000800a147836 */ /* 0x000fe20000000000 */
[----:B------:R-:W-:-:S02]  /*13020*/  FMNMX.FTZ R0, R29, R0, !PT ;  /* 0x000000001d007209 */ /* 0x000fc40007810000 */
[----:B------:R-:W-:Y:S02]  /*13030*/  R2UR UR11, R11 ;  /* 0x000000000b0b72ca */ /* 0x000fe400000e0000 */
[----:B------:R-:W-:Y:S02]  /*13040*/  FMNMX.FTZ R0, R32, R0, !PT ;  /* 0x0000000020007209 */ /* 0x000fe40007810000 */
[----:B------:R-:W-:Y:S01]  /*13050*/  R2UR UR18, R20 ;  /* 0x00000000141272ca */ /* 0x000fe200000e0000 */
[----:B------:R-:W-:Y:S01]  /*13060*/  VIADD R20, R10, 0xc0 ;  /* 0x000000c00a147836 */ /* 0x000fe20000000000 */
[----:B------:R-:W-:Y:S02]  /*13070*/  FMNMX.FTZ R0, R33, R0, !PT ;  /* 0x0000000021007209 */ /* 0x000fe40007810000 */
[----:B------:R-:W-:Y:S02]  /*13080*/  R2UR UR15, R21 ;  /* 0x00000000150f72ca */ /* 0x000fe400000e0000 */
[----:B------:R-:W-:-:S02]  /*13090*/  FMNMX.FTZ R0, R36, R0, !PT ;  /* 0x0000000024007209 */ /* 0x000fc40007810000 */
[----:B------:R-:W-:Y:S01]  /*130a0*/  R2UR UR22, R20 ;  /* 0x00000000141672ca */ /* 0x000fe200000e0000 */
[----:B------:R-:W-:Y:S01]  /*130b0*/  VIADD R20, R10, 0x100 ;  /* 0x000001000a147836 */ /* 0x000fe20000000000 */
[----:B------:R-:W-:Y:S02]  /*130c0*/  FMNMX.FTZ R0, R37, R0, !PT ;  /* 0x0000000025007209 */ /* 0x000fe40007810000 */
[----:B------:R-:W-:Y:S02]  /*130d0*/  R2UR UR19, R21 ;  /* 0x00000000151372ca */ /* 0x000fe400000e0000 */
[----:B------:R-:W-:Y:S02]  /*130e0*/  FMNMX.FTZ R0, R40, R0, !PT ;  /* 0x0000000028007209 */ /* 0x000fe40007810000 */
[----:B------:R-:W-:Y:S01]  /*130f0*/  R2UR UR26, R20 ;  /* 0x00000000141a72ca */ /* 0x000fe200000e0000 */
[----:B------:R-:W-:Y:S01]  /*13100*/  VIADD R20, R10, 0x140 ;  /* 0x000001400a147836 */ /* 0x000fe20000000000 */
[----:B------:R-:W-:-:S02]  /*13110*/  FMNMX.FTZ R0, R41, R0, !PT ;  /* 0x0000000029007209 */ /* 0x000fc40007810000 */
[----:B------:R-:W-:Y:S02]  /*13120*/  R2UR UR23, R21 ;  /* 0x00000000151772ca */ /* 0x000fe400000e0000 */
[----:B------:R-:W-:Y:S02]  /*13130*/  FMNMX.FTZ R0, R44, R0, !PT ;  /* 0x000000002c007209 */ /* 0x000fe40007810000 */
[----:B------:R-:W-:Y:S01]  /*13140*/  R2UR UR30, R20 ;  /* 0x00000000141e72ca */ /* 0x000fe200000e0000 */
[C---:B------:R-:W-:Y:S01]  /*13150*/  VIADD R20, R10.reuse, 0x180 ;  /* 0x000001800a147836 */ /* 0x040fe20000000000 */
[----:B------:R-:W-:Y:S01]  /*13160*/  FMNMX.FTZ R0, R45, R0, !PT ;  /* 0x000000002d007209 */ /* 0x000fe20007810000 */
[----:B------:R-:W-:Y:S01]  /*13170*/  VIADD R10, R10, 0x1c0 ;  /* 0x000001c00a0a7836 */ /* 0x000fe20000000000 */
[----:B------:R-:W-:Y:S02]  /*13180*/  R2UR UR27, R21 ;  /* 0x00000000151b72ca */ /* 0x000fe400000e0000 */
[----:B------:R-:W-:-:S02]  /*13190*/  FMNMX.FTZ R0, R48, R0, !PT ;  /* 0x0000000030007209 */ /* 0x000fc40007810000 */
[----:B------:R-:W-:Y:S02]  /*131a0*/  R2UR UR34, R20 ;  /* 0x00000000142272ca */ /* 0x000fe400000e0000 */
[----:B------:R-:W-:Y:S02]  /*131b0*/  FMNMX.FTZ R0, R49, R0, !PT ;  /* 0x0000000031007209 */ /* 0x000fe40007810000 */
[----:B------:R-:W-:Y:S02]  /*131c0*/  R2UR UR46, R10 ;  /* 0x000000000a2e72ca */ /* 0x000fe400000e0000 */
[----:B------:R-:W-:Y:S02]  /*131d0*/  FMNMX.FTZ R0, R52, R0, !PT ;  /* 0x0000000034007209 */ /* 0x000fe40007810000 */
[----:B------:R-:W-:Y:S02]  /*131e0*/  R2UR UR31, R21 ;  /* 0x00000000151f72ca */ /* 0x000fe400000e0000 */
[----:B------:R-:W-:-:S02]  /*131f0*/  FMNMX.FTZ R0, R53, R0, !PT ;  /* 0x0000000035007209 */ /* 0x000fc40007810000 */
[----:B------:R-:W-:Y:S02]  /*13200*/  R2UR UR35, R21 ;  /* 0x00000000152372ca */ /* 0x000fe400000e0000 */
[----:B------:R-:W-:Y:S01]  /*13210*/  FMNMX.FTZ R0, R56, R0, !PT ;  /* 0x0000000038007209 */ /* 0x000fe20007810000 */
[----:B------:R-:W3:Y:S01]  /*13220*/  LDL R21, [R1+0x20] ;  /* 0x0000200001157983 */ /* 0x000ee20000100800 */
[----:B------:R-:W-:Y:S02]  /*13230*/  R2UR UR47, R11 ;  /* 0x000000000b2f72ca */ /* 0x000fe400000e0000 */
        /* <DEDUP_REMOVED lines=49> */
[----:B------:R-:W4:Y:S01]  /*13550*/  MUFU.EX2 R10, R28 ;  /* 0x0000001c000a7308 */ /* 0x000f220000000800 */
[----:B0-----:R-:W-:Y:S01]  /*13560*/  FFMA.FTZ R5, R20, R5, R8 ;  /* 0x0000000514057223 */ /* 0x001fe20000010008 */
[--C-:B------:R-:W-:Y:S01]  /*13570*/  FFMA.FTZ R72, R72, UR39, -R6.reuse ;  /* 0x0000002748487c23 */ /* 0x100fe20008010806 */
[--C-:B------:R-:W-:Y:S01]  /*13580*/  FFMA.FTZ R73, R73, UR39, -R6.reuse ;  /* 0x0000002749497c23 */ /* 0x100fe20008010806 */
[--C-:B------:R-:W-:Y:S01]  /*13590*/  FFMA.FTZ R76, R76, UR39, -R6.reuse ;  /* 0x000000274c4c7c23 */ /* 0x100fe20008010806 */
[--C-:B------:R-:W-:Y:S01]  /*135a0*/  FFMA.FTZ R77, R77, UR39, -R6.reuse ;  /* 0x000000274d4d7c23 */ /* 0x100fe20008010806 */
[--C-:B------:R-:W-:Y:S01]  /*135b0*/  FFMA.FTZ R80, R80, UR39, -R6.reuse ;  /* 0x0000002750507c23 */ /* 0x100fe20008010806 */
[----:B------:R-:W-:Y:S01]  /*135c0*/  FFMA.FTZ R81, R81, UR39, -R6 ;  /* 0x0000002751517c23 */ /* 0x000fe20008010806 */
[----:B------:R-:W0:Y:S01]  /*135d0*/  MUFU.EX2 R29, R29 ;  /* 0x0000001d001d7308 */ /* 0x000e220000000800 */
[C---:B-1----:R-:W-:Y:S01]  /*135e0*/  FADD.FTZ R5, R25.reuse, R5 ;  /* 0x0000000519057221 */ /* 0x042fe20000010000 */
[----:B------:R-:W-:Y:S01]  /*135f0*/  F2FP.F16.F32.PACK_AB R8, R25, R8 ;  /* 0x000000081908723e */ /* 0x000fe200000000ff */
[----:B------:R-:W-:-:S02]  /*13600*/  IMAD.MOV.U32 R25, RZ, RZ, 0x40000040 ;  /* 0x40000040ff197424 */ /* 0x000fc400078e00ff */
[--C-:B------:R-:W-:Y:S01]  /*13610*/  FFMA.FTZ R84, R84, UR39, -R6.reuse ;  /* 0x0000002754547c23 */ /* 0x100fe20008010806 */
[----:B------:R-:W-:Y:S01]  /*13620*/  FFMA.FTZ R85, R85, UR39, -R6 ;  /* 0x0000002755557c23 */ /* 0x000fe20008010806 */
[----:B------:R-:W-:Y:S02]  /*13630*/  FMNMX.FTZ R6, R26, R7, !PT ;  /* 0x000000071a067209 */ /* 0x000fe40007810000 */
[----:B------:R-:W-:Y:S01]  /*13640*/  R2UR UR9, R25 ;  /* 0x00000000190972ca */ /* 0x000fe200000e0000 */
[----:B----4-:R-:W-:Y:S01]  /*13650*/  FADD.FTZ R5, R10, R5 ;  /* 0x000000050a057221 */ /* 0x010fe20000010000 */
[----:B------:R-:W-:Y:S01]  /*13660*/  FMNMX.FTZ R6, R27, R6, !PT ;  /* 0x000000061b067209 */ /* 0x000fe20007810000 */
[----:B------:R-:W-:-:S03]  /*13670*/  IMAD.MOV.U32 R25, RZ, RZ, 0x40000040 ;  /* 0x40000040ff197424 */ /* 0x000fc600078e00ff */
[----:B------:R-:W-:Y:S02]  /*13680*/  FMNMX.FTZ R6, R30, R6, !PT ;  /* 0x000000061e067209 */ /* 0x000fe40007810000 */
[----:B------:R-:W-:Y:S01]  /*13690*/  R2UR UR45, R25 ;  /* 0x00000000192d72ca */ /* 0x000fe200000e0000 */
[C---:B0-----:R-:W-:Y:S01]  /*136a0*/  FADD.FTZ R5, R29.reuse, R5 ;  /* 0x000000051d057221 */ /* 0x041fe20000010000 */
[----:B------:R-:W-:Y:S01]  /*136b0*/  F2FP.F16.F32.PACK_AB R10, R29, R10 ;  /* 0x0000000a1d0a723e */ /* 0x000fe200000000ff */
[----:B------:R-:W-:Y:S01]  /*136c0*/  IMAD.MOV.U32 R29, RZ, RZ, 0x40000040 ;  /* 0x40000040ff1d7424 */ /* 0x000fe200078e00ff */
[----:B------:R-:W-:-:S04]  /*136d0*/  FMNMX.FTZ R6, R31, R6, !PT ;  /* 0x000000061f067209 */ /* 0x000fc80007810000 */
[----:B------:R-:W-:Y:S01]  /*136e0*/  R2UR UR13, R29 ;  /* 0x000000001d0d72ca */ /* 0x000fe200000e0000 */
        /* <DEDUP_REMOVED lines=14> */
[----:B------:R-:W-:Y:S02]  /*137d0*/  R2UR UR33, R29 ;  /* 0x000000001d2172ca */ /* 0x000fe400000e0000 */
[----:B------:R-:W-:-:S04]  /*137e0*/  FMNMX.FTZ R6, R43, R6, !PT ;  /* 0x000000062b067209 */ /* 0x000fc80007810000 */
[----:B------:R-:W-:-:S04]  /*137f0*/  FMNMX.FTZ R6, R46, R6, !PT ;  /* 0x000000062e067209 */ /* 0x000fc80007810000 */
[----:B------:R-:W-:-:S04]  /*13800*/  FMNMX.FTZ R6, R47, R6, !PT ;  /* 0x000000062f067209 */ /* 0x000fc80007810000 */
[----:B------:R-:W-:Y:S02]  /*13810*/  FMNMX.FTZ R6, R50, R6, !PT ;  /* 0x0000000632067209 */ /* 0x000fe40007810000 */
[----:B--2---:R-:W-:Y:S02]  /*13820*/  LOP3.LUT R24, R144, 0x10000, RZ, 0xfc, !PT ;  /* 0x0001000090187812 */ /* 0x004fe400078efcff */
[----:B------:R-:W-:Y:S01]  /*13830*/  FMNMX.FTZ R6, R51, R6, !PT ;  /* 0x0000000633067209 */ /* 0x000fe20007810000 */
[----:B------:R-:W0:Y:S01]  /*13840*/  S2R R144, SR_TID.X ;  /* 0x0000000000907919 */ /* 0x000e220000002100 */
[C---:B------:R-:W-:Y:S01]  /*13850*/  R2UR UR8, R24.reuse ;  /* 0x00000000180872ca */ /* 0x040fe200000e0000 */
[----:B------:R-:W-:Y:S01]  /*13860*/  VIADD R28, R24, 0x2 ;  /* 0x00000002181c7836 */ /* 0x000fe20000000000 */
[----:B------:R-:W-:-:S04]  /*13870*/  FMNMX.FTZ R6, R54, R6, !PT ;  /* 0x0000000636067209 */ /* 0x000fc80007810000 */
[----:B------:R-:W-:Y:S01]  /*13880*/  R2UR UR12, R28 ;  /* 0x000000001c0c72ca */ /* 0x000fe200000e0000 */
[----:B------:R-:W-:Y:S01]  /*13890*/  VIADD R28, R24, 0x4 ;  /* 0x00000004181c7836 */ /* 0x000fe20000000000 */
[----:B------:R-:W-:-:S04]  /*138a0*/  FMNMX.FTZ R6, R55, R6, !PT ;  /* 0x0000000637067209 */ /* 0x000fc80007810000 */
[----:B------:R-:W-:Y:S01]  /*138b0*/  R2UR UR16, R28 ;  /* 0x000000001c1072ca */ /* 0x000fe200000e0000 */
[----:B------:R-:W-:Y:S01]  /*138c0*/  HGMMA.64x96x16.F32 R88, gdesc[UR8].tnspB, R88, gsb0 ;  /* 0x41600000085879f0 */ /* 0x000fe20008000858 */
[----:B------:R-:W-:Y:S01]  /*138d0*/  VIADD R28, R24, 0x6 ;  /* 0x00000006181c7836 */ /* 0x000fe20000000000 */
[----:B------:R-:W-:-:S04]  /*138e0*/  FMNMX.FTZ R6, R58, R6, !PT ;  /* 0x000000063a067209 */ /* 0x000fc80007810000 */
[----:B------:R-:W-:Y:S01]  /*138f0*/  R2UR UR20, R28 ;  /* 0x000000001c1472ca */ /* 0x000fe200000e0000 */
[----:B------:R-:W-:Y:S01]  /*13900*/  VIADD R28, R24, 0x600 ;  /* 0x00000600181c7836 */ /* 0x000fe20000000000 */
[----:B------:R-:W-:-:S04]  /*13910*/  FMNMX.FTZ R6, R59, R6, !PT ;  /* 0x000000063b067209 */ /* 0x000fc80007810000 */
[----:B------:R-:W-:Y:S01]  /*13920*/  R2UR UR24, R28 ;  /* 0x000000001c1872ca */ /* 0x000fe200000e0000 */
[----:B------:R-:W-:Y:S01]  /*13930*/  VIADD R28, R24, 0x602 ;  /* 0x00000602181c7836 */ /* 0x000fe20000000000 */
[----:B------:R-:W-:-:S04]  /*13940*/  FMNMX.FTZ R6, R62, R6, !PT ;  /* 0x000000063e067209 */ /* 0x000fc80007810000 */
[----:B------:R-:W-:Y:S01]  /*13950*/  R2UR UR28, R28 ;  /* 0x000000001c1c72ca */ /* 0x000fe200000e0000 */
[C---:B------:R-:W-:Y:S01]  /*13960*/  VIADD R28, R24.reuse, 0x604 ;  /* 0x00000604181c7836 */ /* 0x040fe20000000000 */
[----:B------:R-:W-:Y:S01]  /*13970*/  FMNMX.FTZ R6, R63, R6, !PT ;  /* 0x000000063f067209 */ /* 0x000fe20007810000 */
[----:B------:R-:W-:Y:S01]  /*13980*/  VIADD R24, R24, 0x606 ;  /* 0x0000060618187836 */ /* 0x000fe20000000000 */
[----:B0-----:R-:W-:Y:S02]  /*13990*/  ISETP.GE.U32.AND P2, PT, R144, 0x180, PT ;  /* 0x000001809000780c */ /* 0x001fe40003f46070 */
[----:B------:R-:W-:Y:S02]  /*139a0*/  R2UR UR32, R28 ;  /* 0x000000001c2072ca */ /* 0x000fe400000e0000 */
[----:B------:R-:W-:Y:S02]  /*139b0*/  FMNMX.FTZ R6, R66, R6, !PT ;  /* 0x0000000642067209 */ /* 0x000fe40007810000 */
[----:B------:R-:W-:-:S02]  /*139c0*/  R2UR UR44, R24 ;  /* 0x00000000182c72ca */ /* 0x000fc400000e0000 */
        /* <DEDUP_REMOVED lines=16> */
[----:B------:R-:W-:Y:S01]  /*13ad0*/  HGMMA.64x96x16.F32 R88, gdesc[UR12].tnspB, R88, gsb0 ;  /* 0x416000000c5879f0 */ /* 0x000fe20008000858 */
[----:B0-----:R-:W-:-:S05]  /*13ae0*/  FMNMX.FTZ R6, R6, R11, !PT ;  /* 0x0000000b06067209 */ /* 0x001fca0007810000 */
[C---:B------:R-:W-:Y:S01]  /*13af0*/  FMUL.FTZ R11, R6.reuse, UR39 ;  /* 0x00000027060b7c20 */ /* 0x040fe20008410000 */
[----:B------:R-:W-:Y:S02]  /*13b00*/  @!P1 IMAD R9, R9, 0x8, R2 ;  /* 0x0000000809099824 */ /* 0x000fe400078e0202 */
[----:B------:R-:W-:Y:S01]  /*13b10*/  FADD.FTZ R7, -R6, R7 ;  /* 0x0000000706077221 */ /* 0x000fe20000010100 */
        /* <DEDUP_REMOVED lines=32> */
[----:B------:R-:W-:Y:S01]  /*13d20*/  SHF.R.U32.HI R11, RZ, 0x7, R144 ;  /* 0x00000007ff0b7819 */ /* 0x000fe20000011690 */
[----:B------:R-:W-:Y:S01]  /*13d30*/  MUFU.EX2 R26, R26 ;  /* 0x0000001a001a7308 */ /* 0x000fe20000000800 */
[----:B------:R-:W-:-:S02]  /*13d40*/  WARPGROUP.DEPBAR.LE gsb0, 0x0 ;  /* 0x00008000000079c5 */ /* 0x000fc40000010000 */
[----:B------:R-:W-:Y:S01]  /*13d50*/  WARPGROUP.ARRIVE ;  /* 0x00000000000079c5 */ /* 0x000fe20000000000 */
[----:B------:R-:W-:-:S04]  /*13d60*/  VIADD R11, R11, 0x9 ;  /* 0x000000090b0b7836 */ /* 0x000fc80000000000 */
[----:B------:R-:W-:Y:S01]  /*13d70*/  MUFU.EX2 R27, R27 ;  /* 0x0000001b001b7308 */ /* 0x000fe20000000800 */
[----:B------:R-:W-:Y:S02]  /*13d80*/  @!P1 VIADD R9, R9, 0x2d860 ;  /* 0x0002d86009099836 */ /* 0x000fe40000000000 */
[----:B------:R-:W-:Y:S01]  /*13d90*/  FMUL.FTZ R7, R7, UR39 ;  /* 0x0000002707077c20 */ /* 0x000fe20008410000 */
[----:B------:R-:W-:Y:S01]  /*13da0*/  HGMMA.64x96x16.F32 R88, gdesc[UR16].tnspB, R88, gsb0 ;  /* 0x41600000105879f0 */ /* 0x000fe20008000858 */
[----:B------:R-:W-:-:S03]  /*13db0*/  SEL R11, R11, 0x9, !P2 ;  /* 0x000000090b0b7807 */ /* 0x000fc60005000000 */
[----:B------:R-:W-:Y:S08]  /*13dc0*/  MUFU.EX2 R30, R30 ;  /* 0x0000001e001e7308 */ /* 0x000ff00000000800 */
[----:B------:R-:W0:Y:S01]  /*13dd0*/  MUFU.EX2 R31, R31 ;  /* 0x0000001f001f7308 */ /* 0x000e220000000800 */
[----:B------:R-:W-:-:S07]  /*13de0*/  @!P1 PRMT R9, RZ, 0x654, R9 ;  /* 0x00000654ff099816 */ /* 0x000fce0000000009 */
[----:B------:R-:W-:Y:S08]  /*13df0*/  MUFU.EX2 R33, R33 ;  /* 0x0000002100217308 */ /* 0x000ff00000000800 */
[----:B------:R-:W-:Y:S01]  /*13e00*/  MUFU.EX2 R7, R7 ;  /* 0x0000000700077308 */ /* 0x000fe20000000800 */
        /* <DEDUP_REMOVED lines=17> */
[----:B-1----:R-:W-:-:S04]  /*13f20*/  @!P1 IMAD R11, R16, 0x8, R2 ;  /* 0x00000008100b9824 */ /* 0x002fc800078e0202 */
[----:B------:R-:W-:-:S05]  /*13f30*/  @!P1 VIADD R11, R11, 0x2d840 ;  /* 0x0002d8400b0b9836 */ /* 0x000fca0000000000 */
[----:B------:R-:W-:-:S04]  /*13f40*/  @!P1 PRMT R11, RZ, 0x654, R11 ;  /* 0x00000654ff0b9816 */ /* 0x000fc8000000000b */
[----:B------:R0:W-:Y:S01]  /*13f50*/  @!P1 SYNCS.ARRIVE.TRANS64.RED.A1T0 RZ, [R11+URZ], RZ ;  /* 0x000000ff0bff99a7 */ /* 0x0001e2000810043f */
[----:B------:R1:W-:Y:S01]  /*13f60*/  @!P1 SYNCS.ARRIVE.TRANS64.RED.A1T0 RZ, [R9+URZ], RZ ;  /* 0x000000ff09ff99a7 */ /* 0x0003e2000810043f */
[----:B0-----:R-:W-:Y:S02]  /*13f70*/  F2FP.F16.F32.PACK_AB R11, R31, R30 ;  /* 0x0000001e1f0b723e */ /* 0x001fe400000000ff */
[----:B-1----:R-:W-:-:S05]  /*13f80*/  F2FP.F16.F32.PACK_AB R9, R27, R26 ;  /* 0x0000001a1b09723e */ /* 0x002fca00000000ff */
[----:B------:R0:W-:Y:S02]  /*13f90*/  STSM.16.M88.4 [R140+0x21800], R8 ;  /* 0x021800088c007844 */ /* 0x0001e40000000200 */
[----:B0-----:R0:W-:Y:S02]  /*13fa0*/  MUFU.EX2 R10, R36 ;  /* 0x00000024000a7308 */ /* 0x0011e40000000800 */
[----:B0-----:R-:W2:Y:S06]  /*13fb0*/  LDL R36, [R1+0x24] ;  /* 0x0000240001247983 */ /* 0x001eac0000100800 */
[----:B------:R-:W0:Y:S08]  /*13fc0*/  MUFU.EX2 R8, R32 ;  /* 0x0000002000087308 */ /* 0x000e300000000800 */
[----:B------:R-:W-:Y:S08]  /*13fd0*/  MUFU.EX2 R37, R37 ;  /* 0x0000002500257308 */ /* 0x000ff00000000800 */
[----:B------:R-:W-:Y:S08]  /*13fe0*/  MUFU.EX2 R34, R34 ;  /* 0x0000002200227308 */ /* 0x000ff00000000800 */
[----:B------:R-:W1:Y:S08]  /*13ff0*/  MUFU.EX2 R35, R35 ;  /* 0x0000002300237308 */ /* 0x000e700000000800 */
[----:B------:R-:W-:Y:S08]  /*14000*/  MUFU.EX2 R38, R38 ;  /* 0x0000002600267308 */ /* 0x000ff00000000800 */
[----:B------:R-:W4:Y:S01]  /*14010*/  MUFU.EX2 R39, R39 ;  /* 0x0000002700277308 */ /* 0x000f220000000800 */
[----:B0-----:R-:W-:Y:S01]  /*14020*/  FADD.FTZ R5, R8, R5 ;  /* 0x0000000508057221 */ /* 0x001fe20000010000 */
[----:B------:R-:W-:-:S03]  /*14030*/  FFMA.FTZ R4, R7, R4, R26 ;  /* 0x0000000407047223 */ /* 0x000fc6000001001a */
[C---:B------:R-:W-:Y:S01]  /*14040*/  FADD.FTZ R5, R33.reuse, R5 ;  /* 0x0000000521057221 */ /* 0x040fe20000010000 */
[----:B------:R-:W-:Y:S02]  /*14050*/  F2FP.F16.F32.PACK_AB R8, R33, R8 ;  /* 0x000000082108723e */ /* 0x000fe400000000ff */
[----:B-1----:R-:W-:Y:S01]  /*14060*/  F2FP.F16.F32.PACK_AB R9, R35, R34 ;  /* 0x000000222309723e */ /* 0x002fe200000000ff */
[----:B------:R-:W-:Y:S01]  /*14070*/  FADD.FTZ R5, R10, R5 ;  /* 0x000000050a057221 */ /* 0x000fe20000010000 */
[----:B------:R-:W-:Y:S01]  /*14080*/  F2FP.F16.F32.PACK_AB R10, R37, R10 ;  /* 0x0000000a250a723e */ /* 0x000fe200000000ff */
[----:B------:R-:W-:Y:S01]  /*14090*/  FADD.FTZ R4, R27, R4 ;  /* 0x000000041b047221 */ /* 0x000fe20000010000 */
[----:B----4-:R-:W-:-:S03]  /*140a0*/  F2FP.F16.F32.PACK_AB R11, R39, R38 ;  /* 0x00000026270b723e */ /* 0x010fc600000000ff */
[----:B------:R-:W-:Y:S02]  /*140b0*/  FADD.FTZ R4, R30, R4 ;  /* 0x000000041e047221 */ /* 0x000fe40000010000 */
[----:B---3--:R0:W-:Y:S01]  /*140c0*/  STSM.16.M88.4 [R21], R8 ;  /* 0x0000000815007844 */ /* 0x0081e20000000200 */
[----:B------:R-:W-:Y:S01]  /*140d0*/  MUFU.EX2 R41, R41 ;  /* 0x0000002900297308 */ /* 0x000fe20000000800 */
[----:B------:R-:W-:-:S04]  /*140e0*/  FADD.FTZ R4, R31, R4 ;  /* 0x000000041f047221 */ /* 0x000fc80000010000 */
[----:B------:R-:W-:-:S03]  /*140f0*/  FADD.FTZ R4, R34, R4 ;  /* 0x0000000422047221 */ /* 0x000fc60000010000 */
[----:B0-----:R-:W0:Y:S01]  /*14100*/  MUFU.EX2 R8, R40 ;  /* 0x0000002800087308 */ /* 0x001e220000000800 */
[----:B------:R-:W-:Y:S01]  /*14110*/  FADD.FTZ R4, R35, R4 ;  /* 0x0000000423047221 */ /* 0x000fe20000010000 */
[----:B------:R-:W-:-:S06]  /*14120*/  FADD.FTZ R5, R37, R5 ;  /* 0x0000000525057221 */ /* 0x000fcc0000010000 */
[----:B------:R-:W1:Y:S08]  /*14130*/  MUFU.EX2 R9, R42 ;  /* 0x0000002a00097308 */ /* 0x000e700000000800 */
[----:B------:R-:W3:Y:S01]  /*14140*/  MUFU.EX2 R10, R44 ;  /* 0x0000002c000a7308 */ /* 0x000ee20000000800 */
[----:B------:R-:W-:Y:S01]  /*14150*/  FADD.FTZ R4, R38, R4 ;  /* 0x0000000426047221 */ /* 0x000fe20000010000 */
[----:B0-----:R-:W-:-:S06]  /*14160*/  FADD.FTZ R5, R8, R5 ;  /* 0x0000000508057221 */ /* 0x001fcc0000010000 */
[----:B------:R-:W0:Y:S08]  /*14170*/  MUFU.EX2 R43, R43 ;  /* 0x0000002b002b7308 */ /* 0x000e300000000800 */
[----:B------:R-:W4:Y:S01]  /*14180*/  MUFU.EX2 R45, R45 ;  /* 0x0000002d002d7308 */ /* 0x000f220000000800 */
[----:B------:R-:W-:Y:S01]  /*14190*/  FADD.FTZ R4, R39, R4 ;  /* 0x0000000427047221 */ /* 0x000fe20000010000 */
[----:B------:R-:W-:-:S06]  /*141a0*/  FADD.FTZ R5, R41, R5 ;  /* 0x0000000529057221 */ /* 0x000fcc0000010000 */
[----:B------:R-:W5:Y:S08]  /*141b0*/  MUFU.EX2 R11, R46 ;  /* 0x0000002e000b7308 */ /* 0x000f700000000800 */
[----:B------:R-:W5:Y:S01]  /*141c0*/  MUFU.EX2 R24, R48 ;  /* 0x0000003000187308 */ /* 0x000f620000000800 */
[----:B-1----:R-:W-:Y:S01]  /*141d0*/  FADD.FTZ R4, R9, R4 ;  /* 0x0000000409047221 */ /* 0x002fe20000010000 */
[----:B---3--:R-:W-:-:S06]  /*141e0*/  FADD.FTZ R5, R10, R5 ;  /* 0x000000050a057221 */ /* 0x008fcc0000010000 */
[----:B------:R-:W1:Y:S08]  /*141f0*/  MUFU.EX2 R47, R47 ;  /* 0x0000002f002f7308 */ /* 0x000e700000000800 */
[----:B------:R-:W3:Y:S01]  /*14200*/  MUFU.EX2 R49, R49 ;  /* 0x0000003100317308 */ /* 0x000ee20000000800 */
[----:B0-----:R-:W-:Y:S01]  /*14210*/  FADD.FTZ R4, R43, R4 ;  /* 0x000000042b047221 */ /* 0x001fe20000010000 */
[----:B----4-:R-:W-:-:S06]  /*14220*/  FADD.FTZ R5, R45, R5 ;  /* 0x000000052d057221 */ /* 0x010fcc0000010000 */
[----:B------:R-:W0:Y:S08]  /*14230*/  MUFU.EX2 R25, R50 ;  /* 0x0000003200197308 */ /* 0x000e300000000800 */
[----:B------:R-:W4:Y:S01]  /*14240*/  MUFU.EX2 R26, R52 ;  /* 0x00000034001a7308 */ /* 0x000f220000000800 */
[----:B-----5:R-:W-:Y:S01]  /*14250*/  FADD.FTZ R4, R11, R4 ;  /* 0x000000040b047221 */ /* 0x020fe20000010000 */
[----:B------:R-:W-:-:S06]  /*14260*/  FADD.FTZ R5, R24, R5 ;  /* 0x0000000518057221 */ /* 0x000fcc0000010000 */
[----:B------:R-:W5:Y:S08]  /*14270*/  MUFU.EX2 R51, R51 ;  /* 0x0000003300337308 */ /* 0x000f700000000800 */
[----:B------:R-:W5:Y:S01]  /*14280*/  MUFU.EX2 R53, R53 ;  /* 0x0000003500357308 */ /* 0x000f620000000800 */
[----:B-1----:R-:W-:Y:S01]  /*14290*/  FADD.FTZ R4, R47, R4 ;  /* 0x000000042f047221 */ /* 0x002fe20000010000 */
[----:B---3--:R-:W-:-:S06]  /*142a0*/  FADD.FTZ R5, R49, R5 ;  /* 0x0000000531057221 */ /* 0x008fcc0000010000 */
[----:B------:R-:W1:Y:S01]  /*142b0*/  MUFU.EX2 R28, R56 ;  /* 0x00000038001c7308 */ /* 0x000e620000000800 */
[----:B0-----:R-:W-:Y:S01]  /*142c0*/  FADD.FTZ R4, R25, R4 ;  /* 0x0000000419047221 */ /* 0x001fe20000010000 */
[----:B----4-:R-:W-:-:S06]  /*142d0*/  FADD.FTZ R21, R26, R5 ;  /* 0x000000051a157221 */ /* 0x010fcc0000010000 */
[----:B------:R-:W0:Y:S08]  /*142e0*/  MUFU.EX2 R27, R54 ;  /* 0x00000036001b7308 */ /* 0x000e300000000800 */
[----:B------:R-:W3:Y:S01]  /*142f0*/  MUFU.EX2 R57, R57 ;  /* 0x0000003900397308 */ /* 0x000ee20000000800 */
[----:B-----5:R-:W-:Y:S01]  /*14300*/  FADD.FTZ R5, R51, R4 ;  /* 0x0000000433057221 */ /* 0x020fe20000010000 */
[----:B------:R-:W-:-:S06]  /*14310*/  FADD.FTZ R4, R53, R21 ;  /* 0x0000001535047221 */ /* 0x000fcc0000010000 */
[----:B------:R-:W4:Y:S08]  /*14320*/  MUFU.EX2 R55, R55 ;  /* 0x0000003700377308 */ /* 0x000f300000000800 */
[----:B------:R-:W5:Y:S01]  /*14330*/  MUFU.EX2 R60, R60 ;  /* 0x0000003c003c7308 */ /* 0x000f620000000800 */
[----:B-1----:R-:W-:-:S07]  /*14340*/  FADD.FTZ R4, R28, R4 ;  /* 0x000000041c047221 */ /* 0x002fce0000010000 */
[----:B------:R-:W1:Y:S08]  /*14350*/  MUFU.EX2 R29, R58 ;  /* 0x0000003a001d7308 */ /* 0x000e700000000800 */
[----:B------:R-:W1:Y:S01]  /*14360*/  MUFU.EX2 R61, R61 ;  /* 0x0000003d003d7308 */ /* 0x000e620000000800 */
[----:B0-----:R-:W-:Y:S01]  /*14370*/  FADD.FTZ R5, R27, R5 ;  /* 0x000000051b057221 */ /* 0x001fe20000010000 */
[----:B---3--:R-:W-:-:S06]  /*14380*/  FADD.FTZ R4, R57, R4 ;  /* 0x0000000439047221 */ /* 0x008fcc0000010000 */
[----:B------:R-:W0:Y:S08]  /*14390*/  MUFU.EX2 R59, R59 ;  /* 0x0000003b003b7308 */ /* 0x000e300000000800 */
[----:B------:R-:W3:Y:S01]  /*143a0*/  MUFU.EX2 R64, R64 ;  /* 0x0000004000407308 */ /* 0x000ee20000000800 */
[----:B----4-:R-:W-:Y:S01]  /*143b0*/  FADD.FTZ R5, R55, R5 ;  /* 0x0000000537057221 */ /* 0x010fe20000010000 */
[----:B-----5:R-:W-:-:S06]  /*143c0*/  FADD.FTZ R4, R60, R4 ;  /* 0x000000043c047221 */ /* 0x020fcc0000010000 */
[----:B------:R-:W4:Y:S08]  /*143d0*/  MUFU.EX2 R62, R62 ;  /* 0x0000003e003e7308 */ /* 0x000f300000000800 */
[----:B------:R-:W5:Y:S01]  /*143e0*/  MUFU.EX2 R65, R65 ;  /* 0x0000004100417308 */ /* 0x000f620000000800 */
[----:B-1----:R-:W-:Y:S01]  /*143f0*/  FADD.FTZ R5, R29, R5 ;  /* 0x000000051d057221 */ /* 0x002fe20000010000 */
[----:B------:R-:W-:-:S06]  /*14400*/  FADD.FTZ R4, R61, R4 ;  /* 0x000000043d047221 */ /* 0x000fcc0000010000 */
[----:B------:R-:W1:Y:S08]  /*14410*/  MUFU.EX2 R31, R63 ;  /* 0x0000003f001f7308 */ /* 0x000e700000000800 */
[----:B------:R-:W2:Y:S01]  /*14420*/  MUFU.EX2 R68, R68 ;  /* 0x0000004400447308 */ /* 0x000ea20000000800 */
        /* <DEDUP_REMOVED lines=9> */
[----:B--2---:R-:W-:-:S06]  /*144c0*/  FADD.FTZ R4, R68, R4 ;  /* 0x0000000444047221 */ /* 0x004fcc0000010000 */
        /* <DEDUP_REMOVED lines=13> */
[----:B------:R-:W-:Y:S01]  /*145a0*/  MUFU.EX2 R32, R80 ;  /* 0x0000005000207308 */ /* 0x000fe20000000800 */
[----:B0-----:R-:W-:Y:S01]  /*145b0*/  FADD.FTZ R5, R71, R5 ;  /* 0x0000000547057221 */ /* 0x001fe20000010000 */
[----:B---3--:R-:W-:-:S06]  /*145c0*/  FADD.FTZ R4, R76, R4 ;  /* 0x000000044c047221 */ /* 0x008fcc0000010000 */
[----:B------:R-:W0:Y:S01]  /*145d0*/  MUFU.EX2 R78, R78 ;  /* 0x0000004e004e7308 */ /* 0x000e220000000800 */
[----:B------:R-:W-:-:S07]  /*145e0*/  F2FP.F16.F32.PACK_AB R8, R41, R8 ;  /* 0x000000082908723e */ /* 0x000fce00000000ff */
[----:B------:R-:W2:Y:S01]  /*145f0*/  MUFU.EX2 R81, R81 ;  /* 0x0000005100517308 */ /* 0x000ea20000000800 */
[----:B------:R-:W-:Y:S02]  /*14600*/  F2FP.F16.F32.PACK_AB R9, R43, R9 ;  /* 0x000000092b09723e */ /* 0x000fe400000000ff */
[----:B------:R-:W-:Y:S02]  /*14610*/  F2FP.F16.F32.PACK_AB R10, R45, R10 ;  /* 0x0000000a2d0a723e */ /* 0x000fe400000000ff */
[----:B------:R-:W-:-:S03]  /*14620*/  F2FP.F16.F32.PACK_AB R11, R47, R11 ;  /* 0x0000000b2f0b723e */ /* 0x000fc600000000ff */
[----:B------:R-:W-:Y:S01]  /*14630*/  MUFU.EX2 R84, R84 ;  /* 0x0000005400547308 */ /* 0x000fe20000000800 */
[----:B------:R-:W-:Y:S01]  /*14640*/  F2FP.F16.F32.PACK_AB R24, R49, R24 ;  /* 0x000000183118723e */ /* 0x000fe200000000ff */
[----:B----4-:R-:W-:Y:S01]  /*14650*/  FADD.FTZ R5, R74, R5 ;  /* 0x000000054a057221 */ /* 0x010fe20000010000 */
[----:B------:R-:W-:Y:S02]  /*14660*/  F2FP.F16.F32.PACK_AB R25, R51, R25 ;  /* 0x000000193319723e */ /* 0x000fe400000000ff */
[----:B------:R-:W-:-:S03]  /*14670*/  F2FP.F16.F32.PACK_AB R26, R53, R26 ;  /* 0x0000001a351a723e */ /* 0x000fc600000000ff */
[----:B------:R-:W3:Y:S01]  /*14680*/  MUFU.EX2 R79, R79 ;  /* 0x0000004f004f7308 */ /* 0x000ee20000000800 */
[----:B------:R-:W-:Y:S01]  /*14690*/  F2FP.F16.F32.PACK_AB R27, R55, R27 ;  /* 0x0000001b371b723e */ /* 0x000fe200000000ff */
[----:B-----5:R-:W-:Y:S01]  /*146a0*/  FADD.FTZ R21, R77, R4 ;  /* 0x000000044d157221 */ /* 0x020fe20000010000 */
[----:B------:R-:W-:Y:S01]  /*146b0*/  STSM.16.M88.4 [R142], R8 ;  /* 0x000000088e007844 */ /* 0x000fe20000000200 */
[----:B-1----:R-:W-:-:S04]  /*146c0*/  FADD.FTZ R5, R75, R5 ;  /* 0x000000054b057221 */ /* 0x002fc80000010000 */
[----:B------:R-:W-:Y:S01]  /*146d0*/  MUFU.EX2 R85, R85 ;  /* 0x0000005500557308 */ /* 0x000fe20000000800 */
[----:B------:R1:W-:Y:S07]  /*146e0*/  STSM.16.M88.4 [R141], R24 ;  /* 0x000000188d007844 */ /* 0x0003ee0000000200 */
[----:B------:R-:W4:Y:S01]  /*146f0*/  MUFU.EX2 R33, R82 ;  /* 0x0000005200217308 */ /* 0x000f220000000800 */
[----:B0-----:R-:W-:-:S07]  /*14700*/  FADD.FTZ R4, R78, R5 ;  /* 0x000000054e047221 */ /* 0x001fce0000010000 */
[----:B------:R-:W0:Y:S01]  /*14710*/  MUFU.EX2 R83, R83 ;  /* 0x0000005300537308 */ /* 0x000e220000000800 */
[----:B-1----:R-:W-:-:S07]  /*14720*/  FADD.FTZ R26, R32, R21 ;  /* 0x00000015201a7221 */ /* 0x002fce0000010000 */
[----:B------:R-:W-:Y:S08]  /*14730*/  MUFU.EX2 R86, R86 ;  /* 0x0000005600567308 */ /* 0x000ff00000000800 */
[----:B------:R-:W1:Y:S01]  /*14740*/  MUFU.EX2 R87, R87 ;  /* 0x0000005700577308 */ /* 0x000e620000000800 */
[----:B--2---:R-:W-:Y:S01]  /*14750*/  FADD.FTZ R5, R81, R26 ;  /* 0x0000001a51057221 */ /* 0x004fe20000010000 */
[----:B---3--:R-:W-:Y:S01]  /*14760*/  FADD.FTZ R4, R79, R4 ;  /* 0x000000044f047221 */ /* 0x008fe20000010000 */
[----:B------:R-:W-:-:S02]  /*14770*/  F2FP.F16.F32.PACK_AB R28, R57, R28 ;  /* 0x0000001c391c723e */ /* 0x000fc400000000ff */
[----:B------:R-:W-:Y:S01]  /*14780*/  FADD.FTZ R34, R84, R5 ;  /* 0x0000000554227221 */ /* 0x000fe20000010000 */
[----:B------:R-:W-:Y:S02]  /*14790*/  F2FP.F16.F32.PACK_AB R29, R59, R29 ;  /* 0x0000001d3b1d723e */ /* 0x000fe400000000ff */
[----:B------:R-:W-:Y:S02]  /*147a0*/  F2FP.F16.F32.PACK_AB R30, R61, R60 ;  /* 0x0000003c3d1e723e */ /* 0x000fe400000000ff */
[----:B------:R-:W-:Y:S01]  /*147b0*/  F2FP.F16.F32.PACK_AB R31, R31, R62 ;  /* 0x0000003e1f1f723e */ /* 0x000fe200000000ff */
[----:B----4-:R-:W-:Y:S01]  /*147c0*/  FADD.FTZ R4, R33, R4 ;  /* 0x0000000421047221 */ /* 0x010fe20000010000 */
[----:B------:R-:W-:Y:S01]  /*147d0*/  F2FP.F16.F32.PACK_AB R8, R65, R64 ;  /* 0x000000404108723e */ /* 0x000fe200000000ff */
[----:B------:R-:W-:Y:S01]  /*147e0*/  FADD.FTZ R5, R85, R34 ;  /* 0x0000002255057221 */ /* 0x000fe20000010000 */
        /* <DEDUP_REMOVED lines=8> */
[----:B0-----:R-:W-:Y:S02]  /*14870*/  F2FP.F16.F32.PACK_AB R33, R83, R33 ;  /* 0x000000215321723e */ /* 0x001fe400000000ff */
[----:B------:R-:W-:Y:S02]  /*14880*/  F2FP.F16.F32.PACK_AB R34, R85, R84 ;  /* 0x000000545522723e */ /* 0x000fe400000000ff */
[----:B-1----:R-:W-:Y:S01]  /*14890*/  F2FP.F16.F32.PACK_AB R35, R87, R86 ;  /* 0x000000565723723e */ /* 0x002fe200000000ff */
[----:B------:R-:W-:Y:S04]  /*148a0*/  STSM.16.M88.4 [R140+0x27800], R28 ;  /* 0x0278001c8c007844 */ /* 0x000fe80000000200 */
[----:B------:R0:W-:Y:S04]  /*148b0*/  STSM.16.M88.4 [R36], R8 ;  /* 0x0000000824007844 */ /* 0x0001e80000000200 */
[----:B------:R1:W-:Y:S04]  /*148c0*/  STSM.16.M88.4 [R142+0x6000], R24 ;  /* 0x006000188e007844 */ /* 0x0003e80000000200 */
[----:B------:R1:W-:Y:S01]  /*148d0*/  STSM.16.M88.4 [R141+0x6000], R32 ;  /* 0x006000208d007844 */ /* 0x0003e20000000200 */
[----:B------:R-:W-:Y:S01]  /*148e0*/  @!PT LDS RZ, [RZ] ;  /* 0x00000000fffff984 */ /* 0x000fe20000000800 */
[----:B------:R-:W-:Y:S01]  /*148f0*/  @!PT LDS RZ, [RZ] ;  /* 0x00000000fffff984 */ /* 0x000fe20000000800 */
[----:B------:R-:W-:Y:S01]  /*14900*/  @!PT LDS RZ, [RZ] ;  /* 0x00000000fffff984 */ /* 0x000fe20000000800 */
[----:B------:R-:W-:Y:S01]  /*14910*/  @!PT LDS RZ, [RZ] ;  /* 0x00000000fffff984 */ /* 0x000fe20000000800 */
[----:B------:R2:W-:Y:S06]  /*14920*/  MEMBAR.ALL.CTA ;  /* 0x0000000000007992 */ /* 0x0005ec0000008000 */
[----:B--2---:R-:W2:Y:S01]  /*14930*/  FENCE.VIEW.ASYNC.S ;  /* 0x00000000000073c6 */ /* 0x004ea20000000000 */
[----:B------:R-:W-:Y:S01]  /*14940*/  ISETP.GT.AND P2, PT, R3, R143, PT ;  /* 0x0000008f0300720c */ /* 0x000fe20003f44270 */
[----:B------:R-:W-:Y:S01]  /*14950*/  FADD.FTZ R21, R83, R4 ;  /* 0x0000000453157221 */ /* 0x000fe20000010000 */
[----:B------:R-:W-:-:S03]  /*14960*/  FMUL.FTZ R90, R90, R7 ;  /* 0x000000075a5a7220 */ /* 0x000fc60000410000 */
        /* <DEDUP_REMOVED lines=49> */
[----:B------:R-:W-:-:S02]  /*14c80*/  VIADD R3, R3, 0xffffffff ;  /* 0xffffffff03037836 */ /* 0x000fc40000000000 */
[----:B0-----:R-:W-:Y:S02]  /*14c90*/  IMAD.MOV.U32 R10, RZ, RZ, R19 ;  /* 0x000000ffff0a7224 */ /* 0x001fe400078e0013 */
[----:B------:R-:W-:Y:S02]  /*14ca0*/  IMAD.MOV.U32 R9, RZ, RZ, R16 ;  /* 0x000000ffff097224 */ /* 0x000fe400078e0010 */
[----:B------:R-:W-:Y:S02]  /*14cb0*/  IMAD.MOV.U32 R7, RZ, RZ, R6 ;  /* 0x000000ffff077224 */ /* 0x000fe400078e0006 */
[----:B------:R-:W-:Y:S01]  /*14cc0*/  IMAD.MOV.U32 R8, RZ, RZ, R0 ;  /* 0x000000ffff087224 */ /* 0x000fe200078e0000 */
[----:B--2---:R-:W-:Y:S01]  /*14cd0*/  NOP ;  /* 0x0000000000007918 */ /* 0x004fe20000000000 */
[----:B-1----:R-:W-:Y:S05]  /*14ce0*/  @P2 BRA `(.L_x_10905) ;  /* 0xffffffdc00202947 */ /* 0x002fea000383ffff */
.L_x_10895:
[----:B------:R-:W2:Y:S02]  /*14cf0*/  LDL R7, [R1+0x48] ;  /* 0x0000480001077983 */ /* 0x000ea40000100800 */
[----:B--2---:R-:W-:-:S13]  /*14d00*/  ISETP.GE.AND P2, PT, R3, R7, PT ;  /* 0x000000070300720c */ /* 0x004fda0003f46270 */
[----:B------:R-:W-:Y:S05]  /*14d10*/  @!P2 BRA `(.L_x_10906) ;  /* 0x000000340004a947 */ /* 0x000fea0003800000 */
[----:B------:R-:W-:Y:S02]  /*14d20*/  IMAD.MOV.U32 R7, RZ, RZ, R6 ;  /* 0x000000ffff077224 */ /* 0x000fe400078e0006 */
[----:B------:R-:W-:Y:S02]  /*14d30*/  IMAD.MOV.U32 R8, RZ, RZ, R0 ;  /* 0x000000ffff087224 */ /* 0x000fe400078e0000 */
[----:B------:R-:W-:Y:S02]  /*14d40*/  IMAD.MOV.U32 R10, RZ, RZ, R19 ;  /* 0x000000ffff0a7224 */ /* 0x000fe400078e0013 */
[----:B------:R-:W-:-:S07]  /*14d50*/  IMAD.MOV.U32 R9, RZ, RZ, R16 ;  /* 0x000000ffff097224 */ /* 0x000fce00078e0010 */
.L_x_10924:
        /* <DEDUP_REMOVED lines=10> */
.L_x_10908:
[----:B------:R-:W-:Y:S01]  /*14e00*/  IMAD R0, R16, 0x8, R2 ;  /* 0x0000000810007824 */ /* 0x000fe200078e0202 */
[----:B------:R-:W-:-:S04]  /*14e10*/  SHF.L.U32 R11, R19, 0x1f, RZ ;  /* 0x0000001f130b7819 */ /* 0x000fc800000006ff */
[----:B------:R0:W1:Y:S01]  /*14e20*/  SYNCS.PHASECHK.TRANS64.TRYWAIT P3, [R0+URZ+0x2d830], R11 ;  /* 0x02d8300b000075a7 */ /* 0x000062000806017f */
[----:B------:R-:W-:Y:S05]  /*14e30*/  @!P0 BRA `(.L_x_10909) ;  /* 0x0000000000048947 */ /* 0x000fea0003800000 */
[----:B------:R-:W-:Y:S01]  /*14e40*/  BPT.TRAP 0x1 ;  /* 0x000000040000795c */ /* 0x000fe20000300000 */
.L_x_10909:
[----:B------:R-:W-:Y:S04]  /*14e50*/  BSSY B0, `(.L_x_10907) ;  /* 0x0000004000007945 */ /* 0x000fe80003800000 */
[----:B-1----:R-:W-:Y:S05]  /*14e60*/  @P3 BRA `(.L_x_10910) ;  /* 0x0000000000083947 */ /* 0x002fea0003800000 */
[----:B------:R-:W1:Y:S02]  /*14e70*/  SYNCS.PHASECHK.TRANS64.TRYWAIT P3, [R0+URZ+0x2d830], R11 ;  /* 0x02d8300b000075a7 */ /* 0x000e64000806017f */
[----:B-1----:R-:W-:Y:S05]  /*14e80*/  @!P3 BRA `(.L_x_10911) ;  /* 0x00000100009cb947 */ /* 0x002fea0003800000 */
.L_x_10910:
[----:B------:R-:W-:Y:S05]  /*14e90*/  BSYNC B0 ;  /* 0x0000000000007941 */ /* 0x000fea0003800000 */
.L_x_10907:
        /* <DEDUP_REMOVED lines=61> */
.L_x_10913:
[----:B------:R-:W-:Y:S01]  /*15270*/  SHF.L.U32 R0, R10, 0x1f, RZ ;  /* 0x0000001f0a007819 */ /* 0x000fe200000006ff */
[----:B------:R-:W-:-:S04]  /*15280*/  IMAD R6, R9, 0x8, R2 ;  /* 0x0000000809067824 */ /* 0x000fc800078e0202 */
[----:B------:R0:W1:Y:S01]  /*15290*/  SYNCS.PHASECHK.TRANS64.TRYWAIT P2, [R6+URZ+0x2d850], R0 ;  /* 0x02d85000060075a7 */ /* 0x000062000804017f */
[----:B------:R-:W-:Y:S05]  /*152a0*/  @!P0 BRA `(.L_x_10914) ;  /* 0x0000000000048947 */ /* 0x000fea0003800000 */
[----:B------:R-:W-:Y:S01]  /*152b0*/  BPT.TRAP 0x1 ;  /* 0x000000040000795c */ /* 0x000fe20000300000 */
.L_x_10914:
[----:B-1----:R-:W-:Y:S05]  /*152c0*/  @P2 BRA `(.L_x_10912) ;  /* 0x0000000000082947 */ /* 0x002fea0003800000 */
[----:B------:R-:W1:Y:S02]  /*152d0*/  SYNCS.PHASECHK.TRANS64.TRYWAIT P2, [R6+URZ+0x2d850], R0 ;  /* 0x02d85000060075a7 */ /* 0x000e64000804017f */
[----:B-1----:R-:W-:Y:S05]  /*152e0*/  @!P2 BRA `(.L_x_10915) ;  /* 0x000000fc0098a947 */ /* 0x002fea0003800000 */
.L_x_10912:
[----:B------:R-:W2:Y:S01]  /*152f0*/  LDL R143, [R1+0x1c] ;  /* 0x00001c00018f7983 */ /* 0x000ea20000100800 */
[----:B------:R-:W3:Y:S03]  /*15300*/  @P5 LDC R10, c[0x0][0x44c] ;  /* 0x00011300ff0a5b82 */ /* 0x000ee60000000800 */
[----:B------:R-:W2:Y:S05]  /*15310*/  LDL R20, [R1+0x44] ;  /* 0x0000440001147983 */ /* 0x000eaa0000100800 */
[----:B01----:R-:W0:Y:S01]  /*15320*/  @P5 LDC R6, c[0x0][0x450] ;  /* 0x00011400ff065b82 */ /* 0x003e220000000800 */
[----:B------:R-:W-:Y:S05]  /*15330*/  WARPSYNC.ALL ;  /* 0x0000000000007948 */ /* 0x000fea0003800000 */
[----:B--2---:R-:W-:-:S02]  /*15340*/  IMAD.IADD R0, R20, 0x1, R143 ;  /* 0x0000000114007824 */ /* 0x004fc400078e028f */
[----:B------:R-:W2:Y:S01]  /*15350*/  LDL R143, [R1+0x3c] ;  /* 0x00003c00018f7983 */ /* 0x000ea20000100800 */
[----:B------:R-:W-:Y:S01]  /*15360*/  IMAD.MOV.U32 R11, RZ, RZ, -0x7fffffe0 ;  /* 0x80000020ff0b7424 */ /* 0x000fe200078e00ff */
[----:B------:R-:W-:Y:S01]  /*15370*/  WARPGROUP.ARRIVE ;  /* 0x00000000000079c5 */ /* 0x000fe20000000000 */
[----:B---3--:R-:W-:-:S03]  /*15380*/  @P5 IMAD.HI.U32 R10, R0, R10, RZ ;  /* 0x0000000a000a5227 */ /* 0x008fc600078e00ff */
[C---:B------:R-:W-:Y:S01]  /*15390*/  R2UR UR11, R11.reuse ;  /* 0x000000000b0b72ca */ /* 0x040fe200000e0000 */
[----:B------:R-:W-:Y:S01]  /*153a0*/  IMAD.MOV.U32 R21, RZ, RZ, -0x7fffffe0 ;  /* 0x80000020ff157424 */ /* 0x000fe200078e00ff */
[----:B0-----:R-:W-:Y:S01]  /*153b0*/  @P5 SHF.R.U32.HI R0, RZ, R6, R10 ;  /* 0x00000006ff005219 */ /* 0x001fe2000001160a */
[----:B------:R-:W-:Y:S01]  /*153c0*/  VIADD R6, R2, 0x400 ;  /* 0x0000040002067836 */ /* 0x000fe20000000000 */
[----:B------:R-:W-:Y:S01]  /*153d0*/  R2UR UR47, R11 ;  /* 0x000000000b2f72ca */ /* 0x000fe200000e0000 */
[----:B------:R-:W-:Y:S01]  /*153e0*/  IMAD.MOV.U32 R11, RZ, RZ, 0x40000040 ;  /* 0x40000040ff0b7424 */ /* 0x000fe200078e00ff */
[----:B------:R-:W-:Y:S01]  /*153f0*/  R2UR UR15, R21 ;  /* 0x00000000150f72ca */ /* 0x000fe200000e0000 */
[----:B------:R-:W0:Y:S01]  /*15400*/  SHFL.IDX PT, R145, R0, RZ, 0x1c1f ;  /* 0x001c1fff00917589 */ /* 0x000e2200000e0000 */
[----:B------:R-:W-:Y:S01]  /*15410*/  SHF.R.U32.HI R6, RZ, 0x4, R6 ;  /* 0x00000004ff067819 */ /* 0x000fe20000011606 */
[----:B------:R-:W-:Y:S01]  /*15420*/  IMAD.SHL.U32 R144, R3, 0x80, RZ ;  /* 0x0000008003907824 */ /* 0x000fe200078e00ff */
[----:B------:R-:W-:Y:S01]  /*15430*/  R2UR UR9, R11 ;  /* 0x000000000b0972ca */ /* 0x000fe200000e0000 */
[----:B------:R-:W-:Y:S01]  /*15440*/  IMAD.MOV.U32 R11, RZ, RZ, 0x40000040 ;  /* 0x40000040ff0b7424 */ /* 0x000fe200078e00ff */
[----:B------:R-:W-:-:S02]  /*15450*/  LOP3.LUT R6, R6, 0x3fff, RZ, 0xc0, !PT ;  /* 0x00003fff06067812 */ /* 0x000fc400078ec0ff */
[C---:B------:R-:W-:Y:S02]  /*15460*/  R2UR UR19, R21.reuse ;  /* 0x00000000151372ca */ /* 0x040fe400000e0000 */
[----:B------:R-:W-:Y:S02]  /*15470*/  LOP3.LUT R6, R6, 0x2000000, RZ, 0xfc, !PT ;  /* 0x0200000006067812 */ /* 0x000fe400078efcff */
[C---:B------:R-:W-:Y:S02]  /*15480*/  R2UR UR23, R21.reuse ;  /* 0x00000000151772ca */ /* 0x040fe400000e0000 */
[----:B------:R-:W-:Y:S01]  /*15490*/  R2UR UR27, R21 ;  /* 0x00000000151b72ca */ /* 0x000fe200000e0000 */
[----:B------:R-:W-:Y:S01]  /*154a0*/  IMAD R10, R9, 0x600, R6 ;  /* 0x00000600090a7824 */ /* 0x000fe200078e0206 */
[C---:B------:R-:W-:Y:S02]  /*154b0*/  R2UR UR31, R21.reuse ;  /* 0x00000000151f72ca */ /* 0x040fe400000e0000 */
[----:B------:R-:W-:Y:S01]  /*154c0*/  R2UR UR35, R21 ;  /* 0x00000000152372ca */ /* 0x000fe200000e0000 */
[C---:B------:R-:W-:Y:S01]  /*154d0*/  VIADD R20, R10.reuse, 0x40 ;  /* 0x000000400a147836 */ /* 0x040fe20000000000 */
[----:B------:R-:W-:Y:S01]  /*154e0*/  R2UR UR10, R10 ;  /* 0x000000000a0a72ca */ /* 0x000fe200000e0000 */
[----:B------:R-:W-:Y:S01]  /*154f0*/  IMAD.MOV.U32 R21, RZ, RZ, 0x40000040 ;  /* 0x40000040ff157424 */ /* 0x000fe200078e00ff */
[----:B------:R-:W-:-:S02]  /*15500*/  R2UR UR45, R11 ;  /* 0x000000000b2d72ca */ /* 0x000fc400000e0000 */
        /* <DEDUP_REMOVED lines=17> */
[C---:B------:R-:W-:Y:S01]  /*15620*/  VIADD R20, R10.reuse, 0x180 ;  /* 0x000001800a147836 */ /* 0x040fe20000000000 */
[----:B------:R-:W-:Y:S01]  /*15630*/  R2UR UR29, R21 ;  /* 0x00000000151d72ca */ /* 0x000fe200000e0000 */
[----:B------:R-:W-:Y:S02]  /*15640*/  VIADD R10, R10, 0x1c0 ;  /* 0x000001c00a0a7836 */ /* 0x000fe40000000000 */
[----:B------:R-:W-:Y:S01]  /*15650*/  IMAD.MOV.U32 R21, RZ, RZ, 0x40000040 ;  /* 0x40000040ff157424 */ /* 0x000fe200078e00ff */
[----:B------:R-:W-:Y:S02]  /*15660*/  R2UR UR34, R20 ;  /* 0x00000000142272ca */ /* 0x000fe400000e0000 */
[----:B------:R-:W-:Y:S02]  /*15670*/  R2UR UR46, R10 ;  /* 0x000000000a2e72ca */ /* 0x000fe400000e0000 */
[----:B------:R-:W-:-:S02]  /*15680*/  R2UR UR33, R21 ;  /* 0x00000000152172ca */ /* 0x000fc400000e0000 */
[----:B------:R-:W-:-:S04]  /*15690*/  IADD3 R21, -R137, 0x1, -R144 ;  /* 0x0000000189157810 */ /* 0x000fc80007ffe990 */
[----:B------:R-:W-:Y:S02]  /*156a0*/  IADD3 R21, -R138, R21, R139 ;  /* 0x000000158a157210 */ /* 0x000fe40007ffe18b */
[----:B--2---:R-:W-:Y:S02]  /*156b0*/  LOP3.LUT R10, R143, 0x10000, RZ, 0xfc, !PT ;  /* 0x000100008f0a7812 */ /* 0x004fe400078efcff */
[----:B------:R-:W1:Y:S02]  /*156c0*/  S2R R143, SR_TID.X ;  /* 0x00000000008f7919 */ /* 0x000e640000002100 */
[C---:B------:R-:W-:Y:S01]  /*156d0*/  R2UR UR8, R10.reuse ;  /* 0x000000000a0872ca */ /* 0x040fe200000e0000 */
[----:B------:R-:W-:-:S05]  /*156e0*/  VIADD R20, R10, 0x2 ;  /* 0x000000020a147836 */ /* 0x000fca0000000000 */
[----:B------:R-:W-:Y:S01]  /*156f0*/  R2UR UR12, R20 ;  /* 0x00000000140c72ca */ /* 0x000fe200000e0000 */
[----:B------:R-:W-:-:S05]  /*15700*/  VIADD R20, R10, 0x4 ;  /* 0x000000040a147836 */ /* 0x000fca0000000000 */
[----:B------:R-:W-:Y:S01]  /*15710*/  R2UR UR16, R20 ;  /* 0x00000000141072ca */ /* 0x000fe200000e0000 */
[----:B------:R-:W-:Y:S01]  /*15720*/  HGMMA.64x96x16.F32 R88, gdesc[UR8].tnspB, R88, gsb0 ;  /* 0x41600000085879f0 */ /* 0x000fe20008000858 */
[----:B------:R-:W-:Y:S01]  /*15730*/  VIADD R20, R10, 0x6 ;  /* 0x000000060a147836 */ /* 0x000fe20000000000 */
[----:B------:R-:W-:-:S04]  /*15740*/  ULOP3.LUT UR8, URZ, UR49, URZ, 0x33, !UPT ;  /* 0x000000313f087292 */ /* 0x000fc8000f8e333f */
[----:B------:R-:W-:Y:S01]  /*15750*/  R2UR UR20, R20 ;  /* 0x00000000141472ca */ /* 0x000fe200000e0000 */
[----:B------:R-:W-:-:S05]  /*15760*/  VIADD R20, R10, 0x600 ;  /* 0x000006000a147836 */ /* 0x000fca0000000000 */
[----:B------:R-:W-:Y:S01]  /*15770*/  R2UR UR24, R20 ;  /* 0x00000000141872ca */ /* 0x000fe200000e0000 */
[----:B------:R-:W-:Y:S01]  /*15780*/  VIADD R20, R10, 0x602 ;  /* 0x000006020a147836 */ /* 0x000fe20000000000 */
[----:B-1----:R-:W-:-:S04]  /*15790*/  SHF.R.U32.HI R6, RZ, 0x7, R143 ;  /* 0x00000007ff067819 */ /* 0x002fc8000001168f */
[----:B------:R-:W-:Y:S01]  /*157a0*/  R2UR UR28, R20 ;  /* 0x00000000141c72ca */ /* 0x000fe200000e0000 */
[C---:B------:R-:W-:Y:S01]  /*157b0*/  VIADD R20, R10.reuse, 0x604 ;  /* 0x000006040a147836 */ /* 0x040fe20000000000 */
[----:B------:R-:W-:Y:S01]  /*157c0*/  ISETP.GE.U32.AND P2, PT, R143, 0x180, PT ;  /* 0x000001808f00780c */ /* 0x000fe20003f46070 */
[----:B------:R-:W-:Y:S02]  /*157d0*/  VIADD R10, R10, 0x606 ;  /* 0x000006060a0a7836 */ /* 0x000fe40000000000 */
[----:B------:R-:W-:Y:S01]  /*157e0*/  VIADD R6, R6, 0x9 ;  /* 0x0000000906067836 */ /* 0x000fe20000000000 */
[----:B------:R-:W-:Y:S01]  /*157f0*/  R2UR UR32, R20 ;  /* 0x00000000142072ca */ /* 0x000fe200000e0000 */
[C---:B------:R-:W-:Y:S01]  /*15800*/  VIADD R143, R21.reuse, UR48 ;  /* 0x00000030158f7c36 */ /* 0x040fe20008000000 */
[----:B------:R-:W-:Y:S01]  /*15810*/  R2UR UR44, R10 ;  /* 0x000000000a2c72ca */ /* 0x000fe200000e0000 */
[----:B------:R-:W-:Y:S01]  /*15820*/  @!P1 IMAD R10, R16, 0x8, R2 ;  /* 0x00000008100a9824 */ /* 0x000fe200078e0202 */
[----:B------:R-:W-:Y:S01]  /*15830*/  SEL R6, R6, 0x9, !P2 ;  /* 0x0000000906067807 */ /* 0x000fe20005000000 */
[----:B------:R-:W-:-:S02]  /*15840*/  VIADD R21, R21, UR8 ;  /* 0x0000000815157c36 */ /* 0x000fc40008000000 */
[----:B------:R-:W-:Y:S02]  /*15850*/  @!P1 VIADD R10, R10, 0x2d840 ;  /* 0x0002d8400a0a9836 */ /* 0x000fe40000000000 */
[----:B0-----:R-:W-:-:S03]  /*15860*/  IMAD.IADD R20, R145, 0x1, R143 ;  /* 0x0000000191147824 */ /* 0x001fc600078e028f */
[----:B------:R-:W-:Y:S01]  /*15870*/  @!P1 PRMT R10, RZ, 0x654, R10 ;  /* 0x00000654ff0a9816 */ /* 0x000fe2000000000a */
        /* <DEDUP_REMOVED lines=24> */
[----:B0-----:R-:W-:Y:S01]  /*15a00*/  IMAD.IADD R6, R145, 0x1, R21 ;  /* 0x0000000191067824 */ /* 0x001fe200078e0215 */
        /* <DEDUP_REMOVED lines=13> */
.L_x_10918:
[----:B------:R-:W-:-:S05]  /*15ae0*/  IMAD.U32 R154, RZ, RZ, UR5 ;  /* 0x00000005ff9a7e24 */ /* 0x000fca000f8e00ff */
[----:B------:R-:W-:-:S13]  /*15af0*/  ISETP.NE.AND P2, PT, R154, 0x1, PT ;  /* 0x000000019a00780c */ /* 0x000fda0003f45270 */
[----:B------:R-:W0:Y:S02]  /*15b00*/  @P2 LDC.64 R10, c[0x0][0x9e8] ;  /* 0x00027a00ff0a2b82 */ /* 0x000e240000000a00 */
[----:B0-----:R-:W-:-:S05]  /*15b10*/  @P2 IMAD.HI.U32 R10, R145, R10, RZ ;  /* 0x0000000a910a2227 */ /* 0x001fca00078e00ff */
[----:B------:R-:W-:-:S07]  /*15b20*/  @P2 SHF.R.U32.HI R145, RZ, R11, R10 ;  /* 0x0000000bff912219 */ /* 0x000fce000001160a */
.L_x_10919:
[----:B------:R-:W-:Y:S05]  /*15b30*/  BSYNC B0 ;  /* 0x0000000000007941 */ /* 0x000fea0003800000 */
.L_x_10917:
[----:B------:R-:W-:-:S04]  /*15b40*/  IMAD R145, R145, R154, -R144 ;  /* 0x0000009a91917224 */ /* 0x000fc800078e0a90 */
[----:B------:R-:W-:-:S05]  /*15b50*/  IMAD.IADD R145, R145, 0x1, -R137 ;  /* 0x0000000191917824 */ /* 0x000fca00078e0a89 */
[----:B------:R-:W-:Y:S02]  /*15b60*/  VIMNMX R6, R6, R145, !PT ;  /* 0x0000009106067248 */ /* 0x000fe40007fe0100 */
[----:B------:R-:W-:-:S07]  /*15b70*/  VIADDMNMX R20, R145, R154, R20, PT ;  /* 0x0000009a91147246 */ /* 0x000fce0003800114 */
.L_x_10916:
        /* <DEDUP_REMOVED lines=113> */
.L_x_10922:
[----:B------:R-:W-:-:S05]  /*16290*/  IMAD.U32 R6, RZ, RZ, UR5 ;  /* 0x00000005ff067e24 */ /* 0x000fca000f8e00ff */
[----:B------:R-:W-:-:S13]  /*162a0*/  ISETP.NE.AND P2, PT, R6, 0x1, PT ;  /* 0x000000010600780c */ /* 0x000fda0003f45270 */
[----:B------:R-:W0:Y:S02]  /*162b0*/  @P2 LDC.64 R10, c[0x0][0x9e8] ;  /* 0x00027a00ff0a2b82 */ /* 0x000e240000000a00 */
[----:B0-----:R-:W-:-:S05]  /*162c0*/  @P2 IMAD.HI.U32 R10, R0, R10, RZ ;  /* 0x0000000a000a2227 */ /* 0x001fca00078e00ff */
[----:B------:R-:W-:-:S07]  /*162d0*/  @P2 SHF.R.U32.HI R0, RZ, R11, R10 ;  /* 0x0000000bff002219 */ /* 0x000fce000001160a */
.L_x_10923:
[----:B------:R-:W-:Y:S05]  /*162e0*/  BSYNC B0 ;  /* 0x0000000000007941 */ /* 0x000fea0003800000 */
.L_x_10921:
[----:B------:R-:W-:-:S04]  /*162f0*/  IMAD R0, R0, R6, -R144 ;  /* 0x0000000600007224 */ /* 0x000fc800078e0a90 */
[----:B------:R-:W-:-:S05]  /*16300*/  IMAD.IADD R0, R0, 0x1, -R137 ;  /* 0x0000000100007824 */ /* 0x000fca00078e0a89 */
[----:B------:R-:W-:Y:S02]  /*16310*/  VIMNMX R21, R21, R0, !PT ;  /* 0x0000000015157248 */ /* 0x000fe40007fe0100 */
[----:B------:R-:W-:-:S07]  /*16320*/  VIADDMNMX R143, R0, R6, R143, PT ;  /* 0x00000006008f7246 */ /* 0x000fce000380018f */
.L_x_10920:
[----:B------:R-:W-:Y:S01]  /*16330*/  @!P1 IMAD R0, R9, 0x8, R2 ;  /* 0x0000000809009824 */ /* 0x000fe200078e0202 */
        /* <DEDUP_REMOVED lines=47> */
[----:B------:R-:W-:Y:S01]  /*16630*/  ISETP.GT.AND P2, PT, R21, 0x1, P3 ;  /* 0x000000011500780c */ /* 0x000fe20001f44270 */
[----:B------:R-:W-:Y:S02]  /*16640*/  MUFU.EX2 R20, R8 ;  /* 0x0000000800147308 */ /* 0x000fe40000000800 */
        /* <DEDUP_REMOVED lines=46> */
[----:B------:R-:W0:Y:S01]  /*16930*/  MUFU.EX2 R24, R24 ;  /* 0x0000001800187308 */ /* 0x000e220000000800 */
[----:B------:R-:W-:-:S04]  /*16940*/  ISETP.GT.AND P2, PT, R21, 0x18, P3 ;  /* 0x000000181500780c */ /* 0x000fc80001f44270 */
[----:B------:R-:W-:-:S03]  /*16950*/  ISETP.LT.OR P2, PT, R143, 0x19, P2 ;  /* 0x000000198f00780c */ /* 0x000fc60001741670 */
[----:B------:R-:W1:Y:S01]  /*16960*/  MUFU.EX2 R8, R25 ;  /* 0x0000001900087308 */ /* 0x000e620000000800 */
[----:B------:R-:W-:Y:S02]  /*16970*/  FSEL R38, R38, -INF , !P2 ;  /* 0xff80000026267808 */ /* 0x000fe40005000000 */
[----:B------:R-:W-:-:S04]  /*16980*/  ISETP.GT.AND P2, PT, R21, 0x19, P3 ;  /* 0x000000191500780c */ /* 0x000fc80001f44270 */
[----:B------:R-:W-:Y:S01]  /*16990*/  ISETP.LT.OR P2, PT, R143, 0x1a, P2 ;  /* 0x0000001a8f00780c */ /* 0x000fe20001741670 */
[----:B------:R-:W3:Y:S01]  /*169a0*/  MUFU.EX2 R10, R28 ;  /* 0x0000001c000a7308 */ /* 0x000ee20000000800 */
[----:B0-----:R-:W-:Y:S02]  /*169b0*/  FFMA.FTZ R5, R20, R5, R24 ;  /* 0x0000000514057223 */ /* 0x001fe40000010018 */
[----:B------:R-:W-:Y:S02]  /*169c0*/  FSEL R39, R39, -INF , !P2 ;  /* 0xff80000027277808 */ /* 0x000fe40005000000 */
[----:B------:R-:W-:-:S03]  /*169d0*/  ISETP.GT.AND P2, PT, R21, 0x20, P3 ;  /* 0x000000201500780c */ /* 0x000fc60001f44270 */
[----:B------:R-:W0:Y:S01]  /*169e0*/  MUFU.EX2 R29, R29 ;  /* 0x0000001d001d7308 */ /* 0x000e220000000800 */
[----:B------:R-:W-:Y:S01]  /*169f0*/  ISETP.LT.OR P2, PT, R143, 0x21, P2 ;  /* 0x000000218f00780c */ /* 0x000fe20001741670 */
[C---:B-1----:R-:W-:Y:S01]  /*16a00*/  FADD.FTZ R5, R8.reuse, R5 ;  /* 0x0000000508057221 */ /* 0x042fe20000010000 */
[----:B------:R-:W-:Y:S02]  /*16a10*/  F2FP.F16.F32.PACK_AB R8, R8, R24 ;  /* 0x000000180808723e */ /* 0x000fe400000000ff */
[----:B------:R-:W-:Y:S02]  /*16a20*/  FSEL R42, R42, -INF , !P2 ;  /* 0xff8000002a2a7808 */ /* 0x000fe40005000000 */
[----:B------:R-:W-:Y:S01]  /*16a30*/  ISETP.GT.AND P2, PT, R21, 0x21, P3 ;  /* 0x000000211500780c */ /* 0x000fe20001f44270 */
[----:B------:R-:W1:Y:S01]  /*16a40*/  MUFU.EX2 R32, R32 ;  /* 0x0000002000207308 */ /* 0x000e620000000800 */
[----:B---3--:R-:W-:Y:S02]  /*16a50*/  FADD.FTZ R5, R10, R5 ;  /* 0x000000050a057221 */ /* 0x008fe40000010000 */
[----:B------:R-:W-:-:S04]  /*16a60*/  ISETP.LT.OR P2, PT, R143, 0x22, P2 ;  /* 0x000000228f00780c */ /* 0x000fc80001741670 */
[----:B------:R-:W-:Y:S01]  /*16a70*/  FSEL R43, R43, -INF , !P2 ;  /* 0xff8000002b2b7808 */ /* 0x000fe20005000000 */
[----:B------:R-:W3:Y:S01]  /*16a80*/  MUFU.EX2 R33, R33 ;  /* 0x0000002100217308 */ /* 0x000ee20000000800 */
[----:B------:R-:W-:Y:S01]  /*16a90*/  ISETP.GT.AND P2, PT, R21, 0x28, P3 ;  /* 0x000000281500780c */ /* 0x000fe20001f44270 */
[C---:B0-----:R-:W-:Y:S01]  /*16aa0*/  FADD.FTZ R5, R29.reuse, R5 ;  /* 0x000000051d057221 */ /* 0x041fe20000010000 */
[----:B------:R-:W-:Y:S02]  /*16ab0*/  F2FP.F16.F32.PACK_AB R10, R29, R10 ;  /* 0x0000000a1d0a723e */ /* 0x000fe400000000ff */
[----:B------:R-:W-:-:S03]  /*16ac0*/  ISETP.LT.OR P2, PT, R143, 0x29, P2 ;  /* 0x000000298f00780c */ /* 0x000fc60001741670 */
[----:B------:R-:W0:Y:S01]  /*16ad0*/  MUFU.EX2 R36, R36 ;  /* 0x0000002400247308 */ /* 0x000e220000000800 */
[----:B------:R-:W-:Y:S01]  /*16ae0*/  FSEL R46, R46, -INF , !P2 ;  /* 0xff8000002e2e7808 */ /* 0x000fe20005000000 */
[----:B-1----:R-:W-:Y:S01]  /*16af0*/  FADD.FTZ R5, R32, R5 ;  /* 0x0000000520057221 */ /* 0x002fe20000010000 */
[----:B------:R-:W-:-:S04]  /*16b00*/  ISETP.GT.AND P2, PT, R21, 0x29, P3 ;  /* 0x000000291500780c */ /* 0x000fc80001f44270 */
[----:B------:R-:W-:Y:S01]  /*16b10*/  ISETP.LT.OR P2, PT, R143, 0x2a, P2 ;  /* 0x0000002a8f00780c */ /* 0x000fe20001741670 */
[----:B------:R-:W1:Y:S01]  /*16b20*/  MUFU.EX2 R37, R37 ;  /* 0x0000002500257308 */ /* 0x000e620000000800 */
[C---:B---3--:R-:W-:Y:S01]  /*16b30*/  FADD.FTZ R5, R33.reuse, R5 ;  /* 0x0000000521057221 */ /* 0x048fe20000010000 */
[----:B------:R-:W-:Y:S02]  /*16b40*/  F2FP.F16.F32.PACK_AB R32, R33, R32 ;  /* 0x000000202120723e */ /* 0x000fe400000000ff */
[----:B------:R-:W-:Y:S02]  /*16b50*/  FSEL R47, R47, -INF , !P2 ;  /* 0xff8000002f2f7808 */ /* 0x000fe40005000000 */
[----:B------:R-:W-:Y:S02]  /*16b60*/  ISETP.GT.AND P2, PT, R21, 0x30, P3 ;  /* 0x000000301500780c */ /* 0x000fe40001f44270 */
[----:B------:R-:W-:Y:S01]  /*16b70*/  MUFU.EX2 R40, R40 ;  /* 0x0000002800287308 */ /* 0x000fe20000000800 */
[----:B0-----:R-:W-:Y:S01]  /*16b80*/  FADD.FTZ R5, R36, R5 ;  /* 0x0000000524057221 */ /* 0x001fe20000010000 */
[----:B------:R-:W-:-:S04]  /*16b90*/  ISETP.LT.OR P2, PT, R143, 0x31, P2 ;  /* 0x000000318f00780c */ /* 0x000fc80001741670 */
[----:B------:R-:W-:Y:S02]  /*16ba0*/  FSEL R50, R50, -INF , !P2 ;  /* 0xff80000032327808 */ /* 0x000fe40005000000 */
[----:B------:R-:W-:Y:S01]  /*16bb0*/  ISETP.GT.AND P2, PT, R21, 0x31, P3 ;  /* 0x000000311500780c */ /* 0x000fe20001f44270 */
[----:B------:R-:W-:Y:S01]  /*16bc0*/  MUFU.EX2 R41, R41 ;  /* 0x0000002900297308 */ /* 0x000fe20000000800 */
[----:B-1----:R-:W-:Y:S02]  /*16bd0*/  FADD.FTZ R5, R37, R5 ;  /* 0x0000000525057221 */ /* 0x002fe40000010000 */
[----:B------:R-:W-:-:S04]  /*16be0*/  ISETP.LT.OR P2, PT, R143, 0x32, P2 ;  /* 0x000000328f00780c */ /* 0x000fc80001741670 */
[----:B------:R-:W-:Y:S01]  /*16bf0*/  FSEL R51, R51, -INF , !P2 ;  /* 0xff80000033337808 */ /* 0x000fe20005000000 */
[----:B------:R-:W-:Y:S01]  /*16c00*/  MUFU.EX2 R44, R44 ;  /* 0x0000002c002c7308 */ /* 0x000fe20000000800 */
[----:B------:R-:W-:-:S04]  /*16c10*/  ISETP.GT.AND P2, PT, R21, 0x38, P3 ;  /* 0x000000381500780c */ /* 0x000fc80001f44270 */
[----:B------:R-:W-:-:S03]  /*16c20*/  ISETP.LT.OR P2, PT, R143, 0x39, P2 ;  /* 0x000000398f00780c */ /* 0x000fc60001741670 */
[----:B------:R-:W0:Y:S01]  /*16c30*/  MUFU.EX2 R45, R45 ;  /* 0x0000002d002d7308 */ /* 0x000e220000000800 */
[----:B------:R-:W-:Y:S02]  /*16c40*/  FSEL R54, R54, -INF , !P2 ;  /* 0xff80000036367808 */ /* 0x000fe40005000000 */
[----:B------:R-:W-:-:S04]  /*16c50*/  ISETP.GT.AND P2, PT, R21, 0x39, P3 ;  /* 0x000000391500780c */ /* 0x000fc80001f44270 */
[----:B------:R-:W-:Y:S01]  /*16c60*/  ISETP.LT.OR P2, PT, R143, 0x3a, P2 ;  /* 0x0000003a8f00780c */ /* 0x000fe20001741670 */
[----:B------:R-:W-:Y:S03]  /*16c70*/  MUFU.EX2 R48, R48 ;  /* 0x0000003000307308 */ /* 0x000fe60000000800 */
[----:B------:R-:W-:Y:S02]  /*16c80*/  FSEL R55, R55, -INF , !P2 ;  /* 0xff80000037377808 */ /* 0x000fe40005000000 */
[----:B------:R-:W-:-:S03]  /*16c90*/  ISETP.GT.AND P2, PT, R21, 0x40, P3 ;  /* 0x000000401500780c */ /* 0x000fc60001f44270 */
[----:B------:R-:W-:Y:S01]  /*16ca0*/  MUFU.EX2 R49, R49 ;  /* 0x0000003100317308 */ /* 0x000fe20000000800 */
[----:B------:R-:W-:-:S04]  /*16cb0*/  ISETP.LT.OR P2, PT, R143, 0x41, P2 ;  /* 0x000000418f00780c */ /* 0x000fc80001741670 */
[----:B------:R-:W-:Y:S02]  /*16cc0*/  FSEL R58, R58, -INF , !P2 ;  /* 0xff8000003a3a7808 */ /* 0x000fe40005000000 */
[----:B------:R-:W-:Y:S01]  /*16cd0*/  ISETP.GT.AND P2, PT, R21, 0x41, P3 ;  /* 0x000000411500780c */ /* 0x000fe20001f44270 */
[----:B------:R-:W-:Y:S03]  /*16ce0*/  MUFU.EX2 R52, R52 ;  /* 0x0000003400347308 */ /* 0x000fe60000000800 */
[----:B------:R-:W-:-:S04]  /*16cf0*/  ISETP.LT.OR P2, PT, R143, 0x42, P2 ;  /* 0x000000428f00780c */ /* 0x000fc80001741670 */
[----:B------:R-:W-:Y:S01]  /*16d00*/  FSEL R59, R59, -INF , !P2 ;  /* 0xff8000003b3b7808 */ /* 0x000fe20005000000 */
[----:B------:R-:W-:Y:S01]  /*16d10*/  MUFU.EX2 R53, R53 ;  /* 0x0000003500357308 */ /* 0x000fe20000000800 */
[----:B------:R-:W-:-:S04]  /*16d20*/  ISETP.GT.AND P2, PT, R21, 0x48, P3 ;  /* 0x000000481500780c */ /* 0x000fc80001f44270 */
[----:B------:R-:W-:-:S03]  /*16d30*/  ISETP.LT.OR P2, PT, R143, 0x49, P2 ;  /* 0x000000498f00780c */ /* 0x000fc60001741670 */
[----:B------:R-:W-:Y:S01]  /*16d40*/  MUFU.EX2 R56, R56 ;  /* 0x0000003800387308 */ /* 0x000fe20000000800 */
        /* <DEDUP_REMOVED lines=48> */
[----:B------:R-:W-:-:S04]  /*17050*/  ISETP.GT.AND P2, PT, R21, RZ, P3 ;  /* 0x000000ff1500720c */ /* 0x000fc80001f44270 */
[----:B------:R-:W-:-:S03]  /*17060*/  ISETP.LT.OR P2, PT, R143, 0x1, P2 ;  /* 0x000000018f00780c */ /* 0x000fc60001741670 */
[----:B------:R-:W-:Y:S01]  /*17070*/  MUFU.EX2 R85, R85 ;  /* 0x0000005500557308 */ /* 0x000fe20000000800 */
[----:B------:R-:W-:Y:S02]  /*17080*/  FSEL R26, R26, -INF , !P2 ;  /* 0xff8000001a1a7808 */ /* 0x000fe40005000000 */
        /* <DEDUP_REMOVED lines=38> */
[----:B------:R-:W1:Y:S02]  /*172f0*/  SHFL.BFLY PT, R9, R6, 0x2, 0x1f ;  /* 0x0c401f0006097f89 */ /* 0x000e6400000e0000 */
[----:B-1----:R-:W-:-:S05]  /*17300*/  FMNMX.FTZ R6, R6, R9, !PT ;  /* 0x0000000906067209 */ /* 0x002fca0007810000 */
[----:B------:R-:W1:Y:S02]  /*17310*/  SHFL.BFLY PT, R9, R6, 0x1, 0x1f ;  /* 0x0c201f0006097f89 */ /* 0x000e6400000e0000 */
[----:B-1----:R-:W-:-:S04]  /*17320*/  FMNMX.FTZ R6, R6, R9, !PT ;  /* 0x0000000906067209 */ /* 0x002fc80007810000 */
        /* <DEDUP_REMOVED lines=30> */
[----:B0-----:R-:W-:-:S03]  /*17510*/  F2FP.F16.F32.PACK_AB R42, R45, R44 ;  /* 0x0000002c2d2a723e */ /* 0x001fc600000000ff */
[----:B------:R-:W0:Y:S01]  /*17520*/  MUFU.EX2 R27, R27 ;  /* 0x0000001b001b7308 */ /* 0x000e220000000800 */
[----:B-1----:R-:W-:-:S07]  /*17530*/  F2FP.F16.F32.PACK_AB R9, R25, R21 ;  /* 0x000000151909723e */ /* 0x002fce00000000ff */
[----:B------:R-:W-:Y:S08]  /*17540*/  MUFU.EX2 R28, R28 ;  /* 0x0000001c001c7308 */ /* 0x000ff00000000800 */
[----:B------:R-:W-:Y:S01]  /*17550*/  MUFU.EX2 R30, R30 ;  /* 0x0000001e001e7308 */ /* 0x000fe20000000800 */
[----:B0-----:R-:W-:-:S05]  /*17560*/  F2FP.F16.F32.PACK_AB R11, R27, R26 ;  /* 0x0000001a1b0b723e */ /* 0x001fca00000000ff */
        /* <DEDUP_REMOVED lines=8> */
[----:B------:R-:W-:-:S02]  /*175f0*/  FADD.FTZ R10, -R10, R7 ;  /* 0x000000070a0a7221 */ /* 0x000fc40000010100 */
[----:B------:R-:W-:Y:S01]  /*17600*/  MUFU.EX2 R29, R29 ;  /* 0x0000001d001d7308 */ /* 0x000fe20000000800 */
[----:B------:R-:W-:Y:S01]  /*17610*/  F2FP.F16.F32.PACK_AB R34, R37, R36 ;  /* 0x000000242522723e */ /* 0x000fe200000000ff */
[----:B------:R-:W-:Y:S01]  /*17620*/  FMUL.FTZ R7, R10, UR39 ;  /* 0x000000270a077c20 */ /* 0x000fe20008410000 */
[----:B------:R-:W-:-:S05]  /*17630*/  FFMA.FTZ R10, R50, UR39, -R24 ;  /* 0x00000027320a7c23 */ /* 0x000fca0008010818 */
[----:B------:R-:W-:Y:S08]  /*17640*/  MUFU.EX2 R8, R8 ;  /* 0x0000000800087308 */ /* 0x000ff00000000800 */
        /* <DEDUP_REMOVED lines=15> */
[----:B------:R-:W-:Y:S01]  /*17740*/  FADD.FTZ R27, R41, R27 ;  /* 0x0000001b291b7221 */ /* 0x000fe20000010000 */
[----:B------:R-:W-:Y:S02]  /*17750*/  F2FP.F16.F32.PACK_AB R41, R30, R28 ;  /* 0x0000001c1e29723e */ /* 0x000fe400000000ff */
[----:B-1----:R-:W-:Y:S01]  /*17760*/  FADD.FTZ R26, R9, R26 ;  /* 0x0000001a091a7221 */ /* 0x002fe20000010000 */
[----:B------:R-:W-:Y:S02]  /*17770*/  FADD.FTZ R27, R44, R27 ;  /* 0x0000001b2c1b7221 */ /* 0x000fe40000010000 */
[----:B------:R-:W1:Y:S01]  /*17780*/  MUFU.EX2 R51, R51 ;  /* 0x0000003300337308 */ /* 0x000e620000000800 */
[----:B---3--:R-:W-:Y:S01]  /*17790*/  FADD.FTZ R33, R35, R26 ;  /* 0x0000001a23217221 */ /* 0x008fe20000010000 */
[----:B------:R-:W-:Y:S01]  /*177a0*/  FADD.FTZ R26, R45, R27 ;  /* 0x0000001b2d1a7221 */ /* 0x000fe20000010000 */
[----:B0-----:R-:W-:-:S02]  /*177b0*/  F2FP.F16.F32.PACK_AB R35, R11, R35 ;  /* 0x000000230b23723e */ /* 0x001fc400000000ff */
[----:B------:R-:W-:Y:S01]  /*177c0*/  FADD.FTZ R33, R11, R33 ;  /* 0x000000210b217221 */ /* 0x000fe20000010000 */
[----:B------:R-:W-:Y:S02]  /*177d0*/  FADD.FTZ R26, R48, R26 ;  /* 0x0000001a301a7221 */ /* 0x000fe40000010000 */
[----:B------:R-:W0:Y:S01]  /*177e0*/  MUFU.EX2 R4, R55 ;  /* 0x0000003700047308 */ /* 0x000e220000000800 */
[----:B------:R-:W-:Y:S01]  /*177f0*/  FADD.FTZ R27, R28, R33 ;  /* 0x000000211c1b7221 */ /* 0x000fe20000010000 */
[----:B------:R-:W-:Y:S01]  /*17800*/  F2FP.F16.F32.PACK_AB R33, R9, R8 ;  /* 0x000000080921723e */ /* 0x000fe200000000ff */
[----:B------:R-:W-:Y:S02]  /*17810*/  FADD.FTZ R26, R49, R26 ;  /* 0x0000001a311a7221 */ /* 0x000fe40000010000 */
[----:B------:R-:W-:Y:S02]  /*17820*/  FADD.FTZ R27, R30, R27 ;  /* 0x0000001b1e1b7221 */ /* 0x000fe40000010000 */
[----:B------:R-:W-:Y:S01]  /*17830*/  FADD.FTZ R26, R52, R26 ;  /* 0x0000001a341a7221 */ /* 0x000fe20000010000 */
[----:B------:R-:W3:Y:S01]  /*17840*/  MUFU.EX2 R21, R21 ;  /* 0x0000001500157308 */ /* 0x000ee20000000800 */
[----:B------:R-:W-:-:S07]  /*17850*/  FADD.FTZ R9, R43, R27 ;  /* 0x0000001b2b097221 */ /* 0x000fce0000010000 */
[----:B------:R-:W5:Y:S01]  /*17860*/  MUFU.EX2 R25, R25 ;  /* 0x0000001900197308 */ /* 0x000f620000000800 */
[----:B------:R-:W-:Y:S01]  /*17870*/  FADD.FTZ R9, R31, R9 ;  /* 0x000000091f097221 */ /* 0x000fe20000010000 */
[----:B------:R-:W-:Y:S01]  /*17880*/  FADD.FTZ R26, R53, R26 ;  /* 0x0000001a351a7221 */ /* 0x000fe20000010000 */
[----:B------:R-:W2:Y:S05]  /*17890*/  LDL R27, [R1+0x24] ;  /* 0x00002400011b7983 */ /* 0x000eaa0000100800 */
[----:B------:R-:W5:Y:S01]  /*178a0*/  MUFU.EX2 R59, R62 ;  /* 0x0000003e003b7308 */ /* 0x000f620000000800 */
[----:B----4-:R-:W-:Y:S01]  /*178b0*/  FADD.FTZ R9, R10, R9 ;  /* 0x000000090a097221 */ /* 0x010fe20000010000 */
[----:B------:R-:W-:-:S06]  /*178c0*/  FADD.FTZ R26, R56, R26 ;  /* 0x0000001a381a7221 */ /* 0x000fcc0000010000 */
[----:B------:R-:W4:Y:S01]  /*178d0*/  MUFU.EX2 R63, R63 ;  /* 0x0000003f003f7308 */ /* 0x000f220000000800 */
[----:B------:R-:W-:Y:S01]  /*178e0*/  FADD.FTZ R9, R29, R9 ;  /* 0x000000091d097221 */ /* 0x000fe20000010000 */
[----:B------:R-:W-:-:S06]  /*178f0*/  FADD.FTZ R26, R57, R26 ;  /* 0x0000001a391a7221 */ /* 0x000fcc0000010000 */
[----:B------:R-:W4:Y:S01]  /*17900*/  MUFU.EX2 R5, R66 ;  /* 0x0000004200057308 */ /* 0x000f220000000800 */
[----:B-1----:R-:W-:Y:S01]  /*17910*/  FADD.FTZ R9, R51, R9 ;  /* 0x0000000933097221 */ /* 0x002fe20000010000 */
[----:B------:R-:W-:-:S06]  /*17920*/  FADD.FTZ R26, R60, R26 ;  /* 0x0000001a3c1a7221 */ /* 0x000fcc0000010000 */
[----:B------:R-:W1:Y:S01]  /*17930*/  MUFU.EX2 R67, R67 ;  /* 0x0000004300437308 */ /* 0x000e620000000800 */
[----:B0-----:R-:W-:-:S07]  /*17940*/  FADD.FTZ R9, R4, R9 ;  /* 0x0000000904097221 */ /* 0x001fce0000010000 */
[----:B------:R-:W0:Y:S01]  /*17950*/  MUFU.EX2 R70, R70 ;  /* 0x0000004600467308 */ /* 0x000e220000000800 */
[----:B---3--:R-:W-:Y:S01]  /*17960*/  FADD.FTZ R9, R21, R9 ;  /* 0x0000000915097221 */ /* 0x008fe20000010000 */
[----:B------:R-:W-:-:S06]  /*17970*/  FADD.FTZ R26, R61, R26 ;  /* 0x0000001a3d1a7221 */ /* 0x000fcc0000010000 */
[----:B------:R-:W3:Y:S01]  /*17980*/  MUFU.EX2 R71, R71 ;  /* 0x0000004700477308 */ /* 0x000ee20000000800 */
[----:B-----5:R-:W-:Y:S01]  /*17990*/  FADD.FTZ R9, R25, R9 ;  /* 0x0000000919097221 */ /* 0x020fe20000010000 */
[----:B------:R-:W-:-:S06]  /*179a0*/  FADD.FTZ R26, R64, R26 ;  /* 0x0000001a401a7221 */ /* 0x000fcc0000010000 */
[----:B------:R-:W-:Y:S01]  /*179b0*/  MUFU.EX2 R75, R75 ;  /* 0x0000004b004b7308 */ /* 0x000fe20000000800 */
[----:B------:R-:W-:Y:S01]  /*179c0*/  FADD.FTZ R9, R59, R9 ;  /* 0x000000093b097221 */ /* 0x000fe20000010000 */
[----:B------:R-:W-:-:S06]  /*179d0*/  FADD.FTZ R26, R65, R26 ;  /* 0x0000001a411a7221 */ /* 0x000fcc0000010000 */
[----:B------:R-:W-:Y:S01]  /*179e0*/  MUFU.EX2 R78, R78 ;  /* 0x0000004e004e7308 */ /* 0x000fe20000000800 */
[----:B----4-:R-:W-:Y:S01]  /*179f0*/  FADD.FTZ R9, R63, R9 ;  /* 0x000000093f097221 */ /* 0x010fe20000010000 */
[----:B------:R-:W-:-:S06]  /*17a00*/  FADD.FTZ R26, R68, R26 ;  /* 0x0000001a441a7221 */ /* 0x000fcc0000010000 */
[----:B------:R-:W-:Y:S01]  /*17a10*/  MUFU.EX2 R79, R79 ;  /* 0x0000004f004f7308 */ /* 0x000fe20000000800 */
[----:B------:R-:W-:-:S07]  /*17a20*/  FADD.FTZ R9, R5, R9 ;  /* 0x0000000905097221 */ /* 0x000fce0000010000 */
[----:B------:R-:W4:Y:S01]  /*17a30*/  MUFU.EX2 R8, R74 ;  /* 0x0000004a00087308 */ /* 0x000f220000000800 */
[----:B-1----:R-:W-:Y:S01]  /*17a40*/  FADD.FTZ R9, R67, R9 ;  /* 0x0000000943097221 */ /* 0x002fe20000010000 */
[----:B------:R-:W-:-:S06]  /*17a50*/  FADD.FTZ R26, R69, R26 ;  /* 0x0000001a451a7221 */ /* 0x000fcc0000010000 */
[----:B------:R-:W1:Y:S01]  /*17a60*/  MUFU.EX2 R82, R82 ;  /* 0x0000005200527308 */ /* 0x000e620000000800 */
[----:B0-----:R-:W-:Y:S01]  /*17a70*/  FADD.FTZ R9, R70, R9 ;  /* 0x0000000946097221 */ /* 0x001fe20000010000 */
[----:B------:R-:W-:-:S06]  /*17a80*/  FADD.FTZ R26, R72, R26 ;  /* 0x0000001a481a7221 */ /* 0x000fcc0000010000 */
[----:B------:R-:W0:Y:S01]  /*17a90*/  MUFU.EX2 R83, R83 ;  /* 0x0000005300537308 */ /* 0x000e220000000800 */
[----:B---3--:R-:W-:Y:S01]  /*17aa0*/  FADD.FTZ R9, R71, R9 ;  /* 0x0000000947097221 */ /* 0x008fe20000010000 */
[C---:B------:R-:W-:Y:S01]  /*17ab0*/  FADD.FTZ R26, R73.reuse, R26 ;  /* 0x0000001a491a7221 */ /* 0x040fe20000010000 */
[----:B------:R-:W-:Y:S01]  /*17ac0*/  F2FP.F16.F32.PACK_AB R72, R73, R72 ;  /* 0x000000484948723e */ /* 0x000fe200000000ff */
[----:B--2---:R2:W-:Y:S01]  /*17ad0*/  STSM.16.M88.4 [R144], R32 ;  /* 0x0000002090007844 */ /* 0x0045e20000000200 */
[----:B----4-:R-:W-:Y:S01]  /*17ae0*/  FADD.FTZ R9, R8, R9 ;  /* 0x0000000908097221 */ /* 0x010fe20000010000 */
[C---:B------:R-:W-:Y:S02]  /*17af0*/  F2FP.F16.F32.PACK_AB R73, R75.reuse, R8 ;  /* 0x000000084b49723e */ /* 0x040fe400000000ff */
[----:B------:R-:W3:Y:S01]  /*17b00*/  LDL R8, [R1+0x48] ;  /* 0x0000480001087983 */ /* 0x000ee20000100800 */
[----:B------:R-:W-:Y:S01]  /*17b10*/  FADD.FTZ R26, R76, R26 ;  /* 0x0000001a4c1a7221 */ /* 0x000fe20000010000 */
[----:B------:R-:W-:Y:S01]  /*17b20*/  MUFU.EX2 R86, R86 ;  /* 0x0000005600567308 */ /* 0x000fe20000000800 */
[----:B------:R-:W-:Y:S01]  /*17b30*/  FADD.FTZ R9, R75, R9 ;  /* 0x000000094b097221 */ /* 0x000fe20000010000 */
[----:B------:R-:W-:Y:S01]  /*17b40*/  F2FP.F16.F32.PACK_AB R51, R4, R51 ;  /* 0x000000330433723e */ /* 0x000fe200000000ff */
[----:B------:R-:W-:-:S05]  /*17b50*/  FADD.FTZ R11, R77, R26 ;  /* 0x0000001a4d0b7221 */ /* 0x000fca0000010000 */
[----:B------:R-:W4:Y:S01]  /*17b60*/  MUFU.EX2 R24, R24 ;  /* 0x0000001800187308 */ /* 0x000f220000000800 */
[----:B------:R-:W-:Y:S01]  /*17b70*/  FADD.FTZ R4, R78, R9 ;  /* 0x000000094e047221 */ /* 0x000fe20000010000 */
[----:B------:R-:W-:Y:S02]  /*17b80*/  F2FP.F16.F32.PACK_AB R48, R49, R48 ;  /* 0x000000303130723e */ /* 0x000fe400000000ff */
[----:B------:R-:W-:Y:S01]  /*17b90*/  F2FP.F16.F32.PACK_AB R49, R29, R10 ;  /* 0x0000000a1d31723e */ /* 0x000fe200000000ff */
[----:B------:R-:W-:Y:S01]  /*17ba0*/  FADD.FTZ R10, R80, R11 ;  /* 0x0000000b500a7221 */ /* 0x000fe20000010000 */
[----:B------:R-:W-:Y:S01]  /*17bb0*/  FADD.FTZ R11, R79, R4 ;  /* 0x000000044f0b7221 */ /* 0x000fe20000010000 */
[----:B------:R-:W-:Y:S02]  /*17bc0*/  F2FP.F16.F32.PACK_AB R43, R31, R43 ;  /* 0x0000002b1f2b723e */ /* 0x000fe400000000ff */
[----:B------:R-:W-:Y:S01]  /*17bd0*/  F2FP.F16.F32.PACK_AB R50, R53, R52 ;  /* 0x000000343532723e */ /* 0x000fe200000000ff */
[----:B-1----:R-:W-:Y:S01]  /*17be0*/  FADD.FTZ R4, R82, R11 ;  /* 0x0000000b52047221 */ /* 0x002fe20000010000 */
[----:B------:R-:W-:-:S02]  /*17bf0*/  F2FP.F16.F32.PACK_AB R56, R57, R56 ;  /* 0x000000383938723e */ /* 0x000fc400000000ff */
[----:B------:R-:W-:Y:S01]  /*17c00*/  F2FP.F16.F32.PACK_AB R64, R65, R64 ;  /* 0x000000404140723e */ /* 0x000fe200000000ff */
[----:B------:R-:W-:Y:S01]  /*17c10*/  FADD.FTZ R9, R81, R10 ;  /* 0x0000000a51097221 */ /* 0x000fe20000010000 */
[----:B------:R-:W-:Y:S02]  /*17c20*/  F2FP.F16.F32.PACK_AB R58, R61, R60 ;  /* 0x0000003c3d3a723e */ /* 0x000fe400000000ff */
[----:B------:R-:W-:Y:S02]  /*17c30*/  F2FP.F16.F32.PACK_AB R57, R25, R21 ;  /* 0x000000151939723e */ /* 0x000fe400000000ff */
[----:B------:R-:W-:Y:S02]  /*17c40*/  F2FP.F16.F32.PACK_AB R59, R63, R59 ;  /* 0x0000003b3f3b723e */ /* 0x000fe400000000ff */
[----:B------:R-:W-:Y:S01]  /*17c50*/  F2FP.F16.F32.PACK_AB R65, R67, R5 ;  /* 0x000000054341723e */ /* 0x000fe200000000ff */
[----:B0-----:R-:W-:Y:S01]  /*17c60*/  FADD.FTZ R5, R83, R4 ;  /* 0x0000000453057221 */ /* 0x001fe20000010000 */
[----:B------:R-:W-:-:S02]  /*17c70*/  F2FP.F16.F32.PACK_AB R66, R69, R68 ;  /* 0x000000444542723e */ /* 0x000fc400000000ff */
[----:B------:R-:W-:Y:S02]  /*17c80*/  F2FP.F16.F32.PACK_AB R80, R81, R80 ;  /* 0x000000505150723e */ /* 0x000fe400000000ff */
[----:B------:R-:W-:Y:S01]  /*17c90*/  F2FP.F16.F32.PACK_AB R67, R71, R70 ;  /* 0x000000464743723e */ /* 0x000fe200000000ff */
[----:B------:R2:W-:Y:S01]  /*17ca0*/  STSM.16.M88.4 [R142], R40 ;  /* 0x000000288e007844 */ /* 0x0005e20000000200 */
[----:B------:R-:W-:Y:S02]  /*17cb0*/  F2FP.F16.F32.PACK_AB R74, R77, R76 ;  /* 0x0000004c4d4a723e */ /* 0x000fe400000000ff */
[----:B------:R-:W-:Y:S02]  /*17cc0*/  F2FP.F16.F32.PACK_AB R75, R79, R78 ;  /* 0x0000004e4f4b723e */ /* 0x000fe400000000ff */
[----:B------:R-:W-:Y:S01]  /*17cd0*/  F2FP.F16.F32.PACK_AB R81, R83, R82 ;  /* 0x000000525351723e */ /* 0x000fe200000000ff */
[----:B------:R2:W-:Y:S01]  /*17ce0*/  STSM.16.M88.4 [R141], R48 ;  /* 0x000000308d007844 */ /* 0x0005e20000000200 */
[----:B------:R-:W-:-:S02]  /*17cf0*/  F2FP.F16.F32.PACK_AB R82, R85, R84 ;  /* 0x000000545552723e */ /* 0x000fc400000000ff */
[----:B----4-:R-:W-:Y:S01]  /*17d00*/  F2FP.F16.F32.PACK_AB R83, R24, R86 ;  /* 0x000000561853723e */ /* 0x010fe200000000ff */
[----:B------:R2:W-:Y:S01]  /*17d10*/  STSM.16.M88.4 [R140+0x27800], R56 ;  /* 0x027800388c007844 */ /* 0x0005e20000000200 */
[----:B------:R-:W-:Y:S01]  /*17d20*/  FADD.FTZ R84, R84, R9 ;  /* 0x0000000954547221 */ /* 0x000fe20000010000 */
[----:B------:R-:W-:Y:S01]  /*17d30*/  FADD.FTZ R9, R86, R5 ;  /* 0x0000000556097221 */ /* 0x000fe20000010000 */
[-C--:B------:R-:W-:Y:S01]  /*17d40*/  FMUL.FTZ R90, R90, R7.reuse ;  /* 0x000000075a5a7220 */ /* 0x080fe20000410000 */
        /* <DEDUP_REMOVED lines=51> */
[----:B------:R-:W-:Y:S01]  /*18080*/  IMAD.MOV.U32 R7, RZ, RZ, R6 ;  /* 0x000000ffff077224 */ /* 0x000fe200078e0006 */
[----:B------:R2:W-:Y:S04]  /*18090*/  STSM.16.M88.4 [R27], R64 ;  /* 0x000000401b007844 */ /* 0x0005e80000000200 */
[----:B------:R2:W-:Y:S04]  /*180a0*/  STSM.16.M88.4 [R142+0x6000], R72 ;  /* 0x006000488e007844 */ /* 0x0005e80000000200 */
[----:B------:R2:W-:Y:S01]  /*180b0*/  STSM.16.M88.4 [R141+0x6000], R80 ;  /* 0x006000508d007844 */ /* 0x0005e20000000200 */
[----:B------:R0:W-:Y:S06]  /*180c0*/  MEMBAR.ALL.CTA ;  /* 0x0000000000007992 */ /* 0x0001ec0000008000 */
[----:B0-----:R-:W0:Y:S01]  /*180d0*/  FENCE.VIEW.ASYNC.S ;  /* 0x00000000000073c6 */ /* 0x001e220000000000 */
[C---:B---3--:R-:W-:Y:S01]  /*180e0*/  ISETP.GT.AND P2, PT, R3.reuse, R8, PT ;  /* 0x000000080300720c */ /* 0x048fe20003f44270 */
[----:B------:R-:W-:-:S02]  /*180f0*/  VIADD R3, R3, 0xffffffff ;  /* 0xffffffff03037836 */ /* 0x000fc40000000000 */
[----:B------:R-:W-:Y:S01]  /*18100*/  IMAD.MOV.U32 R8, RZ, RZ, R0 ;  /* 0x000000ffff087224 */ /* 0x000fe200078e0000 */
[----:B0-----:R-:W-:-:S09]  /*18110*/  NOP ;  /* 0x0000000000007918 */ /* 0x001fd20000000000 */
[----:B--2---:R-:W-:Y:S05]  /*18120*/  @P2 BRA `(.L_x_10924) ;  /* 0xffffffcc000c2947 */ /* 0x004fea000383ffff */
.L_x_10906:
[----:B------:R-:W-:Y:S05]  /*18130*/  WARPSYNC.ALL ;  /* 0x0000000000007948 */ /* 0x000fea0003800000 */
[----:B------:R-:W-:Y:S06]  /*18140*/  BAR.ARV 0x8, 0x200 ;  /* 0x0208000000007b1d */ /* 0x000fec0000002000 */
[----:B------:R-:W-:Y:S05]  /*18150*/  @!P0 BRA `(.L_x_10925) ;  /* 0x0000000000048947 */ /* 0x000fea0003800000 */
[----:B------:R-:W-:Y:S01]  /*18160*/  BPT.TRAP 0x1 ;  /* 0x000000040000795c */ /* 0x000fe20000300000 */
.L_x_10925:
[----:B------:R-:W-:Y:S01]  /*18170*/  IMAD R7, R16, 0x8, R2 ;  /* 0x0000000810077824 */ /* 0x000fe200078e0202 */
[----:B------:R-:W-:-:S04]  /*18180*/  SHF.L.U32 R10, R19, 0x1f, RZ ;  /* 0x0000001f130a7819 */ /* 0x000fc800000006ff */
[----:B------:R0:W1:Y:S01]  /*18190*/  SYNCS.PHASECHK.TRANS64.TRYWAIT P2, [R7+URZ+0x2d850], R10 ;  /* 0x02d8500a070075a7 */ /* 0x000062000804017f */
[----:B------:R-:W-:Y:S05]  /*181a0*/  @!P0 BRA `(.L_x_10926) ;  /* 0x0000000000048947 */ /* 0x000fea0003800000 */
[----:B------:R-:W-:Y:S01]  /*181b0*/  BPT.TRAP 0x1 ;  /* 0x000000040000795c */ /* 0x000fe20000300000 */
.L_x_10926:
[----:B------:R-:W2:Y:S01]  /*181c0*/  LDL.LU R3, [R1+0x3c] ;  /* 0x00003c0001037983 */ /* 0x000ea20000300800 */
[----:B------:R-:W-:Y:S02]  /*181d0*/  VIADD R2, R2, 0x400 ;  /* 0x0000040002027836 */ /* 0x000fe40000000000 */
[----:B------:R-:W-:-:S03]  /*181e0*/  IMAD.MOV.U32 R9, RZ, RZ, 0x40000040 ;  /* 0x40000040ff097424 */ /* 0x000fc600078e00ff */
[----:B------:R-:W-:-:S04]  /*181f0*/  SHF.R.U32.HI R2, RZ, 0x4, R2 ;  /* 0x00000004ff027819 */ /* 0x000fc80000011602 */
[----:B------:R-:W-:Y:S02]  /*18200*/  LOP3.LUT R2, R2, 0x3fff, RZ, 0xc0, !PT ;  /* 0x00003fff02027812 */ /* 0x000fe400078ec0ff */
[----:B--2---:R-:W-:Y:S02]  /*18210*/  LOP3.LUT R8, R3, 0x10000, RZ, 0xfc, !PT ;  /* 0x0001000003087812 */ /* 0x004fe400078efcff */
[----:B------:R-:W-:Y:S01]  /*18220*/  LOP3.LUT R3, R2, 0x2000000, RZ, 0xfc, !PT ;  /* 0x0200000002037812 */ /* 0x000fe200078efcff */
[----:B-1----:R-:W-:Y:S06]  /*18230*/  @P2 BRA `(.L_x_10927) ;  /* 0x0000000000082947 */ /* 0x002fec0003800000 */
[----:B------:R-:W1:Y:S02]  /*18240*/  SYNCS.PHASECHK.TRANS64.TRYWAIT P0, [R7+URZ+0x2d850], R10 ;  /* 0x02d8500a070075a7 */ /* 0x000e64000800017f */
[----:B-1----:R-:W-:Y:S05]  /*18250*/  @!P0 BRA `(.L_x_10928) ;  /* 0x000000cc00d08947 */ /* 0x002fea0003800000 */
.L_x_10927:
[----:B------:R-:W-:Y:S01]  /*18260*/  IMAD R2, R16, 0x600, R3 ;  /* 0x0000060010027824 */ /* 0x000fe200078e0203 */
[----:B------:R-:W2:Y:S01]  /*18270*/  LDL.LU R15, [R1+0x5c] ;  /* 0x00005c00010f7983 */ /* 0x000ea20000300800 */
[----:B------:R-:W-:Y:S01]  /*18280*/  IMAD.MOV.U32 R3, RZ, RZ, -0x7fffffe0 ;  /* 0x80000020ff037424 */ /* 0x000fe200078e00ff */
[----:B------:R-:W-:Y:S05]  /*18290*/  WARPSYNC.ALL ;  /* 0x0000000000007948 */ /* 0x000fea0003800000 */
[C---:B------:R-:W-:Y:S01]  /*182a0*/  R2UR UR4, R8.reuse ;  /* 0x00000000080472ca */ /* 0x040fe200000e0000 */
[----:B------:R-:W-:Y:S01]  /*182b0*/  WARPGROUP.ARRIVE ;  /* 0x00000000000079c5 */ /* 0x000fe20000000000 */
[----:B------:R-:W-:Y:S01]  /*182c0*/  R2UR UR5, R9 ;  /* 0x00000000090572ca */ /* 0x000fe200000e0000 */
[----:B01----:R-:W-:Y:S01]  /*182d0*/  VIADD R10, R8, 0x2 ;  /* 0x00000002080a7836 */ /* 0x003fe20000000000 */
[C---:B------:R-:W-:Y:S01]  /*182e0*/  R2UR UR6, R2.reuse ;  /* 0x00000000020672ca */ /* 0x040fe200000e0000 */
[----:B------:R-:W-:Y:S01]  /*182f0*/  VIADD R12, R2, 0x40 ;  /* 0x00000040020c7836 */ /* 0x000fe20000000000 */
[----:B------:R-:W-:Y:S01]  /*18300*/  R2UR UR7, R3 ;  /* 0x00000000030772ca */ /* 0x000fe200000e0000 */
[----:B------:R-:W-:-:S02]  /*18310*/  IMAD.MOV.U32 R11, RZ, RZ, 0x40000040 ;  /* 0x40000040ff0b7424 */ /* 0x000fc400078e00ff */
[----:B------:R-:W-:Y:S02]  /*18320*/  IMAD.MOV.U32 R13, RZ, RZ, -0x7fffffe0 ;  /* 0x80000020ff0d7424 */ /* 0x000fe400078e00ff */
[----:B------:R-:W-:Y:S02]  /*18330*/  IMAD.MOV.U32 R9, RZ, RZ, 0x40000040 ;  /* 0x40000040ff097424 */ /* 0x000fe400078e00ff */
[----:B------:R-:W-:Y:S02]  /*18340*/  IMAD.MOV.U32 R3, RZ, RZ, -0x7fffffe0 ;  /* 0x80000020ff037424 */ /* 0x000fe400078e00ff */
[----:B------:R-:W-:Y:S02]  /*18350*/  VIADD R16, R16, 0x1 ;  /* 0x0000000110107836 */ /* 0x000fe40000000000 */
[----:B------:R-:W-:Y:S02]  /*18360*/  IMAD.U32 R14, RZ, RZ, UR39 ;  /* 0x00000027ff0e7e24 */ /* 0x000fe4000f8e00ff */
[----:B------:R-:W-:Y:S01]  /*18370*/  HGMMA.64x96x16.F32 R88, gdesc[UR4].tnspB, R88, gsb0 ;  /* 0x41600000045879f0 */ /* 0x000fe20008000858 */
[----:B------:R-:W-:Y:S01]  /*18380*/  R2UR UR4, R10 ;  /* 0x000000000a0472ca */ /* 0x000fe200000e0000 */
[----:B------:R-:W-:Y:S01]  /*18390*/  VIADD R10, R8, 0x4 ;  /* 0x00000004080a7836 */ /* 0x000fe20000000000 */
[----:B------:R-:W-:Y:S01]  /*183a0*/  R2UR UR5, R11 ;  /* 0x000000000b0572ca */ /* 0x000fe200000e0000 */
[----:B------:R-:W-:Y:S01]  /*183b0*/  IMAD.MOV.U32 R11, RZ, RZ, 0x40000040 ;  /* 0x40000040ff0b7424 */ /* 0x000fe200078e00ff */
[----:B------:R-:W-:Y:S01]  /*183c0*/  R2UR UR6, R12 ;  /* 0x000000000c0672ca */ /* 0x000fe200000e0000 */
[----:B------:R-:W-:Y:S01]  /*183d0*/  VIADD R12, R2, 0x80 ;  /* 0x00000080020c7836 */ /* 0x000fe20000000000 */
[----:B------:R-:W-:Y:S01]  /*183e0*/  R2UR UR7, R13 ;  /* 0x000000000d0772ca */ /* 0x000fe200000e0000 */
[----:B------:R-:W-:Y:S01]  /*183f0*/  IMAD.MOV.U32 R13, RZ, RZ, -0x7fffffe0 ;  /* 0x80000020ff0d7424 */ /* 0x000fe200078e00ff */
[----:B------:R-:W-:-:S04]  /*18400*/  ISETP.NE.AND P2, PT, R16, 0x2, PT ;  /* 0x000000021000780c */ /* 0x000fc80003f45270 */
[----:B------:R-:W-:Y:S01]  /*18410*/  SEL R16, R16, RZ, P2 ;  /* 0x000000ff10107207 */ /* 0x000fe20001000000 */
[----:B------:R-:W-:Y:S02]  /*18420*/  WARPGROUP.DEPBAR.LE gsb0, 0x0 ;  /* 0x00008000000079c5 */ /* 0x000fe40000010000 */
[----:B------:R-:W-:-:S06]  /*18430*/  WARPGROUP.ARRIVE ;  /* 0x00000000000079c5 */ /* 0x000fcc0000000000 */
        /* <DEDUP_REMOVED lines=19> */
[----:B------:R-:W-:Y:S02]  /*18570*/  IMAD.MOV.U32 R13, RZ, RZ, -0x7fffffe0 ;  /* 0x80000020ff0d7424 */ /* 0x000fe400078e00ff */
[----:B--2---:R-:W-:-:S05]  /*18580*/  VIADD R15, R15, 0x1 ;  /* 0x000000010f0f7836 */ /* 0x004fca0000000000 */
[----:B------:R-:W-:Y:S01]  /*18590*/  STL [R1+0x5c], R15 ;  /* 0x00005c0f01007387 */ /* 0x000fe20000100800 */
        /* <DEDUP_REMOVED lines=28> */
[----:B------:R-:W-:Y:S01]  /*18760*/  R2UR UR5, R11 ;  /* 0x000000000b0572ca */ /* 0x000fe200000e0000 */
[----:B------:R-:W-:Y:S01]  /*18770*/  @!P1 VIADD R11, R7, 0x2d860 ;  /* 0x0002d860070b9836 */ /* 0x000fe20000000000 */
[----:B------:R-:W-:Y:S01]  /*18780*/  R2UR UR6, R12 ;  /* 0x000000000c0672ca */ /* 0x000fe200000e0000 */
[----:B------:R-:W-:Y:S01]  /*18790*/  IMAD.U32 R7, RZ, RZ, UR39 ;  /* 0x00000027ff077e24 */ /* 0x000fe2000f8e00ff */
[----:B------:R-:W-:Y:S02]  /*187a0*/  R2UR UR7, R13 ;  /* 0x000000000d0772ca */ /* 0x000fe400000e0000 */
[----:B------:R-:W-:Y:S01]  /*187b0*/  @!P1 PRMT R11, RZ, 0x654, R11 ;  /* 0x00000654ff0b9816 */ /* 0x000fe2000000000b */
[----:B------:R-:W-:-:S02]  /*187c0*/  WARPGROUP.DEPBAR.LE gsb0, 0x0 ;  /* 0x00008000000079c5 */ /* 0x000fc40000010000 */
[----:B------:R-:W-:-:S08]  /*187d0*/  WARPGROUP.ARRIVE ;  /* 0x00000000000079c5 */ /* 0x000fd00000000000 */
[----:B------:R-:W-:Y:S01]  /*187e0*/  HGMMA.64x96x16.F32 R88, gdesc[UR4].tnspB, R88, gsb0 ;  /* 0x41600000045879f0 */ /* 0x000fe20008000858 */
[----:B------:R-:W-:Y:S02]  /*187f0*/  R2UR UR4, R8 ;  /* 0x00000000080472ca */ /* 0x000fe400000e0000 */
[----:B------:R-:W-:Y:S02]  /*18800*/  R2UR UR5, R9 ;  /* 0x00000000090572ca */ /* 0x000fe400000e0000 */
[----:B------:R-:W-:Y:S02]  /*18810*/  R2UR UR6, R2 ;  /* 0x00000000020672ca */ /* 0x000fe400000e0000 */
[----:B------:R-:W-:Y:S01]  /*18820*/  R2UR UR7, R3 ;  /* 0x00000000030772ca */ /* 0x000fe200000e0000 */
[----:B------:R-:W0:Y:S04]  /*18830*/  SHFL.BFLY PT, R2, R5, 0x2, 0x1f ;  /* 0x0c401f0005027f89 */ /* 0x000e2800000e0000 */
[----:B------:R-:W1:Y:S01]  /*18840*/  SHFL.BFLY PT, R3, R4, 0x2, 0x1f ;  /* 0x0c401f0004037f89 */ /* 0x000e6200000e0000 */
[----:B0-----:R-:W-:Y:S01]  /*18850*/  FADD.FTZ R2, R2, R5 ;  /* 0x0000000502027221 */ /* 0x001fe20000010000 */
[----:B------:R-:W-:-:S02]  /*18860*/  IMAD.MOV.U32 R5, RZ, RZ, RZ ;  /* 0x000000ffff057224 */ /* 0x000fc400078e00ff */
[----:B-1----:R-:W-:Y:S01]  /*18870*/  FADD.FTZ R8, R3, R4 ;  /* 0x0000000403087221 */ /* 0x002fe20000010000 */
[----:B------:R-:W-:Y:S01]  /*18880*/  IMAD.MOV.U32 R4, RZ, RZ, -0x800000 ;  /* 0xff800000ff047424 */ /* 0x000fe200078e00ff */
[----:B------:R-:W0:Y:S04]  /*18890*/  SHFL.BFLY PT, R3, R2, 0x1, 0x1f ;  /* 0x0c201f0002037f89 */ /* 0x000e2800000e0000 */
[----:B------:R-:W1:Y:S01]  /*188a0*/  SHFL.BFLY PT, R9, R8, 0x1, 0x1f ;  /* 0x0c201f0008097f89 */ /* 0x000e6200000e0000 */
[----:B0-----:R-:W-:Y:S01]  /*188b0*/  FADD.FTZ R12, R2, R3 ;  /* 0x00000003020c7221 */ /* 0x001fe20000010000 */
[----:B------:R-:W-:Y:S01]  /*188c0*/  SEL R2, RZ, 0x1, P2 ;  /* 0x00000001ff027807 */ /* 0x000fe20001000000 */
[----:B------:R-:W-:Y:S02]  /*188d0*/  IMAD.MOV.U32 R3, RZ, RZ, -0x800000 ;  /* 0xff800000ff037424 */ /* 0x000fe400078e00ff */
[----:B-1----:R-:W-:Y:S01]  /*188e0*/  FADD.FTZ R13, R8, R9 ;  /* 0x00000009080d7221 */ /* 0x002fe20000010000 */
[----:B------:R-:W-:-:S02]  /*188f0*/  FSETP.NE.FTZ.AND P0, PT, R12, RZ, PT ;  /* 0x000000ff0c00720b */ /* 0x000fc40003f15000 */
[----:B------:R-:W-:Y:S01]  /*18900*/  LOP3.LUT R19, R19, R2, RZ, 0x3c, !PT ;  /* 0x0000000213137212 */ /* 0x000fe200078e3cff */
[----:B------:R-:W-:Y:S01]  /*18910*/  IMAD.MOV.U32 R2, RZ, RZ, RZ ;  /* 0x000000ffff027224 */ /* 0x000fe200078e00ff */
        /* <DEDUP_REMOVED lines=8> */
[----:B------:R-:W-:Y:S02]  /*189a0*/  WARPGROUP.DEPBAR.LE gsb0, 0x0 ;  /* 0x00008000000079c5 */ /* 0x000fe40000010000 */
[----:B------:R-:W-:Y:S01]  /*189b0*/  WARPGROUP.ARRIVE ;  /* 0x00000000000079c5 */ /* 0x000fe20000000000 */
[----:B------:R-:W0:Y:S01]  /*189c0*/  @P3 MUFU.RCP R2, R13 ;  /* 0x0000000d00023308 */ /* 0x000e220000001000 */
[----:B-1----:R-:W-:Y:S01]  /*189d0*/  @P3 FMUL.FTZ R9, R10, 0.69314718246459960938 ;  /* 0x3f3172180a093820 */ /* 0x002fe20000410000 */
[----:B------:R-:W-:-:S03]  /*189e0*/  PLOP3.LUT P0, PT, PT, PT, PT, 0x8, 0x0 ;  /* 0x000000000000781c */ /* 0x000fc60003f0e170 */
[----:B------:R-:W-:Y:S01]  /*189f0*/  HGMMA.64x96x16.F32 R88, gdesc[UR4].tnspB, R88, gsb0 ;  /* 0x41600000045879f0 */ /* 0x000fe20008000858 */
[----:B------:R-:W-:Y:S02]  /*18a00*/  @P3 FFMA.FTZ R4, R14, R6, R9 ;  /* 0x000000060e043223 */ /* 0x000fe40000010009 */
        /* <DEDUP_REMOVED lines=50> */
.L_x_10819:
        /* <DEDUP_REMOVED lines=12> */
[----:B------:R-:W3:Y:S02]  /*18df0*/  LDC R44, c[0x0][0xbe8] ;  /* 0x0002fa00ff2c7b82 */ /* 0x000ee40000000800 */
[----:B------:R-:W4:Y:S04]  /*18e00*/  LDL.LU R36, [R1+0x54] ;  /* 0x0000540001247983 */ /* 0x000f280000300800 */
[----:B------:R-:W3:Y:S01]  /*18e10*/  LDL R42, [R1+0x58] ;  /* 0x00005800012a7983 */ /* 0x000ee20000100800 */
[----:B------:R-:W0:Y:S01]  /*18e20*/  S2R R5, SR_SWINHI ;  /* 0x0000000000057919 */ /* 0x000e220000002f00 */
[----:B------:R-:W-:-:S02]  /*18e30*/  MOV R34, R2 ;  /* 0x0000000200227202 */ /* 0x000fc40000000f00 */
[----:B0-----:R-:W-:-:S03]  /*18e40*/  MOV R35, R5 ;  /* 0x0000000500237202 */ /* 0x001fc60000000f00 */
[----:B--2---:R-:W-:-:S03]  /*18e50*/  IMAD.WIDE R8, R0, 0x2, R34 ;  /* 0x0000000200087825 */ /* 0x004fc600078e0222 */
[C---:B------:R-:W-:Y:S02]  /*18e60*/  LOP3.LUT R5, R8.reuse, 0x180, RZ, 0xc0, !PT ;  /* 0x0000018008057812 */ /* 0x040fe400078ec0ff */
[C---:B------:R-:W-:Y:S02]  /*18e70*/  IADD3 R10, P2, R8.reuse, 0x3020, RZ ;  /* 0x00003020080a7810 */ /* 0x040fe40007f5e0ff */
[----:B------:R-:W-:Y:S02]  /*18e80*/  SHF.R.U64 R5, R5, 0x3, RZ ;  /* 0x0000000305057819 */ /* 0x000fe400000012ff */
[C---:B------:R-:W-:Y:S02]  /*18e90*/  IADD3 R11, P4, R8.reuse, 0x20, RZ ;  /* 0x00000020080b7810 */ /* 0x040fe40007f9e0ff */
[C---:B------:R-:W-:Y:S02]  /*18ea0*/  IADD3 R31, P3, R8.reuse, 0x3000, RZ ;  /* 0x00003000081f7810 */ /* 0x040fe40007f7e0ff */
[----:B------:R-:W-:-:S02]  /*18eb0*/  IADD3 R12, P1, R8, 0x6000, RZ ;  /* 0x00006000080c7810 */ /* 0x000fc40007f3e0ff */
[----:B------:R-:W-:Y:S02]  /*18ec0*/  IADD3 R37, P0, R8, 0x6020, RZ ;  /* 0x0000602008257810 */ /* 0x000fe40007f1e0ff */
[----:B------:R-:W-:Y:S02]  /*18ed0*/  LOP3.LUT R8, R5, R8, RZ, 0x3c, !PT ;  /* 0x0000000805087212 */ /* 0x000fe400078e3cff */
[----:B------:R-:W-:Y:S01]  /*18ee0*/  LOP3.LUT R5, R10, 0x180, RZ, 0xc0, !PT ;  /* 0x000001800a057812 */ /* 0x000fe200078ec0ff */
[----:B------:R-:W-:Y:S01]  /*18ef0*/  IMAD.X R15, RZ, RZ, R9, P0 ;  /* 0x000000ffff0f7224 */ /* 0x000fe200000e0609 */
[----:B----4-:R-:W-:Y:S02]  /*18f00*/  ISETP.NE.AND P0, PT, R36, RZ, PT ;  /* 0x000000ff2400720c */ /* 0x010fe40003f05270 */
[----:B------:R-:W-:-:S04]  /*18f10*/  SHF.R.U64 R5, R5, 0x3, RZ ;  /* 0x0000000305057819 */ /* 0x000fc800000012ff */
[----:B------:R-:W-:Y:S02]  /*18f20*/  LOP3.LUT R28, R5, R10, RZ, 0x3c, !PT ;  /* 0x0000000a051c7212 */ /* 0x000fe400078e3cff */
[----:B------:R-:W-:Y:S01]  /*18f30*/  SEL R5, R36, UR4, P0 ;  /* 0x0000000424057c07 */ /* 0x000fe20008000000 */
[----:B------:R-:W-:Y:S05]  /*18f40*/  WARPSYNC.ALL ;  /* 0x0000000000007948 */ /* 0x000fea0003800000 */
[----:B------:R-:W-:Y:S01]  /*18f50*/  LOP3.LUT R0, R11, 0x180, RZ, 0xc0, !PT ;  /* 0x000001800b007812 */ /* 0x000fe200078ec0ff */
[--C-:B------:R-:W-:Y:S01]  /*18f60*/  IMAD.X R25, RZ, RZ, R9.reuse, P4 ;  /* 0x000000ffff197224 */ /* 0x100fe200020e0609 */
[----:B------:R-:W-:Y:S01]  /*18f70*/  LOP3.LUT R14, R37, 0x180, RZ, 0xc0, !PT ;  /* 0x00000180250e7812 */ /* 0x000fe200078ec0ff */
[--C-:B------:R-:W-:Y:S01]  /*18f80*/  IMAD.X R27, RZ, RZ, R9.reuse, P3 ;  /* 0x000000ffff1b7224 */ /* 0x100fe200018e0609 */
[----:B------:R-:W-:Y:S01]  /*18f90*/  SHF.R.U64 R0, R0, 0x3, RZ ;  /* 0x0000000300007819 */ /* 0x000fe200000012ff */
[--C-:B------:R-:W-:Y:S01]  /*18fa0*/  IMAD.X R29, RZ, RZ, R9.reuse, P2 ;  /* 0x000000ffff1d7224 */ /* 0x100fe200010e0609 */
[----:B------:R-:W-:Y:S01]  /*18fb0*/  MOV R30, R8 ;  /* 0x00000008001e7202 */ /* 0x000fe20000000f00 */
[----:B------:R-:W-:Y:S01]  /*18fc0*/  IMAD.X R13, RZ, RZ, R9, P1 ;  /* 0x000000ffff0d7224 */ /* 0x000fe200008e0609 */
[----:B------:R-:W-:Y:S01]  /*18fd0*/  LOP3.LUT R24, R0, R11, RZ, 0x3c, !PT ;  /* 0x0000000b00187212 */ /* 0x000fe200078e3cff */
[----:B------:R-:W-:Y:S01]  /*18fe0*/  ULDC.64 UR4, c[0x0][0xc00] ;  /* 0x0003000000047ab9 */ /* 0x000fe20000000a00 */
[----:B------:R-:W-:Y:S01]  /*18ff0*/  LOP3.LUT R0, R31, 0x180, RZ, 0xc0, !PT ;  /* 0x000001801f007812 */ /* 0x000fe200078ec0ff */
[----:B------:R-:W-:Y:S01]  /*19000*/  ULDC.64 UR6, c[0x0][0xc08] ;  /* 0x0003020000067ab9 */ /* 0x000fe20000000a00 */
[----:B------:R-:W-:-:S02]  /*19010*/  LOP3.LUT R11, R12, 0x180, RZ, 0xc0, !PT ;  /* 0x000001800c0b7812 */ /* 0x000fc400078ec0ff */
[----:B------:R-:W-:Y:S02]  /*19020*/  SHF.R.U64 R0, R0, 0x3, RZ ;  /* 0x0000000300007819 */ /* 0x000fe400000012ff */
[----:B------:R-:W-:Y:S02]  /*19030*/  SHF.R.U64 R11, R11, 0x3, RZ ;  /* 0x000000030b0b7819 */ /* 0x000fe400000012ff */
[----:B------:R-:W-:Y:S02]  /*19040*/  LOP3.LUT R26, R0, R31, RZ, 0x3c, !PT ;  /* 0x0000001f001a7212 */ /* 0x000fe400078e3cff */
[----:B------:R-:W-:Y:S02]  /*19050*/  SHF.R.U64 R14, R14, 0x3, RZ ;  /* 0x000000030e0e7819 */ /* 0x000fe400000012ff */
[----:B------:R-:W-:Y:S02]  /*19060*/  LOP3.LUT R12, R11, R12, RZ, 0x3c, !PT ;  /* 0x0000000c0b0c7212 */ /* 0x000fe400078e3cff */
[----:B------:R-:W-:-:S02]  /*19070*/  F2FP.F16.F32.PACK_AB R8, R7, R6 ;  /* 0x000000060708723e */ /* 0x000fc400000000ff */
[----:B------:R-:W-:Y:S02]  /*19080*/  F2FP.F16.F32.PACK_AB R9, R91, R90 ;  /* 0x0000005a5b09723e */ /* 0x000fe400000000ff */
[----:B------:R-:W-:Y:S02]  /*19090*/  F2FP.F16.F32.PACK_AB R10, R93, R92 ;  /* 0x0000005c5d0a723e */ /* 0x000fe400000000ff */
[----:B------:R-:W-:Y:S01]  /*190a0*/  F2FP.F16.F32.PACK_AB R11, R95, R94 ;  /* 0x0000005e5f0b723e */ /* 0x000fe200000000ff */
[----:B------:R-:W-:Y:S01]  /*190b0*/  BAR.SYNC.DEFER_BLOCKING 0x1, 0x180 ;  /* 0x0046000000007b1d */ /* 0x000fe20000010000 */
[----:B------:R-:W-:Y:S02]  /*190c0*/  MOV R41, R24 ;  /* 0x0000001800297202 */ /* 0x000fe40000000f00 */
[----:B------:R-:W-:Y:S02]  /*190d0*/  MOV R0, R26 ;  /* 0x0000001a00007202 */ /* 0x000fe40000000f00 */
[----:B------:R-:W-:-:S02]  /*190e0*/  LOP3.LUT R14, R14, R37, RZ, 0x3c, !PT ;  /* 0x000000250e0e7212 */ /* 0x000fc400078e3cff */
[----:B------:R-:W-:Y:S01]  /*190f0*/  F2FP.F16.F32.PACK_AB R24, R97, R96 ;  /* 0x000000606118723e */ /* 0x000fe200000000ff */
[----:B------:R-:W3:Y:S01]  /*19100*/  LDC.64 R36, c[0x0][0xc00] ;  /* 0x00030000ff247b82 */ /* 0x000ee20000000a00 */
[----:B------:R-:W-:Y:S02]  /*19110*/  F2FP.F16.F32.PACK_AB R25, R99, R98 ;  /* 0x000000626319723e */ /* 0x000fe400000000ff */
[----:B------:R-:W-:Y:S02]  /*19120*/  F2FP.F16.F32.PACK_AB R26, R101, R100 ;  /* 0x00000064651a723e */ /* 0x000fe400000000ff */
[----:B------:R-:W-:Y:S02]  /*19130*/  F2FP.F16.F32.PACK_AB R27, R103, R102 ;  /* 0x00000066671b723e */ /* 0x000fe400000000ff */
[----:B------:R-:W-:Y:S02]  /*19140*/  MOV R40, R28 ;  /* 0x0000001c00287202 */ /* 0x000fe40000000f00 */
[----:B------:R-:W-:-:S02]  /*19150*/  F2FP.F16.F32.PACK_AB R28, R105, R104 ;  /* 0x00000068691c723e */ /* 0x000fc400000000ff */
[----:B------:R-:W-:Y:S02]  /*19160*/  F2FP.F16.F32.PACK_AB R29, R33, R32 ;  /* 0x00000020211d723e */ /* 0x000fe400000000ff */
[----:B------:R-:W-:Y:S01]  /*19170*/  F2FP.F16.F32.PACK_AB R31, R111, R110 ;  /* 0x0000006e6f1f723e */ /* 0x000fe200000000ff */
[----:B------:R0:W-:Y:S01]  /*19180*/  STSM.16.M88.4 [R30], R8 ;  /* 0x000000081e007844 */ /* 0x0001e20000000200 */
[----:B------:R-:W-:Y:S02]  /*19190*/  MOV R39, R12 ;  /* 0x0000000c00277202 */ /* 0x000fe40000000f00 */
[----:B------:R-:W-:Y:S01]  /*191a0*/  MOV R38, R14 ;  /* 0x0000000e00267202 */ /* 0x000fe20000000f00 */
[----:B------:R2:W-:Y:S01]  /*191b0*/  STSM.16.M88.4 [R41], R24 ;  /* 0x0000001829007844 */ /* 0x0005e20000000200 */
        /* <DEDUP_REMOVED lines=8> */
[----:B------:R-:W-:Y:S02]  /*19240*/  F2FP.F16.F32.PACK_AB R11, R119, R118 ;  /* 0x00000076770b723e */ /* 0x000fe400000000ff */
[----:B--2---:R-:W-:Y:S02]  /*19250*/  F2FP.F16.F32.PACK_AB R24, R129, R128 ;  /* 0x000000808118723e */ /* 0x004fe400000000ff */
[----:B------:R-:W-:Y:S02]  /*19260*/  F2FP.F16.F32.PACK_AB R25, R131, R130 ;  /* 0x000000828319723e */ /* 0x000fe400000000ff */
[----:B------:R-:W-:Y:S02]  /*19270*/  F2FP.F16.F32.PACK_AB R26, R133, R132 ;  /* 0x00000084851a723e */ /* 0x000fe400000000ff */
[----:B------:R-:W-:Y:S01]  /*19280*/  F2FP.F16.F32.PACK_AB R27, R135, R134 ;  /* 0x00000086871b723e */ /* 0x000fe200000000ff */
[----:B------:R0:W-:Y:S04]  /*19290*/  STSM.16.M88.4 [R0], R28 ;  /* 0x0000001c00007844 */ /* 0x0001e80000000200 */
[----:B------:R2:W-:Y:S04]  /*192a0*/  STSM.16.M88.4 [R40], R8 ;  /* 0x0000000828007844 */ /* 0x0005e80000000200 */
[----:B------:R4:W-:Y:S04]  /*192b0*/  STSM.16.M88.4 [R39], R12 ;  /* 0x0000000c27007844 */ /* 0x0009e80000000200 */
[----:B------:R1:W-:Y:S01]  /*192c0*/  STSM.16.M88.4 [R38], R24 ;  /* 0x0000001826007844 */ /* 0x0003e20000000200 */
[----:B------:R-:W-:Y:S01]  /*192d0*/  BAR.SYNC.DEFER_BLOCKING 0x1, 0x180 ;  /* 0x0046000000007b1d */ /* 0x000fe20000010000 */
[----:B------:R-:W-:-:S04]  /*192e0*/  ISETP.NE.U32.AND P3, PT, RZ, UR4, PT ;  /* 0x00000004ff007c0c */ /* 0x000fc8000bf65070 */
[----:B------:R-:W-:Y:S01]  /*192f0*/  ISETP.NE.AND.EX P3, PT, RZ, UR5, PT, P3 ;  /* 0x00000005ff007c0c */ /* 0x000fe2000bf65330 */
[----:B0-----:R-:W-:Y:S02]  /*19300*/  IMAD.MOV.U32 R0, RZ, RZ, RZ ;  /* 0x000000ffff007224 */ /* 0x001fe400078e00ff */
[----:B---3--:R-:W-:-:S10]  /*19310*/  IMAD.WIDE R28, R42, 0x4, R36 ;  /* 0x000000042a1c7825 */ /* 0x008fd400078e0224 */
[----:B------:R-:W5:Y:S01]  /*19320*/  @P3 LDG.E R0, desc[UR40][R28.64] ;  /* 0x000000281c003981 */ /* 0x000f62000c1e1900 */
[----:B------:R-:W-:-:S04]  /*19330*/  ISETP.NE.U32.AND P0, PT, RZ, UR6, PT ;  /* 0x00000006ff007c0c */ /* 0x000fc8000bf05070 */
[----:B------:R-:W-:-:S13]  /*19340*/  ISETP.NE.AND.EX P0, PT, RZ, UR7, PT, P0 ;  /* 0x00000007ff007c0c */ /* 0x000fda000bf05300 */
[----:B--2---:R-:W0:Y:S01]  /*19350*/  @P0 LDC.64 R8, c[0x0][0xc08] ;  /* 0x00030200ff080b82 */ /* 0x004e220000000a00 */
[----:B------:R-:W-:Y:S01]  /*19360*/  ULDC UR6, c[0x0][0xa88] ;  /* 0x0002a20000067ab9 */ /* 0x000fe20000000800 */
[----:B----4-:R-:W-:Y:S01]  /*19370*/  IMAD.MOV.U32 R14, RZ, RZ, 0x9b8 ;  /* 0x000009b8ff0e7424 */ /* 0x010fe200078e00ff */
[----:B------:R-:W-:Y:S01]  /*19380*/  ISETP.GT.AND P1, PT, R5, 0x1, PT ;  /* 0x000000010500780c */ /* 0x000fe20003f24270 */
[----:B------:R-:W-:-:S03]  /*19390*/  IMAD.U32 R31, RZ, RZ, UR6 ;  /* 0x00000006ff1f7e24 */ /* 0x000fc6000f8e00ff */
[----:B------:R-:W-:-:S04]  /*193a0*/  SEL R14, R14, 0x978, P1 ;  /* 0x000009780e0e7807 */ /* 0x000fc80000800000 */
[----:B------:R2:W3:Y:S01]  /*193b0*/  LDC.64 R10, c[0x0][R14+0x218] ;  /* 0x000086000e0a7b82 */ /* 0x0004e20000000a00 */
[----:B0-----:R-:W-:-:S07]  /*193c0*/  @P0 IMAD.WIDE R8, R42, 0x4, R8 ;  /* 0x000000042a080825 */ /* 0x001fce00078e0208 */
[----:B------:R2:W0:Y:S01]  /*193d0*/  LDC.64 R12, c[0x0][R14+0x228] ;  /* 0x00008a000e0c7b82 */ /* 0x0004220000000a00 */
[----:B------:R4:W5:Y:S07]  /*193e0*/  @P0 LDG.E R31, desc[UR40][R8.64] ;  /* 0x00000028081f0981 */ /* 0x00096e000c1e1900 */
[----:B----4-:R2:W4:Y:S01]  /*193f0*/  LDC.64 R8, c[0x0][R14+0x220] ;  /* 0x000088000e087b82 */ /* 0x0105220000000a00 */
[----:B------:R-:W-:Y:S01]  /*19400*/  ISETP.NE.AND P2, PT, R44, 0x1, PT ;  /* 0x000000012c00780c */ /* 0x000fe20003f45270 */
[----:B-1-3--:R-:W-:-:S12]  /*19410*/  @P0 BRA `(.L_x_10931) ;  /* 0x0000000000100947 */ /* 0x00afd80003800000 */
[----:B------:R-:W-:Y:S05]  /*19420*/  @!P3 BRA `(.L_x_10931) ;  /* 0x00000000000cb947 */ /* 0x000fea0003800000 */
[----:B------:R-:W3:Y:S04]  /*19430*/  LDG.E R24, desc[UR40][R28.64] ;  /* 0x000000281c187981 */ /* 0x000ee8000c1e1900 */
[----:B-----5:R-:W3:Y:S02]  /*19440*/  LDG.E R31, desc[UR40][R28.64+0x4] ;  /* 0x000004281c1f7981 */ /* 0x020ee4000c1e1900 */
[----:B---3--:R-:W-:-:S07]  /*19450*/  IMAD.IADD R31, R31, 0x1, -R24 ;  /* 0x000000011f1f7824 */ /* 0x008fce00078e0a18 */
.L_x_10931:
[----:B------:R-:W3:Y:S04]  /*19460*/  LDL R51, [R1+0x50] ;  /* 0x0000500001337983 */ /* 0x000ee80000100800 */
[----:B------:R-:W3:Y:S04]  /*19470*/  LDL R28, [R1+0x44] ;  /* 0x00004400011c7983 */ /* 0x000ee80000100800 */
[----:B------:R-:W3:Y:S04]  /*19480*/  LDL R52, [R1+0x1c] ;  /* 0x00001c0001347983 */ /* 0x000ee80000100800 */
[----:B------:R-:W3:Y:S01]  /*19490*/  LDL R49, [R1+0x60] ;  /* 0x0000600001317983 */ /* 0x000ee20000100800 */
[----:B--2---:R-:W1:Y:S03]  /*194a0*/  LDC.64 R14, c[0x0][R14+0x210] ;  /* 0x000084000e0e7b82 */ /* 0x004e660000000a00 */
[----:B------:R-:W2:Y:S04]  /*194b0*/  LDL R36, [R1+0x68] ;  /* 0x0000680001247983 */ /* 0x000ea80000100800 */
[----:B------:R-:W2:Y:S01]  /*194c0*/  LDL R30, [R1+0x64] ;  /* 0x00006400011e7983 */ /* 0x000ea20000100800 */
[----:B------:R-:W-:Y:S01]  /*194d0*/  ISETP.NE.U32.AND P0, PT, RZ, UR4, PT ;  /* 0x00000004ff007c0c */ /* 0x000fe2000bf05070 */
[----:B------:R-:W0:Y:S03]  /*194e0*/  @P2 LDC R26, c[0x0][0xbec] ;  /* 0x0002fb00ff1a2b82 */ /* 0x000e260000000800 */
[----:B------:R-:W-:-:S02]  /*194f0*/  ISETP.NE.AND.EX P0, PT, RZ, UR5, PT, P0 ;  /* 0x00000005ff007c0c */ /* 0x000fc4000bf05300 */
[----:B------:R-:W-:-:S03]  /*19500*/  SHF.R.S32.HI R5, RZ, 0x1f, R42 ;  /* 0x0000001fff057819 */ /* 0x000fc6000001142a */
[----:B------:R-:W1:Y:S01]  /*19510*/  @P2 LDC R39, c[0x0][0xbf0] ;  /* 0x0002fc00ff272b82 */ /* 0x000e620000000800 */
[----:B------:R-:W-:-:S07]  /*19520*/  SEL R45, R42, RZ, !P0 ;  /* 0x000000ff2a2d7207 */ /* 0x000fce0004000000 */
[----:B------:R-:W0:Y:S01]  /*19530*/  LDC.64 R24, c[0x0][0xba8] ;  /* 0x0002ea00ff187b82 */ /* 0x000e220000000a00 */
[----:B------:R-:W-:Y:S01]  /*19540*/  SEL R5, R5, RZ, !P0 ;  /* 0x000000ff05057207 */ /* 0x000fe20004000000 */
[----:B----4-:R-:W-:-:S04]  /*19550*/  IMAD R9, R9, R45, RZ ;  /* 0x0000002d09097224 */ /* 0x010fc800078e02ff */
[C---:B------:R-:W-:Y:S02]  /*19560*/  IMAD R37, R8.reuse, R5, R9 ;  /* 0x0000000508257224 */ /* 0x040fe400078e0209 */
[----:B------:R-:W-:Y:S01]  /*19570*/  IMAD.WIDE.U32 R8, R8, R45, RZ ;  /* 0x0000002d08087225 */ /* 0x000fe200078e00ff */
[----:B-----5:R-:W-:Y:S01]  /*19580*/  SHF.R.S32.HI R47, RZ, 0x1f, R0 ;  /* 0x0000001fff2f7819 */ /* 0x020fe20000011400 */
[----:B0-----:R-:W0:Y:S08]  /*19590*/  @!P1 LDC R24, c[0x0][0xb50] ;  /* 0x0002d400ff189b82 */ /* 0x001e300000000800 */
[----:B------:R-:W4:Y:S01]  /*195a0*/  @!P1 LDC R25, c[0x0][0xb54] ;  /* 0x0002d500ff199b82 */ /* 0x000f220000000800 */
[----:B------:R-:W-:-:S02]  /*195b0*/  IMAD R46, R31, R44, RZ ;  /* 0x0000002c1f2e7224 */ /* 0x000fc400078e02ff */
[-C--:B---3--:R-:W-:Y:S02]  /*195c0*/  IMAD R27, R11, R51.reuse, RZ ;  /* 0x000000330b1b7224 */ /* 0x088fe400078e02ff */
[----:B------:R-:W-:-:S04]  /*195d0*/  IMAD.WIDE.U32 R10, R10, R51, RZ ;  /* 0x000000330a0a7225 */ /* 0x000fc800078e00ff */
[----:B------:R-:W-:Y:S01]  /*195e0*/  IMAD.IADD R29, R28, 0x1, R52 ;  /* 0x000000011c1d7824 */ /* 0x000fe200078e0234 */
[----:B------:R-:W-:Y:S01]  /*195f0*/  IADD3 R10, P0, P3, R8, R10, R0 ;  /* 0x0000000a080a7210 */ /* 0x000fe20007b1e000 */
[----:B------:R-:W-:Y:S02]  /*19600*/  IMAD.IADD R28, R11, 0x1, R27 ;  /* 0x000000010b1c7824 */ /* 0x000fe400078e021b */
[----:B------:R-:W-:Y:S01]  /*19610*/  @P2 IMAD.HI.U32 R8, R29, R26, RZ ;  /* 0x0000001a1d082227 */ /* 0x000fe200078e00ff */
[----:B------:R-:W-:-:S03]  /*19620*/  SEL R5, R49, RZ, P1 ;  /* 0x000000ff31057207 */ /* 0x000fc60000800000 */
[----:B------:R-:W-:Y:S02]  /*19630*/  IMAD.IADD R11, R9, 0x1, R37 ;  /* 0x00000001090b7824 */ /* 0x000fe400078e0225 */
[----:B------:R-:W-:Y:S01]  /*19640*/  IMAD.MOV.U32 R9, RZ, RZ, R29 ;  /* 0x000000ffff097224 */ /* 0x000fe200078e001d */
[----:B-1----:R-:W-:Y:S01]  /*19650*/  @P2 SHF.R.U32.HI R9, RZ, R39, R8 ;  /* 0x00000027ff092219 */ /* 0x002fe20000011608 */
[-C--:B------:R-:W-:Y:S02]  /*19660*/  IMAD R27, R13, R5.reuse, RZ ;  /* 0x000000050d1b7224 */ /* 0x080fe400078e02ff */
[----:B------:R-:W-:-:S04]  /*19670*/  IMAD.WIDE.U32 R12, R12, R5, RZ ;  /* 0x000000050c0c7225 */ /* 0x000fc800078e00ff */
[----:B------:R-:W-:Y:S01]  /*19680*/  IMAD.MOV R5, RZ, RZ, -R9 ;  /* 0x000000ffff057224 */ /* 0x000fe200078e0a09 */
[----:B------:R-:W-:Y:S01]  /*19690*/  IADD3.X R11, R11, R28, R47, P0, P3 ;  /* 0x0000001c0b0b7210 */ /* 0x000fe200007e642f */
[----:B------:R-:W-:Y:S01]  /*196a0*/  IMAD.IADD R27, R13, 0x1, R27 ;  /* 0x000000010d1b7824 */ /* 0x000fe200078e021b */
[----:B------:R-:W-:Y:S01]  /*196b0*/  IADD3 R12, P0, P3, R9, R10, R12 ;  /* 0x0000000a090c7210 */ /* 0x000fe20007b1e00c */
[----:B------:R-:W-:Y:S01]  /*196c0*/  IMAD R5, R44, R5, R29 ;  /* 0x000000052c057224 */ /* 0x000fe200078e021d */
[----:B------:R-:W-:-:S04]  /*196d0*/  SHF.R.S32.HI R8, RZ, 0x1f, R9 ;  /* 0x0000001fff087819 */ /* 0x000fc80000011409 */
[----:B------:R-:W-:Y:S01]  /*196e0*/  IADD3.X R13, R8, R11, R27, P0, P3 ;  /* 0x0000000b080d7210 */ /* 0x000fe200007e641b */
[-C--:B------:R-:W-:Y:S01]  /*196f0*/  IMAD R8, R15, R5.reuse, RZ ;  /* 0x000000050f087224 */ /* 0x080fe200078e02ff */
[----:B------:R-:W-:Y:S01]  /*19700*/  SHF.R.S32.HI R9, RZ, 0x1f, R5 ;  /* 0x0000001fff097819 */ /* 0x000fe20000011405 */
[----:B------:R-:W-:-:S04]  /*19710*/  IMAD.WIDE.U32 R12, R14, R5, R12 ;  /* 0x000000050e0c7225 */ /* 0x000fc800078e000c */
[----:B------:R-:W-:Y:S01]  /*19720*/  IMAD R9, R14, R9, R8 ;  /* 0x000000090e097224 */ /* 0x000fe200078e0208 */
[----:B0-----:R-:W-:-:S03]  /*19730*/  LEA R24, P0, R12, R24, 0x2 ;  /* 0x000000180c187211 */ /* 0x001fc600078010ff */
[----:B------:R-:W-:-:S05]  /*19740*/  IMAD.IADD R5, R13, 0x1, R9 ;  /* 0x000000010d057824 */ /* 0x000fca00078e0209 */
[----:B----4-:R-:W-:Y:S01]  /*19750*/  LEA.HI.X R5, R12, R25, R5, 0x2, P0 ;  /* 0x000000190c057211 */ /* 0x010fe200000f1405 */
[----:B------:R-:W-:Y:S01]  /*19760*/  SHFL.IDX PT, R8, R24, RZ, 0x1c1f ;  /* 0x001c1fff18087589 */ /* 0x000fe200000e0000 */
[----:B--2---:R-:W-:-:S03]  /*19770*/  IMAD.IADD R25, R36, 0x1, R52 ;  /* 0x0000000124197824 */ /* 0x004fc600078e0234 */
[----:B------:R-:W0:Y:S04]  /*19780*/  SHFL.IDX PT, R9, R5, RZ, 0x1c1f ;  /* 0x001c1fff05097589 */ /* 0x000e2800000e0000 */
[----:B------:R-:W-:Y:S04]  /*19790*/  SHFL.IDX PT, R10, R24, 0x1, 0x1c1f ;  /* 0x003c1f00180a7f89 */ /* 0x000fe800000e0000 */
[----:B------:R-:W1:Y:S01]  /*197a0*/  SHFL.IDX PT, R11, R5, 0x1, 0x1c1f ;  /* 0x003c1f00050b7f89 */ /* 0x000e6200000e0000 */
        /* <DEDUP_REMOVED lines=9> */
[----:B------:R-:W-:Y:S01]  /*19840*/  ULDC.64 UR4, c[0x0][0xaa0] ;  /* 0x0002a80000047ab9 */ /* 0x000fe20000000a00 */
        /* <DEDUP_REMOVED lines=9> */
[C---:B------:R-:W-:Y:S01]  /*198e0*/  IADD3 R6, P5, R34.reuse, 0x7800, RZ ;  /* 0x0000780022067810 */ /* 0x040fe20007fbe0ff */
[----:B------:R-:W-:Y:S01]  /*198f0*/  IMAD R47, R47, UR4, RZ ;  /* 0x000000042f2f7c24 */ /* 0x000fe2000f8e02ff */
[----:B------:R-:W-:Y:S02]  /*19900*/  IADD3 R25, P0, R34, 0x1800, RZ ;  /* 0x0000180022197810 */ /* 0x000fe40007f1e0ff */
[----:B------:R-:W-:Y:S02]  /*19910*/  LOP3.LUT R3, R6, 0x180, RZ, 0xc0, !PT ;  /* 0x0000018006037812 */ /* 0x000fe400078ec0ff */
[----:B------:R-:W-:Y:S01]  /*19920*/  IADD3 R29, P1, R34, 0x3000, RZ ;  /* 0x00003000221d7810 */ /* 0x000fe20007f3e0ff */
[----:B------:R-:W-:Y:S01]  /*19930*/  IMAD.WIDE.U32 R12, R0, UR4, RZ ;  /* 0x00000004000c7c25 */ /* 0x000fe2000f8e00ff */
[----:B------:R-:W-:Y:S02]  /*19940*/  SHF.R.U64 R3, R3, 0x3, RZ ;  /* 0x0000000303037819 */ /* 0x000fe400000012ff */
[----:B------:R-:W-:Y:S01]  /*19950*/  IADD3 R33, P3, R34, 0x4800, RZ ;  /* 0x0000480022217810 */ /* 0x000fe20007f7e0ff */
[----:B------:R-:W-:Y:S01]  /*19960*/  IMAD.X R41, RZ, RZ, R35, P5 ;  /* 0x000000ffff297224 */ /* 0x000fe200028e0623 */
[----:B------:R-:W-:-:S02]  /*19970*/  LOP3.LUT R40, R3, R6, RZ, 0x3c, !PT ;  /* 0x0000000603287212 */ /* 0x000fc400078e3cff */
[----:B------:R-:W1:Y:S01]  /*19980*/  @P2 LDC R3, c[0x0][0xbec] ;  /* 0x0002fb00ff032b82 */ /* 0x000e620000000800 */
[----:B------:R-:W-:Y:S01]  /*19990*/  IADD3 R37, P4, R34, 0x6000, RZ ;  /* 0x0000600022257810 */ /* 0x000fe20007f9e0ff */
[----:B------:R-:W-:Y:S01]  /*199a0*/  IMAD R47, R0, UR5, R47 ;  /* 0x00000005002f7c24 */ /* 0x000fe2000f8e022f */
[----:B------:R-:W-:Y:S01]  /*199b0*/  LOP3.LUT R24, R25, 0x180, RZ, 0xc0, !PT ;  /* 0x0000018019187812 */ /* 0x000fe200078ec0ff */
[----:B------:R-:W-:Y:S01]  /*199c0*/  IMAD R0, R15, 0x60, R10 ;  /* 0x000000600f007824 */ /* 0x000fe200078e020a */
[----:B------:R-:W-:Y:S01]  /*199d0*/  LOP3.LUT R28, R29, 0x180, RZ, 0xc0, !PT ;  /* 0x000001801d1c7812 */ /* 0x000fe200078ec0ff */
[----:B------:R-:W5:Y:S01]  /*199e0*/  LD.E.128 R40, desc[UR40][R40.64] ;  /* 0x0000002828287980 */ /* 0x000f62000c101d00 */
[----:B------:R-:W-:Y:S02]  /*199f0*/  LOP3.LUT R32, R33, 0x180, RZ, 0xc0, !PT ;  /* 0x0000018021207812 */ /* 0x000fe400078ec0ff */
[----:B------:R-:W-:Y:S02]  /*19a00*/  LOP3.LUT R36, R37, 0x180, RZ, 0xc0, !PT ;  /* 0x0000018025247812 */ /* 0x000fe400078ec0ff */
[----:B------:R-:W-:Y:S01]  /*19a10*/  LOP3.LUT R5, R34, 0x180, RZ, 0xc0, !PT ;  /* 0x0000018022057812 */ /* 0x000fe200078ec0ff */
[----:B------:R-:W-:Y:S01]  /*19a20*/  IMAD.IADD R13, R13, 0x1, R47 ;  /* 0x000000010d0d7824 */ /* 0x000fe200078e022f */
[----:B------:R-:W-:Y:S01]  /*19a30*/  SHF.R.U64 R24, R24, 0x3, RZ ;  /* 0x0000000318187819 */ /* 0x000fe200000012ff */
[----:B------:R-:W-:Y:S01]  /*19a40*/  ULDC.64 UR4, c[0x0][0xae8] ;  /* 0x0002ba0000047ab9 */ /* 0x000fe20000000a00 */
[----:B------:R-:W-:Y:S01]  /*19a50*/  SHF.R.U64 R28, R28, 0x3, RZ ;  /* 0x000000031c1c7819 */ /* 0x000fe200000012ff */
[----:B------:R-:W-:Y:S01]  /*19a60*/  IMAD.IADD R14, R52, 0x1, R0 ;  /* 0x00000001340e7824 */ /* 0x000fe200078e0200 */
[----:B------:R-:W-:-:S02]  /*19a70*/  SHF.R.U64 R32, R32, 0x3, RZ ;  /* 0x0000000320207819 */ /* 0x000fc400000012ff */
[----:B------:R-:W-:Y:S02]  /*19a80*/  SHF.R.U64 R36, R36, 0x3, RZ ;  /* 0x0000000324247819 */ /* 0x000fe400000012ff */
[----:B------:R-:W-:Y:S01]  /*19a90*/  SHF.R.U64 R5, R5, 0x3, RZ ;  /* 0x0000000305057819 */ /* 0x000fe200000012ff */
[----:B------:R-:W-:Y:S01]  /*19aa0*/  IMAD.WIDE.U32 R12, R51, UR4, R12 ;  /* 0x00000004330c7c25 */ /* 0x000fe2000f8e000c */
[----:B------:R-:W-:Y:S02]  /*19ab0*/  LOP3.LUT R24, R24, R25, RZ, 0x3c, !PT ;  /* 0x0000001918187212 */ /* 0x000fe400078e3cff */
[----:B------:R-:W-:Y:S01]  /*19ac0*/  LOP3.LUT R28, R28, R29, RZ, 0x3c, !PT ;  /* 0x0000001d1c1c7212 */ /* 0x000fe200078e3cff */
[----:B-1----:R-:W-:Y:S01]  /*19ad0*/  @P2 IMAD.HI.U32 R0, R14, R3, RZ ;  /* 0x000000030e002227 */ /* 0x002fe200078e00ff */
[----:B------:R-:W-:Y:S02]  /*19ae0*/  LOP3.LUT R32, R32, R33, RZ, 0x3c, !PT ;  /* 0x0000002120207212 */ /* 0x000fe400078e3cff */
[----:B------:R-:W-:Y:S01]  /*19af0*/  LOP3.LUT R36, R36, R37, RZ, 0x3c, !PT ;  /* 0x0000002524247212 */ /* 0x000fe200078e3cff */
[--C-:B------:R-:W-:Y:S01]  /*19b00*/  IMAD.X R25, RZ, RZ, R35.reuse, P0 ;  /* 0x000000ffff197224 */ /* 0x100fe200000e0623 */
[----:B------:R-:W-:Y:S01]  /*19b10*/  LOP3.LUT R4, R5, R34, RZ, 0x3c, !PT ;  /* 0x0000002205047212 */ /* 0x000fe200078e3cff */
[----:B------:R-:W-:Y:S01]  /*19b20*/  IMAD.X R29, RZ, RZ, R35, P1 ;  /* 0x000000ffff1d7224 */ /* 0x000fe200008e0623 */
[----:B------:R-:W-:Y:S01]  /*19b30*/  SHF.R.S32.HI R8, RZ, 0x1f, R45 ;  /* 0x0000001fff087819 */ /* 0x000fe2000001142d */
[----:B------:R-:W-:-:S02]  /*19b40*/  IMAD.X R33, RZ, RZ, R35, P3 ;  /* 0x000000ffff217224 */ /* 0x000fc400018e0623 */
[--C-:B------:R-:W-:Y:S01]  /*19b50*/  IMAD.X R37, RZ, RZ, R35.reuse, P4 ;  /* 0x000000ffff257224 */ /* 0x100fe200020e0623 */
[----:B------:R-:W5:Y:S01]  /*19b60*/  LD.E.128 R24, desc[UR40][R24.64] ;  /* 0x0000002818187980 */ /* 0x000f62000c101d00 */
[----:B------:R-:W-:Y:S02]  /*19b70*/  IMAD.MOV.U32 R5, RZ, RZ, R35 ;  /* 0x000000ffff057224 */ /* 0x000fe400078e0023 */
[----:B------:R-:W-:Y:S01]  /*19b80*/  IMAD R13, R51, UR5, R13 ;  /* 0x00000005330d7c24 */ /* 0x000fe2000f8e020d */
[----:B------:R-:W-:Y:S01]  /*19b90*/  ULDC.64 UR4, c[0x0][0xaf0] ;  /* 0x0002bc0000047ab9 */ /* 0x000fe20000000a00 */
[----:B------:R-:W-:Y:S01]  /*19ba0*/  IMAD.MOV.U32 R3, RZ, RZ, R14 ;  /* 0x000000ffff037224 */ /* 0x000fe200078e000e */
[----:B0-----:R-:W-:Y:S01]  /*19bb0*/  @P2 SHF.R.U32.HI R3, RZ, R11, R0 ;  /* 0x0000000bff032219 */ /* 0x001fe20000011600 */
[----:B------:R-:W-:Y:S01]  /*19bc0*/  IMAD R8, R8, UR4, RZ ;  /* 0x0000000408087c24 */ /* 0x000fe2000f8e02ff */
[----:B------:R-:W5:Y:S01]  /*19bd0*/  LD.E.128 R4, desc[UR40][R4.64] ;  /* 0x0000002804047980 */ /* 0x000f62000c101d00 */
[----:B------:R-:W-:Y:S01]  /*19be0*/  IMAD.WIDE.U32 R12, R45, UR4, R12 ;  /* 0x000000042d0c7c25 */ /* 0x000fe2000f8e000c */
[----:B------:R-:W-:-:S02]  /*19bf0*/  SHF.R.S32.HI R0, RZ, 0x1f, R3 ;  /* 0x0000001fff007819 */ /* 0x000fc40000011403 */
[----:B------:R-:W5:Y:S01]  /*19c00*/  LD.E.128 R28, desc[UR40][R28.64] ;  /* 0x000000281c1c7980 */ /* 0x000f62000c101d00 */
[----:B------:R-:W-:Y:S01]  /*19c10*/  IMAD R11, R45, UR5, R8 ;  /* 0x000000052d0b7c24 */ /* 0x000fe2000f8e0208 */
[----:B------:R-:W-:Y:S02]  /*19c20*/  ULDC.64 UR4, c[0x0][0xae0] ;  /* 0x0002b80000047ab9 */ /* 0x000fe40000000a00 */
[----:B------:R-:W5:Y:S01]  /*19c30*/  LD.E.128 R32, desc[UR40][R32.64] ;  /* 0x0000002820207980 */ /* 0x000f62000c101d00 */
[----:B------:R-:W-:-:S03]  /*19c40*/  IMAD.MOV R15, RZ, RZ, -R3 ;  /* 0x000000ffff0f7224 */ /* 0x000fc600078e0a03 */
[----:B------:R-:W5:Y:S01]  /*19c50*/  LD.E.128 R36, desc[UR40][R36.64] ;  /* 0x0000002824247980 */ /* 0x000f62000c101d00 */
        /* <DEDUP_REMOVED lines=8> */
[----:B------:R-:W-:Y:S02]  /*19ce0*/  IMAD R11, R44, R15, R14 ;  /* 0x0000000f2c0b7224 */ /* 0x000fe400078e020e */
[----:B------:R-:W-:-:S04]  /*19cf0*/  IMAD.WIDE.U32 R12, R3, UR4, R12 ;  /* 0x00000004030c7c25 */ /* 0x000fc8000f8e000c */
[----:B------:R-:W-:Y:S01]  /*19d00*/  IMAD R15, R3, UR5, R0 ;  /* 0x00000005030f7c24 */ /* 0x000fe2000f8e0200 */
[----:B------:R-:W-:Y:S01]  /*19d10*/  SHF.R.S32.HI R3, RZ, 0x1f, R11 ;  /* 0x0000001fff037819 */ /* 0x000fe2000001140b */
        /* <DEDUP_REMOVED lines=20> */
.L_x_11161:
[----:B------:R-:W-:Y:S01]  /*19e60*/  IMAD.IADD R45, R10, 0x1, R52 ;  /* 0x000000010a2d7824 */ /* 0x000fe200078e0234 */
        /* <DEDUP_REMOVED lines=9> */
[C---:B------:R-:W-:Y:S01]  /*19f00*/  @!P2 LEA R20, P4, R44.reuse, R14, 0x1 ;  /* 0x0000000e2c14a211 */ /* 0x040fe200078808ff */
[----:B------:R-:W-:Y:S01]  /*19f10*/  @!P0 IMAD.WIDE R10, R9, 0x2, R14 ;  /* 0x00000002090a8825 */ /* 0x000fe200078e020e */
[-C--:B------:R-:W-:Y:S02]  /*19f20*/  @!P1 LEA.HI.X R13, R47, R3.reuse, R50, 0x1, P3 ;  /* 0x000000032f0d9211 */ /* 0x080fe400018f0c32 */
[----:B------:R-:W-:Y:S02]  /*19f30*/  @!P2 LEA.HI.X R21, R44, R3, R48, 0x1, P4 ;  /* 0x000000032c15a211 */ /* 0x000fe400020f0c30 */
[----:B-----5:R3:W-:Y:S04]  /*19f40*/  @!P0 ST.E.128 desc[UR40][R10.64], R4 ;  /* 0x000000040a008985 */ /* 0x0207e8000c101d28 */
[----:B------:R3:W-:Y:S04]  /*19f50*/  @!P1 ST.E.128 desc[UR40][R12.64], R28 ;  /* 0x0000001c0c009985 */ /* 0x0007e8000c101d28 */
[----:B------:R3:W-:Y:S02]  /*19f60*/  @!P2 ST.E.128 desc[UR40][R20.64], R36 ;  /* 0x000000241400a985 */ /* 0x0007e4000c101d28 */
.L_x_10935:
[----:B------:R-:W-:Y:S05]  /*19f70*/  BSYNC B1 ;  /* 0x0000000000017941 */ /* 0x000fea0003800000 */
.L_x_10934:
[----:B------:R-:W-:-:S03]  /*19f80*/  UMOV UR4, 0xffffffff ;  /* 0xffffffff00047882 */ /* 0x000fc60000000000 */
[----:B------:R-:W-:Y:S05]  /*19f90*/  BRA.DIV UR4, `(.L_x_10936) ;  /* 0x000000b204c87947 */ /* 0x000fea000b800000 */
[----:B-1----:R1:W4:Y:S04]  /*19fa0*/  SHFL.IDX PT, R3, R8, 0x1, 0x1c1f ;  /* 0x003c1f0008037f89 */ /* 0x00232800000e0000 */
[----:B--2---:R1:W2:Y:S02]  /*19fb0*/  SHFL.IDX PT, R14, R0, 0x1, 0x1c1f ;  /* 0x003c1f00000e7f89 */ /* 0x0042a400000e0000 */
.L_x_11165:
[----:B---3-5:R-:W-:-:S05]  /*19fc0*/  VIADD R5, R45, 0x60 ;  /* 0x000000602d057836 */ /* 0x028fca0000000000 */
[----:B------:R-:W-:-:S13]  /*19fd0*/  ISETP.GE.AND P0, PT, R5, R46, PT ;  /* 0x0000002e0500720c */ /* 0x000fda0003f06270 */
[----:B------:R-:W-:Y:S05]  /*19fe0*/  @P0 BRA `(.L_x_10937) ;  /* 0x0000001800740947 */ /* 0x000fea0003800000 */
[----:B------:R-:W-:Y:S02]  /*19ff0*/  ULDC UR4, c[0x0][0xac8] ;  /* 0x0002b20000047ab9 */ /* 0x000fe40000000800 */
[----:B------:R-:W-:Y:S02]  /*1a000*/  ISETP.GE.AND P1, PT, R9, UR4, PT ;  /* 0x0000000409007c0c */ /* 0x000fe4000bf26270 */
[----:B------:R-:W-:-:S11]  /*1a010*/  ISETP.GE.AND P2, PT, R47, UR4, PT ;  /* 0x000000042f007c0c */ /* 0x000fd6000bf46270 */
[----:B----4-:R-:W-:Y:S02]  /*1a020*/  @!P1 IMAD.MOV.U32 R15, RZ, RZ, R3 ;  /* 0x000000ffff0f9224 */ /* 0x010fe400078e0003 */
[----:B--2---:R-:W-:Y:S01]  /*1a030*/  @!P2 LEA R6, P0, R47, R14, 0x1 ;  /* 0x0000000e2f06a211 */ /* 0x004fe200078008ff */
[----:B------:R-:W-:-:S03]  /*1a040*/  @!P1 IMAD.WIDE R4, R9, 0x2, R14 ;  /* 0x0000000209049825 */ /* 0x000fc600078e020e */
        /* <DEDUP_REMOVED lines=9> */
.L_x_10932:
        /* <DEDUP_REMOVED lines=9> */
[----:B------:R-:W-:Y:S02]  /*1a170*/  IMAD.MOV.U32 R3, RZ, RZ, R29 ;  /* 0x000000ffff037224 */ /* 0x000fe400078e001d */
        /* <DEDUP_REMOVED lines=36> */
.L_x_11168:
[----:B------:R-:W-:Y:S01]  /*1a3c0*/  ISETP.GE.AND P0, PT, R25, R46, PT ;  /* 0x0000002e1900720c */ /* 0x000fe20003f06270 */
[----:B------:R-:W-:-:S12]  /*1a3d0*/  BSSY B1, `(.L_x_10939) ;  /* 0x0000051000017945 */ /* 0x000fd80003800000 */
[----:B------:R-:W-:Y:S05]  /*1a3e0*/  @P0 BRA `(.L_x_10940) ;  /* 0x00000004003c0947 */ /* 0x000fea0003800000 */
[----:B------:R-:W-:Y:S01]  /*1a3f0*/  ULDC UR4, c[0x0][0xac8] ;  /* 0x0002b20000047ab9 */ /* 0x000fe20000000800 */
[C---:B------:R-:W-:Y:S01]  /*1a400*/  VIADD R15, R137.reuse, 0x8 ;  /* 0x00000008890f7836 */ /* 0x040fe20000000000 */
[C---:B------:R-:W-:Y:S01]  /*1a410*/  ISETP.GE.AND P0, PT, R137.reuse, UR4, PT ;  /* 0x0000000489007c0c */ /* 0x040fe2000bf06270 */
[C---:B------:R-:W-:Y:S01]  /*1a420*/  VIADD R12, R137.reuse, 0x10 ;  /* 0x00000010890c7836 */ /* 0x040fe20000000000 */
[----:B------:R-:W-:Y:S01]  /*1a430*/  SHF.R.S32.HI R8, RZ, 0x1f, R137 ;  /* 0x0000001fff087819 */ /* 0x000fe20000011489 */
[----:B------:R-:W-:Y:S01]  /*1a440*/  VIADD R28, R137, 0x20 ;  /* 0x00000020891c7836 */ /* 0x000fe20000000000 */
[----:B------:R-:W-:Y:S01]  /*1a450*/  ISETP.GE.AND P1, PT, R15, UR4, PT ;  /* 0x000000040f007c0c */ /* 0x000fe2000bf26270 */
[C---:B------:R-:W-:Y:S01]  /*1a460*/  VIADD R24, R137.reuse, 0x8 ;  /* 0x0000000889187836 */ /* 0x040fe20000000000 */
[----:B------:R-:W-:Y:S01]  /*1a470*/  ISETP.GE.AND P4, PT, R12, UR4, PT ;  /* 0x000000040c007c0c */ /* 0x000fe2000bf86270 */
[C---:B------:R-:W-:Y:S02]  /*1a480*/  VIADD R13, R137.reuse, 0x10 ;  /* 0x00000010890d7836 */ /* 0x040fe40000000000 */
[C---:B------:R-:W-:Y:S01]  /*1a490*/  VIADD R30, R137.reuse, 0x18 ;  /* 0x00000018891e7836 */ /* 0x040fe20000000000 */
[----:B------:R-:W-:Y:S01]  /*1a4a0*/  SHF.R.S32.HI R24, RZ, 0x1f, R24 ;  /* 0x0000001fff187819 */ /* 0x000fe20000011418 */
[C---:B------:R-:W-:Y:S01]  /*1a4b0*/  VIADD R29, R137.reuse, 0x28 ;  /* 0x00000028891d7836 */ /* 0x040fe20000000000 */
[----:B------:R-:W-:Y:S01]  /*1a4c0*/  SHF.R.S32.HI R13, RZ, 0x1f, R13 ;  /* 0x0000001fff0d7819 */ /* 0x000fe2000001140d */
[C---:B------:R-:W-:Y:S01]  /*1a4d0*/  VIADD R31, R137.reuse, 0x20 ;  /* 0x00000020891f7836 */ /* 0x040fe20000000000 */
[C---:B--2---:R-:W-:Y:S01]  /*1a4e0*/  @!P0 LEA R4, P2, R137.reuse, R14, 0x2 ;  /* 0x0000000e89048211 */ /* 0x044fe200078410ff */
[----:B------:R-:W-:Y:S01]  /*1a4f0*/  VIADD R34, R137, 0x18 ;  /* 0x0000001889227836 */ /* 0x000fe20000000000 */
[----:B------:R-:W-:-:S02]  /*1a500*/  ISETP.GE.AND P3, PT, R30, UR4, PT ;  /* 0x000000041e007c0c */ /* 0x000fc4000bf66270 */
[----:B-1----:R-:W-:Y:S02]  /*1a510*/  @!P0 LEA.HI.X R5, R137, R0, R8, 0x2, P2 ;  /* 0x0000000089058211 */ /* 0x002fe400010f1408 */
[CC--:B------:R-:W-:Y:S02]  /*1a520*/  @!P1 LEA R8, P2, R15.reuse, R14.reuse, 0x2 ;  /* 0x0000000e0f089211 */ /* 0x0c0fe400078410ff */
[----:B------:R-:W-:Y:S01]  /*1a530*/  @!P4 LEA R10, P5, R12, R14, 0x2 ;  /* 0x0000000e0c0ac211 */ /* 0x000fe200078a10ff */
[----:B------:R1:W-:Y:S01]  /*1a540*/  @!P0 ST.E.64 desc[UR40][R4.64], R6 ;  /* 0x0000000604008985 */ /* 0x0003e2000c101b28 */
[----:B------:R-:W-:Y:S02]  /*1a550*/  ISETP.GE.AND P0, PT, R28, UR4, PT ;  /* 0x000000041c007c0c */ /* 0x000fe4000bf06270 */
[-C--:B------:R-:W-:Y:S01]  /*1a560*/  @!P1 LEA.HI.X R9, R15, R0.reuse, R24, 0x2, P2 ;  /* 0x000000000f099211 */ /* 0x080fe200010f1418 */
[----:B------:R-:W-:Y:S01]  /*1a570*/  VIADD R15, R137, 0x30 ;  /* 0x00000030890f7836 */ /* 0x000fe20000000000 */
[----:B------:R-:W-:-:S02]  /*1a580*/  @!P4 LEA.HI.X R11, R12, R0, R13, 0x2, P5 ;  /* 0x000000000c0bc211 */ /* 0x000fc400028f140d */
[----:B------:R-:W-:Y:S01]  /*1a590*/  ISETP.GE.AND P2, PT, R29, UR4, PT ;  /* 0x000000041d007c0c */ /* 0x000fe2000bf46270 */
[----:B------:R2:W-:Y:S01]  /*1a5a0*/  @!P1 ST.E.64 desc[UR40][R8.64], R92 ;  /* 0x0000005c08009985 */ /* 0x0005e2000c101b28 */
[----:B------:R-:W-:Y:S02]  /*1a5b0*/  SHF.R.S32.HI R31, RZ, 0x1f, R31 ;  /* 0x0000001fff1f7819 */ /* 0x000fe4000001141f */
[-C--:B------:R-:W-:Y:S01]  /*1a5c0*/  @!P3 LEA R12, P5, R30, R14.reuse, 0x2 ;  /* 0x0000000e1e0cb211 */ /* 0x080fe200078a10ff */
[----:B------:R-:W-:Y:S01]  /*1a5d0*/  @!P4 ST.E.64 desc[UR40][R10.64], R96 ;  /* 0x000000600a00c985 */ /* 0x000fe2000c101b28 */
[----:B------:R-:W-:Y:S02]  /*1a5e0*/  SHF.R.S32.HI R34, RZ, 0x1f, R34 ;  /* 0x0000001fff227819 */ /* 0x000fe40000011422 */
[----:B------:R-:W-:Y:S02]  /*1a5f0*/  @!P0 LEA R24, P4, R28, R14, 0x2 ;  /* 0x0000000e1c188211 */ /* 0x000fe400078810ff */
[----:B------:R-:W-:-:S02]  /*1a600*/  ISETP.GE.AND P1, PT, R15, UR4, PT ;  /* 0x000000040f007c0c */ /* 0x000fc4000bf26270 */
[-C--:B------:R-:W-:Y:S01]  /*1a610*/  @!P0 LEA.HI.X R25, R28, R0.reuse, R31, 0x2, P4 ;  /* 0x000000001c198211 */ /* 0x080fe200020f141f */
[C---:B------:R-:W-:Y:S01]  /*1a620*/  VIADD R31, R137.reuse, 0x28 ;  /* 0x00000028891f7836 */ /* 0x040fe20000000000 */
[----:B------:R-:W-:Y:S01]  /*1a630*/  @!P3 LEA.HI.X R13, R30, R0, R34, 0x2, P5 ;  /* 0x000000001e0db211 */ /* 0x000fe200028f1422 */
[----:B------:R-:W-:Y:S01]  /*1a640*/  VIADD R30, R137, 0x38 ;  /* 0x00000038891e7836 */ /* 0x000fe20000000000 */
[----:B-1----:R-:W-:Y:S01]  /*1a650*/  @!P2 LEA R4, P5, R29, R14, 0x2 ;  /* 0x0000000e1d04a211 */ /* 0x002fe200078a10ff */
[C---:B------:R-:W-:Y:S01]  /*1a660*/  VIADD R28, R137.reuse, 0x40 ;  /* 0x00000040891c7836 */ /* 0x040fe20000000000 */
[----:B------:R-:W-:Y:S01]  /*1a670*/  SHF.R.S32.HI R31, RZ, 0x1f, R31 ;  /* 0x0000001fff1f7819 */ /* 0x000fe2000001141f */
[----:B------:R1:W-:Y:S01]  /*1a680*/  @!P3 ST.E.64 desc[UR40][R12.64], R100 ;  /* 0x000000640c00b985 */ /* 0x0003e2000c101b28 */
[----:B------:R-:W-:Y:S01]  /*1a690*/  ISETP.GE.AND P3, PT, R30, UR4, PT ;  /* 0x000000041e007c0c */ /* 0x000fe2000bf66270 */
[----:B--2---:R-:W-:Y:S01]  /*1a6a0*/  VIADD R9, R137, 0x48 ;  /* 0x0000004889097836 */ /* 0x004fe20000000000 */
[----:B------:R-:W-:Y:S01]  /*1a6b0*/  @!P2 LEA.HI.X R5, R29, R0, R31, 0x2, P5 ;  /* 0x000000001d05a211 */ /* 0x000fe200028f141f */
[----:B------:R-:W-:Y:S01]  /*1a6c0*/  VIADD R29, R137, 0x30 ;  /* 0x00000030891d7836 */ /* 0x000fe20000000000 */
[----:B------:R-:W-:Y:S01]  /*1a6d0*/  @!P0 ST.E.64 desc[UR40][R24.64], R104 ;  /* 0x0000006818008985 */ /* 0x000fe2000c101b28 */
[----:B------:R-:W-:Y:S01]  /*1a6e0*/  @!P1 LEA R6, P4, R15, R14, 0x2 ;  /* 0x0000000e0f069211 */ /* 0x000fe200078810ff */
[----:B------:R-:W-:Y:S01]  /*1a6f0*/  VIADD R31, R137, 0x38 ;  /* 0x00000038891f7836 */ /* 0x000fe20000000000 */
[----:B------:R-:W-:Y:S01]  /*1a700*/  ISETP.GE.AND P0, PT, R28, UR4, PT ;  /* 0x000000041c007c0c */ /* 0x000fe2000bf06270 */
[----:B------:R2:W-:Y:S01]  /*1a710*/  @!P2 ST.E.64 desc[UR40][R4.64], R108 ;  /* 0x0000006c0400a985 */ /* 0x0005e2000c101b28 */
[----:B------:R-:W-:-:S02]  /*1a720*/  SHF.R.S32.HI R29, RZ, 0x1f, R29 ;  /* 0x0000001fff1d7819 */ /* 0x000fc4000001141d */
[----:B------:R-:W-:Y:S02]  /*1a730*/  ISETP.GE.AND P2, PT, R9, UR4, PT ;  /* 0x0000000409007c0c */ /* 0x000fe4000bf46270 */
[----:B------:R-:W-:Y:S01]  /*1a740*/  @!P1 LEA.HI.X R7, R15, R0, R29, 0x2, P4 ;  /* 0x000000000f079211 */ /* 0x000fe200020f141d */
[C---:B------:R-:W-:Y:S01]  /*1a750*/  VIADD R15, R137.reuse, 0x50 ;  /* 0x00000050890f7836 */ /* 0x040fe20000000000 */
[----:B-1----:R-:W-:Y:S01]  /*1a760*/  @!P3 LEA R12, P5, R30, R14, 0x2 ;  /* 0x0000000e1e0cb211 */ /* 0x002fe200078a10ff */
[----:B------:R-:W-:Y:S01]  /*1a770*/  VIADD R29, R137, 0x58 ;  /* 0x00000058891d7836 */ /* 0x000fe20000000000 */
[----:B------:R-:W-:Y:S01]  /*1a780*/  SHF.R.S32.HI R31, RZ, 0x1f, R31 ;  /* 0x0000001fff1f7819 */ /* 0x000fe2000001141f */
[----:B------:R1:W-:Y:S01]  /*1a790*/  @!P1 ST.E.64 desc[UR40][R6.64], R20 ;  /* 0x0000001406009985 */ /* 0x0003e2000c101b28 */
[----:B------:R-:W-:Y:S02]  /*1a7a0*/  ISETP.GE.AND P1, PT, R15, UR4, PT ;  /* 0x000000040f007c0c */ /* 0x000fe4000bf26270 */
[----:B------:R-:W-:-:S02]  /*1a7b0*/  SHF.R.S32.HI R11, RZ, 0x1f, R28 ;  /* 0x0000001fff0b7819 */ /* 0x000fc4000001141c */
[----:B------:R-:W-:Y:S02]  /*1a7c0*/  @!P0 LEA R10, P4, R28, R14, 0x2 ;  /* 0x0000000e1c0a8211 */ /* 0x000fe400078810ff */
[-C--:B------:R-:W-:Y:S02]  /*1a7d0*/  @!P3 LEA.HI.X R13, R30, R0.reuse, R31, 0x2, P5 ;  /* 0x000000001e0db211 */ /* 0x080fe400028f141f */
[----:B------:R-:W-:Y:S02]  /*1a7e0*/  ISETP.GE.AND P5, PT, R29, UR4, PT ;  /* 0x000000041d007c0c */ /* 0x000fe4000bfa6270 */
[----:B------:R-:W-:Y:S01]  /*1a7f0*/  @!P0 LEA.HI.X R11, R28, R0, R11, 0x2, P4 ;  /* 0x000000001c0b8211 */ /* 0x000fe200020f140b */
[----:B------:R3:W-:Y:S01]  /*1a800*/  @!P3 ST.E.64 desc[UR40][R12.64], R116 ;  /* 0x000000740c00b985 */ /* 0x0007e2000c101b28 */
[----:B--2---:R-:W-:Y:S02]  /*1a810*/  SHF.R.S32.HI R4, RZ, 0x1f, R9 ;  /* 0x0000001fff047819 */ /* 0x004fe40000011409 */
[----:B------:R-:W-:Y:S01]  /*1a820*/  @!P2 LEA R8, P4, R9, R14, 0x2 ;  /* 0x0000000e0908a211 */ /* 0x000fe200078810ff */
[----:B------:R3:W-:Y:S01]  /*1a830*/  @!P0 ST.E.64 desc[UR40][R10.64], R120 ;  /* 0x000000780a008985 */ /* 0x0007e2000c101b28 */
[----:B------:R-:W-:-:S02]  /*1a840*/  SHF.R.S32.HI R5, RZ, 0x1f, R15 ;  /* 0x0000001fff057819 */ /* 0x000fc4000001140f */
[----:B------:R-:W-:Y:S02]  /*1a850*/  @!P2 LEA.HI.X R9, R9, R0, R4, 0x2, P4 ;  /* 0x000000000909a211 */ /* 0x000fe400020f1404 */
[C---:B------:R-:W-:Y:S02]  /*1a860*/  @!P1 LEA R4, P4, R15.reuse, R14, 0x2 ;  /* 0x0000000e0f049211 */ /* 0x040fe400078810ff */
[----:B-1----:R-:W-:Y:S01]  /*1a870*/  SHF.R.S32.HI R6, RZ, 0x1f, R29 ;  /* 0x0000001fff067819 */ /* 0x002fe2000001141d */
[----:B------:R3:W-:Y:S01]  /*1a880*/  @!P2 ST.E.64 desc[UR40][R8.64], R124 ;  /* 0x0000007c0800a985 */ /* 0x0007e2000c101b28 */
[----:B------:R-:W-:Y:S02]  /*1a890*/  @!P1 LEA.HI.X R5, R15, R0, R5, 0x2, P4 ;  /* 0x000000000f059211 */ /* 0x000fe400020f1405 */
[----:B------:R-:W-:-:S03]  /*1a8a0*/  @!P5 LEA R14, P4, R29, R14, 0x2 ;  /* 0x0000000e1d0ed211 */ /* 0x000fc600078810ff */
[----:B------:R3:W-:Y:S01]  /*1a8b0*/  @!P1 ST.E.64 desc[UR40][R4.64], R128 ;  /* 0x0000008004009985 */ /* 0x0007e2000c101b28 */
[----:B------:R-:W-:-:S05]  /*1a8c0*/  @!P5 LEA.HI.X R15, R29, R0, R6, 0x2, P4 ;  /* 0x000000001d0fd211 */ /* 0x000fca00020f1406 */
[----:B------:R3:W-:Y:S04]  /*1a8d0*/  @!P5 ST.E.64 desc[UR40][R14.64], R132 ;  /* 0x000000840e00d985 */ /* 0x0007e8000c101b28 */
.L_x_10940:
[----:B------:R-:W-:Y:S05]  /*1a8e0*/  BSYNC B1 ;  /* 0x0000000000017941 */ /* 0x000fea0003800000 */
.L_x_10939:
[----:B------:R-:W-:-:S03]  /*1a8f0*/  UMOV UR4, 0xffffffff ;  /* 0xffffffff00047882 */ /* 0x000fc60000000000 */
[----:B------:R-:W-:Y:S05]  /*1a900*/  BRA.DIV UR4, `(.L_x_10941) ;  /* 0x000000aa04e87947 */ /* 0x000fea000b800000 */
[----:B-1----:R1:W4:Y:S04]  /*1a910*/  SHFL.IDX PT, R0, R26, 0x1, 0x1c1f ;  /* 0x003c1f001a007f89 */ /* 0x00232800000e0000 */
[----:B--23--:R1:W2:Y:S02]  /*1a920*/  SHFL.IDX PT, R14, R3, 0x1, 0x1c1f ;  /* 0x003c1f00030e7f89 */ /* 0x00c2a400000e0000 */
.L_x_11172:
[----:B------:R-:W-:-:S13]  /*1a930*/  ISETP.GE.AND P0, PT, R27, R46, PT ;  /* 0x0000002e1b00720c */ /* 0x000fda0003f06270 */
[----:B------:R-:W-:Y:S05]  /*1a940*/  @P0 BRA `(.L_x_10937) ;  /* 0x00000010001c0947 */ /* 0x000fea0003800000 */
[C---:B------:R-:W-:Y:S01]  /*1a950*/  VIADD R11, R137.reuse, 0x8 ;  /* 0x00000008890b7836 */ /* 0x040fe20000000000 */
[----:B------:R-:W-:Y:S01]  /*1a960*/  ULDC UR4, c[0x0][0xac8] ;  /* 0x0002b20000047ab9 */ /* 0x000fe20000000800 */
[C---:B------:R-:W-:Y:S01]  /*1a970*/  VIADD R10, R137.reuse, 0x10 ;  /* 0x00000010890a7836 */ /* 0x040fe20000000000 */
[C---:B------:R-:W-:Y:S01]  /*1a980*/  ISETP.GE.AND P5, PT, R137.reuse, UR4, PT ;  /* 0x0000000489007c0c */ /* 0x040fe2000bfa6270 */
[----:B------:R-:W-:Y:S01]  /*1a990*/  VIADD R13, R137, 0x8 ;  /* 0x00000008890d7836 */ /* 0x000fe20000000000 */
[----:B------:R-:W-:Y:S01]  /*1a9a0*/  ISETP.GE.AND P3, PT, R11, UR4, PT ;  /* 0x000000040b007c0c */ /* 0x000fe2000bf66270 */
[C---:B------:R-:W-:Y:S01]  /*1a9b0*/  VIADD R12, R137.reuse, 0x18 ;  /* 0x00000018890c7836 */ /* 0x040fe20000000000 */
[----:B------:R-:W-:Y:S01]  /*1a9c0*/  ISETP.GE.AND P4, PT, R10, UR4, PT ;  /* 0x000000040a007c0c */ /* 0x000fe2000bf86270 */
[C---:B------:R-:W-:Y:S01]  /*1a9d0*/  VIADD R21, R137.reuse, 0x20 ;  /* 0x0000002089157836 */ /* 0x040fe20000000000 */
[----:B01----:R-:W-:Y:S01]  /*1a9e0*/  SHF.R.S32.HI R3, RZ, 0x1f, R137 ;  /* 0x0000001fff037819 */ /* 0x003fe20000011489 */
[C---:B------:R-:W-:Y:S01]  /*1a9f0*/  VIADD R26, R137.reuse, 0x30 ;  /* 0x00000030891a7836 */ /* 0x040fe20000000000 */
[----:B------:R-:W-:Y:S01]  /*1aa00*/  SHF.R.S32.HI R13, RZ, 0x1f, R13 ;  /* 0x0000001fff0d7819 */ /* 0x000fe2000001140d */
[C---:B------:R-:W-:Y:S01]  /*1aa10*/  VIADD R24, R137.reuse, 0x38 ;  /* 0x0000003889187836 */ /* 0x040fe20000000000 */
[----:B------:R-:W-:Y:S01]  /*1aa20*/  ISETP.GE.AND P2, PT, R12, UR4, PT ;  /* 0x000000040c007c0c */ /* 0x000fe2000bf46270 */
[----:B------:R-:W-:-:S02]  /*1aa30*/  VIADD R15, R137, 0x28 ;  /* 0x00000028890f7836 */ /* 0x000fc40000000000 */
[CC--:B--2---:R-:W-:Y:S01]  /*1aa40*/  @!P5 LEA R4, P0, R137.reuse, R14.reuse, 0x2 ;  /* 0x0000000e8904d211 */ /* 0x0c4fe200078010ff */
[----:B------:R-:W-:Y:S01]  /*1aa50*/  VIADD R25, R137, 0x20 ;  /* 0x0000002089197836 */ /* 0x000fe20000000000 */
[----:B------:R-:W-:Y:S01]  /*1aa60*/  @!P3 LEA R6, P1, R11, R14, 0x2 ;  /* 0x0000000e0b06b211 */ /* 0x000fe200078210ff */
[C---:B------:R-:W-:Y:S01]  /*1aa70*/  VIADD R20, R137.reuse, 0x40 ;  /* 0x0000004089147836 */ /* 0x040fe20000000000 */
[CC--:B----4-:R-:W-:Y:S01]  /*1aa80*/  @!P5 LEA.HI.X R5, R137.reuse, R0.reuse, R3, 0x2, P0 ;  /* 0x000000008905d211 */ /* 0x0d0fe200000f1403 */
[----:B------:R-:W-:Y:S01]  /*1aa90*/  VIADD R3, R137, 0x28 ;  /* 0x0000002889037836 */ /* 0x000fe20000000000 */
[----:B------:R-:W-:Y:S01]  /*1aaa0*/  @!P3 LEA.HI.X R7, R11, R0, R13, 0x2, P1 ;  /* 0x000000000b07b211 */ /* 0x000fe200008f140d */
[----:B------:R-:W-:Y:S01]  /*1aab0*/  VIADD R11, R137, 0x10 ;  /* 0x00000010890b7836 */ /* 0x000fe20000000000 */
[----:B------:R-:W-:Y:S01]  /*1aac0*/  ISETP.GE.AND P0, PT, R21, UR4, PT ;  /* 0x0000000415007c0c */ /* 0x000fe2000bf06270 */
[----:B------:R0:W-:Y:S01]  /*1aad0*/  @!P5 ST.E.64 desc[UR40][R4.64], R90 ;  /* 0x0000005a0400d985 */ /* 0x0001e2000c101b28 */
[C---:B------:R-:W-:Y:S01]  /*1aae0*/  @!P4 LEA R8, P5, R10.reuse, R14, 0x2 ;  /* 0x0000000e0a08c211 */ /* 0x040fe200078a10ff */
[----:B------:R-:W-:Y:S01]  /*1aaf0*/  VIADD R13, R137, 0x18 ;  /* 0x00000018890d7836 */ /* 0x000fe20000000000 */
[----:B------:R-:W-:Y:S01]  /*1ab00*/  SHF.R.S32.HI R11, RZ, 0x1f, R11 ;  /* 0x0000001fff0b7819 */ /* 0x000fe2000001140b */
[----:B------:R1:W-:Y:S01]  /*1ab10*/  @!P3 ST.E.64 desc[UR40][R6.64], R94 ;  /* 0x0000005e0600b985 */ /* 0x0003e2000c101b28 */
[----:B------:R-:W-:Y:S01]  /*1ab20*/  ISETP.GE.AND P1, PT, R3, UR4, PT ;  /* 0x0000000403007c0c */ /* 0x000fe2000bf26270 */
[----:B------:R-:W-:Y:S01]  /*1ab30*/  VIADD R28, R137, 0x30 ;  /* 0x00000030891c7836 */ /* 0x000fe20000000000 */
[----:B------:R-:W-:-:S02]  /*1ab40*/  @!P4 LEA.HI.X R9, R10, R0, R11, 0x2, P5 ;  /* 0x000000000a09c211 */ /* 0x000fc400028f140b */
[----:B------:R-:W-:Y:S02]  /*1ab50*/  SHF.R.S32.HI R13, RZ, 0x1f, R13 ;  /* 0x0000001fff0d7819 */ /* 0x000fe4000001140d */
[C---:B------:R-:W-:Y:S01]  /*1ab60*/  @!P2 LEA R10, P5, R12.reuse, R14, 0x2 ;  /* 0x0000000e0c0aa211 */ /* 0x040fe200078a10ff */
[----:B------:R2:W-:Y:S01]  /*1ab70*/  @!P4 ST.E.64 desc[UR40][R8.64], R98 ;  /* 0x000000620800c985 */ /* 0x0005e2000c101b28 */
[----:B------:R-:W-:Y:S02]  /*1ab80*/  SHF.R.S32.HI R25, RZ, 0x1f, R25 ;  /* 0x0000001fff197819 */ /* 0x000fe40000011419 */
[----:B------:R-:W-:Y:S02]  /*1ab90*/  @!P2 LEA.HI.X R11, R12, R0, R13, 0x2, P5 ;  /* 0x000000000c0ba211 */ /* 0x000fe400028f140d */
[-C--:B------:R-:W-:Y:S02]  /*1aba0*/  @!P0 LEA R12, P4, R21, R14.reuse, 0x2 ;  /* 0x0000000e150c8211 */ /* 0x080fe400078810ff */
[----:B0-----:R-:W-:Y:S01]  /*1abb0*/  @!P1 LEA R4, P5, R3, R14, 0x2 ;  /* 0x0000000e03049211 */ /* 0x001fe200078a10ff */
[----:B------:R0:W-:Y:S01]  /*1abc0*/  @!P2 ST.E.64 desc[UR40][R10.64], R102 ;  /* 0x000000660a00a985 */ /* 0x0001e2000c101b28 */
[----:B------:R-:W-:-:S02]  /*1abd0*/  ISETP.GE.AND P2, PT, R26, UR4, PT ;  /* 0x000000041a007c0c */ /* 0x000fc4000bf46270 */
[----:B------:R-:W-:Y:S02]  /*1abe0*/  SHF.R.S32.HI R15, RZ, 0x1f, R15 ;  /* 0x0000001fff0f7819 */ /* 0x000fe4000001140f */
[----:B------:R-:W-:Y:S02]  /*1abf0*/  ISETP.GE.AND P3, PT, R24, UR4, PT ;  /* 0x0000000418007c0c */ /* 0x000fe4000bf66270 */
[-C--:B------:R-:W-:Y:S01]  /*1ac00*/  @!P0 LEA.HI.X R13, R21, R0.reuse, R25, 0x2, P4 ;  /* 0x00000000150d8211 */ /* 0x080fe200020f1419 */
[----:B------:R-:W-:Y:S01]  /*1ac10*/  VIADD R25, R137, 0x38 ;  /* 0x0000003889197836 */ /* 0x000fe20000000000 */
[----:B------:R-:W-:Y:S01]  /*1ac20*/  @!P1 LEA.HI.X R5, R3, R0, R15, 0x2, P5 ;  /* 0x0000000003059211 */ /* 0x000fe200028f140f */
[C---:B------:R-:W-:Y:S01]  /*1ac30*/  VIADD R15, R137.reuse, 0x48 ;  /* 0x00000048890f7836 */ /* 0x040fe20000000000 */
[----:B------:R-:W-:Y:S01]  /*1ac40*/  ISETP.GE.AND P4, PT, R20, UR4, PT ;  /* 0x0000000414007c0c */ /* 0x000fe2000bf86270 */
[----:B------:R3:W-:Y:S01]  /*1ac50*/  @!P0 ST.E.64 desc[UR40][R12.64], R32 ;  /* 0x000000200c008985 */ /* 0x0007e2000c101b28 */
[----:B------:R-:W-:Y:S01]  /*1ac60*/  VIADD R21, R137, 0x50 ;  /* 0x0000005089157836 */ /* 0x000fe20000000000 */
[----:B-1----:R-:W-:-:S02]  /*1ac70*/  @!P2 LEA R6, P5, R26, R14, 0x2 ;  /* 0x0000000e1a06a211 */ /* 0x002fc400078a10ff */
[----:B------:R-:W-:Y:S01]  /*1ac80*/  ISETP.GE.AND P0, PT, R15, UR4, PT ;  /* 0x000000040f007c0c */ /* 0x000fe2000bf06270 */
[----:B------:R1:W-:Y:S01]  /*1ac90*/  @!P1 ST.E.64 desc[UR40][R4.64], R110 ;  /* 0x0000006e04009985 */ /* 0x0003e2000c101b28 */
[----:B------:R-:W-:Y:S02]  /*1aca0*/  SHF.R.S32.HI R28, RZ, 0x1f, R28 ;  /* 0x0000001fff1c7819 */ /* 0x000fe4000001141c */
[----:B--2---:R-:W-:Y:S02]  /*1acb0*/  @!P3 LEA R8, P1, R24, R14, 0x2 ;  /* 0x0000000e1808b211 */ /* 0x004fe400078210ff */
[----:B------:R-:W-:Y:S02]  /*1acc0*/  SHF.R.S32.HI R25, RZ, 0x1f, R25 ;  /* 0x0000001fff197819 */ /* 0x000fe40000011419 */
[----:B------:R-:W-:Y:S02]  /*1acd0*/  @!P2 LEA.HI.X R7, R26, R0, R28, 0x2, P5 ;  /* 0x000000001a07a211 */ /* 0x000fe400028f141c */
[----:B------:R-:W-:-:S02]  /*1ace0*/  ISETP.GE.AND P5, PT, R21, UR4, PT ;  /* 0x0000000415007c0c */ /* 0x000fc4000bfa6270 */
[----:B------:R-:W-:Y:S01]  /*1acf0*/  @!P3 LEA.HI.X R9, R24, R0, R25, 0x2, P1 ;  /* 0x000000001809b211 */ /* 0x000fe200008f1419 */
[----:B------:R2:W-:Y:S01]  /*1ad00*/  @!P2 ST.E.64 desc[UR40][R6.64], R114 ;  /* 0x000000720600a985 */ /* 0x0005e2000c101b28 */
[----:B------:R-:W-:Y:S02]  /*1ad10*/  SHF.R.S32.HI R3, RZ, 0x1f, R20 ;  /* 0x0000001fff037819 */ /* 0x000fe40000011414 */
[C---:B0-----:R-:W-:Y:S01]  /*1ad20*/  @!P4 LEA R10, P1, R20.reuse, R14, 0x2 ;  /* 0x0000000e140ac211 */ /* 0x041fe200078210ff */
[----:B------:R2:W-:Y:S01]  /*1ad30*/  @!P3 ST.E.64 desc[UR40][R8.64], R118 ;  /* 0x000000760800b985 */ /* 0x0005e2000c101b28 */
[----:B---3--:R-:W-:Y:S02]  /*1ad40*/  SHF.R.S32.HI R12, RZ, 0x1f, R15 ;  /* 0x0000001fff0c7819 */ /* 0x008fe4000001140f */
[----:B------:R-:W-:Y:S02]  /*1ad50*/  @!P4 LEA.HI.X R11, R20, R0, R3, 0x2, P1 ;  /* 0x00000000140bc211 */ /* 0x000fe400008f1403 */
[----:B-1----:R-:W-:-:S02]  /*1ad60*/  @!P0 LEA R4, P1, R15, R14, 0x2 ;  /* 0x0000000e0f048211 */ /* 0x002fc400078210ff */
[----:B------:R-:W-:Y:S01]  /*1ad70*/  SHF.R.S32.HI R3, RZ, 0x1f, R21 ;  /* 0x0000001fff037819 */ /* 0x000fe20000011415 */
[----:B------:R2:W-:Y:S01]  /*1ad80*/  @!P4 ST.E.64 desc[UR40][R10.64], R122 ;  /* 0x0000007a0a00c985 */ /* 0x0005e2000c101b28 */
[----:B------:R-:W-:Y:S02]  /*1ad90*/  @!P0 LEA.HI.X R5, R15, R0, R12, 0x2, P1 ;  /* 0x000000000f058211 */ /* 0x000fe400008f140c */
[----:B------:R-:W-:-:S03]  /*1ada0*/  @!P5 LEA R12, P1, R21, R14, 0x2 ;  /* 0x0000000e150cd211 */ /* 0x000fc600078210ff */
[----:B------:R2:W-:Y:S01]  /*1adb0*/  @!P0 ST.E.64 desc[UR40][R4.64], R126 ;  /* 0x0000007e04008985 */ /* 0x0005e2000c101b28 */
[----:B------:R-:W-:Y:S01]  /*1adc0*/  @!P5 LEA.HI.X R13, R21, R0, R3, 0x2, P1 ;  /* 0x00000000150dd211 */ /* 0x000fe200008f1403 */
[----:B------:R-:W-:-:S04]  /*1add0*/  VIADD R3, R137, 0x58 ;  /* 0x0000005889037836 */ /* 0x000fc80000000000 */
[----:B------:R2:W-:Y:S01]  /*1ade0*/  @!P5 ST.E.64 desc[UR40][R12.64], R130 ;  /* 0x000000820c00d985 */ /* 0x0005e2000c101b28 */
[----:B------:R-:W-:-:S13]  /*1adf0*/  ISETP.GE.AND P0, PT, R3, UR4, PT ;  /* 0x0000000403007c0c */ /* 0x000fda000bf06270 */
[----:B--2---:R-:W-:Y:S05]  /*1ae00*/  @P0 BRA `(.L_x_10937) ;  /* 0x0000000800ec0947 */ /* 0x004fea0003800000 */
[----:B------:R-:W-:Y:S02]  /*1ae10*/  LEA R14, P0, R3, R14, 0x2 ;  /* 0x0000000e030e7211 */ /* 0x000fe400078010ff */
[----:B------:R-:W-:-:S04]  /*1ae20*/  SHF.R.S32.HI R4, RZ, 0x1f, R3 ;  /* 0x0000001fff047819 */ /* 0x000fc80000011403 */
[----:B------:R-:W-:-:S05]  /*1ae30*/  LEA.HI.X R15, R3, R0, R4, 0x2, P0 ;  /* 0x00000000030f7211 */ /* 0x000fca00000f1404 */
[----:B------:R0:W-:Y:S01]  /*1ae40*/  ST.E.64 desc[UR40][R14.64], R134 ;  /* 0x000000860e007985 */ /* 0x0001e2000c101b28 */
[----:B------:R-:W-:Y:S05]  /*1ae50*/  BRA `(.L_x_10937) ;  /* 0x0000000800d87947 */ /* 0x000fea0003800000 */
.L_x_10930:
[----:B------:R-:W2:Y:S01]  /*1ae60*/  LDL R0, [R1+0x58] ;  /* 0x0000580001007983 */ /* 0x000ea20000100800 */
[----:B------:R-:W-:Y:S01]  /*1ae70*/  ULDC.64 UR4, c[0x0][0xc08] ;  /* 0x0003020000047ab9 */ /* 0x000fe20000000a00 */
[----:B------:R-:W2:Y:S01]  /*1ae80*/  LDC.64 R4, c[0x0][0xc00] ;  /* 0x00030000ff047b82 */ /* 0x000ea20000000a00 */
[----:B------:R-:W-:Y:S01]  /*1ae90*/  ISETP.NE.U32.AND P0, PT, RZ, UR4, PT ;  /* 0x00000004ff007c0c */ /* 0x000fe2000bf05070 */
[----:B------:R-:W3:Y:S01]  /*1aea0*/  LDL R8, [R1+0x54] ;  /* 0x0000540001087983 */ /* 0x000ee20000100800 */
[----:B------:R-:W-:Y:S02]  /*1aeb0*/  IMAD.MOV.U32 R3, RZ, RZ, RZ ;  /* 0x000000ffff037224 */ /* 0x000fe400078e00ff */
[----:B------:R-:W-:Y:S01]  /*1aec0*/  ISETP.NE.AND.EX P1, PT, RZ, UR5, PT, P0 ;  /* 0x00000005ff007c0c */ /* 0x000fe2000bf25300 */
[----:B------:R-:W-:Y:S02]  /*1aed0*/  ULDC.64 UR4, c[0x0][0xc00] ;  /* 0x0003000000047ab9 */ /* 0x000fe40000000a00 */
[----:B------:R-:W-:-:S04]  /*1aee0*/  ISETP.NE.U32.AND P0, PT, RZ, UR4, PT ;  /* 0x00000004ff007c0c */ /* 0x000fc8000bf05070 */
[----:B------:R-:W-:-:S06]  /*1aef0*/  ISETP.NE.AND.EX P0, PT, RZ, UR5, PT, P0 ;  /* 0x00000005ff007c0c */ /* 0x000fcc000bf05300 */
[----:B------:R-:W4:Y:S01]  /*1af00*/  @P1 LDC.64 R6, c[0x0][0xc08] ;  /* 0x00030200ff061b82 */ /* 0x000f220000000a00 */
[----:B------:R-:W-:Y:S02]  /*1af10*/  ULDC UR4, c[0x0][0xa88] ;  /* 0x0002a20000047ab9 */ /* 0x000fe40000000800 */
[----:B------:R-:W-:Y:S01]  /*1af20*/  IMAD.U32 R10, RZ, RZ, UR4 ;  /* 0x00000004ff0a7e24 */ /* 0x000fe2000f8e00ff */
[----:B------:R-:W0:Y:S01]  /*1af30*/  S2R R9, SR_TID.X ;  /* 0x0000000000097919 */ /* 0x000e220000002100 */
[----:B--2---:R-:W-:-:S04]  /*1af40*/  IMAD.WIDE R4, R0, 0x4, R4 ;  /* 0x0000000400047825 */ /* 0x004fc800078e0204 */
[----:B----4-:R-:W-:Y:S01]  /*1af50*/  @P1 IMAD.WIDE R6, R0, 0x4, R6 ;  /* 0x0000000400061825 */ /* 0x010fe200078e0206 */
[----:B------:R2:W5:Y:S04]  /*1af60*/  @P0 LDG.E R3, desc[UR40][R4.64] ;  /* 0x0000002804030981 */ /* 0x000568000c1e1900 */
[----:B------:R2:W5:Y:S01]  /*1af70*/  @P1 LDG.E R10, desc[UR40][R6.64] ;  /* 0x00000028060a1981 */ /* 0x000562000c1e1900 */
[----:B---3--:R-:W-:Y:S01]  /*1af80*/  ISETP.NE.AND P2, PT, R8, RZ, PT ;  /* 0x000000ff0800720c */ /* 0x008fe20003f45270 */
[----:B0-----:R-:W-:Y:S01]  /*1af90*/  VIADD R30, R9, 0xffffff80 ;  /* 0xffffff80091e7836 */ /* 0x001fe20000000000 */
[----:B------:R-:W-:-:S04]  /*1afa0*/  SHF.R.S32.HI R28, RZ, 0x1f, R0 ;  /* 0x0000001fff1c7819 */ /* 0x000fc80000011400 */
[----:B------:R-:W-:-:S07]  /*1afb0*/  ISETP.GT.AND P3, PT, R30, 0xbf, PT ;  /* 0x000000bf1e00780c */ /* 0x000fce0003f64270 */
[----:B------:R-:W0:Y:S02]  /*1afc0*/  @!P2 LDC R8, c[0x0][0xad4] ;  /* 0x0002b500ff08ab82 */ /* 0x000e240000000800 */
[----:B0-----:R2:W-:Y:S01]  /*1afd0*/  @!P2 STL [R1+0x54], R8 ;  /* 0x000054080100a387 */ /* 0x0015e20000100800 */
[----:B------:R-:W-:Y:S01]  /*1afe0*/  ISETP.GT.AND P2, PT, R8, 0x1, PT ;  /* 0x000000010800780c */ /* 0x000fe20003f44270 */
[----:B------:R-:W-:-:S12]  /*1aff0*/  @P1 BRA `(.L_x_10942) ;  /* 0x0000000000101947 */ /* 0x000fd80003800000 */
[----:B------:R-:W-:Y:S05]  /*1b000*/  @!P0 BRA `(.L_x_10942) ;  /* 0x00000000000c8947 */ /* 0x000fea0003800000 */
[----:B--2---:R-:W2:Y:S04]  /*1b010*/  LDG.E R7, desc[UR40][R4.64] ;  /* 0x0000002804077981 */ /* 0x004ea8000c1e1900 */
[----:B-----5:R-:W2:Y:S02]  /*1b020*/  LDG.E R10, desc[UR40][R4.64+0x4] ;  /* 0x00000428040a7981 */ /* 0x020ea4000c1e1900 */
[----:B--2---:R-:W-:-:S07]  /*1b030*/  IMAD.IADD R10, R10, 0x1, -R7 ;  /* 0x000000010a0a7824 */ /* 0x004fce00078e0a07 */
.L_x_10942:
[----:B------:R-:W-:Y:S01]  /*1b040*/  BSSY B1, `(.L_x_10943) ;  /* 0x0000038000017945 */ /* 0x000fe20003800000 */
[----:B------:R-:W-:Y:S02]  /*1b050*/  SEL R29, R0, RZ, !P0 ;  /* 0x000000ff001d7207 */ /* 0x000fe40004000000 */
[----:B------:R-:W-:Y:S02]  /*1b060*/  SEL R28, R28, RZ, !P0 ;  /* 0x000000ff1c1c7207 */ /* 0x000fe40004000000 */
[----:B-----5:R-:W-:Y:S01]  /*1b070*/  SHF.R.S32.HI R26, RZ, 0x1f, R3 ;  /* 0x0000001fff1a7819 */ /* 0x020fe20000011403 */
[----:B------:R-:W-:Y:S06]  /*1b080*/  @P3 BRA `(.L_x_10944) ;  /* 0x0000000000cc3947 */ /* 0x000fec0003800000 */
[----:B--2---:R-:W2:Y:S01]  /*1b090*/  LDL R4, [R1+0x1c] ;  /* 0x00001c0001047983 */ /* 0x004ea20000100800 */
        /* <DEDUP_REMOVED lines=12> */
[----:B------:R-:W-:-:S04]  /*1b160*/  SEL R24, R24, 0x978, P0 ;  /* 0x0000097818187807 */ /* 0x000fc80000000000 */
[----:B------:R-:W4:Y:S08]  /*1b170*/  LDC.64 R14, c[0x0][R24+0x220] ;  /* 0x00008800180e7b82 */ /* 0x000f300000000a00 */
[----:B------:R-:W2:Y:S08]  /*1b180*/  LDC.64 R12, c[0x0][R24+0x218] ;  /* 0x00008600180c7b82 */ /* 0x000eb00000000a00 */
[----:B------:R-:W5:Y:S08]  /*1b190*/  LDC.64 R8, c[0x0][R24+0x228] ;  /* 0x00008a0018087b82 */ /* 0x000f700000000a00 */
[----:B------:R-:W1:Y:S08]  /*1b1a0*/  LDC.64 R6, c[0x0][R24+0x210] ;  /* 0x0000840018067b82 */ /* 0x000e700000000a00 */
[----:B------:R-:W5:Y:S08]  /*1b1b0*/  @P1 LDC R0, c[0x0][0xbec] ;  /* 0x0002fb00ff001b82 */ /* 0x000f700000000800 */
[----:B------:R-:W1:Y:S01]  /*1b1c0*/  @P1 LDC R35, c[0x0][0xbf0] ;  /* 0x0002fc00ff231b82 */ /* 0x000e620000000800 */
[----:B----4-:R-:W-:-:S07]  /*1b1d0*/  IMAD R11, R15, R29, RZ ;  /* 0x0000001d0f0b7224 */ /* 0x010fce00078e02ff */
[----:B0-----:R-:W0:Y:S01]  /*1b1e0*/  @!P0 LDC R4, c[0x0][0xb50] ;  /* 0x0002d400ff048b82 */ /* 0x001e220000000800 */
[----:B------:R-:W-:Y:S02]  /*1b1f0*/  IMAD R15, R14, R28, R11 ;  /* 0x0000001c0e0f7224 */ /* 0x000fe400078e020b */
[----:B-----5:R-:W-:-:S05]  /*1b200*/  @P1 IMAD.HI.U32 R0, R31, R0, RZ ;  /* 0x000000001f001227 */ /* 0x020fca00078e00ff */
[----:B------:R-:W4:Y:S01]  /*1b210*/  @!P0 LDC R5, c[0x0][0xb54] ;  /* 0x0002d500ff058b82 */ /* 0x000f220000000800 */
[----:B-1----:R-:W-:-:S05]  /*1b220*/  @P1 SHF.R.U32.HI R25, RZ, R35, R0 ;  /* 0x00000023ff191219 */ /* 0x002fca0000011600 */
[----:B------:R-:W-:Y:S02]  /*1b230*/  IMAD.MOV R0, RZ, RZ, -R25 ;  /* 0x000000ffff007224 */ /* 0x000fe400078e0a19 */
[-C--:B--2---:R-:W-:Y:S02]  /*1b240*/  IMAD R27, R13, R20.reuse, RZ ;  /* 0x000000140d1b7224 */ /* 0x084fe400078e02ff */
[----:B------:R-:W-:Y:S01]  /*1b250*/  IMAD.WIDE.U32 R12, R12, R20, RZ ;  /* 0x000000140c0c7225 */ /* 0x000fe200078e00ff */
[----:B---3--:R-:W-:-:S03]  /*1b260*/  SEL R11, R32, RZ, P0 ;  /* 0x000000ff200b7207 */ /* 0x008fc60000000000 */
[----:B------:R-:W-:-:S04]  /*1b270*/  IMAD.WIDE.U32 R20, R14, R29, RZ ;  /* 0x0000001d0e147225 */ /* 0x000fc800078e00ff */
[----:B------:R-:W-:Y:S01]  /*1b280*/  IMAD.IADD R27, R13, 0x1, R27 ;  /* 0x000000010d1b7824 */ /* 0x000fe200078e021b */
[----:B------:R-:W-:Y:S01]  /*1b290*/  IADD3 R12, P1, P3, R20, R12, R3 ;  /* 0x0000000c140c7210 */ /* 0x000fe20007b3e003 */
        /* <DEDUP_REMOVED lines=9> */
[----:B------:R-:W-:Y:S01]  /*1b330*/  IMAD R0, R7, R11, RZ ;  /* 0x0000000b07007224 */ /* 0x000fe200078e02ff */
[----:B------:R-:W-:-:S05]  /*1b340*/  SHF.R.S32.HI R13, RZ, 0x1f, R11 ;  /* 0x0000001fff0d7819 */ /* 0x000fca000001140b */
[C---:B------:R-:W-:Y:S02]  /*1b350*/  IMAD R13, R6.reuse, R13, R0 ;  /* 0x0000000d060d7224 */ /* 0x040fe400078e0200 */
[----:B------:R-:W-:-:S04]  /*1b360*/  IMAD.WIDE.U32 R6, R6, R11, R8 ;  /* 0x0000000b06067225 */ /* 0x000fc800078e0008 */
[----:B------:R-:W-:Y:S01]  /*1b370*/  IMAD.IADD R0, R7, 0x1, R13 ;  /* 0x0000000107007824 */ /* 0x000fe200078e020d */
[----:B0-----:R-:W-:Y:S01]  /*1b380*/  LEA R4, P0, R6, R4, 0x2 ;  /* 0x0000000406047211 */ /* 0x001fe200078010ff */
[----:B------:R-:W-:-:S03]  /*1b390*/  IMAD.MOV.U32 R7, RZ, RZ, -0x800000 ;  /* 0xff800000ff077424 */ /* 0x000fc600078e00ff */
[----:B----4-:R-:W-:-:S05]  /*1b3a0*/  LEA.HI.X R5, R6, R5, R0, 0x2, P0 ;  /* 0x0000000506057211 */ /* 0x010fca00000f1400 */
[----:B------:R0:W-:Y:S04]  /*1b3b0*/  STG.E desc[UR40][R4.64], R7 ;  /* 0x0000000704007986 */ /* 0x0001e8000c101928 */
.L_x_10944:
[----:B------:R-:W-:Y:S05]  /*1b3c0*/  BSYNC B1 ;  /* 0x0000000000017941 */ /* 0x000fea0003800000 */
.L_x_10943:
[----:B------:R-:W-:Y:S05]  /*1b3d0*/  @P2 BRA `(.L_x_10937) ;  /* 0x0000000400782947 */ /* 0x000fea0003800000 */
[----:B------:R-:W3:Y:S01]  /*1b3e0*/  LDL.LU R12, [R1+0x50] ;  /* 0x00005000010c7983 */ /* 0x000ee20000300800 */
[----:B------:R-:W4:Y:S01]  /*1b3f0*/  LDC R21, c[0x0][0xbe8] ;  /* 0x0002fa00ff157b82 */ /* 0x000f220000000800 */
[----:B0-2---:R-:W-:Y:S01]  /*1b400*/  SHF.R.S32.HI R5, RZ, 0x1f, R30 ;  /* 0x0000001fff057819 */ /* 0x005fe2000001141e */
[----:B------:R-:W-:Y:S01]  /*1b410*/  ULDC.64 UR4, c[0x0][0xaa0] ;  /* 0x0002a80000047ab9 */ /* 0x000fe20000000a00 */
[----:B------:R-:W2:Y:S01]  /*1b420*/  LDL R27, [R1+0x1c] ;  /* 0x00001c00011b7983 */ /* 0x000ea20000100800 */
        /* <DEDUP_REMOVED lines=13> */
[----:B----4-:R-:W-:-:S13]  /*1b500*/  ISETP.NE.AND P0, PT, R21, 0x1, PT ;  /* 0x000000011500780c */ /* 0x010fda0003f05270 */
[----:B------:R-:W0:Y:S08]  /*1b510*/  @P0 LDC R8, c[0x0][0xbec] ;  /* 0x0002fb00ff080b82 */ /* 0x000e300000000800 */
[----:B------:R-:W4:Y:S01]  /*1b520*/  @P0 LDC R11, c[0x0][0xbf0] ;  /* 0x0002fc00ff0b0b82 */ /* 0x000f220000000800 */
[----:B---3--:R-:W-:-:S04]  /*1b530*/  IMAD.WIDE.U32 R4, R12, UR4, R4 ;  /* 0x000000040c047c25 */ /* 0x008fc8000f8e0004 */
[----:B--2---:R-:W-:Y:S02]  /*1b540*/  IMAD.IADD R9, R27, 0x1, R0 ;  /* 0x000000011b097824 */ /* 0x004fe400078e0200 */
[----:B------:R-:W-:Y:S01]  /*1b550*/  IMAD R5, R12, UR5, R5 ;  /* 0x000000050c057c24 */ /* 0x000fe2000f8e0205 */
[----:B------:R-:W-:Y:S01]  /*1b560*/  ULDC.64 UR4, c[0x0][0xae0] ;  /* 0x0002b80000047ab9 */ /* 0x000fe20000000a00 */
[----:B0-----:R-:W-:-:S04]  /*1b570*/  @P0 IMAD.HI.U32 R0, R9, R8, RZ ;  /* 0x0000000809000227 */ /* 0x001fc800078e00ff */
[----:B------:R-:W-:Y:S01]  /*1b580*/  IMAD.MOV.U32 R3, RZ, RZ, R9 ;  /* 0x000000ffff037224 */ /* 0x000fe200078e0009 */
[----:B----4-:R-:W-:Y:S01]  /*1b590*/  @P0 SHF.R.U32.HI R3, RZ, R11, R0 ;  /* 0x0000000bff030219 */ /* 0x010fe20000011600 */
        /* <DEDUP_REMOVED lines=27> */
.L_x_11175:
[----:B------:R-:W-:Y:S01]  /*1b750*/  IMAD R21, R10, R21, RZ ;  /* 0x000000150a157224 */ /* 0x000fe200078e02ff */
[----:B------:R-:W-:Y:S01]  /*1b760*/  BSSY B1, `(.L_x_10946) ;  /* 0x0000011000017945 */ /* 0x000fe20003800000 */
[----:B------:R-:W-:-:S05]  /*1b770*/  IMAD.IADD R6, R25, 0x1, R27 ;  /* 0x0000000119067824 */ /* 0x000fca00078e021b */
        /* <DEDUP_REMOVED lines=15> */
.L_x_10947:
[----:B------:R-:W-:Y:S05]  /*1b870*/  BSYNC B1 ;  /* 0x0000000000017941 */ /* 0x000fea0003800000 */
.L_x_10946:
[----:B------:R-:W-:-:S03]  /*1b880*/  UMOV UR4, 0xffffffff ;  /* 0xffffffff00047882 */ /* 0x000fc60000000000 */
[----:B------:R-:W-:Y:S05]  /*1b890*/  BRA.DIV UR4, `(.L_x_10948) ;  /* 0x0000009e04807947 */ /* 0x000fea000b800000 */
[----:B--2---:R2:W0:Y:S04]  /*1b8a0*/  SHFL.IDX PT, R3, R4, 0x1, 0x1c1f ;  /* 0x003c1f0004037f89 */ /* 0x00442800000e0000 */
[----:B---3--:R2:W3:Y:S02]  /*1b8b0*/  SHFL.IDX PT, R14, R0, 0x1, 0x1c1f ;  /* 0x003c1f00000e7f89 */ /* 0x0084e400000e0000 */
.L_x_11179:
[----:B0-2---:R-:W-:-:S05]  /*1b8c0*/  VIADD R0, R6, 0x60 ;  /* 0x0000006006007836 */ /* 0x005fca0000000000 */
[----:B------:R-:W-:-:S13]  /*1b8d0*/  ISETP.GE.AND P0, PT, R0, R21, PT ;  /* 0x000000150000720c */ /* 0x000fda0003f06270 */
[----:B------:R-:W-:Y:S05]  /*1b8e0*/  @P0 BRA `(.L_x_10937) ;  /* 0x0000000000340947 */ /* 0x000fea0003800000 */
[----:B------:R-:W-:Y:S02]  /*1b8f0*/  ULDC UR4, c[0x0][0xac8] ;  /* 0x0002b20000047ab9 */ /* 0x000fe40000000800 */
[----:B------:R-:W-:Y:S02]  /*1b900*/  ISETP.GE.AND P2, PT, R9, UR4, PT ;  /* 0x0000000409007c0c */ /* 0x000fe4000bf46270 */
[----:B------:R-:W-:Y:S02]  /*1b910*/  ISETP.GE.AND P3, PT, R7, UR4, PT ;  /* 0x0000000407007c0c */ /* 0x000fe4000bf66270 */
[----:B------:R-:W-:-:S09]  /*1b920*/  ISETP.GE.AND P4, PT, R20, UR4, PT ;  /* 0x0000000414007c0c */ /* 0x000fd2000bf86270 */
[----:B------:R-:W-:Y:S02]  /*1b930*/  @!P2 IMAD.MOV.U32 R15, RZ, RZ, R3 ;  /* 0x000000ffff0fa224 */ /* 0x000fe400078e0003 */
[-C--:B---3--:R-:W-:Y:S02]  /*1b940*/  @!P3 LEA R6, P0, R7, R14.reuse, 0x1 ;  /* 0x0000000e0706b211 */ /* 0x088fe400078008ff */
[C---:B----4-:R-:W-:Y:S01]  /*1b950*/  @!P4 LEA R10, P1, R20.reuse, R14, 0x1 ;  /* 0x0000000e140ac211 */ /* 0x050fe200078208ff */
[----:B------:R-:W-:Y:S01]  /*1b960*/  @!P2 IMAD.WIDE R4, R9, 0x2, R14 ;  /* 0x000000020904a825 */ /* 0x000fe200078e020e */
[-C--:B------:R-:W-:Y:S02]  /*1b970*/  @!P3 LEA.HI.X R7, R7, R3.reuse, R8, 0x1, P0 ;  /* 0x000000030707b211 */ /* 0x080fe400000f0c08 */
[----:B------:R-:W-:Y:S02]  /*1b980*/  @!P4 LEA.HI.X R11, R20, R3, R24, 0x1, P1 ;  /* 0x00000003140bc211 */ /* 0x000fe400008f0c18 */
[----:B------:R0:W-:Y:S04]  /*1b990*/  @!P2 ST.E.128 desc[UR40][R4.64], RZ ;  /* 0x000000ff0400a985 */ /* 0x0001e8000c101d28 */
[----:B------:R0:W-:Y:S04]  /*1b9a0*/  @!P3 ST.E.128 desc[UR40][R6.64], RZ ;  /* 0x000000ff0600b985 */ /* 0x0001e8000c101d28 */
[----:B------:R0:W-:Y:S02]  /*1b9b0*/  @!P4 ST.E.128 desc[UR40][R10.64], RZ ;  /* 0x000000ff0a00c985 */ /* 0x0001e4000c101d28 */
.L_x_10937:
[----:B------:R-:W-:Y:S05]  /*1b9c0*/  BSYNC B0 ;  /* 0x0000000000007941 */ /* 0x000fea0003800000 */
.L_x_10929:
[----:B------:R-:W-:Y:S02]  /*1b9d0*/  ULDC UR4, c[0x0][0xc3c] ;  /* 0x00030f0000047ab9 */ /* 0x000fe40000000800 */
[----:B-1----:R-:W-:-:S13]  /*1b9e0*/  ISETP.GE.AND P0, PT, R75, UR4, PT ;  /* 0x000000044b007c0c */ /* 0x002fda000bf06270 */
[----:B------:R-:W-:Y:S05]  /*1b9f0*/  @!P0 BRA `(.L_x_10949) ;  /* 0xfffffe5800608947 */ /* 0x000fea000383ffff */
[----:B------:R-:W-:Y:S05]  /*1ba00*/  BRA `(.L_x_10733) ;  /* 0x0000008c00d07947 */ /* 0x000fea0003800000 */
.L_x_10731:
[----:B------:R-:W-:-:S08]  /*1ba10*/  NOP ;  /* 0x0000000000007918 */ /* 0x000fd00000000000 */
[----:B------:R-:W0:-:S00]  /*1ba20*/  USETMAXREG.DEALLOC.CTAPOOL 0x20 ;  /* 0x00000020000079c8 */ /* 0x000e0000080e0500 */
        /* <DEDUP_REMOVED lines=14> */
.L_x_10950:
        /* <DEDUP_REMOVED lines=44> */
.L_x_10954:
        /* <DEDUP_REMOVED lines=37> */
.L_x_10952:
        /* <DEDUP_REMOVED lines=13> */
.L_x_10955:
        /* <DEDUP_REMOVED lines=62> */
.L_x_10956:
        /* <DEDUP_REMOVED lines=62> */
.L_x_10957:
[----:B------:R-:W-:-:S05]  /*1c8b0*/  LOP3.LUT R2, RZ, R2, RZ, 0x33, !PT ;  /* 0x00000002ff027212 */ /* 0x000fca00078e33ff */
[----:B------:R-:W-:Y:S01]  /*1c8c0*/  IMAD.IADD R25, R25, 0x1, R2 ;  /* 0x0000000119197824 */ /* 0x000fe200078e0202 */
[----:B------:R-:W-:Y:S06]  /*1c8d0*/  BRA `(.L_x_10958) ;  /* 0x00000000000c7947 */ /* 0x000fec0003800000 */
.L_x_10953:
[----:B------:R-:W-:Y:S02]  /*1c8e0*/  IMAD.MOV.U32 R25, RZ, RZ, RZ ;  /* 0x000000ffff197224 */ /* 0x000fe400078e00ff */
[----:B------:R-:W-:Y:S02]  /*1c8f0*/  IMAD.U32 R24, RZ, RZ, UR6 ;  /* 0x00000006ff187e24 */ /* 0x000fe4000f8e00ff */
[----:B------:R-:W-:-:S07]  /*1c900*/  IMAD.MOV.U32 R26, RZ, RZ, RZ ;  /* 0x000000ffff1a7224 */ /* 0x000fce00078e00ff */
.L_x_10958:
[----:B------:R-:W-:-:S13]  /*1c910*/  ISETP.NE.AND P0, PT, R0, RZ, PT ;  /* 0x000000ff0000720c */ /* 0x000fda0003f05270 */
[----:B------:R-:W0:Y:S01]  /*1c920*/  @!P0 S2R R3, SR_CgaCtaId ;  /* 0x0000000000038919 */ /* 0x000e220000008800 */
[----:B------:R-:W-:-:S04]  /*1c930*/  @!P0 MOV R0, 0x400 ;  /* 0x0000040000008802 */ /* 0x000fc80000000f00 */
[----:B0-----:R-:W-:-:S05]  /*1c940*/  @!P0 LEA R0, R3, R0, 0x18 ;  /* 0x0000000003008211 */ /* 0x001fca00078ec0ff */
[----:B------:R1:W-:Y:S01]  /*1c950*/  @!P0 STS.128 [R0+0x2d8d0], R24 ;  /* 0x02d8d01800008388 */ /* 0x0003e20000000c00 */
[----:B------:R-:W-:Y:S06]  /*1c960*/  BAR.ARV 0x5, 0x200 ;  /* 0x0148000000007b1d */ /* 0x000fec0000002000 */
.L_x_10951:
        /* <DEDUP_REMOVED lines=9> */
[----:B------:R-:W-:Y:S01]  /*1ca00*/  LOP3.LUT R18, R18, 0xfffffffd, RZ, 0xc0, !PT ;  /* 0xfffffffd12127812 */ /* 0x000fe200078ec0ff */
[----:B------:R-:W-:Y:S01]  /*1ca10*/  BSSY B8, `(.L_x_10959) ;  /* 0x00007bc000087945 */ /* 0x000fe20003800000 */
[----:B------:R-:W-:Y:S01]  /*1ca20*/  IMAD.MOV.U32 R29, RZ, RZ, RZ ;  /* 0x000000ffff1d7224 */ /* 0x000fe200078e00ff */
[----:B------:R-:W-:Y:S01]  /*1ca30*/  ULDC.64 UR42, c[0x0][0x198] ;  /* 0x00006600002a7ab9 */ /* 0x000fe20000000a00 */
[----:B------:R-:W-:Y:S01]  /*1ca40*/  IMAD.MOV.U32 R19, RZ, RZ, RZ ;  /* 0x000000ffff137224 */ /* 0x000fe200078e00ff */
[----:B------:R-:W-:Y:S01]  /*1ca50*/  ULOP3.LUT UR38, UR36, 0x2, URZ, 0xfc, !UPT ;  /* 0x0000000224267892 */ /* 0x000fe2000f8efc3f */
[----:B------:R-:W-:Y:S01]  /*1ca60*/  IMAD.MOV.U32 R28, RZ, RZ, 0x1 ;  /* 0x00000001ff1c7424 */ /* 0x000fe200078e00ff */
[----:B------:R-:W-:Y:S01]  /*1ca70*/  ULDC UR37, c[0x0][0xc] ;  /* 0x0000030000257ab9 */ /* 0x000fe20000000800 */
[----:B--2---:R-:W-:-:S06]  /*1ca80*/  ULEA UR4, UR5, UR4, 0x18 ;  /* 0x0000000405047291 */ /* 0x004fcc000f8ec03f */
[----:B------:R-:W-:Y:S01]  /*1ca90*/  IMAD.U32 R16, RZ, RZ, UR4 ;  /* 0x00000004ff107e24 */ /* 0x000fe2000f8e00ff */
[C---:B0-----:R-:W-:Y:S01]  /*1caa0*/  LOP3.LUT R5, R6.reuse, 0x7f, RZ, 0xc0, !PT ;  /* 0x0000007f06057812 */ /* 0x041fe200078ec0ff */
[----:B-1----:R-:W-:-:S03]  /*1cab0*/  IMAD.SHL.U32 R0, R6, 0x8, RZ ;  /* 0x0000000806007824 */ /* 0x002fc600078e00ff */
[C---:B------:R-:W-:Y:S01]  /*1cac0*/  ISETP.NE.AND P1, PT, R5.reuse, RZ, PT ;  /* 0x000000ff0500720c */ /* 0x040fe20003f25270 */
[----:B------:R-:W-:Y:S01]  /*1cad0*/  IMAD.SHL.U32 R4, R5, 0x8, RZ ;  /* 0x0000000805047824 */ /* 0x000fe200078e00ff */
[C---:B------:R-:W-:Y:S02]  /*1cae0*/  LOP3.LUT R3, R0.reuse, 0x20, RZ, 0xc0, !PT ;  /* 0x0000002000037812 */ /* 0x040fe400078ec0ff */
[----:B------:R-:W-:Y:S02]  /*1caf0*/  LOP3.LUT R2, R0, 0xd8, RZ, 0xc0, !PT ;  /* 0x000000d800027812 */ /* 0x000fe400078ec0ff */
[----:B------:R-:W-:Y:S02]  /*1cb00*/  LOP3.LUT R3, R3, 0x300, R4, 0xf8, !PT ;  /* 0x0000030003037812 */ /* 0x000fe400078ef804 */
[----:B------:R-:W-:Y:S02]  /*1cb10*/  LOP3.LUT R2, R2, 0x18, R6, 0x78, !PT ;  /* 0x0000001802027812 */ /* 0x000fe400078e7806 */
[----:B------:R-:W-:-:S02]  /*1cb20*/  SHF.R.U32.HI R4, RZ, 0x2, R5 ;  /* 0x00000002ff047819 */ /* 0x000fc40000011605 */
[----:B------:R-:W-:Y:S02]  /*1cb30*/  LOP3.LUT R3, R3, R2, RZ, 0xfc, !PT ;  /* 0x0000000203037212 */ /* 0x000fe400078efcff */
[----:B------:R-:W-:Y:S02]  /*1cb40*/  LOP3.LUT P0, R2, R6, 0x1f, RZ, 0xc0, !PT ;  /* 0x0000001f06027812 */ /* 0x000fe4000780c0ff */
[----:B------:R-:W-:Y:S01]  /*1cb50*/  @P1 LOP3.LUT R18, R18, 0x2, RZ, 0xfc, !PT ;  /* 0x0000000212121812 */ /* 0x000fe200078efcff */
[----:B------:R-:W-:Y:S01]  /*1cb60*/  IMAD R3, R3, 0x2, R16 ;  /* 0x0000000203037824 */ /* 0x000fe200078e0210 */
[----:B------:R-:W-:Y:S01]  /*1cb70*/  LOP3.LUT R0, R0, 0x18, RZ, 0xc0, !PT ;  /* 0x0000001800007812 */ /* 0x000fe200078ec0ff */
[----:B------:R0:W-:Y:S01]  /*1cb80*/  STL [R1+0x8], R2 ;  /* 0x0000080201007387 */ /* 0x0001e20000100800 */
[----:B------:R-:W-:-:S03]  /*1cb90*/  LOP3.LUT R18, R18, 0xfffffffe, RZ, 0xc0, !PT ;  /* 0xfffffffe12127812 */ /* 0x000fc600078ec0ff */
[----:B------:R1:W-:Y:S04]  /*1cba0*/  STL [R1+0x2c], RZ ;  /* 0x00002cff01007387 */ /* 0x0003e80000100800 */
[----:B------:R-:W-:Y:S01]  /*1cbb0*/  @P0 LOP3.LUT R18, R18, 0x1, RZ, 0xfc, !PT ;  /* 0x0000000112120812 */ /* 0x000fe200078efcff */
[----:B0-----:R-:W-:Y:S01]  /*1cbc0*/  IMAD.SHL.U32 R2, R6, 0x20, RZ ;  /* 0x0000002006027824 */ /* 0x001fe200078e00ff */
[----:B------:R-:W-:Y:S01]  /*1cbd0*/  ISETP.NE.OR P0, PT, R5, RZ, !P0 ;  /* 0x000000ff0500720c */ /* 0x000fe20004705670 */
[----:B------:R-:W-:Y:S01]  /*1cbe0*/  IMAD.MOV.U32 R6, RZ, RZ, 0x1 ;  /* 0x00000001ff067424 */ /* 0x000fe200078e00ff */
[----:B------:R-:W-:Y:S02]  /*1cbf0*/  LOP3.LUT R18, R18, 0xfffffff7, RZ, 0xc0, !PT ;  /* 0xfffffff712127812 */ /* 0x000fe400078ec0ff */
[----:B------:R-:W-:-:S02]  /*1cc00*/  LOP3.LUT R2, R4, 0x60, R2, 0xf8, !PT ;  /* 0x0000006004027812 */ /* 0x000fc400078ef802 */
[----:B------:R1:W-:Y:S01]  /*1cc10*/  STL [R1], R6 ;  /* 0x0000000601007387 */ /* 0x0003e20000100800 */
[C---:B------:R-:W-:Y:S02]  /*1cc20*/  LOP3.LUT R2, R0.reuse, 0x20, RZ, 0xfc, !PT ;  /* 0x0000002000027812 */ /* 0x040fe400078efcff */
[----:B------:R-:W-:Y:S01]  /*1cc30*/  LOP3.LUT R0, R0, 0x40, RZ, 0xfc, !PT ;  /* 0x0000004000007812 */ /* 0x000fe200078efcff */
[----:B------:R1:W-:Y:S03]  /*1cc40*/  STL [R1+0x10], R3 ;  /* 0x0000100301007387 */ /* 0x0003e60000100800 */
[----:B------:R-:W-:-:S07]  /*1cc50*/  @P0 LOP3.LUT R18, R18, 0x8, RZ, 0xfc, !PT ;  /* 0x0000000812120812 */ /* 0x000fce00078efcff */
.L_x_11127:
[----:B0-----:R-:W0:Y:S01]  /*1cc60*/  LDC.64 R10, c[0x0][0xa00] ;  /* 0x00028000ff0a7b82 */ /* 0x001e220000000a00 */
[----:B------:R-:W-:Y:S05]  /*1cc70*/  YIELD ;  /* 0x0000000000007946 */ /* 0x000fea0003800000 */
[----:B------:R-:W-:Y:S01]  /*1cc80*/  ULDC.64 UR4, c[0x0][0xa28] ;  /* 0x00028a0000047ab9 */ /* 0x000fe20000000a00 */
[----:B------:R-:W-:Y:S01]  /*1cc90*/  IMAD.MOV.U32 R0, RZ, RZ, RZ ;  /* 0x000000ffff007224 */ /* 0x000fe200078e00ff */
[----:B------:R-:W-:Y:S01]  /*1cca0*/  ISETP.NE.U32.AND P0, PT, RZ, UR4, PT ;  /* 0x00000004ff007c0c */ /* 0x000fe2000bf05070 */
[----:B------:R-:W-:Y:S01]  /*1ccb0*/  ULDC.64 UR8, c[0x0][0xa18] ;  /* 0x0002860000087ab9 */ /* 0x000fe20000000a00 */
[----:B-1----:R-:W-:Y:S01]  /*1ccc0*/  CS2R R6, SRZ ;  /* 0x0000000000067805 */ /* 0x002fe2000001ff00 */
[----:B--2---:R-:W1:Y:S01]  /*1ccd0*/  LDC.64 R4, c[0x0][0xa08] ;  /* 0x00028200ff047b82 */ /* 0x004e620000000a00 */
[----:B------:R-:W-:Y:S01]  /*1cce0*/  ISETP.NE.AND.EX P0, PT, RZ, UR5, PT, P0 ;  /* 0x00000005ff007c0c */ /* 0x000fe2000bf05300 */
[----:B------:R-:W-:Y:S01]  /*1ccf0*/  ULDC.64 UR4, c[0x0][0xa00] ;  /* 0x0002800000047ab9 */ /* 0x000fe20000000a00 */
[----:B------:R-:W-:Y:S01]  /*1cd00*/  ULDC.64 UR6, c[0x0][0xa08] ;  /* 0x0002820000067ab9 */ /* 0x000fe20000000a00 */
[----:B------:R-:W-:-:S04]  /*1cd10*/  ISETP.NE.U32.AND P1, PT, RZ, UR4, PT ;  /* 0x00000004ff007c0c */ /* 0x000fc8000bf25070 */
[----:B------:R-:W-:Y:S01]  /*1cd20*/  ISETP.NE.AND.EX P1, PT, RZ, UR5, PT, P1 ;  /* 0x00000005ff007c0c */ /* 0x000fe2000bf25310 */
[----:B------:R-:W-:Y:S01]  /*1cd30*/  ULDC.64 UR4, c[0x0][0xa10] ;  /* 0x0002840000047ab9 */ /* 0x000fe20000000a00 */
[----:B0-----:R-:W-:Y:S01]  /*1cd40*/  IMAD.WIDE R10, R27, 0x4, R10 ;  /* 0x000000041b0a7825 */ /* 0x001fe200078e020a */
[----:B------:R-:W-:-:S03]  /*1cd50*/  ISETP.NE.U32.AND P3, PT, RZ, UR8, PT ;  /* 0x00000008ff007c0c */ /* 0x000fc6000bf65070 */
[----:B------:R-:W0:Y:S07]  /*1cd60*/  @P0 LDC.64 R2, c[0x0][0xa28] ;  /* 0x00028a00ff020b82 */ /* 0x000e2e0000000a00 */
[----:B------:R-:W2:Y:S01]  /*1cd70*/  @P1 LDG.E R0, desc[UR40][R10.64] ;  /* 0x000000280a001981 */ /* 0x000ea2000c1e1900 */
[----:B------:R-:W-:-:S13]  /*1cd80*/  ISETP.NE.AND.EX P3, PT, RZ, UR9, PT, P3 ;  /* 0x00000009ff007c0c */ /* 0x000fda000bf65330 */
[----:B------:R-:W3:Y:S01]  /*1cd90*/  @P3 LDC.64 R8, c[0x0][0xa18] ;  /* 0x00028600ff083b82 */ /* 0x000ee20000000a00 */
[----:B0-----:R-:W-:-:S05]  /*1cda0*/  @P0 IMAD.WIDE R2, R27, 0x4, R2 ;  /* 0x000000041b020825 */ /* 0x001fca00078e0202 */
[----:B------:R0:W5:Y:S01]  /*1cdb0*/  @P0 LDG.E R7, desc[UR40][R2.64] ;  /* 0x0000002802070981 */ /* 0x000162000c1e1900 */
[----:B------:R-:W-:Y:S01]  /*1cdc0*/  ISETP.NE.U32.AND P0, PT, RZ, UR4, PT ;  /* 0x00000004ff007c0c */ /* 0x000fe2000bf05070 */
[----:B------:R-:W-:Y:S01]  /*1cdd0*/  ULDC UR4, c[0x0][0x288] ;  /* 0x0000a20000047ab9 */ /* 0x000fe20000000800 */
[----:B------:R-:W-:Y:S01]  /*1cde0*/  ISETP.NE.U32.AND P2, PT, RZ, UR6, PT ;  /* 0x00000006ff007c0c */ /* 0x000fe2000bf45070 */
[----:B------:R-:W-:Y:S01]  /*1cdf0*/  IMAD.MOV.U32 R12, RZ, RZ, RZ ;  /* 0x000000ffff0c7224 */ /* 0x000fe200078e00ff */
[----:B------:R-:W-:Y:S01]  /*1ce00*/  ISETP.NE.AND.EX P0, PT, RZ, UR5, PT, P0 ;  /* 0x00000005ff007c0c */ /* 0x000fe2000bf05300 */
[C---:B-1----:R-:W-:Y:S01]  /*1ce10*/  IMAD.WIDE R4, R27.reuse, 0x4, R4 ;  /* 0x000000041b047825 */ /* 0x042fe200078e0204 */
[----:B------:R-:W-:Y:S01]  /*1ce20*/  ISETP.NE.AND.EX P2, PT, RZ, UR7, PT, P2 ;  /* 0x00000007ff007c0c */ /* 0x000fe2000bf45320 */
[----:B0-----:R-:W0:Y:S02]  /*1ce30*/  LDC.64 R2, c[0x0][0xa10] ;  /* 0x00028400ff027b82 */ /* 0x001e240000000a00 */
[----:B---3--:R-:W-:-:S10]  /*1ce40*/  @P3 IMAD.WIDE R8, R27, 0x4, R8 ;  /* 0x000000041b083825 */ /* 0x008fd400078e0208 */
[----:B------:R-:W5:Y:S01]  /*1ce50*/  @P2 LDG.E R12, desc[UR40][R4.64] ;  /* 0x00000028040c2981 */ /* 0x000f62000c1e1900 */
[----:B0-----:R-:W-:-:S05]  /*1ce60*/  IMAD.WIDE R2, R27, 0x4, R2 ;  /* 0x000000041b027825 */ /* 0x001fca00078e0202 */
        /* <DEDUP_REMOVED lines=15> */
[----:B------:R-:W-:Y:S01]  /*1cf60*/  IMAD.MOV.U32 R13, RZ, RZ, R0 ;  /* 0x000000ffff0d7224 */ /* 0x000fe200078e0000 */
[----:B------:R-:W-:Y:S06]  /*1cf70*/  @P3 BRA `(.L_x_10960) ;  /* 0x0000000000143947 */ /* 0x000fec0003800000 */
[----:B------:R-:W-:Y:S05]  /*1cf80*/  @!P1 BRA `(.L_x_10960) ;  /* 0x0000000000109947 */ /* 0x000fea0003800000 */
[----:B0-----:R-:W2:Y:S04]  /*1cf90*/  LDG.E R0, desc[UR40][R10.64] ;  /* 0x000000280a007981 */ /* 0x001ea8000c1e1900 */
[----:B------:R-:W2:Y:S02]  /*1cfa0*/  LDG.E R10, desc[UR40][R10.64+0x4] ;  /* 0x000004280a0a7981 */ /* 0x000ea4000c1e1900 */
[----:B--2---:R-:W-:-:S05]  /*1cfb0*/  IMAD.IADD R13, R10, 0x1, -R0 ;  /* 0x000000010a0d7824 */ /* 0x004fca00078e0a00 */
[----:B------:R1:W-:Y:S02]  /*1cfc0*/  STL [R1+0x18], R13 ;  /* 0x0000180d01007387 */ /* 0x0003e40000100800 */
.L_x_10960:
        /* <DEDUP_REMOVED lines=14> */
.L_x_10961:
[----:B------:R-:W-:Y:S05]  /*1d0b0*/  @!P2 BRA `(.L_x_10962) ;  /* 0x00000000000ca947 */ /* 0x000fea0003800000 */
[----:B------:R-:W2:Y:S04]  /*1d0c0*/  LDG.E R9, desc[UR40][R4.64] ;  /* 0x0000002804097981 */ /* 0x000ea8000c1e1900 */
[----:B------:R-:W2:Y:S02]  /*1d0d0*/  LDG.E R4, desc[UR40][R4.64+0x4] ;  /* 0x0000042804047981 */ /* 0x000ea4000c1e1900 */
[----:B--2---:R-:W-:-:S07]  /*1d0e0*/  IMAD.IADD R9, R4, 0x1, -R9 ;  /* 0x0000000104097824 */ /* 0x004fce00078e0a09 */
.L_x_10962:
[----:B0-----:R-:W2:Y:S04]  /*1d0f0*/  @P0 LDG.E R4, desc[UR40][R2.64] ;  /* 0x0000002802040981 */ /* 0x001ea8000c1e1900 */
[----:B------:R0:W2:Y:S01]  /*1d100*/  @P0 LDG.E R5, desc[UR40][R2.64+0x4] ;  /* 0x0000042802050981 */ /* 0x0000a2000c1e1900 */
[----:B------:R-:W-:Y:S02]  /*1d110*/  IMAD R14, R25, 0xc0, RZ ;  /* 0x000000c0190e7824 */ /* 0x000fe400078e02ff */
[----:B-----5:R-:W-:Y:S02]  /*1d120*/  IMAD.IADD R7, R9, 0x1, -R7 ;  /* 0x0000000109077824 */ /* 0x020fe400078e0a07 */
[----:B------:R-:W-:Y:S01]  /*1d130*/  VIADD R10, R14, 0xbf ;  /* 0x000000bf0e0a7836 */ /* 0x000fe20000000000 */
[----:B------:R3:W-:Y:S01]  /*1d140*/  STL [R1+0x14], R14 ;  /* 0x0000140e01007387 */ /* 0x0007e20000100800 */
[----:B0-----:R-:W0:Y:S02]  /*1d150*/  LDC R2, c[0x0][0x448] ;  /* 0x00011200ff027b82 */ /* 0x001e240000000800 */
[----:B0-----:R-:W-:-:S13]  /*1d160*/  ISETP.NE.AND P1, PT, R2, 0x1, PT ;  /* 0x000000010200780c */ /* 0x001fda0003f25270 */
[----:B------:R-:W0:Y:S08]  /*1d170*/  @P1 LDC R3, c[0x0][0x44c] ;  /* 0x00011300ff031b82 */ /* 0x000e300000000800 */
[----:B------:R-:W4:Y:S01]  /*1d180*/  @P1 LDC R2, c[0x0][0x450] ;  /* 0x00011400ff021b82 */ /* 0x000f220000000800 */
[----:B0-----:R-:W-:-:S05]  /*1d190*/  @P1 IMAD.HI.U32 R3, R10, R3, RZ ;  /* 0x000000030a031227 */ /* 0x001fca00078e00ff */
[----:B----4-:R-:W-:Y:S01]  /*1d1a0*/  @P1 SHF.R.U32.HI R10, RZ, R2, R3 ;  /* 0x00000002ff0a1219 */ /* 0x010fe20000011603 */
[----:B--2---:R-:W-:-:S04]  /*1d1b0*/  @P0 IMAD.IADD R8, R5, 0x1, -R4 ;  /* 0x0000000105080824 */ /* 0x004fc800078e0a04 */
[----:B------:R-:W-:-:S04]  /*1d1c0*/  IMAD.IADD R20, R7, 0x1, R8 ;  /* 0x0000000107147824 */ /* 0x000fc800078e0208 */
[C---:B------:R-:W-:Y:S01]  /*1d1d0*/  VIADD R4, R20.reuse, 0x7f ;  /* 0x0000007f14047836 */ /* 0x040fe20000000000 */
[----:B------:R-:W-:-:S04]  /*1d1e0*/  IADD3 R9, R20, 0x1, -R13 ;  /* 0x0000000114097810 */ /* 0x000fc80007ffe80d */
[----:B------:R-:W-:Y:S01]  /*1d1f0*/  SHF.R.S32.HI R2, RZ, 0x1f, R4 ;  /* 0x0000001fff027819 */ /* 0x000fe20000011404 */
[----:B------:R-:W-:-:S03]  /*1d200*/  IMAD.IADD R10, R9, 0x1, R10 ;  /* 0x00000001090a7824 */ /* 0x000fc600078e020a */
[----:B------:R-:W-:Y:S02]  /*1d210*/  LEA.HI R4, R2, R4, RZ, 0x7 ;  /* 0x0000000402047211 */ /* 0x000fe400078f38ff */
[----:B------:R-:W0:Y:S02]  /*1d220*/  LDC.64 R2, c[0x0][0x9e0] ;  /* 0x00027800ff027b82 */ /* 0x000e240000000a00 */
[----:B------:R-:W-:-:S05]  /*1d230*/  SHF.R.S32.HI R12, RZ, 0x7, R4 ;  /* 0x00000007ff0c7819 */ /* 0x000fca0000011404 */
[----:B------:R3:W-:Y:S01]  /*1d240*/  STL [R1+0x40], R12 ;  /* 0x0000400c01007387 */ /* 0x0007e20000100800 */
[----:B0-----:R-:W-:Y:S01]  /*1d250*/  ISETP.GE.AND P2, PT, R3, 0x1, PT ;  /* 0x000000010300780c */ /* 0x001fe20003f46270 */
[----:B------:R-:W-:-:S12]  /*1d260*/  IMAD.IADD R2, R10, 0x1, R2 ;  /* 0x000000010a027824 */ /* 0x000fd800078e0202 */
[----:B---3--:R-:W-:Y:S05]  /*1d270*/  @!P2 BRA `(.L_x_10963) ;  /* 0x000000000048a947 */ /* 0x008fea0003800000 */
        /* <DEDUP_REMOVED lines=11> */
.L_x_10965:
[----:B------:R-:W-:-:S13]  /*1d330*/  ISETP.NE.AND P3, PT, R3, 0x1, PT ;  /* 0x000000010300780c */ /* 0x000fda0003f65270 */
[----:B------:R-:W0:Y:S02]  /*1d340*/  @P3 LDC.64 R4, c[0x0][0x9e8] ;  /* 0x00027a00ff043b82 */ /* 0x000e240000000a00 */
[----:B0-----:R-:W-:-:S05]  /*1d350*/  @P3 IMAD.HI.U32 R4, R11, R4, RZ ;  /* 0x000000040b043227 */ /* 0x001fca00078e00ff */
[----:B------:R-:W-:-:S07]  /*1d360*/  @P3 SHF.R.U32.HI R11, RZ, R5, R4 ;  /* 0x00000005ff0b3219 */ /* 0x000fce0000011604 */
.L_x_10966:
[----:B------:R-:W-:Y:S05]  /*1d370*/  BSYNC B0 ;  /* 0x0000000000007941 */ /* 0x000fea0003800000 */
.L_x_10964:
[----:B------:R-:W-:-:S05]  /*1d380*/  IMAD R11, R11, R3, R3 ;  /* 0x000000030b0b7224 */ /* 0x000fca00078e0203 */
[----:B------:R-:W-:-:S07]  /*1d390*/  VIMNMX R2, R2, R11, PT ;  /* 0x0000000b02027248 */ /* 0x000fce0003fe0100 */
.L_x_10963:
[----:B------:R-:W0:Y:S01]  /*1d3a0*/  @P1 LDC R10, c[0x0][0x44c] ;  /* 0x00011300ff0a1b82 */ /* 0x000e220000000800 */
[----:B------:R-:W-:Y:S01]  /*1d3b0*/  VIADD R2, R2, 0x7f ;  /* 0x0000007f02027836 */ /* 0x000fe20000000000 */
[----:B------:R-:W-:Y:S01]  /*1d3c0*/  ULDC UR4, c[0x0][0x9dc] ;  /* 0x0002770000047ab9 */ /* 0x000fe20000000800 */
[----:B------:R-:W-:Y:S02]  /*1d3d0*/  IMAD.MOV.U32 R4, RZ, RZ, R14 ;  /* 0x000000ffff047224 */ /* 0x000fe400078e000e */
[----:B------:R-:W-:-:S03]  /*1d3e0*/  IMAD.IADD R20, R20, 0x1, -R13 ;  /* 0x0000000114147824 */ /* 0x000fc600078e0a0d */
[----:B------:R-:W2:Y:S01]  /*1d3f0*/  @P1 LDC R5, c[0x0][0x450] ;  /* 0x00011400ff051b82 */ /* 0x000ea20000000800 */
[----:B0-----:R-:W-:-:S05]  /*1d400*/  @P1 IMAD.HI.U32 R10, R14, R10, RZ ;  /* 0x0000000a0e0a1227 */ /* 0x001fca00078e00ff */
[----:B--2---:R-:W-:Y:S02]  /*1d410*/  @P1 SHF.R.U32.HI R4, RZ, R5, R10 ;  /* 0x00000005ff041219 */ /* 0x004fe4000001160a */
[----:B------:R-:W-:-:S03]  /*1d420*/  SHF.R.S32.HI R5, RZ, 0x1f, R2 ;  /* 0x0000001fff057819 */ /* 0x000fc60000011402 */
[----:B------:R-:W-:Y:S01]  /*1d430*/  IMAD.IADD R11, R20, 0x1, R4 ;  /* 0x00000001140b7824 */ /* 0x000fe200078e0204 */
[----:B------:R-:W-:-:S03]  /*1d440*/  LEA.HI R5, R5, R2, RZ, 0x7 ;  /* 0x0000000205057211 */ /* 0x000fc600078f38ff */
[----:B------:R-:W-:Y:S01]  /*1d450*/  VIADD R2, R11, -UR4 ;  /* 0x800000040b027c36 */ /* 0x000fe20008000000 */
[----:B------:R-:W-:-:S04]  /*1d460*/  SHF.R.S32.HI R5, RZ, 0x7, R5 ;  /* 0x00000007ff057819 */ /* 0x000fc80000011405 */
[----:B------:R-:W-:Y:S01]  /*1d470*/  VIMNMX R10, R12, R5, PT ;  /* 0x000000050c0a7248 */ /* 0x000fe20003fe0100 */
        /* <DEDUP_REMOVED lines=11> */
.L_x_10969:
[----:B------:R-:W-:-:S13]  /*1d530*/  ISETP.NE.AND P1, PT, R3, 0x1, PT ;  /* 0x000000010300780c */ /* 0x000fda0003f25270 */
[----:B------:R-:W0:Y:S02]  /*1d540*/  @P1 LDC.64 R4, c[0x0][0x9e8] ;  /* 0x00027a00ff041b82 */ /* 0x000e240000000a00 */
[----:B0-----:R-:W-:-:S05]  /*1d550*/  @P1 IMAD.HI.U32 R4, R11, R4, RZ ;  /* 0x000000040b041227 */ /* 0x001fca00078e00ff */
[----:B------:R-:W-:-:S07]  /*1d560*/  @P1 SHF.R.U32.HI R11, RZ, R5, R4 ;  /* 0x00000005ff0b1219 */ /* 0x000fce0000011604 */
.L_x_10970:
[----:B------:R-:W-:Y:S05]  /*1d570*/  BSYNC B0 ;  /* 0x0000000000007941 */ /* 0x000fea0003800000 */
.L_x_10968:
[----:B------:R-:W-:-:S05]  /*1d580*/  IMAD R3, R11, R3, RZ ;  /* 0x000000030b037224 */ /* 0x000fca00078e02ff */
[----:B------:R-:W-:-:S07]  /*1d590*/  VIMNMX R2, R2, R3, !PT ;  /* 0x0000000302027248 */ /* 0x000fce0007fe0100 */
.L_x_10967:
[----:B------:R-:W-:Y:S01]  /*1d5a0*/  SHF.R.S32.HI R3, RZ, 0x1f, R2 ;  /* 0x0000001fff037819 */ /* 0x000fe20000011402 */
[----:B------:R-:W-:Y:S01]  /*1d5b0*/  BSSY B0, `(.L_x_10971) ;  /* 0x0000027000007945 */ /* 0x000fe20003800000 */
[----:B------:R-:W-:Y:S01]  /*1d5c0*/  LOP3.LUT R14, R0, 0xff, RZ, 0xc0, !PT ;  /* 0x000000ff000e7812 */ /* 0x000fe200078ec0ff */
[----:B-1----:R-:W-:Y:S01]  /*1d5d0*/  IMAD.MOV.U32 R13, RZ, RZ, RZ ;  /* 0x000000ffff0d7224 */ /* 0x002fe200078e00ff */
[----:B------:R-:W-:Y:S02]  /*1d5e0*/  LEA.HI R3, R3, R2, RZ, 0x7 ;  /* 0x0000000203037211 */ /* 0x000fe400078f38ff */
[----:B------:R-:W-:Y:S01]  /*1d5f0*/  SHF.R.U32.HI R0, RZ, 0x10, R0 ;  /* 0x00000010ff007819 */ /* 0x000fe20000011600 */
[----:B------:R0:W-:Y:S01]  /*1d600*/  STL [R1+0x38], R14 ;  /* 0x0000380e01007387 */ /* 0x0001e20000100800 */
[----:B------:R-:W-:-:S04]  /*1d610*/  SHF.R.S32.HI R3, RZ, 0x7, R3 ;  /* 0x00000007ff037819 */ /* 0x000fc80000011403 */
[----:B------:R-:W-:-:S04]  /*1d620*/  VIMNMX R4, RZ, R3, !PT ;  /* 0x00000003ff047248 */ /* 0x000fc80007fe0100 */
[----:B------:R-:W-:-:S13]  /*1d630*/  ISETP.GT.AND P1, PT, R10, R4, PT ;  /* 0x000000040a00720c */ /* 0x000fda0003f24270 */
[----:B0-----:R-:W-:Y:S05]  /*1d640*/  @!P1 BRA `(.L_x_10972) ;  /* 0x0000000000749947 */ /* 0x001fea0003800000 */
[----:B------:R-:W-:Y:S01]  /*1d650*/  ISETP.NE.AND P1, PT, R0, RZ, PT ;  /* 0x000000ff0000720c */ /* 0x000fe20003f25270 */
[----:B------:R-:W-:-:S03]  /*1d660*/  ULDC UR4, c[0x0][0x9f0] ;  /* 0x00027c0000047ab9 */ /* 0x000fc60000000800 */
[----:B------:R-:W-:-:S04]  /*1d670*/  SEL R5, R0, UR4, P1 ;  /* 0x0000000400057c07 */ /* 0x000fc80008800000 */
[----:B------:R-:W-:Y:S02]  /*1d680*/  IABS R12, R5 ;  /* 0x00000005000c7213 */ /* 0x000fe40000000000 */
[----:B------:R-:W-:Y:S02]  /*1d690*/  IADD3 R11, R5, -0x1, R10 ;  /* 0xffffffff050b7810 */ /* 0x000fe40007ffe00a */
[----:B------:R-:W0:Y:S03]  /*1d6a0*/  I2F.RP R2, R12 ;  /* 0x0000000c00027306 */ /* 0x000e260000209400 */
[----:B------:R-:W-:-:S05]  /*1d6b0*/  IMAD.IADD R11, R11, 0x1, -R4 ;  /* 0x000000010b0b7824 */ /* 0x000fca00078e0a04 */
        /* <DEDUP_REMOVED lines=22> */
.L_x_10972:
[----:B------:R-:W-:Y:S05]  /*1d820*/  BSYNC B0 ;  /* 0x0000000000007941 */ /* 0x000fea0003800000 */
.L_x_10971:
[----:B------:R-:W-:Y:S01]  /*1d830*/  IMAD R4, R14, R13, R4 ;  /* 0x0000000d0e047224 */ /* 0x000fe200078e0204 */
[----:B------:R-:W-:Y:S01]  /*1d840*/  BSSY B0, `(.L_x_10973) ;  /* 0x000014e000007945 */ /* 0x000fe20003800000 */
[----:B------:R-:W-:-:S03]  /*1d850*/  PLOP3.LUT P5, PT, PT, PT, PT, 0x80, 0x0 ;  /* 0x000000000000781c */ /* 0x000fc60003faf070 */
[C---:B------:R-:W-:Y:S01]  /*1d860*/  VIADDMNMX R10, R4.reuse, R13, R10, PT ;  /* 0x0000000d040a7246 */ /* 0x040fe2000380010a */
[----:B------:R-:W-:-:S04]  /*1d870*/  IMAD R4, R4, 0x80, -R7 ;  /* 0x0000008004047824 */ /* 0x000fc800078e0a07 */
[----:B------:R-:W-:Y:S01]  /*1d880*/  IMAD R10, R10, 0x80, -R7 ;  /* 0x000000800a0a7824 */ /* 0x000fe200078e0a07 */
[----:B------:R-:W-:-:S04]  /*1d890*/  VIMNMX R4, RZ, R4, !PT ;  /* 0x00000004ff047248 */ /* 0x000fc80007fe0100 */
[----:B------:R-:W-:-:S04]  /*1d8a0*/  VIMNMX R10, R10, R8, PT ;  /* 0x000000080a0a7248 */ /* 0x000fc80003fe0100 */
[----:B------:R-:W-:Y:S02]  /*1d8b0*/  ISETP.GT.AND P1, PT, R10, R4, PT ;  /* 0x000000040a00720c */ /* 0x000fe40003f24270 */
[----:B------:R-:W-:-:S11]  /*1d8c0*/  SHF.R.U32.HI R4, RZ, 0x7, R4 ;  /* 0x00000007ff047819 */ /* 0x000fd60000011604 */
[----:B------:R-:W-:-:S05]  /*1d8d0*/  @P1 VIADD R2, R10, 0x7f ;  /* 0x0000007f0a021836 */ /* 0x000fca0000000000 */
[----:B------:R-:W-:-:S04]  /*1d8e0*/  @P1 SHF.R.S32.HI R3, RZ, 0x1f, R2 ;  /* 0x0000001fff031819 */ /* 0x000fc80000011402 */
[----:B------:R-:W-:Y:S01]  /*1d8f0*/  @P1 LEA.HI R2, R3, R2, RZ, 0x7 ;  /* 0x0000000203021211 */ /* 0x000fe200078f38ff */
[----:B------:R-:W-:-:S03]  /*1d900*/  IMAD.MOV.U32 R3, RZ, RZ, R4 ;  /* 0x000000ffff037224 */ /* 0x000fc600078e0004 */
        /* <DEDUP_REMOVED lines=10> */
.L_x_11182:
[----:B-1----:R-:W-:Y:S02]  /*1d9b0*/  ISETP.NE.AND P0, PT, R14, RZ, PT ;  /* 0x000000ff0e00720c */ /* 0x002fe40003f05270 */
[----:B------:R-:W-:-:S11]  /*1d9c0*/  PLOP3.LUT P2, PT, PT, PT, PT, 0x8, 0x0 ;  /* 0x000000000000781c */ /* 0x000fd60003f4e170 */
[----:B------:R-:W-:Y:S05]  /*1d9d0*/  @P0 BRA `(.L_x_10976) ;  /* 0x00000000000c0947 */ /* 0x000fea0003800000 */
[----:B------:R-:W-:-:S03]  /*1d9e0*/  UMOV UR4, 0xffffffff ;  /* 0xffffffff00047882 */ /* 0x000fc60000000000 */
[----:B------:R-:W-:Y:S05]  /*1d9f0*/  BRA.DIV UR4, `(.L_x_10977) ;  /* 0x0000007e04a47947 */ /* 0x000fea000b800000 */
[----:B------:R-:W-:-:S13]  /*1da00*/  ELECT P2, URZ, PT ;  /* 0x00000000003f782f */ /* 0x000fda0003840000 */
.L_x_10976:
        /* <DEDUP_REMOVED lines=9> */
.L_x_11185:
[----:B------:R-:W-:Y:S05]  /*1daa0*/  BSYNC B1 ;  /* 0x0000000000017941 */ /* 0x000fea0003800000 */
.L_x_10978:
[----:B------:R-:W-:Y:S04]  /*1dab0*/  BSSY B1, `(.L_x_10980) ;  /* 0x0000088000017945 */ /* 0x000fe80003800000 */
[----:B------:R-:W-:Y:S05]  /*1dac0*/  @!P2 BRA `(.L_x_10981) ;  /* 0x000000080018a947 */ /* 0x000fea0003800000 */
[----:B------:R-:W2:Y:S01]  /*1dad0*/  LDL R8, [R1] ;  /* 0x0000000001087983 */ /* 0x000ea20000100800 */
[----:B------:R-:W-:Y:S01]  /*1dae0*/  IMAD R11, R29, 0x8, R16 ;  /* 0x000000081d0b7824 */ /* 0x000fe200078e0210 */
[----:B------:R-:W1:Y:S01]  /*1daf0*/  S2R R7, SR_TID.X ;  /* 0x0000000000077919 */ /* 0x000e620000002100 */
[----:B------:R-:W-:Y:S01]  /*1db00*/  BSSY B2, `(.L_x_10982) ;  /* 0x0000006000027945 */ /* 0x000fe20003800000 */
[----:B-1----:R-:W-:-:S04]  /*1db10*/  LOP3.LUT R7, R7, 0x7f, RZ, 0xc0, !PT ;  /* 0x0000007f07077812 */ /* 0x002fc800078ec0ff */
[----:B------:R-:W-:Y:S02]  /*1db20*/  ISETP.NE.AND P4, PT, R7, RZ, PT ;  /* 0x000000ff0700720c */ /* 0x000fe40003f85270 */
[----:B--2---:R-:W-:-:S04]  /*1db30*/  SHF.L.U32 R10, R8, 0x1f, RZ ;  /* 0x0000001f080a7819 */ /* 0x004fc800000006ff */
[----:B------:R-:W1:Y:S02]  /*1db40*/  SYNCS.PHASECHK.TRANS64.TRYWAIT P0, [R11+URZ+0x2d8a0], R10 ;  /* 0x02d8a00a0b0075a7 */ /* 0x000e64000800017f */
[----:B-1----:R-:W-:Y:S05]  /*1db50*/  @!P0 BRA `(.L_x_10983) ;  /* 0x0000007c00848947 */ /* 0x002fea0003800000 */
.L_x_11186:
[----:B------:R-:W-:Y:S05]  /*1db60*/  BSYNC B2 ;  /* 0x0000000000027941 */ /* 0x000fea0003800000 */
.L_x_10982:
[----:B------:R-:W-:Y:S04]  /*1db70*/  BSSY B2, `(.L_x_10984) ;  /* 0x0000007000027945 */ /* 0x000fe80003800000 */
[----:B------:R-:W-:Y:S05]  /*1db80*/  @P4 BRA `(.L_x_10985) ;  /* 0x0000000000144947 */ /* 0x000fea0003800000 */
[----:B------:R-:W-:Y:S01]  /*1db90*/  LOP3.LUT P0, RZ, R18, 0x1, RZ, 0xc0, !PT ;  /* 0x0000000112ff7812 */ /* 0x000fe2000780c0ff */
[----:B0-----:R-:W-:-:S04]  /*1dba0*/  IMAD.MOV.U32 R5, RZ, RZ, 0x6000 ;  /* 0x00006000ff057424 */ /* 0x001fc800078e00ff */
[----:B------:R2:W-:Y:S08]  /*1dbb0*/  SYNCS.ARRIVE.TRANS64 RZ, [R11+URZ+0x2d890], R5 ;  /* 0x02d890050bff79a7 */ /* 0x0005f0000800003f */
[----:B------:R-:W-:Y:S05]  /*1dbc0*/  @!P0 BRA `(.L_x_10985) ;  /* 0x0000000000048947 */ /* 0x000fea0003800000 */
[----:B------:R-:W-:Y:S01]  /*1dbd0*/  BPT.TRAP 0x1 ;  /* 0x000000040000795c */ /* 0x000fe20000300000 */
.L_x_10985:
[----:B------:R-:W-:Y:S05]  /*1dbe0*/  BSYNC B2 ;  /* 0x0000000000027941 */ /* 0x000fea0003800000 */
.L_x_10984:
[----:B------:R-:W-:Y:S01]  /*1dbf0*/  IMAD.MOV.U32 R21, RZ, RZ, RZ ;  /* 0x000000ffff157224 */ /* 0x000fe200078e00ff */
[----:B------:R-:W-:Y:S01]  /*1dc00*/  UIADD3 UR4, UP0, UR42, 0x570, URZ ;  /* 0x000005702a047890 */ /* 0x000fe2000ff1e03f */
[----:B------:R-:W-:Y:S01]  /*1dc10*/  IMAD R7, R3, 0x80, R6 ;  /* 0x0000008003077824 */ /* 0x000fe200078e0206 */
[----:B------:R-:W-:Y:S01]  /*1dc20*/  PLOP3.LUT P0, PT, PT, PT, PT, 0x80, 0x0 ;  /* 0x000000000000781c */ /* 0x000fe20003f0f070 */
[----:B------:R-:W-:Y:S01]  /*1dc30*/  IMAD R8, R29, 0x6000, R16 ;  /* 0x000060001d087824 */ /* 0x000fe200078e0210 */
[----:B------:R-:W-:Y:S01]  /*1dc40*/  R2UR UR10, R21 ;  /* 0x00000000150a72ca */ /* 0x000fe200000e0000 */
[----:B------:R-:W-:Y:S01]  /*1dc50*/  VIADD R7, R7, 0xffffff80 ;  /* 0xffffff8007077836 */ /* 0x000fe20000000000 */
[----:B------:R-:W-:Y:S01]  /*1dc60*/  UIADD3.X UR5, URZ, UR43, URZ, UP0, !UPT ;  /* 0x0000002b3f057290 */ /* 0x000fe200087fe43f */
[----:B0-2---:R-:W-:Y:S01]  /*1dc70*/  VIADD R5, R11, 0x2d890 ;  /* 0x0002d8900b057836 */ /* 0x005fe20000000000 */
[----:B------:R-:W-:Y:S01]  /*1dc80*/  UMOV UR6, 0x0 ;  /* 0x0000000000067882 */ /* 0x000fe20000000000 */
[----:B------:R-:W-:Y:S01]  /*1dc90*/  VIADD R12, R8, 0x15400 ;  /* 0x00015400080c7836 */ /* 0x000fe20000000000 */
[----:B------:R-:W-:-:S09]  /*1dca0*/  UMOV UR7, 0x12f00000 ;  /* 0x12f0000000077882 */ /* 0x000fd20000000000 */
.L_x_10986:
        /* <DEDUP_REMOVED lines=16> */
.L_x_10987:
        /* <DEDUP_REMOVED lines=16> */
.L_x_10988:
        /* <DEDUP_REMOVED lines=13> */
.L_x_11187:
[----:B------:R-:W-:Y:S05]  /*1df80*/  BSYNC B2 ;  /* 0x0000000000027941 */ /* 0x000fea0003800000 */
.L_x_10989:
        /* <DEDUP_REMOVED lines=9> */
.L_x_10992:
[----:B------:R-:W-:Y:S05]  /*1e020*/  BSYNC B2 ;  /* 0x0000000000027941 */ /* 0x000fea0003800000 */
.L_x_10991:
        /* <DEDUP_REMOVED lines=8> */
.L_x_10993:
        /* <DEDUP_REMOVED lines=15> */
.L_x_10994:
        /* <DEDUP_REMOVED lines=15> */
.L_x_10995:
        /* <DEDUP_REMOVED lines=10> */
.L_x_10981:
[----:B------:R-:W-:Y:S05]  /*1e330*/  BSYNC B1 ;  /* 0x0000000000017941 */ /* 0x000fea0003800000 */
.L_x_10980:
[----:B------:R-:W2:Y:S01]  /*1e340*/  LDL.LU R10, [R1] ;  /* 0x00000000010a7983 */ /* 0x000ea20000300800 */
[----:B------:R-:W-:Y:S01]  /*1e350*/  VIADD R29, R29, 0x1 ;  /* 0x000000011d1d7836 */ /* 0x000fe20000000000 */
[----:B------:R-:W-:Y:S01]  /*1e360*/  PLOP3.LUT P5, PT, PT, PT, PT, 0x8, 0x0 ;  /* 0x000000000000781c */ /* 0x000fe20003fae170 */
[----:B------:R-:W-:-:S03]  /*1e370*/  VIADD R11, R3, 0xfffffffe ;  /* 0xfffffffe030b7836 */ /* 0x000fc60000000000 */
[----:B------:R-:W-:-:S04]  /*1e380*/  ISETP.NE.AND P0, PT, R29, 0x2, PT ;  /* 0x000000021d00780c */ /* 0x000fc80003f05270 */
[----:B0-----:R-:W-:Y:S02]  /*1e390*/  SEL R5, RZ, 0x1, P0 ;  /* 0x00000001ff057807 */ /* 0x001fe40000000000 */
[----:B------:R-:W-:Y:S02]  /*1e3a0*/  SEL R29, R29, RZ, P0 ;  /* 0x000000ff1d1d7207 */ /* 0x000fe40000000000 */
[----:B------:R-:W-:Y:S02]  /*1e3b0*/  ISETP.GE.AND P0, PT, R11, R4, PT ;  /* 0x000000040b00720c */ /* 0x000fe40003f06270 */
[----:B--2---:R-:W-:-:S05]  /*1e3c0*/  LOP3.LUT R10, R10, R5, RZ, 0x3c, !PT ;  /* 0x000000050a0a7212 */ /* 0x004fca00078e3cff */
[----:B------:R0:W-:Y:S06]  /*1e3d0*/  STL [R1], R10 ;  /* 0x0000000a01007387 */ /* 0x0001ec0000100800 */
[----:B------:R-:W-:Y:S05]  /*1e3e0*/  @!P0 BRA `(.L_x_10974) ;  /* 0x00000008004c8947 */ /* 0x000fea0003800000 */
.L_x_11012:
[----:B------:R-:W-:Y:S05]  /*1e3f0*/  YIELD ;  /* 0x0000000000007946 */ /* 0x000fea0003800000 */
[----:B------:R-:W-:Y:S04]  /*1e400*/  BSSY B1, `(.L_x_10996) ;  /* 0x0000087000017945 */ /* 0x000fe80003800000 */
[----:B-1----:R-:W-:Y:S05]  /*1e410*/  @!P2 BRA `(.L_x_10997) ;  /* 0x000000080014a947 */ /* 0x002fea0003800000 */
[----:B------:R-:W2:Y:S01]  /*1e420*/  LDL R5, [R1] ;  /* 0x0000000001057983 */ /* 0x000ea20000100800 */
[----:B0-----:R-:W-:Y:S01]  /*1e430*/  IMAD R10, R29, 0x8, R16 ;  /* 0x000000081d0a7824 */ /* 0x001fe200078e0210 */
[----:B------:R-:W0:Y:S01]  /*1e440*/  S2R R3, SR_TID.X ;  /* 0x0000000000037919 */ /* 0x000e220000002100 */
[----:B------:R-:W-:Y:S01]  /*1e450*/  BSSY B2, `(.L_x_10998) ;  /* 0x0000006000027945 */ /* 0x000fe20003800000 */
[----:B0-----:R-:W-:-:S04]  /*1e460*/  LOP3.LUT R3, R3, 0x7f, RZ, 0xc0, !PT ;  /* 0x0000007f03037812 */ /* 0x001fc800078ec0ff */
[----:B------:R-:W-:Y:S02]  /*1e470*/  ISETP.NE.AND P1, PT, R3, RZ, PT ;  /* 0x000000ff0300720c */ /* 0x000fe40003f25270 */
[----:B--2---:R-:W-:-:S04]  /*1e480*/  SHF.L.U32 R8, R5, 0x1f, RZ ;  /* 0x0000001f05087819 */ /* 0x004fc800000006ff */
[----:B------:R-:W0:Y:S02]  /*1e490*/  SYNCS.PHASECHK.TRANS64.TRYWAIT P0, [R10+URZ+0x2d8a0], R8 ;  /* 0x02d8a0080a0075a7 */ /* 0x000e24000800017f */
[----:B0-----:R-:W-:Y:S05]  /*1e4a0*/  @!P0 BRA `(.L_x_10999) ;  /* 0x0000007400588947 */ /* 0x001fea0003800000 */
.L_x_11188:
[----:B------:R-:W-:Y:S05]  /*1e4b0*/  BSYNC B2 ;  /* 0x0000000000027941 */ /* 0x000fea0003800000 */
.L_x_10998:
[----:B------:R-:W-:Y:S04]  /*1e4c0*/  BSSY B2, `(.L_x_11000) ;  /* 0x0000007000027945 */ /* 0x000fe80003800000 */
[----:B------:R-:W-:Y:S05]  /*1e4d0*/  @P1 BRA `(.L_x_11001) ;  /* 0x0000000000141947 */ /* 0x000fea0003800000 */
[----:B------:R-:W-:Y:S01]  /*1e4e0*/  LOP3.LUT P0, RZ, R18, 0x1, RZ, 0xc0, !PT ;  /* 0x0000000112ff7812 */ /* 0x000fe2000780c0ff */
[----:B------:R-:W-:-:S04]  /*1e4f0*/  IMAD.MOV.U32 R3, RZ, RZ, 0x6000 ;  /* 0x00006000ff037424 */ /* 0x000fc800078e00ff */
[----:B------:R1:W-:Y:S08]  /*1e500*/  SYNCS.ARRIVE.TRANS64 RZ, [R10+URZ+0x2d890], R3 ;  /* 0x02d890030aff79a7 */ /* 0x0003f0000800003f */
[----:B------:R-:W-:Y:S05]  /*1e510*/  @!P0 BRA `(.L_x_11001) ;  /* 0x0000000000048947 */ /* 0x000fea0003800000 */
[----:B------:R-:W-:Y:S01]  /*1e520*/  BPT.TRAP 0x1 ;  /* 0x000000040000795c */ /* 0x000fe20000300000 */
.L_x_11001:
[----:B------:R-:W-:Y:S05]  /*1e530*/  BSYNC B2 ;  /* 0x0000000000027941 */ /* 0x000fea0003800000 */
.L_x_11000:
[----:B------:R-:W-:Y:S01]  /*1e540*/  IMAD.MOV.U32 R14, RZ, RZ, RZ ;  /* 0x000000ffff0e7224 */ /* 0x000fe200078e00ff */
[----:B------:R-:W-:Y:S01]  /*1e550*/  UIADD3 UR4, UP0, UR42, 0x570, URZ ;  /* 0x000005702a047890 */ /* 0x000fe2000ff1e03f */
[----:B------:R-:W-:Y:S01]  /*1e560*/  IMAD R7, R29, 0x6000, R16 ;  /* 0x000060001d077824 */ /* 0x000fe200078e0210 */
[----:B------:R-:W-:Y:S01]  /*1e570*/  PLOP3.LUT P0, PT, PT, PT, PT, 0x80, 0x0 ;  /* 0x000000000000781c */ /* 0x000fe20003f0f070 */
[----:B------:R-:W-:Y:S01]  /*1e580*/  IMAD R5, R11, 0x80, R6 ;  /* 0x000000800b057824 */ /* 0x000fe200078e0206 */
[----:B------:R-:W-:Y:S01]  /*1e590*/  R2UR UR10, R14 ;  /* 0x000000000e0a72ca */ /* 0x000fe200000e0000 */
[----:B-1----:R-:W-:Y:S01]  /*1e5a0*/  VIADD R3, R10, 0x2d890 ;  /* 0x0002d8900a037836 */ /* 0x002fe20000000000 */
[----:B------:R-:W-:Y:S01]  /*1e5b0*/  UIADD3.X UR5, URZ, UR43, URZ, UP0, !UPT ;  /* 0x0000002b3f057290 */ /* 0x000fe200087fe43f */
[----:B------:R-:W-:Y:S01]  /*1e5c0*/  VIADD R12, R7, 0x15400 ;  /* 0x00015400070c7836 */ /* 0x000fe20000000000 */
[----:B------:R-:W-:Y:S01]  /*1e5d0*/  UMOV UR6, 0x0 ;  /* 0x0000000000067882 */ /* 0x000fe20000000000 */
[----:B------:R-:W-:-:S10]  /*1e5e0*/  UMOV UR7, 0x12f00000 ;  /* 0x12f0000000077882 */ /* 0x000fd40000000000 */
.L_x_11002:
        /* <DEDUP_REMOVED lines=16> */
.L_x_11003:
        /* <DEDUP_REMOVED lines=16> */
.L_x_11004:
        /* <DEDUP_REMOVED lines=13> */
.L_x_11189:
[----:B------:R-:W-:Y:S05]  /*1e8c0*/  BSYNC B2 ;  /* 0x0000000000027941 */ /* 0x000fea0003800000 */
.L_x_11005:
        /* <DEDUP_REMOVED lines=9> */
.L_x_11008:
[----:B------:R-:W-:Y:S05]  /*1e960*/  BSYNC B2 ;  /* 0x0000000000027941 */ /* 0x000fea0003800000 */
.L_x_11007:
        /* <DEDUP_REMOVED lines=8> */
.L_x_11009:
        /* <DEDUP_REMOVED lines=15> */
.L_x_11010:
        /* <DEDUP_REMOVED lines=15> */
.L_x_11011:
        /* <DEDUP_REMOVED lines=10> */
.L_x_10997:
[----:B------:R-:W-:Y:S05]  /*1ec70*/  BSYNC B1 ;  /* 0x0000000000017941 */ /* 0x000fea0003800000 */
.L_x_10996:
[----:B------:R-:W2:Y:S01]  /*1ec80*/  LDL.LU R8, [R1] ;  /* 0x0000000001087983 */ /* 0x000ea20000300800 */
[----:B------:R-:W-:-:S05]  /*1ec90*/  VIADD R29, R29, 0x1 ;  /* 0x000000011d1d7836 */ /* 0x000fca0000000000 */
[----:B------:R-:W-:-:S04]  /*1eca0*/  ISETP.NE.AND P0, PT, R29, 0x2, PT ;  /* 0x000000021d00780c */ /* 0x000fc80003f05270 */
[----:B------:R-:W-:Y:S02]  /*1ecb0*/  SEL R3, RZ, 0x1, P0 ;  /* 0x00000001ff037807 */ /* 0x000fe40000000000 */
[----:B------:R-:W-:Y:S02]  /*1ecc0*/  SEL R29, R29, RZ, P0 ;  /* 0x000000ff1d1d7207 */ /* 0x000fe40000000000 */
[C---:B------:R-:W-:Y:S01]  /*1ecd0*/  ISETP.GT.AND P0, PT, R11.reuse, R4, PT ;  /* 0x000000040b00720c */ /* 0x040fe20003f04270 */
[----:B------:R-:W-:Y:S01]  /*1ece0*/  VIADD R11, R11, 0xffffffff ;  /* 0xffffffff0b0b7836 */ /* 0x000fe20000000000 */
[----:B--2---:R-:W-:-:S05]  /*1ecf0*/  LOP3.LUT R8, R8, R3, RZ, 0x3c, !PT ;  /* 0x0000000308087212 */ /* 0x004fca00078e3cff */
[----:B------:R1:W-:Y:S06]  /*1ed00*/  STL [R1], R8 ;  /* 0x0000000801007387 */ /* 0x0003ec0000100800 */
[----:B------:R-:W-:Y:S05]  /*1ed10*/  @P0 BRA `(.L_x_11012) ;  /* 0xfffffff400b40947 */ /* 0x000fea000383ffff */
.L_x_10974:
[----:B------:R-:W-:Y:S05]  /*1ed20*/  BSYNC B0 ;  /* 0x0000000000007941 */ /* 0x000fea0003800000 */
.L_x_10973:
[----:B------:R-:W2:Y:S01]  /*1ed30*/  LDL R7, [R1+0x14] ;  /* 0x0000140001077983 */ /* 0x000ea20000100800 */
[----:B------:R-:W3:Y:S01]  /*1ed40*/  LDC R2, c[0x0][0x448] ;  /* 0x00011200ff027b82 */ /* 0x000ee20000000800 */
[----:B------:R-:W-:Y:S07]  /*1ed50*/  @!P5 WARPSYNC.ALL ;  /* 0x000000000000d948 */ /* 0x000fee0003800000 */
[----:B------:R-:W-:Y:S01]  /*1ed60*/  @!P5 BAR.SYNC.DEFER_BLOCKING 0xc, 0x200 ;  /* 0x030800000000db1d */ /* 0x000fe20000010000 */
[----:B---3--:R-:W-:-:S13]  /*1ed70*/  ISETP.NE.AND P0, PT, R2, 0x1, PT ;  /* 0x000000010200780c */ /* 0x008fda0003f05270 */
[----:B------:R-:W3:Y:S08]  /*1ed80*/  @P0 LDC R4, c[0x0][0x44c] ;  /* 0x00011300ff040b82 */ /* 0x000ef00000000800 */
[----:B------:R-:W4:Y:S01]  /*1ed90*/  @P0 LDC R2, c[0x0][0x450] ;  /* 0x00011400ff020b82 */ /* 0x000f220000000800 */
[----:B--2---:R-:W-:-:S04]  /*1eda0*/  VIADD R3, R7, 0xbf ;  /* 0x000000bf07037836 */ /* 0x004fc80000000000 */
[----:B---3--:R-:W-:-:S05]  /*1edb0*/  @P0 IMAD.HI.U32 R4, R3, R4, RZ ;  /* 0x0000000403040227 */ /* 0x008fca00078e00ff */
[----:B----4-:R-:W-:-:S05]  /*1edc0*/  @P0 SHF.R.U32.HI R3, RZ, R2, R4 ;  /* 0x00000002ff030219 */ /* 0x010fca0000011604 */
[----:B------:R-:W-:Y:S02]  /*1edd0*/  IMAD.IADD R9, R9, 0x1, R3 ;  /* 0x0000000109097824 */ /* 0x000fe400078e0203 */
[----:B------:R-:W2:Y:S02]  /*1ede0*/  LDC.64 R2, c[0x0][0x9e0] ;  /* 0x00027800ff027b82 */ /* 0x000ea40000000a00 */
[----:B--2---:R-:W-:Y:S01]  /*1edf0*/  ISETP.GE.AND P1, PT, R3, 0x1, PT ;  /* 0x000000010300780c */ /* 0x004fe20003f26270 */
        /* <DEDUP_REMOVED lines=13> */
.L_x_11015:
[----:B------:R-:W-:-:S13]  /*1eed0*/  ISETP.NE.AND P2, PT, R3, 0x1, PT ;  /* 0x000000010300780c */ /* 0x000fda0003f45270 */
[----:B------:R-:W2:Y:S02]  /*1eee0*/  @P2 LDC.64 R4, c[0x0][0x9e8] ;  /* 0x00027a00ff042b82 */ /* 0x000ea40000000a00 */
[----:B--2---:R-:W-:-:S05]  /*1eef0*/  @P2 IMAD.HI.U32 R4, R6, R4, RZ ;  /* 0x0000000406042227 */ /* 0x004fca00078e00ff */
[----:B------:R-:W-:-:S07]  /*1ef00*/  @P2 SHF.R.U32.HI R6, RZ, R5, R4 ;  /* 0x00000005ff062219 */ /* 0x000fce0000011604 */
.L_x_11016:
[----:B------:R-:W-:Y:S05]  /*1ef10*/  BSYNC B0 ;  /* 0x0000000000007941 */ /* 0x000fea0003800000 */
.L_x_11014:
[----:B------:R-:W-:-:S05]  /*1ef20*/  IMAD R6, R6, R3, R3 ;  /* 0x0000000306067224 */ /* 0x000fca00078e0203 */
[----:B------:R-:W-:-:S07]  /*1ef30*/  VIMNMX R2, R2, R6, PT ;  /* 0x0000000602027248 */ /* 0x000fce0003fe0100 */
.L_x_11013:
[----:B-1----:R-:W2:Y:S01]  /*1ef40*/  LDL R8, [R1+0x40] ;  /* 0x0000400001087983 */ /* 0x002ea20000100800 */
[----:B------:R-:W1:Y:S01]  /*1ef50*/  @P0 LDC R5, c[0x0][0x44c] ;  /* 0x00011300ff050b82 */ /* 0x000e620000000800 */
[----:B------:R-:W-:Y:S01]  /*1ef60*/  VIADD R2, R2, 0x7f ;  /* 0x0000007f02027836 */ /* 0x000fe20000000000 */
[----:B------:R-:W-:Y:S01]  /*1ef70*/  ULDC UR4, c[0x0][0x9dc] ;  /* 0x0002770000047ab9 */ /* 0x000fe20000000800 */
[----:B------:R-:W-:-:S05]  /*1ef80*/  IMAD.MOV.U32 R6, RZ, RZ, R7 ;  /* 0x000000ffff067224 */ /* 0x000fca00078e0007 */
[----:B------:R-:W3:Y:S01]  /*1ef90*/  @P0 LDC R4, c[0x0][0x450] ;  /* 0x00011400ff040b82 */ /* 0x000ee20000000800 */
[----:B-1----:R-:W-:-:S05]  /*1efa0*/  @P0 IMAD.HI.U32 R5, R7, R5, RZ ;  /* 0x0000000507050227 */ /* 0x002fca00078e00ff */
[----:B---3--:R-:W-:Y:S02]  /*1efb0*/  @P0 SHF.R.U32.HI R6, RZ, R4, R5 ;  /* 0x00000004ff060219 */ /* 0x008fe40000011605 */
[----:B------:R-:W-:-:S03]  /*1efc0*/  SHF.R.S32.HI R4, RZ, 0x1f, R2 ;  /* 0x0000001fff047819 */ /* 0x000fc60000011402 */
[----:B------:R-:W-:Y:S01]  /*1efd0*/  IMAD.IADD R7, R20, 0x1, R6 ;  /* 0x0000000114077824 */ /* 0x000fe200078e0206 */
[----:B------:R-:W-:-:S03]  /*1efe0*/  LEA.HI R4, R4, R2, RZ, 0x7 ;  /* 0x0000000204047211 */ /* 0x000fc600078f38ff */
[----:B------:R-:W-:Y:S01]  /*1eff0*/  VIADD R2, R7, -UR4 ;  /* 0x8000000407027c36 */ /* 0x000fe20008000000 */
[----:B------:R-:W-:-:S05]  /*1f000*/  SHF.R.S32.HI R9, RZ, 0x7, R4 ;  /* 0x00000007ff097819 */ /* 0x000fca0000011404 */
        /* <DEDUP_REMOVED lines=13> */
.L_x_11019:
[----:B------:R-:W-:-:S13]  /*1f0e0*/  ISETP.NE.AND P0, PT, R3, 0x1, PT ;  /* 0x000000010300780c */ /* 0x000fda0003f05270 */
[----:B------:R-:W1:Y:S02]  /*1f0f0*/  @P0 LDC.64 R4, c[0x0][0x9e8] ;  /* 0x00027a00ff040b82 */ /* 0x000e640000000a00 */
[----:B-1----:R-:W-:-:S05]  /*1f100*/  @P0 IMAD.HI.U32 R4, R7, R4, RZ ;  /* 0x0000000407040227 */ /* 0x002fca00078e00ff */
[----:B------:R-:W-:-:S07]  /*1f110*/  @P0 SHF.R.U32.HI R7, RZ, R5, R4 ;  /* 0x00000005ff070219 */ /* 0x000fce0000011604 */
.L_x_11020:
[----:B------:R-:W-:Y:S05]  /*1f120*/  BSYNC B0 ;  /* 0x0000000000007941 */ /* 0x000fea0003800000 */
.L_x_11018:
[----:B------:R-:W-:-:S05]  /*1f130*/  IMAD R3, R7, R3, RZ ;  /* 0x0000000307037224 */ /* 0x000fca00078e02ff */
[----:B------:R-:W-:-:S07]  /*1f140*/  VIMNMX R2, R2, R3, !PT ;  /* 0x0000000302027248 */ /* 0x000fce0007fe0100 */
.L_x_11017:
        /* <DEDUP_REMOVED lines=38> */
.L_x_11022:
[----:B------:R-:W-:Y:S05]  /*1f3b0*/  BSYNC B0 ;  /* 0x0000000000007941 */ /* 0x000fea0003800000 */
.L_x_11021:
[----:B------:R-:W3:Y:S04]  /*1f3c0*/  LDL R2, [R1+0x28] ;  /* 0x0000280001027983 */ /* 0x000ee80000100800 */
[----:B-1----:R-:W3:Y:S01]  /*1f3d0*/  LDL R0, [R1+0x38] ;  /* 0x0000380001007983 */ /* 0x002ee20000100800 */
[----:B------:R-:W-:Y:S01]  /*1f3e0*/  BSSY B7, `(.L_x_11023) ;  /* 0x000041c000077945 */ /* 0x000fe20003800000 */
[----:B---3--:R-:W-:-:S05]  /*1f3f0*/  IMAD R0, R0, R2, R8 ;  /* 0x0000000200007224 */ /* 0x008fca00078e0208 */
[----:B------:R-:W-:Y:S01]  /*1f400*/  VIADDMNMX R23, R0, R2, R6, PT ;  /* 0x0000000200177246 */ /* 0x000fe20003800106 */
[----:B------:R1:W-:Y:S03]  /*1f410*/  STL [R1+0xc], R0 ;  /* 0x00000c0001007387 */ /* 0x0003e60000100800 */
[----:B------:R-:W-:Y:S01]  /*1f420*/  ISETP.GT.AND P0, PT, R23, R0, PT ;  /* 0x000000001700720c */ /* 0x000fe20003f04270 */
[----:B------:R1:W-:-:S12]  /*1f430*/  STL [R1+0x1c], R23 ;  /* 0x00001c1701007387 */ /* 0x0003d80000100800 */
[----:B-1----:R-:W-:Y:S05]  /*1f440*/  @P0 BRA `(.L_x_11024) ;  /* 0x0000000000440947 */ /* 0x002fea0003800000 */
[----:B------:R-:W1:Y:S02]  /*1f450*/  S2R R0, SR_TID.X ;  /* 0x0000000000007919 */ /* 0x000e640000002100 */
[----:B-1----:R-:W-:-:S04]  /*1f460*/  LOP3.LUT R0, R0, 0x7f, RZ, 0xc0, !PT ;  /* 0x0000007f00007812 */ /* 0x002fc800078ec0ff */
[----:B------:R-:W-:-:S13]  /*1f470*/  ISETP.NE.AND P1, PT, R0, RZ, PT ;  /* 0x000000ff0000720c */ /* 0x000fda0003f25270 */
[----:B------:R-:W-:Y:S05]  /*1f480*/  @P1 BRA `(.L_x_11025) ;  /* 0x0000004000441947 */ /* 0x000fea0003800000 */
[----:B--2---:R-:W1:Y:S01]  /*1f490*/  S2R R5, SR_LANEID ;  /* 0x0000000000057919 */ /* 0x004e620000000000 */
[----:B------:R-:W-:Y:S01]  /*1f4a0*/  VOTEU.ANY UR4, UPT, PT ;  /* 0x0000000000047886 */ /* 0x000fe200038e0100 */
[----:B------:R-:W2:Y:S01]  /*1f4b0*/  LDC.64 R2, c[0x0][0xc60] ;  /* 0x00031800ff027b82 */ /* 0x000ea20000000a00 */
[----:B------:R-:W1:Y:S02]  /*1f4c0*/  FLO.U32 R0, UR4 ;  /* 0x0000000400007d00 */ /* 0x000e6400080e0000 */
[----:B-1----:R-:W-:-:S06]  /*1f4d0*/  ISETP.EQ.U32.AND P0, PT, R0, R5, PT ;  /* 0x000000050000720c */ /* 0x002fcc0003f02070 */
[----:B------:R-:W2:Y:S07]  /*1f4e0*/  POPC R5, UR4 ;  /* 0x0000000400057d09 */ /* 0x000eae0008000000 */
[----:B--2---:R-:W2:Y:S01]  /*1f4f0*/  @P0 ATOMG.E.ADD.STRONG.GPU PT, R3, desc[UR40][R2.64], R5 ;  /* 0x00000005020309a8 */ /* 0x004ea200081ee1e8 */
[----:B------:R-:W1:Y:S02]  /*1f500*/  S2R R4, SR_LTMASK ;  /* 0x0000000000047919 */ /* 0x000e640000003900 */
[----:B-1----:R-:W-:-:S04]  /*1f510*/  LOP3.LUT R4, R4, UR4, RZ, 0xc0, !PT ;  /* 0x0000000404047c12 */ /* 0x002fc8000f8ec0ff */
[----:B------:R-:W1:Y:S01]  /*1f520*/  POPC R7, R4 ;  /* 0x0000000400077309 */ /* 0x000e620000000000 */
[----:B--2---:R-:W1:Y:S02]  /*1f530*/  SHFL.IDX PT, R0, R3, R0, 0x1f ;  /* 0x00001f0003007589 */ /* 0x004e6400000e0000 */
[----:B-1----:R-:W-:Y:S01]  /*1f540*/  IADD3 R24, R0, UR37, R7 ;  /* 0x0000002500187c10 */ /* 0x002fe2000fffe007 */
[----:B------:R-:W-:Y:S06]  /*1f550*/  BRA `(.L_x_11025) ;  /* 0x0000004000107947 */ /* 0x000fec0003800000 */
.L_x_11024:
        /* <DEDUP_REMOVED lines=10> */
[----:B--2---:R-:W-:Y:S02]  /*1f600*/  IMAD.U32 R5, RZ, RZ, UR7 ;  /* 0x00000007ff057e24 */ /* 0x004fe4000f8e00ff */
[----:B------:R-:W-:Y:S02]  /*1f610*/  IMAD.U32 R6, RZ, RZ, UR8 ;  /* 0x00000008ff067e24 */ /* 0x000fe4000f8e00ff */
[----:B------:R-:W-:-:S02]  /*1f620*/  IMAD.U32 R7, RZ, RZ, UR9 ;  /* 0x00000009ff077e24 */ /* 0x000fc4000f8e00ff */
[----:B0-----:R-:W-:Y:S02]  /*1f630*/  IMAD.U32 R10, RZ, RZ, UR4 ;  /* 0x00000004ff0a7e24 */ /* 0x001fe4000f8e00ff */
[----:B------:R-:W-:Y:S02]  /*1f640*/  IMAD.U32 R11, RZ, RZ, UR5 ;  /* 0x00000005ff0b7e24 */ /* 0x000fe4000f8e00ff */
[----:B------:R-:W-:Y:S02]  /*1f650*/  IMAD.MOV.U32 R8, RZ, RZ, 0x70 ;  /* 0x00000070ff087424 */ /* 0x000fe400078e00ff */
[----:B------:R-:W-:Y:S02]  /*1f660*/  IMAD.MOV.U32 R12, RZ, RZ, 0x1 ;  /* 0x00000001ff0c7424 */ /* 0x000fe400078e00ff */
[----:B------:R-:W-:-:S07]  /*1f670*/  IMAD.MOV.U32 R13, RZ, RZ, RZ ;  /* 0x000000ffff0d7224 */ /* 0x000fce00078e00ff */
[----:B------:R-:W-:-:S07]  /*1f680*/  LEPC R20, `(.L_x_11027) ;  /* 0x000000001014794e */ /* 0x000fce0000000000 */
[----:B-1----:R-:W-:Y:S05]  /*1f690*/  CALL.ABS.NOINC R2 ;  /* 0x0000000002007343 */ /* 0x002fea0003c00000 */
.L_x_11027:
[----:B------:R-:W-:Y:S05]  /*1f6a0*/  BSYNC B6 ;  /* 0x0000000000067941 */ /* 0x000fea0003800000 */
.L_x_11026:
        /* <DEDUP_REMOVED lines=10> */
[----:B--2---:R-:W-:Y:S02]  /*1f750*/  IMAD.U32 R5, RZ, RZ, UR7 ;  /* 0x00000007ff057e24 */ /* 0x004fe4000f8e00ff */
[----:B------:R-:W-:Y:S02]  /*1f760*/  IMAD.U32 R6, RZ, RZ, UR8 ;  /* 0x00000008ff067e24 */ /* 0x000fe4000f8e00ff */
[----:B------:R-:W-:-:S02]  /*1f770*/  IMAD.U32 R7, RZ, RZ, UR9 ;  /* 0x00000009ff077e24 */ /* 0x000fc4000f8e00ff */
[----:B0-----:R-:W-:Y:S02]  /*1f780*/  IMAD.U32 R10, RZ, RZ, UR4 ;  /* 0x00000004ff0a7e24 */ /* 0x001fe4000f8e00ff */
[----:B------:R-:W-:Y:S02]  /*1f790*/  IMAD.U32 R11, RZ, RZ, UR5 ;  /* 0x00000005ff0b7e24 */ /* 0x000fe4000f8e00ff */
[----:B------:R-:W-:Y:S02]  /*1f7a0*/  IMAD.MOV.U32 R8, RZ, RZ, 0x70 ;  /* 0x00000070ff087424 */ /* 0x000fe400078e00ff */
[----:B------:R-:W-:Y:S02]  /*1f7b0*/  IMAD.MOV.U32 R12, RZ, RZ, 0x1 ;  /* 0x00000001ff0c7424 */ /* 0x000fe400078e00ff */
[----:B-1----:R-:W-:-:S07]  /*1f7c0*/  IMAD.MOV.U32 R13, RZ, RZ, RZ ;  /* 0x000000ffff0d7224 */ /* 0x002fce00078e00ff */
[----:B------:R-:W-:-:S07]  /*1f7d0*/  LEPC R20, `(.L_x_11030) ;  /* 0x000000001014794e */ /* 0x000fce0000000000 */
[----:B---3--:R-:W-:Y:S05]  /*1f7e0*/  CALL.ABS.NOINC R2 ;  /* 0x0000000002007343 */ /* 0x008fea0003c00000 */
.L_x_11030:
        /* <DEDUP_REMOVED lines=15> */
.L_x_11029:
[----:B------:R-:W-:Y:S05]  /*1f8e0*/  BSYNC B6 ;  /* 0x0000000000067941 */ /* 0x000fea0003800000 */
.L_x_11028:
[----:B------:R-:W-:Y:S01]  /*1f8f0*/  ULDC.64 UR4, c[0x0][0x9f8] ;  /* 0x00027e0000047ab9 */ /* 0x000fe20000000a00 */
[----:B------:R-:W-:Y:S01]  /*1f900*/  IMAD.MOV.U32 R25, RZ, RZ, R27 ;  /* 0x000000ffff197224 */ /* 0x000fe200078e001b */
[----:B------:R-:W-:-:S04]  /*1f910*/  ISETP.NE.U32.AND P0, PT, RZ, UR4, PT ;  /* 0x00000004ff007c0c */ /* 0x000fc8000bf05070 */
[----:B------:R-:W-:Y:S01]  /*1f920*/  ISETP.NE.AND.EX P0, PT, RZ, UR5, PT, P0 ;  /* 0x00000005ff007c0c */ /* 0x000fe2000bf05300 */
[----:B------:R-:W-:-:S12]  /*1f930*/  ULDC.64 UR4, c[0x0][0xa08] ;  /* 0x0002820000047ab9 */ /* 0x000fd80000000a00 */
[----:B------:R-:W1:Y:S02]  /*1f940*/  @P0 LDC.64 R2, c[0x0][0x9f8] ;  /* 0x00027e00ff020b82 */ /* 0x000e640000000a00 */
[----:B-1----:R-:W-:-:S05]  /*1f950*/  @P0 IMAD.WIDE R2, R27, 0x4, R2 ;  /* 0x000000041b020825 */ /* 0x002fca00078e0202 */
[----:B------:R1:W3:Y:S01]  /*1f960*/  @P0 LDG.E R25, desc[UR40][R2.64] ;  /* 0x0000002802190981 */ /* 0x0002e2000c1e1900 */
[----:B------:R-:W-:Y:S01]  /*1f970*/  VIADD R23, R23, 0xffffffff ;  /* 0xffffffff17177836 */ /* 0x000fe20000000000 */
[----:B-1----:R-:W1:Y:S02]  /*1f980*/  LDC.64 R2, c[0x0][0x418] ;  /* 0x00010600ff027b82 */ /* 0x002e640000000a00 */
[----:B-1----:R-:W-:Y:S01]  /*1f990*/  LOP3.LUT P0, RZ, R2, UR4, RZ, 0xfc, !PT ;  /* 0x0000000402ff7c12 */ /* 0x002fe2000f80fcff */
[----:B------:R-:W-:-:S03]  /*1f9a0*/  UMOV UR4, 0xffffffff ;  /* 0xffffffff00047882 */ /* 0x000fc60000000000 */
[----:B------:R-:W-:Y:S02]  /*1f9b0*/  LOP3.LUT P0, RZ, R3, UR5, RZ, 0xfc, P0 ;  /* 0x0000000503ff7c12 */ /* 0x000fe4000800fcff */
[----:B---3--:R-:W-:Y:S02]  /*1f9c0*/  SHF.R.S32.HI R7, RZ, 0x1f, R25 ;  /* 0x0000001fff077819 */ /* 0x008fe40000011419 */
[----:B------:R-:W-:-:S03]  /*1f9d0*/  SEL R22, R25, RZ, !P0 ;  /* 0x000000ff19167207 */ /* 0x000fc60004000000 */
[----:B------:R1:W-:Y:S01]  /*1f9e0*/  STL [R1+0x4], R7 ;  /* 0x0000040701007387 */ /* 0x0003e20000100800 */
[----:B------:R-:W-:Y:S05]  /*1f9f0*/  BRA.DIV UR4, `(.L_x_11031) ;  /* 0x00000062042c7947 */ /* 0x000fea000b800000 */
[----:B------:R-:W3:Y:S02]  /*1fa00*/  S2R R0, SR_TID.X ;  /* 0x0000000000007919 */ /* 0x000ee40000002100 */
[----:B---3--:R-:W-:-:S04]  /*1fa10*/  SHF.R.U32.HI R0, RZ, 0x5, R0 ;  /* 0x00000005ff007819 */ /* 0x008fc80000011600 */
[----:B------:R-:W-:-:S05]  /*1fa20*/  LOP3.LUT R0, R0, 0x3, RZ, 0xc0, !PT ;  /* 0x0000000300007812 */ /* 0x000fca00078ec0ff */
[----:B------:R3:W4:Y:S02]  /*1fa30*/  SHFL.IDX PT, R14, R0, RZ, 0x1f ;  /* 0x00001fff000e7589 */ /* 0x00072400000e0000 */
.L_x_11192:
[----:B----4-:R-:W-:Y:S02]  /*1fa40*/  ISETP.NE.AND P0, PT, R14, RZ, PT ;  /* 0x000000ff0e00720c */ /* 0x010fe40003f05270 */
[----:B------:R-:W-:Y:S02]  /*1fa50*/  PLOP3.LUT P1, PT, PT, PT, PT, 0x8, 0x0 ;  /* 0x000000000000781c */ /* 0x000fe40003f2e170 */
[----:B------:R-:W-:-:S11]  /*1fa60*/  LOP3.LUT R18, R18, 0xfffffffb, RZ, 0xc0, !PT ;  /* 0xfffffffb12127812 */ /* 0x000fd600078ec0ff */
[----:B------:R-:W-:Y:S01]  /*1fa70*/  @P1 LOP3.LUT R18, R18, 0x4, RZ, 0xfc, !PT ;  /* 0x0000000412121812 */ /* 0x000fe200078efcff */
[----:B------:R-:W-:Y:S06]  /*1fa80*/  @P0 BRA `(.L_x_11032) ;  /* 0x0000000400140947 */ /* 0x000fec0003800000 */
[----:B------:R-:W-:-:S03]  /*1fa90*/  UMOV UR4, 0xffffffff ;  /* 0xffffffff00047882 */ /* 0x000fc60000000000 */
[----:B------:R-:W-:Y:S05]  /*1faa0*/  BRA.DIV UR4, `(.L_x_11033) ;  /* 0x0000006204347947 */ /* 0x000fea000b800000 */
[----:B------:R-:W-:-:S13]  /*1fab0*/  ELECT P6, URZ, PT ;  /* 0x00000000003f782f */ /* 0x000fda00038c0000 */
.L_x_11195:
[----:B------:R-:W-:Y:S05]  /*1fac0*/  @!P6 BRA `(.L_x_11032) ;  /* 0x000000040004e947 */ /* 0x000fea0003800000 */
[----:B------:R-:W-:-:S04]  /*1fad0*/  ISETP.NE.U32.AND P0, PT, R2, RZ, PT ;  /* 0x000000ff0200720c */ /* 0x000fc80003f05070 */
[----:B------:R-:W-:-:S13]  /*1fae0*/  ISETP.NE.AND.EX P0, PT, R3, RZ, PT, P0 ;  /* 0x000000ff0300720c */ /* 0x000fda0003f05300 */
[----:B------:R-:W-:Y:S05]  /*1faf0*/  @!P0 BRA `(.L_x_11034) ;  /* 0x0000000000488947 */ /* 0x000fea0003800000 */
[----:B------:R-:W4:Y:S01]  /*1fb00*/  LDC R6, c[0x0][0x43c] ;  /* 0x00010f00ff067b82 */ /* 0x000f220000000800 */
[----:B---3--:R-:W-:Y:S01]  /*1fb10*/  IMAD.MOV.U32 R0, RZ, RZ, R23 ;  /* 0x000000ffff007224 */ /* 0x008fe200078e0017 */
[----:B------:R-:W-:Y:S01]  /*1fb20*/  ULDC.64 UR4, c[0x0][0x428] ;  /* 0x00010a0000047ab9 */ /* 0x000fe20000000a00 */
[----:B----4-:R-:W-:-:S13]  /*1fb30*/  ISETP.NE.AND P0, PT, R6, 0x1, PT ;  /* 0x000000010600780c */ /* 0x010fda0003f05270 */
[----:B--2---:R-:W2:Y:S02]  /*1fb40*/  @P0 LDC.64 R4, c[0x0][0x440] ;  /* 0x00011000ff040b82 */ /* 0x004ea40000000a00 */
        /* <DEDUP_REMOVED lines=13> */
.L_x_11034:
[----:B---3--:R-:W-:Y:S01]  /*1fc20*/  IMAD R0, R19, 0x8, R16 ;  /* 0x0000000813007824 */ /* 0x008fe200078e0210 */
[----:B----4-:R-:W-:-:S04]  /*1fc30*/  SHF.L.U32 R2, R28, 0x1f, RZ ;  /* 0x0000001f1c027819 */ /* 0x010fc800000006ff */
[----:B------:R-:W3:Y:S02]  /*1fc40*/  SYNCS.PHASECHK.TRANS64.TRYWAIT P0, [R0+URZ+0x2d840], R2 ;  /* 0x02d84002000075a7 */ /* 0x000ee4000800017f */
[----:B---3--:R-:W-:Y:S05]  /*1fc50*/  @!P0 BRA `(.L_x_11035) ;  /* 0x0000005c00e88947 */ /* 0x008fea0003800000 */
.L_x_11196:
        /* <DEDUP_REMOVED lines=9> */
.L_x_11036:
[----:B------:R-:W-:Y:S01]  /*1fcf0*/  R2UR UR9, R0 ;  /* 0x00000000000972ca */ /* 0x000fe200000e0000 */
[----:B---34-:R-:W-:Y:S01]  /*1fd00*/  IMAD R0, R19, 0x6000, R16 ;  /* 0x0000600013007824 */ /* 0x018fe200078e0210 */
        /* <DEDUP_REMOVED lines=13> */
[----:B------:R-:W-:Y:S02]  /*1fde0*/  ULEA UR11, UR11, UR5, 0x7 ;  /* 0x000000050b0b7291 */ /* 0x000fe4000f8e383f */
        /* <DEDUP_REMOVED lines=8> */
[----:B---3--:R-:W-:Y:S01]  /*1fe70*/  UMOV UR8, UR15 ;  /* 0x0000000f00087c82 */ /* 0x008fe20008000000 */
[----:B------:R-:W-:-:S02]  /*1fe80*/  UMOV UR10, UR17 ;  /* 0x00000011000a7c82 */ /* 0x000fc40008000000 */
[----:B------:R3:W-:Y:S02]  /*1fe90*/  UTMALDG.4D [UR8], [UR4], desc[UR6] ;  /* 0x00000608040075b4 */ /* 0x0007e40008019000 */
[----:B---3--:R-:W-:Y:S01]  /*1fea0*/  UMOV UR8, UR16 ;  /* 0x0000001000087c82 */ /* 0x008fe20008000000 */
[----:B------:R-:W-:Y:S02]  /*1feb0*/  UMOV UR10, UR14 ;  /* 0x0000000e000a7c82 */ /* 0x000fe40008000000 */
[----:B------:R4:W-:Y:S02]  /*1fec0*/  UTMALDG.4D [UR8], [UR4], desc[UR6] ;  /* 0x00000608040075b4 */ /* 0x0009e40008019000 */
[----:B----4-:R-:W-:Y:S01]  /*1fed0*/  NOP ;  /* 0x0000000000007918 */ /* 0x010fe20000000000 */
.L_x_11032:
[----:B------:R-:W4:Y:S01]  /*1fee0*/  LDL.LU R3, [R1+0x20] ;  /* 0x0000200001037983 */ /* 0x000f220000300800 */
[----:B------:R-:W-:Y:S05]  /*1fef0*/  WARPSYNC.ALL ;  /* 0x0000000000007948 */ /* 0x000fea0003800000 */
[----:B------:R-:W-:Y:S01]  /*1ff00*/  ULDC.64 UR4, c[0x0][0x298] ;  /* 0x0000a60000047ab9 */ /* 0x000fe20000000a00 */
[----:B---3--:R-:W-:Y:S01]  /*1ff10*/  VIADD R0, R16, 0xc400 ;  /* 0x0000c40010007836 */ /* 0x008fe20000000000 */
[----:B------:R-:W-:Y:S01]  /*1ff20*/  ULDC.64 UR6, c[0x0][0xa00] ;  /* 0x0002800000067ab9 */ /* 0x000fe20000000a00 */
[----:B------:R-:W-:Y:S01]  /*1ff30*/  BSSY B6, `(.L_x_11037) ;  /* 0x0000022000067945 */ /* 0x000fe20003800000 */
[----:B------:R-:W-:Y:S01]  /*1ff40*/  BAR.SYNC.DEFER_BLOCKING 0x8, 0x200 ;  /* 0x0208000000007b1d */ /* 0x000fe20000010000 */
[----:B------:R-:W-:-:S02]  /*1ff50*/  ISETP.NE.U32.AND P0, PT, RZ, UR6, PT ;  /* 0x00000006ff007c0c */ /* 0x000fc4000bf05070 */
[----:B------:R-:W-:Y:S02]  /*1ff60*/  LOP3.LUT P1, RZ, R0, 0x1bf, RZ, 0xc0, !PT ;  /* 0x000001bf00ff7812 */ /* 0x000fe4000782c0ff */
[----:B------:R-:W-:Y:S02]  /*1ff70*/  ISETP.NE.AND.EX P0, PT, RZ, UR7, PT, P0 ;  /* 0x00000007ff007c0c */ /* 0x000fe4000bf05300 */
[----:B----4-:R-:W-:Y:S01]  /*1ff80*/  SHF.R.S32.HI R2, RZ, 0x1f, R3 ;  /* 0x0000001fff027819 */ /* 0x010fe20000011403 */
[----:B--2---:R-:W-:-:S04]  /*1ff90*/  IMAD.WIDE.U32 R4, R3, UR4, RZ ;  /* 0x0000000403047c25 */ /* 0x004fc8000f8e00ff */
        /* <DEDUP_REMOVED lines=27> */
.L_x_11038:
[----:B------:R-:W-:Y:S05]  /*20150*/  BSYNC B6 ;  /* 0x0000000000067941 */ /* 0x000fea0003800000 */
.L_x_11037:
[----:B------:R-:W3:Y:S01]  /*20160*/  LDL.LU R20, [R1+0x3c] ;  /* 0x00003c0001147983 */ /* 0x000ee20000300800 */
[----:B------:R-:W4:Y:S01]  /*20170*/  LDC R9, c[0x0][0x448] ;  /* 0x00011200ff097b82 */ /* 0x000f220000000800 */
[----:B------:R-:W-:Y:S01]  /*20180*/  ULDC.64 UR4, c[0x0][0x2d8] ;  /* 0x0000b60000047ab9 */ /* 0x000fe20000000a00 */
[----:B------:R-:W-:Y:S01]  /*20190*/  ULDC.64 UR6, c[0x0][0x2e0] ;  /* 0x0000b80000067ab9 */ /* 0x000fe20000000a00 */
[----:B--2---:R-:W3:Y:S01]  /*201a0*/  LDL.LU.64 R2, [R1+0x30] ;  /* 0x0000300001027983 */ /* 0x004ee20000300a00 */
[----:B------:R-:W-:-:S03]  /*201b0*/  ULDC.64 UR8, c[0x0][0x280] ;  /* 0x0000a00000087ab9 */ /* 0x000fc60000000a00 */
[----:B------:R-:W2:Y:S04]  /*201c0*/  LDL.LU R0, [R1+0x44] ;  /* 0x0000440001007983 */ /* 0x000ea80000300800 */
[----:B------:R-:W5:Y:S04]  /*201d0*/  LDL.LU R5, [R1+0x20] ;  /* 0x0000200001057983 */ /* 0x000f680000300800 */
[----:B------:R-:W5:Y:S01]  /*201e0*/  LDL R21, [R1+0x14] ;  /* 0x0000140001157983 */ /* 0x000f620000100800 */
[----:B------:R-:W0:Y:S01]  /*201f0*/  S2R R13, SR_TID.X ;  /* 0x00000000000d7919 */ /* 0x000e220000002100 */
[----:B----4-:R-:W-:-:S13]  /*20200*/  ISETP.NE.AND P1, PT, R9, 0x1, PT ;  /* 0x000000010900780c */ /* 0x010fda0003f25270 */
[----:B------:R-:W4:Y:S08]  /*20210*/  @P1 LDC R6, c[0x0][0x450] ;  /* 0x00011400ff061b82 */ /* 0x000f300000000800 */
[----:B------:R-:W1:Y:S01]  /*20220*/  @P1 LDC R8, c[0x0][0x450] ;  /* 0x00011400ff081b82 */ /* 0x000e620000000800 */
[C---:B0-----:R-:W-:Y:S02]  /*20230*/  IMAD.SHL.U32 R11, R13.reuse, 0x8, RZ ;  /* 0x000000080d0b7824 */ /* 0x041fe400078e00ff */
[----:B------:R-:W-:-:S03]  /*20240*/  IMAD.SHL.U32 R10, R13, 0x8, RZ ;  /* 0x000000080d0a7824 */ /* 0x000fc600078e00ff */
[----:B------:R-:W-:Y:S02]  /*20250*/  LOP3.LUT R11, R11, 0x18, RZ, 0xc0, !PT ;  /* 0x000000180b0b7812 */ /* 0x000fe400078ec0ff */
[----:B------:R-:W-:Y:S02]  /*20260*/  LOP3.LUT R10, R10, 0x18, RZ, 0xc0, !PT ;  /* 0x000000180a0a7812 */ /* 0x000fe400078ec0ff */
[C---:B------:R-:W-:Y:S02]  /*20270*/  LOP3.LUT R12, R11.reuse, 0x20, RZ, 0xfc, !PT ;  /* 0x000000200b0c7812 */ /* 0x040fe400078efcff */
[----:B------:R-:W-:Y:S01]  /*20280*/  LOP3.LUT R11, R11, 0x40, RZ, 0xfc, !PT ;  /* 0x000000400b0b7812 */ /* 0x000fe200078efcff */
[----:B---3--:R-:W-:Y:S02]  /*20290*/  IMAD.MOV.U32 R3, RZ, RZ, R20 ;  /* 0x000000ffff037224 */ /* 0x008fe400078e0014 */
[----:B------:R-:W0:Y:S01]  /*202a0*/  S2R R20, SR_TID.X ;  /* 0x0000000000147919 */ /* 0x000e220000002100 */
[----:B------:R-:W-:-:S04]  /*202b0*/  IMAD.WIDE.U32 R2, R17, UR4, R2 ;  /* 0x0000000411027c25 */ /* 0x000fc8000f8e0002 */
[----:B------:R-:W-:Y:S01]  /*202c0*/  IMAD R3, R17, UR5, R3 ;  /* 0x0000000511037c24 */ /* 0x000fe2000f8e0203 */
[----:B------:R-:W-:Y:S01]  /*202d0*/  ULDC.64 UR4, c[0x0][0x2d0] ;  /* 0x0000b40000047ab9 */ /* 0x000fe20000000a00 */
[----:B--2---:R-:W-:Y:S02]  /*202e0*/  IMAD R0, R0, UR6, RZ ;  /* 0x0000000600007c24 */ /* 0x004fe4000f8e02ff */
        /* <DEDUP_REMOVED lines=8> */
[----:B------:R-:W-:-:S05]  /*20370*/  LOP3.LUT R20, R4, 0x60, R20, 0xf8, !PT ;  /* 0x0000006004147812 */ /* 0x000fca00078ef814 */
[----:B------:R-:W-:Y:S01]  /*20380*/  IMAD.IADD R0, R20, 0x1, R21 ;  /* 0x0000000114007824 */ /* 0x000fe200078e0215 */
[----:B------:R-:W-:-:S03]  /*20390*/  LOP3.LUT R20, R13, 0x7f, RZ, 0xc0, !PT ;  /* 0x0000007f0d147812 */ /* 0x000fc600078ec0ff */
[----:B--2---:R-:W-:Y:S01]  /*203a0*/  @P1 IMAD.HI.U32 R5, R0, R5, RZ ;  /* 0x0000000500051227 */ /* 0x004fe200078e00ff */
[----:B------:R-:W-:-:S03]  /*203b0*/  SHF.R.U32.HI R20, RZ, 0x2, R20 ;  /* 0x00000002ff147819 */ /* 0x000fc60000011614 */
[----:B------:R-:W-:Y:S01]  /*203c0*/  IMAD.MOV.U32 R4, RZ, RZ, R0 ;  /* 0x000000ffff047224 */ /* 0x000fe200078e0000 */
[----:B----4-:R-:W-:-:S04]  /*203d0*/  @P1 SHF.R.U32.HI R4, RZ, R6, R5 ;  /* 0x00000006ff041219 */ /* 0x010fc80000011605 */
[--C-:B------:R-:W-:Y:S01]  /*203e0*/  SHF.R.S32.HI R5, RZ, 0x1f, R4.reuse ;  /* 0x0000001fff057819 */ /* 0x100fe20000011404 */
[----:B-1----:R-:W-:-:S04]  /*203f0*/  IMAD.MOV R7, RZ, RZ, -R4 ;  /* 0x000000ffff077224 */ /* 0x002fc800078e0a04 */
[----:B------:R-:W-:-:S04]  /*20400*/  IMAD R5, R5, UR4, RZ ;  /* 0x0000000405057c24 */ /* 0x000fc8000f8e02ff */
[C---:B------:R-:W-:Y:S02]  /*20410*/  IMAD R6, R4.reuse, UR5, R5 ;  /* 0x0000000504067c24 */ /* 0x040fe4000f8e0205 */
[----:B------:R-:W-:-:S04]  /*20420*/  IMAD.WIDE.U32 R4, R4, UR4, R2 ;  /* 0x0000000404047c25 */ /* 0x000fc8000f8e0002 */
[----:B------:R-:W-:Y:S02]  /*20430*/  IMAD.IADD R5, R5, 0x1, R6 ;  /* 0x0000000105057824 */ /* 0x000fe400078e0206 */
[----:B------:R-:W-:Y:S02]  /*20440*/  IMAD R6, R9, R7, R0 ;  /* 0x0000000709067224 */ /* 0x000fe400078e0200 */
[----:B------:R-:W-:Y:S02]  /*20450*/  VIADD R0, R0, 0x80 ;  /* 0x0000008000007836 */ /* 0x000fe40000000000 */
[----:B------:R-:W-:Y:S01]  /*20460*/  IMAD.WIDE.U32 R4, R6, UR6, R4 ;  /* 0x0000000606047c25 */ /* 0x000fe2000f8e0004 */
[----:B------:R-:W-:-:S05]  /*20470*/  SHF.R.S32.HI R7, RZ, 0x1f, R6 ;  /* 0x0000001fff077819 */ /* 0x000fca0000011406 */
[----:B------:R-:W-:-:S04]  /*20480*/  IMAD R7, R7, UR6, RZ ;  /* 0x0000000607077c24 */ /* 0x000fc8000f8e02ff */
[----:B------:R-:W-:Y:S02]  /*20490*/  IMAD R6, R6, UR7, R7 ;  /* 0x0000000706067c24 */ /* 0x000fe4000f8e0207 */
[----:B------:R-:W0:Y:S02]  /*204a0*/  @P1 LDC R7, c[0x0][0x44c] ;  /* 0x00011300ff071b82 */ /* 0x000e240000000800 */
[----:B------:R-:W-:Y:S01]  /*204b0*/  IMAD.IADD R6, R5, 0x1, R6 ;  /* 0x0000000105067824 */ /* 0x000fe200078e0206 */
[----:B------:R-:W-:-:S04]  /*204c0*/  LEA R5, P0, R4, UR8, 0x1 ;  /* 0x0000000804057c11 */ /* 0x000fc8000f8008ff */
[----:B------:R-:W-:Y:S01]  /*204d0*/  LEA.HI.X R6, R4, UR9, R6, 0x1, P0 ;  /* 0x0000000904067c11 */ /* 0x000fe200080f0c06 */
        /* <DEDUP_REMOVED lines=11> */
[----:B------:R-:W-:Y:S01]  /*20590*/  SHF.R.S32.HI R4, RZ, 0x1f, R0 ;  /* 0x0000001fff047819 */ /* 0x000fe20000011400 */
[----:B------:R-:W-:Y:S01]  /*205a0*/  UMOV UR5, 0xffffffff ;  /* 0xffffffff00057882 */ /* 0x000fe20000000000 */
[----:B------:R-:W-:Y:S01]  /*205b0*/  ISETP.GE.AND P1, PT, R11, UR4, PT ;  /* 0x000000040b007c0c */ /* 0x000fe2000bf26270 */
[----:B------:R-:W-:Y:S02]  /*205c0*/  IMAD.IADD R3, R3, 0x1, R7 ;  /* 0x0000000103037824 */ /* 0x000fe400078e0207 */
[----:B------:R-:W-:-:S02]  /*205d0*/  IMAD R4, R4, UR6, RZ ;  /* 0x0000000604047c24 */ /* 0x000fc4000f8e02ff */
        /* <DEDUP_REMOVED lines=9> */
[----:B------:R-:W-:-:S03]  /*20670*/  IMAD.IADD R0, R20, 0x1, R21 ;  /* 0x0000000114007824 */ /* 0x000fc600078e0215 */
[----:B------:R-:W0:Y:S01]  /*20680*/  SHFL.IDX PT, R2, R5, RZ, 0x1c1f ;  /* 0x001c1fff05027589 */ /* 0x000e2200000e0000 */
[----:B--2---:R-:W-:-:S03]  /*20690*/  IMAD R4, R3, R9, RZ ;  /* 0x0000000903047224 */ /* 0x004fc600078e02ff */
[----:B------:R-:W1:Y:S02]  /*206a0*/  SHFL.IDX PT, R3, R6, RZ, 0x1c1f ;  /* 0x001c1fff06037589 */ /* 0x000e6400000e0000 */
[----:B------:R-:W-:-:S13]  /*206b0*/  ISETP.GE.AND P2, PT, R0, R4, PT ;  /* 0x000000040000720c */ /* 0x000fda0003f46270 */
[----:B0-----:R-:W-:-:S05]  /*206c0*/  @!P2 LEA R2, P4, R10, R2, 0x1 ;  /* 0x000000020a02a211 */ /* 0x001fca00078808ff */
[----:B-1----:R-:W-:-:S05]  /*206d0*/  @!P2 IMAD.X R3, RZ, RZ, R3, P4 ;  /* 0x000000ffff03a224 */ /* 0x002fca00020e0603 */
[----:B------:R-:W-:Y:S01]  /*206e0*/  @!PT LDS RZ, [RZ] ;  /* 0x00000000fffff984 */ /* 0x000fe20000000800 */
[----:B---3--:R-:W-:Y:S04]  /*206f0*/  @!P2 LDGSTS.E.BYPASS.LTC128B.128 [R11+0xc400], desc[UR40][R2.64], !P3 ;  /* 0x0c400000020bafae */ /* 0x008fe8000d901d68 */
        /* <DEDUP_REMOVED lines=16> */
[----:B------:R-:W-:Y:S01]  /*20800*/  ISETP.GE.AND P2, PT, R2, R4, PT ;  /* 0x000000040200720c */ /* 0x000fe20003f46270 */
[----:B------:R-:W-:Y:S04]  /*20810*/  SHFL.IDX PT, R5, R5, 0x3, 0x1c1f ;  /* 0x007c1f0005057f89 */ /* 0x000fe800000e0000 */
[----:B------:R-:W1:Y:S04]  /*20820*/  SHFL.IDX PT, R2, R6, 0x2, 0x1c1f ;  /* 0x005c1f0006027f89 */ /* 0x000e6800000e0000 */
[----:B------:R-:W2:Y:S04]  /*20830*/  SHFL.IDX PT, R6, R6, 0x3, 0x1c1f ;  /* 0x007c1f0006067f89 */ /* 0x000ea800000e0000 */
        /* <DEDUP_REMOVED lines=8> */
[----:B0-----:R-:W-:-:S05]  /*208c0*/  VIADD R2, R0, 0x60 ;  /* 0x0000006000027836 */ /* 0x001fca0000000000 */
[----:B------:R-:W-:-:S13]  /*208d0*/  ISETP.GE.AND P2, PT, R2, R4, PT ;  /* 0x000000040200720c */ /* 0x000fda0003f46270 */
[----:B------:R-:W-:Y:S01]  /*208e0*/  @!P2 LEA R2, P4, R10, R5, 0x1 ;  /* 0x000000050a02a211 */ /* 0x000fe200078808ff */
[----:B------:R-:W-:-:S04]  /*208f0*/  VIADD R5, R0, 0x80 ;  /* 0x0000008000057836 */ /* 0x000fc80000000000 */
[----:B--2---:R-:W-:-:S05]  /*20900*/  @!P2 IMAD.X R3, RZ, RZ, R6, P4 ;  /* 0x000000ffff03a224 */ /* 0x004fca00020e0606 */
[----:B------:R-:W-:Y:S04]  /*20910*/  @!P2 LDGSTS.E.BYPASS.LTC128B.128 [R11+0xdc00], desc[UR40][R2.64], !P3 ;  /* 0x0dc00000020bafae */ /* 0x000fe8000d901d68 */
[----:B------:R-:W-:Y:S04]  /*20920*/  @!P2 LDGSTS.E.BYPASS.LTC128B.128 [R11+0x10c00], desc[UR40][R2.64+0x40], !P0 ;  /* 0x10c00040020bafae */ /* 0x000fe8000c101d68 */
[----:B------:R0:W-:Y:S01]  /*20930*/  @!P2 LDGSTS.E.BYPASS.LTC128B.128 [R11+0x13c00], desc[UR40][R2.64+0x80], !P1 ;  /* 0x13c00080020bafae */ /* 0x0001e2000c901d68 */
[----:B------:R-:W-:-:S03]  /*20940*/  ISETP.GE.AND P2, PT, R5, R4, PT ;  /* 0x000000040500720c */ /* 0x000fc60003f46270 */
[----:B0-----:R-:W0:Y:S04]  /*20950*/  SHFL.IDX PT, R3, R8, RZ, 0x1c1f ;  /* 0x001c1fff08037589 */ /* 0x001e2800000e0000 */
[----:B------:R-:W1:Y:S04]  /*20960*/  SHFL.IDX PT, R2, R7, RZ, 0x1c1f ;  /* 0x001c1fff07027589 */ /* 0x000e6800000e0000 */
[----:B------:R-:W2:Y:S02]  /*20970*/  SHFL.IDX PT, R7, R7, 0x1, 0x1c1f ;  /* 0x003c1f0007077f89 */ /* 0x000ea400000e0000 */
        /* <DEDUP_REMOVED lines=8> */
[----:B0-2---:R0:W1:Y:S02]  /*20a00*/  SHFL.IDX PT, R2, R8, 0x1, 0x1c1f ;  /* 0x003c1f0008027f89 */ /* 0x00506400000e0000 */
.L_x_11209:
[----:B------:R-:W2:Y:S01]  /*20a10*/  LDL R5, [R1+0x10] ;  /* 0x0000100001057983 */ /* 0x000ea20000100800 */
[----:B------:R-:W-:-:S05]  /*20a20*/  VIADD R0, R0, 0xa0 ;  /* 0x000000a000007836 */ /* 0x000fca0000000000 */
[----:B------:R-:W-:-:S13]  /*20a30*/  ISETP.GE.AND P2, PT, R0, R4, PT ;  /* 0x000000040000720c */ /* 0x000fda0003f46270 */
[----:B-1----:R-:W-:-:S05]  /*20a40*/  @!P2 LEA R2, P4, R10, R2, 0x1 ;  /* 0x000000020a02a211 */ /* 0x002fca00078808ff */
        /* <DEDUP_REMOVED lines=9> */
.L_x_11040:
        /* <DEDUP_REMOVED lines=18> */
.L_x_11210:
[----:B------:R-:W-:Y:S05]  /*20c00*/  BSYNC B0 ;  /* 0x0000000000007941 */ /* 0x000fea0003800000 */
.L_x_11041:
        /* <DEDUP_REMOVED lines=30> */
[----:B0-----:R-:W-:Y:S02]  /*20df0*/  SEL R8, RZ, 0x1, P0 ;  /* 0x00000001ff087807 */ /* 0x001fe40000000000 */
        /* <DEDUP_REMOVED lines=26> */
.L_x_11049:
[----:B------:R-:W-:Y:S01]  /*20fa0*/  IMAD R3, R6, 0x8, R16 ;  /* 0x0000000806037824 */ /* 0x000fe200078e0210 */
[----:B------:R-:W-:Y:S01]  /*20fb0*/  SHF.L.U32 R2, R8, 0x1f, RZ ;  /* 0x0000001f08027819 */ /* 0x000fe200000006ff */
[----:B------:R-:W-:Y:S03]  /*20fc0*/  BSSY B3, `(.L_x_11050) ;  /* 0x0000003000037945 */ /* 0x000fe60003800000 */
[----:B------:R-:W1:Y:S02]  /*20fd0*/  SYNCS.PHASECHK.TRANS64.TRYWAIT P0, [R3+URZ+0x2d840], R2 ;  /* 0x02d84002030075a7 */ /* 0x000e64000800017f */
[----:B-1----:R-:W-:Y:S05]  /*20fe0*/  @!P0 BRA `(.L_x_11051) ;  /* 0x0000005400388947 */ /* 0x002fea0003800000 */
.L_x_11211:
[----:B------:R-:W-:Y:S05]  /*20ff0*/  BSYNC B3 ;  /* 0x0000000000037941 */ /* 0x000fea0003800000 */
.L_x_11050:
        /* <DEDUP_REMOVED lines=10> */
.L_x_11053:
[----:B------:R-:W-:Y:S05]  /*210a0*/  BSYNC B3 ;  /* 0x0000000000037941 */ /* 0x000fea0003800000 */
.L_x_11052:
        /* <DEDUP_REMOVED lines=11> */
.L_x_11054:
        /* <DEDUP_REMOVED lines=16> */
.L_x_11055:
        /* <DEDUP_REMOVED lines=16> */
.L_x_11056:
        /* <DEDUP_REMOVED lines=15> */
.L_x_11212:
[----:B------:R-:W-:Y:S05]  /*21450*/  BSYNC B3 ;  /* 0x0000000000037941 */ /* 0x000fea0003800000 */
.L_x_11057:
        /* <DEDUP_REMOVED lines=10> */
.L_x_11059:
[----:B------:R-:W-:Y:S01]  /*21500*/  LOP3.LUT P0, RZ, R18, 0x8, RZ, 0xc0, !PT ;  /* 0x0000000812ff7812 */ /* 0x000fe2000780c0ff */
[----:B------:R-:W-:-:S12]  /*21510*/  BSSY B3, `(.L_x_11060) ;  /* 0x0000003000037945 */ /* 0x000fd80003800000 */
[----:B------:R-:W-:Y:S05]  /*21520*/  @P0 BRA `(.L_x_11061) ;  /* 0x0000000000040947 */ /* 0x000fea0003800000 */
[----:B------:R-:W-:Y:S01]  /*21530*/  BPT.TRAP 0x1 ;  /* 0x000000040000795c */ /* 0x000fe20000300000 */
.L_x_11061:
[----:B------:R-:W-:Y:S05]  /*21540*/  BSYNC B3 ;  /* 0x0000000000037941 */ /* 0x000fea0003800000 */
.L_x_11060:
        /* <DEDUP_REMOVED lines=10> */
.L_x_11062:
        /* <DEDUP_REMOVED lines=15> */
.L_x_11063:
        /* <DEDUP_REMOVED lines=15> */
.L_x_11064:
        /* <DEDUP_REMOVED lines=12> */
.L_x_11048:
[----:B------:R-:W-:Y:S05]  /*21890*/  BSYNC B1 ;  /* 0x0000000000017941 */ /* 0x000fea0003800000 */
.L_x_11047:
[----:B------:R-:W2:Y:S01]  /*218a0*/  LDL.LU R0, [R1+0x1c] ;  /* 0x00001c0001007983 */ /* 0x000ea20000300800 */
[----:B------:R-:W-:Y:S02]  /*218b0*/  IMAD.MOV.U32 R19, RZ, RZ, R6 ;  /* 0x000000ffff137224 */ /* 0x000fe400078e0006 */
[----:B------:R-:W-:Y:S02]  /*218c0*/  IMAD.MOV.U32 R28, RZ, RZ, R8 ;  /* 0x000000ffff1c7224 */ /* 0x000fe400078e0008 */
[----:B--2---:R-:W-:-:S07]  /*218d0*/  VIADD R0, R0, 0xfffffffd ;  /* 0xfffffffd00007836 */ /* 0x004fce0000000000 */
.L_x_11046:
[----:B------:R-:W-:Y:S05]  /*218e0*/  BSYNC B2 ;  /* 0x0000000000027941 */ /* 0x000fea0003800000 */
.L_x_11045:
[----:B------:R-:W-:-:S05]  /*218f0*/  VIADD R2, R9, 0xfffffffe ;  /* 0xfffffffe09027836 */ /* 0x000fca0000000000 */
[----:B------:R-:W-:-:S13]  /*21900*/  ISETP.NE.AND P0, PT, R2, R7, PT ;  /* 0x000000070200720c */ /* 0x000fda0003f05270 */
[----:B------:R-:W-:Y:S05]  /*21910*/  @!P0 BRA `(.L_x_11044) ;  /* 0x0000001400948947 */ /* 0x000fea0003800000 */
[----:B------:R-:W-:-:S07]  /*21920*/  IMAD.MOV.U32 R10, RZ, RZ, R22 ;  /* 0x000000ffff0a7224 */ /* 0x000fce00078e0016 */
.L_x_11101:
        /* <DEDUP_REMOVED lines=10> */
[----:B0-----:R-:W-:Y:S01]  /*219d0*/  IMAD.MOV.U32 R8, RZ, RZ, R0 ;  /* 0x000000ffff087224 */ /* 0x001fe200078e0000 */
        /* <DEDUP_REMOVED lines=21> */
.L_x_11067:
[----:B0-----:R-:W-:Y:S01]  /*21b30*/  IMAD R4, R6, 0x8, R16 ;  /* 0x0000000806047824 */ /* 0x001fe200078e0210 */
[----:B------:R-:W-:Y:S01]  /*21b40*/  SHF.L.U32 R2, R7, 0x1f, RZ ;  /* 0x0000001f07027819 */ /* 0x000fe200000006ff */
[----:B------:R-:W-:Y:S03]  /*21b50*/  BSSY B2, `(.L_x_11068) ;  /* 0x0000003000027945 */ /* 0x000fe60003800000 */
[----:B------:R-:W0:Y:S02]  /*21b60*/  SYNCS.PHASECHK.TRANS64.TRYWAIT P0, [R4+URZ+0x2d840], R2 ;  /* 0x02d84002040075a7 */ /* 0x000e24000800017f */
[----:B0-----:R-:W-:Y:S05]  /*21b70*/  @!P0 BRA `(.L_x_11069) ;  /* 0x00000048007c8947 */ /* 0x001fea0003800000 */
.L_x_11213:
[----:B------:R-:W-:Y:S05]  /*21b80*/  BSYNC B2 ;  /* 0x0000000000027941 */ /* 0x000fea0003800000 */
.L_x_11068:
[----:B------:R-:W1:Y:S01]  /*21b90*/  S2R R3, SR_TID.X ;  /* 0x0000000000037919 */ /* 0x000e620000002100 */
[----:B------:R-:W-:Y:S01]  /*21ba0*/  BSSY B2, `(.L_x_11070) ;  /* 0x0000009000027945 */ /* 0x000fe20003800000 */
[----:B-1----:R-:W-:-:S04]  /*21bb0*/  LOP3.LUT R3, R3, 0x7f, RZ, 0xc0, !PT ;  /* 0x0000007f03037812 */ /* 0x002fc800078ec0ff */
[----:B------:R-:W-:-:S13]  /*21bc0*/  ISETP.NE.AND P0, PT, R3, RZ, PT ;  /* 0x000000ff0300720c */ /* 0x000fda0003f05270 */
[----:B------:R-:W-:Y:S05]  /*21bd0*/  @P0 BRA `(.L_x_11071) ;  /* 0x0000000000140947 */ /* 0x000fea0003800000 */
[----:B------:R-:W-:Y:S01]  /*21be0*/  LOP3.LUT P1, RZ, R18, 0x1, RZ, 0xc0, !PT ;  /* 0x0000000112ff7812 */ /* 0x000fe2000782c0ff */
[----:B0-----:R-:W-:-:S04]  /*21bf0*/  IMAD.MOV.U32 R2, RZ, RZ, 0x6000 ;  /* 0x00006000ff027424 */ /* 0x001fc800078e00ff */
[----:B------:R1:W-:Y:S08]  /*21c00*/  SYNCS.ARRIVE.TRANS64 RZ, [R4+URZ+0x2d830], R2 ;  /* 0x02d8300204ff79a7 */ /* 0x0003f0000800003f */
[----:B------:R-:W-:Y:S05]  /*21c10*/  @!P1 BRA `(.L_x_11071) ;  /* 0x0000000000049947 */ /* 0x000fea0003800000 */
[----:B------:R-:W-:Y:S01]  /*21c20*/  BPT.TRAP 0x1 ;  /* 0x000000040000795c */ /* 0x000fe20000300000 */
.L_x_11071:
[----:B------:R-:W-:Y:S05]  /*21c30*/  BSYNC B2 ;  /* 0x0000000000027941 */ /* 0x000fea0003800000 */
.L_x_11070:
        /* <DEDUP_REMOVED lines=11> */
.L_x_11072:
        /* <DEDUP_REMOVED lines=16> */
.L_x_11073:
        /* <DEDUP_REMOVED lines=16> */
.L_x_11074:
        /* <DEDUP_REMOVED lines=15> */
.L_x_11214:
[----:B------:R-:W-:Y:S05]  /*21fe0*/  BSYNC B2 ;  /* 0x0000000000027941 */ /* 0x000fea0003800000 */
.L_x_11075:
        /* <DEDUP_REMOVED lines=10> */
.L_x_11077:
[----:B------:R-:W-:Y:S01]  /*22090*/  LOP3.LUT P0, RZ, R18, 0x8, RZ, 0xc0, !PT ;  /* 0x0000000812ff7812 */ /* 0x000fe2000780c0ff */
[----:B------:R-:W-:-:S12]  /*220a0*/  BSSY B2, `(.L_x_11078) ;  /* 0x0000003000027945 */ /* 0x000fd80003800000 */
[----:B------:R-:W-:Y:S05]  /*220b0*/  @P0 BRA `(.L_x_11079) ;  /* 0x0000000000040947 */ /* 0x000fea0003800000 */
[----:B------:R-:W-:Y:S01]  /*220c0*/  BPT.TRAP 0x1 ;  /* 0x000000040000795c */ /* 0x000fe20000300000 */
.L_x_11079:
[----:B------:R-:W-:Y:S05]  /*220d0*/  BSYNC B2 ;  /* 0x0000000000027941 */ /* 0x000fea0003800000 */
.L_x_11078:
        /* <DEDUP_REMOVED lines=10> */
.L_x_11080:
        /* <DEDUP_REMOVED lines=15> */
.L_x_11081:
        /* <DEDUP_REMOVED lines=15> */
.L_x_11082:
        /* <DEDUP_REMOVED lines=12> */
.L_x_11066:
[----:B------:R-:W-:Y:S05]  /*22420*/  BSYNC B1 ;  /* 0x0000000000017941 */ /* 0x000fea0003800000 */
.L_x_11065:
[----:B------:R-:W-:Y:S01]  /*22430*/  LOP3.LUT P1, RZ, R18, 0x4, RZ, 0xc0, !PT ;  /* 0x0000000412ff7812 */ /* 0x000fe2000782c0ff */
[----:B------:R-:W-:Y:S01]  /*22440*/  VIADD R19, R6, 0x1 ;  /* 0x0000000106137836 */ /* 0x000fe20000000000 */
[----:B------:R-:W-:Y:S01]  /*22450*/  BSSY B1, `(.L_x_11083) ;  /* 0x00000ad000017945 */ /* 0x000fe20003800000 */
[----:B0-----:R-:W-:-:S03]  /*22460*/  VIADD R8, R0, 0xffffffff ;  /* 0xffffffff00087836 */ /* 0x001fc60000000000 */
        /* <DEDUP_REMOVED lines=28> */
.L_x_11085:
[----:B0-----:R-:W-:Y:S01]  /*22630*/  IMAD R4, R19, 0x8, R16 ;  /* 0x0000000813047824 */ /* 0x001fe200078e0210 */
[----:B------:R-:W-:Y:S01]  /*22640*/  SHF.L.U32 R2, R28, 0x1f, RZ ;  /* 0x0000001f1c027819 */ /* 0x000fe200000006ff */
[----:B------:R-:W-:Y:S03]  /*22650*/  BSSY B2, `(.L_x_11086) ;  /* 0x0000003000027945 */ /* 0x000fe60003800000 */
[----:B------:R-:W0:Y:S02]  /*22660*/  SYNCS.PHASECHK.TRANS64.TRYWAIT P0, [R4+URZ+0x2d840], R2 ;  /* 0x02d84002040075a7 */ /* 0x000e24000800017f */
[----:B0-----:R-:W-:Y:S05]  /*22670*/  @!P0 BRA `(.L_x_11087) ;  /* 0x0000003c00e48947 */ /* 0x001fea0003800000 */
.L_x_11215:
[----:B------:R-:W-:Y:S05]  /*22680*/  BSYNC B2 ;  /* 0x0000000000027941 */ /* 0x000fea0003800000 */
.L_x_11086:
        /* <DEDUP_REMOVED lines=10> */
.L_x_11089:
[----:B------:R-:W-:Y:S05]  /*22730*/  BSYNC B2 ;  /* 0x0000000000027941 */ /* 0x000fea0003800000 */
.L_x_11088:
        /* <DEDUP_REMOVED lines=11> */
.L_x_11090:
        /* <DEDUP_REMOVED lines=16> */
.L_x_11091:
        /* <DEDUP_REMOVED lines=16> */
.L_x_11092:
        /* <DEDUP_REMOVED lines=15> */
.L_x_11216:
[----:B------:R-:W-:Y:S05]  /*22ae0*/  BSYNC B2 ;  /* 0x0000000000027941 */ /* 0x000fea0003800000 */
.L_x_11093:
        /* <DEDUP_REMOVED lines=10> */
.L_x_11095:
[----:B------:R-:W-:Y:S01]  /*22b90*/  LOP3.LUT P0, RZ, R18, 0x8, RZ, 0xc0, !PT ;  /* 0x0000000812ff7812 */ /* 0x000fe2000780c0ff */
[----:B------:R-:W-:-:S12]  /*22ba0*/  BSSY B2, `(.L_x_11096) ;  /* 0x0000003000027945 */ /* 0x000fd80003800000 */
[----:B------:R-:W-:Y:S05]  /*22bb0*/  @P0 BRA `(.L_x_11097) ;  /* 0x0000000000040947 */ /* 0x000fea0003800000 */
[----:B------:R-:W-:Y:S01]  /*22bc0*/  BPT.TRAP 0x1 ;  /* 0x000000040000795c */ /* 0x000fe20000300000 */
.L_x_11097:
[----:B------:R-:W-:Y:S05]  /*22bd0*/  BSYNC B2 ;  /* 0x0000000000027941 */ /* 0x000fea0003800000 */
.L_x_11096:
        /* <DEDUP_REMOVED lines=10> */
.L_x_11098:
        /* <DEDUP_REMOVED lines=15> */
.L_x_11099:
        /* <DEDUP_REMOVED lines=15> */
.L_x_11100:
        /* <DEDUP_REMOVED lines=12> */
.L_x_11084:
[----:B------:R-:W-:Y:S05]  /*22f20*/  BSYNC B1 ;  /* 0x0000000000017941 */ /* 0x000fea0003800000 */
.L_x_11083:
[----:B------:R-:W2:Y:S01]  /*22f30*/  LDL R2, [R1+0xc] ;  /* 0x00000c0001027983 */ /* 0x000ea20000100800 */
[----:B------:R-:W-:Y:S01]  /*22f40*/  VIADD R0, R0, 0xfffffffe ;  /* 0xfffffffe00007836 */ /* 0x000fe20000000000 */
[----:B--2---:R-:W-:-:S13]  /*22f50*/  ISETP.GT.AND P0, PT, R8, R2, PT ;  /* 0x000000020800720c */ /* 0x004fda0003f04270 */
[----:B------:R-:W-:Y:S05]  /*22f60*/  @P0 BRA `(.L_x_11101) ;  /* 0xffffffe800700947 */ /* 0x000fea000383ffff */
.L_x_11044:
[----:B------:R-:W-:Y:S05]  /*22f70*/  BSYNC B0 ;  /* 0x0000000000007941 */ /* 0x000fea0003800000 */
.L_x_11043:
        /* <DEDUP_REMOVED lines=16> */
[----:B-1----:R-:W-:-:S07]  /*23080*/  IADD3 R24, R0, UR37, R7 ;  /* 0x0000002500187c10 */ /* 0x002fce000fffe007 */
.L_x_11103:
[----:B------:R-:W-:Y:S05]  /*23090*/  BSYNC B0 ;  /* 0x0000000000007941 */ /* 0x000fea0003800000 */
.L_x_11102:
        /* <DEDUP_REMOVED lines=8> */
.L_x_11217:
[----:B------:R-:W-:Y:S05]  /*23120*/  BSYNC B1 ;  /* 0x0000000000017941 */ /* 0x000fea0003800000 */
.L_x_11106:
        /* <DEDUP_REMOVED lines=10> */
.L_x_11108:
[----:B------:R-:W-:Y:S01]  /*231d0*/  LOP3.LUT P0, RZ, R18, 0x8, RZ, 0xc0, !PT ;  /* 0x0000000812ff7812 */ /* 0x000fe2000780c0ff */
[----:B------:R-:W-:-:S12]  /*231e0*/  BSSY B1, `(.L_x_11109) ;  /* 0x0000003000017945 */ /* 0x000fd80003800000 */
[----:B------:R-:W-:Y:S05]  /*231f0*/  @P0 BRA `(.L_x_11110) ;  /* 0x0000000000040947 */ /* 0x000fea0003800000 */
[----:B------:R-:W-:Y:S01]  /*23200*/  BPT.TRAP 0x1 ;  /* 0x000000040000795c */ /* 0x000fe20000300000 */
.L_x_11110:
[----:B------:R-:W-:Y:S05]  /*23210*/  BSYNC B1 ;  /* 0x0000000000017941 */ /* 0x000fea0003800000 */
.L_x_11109:
[----:B------:R-:W-:Y:S01]  /*23220*/  IMAD R0, R19, 0x6000, R16 ;  /* 0x0000600013007824 */ /* 0x000fe200078e0210 */
        /* <DEDUP_REMOVED lines=9> */
.L_x_11111:
        /* <DEDUP_REMOVED lines=15> */
.L_x_11112:
        /* <DEDUP_REMOVED lines=15> */
.L_x_11113:
        /* <DEDUP_REMOVED lines=10> */
.L_x_11105:
[----:B------:R-:W-:Y:S05]  /*23540*/  BSYNC B0 ;  /* 0x0000000000007941 */ /* 0x000fea0003800000 */
.L_x_11104:
[----:B------:R-:W-:-:S05]  /*23550*/  VIADD R19, R19, 0x1 ;  /* 0x0000000113137836 */ /* 0x000fca0000000000 */
[----:B------:R-:W-:-:S04]  /*23560*/  ISETP.NE.AND P0, PT, R19, 0x2, PT ;  /* 0x000000021300780c */ /* 0x000fc80003f05270 */
[----:B------:R-:W-:Y:S02]  /*23570*/  SEL R3, RZ, 0x1, P0 ;  /* 0x00000001ff037807 */ /* 0x000fe40000000000 */
[----:B------:R-:W-:Y:S02]  /*23580*/  SEL R19, R19, RZ, P0 ;  /* 0x000000ff13137207 */ /* 0x000fe40000000000 */
[----:B------:R-:W-:-:S07]  /*23590*/  LOP3.LUT R28, R28, R3, RZ, 0x3c, !PT ;  /* 0x000000031c1c7212 */ /* 0x000fce00078e3cff */
.L_x_11025:
[----:B------:R-:W-:Y:S05]  /*235a0*/  BSYNC B7 ;  /* 0x0000000000077941 */ /* 0x000fea0003800000 */
.L_x_11023:
[----:B------:R-:W-:-:S13]  /*235b0*/  LOP3.LUT P0, RZ, R18, 0x10, RZ, 0xc0, !PT ;  /* 0x0000001012ff7812 */ /* 0x000fda000780c0ff */
[----:B------:R-:W-:Y:S05]  /*235c0*/  @!P0 BRA `(.L_x_11114) ;  /* 0x0000000000248947 */ /* 0x000fea0003800000 */
[----:B------:R-:W-:Y:S05]  /*235d0*/  WARPSYNC.ALL ;  /* 0x0000000000007948 */ /* 0x000fea0003800000 */
[----:B------:R-:W1:Y:S08]  /*235e0*/  S2UR UR5, SR_CgaCtaId ;  /* 0x00000000000579c3 */ /* 0x000e700000008800 */
[----:B------:R-:W-:Y:S06]  /*235f0*/  BAR.SYNC.DEFER_BLOCKING 0x5, 0x200 ;  /* 0x0148000000007b1d */ /* 0x000fec0000010000 */
[----:B------:R-:W-:-:S02]  /*23600*/  UMOV UR4, 0x400 ;  /* 0x0000040000047882 */ /* 0x000fc40000000000 */
[----:B-1----:R-:W-:-:S06]  /*23610*/  ULEA UR4, UR5, UR4, 0x18 ;  /* 0x0000000405047291 */ /* 0x002fcc000f8ec03f */
[----:B------:R-:W-:-:S05]  /*23620*/  IMAD.U32 R16, RZ, RZ, UR4 ;  /* 0x00000004ff107e24 */ /* 0x000fca000f8e00ff */
[----:B------:R1:W3:Y:S01]  /*23630*/  LDS.128 R24, [R16+0x2d8d0] ;  /* 0x02d8d00010187984 */ /* 0x0002e20000000c00 */
[----:B------:R-:W-:Y:S06]  /*23640*/  BAR.ARV 0x4, 0x200 ;  /* 0x0108000000007b1d */ /* 0x000fec0000002000 */
[----:B------:R-:W-:Y:S05]  /*23650*/  BRA `(.L_x_11115) ;  /* 0x0000000c00d07947 */ /* 0x000fea0003800000 */
.L_x_11114:
[----:B0-----:R-:W3:Y:S01]  /*23660*/  LDL R8, [R1+0x8] ;  /* 0x0000080001087983 */ /* 0x001ee20000100800 */
[----:B------:R-:W-:Y:S01]  /*23670*/  UMOV UR4, 0xffffffff ;  /* 0xffffffff00047882 */ /* 0x000fe20000000000 */
[----:B---3--:R-:W-:Y:S02]  /*23680*/  ISETP.NE.AND P5, PT, R8, 0x1f, PT ;  /* 0x0000001f0800780c */ /* 0x008fe40003fa5270 */
[----:B------:R-:W-:Y:S11]  /*23690*/  BRA.DIV UR4, `(.L_x_11116) ;  /* 0x0000003204187947 */ /* 0x000ff6000b800000 */
[----:B------:R-:W-:Y:S01]  /*236a0*/  IMAD.IADD R9, R27, 0x1, R8 ;  /* 0x000000011b097824 */ /* 0x000fe200078e0208 */
[----:B------:R-:W-:Y:S01]  /*236b0*/  ULDC UR4, c[0x0][0xc3c] ;  /* 0x00030f0000047ab9 */ /* 0x000fe20000000800 */
[----:B------:R-:W-:-:S03]  /*236c0*/  LOP3.LUT P4, RZ, R18, 0x1, RZ, 0xc0, !PT ;  /* 0x0000000112ff7812 */ /* 0x000fc6000788c0ff */
[----:B------:R-:W-:-:S13]  /*236d0*/  ISETP.GE.OR P0, PT, R9, UR4, !P5 ;  /* 0x0000000409007c0c */ /* 0x000fda000ef06670 */
[----:B------:R-:W0:Y:S08]  /*236e0*/  @!P0 LDC.64 R2, c[0x0][0xc80] ;  /* 0x00032000ff028b82 */ /* 0x000e300000000a00 */
[----:B--2---:R-:W1:Y:S01]  /*236f0*/  @!P0 LDC.64 R4, c[0x0][0xc78] ;  /* 0x00031e00ff048b82 */ /* 0x004e620000000a00 */
        /* <DEDUP_REMOVED lines=9> */
[----:B------:R-:W-:-:S03]  /*23790*/  ISETP.GE.U32.AND P3, PT, R8, 0x10, PT ;  /* 0x000000100800780c */ /* 0x000fc60003f66070 */
[----:B------:R0:W-:Y:S02]  /*237a0*/  SHFL.IDX PT, R6, R24, 0x1, 0x1f ;  /* 0x00201f0018067f89 */ /* 0x0001e400000e0000 */
[----:B0-----:R-:W-:Y:S02]  /*237b0*/  IMAD.MOV.U32 R24, RZ, RZ, RZ ;  /* 0x000000ffff187224 */ /* 0x001fe400078e00ff */
[----:B--2---:R-:W-:Y:S02]  /*237c0*/  @!P0 IMAD.MOV.U32 R25, RZ, RZ, R7 ;  /* 0x000000ffff198224 */ /* 0x004fe400078e0007 */
        /* <DEDUP_REMOVED lines=19> */
.L_x_11227:
[----:B------:R-:W-:Y:S02]  /*23900*/  ULDC UR4, c[0x0][0xc38] ;  /* 0x00030e0000047ab9 */ /* 0x000fe40000000800 */
[----:B------:R-:W-:-:S04]  /*23910*/  IMAD.U32 R4, RZ, RZ, UR4 ;  /* 0x00000004ff047e24 */ /* 0x000fc8000f8e00ff */
[----:B-1----:R-:W-:-:S04]  /*23920*/  IMAD R3, R14, R4, RZ ;  /* 0x000000040e037224 */ /* 0x002fc800078e02ff */
[----:B------:R-:W-:-:S05]  /*23930*/  IMAD.IADD R6, R6, 0x1, R3 ;  /* 0x0000000106067824 */ /* 0x000fca00078e0203 */
[----:B------:R-:W-:-:S13]  /*23940*/  ISETP.GT.AND P4, PT, R6, R0, PT ;  /* 0x000000000600720c */ /* 0x000fda0003f84270 */
[----:B------:R-:W-:Y:S05]  /*23950*/  @P4 BRA `(.L_x_11117) ;  /* 0x0000000000a44947 */ /* 0x000fea0003800000 */
.L_x_11120:
        /* <DEDUP_REMOVED lines=35> */
.L_x_11235:
[----:B------:R-:W-:Y:S02]  /*23b90*/  ULDC UR4, c[0x0][0xc38] ;  /* 0x00030e0000047ab9 */ /* 0x000fe40000000800 */
[----:B------:R-:W-:-:S04]  /*23ba0*/  IMAD.U32 R4, RZ, RZ, UR4 ;  /* 0x00000004ff047e24 */ /* 0x000fc8000f8e00ff */
[----:B-1----:R-:W-:-:S04]  /*23bb0*/  IMAD R3, R14, R4, RZ ;  /* 0x000000040e037224 */ /* 0x002fc800078e02ff */
[----:B------:R-:W-:-:S05]  /*23bc0*/  IMAD.IADD R6, R3, 0x1, R6 ;  /* 0x0000000103067824 */ /* 0x000fca00078e0206 */
[----:B------:R-:W-:-:S13]  /*23bd0*/  ISETP.GT.AND P4, PT, R6, R0, PT ;  /* 0x000000000600720c */ /* 0x000fda0003f84270 */
[----:B------:R-:W-:Y:S05]  /*23be0*/  @!P4 BRA `(.L_x_11120) ;  /* 0xfffffffc005cc947 */ /* 0x000fea000383ffff */
.L_x_11117:
[----:B------:R-:W-:Y:S01]  /*23bf0*/  IMAD.IADD R6, R6, 0x1, -R3 ;  /* 0x0000000106067824 */ /* 0x000fe200078e0a03 */
[----:B------:R-:W-:-:S03]  /*23c00*/  UMOV UR4, 0xffffffff ;  /* 0xffffffff00047882 */ /* 0x000fc60000000000 */
[----:B------:R-:W-:-:S05]  /*23c10*/  IMAD R3, R2, R4, R6 ;  /* 0x0000000402037224 */ /* 0x000fca00078e0206 */
[----:B------:R-:W-:Y:S01]  /*23c20*/  ISETP.GT.AND P6, PT, R3, R0, PT ;  /* 0x000000000300720c */ /* 0x000fe20003fc4270 */
[----:B------:R-:W-:-:S12]  /*23c30*/  BRA.DIV UR4, `(.L_x_11121) ;  /* 0x0000003204a47947 */ /* 0x000fd8000b800000 */
[----:B------:R-:W-:-:S04]  /*23c40*/  VOTE.ANY R3, PT, !P6 ;  /* 0x0000000000037806 */ /* 0x000fc800070e0100 */
[----:B------:R-:W1:Y:S02]  /*23c50*/  POPC R7, R3 ;  /* 0x0000000300077309 */ /* 0x000e640000000000 */
[----:B-1----:R1:W2:Y:S01]  /*23c60*/  SHFL.IDX PT, R25, R25, R7, 0x1f ;  /* 0x00001f0719197589 */ /* 0x0022a200000e0000 */
[----:B------:R-:W-:-:S03]  /*23c70*/  IMAD.IADD R27, R7, 0x1, R27 ;  /* 0x00000001071b7824 */ /* 0x000fc600078e021b */
[----:B------:R1:W3:Y:S04]  /*23c80*/  SHFL.IDX PT, R5, R5, R7, 0x1f ;  /* 0x00001f0705057589 */ /* 0x0002e800000e0000 */
.L_x_11240:
[----:B------:R-:W-:-:S13]  /*23c90*/  ISETP.NE.AND P0, PT, R3, RZ, PT ;  /* 0x000000ff0300720c */ /* 0x000fda0003f05270 */
[----:B------:R-:W-:Y:S05]  /*23ca0*/  @!P0 BRA `(.L_x_11122) ;  /* 0x0000000000108947 */ /* 0x000fea0003800000 */
[----:B------:R-:W-:Y:S01]  /*23cb0*/  UMOV UR4, 0xffffffff ;  /* 0xffffffff00047882 */ /* 0x000fe20000000000 */
[----:B------:R-:W-:Y:S02]  /*23cc0*/  VIADD R12, R7, 0xffffffff ;  /* 0xffffffff070c7836 */ /* 0x000fe40000000000 */
[----:B------:R-:W-:Y:S05]  /*23cd0*/  BRA.DIV UR4, `(.L_x_11123) ;  /* 0x0000003204dc7947 */ /* 0x000fea000b800000 */
[----:B------:R4:W0:Y:S02]  /*23ce0*/  SHFL.IDX PT, R24, R2, R12, 0x1f ;  /* 0x00001f0c02187589 */ /* 0x00082400000e0000 */
.L_x_11122:
[----:B---3--:R-:W-:Y:S01]  /*23cf0*/  ISETP.NE.AND P0, PT, R5, 0x1, PT ;  /* 0x000000010500780c */ /* 0x008fe20003f05270 */
[----:B0-----:R-:W-:-:S04]  /*23d00*/  IMAD R24, R24, R4, R6 ;  /* 0x0000000418187224 */ /* 0x001fc800078e0206 */
[----:B------:R-:W-:-:S08]  /*23d10*/  IMAD.IADD R0, R0, 0x1, -R24 ;  /* 0x0000000100007824 */ /* 0x000fd000078e0a18 */
[----:B------:R-:W-:Y:S05]  /*23d20*/  @!P0 BRA `(.L_x_11124) ;  /* 0x0000000000dc8947 */ /* 0x000fea0003800000 */
[----:B--2---:R-:W-:Y:S01]  /*23d30*/  IABS R4, R25 ;  /* 0x0000001900047213 */ /* 0x004fe20000000000 */
[----:B----4-:R-:W-:Y:S01]  /*23d40*/  IMAD.MOV.U32 R2, RZ, RZ, RZ ;  /* 0x000000ffff027224 */ /* 0x010fe200078e00ff */
[----:B------:R-:W-:Y:S02]  /*23d50*/  IABS R6, R5 ;  /* 0x0000000500067213 */ /* 0x000fe40000000000 */
[----:B-1----:R-:W0:Y:S08]  /*23d60*/  I2F.RP R7, R4 ;  /* 0x0000000400077306 */ /* 0x002e300000209400 */
[----:B------:R-:W-:Y:S08]  /*23d70*/  I2F.RP R10, R6 ;  /* 0x00000006000a7306 */ /* 0x000ff00000209400 */
[----:B0-----:R-:W0:Y:S02]  /*23d80*/  MUFU.RCP R7, R7 ;  /* 0x0000000700077308 */ /* 0x001e240000001000 */
[----:B0-----:R-:W-:Y:S01]  /*23d90*/  VIADD R8, R7, 0xffffffe ;  /* 0x0ffffffe07087836 */ /* 0x001fe20000000000 */
[----:B------:R-:W-:-:S05]  /*23da0*/  IABS R7, R25 ;  /* 0x0000001900077213 */ /* 0x000fca0000000000 */
[----:B------:R0:W1:Y:S02]  /*23db0*/  F2I.FTZ.U32.TRUNC.NTZ R3, R8 ;  /* 0x0000000800037305 */ /* 0x000064000021f000 */
[----:B0-----:R-:W-:Y:S01]  /*23dc0*/  IABS R8, R0 ;  /* 0x0000000000087213 */ /* 0x001fe20000000000 */
[----:B-1----:R-:W-:-:S04]  /*23dd0*/  IMAD.MOV R9, RZ, RZ, -R3 ;  /* 0x000000ffff097224 */ /* 0x002fc800078e0a03 */
[----:B------:R-:W-:-:S04]  /*23de0*/  IMAD R9, R9, R4, RZ ;  /* 0x0000000409097224 */ /* 0x000fc800078e02ff */
[----:B------:R-:W-:Y:S02]  /*23df0*/  IMAD.HI.U32 R3, R3, R9, R2 ;  /* 0x0000000903037227 */ /* 0x000fe400078e0002 */
[----:B------:R-:W0:Y:S02]  /*23e00*/  MUFU.RCP R2, R10 ;  /* 0x0000000a00027308 */ /* 0x000e240000001000 */
[----:B------:R-:W-:Y:S02]  /*23e10*/  IMAD.MOV R9, RZ, RZ, -R7 ;  /* 0x000000ffff097224 */ /* 0x000fe400078e0a07 */
[----:B------:R-:W-:-:S04]  /*23e20*/  IMAD.HI.U32 R7, R3, R8, RZ ;  /* 0x0000000803077227 */ /* 0x000fc800078e00ff */
[----:B------:R-:W-:-:S05]  /*23e30*/  IMAD R9, R7, R9, R8 ;  /* 0x0000000907097224 */ /* 0x000fca00078e0208 */
[----:B------:R-:W-:Y:S01]  /*23e40*/  ISETP.GT.U32.AND P2, PT, R4, R9, PT ;  /* 0x000000090400720c */ /* 0x000fe20003f44070 */
[----:B0-----:R-:W-:Y:S02]  /*23e50*/  VIADD R8, R2, 0xffffffe ;  /* 0x0ffffffe02087836 */ /* 0x001fe40000000000 */
[----:B------:R-:W-:Y:S02]  /*23e60*/  IMAD.MOV.U32 R2, RZ, RZ, RZ ;  /* 0x000000ffff027224 */ /* 0x000fe400078e00ff */
[----:B------:R-:W0:Y:S08]  /*23e70*/  F2I.FTZ.U32.TRUNC.NTZ R3, R8 ;  /* 0x0000000800037305 */ /* 0x000e30000021f000 */
[----:B------:R-:W-:-:S02]  /*23e80*/  @!P2 IMAD.IADD R9, R9, 0x1, -R4 ;  /* 0x000000010909a824 */ /* 0x000fc400078e0a04 */
[----:B------:R-:W-:Y:S01]  /*23e90*/  @!P2 VIADD R7, R7, 0x1 ;  /* 0x000000010707a836 */ /* 0x000fe20000000000 */
[----:B------:R-:W-:Y:S02]  /*23ea0*/  ISETP.NE.AND P2, PT, R25, RZ, PT ;  /* 0x000000ff1900720c */ /* 0x000fe40003f45270 */
[----:B------:R-:W-:Y:S02]  /*23eb0*/  ISETP.GE.U32.AND P0, PT, R9, R4, PT ;  /* 0x000000040900720c */ /* 0x000fe40003f06070 */
[----:B------:R-:W-:Y:S01]  /*23ec0*/  IABS R4, R5 ;  /* 0x0000000500047213 */ /* 0x000fe20000000000 */
[----:B0-----:R-:W-:-:S04]  /*23ed0*/  IMAD.MOV R9, RZ, RZ, -R3 ;  /* 0x000000ffff097224 */ /* 0x001fc800078e0a03 */
[----:B------:R-:W-:Y:S02]  /*23ee0*/  IMAD.MOV R4, RZ, RZ, -R4 ;  /* 0x000000ffff047224 */ /* 0x000fe400078e0a04 */
[----:B------:R-:W-:-:S04]  /*23ef0*/  IMAD R9, R9, R6, RZ ;  /* 0x0000000609097224 */ /* 0x000fc800078e02ff */
[----:B------:R-:W-:Y:S01]  /*23f00*/  IMAD.HI.U32 R2, R3, R9, R2 ;  /* 0x0000000903027227 */ /* 0x000fe200078e0002 */
[----:B------:R-:W-:-:S03]  /*23f10*/  LOP3.LUT R3, R0, R25, RZ, 0x3c, !PT ;  /* 0x0000001900037212 */ /* 0x000fc600078e3cff */
[----:B------:R-:W-:Y:S01]  /*23f20*/  @P0 VIADD R7, R7, 0x1 ;  /* 0x0000000107070836 */ /* 0x000fe20000000000 */
[----:B------:R-:W-:-:S13]  /*23f30*/  ISETP.GE.AND P1, PT, R3, RZ, PT ;  /* 0x000000ff0300720c */ /* 0x000fda0003f26270 */
        /* <DEDUP_REMOVED lines=17> */
[--C-:B------:R-:W-:Y:S02]  /*24050*/  IMAD R5, R5, R4, R7.reuse ;  /* 0x0000000405057224 */ /* 0x100fe400078e0207 */
[----:B------:R-:W-:Y:S02]  /*24060*/  IMAD.MOV R2, RZ, RZ, -R7 ;  /* 0x000000ffff027224 */ /* 0x000fe400078e0a07 */
[----:B------:R-:W-:Y:S02]  /*24070*/  IMAD R26, R5, 0x10000, R26 ;  /* 0x00010000051a7824 */ /* 0x000fe400078e021a */
[----:B------:R-:W-:Y:S01]  /*24080*/  IMAD R2, R25, R2, R0 ;  /* 0x0000000219027224 */ /* 0x000fe200078e0200 */
[----:B------:R-:W-:Y:S06]  /*24090*/  BRA `(.L_x_11125) ;  /* 0x0000000000f47947 */ /* 0x000fec0003800000 */
.L_x_11124:
[----:B----4-:R-:W0:Y:S02]  /*240a0*/  LDC.64 R2, c[0x0][0xc90] ;  /* 0x00032400ff027b82 */ /* 0x010e240000000a00 */
[----:B0-----:R-:W-:-:S05]  /*240b0*/  IMAD.WIDE R2, R27, 0x4, R2 ;  /* 0x000000041b027825 */ /* 0x001fca00078e0202 */
[----:B-1----:R0:W2:Y:S02]  /*240c0*/  LDG.E R7, desc[UR40][R2.64] ;  /* 0x0000002802077981 */ /* 0x0020a4000c1e1900 */
[----:B0-----:R-:W-:Y:S02]  /*240d0*/  IMAD.MOV.U32 R2, RZ, RZ, RZ ;  /* 0x000000ffff027224 */ /* 0x001fe400078e00ff */
[----:B--2---:R-:W-:-:S05]  /*240e0*/  IMAD R5, R25, R7, RZ ;  /* 0x0000000719057224 */ /* 0x004fca00078e02ff */
[-C--:B------:R-:W-:Y:S02]  /*240f0*/  IABS R6, R5.reuse ;  /* 0x0000000500067213 */ /* 0x080fe40000000000 */
[----:B------:R-:W-:Y:S02]  /*24100*/  IABS R10, R5 ;  /* 0x00000005000a7213 */ /* 0x000fe40000000000 */
[----:B------:R-:W0:Y:S08]  /*24110*/  I2F.RP R8, R6 ;  /* 0x0000000600087306 */ /* 0x000e300000209400 */
[----:B0-----:R-:W0:Y:S02]  /*24120*/  MUFU.RCP R8, R8 ;  /* 0x0000000800087308 */ /* 0x001e240000001000 */
[----:B0-----:R-:W-:-:S02]  /*24130*/  VIADD R9, R8, 0xffffffe ;  /* 0x0ffffffe08097836 */ /* 0x001fc40000000000 */
[----:B------:R-:W-:-:S04]  /*24140*/  IMAD.MOV R8, RZ, RZ, -R10 ;  /* 0x000000ffff087224 */ /* 0x000fc800078e0a0a */
[----:B------:R-:W0:Y:S02]  /*24150*/  F2I.FTZ.U32.TRUNC.NTZ R3, R9 ;  /* 0x0000000900037305 */ /* 0x000e24000021f000 */
[----:B0-----:R-:W-:-:S04]  /*24160*/  IMAD.MOV R11, RZ, RZ, -R3 ;  /* 0x000000ffff0b7224 */ /* 0x001fc800078e0a03 */
[----:B------:R-:W-:-:S04]  /*24170*/  IMAD R11, R11, R6, RZ ;  /* 0x000000060b0b7224 */ /* 0x000fc800078e02ff */
[----:B------:R-:W-:Y:S01]  /*24180*/  IMAD.HI.U32 R3, R3, R11, R2 ;  /* 0x0000000b03037227 */ /* 0x000fe200078e0002 */
        /* <DEDUP_REMOVED lines=11> */
[----:B------:R-:W-:-:S04]  /*24240*/  IMAD.MOV.U32 R2, RZ, RZ, R3 ;  /* 0x000000ffff027224 */ /* 0x000fc800078e0003 */
[----:B------:R-:W-:Y:S01]  /*24250*/  @!P1 IMAD.MOV R2, RZ, RZ, -R2 ;  /* 0x000000ffff029224 */ /* 0x000fe200078e0a02 */
[----:B------:R-:W-:-:S05]  /*24260*/  @!P2 LOP3.LUT R2, RZ, R5, RZ, 0x33, !PT ;  /* 0x00000005ff02a212 */ /* 0x000fca00078e33ff */
[----:B------:R-:W-:Y:S02]  /*24270*/  IMAD R6, R7, R2, RZ ;  /* 0x0000000207067224 */ /* 0x000fe400078e02ff */
[----:B------:R-:W-:Y:S02]  /*24280*/  IMAD.MOV R2, RZ, RZ, -R2 ;  /* 0x000000ffff027224 */ /* 0x000fe400078e0a02 */
[----:B------:R-:W-:Y:S02]  /*24290*/  IMAD.MOV R3, RZ, RZ, -R6 ;  /* 0x000000ffff037224 */ /* 0x000fe400078e0a06 */
[----:B------:R-:W-:Y:S02]  /*242a0*/  IMAD R5, R5, R2, R0 ;  /* 0x0000000205057224 */ /* 0x000fe400078e0200 */
[----:B------:R-:W-:Y:S01]  /*242b0*/  IMAD.MOV.U32 R2, RZ, RZ, RZ ;  /* 0x000000ffff027224 */ /* 0x000fe200078e00ff */
[----:B------:R-:W-:-:S04]  /*242c0*/  VIADDMNMX R4, R3, R4, R7, PT ;  /* 0x0000000403047246 */ /* 0x000fc80003800107 */
[----:B------:R-:W-:-:S04]  /*242d0*/  IABS R7, R4 ;  /* 0x0000000400077213 */ /* 0x000fc80000000000 */
        /* <DEDUP_REMOVED lines=24> */
[----:B------:R-:W-:-:S07]  /*24460*/  IMAD R26, R2, R4, R5 ;  /* 0x00000004021a7224 */ /* 0x000fce00078e0205 */
.L_x_11125:
[----:B------:R-:W-:-:S05]  /*24470*/  LOP3.LUT R2, RZ, R2, RZ, 0x33, !PT ;  /* 0x00000002ff027212 */ /* 0x000fca00078e33ff */
[----:B------:R-:W-:Y:S01]  /*24480*/  IMAD.IADD R25, R25, 0x1, R2 ;  /* 0x0000000119197824 */ /* 0x000fe200078e0202 */
[----:B------:R-:W-:Y:S06]  /*24490*/  BRA `(.L_x_11126) ;  /* 0x00000000001c7947 */ /* 0x000fec0003800000 */
.L_x_11118:
[----:B------:R-:W-:Y:S01]  /*244a0*/  UMOV UR4, URZ ;  /* 0x0000003f00047c82 */ /* 0x000fe20008000000 */
[----:B------:R-:W-:Y:S01]  /*244b0*/  UMOV UR5, URZ ;  /* 0x0000003f00057c82 */ /* 0x000fe20008000000 */
[----:B------:R-:W-:Y:S01]  /*244c0*/  ULDC UR6, c[0x0][0xc3c] ;  /* 0x00030f0000067ab9 */ /* 0x000fe20000000800 */
[----:B------:R-:W-:Y:S02]  /*244d0*/  IMAD.MOV.U32 R24, RZ, RZ, R0 ;  /* 0x000000ffff187224 */ /* 0x000fe400078e0000 */
[----:B------:R-:W-:Y:S02]  /*244e0*/  IMAD.U32 R25, RZ, RZ, UR4 ;  /* 0x00000004ff197e24 */ /* 0x000fe4000f8e00ff */
[----:B------:R-:W-:Y:S02]  /*244f0*/  IMAD.U32 R26, RZ, RZ, UR5 ;  /* 0x00000005ff1a7e24 */ /* 0x000fe4000f8e00ff */
[----:B------:R-:W-:-:S07]  /*24500*/  IMAD.U32 R27, RZ, RZ, UR6 ;  /* 0x00000006ff1b7e24 */ /* 0x000fce000f8e00ff */
.L_x_11126:
        /* <DEDUP_REMOVED lines=9> */
.L_x_11115:
[----:B------:R-:W-:Y:S02]  /*245a0*/  ULDC UR4, c[0x0][0xc3c] ;  /* 0x00030f0000047ab9 */ /* 0x000fe40000000800 */
[----:B---3--:R-:W-:-:S13]  /*245b0*/  ISETP.GE.AND P0, PT, R27, UR4, PT ;  /* 0x000000041b007c0c */ /* 0x008fda000bf06270 */
[----:B------:R-:W-:Y:S05]  /*245c0*/  @!P0 BRA `(.L_x_11127) ;  /* 0xffffff8400a48947 */ /* 0x000fea000383ffff */
[----:B------:R-:W-:Y:S05]  /*245d0*/  BSYNC B8 ;  /* 0x0000000000087941 */ /* 0x000fea0003800000 */
.L_x_10959:
[----:B-1----:R-:W3:Y:S01]  /*245e0*/  LDL.LU R0, [R1+0x2c] ;  /* 0x00002c0001007983 */ /* 0x002ee20000300800 */
[----:B------:R-:W-:Y:S01]  /*245f0*/  BSSY B0, `(.L_x_11128) ;  /* 0x000000b000007945 */ /* 0x000fe20003800000 */
[----:B--2---:R-:W1:Y:S01]  /*24600*/  S2R R5, SR_CgaCtaId ;  /* 0x0000000000057919 */ /* 0x004e620000008800 */
[----:B---3--:R-:W-:-:S05]  /*24610*/  VIADD R0, R0, 0x1 ;  /* 0x0000000100007836 */ /* 0x008fca0000000000 */
        /* <DEDUP_REMOVED lines=8> */
.L_x_11243:
[----:B------:R-:W-:Y:S05]  /*246a0*/  BSYNC B0 ;  /* 0x0000000000007941 */ /* 0x000fea0003800000 */
.L_x_11128:
[----:B------:R-:W-:-:S03]  /*246b0*/  UMOV UR4, 0xffffffff ;  /* 0xffffffff00047882 */ /* 0x000fc60000000000 */
[----:B------:R-:W-:Y:S05]  /*246c0*/  BRA.DIV UR4, `(.L_x_11130) ;  /* 0x0000002a049c7947 */ /* 0x000fea000b800000 */
[----:B-1----:R-:W1:Y:S02]  /*246d0*/  S2R R0, SR_TID.X ;  /* 0x0000000000007919 */ /* 0x002e640000002100 */
[----:B-1----:R-:W-:-:S04]  /*246e0*/  SHF.R.U32.HI R0, RZ, 0x5, R0 ;  /* 0x00000005ff007819 */ /* 0x002fc80000011600 */
[----:B------:R-:W-:-:S05]  /*246f0*/  LOP3.LUT R0, R0, 0x3, RZ, 0xc0, !PT ;  /* 0x0000000300007812 */ /* 0x000fca00078ec0ff */
[----:B------:R1:W2:Y:S02]  /*24700*/  SHFL.IDX PT, R14, R0, RZ, 0x1f ;  /* 0x00001fff000e7589 */ /* 0x0002a400000e0000 */
.L_x_11246:
[----:B--2---:R-:W-:-:S13]  /*24710*/  ISETP.NE.AND P0, PT, R14, RZ, PT ;  /* 0x000000ff0e00720c */ /* 0x004fda0003f05270 */
[----:B------:R-:W-:Y:S05]  /*24720*/  @P0 BRA `(.L_x_10733) ;  /* 0x0000000000880947 */ /* 0x000fea0003800000 */
[----:B------:R-:W-:-:S03]  /*24730*/  UMOV UR4, 0xffffffff ;  /* 0xffffffff00047882 */ /* 0x000fc60000000000 */
[----:B------:R-:W-:Y:S05]  /*24740*/  BRA.DIV UR4, `(.L_x_11131) ;  /* 0x0000002a04b07947 */ /* 0x000fea000b800000 */
[----:B------:R-:W-:-:S13]  /*24750*/  ELECT P6, URZ, PT ;  /* 0x00000000003f782f */ /* 0x000fda00038c0000 */
.L_x_11249:
[----:B------:R-:W-:Y:S05]  /*24760*/  @!P6 BRA `(.L_x_10733) ;  /* 0x000000000078e947 */ /* 0x000fea0003800000 */
[----:B------:R-:W-:-:S06]  /*24770*/  ULOP3.LUT UR4, UR36, 0x2, URZ, 0xfc, !UPT ;  /* 0x0000000224047892 */ /* 0x000fcc000f8efc3f */
[----:B-1----:R-:W-:-:S05]  /*24780*/  IMAD.U32 R0, RZ, RZ, UR4 ;  /* 0x00000004ff007e24 */ /* 0x002fca000f8e00ff */
[----:B------:R-:W-:-:S13]  /*24790*/  ISETP.NE.AND P2, PT, R0, 0x3, PT ;  /* 0x000000030000780c */ /* 0x000fda0003f45270 */
[----:B------:R-:W-:Y:S05]  /*247a0*/  @!P2 BRA `(.L_x_11132) ;  /* 0x000000000004a947 */ /* 0x000fea0003800000 */
[----:B------:R-:W-:Y:S01]  /*247b0*/  BPT.TRAP 0x1 ;  /* 0x000000040000795c */ /* 0x000fe20000300000 */
.L_x_11132:
[----:B------:R-:W-:Y:S01]  /*247c0*/  VIADD R0, R9, 0x2d840 ;  /* 0x0002d84009007836 */ /* 0x000fe20000000000 */
[----:B------:R-:W-:Y:S01]  /*247d0*/  SHF.L.U32 R4, R28, 0x1f, RZ ;  /* 0x0000001f1c047819 */ /* 0x000fe200000006ff */
[C---:B------:R-:W-:Y:S02]  /*247e0*/  VIADD R2, R19.reuse, 0x1 ;  /* 0x0000000113027836 */ /* 0x040fe40000000000 */
[----:B------:R-:W-:-:S03]  /*247f0*/  IMAD R5, R19, 0x8, R0 ;  /* 0x0000000813057824 */ /* 0x000fc600078e0200 */
[C---:B------:R-:W-:Y:S01]  /*24800*/  ISETP.NE.AND P1, PT, R2.reuse, 0x2, PT ;  /* 0x000000020200780c */ /* 0x040fe20003f25270 */
[----:B------:R-:W1:Y:S03]  /*24810*/  SYNCS.PHASECHK.TRANS64.TRYWAIT P0, [R5+URZ], R4 ;  /* 0x00000004050075a7 */ /* 0x000e66000800017f */
[----:B------:R-:W-:Y:S02]  /*24820*/  SEL R3, RZ, 0x1, P1 ;  /* 0x00000001ff037807 */ /* 0x000fe40000800000 */
[----:B------:R-:W-:Y:S02]  /*24830*/  SEL R7, R2, RZ, P1 ;  /* 0x000000ff02077207 */ /* 0x000fe40000800000 */
[----:B------:R-:W-:-:S03]  /*24840*/  LOP3.LUT R2, R28, R3, RZ, 0x3c, !PT ;  /* 0x000000031c027212 */ /* 0x000fc600078e3cff */
[----:B------:R-:W-:Y:S01]  /*24850*/  IMAD R3, R7, 0x8, R0 ;  /* 0x0000000807037824 */ /* 0x000fe200078e0200 */
[----:B------:R-:W-:Y:S01]  /*24860*/  SHF.L.U32 R2, R2, 0x1f, RZ ;  /* 0x0000001f02027819 */ /* 0x000fe200000006ff */
[----:B-1----:R-:W-:Y:S06]  /*24870*/  @!P0 BRA `(.L_x_11133) ;  /* 0x0000002800848947 */ /* 0x002fec0003800000 */
.L_x_11250:
[----:B------:R-:W2:Y:S02]  /*24880*/  SYNCS.PHASECHK.TRANS64.TRYWAIT P0, [R3+URZ], R2 ;  /* 0x00000002030075a7 */ /* 0x000ea4000800017f */
[----:B--2---:R-:W-:Y:S05]  /*24890*/  @!P0 BRA `(.L_x_11134) ;  /* 0x0000002800908947 */ /* 0x004fea0003800000 */
.L_x_11251:
[----:B------:R-:W-:Y:S05]  /*248a0*/  @!P2 BRA `(.L_x_11135) ;  /* 0x000000000004a947 */ /* 0x000fea0003800000 */
[----:B------:R-:W-:Y:S01]  /*248b0*/  BPT.TRAP 0x1 ;  /* 0x000000040000795c */ /* 0x000fe20000300000 */
.L_x_11135:
[----:B------:R-:W-:-:S04]  /*248c0*/  VIADD R0, R9, 0x2d860 ;  /* 0x0002d86009007836 */ /* 0x000fc80000000000 */
[----:B------:R-:W-:-:S04]  /*248d0*/  IMAD R19, R19, 0x8, R0 ;  /* 0x0000000813137824 */ /* 0x000fc800078e0200 */
[----:B------:R-:W3:Y:S02]  /*248e0*/  SYNCS.PHASECHK.TRANS64.TRYWAIT P0, [R19+URZ], R4 ;  /* 0x00000004130075a7 */ /* 0x000ee4000800017f */
[----:B---3--:R-:W-:Y:S05]  /*248f0*/  @!P0 BRA `(.L_x_11136) ;  /* 0x00000028008c8947 */ /* 0x008fea0003800000 */
.L_x_11252:
[----:B------:R-:W-:-:S07]  /*24900*/  IMAD R7, R7, 0x8, R0 ;  /* 0x0000000807077824 */ /* 0x000fce00078e0200 */
.L_x_11137:
[----:B----4-:R4:W0:Y:S02]  /*24910*/  SYNCS.PHASECHK.TRANS64.TRYWAIT P0, [R7+URZ], R2 ;  /* 0x00000002070075a7 */ /* 0x010824000800017f */
[----:B0-----:R-:W-:Y:S05]  /*24920*/  @!P0 NANOSLEEP.SYNCS 0x989680 ;  /* 0x009896800000895d */ /* 0x001fea0003900000 */
[----:B------:R-:W0:Y:S02]  /*24930*/  @!P0 SYNCS.PHASECHK.TRANS64 P0, [R7+URZ], R2 ;  /* 0x00000002070085a7 */ /* 0x000e24000800007f */
[----:B0-----:R-:W-:Y:S05]  /*24940*/  @!P0 BRA `(.L_x_11137) ;  /* 0xfffffffc00f08947 */ /* 0x001fea000383ffff */
.L_x_10733:
[----:B------:R-:W-:Y:S05]  /*24950*/  BSYNC B9 ;  /* 0x0000000000097941 */ /* 0x000fea0003800000 */
.L_x_10730:
[----:B------:R-:W-:Y:S05]  /*24960*/  EXIT ;  /* 0x000000000000794d */ /* 0x000fea0003800000 */
.L_x_10759:
[----:B0-----:R0:W1:Y:S02]  /*24970*/  SYNCS.PHASECHK.TRANS64.TRYWAIT P5, [R14+URZ+0x2d890], R85 ;  /* 0x02d890550e0075a7 */ /* 0x00106400080a017f */
[----:B-1----:R-:W-:Y:S05]  /*24980*/  @!P5 NANOSLEEP.SYNCS 0x989680 ;  /* 0x009896800000d95d */ /* 0x002fea0003900000 */
[----:B------:R-:W1:Y:S02]  /*24990*/  @!P5 SYNCS.PHASECHK.TRANS64 P5, [R14+URZ+0x2d890], R85 ;  /* 0x02d890550e00d5a7 */ /* 0x000e6400080a007f */
[----:B-1----:R-:W-:Y:S05]  /*249a0*/  @!P5 BRA `(.L_x_10759) ;  /* 0xfffffffc00f0d947 */ /* 0x002fea000383ffff */
[----:B------:R-:W-:Y:S05]  /*249b0*/  BRA `(.L_x_11138) ;  /* 0xfffffdec00647947 */ /* 0x000fea000383ffff */
.L_x_10787:
[----:B0-----:R0:W1:Y:S02]  /*249c0*/  SYNCS.PHASECHK.TRANS64.TRYWAIT P5, [R14+URZ+0x2d890], R85 ;  /* 0x02d890550e0075a7 */ /* 0x00106400080a017f */
[----:B-1----:R-:W-:Y:S05]  /*249d0*/  @!P5 NANOSLEEP.SYNCS 0x989680 ;  /* 0x009896800000d95d */ /* 0x002fea0003900000 */
[----:B------:R-:W1:Y:S02]  /*249e0*/  @!P5 SYNCS.PHASECHK.TRANS64 P5, [R14+URZ+0x2d890], R85 ;  /* 0x02d890550e00d5a7 */ /* 0x000e6400080a007f */
[----:B-1----:R-:W-:Y:S05]  /*249f0*/  @!P5 BRA `(.L_x_10787) ;  /* 0xfffffffc00f0d947 */ /* 0x002fea000383ffff */
[----:B------:R-:W-:Y:S05]  /*24a00*/  BRA `(.L_x_11139) ;  /* 0xfffffe0400d87947 */ /* 0x000fea000383ffff */
.L_x_10800:
[----:B0-----:R0:W1:Y:S02]  /*24a10*/  SYNCS.PHASECHK.TRANS64.TRYWAIT P4, [R14+URZ+0x2d890], R85 ;  /* 0x02d890550e0075a7 */ /* 0x001064000808017f */
[----:B-1----:R-:W-:Y:S05]  /*24a20*/  @!P4 NANOSLEEP.SYNCS 0x989680 ;  /* 0x009896800000c95d */ /* 0x002fea0003900000 */
[----:B------:R-:W1:Y:S02]  /*24a30*/  @!P4 SYNCS.PHASECHK.TRANS64 P4, [R14+URZ+0x2d890], R85 ;  /* 0x02d890550e00c5a7 */ /* 0x000e64000808007f */
[----:B-1----:R-:W-:Y:S05]  /*24a40*/  @!P4 BRA `(.L_x_10800) ;  /* 0xfffffffc00f0c947 */ /* 0x002fea000383ffff */
[----:B------:R-:W-:Y:S05]  /*24a50*/  BRA `(.L_x_11140) ;  /* 0xfffffe2000487947 */ /* 0x000fea000383ffff */
.L_x_10804:
[----:B--2---:R2:W3:Y:S02]  /*24a60*/  SYNCS.PHASECHK.TRANS64.TRYWAIT P3, [R14+URZ+0x2d8b0], R85 ;  /* 0x02d8b0550e0075a7 */ /* 0x0044e4000806017f */
[----:B---3--:R-:W-:Y:S05]  /*24a70*/  @!P3 NANOSLEEP.SYNCS 0x989680 ;  /* 0x009896800000b95d */ /* 0x008fea0003900000 */
[----:B------:R-:W3:Y:S02]  /*24a80*/  @!P3 SYNCS.PHASECHK.TRANS64 P3, [R14+URZ+0x2d8b0], R85 ;  /* 0x02d8b0550e00b5a7 */ /* 0x000ee4000806007f */
[----:B---3--:R-:W-:Y:S05]  /*24a90*/  @!P3 BRA `(.L_x_10804) ;  /* 0xfffffffc00f0b947 */ /* 0x008fea000383ffff */
[----:B------:R-:W-:Y:S05]  /*24aa0*/  BRA `(.L_x_11141) ;  /* 0xfffffe2000e07947 */ /* 0x000fea000383ffff */
.L_x_10820:
[----:B------:R-:W-:Y:S01]  /*24ab0*/  BSSY B0, `(.L_x_11142) ;  /* 0x0000007000007945 */ /* 0x000fe20003800000 */
[----:B------:R-:W-:Y:S02]  /*24ac0*/  IMAD.MOV.U32 R12, RZ, RZ, RZ ;  /* 0x000000ffff0c7224 */ /* 0x000fe400078e00ff */
[----:B------:R-:W-:Y:S02]  /*24ad0*/  IMAD.MOV.U32 R11, RZ, RZ, 0x1f ;  /* 0x0000001fff0b7424 */ /* 0x000fe400078e00ff */
[----:B------:R-:W-:-:S07]  /*24ae0*/  IMAD.MOV.U32 R15, RZ, RZ, -0x1 ;  /* 0xffffffffff0f7424 */ /* 0x000fce00078e00ff */
[----:B-----5:R-:W-:Y:S05]  /*24af0*/  WARPSYNC.COLLECTIVE R15, `(.L_x_11143) ;  /* 0x000000000f087348 */ /* 0x020fea0003c00000 */
[----:B------:R0:W1:Y:S02]  /*24b00*/  SHFL.IDX P6, R14, R13, R12, R11 ;  /* 0x0000000c0d0e7389 */ /* 0x00006400000c000b */
[----:B01---5:R-:W-:Y:S01]  /*24b10*/  ENDCOLLECTIVE ;  /* 0x000000000000791b */ /* 0x023fe20003800000 */
.L_x_11143:
[----:B------:R-:W-:Y:S05]  /*24b20*/  BSYNC B0 ;  /* 0x0000000000007941 */ /* 0x000fea0003800000 */
.L_x_11142:
[----:B------:R-:W-:Y:S01]  /*24b30*/  IMAD.MOV.U32 R157, RZ, RZ, R14 ;  /* 0x000000ffff9d7224 */ /* 0x000fe200078e000e */
[----:B------:R-:W-:Y:S06]  /*24b40*/  BRA `(.L_x_11144) ;  /* 0xfffffe2c00ec7947 */ /* 0x000fec000383ffff */
.L_x_10831:
[----:B------:R-:W-:Y:S01]  /*24b50*/  BSSY B1, `(.L_x_11145) ;  /* 0x0000007000017945 */ /* 0x000fe20003800000 */
[----:B------:R-:W-:Y:S02]  /*24b60*/  IMAD.MOV.U32 R12, RZ, RZ, RZ ;  /* 0x000000ffff0c7224 */ /* 0x000fe400078e00ff */
[----:B------:R-:W-:Y:S02]  /*24b70*/  IMAD.MOV.U32 R11, RZ, RZ, 0x1e1f ;  /* 0x00001e1fff0b7424 */ /* 0x000fe400078e00ff */
[----:B------:R-:W-:-:S07]  /*24b80*/  IMAD.MOV.U32 R15, RZ, RZ, -0x1 ;  /* 0xffffffffff0f7424 */ /* 0x000fce00078e00ff */
[----:B------:R-:W-:Y:S05]  /*24b90*/  WARPSYNC.COLLECTIVE R15, `(.L_x_11146) ;  /* 0x000000000f087348 */ /* 0x000fea0003c00000 */
[----:B------:R0:W1:Y:S02]  /*24ba0*/  SHFL.IDX P6, R14, R13, R12, R11 ;  /* 0x0000000c0d0e7389 */ /* 0x00006400000c000b */
[----:B01----:R-:W-:Y:S01]  /*24bb0*/  ENDCOLLECTIVE ;  /* 0x000000000000791b */ /* 0x003fe20003800000 */
.L_x_11146:
[----:B------:R-:W-:Y:S05]  /*24bc0*/  BSYNC B1 ;  /* 0x0000000000017941 */ /* 0x000fea0003800000 */
.L_x_11145:
        /* <DEDUP_REMOVED lines=8> */
.L_x_11147:
[----:B------:R-:W-:Y:S02]  /*24c50*/  IMAD.MOV.U32 R13, RZ, RZ, R0 ;  /* 0x000000ffff0d7224 */ /* 0x000fe400078e0000 */
[----:B------:R-:W-:-:S07]  /*24c60*/  IMAD.MOV.U32 R6, RZ, RZ, R14 ;  /* 0x000000ffff067224 */ /* 0x000fce00078e000e */
[----:B------:R-:W-:Y:S05]  /*24c70*/  WARPSYNC.COLLECTIVE R15, `(.L_x_11148) ;  /* 0x000000000f087348 */ /* 0x000fea0003c00000 */
[----:B------:R0:W1:Y:S02]  /*24c80*/  SHFL.IDX P6, R14, R13, R12, R11 ;  /* 0x0000000c0d0e7389 */ /* 0x00006400000c000b */
[----:B01----:R-:W-:Y:S01]  /*24c90*/  ENDCOLLECTIVE ;  /* 0x000000000000791b */ /* 0x003fe20003800000 */
.L_x_11148:
[----:B------:R-:W-:Y:S02]  /*24ca0*/  IMAD.MOV.U32 R13, RZ, RZ, R39 ;  /* 0x000000ffff0d7224 */ /* 0x000fe400078e0027 */
[----:B------:R-:W-:-:S07]  /*24cb0*/  IMAD.MOV.U32 R0, RZ, RZ, R14 ;  /* 0x000000ffff007224 */ /* 0x000fce00078e000e */
[----:B------:R-:W-:Y:S05]  /*24cc0*/  WARPSYNC.COLLECTIVE R15, `(.L_x_11149) ;  /* 0x000000000f087348 */ /* 0x000fea0003c00000 */
[----:B------:R0:W1:Y:S02]  /*24cd0*/  SHFL.IDX P6, R14, R13, R12, R11 ;  /* 0x0000000c0d0e7389 */ /* 0x00006400000c000b */
[----:B01----:R-:W-:Y:S01]  /*24ce0*/  ENDCOLLECTIVE ;  /* 0x000000000000791b */ /* 0x003fe20003800000 */
.L_x_11149:
[----:B------:R-:W-:Y:S01]  /*24cf0*/  IMAD.MOV.U32 R39, RZ, RZ, R14 ;  /* 0x000000ffff277224 */ /* 0x000fe200078e000e */
[----:B------:R-:W-:Y:S06]  /*24d00*/  BRA `(.L_x_11150) ;  /* 0xfffffe3400647947 */ /* 0x000fec000383ffff */
.L_x_10835:
[----:B0-----:R0:W1:Y:S02]  /*24d10*/  SYNCS.PHASECHK.TRANS64.TRYWAIT P1, [R2+URZ+0x2d800], R3 ;  /* 0x02d80003020075a7 */ /* 0x001064000802017f */
[----:B-1----:R-:W-:Y:S05]  /*24d20*/  @!P1 NANOSLEEP.SYNCS 0x989680 ;  /* 0x009896800000995d */ /* 0x002fea0003900000 */
[----:B------:R-:W1:Y:S02]  /*24d30*/  @!P1 SYNCS.PHASECHK.TRANS64 P1, [R2+URZ+0x2d800], R3 ;  /* 0x02d80003020095a7 */ /* 0x000e64000802007f */
[----:B-1----:R-:W-:Y:S05]  /*24d40*/  @!P1 BRA `(.L_x_10835) ;  /* 0xfffffffc00f09947 */ /* 0x002fea000383ffff */
[----:B------:R-:W-:Y:S05]  /*24d50*/  BRA `(.L_x_11151) ;  /* 0xfffffe3c00947947 */ /* 0x000fea000383ffff */
.L_x_10847:
[----:B------:R-:W-:Y:S01]  /*24d60*/  BSSY B1, `(.L_x_11152) ;  /* 0x0000007000017945 */ /* 0x000fe20003800000 */
[----:B------:R-:W-:Y:S02]  /*24d70*/  IMAD.MOV.U32 R12, RZ, RZ, RZ ;  /* 0x000000ffff0c7224 */ /* 0x000fe400078e00ff */
[----:B------:R-:W-:Y:S02]  /*24d80*/  IMAD.MOV.U32 R11, RZ, RZ, 0x1e1f ;  /* 0x00001e1fff0b7424 */ /* 0x000fe400078e00ff */
[----:B------:R-:W-:-:S07]  /*24d90*/  IMAD.MOV.U32 R15, RZ, RZ, -0x1 ;  /* 0xffffffffff0f7424 */ /* 0x000fce00078e00ff */
[----:B------:R-:W-:Y:S05]  /*24da0*/  WARPSYNC.COLLECTIVE R15, `(.L_x_11153) ;  /* 0x000000000f087348 */ /* 0x000fea0003c00000 */
[----:B------:R0:W1:Y:S02]  /*24db0*/  SHFL.IDX P6, R14, R13, R12, R11 ;  /* 0x0000000c0d0e7389 */ /* 0x00006400000c000b */
[----:B01----:R-:W-:Y:S01]  /*24dc0*/  ENDCOLLECTIVE ;  /* 0x000000000000791b */ /* 0x003fe20003800000 */
.L_x_11153:
[----:B------:R-:W-:Y:S05]  /*24dd0*/  BSYNC B1 ;  /* 0x0000000000017941 */ /* 0x000fea0003800000 */
.L_x_11152:
        /* <DEDUP_REMOVED lines=8> */
.L_x_11154:
[----:B------:R-:W-:Y:S02]  /*24e60*/  IMAD.MOV.U32 R13, RZ, RZ, R43 ;  /* 0x000000ffff0d7224 */ /* 0x000fe400078e002b */
[----:B------:R-:W-:-:S07]  /*24e70*/  IMAD.MOV.U32 R36, RZ, RZ, R14 ;  /* 0x000000ffff247224 */ /* 0x000fce00078e000e */
[----:B------:R-:W-:Y:S05]  /*24e80*/  WARPSYNC.COLLECTIVE R15, `(.L_x_11155) ;  /* 0x000000000f087348 */ /* 0x000fea0003c00000 */
[----:B------:R0:W1:Y:S02]  /*24e90*/  SHFL.IDX P6, R14, R13, R12, R11 ;  /* 0x0000000c0d0e7389 */ /* 0x00006400000c000b */
[----:B01----:R-:W-:Y:S01]  /*24ea0*/  ENDCOLLECTIVE ;  /* 0x000000000000791b */ /* 0x003fe20003800000 */
.L_x_11155:
[----:B------:R-:W-:Y:S02]  /*24eb0*/  IMAD.MOV.U32 R13, RZ, RZ, R42 ;  /* 0x000000ffff0d7224 */ /* 0x000fe400078e002a */
[----:B------:R-:W-:-:S07]  /*24ec0*/  IMAD.MOV.U32 R43, RZ, RZ, R14 ;  /* 0x000000ffff2b7224 */ /* 0x000fce00078e000e */
[----:B------:R-:W-:Y:S05]  /*24ed0*/  WARPSYNC.COLLECTIVE R15, `(.L_x_11156) ;  /* 0x000000000f087348 */ /* 0x000fea0003c00000 */
[----:B------:R0:W1:Y:S02]  /*24ee0*/  SHFL.IDX P6, R14, R13, R12, R11 ;  /* 0x0000000c0d0e7389 */ /* 0x00006400000c000b */
[----:B01----:R-:W-:Y:S01]  /*24ef0*/  ENDCOLLECTIVE ;  /* 0x000000000000791b */ /* 0x003fe20003800000 */
.L_x_11156:
[----:B------:R-:W-:Y:S01]  /*24f00*/  IMAD.MOV.U32 R42, RZ, RZ, R14 ;  /* 0x000000ffff2a7224 */ /* 0x000fe200078e000e */
[----:B------:R-:W-:Y:S06]  /*24f10*/  BRA `(.L_x_11157) ;  /* 0xfffffe50004c7947 */ /* 0x000fec000383ffff */
.L_x_10851:
[----:B0-----:R0:W1:Y:S02]  /*24f20*/  SYNCS.PHASECHK.TRANS64.TRYWAIT P1, [R2+URZ+0x2d800], R3 ;  /* 0x02d80003020075a7 */ /* 0x001064000802017f */
[----:B-1----:R-:W-:Y:S05]  /*24f30*/  @!P1 NANOSLEEP.SYNCS 0x989680 ;  /* 0x009896800000995d */ /* 0x002fea0003900000 */
[----:B------:R-:W1:Y:S02]  /*24f40*/  @!P1 SYNCS.PHASECHK.TRANS64 P1, [R2+URZ+0x2d800], R3 ;  /* 0x02d80003020095a7 */ /* 0x000e64000802007f */
[----:B-1----:R-:W-:Y:S05]  /*24f50*/  @!P1 BRA `(.L_x_10851) ;  /* 0xfffffffc00f09947 */ /* 0x002fea000383ffff */
[----:B------:R-:W-:Y:S05]  /*24f60*/  BRA `(.L_x_11158) ;  /* 0xfffffe5400f87947 */ /* 0x000fea000383ffff */
.L_x_10859:
[----:B-1----:R1:W2:Y:S02]  /*24f70*/  SYNCS.PHASECHK.TRANS64.TRYWAIT P2, [R0+URZ+0x2d830], R3 ;  /* 0x02d83003000075a7 */ /* 0x0022a4000804017f */
[----:B--2---:R-:W-:Y:S05]  /*24f80*/  @!P2 NANOSLEEP.SYNCS 0x989680 ;  /* 0x009896800000a95d */ /* 0x004fea0003900000 */
[----:B------:R-:W2:Y:S02]  /*24f90*/  @!P2 SYNCS.PHASECHK.TRANS64 P2, [R0+URZ+0x2d830], R3 ;  /* 0x02d830030000a5a7 */ /* 0x000ea4000804007f */
[----:B--2---:R-:W-:Y:S05]  /*24fa0*/  @!P2 BRA `(.L_x_10859) ;  /* 0xfffffffc00f0a947 */ /* 0x004fea000383ffff */
[----:B------:R-:W-:Y:S05]  /*24fb0*/  BRA `(.L_x_10858) ;  /* 0xfffffe6c007c7947 */ /* 0x000fea000383ffff */
.L_x_10877:
[----:B-1----:R1:W2:Y:S02]  /*24fc0*/  SYNCS.PHASECHK.TRANS64.TRYWAIT P4, [R9+URZ+0x2d830], R8 ;  /* 0x02d83008090075a7 */ /* 0x0022a4000808017f */
[----:B--2---:R-:W-:Y:S05]  /*24fd0*/  @!P4 NANOSLEEP.SYNCS 0x989680 ;  /* 0x009896800000c95d */ /* 0x004fea0003900000 */
[----:B------:R-:W2:Y:S02]  /*24fe0*/  @!P4 SYNCS.PHASECHK.TRANS64 P4, [R9+URZ+0x2d830], R8 ;  /* 0x02d830080900c5a7 */ /* 0x000ea4000808007f */
[----:B--2---:R-:W-:Y:S05]  /*24ff0*/  @!P4 BRA `(.L_x_10877) ;  /* 0xfffffffc00f0c947 */ /* 0x004fea000383ffff */
[----:B------:R-:W-:Y:S05]  /*25000*/  BRA `(.L_x_10876) ;  /* 0xfffffea000f87947 */ /* 0x000fea000383ffff */
.L_x_10881:
[----:B-1----:R1:W2:Y:S02]  /*25010*/  SYNCS.PHASECHK.TRANS64.TRYWAIT P3, [R9+URZ+0x2d850], R8 ;  /* 0x02d85008090075a7 */ /* 0x0022a4000806017f */
[----:B--2---:R-:W-:Y:S05]  /*25020*/  @!P3 NANOSLEEP.SYNCS 0x989680 ;  /* 0x009896800000b95d */ /* 0x004fea0003900000 */
[----:B------:R-:W2:Y:S02]  /*25030*/  @!P3 SYNCS.PHASECHK.TRANS64 P3, [R9+URZ+0x2d850], R8 ;  /* 0x02d850080900b5a7 */ /* 0x000ea4000806007f */
[----:B--2---:R-:W-:Y:S05]  /*25040*/  @!P3 BRA `(.L_x_10881) ;  /* 0xfffffffc00f0b947 */ /* 0x004fea000383ffff */
[----:B------:R-:W-:Y:S05]  /*25050*/  BRA `(.L_x_10878) ;  /* 0xfffffea400fc7947 */ /* 0x000fea000383ffff */
.L_x_10900:
[----:B-1----:R1:W2:Y:S02]  /*25060*/  SYNCS.PHASECHK.TRANS64.TRYWAIT P3, [R0+URZ+0x2d830], R11 ;  /* 0x02d8300b000075a7 */ /* 0x0022a4000806017f */
[----:B--2---:R-:W-:Y:S05]  /*25070*/  @!P3 NANOSLEEP.SYNCS 0x989680 ;  /* 0x009896800000b95d */ /* 0x004fea0003900000 */
[----:B------:R-:W2:Y:S02]  /*25080*/  @!P3 SYNCS.PHASECHK.TRANS64 P3, [R0+URZ+0x2d830], R11 ;  /* 0x02d8300b0000b5a7 */ /* 0x000ea4000806007f */
[----:B--2---:R-:W-:Y:S05]  /*25090*/  @!P3 BRA `(.L_x_10900) ;  /* 0xfffffffc00f0b947 */ /* 0x004fea000383ffff */
[----:B------:R-:W-:Y:S05]  /*250a0*/  BRA `(.L_x_10899) ;  /* 0xfffffed8007c7947 */ /* 0x000fea000383ffff */
.L_x_10904:
[----:B-1----:R1:W2:Y:S02]  /*250b0*/  SYNCS.PHASECHK.TRANS64.TRYWAIT P2, [R6+URZ+0x2d850], R0 ;  /* 0x02d85000060075a7 */ /* 0x0022a4000804017f */
[----:B--2---:R-:W-:Y:S05]  /*250c0*/  @!P2 NANOSLEEP.SYNCS 0x989680 ;  /* 0x009896800000a95d */ /* 0x004fea0003900000 */
[----:B------:R-:W2:Y:S02]  /*250d0*/  @!P2 SYNCS.PHASECHK.TRANS64 P2, [R6+URZ+0x2d850], R0 ;  /* 0x02d850000600a5a7 */ /* 0x000ea4000804007f */
[----:B--2---:R-:W-:Y:S05]  /*250e0*/  @!P2 BRA `(.L_x_10904) ;  /* 0xfffffffc00f0a947 */ /* 0x004fea000383ffff */
[----:B------:R-:W-:Y:S05]  /*250f0*/  BRA `(.L_x_10901) ;  /* 0xfffffedc00807947 */ /* 0x000fea000383ffff */
.L_x_10911:
[----:B-1----:R1:W2:Y:S02]  /*25100*/  SYNCS.PHASECHK.TRANS64.TRYWAIT P3, [R0+URZ+0x2d830], R11 ;  /* 0x02d8300b000075a7 */ /* 0x0022a4000806017f */
[----:B--2---:R-:W-:Y:S05]  /*25110*/  @!P3 NANOSLEEP.SYNCS 0x989680 ;  /* 0x009896800000b95d */ /* 0x004fea0003900000 */
[----:B------:R-:W2:Y:S02]  /*25120*/  @!P3 SYNCS.PHASECHK.TRANS64 P3, [R0+URZ+0x2d830], R11 ;  /* 0x02d8300b0000b5a7 */ /* 0x000ea4000806007f */
[----:B--2---:R-:W-:Y:S05]  /*25130*/  @!P3 BRA `(.L_x_10911) ;  /* 0xfffffffc00f0b947 */ /* 0x004fea000383ffff */
[----:B------:R-:W-:Y:S05]  /*25140*/  BRA `(.L_x_10910) ;  /* 0xfffffefc00507947 */ /* 0x000fea000383ffff */
.L_x_10915:
[----:B-1----:R1:W2:Y:S02]  /*25150*/  SYNCS.PHASECHK.TRANS64.TRYWAIT P2, [R6+URZ+0x2d850], R0 ;  /* 0x02d85000060075a7 */ /* 0x0022a4000804017f */
[----:B--2---:R-:W-:Y:S05]  /*25160*/  @!P2 NANOSLEEP.SYNCS 0x989680 ;  /* 0x009896800000a95d */ /* 0x004fea0003900000 */
[----:B------:R-:W2:Y:S02]  /*25170*/  @!P2 SYNCS.PHASECHK.TRANS64 P2, [R6+URZ+0x2d850], R0 ;  /* 0x02d850000600a5a7 */ /* 0x000ea4000804007f */
[----:B--2---:R-:W-:Y:S05]  /*25180*/  @!P2 BRA `(.L_x_10915) ;  /* 0xfffffffc00f0a947 */ /* 0x004fea000383ffff */
[----:B------:R-:W-:Y:S05]  /*25190*/  BRA `(.L_x_10912) ;  /* 0xffffff0000547947 */ /* 0x000fea000383ffff */
.L_x_10928:
[----:B-1----:R1:W2:Y:S02]  /*251a0*/  SYNCS.PHASECHK.TRANS64.TRYWAIT P0, [R7+URZ+0x2d850], R10 ;  /* 0x02d8500a070075a7 */ /* 0x0022a4000800017f */
[----:B--2---:R-:W-:Y:S05]  /*251b0*/  @!P0 NANOSLEEP.SYNCS 0x989680 ;  /* 0x009896800000895d */ /* 0x004fea0003900000 */
[----:B------:R-:W2:Y:S02]  /*251c0*/  @!P0 SYNCS.PHASECHK.TRANS64 P0, [R7+URZ+0x2d850], R10 ;  /* 0x02d8500a070085a7 */ /* 0x000ea4000800007f */
[----:B--2---:R-:W-:Y:S05]  /*251d0*/  @!P0 BRA `(.L_x_10928) ;  /* 0xfffffffc00f08947 */ /* 0x004fea000383ffff */
[----:B------:R-:W-:Y:S05]  /*251e0*/  BRA `(.L_x_10927) ;  /* 0xffffff30001c7947 */ /* 0x000fea000383ffff */
.L_x_10933:
[----:B------:R-:W-:Y:S02]  /*251f0*/  IMAD.MOV.U32 R13, RZ, RZ, R8 ;  /* 0x000000ffff0d7224 */ /* 0x000fe400078e0008 */
[----:B------:R-:W-:Y:S02]  /*25200*/  IMAD.MOV.U32 R12, RZ, RZ, RZ ;  /* 0x000000ffff0c7224 */ /* 0x000fe400078e00ff */
[----:B------:R-:W-:Y:S02]  /*25210*/  IMAD.MOV.U32 R11, RZ, RZ, 0x1c1f ;  /* 0x00001c1fff0b7424 */ /* 0x000fe400078e00ff */
[----:B------:R-:W-:-:S07]  /*25220*/  IMAD.MOV.U32 R15, RZ, RZ, -0x1 ;  /* 0xffffffffff0f7424 */ /* 0x000fce00078e00ff */
[----:B-----5:R-:W-:Y:S05]  /*25230*/  WARPSYNC.COLLECTIVE R15, `(.L_x_11159) ;  /* 0x000000000f087348 */ /* 0x020fea0003c00000 */
[----:B------:R0:W1:Y:S02]  /*25240*/  SHFL.IDX P6, R14, R13, R12, R11 ;  /* 0x0000000c0d0e7389 */ /* 0x00006400000c000b */
[----:B01---5:R-:W-:Y:S01]  /*25250*/  ENDCOLLECTIVE ;  /* 0x000000000000791b */ /* 0x023fe20003800000 */
.L_x_11159:
[----:B------:R-:W-:Y:S02]  /*25260*/  IMAD.MOV.U32 R13, RZ, RZ, R0 ;  /* 0x000000ffff0d7224 */ /* 0x000fe400078e0000 */
[----:B------:R-:W-:-:S07]  /*25270*/  IMAD.MOV.U32 R3, RZ, RZ, R14 ;  /* 0x000000ffff037224 */ /* 0x000fce00078e000e */
[----:B------:R-:W-:Y:S05]  /*25280*/  WARPSYNC.COLLECTIVE R15, `(.L_x_11160) ;  /* 0x000000000f087348 */ /* 0x000fea0003c00000 */
[----:B------:R0:W1:Y:S02]  /*25290*/  SHFL.IDX P6, R14, R13, R12, R11 ;  /* 0x0000000c0d0e7389 */ /* 0x00006400000c000b */
[----:B01----:R-:W-:Y:S01]  /*252a0*/  ENDCOLLECTIVE ;  /* 0x000000000000791b */ /* 0x003fe20003800000 */
.L_x_11160:
[----:B------:R-:W-:Y:S05]  /*252b0*/  BRA `(.L_x_11161) ;  /* 0xffffff4800e87947 */ /* 0x000fea000383ffff */
.L_x_10936:
        /* <DEDUP_REMOVED lines=8> */
.L_x_11163:
[----:B------:R-:W-:Y:S05]  /*25340*/  BSYNC B1 ;  /* 0x0000000000017941 */ /* 0x000fea0003800000 */
.L_x_11162:
        /* <DEDUP_REMOVED lines=8> */
.L_x_11164:
[----:B------:R-:W-:Y:S05]  /*253d0*/  BRA `(.L_x_11165) ;  /* 0xffffff4800f87947 */ /* 0x000fea000383ffff */
.L_x_10938:
[----:B------:R-:W-:Y:S02]  /*253e0*/  IMAD.MOV.U32 R13, RZ, RZ, R26 ;  /* 0x000000ffff0d7224 */ /* 0x000fe400078e001a */
[----:B------:R-:W-:Y:S02]  /*253f0*/  IMAD.MOV.U32 R12, RZ, RZ, RZ ;  /* 0x000000ffff0c7224 */ /* 0x000fe400078e00ff */
[----:B------:R-:W-:Y:S02]  /*25400*/  IMAD.MOV.U32 R11, RZ, RZ, 0x1c1f ;  /* 0x00001c1fff0b7424 */ /* 0x000fe400078e00ff */
[----:B------:R-:W-:-:S07]  /*25410*/  IMAD.MOV.U32 R15, RZ, RZ, -0x1 ;  /* 0xffffffffff0f7424 */ /* 0x000fce00078e00ff */
[----:B------:R-:W-:Y:S05]  /*25420*/  WARPSYNC.COLLECTIVE R15, `(.L_x_11166) ;  /* 0x000000000f087348 */ /* 0x000fea0003c00000 */
[----:B------:R0:W1:Y:S02]  /*25430*/  SHFL.IDX P6, R14, R13, R12, R11 ;  /* 0x0000000c0d0e7389 */ /* 0x00006400000c000b */
[----:B01----:R-:W-:Y:S01]  /*25440*/  ENDCOLLECTIVE ;  /* 0x000000000000791b */ /* 0x003fe20003800000 */
.L_x_11166:
[----:B------:R-:W-:Y:S02]  /*25450*/  IMAD.MOV.U32 R13, RZ, RZ, R3 ;  /* 0x000000ffff0d7224 */ /* 0x000fe400078e0003 */
[----:B------:R-:W-:-:S07]  /*25460*/  IMAD.MOV.U32 R0, RZ, RZ, R14 ;  /* 0x000000ffff007224 */ /* 0x000fce00078e000e */
[----:B------:R-:W-:Y:S05]  /*25470*/  WARPSYNC.COLLECTIVE R15, `(.L_x_11167) ;  /* 0x000000000f087348 */ /* 0x000fea0003c00000 */
[----:B------:R0:W1:Y:S02]  /*25480*/  SHFL.IDX P6, R14, R13, R12, R11 ;  /* 0x0000000c0d0e7389 */ /* 0x00006400000c000b */
[----:B01----:R-:W-:Y:S01]  /*25490*/  ENDCOLLECTIVE ;  /* 0x000000000000791b */ /* 0x003fe20003800000 */
.L_x_11167:
[----:B------:R-:W-:Y:S05]  /*254a0*/  BRA `(.L_x_11168) ;  /* 0xffffff4c00c47947 */ /* 0x000fea000383ffff */
.L_x_10941:
[----:B------:R-:W-:Y:S01]  /*254b0*/  BSSY B1, `(.L_x_11169) ;  /* 0x0000008000017945 */ /* 0x000fe20003800000 */
[----:B---3--:R-:W-:Y:S02]  /*254c0*/  IMAD.MOV.U32 R13, RZ, RZ, R26 ;  /* 0x000000ffff0d7224 */ /* 0x008fe400078e001a */
[----:B------:R-:W-:Y:S02]  /*254d0*/  IMAD.MOV.U32 R12, RZ, RZ, 0x1 ;  /* 0x00000001ff0c7424 */ /* 0x000fe400078e00ff */
[----:B------:R-:W-:Y:S02]  /*254e0*/  IMAD.MOV.U32 R11, RZ, RZ, 0x1c1f ;  /* 0x00001c1fff0b7424 */ /* 0x000fe400078e00ff */
[----:B------:R-:W-:-:S07]  /*254f0*/  IMAD.MOV.U32 R15, RZ, RZ, -0x1 ;  /* 0xffffffffff0f7424 */ /* 0x000fce00078e00ff */
[----:B012---:R-:W-:Y:S05]  /*25500*/  WARPSYNC.COLLECTIVE R15, `(.L_x_11170) ;  /* 0x000000000f087348 */ /* 0x007fea0003c00000 */
[----:B--2---:R2:W3:Y:S02]  /*25510*/  SHFL.IDX P6, R14, R13, R12, R11 ;  /* 0x0000000c0d0e7389 */ /* 0x0044e400000c000b */
[----:B0123--:R-:W-:Y:S01]  /*25520*/  ENDCOLLECTIVE ;  /* 0x000000000000791b */ /* 0x00ffe20003800000 */
.L_x_11170:
[----:B------:R-:W-:Y:S05]  /*25530*/  BSYNC B1 ;  /* 0x0000000000017941 */ /* 0x000fea0003800000 */
.L_x_11169:
        /* <DEDUP_REMOVED lines=8> */
.L_x_11171:
[----:B------:R-:W-:Y:S05]  /*255c0*/  BRA `(.L_x_11172) ;  /* 0xffffff5000d87947 */ /* 0x000fea000383ffff */
.L_x_10945:
[----:B------:R-:W-:Y:S02]  /*255d0*/  IMAD.MOV.U32 R13, RZ, RZ, R4 ;  /* 0x000000ffff0d7224 */ /* 0x000fe400078e0004 */
[----:B------:R-:W-:Y:S02]  /*255e0*/  IMAD.MOV.U32 R12, RZ, RZ, RZ ;  /* 0x000000ffff0c7224 */ /* 0x000fe400078e00ff */
[----:B------:R-:W-:Y:S02]  /*255f0*/  IMAD.MOV.U32 R11, RZ, RZ, 0x1c1f ;  /* 0x00001c1fff0b7424 */ /* 0x000fe400078e00ff */
[----:B------:R-:W-:-:S07]  /*25600*/  IMAD.MOV.U32 R15, RZ, RZ, -0x1 ;  /* 0xffffffffff0f7424 */ /* 0x000fce00078e00ff */
[----:B-1----:R-:W-:Y:S05]  /*25610*/  WARPSYNC.COLLECTIVE R15, `(.L_x_11173) ;  /* 0x000000000f087348 */ /* 0x002fea0003c00000 */
[----:B------:R0:W2:Y:S02]  /*25620*/  SHFL.IDX P6, R14, R13, R12, R11 ;  /* 0x0000000c0d0e7389 */ /* 0x0000a400000c000b */
[----:B012---:R-:W-:Y:S01]  /*25630*/  ENDCOLLECTIVE ;  /* 0x000000000000791b */ /* 0x007fe20003800000 */
.L_x_11173:
[----:B------:R-:W-:Y:S02]  /*25640*/  IMAD.MOV.U32 R13, RZ, RZ, R0 ;  /* 0x000000ffff0d7224 */ /* 0x000fe400078e0000 */
[----:B------:R-:W-:-:S07]  /*25650*/  IMAD.MOV.U32 R3, RZ, RZ, R14 ;  /* 0x000000ffff037224 */ /* 0x000fce00078e000e */
[----:B------:R-:W-:Y:S05]  /*25660*/  WARPSYNC.COLLECTIVE R15, `(.L_x_11174) ;  /* 0x000000000f087348 */ /* 0x000fea0003c00000 */
[----:B------:R0:W1:Y:S02]  /*25670*/  SHFL.IDX P6, R14, R13, R12, R11 ;  /* 0x0000000c0d0e7389 */ /* 0x00006400000c000b */
[----:B01----:R-:W-:Y:S01]  /*25680*/  ENDCOLLECTIVE ;  /* 0x000000000000791b */ /* 0x003fe20003800000 */
.L_x_11174:
[----:B------:R-:W-:Y:S05]  /*25690*/  BRA `(.L_x_11175) ;  /* 0xffffff60002c7947 */ /* 0x000fea000383ffff */
.L_x_10948:
        /* <DEDUP_REMOVED lines=8> */
.L_x_11177:
[----:B------:R-:W-:Y:S05]  /*25720*/  BSYNC B1 ;  /* 0x0000000000017941 */ /* 0x000fea0003800000 */
.L_x_11176:
        /* <DEDUP_REMOVED lines=8> */
.L_x_11178:
[----:B------:R-:W-:Y:S05]  /*257b0*/  BRA `(.L_x_11179) ;  /* 0xffffff6000407947 */ /* 0x000fea000383ffff */
.L_x_10975:
        /* <DEDUP_REMOVED lines=11> */
.L_x_11181:
[----:B------:R-:W-:Y:S05]  /*25870*/  BSYNC B1 ;  /* 0x0000000000017941 */ /* 0x000fea0003800000 */
.L_x_11180:
[----:B------:R-:W-:Y:S05]  /*25880*/  BRA `(.L_x_11182) ;  /* 0xffffff8000487947 */ /* 0x000fea000383ffff */
.L_x_10977:
[----:B------:R-:W-:Y:S01]  /*25890*/  BSSY B1, `(.L_x_11183) ;  /* 0x0000006000017945 */ /* 0x000fe20003800000 */
[----:B------:R-:W-:-:S07]  /*258a0*/  IMAD.MOV.U32 R15, RZ, RZ, -0x1 ;  /* 0xffffffffff0f7424 */ /* 0x000fce00078e00ff */
[----:B0-----:R-:W-:Y:S05]  /*258b0*/  WARPSYNC.COLLECTIVE R15, `(.L_x_11184) ;  /* 0x000000000f0c7348 */ /* 0x001fea0003c00000 */
[----:B------:R-:W-:Y:S02]  /*258c0*/  ELECT P6, UR62, PT ;  /* 0x00000000003e782f */ /* 0x000fe400038c0000 */
[----:B------:R-:W-:Y:S01]  /*258d0*/  MOV R14, UR62 ;  /* 0x0000003e000e7c02 */ /* 0x000fe20008000f00 */
[----:B0-----:R-:W-:Y:S10]  /*258e0*/  ENDCOLLECTIVE ;  /* 0x000000000000791b */ /* 0x001ff40003800000 */
.L_x_11184:
[----:B------:R-:W-:Y:S05]  /*258f0*/  BSYNC B1 ;  /* 0x0000000000017941 */ /* 0x000fea0003800000 */
.L_x_11183:
[----:B------:R-:W-:Y:S01]  /*25900*/  PLOP3.LUT P2, PT, P6, PT, PT, 0x80, 0x0 ;  /* 0x000000000000781c */ /* 0x000fe2000374f070 */
[----:B------:R-:W-:-:S12]  /*25910*/  BRA `(.L_x_10976) ;  /* 0xffffff80003c7947 */ /* 0x000fd8000383ffff */
.L_x_10979:
[----:B0-----:R0:W1:Y:S02]  /*25920*/  SYNCS.PHASECHK.TRANS64.TRYWAIT P0, [R16+URZ+0x2d820], R5 ;  /* 0x02d82005100075a7 */ /* 0x001064000800017f */
[----:B-1----:R-:W-:Y:S05]  /*25930*/  @!P0 NANOSLEEP.SYNCS 0x989680 ;  /* 0x009896800000895d */ /* 0x002fea0003900000 */
[----:B------:R-:W1:Y:S02]  /*25940*/  @!P0 SYNCS.PHASECHK.TRANS64 P0, [R16+URZ+0x2d820], R5 ;  /* 0x02d82005100085a7 */ /* 0x000e64000800007f */
[----:B-1----:R-:W-:Y:S05]  /*25950*/  @!P0 BRA `(.L_x_10979) ;  /* 0xfffffffc00f08947 */ /* 0x002fea000383ffff */
[----:B------:R-:W-:Y:S05]  /*25960*/  BRA `(.L_x_11185) ;  /* 0xffffff80004c7947 */ /* 0x000fea000383ffff */
.L_x_10983:
[----:B-1----:R1:W2:Y:S02]  /*25970*/  SYNCS.PHASECHK.TRANS64.TRYWAIT P0, [R11+URZ+0x2d8a0], R10 ;  /* 0x02d8a00a0b0075a7 */ /* 0x0022a4000800017f */
[----:B--2---:R-:W-:Y:S05]  /*25980*/  @!P0 NANOSLEEP.SYNCS 0x989680 ;  /* 0x009896800000895d */ /* 0x004fea0003900000 */
[----:B------:R-:W2:Y:S02]  /*25990*/  @!P0 SYNCS.PHASECHK.TRANS64 P0, [R11+URZ+0x2d8a0], R10 ;  /* 0x02d8a00a0b0085a7 */ /* 0x000ea4000800007f */
[----:B--2---:R-:W-:Y:S05]  /*259a0*/  @!P0 BRA `(.L_x_10983) ;  /* 0xfffffffc00f08947 */ /* 0x004fea000383ffff */
[----:B------:R-:W-:Y:S05]  /*259b0*/  BRA `(.L_x_11186) ;  /* 0xffffff8000687947 */ /* 0x000fea000383ffff */
.L_x_10990:
[----:B0-----:R0:W2:Y:S02]  /*259c0*/  SYNCS.PHASECHK.TRANS64.TRYWAIT P0, [R11+URZ+0x2d8c0], R10 ;  /* 0x02d8c00a0b0075a7 */ /* 0x0010a4000800017f */
[----:B--2---:R-:W-:Y:S05]  /*259d0*/  @!P0 NANOSLEEP.SYNCS 0x989680 ;  /* 0x009896800000895d */ /* 0x004fea0003900000 */
[----:B------:R-:W2:Y:S02]  /*259e0*/  @!P0 SYNCS.PHASECHK.TRANS64 P0, [R11+URZ+0x2d8c0], R10 ;  /* 0x02d8c00a0b0085a7 */ /* 0x000ea4000800007f */
[----:B--2---:R-:W-:Y:S05]  /*259f0*/  @!P0 BRA `(.L_x_10990) ;  /* 0xfffffffc00f08947 */ /* 0x004fea000383ffff */
[----:B------:R-:W-:Y:S05]  /*25a00*/  BRA `(.L_x_11187) ;  /* 0xffffff84005c7947 */ /* 0x000fea000383ffff */
.L_x_10999:
[----:B0-----:R0:W1:Y:S02]  /*25a10*/  SYNCS.PHASECHK.TRANS64.TRYWAIT P0, [R10+URZ+0x2d8a0], R8 ;  /* 0x02d8a0080a0075a7 */ /* 0x001064000800017f */
[----:B-1----:R-:W-:Y:S05]  /*25a20*/  @!P0 NANOSLEEP.SYNCS 0x989680 ;  /* 0x009896800000895d */ /* 0x002fea0003900000 */
[----:B------:R-:W1:Y:S02]  /*25a30*/  @!P0 SYNCS.PHASECHK.TRANS64 P0, [R10+URZ+0x2d8a0], R8 ;  /* 0x02d8a0080a0085a7 */ /* 0x000e64000800007f */
[----:B-1----:R-:W-:Y:S05]  /*25a40*/  @!P0 BRA `(.L_x_10999) ;  /* 0xfffffffc00f08947 */ /* 0x002fea000383ffff */
[----:B------:R-:W-:Y:S05]  /*25a50*/  BRA `(.L_x_11188) ;  /* 0xffffff8800947947 */ /* 0x000fea000383ffff */
.L_x_11006:
[----:B-1----:R1:W2:Y:S02]  /*25a60*/  SYNCS.PHASECHK.TRANS64.TRYWAIT P0, [R10+URZ+0x2d8c0], R8 ;  /* 0x02d8c0080a0075a7 */ /* 0x0022a4000800017f */
[----:B--2---:R-:W-:Y:S05]  /*25a70*/  @!P0 NANOSLEEP.SYNCS 0x989680 ;  /* 0x009896800000895d */ /* 0x004fea0003900000 */
[----:B------:R-:W2:Y:S02]  /*25a80*/  @!P0 SYNCS.PHASECHK.TRANS64 P0, [R10+URZ+0x2d8c0], R8 ;  /* 0x02d8c0080a0085a7 */ /* 0x000ea4000800007f */
[----:B--2---:R-:W-:Y:S05]  /*25a90*/  @!P0 BRA `(.L_x_11006) ;  /* 0xfffffffc00f08947 */ /* 0x004fea000383ffff */
[----:B------:R-:W-:Y:S05]  /*25aa0*/  BRA `(.L_x_11189) ;  /* 0xffffff8c00847947 */ /* 0x000fea000383ffff */
.L_x_11031:
[----:B------:R-:W3:Y:S01]  /*25ab0*/  S2R R20, SR_TID.X ;  /* 0x0000000000147919 */ /* 0x000ee20000002100 */
[----:B------:R-:W-:Y:S01]  /*25ac0*/  BSSY B0, `(.L_x_11190) ;  /* 0x000000a000007945 */ /* 0x000fe20003800000 */
[----:B------:R-:W-:Y:S02]  /*25ad0*/  IMAD.MOV.U32 R12, RZ, RZ, RZ ;  /* 0x000000ffff0c7224 */ /* 0x000fe400078e00ff */
[----:B------:R-:W-:Y:S02]  /*25ae0*/  IMAD.MOV.U32 R11, RZ, RZ, 0x1f ;  /* 0x0000001fff0b7424 */ /* 0x000fe400078e00ff */
[----:B------:R-:W-:Y:S01]  /*25af0*/  IMAD.MOV.U32 R15, RZ, RZ, -0x1 ;  /* 0xffffffffff0f7424 */ /* 0x000fe200078e00ff */
[----:B---3--:R-:W-:-:S04]  /*25b00*/  SHF.R.U32.HI R20, RZ, 0x5, R20 ;  /* 0x00000005ff147819 */ /* 0x008fc80000011614 */
[----:B------:R-:W-:-:S05]  /*25b10*/  LOP3.LUT R20, R20, 0x3, RZ, 0xc0, !PT ;  /* 0x0000000314147812 */ /* 0x000fca00078ec0ff */
[----:B------:R-:W-:-:S07]  /*25b20*/  IMAD.MOV.U32 R13, RZ, RZ, R20 ;  /* 0x000000ffff0d7224 */ /* 0x000fce00078e0014 */
[----:B012---:R-:W-:Y:S05]  /*25b30*/  WARPSYNC.COLLECTIVE R15, `(.L_x_11191) ;  /* 0x000000000f087348 */ /* 0x007fea0003c00000 */
[----:B------:R3:W4:Y:S02]  /*25b40*/  SHFL.IDX P6, R14, R13, R12, R11 ;  /* 0x0000000c0d0e7389 */ /* 0x00072400000c000b */
[----:B01234-:R-:W-:Y:S01]  /*25b50*/  ENDCOLLECTIVE ;  /* 0x000000000000791b */ /* 0x01ffe20003800000 */
.L_x_11191:
[----:B------:R-:W-:Y:S05]  /*25b60*/  BSYNC B0 ;  /* 0x0000000000007941 */ /* 0x000fea0003800000 */
.L_x_11190:
[----:B------:R-:W-:Y:S05]  /*25b70*/  BRA `(.L_x_11192) ;  /* 0xffffff9c00b07947 */ /* 0x000fea000383ffff */
.L_x_11033:
[----:B------:R-:W-:Y:S01]  /*25b80*/  BSSY B0, `(.L_x_11193) ;  /* 0x0000006000007945 */ /* 0x000fe20003800000 */
[----:B------:R-:W-:-:S07]  /*25b90*/  IMAD.MOV.U32 R15, RZ, RZ, -0x1 ;  /* 0xffffffffff0f7424 */ /* 0x000fce00078e00ff */
[----:B0123--:R-:W-:Y:S05]  /*25ba0*/  WARPSYNC.COLLECTIVE R15, `(.L_x_11194) ;  /* 0x000000000f0c7348 */ /* 0x00ffea0003c00000 */
[----:B------:R-:W-:Y:S02]  /*25bb0*/  ELECT P6, UR62, PT ;  /* 0x00000000003e782f */ /* 0x000fe400038c0000 */
[----:B------:R-:W-:Y:S01]  /*25bc0*/  MOV R14, UR62 ;  /* 0x0000003e000e7c02 */ /* 0x000fe20008000f00 */
[----:B0123--:R-:W-:Y:S10]  /*25bd0*/  ENDCOLLECTIVE ;  /* 0x000000000000791b */ /* 0x00fff40003800000 */
.L_x_11194:
[----:B------:R-:W-:Y:S05]  /*25be0*/  BSYNC B0 ;  /* 0x0000000000007941 */ /* 0x000fea0003800000 */
.L_x_11193:
[----:B------:R-:W-:Y:S05]  /*25bf0*/  BRA `(.L_x_11195) ;  /* 0xffffff9c00b07947 */ /* 0x000fea000383ffff */
.L_x_11035:
[----:B---3--:R3:W4:Y:S02]  /*25c00*/  SYNCS.PHASECHK.TRANS64.TRYWAIT P0, [R0+URZ+0x2d840], R2 ;  /* 0x02d84002000075a7 */ /* 0x008724000800017f */
[----:B----4-:R-:W-:Y:S05]  /*25c10*/  @!P0 NANOSLEEP.SYNCS 0x989680 ;  /* 0x009896800000895d */ /* 0x010fea0003900000 */
[----:B------:R-:W4:Y:S02]  /*25c20*/  @!P0 SYNCS.PHASECHK.TRANS64 P0, [R0+URZ+0x2d840], R2 ;  /* 0x02d84002000085a7 */ /* 0x000f24000800007f */
[----:B----4-:R-:W-:Y:S05]  /*25c30*/  @!P0 BRA `(.L_x_11035) ;  /* 0xfffffffc00f08947 */ /* 0x010fea000383ffff */
[----:B------:R-:W-:Y:S05]  /*25c40*/  BRA `(.L_x_11196) ;  /* 0xffffffa000047947 */ /* 0x000fea000383ffff */
.L_x_11039:
[----:B------:R-:W2:Y:S01]  /*25c50*/  LDL.LU R11, [R1+0x18] ;  /* 0x00001800010b7983 */ /* 0x000ea20000300800 */
[----:B------:R-:W-:Y:S02]  /*25c60*/  IMAD.IADD R0, R20, 0x1, R21 ;  /* 0x0000000114007824 */ /* 0x000fe400078e0215 */
[----:B------:R-:W-:Y:S01]  /*25c70*/  IMAD.MOV.U32 R13, RZ, RZ, R6 ;  /* 0x000000ffff0d7224 */ /* 0x000fe200078e0006 */
[----:B------:R0:W5:Y:S01]  /*25c80*/  LDL R21, [R1+0x10] ;  /* 0x0000100001157983 */ /* 0x0001620000100800 */
[----:B------:R-:W-:Y:S02]  /*25c90*/  IMAD.MOV.U32 R12, RZ, RZ, RZ ;  /* 0x000000ffff0c7224 */ /* 0x000fe400078e00ff */
[----:B------:R-:W-:Y:S02]  /*25ca0*/  IMAD.MOV.U32 R15, RZ, RZ, -0x1 ;  /* 0xffffffffff0f7424 */ /* 0x000fe400078e00ff */
[----:B--2---:R-:W-:Y:S02]  /*25cb0*/  IMAD R4, R11, R9, RZ ;  /* 0x000000090b047224 */ /* 0x004fe400078e02ff */
[----:B0-----:R-:W-:-:S07]  /*25cc0*/  IMAD.MOV.U32 R11, RZ, RZ, 0x1c1f ;  /* 0x00001c1fff0b7424 */ /* 0x001fce00078e00ff */
[----:B-----5:R-:W-:Y:S05]  /*25cd0*/  WARPSYNC.COLLECTIVE R15, `(.L_x_11197) ;  /* 0x000000000f087348 */ /* 0x020fea0003c00000 */
[----:B------:R0:W1:Y:S02]  /*25ce0*/  SHFL.IDX P6, R14, R13, R12, R11 ;  /* 0x0000000c0d0e7389 */ /* 0x00006400000c000b */
[----:B01---5:R-:W-:Y:S01]  /*25cf0*/  ENDCOLLECTIVE ;  /* 0x000000000000791b */ /* 0x023fe20003800000 */
.L_x_11197:
[----:B------:R-:W-:Y:S02]  /*25d00*/  IMAD.MOV.U32 R13, RZ, RZ, R5 ;  /* 0x000000ffff0d7224 */ /* 0x000fe400078e0005 */
[----:B------:R-:W-:-:S07]  /*25d10*/  IMAD.MOV.U32 R3, RZ, RZ, R14 ;  /* 0x000000ffff037224 */ /* 0x000fce00078e000e */
[----:B------:R-:W-:Y:S05]  /*25d20*/  WARPSYNC.COLLECTIVE R15, `(.L_x_11198) ;  /* 0x000000000f087348 */ /* 0x000fea0003c00000 */
[----:B------:R0:W1:Y:S02]  /*25d30*/  SHFL.IDX P6, R14, R13, R12, R11 ;  /* 0x0000000c0d0e7389 */ /* 0x00006400000c000b */
[----:B01----:R-:W-:Y:S01]  /*25d40*/  ENDCOLLECTIVE ;  /* 0x000000000000791b */ /* 0x003fe20003800000 */
.L_x_11198:
[----:B------:R-:W-:Y:S01]  /*25d50*/  ISETP.GE.AND P2, PT, R0, R4, PT ;  /* 0x000000040000720c */ /* 0x000fe20003f46270 */
[----:B------:R-:W-:Y:S02]  /*25d60*/  IMAD.MOV.U32 R13, RZ, RZ, R6 ;  /* 0x000000ffff0d7224 */ /* 0x000fe400078e0006 */
[----:B------:R-:W-:Y:S02]  /*25d70*/  IMAD.MOV.U32 R12, RZ, RZ, 0x1 ;  /* 0x00000001ff0c7424 */ /* 0x000fe400078e00ff */
[----:B------:R-:W-:-:S08]  /*25d80*/  IMAD.MOV.U32 R2, RZ, RZ, R14 ;  /* 0x000000ffff027224 */ /* 0x000fd000078e000e */
[----:B------:R-:W-:Y:S05]  /*25d90*/  WARPSYNC.COLLECTIVE R15, `(.L_x_11199) ;  /* 0x000000000f087348 */ /* 0x000fea0003c00000 */
[----:B------:R0:W1:Y:S02]  /*25da0*/  SHFL.IDX P6, R14, R13, R12, R11 ;  /* 0x0000000c0d0e7389 */ /* 0x00006400000c000b */
[----:B01----:R-:W-:Y:S01]  /*25db0*/  ENDCOLLECTIVE ;  /* 0x000000000000791b */ /* 0x003fe20003800000 */
.L_x_11199:
[----:B------:R-:W-:-:S05]  /*25dc0*/  @!P2 LEA R2, P4, R10, R2, 0x1 ;  /* 0x000000020a02a211 */ /* 0x000fca00078808ff */
[----:B------:R-:W-:-:S05]  /*25dd0*/  @!P2 IMAD.X R3, RZ, RZ, R3, P4 ;  /* 0x000000ffff03a224 */ /* 0x000fca00020e0603 */
[----:B------:R-:W-:Y:S01]  /*25de0*/  @!PT LDS RZ, [RZ] ;  /* 0x00000000fffff984 */ /* 0x000fe20000000800 */
[----:B------:R-:W-:Y:S01]  /*25df0*/  @!PT LDS RZ, [RZ] ;  /* 0x00000000fffff984 */ /* 0x000fe20000000800 */
[----:B------:R-:W-:Y:S01]  /*25e00*/  @!PT LDS RZ, [RZ] ;  /* 0x00000000fffff984 */ /* 0x000fe20000000800 */
[----:B------:R-:W-:Y:S01]  /*25e10*/  @!P2 LDGSTS.E.BYPASS.LTC128B.128 [R21+0xc400], desc[UR40][R2.64], !P3 ;  /* 0x0c4000000215afae */ /* 0x000fe2000d901d68 */
[----:B------:R-:W-:-:S03]  /*25e20*/  IMAD.MOV.U32 R13, RZ, RZ, R5 ;  /* 0x000000ffff0d7224 */ /* 0x000fc600078e0005 */
[----:B------:R-:W-:Y:S04]  /*25e30*/  @!P2 LDGSTS.E.BYPASS.LTC128B.128 [R21+0xf400], desc[UR40][R2.64+0x40], !P0 ;  /* 0x0f4000400215afae */ /* 0x000fe8000c101d68 */
[----:B------:R0:W-:Y:S02]  /*25e40*/  @!P2 LDGSTS.E.BYPASS.LTC128B.128 [R21+0x12400], desc[UR40][R2.64+0x80], !P1 ;  /* 0x124000800215afae */ /* 0x0001e4000c901d68 */
[----:B0-----:R-:W-:-:S07]  /*25e50*/  IMAD.MOV.U32 R2, RZ, RZ, R14 ;  /* 0x000000ffff027224 */ /* 0x001fce00078e000e */
[----:B------:R-:W-:Y:S05]  /*25e60*/  WARPSYNC.COLLECTIVE R15, `(.L_x_11200) ;  /* 0x000000000f087348 */ /* 0x000fea0003c00000 */
[----:B------:R0:W1:Y:S02]  /*25e70*/  SHFL.IDX P6, R14, R13, R12, R11 ;  /* 0x0000000c0d0e7389 */ /* 0x00006400000c000b */
[----:B01----:R-:W-:Y:S01]  /*25e80*/  ENDCOLLECTIVE ;  /* 0x000000000000791b */ /* 0x003fe20003800000 */
.L_x_11200:
[----:B------:R-:W-:-:S05]  /*25e90*/  VIADD R9, R0, 0x20 ;  /* 0x0000002000097836 */ /* 0x000fca0000000000 */
[----:B------:R-:W-:Y:S01]  /*25ea0*/  ISETP.GE.AND P2, PT, R9, R4, PT ;  /* 0x000000040900720c */ /* 0x000fe20003f46270 */
[----:B------:R-:W-:Y:S02]  /*25eb0*/  IMAD.MOV.U32 R13, RZ, RZ, R6 ;  /* 0x000000ffff0d7224 */ /* 0x000fe400078e0006 */
[----:B------:R-:W-:Y:S02]  /*25ec0*/  IMAD.MOV.U32 R12, RZ, RZ, 0x2 ;  /* 0x00000002ff0c7424 */ /* 0x000fe400078e00ff */
[----:B------:R-:W-:-:S08]  /*25ed0*/  IMAD.MOV.U32 R3, RZ, RZ, R14 ;  /* 0x000000ffff037224 */ /* 0x000fd000078e000e */
[----:B------:R-:W-:-:S13]  /*25ee0*/  @!P2 LEA R3, P4, R10, R3, 0x1 ;  /* 0x000000030a03a211 */ /* 0x000fda00078808ff */
[----:B------:R-:W-:Y:S05]  /*25ef0*/  WARPSYNC.COLLECTIVE R15, `(.L_x_11201) ;  /* 0x000000000f087348 */ /* 0x000fea0003c00000 */
[----:B------:R0:W1:Y:S02]  /*25f00*/  SHFL.IDX P6, R14, R13, R12, R11 ;  /* 0x0000000c0d0e7389 */ /* 0x00006400000c000b */
[----:B01----:R-:W-:Y:S01]  /*25f10*/  ENDCOLLECTIVE ;  /* 0x000000000000791b */ /* 0x003fe20003800000 */
.L_x_11201:
[----:B------:R-:W-:-:S05]  /*25f20*/  @!P2 IMAD.X R2, RZ, RZ, R2, P4 ;  /* 0x000000ffff02a224 */ /* 0x000fca00020e0602 */
[----:B------:R-:W-:-:S04]  /*25f30*/  @!P2 LOP3.LUT R3, R3, R2, RZ, 0x3c, !PT ;  /* 0x000000020303a212 */ /* 0x000fc800078e3cff */
[----:B------:R-:W-:-:S04]  /*25f40*/  @!P2 LOP3.LUT R2, R3, R2, RZ, 0x3c, !PT ;  /* 0x000000020302a212 */ /* 0x000fc800078e3cff */
[----:B------:R-:W-:-:S05]  /*25f50*/  @!P2 LOP3.LUT R3, R3, R2, RZ, 0x3c, !PT ;  /* 0x000000020303a212 */ /* 0x000fca00078e3cff */
[----:B------:R-:W-:Y:S01]  /*25f60*/  @!PT LDS RZ, [RZ] ;  /* 0x00000000fffff984 */ /* 0x000fe20000000800 */
[----:B------:R-:W-:Y:S01]  /*25f70*/  @!PT LDS RZ, [RZ] ;  /* 0x00000000fffff984 */ /* 0x000fe20000000800 */
[----:B------:R-:W-:Y:S01]  /*25f80*/  @!PT LDS RZ, [RZ] ;  /* 0x00000000fffff984 */ /* 0x000fe20000000800 */
[----:B------:R-:W-:Y:S04]  /*25f90*/  @!P2 LDGSTS.E.BYPASS.LTC128B.128 [R21+0xcc00], desc[UR40][R2.64], !P3 ;  /* 0x0cc000000215afae */ /* 0x000fe8000d901d68 */
[----:B------:R-:W-:Y:S01]  /*25fa0*/  @!P2 LDGSTS.E.BYPASS.LTC128B.128 [R21+0xfc00], desc[UR40][R2.64+0x40], !P0 ;  /* 0x0fc000400215afae */ /* 0x000fe2000c101d68 */
[----:B------:R-:W-:-:S03]  /*25fb0*/  IMAD.MOV.U32 R13, RZ, RZ, R5 ;  /* 0x000000ffff0d7224 */ /* 0x000fc600078e0005 */
[----:B------:R0:W-:Y:S02]  /*25fc0*/  @!P2 LDGSTS.E.BYPASS.LTC128B.128 [R21+0x12c00], desc[UR40][R2.64+0x80], !P1 ;  /* 0x12c000800215afae */ /* 0x0001e4000c901d68 */
[----:B0-----:R-:W-:-:S05]  /*25fd0*/  VIADD R2, R0, 0x40 ;  /* 0x0000004000027836 */ /* 0x001fca0000000000 */
[----:B------:R-:W-:Y:S01]  /*25fe0*/  ISETP.GE.AND P2, PT, R2, R4, PT ;  /* 0x000000040200720c */ /* 0x000fe20003f46270 */
[----:B------:R-:W-:-:S12]  /*25ff0*/  IMAD.MOV.U32 R2, RZ, RZ, R14 ;  /* 0x000000ffff027224 */ /* 0x000fd800078e000e */
[----:B------:R-:W-:Y:S05]  /*26000*/  WARPSYNC.COLLECTIVE R15, `(.L_x_11202) ;  /* 0x000000000f087348 */ /* 0x000fea0003c00000 */
[----:B------:R0:W1:Y:S02]  /*26010*/  SHFL.IDX P6, R14, R13, R12, R11 ;  /* 0x0000000c0d0e7389 */ /* 0x00006400000c000b */
[----:B01----:R-:W-:Y:S01]  /*26020*/  ENDCOLLECTIVE ;  /* 0x000000000000791b */ /* 0x003fe20003800000 */
.L_x_11202:
[----:B------:R-:W-:Y:S02]  /*26030*/  IMAD.MOV.U32 R13, RZ, RZ, R6 ;  /* 0x000000ffff0d7224 */ /* 0x000fe400078e0006 */
[----:B------:R-:W-:Y:S02]  /*26040*/  IMAD.MOV.U32 R12, RZ, RZ, 0x3 ;  /* 0x00000003ff0c7424 */ /* 0x000fe400078e00ff */
[----:B------:R-:W-:-:S07]  /*26050*/  IMAD.MOV.U32 R3, RZ, RZ, R14 ;  /* 0x000000ffff037224 */ /* 0x000fce00078e000e */
[----:B------:R-:W-:Y:S05]  /*26060*/  WARPSYNC.COLLECTIVE R15, `(.L_x_11203) ;  /* 0x000000000f087348 */ /* 0x000fea0003c00000 */
[----:B------:R0:W1:Y:S02]  /*26070*/  SHFL.IDX P6, R14, R13, R12, R11 ;  /* 0x0000000c0d0e7389 */ /* 0x00006400000c000b */
[----:B01----:R-:W-:Y:S01]  /*26080*/  ENDCOLLECTIVE ;  /* 0x000000000000791b */ /* 0x003fe20003800000 */
.L_x_11203:
[----:B------:R-:W-:-:S05]  /*26090*/  @!P2 LEA R3, P4, R10, R3, 0x1 ;  /* 0x000000030a03a211 */ /* 0x000fca00078808ff */
[----:B------:R-:W-:-:S05]  /*260a0*/  @!P2 IMAD.X R2, RZ, RZ, R2, P4 ;  /* 0x000000ffff02a224 */ /* 0x000fca00020e0602 */
[----:B------:R-:W-:Y:S01]  /*260b0*/  @!P2 LOP3.LUT R3, R3, R2, RZ, 0x3c, !PT ;  /* 0x000000020303a212 */ /* 0x000fe200078e3cff */
[----:B------:R-:W-:-:S03]  /*260c0*/  IMAD.MOV.U32 R13, RZ, RZ, R5 ;  /* 0x000000ffff0d7224 */ /* 0x000fc600078e0005 */
[----:B------:R-:W-:Y:S01]  /*260d0*/  @!P2 LOP3.LUT R2, R3, R2, RZ, 0x3c, !PT ;  /* 0x000000020302a212 */ /* 0x000fe200078e3cff */
[----:B------:R-:W-:-:S07]  /*260e0*/  IMAD.MOV.U32 R6, RZ, RZ, R14 ;  /* 0x000000ffff067224 */ /* 0x000fce00078e000e */
[----:B------:R-:W-:Y:S05]  /*260f0*/  WARPSYNC.COLLECTIVE R15, `(.L_x_11204) ;  /* 0x000000000f087348 */ /* 0x000fea0003c00000 */
[----:B------:R0:W1:Y:S02]  /*26100*/  SHFL.IDX P6, R14, R13, R12, R11 ;  /* 0x0000000c0d0e7389 */ /* 0x00006400000c000b */
[----:B01----:R-:W-:Y:S01]  /*26110*/  ENDCOLLECTIVE ;  /* 0x000000000000791b */ /* 0x003fe20003800000 */
.L_x_11204:
[----:B------:R-:W-:-:S05]  /*26120*/  @!P2 LOP3.LUT R3, R3, R2, RZ, 0x3c, !PT ;  /* 0x000000020303a212 */ /* 0x000fca00078e3cff */
        /* <DEDUP_REMOVED lines=8> */
[----:B0-----:R-:W-:-:S05]  /*261b0*/  VIADD R2, R0, 0x60 ;  /* 0x0000006000027836 */ /* 0x001fca0000000000 */
[----:B------:R-:W-:Y:S01]  /*261c0*/  ISETP.GE.AND P2, PT, R2, R4, PT ;  /* 0x000000040200720c */ /* 0x000fe20003f46270 */
[----:B------:R-:W-:-:S12]  /*261d0*/  IMAD.MOV.U32 R5, RZ, RZ, R14 ;  /* 0x000000ffff057224 */ /* 0x000fd800078e000e */
[----:B------:R-:W-:Y:S05]  /*261e0*/  WARPSYNC.COLLECTIVE R15, `(.L_x_11205) ;  /* 0x000000000f087348 */ /* 0x000fea0003c00000 */
[----:B------:R0:W1:Y:S02]  /*261f0*/  SHFL.IDX P6, R14, R13, R12, R11 ;  /* 0x0000000c0d0e7389 */ /* 0x00006400000c000b */
[----:B01----:R-:W-:Y:S01]  /*26200*/  ENDCOLLECTIVE ;  /* 0x000000000000791b */ /* 0x003fe20003800000 */
.L_x_11205:
[----:B------:R-:W-:-:S05]  /*26210*/  @!P2 LEA R2, P4, R10, R5, 0x1 ;  /* 0x000000050a02a211 */ /* 0x000fca00078808ff */
[----:B------:R-:W-:-:S05]  /*26220*/  @!P2 IMAD.X R3, RZ, RZ, R6, P4 ;  /* 0x000000ffff03a224 */ /* 0x000fca00020e0606 */
        /* <DEDUP_REMOVED lines=13> */
.L_x_11206:
[----:B------:R-:W-:Y:S02]  /*26300*/  IMAD.MOV.U32 R13, RZ, RZ, R7 ;  /* 0x000000ffff0d7224 */ /* 0x000fe400078e0007 */
[----:B------:R-:W-:Y:S02]  /*26310*/  IMAD.MOV.U32 R12, RZ, RZ, 0x1 ;  /* 0x00000001ff0c7424 */ /* 0x000fe400078e00ff */
[----:B------:R-:W-:-:S07]  /*26320*/  IMAD.MOV.U32 R3, RZ, RZ, R14 ;  /* 0x000000ffff037224 */ /* 0x000fce00078e000e */
[----:B------:R-:W-:Y:S05]  /*26330*/  WARPSYNC.COLLECTIVE R15, `(.L_x_11207) ;  /* 0x000000000f087348 */ /* 0x000fea0003c00000 */
[----:B------:R0:W1:Y:S02]  /*26340*/  SHFL.IDX P6, R14, R13, R12, R11 ;  /* 0x0000000c0d0e7389 */ /* 0x00006400000c000b */
[----:B01----:R-:W-:Y:S01]  /*26350*/  ENDCOLLECTIVE ;  /* 0x000000000000791b */ /* 0x003fe20003800000 */
.L_x_11207:
[----:B------:R-:W-:Y:S01]  /*26360*/  @!P2 LEA R3, P4, R10, R3, 0x1 ;  /* 0x000000030a03a211 */ /* 0x000fe200078808ff */
[----:B------:R-:W-:-:S04]  /*26370*/  IMAD.MOV.U32 R13, RZ, RZ, R8 ;  /* 0x000000ffff0d7224 */ /* 0x000fc800078e0008 */
[----:B------:R-:W-:Y:S02]  /*26380*/  @!P2 IMAD.X R2, RZ, RZ, R2, P4 ;  /* 0x000000ffff02a224 */ /* 0x000fe400020e0602 */
[----:B------:R-:W-:-:S07]  /*26390*/  IMAD.MOV.U32 R7, RZ, RZ, R14 ;  /* 0x000000ffff077224 */ /* 0x000fce00078e000e */
[----:B------:R-:W-:Y:S05]  /*263a0*/  WARPSYNC.COLLECTIVE R15, `(.L_x_11208) ;  /* 0x000000000f087348 */ /* 0x000fea0003c00000 */
[----:B------:R0:W1:Y:S02]  /*263b0*/  SHFL.IDX P6, R14, R13, R12, R11 ;  /* 0x0000000c0d0e7389 */ /* 0x00006400000c000b */
[----:B01----:R-:W-:Y:S01]  /*263c0*/  ENDCOLLECTIVE ;  /* 0x000000000000791b */ /* 0x003fe20003800000 */
.L_x_11208:
        /* <DEDUP_REMOVED lines=9> */
[----:B0-----:R-:W-:Y:S01]  /*26460*/  IMAD.MOV.U32 R2, RZ, RZ, R14 ;  /* 0x000000ffff027224 */ /* 0x001fe200078e000e */
[----:B------:R-:W-:Y:S06]  /*26470*/  BRA `(.L_x_11209) ;  /* 0xffffffa400647947 */ /* 0x000fec000383ffff */
.L_x_11042:
[----:B-1----:R1:W2:Y:S02]  /*26480*/  SYNCS.PHASECHK.TRANS64.TRYWAIT P0, [R16+URZ+0x2d820], R0 ;  /* 0x02d82000100075a7 */ /* 0x0022a4000800017f */
[----:B--2---:R-:W-:Y:S05]  /*26490*/  @!P0 NANOSLEEP.SYNCS 0x989680 ;  /* 0x009896800000895d */ /* 0x004fea0003900000 */
[----:B------:R-:W2:Y:S02]  /*264a0*/  @!P0 SYNCS.PHASECHK.TRANS64 P0, [R16+URZ+0x2d820], R0 ;  /* 0x02d82000100085a7 */ /* 0x000ea4000800007f */
[----:B--2---:R-:W-:Y:S05]  /*264b0*/  @!P0 BRA `(.L_x_11042) ;  /* 0xfffffffc00f08947 */ /* 0x004fea000383ffff */
[----:B------:R-:W-:Y:S05]  /*264c0*/  BRA `(.L_x_11210) ;  /* 0xffffffa400cc7947 */ /* 0x000fea000383ffff */
.L_x_11051:
[----:B-1----:R1:W2:Y:S02]  /*264d0*/  SYNCS.PHASECHK.TRANS64.TRYWAIT P0, [R3+URZ+0x2d840], R2 ;  /* 0x02d84002030075a7 */ /* 0x0022a4000800017f */
[----:B--2---:R-:W-:Y:S05]  /*264e0*/  @!P0 NANOSLEEP.SYNCS 0x989680 ;  /* 0x009896800000895d */ /* 0x004fea0003900000 */
[----:B------:R-:W2:Y:S02]  /*264f0*/  @!P0 SYNCS.PHASECHK.TRANS64 P0, [R3+URZ+0x2d840], R2 ;  /* 0x02d84002030085a7 */ /* 0x000ea4000800007f */
[----:B--2---:R-:W-:Y:S05]  /*26500*/  @!P0 BRA `(.L_x_11051) ;  /* 0xfffffffc00f08947 */ /* 0x004fea000383ffff */
[----:B------:R-:W-:Y:S05]  /*26510*/  BRA `(.L_x_11211) ;  /* 0xffffffa800b47947 */ /* 0x000fea000383ffff */
.L_x_11058:
[----:B0-----:R0:W1:Y:S02]  /*26520*/  SYNCS.PHASECHK.TRANS64.TRYWAIT P0, [R2+URZ+0x2d860], R3 ;  /* 0x02d86003020075a7 */ /* 0x001064000800017f */
[----:B-1----:R-:W-:Y:S05]  /*26530*/  @!P0 NANOSLEEP.SYNCS 0x989680 ;  /* 0x009896800000895d */ /* 0x002fea0003900000 */
[----:B------:R-:W1:Y:S02]  /*26540*/  @!P0 SYNCS.PHASECHK.TRANS64 P0, [R2+URZ+0x2d860], R3 ;  /* 0x02d86003020085a7 */ /* 0x000e64000800007f */
[----:B-1----:R-:W-:Y:S05]  /*26550*/  @!P0 BRA `(.L_x_11058) ;  /* 0xfffffffc00f08947 */ /* 0x002fea000383ffff */
[----:B------:R-:W-:Y:S05]  /*26560*/  BRA `(.L_x_11212) ;  /* 0xffffffac00b87947 */ /* 0x000fea000383ffff */
.L_x_11069:
[----:B0-----:R0:W1:Y:S02]  /*26570*/  SYNCS.PHASECHK.TRANS64.TRYWAIT P0, [R4+URZ+0x2d840], R2 ;  /* 0x02d84002040075a7 */ /* 0x001064000800017f */
[----:B-1----:R-:W-:Y:S05]  /*26580*/  @!P0 NANOSLEEP.SYNCS 0x989680 ;  /* 0x009896800000895d */ /* 0x002fea0003900000 */
[----:B------:R-:W1:Y:S02]  /*26590*/  @!P0 SYNCS.PHASECHK.TRANS64 P0, [R4+URZ+0x2d840], R2 ;  /* 0x02d84002040085a7 */ /* 0x000e64000800007f */
[----:B-1----:R-:W-:Y:S05]  /*265a0*/  @!P0 BRA `(.L_x_11069) ;  /* 0xfffffffc00f08947 */ /* 0x002fea000383ffff */
[----:B------:R-:W-:Y:S05]  /*265b0*/  BRA `(.L_x_11213) ;  /* 0xffffffb400707947 */ /* 0x000fea000383ffff */
.L_x_11076:
[----:B0-----:R0:W1:Y:S02]  /*265c0*/  SYNCS.PHASECHK.TRANS64.TRYWAIT P0, [R3+URZ+0x2d860], R28 ;  /* 0x02d8601c030075a7 */ /* 0x001064000800017f */
[----:B-1----:R-:W-:Y:S05]  /*265d0*/  @!P0 NANOSLEEP.SYNCS 0x989680 ;  /* 0x009896800000895d */ /* 0x002fea0003900000 */
[----:B------:R-:W1:Y:S02]  /*265e0*/  @!P0 SYNCS.PHASECHK.TRANS64 P0, [R3+URZ+0x2d860], R28 ;  /* 0x02d8601c030085a7 */ /* 0x000e64000800007f */
[----:B-1----:R-:W-:Y:S05]  /*265f0*/  @!P0 BRA `(.L_x_11076) ;  /* 0xfffffffc00f08947 */ /* 0x002fea000383ffff */
[----:B------:R-:W-:Y:S05]  /*26600*/  BRA `(.L_x_11214) ;  /* 0xffffffb800747947 */ /* 0x000fea000383ffff */
.L_x_11087:
[----:B0-----:R0:W1:Y:S02]  /*26610*/  SYNCS.PHASECHK.TRANS64.TRYWAIT P0, [R4+URZ+0x2d840], R2 ;  /* 0x02d84002040075a7 */ /* 0x001064000800017f */
[----:B-1----:R-:W-:Y:S05]  /*26620*/  @!P0 NANOSLEEP.SYNCS 0x989680 ;  /* 0x009896800000895d */ /* 0x002fea0003900000 */
[----:B------:R-:W1:Y:S02]  /*26630*/  @!P0 SYNCS.PHASECHK.TRANS64 P0, [R4+URZ+0x2d840], R2 ;  /* 0x02d84002040085a7 */ /* 0x000e64000800007f */
[----:B-1----:R-:W-:Y:S05]  /*26640*/  @!P0 BRA `(.L_x_11087) ;  /* 0xfffffffc00f08947 */ /* 0x002fea000383ffff */
[----:B------:R-:W-:Y:S05]  /*26650*/  BRA `(.L_x_11215) ;  /* 0xffffffc000087947 */ /* 0x000fea000383ffff */
.L_x_11094:
[----:B0-----:R0:W1:Y:S02]  /*26660*/  SYNCS.PHASECHK.TRANS64.TRYWAIT P0, [R3+URZ+0x2d860], R7 ;  /* 0x02d86007030075a7 */ /* 0x001064000800017f */
[----:B-1----:R-:W-:Y:S05]  /*26670*/  @!P0 NANOSLEEP.SYNCS 0x989680 ;  /* 0x009896800000895d */ /* 0x002fea0003900000 */
[----:B------:R-:W1:Y:S02]  /*26680*/  @!P0 SYNCS.PHASECHK.TRANS64 P0, [R3+URZ+0x2d860], R7 ;  /* 0x02d86007030085a7 */ /* 0x000e64000800007f */
[----:B-1----:R-:W-:Y:S05]  /*26690*/  @!P0 BRA `(.L_x_11094) ;  /* 0xfffffffc00f08947 */ /* 0x002fea000383ffff */
[----:B------:R-:W-:Y:S05]  /*266a0*/  BRA `(.L_x_11216) ;  /* 0xffffffc4000c7947 */ /* 0x000fea000383ffff */
.L_x_11107:
[----:B-1----:R1:W2:Y:S02]  /*266b0*/  SYNCS.PHASECHK.TRANS64.TRYWAIT P0, [R3+URZ+0x2d860], R0 ;  /* 0x02d86000030075a7 */ /* 0x0022a4000800017f */
[----:B--2---:R-:W-:Y:S05]  /*266c0*/  @!P0 NANOSLEEP.SYNCS 0x989680 ;  /* 0x009896800000895d */ /* 0x004fea0003900000 */
[----:B------:R-:W2:Y:S02]  /*266d0*/  @!P0 SYNCS.PHASECHK.TRANS64 P0, [R3+URZ+0x2d860], R0 ;  /* 0x02d86000030085a7 */ /* 0x000ea4000800007f */
[----:B--2---:R-:W-:Y:S05]  /*266e0*/  @!P0 BRA `(.L_x_11107) ;  /* 0xfffffffc00f08947 */ /* 0x004fea000383ffff */
[----:B------:R-:W-:Y:S05]  /*266f0*/  BRA `(.L_x_11217) ;  /* 0xffffffc800887947 */ /* 0x000fea000383ffff */
.L_x_11116:
[----:B------:R-:W-:Y:S01]  /*26700*/  BSSY B0, `(.L_x_11218) ;  /* 0x0000008000007945 */ /* 0x000fe20003800000 */
[----:B------:R-:W-:Y:S02]  /*26710*/  IMAD.MOV.U32 R13, RZ, RZ, R24 ;  /* 0x000000ffff0d7224 */ /* 0x000fe400078e0018 */
[----:B------:R-:W-:Y:S02]  /*26720*/  IMAD.MOV.U32 R12, RZ, RZ, RZ ;  /* 0x000000ffff0c7224 */ /* 0x000fe400078e00ff */
[----:B------:R-:W-:Y:S02]  /*26730*/  IMAD.MOV.U32 R11, RZ, RZ, 0x1f ;  /* 0x0000001fff0b7424 */ /* 0x000fe400078e00ff */
[----:B------:R-:W-:-:S07]  /*26740*/  IMAD.MOV.U32 R15, RZ, RZ, -0x1 ;  /* 0xffffffffff0f7424 */ /* 0x000fce00078e00ff */
[----:B--2---:R-:W-:Y:S05]  /*26750*/  WARPSYNC.COLLECTIVE R15, `(.L_x_11219) ;  /* 0x000000000f087348 */ /* 0x004fea0003c00000 */
[----:B------:R0:W1:Y:S02]  /*26760*/  SHFL.IDX P6, R14, R13, R12, R11 ;  /* 0x0000000c0d0e7389 */ /* 0x00006400000c000b */
[----:B012---:R-:W-:Y:S01]  /*26770*/  ENDCOLLECTIVE ;  /* 0x000000000000791b */ /* 0x007fe20003800000 */
.L_x_11219:
[----:B------:R-:W-:Y:S05]  /*26780*/  BSYNC B0 ;  /* 0x0000000000007941 */ /* 0x000fea0003800000 */
.L_x_11218:
        /* <DEDUP_REMOVED lines=10> */
.L_x_11220:
        /* <DEDUP_REMOVED lines=21> */
.L_x_11221:
        /* <DEDUP_REMOVED lines=8> */
.L_x_11222:
[----:B------:R-:W-:Y:S01]  /*26a00*/  IMAD.MOV.U32 R12, RZ, RZ, 0x4 ;  /* 0x00000004ff0c7424 */ /* 0x000fe200078e00ff */
[----:B------:R-:W-:-:S05]  /*26a10*/  SEL R3, R14, RZ, P0 ;  /* 0x000000ff0e037207 */ /* 0x000fca0000000000 */
[----:B------:R-:W-:-:S04]  /*26a20*/  IMAD.IADD R2, R4, 0x1, R3 ;  /* 0x0000000104027824 */ /* 0x000fc800078e0203 */
[----:B------:R-:W-:-:S07]  /*26a30*/  IMAD.MOV.U32 R13, RZ, RZ, R2 ;  /* 0x000000ffff0d7224 */ /* 0x000fce00078e0002 */
[----:B------:R-:W-:Y:S05]  /*26a40*/  WARPSYNC.COLLECTIVE R15, `(.L_x_11223) ;  /* 0x000000000f087348 */ /* 0x000fea0003c00000 */
[----:B------:R0:W1:Y:S02]  /*26a50*/  SHFL.UP P6, R14, R13, R12, R11 ;  /* 0x0400000c0d0e7389 */ /* 0x00006400000c000b */
[----:B01----:R-:W-:Y:S01]  /*26a60*/  ENDCOLLECTIVE ;  /* 0x000000000000791b */ /* 0x003fe20003800000 */
.L_x_11223:
[----:B------:R-:W-:Y:S01]  /*26a70*/  IMAD.MOV.U32 R12, RZ, RZ, 0x8 ;  /* 0x00000008ff0c7424 */ /* 0x000fe200078e00ff */
[----:B------:R-:W-:-:S05]  /*26a80*/  SEL R3, R14, RZ, P1 ;  /* 0x000000ff0e037207 */ /* 0x000fca0000800000 */
[----:B------:R-:W-:-:S04]  /*26a90*/  IMAD.IADD R3, R2, 0x1, R3 ;  /* 0x0000000102037824 */ /* 0x000fc800078e0203 */
[----:B------:R-:W-:-:S07]  /*26aa0*/  IMAD.MOV.U32 R13, RZ, RZ, R3 ;  /* 0x000000ffff0d7224 */ /* 0x000fce00078e0003 */
[----:B------:R-:W-:Y:S05]  /*26ab0*/  WARPSYNC.COLLECTIVE R15, `(.L_x_11224) ;  /* 0x000000000f087348 */ /* 0x000fea0003c00000 */
[----:B------:R0:W1:Y:S02]  /*26ac0*/  SHFL.UP P6, R14, R13, R12, R11 ;  /* 0x0400000c0d0e7389 */ /* 0x00006400000c000b */
[----:B01----:R-:W-:Y:S01]  /*26ad0*/  ENDCOLLECTIVE ;  /* 0x000000000000791b */ /* 0x003fe20003800000 */
.L_x_11224:
[----:B------:R-:W-:Y:S01]  /*26ae0*/  IMAD.MOV.U32 R12, RZ, RZ, 0x10 ;  /* 0x00000010ff0c7424 */ /* 0x000fe200078e00ff */
[----:B------:R-:W-:-:S05]  /*26af0*/  SEL R4, R14, RZ, P2 ;  /* 0x000000ff0e047207 */ /* 0x000fca0001000000 */
[----:B------:R-:W-:-:S04]  /*26b00*/  IMAD.IADD R4, R3, 0x1, R4 ;  /* 0x0000000103047824 */ /* 0x000fc800078e0204 */
[----:B------:R-:W-:-:S07]  /*26b10*/  IMAD.MOV.U32 R13, RZ, RZ, R4 ;  /* 0x000000ffff0d7224 */ /* 0x000fce00078e0004 */
[----:B------:R-:W-:Y:S05]  /*26b20*/  WARPSYNC.COLLECTIVE R15, `(.L_x_11225) ;  /* 0x000000000f087348 */ /* 0x000fea0003c00000 */
[----:B------:R0:W1:Y:S02]  /*26b30*/  SHFL.UP P6, R14, R13, R12, R11 ;  /* 0x0400000c0d0e7389 */ /* 0x00006400000c000b */
[----:B01----:R-:W-:Y:S01]  /*26b40*/  ENDCOLLECTIVE ;  /* 0x000000000000791b */ /* 0x003fe20003800000 */
.L_x_11225:
        /* <DEDUP_REMOVED lines=8> */
.L_x_11226:
[----:B------:R-:W-:Y:S05]  /*26bd0*/  BRA `(.L_x_11227) ;  /* 0xffffffcc00487947 */ /* 0x000fea000383ffff */
.L_x_11119:
[----:B------:R-:W-:Y:S01]  /*26be0*/  BSSY B0, `(.L_x_11228) ;  /* 0x0000007000007945 */ /* 0x000fe20003800000 */
[----:B------:R-:W-:Y:S02]  /*26bf0*/  IMAD.MOV.U32 R12, RZ, RZ, 0x1 ;  /* 0x00000001ff0c7424 */ /* 0x000fe400078e00ff */
[----:B------:R-:W-:Y:S02]  /*26c00*/  IMAD.MOV.U32 R11, RZ, RZ, RZ ;  /* 0x000000ffff0b7224 */ /* 0x000fe400078e00ff */
[----:B------:R-:W-:-:S07]  /*26c10*/  IMAD.MOV.U32 R15, RZ, RZ, -0x1 ;  /* 0xffffffffff0f7424 */ /* 0x000fce00078e00ff */
[----:B------:R-:W-:Y:S05]  /*26c20*/  WARPSYNC.COLLECTIVE R15, `(.L_x_11229) ;  /* 0x000000000f087348 */ /* 0x000fea0003c00000 */
[----:B------:R0:W1:Y:S02]  /*26c30*/  SHFL.UP P6, R14, R13, R12, R11 ;  /* 0x0400000c0d0e7389 */ /* 0x00006400000c000b */
[----:B01----:R-:W-:Y:S01]  /*26c40*/  ENDCOLLECTIVE ;  /* 0x000000000000791b */ /* 0x003fe20003800000 */
.L_x_11229:
[----:B------:R-:W-:Y:S05]  /*26c50*/  BSYNC B0 ;  /* 0x0000000000007941 */ /* 0x000fea0003800000 */
.L_x_11228:
        /* <DEDUP_REMOVED lines=9> */
.L_x_11230:
[----:B------:R-:W-:Y:S01]  /*26cf0*/  IMAD.MOV.U32 R12, RZ, RZ, 0x4 ;  /* 0x00000004ff0c7424 */ /* 0x000fe200078e00ff */
[----:B------:R-:W-:-:S05]  /*26d00*/  SEL R2, R14, RZ, P0 ;  /* 0x000000ff0e027207 */ /* 0x000fca0000000000 */
[----:B------:R-:W-:-:S04]  /*26d10*/  IMAD.IADD R2, R13, 0x1, R2 ;  /* 0x000000010d027824 */ /* 0x000fc800078e0202 */
[----:B------:R-:W-:-:S07]  /*26d20*/  IMAD.MOV.U32 R13, RZ, RZ, R2 ;  /* 0x000000ffff0d7224 */ /* 0x000fce00078e0002 */
[----:B------:R-:W-:Y:S05]  /*26d30*/  WARPSYNC.COLLECTIVE R15, `(.L_x_11231) ;  /* 0x000000000f087348 */ /* 0x000fea0003c00000 */
[----:B------:R0:W1:Y:S02]  /*26d40*/  SHFL.UP P6, R14, R13, R12, R11 ;  /* 0x0400000c0d0e7389 */ /* 0x00006400000c000b */
[----:B01----:R-:W-:Y:S01]  /*26d50*/  ENDCOLLECTIVE ;  /* 0x000000000000791b */ /* 0x003fe20003800000 */
.L_x_11231:
[----:B------:R-:W-:Y:S01]  /*26d60*/  IMAD.MOV.U32 R12, RZ, RZ, 0x8 ;  /* 0x00000008ff0c7424 */ /* 0x000fe200078e00ff */
[----:B------:R-:W-:-:S05]  /*26d70*/  SEL R3, R14, RZ, P1 ;  /* 0x000000ff0e037207 */ /* 0x000fca0000800000 */
[----:B------:R-:W-:-:S04]  /*26d80*/  IMAD.IADD R3, R2, 0x1, R3 ;  /* 0x0000000102037824 */ /* 0x000fc800078e0203 */
[----:B------:R-:W-:-:S07]  /*26d90*/  IMAD.MOV.U32 R13, RZ, RZ, R3 ;  /* 0x000000ffff0d7224 */ /* 0x000fce00078e0003 */
[----:B------:R-:W-:Y:S05]  /*26da0*/  WARPSYNC.COLLECTIVE R15, `(.L_x_11232) ;  /* 0x000000000f087348 */ /* 0x000fea0003c00000 */
[----:B------:R0:W1:Y:S02]  /*26db0*/  SHFL.UP P6, R14, R13, R12, R11 ;  /* 0x0400000c0d0e7389 */ /* 0x00006400000c000b */
[----:B01----:R-:W-:Y:S01]  /*26dc0*/  ENDCOLLECTIVE ;  /* 0x000000000000791b */ /* 0x003fe20003800000 */
.L_x_11232:
[----:B------:R-:W-:Y:S01]  /*26dd0*/  IMAD.MOV.U32 R12, RZ, RZ, 0x10 ;  /* 0x00000010ff0c7424 */ /* 0x000fe200078e00ff */
[----:B------:R-:W-:-:S05]  /*26de0*/  SEL R4, R14, RZ, P2 ;  /* 0x000000ff0e047207 */ /* 0x000fca0001000000 */
[----:B------:R-:W-:-:S04]  /*26df0*/  IMAD.IADD R4, R3, 0x1, R4 ;  /* 0x0000000103047824 */ /* 0x000fc800078e0204 */
[----:B------:R-:W-:-:S07]  /*26e00*/  IMAD.MOV.U32 R13, RZ, RZ, R4 ;  /* 0x000000ffff0d7224 */ /* 0x000fce00078e0004 */
[----:B------:R-:W-:Y:S05]  /*26e10*/  WARPSYNC.COLLECTIVE R15, `(.L_x_11233) ;  /* 0x000000000f087348 */ /* 0x000fea0003c00000 */
[----:B------:R0:W1:Y:S02]  /*26e20*/  SHFL.UP P6, R14, R13, R12, R11 ;  /* 0x0400000c0d0e7389 */ /* 0x00006400000c000b */
[----:B01----:R-:W-:Y:S01]  /*26e30*/  ENDCOLLECTIVE ;  /* 0x000000000000791b */ /* 0x003fe20003800000 */
.L_x_11233:
        /* <DEDUP_REMOVED lines=8> */
.L_x_11234:
[----:B------:R-:W-:Y:S05]  /*26ec0*/  BRA `(.L_x_11235) ;  /* 0xffffffcc00307947 */ /* 0x000fea000383ffff */
.L_x_11121:
[----:B------:R-:W-:Y:S01]  /*26ed0*/  BSSY B0, `(.L_x_11236) ;  /* 0x0000006000007945 */ /* 0x000fe20003800000 */
[----:B------:R-:W-:Y:S01]  /*26ee0*/  PLOP3.LUT P6, PT, P6, PT, PT, 0x8, 0x0 ;  /* 0x000000000000781c */ /* 0x000fe200037ce170 */
[----:B------:R-:W-:-:S12]  /*26ef0*/  IMAD.MOV.U32 R15, RZ, RZ, -0x1 ;  /* 0xffffffffff0f7424 */ /* 0x000fd800078e00ff */
[----:B0-----:R-:W-:Y:S05]  /*26f00*/  WARPSYNC.COLLECTIVE R15, `(.L_x_11237) ;  /* 0x000000000f087348 */ /* 0x001fea0003c00000 */
[----:B------:R-:W-:Y:S01]  /*26f10*/  VOTE.ANY R14, PT, P6 ;  /* 0x00000000000e7806 */ /* 0x000fe200030e0100 */
[----:B0-----:R-:W-:Y:S06]  /*26f20*/  ENDCOLLECTIVE ;  /* 0x000000000000791b */ /* 0x001fec0003800000 */
.L_x_11237:
[----:B------:R-:W-:Y:S05]  /*26f30*/  BSYNC B0 ;  /* 0x0000000000007941 */ /* 0x000fea0003800000 */
.L_x_11236:
        /* <DEDUP_REMOVED lines=10> */
.L_x_11238:
[----:B------:R-:W-:Y:S02]  /*26fe0*/  IMAD.MOV.U32 R13, RZ, RZ, R5 ;  /* 0x000000ffff0d7224 */ /* 0x000fe400078e0005 */
[----:B------:R-:W-:-:S07]  /*26ff0*/  IMAD.MOV.U32 R25, RZ, RZ, R14 ;  /* 0x000000ffff197224 */ /* 0x000fce00078e000e */
[----:B------:R-:W-:Y:S05]  /*27000*/  WARPSYNC.COLLECTIVE R15, `(.L_x_11239) ;  /* 0x000000000f087348 */ /* 0x000fea0003c00000 */
[----:B------:R0:W1:Y:S02]  /*27010*/  SHFL.IDX P6, R14, R13, R12, R11 ;  /* 0x0000000c0d0e7389 */ /* 0x00006400000c000b */
[----:B01----:R-:W-:Y:S01]  /*27020*/  ENDCOLLECTIVE ;  /* 0x000000000000791b */ /* 0x003fe20003800000 */
.L_x_11239:
[----:B------:R-:W-:Y:S01]  /*27030*/  IMAD.MOV.U32 R5, RZ, RZ, R14 ;  /* 0x000000ffff057224 */ /* 0x000fe200078e000e */
[----:B------:R-:W-:Y:S06]  /*27040*/  BRA `(.L_x_11240) ;  /* 0xffffffcc00107947 */ /* 0x000fec000383ffff */
.L_x_11123:
[----:B------:R-:W-:Y:S01]  /*27050*/  BSSY B0, `(.L_x_11241) ;  /* 0x0000007000007945 */ /* 0x000fe20003800000 */
[----:B------:R-:W-:Y:S02]  /*27060*/  IMAD.MOV.U32 R13, RZ, RZ, R2 ;  /* 0x000000ffff0d7224 */ /* 0x000fe400078e0002 */
[----:B------:R-:W-:Y:S02]  /*27070*/  IMAD.MOV.U32 R11, RZ, RZ, 0x1f ;  /* 0x0000001fff0b7424 */ /* 0x000fe400078e00ff */
[----:B------:R-:W-:-:S07]  /*27080*/  IMAD.MOV.U32 R15, RZ, RZ, -0x1 ;  /* 0xffffffffff0f7424 */ /* 0x000fce00078e00ff */
[----:B0123--:R-:W-:Y:S05]  /*27090*/  WARPSYNC.COLLECTIVE R15, `(.L_x_11242) ;  /* 0x000000000f087348 */ /* 0x00ffea0003c00000 */
[----:B------:R4:W0:Y:S02]  /*270a0*/  SHFL.IDX P6, R14, R13, R12, R11 ;  /* 0x0000000c0d0e7389 */ /* 0x00082400000c000b */
[----:B01234-:R-:W-:Y:S01]  /*270b0*/  ENDCOLLECTIVE ;  /* 0x000000000000791b */ /* 0x01ffe20003800000 */
.L_x_11242:
[----:B------:R-:W-:Y:S05]  /*270c0*/  BSYNC B0 ;  /* 0x0000000000007941 */ /* 0x000fea0003800000 */
.L_x_11241:
[----:B------:R-:W-:Y:S01]  /*270d0*/  IMAD.MOV.U32 R24, RZ, RZ, R14 ;  /* 0x000000ffff187224 */ /* 0x000fe200078e000e */
[----:B------:R-:W-:Y:S06]  /*270e0*/  BRA `(.L_x_11122) ;  /* 0xffffffcc00007947 */ /* 0x000fec000383ffff */
.L_x_11129:
[----:B-1----:R1:W2:Y:S02]  /*270f0*/  SYNCS.PHASECHK.TRANS64.TRYWAIT P0, [R9+URZ+0x2d820], R0 ;  /* 0x02d82000090075a7 */ /* 0x0022a4000800017f */
[----:B--2---:R-:W-:Y:S05]  /*27100*/  @!P0 NANOSLEEP.SYNCS 0x989680 ;  /* 0x009896800000895d */ /* 0x004fea0003900000 */
[----:B------:R-:W2:Y:S02]  /*27110*/  @!P0 SYNCS.PHASECHK.TRANS64 P0, [R9+URZ+0x2d820], R0 ;  /* 0x02d82000090085a7 */ /* 0x000ea4000800007f */
[----:B--2---:R-:W-:Y:S05]  /*27120*/  @!P0 BRA `(.L_x_11129) ;  /* 0xfffffffc00f08947 */ /* 0x004fea000383ffff */
[----:B------:R-:W-:Y:S05]  /*27130*/  BRA `(.L_x_11243) ;  /* 0xffffffd400587947 */ /* 0x000fea000383ffff */
.L_x_11130:
        /* <DEDUP_REMOVED lines=11> */
.L_x_11245:
[----:B------:R-:W-:Y:S05]  /*271f0*/  BSYNC B0 ;  /* 0x0000000000007941 */ /* 0x000fea0003800000 */
.L_x_11244:
[----:B------:R-:W-:Y:S05]  /*27200*/  BRA `(.L_x_11246) ;  /* 0xffffffd400407947 */ /* 0x000fea000383ffff */
.L_x_11131:
[----:B------:R-:W-:Y:S01]  /*27210*/  BSSY B0, `(.L_x_11247) ;  /* 0x0000006000007945 */ /* 0x000fe20003800000 */
[----:B------:R-:W-:-:S07]  /*27220*/  IMAD.MOV.U32 R15, RZ, RZ, -0x1 ;  /* 0xffffffffff0f7424 */ /* 0x000fce00078e00ff */
[----:B01----:R-:W-:Y:S05]  /*27230*/  WARPSYNC.COLLECTIVE R15, `(.L_x_11248) ;  /* 0x000000000f0c7348 */ /* 0x003fea0003c00000 */
[----:B------:R-:W-:Y:S02]  /*27240*/  ELECT P6, UR62, PT ;  /* 0x00000000003e782f */ /* 0x000fe400038c0000 */
[----:B------:R-:W-:Y:S01]  /*27250*/  MOV R14, UR62 ;  /* 0x0000003e000e7c02 */ /* 0x000fe20008000f00 */
[----:B01----:R-:W-:Y:S10]  /*27260*/  ENDCOLLECTIVE ;  /* 0x000000000000791b */ /* 0x003ff40003800000 */
.L_x_11248:
[----:B------:R-:W-:Y:S05]  /*27270*/  BSYNC B0 ;  /* 0x0000000000007941 */ /* 0x000fea0003800000 */
.L_x_11247:
[----:B------:R-:W-:Y:S05]  /*27280*/  BRA `(.L_x_11249) ;  /* 0xffffffd400347947 */ /* 0x000fea000383ffff */
.L_x_11133:
[----:B-1----:R1:W2:Y:S02]  /*27290*/  SYNCS.PHASECHK.TRANS64.TRYWAIT P0, [R5+URZ], R4 ;  /* 0x00000004050075a7 */ /* 0x0022a4000800017f */
[----:B--2---:R-:W-:Y:S05]  /*272a0*/  @!P0 NANOSLEEP.SYNCS 0x989680 ;  /* 0x009896800000895d */ /* 0x004fea0003900000 */
[----:B------:R-:W2:Y:S02]  /*272b0*/  @!P0 SYNCS.PHASECHK.TRANS64 P0, [R5+URZ], R4 ;  /* 0x00000004050085a7 */ /* 0x000ea4000800007f */
[----:B--2---:R-:W-:Y:S05]  /*272c0*/  @!P0 BRA `(.L_x_11133) ;  /* 0xfffffffc00f08947 */ /* 0x004fea000383ffff */
[----:B------:R-:W-:Y:S05]  /*272d0*/  BRA `(.L_x_11250) ;  /* 0xffffffd400687947 */ /* 0x000fea000383ffff */
.L_x_11134:
[----:B--2---:R2:W3:Y:S02]  /*272e0*/  SYNCS.PHASECHK.TRANS64.TRYWAIT P0, [R3+URZ], R2 ;  /* 0x00000002030075a7 */ /* 0x0044e4000800017f */
[----:B---3--:R-:W-:Y:S05]  /*272f0*/  @!P0 NANOSLEEP.SYNCS 0x989680 ;  /* 0x009896800000895d */ /* 0x008fea0003900000 */
[----:B------:R-:W3:Y:S02]  /*27300*/  @!P0 SYNCS.PHASECHK.TRANS64 P0, [R3+URZ], R2 ;  /* 0x00000002030085a7 */ /* 0x000ee4000800007f */
[----:B---3--:R-:W-:Y:S05]  /*27310*/  @!P0 BRA `(.L_x_11134) ;  /* 0xfffffffc00f08947 */ /* 0x008fea000383ffff */
[----:B------:R-:W-:Y:S05]  /*27320*/  BRA `(.L_x_11251) ;  /* 0xffffffd4005c7947 */ /* 0x000fea000383ffff */
.L_x_11136:
[----:B---3--:R3:W4:Y:S02]  /*27330*/  SYNCS.PHASECHK.TRANS64.TRYWAIT P0, [R19+URZ], R4 ;  /* 0x00000004130075a7 */ /* 0x008724000800017f */
[----:B----4-:R-:W-:Y:S05]  /*27340*/  @!P0 NANOSLEEP.SYNCS 0x989680 ;  /* 0x009896800000895d */ /* 0x010fea0003900000 */
[----:B------:R-:W4:Y:S02]  /*27350*/  @!P0 SYNCS.PHASECHK.TRANS64 P0, [R19+URZ], R4 ;  /* 0x00000004130085a7 */ /* 0x000f24000800007f */
[----:B----4-:R-:W-:Y:S05]  /*27360*/  @!P0 BRA `(.L_x_11136) ;  /* 0xfffffffc00f08947 */ /* 0x010fea000383ffff */
[----:B------:R-:W-:Y:S05]  /*27370*/  BRA `(.L_x_11252) ;  /* 0xffffffd400607947 */ /* 0x000fea000383ffff */
.L_x_11253:
        /* <DEDUP_REMOVED lines=16> */
.L_x_14871:


//--------------------- .text._ZN7cutlass13device_kernelIN5flash11enable_sm90INS1_16FlashAttnFwdSm90INS1_25CollectiveMainloopFwdSm90ILi2EN4cute5tupleIJNS5_1CILi1EEES8_S8_EEENS6_IJNS7_ILi192EEENS7_ILi144EEENS7_ILi96EEEEEELi96ENS_6half_tEfNS_4arch4Sm90ELb1ELb0ELb0ELb0ELb0ELb0ELb0ELb0ELb1ELb1ELb1ELb0EEENS1_21CollectiveEpilogueFwdINS6_IJSA_SC_SB_EEES9_SE_SG_Li384ELb0ELb1ELb1ELb0EEENS1_19SingleTileSchedulerILb0ELb1ELb1ELi192EEEEEEEEEvNT_6ParamsE --------------------------
	.section	.text._ZN7cutlass13device_kernelIN5flash11enable_sm90INS1_16FlashAttnFwdSm90INS1_25CollectiveMainloopFwdSm90ILi2EN4cute5tupleIJNS5_1CILi1EEES8_S8_EEENS6_IJNS7_ILi192EEENS7_ILi144EEENS7_ILi96EEEEEELi96ENS_6half_tEfNS_4arch4Sm90ELb1ELb0ELb0ELb0ELb0ELb0ELb0ELb0ELb1ELb1ELb1ELb0EEENS1_21CollectiveEpilogueFwdINS6_IJSA_SC_SB_EEES9_SE_SG_Li384ELb0ELb1ELb1ELb0EEENS1_19SingleTileSchedulerILb0ELb1ELb1ELi192EEEEEEEEEvNT_6ParamsE,"ax",@progbits
	.align	128
.text._ZN7cutlass13device_kernelIN5flash11enable_sm90INS1_16FlashAttnFwdSm90INS1_25CollectiveMainloopFwdSm90ILi2EN4cute5tupleIJNS5_1CILi1EEES8_S8_EEENS6_IJNS7_ILi192EEENS7_ILi144EEENS7_ILi96EEEEEELi96ENS_6half_tEfNS_4arch4Sm90ELb1ELb0ELb0ELb0ELb0ELb0ELb0ELb0ELb1ELb1ELb1ELb0EEENS1_21CollectiveEpilogueFwdINS6_IJSA_SC_SB_EEES9_SE_SG_Li384ELb0ELb1ELb1ELb0EEENS1_19SingleTileSchedulerILb0ELb1ELb1ELi192EEEEEEEEEvNT_6ParamsE:
        .type           _ZN7cutlass13device_kernelIN5flash11enable_sm90INS1_16FlashAttnFwdSm90INS1_25CollectiveMainloopFwdSm90ILi2EN4cute5tupleIJNS5_1CILi1EEES8_S8_EEENS6_IJNS7_ILi192EEENS7_ILi144EEENS7_ILi96EEEEEELi96ENS_6half_tEfNS_4arch4Sm90ELb1ELb0ELb0ELb0ELb0ELb0ELb0ELb0ELb1ELb1ELb1ELb0EEENS1_21CollectiveEpilogueFwdINS6_IJSA_SC_SB_EEES9_SE_SG_Li384ELb0ELb1ELb1ELb0EEENS1_19SingleTileSchedulerILb0ELb1ELb1ELi192EEEEEEEEEvNT_6ParamsE,@function
        .size           _ZN7cutlass13device_kernelIN5flash11enable_sm90INS1_16FlashAttnFwdSm90INS1_25CollectiveMainloopFwdSm90ILi2EN4cute5tupleIJNS5_1CILi1EEES8_S8_EEENS6_IJNS7_ILi192EEENS7_ILi144EEENS7_ILi96EEEEEELi96ENS_6half_tEfNS_4arch4Sm90ELb1ELb0ELb0ELb0ELb0ELb0ELb0ELb0ELb1ELb1ELb1ELb0EEENS1_21CollectiveEpilogueFwdINS6_IJSA_SC_SB_EEES9_SE_SG_Li384ELb0ELb1ELb1ELb0EEENS1_19SingleTileSchedulerILb0ELb1ELb1ELi192EEEEEEEEEvNT_6ParamsE,(.L_x_14872 - _ZN7cutlass13device_kernelIN5flash11enable_sm90INS1_16FlashAttnFwdSm90INS1_25CollectiveMainloopFwdSm90ILi2EN4cute5tupleIJNS5_1CILi1EEES8_S8_EEENS6_IJNS7_ILi192EEENS7_ILi144EEENS7_ILi96EEEEEELi96ENS_6half_tEfNS_4arch4Sm90ELb1ELb0ELb0ELb0ELb0ELb0ELb0ELb0ELb1ELb1ELb1ELb0EEENS1_21CollectiveEpilogueFwdINS6_IJSA_SC_SB_EEES9_SE_SG_Li384ELb0ELb1ELb1ELb0EEENS1_19SingleTileSchedulerILb0ELb1ELb1ELi192EEEEEEEEEvNT_6ParamsE)
        .other          _ZN7cutlass13device_kernelIN5flash11enable_sm90INS1_16FlashAttnFwdSm90INS1_25CollectiveMainloopFwdSm90ILi2EN4cute5tupleIJNS5_1CILi1EEES8_S8_EEENS6_IJNS7_ILi192EEENS7_ILi144EEENS7_ILi96EEEEEELi96ENS_6half_tEfNS_4arch4Sm90ELb1ELb0ELb0ELb0ELb0ELb0ELb0ELb0ELb1ELb1ELb1ELb0EEENS1_21CollectiveEpilogueFwdINS6_IJSA_SC_SB_EEES9_SE_SG_Li384ELb0ELb1ELb1ELb0EEENS1_19SingleTileSchedulerILb0ELb1ELb1ELi192EEEEEEEEEvNT_6ParamsE,@"STO_CUDA_ENTRY STV_DEFAULT"
_ZN7cutlass13device_kernelIN5flash11enable_sm90INS1_16FlashAttnFwdSm90INS1_25CollectiveMainloopFwdSm90ILi2EN4cute5tupleIJNS5_1CILi1EEES8_S8_EEENS6_IJNS7_ILi192EEENS7_ILi144EEENS7_ILi96EEEEEELi96ENS_6half_tEfNS_4arch4Sm90ELb1ELb0ELb0ELb0ELb0ELb0ELb0ELb0ELb1ELb1ELb1ELb0EEENS1_21CollectiveEpilogueFwdINS6_IJSA_SC_SB_EEES9_SE_SG_Li384ELb0ELb1ELb1ELb0EEENS1_19SingleTileSchedulerILb0ELb1ELb1ELi192EEEEEEEEEvNT_6ParamsE:
        /* <DEDUP_REMOVED lines=17> */
.L_x_11255:
[----:B------:R-:W-:Y:S05]  /*0110*/  BSYNC B0 ;  /* 0x0000000000007941 */ /* 0x000fea0003800000 */
.L_x_11254:
        /* <DEDUP_REMOVED lines=40> */
.L_x_11256:
        /* <DEDUP_REMOVED lines=22> */
.L_x_11257:
        /* <DEDUP_REMOVED lines=18> */
.L_x_11258:
        /* <DEDUP_REMOVED lines=22> */
.L_x_11259:
        /* <DEDUP_REMOVED lines=22> */
.L_x_11260:
        /* <DEDUP_REMOVED lines=9> */
.L_x_11263:
        /* <DEDUP_REMOVED lines=19> */
[----:B------:R2:W-:Y:S01]  /*0aa0*/  STL [R1], R5 ;  /* 0x0000000501007387 */ /* 0x0005e20000100800 */
        /* <DEDUP_REMOVED lines=8> */
[----:B------:R-:W3:Y:S08]  /*0b30*/  LDC.64 R8, c[0x0][0x418] ;  /* 0x00010600ff087b82 */ /* 0x000ef00000000a00 */
[----:B------:R-:W4:Y:S01]  /*0b40*/  LDC R3, c[0x0][0x288] ;  /* 0x0000a200ff037b82 */ /* 0x000f220000000800 */
[----:B0-----:R-:W-:-:S07]  /*0b50*/  ISETP.NE.AND P1, PT, R0, 0x1, PT ;  /* 0x000000010000780c */ /* 0x001fce0003f25270 */
[----:B------:R-:W0:Y:S01]  /*0b60*/  LDC R16, c[0x0][0x424] ;  /* 0x00010900ff107b82 */ /* 0x000e220000000800 */
[----:B---3--:R-:W-:-:S07]  /*0b70*/  ISETP.NE.U32.AND P0, PT, R8, RZ, PT ;  /* 0x000000ff0800720c */ /* 0x008fce0003f05070 */
[----:B------:R-:W3:Y:S01]  /*0b80*/  LDC R19, c[0x0][0x2f0] ;  /* 0x0000bc00ff137b82 */ /* 0x000ee20000000800 */
[----:B-1----:R-:W-:Y:S01]  /*0b90*/  IMAD R17, R17, 0xc0, RZ ;  /* 0x000000c011117824 */ /* 0x002fe200078e02ff */
[----:B------:R-:W-:-:S03]  /*0ba0*/  ISETP.NE.AND.EX P0, PT, R9, RZ, PT, P0 ;  /* 0x000000ff0900720c */ /* 0x000fc60003f05300 */
[----:B------:R-:W-:Y:S01]  /*0bb0*/  @P1 VIADD R0, R17, 0xbf ;  /* 0x000000bf11001836 */ /* 0x000fe20000000000 */
[----:B----4-:R-:W-:Y:S02]  /*0bc0*/  IADD3 R3, -R3, 0x90, RZ ;  /* 0x0000009003037810 */ /* 0x010fe40007ffe1ff */
[----:B--2---:R-:W1:Y:S08]  /*0bd0*/  @P1 LDC R5, c[0x0][0x44c] ;  /* 0x00011300ff051b82 */ /* 0x004e700000000800 */
[----:B------:R-:W2:Y:S01]  /*0be0*/  @P1 LDC R7, c[0x0][0x450] ;  /* 0x00011400ff071b82 */ /* 0x000ea20000000800 */
[----:B0-----:R-:W-:-:S02]  /*0bf0*/  SEL R16, R16, 0x1, P0 ;  /* 0x0000000110107807 */ /* 0x001fc40000000000 */
[----:B------:R-:W-:-:S03]  /*0c00*/  ISETP.NE.AND P0, PT, R4, RZ, PT ;  /* 0x000000ff0400720c */ /* 0x000fc60003f05270 */
[----:B---3--:R-:W-:Y:S02]  /*0c10*/  IMAD R3, R16, R19, R3 ;  /* 0x0000001310037224 */ /* 0x008fe400078e0203 */
[----:B-1----:R-:W-:-:S08]  /*0c20*/  @P1 IMAD.HI.U32 R2, R0, R5, RZ ;  /* 0x0000000500021227 */ /* 0x002fd000078e00ff */
[----:B------:R-:W0:Y:S01]  /*0c30*/  @!P0 LDC R4, c[0x0][0x9f0] ;  /* 0x00027c00ff048b82 */ /* 0x000e220000000800 */
[----:B------:R-:W-:Y:S01]  /*0c40*/  VIADD R0, R17, 0xbf ;  /* 0x000000bf11007836 */ /* 0x000fe20000000000 */
[----:B--2---:R-:W-:Y:S01]  /*0c50*/  @P1 SHF.R.U32.HI R0, RZ, R7, R2 ;  /* 0x00000007ff001219 */ /* 0x004fe20000011602 */
        /* <DEDUP_REMOVED lines=38> */
.L_x_11265:
        /* <DEDUP_REMOVED lines=70> */
.L_x_11267:
[----:B------:R-:W-:Y:S02]  /*1320*/  SHF.L.U32 R0, RZ, 0x1f, RZ ;  /* 0x0000001fff007819 */ /* 0x000fe400000006ff */
[----:B------:R-:W-:Y:S02]  /*1330*/  LOP3.LUT R27, R27, 0x1, RZ, 0xfc, !PT ;  /* 0x000000011b1b7812 */ /* 0x000fe400078efcff */
[----:B------:R-:W0:Y:S02]  /*1340*/  SYNCS.PHASECHK.TRANS64.TRYWAIT P1, [UR56+0x31c00], R0 ;  /* 0x031c0000ff0075a7 */ /* 0x000e240008020178 */
[----:B------:R-:W-:Y:S01]  /*1350*/  ISETP.NE.AND P0, PT, R27, 0x3, PT ;  /* 0x000000031b00780c */ /* 0x000fe20003f05270 */
[----:B0-----:R-:W-:-:S12]  /*1360*/  @!P1 BRA `(.L_x_11268) ;  /* 0x0000011400c89947 */ /* 0x001fd80003800000 */
.L_x_11389:
[----:B------:R-:W-:Y:S05]  /*1370*/  @!P0 BRA `(.L_x_11269) ;  /* 0x0000000000048947 */ /* 0x000fea0003800000 */
[----:B------:R-:W-:Y:S01]  /*1380*/  BPT.TRAP 0x1 ;  /* 0x000000040000795c */ /* 0x000fe20000300000 */
.L_x_11269:
[----:B------:R1:W2:Y:S01]  /*1390*/  SYNCS.PHASECHK.TRANS64.TRYWAIT P2, [UR56+0x31c30], R0 ;  /* 0x031c3000ff0075a7 */ /* 0x0002a20008040178 */
[----:B------:R-:W-:Y:S05]  /*13a0*/  @!P0 BRA `(.L_x_11270) ;  /* 0x0000000000048947 */ /* 0x000fea0003800000 */
[----:B------:R-:W-:Y:S01]  /*13b0*/  BPT.TRAP 0x1 ;  /* 0x000000040000795c */ /* 0x000fe20000300000 */
.L_x_11270:
[----:B------:R-:W-:Y:S01]  /*13c0*/  IMAD.U32 R2, RZ, RZ, UR36 ;  /* 0x00000024ff027e24 */ /* 0x000fe2000f8e00ff */
[----:B------:R-:W-:-:S04]  /*13d0*/  ISETP.NE.AND P1, PT, R28, RZ, PT ;  /* 0x000000ff1c00720c */ /* 0x000fc80003f25270 */
[----:B------:R-:W-:Y:S01]  /*13e0*/  LOP3.LUT R2, R2, 0x10000, RZ, 0xfc, !PT ;  /* 0x0001000002027812 */ /* 0x000fe200078efcff */
[----:B--2---:R-:W-:Y:S08]  /*13f0*/  @P2 BRA `(.L_x_11271) ;  /* 0x0000000000082947 */ /* 0x004ff00003800000 */
[----:B------:R-:W2:Y:S02]  /*1400*/  SYNCS.PHASECHK.TRANS64.TRYWAIT P2, [UR56+0x31c30], R0 ;  /* 0x031c3000ff0075a7 */ /* 0x000ea40008040178 */
[----:B--2---:R-:W-:Y:S05]  /*1410*/  @!P2 BRA `(.L_x_11272) ;  /* 0x0000011400b4a947 */ /* 0x004fea0003800000 */
.L_x_11271:
[----:B------:R-:W-:Y:S05]  /*1420*/  WARPSYNC.ALL ;  /* 0x0000000000007948 */ /* 0x000fea0003800000 */
[----:B0-----:R-:W-:Y:S01]  /*1430*/  IMAD.MOV.U32 R3, RZ, RZ, -0x7fffffe0 ;  /* 0x80000020ff037424 */ /* 0x001fe200078e00ff */
[----:B------:R-:W-:Y:S01]  /*1440*/  UIADD3 UR4, UR56, 0x16a00, URZ ;  /* 0x00016a0038047890 */ /* 0x000fe2000fffe03f */
[C---:B------:R-:W-:Y:S01]  /*1450*/  R2UR UR8, R2.reuse ;  /* 0x00000000020872ca */ /* 0x040fe200000e0000 */
[----:B------:R-:W-:Y:S02]  /*1460*/  WARPGROUP.ARRIVE ;  /* 0x00000000000079c5 */ /* 0x000fe40000000000 */
        /* <DEDUP_REMOVED lines=15> */
[----:B------:R-:W-:Y:S01]  /*1560*/  UIADD3 UR6, UR7, 0x80, URZ ;  /* 0x0000008007067890 */ /* 0x000fe2000fffe03f */
[----:B------:R-:W-:Y:S01]  /*1570*/  R2UR UR21, R3 ;  /* 0x00000000031572ca */ /* 0x000fe200000e0000 */
[----:B------:R-:W-:Y:S01]  /*1580*/  UMOV UR10, UR7 ;  /* 0x00000007000a7c82 */ /* 0x000fe20008000000 */
[----:B------:R-:W-:Y:S01]  /*1590*/  UMOV UR27, 0x80000020 ;  /* 0x80000020001b7882 */ /* 0x000fe20000000000 */
[----:B------:R-:W-:Y:S01]  /*15a0*/  HGMMA.64x16x16.F32 R88, gdesc[UR8], RZ, !UPT, gsb0 ;  /* 0x00200000085879f0 */ /* 0x000fe2000c0008ff */
[----:B------:R-:W-:Y:S01]  /*15b0*/  UMOV UR14, UR4 ;  /* 0x00000004000e7c82 */ /* 0x000fe20008000000 */
[----:B------:R-:W-:Y:S01]  /*15c0*/  UIADD3 UR8, UR7, 0xc0, URZ ;  /* 0x000000c007087890 */ /* 0x000fe2000fffe03f */
[----:B------:R-:W-:Y:S01]  /*15d0*/  R2UR UR4, R2 ;  /* 0x00000000020472ca */ /* 0x000fe200000e0000 */
[----:B------:R-:W-:Y:S01]  /*15e0*/  UMOV UR18, UR6 ;  /* 0x0000000600127c82 */ /* 0x000fe20008000000 */
[----:B------:R-:W-:Y:S01]  /*15f0*/  UIADD3 UR10, UR7, 0x100, URZ ;  /* 0x00000100070a7890 */ /* 0x000fe2000fffe03f */
[----:B------:R-:W0:Y:S01]  /*1600*/  LDC R6, c[0x0][0x448] ;  /* 0x00011200ff067b82 */ /* 0x000e220000000800 */
[----:B------:R-:W-:Y:S01]  /*1610*/  UMOV UR23, 0x80000020 ;  /* 0x8000002000177882 */ /* 0x000fe20000000000 */
[----:B------:R-:W-:Y:S01]  /*1620*/  UIADD3 UR6, UR7, 0x140, URZ ;  /* 0x0000014007067890 */ /* 0x000fe2000fffe03f */
[----:B-12---:R-:W-:Y:S01]  /*1630*/  IMAD.HI R0, R97, 0x55555556, RZ ;  /* 0x5555555661007827 */ /* 0x006fe200078e02ff */
[----:B------:R-:W-:Y:S01]  /*1640*/  UMOV UR26, UR8 ;  /* 0x00000008001a7c82 */ /* 0x000fe20008000000 */
[----:B------:R-:W-:Y:S01]  /*1650*/  UIADD3 UR8, UR7, 0x180, URZ ;  /* 0x0000018007087890 */ /* 0x000fe2000fffe03f */
[----:B------:R-:W-:Y:S01]  /*1660*/  LOP3.LUT R5, R96, 0xffffff80, RZ, 0xc0, !PT ;  /* 0xffffff8060057812 */ /* 0x000fe200078ec0ff */
[----:B------:R-:W-:Y:S01]  /*1670*/  UMOV UR22, UR10 ;  /* 0x0000000a00167c82 */ /* 0x000fe20008000000 */
[----:B------:R-:W-:Y:S01]  /*1680*/  UIADD3 UR10, UR7, 0x1c0, URZ ;  /* 0x000001c0070a7890 */ /* 0x000fe2000fffe03f */
[----:B------:R-:W-:Y:S01]  /*1690*/  LEA.HI R0, R0, R0, RZ, 0x1 ;  /* 0x0000000000007211 */ /* 0x000fe200078f08ff */
[----:B------:R-:W-:Y:S01]  /*16a0*/  UIADD3 UR28, UR4, 0x2, URZ ;  /* 0x00000002041c7890 */ /* 0x000fe2000fffe03f */
[----:B------:R-:W-:Y:S01]  /*16b0*/  IMAD.IADD R5, R22, 0x1, -R5 ;  /* 0x0000000116057824 */ /* 0x000fe200078e0a05 */
[----:B------:R-:W-:Y:S01]  /*16c0*/  UIADD3 UR30, UR7, 0x2, URZ ;  /* 0x00000002071e7890 */ /* 0x000fe2000fffe03f */
[----:B------:R-:W-:Y:S01]  /*16d0*/  LEA.HI R4, R23, R22, RZ, 0x2 ;  /* 0x0000001617047211 */ /* 0x000fe200078f10ff */
[----:B------:R-:W-:Y:S01]  /*16e0*/  UMOV UR29, 0x80000020 ;  /* 0x80000020001d7882 */ /* 0x000fe20000000000 */
[----:B------:R-:W-:Y:S01]  /*16f0*/  UMOV UR31, 0x80000020 ;  /* 0x80000020001f7882 */ /* 0x000fe20000000000 */
[----:B------:R-:W-:Y:S01]  /*1700*/  UIADD3 UR5, UR7, 0xc2, URZ ;  /* 0x000000c207057890 */ /* 0x000fe2000fffe03f */
[----:B------:R-:W-:Y:S01]  /*1710*/  IMAD R97, R0, -0x3, R97 ;  /* 0xfffffffd00617824 */ /* 0x000fe200078e0261 */
[----:B------:R-:W-:Y:S01]  /*1720*/  UMOV UR9, 0x80000020 ;  /* 0x8000002000097882 */ /* 0x000fe20000000000 */
[----:B------:R-:W-:Y:S01]  /*1730*/  UMOV UR11, 0x80000020 ;  /* 0x80000020000b7882 */ /* 0x000fe20000000000 */
[----:B------:R-:W-:-:S02]  /*1740*/  SHF.R.S32.HI R0, RZ, 0x1f, R5 ;  /* 0x0000001fff007819 */ /* 0x000fc40000011405 */
[----:B------:R-:W-:Y:S02]  /*1750*/  LOP3.LUT R9, R4, 0xfffffffc, RZ, 0xc0, !PT ;  /* 0xfffffffc04097812 */ /* 0x000fe400078ec0ff */
[-C--:B------:R-:W-:Y:S02]  /*1760*/  LEA.HI R4, R0, R5.reuse, RZ, 0x2 ;  /* 0x0000000500047211 */ /* 0x080fe400078f10ff */
[----:B0-----:R-:W-:Y:S01]  /*1770*/  ISETP.NE.AND P2, PT, R6, 0x1, PT ;  /* 0x000000010600780c */ /* 0x001fe20003f45270 */
[----:B------:R-:W-:Y:S01]  /*1780*/  IMAD.IADD R9, R22, 0x1, -R9 ;  /* 0x0000000116097824 */ /* 0x000fe200078e0a09 */
[----:B------:R-:W-:Y:S02]  /*1790*/  LEA.HI R6, R0, R5, RZ, 0x5 ;  /* 0x0000000500067211 */ /* 0x000fe400078f28ff */
[--C-:B------:R-:W-:Y:S02]  /*17a0*/  SHF.R.S32.HI R0, RZ, 0x2, R4.reuse ;  /* 0x00000002ff007819 */ /* 0x100fe40000011404 */
[----:B------:R-:W-:-:S02]  /*17b0*/  SHF.R.S32.HI R7, RZ, 0x1f, R4 ;  /* 0x0000001fff077819 */ /* 0x000fc40000011404 */
[----:B------:R-:W-:Y:S02]  /*17c0*/  SHF.R.S32.HI R6, RZ, 0x5, R6 ;  /* 0x00000005ff067819 */ /* 0x000fe40000011406 */
[-C--:B------:R-:W-:Y:S02]  /*17d0*/  LEA.HI R7, R7, R0.reuse, RZ, 0x3 ;  /* 0x0000000007077211 */ /* 0x080fe400078f18ff */
[----:B------:R-:W-:Y:S01]  /*17e0*/  LEA.HI R8, R9, R9, RZ, 0x1 ;  /* 0x0000000909087211 */ /* 0x000fe200078f08ff */
[----:B------:R-:W-:Y:S01]  /*17f0*/  IMAD R6, R6, 0x10, R17 ;  /* 0x0000001006067824 */ /* 0x000fe200078e0211 */
[----:B------:R-:W-:Y:S02]  /*1800*/  LOP3.LUT R7, R7, 0xfffffff8, RZ, 0xc0, !PT ;  /* 0xfffffff807077812 */ /* 0x000fe400078ec0ff */
[----:B------:R-:W-:Y:S02]  /*1810*/  LOP3.LUT R8, R8, 0x1ffffffe, RZ, 0xc0, !PT ;  /* 0x1ffffffe08087812 */ /* 0x000fe400078ec0ff */
[----:B------:R-:W-:Y:S01]  /*1820*/  IADD3 R6, R6, R0, -R7 ;  /* 0x0000000006067210 */ /* 0x000fe20007ffe807 */
[----:B------:R-:W-:-:S02]  /*1830*/  WARPGROUP.DEPBAR.LE gsb0, 0x0 ;  /* 0x00008000000079c5 */ /* 0x000fc40000010000 */
[----:B------:R-:W-:Y:S01]  /*1840*/  WARPGROUP.ARRIVE ;  /* 0x00000000000079c5 */ /* 0x000fe20000000000 */
[----:B------:R-:W0:Y:S01]  /*1850*/  @P2 LDC R0, c[0x0][0x44c] ;  /* 0x00011300ff002b82 */ /* 0x000e220000000800 */
[----:B------:R-:W-:Y:S01]  /*1860*/  IMAD.IADD R9, R9, 0x1, -R8 ;  /* 0x0000000109097824 */ /* 0x000fe200078e0a08 */
[----:B------:R-:W-:Y:S01]  /*1870*/  LOP3.LUT R12, R4, 0x7ffffffc, RZ, 0xc0, !PT ;  /* 0x7ffffffc040c7812 */ /* 0x000fe200078ec0ff */
[----:B------:R-:W-:Y:S02]  /*1880*/  IMAD R6, R97, 0x40, R6 ;  /* 0x0000004061067824 */ /* 0x000fe400078e0206 */
[----:B------:R-:W-:Y:S01]  /*1890*/  HGMMA.64x16x16.F32 R80, gdesc[UR12], RZ, !UPT, gsb0 ;  /* 0x002000000c5079f0 */ /* 0x000fe2000c0008ff */
[----:B------:R-:W-:Y:S01]  /*18a0*/  R2UR UR12, R2 ;  /* 0x00000000020c72ca */ /* 0x000fe200000e0000 */
[----:B------:R-:W-:Y:S01]  /*18b0*/  UMOV UR14, UR6 ;  /* 0x00000006000e7c82 */ /* 0x000fe20008000000 */
[----:B------:R-:W-:Y:S01]  /*18c0*/  R2UR UR13, R3 ;  /* 0x00000000030d72ca */ /* 0x000fe200000e0000 */
[----:B------:R-:W-:Y:S01]  /*18d0*/  UMOV UR15, 0x80000020 ;  /* 0x80000020000f7882 */ /* 0x000fe20000000000 */
[----:B------:R-:W-:Y:S01]  /*18e0*/  UIADD3 UR6, UR7, 0x200, URZ ;  /* 0x0000020007067890 */ /* 0x000fe2000fffe03f */
[----:B------:R-:W1:Y:S01]  /*18f0*/  @P2 LDC R7, c[0x0][0x450] ;  /* 0x00011400ff072b82 */ /* 0x000e620000000800 */
[----:B------:R-:W-:-:S02]  /*1900*/  IMAD R9, R9, 0x8, R6 ;  /* 0x0000000809097824 */ /* 0x000fc400078e0206 */
[----:B------:R-:W-:Y:S02]  /*1910*/  IMAD.IADD R12, R5, 0x1, -R12 ;  /* 0x00000001050c7824 */ /* 0x000fe400078e0a0c */
[----:B------:R-:W-:-:S03]  /*1920*/  IMAD.MOV.U32 R20, RZ, RZ, R9 ;  /* 0x000000ffff147224 */ /* 0x000fc600078e0009 */
[----:B------:R-:W2:Y:S01]  /*1930*/  LDC R6, c[0x0][0x288] ;  /* 0x0000a200ff067b82 */ /* 0x000ea20000000800 */
[----:B0-----:R-:W-:-:S05]  /*1940*/  @P2 IMAD.HI.U32 R0, R9, R0, RZ ;  /* 0x0000000009002227 */ /* 0x001fca00078e00ff */
[----:B-1----:R-:W-:Y:S01]  /*1950*/  @P2 SHF.R.U32.HI R20, RZ, R7, R0 ;  /* 0x00000007ff142219 */ /* 0x002fe20000011600 */
[----:B------:R-:W-:Y:S02]  /*1960*/  IMAD.MOV.U32 R7, RZ, RZ, -0x90 ;  /* 0xffffff70ff077424 */ /* 0x000fe400078e00ff */
[C---:B------:R-:W-:Y:S02]  /*1970*/  IMAD R0, R18.reuse, -0x90, R19 ;  /* 0xffffff7012007824 */ /* 0x040fe400078e0213 */
[----:B------:R-:W0:Y:S01]  /*1980*/  SHFL.IDX PT, R8, R20, 0x1, 0x1c1f ;  /* 0x003c1f0014087f89 */ /* 0x000e2200000e0000 */
[----:B------:R-:W-:Y:S02]  /*1990*/  IMAD R7, R18, R7, 0x91 ;  /* 0x0000009112077424 */ /* 0x000fe400078e0207 */
[----:B------:R-:W-:Y:S01]  /*19a0*/  VIADD R5, R0, 0x90 ;  /* 0x0000009000057836 */ /* 0x000fe20000000000 */
[----:B------:R-:W1:Y:S01]  /*19b0*/  SHFL.IDX PT, R20, R20, RZ, 0x1c1f ;  /* 0x001c1fff14147589 */ /* 0x000e6200000e0000 */
[----:B------:R-:W-:-:S02]  /*19c0*/  IMAD R7, R12, -0x2, R7 ;  /* 0xfffffffe0c077824 */ /* 0x000fc400078e0207 */
[----:B------:R-:W-:-:S03]  /*19d0*/  IMAD R10, R12, -0x2, R5 ;  /* 0xfffffffe0c0a7824 */ /* 0x000fc600078e0205 */
[----:B--2---:R-:W-:Y:S01]  /*19e0*/  IADD3 R97, R7, -R6, R19 ;  /* 0x8000000607617210 */ /* 0x004fe20007ffe013 */
[----:B------:R-:W-:Y:S02]  /*19f0*/  WARPGROUP.DEPBAR.LE gsb0, 0x0 ;  /* 0x00008000000079c5 */ /* 0x000fe40000010000 */
[----:B------:R-:W-:Y:S01]  /*1a00*/  WARPGROUP.ARRIVE ;  /* 0x00000000000079c5 */ /* 0x000fe20000000000 */
[----:B0-----:R-:W-:-:S05]  /*1a10*/  VIADDMNMX R8, R8, R97, R10, PT ;  /* 0x0000006108087246 */ /* 0x001fca000380010a */
[----:B------:R-:W-:Y:S01]  /*1a20*/  HGMMA.64x16x16.F32 R72, gdesc[UR16], RZ, !UPT, gsb0 ;  /* 0x00200000104879f0 */ /* 0x000fe2000c0008ff */
[----:B------:R-:W-:Y:S01]  /*1a30*/  R2UR UR16, R2 ;  /* 0x00000000021072ca */ /* 0x000fe200000e0000 */
[----:B------:R-:W-:Y:S01]  /*1a40*/  UMOV UR18, UR8 ;  /* 0x0000000800127c82 */ /* 0x000fe20008000000 */
[----:B------:R-:W-:Y:S01]  /*1a50*/  R2UR UR17, R3 ;  /* 0x00000000031172ca */ /* 0x000fe200000e0000 */
[----:B------:R-:W-:Y:S01]  /*1a60*/  UMOV UR19, 0x80000020 ;  /* 0x8000002000137882 */ /* 0x000fe20000000000 */
[----:B------:R-:W-:Y:S01]  /*1a70*/  UIADD3 UR8, UR4, 0x300, URZ ;  /* 0x0000030004087890 */ /* 0x000fe2000fffe03f */
[C---:B------:R-:W-:Y:S02]  /*1a80*/  ISETP.GT.AND P3, PT, R8.reuse, RZ, PT ;  /* 0x000000ff0800720c */ /* 0x040fe40003f64270 */
[C---:B------:R-:W-:Y:S02]  /*1a90*/  ISETP.GT.AND P4, PT, R8.reuse, 0x1, PT ;  /* 0x000000010800780c */ /* 0x040fe40003f84270 */
[----:B------:R-:W-:-:S02]  /*1aa0*/  ISETP.GT.AND P5, PT, R8, 0x8, PT ;  /* 0x000000080800780c */ /* 0x000fc40003fa4270 */
[----:B-1----:R-:W-:Y:S01]  /*1ab0*/  VIADDMNMX R10, R20, R97, R10, PT ;  /* 0x00000061140a7246 */ /* 0x002fe2000380010a */
        /* <DEDUP_REMOVED lines=250> */
[C---:B------:R-:W-:Y:S02]  /*2a60*/  ISETP.GT.AND P4, PT, R8.reuse, 0x10, PT ;  /* 0x000000100800780c */ /* 0x040fe40003f84270 */
[----:B------:R-:W-:Y:S02]  /*2a70*/  FSEL R95, R95, -INF , P3 ;  /* 0xff8000005f5f7808 */ /* 0x000fe40001800000 */
[----:B------:R-:W-:Y:S02]  /*2a80*/  FMNMX.FTZ R0, R129, R0, !PT ;  /* 0x0000000081007209 */ /* 0x000fe40007810000 */
[----:B------:R-:W-:Y:S02]  /*2a90*/  ISETP.GT.AND P3, PT, R8, 0x11, PT ;  /* 0x000000110800780c */ /* 0x000fe40003f64270 */
[----:B------:R-:W-:Y:S02]  /*2aa0*/  FMNMX.FTZ R0, R95, R0, !PT ;  /* 0x000000005f007209 */ /* 0x000fe40007810000 */
[----:B------:R-:W-:Y:S01]  /*2ab0*/  ISETP.GT.AND P5, PT, R10, 0x8, PT ;  /* 0x000000080a00780c */ /* 0x000fe20003fa4270 */
[----:B------:R-:W-:-:S02]  /*2ac0*/  WARPGROUP.DEPBAR.LE gsb0, 0x0 ;  /* 0x00008000000079c5 */ /* 0x000fc40000010000 */
[----:B------:R-:W-:Y:S01]  /*2ad0*/  WARPGROUP.ARRIVE ;  /* 0x00000000000079c5 */ /* 0x000fe20000000000 */
[----:B------:R-:W-:Y:S02]  /*2ae0*/  FSEL R91, R82, -INF , P4 ;  /* 0xff800000525b7808 */ /* 0x000fe40002000000 */
[C---:B------:R-:W-:Y:S02]  /*2af0*/  ISETP.GT.AND P4, PT, R8.reuse, 0x18, PT ;  /* 0x000000180800780c */ /* 0x040fe40003f84270 */
        /* <DEDUP_REMOVED lines=8> */
[C---:B------:R-:W-:Y:S02]  /*2b80*/  ISETP.GT.AND P4, PT, R8.reuse, 0x20, PT ;  /* 0x000000200800780c */ /* 0x040fe40003f84270 */
[----:B------:R-:W-:Y:S02]  /*2b90*/  FSEL R115, R87, -INF , P3 ;  /* 0xff80000057737808 */ /* 0x000fe40001800000 */
[----:B------:R-:W-:Y:S02]  /*2ba0*/  FMNMX.FTZ R0, R111, R0, !PT ;  /* 0x000000006f007209 */ /* 0x000fe40007810000 */
[----:B------:R-:W-:-:S02]  /*2bb0*/  ISETP.GT.AND P3, PT, R8, 0x21, PT ;  /* 0x000000210800780c */ /* 0x000fc40003f64270 */
[----:B------:R-:W-:Y:S01]  /*2bc0*/  FMNMX.FTZ R0, R115, R0, !PT ;  /* 0x0000000073007209 */ /* 0x000fe20007810000 */
[----:B------:R-:W-:Y:S02]  /*2bd0*/  WARPGROUP.DEPBAR.LE gsb0, 0x0 ;  /* 0x00008000000079c5 */ /* 0x000fe40000010000 */
        /* <DEDUP_REMOVED lines=113> */
[----:B------:R-:W-:Y:S01]  /*32f0*/  UMOV UR4, URZ ;  /* 0x0000003f00047c82 */ /* 0x000fe20008000000 */
[----:B------:R-:W-:Y:S01]  /*3300*/  ISETP.GT.AND P4, PT, R10, 0x11, PT ;  /* 0x000000110a00780c */ /* 0x000fe20003f84270 */
[----:B------:R-:W0:Y:S02]  /*3310*/  SHFL.BFLY PT, R5, R8, 0x2, 0x1f ;  /* 0x0c401f0008057f89 */ /* 0x000e2400000e0000 */
        /* <DEDUP_REMOVED lines=10> */
[----:B------:R-:W-:Y:S01]  /*33c0*/  ISETP.GT.AND P3, PT, R10, 0x9, PT ;  /* 0x000000090a00780c */ /* 0x000fe20003f64270 */
[-CC-:B------:R-:W-:Y:S01]  /*33d0*/  FFMA.FTZ R30, R111, R0.reuse, -R4.reuse ;  /* 0x000000006f1e7223 */ /* 0x180fe20000010804 */
[----:B------:R-:W-:Y:S01]  /*33e0*/  FSEL R95, R92, -INF , P5 ;  /* 0xff8000005c5f7808 */ /* 0x000fe20002800000 */
[-CC-:B------:R-:W-:Y:S01]  /*33f0*/  FFMA.FTZ R87, R113, R0.reuse, -R4.reuse ;  /* 0x0000000071577223 */ /* 0x180fe20000010804 */
[----:B------:R-:W-:Y:S01]  /*3400*/  FMNMX.FTZ R20, R91, R89, !PT ;  /* 0x000000595b147209 */ /* 0x000fe20007810000 */
[-CC-:B------:R-:W-:Y:S01]  /*3410*/  FFMA.FTZ R119, R119, R0.reuse, -R4.reuse ;  /* 0x0000000077777223 */ /* 0x180fe20000010804 */
[----:B------:R-:W-:Y:S01]  /*3420*/  FSEL R93, R93, -INF , P3 ;  /* 0xff8000005d5d7808 */ /* 0x000fe20001800000 */
        /* <DEDUP_REMOVED lines=20> */
[----:B------:R-:W1:Y:S01]  /*3570*/  MUFU.EX2 R79, R79 ;  /* 0x0000004f004f7308 */ /* 0x000e620000000800 */
[----:B------:R-:W-:Y:S01]  /*3580*/  FSEL R115, R85, -INF , P4 ;  /* 0xff80000055737808 */ /* 0x000fe20002000000 */
[-CC-:B------:R-:W-:Y:S01]  /*3590*/  FFMA.FTZ R11, R11, R0.reuse, -R4.reuse ;  /* 0x000000000b0b7223 */ /* 0x180fe20000010804 */
[C---:B------:R-:W-:Y:S01]  /*35a0*/  ISETP.GT.AND P3, PT, R10.reuse, 0x20, PT ;  /* 0x000000200a00780c */ /* 0x040fe20003f64270 */
[--C-:B------:R-:W-:Y:S01]  /*35b0*/  FFMA.FTZ R54, R51, R0, -R4.reuse ;  /* 0x0000000033367223 */ /* 0x100fe20000010804 */
[----:B------:R-:W-:Y:S01]  /*35c0*/  FMNMX.FTZ R20, R113, R20, !PT ;  /* 0x0000001471147209 */ /* 0x000fe20007810000 */
[-CC-:B------:R-:W-:Y:S01]  /*35d0*/  FFMA.FTZ R7, R7, R0.reuse, -R4.reuse ;  /* 0x0000000007077223 */ /* 0x180fe20000010804 */
[----:B------:R-:W-:Y:S01]  /*35e0*/  ISETP.GT.AND P4, PT, R10, 0x21, PT ;  /* 0x000000210a00780c */ /* 0x000fe20003f84270 */
[----:B------:R-:W-:Y:S01]  /*35f0*/  FFMA.FTZ R58, R31, R0, -R4 ;  /* 0x000000001f3a7223 */ /* 0x000fe20000010804 */
[----:B0-----:R-:W-:Y:S01]  /*3600*/  FSEL R119, R72, -INF , P3 ;  /* 0xff80000048777808 */ /* 0x001fe20001800000 */
[----:B------:R-:W0:Y:S01]  /*3610*/  MUFU.EX2 R14, R14 ;  /* 0x0000000e000e7308 */ /* 0x000e220000000800 */
[----:B------:R-:W-:-:S02]  /*3620*/  FMNMX.FTZ R20, R115, R20, !PT ;  /* 0x0000001473147209 */ /* 0x000fc40007810000 */
[C---:B------:R-:W-:Y:S02]  /*3630*/  ISETP.GT.AND P3, PT, R10.reuse, 0x28, PT ;  /* 0x000000280a00780c */ /* 0x040fe40003f64270 */
[----:B------:R-:W-:Y:S01]  /*3640*/  FSEL R121, R73, -INF , P4 ;  /* 0xff80000049797808 */ /* 0x000fe20002000000 */
[----:B------:R-:W-:Y:S01]  /*3650*/  FFMA.FTZ R73, R127, R0, -R4 ;  /* 0x000000007f497223 */ /* 0x000fe20000010804 */
[----:B------:R-:W-:Y:S01]  /*3660*/  FMNMX.FTZ R20, R119, R20, !PT ;  /* 0x0000001477147209 */ /* 0x000fe20007810000 */
[----:B------:R-:W-:Y:S01]  /*3670*/  MUFU.EX2 R83, R83 ;  /* 0x0000005300537308 */ /* 0x000fe20000000800 */
[----:B------:R-:W-:Y:S02]  /*3680*/  ISETP.GT.AND P4, PT, R10, 0x29, PT ;  /* 0x000000290a00780c */ /* 0x000fe40003f84270 */
[----:B------:R-:W-:Y:S02]  /*3690*/  FSEL R123, R76, -INF , P3 ;  /* 0xff8000004c7b7808 */ /* 0x000fe40001800000 */
[----:B------:R-:W-:-:S02]  /*36a0*/  FMNMX.FTZ R20, R121, R20, !PT ;  /* 0x0000001479147209 */ /* 0x000fc40007810000 */
[----:B------:R-:W-:Y:S01]  /*36b0*/  FSEL R127, R77, -INF , P4 ;  /* 0xff8000004d7f7808 */ /* 0x000fe20002000000 */
[----:B------:R-:W-:Y:S01]  /*36c0*/  MUFU.EX2 R26, R26 ;  /* 0x0000001a001a7308 */ /* 0x000fe20000000800 */
[C---:B------:R-:W-:Y:S02]  /*36d0*/  ISETP.GT.AND P3, PT, R10.reuse, 0x30, PT ;  /* 0x000000300a00780c */ /* 0x040fe40003f64270 */
[----:B------:R-:W-:Y:S02]  /*36e0*/  FMNMX.FTZ R20, R123, R20, !PT ;  /* 0x000000147b147209 */ /* 0x000fe40007810000 */
[----:B------:R-:W-:Y:S02]  /*36f0*/  ISETP.GT.AND P4, PT, R10, 0x31, PT ;  /* 0x000000310a00780c */ /* 0x000fe40003f84270 */
[----:B------:R-:W-:Y:S01]  /*3700*/  FSEL R129, R64, -INF , P3 ;  /* 0xff80000040817808 */ /* 0x000fe20001800000 */
[----:B------:R-:W-:Y:S01]  /*3710*/  MUFU.EX2 R87, R87 ;  /* 0x0000005700577308 */ /* 0x000fe20000000800 */
        /* <DEDUP_REMOVED lines=15> */
[----:B------:R-:W-:Y:S01]  /*3810*/  FFMA.FTZ R56, R55, R0, -R4 ;  /* 0x0000000037387223 */ /* 0x000fe20000010804 */
[----:B------:R-:W-:Y:S01]  /*3820*/  FMNMX.FTZ R20, R131, R20, !PT ;  /* 0x0000001483147209 */ /* 0x000fe20007810000 */
[----:B------:R-:W-:Y:S01]  /*3830*/  MUFU.EX2 R34, R34 ;  /* 0x0000002200227308 */ /* 0x000fe20000000800 */
[----:B------:R-:W-:-:S02]  /*3840*/  ISETP.GT.AND P3, PT, R10, 0x48, PT ;  /* 0x000000480a00780c */ /* 0x000fc40003f64270 */
[----:B------:R-:W-:Y:S01]  /*3850*/  FSEL R105, R57, -INF , P4 ;  /* 0xff80000039697808 */ /* 0x000fe20002000000 */
[----:B------:R-:W-:Y:S01]  /*3860*/  FFMA.FTZ R57, R99, R0, -R4 ;  /* 0x0000000063397223 */ /* 0x000fe20000010804 */
[----:B------:R-:W-:Y:S02]  /*3870*/  FMNMX.FTZ R20, R135, R20, !PT ;  /* 0x0000001487147209 */ /* 0x000fe40007810000 */
[----:B------:R-:W-:Y:S01]  /*3880*/  ISETP.GT.AND P4, PT, R10, 0x49, PT ;  /* 0x000000490a00780c */ /* 0x000fe20003f84270 */
[----:B------:R-:W-:Y:S01]  /*3890*/  MUFU.EX2 R73, R73 ;  /* 0x0000004900497308 */ /* 0x000fe20000000800 */
[----:B------:R-:W-:Y:S02]  /*38a0*/  FSEL R103, R60, -INF , P3 ;  /* 0xff8000003c677808 */ /* 0x000fe40001800000 */
[----:B------:R-:W-:Y:S02]  /*38b0*/  FMNMX.FTZ R20, R105, R20, !PT ;  /* 0x0000001469147209 */ /* 0x000fe40007810000 */
[----:B------:R-:W-:-:S02]  /*38c0*/  FSEL R99, R61, -INF , P4 ;  /* 0xff8000003d637808 */ /* 0x000fc40002000000 */
[C---:B------:R-:W-:Y:S01]  /*38d0*/  ISETP.GT.AND P3, PT, R10.reuse, 0x50, PT ;  /* 0x000000500a00780c */ /* 0x040fe20003f64270 */
[----:B------:R-:W-:Y:S01]  /*38e0*/  MUFU.EX2 R38, R38 ;  /* 0x0000002600267308 */ /* 0x000fe20000000800 */
        /* <DEDUP_REMOVED lines=8> */
[--C-:B------:R-:W-:Y:S01]  /*3970*/  FFMA.FTZ R49, R107, R0, -R4.reuse ;  /* 0x000000006b317223 */ /* 0x100fe20000010804 */
[----:B------:R-:W-:Y:S02]  /*3980*/  FMNMX.FTZ R20, R85, R20, !PT ;  /* 0x0000001455147209 */ /* 0x000fe40007810000 */
[----:B------:R-:W-:Y:S01]  /*3990*/  ISETP.GT.AND P4, PT, R10, 0x59, PT ;  /* 0x000000590a00780c */ /* 0x000fe20003f84270 */
[----:B------:R-:W-:Y:S01]  /*39a0*/  MUFU.EX2 R42, R42 ;  /* 0x0000002a002a7308 */ /* 0x000fe20000000800 */
[----:B------:R-:W-:Y:S01]  /*39b0*/  FSEL R61, R52, -INF , P3 ;  /* 0xff800000343d7808 */ /* 0x000fe20001800000 */
[----:B------:R-:W-:Y:S01]  /*39c0*/  FFMA.FTZ R52, R27, R0, -R4 ;  /* 0x000000001b347223 */ /* 0x000fe20000010804 */
        /* <DEDUP_REMOVED lines=17> */
[--C-:B------:R-:W-:Y:S01]  /*3ae0*/  FFMA.FTZ R44, R43, R0, -R4.reuse ;  /* 0x000000002b2c7223 */ /* 0x100fe20000010804 */
[----:B------:R-:W-:Y:S02]  /*3af0*/  FMNMX.FTZ R20, R101, R20, !PT ;  /* 0x0000001465147209 */ /* 0x000fe40007810000 */
[----:B------:R-:W-:Y:S01]  /*3b00*/  FSEL R109, R45, -INF , P4 ;  /* 0xff8000002d6d7808 */ /* 0x000fe20002000000 */
[-CC-:B------:R-:W-:Y:S01]  /*3b10*/  FFMA.FTZ R45, R15, R0.reuse, -R4.reuse ;  /* 0x000000000f2d7223 */ /* 0x180fe20000010804 */
[C---:B------:R-:W-:Y:S01]  /*3b20*/  ISETP.GT.AND P3, PT, R10.reuse, 0x70, PT ;  /* 0x000000700a00780c */ /* 0x040fe20003f64270 */
[----:B------:R-:W-:Y:S01]  /*3b30*/  FFMA.FTZ R15, R21, R0, -R4 ;  /* 0x00000000150f7223 */ /* 0x000fe20000010804 */
[----:B------:R-:W-:Y:S01]  /*3b40*/  FMNMX.FTZ R20, R107, R20, !PT ;  /* 0x000000146b147209 */ /* 0x000fe20007810000 */
[----:B------:R-:W-:Y:S01]  /*3b50*/  MUFU.EX2 R40, R40 ;  /* 0x0000002800287308 */ /* 0x000fe20000000800 */
[----:B------:R-:W-:-:S02]  /*3b60*/  ISETP.GT.AND P4, PT, R10, 0x71, PT ;  /* 0x000000710a00780c */ /* 0x000fc40003f84270 */
[----:B------:R-:W-:Y:S01]  /*3b70*/  FSEL R117, R32, -INF , P3 ;  /* 0xff80000020757808 */ /* 0x000fe20001800000 */
[--C-:B------:R-:W-:Y:S01]  /*3b80*/  FFMA.FTZ R32, R63, R0, -R4.reuse ;  /* 0x000000003f207223 */ /* 0x100fe20000010804 */
[----:B------:R-:W-:Y:S02]  /*3b90*/  FMNMX.FTZ R20, R109, R20, !PT ;  /* 0x000000146d147209 */ /* 0x000fe40007810000 */
[C---:B------:R-:W-:Y:S01]  /*3ba0*/  ISETP.GT.AND P3, PT, R10.reuse, 0x78, PT ;  /* 0x000000780a00780c */ /* 0x040fe20003f64270 */
[----:B------:R-:W-:Y:S01]  /*3bb0*/  MUFU.EX2 R41, R41 ;  /* 0x0000002900297308 */ /* 0x000fe20000000800 */
[----:B------:R-:W-:Y:S01]  /*3bc0*/  FSEL R137, R33, -INF , P4 ;  /* 0xff80000021897808 */ /* 0x000fe20002000000 */
[----:B------:R-:W-:Y:S01]  /*3bd0*/  FFMA.FTZ R33, R59, R0, -R4 ;  /* 0x000000003b217223 */ /* 0x000fe20000010804 */
[----:B------:R-:W-:Y:S02]  /*3be0*/  FMNMX.FTZ R20, R117, R20, !PT ;  /* 0x0000001475147209 */ /* 0x000fe40007810000 */
[----:B------:R-:W-:-:S02]  /*3bf0*/  ISETP.GT.AND P4, PT, R10, 0x79, PT ;  /* 0x000000790a00780c */ /* 0x000fc40003f84270 */
[----:B------:R-:W-:Y:S01]  /*3c00*/  FSEL R139, R36, -INF , P3 ;  /* 0xff800000248b7808 */ /* 0x000fe20001800000 */
[--C-:B------:R-:W-:Y:S01]  /*3c10*/  FFMA.FTZ R36, R35, R0, -R4.reuse ;  /* 0x0000000023247223 */ /* 0x100fe20000010804 */
[----:B------:R-:W-:Y:S01]  /*3c20*/  FMNMX.FTZ R20, R137, R20, !PT ;  /* 0x0000001489147209 */ /* 0x000fe20007810000 */
[-CC-:B------:R-:W-:Y:S01]  /*3c30*/  FFMA.FTZ R35, R71, R0.reuse, -R4.reuse ;  /* 0x0000000047237223 */ /* 0x180fe20000010804 */
[----:B------:R-:W-:Y:S01]  /*3c40*/  FSEL R63, R37, -INF , P4 ;  /* 0xff800000253f7808 */ /* 0x000fe20002000000 */
[----:B------:R-:W-:Y:S01]  /*3c50*/  FFMA.FTZ R37, R13, R0, -R4 ;  /* 0x000000000d257223 */ /* 0x000fe20000010804 */
[C---:B------:R-:W-:Y:S01]  /*3c60*/  ISETP.GT.AND P3, PT, R10.reuse, 0x80, PT ;  /* 0x000000800a00780c */ /* 0x040fe20003f64270 */
[----:B------:R-:W-:Y:S01]  /*3c70*/  MUFU.EX2 R11, R11 ;  /* 0x0000000b000b7308 */ /* 0x000fe20000000800 */
[----:B------:R-:W-:Y:S02]  /*3c80*/  FMNMX.FTZ R20, R139, R20, !PT ;  /* 0x000000148b147209 */ /* 0x000fe40007810000 */
[----:B------:R-:W-:-:S02]  /*3c90*/  ISETP.GT.AND P4, PT, R10, 0x81, PT ;  /* 0x000000810a00780c */ /* 0x000fc40003f84270 */
[----:B------:R-:W-:Y:S02]  /*3ca0*/  FSEL R141, R24, -INF , P3 ;  /* 0xff800000188d7808 */ /* 0x000fe40001800000 */
[----:B------:R-:W-:Y:S01]  /*3cb0*/  FMNMX.FTZ R20, R63, R20, !PT ;  /* 0x000000143f147209 */ /* 0x000fe20007810000 */
[----:B------:R-:W-:Y:S01]  /*3cc0*/  MUFU.EX2 R32, R32 ;  /* 0x0000002000207308 */ /* 0x000fe20000000800 */
[C---:B------:R-:W-:Y:S02]  /*3cd0*/  ISETP.GT.AND P3, PT, R10.reuse, 0x88, PT ;  /* 0x000000880a00780c */ /* 0x040fe40003f64270 */
[----:B------:R-:W-:Y:S02]  /*3ce0*/  FSEL R25, R25, -INF , P4 ;  /* 0xff80000019197808 */ /* 0x000fe40002000000 */
[----:B------:R-:W-:Y:S02]  /*3cf0*/  FMNMX.FTZ R20, R141, R20, !PT ;  /* 0x000000148d147209 */ /* 0x000fe40007810000 */
[----:B------:R-:W-:Y:S01]  /*3d00*/  ISETP.GT.AND P4, PT, R10, 0x89, PT ;  /* 0x000000890a00780c */ /* 0x000fe20003f84270 */
[----:B------:R-:W-:Y:S01]  /*3d10*/  MUFU.EX2 R37, R37 ;  /* 0x0000002500257308 */ /* 0x000fe20000000800 */
[----:B------:R-:W-:-:S02]  /*3d20*/  FSEL R143, R28, -INF , P3 ;  /* 0xff8000001c8f7808 */ /* 0x000fc40001800000 */
[----:B------:R-:W-:Y:S02]  /*3d30*/  FMNMX.FTZ R20, R25, R20, !PT ;  /* 0x0000001419147209 */ /* 0x000fe40007810000 */
[----:B------:R-:W-:Y:S02]  /*3d40*/  FSEL R29, R29, -INF , P4 ;  /* 0xff8000001d1d7808 */ /* 0x000fe40002000000 */
[----:B------:R-:W-:Y:S01]  /*3d50*/  FMNMX.FTZ R20, R143, R20, !PT ;  /* 0x000000148f147209 */ /* 0x000fe20007810000 */
[----:B------:R-:W-:Y:S03]  /*3d60*/  MUFU.EX2 R54, R54 ;  /* 0x0000003600367308 */ /* 0x000fe60000000800 */
[----:B------:R-:W-:-:S05]  /*3d70*/  FMNMX.FTZ R20, R29, R20, !PT ;  /* 0x000000141d147209 */ /* 0x000fca0007810000 */
[----:B------:R-:W2:Y:S01]  /*3d80*/  SHFL.BFLY PT, R13, R20, 0x2, 0x1f ;  /* 0x0c401f00140d7f89 */ /* 0x000ea200000e0000 */
[----:B------:R-:W-:Y:S08]  /*3d90*/  MUFU.EX2 R45, R45 ;  /* 0x0000002d002d7308 */ /* 0x000ff00000000800 */
        /* <DEDUP_REMOVED lines=9> */
[----:B--2---:R-:W-:-:S02]  /*3e30*/  FMNMX.FTZ R10, R21, R10, !PT ;  /* 0x0000000a150a7209 */ /* 0x004fc40007810000 */
[----:B------:R-:W-:Y:S02]  /*3e40*/  LEA.HI R21, R23, R22, RZ, 0x4 ;  /* 0x0000001617157211 */ /* 0x000fe400078f20ff */
[C---:B------:R-:W-:Y:S01]  /*3e50*/  FSETP.NEU.FTZ.AND P3, PT, R10.reuse, -INF , PT ;  /* 0xff8000000a00780b */ /* 0x040fe20003f7d000 */
[----:B------:R-:W-:Y:S01]  /*3e60*/  FMUL.FTZ R24, R10, R0 ;  /* 0x000000000a187220 */ /* 0x000fe20000410000 */
[----:B------:R-:W-:Y:S01]  /*3e70*/  LOP3.LUT R59, R21, 0xfffffff0, RZ, 0xc0, !PT ;  /* 0xfffffff0153b7812 */ /* 0x000fe200078ec0ff */
[----:B------:R-:W-:Y:S03]  /*3e80*/  MUFU.EX2 R36, R36 ;  /* 0x0000002400247308 */ /* 0x000fe60000000800 */
[----:B------:R-:W-:Y:S01]  /*3e90*/  FSEL R24, R24, RZ, P3 ;  /* 0x000000ff18187208 */ /* 0x000fe20001800000 */
[----:B------:R-:W-:Y:S01]  /*3ea0*/  IMAD.IADD R70, R22, 0x1, -R59 ;  /* 0x0000000116467824 */ /* 0x000fe200078e0a3b */
[----:B------:R-:W-:-:S02]  /*3eb0*/  LEA.HI R22, R23, R22, RZ, 0x5 ;  /* 0x0000001617167211 */ /* 0x000fc400078f28ff */
[----:B------:R-:W-:Y:S01]  /*3ec0*/  SHF.R.S32.HI R23, RZ, 0x4, R21 ;  /* 0x00000004ff177819 */ /* 0x000fe20000011415 */
[-C--:B------:R-:W-:Y:S01]  /*3ed0*/  FFMA.FTZ R20, R91, R0.reuse, -R24 ;  /* 0x000000005b147223 */ /* 0x080fe20000010818 */
[----:B------:R-:W-:Y:S01]  /*3ee0*/  SHF.R.S32.HI R71, RZ, 0x1f, R70 ;  /* 0x0000001fff477819 */ /* 0x000fe20000011446 */
[----:B------:R-:W-:Y:S02]  /*3ef0*/  IMAD.SHL.U32 R22, R22, 0x8, RZ ;  /* 0x0000000816167824 */ /* 0x000fe400078e00ff */
[-CC-:B------:R-:W-:Y:S01]  /*3f00*/  FFMA.FTZ R27, R89, R0.reuse, -R24.reuse ;  /* 0x00000000591b7223 */ /* 0x180fe20000010818 */
[--C-:B------:R-:W-:Y:S01]  /*3f10*/  FFMA.FTZ R4, R95, R0, -R24.reuse ;  /* 0x000000005f047223 */ /* 0x100fe20000010818 */
[CC--:B------:R-:W-:Y:S01]  /*3f20*/  LEA.HI R72, R71.reuse, R70.reuse, RZ, 0x2 ;  /* 0x0000004647487211 */ /* 0x0c0fe200078f10ff */
[----:B------:R-:W-:Y:S01]  /*3f30*/  MUFU.EX2 R20, R20 ;  /* 0x0000001400147308 */ /* 0x000fe20000000800 */
[----:B------:R-:W-:Y:S01]  /*3f40*/  LEA.HI R71, R71, R70, RZ, 0x3 ;  /* 0x0000004647477211 */ /* 0x000fe200078f18ff */
[----:B------:R-:W-:Y:S01]  /*3f50*/  IMAD.SHL.U32 R23, R23, 0x8, RZ ;  /* 0x0000000817177824 */ /* 0x000fe200078e00ff */
[----:B------:R-:W-:Y:S01]  /*3f60*/  LOP3.LUT R75, R72, 0x7fffffc, RZ, 0xc0, !PT ;  /* 0x07fffffc484b7812 */ /* 0x000fe200078ec0ff */
[----:B------:R-:W-:Y:S01]  /*3f70*/  FFMA.FTZ R31, R93, R0, -R24 ;  /* 0x000000005d1f7223 */ /* 0x000fe20000010818 */
[----:B------:R-:W-:Y:S01]  /*3f80*/  SHF.R.S32.HI R72, RZ, 0x2, R72 ;  /* 0x00000002ff487819 */ /* 0x000fe20000011448 */
[----:B------:R-:W-:Y:S01]  /*3f90*/  IMAD.SHL.U32 R21, R71, 0x10, RZ ;  /* 0x0000001047157824 */ /* 0x000fe200078e00ff */
[----:B------:R-:W-:Y:S01]  /*3fa0*/  LOP3.LUT R22, R22, 0x7fffff00, RZ, 0xc0, !PT ;  /* 0x7fffff0016167812 */ /* 0x000fe200078ec0ff */
[----:B------:R-:W2:Y:S01]  /*3fb0*/  MUFU.EX2 R27, R27 ;  /* 0x0000001b001b7308 */ /* 0x000ea20000000800 */
[----:B------:R-:W-:-:S02]  /*3fc0*/  IMAD.IADD R74, R70, 0x1, -R75 ;  /* 0x00000001464a7824 */ /* 0x000fc400078e0a4b */
[-CC-:B------:R-:W-:Y:S01]  /*3fd0*/  FFMA.FTZ R28, R97, R0.reuse, -R24.reuse ;  /* 0x00000000611c7223 */ /* 0x180fe20000010818 */
[----:B------:R-:W-:Y:S01]  /*3fe0*/  IMAD.SHL.U32 R72, R72, 0x40, RZ ;  /* 0x0000004048487824 */ /* 0x000fe200078e00ff */
[----:B------:R-:W-:Y:S01]  /*3ff0*/  LOP3.LUT R21, R21, 0x7fffff80, RZ, 0xc0, !PT ;  /* 0x7fffff8015157812 */ /* 0x000fe200078ec0ff */
[----:B------:R-:W-:Y:S02]  /*4000*/  IMAD.U32 R75, RZ, RZ, UR56 ;  /* 0x00000038ff4b7e24 */ /* 0x000fe4000f8e00ff */
[----:B-1----:R-:W-:Y:S01]  /*4010*/  FADD.FTZ R89, R8, R79 ;  /* 0x0000004f08597221 */ /* 0x002fe20000010000 */
[-CC-:B------:R-:W-:Y:S01]  /*4020*/  FFMA.FTZ R43, R111, R0.reuse, -R24.reuse ;  /* 0x000000006f2b7223 */ /* 0x180fe20000010818 */
[----:B------:R-:W-:Y:S01]  /*4030*/  LOP3.LUT R72, R72, 0x40, RZ, 0xc0, !PT ;  /* 0x0000004048487812 */ /* 0x000fe200078ec0ff */
[----:B------:R-:W-:Y:S01]  /*4040*/  IMAD.IADD R21, R22, 0x1, R21 ;  /* 0x0000000116157824 */ /* 0x000fe200078e0215 */
[----:B------:R-:W1:Y:S01]  /*4050*/  MUFU.EX2 R4, R4 ;  /* 0x0000000400047308 */ /* 0x000e620000000800 */
[----:B------:R-:W-:Y:S01]  /*4060*/  FFMA.FTZ R51, R113, R0, -R24 ;  /* 0x0000000071337223 */ /* 0x000fe20000010818 */
[----:B------:R-:W-:Y:S01]  /*4070*/  LOP3.LUT R23, R72, 0x8, R23, 0xf8, !PT ;  /* 0x0000000848177812 */ /* 0x000fe200078ef817 */
[----:B------:R-:W-:Y:S01]  /*4080*/  IMAD R74, R74, 0x10, R21 ;  /* 0x000000104a4a7824 */ /* 0x000fe200078e0215 */
[----:B------:R-:W-:Y:S01]  /*4090*/  SHF.R.U32.HI R22, RZ, 0x3, R72 ;  /* 0x00000003ff167819 */ /* 0x000fe20000011648 */
[----:B------:R-:W-:-:S02]  /*40a0*/  @!P1 VIADD R21, R75, 0x31c40 ;  /* 0x00031c404b159836 */ /* 0x000fc40000000000 */
[-CC-:B------:R-:W-:Y:S01]  /*40b0*/  FFMA.FTZ R62, R115, R0.reuse, -R24.reuse ;  /* 0x00000000733e7223 */ /* 0x180fe20000010818 */
[--C-:B------:R-:W-:Y:S01]  /*40c0*/  FFMA.FTZ R55, R119, R0, -R24.reuse ;  /* 0x0000000077377223 */ /* 0x100fe20000010818 */
[----:B------:R-:W3:Y:S01]  /*40d0*/  MUFU.EX2 R31, R31 ;  /* 0x0000001f001f7308 */ /* 0x000ee20000000800 */
[----:B------:R-:W-:Y:S01]  /*40e0*/  LOP3.LUT R23, R23, R22, RZ, 0x3c, !PT ;  /* 0x0000001617177212 */ /* 0x000fe200078e3cff */
[-CC-:B------:R-:W-:Y:S01]  /*40f0*/  FFMA.FTZ R64, R121, R0.reuse, -R24.reuse ;  /* 0x0000000079407223 */ /* 0x180fe20000010818 */
[----:B------:R-:W-:Y:S01]  /*4100*/  @!P1 PRMT R21, RZ, 0x654, R21 ;  /* 0x00000654ff159816 */ /* 0x000fe20000000015 */
[-CC-:B------:R-:W-:Y:S01]  /*4110*/  FFMA.FTZ R67, R123, R0.reuse, -R24.reuse ;  /* 0x000000007b437223 */ /* 0x180fe20000010818 */
[--C-:B------:R-:W-:Y:S01]  /*4120*/  FFMA.FTZ R68, R127, R0, -R24.reuse ;  /* 0x000000007f447223 */ /* 0x100fe20000010818 */
[----:B------:R-:W-:Y:S02]  /*4130*/  IMAD.IADD R76, R74, 0x1, R23 ;  /* 0x000000014a4c7824 */ /* 0x000fe400078e0217 */
[----:B0-----:R-:W-:Y:S01]  /*4140*/  FADD.FTZ R74, R14, R89 ;  /* 0x000000590e4a7221 */ /* 0x001fe20000010000 */
[----:B------:R-:W0:Y:S01]  /*4150*/  MUFU.EX2 R28, R28 ;  /* 0x0000001c001c7308 */ /* 0x000e220000000800 */
[----:B------:R4:W-:Y:S01]  /*4160*/  @!P1 SYNCS.ARRIVE.TRANS64.RED.A1T0 RZ, [R21+URZ], RZ ;  /* 0x000000ff15ff99a7 */ /* 0x0009e2000810043f */
[----:B--2---:R-:W-:Y:S01]  /*4170*/  FADD.FTZ R23, R20, R27 ;  /* 0x0000001b14177221 */ /* 0x004fe20000010000 */
[----:B------:R-:W-:Y:S01]  /*4180*/  F2FP.F16.F32.PACK_AB R20, R27, R20 ;  /* 0x000000141b14723e */ /* 0x000fe200000000ff */
[-CC-:B------:R-:W-:Y:S01]  /*4190*/  FFMA.FTZ R27, R53, R0.reuse, -R24.reuse ;  /* 0x00000000351b7223 */ /* 0x180fe20000010818 */
[-CC-:B------:R-:W-:Y:S01]  /*41a0*/  FFMA.FTZ R47, R129, R0.reuse, -R24.reuse ;  /* 0x00000000812f7223 */ /* 0x180fe20000010818 */
[----:B-1----:R-:W-:Y:S01]  /*41b0*/  FADD.FTZ R22, R4, R23 ;  /* 0x0000001704167221 */ /* 0x002fe20000010000 */
[--C-:B------:R-:W-:Y:S01]  /*41c0*/  FFMA.FTZ R53, R77, R0, -R24.reuse ;  /* 0x000000004d357223 */ /* 0x100fe20000010818 */
[----:B------:R-:W1:Y:S01]  /*41d0*/  MUFU.EX2 R43, R43 ;  /* 0x0000002b002b7308 */ /* 0x000e620000000800 */
[----:B----4-:R-:W-:Y:S01]  /*41e0*/  F2FP.F16.F32.PACK_AB R21, R79, R8 ;  /* 0x000000084f15723e */ /* 0x010fe200000000ff */
[----:B------:R-:W-:Y:S01]  /*41f0*/  FFMA.FTZ R8, R85, R0, -R24 ;  /* 0x0000000055087223 */ /* 0x000fe20000010818 */
[----:B------:R-:W-:Y:S01]  /*4200*/  FADD.FTZ R85, R83, R74 ;  /* 0x0000004a53557221 */ /* 0x000fe20000010000 */
[C---:B---3--:R-:W-:Y:S01]  /*4210*/  FADD.FTZ R79, R31.reuse, R22 ;  /* 0x000000161f4f7221 */ /* 0x048fe20000010000 */
[----:B------:R-:W-:Y:S01]  /*4220*/  F2FP.F16.F32.PACK_AB R22, R31, R4 ;  /* 0x000000041f16723e */ /* 0x000fe200000000ff */
[-CC-:B------:R-:W-:Y:S01]  /*4230*/  FFMA.FTZ R60, R133, R0.reuse, -R24.reuse ;  /* 0x00000000853c7223 */ /* 0x180fe20000010818 */
[----:B------:R-:W-:Y:S01]  /*4240*/  FADD.FTZ R74, R26, R85 ;  /* 0x000000551a4a7221 */ /* 0x000fe20000010000 */
[----:B------:R-:W2:Y:S01]  /*4250*/  MUFU.EX2 R51, R51 ;  /* 0x0000003300337308 */ /* 0x000ea20000000800 */
[----:B------:R-:W-:Y:S01]  /*4260*/  LEA R4, R76, UR56, 0x1 ;  /* 0x000000384c047c11 */ /* 0x000fe2000f8e08ff */
[----:B------:R-:W-:Y:S01]  /*4270*/  FFMA.FTZ R59, R125, R0, -R24 ;  /* 0x000000007d3b7223 */ /* 0x000fe20000010818 */
[----:B------:R-:W-:Y:S01]  /*4280*/  FADD.FTZ R31, R87, R74 ;  /* 0x0000004a571f7221 */ /* 0x000fe20000010000 */
[----:B0-----:R-:W-:Y:S01]  /*4290*/  FADD.FTZ R74, R28, R79 ;  /* 0x0000004f1c4a7221 */ /* 0x001fe20000010000 */
[----:B------:R-:W-:Y:S01]  /*42a0*/  F2FP.F16.F32.PACK_AB R23, R83, R14 ;  /* 0x0000000e5317723e */ /* 0x000fe200000000ff */
[-C--:B------:R-:W-:Y:S01]  /*42b0*/  FFMA.FTZ R66, R131, R0.reuse, -R24 ;  /* 0x0000000083427223 */ /* 0x080fe20000010818 */
[----:B------:R-:W-:Y:S01]  /*42c0*/  FADD.FTZ R76, R30, R31 ;  /* 0x0000001f1e4c7221 */ /* 0x000fe20000010000 */
[----:B------:R-:W0:Y:S01]  /*42d0*/  MUFU.EX2 R62, R62 ;  /* 0x0000003e003e7308 */ /* 0x000e220000000800 */
[----:B-1----:R-:W-:Y:S01]  /*42e0*/  FADD.FTZ R74, R43, R74 ;  /* 0x0000004a2b4a7221 */ /* 0x002fe20000010000 */
[-C--:B------:R-:W-:Y:S01]  /*42f0*/  FFMA.FTZ R70, R135, R0.reuse, -R24 ;  /* 0x0000000087467223 */ /* 0x080fe20000010818 */
[----:B------:R-:W-:Y:S01]  /*4300*/  FADD.FTZ R31, R81, R76 ;  /* 0x0000004c511f7221 */ /* 0x000fe20000010000 */
[-CC-:B------:R-:W-:Y:S01]  /*4310*/  FFMA.FTZ R71, R105, R0.reuse, -R24.reuse ;  /* 0x0000000069477223 */ /* 0x180fe20000010818 */
[-CC-:B------:R-:W-:Y:S01]  /*4320*/  FFMA.FTZ R103, R103, R0.reuse, -R24.reuse ;  /* 0x0000000067677223 */ /* 0x180fe20000010818 */
[-C--:B------:R-:W-:Y:S01]  /*4330*/  FFMA.FTZ R75, R99, R0.reuse, -R24 ;  /* 0x00000000634b7223 */ /* 0x080fe20000010818 */
[----:B------:R-:W-:Y:S01]  /*4340*/  FADD.FTZ R76, R34, R31 ;  /* 0x0000001f224c7221 */ /* 0x000fe20000010000 */
[----:B------:R-:W1:Y:S01]  /*4350*/  MUFU.EX2 R55, R55 ;  /* 0x0000003700377308 */ /* 0x000e620000000800 */
[----:B--2---:R-:W-:Y:S01]  /*4360*/  FADD.FTZ R31, R51, R74 ;  /* 0x0000004a331f7221 */ /* 0x004fe20000010000 */
[-C--:B------:R-:W-:Y:S01]  /*4370*/  FFMA.FTZ R69, R69, R0.reuse, -R24 ;  /* 0x0000000045457223 */ /* 0x080fe20000010818 */
[----:B------:R-:W-:Y:S01]  /*4380*/  FADD.FTZ R77, R73, R76 ;  /* 0x0000004c494d7221 */ /* 0x000fe20000010000 */
[-CC-:B------:R-:W-:Y:S01]  /*4390*/  FFMA.FTZ R76, R63, R0.reuse, -R24.reuse ;  /* 0x000000003f4c7223 */ /* 0x180fe20000010818 */
[-CC-:B------:R-:W-:Y:S01]  /*43a0*/  FFMA.FTZ R14, R61, R0.reuse, -R24.reuse ;  /* 0x000000003d0e7223 */ /* 0x180fe20000010818 */
[-CC-:B------:R-:W-:Y:S01]  /*43b0*/  FFMA.FTZ R101, R101, R0.reuse, -R24.reuse ;  /* 0x0000000065657223 */ /* 0x180fe20000010818 */
[----:B------:R-:W-:Y:S01]  /*43c0*/  FADD.FTZ R78, R38, R77 ;  /* 0x0000004d264e7221 */ /* 0x000fe20000010000 */
[----:B------:R-:W2:Y:S01]  /*43d0*/  MUFU.EX2 R64, R64 ;  /* 0x0000004000407308 */ /* 0x000ea20000000800 */
[----:B0-----:R-:W-:Y:S01]  /*43e0*/  FADD.FTZ R74, R62, R31 ;  /* 0x0000001f3e4a7221 */ /* 0x001fe20000010000 */
[-CC-:B------:R-:W-:Y:S01]  /*43f0*/  FFMA.FTZ R77, R25, R0.reuse, -R24.reuse ;  /* 0x00000000194d7223 */ /* 0x180fe20000010818 */
[-CC-:B------:R-:W-:Y:S01]  /*4400*/  FFMA.FTZ R107, R107, R0.reuse, -R24.reuse ;  /* 0x000000006b6b7223 */ /* 0x180fe20000010818 */
[-CC-:B------:R-:W-:Y:S01]  /*4410*/  FFMA.FTZ R109, R109, R0.reuse, -R24.reuse ;  /* 0x000000006d6d7223 */ /* 0x180fe20000010818 */
[-CC-:B------:R-:W-:Y:S01]  /*4420*/  FFMA.FTZ R117, R117, R0.reuse, -R24.reuse ;  /* 0x0000000075757223 */ /* 0x180fe20000010818 */
[-CC-:B------:R-:W-:Y:S01]  /*4430*/  FFMA.FTZ R137, R137, R0.reuse, -R24.reuse ;  /* 0x0000000089897223 */ /* 0x180fe20000010818 */
[-C--:B------:R-:W-:Y:S01]  /*4440*/  FFMA.FTZ R139, R139, R0.reuse, -R24 ;  /* 0x000000008b8b7223 */ /* 0x080fe20000010818 */
[----:B------:R-:W0:Y:S01]  /*4450*/  MUFU.EX2 R67, R67 ;  /* 0x0000004300437308 */ /* 0x000e220000000800 */
[----:B-1----:R-:W-:Y:S01]  /*4460*/  FADD.FTZ R25, R55, R74 ;  /* 0x0000004a37197221 */ /* 0x002fe20000010000 */
[-C--:B------:R-:W-:Y:S01]  /*4470*/  FFMA.FTZ R141, R141, R0.reuse, -R24 ;  /* 0x000000008d8d7223 */ /* 0x080fe20000010818 */
[----:B------:R-:W-:Y:S01]  /*4480*/  FADD.FTZ R31, R65, R78 ;  /* 0x0000004e411f7221 */ /* 0x000fe20000010000 */
[-CC-:B------:R-:W-:Y:S01]  /*4490*/  FFMA.FTZ R143, R143, R0.reuse, -R24.reuse ;  /* 0x000000008f8f7223 */ /* 0x180fe20000010818 */
[----:B------:R-:W-:Y:S01]  /*44a0*/  FFMA.FTZ R63, R29, R0, -R24 ;  /* 0x000000001d3f7223 */ /* 0x000fe20000010818 */
[----:B------:R1:W-:Y:S01]  /*44b0*/  STSM.16.M88.4 [R4+0x24300], R20 ;  /* 0x0243001404007844 */ /* 0x0003e20000000200 */
[----:B------:R-:W-:Y:S01]  /*44c0*/  FADD.FTZ R78, R42, R31 ;  /* 0x0000001f2a4e7221 */ /* 0x000fe20000010000 */
[----:B------:R-:W3:Y:S01]  /*44d0*/  MUFU.EX2 R68, R68 ;  /* 0x0000004400447308 */ /* 0x000ee20000000800 */
[----:B--2---:R-:W-:Y:S01]  /*44e0*/  FADD.FTZ R24, R64, R25 ;  /* 0x0000001940187221 */ /* 0x004fe20000010000 */
[----:B------:R-:W-:Y:S01]  /*44f0*/  F2FP.F16.F32.PACK_AB R25, R87, R26 ;  /* 0x0000001a5719723e */ /* 0x000fe200000000ff */
[----:B------:R-:W-:-:S04]  /*4500*/  FADD.FTZ R31, R57, R78 ;  /* 0x0000004e391f7221 */ /* 0x000fc80000010000 */
[----:B------:R-:W-:Y:S01]  /*4510*/  FADD.FTZ R26, R46, R31 ;  /* 0x0000001f2e1a7221 */ /* 0x000fe20000010000 */
[----:B------:R-:W2:Y:S01]  /*4520*/  MUFU.EX2 R47, R47 ;  /* 0x0000002f002f7308 */ /* 0x000ea20000000800 */
[----:B0-----:R-:W-:Y:S01]  /*4530*/  FADD.FTZ R29, R67, R24 ;  /* 0x00000018431d7221 */ /* 0x001fe20000010000 */
[----:B------:R-:W-:Y:S01]  /*4540*/  F2FP.F16.F32.PACK_AB R31, R65, R38 ;  /* 0x00000026411f723e */ /* 0x000fe200000000ff */
[----:B-1----:R-:W-:Y:S01]  /*4550*/  FADD.FTZ R21, R49, R26 ;  /* 0x0000001a31157221 */ /* 0x002fe20000010000 */
[----:B------:R-:W-:-:S04]  /*4560*/  F2FP.F16.F32.PACK_AB R26, R62, R51 ;  /* 0x000000333e1a723e */ /* 0x000fc800000000ff */
[----:B------:R-:W0:Y:S01]  /*4570*/  MUFU.EX2 R60, R60 ;  /* 0x0000003c003c7308 */ /* 0x000e220000000800 */
[----:B---3--:R-:W-:Y:S01]  /*4580*/  FADD.FTZ R24, R68, R29 ;  /* 0x0000001d44187221 */ /* 0x008fe20000010000 */
[----:B------:R-:W-:Y:S01]  /*4590*/  F2FP.F16.F32.PACK_AB R29, R73, R34 ;  /* 0x00000022491d723e */ /* 0x000fe200000000ff */
[----:B------:R-:W-:-:S04]  /*45a0*/  FADD.FTZ R22, R40, R21 ;  /* 0x0000001528167221 */ /* 0x000fc80000010000 */
[----:B------:R-:W-:Y:S01]  /*45b0*/  FADD.FTZ R22, R41, R22 ;  /* 0x0000001629167221 */ /* 0x000fe20000010000 */
[----:B------:R-:W1:Y:S01]  /*45c0*/  MUFU.EX2 R59, R59 ;  /* 0x0000003b003b7308 */ /* 0x000e620000000800 */
[----:B--2---:R-:W-:Y:S01]  /*45d0*/  FADD.FTZ R73, R47, R24 ;  /* 0x000000182f497221 */ /* 0x004fe20000010000 */
[----:B------:R-:W-:Y:S01]  /*45e0*/  F2FP.F16.F32.PACK_AB R24, R43, R28 ;  /* 0x0000001c2b18723e */ /* 0x000fe200000000ff */
[----:B------:R-:W-:Y:S01]  /*45f0*/  FADD.FTZ R23, R11, R22 ;  /* 0x000000160b177221 */ /* 0x000fe20000010000 */
[----:B------:R-:W-:Y:S02]  /*4600*/  F2FP.F16.F32.PACK_AB R28, R64, R55 ;  /* 0x00000037401c723e */ /* 0x000fe400000000ff */
[----:B------:R-:W-:Y:S01]  /*4610*/  CS2R R64, SRZ ;  /* 0x0000000000407805 */ /* 0x000fe2000001ff00 */
[----:B------:R-:W-:Y:S01]  /*4620*/  FADD.FTZ R22, R32, R23 ;  /* 0x0000001720167221 */ /* 0x000fe20000010000 */
[----:B------:R-:W2:Y:S01]  /*4630*/  MUFU.EX2 R66, R66 ;  /* 0x0000004200427308 */ /* 0x000ea20000000800 */
[----:B0-----:R-:W-:Y:S01]  /*4640*/  FADD.FTZ R20, R60, R73 ;  /* 0x000000493c147221 */ /* 0x001fe20000010000 */
[----:B------:R-:W-:Y:S01]  /*4650*/  F2FP.F16.F32.PACK_AB R23, R49, R46 ;  /* 0x0000002e3117723e */ /* 0x000fe200000000ff */
[----:B------:R-:W-:Y:S01]  /*4660*/  FADD.FTZ R51, R37, R22 ;  /* 0x0000001625337221 */ /* 0x000fe20000010000 */
[----:B------:R-:W0:Y:S03]  /*4670*/  @P2 LDC R46, c[0x0][0x450] ;  /* 0x00011400ff2e2b82 */ /* 0x000e260000000800 */
[----:B------:R-:W-:Y:S01]  /*4680*/  FADD.FTZ R22, R54, R51 ;  /* 0x0000003336167221 */ /* 0x000fe20000010000 */
[----:B------:R-:W3:Y:S01]  /*4690*/  MUFU.EX2 R70, R70 ;  /* 0x0000004600467308 */ /* 0x000ee20000000800 */
[----:B-1----:R-:W-:-:S07]  /*46a0*/  FADD.FTZ R21, R59, R20 ;  /* 0x000000143b157221 */ /* 0x002fce0000010000 */
[----:B------:R-:W1:Y:S01]  /*46b0*/  MUFU.EX2 R71, R71 ;  /* 0x0000004700477308 */ /* 0x000e620000000800 */
[----:B--2---:R-:W-:-:S07]  /*46c0*/  FADD.FTZ R21, R66, R21 ;  /* 0x0000001542157221 */ /* 0x004fce0000010000 */
[----:B------:R-:W2:Y:S01]  /*46d0*/  MUFU.EX2 R72, R103 ;  /* 0x0000006700487308 */ /* 0x000ea20000000800 */
[----:B---3--:R-:W-:Y:S01]  /*46e0*/  FADD.FTZ R20, R70, R21 ;  /* 0x0000001546147221 */ /* 0x008fe20000010000 */
[----:B------:R-:W-:-:S06]  /*46f0*/  F2FP.F16.F32.PACK_AB R21, R57, R42 ;  /* 0x0000002a3915723e */ /* 0x000fcc00000000ff */
[----:B------:R-:W3:Y:S01]  /*4700*/  MUFU.EX2 R75, R75 ;  /* 0x0000004b004b7308 */ /* 0x000ee20000000800 */
[----:B-1----:R-:W-:-:S07]  /*4710*/  FADD.FTZ R43, R71, R20 ;  /* 0x00000014472b7221 */ /* 0x002fce0000010000 */
[----:B------:R-:W1:Y:S01]  /*4720*/  MUFU.EX2 R8, R8 ;  /* 0x0000000800087308 */ /* 0x000e620000000800 */
[----:B--2---:R-:W-:Y:S01]  /*4730*/  FADD.FTZ R20, R72, R43 ;  /* 0x0000002b48147221 */ /* 0x004fe20000010000 */
[----:B------:R-:W-:-:S06]  /*4740*/  F2FP.F16.F32.PACK_AB R43, R48, R33 ;  /* 0x00000021302b723e */ /* 0x000fcc00000000ff */
[----:B------:R-:W2:Y:S08]  /*4750*/  MUFU.EX2 R61, R69 ;  /* 0x00000045003d7308 */ /* 0x000eb00000000800 */
[----:B------:R4:W-:Y:S08]  /*4760*/  MUFU.EX2 R69, R27 ;  /* 0x0000001b00457308 */ /* 0x0009f00000000800 */
[----:B------:R-:W5:Y:S01]  /*4770*/  MUFU.EX2 R14, R14 ;  /* 0x0000000e000e7308 */ /* 0x000f620000000800 */
[----:B----4-:R-:W-:-:S02]  /*4780*/  F2FP.F16.F32.PACK_AB R27, R81, R30 ;  /* 0x0000001e511b723e */ /* 0x010fc400000000ff */
[----:B------:R-:W-:-:S03]  /*4790*/  F2FP.F16.F32.PACK_AB R30, R68, R67 ;  /* 0x00000043441e723e */ /* 0x000fc600000000ff */
[----:B------:R4:W-:Y:S02]  /*47a0*/  STSM.16.M88.4 [R4+0x25b00], R24 ;  /* 0x025b001804007844 */ /* 0x0009e40000000200 */
[----:B------:R-:W0:Y:S02]  /*47b0*/  MUFU.EX2 R53, R53 ;  /* 0x0000003500357308 */ /* 0x000e240000000800 */
[----:B------:R1:W-:Y:S06]  /*47c0*/  STSM.16.M88.4 [R4+0x27300], R28 ;  /* 0x0273001c04007844 */ /* 0x0003ec0000000200 */
[----:B------:R-:W0:Y:S01]  /*47d0*/  MUFU.EX2 R74, R101 ;  /* 0x00000065004a7308 */ /* 0x000e220000000800 */
[----:B----4-:R-:W-:Y:S01]  /*47e0*/  F2FP.F16.F32.PACK_AB R27, R32, R11 ;  /* 0x0000000b201b723e */ /* 0x010fe200000000ff */
[----:B---3--:R-:W-:-:S06]  /*47f0*/  FADD.FTZ R11, R75, R20 ;  /* 0x000000144b0b7221 */ /* 0x008fcc0000010000 */
[----:B------:R-:W3:Y:S01]  /*4800*/  MUFU.EX2 R107, R107 ;  /* 0x0000006b006b7308 */ /* 0x000ee20000000800 */
[----:B------:R-:W-:Y:S01]  /*4810*/  F2FP.F16.F32.PACK_AB R25, R41, R40 ;  /* 0x000000282919723e */ /* 0x000fe200000000ff */
[----:B-1----:R-:W-:Y:S01]  /*4820*/  FADD.FTZ R31, R45, R22 ;  /* 0x000000162d1f7221 */ /* 0x002fe20000010000 */
[----:B------:R-:W-:Y:S01]  /*4830*/  FADD.FTZ R22, R8, R11 ;  /* 0x0000000b08167221 */ /* 0x000fe20000010000 */
[C---:B--2---:R-:W-:Y:S01]  /*4840*/  F2FP.F16.F32.PACK_AB R28, R61.reuse, R8 ;  /* 0x000000083d1c723e */ /* 0x044fe200000000ff */
[----:B------:R-:W1:Y:S01]  /*4850*/  @P2 LDC R40, c[0x0][0x44c] ;  /* 0x00011300ff282b82 */ /* 0x000e620000000800 */
[----:B------:R-:W-:Y:S01]  /*4860*/  FADD.FTZ R32, R56, R31 ;  /* 0x0000001f38207221 */ /* 0x000fe20000010000 */
[----:B------:R-:W-:Y:S01]  /*4870*/  FADD.FTZ R11, R61, R22 ;  /* 0x000000163d0b7221 */ /* 0x000fe20000010000 */
[----:B------:R-:W2:Y:S01]  /*4880*/  MUFU.EX2 R34, R109 ;  /* 0x0000006d00227308 */ /* 0x000ea20000000800 */
[----:B------:R-:W-:Y:S01]  /*4890*/  F2FP.F16.F32.PACK_AB R29, R54, R37 ;  /* 0x00000025361d723e */ /* 0x000fe200000000ff */
[----:B------:R-:W-:Y:S01]  /*48a0*/  FADD.FTZ R37, R15, R32 ;  /* 0x000000200f257221 */ /* 0x000fe20000010000 */
[----:B-----5:R-:W-:Y:S01]  /*48b0*/  FADD.FTZ R30, R14, R11 ;  /* 0x0000000b0e1e7221 */ /* 0x020fe20000010000 */
[----:B------:R-:W-:-:S02]  /*48c0*/  F2FP.F16.F32.PACK_AB R41, R44, R15 ;  /* 0x0000000f2c29723e */ /* 0x000fc400000000ff */
[----:B------:R-:W-:Y:S02]  /*48d0*/  CS2R R54, SRZ ;  /* 0x0000000000367805 */ /* 0x000fe4000001ff00 */
[----:B------:R-:W-:Y:S01]  /*48e0*/  F2FP.F16.F32.PACK_AB R20, R60, R47 ;  /* 0x0000002f3c14723e */ /* 0x000fe200000000ff */
[C---:B------:R-:W-:Y:S01]  /*48f0*/  FADD.FTZ R8, R69.reuse, R30 ;  /* 0x0000001e45087221 */ /* 0x040fe20000010000 */
[----:B------:R-:W4:Y:S01]  /*4900*/  MUFU.EX2 R117, R117 ;  /* 0x0000007500757308 */ /* 0x000f220000000800 */
[----:B------:R-:W-:Y:S02]  /*4910*/  F2FP.F16.F32.PACK_AB R30, R69, R14 ;  /* 0x0000000e451e723e */ /* 0x000fe400000000ff */
[----:B------:R-:W-:Y:S01]  /*4920*/  CS2R R68, SRZ ;  /* 0x0000000000447805 */ /* 0x000fe2000001ff00 */
[----:B0-----:R-:W-:Y:S01]  /*4930*/  FADD.FTZ R11, R53, R8 ;  /* 0x00000008350b7221 */ /* 0x001fe20000010000 */
[----:B------:R-:W-:Y:S01]  /*4940*/  FADD.FTZ R8, R44, R37 ;  /* 0x000000252c087221 */ /* 0x000fe20000010000 */
[----:B------:R-:W-:-:S02]  /*4950*/  F2FP.F16.F32.PACK_AB R22, R66, R59 ;  /* 0x0000003b4216723e */ /* 0x000fc400000000ff */
[----:B------:R-:W-:Y:S01]  /*4960*/  CS2R R66, SRZ ;  /* 0x0000000000427805 */ /* 0x000fe2000001ff00 */
[----:B------:R-:W-:Y:S01]  /*4970*/  FADD.FTZ R14, R74, R11 ;  /* 0x0000000b4a0e7221 */ /* 0x000fe20000010000 */
[----:B------:R-:W0:Y:S01]  /*4980*/  MUFU.EX2 R35, R35 ;  /* 0x0000002300237308 */ /* 0x000e220000000800 */
[----:B------:R-:W-:Y:S01]  /*4990*/  FADD.FTZ R37, R33, R8 ;  /* 0x0000000821257221 */ /* 0x000fe20000010000 */
[----:B------:R1:W-:Y:S01]  /*49a0*/  STSM.16.M88.4 [R4+0x28b00], R20 ;  /* 0x028b001404007844 */ /* 0x0003e20000000200 */
[----:B---3--:R-:W-:Y:S01]  /*49b0*/  FADD.FTZ R11, R107, R14 ;  /* 0x0000000e6b0b7221 */ /* 0x008fe20000010000 */
[----:B------:R-:W-:Y:S01]  /*49c0*/  F2FP.F16.F32.PACK_AB R24, R71, R70 ;  /* 0x000000464718723e */ /* 0x000fe200000000ff */
[----:B------:R-:W-:Y:S01]  /*49d0*/  FADD.FTZ R32, R48, R37 ;  /* 0x0000002530207221 */ /* 0x000fe20000010000 */
[----:B------:R-:W-:Y:S01]  /*49e0*/  F2FP.F16.F32.PACK_AB R26, R75, R72 ;  /* 0x000000484b1a723e */ /* 0x000fe200000000ff */
[----:B--2---:R-:W-:Y:S01]  /*49f0*/  FADD.FTZ R14, R34, R11 ;  /* 0x0000000b220e7221 */ /* 0x004fe20000010000 */
[----:B------:R-:W2:Y:S01]  /*4a00*/  MUFU.EX2 R38, R137 ;  /* 0x0000008900267308 */ /* 0x000ea20000000800 */
[----:B------:R-:W-:Y:S01]  /*4a10*/  FADD.FTZ R15, R13, R32 ;  /* 0x000000200d0f7221 */ /* 0x000fe20000010000 */
[----:B------:R-:W-:Y:S01]  /*4a20*/  F2FP.F16.F32.PACK_AB R31, R56, R45 ;  /* 0x0000002d381f723e */ /* 0x000fe200000000ff */
[----:B----4-:R-:W-:Y:S01]  /*4a30*/  FADD.FTZ R11, R117, R14 ;  /* 0x0000000e750b7221 */ /* 0x010fe20000010000 */
[----:B------:R-:W-:Y:S01]  /*4a40*/  F2FP.F16.F32.PACK_AB R42, R34, R107 ;  /* 0x0000006b222a723e */ /* 0x000fe200000000ff */
[C---:B------:R-:W-:Y:S01]  /*4a50*/  FADD.FTZ R14, R36.reuse, R15 ;  /* 0x0000000f240e7221 */ /* 0x040fe20000010000 */
[----:B------:R-:W-:Y:S01]  /*4a60*/  STSM.16.M88.4 [R4+0x2a300], R24 ;  /* 0x02a3001804007844 */ /* 0x000fe20000000200 */
[----:B------:R-:W-:Y:S01]  /*4a70*/  F2FP.F16.F32.PACK_AB R33, R36, R13 ;  /* 0x0000000d2421723e */ /* 0x000fe200000000ff */
[----:B------:R-:W3:Y:S01]  /*4a80*/  MUFU.EX2 R139, R139 ;  /* 0x0000008b008b7308 */ /* 0x000ee20000000800 */
[----:B0-----:R-:W-:Y:S01]  /*4a90*/  FADD.FTZ R15, R35, R14 ;  /* 0x0000000e230f7221 */ /* 0x001fe20000010000 */
[----:B-1----:R-:W-:Y:S01]  /*4aa0*/  @P2 IMAD.HI.U32 R21, R17, R40, RZ ;  /* 0x0000002811152227 */ /* 0x002fe200078e00ff */
[----:B------:R-:W-:Y:S01]  /*4ab0*/  F2FP.F16.F32.PACK_AB R40, R74, R53 ;  /* 0x000000354a28723e */ /* 0x000fe200000000ff */
[----:B------:R0:W-:Y:S01]  /*4ac0*/  STSM.16.M88.4 [R4+0x2bb00], R28 ;  /* 0x02bb001c04007844 */ /* 0x0001e20000000200 */
[----:B------:R-:W-:-:S02]  /*4ad0*/  CS2R R70, SRZ ;  /* 0x0000000000467805 */ /* 0x000fc4000001ff00 */
[----:B------:R-:W-:Y:S02]  /*4ae0*/  CS2R R60, SRZ ;  /* 0x00000000003c7805 */ /* 0x000fe4000001ff00 */
[----:B------:R-:W-:Y:S01]  /*4af0*/  @P2 SHF.R.U32.HI R17, RZ, R46, R21 ;  /* 0x0000002eff112219 */ /* 0x000fe20000011615 */
[----:B------:R-:W1:Y:S01]  /*4b00*/  MUFU.EX2 R76, R76 ;  /* 0x0000004c004c7308 */ /* 0x000e620000000800 */
[C---:B--2---:R-:W-:Y:S01]  /*4b10*/  FADD.FTZ R20, R38.reuse, R11 ;  /* 0x0000000b26147221 */ /* 0x044fe20000010000 */
[----:B------:R-:W-:Y:S01]  /*4b20*/  F2FP.F16.F32.PACK_AB R32, R38, R117 ;  /* 0x000000752620723e */ /* 0x000fe200000000ff */
[----:B------:R2:W-:Y:S01]  /*4b30*/  STSM.16.M88.4 [R4+0x2d300], R40 ;  /* 0x02d3002804007844 */ /* 0x0005e20000000200 */
[----:B------:R-:W-:Y:S02]  /*4b40*/  IADD3 R17, R17, -R6, R19 ;  /* 0x8000000611117210 */ /* 0x000fe40007ffe013 */
[----:B------:R-:W-:Y:S02]  /*4b50*/  CS2R R56, SRZ ;  /* 0x0000000000387805 */ /* 0x000fe4000001ff00 */
[----:B------:R-:W-:-:S02]  /*4b60*/  CS2R R48, SRZ ;  /* 0x0000000000307805 */ /* 0x000fc4000001ff00 */
[----:B------:R-:W-:Y:S01]  /*4b70*/  CS2R R46, SRZ ;  /* 0x00000000002e7805 */ /* 0x000fe2000001ff00 */
[----:B------:R-:W4:Y:S01]  /*4b80*/  MUFU.EX2 R141, R141 ;  /* 0x0000008d008d7308 */ /* 0x000f220000000800 */
[----:B---3--:R-:W-:Y:S01]  /*4b90*/  FADD.FTZ R11, R139, R20 ;  /* 0x000000148b0b7221 */ /* 0x008fe20000010000 */
[----:B------:R-:W-:Y:S01]  /*4ba0*/  IMAD.HI R17, R17, 0x38e38e39, RZ ;  /* 0x38e38e3911117827 */ /* 0x000fe200078e02ff */
[----:B------:R-:W-:Y:S02]  /*4bb0*/  CS2R R44, SRZ ;  /* 0x00000000002c7805 */ /* 0x000fe4000001ff00 */
[----:B------:R-:W-:Y:S02]  /*4bc0*/  CS2R R36, SRZ ;  /* 0x0000000000247805 */ /* 0x000fe4000001ff00 */
[----:B0-----:R-:W-:Y:S02]  /*4bd0*/  CS2R R30, SRZ ;  /* 0x00000000001e7805 */ /* 0x001fe4000001ff00 */
[----:B------:R-:W-:Y:S01]  /*4be0*/  CS2R R28, SRZ ;  /* 0x00000000001c7805 */ /* 0x000fe2000001ff00 */
[----:B------:R-:W0:Y:S01]  /*4bf0*/  MUFU.EX2 R50, R50 ;  /* 0x0000003200327308 */ /* 0x000e220000000800 */
[C---:B-1----:R-:W-:Y:S01]  /*4c00*/  FADD.FTZ R6, R76.reuse, R11 ;  /* 0x0000000b4c067221 */ /* 0x042fe20000010000 */
[----:B------:R-:W-:-:S02]  /*4c10*/  F2FP.F16.F32.PACK_AB R34, R76, R139 ;  /* 0x0000008b4c22723e */ /* 0x000fc400000000ff */
[----:B--2---:R-:W-:Y:S02]  /*4c20*/  CS2R R42, SRZ ;  /* 0x00000000002a7805 */ /* 0x004fe4000001ff00 */
[----:B------:R-:W-:Y:S02]  /*4c30*/  CS2R R40, SRZ ;  /* 0x0000000000287805 */ /* 0x000fe4000001ff00 */
[----:B------:R-:W1:Y:S01]  /*4c40*/  MUFU.EX2 R39, R39 ;  /* 0x0000002700277308 */ /* 0x000e620000000800 */
[----:B----4-:R-:W-:-:S07]  /*4c50*/  FADD.FTZ R11, R141, R6 ;  /* 0x000000068d0b7221 */ /* 0x010fce0000010000 */
[----:B------:R-:W2:Y:S01]  /*4c60*/  MUFU.EX2 R52, R52 ;  /* 0x0000003400347308 */ /* 0x000ea20000000800 */
[C---:B0-----:R-:W-:Y:S01]  /*4c70*/  F2FP.F16.F32.PACK_AB R35, R50.reuse, R35 ;  /* 0x000000233223723e */ /* 0x041fe200000000ff */
[----:B------:R-:W-:Y:S01]  /*4c80*/  FADD.FTZ R20, R50, R15 ;  /* 0x0000000f32147221 */ /* 0x000fe20000010000 */
[----:B------:R-:W-:-:S03]  /*4c90*/  CS2R R50, SRZ ;  /* 0x0000000000327805 */ /* 0x000fc6000001ff00 */
[----:B------:R0:W-:Y:S02]  /*4ca0*/  STSM.16.M88.4 [R4+0x2eb00], R32 ;  /* 0x02eb002004007844 */ /* 0x0001e40000000200 */
[----:B------:R-:W-:Y:S01]  /*4cb0*/  MUFU.EX2 R7, R7 ;  /* 0x0000000700077308 */ /* 0x000fe20000000800 */
[----:B-1----:R-:W-:-:S07]  /*4cc0*/  FADD.FTZ R15, R39, R20 ;  /* 0x00000014270f7221 */ /* 0x002fce0000010000 */
[----:B------:R-:W1:Y:S01]  /*4cd0*/  MUFU.EX2 R58, R58 ;  /* 0x0000003a003a7308 */ /* 0x000e620000000800 */
[C---:B--2---:R-:W-:Y:S01]  /*4ce0*/  F2FP.F16.F32.PACK_AB R25, R52.reuse, R39 ;  /* 0x000000273419723e */ /* 0x044fe200000000ff */
[----:B------:R-:W-:Y:S01]  /*4cf0*/  FADD.FTZ R20, R52, R15 ;  /* 0x0000000f34147221 */ /* 0x000fe20000010000 */
[----:B------:R-:W-:Y:S02]  /*4d00*/  CS2R R52, SRZ ;  /* 0x0000000000347805 */ /* 0x000fe4000001ff00 */
[----:B------:R-:W-:Y:S02]  /*4d10*/  CS2R R38, SRZ ;  /* 0x0000000000267805 */ /* 0x000fe4000001ff00 */
[----:B0-----:R-:W-:Y:S02]  /*4d20*/  CS2R R34, SRZ ;  /* 0x0000000000227805 */ /* 0x001fe4000001ff00 */
[----:B------:R-:W-:Y:S01]  /*4d30*/  CS2R R32, SRZ ;  /* 0x0000000000207805 */ /* 0x000fe2000001ff00 */
[----:B------:R-:W0:Y:S08]  /*4d40*/  MUFU.EX2 R8, R77 ;  /* 0x0000004d00087308 */ /* 0x000e300000000800 */
[----:B------:R-:W-:Y:S01]  /*4d50*/  MUFU.EX2 R143, R143 ;  /* 0x0000008f008f7308 */ /* 0x000fe20000000800 */
[----:B-1----:R-:W-:Y:S01]  /*4d60*/  F2FP.F16.F32.PACK_AB R27, R58, R7 ;  /* 0x000000073a1b723e */ /* 0x002fe200000000ff */
[----:B------:R-:W-:-:S04]  /*4d70*/  FADD.FTZ R7, R7, R20 ;  /* 0x0000001407077221 */ /* 0x000fc80000010000 */
[----:B------:R-:W-:Y:S01]  /*4d80*/  FADD.FTZ R7, R58, R7 ;  /* 0x000000073a077221 */ /* 0x000fe20000010000 */
[----:B------:R-:W-:Y:S01]  /*4d90*/  CS2R R58, SRZ ;  /* 0x00000000003a7805 */ /* 0x000fe2000001ff00 */
[----:B------:R1:W2:Y:S01]  /*4da0*/  MUFU.EX2 R14, R63 ;  /* 0x0000003f000e7308 */ /* 0x0002a20000000800 */
[C---:B0-----:R-:W-:Y:S01]  /*4db0*/  F2FP.F16.F32.PACK_AB R24, R8.reuse, R141 ;  /* 0x0000008d0818723e */ /* 0x041fe200000000ff */
[----:B------:R-:W-:Y:S01]  /*4dc0*/  FADD.FTZ R6, R8, R11 ;  /* 0x0000000b08067221 */ /* 0x000fe20000010000 */
[----:B------:R-:W-:Y:S01]  /*4dd0*/  VIADD R11, R18, 0xfffffffe ;  /* 0xfffffffe120b7836 */ /* 0x000fe20000000000 */
[----:B-1----:R-:W-:Y:S02]  /*4de0*/  CS2R R62, SRZ ;  /* 0x00000000003e7805 */ /* 0x002fe4000001ff00 */
[----:B--2---:R-:W-:Y:S01]  /*4df0*/  F2FP.F16.F32.PACK_AB R26, R14, R143 ;  /* 0x0000008f0e1a723e */ /* 0x004fe200000000ff */
[----:B------:R-:W-:Y:S01]  /*4e00*/  FADD.FTZ R143, R143, R6 ;  /* 0x000000068f8f7221 */ /* 0x000fe20000010000 */
[----:B------:R-:W-:-:S03]  /*4e10*/  SHF.R.U32.HI R6, RZ, 0x1f, R17 ;  /* 0x0000001fff067819 */ /* 0x000fc60000011611 */
[----:B------:R0:W-:Y:S01]  /*4e20*/  STSM.16.M88.4 [R4+0x30300], R24 ;  /* 0x0303001804007844 */ /* 0x0001e20000000200 */
[----:B------:R-:W-:Y:S01]  /*4e30*/  FADD.FTZ R8, R14, R143 ;  /* 0x0000008f0e087221 */ /* 0x000fe20000010000 */
[----:B------:R-:W-:Y:S01]  /*4e40*/  LEA.HI.SX32 R14, R17, R6, 0x1b ;  /* 0x00000006110e7211 */ /* 0x000fe200078fdaff */
[----:B------:R-:W-:Y:S01]  /*4e50*/  IMAD.MOV.U32 R6, RZ, RZ, RZ ;  /* 0x000000ffff067224 */ /* 0x000fe200078e00ff */
[----:B------:R1:W-:Y:S06]  /*4e60*/  MEMBAR.ALL.CTA ;  /* 0x0000000000007992 */ /* 0x0003ec0000008000 */
[----:B-1----:R-:W1:Y:S01]  /*4e70*/  FENCE.VIEW.ASYNC.S ;  /* 0x00000000000073c6 */ /* 0x002e620000000000 */
[----:B------:R-:W-:-:S04]  /*4e80*/  VIMNMX R15, R157, R14, !PT ;  /* 0x0000000e9d0f7248 */ /* 0x000fc80007fe0100 */
[----:B------:R-:W-:Y:S02]  /*4e90*/  ISETP.GE.AND P3, PT, R11, R15, PT ;  /* 0x0000000f0b00720c */ /* 0x000fe40003f66270 */
[----:B0-----:R-:W-:Y:S02]  /*4ea0*/  CS2R R26, SRZ ;  /* 0x00000000001a7805 */ /* 0x001fe4000001ff00 */
[----:B------:R-:W-:Y:S01]  /*4eb0*/  CS2R R24, SRZ ;  /* 0x0000000000187805 */ /* 0x000fe2000001ff00 */
[----:B-1----:R-:W-:-:S08]  /*4ec0*/  NOP ;  /* 0x0000000000007918 */ /* 0x002fd00000000000 */
        /* <DEDUP_REMOVED lines=8> */
.L_x_11282:
        /* <DEDUP_REMOVED lines=9> */
.L_x_11275:
[----:B------:R-:W-:Y:S01]  /*4fe0*/  ULEA UR6, UR4, UR56, 0x3 ;  /* 0x0000003804067291 */ /* 0x000fe2000f8e183f */
[----:B------:R-:W-:-:S08]  /*4ff0*/  SHF.L.U32 R0, R6, 0x1f, RZ ;  /* 0x0000001f06007819 */ /* 0x000fd000000006ff */
[----:B------:R0:W1:Y:S01]  /*5000*/  SYNCS.PHASECHK.TRANS64.TRYWAIT P3, [UR6+0x31c30], R0 ;  /* 0x031c3000ff0075a7 */ /* 0x0000620008060146 */
[----:B------:R-:W-:Y:S05]  /*5010*/  @!P0 BRA `(.L_x_11276) ;  /* 0x0000000000048947 */ /* 0x000fea0003800000 */
[----:B------:R-:W-:Y:S01]  /*5020*/  BPT.TRAP 0x1 ;  /* 0x000000040000795c */ /* 0x000fe20000300000 */
.L_x_11276:
[----:B-1----:R-:W-:Y:S05]  /*5030*/  @P3 BRA `(.L_x_11274) ;  /* 0x0000000000083947 */ /* 0x002fea0003800000 */
[----:B------:R-:W1:Y:S02]  /*5040*/  SYNCS.PHASECHK.TRANS64.TRYWAIT P3, [UR6+0x31c30], R0 ;  /* 0x031c3000ff0075a7 */ /* 0x000e640008060146 */
[----:B-1----:R-:W-:Y:S05]  /*5050*/  @!P3 BRA `(.L_x_11277) ;  /* 0x000000d800bcb947 */ /* 0x002fea0003800000 */
.L_x_11274:
[----:B-1----:R-:W1:Y:S01]  /*5060*/  S2R R5, SR_TID.X ;  /* 0x0000000000057919 */ /* 0x002e620000002100 */
[C---:B------:R-:W-:Y:S01]  /*5070*/  R2UR UR40, R2.reuse ;  /* 0x00000000022872ca */ /* 0x040fe200000e0000 */
[----:B------:R-:W-:Y:S01]  /*5080*/  UIMAD UR6, UR4, 0x6c0, UR7 ;  /* 0x000006c0040678a4 */ /* 0x000fe2000f8e0207 */
        /* <DEDUP_REMOVED lines=8> */
[----:B------:R-:W-:Y:S01]  /*5110*/  UIADD3 UR26, UR6, 0x80, URZ ;  /* 0x00000080061a7890 */ /* 0x000fe2000fffe03f */
[C---:B------:R-:W-:Y:S01]  /*5120*/  R2UR UR25, R3.reuse ;  /* 0x00000000031972ca */ /* 0x040fe200000e0000 */
[----:B------:R-:W-:Y:S01]  /*5130*/  UMOV UR27, 0x80000020 ;  /* 0x80000020001b7882 */ /* 0x000fe20000000000 */
[C---:B------:R-:W-:Y:S01]  /*5140*/  R2UR UR32, R2.reuse ;  /* 0x00000000022072ca */ /* 0x040fe200000e0000 */
[----:B------:R-:W-:Y:S01]  /*5150*/  UIADD3 UR34, UR6, 0xc0, URZ ;  /* 0x000000c006227890 */ /* 0x000fe2000fffe03f */
[C---:B------:R-:W-:Y:S01]  /*5160*/  R2UR UR33, R3.reuse ;  /* 0x00000000032172ca */ /* 0x040fe200000e0000 */
[----:B------:R-:W-:Y:S01]  /*5170*/  UMOV UR35, 0x80000020 ;  /* 0x8000002000237882 */ /* 0x000fe20000000000 */
[----:B------:R-:W-:Y:S01]  /*5180*/  R2UR UR36, R2 ;  /* 0x00000000022472ca */ /* 0x000fe200000e0000 */
[----:B------:R-:W-:Y:S01]  /*5190*/  UIADD3 UR38, UR6, 0x100, URZ ;  /* 0x0000010006267890 */ /* 0x000fe2000fffe03f */
[----:B------:R-:W-:Y:S01]  /*51a0*/  R2UR UR37, R3 ;  /* 0x00000000032572ca */ /* 0x000fe200000e0000 */
        /* <DEDUP_REMOVED lines=8> */
[----:B-1----:R-:W-:Y:S01]  /*5230*/  SHF.R.U32.HI R5, RZ, 0x7, R5 ;  /* 0x00000007ff057819 */ /* 0x002fe20000011605 */
[----:B------:R-:W-:Y:S01]  /*5240*/  UMOV UR19, 0x80000020 ;  /* 0x8000002000137882 */ /* 0x000fe20000000000 */
[----:B------:R-:W-:Y:S01]  /*5250*/  UIADD3 UR22, UR6, 0x482, URZ ;  /* 0x0000048206167890 */ /* 0x000fe2000fffe03f */
[----:B------:R-:W-:-:S02]  /*5260*/  UMOV UR23, 0x80000020 ;  /* 0x8000002000177882 */ /* 0x000fc40000000000 */
[----:B0-----:R-:W-:-:S05]  /*5270*/  VIADD R0, R5, 0x8 ;  /* 0x0000000805007836 */ /* 0x001fca0000000000 */
        /* <DEDUP_REMOVED lines=326> */
.L_x_11279:
[----:B------:R-:W-:Y:S01]  /*66e0*/  ULEA UR6, UR5, UR56, 0x3 ;  /* 0x0000003805067291 */ /* 0x000fe2000f8e183f */
[----:B------:R-:W-:-:S08]  /*66f0*/  SHF.L.U32 R0, R17, 0x1f, RZ ;  /* 0x0000001f11007819 */ /* 0x000fd000000006ff */
[----:B------:R0:W1:Y:S01]  /*6700*/  SYNCS.PHASECHK.TRANS64.TRYWAIT P3, [UR6+0x31c50], R0 ;  /* 0x031c5000ff0075a7 */ /* 0x0000620008060146 */
[----:B------:R-:W-:Y:S05]  /*6710*/  @!P0 BRA `(.L_x_11280) ;  /* 0x0000000000048947 */ /* 0x000fea0003800000 */
[----:B------:R-:W-:Y:S01]  /*6720*/  BPT.TRAP 0x1 ;  /* 0x000000040000795c */ /* 0x000fe20000300000 */
.L_x_11280:
[----:B-1----:R-:W-:Y:S05]  /*6730*/  @P3 BRA `(.L_x_11278) ;  /* 0x0000000000083947 */ /* 0x002fea0003800000 */
[----:B------:R-:W1:Y:S02]  /*6740*/  SYNCS.PHASECHK.TRANS64.TRYWAIT P3, [UR6+0x31c50], R0 ;  /* 0x031c5000ff0075a7 */ /* 0x000e640008060146 */
[----:B-1----:R-:W-:Y:S05]  /*6750*/  @!P3 BRA `(.L_x_11281) ;  /* 0x000000c40014b947 */ /* 0x002fea0003800000 */
.L_x_11278:
[----:B------:R-:W-:Y:S01]  /*6760*/  UIADD3 UR6, UR56, 0x200, URZ ;  /* 0x0000020038067890 */ /* 0x000fe2000fffe03f */
[----:B------:R-:W-:Y:S01]  /*6770*/  WARPGROUP.ARRIVE ;  /* 0x00000000000079c5 */ /* 0x000fe20000000000 */
[----:B------:R-:W-:Y:S01]  /*6780*/  ULOP3.LUT UR10, UR59, 0x10000, URZ, 0xfc, !UPT ;  /* 0x000100003b0a7892 */ /* 0x000fe2000f8efc3f */
[----:B01----:R-:W0:Y:S01]  /*6790*/  @P2 LDC R0, c[0x0][0x44c] ;  /* 0x00011300ff002b82 */ /* 0x003e220000000800 */
[----:B------:R-:W-:Y:S01]  /*67a0*/  USHF.R.U32.HI UR6, URZ, 0x4, UR6 ;  /* 0x000000043f067899 */ /* 0x000fe20008011606 */
[----:B------:R-:W-:Y:S01]  /*67b0*/  IMAD.MOV.U32 R10, RZ, RZ, R9 ;  /* 0x000000ffff0a7224 */ /* 0x000fe200078e0009 */
[----:B------:R-:W-:Y:S01]  /*67c0*/  UMOV UR25, 0xc0000010 ;  /* 0xc000001000197882 */ /* 0x000fe20000000000 */
[----:B------:R-:W-:Y:S01]  /*67d0*/  UMOV UR27, 0x80000020 ;  /* 0x80000020001b7882 */ /* 0x000fe20000000000 */
[----:B------:R-:W-:Y:S01]  /*67e0*/  ULOP3.LUT UR6, UR6, 0x3fff, URZ, 0xc0, !UPT ;  /* 0x00003fff06067892 */ /* 0x000fe2000f8ec03f */
[----:B------:R-:W-:Y:S01]  /*67f0*/  IMAD.MOV.U32 R18, RZ, RZ, -0x90 ;  /* 0xffffff70ff127424 */ /* 0x000fe200078e00ff */
[----:B------:R-:W-:Y:S01]  /*6800*/  UMOV UR24, UR10 ;  /* 0x0000000a00187c82 */ /* 0x000fe20008000000 */
[----:B------:R-:W1:Y:S01]  /*6810*/  @P2 LDC R5, c[0x0][0x450] ;  /* 0x00011400ff052b82 */ /* 0x000e620000000800 */
[----:B------:R-:W-:Y:S01]  /*6820*/  ULOP3.LUT UR6, UR6, 0x2400000, URZ, 0xfc, !UPT ;  /* 0x0240000006067892 */ /* 0x000fe2000f8efc3f */
[----:B------:R-:W2:Y:S03]  /*6830*/  S2R R145, SR_TID.X ;  /* 0x0000000000917919 */ /* 0x000ea60000002100 */
[----:B------:R-:W-:-:S07]  /*6840*/  UIMAD UR6, UR5, 0x6c0, UR6 ;  /* 0x000006c0050678a4 */ /* 0x000fce000f8e0206 */
[----:B------:R-:W-:Y:S02]  /*6850*/  UMOV UR26, UR6 ;  /* 0x00000006001a7c82 */ /* 0x000fe40008000000 */
[----:B------:R-:W-:Y:S01]  /*6860*/  HGMMA.64x96x16.F32 R24, gdesc[UR24].tnspB, R24, gsb0 ;  /* 0x41600000181879f0 */ /* 0x000fe20008000818 */
[----:B------:R-:W-:Y:S01]  /*6870*/  UIADD3 UR24, UR10, 0x180, URZ ;  /* 0x000001800a187890 */ /* 0x000fe2000fffe03f */
[----:B0-----:R-:W-:Y:S01]  /*6880*/  @P2 IMAD.HI.U32 R0, R9, R0, RZ ;  /* 0x0000000009002227 */ /* 0x001fe200078e00ff */
[----:B------:R-:W-:Y:S01]  /*6890*/  UIADD3 UR26, UR6, 0x40, URZ ;  /* 0x00000040061a7890 */ /* 0x000fe2000fffe03f */
[----:B------:R-:W-:Y:S01]  /*68a0*/  UMOV UR25, 0xc0000010 ;  /* 0xc000001000197882 */ /* 0x000fe20000000000 */
[----:B------:R-:W-:Y:S02]  /*68b0*/  UMOV UR27, 0x80000020 ;  /* 0x80000020001b7882 */ /* 0x000fe40000000000 */
[----:B-1----:R-:W-:Y:S01]  /*68c0*/  @P2 SHF.R.U32.HI R10, RZ, R5, R0 ;  /* 0x00000005ff0a2219 */ /* 0x002fe20000011600 */
[----:B------:R-:W-:-:S04]  /*68d0*/  IMAD R5, R11, R18, 0x1 ;  /* 0x000000010b057424 */ /* 0x000fc800078e0212 */
[----:B------:R-:W0:Y:S01]  /*68e0*/  SHFL.IDX PT, R0, R10, 0x1, 0x1c1f ;  /* 0x003c1f000a007f89 */ /* 0x000e2200000e0000 */
[----:B------:R-:W-:-:S03]  /*68f0*/  IMAD R5, R12, -0x2, R5 ;  /* 0xfffffffe0c057824 */ /* 0x000fc600078e0205 */
[----:B------:R-:W1:Y:S01]  /*6900*/  SHFL.IDX PT, R10, R10, RZ, 0x1c1f ;  /* 0x001c1fff0a0a7589 */ /* 0x000e6200000e0000 */
[----:B------:R-:W-:Y:S01]  /*6910*/  IMAD R17, R16, UR49, R5 ;  /* 0x0000003110117c24 */ /* 0x000fe2000f8e0205 */
[----:B--2---:R-:W-:-:S04]  /*6920*/  SHF.R.U32.HI R144, RZ, 0x7, R145 ;  /* 0x00000007ff907819 */ /* 0x004fc80000011691 */
        /* <DEDUP_REMOVED lines=30> */
[----:B------:R-:W-:Y:S01]  /*6b10*/  FMNMX.FTZ R18, R122, R5, !PT ;  /* 0x000000057a127209 */ /* 0x000fe20007810000 */
[----:B------:R-:W-:-:S02]  /*6b20*/  WARPGROUP.DEPBAR.LE gsb0, 0x0 ;  /* 0x00008000000079c5 */ /* 0x000fc40000010000 */
[----:B------:R-:W-:Y:S01]  /*6b30*/  WARPGROUP.ARRIVE ;  /* 0x00000000000079c5 */ /* 0x000fe20000000000 */
[----:B------:R-:W-:Y:S02]  /*6b40*/  ISETP.GT.AND P5, PT, R0, 0x29, PT ;  /* 0x000000290000780c */ /* 0x000fe40003fa4270 */
[----:B------:R-:W-:Y:S02]  /*6b50*/  FSEL R126, R126, -INF , P3 ;  /* 0xff8000007e7e7808 */ /* 0x000fe40001800000 */
[----:B------:R-:W-:Y:S01]  /*6b60*/  FMNMX.FTZ R5, R123, R18, !PT ;  /* 0x000000127b057209 */ /* 0x000fe20007810000 */
[----:B------:R-:W-:Y:S01]  /*6b70*/  HGMMA.64x96x16.F32 R24, gdesc[UR24].tnspB, R24, gsb0 ;  /* 0x41600000181879f0 */ /* 0x000fe20008000818 */
[----:B------:R-:W-:Y:S01]  /*6b80*/  UIADD3 UR24, UR10, 0x300, URZ ;  /* 0x000003000a187890 */ /* 0x000fe2000fffe03f */
[----:B------:R-:W-:Y:S01]  /*6b90*/  ISETP.GT.AND P3, PT, R0, 0x30, PT ;  /* 0x000000300000780c */ /* 0x000fe20003f64270 */
[----:B------:R-:W-:Y:S01]  /*6ba0*/  UIADD3 UR26, UR6, 0x80, URZ ;  /* 0x00000080061a7890 */ /* 0x000fe2000fffe03f */
[----:B------:R-:W-:Y:S01]  /*6bb0*/  FSEL R127, R127, -INF , P5 ;  /* 0xff8000007f7f7808 */ /* 0x000fe20002800000 */
[----:B------:R-:W-:Y:S01]  /*6bc0*/  UMOV UR25, 0xc0000010 ;  /* 0xc000001000197882 */ /* 0x000fe20000000000 */
[----:B------:R-:W-:Y:S01]  /*6bd0*/  UMOV UR27, 0x80000020 ;  /* 0x80000020001b7882 */ /* 0x000fe20000000000 */
        /* <DEDUP_REMOVED lines=47> */
[----:B------:R-:W-:Y:S01]  /*6ed0*/  FSEL R95, R95, -INF , P4 ;  /* 0xff8000005f5f7808 */ /* 0x000fe20002000000 */
[----:B------:R-:W-:Y:S02]  /*6ee0*/  WARPGROUP.DEPBAR.LE gsb0, 0x0 ;  /* 0x00008000000079c5 */ /* 0x000fe40000010000 */
[----:B------:R-:W-:Y:S01]  /*6ef0*/  WARPGROUP.ARRIVE ;  /* 0x00000000000079c5 */ /* 0x000fe20000000000 */
[----:B------:R-:W-:-:S02]  /*6f00*/  FMNMX.FTZ R18, R94, R5, !PT ;  /* 0x000000055e127209 */ /* 0x000fc40007810000 */
[----:B------:R-:W-:Y:S02]  /*6f10*/  ISETP.GT.AND P4, PT, R0, 0x71, PT ;  /* 0x000000710000780c */ /* 0x000fe40003f84270 */
[----:B------:R-:W-:Y:S01]  /*6f20*/  FSEL R82, R82, -INF , P3 ;  /* 0xff80000052527808 */ /* 0x000fe20001800000 */
[----:B------:R-:W-:Y:S01]  /*6f30*/  HGMMA.64x96x16.F32 R24, gdesc[UR24].tnspB, R24, gsb0 ;  /* 0x41600000181879f0 */ /* 0x000fe20008000818 */
[----:B------:R-:W-:Y:S01]  /*6f40*/  UIADD3 UR24, UR10, 0x480, URZ ;  /* 0x000004800a187890 */ /* 0x000fe2000fffe03f */
[----:B------:R-:W-:Y:S01]  /*6f50*/  FMNMX.FTZ R5, R95, R18, !PT ;  /* 0x000000125f057209 */ /* 0x000fe20007810000 */
[----:B------:R-:W-:Y:S01]  /*6f60*/  UIADD3 UR26, UR6, 0xc0, URZ ;  /* 0x000000c0061a7890 */ /* 0x000fe2000fffe03f */
[----:B------:R-:W-:Y:S01]  /*6f70*/  ISETP.GT.AND P3, PT, R0, 0x78, PT ;  /* 0x000000780000780c */ /* 0x000fe20003f64270 */
[----:B------:R-:W-:Y:S01]  /*6f80*/  UMOV UR25, 0xc0000010 ;  /* 0xc000001000197882 */ /* 0x000fe20000000000 */
        /* <DEDUP_REMOVED lines=20> */
[----:B-1----:R-:W-:Y:S02]  /*70d0*/  IADD3 R10, R10, -UR48, R17 ;  /* 0x800000300a0a7c10 */ /* 0x002fe4000fffe011 */
[----:B------:R-:W-:Y:S02]  /*70e0*/  FMNMX.FTZ R18, R79, R0, !PT ;  /* 0x000000004f127209 */ /* 0x000fe40007810000 */
[----:B------:R-:W0:Y:S01]  /*70f0*/  LDC R0, c[0x0][0x988] ;  /* 0x00026200ff007b82 */ /* 0x000e220000000800 */
[C---:B------:R-:W-:Y:S02]  /*7100*/  ISETP.GT.AND P6, PT, R10.reuse, RZ, PT ;  /* 0x000000ff0a00720c */ /* 0x040fe40003fc4270 */
[----:B------:R-:W1:Y:S01]  /*7110*/  SHFL.BFLY PT, R5, R18, 0x2, 0x1f ;  /* 0x0c401f0012057f89 */ /* 0x000e6200000e0000 */
[----:B------:R-:W-:Y:S02]  /*7120*/  ISETP.GT.AND P5, PT, R10, 0x1, PT ;  /* 0x000000010a00780c */ /* 0x000fe40003fa4270 */
[----:B------:R-:W-:-:S02]  /*7130*/  FSEL R136, R136, -INF , P6 ;  /* 0xff80000088887808 */ /* 0x000fc40003000000 */
[C---:B------:R-:W-:Y:S02]  /*7140*/  ISETP.GT.AND P4, PT, R10.reuse, 0x8, PT ;  /* 0x000000080a00780c */ /* 0x040fe40003f84270 */
[----:B------:R-:W-:Y:S02]  /*7150*/  FSEL R137, R137, -INF , P5 ;  /* 0xff80000089897808 */ /* 0x000fe40002800000 */
[----:B------:R-:W-:Y:S02]  /*7160*/  ISETP.GT.AND P6, PT, R10, 0x9, PT ;  /* 0x000000090a00780c */ /* 0x000fe40003fc4270 */
[----:B------:R-:W-:Y:S02]  /*7170*/  FSEL R140, R140, -INF , P4 ;  /* 0xff8000008c8c7808 */ /* 0x000fe40002000000 */
[----:B------:R-:W-:Y:S02]  /*7180*/  FSEL R141, R141, -INF , P6 ;  /* 0xff8000008d8d7808 */ /* 0x000fe40003000000 */
[----:B------:R-:W-:-:S02]  /*7190*/  ISETP.GT.AND P6, PT, R10, 0x10, PT ;  /* 0x000000100a00780c */ /* 0x000fc40003fc4270 */
[----:B------:R-:W-:Y:S02]  /*71a0*/  ISETP.GT.AND P5, PT, R10, 0x11, PT ;  /* 0x000000110a00780c */ /* 0x000fe40003fa4270 */
[----:B------:R-:W-:Y:S02]  /*71b0*/  FSEL R128, R128, -INF , P6 ;  /* 0xff80000080807808 */ /* 0x000fe40003000000 */
[----:B------:R-:W-:Y:S02]  /*71c0*/  ISETP.GT.AND P4, PT, R10, 0x18, PT ;  /* 0x000000180a00780c */ /* 0x000fe40003f84270 */
[----:B------:R-:W-:Y:S02]  /*71d0*/  FSEL R129, R129, -INF , P5 ;  /* 0xff80000081817808 */ /* 0x000fe40002800000 */
[----:B-1----:R-:W-:Y:S02]  /*71e0*/  FMNMX.FTZ R20, R18, R5, !PT ;  /* 0x0000000512147209 */ /* 0x002fe40007810000 */
[----:B------:R-:W-:-:S02]  /*71f0*/  ISETP.GT.AND P6, PT, R10, 0x19, PT ;  /* 0x000000190a00780c */ /* 0x000fc40003fc4270 */
[----:B------:R-:W-:Y:S01]  /*7200*/  FSEL R132, R132, -INF , P4 ;  /* 0xff80000084847808 */ /* 0x000fe20002000000 */
[----:B------:R-:W1:Y:S01]  /*7210*/  SHFL.BFLY PT, R5, R20, 0x1, 0x1f ;  /* 0x0c201f0014057f89 */ /* 0x000e6200000e0000 */
[----:B------:R-:W-:Y:S02]  /*7220*/  FSEL R133, R133, -INF , P6 ;  /* 0xff80000085857808 */ /* 0x000fe40003000000 */
[C---:B------:R-:W-:Y:S02]  /*7230*/  ISETP.GT.AND P6, PT, R10.reuse, 0x20, PT ;  /* 0x000000200a00780c */ /* 0x040fe40003fc4270 */
[C---:B------:R-:W-:Y:S02]  /*7240*/  ISETP.GT.AND P5, PT, R10.reuse, 0x21, PT ;  /* 0x000000210a00780c */ /* 0x040fe40003fa4270 */
[----:B------:R-:W-:Y:S02]  /*7250*/  ISETP.GT.AND P4, PT, R10, 0x28, PT ;  /* 0x000000280a00780c */ /* 0x000fe40003f84270 */
[----:B------:R-:W-:-:S02]  /*7260*/  FSEL R121, R121, -INF , P5 ;  /* 0xff80000079797808 */ /* 0x000fc40002800000 */
[----:B------:R-:W-:Y:S02]  /*7270*/  FSEL R124, R124, -INF , P4 ;  /* 0xff8000007c7c7808 */ /* 0x000fe40002000000 */
[C---:B------:R-:W-:Y:S02]  /*7280*/  ISETP.GT.AND P5, PT, R10.reuse, 0x31, PT ;  /* 0x000000310a00780c */ /* 0x040fe40003fa4270 */
[----:B------:R-:W-:Y:S02]  /*7290*/  ISETP.GT.AND P4, PT, R10, 0x38, PT ;  /* 0x000000380a00780c */ /* 0x000fe40003f84270 */
[----:B------:R-:W-:Y:S02]  /*72a0*/  FSEL R113, R113, -INF , P5 ;  /* 0xff80000071717808 */ /* 0x000fe40002800000 */
[----:B------:R-:W-:Y:S01]  /*72b0*/  FSEL R116, R116, -INF , P4 ;  /* 0xff80000074747808 */ /* 0x000fe20002000000 */
[----:B------:R-:W-:Y:S02]  /*72c0*/  WARPGROUP.DEPBAR.LE gsb0, 0x0 ;  /* 0x00008000000079c5 */ /* 0x000fe40000010000 */
[----:B------:R-:W-:Y:S01]  /*72d0*/  WARPGROUP.ARRIVE ;  /* 0x00000000000079c5 */ /* 0x000fe20000000000 */
[----:B------:R-:W-:-:S02]  /*72e0*/  ISETP.GT.AND P4, PT, R10, 0x40, PT ;  /* 0x000000400a00780c */ /* 0x000fc40003f84270 */
[----:B-1----:R-:W-:Y:S02]  /*72f0*/  FMNMX.FTZ R5, R20, R5, !PT ;  /* 0x0000000514057209 */ /* 0x002fe40007810000 */
[----:B------:R-:W-:Y:S01]  /*7300*/  ISETP.GT.AND P5, PT, R10, 0x41, PT ;  /* 0x000000410a00780c */ /* 0x000fe20003fa4270 */
[----:B------:R-:W-:Y:S01]  /*7310*/  HGMMA.64x96x16.F32 R24, gdesc[UR24].tnspB, R24, gsb0 ;  /* 0x41600000181879f0 */ /* 0x000fe20008000818 */
[----:B------:R-:W-:Y:S01]  /*7320*/  UIADD3 UR24, UR10, 0x600, URZ ;  /* 0x000006000a187890 */ /* 0x000fe2000fffe03f */
[C---:B0-----:R-:W-:Y:S01]  /*7330*/  FMUL.FTZ R19, R5.reuse, R0 ;  /* 0x0000000005137220 */ /* 0x041fe20000410000 */
[----:B------:R-:W-:Y:S01]  /*7340*/  UIADD3 UR26, UR6, 0x100, URZ ;  /* 0x00000100061a7890 */ /* 0x000fe2000fffe03f */
[----:B------:R-:W-:Y:S01]  /*7350*/  FSETP.NEU.FTZ.AND P3, PT, R5, -INF , PT ;  /* 0xff8000000500780b */ /* 0x000fe20003f7d000 */
[----:B------:R-:W-:Y:S01]  /*7360*/  UMOV UR25, 0xc0000010 ;  /* 0xc000001000197882 */ /* 0x000fe20000000000 */
[----:B------:R-:W-:Y:S01]  /*7370*/  UMOV UR27, 0x80000020 ;  /* 0x80000020001b7882 */ /* 0x000fe20000000000 */
[----:B------:R-:W-:-:S02]  /*7380*/  FSEL R104, R104, -INF , P4 ;  /* 0xff80000068687808 */ /* 0x000fc40002000000 */
[----:B------:R-:W-:Y:S02]  /*7390*/  FSEL R19, R19, RZ, P3 ;  /* 0x000000ff13137208 */ /* 0x000fe40001800000 */
[----:B------:R-:W-:Y:S02]  /*73a0*/  ISETP.GT.AND P4, PT, R10, 0x48, PT ;  /* 0x000000480a00780c */ /* 0x000fe40003f84270 */
[----:B------:R-:W-:Y:S01]  /*73b0*/  FSEL R105, R105, -INF , P5 ;  /* 0xff80000069697808 */ /* 0x000fe20002800000 */
        /* <DEDUP_REMOVED lines=8> */
[----:B------:R0:W-:Y:S01]  /*7440*/  MUFU.EX2 R130, R138 ;  /* 0x0000008a00827308 */ /* 0x0001e20000000800 */
[----:B------:R-:W-:Y:S01]  /*7450*/  FMNMX.FTZ R134, R140, R131, !PT ;  /* 0x000000838c867209 */ /* 0x000fe20007810000 */
[-CC-:B------:R-:W-:Y:S01]  /*7460*/  FFMA.FTZ R131, R135, R0.reuse, -R19.reuse ;  /* 0x0000000087837223 */ /* 0x180fe20000010813 */
[----:B------:R-:W-:Y:S01]  /*7470*/  ISETP.GT.AND P5, PT, R10, 0x49, PT ;  /* 0x000000490a00780c */ /* 0x000fe20003fa4270 */
[--C-:B------:R-:W-:Y:S01]  /*7480*/  FFMA.FTZ R21, R142, R0, -R19.reuse ;  /* 0x000000008e157223 */ /* 0x100fe20000010813 */
[----:B------:R-:W-:Y:S01]  /*7490*/  FMNMX.FTZ R135, R141, R134, !PT ;  /* 0x000000868d877209 */ /* 0x000fe20007810000 */
[-CC-:B------:R-:W-:Y:S01]  /*74a0*/  FFMA.FTZ R142, R119, R0.reuse, -R19.reuse ;  /* 0x00000000778e7223 */ /* 0x180fe20000010813 */
[----:B------:R-:W-:Y:S01]  /*74b0*/  FSEL R109, R109, -INF , P5 ;  /* 0xff8000006d6d7808 */ /* 0x000fe20002800000 */
[-CC-:B------:R-:W-:Y:S01]  /*74c0*/  FFMA.FTZ R22, R143, R0.reuse, -R19.reuse ;  /* 0x000000008f167223 */ /* 0x180fe20000010813 */
[----:B------:R-:W-:Y:S01]  /*74d0*/  FMNMX.FTZ R134, R128, R135, !PT ;  /* 0x0000008780867209 */ /* 0x000fe20007810000 */
[-CC-:B0-----:R-:W-:Y:S01]  /*74e0*/  FFMA.FTZ R138, R122, R0.reuse, -R19.reuse ;  /* 0x000000007a8a7223 */ /* 0x181fe20000010813 */
[----:B------:R-:W-:Y:S01]  /*74f0*/  FSEL R122, R120, -INF , P6 ;  /* 0xff800000787a7808 */ /* 0x000fe20003000000 */
[--C-:B------:R-:W-:Y:S01]  /*7500*/  FFMA.FTZ R123, R123, R0, -R19.reuse ;  /* 0x000000007b7b7223 */ /* 0x100fe20000010813 */
[----:B------:R-:W-:Y:S01]  /*7510*/  FMNMX.FTZ R135, R129, R134, !PT ;  /* 0x0000008681877209 */ /* 0x000fe20007810000 */
[----:B------:R0:W-:Y:S01]  /*7520*/  MUFU.EX2 R120, R138 ;  /* 0x0000008a00787308 */ /* 0x0001e20000000800 */
[----:B------:R-:W-:Y:S01]  /*7530*/  ISETP.GT.AND P6, PT, R10, 0x29, PT ;  /* 0x000000290a00780c */ /* 0x000fe20003fc4270 */
[-CC-:B------:R-:W-:Y:S01]  /*7540*/  FFMA.FTZ R114, R114, R0.reuse, -R19.reuse ;  /* 0x0000000072727223 */ /* 0x180fe20000010813 */
[----:B------:R-:W-:Y:S01]  /*7550*/  FMNMX.FTZ R134, R132, R135, !PT ;  /* 0x0000008784867209 */ /* 0x000fe20007810000 */
[-CC-:B------:R-:W-:Y:S01]  /*7560*/  FFMA.FTZ R115, R115, R0.reuse, -R19.reuse ;  /* 0x0000000073737223 */ /* 0x180fe20000010813 */
[----:B------:R-:W-:Y:S01]  /*7570*/  FSEL R125, R125, -INF , P6 ;  /* 0xff8000007d7d7808 */ /* 0x000fe20003000000 */
[--C-:B------:R-:W-:Y:S01]  /*7580*/  FFMA.FTZ R82, R82, R0, -R19.reuse ;  /* 0x0000000052527223 */ /* 0x100fe20000010813 */
[----:B------:R-:W-:Y:S01]  /*7590*/  FMNMX.FTZ R135, R133, R134, !PT ;  /* 0x0000008685877209 */ /* 0x000fe20007810000 */
[-CC-:B------:R-:W-:Y:S01]  /*75a0*/  FFMA.FTZ R83, R83, R0.reuse, -R19.reuse ;  /* 0x0000000053537223 */ /* 0x180fe20000010813 */
[----:B------:R-:W-:Y:S01]  /*75b0*/  ISETP.GT.AND P6, PT, R10, 0x30, PT ;  /* 0x000000300a00780c */ /* 0x000fe20003fc4270 */
[-CC-:B0-----:R-:W-:Y:S01]  /*75c0*/  FFMA.FTZ R138, R126, R0.reuse, -R19.reuse ;  /* 0x000000007e8a7223 */ /* 0x181fe20000010813 */
[----:B------:R-:W-:Y:S01]  /*75d0*/  FMNMX.FTZ R134, R122, R135, !PT ;  /* 0x000000877a867209 */ /* 0x000fe20007810000 */
[-CC-:B------:R-:W-:Y:S01]  /*75e0*/  FFMA.FTZ R86, R86, R0.reuse, -R19.reuse ;  /* 0x0000000056567223 */ /* 0x180fe20000010813 */
[----:B------:R-:W-:Y:S01]  /*75f0*/  FSEL R126, R112, -INF , P6 ;  /* 0xff800000707e7808 */ /* 0x000fe20003000000 */
[--C-:B------:R-:W-:Y:S01]  /*7600*/  FFMA.FTZ R87, R87, R0, -R19.reuse ;  /* 0x0000000057577223 */ /* 0x100fe20000010813 */
[----:B------:R-:W-:Y:S01]  /*7610*/  FMNMX.FTZ R135, R121, R134, !PT ;  /* 0x0000008679877209 */ /* 0x000fe20007810000 */
[----:B------:R-:W-:Y:S01]  /*7620*/  MUFU.EX2 R112, R138 ;  /* 0x0000008a00707308 */ /* 0x000fe20000000800 */
[----:B------:R-:W-:Y:S01]  /*7630*/  ISETP.GT.AND P6, PT, R10, 0x39, PT ;  /* 0x000000390a00780c */ /* 0x000fe20003fc4270 */
[----:B------:R-:W-:Y:S01]  /*7640*/  FFMA.FTZ R78, R78, R0, -R19 ;  /* 0x000000004e4e7223 */ /* 0x000fe20000010813 */
[----:B------:R-:W-:-:S02]  /*7650*/  FMNMX.FTZ R134, R124, R135, !PT ;  /* 0x000000877c867209 */ /* 0x000fc40007810000 */
[----:B------:R-:W-:Y:S02]  /*7660*/  FSEL R127, R117, -INF , P6 ;  /* 0xff800000757f7808 */ /* 0x000fe40003000000 */
[----:B------:R-:W-:Y:S01]  /*7670*/  FMNMX.FTZ R135, R125, R134, !PT ;  /* 0x000000867d877209 */ /* 0x000fe20007810000 */
[----:B------:R0:W-:Y:S01]  /*7680*/  MUFU.EX2 R117, R139 ;  /* 0x0000008b00757308 */ /* 0x0001e20000000800 */
[----:B------:R-:W-:Y:S02]  /*7690*/  ISETP.GT.AND P5, PT, R10, 0x51, PT ;  /* 0x000000510a00780c */ /* 0x000fe40003fa4270 */
[----:B------:R-:W-:-:S04]  /*76a0*/  FMNMX.FTZ R134, R126, R135, !PT ;  /* 0x000000877e867209 */ /* 0x000fc80007810000 */
[----:B------:R-:W-:Y:S01]  /*76b0*/  FMNMX.FTZ R135, R113, R134, !PT ;  /* 0x0000008671877209 */ /* 0x000fe20007810000 */
[----:B------:R-:W-:Y:S01]  /*76c0*/  MUFU.EX2 R18, R18 ;  /* 0x0000001200127308 */ /* 0x000fe20000000800 */
[----:B0-----:R-:W-:Y:S01]  /*76d0*/  FFMA.FTZ R139, R118, R0, -R19 ;  /* 0x00000000768b7223 */ /* 0x001fe20000010813 */
[----:B------:R-:W-:Y:S02]  /*76e0*/  FSEL R118, R108, -INF , P4 ;  /* 0xff8000006c767808 */ /* 0x000fe40002000000 */
[----:B------:R-:W-:Y:S02]  /*76f0*/  FMNMX.FTZ R134, R116, R135, !PT ;  /* 0x0000008774867209 */ /* 0x000fe40007810000 */
[----:B------:R-:W-:Y:S02]  /*7700*/  ISETP.GT.AND P4, PT, R10, 0x50, PT ;  /* 0x000000500a00780c */ /* 0x000fe40003f84270 */
[----:B------:R-:W-:Y:S01]  /*7710*/  FMNMX.FTZ R135, R127, R134, !PT ;  /* 0x000000867f877209 */ /* 0x000fe20007810000 */
[----:B------:R0:W-:Y:S01]  /*7720*/  MUFU.EX2 R108, R139 ;  /* 0x0000008b006c7308 */ /* 0x0001e20000000800 */
[----:B------:R-:W-:-:S02]  /*7730*/  FSEL R119, R96, -INF , P4 ;  /* 0xff80000060777808 */ /* 0x000fc40002000000 */
[----:B------:R-:W-:Y:S02]  /*7740*/  FMNMX.FTZ R134, R104, R135, !PT ;  /* 0x0000008768867209 */ /* 0x000fe40007810000 */
[----:B------:R-:W-:Y:S02]  /*7750*/  ISETP.GT.AND P4, PT, R10, 0x58, PT ;  /* 0x000000580a00780c */ /* 0x000fe40003f84270 */
[----:B------:R-:W-:Y:S01]  /*7760*/  FMNMX.FTZ R135, R105, R134, !PT ;  /* 0x0000008669877209 */ /* 0x000fe20007810000 */
[----:B------:R1:W-:Y:S01]  /*7770*/  MUFU.EX2 R96, R142 ;  /* 0x0000008e00607308 */ /* 0x0003e20000000800 */
[----:B------:R-:W-:Y:S01]  /*7780*/  FSEL R100, R100, -INF , P4 ;  /* 0xff80000064647808 */ /* 0x000fe20002000000 */
[----:B0-----:R-:W-:Y:S01]  /*7790*/  FFMA.FTZ R139, R106, R0, -R19 ;  /* 0x000000006a8b7223 */ /* 0x001fe20000010813 */
[----:B------:R-:W-:Y:S02]  /*77a0*/  FMNMX.FTZ R134, R118, R135, !PT ;  /* 0x0000008776867209 */ /* 0x000fe40007810000 */
[----:B------:R-:W-:-:S02]  /*77b0*/  ISETP.GT.AND P4, PT, R10, 0x60, PT ;  /* 0x000000600a00780c */ /* 0x000fc40003f84270 */
[----:B------:R-:W-:Y:S01]  /*77c0*/  FMNMX.FTZ R138, R109, R134, !PT ;  /* 0x000000866d8a7209 */ /* 0x000fe20007810000 */
[----:B------:R-:W-:Y:S01]  /*77d0*/  MUFU.EX2 R20, R20 ;  /* 0x0000001400147308 */ /* 0x000fe20000000800 */
[----:B------:R-:W-:Y:S01]  /*77e0*/  FSEL R134, R97, -INF , P5 ;  /* 0xff80000061867808 */ /* 0x000fe20002800000 */
[----:B-1----:R-:W-:Y:S01]  /*77f0*/  FFMA.FTZ R142, R111, R0, -R19 ;  /* 0x000000006f8e7223 */ /* 0x002fe20000010813 */
[----:B------:R-:W-:Y:S02]  /*7800*/  FMNMX.FTZ R97, R119, R138, !PT ;  /* 0x0000008a77617209 */ /* 0x000fe40007810000 */
[----:B------:R-:W-:Y:S02]  /*7810*/  ISETP.GT.AND P5, PT, R10, 0x59, PT ;  /* 0x000000590a00780c */ /* 0x000fe40003fa4270 */
[----:B------:R-:W-:Y:S01]  /*7820*/  FMNMX.FTZ R135, R134, R97, !PT ;  /* 0x0000006186877209 */ /* 0x000fe20007810000 */
[----:B------:R-:W-:Y:S01]  /*7830*/  MUFU.EX2 R21, R21 ;  /* 0x0000001500157308 */ /* 0x000fe20000000800 */
[----:B------:R-:W-:-:S02]  /*7840*/  WARPGROUP.DEPBAR.LE gsb0, 0x0 ;  /* 0x00008000000079c5 */ /* 0x000fc40000010000 */
[----:B------:R-:W-:Y:S01]  /*7850*/  WARPGROUP.ARRIVE ;  /* 0x00000000000079c5 */ /* 0x000fe20000000000 */
[----:B------:R-:W-:Y:S02]  /*7860*/  FSEL R101, R101, -INF , P5 ;  /* 0xff80000065657808 */ /* 0x000fe40002800000 */
[----:B------:R-:W-:Y:S01]  /*7870*/  FMNMX.FTZ R138, R100, R135, !PT ;  /* 0x00000087648a7209 */ /* 0x000fe20007810000 */
[----:B------:R-:W-:Y:S01]  /*7880*/  FFMA.FTZ R135, R107, R0, -R19 ;  /* 0x000000006b877223 */ /* 0x000fe20000010813 */
[----:B------:R-:W-:Y:S01]  /*7890*/  ISETP.GT.AND P5, PT, R10, 0x61, PT ;  /* 0x000000610a00780c */ /* 0x000fe20003fa4270 */
[----:B------:R-:W-:Y:S01]  /*78a0*/  HGMMA.64x96x16.F32 R24, gdesc[UR24].tnspB, R24, gsb0 ;  /* 0x41600000181879f0 */ /* 0x000fe20008000818 */
[----:B------:R-:W-:Y:S01]  /*78b0*/  UIADD3 UR24, UR10, 0x780, URZ ;  /* 0x000007800a187890 */ /* 0x000fe2000fffe03f */
[----:B------:R-:W-:Y:S01]  /*78c0*/  FSEL R106, R88, -INF , P4 ;  /* 0xff800000586a7808 */ /* 0x000fe20002000000 */
[----:B------:R-:W-:Y:S01]  /*78d0*/  UIADD3 UR26, UR6, 0x140, URZ ;  /* 0x00000140061a7890 */ /* 0x000fe2000fffe03f */
[----:B------:R-:W-:Y:S01]  /*78e0*/  FMNMX.FTZ R107, R101, R138, !PT ;  /* 0x0000008a656b7209 */ /* 0x000fe20007810000 */
[----:B------:R-:W-:Y:S01]  /*78f0*/  UMOV UR25, 0xc0000010 ;  /* 0xc000001000197882 */ /* 0x000fe20000000000 */
[----:B------:R-:W-:Y:S01]  /*7900*/  UMOV UR27, 0x80000020 ;  /* 0x80000020001b7882 */ /* 0x000fe20000000000 */
[----:B------:R-:W-:Y:S01]  /*7910*/  ISETP.GT.AND P4, PT, R10, 0x68, PT ;  /* 0x000000680a00780c */ /* 0x000fe20003f84270 */
[----:B------:R0:W-:Y:S01]  /*7920*/  MUFU.EX2 R97, R139 ;  /* 0x0000008b00617308 */ /* 0x0001e20000000800 */
[----:B------:R-:W-:-:S02]  /*7930*/  FSEL R89, R89, -INF , P5 ;  /* 0xff80000059597808 */ /* 0x000fc40002800000 */
[----:B------:R-:W-:Y:S02]  /*7940*/  FMNMX.FTZ R138, R106, R107, !PT ;  /* 0x0000006b6a8a7209 */ /* 0x000fe40007810000 */
[----:B------:R-:W-:Y:S02]  /*7950*/  ISETP.GT.AND P5, PT, R10, 0x69, PT ;  /* 0x000000690a00780c */ /* 0x000fe40003fa4270 */
[----:B------:R-:W-:Y:S01]  /*7960*/  FSEL R107, R92, -INF , P4 ;  /* 0xff8000005c6b7808 */ /* 0x000fe20002000000 */
[----:B------:R1:W-:Y:S01]  /*7970*/  MUFU.EX2 R88, R135 ;  /* 0x0000008700587308 */ /* 0x0003e20000000800 */
[----:B------:R-:W-:Y:S01]  /*7980*/  FMNMX.FTZ R138, R89, R138, !PT ;  /* 0x0000008a598a7209 */ /* 0x000fe20007810000 */
[----:B0-----:R-:W-:Y:S01]  /*7990*/  FFMA.FTZ R139, R110, R0, -R19 ;  /* 0x000000006e8b7223 */ /* 0x001fe20000010813 */
[----:B------:R-:W-:Y:S02]  /*79a0*/  FSEL R93, R93, -INF , P5 ;  /* 0xff8000005d5d7808 */ /* 0x000fe40002800000 */
[----:B------:R-:W-:-:S02]  /*79b0*/  ISETP.GT.AND P4, PT, R10, 0x70, PT ;  /* 0x000000700a00780c */ /* 0x000fc40003f84270 */
[----:B------:R-:W-:Y:S01]  /*79c0*/  FMNMX.FTZ R138, R107, R138, !PT ;  /* 0x0000008a6b8a7209 */ /* 0x000fe20007810000 */
[----:B------:R0:W-:Y:S01]  /*79d0*/  MUFU.EX2 R92, R139 ;  /* 0x0000008b005c7308 */ /* 0x0001e20000000800 */
[----:B------:R-:W-:Y:S02]  /*79e0*/  ISETP.GT.AND P5, PT, R10, 0x71, PT ;  /* 0x000000710a00780c */ /* 0x000fe40003fa4270 */
[----:B------:R-:W-:Y:S02]  /*79f0*/  FSEL R110, R80, -INF , P4 ;  /* 0xff800000506e7808 */ /* 0x000fe40002000000 */
[----:B-1----:R-:W-:Y:S02]  /*7a00*/  FMNMX.FTZ R135, R93, R138, !PT ;  /* 0x0000008a5d877209 */ /* 0x002fe40007810000 */
[----:B------:R-:W-:Y:S01]  /*7a10*/  ISETP.GT.AND P4, PT, R10, 0x78, PT ;  /* 0x000000780a00780c */ /* 0x000fe20003f84270 */
[----:B------:R1:W-:Y:S01]  /*7a20*/  MUFU.EX2 R80, R142 ;  /* 0x0000008e00507308 */ /* 0x0003e20000000800 */
[----:B------:R-:W-:Y:S01]  /*7a30*/  FSEL R111, R81, -INF , P5 ;  /* 0xff800000516f7808 */ /* 0x000fe20002800000 */
[----:B------:R-:W-:Y:S01]  /*7a40*/  FFMA.FTZ R81, R98, R0, -R19 ;  /* 0x0000000062517223 */ /* 0x000fe20000010813 */
[----:B------:R-:W-:-:S02]  /*7a50*/  FMNMX.FTZ R138, R110, R135, !PT ;  /* 0x000000876e8a7209 */ /* 0x000fc40007810000 */
[----:B------:R-:W-:Y:S02]  /*7a60*/  ISETP.GT.AND P5, PT, R10, 0x79, PT ;  /* 0x000000790a00780c */ /* 0x000fe40003fa4270 */
[----:B------:R-:W-:Y:S01]  /*7a70*/  FSEL R98, R84, -INF , P4 ;  /* 0xff80000054627808 */ /* 0x000fe20002000000 */
[--C-:B------:R-:W-:Y:S01]  /*7a80*/  FFMA.FTZ R84, R99, R0, -R19.reuse ;  /* 0x0000000063547223 */ /* 0x100fe20000010813 */
[----:B------:R-:W-:Y:S01]  /*7a90*/  FMNMX.FTZ R135, R111, R138, !PT ;  /* 0x0000008a6f877209 */ /* 0x000fe20007810000 */
[----:B------:R-:W-:Y:S01]  /*7aa0*/  MUFU.EX2 R22, R22 ;  /* 0x0000001600167308 */ /* 0x000fe20000000800 */
[----:B------:R-:W-:Y:S02]  /*7ab0*/  ISETP.GT.AND P4, PT, R10, 0x80, PT ;  /* 0x000000800a00780c */ /* 0x000fe40003f84270 */
[----:B------:R-:W-:Y:S01]  /*7ac0*/  FSEL R138, R85, -INF , P5 ;  /* 0xff800000558a7808 */ /* 0x000fe20002800000 */
[----:B------:R-:W-:Y:S01]  /*7ad0*/  FFMA.FTZ R85, R102, R0, -R19 ;  /* 0x0000000066557223 */ /* 0x000fe20000010813 */
[----:B------:R-:W-:-:S02]  /*7ae0*/  FMNMX.FTZ R135, R98, R135, !PT ;  /* 0x0000008762877209 */ /* 0x000fc40007810000 */
[----:B------:R-:W-:Y:S01]  /*7af0*/  FSEL R99, R72, -INF , P4 ;  /* 0xff80000048637808 */ /* 0x000fe20002000000 */
[----:B------:R-:W-:Y:S01]  /*7b00*/  MUFU.EX2 R17, R17 ;  /* 0x0000001100117308 */ /* 0x000fe20000000800 */
[----:B------:R-:W-:Y:S02]  /*7b10*/  ISETP.GT.AND P5, PT, R10, 0x81, PT ;  /* 0x000000810a00780c */ /* 0x000fe40003fa4270 */
[----:B------:R-:W-:Y:S01]  /*7b20*/  FMNMX.FTZ R72, R138, R135, !PT ;  /* 0x000000878a487209 */ /* 0x000fe20007810000 */
[----:B------:R-:W-:Y:S01]  /*7b30*/  FFMA.FTZ R135, R75, R0, -R19 ;  /* 0x000000004b877223 */ /* 0x000fe20000010813 */
[----:B------:R-:W-:Y:S01]  /*7b40*/  ISETP.GT.AND P4, PT, R10, 0x88, PT ;  /* 0x000000880a00780c */ /* 0x000fe20003f84270 */
[----:B------:R-:W-:Y:S01]  /*7b50*/  IMAD.U32 R75, RZ, RZ, UR4 ;  /* 0x00000004ff4b7e24 */ /* 0x000fe2000f8e00ff */
[----:B0-----:R-:W-:Y:S01]  /*7b60*/  FSEL R139, R73, -INF , P5 ;  /* 0xff800000498b7808 */ /* 0x001fe20002800000 */
[----:B------:R-:W-:Y:S01]  /*7b70*/  MUFU.EX2 R23, R23 ;  /* 0x0000001700177308 */ /* 0x000fe20000000800 */
[----:B------:R-:W-:-:S02]  /*7b80*/  FMNMX.FTZ R72, R99, R72, !PT ;  /* 0x0000004863487209 */ /* 0x000fc40007810000 */
[----:B------:R-:W-:Y:S02]  /*7b90*/  ISETP.GT.AND P5, PT, R10, 0x89, PT ;  /* 0x000000890a00780c */ /* 0x000fe40003fa4270 */
[----:B------:R-:W-:Y:S02]  /*7ba0*/  FSEL R102, R76, -INF , P4 ;  /* 0xff8000004c667808 */ /* 0x000fe40002000000 */
[----:B------:R-:W-:Y:S01]  /*7bb0*/  FMNMX.FTZ R73, R139, R72, !PT ;  /* 0x000000488b497209 */ /* 0x000fe20007810000 */
[-CC-:B------:R-:W-:Y:S01]  /*7bc0*/  FFMA.FTZ R72, R90, R0.reuse, -R19.reuse ;  /* 0x000000005a487223 */ /* 0x180fe20000010813 */
[----:B-1----:R-:W-:Y:S01]  /*7bd0*/  FSEL R142, R77, -INF , P5 ;  /* 0xff8000004d8e7808 */ /* 0x002fe20002800000 */
[----:B------:R-:W-:Y:S01]  /*7be0*/  MUFU.EX2 R76, R85 ;  /* 0x00000055004c7308 */ /* 0x000fe20000000800 */
[----:B------:R-:W-:Y:S01]  /*7bf0*/  FMNMX.FTZ R73, R102, R73, !PT ;  /* 0x0000004966497209 */ /* 0x000fe20007810000 */
[-CC-:B------:R-:W-:Y:S01]  /*7c00*/  FFMA.FTZ R90, R91, R0.reuse, -R19.reuse ;  /* 0x000000005b5a7223 */ /* 0x180fe20000010813 */
[-CC-:B------:R-:W-:Y:S01]  /*7c10*/  FFMA.FTZ R91, R94, R0.reuse, -R19.reuse ;  /* 0x000000005e5b7223 */ /* 0x180fe20000010813 */
[-CC-:B------:R-:W-:Y:S01]  /*7c20*/  FFMA.FTZ R94, R95, R0.reuse, -R19.reuse ;  /* 0x000000005f5e7223 */ /* 0x180fe20000010813 */
[----:B------:R-:W-:Y:S01]  /*7c30*/  FMNMX.FTZ R73, R142, R73, !PT ;  /* 0x000000498e497209 */ /* 0x000fe20007810000 */
[-CC-:B------:R-:W-:Y:S01]  /*7c40*/  FFMA.FTZ R77, R103, R0.reuse, -R19.reuse ;  /* 0x00000000674d7223 */ /* 0x180fe20000010813 */
[-CC-:B------:R-:W-:Y:S01]  /*7c50*/  FFMA.FTZ R95, R74, R0.reuse, -R19.reuse ;  /* 0x000000004a5f7223 */ /* 0x180fe20000010813 */
[----:B------:R0:W-:Y:S01]  /*7c60*/  MUFU.EX2 R85, R72 ;  /* 0x0000004800557308 */ /* 0x0001e20000000800 */
[----:B------:R-:W-:Y:S01]  /*7c70*/  FFMA.FTZ R19, R79, R0, -R19 ;  /* 0x000000004f137223 */ /* 0x000fe20000010813 */
[----:B------:R-:W1:Y:S01]  /*7c80*/  SHFL.BFLY PT, R10, R73, 0x2, 0x1f ;  /* 0x0c401f00490a7f89 */ /* 0x000e6200000e0000 */
[----:B------:R-:W-:-:S05]  /*7c90*/  @!P1 LEA R75, R75, UR56, 0x3 ;  /* 0x000000384b4b9c11 */ /* 0x000fca000f8e18ff */
[----:B------:R-:W-:Y:S01]  /*7ca0*/  @!P1 VIADD R75, R75, 0x31c40 ;  /* 0x00031c404b4b9836 */ /* 0x000fe20000000000 */
[----:B------:R-:W-:Y:S04]  /*7cb0*/  MUFU.EX2 R131, R131 ;  /* 0x0000008300837308 */ /* 0x000fe80000000800 */
[----:B------:R-:W-:-:S04]  /*7cc0*/  @!P1 PRMT R75, RZ, 0x654, R75 ;  /* 0x00000654ff4b9816 */ /* 0x000fc8000000004b */
[----:B------:R-:W-:Y:S08]  /*7cd0*/  MUFU.EX2 R123, R123 ;  /* 0x0000007b007b7308 */ /* 0x000ff00000000800 */
[----:B------:R-:W-:Y:S01]  /*7ce0*/  MUFU.EX2 R114, R114 ;  /* 0x0000007200727308 */ /* 0x000fe20000000800 */
[----:B------:R-:W-:Y:S02]  /*7cf0*/  WARPGROUP.DEPBAR.LE gsb0, 0x0 ;  /* 0x00008000000079c5 */ /* 0x000fe40000010000 */
[----:B------:R-:W-:Y:S01]  /*7d00*/  WARPGROUP.ARRIVE ;  /* 0x00000000000079c5 */ /* 0x000fe20000000000 */
[----:B-1----:R-:W-:-:S04]  /*7d10*/  FMNMX.FTZ R73, R73, R10, !PT ;  /* 0x0000000a49497209 */ /* 0x002fc80007810000 */
[----:B------:R-:W-:Y:S01]  /*7d20*/  MUFU.EX2 R115, R115 ;  /* 0x0000007300737308 */ /* 0x000fe20000000800 */
[----:B------:R-:W-:Y:S01]  /*7d30*/  HGMMA.64x96x16.F32 R24, gdesc[UR24].tnspB, R24, gsb0 ;  /* 0x41600000181879f0 */ /* 0x000fe20008000818 */
[----:B------:R-:W-:Y:S01]  /*7d40*/  UIADD3 UR24, UR10, 0x900, URZ ;  /* 0x000009000a187890 */ /* 0x000fe2000fffe03f */
[----:B------:R-:W1:Y:S01]  /*7d50*/  SHFL.BFLY PT, R10, R73, 0x1, 0x1f ;  /* 0x0c201f00490a7f89 */ /* 0x000e6200000e0000 */
[----:B------:R-:W-:Y:S01]  /*7d60*/  UIADD3 UR26, UR6, 0x180, URZ ;  /* 0x00000180061a7890 */ /* 0x000fe2000fffe03f */
[----:B------:R-:W-:Y:S01]  /*7d70*/  UMOV UR25, 0xc0000010 ;  /* 0xc000001000197882 */ /* 0x000fe20000000000 */
[----:B------:R-:W-:Y:S02]  /*7d80*/  UMOV UR27, 0x80000020 ;  /* 0x80000020001b7882 */ /* 0x000fe40000000000 */
[----:B------:R-:W-:Y:S08]  /*7d90*/  MUFU.EX2 R81, R81 ;  /* 0x0000005100517308 */ /* 0x000ff00000000800 */
[----:B------:R-:W-:Y:S08]  /*7da0*/  MUFU.EX2 R84, R84 ;  /* 0x0000005400547308 */ /* 0x000ff00000000800 */
[----:B------:R-:W-:Y:S01]  /*7db0*/  MUFU.EX2 R77, R77 ;  /* 0x0000004d004d7308 */ /* 0x000fe20000000800 */
[----:B-1----:R-:W-:-:S02]  /*7dc0*/  FMNMX.FTZ R10, R73, R10, !PT ;  /* 0x0000000a490a7209 */ /* 0x002fc40007810000 */
[----:B------:R-:W-:Y:S02]  /*7dd0*/  FSEL R73, R5, RZ, P3 ;  /* 0x000000ff05497208 */ /* 0x000fe40001800000 */
[C---:B------:R-:W-:Y:S01]  /*7de0*/  FSETP.NEU.FTZ.AND P4, PT, R10.reuse, -INF , PT ;  /* 0xff8000000a00780b */ /* 0x040fe20003f9d000 */
[C---:B0-----:R-:W-:Y:S01]  /*7df0*/  FMUL.FTZ R72, R10.reuse, R0 ;  /* 0x000000000a487220 */ /* 0x041fe20000410000 */
[----:B------:R-:W-:Y:S01]  /*7e00*/  ISETP.GE.U32.AND P3, PT, R145, 0x180, PT ;  /* 0x000001809100780c */ /* 0x000fe20003f66070 */
[----:B------:R-:W-:Y:S01]  /*7e10*/  FADD.FTZ R73, -R73, R14 ;  /* 0x0000000e49497221 */ /* 0x000fe20000010100 */
[----:B------:R-:W-:Y:S01]  /*7e20*/  FSEL R14, R10, RZ, P4 ;  /* 0x000000ff0a0e7208 */ /* 0x000fe20002000000 */
[----:B------:R-:W-:Y:S01]  /*7e30*/  MUFU.EX2 R90, R90 ;  /* 0x0000005a005a7308 */ /* 0x000fe20000000800 */
        /* <DEDUP_REMOVED lines=10> */
[-C--:B------:R-:W-:Y:S01]  /*7ee0*/  FFMA.FTZ R74, R140, R0.reuse, -R79 ;  /* 0x000000008c4a7223 */ /* 0x080fe2000001084f */
[----:B------:R-:W-:Y:S01]  /*7ef0*/  FADD.FTZ R73, -R14, R13 ;  /* 0x0000000d0e497221 */ /* 0x000fe20000010100 */
[-CC-:B------:R-:W-:Y:S01]  /*7f00*/  FFMA.FTZ R140, R121, R0.reuse, -R79.reuse ;  /* 0x00000000798c7223 */ /* 0x180fe2000001084f */
[-CC-:B------:R-:W-:Y:S01]  /*7f10*/  FFMA.FTZ R72, R136, R0.reuse, -R79.reuse ;  /* 0x0000000088487223 */ /* 0x180fe2000001084f */
[----:B------:R-:W-:Y:S01]  /*7f20*/  FFMA.FTZ R121, R124, R0, -R79 ;  /* 0x000000007c797223 */ /* 0x000fe2000001084f */
[----:B------:R-:W-:-:S02]  /*7f30*/  VIADD R14, R144, 0x9 ;  /* 0x00000009900e7836 */ /* 0x000fc40000000000 */
[-CC-:B------:R-:W-:Y:S01]  /*7f40*/  FFMA.FTZ R124, R126, R0.reuse, -R79.reuse ;  /* 0x000000007e7c7223 */ /* 0x180fe2000001084f */
[-C--:B------:R-:W-:Y:S01]  /*7f50*/  FMUL.FTZ R126, R73, R0.reuse ;  /* 0x00000000497e7220 */ /* 0x080fe20000410000 */
[-CC-:B------:R-:W-:Y:S01]  /*7f60*/  FFMA.FTZ R136, R137, R0.reuse, -R79.reuse ;  /* 0x0000000089887223 */ /* 0x180fe2000001084f */
[----:B------:R-:W0:Y:S01]  /*7f70*/  MUFU.EX2 R13, R127 ;  /* 0x0000007f000d7308 */ /* 0x000e220000000800 */
[----:B------:R-:W-:Y:S01]  /*7f80*/  SEL R73, R14, 0x9, !P3 ;  /* 0x000000090e497807 */ /* 0x000fe20005800000 */
[-CC-:B------:R-:W-:Y:S01]  /*7f90*/  FFMA.FTZ R137, R141, R0.reuse, -R79.reuse ;  /* 0x000000008d897223 */ /* 0x180fe2000001084f */
        /* <DEDUP_REMOVED lines=9> */
[-CC-:B------:R-:W-:Y:S01]  /*8030*/  FFMA.FTZ R111, R111, R0.reuse, -R79.reuse ;  /* 0x000000006f6f7223 */ /* 0x180fe2000001084f */
[-CC-:B------:R-:W-:Y:S01]  /*8040*/  FFMA.FTZ R98, R98, R0.reuse, -R79.reuse ;  /* 0x0000000062627223 */ /* 0x180fe2000001084f */
[-CC-:B------:R-:W-:Y:S01]  /*8050*/  FFMA.FTZ R138, R138, R0.reuse, -R79.reuse ;  /* 0x000000008a8a7223 */ /* 0x180fe2000001084f */
[----:B------:R-:W-:Y:S01]  /*8060*/  @!P1 VIADD R141, R141, 0x31c60 ;  /* 0x00031c608d8d9836 */ /* 0x000fe20000000000 */
[----:B------:R1:W2:Y:S01]  /*8070*/  MUFU.EX2 R14, R126 ;  /* 0x0000007e000e7308 */ /* 0x0002a20000000800 */
[----:B0-----:R-:W-:Y:S01]  /*8080*/  FFMA.FTZ R127, R13, R7, R18 ;  /* 0x000000070d7f7223 */ /* 0x001fe20000010012 */
[----:B------:R-:W-:Y:S01]  /*8090*/  FFMA.FTZ R139, R139, R0, -R79 ;  /* 0x000000008b8b7223 */ /* 0x000fe2000001084f */
[C---:B------:R-:W-:Y:S01]  /*80a0*/  ISETP.GT.AND P3, PT, R11.reuse, R15, PT ;  /* 0x0000000f0b00720c */ /* 0x040fe20003f64270 */
[----:B------:R-:W-:Y:S01]  /*80b0*/  UMOV UR5, UR4 ;  /* 0x0000000400057c82 */ /* 0x000fe20008000000 */
[----:B------:R-:W-:Y:S01]  /*80c0*/  @!P1 PRMT R141, RZ, 0x654, R141 ;  /* 0x00000654ff8d9816 */ /* 0x000fe2000000008d */
[----:B------:R-:W-:-:S02]  /*80d0*/  VIADD R11, R11, 0xffffffff ;  /* 0xffffffff0b0b7836 */ /* 0x000fc40000000000 */
[----:B------:R-:W0:Y:S01]  /*80e0*/  MUFU.EX2 R136, R136 ;  /* 0x0000008800887308 */ /* 0x000e220000000800 */
[----:B-1----:R-:W-:-:S04]  /*80f0*/  FADD.FTZ R126, R20, R127 ;  /* 0x0000007f147e7221 */ /* 0x002fc80000010000 */
[----:B------:R-:W-:-:S03]  /*8100*/  FADD.FTZ R127, R21, R126 ;  /* 0x0000007e157f7221 */ /* 0x000fc60000010000 */
[----:B------:R-:W1:Y:S01]  /*8110*/  MUFU.EX2 R74, R74 ;  /* 0x0000004a004a7308 */ /* 0x000e620000000800 */
[----:B------:R-:W-:-:S04]  /*8120*/  FADD.FTZ R126, R22, R127 ;  /* 0x0000007f167e7221 */ /* 0x000fc80000010000 */
[----:B------:R-:W-:-:S03]  /*8130*/  FADD.FTZ R126, R17, R126 ;  /* 0x0000007e117e7221 */ /* 0x000fc60000010000 */
[----:B------:R-:W3:Y:S01]  /*8140*/  MUFU.EX2 R137, R137 ;  /* 0x0000008900897308 */ /* 0x000ee20000000800 */
[----:B------:R-:W-:Y:S02]  /*8150*/  WARPGROUP.DEPBAR.LE gsb0, 0x0 ;  /* 0x00008000000079c5 */ /* 0x000fe40000010000 */
[----:B------:R-:W-:-:S05]  /*8160*/  WARPGROUP.ARRIVE ;  /* 0x00000000000079c5 */ /* 0x000fca0000000000 */
[----:B------:R-:W4:Y:S01]  /*8170*/  MUFU.EX2 R103, R103 ;  /* 0x0000006700677308 */ /* 0x000f220000000800 */
        /* <DEDUP_REMOVED lines=22> */
[----:B------:R-:W-:-:S04]  /*82e0*/  UIADD3 UR26, UR6, 0x200, URZ ;  /* 0x00000200061a7890 */ /* 0x000fc8000fffe03f */
[----:B------:R-:W5:Y:S01]  /*82f0*/  MUFU.EX2 R105, R105 ;  /* 0x0000006900697308 */ /* 0x000f620000000800 */
[----:B------:R-:W-:Y:S01]  /*8300*/  UMOV UR25, 0xc0000010 ;  /* 0xc000001000197882 */ /* 0x000fe20000000000 */
[----:B------:R-:W-:-:S06]  /*8310*/  UMOV UR27, 0x80000020 ;  /* 0x80000020001b7882 */ /* 0x000fcc0000000000 */
[----:B------:R-:W5:Y:S08]  /*8320*/  MUFU.EX2 R118, R118 ;  /* 0x0000007600767308 */ /* 0x000f700000000800 */
        /* <DEDUP_REMOVED lines=14> */
[----:B------:R-:W-:Y:S07]  /*8410*/  HGMMA.64x96x16.F32 R24, gdesc[UR24].tnspB, R24, gsb0 ;  /* 0x41600000181879f0 */ /* 0x000fee0008000818 */
[----:B------:R-:W-:Y:S01]  /*8420*/  MUFU.EX2 R19, R19 ;  /* 0x0000001300137308 */ /* 0x000fe20000000800 */
[----:B------:R-:W-:Y:S02]  /*8430*/  WARPGROUP.DEPBAR.LE gsb0, 0x0 ;  /* 0x00008000000079c5 */ /* 0x000fe40000010000 */
[----:B------:R0:W-:Y:S06]  /*8440*/  BAR.ARV R73, 0x100 ;  /* 0x000400490000751d */ /* 0x0001ec0000002000 */
[----:B------:R1:W-:Y:S01]  /*8450*/  @!P1 SYNCS.ARRIVE.TRANS64.RED.A1T0 RZ, [R75+URZ], RZ ;  /* 0x000000ff4bff99a7 */ /* 0x0003e2000810043f */
[----:B--2---:R-:W-:Y:S01]  /*8460*/  FMUL.FTZ R24, R24, R14 ;  /* 0x0000000e18187220 */ /* 0x004fe20000410000 */
[----:B0-----:R-:W-:Y:S01]  /*8470*/  F2FP.F16.F32.PACK_AB R73, R20, R18 ;  /* 0x000000121449723e */ /* 0x001fe200000000ff */
[-CC-:B------:R-:W-:Y:S01]  /*8480*/  FFMA.FTZ R18, R100, R0.reuse, -R79.reuse ;  /* 0x0000000064127223 */ /* 0x180fe2000001084f */
[--C-:B------:R-:W-:Y:S01]  /*8490*/  FFMA.FTZ R100, R93, R0, -R79.reuse ;  /* 0x000000005d647223 */ /* 0x100fe2000001084f */
[----:B------:R-:W-:Y:S01]  /*84a0*/  FADD.FTZ R93, R23, R126 ;  /* 0x0000007e175d7221 */ /* 0x000fe20000010000 */
[-C--:B------:R-:W-:Y:S01]  /*84b0*/  FMUL.FTZ R25, R25, R14.reuse ;  /* 0x0000000e19197220 */ /* 0x080fe20000410000 */
[----:B------:R-:W-:Y:S01]  /*84c0*/  FMUL.FTZ R28, R28, R14 ;  /* 0x0000000e1c1c7220 */ /* 0x000fe20000410000 */
[----:B-1----:R-:W-:Y:S01]  /*84d0*/  FFMA.FTZ R75, R14, R8, R72 ;  /* 0x000000080e4b7223 */ /* 0x002fe20000010048 */
[----:B------:R-:W-:Y:S01]  /*84e0*/  F2FP.F16.F32.PACK_AB R72, R136, R72 ;  /* 0x000000488848723e */ /* 0x000fe200000000ff */
[----:B------:R0:W-:Y:S01]  /*84f0*/  @!P1 SYNCS.ARRIVE.TRANS64.RED.A1T0 RZ, [R141+URZ], RZ ;  /* 0x000000ff8dff99a7 */ /* 0x0001e2000810043f */
[----:B------:R-:W-:Y:S01]  /*8500*/  FFMA.FTZ R8, R134, R0, -R79 ;  /* 0x0000000086087223 */ /* 0x000fe2000001084f */
[----:B------:R-:W-:Y:S01]  /*8510*/  FADD.FTZ R75, R136, R75 ;  /* 0x0000004b884b7221 */ /* 0x000fe20000010000 */
[----:B------:R-:W-:Y:S01]  /*8520*/  MUFU.EX2 R18, R18 ;  /* 0x0000001200127308 */ /* 0x000fe20000000800 */
[-C--:B------:R-:W-:Y:S01]  /*8530*/  FMUL.FTZ R29, R29, R14.reuse ;  /* 0x0000000e1d1d7220 */ /* 0x080fe20000410000 */
[----:B------:R-:W-:Y:S01]  /*8540*/  FMUL.FTZ R32, R32, R14 ;  /* 0x0000000e20207220 */ /* 0x000fe20000410000 */
[----:B------:R-:W-:Y:S01]  /*8550*/  FADD.FTZ R20, R74, R75 ;  /* 0x0000004b4a147221 */ /* 0x000fe20000010000 */
[----:B------:R-:W-:Y:S01]  /*8560*/  F2FP.F16.F32.PACK_AB R75, R22, R21 ;  /* 0x00000015164b723e */ /* 0x000fe200000000ff */
[-CC-:B------:R-:W-:Y:S01]  /*8570*/  FFMA.FTZ R21, R106, R0.reuse, -R79.reuse ;  /* 0x000000006a157223 */ /* 0x180fe2000001084f */
[-CC-:B------:R-:W-:Y:S01]  /*8580*/  FFMA.FTZ R106, R89, R0.reuse, -R79.reuse ;  /* 0x00000000596a7223 */ /* 0x180fe2000001084f */
[----:B---3--:R-:W-:Y:S01]  /*8590*/  FADD.FTZ R22, R137, R20 ;  /* 0x0000001489167221 */ /* 0x008fe20000010000 */
[-CC-:B------:R-:W-:Y:S01]  /*85a0*/  FFMA.FTZ R20, R101, R0.reuse, -R79.reuse ;  /* 0x0000000065147223 */ /* 0x180fe2000001084f */
[----:B------:R-:W-:Y:S01]  /*85b0*/  FFMA.FTZ R101, R107, R0, -R79 ;  /* 0x000000006b657223 */ /* 0x000fe2000001084f */
[----:B------:R-:W-:Y:S01]  /*85c0*/  F2FP.F16.F32.PACK_AB R74, R137, R74 ;  /* 0x0000004a894a723e */ /* 0x000fe200000000ff */
[----:B----4-:R-:W-:Y:S01]  /*85d0*/  FADD.FTZ R119, R103, R22 ;  /* 0x0000001667777221 */ /* 0x010fe20000010000 */
[----:B------:R1:W-:Y:S01]  /*85e0*/  MUFU.EX2 R89, R20 ;  /* 0x0000001400597308 */ /* 0x0003e20000000800 */
[-C--:B------:R-:W-:Y:S01]  /*85f0*/  FMUL.FTZ R33, R33, R14.reuse ;  /* 0x0000000e21217220 */ /* 0x080fe20000410000 */
[----:B------:R-:W-:Y:S01]  /*8600*/  FMUL.FTZ R36, R36, R14 ;  /* 0x0000000e24247220 */ /* 0x000fe20000410000 */
[----:B-----5:R-:W-:Y:S01]  /*8610*/  FADD.FTZ R22, R128, R119 ;  /* 0x0000007780167221 */ /* 0x020fe20000010000 */
[-CC-:B------:R-:W-:Y:S01]  /*8620*/  FFMA.FTZ R119, R110, R0.reuse, -R79.reuse ;  /* 0x000000006e777223 */ /* 0x180fe2000001084f */
[----:B------:R-:W-:Y:S01]  /*8630*/  FFMA.FTZ R110, R99, R0, -R79 ;  /* 0x00000000636e7223 */ /* 0x000fe2000001084f */
[----:B------:R2:W-:Y:S01]  /*8640*/  STSM.16.M88.4 [R4+0x24300], R72 ;  /* 0x0243004804007844 */ /* 0x0005e20000000200 */
        /* <DEDUP_REMOVED lines=9> */
[----:B-1----:R-:W-:Y:S01]  /*86e0*/  FADD.FTZ R20, R120, R127 ;  /* 0x0000007f78147221 */ /* 0x002fe20000010000 */
[----:B------:R1:W4:Y:S01]  /*86f0*/  MUFU.EX2 R93, R21 ;  /* 0x00000015005d7308 */ /* 0x0003220000000800 */
[----:B------:R-:W-:Y:S01]  /*8700*/  FMUL.FTZ R44, R44, R14 ;  /* 0x0000000e2c2c7220 */ /* 0x000fe20000410000 */
[----:B------:R-:W-:Y:S01]  /*8710*/  FADD.FTZ R22, R140, R107 ;  /* 0x0000006b8c167221 */ /* 0x000fe20000010000 */
[----:B------:R-:W-:Y:S01]  /*8720*/  FADD.FTZ R99, R123, R20 ;  /* 0x000000147b637221 */ /* 0x000fe20000010000 */
[----:B------:R-:W-:Y:S01]  /*8730*/  FFMA.FTZ R107, R102, R0, -R79 ;  /* 0x00000000666b7223 */ /* 0x000fe2000001084f */
[----:B--2---:R-:W-:Y:S01]  /*8740*/  F2FP.F16.F32.PACK_AB R72, R140, R122 ;  /* 0x0000007a8c48723e */ /* 0x004fe200000000ff */
[----:B------:R-:W-:Y:S01]  /*8750*/  FADD.FTZ R22, R121, R22 ;  /* 0x0000001679167221 */ /* 0x000fe20000010000 */
[----:B------:R-:W-:Y:S01]  /*8760*/  FADD.FTZ R20, R112, R99 ;  /* 0x0000006370147221 */ /* 0x000fe20000010000 */
[----:B------:R2:W-:Y:S01]  /*8770*/  MUFU.EX2 R126, R101 ;  /* 0x00000065007e7308 */ /* 0x0005e20000000800 */
[C---:B------:R-:W-:Y:S01]  /*8780*/  F2FP.F16.F32.PACK_AB R74, R133.reuse, R121 ;  /* 0x00000079854a723e */ /* 0x040fe200000000ff */
[----:B-1----:R-:W-:Y:S01]  /*8790*/  FADD.FTZ R21, R133, R22 ;  /* 0x0000001685157221 */ /* 0x002fe20000010000 */
[----:B------:R-:W-:Y:S01]  /*87a0*/  FADD.FTZ R99, R117, R20 ;  /* 0x0000001475637221 */ /* 0x000fe20000010000 */
[----:B------:R-:W-:Y:S01]  /*87b0*/  F2FP.F16.F32.PACK_AB R20, R128, R103 ;  /* 0x000000678014723e */ /* 0x000fe200000000ff */
[----:B------:R-:W-:Y:S01]  /*87c0*/  FFMA.FTZ R79, R142, R0, -R79 ;  /* 0x000000008e4f7223 */ /* 0x000fe2000001084f */
        /* <DEDUP_REMOVED lines=11> */
[----:B------:R5:W0:Y:S01]  /*8880*/  MUFU.EX2 R17, R100 ;  /* 0x0000006400117308 */ /* 0x000a220000000800 */
[----:B------:R-:W-:Y:S01]  /*8890*/  FADD.FTZ R75, R116, R73 ;  /* 0x00000049744b7221 */ /* 0x000fe20000010000 */
[----:B------:R-:W-:Y:S01]  /*88a0*/  F2FP.F16.F32.PACK_AB R73, R123, R120 ;  /* 0x000000787b49723e */ /* 0x000fe200000000ff */
[----:B------:R-:W-:Y:S01]  /*88b0*/  FADD.FTZ R102, R96, R99 ;  /* 0x0000006360667221 */ /* 0x000fe20000010000 */
[----:B------:R-:W-:Y:S01]  /*88c0*/  F2FP.F16.F32.PACK_AB R23, R131, R130 ;  /* 0x000000828317723e */ /* 0x000fe200000000ff */
[----:B------:R-:W-:Y:S01]  /*88d0*/  FADD.FTZ R120, R104, R75 ;  /* 0x0000004b68787221 */ /* 0x000fe20000010000 */
[----:B------:R-:W-:Y:S01]  /*88e0*/  F2FP.F16.F32.PACK_AB R75, R117, R112 ;  /* 0x00000070754b723e */ /* 0x000fe200000000ff */
[----:B------:R-:W-:Y:S01]  /*88f0*/  FADD.FTZ R99, R97, R102 ;  /* 0x0000006661637221 */ /* 0x000fe20000010000 */
[----:B------:R3:W-:Y:S01]  /*8900*/  MUFU.EX2 R112, R111 ;  /* 0x0000006f00707308 */ /* 0x0007e20000000800 */
[----:B--2---:R-:W-:Y:S01]  /*8910*/  FADD.FTZ R101, R105, R120 ;  /* 0x0000007869657221 */ /* 0x004fe20000010000 */
[----:B------:R2:W-:Y:S01]  /*8920*/  STSM.16.M88.4 [R4+0x25b00], R20 ;  /* 0x025b001404007844 */ /* 0x0005e20000000200 */
[----:B------:R-:W-:Y:S01]  /*8930*/  FADD.FTZ R99, R88, R99 ;  /* 0x0000006358637221 */ /* 0x000fe20000010000 */
[----:B-----5:R-:W-:Y:S01]  /*8940*/  F2FP.F16.F32.PACK_AB R100, R125, R124 ;  /* 0x0000007c7d64723e */ /* 0x020fe200000000ff */
[----:B------:R-:W-:Y:S01]  /*8950*/  FADD.FTZ R120, R118, R101 ;  /* 0x0000006576787221 */ /* 0x000fe20000010000 */
[----:B------:R-:W-:Y:S01]  /*8960*/  F2FP.F16.F32.PACK_AB R101, R115, R114 ;  /* 0x000000727365723e */ /* 0x000fe200000000ff */
[----:B------:R-:W-:Y:S01]  /*8970*/  FADD.FTZ R99, R92, R99 ;  /* 0x000000635c637221 */ /* 0x000fe20000010000 */
[----:B------:R-:W5:Y:S01]  /*8980*/  MUFU.EX2 R119, R119 ;  /* 0x0000007700777308 */ /* 0x000f620000000800 */
[----:B------:R-:W-:Y:S01]  /*8990*/  FADD.FTZ R120, R109, R120 ;  /* 0x000000786d787221 */ /* 0x000fe20000010000 */
[----:B------:R0:W-:Y:S01]  /*89a0*/  STSM.16.M88.4 [R4+0x27300], R72 ;  /* 0x0273004804007844 */ /* 0x0001e20000000200 */
[----:B------:R-:W-:Y:S01]  /*89b0*/  FADD.FTZ R96, R80, R99 ;  /* 0x0000006350607221 */ /* 0x000fe20000010000 */
[----:B------:R-:W-:Y:S01]  /*89c0*/  F2FP.F16.F32.PACK_AB R102, R116, R113 ;  /* 0x000000717466723e */ /* 0x000fe200000000ff */
[----:B------:R-:W-:Y:S01]  /*89d0*/  FADD.FTZ R99, R7, R120 ;  /* 0x0000007807637221 */ /* 0x000fe20000010000 */
[----:B------:R-:W-:Y:S01]  /*89e0*/  F2FP.F16.F32.PACK_AB R97, R88, R97 ;  /* 0x000000615861723e */ /* 0x000fe200000000ff */
[----:B---3--:R-:W-:Y:S01]  /*89f0*/  FADD.FTZ R111, R81, R96 ;  /* 0x00000060516f7221 */ /* 0x008fe20000010000 */
[----:B------:R-:W-:Y:S01]  /*8a00*/  F2FP.F16.F32.PACK_AB R96, R105, R104 ;  /* 0x000000686960723e */ /* 0x000fe200000000ff */
[C---:B------:R-:W-:Y:S01]  /*8a10*/  FADD.FTZ R99, R8.reuse, R99 ;  /* 0x0000006308637221 */ /* 0x040fe20000010000 */
[----:B--2---:R-:W-:Y:S01]  /*8a20*/  F2FP.F16.F32.PACK_AB R20, R8, R7 ;  /* 0x000000070814723e */ /* 0x004fe200000000ff */
[----:B------:R-:W-:Y:S01]  /*8a30*/  FADD.FTZ R111, R84, R111 ;  /* 0x0000006f546f7221 */ /* 0x000fe20000010000 */
[----:B------:R2:W-:Y:S01]  /*8a40*/  MUFU.EX2 R108, R98 ;  /* 0x00000062006c7308 */ /* 0x0005e20000000800 */
[----:B------:R-:W-:Y:S01]  /*8a50*/  FADD.FTZ R114, R18, R99 ;  /* 0x0000006312727221 */ /* 0x000fe20000010000 */
[C---:B------:R-:W-:Y:S01]  /*8a60*/  F2FP.F16.F32.PACK_AB R22, R89.reuse, R18 ;  /* 0x000000125916723e */ /* 0x040fe200000000ff */
[----:B------:R-:W-:Y:S01]  /*8a70*/  FADD.FTZ R104, R76, R111 ;  /* 0x0000006f4c687221 */ /* 0x000fe20000010000 */
[----:B------:R-:W-:Y:S01]  /*8a80*/  F2FP.F16.F32.PACK_AB R99, R80, R92 ;  /* 0x0000005c5063723e */ /* 0x000fe200000000ff */
[----:B------:R-:W-:Y:S01]  /*8a90*/  FADD.FTZ R114, R89, R114 ;  /* 0x0000007259727221 */ /* 0x000fe20000010000 */
[----:B------:R-:W-:Y:S01]  /*8aa0*/  STSM.16.M88.4 [R4+0x28b00], R100 ;  /* 0x028b006404007844 */ /* 0x000fe20000000200 */
[----:B------:R-:W-:Y:S01]  /*8ab0*/  FADD.FTZ R104, R77, R104 ;  /* 0x000000684d687221 */ /* 0x000fe20000010000 */
[----:B------:R-:W3:Y:S01]  /*8ac0*/  MUFU.EX2 R110, R110 ;  /* 0x0000006e006e7308 */ /* 0x000ee20000000800 */
[----:B----4-:R-:W-:Y:S01]  /*8ad0*/  FADD.FTZ R21, R93, R114 ;  /* 0x000000725d157221 */ /* 0x010fe20000010000 */
[----:B--2---:R-:W-:Y:S01]  /*8ae0*/  F2FP.F16.F32.PACK_AB R98, R109, R118 ;  /* 0x000000766d62723e */ /* 0x004fe200000000ff */
[----:B------:R-:W-:Y:S01]  /*8af0*/  FADD.FTZ R23, R85, R104 ;  /* 0x0000006855177221 */ /* 0x000fe20000010000 */
[----:B------:R-:W-:Y:S01]  /*8b00*/  F2FP.F16.F32.PACK_AB R89, R90, R85 ;  /* 0x000000555a59723e */ /* 0x000fe200000000ff */
[----:B-1----:R-:W-:Y:S01]  /*8b10*/  FADD.FTZ R7, R106, R21 ;  /* 0x000000156a077221 */ /* 0x002fe20000010000 */
[----:B------:R-:W-:Y:S01]  /*8b20*/  F2FP.F16.F32.PACK_AB R21, R84, R81 ;  /* 0x000000515415723e */ /* 0x000fe200000000ff */
[----:B------:R-:W-:Y:S01]  /*8b30*/  FADD.FTZ R8, R90, R23 ;  /* 0x000000175a087221 */ /* 0x000fe20000010000 */
[----:B------:R-:W1:Y:S01]  /*8b40*/  MUFU.EX2 R18, R107 ;  /* 0x0000006b00127308 */ /* 0x000e620000000800 */
[----:B0-----:R-:W-:Y:S01]  /*8b50*/  FADD.FTZ R72, R126, R7 ;  /* 0x000000077e487221 */ /* 0x001fe20000010000 */
[----:B------:R-:W-:Y:S01]  /*8b60*/  F2FP.F16.F32.PACK_AB R23, R77, R76 ;  /* 0x0000004c4d17723e */ /* 0x000fe200000000ff */
[----:B------:R-:W-:Y:S01]  /*8b70*/  FADD.FTZ R7, R91, R8 ;  /* 0x000000085b077221 */ /* 0x000fe20000010000 */
[----:B------:R-:W-:Y:S01]  /*8b80*/  STSM.16.M88.4 [R4+0x2a300], R96 ;  /* 0x02a3006004007844 */ /* 0x000fe20000000200 */
[----:B------:R-:W-:Y:S01]  /*8b90*/  FADD.FTZ R72, R17, R72 ;  /* 0x0000004811487221 */ /* 0x000fe20000010000 */
[----:B------:R-:W-:Y:S01]  /*8ba0*/  F2FP.F16.F32.PACK_AB R88, R106, R93 ;  /* 0x0000005d6a58723e */ /* 0x000fe200000000ff */
[----:B------:R-:W-:Y:S01]  /*8bb0*/  FADD.FTZ R7, R94, R7 ;  /* 0x000000075e077221 */ /* 0x000fe20000010000 */
[----:B------:R-:W0:Y:S01]  /*8bc0*/  MUFU.EX2 R79, R79 ;  /* 0x0000004f004f7308 */ /* 0x000e220000000800 */
[----:B-----5:R-:W-:Y:S01]  /*8bd0*/  FADD.FTZ R73, R119, R72 ;  /* 0x0000004877497221 */ /* 0x020fe20000010000 */
[----:B------:R2:W-:Y:S01]  /*8be0*/  STSM.16.M88.4 [R4+0x2bb00], R20 ;  /* 0x02bb001404007844 */ /* 0x0005e20000000200 */
[----:B------:R-:W-:Y:S01]  /*8bf0*/  FADD.FTZ R8, R82, R7 ;  /* 0x0000000752087221 */ /* 0x000fe20000010000 */
[----:B------:R-:W-:Y:S01]  /*8c00*/  F2FP.F16.F32.PACK_AB R90, R17, R126 ;  /* 0x0000007e115a723e */ /* 0x000fe200000000ff */
[----:B------:R-:W-:Y:S01]  /*8c10*/  FADD.FTZ R73, R112, R73 ;  /* 0x0000004970497221 */ /* 0x000fe20000010000 */
[----:B------:R-:W-:Y:S01]  /*8c20*/  F2FP.F16.F32.PACK_AB R91, R94, R91 ;  /* 0x0000005b5e5b723e */ /* 0x000fe200000000ff */
[----:B------:R-:W-:Y:S01]  /*8c30*/  FADD.FTZ R7, R83, R8 ;  /* 0x0000000853077221 */ /* 0x000fe20000010000 */
[----:B---3--:R-:W-:Y:S01]  /*8c40*/  F2FP.F16.F32.PACK_AB R72, R139, R110 ;  /* 0x0000006e8b48723e */ /* 0x008fe200000000ff */
[----:B------:R-:W-:Y:S01]  /*8c50*/  FADD.FTZ R73, R108, R73 ;  /* 0x000000496c497221 */ /* 0x000fe20000010000 */
[----:B------:R-:W-:Y:S01]  /*8c60*/  F2FP.F16.F32.PACK_AB R75, R19, R78 ;  /* 0x0000004e134b723e */ /* 0x000fe200000000ff */
[----:B------:R-:W-:Y:S01]  /*8c70*/  FADD.FTZ R8, R86, R7 ;  /* 0x0000000756087221 */ /* 0x000fe20000010000 */
[----:B------:R3:W-:Y:S01]  /*8c80*/  STSM.16.M88.4 [R4+0x2d300], R88 ;  /* 0x02d3005804007844 */ /* 0x0007e20000000200 */
[----:B------:R-:W-:Y:S01]  /*8c90*/  FADD.FTZ R73, R138, R73 ;  /* 0x000000498a497221 */ /* 0x000fe20000010000 */
[-C--:B------:R-:W-:Y:S01]  /*8ca0*/  FMUL.FTZ R48, R48, R14.reuse ;  /* 0x0000000e30307220 */ /* 0x080fe20000410000 */
[----:B------:R-:W-:Y:S01]  /*8cb0*/  FADD.FTZ R8, R87, R8 ;  /* 0x0000000857087221 */ /* 0x000fe20000010000 */
[----:B------:R-:W-:Y:S01]  /*8cc0*/  FMUL.FTZ R49, R49, R14 ;  /* 0x0000000e31317220 */ /* 0x000fe20000410000 */
[----:B------:R-:W-:Y:S01]  /*8cd0*/  FADD.FTZ R73, R110, R73 ;  /* 0x000000496e497221 */ /* 0x000fe20000010000 */
[----:B--2---:R-:W-:Y:S01]  /*8ce0*/  F2FP.F16.F32.PACK_AB R20, R112, R119 ;  /* 0x000000777014723e */ /* 0x004fe200000000ff */
[----:B------:R-:W-:Y:S01]  /*8cf0*/  FADD.FTZ R8, R95, R8 ;  /* 0x000000085f087221 */ /* 0x000fe20000010000 */
[----:B------:R-:W-:Y:S01]  /*8d00*/  F2FP.F16.F32.PACK_AB R21, R83, R82 ;  /* 0x000000525315723e */ /* 0x000fe200000000ff */
[----:B------:R-:W-:Y:S01]  /*8d10*/  FADD.FTZ R7, R139, R73 ;  /* 0x000000498b077221 */ /* 0x000fe20000010000 */
[----:B------:R-:W-:Y:S01]  /*8d20*/  F2FP.F16.F32.PACK_AB R22, R138, R108 ;  /* 0x0000006c8a16723e */ /* 0x000fe200000000ff */
[----:B------:R-:W-:Y:S01]  /*8d30*/  FADD.FTZ R17, R135, R8 ;  /* 0x0000000887117221 */ /* 0x000fe20000010000 */
[----:B------:R-:W-:Y:S01]  /*8d40*/  F2FP.F16.F32.PACK_AB R23, R87, R86 ;  /* 0x000000565717723e */ /* 0x000fe200000000ff */
[----:B-1----:R-:W-:Y:S01]  /*8d50*/  FADD.FTZ R8, R18, R7 ;  /* 0x0000000712087221 */ /* 0x002fe20000010000 */
[----:B------:R-:W-:Y:S01]  /*8d60*/  F2FP.F16.F32.PACK_AB R73, R135, R95 ;  /* 0x0000005f8749723e */ /* 0x000fe200000000ff */
[----:B------:R-:W-:Y:S01]  /*8d70*/  FADD.FTZ R78, R78, R17 ;  /* 0x000000114e4e7221 */ /* 0x000fe20000010000 */
[----:B0-----:R-:W-:Y:S01]  /*8d80*/  F2FP.F16.F32.PACK_AB R74, R79, R18 ;  /* 0x000000124f4a723e */ /* 0x001fe200000000ff */
[----:B------:R3:W-:Y:S01]  /*8d90*/  STSM.16.M88.4 [R4+0x2eb00], R20 ;  /* 0x02eb001404007844 */ /* 0x0007e20000000200 */
[-C--:B------:R-:W-:Y:S01]  /*8da0*/  FMUL.FTZ R52, R52, R14.reuse ;  /* 0x0000000e34347220 */ /* 0x080fe20000410000 */
[-C--:B------:R-:W-:Y:S01]  /*8db0*/  FMUL.FTZ R53, R53, R14.reuse ;  /* 0x0000000e35357220 */ /* 0x080fe20000410000 */
[-C--:B------:R-:W-:Y:S01]  /*8dc0*/  FMUL.FTZ R56, R56, R14.reuse ;  /* 0x0000000e38387220 */ /* 0x080fe20000410000 */
[----:B------:R3:W-:Y:S01]  /*8dd0*/  STSM.16.M88.4 [R4+0x30300], R72 ;  /* 0x0303004804007844 */ /* 0x0007e20000000200 */
[-C--:B------:R-:W-:Y:S01]  /*8de0*/  FMUL.FTZ R57, R57, R14.reuse ;  /* 0x0000000e39397220 */ /* 0x080fe20000410000 */
        /* <DEDUP_REMOVED lines=37> */
[----:B------:R-:W-:Y:S01]  /*9040*/  FADD.FTZ R8, R79, R8 ;  /* 0x000000084f087221 */ /* 0x000fe20000010000 */
[----:B------:R-:W-:-:S02]  /*9050*/  IMAD.MOV.U32 R17, RZ, RZ, R6 ;  /* 0x000000ffff117224 */ /* 0x000fc400078e0006 */
[----:B------:R-:W-:Y:S02]  /*9060*/  IMAD.MOV.U32 R14, RZ, RZ, R5 ;  /* 0x000000ffff0e7224 */ /* 0x000fe400078e0005 */
[----:B------:R-:W-:Y:S01]  /*9070*/  IMAD.MOV.U32 R13, RZ, RZ, R10 ;  /* 0x000000ffff0d7224 */ /* 0x000fe200078e000a */
[----:B0-----:R-:W-:Y:S01]  /*9080*/  NOP ;  /* 0x0000000000007918 */ /* 0x001fe20000000000 */
[----:B---3--:R-:W-:Y:S05]  /*9090*/  @P3 BRA `(.L_x_11282) ;  /* 0xffffffbc00ac3947 */ /* 0x008fea000383ffff */
.L_x_11273:
[----:B------:R-:W-:-:S13]  /*90a0*/  ISETP.GE.AND P2, PT, R11, R157, PT ;  /* 0x0000009d0b00720c */ /* 0x000fda0003f46270 */
[----:B------:R-:W-:Y:S05]  /*90b0*/  @!P2 BRA `(.L_x_11283) ;  /* 0x000000380074a947 */ /* 0x000fea0003800000 */
[----:B------:R-:W0:Y:S01]  /*90c0*/  S2R R9, SR_TID.X ;  /* 0x0000000000097919 */ /* 0x000e220000002100 */
[----:B------:R-:W-:Y:S01]  /*90d0*/  ULOP3.LUT UR57, UR59, 0x10000, URZ, 0xfc, !UPT ;  /* 0x000100003b397892 */ /* 0x000fe2000f8efc3f */
[----:B------:R-:W-:Y:S01]  /*90e0*/  IMAD.MOV.U32 R12, RZ, RZ, R5 ;  /* 0x000000ffff0c7224 */ /* 0x000fe200078e0005 */
[----:B------:R-:W-:Y:S01]  /*90f0*/  UMOV UR6, UR4 ;  /* 0x0000000400067c82 */ /* 0x000fe20008000000 */
[----:B------:R-:W-:Y:S01]  /*9100*/  UMOV UR23, 0xc0000010 ;  /* 0xc000001000177882 */ /* 0x000fe20000000000 */
[----:B------:R-:W-:Y:S01]  /*9110*/  UIADD3 UR5, UR57, 0x180, URZ ;  /* 0x0000018039057890 */ /* 0x000fe2000fffe03f */
[----:B------:R-:W-:Y:S01]  /*9120*/  IMAD.U32 R145, RZ, RZ, UR23 ;  /* 0x00000017ff917e24 */ /* 0x000fe2000f8e00ff */
[----:B------:R-:W-:Y:S02]  /*9130*/  UIADD3 UR10, UR57, 0x300, URZ ;  /* 0x00000300390a7890 */ /* 0x000fe4000fffe03f */
[----:B------:R-:W-:Y:S02]  /*9140*/  UIADD3 UR11, UR57, 0x480, URZ ;  /* 0x00000480390b7890 */ /* 0x000fe4000fffe03f */
[----:B------:R-:W-:-:S02]  /*9150*/  UIADD3 UR14, UR57, 0x600, URZ ;  /* 0x00000600390e7890 */ /* 0x000fc4000fffe03f */
[----:B------:R-:W-:Y:S02]  /*9160*/  UIADD3 UR15, UR57, 0x780, URZ ;  /* 0x00000780390f7890 */ /* 0x000fe4000fffe03f */
[----:B------:R-:W-:Y:S02]  /*9170*/  UIADD3 UR18, UR57, 0x900, URZ ;  /* 0x0000090039127890 */ /* 0x000fe4000fffe03f */
[----:B------:R-:W-:Y:S01]  /*9180*/  UIADD3 UR19, UR57, 0xa80, URZ ;  /* 0x00000a8039137890 */ /* 0x000fe2000fffe03f */
[----:B------:R-:W-:Y:S01]  /*9190*/  UMOV UR4, UR5 ;  /* 0x0000000500047c82 */ /* 0x000fe20008000000 */
[----:B------:R-:W-:Y:S01]  /*91a0*/  UMOV UR22, UR10 ;  /* 0x0000000a00167c82 */ /* 0x000fe20008000000 */
[----:B------:R-:W-:Y:S01]  /*91b0*/  IMAD.U32 R22, RZ, RZ, UR4 ;  /* 0x00000004ff167e24 */ /* 0x000fe2000f8e00ff */
[----:B------:R-:W-:Y:S01]  /*91c0*/  UMOV UR10, UR11 ;  /* 0x0000000b000a7c82 */ /* 0x000fe20008000000 */
[----:B------:R-:W-:Y:S01]  /*91d0*/  UMOV UR4, UR14 ;  /* 0x0000000e00047c82 */ /* 0x000fe20008000000 */
[----:B------:R-:W-:Y:S01]  /*91e0*/  UMOV UR14, UR15 ;  /* 0x0000000f000e7c82 */ /* 0x000fe20008000000 */
[----:B------:R-:W-:Y:S01]  /*91f0*/  IMAD.U32 R146, RZ, RZ, UR10 ;  /* 0x0000000aff927e24 */ /* 0x000fe2000f8e00ff */
[----:B------:R-:W-:Y:S01]  /*9200*/  UMOV UR5, 0xc0000010 ;  /* 0xc000001000057882 */ /* 0x000fe20000000000 */
[----:B------:R-:W-:Y:S01]  /*9210*/  IMAD.U32 R16, RZ, RZ, UR4 ;  /* 0x00000004ff107e24 */ /* 0x000fe2000f8e00ff */
[----:B------:R-:W-:Y:S01]  /*9220*/  UMOV UR11, 0xc0000010 ;  /* 0xc0000010000b7882 */ /* 0x000fe20000000000 */
[----:B------:R-:W-:Y:S01]  /*9230*/  UMOV UR15, 0xc0000010 ;  /* 0xc0000010000f7882 */ /* 0x000fe20000000000 */
[----:B------:R-:W-:Y:S01]  /*9240*/  UMOV UR10, UR18 ;  /* 0x00000012000a7c82 */ /* 0x000fe20008000000 */
[----:B------:R-:W-:Y:S01]  /*9250*/  UMOV UR4, UR19 ;  /* 0x0000001300047c82 */ /* 0x000fe20008000000 */
[----:B0-----:R-:W-:Y:S01]  /*9260*/  SHF.R.U32.HI R13, RZ, 0x7, R9 ;  /* 0x00000007ff0d7819 */ /* 0x001fe20000011609 */
[----:B------:R-:W-:Y:S01]  /*9270*/  IMAD.U32 R23, RZ, RZ, UR5 ;  /* 0x00000005ff177e24 */ /* 0x000fe2000f8e00ff */
[----:B------:R-:W-:Y:S01]  /*9280*/  ISETP.GE.U32.AND P2, PT, R9, 0x180, PT ;  /* 0x000001800900780c */ /* 0x000fe20003f46070 */
[----:B------:R-:W-:Y:S01]  /*9290*/  IMAD.MOV.U32 R9, RZ, RZ, R10 ;  /* 0x000000ffff097224 */ /* 0x000fe200078e000a */
[----:B------:R-:W-:Y:S01]  /*92a0*/  UIADD3 UR24, UR57, 0xc00, URZ ;  /* 0x00000c0039187890 */ /* 0x000fe2000fffe03f */
[----:B------:R-:W-:Y:S01]  /*92b0*/  VIADD R156, R13, 0x9 ;  /* 0x000000090d9c7836 */ /* 0x000fe20000000000 */
[----:B------:R-:W-:Y:S01]  /*92c0*/  UMOV UR25, 0xc0000010 ;  /* 0xc000001000197882 */ /* 0x000fe20000000000 */
[----:B------:R-:W-:-:S02]  /*92d0*/  IMAD.MOV.U32 R13, RZ, RZ, R6 ;  /* 0x000000ffff0d7224 */ /* 0x000fc400078e0006 */
[----:B------:R-:W-:Y:S01]  /*92e0*/  IMAD.U32 R144, RZ, RZ, UR22 ;  /* 0x00000016ff907e24 */ /* 0x000fe2000f8e00ff */
[----:B------:R-:W-:Y:S01]  /*92f0*/  SEL R156, R156, 0x9, !P2 ;  /* 0x000000099c9c7807 */ /* 0x000fe20005000000 */
[----:B------:R-:W-:Y:S02]  /*9300*/  IMAD.U32 R147, RZ, RZ, UR11 ;  /* 0x0000000bff937e24 */ /* 0x000fe4000f8e00ff */
[----:B------:R-:W-:Y:S02]  /*9310*/  IMAD.U32 R17, RZ, RZ, UR5 ;  /* 0x00000005ff117e24 */ /* 0x000fe4000f8e00ff */
[----:B------:R-:W-:Y:S02]  /*9320*/  IMAD.U32 R14, RZ, RZ, UR14 ;  /* 0x0000000eff0e7e24 */ /* 0x000fe4000f8e00ff */
[----:B------:R-:W-:Y:S02]  /*9330*/  IMAD.U32 R15, RZ, RZ, UR15 ;  /* 0x0000000fff0f7e24 */ /* 0x000fe4000f8e00ff */
[----:B------:R-:W-:-:S02]  /*9340*/  IMAD.U32 R18, RZ, RZ, UR10 ;  /* 0x0000000aff127e24 */ /* 0x000fc4000f8e00ff */
[----:B------:R-:W-:Y:S02]  /*9350*/  IMAD.U32 R19, RZ, RZ, UR11 ;  /* 0x0000000bff137e24 */ /* 0x000fe4000f8e00ff */
[----:B------:R-:W-:Y:S02]  /*9360*/  IMAD.U32 R20, RZ, RZ, UR4 ;  /* 0x00000004ff147e24 */ /* 0x000fe4000f8e00ff */
[----:B------:R-:W-:-:S07]  /*9370*/  IMAD.U32 R21, RZ, RZ, UR5 ;  /* 0x00000005ff157e24 */ /* 0x000fce000f8e00ff */
.L_x_11292:
[----:B------:R-:W-:Y:S01]  /*9380*/  UIADD3 UR4, UR6, 0x1, URZ ;  /* 0x0000000106047890 */ /* 0x000fe2000fffe03f */
[----:B------:R-:W-:-:S03]  /*9390*/  ISETP.NE.AND P3, PT, RZ, UR58, PT ;  /* 0x0000003aff007c0c */ /* 0x000fc6000bf65270 */
[----:B------:R-:W-:-:S04]  /*93a0*/  UISETP.NE.AND UP0, UPT, UR4, 0x2, UPT ;  /* 0x000000020400788c */ /* 0x000fc8000bf05270 */
[----:B------:R-:W-:Y:S02]  /*93b0*/  USEL UR5, URZ, 0x1, UP0 ;  /* 0x000000013f057887 */ /* 0x000fe40008000000 */
[----:B------:R-:W-:-:S04]  /*93c0*/  USEL UR4, UR4, URZ, UP0 ;  /* 0x0000003f04047287 */ /* 0x000fc80008000000 */
[----:B------:R-:W-:Y:S01]  /*93d0*/  LOP3.LUT R6, R13, UR5, RZ, 0x3c, !PT ;  /* 0x000000050d067c12 */ /* 0x000fe2000f8e3cff */
[----:B--2---:R-:W-:Y:S07]  /*93e0*/  @P3 BRA `(.L_x_11284) ;  /* 0x0000000000283947 */ /* 0x004fee0003800000 */
[----:B------:R-:W-:Y:S05]  /*93f0*/  @!P0 BRA `(.L_x_11285) ;  /* 0x0000000000048947 */ /* 0x000fea0003800000 */
[----:B------:R-:W-:Y:S01]  /*9400*/  BPT.TRAP 0x1 ;  /* 0x000000040000795c */ /* 0x000fe20000300000 */
.L_x_11285:
[----:B------:R-:W-:Y:S01]  /*9410*/  ULEA UR5, UR4, UR56, 0x3 ;  /* 0x0000003804057291 */ /* 0x000fe2000f8e183f */
[----:B------:R-:W-:-:S08]  /*9420*/  SHF.L.U32 R0, R6, 0x1f, RZ ;  /* 0x0000001f06007819 */ /* 0x000fd000000006ff */
[----:B------:R0:W1:Y:S01]  /*9430*/  SYNCS.PHASECHK.TRANS64.TRYWAIT P2, [UR5+0x31c30], R0 ;  /* 0x031c3000ff0075a7 */ /* 0x0000620008040145 */
[----:B------:R-:W-:Y:S05]  /*9440*/  @!P0 BRA `(.L_x_11286) ;  /* 0x0000000000048947 */ /* 0x000fea0003800000 */
[----:B------:R-:W-:Y:S01]  /*9450*/  BPT.TRAP 0x1 ;  /* 0x000000040000795c */ /* 0x000fe20000300000 */
.L_x_11286:
[----:B-1----:R-:W-:Y:S05]  /*9460*/  @P2 BRA `(.L_x_11284) ;  /* 0x0000000000082947 */ /* 0x002fea0003800000 */
[----:B------:R-:W1:Y:S02]  /*9470*/  SYNCS.PHASECHK.TRANS64.TRYWAIT P2, [UR5+0x31c30], R0 ;  /* 0x031c3000ff0075a7 */ /* 0x000e640008040145 */
[----:B-1----:R-:W-:Y:S05]  /*9480*/  @!P2 BRA `(.L_x_11287) ;  /* 0x0000009400e0a947 */ /* 0x002fea0003800000 */
.L_x_11284:
        /* <DEDUP_REMOVED lines=25> */
[----:B------:R-:W-:Y:S01]  /*9620*/  UMOV UR52, UR28 ;  /* 0x0000001c00347c82 */ /* 0x000fe20008000000 */
[----:B------:R-:W-:Y:S01]  /*9630*/  UMOV UR53, UR29 ;  /* 0x0000001d00357c82 */ /* 0x000fe20008000000 */
[----:B------:R-:W-:Y:S01]  /*9640*/  UMOV UR55, 0x80000020 ;  /* 0x8000002000377882 */ /* 0x000fe20000000000 */
[----:B------:R-:W-:Y:S01]  /*9650*/  UIADD3 UR10, UR5, 0x202, URZ ;  /* 0x00000202050a7890 */ /* 0x000fe2000fffe03f */
[----:B-1----:R-:W-:Y:S01]  /*9660*/  SHF.R.U32.HI R5, RZ, 0x7, R5 ;  /* 0x00000007ff057819 */ /* 0x002fe20000011605 */
[----:B------:R-:W-:Y:S01]  /*9670*/  UMOV UR11, 0x80000020 ;  /* 0x80000020000b7882 */ /* 0x000fe20000000000 */
[----:B------:R-:W-:Y:S01]  /*9680*/  UIADD3 UR14, UR5, 0x440, URZ ;  /* 0x00000440050e7890 */ /* 0x000fe2000fffe03f */
[----:B------:R-:W-:-:S02]  /*9690*/  UMOV UR15, 0x80000020 ;  /* 0x80000020000f7882 */ /* 0x000fc40000000000 */
[----:B------:R-:W-:Y:S01]  /*96a0*/  VIADD R5, R5, 0x8 ;  /* 0x0000000805057836 */ /* 0x000fe20000000000 */
[----:B------:R-:W-:Y:S01]  /*96b0*/  UIADD3 UR18, UR5, 0x480, URZ ;  /* 0x0000048005127890 */ /* 0x000fe2000fffe03f */
[----:B------:R-:W-:Y:S01]  /*96c0*/  UMOV UR19, 0x80000020 ;  /* 0x8000002000137882 */ /* 0x000fe20000000000 */
[----:B------:R-:W-:Y:S02]  /*96d0*/  UIADD3 UR22, UR5, 0x482, URZ ;  /* 0x0000048205167890 */ /* 0x000fe4000fffe03f */
[----:B------:R1:W-:Y:S06]  /*96e0*/  BAR.SYNC.DEFER_BLOCKING R5, 0x100 ;  /* 0x000400050000751d */ /* 0x0003ec0000010000 */
[----:B------:R-:W-:Y:S01]  /*96f0*/  UMOV UR23, 0x80000020 ;  /* 0x8000002000177882 */ /* 0x000fe20000000000 */
        /* <DEDUP_REMOVED lines=319> */
[----:B-1----:R-:W-:Y:S05]  /*aaf0*/  @P3 BRA `(.L_x_11288) ;  /* 0x0000000000283947 */ /* 0x002fea0003800000 */
[----:B------:R-:W-:Y:S05]  /*ab00*/  @!P0 BRA `(.L_x_11289) ;  /* 0x0000000000048947 */ /* 0x000fea0003800000 */
[----:B------:R-:W-:Y:S01]  /*ab10*/  BPT.TRAP 0x1 ;  /* 0x000000040000795c */ /* 0x000fe20000300000 */
.L_x_11289:
[----:B------:R-:W-:Y:S01]  /*ab20*/  ULEA UR5, UR6, UR56, 0x3 ;  /* 0x0000003806057291 */ /* 0x000fe2000f8e183f */
[----:B0-----:R-:W-:-:S08]  /*ab30*/  SHF.L.U32 R0, R13, 0x1f, RZ ;  /* 0x0000001f0d007819 */ /* 0x001fd000000006ff */
[----:B------:R0:W1:Y:S01]  /*ab40*/  SYNCS.PHASECHK.TRANS64.TRYWAIT P2, [UR5+0x31c50], R0 ;  /* 0x031c5000ff0075a7 */ /* 0x0000620008040145 */
[----:B------:R-:W-:Y:S05]  /*ab50*/  @!P0 BRA `(.L_x_11290) ;  /* 0x0000000000048947 */ /* 0x000fea0003800000 */
[----:B------:R-:W-:Y:S01]  /*ab60*/  BPT.TRAP 0x1 ;  /* 0x000000040000795c */ /* 0x000fe20000300000 */
.L_x_11290:
[----:B-1----:R-:W-:Y:S05]  /*ab70*/  @P2 BRA `(.L_x_11288) ;  /* 0x0000000000082947 */ /* 0x002fea0003800000 */
[----:B------:R-:W1:Y:S02]  /*ab80*/  SYNCS.PHASECHK.TRANS64.TRYWAIT P2, [UR5+0x31c50], R0 ;  /* 0x031c5000ff0075a7 */ /* 0x000e640008040145 */
[----:B-1----:R-:W-:Y:S05]  /*ab90*/  @!P2 BRA `(.L_x_11291) ;  /* 0x000000800034a947 */ /* 0x002fea0003800000 */
.L_x_11288:
[----:B------:R-:W-:Y:S01]  /*aba0*/  UIADD3 UR5, UR56, 0x200, URZ ;  /* 0x0000020038057890 */ /* 0x000fe2000fffe03f */
[----:B------:R-:W-:Y:S01]  /*abb0*/  WARPGROUP.ARRIVE ;  /* 0x00000000000079c5 */ /* 0x000fe20000000000 */
[----:B------:R-:W-:Y:S01]  /*abc0*/  UMOV UR32, UR57 ;  /* 0x0000003900207c82 */ /* 0x000fe20008000000 */
[----:B------:R-:W-:Y:S01]  /*abd0*/  UMOV UR33, 0xc0000010 ;  /* 0xc000001000217882 */ /* 0x000fe20000000000 */
[----:B------:R-:W-:Y:S01]  /*abe0*/  USHF.R.U32.HI UR5, URZ, 0x4, UR5 ;  /* 0x000000043f057899 */ /* 0x000fe20008011605 */
[----:B------:R-:W-:Y:S01]  /*abf0*/  R2UR UR40, R22 ;  /* 0x00000000162872ca */ /* 0x000fe200000e0000 */
[----:B------:R-:W-:Y:S01]  /*ac00*/  UMOV UR35, 0x80000020 ;  /* 0x8000002000237882 */ /* 0x000fe20000000000 */
[----:B------:R-:W-:Y:S01]  /*ac10*/  R2UR UR41, R23 ;  /* 0x00000000172972ca */ /* 0x000fe200000e0000 */
[----:B------:R-:W-:Y:S01]  /*ac20*/  ULOP3.LUT UR5, UR5, 0x3fff, URZ, 0xc0, !UPT ;  /* 0x00003fff05057892 */ /* 0x000fe2000f8ec03f */
[----:B------:R-:W-:Y:S01]  /*ac30*/  R2UR UR36, R144 ;  /* 0x00000000902472ca */ /* 0x000fe200000e0000 */
[----:B------:R-:W-:Y:S01]  /*ac40*/  UMOV UR43, 0x80000020 ;  /* 0x80000020002b7882 */ /* 0x000fe20000000000 */
[----:B------:R-:W-:Y:S01]  /*ac50*/  R2UR UR37, R145 ;  /* 0x00000000912572ca */ /* 0x000fe200000e0000 */
[----:B------:R-:W-:Y:S01]  /*ac60*/  ULOP3.LUT UR5, UR5, 0x2400000, URZ, 0xfc, !UPT ;  /* 0x0240000005057892 */ /* 0x000fe2000f8efc3f */
[----:B01----:R-:W-:Y:S01]  /*ac70*/  FMNMX.FTZ R0, R136, R9, !PT ;  /* 0x0000000988007209 */ /* 0x003fe20007810000 */
[----:B------:R-:W-:Y:S01]  /*ac80*/  UMOV UR39, 0x80000020 ;  /* 0x8000002000277882 */ /* 0x000fe20000000000 */
[----:B------:R-:W-:Y:S01]  /*ac90*/  UMOV UR27, 0x80000020 ;  /* 0x80000020001b7882 */ /* 0x000fe20000000000 */
[----:B------:R-:W-:Y:S01]  /*aca0*/  UIMAD UR34, UR6, 0x6c0, UR5 ;  /* 0x000006c0062278a4 */ /* 0x000fe2000f8e0205 */
[----:B------:R-:W-:-:S02]  /*acb0*/  FMNMX.FTZ R5, R137, R0, !PT ;  /* 0x0000000089057209 */ /* 0x000fc40007810000 */
[C---:B------:R-:W-:Y:S01]  /*acc0*/  ISETP.GT.AND P2, PT, R11.reuse, R157, PT ;  /* 0x0000009d0b00720c */ /* 0x040fe20003f44270 */
[----:B------:R-:W-:Y:S01]  /*acd0*/  UIADD3 UR5, UR34, 0x40, URZ ;  /* 0x0000004022057890 */ /* 0x000fe2000fffe03f */
[----:B------:R-:W-:Y:S01]  /*ace0*/  FMNMX.FTZ R0, R140, R5, !PT ;  /* 0x000000058c007209 */ /* 0x000fe20007810000 */
[----:B------:R-:W-:Y:S01]  /*acf0*/  UIADD3 UR26, UR34, 0x200, URZ ;  /* 0x00000200221a7890 */ /* 0x000fe2000fffe03f */
[----:B------:R-:W-:Y:S02]  /*ad00*/  VIADD R11, R11, 0xffffffff ;  /* 0xffffffff0b0b7836 */ /* 0x000fe40000000000 */
[----:B------:R-:W-:Y:S01]  /*ad10*/  HGMMA.64x96x16.F32 R24, gdesc[UR32].tnspB, R24, gsb0 ;  /* 0x41600000201879f0 */ /* 0x000fe20008000818 */
[----:B------:R-:W-:Y:S01]  /*ad20*/  FMNMX.FTZ R5, R141, R0, !PT ;  /* 0x000000008d057209 */ /* 0x000fe20007810000 */
[----:B------:R-:W-:Y:S01]  /*ad30*/  UMOV UR42, UR5 ;  /* 0x00000005002a7c82 */ /* 0x000fe20008000000 */
[----:B------:R-:W-:Y:S02]  /*ad40*/  UIADD3 UR5, UR34, 0x80, URZ ;  /* 0x0000008022057890 */ /* 0x000fe4000fffe03f */
[----:B------:R-:W-:-:S04]  /*ad50*/  FMNMX.FTZ R0, R128, R5, !PT ;  /* 0x0000000580007209 */ /* 0x000fc80007810000 */
[----:B------:R-:W-:Y:S01]  /*ad60*/  FMNMX.FTZ R5, R129, R0, !PT ;  /* 0x0000000081057209 */ /* 0x000fe20007810000 */
[----:B------:R-:W-:Y:S01]  /*ad70*/  UMOV UR38, UR5 ;  /* 0x0000000500267c82 */ /* 0x000fe20008000000 */
[----:B------:R-:W-:Y:S02]  /*ad80*/  UIADD3 UR5, UR34, 0xc0, URZ ;  /* 0x000000c022057890 */ /* 0x000fe4000fffe03f */
        /* <DEDUP_REMOVED lines=28> */
[----:B------:R-:W-:Y:S01]  /*af50*/  R2UR UR40, R146 ;  /* 0x00000000922872ca */ /* 0x000fe200000e0000 */
[----:B------:R-:W-:Y:S01]  /*af60*/  UMOV UR42, UR5 ;  /* 0x00000005002a7c82 */ /* 0x000fe20008000000 */
[----:B------:R-:W-:Y:S01]  /*af70*/  R2UR UR41, R147 ;  /* 0x00000000932972ca */ /* 0x000fe200000e0000 */
[----:B------:R-:W-:Y:S01]  /*af80*/  UMOV UR43, 0x80000020 ;  /* 0x80000020002b7882 */ /* 0x000fe20000000000 */
[----:B------:R-:W-:Y:S01]  /*af90*/  UIADD3 UR5, UR34, 0x100, URZ ;  /* 0x0000010022057890 */ /* 0x000fe2000fffe03f */
        /* <DEDUP_REMOVED lines=25> */
[----:B------:R-:W-:-:S02]  /*b130*/  WARPGROUP.DEPBAR.LE gsb0, 0x0 ;  /* 0x00008000000079c5 */ /* 0x000fc40000010000 */
[----:B------:R-:W-:Y:S01]  /*b140*/  WARPGROUP.ARRIVE ;  /* 0x00000000000079c5 */ /* 0x000fe20000000000 */
[----:B------:R-:W-:Y:S01]  /*b150*/  FMNMX.FTZ R5, R143, R132, !PT ;  /* 0x000000848f057209 */ /* 0x000fe20007810000 */
[-CC-:B------:R-:W-:Y:S01]  /*b160*/  FFMA.FTZ R140, R108, R0.reuse, -R13.reuse ;  /* 0x000000006c8c7223 */ /* 0x180fe2000001080d */
[-CC-:B------:R-:W-:Y:S01]  /*b170*/  FFMA.FTZ R97, R97, R0.reuse, -R13.reuse ;  /* 0x0000000061617223 */ /* 0x180fe2000001080d */
[--C-:B------:R-:W-:Y:S01]  /*b180*/  FFMA.FTZ R101, R101, R0, -R13.reuse ;  /* 0x0000000065657223 */ /* 0x100fe2000001080d */
[----:B------:R-:W-:Y:S01]  /*b190*/  FMNMX.FTZ R132, R130, R5, !PT ;  /* 0x0000000582847209 */ /* 0x000fe20007810000 */
[----:B------:R-:W-:Y:S01]  /*b1a0*/  HGMMA.64x96x16.F32 R24, gdesc[UR36].tnspB, R24, gsb0 ;  /* 0x41600000241879f0 */ /* 0x000fe20008000818 */
[----:B------:R-:W-:Y:S01]  /*b1b0*/  R2UR UR36, R16 ;  /* 0x00000000102472ca */ /* 0x000fe200000e0000 */
[----:B------:R-:W-:Y:S01]  /*b1c0*/  UMOV UR38, UR5 ;  /* 0x0000000500267c82 */ /* 0x000fe20008000000 */
[----:B------:R-:W-:Y:S01]  /*b1d0*/  R2UR UR37, R17 ;  /* 0x00000000112572ca */ /* 0x000fe200000e0000 */
[----:B------:R-:W-:Y:S01]  /*b1e0*/  UMOV UR39, 0x80000020 ;  /* 0x8000002000277882 */ /* 0x000fe20000000000 */
[----:B------:R-:W-:Y:S01]  /*b1f0*/  UIADD3 UR5, UR34, 0x140, URZ ;  /* 0x0000014022057890 */ /* 0x000fe2000fffe03f */
[----:B------:R-:W-:Y:S01]  /*b200*/  FMNMX.FTZ R5, R131, R132, !PT ;  /* 0x0000008483057209 */ /* 0x000fe20007810000 */
[-C--:B------:R-:W-:Y:S01]  /*b210*/  FMUL.FTZ R9, R9, R0.reuse ;  /* 0x0000000009097220 */ /* 0x080fe20000410000 */
        /* <DEDUP_REMOVED lines=20> */
[----:B------:R-:W0:Y:S03]  /*b360*/  MUFU.EX2 R153, R153 ;  /* 0x0000009900997308 */ /* 0x000e260000000800 */
        /* <DEDUP_REMOVED lines=20> */
[----:B------:R-:W-:Y:S01]  /*b4b0*/  FMNMX.FTZ R5, R91, R116, !PT ;  /* 0x000000745b057209 */ /* 0x000fe20007810000 */
[-CC-:B------:R-:W-:Y:S01]  /*b4c0*/  FFMA.FTZ R116, R88, R0.reuse, -R13.reuse ;  /* 0x0000000058747223 */ /* 0x180fe2000001080d */
[-CC-:B------:R-:W-:Y:S01]  /*b4d0*/  FFMA.FTZ R88, R89, R0.reuse, -R13.reuse ;  /* 0x0000000059587223 */ /* 0x180fe2000001080d */
[-CC-:B-1----:R-:W-:Y:S01]  /*b4e0*/  FFMA.FTZ R117, R100, R0.reuse, -R13.reuse ;  /* 0x0000000064757223 */ /* 0x182fe2000001080d */
[----:B------:R-:W-:Y:S01]  /*b4f0*/  FMNMX.FTZ R108, R94, R5, !PT ;  /* 0x000000055e6c7209 */ /* 0x000fe20007810000 */
[-CC-:B------:R-:W-:Y:S01]  /*b500*/  FFMA.FTZ R89, R93, R0.reuse, -R13.reuse ;  /* 0x000000005d597223 */ /* 0x180fe2000001080d */
[----:B------:R-:W-:Y:S01]  /*b510*/  FFMA.FTZ R93, R81, R0, -R13 ;  /* 0x00000000515d7223 */ /* 0x000fe2000001080d */
[----:B------:R-:W-:Y:S01]  /*b520*/  MUFU.EX2 R137, R137 ;  /* 0x0000008900897308 */ /* 0x000fe20000000800 */
[----:B------:R-:W-:-:S04]  /*b530*/  FMNMX.FTZ R5, R95, R108, !PT ;  /* 0x0000006c5f057209 */ /* 0x000fc80007810000 */
[----:B------:R-:W-:-:S03]  /*b540*/  FMNMX.FTZ R108, R82, R5, !PT ;  /* 0x00000005526c7209 */ /* 0x000fc60007810000 */
[----:B------:R-:W-:Y:S01]  /*b550*/  MUFU.EX2 R155, R155 ;  /* 0x0000009b009b7308 */ /* 0x000fe20000000800 */
[----:B------:R-:W-:Y:S02]  /*b560*/  WARPGROUP.DEPBAR.LE gsb0, 0x0 ;  /* 0x00008000000079c5 */ /* 0x000fe40000010000 */
[----:B------:R-:W-:Y:S01]  /*b570*/  WARPGROUP.ARRIVE ;  /* 0x00000000000079c5 */ /* 0x000fe20000000000 */
[----:B------:R-:W-:-:S04]  /*b580*/  FMNMX.FTZ R5, R83, R108, !PT ;  /* 0x0000006c53057209 */ /* 0x000fc80007810000 */
[----:B------:R-:W-:Y:S01]  /*b590*/  FMNMX.FTZ R96, R86, R5, !PT ;  /* 0x0000000556607209 */ /* 0x000fe20007810000 */
[----:B------:R-:W-:Y:S01]  /*b5a0*/  HGMMA.64x96x16.F32 R24, gdesc[UR40].tnspB, R24, gsb0 ;  /* 0x41600000281879f0 */ /* 0x000fe20008000818 */
[----:B------:R-:W-:Y:S02]  /*b5b0*/  MUFU.EX2 R128, R128 ;  /* 0x0000008000807308 */ /* 0x000fe40000000800 */
[----:B------:R-:W-:-:S04]  /*b5c0*/  FMNMX.FTZ R5, R87, R96, !PT ;  /* 0x0000006057057209 */ /* 0x000fc80007810000 */
[----:B------:R-:W-:Y:S02]  /*b5d0*/  FMNMX.FTZ R108, R74, R5, !PT ;  /* 0x000000054a6c7209 */ /* 0x000fe40007810000 */
[----:B------:R-:W-:Y:S02]  /*b5e0*/  MUFU.EX2 R96, R97 ;  /* 0x0000006100607308 */ /* 0x000fe40000000800 */
[----:B------:R-:W-:Y:S01]  /*b5f0*/  FMNMX.FTZ R5, R75, R108, !PT ;  /* 0x0000006c4b057209 */ /* 0x000fe20007810000 */
[----:B------:R-:W-:-:S03]  /*b600*/  FFMA.FTZ R108, R76, R0, -R13 ;  /* 0x000000004c6c7223 */ /* 0x000fc6000001080d */
[----:B------:R-:W-:Y:S02]  /*b610*/  FMNMX.FTZ R100, R78, R5, !PT ;  /* 0x000000054e647209 */ /* 0x000fe40007810000 */
[----:B------:R1:W-:Y:S02]  /*b620*/  MUFU.EX2 R97, R101 ;  /* 0x0000006500617308 */ /* 0x0003e40000000800 */
[----:B------:R-:W-:-:S05]  /*b630*/  FMNMX.FTZ R5, R79, R100, !PT ;  /* 0x000000644f057209 */ /* 0x000fca0007810000 */
[----:B------:R-:W2:Y:S01]  /*b640*/  SHFL.BFLY PT, R100, R5, 0x2, 0x1f ;  /* 0x0c401f0005647f89 */ /* 0x000ea200000e0000 */
[----:B------:R-:W-:Y:S01]  /*b650*/  MUFU.EX2 R154, R154 ;  /* 0x0000009a009a7308 */ /* 0x000fe20000000800 */
[----:B-1----:R-:W-:-:S07]  /*b660*/  FFMA.FTZ R101, R73, R0, -R13 ;  /* 0x0000000049657223 */ /* 0x002fce000001080d */
[----:B------:R-:W-:Y:S08]  /*b670*/  MUFU.EX2 R129, R129 ;  /* 0x0000008100817308 */ /* 0x000ff00000000800 */
[----:B------:R-:W-:Y:S01]  /*b680*/  MUFU.EX2 R152, R152 ;  /* 0x0000009800987308 */ /* 0x000fe20000000800 */
[----:B--2---:R-:W-:Y:S01]  /*b690*/  FMNMX.FTZ R80, R5, R100, !PT ;  /* 0x0000006405507209 */ /* 0x004fe20007810000 */
[-CC-:B------:R-:W-:Y:S01]  /*b6a0*/  FFMA.FTZ R100, R72, R0.reuse, -R13.reuse ;  /* 0x0000000048647223 */ /* 0x180fe2000001080d */
[----:B------:R-:W-:-:S05]  /*b6b0*/  FFMA.FTZ R13, R77, R0, -R13 ;  /* 0x000000004d0d7223 */ /* 0x000fca000001080d */
[----:B------:R-:W-:Y:S01]  /*b6c0*/  MUFU.EX2 R151, R151 ;  /* 0x0000009700977308 */ /* 0x000fe20000000800 */
[----:B------:R-:W1:Y:S07]  /*b6d0*/  SHFL.BFLY PT, R5, R80, 0x1, 0x1f ;  /* 0x0c201f0050057f89 */ /* 0x000e6e00000e0000 */
[----:B------:R-:W-:Y:S08]  /*b6e0*/  MUFU.EX2 R150, R150 ;  /* 0x0000009600967308 */ /* 0x000ff00000000800 */
[----:B------:R-:W-:Y:S08]  /*b6f0*/  MUFU.EX2 R149, R149 ;  /* 0x0000009500957308 */ /* 0x000ff00000000800 */
[----:B------:R-:W-:Y:S01]  /*b700*/  MUFU.EX2 R113, R113 ;  /* 0x0000007100717308 */ /* 0x000fe20000000800 */
[----:B-1----:R-:W-:Y:S01]  /*b710*/  FMNMX.FTZ R5, R80, R5, !PT ;  /* 0x0000000550057209 */ /* 0x002fe20007810000 */
[----:B------:R-:W-:-:S04]  /*b720*/  IMAD.U32 R80, RZ, RZ, UR4 ;  /* 0x00000004ff507e24 */ /* 0x000fc8000f8e00ff */
[----:B------:R-:W-:Y:S01]  /*b730*/  FADD.FTZ R73, -R5, R12 ;  /* 0x0000000c05497221 */ /* 0x000fe20000010100 */
[----:B------:R-:W-:Y:S01]  /*b740*/  @!P1 LEA R80, R80, UR56, 0x3 ;  /* 0x0000003850509c11 */ /* 0x000fe2000f8e18ff */
[----:B------:R-:W-:Y:S02]  /*b750*/  MUFU.EX2 R141, R141 ;  /* 0x0000008d008d7308 */ /* 0x000fe40000000800 */
[-C--:B------:R-:W-:Y:S01]  /*b760*/  FMUL.FTZ R12, R73, R0.reuse ;  /* 0x00000000490c7220 */ /* 0x080fe20000410000 */
[----:B------:R-:W-:-:S04]  /*b770*/  FMUL.FTZ R73, R5, R0 ;  /* 0x0000000005497220 */ /* 0x000fc80000410000 */
        /* <DEDUP_REMOVED lines=11> */
[----:B------:R-:W-:-:S02]  /*b830*/  WARPGROUP.DEPBAR.LE gsb0, 0x0 ;  /* 0x00008000000079c5 */ /* 0x000fc40000010000 */
[----:B------:R-:W-:Y:S01]  /*b840*/  WARPGROUP.ARRIVE ;  /* 0x00000000000079c5 */ /* 0x000fe20000000000 */
[----:B------:R-:W-:Y:S02]  /*b850*/  IMAD.U32 R134, RZ, RZ, UR6 ;  /* 0x00000006ff867e24 */ /* 0x000fe4000f8e00ff */
[-CC-:B------:R-:W-:Y:S01]  /*b860*/  FFMA.FTZ R132, R143, R0.reuse, -R73.reuse ;  /* 0x000000008f847223 */ /* 0x180fe20000010849 */
[-CC-:B------:R-:W-:Y:S01]  /*b870*/  FFMA.FTZ R115, R118, R0.reuse, -R73.reuse ;  /* 0x0000000076737223 */ /* 0x180fe20000010849 */
[-CC-:B------:R-:W-:Y:S01]  /*b880*/  FFMA.FTZ R118, R119, R0.reuse, -R73.reuse ;  /* 0x0000000077767223 */ /* 0x180fe20000010849 */
[----:B------:R-:W2:Y:S01]  /*b890*/  MUFU.EX2 R77, R77 ;  /* 0x0000004d004d7308 */ /* 0x000ea20000000800 */
[----:B------:R-:W-:Y:S01]  /*b8a0*/  HGMMA.64x96x16.F32 R24, gdesc[UR36].tnspB, R24, gsb0 ;  /* 0x41600000241879f0 */ /* 0x000fe20008000818 */
[----:B------:R-:W-:Y:S01]  /*b8b0*/  R2UR UR36, R14 ;  /* 0x000000000e2472ca */ /* 0x000fe200000e0000 */
[----:B------:R-:W-:Y:S01]  /*b8c0*/  UMOV UR38, UR5 ;  /* 0x0000000500267c82 */ /* 0x000fe20008000000 */
[----:B------:R-:W-:Y:S01]  /*b8d0*/  R2UR UR37, R15 ;  /* 0x000000000f2572ca */ /* 0x000fe200000e0000 */
[----:B------:R-:W-:Y:S01]  /*b8e0*/  UMOV UR39, 0x80000020 ;  /* 0x8000002000277882 */ /* 0x000fe20000000000 */
[----:B------:R-:W-:Y:S01]  /*b8f0*/  UIADD3 UR5, UR34, 0x180, URZ ;  /* 0x0000018022057890 */ /* 0x000fe2000fffe03f */
[-CC-:B------:R-:W-:Y:S01]  /*b900*/  FFMA.FTZ R119, R107, R0.reuse, -R73.reuse ;  /* 0x000000006b777223 */ /* 0x180fe20000010849 */
[----:B------:R-:W3:Y:S01]  /*b910*/  MUFU.EX2 R72, R72 ;  /* 0x0000004800487308 */ /* 0x000ee20000000800 */
[-CC-:B------:R-:W-:Y:S01]  /*b920*/  FFMA.FTZ R107, R110, R0.reuse, -R73.reuse ;  /* 0x000000006e6b7223 */ /* 0x180fe20000010849 */
[----:B------:R-:W-:Y:S01]  /*b930*/  @!P1 LEA R110, R134, UR56, 0x3 ;  /* 0x00000038866e9c11 */ /* 0x000fe2000f8e18ff */
[----:B------:R-:W-:Y:S01]  /*b940*/  FFMA.FTZ R133, R131, R0, -R73 ;  /* 0x0000000083857223 */ /* 0x000fe20000010849 */
[----:B------:R-:W-:-:S02]  /*b950*/  @!P1 VIADD R134, R80, 0x31c40 ;  /* 0x00031c4050869836 */ /* 0x000fc40000000000 */
[----:B------:R-:W-:Y:S01]  /*b960*/  FFMA.FTZ R138, R99, R0, -R73 ;  /* 0x00000000638a7223 */ /* 0x000fe20000010849 */
[----:B0-----:R-:W-:Y:S01]  /*b970*/  FFMA.FTZ R99, R9, R8, R153 ;  /* 0x0000000809637223 */ /* 0x001fe20000010099 */
[----:B------:R-:W-:Y:S01]  /*b980*/  @!P1 VIADD R80, R110, 0x31c60 ;  /* 0x00031c606e509836 */ /* 0x000fe20000000000 */
[----:B------:R-:W0:Y:S01]  /*b990*/  MUFU.EX2 R132, R132 ;  /* 0x0000008400847308 */ /* 0x000e220000000800 */
[----:B-1----:R-:W-:Y:S01]  /*b9a0*/  FFMA.FTZ R8, R12, R7, R81 ;  /* 0x000000070c087223 */ /* 0x002fe20000010051 */
[-CC-:B------:R-:W-:Y:S01]  /*b9b0*/  FFMA.FTZ R110, R111, R0.reuse, -R73.reuse ;  /* 0x000000006f6e7223 */ /* 0x180fe20000010849 */
[----:B------:R-:W-:Y:S01]  /*b9c0*/  @!P1 PRMT R134, RZ, 0x654, R134 ;  /* 0x00000654ff869816 */ /* 0x000fe20000000086 */
[-C--:B------:R-:W-:Y:S01]  /*b9d0*/  FFMA.FTZ R111, R102, R0.reuse, -R73 ;  /* 0x00000000666f7223 */ /* 0x080fe20000010849 */
[----:B------:R-:W-:Y:S01]  /*b9e0*/  FADD.FTZ R99, R148, R99 ;  /* 0x0000006394637221 */ /* 0x000fe20000010000 */
[----:B------:R-:W-:Y:S01]  /*b9f0*/  @!P1 PRMT R80, RZ, 0x654, R80 ;  /* 0x00000654ff509816 */ /* 0x000fe20000000050 */
[-CC-:B------:R-:W-:Y:S01]  /*ba00*/  FFMA.FTZ R102, R91, R0.reuse, -R73.reuse ;  /* 0x000000005b667223 */ /* 0x180fe20000010849 */
[----:B------:R-:W1:Y:S01]  /*ba10*/  MUFU.EX2 R76, R76 ;  /* 0x0000004c004c7308 */ /* 0x000e620000000800 */
[----:B--2---:R-:W-:Y:S01]  /*ba20*/  FADD.FTZ R91, R77, R8 ;  /* 0x000000084d5b7221 */ /* 0x004fe20000010000 */
[-C--:B------:R-:W-:Y:S01]  /*ba30*/  FFMA.FTZ R131, R135, R0.reuse, -R73 ;  /* 0x0000000087837223 */ /* 0x080fe20000010849 */
[----:B------:R-:W-:Y:S01]  /*ba40*/  FADD.FTZ R8, R136, R99 ;  /* 0x0000006388087221 */ /* 0x000fe20000010000 */
[-C--:B------:R-:W-:Y:S01]  /*ba50*/  FFMA.FTZ R122, R122, R0.reuse, -R73 ;  /* 0x000000007a7a7223 */ /* 0x080fe20000010849 */
[----:B---3--:R-:W-:Y:S01]  /*ba60*/  FADD.FTZ R91, R72, R91 ;  /* 0x0000005b485b7221 */ /* 0x008fe20000010000 */
[-CC-:B------:R-:W-:Y:S01]  /*ba70*/  FFMA.FTZ R99, R82, R0.reuse, -R73.reuse ;  /* 0x0000000052637223 */ /* 0x180fe20000010849 */
[-C--:B------:R-:W-:Y:S01]  /*ba80*/  FFMA.FTZ R135, R94, R0.reuse, -R73 ;  /* 0x000000005e877223 */ /* 0x080fe20000010849 */
[----:B------:R-:W2:Y:S01]  /*ba90*/  MUFU.EX2 R133, R133 ;  /* 0x0000008500857308 */ /* 0x000ea20000000800 */
[----:B0-----:R-:W-:Y:S01]  /*baa0*/  FADD.FTZ R91, R132, R91 ;  /* 0x0000005b845b7221 */ /* 0x001fe20000010000 */
[-CC-:B------:R-:W-:Y:S01]  /*bab0*/  FFMA.FTZ R114, R114, R0.reuse, -R73.reuse ;  /* 0x0000000072727223 */ /* 0x180fe20000010849 */
[----:B------:R-:W-:Y:S01]  /*bac0*/  F2FP.F16.F32.PACK_AB R81, R77, R81 ;  /* 0x000000514d51723e */ /* 0x000fe200000000ff */
[-CC-:B------:R-:W-:Y:S01]  /*bad0*/  FFMA.FTZ R106, R106, R0.reuse, -R73.reuse ;  /* 0x000000006a6a7223 */ /* 0x180fe20000010849 */
[----:B------:R-:W-:Y:S01]  /*bae0*/  FFMA.FTZ R98, R98, R0, -R73 ;  /* 0x0000000062627223 */ /* 0x000fe20000010849 */
[----:B------:R-:W-:-:S02]  /*baf0*/  UMOV UR6, UR4 ;  /* 0x0000000400067c82 */ /* 0x000fc40008000000 */
[----:B------:R-:W0:Y:S01]  /*bb00*/  MUFU.EX2 R125, R125 ;  /* 0x0000007d007d7308 */ /* 0x000e220000000800 */
[----:B-1----:R-:W-:Y:S01]  /*bb10*/  FADD.FTZ R82, R76, R91 ;  /* 0x0000005b4c527221 */ /* 0x002fe20000010000 */
[----:B------:R-:W-:-:S06]  /*bb20*/  FFMA.FTZ R91, R87, R0, -R73 ;  /* 0x00000000575b7223 */ /* 0x000fcc0000010849 */
[----:B------:R-:W1:Y:S01]  /*bb30*/  MUFU.EX2 R131, R131 ;  /* 0x0000008300837308 */ /* 0x000e620000000800 */
[----:B--2---:R-:W-:-:S07]  /*bb40*/  FADD.FTZ R82, R133, R82 ;  /* 0x0000005285527221 */ /* 0x004fce0000010000 */
[----:B------:R-:W2:Y:S08]  /*bb50*/  MUFU.EX2 R122, R122 ;  /* 0x0000007a007a7308 */ /* 0x000eb00000000800 */
[----:B------:R-:W3:Y:S08]  /*bb60*/  MUFU.EX2 R130, R130 ;  /* 0x0000008200827308 */ /* 0x000ef00000000800 */
[----:B------:R-:W4:Y:S08]  /*bb70*/  MUFU.EX2 R123, R123 ;  /* 0x0000007b007b7308 */ /* 0x000f300000000800 */
[----:B------:R0:W-:Y:S08]  /*bb80*/  MUFU.EX2 R7, R138 ;  /* 0x0000008a00077308 */ /* 0x0001f00000000800 */
[----:B------:R-:W5:Y:S01]  /*bb90*/  MUFU.EX2 R126, R126 ;  /* 0x0000007e007e7308 */ /* 0x000f620000000800 */
[----:B0-----:R-:W-:Y:S01]  /*bba0*/  FADD.FTZ R138, R125, R82 ;  /* 0x000000527d8a7221 */ /* 0x001fe20000010000 */
[----:B------:R-:W-:-:S03]  /*bbb0*/  F2FP.F16.F32.PACK_AB R82, R137, R136 ;  /* 0x000000888952723e */ /* 0x000fc600000000ff */
[----:B-1----:R-:W-:-:S03]  /*bbc0*/  FADD.FTZ R77, R131, R138 ;  /* 0x0000008a834d7221 */ /* 0x002fc60000010000 */
[----:B------:R-:W0:Y:S01]  /*bbd0*/  MUFU.EX2 R114, R114 ;  /* 0x0000007200727308 */ /* 0x000e220000000800 */
[----:B--2---:R-:W-:Y:S01]  /*bbe0*/  FADD.FTZ R77, R122, R77 ;  /* 0x0000004d7a4d7221 */ /* 0x004fe20000010000 */
[----:B------:R-:W-:Y:S02]  /*bbf0*/  WARPGROUP.DEPBAR.LE gsb0, 0x0 ;  /* 0x00008000000079c5 */ /* 0x000fe40000010000 */
[----:B------:R-:W-:-:S04]  /*bc00*/  WARPGROUP.ARRIVE ;  /* 0x00000000000079c5 */ /* 0x000fc80000000000 */
[----:B------:R-:W1:Y:S02]  /*bc10*/  MUFU.EX2 R127, R127 ;  /* 0x0000007f007f7308 */ /* 0x000e640000000800 */
[----:B------:R-:W-:Y:S01]  /*bc20*/  HGMMA.64x96x16.F32 R24, gdesc[UR36].tnspB, R24, gsb0 ;  /* 0x41600000241879f0 */ /* 0x000fe20008000818 */
[----:B------:R-:W-:Y:S01]  /*bc30*/  R2UR UR36, R18 ;  /* 0x00000000122472ca */ /* 0x000fe200000e0000 */
[----:B------:R-:W-:Y:S01]  /*bc40*/  UMOV UR38, UR5 ;  /* 0x0000000500267c82 */ /* 0x000fe20008000000 */
[----:B------:R-:W-:Y:S01]  /*bc50*/  R2UR UR37, R19 ;  /* 0x00000000132572ca */ /* 0x000fe200000e0000 */
[----:B------:R-:W-:Y:S01]  /*bc60*/  UMOV UR39, 0x80000020 ;  /* 0x8000002000277882 */ /* 0x000fe20000000000 */
[----:B------:R-:W-:Y:S01]  /*bc70*/  UIADD3 UR5, UR34, 0x1c0, URZ ;  /* 0x000001c022057890 */ /* 0x000fe2000fffe03f */
[----:B------:R-:W2:Y:S08]  /*bc80*/  MUFU.EX2 R115, R115 ;  /* 0x0000007300737308 */ /* 0x000eb00000000800 */
[----:B------:R-:W2:Y:S08]  /*bc90*/  MUFU.EX2 R118, R118 ;  /* 0x0000007600767308 */ /* 0x000eb00000000800 */
[----:B------:R-:W2:Y:S08]  /*bca0*/  MUFU.EX2 R106, R106 ;  /* 0x0000006a006a7308 */ /* 0x000eb00000000800 */
[----:B------:R-:W2:Y:S08]  /*bcb0*/  MUFU.EX2 R119, R119 ;  /* 0x0000007700777308 */ /* 0x000eb00000000800 */
[----:B------:R-:W-:Y:S08]  /*bcc0*/  MUFU.EX2 R140, R140 ;  /* 0x0000008c008c7308 */ /* 0x000ff00000000800 */
[----:B------:R-:W2:Y:S08]  /*bcd0*/  MUFU.EX2 R107, R107 ;  /* 0x0000006b006b7308 */ /* 0x000eb00000000800 */
[----:B------:R-:W-:Y:S08]  /*bce0*/  MUFU.EX2 R105, R105 ;  /* 0x0000006900697308 */ /* 0x000ff00000000800 */
[----:B------:R-:W2:Y:S08]  /*bcf0*/  MUFU.EX2 R110, R110 ;  /* 0x0000006e006e7308 */ /* 0x000eb00000000800 */
[----:B------:R-:W-:Y:S08]  /*bd00*/  MUFU.EX2 R124, R124 ;  /* 0x0000007c007c7308 */ /* 0x000ff00000000800 */
[----:B------:R-:W2:Y:S08]  /*bd10*/  MUFU.EX2 R98, R98 ;  /* 0x0000006200627308 */ /* 0x000eb00000000800 */
[----:B------:R-:W2:Y:S08]  /*bd20*/  MUFU.EX2 R117, R117 ;  /* 0x0000007500757308 */ /* 0x000eb00000000800 */
[----:B------:R-:W-:Y:S01]  /*bd30*/  MUFU.EX2 R116, R116 ;  /* 0x0000007400747308 */ /* 0x000fe20000000800 */
[----:B------:R-:W-:-:S02]  /*bd40*/  WARPGROUP.DEPBAR.LE gsb0, 0x0 ;  /* 0x00008000000079c5 */ /* 0x000fc40000010000 */
[----:B------:R-:W-:-:S05]  /*bd50*/  WARPGROUP.ARRIVE ;  /* 0x00000000000079c5 */ /* 0x000fca0000000000 */
[----:B------:R-:W-:Y:S01]  /*bd60*/  MUFU.EX2 R88, R88 ;  /* 0x0000005800587308 */ /* 0x000fe20000000800 */
[----:B------:R-:W-:Y:S01]  /*bd70*/  HGMMA.64x96x16.F32 R24, gdesc[UR36].tnspB, R24, gsb0 ;  /* 0x41600000241879f0 */ /* 0x000fe20008000818 */
[----:B------:R-:W-:Y:S01]  /*bd80*/  R2UR UR36, R20 ;  /* 0x00000000142472ca */ /* 0x000fe200000e0000 */
[----:B------:R-:W-:Y:S01]  /*bd90*/  UMOV UR38, UR5 ;  /* 0x0000000500267c82 */ /* 0x000fe20008000000 */
[----:B------:R-:W-:Y:S01]  /*bda0*/  R2UR UR37, R21 ;  /* 0x00000000152572ca */ /* 0x000fe200000e0000 */
[----:B------:R-:W-:-:S03]  /*bdb0*/  UMOV UR39, 0x80000020 ;  /* 0x8000002000277882 */ /* 0x000fc60000000000 */
        /* <DEDUP_REMOVED lines=30> */
[-CC-:B---3--:R-:W-:Y:S01]  /*bfa0*/  FFMA.FTZ R134, R95, R0.reuse, -R73.reuse ;  /* 0x000000005f867223 */ /* 0x188fe20000010849 */
[-CC-:B------:R-:W-:Y:S01]  /*bfb0*/  FFMA.FTZ R95, R83, R0.reuse, -R73.reuse ;  /* 0x00000000535f7223 */ /* 0x180fe20000010849 */
[-C--:B------:R-:W-:Y:S01]  /*bfc0*/  FMUL.FTZ R37, R37, R9.reuse ;  /* 0x0000000925257220 */ /* 0x080fe20000410000 */
[-C--:B------:R-:W-:Y:S01]  /*bfd0*/  FMUL.FTZ R40, R40, R9.reuse ;  /* 0x0000000928287220 */ /* 0x080fe20000410000 */
[-C--:B------:R-:W-:Y:S01]  /*bfe0*/  FMUL.FTZ R41, R41, R9.reuse ;  /* 0x0000000929297220 */ /* 0x080fe20000410000 */
[-C--:B------:R-:W-:Y:S01]  /*bff0*/  FMUL.FTZ R44, R44, R9.reuse ;  /* 0x000000092c2c7220 */ /* 0x080fe20000410000 */
[----:B------:R-:W-:Y:S01]  /*c000*/  MUFU.EX2 R134, R134 ;  /* 0x0000008600867308 */ /* 0x000fe20000000800 */
[-CC-:B----4-:R-:W-:Y:S01]  /*c010*/  FFMA.FTZ R80, R103, R0.reuse, -R73.reuse ;  /* 0x0000000067507223 */ /* 0x190fe20000010849 */
[-CC-:B------:R-:W-:Y:S01]  /*c020*/  FFMA.FTZ R103, R90, R0.reuse, -R73.reuse ;  /* 0x000000005a677223 */ /* 0x180fe20000010849 */
[----:B------:R-:W-:Y:S01]  /*c030*/  FADD.FTZ R90, R137, R8 ;  /* 0x00000008895a7221 */ /* 0x000fe20000010000 */
[-C--:B------:R-:W-:Y:S01]  /*c040*/  FMUL.FTZ R45, R45, R9.reuse ;  /* 0x000000092d2d7220 */ /* 0x080fe20000410000 */
[-C--:B------:R-:W-:Y:S01]  /*c050*/  FMUL.FTZ R48, R48, R9.reuse ;  /* 0x0000000930307220 */ /* 0x080fe20000410000 */
[-C--:B------:R-:W-:Y:S01]  /*c060*/  FMUL.FTZ R49, R49, R9.reuse ;  /* 0x0000000931317220 */ /* 0x080fe20000410000 */
[----:B------:R-:W-:Y:S01]  /*c070*/  FADD.FTZ R139, R155, R90 ;  /* 0x0000005a9b8b7221 */ /* 0x000fe20000010000 */
[----:B------:R3:W4:Y:S01]  /*c080*/  MUFU.EX2 R8, R111 ;  /* 0x0000006f00087308 */ /* 0x0007220000000800 */
[----:B------:R-:W-:Y:S01]  /*c090*/  FFMA.FTZ R90, R86, R0, -R73 ;  /* 0x00000000565a7223 */ /* 0x000fe20000010849 */
[-C--:B------:R-:W-:Y:S01]  /*c0a0*/  FMUL.FTZ R52, R52, R9.reuse ;  /* 0x0000000934347220 */ /* 0x080fe20000410000 */
[----:B------:R-:W-:Y:S01]  /*c0b0*/  FADD.FTZ R139, R128, R139 ;  /* 0x0000008b808b7221 */ /* 0x000fe20000010000 */
[-C--:B------:R-:W-:Y:S01]  /*c0c0*/  FMUL.FTZ R53, R53, R9.reuse ;  /* 0x0000000935357220 */ /* 0x080fe20000410000 */
[-C--:B------:R-:W-:Y:S01]  /*c0d0*/  FMUL.FTZ R56, R56, R9.reuse ;  /* 0x0000000938387220 */ /* 0x080fe20000410000 */
[-C--:B------:R-:W-:Y:S01]  /*c0e0*/  FMUL.FTZ R57, R57, R9.reuse ;  /* 0x0000000939397220 */ /* 0x080fe20000410000 */
[----:B------:R-:W-:Y:S01]  /*c0f0*/  FADD.FTZ R94, R154, R139 ;  /* 0x0000008b9a5e7221 */ /* 0x000fe20000010000 */
[----:B------:R5:W-:Y:S01]  /*c100*/  MUFU.EX2 R87, R103 ;  /* 0x0000006700577308 */ /* 0x000be20000000800 */
[-C--:B------:R-:W-:Y:S01]  /*c110*/  FMUL.FTZ R60, R60, R9.reuse ;  /* 0x000000093c3c7220 */ /* 0x080fe20000410000 */
[-C--:B------:R-:W-:Y:S01]  /*c120*/  FMUL.FTZ R61, R61, R9.reuse ;  /* 0x000000093d3d7220 */ /* 0x080fe20000410000 */
[----:B------:R-:W-:Y:S01]  /*c130*/  FADD.FTZ R83, R129, R94 ;  /* 0x0000005e81537221 */ /* 0x000fe20000010000 */
[-C--:B------:R-:W-:Y:S01]  /*c140*/  FMUL.FTZ R64, R64, R9.reuse ;  /* 0x0000000940407220 */ /* 0x080fe20000410000 */
[-C--:B------:R-:W-:Y:S01]  /*c150*/  FMUL.FTZ R65, R65, R9.reuse ;  /* 0x0000000941417220 */ /* 0x080fe20000410000 */
[-C--:B------:R-:W-:Y:S01]  /*c160*/  FMUL.FTZ R68, R68, R9.reuse ;  /* 0x0000000944447220 */ /* 0x080fe20000410000 */
[----:B---3--:R-:W-:Y:S01]  /*c170*/  FADD.FTZ R111, R152, R83 ;  /* 0x00000053986f7221 */ /* 0x008fe20000010000 */
[----:B------:R-:W-:Y:S01]  /*c180*/  F2FP.F16.F32.PACK_AB R83, R132, R72 ;  /* 0x000000488453723e */ /* 0x000fe200000000ff */
[-C--:B------:R-:W-:Y:S01]  /*c190*/  FFMA.FTZ R132, R74, R0.reuse, -R73 ;  /* 0x000000004a847223 */ /* 0x080fe20000010849 */
[----:B------:R-:W-:Y:S01]  /*c1a0*/  FADD.FTZ R74, R130, R77 ;  /* 0x0000004d824a7221 */ /* 0x000fe20000010000 */
[----:B------:R-:W-:Y:S01]  /*c1b0*/  FADD.FTZ R72, R120, R111 ;  /* 0x0000006f78487221 */ /* 0x000fe20000010000 */
[-CC-:B------:R-:W-:Y:S01]  /*c1c0*/  FFMA.FTZ R111, R75, R0.reuse, -R73.reuse ;  /* 0x000000004b6f7223 */ /* 0x180fe20000010849 */
[----:B------:R3:W-:Y:S01]  /*c1d0*/  MUFU.EX2 R94, R102 ;  /* 0x00000066005e7308 */ /* 0x0007e20000000800 */
[----:B------:R-:W-:Y:S01]  /*c1e0*/  FADD.FTZ R75, R123, R74 ;  /* 0x0000004a7b4b7221 */ /* 0x000fe20000010000 */
[----:B------:R-:W-:Y:S01]  /*c1f0*/  FADD.FTZ R72, R151, R72 ;  /* 0x0000004897487221 */ /* 0x000fe20000010000 */
[----:B-----5:R-:W-:Y:S01]  /*c200*/  FFMA.FTZ R103, R79, R0, -R73 ;  /* 0x000000004f677223 */ /* 0x020fe20000010849 */
[----:B------:R-:W-:Y:S01]  /*c210*/  F2FP.F16.F32.PACK_AB R74, R129, R154 ;  /* 0x0000009a814a723e */ /* 0x000fe200000000ff */
[----:B------:R-:W-:Y:S01]  /*c220*/  FADD.FTZ R75, R126, R75 ;  /* 0x0000004b7e4b7221 */ /* 0x000fe20000010000 */
[----:B------:R-:W-:Y:S01]  /*c230*/  FMUL.FTZ R69, R69, R9 ;  /* 0x0000000945457220 */ /* 0x000fe20000410000 */
[----:B------:R-:W-:Y:S01]  /*c240*/  FMUL.FTZ R26, R26, R12 ;  /* 0x0000000c1a1a7220 */ /* 0x000fe20000410000 */
[----:B------:R5:W4:Y:S01]  /*c250*/  MUFU.EX2 R86, R80 ;  /* 0x0000005000567308 */ /* 0x000b220000000800 */
[----:B---3--:R-:W-:Y:S01]  /*c260*/  FFMA.FTZ R102, R78, R0, -R73 ;  /* 0x000000004e667223 */ /* 0x008fe20000010849 */
[----:B------:R-:W-:Y:S01]  /*c270*/  FADD.FTZ R73, R121, R72 ;  /* 0x0000004879497221 */ /* 0x000fe20000010000 */
[----:B0-----:R-:W-:Y:S01]  /*c280*/  FADD.FTZ R78, R114, R75 ;  /* 0x0000004b724e7221 */ /* 0x001fe20000010000 */
[----:B------:R-:W-:Y:S01]  /*c290*/  F2FP.F16.F32.PACK_AB R72, R128, R155 ;  /* 0x0000009b8048723e */ /* 0x000fe200000000ff */
[----:B------:R-:W-:Y:S01]  /*c2a0*/  FMUL.FTZ R27, R27, R12 ;  /* 0x0000000c1b1b7220 */ /* 0x000fe20000410000 */
[----:B------:R-:W-:Y:S01]  /*c2b0*/  FADD.FTZ R77, R150, R73 ;  /* 0x00000049964d7221 */ /* 0x000fe20000010000 */
[----:B------:R-:W-:Y:S01]  /*c2c0*/  F2FP.F16.F32.PACK_AB R73, R133, R76 ;  /* 0x0000004c8549723e */ /* 0x000fe200000000ff */
[----:B-1----:R-:W-:Y:S01]  /*c2d0*/  FADD.FTZ R78, R127, R78 ;  /* 0x0000004e7f4e7221 */ /* 0x002fe20000010000 */
[----:B-----5:R-:W-:Y:S01]  /*c2e0*/  F2FP.F16.F32.PACK_AB R80, R148, R153 ;  /* 0x000000999450723e */ /* 0x020fe200000000ff */
[----:B------:R-:W-:Y:S01]  /*c2f0*/  FADD.FTZ R76, R112, R77 ;  /* 0x0000004d704c7221 */ /* 0x000fe20000010000 */
[----:B------:R-:W-:Y:S01]  /*c300*/  F2FP.F16.F32.PACK_AB R75, R131, R125 ;  /* 0x0000007d834b723e */ /* 0x000fe200000000ff */
[----:B--2---:R-:W-:Y:S01]  /*c310*/  FADD.FTZ R79, R115, R78 ;  /* 0x0000004e734f7221 */ /* 0x004fe20000010000 */
[----:B------:R-:W-:Y:S01]  /*c320*/  F2FP.F16.F32.PACK_AB R78, R121, R151 ;  /* 0x00000097794e723e */ /* 0x000fe200000000ff */
[----:B------:R0:W-:Y:S01]  /*c330*/  STSM.16.M88.4 [R4+0x24300], R80 ;  /* 0x0243005004007844 */ /* 0x0001e20000000200 */
[----:B------:R-:W-:Y:S01]  /*c340*/  F2FP.F16.F32.PACK_AB R77, R130, R122 ;  /* 0x0000007a824d723e */ /* 0x000fe200000000ff */
[----:B------:R-:W-:Y:S01]  /*c350*/  FADD.FTZ R79, R118, R79 ;  /* 0x0000004f764f7221 */ /* 0x000fe20000010000 */
[----:B------:R-:W-:Y:S01]  /*c360*/  MUFU.EX2 R90, R90 ;  /* 0x0000005a005a7308 */ /* 0x000fe20000000800 */
[----:B------:R1:W-:Y:S01]  /*c370*/  STSM.16.M88.4 [R4+0x25b00], R72 ;  /* 0x025b004804007844 */ /* 0x0003e20000000200 */
        /* <DEDUP_REMOVED lines=11> */
[----:B0-----:R-:W-:Y:S01]  /*c430*/  FADD.FTZ R80, R149, R76 ;  /* 0x0000004c95507221 */ /* 0x001fe20000010000 */
        /* <DEDUP_REMOVED lines=16> */
[----:B------:R-:W-:Y:S01]  /*c540*/  F2FP.F16.F32.PACK_AB R81, R127, R114 ;  /* 0x000000727f51723e */ /* 0x000fe200000000ff */
[----:B------:R-:W-:Y:S01]  /*c550*/  FADD.FTZ R114, R98, R121 ;  /* 0x0000007962727221 */ /* 0x000fe20000010000 */
[----:B------:R0:W2:Y:S01]  /*c560*/  MUFU.EX2 R112, R95 ;  /* 0x0000005f00707308 */ /* 0x0000a20000000800 */
[C---:B------:R-:W-:Y:S01]  /*c570*/  FADD.FTZ R113, R105.reuse, R120 ;  /* 0x0000007869717221 */ /* 0x040fe20000010000 */
[----:B------:R-:W-:Y:S01]  /*c580*/  F2FP.F16.F32.PACK_AB R79, R126, R123 ;  /* 0x0000007b7e4f723e */ /* 0x000fe200000000ff */
[----:B------:R-:W-:Y:S01]  /*c590*/  FMUL.FTZ R58, R58, R12 ;  /* 0x0000000c3a3a7220 */ /* 0x000fe20000410000 */
[----:B-1----:R-:W-:Y:S01]  /*c5a0*/  F2FP.F16.F32.PACK_AB R74, R105, R140 ;  /* 0x0000008c694a723e */ /* 0x002fe200000000ff */
[----:B------:R-:W-:Y:S01]  /*c5b0*/  FADD.FTZ R113, R124, R113 ;  /* 0x000000717c717221 */ /* 0x000fe20000010000 */
[----:B------:R-:W-:Y:S01]  /*c5c0*/  F2FP.F16.F32.PACK_AB R72, R104, R141 ;  /* 0x0000008d6848723e */ /* 0x000fe200000000ff */
[----:B------:R1:W-:Y:S01]  /*c5d0*/  STSM.16.M88.4 [R4+0x27300], R76 ;  /* 0x0273004c04007844 */ /* 0x0003e20000000200 */
[----:B------:R-:W3:Y:S01]  /*c5e0*/  MUFU.EX2 R105, R132 ;  /* 0x0000008400697308 */ /* 0x000ee20000000800 */
[----:B------:R-:W-:Y:S01]  /*c5f0*/  FADD.FTZ R118, R96, R113 ;  /* 0x0000007160767221 */ /* 0x000fe20000010000 */
[----:B0-----:R-:W-:Y:S01]  /*c600*/  FADD.FTZ R95, R7, R114 ;  /* 0x00000072075f7221 */ /* 0x001fe20000010000 */
[----:B------:R0:W-:Y:S01]  /*c610*/  STSM.16.M88.4 [R4+0x28b00], R80 ;  /* 0x028b005004007844 */ /* 0x0001e20000000200 */
[----:B------:R-:W-:Y:S01]  /*c620*/  F2FP.F16.F32.PACK_AB R73, R119, R106 ;  /* 0x0000006a7749723e */ /* 0x000fe200000000ff */
[----:B------:R-:W-:Y:S01]  /*c630*/  FADD.FTZ R118, R117, R118 ;  /* 0x0000007675767221 */ /* 0x000fe20000010000 */
[----:B----4-:R-:W-:Y:S01]  /*c640*/  FADD.FTZ R95, R8, R95 ;  /* 0x0000005f085f7221 */ /* 0x010fe20000010000 */
[-C--:B------:R-:W-:Y:S01]  /*c650*/  FMUL.FTZ R59, R59, R12.reuse ;  /* 0x0000000c3b3b7220 */ /* 0x080fe20000410000 */
[-C--:B------:R-:W-:Y:S01]  /*c660*/  FMUL.FTZ R62, R62, R12.reuse ;  /* 0x0000000c3e3e7220 */ /* 0x080fe20000410000 */
[----:B------:R-:W-:Y:S01]  /*c670*/  FADD.FTZ R75, R97, R118 ;  /* 0x00000076614b7221 */ /* 0x000fe20000010000 */
[-C--:B------:R-:W-:Y:S01]  /*c680*/  FMUL.FTZ R63, R63, R12.reuse ;  /* 0x0000000c3f3f7220 */ /* 0x080fe20000410000 */
[-C--:B------:R-:W-:Y:S01]  /*c690*/  FMUL.FTZ R66, R66, R12.reuse ;  /* 0x0000000c42427220 */ /* 0x080fe20000410000 */
[-C--:B------:R-:W-:Y:S01]  /*c6a0*/  FMUL.FTZ R67, R67, R12.reuse ;  /* 0x0000000c43437220 */ /* 0x080fe20000410000 */
[-C--:B------:R-:W-:Y:S01]  /*c6b0*/  FMUL.FTZ R70, R70, R12.reuse ;  /* 0x0000000c46467220 */ /* 0x080fe20000410000 */
[----:B------:R-:W-:Y:S01]  /*c6c0*/  FMUL.FTZ R71, R71, R12 ;  /* 0x0000000c47477220 */ /* 0x000fe20000410000 */
[----:B-1----:R-:W-:Y:S01]  /*c6d0*/  FADD.FTZ R76, R86, R95 ;  /* 0x0000005f564c7221 */ /* 0x002fe20000010000 */
[----:B------:R-:W-:Y:S01]  /*c6e0*/  FADD.FTZ R77, R116, R75 ;  /* 0x0000004b744d7221 */ /* 0x000fe20000010000 */
[----:B------:R-:W-:Y:S01]  /*c6f0*/  F2FP.F16.F32.PACK_AB R75, R110, R107 ;  /* 0x0000006b6e4b723e */ /* 0x000fe200000000ff */
[----:B------:R-:W-:-:S02]  /*c700*/  IMAD.MOV.U32 R12, RZ, RZ, R5 ;  /* 0x000000ffff0c7224 */ /* 0x000fc400078e0005 */
[----:B------:R-:W-:Y:S01]  /*c710*/  FADD.FTZ R79, R87, R76 ;  /* 0x0000004c574f7221 */ /* 0x000fe20000010000 */
[----:B------:R-:W-:Y:S01]  /*c720*/  FADD.FTZ R78, R88, R77 ;  /* 0x0000004d584e7221 */ /* 0x000fe20000010000 */
[----:B------:R-:W-:Y:S01]  /*c730*/  F2FP.F16.F32.PACK_AB R77, R7, R98 ;  /* 0x00000062074d723e */ /* 0x000fe200000000ff */
[----:B------:R1:W-:Y:S01]  /*c740*/  STSM.16.M88.4 [R4+0x2a300], R72 ;  /* 0x02a3004804007844 */ /* 0x0003e20000000200 */
[----:B0-----:R-:W-:Y:S01]  /*c750*/  FADD.FTZ R80, R94, R79 ;  /* 0x0000004f5e507221 */ /* 0x001fe20000010000 */
[----:B------:R-:W-:Y:S01]  /*c760*/  FADD.FTZ R82, R109, R78 ;  /* 0x0000004e6d527221 */ /* 0x000fe20000010000 */
[----:B------:R-:W-:Y:S01]  /*c770*/  F2FP.F16.F32.PACK_AB R79, R86, R8 ;  /* 0x00000008564f723e */ /* 0x000fe200000000ff */
[----:B------:R-:W-:Y:S02]  /*c780*/  IMAD.MOV.U32 R9, RZ, RZ, R10 ;  /* 0x000000ffff097224 */ /* 0x000fe400078e000a */
[----:B------:R-:W-:Y:S01]  /*c790*/  FADD.FTZ R7, R135, R80 ;  /* 0x0000005087077221 */ /* 0x000fe20000010000 */
[----:B------:R-:W-:Y:S01]  /*c7a0*/  FADD.FTZ R81, R89, R82 ;  /* 0x0000005259517221 */ /* 0x000fe20000010000 */
[----:B------:R-:W-:Y:S01]  /*c7b0*/  F2FP.F16.F32.PACK_AB R78, R97, R117 ;  /* 0x00000075614e723e */ /* 0x000fe200000000ff */
[----:B------:R-:W-:Y:S01]  /*c7c0*/  MUFU.EX2 R86, R103 ;  /* 0x0000006700567308 */ /* 0x000fe20000000800 */
[----:B------:R-:W-:Y:S01]  /*c7d0*/  FADD.FTZ R8, R134, R7 ;  /* 0x0000000786087221 */ /* 0x000fe20000010000 */
[----:B------:R-:W-:Y:S01]  /*c7e0*/  FADD.FTZ R82, R92, R81 ;  /* 0x000000515c527221 */ /* 0x000fe20000010000 */
[----:B------:R-:W-:-:S02]  /*c7f0*/  F2FP.F16.F32.PACK_AB R76, R96, R124 ;  /* 0x0000007c604c723e */ /* 0x000fc400000000ff */
[----:B------:R-:W-:Y:S01]  /*c800*/  FADD.FTZ R7, R99, R8 ;  /* 0x0000000863077221 */ /* 0x000fe20000010000 */
[----:B------:R-:W-:Y:S01]  /*c810*/  FADD.FTZ R83, R93, R82 ;  /* 0x000000525d537221 */ /* 0x000fe20000010000 */
[----:B------:R-:W-:Y:S01]  /*c820*/  F2FP.F16.F32.PACK_AB R80, R88, R116 ;  /* 0x000000745850723e */ /* 0x000fe200000000ff */
[----:B------:R0:W4:Y:S01]  /*c830*/  MUFU.EX2 R97, R102 ;  /* 0x0000006600617308 */ /* 0x0001220000000800 */
[----:B--2---:R-:W-:Y:S01]  /*c840*/  FADD.FTZ R7, R112, R7 ;  /* 0x0000000770077221 */ /* 0x004fe20000010000 */
[----:B------:R-:W-:Y:S01]  /*c850*/  FADD.FTZ R8, R84, R83 ;  /* 0x0000005354087221 */ /* 0x000fe20000010000 */
[----:B------:R-:W-:Y:S01]  /*c860*/  F2FP.F16.F32.PACK_AB R81, R94, R87 ;  /* 0x000000575e51723e */ /* 0x000fe200000000ff */
[----:B------:R2:W-:Y:S01]  /*c870*/  STSM.16.M88.4 [R4+0x2bb00], R76 ;  /* 0x02bb004c04007844 */ /* 0x0005e20000000200 */
[----:B-1----:R-:W-:Y:S01]  /*c880*/  FADD.FTZ R72, R90, R7 ;  /* 0x000000075a487221 */ /* 0x002fe20000010000 */
[----:B------:R-:W-:Y:S01]  /*c890*/  FADD.FTZ R7, R85, R8 ;  /* 0x0000000855077221 */ /* 0x000fe20000010000 */
[----:B------:R-:W-:-:S02]  /*c8a0*/  F2FP.F16.F32.PACK_AB R82, R89, R109 ;  /* 0x0000006d5952723e */ /* 0x000fc400000000ff */
[----:B------:R-:W-:Y:S01]  /*c8b0*/  F2FP.F16.F32.PACK_AB R83, R134, R135 ;  /* 0x000000878653723e */ /* 0x000fe200000000ff */
[----:B------:R-:W-:Y:S01]  /*c8c0*/  FADD.FTZ R8, R100, R7 ;  /* 0x0000000764087221 */ /* 0x000fe20000010000 */
[----:B------:R-:W-:Y:S01]  /*c8d0*/  F2FP.F16.F32.PACK_AB R92, R93, R92 ;  /* 0x0000005c5d5c723e */ /* 0x000fe200000000ff */
[----:B------:R-:W-:Y:S01]  /*c8e0*/  FADD.FTZ R72, R91, R72 ;  /* 0x000000485b487221 */ /* 0x000fe20000010000 */
[----:B------:R-:W-:Y:S01]  /*c8f0*/  F2FP.F16.F32.PACK_AB R93, R112, R99 ;  /* 0x00000063705d723e */ /* 0x000fe200000000ff */
[----:B------:R-:W-:Y:S01]  /*c900*/  FADD.FTZ R7, R101, R8 ;  /* 0x0000000865077221 */ /* 0x000fe20000010000 */
[----:B------:R-:W-:Y:S01]  /*c910*/  F2FP.F16.F32.PACK_AB R94, R85, R84 ;  /* 0x00000054555e723e */ /* 0x000fe200000000ff */
[----:B------:R2:W-:Y:S01]  /*c920*/  STSM.16.M88.4 [R4+0x2d300], R80 ;  /* 0x02d3005004007844 */ /* 0x0005e20000000200 */
[----:B------:R-:W-:Y:S01]  /*c930*/  F2FP.F16.F32.PACK_AB R95, R91, R90 ;  /* 0x0000005a5b5f723e */ /* 0x000fe200000000ff */
[----:B---3--:R-:W-:Y:S01]  /*c940*/  FADD.FTZ R72, R105, R72 ;  /* 0x0000004869487221 */ /* 0x008fe20000010000 */
[----:B------:R-:W-:Y:S01]  /*c950*/  F2FP.F16.F32.PACK_AB R100, R101, R100 ;  /* 0x000000646564723e */ /* 0x000fe200000000ff */
[----:B------:R-:W-:Y:S01]  /*c960*/  FADD.FTZ R8, R108, R7 ;  /* 0x000000076c087221 */ /* 0x000fe20000010000 */
[----:B------:R-:W-:Y:S01]  /*c970*/  F2FP.F16.F32.PACK_AB R101, R111, R105 ;  /* 0x000000696f65723e */ /* 0x000fe200000000ff */
[----:B------:R2:W-:Y:S01]  /*c980*/  STSM.16.M88.4 [R4+0x2eb00], R92 ;  /* 0x02eb005c04007844 */ /* 0x0005e20000000200 */
[----:B0-----:R-:W-:Y:S01]  /*c990*/  F2FP.F16.F32.PACK_AB R102, R13, R108 ;  /* 0x0000006c0d66723e */ /* 0x001fe200000000ff */
[----:B------:R-:W-:Y:S01]  /*c9a0*/  FADD.FTZ R72, R111, R72 ;  /* 0x000000486f487221 */ /* 0x000fe20000010000 */
[----:B----4-:R-:W-:Y:S01]  /*c9b0*/  F2FP.F16.F32.PACK_AB R103, R86, R97 ;  /* 0x000000615667723e */ /* 0x010fe200000000ff */
[----:B------:R-:W-:Y:S01]  /*c9c0*/  FADD.FTZ R8, R13, R8 ;  /* 0x000000080d087221 */ /* 0x000fe20000010000 */
[----:B------:R-:W-:-:S02]  /*c9d0*/  IMAD.MOV.U32 R13, RZ, RZ, R6 ;  /* 0x000000ffff0d7224 */ /* 0x000fc400078e0006 */
[----:B------:R-:W-:Y:S01]  /*c9e0*/  FADD.FTZ R72, R97, R72 ;  /* 0x0000004861487221 */ /* 0x000fe20000010000 */
[----:B------:R2:W-:Y:S03]  /*c9f0*/  STSM.16.M88.4 [R4+0x30300], R100 ;  /* 0x0303006404007844 */ /* 0x0005e60000000200 */
        /* <DEDUP_REMOVED lines=9> */
.L_x_11283:
[----:B------:R-:W-:Y:S06]  /*ca90*/  BAR.ARV 0x8, 0x200 ;  /* 0x0208000000007b1d */ /* 0x000fec0000002000 */
[----:B------:R-:W-:Y:S05]  /*caa0*/  @!P0 BRA `(.L_x_11293) ;  /* 0x0000000000048947 */ /* 0x000fea0003800000 */
[----:B------:R-:W-:Y:S01]  /*cab0*/  BPT.TRAP 0x1 ;  /* 0x000000040000795c */ /* 0x000fe20000300000 */
.L_x_11293:
[----:B------:R-:W-:Y:S01]  /*cac0*/  ULEA UR9, UR4, UR56, 0x3 ;  /* 0x0000003804097291 */ /* 0x000fe2000f8e183f */
[----:B------:R-:W-:-:S08]  /*cad0*/  SHF.L.U32 R6, R6, 0x1f, RZ ;  /* 0x0000001f06067819 */ /* 0x000fd000000006ff */
[----:B------:R0:W1:Y:S01]  /*cae0*/  SYNCS.PHASECHK.TRANS64.TRYWAIT P2, [UR9+0x31c50], R6 ;  /* 0x031c5006ff0075a7 */ /* 0x0000620008040149 */
[----:B------:R-:W-:Y:S05]  /*caf0*/  @!P0 BRA `(.L_x_11294) ;  /* 0x0000000000048947 */ /* 0x000fea0003800000 */
[----:B------:R-:W-:Y:S01]  /*cb00*/  BPT.TRAP 0x1 ;  /* 0x000000040000795c */ /* 0x000fe20000300000 */
.L_x_11294:
[----:B-1----:R-:W-:Y:S05]  /*cb10*/  @P2 BRA `(.L_x_11295) ;  /* 0x0000000000082947 */ /* 0x002fea0003800000 */
[----:B------:R-:W1:Y:S02]  /*cb20*/  SYNCS.PHASECHK.TRANS64.TRYWAIT P0, [UR9+0x31c50], R6 ;  /* 0x031c5006ff0075a7 */ /* 0x000e640008000149 */
[----:B-1----:R-:W-:Y:S05]  /*cb30*/  @!P0 BRA `(.L_x_11296) ;  /* 0x0000006000648947 */ /* 0x002fea0003800000 */
.L_x_11295:
[----:B------:R-:W-:Y:S01]  /*cb40*/  UIADD3 UR56, UR56, 0x200, URZ ;  /* 0x0000020038387890 */ /* 0x000fe2000fffe03f */
[----:B------:R-:W-:Y:S01]  /*cb50*/  WARPGROUP.ARRIVE ;  /* 0x00000000000079c5 */ /* 0x000fe20000000000 */
[----:B------:R-:W-:Y:S01]  /*cb60*/  ULOP3.LUT UR59, UR59, 0x10000, URZ, 0xfc, !UPT ;  /* 0x000100003b3b7892 */ /* 0x000fe2000f8efc3f */
[----:B------:R-:W2:Y:S01]  /*cb70*/  SHFL.BFLY PT, R2, R7, 0x2, 0x1f ;  /* 0x0c401f0007027f89 */ /* 0x000ea200000e0000 */
[----:B------:R-:W-:Y:S01]  /*cb80*/  USHF.R.U32.HI UR56, URZ, 0x4, UR56 ;  /* 0x000000043f387899 */ /* 0x000fe20008011638 */
[----:B------:R-:W-:Y:S01]  /*cb90*/  IMAD.U32 R14, RZ, RZ, UR9 ;  /* 0x00000009ff0e7e24 */ /* 0x000fe2000f8e00ff */
[----:B------:R-:W-:Y:S01]  /*cba0*/  UMOV UR5, 0xc0000010 ;  /* 0xc000001000057882 */ /* 0x000fe20000000000 */
[----:B------:R-:W-:Y:S01]  /*cbb0*/  UMOV UR7, 0x80000020 ;  /* 0x8000002000077882 */ /* 0x000fe20000000000 */
[----:B------:R-:W-:Y:S01]  /*cbc0*/  ULOP3.LUT UR56, UR56, 0x3fff, URZ, 0xc0, !UPT ;  /* 0x00003fff38387892 */ /* 0x000fe2000f8ec03f */
[----:B-1----:R-:W1:Y:S01]  /*cbd0*/  SHFL.BFLY PT, R3, R8, 0x2, 0x1f ;  /* 0x0c401f0008037f89 */ /* 0x002e6200000e0000 */
[----:B0-----:R-:W-:-:S02]  /*cbe0*/  IMAD.MOV.U32 R6, RZ, RZ, -0x800000 ;  /* 0xff800000ff067424 */ /* 0x001fc400078e00ff */
[----:B------:R-:W-:-:S04]  /*cbf0*/  ULOP3.LUT UR8, UR56, 0x2400000, URZ, 0xfc, !UPT ;  /* 0x0240000038087892 */ /* 0x000fc8000f8efc3f */
[----:B------:R-:W-:-:S03]  /*cc00*/  UIMAD UR8, UR4, 0x6c0, UR8 ;  /* 0x000006c0040878a4 */ /* 0x000fc6000f8e0208 */
[----:B------:R-:W-:-:S04]  /*cc10*/  UMOV UR4, UR59 ;  /* 0x0000003b00047c82 */ /* 0x000fc80008000000 */
[----:B------:R-:W-:Y:S02]  /*cc20*/  UMOV UR6, UR8 ;  /* 0x0000000800067c82 */ /* 0x000fe40008000000 */
[----:B------:R-:W-:Y:S01]  /*cc30*/  HGMMA.64x96x16.F32 R24, gdesc[UR4].tnspB, R24, gsb0 ;  /* 0x41600000041879f0 */ /* 0x000fe20008000818 */
[----:B------:R-:W-:Y:S01]  /*cc40*/  UIADD3 UR4, UR59, 0x180, URZ ;  /* 0x000001803b047890 */ /* 0x000fe2000fffe03f */
[----:B--2---:R-:W-:Y:S01]  /*cc50*/  FADD.FTZ R4, R2, R7 ;  /* 0x0000000702047221 */ /* 0x004fe20000010000 */
[----:B------:R-:W-:Y:S01]  /*cc60*/  UIADD3 UR6, UR8, 0x40, URZ ;  /* 0x0000004008067890 */ /* 0x000fe2000fffe03f */
[----:B------:R-:W-:Y:S01]  /*cc70*/  IMAD.MOV.U32 R7, RZ, RZ, -0x800000 ;  /* 0xff800000ff077424 */ /* 0x000fe200078e00ff */
[----:B------:R-:W-:Y:S01]  /*cc80*/  UMOV UR5, 0xc0000010 ;  /* 0xc000001000057882 */ /* 0x000fe20000000000 */
[----:B------:R-:W-:Y:S01]  /*cc90*/  UMOV UR7, 0x80000020 ;  /* 0x8000002000077882 */ /* 0x000fe20000000000 */
[----:B------:R-:W0:Y:S01]  /*cca0*/  SHFL.BFLY PT, R9, R4, 0x1, 0x1f ;  /* 0x0c201f0004097f89 */ /* 0x000e2200000e0000 */
[----:B-1----:R-:W-:-:S05]  /*ccb0*/  FADD.FTZ R3, R3, R8 ;  /* 0x0000000803037221 */ /* 0x002fca0000010000 */
[----:B------:R-:W1:Y:S01]  /*ccc0*/  SHFL.BFLY PT, R2, R3, 0x1, 0x1f ;  /* 0x0c201f0003027f89 */ /* 0x000e6200000e0000 */
[----:B0-----:R-:W-:Y:S01]  /*ccd0*/  FADD.FTZ R13, R4, R9 ;  /* 0x00000009040d7221 */ /* 0x001fe20000010000 */
[----:B------:R-:W-:Y:S02]  /*cce0*/  IMAD.MOV.U32 R9, RZ, RZ, RZ ;  /* 0x000000ffff097224 */ /* 0x000fe400078e00ff */
[----:B------:R-:W-:Y:S02]  /*ccf0*/  @!P1 VIADD R4, R14, 0x31c60 ;  /* 0x00031c600e049836 */ /* 0x000fe40000000000 */
[----:B------:R-:W-:Y:S01]  /*cd00*/  FSETP.NE.FTZ.AND P2, PT, R13, RZ, PT ;  /* 0x000000ff0d00720b */ /* 0x000fe20003f55000 */
[----:B-1----:R-:W-:Y:S01]  /*cd10*/  FADD.FTZ R12, R3, R2 ;  /* 0x00000002030c7221 */ /* 0x002fe20000010000 */
[----:B------:R-:W-:Y:S01]  /*cd20*/  IMAD.MOV.U32 R2, RZ, RZ, RZ ;  /* 0x000000ffff027224 */ /* 0x000fe200078e00ff */
[----:B------:R-:W-:-:S03]  /*cd30*/  @!P1 PRMT R4, RZ, 0x654, R4 ;  /* 0x00000654ff049816 */ /* 0x000fc60000000004 */
[----:B------:R-:W-:-:S07]  /*cd40*/  FSETP.NE.FTZ.AND P0, PT, R12, RZ, PT ;  /* 0x000000ff0c00720b */ /* 0x000fce0003f15000 */
[----:B------:R-:W0:Y:S01]  /*cd50*/  @P2 MUFU.LG2 R11, R13 ;  /* 0x0000000d000b2308 */ /* 0x000e220000000c00 */
[----:B------:R-:W-:-:S05]  /*cd60*/  @P2 FMUL.FTZ R15, R0, 0.69314718246459960938 ;  /* 0x3f317218000f2820 */ /* 0x000fca0000410000 */
[----:B------:R-:W-:Y:S02]  /*cd70*/  @P0 FMUL.FTZ R3, R0, 0.69314718246459960938 ;  /* 0x3f31721800030820 */ /* 0x000fe40000410000 */
        /* <DEDUP_REMOVED lines=110> */
.L_x_11266:
[----:B------:R-:W-:Y:S05]  /*d460*/  @P0 BRA `(.L_x_11297) ;  /* 0x0000001000780947 */ /* 0x000fea0003800000 */
[----:B------:R-:W2:Y:S01]  /*d470*/  LDL.LU R26, [R1] ;  /* 0x00000000011a7983 */ /* 0x000ea20000300800 */
[----:B------:R-:W0:Y:S01]  /*d480*/  S2R R0, SR_TID.X ;  /* 0x0000000000007919 */ /* 0x000e220000002100 */
[----:B------:R-:W1:Y:S01]  /*d490*/  S2UR UR9, SR_CTAID.Z ;  /* 0x00000000000979c3 */ /* 0x000e620000002700 */
[----:B------:R-:W-:Y:S01]  /*d4a0*/  ULDC.64 UR4, c[0x0][0xbd0] ;  /* 0x0002f40000047ab9 */ /* 0x000fe20000000a00 */
[----:B------:R-:W-:Y:S01]  /*d4b0*/  ULDC.64 UR6, c[0x0][0xb38] ;  /* 0x0002ce0000067ab9 */ /* 0x000fe20000000a00 */
[----:B------:R-:W3:Y:S05]  /*d4c0*/  S2R R27, SR_CTAID.X ;  /* 0x00000000001b7919 */ /* 0x000eea0000002500 */
[----:B------:R-:W4:Y:S08]  /*d4d0*/  LDC.64 R18, c[0x0][0xbd8] ;  /* 0x0002f600ff127b82 */ /* 0x000f300000000a00 */
[----:B------:R-:W5:Y:S08]  /*d4e0*/  S2UR UR8, SR_CTAID.Y ;  /* 0x00000000000879c3 */ /* 0x000f700000002600 */
[----:B------:R-:W5:Y:S01]  /*d4f0*/  LDC R29, c[0x0][0xc50] ;  /* 0x00031400ff1d7b82 */ /* 0x000f620000000800 */
[----:B0-----:R-:W-:-:S07]  /*d500*/  VIADD R8, R0, 0xffffff80 ;  /* 0xffffff8000087836 */ /* 0x001fce0000000000 */
[----:B------:R-:W0:Y:S01]  /*d510*/  LDC.64 R22, c[0x0][0xb40] ;  /* 0x0002d000ff167b82 */ /* 0x000e220000000a00 */
[----:B------:R-:W-:-:S04]  /*d520*/  SHF.R.S32.HI R9, RZ, 0x1f, R8 ;  /* 0x0000001fff097819 */ /* 0x000fc80000011408 */
[----:B------:R-:W-:-:S04]  /*d530*/  LEA.HI R12, R9, R8, RZ, 0x7 ;  /* 0x00000008090c7211 */ /* 0x000fc800078f38ff */
[----:B------:R-:W-:-:S05]  /*d540*/  LOP3.LUT R11, R12, 0xffffff80, RZ, 0xc0, !PT ;  /* 0xffffff800c0b7812 */ /* 0x000fca00078ec0ff */
[----:B------:R-:W-:Y:S02]  /*d550*/  IMAD.IADD R0, R8, 0x1, -R11 ;  /* 0x0000000108007824 */ /* 0x000fe400078e0a0b */
[----:B------:R-:W1:Y:S03]  /*d560*/  LDC R11, c[0x0][0xbe8] ;  /* 0x0002fa00ff0b7b82 */ /* 0x000e660000000800 */
[----:B------:R-:W-:Y:S02]  /*d570*/  SHF.R.S32.HI R13, RZ, 0x1f, R0 ;  /* 0x0000001fff0d7819 */ /* 0x000fe40000011400 */
[----:B------:R-:W-:Y:S02]  /*d580*/  LEA.HI R9, R9, R8, RZ, 0x2 ;  /* 0x0000000809097211 */ /* 0x000fe400078f10ff */
[----:B------:R-:W-:Y:S02]  /*d590*/  LEA.HI R10, R13, R0, RZ, 0x2 ;  /* 0x000000000d0a7211 */ /* 0x000fe400078f10ff */
[----:B------:R-:W-:-:S02]  /*d5a0*/  LOP3.LUT R9, R9, 0xfffffffc, RZ, 0xc0, !PT ;  /* 0xfffffffc09097812 */ /* 0x000fc400078ec0ff */
[--C-:B------:R-:W-:Y:S02]  /*d5b0*/  SHF.R.S32.HI R14, RZ, 0x2, R10.reuse ;  /* 0x00000002ff0e7819 */ /* 0x100fe4000001140a */
[----:B------:R-:W-:Y:S02]  /*d5c0*/  SHF.R.S32.HI R15, RZ, 0x1f, R10 ;  /* 0x0000001fff0f7819 */ /* 0x000fe4000001140a */
[----:B------:R-:W-:Y:S02]  /*d5d0*/  SHF.R.S32.HI R12, RZ, 0x7, R12 ;  /* 0x00000007ff0c7819 */ /* 0x000fe4000001140c */
[----:B------:R-:W-:Y:S01]  /*d5e0*/  LEA.HI R15, R15, R14, RZ, 0x3 ;  /* 0x0000000e0f0f7211 */ /* 0x000fe200078f18ff */
[----:B------:R-:W-:Y:S01]  /*d5f0*/  IMAD.IADD R16, R8, 0x1, -R9 ;  /* 0x0000000108107824 */ /* 0x000fe200078e0a09 */
[----:B------:R-:W-:Y:S01]  /*d600*/  BAR.SYNC.DEFER_BLOCKING 0x1, 0x180 ;  /* 0x0046000000007b1d */ /* 0x000fe20000010000 */
[----:B-1----:R-:W-:Y:S01]  /*d610*/  ISETP.NE.AND P0, PT, R11, 0x1, PT ;  /* 0x000000010b00780c */ /* 0x002fe20003f05270 */
[----:B------:R-:W-:Y:S01]  /*d620*/  IMAD.HI R9, R12, 0x55555556, RZ ;  /* 0x555555560c097827 */ /* 0x000fe200078e02ff */
[----:B------:R-:W-:-:S02]  /*d630*/  LOP3.LUT R15, R15, 0xfffffff8, RZ, 0xc0, !PT ;  /* 0xfffffff80f0f7812 */ /* 0x000fc400078ec0ff */
[----:B------:R-:W-:Y:S02]  /*d640*/  LEA.HI R13, R13, R0, RZ, 0x5 ;  /* 0x000000000d0d7211 */ /* 0x000fe400078f28ff */
[----:B------:R-:W-:Y:S01]  /*d650*/  LEA.HI R9, R9, R9, RZ, 0x1 ;  /* 0x0000000909097211 */ /* 0x000fe200078f08ff */
[----:B------:R-:W-:Y:S01]  /*d660*/  IMAD.IADD R8, R14, 0x1, -R15 ;  /* 0x000000010e087824 */ /* 0x000fe200078e0a0f */
[----:B------:R-:W-:Y:S02]  /*d670*/  SHF.R.S32.HI R13, RZ, 0x5, R13 ;  /* 0x00000005ff0d7819 */ /* 0x000fe4000001140d */
[----:B------:R-:W-:-:S03]  /*d680*/  LEA.HI R14, R16, R16, RZ, 0x1 ;  /* 0x00000010100e7211 */ /* 0x000fc600078f08ff */
[----:B------:R-:W1:Y:S01]  /*d690*/  @P0 LDC R21, c[0x0][0xbec] ;  /* 0x0002fb00ff150b82 */ /* 0x000e620000000800 */
[----:B------:R-:W-:Y:S01]  /*d6a0*/  IMAD R73, R9, -0x3, R12 ;  /* 0xfffffffd09497824 */ /* 0x000fe200078e020c */
[----:B------:R-:W-:Y:S01]  /*d6b0*/  LOP3.LUT R15, R14, 0x1ffffffe, RZ, 0xc0, !PT ;  /* 0x1ffffffe0e0f7812 */ /* 0x000fe200078ec0ff */
[----:B------:R-:W-:-:S05]  /*d6c0*/  IMAD R12, R13, 0x10, R8 ;  /* 0x000000100d0c7824 */ /* 0x000fca00078e0208 */
[----:B------:R-:W0:Y:S01]  /*d6d0*/  @P0 LDC R20, c[0x0][0xbf0] ;  /* 0x0002fc00ff140b82 */ /* 0x000e220000000800 */
[----:B------:R-:W-:Y:S02]  /*d6e0*/  IMAD R14, R73, 0x40, R12 ;  /* 0x00000040490e7824 */ /* 0x000fe400078e020c */
[----:B------:R-:W-:-:S05]  /*d6f0*/  IMAD.IADD R75, R16, 0x1, -R15 ;  /* 0x00000001104b7824 */ /* 0x000fca00078e0a0f */
[----:B------:R-:W0:Y:S08]  /*d700*/  @P0 LDC R73, c[0x0][0xbec] ;  /* 0x0002fb00ff490b82 */ /* 0x000e300000000800 */
[----:B------:R-:W0:Y:S01]  /*d710*/  @P0 LDC R28, c[0x0][0xbf0] ;  /* 0x0002fc00ff1c0b82 */ /* 0x000e220000000800 */
[----:B------:R-:W-:Y:S01]  /*d720*/  BSSY B0, `(.L_x_11298) ;  /* 0x00000a6000007945 */ /* 0x000fe20003800000 */
[----:B--2---:R-:W-:Y:S01]  /*d730*/  SHF.R.S32.HI R17, RZ, 0x1f, R26 ;  /* 0x0000001fff117819 */ /* 0x004fe2000001141a */
[----:B------:R-:W-:-:S04]  /*d740*/  IMAD.WIDE.U32 R8, R26, UR4, RZ ;  /* 0x000000041a087c25 */ /* 0x000fc8000f8e00ff */
[----:B------:R-:W-:Y:S01]  /*d750*/  IMAD R13, R17, UR4, RZ ;  /* 0x00000004110d7c24 */ /* 0x000fe2000f8e02ff */
[----:B------:R-:W-:-:S03]  /*d760*/  USHF.R.S32.HI UR4, URZ, 0x1f, UR9 ;  /* 0x0000001f3f047899 */ /* 0x000fc60008011409 */
[----:B------:R-:W-:Y:S02]  /*d770*/  IMAD R15, R26, UR5, R13 ;  /* 0x000000051a0f7c24 */ /* 0x000fe4000f8e020d */
[----:B------:R-:W-:Y:S02]  /*d780*/  IMAD R17, R17, UR6, RZ ;  /* 0x0000000611117c24 */ /* 0x000fe4000f8e02ff */
[----:B------:R-:W-:Y:S02]  /*d790*/  IMAD.IADD R9, R9, 0x1, R15 ;  /* 0x0000000109097824 */ /* 0x000fe400078e020f */
[----:B----4-:R-:W-:Y:S02]  /*d7a0*/  IMAD R16, R18, UR4, RZ ;  /* 0x0000000412107c24 */ /* 0x010fe4000f8e02ff */
[----:B------:R-:W-:Y:S02]  /*d7b0*/  IMAD R15, R75, 0x8, R14 ;  /* 0x000000084b0f7824 */ /* 0x000fe400078e020e */
[----:B------:R-:W-:-:S04]  /*d7c0*/  IMAD.WIDE.U32 R12, R26, UR6, RZ ;  /* 0x000000061a0c7c25 */ /* 0x000fc8000f8e00ff */
[----:B------:R-:W-:Y:S01]  /*d7d0*/  IMAD R17, R26, UR7, R17 ;  /* 0x000000071a117c24 */ /* 0x000fe2000f8e0211 */
[----:B------:R-:W-:Y:S01]  /*d7e0*/  ULDC.64 UR6, c[0x0][0xb48] ;  /* 0x0002d20000067ab9 */ /* 0x000fe20000000a00 */
[----:B------:R-:W-:Y:S02]  /*d7f0*/  IMAD R19, R19, UR9, R16 ;  /* 0x0000000913137c24 */ /* 0x000fe4000f8e0210 */
[----:B---3--:R-:W-:Y:S02]  /*d800*/  IMAD R16, R27, 0xc0, R15 ;  /* 0x000000c01b107824 */ /* 0x008fe400078e020f */
[----:B------:R-:W-:Y:S02]  /*d810*/  IMAD.MOV R26, RZ, RZ, -R26 ;  /* 0x000000ffff1a7224 */ /* 0x000fe400078e0a1a */
[----:B------:R-:W-:Y:S02]  /*d820*/  IMAD.IADD R13, R13, 0x1, R17 ;  /* 0x000000010d0d7824 */ /* 0x000fe400078e0211 */
[----:B-1----:R-:W-:-:S04]  /*d830*/  @P0 IMAD.HI.U32 R17, R16, R21, RZ ;  /* 0x0000001510110227 */ /* 0x002fc800078e00ff */
[----:B------:R-:W-:-:S04]  /*d840*/  IMAD.WIDE.U32 R8, R18, UR9, R8 ;  /* 0x0000000912087c25 */ /* 0x000fc8000f8e0008 */
[----:B-----5:R-:W-:Y:S02]  /*d850*/  IMAD R29, R29, R26, UR8 ;  /* 0x000000081d1d7e24 */ /* 0x020fe4000f8e021a */
[C---:B0-----:R-:W-:Y:S01]  /*d860*/  IMAD R18, R22.reuse, UR4, RZ ;  /* 0x0000000416127c24 */ /* 0x041fe2000f8e02ff */
[----:B------:R-:W-:Y:S01]  /*d870*/  ULDC.64 UR4, c[0x0][0xbe0] ;  /* 0x0002f80000047ab9 */ /* 0x000fe20000000a00 */
[----:B------:R-:W-:Y:S01]  /*d880*/  IMAD.MOV.U32 R15, RZ, RZ, R16 ;  /* 0x000000ffff0f7224 */ /* 0x000fe200078e0010 */
[----:B------:R-:W-:Y:S01]  /*d890*/  @P0 SHF.R.U32.HI R15, RZ, R20, R17 ;  /* 0x00000014ff0f0219 */ /* 0x000fe20000011611 */
[----:B------:R-:W-:Y:S01]  /*d8a0*/  IMAD.IADD R9, R9, 0x1, R19 ;  /* 0x0000000109097824 */ /* 0x000fe200078e0213 */
[----:B------:R-:W-:Y:S01]  /*d8b0*/  SHF.R.S32.HI R20, RZ, 0x1f, R29 ;  /* 0x0000001fff147819 */ /* 0x000fe2000001141d */
[----:B------:R-:W-:Y:S02]  /*d8c0*/  IMAD R19, R23, UR9, R18 ;  /* 0x0000000917137c24 */ /* 0x000fe4000f8e0212 */
[----:B------:R-:W-:Y:S01]  /*d8d0*/  IMAD.WIDE.U32 R12, R22, UR9, R12 ;  /* 0x00000009160c7c25 */ /* 0x000fe2000f8e000c */
[----:B------:R-:W-:-:S03]  /*d8e0*/  ULDC.64 UR8, c[0x0][0xb28] ;  /* 0x0002ca0000087ab9 */ /* 0x000fc60000000a00 */
[----:B------:R-:W-:-:S04]  /*d8f0*/  @P0 IMAD.HI.U32 R73, R16, R73, RZ ;  /* 0x0000004910490227 */ /* 0x000fc800078e00ff */
[----:B------:R-:W-:Y:S02]  /*d900*/  IMAD.IADD R13, R13, 0x1, R19 ;  /* 0x000000010d0d7824 */ /* 0x000fe400078e0213 */
        /* <DEDUP_REMOVED lines=13> */
[----:B------:R-:W-:-:S02]  /*d9e0*/  ULDC.64 UR6, c[0x0][0xbc8] ;  /* 0x0002f20000067ab9 */ /* 0x000fc40000000a00 */
[----:B------:R-:W-:Y:S02]  /*d9f0*/  IMAD.MOV R22, RZ, RZ, -R17 ;  /* 0x000000ffff167224 */ /* 0x000fe400078e0a11 */
[----:B------:R-:W-:Y:S01]  /*da00*/  IMAD R15, R11, R15, R16 ;  /* 0x0000000f0b0f7224 */ /* 0x000fe200078e0210 */
[----:B------:R-:W-:Y:S01]  /*da10*/  IADD3.X R9, R19, R9, R20, P0, !PT ;  /* 0x0000000913097210 */ /* 0x000fe200007fe414 */
[----:B------:R-:W-:Y:S02]  /*da20*/  IMAD.IADD R13, R13, 0x1, R21 ;  /* 0x000000010d0d7824 */ /* 0x000fe400078e0215 */
[----:B------:R-:W-:Y:S02]  /*da30*/  IMAD R18, R18, UR4, RZ ;  /* 0x0000000412127c24 */ /* 0x000fe4000f8e02ff */
[----:B------:R-:W-:Y:S01]  /*da40*/  IMAD R19, R11, R22, R16 ;  /* 0x000000160b137224 */ /* 0x000fe200078e0210 */
[----:B------:R-:W-:Y:S01]  /*da50*/  SHF.R.S32.HI R16, RZ, 0x1f, R15 ;  /* 0x0000001fff107819 */ /* 0x000fe2000001140f */
[----:B------:R-:W-:-:S02]  /*da60*/  IMAD R21, R17, UR5, R18 ;  /* 0x0000000511157c24 */ /* 0x000fc4000f8e0212 */
[----:B------:R-:W-:Y:S01]  /*da70*/  IMAD.WIDE.U32 R12, R17, UR4, R12 ;  /* 0x00000004110c7c25 */ /* 0x000fe2000f8e000c */
[----:B------:R-:W-:Y:S01]  /*da80*/  SHF.R.S32.HI R17, RZ, 0x1f, R19 ;  /* 0x0000001fff117819 */ /* 0x000fe20000011413 */
[----:B------:R-:W0:Y:S02]  /*da90*/  S2UR UR5, SR_CgaCtaId ;  /* 0x00000000000579c3 */ /* 0x000e240000008800 */
[----:B------:R-:W-:Y:S02]  /*daa0*/  IMAD R16, R16, UR6, RZ ;  /* 0x0000000610107c24 */ /* 0x000fe4000f8e02ff */
[----:B------:R-:W-:Y:S02]  /*dab0*/  IMAD R18, R17, UR8, RZ ;  /* 0x0000000811127c24 */ /* 0x000fe4000f8e02ff */
[----:B------:R-:W-:Y:S02]  /*dac0*/  IMAD.IADD R13, R13, 0x1, R21 ;  /* 0x000000010d0d7824 */ /* 0x000fe400078e0215 */
[----:B------:R-:W-:-:S02]  /*dad0*/  IMAD R17, R15, UR7, R16 ;  /* 0x000000070f117c24 */ /* 0x000fc4000f8e0210 */
[----:B------:R-:W-:Y:S01]  /*dae0*/  IMAD.WIDE.U32 R8, R15, UR6, R8 ;  /* 0x000000060f087c25 */ /* 0x000fe2000f8e0008 */
[----:B------:R-:W-:-:S03]  /*daf0*/  ULDC.64 UR6, c[0x0][0xba8] ;  /* 0x0002ea0000067ab9 */ /* 0x000fc60000000a00 */
[C---:B------:R-:W-:Y:S01]  /*db00*/  IMAD R21, R19.reuse, UR9, R18 ;  /* 0x0000000913157c24 */ /* 0x040fe2000f8e0212 */
[----:B------:R-:W-:Y:S01]  /*db10*/  LEA R18, P0, R8, UR6, 0x2 ;  /* 0x0000000608127c11 */ /* 0x000fe2000f8010ff */
[----:B------:R-:W-:Y:S01]  /*db20*/  IMAD.WIDE.U32 R12, R19, UR8, R12 ;  /* 0x00000008130c7c25 */ /* 0x000fe2000f8e000c */
[----:B------:R-:W-:Y:S01]  /*db30*/  ULDC.64 UR8, c[0x0][0xb00] ;  /* 0x0002c00000087ab9 */ /* 0x000fe20000000a00 */
[----:B------:R-:W-:Y:S01]  /*db40*/  UMOV UR4, 0x400 ;  /* 0x0000040000047882 */ /* 0x000fe20000000000 */
[----:B------:R-:W-:Y:S01]  /*db50*/  ULDC UR6, c[0x0][0xa88] ;  /* 0x0002a20000067ab9 */ /* 0x000fe20000000800 */
[----:B------:R-:W-:Y:S01]  /*db60*/  IMAD.IADD R15, R9, 0x1, R17 ;  /* 0x00000001090f7824 */ /* 0x000fe200078e0211 */
[----:B------:R-:W-:Y:S01]  /*db70*/  LEA R26, P1, R12, UR8, 0x2 ;  /* 0x000000080c1a7c11 */ /* 0x000fe2000f8210ff */
[----:B------:R-:W-:-:S03]  /*db80*/  IMAD.IADD R9, R13, 0x1, R21 ;  /* 0x000000010d097824 */ /* 0x000fc600078e0215 */
[----:B------:R-:W-:Y:S01]  /*db90*/  LEA.HI.X R17, R8, UR7, R15, 0x2, P0 ;  /* 0x0000000708117c11 */ /* 0x000fe200080f140f */
[----:B------:R-:W-:Y:S01]  /*dba0*/  IMAD R16, R27, 0xc0, R14 ;  /* 0x000000c01b107824 */ /* 0x000fe200078e020e */
[----:B------:R-:W-:Y:S01]  /*dbb0*/  LEA.HI.X R27, R12, UR9, R9, 0x2, P1 ;  /* 0x000000090c1b7c11 */ /* 0x000fe200088f1409 */
[----:B------:R-:W-:Y:S04]  /*dbc0*/  SHFL.IDX PT, R14, R18, 0x1, 0x1c1f ;  /* 0x003c1f00120e7f89 */ /* 0x000fe800000e0000 */
[----:B------:R-:W-:Y:S04]  /*dbd0*/  SHFL.IDX PT, R12, R18, RZ, 0x1c1f ;  /* 0x001c1fff120c7589 */ /* 0x000fe800000e0000 */
[----:B------:R-:W1:Y:S04]  /*dbe0*/  SHFL.IDX PT, R13, R17, RZ, 0x1c1f ;  /* 0x001c1fff110d7589 */ /* 0x000e6800000e0000 */
[----:B------:R-:W2:Y:S01]  /*dbf0*/  SHFL.IDX PT, R15, R17, 0x1, 0x1c1f ;  /* 0x003c1f00110f7f89 */ /* 0x000ea200000e0000 */
[----:B0-----:R-:W-:Y:S01]  /*dc00*/  ULEA UR4, UR5, UR4, 0x18 ;  /* 0x0000000405047291 */ /* 0x001fe2000f8ec03f */
[----:B------:R-:W-:Y:S01]  /*dc10*/  IMAD R21, R11, UR6, RZ ;  /* 0x000000060b157c24 */ /* 0x000fe2000f8e02ff */
[----:B------:R-:W-:Y:S01]  /*dc20*/  LOP3.LUT P0, RZ, R0, 0x3, RZ, 0xc0, !PT ;  /* 0x0000000300ff7812 */ /* 0x000fe2000780c0ff */
[----:B------:R-:W-:Y:S01]  /*dc30*/  VIADD R20, R16, 0x8 ;  /* 0x0000000810147836 */ /* 0x000fe20000000000 */
[----:B------:R-:W-:-:S02]  /*dc40*/  UIADD3 UR4, UR4, 0x31c20, URZ ;  /* 0x00031c2004047890 */ /* 0x000fc4000fffe03f */
[-C--:B------:R-:W-:Y:S02]  /*dc50*/  ISETP.GE.OR P1, PT, R16, R21.reuse, P0 ;  /* 0x000000151000720c */ /* 0x080fe40000726670 */
[-C--:B------:R-:W-:Y:S01]  /*dc60*/  ISETP.GE.OR P0, PT, R20, R21.reuse, P0 ;  /* 0x000000151400720c */ /* 0x080fe20000706670 */
[----:B------:R-:W-:Y:S01]  /*dc70*/  UPRMT UR4, URZ, 0x654, UR4 ;  /* 0x000006543f047896 */ /* 0x000fe20008000004 */
[----:B------:R-:W-:-:S08]  /*dc80*/  ISETP.GE.AND P2, PT, R16, R21, PT ;  /* 0x000000151000720c */ /* 0x000fd00003f46270 */
[----:B------:R-:W-:Y:S01]  /*dc90*/  SYNCS.ARRIVE.TRANS64.RED.A1T0 RZ, [UR4], RZ ;  /* 0x000000ffffff79a7 */ /* 0x000fe20008100404 */
[----:B-1----:R0:W-:Y:S04]  /*dca0*/  @!P1 ST.E desc[UR60][R12.64], R7 ;  /* 0x000000070c009985 */ /* 0x0021e8000c10193c */
[----:B--2---:R0:W-:Y:S01]  /*dcb0*/  @!P0 ST.E desc[UR60][R14.64], R6 ;  /* 0x000000060e008985 */ /* 0x0041e2000c10193c */
[----:B------:R-:W-:-:S03]  /*dcc0*/  LOP3.LUT R11, R10, 0x7ffffffc, RZ, 0xc0, !PT ;  /* 0x7ffffffc0a0b7812 */ /* 0x000fc600078ec0ff */
[----:B------:R0:W1:Y:S02]  /*dcd0*/  SHFL.IDX PT, R8, R26, RZ, 0x1c1f ;  /* 0x001c1fff1a087589 */ /* 0x00006400000e0000 */
[----:B------:R-:W-:Y:S02]  /*dce0*/  IMAD.IADD R11, R0, 0x1, -R11 ;  /* 0x00000001000b7824 */ /* 0x000fe400078e0a0b */
[----:B------:R0:W2:Y:S02]  /*dcf0*/  SHFL.IDX PT, R9, R27, RZ, 0x1c1f ;  /* 0x001c1fff1b097589 */ /* 0x0000a400000e0000 */
[----:B------:R-:W-:Y:S01]  /*dd00*/  IMAD.SHL.U32 R11, R11, 0x2, RZ ;  /* 0x000000020b0b7824 */ /* 0x000fe200078e00ff */
[----:B------:R-:W-:Y:S06]  /*dd10*/  @P2 BRA `(.L_x_11299) ;  /* 0x0000000400182947 */ /* 0x000fec0003800000 */
[C---:B------:R-:W-:Y:S01]  /*dd20*/  VIADD R0, R11.reuse, 0x8 ;  /* 0x000000080b007836 */ /* 0x040fe20000000000 */
[----:B------:R-:W-:Y:S01]  /*dd30*/  ULDC UR4, c[0x0][0xac8] ;  /* 0x0002b20000047ab9 */ /* 0x000fe20000000800 */
[C---:B0-----:R-:W-:Y:S01]  /*dd40*/  VIADD R6, R11.reuse, 0x10 ;  /* 0x000000100b067836 */ /* 0x041fe20000000000 */
[C---:B------:R-:W-:Y:S01]  /*dd50*/  ISETP.GE.AND P0, PT, R11.reuse, UR4, PT ;  /* 0x000000040b007c0c */ /* 0x040fe2000bf06270 */
[C---:B------:R-:W-:Y:S01]  /*dd60*/  VIADD R7, R11.reuse, 0x18 ;  /* 0x000000180b077836 */ /* 0x040fe20000000000 */
[----:B------:R-:W-:Y:S01]  /*dd70*/  ISETP.GE.AND P1, PT, R0, UR4, PT ;  /* 0x0000000400007c0c */ /* 0x000fe2000bf26270 */
[C---:B------:R-:W-:Y:S01]  /*dd80*/  VIADD R12, R11.reuse, 0x20 ;  /* 0x000000200b0c7836 */ /* 0x040fe20000000000 */
[----:B------:R-:W-:Y:S01]  /*dd90*/  ISETP.GE.AND P2, PT, R6, UR4, PT ;  /* 0x0000000406007c0c */ /* 0x000fe2000bf46270 */
[----:B------:R-:W-:Y:S01]  /*dda0*/  VIADD R22, R11, 0x38 ;  /* 0x000000380b167836 */ /* 0x000fe20000000000 */
[----:B------:R-:W-:Y:S01]  /*ddb0*/  ISETP.GE.AND P3, PT, R7, UR4, PT ;  /* 0x0000000407007c0c */ /* 0x000fe2000bf66270 */
[----:B------:R-:W-:Y:S01]  /*ddc0*/  VIADD R23, R11, 0x40 ;  /* 0x000000400b177836 */ /* 0x000fe20000000000 */
[----:B------:R-:W-:-:S07]  /*ddd0*/  ISETP.GE.AND P4, PT, R12, UR4, PT ;  /* 0x000000040c007c0c */ /* 0x000fce000bf86270 */
[----:B------:R-:W-:Y:S02]  /*dde0*/  @!P1 LEA.HI R0, R0, R0, RZ, 0x1 ;  /* 0x0000000000009211 */ /* 0x000fe400078f08ff */
[----:B------:R-:W-:Y:S02]  /*ddf0*/  @!P2 LEA.HI R6, R6, R6, RZ, 0x1 ;  /* 0x000000060606a211 */ /* 0x000fe400078f08ff */
[----:B------:R-:W-:Y:S02]  /*de00*/  @!P1 LOP3.LUT R13, R0, 0xfffffffe, RZ, 0xc0, !PT ;  /* 0xfffffffe000d9812 */ /* 0x000fe400078ec0ff */
[----:B------:R-:W-:Y:S02]  /*de10*/  @!P3 LEA.HI R10, R7, R7, RZ, 0x1 ;  /* 0x00000007070ab211 */ /* 0x000fe400078f08ff */
[----:B------:R-:W-:Y:S01]  /*de20*/  @!P4 LEA.HI R0, R12, R12, RZ, 0x1 ;  /* 0x0000000c0c00c211 */ /* 0x000fe200078f08ff */
[----:B-12---:R-:W-:Y:S01]  /*de30*/  @!P1 IMAD.WIDE R12, R13, 0x4, R8 ;  /* 0x000000040d0c9825 */ /* 0x006fe200078e0208 */
[----:B------:R-:W-:-:S02]  /*de40*/  @!P2 LOP3.LUT R15, R6, 0xfffffffe, RZ, 0xc0, !PT ;  /* 0xfffffffe060fa812 */ /* 0x000fc400078ec0ff */
[----:B------:R-:W-:Y:S01]  /*de50*/  @!P3 LOP3.LUT R17, R10, 0xfffffffe, RZ, 0xc0, !PT ;  /* 0xfffffffe0a11b812 */ /* 0x000fe200078ec0ff */
[----:B------:R-:W-:Y:S01]  /*de60*/  @!P0 IMAD.WIDE R6, R11, 0x4, R8 ;  /* 0x000000040b068825 */ /* 0x000fe200078e0208 */
[----:B------:R-:W-:-:S03]  /*de70*/  @!P4 LOP3.LUT R19, R0, 0xfffffffe, RZ, 0xc0, !PT ;  /* 0xfffffffe0013c812 */ /* 0x000fc600078ec0ff */
[----:B------:R-:W-:Y:S01]  /*de80*/  VIADD R0, R11, 0x28 ;  /* 0x000000280b007836 */ /* 0x000fe20000000000 */
[----:B------:R0:W-:Y:S01]  /*de90*/  @!P0 ST.E.64 desc[UR60][R6.64], R24 ;  /* 0x0000001806008985 */ /* 0x0001e2000c101b3c */
[----:B------:R-:W-:-:S03]  /*dea0*/  @!P2 IMAD.WIDE R14, R15, 0x4, R8 ;  /* 0x000000040f0ea825 */ /* 0x000fc600078e0208 */
[----:B------:R1:W-:Y:S01]  /*deb0*/  @!P1 ST.E.64 desc[UR60][R12.64], R4 ;  /* 0x000000040c009985 */ /* 0x0003e2000c101b3c */
[----:B------:R-:W-:Y:S01]  /*dec0*/  VIADD R10, R11, 0x30 ;  /* 0x000000300b0a7836 */ /* 0x000fe20000000000 */
[----:B------:R-:W-:Y:S01]  /*ded0*/  ISETP.GE.AND P0, PT, R0, UR4, PT ;  /* 0x0000000400007c0c */ /* 0x000fe2000bf06270 */
[--C-:B------:R-:W-:Y:S01]  /*dee0*/  @!P3 IMAD.WIDE R16, R17, 0x4, R8.reuse ;  /* 0x000000041110b825 */ /* 0x100fe200078e0208 */
[----:B------:R2:W-:Y:S01]  /*def0*/  @!P2 ST.E.64 desc[UR60][R14.64], R32 ;  /* 0x000000200e00a985 */ /* 0x0005e2000c101b3c */
[----:B------:R-:W-:Y:S02]  /*df00*/  ISETP.GE.AND P2, PT, R22, UR4, PT ;  /* 0x0000000416007c0c */ /* 0x000fe4000bf46270 */
[----:B------:R-:W-:Y:S01]  /*df10*/  @!P4 IMAD.WIDE R18, R19, 0x4, R8 ;  /* 0x000000041312c825 */ /* 0x000fe200078e0208 */
[----:B------:R-:W-:Y:S01]  /*df20*/  ISETP.GE.AND P1, PT, R10, UR4, PT ;  /* 0x000000040a007c0c */ /* 0x000fe2000bf26270 */
[----:B------:R3:W-:Y:S01]  /*df30*/  @!P3 ST.E.64 desc[UR60][R16.64], R36 ;  /* 0x000000241000b985 */ /* 0x0007e2000c101b3c */
[----:B------:R-:W-:Y:S01]  /*df40*/  ISETP.GE.AND P3, PT, R23, UR4, PT ;  /* 0x0000000417007c0c */ /* 0x000fe2000bf66270 */
[----:B0-----:R-:W-:-:S02]  /*df50*/  VIADD R6, R11, 0x48 ;  /* 0x000000480b067836 */ /* 0x001fc40000000000 */
[C---:B------:R-:W-:Y:S01]  /*df60*/  VIADD R7, R11.reuse, 0x50 ;  /* 0x000000500b077836 */ /* 0x040fe20000000000 */
[----:B------:R0:W-:Y:S01]  /*df70*/  @!P4 ST.E.64 desc[UR60][R18.64], R40 ;  /* 0x000000281200c985 */ /* 0x0001e2000c101b3c */
[----:B-1----:R-:W-:Y:S01]  /*df80*/  VIADD R5, R11, 0x58 ;  /* 0x000000580b057836 */ /* 0x002fe20000000000 */
[----:B------:R-:W-:Y:S02]  /*df90*/  ISETP.GE.AND P4, PT, R6, UR4, PT ;  /* 0x0000000406007c0c */ /* 0x000fe4000bf86270 */
[----:B------:R-:W-:Y:S02]  /*dfa0*/  ISETP.GE.AND P5, PT, R7, UR4, PT ;  /* 0x0000000407007c0c */ /* 0x000fe4000bfa6270 */
[----:B------:R-:W-:Y:S02]  /*dfb0*/  ISETP.GE.AND P6, PT, R5, UR4, PT ;  /* 0x0000000405007c0c */ /* 0x000fe4000bfc6270 */
[----:B------:R-:W-:Y:S02]  /*dfc0*/  @!P0 LEA.HI R0, R0, R0, RZ, 0x1 ;  /* 0x0000000000008211 */ /* 0x000fe400078f08ff */
[----:B------:R-:W-:-:S02]  /*dfd0*/  @!P1 LEA.HI R10, R10, R10, RZ, 0x1 ;  /* 0x0000000a0a0a9211 */ /* 0x000fc400078f08ff */
[----:B------:R-:W-:Y:S02]  /*dfe0*/  @!P2 LEA.HI R22, R22, R22, RZ, 0x1 ;  /* 0x000000161616a211 */ /* 0x000fe400078f08ff */
[----:B------:R-:W-:Y:S02]  /*dff0*/  @!P3 LEA.HI R23, R23, R23, RZ, 0x1 ;  /* 0x000000171717b211 */ /* 0x000fe400078f08ff */
[----:B------:R-:W-:Y:S02]  /*e000*/  @!P4 LEA.HI R6, R6, R6, RZ, 0x1 ;  /* 0x000000060606c211 */ /* 0x000fe400078f08ff */
[----:B------:R-:W-:Y:S02]  /*e010*/  @!P5 LEA.HI R4, R7, R7, RZ, 0x1 ;  /* 0x000000070704d211 */ /* 0x000fe400078f08ff */
[----:B------:R-:W-:Y:S02]  /*e020*/  @!P6 LEA.HI R12, R5, R5, RZ, 0x1 ;  /* 0x00000005050ce211 */ /* 0x000fe400078f08ff */
[----:B------:R-:W-:-:S02]  /*e030*/  @!P0 LOP3.LUT R5, R0, 0xfffffffe, RZ, 0xc0, !PT ;  /* 0xfffffffe00058812 */ /* 0x000fc400078ec0ff */
[----:B------:R-:W-:Y:S02]  /*e040*/  @!P1 LOP3.LUT R7, R10, 0xfffffffe, RZ, 0xc0, !PT ;  /* 0xfffffffe0a079812 */ /* 0x000fe400078ec0ff */
[----:B------:R-:W-:Y:S02]  /*e050*/  @!P2 LOP3.LUT R13, R22, 0xfffffffe, RZ, 0xc0, !PT ;  /* 0xfffffffe160da812 */ /* 0x000fe400078ec0ff */
[----:B--2---:R-:W-:Y:S02]  /*e060*/  @!P3 LOP3.LUT R15, R23, 0xfffffffe, RZ, 0xc0, !PT ;  /* 0xfffffffe170fb812 */ /* 0x004fe400078ec0ff */
[----:B---3--:R-:W-:Y:S01]  /*e070*/  @!P4 LOP3.LUT R17, R6, 0xfffffffe, RZ, 0xc0, !PT ;  /* 0xfffffffe0611c812 */ /* 0x008fe200078ec0ff */
[--C-:B------:R-:W-:Y:S01]  /*e080*/  @!P1 IMAD.WIDE R6, R7, 0x4, R8.reuse ;  /* 0x0000000407069825 */ /* 0x100fe200078e0208 */
[----:B0-----:R-:W-:Y:S02]  /*e090*/  @!P5 LOP3.LUT R19, R4, 0xfffffffe, RZ, 0xc0, !PT ;  /* 0xfffffffe0413d812 */ /* 0x001fe400078ec0ff */
        /* <DEDUP_REMOVED lines=14> */
.L_x_11299:
[----:B------:R-:W-:Y:S05]  /*e180*/  BSYNC B0 ;  /* 0x0000000000007941 */ /* 0x000fea0003800000 */
.L_x_11298:
[----:B------:R-:W-:Y:S01]  /*e190*/  ISETP.GE.AND P0, PT, R20, R21, PT ;  /* 0x000000151400720c */ /* 0x000fe20003f06270 */
[----:B0--3--:R3:W4:Y:S04]  /*e1a0*/  SHFL.IDX PT, R15, R27, 0x1, 0x1c1f ;  /* 0x003c1f001b0f7f89 */ /* 0x00972800000e0000 */
[----:B------:R3:W0:Y:S08]  /*e1b0*/  SHFL.IDX PT, R14, R26, 0x1, 0x1c1f ;  /* 0x003c1f001a0e7f89 */ /* 0x00063000000e0000 */
[----:B---3--:R-:W-:Y:S05]  /*e1c0*/  @P0 BRA `(.L_x_11264) ;  /* 0x0000004800280947 */ /* 0x008fea0003800000 */
        /* <DEDUP_REMOVED lines=12> */
[C---:B------:R-:W-:Y:S01]  /*e290*/  VIADD R18, R11.reuse, 0x40 ;  /* 0x000000400b127836 */ /* 0x040fe20000000000 */
        /* <DEDUP_REMOVED lines=8> */
[----:B--2---:R-:W-:-:S02]  /*e320*/  @!P4 LOP3.LUT R9, R4, 0xfffffffe, RZ, 0xc0, !PT ;  /* 0xfffffffe0409c812 */ /* 0x004fc400078ec0ff */
[----:B------:R-:W-:Y:S01]  /*e330*/  @!P5 LOP3.LUT R13, R5, 0xfffffffe, RZ, 0xc0, !PT ;  /* 0xfffffffe050dd812 */ /* 0x000fe200078ec0ff */
[--C-:B0---4-:R-:W-:Y:S01]  /*e340*/  @!P2 IMAD.WIDE R4, R11, 0x4, R14.reuse ;  /* 0x000000040b04a825 */ /* 0x111fe200078e020e */
[----:B------:R-:W-:Y:S02]  /*e350*/  ISETP.GE.AND P6, PT, R20, UR4, PT ;  /* 0x0000000414007c0c */ /* 0x000fe4000bfc6270 */
[----:B------:R-:W-:Y:S01]  /*e360*/  @!P0 LEA.HI R10, R10, R10, RZ, 0x1 ;  /* 0x0000000a0a0a8211 */ /* 0x000fe200078f08ff */
[--C-:B------:R-:W-:Y:S01]  /*e370*/  @!P3 IMAD.WIDE R6, R7, 0x4, R14.reuse ;  /* 0x000000040706b825 */ /* 0x100fe200078e020e */
[----:B------:R0:W-:Y:S01]  /*e380*/  @!P2 ST.E.64 desc[UR60][R4.64], R2 ;  /* 0x000000020400a985 */ /* 0x0001e2000c101b3c */
[----:B------:R-:W-:Y:S02]  /*e390*/  ISETP.GE.AND P2, PT, R0, UR4, PT ;  /* 0x0000000400007c0c */ /* 0x000fe4000bf46270 */
[----:B-1----:R-:W-:Y:S01]  /*e3a0*/  @!P4 IMAD.WIDE R8, R9, 0x4, R14 ;  /* 0x000000040908c825 */ /* 0x002fe200078e020e */
        /* <DEDUP_REMOVED lines=10> */
[----:B------:R-:W-:-:S02]  /*e450*/  @!P1 LOP3.LUT R5, R16, 0xfffffffe, RZ, 0xc0, !PT ;  /* 0xfffffffe10059812 */ /* 0x000fc400078ec0ff */
[----:B------:R-:W-:Y:S01]  /*e460*/  @!P2 LEA.HI R0, R0, R0, RZ, 0x1 ;  /* 0x000000000000a211 */ /* 0x000fe200078f08ff */
[--C-:B------:R-:W-:Y:S01]  /*e470*/  @!P0 IMAD.WIDE R2, R3, 0x4, R14.reuse ;  /* 0x0000000403028825 */ /* 0x100fe200078e020e */
[----:B------:R-:W-:Y:S02]  /*e480*/  @!P3 LEA.HI R17, R17, R17, RZ, 0x1 ;  /* 0x000000111111b211 */ /* 0x000fe400078f08ff */
[----:B------:R-:W-:Y:S01]  /*e490*/  @!P4 LEA.HI R18, R18, R18, RZ, 0x1 ;  /* 0x000000121212c211 */ /* 0x000fe200078f08ff */
[----:B------:R-:W-:Y:S01]  /*e4a0*/  @!P1 IMAD.WIDE R4, R5, 0x4, R14 ;  /* 0x0000000405049825 */ /* 0x000fe200078e020e */
[----:B------:R-:W-:Y:S01]  /*e4b0*/  @!P6 LEA.HI R20, R20, R20, RZ, 0x1 ;  /* 0x000000141414e211 */ /* 0x000fe200078f08ff */
[----:B------:R0:W-:Y:S01]  /*e4c0*/  @!P0 ST.E.64 desc[UR60][R2.64], R42 ;  /* 0x0000002a02008985 */ /* 0x0001e2000c101b3c */
[----:B------:R-:W-:Y:S02]  /*e4d0*/  @!P5 LEA.HI R19, R19, R19, RZ, 0x1 ;  /* 0x000000131313d211 */ /* 0x000fe400078f08ff */
[----:B-1----:R-:W-:Y:S01]  /*e4e0*/  @!P2 LOP3.LUT R7, R0, 0xfffffffe, RZ, 0xc0, !PT ;  /* 0xfffffffe0007a812 */ /* 0x002fe200078ec0ff */
[----:B------:R1:W-:Y:S01]  /*e4f0*/  @!P1 ST.E.64 desc[UR60][R4.64], R46 ;  /* 0x0000002e04009985 */ /* 0x0003e2000c101b3c */
[----:B------:R-:W-:-:S02]  /*e500*/  @!P3 LOP3.LUT R17, R17, 0xfffffffe, RZ, 0xc0, !PT ;  /* 0xfffffffe1111b812 */ /* 0x000fc400078ec0ff */
[----:B--2---:R-:W-:Y:S02]  /*e510*/  @!P4 LOP3.LUT R9, R18, 0xfffffffe, RZ, 0xc0, !PT ;  /* 0xfffffffe1209c812 */ /* 0x004fe400078ec0ff */
[----:B------:R-:W-:Y:S02]  /*e520*/  @!P5 LOP3.LUT R19, R19, 0xfffffffe, RZ, 0xc0, !PT ;  /* 0xfffffffe1313d812 */ /* 0x000fe400078ec0ff */
[----:B---3--:R-:W-:Y:S02]  /*e530*/  @!P6 LOP3.LUT R13, R20, 0xfffffffe, RZ, 0xc0, !PT ;  /* 0xfffffffe140de812 */ /* 0x008fe400078ec0ff */
        /* <DEDUP_REMOVED lines=13> */
[----:B---3--:R-:W-:-:S05]  /*e610*/  LOP3.LUT R3, R11, 0xfffffffe, RZ, 0xc0, !PT ;  /* 0xfffffffe0b037812 */ /* 0x008fca00078ec0ff */
[----:B------:R-:W-:-:S05]  /*e620*/  IMAD.WIDE R2, R3, 0x4, R14 ;  /* 0x0000000403027825 */ /* 0x000fca00078e020e */
[----:B------:R0:W-:Y:S01]  /*e630*/  ST.E.64 desc[UR60][R2.64], R70 ;  /* 0x0000004602007985 */ /* 0x0001e2000c101b3c */
[----:B------:R-:W-:Y:S05]  /*e640*/  BRA `(.L_x_11264) ;  /* 0x0000004400087947 */ /* 0x000fea0003800000 */
.L_x_11297:
        /* <DEDUP_REMOVED lines=12> */
[----:B------:R-:W2:Y:S01]  /*e710*/  LDL.LU R7, [R1] ;  /* 0x0000000001077983 */ /* 0x000ea20000300800 */
[----:B------:R-:W-:Y:S01]  /*e720*/  ISETP.NE.AND P0, PT, R6, 0x1, PT ;  /* 0x000000010600780c */ /* 0x000fe20003f05270 */
[----:B------:R-:W0:Y:S01]  /*e730*/  S2UR UR4, SR_CTAID.Z ;  /* 0x00000000000479c3 */ /* 0x000e220000002700 */
[----:B------:R-:W-:-:S07]  /*e740*/  ULDC.64 UR6, c[0x0][0xbd0] ;  /* 0x0002f40000067ab9 */ /* 0x000fce0000000a00 */
[----:B------:R-:W1:Y:S08]  /*e750*/  LDC.64 R12, c[0x0][0xbd8] ;  /* 0x0002f600ff0c7b82 */ /* 0x000e700000000a00 */
[----:B------:R-:W3:Y:S08]  /*e760*/  @P0 LDC R9, c[0x0][0xbec] ;  /* 0x0002fb00ff090b82 */ /* 0x000ef00000000800 */
[----:B------:R-:W4:Y:S01]  /*e770*/  S2UR UR8, SR_CTAID.Y ;  /* 0x00000000000879c3 */ /* 0x000f220000002600 */
[----:B0-----:R-:W-:-:S07]  /*e780*/  USHF.R.S32.HI UR5, URZ, 0x1f, UR4 ;  /* 0x0000001f3f057899 */ /* 0x001fce0008011404 */
[----:B------:R-:W4:Y:S01]  /*e790*/  LDC R8, c[0x0][0xc50] ;  /* 0x00031400ff087b82 */ /* 0x000f220000000800 */
[----:B-1----:R-:W-:-:S04]  /*e7a0*/  IMAD R10, R12, UR5, RZ ;  /* 0x000000050c0a7c24 */ /* 0x002fc8000f8e02ff */
[----:B------:R-:W-:-:S03]  /*e7b0*/  IMAD R13, R13, UR4, R10 ;  /* 0x000000040d0d7c24 */ /* 0x000fc6000f8e020a */
[----:B------:R-:W0:Y:S01]  /*e7c0*/  @P0 LDC R11, c[0x0][0xbf0] ;  /* 0x0002fc00ff0b0b82 */ /* 0x000e220000000800 */
[----:B--2---:R-:W-:Y:S01]  /*e7d0*/  SHF.R.S32.HI R4, RZ, 0x1f, R7 ;  /* 0x0000001fff047819 */ /* 0x004fe20000011407 */
[----:B------:R-:W-:-:S04]  /*e7e0*/  IMAD.WIDE.U32 R2, R7, UR6, RZ ;  /* 0x0000000607027c25 */ /* 0x000fc8000f8e00ff */
[----:B------:R-:W-:-:S04]  /*e7f0*/  IMAD R4, R4, UR6, RZ ;  /* 0x0000000604047c24 */ /* 0x000fc8000f8e02ff */
[----:B------:R-:W-:Y:S02]  /*e800*/  IMAD R5, R7, UR7, R4 ;  /* 0x0000000707057c24 */ /* 0x000fe4000f8e0204 */
[----:B------:R-:W-:Y:S02]  /*e810*/  IMAD.MOV R7, RZ, RZ, -R7 ;  /* 0x000000ffff077224 */ /* 0x000fe400078e0a07 */
[----:B---3--:R-:W-:-:S04]  /*e820*/  @P0 IMAD.HI.U32 R4, R0, R9, RZ ;  /* 0x0000000900040227 */ /* 0x008fc800078e00ff */
[----:B------:R-:W-:Y:S02]  /*e830*/  IMAD.IADD R3, R3, 0x1, R5 ;  /* 0x0000000103037824 */ /* 0x000fe400078e0205 */
[----:B------:R-:W-:Y:S01]  /*e840*/  IMAD.MOV.U32 R5, RZ, RZ, R0 ;  /* 0x000000ffff057224 */ /* 0x000fe200078e0000 */
[----:B0-----:R-:W-:Y:S01]  /*e850*/  @P0 SHF.R.U32.HI R5, RZ, R11, R4 ;  /* 0x0000000bff050219 */ /* 0x001fe20000011604 */
[----:B----4-:R-:W-:Y:S02]  /*e860*/  IMAD R9, R8, R7, UR8 ;  /* 0x0000000808097e24 */ /* 0x010fe4000f8e0207 */
[----:B------:R-:W-:Y:S01]  /*e870*/  IMAD.WIDE.U32 R2, R12, UR4, R2 ;  /* 0x000000040c027c25 */ /* 0x000fe2000f8e0002 */
[----:B------:R-:W-:Y:S02]  /*e880*/  ULDC.64 UR4, c[0x0][0xbe0] ;  /* 0x0002f80000047ab9 */ /* 0x000fe40000000a00 */
[----:B------:R-:W-:Y:S01]  /*e890*/  SHF.R.S32.HI R4, RZ, 0x1f, R9 ;  /* 0x0000001fff047819 */ /* 0x000fe20000011409 */
[----:B------:R-:W-:-:S02]  /*e8a0*/  IMAD.MOV R7, RZ, RZ, -R5 ;  /* 0x000000ffff077224 */ /* 0x000fc400078e0a05 */
[----:B------:R-:W-:Y:S02]  /*e8b0*/  IMAD.IADD R3, R13, 0x1, R3 ;  /* 0x000000010d037824 */ /* 0x000fe400078e0203 */
[----:B------:R-:W-:Y:S02]  /*e8c0*/  IMAD R4, R4, UR4, RZ ;  /* 0x0000000404047c24 */ /* 0x000fe4000f8e02ff */
[----:B------:R-:W-:Y:S02]  /*e8d0*/  IMAD R7, R6, R7, R0 ;  /* 0x0000000706077224 */ /* 0x000fe400078e0200 */
[----:B------:R-:W-:-:S03]  /*e8e0*/  IMAD.WIDE.U32 R2, R9, UR4, R2 ;  /* 0x0000000409027c25 */ /* 0x000fc6000f8e0002 */
[----:B------:R-:W-:Y:S01]  /*e8f0*/  SHF.R.S32.HI R0, RZ, 0x1f, R7 ;  /* 0x0000001fff007819 */ /* 0x000fe20000011407 */
        /* <DEDUP_REMOVED lines=15> */
.L_x_11262:
        /* <DEDUP_REMOVED lines=18> */
.L_x_11300:
[----:B------:R-:W-:Y:S01]  /*eb10*/  ULDC UR43, c[0x0][0xc50] ;  /* 0x00031400002b7ab9 */ /* 0x000fe20000000800 */
[----:B------:R-:W-:Y:S01]  /*eb20*/  UMOV UR36, UR6 ;  /* 0x0000000600247c82 */ /* 0x000fe20008000000 */
[----:B------:R-:W-:-:S11]  /*eb30*/  UISETP.NE.AND UP0, UPT, UR43, 0x1, UPT ;  /* 0x000000012b00788c */ /* 0x000fd6000bf05270 */
[----:B------:R-:W-:Y:S01]  /*eb40*/  @UP0 ULDC UR4, c[0x0][0xc54] ;  /* 0x0003150000040ab9 */ /* 0x000fe20000000800 */
[----:B------:R-:W-:Y:S01]  /*eb50*/  @UP0 ULDC UR7, c[0x0][0xc58] ;  /* 0x0003160000070ab9 */ /* 0x000fe20000000800 */
[----:B------:R-:W-:-:S04]  /*eb60*/  UIMAD.WIDE.U32 UR4, UR6, UR4, URZ ;  /* 0x00000004060472a5 */ /* 0x000fc8000f8e003f */
[----:B------:R-:W-:-:S12]  /*eb70*/  @UP0 USHF.R.U32.HI UR36, URZ, UR7, UR5 ;  /* 0x000000073f240299 */ /* 0x000fd80008011605 */
.L_x_11301:
        /* <DEDUP_REMOVED lines=11> */
[----:B------:R-:W-:Y:S01]  /*ec30*/  IMAD.MOV.U32 R25, RZ, RZ, RZ ;  /* 0x000000ffff197224 */ /* 0x000fe200078e00ff */
[----:B------:R-:W-:Y:S01]  /*ec40*/  UISETP.NE.U32.AND UP0, UPT, UR6, URZ, UPT ;  /* 0x0000003f0600728c */ /* 0x000fe2000bf05070 */
[----:B------:R-:W-:Y:S01]  /*ec50*/  UMOV UR8, 0xc0 ;  /* 0x000000c000087882 */ /* 0x000fe20000000000 */
[----:B------:R-:W-:Y:S02]  /*ec60*/  ULDC UR5, c[0x0][0x288] ;  /* 0x0000a20000057ab9 */ /* 0x000fe40000000800 */
[----:B------:R-:W-:Y:S01]  /*ec70*/  UISETP.NE.AND.EX UP0, UPT, UR7, URZ, UPT, UP0 ;  /* 0x0000003f0700728c */ /* 0x000fe2000bf05300 */
[----:B------:R-:W-:Y:S01]  /*ec80*/  ULDC UR6, c[0x0][0x424] ;  /* 0x0001090000067ab9 */ /* 0x000fe20000000800 */
[----:B------:R-:W-:-:S02]  /*ec90*/  UIADD3 UR10, -UR5, 0x90, URZ ;  /* 0x00000090050a7890 */ /* 0x000fc4000fffe13f */
[----:B------:R-:W-:Y:S01]  /*eca0*/  USEL UR7, UR6, 0x1, UP0 ;  /* 0x0000000106077887 */ /* 0x000fe20008000000 */
[----:B------:R-:W-:-:S03]  /*ecb0*/  ULDC UR9, c[0x0][0x2f0] ;  /* 0x0000bc0000097ab9 */ /* 0x000fc60000000800 */
[----:B------:R-:W-:Y:S02]  /*ecc0*/  UIMAD UR10, UR7, UR9, UR10 ;  /* 0x00000009070a72a4 */ /* 0x000fe4000f8e020a */
[----:B0-----:R-:W-:-:S03]  /*ecd0*/  UIMAD UR8, UR4, UR8, 0xbf ;  /* 0x000000bf040874a4 */ /* 0x001fc6000f8e0208 */
        /* <DEDUP_REMOVED lines=21> */
[----:B------:R-:W-:Y:S05]  /*ee30*/  @!P0 BRA `(.L_x_11303) ;  /* 0x0000000000748947 */ /* 0x000fea0003800000 */
        /* <DEDUP_REMOVED lines=29> */
.L_x_11303:
        /* <DEDUP_REMOVED lines=29> */
.L_x_11304:
        /* <DEDUP_REMOVED lines=20> */
.L_x_11306:
        /* <DEDUP_REMOVED lines=15> */
.L_x_11305:
        /* <DEDUP_REMOVED lines=10> */
[----:B------:R-:W-:Y:S02]  /*f4b0*/  VIADD R17, R26, 0xffffffff ;  /* 0xffffffff1a117836 */ /* 0x000fe40000000000 */
[----:B------:R-:W-:-:S04]  /*f4c0*/  ISETP.NE.AND.EX P1, PT, R5, RZ, PT, P0 ;  /* 0x000000ff0500720c */ /* 0x000fc80003f25300 */
[----:B------:R-:W-:Y:S02]  /*f4d0*/  P2R R23, PR, RZ, 0x2 ;  /* 0x00000002ff177803 */ /* 0x000fe40000000000 */
[----:B--2---:R-:W-:Y:S02]  /*f4e0*/  SHF.R.S32.HI R19, RZ, 0x1f, R18 ;  /* 0x0000001fff137819 */ /* 0x004fe40000011412 */
[----:B------:R-:W-:Y:S01]  /*f4f0*/  SEL R16, R18, RZ, !P1 ;  /* 0x000000ff12107207 */ /* 0x000fe20004800000 */
[----:B------:R-:W-:Y:S06]  /*f500*/  BRA.DIV UR4, `(.L_x_11307) ;  /* 0x0000003a04087947 */ /* 0x000fec000b800000 */
[----:B------:R0:W1:Y:S02]  /*f510*/  SHFL.IDX PT, R14, R22, RZ, 0x1f ;  /* 0x00001fff160e7589 */ /* 0x00006400000e0000 */
.L_x_11391:
[----:B-1----:R-:W-:Y:S02]  /*f520*/  ISETP.NE.AND P0, PT, R14, RZ, PT ;  /* 0x000000ff0e00720c */ /* 0x002fe40003f05270 */
[----:B------:R-:W-:-:S04]  /*f530*/  PLOP3.LUT P2, PT, PT, PT, PT, 0x8, 0x0 ;  /* 0x000000000000781c */ /* 0x000fc80003f4e170 */
[----:B0-----:R-:W-:-:S07]  /*f540*/  P2R R22, PR, RZ, 0x4 ;  /* 0x00000004ff167803 */ /* 0x001fce0000000000 */
[----:B------:R-:W-:Y:S05]  /*f550*/  @P0 BRA `(.L_x_11308) ;  /* 0x0000000400080947 */ /* 0x000fea0003800000 */
[----:B------:R-:W-:-:S03]  /*f560*/  UMOV UR4, 0xffffffff ;  /* 0xffffffff00047882 */ /* 0x000fc60000000000 */
[----:B------:R-:W-:Y:S05]  /*f570*/  BRA.DIV UR4, `(.L_x_11309) ;  /* 0x0000003a040c7947 */ /* 0x000fea000b800000 */
[----:B------:R-:W-:-:S13]  /*f580*/  ELECT P6, URZ, PT ;  /* 0x00000000003f782f */ /* 0x000fda00038c0000 */
.L_x_11394:
[----:B------:R-:W-:Y:S05]  /*f590*/  @!P6 BRA `(.L_x_11308) ;  /* 0x0000000000f8e947 */ /* 0x000fea0003800000 */
[----:B------:R-:W-:Y:S02]  /*f5a0*/  IMAD.MOV.U32 R0, RZ, RZ, 0x1 ;  /* 0x00000001ff007424 */ /* 0x000fe400078e00ff */
[----:B------:R-:W-:-:S03]  /*f5b0*/  IMAD.MOV.U32 R16, RZ, RZ, R18 ;  /* 0x000000ffff107224 */ /* 0x000fc600078e0012 */
[----:B------:R-:W-:Y:S01]  /*f5c0*/  SHF.L.U32 R0, R0, 0x1f, RZ ;  /* 0x0000001f00007819 */ /* 0x000fe200000006ff */
[----:B------:R-:W-:Y:S06]  /*f5d0*/  @!P1 BRA `(.L_x_11310) ;  /* 0x0000000000489947 */ /* 0x000fec0003800000 */
        /* <DEDUP_REMOVED lines=18> */
.L_x_11310:
[----:B------:R-:W1:Y:S01]  /*f700*/  SYNCS.PHASECHK.TRANS64.TRYWAIT P0, [UR38+0x31c40], R0 ;  /* 0x031c4000ff0075a7 */ /* 0x000e620008000166 */
[----:B------:R-:W-:Y:S01]  /*f710*/  ISETP.NE.AND P1, PT, R28, RZ, PT ;  /* 0x000000ff1c00720c */ /* 0x000fe20003f25270 */
[----:B-1----:R-:W-:-:S12]  /*f720*/  @!P0 BRA `(.L_x_11311) ;  /* 0x0000003400c08947 */ /* 0x002fd80003800000 */
.L_x_11395:
[----:B------:R-:W-:Y:S05]  /*f730*/  @P1 BRA `(.L_x_11312) ;  /* 0x0000000000181947 */ /* 0x000fea0003800000 */
[----:B------:R-:W2:Y:S01]  /*f740*/  S2R R2, SR_TID.X ;  /* 0x0000000000027919 */ /* 0x000ea20000002100 */
[----:B-1----:R-:W-:-:S04]  /*f750*/  IMAD.MOV.U32 R0, RZ, RZ, 0x6c00 ;  /* 0x00006c00ff007424 */ /* 0x002fc800078e00ff */
[----:B------:R3:W-:Y:S01]  /*f760*/  SYNCS.ARRIVE.TRANS64 RZ, [UR38+0x31c30], R0 ;  /* 0x031c3000ffff79a7 */ /* 0x0007e20008000026 */
[----:B--2---:R-:W-:-:S13]  /*f770*/  LOP3.LUT P0, RZ, R2, 0x1f, RZ, 0xc0, !PT ;  /* 0x0000001f02ff7812 */ /* 0x004fda000780c0ff */
[----:B---3--:R-:W-:Y:S05]  /*f780*/  @!P0 BRA `(.L_x_11312) ;  /* 0x0000000000048947 */ /* 0x008fea0003800000 */
[----:B------:R-:W-:Y:S01]  /*f790*/  BPT.TRAP 0x1 ;  /* 0x000000040000795c */ /* 0x000fe20000300000 */
.L_x_11312:
[----:B------:R-:W-:Y:S01]  /*f7a0*/  R2UR UR11, R17 ;  /* 0x00000000110b72ca */ /* 0x000fe200000e0000 */
[----:B------:R-:W-:Y:S01]  /*f7b0*/  ULDC.64 UR4, c[0x0][0x198] ;  /* 0x0000660000047ab9 */ /* 0x000fe20000000a00 */
[----:B-----5:R-:W-:Y:S01]  /*f7c0*/  R2UR UR13, R16 ;  /* 0x00000000100d72ca */ /* 0x020fe200000e0000 */
[----:B------:R-:W-:Y:S01]  /*f7d0*/  UIADD3 UR4, UP0, UR4, 0x370, URZ ;  /* 0x0000037004047890 */ /* 0x000fe2000ff1e03f */
[----:B------:R-:W-:Y:S01]  /*f7e0*/  PLOP3.LUT P0, PT, PT, PT, PT, 0x80, 0x0 ;  /* 0x000000000000781c */ /* 0x000fe20003f0f070 */
[----:B------:R-:W-:Y:S02]  /*f7f0*/  UIADD3 UR8, UR38, 0x16a00, URZ ;  /* 0x00016a0026087890 */ /* 0x000fe4000fffe03f */
[----:B------:R-:W-:Y:S01]  /*f800*/  UIADD3 UR9, UR38, 0x31c30, URZ ;  /* 0x00031c3026097890 */ /* 0x000fe2000fffe03f */
[----:B------:R-:W-:Y:S01]  /*f810*/  P2R R22, PR, RZ, 0x1 ;  /* 0x00000001ff167803 */ /* 0x000fe20000000000 */
        /* <DEDUP_REMOVED lines=21> */
[----:B--2---:R-:W-:Y:S01]  /*f970*/  NOP ;  /* 0x0000000000007918 */ /* 0x004fe20000000000 */
.L_x_11308:
[----:B------:R-:W-:Y:S05]  /*f980*/  WARPSYNC.ALL ;  /* 0x0000000000007948 */ /* 0x000fea0003800000 */
[----:B-1----:R-:W1:Y:S01]  /*f990*/  S2R R0, SR_CTAID.Z ;  /* 0x0000000000007919 */ /* 0x002e620000002700 */
        /* <DEDUP_REMOVED lines=10> */
[----:B-1----:R-:W-:-:S03]  /*fa40*/  SHF.R.S32.HI R29, RZ, 0x1f, R0 ;  /* 0x0000001fff1d7819 */ /* 0x002fc60000011400 */
[----:B------:R-:W-:Y:S08]  /*fa50*/  @!P0 BRA `(.L_x_11313) ;  /* 0x0000000000408947 */ /* 0x000ff00003800000 */
        /* <DEDUP_REMOVED lines=16> */
.L_x_11313:
[----:B------:R-:W1:Y:S01]  /*fb60*/  LDC R14, c[0x0][0x448] ;  /* 0x00011200ff0e7b82 */ /* 0x000e620000000800 */
[----:B------:R-:W2:Y:S01]  /*fb70*/  S2R R20, SR_TID.X ;  /* 0x0000000000147919 */ /* 0x000ea20000002100 */
[----:B------:R-:W-:Y:S01]  /*fb80*/  SHF.R.U32.HI R11, RZ, 0x2, R28 ;  /* 0x00000002ff0b7819 */ /* 0x000fe2000001161c */
[----:B------:R-:W-:Y:S01]  /*fb90*/  UMOV UR4, UR40 ;  /* 0x0000002800047c82 */ /* 0x000fe20008000000 */
[----:B------:R-:W-:Y:S01]  /*fba0*/  UMOV UR5, UR42 ;  /* 0x0000002a00057c82 */ /* 0x000fe20008000000 */
[----:B------:R-:W3:Y:S01]  /*fbb0*/  S2R R12, SR_CTAID.X ;  /* 0x00000000000c7919 */ /* 0x000ee20000002500 */
[----:B------:R-:W-:Y:S01]  /*fbc0*/  ULDC.64 UR6, c[0x0][0x2c8] ;  /* 0x0000b20000067ab9 */ /* 0x000fe20000000a00 */
[----:B------:R-:W-:Y:S01]  /*fbd0*/  ULDC.64 UR8, c[0x0][0x280] ;  /* 0x0000a00000087ab9 */ /* 0x000fe20000000a00 */
[----:B------:R-:W4:Y:S01]  /*fbe0*/  S2R R21, SR_CTAID.Z ;  /* 0x0000000000157919 */ /* 0x000f220000002700 */
[----:B-1----:R-:W-:Y:S01]  /*fbf0*/  ISETP.NE.AND P0, PT, R14, 0x1, PT ;  /* 0x000000010e00780c */ /* 0x002fe20003f05270 */
[----:B--2---:R-:W-:-:S12]  /*fc00*/  IMAD.SHL.U32 R0, R20, 0x20, RZ ;  /* 0x0000002014007824 */ /* 0x004fd800078e00ff */
[----:B0-----:R-:W0:Y:S01]  /*fc10*/  @P0 LDC R5, c[0x0][0x44c] ;  /* 0x00011300ff050b82 */ /* 0x001e220000000800 */
[----:B------:R-:W-:-:S05]  /*fc20*/  LOP3.LUT R3, R11, 0x60, R0, 0xf8, !PT ;  /* 0x000000600b037812 */ /* 0x000fca00078ef800 */
[----:B---3--:R-:W-:Y:S02]  /*fc30*/  IMAD R0, R12, 0xc0, R3 ;  /* 0x000000c00c007824 */ /* 0x008fe400078e0203 */
[----:B------:R-:W1:Y:S02]  /*fc40*/  @P0 LDC R7, c[0x0][0x450] ;  /* 0x00011400ff070b82 */ /* 0x000e640000000800 */
[----:B------:R-:W-:-:S06]  /*fc50*/  VIADD R9, R0, 0x80 ;  /* 0x0000008000097836 */ /* 0x000fcc0000000000 */
[----:B------:R-:W2:Y:S08]  /*fc60*/  @P0 LDC R8, c[0x0][0x44c] ;  /* 0x00011300ff080b82 */ /* 0x000eb00000000800 */
[----:B------:R-:W3:Y:S01]  /*fc70*/  @P0 LDC R4, c[0x0][0x450] ;  /* 0x00011400ff040b82 */ /* 0x000ee20000000800 */
[----:B0-----:R-:W-:-:S04]  /*fc80*/  @P0 IMAD.HI.U32 R6, R0, R5, RZ ;  /* 0x0000000500060227 */ /* 0x001fc800078e00ff */
[----:B------:R-:W-:-:S03]  /*fc90*/  IMAD.MOV.U32 R5, RZ, RZ, R0 ;  /* 0x000000ffff057224 */ /* 0x000fc600078e0000 */
[----:B------:R-:W0:Y:S01]  /*fca0*/  LDC.64 R2, c[0x0][0x2e0] ;  /* 0x0000b800ff027b82 */ /* 0x000e220000000a00 */
[----:B-1----:R-:W-:Y:S02]  /*fcb0*/  @P0 SHF.R.U32.HI R5, RZ, R7, R6 ;  /* 0x00000007ff050219 */ /* 0x002fe40000011606 */
[----:B------:R-:W-:-:S03]  /*fcc0*/  SHF.R.U32.HI R6, RZ, 0x3, R20 ;  /* 0x00000003ff067819 */ /* 0x000fc60000011614 */
[----:B------:R-:W-:Y:S01]  /*fcd0*/  IMAD.MOV R13, RZ, RZ, -R5 ;  /* 0x000000ffff0d7224 */ /* 0x000fe200078e0a05 */
[----:B------:R-:W-:Y:S01]  /*fce0*/  LOP3.LUT R6, R6, 0x3, RZ, 0xc0, !PT ;  /* 0x0000000306067812 */ /* 0x000fe200078ec0ff */
[----:B--2---:R-:W-:-:S04]  /*fcf0*/  @P0 IMAD.HI.U32 R7, R9, R8, RZ ;  /* 0x0000000809070227 */ /* 0x004fc800078e00ff */
[----:B------:R-:W-:Y:S02]  /*fd00*/  IMAD.MOV.U32 R8, RZ, RZ, R9 ;  /* 0x000000ffff087224 */ /* 0x000fe400078e0009 */
[----:B------:R-:W-:Y:S01]  /*fd10*/  IMAD R13, R14, R13, R0 ;  /* 0x0000000d0e0d7224 */ /* 0x000fe200078e0200 */
[----:B---3--:R-:W-:-:S04]  /*fd20*/  @P0 SHF.R.U32.HI R8, RZ, R4, R7 ;  /* 0x00000004ff080219 */ /* 0x008fc80000011607 */
[----:B------:R-:W-:Y:S01]  /*fd30*/  SHF.R.S32.HI R0, RZ, 0x1f, R13 ;  /* 0x0000001fff007819 */ /* 0x000fe2000001140d */
[----:B------:R-:W-:Y:S02]  /*fd40*/  IMAD.MOV R10, RZ, RZ, -R8 ;  /* 0x000000ffff0a7224 */ /* 0x000fe400078e0a08 */
[-C--:B0-----:R-:W-:Y:S02]  /*fd50*/  IMAD R4, R29, R2.reuse, RZ ;  /* 0x000000021d047224 */ /* 0x081fe400078e02ff */
[----:B------:R-:W-:Y:S02]  /*fd60*/  IMAD R0, R0, UR6, RZ ;  /* 0x0000000600007c24 */ /* 0x000fe4000f8e02ff */
[C---:B----4-:R-:W-:Y:S01]  /*fd70*/  IMAD R7, R21.reuse, R3, R4 ;  /* 0x0000000315077224 */ /* 0x050fe200078e0204 */
[----:B------:R-:W-:Y:S01]  /*fd80*/  SHF.R.S32.HI R4, RZ, 0x1f, R5 ;  /* 0x0000001fff047819 */ /* 0x000fe20000011405 */
[----:B------:R-:W-:Y:S01]  /*fd90*/  IMAD.WIDE.U32 R2, R21, R2, UR4 ;  /* 0x0000000415027e25 */ /* 0x000fe2000f8e0002 */
[----:B------:R-:W-:-:S03]  /*fda0*/  ULDC.64 UR4, c[0x0][0x2d0] ;  /* 0x0000b40000047ab9 */ /* 0x000fc60000000a00 */
[----:B------:R-:W-:Y:S02]  /*fdb0*/  IMAD R4, R4, UR4, RZ ;  /* 0x0000000404047c24 */ /* 0x000fe4000f8e02ff */
[----:B------:R-:W-:Y:S02]  /*fdc0*/  IMAD.IADD R3, R3, 0x1, R7 ;  /* 0x0000000103037824 */ /* 0x000fe400078e0207 */
[C---:B------:R-:W-:Y:S02]  /*fdd0*/  IMAD R7, R5.reuse, UR5, R4 ;  /* 0x0000000505077c24 */ /* 0x040fe4000f8e0204 */
[----:B------:R-:W-:-:S04]  /*fde0*/  IMAD.WIDE.U32 R4, R5, UR4, R2 ;  /* 0x0000000405047c25 */ /* 0x000fc8000f8e0002 */
[----:B------:R-:W-:Y:S02]  /*fdf0*/  IMAD.IADD R5, R5, 0x1, R7 ;  /* 0x0000000105057824 */ /* 0x000fe400078e0207 */
[C---:B------:R-:W-:Y:S02]  /*fe00*/  IMAD R7, R13.reuse, UR7, R0 ;  /* 0x000000070d077c24 */ /* 0x040fe4000f8e0200 */
[----:B------:R-:W-:Y:S02]  /*fe10*/  IMAD.SHL.U32 R0, R20, 0x8, RZ ;  /* 0x0000000814007824 */ /* 0x000fe400078e00ff */
[----:B------:R-:W-:-:S03]  /*fe20*/  IMAD.WIDE.U32 R4, R13, UR6, R4 ;  /* 0x000000060d047c25 */ /* 0x000fc6000f8e0004 */
[----:B------:R-:W-:Y:S01]  /*fe30*/  LOP3.LUT R21, R0, 0x18, RZ, 0xc0, !PT ;  /* 0x0000001800157812 */ /* 0x000fe200078ec0ff */
        /* <DEDUP_REMOVED lines=30> */
[----:B------:R-:W0:Y:S01]  /*10020*/  LDC R4, c[0x0][0x448] ;  /* 0x00011200ff047b82 */ /* 0x000e220000000800 */
[----:B------:R-:W-:Y:S01]  /*10030*/  SHFL.IDX PT, R3, R7, RZ, 0x1c1f ;  /* 0x001c1fff07037589 */ /* 0x000fe200000e0000 */
[----:B------:R-:W-:Y:S01]  /*10040*/  ULDC UR4, c[0x0][0x288] ;  /* 0x0000a20000047ab9 */ /* 0x000fe20000000800 */
[----:B------:R-:W-:Y:S02]  /*10050*/  IMAD R8, R12, 0xc0, R11 ;  /* 0x000000c00c087824 */ /* 0x000fe400078e020b */
[----:B------:R-:W1:Y:S02]  /*10060*/  SHFL.IDX PT, R2, R6, RZ, 0x1c1f ;  /* 0x001c1fff06027589 */ /* 0x000e6400000e0000 */
[----:B------:R-:W-:Y:S02]  /*10070*/  VIADD R12, R8, 0x20 ;  /* 0x00000020080c7836 */ /* 0x000fe40000000000 */
[----:B------:R-:W-:Y:S04]  /*10080*/  SHFL.IDX PT, R5, R7, 0x1, 0x1c1f ;  /* 0x003c1f0007057f89 */ /* 0x000fe800000e0000 */
[----:B------:R-:W-:Y:S01]  /*10090*/  SHFL.IDX PT, R14, R6, 0x2, 0x1c1f ;  /* 0x005c1f00060e7f89 */ /* 0x000fe200000e0000 */
[----:B0-----:R-:W-:-:S03]  /*100a0*/  IMAD R9, R4, UR4, RZ ;  /* 0x0000000404097c24 */ /* 0x001fc6000f8e02ff */
[----:B------:R-:W0:Y:S02]  /*100b0*/  SHFL.IDX PT, R4, R6, 0x1, 0x1c1f ;  /* 0x003c1f0006047f89 */ /* 0x000e2400000e0000 */
[----:B------:R-:W-:-:S13]  /*100c0*/  ISETP.GE.AND P3, PT, R8, R9, PT ;  /* 0x000000090800720c */ /* 0x000fda0003f66270 */
[----:B-1----:R-:W-:Y:S01]  /*100d0*/  @!P3 IMAD.WIDE.U32 R2, R21, 0x2, R2 ;  /* 0x000000021502b825 */ /* 0x002fe200078e0002 */
[----:B------:R-:W-:-:S05]  /*100e0*/  @!P3 LEA R29, R0, UR38, 0x1 ;  /* 0x00000026001dbc11 */ /* 0x000fca000f8e08ff */
        /* <DEDUP_REMOVED lines=8> */
[----:B0-----:R-:W-:Y:S01]  /*10170*/  @!P3 IMAD.WIDE.U32 R4, R21, 0x2, R4 ;  /* 0x000000021504b825 */ /* 0x001fe200078e0004 */
[----:B------:R-:W-:Y:S01]  /*10180*/  @!P3 LEA R29, R0, UR38, 0x1 ;  /* 0x00000026001dbc11 */ /* 0x000fe2000f8e08ff */
[----:B------:R-:W-:Y:S04]  /*10190*/  SHFL.IDX PT, R7, R7, 0x3, 0x1c1f ;  /* 0x007c1f0007077f89 */ /* 0x000fe800000e0000 */
[----:B------:R-:W-:Y:S04]  /*101a0*/  @!P3 LDGSTS.E.BYPASS.LTC128B.128 [R29+0xe200], desc[UR60][R4.64], !P2 ;  /* 0x0e200000041dbfae */ /* 0x000fe8000d101d7c */
[----:B------:R-:W-:Y:S04]  /*101b0*/  @!P3 LDGSTS.E.BYPASS.LTC128B.128 [R29+0x11200], desc[UR60][R4.64+0x40], !P0 ;  /* 0x11200040041dbfae */ /* 0x000fe8000c101d7c */
[----:B------:R0:W-:Y:S01]  /*101c0*/  @!P3 LDGSTS.E.BYPASS.LTC128B.128 [R29+0x14200], desc[UR60][R4.64+0x80], !P1 ;  /* 0x14200080041dbfae */ /* 0x0001e2000c901d7c */
[----:B------:R-:W-:Y:S01]  /*101d0*/  ISETP.GE.AND P3, PT, R12, R9, PT ;  /* 0x000000090c00720c */ /* 0x000fe20003f66270 */
[----:B-1----:R-:W-:-:S02]  /*101e0*/  IMAD.MOV.U32 R3, RZ, RZ, R2 ;  /* 0x000000ffff037224 */ /* 0x002fc400078e0002 */
[----:B------:R-:W-:Y:S02]  /*101f0*/  IMAD.MOV.U32 R2, RZ, RZ, R14 ;  /* 0x000000ffff027224 */ /* 0x000fe400078e000e */
[----:B------:R-:W1:Y:S01]  /*10200*/  SHFL.IDX PT, R14, R6, 0x3, 0x1c1f ;  /* 0x007c1f00060e7f89 */ /* 0x000e6200000e0000 */
[----:B0-----:R-:W-:Y:S01]  /*10210*/  @!P4 LEA R5, R0, UR38, 0x1 ;  /* 0x000000260005cc11 */ /* 0x001fe2000f8e08ff */
[----:B------:R-:W-:Y:S02]  /*10220*/  @!P4 IMAD.WIDE.U32 R2, R21, 0x2, R2 ;  /* 0x000000021502c825 */ /* 0x000fe400078e0002 */
[----:B------:R-:W-:Y:S02]  /*10230*/  SHFL.IDX PT, R29, R10, RZ, 0x1c1f ;  /* 0x001c1fff0a1d7589 */ /* 0x000fe400000e0000 */
[----:B------:R-:W-:Y:S02]  /*10240*/  VIADD R4, R8, 0x80 ;  /* 0x0000008008047836 */ /* 0x000fe40000000000 */
[----:B------:R-:W0:Y:S04]  /*10250*/  SHFL.IDX PT, R6, R20, RZ, 0x1c1f ;  /* 0x001c1fff14067589 */ /* 0x000e2800000e0000 */
[----:B------:R-:W-:Y:S04]  /*10260*/  @!P4 LDGSTS.E.BYPASS.LTC128B.128 [R5+0xea00], desc[UR60][R2.64], !P2 ;  /* 0x0ea000000205cfae */ /* 0x000fe8000d101d7c */
[----:B------:R-:W-:Y:S04]  /*10270*/  @!P4 LDGSTS.E.BYPASS.LTC128B.128 [R5+0x11a00], desc[UR60][R2.64+0x40], !P0 ;  /* 0x11a000400205cfae */ /* 0x000fe8000c101d7c */
[----:B------:R2:W-:Y:S01]  /*10280*/  @!P4 LDGSTS.E.BYPASS.LTC128B.128 [R5+0x14a00], desc[UR60][R2.64+0x80], !P1 ;  /* 0x14a000800205cfae */ /* 0x0005e2000c901d7c */
[----:B------:R-:W-:Y:S01]  /*10290*/  ISETP.GE.AND P4, PT, R4, R9, PT ;  /* 0x000000090400720c */ /* 0x000fe20003f86270 */
[----:B-1----:R-:W-:-:S02]  /*102a0*/  IMAD.MOV.U32 R4, RZ, RZ, R14 ;  /* 0x000000ffff047224 */ /* 0x002fc400078e000e */
[----:B------:R-:W1:Y:S04]  /*102b0*/  SHFL.IDX PT, R10, R10, 0x1, 0x1c1f ;  /* 0x003c1f000a0a7f89 */ /* 0x000e6800000e0000 */
[----:B------:R3:W4:Y:S01]  /*102c0*/  SHFL.IDX PT, R14, R20, 0x1, 0x1c1f ;  /* 0x003c1f00140e7f89 */ /* 0x00072200000e0000 */
[----:B--2---:R-:W-:Y:S01]  /*102d0*/  IMAD.MOV.U32 R5, RZ, RZ, R7 ;  /* 0x000000ffff057224 */ /* 0x004fe200078e0007 */
[C---:B------:R-:W-:Y:S01]  /*102e0*/  @!P3 LEA R7, R0.reuse, UR38, 0x1 ;  /* 0x000000260007bc11 */ /* 0x040fe2000f8e08ff */
[----:B0-----:R-:W-:Y:S02]  /*102f0*/  IMAD.MOV.U32 R2, RZ, RZ, R6 ;  /* 0x000000ffff027224 */ /* 0x001fe400078e0006 */
        /* <DEDUP_REMOVED lines=10> */
[----:B-1--4-:R3:W-:Y:S02]  /*103a0*/  @!P4 LDGSTS.E.BYPASS.LTC128B.128 [R29+0x15a00], desc[UR60][R2.64+0x80], !P1 ;  /* 0x15a00080021dcfae */ /* 0x0127e4000c901d7c */
.L_x_11408:
[----:B------:R-:W-:Y:S01]  /*103b0*/  VIADD R8, R8, 0xa0 ;  /* 0x000000a008087836 */ /* 0x000fe20000000000 */
[----:B------:R-:W-:Y:S01]  /*103c0*/  BSSY B0, `(.L_x_11315) ;  /* 0x000000e000007945 */ /* 0x000fe20003800000 */
[----:B---3--:R-:W-:Y:S02]  /*103d0*/  IMAD.MOV.U32 R4, RZ, RZ, 0x1 ;  /* 0x00000001ff047424 */ /* 0x008fe400078e00ff */
        /* <DEDUP_REMOVED lines=12> */
.L_x_11316:
[----:B------:R-:W-:Y:S05]  /*104a0*/  BSYNC B0 ;  /* 0x0000000000007941 */ /* 0x000fea0003800000 */
.L_x_11315:
        /* <DEDUP_REMOVED lines=10> */
.L_x_11409:
[----:B0-----:R-:W-:Y:S01]  /*10550*/  IMAD.MOV.U32 R0, RZ, RZ, RZ ;  /* 0x000000ffff007224 */ /* 0x001fe200078e00ff */
[----:B------:R-:W-:Y:S06]  /*10560*/  @!P1 BRA `(.L_x_11318) ;  /* 0x0000001c00609947 */ /* 0x000fec0003800000 */
[----:B------:R-:W-:Y:S01]  /*10570*/  UIADD3 UR4, UR43, 0x1, URZ ;  /* 0x000000012b047890 */ /* 0x000fe2000fffe03f */
[----:B------:R-:W0:Y:S01]  /*10580*/  S2R R4, SR_TID.X ;  /* 0x0000000000047919 */ /* 0x000e220000002100 */
[----:B------:R-:W-:Y:S01]  /*10590*/  LOP3.LUT R24, RZ, R24, RZ, 0x33, !PT ;  /* 0x00000018ff187212 */ /* 0x000fe200078e33ff */
[----:B------:R-:W-:-:S03]  /*105a0*/  IMAD.MOV.U32 R6, RZ, RZ, 0x1 ;  /* 0x00000001ff067424 */ /* 0x000fc600078e00ff */
[----:B------:R-:W-:-:S05]  /*105b0*/  IMAD R25, R25, UR4, RZ ;  /* 0x0000000419197c24 */ /* 0x000fca000f8e02ff */
[----:B------:R-:W-:-:S04]  /*105c0*/  VIMNMX R25, R25, UR39, PT ;  /* 0x0000002719197c48 */ /* 0x000fc8000bfe0100 */
[----:B------:R-:W-:Y:S01]  /*105d0*/  LOP3.LUT R2, RZ, R25, RZ, 0x33, !PT ;  /* 0x00000019ff027212 */ /* 0x000fe200078e33ff */
[----:B------:R-:W-:-:S05]  /*105e0*/  IMAD.MOV R3, RZ, RZ, -R25 ;  /* 0x000000ffff037224 */ /* 0x000fca00078e0a19 */
[----:B------:R-:W-:-:S05]  /*105f0*/  VIADDMNMX R24, R3, 0x1, R24, !PT ;  /* 0x0000000103187846 */ /* 0x000fca0007800118 */
        /* <DEDUP_REMOVED lines=11> */
.L_x_11354:
[----:B------:R-:W-:Y:S01]  /*106b0*/  ISETP.NE.AND P0, PT, R22, RZ, PT ;  /* 0x000000ff1600720c */ /* 0x000fe20003f05270 */
[----:B------:R-:W-:Y:S01]  /*106c0*/  VIADD R9, R9, 0xfffffffe ;  /* 0xfffffffe09097836 */ /* 0x000fe20000000000 */
[----:B------:R-:W-:Y:S04]  /*106d0*/  BSSY B1, `(.L_x_11320) ;  /* 0x0000093000017945 */ /* 0x000fe80003800000 */
[----:B------:R-:W-:-:S07]  /*106e0*/  ISETP.NE.AND P1, PT, R9, RZ, PT ;  /* 0x000000ff0900720c */ /* 0x000fce0003f25270 */
[----:B------:R-:W-:Y:S06]  /*106f0*/  @!P0 BRA `(.L_x_11321) ;  /* 0x0000000800408947 */ /* 0x000fec0003800000 */
[----:B------:R-:W-:Y:S01]  /*10700*/  ISETP.NE.AND P0, PT, R23, RZ, PT ;  /* 0x000000ff1700720c */ /* 0x000fe20003f05270 */
[----:B------:R-:W-:Y:S01]  /*10710*/  IMAD.MOV.U32 R13, RZ, RZ, R8 ;  /* 0x000000ffff0d7224 */ /* 0x000fe200078e0008 */
        /* <DEDUP_REMOVED lines=21> */
.L_x_11322:
[----:B------:R-:W1:Y:S01]  /*10870*/  SYNCS.PHASECHK.TRANS64.TRYWAIT P0, [UR38+0x31c48], R6 ;  /* 0x031c4806ff0075a7 */ /* 0x000e620008000166 */
[----:B------:R-:W-:Y:S01]  /*10880*/  BSSY B2, `(.L_x_11323) ;  /* 0x0000003000027945 */ /* 0x000fe20003800000 */
[----:B------:R-:W-:-:S03]  /*10890*/  ISETP.NE.AND P2, PT, R28, RZ, PT ;  /* 0x000000ff1c00720c */ /* 0x000fc60003f45270 */
[----:B-1----:R-:W-:Y:S10]  /*108a0*/  @!P0 BRA `(.L_x_11324) ;  /* 0x0000002c00888947 */ /* 0x002ff40003800000 */
.L_x_11410:
[----:B------:R-:W-:Y:S05]  /*108b0*/  BSYNC B2 ;  /* 0x0000000000027941 */ /* 0x000fea0003800000 */
.L_x_11323:
[----:B------:R-:W-:Y:S04]  /*108c0*/  BSSY B2, `(.L_x_11325) ;  /* 0x0000007000027945 */ /* 0x000fe80003800000 */
[----:B------:R-:W-:Y:S05]  /*108d0*/  @P2 BRA `(.L_x_11326) ;  /* 0x0000000000142947 */ /* 0x000fea0003800000 */
[----:B------:R-:W-:Y:S01]  /*108e0*/  ISETP.NE.AND P0, PT, R7, RZ, PT ;  /* 0x000000ff0700720c */ /* 0x000fe20003f05270 */
[----:B------:R-:W-:-:S04]  /*108f0*/  IMAD.MOV.U32 R2, RZ, RZ, 0x6c00 ;  /* 0x00006c00ff027424 */ /* 0x000fc800078e00ff */
[----:B------:R2:W-:Y:S08]  /*10900*/  SYNCS.ARRIVE.TRANS64 RZ, [UR38+0x31c38], R2 ;  /* 0x031c3802ffff79a7 */ /* 0x0005f00008000026 */
[----:B--2---:R-:W-:Y:S05]  /*10910*/  @!P0 BRA `(.L_x_11326) ;  /* 0x0000000000048947 */ /* 0x004fea0003800000 */
[----:B------:R-:W-:Y:S01]  /*10920*/  BPT.TRAP 0x1 ;  /* 0x000000040000795c */ /* 0x000fe20000300000 */
.L_x_11326:
[----:B------:R-:W-:Y:S05]  /*10930*/  BSYNC B2 ;  /* 0x0000000000027941 */ /* 0x000fea0003800000 */
.L_x_11325:
        /* <DEDUP_REMOVED lines=11> */
.L_x_11327:
        /* <DEDUP_REMOVED lines=13> */
.L_x_11328:
        /* <DEDUP_REMOVED lines=15> */
.L_x_11329:
        /* <DEDUP_REMOVED lines=12> */
.L_x_11411:
[----:B------:R-:W-:Y:S05]  /*10c70*/  BSYNC B2 ;  /* 0x0000000000027941 */ /* 0x000fea0003800000 */
.L_x_11330:
        /* <DEDUP_REMOVED lines=9> */
.L_x_11333:
[----:B------:R-:W-:Y:S05]  /*10d10*/  BSYNC B2 ;  /* 0x0000000000027941 */ /* 0x000fea0003800000 */
.L_x_11332:
        /* <DEDUP_REMOVED lines=10> */
.L_x_11334:
        /* <DEDUP_REMOVED lines=13> */
.L_x_11335:
        /* <DEDUP_REMOVED lines=13> */
.L_x_11336:
        /* <DEDUP_REMOVED lines=10> */
.L_x_11321:
[----:B------:R-:W-:Y:S05]  /*11000*/  BSYNC B1 ;  /* 0x0000000000017941 */ /* 0x000fea0003800000 */
.L_x_11320:
[----:B------:R-:W-:Y:S01]  /*11010*/  ISETP.NE.AND P0, PT, R22, RZ, PT ;  /* 0x000000ff1600720c */ /* 0x000fe20003f05270 */
[----:B------:R-:W-:Y:S01]  /*11020*/  BSSY B1, `(.L_x_11337) ;  /* 0x0000093000017945 */ /* 0x000fe20003800000 */
[----:B------:R-:W-:-:S11]  /*11030*/  LOP3.LUT R6, R11, 0x1, RZ, 0x3c, !PT ;  /* 0x000000010b067812 */ /* 0x000fd600078e3cff */
[----:B------:R-:W-:Y:S05]  /*11040*/  @!P0 BRA `(.L_x_11338) ;  /* 0x0000000800408947 */ /* 0x000fea0003800000 */
[----:B------:R-:W-:Y:S01]  /*11050*/  ISETP.NE.AND P0, PT, R23, RZ, PT ;  /* 0x000000ff1700720c */ /* 0x000fe20003f05270 */
[----:B------:R-:W-:Y:S01]  /*11060*/  VIADD R13, R8, 0xffffffff ;  /* 0xffffffff080d7836 */ /* 0x000fe20000000000 */
        /* <DEDUP_REMOVED lines=21> */
.L_x_11339:
[----:B------:R-:W1:Y:S01]  /*111c0*/  SYNCS.PHASECHK.TRANS64.TRYWAIT P0, [UR38+0x31c40], R12 ;  /* 0x031c400cff0075a7 */ /* 0x000e620008000166 */
[----:B------:R-:W-:Y:S01]  /*111d0*/  BSSY B2, `(.L_x_11340) ;  /* 0x0000003000027945 */ /* 0x000fe20003800000 */
[----:B------:R-:W-:-:S03]  /*111e0*/  ISETP.NE.AND P2, PT, R28, RZ, PT ;  /* 0x000000ff1c00720c */ /* 0x000fc60003f45270 */
[----:B-1----:R-:W-:Y:S10]  /*111f0*/  @!P0 BRA `(.L_x_11341) ;  /* 0x0000002400648947 */ /* 0x002ff40003800000 */
.L_x_11412:
[----:B------:R-:W-:Y:S05]  /*11200*/  BSYNC B2 ;  /* 0x0000000000027941 */ /* 0x000fea0003800000 */
.L_x_11340:
[----:B------:R-:W-:Y:S04]  /*11210*/  BSSY B2, `(.L_x_11342) ;  /* 0x0000007000027945 */ /* 0x000fe80003800000 */
[----:B------:R-:W-:Y:S05]  /*11220*/  @P2 BRA `(.L_x_11343) ;  /* 0x0000000000142947 */ /* 0x000fea0003800000 */
[----:B------:R-:W-:Y:S01]  /*11230*/  ISETP.NE.AND P0, PT, R7, RZ, PT ;  /* 0x000000ff0700720c */ /* 0x000fe20003f05270 */
[----:B------:R-:W-:-:S04]  /*11240*/  IMAD.MOV.U32 R2, RZ, RZ, 0x6c00 ;  /* 0x00006c00ff027424 */ /* 0x000fc800078e00ff */
[----:B------:R2:W-:Y:S08]  /*11250*/  SYNCS.ARRIVE.TRANS64 RZ, [UR38+0x31c30], R2 ;  /* 0x031c3002ffff79a7 */ /* 0x0005f00008000026 */
[----:B--2---:R-:W-:Y:S05]  /*11260*/  @!P0 BRA `(.L_x_11343) ;  /* 0x0000000000048947 */ /* 0x004fea0003800000 */
[----:B------:R-:W-:Y:S01]  /*11270*/  BPT.TRAP 0x1 ;  /* 0x000000040000795c */ /* 0x000fe20000300000 */
.L_x_11343:
[----:B------:R-:W-:Y:S05]  /*11280*/  BSYNC B2 ;  /* 0x0000000000027941 */ /* 0x000fea0003800000 */
.L_x_11342:
        /* <DEDUP_REMOVED lines=11> */
.L_x_11344:
        /* <DEDUP_REMOVED lines=14> */
.L_x_11345:
        /* <DEDUP_REMOVED lines=14> */
.L_x_11346:
        /* <DEDUP_REMOVED lines=12> */
.L_x_11413:
[----:B------:R-:W-:Y:S05]  /*115c0*/  BSYNC B2 ;  /* 0x0000000000027941 */ /* 0x000fea0003800000 */
.L_x_11347:
        /* <DEDUP_REMOVED lines=9> */
.L_x_11350:
[----:B------:R-:W-:Y:S05]  /*11660*/  BSYNC B2 ;  /* 0x0000000000027941 */ /* 0x000fea0003800000 */
.L_x_11349:
        /* <DEDUP_REMOVED lines=10> */
.L_x_11351:
        /* <DEDUP_REMOVED lines=13> */
.L_x_11352:
        /* <DEDUP_REMOVED lines=13> */
.L_x_11353:
        /* <DEDUP_REMOVED lines=10> */
.L_x_11338:
[----:B------:R-:W-:Y:S05]  /*11950*/  BSYNC B1 ;  /* 0x0000000000017941 */ /* 0x000fea0003800000 */
.L_x_11337:
[----:B------:R-:W-:Y:S02]  /*11960*/  VIADD R8, R8, 0xfffffffe ;  /* 0xfffffffe08087836 */ /* 0x000fe40000000000 */
[----:B------:R-:W-:Y:S01]  /*11970*/  IMAD.MOV.U32 R11, RZ, RZ, R6 ;  /* 0x000000ffff0b7224 */ /* 0x000fe200078e0006 */
[----:B------:R-:W-:Y:S06]  /*11980*/  @P1 BRA `(.L_x_11354) ;  /* 0xffffffec00481947 */ /* 0x000fec000383ffff */
[----:B------:R-:W-:Y:S05]  /*11990*/  BSYNC B0 ;  /* 0x0000000000007941 */ /* 0x000fea0003800000 */
.L_x_11319:
[----:B------:R-:W-:Y:S01]  /*119a0*/  ISETP.NE.AND P0, PT, R10, RZ, PT ;  /* 0x000000ff0a00720c */ /* 0x000fe20003f05270 */
[----:B------:R-:W-:-:S12]  /*119b0*/  BSSY B0, `(.L_x_11318) ;  /* 0x0000093000007945 */ /* 0x000fd80003800000 */
[----:B------:R-:W-:Y:S05]  /*119c0*/  @!P0 BRA `(.L_x_11355) ;  /* 0x0000000800448947 */ /* 0x000fea0003800000 */
[----:B------:R-:W-:Y:S01]  /*119d0*/  ISETP.NE.AND P1, PT, R22, RZ, PT ;  /* 0x000000ff1600720c */ /* 0x000fe20003f25270 */
[----:B------:R-:W-:-:S12]  /*119e0*/  IMAD.MOV.U32 R0, RZ, RZ, 0x1 ;  /* 0x00000001ff007424 */ /* 0x000fd800078e00ff */
[----:B------:R-:W-:Y:S05]  /*119f0*/  @!P1 BRA `(.L_x_11355) ;  /* 0x0000000800389947 */ /* 0x000fea0003800000 */
[----:B------:R-:W-:Y:S02]  /*11a00*/  ISETP.NE.AND P1, PT, R23, RZ, PT ;  /* 0x000000ff1700720c */ /* 0x000fe40003f25270 */
        /* <DEDUP_REMOVED lines=21> */
.L_x_11356:
[----:B------:R-:W1:Y:S01]  /*11b60*/  SYNCS.PHASECHK.TRANS64.TRYWAIT P0, [UR38+0x31c48], R9 ;  /* 0x031c4809ff0075a7 */ /* 0x000e620008000166 */
[----:B------:R-:W-:Y:S01]  /*11b70*/  BSSY B1, `(.L_x_11357) ;  /* 0x0000003000017945 */ /* 0x000fe20003800000 */
[----:B------:R-:W-:-:S03]  /*11b80*/  ISETP.NE.AND P1, PT, R28, RZ, PT ;  /* 0x000000ff1c00720c */ /* 0x000fc60003f25270 */
[----:B-1----:R-:W-:Y:S10]  /*11b90*/  @!P0 BRA `(.L_x_11358) ;  /* 0x0000001c002c8947 */ /* 0x002ff40003800000 */
.L_x_11414:
[----:B------:R-:W-:Y:S05]  /*11ba0*/  BSYNC B1 ;  /* 0x0000000000017941 */ /* 0x000fea0003800000 */
.L_x_11357:
[----:B------:R-:W-:Y:S04]  /*11bb0*/  BSSY B1, `(.L_x_11359) ;  /* 0x0000007000017945 */ /* 0x000fe80003800000 */
[----:B------:R-:W-:Y:S05]  /*11bc0*/  @P1 BRA `(.L_x_11360) ;  /* 0x0000000000141947 */ /* 0x000fea0003800000 */
[----:B------:R-:W-:Y:S01]  /*11bd0*/  ISETP.NE.AND P0, PT, R7, RZ, PT ;  /* 0x000000ff0700720c */ /* 0x000fe20003f05270 */
[----:B-1----:R-:W-:-:S04]  /*11be0*/  IMAD.MOV.U32 R2, RZ, RZ, 0x6c00 ;  /* 0x00006c00ff027424 */ /* 0x002fc800078e00ff */
[----:B------:R2:W-:Y:S08]  /*11bf0*/  SYNCS.ARRIVE.TRANS64 RZ, [UR38+0x31c38], R2 ;  /* 0x031c3802ffff79a7 */ /* 0x0005f00008000026 */
[----:B--2---:R-:W-:Y:S05]  /*11c00*/  @!P0 BRA `(.L_x_11360) ;  /* 0x0000000000048947 */ /* 0x004fea0003800000 */
[----:B------:R-:W-:Y:S01]  /*11c10*/  BPT.TRAP 0x1 ;  /* 0x000000040000795c */ /* 0x000fe20000300000 */
.L_x_11360:
[----:B------:R-:W-:Y:S05]  /*11c20*/  BSYNC B1 ;  /* 0x0000000000017941 */ /* 0x000fea0003800000 */
.L_x_11359:
        /* <DEDUP_REMOVED lines=11> */
.L_x_11361:
        /* <DEDUP_REMOVED lines=14> */
.L_x_11362:
        /* <DEDUP_REMOVED lines=14> */
.L_x_11363:
        /* <DEDUP_REMOVED lines=11> */
.L_x_11415:
[----:B------:R-:W-:Y:S05]  /*11f50*/  BSYNC B1 ;  /* 0x0000000000017941 */ /* 0x000fea0003800000 */
.L_x_11364:
        /* <DEDUP_REMOVED lines=9> */
.L_x_11367:
[----:B------:R-:W-:Y:S05]  /*11ff0*/  BSYNC B1 ;  /* 0x0000000000017941 */ /* 0x000fea0003800000 */
.L_x_11366:
        /* <DEDUP_REMOVED lines=10> */
.L_x_11368:
        /* <DEDUP_REMOVED lines=13> */
.L_x_11369:
        /* <DEDUP_REMOVED lines=13> */
.L_x_11370:
        /* <DEDUP_REMOVED lines=10> */
.L_x_11355:
[----:B------:R-:W-:Y:S05]  /*122e0*/  BSYNC B0 ;  /* 0x0000000000007941 */ /* 0x000fea0003800000 */
.L_x_11318:
[----:B------:R-:W-:Y:S01]  /*122f0*/  ISETP.NE.AND P0, PT, R22, RZ, PT ;  /* 0x000000ff1600720c */ /* 0x000fe20003f05270 */
        /* <DEDUP_REMOVED lines=8> */
.L_x_11416:
[----:B------:R-:W-:Y:S05]  /*12380*/  BSYNC B1 ;  /* 0x0000000000017941 */ /* 0x000fea0003800000 */
.L_x_11373:
        /* <DEDUP_REMOVED lines=8> */
.L_x_11376:
[----:B------:R-:W-:Y:S05]  /*12410*/  BSYNC B1 ;  /* 0x0000000000017941 */ /* 0x000fea0003800000 */
.L_x_11375:
        /* <DEDUP_REMOVED lines=13> */
.L_x_11377:
        /* <DEDUP_REMOVED lines=13> */
.L_x_11378:
        /* <DEDUP_REMOVED lines=13> */
.L_x_11379:
        /* <DEDUP_REMOVED lines=8> */
.L_x_11372:
[----:B------:R-:W-:Y:S05]  /*12710*/  BSYNC B0 ;  /* 0x0000000000007941 */ /* 0x000fea0003800000 */
.L_x_11371:
[----:B------:R-:W-:Y:S02]  /*12720*/  VIADD R0, R0, 0x1 ;  /* 0x0000000100007836 */ /* 0x000fe40000000000 */
[----:B0-----:R-:W-:-:S03]  /*12730*/  IMAD.MOV.U32 R2, RZ, RZ, RZ ;  /* 0x000000ffff027224 */ /* 0x001fc600078e00ff */
[----:B------:R-:W-:-:S04]  /*12740*/  ISETP.NE.AND P0, PT, R0, 0x2, PT ;  /* 0x000000020000780c */ /* 0x000fc80003f05270 */
[----:B------:R-:W-:Y:S02]  /*12750*/  SEL R3, RZ, 0x1, P0 ;  /* 0x00000001ff037807 */ /* 0x000fe40000000000 */
[----:B------:R-:W-:Y:S02]  /*12760*/  SEL R0, R0, RZ, P0 ;  /* 0x000000ff00007207 */ /* 0x000fe40000000000 */
[----:B------:R-:W-:-:S07]  /*12770*/  LOP3.LUT R6, R6, R3, RZ, 0x3c, !PT ;  /* 0x0000000306067212 */ /* 0x000fce00078e3cff */
.L_x_11302:
[----:B------:R-:W0:Y:S01]  /*12780*/  S2R R4, SR_CgaCtaId ;  /* 0x0000000000047919 */ /* 0x000e220000008800 */
[----:B------:R-:W-:Y:S02]  /*12790*/  MOV R3, 0x400 ;  /* 0x0000040000037802 */ /* 0x000fe40000000f00 */
[----:B------:R-:W-:Y:S02]  /*127a0*/  SHF.L.U32 R2, R2, 0x1f, RZ ;  /* 0x0000001f02027819 */ /* 0x000fe400000006ff */
[----:B0-----:R-:W-:-:S04]  /*127b0*/  LEA R7, R4, R3, 0x18 ;  /* 0x0000000304077211 */ /* 0x001fc800078ec0ff */
[----:B------:R-:W0:Y:S02]  /*127c0*/  SYNCS.PHASECHK.TRANS64.TRYWAIT P0, [R7+URZ+0x31c20], R2 ;  /* 0x031c2002070075a7 */ /* 0x000e24000800017f */
[----:B0-----:R-:W-:Y:S05]  /*127d0*/  @!P0 BRA `(.L_x_11380) ;  /* 0x0000001000608947 */ /* 0x001fea0003800000 */
.L_x_11417:
[----:B------:R-:W-:-:S03]  /*127e0*/  UMOV UR4, 0xffffffff ;  /* 0xffffffff00047882 */ /* 0x000fc60000000000 */
[----:B------:R-:W-:Y:S05]  /*127f0*/  BRA.DIV UR4, `(.L_x_11381) ;  /* 0x00000012046c7947 */ /* 0x000fea000b800000 */
[----:B0-----:R-:W0:Y:S02]  /*12800*/  S2R R2, SR_TID.X ;  /* 0x0000000000027919 */ /* 0x001e240000002100 */
[----:B0-----:R-:W-:-:S04]  /*12810*/  SHF.R.U32.HI R2, RZ, 0x5, R2 ;  /* 0x00000005ff027819 */ /* 0x001fc80000011602 */
[----:B------:R-:W-:-:S05]  /*12820*/  LOP3.LUT R2, R2, 0x3, RZ, 0xc0, !PT ;  /* 0x0000000302027812 */ /* 0x000fca00078ec0ff */
[----:B------:R0:W1:Y:S02]  /*12830*/  SHFL.IDX PT, R14, R2, RZ, 0x1f ;  /* 0x00001fff020e7589 */ /* 0x00006400000e0000 */
.L_x_11420:
[----:B-1----:R-:W-:-:S13]  /*12840*/  ISETP.NE.AND P0, PT, R14, RZ, PT ;  /* 0x000000ff0e00720c */ /* 0x002fda0003f05270 */
[----:B------:R-:W-:Y:S05]  /*12850*/  @P0 BRA `(.L_x_11264) ;  /* 0x0000000000840947 */ /* 0x000fea0003800000 */
[----:B------:R-:W-:-:S03]  /*12860*/  UMOV UR4, 0xffffffff ;  /* 0xffffffff00047882 */ /* 0x000fc60000000000 */
[----:B------:R-:W-:Y:S05]  /*12870*/  BRA.DIV UR4, `(.L_x_11382) ;  /* 0x0000001204807947 */ /* 0x000fea000b800000 */
[----:B------:R-:W-:-:S13]  /*12880*/  ELECT P6, URZ, PT ;  /* 0x00000000003f782f */ /* 0x000fda00038c0000 */
.L_x_11423:
[----:B------:R-:W-:Y:S05]  /*12890*/  @!P6 BRA `(.L_x_11264) ;  /* 0x000000000074e947 */ /* 0x000fea0003800000 */
[----:B------:R-:W-:-:S04]  /*128a0*/  LOP3.LUT R27, R27, 0x2, RZ, 0xfc, !PT ;  /* 0x000000021b1b7812 */ /* 0x000fc800078efcff */
[----:B------:R-:W-:-:S13]  /*128b0*/  ISETP.NE.AND P2, PT, R27, 0x3, PT ;  /* 0x000000031b00780c */ /* 0x000fda0003f45270 */
[----:B------:R-:W-:Y:S05]  /*128c0*/  @!P2 BRA `(.L_x_11383) ;  /* 0x000000000004a947 */ /* 0x000fea0003800000 */
[----:B------:R-:W-:Y:S01]  /*128d0*/  BPT.TRAP 0x1 ;  /* 0x000000040000795c */ /* 0x000fe20000300000 */
.L_x_11383:
        /* <DEDUP_REMOVED lines=12> */
.L_x_11424:
[----:B------:R-:W1:Y:S02]  /*129a0*/  SYNCS.PHASECHK.TRANS64.TRYWAIT P0, [R3+URZ], R2 ;  /* 0x00000002030075a7 */ /* 0x000e64000800017f */
[----:B-1----:R-:W-:Y:S05]  /*129b0*/  @!P0 BRA `(.L_x_11385) ;  /* 0x0000001000648947 */ /* 0x002fea0003800000 */
.L_x_11425:
[----:B------:R-:W-:Y:S05]  /*129c0*/  @!P2 BRA `(.L_x_11386) ;  /* 0x000000000004a947 */ /* 0x000fea0003800000 */
[----:B------:R-:W-:Y:S01]  /*129d0*/  BPT.TRAP 0x1 ;  /* 0x000000040000795c */ /* 0x000fe20000300000 */
.L_x_11386:
[----:B-1----:R-:W-:-:S04]  /*129e0*/  VIADD R3, R7, 0x31c60 ;  /* 0x00031c6007037836 */ /* 0x002fc80000000000 */
[----:B0-----:R-:W-:-:S04]  /*129f0*/  IMAD R5, R0, 0x8, R3 ;  /* 0x0000000800057824 */ /* 0x001fc800078e0203 */
[----:B------:R-:W0:Y:S02]  /*12a00*/  SYNCS.PHASECHK.TRANS64.TRYWAIT P0, [R5+URZ], R4 ;  /* 0x00000004050075a7 */ /* 0x000e24000800017f */
[----:B0-----:R-:W-:Y:S05]  /*12a10*/  @!P0 BRA `(.L_x_11387) ;  /* 0x0000001000608947 */ /* 0x001fea0003800000 */
.L_x_11426:
[----:B------:R-:W-:-:S07]  /*12a20*/  IMAD R3, R8, 0x8, R3 ;  /* 0x0000000808037824 */ /* 0x000fce00078e0203 */
.L_x_11388:
[----:B-1----:R1:W2:Y:S02]  /*12a30*/  SYNCS.PHASECHK.TRANS64.TRYWAIT P0, [R3+URZ], R2 ;  /* 0x00000002030075a7 */ /* 0x0022a4000800017f */
[----:B--2---:R-:W-:Y:S05]  /*12a40*/  @!P0 NANOSLEEP.SYNCS 0x989680 ;  /* 0x009896800000895d */ /* 0x004fea0003900000 */
[----:B------:R-:W2:Y:S02]  /*12a50*/  @!P0 SYNCS.PHASECHK.TRANS64 P0, [R3+URZ], R2 ;  /* 0x00000002030085a7 */ /* 0x000ea4000800007f */
[----:B--2---:R-:W-:Y:S05]  /*12a60*/  @!P0 BRA `(.L_x_11388) ;  /* 0xfffffffc00f08947 */ /* 0x004fea000383ffff */
.L_x_11264:
[----:B------:R-:W-:Y:S05]  /*12a70*/  BSYNC B6 ;  /* 0x0000000000067941 */ /* 0x000fea0003800000 */
.L_x_11261:
[----:B------:R-:W-:Y:S05]  /*12a80*/  EXIT ;  /* 0x000000000000794d */ /* 0x000fea0003800000 */
.L_x_11268:
[----:B0-----:R-:W-:-:S04]  /*12a90*/  IMAD.U32 R3, RZ, RZ, UR56 ;  /* 0x00000038ff037e24 */ /* 0x001fc8000f8e00ff */
[----:B------:R0:W1:Y:S03]  /*12aa0*/  SYNCS.PHASECHK.TRANS64.TRYWAIT P1, [R3+URZ+0x31c00], R0 ;  /* 0x031c0000030075a7 */ /* 0x000066000802017f */
[----:B-1----:R-:W-:Y:S05]  /*12ab0*/  @!P1 NANOSLEEP.SYNCS 0x989680 ;  /* 0x009896800000995d */ /* 0x002fea0003900000 */
[----:B------:R-:W1:Y:S02]  /*12ac0*/  @!P1 SYNCS.PHASECHK.TRANS64 P1, [R3+URZ+0x31c00], R0 ;  /* 0x031c0000030095a7 */ /* 0x000e64000802007f */
[----:B-1----:R-:W-:Y:S05]  /*12ad0*/  @!P1 BRA `(.L_x_11268) ;  /* 0xfffffffc00ec9947 */ /* 0x002fea000383ffff */
[----:B------:R-:W-:Y:S05]  /*12ae0*/  BRA `(.L_x_11389) ;  /* 0xfffffee800207947 */ /* 0x000fea000383ffff */
.L_x_11272:
[----:B--2---:R-:W-:-:S04]  /*12af0*/  IMAD.U32 R5, RZ, RZ, UR56 ;  /* 0x00000038ff057e24 */ /* 0x004fc8000f8e00ff */
[----:B------:R2:W3:Y:S03]  /*12b00*/  SYNCS.PHASECHK.TRANS64.TRYWAIT P2, [R5+URZ+0x31c30], R0 ;  /* 0x031c3000050075a7 */ /* 0x0004e6000804017f */
[----:B---3--:R-:W-:Y:S05]  /*12b10*/  @!P2 NANOSLEEP.SYNCS 0x989680 ;  /* 0x009896800000a95d */ /* 0x008fea0003900000 */
[----:B------:R-:W3:Y:S02]  /*12b20*/  @!P2 SYNCS.PHASECHK.TRANS64 P2, [R5+URZ+0x31c30], R0 ;  /* 0x031c30000500a5a7 */ /* 0x000ee4000804007f */
[----:B---3--:R-:W-:Y:S05]  /*12b30*/  @!P2 BRA `(.L_x_11272) ;  /* 0xfffffffc00eca947 */ /* 0x008fea000383ffff */
[----:B------:R-:W-:Y:S05]  /*12b40*/  BRA `(.L_x_11271) ;  /* 0xfffffee800347947 */ /* 0x000fea000383ffff */
.L_x_11277:
[----:B-1----:R-:W-:-:S04]  /*12b50*/  IMAD.U32 R5, RZ, RZ, UR6 ;  /* 0x00000006ff057e24 */ /* 0x002fc8000f8e00ff */
[----:B------:R1:W2:Y:S03]  /*12b60*/  SYNCS.PHASECHK.TRANS64.TRYWAIT P3, [R5+URZ+0x31c30], R0 ;  /* 0x031c3000050075a7 */ /* 0x0002a6000806017f */
[----:B--2---:R-:W-:Y:S05]  /*12b70*/  @!P3 NANOSLEEP.SYNCS 0x989680 ;  /* 0x009896800000b95d */ /* 0x004fea0003900000 */
[----:B------:R-:W2:Y:S02]  /*12b80*/  @!P3 SYNCS.PHASECHK.TRANS64 P3, [R5+URZ+0x31c30], R0 ;  /* 0x031c30000500b5a7 */ /* 0x000ea4000806007f */
[----:B--2---:R-:W-:Y:S05]  /*12b90*/  @!P3 BRA `(.L_x_11277) ;  /* 0xfffffffc00ecb947 */ /* 0x004fea000383ffff */
[----:B------:R-:W-:Y:S05]  /*12ba0*/  BRA `(.L_x_11274) ;  /* 0xffffff24002c7947 */ /* 0x000fea000383ffff */
.L_x_11281:
[----:B-1----:R-:W-:-:S04]  /*12bb0*/  IMAD.U32 R5, RZ, RZ, UR6 ;  /* 0x00000006ff057e24 */ /* 0x002fc8000f8e00ff */
[----:B------:R1:W2:Y:S03]  /*12bc0*/  SYNCS.PHASECHK.TRANS64.TRYWAIT P3, [R5+URZ+0x31c50], R0 ;  /* 0x031c5000050075a7 */ /* 0x0002a6000806017f */
[----:B--2---:R-:W-:Y:S05]  /*12bd0*/  @!P3 NANOSLEEP.SYNCS 0x989680 ;  /* 0x009896800000b95d */ /* 0x004fea0003900000 */
[----:B------:R-:W2:Y:S02]  /*12be0*/  @!P3 SYNCS.PHASECHK.TRANS64 P3, [R5+URZ+0x31c50], R0 ;  /* 0x031c50000500b5a7 */ /* 0x000ea4000806007f */
[----:B--2---:R-:W-:Y:S05]  /*12bf0*/  @!P3 BRA `(.L_x_11281) ;  /* 0xfffffffc00ecb947 */ /* 0x004fea000383ffff */
[----:B------:R-:W-:Y:S05]  /*12c00*/  BRA `(.L_x_11278) ;  /* 0xffffff3800d47947 */ /* 0x000fea000383ffff */
.L_x_11287:
[----:B-1----:R-:W-:-:S04]  /*12c10*/  IMAD.U32 R5, RZ, RZ, UR5 ;  /* 0x00000005ff057e24 */ /* 0x002fc8000f8e00ff */
[----:B------:R1:W2:Y:S03]  /*12c20*/  SYNCS.PHASECHK.TRANS64.TRYWAIT P2, [R5+URZ+0x31c30], R0 ;  /* 0x031c3000050075a7 */ /* 0x0002a6000804017f */
[----:B--2---:R-:W-:Y:S05]  /*12c30*/  @!P2 NANOSLEEP.SYNCS 0x989680 ;  /* 0x009896800000a95d */ /* 0x004fea0003900000 */
[----:B------:R-:W2:Y:S02]  /*12c40*/  @!P2 SYNCS.PHASECHK.TRANS64 P2, [R5+URZ+0x31c30], R0 ;  /* 0x031c30000500a5a7 */ /* 0x000ea4000804007f */
[----:B--2---:R-:W-:Y:S05]  /*12c50*/  @!P2 BRA `(.L_x_11287) ;  /* 0xfffffffc00eca947 */ /* 0x004fea000383ffff */
[----:B------:R-:W-:Y:S05]  /*12c60*/  BRA `(.L_x_11284) ;  /* 0xffffff6800087947 */ /* 0x000fea000383ffff */
.L_x_11291:
[----:B-1----:R-:W-:-:S04]  /*12c70*/  IMAD.U32 R5, RZ, RZ, UR5 ;  /* 0x00000005ff057e24 */ /* 0x002fc8000f8e00ff */
[----:B------:R1:W2:Y:S03]  /*12c80*/  SYNCS.PHASECHK.TRANS64.TRYWAIT P2, [R5+URZ+0x31c50], R0 ;  /* 0x031c5000050075a7 */ /* 0x0002a6000804017f */
[----:B--2---:R-:W-:Y:S05]  /*12c90*/  @!P2 NANOSLEEP.SYNCS 0x989680 ;  /* 0x009896800000a95d */ /* 0x004fea0003900000 */
[----:B------:R-:W2:Y:S02]  /*12ca0*/  @!P2 SYNCS.PHASECHK.TRANS64 P2, [R5+URZ+0x31c50], R0 ;  /* 0x031c50000500a5a7 */ /* 0x000ea4000804007f */
[----:B--2---:R-:W-:Y:S05]  /*12cb0*/  @!P2 BRA `(.L_x_11291) ;  /* 0xfffffffc00eca947 */ /* 0x004fea000383ffff */
[----:B------:R-:W-:Y:S05]  /*12cc0*/  BRA `(.L_x_11288) ;  /* 0xffffff7c00b47947 */ /* 0x000fea000383ffff */
.L_x_11296:
[----:B-1----:R-:W-:-:S04]  /*12cd0*/  IMAD.U32 R3, RZ, RZ, UR9 ;  /* 0x00000009ff037e24 */ /* 0x002fc8000f8e00ff */
[----:B------:R1:W3:Y:S03]  /*12ce0*/  SYNCS.PHASECHK.TRANS64.TRYWAIT P0, [R3+URZ+0x31c50], R6 ;  /* 0x031c5006030075a7 */ /* 0x0002e6000800017f */
[----:B---3--:R-:W-:Y:S05]  /*12cf0*/  @!P0 NANOSLEEP.SYNCS 0x989680 ;  /* 0x009896800000895d */ /* 0x008fea0003900000 */
[----:B------:R-:W3:Y:S02]  /*12d00*/  @!P0 SYNCS.PHASECHK.TRANS64 P0, [R3+URZ+0x31c50], R6 ;  /* 0x031c5006030085a7 */ /* 0x000ee4000800007f */
[----:B---3--:R-:W-:Y:S05]  /*12d10*/  @!P0 BRA `(.L_x_11296) ;  /* 0xfffffffc00ec8947 */ /* 0x008fea000383ffff */
[----:B------:R-:W-:Y:S05]  /*12d20*/  BRA `(.L_x_11295) ;  /* 0xffffff9c00847947 */ /* 0x000fea000383ffff */
.L_x_11307:
[----:B------:R-:W-:Y:S02]  /*12d30*/  IMAD.MOV.U32 R13, RZ, RZ, R22 ;  /* 0x000000ffff0d7224 */ /* 0x000fe400078e0016 */
[----:B------:R-:W-:Y:S02]  /*12d40*/  IMAD.MOV.U32 R12, RZ, RZ, RZ ;  /* 0x000000ffff0c7224 */ /* 0x000fe400078e00ff */
[----:B------:R-:W-:Y:S02]  /*12d50*/  IMAD.MOV.U32 R11, RZ, RZ, 0x1f ;  /* 0x0000001fff0b7424 */ /* 0x000fe400078e00ff */
[----:B------:R-:W-:-:S07]  /*12d60*/  IMAD.MOV.U32 R15, RZ, RZ, -0x1 ;  /* 0xffffffffff0f7424 */ /* 0x000fce00078e00ff */
[----:B------:R-:W-:Y:S05]  /*12d70*/  WARPSYNC.COLLECTIVE R15, `(.L_x_11390) ;  /* 0x000000000f087348 */ /* 0x000fea0003c00000 */
[----:B------:R0:W1:Y:S02]  /*12d80*/  SHFL.IDX P6, R14, R13, R12, R11 ;  /* 0x0000000c0d0e7389 */ /* 0x00006400000c000b */
[----:B01----:R-:W-:Y:S01]  /*12d90*/  ENDCOLLECTIVE ;  /* 0x000000000000791b */ /* 0x003fe20003800000 */
.L_x_11390:
[----:B------:R-:W-:Y:S05]  /*12da0*/  BRA `(.L_x_11391) ;  /* 0xffffffc400dc7947 */ /* 0x000fea000383ffff */
.L_x_11309:
[----:B------:R-:W-:Y:S01]  /*12db0*/  BSSY B0, `(.L_x_11392) ;  /* 0x0000006000007945 */ /* 0x000fe20003800000 */
[----:B------:R-:W-:-:S07]  /*12dc0*/  IMAD.MOV.U32 R15, RZ, RZ, -0x1 ;  /* 0xffffffffff0f7424 */ /* 0x000fce00078e00ff */
[----:B------:R-:W-:Y:S05]  /*12dd0*/  WARPSYNC.COLLECTIVE R15, `(.L_x_11393) ;  /* 0x000000000f0c7348 */ /* 0x000fea0003c00000 */
[----:B------:R-:W-:Y:S02]  /*12de0*/  ELECT P6, UR62, PT ;  /* 0x00000000003e782f */ /* 0x000fe400038c0000 */
[----:B------:R-:W-:Y:S01]  /*12df0*/  MOV R14, UR62 ;  /* 0x0000003e000e7c02 */ /* 0x000fe20008000f00 */
[----:B------:R-:W-:Y:S10]  /*12e00*/  ENDCOLLECTIVE ;  /* 0x000000000000791b */ /* 0x000ff40003800000 */
.L_x_11393:
[----:B------:R-:W-:Y:S05]  /*12e10*/  BSYNC B0 ;  /* 0x0000000000007941 */ /* 0x000fea0003800000 */
.L_x_11392:
[----:B------:R-:W-:Y:S05]  /*12e20*/  BRA `(.L_x_11394) ;  /* 0xffffffc400d87947 */ /* 0x000fea000383ffff */
.L_x_11311:
[----:B-1----:R-:W-:-:S04]  /*12e30*/  IMAD.U32 R3, RZ, RZ, UR38 ;  /* 0x00000026ff037e24 */ /* 0x002fc8000f8e00ff */
[----:B------:R1:W2:Y:S03]  /*12e40*/  SYNCS.PHASECHK.TRANS64.TRYWAIT P0, [R3+URZ+0x31c40], R0 ;  /* 0x031c4000030075a7 */ /* 0x0002a6000800017f */
[----:B--2---:R-:W-:Y:S05]  /*12e50*/  @!P0 NANOSLEEP.SYNCS 0x989680 ;  /* 0x009896800000895d */ /* 0x004fea0003900000 */
[----:B------:R-:W2:Y:S02]  /*12e60*/  @!P0 SYNCS.PHASECHK.TRANS64 P0, [R3+URZ+0x31c40], R0 ;  /* 0x031c4000030085a7 */ /* 0x000ea4000800007f */
[----:B--2---:R-:W-:Y:S05]  /*12e70*/  @!P0 BRA `(.L_x_11311) ;  /* 0xfffffffc00ec8947 */ /* 0x004fea000383ffff */
[----:B------:R-:W-:Y:S05]  /*12e80*/  BRA `(.L_x_11395) ;  /* 0xffffffc800287947 */ /* 0x000fea000383ffff */
.L_x_11314:
[----:B------:R-:W-:Y:S01]  /*12e90*/  IMAD R8, R12, 0xc0, R11 ;  /* 0x000000c00c087824 */ /* 0x000fe200078e020b */
[----:B------:R-:W0:Y:S01]  /*12ea0*/  LDC R5, c[0x0][0x448] ;  /* 0x00011200ff057b82 */ /* 0x000e220000000800 */
[----:B------:R-:W-:Y:S02]  /*12eb0*/  IMAD.MOV.U32 R13, RZ, RZ, R7 ;  /* 0x000000ffff0d7224 */ /* 0x000fe400078e0007 */
[----:B------:R-:W-:Y:S02]  /*12ec0*/  IMAD.MOV.U32 R12, RZ, RZ, RZ ;  /* 0x000000ffff0c7224 */ /* 0x000fe400078e00ff */
[----:B------:R-:W-:Y:S02]  /*12ed0*/  IMAD.MOV.U32 R11, RZ, RZ, 0x1c1f ;  /* 0x00001c1fff0b7424 */ /* 0x000fe400078e00ff */
[----:B------:R-:W-:Y:S02]  /*12ee0*/  IMAD.MOV.U32 R15, RZ, RZ, -0x1 ;  /* 0xffffffffff0f7424 */ /* 0x000fe400078e00ff */
[----:B------:R-:W-:-:S07]  /*12ef0*/  VIADD R4, R8, 0x20 ;  /* 0x0000002008047836 */ /* 0x000fce0000000000 */
[----:B0-----:R-:W-:Y:S05]  /*12f00*/  WARPSYNC.COLLECTIVE R15, `(.L_x_11396) ;  /* 0x000000000f087348 */ /* 0x001fea0003c00000 */
[----:B------:R1:W2:Y:S02]  /*12f10*/  SHFL.IDX P6, R14, R13, R12, R11 ;  /* 0x0000000c0d0e7389 */ /* 0x0002a400000c000b */
[----:B012---:R-:W-:Y:S01]  /*12f20*/  ENDCOLLECTIVE ;  /* 0x000000000000791b */ /* 0x007fe20003800000 */
.L_x_11396:
[----:B------:R-:W-:Y:S02]  /*12f30*/  IMAD.MOV.U32 R13, RZ, RZ, R6 ;  /* 0x000000ffff0d7224 */ /* 0x000fe400078e0006 */
[----:B------:R-:W-:-:S07]  /*12f40*/  IMAD.MOV.U32 R3, RZ, RZ, R14 ;  /* 0x000000ffff037224 */ /* 0x000fce00078e000e */
[----:B------:R-:W-:Y:S05]  /*12f50*/  WARPSYNC.COLLECTIVE R15, `(.L_x_11397) ;  /* 0x000000000f087348 */ /* 0x000fea0003c00000 */
[----:B------:R0:W1:Y:S02]  /*12f60*/  SHFL.IDX P6, R14, R13, R12, R11 ;  /* 0x0000000c0d0e7389 */ /* 0x00006400000c000b */
[----:B01----:R-:W-:Y:S01]  /*12f70*/  ENDCOLLECTIVE ;  /* 0x000000000000791b */ /* 0x003fe20003800000 */
.L_x_11397:
        /* <DEDUP_REMOVED lines=10> */
.L_x_11398:
        /* <DEDUP_REMOVED lines=13> */
.L_x_11399:
        /* <DEDUP_REMOVED lines=8> */
.L_x_11400:
        /* <DEDUP_REMOVED lines=13> */
.L_x_11401:
        /* <DEDUP_REMOVED lines=8> */
.L_x_11402:
        /* <DEDUP_REMOVED lines=12> */
.L_x_11403:
        /* <DEDUP_REMOVED lines=11> */
.L_x_11404:
        /* <DEDUP_REMOVED lines=13> */
.L_x_11405:
        /* <DEDUP_REMOVED lines=8> */
.L_x_11406:
        /* <DEDUP_REMOVED lines=14> */
.L_x_11407:
[----:B------:R-:W-:Y:S05]  /*13660*/  BRA `(.L_x_11408) ;  /* 0xffffffcc00507947 */ /* 0x000fea000383ffff */
.L_x_11317:
[----:B0-----:R-:W-:-:S04]  /*13670*/  IMAD.U32 R3, RZ, RZ, UR38 ;  /* 0x00000026ff037e24 */ /* 0x001fc8000f8e00ff */
[----:B------:R0:W1:Y:S03]  /*13680*/  SYNCS.PHASECHK.TRANS64.TRYWAIT P0, [R3+URZ+0x31c20], R0 ;  /* 0x031c2000030075a7 */ /* 0x000066000800017f */
[----:B-1----:R-:W-:Y:S05]  /*13690*/  @!P0 NANOSLEEP.SYNCS 0x989680 ;  /* 0x009896800000895d */ /* 0x002fea0003900000 */
[----:B------:R-:W1:Y:S02]  /*136a0*/  @!P0 SYNCS.PHASECHK.TRANS64 P0, [R3+URZ+0x31c20], R0 ;  /* 0x031c2000030085a7 */ /* 0x000e64000800007f */
[----:B-1----:R-:W-:Y:S05]  /*136b0*/  @!P0 BRA `(.L_x_11317) ;  /* 0xfffffffc00ec8947 */ /* 0x002fea000383ffff */
[----:B------:R-:W-:Y:S05]  /*136c0*/  BRA `(.L_x_11409) ;  /* 0xffffffcc00a07947 */ /* 0x000fea000383ffff */
.L_x_11324:
[----:B-1----:R-:W-:-:S04]  /*136d0*/  IMAD.U32 R3, RZ, RZ, UR38 ;  /* 0x00000026ff037e24 */ /* 0x002fc8000f8e00ff */
[----:B------:R1:W2:Y:S03]  /*136e0*/  SYNCS.PHASECHK.TRANS64.TRYWAIT P0, [R3+URZ+0x31c48], R6 ;  /* 0x031c4806030075a7 */ /* 0x0002a6000800017f */
[----:B--2---:R-:W-:Y:S05]  /*136f0*/  @!P0 NANOSLEEP.SYNCS 0x989680 ;  /* 0x009896800000895d */ /* 0x004fea0003900000 */
[----:B------:R-:W2:Y:S02]  /*13700*/  @!P0 SYNCS.PHASECHK.TRANS64 P0, [R3+URZ+0x31c48], R6 ;  /* 0x031c4806030085a7 */ /* 0x000ea4000800007f */
[----:B--2---:R-:W-:Y:S05]  /*13710*/  @!P0 BRA `(.L_x_11324) ;  /* 0xfffffffc00ec8947 */ /* 0x004fea000383ffff */
[----:B------:R-:W-:Y:S05]  /*13720*/  BRA `(.L_x_11410) ;  /* 0xffffffd000607947 */ /* 0x000fea000383ffff */
.L_x_11331:
[----:B01----:R-:W-:-:S04]  /*13730*/  IMAD.U32 R3, RZ, RZ, UR38 ;  /* 0x00000026ff037e24 */ /* 0x003fc8000f8e00ff */
[----:B------:R0:W1:Y:S03]  /*13740*/  SYNCS.PHASECHK.TRANS64.TRYWAIT P0, [R3+URZ+0x31c60], R6 ;  /* 0x031c6006030075a7 */ /* 0x000066000800017f */
[----:B-1----:R-:W-:Y:S05]  /*13750*/  @!P0 NANOSLEEP.SYNCS 0x989680 ;  /* 0x009896800000895d */ /* 0x002fea0003900000 */
[----:B------:R-:W1:Y:S02]  /*13760*/  @!P0 SYNCS.PHASECHK.TRANS64 P0, [R3+URZ+0x31c60], R6 ;  /* 0x031c6006030085a7 */ /* 0x000e64000800007f */
[----:B-1----:R-:W-:Y:S05]  /*13770*/  @!P0 BRA `(.L_x_11331) ;  /* 0xfffffffc00ec8947 */ /* 0x002fea000383ffff */
[----:B------:R-:W-:Y:S05]  /*13780*/  BRA `(.L_x_11411) ;  /* 0xffffffd400387947 */ /* 0x000fea000383ffff */
.L_x_11341:
[----:B-1----:R-:W-:-:S04]  /*13790*/  IMAD.U32 R3, RZ, RZ, UR38 ;  /* 0x00000026ff037e24 */ /* 0x002fc8000f8e00ff */
[----:B------:R1:W2:Y:S03]  /*137a0*/  SYNCS.PHASECHK.TRANS64.TRYWAIT P0, [R3+URZ+0x31c40], R12 ;  /* 0x031c400c030075a7 */ /* 0x0002a6000800017f */
[----:B--2---:R-:W-:Y:S05]  /*137b0*/  @!P0 NANOSLEEP.SYNCS 0x989680 ;  /* 0x009896800000895d */ /* 0x004fea0003900000 */
[----:B------:R-:W2:Y:S02]  /*137c0*/  @!P0 SYNCS.PHASECHK.TRANS64 P0, [R3+URZ+0x31c40], R12 ;  /* 0x031c400c030085a7 */ /* 0x000ea4000800007f */
[----:B--2---:R-:W-:Y:S05]  /*137d0*/  @!P0 BRA `(.L_x_11341) ;  /* 0xfffffffc00ec8947 */ /* 0x004fea000383ffff */
[----:B------:R-:W-:Y:S05]  /*137e0*/  BRA `(.L_x_11412) ;  /* 0xffffffd800847947 */ /* 0x000fea000383ffff */
.L_x_11348:
[----:B0-----:R-:W-:-:S04]  /*137f0*/  IMAD.U32 R3, RZ, RZ, UR38 ;  /* 0x00000026ff037e24 */ /* 0x001fc8000f8e00ff */
[----:B------:R0:W1:Y:S03]  /*13800*/  SYNCS.PHASECHK.TRANS64.TRYWAIT P0, [R3+URZ+0x31c68], R2 ;  /* 0x031c6802030075a7 */ /* 0x000066000800017f */
[----:B-1----:R-:W-:Y:S05]  /*13810*/  @!P0 NANOSLEEP.SYNCS 0x989680 ;  /* 0x009896800000895d */ /* 0x002fea0003900000 */
[----:B------:R-:W1:Y:S02]  /*13820*/  @!P0 SYNCS.PHASECHK.TRANS64 P0, [R3+URZ+0x31c68], R2 ;  /* 0x031c6802030085a7 */ /* 0x000e64000800007f */
[----:B-1----:R-:W-:Y:S05]  /*13830*/  @!P0 BRA `(.L_x_11348) ;  /* 0xfffffffc00ec8947 */ /* 0x002fea000383ffff */
[----:B------:R-:W-:Y:S05]  /*13840*/  BRA `(.L_x_11413) ;  /* 0xffffffdc005c7947 */ /* 0x000fea000383ffff */
.L_x_11358:
[----:B-1----:R-:W-:-:S04]  /*13850*/  IMAD.U32 R2, RZ, RZ, UR38 ;  /* 0x00000026ff027e24 */ /* 0x002fc8000f8e00ff */
[----:B------:R1:W2:Y:S03]  /*13860*/  SYNCS.PHASECHK.TRANS64.TRYWAIT P0, [R2+URZ+0x31c48], R9 ;  /* 0x031c4809020075a7 */ /* 0x0002a6000800017f */
[----:B--2---:R-:W-:Y:S05]  /*13870*/  @!P0 NANOSLEEP.SYNCS 0x989680 ;  /* 0x009896800000895d */ /* 0x004fea0003900000 */
[----:B------:R-:W2:Y:S02]  /*13880*/  @!P0 SYNCS.PHASECHK.TRANS64 P0, [R2+URZ+0x31c48], R9 ;  /* 0x031c4809020085a7 */ /* 0x000ea4000800007f */
[----:B--2---:R-:W-:Y:S05]  /*13890*/  @!P0 BRA `(.L_x_11358) ;  /* 0xfffffffc00ec8947 */ /* 0x004fea000383ffff */
[----:B------:R-:W-:Y:S05]  /*138a0*/  BRA `(.L_x_11414) ;  /* 0xffffffe000bc7947 */ /* 0x000fea000383ffff */
.L_x_11365:
[----:B0-----:R-:W-:-:S04]  /*138b0*/  IMAD.U32 R2, RZ, RZ, UR38 ;  /* 0x00000026ff027e24 */ /* 0x001fc8000f8e00ff */
[----:B------:R0:W1:Y:S03]  /*138c0*/  SYNCS.PHASECHK.TRANS64.TRYWAIT P0, [R2+URZ+0x31c60], R9 ;  /* 0x031c6009020075a7 */ /* 0x000066000800017f */
[----:B-1----:R-:W-:Y:S05]  /*138d0*/  @!P0 NANOSLEEP.SYNCS 0x989680 ;  /* 0x009896800000895d */ /* 0x002fea0003900000 */
[----:B------:R-:W1:Y:S02]  /*138e0*/  @!P0 SYNCS.PHASECHK.TRANS64 P0, [R2+URZ+0x31c60], R9 ;  /* 0x031c6009020085a7 */ /* 0x000e64000800007f */
[----:B-1----:R-:W-:Y:S05]  /*138f0*/  @!P0 BRA `(.L_x_11365) ;  /* 0xfffffffc00ec8947 */ /* 0x002fea000383ffff */
[----:B------:R-:W-:Y:S05]  /*13900*/  BRA `(.L_x_11415) ;  /* 0xffffffe400907947 */ /* 0x000fea000383ffff */
.L_x_11374:
[----:B0-----:R0:W1:Y:S02]  /*13910*/  SYNCS.PHASECHK.TRANS64.TRYWAIT P0, [R3+URZ+0x31c60], R2 ;  /* 0x031c6002030075a7 */ /* 0x001064000800017f */
[----:B-1----:R-:W-:Y:S05]  /*13920*/  @!P0 NANOSLEEP.SYNCS 0x989680 ;  /* 0x009896800000895d */ /* 0x002fea0003900000 */
[----:B------:R-:W1:Y:S02]  /*13930*/  @!P0 SYNCS.PHASECHK.TRANS64 P0, [R3+URZ+0x31c60], R2 ;  /* 0x031c6002030085a7 */ /* 0x000e64000800007f */
[----:B-1----:R-:W-:Y:S05]  /*13940*/  @!P0 BRA `(.L_x_11374) ;  /* 0xfffffffc00f08947 */ /* 0x002fea000383ffff */
[----:B------:R-:W-:Y:S05]  /*13950*/  BRA `(.L_x_11416) ;  /* 0xffffffe800887947 */ /* 0x000fea000383ffff */
.L_x_11380:
[----:B0-----:R0:W1:Y:S02]  /*13960*/  SYNCS.PHASECHK.TRANS64.TRYWAIT P0, [R7+URZ+0x31c20], R2 ;  /* 0x031c2002070075a7 */ /* 0x001064000800017f */
[----:B-1----:R-:W-:Y:S05]  /*13970*/  @!P0 NANOSLEEP.SYNCS 0x989680 ;  /* 0x009896800000895d */ /* 0x002fea0003900000 */
[----:B------:R-:W1:Y:S02]  /*13980*/  @!P0 SYNCS.PHASECHK.TRANS64 P0, [R7+URZ+0x31c20], R2 ;  /* 0x031c2002070085a7 */ /* 0x000e64000800007f */
[----:B-1----:R-:W-:Y:S05]  /*13990*/  @!P0 BRA `(.L_x_11380) ;  /* 0xfffffffc00f08947 */ /* 0x002fea000383ffff */
[----:B------:R-:W-:Y:S05]  /*139a0*/  BRA `(.L_x_11417) ;  /* 0xffffffec008c7947 */ /* 0x000fea000383ffff */
.L_x_11381:
        /* <DEDUP_REMOVED lines=11> */
.L_x_11419:
[----:B------:R-:W-:Y:S05]  /*13a60*/  BSYNC B0 ;  /* 0x0000000000007941 */ /* 0x000fea0003800000 */
.L_x_11418:
[----:B------:R-:W-:Y:S05]  /*13a70*/  BRA `(.L_x_11420) ;  /* 0xffffffec00707947 */ /* 0x000fea000383ffff */
.L_x_11382:
[----:B------:R-:W-:Y:S01]  /*13a80*/  BSSY B0, `(.L_x_11421) ;  /* 0x0000006000007945 */ /* 0x000fe20003800000 */
[----:B------:R-:W-:-:S07]  /*13a90*/  IMAD.MOV.U32 R15, RZ, RZ, -0x1 ;  /* 0xffffffffff0f7424 */ /* 0x000fce00078e00ff */
[----:B0-----:R-:W-:Y:S05]  /*13aa0*/  WARPSYNC.COLLECTIVE R15, `(.L_x_11422) ;  /* 0x000000000f0c7348 */ /* 0x001fea0003c00000 */
[----:B------:R-:W-:Y:S02]  /*13ab0*/  ELECT P6, UR62, PT ;  /* 0x00000000003e782f */ /* 0x000fe400038c0000 */
[----:B------:R-:W-:Y:S01]  /*13ac0*/  MOV R14, UR62 ;  /* 0x0000003e000e7c02 */ /* 0x000fe20008000f00 */
[----:B0-----:R-:W-:Y:S10]  /*13ad0*/  ENDCOLLECTIVE ;  /* 0x000000000000791b */ /* 0x001ff40003800000 */
.L_x_11422:
[----:B------:R-:W-:Y:S05]  /*13ae0*/  BSYNC B0 ;  /* 0x0000000000007941 */ /* 0x000fea0003800000 */
.L_x_11421:
[----:B------:R-:W-:Y:S05]  /*13af0*/  BRA `(.L_x_11423) ;  /* 0xffffffec00647947 */ /* 0x000fea000383ffff */
.L_x_11384:
[----:B0-----:R0:W1:Y:S02]  /*13b00*/  SYNCS.PHASECHK.TRANS64.TRYWAIT P0, [R5+URZ], R4 ;  /* 0x00000004050075a7 */ /* 0x001064000800017f */
[----:B-1----:R-:W-:Y:S05]  /*13b10*/  @!P0 NANOSLEEP.SYNCS 0x989680 ;  /* 0x009896800000895d */ /* 0x002fea0003900000 */
[----:B------:R-:W1:Y:S02]  /*13b20*/  @!P0 SYNCS.PHASECHK.TRANS64 P0, [R5+URZ], R4 ;  /* 0x00000004050085a7 */ /* 0x000e64000800007f */
[----:B-1----:R-:W-:Y:S05]  /*13b30*/  @!P0 BRA `(.L_x_11384) ;  /* 0xfffffffc00f08947 */ /* 0x002fea000383ffff */
[----:B------:R-:W-:Y:S05]  /*13b40*/  BRA `(.L_x_11424) ;  /* 0xffffffec00947947 */ /* 0x000fea000383ffff */
.L_x_11385:
[----:B-1----:R1:W2:Y:S02]  /*13b50*/  SYNCS.PHASECHK.TRANS64.TRYWAIT P0, [R3+URZ], R2 ;  /* 0x00000002030075a7 */ /* 0x0022a4000800017f */
[----:B--2---:R-:W-:Y:S05]  /*13b60*/  @!P0 NANOSLEEP.SYNCS 0x989680 ;  /* 0x009896800000895d */ /* 0x004fea0003900000 */
[----:B------:R-:W2:Y:S02]  /*13b70*/  @!P0 SYNCS.PHASECHK.TRANS64 P0, [R3+URZ], R2 ;  /* 0x00000002030085a7 */ /* 0x000ea4000800007f */
[----:B--2---:R-:W-:Y:S05]  /*13b80*/  @!P0 BRA `(.L_x_11385) ;  /* 0xfffffffc00f08947 */ /* 0x004fea000383ffff */
[----:B------:R-:W-:Y:S05]  /*13b90*/  BRA `(.L_x_11425) ;  /* 0xffffffec00887947 */ /* 0x000fea000383ffff */
.L_x_11387:
[----:B0-----:R0:W1:Y:S02]  /*13ba0*/  SYNCS.PHASECHK.TRANS64.TRYWAIT P0, [R5+URZ], R4 ;  /* 0x00000004050075a7 */ /* 0x001064000800017f */
[----:B-1----:R-:W-:Y:S05]  /*13bb0*/  @!P0 NANOSLEEP.SYNCS 0x989680 ;  /* 0x009896800000895d */ /* 0x002fea0003900000 */
[----:B------:R-:W1:Y:S02]  /*13bc0*/  @!P0 SYNCS.PHASECHK.TRANS64 P0, [R5+URZ], R4 ;  /* 0x00000004050085a7 */ /* 0x000e64000800007f */
[----:B-1----:R-:W-:Y:S05]  /*13bd0*/  @!P0 BRA `(.L_x_11387) ;  /* 0xfffffffc00f08947 */ /* 0x002fea000383ffff */
[----:B------:R-:W-:Y:S05]  /*13be0*/  BRA `(.L_x_11426) ;  /* 0xffffffec008c7947 */ /* 0x000fea000383ffff */
.L_x_11427:
        /* <DEDUP_REMOVED lines=9> */
.L_x_14872:


//--------------------- .text._ZN7cutlass13device_kernelIN5flash11enable_sm90INS1_16FlashAttnFwdSm90INS1_25CollectiveMainloopFwdSm90ILi2EN4cute5tupleIJNS5_1CILi1EEES8_S8_EEENS6_IJNS7_ILi192EEENS7_ILi144EEENS7_ILi96EEEEEELi96ENS_6half_tEfNS_4arch4Sm90ELb1ELb0ELb0ELb1ELb0ELb0ELb0ELb0ELb1ELb1ELb1ELb0EEENS1_21CollectiveEpilogueFwdINS6_IJSA_SC_SB_EEES9_SE_SG_Li384ELb1ELb1ELb1ELb0EEENS1_36VarlenDynamicPersistentTileSchedulerILi192ELi144ELi384ELi128ELb1ELb1ELb1ELb1ELb1ELb1EEEEEEEEEvNT_6ParamsE --------------------------
	.section	.text._ZN7cutlass13device_kernelIN5flash11enable_sm90INS1_16FlashAttnFwdSm90INS1_25CollectiveMainloopFwdSm90ILi2EN4cute5tupleIJNS5_1CILi1EEES8_S8_EEENS6_IJNS7_ILi192EEENS7_ILi144EEENS7_ILi96EEEEEELi96ENS_6half_tEfNS_4arch4Sm90ELb1ELb0ELb0ELb1ELb0ELb0ELb0ELb0ELb1ELb1ELb1ELb0EEENS1_21CollectiveEpilogueFwdINS6_IJSA_SC_SB_EEES9_SE_SG_Li384ELb1ELb1ELb1ELb0EEENS1_36VarlenDynamicPersistentTileSchedulerILi192ELi144ELi384ELi128ELb1ELb1ELb1ELb1ELb1ELb1EEEEEEEEEvNT_6ParamsE,"ax",@progbits
	.align	128
.text._ZN7cutlass13device_kernelIN5flash11enable_sm90INS1_16FlashAttnFwdSm90INS1_25CollectiveMainloopFwdSm90ILi2EN4cute5tupleIJNS5_1CILi1EEES8_S8_EEENS6_IJNS7_ILi192EEENS7_ILi144EEENS7_ILi96EEEEEELi96ENS_6half_tEfNS_4arch4Sm90ELb1ELb0ELb0ELb1ELb0ELb0ELb0ELb0ELb1ELb1ELb1ELb0EEENS1_21CollectiveEpilogueFwdINS6_IJSA_SC_SB_EEES9_SE_SG_Li384ELb1ELb1ELb1ELb0EEENS1_36VarlenDynamicPersistentTileSchedulerILi192ELi144ELi384ELi128ELb1ELb1ELb1ELb1ELb1ELb1EEEEEEEEEvNT_6ParamsE:
        .type           _ZN7cutlass13device_kernelIN5flash11enable_sm90INS1_16FlashAttnFwdSm90INS1_25CollectiveMainloopFwdSm90ILi2EN4cute5tupleIJNS5_1CILi1EEES8_S8_EEENS6_IJNS7_ILi192EEENS7_ILi144EEENS7_ILi96EEEEEELi96ENS_6half_tEfNS_4arch4Sm90ELb1ELb0ELb0ELb1ELb0ELb0ELb0ELb0ELb1ELb1ELb1ELb0EEENS1_21CollectiveEpilogueFwdINS6_IJSA_SC_SB_EEES9_SE_SG_Li384ELb1ELb1ELb1ELb0EEENS1_36VarlenDynamicPersistentTileSchedulerILi192ELi144ELi384ELi128ELb1ELb1ELb1ELb1ELb1ELb1EEEEEEEEEvNT_6ParamsE,@function
        .size           _ZN7cutlass13device_kernelIN5flash11enable_sm90INS1_16FlashAttnFwdSm90INS1_25CollectiveMainloopFwdSm90ILi2EN4cute5tupleIJNS5_1CILi1EEES8_S8_EEENS6_IJNS7_ILi192EEENS7_ILi144EEENS7_ILi96EEEEEELi96ENS_6half_tEfNS_4arch4Sm90ELb1ELb0ELb0ELb1ELb0ELb0ELb0ELb0ELb1ELb1ELb1ELb0EEENS1_21CollectiveEpilogueFwdINS6_IJSA_SC_SB_EEES9_SE_SG_Li384ELb1ELb1ELb1ELb0EEENS1_36VarlenDynamicPersistentTileSchedulerILi192ELi144ELi384ELi128ELb1ELb1ELb1ELb1ELb1ELb1EEEEEEEEEvNT_6ParamsE,(.L_x_14873 - _ZN7cutlass13device_kernelIN5flash11enable_sm90INS1_16FlashAttnFwdSm90INS1_25CollectiveMainloopFwdSm90ILi2EN4cute5tupleIJNS5_1CILi1EEES8_S8_EEENS6_IJNS7_ILi192EEENS7_ILi144EEENS7_ILi96EEEEEELi96ENS_6half_tEfNS_4arch4Sm90ELb1ELb0ELb0ELb1ELb0ELb0ELb0ELb0ELb1ELb1ELb1ELb0EEENS1_21CollectiveEpilogueFwdINS6_IJSA_SC_SB_EEES9_SE_SG_Li384ELb1ELb1ELb1ELb0EEENS1_36VarlenDynamicPersistentTileSchedulerILi192ELi144ELi384ELi128ELb1ELb1ELb1ELb1ELb1ELb1EEEEEEEEEvNT_6ParamsE)
        .other          _ZN7cutlass13device_kernelIN5flash11enable_sm90INS1_16FlashAttnFwdSm90INS1_25CollectiveMainloopFwdSm90ILi2EN4cute5tupleIJNS5_1CILi1EEES8_S8_EEENS6_IJNS7_ILi192EEENS7_ILi144EEENS7_ILi96EEEEEELi96ENS_6half_tEfNS_4arch4Sm90ELb1ELb0ELb0ELb1ELb0ELb0ELb0ELb0ELb1ELb1ELb1ELb0EEENS1_21CollectiveEpilogueFwdINS6_IJSA_SC_SB_EEES9_SE_SG_Li384ELb1ELb1ELb1ELb0EEENS1_36VarlenDynamicPersistentTileSchedulerILi192ELi144ELi384ELi128ELb1ELb1ELb1ELb1ELb1ELb1EEEEEEEEEvNT_6ParamsE,@"STO_CUDA_ENTRY STV_DEFAULT"
_ZN7cutlass13device_kernelIN5flash11enable_sm90INS1_16FlashAttnFwdSm90INS1_25CollectiveMainloopFwdSm90ILi2EN4cute5tupleIJNS5_1CILi1EEES8_S8_EEENS6_IJNS7_ILi192EEENS7_ILi144EEENS7_ILi96EEEEEELi96ENS_6half_tEfNS_4arch4Sm90ELb1ELb0ELb0ELb1ELb0ELb0ELb0ELb0ELb1ELb1ELb1ELb0EEENS1_21CollectiveEpilogueFwdINS6_IJSA_SC_SB_EEES9_SE_SG_Li384ELb1ELb1ELb1ELb0EEENS1_36VarlenDynamicPersistentTileSchedulerILi192ELi144ELi384ELi128ELb1ELb1ELb1ELb1ELb1ELb1EEEEEEEEEvNT_6ParamsE:
        /* <DEDUP_REMOVED lines=18> */
.L_x_11429:
[----:B------:R-:W-:Y:S05]  /*0120*/  BSYNC B0 ;  /* 0x0000000000007941 */ /* 0x000fea0003800000 */
.L_x_11428:
        /* <DEDUP_REMOVED lines=41> */
.L_x_11430:
        /* <DEDUP_REMOVED lines=22> */
.L_x_11431:
        /* <DEDUP_REMOVED lines=18> */
.L_x_11432:
        /* <DEDUP_REMOVED lines=22> */
.L_x_11433:
        /* <DEDUP_REMOVED lines=22> */
.L_x_11434:
        /* <DEDUP_REMOVED lines=8> */
.L_x_11436:
        /* <DEDUP_REMOVED lines=24> */
[----:B------:R-:W-:-:S04]  /*0b00*/  SHF.R.S32.HI R0, RZ, 0x1f, R16 ;  /* 0x0000001fff007819 */ /* 0x000fc80000011410 */
[CC--:B------:R-:W-:Y:S02]  /*0b10*/  LEA.HI R2, R0.reuse, R16.reuse, RZ, 0x4 ;  /* 0x0000001000027211 */ /* 0x0c0fe400078f20ff */
[----:B------:R-:W-:Y:S02]  /*0b20*/  LEA.HI R7, R0, R16, RZ, 0x5 ;  /* 0x0000001000077211 */ /* 0x000fe400078f28ff */
[----:B------:R-:W-:Y:S02]  /*0b30*/  SHF.R.S32.HI R5, RZ, 0x4, R2 ;  /* 0x00000004ff057819 */ /* 0x000fe40000011402 */
[----:B------:R-:W-:Y:S02]  /*0b40*/  SHF.R.S32.HI R10, RZ, 0x5, R7 ;  /* 0x00000005ff0a7819 */ /* 0x000fe40000011407 */
[----:B--2---:R-:W-:Y:S02]  /*0b50*/  R2UR UR4, R3 ;  /* 0x00000000030472ca */ /* 0x004fe400000e0000 */
[----:B------:R-:W-:-:S02]  /*0b60*/  LOP3.LUT R3, R2, 0xfffffff0, RZ, 0xc0, !PT ;  /* 0xfffffff002037812 */ /* 0x000fc400078ec0ff */
[----:B------:R-:W-:-:S03]  /*0b70*/  LEA.HI R2, R2, R5, RZ, 0x1 ;  /* 0x0000000502027211 */ /* 0x000fc600078f08ff */
[----:B------:R-:W-:Y:S01]  /*0b80*/  IMAD.IADD R3, R16, 0x1, -R3 ;  /* 0x0000000110037824 */ /* 0x000fe200078e0a03 */
[----:B------:R-:W-:Y:S02]  /*0b90*/  LOP3.LUT R6, R2, 0x1ffffffe, RZ, 0xc0, !PT ;  /* 0x1ffffffe02067812 */ /* 0x000fe400078ec0ff */
[----:B------:R-:W-:Y:S01]  /*0ba0*/  LEA.HI R2, R0, R16, RZ, 0x7 ;  /* 0x0000001000027211 */ /* 0x000fe200078f38ff */
[--C-:B------:R-:W-:Y:S01]  /*0bb0*/  IMAD R14, R10, 0x10, R3.reuse ;  /* 0x000000100a0e7824 */ /* 0x100fe200078e0203 */
[----:B------:R-:W-:Y:S01]  /*0bc0*/  SHF.R.S32.HI R4, RZ, 0x1f, R3 ;  /* 0x0000001fff047819 */ /* 0x000fe20000011403 */
[----:B------:R-:W-:Y:S01]  /*0bd0*/  IMAD.IADD R6, R5, 0x1, -R6 ;  /* 0x0000000105067824 */ /* 0x000fe200078e0a06 */
[----:B------:R-:W-:Y:S01]  /*0be0*/  LOP3.LUT R8, R2, 0xffffff80, RZ, 0xc0, !PT ;  /* 0xffffff8002087812 */ /* 0x000fe200078ec0ff */
[----:B------:R-:W-:Y:S01]  /*0bf0*/  ULOP3.LUT UR7, UR4, 0x1, URZ, 0xfc, !UPT ;  /* 0x0000000104077892 */ /* 0x000fe2000f8efc3f */
[CC--:B------:R-:W-:Y:S02]  /*0c00*/  LEA.HI R5, R4.reuse, R3.reuse, RZ, 0x3 ;  /* 0x0000000304057211 */ /* 0x0c0fe400078f18ff */
[----:B------:R-:W-:Y:S01]  /*0c10*/  LEA.HI R4, R4, R3, RZ, 0x2 ;  /* 0x0000000304047211 */ /* 0x000fe200078f10ff */
[----:B------:R-:W-:Y:S01]  /*0c20*/  IMAD.IADD R15, R16, 0x1, -R8 ;  /* 0x00000001100f7824 */ /* 0x000fe200078e0a08 */
[----:B------:R-:W-:Y:S01]  /*0c30*/  SHF.R.S32.HI R17, RZ, 0x7, R2 ;  /* 0x00000007ff117819 */ /* 0x000fe20000011402 */
[----:B------:R-:W-:Y:S01]  /*0c40*/  IMAD.SHL.U32 R5, R5, 0x10, RZ ;  /* 0x0000001005057824 */ /* 0x000fe200078e00ff */
[----:B------:R-:W-:Y:S01]  /*0c50*/  LOP3.LUT R8, R4, 0x7fffffc, RZ, 0xc0, !PT ;  /* 0x07fffffc04087812 */ /* 0x000fe200078ec0ff */
[----:B------:R-:W-:Y:S01]  /*0c60*/  UMOV UR4, URZ ;  /* 0x0000003f00047c82 */ /* 0x000fe20008000000 */
[----:B------:R-:W-:-:S02]  /*0c70*/  SHF.R.S32.HI R4, RZ, 0x2, R4 ;  /* 0x00000002ff047819 */ /* 0x000fc40000011404 */
[----:B------:R-:W-:Y:S01]  /*0c80*/  SHF.R.S32.HI R9, RZ, 0x1f, R15 ;  /* 0x0000001fff097819 */ /* 0x000fe2000001140f */
[----:B------:R-:W-:Y:S01]  /*0c90*/  IMAD.IADD R8, R3, 0x1, -R8 ;  /* 0x0000000103087824 */ /* 0x000fe200078e0a08 */
[----:B------:R-:W-:Y:S01]  /*0ca0*/  LOP3.LUT R5, R5, 0x7fffff80, RZ, 0xc0, !PT ;  /* 0x7fffff8005057812 */ /* 0x000fe200078ec0ff */
[----:B------:R-:W-:Y:S01]  /*0cb0*/  IMAD.SHL.U32 R4, R4, 0x40, RZ ;  /* 0x0000004004047824 */ /* 0x000fe200078e00ff */
[----:B------:R-:W-:Y:S01]  /*0cc0*/  LEA.HI R12, R9, R15, RZ, 0x2 ;  /* 0x0000000f090c7211 */ /* 0x000fe200078f10ff */
[----:B------:R-:W-:Y:S01]  /*0cd0*/  IMAD.SHL.U32 R3, R6, 0x8, RZ ;  /* 0x0000000806037824 */ /* 0x000fe200078e00ff */
[----:B------:R-:W-:Y:S01]  /*0ce0*/  LEA.HI R0, R0, R16, RZ, 0x2 ;  /* 0x0000001000007211 */ /* 0x000fe200078f10ff */
[----:B------:R-:W-:Y:S01]  /*0cf0*/  IMAD R5, R10, 0x100, R5 ;  /* 0x000001000a057824 */ /* 0x000fe200078e0205 */
[--C-:B------:R-:W-:Y:S01]  /*0d00*/  SHF.R.S32.HI R10, RZ, 0x2, R12.reuse ;  /* 0x00000002ff0a7819 */ /* 0x100fe2000001140c */
[----:B------:R-:W-:Y:S01]  /*0d10*/  IMAD.HI R6, R17, 0x55555556, RZ ;  /* 0x5555555611067827 */ /* 0x000fe200078e02ff */
[----:B------:R-:W-:-:S02]  /*0d20*/  SHF.R.S32.HI R13, RZ, 0x1f, R12 ;  /* 0x0000001fff0d7819 */ /* 0x000fc4000001140c */
[----:B------:R-:W-:Y:S01]  /*0d30*/  LOP3.LUT R4, R4, 0x40, RZ, 0xc0, !PT ;  /* 0x0000004004047812 */ /* 0x000fe200078ec0ff */
[----:B------:R-:W-:Y:S01]  /*0d40*/  IMAD R7, R8, 0x10, R5 ;  /* 0x0000001008077824 */ /* 0x000fe200078e0205 */
[----:B------:R-:W-:Y:S01]  /*0d50*/  LEA.HI R13, R13, R10, RZ, 0x3 ;  /* 0x0000000a0d0d7211 */ /* 0x000fe200078f18ff */
[----:B------:R-:W-:Y:S01]  /*0d60*/  IMAD.U32 R8, RZ, RZ, UR7 ;  /* 0x00000007ff087e24 */ /* 0x000fe2000f8e00ff */
[--C-:B------:R-:W-:Y:S02]  /*0d70*/  LOP3.LUT R2, R4, 0x8, R3.reuse, 0xf8, !PT ;  /* 0x0000000804027812 */ /* 0x100fe400078ef803 */
[----:B------:R-:W-:Y:S01]  /*0d80*/  SHF.R.U32.HI R5, RZ, 0x3, R4 ;  /* 0x00000003ff057819 */ /* 0x000fe20000011604 */
[----:B------:R-:W-:Y:S01]  /*0d90*/  IMAD.U32 R4, R14, 0x20, R3 ;  /* 0x000000200e047824 */ /* 0x000fe200078e0003 */
[----:B------:R-:W-:Y:S02]  /*0da0*/  LOP3.LUT R3, R0, 0xfffffffc, RZ, 0xc0, !PT ;  /* 0xfffffffc00037812 */ /* 0x000fe400078ec0ff */
[----:B------:R-:W-:-:S02]  /*0db0*/  LEA.HI R9, R9, R15, RZ, 0x5 ;  /* 0x0000000f09097211 */ /* 0x000fc400078f28ff */
[----:B------:R-:W-:Y:S01]  /*0dc0*/  LOP3.LUT R13, R13, 0xfffffff8, RZ, 0xc0, !PT ;  /* 0xfffffff80d0d7812 */ /* 0x000fe200078ec0ff */
[----:B------:R0:W-:Y:S01]  /*0dd0*/  STL [R1+0x40], R4 ;  /* 0x0000400401007387 */ /* 0x0001e20000100800 */
[----:B------:R-:W-:Y:S02]  /*0de0*/  LOP3.LUT R12, R12, 0x7ffffffc, RZ, 0xc0, !PT ;  /* 0x7ffffffc0c0c7812 */ /* 0x000fe400078ec0ff */
[----:B------:R-:W-:Y:S01]  /*0df0*/  LOP3.LUT R2, R2, R5, RZ, 0x3c, !PT ;  /* 0x0000000502027212 */ /* 0x000fe200078e3cff */
[----:B------:R-:W-:Y:S01]  /*0e00*/  IMAD.IADD R5, R16, 0x1, -R3 ;  /* 0x0000000110057824 */ /* 0x000fe200078e0a03 */
[----:B------:R-:W-:Y:S01]  /*0e10*/  LEA.HI R6, R6, R6, RZ, 0x1 ;  /* 0x0000000606067211 */ /* 0x000fe200078f08ff */
[----:B------:R-:W-:Y:S01]  /*0e20*/  IMAD.IADD R10, R10, 0x1, -R13 ;  /* 0x000000010a0a7824 */ /* 0x000fe200078e0a0d */
[----:B------:R-:W-:Y:S01]  /*0e30*/  SHF.R.S32.HI R9, RZ, 0x5, R9 ;  /* 0x00000005ff097819 */ /* 0x000fe20000011409 */
[----:B------:R-:W-:Y:S01]  /*0e40*/  IMAD.IADD R12, R15, 0x1, -R12 ;  /* 0x000000010f0c7824 */ /* 0x000fe200078e0a0c */
[----:B------:R-:W-:Y:S01]  /*0e50*/  LEA.HI R3, R5, R5, RZ, 0x1 ;  /* 0x0000000505037211 */ /* 0x000fe200078f08ff */
[----:B------:R-:W-:Y:S01]  /*0e60*/  IMAD R6, R6, -0x3, R17 ;  /* 0xfffffffd06067824 */ /* 0x000fe200078e0211 */
[----:B------:R-:W-:Y:S01]  /*0e70*/  SHF.R.S32.HI R0, RZ, 0x2, R0 ;  /* 0x00000002ff007819 */ /* 0x000fe20000011400 */
[----:B------:R-:W-:Y:S01]  /*0e80*/  IMAD R9, R9, 0x10, R10 ;  /* 0x0000001009097824 */ /* 0x000fe200078e020a */
[----:B------:R-:W-:Y:S01]  /*0e90*/  LOP3.LUT R3, R3, 0x1ffffffe, RZ, 0xc0, !PT ;  /* 0x1ffffffe03037812 */ /* 0x000fe200078ec0ff */
[----:B------:R-:W-:-:S02]  /*0ea0*/  IMAD.SHL.U32 R145, R5, 0x8, RZ ;  /* 0x0000000805917824 */ /* 0x000fc400078e00ff */
[----:B------:R-:W-:Y:S02]  /*0eb0*/  IMAD.SHL.U32 R17, R12, 0x2, RZ ;  /* 0x000000020c117824 */ /* 0x000fe400078e00ff */
[----:B0-----:R-:W-:Y:S02]  /*0ec0*/  IMAD R4, R6, 0x40, R9 ;  /* 0x0000004006047824 */ /* 0x001fe400078e0209 */
[----:B------:R-:W-:Y:S02]  /*0ed0*/  VIADD R150, R145, 0x40 ;  /* 0x0000004091967836 */ /* 0x000fe40000000000 */
[----:B------:R-:W-:Y:S01]  /*0ee0*/  IMAD.U32 R6, RZ, RZ, UR4 ;  /* 0x00000004ff067e24 */ /* 0x000fe2000f8e00ff */
[----:B------:R-:W-:Y:S01]  /*0ef0*/  STL [R1+0x3c], R4 ;  /* 0x00003c0401007387 */ /* 0x000fe20000100800 */
[----:B------:R-:W-:Y:S02]  /*0f00*/  VIADD R0, R17, 0x20 ;  /* 0x0000002011007836 */ /* 0x000fe40000000000 */
[----:B------:R-:W-:Y:S01]  /*0f10*/  VIADD R147, R145, 0x20 ;  /* 0x0000002091937836 */ /* 0x000fe20000000000 */
[----:B------:R-:W-:Y:S01]  /*0f20*/  STL [R1+0x44], R8 ;  /* 0x0000440801007387 */ /* 0x000fe20000100800 */
[----:B------:R-:W-:-:S02]  /*0f30*/  VIADD R157, R17, 0x28 ;  /* 0x00000028119d7836 */ /* 0x000fc40000000000 */
[C---:B------:R-:W-:Y:S01]  /*0f40*/  VIADD R156, R17.reuse, 0x30 ;  /* 0x00000030119c7836 */ /* 0x040fe20000000000 */
[----:B------:R0:W-:Y:S01]  /*0f50*/  STL [R1+0x18], R6 ;  /* 0x0000180601007387 */ /* 0x0001e20000100800 */
[C---:B------:R-:W-:Y:S02]  /*0f60*/  VIADD R155, R17.reuse, 0x38 ;  /* 0x00000038119b7836 */ /* 0x040fe40000000000 */
[----:B------:R-:W-:Y:S02]  /*0f70*/  VIADD R154, R17, 0x40 ;  /* 0x00000040119a7836 */ /* 0x000fe40000000000 */
[----:B------:R-:W-:Y:S02]  /*0f80*/  IMAD.IADD R2, R2, 0x1, R7 ;  /* 0x0000000102027824 */ /* 0x000fe400078e0207 */
[----:B------:R-:W-:Y:S01]  /*0f90*/  IMAD.IADD R3, R5, 0x1, -R3 ;  /* 0x0000000105037824 */ /* 0x000fe200078e0a03 */
[----:B------:R-:W-:Y:S01]  /*0fa0*/  SHF.R.S32.HI R5, RZ, 0x1f, R150 ;  /* 0x0000001fff057819 */ /* 0x000fe20000011496 */
[C---:B------:R-:W-:Y:S01]  /*0fb0*/  VIADD R153, R17.reuse, 0x48 ;  /* 0x0000004811997836 */ /* 0x040fe20000000000 */
[----:B------:R-:W-:Y:S01]  /*0fc0*/  SHF.R.S32.HI R5, RZ, 0x1f, R0 ;  /* 0x0000001fff057819 */ /* 0x000fe20000011400 */
[C---:B------:R-:W-:Y:S01]  /*0fd0*/  VIADD R152, R17.reuse, 0x50 ;  /* 0x0000005011987836 */ /* 0x040fe20000000000 */
[----:B0-----:R-:W-:Y:S01]  /*0fe0*/  SHF.R.S32.HI R6, RZ, 0x1f, R147 ;  /* 0x0000001fff067819 */ /* 0x001fe20000011493 */
[----:B------:R-:W-:Y:S01]  /*0ff0*/  VIADD R151, R17, 0x58 ;  /* 0x0000005811977836 */ /* 0x000fe20000000000 */
[----:B------:R-:W-:Y:S01]  /*1000*/  SHF.R.S32.HI R0, RZ, 0x1f, R157 ;  /* 0x0000001fff007819 */ /* 0x000fe2000001149d */
[----:B------:R-:W-:Y:S01]  /*1010*/  IMAD.MOV.U32 R7, RZ, RZ, R11 ;  /* 0x000000ffff077224 */ /* 0x000fe200078e000b */
[----:B------:R-:W-:Y:S01]  /*1020*/  SHF.R.S32.HI R6, RZ, 0x1f, R156 ;  /* 0x0000001fff067819 */ /* 0x000fe2000001149c */
[----:B------:R-:W-:Y:S01]  /*1030*/  IMAD R144, R3, 0x8, R4 ;  /* 0x0000000803907824 */ /* 0x000fe200078e0204 */
[----:B------:R-:W-:-:S02]  /*1040*/  SHF.R.S32.HI R5, RZ, 0x1f, R155 ;  /* 0x0000001fff057819 */ /* 0x000fc4000001149b */
[----:B------:R-:W-:Y:S02]  /*1050*/  SHF.R.S32.HI R0, RZ, 0x1f, R154 ;  /* 0x0000001fff007819 */ /* 0x000fe4000001149a */
[----:B------:R-:W-:Y:S02]  /*1060*/  SHF.R.S32.HI R6, RZ, 0x1f, R153 ;  /* 0x0000001fff067819 */ /* 0x000fe40000011499 */
[----:B------:R-:W-:Y:S02]  /*1070*/  SHF.R.S32.HI R5, RZ, 0x1f, R152 ;  /* 0x0000001fff057819 */ /* 0x000fe40000011498 */
[----:B------:R-:W-:Y:S02]  /*1080*/  SHF.R.S32.HI R0, RZ, 0x1f, R151 ;  /* 0x0000001fff007819 */ /* 0x000fe40000011497 */
[----:B------:R-:W-:-:S07]  /*1090*/  LEA R2, R2, UR37, 0x1 ;  /* 0x0000002502027c11 */ /* 0x000fce000f8e08ff */
.L_x_11486:
[----:B012-4-:R-:W0:Y:S01]  /*10a0*/  LDC.64 R4, c[0x0][0xc88] ;  /* 0x00032200ff047b82 */ /* 0x017e220000000a00 */
        /* <DEDUP_REMOVED lines=16> */
[----:B---3--:R-:W-:Y:S01]  /*11b0*/  IMAD.U32 R8, RZ, RZ, UR7 ;  /* 0x00000007ff087e24 */ /* 0x008fe2000f8e00ff */
[----:B------:R-:W-:Y:S01]  /*11c0*/  @UP1 ULEA UR10, UP0, UR4, UR10, 0x2 ;  /* 0x0000000a040a1291 */ /* 0x000fe2000f80103f */
[----:B------:R-:W-:-:S03]  /*11d0*/  IMAD.U32 R4, RZ, RZ, UR8 ;  /* 0x00000008ff047e24 */ /* 0x000fc6000f8e00ff */
[----:B------:R-:W-:Y:S01]  /*11e0*/  @UP1 ULEA.HI.X UR11, UR4, UR11, UR7, 0x2, UP0 ;  /* 0x0000000b040b1291 */ /* 0x000fe200080f1407 */
[----:B------:R-:W-:Y:S01]  /*11f0*/  IMAD.U32 R5, RZ, RZ, UR9 ;  /* 0x00000009ff057e24 */ /* 0x000fe2000f8e00ff */
[----:B------:R-:W-:Y:S01]  /*1200*/  ULDC.64 UR8, c[0x0][0x418] ;  /* 0x0001060000087ab9 */ /* 0x000fe20000000a00 */
[----:B------:R-:W-:Y:S01]  /*1210*/  IMAD.U32 R6, RZ, RZ, UR10 ;  /* 0x0000000aff067e24 */ /* 0x000fe2000f8e00ff */
[----:B------:R0:W-:Y:S02]  /*1220*/  STL [R1+0x10], R8 ;  /* 0x0000100801007387 */ /* 0x0001e40000100800 */
[----:B------:R-:W-:Y:S02]  /*1230*/  IMAD.U32 R7, RZ, RZ, UR11 ;  /* 0x0000000bff077e24 */ /* 0x000fe4000f8e00ff */
[----:B------:R-:W2:Y:S01]  /*1240*/  @P0 LDG.E R4, desc[UR12][R4.64] ;  /* 0x0000000c04040981 */ /* 0x000ea2000c1e1900 */
[----:B------:R-:W-:Y:S02]  /*1250*/  UISETP.NE.U32.AND UP0, UPT, UR8, URZ, UPT ;  /* 0x0000003f0800728c */ /* 0x000fe4000bf05070 */
[----:B------:R-:W-:Y:S01]  /*1260*/  ULOP3.LUT UR7, UR6, 0xff0000, URZ, 0xc0, !UPT ;  /* 0x00ff000006077892 */ /* 0x000fe2000f8ec03f */
[----:B------:R-:W3:Y:S01]  /*1270*/  @P2 LDG.E R6, desc[UR12][R6.64] ;  /* 0x0000000c06062981 */ /* 0x000ee2000c1e1900 */
[----:B------:R-:W-:-:S02]  /*1280*/  ULOP3.LUT UR8, UR6, 0xff000000, URZ, 0xc0, !UPT ;  /* 0xff00000006087892 */ /* 0x000fc4000f8ec03f */
[----:B------:R-:W-:Y:S02]  /*1290*/  ULOP3.LUT UR6, UR6, 0xffff, URZ, 0xc0, !UPT ;  /* 0x0000ffff06067892 */ /* 0x000fe4000f8ec03f */
[----:B------:R-:W-:Y:S01]  /*12a0*/  UISETP.NE.AND.EX UP0, UPT, UR9, URZ, UPT, UP0 ;  /* 0x0000003f0900728c */ /* 0x000fe2000bf05300 */
[----:B------:R-:W-:Y:S02]  /*12b0*/  ULDC.64 UR12, c[0x0][0xa20] ;  /* 0x00028800000c7ab9 */ /* 0x000fe40000000a00 */
[----:B------:R-:W-:Y:S01]  /*12c0*/  ULDC UR9, c[0x0][0x424] ;  /* 0x0001090000097ab9 */ /* 0x000fe20000000800 */
[----:B-----5:R-:W-:Y:S01]  /*12d0*/  IMAD.U32 R0, RZ, RZ, UR6 ;  /* 0x00000006ff007e24 */ /* 0x020fe2000f8e00ff */
[----:B------:R-:W-:Y:S01]  /*12e0*/  USHF.R.U32.HI UR8, URZ, 0x8, UR8 ;  /* 0x000000083f087899 */ /* 0x000fe20008011608 */
[----:B------:R-:W-:Y:S01]  /*12f0*/  ISETP.NE.U32.AND P1, PT, RZ, UR12, PT ;  /* 0x0000000cff007c0c */ /* 0x000fe2000bf25070 */
[----:B------:R-:W-:Y:S02]  /*1300*/  USEL UR9, UR9, 0x1, UP0 ;  /* 0x0000000109097887 */ /* 0x000fe40008000000 */
[----:B------:R0:W-:Y:S01]  /*1310*/  STL [R1+0x4], R0 ;  /* 0x0000040001007387 */ /* 0x0001e20000100800 */
[----:B------:R-:W-:Y:S01]  /*1320*/  ULDC UR10, c[0x0][0x2f0] ;  /* 0x0000bc00000a7ab9 */ /* 0x000fe20000000800 */
[----:B------:R-:W-:Y:S01]  /*1330*/  UMOV UR4, URZ ;  /* 0x0000003f00047c82 */ /* 0x000fe20008000000 */
[----:B------:R-:W-:Y:S01]  /*1340*/  ULDC UR61, c[0x0][0x288] ;  /* 0x0000a200003d7ab9 */ /* 0x000fe20000000800 */
[----:B------:R-:W-:Y:S01]  /*1350*/  ULEA.HI UR7, UR7, UR8, URZ, 0x10 ;  /* 0x0000000807077291 */ /* 0x000fe2000f8f803f */
[----:B------:R-:W-:Y:S01]  /*1360*/  ISETP.NE.AND.EX P1, PT, RZ, UR13, PT, P1 ;  /* 0x0000000dff007c0c */ /* 0x000fe2000bf25310 */
[----:B------:R-:W-:Y:S01]  /*1370*/  UIMAD UR10, UR9, UR10, URZ ;  /* 0x0000000a090a72a4 */ /* 0x000fe2000f8e023f */
[----:B--2---:R-:W-:-:S02]  /*1380*/  @P0 R2UR UR4, R4 ;  /* 0x00000000040402ca */ /* 0x004fc400000e0000 */
        /* <DEDUP_REMOVED lines=17> */
.L_x_11437:
        /* <DEDUP_REMOVED lines=11> */
.L_x_11438:
        /* <DEDUP_REMOVED lines=15> */
.L_x_11439:
[----:B------:R-:W-:Y:S01]  /*1640*/  ULDC UR6, c[0x0][0x448] ;  /* 0x0001120000067ab9 */ /* 0x000fe20000000800 */
[----:B------:R-:W-:Y:S02]  /*1650*/  UIMAD UR5, UR5, 0xc0, URZ ;  /* 0x000000c0050578a4 */ /* 0x000fe4000f8e023f */
[----:B------:R-:W-:Y:S02]  /*1660*/  UISETP.NE.AND UP0, UPT, UR6, 0x1, UPT ;  /* 0x000000010600788c */ /* 0x000fe4000bf05270 */
[----:B------:R-:W-:Y:S02]  /*1670*/  UIADD3 UR6, UR5, 0xbf, URZ ;  /* 0x000000bf05067890 */ /* 0x000fe4000fffe03f */
[----:B------:R-:W-:Y:S01]  /*1680*/  UIADD3 UR10, -UR4, UR10, URZ ;  /* 0x0000000a040a7290 */ /* 0x000fe2000fffe13f */
[----:B------:R-:W-:-:S03]  /*1690*/  IMAD.U32 R22, RZ, RZ, UR5 ;  /* 0x00000005ff167e24 */ /* 0x000fc6000f8e00ff */
[----:B------:R-:W-:Y:S02]  /*16a0*/  UIADD3 UR8, UR10, 0x90, -UR61 ;  /* 0x000000900a087890 */ /* 0x000fe4000fffe83d */
[----:B------:R-:W-:Y:S01]  /*16b0*/  IMAD.U32 R18, RZ, RZ, UR10 ;  /* 0x0000000aff127e24 */ /* 0x000fe2000f8e00ff */
[----:B------:R-:W-:Y:S01]  /*16c0*/  @UP0 ULDC UR4, c[0x0][0x44c] ;  /* 0x0001130000040ab9 */ /* 0x000fe20000000800 */
[----:B------:R-:W-:Y:S01]  /*16d0*/  @UP0 ULDC UR9, c[0x0][0x450] ;  /* 0x0001140000090ab9 */ /* 0x000fe20000000800 */
[----:B------:R-:W-:Y:S02]  /*16e0*/  UIMAD.WIDE.U32 UR4, UR6, UR4, URZ ;  /* 0x00000004060472a5 */ /* 0x000fe4000f8e003f */
[----:B------:R-:W-:Y:S02]  /*16f0*/  UIADD3 UR4, UR10, 0x8f, URZ ;  /* 0x0000008f0a047890 */ /* 0x000fe4000fffe03f */
        /* <DEDUP_REMOVED lines=8> */
[----:B------:R-:W-:-:S04]  /*1780*/  ULEA.HI.SX32 UR6, UR9, UR6, 0x1b ;  /* 0x0000000609067291 */ /* 0x000fc8000f8fda3f */
[----:B------:R-:W-:Y:S01]  /*1790*/  UISETP.LT.AND UP0, UPT, UR4, UR6, UPT ;  /* 0x000000060400728c */ /* 0x000fe2000bf01270 */
[----:B------:R-:W-:-:S03]  /*17a0*/  IMAD.U32 R146, RZ, RZ, UR5 ;  /* 0x00000005ff927e24 */ /* 0x000fc6000f8e00ff */
[----:B------:R-:W-:Y:S02]  /*17b0*/  USEL UR9, UR4, UR6, UP0 ;  /* 0x0000000604097287 */ /* 0x000fe40008000000 */
        /* <DEDUP_REMOVED lines=43> */
.L_x_11440:
        /* <DEDUP_REMOVED lines=37> */
[----:B------:R-:W0:Y:S01]  /*1cc0*/  S2R R4, SR_TID.X ;  /* 0x0000000000047919 */ /* 0x000e220000002100 */
[----:B------:R-:W-:-:S04]  /*1cd0*/  UIADD3 UR6, UR37, 0x24300, URZ ;  /* 0x0002430025067890 */ /* 0x000fc8000fffe03f */
[----:B------:R-:W-:-:S06]  /*1ce0*/  ULOP3.LUT UP0, URZ, UR6, 0x9f, URZ, 0xc0, !UPT ;  /* 0x0000009f063f7892 */ /* 0x000fcc000f80c03f */
[----:B------:R-:W-:Y:S01]  /*1cf0*/  PLOP3.LUT P0, PT, PT, PT, UP0, 0x80, 0x0 ;  /* 0x000000000000781c */ /* 0x000fe20003f0f008 */
        /* <DEDUP_REMOVED lines=34> */
.L_x_11442:
        /* <DEDUP_REMOVED lines=13> */
.L_x_11615:
[----:B------:R-:W-:Y:S05]  /*1ff0*/  @!P0 BRA `(.L_x_11444) ;  /* 0x0000000000048947 */ /* 0x000fea0003800000 */
[----:B------:R-:W-:Y:S01]  /*2000*/  BPT.TRAP 0x1 ;  /* 0x000000040000795c */ /* 0x000fe20000300000 */
.L_x_11444:
[----:B0-----:R-:W-:Y:S02]  /*2010*/  IMAD.U32 R3, RZ, RZ, UR36 ;  /* 0x00000024ff037e24 */ /* 0x001fe4000f8e00ff */
[----:B------:R-:W-:-:S03]  /*2020*/  IMAD.U32 R0, RZ, RZ, UR38 ;  /* 0x00000026ff007e24 */ /* 0x000fc6000f8e00ff */
[----:B------:R-:W-:Y:S02]  /*2030*/  LEA R3, R3, UR37, 0x3 ;  /* 0x0000002503037c11 */ /* 0x000fe4000f8e18ff */
[----:B------:R-:W-:-:S04]  /*2040*/  SHF.L.U32 R0, R0, 0x1f, RZ ;  /* 0x0000001f00007819 */ /* 0x000fc800000006ff */
[----:B------:R0:W1:Y:S01]  /*2050*/  SYNCS.PHASECHK.TRANS64.TRYWAIT P2, [R3+URZ+0x31c30], R0 ;  /* 0x031c3000030075a7 */ /* 0x000062000804017f */
[----:B------:R-:W-:Y:S05]  /*2060*/  @!P0 BRA `(.L_x_11445) ;  /* 0x0000000000048947 */ /* 0x000fea0003800000 */
[----:B------:R-:W-:Y:S01]  /*2070*/  BPT.TRAP 0x1 ;  /* 0x000000040000795c */ /* 0x000fe20000300000 */
.L_x_11445:
[----:B------:R-:W2:Y:S02]  /*2080*/  S2R R4, SR_TID.X ;  /* 0x0000000000047919 */ /* 0x000ea40000002100 */
[----:B--2---:R-:W-:Y:S01]  /*2090*/  LOP3.LUT P1, RZ, R4, 0x7f, RZ, 0xc0, !PT ;  /* 0x0000007f04ff7812 */ /* 0x004fe2000782c0ff */
[----:B-1----:R-:W-:-:S12]  /*20a0*/  @P2 BRA `(.L_x_11446) ;  /* 0x0000000000082947 */ /* 0x002fd80003800000 */
[----:B------:R-:W1:Y:S02]  /*20b0*/  SYNCS.PHASECHK.TRANS64.TRYWAIT P2, [R3+URZ+0x31c30], R0 ;  /* 0x031c3000030075a7 */ /* 0x000e64000804017f */
[----:B-1----:R-:W-:Y:S05]  /*20c0*/  @!P2 BRA `(.L_x_11447) ;  /* 0x0000015c000ca947 */ /* 0x002fea0003800000 */
.L_x_11446:
[----:B------:R-:W-:Y:S05]  /*20d0*/  WARPSYNC.ALL ;  /* 0x0000000000007948 */ /* 0x000fea0003800000 */
[----:B------:R-:W-:Y:S01]  /*20e0*/  UIADD3 UR4, UR37, 0x16a00, URZ ;  /* 0x00016a0025047890 */ /* 0x000fe2000fffe03f */
[----:B------:R-:W-:Y:S01]  /*20f0*/  WARPGROUP.ARRIVE ;  /* 0x00000000000079c5 */ /* 0x000fe20000000000 */
[----:B------:R-:W-:Y:S01]  /*2100*/  ULOP3.LUT UR6, UR40, 0x10000, URZ, 0xfc, !UPT ;  /* 0x0001000028067892 */ /* 0x000fe2000f8efc3f */
[----:B------:R-:W-:Y:S01]  /*2110*/  R2UR UR53, R22 ;  /* 0x00000000163572ca */ /* 0x000fe200000e0000 */
[----:B------:R-:W-:Y:S01]  /*2120*/  USHF.R.U32.HI UR4, URZ, 0x4, UR4 ;  /* 0x000000043f047899 */ /* 0x000fe20008011604 */
[----:B------:R-:W-:Y:S01]  /*2130*/  R2UR UR52, R18 ;  /* 0x00000000123472ca */ /* 0x000fe200000e0000 */
[----:B------:R-:W-:Y:S01]  /*2140*/  UMOV UR29, 0x80000020 ;  /* 0x80000020001d7882 */ /* 0x000fe20000000000 */
[----:B------:R-:W-:Y:S01]  /*2150*/  UMOV UR31, 0x80000020 ;  /* 0x80000020001f7882 */ /* 0x000fe20000000000 */
[----:B------:R-:W-:Y:S01]  /*2160*/  ULOP3.LUT UR4, UR4, 0x3fff, URZ, 0xc0, !UPT ;  /* 0x00003fff04047892 */ /* 0x000fe2000f8ec03f */
[----:B------:R-:W-:Y:S01]  /*2170*/  IMAD.U32 R5, RZ, RZ, UR61 ;  /* 0x0000003dff057e24 */ /* 0x000fe2000f8e00ff */
[----:B------:R-:W-:Y:S01]  /*2180*/  UMOV UR28, UR6 ;  /* 0x00000006001c7c82 */ /* 0x000fe20008000000 */
[----:B------:R-:W-:Y:S01]  /*2190*/  UMOV UR9, UR29 ;  /* 0x0000001d00097c82 */ /* 0x000fe20008000000 */
[----:B------:R-:W-:Y:S01]  /*21a0*/  ULOP3.LUT UR5, UR4, 0x10000, URZ, 0xfc, !UPT ;  /* 0x0001000004057892 */ /* 0x000fe2000f8efc3f */
[----:B01----:R-:W-:Y:S01]  /*21b0*/  @!P1 VIADD R3, R3, 0x31c40 ;  /* 0x00031c4003039836 */ /* 0x003fe20000000000 */
[----:B------:R-:W-:Y:S01]  /*21c0*/  UMOV UR8, UR28 ;  /* 0x0000001c00087c82 */ /* 0x000fe20008000000 */
[----:B------:R-:W-:Y:S01]  /*21d0*/  UMOV UR11, 0x80000020 ;  /* 0x80000020000b7882 */ /* 0x000fe20000000000 */
[----:B------:R-:W-:Y:S01]  /*21e0*/  UIMAD UR4, UR36, 0x6c0, UR5 ;  /* 0x000006c0240478a4 */ /* 0x000fe2000f8e0205 */
[----:B------:R-:W-:Y:S01]  /*21f0*/  VIADD R6, R144, UR53 ;  /* 0x0000003590067c36 */ /* 0x000fe20008000000 */
[----:B------:R-:W-:Y:S01]  /*2200*/  UMOV UR12, UR28 ;  /* 0x0000001c000c7c82 */ /* 0x000fe20008000000 */
[----:B------:R-:W-:Y:S01]  /*2210*/  UMOV UR13, UR29 ;  /* 0x0000001d000d7c82 */ /* 0x000fe20008000000 */
[----:B------:R-:W-:-:S02]  /*2220*/  UIADD3 UR10, UR4, 0x40, URZ ;  /* 0x00000040040a7890 */ /* 0x000fc4000fffe03f */
[----:B------:R-:W-:Y:S02]  /*2230*/  UIADD3 UR14, UR4, 0xc0, URZ ;  /* 0x000000c0040e7890 */ /* 0x000fe4000fffe03f */
[----:B------:R-:W-:Y:S01]  /*2240*/  UMOV UR30, UR4 ;  /* 0x00000004001e7c82 */ /* 0x000fe20008000000 */
[----:B------:R-:W-:Y:S01]  /*2250*/  UMOV UR15, 0x80000020 ;  /* 0x80000020000f7882 */ /* 0x000fe20000000000 */
[----:B------:R-:W-:Y:S01]  /*2260*/  HGMMA.64x16x16.F32 R88, gdesc[UR28], RZ, !UPT, gsb0 ;  /* 0x002000001c5879f0 */ /* 0x000fe2000c0008ff */
        /* <DEDUP_REMOVED lines=60> */
[----:B------:R-:W-:Y:S03]  /*2630*/  HGMMA.64x16x16.F32 R32, gdesc[UR28], RZ, !UPT, gsb0 ;  /* 0x002000001c2079f0 */ /* 0x000fe6000c0008ff */
        /* <DEDUP_REMOVED lines=131> */
[----:B------:R-:W-:Y:S02]  /*2e70*/  R2UR UR15, R23 ;  /* 0x00000000170f72ca */ /* 0x000fe400000e0000 */
        /* <DEDUP_REMOVED lines=24> */
[----:B------:R-:W-:Y:S02]  /*3000*/  ULDC UR7, c[0x0][0x448] ;  /* 0x0001120000077ab9 */ /* 0x000fe40000000800 */
[----:B------:R-:W-:Y:S02]  /*3010*/  UISETP.NE.AND UP0, UPT, UR7, 0x1, UPT ;  /* 0x000000010700788c */ /* 0x000fe4000bf05270 */
[----:B------:R-:W-:-:S04]  /*3020*/  UIMAD UR7, UR39, -0x90, UR52 ;  /* 0xffffff70270778a4 */ /* 0x000fc8000f8e0234 */
[----:B------:R-:W-:Y:S02]  /*3030*/  PLOP3.LUT P2, PT, PT, PT, UP0, 0x80, 0x0 ;  /* 0x000000000000781c */ /* 0x000fe40003f4f008 */
[----:B------:R-:W-:Y:S01]  /*3040*/  IMAD.U32 R8, RZ, RZ, UR7 ;  /* 0x00000007ff087e24 */ /* 0x000fe2000f8e00ff */
[----:B------:R-:W-:Y:S02]  /*3050*/  UIADD3 UR7, UR39, -0x2, URZ ;  /* 0xfffffffe27077890 */ /* 0x000fe4000fffe03f */
[----:B------:R-:W-:Y:S01]  /*3060*/  @UP0 ULDC UR10, c[0x0][0x44c] ;  /* 0x00011300000a0ab9 */ /* 0x000fe20000000800 */
[----:B------:R-:W-:Y:S01]  /*3070*/  @UP0 ULDC UR14, c[0x0][0x450] ;  /* 0x00011400000e0ab9 */ /* 0x000fe20000000800 */
[----:B------:R-:W-:Y:S01]  /*3080*/  UIMAD.WIDE.U32 UR10, UR53, UR10, URZ ;  /* 0x0000000a350a72a5 */ /* 0x000fe2000f8e003f */
        /* <DEDUP_REMOVED lines=53> */
[----:B------:R-:W-:Y:S02]  /*33e0*/  @UP0 ULDC UR6, c[0x0][0x44c] ;  /* 0x0001130000060ab9 */ /* 0x000fe40000000800 */
[----:B------:R-:W-:Y:S01]  /*33f0*/  @P2 IMAD.HI.U32 R0, R6, UR6, RZ ;  /* 0x0000000606002c27 */ /* 0x000fe2000f8e00ff */
[----:B------:R-:W-:-:S04]  /*3400*/  @UP0 ULDC UR6, c[0x0][0x450] ;  /* 0x0001140000060ab9 */ /* 0x000fc80000000800 */
[----:B------:R-:W-:Y:S01]  /*3410*/  @P2 SHF.R.U32.HI R6, RZ, UR6, R0 ;  /* 0x00000006ff062c19 */ /* 0x000fe20008011600 */
[----:B------:R-:W-:-:S04]  /*3420*/  UIMAD UR6, UR39, -0x90, URZ ;  /* 0xffffff70270678a4 */ /* 0x000fc8000f8e023f */
[----:B------:R-:W0:Y:S02]  /*3430*/  SHFL.IDX PT, R0, R6, RZ, 0x1c1f ;  /* 0x001c1fff06007589 */ /* 0x000e2400000e0000 */
[----:B------:R-:W-:Y:S01]  /*3440*/  IMAD.U32 R4, RZ, RZ, UR6 ;  /* 0x00000006ff047e24 */ /* 0x000fe2000f8e00ff */
[----:B------:R-:W-:Y:S01]  /*3450*/  UMOV UR6, UR53 ;  /* 0x0000003500067c82 */ /* 0x000fe20008000000 */
[----:B------:R-:W1:Y:S01]  /*3460*/  SHFL.IDX PT, R6, R6, 0x1, 0x1c1f ;  /* 0x003c1f0006067f89 */ /* 0x000e6200000e0000 */
[----:B------:R-:W-:Y:S02]  /*3470*/  @UP0 USHF.R.U32.HI UR6, URZ, UR14, UR11 ;  /* 0x0000000e3f060299 */ /* 0x000fe4000801160b */
[----:B------:R-:W-:Y:S02]  /*3480*/  IADD3 R4, -R17, 0x91, R4 ;  /* 0x0000009111047810 */ /* 0x000fe40007ffe104 */
[----:B------:R-:W-:Y:S02]  /*3490*/  UIADD3 UR10, UR6, UR52, -UR61 ;  /* 0x00000034060a7290 */ /* 0x000fe4000fffe83d */
[----:B------:R-:W-:-:S02]  /*34a0*/  IADD3 R4, -R5, UR52, R4 ;  /* 0x0000003405047c10 */ /* 0x000fc4000fffe104 */
[----:B------:R-:W-:Y:S01]  /*34b0*/  IADD3 R5, -R17, 0x90, R8 ;  /* 0x0000009011057810 */ /* 0x000fe20007ffe108 */
[----:B------:R-:W-:-:S04]  /*34c0*/  UIMAD.WIDE UR10, UR10, 0x38e38e39, URZ ;  /* 0x38e38e390a0a78a5 */ /* 0x000fc8000f8e023f */
[----:B------:R-:W-:-:S04]  /*34d0*/  USHF.R.U32.HI UR6, URZ, 0x1f, UR11 ;  /* 0x0000001f3f067899 */ /* 0x000fc8000801160b */
[----:B------:R-:W-:Y:S01]  /*34e0*/  ULEA.HI.SX32 UR6, UR11, UR6, 0x1b ;  /* 0x000000060b067291 */ /* 0x000fe2000f8fda3f */
[----:B0-----:R-:W-:-:S03]  /*34f0*/  VIADDMNMX R0, R0, R4, R5, PT ;  /* 0x0000000400007246 */ /* 0x001fc60003800105 */
[----:B------:R-:W-:Y:S01]  /*3500*/  UISETP.LT.AND UP1, UPT, UR15, UR6, UPT ;  /* 0x000000060f00728c */ /* 0x000fe2000bf21270 */
[C---:B------:R-:W-:Y:S02]  /*3510*/  ISETP.GT.AND P3, PT, R0.reuse, RZ, PT ;  /* 0x000000ff0000720c */ /* 0x040fe40003f64270 */
[C---:B------:R-:W-:Y:S01]  /*3520*/  ISETP.GT.AND P4, PT, R0.reuse, 0x1, PT ;  /* 0x000000010000780c */ /* 0x040fe20003f84270 */
[----:B------:R-:W-:Y:S01]  /*3530*/  USEL UR10, UR15, UR6, !UP1 ;  /* 0x000000060f0a7287 */ /* 0x000fe2000c800000 */
[----:B------:R-:W-:Y:S01]  /*3540*/  ISETP.GT.AND P5, PT, R0, 0x8, PT ;  /* 0x000000080000780c */ /* 0x000fe20003fa4270 */
[----:B------:R-:W-:Y:S02]  /*3550*/  WARPGROUP.DEPBAR.LE gsb0, 0x0 ;  /* 0x00008000000079c5 */ /* 0x000fe40000010000 */
[----:B------:R-:W-:Y:S01]  /*3560*/  WARPGROUP.ARRIVE ;  /* 0x00000000000079c5 */ /* 0x000fe20000000000 */
[----:B-1----:R-:W-:Y:S01]  /*3570*/  VIADDMNMX R4, R6, R4, R5, PT ;  /* 0x0000000406047246 */ /* 0x002fe20003800105 */
[----:B------:R-:W-:-:S04]  /*3580*/  UISETP.GE.AND UP1, UPT, UR7, UR10, UPT ;  /* 0x0000000a0700728c */ /* 0x000fc8000bf26270 */
        /* <DEDUP_REMOVED lines=130> */
[----:B------:R-:W-:Y:S01]  /*3db0*/  ULDC UR4, c[0x0][0x988] ;  /* 0x0002620000047ab9 */ /* 0x000fe20000000800 */
        /* <DEDUP_REMOVED lines=34> */
[----:B------:R-:W-:-:S02]  /*3fe0*/  FSEL R91, R91, -INF , P4 ;  /* 0xff8000005b5b7808 */ /* 0x000fc40002000000 */
[C---:B------:R-:W-:Y:S01]  /*3ff0*/  ISETP.GT.AND P4, PT, R4.reuse, 0x11, PT ;  /* 0x000000110400780c */ /* 0x040fe20003f84270 */
[----:B------:R-:W0:Y:S03]  /*4000*/  SHFL.BFLY PT, R0, R9, 0x2, 0x1f ;  /* 0x0c401f0009007f89 */ /* 0x000e2600000e0000 */
[----:B------:R-:W-:Y:S02]  /*4010*/  FSEL R83, R83, -INF , P4 ;  /* 0xff80000053537808 */ /* 0x000fe40002000000 */
[----:B------:R-:W-:-:S04]  /*4020*/  ISETP.GT.AND P4, PT, R4, 0x19, PT ;  /* 0x000000190400780c */ /* 0x000fc80003f84270 */
[----:B------:R-:W-:Y:S02]  /*4030*/  FSEL R87, R87, -INF , P4 ;  /* 0xff80000057577808 */ /* 0x000fe40002000000 */
[----:B------:R-:W-:-:S04]  /*4040*/  ISETP.GT.AND P4, PT, R4, 0x21, PT ;  /* 0x000000210400780c */ /* 0x000fc80003f84270 */
[----:B------:R-:W-:Y:S02]  /*4050*/  FSEL R75, R75, -INF , P4 ;  /* 0xff8000004b4b7808 */ /* 0x000fe40002000000 */
[----:B------:R-:W-:-:S04]  /*4060*/  ISETP.GT.AND P4, PT, R4, 0x29, PT ;  /* 0x000000290400780c */ /* 0x000fc80003f84270 */
[----:B------:R-:W-:Y:S02]  /*4070*/  FSEL R79, R79, -INF , P4 ;  /* 0xff8000004f4f7808 */ /* 0x000fe40002000000 */
[C---:B------:R-:W-:Y:S02]  /*4080*/  ISETP.GT.AND P4, PT, R4.reuse, 0x31, PT ;  /* 0x000000310400780c */ /* 0x040fe40003f84270 */
[----:B0-----:R-:W-:Y:S02]  /*4090*/  FMNMX.FTZ R10, R9, R0, !PT ;  /* 0x00000000090a7209 */ /* 0x001fe40007810000 */
[----:B------:R-:W-:Y:S02]  /*40a0*/  FSEL R67, R67, -INF , P4 ;  /* 0xff80000043437808 */ /* 0x000fe40002000000 */
[----:B------:R-:W-:Y:S01]  /*40b0*/  ISETP.GT.AND P4, PT, R4, 0x39, PT ;  /* 0x000000390400780c */ /* 0x000fe20003f84270 */
[----:B------:R-:W0:Y:S03]  /*40c0*/  SHFL.BFLY PT, R7, R10, 0x1, 0x1f ;  /* 0x0c201f000a077f89 */ /* 0x000e2600000e0000 */
[----:B------:R-:W-:-:S02]  /*40d0*/  FSEL R71, R71, -INF , P4 ;  /* 0xff80000047477808 */ /* 0x000fc40002000000 */
[----:B------:R-:W-:Y:S02]  /*40e0*/  ISETP.GT.AND P4, PT, R4, 0x41, PT ;  /* 0x000000410400780c */ /* 0x000fe40003f84270 */
[----:B0-----:R-:W-:-:S04]  /*40f0*/  FMNMX.FTZ R0, R10, R7, !PT ;  /* 0x000000070a007209 */ /* 0x001fc80007810000 */
        /* <DEDUP_REMOVED lines=24> */
[----:B------:R-:W-:Y:S01]  /*4280*/  FFMA.FTZ R25, R25, UR4, -R7 ;  /* 0x0000000419197c23 */ /* 0x000fe20008010807 */
[----:B------:R-:W-:Y:S01]  /*4290*/  FSEL R86, R86, -INF , P3 ;  /* 0xff80000056567808 */ /* 0x000fe20001800000 */
[----:B------:R-:W-:Y:S01]  /*42a0*/  MUFU.EX2 R8, R8 ;  /* 0x0000000800087308 */ /* 0x000fe20000000800 */
[----:B------:R-:W-:-:S02]  /*42b0*/  FMNMX.FTZ R15, R83, R6, !PT ;  /* 0x00000006530f7209 */ /* 0x000fc40007810000 */
[----:B------:R-:W-:Y:S02]  /*42c0*/  ISETP.GT.AND P3, PT, R4, 0x20, PT ;  /* 0x000000200400780c */ /* 0x000fe40003f64270 */
[----:B------:R-:W-:Y:S01]  /*42d0*/  FMNMX.FTZ R6, R86, R15, !PT ;  /* 0x0000000f56067209 */ /* 0x000fe20007810000 */
[--C-:B------:R-:W-:Y:S01]  /*42e0*/  FFMA.FTZ R15, R72, UR4, -R7.reuse ;  /* 0x00000004480f7c23 */ /* 0x100fe20008010807 */
[----:B------:R-:W-:Y:S01]  /*42f0*/  FSEL R74, R74, -INF , P3 ;  /* 0xff8000004a4a7808 */ /* 0x000fe20001800000 */
[----:B------:R-:W-:Y:S01]  /*4300*/  FFMA.FTZ R72, R73, UR4, -R7 ;  /* 0x0000000449487c23 */ /* 0x000fe20008010807 */
[----:B------:R-:W-:Y:S01]  /*4310*/  FMNMX.FTZ R21, R87, R6, !PT ;  /* 0x0000000657157209 */ /* 0x000fe20007810000 */
[----:B------:R-:W0:Y:S01]  /*4320*/  MUFU.EX2 R9, R9 ;  /* 0x0000000900097308 */ /* 0x000e220000000800 */
[----:B------:R-:W-:Y:S02]  /*4330*/  ISETP.GT.AND P3, PT, R4, 0x28, PT ;  /* 0x000000280400780c */ /* 0x000fe40003f64270 */
[----:B------:R-:W-:-:S02]  /*4340*/  FMNMX.FTZ R6, R74, R21, !PT ;  /* 0x000000154a067209 */ /* 0x000fc40007810000 */
[----:B------:R-:W-:Y:S02]  /*4350*/  FSEL R78, R78, -INF , P3 ;  /* 0xff8000004e4e7808 */ /* 0x000fe40001800000 */
[----:B------:R-:W-:Y:S01]  /*4360*/  FMNMX.FTZ R21, R75, R6, !PT ;  /* 0x000000064b157209 */ /* 0x000fe20007810000 */
[----:B------:R-:W1:Y:S01]  /*4370*/  MUFU.EX2 R10, R10 ;  /* 0x0000000a000a7308 */ /* 0x000e620000000800 */
[----:B------:R-:W-:Y:S02]  /*4380*/  ISETP.GT.AND P3, PT, R4, 0x30, PT ;  /* 0x000000300400780c */ /* 0x000fe40003f64270 */
[----:B------:R-:W-:Y:S01]  /*4390*/  FMNMX.FTZ R12, R78, R21, !PT ;  /* 0x000000154e0c7209 */ /* 0x000fe20007810000 */
[--C-:B------:R-:W-:Y:S01]  /*43a0*/  FFMA.FTZ R21, R76, UR4, -R7.reuse ;  /* 0x000000044c157c23 */ /* 0x100fe20008010807 */
[----:B------:R-:W-:Y:S01]  /*43b0*/  FSEL R6, R66, -INF , P3 ;  /* 0xff80000042067808 */ /* 0x000fe20001800000 */
[--C-:B------:R-:W-:Y:S01]  /*43c0*/  FFMA.FTZ R76, R65, UR4, -R7.reuse ;  /* 0x00000004414c7c23 */ /* 0x100fe20008010807 */
[----:B------:R-:W-:Y:S01]  /*43d0*/  FMNMX.FTZ R73, R79, R12, !PT ;  /* 0x0000000c4f497209 */ /* 0x000fe20007810000 */
[----:B------:R-:W-:Y:S01]  /*43e0*/  FFMA.FTZ R66, R77, UR4, -R7 ;  /* 0x000000044d427c23 */ /* 0x000fe20008010807 */
[----:B------:R-:W-:Y:S01]  /*43f0*/  ISETP.GT.AND P3, PT, R4, 0x38, PT ;  /* 0x000000380400780c */ /* 0x000fe20003f64270 */
[----:B------:R-:W2:Y:S01]  /*4400*/  MUFU.EX2 R5, R93 ;  /* 0x0000005d00057308 */ /* 0x000ea20000000800 */
[----:B------:R-:W-:-:S02]  /*4410*/  FMNMX.FTZ R12, R6, R73, !PT ;  /* 0x00000049060c7209 */ /* 0x000fc40007810000 */
[----:B------:R-:W-:Y:S02]  /*4420*/  FSEL R70, R70, -INF , P3 ;  /* 0xff80000046467808 */ /* 0x000fe40001800000 */
[----:B------:R-:W-:Y:S02]  /*4430*/  FMNMX.FTZ R73, R67, R12, !PT ;  /* 0x0000000c43497209 */ /* 0x000fe40007810000 */
[----:B------:R-:W-:Y:S01]  /*4440*/  ISETP.GT.AND P3, PT, R4, 0x40, PT ;  /* 0x000000400400780c */ /* 0x000fe20003f64270 */
[----:B------:R-:W-:Y:S01]  /*4450*/  MUFU.EX2 R11, R11 ;  /* 0x0000000b000b7308 */ /* 0x000fe20000000800 */
[----:B------:R-:W-:Y:S02]  /*4460*/  FMNMX.FTZ R12, R70, R73, !PT ;  /* 0x00000049460c7209 */ /* 0x000fe40007810000 */
[----:B------:R-:W-:Y:S01]  /*4470*/  FSEL R73, R58, -INF , P3 ;  /* 0xff8000003a497808 */ /* 0x000fe20001800000 */
[----:B------:R-:W-:Y:S01]  /*4480*/  FFMA.FTZ R58, R64, UR4, -R7 ;  /* 0x00000004403a7c23 */ /* 0x000fe20008010807 */
        /* <DEDUP_REMOVED lines=12> */
[----:B------:R3:W-:Y:S01]  /*4550*/  MUFU.EX2 R59, R76 ;  /* 0x0000004c003b7308 */ /* 0x0007e20000000800 */
[----:B------:R-:W-:Y:S02]  /*4560*/  ISETP.GT.AND P4, PT, R4, 0x51, PT ;  /* 0x000000510400780c */ /* 0x000fe40003f84270 */
[----:B------:R-:W-:Y:S01]  /*4570*/  FSEL R65, R50, -INF , P3 ;  /* 0xff80000032417808 */ /* 0x000fe20001800000 */
[----:B------:R-:W-:Y:S01]  /*4580*/  FFMA.FTZ R50, R68, UR4, -R7 ;  /* 0x0000000444327c23 */ /* 0x000fe20008010807 */
[----:B------:R-:W-:-:S02]  /*4590*/  FMNMX.FTZ R12, R63, R12, !PT ;  /* 0x0000000c3f0c7209 */ /* 0x000fc40007810000 */
[----:B------:R-:W-:Y:S01]  /*45a0*/  FSEL R68, R51, -INF , P4 ;  /* 0xff80000033447808 */ /* 0x000fe20002000000 */
[----:B------:R-:W-:Y:S01]  /*45b0*/  MUFU.EX2 R20, R20 ;  /* 0x0000001400147308 */ /* 0x000fe20000000800 */
[C---:B------:R-:W-:Y:S01]  /*45c0*/  ISETP.GT.AND P3, PT, R4.reuse, 0x58, PT ;  /* 0x000000580400780c */ /* 0x040fe20003f64270 */
[----:B---3--:R-:W-:Y:S01]  /*45d0*/  FFMA.FTZ R76, R69, UR4, -R7 ;  /* 0x00000004454c7c23 */ /* 0x008fe20008010807 */
        /* <DEDUP_REMOVED lines=13> */
[----:B------:R-:W-:Y:S01]  /*46b0*/  ISETP.GT.AND P3, PT, R4, 0x68, PT ;  /* 0x000000680400780c */ /* 0x000fe20003f64270 */
[----:B------:R-:W-:Y:S01]  /*46c0*/  MUFU.EX2 R72, R72 ;  /* 0x0000004800487308 */ /* 0x000fe20000000800 */
[----:B------:R-:W-:Y:S02]  /*46d0*/  FSEL R56, R43, -INF , P4 ;  /* 0xff8000002b387808 */ /* 0x000fe40002000000 */
[----:B------:R-:W-:Y:S02]  /*46e0*/  FMNMX.FTZ R43, R69, R12, !PT ;  /* 0x0000000c452b7209 */ /* 0x000fe40007810000 */
[----:B---3--:R-:W-:Y:S01]  /*46f0*/  FSEL R76, R46, -INF , P3 ;  /* 0xff8000002e4c7808 */ /* 0x008fe20001800000 */
[----:B------:R-:W-:Y:S01]  /*4700*/  FFMA.FTZ R46, R57, UR4, -R7 ;  /* 0x00000004392e7c23 */ /* 0x000fe20008010807 */
[----:B------:R-:W-:Y:S01]  /*4710*/  ISETP.GT.AND P4, PT, R4, 0x69, PT ;  /* 0x000000690400780c */ /* 0x000fe20003f84270 */
[----:B------:R-:W-:Y:S01]  /*4720*/  MUFU.EX2 R21, R21 ;  /* 0x0000001500157308 */ /* 0x000fe20000000800 */
[----:B------:R-:W-:-:S02]  /*4730*/  FMNMX.FTZ R57, R56, R43, !PT ;  /* 0x0000002b38397209 */ /* 0x000fc40007810000 */
[----:B------:R-:W-:Y:S02]  /*4740*/  FSEL R77, R47, -INF , P4 ;  /* 0xff8000002f4d7808 */ /* 0x000fe40002000000 */
[----:B------:R-:W-:Y:S02]  /*4750*/  ISETP.GT.AND P3, PT, R4, 0x70, PT ;  /* 0x000000700400780c */ /* 0x000fe40003f64270 */
        /* <DEDUP_REMOVED lines=8> */
[----:B------:R-:W-:Y:S01]  /*47e0*/  ISETP.GT.AND P3, PT, R4, 0x78, PT ;  /* 0x000000780400780c */ /* 0x000fe20003f64270 */
[--C-:B------:R-:W-:Y:S01]  /*47f0*/  FFMA.FTZ R41, R37, UR4, -R7.reuse ;  /* 0x0000000425297c23 */ /* 0x100fe20008010807 */
[----:B------:R-:W-:Y:S01]  /*4800*/  FSEL R60, R35, -INF , P4 ;  /* 0xff800000233c7808 */ /* 0x000fe20002000000 */
[--C-:B------:R-:W-:Y:S01]  /*4810*/  FFMA.FTZ R35, R61, UR4, -R7.reuse ;  /* 0x000000043d237c23 */ /* 0x100fe20008010807 */
[----:B------:R-:W-:Y:S01]  /*4820*/  FMNMX.FTZ R47, R80, R47, !PT ;  /* 0x0000002f502f7209 */ /* 0x000fe20007810000 */
[--C-:B---3--:R-:W-:Y:S01]  /*4830*/  FFMA.FTZ R46, R40, UR4, -R7.reuse ;  /* 0x00000004282e7c23 */ /* 0x108fe20008010807 */
[----:B------:R-:W-:Y:S01]  /*4840*/  ISETP.GT.AND P4, PT, R4, 0x79, PT ;  /* 0x000000790400780c */ /* 0x000fe20003f84270 */
[--C-:B------:R-:W-:Y:S01]  /*4850*/  FFMA.FTZ R40, R44, UR4, -R7.reuse ;  /* 0x000000042c287c23 */ /* 0x100fe20008010807 */
[----:B------:R-:W-:Y:S01]  /*4860*/  FSEL R81, R38, -INF , P3 ;  /* 0xff80000026517808 */ /* 0x000fe20001800000 */
        /* <DEDUP_REMOVED lines=9> */
[----:B------:R-:W-:Y:S01]  /*4900*/  ISETP.GT.AND P4, PT, R4, 0x81, PT ;  /* 0x000000810400780c */ /* 0x000fe20003f84270 */
        /* <DEDUP_REMOVED lines=16> */
[----:B------:R-:W3:Y:S06]  /*4a10*/  SHFL.BFLY PT, R39, R4, 0x2, 0x1f ;  /* 0x0c401f0004277f89 */ /* 0x000eec00000e0000 */
[----:B------:R-:W-:Y:S08]  /*4a20*/  MUFU.EX2 R34, R34 ;  /* 0x0000002200227308 */ /* 0x000ff00000000800 */
[----:B------:R-:W-:Y:S08]  /*4a30*/  MUFU.EX2 R35, R35 ;  /* 0x0000002300237308 */ /* 0x000ff00000000800 */
[----:B------:R-:W-:Y:S01]  /*4a40*/  MUFU.EX2 R38, R38 ;  /* 0x0000002600267308 */ /* 0x000fe20000000800 */
[----:B---3--:R-:W-:Y:S01]  /*4a50*/  FMNMX.FTZ R48, R4, R39, !PT ;  /* 0x0000002704307209 */ /* 0x008fe20007810000 */
[--C-:B------:R-:W-:Y:S01]  /*4a60*/  FFMA.FTZ R39, R32, UR4, -R7.reuse ;  /* 0x0000000420277c23 */ /* 0x100fe20008010807 */
[----:B------:R-:W-:Y:S01]  /*4a70*/  FFMA.FTZ R32, R28, UR4, -R7 ;  /* 0x000000041c207c23 */ /* 0x000fe20008010807 */
[----:B------:R-:W-:-:S02]  /*4a80*/  @!P1 PRMT R4, RZ, 0x654, R3 ;  /* 0x00000654ff049816 */ /* 0x000fc40000000003 */
[----:B------:R-:W3:Y:S02]  /*4a90*/  SHFL.BFLY PT, R53, R48, 0x1, 0x1f ;  /* 0x0c201f0030357f89 */ /* 0x000ee400000e0000 */
[----:B------:R-:W-:Y:S01]  /*4aa0*/  MUFU.EX2 R57, R57 ;  /* 0x0000003900397308 */ /* 0x000fe20000000800 */
[----:B------:R0:W-:Y:S07]  /*4ab0*/  @!P1 SYNCS.ARRIVE.TRANS64.RED.A1T0 RZ, [R4+URZ], RZ ;  /* 0x000000ff04ff99a7 */ /* 0x0001ee000810043f */
[----:B------:R-:W-:Y:S01]  /*4ac0*/  MUFU.EX2 R47, R47 ;  /* 0x0000002f002f7308 */ /* 0x000fe20000000800 */
[----:B0-----:R-:W-:-:S07]  /*4ad0*/  F2FP.F16.F32.PACK_AB R4, R9, R8 ;  /* 0x000000080904723e */ /* 0x001fce00000000ff */
[----:B------:R-:W-:Y:S01]  /*4ae0*/  MUFU.EX2 R52, R52 ;  /* 0x0000003400347308 */ /* 0x000fe20000000800 */
[----:B---3--:R-:W-:-:S07]  /*4af0*/  FMNMX.FTZ R12, R48, R53, !PT ;  /* 0x00000035300c7209 */ /* 0x008fce0007810000 */
[----:B------:R-:W-:Y:S01]  /*4b00*/  MUFU.EX2 R46, R46 ;  /* 0x0000002e002e7308 */ /* 0x000fe20000000800 */
[C---:B------:R-:W-:Y:S01]  /*4b10*/  FSETP.NEU.FTZ.AND P3, PT, R12.reuse, -INF , PT ;  /* 0xff8000000c00780b */ /* 0x040fe20003f7d000 */
[----:B------:R-:W-:-:S06]  /*4b20*/  FMUL.FTZ R24, R12, UR4 ;  /* 0x000000040c187c20 */ /* 0x000fcc0008410000 */
[----:B------:R0:W-:Y:S01]  /*4b30*/  MUFU.EX2 R48, R25 ;  /* 0x0000001900307308 */ /* 0x0001e20000000800 */
[----:B------:R-:W-:Y:S02]  /*4b40*/  FSEL R24, R24, RZ, P3 ;  /* 0x000000ff18187208 */ /* 0x000fe40001800000 */
        /* <DEDUP_REMOVED lines=12> */
[--C-:B0-----:R-:W-:Y:S01]  /*4c10*/  FFMA.FTZ R25, R6, UR4, -R24.reuse ;  /* 0x0000000406197c23 */ /* 0x101fe20008010818 */
[--C-:B------:R-:W-:Y:S01]  /*4c20*/  FFMA.FTZ R28, R70, UR4, -R24.reuse ;  /* 0x00000004461c7c23 */ /* 0x100fe20008010818 */
[--C-:B------:R-:W-:Y:S01]  /*4c30*/  FFMA.FTZ R84, R87, UR4, -R24.reuse ;  /* 0x0000000457547c23 */ /* 0x100fe20008010818 */
[----:B------:R-:W0:Y:S01]  /*4c40*/  MUFU.EX2 R90, R90 ;  /* 0x0000005a005a7308 */ /* 0x000e220000000800 */
[----:B-1----:R-:W-:Y:S01]  /*4c50*/  FADD.FTZ R70, R10, R63 ;  /* 0x0000003f0a467221 */ /* 0x002fe20000010000 */
[--C-:B------:R-:W-:Y:S01]  /*4c60*/  FFMA.FTZ R65, R65, UR4, -R24.reuse ;  /* 0x0000000441417c23 */ /* 0x100fe20008010818 */
[--C-:B------:R-:W-:Y:S01]  /*4c70*/  FFMA.FTZ R82, R74, UR4, -R24.reuse ;  /* 0x000000044a527c23 */ /* 0x100fe20008010818 */
[----:B------:R-:W-:Y:S01]  /*4c80*/  FFMA.FTZ R85, R75, UR4, -R24 ;  /* 0x000000044b557c23 */ /* 0x000fe20008010818 */
[----:B--2---:R-:W-:Y:S01]  /*4c90*/  FADD.FTZ R70, R5, R70 ;  /* 0x0000004605467221 */ /* 0x004fe20000010000 */
        /* <DEDUP_REMOVED lines=12> */
[--C-:B------:R-:W-:Y:S01]  /*4d60*/  FFMA.FTZ R68, R68, UR4, -R24.reuse ;  /* 0x0000000444447c23 */ /* 0x100fe20008010818 */
[--C-:B------:R-:W-:Y:S01]  /*4d70*/  FFMA.FTZ R54, R54, UR4, -R24.reuse ;  /* 0x0000000436367c23 */ /* 0x100fe20008010818 */
[--C-:B------:R-:W-:Y:S01]  /*4d80*/  FFMA.FTZ R55, R55, UR4, -R24.reuse ;  /* 0x0000000437377c23 */ /* 0x100fe20008010818 */
[--C-:B------:R-:W-:Y:S01]  /*4d90*/  FFMA.FTZ R73, R76, UR4, -R24.reuse ;  /* 0x000000044c497c23 */ /* 0x100fe20008010818 */
[--C-:B------:R-:W-:Y:S01]  /*4da0*/  FFMA.FTZ R77, R77, UR4, -R24.reuse ;  /* 0x000000044d4d7c23 */ /* 0x100fe20008010818 */
[----:B------:R-:W-:Y:S01]  /*4db0*/  FFMA.FTZ R80, R80, UR4, -R24 ;  /* 0x0000000450507c23 */ /* 0x000fe20008010818 */
[----:B------:R-:W0:Y:S01]  /*4dc0*/  MUFU.EX2 R88, R88 ;  /* 0x0000005800587308 */ /* 0x000e220000000800 */
[----:B-1----:R-:W-:Y:S01]  /*4dd0*/  FADD.FTZ R9, R91, R6 ;  /* 0x000000065b097221 */ /* 0x002fe20000010000 */
[----:B------:R-:W-:Y:S01]  /*4de0*/  F2FP.F16.F32.PACK_AB R6, R5, R10 ;  /* 0x0000000a0506723e */ /* 0x000fe200000000ff */
[----:B------:R-:W-:Y:S01]  /*4df0*/  FFMA.FTZ R81, R81, UR4, -R24 ;  /* 0x0000000451517c23 */ /* 0x000fe20008010818 */
[----:B------:R-:W-:-:S04]  /*4e00*/  F2FP.F16.F32.PACK_AB R5, R90, R7 ;  /* 0x000000075a05723e */ /* 0x000fc800000000ff */
[----:B------:R-:W1:Y:S01]  /*4e10*/  MUFU.EX2 R89, R89 ;  /* 0x0000005900597308 */ /* 0x000e620000000800 */
[----:B--2---:R-:W-:Y:S01]  /*4e20*/  FADD.FTZ R63, R92, R9 ;  /* 0x000000095c3f7221 */ /* 0x004fe20000010000 */
[----:B------:R-:W-:Y:S01]  /*4e30*/  FFMA.FTZ R9, R56, UR4, -R24 ;  /* 0x0000000438097c23 */ /* 0x000fe20008010818 */
[----:B------:R-:W-:-:S05]  /*4e40*/  F2FP.F16.F32.PACK_AB R7, R92, R91 ;  /* 0x0000005b5c07723e */ /* 0x000fca00000000ff */
[----:B------:R-:W-:Y:S01]  /*4e50*/  MUFU.EX2 R83, R83 ;  /* 0x0000005300537308 */ /* 0x000fe20000000800 */
[----:B0-----:R-:W-:Y:S01]  /*4e60*/  FADD.FTZ R10, R88, R63 ;  /* 0x0000003f580a7221 */ /* 0x001fe20000010000 */
[----:B------:R0:W-:Y:S06]  /*4e70*/  STSM.16.M88.4 [R2+0x24300], R4 ;  /* 0x0243000402007844 */ /* 0x0001ec0000000200 */
[----:B------:R-:W2:Y:S01]  /*4e80*/  MUFU.EX2 R84, R84 ;  /* 0x0000005400547308 */ /* 0x000ea20000000800 */
[----:B-1----:R-:W-:-:S07]  /*4e90*/  FADD.FTZ R10, R89, R10 ;  /* 0x0000000a590a7221 */ /* 0x002fce0000010000 */
[----:B------:R1:W-:Y:S01]  /*4ea0*/  MUFU.EX2 R3, R65 ;  /* 0x0000004100037308 */ /* 0x0003e20000000800 */
[----:B0-----:R-:W-:Y:S02]  /*4eb0*/  F2FP.F16.F32.PACK_AB R4, R14, R11 ;  /* 0x0000000b0e04723e */ /* 0x001fe400000000ff */
[----:B------:R-:W-:Y:S02]  /*4ec0*/  F2FP.F16.F32.PACK_AB R6, R20, R13 ;  /* 0x0000000d1406723e */ /* 0x000fe400000000ff */
[----:B------:R-:W-:-:S03]  /*4ed0*/  F2FP.F16.F32.PACK_AB R5, R89, R88 ;  /* 0x000000585905723e */ /* 0x000fc600000000ff */
[----:B------:R-:W0:Y:S01]  /*4ee0*/  MUFU.EX2 R82, R82 ;  /* 0x0000005200527308 */ /* 0x000e220000000800 */
[----:B-1----:R-:W-:Y:S01]  /*4ef0*/  FADD.FTZ R65, R11, R70 ;  /* 0x000000460b417221 */ /* 0x002fe20000010000 */
[--C-:B------:R-:W-:Y:S01]  /*4f00*/  FFMA.FTZ R70, R60, UR4, -R24.reuse ;  /* 0x000000043c467c23 */ /* 0x100fe20008010818 */
[----:B------:R-:W-:Y:S01]  /*4f10*/  FFMA.FTZ R60, R27, UR4, -R24 ;  /* 0x000000041b3c7c23 */ /* 0x000fe20008010818 */
[----:B--2---:R-:W-:Y:S01]  /*4f20*/  F2FP.F16.F32.PACK_AB R7, R84, R83 ;  /* 0x000000535407723e */ /* 0x004fe200000000ff */
[----:B------:R-:W-:Y:S01]  /*4f30*/  FADD.FTZ R56, R14, R65 ;  /* 0x000000410e387221 */ /* 0x000fe20000010000 */
[----:B------:R-:W-:Y:S02]  /*4f40*/  FADD.FTZ R65, R83, R10 ;  /* 0x0000000a53417221 */ /* 0x000fe40000010000 */
[----:B------:R-:W1:Y:S01]  /*4f50*/  MUFU.EX2 R85, R85 ;  /* 0x0000005500557308 */ /* 0x000e620000000800 */
[----:B------:R-:W-:Y:S01]  /*4f60*/  FADD.FTZ R63, R13, R56 ;  /* 0x000000380d3f7221 */ /* 0x000fe20000010000 */
[----:B------:R-:W-:Y:S01]  /*4f70*/  FADD.FTZ R65, R84, R65 ;  /* 0x0000004154417221 */ /* 0x000fe20000010000 */
[----:B------:R2:W-:Y:S02]  /*4f80*/  STSM.16.M88.4 [R2+0x25b00], R4 ;  /* 0x025b000402007844 */ /* 0x0005e40000000200 */
[----:B------:R-:W-:-:S03]  /*4f90*/  FADD.FTZ R10, R20, R63 ;  /* 0x0000003f140a7221 */ /* 0x000fc60000010000 */
[----:B------:R-:W-:Y:S01]  /*4fa0*/  MUFU.EX2 R74, R74 ;  /* 0x0000004a004a7308 */ /* 0x000fe20000000800 */
[----:B------:R-:W-:Y:S01]  /*4fb0*/  FADD.FTZ R63, R15, R10 ;  /* 0x0000000a0f3f7221 */ /* 0x000fe20000010000 */
[----:B0-----:R-:W-:Y:S01]  /*4fc0*/  FADD.FTZ R10, R82, R65 ;  /* 0x00000041520a7221 */ /* 0x001fe20000010000 */
[--C-:B------:R-:W-:Y:S02]  /*4fd0*/  FFMA.FTZ R65, R30, UR4, -R24.reuse ;  /* 0x000000041e417c23 */ /* 0x100fe40008010818 */
[----:B------:R-:W-:Y:S01]  /*4fe0*/  FADD.FTZ R26, R72, R63 ;  /* 0x0000003f481a7221 */ /* 0x000fe20000010000 */
[----:B------:R-:W-:Y:S02]  /*4ff0*/  FFMA.FTZ R63, R31, UR4, -R24 ;  /* 0x000000041f3f7c23 */ /* 0x000fe40008010818 */
[----:B------:R-:W0:Y:S01]  /*5000*/  MUFU.EX2 R75, R75 ;  /* 0x0000004b004b7308 */ /* 0x000e220000000800 */
[----:B-1----:R-:W-:Y:S01]  /*5010*/  FADD.FTZ R27, R85, R10 ;  /* 0x0000000a551b7221 */ /* 0x002fe20000010000 */
[----:B------:R-:W-:Y:S01]  /*5020*/  FADD.FTZ R79, R21, R26 ;  /* 0x0000001a154f7221 */ /* 0x000fe20000010000 */
[----:B------:R-:W-:-:S03]  /*5030*/  F2FP.F16.F32.PACK_AB R26, R51, R50 ;  /* 0x00000032331a723e */ /* 0x000fc600000000ff */
[----:B------:R-:W-:Y:S02]  /*5040*/  FADD.FTZ R79, R66, R79 ;  /* 0x0000004f424f7221 */ /* 0x000fe40000010000 */
[----:B------:R-:W-:Y:S02]  /*5050*/  MUFU.EX2 R25, R25 ;  /* 0x0000001900197308 */ /* 0x000fe40000000800 */
[----:B------:R-:W-:-:S04]  /*5060*/  FADD.FTZ R10, R58, R79 ;  /* 0x0000004f3a0a7221 */ /* 0x000fc80000010000 */
[----:B------:R-:W-:Y:S02]  /*5070*/  FADD.FTZ R11, R59, R10 ;  /* 0x0000000a3b0b7221 */ /* 0x000fe40000010000 */
[----:B------:R-:W-:Y:S02]  /*5080*/  MUFU.EX2 R78, R78 ;  /* 0x0000004e004e7308 */ /* 0x000fe40000000800 */
[----:B------:R-:W-:-:S04]  /*5090*/  FADD.FTZ R10, R50, R11 ;  /* 0x0000000b320a7221 */ /* 0x000fc80000010000 */
[----:B------:R-:W-:Y:S01]  /*50a0*/  FADD.FTZ R11, R51, R10 ;  /* 0x0000000a330b7221 */ /* 0x000fe20000010000 */
[----:B------:R-:W-:Y:S01]  /*50b0*/  F2FP.F16.F32.PACK_AB R10, R66, R21 ;  /* 0x00000015420a723e */ /* 0x000fe200000000ff */
[----:B------:R-:W-:Y:S01]  /*50c0*/  MUFU.EX2 R28, R28 ;  /* 0x0000001c001c7308 */ /* 0x000fe20000000800 */
[----:B------:R-:W-:Y:S01]  /*50d0*/  CS2R R50, SRZ ;  /* 0x0000000000327805 */ /* 0x000fe2000001ff00 */
[----:B------:R-:W-:Y:S01]  /*50e0*/  FADD.FTZ R24, R42, R11 ;  /* 0x0000000b2a187221 */ /* 0x000fe20000010000 */
[----:B0-----:R-:W-:-:S03]  /*50f0*/  F2FP.F16.F32.PACK_AB R11, R75, R74 ;  /* 0x0000004a4b0b723e */ /* 0x001fc600000000ff */
[----:B------:R-:W-:Y:S01]  /*5100*/  FADD.FTZ R21, R43, R24 ;  /* 0x000000182b157221 */ /* 0x000fe20000010000 */
[----:B------:R-:W-:Y:S01]  /*5110*/  F2FP.F16.F32.PACK_AB R24, R59, R58 ;  /* 0x0000003a3b18723e */ /* 0x000fe200000000ff */
[----:B------:R0:W-:Y:S01]  /*5120*/  MUFU.EX2 R56, R8 ;  /* 0x0000000800387308 */ /* 0x0001e20000000800 */
[----:B------:R-:W-:Y:S01]  /*5130*/  CS2R R58, SRZ ;  /* 0x00000000003a7805 */ /* 0x000fe2000001ff00 */
[----:B------:R-:W-:-:S04]  /*5140*/  FADD.FTZ R30, R34, R21 ;  /* 0x00000015221e7221 */ /* 0x000fc80000010000 */
[C---:B------:R-:W-:Y:S01]  /*5150*/  FADD.FTZ R21, R35.reuse, R30 ;  /* 0x0000001e23157221 */ /* 0x040fe20000010000 */
[----:B------:R-:W-:Y:S01]  /*5160*/  F2FP.F16.F32.PACK_AB R30, R35, R34 ;  /* 0x00000022231e723e */ /* 0x000fe200000000ff */
[----:B------:R-:W1:Y:S01]  /*5170*/  MUFU.EX2 R67, R67 ;  /* 0x0000004300437308 */ /* 0x000e620000000800 */
[----:B0-----:R-:W-:-:S04]  /*5180*/  FADD.FTZ R8, R74, R27 ;  /* 0x0000001b4a087221 */ /* 0x001fc80000010000 */
[----:B------:R-:W-:-:S03]  /*5190*/  FADD.FTZ R8, R75, R8 ;  /* 0x000000084b087221 */ /* 0x000fc60000010000 */
[----:B------:R-:W0:Y:S08]  /*51a0*/  MUFU.EX2 R29, R29 ;  /* 0x0000001d001d7308 */ /* 0x000e300000000800 */
[----:B------:R3:W-:Y:S01]  /*51b0*/  MUFU.EX2 R61, R9 ;  /* 0x00000009003d7308 */ /* 0x0007e20000000800 */
[----:B-1----:R-:W-:-:S07]  /*51c0*/  F2FP.F16.F32.PACK_AB R27, R67, R28 ;  /* 0x0000001c431b723e */ /* 0x002fce00000000ff */
[----:B------:R-:W1:Y:S01]  /*51d0*/  MUFU.EX2 R64, R64 ;  /* 0x0000004000407308 */ /* 0x000e620000000800 */
[----:B---3--:R-:W-:Y:S01]  /*51e0*/  FADD.FTZ R9, R25, R8 ;  /* 0x0000000819097221 */ /* 0x008fe20000010000 */
[----:B------:R-:W-:Y:S02]  /*51f0*/  F2FP.F16.F32.PACK_AB R8, R72, R15 ;  /* 0x0000000f4808723e */ /* 0x000fe400000000ff */
[C---:B------:R-:W-:Y:S01]  /*5200*/  F2FP.F16.F32.PACK_AB R25, R78.reuse, R25 ;  /* 0x000000194e19723e */ /* 0x040fe200000000ff */
[----:B------:R-:W-:-:S03]  /*5210*/  FADD.FTZ R9, R78, R9 ;  /* 0x000000094e097221 */ /* 0x000fc60000010000 */
[----:B------:R-:W3:Y:S01]  /*5220*/  MUFU.EX2 R53, R53 ;  /* 0x0000003500357308 */ /* 0x000ee20000000800 */
[----:B------:R-:W-:Y:S01]  /*5230*/  FADD.FTZ R20, R28, R9 ;  /* 0x000000091c147221 */ /* 0x000fe20000010000 */
[----:B------:R-:W-:Y:S01]  /*5240*/  FADD.FTZ R28, R38, R21 ;  /* 0x00000015261c7221 */ /* 0x000fe20000010000 */
[----:B------:R-:W-:Y:S02]  /*5250*/  F2FP.F16.F32.PACK_AB R9, R85, R82 ;  /* 0x000000525509723e */ /* 0x000fe400000000ff */
[----:B------:R-:W-:Y:S01]  /*5260*/  FADD.FTZ R20, R67, R20 ;  /* 0x0000001443147221 */ /* 0x000fe20000010000 */
[----:B------:R-:W-:Y:S01]  /*5270*/  FADD.FTZ R28, R57, R28 ;  /* 0x0000001c391c7221 */ /* 0x000fe20000010000 */
[----:B------:R-:W-:Y:S01]  /*5280*/  CS2R R66, SRZ ;  /* 0x0000000000427805 */ /* 0x000fe2000001ff00 */
[----:B------:R-:W4:Y:S01]  /*5290*/  MUFU.EX2 R62, R62 ;  /* 0x0000003e003e7308 */ /* 0x000f220000000800 */
[----:B0-----:R-:W-:Y:S01]  /*52a0*/  FADD.FTZ R15, R29, R20 ;  /* 0x000000141d0f7221 */ /* 0x001fe20000010000 */
[----:B------:R-:W-:Y:S01]  /*52b0*/  FADD.FTZ R21, R47, R28 ;  /* 0x0000001c2f157221 */ /* 0x000fe20000010000 */
[----:B------:R-:W-:Y:S01]  /*52c0*/  F2FP.F16.F32.PACK_AB R28, R43, R42 ;  /* 0x0000002a2b1c723e */ /* 0x000fe200000000ff */
[----:B------:R0:W-:Y:S01]  /*52d0*/  STSM.16.M88.4 [R2+0x27300], R8 ;  /* 0x0273000802007844 */ /* 0x0001e20000000200 */
[----:B-1----:R-:W-:Y:S01]  /*52e0*/  FADD.FTZ R20, R64, R15 ;  /* 0x0000000f40147221 */ /* 0x002fe20000010000 */
[----:B------:R-:W-:Y:S01]  /*52f0*/  FADD.FTZ R21, R52, R21 ;  /* 0x0000001534157221 */ /* 0x000fe20000010000 */
[----:B------:R-:W-:Y:S01]  /*5300*/  F2FP.F16.F32.PACK_AB R29, R64, R29 ;  /* 0x0000001d401d723e */ /* 0x000fe200000000ff */
[----:B------:R-:W1:Y:S01]  /*5310*/  MUFU.EX2 R68, R68 ;  /* 0x0000004400447308 */ /* 0x000e620000000800 */
[----:B---3--:R-:W-:Y:S01]  /*5320*/  FADD.FTZ R15, R53, R20 ;  /* 0x00000014350f7221 */ /* 0x008fe20000010000 */
[----:B--2---:R-:W-:Y:S01]  /*5330*/  FADD.FTZ R4, R46, R21 ;  /* 0x000000152e047221 */ /* 0x004fe20000010000 */
[----:B------:R-:W-:Y:S05]  /*5340*/  STSM.16.M88.4 [R2+0x28b00], R24 ;  /* 0x028b001802007844 */ /* 0x000fea0000000200 */
[----:B------:R-:W2:Y:S01]  /*5350*/  MUFU.EX2 R54, R54 ;  /* 0x0000003600367308 */ /* 0x000ea20000000800 */
[C---:B----4-:R-:W-:Y:S01]  /*5360*/  FADD.FTZ R20, R62.reuse, R15 ;  /* 0x0000000f3e147221 */ /* 0x050fe20000010000 */
[----:B------:R-:W-:-:S02]  /*5370*/  F2FP.F16.F32.PACK_AB R31, R62, R53 ;  /* 0x000000353e1f723e */ /* 0x000fc400000000ff */
[----:B0-----:R-:W-:Y:S01]  /*5380*/  F2FP.F16.F32.PACK_AB R8, R57, R38 ;  /* 0x000000263908723e */ /* 0x001fe200000000ff */
[----:B------:R-:W-:Y:S01]  /*5390*/  FADD.FTZ R15, R3, R20 ;  /* 0x00000014030f7221 */ /* 0x000fe20000010000 */
[----:B------:R-:W-:Y:S01]  /*53a0*/  F2FP.F16.F32.PACK_AB R10, R52, R47 ;  /* 0x0000002f340a723e */ /* 0x000fe200000000ff */
[----:B------:R0:W-:Y:S01]  /*53b0*/  STSM.16.M88.4 [R2+0x2a300], R28 ;  /* 0x02a3001c02007844 */ /* 0x0001e20000000200 */
[----:B------:R-:W3:Y:S01]  /*53c0*/  MUFU.EX2 R55, R55 ;  /* 0x0000003700377308 */ /* 0x000ee20000000800 */
[C---:B-1----:R-:W-:Y:S01]  /*53d0*/  FADD.FTZ R15, R68.reuse, R15 ;  /* 0x0000000f440f7221 */ /* 0x042fe20000010000 */
[----:B------:R-:W-:Y:S02]  /*53e0*/  F2FP.F16.F32.PACK_AB R9, R68, R3 ;  /* 0x000000034409723e */ /* 0x000fe400000000ff */
[----:B------:R-:W-:-:S04]  /*53f0*/  CS2R R52, SRZ ;  /* 0x0000000000347805 */ /* 0x000fc8000001ff00 */
[----:B------:R-:W1:Y:S01]  /*5400*/  MUFU.EX2 R49, R49 ;  /* 0x0000003100317308 */ /* 0x000e620000000800 */
[----:B--2---:R-:W-:Y:S01]  /*5410*/  FADD.FTZ R42, R54, R15 ;  /* 0x0000000f362a7221 */ /* 0x004fe20000010000 */
[----:B0-----:R-:W-:-:S06]  /*5420*/  CS2R R30, SRZ ;  /* 0x00000000001e7805 */ /* 0x001fcc000001ff00 */
[----:B------:R-:W0:Y:S01]  /*5430*/  MUFU.EX2 R40, R40 ;  /* 0x0000002800287308 */ /* 0x000e220000000800 */
[C---:B---3--:R-:W-:Y:S01]  /*5440*/  FADD.FTZ R5, R55.reuse, R42 ;  /* 0x0000002a37057221 */ /* 0x048fe20000010000 */
[----:B------:R-:W-:Y:S02]  /*5450*/  F2FP.F16.F32.PACK_AB R11, R55, R54 ;  /* 0x00000036370b723e */ /* 0x000fe400000000ff */
[----:B------:R-:W-:Y:S02]  /*5460*/  CS2R R54, SRZ ;  /* 0x0000000000367805 */ /* 0x000fe4000001ff00 */
[----:B------:R-:W-:Y:S01]  /*5470*/  CS2R R42, SRZ ;  /* 0x00000000002a7805 */ /* 0x000fe2000001ff00 */
[----:B------:R-:W-:Y:S01]  /*5480*/  FADD.FTZ R6, R56, R5 ;  /* 0x0000000538067221 */ /* 0x000fe20000010000 */
[----:B------:R-:W-:Y:S01]  /*5490*/  CS2R R28, SRZ ;  /* 0x00000000001c7805 */ /* 0x000fe2000001ff00 */
[----:B------:R2:W-:Y:S01]  /*54a0*/  STSM.16.M88.4 [R2+0x2bb00], R8 ;  /* 0x02bb000802007844 */ /* 0x0005e20000000200 */
[----:B------:R-:W3:Y:S01]  /*54b0*/  MUFU.EX2 R73, R73 ;  /* 0x0000004900497308 */ /* 0x000ee20000000800 */
[----:B-1----:R-:W-:Y:S01]  /*54c0*/  FADD.FTZ R5, R49, R4 ;  /* 0x0000000431057221 */ /* 0x002fe20000010000 */
[----:B------:R-:W-:-:S06]  /*54d0*/  FADD.FTZ R6, R61, R6 ;  /* 0x000000063d067221 */ /* 0x000fcc0000010000 */
[----:B------:R-:W1:Y:S01]  /*54e0*/  MUFU.EX2 R45, R45 ;  /* 0x0000002d002d7308 */ /* 0x000e620000000800 */
[----:B0-----:R-:W-:Y:S01]  /*54f0*/  FADD.FTZ R4, R40, R5 ;  /* 0x0000000528047221 */ /* 0x001fe20000010000 */
[----:B------:R-:W-:Y:S02]  /*5500*/  F2FP.F16.F32.PACK_AB R5, R61, R56 ;  /* 0x000000383d05723e */ /* 0x000fe400000000ff */
[----:B------:R-:W-:-:S04]  /*5510*/  CS2R R56, SRZ ;  /* 0x0000000000387805 */ /* 0x000fc8000001ff00 */
[----:B------:R-:W0:Y:S01]  /*5520*/  MUFU.EX2 R14, R77 ;  /* 0x0000004d000e7308 */ /* 0x000e220000000800 */
[----:B---3--:R-:W-:-:S07]  /*5530*/  FADD.FTZ R3, R73, R6 ;  /* 0x0000000649037221 */ /* 0x008fce0000010000 */
[----:B------:R-:W3:Y:S01]  /*5540*/  MUFU.EX2 R39, R39 ;  /* 0x0000002700277308 */ /* 0x000ee20000000800 */
[----:B-1----:R-:W-:-:S07]  /*5550*/  FADD.FTZ R4, R45, R4 ;  /* 0x000000042d047221 */ /* 0x002fce0000010000 */
[----:B------:R-:W1:Y:S01]  /*5560*/  MUFU.EX2 R13, R80 ;  /* 0x00000050000d7308 */ /* 0x000e620000000800 */
[----:B0-----:R-:W-:-:S07]  /*5570*/  FADD.FTZ R6, R14, R3 ;  /* 0x000000030e067221 */ /* 0x001fce0000010000 */
[----:B------:R-:W0:Y:S01]  /*5580*/  MUFU.EX2 R44, R44 ;  /* 0x0000002c002c7308 */ /* 0x000e220000000800 */
[----:B---3--:R-:W-:Y:S01]  /*5590*/  FADD.FTZ R3, R39, R4 ;  /* 0x0000000427037221 */ /* 0x008fe20000010000 */
[----:B------:R-:W-:Y:S02]  /*55a0*/  F2FP.F16.F32.PACK_AB R4, R49, R46 ;  /* 0x0000002e3104723e */ /* 0x000fe400000000ff */
[----:B------:R-:W-:-:S04]  /*55b0*/  CS2R R46, SRZ ;  /* 0x00000000002e7805 */ /* 0x000fc8000001ff00 */
[----:B------:R-:W3:Y:S01]  /*55c0*/  MUFU.EX2 R70, R70 ;  /* 0x0000004600467308 */ /* 0x000ee20000000800 */
[----:B-1----:R-:W-:Y:S01]  /*55d0*/  FADD.FTZ R7, R13, R6 ;  /* 0x000000060d077221 */ /* 0x002fe20000010000 */
[----:B------:R-:W-:-:S06]  /*55e0*/  F2FP.F16.F32.PACK_AB R6, R45, R40 ;  /* 0x000000282d06723e */ /* 0x000fcc00000000ff */
[----:B------:R-:W1:Y:S01]  /*55f0*/  MUFU.EX2 R36, R36 ;  /* 0x0000002400247308 */ /* 0x000e620000000800 */
[C---:B0-----:R-:W-:Y:S01]  /*5600*/  FADD.FTZ R3, R44.reuse, R3 ;  /* 0x000000032c037221 */ /* 0x041fe20000010000 */
[----:B--2---:R-:W-:Y:S02]  /*5610*/  F2FP.F16.F32.PACK_AB R8, R44, R39 ;  /* 0x000000272c08723e */ /* 0x004fe400000000ff */
[----:B------:R-:W-:Y:S02]  /*5620*/  CS2R R44, SRZ ;  /* 0x00000000002c7805 */ /* 0x000fe4000001ff00 */
[----:B------:R-:W-:Y:S02]  /*5630*/  CS2R R38, SRZ ;  /* 0x0000000000267805 */ /* 0x000fe4000001ff00 */
[----:B------:R-:W0:Y:S01]  /*5640*/  MUFU.EX2 R81, R81 ;  /* 0x0000005100517308 */ /* 0x000e220000000800 */
[----:B---3--:R-:W-:Y:S01]  /*5650*/  FADD.FTZ R24, R70, R7 ;  /* 0x0000000746187221 */ /* 0x008fe20000010000 */
[----:B------:R-:W-:-:S02]  /*5660*/  F2FP.F16.F32.PACK_AB R7, R14, R73 ;  /* 0x000000490e07723e */ /* 0x000fc400000000ff */
[----:B------:R-:W-:-:S03]  /*5670*/  F2FP.F16.F32.PACK_AB R9, R70, R13 ;  /* 0x0000000d4609723e */ /* 0x000fc600000000ff */
[----:B------:R2:W-:Y:S01]  /*5680*/  STSM.16.M88.4 [R2+0x2d300], R4 ;  /* 0x02d3000402007844 */ /* 0x0005e20000000200 */
[----:B------:R-:W3:Y:S01]  /*5690*/  MUFU.EX2 R41, R41 ;  /* 0x0000002900297308 */ /* 0x000ee20000000800 */
[----:B-1----:R-:W-:-:S07]  /*56a0*/  FADD.FTZ R26, R36, R3 ;  /* 0x00000003241a7221 */ /* 0x002fce0000010000 */
[----:B------:R1:W4:Y:S01]  /*56b0*/  MUFU.EX2 R20, R71 ;  /* 0x0000004700147308 */ /* 0x0003220000000800 */
[----:B0-----:R-:W-:Y:S01]  /*56c0*/  FADD.FTZ R3, R81, R24 ;  /* 0x0000001851037221 */ /* 0x001fe20000010000 */
[----:B--2---:R-:W-:-:S06]  /*56d0*/  IMAD.U32 R5, RZ, RZ, UR10 ;  /* 0x0000000aff057e24 */ /* 0x004fcc000f8e00ff */
[----:B------:R-:W0:Y:S01]  /*56e0*/  MUFU.EX2 R33, R33 ;  /* 0x0000002100217308 */ /* 0x000e220000000800 */
[C---:B---3--:R-:W-:Y:S01]  /*56f0*/  FADD.FTZ R26, R41.reuse, R26 ;  /* 0x0000001a291a7221 */ /* 0x048fe20000010000 */
[----:B------:R-:W-:Y:S02]  /*5700*/  F2FP.F16.F32.PACK_AB R10, R41, R36 ;  /* 0x00000024290a723e */ /* 0x000fe400000000ff */
[----:B-1----:R-:W-:Y:S02]  /*5710*/  CS2R R70, SRZ ;  /* 0x0000000000467805 */ /* 0x002fe4000001ff00 */
[----:B------:R-:W-:Y:S02]  /*5720*/  CS2R R40, SRZ ;  /* 0x0000000000287805 */ /* 0x000fe4000001ff00 */
[----:B------:R-:W-:Y:S01]  /*5730*/  MUFU.EX2 R32, R32 ;  /* 0x0000002000207308 */ /* 0x000fe20000000800 */
[C---:B----4-:R-:W-:Y:S01]  /*5740*/  FADD.FTZ R14, R20.reuse, R3 ;  /* 0x00000003140e7221 */ /* 0x050fe20000010000 */
[----:B------:R-:W-:-:S05]  /*5750*/  F2FP.F16.F32.PACK_AB R11, R20, R81 ;  /* 0x00000051140b723e */ /* 0x000fca00000000ff */
[----:B------:R-:W-:Y:S01]  /*5760*/  STSM.16.M88.4 [R2+0x2eb00], R8 ;  /* 0x02eb000802007844 */ /* 0x000fe20000000200 */
[----:B------:R-:W1:Y:S01]  /*5770*/  MUFU.EX2 R37, R37 ;  /* 0x0000002500257308 */ /* 0x000e620000000800 */
[----:B0-----:R-:W-:Y:S01]  /*5780*/  FADD.FTZ R3, R33, R26 ;  /* 0x0000001a21037221 */ /* 0x001fe20000010000 */
[----:B------:R-:W-:-:S03]  /*5790*/  F2FP.F16.F32.PACK_AB R24, R48, R33 ;  /* 0x000000213018723e */ /* 0x000fc600000000ff */
[----:B------:R-:W-:Y:S01]  /*57a0*/  FADD.FTZ R3, R48, R3 ;  /* 0x0000000330037221 */ /* 0x000fe20000010000 */
[----:B------:R-:W-:Y:S02]  /*57b0*/  CS2R R48, SRZ ;  /* 0x0000000000307805 */ /* 0x000fe4000001ff00 */
[----:B------:R-:W0:Y:S08]  /*57c0*/  MUFU.EX2 R69, R69 ;  /* 0x0000004500457308 */ /* 0x000e300000000800 */
[----:B------:R-:W2:Y:S01]  /*57d0*/  MUFU.EX2 R60, R60 ;  /* 0x0000003c003c7308 */ /* 0x000ea20000000800 */
[----:B-1----:R-:W-:Y:S01]  /*57e0*/  F2FP.F16.F32.PACK_AB R26, R37, R32 ;  /* 0x00000020251a723e */ /* 0x002fe200000000ff */
[----:B------:R-:W-:-:S04]  /*57f0*/  FADD.FTZ R32, R32, R3 ;  /* 0x0000000320207221 */ /* 0x000fc80000010000 */
[----:B------:R-:W-:Y:S01]  /*5800*/  FADD.FTZ R4, R37, R32 ;  /* 0x0000002025047221 */ /* 0x000fe20000010000 */
[----:B------:R-:W-:Y:S01]  /*5810*/  CS2R R36, SRZ ;  /* 0x0000000000247805 */ /* 0x000fe2000001ff00 */
[----:B------:R-:W1:Y:S01]  /*5820*/  MUFU.EX2 R65, R65 ;  /* 0x0000004100417308 */ /* 0x000e620000000800 */
[----:B0-----:R-:W-:Y:S01]  /*5830*/  FADD.FTZ R13, R69, R14 ;  /* 0x0000000e450d7221 */ /* 0x001fe20000010000 */
[----:B------:R-:W-:-:S06]  /*5840*/  CS2R R32, SRZ ;  /* 0x0000000000207805 */ /* 0x000fcc000001ff00 */
[----:B------:R0:W3:Y:S01]  /*5850*/  MUFU.EX2 R34, R63 ;  /* 0x0000003f00227308 */ /* 0x0000e20000000800 */
[C---:B--2---:R-:W-:Y:S01]  /*5860*/  F2FP.F16.F32.PACK_AB R25, R60.reuse, R69 ;  /* 0x000000453c19723e */ /* 0x044fe200000000ff */
[----:B------:R-:W-:Y:S01]  /*5870*/  FADD.FTZ R14, R60, R13 ;  /* 0x0000000d3c0e7221 */ /* 0x000fe20000010000 */
[----:B------:R-:W-:Y:S02]  /*5880*/  CS2R R68, SRZ ;  /* 0x0000000000447805 */ /* 0x000fe4000001ff00 */
[----:B------:R-:W-:Y:S01]  /*5890*/  CS2R R60, SRZ ;  /* 0x00000000003c7805 */ /* 0x000fe2000001ff00 */
[----:B-1----:R-:W-:Y:S01]  /*58a0*/  FADD.FTZ R3, R65, R14 ;  /* 0x0000000e41037221 */ /* 0x002fe20000010000 */
[----:B0-----:R-:W-:Y:S02]  /*58b0*/  CS2R R62, SRZ ;  /* 0x00000000003e7805 */ /* 0x001fe4000001ff00 */
[C---:B---3--:R-:W-:Y:S01]  /*58c0*/  F2FP.F16.F32.PACK_AB R27, R34.reuse, R65 ;  /* 0x00000041221b723e */ /* 0x048fe200000000ff */
[----:B------:R-:W-:Y:S01]  /*58d0*/  FADD.FTZ R3, R34, R3 ;  /* 0x0000000322037221 */ /* 0x000fe20000010000 */
[----:B------:R-:W-:-:S02]  /*58e0*/  CS2R R64, SRZ ;  /* 0x0000000000407805 */ /* 0x000fc4000001ff00 */
[----:B------:R-:W-:Y:S01]  /*58f0*/  CS2R R34, SRZ ;  /* 0x0000000000227805 */ /* 0x000fe2000001ff00 */
[----:B------:R0:W-:Y:S01]  /*5900*/  STSM.16.M88.4 [R2+0x30300], R24 ;  /* 0x0303001802007844 */ /* 0x0001e20000000200 */
[----:B------:R1:W-:Y:S06]  /*5910*/  MEMBAR.ALL.CTA ;  /* 0x0000000000007992 */ /* 0x0003ec0000008000 */
[----:B-1----:R-:W1:Y:S01]  /*5920*/  FENCE.VIEW.ASYNC.S ;  /* 0x00000000000073c6 */ /* 0x002e620000000000 */
[----:B0-----:R-:W-:Y:S02]  /*5930*/  CS2R R26, SRZ ;  /* 0x00000000001a7805 */ /* 0x001fe4000001ff00 */
[----:B------:R-:W-:Y:S01]  /*5940*/  CS2R R24, SRZ ;  /* 0x0000000000187805 */ /* 0x000fe2000001ff00 */
[----:B-1----:R-:W-:Y:S01]  /*5950*/  NOP ;  /* 0x0000000000007918 */ /* 0x002fe20000000000 */
[----:B------:R-:W-:Y:S05]  /*5960*/  @!P3 BRA `(.L_x_11448) ;  /* 0x0000004000ccb947 */ /* 0x000fea0003800000 */
[----:B------:R-:W-:Y:S01]  /*5970*/  IMAD.MOV.U32 R7, RZ, RZ, R12 ;  /* 0x000000ffff077224 */ /* 0x000fe200078e000c */
[----:B------:R-:W-:Y:S01]  /*5980*/  UMOV UR39, UR38 ;  /* 0x0000002600277c82 */ /* 0x000fe20008000000 */
[----:B------:R-:W-:Y:S01]  /*5990*/  IMAD.MOV.U32 R6, RZ, RZ, R0 ;  /* 0x000000ffff067224 */ /* 0x000fe200078e0000 */
[----:B------:R-:W-:Y:S01]  /*59a0*/  UMOV UR6, UR36 ;  /* 0x0000002400067c82 */ /* 0x000fe20008000000 */
[----:B------:R-:W-:-:S07]  /*59b0*/  IMAD.MOV.U32 R71, RZ, RZ, RZ ;  /* 0x000000ffff477224 */ /* 0x000fce00078e00ff */
.L_x_11457:
[----:B------:R-:W-:Y:S01]  /*59c0*/  R2UR UR4, R16 ;  /* 0x00000000100472ca */ /* 0x000fe200000e0000 */
[----:B------:R-:W-:-:S04]  /*59d0*/  UIADD3 UR36, UR6, 0x1, URZ ;  /* 0x0000000106247890 */ /* 0x000fc8000fffe03f */
[----:B------:R-:W-:-:S04]  /*59e0*/  UISETP.NE.AND UP1, UPT, UR36, 0x2, UPT ;  /* 0x000000022400788c */ /* 0x000fc8000bf25270 */
[----:B------:R-:W-:Y:S02]  /*59f0*/  USEL UR38, URZ, 0x1, UP1 ;  /* 0x000000013f267887 */ /* 0x000fe40008800000 */
[----:B------:R-:W-:Y:S02]  /*5a00*/  USEL UR36, UR36, URZ, UP1 ;  /* 0x0000003f24247287 */ /* 0x000fe40008800000 */
[----:B------:R-:W-:Y:S01]  /*5a10*/  ISETP.NE.AND P4, PT, RZ, UR4, PT ;  /* 0x00000004ff007c0c */ /* 0x000fe2000bf85270 */
[----:B------:R-:W-:-:S12]  /*5a20*/  ULOP3.LUT UR38, UR39, UR38, URZ, 0x3c, !UPT ;  /* 0x0000002627267292 */ /* 0x000fd8000f8e3c3f */
[----:B---3--:R-:W-:Y:S05]  /*5a30*/  @P4 BRA `(.L_x_11449) ;  /* 0x00000000002c4947 */ /* 0x008fea0003800000 */
[----:B------:R-:W-:Y:S05]  /*5a40*/  @!P0 BRA `(.L_x_11450) ;  /* 0x0000000000048947 */ /* 0x000fea0003800000 */
[----:B------:R-:W-:Y:S01]  /*5a50*/  BPT.TRAP 0x1 ;  /* 0x000000040000795c */ /* 0x000fe20000300000 */
.L_x_11450:
[----:B------:R-:W-:Y:S01]  /*5a60*/  ULEA UR4, UR36, UR37, 0x3 ;  /* 0x0000002524047291 */ /* 0x000fe2000f8e183f */
[----:B------:R-:W-:-:S05]  /*5a70*/  IMAD.U32 R0, RZ, RZ, UR38 ;  /* 0x00000026ff007e24 */ /* 0x000fca000f8e00ff */
[----:B------:R-:W-:-:S04]  /*5a80*/  SHF.L.U32 R0, R0, 0x1f, RZ ;  /* 0x0000001f00007819 */ /* 0x000fc800000006ff */
[----:B------:R0:W1:Y:S01]  /*5a90*/  SYNCS.PHASECHK.TRANS64.TRYWAIT P3, [UR4+0x31c30], R0 ;  /* 0x031c3000ff0075a7 */ /* 0x0000620008060144 */
[----:B------:R-:W-:Y:S05]  /*5aa0*/  @!P0 BRA `(.L_x_11451) ;  /* 0x0000000000048947 */ /* 0x000fea0003800000 */
[----:B------:R-:W-:Y:S01]  /*5ab0*/  BPT.TRAP 0x1 ;  /* 0x000000040000795c */ /* 0x000fe20000300000 */
.L_x_11451:
[----:B-1----:R-:W-:Y:S05]  /*5ac0*/  @P3 BRA `(.L_x_11449) ;  /* 0x0000000000083947 */ /* 0x002fea0003800000 */
[----:B------:R-:W1:Y:S02]  /*5ad0*/  SYNCS.PHASECHK.TRANS64.TRYWAIT P3, [UR4+0x31c30], R0 ;  /* 0x031c3000ff0075a7 */ /* 0x000e640008060144 */
[----:B-1----:R-:W-:Y:S05]  /*5ae0*/  @!P3 BRA `(.L_x_11452) ;  /* 0x000001200098b947 */ /* 0x002fea0003800000 */
.L_x_11449:
        /* <DEDUP_REMOVED lines=357> */
.L_x_11454:
[----:B------:R-:W-:Y:S01]  /*7140*/  ULEA UR4, UR6, UR37, 0x3 ;  /* 0x0000002506047291 */ /* 0x000fe2000f8e183f */
[----:B------:R-:W-:-:S05]  /*7150*/  IMAD.U32 R0, RZ, RZ, UR39 ;  /* 0x00000027ff007e24 */ /* 0x000fca000f8e00ff */
[----:B------:R-:W-:-:S04]  /*7160*/  SHF.L.U32 R0, R0, 0x1f, RZ ;  /* 0x0000001f00007819 */ /* 0x000fc800000006ff */
[----:B------:R0:W1:Y:S01]  /*7170*/  SYNCS.PHASECHK.TRANS64.TRYWAIT P3, [UR4+0x31c50], R0 ;  /* 0x031c5000ff0075a7 */ /* 0x0000620008060144 */
[----:B------:R-:W-:Y:S05]  /*7180*/  @!P0 BRA `(.L_x_11455) ;  /* 0x0000000000048947 */ /* 0x000fea0003800000 */
[----:B------:R-:W-:Y:S01]  /*7190*/  BPT.TRAP 0x1 ;  /* 0x000000040000795c */ /* 0x000fe20000300000 */
.L_x_11455:
[----:B-1----:R-:W-:Y:S05]  /*71a0*/  @P3 BRA `(.L_x_11453) ;  /* 0x0000000000083947 */ /* 0x002fea0003800000 */
[----:B------:R-:W1:Y:S02]  /*71b0*/  SYNCS.PHASECHK.TRANS64.TRYWAIT P3, [UR4+0x31c50], R0 ;  /* 0x031c5000ff0075a7 */ /* 0x000e640008060144 */
[----:B-1----:R-:W-:Y:S05]  /*71c0*/  @!P3 BRA `(.L_x_11456) ;  /* 0x0000010800f8b947 */ /* 0x002fea0003800000 */
.L_x_11453:
[----:B------:R-:W-:Y:S01]  /*71d0*/  R2UR UR4, R22 ;  /* 0x00000000160472ca */ /* 0x000fe200000e0000 */
[----:B------:R-:W-:Y:S01]  /*71e0*/  @UP0 ULDC UR10, c[0x0][0x44c] ;  /* 0x00011300000a0ab9 */ /* 0x000fe20000000800 */
[----:B------:R-:W-:Y:S01]  /*71f0*/  R2UR UR11, R18 ;  /* 0x00000000120b72ca */ /* 0x000fe200000e0000 */
[----:B------:R-:W-:Y:S01]  /*7200*/  WARPGROUP.ARRIVE ;  /* 0x00000000000079c5 */ /* 0x000fe20000000000 */
[----:B------:R-:W-:Y:S01]  /*7210*/  UMOV UR33, 0xc0000010 ;  /* 0xc000001000217882 */ /* 0x000fe20000000000 */
[----:B------:R-:W-:Y:S01]  /*7220*/  UMOV UR35, 0x80000020 ;  /* 0x8000002000237882 */ /* 0x000fe20000000000 */
[----:B------:R-:W-:-:S03]  /*7230*/  LOP3.LUT R19, R19, 0xbfffffff, RZ, 0xc0, !PT ;  /* 0xbfffffff13137812 */ /* 0x000fc600078ec0ff */
[----:B------:R-:W2:Y:S01]  /*7240*/  S2R R15, SR_TID.X ;  /* 0x00000000000f7919 */ /* 0x000ea20000002100 */
[----:B------:R-:W-:Y:S01]  /*7250*/  LOP3.LUT R9, R9, 0xfffffffe, RZ, 0xc0, !PT ;  /* 0xfffffffe09097812 */ /* 0x000fe200078ec0ff */
[----:B------:R-:W-:Y:S01]  /*7260*/  UMOV UR39, UR38 ;  /* 0x0000002600277c82 */ /* 0x000fe20008000000 */
[----:B------:R-:W-:Y:S02]  /*7270*/  @P1 LOP3.LUT R19, R19, 0x40000000, RZ, 0xfc, !PT ;  /* 0x4000000013131812 */ /* 0x000fe400078efcff */
[----:B------:R-:W-:Y:S01]  /*7280*/  R2UR UR14, R5 ;  /* 0x00000000050e72ca */ /* 0x000fe200000e0000 */
[----:B------:R-:W-:Y:S01]  /*7290*/  VIADD R10, R144, UR4 ;  /* 0x00000004900a7c36 */ /* 0x000fe20008000000 */
[----:B------:R-:W-:Y:S01]  /*72a0*/  UIMAD UR4, UR7, -0x90, URZ ;  /* 0xffffff70070478a4 */ /* 0x000fe2000f8e023f */
[----:B------:R-:W-:Y:S02]  /*72b0*/  LOP3.LUT R19, R19, 0xdfffffff, RZ, 0xc0, !PT ;  /* 0xdfffffff13137812 */ /* 0x000fe400078ec0ff */
[----:B01----:R-:W-:Y:S01]  /*72c0*/  @P2 IMAD.HI.U32 R0, R10, UR10, RZ ;  /* 0x0000000a0a002c27 */ /* 0x003fe2000f8e00ff */
[----:B------:R-:W-:Y:S01]  /*72d0*/  @UP0 ULDC UR10, c[0x0][0x450] ;  /* 0x00011400000a0ab9 */ /* 0x000fe20000000800 */
[----:B------:R-:W-:-:S02]  /*72e0*/  @P0 LOP3.LUT R19, R19, 0x20000000, RZ, 0xfc, !PT ;  /* 0x2000000013130812 */ /* 0x000fc400078efcff */
[----:B------:R-:W-:Y:S01]  /*72f0*/  IMAD.U32 R8, RZ, RZ, UR4 ;  /* 0x00000004ff087e24 */ /* 0x000fe2000f8e00ff */
[----:B------:R-:W-:Y:S01]  /*7300*/  @P2 SHF.R.U32.HI R10, RZ, UR10, R0 ;  /* 0x0000000aff0a2c19 */ /* 0x000fe20008011600 */
[----:B------:R-:W-:Y:S01]  /*7310*/  UIADD3 UR10, UR37, 0x200, URZ ;  /* 0x00000200250a7890 */ /* 0x000fe2000fffe03f */
[----:B------:R-:W-:Y:S01]  /*7320*/  IMAD.U32 R0, RZ, RZ, UR61 ;  /* 0x0000003dff007e24 */ /* 0x000fe2000f8e00ff */
[----:B------:R-:W-:Y:S01]  /*7330*/  LOP3.LUT R19, R19, 0x7fffffff, RZ, 0xc0, !PT ;  /* 0x7fffffff13137812 */ /* 0x000fe200078ec0ff */
[----:B------:R-:W-:Y:S01]  /*7340*/  ULDC UR4, c[0x0][0x988] ;  /* 0x0002620000047ab9 */ /* 0x000fe20000000800 */
[----:B------:R-:W-:Y:S01]  /*7350*/  USHF.R.U32.HI UR10, URZ, 0x4, UR10 ;  /* 0x000000043f0a7899 */ /* 0x000fe2000801160a */
[----:B------:R-:W-:Y:S01]  /*7360*/  IADD3 R8, -R17, 0x1, R8 ;  /* 0x0000000111087810 */ /* 0x000fe20007ffe108 */
[----:B------:R-:W-:Y:S01]  /*7370*/  UISETP.GT.AND UP1, UPT, UR7, UR14, UPT ;  /* 0x0000000e0700728c */ /* 0x000fe2000bf24270 */
[----:B------:R-:W-:Y:S01]  /*7380*/  @P2 LOP3.LUT R19, R19, 0x80000000, RZ, 0xfc, !PT ;  /* 0x8000000013132812 */ /* 0x000fe200078efcff */
[----:B------:R-:W-:Y:S01]  /*7390*/  ULOP3.LUT UR10, UR10, 0x3fff, URZ, 0xc0, !UPT ;  /* 0x00003fff0a0a7892 */ /* 0x000fe2000f8ec03f */
[----:B------:R-:W-:-:S02]  /*73a0*/  IADD3 R8, -R0, UR11, R8 ;  /* 0x0000000b00087c10 */ /* 0x000fc4000fffe108 */
[----:B------:R-:W0:Y:S01]  /*73b0*/  SHFL.IDX PT, R0, R10, RZ, 0x1c1f ;  /* 0x001c1fff0a007589 */ /* 0x000e2200000e0000 */
[----:B------:R-:W-:Y:S02]  /*73c0*/  ULOP3.LUT UR11, UR10, 0x2400000, URZ, 0xfc, !UPT ;  /* 0x024000000a0b7892 */ /* 0x000fe4000f8efc3f */
[----:B------:R-:W-:Y:S01]  /*73d0*/  ULOP3.LUT UR10, UR60, 0x10000, URZ, 0xfc, !UPT ;  /* 0x000100003c0a7892 */ /* 0x000fe2000f8efc3f */
[----:B------:R-:W1:Y:S01]  /*73e0*/  SHFL.IDX PT, R10, R10, 0x1, 0x1c1f ;  /* 0x003c1f000a0a7f89 */ /* 0x000e6200000e0000 */
[----:B------:R-:W-:Y:S01]  /*73f0*/  UIMAD UR11, UR6, 0x6c0, UR11 ;  /* 0x000006c0060b78a4 */ /* 0x000fe2000f8e020b */
[----:B--2---:R-:W-:-:S04]  /*7400*/  SHF.R.U32.HI R14, RZ, 0x7, R15 ;  /* 0x00000007ff0e7819 */ /* 0x004fc8000001160f */
[----:B------:R-:W-:Y:S02]  /*7410*/  UMOV UR32, UR10 ;  /* 0x0000000a00207c82 */ /* 0x000fe40008000000 */
[----:B------:R-:W-:Y:S02]  /*7420*/  UMOV UR34, UR11 ;  /* 0x0000000b00227c82 */ /* 0x000fe40008000000 */
[----:B------:R-:W-:Y:S01]  /*7430*/  HGMMA.64x96x16.F32 R24, gdesc[UR32].tnspB, R24, gsb0 ;  /* 0x41600000201879f0 */ /* 0x000fe20008000818 */
[----:B------:R-:W-:Y:S02]  /*7440*/  UIADD3 UR32, UR10, 0x180, URZ ;  /* 0x000001800a207890 */ /* 0x000fe4000fffe03f */
[----:B------:R-:W-:Y:S01]  /*7450*/  UIADD3 UR34, UR11, 0x40, URZ ;  /* 0x000000400b227890 */ /* 0x000fe2000fffe03f */
[----:B------:R-:W-:Y:S01]  /*7460*/  UMOV UR33, 0xc0000010 ;  /* 0xc000001000217882 */ /* 0x000fe20000000000 */
[----:B------:R-:W-:Y:S01]  /*7470*/  UMOV UR35, 0x80000020 ;  /* 0x8000002000237882 */ /* 0x000fe20000000000 */
[----:B0-----:R-:W-:-:S02]  /*7480*/  IMAD.IADD R0, R8, 0x1, R0 ;  /* 0x0000000108007824 */ /* 0x001fc400078e0200 */
[----:B-1----:R-:W-:-:S03]  /*7490*/  IMAD.IADD R8, R8, 0x1, R10 ;  /* 0x0000000108087824 */ /* 0x002fc600078e020a */
[----:B------:R-:W-:Y:S01]  /*74a0*/  ISETP.GT.AND P6, PT, R0, RZ, PT ;  /* 0x000000ff0000720c */ /* 0x000fe20003fc4270 */
[----:B------:R-:W-:Y:S01]  /*74b0*/  VIADD R10, R14, 0x9 ;  /* 0x000000090e0a7836 */ /* 0x000fe20000000000 */
[----:B------:R-:W-:Y:S02]  /*74c0*/  ISETP.GT.AND P2, PT, R0, 0x70, PT ;  /* 0x000000700000780c */ /* 0x000fe40003f44270 */
[----:B------:R-:W-:Y:S02]  /*74d0*/  FSEL R136, R136, -INF , P6 ;  /* 0xff80000088887808 */ /* 0x000fe40003000000 */
[----:B------:R-:W-:Y:S02]  /*74e0*/  ISETP.GT.AND P6, PT, R8, RZ, PT ;  /* 0x000000ff0800720c */ /* 0x000fe40003fc4270 */
[----:B------:R-:W-:Y:S02]  /*74f0*/  ISETP.GT.AND P1, PT, R0, 0x71, PT ;  /* 0x000000710000780c */ /* 0x000fe40003f24270 */
[----:B------:R-:W-:-:S02]  /*7500*/  FSEL R138, R138, -INF , P6 ;  /* 0xff8000008a8a7808 */ /* 0x000fc40003000000 */
[----:B------:R-:W-:Y:S02]  /*7510*/  ISETP.GT.AND P6, PT, R8, 0x1, PT ;  /* 0x000000010800780c */ /* 0x000fe40003fc4270 */
[----:B------:R-:W-:Y:S02]  /*7520*/  ISETP.GT.AND P0, PT, R0, 0x78, PT ;  /* 0x000000780000780c */ /* 0x000fe40003f04270 */
[----:B------:R-:W-:Y:S02]  /*7530*/  FSEL R139, R139, -INF , P6 ;  /* 0xff8000008b8b7808 */ /* 0x000fe40003000000 */
[----:B------:R-:W-:Y:S02]  /*7540*/  ISETP.GT.AND P6, PT, R8, 0x8, PT ;  /* 0x000000080800780c */ /* 0x000fe40003fc4270 */
[----:B------:R-:W-:Y:S02]  /*7550*/  @P2 LOP3.LUT R9, R9, 0x1, RZ, 0xfc, !PT ;  /* 0x0000000109092812 */ /* 0x000fe400078efcff */
[----:B------:R-:W-:-:S02]  /*7560*/  FSEL R142, R142, -INF , P6 ;  /* 0xff8000008e8e7808 */ /* 0x000fc40003000000 */
[----:B------:R-:W-:Y:S02]  /*7570*/  ISETP.GT.AND P6, PT, R8, 0x9, PT ;  /* 0x000000090800780c */ /* 0x000fe40003fc4270 */
[----:B------:R-:W-:Y:S02]  /*7580*/  LOP3.LUT R9, R9, 0xfffffffd, RZ, 0xc0, !PT ;  /* 0xfffffffd09097812 */ /* 0x000fe400078ec0ff */
        /* <DEDUP_REMOVED lines=11> */
[----:B------:R-:W-:Y:S02]  /*7640*/  ISETP.GT.AND P0, PT, R0, 0x11, PT ;  /* 0x000000110000780c */ /* 0x000fe40003f04270 */
[----:B------:R-:W-:Y:S02]  /*7650*/  FSEL R134, R134, -INF , P6 ;  /* 0xff80000086867808 */ /* 0x000fe40003000000 */
[----:B------:R-:W-:Y:S02]  /*7660*/  ISETP.GT.AND P6, PT, R8, 0x19, PT ;  /* 0x000000190800780c */ /* 0x000fe40003fc4270 */
[----:B------:R-:W-:Y:S02]  /*7670*/  ISETP.GT.AND P1, PT, R0, 0x18, PT ;  /* 0x000000180000780c */ /* 0x000fe40003f24270 */
[----:B------:R-:W-:-:S02]  /*7680*/  FSEL R135, R135, -INF , P6 ;  /* 0xff80000087877808 */ /* 0x000fc40003000000 */
[C---:B------:R-:W-:Y:S02]  /*7690*/  ISETP.GT.AND P6, PT, R0.reuse, 0x20, PT ;  /* 0x000000200000780c */ /* 0x040fe40003fc4270 */
[----:B------:R-:W-:Y:S02]  /*76a0*/  ISETP.GT.AND P2, PT, R0, 0x19, PT ;  /* 0x000000190000780c */ /* 0x000fe40003f44270 */
[----:B------:R-:W-:Y:S02]  /*76b0*/  FSEL R120, R120, -INF , P6 ;  /* 0xff80000078787808 */ /* 0x000fe40003000000 */
[----:B------:R-:W-:Y:S02]  /*76c0*/  ISETP.GT.AND P6, PT, R8, 0x20, PT ;  /* 0x000000200800780c */ /* 0x000fe40003fc4270 */
[----:B------:R-:W-:Y:S02]  /*76d0*/  FSEL R129, R129, -INF , P0 ;  /* 0xff80000081817808 */ /* 0x000fe40000000000 */
[----:B------:R-:W-:-:S02]  /*76e0*/  FSEL R122, R122, -INF , P6 ;  /* 0xff8000007a7a7808 */ /* 0x000fc40003000000 */
[----:B------:R-:W-:Y:S02]  /*76f0*/  ISETP.GT.AND P6, PT, R8, 0x21, PT ;  /* 0x000000210800780c */ /* 0x000fe40003fc4270 */
[----:B------:R-:W-:Y:S02]  /*7700*/  FSEL R132, R132, -INF , P1 ;  /* 0xff80000084847808 */ /* 0x000fe40000800000 */
[----:B------:R-:W-:Y:S02]  /*7710*/  FSEL R123, R123, -INF , P6 ;  /* 0xff8000007b7b7808 */ /* 0x000fe40003000000 */
[----:B------:R-:W-:Y:S02]  /*7720*/  ISETP.GT.AND P6, PT, R8, 0x28, PT ;  /* 0x000000280800780c */ /* 0x000fe40003fc4270 */
[----:B------:R-:W-:Y:S02]  /*7730*/  FSEL R133, R133, -INF , P2 ;  /* 0xff80000085857808 */ /* 0x000fe40001000000 */
[----:B------:R-:W-:-:S02]  /*7740*/  FSEL R126, R126, -INF , P6 ;  /* 0xff8000007e7e7808 */ /* 0x000fc40003000000 */
[----:B------:R-:W-:Y:S02]  /*7750*/  ISETP.GT.AND P6, PT, R8, 0x29, PT ;  /* 0x000000290800780c */ /* 0x000fe40003fc4270 */
[C---:B------:R-:W-:Y:S01]  /*7760*/  ISETP.GT.AND P0, PT, R0.reuse, 0x21, PT ;  /* 0x000000210000780c */ /* 0x040fe20003f04270 */
[----:B------:R-:W-:Y:S02]  /*7770*/  WARPGROUP.DEPBAR.LE gsb0, 0x0 ;  /* 0x00008000000079c5 */ /* 0x000fe40000010000 */
[----:B------:R-:W-:Y:S01]  /*7780*/  WARPGROUP.ARRIVE ;  /* 0x00000000000079c5 */ /* 0x000fe20000000000 */
[----:B------:R-:W-:Y:S02]  /*7790*/  FSEL R127, R127, -INF , P6 ;  /* 0xff8000007f7f7808 */ /* 0x000fe40003000000 */
[C---:B------:R-:W-:Y:S02]  /*77a0*/  ISETP.GT.AND P6, PT, R0.reuse, 0x30, PT ;  /* 0x000000300000780c */ /* 0x040fe40003fc4270 */
[----:B------:R-:W-:Y:S01]  /*77b0*/  ISETP.GT.AND P1, PT, R0, 0x28, PT ;  /* 0x000000280000780c */ /* 0x000fe20003f24270 */
[----:B------:R-:W-:Y:S01]  /*77c0*/  HGMMA.64x96x16.F32 R24, gdesc[UR32].tnspB, R24, gsb0 ;  /* 0x41600000201879f0 */ /* 0x000fe20008000818 */
[----:B------:R-:W-:Y:S01]  /*77d0*/  UIADD3 UR32, UR10, 0x300, URZ ;  /* 0x000003000a207890 */ /* 0x000fe2000fffe03f */
[----:B------:R-:W-:Y:S01]  /*77e0*/  FSEL R112, R112, -INF , P6 ;  /* 0xff80000070707808 */ /* 0x000fe20003000000 */
[----:B------:R-:W-:Y:S01]  /*77f0*/  UIADD3 UR34, UR11, 0x80, URZ ;  /* 0x000000800b227890 */ /* 0x000fe2000fffe03f */
[----:B------:R-:W-:Y:S01]  /*7800*/  ISETP.GT.AND P6, PT, R8, 0x30, PT ;  /* 0x000000300800780c */ /* 0x000fe20003fc4270 */
[----:B------:R-:W-:Y:S01]  /*7810*/  UMOV UR33, 0xc0000010 ;  /* 0xc000001000217882 */ /* 0x000fe20000000000 */
[----:B------:R-:W-:Y:S01]  /*7820*/  UMOV UR35, 0x80000020 ;  /* 0x8000002000237882 */ /* 0x000fe20000000000 */
[----:B------:R-:W-:-:S02]  /*7830*/  ISETP.GT.AND P2, PT, R0, 0x29, PT ;  /* 0x000000290000780c */ /* 0x000fc40003f44270 */
[----:B------:R-:W-:Y:S02]  /*7840*/  FSEL R114, R114, -INF , P6 ;  /* 0xff80000072727808 */ /* 0x000fe40003000000 */
[C---:B------:R-:W-:Y:S02]  /*7850*/  ISETP.GT.AND P6, PT, R8.reuse, 0x31, PT ;  /* 0x000000310800780c */ /* 0x040fe40003fc4270 */
[----:B------:R-:W-:Y:S02]  /*7860*/  FSEL R121, R121, -INF , P0 ;  /* 0xff80000079797808 */ /* 0x000fe40000000000 */
[----:B------:R-:W-:Y:S02]  /*7870*/  FSEL R115, R115, -INF , P6 ;  /* 0xff80000073737808 */ /* 0x000fe40003000000 */
[----:B------:R-:W-:Y:S02]  /*7880*/  ISETP.GT.AND P6, PT, R8, 0x38, PT ;  /* 0x000000380800780c */ /* 0x000fe40003fc4270 */
[----:B------:R-:W-:-:S02]  /*7890*/  FSEL R124, R124, -INF , P1 ;  /* 0xff8000007c7c7808 */ /* 0x000fc40000800000 */
[----:B------:R-:W-:Y:S02]  /*78a0*/  FSEL R118, R118, -INF , P6 ;  /* 0xff80000076767808 */ /* 0x000fe40003000000 */
[----:B------:R-:W-:Y:S02]  /*78b0*/  ISETP.GT.AND P6, PT, R8, 0x39, PT ;  /* 0x000000390800780c */ /* 0x000fe40003fc4270 */
[----:B------:R-:W-:Y:S02]  /*78c0*/  FSEL R125, R125, -INF , P2 ;  /* 0xff8000007d7d7808 */ /* 0x000fe40001000000 */
[----:B------:R-:W-:Y:S02]  /*78d0*/  FSEL R119, R119, -INF , P6 ;  /* 0xff80000077777808 */ /* 0x000fe40003000000 */
[C---:B------:R-:W-:Y:S02]  /*78e0*/  ISETP.GT.AND P6, PT, R0.reuse, 0x40, PT ;  /* 0x000000400000780c */ /* 0x040fe40003fc4270 */
[----:B------:R-:W-:-:S02]  /*78f0*/  ISETP.GT.AND P0, PT, R0, 0x31, PT ;  /* 0x000000310000780c */ /* 0x000fc40003f04270 */
[----:B------:R-:W-:Y:S02]  /*7900*/  FSEL R104, R104, -INF , P6 ;  /* 0xff80000068687808 */ /* 0x000fe40003000000 */
[----:B------:R-:W-:Y:S02]  /*7910*/  ISETP.GT.AND P6, PT, R8, 0x40, PT ;  /* 0x000000400800780c */ /* 0x000fe40003fc4270 */
[----:B------:R-:W-:Y:S02]  /*7920*/  ISETP.GT.AND P1, PT, R0, 0x38, PT ;  /* 0x000000380000780c */ /* 0x000fe40003f24270 */
[----:B------:R-:W-:Y:S02]  /*7930*/  FSEL R106, R106, -INF , P6 ;  /* 0xff8000006a6a7808 */ /* 0x000fe40003000000 */
[----:B------:R-:W-:Y:S02]  /*7940*/  ISETP.GT.AND P6, PT, R8, 0x41, PT ;  /* 0x000000410800780c */ /* 0x000fe40003fc4270 */
[----:B------:R-:W-:-:S02]  /*7950*/  ISETP.GT.AND P2, PT, R0, 0x39, PT ;  /* 0x000000390000780c */ /* 0x000fc40003f44270 */
[----:B------:R-:W-:Y:S02]  /*7960*/  FSEL R107, R107, -INF , P6 ;  /* 0xff8000006b6b7808 */ /* 0x000fe40003000000 */
[----:B------:R-:W-:Y:S02]  /*7970*/  ISETP.GT.AND P6, PT, R8, 0x48, PT ;  /* 0x000000480800780c */ /* 0x000fe40003fc4270 */
        /* <DEDUP_REMOVED lines=8> */
[----:B------:R-:W-:Y:S02]  /*7a00*/  ISETP.GT.AND P6, PT, R8, 0x50, PT ;  /* 0x000000500800780c */ /* 0x000fe40003fc4270 */
        /* <DEDUP_REMOVED lines=17> */
[----:B------:R-:W-:Y:S01]  /*7b20*/  ISETP.GT.AND P6, PT, R8, 0x61, PT ;  /* 0x000000610800780c */ /* 0x000fe20003fc4270 */
[----:B------:R-:W-:Y:S02]  /*7b30*/  WARPGROUP.DEPBAR.LE gsb0, 0x0 ;  /* 0x00008000000079c5 */ /* 0x000fe40000010000 */
[----:B------:R-:W-:Y:S01]  /*7b40*/  WARPGROUP.ARRIVE ;  /* 0x00000000000079c5 */ /* 0x000fe20000000000 */
[----:B------:R-:W-:-:S02]  /*7b50*/  FSEL R91, R91, -INF , P6 ;  /* 0xff8000005b5b7808 */ /* 0x000fc40003000000 */
[----:B------:R-:W-:Y:S02]  /*7b60*/  ISETP.GT.AND P6, PT, R8, 0x68, PT ;  /* 0x000000680800780c */ /* 0x000fe40003fc4270 */
        /* <DEDUP_REMOVED lines=10> */
[----:B------:R-:W-:Y:S02]  /*7c10*/  ISETP.GT.AND P6, PT, R8, 0x70, PT ;  /* 0x000000700800780c */ /* 0x000fe40003fc4270 */
[----:B------:R-:W-:Y:S02]  /*7c20*/  ISETP.GT.AND P2, PT, R0, 0x59, PT ;  /* 0x000000590000780c */ /* 0x000fe40003f44270 */
        /* <DEDUP_REMOVED lines=20> */
[----:B------:R-:W-:-:S02]  /*7d70*/  FMNMX.FTZ R8, R138, R7, !PT ;  /* 0x000000078a087209 */ /* 0x000fc40007810000 */
[----:B------:R-:W-:Y:S02]  /*7d80*/  FSEL R79, R79, -INF , P6 ;  /* 0xff8000004f4f7808 */ /* 0x000fe40003000000 */
[----:B------:R-:W-:Y:S02]  /*7d90*/  FMNMX.FTZ R8, R139, R8, !PT ;  /* 0x000000088b087209 */ /* 0x000fe40007810000 */
[----:B------:R-:W-:Y:S02]  /*7da0*/  FSEL R88, R88, -INF , P0 ;  /* 0xff80000058587808 */ /* 0x000fe40000000000 */
[----:B------:R-:W-:Y:S02]  /*7db0*/  FMNMX.FTZ R8, R142, R8, !PT ;  /* 0x000000088e087209 */ /* 0x000fe40007810000 */
[----:B------:R-:W-:Y:S02]  /*7dc0*/  FSEL R89, R89, -INF , P1 ;  /* 0xff80000059597808 */ /* 0x000fe40000800000 */
[----:B------:R-:W-:-:S02]  /*7dd0*/  FMNMX.FTZ R8, R143, R8, !PT ;  /* 0x000000088f087209 */ /* 0x000fc40007810000 */
[----:B------:R-:W-:Y:S02]  /*7de0*/  FSEL R92, R92, -INF , P2 ;  /* 0xff8000005c5c7808 */ /* 0x000fe40001000000 */
[----:B------:R-:W-:Y:S02]  /*7df0*/  FMNMX.FTZ R8, R130, R8, !PT ;  /* 0x0000000882087209 */ /* 0x000fe40007810000 */
[----:B------:R-:W-:Y:S02]  /*7e00*/  LOP3.LUT P0, RZ, R9, 0x4, RZ, 0xc0, !PT ;  /* 0x0000000409ff7812 */ /* 0x000fe4000780c0ff */
[----:B------:R-:W-:Y:S02]  /*7e10*/  FMNMX.FTZ R8, R131, R8, !PT ;  /* 0x0000000883087209 */ /* 0x000fe40007810000 */
[----:B------:R-:W-:Y:S02]  /*7e20*/  LOP3.LUT P1, RZ, R9, 0x2, RZ, 0xc0, !PT ;  /* 0x0000000209ff7812 */ /* 0x000fe4000782c0ff */
[----:B------:R-:W-:-:S02]  /*7e30*/  FMNMX.FTZ R8, R134, R8, !PT ;  /* 0x0000000886087209 */ /* 0x000fc40007810000 */
[----:B------:R-:W-:Y:S02]  /*7e40*/  LOP3.LUT P2, RZ, R9, 0x1, RZ, 0xc0, !PT ;  /* 0x0000000109ff7812 */ /* 0x000fe4000784c0ff */
[----:B------:R-:W-:Y:S02]  /*7e50*/  FMNMX.FTZ R8, R135, R8, !PT ;  /* 0x0000000887087209 */ /* 0x000fe40007810000 */
[----:B------:R-:W-:Y:S02]  /*7e60*/  ISETP.GT.AND P5, PT, R0, 0x1, PT ;  /* 0x000000010000780c */ /* 0x000fe40003fa4270 */
[----:B------:R-:W-:Y:S02]  /*7e70*/  FMNMX.FTZ R8, R122, R8, !PT ;  /* 0x000000087a087209 */ /* 0x000fe40007810000 */
[----:B------:R-:W-:Y:S02]  /*7e80*/  ISETP.GT.AND P4, PT, R0, 0x8, PT ;  /* 0x000000080000780c */ /* 0x000fe40003f84270 */
[----:B------:R-:W-:-:S02]  /*7e90*/  FMNMX.FTZ R8, R123, R8, !PT ;  /* 0x000000087b087209 */ /* 0x000fc40007810000 */
[----:B------:R-:W-:Y:S02]  /*7ea0*/  FSEL R137, R137, -INF , P5 ;  /* 0xff80000089897808 */ /* 0x000fe40002800000 */
[----:B------:R-:W-:Y:S02]  /*7eb0*/  FMNMX.FTZ R8, R126, R8, !PT ;  /* 0x000000087e087209 */ /* 0x000fe40007810000 */
[----:B------:R-:W-:Y:S02]  /*7ec0*/  ISETP.GT.AND P3, PT, R0, 0x9, PT ;  /* 0x000000090000780c */ /* 0x000fe40003f64270 */
[----:B------:R-:W-:Y:S02]  /*7ed0*/  FMNMX.FTZ R8, R127, R8, !PT ;  /* 0x000000087f087209 */ /* 0x000fe40007810000 */
[----:B------:R-:W-:Y:S01]  /*7ee0*/  FSEL R140, R140, -INF , P4 ;  /* 0xff8000008c8c7808 */ /* 0x000fe20002000000 */
[----:B------:R-:W-:Y:S02]  /*7ef0*/  WARPGROUP.DEPBAR.LE gsb0, 0x0 ;  /* 0x00008000000079c5 */ /* 0x000fe40000010000 */
[----:B------:R-:W-:Y:S01]  /*7f00*/  WARPGROUP.ARRIVE ;  /* 0x00000000000079c5 */ /* 0x000fe20000000000 */
[----:B------:R-:W-:-:S02]  /*7f10*/  FMNMX.FTZ R8, R114, R8, !PT ;  /* 0x0000000872087209 */ /* 0x000fc40007810000 */
[----:B------:R-:W-:Y:S02]  /*7f20*/  FSEL R141, R141, -INF , P3 ;  /* 0xff8000008d8d7808 */ /* 0x000fe40001800000 */
[----:B------:R-:W-:Y:S01]  /*7f30*/  FMNMX.FTZ R8, R115, R8, !PT ;  /* 0x0000000873087209 */ /* 0x000fe20007810000 */
[----:B------:R-:W-:Y:S01]  /*7f40*/  HGMMA.64x96x16.F32 R24, gdesc[UR32].tnspB, R24, gsb0 ;  /* 0x41600000201879f0 */ /* 0x000fe20008000818 */
[----:B------:R-:W-:Y:S01]  /*7f50*/  UIADD3 UR32, UR10, 0x600, URZ ;  /* 0x000006000a207890 */ /* 0x000fe2000fffe03f */
[----:B------:R-:W-:Y:S01]  /*7f60*/  FSEL R80, R80, -INF , P2 ;  /* 0xff80000050507808 */ /* 0x000fe20001000000 */
[----:B------:R-:W-:Y:S01]  /*7f70*/  UIADD3 UR34, UR11, 0x100, URZ ;  /* 0x000001000b227890 */ /* 0x000fe2000fffe03f */
[----:B------:R-:W-:Y:S01]  /*7f80*/  FMNMX.FTZ R8, R118, R8, !PT ;  /* 0x0000000876087209 */ /* 0x000fe20007810000 */
[----:B------:R-:W-:Y:S01]  /*7f90*/  UMOV UR33, 0xc0000010 ;  /* 0xc000001000217882 */ /* 0x000fe20000000000 */
[----:B------:R-:W-:Y:S01]  /*7fa0*/  UMOV UR35, 0x80000020 ;  /* 0x8000002000237882 */ /* 0x000fe20000000000 */
[----:B------:R-:W-:-:S02]  /*7fb0*/  FSEL R81, R81, -INF , P1 ;  /* 0xff80000051517808 */ /* 0x000fc40000800000 */
[----:B------:R-:W-:Y:S02]  /*7fc0*/  FMNMX.FTZ R8, R119, R8, !PT ;  /* 0x0000000877087209 */ /* 0x000fe40007810000 */
[----:B------:R-:W-:Y:S02]  /*7fd0*/  ISETP.GT.AND P5, PT, R0, 0x81, PT ;  /* 0x000000810000780c */ /* 0x000fe40003fa4270 */
[----:B------:R-:W-:Y:S02]  /*7fe0*/  FMNMX.FTZ R8, R106, R8, !PT ;  /* 0x000000086a087209 */ /* 0x000fe40007810000 */
[C---:B------:R-:W-:Y:S02]  /*7ff0*/  ISETP.GT.AND P4, PT, R0.reuse, 0x88, PT ;  /* 0x000000880000780c */ /* 0x040fe40003f84270 */
[----:B------:R-:W-:Y:S02]  /*8000*/  FMNMX.FTZ R8, R107, R8, !PT ;  /* 0x000000086b087209 */ /* 0x000fe40007810000 */
[----:B------:R-:W-:-:S02]  /*8010*/  ISETP.GT.AND P3, PT, R0, 0x89, PT ;  /* 0x000000890000780c */ /* 0x000fc40003f64270 */
        /* <DEDUP_REMOVED lines=8> */
[----:B------:R-:W-:Y:S02]  /*80a0*/  FMNMX.FTZ R8, R102, R8, !PT ;  /* 0x0000000866087209 */ /* 0x000fe40007810000 */
[----:B------:R-:W-:Y:S02]  /*80b0*/  LOP3.LUT P1, RZ, R19, 0x40000000, RZ, 0xc0, !PT ;  /* 0x4000000013ff7812 */ /* 0x000fe4000782c0ff */
[----:B------:R-:W-:Y:S02]  /*80c0*/  FMNMX.FTZ R8, R103, R8, !PT ;  /* 0x0000000867087209 */ /* 0x000fe40007810000 */
[----:B------:R-:W-:-:S02]  /*80d0*/  LOP3.LUT P2, RZ, R19, 0x80000000, RZ, 0xc0, !PT ;  /* 0x8000000013ff7812 */ /* 0x000fc4000784c0ff */
[----:B------:R-:W-:Y:S02]  /*80e0*/  FMNMX.FTZ R8, R90, R8, !PT ;  /* 0x000000085a087209 */ /* 0x000fe40007810000 */
[----:B------:R-:W-:Y:S02]  /*80f0*/  LOP3.LUT P0, RZ, R19, 0x20000000, RZ, 0xc0, !PT ;  /* 0x2000000013ff7812 */ /* 0x000fe4000780c0ff */
        /* <DEDUP_REMOVED lines=13> */
[----:B------:R-:W-:-:S06]  /*81d0*/  WARPGROUP.ARRIVE ;  /* 0x00000000000079c5 */ /* 0x000fcc0000000000 */
[----:B------:R-:W-:Y:S01]  /*81e0*/  HGMMA.64x96x16.F32 R24, gdesc[UR32].tnspB, R24, gsb0 ;  /* 0x41600000201879f0 */ /* 0x000fe20008000818 */
[----:B------:R-:W-:Y:S02]  /*81f0*/  UIADD3 UR32, UR10, 0x780, URZ ;  /* 0x000007800a207890 */ /* 0x000fe4000fffe03f */
[----:B------:R-:W-:Y:S01]  /*8200*/  UIADD3 UR34, UR11, 0x140, URZ ;  /* 0x000001400b227890 */ /* 0x000fe2000fffe03f */
[----:B------:R-:W-:Y:S01]  /*8210*/  UMOV UR33, 0xc0000010 ;  /* 0xc000001000217882 */ /* 0x000fe20000000000 */
[----:B------:R-:W-:Y:S01]  /*8220*/  UMOV UR35, 0x80000020 ;  /* 0x8000002000237882 */ /* 0x000fe20000000000 */
        /* <DEDUP_REMOVED lines=9> */
[----:B------:R0:W-:Y:S01]  /*82c0*/  MUFU.EX2 R13, R8 ;  /* 0x00000008000d7308 */ /* 0x0001e20000000800 */
[----:B------:R-:W-:Y:S02]  /*82d0*/  ISETP.GT.AND P6, PT, R0, 0x79, PT ;  /* 0x000000790000780c */ /* 0x000fe40003fc4270 */
[--C-:B------:R-:W-:Y:S01]  /*82e0*/  FFMA.FTZ R138, R138, UR4, -R7.reuse ;  /* 0x000000048a8a7c23 */ /* 0x100fe20008010807 */
[--C-:B------:R-:W-:Y:S01]  /*82f0*/  FFMA.FTZ R139, R139, UR4, -R7.reuse ;  /* 0x000000048b8b7c23 */ /* 0x100fe20008010807 */
[----:B------:R-:W-:Y:S01]  /*8300*/  FSEL R85, R85, -INF , P6 ;  /* 0xff80000055557808 */ /* 0x000fe20003000000 */
[--C-:B------:R-:W-:Y:S01]  /*8310*/  FFMA.FTZ R143, R143, UR4, -R7.reuse ;  /* 0x000000048f8f7c23 */ /* 0x100fe20008010807 */
[----:B------:R-:W-:Y:S01]  /*8320*/  ISETP.GT.AND P6, PT, R0, 0x80, PT ;  /* 0x000000800000780c */ /* 0x000fe20003fc4270 */
[----:B------:R-:W1:Y:S01]  /*8330*/  MUFU.EX2 R9, R138 ;  /* 0x0000008a00097308 */ /* 0x000e620000000800 */
[----:B0-----:R-:W-:Y:S01]  /*8340*/  FMNMX.FTZ R8, R136, R6, !PT ;  /* 0x0000000688087209 */ /* 0x001fe20007810000 */
[--C-:B------:R-:W-:Y:S01]  /*8350*/  FFMA.FTZ R142, R142, UR4, -R7.reuse ;  /* 0x000000048e8e7c23 */ /* 0x100fe20008010807 */
[----:B------:R-:W-:Y:S01]  /*8360*/  FSEL R72, R72, -INF , P6 ;  /* 0xff80000048487808 */ /* 0x000fe20003000000 */
        /* <DEDUP_REMOVED lines=11> */
[----:B------:R-:W-:Y:S01]  /*8420*/  FFMA.FTZ R127, R127, UR4, -R7 ;  /* 0x000000047f7f7c23 */ /* 0x000fe20008010807 */
[----:B------:R-:W2:Y:S01]  /*8430*/  MUFU.EX2 R11, R142 ;  /* 0x0000008e000b7308 */ /* 0x000ea20000000800 */
[----:B------:R-:W-:Y:S01]  /*8440*/  FMNMX.FTZ R8, R128, R8, !PT ;  /* 0x0000000880087209 */ /* 0x000fe20007810000 */
[----:B-1----:R-:W-:Y:S01]  /*8450*/  FFMA.FTZ R3, R13, R3, R9 ;  /* 0x000000030d037223 */ /* 0x002fe20000010009 */
[--C-:B------:R-:W-:Y:S01]  /*8460*/  FFMA.FTZ R114, R114, UR4, -R7.reuse ;  /* 0x0000000472727c23 */ /* 0x100fe20008010807 */
[--C-:B------:R-:W-:Y:S01]  /*8470*/  FFMA.FTZ R115, R115, UR4, -R7.reuse ;  /* 0x0000000473737c23 */ /* 0x100fe20008010807 */
[----:B------:R-:W-:Y:S01]  /*8480*/  FMNMX.FTZ R8, R129, R8, !PT ;  /* 0x0000000881087209 */ /* 0x000fe20007810000 */
[--C-:B------:R-:W-:Y:S01]  /*8490*/  FFMA.FTZ R118, R118, UR4, -R7.reuse ;  /* 0x0000000476767c23 */ /* 0x100fe20008010807 */
[----:B------:R-:W-:Y:S01]  /*84a0*/  FFMA.FTZ R119, R119, UR4, -R7 ;  /* 0x0000000477777c23 */ /* 0x000fe20008010807 */
[----:B------:R-:W1:Y:S01]  /*84b0*/  MUFU.EX2 R143, R143 ;  /* 0x0000008f008f7308 */ /* 0x000e620000000800 */
[----:B------:R-:W-:Y:S01]  /*84c0*/  FMNMX.FTZ R8, R132, R8, !PT ;  /* 0x0000000884087209 */ /* 0x000fe20007810000 */
[C---:B0-----:R-:W-:Y:S01]  /*84d0*/  FADD.FTZ R3, R139.reuse, R3 ;  /* 0x000000038b037221 */ /* 0x041fe20000010000 */
[----:B------:R-:W-:Y:S01]  /*84e0*/  F2FP.F16.F32.PACK_AB R9, R139, R9 ;  /* 0x000000098b09723e */ /* 0x000fe200000000ff */
[--C-:B------:R-:W-:Y:S01]  /*84f0*/  FFMA.FTZ R82, R82, UR4, -R7.reuse ;  /* 0x0000000452527c23 */ /* 0x100fe20008010807 */
[----:B------:R-:W-:Y:S01]  /*8500*/  FMNMX.FTZ R8, R133, R8, !PT ;  /* 0x0000000885087209 */ /* 0x000fe20007810000 */
[--C-:B------:R-:W-:Y:S01]  /*8510*/  FFMA.FTZ R106, R106, UR4, -R7.reuse ;  /* 0x000000046a6a7c23 */ /* 0x100fe20008010807 */
[----:B------:R-:W-:Y:S01]  /*8520*/  FFMA.FTZ R107, R107, UR4, -R7 ;  /* 0x000000046b6b7c23 */ /* 0x000fe20008010807 */
[----:B------:R-:W-:Y:S01]  /*8530*/  MUFU.EX2 R131, R131 ;  /* 0x0000008300837308 */ /* 0x000fe20000000800 */
[----:B------:R-:W-:Y:S01]  /*8540*/  FMNMX.FTZ R8, R120, R8, !PT ;  /* 0x0000000878087209 */ /* 0x000fe20007810000 */
[----:B--2---:R-:W-:Y:S01]  /*8550*/  FADD.FTZ R3, R11, R3 ;  /* 0x000000030b037221 */ /* 0x004fe20000010000 */
[----:B------:R-:W-:Y:S01]  /*8560*/  FFMA.FTZ R110, R110, UR4, -R7 ;  /* 0x000000046e6e7c23 */ /* 0x000fe20008010807 */
[----:B------:R-:W-:-:S02]  /*8570*/  WARPGROUP.DEPBAR.LE gsb0, 0x0 ;  /* 0x00008000000079c5 */ /* 0x000fc40000010000 */
[----:B------:R-:W-:Y:S01]  /*8580*/  WARPGROUP.ARRIVE ;  /* 0x00000000000079c5 */ /* 0x000fe20000000000 */
[----:B------:R-:W-:Y:S01]  /*8590*/  FMNMX.FTZ R8, R121, R8, !PT ;  /* 0x0000000879087209 */ /* 0x000fe20007810000 */
[----:B------:R-:W-:Y:S01]  /*85a0*/  MUFU.EX2 R135, R135 ;  /* 0x0000008700877308 */ /* 0x000fe20000000800 */
[C---:B-1----:R-:W-:Y:S01]  /*85b0*/  F2FP.F16.F32.PACK_AB R11, R143.reuse, R11 ;  /* 0x0000000b8f0b723e */ /* 0x042fe200000000ff */
[----:B------:R-:W-:Y:S01]  /*85c0*/  FADD.FTZ R3, R143, R3 ;  /* 0x000000038f037221 */ /* 0x000fe20000010000 */
        /* <DEDUP_REMOVED lines=60> */
[----:B------:R-:W-:Y:S02]  /*8990*/  WARPGROUP.ARRIVE ;  /* 0x00000000000079c5 */ /* 0x000fe40000000000 */
[----:B------:R-:W0:Y:S01]  /*89a0*/  SHFL.BFLY PT, R8, R0, 0x2, 0x1f ;  /* 0x0c401f0000087f89 */ /* 0x000e2200000e0000 */
[----:B------:R-:W-:Y:S03]  /*89b0*/  MUFU.EX2 R111, R111 ;  /* 0x0000006f006f7308 */ /* 0x000fe60000000800 */
[----:B------:R-:W-:Y:S01]  /*89c0*/  HGMMA.64x96x16.F32 R24, gdesc[UR32].tnspB, R24, gsb0 ;  /* 0x41600000201879f0 */ /* 0x000fe20008000818 */
[----:B------:R-:W-:-:S02]  /*89d0*/  UIADD3 UR32, UR10, 0xa80, URZ ;  /* 0x00000a800a207890 */ /* 0x000fc4000fffe03f */
[----:B------:R-:W-:Y:S02]  /*89e0*/  UIADD3 UR34, UR11, 0x1c0, URZ ;  /* 0x000001c00b227890 */ /* 0x000fe4000fffe03f */
[----:B------:R-:W-:Y:S01]  /*89f0*/  MUFU.EX2 R20, R86 ;  /* 0x0000005600147308 */ /* 0x000fe20000000800 */
[----:B------:R-:W-:Y:S01]  /*8a00*/  UMOV UR33, 0xc0000010 ;  /* 0xc000001000217882 */ /* 0x000fe20000000000 */
[----:B------:R-:W-:-:S06]  /*8a10*/  UMOV UR35, 0x80000020 ;  /* 0x8000002000237882 */ /* 0x000fcc0000000000 */
        /* <DEDUP_REMOVED lines=11> */
[----:B------:R-:W-:Y:S01]  /*8ad0*/  FADD.FTZ R6, -R8, R6 ;  /* 0x0000000608067221 */ /* 0x000fe20000010100 */
[----:B------:R-:W-:Y:S01]  /*8ae0*/  FMUL.FTZ R8, R0, UR4 ;  /* 0x0000000400087c20 */ /* 0x000fe20008410000 */
[----:B------:R-:W-:Y:S02]  /*8af0*/  MUFU.EX2 R91, R91 ;  /* 0x0000005b005b7308 */ /* 0x000fe40000000800 */
[----:B------:R-:W-:Y:S02]  /*8b00*/  FMUL.FTZ R6, R6, UR4 ;  /* 0x0000000406067c20 */ /* 0x000fe40008410000 */
[----:B------:R-:W-:Y:S02]  /*8b10*/  FSEL R8, R8, RZ, P3 ;  /* 0x000000ff08087208 */ /* 0x000fe40001800000 */
[----:B------:R-:W-:Y:S02]  /*8b20*/  ISETP.GE.U32.AND P3, PT, R15, 0x180, PT ;  /* 0x000001800f00780c */ /* 0x000fe40003f66070 */
[----:B------:R-:W-:Y:S01]  /*8b30*/  MUFU.EX2 R6, R6 ;  /* 0x0000000600067308 */ /* 0x000fe20000000800 */
[--C-:B------:R-:W-:Y:S01]  /*8b40*/  FFMA.FTZ R137, R137, UR4, -R8.reuse ;  /* 0x0000000489897c23 */ /* 0x100fe20008010808 */
[----:B------:R-:W-:Y:S01]  /*8b50*/  SEL R10, R10, 0x9, !P3 ;  /* 0x000000090a0a7807 */ /* 0x000fe20005800000 */
        /* <DEDUP_REMOVED lines=39> */
[----:B------:R-:W-:Y:S01]  /*8dd0*/  FFMA.FTZ R77, R77, UR4, -R8 ;  /* 0x000000044d4d7c23 */ /* 0x000fe20008010808 */
[----:B------:R-:W-:Y:S01]  /*8de0*/  UMOV UR33, 0xc0000010 ;  /* 0xc000001000217882 */ /* 0x000fe20000000000 */
[----:B------:R-:W-:Y:S01]  /*8df0*/  UMOV UR35, 0x80000020 ;  /* 0x8000002000237882 */ /* 0x000fe20000000000 */
[----:B------:R-:W0:Y:S01]  /*8e00*/  MUFU.EX2 R8, R136 ;  /* 0x0000008800087308 */ /* 0x000e220000000800 */
[----:B------:R-:W-:Y:S01]  /*8e10*/  PLOP3.LUT P3, PT, PT, PT, UP1, 0x80, 0x0 ;  /* 0x000000000000781c */ /* 0x000fe20003f6f018 */
[----:B------:R-:W-:-:S06]  /*8e20*/  UIADD3 UR10, UR7, -0x1, URZ ;  /* 0xffffffff070a7890 */ /* 0x000fcc000fffe03f */
[----:B------:R-:W1:Y:S01]  /*8e30*/  MUFU.EX2 R137, R137 ;  /* 0x0000008900897308 */ /* 0x000e620000000800 */
[----:B------:R-:W-:-:S07]  /*8e40*/  UMOV UR7, UR10 ;  /* 0x0000000a00077c82 */ /* 0x000fce0008000000 */
[----:B------:R-:W2:Y:S01]  /*8e50*/  MUFU.EX2 R140, R140 ;  /* 0x0000008c008c7308 */ /* 0x000ea20000000800 */
[----:B0-----:R-:W-:-:S07]  /*8e60*/  FFMA.FTZ R4, R6, R4, R8 ;  /* 0x0000000406047223 */ /* 0x001fce0000010008 */
[----:B------:R-:W0:Y:S01]  /*8e70*/  MUFU.EX2 R141, R141 ;  /* 0x0000008d008d7308 */ /* 0x000e220000000800 */
[C---:B-1----:R-:W-:Y:S01]  /*8e80*/  F2FP.F16.F32.PACK_AB R8, R137.reuse, R8 ;  /* 0x000000088908723e */ /* 0x042fe200000000ff */
[----:B------:R-:W-:-:S06]  /*8e90*/  FADD.FTZ R4, R137, R4 ;  /* 0x0000000489047221 */ /* 0x000fcc0000010000 */
[----:B------:R-:W-:Y:S01]  /*8ea0*/  MUFU.EX2 R129, R129 ;  /* 0x0000008100817308 */ /* 0x000fe20000000800 */
[----:B--2---:R-:W-:-:S07]  /*8eb0*/  FADD.FTZ R4, R140, R4 ;  /* 0x000000048c047221 */ /* 0x004fce0000010000 */
[----:B------:R-:W-:Y:S01]  /*8ec0*/  MUFU.EX2 R133, R133 ;  /* 0x0000008500857308 */ /* 0x000fe20000000800 */
[----:B0-----:R-:W-:-:S07]  /*8ed0*/  FADD.FTZ R4, R141, R4 ;  /* 0x000000048d047221 */ /* 0x001fce0000010000 */
        /* <DEDUP_REMOVED lines=24> */
[----:B------:R0:W-:Y:S06]  /*9060*/  BAR.ARV R10, 0x100 ;  /* 0x0004000a0000751d */ /* 0x0001ec0000002000 */
[----:B------:R-:W-:Y:S01]  /*9070*/  MUFU.EX2 R94, R94 ;  /* 0x0000005e005e7308 */ /* 0x000fe20000000800 */
[-C--:B------:R-:W-:Y:S01]  /*9080*/  FMUL.FTZ R24, R24, R6.reuse ;  /* 0x0000000618187220 */ /* 0x080fe20000410000 */
[----:B0-----:R-:W-:Y:S02]  /*9090*/  IMAD.U32 R10, RZ, RZ, UR36 ;  /* 0x00000024ff0a7e24 */ /* 0x001fe4000f8e00ff */
[-C--:B------:R-:W-:Y:S01]  /*90a0*/  FMUL.FTZ R25, R25, R6.reuse ;  /* 0x0000000619197220 */ /* 0x080fe20000410000 */
[-C--:B------:R-:W-:Y:S01]  /*90b0*/  FMUL.FTZ R28, R28, R6.reuse ;  /* 0x000000061c1c7220 */ /* 0x080fe20000410000 */
[-C--:B------:R-:W-:Y:S01]  /*90c0*/  FMUL.FTZ R29, R29, R6.reuse ;  /* 0x000000061d1d7220 */ /* 0x080fe20000410000 */
[-C--:B------:R-:W-:Y:S01]  /*90d0*/  FMUL.FTZ R32, R32, R6.reuse ;  /* 0x0000000620207220 */ /* 0x080fe20000410000 */
[----:B------:R-:W-:Y:S01]  /*90e0*/  @!P1 LEA R10, R10, UR37, 0x3 ;  /* 0x000000250a0a9c11 */ /* 0x000fe2000f8e18ff */
[----:B------:R-:W-:Y:S01]  /*90f0*/  MUFU.EX2 R89, R89 ;  /* 0x0000005900597308 */ /* 0x000fe20000000800 */
[-C--:B------:R-:W-:Y:S01]  /*9100*/  FMUL.FTZ R33, R33, R6.reuse ;  /* 0x0000000621217220 */ /* 0x080fe20000410000 */
[-C--:B------:R-:W-:Y:S01]  /*9110*/  FMUL.FTZ R36, R36, R6.reuse ;  /* 0x0000000624247220 */ /* 0x080fe20000410000 */
[----:B------:R-:W-:Y:S01]  /*9120*/  FMUL.FTZ R37, R37, R6 ;  /* 0x0000000625257220 */ /* 0x000fe20000410000 */
[----:B------:R-:W-:-:S02]  /*9130*/  @!P1 VIADD R10, R10, 0x31c40 ;  /* 0x00031c400a0a9836 */ /* 0x000fc40000000000 */
[-C--:B------:R-:W-:Y:S01]  /*9140*/  FMUL.FTZ R40, R40, R6.reuse ;  /* 0x0000000628287220 */ /* 0x080fe20000410000 */
[-C--:B------:R-:W-:Y:S01]  /*9150*/  FMUL.FTZ R41, R41, R6.reuse ;  /* 0x0000000629297220 */ /* 0x080fe20000410000 */
[-C--:B------:R-:W-:Y:S01]  /*9160*/  FMUL.FTZ R44, R44, R6.reuse ;  /* 0x000000062c2c7220 */ /* 0x080fe20000410000 */
[----:B------:R-:W-:Y:S01]  /*9170*/  MUFU.EX2 R95, R95 ;  /* 0x0000005f005f7308 */ /* 0x000fe20000000800 */
[----:B------:R-:W-:Y:S01]  /*9180*/  @!P1 PRMT R10, RZ, 0x654, R10 ;  /* 0x00000654ff0a9816 */ /* 0x000fe2000000000a */
[-C--:B------:R-:W-:Y:S01]  /*9190*/  FMUL.FTZ R45, R45, R6.reuse ;  /* 0x000000062d2d7220 */ /* 0x080fe20000410000 */
[-C--:B------:R-:W-:Y:S01]  /*91a0*/  FMUL.FTZ R48, R48, R6.reuse ;  /* 0x0000000630307220 */ /* 0x080fe20000410000 */
[-C--:B------:R-:W-:Y:S01]  /*91b0*/  FMUL.FTZ R49, R49, R6.reuse ;  /* 0x0000000631317220 */ /* 0x080fe20000410000 */
[----:B------:R0:W-:Y:S01]  /*91c0*/  @!P1 SYNCS.ARRIVE.TRANS64.RED.A1T0 RZ, [R10+URZ], RZ ;  /* 0x000000ff0aff99a7 */ /* 0x0001e2000810043f */
[-C--:B------:R-:W-:Y:S01]  /*91d0*/  FMUL.FTZ R52, R52, R6.reuse ;  /* 0x0000000634347220 */ /* 0x080fe20000410000 */
[-C--:B------:R-:W-:Y:S01]  /*91e0*/  FMUL.FTZ R53, R53, R6.reuse ;  /* 0x0000000635357220 */ /* 0x080fe20000410000 */
[----:B------:R-:W-:Y:S01]  /*91f0*/  MUFU.EX2 R93, R93 ;  /* 0x0000005d005d7308 */ /* 0x000fe20000000800 */
[-C--:B------:R-:W-:Y:S01]  /*9200*/  FMUL.FTZ R56, R56, R6.reuse ;  /* 0x0000000638387220 */ /* 0x080fe20000410000 */
[-C--:B------:R-:W-:Y:S01]  /*9210*/  FMUL.FTZ R57, R57, R6.reuse ;  /* 0x0000000639397220 */ /* 0x080fe20000410000 */
[-C--:B------:R-:W-:Y:S01]  /*9220*/  FMUL.FTZ R60, R60, R6.reuse ;  /* 0x000000063c3c7220 */ /* 0x080fe20000410000 */
[-C--:B------:R-:W-:Y:S01]  /*9230*/  FMUL.FTZ R61, R61, R6.reuse ;  /* 0x000000063d3d7220 */ /* 0x080fe20000410000 */
[----:B0-----:R-:W-:Y:S01]  /*9240*/  IMAD.U32 R10, RZ, RZ, UR6 ;  /* 0x00000006ff0a7e24 */ /* 0x001fe2000f8e00ff */
[----:B------:R-:W-:Y:S01]  /*9250*/  UMOV UR6, UR36 ;  /* 0x0000002400067c82 */ /* 0x000fe20008000000 */
[-C--:B------:R-:W-:Y:S01]  /*9260*/  FMUL.FTZ R64, R64, R6.reuse ;  /* 0x0000000640407220 */ /* 0x080fe20000410000 */
[----:B------:R-:W-:Y:S01]  /*9270*/  MUFU.EX2 R78, R78 ;  /* 0x0000004e004e7308 */ /* 0x000fe20000000800 */
[-C--:B------:R-:W-:Y:S01]  /*9280*/  FMUL.FTZ R65, R65, R6.reuse ;  /* 0x0000000641417220 */ /* 0x080fe20000410000 */
[----:B------:R-:W-:Y:S01]  /*9290*/  @!P1 LEA R10, R10, UR37, 0x3 ;  /* 0x000000250a0a9c11 */ /* 0x000fe2000f8e18ff */
[-C--:B------:R-:W-:Y:S01]  /*92a0*/  FMUL.FTZ R68, R68, R6.reuse ;  /* 0x0000000644447220 */ /* 0x080fe20000410000 */
[----:B------:R-:W-:Y:S01]  /*92b0*/  FMUL.FTZ R69, R69, R6 ;  /* 0x0000000645457220 */ /* 0x000fe20000410000 */
        /* <DEDUP_REMOVED lines=19> */
[----:B0-----:R-:W-:Y:S01]  /*93f0*/  F2FP.F16.F32.PACK_AB R10, R141, R140 ;  /* 0x0000008c8d0a723e */ /* 0x001fe200000000ff */
[-C--:B------:R-:W-:Y:S01]  /*9400*/  FMUL.FTZ R55, R55, R13.reuse ;  /* 0x0000000d37377220 */ /* 0x080fe20000410000 */
[-C--:B------:R-:W-:Y:S01]  /*9410*/  FMUL.FTZ R58, R58, R13.reuse ;  /* 0x0000000d3a3a7220 */ /* 0x080fe20000410000 */
[-C--:B------:R-:W-:Y:S01]  /*9420*/  FMUL.FTZ R59, R59, R13.reuse ;  /* 0x0000000d3b3b7220 */ /* 0x080fe20000410000 */
[-C--:B------:R-:W-:Y:S01]  /*9430*/  FMUL.FTZ R62, R62, R13.reuse ;  /* 0x0000000d3e3e7220 */ /* 0x080fe20000410000 */
[----:B------:R0:W-:Y:S01]  /*9440*/  STSM.16.M88.4 [R2+0x24300], R8 ;  /* 0x0243000802007844 */ /* 0x0001e20000000200 */
[-C--:B------:R-:W-:Y:S01]  /*9450*/  FMUL.FTZ R63, R63, R13.reuse ;  /* 0x0000000d3f3f7220 */ /* 0x080fe20000410000 */
[-C--:B------:R-:W-:Y:S01]  /*9460*/  FMUL.FTZ R66, R66, R13.reuse ;  /* 0x0000000d42427220 */ /* 0x080fe20000410000 */
[-C--:B------:R-:W-:Y:S01]  /*9470*/  FMUL.FTZ R67, R67, R13.reuse ;  /* 0x0000000d43437220 */ /* 0x080fe20000410000 */
[-C--:B------:R-:W-:Y:S01]  /*9480*/  FMUL.FTZ R70, R70, R13.reuse ;  /* 0x0000000d46467220 */ /* 0x080fe20000410000 */
[----:B------:R-:W-:Y:S01]  /*9490*/  FMUL.FTZ R71, R71, R13 ;  /* 0x0000000d47477220 */ /* 0x000fe20000410000 */
[----:B------:R-:W-:Y:S01]  /*94a0*/  IMAD.MOV.U32 R6, RZ, RZ, R0 ;  /* 0x000000ffff067224 */ /* 0x000fe200078e0000 */
[----:B0-----:R-:W0:Y:S08]  /*94b0*/  MUFU.EX2 R9, R130 ;  /* 0x0000008200097308 */ /* 0x001e300000000800 */
        /* <DEDUP_REMOVED lines=9> */
[----:B------:R1:W-:Y:S01]  /*9550*/  MUFU.EX2 R130, R75 ;  /* 0x0000004b00827308 */ /* 0x0003e20000000800 */
[----:B--2---:R-:W-:Y:S01]  /*9560*/  FADD.FTZ R3, R11, R3 ;  /* 0x000000030b037221 */ /* 0x004fe20000010000 */
[----:B------:R-:W-:-:S03]  /*9570*/  F2FP.F16.F32.PACK_AB R11, R135, R11 ;  /* 0x0000000b870b723e */ /* 0x000fc600000000ff */
[----:B------:R-:W-:Y:S01]  /*9580*/  FADD.FTZ R3, R135, R3 ;  /* 0x0000000387037221 */ /* 0x000fe20000010000 */
[----:B0-----:R-:W-:-:S03]  /*9590*/  FADD.FTZ R4, R10, R4 ;  /* 0x000000040a047221 */ /* 0x001fc60000010000 */
[----:B------:R-:W-:Y:S01]  /*95a0*/  FADD.FTZ R3, R122, R3 ;  /* 0x000000037a037221 */ /* 0x000fe20000010000 */
[C---:B------:R-:W-:Y:S01]  /*95b0*/  F2FP.F16.F32.PACK_AB R10, R133.reuse, R10 ;  /* 0x0000000a850a723e */ /* 0x040fe200000000ff */
[----:B------:R-:W-:Y:S02]  /*95c0*/  FADD.FTZ R4, R133, R4 ;  /* 0x0000000485047221 */ /* 0x000fe40000010000 */
[----:B------:R-:W-:Y:S02]  /*95d0*/  FADD.FTZ R3, R123, R3 ;  /* 0x000000037b037221 */ /* 0x000fe40000010000 */
[----:B------:R0:W-:Y:S01]  /*95e0*/  STSM.16.M88.4 [R2+0x25b00], R8 ;  /* 0x025b000802007844 */ /* 0x0001e20000000200 */
        /* <DEDUP_REMOVED lines=10> */
[----:B------:R-:W-:-:S03]  /*9690*/  FADD.FTZ R3, R118, R3 ;  /* 0x0000000376037221 */ /* 0x000fc60000010000 */
[----:B------:R-:W-:Y:S01]  /*96a0*/  FADD.FTZ R4, R113, R4 ;  /* 0x0000000471047221 */ /* 0x000fe20000010000 */
[----:B------:R-:W-:-:S03]  /*96b0*/  FADD.FTZ R3, R119, R3 ;  /* 0x0000000377037221 */ /* 0x000fc60000010000 */
[----:B------:R-:W-:Y:S01]  /*96c0*/  FADD.FTZ R4, R82, R4 ;  /* 0x0000000452047221 */ /* 0x000fe20000010000 */
[----:B------:R-:W-:Y:S01]  /*96d0*/  FADD.FTZ R8, R106, R3 ;  /* 0x000000036a087221 */ /* 0x000fe20000010000 */
[C---:B------:R-:W-:Y:S01]  /*96e0*/  F2FP.F16.F32.PACK_AB R82, R117.reuse, R82 ;  /* 0x000000527552723e */ /* 0x040fe200000000ff */
[----:B------:R0:W2:Y:S01]  /*96f0*/  MUFU.EX2 R3, R80 ;  /* 0x0000005000037308 */ /* 0x0000a20000000800 */
[----:B------:R-:W-:Y:S01]  /*9700*/  FADD.FTZ R9, R117, R4 ;  /* 0x0000000475097221 */ /* 0x000fe20000010000 */
[----:B------:R-:W-:Y:S01]  /*9710*/  FADD.FTZ R4, R107, R8 ;  /* 0x000000086b047221 */ /* 0x000fe20000010000 */
[----:B------:R-:W-:Y:S02]  /*9720*/  F2FP.F16.F32.PACK_AB R8, R121, R120 ;  /* 0x000000787908723e */ /* 0x000fe400000000ff */
[----:B------:R-:W-:Y:S01]  /*9730*/  FADD.FTZ R10, R104, R9 ;  /* 0x00000009680a7221 */ /* 0x000fe20000010000 */
[----:B------:R-:W-:Y:S01]  /*9740*/  FADD.FTZ R92, R110, R4 ;  /* 0x000000046e5c7221 */ /* 0x000fe20000010000 */
[----:B------:R-:W-:Y:S01]  /*9750*/  F2FP.F16.F32.PACK_AB R9, R123, R122 ;  /* 0x0000007a7b09723e */ /* 0x000fe200000000ff */
[----:B------:R3:W4:Y:S01]  /*9760*/  MUFU.EX2 R4, R81 ;  /* 0x0000005100047308 */ /* 0x0007220000000800 */
[----:B-1----:R-:W-:Y:S01]  /*9770*/  FADD.FTZ R75, R105, R10 ;  /* 0x0000000a694b7221 */ /* 0x002fe20000010000 */
[----:B------:R-:W-:Y:S01]  /*9780*/  FADD.FTZ R83, R111, R92 ;  /* 0x0000005c6f537221 */ /* 0x000fe20000010000 */
[----:B0-----:R-:W-:-:S02]  /*9790*/  F2FP.F16.F32.PACK_AB R80, R113, R112 ;  /* 0x000000707150723e */ /* 0x001fc400000000ff */
[----:B------:R-:W-:Y:S01]  /*97a0*/  FADD.FTZ R92, R86, R75 ;  /* 0x0000004b565c7221 */ /* 0x000fe20000010000 */
[----:B------:R-:W-:Y:S01]  /*97b0*/  FADD.FTZ R108, R98, R83 ;  /* 0x00000053626c7221 */ /* 0x000fe20000010000 */
[----:B------:R-:W-:Y:S02]  /*97c0*/  F2FP.F16.F32.PACK_AB R10, R125, R124 ;  /* 0x0000007c7d0a723e */ /* 0x000fe400000000ff */
[----:B------:R-:W-:Y:S01]  /*97d0*/  FADD.FTZ R75, R109, R92 ;  /* 0x0000005c6d4b7221 */ /* 0x000fe20000010000 */
[----:B------:R-:W-:Y:S01]  /*97e0*/  FADD.FTZ R87, R99, R108 ;  /* 0x0000006c63577221 */ /* 0x000fe20000010000 */
[----:B------:R0:W1:Y:S01]  /*97f0*/  MUFU.EX2 R92, R84 ;  /* 0x00000054005c7308 */ /* 0x0000620000000800 */
[----:B---3--:R-:W-:Y:S01]  /*9800*/  F2FP.F16.F32.PACK_AB R81, R115, R114 ;  /* 0x000000727351723e */ /* 0x008fe200000000ff */
[----:B------:R-:W-:Y:S01]  /*9810*/  FADD.FTZ R108, R96, R75 ;  /* 0x0000004b606c7221 */ /* 0x000fe20000010000 */
[----:B------:R-:W-:Y:S01]  /*9820*/  FADD.FTZ R112, R102, R87 ;  /* 0x0000005766707221 */ /* 0x000fe20000010000 */
[----:B------:R-:W-:Y:S01]  /*9830*/  F2FP.F16.F32.PACK_AB R83, R119, R118 ;  /* 0x000000767753723e */ /* 0x000fe200000000ff */
[----:B------:R3:W-:Y:S01]  /*9840*/  STSM.16.M88.4 [R2+0x27300], R8 ;  /* 0x0273000802007844 */ /* 0x0007e20000000200 */
[----:B------:R-:W-:Y:S01]  /*9850*/  FADD.FTZ R75, R97, R108 ;  /* 0x0000006c614b7221 */ /* 0x000fe20000010000 */
[----:B------:R-:W-:Y:S01]  /*9860*/  FADD.FTZ R87, R103, R112 ;  /* 0x0000007067577221 */ /* 0x000fe20000010000 */
[----:B------:R-:W-:Y:S01]  /*9870*/  F2FP.F16.F32.PACK_AB R86, R109, R86 ;  /* 0x000000566d56723e */ /* 0x000fe200000000ff */
[----:B------:R5:W-:Y:S01]  /*9880*/  STSM.16.M88.4 [R2+0x28b00], R80 ;  /* 0x028b005002007844 */ /* 0x000be20000000200 */
[----:B0-----:R-:W-:Y:S01]  /*9890*/  F2FP.F16.F32.PACK_AB R84, R105, R104 ;  /* 0x000000686954723e */ /* 0x001fe200000000ff */
[----:B------:R-:W-:Y:S01]  /*98a0*/  FADD.FTZ R108, R100, R75 ;  /* 0x0000004b646c7221 */ /* 0x000fe20000010000 */
[----:B------:R0:W1:Y:S03]  /*98b0*/  MUFU.EX2 R104, R85 ;  /* 0x0000005500687308 */ /* 0x0000660000000800 */
[----:B------:R-:W-:-:S05]  /*98c0*/  FADD.FTZ R75, R101, R108 ;  /* 0x0000006c654b7221 */ /* 0x000fca0000010000 */
[----:B------:R2:W1:Y:S01]  /*98d0*/  MUFU.EX2 R105, R72 ;  /* 0x0000004800697308 */ /* 0x0004620000000800 */
[----:B0-----:R-:W-:Y:S01]  /*98e0*/  F2FP.F16.F32.PACK_AB R85, R107, R106 ;  /* 0x0000006a6b55723e */ /* 0x001fe200000000ff */
[----:B------:R-:W-:Y:S01]  /*98f0*/  FADD.FTZ R106, R90, R87 ;  /* 0x000000575a6a7221 */ /* 0x000fe20000010000 */
[----:B------:R-:W-:Y:S02]  /*9900*/  F2FP.F16.F32.PACK_AB R87, R111, R110 ;  /* 0x0000006e6f57723e */ /* 0x000fe400000000ff */
[----:B---3--:R-:W-:Y:S01]  /*9910*/  F2FP.F16.F32.PACK_AB R8, R97, R96 ;  /* 0x000000606108723e */ /* 0x008fe200000000ff */
[----:B------:R-:W-:Y:S01]  /*9920*/  FADD.FTZ R107, R91, R106 ;  /* 0x0000006a5b6b7221 */ /* 0x000fe20000010000 */
[----:B------:R-:W-:Y:S01]  /*9930*/  FADD.FTZ R106, R88, R75 ;  /* 0x0000004b586a7221 */ /* 0x000fe20000010000 */
[----:B------:R0:W-:Y:S01]  /*9940*/  STSM.16.M88.4 [R2+0x2a300], R84 ;  /* 0x02a3005402007844 */ /* 0x0001e20000000200 */
[----:B------:R-:W-:Y:S01]  /*9950*/  MUFU.EX2 R97, R76 ;  /* 0x0000004c00617308 */ /* 0x000fe20000000800 */
[----:B------:R-:W-:Y:S01]  /*9960*/  FADD.FTZ R108, R94, R107 ;  /* 0x0000006b5e6c7221 */ /* 0x000fe20000010000 */
[----:B------:R-:W-:Y:S01]  /*9970*/  FADD.FTZ R75, R89, R106 ;  /* 0x0000006a594b7221 */ /* 0x000fe20000010000 */
[----:B------:R-:W-:-:S02]  /*9980*/  F2FP.F16.F32.PACK_AB R9, R99, R98 ;  /* 0x000000626309723e */ /* 0x000fc400000000ff */
[----:B------:R-:W-:Y:S01]  /*9990*/  FADD.FTZ R107, R95, R108 ;  /* 0x0000006c5f6b7221 */ /* 0x000fe20000010000 */
[----:B------:R-:W-:Y:S01]  /*99a0*/  FADD.FTZ R108, R74, R75 ;  /* 0x0000004b4a6c7221 */ /* 0x000fe20000010000 */
[----:B------:R-:W-:Y:S01]  /*99b0*/  F2FP.F16.F32.PACK_AB R10, R101, R100 ;  /* 0x00000064650a723e */ /* 0x000fe200000000ff */
[----:B------:R3:W1:Y:S01]  /*99c0*/  MUFU.EX2 R106, R73 ;  /* 0x00000049006a7308 */ /* 0x0006620000000800 */
[----:B--2---:R-:W-:Y:S01]  /*99d0*/  FADD.FTZ R72, R14, R107 ;  /* 0x0000006b0e487221 */ /* 0x004fe20000010000 */
[----:B------:R-:W-:Y:S01]  /*99e0*/  FADD.FTZ R108, R93, R108 ;  /* 0x0000006c5d6c7221 */ /* 0x000fe20000010000 */
[----:B------:R-:W-:Y:S02]  /*99f0*/  F2FP.F16.F32.PACK_AB R11, R103, R102 ;  /* 0x00000066670b723e */ /* 0x000fe400000000ff */
[----:B-----5:R-:W-:Y:S01]  /*9a00*/  FADD.FTZ R81, R15, R72 ;  /* 0x000000480f517221 */ /* 0x020fe20000010000 */
[----:B------:R-:W-:Y:S01]  /*9a10*/  FADD.FTZ R75, R3, R108 ;  /* 0x0000006c034b7221 */ /* 0x000fe20000010000 */
[----:B------:R-:W-:Y:S01]  /*9a20*/  F2FP.F16.F32.PACK_AB R72, R89, R88 ;  /* 0x000000585948723e */ /* 0x000fe200000000ff */
[----:B0-----:R0:W2:Y:S01]  /*9a30*/  MUFU.EX2 R84, R77 ;  /* 0x0000004d00547308 */ /* 0x0010a20000000800 */
[----:B------:R-:W-:Y:S01]  /*9a40*/  FADD.FTZ R80, R20, R81 ;  /* 0x0000005114507221 */ /* 0x000fe20000010000 */
[----:B----4-:R-:W-:Y:S01]  /*9a50*/  FADD.FTZ R75, R4, R75 ;  /* 0x0000004b044b7221 */ /* 0x010fe20000010000 */
[----:B---3--:R-:W-:Y:S01]  /*9a60*/  F2FP.F16.F32.PACK_AB R73, R91, R90 ;  /* 0x0000005a5b49723e */ /* 0x008fe200000000ff */
[----:B------:R3:W-:Y:S01]  /*9a70*/  STSM.16.M88.4 [R2+0x2bb00], R8 ;  /* 0x02bb000802007844 */ /* 0x0007e20000000200 */
[----:B------:R-:W-:Y:S01]  /*9a80*/  FADD.FTZ R80, R21, R80 ;  /* 0x0000005015507221 */ /* 0x000fe20000010000 */
[----:B-1----:R-:W-:Y:S01]  /*9a90*/  FADD.FTZ R81, R92, R75 ;  /* 0x0000004b5c517221 */ /* 0x002fe20000010000 */
[----:B------:R-:W-:-:S02]  /*9aa0*/  F2FP.F16.F32.PACK_AB R74, R93, R74 ;  /* 0x0000004a5d4a723e */ /* 0x000fc400000000ff */
[----:B------:R-:W-:Y:S01]  /*9ab0*/  FADD.FTZ R83, R79, R80 ;  /* 0x000000504f537221 */ /* 0x000fe20000010000 */
[----:B------:R-:W-:Y:S01]  /*9ac0*/  FADD.FTZ R76, R104, R81 ;  /* 0x00000051684c7221 */ /* 0x000fe20000010000 */
[----:B------:R-:W-:Y:S02]  /*9ad0*/  F2FP.F16.F32.PACK_AB R81, R15, R14 ;  /* 0x0000000e0f51723e */ /* 0x000fe400000000ff */
[----:B------:R-:W-:Y:S01]  /*9ae0*/  FADD.FTZ R15, R130, R83 ;  /* 0x00000053820f7221 */ /* 0x000fe20000010000 */
[----:B------:R-:W-:Y:S02]  /*9af0*/  F2FP.F16.F32.PACK_AB R75, R95, R94 ;  /* 0x0000005e5f4b723e */ /* 0x000fe400000000ff */
[----:B------:R-:W-:Y:S01]  /*9b00*/  F2FP.F16.F32.PACK_AB R80, R4, R3 ;  /* 0x000000030450723e */ /* 0x000fe200000000ff */
[----:B------:R-:W-:Y:S01]  /*9b10*/  FADD.FTZ R3, R105, R76 ;  /* 0x0000004c69037221 */ /* 0x000fe20000010000 */
[----:B0-----:R-:W-:Y:S01]  /*9b20*/  F2FP.F16.F32.PACK_AB R77, R130, R79 ;  /* 0x0000004f824d723e */ /* 0x001fe200000000ff */
[----:B------:R-:W-:Y:S01]  /*9b30*/  FADD.FTZ R14, R78, R15 ;  /* 0x0000000f4e0e7221 */ /* 0x000fe20000010000 */
[----:B------:R-:W-:Y:S01]  /*9b40*/  F2FP.F16.F32.PACK_AB R82, R104, R92 ;  /* 0x0000005c6852723e */ /* 0x000fe200000000ff */
[----:B------:R3:W-:Y:S01]  /*9b50*/  STSM.16.M88.4 [R2+0x2d300], R72 ;  /* 0x02d3004802007844 */ /* 0x0007e20000000200 */
[----:B------:R-:W-:Y:S01]  /*9b60*/  F2FP.F16.F32.PACK_AB R83, R21, R20 ;  /* 0x000000141553723e */ /* 0x000fe200000000ff */
[C---:B------:R-:W-:Y:S01]  /*9b70*/  FADD.FTZ R4, R106.reuse, R3 ;  /* 0x000000036a047221 */ /* 0x040fe20000010000 */
[C---:B------:R-:W-:Y:S01]  /*9b80*/  F2FP.F16.F32.PACK_AB R79, R7.reuse, R78 ;  /* 0x0000004e074f723e */ /* 0x040fe200000000ff */
[----:B------:R-:W-:Y:S01]  /*9b90*/  FADD.FTZ R3, R7, R14 ;  /* 0x0000000e07037221 */ /* 0x000fe20000010000 */
[----:B------:R-:W-:Y:S01]  /*9ba0*/  F2FP.F16.F32.PACK_AB R76, R106, R105 ;  /* 0x000000696a4c723e */ /* 0x000fe200000000ff */
[----:B------:R3:W-:Y:S01]  /*9bb0*/  STSM.16.M88.4 [R2+0x2eb00], R80 ;  /* 0x02eb005002007844 */ /* 0x0007e20000000200 */
[----:B--2---:R-:W-:Y:S01]  /*9bc0*/  F2FP.F16.F32.PACK_AB R78, R84, R97 ;  /* 0x00000061544e723e */ /* 0x004fe200000000ff */
[----:B------:R-:W-:Y:S01]  /*9bd0*/  FADD.FTZ R4, R97, R4 ;  /* 0x0000000461047221 */ /* 0x000fe20000010000 */
[----:B------:R-:W-:-:S03]  /*9be0*/  IMAD.MOV.U32 R7, RZ, RZ, R12 ;  /* 0x000000ffff077224 */ /* 0x000fc600078e000c */
[----:B------:R3:W-:Y:S01]  /*9bf0*/  STSM.16.M88.4 [R2+0x30300], R76 ;  /* 0x0303004c02007844 */ /* 0x0007e20000000200 */
        /* <DEDUP_REMOVED lines=9> */
[----:B------:R-:W-:-:S05]  /*9c90*/  UMOV UR7, UR10 ;  /* 0x0000000a00077c82 */ /* 0x000fca0008000000 */
.L_x_11448:
        /* <DEDUP_REMOVED lines=9> */
.L_x_11467:
[----:B------:R-:W-:Y:S01]  /*9d30*/  R2UR UR4, R16 ;  /* 0x00000000100472ca */ /* 0x000fe200000e0000 */
[----:B------:R-:W-:-:S04]  /*9d40*/  UIADD3 UR36, UR6, 0x1, URZ ;  /* 0x0000000106247890 */ /* 0x000fc8000fffe03f */
[----:B------:R-:W-:-:S04]  /*9d50*/  UISETP.NE.AND UP0, UPT, UR36, 0x2, UPT ;  /* 0x000000022400788c */ /* 0x000fc8000bf05270 */
[----:B------:R-:W-:Y:S02]  /*9d60*/  USEL UR38, URZ, 0x1, UP0 ;  /* 0x000000013f267887 */ /* 0x000fe40008000000 */
[----:B------:R-:W-:Y:S02]  /*9d70*/  USEL UR36, UR36, URZ, UP0 ;  /* 0x0000003f24247287 */ /* 0x000fe40008000000 */
[----:B------:R-:W-:Y:S01]  /*9d80*/  ISETP.NE.AND P3, PT, RZ, UR4, PT ;  /* 0x00000004ff007c0c */ /* 0x000fe2000bf65270 */
[----:B------:R-:W-:-:S12]  /*9d90*/  ULOP3.LUT UR38, UR39, UR38, URZ, 0x3c, !UPT ;  /* 0x0000002627267292 */ /* 0x000fd8000f8e3c3f */
[----:B------:R-:W-:Y:S05]  /*9da0*/  @P3 BRA `(.L_x_11459) ;  /* 0x00000000002c3947 */ /* 0x000fea0003800000 */
[----:B------:R-:W-:Y:S05]  /*9db0*/  @!P0 BRA `(.L_x_11460) ;  /* 0x0000000000048947 */ /* 0x000fea0003800000 */
[----:B------:R-:W-:Y:S01]  /*9dc0*/  BPT.TRAP 0x1 ;  /* 0x000000040000795c */ /* 0x000fe20000300000 */
.L_x_11460:
[----:B------:R-:W-:Y:S01]  /*9dd0*/  ULEA UR4, UR36, UR37, 0x3 ;  /* 0x0000002524047291 */ /* 0x000fe2000f8e183f */
[----:B------:R-:W-:-:S05]  /*9de0*/  IMAD.U32 R0, RZ, RZ, UR38 ;  /* 0x00000026ff007e24 */ /* 0x000fca000f8e00ff */
[----:B------:R-:W-:-:S04]  /*9df0*/  SHF.L.U32 R0, R0, 0x1f, RZ ;  /* 0x0000001f00007819 */ /* 0x000fc800000006ff */
[----:B------:R0:W1:Y:S01]  /*9e00*/  SYNCS.PHASECHK.TRANS64.TRYWAIT P2, [UR4+0x31c30], R0 ;  /* 0x031c3000ff0075a7 */ /* 0x0000620008040144 */
[----:B------:R-:W-:Y:S05]  /*9e10*/  @!P0 BRA `(.L_x_11461) ;  /* 0x0000000000048947 */ /* 0x000fea0003800000 */
[----:B------:R-:W-:Y:S01]  /*9e20*/  BPT.TRAP 0x1 ;  /* 0x000000040000795c */ /* 0x000fe20000300000 */
.L_x_11461:
[----:B-1----:R-:W-:Y:S05]  /*9e30*/  @P2 BRA `(.L_x_11459) ;  /* 0x0000000000082947 */ /* 0x002fea0003800000 */
[----:B------:R-:W1:Y:S02]  /*9e40*/  SYNCS.PHASECHK.TRANS64.TRYWAIT P2, [UR4+0x31c30], R0 ;  /* 0x031c3000ff0075a7 */ /* 0x000e640008040144 */
[----:B-1----:R-:W-:Y:S05]  /*9e50*/  @!P2 BRA `(.L_x_11462) ;  /* 0x000000dc00eca947 */ /* 0x002fea0003800000 */
.L_x_11459:
[----:B-1----:R-:W1:Y:S01]  /*9e60*/  S2R R7, SR_TID.X ;  /* 0x0000000000077919 */ /* 0x002e620000002100 */
        /* <DEDUP_REMOVED lines=24> */
[----:B-1----:R-:W-:Y:S01]  /*9ff0*/  SHF.R.U32.HI R7, RZ, 0x7, R7 ;  /* 0x00000007ff077819 */ /* 0x002fe20000011607 */
[----:B------:R-:W-:Y:S01]  /*a000*/  UMOV UR56, UR28 ;  /* 0x0000001c00387c82 */ /* 0x000fe20008000000 */
[----:B------:R-:W-:Y:S01]  /*a010*/  UMOV UR57, UR29 ;  /* 0x0000001d00397c82 */ /* 0x000fe20008000000 */
[----:B------:R-:W-:Y:S01]  /*a020*/  UMOV UR59, 0x80000020 ;  /* 0x80000020003b7882 */ /* 0x000fe20000000000 */
[----:B------:R-:W-:Y:S01]  /*a030*/  UIADD3 UR10, UR4, 0x2, URZ ;  /* 0x00000002040a7890 */ /* 0x000fe2000fffe03f */
[----:B0-----:R-:W-:Y:S01]  /*a040*/  VIADD R0, R7, 0x8 ;  /* 0x0000000807007836 */ /* 0x001fe20000000000 */
        /* <DEDUP_REMOVED lines=57> */
[----:B---3--:R-:W-:-:S06]  /*a3e0*/  WARPGROUP.ARRIVE ;  /* 0x00000000000079c5 */ /* 0x008fcc0000000000 */
        /* <DEDUP_REMOVED lines=268> */
.L_x_11464:
[----:B------:R-:W-:Y:S01]  /*b4b0*/  ULEA UR4, UR6, UR37, 0x3 ;  /* 0x0000002506047291 */ /* 0x000fe2000f8e183f */
[----:B------:R-:W-:-:S05]  /*b4c0*/  IMAD.U32 R0, RZ, RZ, UR39 ;  /* 0x00000027ff007e24 */ /* 0x000fca000f8e00ff */
[----:B------:R-:W-:-:S04]  /*b4d0*/  SHF.L.U32 R0, R0, 0x1f, RZ ;  /* 0x0000001f00007819 */ /* 0x000fc800000006ff */
[----:B------:R0:W1:Y:S01]  /*b4e0*/  SYNCS.PHASECHK.TRANS64.TRYWAIT P2, [UR4+0x31c50], R0 ;  /* 0x031c5000ff0075a7 */ /* 0x0000620008040144 */
[----:B------:R-:W-:Y:S05]  /*b4f0*/  @!P0 BRA `(.L_x_11465) ;  /* 0x0000000000048947 */ /* 0x000fea0003800000 */
[----:B------:R-:W-:Y:S01]  /*b500*/  BPT.TRAP 0x1 ;  /* 0x000000040000795c */ /* 0x000fe20000300000 */
.L_x_11465:
[----:B-1----:R-:W-:Y:S05]  /*b510*/  @P2 BRA `(.L_x_11463) ;  /* 0x0000000000082947 */ /* 0x002fea0003800000 */
[----:B------:R-:W1:Y:S02]  /*b520*/  SYNCS.PHASECHK.TRANS64.TRYWAIT P2, [UR4+0x31c50], R0 ;  /* 0x031c5000ff0075a7 */ /* 0x000e640008040144 */
[----:B-1----:R-:W-:Y:S05]  /*b530*/  @!P2 BRA `(.L_x_11466) ;  /* 0x000000c8004ca947 */ /* 0x002fea0003800000 */
.L_x_11463:
[----:B------:R-:W-:Y:S01]  /*b540*/  UIADD3 UR4, UR37, 0x200, URZ ;  /* 0x0000020025047890 */ /* 0x000fe2000fffe03f */
[----:B------:R-:W-:Y:S01]  /*b550*/  WARPGROUP.ARRIVE ;  /* 0x00000000000079c5 */ /* 0x000fe20000000000 */
[----:B------:R-:W-:Y:S01]  /*b560*/  ULOP3.LUT UR10, UR60, 0x10000, URZ, 0xfc, !UPT ;  /* 0x000100003c0a7892 */ /* 0x000fe2000f8efc3f */
[----:B01----:R-:W-:Y:S01]  /*b570*/  FMNMX.FTZ R0, R136, R6, !PT ;  /* 0x0000000688007209 */ /* 0x003fe20007810000 */
[----:B------:R-:W-:-:S03]  /*b580*/  USHF.R.U32.HI UR4, URZ, 0x4, UR4 ;  /* 0x000000043f047899 */ /* 0x000fc60008011604 */
[----:B------:R-:W0:Y:S01]  /*b590*/  S2R R15, SR_TID.X ;  /* 0x00000000000f7919 */ /* 0x000e220000002100 */
[----:B------:R-:W-:Y:S01]  /*b5a0*/  UMOV UR33, 0xc0000010 ;  /* 0xc000001000217882 */ /* 0x000fe20000000000 */
[----:B------:R-:W-:Y:S01]  /*b5b0*/  UMOV UR35, 0x80000020 ;  /* 0x8000002000237882 */ /* 0x000fe20000000000 */
[----:B------:R-:W-:Y:S01]  /*b5c0*/  ULOP3.LUT UR4, UR4, 0x3fff, URZ, 0xc0, !UPT ;  /* 0x00003fff04047892 */ /* 0x000fe2000f8ec03f */
[----:B------:R-:W-:Y:S01]  /*b5d0*/  FMNMX.FTZ R0, R137, R0, !PT ;  /* 0x0000000089007209 */ /* 0x000fe20007810000 */
[----:B------:R-:W-:Y:S01]  /*b5e0*/  UMOV UR32, UR10 ;  /* 0x0000000a00207c82 */ /* 0x000fe20008000000 */
[----:B------:R-:W-:Y:S01]  /*b5f0*/  R2UR UR14, R23 ;  /* 0x00000000170e72ca */ /* 0x000fe200000e0000 */
[----:B------:R-:W-:Y:S01]  /*b600*/  ULOP3.LUT UR4, UR4, 0x2400000, URZ, 0xfc, !UPT ;  /* 0x0240000004047892 */ /* 0x000fe2000f8efc3f */
[----:B------:R-:W-:Y:S01]  /*b610*/  FMNMX.FTZ R0, R140, R0, !PT ;  /* 0x000000008c007209 */ /* 0x000fe20007810000 */
[----:B------:R-:W-:Y:S02]  /*b620*/  UMOV UR39, UR38 ;  /* 0x0000002600277c82 */ /* 0x000fe40008000000 */
[----:B------:R-:W-:Y:S01]  /*b630*/  UIMAD UR11, UR6, 0x6c0, UR4 ;  /* 0x000006c0060b78a4 */ /* 0x000fe2000f8e0204 */
[----:B------:R-:W-:-:S02]  /*b640*/  FMNMX.FTZ R0, R141, R0, !PT ;  /* 0x000000008d007209 */ /* 0x000fc40007810000 */
[----:B------:R-:W-:Y:S02]  /*b650*/  UMOV UR4, UR61 ;  /* 0x0000003d00047c82 */ /* 0x000fe40008000000 */
[----:B------:R-:W-:Y:S02]  /*b660*/  FMNMX.FTZ R0, R128, R0, !PT ;  /* 0x0000000080007209 */ /* 0x000fe40007810000 */
[----:B------:R-:W-:Y:S01]  /*b670*/  UMOV UR34, UR11 ;  /* 0x0000000b00227c82 */ /* 0x000fe20008000000 */
[----:B------:R-:W-:Y:S01]  /*b680*/  UISETP.GT.AND UP0, UPT, UR7, UR14, UPT ;  /* 0x0000000e0700728c */ /* 0x000fe2000bf04270 */
        /* <DEDUP_REMOVED lines=94> */
[----:B------:R-:W-:Y:S01]  /*bc70*/  FMNMX.FTZ R7, R138, R5, !PT ;  /* 0x000000058a077209 */ /* 0x000fe20007810000 */
[----:B------:R-:W-:Y:S01]  /*bc80*/  FMUL.FTZ R6, R6, UR4 ;  /* 0x0000000406067c20 */ /* 0x000fe20008410000 */
        /* <DEDUP_REMOVED lines=9> */
[----:B------:R-:W2:Y:S01]  /*bd20*/  MUFU.EX2 R140, R140 ;  /* 0x0000008c008c7308 */ /* 0x000ea20000000800 */
[----:B0-----:R-:W-:Y:S01]  /*bd30*/  FFMA.FTZ R6, R8, R4, R136 ;  /* 0x0000000408067223 */ /* 0x001fe20000010088 */
[----:B------:R-:W-:-:S04]  /*bd40*/  FMNMX.FTZ R7, R135, R7, !PT ;  /* 0x0000000787077209 */ /* 0x000fc80007810000 */
[----:B------:R-:W-:Y:S02]  /*bd50*/  FMNMX.FTZ R7, R122, R7, !PT ;  /* 0x000000077a077209 */ /* 0x000fe40007810000 */
[----:B------:R-:W0:Y:S01]  /*bd60*/  MUFU.EX2 R141, R141 ;  /* 0x0000008d008d7308 */ /* 0x000e220000000800 */
[----:B-1----:R-:W-:Y:S01]  /*bd70*/  FADD.FTZ R6, R137, R6 ;  /* 0x0000000689067221 */ /* 0x002fe20000010000 */
[----:B------:R-:W-:Y:S02]  /*bd80*/  FMNMX.FTZ R7, R123, R7, !PT ;  /* 0x000000077b077209 */ /* 0x000fe40007810000 */
[----:B------:R-:W-:Y:S02]  /*bd90*/  F2FP.F16.F32.PACK_AB R4, R137, R136 ;  /* 0x000000888904723e */ /* 0x000fe400000000ff */
[----:B------:R-:W-:Y:S02]  /*bda0*/  FMNMX.FTZ R7, R126, R7, !PT ;  /* 0x000000077e077209 */ /* 0x000fe40007810000 */
[----:B------:R-:W-:Y:S01]  /*bdb0*/  MUFU.EX2 R129, R129 ;  /* 0x0000008100817308 */ /* 0x000fe20000000800 */
[----:B--2---:R-:W-:Y:S01]  /*bdc0*/  FADD.FTZ R6, R140, R6 ;  /* 0x000000068c067221 */ /* 0x004fe20000010000 */
[----:B------:R-:W-:-:S04]  /*bdd0*/  FMNMX.FTZ R7, R127, R7, !PT ;  /* 0x000000077f077209 */ /* 0x000fc80007810000 */
[----:B------:R-:W-:Y:S02]  /*bde0*/  FMNMX.FTZ R7, R114, R7, !PT ;  /* 0x0000000772077209 */ /* 0x000fe40007810000 */
[----:B------:R-:W-:Y:S01]  /*bdf0*/  MUFU.EX2 R133, R133 ;  /* 0x0000008500857308 */ /* 0x000fe20000000800 */
[----:B0-----:R-:W-:Y:S01]  /*be00*/  FADD.FTZ R9, R141, R6 ;  /* 0x000000068d097221 */ /* 0x001fe20000010000 */
        /* <DEDUP_REMOVED lines=14> */
[----:B------:R-:W-:Y:S02]  /*bef0*/  WARPGROUP.DEPBAR.LE gsb0, 0x0 ;  /* 0x00008000000079c5 */ /* 0x000fe40000010000 */
[----:B------:R-:W-:Y:S01]  /*bf00*/  WARPGROUP.ARRIVE ;  /* 0x00000000000079c5 */ /* 0x000fe20000000000 */
[----:B------:R-:W-:Y:S02]  /*bf10*/  FMNMX.FTZ R7, R102, R7, !PT ;  /* 0x0000000766077209 */ /* 0x000fe40007810000 */
[----:B------:R-:W-:Y:S02]  /*bf20*/  MUFU.EX2 R112, R112 ;  /* 0x0000007000707308 */ /* 0x000fe40000000800 */
        /* <DEDUP_REMOVED lines=32> */
[----:B------:R-:W-:Y:S01]  /*c130*/  MUFU.EX2 R88, R88 ;  /* 0x0000005800587308 */ /* 0x000fe20000000800 */
[----:B------:R-:W-:-:S02]  /*c140*/  WARPGROUP.DEPBAR.LE gsb0, 0x0 ;  /* 0x00008000000079c5 */ /* 0x000fc40000010000 */
[----:B------:R-:W-:-:S05]  /*c150*/  WARPGROUP.ARRIVE ;  /* 0x00000000000079c5 */ /* 0x000fca0000000000 */
[----:B------:R-:W-:Y:S01]  /*c160*/  MUFU.EX2 R89, R89 ;  /* 0x0000005900597308 */ /* 0x000fe20000000800 */
[----:B0-----:R-:W-:Y:S01]  /*c170*/  FMNMX.FTZ R12, R10, R12, !PT ;  /* 0x0000000c0a0c7209 */ /* 0x001fe20007810000 */
[----:B------:R-:W-:Y:S01]  /*c180*/  HGMMA.64x96x16.F32 R24, gdesc[UR32].tnspB, R24, gsb0 ;  /* 0x41600000201879f0 */ /* 0x000fe20008000818 */
[----:B------:R-:W-:-:S03]  /*c190*/  UIADD3 UR32, UR10, 0x780, URZ ;  /* 0x000007800a207890 */ /* 0x000fc6000fffe03f */
[C---:B------:R-:W-:Y:S01]  /*c1a0*/  FMUL.FTZ R7, R12.reuse, UR4 ;  /* 0x000000040c077c20 */ /* 0x040fe20008410000 */
[----:B------:R-:W-:Y:S01]  /*c1b0*/  UIADD3 UR34, UR11, 0x140, URZ ;  /* 0x000001400b227890 */ /* 0x000fe2000fffe03f */
[----:B------:R-:W-:Y:S01]  /*c1c0*/  FADD.FTZ R5, -R12, R5 ;  /* 0x000000050c057221 */ /* 0x000fe20000010100 */
        /* <DEDUP_REMOVED lines=43> */
[----:B------:R-:W-:Y:S08]  /*c480*/  MUFU.EX2 R10, R5 ;  /* 0x00000005000a7308 */ /* 0x000ff00000000800 */
[----:B------:R-:W0:Y:S08]  /*c490*/  MUFU.EX2 R5, R138 ;  /* 0x0000008a00057308 */ /* 0x000e300000000800 */
[----:B------:R-:W-:Y:S08]  /*c4a0*/  MUFU.EX2 R143, R143 ;  /* 0x0000008f008f7308 */ /* 0x000ff00000000800 */
[----:B------:R-:W-:Y:S01]  /*c4b0*/  MUFU.EX2 R131, R131 ;  /* 0x0000008300837308 */ /* 0x000fe20000000800 */
[----:B0-----:R-:W-:Y:S01]  /*c4c0*/  FFMA.FTZ R3, R10, R3, R5 ;  /* 0x000000030a037223 */ /* 0x001fe20000010005 */
[----:B------:R-:W-:-:S03]  /*c4d0*/  F2FP.F16.F32.PACK_AB R5, R139, R5 ;  /* 0x000000058b05723e */ /* 0x000fc600000000ff */
[----:B------:R-:W-:-:S03]  /*c4e0*/  FADD.FTZ R3, R139, R3 ;  /* 0x000000038b037221 */ /* 0x000fc60000010000 */
        /* <DEDUP_REMOVED lines=90> */
[----:B-1----:R-:W-:Y:S01]  /*ca90*/  IMAD.U32 R14, RZ, RZ, UR6 ;  /* 0x00000006ff0e7e24 */ /* 0x002fe2000f8e00ff */
[----:B------:R-:W-:Y:S01]  /*caa0*/  UIADD3 UR6, UR7, -0x1, URZ ;  /* 0xffffffff07067890 */ /* 0x000fe2000fffe03f */
[----:B0-----:R-:W-:Y:S01]  /*cab0*/  FADD.FTZ R3, R7, R3 ;  /* 0x0000000307037221 */ /* 0x001fe20000010000 */
[----:B------:R-:W-:Y:S01]  /*cac0*/  F2FP.F16.F32.PACK_AB R7, R143, R7 ;  /* 0x000000078f07723e */ /* 0x000fe200000000ff */
[----:B------:R-:W-:Y:S01]  /*cad0*/  FMUL.FTZ R69, R69, R8 ;  /* 0x0000000845457220 */ /* 0x000fe20000410000 */
[----:B------:R-:W-:Y:S01]  /*cae0*/  @!P1 LEA R14, R14, UR37, 0x3 ;  /* 0x000000250e0e9c11 */ /* 0x000fe2000f8e18ff */
[----:B------:R-:W-:Y:S01]  /*caf0*/  FADD.FTZ R3, R143, R3 ;  /* 0x000000038f037221 */ /* 0x000fe20000010000 */
[----:B------:R-:W-:Y:S01]  /*cb00*/  FMUL.FTZ R26, R26, R10 ;  /* 0x0000000a1a1a7220 */ /* 0x000fe20000410000 */
[----:B------:R-:W-:Y:S01]  /*cb10*/  UMOV UR7, UR6 ;  /* 0x0000000600077c82 */ /* 0x000fe20008000000 */
[----:B------:R-:W-:Y:S01]  /*cb20*/  UMOV UR6, UR36 ;  /* 0x0000002400067c82 */ /* 0x000fe20008000000 */
        /* <DEDUP_REMOVED lines=17> */
[----:B0-----:R0:W-:Y:S01]  /*cc40*/  MUFU.EX2 R14, R72 ;  /* 0x00000048000e7308 */ /* 0x0011e20000000800 */
        /* <DEDUP_REMOVED lines=8> */
[----:B-1----:R-:W1:Y:S01]  /*ccd0*/  MUFU.EX2 R4, R128 ;  /* 0x0000008000047308 */ /* 0x002e620000000800 */
[----:B0-----:R-:W-:Y:S01]  /*cce0*/  F2FP.F16.F32.PACK_AB R72, R121, R120 ;  /* 0x000000787948723e */ /* 0x001fe200000000ff */
[-C--:B------:R-:W-:Y:S01]  /*ccf0*/  FMUL.FTZ R70, R70, R10.reuse ;  /* 0x0000000a46467220 */ /* 0x080fe20000410000 */
[----:B------:R-:W-:-:S05]  /*cd00*/  FMUL.FTZ R71, R71, R10 ;  /* 0x0000000a47477220 */ /* 0x000fca0000410000 */
[----:B------:R-:W0:Y:S08]  /*cd10*/  MUFU.EX2 R5, R130 ;  /* 0x0000008200057308 */ /* 0x000e300000000800 */
[----:B------:R-:W2:Y:S01]  /*cd20*/  MUFU.EX2 R6, R132 ;  /* 0x0000008400067308 */ /* 0x000ea20000000800 */
[----:B-1----:R-:W-:Y:S01]  /*cd30*/  FADD.FTZ R9, R4, R9 ;  /* 0x0000000904097221 */ /* 0x002fe20000010000 */
[----:B------:R-:W-:-:S03]  /*cd40*/  F2FP.F16.F32.PACK_AB R4, R129, R4 ;  /* 0x000000048104723e */ /* 0x000fc600000000ff */
[----:B------:R-:W-:-:S03]  /*cd50*/  FADD.FTZ R9, R129, R9 ;  /* 0x0000000981097221 */ /* 0x000fc60000010000 */
[----:B------:R-:W1:Y:S01]  /*cd60*/  MUFU.EX2 R7, R134 ;  /* 0x0000008600077308 */ /* 0x000e620000000800 */
[----:B0-----:R-:W-:Y:S01]  /*cd70*/  FADD.FTZ R3, R5, R3 ;  /* 0x0000000305037221 */ /* 0x001fe20000010000 */
[----:B------:R-:W-:-:S03]  /*cd80*/  F2FP.F16.F32.PACK_AB R5, R131, R5 ;  /* 0x000000058305723e */ /* 0x000fc600000000ff */
[----:B------:R-:W-:Y:S01]  /*cd90*/  FADD.FTZ R3, R131, R3 ;  /* 0x0000000383037221 */ /* 0x000fe20000010000 */
[----:B--2---:R-:W-:Y:S01]  /*cda0*/  FADD.FTZ R9, R6, R9 ;  /* 0x0000000906097221 */ /* 0x004fe20000010000 */
[----:B------:R-:W-:-:S03]  /*cdb0*/  F2FP.F16.F32.PACK_AB R6, R133, R6 ;  /* 0x000000068506723e */ /* 0x000fc600000000ff */
[----:B------:R-:W-:Y:S01]  /*cdc0*/  FADD.FTZ R9, R133, R9 ;  /* 0x0000000985097221 */ /* 0x000fe20000010000 */
[----:B-1----:R-:W-:-:S03]  /*cdd0*/  FADD.FTZ R3, R7, R3 ;  /* 0x0000000307037221 */ /* 0x002fc60000010000 */
[----:B------:R-:W-:Y:S01]  /*cde0*/  FADD.FTZ R9, R120, R9 ;  /* 0x0000000978097221 */ /* 0x000fe20000010000 */
[C---:B------:R-:W-:Y:S01]  /*cdf0*/  F2FP.F16.F32.PACK_AB R7, R135.reuse, R7 ;  /* 0x000000078707723e */ /* 0x040fe200000000ff */
[----:B------:R-:W-:Y:S02]  /*ce00*/  FADD.FTZ R3, R135, R3 ;  /* 0x0000000387037221 */ /* 0x000fe40000010000 */
[----:B------:R-:W-:Y:S02]  /*ce10*/  FADD.FTZ R9, R121, R9 ;  /* 0x0000000979097221 */ /* 0x000fe40000010000 */
[----:B------:R0:W-:Y:S01]  /*ce20*/  STSM.16.M88.4 [R2+0x25b00], R4 ;  /* 0x025b000402007844 */ /* 0x0001e20000000200 */
[----:B------:R-:W-:Y:S01]  /*ce30*/  FADD.FTZ R3, R73, R3 ;  /* 0x0000000349037221 */ /* 0x000fe20000010000 */
[----:B------:R-:W-:Y:S01]  /*ce40*/  FADD.FTZ R21, R74, R9 ;  /* 0x000000094a157221 */ /* 0x000fe20000010000 */
[C---:B------:R-:W-:Y:S02]  /*ce50*/  F2FP.F16.F32.PACK_AB R73, R123.reuse, R73 ;  /* 0x000000497b49723e */ /* 0x040fe400000000ff */
[----:B------:R-:W-:Y:S01]  /*ce60*/  FADD.FTZ R9, R123, R3 ;  /* 0x000000037b097221 */ /* 0x000fe20000010000 */
[C---:B------:R-:W-:Y:S01]  /*ce70*/  FADD.FTZ R21, R125.reuse, R21 ;  /* 0x000000157d157221 */ /* 0x040fe20000010000 */
[----:B------:R-:W1:Y:S01]  /*ce80*/  MUFU.EX2 R3, R91 ;  /* 0x0000005b00037308 */ /* 0x000e620000000800 */
[----:B------:R-:W-:Y:S01]  /*ce90*/  F2FP.F16.F32.PACK_AB R74, R125, R74 ;  /* 0x0000004a7d4a723e */ /* 0x000fe200000000ff */
[----:B------:R-:W-:Y:S01]  /*cea0*/  FADD.FTZ R9, R75, R9 ;  /* 0x000000094b097221 */ /* 0x000fe20000010000 */
[----:B------:R-:W-:Y:S01]  /*ceb0*/  FADD.FTZ R21, R112, R21 ;  /* 0x0000001570157221 */ /* 0x000fe20000010000 */
[----:B------:R-:W-:-:S02]  /*cec0*/  F2FP.F16.F32.PACK_AB R112, R113, R112 ;  /* 0x000000707170723e */ /* 0x000fc400000000ff */
[----:B------:R-:W-:Y:S01]  /*ced0*/  FADD.FTZ R9, R127, R9 ;  /* 0x000000097f097221 */ /* 0x000fe20000010000 */
[----:B------:R-:W-:Y:S01]  /*cee0*/  FADD.FTZ R21, R113, R21 ;  /* 0x0000001571157221 */ /* 0x000fe20000010000 */
[----:B------:R2:W3:Y:S01]  /*cef0*/  MUFU.EX2 R91, R94 ;  /* 0x0000005e005b7308 */ /* 0x0004e20000000800 */
[----:B------:R-:W-:Y:S01]  /*cf00*/  F2FP.F16.F32.PACK_AB R113, R18, R114 ;  /* 0x000000721271723e */ /* 0x000fe200000000ff */
[----:B------:R-:W-:Y:S01]  /*cf10*/  FADD.FTZ R9, R114, R9 ;  /* 0x0000000972097221 */ /* 0x000fe20000010000 */
[----:B------:R-:W-:Y:S01]  /*cf20*/  FADD.FTZ R21, R116, R21 ;  /* 0x0000001574157221 */ /* 0x000fe20000010000 */
[----:B------:R-:W-:Y:S02]  /*cf30*/  F2FP.F16.F32.PACK_AB R75, R127, R75 ;  /* 0x0000004b7f4b723e */ /* 0x000fe400000000ff */
[----:B------:R-:W-:Y:S01]  /*cf40*/  FADD.FTZ R9, R18, R9 ;  /* 0x0000000912097221 */ /* 0x000fe20000010000 */
[C---:B------:R-:W-:Y:S01]  /*cf50*/  FADD.FTZ R21, R117.reuse, R21 ;  /* 0x0000001575157221 */ /* 0x040fe20000010000 */
[----:B------:R-:W-:Y:S01]  /*cf60*/  F2FP.F16.F32.PACK_AB R114, R117, R116 ;  /* 0x000000747572723e */ /* 0x000fe200000000ff */
[----:B------:R4:W-:Y:S01]  /*cf70*/  STSM.16.M88.4 [R2+0x27300], R72 ;  /* 0x0273004802007844 */ /* 0x0009e20000000200 */
[----:B------:R-:W-:Y:S01]  /*cf80*/  FADD.FTZ R9, R115, R9 ;  /* 0x0000000973097221 */ /* 0x000fe20000010000 */
[----:B------:R-:W-:Y:S01]  /*cf90*/  FADD.FTZ R21, R104, R21 ;  /* 0x0000001568157221 */ /* 0x000fe20000010000 */
[----:B------:R-:W-:-:S02]  /*cfa0*/  F2FP.F16.F32.PACK_AB R104, R105, R104 ;  /* 0x000000686968723e */ /* 0x000fc400000000ff */
[----:B------:R-:W-:Y:S01]  /*cfb0*/  FADD.FTZ R9, R119, R9 ;  /* 0x0000000977097221 */ /* 0x000fe20000010000 */
[----:B------:R-:W-:Y:S01]  /*cfc0*/  FADD.FTZ R21, R105, R21 ;  /* 0x0000001569157221 */ /* 0x000fe20000010000 */
[----:B------:R-:W-:Y:S02]  /*cfd0*/  F2FP.F16.F32.PACK_AB R115, R119, R115 ;  /* 0x000000737773723e */ /* 0x000fe400000000ff */
[----:B------:R-:W-:Y:S01]  /*cfe0*/  FADD.FTZ R9, R106, R9 ;  /* 0x000000096a097221 */ /* 0x000fe20000010000 */
[----:B--2---:R-:W-:Y:S01]  /*cff0*/  FADD.FTZ R94, R108, R21 ;  /* 0x000000156c5e7221 */ /* 0x004fe20000010000 */
[C---:B------:R-:W-:Y:S01]  /*d000*/  F2FP.F16.F32.PACK_AB R105, R20.reuse, R106 ;  /* 0x0000006a1469723e */ /* 0x040fe200000000ff */
[----:B------:R2:W-:Y:S01]  /*d010*/  STSM.16.M88.4 [R2+0x28b00], R112 ;  /* 0x028b007002007844 */ /* 0x0005e20000000200 */
        /* <DEDUP_REMOVED lines=8> */
[----:B------:R-:W-:Y:S02]  /*d0a0*/  F2FP.F16.F32.PACK_AB R107, R111, R107 ;  /* 0x0000006b6f6b723e */ /* 0x000fe400000000ff */
[----:B0-----:R-:W-:Y:S01]  /*d0b0*/  FADD.FTZ R4, R98, R9 ;  /* 0x0000000962047221 */ /* 0x001fe20000010000 */
[----:B------:R-:W-:Y:S01]  /*d0c0*/  FADD.FTZ R6, R100, R21 ;  /* 0x0000001564067221 */ /* 0x000fe20000010000 */
        /* <DEDUP_REMOVED lines=13> */
[C---:B-1----:R-:W-:Y:S01]  /*d1a0*/  F2FP.F16.F32.PACK_AB R89, R3.reuse, R90 ;  /* 0x0000005a0359723e */ /* 0x042fe200000000ff */
[----:B------:R2:W-:Y:S01]  /*d1b0*/  STSM.16.M88.4 [R2+0x2bb00], R96 ;  /* 0x02bb006002007844 */ /* 0x0005e20000000200 */
[----:B------:R-:W-:Y:S01]  /*d1c0*/  FADD.FTZ R6, R3, R4 ;  /* 0x0000000403067221 */ /* 0x000fe20000010000 */
[C---:B------:R-:W-:Y:S01]  /*d1d0*/  FADD.FTZ R5, R93.reuse, R18 ;  /* 0x000000125d057221 */ /* 0x040fe20000010000 */
[----:B------:R-:W0:Y:S01]  /*d1e0*/  MUFU.EX2 R4, R13 ;  /* 0x0000000d00047308 */ /* 0x000e220000000800 */
[----:B------:R-:W-:Y:S01]  /*d1f0*/  F2FP.F16.F32.PACK_AB R90, R93, R92 ;  /* 0x0000005c5d5a723e */ /* 0x000fe200000000ff */
[----:B---3--:R-:W-:Y:S01]  /*d200*/  FADD.FTZ R6, R91, R6 ;  /* 0x000000065b067221 */ /* 0x008fe20000010000 */
[----:B------:R-:W-:Y:S01]  /*d210*/  FADD.FTZ R18, R80, R5 ;  /* 0x0000000550127221 */ /* 0x000fe20000010000 */
[----:B------:R-:W-:-:S02]  /*d220*/  F2FP.F16.F32.PACK_AB R80, R81, R80 ;  /* 0x000000505150723e */ /* 0x000fc400000000ff */
[----:B------:R-:W-:Y:S01]  /*d230*/  FADD.FTZ R5, R95, R6 ;  /* 0x000000065f057221 */ /* 0x000fe20000010000 */
[----:B------:R-:W-:Y:S01]  /*d240*/  FADD.FTZ R7, R81, R18 ;  /* 0x0000001251077221 */ /* 0x000fe20000010000 */
[----:B------:R-:W-:Y:S02]  /*d250*/  F2FP.F16.F32.PACK_AB R91, R95, R91 ;  /* 0x0000005b5f5b723e */ /* 0x000fe400000000ff */
[----:B------:R-:W-:Y:S01]  /*d260*/  FADD.FTZ R6, R82, R5 ;  /* 0x0000000552067221 */ /* 0x000fe20000010000 */
[----:B------:R-:W-:Y:S01]  /*d270*/  F2FP.F16.F32.PACK_AB R81, R83, R82 ;  /* 0x000000525351723e */ /* 0x000fe200000000ff */
[----:B------:R-:W-:Y:S01]  /*d280*/  FADD.FTZ R18, R84, R7 ;  /* 0x0000000754127221 */ /* 0x000fe20000010000 */
[----:B------:R-:W-:Y:S01]  /*d290*/  F2FP.F16.F32.PACK_AB R82, R85, R84 ;  /* 0x000000545552723e */ /* 0x000fe200000000ff */
[----:B------:R-:W-:Y:S01]  /*d2a0*/  FADD.FTZ R3, R83, R6 ;  /* 0x0000000653037221 */ /* 0x000fe20000010000 */
[----:B------:R-:W-:Y:S01]  /*d2b0*/  F2FP.F16.F32.PACK_AB R83, R87, R86 ;  /* 0x000000565753723e */ /* 0x000fe200000000ff */
[----:B------:R2:W-:Y:S01]  /*d2c0*/  STSM.16.M88.4 [R2+0x2d300], R88 ;  /* 0x02d3005802007844 */ /* 0x0005e20000000200 */
[----:B----4-:R-:W-:Y:S01]  /*d2d0*/  F2FP.F16.F32.PACK_AB R72, R15, R14 ;  /* 0x0000000e0f48723e */ /* 0x010fe200000000ff */
[----:B------:R-:W-:Y:S01]  /*d2e0*/  FADD.FTZ R6, R86, R3 ;  /* 0x0000000356067221 */ /* 0x000fe20000010000 */
[----:B0-----:R-:W-:Y:S01]  /*d2f0*/  F2FP.F16.F32.PACK_AB R73, R4, R11 ;  /* 0x0000000b0449723e */ /* 0x001fe200000000ff */
[----:B------:R2:W-:Y:S01]  /*d300*/  STSM.16.M88.4 [R2+0x2eb00], R80 ;  /* 0x02eb005002007844 */ /* 0x0005e20000000200 */
[----:B------:R-:W-:Y:S01]  /*d310*/  F2FP.F16.F32.PACK_AB R74, R77, R76 ;  /* 0x0000004c4d4a723e */ /* 0x000fe200000000ff */
[----:B------:R-:W-:Y:S01]  /*d320*/  FADD.FTZ R5, R85, R18 ;  /* 0x0000001255057221 */ /* 0x000fe20000010000 */
[----:B------:R-:W-:Y:S01]  /*d330*/  F2FP.F16.F32.PACK_AB R75, R79, R78 ;  /* 0x0000004e4f4b723e */ /* 0x000fe200000000ff */
[----:B------:R-:W-:-:S02]  /*d340*/  FADD.FTZ R6, R87, R6 ;  /* 0x0000000657067221 */ /* 0x000fc40000010000 */
[----:B------:R-:W-:Y:S02]  /*d350*/  FADD.FTZ R18, R14, R5 ;  /* 0x000000050e127221 */ /* 0x000fe40000010000 */
[----:B------:R2:W-:Y:S01]  /*d360*/  STSM.16.M88.4 [R2+0x30300], R72 ;  /* 0x0303004802007844 */ /* 0x0005e20000000200 */
[----:B------:R-:W-:Y:S01]  /*d370*/  FADD.FTZ R3, R11, R6 ;  /* 0x000000060b037221 */ /* 0x000fe20000010000 */
[----:B------:R-:W-:Y:S01]  /*d380*/  FADD.FTZ R5, R15, R18 ;  /* 0x000000120f057221 */ /* 0x000fe20000010000 */
[----:B------:R-:W-:Y:S01]  /*d390*/  @!PT LDS RZ, [RZ] ;  /* 0x00000000fffff984 */ /* 0x000fe20000000800 */
[----:B------:R-:W-:Y:S01]  /*d3a0*/  @!PT LDS RZ, [RZ] ;  /* 0x00000000fffff984 */ /* 0x000fe20000000800 */
[----:B------:R-:W-:Y:S01]  /*d3b0*/  @!PT LDS RZ, [RZ] ;  /* 0x00000000fffff984 */ /* 0x000fe20000000800 */
[----:B------:R-:W-:Y:S01]  /*d3c0*/  @!PT LDS RZ, [RZ] ;  /* 0x00000000fffff984 */ /* 0x000fe20000000800 */
[----:B------:R0:W-:Y:S06]  /*d3d0*/  MEMBAR.ALL.CTA ;  /* 0x0000000000007992 */ /* 0x0001ec0000008000 */
[----:B0-----:R-:W0:Y:S01]  /*d3e0*/  FENCE.VIEW.ASYNC.S ;  /* 0x00000000000073c6 */ /* 0x001e220000000000 */
[----:B------:R-:W-:Y:S01]  /*d3f0*/  FADD.FTZ R3, R4, R3 ;  /* 0x0000000304037221 */ /* 0x000fe20000010000 */
[----:B------:R-:W-:Y:S01]  /*d400*/  FADD.FTZ R6, R76, R5 ;  /* 0x000000054c067221 */ /* 0x000fe20000010000 */
[----:B------:R-:W-:-:S02]  /*d410*/  IMAD.MOV.U32 R5, RZ, RZ, R12 ;  /* 0x000000ffff057224 */ /* 0x000fc400078e000c */
[----:B------:R-:W-:Y:S01]  /*d420*/  FADD.FTZ R3, R78, R3 ;  /* 0x000000034e037221 */ /* 0x000fe20000010000 */
[----:B------:R-:W-:Y:S01]  /*d430*/  FADD.FTZ R4, R77, R6 ;  /* 0x000000064d047221 */ /* 0x000fe20000010000 */
[----:B------:R-:W-:Y:S02]  /*d440*/  IMAD.MOV.U32 R6, RZ, RZ, R0 ;  /* 0x000000ffff067224 */ /* 0x000fe400078e0000 */
[----:B------:R-:W-:Y:S01]  /*d450*/  FADD.FTZ R3, R79, R3 ;  /* 0x000000034f037221 */ /* 0x000fe20000010000 */
[----:B0-----:R-:W-:Y:S01]  /*d460*/  NOP ;  /* 0x0000000000007918 */ /* 0x001fe20000000000 */
[----:B--2---:R-:W-:Y:S05]  /*d470*/  @P2 BRA `(.L_x_11467) ;  /* 0xffffffc8002c2947 */ /* 0x004fea000383ffff */
.L_x_11458:
[----:B------:R-:W-:Y:S06]  /*d480*/  BAR.ARV 0x8, 0x200 ;  /* 0x0208000000007b1d */ /* 0x000fec0000002000 */
[----:B------:R-:W-:Y:S05]  /*d490*/  @!P0 BRA `(.L_x_11468) ;  /* 0x0000000000048947 */ /* 0x000fea0003800000 */
[----:B------:R-:W-:Y:S01]  /*d4a0*/  BPT.TRAP 0x1 ;  /* 0x000000040000795c */ /* 0x000fe20000300000 */
.L_x_11468:
[----:B------:R-:W-:Y:S01]  /*d4b0*/  ULEA UR6, UR36, UR37, 0x3 ;  /* 0x0000002524067291 */ /* 0x000fe2000f8e183f */
[----:B------:R-:W-:-:S05]  /*d4c0*/  IMAD.U32 R5, RZ, RZ, UR38 ;  /* 0x00000026ff057e24 */ /* 0x000fca000f8e00ff */
[----:B------:R-:W-:-:S04]  /*d4d0*/  SHF.L.U32 R5, R5, 0x1f, RZ ;  /* 0x0000001f05057819 */ /* 0x000fc800000006ff */
[----:B------:R0:W1:Y:S01]  /*d4e0*/  SYNCS.PHASECHK.TRANS64.TRYWAIT P2, [UR6+0x31c50], R5 ;  /* 0x031c5005ff0075a7 */ /* 0x0000620008040146 */
[----:B------:R-:W-:Y:S05]  /*d4f0*/  @!P0 BRA `(.L_x_11469) ;  /* 0x0000000000048947 */ /* 0x000fea0003800000 */
[----:B------:R-:W-:Y:S01]  /*d500*/  BPT.TRAP 0x1 ;  /* 0x000000040000795c */ /* 0x000fe20000300000 */
.L_x_11469:
[----:B-1----:R-:W-:Y:S05]  /*d510*/  @P2 BRA `(.L_x_11470) ;  /* 0x0000000000082947 */ /* 0x002fea0003800000 */
[----:B------:R-:W1:Y:S02]  /*d520*/  SYNCS.PHASECHK.TRANS64.TRYWAIT P0, [UR6+0x31c50], R5 ;  /* 0x031c5005ff0075a7 */ /* 0x000e640008000146 */
[----:B-1----:R-:W-:Y:S05]  /*d530*/  @!P0 BRA `(.L_x_11471) ;  /* 0x000000a800648947 */ /* 0x002fea0003800000 */
.L_x_11470:
[----:B------:R-:W-:Y:S01]  /*d540*/  UIADD3 UR37, UR37, 0x200, URZ ;  /* 0x0000020025257890 */ /* 0x000fe2000fffe03f */
[----:B-1----:R-:W2:Y:S01]  /*d550*/  LDL.LU R6, [R1+0x18] ;  /* 0x0000180001067983 */ /* 0x002ea20000300800 */
[----:B------:R-:W-:Y:S01]  /*d560*/  ULOP3.LUT UR60, UR60, 0x10000, URZ, 0xfc, !UPT ;  /* 0x000100003c3c7892 */ /* 0x000fe2000f8efc3f */
[----:B------:R-:W-:Y:S01]  /*d570*/  WARPGROUP.ARRIVE ;  /* 0x00000000000079c5 */ /* 0x000fe20000000000 */
[----:B------:R-:W-:Y:S01]  /*d580*/  USHF.R.U32.HI UR37, URZ, 0x4, UR37 ;  /* 0x000000043f257899 */ /* 0x000fe20008011625 */
[----:B0-----:R-:W0:Y:S01]  /*d590*/  SHFL.BFLY PT, R5, R4, 0x2, 0x1f ;  /* 0x0c401f0004057f89 */ /* 0x001e2200000e0000 */
[----:B------:R-:W-:Y:S01]  /*d5a0*/  UMOV UR9, 0xc0000010 ;  /* 0xc000001000097882 */ /* 0x000fe20000000000 */
[----:B------:R-:W-:Y:S01]  /*d5b0*/  UMOV UR11, 0x80000020 ;  /* 0x80000020000b7882 */ /* 0x000fe20000000000 */
[----:B------:R-:W-:Y:S01]  /*d5c0*/  ULOP3.LUT UR37, UR37, 0x3fff, URZ, 0xc0, !UPT ;  /* 0x00003fff25257892 */ /* 0x000fe2000f8ec03f */
[----:B------:R-:W-:Y:S01]  /*d5d0*/  IMAD.U32 R13, RZ, RZ, UR4 ;  /* 0x00000004ff0d7e24 */ /* 0x000fe2000f8e00ff */
        /* <DEDUP_REMOVED lines=10> */
[----:B0-----:R-:W-:Y:S01]  /*d680*/  FADD.FTZ R5, R5, R4 ;  /* 0x0000000405057221 */ /* 0x001fe20000010000 */
[----:B------:R-:W-:Y:S01]  /*d690*/  UMOV UR9, 0xc0000010 ;  /* 0xc000001000097882 */ /* 0x000fe20000000000 */
[----:B------:R-:W-:Y:S01]  /*d6a0*/  UMOV UR11, 0x80000020 ;  /* 0x80000020000b7882 */ /* 0x000fe20000000000 */
[----:B------:R-:W-:Y:S01]  /*d6b0*/  IMAD.MOV.U32 R4, RZ, RZ, RZ ;  /* 0x000000ffff047224 */ /* 0x000fe200078e00ff */
[----:B------:R-:W-:Y:S01]  /*d6c0*/  USEL UR36, UR36, URZ, UP0 ;  /* 0x0000003f24247287 */ /* 0x000fe20008000000 */
        /* <DEDUP_REMOVED lines=18> */
[----:B------:R-:W-:Y:S01]  /*d7f0*/  IMAD.MOV.U32 R3, RZ, RZ, -0x800000 ;  /* 0xff800000ff037424 */ /* 0x000fe200078e00ff */
[----:B------:R-:W0:Y:S04]  /*d800*/  SHFL.BFLY PT, R6, R5, 0x1, 0x1f ;  /* 0x0c201f0005067f89 */ /* 0x000e2800000e0000 */
[----:B---3--:R-:W1:Y:S01]  /*d810*/  SHFL.BFLY PT, R8, R7, 0x1, 0x1f ;  /* 0x0c201f0007087f89 */ /* 0x008e6200000e0000 */
[----:B------:R-:W-:-:S02]  /*d820*/  WARPGROUP.DEPBAR.LE gsb0, 0x0 ;  /* 0x00008000000079c5 */ /* 0x000fc40000010000 */
[----:B------:R-:W-:Y:S01]  /*d830*/  WARPGROUP.ARRIVE ;  /* 0x00000000000079c5 */ /* 0x000fe20000000000 */
[----:B0-----:R-:W-:Y:S01]  /*d840*/  FADD.FTZ R10, R5, R6 ;  /* 0x00000006050a7221 */ /* 0x001fe20000010000 */
[----:B------:R-:W-:Y:S01]  /*d850*/  IMAD.U32 R5, RZ, RZ, UR4 ;  /* 0x00000004ff057e24 */ /* 0x000fe2000f8e00ff */
[----:B------:R-:W-:-:S03]  /*d860*/  USEL UR4, URZ, 0x1, UP0 ;  /* 0x000000013f047887 */ /* 0x000fc60008000000 */
[----:B------:R-:W-:Y:S01]  /*d870*/  HGMMA.64x96x16.F32 R24, gdesc[UR8].tnspB, R24, gsb0 ;  /* 0x41600000081879f0 */ /* 0x000fe20008000818 */
[----:B------:R-:W-:Y:S01]  /*d880*/  UIADD3 UR8, UR60, 0x600, URZ ;  /* 0x000006003c087890 */ /* 0x000fe2000fffe03f */
[----:B------:R-:W-:Y:S01]  /*d890*/  FSETP.NE.FTZ.AND P0, PT, R10, RZ, PT ;  /* 0x000000ff0a00720b */ /* 0x000fe20003f15000 */
[----:B------:R-:W-:Y:S01]  /*d8a0*/  UIADD3 UR10, UR5, 0x100, URZ ;  /* 0x00000100050a7890 */ /* 0x000fe2000fffe03f */
[----:B-1----:R-:W-:Y:S01]  /*d8b0*/  FADD.FTZ R11, R7, R8 ;  /* 0x00000008070b7221 */ /* 0x002fe20000010000 */
[----:B------:R-:W-:Y:S01]  /*d8c0*/  UMOV UR9, 0xc0000010 ;  /* 0xc000001000097882 */ /* 0x000fe20000000000 */
[----:B------:R-:W-:Y:S01]  /*d8d0*/  UMOV UR11, 0x80000020 ;  /* 0x80000020000b7882 */ /* 0x000fe20000000000 */
[----:B------:R-:W-:Y:S01]  /*d8e0*/  IMAD.U32 R7, RZ, RZ, UR6 ;  /* 0x00000006ff077e24 */ /* 0x000fe2000f8e00ff */
[----:B------:R-:W-:Y:S01]  /*d8f0*/  ULOP3.LUT UR38, UR38, UR4, URZ, 0x3c, !UPT ;  /* 0x0000000426267292 */ /* 0x000fe2000f8e3c3f */
[----:B------:R-:W-:Y:S01]  /*d900*/  FSETP.NE.FTZ.AND P2, PT, R11, RZ, PT ;  /* 0x000000ff0b00720b */ /* 0x000fe20003f55000 */
[----:B------:R-:W-:-:S02]  /*d910*/  IMAD.MOV.U32 R8, RZ, RZ, RZ ;  /* 0x000000ffff087224 */ /* 0x000fc400078e00ff */
[----:B------:R-:W-:-:S03]  /*d920*/  @!P1 VIADD R7, R7, 0x31c60 ;  /* 0x00031c6007079836 */ /* 0x000fc60000000000 */
[----:B------:R-:W0:Y:S01]  /*d930*/  @P0 MUFU.LG2 R6, R10 ;  /* 0x0000000a00060308 */ /* 0x000e220000000c00 */
[----:B------:R-:W-:Y:S01]  /*d940*/  @P0 FMUL.FTZ R5, R5, 0.69314718246459960938 ;  /* 0x3f31721805050820 */ /* 0x000fe20000410000 */
[----:B------:R-:W-:-:S06]  /*d950*/  @!P1 PRMT R7, RZ, 0x654, R7 ;  /* 0x00000654ff079816 */ /* 0x000fcc0000000007 */
        /* <DEDUP_REMOVED lines=92> */
.L_x_11441:
[----:B------:R-:W0:Y:S08]  /*df20*/  S2UR UR4, SR_CgaCtaId ;  /* 0x00000000000479c3 */ /* 0x000e300000008800 */
[----:B------:R-:W-:Y:S06]  /*df30*/  BAR.SYNC.DEFER_BLOCKING 0x5, 0x200 ;  /* 0x0148000000007b1d */ /* 0x000fec0000010000 */
[----:B------:R-:W-:Y:S01]  /*df40*/  UMOV UR37, 0x400 ;  /* 0x0000040000257882 */ /* 0x000fe20000000000 */
[----:B------:R-:W-:Y:S01]  /*df50*/  BSSY B0, `(.L_x_11472) ;  /* 0x00002c6000007945 */ /* 0x000fe20003800000 */
[----:B0-----:R-:W-:-:S09]  /*df60*/  ULEA UR37, UR4, UR37, 0x18 ;  /* 0x0000002504257291 */ /* 0x001fd2000f8ec03f */
[----:B------:R-:W0:Y:S02]  /*df70*/  LDS.128 R4, [UR37+0x31cd0] ;  /* 0x031cd025ff047984 */ /* 0x000e240008000c00 */
[----:B0-----:R-:W-:Y:S02]  /*df80*/  R2UR UR5, R5 ;  /* 0x00000000050572ca */ /* 0x001fe400000e0000 */
[----:B------:R-:W-:Y:S01]  /*df90*/  R2UR UR6, R6 ;  /* 0x00000000060672ca */ /* 0x000fe200000e0000 */
[----:B------:R-:W-:Y:S06]  /*dfa0*/  BAR.ARV 0x4, 0x200 ;  /* 0x0108000000007b1d */ /* 0x000fec0000002000 */
[----:B------:R-:W-:Y:S08]  /*dfb0*/  @P0 BRA `(.L_x_11473) ;  /* 0x0000001c00d40947 */ /* 0x000ff00003800000 */
[----:B------:R-:W2:Y:S01]  /*dfc0*/  LDL.LU R8, [R1+0x10] ;  /* 0x0000100001087983 */ /* 0x000ea20000300800 */
[----:B------:R-:W0:Y:S01]  /*dfd0*/  S2UR UR4, SR_SWINHI ;  /* 0x00000000000479c3 */ /* 0x000e220000002f00 */
[----:B------:R-:W-:Y:S01]  /*dfe0*/  F2FP.F16.F32.PACK_AB R10, R73, R72 ;  /* 0x00000048490a723e */ /* 0x000fe200000000ff */
[----:B------:R-:W-:Y:S01]  /*dff0*/  ULDC.64 UR10, c[0x0][0xc00] ;  /* 0x00030000000a7ab9 */ /* 0x000fe20000000a00 */
[----:B------:R-:W3:Y:S01]  /*e000*/  LDL R0, [R1+0x40] ;  /* 0x0000400001007983 */ /* 0x000ee20000100800 */
[----:B------:R-:W-:Y:S02]  /*e010*/  F2FP.F16.F32.PACK_AB R30, R69, R68 ;  /* 0x00000044451e723e */ /* 0x000fe400000000ff */
[----:B------:R-:W-:Y:S01]  /*e020*/  R2UR UR7, R149 ;  /* 0x00000000950772ca */ /* 0x000fe200000e0000 */
[----:B------:R-:W4:Y:S01]  /*e030*/  LDL R82, [R1+0x4] ;  /* 0x0000040001527983 */ /* 0x000f220000100800 */
[----:B------:R-:W-:Y:S01]  /*e040*/  ULDC.64 UR16, c[0x0][0x208] ;  /* 0x0000820000107ab9 */ /* 0x000fe20000000a00 */
[----:B------:R-:W-:-:S02]  /*e050*/  R2UR UR15, R146 ;  /* 0x00000000920f72ca */ /* 0x000fc400000e0000 */
[----:B------:R-:W-:Y:S02]  /*e060*/  R2UR UR13, R22 ;  /* 0x00000000160d72ca */ /* 0x000fe400000e0000 */
[----:B------:R-:W-:Y:S01]  /*e070*/  R2UR UR14, R148 ;  /* 0x00000000940e72ca */ /* 0x000fe200000e0000 */
        /* <DEDUP_REMOVED lines=8> */
[----:B--2---:R-:W-:Y:S01]  /*e100*/  R2UR UR12, R8 ;  /* 0x00000000080c72ca */ /* 0x004fe200000e0000 */
[----:B---3--:R-:W-:-:S04]  /*e110*/  IMAD.WIDE R8, R0, 0x2, R4 ;  /* 0x0000000200087825 */ /* 0x008fc800078e0204 */
[----:B------:R-:W-:Y:S01]  /*e120*/  UMOV UR18, 0x9b8 ;  /* 0x000009b800127882 */ /* 0x000fe20000000000 */
[----:B----4-:R-:W-:Y:S02]  /*e130*/  R2UR UR19, R82 ;  /* 0x00000000521372ca */ /* 0x010fe400000e0000 */
[C---:B------:R-:W-:Y:S02]  /*e140*/  IADD3 R31, P3, R8.reuse, 0x3000, RZ ;  /* 0x00003000081f7810 */ /* 0x040fe40007f7e0ff */
[C---:B------:R-:W-:Y:S02]  /*e150*/  IADD3 R79, P2, R8.reuse, 0x3020, RZ ;  /* 0x00003020084f7810 */ /* 0x040fe40007f5e0ff */
[----:B------:R-:W-:Y:S01]  /*e160*/  LOP3.LUT R6, R31, 0x180, RZ, 0xc0, !PT ;  /* 0x000001801f067812 */ /* 0x000fe200078ec0ff */
[--C-:B------:R-:W-:Y:S01]  /*e170*/  IMAD.X R27, RZ, RZ, R9.reuse, P3 ;  /* 0x000000ffff1b7224 */ /* 0x100fe200018e0609 */
[----:B------:R-:W-:Y:S01]  /*e180*/  IADD3 R23, P4, R8, 0x20, RZ ;  /* 0x0000002008177810 */ /* 0x000fe20007f9e0ff */
[----:B------:R-:W-:Y:S01]  /*e190*/  IMAD.X R25, RZ, RZ, R9, P2 ;  /* 0x000000ffff197224 */ /* 0x000fe200010e0609 */
[----:B------:R-:W-:-:S02]  /*e1a0*/  SHF.R.U64 R6, R6, 0x3, RZ ;  /* 0x0000000306067819 */ /* 0x000fc400000012ff */
[----:B------:R-:W-:Y:S01]  /*e1b0*/  LOP3.LUT R11, R8, 0x180, RZ, 0xc0, !PT ;  /* 0x00000180080b7812 */ /* 0x000fe200078ec0ff */
[--C-:B------:R-:W-:Y:S01]  /*e1c0*/  IMAD.X R29, RZ, RZ, R9.reuse, P4 ;  /* 0x000000ffff1d7224 */ /* 0x100fe200020e0609 */
[----:B------:R-:W-:Y:S02]  /*e1d0*/  LOP3.LUT R26, R6, R31, RZ, 0x3c, !PT ;  /* 0x0000001f061a7212 */ /* 0x000fe400078e3cff */
[----:B------:R-:W-:Y:S02]  /*e1e0*/  LOP3.LUT R6, R79, 0x180, RZ, 0xc0, !PT ;  /* 0x000001804f067812 */ /* 0x000fe400078ec0ff */
[C---:B------:R-:W-:Y:S02]  /*e1f0*/  IADD3 R81, P1, R8.reuse, 0x6000, RZ ;  /* 0x0000600008517810 */ /* 0x040fe40007f3e0ff */
[----:B------:R-:W-:Y:S02]  /*e200*/  IADD3 R83, P0, R8, 0x6020, RZ ;  /* 0x0000602008537810 */ /* 0x000fe40007f1e0ff */
[----:B------:R-:W-:Y:S01]  /*e210*/  LOP3.LUT R0, R23, 0x180, RZ, 0xc0, !PT ;  /* 0x0000018017007812 */ /* 0x000fe200078ec0ff */
[--C-:B------:R-:W-:Y:S01]  /*e220*/  IMAD.X R13, RZ, RZ, R9.reuse, P1 ;  /* 0x000000ffff0d7224 */ /* 0x100fe200008e0609 */
[----:B------:R-:W-:Y:S01]  /*e230*/  SHF.R.U64 R11, R11, 0x3, RZ ;  /* 0x000000030b0b7819 */ /* 0x000fe200000012ff */
[----:B------:R-:W-:Y:S01]  /*e240*/  IMAD.X R15, RZ, RZ, R9, P0 ;  /* 0x000000ffff0f7224 */ /* 0x000fe200000e0609 */
[----:B------:R-:W-:-:S02]  /*e250*/  SHF.R.U64 R6, R6, 0x3, RZ ;  /* 0x0000000306067819 */ /* 0x000fc400000012ff */
[----:B------:R-:W-:Y:S02]  /*e260*/  SHF.R.U64 R0, R0, 0x3, RZ ;  /* 0x0000000300007819 */ /* 0x000fe400000012ff */
[----:B------:R-:W-:Y:S02]  /*e270*/  LOP3.LUT R12, R81, 0x180, RZ, 0xc0, !PT ;  /* 0x00000180510c7812 */ /* 0x000fe400078ec0ff */
[----:B------:R-:W-:Y:S02]  /*e280*/  LOP3.LUT R14, R83, 0x180, RZ, 0xc0, !PT ;  /* 0x00000180530e7812 */ /* 0x000fe400078ec0ff */
[----:B------:R-:W-:Y:S02]  /*e290*/  LOP3.LUT R8, R11, R8, RZ, 0x3c, !PT ;  /* 0x000000080b087212 */ /* 0x000fe400078e3cff */
[----:B------:R-:W-:Y:S01]  /*e2a0*/  LOP3.LUT R24, R6, R79, RZ, 0x3c, !PT ;  /* 0x0000004f06187212 */ /* 0x000fe200078e3cff */
[----:B------:R-:W-:Y:S01]  /*e2b0*/  IMAD.U32 R79, RZ, RZ, UR9 ;  /* 0x00000009ff4f7e24 */ /* 0x000fe2000f8e00ff */
[----:B------:R-:W-:Y:S01]  /*e2c0*/  LOP3.LUT R28, R0, R23, RZ, 0x3c, !PT ;  /* 0x00000017001c7212 */ /* 0x000fe200078e3cff */
[----:B------:R-:W-:Y:S01]  /*e2d0*/  ULDC.64 UR8, c[0x0][0xc08] ;  /* 0x0003020000087ab9 */ /* 0x000fe20000000a00 */
[----:B------:R-:W-:-:S02]  /*e2e0*/  SHF.R.U64 R12, R12, 0x3, RZ ;  /* 0x000000030c0c7819 */ /* 0x000fc400000012ff */
[----:B------:R-:W-:Y:S02]  /*e2f0*/  SHF.R.U64 R14, R14, 0x3, RZ ;  /* 0x000000030e0e7819 */ /* 0x000fe400000012ff */
[----:B------:R-:W-:Y:S02]  /*e300*/  MOV R0, R8 ;  /* 0x0000000800007202 */ /* 0x000fe40000000f00 */
        /* <DEDUP_REMOVED lines=20> */
[----:B------:R-:W-:Y:S02]  /*e450*/  F2FP.F16.F32.PACK_AB R12, R49, R48 ;  /* 0x00000030310c723e */ /* 0x000fe400000000ff */
[----:B------:R-:W-:Y:S01]  /*e460*/  F2FP.F16.F32.PACK_AB R13, R51, R50 ;  /* 0x00000032330d723e */ /* 0x000fe200000000ff */
[----:B------:R-:W-:Y:S01]  /*e470*/  STSM.16.M88.4 [R80], R8 ;  /* 0x0000000850007844 */ /* 0x000fe20000000200 */
[----:B------:R-:W-:Y:S02]  /*e480*/  F2FP.F16.F32.PACK_AB R14, R53, R52 ;  /* 0x00000034350e723e */ /* 0x000fe400000000ff */
[----:B------:R-:W-:-:S02]  /*e490*/  F2FP.F16.F32.PACK_AB R15, R55, R54 ;  /* 0x00000036370f723e */ /* 0x000fc400000000ff */
[----:B-1----:R-:W-:Y:S02]  /*e4a0*/  F2FP.F16.F32.PACK_AB R24, R57, R56 ;  /* 0x000000383918723e */ /* 0x002fe400000000ff */
[----:B------:R-:W-:Y:S01]  /*e4b0*/  F2FP.F16.F32.PACK_AB R25, R59, R58 ;  /* 0x0000003a3b19723e */ /* 0x000fe200000000ff */
[----:B------:R-:W-:Y:S01]  /*e4c0*/  STSM.16.M88.4 [R23], R12 ;  /* 0x0000000c17007844 */ /* 0x000fe20000000200 */
[----:B------:R-:W-:Y:S02]  /*e4d0*/  F2FP.F16.F32.PACK_AB R26, R61, R60 ;  /* 0x0000003c3d1a723e */ /* 0x000fe400000000ff */
[----:B------:R-:W-:Y:S02]  /*e4e0*/  F2FP.F16.F32.PACK_AB R27, R63, R62 ;  /* 0x0000003e3f1b723e */ /* 0x000fe400000000ff */
[----:B------:R-:W-:Y:S02]  /*e4f0*/  F2FP.F16.F32.PACK_AB R28, R65, R64 ;  /* 0x00000040411c723e */ /* 0x000fe400000000ff */
[----:B------:R-:W-:Y:S01]  /*e500*/  F2FP.F16.F32.PACK_AB R29, R67, R66 ;  /* 0x00000042431d723e */ /* 0x000fe200000000ff */
[----:B------:R-:W-:Y:S01]  /*e510*/  STSM.16.M88.4 [R18], R24 ;  /* 0x0000001812007844 */ /* 0x000fe20000000200 */
[----:B------:R-:W-:-:S02]  /*e520*/  F2FP.F16.F32.PACK_AB R31, R71, R70 ;  /* 0x00000046471f723e */ /* 0x000fc400000000ff */
        /* <DEDUP_REMOVED lines=19> */
[----:B------:R-:W-:-:S03]  /*e660*/  IMAD.U32 R9, RZ, RZ, UR9 ;  /* 0x00000009ff097e24 */ /* 0x000fc6000f8e00ff */
        /* <DEDUP_REMOVED lines=12> */
[----:B------:R-:W-:Y:S01]  /*e730*/  USEL UR17, UR12, URZ, !UP0 ;  /* 0x0000003f0c117287 */ /* 0x000fe2000c000000 */
[----:B------:R-:W-:Y:S01]  /*e740*/  ULDC.64 UR8, c[0x0][UR18+0x218] ;  /* 0x0000860012087abb */ /* 0x000fe20008000a00 */
[----:B------:R-:W-:Y:S01]  /*e750*/  UIMAD UR11, UR11, UR7, URZ ;  /* 0x000000070b0b72a4 */ /* 0x000fe2000f8e023f */
[----:B------:R-:W-:Y:S01]  /*e760*/  ULDC.64 UR12, c[0x0][UR18+0x228] ;  /* 0x00008a00120c7abb */ /* 0x000fe20008000a00 */
[----:B------:R-:W-:Y:S02]  /*e770*/  UIMAD.WIDE.U32 UR14, UR8, UR19, URZ ;  /* 0x00000013080e72a5 */ /* 0x000fe4000f8e003f */
[----:B------:R-:W-:Y:S02]  /*e780*/  UIMAD UR19, UR9, UR19, URZ ;  /* 0x00000013091372a4 */ /* 0x000fe4000f8e023f */
[----:B------:R-:W-:-:S02]  /*e790*/  UIMAD.WIDE.U32 UR20, UR12, UR16, URZ ;  /* 0x000000100c1472a5 */ /* 0x000fc4000f8e003f */
[----:B------:R-:W-:Y:S02]  /*e7a0*/  UIMAD.WIDE.U32 UR8, UR10, UR7, URZ ;  /* 0x000000070a0872a5 */ /* 0x000fe4000f8e003f */
[----:B------:R-:W-:Y:S02]  /*e7b0*/  UIMAD UR12, UR13, UR16, URZ ;  /* 0x000000100d0c72a4 */ /* 0x000fe4000f8e023f */
[----:B------:R-:W-:Y:S01]  /*e7c0*/  UIMAD UR11, UR10, UR17, UR11 ;  /* 0x000000110a0b72a4 */ /* 0x000fe2000f8e020b */
[----:B---3--:R-:W-:Y:S01]  /*e7d0*/  IMAD.U32 R8, RZ, RZ, UR20 ;  /* 0x00000014ff087e24 */ /* 0x008fe2000f8e00ff */
[----:B------:R-:W-:Y:S02]  /*e7e0*/  UIADD3 UR12, UR21, UR12, URZ ;  /* 0x0000000c150c7290 */ /* 0x000fe4000fffe03f */
[----:B------:R-:W-:Y:S01]  /*e7f0*/  IMAD.U32 R9, RZ, RZ, UR21 ;  /* 0x00000015ff097e24 */ /* 0x000fe2000f8e00ff */
[----:B------:R-:W-:Y:S02]  /*e800*/  UIADD3 UR10, UR9, UR11, URZ ;  /* 0x0000000b090a7290 */ /* 0x000fe4000fffe03f */
[----:B------:R-:W-:Y:S01]  /*e810*/  UIADD3 UR19, UR15, UR19, URZ ;  /* 0x000000130f137290 */ /* 0x000fe2000fffe03f */
[----:B--2---:R-:W-:Y:S01]  /*e820*/  @P0 R2UR UR4, R0 ;  /* 0x00000000000402ca */ /* 0x004fe200000e0000 */
[----:B0-----:R-:W-:-:S04]  /*e830*/  @P1 IMAD.HI.U32 R0, R25, R10, RZ ;  /* 0x0000000a19001227 */ /* 0x001fc800078e00ff */
[----:B------:R-:W-:Y:S01]  /*e840*/  IMAD.U32 R10, RZ, RZ, UR12 ;  /* 0x0000000cff0a7e24 */ /* 0x000fe2000f8e00ff */
[----:B-1----:R-:W-:Y:S01]  /*e850*/  @P1 SHF.R.U32.HI R11, RZ, R13, R0 ;  /* 0x0000000dff0b1219 */ /* 0x002fe20000011600 */
[----:B------:R-:W-:Y:S01]  /*e860*/  ULDC.64 UR12, c[0x0][0xba8] ;  /* 0x0002ea00000c7ab9 */ /* 0x000fe20000000a00 */
[----:B------:R-:W-:Y:S01]  /*e870*/  @!UP1 ULDC UR12, c[0x0][0xb50] ;  /* 0x0002d400000c9ab9 */ /* 0x000fe20000000800 */
[----:B------:R-:W-:Y:S01]  /*e880*/  @!UP1 ULDC UR13, c[0x0][0xb54] ;  /* 0x0002d500000d9ab9 */ /* 0x000fe20000000800 */
[--C-:B------:R-:W-:Y:S01]  /*e890*/  SHF.R.S32.HI R9, RZ, 0x1f, R11.reuse ;  /* 0x0000001fff097819 */ /* 0x100fe2000001140b */
[----:B------:R-:W-:Y:S02]  /*e8a0*/  IMAD.MOV R13, RZ, RZ, -R11 ;  /* 0x000000ffff0d7224 */ /* 0x000fe400078e0a0b */
[----:B------:R-:W-:Y:S02]  /*e8b0*/  UIADD3 UR14, UP0, UP2, UR8, UR14, UR4 ;  /* 0x0000000e080e7290 */ /* 0x000fe4000fa1e004 */
[----:B------:R-:W-:Y:S01]  /*e8c0*/  USHF.R.S32.HI UR11, URZ, 0x1f, UR4 ;  /* 0x0000001f3f0b7899 */ /* 0x000fe20008011404 */
[----:B------:R-:W-:Y:S01]  /*e8d0*/  IMAD R13, R6, R13, R25 ;  /* 0x0000000d060d7224 */ /* 0x000fe200078e0219 */
[----:B------:R-:W-:-:S02]  /*e8e0*/  ULDC.64 UR8, c[0x0][UR18+0x210] ;  /* 0x0000840012087abb */ /* 0x000fc40008000a00 */
[----:B------:R-:W-:Y:S01]  /*e8f0*/  UIADD3.X UR10, UR10, UR19, UR11, UP0, UP2 ;  /* 0x000000130a0a7290 */ /* 0x000fe200087e440b */
[----:B------:R-:W-:Y:S01]  /*e900*/  IADD3 R8, P2, P3, R11, UR14, R8 ;  /* 0x0000000e0b087c10 */ /* 0x000fe2000fb5e008 */
[----:B------:R-:W-:Y:S01]  /*e910*/  IMAD R11, R13, UR9, RZ ;  /* 0x000000090d0b7c24 */ /* 0x000fe2000f8e02ff */
[----:B------:R-:W-:-:S03]  /*e920*/  SHF.R.S32.HI R0, RZ, 0x1f, R13 ;  /* 0x0000001fff007819 */ /* 0x000fc6000001140d */
        /* <DEDUP_REMOVED lines=12> */
.L_x_11474:
[----:B------:R-:W2:Y:S01]  /*e9f0*/  LDL R0, [R1+0x3c] ;  /* 0x00003c0001007983 */ /* 0x000ea20000100800 */
[----:B------:R-:W0:Y:S01]  /*ea00*/  S2R R9, SR_TID.X ;  /* 0x0000000000097919 */ /* 0x000e220000002100 */
[----:B------:R-:W-:Y:S02]  /*ea10*/  R2UR UR8, R22 ;  /* 0x00000000160872ca */ /* 0x000fe400000e0000 */
[----:B------:R-:W-:Y:S04]  /*ea20*/  SHFL.IDX PT, R10, R14, RZ, 0x1c1f ;  /* 0x001c1fff0e0a7589 */ /* 0x000fe800000e0000 */
[----:B------:R-:W1:Y:S04]  /*ea30*/  SHFL.IDX PT, R11, R8, RZ, 0x1c1f ;  /* 0x001c1fff080b7589 */ /* 0x000e6800000e0000 */
[----:B------:R-:W-:Y:S01]  /*ea40*/  SHFL.IDX PT, R12, R14, 0x1, 0x1c1f ;  /* 0x003c1f000e0c7f89 */ /* 0x000fe200000e0000 */
[----:B0-----:R-:W-:-:S05]  /*ea50*/  VIADD R18, R9, 0xffffff80 ;  /* 0xffffff8009127836 */ /* 0x001fca0000000000 */
[----:B------:R-:W-:-:S04]  /*ea60*/  SHF.R.S32.HI R9, RZ, 0x1f, R18 ;  /* 0x0000001fff097819 */ /* 0x000fc80000011412 */
[----:B------:R-:W-:-:S04]  /*ea70*/  LEA.HI R9, R9, R18, RZ, 0x7 ;  /* 0x0000001209097211 */ /* 0x000fc800078f38ff */
[----:B------:R-:W-:Y:S01]  /*ea80*/  LOP3.LUT R9, R9, 0xffffff80, RZ, 0xc0, !PT ;  /* 0xffffff8009097812 */ /* 0x000fe200078ec0ff */
[----:B------:R-:W0:Y:S04]  /*ea90*/  SHFL.IDX PT, R13, R8, 0x1, 0x1c1f ;  /* 0x003c1f00080d7f89 */ /* 0x000e2800000e0000 */
[----:B------:R-:W-:-:S05]  /*eaa0*/  IMAD.IADD R9, R18, 0x1, -R9 ;  /* 0x0000000112097824 */ /* 0x000fca00078e0a09 */
[----:B------:R-:W-:Y:S01]  /*eab0*/  LOP3.LUT P0, RZ, R9, 0x3, RZ, 0xc0, !PT ;  /* 0x0000000309ff7812 */ /* 0x000fe2000780c0ff */
[----:B--2---:R-:W-:Y:S02]  /*eac0*/  VIADD R23, R0, UR8 ;  /* 0x0000000800177c36 */ /* 0x004fe40008000000 */
[----:B-----5:R-:W-:Y:S02]  /*ead0*/  IMAD R0, R15, R6, RZ ;  /* 0x000000060f007224 */ /* 0x020fe400078e02ff */
[----:B------:R-:W-:-:S03]  /*eae0*/  VIADD R9, R23, 0x8 ;  /* 0x0000000817097836 */ /* 0x000fc60000000000 */
[-C--:B------:R-:W-:Y:S02]  /*eaf0*/  ISETP.GE.OR P2, PT, R23, R0.reuse, P0 ;  /* 0x000000001700720c */ /* 0x080fe40000746670 */
[----:B------:R-:W-:Y:S01]  /*eb00*/  ISETP.GE.OR P0, PT, R9, R0, P0 ;  /* 0x000000000900720c */ /* 0x000fe20000706670 */
[----:B------:R-:W-:-:S10]  /*eb10*/  ULDC.64 UR8, c[0x0][0x208] ;  /* 0x0000820000087ab9 */ /* 0x000fd40000000a00 */
[----:B-1----:R1:W-:Y:S04]  /*eb20*/  @!P2 ST.E desc[UR8][R10.64], R3 ;  /* 0x000000030a00a985 */ /* 0x0023e8000c101908 */
[----:B0-----:R1:W-:Y:S01]  /*eb30*/  @!P0 ST.E desc[UR8][R12.64], R16 ;  /* 0x000000100c008985 */ /* 0x0013e2000c101908 */
[----:B------:R-:W-:-:S13]  /*eb40*/  PLOP3.LUT P0, PT, PT, PT, UP1, 0x80, 0x0 ;  /* 0x000000000000781c */ /* 0x000fda0003f0f018 */
[----:B-1----:R-:W-:Y:S05]  /*eb50*/  @P0 BRA `(.L_x_11475) ;  /* 0x0000000800340947 */ /* 0x002fea0003800000 */
[----:B------:R-:W0:Y:S01]  /*eb60*/  S2R R18, SR_TID.X ;  /* 0x0000000000127919 */ /* 0x000e220000002100 */
[----:B------:R-:W1:Y:S01]  /*eb70*/  @P1 LDC R37, c[0x0][0xbec] ;  /* 0x0002fb00ff251b82 */ /* 0x000e620000000800 */
[----:B------:R-:W-:Y:S01]  /*eb80*/  ULDC.64 UR8, c[0x0][0x208] ;  /* 0x0000820000087ab9 */ /* 0x000fe20000000a00 */
[----:B------:R-:W-:Y:S01]  /*eb90*/  ULDC.64 UR12, c[0x0][0xaa0] ;  /* 0x0002a800000c7ab9 */ /* 0x000fe20000000a00 */
[----:B------:R-:W-:Y:S02]  /*eba0*/  R2UR UR15, R82 ;  /* 0x00000000520f72ca */ /* 0x000fe400000e0000 */
        /* <DEDUP_REMOVED lines=11> */
[C---:B------:R-:W-:Y:S02]  /*ec60*/  IADD3 R8, P5, R4.reuse, 0x7800, RZ ;  /* 0x0000780004087810 */ /* 0x040fe40007fbe0ff */
        /* <DEDUP_REMOVED lines=13> */
[----:B------:R-:W-:-:S02]  /*ed40*/  LOP3.LUT R4, R9, R4, RZ, 0x3c, !PT ;  /* 0x0000000409047212 */ /* 0x000fc400078e3cff */
[----:B------:R-:W-:Y:S02]  /*ed50*/  SHF.R.S32.HI R16, RZ, 0x1f, R18 ;  /* 0x0000001fff107819 */ /* 0x000fe40000011412 */
        /* <DEDUP_REMOVED lines=10> */
[----:B------:R-:W-:Y:S01]  /*ee00*/  LEA.HI R16, R16, R18, RZ, 0x2 ;  /* 0x0000001210107211 */ /* 0x000fe200078f10ff */
[----:B------:R0:W5:Y:S02]  /*ee10*/  LD.E.128 R8, desc[UR8][R4.64] ;  /* 0x0000000804087980 */ /* 0x000164000c101d00 */
[----:B------:R-:W-:Y:S01]  /*ee20*/  UIMAD UR10, UR4, UR13, UR10 ;  /* 0x0000000d040a72a4 */ /* 0x000fe2000f8e020a */
[----:B------:R-:W-:Y:S01]  /*ee30*/  LOP3.LUT R16, R16, 0xfffffffc, RZ, 0xc0, !PT ;  /* 0xfffffffc10107812 */ /* 0x000fe200078ec0ff */
[----:B------:R-:W5:Y:S04]  /*ee40*/  LD.E.128 R12, desc[UR8][R12.64] ;  /* 0x000000080c0c7980 */ /* 0x000f68000c101d00 */
[----:B------:R-:W5:Y:S01]  /*ee50*/  LD.E.128 R20, desc[UR8][R20.64] ;  /* 0x0000000814147980 */ /* 0x000f62000c101d00 */
[----:B0-----:R-:W0:Y:S03]  /*ee60*/  @P1 LDC R5, c[0x0][0xbf0] ;  /* 0x0002fc00ff051b82 */ /* 0x001e260000000800 */
[----:B------:R-:W5:Y:S04]  /*ee70*/  LD.E.128 R24, desc[UR8][R24.64] ;  /* 0x0000000818187980 */ /* 0x000f68000c101d00 */
[----:B------:R-:W5:Y:S04]  /*ee80*/  LD.E.128 R28, desc[UR8][R28.64] ;  /* 0x000000081c1c7980 */ /* 0x000f68000c101d00 */
[----:B------:R-:W5:Y:S01]  /*ee90*/  LD.E.128 R32, desc[UR8][R32.64] ;  /* 0x0000000820207980 */ /* 0x000f62000c101d00 */
[----:B------:R-:W-:Y:S01]  /*eea0*/  UIMAD.WIDE.U32 UR8, UR4, UR12, URZ ;  /* 0x0000000c040872a5 */ /* 0x000fe2000f8e003f */
[----:B------:R-:W-:Y:S01]  /*eeb0*/  IMAD.IADD R16, R18, 0x1, -R16 ;  /* 0x0000000112107824 */ /* 0x000fe200078e0a10 */
        /* <DEDUP_REMOVED lines=9> */
[----:B------:R-:W-:Y:S01]  /*ef50*/  BSSY B1, `(.L_x_11476) ;  /* 0x0000038000017945 */ /* 0x000fe20003800000 */
[----:B------:R-:W-:Y:S01]  /*ef60*/  ULDC.64 UR10, c[0x0][0xae8] ;  /* 0x0002ba00000a7ab9 */ /* 0x000fe20000000a00 */
[----:B------:R-:W-:Y:S01]  /*ef70*/  VIADD R43, R78, UR14 ;  /* 0x0000000e4e2b7c36 */ /* 0x000fe20008000000 */
[----:B------:R-:W-:Y:S01]  /*ef80*/  UIMAD.WIDE.U32 UR8, UR15, UR10, UR8 ;  /* 0x0000000a0f0872a5 */ /* 0x000fe2000f8e0008 */
[----:B------:R-:W-:Y:S01]  /*ef90*/  VIADD R18, R3, UR14 ;  /* 0x0000000e03127c36 */ /* 0x000fe20008000000 */
[----:B------:R-:W-:-:S02]  /*efa0*/  SHF.R.S32.HI R42, RZ, 0x1f, R150 ;  /* 0x0000001fff2a7819 */ /* 0x000fc40000011496 */
[----:B------:R-:W-:Y:S01]  /*efb0*/  UIMAD UR9, UR15, UR11, UR9 ;  /* 0x0000000b0f0972a4 */ /* 0x000fe2000f8e0209 */
[----:B-1----:R-:W-:Y:S01]  /*efc0*/  @P1 IMAD.HI.U32 R4, R18, R37, RZ ;  /* 0x0000002512041227 */ /* 0x002fe200078e00ff */
[----:B------:R-:W-:Y:S01]  /*efd0*/  ISETP.GE.AND P0, PT, R43, R0, PT ;  /* 0x000000002b00720c */ /* 0x000fe20003f06270 */
[----:B------:R-:W-:Y:S01]  /*efe0*/  ULDC.64 UR10, c[0x0][0xaf0] ;  /* 0x0002bc00000a7ab9 */ /* 0x000fe20000000a00 */
[----:B------:R-:W-:Y:S01]  /*eff0*/  SHF.R.S32.HI R44, RZ, 0x1f, R147 ;  /* 0x0000001fff2c7819 */ /* 0x000fe20000011493 */
[----:B------:R-:W-:Y:S01]  /*f000*/  UIMAD UR4, UR4, UR10, URZ ;  /* 0x0000000a040472a4 */ /* 0x000fe2000f8e023f */
[----:B------:R-:W-:Y:S01]  /*f010*/  IMAD.MOV.U32 R3, RZ, RZ, R18 ;  /* 0x000000ffff037224 */ /* 0x000fe200078e0012 */
[----:B------:R-:W-:Y:S01]  /*f020*/  UIMAD.WIDE.U32 UR8, UR7, UR10, UR8 ;  /* 0x0000000a070872a5 */ /* 0x000fe2000f8e0008 */
[----:B0-----:R-:W-:Y:S01]  /*f030*/  @P1 SHF.R.U32.HI R3, RZ, R5, R4 ;  /* 0x00000005ff031219 */ /* 0x001fe20000011604 */
[----:B------:R-:W-:-:S03]  /*f040*/  UIMAD UR4, UR7, UR11, UR4 ;  /* 0x0000000b070472a4 */ /* 0x000fc6000f8e0204 */
[--C-:B------:R-:W-:Y:S01]  /*f050*/  SHF.R.S32.HI R16, RZ, 0x1f, R3.reuse ;  /* 0x0000001fff107819 */ /* 0x100fe20000011403 */
[----:B------:R-:W-:Y:S01]  /*f060*/  UIADD3 UR4, UR9, UR4, URZ ;  /* 0x0000000409047290 */ /* 0x000fe2000fffe03f */
[----:B------:R-:W-:Y:S01]  /*f070*/  IMAD.MOV R37, RZ, RZ, -R3 ;  /* 0x000000ffff257224 */ /* 0x000fe200078e0a03 */
[----:B------:R-:W-:Y:S01]  /*f080*/  ULDC.64 UR10, c[0x0][0xae0] ;  /* 0x0002b800000a7ab9 */ /* 0x000fe20000000a00 */
[----:B------:R-:W-:Y:S02]  /*f090*/  IMAD.U32 R5, RZ, RZ, UR9 ;  /* 0x00000009ff057e24 */ /* 0x000fe4000f8e00ff */
[----:B------:R-:W-:Y:S01]  /*f0a0*/  IMAD.U32 R4, RZ, RZ, UR8 ;  /* 0x00000008ff047e24 */ /* 0x000fe2000f8e00ff */
[----:B------:R-:W-:Y:S01]  /*f0b0*/  ULDC.64 UR8, c[0x0][0xad8] ;  /* 0x0002b60000087ab9 */ /* 0x000fe20000000a00 */
[----:B------:R-:W-:Y:S01]  /*f0c0*/  IMAD.U32 R5, RZ, RZ, UR4 ;  /* 0x00000004ff057e24 */ /* 0x000fe2000f8e00ff */
[----:B------:R-:W-:Y:S01]  /*f0d0*/  UIADD3 UR4, UR37, 0x31c20, URZ ;  /* 0x00031c2025047890 */ /* 0x000fe2000fffe03f */
[----:B------:R-:W-:-:S02]  /*f0e0*/  IMAD R16, R16, UR10, RZ ;  /* 0x0000000a10107c24 */ /* 0x000fc4000f8e02ff */
[----:B------:R-:W-:Y:S01]  /*f0f0*/  IMAD R37, R6, R37, R18 ;  /* 0x0000002506257224 */ /* 0x000fe200078e0212 */
[----:B------:R-:W-:Y:S01]  /*f100*/  UPRMT UR4, URZ, 0x654, UR4 ;  /* 0x000006543f047896 */ /* 0x000fe20008000004 */
[C---:B------:R-:W-:Y:S02]  /*f110*/  IMAD R39, R3.reuse, UR11, R16 ;  /* 0x0000000b03277c24 */ /* 0x040fe4000f8e0210 */
[----:B------:R-:W-:Y:S01]  /*f120*/  IMAD.WIDE.U32 R4, R3, UR10, R4 ;  /* 0x0000000a03047c25 */ /* 0x000fe2000f8e0004 */
[----:B------:R-:W-:-:S03]  /*f130*/  SHF.R.S32.HI R3, RZ, 0x1f, R37 ;  /* 0x0000001fff037819 */ /* 0x000fc60000011425 */
[----:B------:R-:W-:Y:S02]  /*f140*/  IMAD.IADD R5, R5, 0x1, R39 ;  /* 0x0000000105057824 */ /* 0x000fe400078e0227 */
[----:B------:R-:W-:Y:S01]  /*f150*/  IMAD R6, R3, UR8, RZ ;  /* 0x0000000803067c24 */ /* 0x000fe2000f8e02ff */
[----:B--2---:R-:W-:Y:S01]  /*f160*/  SYNCS.ARRIVE.TRANS64.RED.A1T0 RZ, [UR4], RZ ;  /* 0x000000ffffff79a7 */ /* 0x004fe20008100404 */
[----:B------:R-:W-:-:S04]  /*f170*/  IMAD.WIDE.U32 R4, R37, UR8, R4 ;  /* 0x0000000825047c25 */ /* 0x000fc8000f8e0004 */
[----:B------:R-:W-:Y:S01]  /*f180*/  IMAD R3, R37, UR9, R6 ;  /* 0x0000000925037c24 */ /* 0x000fe2000f8e0206 */
[----:B------:R-:W-:Y:S02]  /*f190*/  ULDC.64 UR8, c[0x0][0xa80] ;  /* 0x0002a00000087ab9 */ /* 0x000fe40000000a00 */
[----:B------:R-:W-:Y:S01]  /*f1a0*/  LEA R6, P1, R4, UR8, 0x1 ;  /* 0x0000000804067c11 */ /* 0x000fe2000f8208ff */
[----:B------:R-:W-:-:S04]  /*f1b0*/  IMAD.IADD R3, R5, 0x1, R3 ;  /* 0x0000000105037824 */ /* 0x000fc800078e0203 */
[----:B------:R0:W1:Y:S01]  /*f1c0*/  SHFL.IDX PT, R36, R6, RZ, 0x1c1f ;  /* 0x001c1fff06247589 */ /* 0x00006200000e0000 */
[----:B------:R-:W-:-:S05]  /*f1d0*/  LEA.HI.X R16, R4, UR9, R3, 0x1, P1 ;  /* 0x0000000904107c11 */ /* 0x000fca00088f0c03 */
        /* <DEDUP_REMOVED lines=8> */
[C---:B------:R-:W-:Y:S02]  /*f260*/  @!P2 LEA R40, P4, R150.reuse, R36, 0x1 ;  /* 0x000000249628a211 */ /* 0x040fe400078808ff */
[----:B--2---:R-:W-:Y:S01]  /*f270*/  @!P0 IMAD.WIDE R4, R145, 0x2, R36 ;  /* 0x0000000291048825 */ /* 0x004fe200078e0224 */
[-C--:B------:R-:W-:Y:S02]  /*f280*/  @!P1 LEA.HI.X R39, R147, R37.reuse, R44, 0x1, P3 ;  /* 0x0000002593279211 */ /* 0x080fe400018f0c2c */
[----:B------:R-:W-:Y:S02]  /*f290*/  @!P2 LEA.HI.X R41, R150, R37, R42, 0x1, P4 ;  /* 0x000000259629a211 */ /* 0x000fe400020f0c2a */
[----:B-----5:R3:W-:Y:S04]  /*f2a0*/  @!P0 ST.E.128 desc[UR8][R4.64], R8 ;  /* 0x0000000804008985 */ /* 0x0207e8000c101d08 */
[----:B------:R3:W-:Y:S04]  /*f2b0*/  @!P1 ST.E.128 desc[UR8][R38.64], R20 ;  /* 0x0000001426009985 */ /* 0x0007e8000c101d08 */
[----:B------:R3:W-:Y:S02]  /*f2c0*/  @!P2 ST.E.128 desc[UR8][R40.64], R28 ;  /* 0x0000001c2800a985 */ /* 0x0007e4000c101d08 */
.L_x_11477:
[----:B------:R-:W-:Y:S05]  /*f2d0*/  BSYNC B1 ;  /* 0x0000000000017941 */ /* 0x000fea0003800000 */
.L_x_11476:
        /* <DEDUP_REMOVED lines=21> */
.L_x_11475:
        /* <DEDUP_REMOVED lines=12> */
[C---:B------:R-:W-:Y:S01]  /*f4f0*/  VIADD R29, R17.reuse, 0x8 ;  /* 0x00000008111d7836 */ /* 0x040fe20000000000 */
[----:B------:R-:W-:Y:S01]  /*f500*/  ULDC.64 UR10, c[0x0][0xb38] ;  /* 0x0002ce00000a7ab9 */ /* 0x000fe20000000a00 */
[C---:B------:R-:W-:Y:S01]  /*f510*/  VIADD R31, R17.reuse, 0x10 ;  /* 0x00000010111f7836 */ /* 0x040fe20000000000 */
[----:B------:R-:W-:Y:S01]  /*f520*/  UIMAD.WIDE.U32 UR8, UR15, UR10, UR8 ;  /* 0x0000000a0f0872a5 */ /* 0x000fe2000f8e0008 */
[C---:B------:R-:W-:Y:S01]  /*f530*/  VIADD R79, R17.reuse, 0x18 ;  /* 0x00000018114f7836 */ /* 0x040fe20000000000 */
[----:B------:R-:W-:Y:S01]  /*f540*/  BSSY B1, `(.L_x_11479) ;  /* 0x0000064000017945 */ /* 0x000fe20003800000 */
[C---:B------:R-:W-:Y:S01]  /*f550*/  VIADD R86, R17.reuse, 0x20 ;  /* 0x0000002011567836 */ /* 0x040fe20000000000 */
[----:B------:R-:W-:Y:S01]  /*f560*/  UIMAD UR9, UR15, UR11, UR9 ;  /* 0x0000000b0f0972a4 */ /* 0x000fe2000f8e0209 */
[----:B------:R-:W-:Y:S01]  /*f570*/  SHF.R.S32.HI R16, RZ, 0x1f, R29 ;  /* 0x0000001fff107819 */ /* 0x000fe2000001141d */
[----:B------:R-:W-:Y:S01]  /*f580*/  VIADD R85, R17, 0x20 ;  /* 0x0000002011557836 */ /* 0x000fe20000000000 */
[----:B------:R-:W-:Y:S01]  /*f590*/  ULDC.64 UR10, c[0x0][0xb40] ;  /* 0x0002d000000a7ab9 */ /* 0x000fe20000000a00 */
[----:B------:R-:W-:Y:S01]  /*f5a0*/  SHF.R.S32.HI R18, RZ, 0x1f, R31 ;  /* 0x0000001fff127819 */ /* 0x000fe2000001141f */
[----:B------:R-:W-:Y:S01]  /*f5b0*/  UIMAD UR4, UR4, UR10, URZ ;  /* 0x0000000a040472a4 */ /* 0x000fe2000f8e023f */
[----:B------:R-:W-:Y:S01]  /*f5c0*/  SHF.R.S32.HI R28, RZ, 0x1f, R79 ;  /* 0x0000001fff1c7819 */ /* 0x000fe2000001144f */
[----:B------:R-:W-:Y:S01]  /*f5d0*/  UIMAD.WIDE.U32 UR8, UR7, UR10, UR8 ;  /* 0x0000000a070872a5 */ /* 0x000fe2000f8e0008 */
[----:B0-----:R-:W-:Y:S01]  /*f5e0*/  @P1 IMAD.HI.U32 R4, R25, R4, RZ ;  /* 0x0000000419041227 */ /* 0x001fe200078e00ff */
[----:B------:R-:W-:Y:S01]  /*f5f0*/  UIMAD UR4, UR7, UR11, UR4 ;  /* 0x0000000b070472a4 */ /* 0x000fe2000f8e0204 */
        /* <DEDUP_REMOVED lines=20> */
[----:B------:R-:W-:Y:S01]  /*f740*/  UIADD3 UR4, UR37, 0x31c20, URZ ;  /* 0x00031c2025047890 */ /* 0x000fe2000fffe03f */
[C---:B------:R-:W-:Y:S01]  /*f750*/  IMAD R13, R3.reuse, UR11, R6 ;  /* 0x0000000b030d7c24 */ /* 0x040fe2000f8e0206 */
[----:B------:R-:W-:Y:S01]  /*f760*/  SHF.R.S32.HI R6, RZ, 0x1f, R11 ;  /* 0x0000001fff067819 */ /* 0x000fe2000001140b */
[----:B------:R-:W-:Y:S01]  /*f770*/  IMAD.WIDE.U32 R4, R3, UR10, R4 ;  /* 0x0000000a03047c25 */ /* 0x000fe2000f8e0004 */
[----:B------:R-:W-:Y:S01]  /*f780*/  UPRMT UR4, URZ, 0x654, UR4 ;  /* 0x000006543f047896 */ /* 0x000fe20008000004 */
[----:B------:R-:W-:-:S02]  /*f790*/  SHF.R.S32.HI R84, RZ, 0x1f, R157 ;  /* 0x0000001fff547819 */ /* 0x000fc4000001149d */
[----:B------:R-:W-:Y:S01]  /*f7a0*/  IMAD R6, R6, UR8, RZ ;  /* 0x0000000806067c24 */ /* 0x000fe2000f8e02ff */
[----:B------:R-:W-:Y:S01]  /*f7b0*/  SHF.R.S32.HI R86, RZ, 0x1f, R86 ;  /* 0x0000001fff567819 */ /* 0x000fe20000011456 */
        /* <DEDUP_REMOVED lines=25> */
[-C--:B------:R-:W-:Y:S02]  /*f950*/  @!P3 LEA R24, P5, R85, R4.reuse, 0x2 ;  /* 0x000000045518b211 */ /* 0x080fe400078a10ff */
[-C--:B------:R-:W-:Y:S01]  /*f960*/  @!P4 LEA R26, P6, R157, R4.reuse, 0x2 ;  /* 0x000000049d1ac211 */ /* 0x080fe200078c10ff */
[----:B------:R2:W-:Y:S01]  /*f970*/  @!P1 ST.E.64 desc[UR8][R12.64], R72 ;  /* 0x000000480c009985 */ /* 0x0005e2000c101b08 */
[----:B------:R-:W-:Y:S02]  /*f980*/  @!P2 LEA R22, P1, R79, R4, 0x2 ;  /* 0x000000044f16a211 */ /* 0x000fe400078210ff */
[----:B------:R-:W-:Y:S01]  /*f990*/  @!P3 LEA.HI.X R25, R85, R5, R86, 0x2, P5 ;  /* 0x000000055519b211 */ /* 0x000fe200028f1456 */
[----:B------:R3:W-:Y:S01]  /*f9a0*/  @!P0 ST.E.64 desc[UR8][R14.64], R32 ;  /* 0x000000200e008985 */ /* 0x0007e2000c101b08 */
        /* <DEDUP_REMOVED lines=16> */
[-C--:B------:R-:W-:Y:S02]  /*fab0*/  @!P3 LEA R20, P6, R153, R4.reuse, 0x2 ;  /* 0x000000049914b211 */ /* 0x080fe400078c10ff */
[-C--:B---3--:R-:W-:Y:S01]  /*fac0*/  @!P4 LEA R14, P0, R154, R4.reuse, 0x2 ;  /* 0x000000049a0ec211 */ /* 0x088fe200078010ff */
[----:B------:R0:W-:Y:S01]  /*fad0*/  @!P1 ST.E.64 desc[UR8][R12.64], R52 ;  /* 0x000000340c009985 */ /* 0x0001e2000c101b08 */
[-C--:B----4-:R-:W-:Y:S02]  /*fae0*/  @!P2 LEA R22, P1, R152, R4.reuse, 0x2 ;  /* 0x000000049816a211 */ /* 0x090fe400078210ff */
        /* <DEDUP_REMOVED lines=9> */
.L_x_11480:
[----:B------:R-:W-:Y:S05]  /*fb80*/  BSYNC B1 ;  /* 0x0000000000017941 */ /* 0x000fea0003800000 */
.L_x_11479:
[----:B------:R-:W-:Y:S01]  /*fb90*/  ISETP.GE.AND P0, PT, R9, R0, PT ;  /* 0x000000000900720c */ /* 0x000fe20003f06270 */
[----:B0-----:R0:W3:Y:S04]  /*fba0*/  SHFL.IDX PT, R11, R3, 0x1, 0x1c1f ;  /* 0x003c1f00030b7f89 */ /* 0x0010e800000e0000 */
[----:B------:R0:W4:Y:S08]  /*fbb0*/  SHFL.IDX PT, R10, R6, 0x1, 0x1c1f ;  /* 0x003c1f00060a7f89 */ /* 0x00013000000e0000 */
[----:B0-----:R-:W-:Y:S05]  /*fbc0*/  @P0 BRA `(.L_x_11478) ;  /* 0x0000000c00f80947 */ /* 0x001fea0003800000 */
[----:B------:R-:W-:Y:S01]  /*fbd0*/  ULDC UR4, c[0x0][0xac8] ;  /* 0x0002b20000047ab9 */ /* 0x000fe20000000800 */
[----:B------:R-:W-:Y:S01]  /*fbe0*/  ULDC.64 UR8, c[0x0][0x208] ;  /* 0x0000820000087ab9 */ /* 0x000fe20000000a00 */
[----:B------:R-:W-:Y:S02]  /*fbf0*/  ISETP.GE.AND P0, PT, R29, UR4, PT ;  /* 0x000000041d007c0c */ /* 0x000fe4000bf06270 */
[----:B------:R-:W-:Y:S02]  /*fc00*/  ISETP.GE.AND P1, PT, R17, UR4, PT ;  /* 0x0000000411007c0c */ /* 0x000fe4000bf26270 */
[----:B------:R-:W-:Y:S02]  /*fc10*/  ISETP.GE.AND P2, PT, R31, UR4, PT ;  /* 0x000000041f007c0c */ /* 0x000fe4000bf46270 */
[----:B------:R-:W-:Y:S02]  /*fc20*/  ISETP.GE.AND P3, PT, R79, UR4, PT ;  /* 0x000000044f007c0c */ /* 0x000fe4000bf66270 */
[----:B------:R-:W-:-:S05]  /*fc30*/  ISETP.GE.AND P4, PT, R85, UR4, PT ;  /* 0x0000000455007c0c */ /* 0x000fca000bf86270 */
[-C--:B----4-:R-:W-:Y:S02]  /*fc40*/  @!P0 LEA R8, P5, R29, R10.reuse, 0x2 ;  /* 0x0000000a1d088211 */ /* 0x090fe400078a10ff */
[----:B-123--:R-:W-:Y:S02]  /*fc50*/  @!P1 IMAD.WIDE R4, R17, 0x4, R10 ;  /* 0x0000000411049825 */ /* 0x00efe400078e020a */
[----:B------:R-:W-:Y:S02]  /*fc60*/  @!P0 LEA.HI.X R9, R29, R11, R16, 0x2, P5 ;  /* 0x0000000b1d098211 */ /* 0x000fe400028f1410 */
[-C--:B------:R-:W-:Y:S01]  /*fc70*/  @!P2 LEA R12, P5, R31, R10.reuse, 0x2 ;  /* 0x0000000a1f0ca211 */ /* 0x080fe200078a10ff */
[----:B------:R0:W-:Y:S01]  /*fc80*/  @!P1 ST.E.64 desc[UR8][R4.64], R74 ;  /* 0x0000004a04009985 */ /* 0x0001e2000c101b08 */
[----:B------:R-:W-:Y:S02]  /*fc90*/  ISETP.GE.AND P1, PT, R157, UR4, PT ;  /* 0x000000049d007c0c */ /* 0x000fe4000bf26270 */
[----:B------:R-:W-:Y:S01]  /*fca0*/  @!P3 LEA R14, P6, R79, R10, 0x2 ;  /* 0x0000000a4f0eb211 */ /* 0x000fe200078c10ff */
[----:B------:R-:W-:Y:S01]  /*fcb0*/  @!P0 ST.E.64 desc[UR8][R8.64], R76 ;  /* 0x0000004c08008985 */ /* 0x000fe2000c101b08 */
[----:B------:R-:W-:-:S02]  /*fcc0*/  ISETP.GE.AND P0, PT, R156, UR4, PT ;  /* 0x000000049c007c0c */ /* 0x000fc4000bf06270 */
[-C--:B------:R-:W-:Y:S02]  /*fcd0*/  @!P2 LEA.HI.X R13, R31, R11.reuse, R18, 0x2, P5 ;  /* 0x0000000b1f0da211 */ /* 0x080fe400028f1412 */
[-C--:B------:R-:W-:Y:S02]  /*fce0*/  @!P4 LEA R20, P5, R85, R10.reuse, 0x2 ;  /* 0x0000000a5514c211 */ /* 0x080fe400078a10ff */
[-C--:B------:R-:W-:Y:S01]  /*fcf0*/  @!P3 LEA.HI.X R15, R79, R11.reuse, R28, 0x2, P6 ;  /* 0x0000000b4f0fb211 */ /* 0x080fe200030f141c */
[----:B------:R-:W-:Y:S01]  /*fd00*/  @!P2 ST.E.64 desc[UR8][R12.64], R34 ;  /* 0x000000220c00a985 */ /* 0x000fe2000c101b08 */
[----:B------:R-:W-:Y:S02]  /*fd10*/  @!P4 LEA.HI.X R21, R85, R11, R86, 0x2, P5 ;  /* 0x0000000b5515c211 */ /* 0x000fe400028f1456 */
[----:B------:R-:W-:Y:S01]  /*fd20*/  ISETP.GE.AND P2, PT, R153, UR4, PT ;  /* 0x0000000499007c0c */ /* 0x000fe2000bf46270 */
[----:B------:R1:W-:Y:S01]  /*fd30*/  @!P3 ST.E.64 desc[UR8][R14.64], R38 ;  /* 0x000000260e00b985 */ /* 0x0003e2000c101b08 */
[----:B------:R-:W-:-:S02]  /*fd40*/  @!P1 LEA R22, P5, R157, R10, 0x2 ;  /* 0x0000000a9d169211 */ /* 0x000fc400078a10ff */
[-C--:B0-----:R-:W-:Y:S01]  /*fd50*/  @!P0 LEA R4, P6, R156, R10.reuse, 0x2 ;  /* 0x0000000a9c048211 */ /* 0x081fe200078c10ff */
[----:B------:R0:W-:Y:S01]  /*fd60*/  @!P4 ST.E.64 desc[UR8][R20.64], R42 ;  /* 0x0000002a1400c985 */ /* 0x0001e2000c101b08 */
[----:B------:R-:W-:Y:S02]  /*fd70*/  ISETP.GE.AND P4, PT, R155, UR4, PT ;  /* 0x000000049b007c0c */ /* 0x000fe4000bf86270 */
[----:B------:R-:W-:Y:S02]  /*fd80*/  ISETP.GE.AND P3, PT, R154, UR4, PT ;  /* 0x000000049a007c0c */ /* 0x000fe4000bf66270 */
[-C--:B------:R-:W-:Y:S02]  /*fd90*/  @!P1 LEA.HI.X R23, R157, R11.reuse, R84, 0x2, P5 ;  /* 0x0000000b9d179211 */ /* 0x080fe400028f1454 */
[----:B------:R-:W-:Y:S02]  /*fda0*/  @!P0 LEA.HI.X R5, R156, R11, R83, 0x2, P6 ;  /* 0x0000000b9c058211 */ /* 0x000fe400030f1453 */
[----:B------:R-:W-:Y:S01]  /*fdb0*/  ISETP.GE.AND P5, PT, R152, UR4, PT ;  /* 0x0000000498007c0c */ /* 0x000fe2000bfa6270 */
[----:B------:R2:W-:Y:S04]  /*fdc0*/  @!P1 ST.E.64 desc[UR8][R22.64], R46 ;  /* 0x0000002e16009985 */ /* 0x0005e8000c101b08 */
[----:B------:R2:W-:Y:S01]  /*fdd0*/  @!P0 ST.E.64 desc[UR8][R4.64], R50 ;  /* 0x0000003204008985 */ /* 0x0005e2000c101b08 */
[----:B-1----:R-:W-:-:S02]  /*fde0*/  @!P2 LEA R14, P0, R153, R10, 0x2 ;  /* 0x0000000a990ea211 */ /* 0x002fc400078010ff */
[-C--:B------:R-:W-:Y:S02]  /*fdf0*/  @!P4 LEA R8, P1, R155, R10.reuse, 0x2 ;  /* 0x0000000a9b08c211 */ /* 0x080fe400078210ff */
[-C--:B------:R-:W-:Y:S02]  /*fe00*/  @!P2 LEA.HI.X R15, R153, R11.reuse, R80, 0x2, P0 ;  /* 0x0000000b990fa211 */ /* 0x080fe400000f1450 */
[----:B------:R-:W-:Y:S02]  /*fe10*/  ISETP.GE.AND P0, PT, R151, UR4, PT ;  /* 0x0000000497007c0c */ /* 0x000fe4000bf06270 */
[-C--:B------:R-:W-:Y:S02]  /*fe20*/  @!P3 LEA R12, P6, R154, R10.reuse, 0x2 ;  /* 0x0000000a9a0cb211 */ /* 0x080fe400078c10ff */
[----:B------:R-:W-:Y:S02]  /*fe30*/  @!P4 LEA.HI.X R9, R155, R11, R82, 0x2, P1 ;  /* 0x0000000b9b09c211 */ /* 0x000fe400008f1452 */
[----:B0-----:R-:W-:-:S02]  /*fe40*/  @!P5 LEA R20, P1, R152, R10, 0x2 ;  /* 0x0000000a9814d211 */ /* 0x001fc400078210ff */
[-C--:B------:R-:W-:Y:S01]  /*fe50*/  @!P3 LEA.HI.X R13, R154, R11.reuse, R81, 0x2, P6 ;  /* 0x0000000b9a0db211 */ /* 0x080fe200030f1451 */
[----:B------:R2:W-:Y:S01]  /*fe60*/  @!P4 ST.E.64 desc[UR8][R8.64], R54 ;  /* 0x000000360800c985 */ /* 0x0005e2000c101b08 */
[----:B------:R-:W-:-:S03]  /*fe70*/  @!P5 LEA.HI.X R21, R152, R11, R78, 0x2, P1 ;  /* 0x0000000b9815d211 */ /* 0x000fc600008f144e */
[----:B------:R2:W-:Y:S04]  /*fe80*/  @!P3 ST.E.64 desc[UR8][R12.64], R58 ;  /* 0x0000003a0c00b985 */ /* 0x0005e8000c101b08 */
[----:B------:R2:W-:Y:S04]  /*fe90*/  @!P2 ST.E.64 desc[UR8][R14.64], R62 ;  /* 0x0000003e0e00a985 */ /* 0x0005e8000c101b08 */
[----:B------:R2:W-:Y:S01]  /*fea0*/  @!P5 ST.E.64 desc[UR8][R20.64], R66 ;  /* 0x000000421400d985 */ /* 0x0005e2000c101b08 */
[----:B------:R-:W-:Y:S05]  /*feb0*/  @P0 BRA `(.L_x_11478) ;  /* 0x0000000c003c0947 */ /* 0x000fea0003800000 */
[----:B--2---:R-:W-:Y:S01]  /*fec0*/  LEA R4, P0, R151, R10, 0x2 ;  /* 0x0000000a97047211 */ /* 0x004fe200078010ff */
[----:B------:R-:W-:-:S03]  /*fed0*/  ULDC.64 UR8, c[0x0][0x208] ;  /* 0x0000820000087ab9 */ /* 0x000fc60000000a00 */
[----:B------:R-:W-:-:S05]  /*fee0*/  LEA.HI.X R5, R151, R11, R30, 0x2, P0 ;  /* 0x0000000b97057211 */ /* 0x000fca00000f141e */
[----:B------:R0:W-:Y:S01]  /*fef0*/  ST.E.64 desc[UR8][R4.64], R70 ;  /* 0x0000004604007985 */ /* 0x0001e2000c101b08 */
[----:B------:R-:W-:Y:S05]  /*ff00*/  BRA `(.L_x_11478) ;  /* 0x0000000c00287947 */ /* 0x000fea0003800000 */
.L_x_11473:
        /* <DEDUP_REMOVED lines=37> */
[----:B------:R-:W2:Y:S04]  /*10160*/  LDG.E R3, desc[UR8][R4.64] ;  /* 0x0000000804037981 */ /* 0x000ea8000c1e1900 */
[----:B-----5:R-:W2:Y:S02]  /*10170*/  LDG.E R0, desc[UR8][R4.64+0x4] ;  /* 0x0000040804007981 */ /* 0x020ea4000c1e1900 */
[----:B--2---:R-:W-:-:S07]  /*10180*/  IMAD.IADD R0, R0, 0x1, -R3 ;  /* 0x0000000100007824 */ /* 0x004fce00078e0a03 */
.L_x_11481:
[----:B------:R-:W-:Y:S01]  /*10190*/  R2UR UR7, R149 ;  /* 0x00000000950772ca */ /* 0x000fe200000e0000 */
[----:B------:R-:W-:Y:S01]  /*101a0*/  BSSY B1, `(.L_x_11482) ;  /* 0x000003f000017945 */ /* 0x000fe20003800000 */
[----:B------:R-:W-:-:S11]  /*101b0*/  R2UR UR8, R6 ;  /* 0x00000000060872ca */ /* 0x000fd600000e0000 */
[----:B------:R-:W-:Y:S02]  /*101c0*/  USEL UR7, UR7, URZ, !UP0 ;  /* 0x0000003f07077287 */ /* 0x000fe4000c000000 */
[----:B------:R-:W-:Y:S01]  /*101d0*/  USEL UR12, UR8, URZ, !UP0 ;  /* 0x0000003f080c7287 */ /* 0x000fe2000c000000 */
[----:B------:R-:W-:Y:S11]  /*101e0*/  @P0 BRA `(.L_x_11483) ;  /* 0x0000000000e80947 */ /* 0x000ff60003800000 */
[----:B------:R-:W1:Y:S01]  /*101f0*/  LDC R11, c[0x0][0xbe8] ;  /* 0x0002fa00ff0b7b82 */ /* 0x000e620000000800 */
[----:B------:R-:W-:-:S13]  /*10200*/  R2UR UR8, R22 ;  /* 0x00000000160872ca */ /* 0x000fda00000e0000 */
[----:B------:R-:W-:-:S05]  /*10210*/  IMAD.U32 R6, RZ, RZ, UR8 ;  /* 0x00000008ff067e24 */ /* 0x000fca000f8e00ff */
[----:B------:R-:W-:Y:S01]  /*10220*/  IADD3 R6, R6, -0x80, R12 ;  /* 0xffffff8006067810 */ /* 0x000fe20007ffe00c */
[----:B-1---5:R-:W-:-:S05]  /*10230*/  IMAD R3, R0, R11, RZ ;  /* 0x0000000b00037224 */ /* 0x022fca00078e02ff */
        /* <DEDUP_REMOVED lines=8> */
[----:B------:R-:W1:Y:S02]  /*102c0*/  @P0 LDC R3, c[0x0][0xbec] ;  /* 0x0002fb00ff030b82 */ /* 0x000e640000000800 */
[----:B------:R-:W-:-:S04]  /*102d0*/  UISETP.GT.AND UP0, UPT, UR9, 0x1, UPT ;  /* 0x000000010900788c */ /* 0x000fc8000bf04270 */
[----:B------:R-:W-:Y:S02]  /*102e0*/  USEL UR18, UR18, 0x978, UP0 ;  /* 0x0000097812127887 */ /* 0x000fe40008000000 */
[----:B------:R-:W3:Y:S01]  /*102f0*/  @P0 LDC R5, c[0x0][0xbf0] ;  /* 0x0002fc00ff050b82 */ /* 0x000ee20000000800 */
[----:B------:R-:W-:-:S09]  /*10300*/  USEL UR13, UR8, URZ, UP0 ;  /* 0x0000003f080d7287 */ /* 0x000fd20008000000 */
[----:B------:R-:W-:Y:S01]  /*10310*/  ULDC.64 UR8, c[0x0][UR18+0x218] ;  /* 0x0000860012087abb */ /* 0x000fe20008000a00 */
[----:B------:R-:W-:Y:S01]  /*10320*/  ULDC.64 UR14, c[0x0][UR18+0x220] ;  /* 0x00008800120e7abb */ /* 0x000fe20008000a00 */
[----:B------:R-:W-:Y:S01]  /*10330*/  ULDC.64 UR16, c[0x0][UR18+0x228] ;  /* 0x00008a0012107abb */ /* 0x000fe20008000a00 */
[----:B------:R-:W-:Y:S02]  /*10340*/  UIMAD UR15, UR15, UR7, URZ ;  /* 0x000000070f0f72a4 */ /* 0x000fe4000f8e023f */
[----:B------:R-:W-:Y:S02]  /*10350*/  UIMAD.WIDE.U32 UR22, UR16, UR13, URZ ;  /* 0x0000000d101672a5 */ /* 0x000fe4000f8e003f */
[----:B------:R-:W-:Y:S02]  /*10360*/  UIMAD UR13, UR17, UR13, URZ ;  /* 0x0000000d110d72a4 */ /* 0x000fe4000f8e023f */
[----:B------:R-:W-:Y:S02]  /*10370*/  UIMAD UR15, UR14, UR12, UR15 ;  /* 0x0000000c0e0f72a4 */ /* 0x000fe4000f8e020f */
[----:B------:R-:W-:-:S06]  /*10380*/  UIADD3 UR13, UR23, UR13, URZ ;  /* 0x0000000d170d7290 */ /* 0x000fcc000fffe03f */
[----:B0-----:R-:W-:Y:S01]  /*10390*/  IMAD.U32 R8, RZ, RZ, UR13 ;  /* 0x0000000dff087e24 */ /* 0x001fe2000f8e00ff */
[----:B--2---:R-:W-:Y:S01]  /*103a0*/  R2UR UR19, R4 ;  /* 0x00000000041372ca */ /* 0x004fe200000e0000 */
[----:B-1----:R-:W-:-:S04]  /*103b0*/  @P0 IMAD.HI.U32 R4, R6, R3, RZ ;  /* 0x0000000306040227 */ /* 0x002fc800078e00ff */
[----:B------:R-:W-:Y:S01]  /*103c0*/  IMAD.MOV.U32 R3, RZ, RZ, R6 ;  /* 0x000000ffff037224 */ /* 0x000fe200078e0006 */
[----:B---3--:R-:W-:Y:S01]  /*103d0*/  @P0 SHF.R.U32.HI R3, RZ, R5, R4 ;  /* 0x00000005ff030219 */ /* 0x008fe20000011604 */
[----:B------:R-:W-:Y:S02]  /*103e0*/  IMAD.U32 R4, RZ, RZ, UR22 ;  /* 0x00000016ff047e24 */ /* 0x000fe4000f8e00ff */
[----:B------:R-:W-:Y:S01]  /*103f0*/  IMAD.U32 R5, RZ, RZ, UR23 ;  /* 0x00000017ff057e24 */ /* 0x000fe2000f8e00ff */
[--C-:B------:R-:W-:Y:S01]  /*10400*/  SHF.R.S32.HI R5, RZ, 0x1f, R3.reuse ;  /* 0x0000001fff057819 */ /* 0x100fe20000011403 */
[----:B------:R-:W-:Y:S02]  /*10410*/  IMAD.MOV R9, RZ, RZ, -R3 ;  /* 0x000000ffff097224 */ /* 0x000fe400078e0a03 */
[----:B------:R-:W-:Y:S02]  /*10420*/  UIMAD.WIDE.U32 UR10, UR8, UR19, URZ ;  /* 0x00000013080a72a5 */ /* 0x000fe4000f8e003f */
[----:B------:R-:W-:Y:S01]  /*10430*/  UIMAD UR19, UR9, UR19, URZ ;  /* 0x00000013091372a4 */ /* 0x000fe2000f8e023f */
[----:B------:R-:W-:Y:S01]  /*10440*/  IMAD R9, R11, R9, R6 ;  /* 0x000000090b097224 */ /* 0x000fe200078e0206 */
[----:B------:R-:W-:-:S02]  /*10450*/  UIMAD.WIDE.U32 UR8, UR14, UR7, URZ ;  /* 0x000000070e0872a5 */ /* 0x000fc4000f8e003f */
[----:B------:R-:W-:Y:S02]  /*10460*/  UIADD3 UR19, UR11, UR19, URZ ;  /* 0x000000130b137290 */ /* 0x000fe4000fffe03f */
[----:B------:R-:W-:Y:S02]  /*10470*/  UIADD3 UR10, UP1, UP2, UR8, UR10, UR4 ;  /* 0x0000000a080a7290 */ /* 0x000fe4000fa3e004 */
        /* <DEDUP_REMOVED lines=17> */
.L_x_11483:
[----:B------:R-:W-:Y:S05]  /*10590*/  BSYNC B1 ;  /* 0x0000000000017941 */ /* 0x000fea0003800000 */
.L_x_11482:
[----:B------:R-:W-:-:S13]  /*105a0*/  R2UR UR8, R146 ;  /* 0x00000000920872ca */ /* 0x000fda00000e0000 */
[----:B------:R-:W-:-:S06]  /*105b0*/  UISETP.GT.AND UP0, UPT, UR8, 0x1, UPT ;  /* 0x000000010800788c */ /* 0x000fcc000bf04270 */
[----:B------:R-:W-:-:S13]  /*105c0*/  PLOP3.LUT P0, PT, PT, PT, UP0, 0x80, 0x0 ;  /* 0x000000000000781c */ /* 0x000fda0003f0f008 */
[----:B------:R-:W-:Y:S05]  /*105d0*/  @P0 BRA `(.L_x_11478) ;  /* 0x0000000400740947 */ /* 0x000fea0003800000 */
[----:B-1----:R-:W2:Y:S01]  /*105e0*/  LDL.LU R3, [R1+0x4] ;  /* 0x0000040001037983 */ /* 0x002ea20000300800 */
[----:B------:R-:W1:Y:S01]  /*105f0*/  LDC R13, c[0x0][0xbe8] ;  /* 0x0002fa00ff0d7b82 */ /* 0x000e620000000800 */
[----:B0-----:R-:W-:Y:S01]  /*10600*/  SHF.R.S32.HI R8, RZ, 0x1f, R10 ;  /* 0x0000001fff087819 */ /* 0x001fe2000001140a */
        /* <DEDUP_REMOVED lines=11> */
[----:B------:R-:W-:Y:S01]  /*106c0*/  ULDC.64 UR10, c[0x0][0xae8] ;  /* 0x0002ba00000a7ab9 */ /* 0x000fe20000000a00 */
[----:B-1----:R-:W-:-:S13]  /*106d0*/  ISETP.NE.AND P0, PT, R13, 0x1, PT ;  /* 0x000000010d00780c */ /* 0x002fda0003f05270 */
[----:B------:R-:W0:Y:S08]  /*106e0*/  @P0 LDC R5, c[0x0][0xbec] ;  /* 0x0002fb00ff050b82 */ /* 0x000e300000000800 */
[----:B------:R-:W1:Y:S01]  /*106f0*/  @P0 LDC R9, c[0x0][0xbf0] ;  /* 0x0002fc00ff090b82 */ /* 0x000e620000000800 */
[----:B--2---:R-:W-:Y:S02]  /*10700*/  R2UR UR16, R3 ;  /* 0x00000000031072ca */ /* 0x004fe400000e0000 */
[----:B------:R-:W-:-:S04]  /*10710*/  SHF.R.S32.HI R3, RZ, 0x1f, R10 ;  /* 0x0000001fff037819 */ /* 0x000fc8000001140a */
[----:B------:R-:W-:-:S04]  /*10720*/  LEA.HI R3, R3, R10, RZ, 0x2 ;  /* 0x0000000a03037211 */ /* 0x000fc800078f10ff */
[----:B------:R-:W-:-:S03]  /*10730*/  LOP3.LUT R3, R3, 0xfffffffc, RZ, 0xc0, !PT ;  /* 0xfffffffc03037812 */ /* 0x000fc600078ec0ff */
[----:B------:R-:W-:Y:S02]  /*10740*/  UIMAD.WIDE.U32 UR8, UR16, UR10, UR8 ;  /* 0x0000000a100872a5 */ /* 0x000fe4000f8e0008 */
[----:B------:R-:W-:Y:S02]  /*10750*/  IMAD.IADD R3, R10, 0x1, -R3 ;  /* 0x000000010a037824 */ /* 0x000fe400078e0a03 */
[----:B------:R-:W-:Y:S02]  /*10760*/  UIMAD UR9, UR16, UR11, UR9 ;  /* 0x0000000b100972a4 */ /* 0x000fe4000f8e0209 */
[----:B------:R-:W-:Y:S01]  /*10770*/  IMAD R3, R3, 0x60, R8 ;  /* 0x0000006003037824 */ /* 0x000fe200078e0208 */
[----:B------:R-:W-:Y:S02]  /*10780*/  ULDC.64 UR10, c[0x0][0xaf0] ;  /* 0x0002bc00000a7ab9 */ /* 0x000fe40000000a00 */
[----:B------:R-:W-:Y:S01]  /*10790*/  UIMAD UR12, UR12, UR10, URZ ;  /* 0x0000000a0c0c72a4 */ /* 0x000fe2000f8e023f */
[----:B------:R-:W-:Y:S01]  /*107a0*/  VIADD R6, R3, UR13 ;  /* 0x0000000d03067c36 */ /* 0x000fe20008000000 */
[----:B------:R-:W-:-:S02]  /*107b0*/  UIMAD.WIDE.U32 UR8, UR7, UR10, UR8 ;  /* 0x0000000a070872a5 */ /* 0x000fc4000f8e0008 */
[----:B------:R-:W-:Y:S01]  /*107c0*/  UIMAD UR4, UR7, UR11, UR12 ;  /* 0x0000000b070472a4 */ /* 0x000fe2000f8e020c */
[----:B0-----:R-:W-:Y:S02]  /*107d0*/  @P0 IMAD.HI.U32 R4, R6, R5, RZ ;  /* 0x0000000506040227 */ /* 0x001fe400078e00ff */
[----:B------:R-:W-:Y:S01]  /*107e0*/  ULDC.64 UR10, c[0x0][0xae0] ;  /* 0x0002b800000a7ab9 */ /* 0x000fe20000000a00 */
[----:B------:R-:W-:Y:S01]  /*107f0*/  UIADD3 UR4, UR9, UR4, URZ ;  /* 0x0000000409047290 */ /* 0x000fe2000fffe03f */
[----:B------:R-:W-:Y:S01]  /*10800*/  IMAD.MOV.U32 R3, RZ, RZ, R6 ;  /* 0x000000ffff037224 */ /* 0x000fe200078e0006 */
[----:B-1----:R-:W-:Y:S01]  /*10810*/  @P0 SHF.R.U32.HI R3, RZ, R9, R4 ;  /* 0x00000009ff030219 */ /* 0x002fe20000011604 */
[----:B------:R-:W-:-:S03]  /*10820*/  IMAD.U32 R5, RZ, RZ, UR9 ;  /* 0x00000009ff057e24 */ /* 0x000fc6000f8e00ff */
[--C-:B------:R-:W-:Y:S01]  /*10830*/  SHF.R.S32.HI R4, RZ, 0x1f, R3.reuse ;  /* 0x0000001fff047819 */ /* 0x100fe20000011403 */
[----:B------:R-:W-:Y:S02]  /*10840*/  IMAD.MOV R9, RZ, RZ, -R3 ;  /* 0x000000ffff097224 */ /* 0x000fe400078e0a03 */
[----:B------:R-:W-:Y:S02]  /*10850*/  IMAD.U32 R5, RZ, RZ, UR4 ;  /* 0x00000004ff057e24 */ /* 0x000fe4000f8e00ff */
[----:B------:R-:W-:Y:S02]  /*10860*/  IMAD R9, R13, R9, R6 ;  /* 0x000000090d097224 */ /* 0x000fe400078e0206 */
[----:B------:R-:W-:Y:S02]  /*10870*/  IMAD R6, R4, UR10, RZ ;  /* 0x0000000a04067c24 */ /* 0x000fe4000f8e02ff */
[----:B------:R-:W-:Y:S01]  /*10880*/  IMAD.U32 R4, RZ, RZ, UR8 ;  /* 0x00000008ff047e24 */ /* 0x000fe2000f8e00ff */
[----:B------:R-:W-:Y:S01]  /*10890*/  ULDC.64 UR8, c[0x0][0xad8] ;  /* 0x0002b60000087ab9 */ /* 0x000fe20000000a00 */
[C---:B------:R-:W-:Y:S01]  /*108a0*/  IMAD R11, R3.reuse, UR11, R6 ;  /* 0x0000000b030b7c24 */ /* 0x040fe2000f8e0206 */
[----:B------:R-:W-:Y:S01]  /*108b0*/  SHF.R.S32.HI R6, RZ, 0x1f, R9 ;  /* 0x0000001fff067819 */ /* 0x000fe20000011409 */
[----:B------:R-:W-:-:S04]  /*108c0*/  IMAD.WIDE.U32 R4, R3, UR10, R4 ;  /* 0x0000000a03047c25 */ /* 0x000fc8000f8e0004 */
        /* <DEDUP_REMOVED lines=24> */
[----:B------:R3:W-:Y:S04]  /*10a50*/  @!P2 ST.E.128 desc[UR8][R8.64], RZ ;  /* 0x000000ff0800a985 */ /* 0x0007e8000c101d08 */
[----:B------:R3:W-:Y:S04]  /*10a60*/  @!P3 ST.E.128 desc[UR8][R10.64], RZ ;  /* 0x000000ff0a00b985 */ /* 0x0007e8000c101d08 */
[----:B------:R3:W-:Y:S02]  /*10a70*/  @!P4 ST.E.128 desc[UR8][R14.64], RZ ;  /* 0x000000ff0e00c985 */ /* 0x0007e4000c101d08 */
.L_x_11485:
[----:B------:R-:W-:Y:S05]  /*10a80*/  BSYNC B1 ;  /* 0x0000000000017941 */ /* 0x000fea0003800000 */
.L_x_11484:
        /* <DEDUP_REMOVED lines=11> */
[C---:B------:R-:W-:Y:S02]  /*10b40*/  @!P4 LEA R12, P1, R150.reuse, R4, 0x1 ;  /* 0x00000004960cc211 */ /* 0x040fe400078208ff */
[----:B----4-:R-:W-:Y:S01]  /*10b50*/  @!P2 IMAD.WIDE R8, R145, 0x2, R4 ;  /* 0x000000029108a825 */ /* 0x010fe200078e0204 */
[-C--:B------:R-:W-:Y:S02]  /*10b60*/  @!P3 LEA.HI.X R11, R147, R5.reuse, R18, 0x1, P0 ;  /* 0x00000005930bb211 */ /* 0x080fe400000f0c12 */
[----:B------:R-:W-:Y:S02]  /*10b70*/  @!P4 LEA.HI.X R13, R150, R5, R16, 0x1, P1 ;  /* 0x00000005960dc211 */ /* 0x000fe400008f0c10 */
[----:B------:R2:W-:Y:S04]  /*10b80*/  @!P2 ST.E.128 desc[UR8][R8.64], RZ ;  /* 0x000000ff0800a985 */ /* 0x0005e8000c101d08 */
[----:B------:R2:W-:Y:S04]  /*10b90*/  @!P3 ST.E.128 desc[UR8][R10.64], RZ ;  /* 0x000000ff0a00b985 */ /* 0x0005e8000c101d08 */
[----:B------:R2:W-:Y:S02]  /*10ba0*/  @!P4 ST.E.128 desc[UR8][R12.64], RZ ;  /* 0x000000ff0c00c985 */ /* 0x0005e4000c101d08 */
.L_x_11478:
[----:B------:R-:W-:Y:S05]  /*10bb0*/  BSYNC B0 ;  /* 0x0000000000007941 */ /* 0x000fea0003800000 */
.L_x_11472:
[----:B------:R-:W-:Y:S02]  /*10bc0*/  ULDC UR4, c[0x0][0xc3c] ;  /* 0x00030f0000047ab9 */ /* 0x000fe40000000800 */
[----:B------:R-:W-:-:S13]  /*10bd0*/  ISETP.GE.AND P0, PT, R7, UR4, PT ;  /* 0x0000000407007c0c */ /* 0x000fda000bf06270 */
[----:B------:R-:W-:Y:S05]  /*10be0*/  @!P0 BRA `(.L_x_11486) ;  /* 0xffffff04002c8947 */ /* 0x000fea000383ffff */
[----:B------:R-:W-:Y:S05]  /*10bf0*/  EXIT ;  /* 0x000000000000794d */ /* 0x000fea0003800000 */
.L_x_11435:
        /* <DEDUP_REMOVED lines=16> */
.L_x_11487:
        /* <DEDUP_REMOVED lines=45> */
.L_x_11491:
[----:B------:R-:W0:Y:S01]  /*10fd0*/  LDC R2, c[0x0][0xc3c] ;  /* 0x00030f00ff027b82 */ /* 0x000e220000000800 */
[----:B------:R-:W-:Y:S01]  /*10fe0*/  UIADD3 UR4, UR4, 0x1f, URZ ;  /* 0x0000001f04047890 */ /* 0x000fe2000fffe03f */
[----:B------:R-:W-:Y:S02]  /*10ff0*/  ULDC UR7, c[0x0][0xc3c] ;  /* 0x00030f0000077ab9 */ /* 0x000fe40000000800 */
[----:B------:R-:W-:-:S03]  /*11000*/  IMAD.U32 R27, RZ, RZ, UR7 ;  /* 0x00000007ff1b7e24 */ /* 0x000fc6000f8e00ff */
[----:B0-----:R-:W-:-:S13]  /*11010*/  ISETP.LE.AND P6, PT, R2, UR4, PT ;  /* 0x0000000402007c0c */ /* 0x001fda000bfc3270 */
[----:B------:R-:W-:Y:S05]  /*11020*/  @P6 BRA `(.L_x_11490) ;  /* 0x0000000800b46947 */ /* 0x000fea0003800000 */
[----:B------:R-:W-:Y:S01]  /*11030*/  VIADD R9, R0, UR4 ;  /* 0x0000000400097c36 */ /* 0x000fe20008000000 */
[----:B------:R-:W-:Y:S01]  /*11040*/  ULDC.64 UR8, c[0x0][0x208] ;  /* 0x0000820000087ab9 */ /* 0x000fe20000000a00 */
        /* <DEDUP_REMOVED lines=30> */
.L_x_11489:
        /* <DEDUP_REMOVED lines=13> */
.L_x_11492:
        /* <DEDUP_REMOVED lines=47> */
[----:B------:R-:W-:Y:S01]  /*115f0*/  ISETP.GE.AND P2, PT, R3, RZ, PT ;  /* 0x000000ff0300720c */ /* 0x000fe20003f46270 */
[----:B------:R-:W-:-:S10]  /*11600*/  IMAD.MOV R3, RZ, RZ, -R7 ;  /* 0x000000ffff037224 */ /* 0x000fd400078e0a07 */
        /* <DEDUP_REMOVED lines=13> */
.L_x_11493:
[----:B0-----:R-:W0:Y:S01]  /*116e0*/  LDC.64 R2, c[0x0][0xc90] ;  /* 0x00032400ff027b82 */ /* 0x001e220000000a00 */
[----:B------:R-:W-:Y:S01]  /*116f0*/  ULDC.64 UR6, c[0x0][0x208] ;  /* 0x0000820000067ab9 */ /* 0x000fe20000000a00 */
        /* <DEDUP_REMOVED lines=36> */
[----:B------:R-:W-:-:S03]  /*11940*/  IMAD.MOV R26, RZ, RZ, -R7 ;  /* 0x000000ffff1a7224 */ /* 0x000fc600078e0a07 */
        /* <DEDUP_REMOVED lines=18> */
[----:B------:R-:W-:Y:S02]  /*11a70*/  ISETP.GE.AND P2, PT, R3, RZ, PT ;  /* 0x000000ff0300720c */ /* 0x000fe40003f46270 */
[----:B------:R-:W-:-:S05]  /*11a80*/  IADD3 R3, R6, 0x1000000, R4 ;  /* 0x0100000006037810 */ /* 0x000fca0007ffe004 */
[----:B------:R-:W-:-:S06]  /*11a90*/  @P0 VIADD R2, R2, 0x1 ;  /* 0x0000000102020836 */ /* 0x000fcc0000000000 */
[----:B------:R-:W-:Y:S01]  /*11aa0*/  @!P2 IMAD.MOV R2, RZ, RZ, -R2 ;  /* 0x000000ffff02a224 */ /* 0x000fe200078e0a02 */
[----:B------:R-:W-:-:S05]  /*11ab0*/  @!P1 LOP3.LUT R2, RZ, R7, RZ, 0x33, !PT ;  /* 0x00000007ff029212 */ /* 0x000fca00078e33ff */
[----:B------:R-:W-:-:S07]  /*11ac0*/  IMAD R26, R2, R26, R3 ;  /* 0x0000001a021a7224 */ /* 0x000fce00078e0203 */
.L_x_11494:
[----:B------:R-:W-:-:S05]  /*11ad0*/  LOP3.LUT R2, RZ, R2, RZ, 0x33, !PT ;  /* 0x00000002ff027212 */ /* 0x000fca00078e33ff */
[----:B------:R-:W-:Y:S01]  /*11ae0*/  IMAD.IADD R25, R25, 0x1, R2 ;  /* 0x0000000119197824 */ /* 0x000fe200078e0202 */
[----:B------:R-:W-:Y:S06]  /*11af0*/  BRA `(.L_x_11495) ;  /* 0x00000000000c7947 */ /* 0x000fec0003800000 */
.L_x_11490:
[----:B------:R-:W-:Y:S02]  /*11b00*/  IMAD.MOV.U32 R25, RZ, RZ, RZ ;  /* 0x000000ffff197224 */ /* 0x000fe400078e00ff */
[----:B------:R-:W-:Y:S02]  /*11b10*/  IMAD.U32 R24, RZ, RZ, UR6 ;  /* 0x00000006ff187e24 */ /* 0x000fe4000f8e00ff */
[----:B------:R-:W-:-:S07]  /*11b20*/  IMAD.MOV.U32 R26, RZ, RZ, RZ ;  /* 0x000000ffff1a7224 */ /* 0x000fce00078e00ff */
.L_x_11495:
[----:B------:R-:W-:-:S13]  /*11b30*/  ISETP.NE.AND P0, PT, R0, RZ, PT ;  /* 0x000000ff0000720c */ /* 0x000fda0003f05270 */
[----:B------:R-:W0:Y:S01]  /*11b40*/  @!P0 S2R R3, SR_CgaCtaId ;  /* 0x0000000000038919 */ /* 0x000e220000008800 */
[----:B------:R-:W-:-:S04]  /*11b50*/  @!P0 MOV R0, 0x400 ;  /* 0x0000040000008802 */ /* 0x000fc80000000f00 */
[----:B0-----:R-:W-:-:S05]  /*11b60*/  @!P0 LEA R0, R3, R0, 0x18 ;  /* 0x0000000003008211 */ /* 0x001fca00078ec0ff */
[----:B------:R1:W-:Y:S01]  /*11b70*/  @!P0 STS.128 [R0+0x31cd0], R24 ;  /* 0x031cd01800008388 */ /* 0x0003e20000000c00 */
[----:B------:R-:W-:Y:S06]  /*11b80*/  BAR.ARV 0x5, 0x200 ;  /* 0x0148000000007b1d */ /* 0x000fec0000002000 */
.L_x_11488:
        /* <DEDUP_REMOVED lines=33> */
.L_x_11602:
[----:B0--3--:R-:W0:Y:S01]  /*11da0*/  LDC.64 R2, c[0x0][0xc88] ;  /* 0x00032200ff027b82 */ /* 0x009e220000000a00 */
        /* <DEDUP_REMOVED lines=22> */
[----:B-1----:R1:W5:Y:S01]  /*11f10*/  @P0 LDG.E R0, desc[UR10][R2.64] ;  /* 0x0000000a02000981 */ /* 0x002362000c1e1900 */
        /* <DEDUP_REMOVED lines=33> */
.L_x_11497:
[----:B------:R-:W-:Y:S01]  /*12130*/  ULDC.64 UR4, c[0x0][0xa20] ;  /* 0x0002880000047ab9 */ /* 0x000fe20000000a00 */
[C---:B------:R-:W-:Y:S01]  /*12140*/  LOP3.LUT R6, R26.reuse, 0xff000000, RZ, 0xc0, !PT ;  /* 0xff0000001a067812 */ /* 0x040fe200078ec0ff */
        /* <DEDUP_REMOVED lines=9> */
[----:B------:R-:W-:Y:S01]  /*121e0*/  IADD3 R2, P0, R22, UR4, RZ ;  /* 0x0000000416027c10 */ /* 0x000fe2000ff1e0ff */
[----:B------:R-:W-:-:S03]  /*121f0*/  ULDC.64 UR6, c[0x0][0x208] ;  /* 0x0000820000067ab9 */ /* 0x000fc60000000a00 */
[----:B------:R-:W-:-:S05]  /*12200*/  IADD3.X R3, R23, UR5, RZ, P0, !PT ;  /* 0x0000000517037c10 */ /* 0x000fca00087fe4ff */
[----:B------:R2:W5:Y:S01]  /*12210*/  LDG.E R7, desc[UR6][R2.64] ;  /* 0x0000000602077981 */ /* 0x000562000c1e1900 */
[----:B------:R-:W-:Y:S05]  /*12220*/  BRA `(.L_x_11499) ;  /* 0x0000000000147947 */ /* 0x000fea0003800000 */
.L_x_11498:
[----:B------:R-:W-:Y:S05]  /*12230*/  @!P0 BRA `(.L_x_11499) ;  /* 0x0000000000108947 */ /* 0x000fea0003800000 */
[----:B------:R-:W-:Y:S02]  /*12240*/  ULDC.64 UR4, c[0x0][0x208] ;  /* 0x0000820000047ab9 */ /* 0x000fe40000000a00 */
[----:B------:R-:W2:Y:S04]  /*12250*/  LDG.E R7, desc[UR4][R4.64] ;  /* 0x0000000404077981 */ /* 0x000ea8000c1e1900 */
[----:B------:R-:W2:Y:S02]  /*12260*/  LDG.E R4, desc[UR4][R4.64+0x4] ;  /* 0x0000040404047981 */ /* 0x000ea4000c1e1900 */
[----:B--2---:R-:W-:-:S07]  /*12270*/  IMAD.IADD R7, R4, 0x1, -R7 ;  /* 0x0000000104077824 */ /* 0x004fce00078e0a07 */
.L_x_11499:
[----:B-----5:R-:W-:Y:S01]  /*12280*/  IMAD.IADD R7, R7, 0x1, -R0 ;  /* 0x0000000107077824 */ /* 0x020fe200078e0a00 */
[----:B------:R-:W-:Y:S01]  /*12290*/  LOP3.LUT R9, R6, 0xff, RZ, 0xc0, !PT ;  /* 0x000000ff06097812 */ /* 0x000fe200078ec0ff */
[----:B------:R-:W3:Y:S01]  /*122a0*/  LDC R0, c[0x0][0x448] ;  /* 0x00011200ff007b82 */ /* 0x000ee20000000800 */
[----:B--2---:R-:W-:Y:S01]  /*122b0*/  IMAD R2, R25, 0xc0, RZ ;  /* 0x000000c019027824 */ /* 0x004fe200078e02ff */
[----:B------:R-:W-:Y:S01]  /*122c0*/  BSSY B0, `(.L_x_11500) ;  /* 0x0000036000007945 */ /* 0x000fe20003800000 */
[----:B------:R-:W-:Y:S02]  /*122d0*/  IMAD.MOV.U32 R4, RZ, RZ, RZ ;  /* 0x000000ffff047224 */ /* 0x000fe400078e00ff */
[----:B------:R-:W-:Y:S01]  /*122e0*/  VIADD R2, R2, 0xbf ;  /* 0x000000bf02027836 */ /* 0x000fe20000000000 */
[----:B---3--:R-:W-:-:S13]  /*122f0*/  ISETP.NE.AND P0, PT, R0, 0x1, PT ;  /* 0x000000010000780c */ /* 0x008fda0003f05270 */
[----:B------:R-:W2:Y:S08]  /*12300*/  @P0 LDC R3, c[0x0][0x44c] ;  /* 0x00011300ff030b82 */ /* 0x000eb00000000800 */
[----:B------:R-:W3:Y:S01]  /*12310*/  @P0 LDC R0, c[0x0][0x450] ;  /* 0x00011400ff000b82 */ /* 0x000ee20000000800 */
[----:B--2---:R-:W-:-:S05]  /*12320*/  @P0 IMAD.HI.U32 R3, R2, R3, RZ ;  /* 0x0000000302030227 */ /* 0x004fca00078e00ff */
[----:B---3--:R-:W-:Y:S01]  /*12330*/  @P0 SHF.R.U32.HI R2, RZ, R0, R3 ;  /* 0x00000000ff020219 */ /* 0x008fe20000011603 */
[C---:B------:R-:W-:Y:S01]  /*12340*/  VIADD R0, R7.reuse, 0x8f ;  /* 0x0000008f07007836 */ /* 0x040fe20000000000 */
[----:B------:R-:W-:-:S03]  /*12350*/  IADD3 R7, R7, 0x90, -R8 ;  /* 0x0000009007077810 */ /* 0x000fc60007ffe808 */
[----:B------:R-:W-:-:S04]  /*12360*/  IMAD.HI R0, R0, 0x38e38e39, RZ ;  /* 0x38e38e3900007827 */ /* 0x000fc800078e02ff */
[----:B------:R-:W-:Y:S01]  /*12370*/  IMAD.IADD R2, R7, 0x1, R2 ;  /* 0x0000000107027824 */ /* 0x000fe200078e0202 */
[----:B------:R-:W-:Y:S01]  /*12380*/  SHF.R.U32.HI R3, RZ, 0x1f, R0 ;  /* 0x0000001fff037819 */ /* 0x000fe20000011600 */
[----:B------:R-:W-:Y:S02]  /*12390*/  IMAD.MOV.U32 R7, RZ, RZ, R4 ;  /* 0x000000ffff077224 */ /* 0x000fe400078e0004 */
[----:B------:R-:W-:Y:S01]  /*123a0*/  IMAD.HI R2, R2, 0x38e38e39, RZ ;  /* 0x38e38e3902027827 */ /* 0x000fe200078e02ff */
[----:B------:R-:W-:-:S04]  /*123b0*/  LEA.HI.SX32 R3, R0, R3, 0x1b ;  /* 0x0000000300037211 */ /* 0x000fc800078fdaff */
[----:B------:R-:W-:-:S04]  /*123c0*/  SHF.R.U32.HI R0, RZ, 0x1f, R2 ;  /* 0x0000001fff007819 */ /* 0x000fc80000011602 */
[----:B------:R-:W-:-:S04]  /*123d0*/  LEA.HI.SX32 R0, R2, R0, 0x1b ;  /* 0x0000000002007211 */ /* 0x000fc800078fdaff */
[----:B01----:R-:W-:Y:S02]  /*123e0*/  VIMNMX R8, R3, R0, PT ;  /* 0x0000000003087248 */ /* 0x003fe40003fe0100 */
[----:B------:R-:W-:Y:S02]  /*123f0*/  SHF.R.U32.HI R0, RZ, 0x10, R6 ;  /* 0x00000010ff007819 */ /* 0x000fe40000011606 */
[----:B------:R-:W-:Y:S01]  /*12400*/  ISETP.GE.AND P1, PT, R8, 0x1, PT ;  /* 0x000000010800780c */ /* 0x000fe20003f26270 */
[----:B------:R0:W-:Y:S01]  /*12410*/  STL [R1+0x1c], R8 ;  /* 0x00001c0801007387 */ /* 0x0001e20000100800 */
[----:B------:R-:W-:-:S03]  /*12420*/  ISETP.NE.AND P0, PT, R0, RZ, PT ;  /* 0x000000ff0000720c */ /* 0x000fc60003f05270 */
[----:B------:R0:W-:Y:S04]  /*12430*/  STL [R1+0x20], R4 ;  /* 0x0000200401007387 */ /* 0x0001e80000100800 */
[----:B------:R0:W-:Y:S06]  /*12440*/  STL [R1+0x38], R9 ;  /* 0x0000380901007387 */ /* 0x0001ec0000100800 */
[----:B------:R-:W1:Y:S01]  /*12450*/  @!P0 LDC R0, c[0x0][0x9f0] ;  /* 0x00027c00ff008b82 */ /* 0x000e620000000800 */
        /* <DEDUP_REMOVED lines=28> */
.L_x_11501:
[----:B------:R-:W-:Y:S05]  /*12620*/  BSYNC B0 ;  /* 0x0000000000007941 */ /* 0x000fea0003800000 */
.L_x_11500:
        /* <DEDUP_REMOVED lines=20> */
[----:B0-----:R-:W0:Y:S02]  /*12770*/  S2R R4, SR_LTMASK ;  /* 0x0000000000047919 */ /* 0x001e240000003900 */
[----:B0-----:R-:W-:-:S04]  /*12780*/  LOP3.LUT R4, R4, UR4, RZ, 0xc0, !PT ;  /* 0x0000000404047c12 */ /* 0x001fc8000f8ec0ff */
[----:B--2---:R-:W0:Y:S01]  /*12790*/  POPC R7, R4 ;  /* 0x0000000400077309 */ /* 0x004e220000000000 */
[----:B---3--:R-:W0:Y:S02]  /*127a0*/  SHFL.IDX PT, R0, R3, R0, 0x1f ;  /* 0x00001f0003007589 */ /* 0x008e2400000e0000 */
[----:B0-----:R-:W-:Y:S01]  /*127b0*/  IADD3 R24, R0, UR38, R7 ;  /* 0x0000002600187c10 */ /* 0x001fe2000fffe007 */
[----:B------:R-:W-:Y:S06]  /*127c0*/  BRA `(.L_x_11504) ;  /* 0x0000004000247947 */ /* 0x000fec0003800000 */
.L_x_11503:
        /* <DEDUP_REMOVED lines=12> */
[----:B--2---:R-:W-:-:S02]  /*12890*/  IMAD.U32 R7, RZ, RZ, UR9 ;  /* 0x00000009ff077e24 */ /* 0x004fc4000f8e00ff */
[----:B------:R-:W-:Y:S02]  /*128a0*/  IMAD.U32 R10, RZ, RZ, UR4 ;  /* 0x00000004ff0a7e24 */ /* 0x000fe4000f8e00ff */
[----:B------:R-:W-:Y:S02]  /*128b0*/  IMAD.U32 R11, RZ, RZ, UR5 ;  /* 0x00000005ff0b7e24 */ /* 0x000fe4000f8e00ff */
[----:B------:R-:W-:Y:S02]  /*128c0*/  IMAD.MOV.U32 R8, RZ, RZ, 0x70 ;  /* 0x00000070ff087424 */ /* 0x000fe400078e00ff */
[----:B------:R-:W-:Y:S02]  /*128d0*/  IMAD.MOV.U32 R12, RZ, RZ, 0x1 ;  /* 0x00000001ff0c7424 */ /* 0x000fe400078e00ff */
[----:B------:R-:W-:-:S07]  /*128e0*/  IMAD.MOV.U32 R13, RZ, RZ, RZ ;  /* 0x000000ffff0d7224 */ /* 0x000fce00078e00ff */
[----:B------:R-:W-:-:S07]  /*128f0*/  LEPC R20, `(.L_x_11506) ;  /* 0x000000001014794e */ /* 0x000fce0000000000 */
[----:B0-----:R-:W-:Y:S05]  /*12900*/  CALL.ABS.NOINC R2 ;  /* 0x0000000002007343 */ /* 0x001fea0003c00000 */
.L_x_11506:
[----:B------:R-:W-:Y:S05]  /*12910*/  BSYNC B6 ;  /* 0x0000000000067941 */ /* 0x000fea0003800000 */
.L_x_11505:
        /* <DEDUP_REMOVED lines=9> */
[----:B0-----:R-:W-:Y:S02]  /*129b0*/  IMAD.U32 R4, RZ, RZ, UR6 ;  /* 0x00000006ff047e24 */ /* 0x001fe4000f8e00ff */
[----:B------:R-:W-:Y:S02]  /*129c0*/  IMAD.U32 R5, RZ, RZ, UR7 ;  /* 0x00000007ff057e24 */ /* 0x000fe4000f8e00ff */
[----:B------:R-:W-:Y:S02]  /*129d0*/  IMAD.U32 R6, RZ, RZ, UR8 ;  /* 0x00000008ff067e24 */ /* 0x000fe4000f8e00ff */
[----:B--2---:R-:W-:-:S02]  /*129e0*/  IMAD.U32 R7, RZ, RZ, UR9 ;  /* 0x00000009ff077e24 */ /* 0x004fc4000f8e00ff */
[----:B------:R-:W-:Y:S02]  /*129f0*/  IMAD.U32 R10, RZ, RZ, UR4 ;  /* 0x00000004ff0a7e24 */ /* 0x000fe4000f8e00ff */
[----:B------:R-:W-:Y:S02]  /*12a00*/  IMAD.U32 R11, RZ, RZ, UR5 ;  /* 0x00000005ff0b7e24 */ /* 0x000fe4000f8e00ff */
[----:B------:R-:W-:Y:S02]  /*12a10*/  IMAD.MOV.U32 R8, RZ, RZ, 0x70 ;  /* 0x00000070ff087424 */ /* 0x000fe400078e00ff */
[----:B------:R-:W-:Y:S02]  /*12a20*/  IMAD.MOV.U32 R12, RZ, RZ, 0x1 ;  /* 0x00000001ff0c7424 */ /* 0x000fe400078e00ff */
[----:B-1----:R-:W-:-:S07]  /*12a30*/  IMAD.MOV.U32 R13, RZ, RZ, RZ ;  /* 0x000000ffff0d7224 */ /* 0x002fce00078e00ff */
[----:B------:R-:W-:-:S07]  /*12a40*/  LEPC R20, `(.L_x_11509) ;  /* 0x000000001014794e */ /* 0x000fce0000000000 */
[----:B---3--:R-:W-:Y:S05]  /*12a50*/  CALL.ABS.NOINC R2 ;  /* 0x0000000002007343 */ /* 0x008fea0003c00000 */
.L_x_11509:
        /* <DEDUP_REMOVED lines=16> */
.L_x_11508:
[----:B------:R-:W-:Y:S05]  /*12b60*/  BSYNC B6 ;  /* 0x0000000000067941 */ /* 0x000fea0003800000 */
.L_x_11507:
[----:B------:R-:W-:Y:S01]  /*12b70*/  ULDC.64 UR4, c[0x0][0x9f8] ;  /* 0x00027e0000047ab9 */ /* 0x000fe20000000a00 */
[----:B------:R-:W-:Y:S01]  /*12b80*/  ULDC.64 UR6, c[0x0][0x208] ;  /* 0x0000820000067ab9 */ /* 0x000fe20000000a00 */
[----:B------:R-:W-:Y:S01]  /*12b90*/  ISETP.NE.U32.AND P0, PT, RZ, UR4, PT ;  /* 0x00000004ff007c0c */ /* 0x000fe2000bf05070 */
[----:B------:R-:W3:Y:S01]  /*12ba0*/  LDL R20, [R1+0x24] ;  /* 0x0000240001147983 */ /* 0x000ee20000100800 */
[----:B------:R-:W1:Y:S02]  /*12bb0*/  LDC.64 R2, c[0x0][0x418] ;  /* 0x00010600ff027b82 */ /* 0x000e640000000a00 */
[----:B------:R-:W-:-:S13]  /*12bc0*/  ISETP.NE.AND.EX P0, PT, RZ, UR5, PT, P0 ;  /* 0x00000005ff007c0c */ /* 0x000fda000bf05300 */
[----:B------:R-:W-:-:S04]  /*12bd0*/  @P0 IADD3 R22, P1, R22, UR4, RZ ;  /* 0x0000000416160c10 */ /* 0x000fc8000ff3e0ff */
[----:B------:R-:W-:Y:S01]  /*12be0*/  @P0 IADD3.X R23, R23, UR5, RZ, P1, !PT ;  /* 0x0000000517170c10 */ /* 0x000fe20008ffe4ff */
[----:B------:R-:W-:-:S04]  /*12bf0*/  ULDC.64 UR4, c[0x0][0xa08] ;  /* 0x0002820000047ab9 */ /* 0x000fc80000000a00 */
[----:B------:R3:W2:Y:S01]  /*12c00*/  @P0 LDG.E R26, desc[UR6][R22.64] ;  /* 0x00000006161a0981 */ /* 0x0006a2000c1e1900 */
        /* <DEDUP_REMOVED lines=12> */
.L_x_11618:
        /* <DEDUP_REMOVED lines=8> */
.L_x_11621:
        /* <DEDUP_REMOVED lines=9> */
[----:B0-----:R-:W0:Y:S02]  /*12de0*/  @P0 LDC.64 R4, c[0x0][0x440] ;  /* 0x00011000ff040b82 */ /* 0x001e240000000a00 */
        /* <DEDUP_REMOVED lines=13> */
.L_x_11513:
[----:B--2---:R-:W-:Y:S01]  /*12ec0*/  IMAD R0, R18, 0x8, R17 ;  /* 0x0000000812007824 */ /* 0x004fe200078e0211 */
[----:B---3--:R-:W-:-:S04]  /*12ed0*/  SHF.L.U32 R2, R28, 0x1f, RZ ;  /* 0x0000001f1c027819 */ /* 0x008fc800000006ff */
[----:B------:R-:W2:Y:S02]  /*12ee0*/  SYNCS.PHASECHK.TRANS64.TRYWAIT P0, [R0+URZ+0x31c40], R2 ;  /* 0x031c4002000075a7 */ /* 0x000ea4000800017f */
[----:B--2---:R-:W-:Y:S05]  /*12ef0*/  @!P0 BRA `(.L_x_11514) ;  /* 0x0000005000608947 */ /* 0x004fea0003800000 */
.L_x_11622:
        /* <DEDUP_REMOVED lines=11> */
.L_x_11515:
        /* <DEDUP_REMOVED lines=31> */
.L_x_11511:
[----:B0-----:R-:W3:Y:S04]  /*131a0*/  LDL.LU R4, [R1+0x10] ;  /* 0x0000100001047983 */ /* 0x001ee80000300800 */
        /* <DEDUP_REMOVED lines=38> */
[----:B0-----:R-:W-:Y:S05]  /*13410*/  CALL.ABS.NOINC R2 ;  /* 0x0000000002007343 */ /* 0x001fea0003c00000 */
.L_x_11517:
[----:B------:R-:W-:Y:S05]  /*13420*/  BSYNC B6 ;  /* 0x0000000000067941 */ /* 0x000fea0003800000 */
.L_x_11516:
[----:B------:R-:W2:Y:S01]  /*13430*/  LDL.LU R20, [R1+0x10] ;  /* 0x0000100001147983 */ /* 0x000ea20000300800 */
[----:B------:R-:W3:Y:S01]  /*13440*/  LDC R9, c[0x0][0x448] ;  /* 0x00011200ff097b82 */ /* 0x000ee20000000800 */
[----:B------:R-:W-:Y:S01]  /*13450*/  ULDC.64 UR4, c[0x0][0x2d8] ;  /* 0x0000b60000047ab9 */ /* 0x000fe20000000a00 */
[----:B------:R-:W-:Y:S01]  /*13460*/  ULDC.64 UR6, c[0x0][0x2e0] ;  /* 0x0000b80000067ab9 */ /* 0x000fe20000000a00 */
[----:B0-----:R-:W2:Y:S01]  /*13470*/  LDL.LU.64 R2, [R1+0x30] ;  /* 0x0000300001027983 */ /* 0x001ea20000300a00 */
[----:B------:R-:W-:-:S03]  /*13480*/  ULDC.64 UR8, c[0x0][0x280] ;  /* 0x0000a00000087ab9 */ /* 0x000fc60000000a00 */
[----:B------:R-:W4:Y:S04]  /*13490*/  LDL.LU R21, [R1+0x28] ;  /* 0x0000280001157983 */ /* 0x000f280000300800 */
[----:B------:R-:W4:Y:S01]  /*134a0*/  LDL.LU R4, [R1+0xc] ;  /* 0x00000c0001047983 */ /* 0x000f220000300800 */
[----:B------:R-:W0:Y:S01]  /*134b0*/  S2R R10, SR_TID.X ;  /* 0x00000000000a7919 */ /* 0x000e220000002100 */
[----:B------:R-:W1:Y:S01]  /*134c0*/  S2R R11, SR_TID.X ;  /* 0x00000000000b7919 */ /* 0x000e620000002100 */
[----:B---3--:R-:W-:-:S13]  /*134d0*/  ISETP.NE.AND P1, PT, R9, 0x1, PT ;  /* 0x000000010900780c */ /* 0x008fda0003f25270 */
[----:B------:R-:W3:Y:S08]  /*134e0*/  @P1 LDC R5, c[0x0][0x450] ;  /* 0x00011400ff051b82 */ /* 0x000ef00000000800 */
[----:B------:R-:W3:Y:S01]  /*134f0*/  @P1 LDC R8, c[0x0][0x450] ;  /* 0x00011400ff081b82 */ /* 0x000ee20000000800 */
[----:B--2---:R-:W-:Y:S02]  /*13500*/  IMAD.MOV.U32 R3, RZ, RZ, R20 ;  /* 0x000000ffff037224 */ /* 0x004fe400078e0014 */
[----:B------:R-:W2:Y:S01]  /*13510*/  S2R R20, SR_TID.X ;  /* 0x0000000000147919 */ /* 0x000ea20000002100 */
[----:B------:R-:W-:-:S04]  /*13520*/  IMAD.WIDE.U32 R2, R16, UR4, R2 ;  /* 0x0000000410027c25 */ /* 0x000fc8000f8e0002 */
[----:B------:R-:W-:Y:S01]  /*13530*/  IMAD R3, R16, UR5, R3 ;  /* 0x0000000510037c24 */ /* 0x000fe2000f8e0203 */
[----:B------:R-:W-:Y:S01]  /*13540*/  ULDC.64 UR4, c[0x0][0x2d0] ;  /* 0x0000b40000047ab9 */ /* 0x000fe20000000a00 */
[----:B----4-:R-:W-:Y:S02]  /*13550*/  IMAD R0, R21, UR6, RZ ;  /* 0x0000000615007c24 */ /* 0x010fe4000f8e02ff */
[----:B------:R-:W-:-:S04]  /*13560*/  IMAD.WIDE.U32 R2, R4, UR6, R2 ;  /* 0x0000000604027c25 */ /* 0x000fc8000f8e0002 */
[----:B------:R-:W-:Y:S01]  /*13570*/  IMAD R0, R4, UR7, R0 ;  /* 0x0000000704007c24 */ /* 0x000fe2000f8e0200 */
[----:B------:R-:W-:Y:S01]  /*13580*/  ULDC.64 UR6, c[0x0][0x2c8] ;  /* 0x0000b20000067ab9 */ /* 0x000fe20000000a00 */
[----:B------:R-:W4:Y:S02]  /*13590*/  @P1 LDC R4, c[0x0][0x44c] ;  /* 0x00011300ff041b82 */ /* 0x000f240000000800 */
[----:B------:R-:W-:Y:S01]  /*135a0*/  IMAD.IADD R3, R3, 0x1, R0 ;  /* 0x0000000103037824 */ /* 0x000fe200078e0200 */
[C---:B--2---:R-:W-:Y:S01]  /*135b0*/  LOP3.LUT R21, R20.reuse, 0x7f, RZ, 0xc0, !PT ;  /* 0x0000007f14157812 */ /* 0x044fe200078ec0ff */
[----:B------:R-:W-:-:S03]  /*135c0*/  IMAD.SHL.U32 R20, R20, 0x20, RZ ;  /* 0x0000002014147824 */ /* 0x000fc600078e00ff */
[----:B------:R-:W-:-:S04]  /*135d0*/  SHF.R.U32.HI R21, RZ, 0x2, R21 ;  /* 0x00000002ff157819 */ /* 0x000fc80000011615 */
[----:B------:R-:W-:Y:S01]  /*135e0*/  LOP3.LUT R20, R21, 0x60, R20, 0xf8, !PT ;  /* 0x0000006015147812 */ /* 0x000fe200078ef814 */
[----:B0-----:R-:W-:-:S04]  /*135f0*/  IMAD.SHL.U32 R21, R10, 0x8, RZ ;  /* 0x000000080a157824 */ /* 0x001fc800078e00ff */
[----:B------:R-:W-:Y:S01]  /*13600*/  IMAD R6, R25, 0xc0, R20 ;  /* 0x000000c019067824 */ /* 0x000fe200078e0214 */
[----:B------:R-:W-:Y:S01]  /*13610*/  LOP3.LUT R21, R21, 0x18, RZ, 0xc0, !PT ;  /* 0x0000001815157812 */ /* 0x000fe200078ec0ff */
[----:B-1----:R-:W-:Y:S02]  /*13620*/  IMAD.SHL.U32 R20, R11, 0x8, RZ ;  /* 0x000000080b147824 */ /* 0x002fe400078e00ff */
[----:B----4-:R-:W-:Y:S01]  /*13630*/  @P1 IMAD.HI.U32 R0, R6, R4, RZ ;  /* 0x0000000406001227 */ /* 0x010fe200078e00ff */
[C---:B------:R-:W-:Y:S02]  /*13640*/  LOP3.LUT R10, R21.reuse, 0x40, RZ, 0xfc, !PT ;  /* 0x00000040150a7812 */ /* 0x040fe400078efcff */
[----:B------:R-:W-:Y:S01]  /*13650*/  LOP3.LUT R20, R20, 0x18, RZ, 0xc0, !PT ;  /* 0x0000001814147812 */ /* 0x000fe200078ec0ff */
[----:B------:R-:W-:Y:S01]  /*13660*/  IMAD.MOV.U32 R4, RZ, RZ, R6 ;  /* 0x000000ffff047224 */ /* 0x000fe200078e0006 */
[----:B---3--:R-:W-:Y:S02]  /*13670*/  @P1 SHF.R.U32.HI R4, RZ, R5, R0 ;  /* 0x00000005ff041219 */ /* 0x008fe40000011600 */
        /* <DEDUP_REMOVED lines=105> */
.L_x_11635:
        /* <DEDUP_REMOVED lines=14> */
.L_x_11519:
        /* <DEDUP_REMOVED lines=18> */
.L_x_11636:
[----:B------:R-:W-:Y:S05]  /*13f10*/  BSYNC B0 ;  /* 0x0000000000007941 */ /* 0x000fea0003800000 */
.L_x_11520:
        /* <DEDUP_REMOVED lines=52> */
.L_x_11528:
[----:B------:R-:W-:Y:S01]  /*14260*/  IMAD R3, R6, 0x8, R17 ;  /* 0x0000000806037824 */ /* 0x000fe200078e0211 */
[----:B------:R-:W-:Y:S01]  /*14270*/  SHF.L.U32 R2, R10, 0x1f, RZ ;  /* 0x0000001f0a027819 */ /* 0x000fe200000006ff */
[----:B------:R-:W-:Y:S03]  /*14280*/  BSSY B3, `(.L_x_11529) ;  /* 0x0000003000037945 */ /* 0x000fe60003800000 */
[----:B------:R-:W1:Y:S02]  /*14290*/  SYNCS.PHASECHK.TRANS64.TRYWAIT P0, [R3+URZ+0x31c40], R2 ;  /* 0x031c4002030075a7 */ /* 0x000e64000800017f */
[----:B-1----:R-:W-:Y:S05]  /*142a0*/  @!P0 BRA `(.L_x_11530) ;  /* 0x0000004400c08947 */ /* 0x002fea0003800000 */
.L_x_11637:
[----:B------:R-:W-:Y:S05]  /*142b0*/  BSYNC B3 ;  /* 0x0000000000037941 */ /* 0x000fea0003800000 */
.L_x_11529:
        /* <DEDUP_REMOVED lines=12> */
.L_x_11532:
[----:B------:R-:W-:Y:S05]  /*14380*/  BSYNC B3 ;  /* 0x0000000000037941 */ /* 0x000fea0003800000 */
.L_x_11531:
        /* <DEDUP_REMOVED lines=11> */
.L_x_11533:
        /* <DEDUP_REMOVED lines=16> */
.L_x_11534:
        /* <DEDUP_REMOVED lines=16> */
.L_x_11535:
        /* <DEDUP_REMOVED lines=15> */
.L_x_11638:
[----:B------:R-:W-:Y:S05]  /*14730*/  BSYNC B3 ;  /* 0x0000000000037941 */ /* 0x000fea0003800000 */
.L_x_11536:
        /* <DEDUP_REMOVED lines=12> */
.L_x_11539:
[----:B------:R-:W-:Y:S05]  /*14800*/  BSYNC B3 ;  /* 0x0000000000037941 */ /* 0x000fea0003800000 */
.L_x_11538:
        /* <DEDUP_REMOVED lines=11> */
.L_x_11540:
        /* <DEDUP_REMOVED lines=15> */
.L_x_11541:
        /* <DEDUP_REMOVED lines=15> */
.L_x_11542:
        /* <DEDUP_REMOVED lines=12> */
.L_x_11527:
[----:B------:R-:W-:Y:S05]  /*14b60*/  BSYNC B1 ;  /* 0x0000000000017941 */ /* 0x000fea0003800000 */
.L_x_11526:
[----:B------:R-:W2:Y:S01]  /*14b70*/  LDL.LU R0, [R1+0x24] ;  /* 0x0000240001007983 */ /* 0x000ea20000300800 */
[----:B------:R-:W-:Y:S02]  /*14b80*/  IMAD.MOV.U32 R28, RZ, RZ, R10 ;  /* 0x000000ffff1c7224 */ /* 0x000fe400078e000a */
[----:B------:R-:W-:Y:S02]  /*14b90*/  IMAD.MOV.U32 R18, RZ, RZ, R6 ;  /* 0x000000ffff127224 */ /* 0x000fe400078e0006 */
[----:B--2---:R-:W-:-:S07]  /*14ba0*/  VIADD R0, R0, 0xfffffffd ;  /* 0xfffffffd00007836 */ /* 0x004fce0000000000 */
.L_x_11525:
[----:B------:R-:W-:Y:S05]  /*14bb0*/  BSYNC B2 ;  /* 0x0000000000027941 */ /* 0x000fea0003800000 */
.L_x_11524:
[----:B------:R-:W-:Y:S01]  /*14bc0*/  VIADD R7, R7, 0xfffffffe ;  /* 0xfffffffe07077836 */ /* 0x000fe20000000000 */
[----:B------:R-:W-:-:S04]  /*14bd0*/  LOP3.LUT R2, RZ, R9, RZ, 0x33, !PT ;  /* 0x00000009ff027212 */ /* 0x000fc800078e33ff */
[----:B------:R-:W-:-:S13]  /*14be0*/  ISETP.NE.AND P0, PT, R7, R2, PT ;  /* 0x000000020700720c */ /* 0x000fda0003f05270 */
[----:B------:R-:W-:Y:S05]  /*14bf0*/  @!P0 BRA `(.L_x_11523) ;  /* 0x0000001400988947 */ /* 0x000fea0003800000 */
[----:B------:R-:W-:-:S07]  /*14c00*/  IMAD.MOV.U32 R4, RZ, RZ, R22 ;  /* 0x000000ffff047224 */ /* 0x000fce00078e0016 */
.L_x_11577:
        /* <DEDUP_REMOVED lines=33> */
.L_x_11545:
[----:B------:R-:W-:Y:S01]  /*14e20*/  IMAD R3, R6, 0x8, R17 ;  /* 0x0000000806037824 */ /* 0x000fe200078e0211 */
[----:B------:R-:W-:Y:S01]  /*14e30*/  SHF.L.U32 R2, R7, 0x1f, RZ ;  /* 0x0000001f07027819 */ /* 0x000fe200000006ff */
[----:B------:R-:W-:Y:S03]  /*14e40*/  BSSY B2, `(.L_x_11546) ;  /* 0x0000003000027945 */ /* 0x000fe60003800000 */
[----:B------:R-:W1:Y:S02]  /*14e50*/  SYNCS.PHASECHK.TRANS64.TRYWAIT P0, [R3+URZ+0x31c40], R2 ;  /* 0x031c4002030075a7 */ /* 0x000e64000800017f */
[----:B-1----:R-:W-:Y:S05]  /*14e60*/  @!P0 BRA `(.L_x_11547) ;  /* 0x0000003800f88947 */ /* 0x002fea0003800000 */
.L_x_11639:
[----:B------:R-:W-:Y:S05]  /*14e70*/  BSYNC B2 ;  /* 0x0000000000027941 */ /* 0x000fea0003800000 */
.L_x_11546:
        /* <DEDUP_REMOVED lines=12> */
.L_x_11549:
[----:B------:R-:W-:Y:S05]  /*14f40*/  BSYNC B2 ;  /* 0x0000000000027941 */ /* 0x000fea0003800000 */
.L_x_11548:
        /* <DEDUP_REMOVED lines=11> */
.L_x_11550:
        /* <DEDUP_REMOVED lines=16> */
.L_x_11551:
        /* <DEDUP_REMOVED lines=16> */
.L_x_11552:
        /* <DEDUP_REMOVED lines=15> */
.L_x_11640:
[----:B------:R-:W-:Y:S05]  /*152f0*/  BSYNC B2 ;  /* 0x0000000000027941 */ /* 0x000fea0003800000 */
.L_x_11553:
        /* <DEDUP_REMOVED lines=11> */
.L_x_11556:
[----:B------:R-:W-:Y:S05]  /*153b0*/  BSYNC B2 ;  /* 0x0000000000027941 */ /* 0x000fea0003800000 */
.L_x_11555:
        /* <DEDUP_REMOVED lines=10> */
.L_x_11557:
        /* <DEDUP_REMOVED lines=15> */
.L_x_11558:
        /* <DEDUP_REMOVED lines=15> */
.L_x_11559:
        /* <DEDUP_REMOVED lines=12> */
.L_x_11544:
[----:B------:R-:W-:Y:S05]  /*15700*/  BSYNC B1 ;  /* 0x0000000000017941 */ /* 0x000fea0003800000 */
.L_x_11543:
        /* <DEDUP_REMOVED lines=33> */
.L_x_11562:
[----:B------:R-:W-:Y:S01]  /*15920*/  IMAD R2, R18, 0x8, R17 ;  /* 0x0000000812027824 */ /* 0x000fe200078e0211 */
[----:B------:R-:W-:Y:S01]  /*15930*/  SHF.L.U32 R3, R28, 0x1f, RZ ;  /* 0x0000001f1c037819 */ /* 0x000fe200000006ff */
[----:B------:R-:W-:Y:S03]  /*15940*/  BSSY B2, `(.L_x_11563) ;  /* 0x0000003000027945 */ /* 0x000fe60003800000 */
[----:B------:R-:W1:Y:S02]  /*15950*/  SYNCS.PHASECHK.TRANS64.TRYWAIT P0, [R2+URZ+0x31c40], R3 ;  /* 0x031c4003020075a7 */ /* 0x000e64000800017f */
[----:B-1----:R-:W-:Y:S05]  /*15960*/  @!P0 BRA `(.L_x_11564) ;  /* 0x0000003000608947 */ /* 0x002fea0003800000 */
.L_x_11641:
[----:B------:R-:W-:Y:S05]  /*15970*/  BSYNC B2 ;  /* 0x0000000000027941 */ /* 0x000fea0003800000 */
.L_x_11563:
        /* <DEDUP_REMOVED lines=12> */
.L_x_11566:
[----:B------:R-:W-:Y:S05]  /*15a40*/  BSYNC B2 ;  /* 0x0000000000027941 */ /* 0x000fea0003800000 */
.L_x_11565:
        /* <DEDUP_REMOVED lines=12> */
.L_x_11567:
        /* <DEDUP_REMOVED lines=16> */
.L_x_11568:
        /* <DEDUP_REMOVED lines=16> */
.L_x_11569:
        /* <DEDUP_REMOVED lines=15> */
.L_x_11642:
[----:B------:R-:W-:Y:S05]  /*15e00*/  BSYNC B2 ;  /* 0x0000000000027941 */ /* 0x000fea0003800000 */
.L_x_11570:
        /* <DEDUP_REMOVED lines=11> */
.L_x_11573:
[----:B------:R-:W-:Y:S05]  /*15ec0*/  BSYNC B2 ;  /* 0x0000000000027941 */ /* 0x000fea0003800000 */
.L_x_11572:
        /* <DEDUP_REMOVED lines=10> */
.L_x_11574:
        /* <DEDUP_REMOVED lines=15> */
.L_x_11575:
        /* <DEDUP_REMOVED lines=15> */
.L_x_11576:
        /* <DEDUP_REMOVED lines=12> */
.L_x_11561:
[----:B------:R-:W-:Y:S05]  /*16210*/  BSYNC B1 ;  /* 0x0000000000017941 */ /* 0x000fea0003800000 */
.L_x_11560:
[----:B------:R-:W2:Y:S01]  /*16220*/  LDL R2, [R1+0x4] ;  /* 0x0000040001027983 */ /* 0x000ea20000100800 */
[----:B------:R-:W-:Y:S01]  /*16230*/  VIADD R0, R0, 0xfffffffe ;  /* 0xfffffffe00007836 */ /* 0x000fe20000000000 */
[----:B--2---:R-:W-:-:S13]  /*16240*/  ISETP.GT.AND P0, PT, R9, R2, PT ;  /* 0x000000020900720c */ /* 0x004fda0003f04270 */
[----:B------:R-:W-:Y:S05]  /*16250*/  @P0 BRA `(.L_x_11577) ;  /* 0xffffffe8006c0947 */ /* 0x000fea000383ffff */
.L_x_11523:
[----:B------:R-:W-:Y:S05]  /*16260*/  BSYNC B0 ;  /* 0x0000000000007941 */ /* 0x000fea0003800000 */
.L_x_11522:
        /* <DEDUP_REMOVED lines=18> */
.L_x_11579:
[----:B------:R-:W-:Y:S05]  /*16390*/  BSYNC B0 ;  /* 0x0000000000007941 */ /* 0x000fea0003800000 */
.L_x_11578:
        /* <DEDUP_REMOVED lines=9> */
.L_x_11643:
[----:B------:R-:W-:Y:S05]  /*16430*/  BSYNC B1 ;  /* 0x0000000000017941 */ /* 0x000fea0003800000 */
.L_x_11582:
        /* <DEDUP_REMOVED lines=9> */
.L_x_11585:
[----:B------:R-:W-:Y:S05]  /*164d0*/  BSYNC B1 ;  /* 0x0000000000017941 */ /* 0x000fea0003800000 */
.L_x_11584:
        /* <DEDUP_REMOVED lines=10> */
.L_x_11586:
        /* <DEDUP_REMOVED lines=15> */
.L_x_11587:
        /* <DEDUP_REMOVED lines=15> */
.L_x_11588:
        /* <DEDUP_REMOVED lines=10> */
.L_x_11581:
[----:B------:R-:W-:Y:S05]  /*16800*/  BSYNC B0 ;  /* 0x0000000000007941 */ /* 0x000fea0003800000 */
.L_x_11580:
[----:B------:R-:W-:-:S05]  /*16810*/  VIADD R18, R18, 0x1 ;  /* 0x0000000112127836 */ /* 0x000fca0000000000 */
[----:B------:R-:W-:-:S04]  /*16820*/  ISETP.NE.AND P0, PT, R18, 0x2, PT ;  /* 0x000000021200780c */ /* 0x000fc80003f05270 */
[----:B------:R-:W-:Y:S02]  /*16830*/  SEL R3, RZ, 0x1, P0 ;  /* 0x00000001ff037807 */ /* 0x000fe40000000000 */
[----:B------:R-:W-:Y:S02]  /*16840*/  SEL R18, R18, RZ, P0 ;  /* 0x000000ff12127207 */ /* 0x000fe40000000000 */
[----:B------:R-:W-:-:S07]  /*16850*/  LOP3.LUT R28, R28, R3, RZ, 0x3c, !PT ;  /* 0x000000031c1c7212 */ /* 0x000fce00078e3cff */
.L_x_11504:
[----:B------:R-:W-:Y:S05]  /*16860*/  BSYNC B7 ;  /* 0x0000000000077941 */ /* 0x000fea0003800000 */
.L_x_11502:
        /* <DEDUP_REMOVED lines=11> */
.L_x_11589:
[----:B------:R-:W0:Y:S01]  /*16920*/  S2R R0, SR_TID.X ;  /* 0x0000000000007919 */ /* 0x000e220000002100 */
[----:B------:R-:W-:Y:S01]  /*16930*/  UMOV UR4, 0xffffffff ;  /* 0xffffffff00047882 */ /* 0x000fe20000000000 */
[----:B0-----:R-:W-:-:S04]  /*16940*/  LOP3.LUT R8, R0, 0x1f, RZ, 0xc0, !PT ;  /* 0x0000001f00087812 */ /* 0x001fc800078ec0ff */
[----:B------:R-:W-:Y:S01]  /*16950*/  ISETP.NE.AND P0, PT, R8, 0x1f, PT ;  /* 0x0000001f0800780c */ /* 0x000fe20003f05270 */
[----:B------:R-:W-:-:S12]  /*16960*/  BRA.DIV UR4, `(.L_x_11591) ;  /* 0x00000022049c7947 */ /* 0x000fd8000b800000 */
[----:B------:R-:W-:Y:S01]  /*16970*/  IMAD.IADD R9, R27, 0x1, R8 ;  /* 0x000000011b097824 */ /* 0x000fe200078e0208 */
[----:B------:R-:W-:Y:S01]  /*16980*/  ULDC UR4, c[0x0][0xc3c] ;  /* 0x00030f0000047ab9 */ /* 0x000fe20000000800 */
[----:B------:R-:W-:-:S03]  /*16990*/  ULDC.64 UR6, c[0x0][0x208] ;  /* 0x0000820000067ab9 */ /* 0x000fc60000000a00 */
[----:B------:R-:W-:-:S13]  /*169a0*/  ISETP.GE.OR P1, PT, R9, UR4, !P0 ;  /* 0x0000000409007c0c */ /* 0x000fda000c726670 */
[----:B------:R-:W0:Y:S08]  /*169b0*/  @!P1 LDC.64 R2, c[0x0][0xc80] ;  /* 0x00032000ff029b82 */ /* 0x000e300000000a00 */
[----:B------:R-:W1:Y:S01]  /*169c0*/  @!P1 LDC.64 R4, c[0x0][0xc78] ;  /* 0x00031e00ff049b82 */ /* 0x000e620000000a00 */
[----:B0-----:R-:W-:-:S05]  /*169d0*/  @!P1 IMAD.WIDE R2, R9, 0x4, R2 ;  /* 0x0000000409029825 */ /* 0x001fca00078e0202 */
[----:B--2---:R1:W2:Y:S02]  /*169e0*/  @!P1 LDG.E R7, desc[UR6][R2.64] ;  /* 0x0000000602079981 */ /* 0x0042a4000c1e1900 */
        /* <DEDUP_REMOVED lines=31> */
.L_x_11653:
[----:B------:R-:W-:Y:S02]  /*16be0*/  ULDC UR4, c[0x0][0xc38] ;  /* 0x00030e0000047ab9 */ /* 0x000fe40000000800 */
[----:B------:R-:W-:-:S04]  /*16bf0*/  IMAD.U32 R4, RZ, RZ, UR4 ;  /* 0x00000004ff047e24 */ /* 0x000fc8000f8e00ff */
[----:B-1----:R-:W-:-:S04]  /*16c00*/  IMAD R3, R14, R4, RZ ;  /* 0x000000040e037224 */ /* 0x002fc800078e02ff */
[----:B------:R-:W-:-:S05]  /*16c10*/  IMAD.IADD R6, R6, 0x1, R3 ;  /* 0x0000000106067824 */ /* 0x000fca00078e0203 */
[----:B------:R-:W-:-:S13]  /*16c20*/  ISETP.GT.AND P6, PT, R6, R0, PT ;  /* 0x000000000600720c */ /* 0x000fda0003fc4270 */
[----:B------:R-:W-:Y:S05]  /*16c30*/  @P6 BRA `(.L_x_11592) ;  /* 0x0000000000a86947 */ /* 0x000fea0003800000 */
.L_x_11595:
[----:B0-----:R-:W0:Y:S01]  /*16c40*/  LDC R2, c[0x0][0xc3c] ;  /* 0x00030f00ff027b82 */ /* 0x001e220000000800 */
[----:B------:R-:W-:-:S05]  /*16c50*/  VIADD R27, R27, 0x1f ;  /* 0x0000001f1b1b7836 */ /* 0x000fca0000000000 */
[----:B0-----:R-:W-:-:S13]  /*16c60*/  ISETP.GE.AND P6, PT, R27, R2, PT ;  /* 0x000000021b00720c */ /* 0x001fda0003fc6270 */
[----:B------:R-:W-:Y:S05]  /*16c70*/  @P6 BRA `(.L_x_11593) ;  /* 0x0000000800c46947 */ /* 0x000fea0003800000 */
[----:B------:R-:W0:Y:S01]  /*16c80*/  S2R R3, SR_TID.X ;  /* 0x0000000000037919 */ /* 0x000e220000002100 */
        /* <DEDUP_REMOVED lines=31> */
.L_x_11661:
[----:B------:R-:W-:Y:S02]  /*16e80*/  ULDC UR4, c[0x0][0xc38] ;  /* 0x00030e0000047ab9 */ /* 0x000fe40000000800 */
[----:B------:R-:W-:-:S04]  /*16e90*/  IMAD.U32 R4, RZ, RZ, UR4 ;  /* 0x00000004ff047e24 */ /* 0x000fc8000f8e00ff */
[----:B-1----:R-:W-:-:S04]  /*16ea0*/  IMAD R3, R14, R4, RZ ;  /* 0x000000040e037224 */ /* 0x002fc800078e02ff */
[----:B------:R-:W-:-:S05]  /*16eb0*/  IMAD.IADD R6, R3, 0x1, R6 ;  /* 0x0000000103067824 */ /* 0x000fca00078e0206 */
[----:B------:R-:W-:-:S13]  /*16ec0*/  ISETP.GT.AND P6, PT, R6, R0, PT ;  /* 0x000000000600720c */ /* 0x000fda0003fc4270 */
[----:B------:R-:W-:Y:S05]  /*16ed0*/  @!P6 BRA `(.L_x_11595) ;  /* 0xfffffffc0058e947 */ /* 0x000fea000383ffff */
.L_x_11592:
        /* <DEDUP_REMOVED lines=10> */
.L_x_11666:
[----:B------:R-:W-:-:S13]  /*16f80*/  ISETP.NE.AND P0, PT, R3, RZ, PT ;  /* 0x000000ff0300720c */ /* 0x000fda0003f05270 */
[----:B------:R-:W-:Y:S05]  /*16f90*/  @!P0 BRA `(.L_x_11597) ;  /* 0x0000000000108947 */ /* 0x000fea0003800000 */
[----:B------:R-:W-:Y:S01]  /*16fa0*/  UMOV UR4, 0xffffffff ;  /* 0xffffffff00047882 */ /* 0x000fe20000000000 */
[----:B------:R-:W-:Y:S02]  /*16fb0*/  VIADD R12, R7, 0xffffffff ;  /* 0xffffffff070c7836 */ /* 0x000fe40000000000 */
[----:B------:R-:W-:Y:S05]  /*16fc0*/  BRA.DIV UR4, `(.L_x_11598) ;  /* 0x0000002604587947 */ /* 0x000fea000b800000 */
[----:B------:R4:W0:Y:S02]  /*16fd0*/  SHFL.IDX PT, R24, R2, R12, 0x1f ;  /* 0x00001f0c02187589 */ /* 0x00082400000e0000 */
.L_x_11597:
        /* <DEDUP_REMOVED lines=59> */
.L_x_11599:
[----:B----4-:R-:W0:Y:S01]  /*17390*/  LDC.64 R2, c[0x0][0xc90] ;  /* 0x00032400ff027b82 */ /* 0x010e220000000a00 */
[----:B------:R-:W-:Y:S01]  /*173a0*/  ULDC.64 UR4, c[0x0][0x208] ;  /* 0x0000820000047ab9 */ /* 0x000fe20000000a00 */
[----:B0-----:R-:W-:-:S05]  /*173b0*/  IMAD.WIDE R2, R27, 0x4, R2 ;  /* 0x000000041b027825 */ /* 0x001fca00078e0202 */
[----:B------:R0:W2:Y:S02]  /*173c0*/  LDG.E R6, desc[UR4][R2.64] ;  /* 0x0000000402067981 */ /* 0x0000a4000c1e1900 */
[----:B0-----:R-:W-:Y:S02]  /*173d0*/  IMAD.MOV.U32 R2, RZ, RZ, RZ ;  /* 0x000000ffff027224 */ /* 0x001fe400078e00ff */
[----:B--2---:R-:W-:-:S05]  /*173e0*/  IMAD R5, R25, R6, RZ ;  /* 0x0000000619057224 */ /* 0x004fca00078e02ff */
        /* <DEDUP_REMOVED lines=55> */
.L_x_11600:
[----:B------:R-:W-:-:S05]  /*17760*/  LOP3.LUT R0, RZ, R3, RZ, 0x33, !PT ;  /* 0x00000003ff007212 */ /* 0x000fca00078e33ff */
[----:B------:R-:W-:Y:S01]  /*17770*/  IMAD.IADD R25, R25, 0x1, R0 ;  /* 0x0000000119197824 */ /* 0x000fe200078e0200 */
[----:B------:R-:W-:Y:S06]  /*17780*/  BRA `(.L_x_11601) ;  /* 0x00000000001c7947 */ /* 0x000fec0003800000 */
.L_x_11593:
[----:B------:R-:W-:Y:S01]  /*17790*/  UMOV UR4, URZ ;  /* 0x0000003f00047c82 */ /* 0x000fe20008000000 */
[----:B------:R-:W-:Y:S01]  /*177a0*/  UMOV UR5, URZ ;  /* 0x0000003f00057c82 */ /* 0x000fe20008000000 */
[----:B------:R-:W-:Y:S01]  /*177b0*/  ULDC UR6, c[0x0][0xc3c] ;  /* 0x00030f0000067ab9 */ /* 0x000fe20000000800 */
[----:B------:R-:W-:Y:S02]  /*177c0*/  IMAD.MOV.U32 R24, RZ, RZ, R0 ;  /* 0x000000ffff187224 */ /* 0x000fe400078e0000 */
[----:B------:R-:W-:Y:S02]  /*177d0*/  IMAD.U32 R25, RZ, RZ, UR4 ;  /* 0x00000004ff197e24 */ /* 0x000fe4000f8e00ff */
[----:B------:R-:W-:Y:S02]  /*177e0*/  IMAD.U32 R26, RZ, RZ, UR5 ;  /* 0x00000005ff1a7e24 */ /* 0x000fe4000f8e00ff */
[----:B------:R-:W-:-:S07]  /*177f0*/  IMAD.U32 R27, RZ, RZ, UR6 ;  /* 0x00000006ff1b7e24 */ /* 0x000fce000f8e00ff */
.L_x_11601:
        /* <DEDUP_REMOVED lines=10> */
.L_x_11590:
[----:B------:R-:W-:Y:S02]  /*178a0*/  ULDC UR4, c[0x0][0xc3c] ;  /* 0x00030f0000047ab9 */ /* 0x000fe40000000800 */
[----:B---3--:R-:W-:-:S13]  /*178b0*/  ISETP.GE.AND P0, PT, R27, UR4, PT ;  /* 0x000000041b007c0c */ /* 0x008fda000bf06270 */
[----:B------:R-:W-:Y:S05]  /*178c0*/  @!P0 BRA `(.L_x_11602) ;  /* 0xffffffa400348947 */ /* 0x000fea000383ffff */
[----:B------:R-:W-:Y:S05]  /*178d0*/  BSYNC B8 ;  /* 0x0000000000087941 */ /* 0x000fea0003800000 */
.L_x_11496:
[----:B-1----:R-:W3:Y:S01]  /*178e0*/  LDL.LU R0, [R1+0x2c] ;  /* 0x00002c0001007983 */ /* 0x002ee20000300800 */
[----:B------:R-:W-:Y:S01]  /*178f0*/  BSSY B0, `(.L_x_11603) ;  /* 0x000000b000007945 */ /* 0x000fe20003800000 */
[----:B------:R-:W0:Y:S01]  /*17900*/  S2R R5, SR_CgaCtaId ;  /* 0x0000000000057919 */ /* 0x000e220000008800 */
[----:B---3--:R-:W-:-:S05]  /*17910*/  VIADD R0, R0, 0x1 ;  /* 0x0000000100007836 */ /* 0x008fca0000000000 */
        /* <DEDUP_REMOVED lines=8> */
.L_x_11669:
[----:B------:R-:W-:Y:S05]  /*179a0*/  BSYNC B0 ;  /* 0x0000000000007941 */ /* 0x000fea0003800000 */
.L_x_11603:
[----:B------:R-:W-:-:S03]  /*179b0*/  UMOV UR4, 0xffffffff ;  /* 0xffffffff00047882 */ /* 0x000fc60000000000 */
[----:B------:R-:W-:Y:S05]  /*179c0*/  BRA.DIV UR4, `(.L_x_11605) ;  /* 0x0000001e04147947 */ /* 0x000fea000b800000 */
[----:B0-----:R-:W0:Y:S02]  /*179d0*/  S2R R0, SR_TID.X ;  /* 0x0000000000007919 */ /* 0x001e240000002100 */
[----:B0-----:R-:W-:-:S04]  /*179e0*/  SHF.R.U32.HI R0, RZ, 0x5, R0 ;  /* 0x00000005ff007819 */ /* 0x001fc80000011600 */
[----:B------:R-:W-:-:S05]  /*179f0*/  LOP3.LUT R0, R0, 0x3, RZ, 0xc0, !PT ;  /* 0x0000000300007812 */ /* 0x000fca00078ec0ff */
[----:B------:R0:W1:Y:S02]  /*17a00*/  SHFL.IDX PT, R14, R0, RZ, 0x1f ;  /* 0x00001fff000e7589 */ /* 0x00006400000e0000 */
.L_x_11672:
[----:B-1----:R-:W-:Y:S01]  /*17a10*/  ISETP.NE.AND P0, PT, R14, RZ, PT ;  /* 0x000000ff0e00720c */ /* 0x002fe20003f05270 */
[----:B------:R-:W-:-:S12]  /*17a20*/  BSSY B0, `(.L_x_11606) ;  /* 0x0000026000007945 */ /* 0x000fd80003800000 */
[----:B------:R-:W-:Y:S05]  /*17a30*/  @P0 BRA `(.L_x_11607) ;  /* 0x0000000000900947 */ /* 0x000fea0003800000 */
[----:B------:R-:W-:-:S03]  /*17a40*/  UMOV UR4, 0xffffffff ;  /* 0xffffffff00047882 */ /* 0x000fc60000000000 */
[----:B------:R-:W-:Y:S05]  /*17a50*/  BRA.DIV UR4, `(.L_x_11608) ;  /* 0x0000001e04247947 */ /* 0x000fea000b800000 */
[----:B------:R-:W-:-:S13]  /*17a60*/  ELECT P6, URZ, PT ;  /* 0x00000000003f782f */ /* 0x000fda00038c0000 */
.L_x_11675:
[----:B------:R-:W-:Y:S05]  /*17a70*/  @!P6 BRA `(.L_x_11607) ;  /* 0x000000000080e947 */ /* 0x000fea0003800000 */
[----:B0-----:R-:W3:Y:S02]  /*17a80*/  LDL R0, [R1+0x48] ;  /* 0x0000480001007983 */ /* 0x001ee40000100800 */
[----:B---3--:R-:W-:-:S13]  /*17a90*/  R2UR UR4, R0 ;  /* 0x00000000000472ca */ /* 0x008fda00000e0000 */
[----:B------:R-:W-:-:S06]  /*17aa0*/  ULOP3.LUT UR4, UR4, 0x2, URZ, 0xfc, !UPT ;  /* 0x0000000204047892 */ /* 0x000fcc000f8efc3f */
[----:B------:R-:W-:-:S05]  /*17ab0*/  IMAD.U32 R0, RZ, RZ, UR4 ;  /* 0x00000004ff007e24 */ /* 0x000fca000f8e00ff */
[----:B------:R-:W-:-:S13]  /*17ac0*/  ISETP.NE.AND P2, PT, R0, 0x3, PT ;  /* 0x000000030000780c */ /* 0x000fda0003f45270 */
[----:B------:R-:W-:Y:S05]  /*17ad0*/  @!P2 BRA `(.L_x_11609) ;  /* 0x000000000004a947 */ /* 0x000fea0003800000 */
[----:B------:R-:W-:Y:S01]  /*17ae0*/  BPT.TRAP 0x1 ;  /* 0x000000040000795c */ /* 0x000fe20000300000 */
.L_x_11609:
[----:B------:R-:W-:Y:S01]  /*17af0*/  VIADD R3, R9, 0x31c40 ;  /* 0x00031c4009037836 */ /* 0x000fe20000000000 */
[----:B------:R-:W-:Y:S01]  /*17b00*/  SHF.L.U32 R2, R28, 0x1f, RZ ;  /* 0x0000001f1c027819 */ /* 0x000fe200000006ff */
[C---:B------:R-:W-:Y:S02]  /*17b10*/  VIADD R0, R18.reuse, 0x1 ;  /* 0x0000000112007836 */ /* 0x040fe40000000000 */
[----:B--2---:R-:W-:-:S03]  /*17b20*/  IMAD R7, R18, 0x8, R3 ;  /* 0x0000000812077824 */ /* 0x004fc600078e0203 */
        /* <DEDUP_REMOVED lines=8> */
.L_x_11676:
[----:B------:R-:W1:Y:S02]  /*17bb0*/  SYNCS.PHASECHK.TRANS64.TRYWAIT P0, [R3+URZ], R0 ;  /* 0x00000000030075a7 */ /* 0x000e64000800017f */
[----:B-1----:R-:W-:Y:S05]  /*17bc0*/  @!P0 BRA `(.L_x_11611) ;  /* 0x0000001800fc8947 */ /* 0x002fea0003800000 */
.L_x_11677:
[----:B------:R-:W-:Y:S05]  /*17bd0*/  @!P2 BRA `(.L_x_11612) ;  /* 0x000000000004a947 */ /* 0x000fea0003800000 */
[----:B------:R-:W-:Y:S01]  /*17be0*/  BPT.TRAP 0x1 ;  /* 0x000000040000795c */ /* 0x000fe20000300000 */
.L_x_11612:
[----:B-1----:R-:W-:-:S04]  /*17bf0*/  VIADD R3, R9, 0x31c60 ;  /* 0x00031c6009037836 */ /* 0x002fc80000000000 */
[----:B------:R-:W-:-:S04]  /*17c00*/  IMAD R5, R18, 0x8, R3 ;  /* 0x0000000812057824 */ /* 0x000fc800078e0203 */
[----:B------:R-:W1:Y:S02]  /*17c10*/  SYNCS.PHASECHK.TRANS64.TRYWAIT P0, [R5+URZ], R2 ;  /* 0x00000002050075a7 */ /* 0x000e64000800017f */
[----:B-1----:R-:W-:Y:S05]  /*17c20*/  @!P0 BRA `(.L_x_11613) ;  /* 0x0000001800f88947 */ /* 0x002fea0003800000 */
.L_x_11678:
[----:B------:R-:W-:-:S07]  /*17c30*/  IMAD R3, R4, 0x8, R3 ;  /* 0x0000000804037824 */ /* 0x000fce00078e0203 */
.L_x_11614:
[----:B--2---:R2:W3:Y:S02]  /*17c40*/  SYNCS.PHASECHK.TRANS64.TRYWAIT P0, [R3+URZ], R0 ;  /* 0x00000000030075a7 */ /* 0x0044e4000800017f */
[----:B---3--:R-:W-:Y:S05]  /*17c50*/  @!P0 NANOSLEEP.SYNCS 0x989680 ;  /* 0x009896800000895d */ /* 0x008fea0003900000 */
[----:B------:R-:W3:Y:S02]  /*17c60*/  @!P0 SYNCS.PHASECHK.TRANS64 P0, [R3+URZ], R0 ;  /* 0x00000000030085a7 */ /* 0x000ee4000800007f */
[----:B---3--:R-:W-:Y:S05]  /*17c70*/  @!P0 BRA `(.L_x_11614) ;  /* 0xfffffffc00f08947 */ /* 0x008fea000383ffff */
.L_x_11607:
[----:B------:R-:W-:Y:S05]  /*17c80*/  BSYNC B0 ;  /* 0x0000000000007941 */ /* 0x000fea0003800000 */
.L_x_11606:
[----:B------:R-:W-:Y:S05]  /*17c90*/  EXIT ;  /* 0x000000000000794d */ /* 0x000fea0003800000 */
.L_x_11443:
[----:B0-----:R-:W-:-:S04]  /*17ca0*/  IMAD.U32 R3, RZ, RZ, UR37 ;  /* 0x00000025ff037e24 */ /* 0x001fc8000f8e00ff */
[----:B------:R0:W1:Y:S03]  /*17cb0*/  SYNCS.PHASECHK.TRANS64.TRYWAIT P1, [R3+URZ+0x31c00], R0 ;  /* 0x031c0000030075a7 */ /* 0x000066000802017f */
[----:B-1----:R-:W-:Y:S05]  /*17cc0*/  @!P1 NANOSLEEP.SYNCS 0x989680 ;  /* 0x009896800000995d */ /* 0x002fea0003900000 */
[----:B------:R-:W1:Y:S02]  /*17cd0*/  @!P1 SYNCS.PHASECHK.TRANS64 P1, [R3+URZ+0x31c00], R0 ;  /* 0x031c0000030095a7 */ /* 0x000e64000802007f */
[----:B-1----:R-:W-:Y:S05]  /*17ce0*/  @!P1 BRA `(.L_x_11443) ;  /* 0xfffffffc00ec9947 */ /* 0x002fea000383ffff */
[----:B------:R-:W-:Y:S05]  /*17cf0*/  BRA `(.L_x_11615) ;  /* 0xfffffea000bc7947 */ /* 0x000fea000383ffff */
.L_x_11447:
[----:B-1----:R1:W2:Y:S02]  /*17d00*/  SYNCS.PHASECHK.TRANS64.TRYWAIT P2, [R3+URZ+0x31c30], R0 ;  /* 0x031c3000030075a7 */ /* 0x0022a4000804017f */
[----:B--2---:R-:W-:Y:S05]  /*17d10*/  @!P2 NANOSLEEP.SYNCS 0x989680 ;  /* 0x009896800000a95d */ /* 0x004fea0003900000 */
[----:B------:R-:W2:Y:S02]  /*17d20*/  @!P2 SYNCS.PHASECHK.TRANS64 P2, [R3+URZ+0x31c30], R0 ;  /* 0x031c30000300a5a7 */ /* 0x000ea4000804007f */
[----:B--2---:R-:W-:Y:S05]  /*17d30*/  @!P2 BRA `(.L_x_11447) ;  /* 0xfffffffc00f0a947 */ /* 0x004fea000383ffff */
[----:B------:R-:W-:Y:S05]  /*17d40*/  BRA `(.L_x_11446) ;  /* 0xfffffea000e07947 */ /* 0x000fea000383ffff */
.L_x_11452:
[----:B-1----:R-:W-:-:S04]  /*17d50*/  IMAD.U32 R9, RZ, RZ, UR4 ;  /* 0x00000004ff097e24 */ /* 0x002fc8000f8e00ff */
[----:B------:R1:W2:Y:S03]  /*17d60*/  SYNCS.PHASECHK.TRANS64.TRYWAIT P3, [R9+URZ+0x31c30], R0 ;  /* 0x031c3000090075a7 */ /* 0x0002a6000806017f */
[----:B--2---:R-:W-:Y:S05]  /*17d70*/  @!P3 NANOSLEEP.SYNCS 0x989680 ;  /* 0x009896800000b95d */ /* 0x004fea0003900000 */
[----:B------:R-:W2:Y:S02]  /*17d80*/  @!P3 SYNCS.PHASECHK.TRANS64 P3, [R9+URZ+0x31c30], R0 ;  /* 0x031c30000900b5a7 */ /* 0x000ea4000806007f */
[----:B--2---:R-:W-:Y:S05]  /*17d90*/  @!P3 BRA `(.L_x_11452) ;  /* 0xfffffffc00ecb947 */ /* 0x004fea000383ffff */
[----:B------:R-:W-:Y:S05]  /*17da0*/  BRA `(.L_x_11449) ;  /* 0xfffffedc00507947 */ /* 0x000fea000383ffff */
.L_x_11456:
[----:B-1----:R-:W-:-:S04]  /*17db0*/  IMAD.U32 R8, RZ, RZ, UR4 ;  /* 0x00000004ff087e24 */ /* 0x002fc8000f8e00ff */
[----:B------:R1:W2:Y:S03]  /*17dc0*/  SYNCS.PHASECHK.TRANS64.TRYWAIT P3, [R8+URZ+0x31c50], R0 ;  /* 0x031c5000080075a7 */ /* 0x0002a6000806017f */
[----:B--2---:R-:W-:Y:S05]  /*17dd0*/  @!P3 NANOSLEEP.SYNCS 0x989680 ;  /* 0x009896800000b95d */ /* 0x004fea0003900000 */
[----:B------:R-:W2:Y:S02]  /*17de0*/  @!P3 SYNCS.PHASECHK.TRANS64 P3, [R8+URZ+0x31c50], R0 ;  /* 0x031c50000800b5a7 */ /* 0x000ea4000806007f */
[----:B--2---:R-:W-:Y:S05]  /*17df0*/  @!P3 BRA `(.L_x_11456) ;  /* 0xfffffffc00ecb947 */ /* 0x004fea000383ffff */
[----:B------:R-:W-:Y:S05]  /*17e00*/  BRA `(.L_x_11453) ;  /* 0xfffffef000f07947 */ /* 0x000fea000383ffff */
.L_x_11462:
[----:B-1----:R-:W-:-:S04]  /*17e10*/  IMAD.U32 R7, RZ, RZ, UR4 ;  /* 0x00000004ff077e24 */ /* 0x002fc8000f8e00ff */
[----:B------:R1:W2:Y:S03]  /*17e20*/  SYNCS.PHASECHK.TRANS64.TRYWAIT P2, [R7+URZ+0x31c30], R0 ;  /* 0x031c3000070075a7 */ /* 0x0002a6000804017f */
[----:B--2---:R-:W-:Y:S05]  /*17e30*/  @!P2 NANOSLEEP.SYNCS 0x989680 ;  /* 0x009896800000a95d */ /* 0x004fea0003900000 */
[----:B------:R-:W2:Y:S02]  /*17e40*/  @!P2 SYNCS.PHASECHK.TRANS64 P2, [R7+URZ+0x31c30], R0 ;  /* 0x031c30000700a5a7 */ /* 0x000ea4000804007f */
[----:B--2---:R-:W-:Y:S05]  /*17e50*/  @!P2 BRA `(.L_x_11462) ;  /* 0xfffffffc00eca947 */ /* 0x004fea000383ffff */
[----:B------:R-:W-:Y:S05]  /*17e60*/  BRA `(.L_x_11459) ;  /* 0xffffff1c00fc7947 */ /* 0x000fea000383ffff */
.L_x_11466:
[----:B-1----:R-:W-:-:S04]  /*17e70*/  IMAD.U32 R7, RZ, RZ, UR4 ;  /* 0x00000004ff077e24 */ /* 0x002fc8000f8e00ff */
[----:B------:R1:W2:Y:S03]  /*17e80*/  SYNCS.PHASECHK.TRANS64.TRYWAIT P2, [R7+URZ+0x31c50], R0 ;  /* 0x031c5000070075a7 */ /* 0x0002a6000804017f */
[----:B--2---:R-:W-:Y:S05]  /*17e90*/  @!P2 NANOSLEEP.SYNCS 0x989680 ;  /* 0x009896800000a95d */ /* 0x004fea0003900000 */
[----:B------:R-:W2:Y:S02]  /*17ea0*/  @!P2 SYNCS.PHASECHK.TRANS64 P2, [R7+URZ+0x31c50], R0 ;  /* 0x031c50000700a5a7 */ /* 0x000ea4000804007f */
[----:B--2---:R-:W-:Y:S05]  /*17eb0*/  @!P2 BRA `(.L_x_11466) ;  /* 0xfffffffc00eca947 */ /* 0x004fea000383ffff */
[----:B------:R-:W-:Y:S05]  /*17ec0*/  BRA `(.L_x_11463) ;  /* 0xffffff34009c7947 */ /* 0x000fea000383ffff */
.L_x_11471:
[----:B-1----:R-:W-:-:S04]  /*17ed0*/  IMAD.U32 R6, RZ, RZ, UR6 ;  /* 0x00000006ff067e24 */ /* 0x002fc8000f8e00ff */
[----:B------:R1:W2:Y:S03]  /*17ee0*/  SYNCS.PHASECHK.TRANS64.TRYWAIT P0, [R6+URZ+0x31c50], R5 ;  /* 0x031c5005060075a7 */ /* 0x0002a6000800017f */
[----:B--2---:R-:W-:Y:S05]  /*17ef0*/  @!P0 NANOSLEEP.SYNCS 0x989680 ;  /* 0x009896800000895d */ /* 0x004fea0003900000 */
[----:B------:R-:W2:Y:S02]  /*17f00*/  @!P0 SYNCS.PHASECHK.TRANS64 P0, [R6+URZ+0x31c50], R5 ;  /* 0x031c5005060085a7 */ /* 0x000ea4000800007f */
[----:B--2---:R-:W-:Y:S05]  /*17f10*/  @!P0 BRA `(.L_x_11471) ;  /* 0xfffffffc00ec8947 */ /* 0x004fea000383ffff */
[----:B------:R-:W-:Y:S05]  /*17f20*/  BRA `(.L_x_11470) ;  /* 0xffffff5400847947 */ /* 0x000fea000383ffff */
.L_x_11510:
        /* <DEDUP_REMOVED lines=11> */
.L_x_11617:
[----:B------:R-:W-:Y:S05]  /*17fe0*/  BSYNC B0 ;  /* 0x0000000000007941 */ /* 0x000fea0003800000 */
.L_x_11616:
[----:B------:R-:W-:Y:S05]  /*17ff0*/  BRA `(.L_x_11618) ;  /* 0xffffffac00347947 */ /* 0x000fea000383ffff */
.L_x_11512:
[----:B------:R-:W-:Y:S01]  /*18000*/  BSSY B0, `(.L_x_11619) ;  /* 0x0000006000007945 */ /* 0x000fe20003800000 */
[----:B------:R-:W-:-:S07]  /*18010*/  IMAD.MOV.U32 R15, RZ, RZ, -0x1 ;  /* 0xffffffffff0f7424 */ /* 0x000fce00078e00ff */
[----:B012---:R-:W-:Y:S05]  /*18020*/  WARPSYNC.COLLECTIVE R15, `(.L_x_11620) ;  /* 0x000000000f0c7348 */ /* 0x007fea0003c00000 */
[----:B------:R-:W-:Y:S02]  /*18030*/  ELECT P6, UR62, PT ;  /* 0x00000000003e782f */ /* 0x000fe400038c0000 */
[----:B------:R-:W-:Y:S01]  /*18040*/  MOV R14, UR62 ;  /* 0x0000003e000e7c02 */ /* 0x000fe20008000f00 */
[----:B012---:R-:W-:Y:S10]  /*18050*/  ENDCOLLECTIVE ;  /* 0x000000000000791b */ /* 0x007ff40003800000 */
.L_x_11620:
[----:B------:R-:W-:Y:S05]  /*18060*/  BSYNC B0 ;  /* 0x0000000000007941 */ /* 0x000fea0003800000 */
.L_x_11619:
[----:B------:R-:W-:Y:S05]  /*18070*/  BRA `(.L_x_11621) ;  /* 0xffffffac00347947 */ /* 0x000fea000383ffff */
.L_x_11514:
[----:B--2---:R2:W3:Y:S02]  /*18080*/  SYNCS.PHASECHK.TRANS64.TRYWAIT P0, [R0+URZ+0x31c40], R2 ;  /* 0x031c4002000075a7 */ /* 0x0044e4000800017f */
[----:B---3--:R-:W-:Y:S05]  /*18090*/  @!P0 NANOSLEEP.SYNCS 0x989680 ;  /* 0x009896800000895d */ /* 0x008fea0003900000 */
[----:B------:R-:W3:Y:S02]  /*180a0*/  @!P0 SYNCS.PHASECHK.TRANS64 P0, [R0+URZ+0x31c40], R2 ;  /* 0x031c4002000085a7 */ /* 0x000ee4000800007f */
[----:B---3--:R-:W-:Y:S05]  /*180b0*/  @!P0 BRA `(.L_x_11514) ;  /* 0xfffffffc00f08947 */ /* 0x008fea000383ffff */
[----:B------:R-:W-:Y:S05]  /*180c0*/  BRA `(.L_x_11622) ;  /* 0xffffffac008c7947 */ /* 0x000fea000383ffff */
.L_x_11518:
        /* <DEDUP_REMOVED lines=12> */
.L_x_11623:
[----:B------:R-:W-:Y:S02]  /*18190*/  IMAD.MOV.U32 R13, RZ, RZ, R0 ;  /* 0x000000ffff0d7224 */ /* 0x000fe400078e0000 */
[----:B------:R-:W-:-:S07]  /*181a0*/  IMAD.MOV.U32 R2, RZ, RZ, R14 ;  /* 0x000000ffff027224 */ /* 0x000fce00078e000e */
[----:B------:R-:W-:Y:S05]  /*181b0*/  WARPSYNC.COLLECTIVE R15, `(.L_x_11624) ;  /* 0x000000000f087348 */ /* 0x000fea0003c00000 */
[----:B------:R0:W1:Y:S02]  /*181c0*/  SHFL.IDX P6, R14, R13, R12, R11 ;  /* 0x0000000c0d0e7389 */ /* 0x00006400000c000b */
[----:B01----:R-:W-:Y:S01]  /*181d0*/  ENDCOLLECTIVE ;  /* 0x000000000000791b */ /* 0x003fe20003800000 */
.L_x_11624:
        /* <DEDUP_REMOVED lines=19> */
.L_x_11625:
[----:B------:R-:W-:Y:S02]  /*18310*/  IMAD.MOV.U32 R13, RZ, RZ, R0 ;  /* 0x000000ffff0d7224 */ /* 0x000fe400078e0000 */
[----:B------:R-:W-:-:S07]  /*18320*/  IMAD.MOV.U32 R2, RZ, RZ, R14 ;  /* 0x000000ffff027224 */ /* 0x000fce00078e000e */
[----:B------:R-:W-:Y:S05]  /*18330*/  WARPSYNC.COLLECTIVE R15, `(.L_x_11626) ;  /* 0x000000000f087348 */ /* 0x000fea0003c00000 */
[----:B------:R0:W1:Y:S02]  /*18340*/  SHFL.IDX P6, R14, R13, R12, R11 ;  /* 0x0000000c0d0e7389 */ /* 0x00006400000c000b */
[----:B01----:R-:W-:Y:S01]  /*18350*/  ENDCOLLECTIVE ;  /* 0x000000000000791b */ /* 0x003fe20003800000 */
.L_x_11626:
        /* <DEDUP_REMOVED lines=18> */
.L_x_11627:
[----:B------:R-:W-:-:S05]  /*18480*/  VIADD R2, R25, 0x40 ;  /* 0x0000004019027836 */ /* 0x000fca0000000000 */
[----:B------:R-:W-:Y:S01]  /*18490*/  ISETP.GE.AND P3, PT, R2, R5, PT ;  /* 0x000000050200720c */ /* 0x000fe20003f66270 */
[----:B------:R-:W-:Y:S02]  /*184a0*/  IMAD.MOV.U32 R13, RZ, RZ, R0 ;  /* 0x000000ffff0d7224 */ /* 0x000fe400078e0000 */
[----:B------:R-:W-:-:S10]  /*184b0*/  IMAD.MOV.U32 R2, RZ, RZ, R14 ;  /* 0x000000ffff027224 */ /* 0x000fd400078e000e */
[----:B------:R-:W-:Y:S05]  /*184c0*/  WARPSYNC.COLLECTIVE R15, `(.L_x_11628) ;  /* 0x000000000f087348 */ /* 0x000fea0003c00000 */
[----:B------:R0:W1:Y:S02]  /*184d0*/  SHFL.IDX P6, R14, R13, R12, R11 ;  /* 0x0000000c0d0e7389 */ /* 0x00006400000c000b */
[----:B01----:R-:W-:Y:S01]  /*184e0*/  ENDCOLLECTIVE ;  /* 0x000000000000791b */ /* 0x003fe20003800000 */
.L_x_11628:
        /* <DEDUP_REMOVED lines=18> */
.L_x_11629:
[----:B------:R-:W-:Y:S02]  /*18610*/  IMAD.MOV.U32 R13, RZ, RZ, R0 ;  /* 0x000000ffff0d7224 */ /* 0x000fe400078e0000 */
[----:B------:R-:W-:-:S05]  /*18620*/  VIADD R0, R25, 0x60 ;  /* 0x0000006019007836 */ /* 0x000fca0000000000 */
[----:B------:R-:W-:Y:S01]  /*18630*/  ISETP.GE.AND P3, PT, R0, R5, PT ;  /* 0x000000050000720c */ /* 0x000fe20003f66270 */
[----:B------:R-:W-:-:S12]  /*18640*/  IMAD.MOV.U32 R4, RZ, RZ, R14 ;  /* 0x000000ffff047224 */ /* 0x000fd800078e000e */
[----:B------:R-:W-:Y:S05]  /*18650*/  WARPSYNC.COLLECTIVE R15, `(.L_x_11630) ;  /* 0x000000000f087348 */ /* 0x000fea0003c00000 */
[----:B------:R0:W1:Y:S02]  /*18660*/  SHFL.IDX P6, R14, R13, R12, R11 ;  /* 0x0000000c0d0e7389 */ /* 0x00006400000c000b */
[----:B01----:R-:W-:Y:S01]  /*18670*/  ENDCOLLECTIVE ;  /* 0x000000000000791b */ /* 0x003fe20003800000 */
.L_x_11630:
        /* <DEDUP_REMOVED lines=15> */
.L_x_11631:
[----:B------:R-:W-:-:S05]  /*18770*/  VIADD R2, R25, 0x80 ;  /* 0x0000008019027836 */ /* 0x000fca0000000000 */
[----:B------:R-:W-:Y:S01]  /*18780*/  ISETP.GE.AND P3, PT, R2, R5, PT ;  /* 0x000000050200720c */ /* 0x000fe20003f66270 */
[----:B------:R-:W-:Y:S02]  /*18790*/  IMAD.MOV.U32 R13, RZ, RZ, R7 ;  /* 0x000000ffff0d7224 */ /* 0x000fe400078e0007 */
[----:B------:R-:W-:-:S10]  /*187a0*/  IMAD.MOV.U32 R0, RZ, RZ, R14 ;  /* 0x000000ffff007224 */ /* 0x000fd400078e000e */
[----:B------:R-:W-:Y:S05]  /*187b0*/  WARPSYNC.COLLECTIVE R15, `(.L_x_11632) ;  /* 0x000000000f087348 */ /* 0x000fea0003c00000 */
[----:B------:R0:W1:Y:S02]  /*187c0*/  SHFL.IDX P6, R14, R13, R12, R11 ;  /* 0x0000000c0d0e7389 */ /* 0x00006400000c000b */
[----:B01----:R-:W-:Y:S01]  /*187d0*/  ENDCOLLECTIVE ;  /* 0x000000000000791b */ /* 0x003fe20003800000 */
.L_x_11632:
        /* <DEDUP_REMOVED lines=17> */
.L_x_11633:
[----:B------:R-:W-:Y:S02]  /*188f0*/  IMAD.MOV.U32 R13, RZ, RZ, R7 ;  /* 0x000000ffff0d7224 */ /* 0x000fe400078e0007 */
[----:B------:R-:W-:-:S07]  /*18900*/  IMAD.MOV.U32 R6, RZ, RZ, R14 ;  /* 0x000000ffff067224 */ /* 0x000fce00078e000e */
[----:B------:R-:W-:Y:S05]  /*18910*/  WARPSYNC.COLLECTIVE R15, `(.L_x_11634) ;  /* 0x000000000f087348 */ /* 0x000fea0003c00000 */
[----:B------:R0:W1:Y:S02]  /*18920*/  SHFL.IDX P6, R14, R13, R12, R11 ;  /* 0x0000000c0d0e7389 */ /* 0x00006400000c000b */
[----:B01----:R-:W-:Y:S01]  /*18930*/  ENDCOLLECTIVE ;  /* 0x000000000000791b */ /* 0x003fe20003800000 */
.L_x_11634:
[----:B------:R-:W-:Y:S01]  /*18940*/  IMAD.MOV.U32 R2, RZ, RZ, R14 ;  /* 0x000000ffff027224 */ /* 0x000fe200078e000e */
[----:B------:R-:W-:Y:S06]  /*18950*/  BRA `(.L_x_11635) ;  /* 0xffffffb000ec7947 */ /* 0x000fec000383ffff */
.L_x_11521:
[----:B-1----:R1:W2:Y:S02]  /*18960*/  SYNCS.PHASECHK.TRANS64.TRYWAIT P0, [R17+URZ+0x31c20], R0 ;  /* 0x031c2000110075a7 */ /* 0x0022a4000800017f */
[----:B--2---:R-:W-:Y:S05]  /*18970*/  @!P0 NANOSLEEP.SYNCS 0x989680 ;  /* 0x009896800000895d */ /* 0x004fea0003900000 */
[----:B------:R-:W2:Y:S02]  /*18980*/  @!P0 SYNCS.PHASECHK.TRANS64 P0, [R17+URZ+0x31c20], R0 ;  /* 0x031c2000110085a7 */ /* 0x000ea4000800007f */
[----:B--2---:R-:W-:Y:S05]  /*18990*/  @!P0 BRA `(.L_x_11521) ;  /* 0xfffffffc00f08947 */ /* 0x004fea000383ffff */
[----:B------:R-:W-:Y:S05]  /*189a0*/  BRA `(.L_x_11636) ;  /* 0xffffffb400587947 */ /* 0x000fea000383ffff */
.L_x_11530:
[----:B-1----:R1:W2:Y:S02]  /*189b0*/  SYNCS.PHASECHK.TRANS64.TRYWAIT P0, [R3+URZ+0x31c40], R2 ;  /* 0x031c4002030075a7 */ /* 0x0022a4000800017f */
[----:B--2---:R-:W-:Y:S05]  /*189c0*/  @!P0 NANOSLEEP.SYNCS 0x989680 ;  /* 0x009896800000895d */ /* 0x004fea0003900000 */
[----:B------:R-:W2:Y:S02]  /*189d0*/  @!P0 SYNCS.PHASECHK.TRANS64 P0, [R3+URZ+0x31c40], R2 ;  /* 0x031c4002030085a7 */ /* 0x000ea4000800007f */
[----:B--2---:R-:W-:Y:S05]  /*189e0*/  @!P0 BRA `(.L_x_11530) ;  /* 0xfffffffc00f08947 */ /* 0x004fea000383ffff */
[----:B------:R-:W-:Y:S05]  /*189f0*/  BRA `(.L_x_11637) ;  /* 0xffffffb8002c7947 */ /* 0x000fea000383ffff */
.L_x_11537:
[----:B0-----:R0:W1:Y:S02]  /*18a00*/  SYNCS.PHASECHK.TRANS64.TRYWAIT P0, [R3+URZ+0x60], R2 ;  /* 0x00006002030075a7 */ /* 0x001064000800017f */
[----:B-1----:R-:W-:Y:S05]  /*18a10*/  @!P0 NANOSLEEP.SYNCS 0x989680 ;  /* 0x009896800000895d */ /* 0x002fea0003900000 */
[----:B------:R-:W1:Y:S02]  /*18a20*/  @!P0 SYNCS.PHASECHK.TRANS64 P0, [R3+URZ+0x60], R2 ;  /* 0x00006002030085a7 */ /* 0x000e64000800007f */
[----:B-1----:R-:W-:Y:S05]  /*18a30*/  @!P0 BRA `(.L_x_11537) ;  /* 0xfffffffc00f08947 */ /* 0x002fea000383ffff */
[----:B------:R-:W-:Y:S05]  /*18a40*/  BRA `(.L_x_11638) ;  /* 0xffffffbc00387947 */ /* 0x000fea000383ffff */
.L_x_11547:
[----:B-1----:R1:W2:Y:S02]  /*18a50*/  SYNCS.PHASECHK.TRANS64.TRYWAIT P0, [R3+URZ+0x31c40], R2 ;  /* 0x031c4002030075a7 */ /* 0x0022a4000800017f */
[----:B--2---:R-:W-:Y:S05]  /*18a60*/  @!P0 NANOSLEEP.SYNCS 0x989680 ;  /* 0x009896800000895d */ /* 0x004fea0003900000 */
[----:B------:R-:W2:Y:S02]  /*18a70*/  @!P0 SYNCS.PHASECHK.TRANS64 P0, [R3+URZ+0x31c40], R2 ;  /* 0x031c4002030085a7 */ /* 0x000ea4000800007f */
[----:B--2---:R-:W-:Y:S05]  /*18a80*/  @!P0 BRA `(.L_x_11547) ;  /* 0xfffffffc00f08947 */ /* 0x004fea000383ffff */
[----:B------:R-:W-:Y:S05]  /*18a90*/  BRA `(.L_x_11639) ;  /* 0xffffffc000f47947 */ /* 0x000fea000383ffff */
.L_x_11554:
[----:B0-----:R0:W1:Y:S02]  /*18aa0*/  SYNCS.PHASECHK.TRANS64.TRYWAIT P0, [R12+URZ+0x60], R28 ;  /* 0x0000601c0c0075a7 */ /* 0x001064000800017f */
[----:B-1----:R-:W-:Y:S05]  /*18ab0*/  @!P0 NANOSLEEP.SYNCS 0x989680 ;  /* 0x009896800000895d */ /* 0x002fea0003900000 */
[----:B------:R-:W1:Y:S02]  /*18ac0*/  @!P0 SYNCS.PHASECHK.TRANS64 P0, [R12+URZ+0x60], R28 ;  /* 0x0000601c0c0085a7 */ /* 0x000e64000800007f */
[----:B-1----:R-:W-:Y:S05]  /*18ad0*/  @!P0 BRA `(.L_x_11554) ;  /* 0xfffffffc00f08947 */ /* 0x002fea000383ffff */
[----:B------:R-:W-:Y:S05]  /*18ae0*/  BRA `(.L_x_11640) ;  /* 0xffffffc800007947 */ /* 0x000fea000383ffff */
.L_x_11564:
[----:B-1----:R1:W2:Y:S02]  /*18af0*/  SYNCS.PHASECHK.TRANS64.TRYWAIT P0, [R2+URZ+0x31c40], R3 ;  /* 0x031c4003020075a7 */ /* 0x0022a4000800017f */
[----:B--2---:R-:W-:Y:S05]  /*18b00*/  @!P0 NANOSLEEP.SYNCS 0x989680 ;  /* 0x009896800000895d */ /* 0x004fea0003900000 */
[----:B------:R-:W2:Y:S02]  /*18b10*/  @!P0 SYNCS.PHASECHK.TRANS64 P0, [R2+URZ+0x31c40], R3 ;  /* 0x031c4003020085a7 */ /* 0x000ea4000800007f */
[----:B--2---:R-:W-:Y:S05]  /*18b20*/  @!P0 BRA `(.L_x_11564) ;  /* 0xfffffffc00f08947 */ /* 0x004fea000383ffff */
[----:B------:R-:W-:Y:S05]  /*18b30*/  BRA `(.L_x_11641) ;  /* 0xffffffcc008c7947 */ /* 0x000fea000383ffff */
.L_x_11571:
[----:B0-----:R0:W1:Y:S02]  /*18b40*/  SYNCS.PHASECHK.TRANS64.TRYWAIT P0, [R7+URZ+0x60], R2 ;  /* 0x00006002070075a7 */ /* 0x001064000800017f */
[----:B-1----:R-:W-:Y:S05]  /*18b50*/  @!P0 NANOSLEEP.SYNCS 0x989680 ;  /* 0x009896800000895d */ /* 0x002fea0003900000 */
[----:B------:R-:W1:Y:S02]  /*18b60*/  @!P0 SYNCS.PHASECHK.TRANS64 P0, [R7+URZ+0x60], R2 ;  /* 0x00006002070085a7 */ /* 0x000e64000800007f */
[----:B-1----:R-:W-:Y:S05]  /*18b70*/  @!P0 BRA `(.L_x_11571) ;  /* 0xfffffffc00f08947 */ /* 0x002fea000383ffff */
[----:B------:R-:W-:Y:S05]  /*18b80*/  BRA `(.L_x_11642) ;  /* 0xffffffd0009c7947 */ /* 0x000fea000383ffff */
.L_x_11583:
[----:B-1----:R1:W2:Y:S02]  /*18b90*/  SYNCS.PHASECHK.TRANS64.TRYWAIT P0, [R3+URZ+0x31c60], R0 ;  /* 0x031c6000030075a7 */ /* 0x0022a4000800017f */
[----:B--2---:R-:W-:Y:S05]  /*18ba0*/  @!P0 NANOSLEEP.SYNCS 0x989680 ;  /* 0x009896800000895d */ /* 0x004fea0003900000 */
[----:B------:R-:W2:Y:S02]  /*18bb0*/  @!P0 SYNCS.PHASECHK.TRANS64 P0, [R3+URZ+0x31c60], R0 ;  /* 0x031c6000030085a7 */ /* 0x000ea4000800007f */
[----:B--2---:R-:W-:Y:S05]  /*18bc0*/  @!P0 BRA `(.L_x_11583) ;  /* 0xfffffffc00f08947 */ /* 0x004fea000383ffff */
[----:B------:R-:W-:Y:S05]  /*18bd0*/  BRA `(.L_x_11643) ;  /* 0xffffffd800147947 */ /* 0x000fea000383ffff */
.L_x_11591:
        /* <DEDUP_REMOVED lines=8> */
.L_x_11645:
[----:B------:R-:W-:Y:S05]  /*18c60*/  BSYNC B0 ;  /* 0x0000000000007941 */ /* 0x000fea0003800000 */
.L_x_11644:
        /* <DEDUP_REMOVED lines=9> */
.L_x_11646:
[----:B------:R-:W-:Y:S01]  /*18d00*/  ULDC UR4, c[0x0][0xc3c] ;  /* 0x00030f0000047ab9 */ /* 0x000fe20000000800 */
[----:B------:R-:W-:Y:S01]  /*18d10*/  ULDC.64 UR6, c[0x0][0x208] ;  /* 0x0000820000067ab9 */ /* 0x000fe20000000a00 */
        /* <DEDUP_REMOVED lines=22> */
.L_x_11647:
[----:B------:R-:W-:Y:S01]  /*18e80*/  IMAD.MOV.U32 R12, RZ, RZ, 0x2 ;  /* 0x00000002ff0c7424 */ /* 0x000fe200078e00ff */
[----:B------:R-:W-:-:S05]  /*18e90*/  SEL R4, R14, RZ, P1 ;  /* 0x000000ff0e047207 */ /* 0x000fca0000800000 */
[----:B------:R-:W-:-:S04]  /*18ea0*/  IMAD.IADD R4, R13, 0x1, R4 ;  /* 0x000000010d047824 */ /* 0x000fc800078e0204 */
[----:B------:R-:W-:-:S07]  /*18eb0*/  IMAD.MOV.U32 R13, RZ, RZ, R4 ;  /* 0x000000ffff0d7224 */ /* 0x000fce00078e0004 */
[----:B------:R-:W-:Y:S05]  /*18ec0*/  WARPSYNC.COLLECTIVE R15, `(.L_x_11648) ;  /* 0x000000000f087348 */ /* 0x000fea0003c00000 */
[----:B------:R0:W1:Y:S02]  /*18ed0*/  SHFL.UP P6, R14, R13, R12, R11 ;  /* 0x0400000c0d0e7389 */ /* 0x00006400000c000b */
[----:B01----:R-:W-:Y:S01]  /*18ee0*/  ENDCOLLECTIVE ;  /* 0x000000000000791b */ /* 0x003fe20003800000 */
.L_x_11648:
[----:B------:R-:W-:Y:S01]  /*18ef0*/  IMAD.MOV.U32 R12, RZ, RZ, 0x4 ;  /* 0x00000004ff0c7424 */ /* 0x000fe200078e00ff */
[----:B------:R-:W-:-:S05]  /*18f00*/  SEL R3, R14, RZ, P2 ;  /* 0x000000ff0e037207 */ /* 0x000fca0001000000 */
[----:B------:R-:W-:-:S04]  /*18f10*/  IMAD.IADD R2, R4, 0x1, R3 ;  /* 0x0000000104027824 */ /* 0x000fc800078e0203 */
[----:B------:R-:W-:-:S07]  /*18f20*/  IMAD.MOV.U32 R13, RZ, RZ, R2 ;  /* 0x000000ffff0d7224 */ /* 0x000fce00078e0002 */
[----:B------:R-:W-:Y:S05]  /*18f30*/  WARPSYNC.COLLECTIVE R15, `(.L_x_11649) ;  /* 0x000000000f087348 */ /* 0x000fea0003c00000 */
[----:B------:R0:W1:Y:S02]  /*18f40*/  SHFL.UP P6, R14, R13, R12, R11 ;  /* 0x0400000c0d0e7389 */ /* 0x00006400000c000b */
[----:B01----:R-:W-:Y:S01]  /*18f50*/  ENDCOLLECTIVE ;  /* 0x000000000000791b */ /* 0x003fe20003800000 */
.L_x_11649:
[----:B------:R-:W-:Y:S01]  /*18f60*/  IMAD.MOV.U32 R12, RZ, RZ, 0x8 ;  /* 0x00000008ff0c7424 */ /* 0x000fe200078e00ff */
[----:B------:R-:W-:-:S05]  /*18f70*/  SEL R3, R14, RZ, P3 ;  /* 0x000000ff0e037207 */ /* 0x000fca0001800000 */
[----:B------:R-:W-:-:S04]  /*18f80*/  IMAD.IADD R3, R2, 0x1, R3 ;  /* 0x0000000102037824 */ /* 0x000fc800078e0203 */
[----:B------:R-:W-:-:S07]  /*18f90*/  IMAD.MOV.U32 R13, RZ, RZ, R3 ;  /* 0x000000ffff0d7224 */ /* 0x000fce00078e0003 */
[----:B------:R-:W-:Y:S05]  /*18fa0*/  WARPSYNC.COLLECTIVE R15, `(.L_x_11650) ;  /* 0x000000000f087348 */ /* 0x000fea0003c00000 */
[----:B------:R0:W1:Y:S02]  /*18fb0*/  SHFL.UP P6, R14, R13, R12, R11 ;  /* 0x0400000c0d0e7389 */ /* 0x00006400000c000b */
[----:B01----:R-:W-:Y:S01]  /*18fc0*/  ENDCOLLECTIVE ;  /* 0x000000000000791b */ /* 0x003fe20003800000 */
.L_x_11650:
[----:B------:R-:W-:Y:S01]  /*18fd0*/  IMAD.MOV.U32 R12, RZ, RZ, 0x10 ;  /* 0x00000010ff0c7424 */ /* 0x000fe200078e00ff */
[----:B------:R-:W-:-:S05]  /*18fe0*/  SEL R4, R14, RZ, P4 ;  /* 0x000000ff0e047207 */ /* 0x000fca0002000000 */
[----:B------:R-:W-:-:S04]  /*18ff0*/  IMAD.IADD R4, R3, 0x1, R4 ;  /* 0x0000000103047824 */ /* 0x000fc800078e0204 */
[----:B------:R-:W-:-:S07]  /*19000*/  IMAD.MOV.U32 R13, RZ, RZ, R4 ;  /* 0x000000ffff0d7224 */ /* 0x000fce00078e0004 */
[----:B------:R-:W-:Y:S05]  /*19010*/  WARPSYNC.COLLECTIVE R15, `(.L_x_11651) ;  /* 0x000000000f087348 */ /* 0x000fea0003c00000 */
[----:B------:R0:W1:Y:S02]  /*19020*/  SHFL.UP P6, R14, R13, R12, R11 ;  /* 0x0400000c0d0e7389 */ /* 0x00006400000c000b */
[----:B01----:R-:W-:Y:S01]  /*19030*/  ENDCOLLECTIVE ;  /* 0x000000000000791b */ /* 0x003fe20003800000 */
.L_x_11651:
        /* <DEDUP_REMOVED lines=8> */
.L_x_11652:
[----:B------:R-:W-:Y:S05]  /*190c0*/  BRA `(.L_x_11653) ;  /* 0xffffffd800c47947 */ /* 0x000fea000383ffff */
.L_x_11594:
[----:B------:R-:W-:Y:S01]  /*190d0*/  BSSY B0, `(.L_x_11654) ;  /* 0x0000007000007945 */ /* 0x000fe20003800000 */
[----:B------:R-:W-:Y:S02]  /*190e0*/  IMAD.MOV.U32 R12, RZ, RZ, 0x1 ;  /* 0x00000001ff0c7424 */ /* 0x000fe400078e00ff */
[----:B------:R-:W-:Y:S02]  /*190f0*/  IMAD.MOV.U32 R11, RZ, RZ, RZ ;  /* 0x000000ffff0b7224 */ /* 0x000fe400078e00ff */
[----:B------:R-:W-:-:S07]  /*19100*/  IMAD.MOV.U32 R15, RZ, RZ, -0x1 ;  /* 0xffffffffff0f7424 */ /* 0x000fce00078e00ff */
[----:B------:R-:W-:Y:S05]  /*19110*/  WARPSYNC.COLLECTIVE R15, `(.L_x_11655) ;  /* 0x000000000f087348 */ /* 0x000fea0003c00000 */
[----:B------:R0:W1:Y:S02]  /*19120*/  SHFL.UP P6, R14, R13, R12, R11 ;  /* 0x0400000c0d0e7389 */ /* 0x00006400000c000b */
[----:B01----:R-:W-:Y:S01]  /*19130*/  ENDCOLLECTIVE ;  /* 0x000000000000791b */ /* 0x003fe20003800000 */
.L_x_11655:
[----:B------:R-:W-:Y:S05]  /*19140*/  BSYNC B0 ;  /* 0x0000000000007941 */ /* 0x000fea0003800000 */
.L_x_11654:
        /* <DEDUP_REMOVED lines=8> */
.L_x_11656:
[----:B------:R-:W-:Y:S01]  /*191d0*/  IMAD.MOV.U32 R12, RZ, RZ, 0x4 ;  /* 0x00000004ff0c7424 */ /* 0x000fe200078e00ff */
[----:B------:R-:W-:-:S05]  /*191e0*/  SEL R2, R14, RZ, P2 ;  /* 0x000000ff0e027207 */ /* 0x000fca0001000000 */
[----:B------:R-:W-:-:S04]  /*191f0*/  IMAD.IADD R2, R13, 0x1, R2 ;  /* 0x000000010d027824 */ /* 0x000fc800078e0202 */
[----:B------:R-:W-:-:S07]  /*19200*/  IMAD.MOV.U32 R13, RZ, RZ, R2 ;  /* 0x000000ffff0d7224 */ /* 0x000fce00078e0002 */
[----:B------:R-:W-:Y:S05]  /*19210*/  WARPSYNC.COLLECTIVE R15, `(.L_x_11657) ;  /* 0x000000000f087348 */ /* 0x000fea0003c00000 */
[----:B------:R0:W1:Y:S02]  /*19220*/  SHFL.UP P6, R14, R13, R12, R11 ;  /* 0x0400000c0d0e7389 */ /* 0x00006400000c000b */
[----:B01----:R-:W-:Y:S01]  /*19230*/  ENDCOLLECTIVE ;  /* 0x000000000000791b */ /* 0x003fe20003800000 */
.L_x_11657:
[----:B------:R-:W-:Y:S01]  /*19240*/  IMAD.MOV.U32 R12, RZ, RZ, 0x8 ;  /* 0x00000008ff0c7424 */ /* 0x000fe200078e00ff */
[----:B------:R-:W-:-:S05]  /*19250*/  SEL R3, R14, RZ, P3 ;  /* 0x000000ff0e037207 */ /* 0x000fca0001800000 */
[----:B------:R-:W-:-:S04]  /*19260*/  IMAD.IADD R3, R2, 0x1, R3 ;  /* 0x0000000102037824 */ /* 0x000fc800078e0203 */
[----:B------:R-:W-:-:S07]  /*19270*/  IMAD.MOV.U32 R13, RZ, RZ, R3 ;  /* 0x000000ffff0d7224 */ /* 0x000fce00078e0003 */
[----:B------:R-:W-:Y:S05]  /*19280*/  WARPSYNC.COLLECTIVE R15, `(.L_x_11658) ;  /* 0x000000000f087348 */ /* 0x000fea0003c00000 */
[----:B------:R0:W1:Y:S02]  /*19290*/  SHFL.UP P6, R14, R13, R12, R11 ;  /* 0x0400000c0d0e7389 */ /* 0x00006400000c000b */
[----:B01----:R-:W-:Y:S01]  /*192a0*/  ENDCOLLECTIVE ;  /* 0x000000000000791b */ /* 0x003fe20003800000 */
.L_x_11658:
[----:B------:R-:W-:Y:S01]  /*192b0*/  IMAD.MOV.U32 R12, RZ, RZ, 0x10 ;  /* 0x00000010ff0c7424 */ /* 0x000fe200078e00ff */
[----:B------:R-:W-:-:S05]  /*192c0*/  SEL R4, R14, RZ, P4 ;  /* 0x000000ff0e047207 */ /* 0x000fca0002000000 */
[----:B------:R-:W-:-:S04]  /*192d0*/  IMAD.IADD R4, R3, 0x1, R4 ;  /* 0x0000000103047824 */ /* 0x000fc800078e0204 */
[----:B------:R-:W-:-:S07]  /*192e0*/  IMAD.MOV.U32 R13, RZ, RZ, R4 ;  /* 0x000000ffff0d7224 */ /* 0x000fce00078e0004 */
[----:B------:R-:W-:Y:S05]  /*192f0*/  WARPSYNC.COLLECTIVE R15, `(.L_x_11659) ;  /* 0x000000000f087348 */ /* 0x000fea0003c00000 */
[----:B------:R0:W1:Y:S02]  /*19300*/  SHFL.UP P6, R14, R13, R12, R11 ;  /* 0x0400000c0d0e7389 */ /* 0x00006400000c000b */
[----:B01----:R-:W-:Y:S01]  /*19310*/  ENDCOLLECTIVE ;  /* 0x000000000000791b */ /* 0x003fe20003800000 */
.L_x_11659:
        /* <DEDUP_REMOVED lines=8> */
.L_x_11660:
[----:B------:R-:W-:Y:S05]  /*193a0*/  BRA `(.L_x_11661) ;  /* 0xffffffd800b47947 */ /* 0x000fea000383ffff */
.L_x_11596:
[----:B------:R-:W-:Y:S01]  /*193b0*/  BSSY B0, `(.L_x_11662) ;  /* 0x0000006000007945 */ /* 0x000fe20003800000 */
[----:B------:R-:W-:Y:S01]  /*193c0*/  PLOP3.LUT P6, PT, P6, PT, PT, 0x8, 0x0 ;  /* 0x000000000000781c */ /* 0x000fe200037ce170 */
[----:B------:R-:W-:-:S12]  /*193d0*/  IMAD.MOV.U32 R15, RZ, RZ, -0x1 ;  /* 0xffffffffff0f7424 */ /* 0x000fd800078e00ff */
[----:B0-----:R-:W-:Y:S05]  /*193e0*/  WARPSYNC.COLLECTIVE R15, `(.L_x_11663) ;  /* 0x000000000f087348 */ /* 0x001fea0003c00000 */
[----:B------:R-:W-:Y:S01]  /*193f0*/  VOTE.ANY R14, PT, P6 ;  /* 0x00000000000e7806 */ /* 0x000fe200030e0100 */
[----:B0-----:R-:W-:Y:S06]  /*19400*/  ENDCOLLECTIVE ;  /* 0x000000000000791b */ /* 0x001fec0003800000 */
.L_x_11663:
[----:B------:R-:W-:Y:S05]  /*19410*/  BSYNC B0 ;  /* 0x0000000000007941 */ /* 0x000fea0003800000 */
.L_x_11662:
        /* <DEDUP_REMOVED lines=10> */
.L_x_11664:
[----:B------:R-:W-:Y:S02]  /*194c0*/  IMAD.MOV.U32 R13, RZ, RZ, R5 ;  /* 0x000000ffff0d7224 */ /* 0x000fe400078e0005 */
[----:B------:R-:W-:-:S07]  /*194d0*/  IMAD.MOV.U32 R25, RZ, RZ, R14 ;  /* 0x000000ffff197224 */ /* 0x000fce00078e000e */
[----:B------:R-:W-:Y:S05]  /*194e0*/  WARPSYNC.COLLECTIVE R15, `(.L_x_11665) ;  /* 0x000000000f087348 */ /* 0x000fea0003c00000 */
[----:B------:R0:W1:Y:S02]  /*194f0*/  SHFL.IDX P6, R14, R13, R12, R11 ;  /* 0x0000000c0d0e7389 */ /* 0x00006400000c000b */
[----:B01----:R-:W-:Y:S01]  /*19500*/  ENDCOLLECTIVE ;  /* 0x000000000000791b */ /* 0x003fe20003800000 */
.L_x_11665:
[----:B------:R-:W-:Y:S01]  /*19510*/  IMAD.MOV.U32 R5, RZ, RZ, R14 ;  /* 0x000000ffff057224 */ /* 0x000fe200078e000e */
[----:B------:R-:W-:Y:S06]  /*19520*/  BRA `(.L_x_11666) ;  /* 0xffffffd800947947 */ /* 0x000fec000383ffff */
.L_x_11598:
[----:B------:R-:W-:Y:S01]  /*19530*/  BSSY B0, `(.L_x_11667) ;  /* 0x0000007000007945 */ /* 0x000fe20003800000 */
[----:B------:R-:W-:Y:S02]  /*19540*/  IMAD.MOV.U32 R13, RZ, RZ, R2 ;  /* 0x000000ffff0d7224 */ /* 0x000fe400078e0002 */
[----:B------:R-:W-:Y:S02]  /*19550*/  IMAD.MOV.U32 R11, RZ, RZ, 0x1f ;  /* 0x0000001fff0b7424 */ /* 0x000fe400078e00ff */
[----:B------:R-:W-:-:S07]  /*19560*/  IMAD.MOV.U32 R15, RZ, RZ, -0x1 ;  /* 0xffffffffff0f7424 */ /* 0x000fce00078e00ff */
[----:B0123--:R-:W-:Y:S05]  /*19570*/  WARPSYNC.COLLECTIVE R15, `(.L_x_11668) ;  /* 0x000000000f087348 */ /* 0x00ffea0003c00000 */
[----:B------:R4:W0:Y:S02]  /*19580*/  SHFL.IDX P6, R14, R13, R12, R11 ;  /* 0x0000000c0d0e7389 */ /* 0x00082400000c000b */
[----:B01234-:R-:W-:Y:S01]  /*19590*/  ENDCOLLECTIVE ;  /* 0x000000000000791b */ /* 0x01ffe20003800000 */
.L_x_11668:
[----:B------:R-:W-:Y:S05]  /*195a0*/  BSYNC B0 ;  /* 0x0000000000007941 */ /* 0x000fea0003800000 */
.L_x_11667:
[----:B------:R-:W-:Y:S01]  /*195b0*/  IMAD.MOV.U32 R24, RZ, RZ, R14 ;  /* 0x000000ffff187224 */ /* 0x000fe200078e000e */
[----:B------:R-:W-:Y:S06]  /*195c0*/  BRA `(.L_x_11597) ;  /* 0xffffffd800847947 */ /* 0x000fec000383ffff */
.L_x_11604:
[----:B0-----:R0:W1:Y:S02]  /*195d0*/  SYNCS.PHASECHK.TRANS64.TRYWAIT P0, [R9+URZ+0x31c20], R0 ;  /* 0x031c2000090075a7 */ /* 0x001064000800017f */
[----:B-1----:R-:W-:Y:S05]  /*195e0*/  @!P0 NANOSLEEP.SYNCS 0x989680 ;  /* 0x009896800000895d */ /* 0x002fea0003900000 */
[----:B------:R-:W1:Y:S02]  /*195f0*/  @!P0 SYNCS.PHASECHK.TRANS64 P0, [R9+URZ+0x31c20], R0 ;  /* 0x031c2000090085a7 */ /* 0x000e64000800007f */
[----:B-1----:R-:W-:Y:S05]  /*19600*/  @!P0 BRA `(.L_x_11604) ;  /* 0xfffffffc00f08947 */ /* 0x002fea000383ffff */
[----:B------:R-:W-:Y:S05]  /*19610*/  BRA `(.L_x_11669) ;  /* 0xffffffe000e07947 */ /* 0x000fea000383ffff */
.L_x_11605:
        /* <DEDUP_REMOVED lines=11> */
.L_x_11671:
[----:B------:R-:W-:Y:S05]  /*196d0*/  BSYNC B0 ;  /* 0x0000000000007941 */ /* 0x000fea0003800000 */
.L_x_11670:
[----:B------:R-:W-:Y:S05]  /*196e0*/  BRA `(.L_x_11672) ;  /* 0xffffffe000c87947 */ /* 0x000fea000383ffff */
.L_x_11608:
[----:B------:R-:W-:Y:S01]  /*196f0*/  BSSY B1, `(.L_x_11673) ;  /* 0x0000006000017945 */ /* 0x000fe20003800000 */
[----:B------:R-:W-:-:S07]  /*19700*/  IMAD.MOV.U32 R15, RZ, RZ, -0x1 ;  /* 0xffffffffff0f7424 */ /* 0x000fce00078e00ff */
[----:B0-2---:R-:W-:Y:S05]  /*19710*/  WARPSYNC.COLLECTIVE R15, `(.L_x_11674) ;  /* 0x000000000f0c7348 */ /* 0x005fea0003c00000 */
[----:B------:R-:W-:Y:S02]  /*19720*/  ELECT P6, UR62, PT ;  /* 0x00000000003e782f */ /* 0x000fe400038c0000 */
[----:B------:R-:W-:Y:S01]  /*19730*/  MOV R14, UR62 ;  /* 0x0000003e000e7c02 */ /* 0x000fe20008000f00 */
[----:B0-2---:R-:W-:Y:S10]  /*19740*/  ENDCOLLECTIVE ;  /* 0x000000000000791b */ /* 0x005ff40003800000 */
.L_x_11674:
[----:B------:R-:W-:Y:S05]  /*19750*/  BSYNC B1 ;  /* 0x0000000000017941 */ /* 0x000fea0003800000 */
.L_x_11673:
[----:B------:R-:W-:Y:S05]  /*19760*/  BRA `(.L_x_11675) ;  /* 0xffffffe000c07947 */ /* 0x000fea000383ffff */
.L_x_11610:
[----:B0-----:R0:W1:Y:S02]  /*19770*/  SYNCS.PHASECHK.TRANS64.TRYWAIT P0, [R7+URZ], R2 ;  /* 0x00000002070075a7 */ /* 0x001064000800017f */
[----:B-1----:R-:W-:Y:S05]  /*19780*/  @!P0 NANOSLEEP.SYNCS 0x989680 ;  /* 0x009896800000895d */ /* 0x002fea0003900000 */
[----:B------:R-:W1:Y:S02]  /*19790*/  @!P0 SYNCS.PHASECHK.TRANS64 P0, [R7+URZ], R2 ;  /* 0x00000002070085a7 */ /* 0x000e64000800007f */
[----:B-1----:R-:W-:Y:S05]  /*197a0*/  @!P0 BRA `(.L_x_11610) ;  /* 0xfffffffc00f08947 */ /* 0x002fea000383ffff */
[----:B------:R-:W-:Y:S05]  /*197b0*/  BRA `(.L_x_11676) ;  /* 0xffffffe000fc7947 */ /* 0x000fea000383ffff */
.L_x_11611:
[----:B-1----:R1:W2:Y:S02]  /*197c0*/  SYNCS.PHASECHK.TRANS64.TRYWAIT P0, [R3+URZ], R0 ;  /* 0x00000000030075a7 */ /* 0x0022a4000800017f */
[----:B--2---:R-:W-:Y:S05]  /*197d0*/  @!P0 NANOSLEEP.SYNCS 0x989680 ;  /* 0x009896800000895d */ /* 0x004fea0003900000 */
[----:B------:R-:W2:Y:S02]  /*197e0*/  @!P0 SYNCS.PHASECHK.TRANS64 P0, [R3+URZ], R0 ;  /* 0x00000000030085a7 */ /* 0x000ea4000800007f */
[----:B--2---:R-:W-:Y:S05]  /*197f0*/  @!P0 BRA `(.L_x_11611) ;  /* 0xfffffffc00f08947 */ /* 0x004fea000383ffff */
[----:B------:R-:W-:Y:S05]  /*19800*/  BRA `(.L_x_11677) ;  /* 0xffffffe000f07947 */ /* 0x000fea000383ffff */
.L_x_11613:
[----:B-1----:R1:W2:Y:S02]  /*19810*/  SYNCS.PHASECHK.TRANS64.TRYWAIT P0, [R5+URZ], R2 ;  /* 0x00000002050075a7 */ /* 0x0022a4000800017f */
[----:B--2---:R-:W-:Y:S05]  /*19820*/  @!P0 NANOSLEEP.SYNCS 0x989680 ;  /* 0x009896800000895d */ /* 0x004fea0003900000 */
[----:B------:R-:W2:Y:S02]  /*19830*/  @!P0 SYNCS.PHASECHK.TRANS64 P0, [R5+URZ], R2 ;  /* 0x00000002050085a7 */ /* 0x000ea4000800007f */
[----:B--2---:R-:W-:Y:S05]  /*19840*/  @!P0 BRA `(.L_x_11613) ;  /* 0xfffffffc00f08947 */ /* 0x004fea000383ffff */
[----:B------:R-:W-:Y:S05]  /*19850*/  BRA `(.L_x_11678) ;  /* 0xffffffe000f47947 */ /* 0x000fea000383ffff */
.L_x_11679:
        /* <DEDUP_REMOVED lines=10> */
.L_x_14873:


//--------------------- .text._ZN7cutlass13device_kernelIN5flash11enable_sm90INS1_16FlashAttnFwdSm90INS1_25CollectiveMainloopFwdSm90ILi2EN4cute5tupleIJNS5_1CILi1EEES8_S8_EEENS6_IJNS7_ILi192EEENS7_ILi144EEENS7_ILi96EEEEEELi96ENS_6half_tEfNS_4arch4Sm90ELb1ELb0ELb0ELb1ELb0ELb1ELb0ELb0ELb1ELb1ELb1ELb0EEENS1_21CollectiveEpilogueFwdINS6_IJSA_SC_SB_EEES9_SE_SG_Li384ELb1ELb1ELb1ELb0EEENS1_36VarlenDynamicPersistentTileSchedulerILi192ELi144ELi384ELi128ELb1ELb1ELb1ELb1ELb1ELb1EEEEEEEEEvNT_6ParamsE --------------------------
	.section	.text._ZN7cutlass13device_kernelIN5flash11enable_sm90INS1_16FlashAttnFwdSm90INS1_25CollectiveMainloopFwdSm90ILi2EN4cute5tupleIJNS5_1CILi1EEES8_S8_EEENS6_IJNS7_ILi192EEENS7_ILi144EEENS7_ILi96EEEEEELi96ENS_6half_tEfNS_4arch4Sm90ELb1ELb0ELb0ELb1ELb0ELb1ELb0ELb0ELb1ELb1ELb1ELb0EEENS1_21CollectiveEpilogueFwdINS6_IJSA_SC_SB_EEES9_SE_SG_Li384ELb1ELb1ELb1ELb0EEENS1_36VarlenDynamicPersistentTileSchedulerILi192ELi144ELi384ELi128ELb1ELb1ELb1ELb1ELb1ELb1EEEEEEEEEvNT_6ParamsE,"ax",@progbits
	.align	128
.text._ZN7cutlass13device_kernelIN5flash11enable_sm90INS1_16FlashAttnFwdSm90INS1_25CollectiveMainloopFwdSm90ILi2EN4cute5tupleIJNS5_1CILi1EEES8_S8_EEENS6_IJNS7_ILi192EEENS7_ILi144EEENS7_ILi96EEEEEELi96ENS_6half_tEfNS_4arch4Sm90ELb1ELb0ELb0ELb1ELb0ELb1ELb0ELb0ELb1ELb1ELb1ELb0EEENS1_21CollectiveEpilogueFwdINS6_IJSA_SC_SB_EEES9_SE_SG_Li384ELb1ELb1ELb1ELb0EEENS1_36VarlenDynamicPersistentTileSchedulerILi192ELi144ELi384ELi128ELb1ELb1ELb1ELb1ELb1ELb1EEEEEEEEEvNT_6ParamsE:
        .type           _ZN7cutlass13device_kernelIN5flash11enable_sm90INS1_16FlashAttnFwdSm90INS1_25CollectiveMainloopFwdSm90ILi2EN4cute5tupleIJNS5_1CILi1EEES8_S8_EEENS6_IJNS7_ILi192EEENS7_ILi144EEENS7_ILi96EEEEEELi96ENS_6half_tEfNS_4arch4Sm90ELb1ELb0ELb0ELb1ELb0ELb1ELb0ELb0ELb1ELb1ELb1ELb0EEENS1_21CollectiveEpilogueFwdINS6_IJSA_SC_SB_EEES9_SE_SG_Li384ELb1ELb1ELb1ELb0EEENS1_36VarlenDynamicPersistentTileSchedulerILi192ELi144ELi384ELi128ELb1ELb1ELb1ELb1ELb1ELb1EEEEEEEEEvNT_6ParamsE,@function
        .size           _ZN7cutlass13device_kernelIN5flash11enable_sm90INS1_16FlashAttnFwdSm90INS1_25CollectiveMainloopFwdSm90ILi2EN4cute5tupleIJNS5_1CILi1EEES8_S8_EEENS6_IJNS7_ILi192EEENS7_ILi144EEENS7_ILi96EEEEEELi96ENS_6half_tEfNS_4arch4Sm90ELb1ELb0ELb0ELb1ELb0ELb1ELb0ELb0ELb1ELb1ELb1ELb0EEENS1_21CollectiveEpilogueFwdINS6_IJSA_SC_SB_EEES9_SE_SG_Li384ELb1ELb1ELb1ELb0EEENS1_36VarlenDynamicPersistentTileSchedulerILi192ELi144ELi384ELi128ELb1ELb1ELb1ELb1ELb1ELb1EEEEEEEEEvNT_6ParamsE,(.L_x_14874 - _ZN7cutlass13device_kernelIN5flash11enable_sm90INS1_16FlashAttnFwdSm90INS1_25CollectiveMainloopFwdSm90ILi2EN4cute5tupleIJNS5_1CILi1EEES8_S8_EEENS6_IJNS7_ILi192EEENS7_ILi144EEENS7_ILi96EEEEEELi96ENS_6half_tEfNS_4arch4Sm90ELb1ELb0ELb0ELb1ELb0ELb1ELb0ELb0ELb1ELb1ELb1ELb0EEENS1_21CollectiveEpilogueFwdINS6_IJSA_SC_SB_EEES9_SE_SG_Li384ELb1ELb1ELb1ELb0EEENS1_36VarlenDynamicPersistentTileSchedulerILi192ELi144ELi384ELi128ELb1ELb1ELb1ELb1ELb1ELb1EEEEEEEEEvNT_6ParamsE)
        .other          _ZN7cutlass13device_kernelIN5flash11enable_sm90INS1_16FlashAttnFwdSm90INS1_25CollectiveMainloopFwdSm90ILi2EN4cute5tupleIJNS5_1CILi1EEES8_S8_EEENS6_IJNS7_ILi192EEENS7_ILi144EEENS7_ILi96EEEEEELi96ENS_6half_tEfNS_4arch4Sm90ELb1ELb0ELb0ELb1ELb0ELb1ELb0ELb0ELb1ELb1ELb1ELb0EEENS1_21CollectiveEpilogueFwdINS6_IJSA_SC_SB_EEES9_SE_SG_Li384ELb1ELb1ELb1ELb0EEENS1_36VarlenDynamicPersistentTileSchedulerILi192ELi144ELi384ELi128ELb1ELb1ELb1ELb1ELb1ELb1EEEEEEEEEvNT_6ParamsE,@"STO_CUDA_ENTRY STV_DEFAULT"
_ZN7cutlass13device_kernelIN5flash11enable_sm90INS1_16FlashAttnFwdSm90INS1_25CollectiveMainloopFwdSm90ILi2EN4cute5tupleIJNS5_1CILi1EEES8_S8_EEENS6_IJNS7_ILi192EEENS7_ILi144EEENS7_ILi96EEEEEELi96ENS_6half_tEfNS_4arch4Sm90ELb1ELb0ELb0ELb1ELb0ELb1ELb0ELb0ELb1ELb1ELb1ELb0EEENS1_21CollectiveEpilogueFwdINS6_IJSA_SC_SB_EEES9_SE_SG_Li384ELb1ELb1ELb1ELb0EEENS1_36VarlenDynamicPersistentTileSchedulerILi192ELi144ELi384ELi128ELb1ELb1ELb1ELb1ELb1ELb1EEEEEEEEEvNT_6ParamsE:
        /* <DEDUP_REMOVED lines=23> */
.L_x_11681:
[----:B------:R-:W-:Y:S05]  /*0170*/  BSYNC B0 ;  /* 0x0000000000007941 */ /* 0x000fea0003800000 */
.L_x_11680:
        /* <DEDUP_REMOVED lines=40> */
.L_x_11682:
        /* <DEDUP_REMOVED lines=22> */
.L_x_11683:
        /* <DEDUP_REMOVED lines=18> */
.L_x_11684:
        /* <DEDUP_REMOVED lines=22> */
.L_x_11685:
        /* <DEDUP_REMOVED lines=22> */
.L_x_11686:
        /* <DEDUP_REMOVED lines=9> */
.L_x_11689:
[----:B------:R-:W-:-:S08]  /*09d0*/  NOP ;  /* 0x0000000000007918 */ /* 0x000fd00000000000 */
[----:B------:R-:W0:Y:S02]  /*09e0*/  USETMAXREG.TRY_ALLOC.CTAPOOL UP0, 0xa0 ;  /* 0x000000a0000079c8 */ /* 0x000e240008000600 */
[----:B0-----:R-:W-:-:S13]  /*09f0*/  PLOP3.LUT P0, PT, PT, PT, UP0, 0x80, 0x0 ;  /* 0x000000000000781c */ /* 0x001fda0003f0f008 */
[----:B------:R-:W-:Y:S05]  /*0a00*/  @!P0 BRA `(.L_x_11689) ;  /* 0xfffffffc00f08947 */ /* 0x000fea000383ffff */
[----:B------:R-:W3:Y:S01]  /*0a10*/  LDL.LU R0, [R1] ;  /* 0x0000000001007983 */ /* 0x000ee20000300800 */
[----:B--2---:R-:W0:Y:S01]  /*0a20*/  S2R R2, SR_TID.X ;  /* 0x0000000000027919 */ /* 0x004e220000002100 */
[----:B------:R-:W1:Y:S01]  /*0a30*/  S2UR UR5, SR_CgaCtaId ;  /* 0x00000000000579c3 */ /* 0x000e620000008800 */
[----:B------:R-:W-:Y:S01]  /*0a40*/  UMOV UR4, 0x400 ;  /* 0x0000040000047882 */ /* 0x000fe20000000000 */
[----:B0-----:R-:W-:-:S06]  /*0a50*/  SHF.R.U32.HI R2, RZ, 0x7, R2 ;  /* 0x00000007ff027819 */ /* 0x001fcc0000011602 */
[----:B------:R-:W-:Y:S06]  /*0a60*/  BAR.ARV 0x8, 0x200 ;  /* 0x0208000000007b1d */ /* 0x000fec0000002000 */
[----:B------:R-:W-:-:S13]  /*0a70*/  ISETP.NE.AND P0, PT, R2, 0x1, PT ;  /* 0x000000010200780c */ /* 0x000fda0003f05270 */
[----:B------:R-:W-:Y:S08]  /*0a80*/  @!P0 BAR.ARV 0x9, 0x100 ;  /* 0x0244000000008b1d */ /* 0x000ff00000002000 */
[----:B------:R-:W-:Y:S01]  /*0a90*/  BAR.SYNC.DEFER_BLOCKING 0x5, 0x200 ;  /* 0x0148000000007b1d */ /* 0x000fe20000010000 */
[----:B-1----:R-:W-:-:S06]  /*0aa0*/  ULEA UR4, UR5, UR4, 0x18 ;  /* 0x0000000405047291 */ /* 0x002fcc000f8ec03f */
[----:B------:R-:W-:Y:S01]  /*0ab0*/  IMAD.U32 R22, RZ, RZ, UR4 ;  /* 0x00000004ff167e24 */ /* 0x000fe2000f8e00ff */
[----:B------:R-:W-:-:S04]  /*0ac0*/  ULDC UR4, c[0x0][0xc3c] ;  /* 0x00030f0000047ab9 */ /* 0x000fc80000000800 */
[----:B------:R-:W0:Y:S01]  /*0ad0*/  LDS.128 R104, [R22+0x31cd0] ;  /* 0x031cd00016687984 */ /* 0x000e220000000c00 */
[----:B------:R-:W-:Y:S06]  /*0ae0*/  BAR.ARV 0x4, 0x200 ;  /* 0x0108000000007b1d */ /* 0x000fec0000002000 */
[----:B---3--:R-:W-:-:S04]  /*0af0*/  LOP3.LUT R0, R0, 0xffffffef, RZ, 0xc0, !PT ;  /* 0xffffffef00007812 */ /* 0x008fc800078ec0ff */
[----:B------:R-:W-:-:S05]  /*0b00*/  @P0 LOP3.LUT R0, R0, 0x10, RZ, 0xfc, !PT ;  /* 0x0000001000000812 */ /* 0x000fca00078efcff */
[----:B------:R1:W-:Y:S01]  /*0b10*/  STL [R1], R0 ;  /* 0x0000000001007387 */ /* 0x0003e20000100800 */
[----:B0-----:R-:W-:-:S13]  /*0b20*/  ISETP.GE.AND P0, PT, R107, UR4, PT ;  /* 0x000000046b007c0c */ /* 0x001fda000bf06270 */
[----:B-1----:R-:W-:Y:S05]  /*0b30*/  @P0 BRA `(.L_x_11690) ;  /* 0x0000025000700947 */ /* 0x002fea0003800000 */
[----:B------:R-:W2:Y:S01]  /*0b40*/  LDL.LU R20, [R1+0x34] ;  /* 0x0000340001147983 */ /* 0x000ea20000300800 */
[----:B------:R-:W0:Y:S02]  /*0b50*/  S2R R0, SR_TID.X ;  /* 0x0000000000007919 */ /* 0x000e240000002100 */
        /* <DEDUP_REMOVED lines=11> */
[----:B------:R-:W-:Y:S02]  /*0c10*/  LOP3.LUT R7, R5, 0xfffffffe, RZ, 0xc0, !PT ;  /* 0xfffffffe05077812 */ /* 0x000fe400078ec0ff */
[----:B------:R-:W-:Y:S01]  /*0c20*/  SHF.R.S32.HI R19, RZ, 0x1, R5 ;  /* 0x00000001ff137819 */ /* 0x000fe20000011405 */
[----:B------:R-:W-:Y:S01]  /*0c30*/  IMAD.HI R12, R2, 0x55555556, RZ ;  /* 0x55555556020c7827 */ /* 0x000fe200078e02ff */
[----:B------:R-:W-:-:S02]  /*0c40*/  LOP3.LUT R13, R3, 0xffffff80, RZ, 0xc0, !PT ;  /* 0xffffff80030d7812 */ /* 0x000fc400078ec0ff */
[----:B------:R-:W-:Y:S01]  /*0c50*/  LOP3.LUT R3, R4, 0xfffffff0, RZ, 0xc0, !PT ;  /* 0xfffffff004037812 */ /* 0x000fe200078ec0ff */
[----:B------:R-:W-:Y:S01]  /*0c60*/  IMAD.IADD R8, R0, 0x1, -R7 ;  /* 0x0000000100087824 */ /* 0x000fe200078e0a07 */
[----:B------:R-:W-:Y:S02]  /*0c70*/  LEA.HI R7, R5, R19, RZ, 0x1 ;  /* 0x0000001305077211 */ /* 0x000fe400078f08ff */
[----:B------:R-:W-:Y:S01]  /*0c80*/  LEA.HI R15, R12, R12, RZ, 0x1 ;  /* 0x0000000c0c0f7211 */ /* 0x000fe200078f08ff */
[----:B------:R-:W-:Y:S01]  /*0c90*/  IMAD.IADD R3, R0, 0x1, -R3 ;  /* 0x0000000100037824 */ /* 0x000fe200078e0a03 */
[----:B------:R-:W-:Y:S02]  /*0ca0*/  LOP3.LUT R7, R7, 0x7fffffe, RZ, 0xc0, !PT ;  /* 0x07fffffe07077812 */ /* 0x000fe400078ec0ff */
[----:B------:R-:W-:Y:S02]  /*0cb0*/  LEA.HI R10, R10, R9, RZ, 0x2 ;  /* 0x000000090a0a7211 */ /* 0x000fe400078f10ff */
[----:B------:R-:W-:Y:S01]  /*0cc0*/  SHF.R.S32.HI R5, RZ, 0x4, R4 ;  /* 0x00000004ff057819 */ /* 0x000fe20000011404 */
[----:B------:R-:W-:Y:S01]  /*0cd0*/  IMAD R15, R15, -0x3, R2 ;  /* 0xfffffffd0f0f7824 */ /* 0x000fe200078e0202 */
[----:B------:R-:W-:Y:S01]  /*0ce0*/  LOP3.LUT R10, R10, 0xfffffffc, RZ, 0xc0, !PT ;  /* 0xfffffffc0a0a7812 */ /* 0x000fe200078ec0ff */
[----:B------:R-:W-:Y:S01]  /*0cf0*/  IMAD.IADD R11, R0, 0x1, -R11 ;  /* 0x00000001000b7824 */ /* 0x000fe200078e0a0b */
[----:B------:R-:W-:Y:S01]  /*0d00*/  LEA.HI R4, R4, R5, RZ, 0x1 ;  /* 0x0000000504047211 */ /* 0x000fe200078f08ff */
[----:B------:R-:W-:Y:S01]  /*0d10*/  IMAD.IADD R18, R0, 0x1, -R13 ;  /* 0x0000000100127824 */ /* 0x000fe200078e0a0d */
[----:B------:R-:W-:Y:S01]  /*0d20*/  SHF.R.S32.HI R0, RZ, 0x1f, R3 ;  /* 0x0000001fff007819 */ /* 0x000fe20000011403 */
[----:B------:R-:W-:Y:S01]  /*0d30*/  IMAD.IADD R2, R19, 0x1, -R7 ;  /* 0x0000000113027824 */ /* 0x000fe200078e0a07 */
[----:B------:R-:W-:Y:S01]  /*0d40*/  LOP3.LUT R4, R4, 0x1ffffffe, RZ, 0xc0, !PT ;  /* 0x1ffffffe04047812 */ /* 0x000fe200078ec0ff */
[----:B------:R-:W-:-:S02]  /*0d50*/  IMAD.IADD R10, R9, 0x1, -R10 ;  /* 0x00000001090a7824 */ /* 0x000fc400078e0a0a */
[C---:B------:R-:W-:Y:S01]  /*0d60*/  IMAD R17, R5.reuse, 0x8, R2 ;  /* 0x0000000805117824 */ /* 0x040fe200078e0202 */
[CC--:B------:R-:W-:Y:S02]  /*0d70*/  LEA.HI R2, R0.reuse, R3.reuse, RZ, 0x3 ;  /* 0x0000000300027211 */ /* 0x0c0fe400078f18ff */
[----:B------:R-:W-:Y:S02]  /*0d80*/  SHF.R.S32.HI R9, RZ, 0x1f, R18 ;  /* 0x0000001fff097819 */ /* 0x000fe40000011412 */
[----:B------:R-:W-:Y:S01]  /*0d90*/  LEA.HI R0, R0, R3, RZ, 0x2 ;  /* 0x0000000300007211 */ /* 0x000fe200078f10ff */
[----:B------:R-:W-:Y:S01]  /*0da0*/  IMAD.IADD R4, R5, 0x1, -R4 ;  /* 0x0000000105047824 */ /* 0x000fe200078e0a04 */
[----:B------:R-:W-:Y:S01]  /*0db0*/  LEA.HI R12, R9, R18, RZ, 0x2 ;  /* 0x00000012090c7211 */ /* 0x000fe200078f10ff */
[----:B------:R-:W-:Y:S01]  /*0dc0*/  IMAD.SHL.U32 R5, R2, 0x10, RZ ;  /* 0x0000001002057824 */ /* 0x000fe200078e00ff */
[----:B------:R-:W-:Y:S02]  /*0dd0*/  LOP3.LUT R2, R0, 0x7fffffc, RZ, 0xc0, !PT ;  /* 0x07fffffc00027812 */ /* 0x000fe400078ec0ff */
[----:B------:R-:W-:-:S02]  /*0de0*/  SHF.R.S32.HI R0, RZ, 0x2, R0 ;  /* 0x00000002ff007819 */ /* 0x000fc40000011400 */
[--C-:B------:R-:W-:Y:S02]  /*0df0*/  SHF.R.S32.HI R13, RZ, 0x2, R12.reuse ;  /* 0x00000002ff0d7819 */ /* 0x100fe4000001140c */
[----:B------:R-:W-:Y:S02]  /*0e00*/  SHF.R.S32.HI R14, RZ, 0x1f, R12 ;  /* 0x0000001fff0e7819 */ /* 0x000fe4000001140c */
[----:B------:R-:W-:Y:S01]  /*0e10*/  SHF.R.S32.HI R7, RZ, 0x5, R6 ;  /* 0x00000005ff077819 */ /* 0x000fe20000011406 */
[----:B------:R-:W-:Y:S01]  /*0e20*/  IMAD.SHL.U32 R0, R0, 0x40, RZ ;  /* 0x0000004000007824 */ /* 0x000fe200078e00ff */
[----:B------:R-:W-:Y:S02]  /*0e30*/  LEA.HI R14, R14, R13, RZ, 0x3 ;  /* 0x0000000d0e0e7211 */ /* 0x000fe400078f18ff */
[----:B------:R-:W-:Y:S01]  /*0e40*/  LOP3.LUT R6, R5, 0x7fffff80, RZ, 0xc0, !PT ;  /* 0x7fffff8005067812 */ /* 0x000fe200078ec0ff */
[----:B------:R-:W-:Y:S02]  /*0e50*/  IMAD.IADD R5, R3, 0x1, -R2 ;  /* 0x0000000103057824 */ /* 0x000fe400078e0a02 */
[----:B------:R-:W-:Y:S01]  /*0e60*/  IMAD R16, R7, 0x10, R3 ;  /* 0x0000001007107824 */ /* 0x000fe200078e0203 */
[----:B------:R-:W-:Y:S01]  /*0e70*/  LOP3.LUT R14, R14, 0xfffffff8, RZ, 0xc0, !PT ;  /* 0xfffffff80e0e7812 */ /* 0x000fe200078ec0ff */
[----:B------:R-:W-:Y:S01]  /*0e80*/  IMAD.SHL.U32 R3, R4, 0x8, RZ ;  /* 0x0000000804037824 */ /* 0x000fe200078e00ff */
[----:B------:R-:W-:-:S02]  /*0e90*/  LOP3.LUT R0, R0, 0x40, RZ, 0xc0, !PT ;  /* 0x0000004000007812 */ /* 0x000fc400078ec0ff */
[----:B------:R-:W-:Y:S01]  /*0ea0*/  LEA.HI R9, R9, R18, RZ, 0x5 ;  /* 0x0000001209097211 */ /* 0x000fe200078f28ff */
[----:B------:R-:W-:Y:S01]  /*0eb0*/  IMAD R6, R7, 0x100, R6 ;  /* 0x0000010007067824 */ /* 0x000fe200078e0206 */
[----:B------:R-:W-:Y:S01]  /*0ec0*/  LOP3.LUT R2, R0, 0x8, R3, 0xf8, !PT ;  /* 0x0000000800027812 */ /* 0x000fe200078ef803 */
[----:B------:R-:W-:Y:S01]  /*0ed0*/  IMAD.IADD R14, R13, 0x1, -R14 ;  /* 0x000000010d0e7824 */ /* 0x000fe200078e0a0e */
[----:B------:R-:W-:Y:S02]  /*0ee0*/  SHF.R.U32.HI R7, RZ, 0x3, R0 ;  /* 0x00000003ff077819 */ /* 0x000fe40000011600 */
[----:B------:R-:W-:Y:S01]  /*0ef0*/  SHF.R.S32.HI R9, RZ, 0x5, R9 ;  /* 0x00000005ff097819 */ /* 0x000fe20000011409 */
[----:B------:R-:W-:Y:S01]  /*0f00*/  IMAD R5, R5, 0x10, R6 ;  /* 0x0000001005057824 */ /* 0x000fe200078e0206 */
[----:B------:R-:W-:Y:S01]  /*0f10*/  LOP3.LUT R2, R2, R7, RZ, 0x3c, !PT ;  /* 0x0000000702027212 */ /* 0x000fe200078e3cff */
[----:B------:R-:W-:Y:S02]  /*0f20*/  IMAD.U32 R0, R16, 0x20, R3 ;  /* 0x0000002010007824 */ /* 0x000fe400078e0003 */
[----:B------:R-:W-:Y:S01]  /*0f30*/  IMAD R14, R9, 0x10, R14 ;  /* 0x00000010090e7824 */ /* 0x000fe200078e020e */
[----:B------:R-:W-:Y:S01]  /*0f40*/  STL [R1+0xc4], R18 ;  /* 0x0000c41201007387 */ /* 0x000fe20000100800 */
[----:B------:R-:W-:-:S02]  /*0f50*/  IMAD.IADD R5, R2, 0x1, R5 ;  /* 0x0000000102057824 */ /* 0x000fc400078e0205 */
[----:B------:R-:W-:Y:S01]  /*0f60*/  IMAD R6, R15, 0x40, R14 ;  /* 0x000000400f067824 */ /* 0x000fe200078e020e */
[----:B------:R0:W-:Y:S01]  /*0f70*/  STL [R1+0xdc], R0 ;  /* 0x0000dc0001007387 */ /* 0x0001e20000100800 */
[----:B------:R-:W-:-:S03]  /*0f80*/  IMAD.SHL.U32 R14, R8, 0x4, RZ ;  /* 0x00000004080e7824 */ /* 0x000fc600078e00ff */
[----:B------:R-:W-:Y:S01]  /*0f90*/  STL [R1+0xd8], R6 ;  /* 0x0000d80601007387 */ /* 0x000fe20000100800 */
[----:B0-----:R-:W-:Y:S02]  /*0fa0*/  VIADD R0, R22, 0xda00 ;  /* 0x0000da0016007836 */ /* 0x001fe40000000000 */
[----:B------:R-:W-:Y:S02]  /*0fb0*/  IMAD.SHL.U32 R8, R8, 0x8, RZ ;  /* 0x0000000808087824 */ /* 0x000fe400078e00ff */
[----:B------:R-:W-:Y:S02]  /*0fc0*/  IMAD.SHL.U32 R10, R10, 0x40, RZ ;  /* 0x000000400a0a7824 */ /* 0x000fe400078e00ff */
[----:B------:R-:W-:Y:S01]  /*0fd0*/  VIADD R3, R14, 0x20 ;  /* 0x000000200e037836 */ /* 0x000fe20000000000 */
[----:B------:R-:W-:-:S05]  /*0fe0*/  LOP3.LUT R12, R12, 0x7ffffffc, RZ, 0xc0, !PT ;  /* 0x7ffffffc0c0c7812 */ /* 0x000fca00078ec0ff */
[----:B------:R-:W-:Y:S02]  /*0ff0*/  IMAD.IADD R12, R18, 0x1, -R12 ;  /* 0x00000001120c7824 */ /* 0x000fe400078e0a0c */
[----:B------:R-:W-:Y:S01]  /*1000*/  IMAD.SHL.U32 R9, R17, 0x20, RZ ;  /* 0x0000002011097824 */ /* 0x000fe200078e00ff */
[----:B------:R-:W-:-:S04]  /*1010*/  LEA.HI R4, R11, R11, RZ, 0x1 ;  /* 0x0000000b0b047211 */ /* 0x000fc800078f08ff */
[----:B------:R-:W-:-:S05]  /*1020*/  LOP3.LUT R4, R4, 0x1ffffffe, RZ, 0xc0, !PT ;  /* 0x1ffffffe04047812 */ /* 0x000fca00078ec0ff */
[----:B------:R-:W-:Y:S01]  /*1030*/  IMAD.IADD R4, R11, 0x1, -R4 ;  /* 0x000000010b047824 */ /* 0x000fe200078e0a04 */
[----:B------:R-:W-:Y:S01]  /*1040*/  CS2R R144, SRZ ;  /* 0x0000000000907805 */ /* 0x000fe2000001ff00 */
[----:B------:R-:W-:Y:S01]  /*1050*/  IMAD R23, R5, 0x2, R22 ;  /* 0x0000000205177824 */ /* 0x000fe200078e0216 */
[----:B--2---:R-:W-:-:S05]  /*1060*/  LOP3.LUT R2, R20, 0x1, RZ, 0xfc, !PT ;  /* 0x0000000114027812 */ /* 0x004fca00078efcff */
[----:B------:R-:W-:Y:S04]  /*1070*/  STL [R1+0x34], R2 ;  /* 0x0000340201007387 */ /* 0x000fe80000100800 */
[----:B------:R-:W-:Y:S04]  /*1080*/  STL [R1+0xa0], RZ ;  /* 0x0000a0ff01007387 */ /* 0x000fe80000100800 */
[----:B------:R0:W-:Y:S04]  /*1090*/  STL [R1+0xc0], R0 ;  /* 0x0000c00001007387 */ /* 0x0001e80000100800 */
[----:B------:R-:W-:Y:S01]  /*10a0*/  STL [R1+0x30], RZ ;  /* 0x000030ff01007387 */ /* 0x000fe20000100800 */
[----:B0-----:R-:W-:Y:S01]  /*10b0*/  SHF.R.S32.HI R0, RZ, 0x1f, R19 ;  /* 0x0000001fff007819 */ /* 0x001fe20000011413 */
[----:B------:R-:W-:-:S02]  /*10c0*/  VIADD R0, R14, 0x10 ;  /* 0x000000100e007836 */ /* 0x000fc40000000000 */
[----:B------:R-:W-:Y:S04]  /*10d0*/  STL [R1+0x2c], RZ ;  /* 0x00002cff01007387 */ /* 0x000fe80000100800 */
[----:B------:R-:W-:Y:S01]  /*10e0*/  STL [R1+0x38], R14 ;  /* 0x0000380e01007387 */ /* 0x000fe20000100800 */
[----:B------:R-:W-:-:S03]  /*10f0*/  LOP3.LUT R2, R10, 0xc0, RZ, 0xc0, !PT ;  /* 0x000000c00a027812 */ /* 0x000fc600078ec0ff */
[----:B------:R-:W-:Y:S04]  /*1100*/  STL [R1+0x20], R8 ;  /* 0x0000200801007387 */ /* 0x000fe80000100800 */
[----:B------:R0:W-:Y:S04]  /*1110*/  STL [R1+0x54], R0 ;  /* 0x0000540001007387 */ /* 0x0001e80000100800 */
[----:B------:R1:W-:Y:S01]  /*1120*/  STL [R1+0x50], R3 ;  /* 0x0000500301007387 */ /* 0x0003e20000100800 */
[C---:B0-----:R-:W-:Y:S02]  /*1130*/  VIADD R0, R14.reuse, 0x8 ;  /* 0x000000080e007836 */ /* 0x041fe40000000000 */
[----:B-1----:R-:W-:-:S03]  /*1140*/  VIADD R3, R14, 0x18 ;  /* 0x000000180e037836 */ /* 0x002fc60000000000 */
[----:B------:R0:W-:Y:S01]  /*1150*/  STL [R1+0x64], R0 ;  /* 0x0000640001007387 */ /* 0x0001e20000100800 */
[----:B------:R-:W-:-:S03]  /*1160*/  IMAD.SHL.U32 R10, R12, 0x2, RZ ;  /* 0x000000020c0a7824 */ /* 0x000fc600078e00ff */
[----:B------:R1:W-:Y:S04]  /*1170*/  STL [R1+0x40], R2 ;  /* 0x0000400201007387 */ /* 0x0003e80000100800 */
[----:B------:R2:W-:Y:S01]  /*1180*/  STL [R1+0x68], R3 ;  /* 0x0000680301007387 */ /* 0x0005e20000100800 */
[----:B0-----:R-:W-:Y:S02]  /*1190*/  LOP3.LUT R0, R2, 0x8, R8, 0xf8, !PT ;  /* 0x0000000802007812 */ /* 0x001fe400078ef808 */
[----:B-1----:R-:W-:Y:S01]  /*11a0*/  SHF.R.U32.HI R2, RZ, 0x3, R2 ;  /* 0x00000003ff027819 */ /* 0x002fe20000011602 */
[----:B--2---:R-:W-:-:S04]  /*11b0*/  VIADD R3, R14, 0x28 ;  /* 0x000000280e037836 */ /* 0x004fc80000000000 */
[----:B------:R0:W-:Y:S01]  /*11c0*/  STL [R1+0x44], R2 ;  /* 0x0000440201007387 */ /* 0x0001e20000100800 */
[----:B------:R-:W-:Y:S01]  /*11d0*/  LOP3.LUT R0, R0, R2, RZ, 0x3c, !PT ;  /* 0x0000000200007212 */ /* 0x000fe200078e3cff */
[C---:B------:R-:W-:Y:S02]  /*11e0*/  VIADD R8, R10.reuse, 0x8 ;  /* 0x000000080a087836 */ /* 0x040fe40000000000 */
[----:B------:R1:W-:Y:S01]  /*11f0*/  STL [R1+0x6c], R3 ;  /* 0x00006c0301007387 */ /* 0x0003e20000100800 */
[----:B------:R-:W-:-:S03]  /*1200*/  VIADD R7, R10, 0x10 ;  /* 0x000000100a077836 */ /* 0x000fc60000000000 */
[----:B------:R2:W-:Y:S01]  /*1210*/  STL [R1+0x74], R10 ;  /* 0x0000740a01007387 */ /* 0x0005e20000100800 */
[----:B0-----:R-:W-:-:S03]  /*1220*/  VIADD R2, R10, 0x20 ;  /* 0x000000200a027836 */ /* 0x001fc60000000000 */
[----:B------:R0:W-:Y:S01]  /*1230*/  STL [R1+0x48], R9 ;  /* 0x0000480901007387 */ /* 0x0001e20000100800 */
[C---:B-1----:R-:W-:Y:S02]  /*1240*/  VIADD R3, R10.reuse, 0x18 ;  /* 0x000000180a037836 */ /* 0x042fe40000000000 */
[----:B--2---:R-:W-:Y:S01]  /*1250*/  VIADD R10, R10, 0x28 ;  /* 0x000000280a0a7836 */ /* 0x004fe20000000000 */
[----:B------:R-:W-:Y:S01]  /*1260*/  STL [R1+0xb8], R8 ;  /* 0x0000b80801007387 */ /* 0x000fe20000100800 */
[----:B0-----:R-:W-:-:S03]  /*1270*/  IMAD.IADD R9, R9, 0x1, R0 ;  /* 0x0000000109097824 */ /* 0x001fc600078e0200 */
[----:B------:R0:W-:Y:S01]  /*1280*/  STL [R1+0xb4], R7 ;  /* 0x0000b40701007387 */ /* 0x0001e20000100800 */
[----:B------:R-:W-:-:S03]  /*1290*/  SHF.R.S32.HI R0, RZ, 0x1f, R8 ;  /* 0x0000001fff007819 */ /* 0x000fc60000011408 */
[----:B------:R-:W-:Y:S04]  /*12a0*/  STL [R1+0xa4], R10 ;  /* 0x0000a40a01007387 */ /* 0x000fe80000100800 */
[----:B------:R-:W-:Y:S01]  /*12b0*/  STL [R1+0xb0], R3 ;  /* 0x0000b00301007387 */ /* 0x000fe20000100800 */
[----:B0-----:R-:W-:-:S03]  /*12c0*/  SHF.R.S32.HI R7, RZ, 0x1f, R7 ;  /* 0x0000001fff077819 */ /* 0x001fc60000011407 */
[----:B------:R-:W-:Y:S04]  /*12d0*/  STL [R1+0x84], R9 ;  /* 0x0000840901007387 */ /* 0x000fe80000100800 */
[----:B------:R-:W-:Y:S04]  /*12e0*/  STL [R1+0xac], R2 ;  /* 0x0000ac0201007387 */ /* 0x000fe80000100800 */
[----:B------:R0:W-:Y:S04]  /*12f0*/  STL [R1+0xd4], R0 ;  /* 0x0000d40001007387 */ /* 0x0001e80000100800 */
[----:B------:R-:W-:Y:S01]  /*1300*/  STL [R1+0xd0], R7 ;  /* 0x0000d00701007387 */ /* 0x000fe20000100800 */
[----:B0-----:R-:W-:-:S02]  /*1310*/  SHF.R.S32.HI R0, RZ, 0x1f, R3 ;  /* 0x0000001fff007819 */ /* 0x001fc40000011403 */
[----:B------:R-:W-:-:S03]  /*1320*/  SHF.R.S32.HI R2, RZ, 0x1f, R2 ;  /* 0x0000001fff027819 */ /* 0x000fc60000011402 */
[----:B------:R0:W-:Y:S04]  /*1330*/  STL [R1+0xcc], R0 ;  /* 0x0000cc0001007387 */ /* 0x0001e80000100800 */
[----:B------:R1:W-:Y:S01]  /*1340*/  STL [R1+0xc8], R2 ;  /* 0x0000c80201007387 */ /* 0x0003e20000100800 */
[----:B0-----:R-:W-:-:S05]  /*1350*/  IMAD R0, R4, 0x8, R6 ;  /* 0x0000000804007824 */ /* 0x001fca00078e0206 */
[----:B------:R1:W-:Y:S02]  /*1360*/  STL [R1+0x88], R0 ;  /* 0x0000880001007387 */ /* 0x0003e40000100800 */
.L_x_11848:
[----:B01--4-:R-:W0:Y:S02]  /*1370*/  LDC.64 R2, c[0x0][0xc88] ;  /* 0x00032200ff027b82 */ /* 0x013e240000000a00 */
[----:B0-----:R-:W-:-:S05]  /*1380*/  IMAD.WIDE R2, R107, 0x4, R2 ;  /* 0x000000046b027825 */ /* 0x001fca00078e0202 */
[----:B--2---:R-:W2:Y:S01]  /*1390*/  LDG.E R24, desc[UR60][R2.64] ;  /* 0x0000003c02187981 */ /* 0x004ea2000c1e1900 */
[----:B------:R-:W-:Y:S05]  /*13a0*/  YIELD ;  /* 0x0000000000007946 */ /* 0x000fea0003800000 */
[----:B------:R-:W-:Y:S01]  /*13b0*/  ULDC.64 UR4, c[0x0][0xa28] ;  /* 0x00028a0000047ab9 */ /* 0x000fe20000000a00 */
[----:B------:R-:W-:Y:S01]  /*13c0*/  ULDC.64 UR8, c[0x0][0xa18] ;  /* 0x0002860000087ab9 */ /* 0x000fe20000000a00 */
[----:B------:R-:W-:Y:S01]  /*13d0*/  ISETP.NE.U32.AND P1, PT, RZ, UR4, PT ;  /* 0x00000004ff007c0c */ /* 0x000fe2000bf25070 */
[----:B------:R-:W-:Y:S01]  /*13e0*/  IMAD.MOV.U32 R10, RZ, RZ, RZ ;  /* 0x000000ffff0a7224 */ /* 0x000fe200078e00ff */
[----:B------:R-:W-:Y:S01]  /*13f0*/  ULDC.64 UR6, c[0x0][0xa08] ;  /* 0x0002820000067ab9 */ /* 0x000fe20000000a00 */
[----:B------:R-:W-:Y:S01]  /*1400*/  IMAD.MOV.U32 R76, RZ, RZ, RZ ;  /* 0x000000ffff4c7224 */ /* 0x000fe200078e00ff */
[----:B------:R-:W-:-:S02]  /*1410*/  ISETP.NE.AND.EX P1, PT, RZ, UR5, PT, P1 ;  /* 0x00000005ff007c0c */ /* 0x000fc4000bf25310 */
[----:B------:R-:W-:-:S04]  /*1420*/  ISETP.NE.U32.AND P0, PT, RZ, UR6, PT ;  /* 0x00000006ff007c0c */ /* 0x000fc8000bf05070 */
[----:B------:R-:W-:Y:S02]  /*1430*/  ISETP.NE.AND.EX P0, PT, RZ, UR7, PT, P0 ;  /* 0x00000007ff007c0c */ /* 0x000fe4000bf05300 */
[----:B--2---:R-:W-:Y:S01]  /*1440*/  SHF.R.S32.HI R0, RZ, 0x1f, R24 ;  /* 0x0000001fff007819 */ /* 0x004fe20000011418 */
[----:B------:R-:W-:-:S04]  /*1450*/  IMAD.SHL.U32 R26, R24, 0x4, RZ ;  /* 0x00000004181a7824 */ /* 0x000fc800078e00ff */
[C---:B---3--:R-:W-:Y:S01]  /*1460*/  @P1 LEA R4, P2, R24.reuse, UR4, 0x2 ;  /* 0x0000000418041c11 */ /* 0x048fe2000f8410ff */
[----:B------:R-:W-:Y:S01]  /*1470*/  STL [R1+0x94], R24 ;  /* 0x0000941801007387 */ /* 0x000fe20000100800 */
[C-C-:B------:R-:W-:Y:S02]  /*1480*/  SHF.L.U64.HI R25, R24.reuse, 0x2, R0.reuse ;  /* 0x0000000218197819 */ /* 0x140fe40000010200 */
[----:B------:R-:W-:Y:S01]  /*1490*/  @P1 LEA.HI.X R5, R24, UR5, R0, 0x2, P2 ;  /* 0x0000000518051c11 */ /* 0x000fe200090f1400 */
[----:B------:R-:W-:Y:S01]  /*14a0*/  ULDC UR4, c[0x0][0x288] ;  /* 0x0000a20000047ab9 */ /* 0x000fe20000000800 */
[----:B------:R-:W-:Y:S01]  /*14b0*/  ISETP.NE.U32.AND P2, PT, RZ, UR8, PT ;  /* 0x00000008ff007c0c */ /* 0x000fe2000bf45070 */
[----:B------:R0:W-:Y:S01]  /*14c0*/  STL [R1+0xbc], R0 ;  /* 0x0000bc0001007387 */ /* 0x0001e20000100800 */
[----:B------:R-:W-:Y:S02]  /*14d0*/  IADD3 R8, P3, R26, UR6, RZ ;  /* 0x000000061a087c10 */ /* 0x000fe4000ff7e0ff */
[----:B------:R-:W-:Y:S01]  /*14e0*/  ISETP.NE.AND.EX P2, PT, RZ, UR9, PT, P2 ;  /* 0x00000009ff007c0c */ /* 0x000fe2000bf45320 */
[----:B------:R1:W5:Y:S01]  /*14f0*/  @P1 LDG.E R10, desc[UR60][R4.64] ;  /* 0x0000003c040a1981 */ /* 0x000362000c1e1900 */
[----:B------:R-:W-:-:S03]  /*1500*/  IADD3.X R9, R25, UR7, RZ, P3, !PT ;  /* 0x0000000719097c10 */ /* 0x000fc60009ffe4ff */
[----:B------:R1:W-:Y:S01]  /*1510*/  STL [R1+0x98], R26 ;  /* 0x0000981a01007387 */ /* 0x0003e20000100800 */
[----:B0-----:R-:W-:Y:S01]  /*1520*/  IMAD.U32 R0, RZ, RZ, UR4 ;  /* 0x00000004ff007e24 */ /* 0x001fe2000f8e00ff */
[----:B------:R-:W-:Y:S02]  /*1530*/  ULDC.64 UR4, c[0x0][0x418] ;  /* 0x0001060000047ab9 */ /* 0x000fe40000000a00 */
[----:B------:R1:W5:Y:S04]  /*1540*/  @P0 LDG.E R76, desc[UR60][R8.64] ;  /* 0x0000003c084c0981 */ /* 0x000368000c1e1900 */
[----:B------:R-:W-:Y:S01]  /*1550*/  @P2 IADD3 R6, P1, R26, UR8, RZ ;  /* 0x000000081a062c10 */ /* 0x000fe2000ff3e0ff */
[----:B------:R1:W-:Y:S03]  /*1560*/  STL [R1+0x9c], R25 ;  /* 0x00009c1901007387 */ /* 0x0003e60000100800 */
[----:B------:R-:W-:-:S05]  /*1570*/  @P2 IADD3.X R7, R25, UR9, RZ, P1, !PT ;  /* 0x0000000919072c10 */ /* 0x000fca0008ffe4ff */
[----:B------:R-:W2:Y:S01]  /*1580*/  @P2 LDG.E R0, desc[UR60][R6.64] ;  /* 0x0000003c06002981 */ /* 0x000ea2000c1e1900 */
        /* <DEDUP_REMOVED lines=9> */
[----:B--2---:R1:W-:Y:S01]  /*1620*/  STL [R1+0x70], R0 ;  /* 0x0000700001007387 */ /* 0x0043e20000100800 */
[----:B------:R-:W-:Y:S01]  /*1630*/  IMAD.MOV.U32 R12, RZ, RZ, R0 ;  /* 0x000000ffff0c7224 */ /* 0x000fe200078e0000 */
[----:B------:R-:W-:Y:S06]  /*1640*/  @P2 BRA `(.L_x_11691) ;  /* 0x0000000000282947 */ /* 0x000fec0003800000 */
[----:B------:R-:W-:Y:S02]  /*1650*/  ULDC.64 UR4, c[0x0][0xa00] ;  /* 0x0002800000047ab9 */ /* 0x000fe40000000a00 */
[----:B------:R-:W-:-:S04]  /*1660*/  ISETP.NE.U32.AND P1, PT, RZ, UR4, PT ;  /* 0x00000004ff007c0c */ /* 0x000fc8000bf25070 */
[----:B------:R-:W-:-:S13]  /*1670*/  ISETP.NE.AND.EX P1, PT, RZ, UR5, PT, P1 ;  /* 0x00000005ff007c0c */ /* 0x000fda000bf25310 */
[----:B------:R-:W-:Y:S05]  /*1680*/  @!P1 BRA `(.L_x_11691) ;  /* 0x0000000000189947 */ /* 0x000fea0003800000 */
[----:B-1----:R-:W0:Y:S02]  /*1690*/  LDC.64 R4, c[0x0][0xa00] ;  /* 0x00028000ff047b82 */ /* 0x002e240000000a00 */
[----:B0-----:R-:W-:-:S05]  /*16a0*/  IMAD.WIDE R4, R24, 0x4, R4 ;  /* 0x0000000418047825 */ /* 0x001fca00078e0204 */
[----:B------:R-:W2:Y:S04]  /*16b0*/  LDG.E R0, desc[UR60][R4.64] ;  /* 0x0000003c04007981 */ /* 0x000ea8000c1e1900 */
[----:B------:R-:W2:Y:S02]  /*16c0*/  LDG.E R3, desc[UR60][R4.64+0x4] ;  /* 0x0000043c04037981 */ /* 0x000ea4000c1e1900 */
[----:B--2---:R-:W-:-:S05]  /*16d0*/  IMAD.IADD R12, R3, 0x1, -R0 ;  /* 0x00000001030c7824 */ /* 0x004fca00078e0a00 */
[----:B------:R0:W-:Y:S02]  /*16e0*/  STL [R1+0x70], R12 ;  /* 0x0000700c01007387 */ /* 0x0001e40000100800 */
.L_x_11691:
[C---:B------:R-:W-:Y:S01]  /*16f0*/  LOP3.LUT R18, R106.reuse, 0xffff, RZ, 0xc0, !PT ;  /* 0x0000ffff6a127812 */ /* 0x040fe200078ec0ff */
[----:B------:R-:W-:Y:S01]  /*1700*/  ULDC.64 UR4, c[0x0][0xa20] ;  /* 0x0002880000047ab9 */ /* 0x000fe20000000a00 */
[C---:B------:R-:W-:Y:S02]  /*1710*/  LOP3.LUT R3, R106.reuse, 0xff000000, RZ, 0xc0, !PT ;  /* 0xff0000006a037812 */ /* 0x040fe400078ec0ff */
[----:B------:R-:W-:Y:S01]  /*1720*/  ISETP.NE.U32.AND P1, PT, RZ, UR4, PT ;  /* 0x00000004ff007c0c */ /* 0x000fe2000bf25070 */
[----:B------:R2:W-:Y:S01]  /*1730*/  STL [R1+0x8c], R18 ;  /* 0x00008c1201007387 */ /* 0x0005e20000100800 */
[----:B-1----:R-:W-:Y:S02]  /*1740*/  LOP3.LUT R0, R106, 0xff0000, RZ, 0xc0, !PT ;  /* 0x00ff00006a007812 */ /* 0x002fe400078ec0ff */
[----:B------:R-:W-:Y:S02]  /*1750*/  ISETP.NE.AND.EX P1, PT, RZ, UR5, PT, P1 ;  /* 0x00000005ff007c0c */ /* 0x000fe4000bf25310 */
[----:B------:R-:W-:-:S04]  /*1760*/  SHF.R.U32.HI R3, RZ, 0x8, R3 ;  /* 0x00000008ff037819 */ /* 0x000fc80000011603 */
[----:B------:R-:W-:-:S07]  /*1770*/  LEA.HI R11, R0, R3, RZ, 0x10 ;  /* 0x00000003000b7211 */ /* 0x000fce00078f80ff */
[----:B--2---:R-:W-:Y:S05]  /*1780*/  @!P1 BRA `(.L_x_11692) ;  /* 0x0000000000109947 */ /* 0x004fea0003800000 */
[----:B------:R-:W-:-:S04]  /*1790*/  IADD3 R4, P0, R26, UR4, RZ ;  /* 0x000000041a047c10 */ /* 0x000fc8000ff1e0ff */
[----:B------:R-:W-:-:S05]  /*17a0*/  IADD3.X R5, R25, UR5, RZ, P0, !PT ;  /* 0x0000000519057c10 */ /* 0x000fca00087fe4ff */
[----:B------:R1:W5:Y:S01]  /*17b0*/  LDG.E R19, desc[UR60][R4.64] ;  /* 0x0000003c04137981 */ /* 0x000362000c1e1900 */
[----:B------:R-:W-:Y:S05]  /*17c0*/  BRA `(.L_x_11693) ;  /* 0x0000000000107947 */ /* 0x000fea0003800000 */
.L_x_11692:
[----:B------:R-:W-:Y:S05]  /*17d0*/  @!P0 BRA `(.L_x_11693) ;  /* 0x00000000000c8947 */ /* 0x000fea0003800000 */
[----:B------:R-:W2:Y:S04]  /*17e0*/  LDG.E R0, desc[UR60][R8.64] ;  /* 0x0000003c08007981 */ /* 0x000ea8000c1e1900 */
[----:B------:R-:W2:Y:S02]  /*17f0*/  LDG.E R19, desc[UR60][R8.64+0x4] ;  /* 0x0000043c08137981 */ /* 0x000ea4000c1e1900 */
[----:B--2---:R-:W-:-:S07]  /*1800*/  IMAD.IADD R19, R19, 0x1, -R0 ;  /* 0x0000000113137824 */ /* 0x004fce00078e0a00 */
.L_x_11693:
[----:B------:R-:W-:Y:S01]  /*1810*/  ULDC.64 UR4, c[0x0][0xa10] ;  /* 0x0002840000047ab9 */ /* 0x000fe20000000a00 */
[----:B------:R-:W2:Y:S01]  /*1820*/  LDC R8, c[0x0][0x448] ;  /* 0x00011200ff087b82 */ /* 0x000ea20000000800 */
[----:B------:R-:W-:-:S04]  /*1830*/  ISETP.NE.U32.AND P0, PT, RZ, UR4, PT ;  /* 0x00000004ff007c0c */ /* 0x000fc8000bf05070 */
[----:B------:R-:W-:Y:S01]  /*1840*/  ISETP.NE.AND.EX P0, PT, RZ, UR5, PT, P0 ;  /* 0x00000005ff007c0c */ /* 0x000fe2000bf05300 */
[----:B------:R-:W-:-:S12]  /*1850*/  ULDC.64 UR4, c[0x0][0xa30] ;  /* 0x00028c0000047ab9 */ /* 0x000fd80000000a00 */
[----:B-1----:R-:W1:Y:S02]  /*1860*/  @P0 LDC.64 R4, c[0x0][0xa10] ;  /* 0x00028400ff040b82 */ /* 0x002e640000000a00 */
[----:B-1----:R-:W-:-:S05]  /*1870*/  @P0 IMAD.WIDE R4, R24, 0x4, R4 ;  /* 0x0000000418040825 */ /* 0x002fca00078e0204 */
        /* <DEDUP_REMOVED lines=8> */
[----:B--2---:R-:W-:Y:S01]  /*1900*/  ISETP.NE.AND P1, PT, R8, 0x1, PT ;  /* 0x000000010800780c */ /* 0x004fe20003f25270 */
[----:B------:R-:W-:Y:S01]  /*1910*/  IMAD R13, R105, 0xc0, RZ ;  /* 0x000000c0690d7824 */ /* 0x000fe200078e02ff */
[----:B------:R-:W-:Y:S03]  /*1920*/  BSSY B0, `(.L_x_11694) ;  /* 0x0000039000007945 */ /* 0x000fe60003800000 */
[----:B-1----:R-:W-:Y:S01]  /*1930*/  VIADD R4, R13, 0xbf ;  /* 0x000000bf0d047836 */ /* 0x002fe20000000000 */
[----:B------:R1:W-:Y:S07]  /*1940*/  STL [R1+0x7c], R13 ;  /* 0x00007c0d01007387 */ /* 0x0003ee0000100800 */
[----:B------:R-:W2:Y:S01]  /*1950*/  @P1 LDC R9, c[0x0][0x44c] ;  /* 0x00011300ff091b82 */ /* 0x000ea20000000800 */
[----:B-1----:R-:W-:-:S07]  /*1960*/  IMAD.IADD R13, R19, 0x1, -R10 ;  /* 0x00000001130d7824 */ /* 0x002fce00078e0a0a */
[----:B------:R-:W1:Y:S01]  /*1970*/  @P1 LDC R5, c[0x0][0x450] ;  /* 0x00011400ff051b82 */ /* 0x000e620000000800 */
[----:B---3--:R-:W-:Y:S02]  /*1980*/  @P0 IMAD.IADD R2, R3, 0x1, -R0 ;  /* 0x0000000103020824 */ /* 0x008fe400078e0a00 */
[----:B--2---:R-:W-:-:S04]  /*1990*/  @P1 IMAD.HI.U32 R0, R4, R9, RZ ;  /* 0x0000000904001227 */ /* 0x004fc800078e00ff */
[----:B----4-:R-:W-:Y:S01]  /*19a0*/  IMAD.IADD R6, R13, 0x1, R2 ;  /* 0x000000010d067824 */ /* 0x010fe200078e0202 */
[----:B-1----:R-:W-:-:S03]  /*19b0*/  @P1 SHF.R.U32.HI R4, RZ, R5, R0 ;  /* 0x00000005ff041219 */ /* 0x002fc60000011600 */
[C---:B------:R-:W-:Y:S01]  /*19c0*/  VIADD R0, R6.reuse, 0x8f ;  /* 0x0000008f06007836 */ /* 0x040fe20000000000 */
[----:B------:R-:W-:Y:S01]  /*19d0*/  IADD3 R3, R6, 0x90, -R12 ;  /* 0x0000009006037810 */ /* 0x000fe20007ffe80c */
[----:B------:R1:W-:Y:S01]  /*19e0*/  STL [R1+0x78], R6 ;  /* 0x0000780601007387 */ /* 0x0003e20000100800 */
[----:B0-----:R-:W-:Y:S01]  /*19f0*/  LOP3.LUT R12, R11, 0xff, RZ, 0xc0, !PT ;  /* 0x000000ff0b0c7812 */ /* 0x001fe200078ec0ff */
[----:B------:R-:W-:-:S04]  /*1a00*/  IMAD.HI R0, R0, 0x38e38e39, RZ ;  /* 0x38e38e3900007827 */ /* 0x000fc800078e02ff */
[----:B------:R-:W-:Y:S01]  /*1a10*/  IMAD.IADD R4, R3, 0x1, R4 ;  /* 0x0000000103047824 */ /* 0x000fe200078e0204 */
[----:B------:R-:W-:Y:S01]  /*1a20*/  SHF.R.U32.HI R3, RZ, 0x1f, R0 ;  /* 0x0000001fff037819 */ /* 0x000fe20000011600 */
[----:B------:R0:W-:Y:S02]  /*1a30*/  STL [R1+0xa8], R12 ;  /* 0x0000a80c01007387 */ /* 0x0001e40000100800 */
[----:B------:R-:W-:Y:S01]  /*1a40*/  IMAD.HI R4, R4, 0x38e38e39, RZ ;  /* 0x38e38e3904047827 */ /* 0x000fe200078e02ff */
[----:B-1----:R-:W-:Y:S02]  /*1a50*/  SHF.R.U32.HI R6, RZ, 0x10, R11 ;  /* 0x00000010ff067819 */ /* 0x002fe4000001160b */
[----:B------:R-:W-:Y:S01]  /*1a60*/  LEA.HI.SX32 R110, R0, R3, 0x1b ;  /* 0x00000003006e7211 */ /* 0x000fe200078fdaff */
[----:B------:R-:W-:Y:S01]  /*1a70*/  IMAD.MOV.U32 R0, RZ, RZ, RZ ;  /* 0x000000ffff007224 */ /* 0x000fe200078e00ff */
[----:B------:R-:W-:Y:S01]  /*1a80*/  SHF.R.U32.HI R5, RZ, 0x1f, R4 ;  /* 0x0000001fff057819 */ /* 0x000fe20000011604 */
[----:B------:R0:W-:Y:S03]  /*1a90*/  STL [R1+0x90], R6 ;  /* 0x0000900601007387 */ /* 0x0001e60000100800 */
        /* <DEDUP_REMOVED lines=33> */
.L_x_11695:
[----:B------:R-:W-:Y:S05]  /*1cb0*/  BSYNC B0 ;  /* 0x0000000000007941 */ /* 0x000fea0003800000 */
.L_x_11694:
        /* <DEDUP_REMOVED lines=37> */
.L_x_11698:
[----:B------:R-:W-:Y:S05]  /*1f10*/  BSYNC B6 ;  /* 0x0000000000067941 */ /* 0x000fea0003800000 */
.L_x_11697:
        /* <DEDUP_REMOVED lines=20> */
.L_x_11700:
[----:B------:R-:W-:Y:S05]  /*2060*/  BSYNC B6 ;  /* 0x0000000000067941 */ /* 0x000fea0003800000 */
.L_x_11699:
[----:B------:R-:W0:Y:S01]  /*2070*/  S2R R21, SR_TID.X ;  /* 0x0000000000157919 */ /* 0x000e220000002100 */
[----:B------:R-:W-:Y:S01]  /*2080*/  ULDC.64 UR4, c[0x0][0x9f8] ;  /* 0x00027e0000047ab9 */ /* 0x000fe20000000a00 */
[----:B------:R-:W-:Y:S01]  /*2090*/  IMAD.MOV.U32 R0, RZ, RZ, R24 ;  /* 0x000000ffff007224 */ /* 0x000fe200078e0018 */
[----:B------:R-:W-:Y:S01]  /*20a0*/  ISETP.NE.U32.AND P0, PT, RZ, UR4, PT ;  /* 0x00000004ff007c0c */ /* 0x000fe2000bf05070 */
[----:B------:R-:W2:Y:S01]  /*20b0*/  LDL.64 R12, [R1+0x20] ;  /* 0x00002000010c7983 */ /* 0x000ea20000100a00 */
[----:B------:R-:W1:Y:S02]  /*20c0*/  LDC.64 R30, c[0x0][0x300] ;  /* 0x0000c000ff1e7b82 */ /* 0x000e640000000a00 */
[----:B------:R-:W-:Y:S01]  /*20d0*/  ISETP.NE.AND.EX P0, PT, RZ, UR5, PT, P0 ;  /* 0x00000005ff007c0c */ /* 0x000fe2000bf05300 */
[----:B------:R3:W4:Y:S01]  /*20e0*/  LDL.64 R36, [R1+0x20] ;  /* 0x0000200001247983 */ /* 0x0007220000100a00 */
[----:B------:R-:W-:-:S04]  /*20f0*/  IMAD.IADD R76, R76, 0x1, R19 ;  /* 0x000000014c4c7824 */ /* 0x000fc800078e0213 */
[----:B------:R-:W3:Y:S07]  /*2100*/  LDC.64 R68, c[0x0][0x408] ;  /* 0x00010200ff447b82 */ /* 0x000eee0000000a00 */
[----:B------:R-:W-:Y:S01]  /*2110*/  @P0 IADD3 R4, P1, R26, UR4, RZ ;  /* 0x000000041a040c10 */ /* 0x000fe2000ff3e0ff */
[----:B------:R-:W3:Y:S03]  /*2120*/  LDC.64 R74, c[0x0][0x3f8] ;  /* 0x0000fe00ff4a7b82 */ /* 0x000ee60000000a00 */
[----:B------:R-:W-:Y:S01]  /*2130*/  @P0 IADD3.X R5, R25, UR5, RZ, P1, !PT ;  /* 0x0000000519050c10 */ /* 0x000fe20008ffe4ff */
[----:B------:R-:W-:Y:S01]  /*2140*/  ULDC.64 UR4, c[0x0][0xa08] ;  /* 0x0002820000047ab9 */ /* 0x000fe20000000a00 */
[----:B------:R1:W3:Y:S04]  /*2150*/  LDL.64 R24, [R1+0x38] ;  /* 0x0000380001187983 */ /* 0x0002e80000100a00 */
[----:B------:R-:W3:Y:S01]  /*2160*/  @P0 LDG.E R0, desc[UR60][R4.64] ;  /* 0x0000003c04000981 */ /* 0x000ee2000c1e1900 */
[----:B0-----:R-:W-:-:S05]  /*2170*/  VIADD R8, R21, 0xffffff80 ;  /* 0xffffff8015087836 */ /* 0x001fca0000000000 */
[----:B------:R-:W-:-:S04]  /*2180*/  SHF.R.S32.HI R9, RZ, 0x1f, R8 ;  /* 0x0000001fff097819 */ /* 0x000fc80000011408 */
[----:B------:R-:W-:-:S04]  /*2190*/  LEA.HI R9, R9, R8, RZ, 0x2 ;  /* 0x0000000809097211 */ /* 0x000fc800078f10ff */
[--C-:B------:R-:W-:Y:S02]  /*21a0*/  SHF.R.S32.HI R20, RZ, 0x2, R9.reuse ;  /* 0x00000002ff147819 */ /* 0x100fe40000011409 */
[----:B------:R-:W-:-:S04]  /*21b0*/  SHF.R.S32.HI R9, RZ, 0x1f, R9 ;  /* 0x0000001fff097819 */ /* 0x000fc80000011409 */
[----:B------:R-:W-:-:S04]  /*21c0*/  LEA.HI R9, R9, R20, RZ, 0x2 ;  /* 0x0000001409097211 */ /* 0x000fc800078f10ff */
[----:B------:R-:W-:-:S05]  /*21d0*/  LOP3.LUT R9, R9, 0xfffffffc, RZ, 0xc0, !PT ;  /* 0xfffffffc09097812 */ /* 0x000fca00078ec0ff */
[----:B------:R-:W-:Y:S02]  /*21e0*/  IMAD.IADD R20, R20, 0x1, -R9 ;  /* 0x0000000114147824 */ /* 0x000fe400078e0a09 */
[----:B------:R-:W3:Y:S04]  /*21f0*/  LDL.64 R8, [R1+0x38] ;  /* 0x0000380001087983 */ /* 0x000ee80000100a00 */
[----:B------:R-:W3:Y:S01]  /*2200*/  LDL.LU R10, [R1] ;  /* 0x00000000010a7983 */ /* 0x000ee20000300800 */
[C---:B------:R-:W-:Y:S01]  /*2210*/  VIADD R33, R21.reuse, 0xffffff80 ;  /* 0xffffff8015217836 */ /* 0x040fe20000000000 */
[----:B------:R-:W-:Y:S01]  /*2220*/  SHF.R.U32.HI R34, RZ, 0x7, R21 ;  /* 0x00000007ff227819 */ /* 0x000fe20000011615 */
[C---:B------:R-:W-:Y:S02]  /*2230*/  VIADD R32, R21.reuse, 0xffffff80 ;  /* 0xffffff8015207836 */ /* 0x040fe40000000000 */
[----:B------:R-:W-:-:S02]  /*2240*/  VIADD R38, R21, 0xffffff80 ;  /* 0xffffff8015267836 */ /* 0x000fc40000000000 */
[----:B------:R-:W-:Y:S01]  /*2250*/  VIADD R35, R21, 0xffffff80 ;  /* 0xffffff8015237836 */ /* 0x000fe20000000000 */
[----:B------:R-:W-:-:S04]  /*2260*/  LEA.HI R32, R32, R33, RZ, 0x1 ;  /* 0x0000002120207211 */ /* 0x000fc800078f08ff */
[----:B------:R-:W-:Y:S02]  /*2270*/  LEA.HI R35, R35, R38, RZ, 0x1 ;  /* 0x0000002623237211 */ /* 0x000fe400078f08ff */
[----:B------:R-:W-:Y:S01]  /*2280*/  SHF.R.S32.HI R11, RZ, 0x1f, R76 ;  /* 0x0000001fff0b7819 */ /* 0x000fe2000001144c */
[----:B--2---:R-:W0:Y:S01]  /*2290*/  LDC R13, c[0x0][0x3f4] ;  /* 0x0000fd00ff0d7b82 */ /* 0x004e220000000800 */
[----:B----4-:R-:W-:-:S05]  /*22a0*/  IMAD.MOV.U32 R36, RZ, RZ, R12 ;  /* 0x000000ffff247224 */ /* 0x010fca00078e000c */
[----:B------:R-:W-:-:S05]  /*22b0*/  SHF.R.S32.HI R37, RZ, 0x1f, R36 ;  /* 0x0000001fff257819 */ /* 0x000fca0000011424 */
[----:B------:R-:W-:Y:S04]  /*22c0*/  STL [R1+0x24], R37 ;  /* 0x0000242501007387 */ /* 0x000fe80000100800 */
[----:B------:R-:W2:Y:S01]  /*22d0*/  LDL R21, [R1+0x40] ;  /* 0x0000400001157983 */ /* 0x000ea20000100800 */
[----:B---3--:R-:W-:-:S05]  /*22e0*/  IMAD.MOV.U32 R24, RZ, RZ, R8 ;  /* 0x000000ffff187224 */ /* 0x008fca00078e0008 */
[----:B------:R-:W-:-:S05]  /*22f0*/  SHF.R.S32.HI R25, RZ, 0x1f, R24 ;  /* 0x0000001fff197819 */ /* 0x000fca0000011418 */
[----:B------:R-:W-:Y:S04]  /*2300*/  STL [R1+0x3c], R25 ;  /* 0x00003c1901007387 */ /* 0x000fe80000100800 */
[----:B------:R-:W3:Y:S04]  /*2310*/  LDL R33, [R1+0x44] ;  /* 0x0000440001217983 */ /* 0x000ee80000100800 */
[----:B------:R-:W4:Y:S01]  /*2320*/  LDL R38, [R1+0x48] ;  /* 0x0000480001267983 */ /* 0x000f220000100800 */
[-C--:B-1----:R-:W-:Y:S01]  /*2330*/  IMAD R3, R11, R30.reuse, RZ ;  /* 0x0000001e0b037224 */ /* 0x082fe200078e02ff */
[----:B------:R-:W-:Y:S01]  /*2340*/  ISETP.NE.U32.AND P0, PT, RZ, UR4, PT ;  /* 0x00000004ff007c0c */ /* 0x000fe2000bf05070 */
[----:B------:R-:W-:-:S04]  /*2350*/  IMAD.WIDE.U32 R6, R76, R30, RZ ;  /* 0x0000001e4c067225 */ /* 0x000fc800078e00ff */
[----:B------:R-:W-:Y:S01]  /*2360*/  IMAD R3, R76, R31, R3 ;  /* 0x0000001f4c037224 */ /* 0x000fe200078e0203 */
[----:B------:R-:W-:Y:S01]  /*2370*/  ISETP.NE.AND.EX P0, PT, RZ, UR5, PT, P0 ;  /* 0x00000005ff007c0c */ /* 0x000fe2000bf05300 */
[----:B------:R-:W-:Y:S02]  /*2380*/  ULDC.64 UR4, c[0x0][0x308] ;  /* 0x0000c20000047ab9 */ /* 0x000fe40000000a00 */
[----:B------:R-:W-:Y:S01]  /*2390*/  IMAD.IADD R7, R7, 0x1, R3 ;  /* 0x0000000107077824 */ /* 0x000fe200078e0203 */
[----:B------:R-:W-:Y:S02]  /*23a0*/  SHF.R.S32.HI R3, RZ, 0x1f, R0 ;  /* 0x0000001fff037819 */ /* 0x000fe40000011400 */
[----:B------:R-:W-:Y:S01]  /*23b0*/  ISETP.NE.AND P6, PT, R34, 0x1, PT ;  /* 0x000000012200780c */ /* 0x000fe20003fc5270 */
[----:B------:R-:W-:Y:S01]  /*23c0*/  IMAD.WIDE.U32 R4, R18, UR4, R6 ;  /* 0x0000000412047c25 */ /* 0x000fe2000f8e0006 */
[----:B------:R-:W-:-:S03]  /*23d0*/  SEL R85, R3, RZ, !P0 ;  /* 0x000000ff03557207 */ /* 0x000fc60004000000 */
[----:B------:R-:W-:Y:S01]  /*23e0*/  IMAD R5, R18, UR5, R5 ;  /* 0x0000000512057c24 */ /* 0x000fe2000f8e0205 */
[----:B------:R-:W-:Y:S01]  /*23f0*/  ULDC.64 UR4, c[0x0][0x310] ;  /* 0x0000c40000047ab9 */ /* 0x000fe20000000a00 */
[----:B------:R-:W-:Y:S01]  /*2400*/  SEL R19, R0, RZ, !P0 ;  /* 0x000000ff00137207 */ /* 0x000fe20004000000 */
[----:B------:R-:W-:Y:S01]  /*2410*/  IMAD R0, R85, UR4, RZ ;  /* 0x0000000455007c24 */ /* 0x000fe2000f8e02ff */
[----:B------:R-:W-:-:S03]  /*2420*/  SHF.R.S32.HI R32, RZ, 0x1, R32 ;  /* 0x00000001ff207819 */ /* 0x000fc60000011420 */
[C---:B------:R-:W-:Y:S01]  /*2430*/  IMAD R3, R19.reuse, UR5, R0 ;  /* 0x0000000513037c24 */ /* 0x040fe2000f8e0200 */
[----:B------:R-:W-:Y:S01]  /*2440*/  SHF.R.S32.HI R32, RZ, 0x1f, R32 ;  /* 0x0000001fff207819 */ /* 0x000fe20000011420 */
[----:B------:R-:W-:Y:S01]  /*2450*/  IMAD.WIDE.U32 R26, R19, UR4, R4 ;  /* 0x00000004131a7c25 */ /* 0x000fe2000f8e0004 */
[----:B------:R-:W-:Y:S05]  /*2460*/  @!P6 WARPSYNC.ALL ;  /* 0x000000000000e948 */ /* 0x000fea0003800000 */
[----:B------:R-:W-:Y:S01]  /*2470*/  VIADD R0, R36, 0x10 ;  /* 0x0000001024007836 */ /* 0x000fe20000000000 */
[----:B------:R-:W-:Y:S01]  /*2480*/  ULDC.64 UR4, c[0x0][0x330] ;  /* 0x0000cc0000047ab9 */ /* 0x000fe20000000a00 */
[----:B------:R-:W-:Y:S01]  /*2490*/  SHF.R.S32.HI R35, RZ, 0x1, R35 ;  /* 0x00000001ff237819 */ /* 0x000fe20000011423 */
[--C-:B------:R-:W-:Y:S01]  /*24a0*/  IMAD.WIDE.U32 R28, R18, UR4, R36.reuse ;  /* 0x00000004121c7c25 */ /* 0x100fe2000f8e0024 */
[----:B------:R-:W-:Y:S01]  /*24b0*/  ULDC UR4, c[0x0][0x2f4] ;  /* 0x0000bd0000047ab9 */ /* 0x000fe20000000800 */
[----:B------:R-:W-:Y:S01]  /*24c0*/  LOP3.LUT R10, R10, 0xfffffffd, RZ, 0xc0, !PT ;  /* 0xfffffffd0a0a7812 */ /* 0x000fe200078ec0ff */
[----:B------:R-:W-:Y:S01]  /*24d0*/  ULDC.64 UR6, c[0x0][0x338] ;  /* 0x0000ce0000067ab9 */ /* 0x000fe20000000a00 */
[-C--:B------:R-:W-:Y:S01]  /*24e0*/  IMAD R6, R32, R30.reuse, RZ ;  /* 0x0000001e20067224 */ /* 0x080fe200078e02ff */
[----:B------:R-:W-:Y:S01]  /*24f0*/  ISETP.GE.AND P1, PT, R0, UR4, PT ;  /* 0x0000000400007c0c */ /* 0x000fe2000bf26270 */
[----:B------:R-:W-:Y:S01]  /*2500*/  IMAD.WIDE.U32 R4, R35, R30, R36 ;  /* 0x0000001e23047225 */ /* 0x000fe200078e0024 */
[----:B------:R-:W-:-:S03]  /*2510*/  ISETP.GE.AND P0, PT, R36, UR4, PT ;  /* 0x0000000424007c0c */ /* 0x000fc6000bf06270 */
[----:B------:R-:W-:Y:S01]  /*2520*/  IMAD R88, R35, R31, R6 ;  /* 0x0000001f23587224 */ /* 0x000fe200078e0206 */
[----:B------:R-:W-:Y:S02]  /*2530*/  SEL R6, RZ, 0xffffffff, P1 ;  /* 0xffffffffff067807 */ /* 0x000fe40000800000 */
[----:B------:R-:W-:Y:S02]  /*2540*/  IADD3 R89, P1, R26, R4, RZ ;  /* 0x000000041a597210 */ /* 0x000fe40007f3e0ff */
[----:B------:R-:W-:Y:S02]  /*2550*/  SEL R4, RZ, 0x1, P0 ;  /* 0x00000001ff047807 */ /* 0x000fe40000000000 */
[----:B------:R-:W-:Y:S01]  /*2560*/  LOP3.LUT P0, RZ, R20, 0x2, RZ, 0xc0, !PT ;  /* 0x0000000214ff7812 */ /* 0x000fe2000780c0ff */
[----:B------:R-:W-:Y:S02]  /*2570*/  IMAD.SHL.U32 R7, R6, 0x2, RZ ;  /* 0x0000000206077824 */ /* 0x000fe400078e00ff */
[----:B------:R-:W-:-:S03]  /*2580*/  IMAD.IADD R3, R27, 0x1, R3 ;  /* 0x000000011b037824 */ /* 0x000fc600078e0203 */
[----:B------:R-:W-:Y:S01]  /*2590*/  LOP3.LUT R7, R7, 0x2, R4, 0xe2, !PT ;  /* 0x0000000207077812 */ /* 0x000fe200078ee204 */
[C---:B------:R-:W-:Y:S01]  /*25a0*/  VIADD R4, R36.reuse, 0x20 ;  /* 0x0000002024047836 */ /* 0x040fe20000000000 */
[----:B------:R-:W-:Y:S01]  /*25b0*/  IADD3.X R88, R3, R5, R88, P1, !PT ;  /* 0x0000000503587210 */ /* 0x000fe20000ffe458 */
[----:B------:R-:W-:Y:S02]  /*25c0*/  VIADD R5, R36, 0x30 ;  /* 0x0000003024057836 */ /* 0x000fe40000000000 */
[----:B------:R-:W-:Y:S02]  /*25d0*/  IMAD R8, R32, R68, RZ ;  /* 0x0000004420087224 */ /* 0x000fe400078e02ff */
[----:B------:R-:W-:Y:S01]  /*25e0*/  @P0 LOP3.LUT R10, R10, 0x2, RZ, 0xfc, !PT ;  /* 0x000000020a0a0812 */ /* 0x000fe200078efcff */
[----:B------:R-:W-:Y:S01]  /*25f0*/  VIADD R6, R36, 0x40 ;  /* 0x0000004024067836 */ /* 0x000fe20000000000 */
[----:B------:R-:W-:Y:S02]  /*2600*/  ISETP.GE.AND P0, PT, R4, UR4, PT ;  /* 0x0000000404007c0c */ /* 0x000fe4000bf06270 */
[----:B------:R-:W-:Y:S01]  /*2610*/  ISETP.GE.AND P1, PT, R5, UR4, PT ;  /* 0x0000000405007c0c */ /* 0x000fe2000bf26270 */
[----:B------:R-:W-:Y:S01]  /*2620*/  IMAD R15, R35, R69, R8 ;  /* 0x00000045230f7224 */ /* 0x000fe200078e0208 */
[----:B------:R-:W-:-:S02]  /*2630*/  SEL R8, RZ, 0x4, P0 ;  /* 0x00000004ff087807 */ /* 0x000fc40000000000 */
[----:B------:R-:W-:Y:S02]  /*2640*/  SEL R9, RZ, 0x8, P1 ;  /* 0x00000008ff097807 */ /* 0x000fe40000800000 */
[----:B------:R-:W-:Y:S01]  /*2650*/  ISETP.GE.AND P0, PT, R6, UR4, PT ;  /* 0x0000000406007c0c */ /* 0x000fe2000bf06270 */
[-C--:B------:R-:W-:Y:S01]  /*2660*/  IMAD.WIDE.U32 R64, R35, R68.reuse, R36 ;  /* 0x0000004423407225 */ /* 0x080fe200078e0024 */
[----:B------:R-:W-:Y:S02]  /*2670*/  LOP3.LUT R7, R9, R7, R8, 0xfe, !PT ;  /* 0x0000000709077212 */ /* 0x000fe400078efe08 */
[----:B------:R-:W-:Y:S01]  /*2680*/  SEL R12, RZ, 0x10, P0 ;  /* 0x00000010ff0c7807 */ /* 0x000fe20000000000 */
[----:B------:R-:W-:Y:S01]  /*2690*/  IMAD.WIDE.U32 R66, R35, R68, R24 ;  /* 0x0000004423427225 */ /* 0x000fe200078e0018 */
[-C--:B0-----:R-:W-:Y:S02]  /*26a0*/  ISETP.GE.AND P2, PT, R4, R13.reuse, PT ;  /* 0x0000000d0400720c */ /* 0x081fe40003f46270 */
[-C--:B------:R-:W-:Y:S01]  /*26b0*/  ISETP.GE.AND P0, PT, R36, R13.reuse, PT ;  /* 0x0000000d2400720c */ /* 0x080fe20003f06270 */
[----:B------:R-:W-:Y:S01]  /*26c0*/  IMAD R29, R18, UR5, R29 ;  /* 0x00000005121d7c24 */ /* 0x000fe2000f8e021d */
[----:B------:R-:W-:Y:S01]  /*26d0*/  ISETP.GE.AND P1, PT, R0, R13, PT ;  /* 0x0000000d0000720c */ /* 0x000fe20003f26270 */
[----:B------:R-:W-:Y:S01]  /*26e0*/  IMAD R85, R85, UR6, RZ ;  /* 0x0000000655557c24 */ /* 0x000fe2000f8e02ff */
[----:B------:R-:W-:Y:S01]  /*26f0*/  LOP3.LUT R12, R7, R12, RZ, 0xfc, !PT ;  /* 0x0000000c070c7212 */ /* 0x000fe200078efcff */
[----:B------:R-:W-:Y:S01]  /*2700*/  IMAD.IADD R65, R65, 0x1, R15 ;  /* 0x0000000141417824 */ /* 0x000fe200078e020f */
[----:B------:R-:W-:Y:S01]  /*2710*/  SEL R7, R13, RZ, P0 ;  /* 0x000000ff0d077207 */ /* 0x000fe20000000000 */
[----:B------:R-:W-:Y:S01]  /*2720*/  IMAD.IADD R67, R15, 0x1, R67 ;  /* 0x000000010f437824 */ /* 0x000fe200078e0243 */
[C---:B------:R-:W-:Y:S01]  /*2730*/  SEL R15, R13.reuse, RZ, P2 ;  /* 0x000000ff0d0f7207 */ /* 0x040fe20001000000 */
[----:B------:R-:W-:Y:S01]  /*2740*/  IMAD R8, R32, R74, RZ ;  /* 0x0000004a20087224 */ /* 0x000fe200078e02ff */
[----:B------:R-:W-:Y:S01]  /*2750*/  SEL R9, R13, RZ, P1 ;  /* 0x000000ff0d097207 */ /* 0x000fe20000800000 */
[C---:B------:R-:W-:Y:S01]  /*2760*/  IMAD R85, R19.reuse, UR7, R85 ;  /* 0x0000000713557c24 */ /* 0x040fe2000f8e0255 */
[----:B------:R-:W-:Y:S01]  /*2770*/  LOP3.LUT R10, R10, 0xfffffffe, RZ, 0xc0, !PT ;  /* 0xfffffffe0a0a7812 */ /* 0x000fe200078ec0ff */
[----:B------:R-:W-:-:S04]  /*2780*/  IMAD.WIDE.U32 R28, R19, UR6, R28 ;  /* 0x00000006131c7c25 */ /* 0x000fc8000f8e001c */
[C---:B------:R-:W-:Y:S02]  /*2790*/  IMAD R19, R35.reuse, R75, R8 ;  /* 0x0000004b23137224 */ /* 0x040fe400078e0208 */
[----:B------:R-:W-:Y:S02]  /*27a0*/  IMAD.IADD R8, R36, 0x1, R7 ;  /* 0x0000000124087824 */ /* 0x000fe400078e0207 */
[----:B------:R-:W-:Y:S01]  /*27b0*/  IMAD.WIDE.U32 R70, R35, R74, R36 ;  /* 0x0000004a23467225 */ /* 0x000fe200078e0024 */
[----:B------:R-:W-:-:S03]  /*27c0*/  @P2 LOP3.LUT R10, R10, 0x1, RZ, 0xfc, !PT ;  /* 0x000000010a0a2812 */ /* 0x000fc600078efcff */
[----:B------:R-:W-:-:S04]  /*27d0*/  IMAD.WIDE.U32 R72, R35, R74, R24 ;  /* 0x0000004a23487225 */ /* 0x000fc800078e0018 */
[----:B------:R-:W-:Y:S02]  /*27e0*/  IMAD.IADD R18, R4, 0x1, R15 ;  /* 0x0000000104127824 */ /* 0x000fe400078e020f */
[----:B------:R-:W-:Y:S01]  /*27f0*/  IMAD.IADD R14, R0, 0x1, R9 ;  /* 0x00000001000e7824 */ /* 0x000fe200078e0209 */
[----:B------:R-:W-:Y:S01]  /*2800*/  SHF.R.S32.HI R9, RZ, 0x1f, R8 ;  /* 0x0000001fff097819 */ /* 0x000fe20000011408 */
[----:B------:R-:W-:Y:S02]  /*2810*/  IMAD.IADD R71, R71, 0x1, R19 ;  /* 0x0000000147477824 */ /* 0x000fe400078e0213 */
[----:B------:R-:W-:Y:S01]  /*2820*/  IMAD.IADD R73, R19, 0x1, R73 ;  /* 0x0000000113497824 */ /* 0x000fe200078e0249 */
[----:B------:R-:W-:Y:S01]  /*2830*/  SHF.R.S32.HI R19, RZ, 0x1f, R18 ;  /* 0x0000001fff137819 */ /* 0x000fe20000011412 */
[----:B------:R0:W-:Y:S01]  /*2840*/  STL [R1], R10 ;  /* 0x0000000a01007387 */ /* 0x0001e20000100800 */
[----:B------:R-:W-:Y:S02]  /*2850*/  SHF.R.S32.HI R15, RZ, 0x1f, R14 ;  /* 0x0000001fff0f7819 */ /* 0x000fe4000001140e */
[----:B------:R-:W-:-:S02]  /*2860*/  LEA.HI R7, R9, R8, RZ, 0x3 ;  /* 0x0000000809077211 */ /* 0x000fc400078f18ff */
[----:B0-----:R-:W-:Y:S02]  /*2870*/  LEA.HI R10, R9, R8, RZ, 0x5 ;  /* 0x00000008090a7211 */ /* 0x001fe400078f28ff */
[----:B------:R-:W-:Y:S02]  /*2880*/  LEA.HI R9, R19, R18, RZ, 0x3 ;  /* 0x0000001213097211 */ /* 0x000fe400078f18ff */
[----:B------:R-:W-:Y:S02]  /*2890*/  LEA.HI R8, R15, R14, RZ, 0x3 ;  /* 0x0000000e0f087211 */ /* 0x000fe400078f18ff */
[----:B------:R-:W-:Y:S02]  /*28a0*/  LEA.HI R18, R19, R18, RZ, 0x5 ;  /* 0x0000001213127211 */ /* 0x000fe400078f28ff */
[----:B------:R-:W-:Y:S02]  /*28b0*/  LEA.HI R15, R15, R14, RZ, 0x5 ;  /* 0x0000000e0f0f7211 */ /* 0x000fe400078f28ff */
[----:B------:R-:W-:-:S02]  /*28c0*/  SHF.R.S32.HI R24, RZ, 0x5, R18 ;  /* 0x00000005ff187819 */ /* 0x000fc40000011412 */
[----:B------:R-:W-:Y:S02]  /*28d0*/  SHF.R.S32.HI R14, RZ, 0x5, R10 ;  /* 0x00000005ff0e7819 */ /* 0x000fe4000001140a */
[----:B------:R-:W-:Y:S01]  /*28e0*/  SHF.R.S32.HI R19, RZ, 0x5, R15 ;  /* 0x00000005ff137819 */ /* 0x000fe2000001140f */
[----:B------:R-:W-:Y:S01]  /*28f0*/  VIADD R78, R36, 0x50 ;  /* 0x00000050244e7836 */ /* 0x000fe20000000000 */
[----:B-----5:R-:W-:Y:S02]  /*2900*/  SHF.R.S32.HI R25, RZ, 0x1f, R103 ;  /* 0x0000001fff197819 */ /* 0x020fe40000011467 */
[----:B------:R-:W-:Y:S01]  /*2910*/  IADD3 R76, P2, R35, R76, RZ ;  /* 0x0000004c234c7210 */ /* 0x000fe20007f5e0ff */
[----:B------:R-:W-:-:S04]  /*2920*/  IMAD.WIDE.U32 R64, R103, R68, R64 ;  /* 0x0000004467407225 */ /* 0x000fc800078e0040 */
[----:B------:R-:W-:Y:S01]  /*2930*/  IMAD.X R77, R32, 0x1, R11, P2 ;  /* 0x00000001204d7824 */ /* 0x000fe200010e060b */
[----:B------:R-:W-:Y:S01]  /*2940*/  ISETP.GE.AND P2, PT, R78, UR4, PT ;  /* 0x000000044e007c0c */ /* 0x000fe2000bf46270 */
[----:B------:R-:W-:-:S04]  /*2950*/  IMAD.WIDE.U32 R66, R103, R68, R66 ;  /* 0x0000004467427225 */ /* 0x000fc800078e0042 */
[----:B------:R-:W-:Y:S01]  /*2960*/  IMAD.SHL.U32 R106, R13, 0x2, RZ ;  /* 0x000000020d6a7824 */ /* 0x000fe200078e00ff */
[----:B------:R-:W-:Y:S01]  /*2970*/  SEL R13, RZ, 0x20, P2 ;  /* 0x00000020ff0d7807 */ /* 0x000fe20001000000 */
[----:B------:R-:W-:Y:S01]  /*2980*/  IMAD R95, R69, 0x90, RZ ;  /* 0x00000090455f7824 */ /* 0x000fe200078e02ff */
[----:B------:R-:W-:Y:S01]  /*2990*/  LOP3.LUT R11, R9, 0xfffffff8, RZ, 0xc0, !PT ;  /* 0xfffffff8090b7812 */ /* 0x000fe200078ec0ff */
[----:B------:R-:W-:-:S04]  /*29a0*/  IMAD.WIDE.U32 R70, R103, R74, R70 ;  /* 0x0000004a67467225 */ /* 0x000fc800078e0046 */
[----:B------:R-:W-:Y:S01]  /*29b0*/  IMAD.WIDE.U32 R72, R103, R74, R72 ;  /* 0x0000004a67487225 */ /* 0x000fe200078e0048 */
[----:B------:R-:W-:-:S03]  /*29c0*/  SHF.R.S32.HI R97, RZ, 0x1f, R11 ;  /* 0x0000001fff617819 */ /* 0x000fc6000001140b */
[----:B------:R-:W-:Y:S02]  /*29d0*/  VIADD R109, R34, 0x8 ;  /* 0x00000008226d7836 */ /* 0x000fe40000000000 */
[----:B------:R-:W-:Y:S01]  /*29e0*/  IMAD.IADD R85, R29, 0x1, R85 ;  /* 0x000000011d557824 */ /* 0x000fe200078e0255 */
[C---:B--2---:R-:W-:Y:S02]  /*29f0*/  LOP3.LUT R18, R21.reuse, 0x18, R8, 0xf8, !PT ;  /* 0x0000001815127812 */ /* 0x044fe400078ef808 */
[C---:B------:R-:W-:Y:S02]  /*2a00*/  LOP3.LUT R10, R21.reuse, 0x18, R7, 0xf8, !PT ;  /* 0x00000018150a7812 */ /* 0x040fe400078ef807 */
[----:B------:R-:W-:Y:S02]  /*2a10*/  LOP3.LUT R21, R21, 0x18, R9, 0xf8, !PT ;  /* 0x0000001815157812 */ /* 0x000fe400078ef809 */
[-C--:B---3--:R-:W-:Y:S02]  /*2a20*/  LOP3.LUT R18, R18, R33.reuse, RZ, 0x3c, !PT ;  /* 0x0000002112127212 */ /* 0x088fe400078e3cff */
[----:B------:R-:W-:Y:S01]  /*2a30*/  LOP3.LUT R15, R10, R33, RZ, 0x3c, !PT ;  /* 0x000000210a0f7212 */ /* 0x000fe200078e3cff */
[----:B------:R-:W-:-:S02]  /*2a40*/  IMAD R10, R25, R68, RZ ;  /* 0x00000044190a7224 */ /* 0x000fc400078e02ff */
[--C-:B----4-:R-:W-:Y:S01]  /*2a50*/  IMAD R19, R19, 0x1200, R38.reuse ;  /* 0x0000120013137824 */ /* 0x110fe200078e0226 */
[----:B------:R-:W-:Y:S01]  /*2a60*/  LOP3.LUT R21, R21, R33, RZ, 0x3c, !PT ;  /* 0x0000002115157212 */ /* 0x000fe200078e3cff */
[----:B------:R-:W-:Y:S02]  /*2a70*/  IMAD R14, R14, 0x1200, R38 ;  /* 0x000012000e0e7824 */ /* 0x000fe400078e0226 */
[----:B------:R-:W-:Y:S02]  /*2a80*/  IMAD.IADD R101, R19, 0x1, R18 ;  /* 0x0000000113657824 */ /* 0x000fe400078e0212 */
[----:B------:R-:W-:Y:S02]  /*2a90*/  IMAD R24, R24, 0x1200, R38 ;  /* 0x0000120018187824 */ /* 0x000fe400078e0226 */
[----:B------:R-:W-:Y:S02]  /*2aa0*/  IMAD R19, R103, R69, R10 ;  /* 0x0000004567137224 */ /* 0x000fe400078e020a */
[----:B------:R-:W-:-:S02]  /*2ab0*/  IMAD R10, R25, R74, RZ ;  /* 0x0000004a190a7224 */ /* 0x000fc400078e02ff */
[----:B------:R-:W-:Y:S02]  /*2ac0*/  IMAD.IADD R102, R14, 0x1, R15 ;  /* 0x000000010e667824 */ /* 0x000fe400078e020f */
[----:B------:R-:W-:Y:S02]  /*2ad0*/  IMAD R15, R31, 0x90, RZ ;  /* 0x000000901f0f7824 */ /* 0x000fe400078e02ff */
[----:B------:R-:W-:Y:S02]  /*2ae0*/  IMAD.IADD R100, R24, 0x1, R21 ;  /* 0x0000000118647824 */ /* 0x000fe400078e0215 */
[----:B------:R-:W-:Y:S01]  /*2af0*/  IMAD.WIDE.U32 R30, R30, 0x90, RZ ;  /* 0x000000901e1e7825 */ /* 0x000fe200078e00ff */
[----:B------:R-:W-:-:S03]  /*2b00*/  LOP3.LUT R25, R7, 0xfffffff8, RZ, 0xc0, !PT ;  /* 0xfffffff807197812 */ /* 0x000fc600078ec0ff */
[----:B------:R-:W-:Y:S02]  /*2b10*/  IMAD.IADD R84, R65, 0x1, R19 ;  /* 0x0000000141547824 */ /* 0x000fe400078e0213 */
[----:B------:R-:W-:Y:S01]  /*2b20*/  IMAD.IADD R82, R19, 0x1, R67 ;  /* 0x0000000113527824 */ /* 0x000fe200078e0243 */
[----:B------:R-:W-:Y:S01]  /*2b30*/  LOP3.LUT R19, R12, R13, RZ, 0xfc, !PT ;  /* 0x0000000d0c137212 */ /* 0x000fe200078efcff */
[----:B------:R-:W-:Y:S01]  /*2b40*/  IMAD R81, R103, R75, R10 ;  /* 0x0000004b67517224 */ /* 0x000fe200078e020a */
[----:B------:R-:W-:Y:S01]  /*2b50*/  LOP3.LUT R10, R8, 0xfffffff8, RZ, 0xc0, !PT ;  /* 0xfffffff8080a7812 */ /* 0x000fe200078ec0ff */
[----:B------:R-:W-:Y:S02]  /*2b60*/  IMAD R21, R75, 0x90, RZ ;  /* 0x000000904b157824 */ /* 0x000fe400078e02ff */
[----:B------:R-:W-:Y:S01]  /*2b70*/  IMAD.WIDE.U32 R68, R68, 0x90, RZ ;  /* 0x0000009044447825 */ /* 0x000fe200078e00ff */
[----:B------:R-:W-:-:S03]  /*2b80*/  LOP3.LUT R13, R19, 0x2, RZ, 0xc0, !PT ;  /* 0x00000002130d7812 */ /* 0x000fc600078ec0ff */
[----:B------:R-:W-:Y:S01]  /*2b90*/  IMAD.WIDE.U32 R74, R74, 0x90, RZ ;  /* 0x000000904a4a7825 */ /* 0x000fe200078e00ff */
[C---:B------:R-:W-:Y:S02]  /*2ba0*/  LOP3.LUT R14, R19.reuse, 0x4, RZ, 0xc0, !PT ;  /* 0x00000004130e7812 */ /* 0x040fe400078ec0ff */
        /* <DEDUP_REMOVED lines=8> */
[----:B------:R-:W-:Y:S01]  /*2c30*/  LOP3.LUT R12, R12, 0x1, RZ, 0xc0, !PT ;  /* 0x000000010c0c7812 */ /* 0x000fe200078ec0ff */
[----:B------:R-:W-:Y:S01]  /*2c40*/  IMAD.IADD R81, R81, 0x1, R73 ;  /* 0x0000000151517824 */ /* 0x000fe200078e0249 */
[----:B------:R-:W-:Y:S01]  /*2c50*/  LOP3.LUT R19, R19, 0x20, RZ, 0xc0, !PT ;  /* 0x0000002013137812 */ /* 0x000fe200078ec0ff */
[----:B------:R-:W-:Y:S06]  /*2c60*/  @!P6 BAR.SYNC.DEFER_BLOCKING 0x9, 0x100 ;  /* 0x024400000000eb1d */ /* 0x000fec0000010000 */
.L_x_11756:
[----:B0-----:R-:W2:Y:S01]  /*2c70*/  LDL R24, [R1+0x84] ;  /* 0x0000840001187983 */ /* 0x001ea20000100800 */
[----:B------:R-:W0:Y:S01]  /*2c80*/  LDC.64 R90, c[0x0][0x2e8] ;  /* 0x0000ba00ff5a7b82 */ /* 0x000e220000000a00 */
        /* <DEDUP_REMOVED lines=14> */
[----:B------:R-:W-:Y:S02]  /*2d70*/  LEA.HI.X R37, R21, R91, R32, 0x1, P3 ;  /* 0x0000005b15257211 */ /* 0x000fe400018f0c20 */
[----:B-1----:R-:W-:Y:S01]  /*2d80*/  ISETP.GE.AND P3, PT, R104, 0x1, PT ;  /* 0x000000016800780c */ /* 0x002fe20003f66270 */
[----:B--2---:R-:W-:-:S04]  /*2d90*/  IMAD R16, R144, 0x3600, R24 ;  /* 0x0000360090107824 */ /* 0x004fc800078e0218 */
[C---:B------:R-:W-:Y:S02]  /*2da0*/  VIADD R24, R16.reuse, 0x10 ;  /* 0x0000001010187836 */ /* 0x040fe40000000000 */
[C---:B------:R-:W-:Y:S02]  /*2db0*/  @P4 VIADD R24, R16.reuse, 0xfffffff0 ;  /* 0xfffffff010184836 */ /* 0x040fe40000000000 */
[----:B------:R-:W-:Y:S02]  /*2dc0*/  IMAD R79, R16, 0x2, R17 ;  /* 0x00000002104f7824 */ /* 0x000fe400078e0211 */
[----:B------:R-:W-:Y:S02]  /*2dd0*/  IMAD.MOV.U32 R16, RZ, RZ, R35 ;  /* 0x000000ffff107224 */ /* 0x000fe400078e0023 */
        /* <DEDUP_REMOVED lines=15> */
[----:B------:R-:W0:Y:S01]  /*2ed0*/  S2R R38, SR_TID.X ;  /* 0x0000000000267919 */ /* 0x000e220000002100 */
        /* <DEDUP_REMOVED lines=12> */
[----:B0-----:R-:W-:-:S02]  /*2fa0*/  VIADD R39, R38, 0xffffff80 ;  /* 0xffffff8026277836 */ /* 0x001fc40000000000 */
[----:B------:R-:W-:-:S05]  /*2fb0*/  VIADD R38, R38, 0xffffff80 ;  /* 0xffffff8026267836 */ /* 0x000fca0000000000 */
[----:B------:R-:W-:-:S04]  /*2fc0*/  LEA.HI R38, R38, R39, RZ, 0x1 ;  /* 0x0000002726267211 */ /* 0x000fc800078f08ff */
[----:B------:R-:W-:-:S04]  /*2fd0*/  SHF.R.S32.HI R38, RZ, 0x1, R38 ;  /* 0x00000001ff267819 */ /* 0x000fc80000011426 */
[----:B------:R-:W-:Y:S02]  /*2fe0*/  ISETP.GE.AND P4, PT, R38, R86, PT ;  /* 0x000000562600720c */ /* 0x000fe40003f86270 */
[----:B------:R-:W-:-:S11]  /*2ff0*/  CS2R R38, SRZ ;  /* 0x0000000000267805 */ /* 0x000fd6000001ff00 */
[----:B------:R-:W-:Y:S05]  /*3000*/  @P4 BRA `(.L_x_11705) ;  /* 0x0000000000b84947 */ /* 0x000fea0003800000 */
[----:B------:R-:W2:Y:S04]  /*3010*/  LDL.64 R112, [R1+0x38] ;  /* 0x0000380001707983 */ /* 0x000ea80000100a00 */
        /* <DEDUP_REMOVED lines=45> */
.L_x_11705:
[----:B------:R-:W-:Y:S05]  /*32f0*/  BSYNC B1 ;  /* 0x0000000000017941 */ /* 0x000fea0003800000 */
.L_x_11704:
        /* <DEDUP_REMOVED lines=41> */
[----:B------:R-:W-:Y:S02]  /*3590*/  PRMT R118, R118, 0x5410, R21 ;  /* 0x0000541076767816 */ /* 0x000fe40000000015 */
[----:B--2---:R-:W-:-:S13]  /*35a0*/  ISETP.NE.AND P3, PT, R33, 0x3, PT ;  /* 0x000000032100780c */ /* 0x004fda0003f65270 */
[----:B------:R-:W-:Y:S05]  /*35b0*/  @!P3 BRA `(.L_x_11706) ;  /* 0x000000000004b947 */ /* 0x000fea0003800000 */
[----:B------:R-:W-:Y:S01]  /*35c0*/  BPT.TRAP 0x1 ;  /* 0x000000040000795c */ /* 0x000fe20000300000 */
.L_x_11706:
[----:B------:R-:W2:Y:S01]  /*35d0*/  LDL R32, [R1+0x30] ;  /* 0x0000300001207983 */ /* 0x000ea20000100800 */
[----:B------:R-:W-:Y:S01]  /*35e0*/  IMAD R21, R144, 0x8, R22 ;  /* 0x0000000890157824 */ /* 0x000fe200078e0216 */
[----:B------:R-:W-:Y:S01]  /*35f0*/  BSSY B1, `(.L_x_11707) ;  /* 0x0000004000017945 */ /* 0x000fe20003800000 */
[----:B--2---:R-:W-:-:S04]  /*3600*/  SHF.L.U32 R87, R32, 0x1f, RZ ;  /* 0x0000001f20577819 */ /* 0x004fc800000006ff */
[----:B------:R-:W0:Y:S02]  /*3610*/  SYNCS.PHASECHK.TRANS64.TRYWAIT P5, [R21+URZ+0x31c90], R87 ;  /* 0x031c9057150075a7 */ /* 0x000e2400080a017f */
[----:B0-----:R-:W-:Y:S05]  /*3620*/  @!P5 BRA `(.L_x_11708) ;  /* 0x0000022400bcd947 */ /* 0x001fea0003800000 */
.L_x_12021:
[----:B------:R-:W-:Y:S05]  /*3630*/  BSYNC B1 ;  /* 0x0000000000017941 */ /* 0x000fea0003800000 */
.L_x_11707:
[----:B------:R-:W-:Y:S05]  /*3640*/  @P4 BRA `(.L_x_11709) ;  /* 0x0000003400bc4947 */ /* 0x000fea0003800000 */
[----:B------:R-:W-:Y:S01]  /*3650*/  ISETP.NE.AND P4, PT, R12, RZ, PT ;  /* 0x000000ff0c00720c */ /* 0x000fe20003f85270 */
[----:B------:R-:W-:-:S12]  /*3660*/  BSSY B1, `(.L_x_11710) ;  /* 0x0000032000017945 */ /* 0x000fd80003800000 */
[----:B------:R-:W-:Y:S05]  /*3670*/  @!P4 BRA `(.L_x_11711) ;  /* 0x0000000000c0c947 */ /* 0x000fea0003800000 */
[----:B------:R-:W2:Y:S01]  /*3680*/  LDL.64 R56, [R1+0x38] ;  /* 0x0000380001387983 */ /* 0x000ea20000100a00 */
[----:B------:R-:W-:Y:S03]  /*3690*/  BSSY B2, `(.L_x_11712) ;  /* 0x000002d000027945 */ /* 0x000fe60003800000 */
[----:B------:R1:W3:Y:S01]  /*36a0*/  LDS.128 R32, [R79+0x16800] ;  /* 0x016800004f207984 */ /* 0x0002e20000000c00 */
[----:B--2---:R-:W-:-:S13]  /*36b0*/  ISETP.GE.AND P4, PT, R56, R104, PT ;  /* 0x000000683800720c */ /* 0x004fda0003f86270 */
[----:B-1-3--:R-:W-:Y:S05]  /*36c0*/  @P4 BRA `(.L_x_11713) ;  /* 0x0000000000a44947 */ /* 0x00afea0003800000 */
[----:B------:R-:W-:Y:S01]  /*36d0*/  SHF.R.U64 R56, R62, 0x10, R63 ;  /* 0x000000103e387819 */ /* 0x000fe2000000123f */
[----:B------:R-:W-:Y:S01]  /*36e0*/  HADD2.F32 R58, -RZ, R33.H1_H1 ;  /* 0x30000021ff3a7230 */ /* 0x000fe20000004100 */
[--C-:B------:R-:W-:Y:S02]  /*36f0*/  SHF.R.U64 R57, R90, 0x10, R91.reuse ;  /* 0x000000105a397819 */ /* 0x100fe4000000125b */
        /* <DEDUP_REMOVED lines=9> */
[----:B------:R-:W-:Y:S02]  /*3790*/  IMAD.MOV.U32 R63, RZ, RZ, R34 ;  /* 0x000000ffff3f7224 */ /* 0x000fe400078e0022 */
[-C--:B------:R-:W-:Y:S01]  /*37a0*/  FFMA.FTZ R33, R56, R59.reuse, -R33 ;  /* 0x0000003b38217223 */ /* 0x080fe20000010821 */
[----:B------:R-:W-:Y:S02]  /*37b0*/  HADD2.F32 R91, -RZ, R118.H1_H1 ;  /* 0x30000076ff5b7230 */ /* 0x000fe40000004100 */
[----:B------:R-:W-:Y:S01]  /*37c0*/  FFMA.FTZ R56, R58, R59, R57 ;  /* 0x0000003b3a387223 */ /* 0x000fe20000010039 */
[----:B------:R-:W-:-:S02]  /*37d0*/  HADD2.F32 R57, -RZ, R35.H1_H1 ;  /* 0x30000023ff397230 */ /* 0x000fc40000004100 */
[----:B------:R-:W-:Y:S02]  /*37e0*/  HADD2.F32 R59, -RZ, R35.H0_H0 ;  /* 0x20000023ff3b7230 */ /* 0x000fe40000004100 */
[----:B------:R-:W-:Y:S02]  /*37f0*/  HADD2.F32 R34, -RZ, R63.H1_H1 ;  /* 0x3000003fff227230 */ /* 0x000fe40000004100 */
[----:B------:R-:W-:Y:S01]  /*3800*/  FMUL.FTZ R58, R57, R90 ;  /* 0x0000005a393a7220 */ /* 0x000fe20000410000 */
[----:B------:R-:W-:-:S03]  /*3810*/  F2FP.F16.F32.PACK_AB R33, R56, R33 ;  /* 0x000000213821723e */ /* 0x000fc600000000ff */
[C---:B------:R-:W-:Y:S01]  /*3820*/  FFMA.FTZ R35, R59.reuse, R62, -R58 ;  /* 0x0000003e3b237223 */ /* 0x040fe2000001083a */
[----:B------:R-:W-:Y:S01]  /*3830*/  FMUL.FTZ R58, R59, R90 ;  /* 0x0000005a3b3a7220 */ /* 0x000fe20000410000 */
[----:B------:R-:W-:Y:S02]  /*3840*/  HADD2.F32 R90, -RZ, R118.H0_H0 ;  /* 0x20000076ff5a7230 */ /* 0x000fe40000004100 */
        /* <DEDUP_REMOVED lines=8> */
[----:B------:R-:W-:Y:S01]  /*38d0*/  FFMA.FTZ R57, R57, R62, R90 ;  /* 0x0000003e39397223 */ /* 0x000fe2000001005a */
[----:B------:R-:W-:Y:S02]  /*38e0*/  HADD2.F32 R62, -RZ, R63.H0_H0 ;  /* 0x2000003fff3e7230 */ /* 0x000fe40000004100 */
[-C--:B------:R-:W-:Y:S01]  /*38f0*/  FMUL.FTZ R63, R34, R91.reuse ;  /* 0x0000005b223f7220 */ /* 0x080fe20000410000 */
[----:B------:R-:W-:Y:S01]  /*3900*/  HADD2.F32 R59, -RZ, R116.H0_H0 ;  /* 0x20000074ff3b7230 */ /* 0x000fe20000004100 */
[----:B------:R-:W-:Y:S01]  /*3910*/  F2FP.F16.F32.PACK_AB R32, R57, R32 ;  /* 0x000000203920723e */ /* 0x000fe200000000ff */
[----:B------:R-:W-:-:S03]  /*3920*/  FMUL.FTZ R91, R62, R91 ;  /* 0x0000005b3e5b7220 */ /* 0x000fc60000410000 */
[-C--:B------:R-:W-:Y:S01]  /*3930*/  FFMA.FTZ R63, R62, R59.reuse, -R63 ;  /* 0x0000003b3e3f7223 */ /* 0x080fe2000001083f */
[----:B------:R-:W-:-:S05]  /*3940*/  FFMA.FTZ R34, R34, R59, R91 ;  /* 0x0000003b22227223 */ /* 0x000fca000001005b */
[----:B------:R-:W-:-:S07]  /*3950*/  F2FP.F16.F32.PACK_AB R34, R34, R63 ;  /* 0x0000003f2222723e */ /* 0x000fce00000000ff */
.L_x_11713:
[----:B------:R-:W-:Y:S05]  /*3960*/  BSYNC B2 ;  /* 0x0000000000027941 */ /* 0x000fea0003800000 */
.L_x_11712:
[----:B------:R1:W-:Y:S02]  /*3970*/  STG.E.128 desc[UR60][R36.64], R32 ;  /* 0x0000002024007986 */ /* 0x0003e4000c101d3c */
.L_x_11711:
[----:B------:R-:W-:Y:S05]  /*3980*/  BSYNC B1 ;  /* 0x0000000000017941 */ /* 0x000fea0003800000 */
.L_x_11710:
        /* <DEDUP_REMOVED lines=8> */
[----:B------:R-:W-:Y:S01]  /*3a10*/  SHF.R.U64 R56, R54, 0x10, R55 ;  /* 0x0000001036387819 */ /* 0x000fe20000001237 */
[----:B------:R-:W-:Y:S01]  /*3a20*/  IMAD.MOV.U32 R57, RZ, RZ, R33 ;  /* 0x000000ffff397224 */ /* 0x000fe200078e0021 */
[----:B------:R-:W-:Y:S01]  /*3a30*/  SHF.R.U32.HI R54, RZ, 0x10, R55 ;  /* 0x00000010ff367819 */ /* 0x000fe20000011637 */
[----:B------:R-:W-:Y:S01]  /*3a40*/  HADD2.F32 R59, -RZ, R116.H1_H1 ;  /* 0x30000074ff3b7230 */ /* 0x000fe20000004100 */
[--C-:B------:R-:W-:Y:S02]  /*3a50*/  SHF.R.U64 R55, R60, 0x10, R61.reuse ;  /* 0x000000103c377819 */ /* 0x100fe4000000123d */
[--C-:B------:R-:W-:Y:S01]  /*3a60*/  HADD2.F32 R58, -RZ, R57.reuse.H1_H1 ;  /* 0x30000039ff3a7230 */ /* 0x100fe20000004100 */
[----:B------:R-:W-:Y:S01]  /*3a70*/  SHF.R.U32.HI R60, RZ, 0x10, R61 ;  /* 0x00000010ff3c7819 */ /* 0x000fe2000001163d */
[----:B------:R-:W-:Y:S02]  /*3a80*/  HADD2.F32 R62, -RZ, R57.H0_H0 ;  /* 0x20000039ff3e7230 */ /* 0x000fe40000004100 */
[----:B------:R-:W-:-:S02]  /*3a90*/  HADD2.F32 R33, -RZ, R55.H0_H0 ;  /* 0x20000037ff217230 */ /* 0x000fc40000004100 */
[----:B------:R-:W-:Y:S02]  /*3aa0*/  HADD2.F32 R55, -RZ, R56.H0_H0 ;  /* 0x20000038ff377230 */ /* 0x000fe40000004100 */
[----:B------:R-:W-:Y:S02]  /*3ab0*/  HADD2.F32 R60, -RZ, R60.H0_H0 ;  /* 0x2000003cff3c7230 */ /* 0x000fe40000004100 */
[-C--:B------:R-:W-:Y:S01]  /*3ac0*/  FMUL.FTZ R57, R58, R33.reuse ;  /* 0x000000213a397220 */ /* 0x080fe20000410000 */
[----:B------:R-:W-:-:S03]  /*3ad0*/  FMUL.FTZ R33, R62, R33 ;  /* 0x000000213e217220 */ /* 0x000fc60000410000 */
[-C--:B------:R-:W-:Y:S01]  /*3ae0*/  FFMA.FTZ R56, R62, R55.reuse, -R57 ;  /* 0x000000373e387223 */ /* 0x080fe20000010839 */
[----:B------:R-:W-:Y:S01]  /*3af0*/  FFMA.FTZ R33, R58, R55, R33 ;  /* 0x000000373a217223 */ /* 0x000fe20000010021 */
[----:B------:R-:W-:Y:S02]  /*3b00*/  IMAD.MOV.U32 R55, RZ, RZ, R35 ;  /* 0x000000ffff377224 */ /* 0x000fe400078e0023 */
[----:B------:R-:W-:Y:S02]  /*3b10*/  HADD2.F32 R58, -RZ, R54.H0_H0 ;  /* 0x20000036ff3a7230 */ /* 0x000fe40000004100 */
[----:B------:R-:W-:Y:S01]  /*3b20*/  F2FP.F16.F32.PACK_AB R33, R33, R56 ;  /* 0x000000382121723e */ /* 0x000fe200000000ff */
[--C-:B------:R-:W-:Y:S02]  /*3b30*/  HADD2.F32 R35, -RZ, R55.reuse.H1_H1 ;  /* 0x30000037ff237230 */ /* 0x100fe40000004100 */
[----:B------:R-:W-:-:S03]  /*3b40*/  HADD2.F32 R55, -RZ, R55.H0_H0 ;  /* 0x20000037ff377230 */ /* 0x000fc60000004100 */
[-C--:B------:R-:W-:Y:S02]  /*3b50*/  FMUL.FTZ R54, R35, R60.reuse ;  /* 0x0000003c23367220 */ /* 0x080fe40000410000 */
[C---:B------:R-:W-:Y:S02]  /*3b60*/  FMUL.FTZ R60, R55.reuse, R60 ;  /* 0x0000003c373c7220 */ /* 0x040fe40000410000 */
        /* <DEDUP_REMOVED lines=10> */
[--C-:B------:R-:W-:Y:S02]  /*3c10*/  HADD2.F32 R58, -RZ, R34.reuse.H1_H1 ;  /* 0x30000022ff3a7230 */ /* 0x100fe40000004100 */
[----:B------:R-:W-:Y:S01]  /*3c20*/  FFMA.FTZ R32, R32, R55, R59 ;  /* 0x0000003720207223 */ /* 0x000fe2000001003b */
[----:B------:R-:W-:Y:S02]  /*3c30*/  HADD2.F32 R55, -RZ, R117.H0_H0 ;  /* 0x20000075ff377230 */ /* 0x000fe40000004100 */
[----:B------:R-:W-:-:S02]  /*3c40*/  HADD2.F32 R34, -RZ, R34.H0_H0 ;  /* 0x20000022ff227230 */ /* 0x000fc40000004100 */
[----:B------:R-:W-:Y:S02]  /*3c50*/  HADD2.F32 R59, -RZ, R114.H1_H1 ;  /* 0x30000072ff3b7230 */ /* 0x000fe40000004100 */
[----:B------:R-:W-:Y:S01]  /*3c60*/  FMUL.FTZ R61, R58, R55 ;  /* 0x000000373a3d7220 */ /* 0x000fe20000410000 */
[----:B------:R-:W-:Y:S01]  /*3c70*/  F2FP.F16.F32.PACK_AB R32, R32, R57 ;  /* 0x000000392020723e */ /* 0x000fe200000000ff */
[C---:B------:R-:W-:Y:S02]  /*3c80*/  FMUL.FTZ R55, R34.reuse, R55 ;  /* 0x0000003722377220 */ /* 0x040fe40000410000 */
[-C--:B------:R-:W-:Y:S02]  /*3c90*/  FFMA.FTZ R61, R34, R59.reuse, -R61 ;  /* 0x0000003b223d7223 */ /* 0x080fe4000001083d */
[----:B------:R-:W-:-:S05]  /*3ca0*/  FFMA.FTZ R58, R58, R59, R55 ;  /* 0x0000003b3a3a7223 */ /* 0x000fca0000010037 */
[----:B------:R-:W-:-:S07]  /*3cb0*/  F2FP.F16.F32.PACK_AB R34, R58, R61 ;  /* 0x0000003d3a22723e */ /* 0x000fce00000000ff */
.L_x_11717:
[----:B------:R-:W-:Y:S05]  /*3cc0*/  BSYNC B2 ;  /* 0x0000000000027941 */ /* 0x000fea0003800000 */
.L_x_11716:
[----:B------:R2:W-:Y:S02]  /*3cd0*/  STG.E.128 desc[UR60][R36.64+0x20], R32 ;  /* 0x0000202024007986 */ /* 0x0005e4000c101d3c */
.L_x_11715:
[----:B------:R-:W-:Y:S05]  /*3ce0*/  BSYNC B1 ;  /* 0x0000000000017941 */ /* 0x000fea0003800000 */
.L_x_11714:
        /* <DEDUP_REMOVED lines=52> */
.L_x_11721:
[----:B------:R-:W-:Y:S05]  /*4030*/  BSYNC B2 ;  /* 0x0000000000027941 */ /* 0x000fea0003800000 */
.L_x_11720:
[----:B------:R3:W-:Y:S02]  /*4040*/  STG.E.128 desc[UR60][R36.64+0x40], R32 ;  /* 0x0000402024007986 */ /* 0x0007e4000c101d3c */
.L_x_11719:
[----:B------:R-:W-:Y:S05]  /*4050*/  BSYNC B1 ;  /* 0x0000000000017941 */ /* 0x000fea0003800000 */
.L_x_11718:
        /* <DEDUP_REMOVED lines=20> */
[-C--:B------:R-:W-:Y:S01]  /*41a0*/  FFMA.FTZ R50, R51, R46.reuse, -R50 ;  /* 0x0000002e33327223 */ /* 0x080fe20000010832 */
[----:B------:R-:W-:Y:S02]  /*41b0*/  SHF.R.U32.HI R51, RZ, 0x10, R47 ;  /* 0x00000010ff337819 */ /* 0x000fe4000001162f */
[----:B------:R-:W-:Y:S01]  /*41c0*/  FFMA.FTZ R33, R33, R46, R48 ;  /* 0x0000002e21217223 */ /* 0x000fe20000010030 */
[----:B------:R-:W-:Y:S02]  /*41d0*/  IMAD.MOV.U32 R48, RZ, RZ, R35 ;  /* 0x000000ffff307224 */ /* 0x000fe400078e0023 */
[----:B------:R-:W-:-:S02]  /*41e0*/  HADD2.F32 R47, -RZ, R49.H0_H0 ;  /* 0x20000031ff2f7230 */ /* 0x000fc40000004100 */
[----:B------:R-:W-:Y:S01]  /*41f0*/  IMAD.MOV.U32 R35, RZ, RZ, R32 ;  /* 0x000000ffff237224 */ /* 0x000fe200078e0020 */
[----:B------:R-:W-:Y:S01]  /*4200*/  F2FP.F16.F32.PACK_AB R33, R33, R50 ;  /* 0x000000322121723e */ /* 0x000fe200000000ff */
[--C-:B------:R-:W-:Y:S02]  /*4210*/  HADD2.F32 R46, -RZ, R48.reuse.H1_H1 ;  /* 0x30000030ff2e7230 */ /* 0x100fe40000004100 */
[----:B------:R-:W-:Y:S02]  /*4220*/  HADD2.F32 R32, -RZ, R48.H0_H0 ;  /* 0x20000030ff207230 */ /* 0x000fe40000004100 */
[----:B------:R-:W-:Y:S02]  /*4230*/  HADD2.F32 R49, -RZ, R51.H0_H0 ;  /* 0x20000033ff317230 */ /* 0x000fe40000004100 */
[-C--:B------:R-:W-:Y:S01]  /*4240*/  FMUL.FTZ R51, R46, R47.reuse ;  /* 0x0000002f2e337220 */ /* 0x080fe20000410000 */
[----:B------:R-:W-:Y:S01]  /*4250*/  FMUL.FTZ R53, R32, R47 ;  /* 0x0000002f20357220 */ /* 0x000fe20000410000 */
[----:B------:R-:W-:-:S02]  /*4260*/  HADD2.F32 R47, -RZ, R35.H1_H1 ;  /* 0x30000023ff2f7230 */ /* 0x000fc40000004100 */
[-C--:B------:R-:W-:Y:S01]  /*4270*/  FFMA.FTZ R32, R32, R49.reuse, -R51 ;  /* 0x0000003120207223 */ /* 0x080fe20000010833 */
[----:B------:R-:W-:Y:S02]  /*4280*/  HADD2.F32 R51, -RZ, R35.H0_H0 ;  /* 0x20000023ff337230 */ /* 0x000fe40000004100 */
[----:B------:R-:W-:Y:S01]  /*4290*/  FFMA.FTZ R49, R46, R49, R53 ;  /* 0x000000312e317223 */ /* 0x000fe20000010035 */
[----:B------:R-:W-:Y:S02]  /*42a0*/  HADD2.F32 R46, -RZ, R111.H1_H1 ;  /* 0x3000006fff2e7230 */ /* 0x000fe40000004100 */
        /* <DEDUP_REMOVED lines=8> */
[C---:B------:R-:W-:Y:S02]  /*4330*/  FMUL.FTZ R52, R34.reuse, R113 ;  /* 0x0000007122347220 */ /* 0x040fe40000410000 */
[-C--:B------:R-:W-:Y:S02]  /*4340*/  FFMA.FTZ R51, R34, R111.reuse, -R51 ;  /* 0x0000006f22337223 */ /* 0x080fe40000010833 */
[----:B------:R-:W-:Y:S01]  /*4350*/  FFMA.FTZ R52, R35, R111, R52 ;  /* 0x0000006f23347223 */ /* 0x000fe20000010034 */
[----:B------:R-:W-:-:S02]  /*4360*/  F2FP.F16.F32.PACK_AB R35, R49, R32 ;  /* 0x000000203123723e */ /* 0x000fc400000000ff */
[----:B------:R-:W-:Y:S02]  /*4370*/  F2FP.F16.F32.PACK_AB R32, R47, R48 ;  /* 0x000000302f20723e */ /* 0x000fe400000000ff */
[----:B------:R-:W-:-:S07]  /*4380*/  F2FP.F16.F32.PACK_AB R34, R52, R51 ;  /* 0x000000333422723e */ /* 0x000fce00000000ff */
.L_x_11725:
[----:B------:R-:W-:Y:S05]  /*4390*/  BSYNC B2 ;  /* 0x0000000000027941 */ /* 0x000fea0003800000 */
.L_x_11724:
[----:B------:R4:W-:Y:S02]  /*43a0*/  STG.E.128 desc[UR60][R36.64+0x60], R32 ;  /* 0x0000602024007986 */ /* 0x0009e4000c101d3c */
.L_x_11723:
[----:B------:R-:W-:Y:S05]  /*43b0*/  BSYNC B1 ;  /* 0x0000000000017941 */ /* 0x000fea0003800000 */
.L_x_11722:
        /* <DEDUP_REMOVED lines=10> */
[--C-:B------:R-:W-:Y:S01]  /*4460*/  HADD2.F32 R44, -RZ, R35.reuse.H1_H1 ;  /* 0x30000023ff2c7230 */ /* 0x100fe20000004100 */
        /* <DEDUP_REMOVED lines=37> */
.L_x_11729:
[----:B------:R-:W-:Y:S05]  /*46c0*/  BSYNC B2 ;  /* 0x0000000000027941 */ /* 0x000fea0003800000 */
.L_x_11728:
[----:B------:R1:W-:Y:S02]  /*46d0*/  STG.E.128 desc[UR60][R36.64+0x80], R32 ;  /* 0x0000802024007986 */ /* 0x0003e4000c101d3c */
.L_x_11727:
[----:B------:R-:W-:Y:S05]  /*46e0*/  BSYNC B1 ;  /* 0x0000000000017941 */ /* 0x000fea0003800000 */
.L_x_11726:
        /* <DEDUP_REMOVED lines=48> */
.L_x_11731:
[----:B------:R-:W-:Y:S05]  /*49f0*/  BSYNC B1 ;  /* 0x0000000000017941 */ /* 0x000fea0003800000 */
.L_x_11730:
[----:B------:R1:W-:Y:S01]  /*4a00*/  STG.E.128 desc[UR60][R36.64+0xa0], R32 ;  /* 0x0000a02024007986 */ /* 0x0003e2000c101d3c */
[----:B------:R-:W-:Y:S05]  /*4a10*/  BRA `(.L_x_11709) ;  /* 0x0000002000c87947 */ /* 0x000fea0003800000 */
.L_x_11703:
        /* <DEDUP_REMOVED lines=20> */
[----:B------:R-:W2:Y:S01]  /*4b60*/  LDL.64 R62, [R1+0x20] ;  /* 0x00002000013e7983 */ /* 0x000ea20000100a00 */
        /* <DEDUP_REMOVED lines=21> */
[----:B--2---:R-:W-:-:S13]  /*4cc0*/  ISETP.GE.AND P3, PT, R62, R104, PT ;  /* 0x000000683e00720c */ /* 0x004fda0003f66270 */
[----:B------:R-:W5:Y:S04]  /*4cd0*/  @!P3 LDG.E.128 R40, desc[UR60][R44.64] ;  /* 0x0000003c2c28b981 */ /* 0x000f68000c1e1d00 */
[----:B------:R-:W5:Y:S01]  /*4ce0*/  @!P3 LDG.E.128 R52, desc[UR60][R56.64] ;  /* 0x0000003c3834b981 */ /* 0x000f62000c1e1d00 */
[----:B------:R-:W-:-:S13]  /*4cf0*/  ISETP.GE.AND P3, PT, R0, R104, PT ;  /* 0x000000680000720c */ /* 0x000fda0003f66270 */
[----:B------:R-:W5:Y:S04]  /*4d00*/  @!P3 LDG.E.128 R36, desc[UR60][R44.64+0x20] ;  /* 0x0000203c2c24b981 */ /* 0x000f68000c1e1d00 */
[----:B------:R-:W5:Y:S01]  /*4d10*/  @!P3 LDG.E.128 R48, desc[UR60][R56.64+0x20] ;  /* 0x0000203c3830b981 */ /* 0x000f62000c1e1d00 */
[----:B------:R-:W-:-:S13]  /*4d20*/  ISETP.GE.AND P3, PT, R4, R104, PT ;  /* 0x000000680400720c */ /* 0x000fda0003f66270 */
[----:B------:R0:W5:Y:S02]  /*4d30*/  @!P3 LDG.E.128 R32, desc[UR60][R44.64+0x40] ;  /* 0x0000403c2c20b981 */ /* 0x000164000c1e1d00 */
[----:B0-----:R-:W-:-:S06]  /*4d40*/  CS2R R44, SRZ ;  /* 0x00000000002c7805 */ /* 0x001fcc000001ff00 */
[----:B------:R0:W5:Y:S02]  /*4d50*/  @!P3 LDG.E.128 R44, desc[UR60][R56.64+0x40] ;  /* 0x0000403c382cb981 */ /* 0x000164000c1e1d00 */
.L_x_11733:
[----:B------:R-:W-:Y:S05]  /*4d60*/  BSYNC B1 ;  /* 0x0000000000017941 */ /* 0x000fea0003800000 */
.L_x_11732:
        /* <DEDUP_REMOVED lines=47> */
.L_x_11734:
[----:B------:R-:W2:Y:S01]  /*5060*/  LDL R56, [R1+0x30] ;  /* 0x0000300001387983 */ /* 0x000ea20000100800 */
[----:B------:R-:W-:Y:S01]  /*5070*/  IMAD R21, R144, 0x8, R22 ;  /* 0x0000000890157824 */ /* 0x000fe200078e0216 */
[----:B------:R-:W-:Y:S01]  /*5080*/  BSSY B1, `(.L_x_11735) ;  /* 0x0000004000017945 */ /* 0x000fe20003800000 */
[----:B--2---:R-:W-:-:S04]  /*5090*/  SHF.L.U32 R87, R56, 0x1f, RZ ;  /* 0x0000001f38577819 */ /* 0x004fc800000006ff */
[----:B------:R-:W0:Y:S02]  /*50a0*/  SYNCS.PHASECHK.TRANS64.TRYWAIT P5, [R21+URZ+0x31c90], R87 ;  /* 0x031c9057150075a7 */ /* 0x000e2400080a017f */
[----:B0-----:R-:W-:Y:S05]  /*50b0*/  @!P5 BRA `(.L_x_11736) ;  /* 0x0000020c002cd947 */ /* 0x001fea0003800000 */
.L_x_12022:
[----:B------:R-:W-:Y:S05]  /*50c0*/  BSYNC B1 ;  /* 0x0000000000017941 */ /* 0x000fea0003800000 */
.L_x_11735:
[----:B------:R-:W-:Y:S05]  /*50d0*/  @P4 BRA `(.L_x_11709) ;  /* 0x0000001c00184947 */ /* 0x000fea0003800000 */
[----:B------:R-:W1:Y:S01]  /*50e0*/  S2R R56, SR_TID.X ;  /* 0x0000000000387919 */ /* 0x000e620000002100 */
[----:B------:R-:W2:Y:S01]  /*50f0*/  LDC R107, c[0x0][0x2f4] ;  /* 0x0000bd00ff6b7b82 */ /* 0x000ea20000000800 */
[----:B------:R-:W-:Y:S01]  /*5100*/  ISETP.NE.AND P4, PT, R12, RZ, PT ;  /* 0x000000ff0c00720c */ /* 0x000fe20003f85270 */
[----:B------:R-:W-:Y:S01]  /*5110*/  ULDC.64 UR4, c[0x0][0x300] ;  /* 0x0000c00000047ab9 */ /* 0x000fe20000000a00 */
[----:B------:R-:W-:Y:S01]  /*5120*/  IMAD.MOV.U32 R93, RZ, RZ, R92 ;  /* 0x000000ffff5d7224 */ /* 0x000fe200078e005c */
[----:B------:R-:W-:Y:S01]  /*5130*/  BSSY B1, `(.L_x_11737) ;  /* 0x0000092000017945 */ /* 0x000fe20003800000 */
[----:B------:R-:W-:Y:S02]  /*5140*/  IMAD.MOV.U32 R92, RZ, RZ, R60 ;  /* 0x000000ffff5c7224 */ /* 0x000fe400078e003c */
[----:B--2---:R-:W-:Y:S02]  /*5150*/  IMAD.IADD R111, R107, 0x1, -R106 ;  /* 0x000000016b6f7824 */ /* 0x004fe400078e0a6a */
[----:B-1----:R-:W-:-:S02]  /*5160*/  VIADD R58, R56, 0xffffff80 ;  /* 0xffffff80383a7836 */ /* 0x002fc40000000000 */
[C---:B------:R-:W-:Y:S02]  /*5170*/  VIADD R57, R56.reuse, 0xffffff80 ;  /* 0xffffff8038397836 */ /* 0x040fe40000000000 */
[C---:B------:R-:W-:Y:S02]  /*5180*/  VIADD R59, R56.reuse, 0xffffff80 ;  /* 0xffffff80383b7836 */ /* 0x040fe40000000000 */
[----:B------:R-:W-:Y:S01]  /*5190*/  VIADD R56, R56, 0xffffff80 ;  /* 0xffffff8038387836 */ /* 0x000fe20000000000 */
[----:B------:R-:W-:-:S04]  /*51a0*/  LEA.HI R57, R57, R58, RZ, 0x1 ;  /* 0x0000003a39397211 */ /* 0x000fc800078f08ff */
[----:B------:R-:W-:Y:S02]  /*51b0*/  LEA.HI R56, R56, R59, RZ, 0x1 ;  /* 0x0000003b38387211 */ /* 0x000fe400078f08ff */
[----:B------:R-:W-:Y:S02]  /*51c0*/  SHF.R.S32.HI R57, RZ, 0x1, R57 ;  /* 0x00000001ff397819 */ /* 0x000fe40000011439 */
[----:B------:R-:W-:-:S03]  /*51d0*/  SHF.R.S32.HI R56, RZ, 0x1, R56 ;  /* 0x00000001ff387819 */ /* 0x000fc60000011438 */
[----:B------:R-:W-:Y:S01]  /*51e0*/  IMAD.WIDE.U32 R92, R57, UR4, R92 ;  /* 0x00000004395c7c25 */ /* 0x000fe2000f8e005c */
[----:B------:R-:W-:-:S05]  /*51f0*/  SHF.R.S32.HI R56, RZ, 0x1f, R56 ;  /* 0x0000001fff387819 */ /* 0x000fca0000011438 */
[----:B------:R-:W-:-:S04]  /*5200*/  IMAD R56, R56, UR4, RZ ;  /* 0x0000000438387c24 */ /* 0x000fc8000f8e02ff */
[----:B------:R-:W-:-:S04]  /*5210*/  IMAD R56, R57, UR5, R56 ;  /* 0x0000000539387c24 */ /* 0x000fc8000f8e0238 */
[----:B------:R-:W-:Y:S01]  /*5220*/  IMAD.IADD R108, R56, 0x1, R93 ;  /* 0x00000001386c7824 */ /* 0x000fe200078e025d */
[----:B------:R-:W-:Y:S06]  /*5230*/  @!P4 BRA `(.L_x_11738) ;  /* 0x000000080004c947 */ /* 0x000fec0003800000 */
[----:B------:R-:W2:Y:S04]  /*5240*/  LDL R62, [R1+0x40] ;  /* 0x00004000013e7983 */ /* 0x000ea80000100800 */
[----:B------:R-:W3:Y:S04]  /*5250*/  LDL R58, [R1+0x44] ;  /* 0x00004400013a7983 */ /* 0x000ee80000100800 */
[----:B------:R-:W4:Y:S04]  /*5260*/  LDL R59, [R1+0x48] ;  /* 0x00004800013b7983 */ /* 0x000f280000100800 */
[----:B------:R-:W5:Y:S01]  /*5270*/  LDL.64 R114, [R1+0x20] ;  /* 0x0000200001727983 */ /* 0x000f620000100a00 */
        /* <DEDUP_REMOVED lines=8> */
[----:B------:R-:W-:Y:S01]  /*5300*/  SHF.R.S32.HI R57, RZ, 0x2, R57 ;  /* 0x00000002ff397819 */ /* 0x000fe20000011439 */
        /* <DEDUP_REMOVED lines=11> */
[----:B-----5:R-:W-:-:S13]  /*53c0*/  ISETP.GE.AND P4, PT, R114, R104, PT ;  /* 0x000000687200720c */ /* 0x020fda0003f86270 */
        /* <DEDUP_REMOVED lines=91> */
.L_x_11740:
[----:B------:R-:W-:Y:S05]  /*5980*/  BSYNC B2 ;  /* 0x0000000000027941 */ /* 0x000fea0003800000 */
.L_x_11739:
        /* <DEDUP_REMOVED lines=12> */
.L_x_11738:
[----:B------:R-:W-:Y:S05]  /*5a50*/  BSYNC B1 ;  /* 0x0000000000017941 */ /* 0x000fea0003800000 */
.L_x_11737:
        /* <DEDUP_REMOVED lines=118> */
.L_x_11744:
[----:B------:R-:W-:Y:S05]  /*61c0*/  BSYNC B2 ;  /* 0x0000000000027941 */ /* 0x000fea0003800000 */
.L_x_11743:
        /* <DEDUP_REMOVED lines=12> */
.L_x_11742:
[----:B------:R-:W-:Y:S05]  /*6290*/  BSYNC B1 ;  /* 0x0000000000017941 */ /* 0x000fea0003800000 */
.L_x_11741:
[----:B------:R-:W-:-:S13]  /*62a0*/  ISETP.NE.AND P4, PT, R14, RZ, PT ;  /* 0x000000ff0e00720c */ /* 0x000fda0003f85270 */
[----:B------:R-:W-:Y:S05]  /*62b0*/  @!P4 BRA `(.L_x_11709) ;  /* 0x0000000800a0c947 */ /* 0x000fea0003800000 */
[----:B---3--:R-:W3:Y:S04]  /*62c0*/  LDL R36, [R1] ;  /* 0x0000000001247983 */ /* 0x008ee80000100800 */
[----:B------:R-:W2:Y:S04]  /*62d0*/  LDL R39, [R1+0x40] ;  /* 0x0000400001277983 */ /* 0x000ea80000100800 */
[----:B------:R-:W4:Y:S04]  /*62e0*/  LDL R38, [R1+0x48] ;  /* 0x0000480001267983 */ /* 0x000f280000100800 */
[----:B------:R-:W5:Y:S01]  /*62f0*/  LDL R37, [R1+0x44] ;  /* 0x0000440001257983 */ /* 0x000f620000100800 */
[----:B------:R-:W-:Y:S01]  /*6300*/  BSSY B1, `(.L_x_11745) ;  /* 0x0000073000017945 */ /* 0x000fe20003800000 */
[----:B---3--:R-:W-:-:S02]  /*6310*/  LOP3.LUT P6, RZ, R36, 0x1, RZ, 0xc0, !PT ;  /* 0x0000000124ff7812 */ /* 0x008fc400078cc0ff */
[----:B------:R-:W-:Y:S01]  /*6320*/  IADD3 R36, P4, P5, R26, R92, R11 ;  /* 0x0000005c1a247210 */ /* 0x000fe20007d9e00b */
[----:B--2---:R-:W-:Y:S02]  /*6330*/  IMAD.MOV.U32 R40, RZ, RZ, R39 ;  /* 0x000000ffff287224 */ /* 0x004fe400078e0027 */
[----:B----4-:R-:W-:Y:S01]  /*6340*/  IMAD.MOV.U32 R39, RZ, RZ, R38 ;  /* 0x000000ffff277224 */ /* 0x010fe200078e0026 */
[----:B------:R-:W-:Y:S01]  /*6350*/  SEL R111, R106, R111, !P6 ;  /* 0x0000006f6a6f7207 */ /* 0x000fe20007000000 */
[----:B-----5:R-:W-:Y:S01]  /*6360*/  IMAD.MOV.U32 R38, RZ, RZ, R37 ;  /* 0x000000ffff267224 */ /* 0x020fe200078e0025 */
[----:B------:R-:W-:Y:S02]  /*6370*/  IADD3.X R37, R3, R108, R97, P4, P5 ;  /* 0x0000006c03257210 */ /* 0x000fe400027ea461 */
[----:B------:R-:W-:-:S04]  /*6380*/  LEA R48, P4, R36, R90, 0x1 ;  /* 0x0000005a24307211 */ /* 0x000fc800078808ff */
[----:B------:R-:W-:Y:S02]  /*6390*/  LEA.HI.X R49, R36, R91, R37, 0x1, P4 ;  /* 0x0000005b24317211 */ /* 0x000fe400020f0c25 */
[----:B------:R-:W-:-:S04]  /*63a0*/  SHF.R.S32.HI R36, RZ, 0x1f, R111 ;  /* 0x0000001fff247819 */ /* 0x000fc8000001146f */
[----:B------:R-:W-:-:S04]  /*63b0*/  LEA.HI R36, R36, R111, RZ, 0x4 ;  /* 0x0000006f24247211 */ /* 0x000fc800078f20ff */
[----:B------:R-:W-:-:S04]  /*63c0*/  SHF.R.S32.HI R36, RZ, 0x4, R36 ;  /* 0x00000004ff247819 */ /* 0x000fc80000011424 */
        /* <DEDUP_REMOVED lines=13> */
[----:B------:R-:W1:Y:S04]  /*64a0*/  LDS.128 R36, [R37+0x16a00] ;  /* 0x016a000025247984 */ /* 0x000e680000000c00 */
[----:B------:R-:W2:Y:S01]  /*64b0*/  LDS.128 R40, [R40+0x16a00] ;  /* 0x016a000028287984 */ /* 0x000ea20000000c00 */
[----:B------:R-:W-:-:S13]  /*64c0*/  ISETP.GE.AND P4, PT, R4, R104, PT ;  /* 0x000000680400720c */ /* 0x000fda0003f86270 */
[----:B------:R-:W-:Y:S05]  /*64d0*/  @P4 BRA `(.L_x_11746) ;  /* 0x0000000400544947 */ /* 0x000fea0003800000 */
[----:B------:R-:W-:Y:S01]  /*64e0*/  HADD2.F32 R54, -RZ, R121.H1_H1 ;  /* 0x30000079ff367230 */ /* 0x000fe20000004100 */
[----:B------:R-:W-:Y:S01]  /*64f0*/  SHF.R.U64 R44, R44, 0x10, R45 ;  /* 0x000000102c2c7819 */ /* 0x000fe2000000122d */
[----:B--2---:R-:W-:Y:S01]  /*6500*/  HADD2.F32 R51, -RZ, R41.H0_H0 ;  /* 0x20000029ff337230 */ /* 0x004fe20000004100 */
[----:B------:R-:W-:Y:S01]  /*6510*/  SHF.R.U64 R46, R46, 0x10, R47 ;  /* 0x000000102e2e7819 */ /* 0x000fe2000000122f */
[----:B-1----:R-:W-:Y:S02]  /*6520*/  HADD2.F32 R52, -RZ, R37.H0_H0 ;  /* 0x20000025ff347230 */ /* 0x002fe40000004100 */
        /* <DEDUP_REMOVED lines=9> */
[----:B------:R-:W-:Y:S02]  /*65c0*/  HADD2.F32 R53, -RZ, R41.H1_H1 ;  /* 0x30000029ff357230 */ /* 0x000fe40000004100 */
[----:B------:R-:W-:Y:S02]  /*65d0*/  HADD2.F32 R45, -RZ, R43.H0_H0 ;  /* 0x2000002bff2d7230 */ /* 0x000fe40000004100 */
[----:B------:R-:W-:Y:S02]  /*65e0*/  HADD2.F32 R41, -RZ, R54.H0_H0 ;  /* 0x20000036ff297230 */ /* 0x000fe40000004100 */
[----:B------:R-:W-:-:S02]  /*65f0*/  HADD2.F32 R54, -RZ, R37.H1_H1 ;  /* 0x30000025ff367230 */ /* 0x000fc40000004100 */
[----:B------:R-:W-:Y:S02]  /*6600*/  HADD2.F32 R37, -RZ, R55.H0_H0 ;  /* 0x20000037ff257230 */ /* 0x000fe40000004100 */
[CC--:B------:R-:W-:Y:S01]  /*6610*/  FMUL.FTZ R55, R53.reuse, R41.reuse ;  /* 0x0000002935377220 */ /* 0x0c0fe20000410000 */
[----:B------:R-:W-:Y:S02]  /*6620*/  HADD2.F32 R43, -RZ, R43.H1_H1 ;  /* 0x3000002bff2b7230 */ /* 0x000fe40000004100 */
[C---:B------:R-:W-:Y:S01]  /*6630*/  FMUL.FTZ R56, R54.reuse, R41 ;  /* 0x0000002936387220 */ /* 0x040fe20000410000 */
[-C--:B------:R-:W-:Y:S01]  /*6640*/  FFMA.FTZ R41, R54, R37.reuse, -R55 ;  /* 0x0000002536297223 */ /* 0x080fe20000010837 */
[----:B------:R-:W-:Y:S02]  /*6650*/  HADD2.F32 R54, -RZ, R120.H1_H1 ;  /* 0x30000078ff367230 */ /* 0x000fe40000004100 */
[----:B------:R-:W-:Y:S01]  /*6660*/  FFMA.FTZ R37, R53, R37, R56 ;  /* 0x0000002535257223 */ /* 0x000fe20000010038 */
[----:B------:R-:W-:-:S02]  /*6670*/  HADD2.F32 R53, -RZ, R39.H0_H0 ;  /* 0x20000027ff357230 */ /* 0x000fc40000004100 */
[----:B------:R-:W-:Y:S02]  /*6680*/  HADD2.F32 R55, -RZ, R118.H1_H1 ;  /* 0x30000076ff377230 */ /* 0x000fe40000004100 */
[-C--:B------:R-:W-:Y:S01]  /*6690*/  FMUL.FTZ R56, R45, R54.reuse ;  /* 0x000000362d387220 */ /* 0x080fe20000410000 */
[----:B------:R-:W-:Y:S02]  /*66a0*/  HADD2.F32 R120, -RZ, R120.H0_H0 ;  /* 0x20000078ff787230 */ /* 0x000fe40000004100 */
[C---:B------:R-:W-:Y:S01]  /*66b0*/  FMUL.FTZ R54, R53.reuse, R54 ;  /* 0x0000003635367220 */ /* 0x040fe20000410000 */
[----:B------:R-:W-:Y:S02]  /*66c0*/  HADD2.F32 R118, -RZ, R118.H0_H0 ;  /* 0x20000076ff767230 */ /* 0x000fe40000004100 */
[-C--:B------:R-:W-:Y:S01]  /*66d0*/  FFMA.FTZ R56, R53, R55.reuse, -R56 ;  /* 0x0000003735387223 */ /* 0x080fe20000010838 */
[----:B------:R-:W-:Y:S02]  /*66e0*/  HADD2.F32 R53, -RZ, R39.H1_H1 ;  /* 0x30000027ff357230 */ /* 0x000fe40000004100 */
[----:B------:R-:W-:Y:S01]  /*66f0*/  FFMA.FTZ R54, R45, R55, R54 ;  /* 0x000000372d367223 */ /* 0x000fe20000010036 */
[----:B------:R-:W-:-:S02]  /*6700*/  SHF.R.U32.HI R45, RZ, 0x10, R47 ;  /* 0x00000010ff2d7819 */ /* 0x000fc4000001162f */
[--C-:B------:R-:W-:Y:S02]  /*6710*/  SHF.R.U32.HI R55, RZ, 0x10, R35.reuse ;  /* 0x00000010ff377819 */ /* 0x100fe40000011623 */
[----:B------:R-:W-:Y:S01]  /*6720*/  SHF.R.U64 R35, R34, 0x10, R35 ;  /* 0x0000001022237819 */ /* 0x000fe20000001223 */
[----:B------:R-:W-:Y:S01]  /*6730*/  HADD2.F32 R45, -RZ, R45.H0_H0 ;  /* 0x2000002dff2d7230 */ /* 0x000fe20000004100 */
[----:B------:R-:W-:Y:S01]  /*6740*/  F2FP.F16.F32.PACK_AB R41, R41, R52 ;  /* 0x000000342929723e */ /* 0x000fe200000000ff */
[----:B------:R-:W-:Y:S01]  /*6750*/  HADD2.F32 R39, -RZ, R55.H0_H0 ;  /* 0x20000037ff277230 */ /* 0x000fe20000004100 */
[----:B------:R-:W-:Y:S01]  /*6760*/  F2FP.F16.F32.PACK_AB R51, R37, R51 ;  /* 0x000000332533723e */ /* 0x000fe200000000ff */
[----:B------:R-:W-:Y:S02]  /*6770*/  HADD2.F32 R35, -RZ, R35.H0_H0 ;  /* 0x20000023ff237230 */ /* 0x000fe40000004100 */
[-C--:B------:R-:W-:Y:S01]  /*6780*/  FMUL.FTZ R55, R43, R45.reuse ;  /* 0x0000002d2b377220 */ /* 0x080fe20000410000 */
[----:B------:R-:W-:Y:S01]  /*6790*/  FMUL.FTZ R45, R53, R45 ;  /* 0x0000002d352d7220 */ /* 0x000fe20000410000 */
[----:B------:R-:W-:-:S02]  /*67a0*/  IMAD.MOV.U32 R37, RZ, RZ, R41 ;  /* 0x000000ffff257224 */ /* 0x000fc400078e0029 */
[-C--:B------:R-:W-:Y:S01]  /*67b0*/  FFMA.FTZ R55, R53, R39.reuse, -R55 ;  /* 0x0000002735377223 */ /* 0x080fe20000010837 */
[----:B------:R-:W-:Y:S01]  /*67c0*/  FFMA.FTZ R45, R43, R39, R45 ;  /* 0x000000272b2d7223 */ /* 0x000fe2000001002d */
[----:B------:R-:W-:Y:S02]  /*67d0*/  HADD2.F32 R39, -RZ, R40.H0_H0 ;  /* 0x20000028ff277230 */ /* 0x000fe40000004100 */
[----:B------:R-:W-:Y:S01]  /*67e0*/  HADD2.F32 R43, -RZ, R36.H0_H0 ;  /* 0x20000024ff2b7230 */ /* 0x000fe20000004100 */
[----:B------:R-:W-:Y:S01]  /*67f0*/  F2FP.F16.F32.PACK_AB R55, R55, R56 ;  /* 0x000000383737723e */ /* 0x000fe200000000ff */
[----:B------:R-:W-:Y:S02]  /*6800*/  HADD2.F32 R40, -RZ, R40.H1_H1 ;  /* 0x30000028ff287230 */ /* 0x000fe40000004100 */
[-C--:B------:R-:W-:Y:S01]  /*6810*/  FMUL.FTZ R53, R39, R121.reuse ;  /* 0x0000007927357220 */ /* 0x080fe20000410000 */
[----:B------:R-:W-:Y:S02]  /*6820*/  IMAD.MOV.U32 R41, RZ, RZ, R51 ;  /* 0x000000ffff297224 */ /* 0x000fe400078e0033 */
[C---:B------:R-:W-:Y:S01]  /*6830*/  FMUL.FTZ R121, R43.reuse, R121 ;  /* 0x000000792b797220 */ /* 0x040fe20000410000 */
[----:B------:R-:W-:-:S03]  /*6840*/  FFMA.FTZ R53, R43, R119, -R53 ;  /* 0x000000772b357223 */ /* 0x000fc60000010835 */
[----:B------:R-:W-:Y:S01]  /*6850*/  FFMA.FTZ R121, R39, R119, R121 ;  /* 0x0000007727797223 */ /* 0x000fe20000010079 */
[----:B------:R-:W-:Y:S01]  /*6860*/  SHF.R.U64 R39, R32, 0x10, R33 ;  /* 0x0000001020277819 */ /* 0x000fe20000001221 */
        /* <DEDUP_REMOVED lines=8> */
[----:B------:R-:W-:Y:S02]  /*68f0*/  HADD2.F32 R39, -RZ, R42.H0_H0 ;  /* 0x2000002aff277230 */ /* 0x000fe40000004100 */
[----:B------:R-:W-:Y:S02]  /*6900*/  HADD2.F32 R33, -RZ, R38.H0_H0 ;  /* 0x20000026ff217230 */ /* 0x000fe40000004100 */
[----:B------:R-:W-:Y:S02]  /*6910*/  HADD2.F32 R42, -RZ, R42.H1_H1 ;  /* 0x3000002aff2a7230 */ /* 0x000fe40000004100 */
[----:B------:R-:W-:Y:S01]  /*6920*/  FMUL.FTZ R40, R39, R120 ;  /* 0x0000007827287220 */ /* 0x000fe20000410000 */
[----:B------:R-:W-:-:S02]  /*6930*/  HADD2.F32 R38, -RZ, R38.H1_H1 ;  /* 0x30000026ff267230 */ /* 0x000fc40000004100 */
[C---:B------:R-:W-:Y:S01]  /*6940*/  FMUL.FTZ R120, R33.reuse, R120 ;  /* 0x0000007821787220 */ /* 0x040fe20000410000 */
[-C--:B------:R-:W-:Y:S01]  /*6950*/  FMUL.FTZ R47, R42, R43.reuse ;  /* 0x0000002b2a2f7220 */ /* 0x080fe20000410000 */
[-C--:B------:R-:W-:Y:S01]  /*6960*/  FFMA.FTZ R33, R33, R118.reuse, -R40 ;  /* 0x0000007621217223 */ /* 0x080fe20000010828 */
[----:B------:R-:W-:Y:S01]  /*6970*/  FMUL.FTZ R43, R38, R43 ;  /* 0x0000002b262b7220 */ /* 0x000fe20000410000 */
[----:B------:R-:W-:Y:S01]  /*6980*/  FFMA.FTZ R39, R39, R118, R120 ;  /* 0x0000007627277223 */ /* 0x000fe20000010078 */
[----:B------:R-:W-:Y:S01]  /*6990*/  F2FP.F16.F32.PACK_AB R40, R32, R53 ;  /* 0x000000352028723e */ /* 0x000fe200000000ff */
[-C--:B------:R-:W-:Y:S01]  /*69a0*/  FFMA.FTZ R38, R38, R35.reuse, -R47 ;  /* 0x0000002326267223 */ /* 0x080fe2000001082f */
[----:B------:R-:W-:Y:S01]  /*69b0*/  FFMA.FTZ R42, R42, R35, R43 ;  /* 0x000000232a2a7223 */ /* 0x000fe2000001002b */
[----:B------:R-:W-:Y:S02]  /*69c0*/  F2FP.F16.F32.PACK_AB R32, R36, R121 ;  /* 0x000000792420723e */ /* 0x000fe400000000ff */
[----:B------:R-:W-:Y:S01]  /*69d0*/  IMAD.MOV.U32 R36, RZ, RZ, R40 ;  /* 0x000000ffff247224 */ /* 0x000fe200078e0028 */
[----:B------:R-:W-:-:S02]  /*69e0*/  F2FP.F16.F32.PACK_AB R43, R45, R54 ;  /* 0x000000362d2b723e */ /* 0x000fc400000000ff */
[----:B------:R-:W-:Y:S01]  /*69f0*/  F2FP.F16.F32.PACK_AB R42, R42, R39 ;  /* 0x000000272a2a723e */ /* 0x000fe200000000ff */
[----:B------:R-:W-:Y:S01]  /*6a00*/  IMAD.MOV.U32 R40, RZ, RZ, R32 ;  /* 0x000000ffff287224 */ /* 0x000fe200078e0020 */
[----:B------:R-:W-:Y:S01]  /*6a10*/  F2FP.F16.F32.PACK_AB R38, R38, R33 ;  /* 0x000000212626723e */ /* 0x000fe200000000ff */
[----:B------:R-:W-:-:S07]  /*6a20*/  IMAD.MOV.U32 R39, RZ, RZ, R55 ;  /* 0x000000ffff277224 */ /* 0x000fce00078e0037 */
.L_x_11746:
[----:B------:R-:W-:Y:S05]  /*6a30*/  BSYNC B1 ;  /* 0x0000000000017941 */ /* 0x000fea0003800000 */
.L_x_11745:
        /* <DEDUP_REMOVED lines=10> */
.L_x_11702:
[----:B------:R-:W2:Y:S02]  /*6ae0*/  LDL R32, [R1+0x34] ;  /* 0x0000340001207983 */ /* 0x000ea40000100800 */
[----:B--2---:R-:W-:-:S13]  /*6af0*/  ISETP.NE.AND P3, PT, R32, 0x3, PT ;  /* 0x000000032000780c */ /* 0x004fda0003f65270 */
[----:B------:R-:W-:Y:S05]  /*6b00*/  @!P3 BRA `(.L_x_11747) ;  /* 0x000000000004b947 */ /* 0x000fea0003800000 */
[----:B------:R-:W-:Y:S01]  /*6b10*/  BPT.TRAP 0x1 ;  /* 0x000000040000795c */ /* 0x000fe20000300000 */
.L_x_11747:
[----:B------:R-:W2:Y:S01]  /*6b20*/  LDL R32, [R1+0x30] ;  /* 0x0000300001207983 */ /* 0x000ea20000100800 */
[----:B------:R-:W-:Y:S01]  /*6b30*/  IMAD R21, R144, 0x8, R22 ;  /* 0x0000000890157824 */ /* 0x000fe200078e0216 */
[----:B------:R-:W-:Y:S01]  /*6b40*/  BSSY B1, `(.L_x_11748) ;  /* 0x0000006000017945 */ /* 0x000fe20003800000 */
[----:B------:R-:W-:-:S05]  /*6b50*/  IMAD R86, R16, -0x90, R2 ;  /* 0xffffff7010567824 */ /* 0x000fca00078e0202 */
[----:B------:R-:W-:Y:S02]  /*6b60*/  VIMNMX R86, R86, 0x90, PT ;  /* 0x0000009056567848 */ /* 0x000fe40003fe0100 */
[----:B--2---:R-:W-:-:S04]  /*6b70*/  SHF.L.U32 R87, R32, 0x1f, RZ ;  /* 0x0000001f20577819 */ /* 0x004fc800000006ff */
[----:B------:R-:W0:Y:S02]  /*6b80*/  SYNCS.PHASECHK.TRANS64.TRYWAIT P4, [R21+URZ+0x31c90], R87 ;  /* 0x031c9057150075a7 */ /* 0x000e24000808017f */
[----:B0-----:R-:W-:Y:S05]  /*6b90*/  @!P4 BRA `(.L_x_11749) ;  /* 0x000001f00088c947 */ /* 0x001fea0003800000 */
.L_x_12023:
[----:B------:R-:W-:Y:S05]  /*6ba0*/  BSYNC B1 ;  /* 0x0000000000017941 */ /* 0x000fea0003800000 */
.L_x_11748:
[----:B------:R-:W1:Y:S02]  /*6bb0*/  S2R R32, SR_TID.X ;  /* 0x0000000000207919 */ /* 0x000e640000002100 */
[C---:B-1----:R-:W-:Y:S02]  /*6bc0*/  VIADD R33, R32.reuse, 0xffffff80 ;  /* 0xffffff8020217836 */ /* 0x042fe40000000000 */
[----:B------:R-:W-:-:S05]  /*6bd0*/  VIADD R32, R32, 0xffffff80 ;  /* 0xffffff8020207836 */ /* 0x000fca0000000000 */
[----:B------:R-:W-:-:S04]  /*6be0*/  LEA.HI R32, R32, R33, RZ, 0x1 ;  /* 0x0000002120207211 */ /* 0x000fc800078f08ff */
[----:B------:R-:W-:-:S04]  /*6bf0*/  SHF.R.S32.HI R32, RZ, 0x1, R32 ;  /* 0x00000001ff207819 */ /* 0x000fc80000011420 */
        /* <DEDUP_REMOVED lines=20> */
.L_x_11709:
[----:B------:R-:W-:Y:S05]  /*6d40*/  BSYNC B0 ;  /* 0x0000000000007941 */ /* 0x000fea0003800000 */
.L_x_11701:
        /* <DEDUP_REMOVED lines=17> */
.L_x_11751:
[----:B------:R-:W-:Y:S05]  /*6e60*/  BSYNC B0 ;  /* 0x0000000000007941 */ /* 0x000fea0003800000 */
.L_x_11750:
[----:B------:R-:W2:Y:S01]  /*6e70*/  SYNCS.PHASECHK.TRANS64.TRYWAIT P3, [R21+URZ+0x31cb0], R87 ;  /* 0x031cb057150075a7 */ /* 0x000ea2000806017f */
[----:B------:R-:W-:Y:S04]  /*6e80*/  BSSY B0, `(.L_x_11752) ;  /* 0x0000002000007945 */ /* 0x000fe80003800000 */
[----:B--2---:R-:W-:Y:S05]  /*6e90*/  @!P3 BRA `(.L_x_11753) ;  /* 0x000001ec00dcb947 */ /* 0x004fea0003800000 */
.L_x_12024:
[----:B------:R-:W-:Y:S05]  /*6ea0*/  BSYNC B0 ;  /* 0x0000000000007941 */ /* 0x000fea0003800000 */
.L_x_11752:
[----:B-1----:R-:W1:Y:S01]  /*6eb0*/  S2R R32, SR_TID.X ;  /* 0x0000000000207919 */ /* 0x002e620000002100 */
[----:B------:R-:W-:Y:S01]  /*6ec0*/  BSSY B0, `(.L_x_11754) ;  /* 0x0000026000007945 */ /* 0x000fe20003800000 */
[C---:B-1----:R-:W-:Y:S02]  /*6ed0*/  VIADD R33, R32.reuse, 0xffffff80 ;  /* 0xffffff8020217836 */ /* 0x042fe40000000000 */
[----:B------:R-:W-:-:S05]  /*6ee0*/  VIADD R32, R32, 0xffffff80 ;  /* 0xffffff8020207836 */ /* 0x000fca0000000000 */
[----:B------:R-:W-:-:S04]  /*6ef0*/  LEA.HI R32, R32, R33, RZ, 0x1 ;  /* 0x0000002120207211 */ /* 0x000fc800078f08ff */
[----:B------:R-:W-:-:S04]  /*6f00*/  SHF.R.S32.HI R32, RZ, 0x1, R32 ;  /* 0x00000001ff207819 */ /* 0x000fc80000011420 */
[----:B------:R-:W-:-:S13]  /*6f10*/  ISETP.GE.AND P3, PT, R32, R86, PT ;  /* 0x000000562000720c */ /* 0x000fda0003f66270 */
[----:B------:R-:W-:Y:S05]  /*6f20*/  @P3 BRA `(.L_x_11755) ;  /* 0x00000000007c3947 */ /* 0x000fea0003800000 */
[----:B------:R-:W3:Y:S01]  /*6f30*/  LDL.64 R38, [R1+0x20] ;  /* 0x0000200001267983 */ /* 0x000ee20000100a00 */
[----:B------:R-:W-:Y:S01]  /*6f40*/  IMAD.WIDE R34, R16, 0x90, R76 ;  /* 0x0000009010227825 */ /* 0x000fe200078e024c */
[----:B------:R-:W-:-:S03]  /*6f50*/  ULDC.64 UR4, c[0x0][0x328] ;  /* 0x0000ca0000047ab9 */ /* 0x000fc60000000a00 */
[----:B------:R-:W-:Y:S02]  /*6f60*/  IMAD R35, R35, UR4, RZ ;  /* 0x0000000423237c24 */ /* 0x000fe4000f8e02ff */
[----:B------:R-:W-:Y:S02]  /*6f70*/  IMAD.MOV.U32 R32, RZ, RZ, R28 ;  /* 0x000000ffff207224 */ /* 0x000fe400078e001c */
        /* <DEDUP_REMOVED lines=8> */
[----:B---3--:R-:W-:-:S13]  /*7000*/  ISETP.GE.AND P3, PT, R38, UR4, PT ;  /* 0x0000000426007c0c */ /* 0x008fda000bf66270 */
        /* <DEDUP_REMOVED lines=17> */
.L_x_11755:
[----:B------:R-:W-:Y:S05]  /*7120*/  BSYNC B0 ;  /* 0x0000000000007941 */ /* 0x000fea0003800000 */
.L_x_11754:
[----:B------:R-:W3:Y:S01]  /*7130*/  LDL.LU R24, [R1+0x30] ;  /* 0x0000300001187983 */ /* 0x000ee20000300800 */
        /* <DEDUP_REMOVED lines=14> */
[----:B---3--:R-:W-:-:S05]  /*7220*/  LOP3.LUT R24, R24, R21, RZ, 0x3c, !PT ;  /* 0x0000001518187212 */ /* 0x008fca00078e3cff */
[----:B------:R0:W-:Y:S01]  /*7230*/  STL [R1+0x30], R24 ;  /* 0x0000301801007387 */ /* 0x0001e20000100800 */
[----:B------:R-:W-:Y:S05]  /*7240*/  @P2 BRA `(.L_x_11756) ;  /* 0xffffffb800882947 */ /* 0x000fea000383ffff */
[----:B0-----:R-:W0:Y:S01]  /*7250*/  S2R R24, SR_TID.X ;  /* 0x0000000000187919 */ /* 0x001e220000002100 */
[----:B------:R-:W-:Y:S02]  /*7260*/  PLOP3.LUT P0, PT, PT, PT, PT, 0x8, 0x0 ;  /* 0x000000000000781c */ /* 0x000fe40003f0e170 */
[----:B0-----:R-:W-:-:S04]  /*7270*/  SHF.R.U32.HI R24, RZ, 0x7, R24 ;  /* 0x00000007ff187819 */ /* 0x001fc80000011618 */
[----:B------:R-:W-:-:S13]  /*7280*/  ISETP.NE.AND P5, PT, R24, 0x1, PT ;  /* 0x000000011800780c */ /* 0x000fda0003fa5270 */
[----:B------:R-:W-:Y:S06]  /*7290*/  @!P5 BAR.ARV 0x9, 0x100 ;  /* 0x024400000000db1d */ /* 0x000fec0000002000 */
.L_x_11696:
[----:B------:R-:W2:Y:S01]  /*72a0*/  LDL R6, [R1+0x7c] ;  /* 0x00007c0001067983 */ /* 0x000ea20000100800 */
[----:B------:R-:W0:Y:S03]  /*72b0*/  LDC R0, c[0x0][0x448] ;  /* 0x00011200ff007b82 */ /* 0x000e260000000800 */
[----:B------:R-:W3:Y:S04]  /*72c0*/  LDL R5, [R1+0x70] ;  /* 0x0000700001057983 */ /* 0x000ee80000100800 */
[----:B------:R-:W3:Y:S01]  /*72d0*/  LDL R4, [R1+0x78] ;  /* 0x0000780001047983 */ /* 0x000ee20000100800 */
[----:B------:R-:W-:Y:S01]  /*72e0*/  IMAD.MOV.U32 R96, RZ, RZ, RZ ;  /* 0x000000ffff607224 */ /* 0x000fe200078e00ff */
[----:B0-----:R-:W-:-:S13]  /*72f0*/  ISETP.NE.AND P1, PT, R0, 0x1, PT ;  /* 0x000000010000780c */ /* 0x001fda0003f25270 */
[----:B------:R-:W0:Y:S08]  /*7300*/  @P1 LDC R3, c[0x0][0x44c] ;  /* 0x00011300ff031b82 */ /* 0x000e300000000800 */
[----:B------:R-:W4:Y:S01]  /*7310*/  @P1 LDC R2, c[0x0][0x450] ;  /* 0x00011400ff021b82 */ /* 0x000f220000000800 */
[----:B--2---:R-:W-:-:S04]  /*7320*/  VIADD R0, R6, 0xbf ;  /* 0x000000bf06007836 */ /* 0x004fc80000000000 */
[----:B0-----:R-:W-:Y:S01]  /*7330*/  @P1 IMAD.HI.U32 R3, R0, R3, RZ ;  /* 0x0000000300031227 */ /* 0x001fe200078e00ff */
[----:B---3--:R-:W-:-:S04]  /*7340*/  IADD3 R5, R4, 0x90, -R5 ;  /* 0x0000009004057810 */ /* 0x008fc80007ffe805 */
[----:B----4-:R-:W-:-:S05]  /*7350*/  @P1 SHF.R.U32.HI R0, RZ, R2, R3 ;  /* 0x00000002ff001219 */ /* 0x010fca0000011603 */
[----:B------:R-:W-:-:S04]  /*7360*/  IMAD.IADD R0, R5, 0x1, R0 ;  /* 0x0000000105007824 */ /* 0x000fc800078e0200 */
[----:B------:R-:W-:-:S05]  /*7370*/  IMAD.HI R0, R0, 0x38e38e39, RZ ;  /* 0x38e38e3900007827 */ /* 0x000fca00078e02ff */
[----:B------:R-:W-:-:S04]  /*7380*/  SHF.R.U32.HI R3, RZ, 0x1f, R0 ;  /* 0x0000001fff037819 */ /* 0x000fc80000011600 */
[----:B------:R-:W-:-:S04]  /*7390*/  LEA.HI.SX32 R3, R0, R3, 0x1b ;  /* 0x0000000300037211 */ /* 0x000fc800078fdaff */
[----:B------:R-:W-:-:S04]  /*73a0*/  VIMNMX R9, R110, R3, PT ;  /* 0x000000036e097248 */ /* 0x000fc80003fe0100 */
[----:B------:R-:W-:Y:S01]  /*73b0*/  ISETP.GE.AND P1, PT, R9, 0x1, PT ;  /* 0x000000010900780c */ /* 0x000fe20003f26270 */
[----:B------:R-:W-:-:S12]  /*73c0*/  @P0 BRA `(.L_x_11757) ;  /* 0x00000000000c0947 */ /* 0x000fd80003800000 */
[----:B------:R-:W0:Y:S01]  /*73d0*/  FENCE.VIEW.ASYNC.G ;  /* 0x00000000000073c6 */ /* 0x000e220000000100 */
[----:B------:R-:W-:Y:S05]  /*73e0*/  WARPSYNC.ALL ;  /* 0x0000000000007948 */ /* 0x000fea0003800000 */
[----:B0-----:R-:W-:Y:S06]  /*73f0*/  BAR.ARV 0xc, 0x200 ;  /* 0x0308000000007b1d */ /* 0x001fec0000002000 */
.L_x_11757:
        /* <DEDUP_REMOVED lines=33> */
.L_x_11759:
[----:B------:R-:W-:Y:S05]  /*7610*/  BSYNC B0 ;  /* 0x0000000000007941 */ /* 0x000fea0003800000 */
.L_x_11758:
        /* <DEDUP_REMOVED lines=26> */
[----:B------:R-:W-:Y:S01]  /*77c0*/  CS2R R24, SRZ ;  /* 0x0000000000187805 */ /* 0x000fe2000001ff00 */
[----:B--2---:R-:W-:-:S05]  /*77d0*/  IMAD R0, R0, R96, RZ ;  /* 0x0000006000007224 */ /* 0x004fca00078e02ff */
        /* <DEDUP_REMOVED lines=13> */
.L_x_12027:
[----:B------:R-:W1:Y:S01]  /*78b0*/  LDL R3, [R1+0x4c] ;  /* 0x00004c0001037983 */ /* 0x000e620000100800 */
[----:B------:R-:W-:Y:S01]  /*78c0*/  BSSY B6, `(.L_x_11762) ;  /* 0x000001b000067945 */ /* 0x000fe20003800000 */
[----:B-1----:R-:W-:-:S05]  /*78d0*/  IMAD.HI R0, R3, 0x55555556, RZ ;  /* 0x5555555603007827 */ /* 0x002fca00078e02ff */
        /* <DEDUP_REMOVED lines=9> */
[----:B-1----:R-:W-:Y:S01]  /*7970*/  MOV R0, 0x0 ;  /* 0x0000000000007802 */ /* 0x002fe20000000f00 */
[----:B------:R-:W-:Y:S01]  /*7980*/  ULDC.64 UR4, c[0x4][0x1b8] ;  /* 0x01006e0000047ab9 */ /* 0x000fe20000000a00 */
[----:B------:R-:W-:Y:S01]  /*7990*/  ULDC.64 UR6, c[0x4][0x1c0] ;  /* 0x0100700000067ab9 */ /* 0x000fe20000000a00 */
[----:B------:R-:W-:Y:S01]  /*79a0*/  IMAD.U32 R4, RZ, RZ, UR4 ;  /* 0x00000004ff047e24 */ /* 0x000fe2000f8e00ff */
[----:B0-----:R0:W1:Y:S01]  /*79b0*/  LDC.64 R14, c[0x4][R0] ;  /* 0x01000000000e7b82 */ /* 0x0010620000000a00 */
        /* <DEDUP_REMOVED lines=11> */
.L_x_11763:
[----:B------:R-:W-:Y:S05]  /*7a70*/  BSYNC B6 ;  /* 0x0000000000067941 */ /* 0x000fea0003800000 */
.L_x_11762:
[----:B------:R-:W-:Y:S02]  /*7a80*/  ULDC UR4, c[0x0][0x3f4] ;  /* 0x0000fd0000047ab9 */ /* 0x000fe40000000800 */
[----:B------:R-:W-:-:S13]  /*7a90*/  ISETP.LT.AND P0, PT, RZ, UR4, PT ;  /* 0x00000004ff007c0c */ /* 0x000fda000bf01270 */
[----:B------:R-:W-:Y:S05]  /*7aa0*/  @P0 BRA `(.L_x_11764) ;  /* 0x0000000000400947 */ /* 0x000fea0003800000 */
[----:B------:R-:W1:Y:S02]  /*7ab0*/  LDL R16, [R1+0xa0] ;  /* 0x0000a00001107983 */ /* 0x000e640000100800 */
[----:B-1----:R-:W-:-:S04]  /*7ac0*/  LEA.HI R0, R16, R16, RZ, 0x1 ;  /* 0x0000001010007211 */ /* 0x002fc800078f08ff */
        /* <DEDUP_REMOVED lines=8> */
.L_x_11767:
[----:B--2---:R2:W3:Y:S02]  /*7b50*/  SYNCS.PHASECHK.TRANS64.TRYWAIT P0, [R22+URZ+0x31c00], R3 ;  /* 0x031c0003160075a7 */ /* 0x0044e4000800017f */
[----:B---3--:R-:W-:Y:S05]  /*7b60*/  @!P0 NANOSLEEP.SYNCS 0x989680 ;  /* 0x009896800000895d */ /* 0x008fea0003900000 */
[----:B------:R-:W3:Y:S02]  /*7b70*/  @!P0 SYNCS.PHASECHK.TRANS64 P0, [R22+URZ+0x31c00], R3 ;  /* 0x031c0003160085a7 */ /* 0x000ee4000800007f */
[----:B---3--:R-:W-:Y:S05]  /*7b80*/  @!P0 BRA `(.L_x_11767) ;  /* 0xfffffffc00f08947 */ /* 0x008fea000383ffff */
.L_x_11766:
[----:B------:R-:W-:Y:S05]  /*7b90*/  BSYNC B0 ;  /* 0x0000000000007941 */ /* 0x000fea0003800000 */
.L_x_11765:
[----:B------:R-:W-:Y:S05]  /*7ba0*/  BRA `(.L_x_11768) ;  /* 0x0000003c00e47947 */ /* 0x000fea0003800000 */
.L_x_11764:
[----:B------:R-:W2:Y:S01]  /*7bb0*/  LDL R3, [R1+0xc0] ;  /* 0x0000c00001037983 */ /* 0x000ea20000100800 */
[----:B-1---5:R-:W-:Y:S01]  /*7bc0*/  SHF.R.S32.HI R0, RZ, 0x1f, R103 ;  /* 0x0000001fff007819 */ /* 0x022fe20000011467 */
[----:B------:R-:W-:Y:S01]  /*7bd0*/  ULDC.64 UR4, c[0x0][0x3f8] ;  /* 0x0000fe0000047ab9 */ /* 0x000fe20000000a00 */
        /* <DEDUP_REMOVED lines=9> */
[----:B--2---:R-:W-:-:S13]  /*7c70*/  LOP3.LUT P0, RZ, R3, 0x1bf, RZ, 0xc0, !PT ;  /* 0x000001bf03ff7812 */ /* 0x004fda000780c0ff */
[----:B------:R-:W-:Y:S05]  /*7c80*/  @!P0 BRA `(.L_x_11769) ;  /* 0x0000000000408947 */ /* 0x000fea0003800000 */
[----:B------:R-:W-:Y:S01]  /*7c90*/  MOV R0, 0x0 ;  /* 0x0000000000007802 */ /* 0x000fe20000000f00 */
        /* <DEDUP_REMOVED lines=15> */
.L_x_11769:
[----:B------:R-:W2:Y:S01]  /*7d90*/  LDL R24, [R1+0x7c] ;  /* 0x00007c0001187983 */ /* 0x000ea20000100800 */
[----:B------:R-:W-:Y:S01]  /*7da0*/  ULDC.U8 UR4, c[0x0][0x410] ;  /* 0x0001040000047ab9 */ /* 0x000fe20000000000 */
[----:B------:R-:W1:Y:S01]  /*7db0*/  S2R R20, SR_TID.X ;  /* 0x0000000000147919 */ /* 0x000e620000002100 */
[----:B------:R-:W-:Y:S01]  /*7dc0*/  ISETP.NE.AND P0, PT, RZ, UR4, PT ;  /* 0x00000004ff007c0c */ /* 0x000fe2000bf05270 */
[----:B------:R-:W-:Y:S01]  /*7dd0*/  BSSY B0, `(.L_x_11770) ;  /* 0x00003ce000007945 */ /* 0x000fe20003800000 */
[C---:B-1----:R-:W-:Y:S02]  /*7de0*/  VIADD R21, R20.reuse, 0xffffff80 ;  /* 0xffffff8014157836 */ /* 0x042fe40000000000 */
[----:B------:R-:W-:-:S05]  /*7df0*/  VIADD R20, R20, 0xffffff80 ;  /* 0xffffff8014147836 */ /* 0x000fca0000000000 */
[----:B------:R-:W-:-:S04]  /*7e00*/  LEA.HI R20, R20, R21, RZ, 0x1 ;  /* 0x0000001514147211 */ /* 0x000fc800078f08ff */
[----:B------:R-:W-:-:S05]  /*7e10*/  SHF.R.S32.HI R20, RZ, 0x1, R20 ;  /* 0x00000001ff147819 */ /* 0x000fca0000011414 */
[----:B--2---:R-:W-:Y:S01]  /*7e20*/  IMAD.IADD R10, R20, 0x1, R24 ;  /* 0x00000001140a7824 */ /* 0x004fe200078e0218 */
[----:B------:R-:W-:Y:S06]  /*7e30*/  @!P0 BRA `(.L_x_11771) ;  /* 0x0000001c00688947 */ /* 0x000fec0003800000 */
[----:B------:R-:W1:Y:S01]  /*7e40*/  LDC R17, c[0x0][0x448] ;  /* 0x00011200ff117b82 */ /* 0x000e620000000800 */
[----:B------:R-:W-:Y:S01]  /*7e50*/  ULDC.64 UR4, c[0x0][0x3f8] ;  /* 0x0000fe0000047ab9 */ /* 0x000fe20000000a00 */
[----:B------:R-:W-:Y:S01]  /*7e60*/  ULDC.64 UR6, c[0x0][0x408] ;  /* 0x0001020000067ab9 */ /* 0x000fe20000000a00 */
[----:B------:R-:W-:Y:S02]  /*7e70*/  IMAD.MOV.U32 R6, RZ, RZ, R16 ;  /* 0x000000ffff067224 */ /* 0x000fe400078e0010 */
        /* <DEDUP_REMOVED lines=8> */
[----:B--2---:R-:W-:-:S04]  /*7f00*/  @P0 SHF.R.U32.HI R3, RZ, R5, R0 ;  /* 0x00000005ff030219 */ /* 0x004fc80000011600 */
        /* <DEDUP_REMOVED lines=17> */
[----:B------:R1:W2:Y:S04]  /*8020*/  SHFL.IDX PT, R3, R13, RZ, 0x1e1f ;  /* 0x001e1fff0d037589 */ /* 0x0002a800000e0000 */
[----:B------:R-:W3:Y:S04]  /*8030*/  SHFL.IDX PT, R0, R0, RZ, 0x1e1f ;  /* 0x001e1fff00007589 */ /* 0x000ee800000e0000 */
[----:B------:R-:W4:Y:S04]  /*8040*/  SHFL.IDX PT, R5, R5, RZ, 0x1e1f ;  /* 0x001e1fff05057589 */ /* 0x000f2800000e0000 */
[----:B-1----:R-:W0:Y:S02]  /*8050*/  SHFL.IDX PT, R4, R4, RZ, 0x1e1f ;  /* 0x001e1fff04047589 */ /* 0x002e2400000e0000 */
.L_x_12033:
[----:B------:R-:W5:Y:S04]  /*8060*/  LDL R6, [R1+0x70] ;  /* 0x0000700001067983 */ /* 0x000f680000100800 */
[----:B------:R-:W2:Y:S01]  /*8070*/  LDL R49, [R1+0xa0] ;  /* 0x0000a00001317983 */ /* 0x000ea20000100800 */
[----:B------:R-:W-:Y:S01]  /*8080*/  BSSY B1, `(.L_x_11773) ;  /* 0x0000060000017945 */ /* 0x000fe20003800000 */
        /* <DEDUP_REMOVED lines=8> */
[----:B0-----:R-:W-:Y:S01]  /*8110*/  CS2R R14, SRZ ;  /* 0x00000000000e7805 */ /* 0x001fe2000001ff00 */
[----:B-----5:R-:W-:Y:S01]  /*8120*/  IMAD R6, R6, R17, RZ ;  /* 0x0000001106067224 */ /* 0x020fe200078e02ff */
[----:B------:R-:W-:-:S03]  /*8130*/  CS2R R16, SRZ ;  /* 0x0000000000107805 */ /* 0x000fc6000001ff00 */
[----:B------:R-:W-:Y:S01]  /*8140*/  IMAD R105, R105, -0xc0, R6 ;  /* 0xffffff4069697824 */ /* 0x000fe200078e0206 */
[----:B------:R-:W-:Y:S02]  /*8150*/  ISETP.GE.AND P1, PT, R10, R6, PT ;  /* 0x000000060a00720c */ /* 0x000fe40003f26270 */
[----:B------:R-:W-:Y:S02]  /*8160*/  CS2R R10, SRZ ;  /* 0x00000000000a7805 */ /* 0x000fe4000001ff00 */
[----:B--2---:R-:W-:Y:S02]  /*8170*/  LEA.HI R48, R49, R49, RZ, 0x1 ;  /* 0x0000003131307211 */ /* 0x004fe400078f08ff */
[----:B------:R-:W-:-:S04]  /*8180*/  VIMNMX R105, R105, 0xc0, PT ;  /* 0x000000c069697848 */ /* 0x000fc80003fe0100 */
[----:B------:R-:W-:Y:S02]  /*8190*/  ISETP.GE.AND P0, PT, R20, R105, PT ;  /* 0x000000691400720c */ /* 0x000fe40003f06270 */
[----:B------:R-:W-:Y:S01]  /*81a0*/  CS2R R20, SRZ ;  /* 0x0000000000147805 */ /* 0x000fe2000001ff00 */
[----:B------:R-:W-:Y:S10]  /*81b0*/  @P1 BRA `(.L_x_11774) ;  /* 0x0000000400301947 */ /* 0x000ff40003800000 */
[----:B------:R-:W2:Y:S01]  /*81c0*/  LDL R7, [R1+0x64] ;  /* 0x0000640001077983 */ /* 0x000ea20000100800 */
[----:B------:R-:W-:-:S03]  /*81d0*/  ULDC UR4, c[0x0][0x3f4] ;  /* 0x0000fd0000047ab9 */ /* 0x000fc60000000800 */
[----:B------:R-:W3:Y:S04]  /*81e0*/  LDL R40, [R1+0x54] ;  /* 0x0000540001287983 */ /* 0x000ee80000100800 */
[----:B------:R-:W4:Y:S04]  /*81f0*/  LDL R39, [R1+0x68] ;  /* 0x0000680001277983 */ /* 0x000f280000100800 */
[----:B------:R-:W4:Y:S04]  /*8200*/  LDL R38, [R1+0x50] ;  /* 0x0000500001267983 */ /* 0x000f280000100800 */
[----:B------:R-:W4:Y:S04]  /*8210*/  LDL.64 R36, [R1+0x38] ;  /* 0x0000380001247983 */ /* 0x000f280000100a00 */
        /* <DEDUP_REMOVED lines=15> */
[----:B------:R-:W-:-:S03]  /*8310*/  @!P4 IADD3 R6, P1, R0, R9, RZ ;  /* 0x000000090006c210 */ /* 0x000fc60007f3e0ff */
[--C-:B----4-:R-:W-:Y:S01]  /*8320*/  @!P4 IMAD.X R9, R5, 0x1, R10.reuse, P2 ;  /* 0x000000010509c824 */ /* 0x110fe200010e060a */
        /* <DEDUP_REMOVED lines=13> */
[-C--:B------:R-:W-:Y:S02]  /*8400*/  @!P2 IADD3 R40, P4, R4, R41.reuse, RZ ;  /* 0x000000290428a210 */ /* 0x080fe40007f9e0ff */
[----:B------:R-:W-:Y:S01]  /*8410*/  SHF.R.S32.HI R12, RZ, 0x1f, R38 ;  /* 0x0000001fff0c7819 */ /* 0x000fe20000011426 */
[----:B0-----:R-:W-:Y:S01]  /*8420*/  IMAD.SHL.U32 R7, R38, 0x2, RZ ;  /* 0x0000000226077824 */ /* 0x001fe200078e00ff */
[----:B------:R-:W-:Y:S01]  /*8430*/  SHF.L.U64.HI R6, R39, 0x1, R11 ;  /* 0x0000000127067819 */ /* 0x000fe2000001020b */
[----:B------:R-:W-:Y:S01]  /*8440*/  @!P3 IMAD.X R47, R3, 0x1, R10, P5 ;  /* 0x00000001032fb824 */ /* 0x000fe200028e060a */
[----:B------:R-:W-:Y:S01]  /*8450*/  @!P2 IADD3 R42, P5, R0, R41, RZ ;  /* 0x00000029002aa210 */ /* 0x000fe20007fbe0ff */
[----:B------:R-:W-:Y:S01]  /*8460*/  IMAD.SHL.U32 R13, R14, 0x2, RZ ;  /* 0x000000020e0d7824 */ /* 0x000fe200078e00ff */
[----:B------:R-:W-:Y:S01]  /*8470*/  SHF.L.U64.HI R12, R38, 0x1, R12 ;  /* 0x00000001260c7819 */ /* 0x000fe2000001020c */
[--C-:B------:R-:W-:Y:S01]  /*8480*/  @!P2 IMAD.X R41, R5, 0x1, R6.reuse, P4 ;  /* 0x000000010529a824 */ /* 0x100fe200020e0606 */
        /* <DEDUP_REMOVED lines=31> */
.L_x_11774:
[----:B------:R-:W-:Y:S05]  /*8680*/  BSYNC B1 ;  /* 0x0000000000017941 */ /* 0x000fea0003800000 */
.L_x_11773:
[----:B-----5:R-:W-:Y:S01]  /*8690*/  IMAD.MOV.U32 R3, RZ, RZ, R31 ;  /* 0x000000ffff037224 */ /* 0x020fe200078e001f */
[----:B------:R-:W-:Y:S01]  /*86a0*/  LOP3.LUT R48, R48, 0xfffffffe, RZ, 0xc0, !PT ;  /* 0xfffffffe30307812 */ /* 0x000fe200078ec0ff */
[----:B0-----:R-:W-:Y:S01]  /*86b0*/  IMAD.MOV.U32 R4, RZ, RZ, R26 ;  /* 0x000000ffff047224 */ /* 0x001fe200078e001a */
[----:B------:R-:W-:Y:S01]  /*86c0*/  BSSY B1, `(.L_x_11775) ;  /* 0x000002a000017945 */ /* 0x000fe20003800000 */
[----:B---3--:R-:W-:Y:S02]  /*86d0*/  IMAD.MOV.U32 R0, RZ, RZ, R30 ;  /* 0x000000ffff007224 */ /* 0x008fe400078e001e */
[----:B----4-:R-:W-:Y:S01]  /*86e0*/  IMAD.MOV.U32 R5, RZ, RZ, R21 ;  /* 0x000000ffff057224 */ /* 0x010fe200078e0015 */
        /* <DEDUP_REMOVED lines=12> */
[----:B------:R-:W-:-:S02]  /*87b0*/  IMAD.MOV.U32 R4, RZ, RZ, R17 ;  /* 0x000000ffff047224 */ /* 0x000fc400078e0011 */
        /* <DEDUP_REMOVED lines=26> */
.L_x_12034:
[----:B------:R-:W-:Y:S05]  /*8960*/  BSYNC B1 ;  /* 0x0000000000017941 */ /* 0x000fea0003800000 */
.L_x_11775:
[----:B------:R-:W-:Y:S01]  /*8970*/  PRMT R37, R0, 0x5410, R4 ;  /* 0x0000541000257816 */ /* 0x000fe20000000004 */
[----:B------:R-:W-:Y:S06]  /*8980*/  @P0 BRA `(.L_x_11777) ;  /* 0x0000003000480947 */ /* 0x000fec0003800000 */
[----:B------:R-:W2:Y:S01]  /*8990*/  LDL.64 R48, [R1+0x38] ;  /* 0x0000380001307983 */ /* 0x000ea20000100a00 */
[----:B------:R-:W2:Y:S03]  /*89a0*/  LDC R4, c[0x0][0x3f4] ;  /* 0x0000fd00ff047b82 */ /* 0x000ea60000000800 */
[----:B------:R-:W3:Y:S04]  /*89b0*/  LDL R50, [R1+0x84] ;  /* 0x0000840001327983 */ /* 0x000ee80000100800 */
[----:B------:R-:W4:Y:S04]  /*89c0*/  LDL R47, [R1+0x64] ;  /* 0x00006400012f7983 */ /* 0x000f280000100800 */
[----:B------:R-:W5:Y:S04]  /*89d0*/  LDL R46, [R1+0x54] ;  /* 0x00005400012e7983 */ /* 0x000f680000100800 */
[----:B------:R-:W5:Y:S04]  /*89e0*/  LDL R45, [R1+0x68] ;  /* 0x00006800012d7983 */ /* 0x000f680000100800 */
[----:B------:R-:W5:Y:S04]  /*89f0*/  LDL R7, [R1+0x50] ;  /* 0x0000500001077983 */ /* 0x000f680000100800 */
[----:B------:R-:W5:Y:S01]  /*8a00*/  LDL R6, [R1+0x6c] ;  /* 0x00006c0001067983 */ /* 0x000f620000100800 */
[----:B------:R-:W-:-:S04]  /*8a10*/  LEA.HI R32, R33, R32, RZ, 0x2 ;  /* 0x0000002021207211 */ /* 0x000fc800078f10ff */
[--C-:B------:R-:W-:Y:S02]  /*8a20*/  SHF.R.S32.HI R0, RZ, 0x2, R32.reuse ;  /* 0x00000002ff007819 */ /* 0x100fe40000011420 */
[----:B0-----:R-:W-:-:S04]  /*8a30*/  SHF.R.S32.HI R3, RZ, 0x1f, R32 ;  /* 0x0000001fff037819 */ /* 0x001fc80000011420 */
[----:B------:R-:W-:-:S04]  /*8a40*/  LEA.HI R3, R3, R0, RZ, 0x2 ;  /* 0x0000000003037211 */ /* 0x000fc800078f10ff */
[----:B------:R-:W-:Y:S01]  /*8a50*/  LOP3.LUT R5, R3, 0xfffffffc, RZ, 0xc0, !PT ;  /* 0xfffffffc03057812 */ /* 0x000fe200078ec0ff */
[----:B------:R-:W-:Y:S04]  /*8a60*/  BSSY B1, `(.L_x_11778) ;  /* 0x0000036000017945 */ /* 0x000fe80003800000 */
[----:B------:R-:W-:-:S05]  /*8a70*/  IMAD.IADD R5, R0, 0x1, -R5 ;  /* 0x0000000100057824 */ /* 0x000fca00078e0a05 */
[----:B------:R-:W-:Y:S02]  /*8a80*/  LOP3.LUT P0, RZ, R5, 0x2, RZ, 0xc0, !PT ;  /* 0x0000000205ff7812 */ /* 0x000fe4000780c0ff */
[----:B--2---:R-:W-:Y:S01]  /*8a90*/  ISETP.GE.AND P6, PT, R48, R4, PT ;  /* 0x000000043000720c */ /* 0x004fe20003fc6270 */
[----:B---3--:R-:W-:-:S04]  /*8aa0*/  IMAD R3, R50, 0x2, R22 ;  /* 0x0000000232037824 */ /* 0x008fc800078e0216 */
[----:B------:R-:W-:Y:S01]  /*8ab0*/  VIADD R0, R3, 0x20 ;  /* 0x0000002003007836 */ /* 0x000fe20000000000 */
[-C--:B----4-:R-:W-:Y:S02]  /*8ac0*/  ISETP.GE.AND P1, PT, R47, R4.reuse, PT ;  /* 0x000000042f00720c */ /* 0x090fe40003f26270 */
[-C--:B-----5:R-:W-:Y:S02]  /*8ad0*/  ISETP.GE.AND P2, PT, R46, R4.reuse, PT ;  /* 0x000000042e00720c */ /* 0x0a0fe40003f46270 */
[-C--:B------:R-:W-:Y:S02]  /*8ae0*/  ISETP.GE.AND P3, PT, R45, R4.reuse, PT ;  /* 0x000000042d00720c */ /* 0x080fe40003f66270 */
[-C--:B------:R-:W-:Y:S02]  /*8af0*/  ISETP.GE.AND P4, PT, R7, R4.reuse, PT ;  /* 0x000000040700720c */ /* 0x080fe40003f86270 */
[----:B------:R-:W-:Y:S01]  /*8b00*/  ISETP.GE.AND P5, PT, R6, R4, PT ;  /* 0x000000040600720c */ /* 0x000fe20003fa6270 */
[----:B------:R-:W-:-:S12]  /*8b10*/  @P6 BRA `(.L_x_11779) ;  /* 0x0000000000a86947 */ /* 0x000fd80003800000 */
[----:B------:R-:W0:Y:S01]  /*8b20*/  LDS.128 R4, [R3+0xda00] ;  /* 0x00da000003047984 */ /* 0x000e220000000c00 */
[--C-:B------:R-:W-:Y:S01]  /*8b30*/  SHF.R.U64 R51, R34, 0x10, R35.reuse ;  /* 0x0000001022337819 */ /* 0x100fe20000001223 */
[--C-:B------:R-:W-:Y:S01]  /*8b40*/  HADD2.F32 R34, -RZ, R44.reuse.H1_H1 ;  /* 0x3000002cff227230 */ /* 0x100fe20000004100 */
[----:B------:R-:W-:Y:S01]  /*8b50*/  SHF.R.U32.HI R35, RZ, 0x10, R35 ;  /* 0x00000010ff237819 */ /* 0x000fe20000011623 */
[----:B------:R-:W-:Y:S01]  /*8b60*/  HADD2.F32 R44, -RZ, R44.H0_H0 ;  /* 0x2000002cff2c7230 */ /* 0x000fe20000004100 */
[--C-:B------:R-:W-:Y:S02]  /*8b70*/  SHF.R.U32.HI R45, RZ, 0x10, R31.reuse ;  /* 0x00000010ff2d7819 */ /* 0x100fe4000001161f */
[----:B------:R-:W-:Y:S01]  /*8b80*/  SHF.R.U64 R49, R30, 0x10, R31 ;  /* 0x000000101e317819 */ /* 0x000fe2000000121f */
[----:B------:R-:W-:Y:S02]  /*8b90*/  HADD2.F32 R35, -RZ, R35.H0_H0 ;  /* 0x20000023ff237230 */ /* 0x000fe40000004100 */
[----:B------:R-:W-:-:S02]  /*8ba0*/  HADD2.F32 R45, -RZ, R45.H0_H0 ;  /* 0x2000002dff2d7230 */ /* 0x000fc40000004100 */
[--C-:B0-----:R-:W-:Y:S02]  /*8bb0*/  HADD2.F32 R32, -RZ, R7.reuse.H0_H0 ;  /* 0x20000007ff207230 */ /* 0x101fe40000004100 */
[----:B------:R-:W-:Y:S02]  /*8bc0*/  HADD2.F32 R33, -RZ, R7.H1_H1 ;  /* 0x30000007ff217230 */ /* 0x000fe40000004100 */
[--C-:B------:R-:W-:Y:S02]  /*8bd0*/  HADD2.F32 R7, -RZ, R4.reuse.H0_H0 ;  /* 0x20000004ff077230 */ /* 0x100fe40000004100 */
[----:B------:R-:W-:Y:S02]  /*8be0*/  HADD2.F32 R4, -RZ, R4.H1_H1 ;  /* 0x30000004ff047230 */ /* 0x000fe40000004100 */
[C---:B------:R-:W-:Y:S01]  /*8bf0*/  FMUL.FTZ R48, R33.reuse, R35 ;  /* 0x0000002321307220 */ /* 0x040fe20000410000 */
[----:B------:R-:W-:Y:S01]  /*8c00*/  FMUL.FTZ R47, R33, R45 ;  /* 0x0000002d212f7220 */ /* 0x000fe20000410000 */
[----:B------:R-:W-:-:S02]  /*8c10*/  HADD2.F32 R30, -RZ, R6.H0_H0 ;  /* 0x20000006ff1e7230 */ /* 0x000fc40000004100 */
[----:B------:R-:W-:Y:S01]  /*8c20*/  FMUL.FTZ R46, R4, R44 ;  /* 0x0000002c042e7220 */ /* 0x000fe20000410000 */
[----:B------:R-:W-:Y:S01]  /*8c30*/  FFMA.FTZ R50, R32, R45, R48 ;  /* 0x0000002d20327223 */ /* 0x000fe20000010030 */
[----:B------:R-:W-:Y:S02]  /*8c40*/  HADD2.F32 R31, -RZ, R6.H1_H1 ;  /* 0x30000006ff1f7230 */ /* 0x000fe40000004100 */
[-C--:B------:R-:W-:Y:S01]  /*8c50*/  FMUL.FTZ R48, R4, R34.reuse ;  /* 0x0000002204307220 */ /* 0x080fe20000410000 */
[C---:B------:R-:W-:Y:S01]  /*8c60*/  FFMA.FTZ R46, R7.reuse, R34, -R46 ;  /* 0x00000022072e7223 */ /* 0x040fe2000001082e */
[--C-:B------:R-:W-:Y:S02]  /*8c70*/  HADD2.F32 R6, -RZ, R5.reuse.H0_H0 ;  /* 0x20000005ff067230 */ /* 0x100fe40000004100 */
[----:B------:R-:W-:Y:S01]  /*8c80*/  FFMA.FTZ R47, R32, R35, -R47 ;  /* 0x00000023202f7223 */ /* 0x000fe2000001082f */
[----:B------:R-:W-:Y:S02]  /*8c90*/  HADD2.F32 R34, -RZ, R52.H0_H0 ;  /* 0x20000034ff227230 */ /* 0x000fe40000004100 */
[----:B------:R-:W-:Y:S01]  /*8ca0*/  FFMA.FTZ R35, R7, R44, R48 ;  /* 0x0000002c07237223 */ /* 0x000fe20000010030 */
[----:B------:R-:W-:-:S02]  /*8cb0*/  HADD2.F32 R5, -RZ, R5.H1_H1 ;  /* 0x30000005ff057230 */ /* 0x000fc40000004100 */
[----:B------:R-:W-:Y:S02]  /*8cc0*/  HADD2.F32 R32, -RZ, R53.H1_H1 ;  /* 0x30000035ff207230 */ /* 0x000fe40000004100 */
[C---:B------:R-:W-:Y:S01]  /*8cd0*/  FMUL.FTZ R45, R31.reuse, R34 ;  /* 0x000000221f2d7220 */ /* 0x040fe20000410000 */
[----:B------:R-:W-:Y:S02]  /*8ce0*/  HADD2.F32 R33, -RZ, R49.H0_H0 ;  /* 0x20000031ff217230 */ /* 0x000fe40000004100 */
[----:B------:R-:W-:Y:S02]  /*8cf0*/  HADD2.F32 R4, -RZ, R51.H0_H0 ;  /* 0x20000033ff047230 */ /* 0x000fe40000004100 */
[-C--:B------:R-:W-:Y:S01]  /*8d00*/  FMUL.FTZ R31, R31, R32.reuse ;  /* 0x000000201f1f7220 */ /* 0x080fe20000410000 */
[C---:B------:R-:W-:Y:S01]  /*8d10*/  FFMA.FTZ R45, R30.reuse, R32, -R45 ;  /* 0x000000201e2d7223 */ /* 0x040fe2000001082d */
[C---:B------:R-:W-:Y:S01]  /*8d20*/  FMUL.FTZ R7, R5.reuse, R33 ;  /* 0x0000002105077220 */ /* 0x040fe20000410000 */
[----:B------:R-:W-:Y:S01]  /*8d30*/  FMUL.FTZ R44, R5, R4 ;  /* 0x00000004052c7220 */ /* 0x000fe20000410000 */
[----:B------:R-:W-:-:S02]  /*8d40*/  FFMA.FTZ R30, R30, R34, R31 ;  /* 0x000000221e1e7223 */ /* 0x000fc4000001001f */
[----:B------:R-:W-:Y:S01]  /*8d50*/  FFMA.FTZ R5, R6, R4, -R7 ;  /* 0x0000000406057223 */ /* 0x000fe20000010807 */
[----:B------:R-:W-:Y:S01]  /*8d60*/  F2FP.F16.F32.PACK_AB R7, R50, R47 ;  /* 0x0000002f3207723e */ /* 0x000fe200000000ff */
[----:B------:R-:W-:Y:S01]  /*8d70*/  FFMA.FTZ R44, R6, R33, R44 ;  /* 0x00000021062c7223 */ /* 0x000fe2000001002c */
[----:B------:R-:W-:Y:S02]  /*8d80*/  F2FP.F16.F32.PACK_AB R4, R35, R46 ;  /* 0x0000002e2304723e */ /* 0x000fe400000000ff */
[----:B------:R-:W-:Y:S02]  /*8d90*/  F2FP.F16.F32.PACK_AB R6, R30, R45 ;  /* 0x0000002d1e06723e */ /* 0x000fe400000000ff */
[----:B------:R-:W-:-:S05]  /*8da0*/  F2FP.F16.F32.PACK_AB R5, R44, R5 ;  /* 0x000000052c05723e */ /* 0x000fca00000000ff */
[----:B------:R0:W-:Y:S02]  /*8db0*/  STS.128 [R3+0xda00], R4 ;  /* 0x00da000403007388 */ /* 0x0001e40000000c00 */
.L_x_11779:
[----:B------:R-:W-:Y:S05]  /*8dc0*/  BSYNC B1 ;  /* 0x0000000000017941 */ /* 0x000fea0003800000 */
.L_x_11778:
[----:B------:R-:W-:Y:S01]  /*8dd0*/  BSSY B1, `(.L_x_11780) ;  /* 0x000002d000017945 */ /* 0x000fe20003800000 */
[----:B------:R-:W-:-:S03]  /*8de0*/  @P0 VIADD R0, R3, 0xffffffe0 ;  /* 0xffffffe003000836 */ /* 0x000fc60000000000 */
[----:B------:R-:W-:Y:S05]  /*8df0*/  @P1 BRA `(.L_x_11781) ;  /* 0x0000000000a81947 */ /* 0x000fea0003800000 */
[----:B0-----:R-:W0:Y:S01]  /*8e00*/  LDS.128 R4, [R0+0xda00] ;  /* 0x00da000000047984 */ /* 0x001e220000000c00 */
[----:B------:R-:W-:Y:S01]  /*8e10*/  SHF.R.U32.HI R31, RZ, 0x10, R29 ;  /* 0x00000010ff1f7819 */ /* 0x000fe2000001161d */
[----:B------:R-:W-:Y:S01]  /*8e20*/  HADD2.F32 R32, -RZ, R52.H1_H1 ;  /* 0x30000034ff207230 */ /* 0x000fe20000004100 */
        /* <DEDUP_REMOVED lines=39> */
.L_x_11781:
[----:B------:R-:W-:Y:S05]  /*90a0*/  BSYNC B1 ;  /* 0x0000000000017941 */ /* 0x000fea0003800000 */
.L_x_11780:
        /* <DEDUP_REMOVED lines=44> */
.L_x_11783:
[----:B------:R-:W-:Y:S05]  /*9370*/  BSYNC B1 ;  /* 0x0000000000017941 */ /* 0x000fea0003800000 */
.L_x_11782:
        /* <DEDUP_REMOVED lines=44> */
.L_x_11785:
[----:B------:R-:W-:Y:S05]  /*9640*/  BSYNC B1 ;  /* 0x0000000000017941 */ /* 0x000fea0003800000 */
.L_x_11784:
        /* <DEDUP_REMOVED lines=44> */
.L_x_11787:
[----:B------:R-:W-:Y:S05]  /*9910*/  BSYNC B1 ;  /* 0x0000000000017941 */ /* 0x000fea0003800000 */
.L_x_11786:
        /* <DEDUP_REMOVED lines=44> */
.L_x_11771:
        /* <DEDUP_REMOVED lines=30> */
[----:B------:R-:W1:Y:S04]  /*9dc0*/  SHFL.IDX PT, R3, R13, RZ, 0x1e1f ;  /* 0x001e1fff0d037589 */ /* 0x000e6800000e0000 */
[----:B------:R-:W2:Y:S04]  /*9dd0*/  SHFL.IDX PT, R0, R0, RZ, 0x1e1f ;  /* 0x001e1fff00007589 */ /* 0x000ea800000e0000 */
[----:B------:R-:W3:Y:S04]  /*9de0*/  SHFL.IDX PT, R5, R5, RZ, 0x1e1f ;  /* 0x001e1fff05057589 */ /* 0x000ee800000e0000 */
[----:B0-----:R0:W4:Y:S01]  /*9df0*/  SHFL.IDX PT, R14, R4, RZ, 0x1e1f ;  /* 0x001e1fff040e7589 */ /* 0x00112200000e0000 */
[----:B-1----:R-:W-:-:S02]  /*9e00*/  IMAD.MOV.U32 R21, RZ, RZ, R3 ;  /* 0x000000ffff157224 */ /* 0x002fc400078e0003 */
[----:B0-2---:R-:W-:-:S07]  /*9e10*/  IMAD.MOV.U32 R20, RZ, RZ, R0 ;  /* 0x000000ffff147224 */ /* 0x005fce00078e0000 */
.L_x_12040:
[----:B------:R-:W2:Y:S04]  /*9e20*/  LDL R3, [R1+0x70] ;  /* 0x0000700001037983 */ /* 0x000ea80000100800 */
[----:B------:R-:W5:Y:S01]  /*9e30*/  LDL R33, [R1+0xa0] ;  /* 0x0000a00001217983 */ /* 0x000f620000100800 */
[----:B------:R-:W0:Y:S01]  /*9e40*/  S2R R0, SR_TID.X ;  /* 0x0000000000007919 */ /* 0x000e220000002100 */
[----:B------:R-:W-:Y:S01]  /*9e50*/  BSSY B1, `(.L_x_11789) ;  /* 0x0000046000017945 */ /* 0x000fe20003800000 */
[----:B----4-:R-:W-:Y:S01]  /*9e60*/  IMAD.MOV.U32 R34, RZ, RZ, R14 ;  /* 0x000000ffff227224 */ /* 0x010fe200078e000e */
[----:B------:R-:W-:Y:S01]  /*9e70*/  CS2R R6, SRZ ;  /* 0x0000000000067805 */ /* 0x000fe2000001ff00 */
[----:B---3--:R-:W-:Y:S01]  /*9e80*/  IMAD.MOV.U32 R35, RZ, RZ, R5 ;  /* 0x000000ffff237224 */ /* 0x008fe200078e0005 */
        /* <DEDUP_REMOVED lines=9> */
[----:B--2---:R-:W-:Y:S02]  /*9f20*/  IMAD R17, R3, R17, RZ ;  /* 0x0000001103117224 */ /* 0x004fe400078e02ff */
[C---:B0-----:R-:W-:Y:S02]  /*9f30*/  VIADD R3, R0.reuse, 0xffffff80 ;  /* 0xffffff8000037836 */ /* 0x041fe40000000000 */
[----:B------:R-:W-:Y:S01]  /*9f40*/  VIADD R0, R0, 0xffffff80 ;  /* 0xffffff8000007836 */ /* 0x000fe20000000000 */
[----:B------:R-:W-:Y:S01]  /*9f50*/  ISETP.GE.AND P1, PT, R10, R17, PT ;  /* 0x000000110a00720c */ /* 0x000fe20003f26270 */
[----:B------:R-:W-:-:S03]  /*9f60*/  IMAD R105, R105, -0xc0, R17 ;  /* 0xffffff4069697824 */ /* 0x000fc600078e0211 */
[----:B------:R-:W-:Y:S02]  /*9f70*/  LEA.HI R0, R0, R3, RZ, 0x1 ;  /* 0x0000000300007211 */ /* 0x000fe400078f08ff */
[----:B------:R-:W-:Y:S02]  /*9f80*/  VIMNMX R105, R105, 0xc0, PT ;  /* 0x000000c069697848 */ /* 0x000fe40003fe0100 */
[----:B------:R-:W-:Y:S02]  /*9f90*/  SHF.R.S32.HI R0, RZ, 0x1, R0 ;  /* 0x00000001ff007819 */ /* 0x000fe40000011400 */
[----:B------:R-:W-:Y:S02]  /*9fa0*/  CS2R R10, SRZ ;  /* 0x00000000000a7805 */ /* 0x000fe4000001ff00 */
[----:B------:R-:W-:Y:S02]  /*9fb0*/  CS2R R16, SRZ ;  /* 0x0000000000107805 */ /* 0x000fe4000001ff00 */
[----:B------:R-:W-:-:S02]  /*9fc0*/  ISETP.GE.AND P0, PT, R0, R105, PT ;  /* 0x000000690000720c */ /* 0x000fc40003f06270 */
[----:B-----5:R-:W-:Y:S01]  /*9fd0*/  LEA.HI R0, R33, R33, RZ, 0x1 ;  /* 0x0000002121007211 */ /* 0x020fe200078f08ff */
[----:B------:R-:W-:Y:S10]  /*9fe0*/  @P1 BRA `(.L_x_11790) ;  /* 0x0000000000b01947 */ /* 0x000ff40003800000 */
[----:B------:R-:W2:Y:S01]  /*9ff0*/  LDL.64 R42, [R1+0x20] ;  /* 0x00002000012a7983 */ /* 0x000ea20000100a00 */
[----:B------:R-:W-:-:S03]  /*a000*/  ULDC UR4, c[0x0][0x3f4] ;  /* 0x0000fd0000047ab9 */ /* 0x000fc60000000800 */
[----:B------:R-:W3:Y:S04]  /*a010*/  LDL R39, [R1+0x54] ;  /* 0x0000540001277983 */ /* 0x000ee80000100800 */
[----:B------:R-:W4:Y:S04]  /*a020*/  LDL R38, [R1+0x50] ;  /* 0x0000500001267983 */ /* 0x000f280000100800 */
[----:B------:R-:W3:Y:S01]  /*a030*/  LDL.64 R36, [R1+0x38] ;  /* 0x0000380001247983 */ /* 0x000ee20000100a00 */
        /* <DEDUP_REMOVED lines=8> */
[----:B--2---:R-:W-:-:S02]  /*a0c0*/  VIADD R3, R42, 0x10 ;  /* 0x000000102a037836 */ /* 0x004fc40000000000 */
[----:B------:R-:W-:-:S03]  /*a0d0*/  VIADD R4, R42, 0x20 ;  /* 0x000000202a047836 */ /* 0x000fc60000000000 */
[----:B------:R-:W-:Y:S02]  /*a0e0*/  ISETP.GE.AND P2, PT, R3, UR4, PT ;  /* 0x0000000403007c0c */ /* 0x000fe4000bf46270 */
[----:B------:R-:W-:Y:S01]  /*a0f0*/  ISETP.GE.AND P1, PT, R42, UR4, PT ;  /* 0x000000042a007c0c */ /* 0x000fe2000bf26270 */
[C---:B---3--:R-:W-:Y:S02]  /*a100*/  IMAD.IADD R5, R36.reuse, 0x1, R39 ;  /* 0x0000000124057824 */ /* 0x048fe400078e0227 */
[----:B----4-:R-:W-:Y:S01]  /*a110*/  IMAD.IADD R3, R36, 0x1, R38 ;  /* 0x0000000124037824 */ /* 0x010fe200078e0226 */
[----:B------:R-:W-:Y:S02]  /*a120*/  ISETP.GE.AND P3, PT, R4, UR4, PT ;  /* 0x0000000404007c0c */ /* 0x000fe4000bf66270 */
[----:B------:R-:W-:Y:S02]  /*a130*/  SHF.R.S32.HI R6, RZ, 0x1f, R5 ;  /* 0x0000001fff067819 */ /* 0x000fe40000011405 */
[----:B------:R-:W-:-:S02]  /*a140*/  SHF.R.S32.HI R4, RZ, 0x1f, R3 ;  /* 0x0000001fff047819 */ /* 0x000fc40000011403 */
[----:B------:R-:W-:Y:S02]  /*a150*/  LEA.HI R6, R6, R5, RZ, 0x3 ;  /* 0x0000000506067211 */ /* 0x000fe400078f18ff */
[----:B------:R-:W-:Y:S02]  /*a160*/  LEA.HI R3, R4, R3, RZ, 0x3 ;  /* 0x0000000304037211 */ /* 0x000fe400078f18ff */
[----:B------:R-:W-:Y:S02]  /*a170*/  SHF.R.S32.HI R8, RZ, 0x3, R6 ;  /* 0x00000003ff087819 */ /* 0x000fe40000011406 */
[----:B------:R-:W-:Y:S01]  /*a180*/  SHF.R.S32.HI R41, RZ, 0x3, R3 ;  /* 0x00000003ff297819 */ /* 0x000fe20000011403 */
[----:B------:R-:W-:-:S04]  /*a190*/  @!P1 IMAD.WIDE R12, R42, 0x2, R20 ;  /* 0x000000022a0c9825 */ /* 0x000fc800078e0214 */
[----:B------:R-:W-:Y:S01]  /*a1a0*/  @!P2 IMAD.SHL.U32 R3, R8, 0x8, RZ ;  /* 0x000000080803a824 */ /* 0x000fe200078e00ff */
[----:B------:R0:W5:Y:S01]  /*a1b0*/  @!P1 LD.E.128 R16, desc[UR60][R12.64] ;  /* 0x0000003c0c109980 */ /* 0x000162000c101d00 */
[----:B------:R-:W-:Y:S01]  /*a1c0*/  @!P3 IMAD.SHL.U32 R41, R41, 0x8, RZ ;  /* 0x000000082929b824 */ /* 0x000fe200078e00ff */
[----:B------:R-:W-:Y:S01]  /*a1d0*/  CS2R R4, SRZ ;  /* 0x0000000000047805 */ /* 0x000fe2000001ff00 */
[--C-:B------:R-:W-:Y:S01]  /*a1e0*/  @!P2 IMAD.WIDE R36, R3, 0x2, R20.reuse ;  /* 0x000000020324a825 */ /* 0x100fe200078e0214 */
[----:B------:R-:W-:Y:S02]  /*a1f0*/  CS2R R6, SRZ ;  /* 0x0000000000067805 */ /* 0x000fe4000001ff00 */
[----:B------:R-:W-:Y:S01]  /*a200*/  CS2R R8, SRZ ;  /* 0x0000000000087805 */ /* 0x000fe2000001ff00 */
[----:B------:R-:W-:Y:S01]  /*a210*/  @!P3 IMAD.WIDE R38, R41, 0x2, R20 ;  /* 0x000000022926b825 */ /* 0x000fe200078e0214 */
[----:B------:R1:W5:Y:S01]  /*a220*/  @!P2 LD.E.128 R24, desc[UR60][R36.64] ;  /* 0x0000003c2418a980 */ /* 0x000362000c101d00 */
[----:B0-----:R-:W-:-:S02]  /*a230*/  CS2R R12, SRZ ;  /* 0x00000000000c7805 */ /* 0x001fc4000001ff00 */
[--C-:B------:R-:W-:Y:S01]  /*a240*/  @!P2 IMAD.WIDE R20, R3, 0x2, R34.reuse ;  /* 0x000000020314a825 */ /* 0x100fe200078e0222 */
[----:B------:R1:W5:Y:S03]  /*a250*/  @!P3 LD.E.128 R28, desc[UR60][R38.64] ;  /* 0x0000003c261cb980 */ /* 0x000366000c101d00 */
[--C-:B------:R-:W-:Y:S01]  /*a260*/  @!P3 IMAD.WIDE R40, R41, 0x2, R34.reuse ;  /* 0x000000022928b825 */ /* 0x100fe200078e0222 */
[----:B------:R1:W5:Y:S03]  /*a270*/  @!P2 LD.E.128 R8, desc[UR60][R20.64] ;  /* 0x0000003c1408a980 */ /* 0x000366000c101d00 */
[----:B------:R-:W-:Y:S01]  /*a280*/  @!P1 IMAD.WIDE R34, R42, 0x2, R34 ;  /* 0x000000022a229825 */ /* 0x000fe200078e0222 */
[----:B------:R1:W5:Y:S04]  /*a290*/  @!P3 LD.E.128 R12, desc[UR60][R40.64] ;  /* 0x0000003c280cb980 */ /* 0x000368000c101d00 */
[----:B------:R1:W5:Y:S02]  /*a2a0*/  @!P1 LD.E.128 R4, desc[UR60][R34.64] ;  /* 0x0000003c22049980 */ /* 0x000364000c101d00 */
.L_x_11790:
[----:B------:R-:W-:Y:S05]  /*a2b0*/  BSYNC B1 ;  /* 0x0000000000017941 */ /* 0x000fea0003800000 */
.L_x_11789:
[----:B------:R-:W-:Y:S01]  /*a2c0*/  LOP3.LUT R0, R0, 0xfffffffe, RZ, 0xc0, !PT ;  /* 0xfffffffe00007812 */ /* 0x000fe200078ec0ff */
[----:B-----5:R-:W-:Y:S01]  /*a2d0*/  IMAD.MOV.U32 R3, RZ, RZ, R4 ;  /* 0x000000ffff037224 */ /* 0x020fe200078e0004 */
[----:B------:R-:W-:Y:S01]  /*a2e0*/  BSSY B1, `(.L_x_11791) ;  /* 0x000002d000017945 */ /* 0x000fe20003800000 */
[----:B-1----:R-:W-:Y:S02]  /*a2f0*/  IMAD.MOV.U32 R20, RZ, RZ, R5 ;  /* 0x000000ffff147224 */ /* 0x002fe400078e0005 */
        /* <DEDUP_REMOVED lines=42> */
[----:B0-----:R-:W-:Y:S06]  /*a5a0*/  @!P1 BRA `(.L_x_11792) ;  /* 0x000001bc004c9947 */ /* 0x001fec0003800000 */
.L_x_12041:
[----:B------:R-:W-:Y:S05]  /*a5b0*/  BSYNC B1 ;  /* 0x0000000000017941 */ /* 0x000fea0003800000 */
.L_x_11791:
[----:B------:R-:W-:Y:S01]  /*a5c0*/  PRMT R42, R0, 0x5410, R20 ;  /* 0x00005410002a7816 */ /* 0x000fe20000000014 */
[----:B------:R-:W-:Y:S06]  /*a5d0*/  @P0 BRA `(.L_x_11777) ;  /* 0x0000001400340947 */ /* 0x000fec0003800000 */
[----:B------:R-:W2:Y:S01]  /*a5e0*/  LDL.64 R34, [R1+0x20] ;  /* 0x0000200001227983 */ /* 0x000ea20000100a00 */
[----:B------:R-:W2:Y:S03]  /*a5f0*/  LDC R0, c[0x0][0x3f4] ;  /* 0x0000fd00ff007b82 */ /* 0x000ea60000000800 */
[----:B------:R1:W5:Y:S04]  /*a600*/  LDL R67, [R1+0x40] ;  /* 0x0000400001437983 */ /* 0x0003680000100800 */
[----:B------:R1:W5:Y:S04]  /*a610*/  LDL R66, [R1+0xc0] ;  /* 0x0000c00001427983 */ /* 0x0003680000100800 */
[----:B------:R1:W5:Y:S04]  /*a620*/  LDL R65, [R1+0x48] ;  /* 0x0000480001417983 */ /* 0x0003680000100800 */
[----:B------:R1:W5:Y:S01]  /*a630*/  LDL R63, [R1+0x44] ;  /* 0x00004400013f7983 */ /* 0x0003620000100800 */
[----:B------:R-:W-:Y:S01]  /*a640*/  BSSY B1, `(.L_x_11793) ;  /* 0x000006c000017945 */ /* 0x000fe20003800000 */
[C---:B--2---:R-:W-:Y:S01]  /*a650*/  ISETP.GE.AND P0, PT, R34.reuse, R0, PT ;  /* 0x000000002200720c */ /* 0x044fe20003f06270 */
[----:B0-----:R-:W-:-:S02]  /*a660*/  VIADD R3, R34, 0x10 ;  /* 0x0000001022037836 */ /* 0x001fc40000000000 */
[----:B------:R-:W-:-:S03]  /*a670*/  VIADD R33, R34, 0x20 ;  /* 0x0000002022217836 */ /* 0x000fc60000000000 */
[-C--:B------:R-:W-:Y:S02]  /*a680*/  ISETP.GE.AND P1, PT, R3, R0.reuse, PT ;  /* 0x000000000300720c */ /* 0x080fe40003f26270 */
[----:B------:R-:W-:-:S05]  /*a690*/  ISETP.GE.AND P2, PT, R33, R0, PT ;  /* 0x000000002100720c */ /* 0x000fca0003f46270 */
[----:B-1----:R-:W-:Y:S08]  /*a6a0*/  @P0 BRA `(.L_x_11794) ;  /* 0x0000000400940947 */ /* 0x002ff00003800000 */
[----:B------:R-:W-:Y:S01]  /*a6b0*/  LEA.HI R3, R32, R32, RZ, 0x1 ;  /* 0x0000002020037211 */ /* 0x000fe200078f08ff */
[----:B------:R-:W-:Y:S01]  /*a6c0*/  HADD2.F32 R55, -RZ, R55.H0_H0 ;  /* 0x20000037ff377230 */ /* 0x000fe20000004100 */
[--C-:B------:R-:W-:Y:S01]  /*a6d0*/  SHF.R.U64 R16, R16, 0x10, R17.reuse ;  /* 0x0000001010107819 */ /* 0x100fe20000001211 */
[----:B------:R-:W-:Y:S01]  /*a6e0*/  HADD2.F32 R53, -RZ, R53.H0_H0 ;  /* 0x20000035ff357230 */ /* 0x000fe20000004100 */
[----:B------:R-:W-:Y:S01]  /*a6f0*/  LOP3.LUT R3, R3, 0xfffffffe, RZ, 0xc0, !PT ;  /* 0xfffffffe03037812 */ /* 0x000fe200078ec0ff */
[----:B------:R-:W-:Y:S01]  /*a700*/  HADD2.F32 R54, -RZ, R54.H0_H0 ;  /* 0x20000036ff367230 */ /* 0x000fe20000004100 */
[----:B------:R-:W-:Y:S02]  /*a710*/  SHF.R.U32.HI R52, RZ, 0x10, R17 ;  /* 0x00000010ff347819 */ /* 0x000fe40000011611 */
[----:B------:R-:W-:Y:S01]  /*a720*/  SHF.R.U64 R17, R4, 0x10, R5 ;  /* 0x0000001004117819 */ /* 0x000fe20000001205 */
[----:B------:R-:W-:Y:S01]  /*a730*/  IMAD.IADD R3, R32, 0x1, -R3 ;  /* 0x0000000120037824 */ /* 0x000fe200078e0a03 */
[----:B-----5:R-:W-:-:S02]  /*a740*/  LOP3.LUT R32, R67, 0x18, R34, 0xf8, !PT ;  /* 0x0000001843207812 */ /* 0x020fc400078ef822 */
[----:B------:R-:W-:Y:S01]  /*a750*/  SHF.R.U32.HI R56, RZ, 0x10, R5 ;  /* 0x00000010ff387819 */ /* 0x000fe20000011605 */
[----:B------:R-:W-:Y:S01]  /*a760*/  HADD2.F32 R17, -RZ, R17.H0_H0 ;  /* 0x20000011ff117230 */ /* 0x000fe20000004100 */
[----:B------:R-:W-:Y:S02]  /*a770*/  LEA.HI R3, R0, R3, RZ, 0x1d ;  /* 0x0000000300037211 */ /* 0x000fe400078fe8ff */
[----:B------:R-:W-:Y:S01]  /*a780*/  LOP3.LUT R32, R32, R63, RZ, 0x3c, !PT ;  /* 0x0000003f20207212 */ /* 0x000fe200078e3cff */
[----:B------:R-:W-:Y:S01]  /*a790*/  HADD2.F32 R56, -RZ, R56.H0_H0 ;  /* 0x20000038ff387230 */ /* 0x000fe20000004100 */
[----:B------:R-:W-:Y:S02]  /*a7a0*/  SHF.R.S32.HI R20, RZ, 0x1f, R3 ;  /* 0x0000001fff147819 */ /* 0x000fe40000011403 */
[----:B------:R-:W-:Y:S01]  /*a7b0*/  SHF.R.U64 R5, R6, 0x10, R7 ;  /* 0x0000001006057819 */ /* 0x000fe20000001207 */
[----:B------:R-:W-:Y:S01]  /*a7c0*/  IMAD.IADD R33, R65, 0x1, R32 ;  /* 0x0000000141217824 */ /* 0x000fe200078e0220 */
[----:B------:R-:W-:Y:S01]  /*a7d0*/  LEA.HI R20, R20, R3, RZ, 0x2 ;  /* 0x0000000314147211 */ /* 0x000fe200078f10ff */
[----:B------:R-:W-:Y:S01]  /*a7e0*/  IMAD.SHL.U32 R3, R3, 0x8, RZ ;  /* 0x0000000803037824 */ /* 0x000fe200078e00ff */
[----:B------:R-:W-:-:S02]  /*a7f0*/  SHF.R.U64 R4, R18, 0x10, R19 ;  /* 0x0000001012047819 */ /* 0x000fc40000001213 */
[----:B------:R-:W-:Y:S02]  /*a800*/  SHF.R.S32.HI R32, RZ, 0x2, R20 ;  /* 0x00000002ff207819 */ /* 0x000fe40000011414 */
[----:B------:R-:W-:Y:S01]  /*a810*/  LOP3.LUT R20, R67, 0x18, R3, 0xf8, !PT ;  /* 0x0000001843147812 */ /* 0x000fe200078ef803 */
[----:B------:R-:W-:Y:S01]  /*a820*/  IMAD R3, R33, 0x2, R66 ;  /* 0x0000000221037824 */ /* 0x000fe200078e0242 */
[----:B------:R-:W-:Y:S01]  /*a830*/  SHF.R.U32.HI R19, RZ, 0x10, R19 ;  /* 0x00000010ff137819 */ /* 0x000fe20000011613 */
[----:B------:R-:W-:Y:S01]  /*a840*/  IMAD R36, R32, 0x1800, R65 ;  /* 0x0000180020247824 */ /* 0x000fe200078e0241 */
[----:B------:R-:W-:Y:S02]  /*a850*/  LOP3.LUT R37, R20, R63, RZ, 0x3c, !PT ;  /* 0x0000003f14257212 */ /* 0x000fe400078e3cff */
[----:B------:R-:W0:Y:S01]  /*a860*/  LDS.128 R32, [R3] ;  /* 0x0000000003207984 */ /* 0x000e220000000c00 */
[----:B------:R-:W-:Y:S02]  /*a870*/  SHF.R.U32.HI R61, RZ, 0x10, R7 ;  /* 0x00000010ff3d7819 */ /* 0x000fe40000011607 */
        /* <DEDUP_REMOVED lines=16> */
[----:B------:R-:W-:-:S02]  /*a980*/  HADD2.F32 R53, -RZ, R52.H0_H0 ;  /* 0x20000034ff357230 */ /* 0x000fc40000004100 */
[----:B------:R-:W-:Y:S01]  /*a990*/  FMUL.FTZ R57, R37, R56 ;  /* 0x0000003825397220 */ /* 0x000fe20000410000 */
[----:B------:R-:W-:Y:S02]  /*a9a0*/  HADD2.F32 R52, -RZ, R58.H0_H0 ;  /* 0x2000003aff347230 */ /* 0x000fe40000004100 */
[----:B------:R-:W-:Y:S01]  /*a9b0*/  FFMA.FTZ R18, R18, R55, R59 ;  /* 0x0000003712127223 */ /* 0x000fe2000001003b */
[----:B------:R-:W-:Y:S01]  /*a9c0*/  FMUL.FTZ R58, R49, R54 ;  /* 0x00000036313a7220 */ /* 0x000fe20000410000 */
[-C--:B------:R-:W-:Y:S01]  /*a9d0*/  FMUL.FTZ R55, R37, R53.reuse ;  /* 0x0000003525377220 */ /* 0x080fe20000410000 */
[C---:B------:R-:W-:Y:S01]  /*a9e0*/  FFMA.FTZ R37, R48.reuse, R53, -R57 ;  /* 0x0000003530257223 */ /* 0x040fe20000010839 */
[----:B------:R-:W-:Y:S02]  /*a9f0*/  HADD2.F32 R53, -RZ, R60.H0_H0 ;  /* 0x2000003cff357230 */ /* 0x000fe40000004100 */
[----:B------:R-:W-:Y:S01]  /*aa00*/  FMUL.FTZ R49, R49, R52 ;  /* 0x0000003431317220 */ /* 0x000fe20000410000 */
[----:B------:R-:W-:Y:S01]  /*aa10*/  FFMA.FTZ R55, R48, R56, R55 ;  /* 0x0000003830377223 */ /* 0x000fe20000010037 */
[----:B------:R-:W-:-:S02]  /*aa20*/  HADD2.F32 R48, -RZ, R62.H0_H0 ;  /* 0x2000003eff307230 */ /* 0x000fc40000004100 */
        /* <DEDUP_REMOVED lines=14> */
[----:B------:R-:W-:Y:S02]  /*ab10*/  HADD2.F32 R36, -RZ, R36.H1_H1 ;  /* 0x30000024ff247230 */ /* 0x000fe40000004100 */
[----:B------:R-:W-:Y:S01]  /*ab20*/  FMUL.FTZ R64, R39, R50 ;  /* 0x0000003227407220 */ /* 0x000fe20000410000 */
[----:B------:R-:W-:-:S02]  /*ab30*/  HADD2.F32 R38, -RZ, R38.H1_H1 ;  /* 0x30000026ff267230 */ /* 0x000fc40000004100 */
[----:B------:R-:W-:Y:S01]  /*ab40*/  FFMA.FTZ R51, R7, R54, R51 ;  /* 0x0000003607337223 */ /* 0x000fe20000010033 */
[-C--:B------:R-:W-:Y:S01]  /*ab50*/  FMUL.FTZ R52, R39, R48.reuse ;  /* 0x0000003027347220 */ /* 0x080fe20000410000 */
        /* <DEDUP_REMOVED lines=26> */
.L_x_11794:
[----:B------:R-:W-:Y:S05]  /*ad00*/  BSYNC B1 ;  /* 0x0000000000017941 */ /* 0x000fea0003800000 */
.L_x_11793:
[----:B------:R-:W-:Y:S04]  /*ad10*/  BSSY B1, `(.L_x_11795) ;  /* 0x000006d000017945 */ /* 0x000fe80003800000 */
[----:B------:R-:W-:Y:S05]  /*ad20*/  @P1 BRA `(.L_x_11796) ;  /* 0x0000000400ac1947 */ /* 0x000fea0003800000 */
[----:B0-----:R-:W2:Y:S04]  /*ad30*/  LDL R3, [R1+0x54] ;  /* 0x0000540001037983 */ /* 0x001ea80000100800 */
[----:B------:R-:W2:Y:S01]  /*ad40*/  LDL.64 R4, [R1+0x38] ;  /* 0x0000380001047983 */ /* 0x000ea20000100a00 */
[----:B------:R-:W-:Y:S01]  /*ad50*/  SHF.R.U64 R51, R8, 0x10, R9 ;  /* 0x0000001008337819 */ /* 0x000fe20000001209 */
[----:B------:R-:W-:Y:S01]  /*ad60*/  HADD2.F32 R35, -RZ, R45.H0_H0 ;  /* 0x2000002dff237230 */ /* 0x000fe20000004100 */
[----:B------:R-:W-:Y:S01]  /*ad70*/  SHF.R.U64 R8, R26, 0x10, R27 ;  /* 0x000000101a087819 */ /* 0x000fe2000000121b */
[----:B------:R-:W-:Y:S01]  /*ad80*/  HADD2.F32 R34, -RZ, R43.H1_H1 ;  /* 0x3000002bff227230 */ /* 0x000fe20000004100 */
[----:B------:R-:W-:Y:S02]  /*ad90*/  SHF.R.U32.HI R36, RZ, 0x10, R9 ;  /* 0x00000010ff247819 */ /* 0x000fe40000011609 */
[----:B------:R-:W-:-:S02]  /*ada0*/  SHF.R.U32.HI R39, RZ, 0x10, R25 ;  /* 0x00000010ff277819 */ /* 0x000fc40000011619 */
[----:B------:R-:W-:Y:S01]  /*adb0*/  SHF.R.U32.HI R52, RZ, 0x10, R27 ;  /* 0x00000010ff347819 */ /* 0x000fe2000001161b */
[----:B------:R-:W-:Y:S01]  /*adc0*/  HADD2.F32 R36, -RZ, R36.H0_H0 ;  /* 0x20000024ff247230 */ /* 0x000fe20000004100 */
[--C-:B------:R-:W-:Y:S02]  /*add0*/  SHF.R.U64 R49, R10, 0x10, R11.reuse ;  /* 0x000000100a317819 */ /* 0x100fe4000000120b */
[----:B------:R-:W-:Y:S02]  /*ade0*/  SHF.R.U32.HI R47, RZ, 0x10, R11 ;  /* 0x00000010ff2f7819 */ /* 0x000fe4000001160b */
[----:B------:R-:W-:Y:S01]  /*adf0*/  SHF.R.U64 R24, R24, 0x10, R25 ;  /* 0x0000001018187819 */ /* 0x000fe20000001219 */
[----:B--2---:R-:W-:-:S05]  /*ae00*/  IMAD.IADD R3, R4, 0x1, R3 ;  /* 0x0000000104037824 */ /* 0x004fca00078e0203 */
[----:B------:R-:W-:-:S04]  /*ae10*/  SHF.R.S32.HI R4, RZ, 0x1f, R3 ;  /* 0x0000001fff047819 */ /* 0x000fc80000011403 */
[CC--:B------:R-:W-:Y:S02]  /*ae20*/  LEA.HI R5, R4.reuse, R3.reuse, RZ, 0x3 ;  /* 0x0000000304057211 */ /* 0x0c0fe400078f18ff */
[----:B------:R-:W-:Y:S02]  /*ae30*/  LEA.HI R4, R4, R3, RZ, 0x5 ;  /* 0x0000000304047211 */ /* 0x000fe400078f28ff */
[--C-:B------:R-:W-:Y:S02]  /*ae40*/  SHF.R.S32.HI R7, RZ, 0x3, R5.reuse ;  /* 0x00000003ff077819 */ /* 0x100fe40000011405 */
        /* <DEDUP_REMOVED lines=10> */
[----:B------:R-:W-:Y:S01]  /*aef0*/  LOP3.LUT R4, R67, 0x18, R3, 0xf8, !PT ;  /* 0x0000001843047812 */ /* 0x000fe200078ef803 */
[----:B------:R-:W-:Y:S02]  /*af00*/  IMAD R3, R6, 0x2, R66 ;  /* 0x0000000206037824 */ /* 0x000fe400078e0242 */
[----:B------:R-:W-:Y:S01]  /*af10*/  IMAD R16, R5, 0x1800, R65 ;  /* 0x0000180005107824 */ /* 0x000fe200078e0241 */
[----:B------:R-:W-:-:S02]  /*af20*/  LOP3.LUT R17, R4, R63, RZ, 0x3c, !PT ;  /* 0x0000003f04117212 */ /* 0x000fc400078e3cff */
[----:B------:R-:W0:Y:S03]  /*af30*/  LDS.128 R4, [R3] ;  /* 0x0000000003047984 */ /* 0x000e260000000c00 */
        /* <DEDUP_REMOVED lines=13> */
[----:B------:R-:W-:Y:S01]  /*b010*/  FMUL.FTZ R48, R26, R34 ;  /* 0x000000221a307220 */ /* 0x000fe20000410000 */
[----:B------:R-:W-:Y:S02]  /*b020*/  HADD2.F32 R26, -RZ, R39.H0_H0 ;  /* 0x20000027ff1a7230 */ /* 0x000fe40000004100 */
[----:B------:R-:W-:Y:S01]  /*b030*/  FMUL.FTZ R39, R27, R36 ;  /* 0x000000241b277220 */ /* 0x000fe20000410000 */
[----:B------:R-:W-:Y:S01]  /*b040*/  FFMA.FTZ R37, R9, R34, -R38 ;  /* 0x0000002209257223 */ /* 0x000fe20000010826 */
[----:B------:R-:W-:-:S02]  /*b050*/  HADD2.F32 R34, -RZ, R44.H0_H0 ;  /* 0x2000002cff227230 */ /* 0x000fc40000004100 */
[----:B------:R-:W-:Y:S01]  /*b060*/  FFMA.FTZ R48, R9, R35, R48 ;  /* 0x0000002309307223 */ /* 0x000fe20000010030 */
[----:B------:R-:W-:Y:S02]  /*b070*/  HADD2.F32 R9, -RZ, R46.H0_H0 ;  /* 0x2000002eff097230 */ /* 0x000fe40000004100 */
[-C--:B------:R-:W-:Y:S01]  /*b080*/  FMUL.FTZ R27, R27, R26.reuse ;  /* 0x0000001a1b1b7220 */ /* 0x080fe20000410000 */
[----:B------:R-:W-:Y:S01]  /*b090*/  FFMA.FTZ R50, R10, R26, -R39 ;  /* 0x0000001a0a327223 */ /* 0x000fe20000010827 */
[C---:B------:R-:W-:Y:S01]  /*b0a0*/  FMUL.FTZ R26, R32.reuse, R34 ;  /* 0x00000022201a7220 */ /* 0x040fe20000410000 */
[----:B------:R-:W-:Y:S02]  /*b0b0*/  HADD2.F32 R33, -RZ, R19.H1_H1 ;  /* 0x30000013ff217230 */ /* 0x000fe40000004100 */
[-C--:B------:R-:W-:Y:S01]  /*b0c0*/  FMUL.FTZ R39, R32, R9.reuse ;  /* 0x0000000920277220 */ /* 0x080fe20000410000 */
[----:B------:R-:W-:Y:S02]  /*b0d0*/  HADD2.F32 R38, -RZ, R47.H0_H0 ;  /* 0x2000002fff267230 */ /* 0x000fe40000004100 */
[----:B------:R-:W-:Y:S01]  /*b0e0*/  FFMA.FTZ R35, R11, R9, -R26 ;  /* 0x000000090b237223 */ /* 0x000fe2000001081a */
[----:B------:R-:W-:-:S02]  /*b0f0*/  HADD2.F32 R26, -RZ, R52.H0_H0 ;  /* 0x20000034ff1a7230 */ /* 0x000fc40000004100 */
[----:B------:R-:W-:Y:S01]  /*b100*/  FFMA.FTZ R27, R10, R36, R27 ;  /* 0x000000240a1b7223 */ /* 0x000fe2000001001b */
[----:B------:R-:W-:Y:S02]  /*b110*/  HADD2.F32 R17, -RZ, R16.H0_H0 ;  /* 0x20000010ff117230 */ /* 0x000fe40000004100 */
[----:B------:R-:W-:Y:S01]  /*b120*/  FMUL.FTZ R32, R33, R38 ;  /* 0x0000002621207220 */ /* 0x000fe20000410000 */
[----:B------:R-:W-:Y:S02]  /*b130*/  HADD2.F32 R44, -RZ, R44.H1_H1 ;  /* 0x3000002cff2c7230 */ /* 0x000fe40000004100 */
[----:B------:R-:W-:Y:S01]  /*b140*/  FFMA.FTZ R39, R11, R34, R39 ;  /* 0x000000220b277223 */ /* 0x000fe20000010027 */
[----:B------:R-:W-:Y:S02]  /*b150*/  HADD2.F32 R10, -RZ, R45.H1_H1 ;  /* 0x3000002dff0a7230 */ /* 0x000fe40000004100 */
[-C--:B------:R-:W-:Y:S01]  /*b160*/  FFMA.FTZ R36, R25, R26.reuse, -R32 ;  /* 0x0000001a19247223 */ /* 0x080fe20000010820 */
[----:B------:R-:W-:Y:S01]  /*b170*/  FMUL.FTZ R34, R33, R26 ;  /* 0x0000001a21227220 */ /* 0x000fe20000410000 */
[----:B------:R-:W-:Y:S01]  /*b180*/  FMUL.FTZ R32, R17, R44 ;  /* 0x0000002c11207220 */ /* 0x000fe20000410000 */
[----:B------:R-:W-:-:S02]  /*b190*/  HADD2.F32 R19, -RZ, R18.H0_H0 ;  /* 0x20000012ff137230 */ /* 0x000fc40000004100 */
[----:B------:R-:W-:Y:S01]  /*b1a0*/  FMUL.FTZ R17, R17, R10 ;  /* 0x0000000a11117220 */ /* 0x000fe20000410000 */
[----:B------:R-:W-:Y:S02]  /*b1b0*/  HADD2.F32 R26, -RZ, R43.H0_H0 ;  /* 0x2000002bff1a7230 */ /* 0x000fe40000004100 */
        /* <DEDUP_REMOVED lines=34> */
.L_x_11796:
[----:B------:R-:W-:Y:S05]  /*b3e0*/  BSYNC B1 ;  /* 0x0000000000017941 */ /* 0x000fea0003800000 */
.L_x_11795:
[----:B------:R-:W-:Y:S05]  /*b3f0*/  @P2 BRA `(.L_x_11777) ;  /* 0x0000000400ac2947 */ /* 0x000fea0003800000 */
[----:B01----:R-:W2:Y:S04]  /*b400*/  LDL R3, [R1+0x50] ;  /* 0x0000500001037983 */ /* 0x003ea80000100800 */
[----:B------:R-:W2:Y:S01]  /*b410*/  LDL.64 R4, [R1+0x38] ;  /* 0x0000380001047983 */ /* 0x000ea20000100a00 */
[----:B------:R-:W-:Y:S01]  /*b420*/  HADD2.F32 R27, -RZ, R21.H1_H1 ;  /* 0x30000015ff1b7230 */ /* 0x000fe20000004100 */
[--C-:B------:R-:W-:Y:S01]  /*b430*/  SHF.R.U32.HI R20, RZ, 0x10, R13.reuse ;  /* 0x00000010ff147819 */ /* 0x100fe2000001160d */
[----:B------:R-:W-:Y:S01]  /*b440*/  HADD2.F32 R25, -RZ, R41.H1_H1 ;  /* 0x30000029ff197230 */ /* 0x000fe20000004100 */
[----:B------:R-:W-:Y:S02]  /*b450*/  SHF.R.U64 R33, R12, 0x10, R13 ;  /* 0x000000100c217819 */ /* 0x000fe4000000120d */
[--C-:B------:R-:W-:Y:S01]  /*b460*/  SHF.R.U64 R35, R28, 0x10, R29.reuse ;  /* 0x000000101c237819 */ /* 0x100fe2000000121d */
[----:B------:R-:W-:Y:S01]  /*b470*/  HADD2.F32 R20, -RZ, R20.H0_H0 ;  /* 0x20000014ff147230 */ /* 0x000fe20000004100 */
[----:B------:R-:W-:-:S02]  /*b480*/  SHF.R.U32.HI R24, RZ, 0x10, R29 ;  /* 0x00000010ff187819 */ /* 0x000fc4000001161d */
[--C-:B------:R-:W-:Y:S02]  /*b490*/  SHF.R.U64 R34, R30, 0x10, R31.reuse ;  /* 0x000000101e227819 */ /* 0x100fe4000000121f */
[----:B------:R-:W-:Y:S02]  /*b4a0*/  SHF.R.U32.HI R30, RZ, 0x10, R31 ;  /* 0x00000010ff1e7819 */ /* 0x000fe4000001161f */
[--C-:B------:R-:W-:Y:S02]  /*b4b0*/  SHF.R.U32.HI R28, RZ, 0x10, R15.reuse ;  /* 0x00000010ff1c7819 */ /* 0x100fe4000001160f */
        /* <DEDUP_REMOVED lines=11> */
[-C--:B------:R-:W-:Y:S02]  /*b570*/  LOP3.LUT R5, R5, R63.reuse, RZ, 0x3c, !PT ;  /* 0x0000003f05057212 */ /* 0x080fe400078e3cff */
        /* <DEDUP_REMOVED lines=27> */
[----:B------:R-:W-:Y:S01]  /*b730*/  FFMA.FTZ R31, R12, R27, R31 ;  /* 0x0000001b0c1f7223 */ /* 0x000fe2000001001f */
[----:B------:R-:W-:Y:S02]  /*b740*/  HADD2.F32 R25, -RZ, R42.H1_H1 ;  /* 0x3000002aff197230 */ /* 0x000fe40000004100 */
        /* <DEDUP_REMOVED lines=12> */
[----:B------:R-:W-:Y:S01]  /*b810*/  FFMA.FTZ R20, R13, R20, R12 ;  /* 0x000000140d147223 */ /* 0x000fe2000001000c */
[----:B------:R-:W-:Y:S02]  /*b820*/  HADD2.F32 R12, -RZ, R41.H0_H0 ;  /* 0x20000029ff0c7230 */ /* 0x000fe40000004100 */
[-C--:B------:R-:W-:Y:S01]  /*b830*/  FMUL.FTZ R30, R19, R16.reuse ;  /* 0x00000010131e7220 */ /* 0x080fe20000410000 */
[----:B------:R-:W-:Y:S01]  /*b840*/  FFMA.FTZ R28, R15, R16, -R18 ;  /* 0x000000100f1c7223 */ /* 0x000fe20000010812 */
        /* <DEDUP_REMOVED lines=9> */
[----:B------:R-:W-:Y:S01]  /*b8e0*/  FMUL.FTZ R12, R11, R42 ;  /* 0x0000002a0b0c7220 */ /* 0x000fe20000410000 */
        /* <DEDUP_REMOVED lines=28> */
.L_x_11777:
[----:B------:R-:W-:Y:S05]  /*bab0*/  BSYNC B0 ;  /* 0x0000000000007941 */ /* 0x000fea0003800000 */
.L_x_11770:
        /* <DEDUP_REMOVED lines=8> */
.L_x_11768:
[----:B0--3--:R-:W3:Y:S02]  /*bb40*/  LDL R0, [R1+0x34] ;  /* 0x0000340001007983 */ /* 0x009ee40000100800 */
[----:B---3--:R-:W-:-:S13]  /*bb50*/  ISETP.NE.AND P0, PT, R0, 0x3, PT ;  /* 0x000000030000780c */ /* 0x008fda0003f05270 */
[----:B------:R-:W-:Y:S05]  /*bb60*/  @!P0 BRA `(.L_x_11797) ;  /* 0x0000000000048947 */ /* 0x000fea0003800000 */
[----:B------:R-:W-:Y:S01]  /*bb70*/  BPT.TRAP 0x1 ;  /* 0x000000040000795c */ /* 0x000fe20000300000 */
.L_x_11797:
[----:B------:R-:W3:Y:S01]  /*bb80*/  LDL R0, [R1+0x2c] ;  /* 0x00002c0001007983 */ /* 0x000ee20000100800 */
[----:B------:R-:W-:Y:S01]  /*bb90*/  IMAD R21, R145, 0x8, R22 ;  /* 0x0000000891157824 */ /* 0x000fe200078e0216 */
[----:B---3--:R-:W-:-:S04]  /*bba0*/  SHF.L.U32 R0, R0, 0x1f, RZ ;  /* 0x0000001f00007819 */ /* 0x008fc800000006ff */
[----:B------:R0:W3:Y:S01]  /*bbb0*/  SYNCS.PHASECHK.TRANS64.TRYWAIT P2, [R21+URZ+0x31c30], R0 ;  /* 0x031c3000150075a7 */ /* 0x0000e2000804017f */
[----:B------:R-:W-:Y:S05]  /*bbc0*/  @!P0 BRA `(.L_x_11798) ;  /* 0x0000000000048947 */ /* 0x000fea0003800000 */
[----:B------:R-:W-:Y:S01]  /*bbd0*/  BPT.TRAP 0x1 ;  /* 0x000000040000795c */ /* 0x000fe20000300000 */
.L_x_11798:
[----:B-12-4-:R-:W1:Y:S02]  /*bbe0*/  S2R R3, SR_TID.X ;  /* 0x0000000000037919 */ /* 0x016e640000002100 */
[----:B-1----:R-:W-:-:S04]  /*bbf0*/  LOP3.LUT R3, R3, 0x7f, RZ, 0xc0, !PT ;  /* 0x0000007f03037812 */ /* 0x002fc800078ec0ff */
[----:B------:R-:W-:Y:S01]  /*bc00*/  ISETP.NE.AND P1, PT, R3, RZ, PT ;  /* 0x000000ff0300720c */ /* 0x000fe20003f25270 */
[----:B---3--:R-:W-:-:S12]  /*bc10*/  @P2 BRA `(.L_x_11799) ;  /* 0x0000000000082947 */ /* 0x008fd80003800000 */
[----:B------:R-:W1:Y:S02]  /*bc20*/  SYNCS.PHASECHK.TRANS64.TRYWAIT P2, [R21+URZ+0x31c30], R0 ;  /* 0x031c3000150075a7 */ /* 0x000e64000804017f */
[----:B-1----:R-:W-:Y:S05]  /*bc30*/  @!P2 BRA `(.L_x_11800) ;  /* 0x000001a400bca947 */ /* 0x002fea0003800000 */
.L_x_11799:
[----:B------:R-:W-:Y:S05]  /*bc40*/  WARPSYNC.ALL ;  /* 0x0000000000007948 */ /* 0x000fea0003800000 */
[----:B01----:R-:W-:Y:S02]  /*bc50*/  VIADD R0, R22, 0x16a00 ;  /* 0x00016a0016007836 */ /* 0x003fe40000000000 */
[----:B------:R-:W-:Y:S02]  /*bc60*/  IMAD R2, R2, 0x1000, R22 ;  /* 0x0000100002027824 */ /* 0x000fe400078e0216 */
[----:B------:R-:W-:Y:S01]  /*bc70*/  IMAD.MOV.U32 R15, RZ, RZ, -0x7fffffe0 ;  /* 0x80000020ff0f7424 */ /* 0x000fe200078e00ff */
[----:B------:R-:W-:Y:S01]  /*bc80*/  SHF.R.U32.HI R0, RZ, 0x4, R0 ;  /* 0x00000004ff007819 */ /* 0x000fe20000011600 */
[----:B------:R-:W-:-:S02]  /*bc90*/  VIADD R2, R2, 0xda00 ;  /* 0x0000da0002027836 */ /* 0x000fc40000000000 */
[----:B------:R-:W-:Y:S01]  /*bca0*/  IMAD.MOV.U32 R9, RZ, RZ, -0x7fffffe0 ;  /* 0x80000020ff097424 */ /* 0x000fe200078e00ff */
[----:B------:R-:W-:Y:S01]  /*bcb0*/  LOP3.LUT R0, R0, 0x3fff, RZ, 0xc0, !PT ;  /* 0x00003fff00007812 */ /* 0x000fe200078ec0ff */
[----:B------:R-:W-:Y:S01]  /*bcc0*/  WARPGROUP.ARRIVE ;  /* 0x00000000000079c5 */ /* 0x000fe20000000000 */
[----:B------:R-:W-:Y:S01]  /*bcd0*/  SHF.R.U32.HI R2, RZ, 0x4, R2 ;  /* 0x00000004ff027819 */ /* 0x000fe20000011602 */
[----:B------:R-:W-:Y:S01]  /*bce0*/  IMAD.MOV.U32 R3, RZ, RZ, -0x7fffffe0 ;  /* 0x80000020ff037424 */ /* 0x000fe200078e00ff */
[----:B------:R-:W-:Y:S01]  /*bcf0*/  LOP3.LUT R4, R0, 0x10000, RZ, 0xfc, !PT ;  /* 0x0001000000047812 */ /* 0x000fe200078efcff */
[----:B------:R-:W-:Y:S01]  /*bd00*/  IMAD.MOV.U32 R5, RZ, RZ, -0x7fffffe0 ;  /* 0x80000020ff057424 */ /* 0x000fe200078e00ff */
[----:B------:R-:W-:Y:S01]  /*bd10*/  LOP3.LUT R2, R2, 0x3fff, RZ, 0xc0, !PT ;  /* 0x00003fff02027812 */ /* 0x000fe200078ec0ff */
[----:B------:R-:W-:Y:S01]  /*bd20*/  IMAD.MOV.U32 R7, RZ, RZ, -0x7fffffe0 ;  /* 0x80000020ff077424 */ /* 0x000fe200078e00ff */
[----:B------:R-:W0:Y:S01]  /*bd30*/  LDC R18, c[0x0][0x448] ;  /* 0x00011200ff127b82 */ /* 0x000e220000000800 */
[----:B------:R-:W-:Y:S01]  /*bd40*/  IMAD R14, R145, 0x6c0, R4 ;  /* 0x000006c0910e7824 */ /* 0x000fe200078e0204 */
[----:B------:R-:W-:Y:S01]  /*bd50*/  LOP3.LUT R8, R2, 0x10000, RZ, 0xfc, !PT ;  /* 0x0001000002087812 */ /* 0x000fe200078efcff */
[----:B------:R1:W-:Y:S01]  /*bd60*/  STL [R1+0x58], R4 ;  /* 0x0000580401007387 */ /* 0x0003e20000100800 */
[----:B------:R-:W-:-:S02]  /*bd70*/  R2UR UR7, R15 ;  /* 0x000000000f0772ca */ /* 0x000fc400000e0000 */
[C---:B------:R-:W-:Y:S02]  /*bd80*/  R2UR UR6, R14.reuse ;  /* 0x000000000e0672ca */ /* 0x040fe400000e0000 */
[----:B------:R-:W-:Y:S01]  /*bd90*/  R2UR UR5, R9 ;  /* 0x00000000090572ca */ /* 0x000fe200000e0000 */
[----:B------:R-:W-:Y:S01]  /*bda0*/  VIADD R2, R14, 0x40 ;  /* 0x000000400e027836 */ /* 0x000fe20000000000 */
[C---:B------:R-:W-:Y:S02]  /*bdb0*/  R2UR UR4, R8.reuse ;  /* 0x00000000080472ca */ /* 0x040fe400000e0000 */
[----:B------:R-:W-:Y:S02]  /*bdc0*/  R2UR UR11, R3 ;  /* 0x00000000030b72ca */ /* 0x000fe400000e0000 */
[----:B------:R-:W-:Y:S02]  /*bdd0*/  R2UR UR8, R8 ;  /* 0x00000000080872ca */ /* 0x000fe400000e0000 */
[----:B------:R-:W-:Y:S01]  /*bde0*/  R2UR UR9, R9 ;  /* 0x00000000090972ca */ /* 0x000fe200000e0000 */
[----:B-1----:R-:W-:Y:S01]  /*bdf0*/  VIADD R4, R14, 0xc0 ;  /* 0x000000c00e047836 */ /* 0x002fe20000000000 */
[----:B------:R-:W-:-:S02]  /*be00*/  R2UR UR15, R5 ;  /* 0x00000000050f72ca */ /* 0x000fc400000e0000 */
[----:B------:R-:W-:Y:S01]  /*be10*/  R2UR UR13, R9 ;  /* 0x00000000090d72ca */ /* 0x000fe200000e0000 */
[----:B------:R-:W-:Y:S01]  /*be20*/  VIADD R6, R14, 0x100 ;  /* 0x000001000e067836 */ /* 0x000fe20000000000 */
[----:B------:R-:W-:Y:S01]  /*be30*/  R2UR UR12, R8 ;  /* 0x00000000080c72ca */ /* 0x000fe200000e0000 */
[----:B------:R-:W-:Y:S01]  /*be40*/  HGMMA.64x16x16.F32 R88, gdesc[UR4], RZ, !UPT, gsb0 ;  /* 0x00200000045879f0 */ /* 0x000fe2000c0008ff */
[----:B------:R-:W-:Y:S01]  /*be50*/  R2UR UR10, R2 ;  /* 0x00000000020a72ca */ /* 0x000fe200000e0000 */
[----:B------:R-:W-:Y:S01]  /*be60*/  VIADD R2, R14, 0x80 ;  /* 0x000000800e027836 */ /* 0x000fe20000000000 */
[----:B------:R-:W-:Y:S01]  /*be70*/  R2UR UR19, R7 ;  /* 0x00000000071372ca */ /* 0x000fe200000e0000 */
[----:B------:R-:W-:Y:S01]  /*be80*/  IMAD.MOV.U32 R3, RZ, RZ, -0x7fffffe0 ;  /* 0x80000020ff037424 */ /* 0x000fe200078e00ff */
[----:B------:R-:W-:Y:S02]  /*be90*/  R2UR UR16, R8 ;  /* 0x00000000081072ca */ /* 0x000fe400000e0000 */
[----:B------:R-:W-:-:S02]  /*bea0*/  R2UR UR17, R9 ;  /* 0x00000000091172ca */ /* 0x000fc400000e0000 */
[C---:B------:R-:W-:Y:S02]  /*beb0*/  R2UR UR21, R9.reuse ;  /* 0x00000000091572ca */ /* 0x040fe400000e0000 */
[----:B------:R-:W-:Y:S01]  /*bec0*/  R2UR UR25, R9 ;  /* 0x00000000091972ca */ /* 0x000fe200000e0000 */
[----:B------:R-:W-:Y:S01]  /*bed0*/  VIADD R10, R14, 0xc2 ;  /* 0x000000c20e0a7836 */ /* 0x000fe20000000000 */
[C---:B------:R-:W-:Y:S01]  /*bee0*/  R2UR UR20, R8.reuse ;  /* 0x00000000081472ca */ /* 0x040fe200000e0000 */
[----:B------:R-:W-:Y:S01]  /*bef0*/  IMAD.MOV.U32 R11, RZ, RZ, -0x7fffffe0 ;  /* 0x80000020ff0b7424 */ /* 0x000fe200078e00ff */
[C---:B------:R-:W-:Y:S01]  /*bf00*/  R2UR UR24, R8.reuse ;  /* 0x00000000081872ca */ /* 0x040fe200000e0000 */
[----:B------:R-:W-:Y:S01]  /*bf10*/  VIADD R12, R8, 0x300 ;  /* 0x00000300080c7836 */ /* 0x000fe20000000000 */
[----:B------:R-:W2:Y:S01]  /*bf20*/  LDL.LU R0, [R1] ;  /* 0x0000000001007983 */ /* 0x000ea20000300800 */
[----:B------:R-:W-:Y:S01]  /*bf30*/  R2UR UR6, R2 ;  /* 0x00000000020672ca */ /* 0x000fe200000e0000 */
[----:B------:R-:W-:Y:S01]  /*bf40*/  VIADD R2, R14, 0x140 ;  /* 0x000001400e027836 */ /* 0x000fe20000000000 */
[----:B------:R-:W-:Y:S01]  /*bf50*/  R2UR UR7, R3 ;  /* 0x00000000030772ca */ /* 0x000fe200000e0000 */
[----:B------:R-:W-:Y:S01]  /*bf60*/  IMAD.MOV.U32 R3, RZ, RZ, -0x7fffffe0 ;  /* 0x80000020ff037424 */ /* 0x000fe200078e00ff */
[----:B------:R-:W-:Y:S01]  /*bf70*/  R2UR UR4, R8 ;  /* 0x00000000080472ca */ /* 0x000fe200000e0000 */
[----:B------:R-:W-:Y:S01]  /*bf80*/  IMAD.MOV.U32 R5, RZ, RZ, -0x7fffffe0 ;  /* 0x80000020ff057424 */ /* 0x000fe200078e00ff */
[----:B------:R-:W-:Y:S01]  /*bf90*/  R2UR UR5, R9 ;  /* 0x00000000090572ca */ /* 0x000fe200000e0000 */
[----:B------:R-:W-:Y:S01]  /*bfa0*/  IMAD.MOV.U32 R7, RZ, RZ, -0x7fffffe0 ;  /* 0x80000020ff077424 */ /* 0x000fe200078e00ff */
[----:B------:R-:W-:Y:S01]  /*bfb0*/  R2UR UR14, R4 ;  /* 0x00000000040e72ca */ /* 0x000fe200000e0000 */
[----:B------:R-:W-:Y:S01]  /*bfc0*/  VIADD R4, R14, 0x180 ;  /* 0x000001800e047836 */ /* 0x000fe20000000000 */
[----:B------:R-:W-:Y:S01]  /*bfd0*/  R2UR UR18, R6 ;  /* 0x00000000061272ca */ /* 0x000fe200000e0000 */
[----:B------:R-:W-:Y:S01]  /*bfe0*/  VIADD R6, R8, 0x2 ;  /* 0x0000000208067836 */ /* 0x000fe20000000000 */
[----:B------:R-:W-:Y:S01]  /*bff0*/  R2UR UR23, R5 ;  /* 0x00000000051772ca */ /* 0x000fe200000e0000 */
[----:B------:R-:W-:Y:S01]  /*c000*/  IMAD.MOV.U32 R5, RZ, RZ, -0x7fffffe0 ;  /* 0x80000020ff057424 */ /* 0x000fe200078e00ff */
[----:B------:R-:W-:Y:S01]  /*c010*/  R2UR UR22, R4 ;  /* 0x00000000041672ca */ /* 0x000fe200000e0000 */
[----:B------:R-:W-:Y:S01]  /*c020*/  VIADD R4, R14, 0x200 ;  /* 0x000002000e047836 */ /* 0x000fe20000000000 */
[----:B0-----:R-:W-:Y:S01]  /*c030*/  ISETP.NE.AND P5, PT, R18, 0x1, PT ;  /* 0x000000011200780c */ /* 0x001fe20003fa5270 */
[----:B------:R-:W-:-:S02]  /*c040*/  IMAD.MOV.U32 R13, RZ, RZ, -0x7fffffe0 ;  /* 0x80000020ff0d7424 */ /* 0x000fc400078e00ff */
[C---:B------:R-:W-:Y:S02]  /*c050*/  VIADD R16, R14.reuse, 0x302 ;  /* 0x000003020e107836 */ /* 0x040fe40000000000 */
[----:B------:R-:W-:Y:S01]  /*c060*/  IMAD.MOV.U32 R17, RZ, RZ, -0x7fffffe0 ;  /* 0x80000020ff117424 */ /* 0x000fe200078e00ff */
[----:B------:R-:W-:Y:S02]  /*c070*/  WARPGROUP.DEPBAR.LE gsb0, 0x0 ;  /* 0x00008000000079c5 */ /* 0x000fe40000010000 */
[----:B------:R-:W-:Y:S01]  /*c080*/  WARPGROUP.ARRIVE ;  /* 0x00000000000079c5 */ /* 0x000fe20000000000 */
[----:B------:R-:W-:-:S04]  /*c090*/  VIADD R18, R14, 0x500 ;  /* 0x000005000e127836 */ /* 0x000fc80000000000 */
[----:B------:R-:W0:Y:S01]  /*c0a0*/  @P5 LDC R15, c[0x0][0x44c] ;  /* 0x00011300ff0f5b82 */ /* 0x000e220000000800 */
        /* <DEDUP_REMOVED lines=21> */
[----:B-----5:R-:W-:-:S06]  /*c200*/  WARPGROUP.ARRIVE ;  /* 0x00000000000079c5 */ /* 0x020fcc0000000000 */
        /* <DEDUP_REMOVED lines=21> */
[----:B------:R-:W-:Y:S01]  /*c360*/  IMAD.MOV.U32 R19, RZ, RZ, -0x7fffffe0 ;  /* 0x80000020ff137424 */ /* 0x000fe200078e00ff */
[----:B--2---:R-:W-:-:S04]  /*c370*/  LOP3.LUT R0, R0, 0xfffffff7, RZ, 0xc0, !PT ;  /* 0xfffffff700007812 */ /* 0x004fc800078ec0ff */
[----:B------:R-:W-:-:S05]  /*c380*/  @P5 LOP3.LUT R0, R0, 0x8, RZ, 0xfc, !PT ;  /* 0x0000000800005812 */ /* 0x000fca00078efcff */
[----:B------:R1:W-:Y:S04]  /*c390*/  STL [R1], R0 ;  /* 0x0000000001007387 */ /* 0x0003e80000100800 */
[----:B------:R-:W2:Y:S04]  /*c3a0*/  LDL R100, [R1+0x7c] ;  /* 0x00007c0001647983 */ /* 0x000ea80000100800 */
[----:B------:R-:W3:Y:S04]  /*c3b0*/  LDL R98, [R1+0x78] ;  /* 0x0000780001627983 */ /* 0x000ee80000100800 */
[----:B-1----:R-:W2:Y:S04]  /*c3c0*/  LDL R0, [R1+0x88] ;  /* 0x0000880001007983 */ /* 0x002ea80000100800 */
[----:B------:R-:W4:Y:S04]  /*c3d0*/  LDL R97, [R1+0x74] ;  /* 0x0000740001617983 */ /* 0x000f280000100800 */
[----:B------:R-:W4:Y:S01]  /*c3e0*/  LDL R99, [R1+0x70] ;  /* 0x0000700001637983 */ /* 0x000f220000100800 */
[----:B------:R-:W-:-:S02]  /*c3f0*/  WARPGROUP.DEPBAR.LE gsb0, 0x0 ;  /* 0x00008000000079c5 */ /* 0x000fc40000010000 */
[----:B------:R-:W-:-:S06]  /*c400*/  WARPGROUP.ARRIVE ;  /* 0x00000000000079c5 */ /* 0x000fcc0000000000 */
[----:B------:R-:W-:Y:S01]  /*c410*/  HGMMA.64x16x16.F32 R40, gdesc[UR20], RZ, !UPT, gsb0 ;  /* 0x00200000142879f0 */ /* 0x000fe2000c0008ff */
        /* <DEDUP_REMOVED lines=19> */
[----:B------:R-:W-:-:S03]  /*c550*/  IMAD.MOV.U32 R3, RZ, RZ, -0x7fffffe0 ;  /* 0x80000020ff037424 */ /* 0x000fc600078e00ff */
        /* <DEDUP_REMOVED lines=287> */
[----:B------:R-:W-:Y:S01]  /*d750*/  VIADD R16, R14, 0x482 ;  /* 0x000004820e107836 */ /* 0x000fe20000000000 */
[----:B------:R-:W1:Y:S01]  /*d760*/  @P5 LDC R19, c[0x0][0x450] ;  /* 0x00011400ff135b82 */ /* 0x000e620000000800 */
[----:B------:R-:W-:-:S02]  /*d770*/  WARPGROUP.DEPBAR.LE gsb0, 0x0 ;  /* 0x00008000000079c5 */ /* 0x000fc40000010000 */
[----:B------:R-:W-:-:S08]  /*d780*/  WARPGROUP.ARRIVE ;  /* 0x00000000000079c5 */ /* 0x000fd00000000000 */
[----:B------:R-:W-:Y:S01]  /*d790*/  HGMMA.64x16x16.F32 R24, gdesc[UR28], R24, gsb0 ;  /* 0x002000001c1879f0 */ /* 0x000fe20008000818 */
[----:B------:R-:W-:Y:S02]  /*d7a0*/  VIADD R2, R8, 0x602 ;  /* 0x0000060208027836 */ /* 0x000fe40000000000 */
[----:B------:R-:W-:Y:S02]  /*d7b0*/  IMAD.MOV.U32 R17, RZ, RZ, -0x7fffffe0 ;  /* 0x80000020ff117424 */ /* 0x000fe400078e00ff */
[----:B------:R-:W-:Y:S01]  /*d7c0*/  IMAD.MOV.U32 R3, RZ, RZ, -0x7fffffe0 ;  /* 0x80000020ff037424 */ /* 0x000fe200078e00ff */
[----:B------:R-:W-:Y:S02]  /*d7d0*/  R2UR UR10, R16 ;  /* 0x00000000100a72ca */ /* 0x000fe400000e0000 */
[----:B------:R-:W-:Y:S02]  /*d7e0*/  R2UR UR11, R17 ;  /* 0x00000000110b72ca */ /* 0x000fe400000e0000 */
[----:B------:R-:W-:-:S02]  /*d7f0*/  R2UR UR8, R2 ;  /* 0x00000000020872ca */ /* 0x000fc400000e0000 */
        /* <DEDUP_REMOVED lines=10> */
[----:B--2---:R-:W-:Y:S01]  /*d8a0*/  IMAD.IADD R20, R0, 0x1, R100 ;  /* 0x0000000100147824 */ /* 0x004fe200078e0264 */
[----:B------:R-:W-:-:S02]  /*d8b0*/  WARPGROUP.DEPBAR.LE gsb0, 0x0 ;  /* 0x00008000000079c5 */ /* 0x000fc40000010000 */
[----:B------:R-:W-:-:S09]  /*d8c0*/  WARPGROUP.ARRIVE ;  /* 0x00000000000079c5 */ /* 0x000fd20000000000 */
[----:B------:R-:W-:Y:S01]  /*d8d0*/  HGMMA.64x16x16.F32 R80, gdesc[UR4], R80, gsb0 ;  /* 0x00200000045079f0 */ /* 0x000fe20008000850 */
[----:B0-----:R-:W-:-:S04]  /*d8e0*/  @P5 IMAD.HI.U32 R0, R20, R15, RZ ;  /* 0x0000000f14005227 */ /* 0x001fc800078e00ff */
[----:B------:R-:W-:Y:S01]  /*d8f0*/  VIADD R18, R14, 0x502 ;  /* 0x000005020e127836 */ /* 0x000fe20000000000 */
[----:B-1----:R-:W-:Y:S01]  /*d900*/  @P5 SHF.R.U32.HI R20, RZ, R19, R0 ;  /* 0x00000013ff145219 */ /* 0x002fe20000011600 */
        /* <DEDUP_REMOVED lines=28> */
[C---:B------:R-:W-:Y:S02]  /*dad0*/  R2UR UR16, R2.reuse ;  /* 0x00000000021072ca */ /* 0x040fe400000e0000 */
[C---:B------:R-:W-:Y:S02]  /*dae0*/  R2UR UR17, R3.reuse ;  /* 0x00000000031172ca */ /* 0x040fe400000e0000 */
[----:B------:R-:W-:Y:S02]  /*daf0*/  R2UR UR20, R2 ;  /* 0x00000000021472ca */ /* 0x000fe400000e0000 */
[----:B------:R-:W-:Y:S01]  /*db00*/  R2UR UR21, R3 ;  /* 0x00000000031572ca */ /* 0x000fe200000e0000 */
[----:B------:R-:W0:Y:S01]  /*db10*/  SHFL.IDX PT, R0, R20, RZ, 0x1c1f ;  /* 0x001c1fff14007589 */ /* 0x000e2200000e0000 */
[----:B------:R-:W-:Y:S01]  /*db20*/  R2UR UR18, R16 ;  /* 0x00000000101272ca */ /* 0x000fe200000e0000 */
[----:B------:R-:W-:Y:S01]  /*db30*/  IMAD R15, R96, -0x90, RZ ;  /* 0xffffff70600f7824 */ /* 0x000fe200078e02ff */
[----:B------:R-:W-:Y:S01]  /*db40*/  R2UR UR19, R17 ;  /* 0x00000000111372ca */ /* 0x000fe200000e0000 */
[----:B------:R-:W-:Y:S01]  /*db50*/  VIADD R18, R14, 0x642 ;  /* 0x000006420e127836 */ /* 0x000fe20000000000 */
[----:B------:R-:W-:Y:S01]  /*db60*/  R2UR UR8, R2 ;  /* 0x00000000020872ca */ /* 0x000fe200000e0000 */
[----:B------:R-:W-:Y:S01]  /*db70*/  IMAD.MOV.U32 R19, RZ, RZ, -0x7fffffe0 ;  /* 0x80000020ff137424 */ /* 0x000fe200078e00ff */
[----:B------:R-:W-:Y:S01]  /*db80*/  R2UR UR9, R3 ;  /* 0x00000000030972ca */ /* 0x000fe200000e0000 */
[----:B------:R-:W-:Y:S01]  /*db90*/  ULDC UR4, c[0x0][0x988] ;  /* 0x0002620000047ab9 */ /* 0x000fe20000000800 */
[----:B------:R-:W-:-:S02]  /*dba0*/  WARPGROUP.DEPBAR.LE gsb0, 0x0 ;  /* 0x00008000000079c5 */ /* 0x000fc40000010000 */
[----:B------:R-:W-:-:S06]  /*dbb0*/  WARPGROUP.ARRIVE ;  /* 0x00000000000079c5 */ /* 0x000fcc0000000000 */
[----:B------:R-:W-:Y:S01]  /*dbc0*/  HGMMA.64x16x16.F32 R48, gdesc[UR16], R48, gsb0 ;  /* 0x00200000103079f0 */ /* 0x000fe20008000830 */
[----:B------:R-:W-:Y:S02]  /*dbd0*/  VIADD R16, R14, 0x602 ;  /* 0x000006020e107836 */ /* 0x000fe40000000000 */
[----:B------:R-:W-:-:S03]  /*dbe0*/  IMAD.MOV.U32 R17, RZ, RZ, -0x7fffffe0 ;  /* 0x80000020ff117424 */ /* 0x000fc600078e00ff */
[----:B------:R-:W-:Y:S02]  /*dbf0*/  R2UR UR22, R16 ;  /* 0x00000000101672ca */ /* 0x000fe400000e0000 */
[----:B------:R-:W-:Y:S01]  /*dc00*/  R2UR UR23, R17 ;  /* 0x00000000111772ca */ /* 0x000fe200000e0000 */
[----:B---3--:R-:W-:Y:S01]  /*dc10*/  IMAD R17, R96, -0x90, R98 ;  /* 0xffffff7060117824 */ /* 0x008fe200078e0262 */
[----:B----4-:R-:W-:Y:S01]  /*dc20*/  IADD3 R15, -R97, 0x91, R15 ;  /* 0x00000091610f7810 */ /* 0x010fe20007ffe10f */
[----:B------:R-:W-:Y:S02]  /*dc30*/  WARPGROUP.DEPBAR.LE gsb0, 0x0 ;  /* 0x00008000000079c5 */ /* 0x000fe40000010000 */
[----:B------:R-:W-:-:S08]  /*dc40*/  WARPGROUP.ARRIVE ;  /* 0x00000000000079c5 */ /* 0x000fd00000000000 */
[----:B------:R-:W-:Y:S01]  /*dc50*/  HGMMA.64x16x16.F32 R40, gdesc[UR20], R40, gsb0 ;  /* 0x00200000142879f0 */ /* 0x000fe20008000828 */
[----:B------:R-:W-:Y:S02]  /*dc60*/  IADD3 R17, -R97, 0x90, R17 ;  /* 0x0000009061117810 */ /* 0x000fe40007ffe111 */
[----:B------:R-:W-:-:S04]  /*dc70*/  IADD3 R16, -R99, R15, R98 ;  /* 0x0000000f63107210 */ /* 0x000fc80007ffe162 */
[----:B0-----:R-:W-:Y:S01]  /*dc80*/  VIADDMNMX R0, R0, R16, R17, PT ;  /* 0x0000001000007246 */ /* 0x001fe20003800111 */
[----:B------:R-:W-:-:S03]  /*dc90*/  IMAD.MOV.U32 R15, RZ, RZ, -0x7fffffe0 ;  /* 0x80000020ff0f7424 */ /* 0x000fc600078e00ff */
[C---:B------:R-:W-:Y:S02]  /*dca0*/  ISETP.GT.AND P3, PT, R0.reuse, RZ, PT ;  /* 0x000000ff0000720c */ /* 0x040fe40003f64270 */
[----:B------:R-:W-:Y:S02]  /*dcb0*/  ISETP.GT.AND P4, PT, R0, 0x1, PT ;  /* 0x000000010000780c */ /* 0x000fe40003f84270 */
[----:B------:R-:W-:Y:S02]  /*dcc0*/  R2UR UR10, R18 ;  /* 0x00000000120a72ca */ /* 0x000fe400000e0000 */
[----:B------:R-:W-:Y:S02]  /*dcd0*/  R2UR UR11, R19 ;  /* 0x00000000130b72ca */ /* 0x000fe400000e0000 */
[----:B------:R-:W-:Y:S02]  /*dce0*/  ISETP.GT.AND P2, PT, R0, 0x8, PT ;  /* 0x000000080000780c */ /* 0x000fe40003f44270 */
[----:B------:R-:W-:-:S02]  /*dcf0*/  FSEL R88, R88, -INF , P3 ;  /* 0xff80000058587808 */ /* 0x000fc40001800000 */
[----:B------:R-:W-:Y:S01]  /*dd00*/  FSEL R89, R89, -INF , P4 ;  /* 0xff80000059597808 */ /* 0x000fe20002000000 */
[----:B------:R-:W-:Y:S01]  /*dd10*/  VIADD R14, R14, 0x682 ;  /* 0x000006820e0e7836 */ /* 0x000fe20000000000 */
[----:B------:R-:W-:Y:S02]  /*dd20*/  R2UR UR15, R15 ;  /* 0x000000000f0f72ca */ /* 0x000fe400000e0000 */
[----:B------:R-:W-:Y:S02]  /*dd30*/  ISETP.GT.AND P3, PT, R0, 0x9, PT ;  /* 0x000000090000780c */ /* 0x000fe40003f64270 */
[----:B------:R-:W-:Y:S02]  /*dd40*/  FSEL R92, R92, -INF , P2 ;  /* 0xff8000005c5c7808 */ /* 0x000fe40001000000 */
[----:B------:R-:W-:Y:S02]  /*dd50*/  FMNMX.FTZ R15, R88, R89, !PT ;  /* 0x00000059580f7209 */ /* 0x000fe40007810000 */
[----:B------:R-:W-:-:S02]  /*dd60*/  R2UR UR14, R14 ;  /* 0x000000000e0e72ca */ /* 0x000fc400000e0000 */
        /* <DEDUP_REMOVED lines=8> */
[----:B------:R-:W-:-:S05]  /*ddf0*/  ISETP.GT.AND P2, PT, R0, 0x18, PT ;  /* 0x000000180000780c */ /* 0x000fca0003f44270 */
[----:B------:R-:W-:Y:S01]  /*de00*/  HGMMA.64x16x16.F32 R32, gdesc[UR8], R32, gsb0 ;  /* 0x00200000082079f0 */ /* 0x000fe20008000820 */
        /* <DEDUP_REMOVED lines=32> */
[----:B------:R-:W-:Y:S02]  /*e010*/  R2UR UR12, R2 ;  /* 0x00000000020c72ca */ /* 0x000fe400000e0000 */
[----:B------:R-:W-:Y:S02]  /*e020*/  R2UR UR13, R3 ;  /* 0x00000000030d72ca */ /* 0x000fe400000e0000 */
[----:B------:R-:W-:Y:S02]  /*e030*/  ISETP.GT.AND P3, PT, R0, 0x41, PT ;  /* 0x000000410000780c */ /* 0x000fe40003f64270 */
[----:B------:R-:W-:-:S02]  /*e040*/  FSEL R56, R56, -INF , P2 ;  /* 0xff80000038387808 */ /* 0x000fc40001000000 */
[----:B------:R-:W-:Y:S01]  /*e050*/  FMNMX.FTZ R15, R69, R14, !PT ;  /* 0x0000000e450f7209 */ /* 0x000fe20007810000 */
[----:B------:R-:W-:Y:S02]  /*e060*/  WARPGROUP.DEPBAR.LE gsb0, 0x0 ;  /* 0x00008000000079c5 */ /* 0x000fe40000010000 */
[----:B------:R-:W-:Y:S01]  /*e070*/  ISETP.GT.AND P2, PT, R0, 0x48, PT ;  /* 0x000000480000780c */ /* 0x000fe20003f44270 */
[----:B------:R-:W-:Y:S01]  /*e080*/  WARPGROUP.ARRIVE ;  /* 0x00000000000079c5 */ /* 0x000fe20000000000 */
[----:B------:R-:W-:Y:S02]  /*e090*/  FSEL R57, R57, -INF , P3 ;  /* 0xff80000039397808 */ /* 0x000fe40001800000 */
[----:B------:R-:W-:Y:S02]  /*e0a0*/  FMNMX.FTZ R14, R56, R15, !PT ;  /* 0x0000000f380e7209 */ /* 0x000fe40007810000 */
[----:B------:R-:W-:Y:S01]  /*e0b0*/  ISETP.GT.AND P3, PT, R0, 0x49, PT ;  /* 0x000000490000780c */ /* 0x000fe20003f64270 */
[----:B------:R-:W-:Y:S01]  /*e0c0*/  HGMMA.64x16x16.F32 R24, gdesc[UR12], R24, gsb0 ;  /* 0x002000000c1879f0 */ /* 0x000fe20008000818 */
        /* <DEDUP_REMOVED lines=40> */
[----:B------:R-:W-:Y:S01]  /*e350*/  FMNMX.FTZ R14, R36, R15, !PT ;  /* 0x0000000f240e7209 */ /* 0x000fe20007810000 */
[----:B------:R-:W-:Y:S02]  /*e360*/  WARPGROUP.DEPBAR.LE gsb0, 0x0 ;  /* 0x00008000000079c5 */ /* 0x000fe40000010000 */
        /* <DEDUP_REMOVED lines=12> */
[----:B------:R-:W0:Y:S04]  /*e430*/  SHFL.BFLY PT, R15, R18, 0x2, 0x1f ;  /* 0x0c401f00120f7f89 */ /* 0x000e2800000e0000 */
[----:B------:R-:W1:Y:S01]  /*e440*/  SHFL.IDX PT, R20, R20, 0x1, 0x1c1f ;  /* 0x003c1f0014147f89 */ /* 0x000e6200000e0000 */
[----:B0-----:R-:W-:-:S05]  /*e450*/  FMNMX.FTZ R19, R18, R15, !PT ;  /* 0x0000000f12137209 */ /* 0x001fca0007810000 */
[----:B------:R-:W0:Y:S01]  /*e460*/  SHFL.BFLY PT, R14, R19, 0x1, 0x1f ;  /* 0x0c201f00130e7f89 */ /* 0x000e2200000e0000 */
[----:B------:R-:W-:Y:S01]  /*e470*/  IMAD.U32 R0, RZ, RZ, UR4 ;  /* 0x00000004ff007e24 */ /* 0x000fe2000f8e00ff */
[----:B-1----:R-:W-:-:S04]  /*e480*/  VIADDMNMX R16, R20, R16, R17, PT ;  /* 0x0000001014107246 */ /* 0x002fc80003800111 */
[C---:B------:R-:W-:Y:S02]  /*e490*/  ISETP.GT.AND P3, PT, R16.reuse, RZ, PT ;  /* 0x000000ff1000720c */ /* 0x040fe40003f64270 */
[----:B------:R-:W-:Y:S02]  /*e4a0*/  ISETP.GT.AND P4, PT, R16, 0x1, PT ;  /* 0x000000011000780c */ /* 0x000fe40003f84270 */
[----:B0-----:R-:W-:-:S04]  /*e4b0*/  FMNMX.FTZ R14, R19, R14, !PT ;  /* 0x0000000e130e7209 */ /* 0x001fc80007810000 */
[C---:B------:R-:W-:Y:S01]  /*e4c0*/  FSETP.NEU.FTZ.AND P2, PT, R14.reuse, -INF , PT ;  /* 0xff8000000e00780b */ /* 0x040fe20003f5d000 */
[----:B------:R-:W-:-:S05]  /*e4d0*/  FMUL.FTZ R15, R14, R0 ;  /* 0x000000000e0f7220 */ /* 0x000fca0000410000 */
[----:B------:R-:W-:Y:S02]  /*e4e0*/  FSEL R15, R15, RZ, P2 ;  /* 0x000000ff0f0f7208 */ /* 0x000fe40001000000 */
[----:B------:R-:W-:Y:S02]  /*e4f0*/  ISETP.GT.AND P2, PT, R16, 0x8, PT ;  /* 0x000000081000780c */ /* 0x000fe40003f44270 */
[----:B------:R-:W-:Y:S01]  /*e500*/  FSEL R90, R90, -INF , P3 ;  /* 0xff8000005a5a7808 */ /* 0x000fe20001800000 */
[----:B------:R-:W-:Y:S01]  /*e510*/  FFMA.FTZ R89, R89, R0, -R15 ;  /* 0x0000000059597223 */ /* 0x000fe2000001080f */
[----:B------:R-:W-:Y:S02]  /*e520*/  FSEL R91, R91, -INF , P4 ;  /* 0xff8000005b5b7808 */ /* 0x000fe40002000000 */
[----:B------:R-:W-:Y:S01]  /*e530*/  ISETP.GT.AND P3, PT, R16, 0x9, PT ;  /* 0x000000091000780c */ /* 0x000fe20003f64270 */
[----:B------:R0:W-:Y:S01]  /*e540*/  MUFU.EX2 R19, R89 ;  /* 0x0000005900137308 */ /* 0x0001e20000000800 */
[----:B------:R-:W-:-:S02]  /*e550*/  FSEL R94, R94, -INF , P2 ;  /* 0xff8000005e5e7808 */ /* 0x000fc40001000000 */
[----:B------:R-:W-:Y:S02]  /*e560*/  FSEL R95, R95, -INF , P3 ;  /* 0xff8000005f5f7808 */ /* 0x000fe40001800000 */
[----:B------:R-:W-:Y:S02]  /*e570*/  ISETP.GT.AND P2, PT, R16, 0x10, PT ;  /* 0x000000101000780c */ /* 0x000fe40003f44270 */
[----:B0-----:R-:W-:-:S04]  /*e580*/  FMNMX.FTZ R89, R90, R91, !PT ;  /* 0x0000005b5a597209 */ /* 0x001fc80007810000 */
[----:B------:R-:W-:Y:S02]  /*e590*/  FMNMX.FTZ R20, R94, R89, !PT ;  /* 0x000000595e147209 */ /* 0x000fe40007810000 */
[----:B------:R-:W-:Y:S02]  /*e5a0*/  ISETP.GT.AND P3, PT, R16, 0x11, PT ;  /* 0x000000111000780c */ /* 0x000fe40003f64270 */
[----:B------:R-:W-:Y:S02]  /*e5b0*/  FSEL R89, R82, -INF , P2 ;  /* 0xff80000052597808 */ /* 0x000fe40001000000 */
[----:B------:R-:W-:Y:S01]  /*e5c0*/  FMNMX.FTZ R20, R95, R20, !PT ;  /* 0x000000145f147209 */ /* 0x000fe20007810000 */
[-CC-:B------:R-:W-:Y:S01]  /*e5d0*/  FFMA.FTZ R82, R84, R0.reuse, -R15.reuse ;  /* 0x0000000054527223 */ /* 0x180fe2000001080f */
[----:B------:R-:W-:Y:S01]  /*e5e0*/  FSEL R84, R83, -INF , P3 ;  /* 0xff80000053547808 */ /* 0x000fe20001800000 */
[----:B------:R-:W-:Y:S01]  /*e5f0*/  FFMA.FTZ R97, R88, R0, -R15 ;  /* 0x0000000058617223 */ /* 0x000fe2000001080f */
[----:B------:R-:W-:-:S02]  /*e600*/  ISETP.GT.AND P2, PT, R16, 0x18, PT ;  /* 0x000000181000780c */ /* 0x000fc40003f44270 */
[----:B------:R-:W-:Y:S01]  /*e610*/  FMNMX.FTZ R83, R89, R20, !PT ;  /* 0x0000001459537209 */ /* 0x000fe20007810000 */
[-CC-:B------:R-:W-:Y:S01]  /*e620*/  FFMA.FTZ R88, R92, R0.reuse, -R15.reuse ;  /* 0x000000005c587223 */ /* 0x180fe2000001080f */
[----:B------:R-:W-:Y:S01]  /*e630*/  FFMA.FTZ R92, R85, R0, -R15 ;  /* 0x00000000555c7223 */ /* 0x000fe2000001080f */
[----:B------:R-:W-:Y:S02]  /*e640*/  ISETP.GT.AND P3, PT, R16, 0x19, PT ;  /* 0x000000191000780c */ /* 0x000fe40003f64270 */
        /* <DEDUP_REMOVED lines=19> */
[----:B------:R-:W-:Y:S01]  /*e780*/  FMNMX.FTZ R20, R79, R20, !PT ;  /* 0x000000144f147209 */ /* 0x000fe20007810000 */
[----:B------:R-:W-:Y:S01]  /*e790*/  FFMA.FTZ R66, R76, R0, -R15 ;  /* 0x000000004c427223 */ /* 0x000fe2000001080f */
[----:B------:R-:W-:Y:S02]  /*e7a0*/  FSEL R76, R67, -INF , P3 ;  /* 0xff800000434c7808 */ /* 0x000fe40001800000 */
[----:B------:R-:W-:-:S02]  /*e7b0*/  ISETP.GT.AND P2, PT, R16, 0x38, PT ;  /* 0x000000381000780c */ /* 0x000fc40003f44270 */
[----:B------:R-:W-:Y:S01]  /*e7c0*/  FMNMX.FTZ R67, R85, R20, !PT ;  /* 0x0000001455437209 */ /* 0x000fe20007810000 */
[----:B------:R0:W-:Y:S01]  /*e7d0*/  MUFU.EX2 R83, R92 ;  /* 0x0000005c00537308 */ /* 0x0001e20000000800 */
[----:B------:R-:W-:Y:S02]  /*e7e0*/  ISETP.GT.AND P3, PT, R16, 0x39, PT ;  /* 0x000000391000780c */ /* 0x000fe40003f64270 */
[----:B------:R-:W-:Y:S01]  /*e7f0*/  FSEL R70, R70, -INF , P2 ;  /* 0xff80000046467808 */ /* 0x000fe20001000000 */
[----:B0-----:R-:W-:Y:S01]  /*e800*/  FFMA.FTZ R92, R77, R0, -R15 ;  /* 0x000000004d5c7223 */ /* 0x001fe2000001080f */
        /* <DEDUP_REMOVED lines=11> */
[-CC-:B------:R-:W-:Y:S01]  /*e8c0*/  FFMA.FTZ R17, R93, R0.reuse, -R15.reuse ;  /* 0x000000005d117223 */ /* 0x180fe2000001080f */
[----:B------:R-:W-:Y:S01]  /*e8d0*/  ISETP.GT.AND P3, PT, R16, 0x49, PT ;  /* 0x000000491000780c */ /* 0x000fe20003f64270 */
[----:B------:R-:W-:Y:S01]  /*e8e0*/  FFMA.FTZ R93, R65, R0, -R15 ;  /* 0x00000000415d7223 */ /* 0x000fe2000001080f */
[----:B------:R-:W-:Y:S02]  /*e8f0*/  FSEL R62, R62, -INF , P2 ;  /* 0xff8000003e3e7808 */ /* 0x000fe40001000000 */
[----:B------:R-:W-:Y:S01]  /*e900*/  FMNMX.FTZ R65, R64, R59, !PT ;  /* 0x0000003b40417209 */ /* 0x000fe20007810000 */
[----:B------:R0:W-:Y:S01]  /*e910*/  MUFU.EX2 R67, R92 ;  /* 0x0000005c00437308 */ /* 0x0001e20000000800 */
[----:B------:R-:W-:Y:S02]  /*e920*/  ISETP.GT.AND P2, PT, R16, 0x50, PT ;  /* 0x000000501000780c */ /* 0x000fe40003f44270 */
[----:B0-----:R-:W-:-:S02]  /*e930*/  FSEL R92, R63, -INF , P3 ;  /* 0xff8000003f5c7808 */ /* 0x001fc40001800000 */
[----:B------:R-:W-:Y:S02]  /*e940*/  FMNMX.FTZ R63, R62, R65, !PT ;  /* 0x000000413e3f7209 */ /* 0x000fe40007810000 */
[----:B------:R-:W-:Y:S02]  /*e950*/  ISETP.GT.AND P3, PT, R16, 0x51, PT ;  /* 0x000000511000780c */ /* 0x000fe40003f64270 */
[----:B------:R-:W-:Y:S02]  /*e960*/  FSEL R65, R50, -INF , P2 ;  /* 0xff80000032417808 */ /* 0x000fe40001000000 */
[----:B------:R-:W-:Y:S02]  /*e970*/  FMNMX.FTZ R20, R92, R63, !PT ;  /* 0x0000003f5c147209 */ /* 0x000fe40007810000 */
[----:B------:R-:W-:Y:S02]  /*e980*/  ISETP.GT.AND P2, PT, R16, 0x58, PT ;  /* 0x000000581000780c */ /* 0x000fe40003f44270 */
[----:B------:R-:W-:-:S02]  /*e990*/  FSEL R63, R51, -INF , P3 ;  /* 0xff800000333f7808 */ /* 0x000fc40001800000 */
[----:B------:R-:W-:Y:S01]  /*e9a0*/  FMNMX.FTZ R20, R65, R20, !PT ;  /* 0x0000001441147209 */ /* 0x000fe20007810000 */
[----:B------:R-:W-:Y:S01]  /*e9b0*/  FFMA.FTZ R51, R69, R0, -R15 ;  /* 0x0000000045337223 */ /* 0x000fe2000001080f */
[----:B------:R-:W-:Y:S02]  /*e9c0*/  ISETP.GT.AND P3, PT, R16, 0x59, PT ;  /* 0x000000591000780c */ /* 0x000fe40003f64270 */
[----:B------:R-:W-:Y:S02]  /*e9d0*/  FSEL R54, R54, -INF , P2 ;  /* 0xff80000036367808 */ /* 0x000fe40001000000 */
[----:B------:R-:W-:Y:S02]  /*e9e0*/  FMNMX.FTZ R69, R63, R20, !PT ;  /* 0x000000143f457209 */ /* 0x000fe40007810000 */
[----:B------:R-:W-:Y:S02]  /*e9f0*/  FSEL R55, R55, -INF , P3 ;  /* 0xff80000037377808 */ /* 0x000fe40001800000 */
[----:B------:R-:W-:-:S02]  /*ea00*/  ISETP.GT.AND P2, PT, R16, 0x60, PT ;  /* 0x000000601000780c */ /* 0x000fc40003f44270 */
[----:B------:R-:W-:Y:S01]  /*ea10*/  FMNMX.FTZ R20, R54, R69, !PT ;  /* 0x0000004536147209 */ /* 0x000fe20007810000 */
[--C-:B------:R-:W-:Y:S01]  /*ea20*/  FFMA.FTZ R50, R68, R0, -R15.reuse ;  /* 0x0000000044327223 */ /* 0x100fe2000001080f */
[----:B------:R-:W-:Y:S02]  /*ea30*/  ISETP.GT.AND P3, PT, R16, 0x61, PT ;  /* 0x000000611000780c */ /* 0x000fe40003f64270 */
[----:B------:R-:W-:Y:S02]  /*ea40*/  FSEL R68, R42, -INF , P2 ;  /* 0xff8000002a447808 */ /* 0x000fe40001000000 */
[----:B------:R-:W-:Y:S01]  /*ea50*/  FMNMX.FTZ R69, R55, R20, !PT ;  /* 0x0000001437457209 */ /* 0x000fe20007810000 */
[----:B------:R-:W-:Y:S01]  /*ea60*/  FFMA.FTZ R42, R56, R0, -R15 ;  /* 0x00000000382a7223 */ /* 0x000fe2000001080f */
        /* <DEDUP_REMOVED lines=12> */
[----:B------:R-:W-:Y:S02]  /*eb30*/  FMNMX.FTZ R20, R57, R20, !PT ;  /* 0x0000001439147209 */ /* 0x000fe40007810000 */
[----:B0-----:R-:W-:Y:S01]  /*eb40*/  FSEL R93, R34, -INF , P2 ;  /* 0xff800000225d7808 */ /* 0x001fe20001000000 */
[----:B------:R-:W-:Y:S01]  /*eb50*/  FFMA.FTZ R34, R60, R0, -R15 ;  /* 0x000000003c227223 */ /* 0x000fe2000001080f */
[----:B------:R-:W-:Y:S02]  /*eb60*/  FSEL R60, R35, -INF , P3 ;  /* 0xff800000233c7808 */ /* 0x000fe40001800000 */
[----:B------:R-:W-:-:S02]  /*eb70*/  ISETP.GT.AND P2, PT, R16, 0x78, PT ;  /* 0x000000781000780c */ /* 0x000fc40003f44270 */
[----:B------:R-:W-:Y:S01]  /*eb80*/  FMNMX.FTZ R35, R93, R20, !PT ;  /* 0x000000145d237209 */ /* 0x000fe20007810000 */
[----:B------:R0:W1:Y:S01]  /*eb90*/  MUFU.EX2 R18, R97 ;  /* 0x0000006100127308 */ /* 0x0000620000000800 */
[----:B------:R-:W-:Y:S02]  /*eba0*/  ISETP.GT.AND P3, PT, R16, 0x79, PT ;  /* 0x000000791000780c */ /* 0x000fe40003f64270 */
[----:B------:R-:W-:Y:S02]  /*ebb0*/  FMNMX.FTZ R20, R60, R35, !PT ;  /* 0x000000233c147209 */ /* 0x000fe40007810000 */
[----:B0-----:R-:W-:-:S03]  /*ebc0*/  FSEL R97, R38, -INF , P2 ;  /* 0xff80000026617808 */ /* 0x001fc60001000000 */
[----:B------:R0:W-:Y:S01]  /*ebd0*/  MUFU.EX2 R43, R46 ;  /* 0x0000002e002b7308 */ /* 0x0001e20000000800 */
[C---:B------:R-:W-:Y:S02]  /*ebe0*/  ISETP.GT.AND P2, PT, R16.reuse, 0x80, PT ;  /* 0x000000801000780c */ /* 0x040fe40003f44270 */
[----:B------:R-:W-:Y:S01]  /*ebf0*/  FMNMX.FTZ R20, R97, R20, !PT ;  /* 0x0000001461147209 */ /* 0x000fe20007810000 */
[----:B0-----:R-:W-:Y:S01]  /*ec00*/  FFMA.FTZ R46, R61, R0, -R15 ;  /* 0x000000003d2e7223 */ /* 0x001fe2000001080f */
        /* <DEDUP_REMOVED lines=11> */
[----:B------:R-:W-:-:S04]  /*ecc0*/  FMNMX.FTZ R16, R30, R39, !PT ;  /* 0x000000271e107209 */ /* 0x000fc80007810000 */
[----:B------:R-:W-:-:S05]  /*ecd0*/  FMNMX.FTZ R16, R31, R16, !PT ;  /* 0x000000101f107209 */ /* 0x000fca0007810000 */
[----:B------:R-:W0:Y:S01]  /*ece0*/  SHFL.BFLY PT, R39, R16, 0x2, 0x1f ;  /* 0x0c401f0010277f89 */ /* 0x000e2200000e0000 */
[-CC-:B------:R-:W-:Y:S01]  /*ecf0*/  FFMA.FTZ R47, R52, R0.reuse, -R15.reuse ;  /* 0x00000000342f7223 */ /* 0x180fe2000001080f */
[-CC-:B------:R-:W-:Y:S01]  /*ed00*/  FFMA.FTZ R38, R48, R0.reuse, -R15.reuse ;  /* 0x0000000030267223 */ /* 0x180fe2000001080f */
[-CC-:B------:R-:W-:Y:S01]  /*ed10*/  FFMA.FTZ R48, R49, R0.reuse, -R15.reuse ;  /* 0x0000000031307223 */ /* 0x180fe2000001080f */
[----:B------:R-:W-:Y:S01]  /*ed20*/  FFMA.FTZ R49, R53, R0, -R15 ;  /* 0x0000000035317223 */ /* 0x000fe2000001080f */
[----:B0-----:R-:W-:-:S05]  /*ed30*/  FMNMX.FTZ R52, R16, R39, !PT ;  /* 0x0000002710347209 */ /* 0x001fca0007810000 */
[----:B------:R-:W0:Y:S01]  /*ed40*/  SHFL.BFLY PT, R53, R52, 0x1, 0x1f ;  /* 0x0c201f0034357f89 */ /* 0x000e2200000e0000 */
[-CC-:B------:R-:W-:Y:S01]  /*ed50*/  FFMA.FTZ R16, R25, R0.reuse, -R15.reuse ;  /* 0x0000000019107223 */ /* 0x180fe2000001080f */
[----:B------:R2:W-:Y:S01]  /*ed60*/  MUFU.EX2 R35, R46 ;  /* 0x0000002e00237308 */ /* 0x0005e20000000800 */
[-CC-:B------:R-:W-:Y:S01]  /*ed70*/  FFMA.FTZ R39, R32, R0.reuse, -R15.reuse ;  /* 0x0000000020277223 */ /* 0x180fe2000001080f */
[-CC-:B------:R-:W-:Y:S01]  /*ed80*/  FFMA.FTZ R32, R28, R0.reuse, -R15.reuse ;  /* 0x000000001c207223 */ /* 0x180fe2000001080f */
[-CC-:B--2---:R-:W-:Y:S01]  /*ed90*/  FFMA.FTZ R46, R40, R0.reuse, -R15.reuse ;  /* 0x00000000282e7223 */ /* 0x184fe2000001080f */
[----:B------:R-:W-:Y:S01]  /*eda0*/  FFMA.FTZ R40, R44, R0, -R15 ;  /* 0x000000002c287223 */ /* 0x000fe2000001080f */
[----:B0-----:R-:W-:-:S04]  /*edb0*/  FMNMX.FTZ R20, R52, R53, !PT ;  /* 0x0000003534147209 */ /* 0x001fc80007810000 */
[C---:B------:R-:W-:Y:S01]  /*edc0*/  FSETP.NEU.FTZ.AND P2, PT, R20.reuse, -INF , PT ;  /* 0xff8000001400780b */ /* 0x040fe20003f5d000 */
[-C--:B------:R-:W-:Y:S01]  /*edd0*/  FMUL.FTZ R25, R20, R0.reuse ;  /* 0x0000000014197220 */ /* 0x080fe20000410000 */
[-CC-:B------:R-:W-:Y:S01]  /*ede0*/  FFMA.FTZ R44, R45, R0.reuse, -R15.reuse ;  /* 0x000000002d2c7223 */ /* 0x180fe2000001080f */
[----:B------:R-:W-:-:S03]  /*edf0*/  FFMA.FTZ R45, R33, R0, -R15 ;  /* 0x00000000212d7223 */ /* 0x000fc6000001080f */
[----:B------:R-:W-:Y:S01]  /*ee00*/  FSEL R25, R25, RZ, P2 ;  /* 0x000000ff19197208 */ /* 0x000fe20001000000 */
[----:B------:R-:W-:-:S04]  /*ee10*/  FFMA.FTZ R33, R24, R0, -R15 ;  /* 0x0000000018217223 */ /* 0x000fc8000001080f */
[-CC-:B------:R-:W-:Y:S01]  /*ee20*/  FFMA.FTZ R24, R90, R0.reuse, -R25.reuse ;  /* 0x000000005a187223 */ /* 0x180fe20000010819 */
[-CC-:B------:R-:W-:Y:S01]  /*ee30*/  FFMA.FTZ R28, R91, R0.reuse, -R25.reuse ;  /* 0x000000005b1c7223 */ /* 0x180fe20000010819 */
[-CC-:B------:R-:W-:Y:S01]  /*ee40*/  FFMA.FTZ R53, R94, R0.reuse, -R25.reuse ;  /* 0x000000005e357223 */ /* 0x180fe20000010819 */
[----:B------:R-:W-:Y:S01]  /*ee50*/  MUFU.EX2 R88, R88 ;  /* 0x0000005800587308 */ /* 0x000fe20000000800 */
[-C--:B------:R-:W-:Y:S01]  /*ee60*/  FFMA.FTZ R90, R95, R0.reuse, -R25 ;  /* 0x000000005f5a7223 */ /* 0x080fe20000010819 */
[-CC-:B------:R-:W-:Y:S01]  /*ee70*/  FFMA.FTZ R80, R80, R0.reuse, -R15.reuse ;  /* 0x0000000050507223 */ /* 0x180fe2000001080f */
[-CC-:B------:R-:W-:Y:S01]  /*ee80*/  FFMA.FTZ R81, R81, R0.reuse, -R15.reuse ;  /* 0x0000000051517223 */ /* 0x180fe2000001080f */
[----:B------:R-:W-:-:S04]  /*ee90*/  FFMA.FTZ R72, R72, R0, -R15 ;  /* 0x0000000048487223 */ /* 0x000fc8000001080f */
[----:B------:R-:W-:Y:S01]  /*eea0*/  MUFU.EX2 R24, R24 ;  /* 0x0000001800187308 */ /* 0x000fe20000000800 */
[-CC-:B------:R-:W-:Y:S01]  /*eeb0*/  FFMA.FTZ R73, R73, R0.reuse, -R15.reuse ;  /* 0x0000000049497223 */ /* 0x180fe2000001080f */
[-CC-:B------:R-:W-:Y:S01]  /*eec0*/  FFMA.FTZ R41, R41, R0.reuse, -R15.reuse ;  /* 0x0000000029297223 */ /* 0x180fe2000001080f */
[-CC-:B------:R-:W-:Y:S01]  /*eed0*/  FFMA.FTZ R36, R36, R0.reuse, -R15.reuse ;  /* 0x0000000024247223 */ /* 0x180fe2000001080f */
[----:B------:R-:W-:-:S04]  /*eee0*/  FFMA.FTZ R37, R37, R0, -R15 ;  /* 0x0000000025257223 */ /* 0x000fc8000001080f */
[----:B------:R-:W0:Y:S01]  /*eef0*/  MUFU.EX2 R28, R28 ;  /* 0x0000001c001c7308 */ /* 0x000e220000000800 */
[-C--:B------:R-:W-:Y:S01]  /*ef00*/  FFMA.FTZ R15, R29, R0.reuse, -R15 ;  /* 0x000000001d0f7223 */ /* 0x080fe2000001080f */
[-CC-:B------:R-:W-:Y:S01]  /*ef10*/  FFMA.FTZ R29, R89, R0.reuse, -R25.reuse ;  /* 0x00000000591d7223 */ /* 0x180fe20000010819 */
[-CC-:B------:R-:W-:Y:S01]  /*ef20*/  FFMA.FTZ R89, R84, R0.reuse, -R25.reuse ;  /* 0x0000000054597223 */ /* 0x180fe20000010819 */
[----:B------:R-:W-:-:S04]  /*ef30*/  FFMA.FTZ R84, R86, R0, -R25 ;  /* 0x0000000056547223 */ /* 0x000fc80000010819 */
[----:B------:R-:W2:Y:S01]  /*ef40*/  MUFU.EX2 R53, R53 ;  /* 0x0000003500357308 */ /* 0x000ea20000000800 */
[-CC-:B------:R-:W-:Y:S01]  /*ef50*/  FFMA.FTZ R86, R75, R0.reuse, -R25.reuse ;  /* 0x000000004b567223 */ /* 0x180fe20000010819 */
[-CC-:B------:R-:W-:Y:S01]  /*ef60*/  FFMA.FTZ R75, R78, R0.reuse, -R25.reuse ;  /* 0x000000004e4b7223 */ /* 0x180fe20000010819 */
[----:B------:R-:W-:-:S05]  /*ef70*/  FFMA.FTZ R78, R85, R0, -R25 ;  /* 0x00000000554e7223 */ /* 0x000fca0000010819 */
[----:B------:R-:W3:Y:S01]  /*ef80*/  MUFU.EX2 R17, R17 ;  /* 0x0000001100117308 */ /* 0x000ee20000000800 */
[-CC-:B------:R-:W-:Y:S01]  /*ef90*/  FFMA.FTZ R85, R76, R0.reuse, -R25.reuse ;  /* 0x000000004c557223 */ /* 0x180fe20000010819 */
[----:B------:R-:W-:-:S06]  /*efa0*/  FFMA.FTZ R76, R71, R0, -R25 ;  /* 0x00000000474c7223 */ /* 0x000fcc0000010819 */
[----:B------:R-:W4:Y:S01]  /*efb0*/  MUFU.EX2 R90, R90 ;  /* 0x0000005a005a7308 */ /* 0x000f220000000800 */
[-CC-:B------:R-:W-:Y:S01]  /*efc0*/  FFMA.FTZ R71, R77, R0.reuse, -R25.reuse ;  /* 0x000000004d477223 */ /* 0x180fe20000010819 */
[----:B------:R-:W-:-:S06]  /*efd0*/  FFMA.FTZ R77, R62, R0, -R25 ;  /* 0x000000003e4d7223 */ /* 0x000fcc0000010819 */
[----:B------:R0:W-:Y:S01]  /*efe0*/  MUFU.EX2 R52, R16 ;  /* 0x0000001000347308 */ /* 0x0001e20000000800 */
[----:B-1----:R-:W-:Y:S01]  /*eff0*/  FADD.FTZ R91, R18, R19 ;  /* 0x00000013125b7221 */ /* 0x002fe20000010000 */
[----:B------:R-:W-:-:S06]  /*f000*/  FFMA.FTZ R62, R92, R0, -R25 ;  /* 0x000000005c3e7223 */ /* 0x000fcc0000010819 */
[----:B------:R-:W1:Y:S01]  /*f010*/  MUFU.EX2 R80, R80 ;  /* 0x0000005000507308 */ /* 0x000e620000000800 */
[----:B0-----:R-:W-:Y:S02]  /*f020*/  @!P1 VIADD R16, R21, 0x31c40 ;  /* 0x00031c4015109836 */ /* 0x001fe40000000000 */
[----:B------:R-:W-:-:S03]  /*f030*/  FADD.FTZ R92, R24, R28 ;  /* 0x0000001c185c7221 */ /* 0x000fc60000010000 */
[----:B------:R-:W-:Y:S02]  /*f040*/  @!P1 PRMT R16, RZ, 0x654, R16 ;  /* 0x00000654ff109816 */ /* 0x000fe40000000010 */
[----:B------:R-:W0:Y:S01]  /*f050*/  MUFU.EX2 R29, R29 ;  /* 0x0000001d001d7308 */ /* 0x000e220000000800 */
[----:B------:R-:W-:Y:S01]  /*f060*/  FFMA.FTZ R87, R87, R0, -R25 ;  /* 0x0000000057577223 */ /* 0x000fe20000010819 */
[----:B------:R2:W-:Y:S01]  /*f070*/  @!P1 SYNCS.ARRIVE.TRANS64.RED.A1T0 RZ, [R16+URZ], RZ ;  /* 0x000000ff10ff99a7 */ /* 0x0005e2000810043f */
[----:B------:R-:W-:-:S05]  /*f080*/  FADD.FTZ R94, R88, R91 ;  /* 0x0000005b585e7221 */ /* 0x000fca0000010000 */
[----:B------:R-:W-:Y:S01]  /*f090*/  MUFU.EX2 R81, R81 ;  /* 0x0000005100517308 */ /* 0x000fe20000000800 */
[----:B--2---:R-:W-:Y:S01]  /*f0a0*/  F2FP.F16.F32.PACK_AB R16, R19, R18 ;  /* 0x000000121310723e */ /* 0x004fe200000000ff */
[----:B------:R-:W-:-:S06]  /*f0b0*/  FADD.FTZ R19, R53, R92 ;  /* 0x0000005c35137221 */ /* 0x000fcc0000010000 */
[----:B------:R-:W2:Y:S01]  /*f0c0*/  MUFU.EX2 R89, R89 ;  /* 0x0000005900597308 */ /* 0x000ea20000000800 */
[----:B------:R-:W-:Y:S01]  /*f0d0*/  FFMA.FTZ R74, R74, R0, -R25 ;  /* 0x000000004a4a7223 */ /* 0x000fe20000010819 */
[C---:B---3--:R-:W-:Y:S01]  /*f0e0*/  FADD.FTZ R91, R17.reuse, R94 ;  /* 0x0000005e115b7221 */ /* 0x048fe20000010000 */
[----:B------:R-:W-:-:S05]  /*f0f0*/  F2FP.F16.F32.PACK_AB R18, R17, R88 ;  /* 0x000000581112723e */ /* 0x000fca00000000ff */
[----:B------:R-:W3:Y:S01]  /*f100*/  MUFU.EX2 R82, R82 ;  /* 0x0000005200527308 */ /* 0x000ee20000000800 */
[----:B------:R-:W-:Y:S01]  /*f110*/  F2FP.F16.F32.PACK_AB R17, R28, R24 ;  /* 0x000000181c11723e */ /* 0x000fe200000000ff */
[C---:B----4-:R-:W-:Y:S01]  /*f120*/  FADD.FTZ R24, R90.reuse, R19 ;  /* 0x000000135a187221 */ /* 0x050fe20000010000 */
[----:B------:R-:W-:-:S05]  /*f130*/  F2FP.F16.F32.PACK_AB R19, R90, R53 ;  /* 0x000000355a13723e */ /* 0x000fca00000000ff */
[----:B------:R-:W4:Y:S01]  /*f140*/  MUFU.EX2 R84, R84 ;  /* 0x0000005400547308 */ /* 0x000f220000000800 */
[-CC-:B------:R-:W-:Y:S01]  /*f150*/  FFMA.FTZ R53, R63, R0.reuse, -R25.reuse ;  /* 0x000000003f357223 */ /* 0x180fe20000010819 */
[----:B------:R-:W-:Y:S01]  /*f160*/  FFMA.FTZ R28, R56, R0, -R25 ;  /* 0x00000000381c7223 */ /* 0x000fe20000010819 */
[----:B-1----:R-:W-:-:S05]  /*f170*/  FADD.FTZ R56, R80, R91 ;  /* 0x0000005b50387221 */ /* 0x002fca0000010000 */
[----:B------:R-:W1:Y:S01]  /*f180*/  MUFU.EX2 R87, R87 ;  /* 0x0000005700577308 */ /* 0x000e620000000800 */
[----:B------:R-:W-:Y:S01]  /*f190*/  FFMA.FTZ R92, R54, R0, -R25 ;  /* 0x00000000365c7223 */ /* 0x000fe20000010819 */
[----:B0-----:R-:W-:-:S06]  /*f1a0*/  FADD.FTZ R24, R29, R24 ;  /* 0x000000181d187221 */ /* 0x001fcc0000010000 */
[----:B------:R-:W0:Y:S01]  /*f1b0*/  MUFU.EX2 R72, R72 ;  /* 0x0000004800487308 */ /* 0x000e220000000800 */
[----:B--2---:R-:W-:Y:S01]  /*f1c0*/  FADD.FTZ R91, R89, R24 ;  /* 0x00000018595b7221 */ /* 0x004fe20000010000 */
[----:B------:R-:W-:-:S06]  /*f1d0*/  FFMA.FTZ R79, R79, R0, -R25 ;  /* 0x000000004f4f7223 */ /* 0x000fcc0000010819 */
[----:B------:R-:W2:Y:S08]  /*f1e0*/  MUFU.EX2 R74, R74 ;  /* 0x0000004a004a7308 */ /* 0x000eb00000000800 */
[----:B------:R-:W2:Y:S08]  /*f1f0*/  MUFU.EX2 R73, R73 ;  /* 0x0000004900497308 */ /* 0x000eb00000000800 */
[----:B------:R3:W-:Y:S01]  /*f200*/  MUFU.EX2 R54, R53 ;  /* 0x0000003500367308 */ /* 0x0007e20000000800 */
[----:B------:R-:W-:-:S07]  /*f210*/  FFMA.FTZ R63, R60, R0, -R25 ;  /* 0x000000003c3f7223 */ /* 0x000fce0000010819 */
[----:B------:R-:W2:Y:S01]  /*f220*/  MUFU.EX2 R86, R86 ;  /* 0x0000005600567308 */ /* 0x000ea20000000800 */
[----:B---3--:R-:W-:Y:S01]  /*f230*/  FADD.FTZ R53, R81, R56 ;  /* 0x0000003851357221 */ /* 0x008fe20000010000 */
[----:B------:R-:W-:-:S03]  /*f240*/  FFMA.FTZ R56, R27, R0, -R25 ;  /* 0x000000001b387223 */ /* 0x000fc60000010819 */
[----:B------:R-:W-:-:S03]  /*f250*/  FADD.FTZ R24, R82, R53 ;  /* 0x0000003552187221 */ /* 0x000fc60000010000 */
[----:B------:R3:W-:Y:S01]  /*f260*/  MUFU.EX2 R21, R77 ;  /* 0x0000004d00157308 */ /* 0x0007e20000000800 */
[----:B------:R-:W-:Y:S01]  /*f270*/  FADD.FTZ R27, R83, R24 ;  /* 0x00000018531b7221 */ /* 0x000fe20000010000 */
[----:B------:R-:W-:-:S06]  /*f280*/  FFMA.FTZ R70, R70, R0, -R25 ;  /* 0x0000000046467223 */ /* 0x000fcc0000010819 */
[----:B------:R-:W2:Y:S01]  /*f290*/  MUFU.EX2 R66, R66 ;  /* 0x0000004200427308 */ /* 0x000ea20000000800 */
[-CC-:B---3--:R-:W-:Y:S01]  /*f2a0*/  FFMA.FTZ R77, R69, R0.reuse, -R25.reuse ;  /* 0x00000000454d7223 */ /* 0x188fe20000010819 */
[-CC-:B------:R-:W-:Y:S01]  /*f2b0*/  FFMA.FTZ R69, R57, R0.reuse, -R25.reuse ;  /* 0x0000000039457223 */ /* 0x180fe20000010819 */
[----:B------:R-:W-:Y:S01]  /*f2c0*/  FFMA.FTZ R57, R26, R0, -R25 ;  /* 0x000000001a397223 */ /* 0x000fe20000010819 */
[----:B----4-:R-:W-:-:S04]  /*f2d0*/  FADD.FTZ R26, R84, R91 ;  /* 0x0000005b541a7221 */ /* 0x010fc80000010000 */
        /* <DEDUP_REMOVED lines=9> */
[-CC-:B------:R-:W-:Y:S01]  /*f370*/  FFMA.FTZ R53, R30, R0.reuse, -R25.reuse ;  /* 0x000000001e357223 */ /* 0x180fe20000010819 */
[----:B------:R-:W-:Y:S01]  /*f380*/  FFMA.FTZ R60, R31, R0, -R25 ;  /* 0x000000001f3c7223 */ /* 0x000fe20000010819 */
[----:B-1----:R-:W-:Y:S01]  /*f390*/  FADD.FTZ R25, R87, R26 ;  /* 0x0000001a57197221 */ /* 0x002fe20000010000 */
[----:B0-----:R-:W-:-:S04]  /*f3a0*/  FADD.FTZ R24, R72, R27 ;  /* 0x0000001b48187221 */ /* 0x001fc80000010000 */
[----:B------:R-:W0:Y:S01]  /*f3b0*/  MUFU.EX2 R58, R58 ;  /* 0x0000003a003a7308 */ /* 0x000e220000000800 */
[----:B--2---:R-:W-:Y:S01]  /*f3c0*/  FADD.FTZ R25, R74, R25 ;  /* 0x000000194a197221 */ /* 0x004fe20000010000 */
[----:B------:R-:W-:-:S06]  /*f3d0*/  FADD.FTZ R27, R73, R24 ;  /* 0x00000018491b7221 */ /* 0x000fcc0000010000 */
[----:B------:R-:W1:Y:S01]  /*f3e0*/  MUFU.EX2 R78, R78 ;  /* 0x0000004e004e7308 */ /* 0x000e620000000800 */
[----:B------:R-:W-:Y:S01]  /*f3f0*/  FADD.FTZ R24, R86, R25 ;  /* 0x0000001956187221 */ /* 0x000fe20000010000 */
[----:B------:R-:W-:-:S06]  /*f400*/  FADD.FTZ R26, R66, R27 ;  /* 0x0000001b421a7221 */ /* 0x000fcc0000010000 */
[----:B------:R-:W2:Y:S01]  /*f410*/  MUFU.EX2 R85, R85 ;  /* 0x0000005500557308 */ /* 0x000ea20000000800 */
[----:B---3--:R-:W-:Y:S01]  /*f420*/  FADD.FTZ R30, R75, R24 ;  /* 0x000000184b1e7221 */ /* 0x008fe20000010000 */
[----:B------:R3:W-:Y:S01]  /*f430*/  STSM.16.M88.4 [R23+0x24300], R16 ;  /* 0x0243001017007844 */ /* 0x0007e20000000200 */
[----:B------:R-:W-:-:S05]  /*f440*/  FADD.FTZ R27, R67, R26 ;  /* 0x0000001a431b7221 */ /* 0x000fca0000010000 */
[----:B------:R-:W2:Y:S08]  /*f450*/  MUFU.EX2 R50, R50 ;  /* 0x0000003200327308 */ /* 0x000eb00000000800 */
[----:B------:R-:W2:Y:S01]  /*f460*/  MUFU.EX2 R70, R70 ;  /* 0x0000004600467308 */ /* 0x000ea20000000800 */
[----:B---3--:R-:W-:Y:S01]  /*f470*/  F2FP.F16.F32.PACK_AB R17, R89, R29 ;  /* 0x0000001d5911723e */ /* 0x008fe200000000ff */
[----:B----4-:R-:W-:-:S06]  /*f480*/  FADD.FTZ R29, R79, R30 ;  /* 0x0000001e4f1d7221 */ /* 0x010fcc0000010000 */
[----:B------:R-:W3:Y:S01]  /*f490*/  MUFU.EX2 R51, R51 ;  /* 0x0000003300337308 */ /* 0x000ee20000000800 */
[----:B0-----:R-:W-:Y:S01]  /*f4a0*/  FADD.FTZ R30, R58, R27 ;  /* 0x0000001b3a1e7221 */ /* 0x001fe20000010000 */
[----:B------:R-:W-:Y:S01]  /*f4b0*/  F2FP.F16.F32.PACK_AB R24, R73, R72 ;  /* 0x000000484918723e */ /* 0x000fe200000000ff */
[----:B-1----:R-:W-:-:S05]  /*f4c0*/  FADD.FTZ R72, R78, R29 ;  /* 0x0000001d4e487221 */ /* 0x002fca0000010000 */
[----:B------:R-:W0:Y:S01]  /*f4d0*/  MUFU.EX2 R76, R76 ;  /* 0x0000004c004c7308 */ /* 0x000e220000000800 */
[----:B------:R-:W-:Y:S01]  /*f4e0*/  FADD.FTZ R29, R59, R30 ;  /* 0x0000001e3b1d7221 */ /* 0x000fe20000010000 */
[----:B--2---:R-:W-:-:S06]  /*f4f0*/  FADD.FTZ R31, R85, R72 ;  /* 0x00000048551f7221 */ /* 0x004fcc0000010000 */
[----:B------:R-:W1:Y:S01]  /*f500*/  MUFU.EX2 R42, R42 ;  /* 0x0000002a002a7308 */ /* 0x000e620000000800 */
[----:B------:R-:W-:-:S07]  /*f510*/  FADD.FTZ R30, R50, R29 ;  /* 0x0000001d321e7221 */ /* 0x000fce0000010000 */
[----:B------:R-:W2:Y:S01]  /*f520*/  MUFU.EX2 R71, R71 ;  /* 0x0000004700477308 */ /* 0x000ea20000000800 */
[----:B------:R-:W-:Y:S01]  /*f530*/  F2FP.F16.F32.PACK_AB R16, R81, R80 ;  /* 0x000000505110723e */ /* 0x000fe200000000ff */
[----:B------:R-:W-:-:S06]  /*f540*/  FADD.FTZ R31, R70, R31 ;  /* 0x0000001f461f7221 */ /* 0x000fcc0000010000 */
[----:B------:R-:W4:Y:S08]  /*f550*/  MUFU.EX2 R64, R64 ;  /* 0x0000004000407308 */ /* 0x000f300000000800 */
[----:B------:R-:W4:Y:S01]  /*f560*/  MUFU.EX2 R34, R34 ;  /* 0x0000002200227308 */ /* 0x000f220000000800 */
[----:B------:R-:W-:-:S07]  /*f570*/  F2FP.F16.F32.PACK_AB R26, R67, R66 ;  /* 0x00000042431a723e */ /* 0x000fce00000000ff */
[----:B------:R3:W-:Y:S02]  /*f580*/  MUFU.EX2 R81, R28 ;  /* 0x0000001c00517308 */ /* 0x0007e40000000800 */
[----:B---3--:R-:W-:Y:S01]  /*f590*/  F2FP.F16.F32.PACK_AB R28, R59, R58 ;  /* 0x0000003a3b1c723e */ /* 0x008fe200000000ff */
[----:B------:R-:W-:-:S05]  /*f5a0*/  FADD.FTZ R59, R51, R30 ;  /* 0x0000001e333b7221 */ /* 0x000fca0000010000 */
[----:B------:R-:W3:Y:S01]  /*f5b0*/  MUFU.EX2 R62, R62 ;  /* 0x0000003e003e7308 */ /* 0x000ee20000000800 */
[----:B------:R-:W-:Y:S01]  /*f5c0*/  F2FP.F16.F32.PACK_AB R30, R51, R50 ;  /* 0x00000032331e723e */ /* 0x000fe200000000ff */
[----:B0-----:R-:W-:Y:S01]  /*f5d0*/  FADD.FTZ R50, R76, R31 ;  /* 0x0000001f4c327221 */ /* 0x001fe20000010000 */
[----:B-1----:R-:W-:-:S03]  /*f5e0*/  FADD.FTZ R66, R42, R59 ;  /* 0x0000003b2a427221 */ /* 0x002fc60000010000 */
[----:B--2---:R-:W-:Y:S02]  /*f5f0*/  FADD.FTZ R51, R71, R50 ;  /* 0x0000003247337221 */ /* 0x004fe40000010000 */
[----:B------:R-:W0:Y:S01]  /*f600*/  MUFU.EX2 R38, R38 ;  /* 0x0000002600267308 */ /* 0x000e220000000800 */
[----:B------:R-:W-:Y:S01]  /*f610*/  FADD.FTZ R59, R43, R66 ;  /* 0x000000422b3b7221 */ /* 0x000fe20000010000 */
[----:B------:R-:W-:Y:S01]  /*f620*/  F2FP.F16.F32.PACK_AB R18, R83, R82 ;  /* 0x000000525312723e */ /* 0x000fe200000000ff */
[----:B----4-:R-:W-:-:S05]  /*f630*/  FADD.FTZ R66, R64, R51 ;  /* 0x0000003340427221 */ /* 0x010fca0000010000 */
[----:B------:R-:W1:Y:S01]  /*f640*/  MUFU.EX2 R65, R65 ;  /* 0x0000004100417308 */ /* 0x000e620000000800 */
[----:B------:R-:W-:Y:S02]  /*f650*/  F2FP.F16.F32.PACK_AB R19, R87, R84 ;  /* 0x000000545713723e */ /* 0x000fe400000000ff */
[----:B------:R-:W-:-:S05]  /*f660*/  F2FP.F16.F32.PACK_AB R31, R76, R70 ;  /* 0x000000464c1f723e */ /* 0x000fca00000000ff */
[----:B------:R-:W2:Y:S01]  /*f670*/  MUFU.EX2 R48, R48 ;  /* 0x0000003000307308 */ /* 0x000ea20000000800 */
[----:B------:R-:W-:Y:S01]  /*f680*/  FADD.FTZ R70, R34, R59 ;  /* 0x0000003b22467221 */ /* 0x000fe20000010000 */
[----:B------:R-:W-:Y:S01]  /*f690*/  FADD.FTZ R51, R21, R66 ;  /* 0x0000004215337221 */ /* 0x000fe20000010000 */
[----:B------:R4:W-:Y:S01]  /*f6a0*/  STSM.16.M88.4 [R23+0x25b00], R16 ;  /* 0x025b001017007844 */ /* 0x0009e20000000200 */
[----:B------:R-:W-:-:S04]  /*f6b0*/  F2FP.F16.F32.PACK_AB R25, R86, R74 ;  /* 0x0000004a5619723e */ /* 0x000fc800000000ff */
[----:B------:R-:W2:Y:S01]  /*f6c0*/  MUFU.EX2 R47, R47 ;  /* 0x0000002f002f7308 */ /* 0x000ea20000000800 */
[----:B------:R-:W-:-:S07]  /*f6d0*/  F2FP.F16.F32.PACK_AB R27, R79, R75 ;  /* 0x0000004b4f1b723e */ /* 0x000fce00000000ff */
[----:B------:R-:W2:Y:S01]  /*f6e0*/  MUFU.EX2 R55, R92 ;  /* 0x0000005c00377308 */ /* 0x000ea20000000800 */
[----:B----4-:R-:W-:Y:S01]  /*f6f0*/  F2FP.F16.F32.PACK_AB R16, R43, R42 ;  /* 0x0000002a2b10723e */ /* 0x010fe200000000ff */
[----:B------:R-:W-:Y:S01]  /*f700*/  FADD.FTZ R43, R35, R70 ;  /* 0x00000046232b7221 */ /* 0x000fe20000010000 */
[----:B---3--:R-:W-:-:S05]  /*f710*/  FADD.FTZ R42, R62, R51 ;  /* 0x000000333e2a7221 */ /* 0x008fca0000010000 */
[----:B------:R-:W3:Y:S01]  /*f720*/  MUFU.EX2 R49, R49 ;  /* 0x0000003100317308 */ /* 0x000ee20000000800 */
[----:B------:R-:W-:Y:S01]  /*f730*/  F2FP.F16.F32.PACK_AB R29, R85, R78 ;  /* 0x0000004e551d723e */ /* 0x000fe200000000ff */
[----:B------:R1:W-:Y:S01]  /*f740*/  STSM.16.M88.4 [R23+0x27300], R24 ;  /* 0x0273001817007844 */ /* 0x0003e20000000200 */
[----:B0-----:R-:W-:-:S05]  /*f750*/  FADD.FTZ R43, R38, R43 ;  /* 0x0000002b262b7221 */ /* 0x001fca0000010000 */
[----:B------:R-:W0:Y:S01]  /*f760*/  MUFU.EX2 R68, R90 ;  /* 0x0000005a00447308 */ /* 0x000e220000000800 */
[----:B------:R4:W-:Y:S07]  /*f770*/  STSM.16.M88.4 [R23+0x28b00], R28 ;  /* 0x028b001c17007844 */ /* 0x0009ee0000000200 */
[----:B------:R-:W0:Y:S01]  /*f780*/  MUFU.EX2 R46, R46 ;  /* 0x0000002e002e7308 */ /* 0x000e220000000800 */
[----:B-1----:R-:W-:Y:S01]  /*f790*/  FADD.FTZ R25, R65, R42 ;  /* 0x0000002a41197221 */ /* 0x002fe20000010000 */
[----:B--2---:R-:W-:-:S06]  /*f7a0*/  FADD.FTZ R26, R48, R43 ;  /* 0x0000002b301a7221 */ /* 0x004fcc0000010000 */
[----:B------:R-:W1:Y:S01]  /*f7b0*/  MUFU.EX2 R88, R88 ;  /* 0x0000005800587308 */ /* 0x000e620000000800 */
[----:B----4-:R-:W-:Y:S01]  /*f7c0*/  FADD.FTZ R28, R54, R25 ;  /* 0x00000019361c7221 */ /* 0x010fe20000010000 */
[----:B------:R-:W-:Y:S01]  /*f7d0*/  F2FP.F16.F32.PACK_AB R19, R62, R21 ;  /* 0x000000153e13723e */ /* 0x000fe200000000ff */
[----:B------:R-:W-:-:S05]  /*f7e0*/  FADD.FTZ R26, R47, R26 ;  /* 0x0000001a2f1a7221 */ /* 0x000fca0000010000 */
[----:B------:R-:W2:Y:S01]  /*f7f0*/  MUFU.EX2 R41, R41 ;  /* 0x0000002900297308 */ /* 0x000ea20000000800 */
[----:B------:R-:W-:Y:S01]  /*f800*/  F2FP.F16.F32.PACK_AB R18, R35, R34 ;  /* 0x000000222312723e */ /* 0x000fe200000000ff */
[----:B------:R-:W-:Y:S01]  /*f810*/  FADD.FTZ R21, R55, R28 ;  /* 0x0000001c37157221 */ /* 0x000fe20000010000 */
[----:B------:R-:W4:Y:S05]  /*f820*/  @P5 LDC R35, c[0x0][0x44c] ;  /* 0x00011300ff235b82 */ /* 0x000f2a0000000800 */
[----:B------:R-:W2:Y:S01]  /*f830*/  MUFU.EX2 R40, R40 ;  /* 0x0000002800287308 */ /* 0x000ea20000000800 */
[----:B---3--:R-:W-:Y:S01]  /*f840*/  FADD.FTZ R29, R49, R26 ;  /* 0x0000001a311d7221 */ /* 0x008fe20000010000 */
[----:B0-----:R-:W-:Y:S01]  /*f850*/  FADD.FTZ R21, R68, R21 ;  /* 0x0000001544157221 */ /* 0x001fe20000010000 */
[----:B------:R-:W0:Y:S05]  /*f860*/  @P5 LDC R43, c[0x0][0x450] ;  /* 0x00011400ff2b5b82 */ /* 0x000e2a0000000800 */
[----:B------:R-:W3:Y:S01]  /*f870*/  MUFU.EX2 R77, R77 ;  /* 0x0000004d004d7308 */ /* 0x000ee20000000800 */
[----:B------:R-:W-:Y:S01]  /*f880*/  FADD.FTZ R28, R46, R29 ;  /* 0x0000001d2e1c7221 */ /* 0x000fe20000010000 */
[----:B-1----:R-:W-:-:S06]  /*f890*/  FADD.FTZ R30, R88, R21 ;  /* 0x00000015581e7221 */ /* 0x002fcc0000010000 */
[----:B------:R-:W1:Y:S08]  /*f8a0*/  MUFU.EX2 R44, R44 ;  /* 0x0000002c002c7308 */ /* 0x000e700000000800 */
[----:B------:R-:W4:Y:S01]  /*f8b0*/  MUFU.EX2 R58, R69 ;  /* 0x00000045003a7308 */ /* 0x000f220000000800 */
[----:B--2---:R-:W-:Y:S01]  /*f8c0*/  FADD.FTZ R21, R41, R28 ;  /* 0x0000001c29157221 */ /* 0x004fe20000010000 */
[----:B------:R-:W-:-:S06]  /*f8d0*/  FADD.FTZ R30, R81, R30 ;  /* 0x0000001e511e7221 */ /* 0x000fcc0000010000 */
[----:B------:R-:W2:Y:S01]  /*f8e0*/  MUFU.EX2 R39, R39 ;  /* 0x0000002700277308 */ /* 0x000ea20000000800 */
[----:B------:R-:W-:-:S07]  /*f8f0*/  F2FP.F16.F32.PACK_AB R17, R64, R71 ;  /* 0x000000474011723e */ /* 0x000fce00000000ff */
[----:B------:R-:W0:Y:S01]  /*f900*/  MUFU.EX2 R93, R93 ;  /* 0x0000005d005d7308 */ /* 0x000e220000000800 */
[----:B------:R-:W-:Y:S01]  /*f910*/  FADD.FTZ R21, R40, R21 ;  /* 0x0000001528157221 */ /* 0x000fe20000010000 */
[----:B---3--:R-:W-:-:S06]  /*f920*/  FADD.FTZ R31, R77, R30 ;  /* 0x0000001e4d1f7221 */ /* 0x008fcc0000010000 */
[----:B------:R-:W3:Y:S01]  /*f930*/  MUFU.EX2 R45, R45 ;  /* 0x0000002d002d7308 */ /* 0x000ee20000000800 */
[----:B------:R-:W-:-:S07]  /*f940*/  F2FP.F16.F32.PACK_AB R24, R48, R38 ;  /* 0x000000263018723e */ /* 0x000fce00000000ff */
[----:B------:R-:W3:Y:S01]  /*f950*/  MUFU.EX2 R50, R63 ;  /* 0x0000003f00327308 */ /* 0x000ee20000000800 */
[----:B------:R4:W-:Y:S01]  /*f960*/  STSM.16.M88.4 [R23+0x2a300], R16 ;  /* 0x02a3001017007844 */ /* 0x0009e20000000200 */
[----:B-1----:R-:W-:-:S06]  /*f970*/  FADD.FTZ R38, R44, R21 ;  /* 0x000000152c267221 */ /* 0x002fcc0000010000 */
[----:B------:R-:W1:Y:S08]  /*f980*/  MUFU.EX2 R36, R36 ;  /* 0x0000002400247308 */ /* 0x000e700000000800 */
[----:B------:R-:W1:Y:S01]  /*f990*/  MUFU.EX2 R97, R97 ;  /* 0x0000006100617308 */ /* 0x000e620000000800 */
[----:B----4-:R-:W-:Y:S01]  /*f9a0*/  FADD.FTZ R16, R58, R31 ;  /* 0x0000001f3a107221 */ /* 0x010fe20000010000 */
[----:B------:R-:W-:Y:S01]  /*f9b0*/  F2FP.F16.F32.PACK_AB R25, R54, R65 ;  /* 0x000000413619723e */ /* 0x000fe200000000ff */
[----:B--2---:R-:W-:Y:S01]  /*f9c0*/  FADD.FTZ R38, R39, R38 ;  /* 0x0000002627267221 */ /* 0x004fe20000010000 */
[----:B------:R-:W-:-:S04]  /*f9d0*/  F2FP.F16.F32.PACK_AB R26, R49, R47 ;  /* 0x0000002f311a723e */ /* 0x000fc800000000ff */
[----:B------:R-:W2:Y:S01]  /*f9e0*/  MUFU.EX2 R37, R37 ;  /* 0x0000002500257308 */ /* 0x000ea20000000800 */
[----:B------:R-:W-:Y:S01]  /*f9f0*/  F2FP.F16.F32.PACK_AB R27, R68, R55 ;  /* 0x00000037441b723e */ /* 0x000fe200000000ff */
[----:B0-----:R-:W-:-:S06]  /*fa00*/  FADD.FTZ R17, R93, R16 ;  /* 0x000000105d117221 */ /* 0x001fcc0000010000 */
[----:B------:R-:W0:Y:S01]  /*fa10*/  MUFU.EX2 R34, R61 ;  /* 0x0000003d00227308 */ /* 0x000e220000000800 */
[----:B------:R-:W-:-:S04]  /*fa20*/  @P5 IMAD.HI.U32 R18, R100, R35, RZ ;  /* 0x0000002364125227 */ /* 0x000fc800078e00ff */
[----:B---3--:R-:W-:Y:S01]  /*fa30*/  FADD.FTZ R19, R45, R38 ;  /* 0x000000262d137221 */ /* 0x008fe20000010000 */
[----:B------:R3:W-:Y:S01]  /*fa40*/  STSM.16.M88.4 [R23+0x2bb00], R24 ;  /* 0x02bb001817007844 */ /* 0x0007e20000000200 */
[----:B------:R-:W-:Y:S01]  /*fa50*/  FADD.FTZ R16, R50, R17 ;  /* 0x0000001132107221 */ /* 0x000fe20000010000 */
[----:B------:R-:W-:Y:S02]  /*fa60*/  F2FP.F16.F32.PACK_AB R28, R41, R46 ;  /* 0x0000002e291c723e */ /* 0x000fe400000000ff */
[----:B------:R-:W-:Y:S02]  /*fa70*/  F2FP.F16.F32.PACK_AB R29, R81, R88 ;  /* 0x00000058511d723e */ /* 0x000fe400000000ff */
[----:B------:R-:W-:Y:S02]  /*fa80*/  F2FP.F16.F32.PACK_AB R30, R44, R40 ;  /* 0x000000282c1e723e */ /* 0x000fe400000000ff */
[----:B------:R-:W-:Y:S01]  /*fa90*/  F2FP.F16.F32.PACK_AB R31, R58, R77 ;  /* 0x0000004d3a1f723e */ /* 0x000fe200000000ff */
[----:B---3--:R-:W-:Y:S01]  /*faa0*/  IMAD.MOV.U32 R27, RZ, RZ, R100 ;  /* 0x000000ffff1b7224 */ /* 0x008fe200078e0064 */
[----:B------:R-:W-:Y:S01]  /*fab0*/  @P5 SHF.R.U32.HI R27, RZ, R43, R18 ;  /* 0x0000002bff1b5219 */ /* 0x000fe20000011612 */
[----:B-1----:R-:W-:Y:S01]  /*fac0*/  FADD.FTZ R18, R36, R19 ;  /* 0x0000001324127221 */ /* 0x002fe20000010000 */
[----:B------:R-:W-:Y:S01]  /*fad0*/  FADD.FTZ R19, R97, R16 ;  /* 0x0000001061137221 */ /* 0x000fe20000010000 */
[----:B------:R-:W-:-:S02]  /*fae0*/  F2FP.F16.F32.PACK_AB R16, R45, R39 ;  /* 0x000000272d10723e */ /* 0x000fc400000000ff */
[C---:B--2---:R-:W-:Y:S01]  /*faf0*/  FADD.FTZ R24, R37.reuse, R18 ;  /* 0x0000001225187221 */ /* 0x044fe20000010000 */
[----:B0-----:R-:W-:Y:S01]  /*fb00*/  FADD.FTZ R26, R34, R19 ;  /* 0x00000013221a7221 */ /* 0x001fe20000010000 */
[----:B------:R-:W-:Y:S02]  /*fb10*/  F2FP.F16.F32.PACK_AB R17, R50, R93 ;  /* 0x0000005d3211723e */ /* 0x000fe400000000ff */
[----:B------:R-:W-:Y:S02]  /*fb20*/  F2FP.F16.F32.PACK_AB R18, R37, R36 ;  /* 0x000000242512723e */ /* 0x000fe400000000ff */
[----:B------:R-:W-:Y:S01]  /*fb30*/  F2FP.F16.F32.PACK_AB R19, R34, R97 ;  /* 0x000000612213723e */ /* 0x000fe200000000ff */
[----:B------:R-:W-:Y:S04]  /*fb40*/  STSM.16.M88.4 [R23+0x2d300], R28 ;  /* 0x02d3001c17007844 */ /* 0x000fe80000000200 */
[----:B------:R0:W-:Y:S04]  /*fb50*/  STSM.16.M88.4 [R23+0x2eb00], R16 ;  /* 0x02eb001017007844 */ /* 0x0001e80000000200 */
[----:B0-----:R-:W2:Y:S01]  /*fb60*/  LDL R16, [R1+0x80] ;  /* 0x0000800001107983 */ /* 0x001ea20000100800 */
[----:B------:R-:W0:Y:S08]  /*fb70*/  MUFU.EX2 R57, R57 ;  /* 0x0000003900397308 */ /* 0x000e300000000800 */
[----:B------:R-:W1:Y:S08]  /*fb80*/  MUFU.EX2 R33, R33 ;  /* 0x0000002100217308 */ /* 0x000e700000000800 */
[----:B------:R-:W3:Y:S08]  /*fb90*/  MUFU.EX2 R56, R56 ;  /* 0x0000003800387308 */ /* 0x000ef00000000800 */
[----:B------:R-:W-:Y:S08]  /*fba0*/  MUFU.EX2 R53, R53 ;  /* 0x0000003500357308 */ /* 0x000ff00000000800 */
[----:B------:R-:W4:Y:S01]  /*fbb0*/  MUFU.EX2 R60, R60 ;  /* 0x0000003c003c7308 */ /* 0x000f220000000800 */
[----:B0-----:R-:W-:-:S07]  /*fbc0*/  FADD.FTZ R25, R57, R26 ;  /* 0x0000001a39197221 */ /* 0x001fce0000010000 */
[----:B------:R-:W-:Y:S01]  /*fbd0*/  MUFU.EX2 R32, R32 ;  /* 0x0000002000207308 */ /* 0x000fe20000000800 */
[----:B------:R-:W-:-:S07]  /*fbe0*/  IADD3 R26, R27, R98, -R99 ;  /* 0x000000621b1a7210 */ /* 0x000fce0007ffe863 */
[----:B------:R-:W0:Y:S01]  /*fbf0*/  MUFU.EX2 R15, R15 ;  /* 0x0000000f000f7308 */ /* 0x000e220000000800 */
[----:B-1----:R-:W-:Y:S01]  /*fc00*/  FADD.FTZ R21, R33, R24 ;  /* 0x0000001821157221 */ /* 0x002fe20000010000 */
[----:B---3--:R-:W-:Y:S01]  /*fc10*/  FADD.FTZ R28, R56, R25 ;  /* 0x00000019381c7221 */ /* 0x008fe20000010000 */
[----:B------:R-:W-:Y:S01]  /*fc20*/  IMAD.HI R29, R26, 0x38e38e39, RZ ;  /* 0x38e38e391a1d7827 */ /* 0x000fe200078e02ff */
[----:B----4-:R-:W-:-:S03]  /*fc30*/  F2FP.F16.F32.PACK_AB R27, R60, R53 ;  /* 0x000000353c1b723e */ /* 0x010fc600000000ff */
[C---:B------:R-:W-:Y:S01]  /*fc40*/  FADD.FTZ R21, R52.reuse, R21 ;  /* 0x0000001534157221 */ /* 0x040fe20000010000 */
[----:B------:R-:W-:Y:S01]  /*fc50*/  FADD.FTZ R53, R53, R28 ;  /* 0x0000001c35357221 */ /* 0x000fe20000010000 */
[----:B------:R-:W-:Y:S02]  /*fc60*/  F2FP.F16.F32.PACK_AB R24, R52, R33 ;  /* 0x000000213418723e */ /* 0x000fe400000000ff */
[----:B------:R-:W-:Y:S02]  /*fc70*/  F2FP.F16.F32.PACK_AB R25, R56, R57 ;  /* 0x000000393819723e */ /* 0x000fe400000000ff */
[----:B------:R-:W-:Y:S02]  /*fc80*/  SHF.R.U32.HI R28, RZ, 0x1f, R29 ;  /* 0x0000001fff1c7819 */ /* 0x000fe4000001161d */
[----:B0-----:R-:W-:Y:S01]  /*fc90*/  F2FP.F16.F32.PACK_AB R26, R15, R32 ;  /* 0x000000200f1a723e */ /* 0x001fe200000000ff */
[----:B------:R-:W-:Y:S01]  /*fca0*/  FADD.FTZ R32, R32, R21 ;  /* 0x0000001520207221 */ /* 0x000fe20000010000 */
[----:B------:R-:W-:-:S03]  /*fcb0*/  LEA.HI.SX32 R28, R29, R28, 0x1b ;  /* 0x0000001c1d1c7211 */ /* 0x000fc600078fdaff */
[----:B------:R-:W-:Y:S01]  /*fcc0*/  STSM.16.M88.4 [R23+0x30300], R24 ;  /* 0x0303001817007844 */ /* 0x000fe20000000200 */
[----:B------:R-:W-:Y:S01]  /*fcd0*/  FADD.FTZ R17, R15, R32 ;  /* 0x000000200f117221 */ /* 0x000fe20000010000 */
[----:B------:R-:W-:Y:S01]  /*fce0*/  FADD.FTZ R15, R60, R53 ;  /* 0x000000353c0f7221 */ /* 0x000fe20000010000 */
[----:B------:R0:W-:Y:S06]  /*fcf0*/  MEMBAR.ALL.CTA ;  /* 0x0000000000007992 */ /* 0x0001ec0000008000 */
[----:B0-----:R-:W0:Y:S04]  /*fd00*/  FENCE.VIEW.ASYNC.S ;  /* 0x00000000000073c6 */ /* 0x001e280000000000 */
[----:B------:R-:W-:Y:S04]  /*fd10*/  STL [R1+0x18], R17 ;  /* 0x0000181101007387 */ /* 0x000fe80000100800 */
[----:B------:R1:W-:Y:S02]  /*fd20*/  STL [R1+0x28], R15 ;  /* 0x0000280f01007387 */ /* 0x0003e40000100800 */
[----:B-1----:R-:W-:Y:S01]  /*fd30*/  VIADD R15, R96, 0xfffffffe ;  /* 0xfffffffe600f7836 */ /* 0x002fe20000000000 */
        /* <DEDUP_REMOVED lines=23> */
[----:B--2---:R-:W-:-:S05]  /*feb0*/  VIMNMX R16, R16, R28, !PT ;  /* 0x0000001c10107248 */ /* 0x004fca0007fe0100 */
[----:B------:R1:W-:Y:S01]  /*fec0*/  STL [R1+0x60], R16 ;  /* 0x0000601001007387 */ /* 0x0003e20000100800 */
[----:B------:R-:W-:Y:S02]  /*fed0*/  ISETP.GE.AND P2, PT, R15, R16, PT ;  /* 0x000000100f00720c */ /* 0x000fe40003f46270 */
[----:B------:R-:W-:Y:S01]  /*fee0*/  CS2R R28, SRZ ;  /* 0x00000000001c7805 */ /* 0x000fe2000001ff00 */
[----:B0-----:R-:W-:-:S10]  /*fef0*/  NOP ;  /* 0x0000000000007918 */ /* 0x001fd40000000000 */
[----:B-1----:R-:W-:Y:S05]  /*ff00*/  @!P2 BRA `(.L_x_11801) ;  /* 0x0000005000aca947 */ /* 0x002fea0003800000 */
[----:B------:R0:W5:Y:S01]  /*ff10*/  LDL.LU R151, [R1+0x2c] ;  /* 0x00002c0001977983 */ /* 0x0001620000300800 */
[----:B------:R-:W-:Y:S02]  /*ff20*/  IMAD.MOV.U32 R17, RZ, RZ, R20 ;  /* 0x000000ffff117224 */ /* 0x000fe400078e0014 */
[----:B------:R-:W-:Y:S02]  /*ff30*/  IMAD.MOV.U32 R16, RZ, RZ, R14 ;  /* 0x000000ffff107224 */ /* 0x000fe400078e000e */
[----:B------:R-:W-:Y:S02]  /*ff40*/  IMAD.MOV.U32 R150, RZ, RZ, R145 ;  /* 0x000000ffff967224 */ /* 0x000fe400078e0091 */
[----:B------:R-:W-:-:S07]  /*ff50*/  IMAD.MOV.U32 R71, RZ, RZ, RZ ;  /* 0x000000ffff477224 */ /* 0x000fce00078e00ff */
.L_x_11811:
[----:B------:R-:W2:Y:S01]  /*ff60*/  LDL R14, [R1+0x4c] ;  /* 0x00004c00010e7983 */ /* 0x000ea20000100800 */
[----:B------:R-:W-:Y:S01]  /*ff70*/  VIADD R145, R150, 0x1 ;  /* 0x0000000196917836 */ /* 0x000fe20000000000 */
[----:B------:R-:W-:Y:S05]  /*ff80*/  YIELD ;  /* 0x0000000000007946 */ /* 0x000fea0003800000 */
[----:B------:R-:W-:-:S04]  /*ff90*/  ISETP.NE.AND P3, PT, R145, 0x2, PT ;  /* 0x000000029100780c */ /* 0x000fc80003f65270 */
[----:B------:R-:W-:Y:S02]  /*ffa0*/  SEL R0, RZ, 0x1, P3 ;  /* 0x00000001ff007807 */ /* 0x000fe40001800000 */
[----:B------:R-:W-:Y:S02]  /*ffb0*/  SEL R145, R145, RZ, P3 ;  /* 0x000000ff91917207 */ /* 0x000fe40001800000 */
[----:B--2---:R-:W-:Y:S02]  /*ffc0*/  ISETP.NE.AND P2, PT, R14, RZ, PT ;  /* 0x000000ff0e00720c */ /* 0x004fe40003f45270 */
[----:B-----5:R-:W-:-:S05]  /*ffd0*/  LOP3.LUT R14, R151, R0, RZ, 0x3c, !PT ;  /* 0x00000000970e7212 */ /* 0x020fca00078e3cff */
[----:B------:R1:W-:Y:S06]  /*ffe0*/  STL [R1+0x2c], R14 ;  /* 0x00002c0e01007387 */ /* 0x0003ec0000100800 */
[----:B------:R-:W-:Y:S05]  /*fff0*/  @P2 BRA `(.L_x_11802) ;  /* 0x0000000000302947 */ /* 0x000fea0003800000 */
[----:B------:R-:W-:Y:S05]  /*10000*/  @!P0 BRA `(.L_x_11803) ;  /* 0x0000000000048947 */ /* 0x000fea0003800000 */
[----:B------:R-:W-:Y:S01]  /*10010*/  BPT.TRAP 0x1 ;  /* 0x000000040000795c */ /* 0x000fe20000300000 */
.L_x_11803:
[----:B------:R-:W-:Y:S01]  /*10020*/  IMAD R0, R145, 0x8, R22 ;  /* 0x0000000891007824 */ /* 0x000fe200078e0216 */
[----:B------:R-:W-:-:S04]  /*10030*/  SHF.L.U32 R19, R14, 0x1f, RZ ;  /* 0x0000001f0e137819 */ /* 0x000fc800000006ff */
[----:B------:R2:W3:Y:S01]  /*10040*/  SYNCS.PHASECHK.TRANS64.TRYWAIT P3, [R0+URZ+0x31c30], R19 ;  /* 0x031c3013000075a7 */ /* 0x0004e2000806017f */
[----:B------:R-:W-:Y:S05]  /*10050*/  @!P0 BRA `(.L_x_11804) ;  /* 0x0000000000048947 */ /* 0x000fea0003800000 */
[----:B------:R-:W-:Y:S01]  /*10060*/  BPT.TRAP 0x1 ;  /* 0x000000040000795c */ /* 0x000fe20000300000 */
.L_x_11804:
[----:B------:R-:W-:Y:S04]  /*10070*/  BSSY B0, `(.L_x_11802) ;  /* 0x0000004000007945 */ /* 0x000fe80003800000 */
[----:B---3--:R-:W-:Y:S05]  /*10080*/  @P3 BRA `(.L_x_11805) ;  /* 0x0000000000083947 */ /* 0x008fea0003800000 */
[----:B------:R-:W3:Y:S02]  /*10090*/  SYNCS.PHASECHK.TRANS64.TRYWAIT P3, [R0+URZ+0x31c30], R19 ;  /* 0x031c3013000075a7 */ /* 0x000ee4000806017f */
[----:B---3--:R-:W-:Y:S05]  /*100a0*/  @!P3 BRA `(.L_x_11806) ;  /* 0x0000016000b4b947 */ /* 0x008fea0003800000 */
.L_x_11805:
[----:B------:R-:W-:Y:S05]  /*100b0*/  BSYNC B0 ;  /* 0x0000000000007941 */ /* 0x000fea0003800000 */
.L_x_11802:
[----:B-1----:R-:W4:Y:S01]  /*100c0*/  LDL R14, [R1+0x58] ;  /* 0x00005800010e7983 */ /* 0x002f220000100800 */
[----:B--23--:R-:W1:Y:S01]  /*100d0*/  S2R R0, SR_TID.X ;  /* 0x0000000000007919 */ /* 0x00ce620000002100 */
[----:B------:R-:W-:Y:S05]  /*100e0*/  WARPSYNC.ALL ;  /* 0x0000000000007948 */ /* 0x000fea0003800000 */
[----:B------:R-:W-:Y:S02]  /*100f0*/  IMAD.MOV.U32 R77, RZ, RZ, -0x7fffffe0 ;  /* 0x80000020ff4d7424 */ /* 0x000fe400078e00ff */
[----:B------:R-:W-:Y:S02]  /*10100*/  IMAD.MOV.U32 R75, RZ, RZ, -0x7fffffe0 ;  /* 0x80000020ff4b7424 */ /* 0x000fe400078e00ff */
[----:B------:R-:W-:-:S02]  /*10110*/  IMAD.MOV.U32 R19, RZ, RZ, -0x7fffffe0 ;  /* 0x80000020ff137424 */ /* 0x000fc400078e00ff */
[----:B------:R-:W-:Y:S01]  /*10120*/  IMAD.MOV.U32 R73, RZ, RZ, -0x7fffffe0 ;  /* 0x80000020ff497424 */ /* 0x000fe200078e00ff */
[----:B------:R-:W-:Y:S02]  /*10130*/  R2UR UR11, R77 ;  /* 0x000000004d0b72ca */ /* 0x000fe400000e0000 */
[----:B------:R-:W-:Y:S02]  /*10140*/  R2UR UR13, R75 ;  /* 0x000000004b0d72ca */ /* 0x000fe400000e0000 */
[----:B------:R-:W-:Y:S02]  /*10150*/  R2UR UR7, R19 ;  /* 0x00000000130772ca */ /* 0x000fe400000e0000 */
[----:B------:R-:W-:Y:S02]  /*10160*/  R2UR UR9, R73 ;  /* 0x00000000490972ca */ /* 0x000fe400000e0000 */
[----:B-1----:R-:W-:-:S05]  /*10170*/  SHF.R.U32.HI R0, RZ, 0x7, R0 ;  /* 0x00000007ff007819 */ /* 0x002fca0000011600 */
[----:B------:R-:W-:-:S05]  /*10180*/  VIADD R0, R0, 0x8 ;  /* 0x0000000800007836 */ /* 0x000fca0000000000 */
[----:B------:R1:W-:Y:S01]  /*10190*/  BAR.SYNC.DEFER_BLOCKING R0, 0x100 ;  /* 0x000400000000751d */ /* 0x0003e20000010000 */
[----:B------:R-:W-:Y:S01]  /*101a0*/  IMAD.MOV.U32 R21, RZ, RZ, -0x7fffffe0 ;  /* 0x80000020ff157424 */ /* 0x000fe200078e00ff */
[----:B------:R-:W-:-:S04]  /*101b0*/  MOV R79, UR7 ;  /* 0x00000007004f7c02 */ /* 0x000fc80008000f00 */
[----:B------:R-:W-:Y:S01]  /*101c0*/  UMOV UR7, UR9 ;  /* 0x0000000900077c82 */ /* 0x000fe20008000000 */
[----:B------:R-:W-:Y:S01]  /*101d0*/  R2UR UR9, R9 ;  /* 0x00000000090972ca */ /* 0x000fe200000e0000 */
[----:B------:R-:W-:Y:S01]  /*101e0*/  WARPGROUP.ARRIVE ;  /* 0x00000000000079c5 */ /* 0x000fe20000000000 */
[----:B------:R-:W-:-:S13]  /*101f0*/  R2UR UR5, R73 ;  /* 0x00000000490572ca */ /* 0x000fda00000e0000 */
[----:B------:R-:W-:Y:S02]  /*10200*/  MOV R73, UR5 ;  /* 0x0000000500497c02 */ /* 0x000fe40008000f00 */
[C---:B------:R-:W-:Y:S02]  /*10210*/  R2UR UR5, R19.reuse ;  /* 0x00000000130572ca */ /* 0x040fe400000e0000 */
[C---:B------:R-:W-:Y:S02]  /*10220*/  R2UR UR59, R19.reuse ;  /* 0x00000000133b72ca */ /* 0x040fe400000e0000 */
[C---:B------:R-:W-:Y:S02]  /*10230*/  R2UR UR19, R19.reuse ;  /* 0x00000000131372ca */ /* 0x040fe400000e0000 */
[C---:B------:R-:W-:Y:S02]  /*10240*/  R2UR UR27, R19.reuse ;  /* 0x00000000131b72ca */ /* 0x040fe400000e0000 */
[----:B------:R-:W-:-:S02]  /*10250*/  R2UR UR39, R19 ;  /* 0x00000000132772ca */ /* 0x000fc400000e0000 */
[----:B------:R-:W-:-:S03]  /*10260*/  R2UR UR51, R19 ;  /* 0x00000000133372ca */ /* 0x000fc600000e0000 */
[----:B------:R-:W-:Y:S01]  /*10270*/  IMAD.U32 R19, RZ, RZ, UR5 ;  /* 0x00000005ff137e24 */ /* 0x000fe2000f8e00ff */
[C---:B------:R-:W-:Y:S02]  /*10280*/  R2UR UR5, R9.reuse ;  /* 0x00000000090572ca */ /* 0x040fe400000e0000 */
[----:B------:R-:W-:Y:S02]  /*10290*/  R2UR UR56, R8 ;  /* 0x00000000083872ca */ /* 0x000fe400000e0000 */
[----:B------:R-:W-:Y:S01]  /*102a0*/  R2UR UR57, R9 ;  /* 0x00000000093972ca */ /* 0x000fe200000e0000 */
[----:B----4-:R-:W-:-:S04]  /*102b0*/  IMAD R20, R145, 0x6c0, R14 ;  /* 0x000006c091147824 */ /* 0x010fc800078e020e */
[C---:B------:R-:W-:Y:S02]  /*102c0*/  VIADD R18, R20.reuse, 0x80 ;  /* 0x0000008014127836 */ /* 0x040fe40000000000 */
[C---:B------:R-:W-:Y:S02]  /*102d0*/  VIADD R76, R20.reuse, 0x180 ;  /* 0x00000180144c7836 */ /* 0x040fe40000000000 */
[----:B------:R-:W-:Y:S01]  /*102e0*/  VIADD R74, R20, 0xc0 ;  /* 0x000000c0144a7836 */ /* 0x000fe20000000000 */
[----:B------:R-:W-:Y:S01]  /*102f0*/  R2UR UR58, R18 ;  /* 0x00000000123a72ca */ /* 0x000fe200000e0000 */
[C---:B------:R-:W-:Y:S02]  /*10300*/  VIADD R18, R20.reuse, 0x140 ;  /* 0x0000014014127836 */ /* 0x040fe40000000000 */
[----:B------:R-:W-:Y:S01]  /*10310*/  VIADD R72, R20, 0x40 ;  /* 0x0000004014487836 */ /* 0x000fe20000000000 */
[----:B------:R-:W-:Y:S02]  /*10320*/  R2UR UR10, R76 ;  /* 0x000000004c0a72ca */ /* 0x000fe400000e0000 */
[----:B------:R-:W-:-:S02]  /*10330*/  R2UR UR12, R74 ;  /* 0x000000004a0c72ca */ /* 0x000fc400000e0000 */
[----:B------:R-:W-:Y:S02]  /*10340*/  R2UR UR6, R18 ;  /* 0x00000000120672ca */ /* 0x000fe400000e0000 */
[----:B------:R-:W-:Y:S01]  /*10350*/  R2UR UR8, R72 ;  /* 0x00000000480872ca */ /* 0x000fe200000e0000 */
[----:B------:R-:W-:Y:S01]  /*10360*/  VIADD R72, R20, 0x100 ;  /* 0x0000010014487836 */ /* 0x000fe20000000000 */
[----:B------:R-:W-:Y:S01]  /*10370*/  MOV R14, UR11 ;  /* 0x0000000b000e7c02 */ /* 0x000fe20008000f00 */
[----:B------:R-:W-:-:S04]  /*10380*/  UMOV UR11, UR13 ;  /* 0x0000000d000b7c82 */ /* 0x000fc80008000000 */
[----:B-1----:R-:W-:Y:S02]  /*10390*/  MOV R0, UR10 ;  /* 0x0000000a00007c02 */ /* 0x002fe40008000f00 */
[----:B------:R-:W-:Y:S01]  /*103a0*/  UMOV UR10, UR12 ;  /* 0x0000000c000a7c82 */ /* 0x000fe20008000000 */
[----:B------:R-:W-:Y:S02]  /*103b0*/  R2UR UR4, R72 ;  /* 0x00000000480472ca */ /* 0x000fe400000e0000 */
[----:B------:R-:W-:Y:S01]  /*103c0*/  MOV R78, UR6 ;  /* 0x00000006004e7c02 */ /* 0x000fe20008000f00 */
[----:B------:R-:W-:Y:S01]  /*103d0*/  UMOV UR6, UR8 ;  /* 0x0000000800067c82 */ /* 0x000fe20008000000 */
[----:B------:R-:W-:Y:S02]  /*103e0*/  MOV R72, UR11 ;  /* 0x0000000b00487c02 */ /* 0x000fe40008000f00 */
[----:B------:R-:W-:Y:S02]  /*103f0*/  MOV R81, UR10 ;  /* 0x0000000a00517c02 */ /* 0x000fe40008000f00 */
[----:B------:R-:W-:-:S02]  /*10400*/  R2UR UR10, R20 ;  /* 0x00000000140a72ca */ /* 0x000fc400000e0000 */
[----:B------:R-:W-:Y:S02]  /*10410*/  R2UR UR11, R21 ;  /* 0x00000000150b72ca */ /* 0x000fe400000e0000 */
[----:B------:R-:W-:Y:S01]  /*10420*/  R2UR UR8, R8 ;  /* 0x00000000080872ca */ /* 0x000fe200000e0000 */
[----:B------:R-:W-:-:S12]  /*10430*/  VIADD R18, R20, 0x200 ;  /* 0x0000020014127836 */ /* 0x000fd80000000000 */
[----:B------:R-:W-:Y:S01]  /*10440*/  HGMMA.64x16x16.F32 R136, gdesc[UR8], RZ, !UPT, gsb0 ;  /* 0x00200000088879f0 */ /* 0x000fe2000c0008ff */
[----:B------:R-:W-:Y:S01]  /*10450*/  R2UR UR18, R18 ;  /* 0x00000000121272ca */ /* 0x000fe200000e0000 */
[----:B------:R-:W-:-:S05]  /*10460*/  VIADD R18, R20, 0x42 ;  /* 0x0000004214127836 */ /* 0x000fca0000000000 */
[----:B------:R-:W-:Y:S01]  /*10470*/  R2UR UR26, R18 ;  /* 0x00000000121a72ca */ /* 0x000fe200000e0000 */
[----:B------:R-:W-:-:S05]  /*10480*/  VIADD R18, R20, 0x102 ;  /* 0x0000010214127836 */ /* 0x000fca0000000000 */
[----:B------:R-:W-:Y:S01]  /*10490*/  R2UR UR38, R18 ;  /* 0x00000000122672ca */ /* 0x000fe200000e0000 */
[----:B------:R-:W-:-:S05]  /*104a0*/  VIADD R18, R20, 0x1c2 ;  /* 0x000001c214127836 */ /* 0x000fca0000000000 */
[----:B------:R-:W-:Y:S01]  /*104b0*/  R2UR UR50, R18 ;  /* 0x00000000123272ca */ /* 0x000fe200000e0000 */
[----:B------:R-:W-:Y:S01]  /*104c0*/  VIADD R18, R20, 0x240 ;  /* 0x0000024014127836 */ /* 0x000fe20000000000 */
[----:B------:R-:W-:-:S04]  /*104d0*/  MOV R80, UR4 ;  /* 0x0000000400507c02 */ /* 0x000fc80008000f00 */
[----:B------:R-:W-:-:S13]  /*104e0*/  R2UR UR4, R18 ;  /* 0x00000000120472ca */ /* 0x000fda00000e0000 */
[----:B------:R-:W-:Y:S01]  /*104f0*/  IMAD.U32 R18, RZ, RZ, UR4 ;  /* 0x00000004ff127e24 */ /* 0x000fe2000f8e00ff */
[----:B------:R-:W-:Y:S01]  /*10500*/  R2UR UR4, R8 ;  /* 0x00000000080472ca */ /* 0x000fe200000e0000 */
[----:B------:R-:W-:Y:S02]  /*10510*/  WARPGROUP.DEPBAR.LE gsb0, 0x0 ;  /* 0x00008000000079c5 */ /* 0x000fe40000010000 */
[----:B------:R-:W-:-:S10]  /*10520*/  WARPGROUP.ARRIVE ;  /* 0x00000000000079c5 */ /* 0x000fd40000000000 */
[----:B------:R-:W-:Y:S03]  /*10530*/  HGMMA.64x16x16.F32 R128, gdesc[UR4], RZ, !UPT, gsb0 ;  /* 0x00200000048079f0 */ /* 0x000fe6000c0008ff */
[----:B------:R-:W-:Y:S02]  /*10540*/  WARPGROUP.DEPBAR.LE gsb0, 0x0 ;  /* 0x00008000000079c5 */ /* 0x000fe40000010000 */
[----:B------:R-:W-:-:S06]  /*10550*/  WARPGROUP.ARRIVE ;  /* 0x00000000000079c5 */ /* 0x000fcc0000000000 */
[----:B------:R-:W-:Y:S01]  /*10560*/  HGMMA.64x16x16.F32 R120, gdesc[UR56], RZ, !UPT, gsb0 ;  /* 0x00200000387879f0 */ /* 0x000fe2000c0008ff */
[----:B------:R-:W-:Y:S02]  /*10570*/  R2UR UR11, R72 ;  /* 0x00000000480b72ca */ /* 0x000fe400000e0000 */
[----:B------:R-:W-:Y:S02]  /*10580*/  R2UR UR10, R81 ;  /* 0x00000000510a72ca */ /* 0x000fe400000e0000 */
[----:B------:R-:W-:Y:S02]  /*10590*/  R2UR UR8, R8 ;  /* 0x00000000080872ca */ /* 0x000fe400000e0000 */
[----:B------:R-:W-:Y:S01]  /*105a0*/  R2UR UR9, R9 ;  /* 0x00000000090972ca */ /* 0x000fe200000e0000 */
[----:B------:R-:W-:Y:S02]  /*105b0*/  WARPGROUP.DEPBAR.LE gsb0, 0x0 ;  /* 0x00008000000079c5 */ /* 0x000fe40000010000 */
[----:B------:R-:W-:-:S10]  /*105c0*/  WARPGROUP.ARRIVE ;  /* 0x00000000000079c5 */ /* 0x000fd40000000000 */
[----:B------:R-:W-:Y:S01]  /*105d0*/  HGMMA.64x16x16.F32 R112, gdesc[UR8], RZ, !UPT, gsb0 ;  /* 0x00200000087079f0 */ /* 0x000fe2000c0008ff */
[----:B------:R-:W-:Y:S01]  /*105e0*/  R2UR UR5, R73 ;  /* 0x00000000490572ca */ /* 0x000fe200000e0000 */
[----:B------:R-:W-:Y:S02]  /*105f0*/  VIADD R72, R20, 0x440 ;  /* 0x0000044014487836 */ /* 0x000fe40000000000 */
[----:B------:R-:W-:Y:S01]  /*10600*/  IMAD.MOV.U32 R73, RZ, RZ, -0x7fffffe0 ;  /* 0x80000020ff497424 */ /* 0x000fe200078e00ff */
[----:B------:R-:W-:Y:S02]  /*10610*/  R2UR UR4, R80 ;  /* 0x00000000500472ca */ /* 0x000fe400000e0000 */
[----:B------:R-:W-:Y:S02]  /*10620*/  R2UR UR58, R72 ;  /* 0x00000000483a72ca */ /* 0x000fe400000e0000 */
[----:B------:R-:W-:Y:S02]  /*10630*/  R2UR UR59, R73 ;  /* 0x00000000493b72ca */ /* 0x000fe400000e0000 */
[----:B------:R-:W-:-:S02]  /*10640*/  R2UR UR56, R8 ;  /* 0x00000000083872ca */ /* 0x000fc400000e0000 */
[----:B------:R-:W-:-:S07]  /*10650*/  R2UR UR57, R9 ;  /* 0x00000000093972ca */ /* 0x000fce00000e0000 */
[----:B------:R-:W-:Y:S01]  /*10660*/  MOV R153, UR58 ;  /* 0x0000003a00997c02 */ /* 0x000fe20008000f00 */
[----:B------:R-:W-:Y:S01]  /*10670*/  UMOV UR58, UR4 ;  /* 0x00000004003a7c82 */ /* 0x000fe20008000000 */
[----:B------:R-:W-:Y:S01]  /*10680*/  MOV R154, UR59 ;  /* 0x0000003b009a7c02 */ /* 0x000fe20008000f00 */
[----:B------:R-:W-:Y:S01]  /*10690*/  UMOV UR59, UR5 ;  /* 0x00000005003b7c82 */ /* 0x000fe20008000000 */
        /* <DEDUP_REMOVED lines=10> */
[----:B------:R-:W-:Y:S02]  /*10740*/  R2UR UR11, R14 ;  /* 0x000000000e0b72ca */ /* 0x000fe400000e0000 */
[----:B------:R-:W-:Y:S02]  /*10750*/  R2UR UR10, R0 ;  /* 0x00000000000a72ca */ /* 0x000fe400000e0000 */
[----:B------:R-:W-:Y:S02]  /*10760*/  R2UR UR8, R8 ;  /* 0x00000000080872ca */ /* 0x000fe400000e0000 */
[----:B------:R-:W-:Y:S01]  /*10770*/  R2UR UR9, R9 ;  /* 0x00000000090972ca */ /* 0x000fe200000e0000 */
[----:B------:R-:W-:Y:S02]  /*10780*/  VIADD R72, R20, 0x282 ;  /* 0x0000028214487836 */ /* 0x000fe40000000000 */
[----:B------:R-:W-:-:S03]  /*10790*/  IMAD.MOV.U32 R73, RZ, RZ, -0x7fffffe0 ;  /* 0x80000020ff497424 */ /* 0x000fc600078e00ff */
[----:B------:R-:W-:Y:S01]  /*107a0*/  R2UR UR12, R72 ;  /* 0x00000000480c72ca */ /* 0x000fe200000e0000 */
[----:B------:R-:W-:Y:S02]  /*107b0*/  WARPGROUP.DEPBAR.LE gsb0, 0x0 ;  /* 0x00008000000079c5 */ /* 0x000fe40000010000 */
[----:B------:R-:W-:-:S06]  /*107c0*/  WARPGROUP.ARRIVE ;  /* 0x00000000000079c5 */ /* 0x000fcc0000000000 */
[----:B------:R-:W-:Y:S01]  /*107d0*/  HGMMA.64x16x16.F32 R88, gdesc[UR8], RZ, !UPT, gsb0 ;  /* 0x00200000085879f0 */ /* 0x000fe2000c0008ff */
[----:B------:R-:W-:Y:S01]  /*107e0*/  R2UR UR13, R73 ;  /* 0x00000000490d72ca */ /* 0x000fe200000e0000 */
[----:B------:R-:W-:Y:S01]  /*107f0*/  VIADD R74, R20, 0x1c0 ;  /* 0x000001c0144a7836 */ /* 0x000fe20000000000 */
[----:B------:R-:W-:Y:S01]  /*10800*/  R2UR UR15, R75 ;  /* 0x000000004b0f72ca */ /* 0x000fe200000e0000 */
[----:B------:R-:W-:-:S03]  /*10810*/  IMAD.U32 R146, RZ, RZ, UR12 ;  /* 0x0000000cff927e24 */ /* 0x000fc6000f8e00ff */
[----:B------:R-:W-:Y:S01]  /*10820*/  R2UR UR14, R74 ;  /* 0x000000004a0e72ca */ /* 0x000fe200000e0000 */
[----:B------:R-:W-:Y:S01]  /*10830*/  VIADD R74, R20, 0x2 ;  /* 0x00000002144a7836 */ /* 0x000fe20000000000 */
[----:B------:R-:W-:-:S05]  /*10840*/  R2UR UR12, R8 ;  /* 0x00000000080c72ca */ /* 0x000fca00000e0000 */
[----:B------:R-:W-:Y:S01]  /*10850*/  IMAD.U32 R147, RZ, RZ, UR13 ;  /* 0x0000000dff937e24 */ /* 0x000fe2000f8e00ff */
[----:B------:R-:W-:Y:S02]  /*10860*/  R2UR UR13, R9 ;  /* 0x00000000090d72ca */ /* 0x000fe400000e0000 */
        /* <DEDUP_REMOVED lines=12> */
[C---:B------:R-:W-:Y:S02]  /*10930*/  VIADD R74, R20.reuse, 0x380 ;  /* 0x00000380144a7836 */ /* 0x040fe40000000000 */
[----:B------:R-:W-:Y:S01]  /*10940*/  VIADD R76, R20, 0x82 ;  /* 0x00000082144c7836 */ /* 0x000fe20000000000 */
[C---:B------:R-:W-:Y:S02]  /*10950*/  R2UR UR23, R75.reuse ;  /* 0x000000004b1772ca */ /* 0x040fe400000e0000 */
[C---:B------:R-:W-:Y:S02]  /*10960*/  R2UR UR35, R75.reuse ;  /* 0x000000004b2372ca */ /* 0x040fe400000e0000 */
[C---:B------:R-:W-:Y:S02]  /*10970*/  R2UR UR43, R75.reuse ;  /* 0x000000004b2b72ca */ /* 0x040fe400000e0000 */
[----:B------:R-:W-:-:S02]  /*10980*/  R2UR UR49, R75 ;  /* 0x000000004b3172ca */ /* 0x000fc400000e0000 */
[C---:B------:R-:W-:Y:S02]  /*10990*/  R2UR UR45, R75.reuse ;  /* 0x000000004b2d72ca */ /* 0x040fe400000e0000 */
[----:B------:R-:W-:Y:S01]  /*109a0*/  R2UR UR36, R74 ;  /* 0x000000004a2472ca */ /* 0x000fe200000e0000 */
[----:B------:R-:W-:Y:S01]  /*109b0*/  VIADD R74, R20, 0x400 ;  /* 0x00000400144a7836 */ /* 0x000fe20000000000 */
        /* <DEDUP_REMOVED lines=9> */
[----:B------:R1:W-:Y:S01]  /*10a50*/  STL [R1+0xec], R22 ;  /* 0x0000ec1601007387 */ /* 0x0003e20000100800 */
[----:B------:R-:W-:-:S03]  /*10a60*/  VIADD R76, R20, 0x202 ;  /* 0x00000202144c7836 */ /* 0x000fc60000000000 */
[----:B------:R2:W-:Y:S02]  /*10a70*/  STL [R1+0xe8], R17 ;  /* 0x0000e81101007387 */ /* 0x0005e40000100800 */
[----:B------:R-:W-:Y:S02]  /*10a80*/  R2UR UR54, R76 ;  /* 0x000000004c3672ca */ /* 0x000fe400000e0000 */
[----:B-1----:R-:W-:Y:S02]  /*10a90*/  MOV R22, UR61 ;  /* 0x0000003d00167c02 */ /* 0x002fe40008000f00 */
[----:B------:R-:W-:Y:S02]  /*10aa0*/  R2UR UR61, R75 ;  /* 0x000000004b3d72ca */ /* 0x000fe400000e0000 */
[----:B--2---:R-:W-:Y:S02]  /*10ab0*/  MOV R17, UR60 ;  /* 0x0000003c00117c02 */ /* 0x004fe40008000f00 */
[----:B------:R-:W-:Y:S01]  /*10ac0*/  R2UR UR60, R74 ;  /* 0x000000004a3c72ca */ /* 0x000fe200000e0000 */
[----:B------:R-:W-:-:S02]  /*10ad0*/  VIADD R76, R20, 0x2c0 ;  /* 0x000002c0144c7836 */ /* 0x000fc40000000000 */
[C---:B------:R-:W-:Y:S02]  /*10ae0*/  VIADD R74, R20.reuse, 0x2c2 ;  /* 0x000002c2144a7836 */ /* 0x040fe40000000000 */
[----:B------:R-:W-:Y:S01]  /*10af0*/  VIADD R72, R20, 0x302 ;  /* 0x0000030214487836 */ /* 0x000fe20000000000 */
[----:B------:R-:W-:Y:S01]  /*10b00*/  R2UR UR52, R76 ;  /* 0x000000004c3472ca */ /* 0x000fe200000e0000 */
[----:B------:R-:W-:Y:S02]  /*10b10*/  VIADD R76, R20, 0x340 ;  /* 0x00000340144c7836 */ /* 0x000fe40000000000 */
[----:B------:R-:W-:Y:S02]  /*10b20*/  IMAD.MOV.U32 R75, RZ, RZ, -0x7fffffe0 ;  /* 0x80000020ff4b7424 */ /* 0x000fe400078e00ff */
[----:B------:R-:W-:Y:S01]  /*10b30*/  IMAD.MOV.U32 R73, RZ, RZ, -0x7fffffe0 ;  /* 0x80000020ff497424 */ /* 0x000fe200078e00ff */
[----:B------:R-:W-:Y:S02]  /*10b40*/  MOV R14, UR61 ;  /* 0x0000003d000e7c02 */ /* 0x000fe40008000f00 */
[----:B------:R-:W-:-:S02]  /*10b50*/  MOV R157, UR60 ;  /* 0x0000003c009d7c02 */ /* 0x000fc40008000f00 */
[C---:B------:R-:W-:Y:S02]  /*10b60*/  R2UR UR31, R77.reuse ;  /* 0x000000004d1f72ca */ /* 0x040fe400000e0000 */
[C---:B------:R-:W-:Y:S02]  /*10b70*/  R2UR UR47, R77.reuse ;  /* 0x000000004d2f72ca */ /* 0x040fe400000e0000 */
[C---:B------:R-:W-:Y:S02]  /*10b80*/  R2UR UR55, R77.reuse ;  /* 0x000000004d3772ca */ /* 0x040fe400000e0000 */
        /* <DEDUP_REMOVED lines=13> */
[----:B------:R-:W-:-:S02]  /*10c60*/  R2UR UR16, R8 ;  /* 0x00000000081072ca */ /* 0x000fc400000e0000 */
[----:B------:R-:W-:Y:S01]  /*10c70*/  R2UR UR17, R9 ;  /* 0x00000000091172ca */ /* 0x000fe200000e0000 */
[----:B------:R-:W-:Y:S02]  /*10c80*/  WARPGROUP.DEPBAR.LE gsb0, 0x0 ;  /* 0x00008000000079c5 */ /* 0x000fe40000010000 */
[----:B------:R-:W-:Y:S02]  /*10c90*/  R2UR UR24, R76 ;  /* 0x000000004c1872ca */ /* 0x000fe400000e0000 */
[----:B------:R-:W-:Y:S02]  /*10ca0*/  R2UR UR25, R77 ;  /* 0x000000004d1972ca */ /* 0x000fe400000e0000 */
[----:B------:R-:W-:Y:S02]  /*10cb0*/  R2UR UR20, R74 ;  /* 0x000000004a1472ca */ /* 0x000fe400000e0000 */
[----:B------:R-:W-:Y:S02]  /*10cc0*/  R2UR UR21, R75 ;  /* 0x000000004b1572ca */ /* 0x000fe400000e0000 */
[----:B------:R-:W-:-:S02]  /*10cd0*/  R2UR UR6, R72 ;  /* 0x00000000480672ca */ /* 0x000fc400000e0000 */
[----:B------:R-:W-:Y:S02]  /*10ce0*/  R2UR UR7, R73 ;  /* 0x00000000490772ca */ /* 0x000fe400000e0000 */
[----:B------:R-:W-:-:S06]  /*10cf0*/  WARPGROUP.ARRIVE ;  /* 0x00000000000079c5 */ /* 0x000fcc0000000000 */
[----:B------:R-:W-:Y:S01]  /*10d00*/  HGMMA.64x16x16.F32 R72, gdesc[UR16], RZ, !UPT, gsb0 ;  /* 0x00200000104879f0 */ /* 0x000fe2000c0008ff */
[----:B------:R-:W-:Y:S01]  /*10d10*/  UMOV UR12, UR20 ;  /* 0x00000014000c7c82 */ /* 0x000fe20008000000 */
[----:B------:R-:W-:Y:S01]  /*10d20*/  UMOV UR13, UR21 ;  /* 0x00000015000d7c82 */ /* 0x000fe20008000000 */
[----:B------:R-:W-:Y:S02]  /*10d30*/  R2UR UR20, R6 ;  /* 0x00000000061472ca */ /* 0x000fe400000e0000 */
[----:B------:R-:W-:Y:S01]  /*10d40*/  R2UR UR21, R7 ;  /* 0x00000000071572ca */ /* 0x000fe200000e0000 */
[----:B------:R-:W-:Y:S02]  /*10d50*/  WARPGROUP.DEPBAR.LE gsb0, 0x0 ;  /* 0x00008000000079c5 */ /* 0x000fe40000010000 */
[----:B------:R-:W-:-:S10]  /*10d60*/  WARPGROUP.ARRIVE ;  /* 0x00000000000079c5 */ /* 0x000fd40000000000 */
[----:B------:R-:W-:Y:S01]  /*10d70*/  HGMMA.64x16x16.F32 R136, gdesc[UR20], R136, gsb0 ;  /* 0x00200000148879f0 */ /* 0x000fe20008000888 */
        /* <DEDUP_REMOVED lines=35> */
[----:B------:R-:W-:Y:S01]  /*10fb0*/  MOV R156, UR7 ;  /* 0x00000007009c7c02 */ /* 0x000fe20008000f00 */
[----:B------:R-:W-:Y:S01]  /*10fc0*/  UMOV UR7, UR45 ;  /* 0x0000002d00077c82 */ /* 0x000fe20008000000 */
[----:B------:R-:W-:Y:S01]  /*10fd0*/  MOV R155, UR6 ;  /* 0x00000006009b7c02 */ /* 0x000fe20008000f00 */
        /* <DEDUP_REMOVED lines=17> */
[----:B------:R-:W-:Y:S02]  /*110f0*/  VIADD R148, R20, 0x3c2 ;  /* 0x000003c214947836 */ /* 0x000fe40000000000 */
[----:B------:R-:W-:-:S03]  /*11100*/  IMAD.MOV.U32 R149, RZ, RZ, -0x7fffffe0 ;  /* 0x80000020ff957424 */ /* 0x000fc600078e00ff */
        /* <DEDUP_REMOVED lines=14> */
[----:B------:R-:W-:-:S03]  /*111f0*/  IMAD.MOV.U32 R149, RZ, RZ, -0x7fffffe0 ;  /* 0x80000020ff957424 */ /* 0x000fc600078e00ff */
[----:B------:R-:W-:Y:S02]  /*11200*/  R2UR UR30, R148 ;  /* 0x00000000941e72ca */ /* 0x000fe400000e0000 */
[----:B------:R-:W-:Y:S01]  /*11210*/  R2UR UR31, R149 ;  /* 0x00000000951f72ca */ /* 0x000fe200000e0000 */
[----:B------:R1:W-:Y:S01]  /*11220*/  STL [R1+0xe4], R16 ;  /* 0x0000e41001007387 */ /* 0x0003e20000100800 */
[----:B------:R-:W-:-:S03]  /*11230*/  R2UR UR28, R12 ;  /* 0x000000000c1c72ca */ /* 0x000fc600000e0000 */
[----:B------:R2:W-:Y:S01]  /*11240*/  STL [R1+0xe0], R15 ;  /* 0x0000e00f01007387 */ /* 0x0005e20000100800 */
[----:B------:R-:W-:-:S07]  /*11250*/  R2UR UR29, R13 ;  /* 0x000000000d1d72ca */ /* 0x000fce00000e0000 */
[----:B-1----:R-:W-:Y:S02]  /*11260*/  MOV R16, UR31 ;  /* 0x0000001f00107c02 */ /* 0x002fe40008000f00 */
[----:B--2---:R-:W-:Y:S02]  /*11270*/  MOV R15, UR30 ;  /* 0x0000001e000f7c02 */ /* 0x004fe40008000f00 */
        /* <DEDUP_REMOVED lines=52> */
[----:B------:R-:W-:Y:S02]  /*115c0*/  VIADD R18, R20, 0x4c0 ;  /* 0x000004c014127836 */ /* 0x000fe40000000000 */
        /* <DEDUP_REMOVED lines=9> */
[----:B------:R-:W-:Y:S01]  /*11660*/  R2UR UR27, R19 ;  /* 0x00000000131b72ca */ /* 0x000fe200000e0000 */
[----:B------:R-:W-:-:S05]  /*11670*/  VIADD R18, R20, 0x540 ;  /* 0x0000054014127836 */ /* 0x000fca0000000000 */
[----:B------:R-:W-:Y:S01]  /*11680*/  R2UR UR22, R18 ;  /* 0x00000000121672ca */ /* 0x000fe200000e0000 */
[----:B------:R-:W-:-:S04]  /*11690*/  IMAD.MOV.U32 R18, RZ, RZ, R14 ;  /* 0x000000ffff127224 */ /* 0x000fc800078e000e */
[----:B------:R-:W-:Y:S01]  /*116a0*/  MOV R21, UR26 ;  /* 0x0000001a00157c02 */ /* 0x000fe20008000f00 */
[----:B------:R-:W-:Y:S01]  /*116b0*/  UMOV UR26, UR60 ;  /* 0x0000003c001a7c82 */ /* 0x000fe20008000000 */
[----:B------:R-:W-:Y:S01]  /*116c0*/  MOV R148, UR27 ;  /* 0x0000001b00947c02 */ /* 0x000fe20008000f00 */
[----:B------:R-:W-:Y:S01]  /*116d0*/  UMOV UR27, UR61 ;  /* 0x0000003d001b7c82 */ /* 0x000fe20008000000 */
        /* <DEDUP_REMOVED lines=9> */
[----:B------:R-:W-:-:S05]  /*11770*/  IMAD.MOV.U32 R19, RZ, RZ, -0x7fffffe0 ;  /* 0x80000020ff137424 */ /* 0x000fca00078e00ff */
[----:B------:R-:W-:Y:S02]  /*11780*/  R2UR UR23, R19 ;  /* 0x00000000131772ca */ /* 0x000fe400000e0000 */
[----:B------:R-:W-:Y:S02]  /*11790*/  MOV R0, UR22 ;  /* 0x0000001600007c02 */ /* 0x000fe40008000f00 */
[----:B------:R-:W-:Y:S02]  /*117a0*/  R2UR UR22, R146 ;  /* 0x00000000921672ca */ /* 0x000fe400000e0000 */
[----:B------:R-:W-:Y:S02]  /*117b0*/  R2UR UR20, R10 ;  /* 0x000000000a1472ca */ /* 0x000fe400000e0000 */
[----:B------:R-:W-:-:S05]  /*117c0*/  R2UR UR21, R11 ;  /* 0x000000000b1572ca */ /* 0x000fca00000e0000 */
[----:B------:R-:W-:Y:S02]  /*117d0*/  MOV R14, UR23 ;  /* 0x00000017000e7c02 */ /* 0x000fe40008000f00 */
        /* <DEDUP_REMOVED lines=162> */
[----:B------:R-:W-:Y:S02]  /*12200*/  R2UR UR61, R22 ;  /* 0x00000000163d72ca */ /* 0x000fe400000e0000 */
[----:B------:R1:W5:Y:S01]  /*12210*/  LDL.LU R22, [R1+0xec] ;  /* 0x0000ec0001167983 */ /* 0x0003620000300800 */
[----:B------:R-:W-:-:S03]  /*12220*/  R2UR UR60, R17 ;  /* 0x00000000113c72ca */ /* 0x000fc600000e0000 */
[----:B------:R1:W5:Y:S04]  /*12230*/  LDL.LU R17, [R1+0xe8] ;  /* 0x0000e80001117983 */ /* 0x0003680000300800 */
[----:B------:R1:W5:Y:S04]  /*12240*/  LDL.LU R16, [R1+0xe4] ;  /* 0x0000e40001107983 */ /* 0x0003680000300800 */
[----:B------:R1:W5:Y:S01]  /*12250*/  LDL.LU R15, [R1+0xe0] ;  /* 0x0000e000010f7983 */ /* 0x0003620000300800 */
[----:B------:R-:W-:Y:S02]  /*12260*/  WARPGROUP.DEPBAR.LE gsb0, 0x0 ;  /* 0x00008000000079c5 */ /* 0x000fe40000010000 */
        /* <DEDUP_REMOVED lines=39> */
[----:B-1----:R-:W-:Y:S05]  /*124e0*/  @P2 BRA `(.L_x_11807) ;  /* 0x0000000000282947 */ /* 0x002fea0003800000 */
[----:B------:R-:W-:Y:S05]  /*124f0*/  @!P0 BRA `(.L_x_11808) ;  /* 0x0000000000048947 */ /* 0x000fea0003800000 */
[----:B------:R-:W-:Y:S01]  /*12500*/  BPT.TRAP 0x1 ;  /* 0x000000040000795c */ /* 0x000fe20000300000 */
.L_x_11808:
[----:B------:R-:W-:Y:S01]  /*12510*/  SHF.L.U32 R0, R151, 0x1f, RZ ;  /* 0x0000001f97007819 */ /* 0x000fe200000006ff */
[----:B-----5:R-:W-:-:S04]  /*12520*/  IMAD R14, R150, 0x8, R22 ;  /* 0x00000008960e7824 */ /* 0x020fc800078e0216 */
[----:B------:R1:W2:Y:S01]  /*12530*/  SYNCS.PHASECHK.TRANS64.TRYWAIT P2, [R14+URZ+0x31c50], R0 ;  /* 0x031c50000e0075a7 */ /* 0x0002a2000804017f */
[----:B------:R-:W-:Y:S05]  /*12540*/  @!P0 BRA `(.L_x_11809) ;  /* 0x0000000000048947 */ /* 0x000fea0003800000 */
[----:B------:R-:W-:Y:S01]  /*12550*/  BPT.TRAP 0x1 ;  /* 0x000000040000795c */ /* 0x000fe20000300000 */
.L_x_11809:
[----:B--2---:R-:W-:Y:S05]  /*12560*/  @P2 BRA `(.L_x_11807) ;  /* 0x0000000000082947 */ /* 0x004fea0003800000 */
[----:B------:R-:W2:Y:S02]  /*12570*/  SYNCS.PHASECHK.TRANS64.TRYWAIT P2, [R14+URZ+0x31c50], R0 ;  /* 0x031c50000e0075a7 */ /* 0x000ea4000804017f */
[----:B--2---:R-:W-:Y:S05]  /*12580*/  @!P2 BRA `(.L_x_11810) ;  /* 0x0000013c0090a947 */ /* 0x004fea0003800000 */
.L_x_11807:
[----:B------:R-:W3:Y:S01]  /*12590*/  LDL R147, [R1+0x7c] ;  /* 0x00007c0001937983 */ /* 0x000ee20000100800 */
[----:B------:R-:W4:Y:S03]  /*125a0*/  LDC R148, c[0x0][0x448] ;  /* 0x00011200ff947b82 */ /* 0x000f260000000800 */
[----:B------:R-:W3:Y:S04]  /*125b0*/  LDL R18, [R1+0x88] ;  /* 0x0000880001127983 */ /* 0x000ee80000100800 */
[----:B------:R-:W3:Y:S04]  /*125c0*/  LDL R146, [R1+0x74] ;  /* 0x0000740001927983 */ /* 0x000ee80000100800 */
[----:B------:R-:W3:Y:S04]  /*125d0*/  LDL R21, [R1+0x78] ;  /* 0x0000780001157983 */ /* 0x000ee80000100800 */
[----:B------:R-:W3:Y:S01]  /*125e0*/  LDL R19, [R1+0x70] ;  /* 0x0000700001137983 */ /* 0x000ee20000100800 */
[----:B------:R-:W-:Y:S05]  /*125f0*/  WARPSYNC.ALL ;  /* 0x0000000000007948 */ /* 0x000fea0003800000 */
[----:B------:R-:W3:Y:S01]  /*12600*/  LDL.LU R20, [R1] ;  /* 0x0000000001147983 */ /* 0x000ee20000300800 */
[----:B------:R-:W-:Y:S01]  /*12610*/  ULDC UR4, c[0x0][0x988] ;  /* 0x0002620000047ab9 */ /* 0x000fe20000000800 */
[----:B----4-:R-:W-:-:S13]  /*12620*/  ISETP.NE.AND P2, PT, R148, 0x1, PT ;  /* 0x000000019400780c */ /* 0x010fda0003f45270 */
[----:B-12---:R-:W1:Y:S08]  /*12630*/  @P2 LDC R14, c[0x0][0x44c] ;  /* 0x00011300ff0e2b82 */ /* 0x006e700000000800 */
[----:B------:R-:W2:Y:S01]  /*12640*/  @P2 LDC R0, c[0x0][0x450] ;  /* 0x00011400ff002b82 */ /* 0x000ea20000000800 */
[----:B---3--:R-:W-:-:S04]  /*12650*/  IMAD.IADD R18, R18, 0x1, R147 ;  /* 0x0000000112127824 */ /* 0x008fc800078e0293 */
[----:B-1----:R-:W-:-:S05]  /*12660*/  @P2 IMAD.HI.U32 R14, R18, R14, RZ ;  /* 0x0000000e120e2227 */ /* 0x002fca00078e00ff */
[----:B--2---:R-:W-:Y:S01]  /*12670*/  @P2 SHF.R.U32.HI R18, RZ, R0, R14 ;  /* 0x00000000ff122219 */ /* 0x004fe2000001160e */
[----:B-----5:R-:W-:-:S04]  /*12680*/  IMAD R14, R15, -0x90, RZ ;  /* 0xffffff700f0e7824 */ /* 0x020fc800078e02ff */
[----:B------:R-:W1:Y:S01]  /*12690*/  SHFL.IDX PT, R0, R18, RZ, 0x1c1f ;  /* 0x001c1fff12007589 */ /* 0x000e6200000e0000 */
[----:B------:R-:W-:-:S03]  /*126a0*/  IADD3 R14, -R146, 0x1, R14 ;  /* 0x00000001920e7810 */ /* 0x000fc60007ffe10e */
[----:B------:R-:W2:Y:S01]  /*126b0*/  SHFL.IDX PT, R18, R18, 0x1, 0x1c1f ;  /* 0x003c1f0012127f89 */ /* 0x000ea200000e0000 */
[----:B------:R-:W-:Y:S02]  /*126c0*/  IADD3 R14, -R19, R14, R21 ;  /* 0x0000000e130e7210 */ /* 0x000fe40007ffe115 */
[----:B------:R-:W-:-:S04]  /*126d0*/  LOP3.LUT R20, R20, 0xffffffbf, RZ, 0xc0, !PT ;  /* 0xffffffbf14147812 */ /* 0x000fc800078ec0ff */
[----:B------:R-:W-:-:S04]  /*126e0*/  @P1 LOP3.LUT R20, R20, 0x40, RZ, 0xfc, !PT ;  /* 0x0000004014141812 */ /* 0x000fc800078efcff */
[----:B------:R-:W-:-:S04]  /*126f0*/  LOP3.LUT R20, R20, 0xffffffdf, RZ, 0xc0, !PT ;  /* 0xffffffdf14147812 */ /* 0x000fc800078ec0ff */
[----:B------:R-:W-:Y:S01]  /*12700*/  @P0 LOP3.LUT R20, R20, 0x20, RZ, 0xfc, !PT ;  /* 0x0000002014140812 */ /* 0x000fe200078efcff */
[----:B-1----:R-:W-:-:S04]  /*12710*/  IMAD.IADD R0, R14, 0x1, R0 ;  /* 0x000000010e007824 */ /* 0x002fc800078e0200 */
[----:B------:R-:W-:Y:S01]  /*12720*/  STL [R1], R20 ;  /* 0x0000001401007387 */ /* 0x000fe20000100800 */
[----:B--2---:R-:W-:Y:S01]  /*12730*/  IMAD.IADD R18, R14, 0x1, R18 ;  /* 0x000000010e127824 */ /* 0x004fe200078e0212 */
[C---:B------:R-:W-:Y:S02]  /*12740*/  ISETP.GT.AND P2, PT, R0.reuse, RZ, PT ;  /* 0x000000ff0000720c */ /* 0x040fe40003f44270 */
[C---:B------:R-:W-:Y:S02]  /*12750*/  ISETP.GT.AND P4, PT, R0.reuse, 0x1, PT ;  /* 0x000000010000780c */ /* 0x040fe40003f84270 */
[----:B------:R-:W-:Y:S02]  /*12760*/  ISETP.GT.AND P3, PT, R0, 0x8, PT ;  /* 0x000000080000780c */ /* 0x000fe40003f64270 */
[----:B------:R-:W-:Y:S02]  /*12770*/  FSEL R136, R136, -INF , P2 ;  /* 0xff80000088887808 */ /* 0x000fe40001000000 */
[----:B------:R-:W-:-:S02]  /*12780*/  FSEL R137, R137, -INF , P4 ;  /* 0xff80000089897808 */ /* 0x000fc40002000000 */
[----:B------:R-:W-:Y:S02]  /*12790*/  FSEL R140, R140, -INF , P3 ;  /* 0xff8000008c8c7808 */ /* 0x000fe40001800000 */
[C---:B------:R-:W-:Y:S02]  /*127a0*/  ISETP.GT.AND P2, PT, R0.reuse, 0x9, PT ;  /* 0x000000090000780c */ /* 0x040fe40003f44270 */
        /* <DEDUP_REMOVED lines=62> */
[----:B------:R-:W-:Y:S02]  /*12b90*/  FMNMX.FTZ R0, R136, R16, !PT ;  /* 0x0000001088007209 */ /* 0x000fe40007810000 */
[----:B------:R-:W-:-:S02]  /*12ba0*/  FSEL R73, R73, -INF , P2 ;  /* 0xff80000049497808 */ /* 0x000fc40001000000 */
[----:B------:R-:W-:Y:S02]  /*12bb0*/  FMNMX.FTZ R0, R137, R0, !PT ;  /* 0x0000000089007209 */ /* 0x000fe40007810000 */
[----:B------:R-:W-:Y:S02]  /*12bc0*/  ISETP.GT.AND P2, PT, R18, RZ, PT ;  /* 0x000000ff1200720c */ /* 0x000fe40003f44270 */
        /* <DEDUP_REMOVED lines=67> */
[C---:B------:R-:W-:Y:S02]  /*13000*/  ISETP.GT.AND P2, PT, R18.reuse, 0x40, PT ;  /* 0x000000401200780c */ /* 0x040fe40003f44270 */
[----:B------:R-:W-:Y:S01]  /*13010*/  ISETP.GT.AND P1, PT, R18, 0x71, PT ;  /* 0x000000711200780c */ /* 0x000fe20003f24270 */
[----:B------:R-:W1:Y:S01]  /*13020*/  SHFL.BFLY PT, R14, R0, 0x2, 0x1f ;  /* 0x0c401f00000e7f89 */ /* 0x000e6200000e0000 */
[----:B------:R-:W-:-:S02]  /*13030*/  FSEL R106, R106, -INF , P2 ;  /* 0xff8000006a6a7808 */ /* 0x000fc40001000000 */
[C---:B------:R-:W-:Y:S02]  /*13040*/  ISETP.GT.AND P2, PT, R18.reuse, 0x41, PT ;  /* 0x000000411200780c */ /* 0x040fe40003f44270 */
[C---:B------:R-:W-:Y:S02]  /*13050*/  ISETP.GT.AND P0, PT, R18.reuse, 0x78, PT ;  /* 0x000000781200780c */ /* 0x040fe40003f04270 */
[----:B------:R-:W-:Y:S02]  /*13060*/  FSEL R107, R107, -INF , P2 ;  /* 0xff8000006b6b7808 */ /* 0x000fe40001000000 */
[C---:B------:R-:W-:Y:S02]  /*13070*/  ISETP.GT.AND P2, PT, R18.reuse, 0x48, PT ;  /* 0x000000481200780c */ /* 0x040fe40003f44270 */
[----:B------:R-:W-:Y:S02]  /*13080*/  ISETP.GT.AND P3, PT, R18, 0x81, PT ;  /* 0x000000811200780c */ /* 0x000fe40003f64270 */
[----:B------:R-:W-:-:S02]  /*13090*/  FSEL R110, R110, -INF , P2 ;  /* 0xff8000006e6e7808 */ /* 0x000fc40001000000 */
[C---:B------:R-:W-:Y:S02]  /*130a0*/  ISETP.GT.AND P2, PT, R18.reuse, 0x49, PT ;  /* 0x000000491200780c */ /* 0x040fe40003f44270 */
[C---:B------:R-:W-:Y:S02]  /*130b0*/  ISETP.GT.AND P4, PT, R18.reuse, 0x88, PT ;  /* 0x000000881200780c */ /* 0x040fe40003f84270 */
[----:B------:R-:W-:Y:S02]  /*130c0*/  FSEL R111, R111, -INF , P2 ;  /* 0xff8000006f6f7808 */ /* 0x000fe40001000000 */
[C---:B------:R-:W-:Y:S02]  /*130d0*/  ISETP.GT.AND P2, PT, R18.reuse, 0x50, PT ;  /* 0x000000501200780c */ /* 0x040fe40003f44270 */
[----:B------:R-:W-:Y:S02]  /*130e0*/  ISETP.GT.AND P5, PT, R18, 0x89, PT ;  /* 0x000000891200780c */ /* 0x000fe40003fa4270 */
[----:B-1----:R-:W-:-:S02]  /*130f0*/  FMNMX.FTZ R14, R0, R14, !PT ;  /* 0x0000000e000e7209 */ /* 0x002fc40007810000 */
[----:B------:R-:W-:Y:S02]  /*13100*/  FSEL R98, R98, -INF , P2 ;  /* 0xff80000062627808 */ /* 0x000fe40001000000 */
[C---:B------:R-:W-:Y:S01]  /*13110*/  ISETP.GT.AND P2, PT, R18.reuse, 0x51, PT ;  /* 0x000000511200780c */ /* 0x040fe20003f44270 */
[----:B------:R-:W1:Y:S01]  /*13120*/  SHFL.BFLY PT, R0, R14, 0x1, 0x1f ;  /* 0x0c201f000e007f89 */ /* 0x000e6200000e0000 */
[----:B------:R-:W-:Y:S02]  /*13130*/  FSEL R83, R83, -INF , P1 ;  /* 0xff80000053537808 */ /* 0x000fe40000800000 */
[----:B------:R-:W-:Y:S02]  /*13140*/  FSEL R99, R99, -INF , P2 ;  /* 0xff80000063637808 */ /* 0x000fe40001000000 */
[----:B------:R-:W-:Y:S02]  /*13150*/  ISETP.GT.AND P2, PT, R18, 0x58, PT ;  /* 0x000000581200780c */ /* 0x000fe40003f44270 */
[----:B------:R-:W-:-:S02]  /*13160*/  FSEL R86, R86, -INF , P0 ;  /* 0xff80000056567808 */ /* 0x000fc40000000000 */
[----:B------:R-:W-:Y:S02]  /*13170*/  FSEL R102, R102, -INF , P2 ;  /* 0xff80000066667808 */ /* 0x000fe40001000000 */
[C---:B------:R-:W-:Y:S02]  /*13180*/  ISETP.GT.AND P2, PT, R18.reuse, 0x59, PT ;  /* 0x000000591200780c */ /* 0x040fe40003f44270 */
[----:B------:R-:W-:Y:S02]  /*13190*/  FSEL R75, R75, -INF , P3 ;  /* 0xff8000004b4b7808 */ /* 0x000fe40001800000 */
[----:B------:R-:W-:Y:S02]  /*131a0*/  FSEL R103, R103, -INF , P2 ;  /* 0xff80000067677808 */ /* 0x000fe40001000000 */
[----:B------:R-:W-:Y:S02]  /*131b0*/  ISETP.GT.AND P2, PT, R18, 0x60, PT ;  /* 0x000000601200780c */ /* 0x000fe40003f44270 */
[----:B------:R-:W-:-:S02]  /*131c0*/  LOP3.LUT P1, RZ, R20, 0x40, RZ, 0xc0, !PT ;  /* 0x0000004014ff7812 */ /* 0x000fc4000782c0ff */
[----:B------:R-:W-:Y:S02]  /*131d0*/  FSEL R90, R90, -INF , P2 ;  /* 0xff8000005a5a7808 */ /* 0x000fe40001000000 */
[----:B------:R-:W-:Y:S02]  /*131e0*/  ISETP.GT.AND P2, PT, R18, 0x61, PT ;  /* 0x000000611200780c */ /* 0x000fe40003f44270 */
[----:B-1----:R-:W-:Y:S02]  /*131f0*/  FMNMX.FTZ R14, R14, R0, !PT ;  /* 0x000000000e0e7209 */ /* 0x002fe40007810000 */
[----:B------:R-:W-:Y:S02]  /*13200*/  FSEL R91, R91, -INF , P2 ;  /* 0xff8000005b5b7808 */ /* 0x000fe40001000000 */
[----:B------:R-:W-:Y:S02]  /*13210*/  FSETP.NEU.FTZ.AND P6, PT, R14, -INF , PT ;  /* 0xff8000000e00780b */ /* 0x000fe40003fdd000 */
[----:B------:R-:W-:-:S02]  /*13220*/  ISETP.GT.AND P2, PT, R18, 0x68, PT ;  /* 0x000000681200780c */ /* 0x000fc40003f44270 */
[----:B------:R-:W-:Y:S02]  /*13230*/  FSEL R0, R14, RZ, P6 ;  /* 0x000000ff0e007208 */ /* 0x000fe40003000000 */
[----:B------:R-:W-:Y:S02]  /*13240*/  FSEL R94, R94, -INF , P2 ;  /* 0xff8000005e5e7808 */ /* 0x000fe40001000000 */
[----:B------:R-:W-:Y:S01]  /*13250*/  ISETP.GT.AND P2, PT, R18, 0x69, PT ;  /* 0x000000691200780c */ /* 0x000fe20003f44270 */
[----:B------:R-:W-:Y:S01]  /*13260*/  FADD.FTZ R16, -R0, R16 ;  /* 0x0000001000107221 */ /* 0x000fe20000010100 */
[----:B------:R-:W-:Y:S01]  /*13270*/  IMAD.U32 R0, RZ, RZ, UR4 ;  /* 0x00000004ff007e24 */ /* 0x000fe2000f8e00ff */
[----:B------:R-:W-:Y:S02]  /*13280*/  LOP3.LUT P0, RZ, R20, 0x20, RZ, 0xc0, !PT ;  /* 0x0000002014ff7812 */ /* 0x000fe4000780c0ff */
[----:B------:R-:W-:Y:S01]  /*13290*/  FSEL R95, R95, -INF , P2 ;  /* 0xff8000005f5f7808 */ /* 0x000fe20001000000 */
[----:B------:R-:W-:Y:S01]  /*132a0*/  FMUL.FTZ R19, R14, R0 ;  /* 0x000000000e137220 */ /* 0x000fe20000410000 */
[----:B------:R-:W-:-:S04]  /*132b0*/  ISETP.GT.AND P2, PT, R18, 0x70, PT ;  /* 0x000000701200780c */ /* 0x000fc80003f44270 */
[----:B------:R-:W-:Y:S02]  /*132c0*/  FSEL R19, R19, RZ, P6 ;  /* 0x000000ff13137208 */ /* 0x000fe40003000000 */
[----:B------:R-:W-:Y:S02]  /*132d0*/  FSEL R82, R82, -INF , P2 ;  /* 0xff80000052527808 */ /* 0x000fe40001000000 */
[----:B------:R-:W-:Y:S01]  /*132e0*/  ISETP.GT.AND P2, PT, R18, 0x80, PT ;  /* 0x000000801200780c */ /* 0x000fe20003f44270 */
[-CC-:B------:R-:W-:Y:S01]  /*132f0*/  FFMA.FTZ R147, R120, R0.reuse, -R19.reuse ;  /* 0x0000000078937223 */ /* 0x180fe20000010813 */
[-CC-:B------:R-:W-:Y:S01]  /*13300*/  FFMA.FTZ R120, R116, R0.reuse, -R19.reuse ;  /* 0x0000000074787223 */ /* 0x180fe20000010813 */
[-CC-:B------:R-:W-:Y:S01]  /*13310*/  FFMA.FTZ R116, R108, R0.reuse, -R19.reuse ;  /* 0x000000006c747223 */ /* 0x180fe20000010813 */
[-CC-:B------:R-:W-:Y:S01]  /*13320*/  FFMA.FTZ R108, R100, R0.reuse, -R19.reuse ;  /* 0x00000000646c7223 */ /* 0x180fe20000010813 */
[-CC-:B------:R-:W-:Y:S01]  /*13330*/  FFMA.FTZ R100, R92, R0.reuse, -R19.reuse ;  /* 0x000000005c647223 */ /* 0x180fe20000010813 */
[----:B------:R-:W-:Y:S01]  /*13340*/  ISETP.GT.AND P6, PT, R18, 0x79, PT ;  /* 0x000000791200780c */ /* 0x000fe20003fc4270 */
[-CC-:B------:R-:W-:Y:S01]  /*13350*/  FFMA.FTZ R92, R84, R0.reuse, -R19.reuse ;  /* 0x00000000545c7223 */ /* 0x180fe20000010813 */
[----:B------:R-:W2:Y:S01]  /*13360*/  LDL.LU R18, [R1+0x18] ;  /* 0x0000180001127983 */ /* 0x000ea20000300800 */
[-CC-:B------:R-:W-:Y:S01]  /*13370*/  FFMA.FTZ R84, R76, R0.reuse, -R19.reuse ;  /* 0x000000004c547223 */ /* 0x180fe20000010813 */
[-CC-:B------:R-:W-:Y:S01]  /*13380*/  FFMA.FTZ R146, R121, R0.reuse, -R19.reuse ;  /* 0x0000000079927223 */ /* 0x180fe20000010813 */
[-CC-:B------:R-:W-:Y:S01]  /*13390*/  FFMA.FTZ R121, R117, R0.reuse, -R19.reuse ;  /* 0x0000000075797223 */ /* 0x180fe20000010813 */
[----:B------:R-:W3:Y:S01]  /*133a0*/  LDL R76, [R1+0x5c] ;  /* 0x00005c00014c7983 */ /* 0x000ee20000100800 */
        /* <DEDUP_REMOVED lines=27> */
[----:B------:R-:W-:Y:S01]  /*13560*/  FMNMX.FTZ R19, R138, R17, !PT ;  /* 0x000000118a137209 */ /* 0x000fe20007810000 */
[----:B------:R-:W-:Y:S01]  /*13570*/  WARPGROUP.ARRIVE ;  /* 0x00000000000079c5 */ /* 0x000fe20000000000 */
[----:B------:R-:W-:Y:S01]  /*13580*/  FSEL R87, R87, -INF , P6 ;  /* 0xff80000057577808 */ /* 0x000fe20003000000 */
[----:B------:R-:W4:Y:S01]  /*13590*/  LDL.LU R133, [R1+0x28] ;  /* 0x0000280001857983 */ /* 0x000f220000300800 */
[----:B------:R-:W-:Y:S01]  /*135a0*/  FMNMX.FTZ R19, R139, R19, !PT ;  /* 0x000000138b137209 */ /* 0x000fe20007810000 */
[----:B------:R-:W-:Y:S01]  /*135b0*/  FMUL.FTZ R16, R16, R0 ;  /* 0x0000000010107220 */ /* 0x000fe20000410000 */
[----:B------:R-:W-:Y:S01]  /*135c0*/  FSEL R74, R74, -INF , P2 ;  /* 0xff8000004a4a7808 */ /* 0x000fe20001000000 */
[----:B------:R-:W1:Y:S01]  /*135d0*/  S2R R153, SR_TID.X ;  /* 0x0000000000997919 */ /* 0x000e620000002100 */
[----:B------:R-:W-:Y:S01]  /*135e0*/  FMNMX.FTZ R19, R142, R19, !PT ;  /* 0x000000138e137209 */ /* 0x000fe20007810000 */
[----:B------:R-:W-:Y:S03]  /*135f0*/  MUFU.EX2 R136, R136 ;  /* 0x0000008800887308 */ /* 0x000fe60000000800 */
[----:B------:R-:W-:-:S04]  /*13600*/  FMNMX.FTZ R19, R143, R19, !PT ;  /* 0x000000138f137209 */ /* 0x000fc80007810000 */
[----:B------:R-:W-:Y:S02]  /*13610*/  FMNMX.FTZ R19, R130, R19, !PT ;  /* 0x0000001382137209 */ /* 0x000fe40007810000 */
[----:B------:R-:W-:Y:S02]  /*13620*/  FSEL R80, R78, -INF , P4 ;  /* 0xff8000004e507808 */ /* 0x000fe40002000000 */
[----:B------:R-:W-:Y:S01]  /*13630*/  FSEL R81, R79, -INF , P5 ;  /* 0xff8000004f517808 */ /* 0x000fe20002800000 */
[----:B------:R-:W-:Y:S01]  /*13640*/  IMAD.MOV.U32 R77, RZ, RZ, -0x3ffffff0 ;  /* 0xc0000010ff4d7424 */ /* 0x000fe200078e00ff */
[----:B------:R-:W-:Y:S01]  /*13650*/  FMNMX.FTZ R19, R131, R19, !PT ;  /* 0x0000001383137209 */ /* 0x000fe20007810000 */
[----:B------:R-:W2:Y:S03]  /*13660*/  MUFU.EX2 R21, R16 ;  /* 0x0000001000157308 */ /* 0x000ea60000000800 */
[----:B------:R-:W-:-:S04]  /*13670*/  FMNMX.FTZ R19, R134, R19, !PT ;  /* 0x0000001386137209 */ /* 0x000fc80007810000 */
[----:B------:R-:W-:Y:S01]  /*13680*/  FMNMX.FTZ R19, R135, R19, !PT ;  /* 0x0000001387137209 */ /* 0x000fe20007810000 */
[----:B------:R-:W0:Y:S03]  /*13690*/  MUFU.EX2 R16, R137 ;  /* 0x0000008900107308 */ /* 0x000e260000000800 */
        /* <DEDUP_REMOVED lines=32> */
[----:B------:R-:W-:-:S04]  /*138a0*/  FSETP.NEU.FTZ.AND P2, PT, R20, -INF , PT ;  /* 0xff8000001400780b */ /* 0x000fc80003f5d000 */
[----:B------:R-:W-:-:S05]  /*138b0*/  FSEL R19, R20, RZ, P2 ;  /* 0x000000ff14137208 */ /* 0x000fca0001000000 */
[----:B------:R-:W-:Y:S01]  /*138c0*/  FADD.FTZ R17, -R19, R17 ;  /* 0x0000001113117221 */ /* 0x000fe20000010100 */
[----:B------:R-:W-:-:S05]  /*138d0*/  FMUL.FTZ R19, R20, R0 ;  /* 0x0000000014137220 */ /* 0x000fca0000410000 */
        /* <DEDUP_REMOVED lines=21> */
[----:B------:R-:W-:-:S02]  /*13a30*/  R2UR UR9, R77 ;  /* 0x000000004d0972ca */ /* 0x000fc400000e0000 */
[C---:B------:R-:W-:Y:S02]  /*13a40*/  R2UR UR13, R77.reuse ;  /* 0x000000004d0d72ca */ /* 0x040fe400000e0000 */
[C---:B------:R-:W-:Y:S02]  /*13a50*/  R2UR UR17, R77.reuse ;  /* 0x000000004d1172ca */ /* 0x040fe400000e0000 */
[C---:B------:R-:W-:Y:S02]  /*13a60*/  R2UR UR21, R77.reuse ;  /* 0x000000004d1572ca */ /* 0x040fe400000e0000 */
[C---:B------:R-:W-:Y:S02]  /*13a70*/  R2UR UR25, R77.reuse ;  /* 0x000000004d1972ca */ /* 0x040fe400000e0000 */
[C---:B------:R-:W-:Y:S02]  /*13a80*/  R2UR UR29, R77.reuse ;  /* 0x000000004d1d72ca */ /* 0x040fe400000e0000 */
[----:B------:R-:W-:Y:S01]  /*13a90*/  R2UR UR33, R77 ;  /* 0x000000004d2172ca */ /* 0x000fe200000e0000 */
[----:B------:R-:W-:Y:S01]  /*13aa0*/  MUFU.EX2 R140, R140 ;  /* 0x0000008c008c7308 */ /* 0x000fe20000000800 */
[----:B--2---:R-:W-:Y:S01]  /*13ab0*/  FFMA.FTZ R18, R21, R18, R136 ;  /* 0x0000001215127223 */ /* 0x004fe20000010088 */
[----:B---3--:R-:W-:-:S05]  /*13ac0*/  LOP3.LUT R74, R76, 0x10000, RZ, 0xfc, !PT ;  /* 0x000100004c4a7812 */ /* 0x008fca00078efcff */
[----:B------:R-:W-:-:S05]  /*13ad0*/  VIADD R76, R74, 0x180 ;  /* 0x000001804a4c7836 */ /* 0x000fca0000000000 */
[----:B------:R-:W-:Y:S01]  /*13ae0*/  R2UR UR8, R76 ;  /* 0x000000004c0872ca */ /* 0x000fe200000e0000 */
[----:B------:R-:W-:-:S05]  /*13af0*/  VIADD R76, R74, 0x300 ;  /* 0x000003004a4c7836 */ /* 0x000fca0000000000 */
[----:B------:R-:W-:Y:S01]  /*13b00*/  R2UR UR12, R76 ;  /* 0x000000004c0c72ca */ /* 0x000fe200000e0000 */
[----:B------:R-:W-:-:S05]  /*13b10*/  VIADD R76, R74, 0x480 ;  /* 0x000004804a4c7836 */ /* 0x000fca0000000000 */
[----:B------:R-:W-:Y:S01]  /*13b20*/  R2UR UR16, R76 ;  /* 0x000000004c1072ca */ /* 0x000fe200000e0000 */
[----:B------:R-:W-:Y:S02]  /*13b30*/  VIADD R76, R74, 0x600 ;  /* 0x000006004a4c7836 */ /* 0x000fe40000000000 */
[-CC-:B------:R-:W-:Y:S01]  /*13b40*/  FFMA.FTZ R111, R111, R0.reuse, -R19.reuse ;  /* 0x000000006f6f7223 */ /* 0x180fe20000010813 */
[-CC-:B------:R-:W-:Y:S01]  /*13b50*/  FFMA.FTZ R98, R98, R0.reuse, -R19.reuse ;  /* 0x0000000062627223 */ /* 0x180fe20000010813 */
[-CC-:B------:R-:W-:Y:S01]  /*13b60*/  FFMA.FTZ R99, R99, R0.reuse, -R19.reuse ;  /* 0x0000000063637223 */ /* 0x180fe20000010813 */
[-CC-:B------:R-:W-:Y:S01]  /*13b70*/  FFMA.FTZ R102, R102, R0.reuse, -R19.reuse ;  /* 0x0000000066667223 */ /* 0x180fe20000010813 */
[----:B------:R-:W-:Y:S01]  /*13b80*/  R2UR UR20, R76 ;  /* 0x000000004c1472ca */ /* 0x000fe200000e0000 */
        /* <DEDUP_REMOVED lines=12> */
[----:B------:R-:W-:-:S02]  /*13c50*/  VIADD R76, R74, 0x780 ;  /* 0x000007804a4c7836 */ /* 0x000fc40000000000 */
[----:B------:R-:W-:-:S03]  /*13c60*/  VIADD R19, R22, 0x200 ;  /* 0x0000020016137836 */ /* 0x000fc60000000000 */
[----:B------:R-:W-:Y:S01]  /*13c70*/  R2UR UR24, R76 ;  /* 0x000000004c1872ca */ /* 0x000fe200000e0000 */
[C---:B------:R-:W-:Y:S01]  /*13c80*/  VIADD R76, R74.reuse, 0x900 ;  /* 0x000009004a4c7836 */ /* 0x040fe20000000000 */
[----:B------:R-:W-:Y:S01]  /*13c90*/  SHF.R.U32.HI R19, RZ, 0x4, R19 ;  /* 0x00000004ff137819 */ /* 0x000fe20000011613 */
[----:B------:R-:W-:Y:S01]  /*13ca0*/  IMAD.MOV.U32 R75, RZ, RZ, -0x3ffffff0 ;  /* 0xc0000010ff4b7424 */ /* 0x000fe200078e00ff */
[----:B------:R-:W-:Y:S02]  /*13cb0*/  R2UR UR4, R74 ;  /* 0x000000004a0472ca */ /* 0x000fe400000e0000 */
[----:B------:R-:W-:Y:S02]  /*13cc0*/  LOP3.LUT R19, R19, 0x3fff, RZ, 0xc0, !PT ;  /* 0x00003fff13137812 */ /* 0x000fe400078ec0ff */
[----:B------:R-:W-:Y:S01]  /*13cd0*/  R2UR UR28, R76 ;  /* 0x000000004c1c72ca */ /* 0x000fe200000e0000 */
[C---:B------:R-:W-:Y:S01]  /*13ce0*/  VIADD R76, R74.reuse, 0xa80 ;  /* 0x00000a804a4c7836 */ /* 0x040fe20000000000 */
[----:B------:R-:W-:Y:S01]  /*13cf0*/  LOP3.LUT R19, R19, 0x2400000, RZ, 0xfc, !PT ;  /* 0x0240000013137812 */ /* 0x000fe200078efcff */
[----:B------:R-:W-:Y:S01]  /*13d00*/  VIADD R74, R74, 0xc00 ;  /* 0x00000c004a4a7836 */ /* 0x000fe20000000000 */
[----:B------:R-:W-:-:S02]  /*13d10*/  R2UR UR5, R75 ;  /* 0x000000004b0572ca */ /* 0x000fc400000e0000 */
[----:B------:R-:W-:Y:S01]  /*13d20*/  R2UR UR37, R75 ;  /* 0x000000004b2572ca */ /* 0x000fe200000e0000 */
[----:B------:R-:W-:Y:S01]  /*13d30*/  IMAD.MOV.U32 R75, RZ, RZ, -0x7fffffe0 ;  /* 0x80000020ff4b7424 */ /* 0x000fe200078e00ff */
[----:B------:R-:W-:Y:S01]  /*13d40*/  R2UR UR36, R74 ;  /* 0x000000004a2472ca */ /* 0x000fe200000e0000 */
[----:B------:R-:W-:-:S03]  /*13d50*/  IMAD R74, R150, 0x6c0, R19 ;  /* 0x000006c0964a7824 */ /* 0x000fc600078e0213 */
[----:B------:R-:W-:Y:S02]  /*13d60*/  R2UR UR7, R75 ;  /* 0x000000004b0772ca */ /* 0x000fe400000e0000 */
[----:B------:R-:W-:-:S13]  /*13d70*/  R2UR UR6, R74 ;  /* 0x000000004a0672ca */ /* 0x000fda00000e0000 */
[----:B------:R-:W-:Y:S01]  /*13d80*/  HGMMA.64x96x16.F32 R24, gdesc[UR4].tnspB, R24, gsb0 ;  /* 0x41600000041879f0 */ /* 0x000fe20008000818 */
[----:B------:R-:W-:Y:S01]  /*13d90*/  R2UR UR32, R76 ;  /* 0x000000004c2072ca */ /* 0x000fe200000e0000 */
        /* <DEDUP_REMOVED lines=53> */
[----:B------:R-:W-:Y:S01]  /*140f0*/  FMUL.FTZ R17, R17, R0 ;  /* 0x0000000011117220 */ /* 0x000fe20000410000 */
[----:B------:R-:W-:Y:S08]  /*14100*/  MUFU.EX2 R138, R138 ;  /* 0x0000008a008a7308 */ /* 0x000ff00000000800 */
[----:B------:R1:W4:Y:S01]  /*14110*/  MUFU.EX2 R76, R17 ;  /* 0x00000011004c7308 */ /* 0x0003220000000800 */
[C---:B0-----:R-:W-:Y:S01]  /*14120*/  FADD.FTZ R18, R16.reuse, R18 ;  /* 0x0000001210127221 */ /* 0x041fe20000010000 */
[----:B------:R-:W-:-:S06]  /*14130*/  F2FP.F16.F32.PACK_AB R16, R16, R136 ;  /* 0x000000881010723e */ /* 0x000fcc00000000ff */
[----:B------:R-:W0:Y:S01]  /*14140*/  MUFU.EX2 R139, R139 ;  /* 0x0000008b008b7308 */ /* 0x000e220000000800 */
[----:B------:R-:W-:Y:S02]  /*14150*/  WARPGROUP.DEPBAR.LE gsb0, 0x0 ;  /* 0x00008000000079c5 */ /* 0x000fe40000010000 */
[----:B------:R-:W-:-:S06]  /*14160*/  WARPGROUP.ARRIVE ;  /* 0x00000000000079c5 */ /* 0x000fcc0000000000 */
[----:B------:R-:W-:Y:S01]  /*14170*/  HGMMA.64x96x16.F32 R24, gdesc[UR36].tnspB, R24, gsb0 ;  /* 0x41600000241879f0 */ /* 0x000fe20008000818 */
[----:B------:R-:W2:Y:S01]  /*14180*/  MUFU.EX2 R141, R141 ;  /* 0x0000008d008d7308 */ /* 0x000ea20000000800 */
[----:B------:R-:W-:-:S07]  /*14190*/  SHF.R.U32.HI R136, RZ, 0x7, R153 ;  /* 0x00000007ff887819 */ /* 0x000fce0000011699 */
[----:B------:R-:W3:Y:S01]  /*141a0*/  MUFU.EX2 R19, R142 ;  /* 0x0000008e00137308 */ /* 0x000ee20000000800 */
[----:B-1----:R-:W-:-:S07]  /*141b0*/  VIADD R17, R136, 0x9 ;  /* 0x0000000988117836 */ /* 0x002fce0000000000 */
[----:B------:R-:W1:Y:S01]  /*141c0*/  MUFU.EX2 R143, R143 ;  /* 0x0000008f008f7308 */ /* 0x000e620000000800 */
[----:B------:R-:W-:Y:S01]  /*141d0*/  ISETP.GE.U32.AND P2, PT, R153, 0x180, PT ;  /* 0x000001809900780c */ /* 0x000fe20003f46070 */
[----:B------:R-:W-:Y:S02]  /*141e0*/  @!P1 IMAD R75, R145, 0x8, R22 ;  /* 0x00000008914b9824 */ /* 0x000fe400078e0216 */
[----:B----4-:R-:W-:Y:S01]  /*141f0*/  FFMA.FTZ R133, R76, R133, R138 ;  /* 0x000000854c857223 */ /* 0x010fe2000001008a */
[----:B------:R-:W-:Y:S01]  /*14200*/  @!P1 IMAD R74, R150, 0x8, R22 ;  /* 0x00000008964a9824 */ /* 0x000fe200078e0216 */
[----:B------:R-:W-:Y:S01]  /*14210*/  SEL R17, R17, 0x9, !P2 ;  /* 0x0000000911117807 */ /* 0x000fe20005000000 */
[----:B------:R-:W-:Y:S02]  /*14220*/  @!P1 VIADD R75, R75, 0x31c40 ;  /* 0x00031c404b4b9836 */ /* 0x000fe40000000000 */
[----:B------:R-:W-:Y:S01]  /*14230*/  FADD.FTZ R18, R140, R18 ;  /* 0x000000128c127221 */ /* 0x000fe20000010000 */
[----:B0-----:R-:W-:Y:S01]  /*14240*/  FADD.FTZ R133, R139, R133 ;  /* 0x000000858b857221 */ /* 0x001fe20000010000 */
[----:B------:R-:W-:-:S02]  /*14250*/  @!P1 VIADD R74, R74, 0x31c60 ;  /* 0x00031c604a4a9836 */ /* 0x000fc40000000000 */
[----:B--2---:R-:W-:Y:S01]  /*14260*/  FADD.FTZ R72, R141, R18 ;  /* 0x000000128d487221 */ /* 0x004fe20000010000 */
[----:B------:R-:W-:Y:S01]  /*14270*/  @!P1 PRMT R75, RZ, 0x654, R75 ;  /* 0x00000654ff4b9816 */ /* 0x000fe2000000004b */
[----:B---3--:R-:W-:Y:S01]  /*14280*/  FADD.FTZ R133, R19, R133 ;  /* 0x0000008513857221 */ /* 0x008fe20000010000 */
[----:B------:R-:W-:Y:S02]  /*14290*/  F2FP.F16.F32.PACK_AB R18, R141, R140 ;  /* 0x0000008c8d12723e */ /* 0x000fe400000000ff */
[----:B------:R-:W-:Y:S02]  /*142a0*/  @!P1 PRMT R74, RZ, 0x654, R74 ;  /* 0x00000654ff4a9816 */ /* 0x000fe4000000004a */
[C---:B-1----:R-:W-:Y:S01]  /*142b0*/  F2FP.F16.F32.PACK_AB R19, R143.reuse, R19 ;  /* 0x000000138f13723e */ /* 0x042fe200000000ff */
[----:B------:R-:W0:Y:S08]  /*142c0*/  MUFU.EX2 R130, R130 ;  /* 0x0000008200827308 */ /* 0x000e300000000800 */
[----:B------:R-:W-:Y:S01]  /*142d0*/  MUFU.EX2 R131, R131 ;  /* 0x0000008300837308 */ /* 0x000fe20000000800 */
[----:B------:R-:W-:-:S07]  /*142e0*/  FADD.FTZ R133, R143, R133 ;  /* 0x000000858f857221 */ /* 0x000fce0000010000 */
[----:B------:R-:W-:Y:S08]  /*142f0*/  MUFU.EX2 R134, R134 ;  /* 0x0000008600867308 */ /* 0x000ff00000000800 */
[----:B------:R-:W-:Y:S01]  /*14300*/  MUFU.EX2 R136, R147 ;  /* 0x0000009300887308 */ /* 0x000fe20000000800 */
[----:B0-----:R-:W-:-:S07]  /*14310*/  FADD.FTZ R133, R130, R133 ;  /* 0x0000008582857221 */ /* 0x001fce0000010000 */
[----:B------:R-:W-:Y:S01]  /*14320*/  MUFU.EX2 R135, R135 ;  /* 0x0000008700877308 */ /* 0x000fe20000000800 */
[----:B------:R-:W-:Y:S02]  /*14330*/  WARPGROUP.DEPBAR.LE gsb0, 0x0 ;  /* 0x00008000000079c5 */ /* 0x000fe40000010000 */
[----:B------:R0:W-:Y:S06]  /*14340*/  BAR.ARV R17, 0x100 ;  /* 0x000400110000751d */ /* 0x0001ec0000002000 */
[----:B------:R-:W-:Y:S01]  /*14350*/  @!P1 SYNCS.ARRIVE.TRANS64.RED.A1T0 RZ, [R75+URZ], RZ ;  /* 0x000000ff4bff99a7 */ /* 0x000fe2000810043f */
[----:B0-----:R-:W-:Y:S01]  /*14360*/  F2FP.F16.F32.PACK_AB R17, R139, R138 ;  /* 0x0000008a8b11723e */ /* 0x001fe200000000ff */
[----:B------:R0:W-:Y:S04]  /*14370*/  @!P1 SYNCS.ARRIVE.TRANS64.RED.A1T0 RZ, [R74+URZ], RZ ;  /* 0x000000ff4aff99a7 */ /* 0x0001e8000810043f */
[----:B------:R1:W-:Y:S02]  /*14380*/  STSM.16.M88.4 [R23+0x24300], R16 ;  /* 0x0243001017007844 */ /* 0x0003e40000000200 */
[----:B-1----:R-:W1:Y:S08]  /*14390*/  MUFU.EX2 R16, R152 ;  /* 0x0000009800107308 */ /* 0x002e700000000800 */
[----:B------:R-:W2:Y:S08]  /*143a0*/  MUFU.EX2 R17, R151 ;  /* 0x0000009700117308 */ /* 0x000eb00000000800 */
[----:B------:R-:W3:Y:S01]  /*143b0*/  MUFU.EX2 R18, R149 ;  /* 0x0000009500127308 */ /* 0x000ee20000000800 */
[----:B-1----:R-:W-:-:S07]  /*143c0*/  FADD.FTZ R72, R16, R72 ;  /* 0x0000004810487221 */ /* 0x002fce0000010000 */
[----:B------:R-:W1:Y:S01]  /*143d0*/  MUFU.EX2 R19, R148 ;  /* 0x0000009400137308 */ /* 0x000e620000000800 */
[----:B--2---:R-:W-:-:S07]  /*143e0*/  FADD.FTZ R72, R17, R72 ;  /* 0x0000004811487221 */ /* 0x004fce0000010000 */
[----:B------:R-:W-:Y:S08]  /*143f0*/  MUFU.EX2 R137, R146 ;  /* 0x0000009200897308 */ /* 0x000ff00000000800 */
[----:B0-----:R-:W-:Y:S08]  /*14400*/  MUFU.EX2 R74, R128 ;  /* 0x00000080004a7308 */ /* 0x001ff00000000800 */
[----:B------:R-:W-:Y:S08]  /*14410*/  MUFU.EX2 R128, R73 ;  /* 0x0000004900807308 */ /* 0x000ff00000000800 */
[----:B------:R-:W-:Y:S08]  /*14420*/  MUFU.EX2 R75, R125 ;  /* 0x0000007d004b7308 */ /* 0x000ff00000000800 */
[----:B------:R-:W0:Y:S08]  /*14430*/  MUFU.EX2 R73, R122 ;  /* 0x0000007a00497308 */ /* 0x000e300000000800 */
[----:B------:R3:W-:Y:S02]  /*14440*/  MUFU.EX2 R125, R88 ;  /* 0x00000058007d7308 */ /* 0x0007e40000000800 */
[----:B---3--:R-:W-:-:S06]  /*14450*/  FADD.FTZ R88, R18, R72 ;  /* 0x0000004812587221 */ /* 0x008fcc0000010000 */
[----:B------:R-:W2:Y:S01]  /*14460*/  MUFU.EX2 R123, R123 ;  /* 0x0000007b007b7308 */ /* 0x000ea20000000800 */
[----:B------:R-:W-:Y:S01]  /*14470*/  FADD.FTZ R72, R131, R133 ;  /* 0x0000008583487221 */ /* 0x000fe20000010000 */
[C---:B-1----:R-:W-:Y:S01]  /*14480*/  FADD.FTZ R88, R19.reuse, R88 ;  /* 0x0000005813587221 */ /* 0x042fe20000010000 */
[----:B------:R-:W-:Y:S02]  /*14490*/  F2FP.F16.F32.PACK_AB R18, R19, R18 ;  /* 0x000000121312723e */ /* 0x000fe400000000ff */
[----:B------:R-:W-:-:S03]  /*144a0*/  FADD.FTZ R19, R134, R72 ;  /* 0x0000004886137221 */ /* 0x000fc60000010000 */
[----:B------:R-:W1:Y:S01]  /*144b0*/  MUFU.EX2 R126, R126 ;  /* 0x0000007e007e7308 */ /* 0x000e620000000800 */
[----:B------:R-:W-:Y:S01]  /*144c0*/  FADD.FTZ R72, R136, R88 ;  /* 0x0000005888487221 */ /* 0x000fe20000010000 */
[----:B------:R-:W-:-:S06]  /*144d0*/  FADD.FTZ R88, R135, R19 ;  /* 0x0000001387587221 */ /* 0x000fcc0000010000 */
[----:B------:R-:W-:Y:S01]  /*144e0*/  MUFU.EX2 R129, R129 ;  /* 0x0000008100817308 */ /* 0x000fe20000000800 */
[----:B0-----:R-:W-:-:S07]  /*144f0*/  FADD.FTZ R88, R73, R88 ;  /* 0x0000005849587221 */ /* 0x001fce0000010000 */
[----:B------:R-:W-:Y:S08]  /*14500*/  MUFU.EX2 R77, R124 ;  /* 0x0000007c004d7308 */ /* 0x000ff00000000800 */
[----:B------:R-:W-:Y:S08]  /*14510*/  MUFU.EX2 R124, R89 ;  /* 0x00000059007c7308 */ /* 0x000ff00000000800 */
[----:B------:R-:W0:Y:S08]  /*14520*/  MUFU.EX2 R127, R127 ;  /* 0x0000007f007f7308 */ /* 0x000e300000000800 */
[----:B------:R-:W-:Y:S08]  /*14530*/  MUFU.EX2 R132, R132 ;  /* 0x0000008400847308 */ /* 0x000ff00000000800 */
[----:B------:R3:W4:Y:S01]  /*14540*/  MUFU.EX2 R89, R114 ;  /* 0x0000007200597308 */ /* 0x0007220000000800 */
[----:B--2---:R-:W-:Y:S01]  /*14550*/  FADD.FTZ R88, R123, R88 ;  /* 0x000000587b587221 */ /* 0x004fe20000010000 */
[----:B---3--:R-:W-:-:S06]  /*14560*/  FADD.FTZ R114, R137, R72 ;  /* 0x0000004889727221 */ /* 0x008fcc0000010000 */
[----:B------:R-:W2:Y:S01]  /*14570*/  MUFU.EX2 R120, R120 ;  /* 0x0000007800787308 */ /* 0x000ea20000000800 */
[----:B------:R-:W-:-:S07]  /*14580*/  FADD.FTZ R114, R74, R114 ;  /* 0x000000724a727221 */ /* 0x000fce0000010000 */
[----:B------:R-:W3:Y:S01]  /*14590*/  MUFU.EX2 R115, R115 ;  /* 0x0000007300737308 */ /* 0x000ee20000000800 */
[----:B------:R-:W-:Y:S01]  /*145a0*/  FADD.FTZ R114, R75, R114 ;  /* 0x000000724b727221 */ /* 0x000fe20000010000 */
[----:B-1----:R-:W-:-:S06]  /*145b0*/  FADD.FTZ R88, R126, R88 ;  /* 0x000000587e587221 */ /* 0x002fcc0000010000 */
[----:B------:R-:W1:Y:S01]  /*145c0*/  MUFU.EX2 R121, R121 ;  /* 0x0000007900797308 */ /* 0x000e620000000800 */
[----:B0-----:R-:W-:-:S07]  /*145d0*/  FADD.FTZ R88, R127, R88 ;  /* 0x000000587f587221 */ /* 0x001fce0000010000 */
[----:B------:R-:W0:Y:S08]  /*145e0*/  MUFU.EX2 R118, R118 ;  /* 0x0000007600767308 */ /* 0x000e300000000800 */
[----:B------:R2:W-:Y:S01]  /*145f0*/  MUFU.EX2 R122, R90 ;  /* 0x0000005a007a7308 */ /* 0x0005e20000000800 */
[----:B----4-:R-:W-:Y:S01]  /*14600*/  FADD.FTZ R88, R89, R88 ;  /* 0x0000005859587221 */ /* 0x010fe20000010000 */
[----:B--2---:R-:W-:-:S06]  /*14610*/  FADD.FTZ R90, R129, R114 ;  /* 0x00000072815a7221 */ /* 0x004fcc0000010000 */
[----:B------:R-:W2:Y:S01]  /*14620*/  MUFU.EX2 R119, R119 ;  /* 0x0000007700777308 */ /* 0x000ea20000000800 */
[----:B------:R-:W-:-:S07]  /*14630*/  FADD.FTZ R90, R132, R90 ;  /* 0x0000005a845a7221 */ /* 0x000fce0000010000 */
[----:B------:R-:W4:Y:S01]  /*14640*/  MUFU.EX2 R117, R117 ;  /* 0x0000007500757308 */ /* 0x000f220000000800 */
[----:B------:R-:W-:Y:S01]  /*14650*/  FADD.FTZ R90, R120, R90 ;  /* 0x0000005a785a7221 */ /* 0x000fe20000010000 */
[----:B---3--:R-:W-:-:S06]  /*14660*/  FADD.FTZ R88, R115, R88 ;  /* 0x0000005873587221 */ /* 0x008fcc0000010000 */
[----:B------:R-:W3:Y:S01]  /*14670*/  MUFU.EX2 R106, R106 ;  /* 0x0000006a006a7308 */ /* 0x000ee20000000800 */
[----:B-1----:R-:W-:-:S07]  /*14680*/  FADD.FTZ R90, R121, R90 ;  /* 0x0000005a795a7221 */ /* 0x002fce0000010000 */
[----:B------:R-:W1:Y:S01]  /*14690*/  MUFU.EX2 R116, R116 ;  /* 0x0000007400747308 */ /* 0x000e620000000800 */
[----:B------:R-:W-:Y:S01]  /*146a0*/  F2FP.F16.F32.PACK_AB R73, R123, R73 ;  /* 0x000000497b49723e */ /* 0x000fe200000000ff */
[----:B0-----:R-:W-:-:S06]  /*146b0*/  FADD.FTZ R88, R118, R88 ;  /* 0x0000005876587221 */ /* 0x001fcc0000010000 */
[----:B------:R-:W0:Y:S08]  /*146c0*/  MUFU.EX2 R107, R107 ;  /* 0x0000006b006b7308 */ /* 0x000e300000000800 */
[----:B------:R-:W0:Y:S08]  /*146d0*/  MUFU.EX2 R113, R113 ;  /* 0x0000007100717308 */ /* 0x000e300000000800 */
[----:B------:R-:W0:Y:S08]  /*146e0*/  MUFU.EX2 R110, R110 ;  /* 0x0000006e006e7308 */ /* 0x000e300000000800 */
[----:B------:R-:W0:Y:S08]  /*146f0*/  MUFU.EX2 R112, R112 ;  /* 0x0000007000707308 */ /* 0x000e300000000800 */
[----:B------:R2:W-:Y:S02]  /*14700*/  MUFU.EX2 R123, R91 ;  /* 0x0000005b007b7308 */ /* 0x0005e40000000800 */
[----:B--2---:R-:W-:-:S06]  /*14710*/  FADD.FTZ R91, R77, R90 ;  /* 0x0000005a4d5b7221 */ /* 0x004fcc0000010000 */
[----:B------:R-:W2:Y:S01]  /*14720*/  MUFU.EX2 R111, R111 ;  /* 0x0000006f006f7308 */ /* 0x000ea20000000800 */
[----:B------:R-:W-:Y:S01]  /*14730*/  FADD.FTZ R90, R119, R88 ;  /* 0x00000058775a7221 */ /* 0x000fe20000010000 */
[----:B----4-:R-:W-:-:S06]  /*14740*/  FADD.FTZ R88, R117, R91 ;  /* 0x0000005b75587221 */ /* 0x010fcc0000010000 */
[----:B------:R-:W4:Y:S01]  /*14750*/  MUFU.EX2 R109, R109 ;  /* 0x0000006d006d7308 */ /* 0x000f220000000800 */
[----:B---3--:R-:W-:Y:S01]  /*14760*/  FADD.FTZ R90, R106, R90 ;  /* 0x0000005a6a5a7221 */ /* 0x008fe20000010000 */
[----:B-1----:R-:W-:Y:S01]  /*14770*/  FADD.FTZ R88, R116, R88 ;  /* 0x0000005874587221 */ /* 0x002fe20000010000 */
[----:B------:R-:W-:-:S05]  /*14780*/  F2FP.F16.F32.PACK_AB R16, R17, R16 ;  /* 0x000000101110723e */ /* 0x000fca00000000ff */
[----:B------:R-:W1:Y:S01]  /*14790*/  MUFU.EX2 R98, R98 ;  /* 0x0000006200627308 */ /* 0x000e620000000800 */
[----:B------:R-:W-:Y:S01]  /*147a0*/  F2FP.F16.F32.PACK_AB R17, R131, R130 ;  /* 0x000000828311723e */ /* 0x000fe200000000ff */
[----:B0-----:R-:W-:Y:S01]  /*147b0*/  FADD.FTZ R90, R107, R90 ;  /* 0x0000005a6b5a7221 */ /* 0x001fe20000010000 */
[----:B------:R-:W-:-:S05]  /*147c0*/  F2FP.F16.F32.PACK_AB R19, R135, R134 ;  /* 0x000000868713723e */ /* 0x000fca00000000ff */
[----:B------:R-:W0:Y:S01]  /*147d0*/  MUFU.EX2 R108, R108 ;  /* 0x0000006c006c7308 */ /* 0x000e220000000800 */
[----:B------:R-:W-:Y:S01]  /*147e0*/  FADD.FTZ R88, R113, R88 ;  /* 0x0000005871587221 */ /* 0x000fe20000010000 */
[----:B------:R3:W-:Y:S01]  /*147f0*/  STSM.16.M88.4 [R23+0x25b00], R16 ;  /* 0x025b001017007844 */ /* 0x0007e20000000200 */
[----:B------:R-:W-:-:S05]  /*14800*/  FADD.FTZ R90, R110, R90 ;  /* 0x0000005a6e5a7221 */ /* 0x000fca0000010000 */
[----:B------:R-:W0:Y:S08]  /*14810*/  MUFU.EX2 R99, R99 ;  /* 0x0000006300637308 */ /* 0x000e300000000800 */
[----:B------:R-:W0:Y:S01]  /*14820*/  MUFU.EX2 R105, R105 ;  /* 0x0000006900697308 */ /* 0x000e220000000800 */
[----:B---3--:R-:W-:Y:S01]  /*14830*/  FADD.FTZ R16, R112, R88 ;  /* 0x0000005870107221 */ /* 0x008fe20000010000 */
[----:B--2---:R-:W-:-:S06]  /*14840*/  FADD.FTZ R90, R111, R90 ;  /* 0x0000005a6f5a7221 */ /* 0x004fcc0000010000 */
[----:B------:R-:W2:Y:S01]  /*14850*/  MUFU.EX2 R102, R102 ;  /* 0x0000006600667308 */ /* 0x000ea20000000800 */
[----:B----4-:R-:W-:-:S07]  /*14860*/  FADD.FTZ R16, R109, R16 ;  /* 0x000000106d107221 */ /* 0x010fce0000010000 */
[----:B------:R-:W3:Y:S01]  /*14870*/  MUFU.EX2 R104, R104 ;  /* 0x0000006800687308 */ /* 0x000ee20000000800 */
[----:B-1----:R-:W-:Y:S01]  /*14880*/  FADD.FTZ R17, R98, R90 ;  /* 0x0000005a62117221 */ /* 0x002fe20000010000 */
[----:B0-----:R-:W-:-:S06]  /*14890*/  FADD.FTZ R18, R108, R16 ;  /* 0x000000106c127221 */ /* 0x001fcc0000010000 */
[----:B------:R-:W0:Y:S01]  /*148a0*/  MUFU.EX2 R103, R103 ;  /* 0x0000006700677308 */ /* 0x000e220000000800 */
[----:B------:R-:W-:-:S07]  /*148b0*/  F2FP.F16.F32.PACK_AB R74, R75, R74 ;  /* 0x0000004a4b4a723e */ /* 0x000fce00000000ff */
[----:B------:R-:W1:Y:S01]  /*148c0*/  MUFU.EX2 R101, R101 ;  /* 0x0000006500657308 */ /* 0x000e620000000800 */
[----:B------:R-:W-:Y:S01]  /*148d0*/  F2FP.F16.F32.PACK_AB R72, R137, R136 ;  /* 0x000000888948723e */ /* 0x000fe200000000ff */
[----:B------:R-:W-:Y:S01]  /*148e0*/  FADD.FTZ R17, R99, R17 ;  /* 0x0000001163117221 */ /* 0x000fe20000010000 */
[----:B------:R-:W-:-:S05]  /*148f0*/  F2FP.F16.F32.PACK_AB R75, R127, R126 ;  /* 0x0000007e7f4b723e */ /* 0x000fca00000000ff */
[----:B------:R-:W4:Y:S01]  /*14900*/  MUFU.EX2 R100, R100 ;  /* 0x0000006400647308 */ /* 0x000f220000000800 */
[----:B------:R-:W-:Y:S01]  /*14910*/  FADD.FTZ R18, R105, R18 ;  /* 0x0000001269127221 */ /* 0x000fe20000010000 */
[----:B------:R3:W-:Y:S01]  /*14920*/  STSM.16.M88.4 [R23+0x27300], R72 ;  /* 0x0273004817007844 */ /* 0x0007e20000000200 */
[----:B--2---:R-:W-:-:S05]  /*14930*/  FADD.FTZ R19, R102, R17 ;  /* 0x0000001166137221 */ /* 0x004fca0000010000 */
[----:B------:R-:W2:Y:S08]  /*14940*/  MUFU.EX2 R97, R97 ;  /* 0x0000006100617308 */ /* 0x000eb00000000800 */
[----:B------:R-:W2:Y:S01]  /*14950*/  MUFU.EX2 R94, R94 ;  /* 0x0000005e005e7308 */ /* 0x000ea20000000800 */
[----:B---3--:R-:W-:Y:S01]  /*14960*/  FADD.FTZ R72, R104, R18 ;  /* 0x0000001268487221 */ /* 0x008fe20000010000 */
[----:B0-----:R-:W-:-:S06]  /*14970*/  FADD.FTZ R73, R103, R19 ;  /* 0x0000001367497221 */ /* 0x001fcc0000010000 */
[----:B------:R-:W0:Y:S01]  /*14980*/  MUFU.EX2 R96, R96 ;  /* 0x0000006000607308 */ /* 0x000e220000000800 */
[----:B-1----:R-:W-:Y:S01]  /*14990*/  FADD.FTZ R72, R101, R72 ;  /* 0x0000004865487221 */ /* 0x002fe20000010000 */
[----:B------:R-:W-:-:S06]  /*149a0*/  FADD.FTZ R73, R122, R73 ;  /* 0x000000497a497221 */ /* 0x000fcc0000010000 */
[----:B------:R-:W1:Y:S01]  /*149b0*/  MUFU.EX2 R95, R95 ;  /* 0x0000005f005f7308 */ /* 0x000e620000000800 */
[----:B----4-:R-:W-:-:S07]  /*149c0*/  FADD.FTZ R72, R100, R72 ;  /* 0x0000004864487221 */ /* 0x010fce0000010000 */
[----:B------:R-:W3:Y:S01]  /*149d0*/  MUFU.EX2 R93, R93 ;  /* 0x0000005d005d7308 */ /* 0x000ee20000000800 */
[----:B------:R-:W-:Y:S01]  /*149e0*/  FADD.FTZ R73, R123, R73 ;  /* 0x000000497b497221 */ /* 0x000fe20000010000 */
[----:B--2---:R-:W-:-:S06]  /*149f0*/  FADD.FTZ R72, R97, R72 ;  /* 0x0000004861487221 */ /* 0x004fcc0000010000 */
[----:B------:R-:W2:Y:S01]  /*14a00*/  MUFU.EX2 R82, R82 ;  /* 0x0000005200527308 */ /* 0x000ea20000000800 */
[----:B------:R-:W-:-:S07]  /*14a10*/  F2FP.F16.F32.PACK_AB R88, R132, R129 ;  /* 0x000000818458723e */ /* 0x000fce00000000ff */
[----:B------:R-:W4:Y:S01]  /*14a20*/  MUFU.EX2 R92, R92 ;  /* 0x0000005c005c7308 */ /* 0x000f220000000800 */
[----:B------:R-:W-:Y:S02]  /*14a30*/  F2FP.F16.F32.PACK_AB R89, R115, R89 ;  /* 0x000000597359723e */ /* 0x000fe400000000ff */
[----:B------:R-:W-:Y:S02]  /*14a40*/  F2FP.F16.F32.PACK_AB R90, R121, R120 ;  /* 0x00000078795a723e */ /* 0x000fe400000000ff */
[----:B------:R-:W-:-:S03]  /*14a50*/  F2FP.F16.F32.PACK_AB R91, R119, R118 ;  /* 0x00000076775b723e */ /* 0x000fc600000000ff */
[----:B------:R-:W4:Y:S01]  /*14a60*/  MUFU.EX2 R83, R83 ;  /* 0x0000005300537308 */ /* 0x000f220000000800 */
[----:B------:R-:W-:Y:S01]  /*14a70*/  F2FP.F16.F32.PACK_AB R16, R117, R77 ;  /* 0x0000004d7510723e */ /* 0x000fe200000000ff */
[----:B------:R-:W-:Y:S01]  /*14a80*/  FADD.FTZ R73, R94, R73 ;  /* 0x000000495e497221 */ /* 0x000fe20000010000 */
[----:B------:R-:W-:Y:S02]  /*14a90*/  F2FP.F16.F32.PACK_AB R17, R107, R106 ;  /* 0x0000006a6b11723e */ /* 0x000fe400000000ff */
[----:B------:R-:W-:Y:S02]  /*14aa0*/  F2FP.F16.F32.PACK_AB R18, R113, R116 ;  /* 0x000000747112723e */ /* 0x000fe400000000ff */
[----:B------:R-:W-:Y:S01]  /*14ab0*/  F2FP.F16.F32.PACK_AB R19, R111, R110 ;  /* 0x0000006e6f13723e */ /* 0x000fe200000000ff */
[----:B------:R-:W4:Y:S01]  /*14ac0*/  MUFU.EX2 R86, R86 ;  /* 0x0000005600567308 */ /* 0x000f220000000800 */
[----:B0-----:R-:W-:Y:S01]  /*14ad0*/  FADD.FTZ R72, R96, R72 ;  /* 0x0000004860487221 */ /* 0x001fe20000010000 */
[----:B------:R-:W-:Y:S01]  /*14ae0*/  STSM.16.M88.4 [R23+0x28b00], R88 ;  /* 0x028b005817007844 */ /* 0x000fe20000000200 */
[----:B-1----:R-:W-:-:S03]  /*14af0*/  FADD.FTZ R73, R95, R73 ;  /* 0x000000495f497221 */ /* 0x002fc60000010000 */
[----:B------:R3:W-:Y:S02]  /*14b00*/  STSM.16.M88.4 [R23+0x2a300], R16 ;  /* 0x02a3001017007844 */ /* 0x0007e40000000200 */
[----:B------:R-:W0:Y:S08]  /*14b10*/  MUFU.EX2 R87, R87 ;  /* 0x0000005700577308 */ /* 0x000e300000000800 */
[----:B------:R-:W1:Y:S01]  /*14b20*/  MUFU.EX2 R85, R85 ;  /* 0x0000005500557308 */ /* 0x000e620000000800 */
[----:B---3--:R-:W-:Y:S01]  /*14b30*/  FADD.FTZ R19, R93, R72 ;  /* 0x000000485d137221 */ /* 0x008fe20000010000 */
[----:B--2---:R-:W-:-:S06]  /*14b40*/  FADD.FTZ R16, R82, R73 ;  /* 0x0000004952107221 */ /* 0x004fcc0000010000 */
[----:B------:R-:W2:Y:S01]  /*14b50*/  MUFU.EX2 R78, R78 ;  /* 0x0000004e004e7308 */ /* 0x000ea20000000800 */
[----:B------:R-:W3:Y:S01]  /*14b60*/  LDL R72, [R1+0x60] ;  /* 0x0000600001487983 */ /* 0x000ee20000100800 */
[----:B----4-:R-:W-:Y:S01]  /*14b70*/  FADD.FTZ R73, R92, R19 ;  /* 0x000000135c497221 */ /* 0x010fe20000010000 */
[----:B------:R-:W-:-:S05]  /*14b80*/  FADD.FTZ R19, R83, R16 ;  /* 0x0000001053137221 */ /* 0x000fca0000010000 */
[----:B------:R-:W4:Y:S01]  /*14b90*/  MUFU.EX2 R84, R84 ;  /* 0x0000005400547308 */ /* 0x000f220000000800 */
[----:B------:R-:W-:Y:S01]  /*14ba0*/  FADD.FTZ R18, R124, R73 ;  /* 0x000000497c127221 */ /* 0x000fe20000010000 */
[----:B------:R-:W-:-:S03]  /*14bb0*/  FADD.FTZ R16, R86, R19 ;  /* 0x0000001356107221 */ /* 0x000fc60000010000 */
[----:B------:R-:W-:-:S03]  /*14bc0*/  FADD.FTZ R18, R125, R18 ;  /* 0x000000127d127221 */ /* 0x000fc60000010000 */
[----:B------:R-:W4:Y:S01]  /*14bd0*/  MUFU.EX2 R17, R79 ;  /* 0x0000004f00117308 */ /* 0x000f220000000800 */
[----:B0-----:R-:W-:Y:S01]  /*14be0*/  FADD.FTZ R19, R87, R16 ;  /* 0x0000001057137221 */ /* 0x001fe20000010000 */
[----:B-1----:R-:W-:-:S06]  /*14bf0*/  FADD.FTZ R73, R85, R18 ;  /* 0x0000001255497221 */ /* 0x002fcc0000010000 */
[----:B------:R-:W-:Y:S01]  /*14c00*/  MUFU.EX2 R80, R80 ;  /* 0x0000005000507308 */ /* 0x000fe20000000800 */
[----:B--2---:R-:W-:-:S07]  /*14c10*/  FADD.FTZ R18, R78, R19 ;  /* 0x000000134e127221 */ /* 0x004fce0000010000 */
[----:B------:R-:W0:Y:S01]  /*14c20*/  MUFU.EX2 R81, R81 ;  /* 0x0000005100517308 */ /* 0x000e220000000800 */
[----:B----4-:R-:W-:Y:S01]  /*14c30*/  FADD.FTZ R19, R84, R73 ;  /* 0x0000004954137221 */ /* 0x010fe20000010000 */
[----:B------:R-:W-:-:S03]  /*14c40*/  F2FP.F16.F32.PACK_AB R112, R109, R112 ;  /* 0x000000706d70723e */ /* 0x000fc600000000ff */
[----:B------:R-:W-:Y:S01]  /*14c50*/  FADD.FTZ R19, R128, R19 ;  /* 0x0000001380137221 */ /* 0x000fe20000010000 */
[----:B------:R-:W-:Y:S01]  /*14c60*/  F2FP.F16.F32.PACK_AB R113, R99, R98 ;  /* 0x000000626371723e */ /* 0x000fe200000000ff */
[----:B------:R-:W-:Y:S01]  /*14c70*/  FADD.FTZ R73, R17, R18 ;  /* 0x0000001211497221 */ /* 0x000fe20000010000 */
[----:B------:R-:W-:Y:S02]  /*14c80*/  F2FP.F16.F32.PACK_AB R114, R105, R108 ;  /* 0x0000006c6972723e */ /* 0x000fe400000000ff */
[----:B------:R-:W-:Y:S01]  /*14c90*/  F2FP.F16.F32.PACK_AB R115, R103, R102 ;  /* 0x000000666773723e */ /* 0x000fe200000000ff */
[----:B------:R0:W-:Y:S01]  /*14ca0*/  STL [R1+0x18], R19 ;  /* 0x0000181301007387 */ /* 0x0001e20000100800 */
        /* <DEDUP_REMOVED lines=11> */
[----:B0-----:R-:W-:Y:S01]  /*14d60*/  F2FP.F16.F32.PACK_AB R19, R81, R80 ;  /* 0x000000505113723e */ /* 0x001fe200000000ff */
[----:B------:R-:W-:Y:S01]  /*14d70*/  STSM.16.M88.4 [R23+0x2bb00], R112 ;  /* 0x02bb007017007844 */ /* 0x000fe20000000200 */
[----:B------:R-:W-:-:S03]  /*14d80*/  FADD.FTZ R80, R80, R73 ;  /* 0x0000004950507221 */ /* 0x000fc60000010000 */
[----:B------:R-:W-:Y:S04]  /*14d90*/  STSM.16.M88.4 [R23+0x2d300], R104 ;  /* 0x02d3006817007844 */ /* 0x000fe80000000200 */
[----:B------:R-:W-:Y:S04]  /*14da0*/  STSM.16.M88.4 [R23+0x2eb00], R96 ;  /* 0x02eb006017007844 */ /* 0x000fe80000000200 */
[----:B------:R0:W-:Y:S01]  /*14db0*/  STSM.16.M88.4 [R23+0x30300], R16 ;  /* 0x0303001017007844 */ /* 0x0001e20000000200 */
[----:B------:R-:W-:Y:S01]  /*14dc0*/  @!PT LDS RZ, [RZ] ;  /* 0x00000000fffff984 */ /* 0x000fe20000000800 */
[----:B------:R-:W-:Y:S01]  /*14dd0*/  @!PT LDS RZ, [RZ] ;  /* 0x00000000fffff984 */ /* 0x000fe20000000800 */
[----:B------:R-:W-:Y:S01]  /*14de0*/  @!PT LDS RZ, [RZ] ;  /* 0x00000000fffff984 */ /* 0x000fe20000000800 */
[----:B------:R-:W-:Y:S01]  /*14df0*/  @!PT LDS RZ, [RZ] ;  /* 0x00000000fffff984 */ /* 0x000fe20000000800 */
[----:B------:R1:W-:Y:S06]  /*14e00*/  MEMBAR.ALL.CTA ;  /* 0x0000000000007992 */ /* 0x0003ec0000008000 */
[----:B-1----:R-:W1:Y:S01]  /*14e10*/  FENCE.VIEW.ASYNC.S ;  /* 0x00000000000073c6 */ /* 0x002e620000000000 */
[----:B0-----:R-:W-:-:S05]  /*14e20*/  FADD.FTZ R16, R81, R80 ;  /* 0x0000005051107221 */ /* 0x001fca0000010000 */
[----:B------:R0:W-:Y:S04]  /*14e30*/  STL [R1+0x28], R16 ;  /* 0x0000281001007387 */ /* 0x0001e80000100800 */
[----:B------:R2:W5:Y:S01]  /*14e40*/  LDL R151, [R1+0x2c] ;  /* 0x00002c0001977983 */ /* 0x0005620000100800 */
        /* <DEDUP_REMOVED lines=50> */
[----:B0-----:R-:W-:Y:S01]  /*15170*/  IMAD.MOV.U32 R16, RZ, RZ, R14 ;  /* 0x000000ffff107224 */ /* 0x001fe200078e000e */
[C---:B---3--:R-:W-:Y:S01]  /*15180*/  ISETP.GT.AND P2, PT, R15.reuse, R72, PT ;  /* 0x000000480f00720c */ /* 0x048fe20003f44270 */
[----:B------:R-:W-:Y:S01]  /*15190*/  VIADD R15, R15, 0xffffffff ;  /* 0xffffffff0f0f7836 */ /* 0x000fe20000000000 */
[----:B-1----:R-:W-:-:S11]  /*151a0*/  NOP ;  /* 0x0000000000007918 */ /* 0x002fd60000000000 */
[----:B--2---:R-:W-:Y:S05]  /*151b0*/  @P2 BRA `(.L_x_11811) ;  /* 0xffffffac00682947 */ /* 0x004fea000383ffff */
.L_x_11801:
[----:B------:R-:W2:Y:S02]  /*151c0*/  LDL R16, [R1+0x80] ;  /* 0x0000800001107983 */ /* 0x000ea40000100800 */
[----:B--2---:R-:W-:-:S13]  /*151d0*/  ISETP.GE.AND P2, PT, R15, R16, PT ;  /* 0x000000100f00720c */ /* 0x004fda0003f46270 */
[----:B------:R-:W-:Y:S05]  /*151e0*/  @!P2 BRA `(.L_x_11812) ;  /* 0x0000004400eca947 */ /* 0x000fea0003800000 */
[----:B------:R0:W5:Y:S01]  /*151f0*/  LDL.LU R18, [R1+0x2c] ;  /* 0x00002c0001127983 */ /* 0x0001620000300800 */
[----:B------:R-:W-:Y:S02]  /*15200*/  IMAD.MOV.U32 R17, RZ, RZ, R20 ;  /* 0x000000ffff117224 */ /* 0x000fe400078e0014 */
[----:B------:R-:W-:Y:S02]  /*15210*/  IMAD.MOV.U32 R16, RZ, RZ, R14 ;  /* 0x000000ffff107224 */ /* 0x000fe400078e000e */
[----:B------:R-:W-:-:S07]  /*15220*/  IMAD.MOV.U32 R19, RZ, RZ, R145 ;  /* 0x000000ffff137224 */ /* 0x000fce00078e0091 */
.L_x_11823:
[----:B------:R-:W2:Y:S01]  /*15230*/  LDL R0, [R1+0x4c] ;  /* 0x00004c0001007983 */ /* 0x000ea20000100800 */
[----:B------:R-:W-:Y:S01]  /*15240*/  VIADD R145, R19, 0x1 ;  /* 0x0000000113917836 */ /* 0x000fe20000000000 */
[----:B------:R-:W-:Y:S05]  /*15250*/  YIELD ;  /* 0x0000000000007946 */ /* 0x000fea0003800000 */
[----:B------:R-:W-:-:S04]  /*15260*/  ISETP.NE.AND P3, PT, R145, 0x2, PT ;  /* 0x000000029100780c */ /* 0x000fc80003f65270 */
[----:B------:R-:W-:Y:S02]  /*15270*/  SEL R21, RZ, 0x1, P3 ;  /* 0x00000001ff157807 */ /* 0x000fe40001800000 */
[----:B------:R-:W-:Y:S02]  /*15280*/  SEL R145, R145, RZ, P3 ;  /* 0x000000ff91917207 */ /* 0x000fe40001800000 */
[----:B-----5:R-:W-:-:S05]  /*15290*/  LOP3.LUT R14, R18, R21, RZ, 0x3c, !PT ;  /* 0x00000015120e7212 */ /* 0x020fca00078e3cff */
[----:B------:R1:W-:Y:S01]  /*152a0*/  STL [R1+0x2c], R14 ;  /* 0x00002c0e01007387 */ /* 0x0003e20000100800 */
[----:B--2---:R-:W-:-:S13]  /*152b0*/  ISETP.NE.AND P2, PT, R0, RZ, PT ;  /* 0x000000ff0000720c */ /* 0x004fda0003f45270 */
[----:B-1----:R-:W-:Y:S05]  /*152c0*/  @P2 BRA `(.L_x_11813) ;  /* 0x0000000000302947 */ /* 0x002fea0003800000 */
[----:B------:R-:W-:Y:S05]  /*152d0*/  @!P0 BRA `(.L_x_11814) ;  /* 0x0000000000048947 */ /* 0x000fea0003800000 */
[----:B------:R-:W-:Y:S01]  /*152e0*/  BPT.TRAP 0x1 ;  /* 0x000000040000795c */ /* 0x000fe20000300000 */
.L_x_11814:
[----:B------:R-:W-:Y:S01]  /*152f0*/  IMAD R0, R145, 0x8, R22 ;  /* 0x0000000891007824 */ /* 0x000fe200078e0216 */
[----:B------:R-:W-:-:S04]  /*15300*/  SHF.L.U32 R21, R14, 0x1f, RZ ;  /* 0x0000001f0e157819 */ /* 0x000fc800000006ff */
[----:B------:R1:W2:Y:S01]  /*15310*/  SYNCS.PHASECHK.TRANS64.TRYWAIT P3, [R0+URZ+0x31c30], R21 ;  /* 0x031c3015000075a7 */ /* 0x0002a2000806017f */
[----:B------:R-:W-:Y:S05]  /*15320*/  @!P0 BRA `(.L_x_11815) ;  /* 0x0000000000048947 */ /* 0x000fea0003800000 */
[----:B------:R-:W-:Y:S01]  /*15330*/  BPT.TRAP 0x1 ;  /* 0x000000040000795c */ /* 0x000fe20000300000 */
.L_x_11815:
[----:B------:R-:W-:Y:S04]  /*15340*/  BSSY B0, `(.L_x_11813) ;  /* 0x0000004000007945 */ /* 0x000fe80003800000 */
[----:B--2---:R-:W-:Y:S05]  /*15350*/  @P3 BRA `(.L_x_11816) ;  /* 0x0000000000083947 */ /* 0x004fea0003800000 */
[----:B------:R-:W2:Y:S02]  /*15360*/  SYNCS.PHASECHK.TRANS64.TRYWAIT P3, [R0+URZ+0x31c30], R21 ;  /* 0x031c3015000075a7 */ /* 0x000ea4000806017f */
[----:B--2---:R-:W-:Y:S05]  /*15370*/  @!P3 BRA `(.L_x_11817) ;  /* 0x000001100028b947 */ /* 0x004fea0003800000 */
.L_x_11816:
[----:B------:R-:W-:Y:S05]  /*15380*/  BSYNC B0 ;  /* 0x0000000000007941 */ /* 0x000fea0003800000 */
.L_x_11813:
[----:B------:R-:W3:Y:S01]  /*15390*/  LDL R14, [R1+0x58] ;  /* 0x00005800010e7983 */ /* 0x000ee20000100800 */
[----:B-12---:R-:W1:Y:S01]  /*153a0*/  S2R R0, SR_TID.X ;  /* 0x0000000000007919 */ /* 0x006e620000002100 */
        /* <DEDUP_REMOVED lines=29> */
[----:B---3--:R-:W-:-:S04]  /*15580*/  IMAD R146, R145, 0x6c0, R14 ;  /* 0x000006c091927824 */ /* 0x008fc800078e020e */
        /* <DEDUP_REMOVED lines=549> */
.L_x_11819:
[----:B-----5:R-:W-:Y:S01]  /*177e0*/  SHF.L.U32 R0, R18, 0x1f, RZ ;  /* 0x0000001f12007819 */ /* 0x020fe200000006ff */
[----:B------:R-:W-:-:S04]  /*177f0*/  IMAD R14, R19, 0x8, R22 ;  /* 0x00000008130e7824 */ /* 0x000fc800078e0216 */
[----:B------:R1:W2:Y:S01]  /*17800*/  SYNCS.PHASECHK.TRANS64.TRYWAIT P2, [R14+URZ+0x31c50], R0 ;  /* 0x031c50000e0075a7 */ /* 0x0002a2000804017f */
[----:B------:R-:W-:Y:S05]  /*17810*/  @!P0 BRA `(.L_x_11820) ;  /* 0x0000000000048947 */ /* 0x000fea0003800000 */
[----:B------:R-:W-:Y:S01]  /*17820*/  BPT.TRAP 0x1 ;  /* 0x000000040000795c */ /* 0x000fe20000300000 */
.L_x_11820:
[----:B------:R-:W-:Y:S04]  /*17830*/  BSSY B0, `(.L_x_11818) ;  /* 0x0000004000007945 */ /* 0x000fe80003800000 */
[----:B--2---:R-:W-:Y:S05]  /*17840*/  @P2 BRA `(.L_x_11821) ;  /* 0x0000000000082947 */ /* 0x004fea0003800000 */
[----:B------:R-:W2:Y:S02]  /*17850*/  SYNCS.PHASECHK.TRANS64.TRYWAIT P2, [R14+URZ+0x31c50], R0 ;  /* 0x031c50000e0075a7 */ /* 0x000ea4000804017f */
[----:B--2---:R-:W-:Y:S05]  /*17860*/  @!P2 BRA `(.L_x_11822) ;  /* 0x000000ec0000a947 */ /* 0x004fea0003800000 */
.L_x_11821:
[----:B------:R-:W-:Y:S05]  /*17870*/  BSYNC B0 ;  /* 0x0000000000007941 */ /* 0x000fea0003800000 */
.L_x_11818:
[----:B-12--5:R-:W-:Y:S01]  /*17880*/  FMNMX.FTZ R0, R136, R16, !PT ;  /* 0x0000001088007209 */ /* 0x026fe20007810000 */
[----:B------:R-:W2:Y:S01]  /*17890*/  LDL.LU R18, [R1+0x18] ;  /* 0x0000180001127983 */ /* 0x000ea20000300800 */
[----:B------:R-:W-:Y:S05]  /*178a0*/  WARPSYNC.ALL ;  /* 0x0000000000007948 */ /* 0x000fea0003800000 */
[----:B------:R-:W-:Y:S01]  /*178b0*/  FMNMX.FTZ R0, R137, R0, !PT ;  /* 0x0000000089007209 */ /* 0x000fe20007810000 */
[----:B------:R-:W-:-:S03]  /*178c0*/  ULDC UR4, c[0x0][0x988] ;  /* 0x0002620000047ab9 */ /* 0x000fc60000000800 */
        /* <DEDUP_REMOVED lines=37> */
[----:B-1----:R-:W-:Y:S01]  /*17b20*/  FMNMX.FTZ R14, R14, R0, !PT ;  /* 0x000000000e0e7209 */ /* 0x002fe20007810000 */
[----:B------:R-:W-:-:S04]  /*17b30*/  IMAD.U32 R0, RZ, RZ, UR4 ;  /* 0x00000004ff007e24 */ /* 0x000fc8000f8e00ff */
[C---:B------:R-:W-:Y:S01]  /*17b40*/  FADD.FTZ R16, -R14.reuse, R16 ;  /* 0x000000100e107221 */ /* 0x040fe20000010100 */
[----:B------:R-:W-:-:S03]  /*17b50*/  FMUL.FTZ R147, R14, R0 ;  /* 0x000000000e937220 */ /* 0x000fc60000410000 */
[-C--:B------:R-:W-:Y:S01]  /*17b60*/  FMUL.FTZ R16, R16, R0.reuse ;  /* 0x0000000010107220 */ /* 0x080fe20000410000 */
[-CC-:B------:R-:W-:Y:S01]  /*17b70*/  FFMA.FTZ R136, R136, R0.reuse, -R147.reuse ;  /* 0x0000000088887223 */ /* 0x180fe20000010893 */
[----:B------:R-:W-:Y:S01]  /*17b80*/  FMNMX.FTZ R20, R138, R17, !PT ;  /* 0x000000118a147209 */ /* 0x000fe20007810000 */
[-CC-:B------:R-:W-:Y:S01]  /*17b90*/  FFMA.FTZ R146, R133, R0.reuse, -R147.reuse ;  /* 0x0000000085927223 */ /* 0x180fe20000010893 */
[----:B------:R-:W-:Y:S01]  /*17ba0*/  MUFU.EX2 R21, R16 ;  /* 0x0000001000157308 */ /* 0x000fe20000000800 */
[--C-:B------:R-:W-:Y:S01]  /*17bb0*/  FFMA.FTZ R133, R120, R0, -R147.reuse ;  /* 0x0000000078857223 */ /* 0x100fe20000010893 */
[----:B------:R-:W-:Y:S01]  /*17bc0*/  FMNMX.FTZ R20, R139, R20, !PT ;  /* 0x000000148b147209 */ /* 0x000fe20007810000 */
[-CC-:B------:R-:W-:Y:S01]  /*17bd0*/  FFMA.FTZ R120, R117, R0.reuse, -R147.reuse ;  /* 0x0000000075787223 */ /* 0x180fe20000010893 */
[-CC-:B------:R-:W-:Y:S01]  /*17be0*/  FFMA.FTZ R117, R104, R0.reuse, -R147.reuse ;  /* 0x0000000068757223 */ /* 0x180fe20000010893 */
[-CC-:B------:R-:W-:Y:S01]  /*17bf0*/  FFMA.FTZ R104, R101, R0.reuse, -R147.reuse ;  /* 0x0000000065687223 */ /* 0x180fe20000010893 */
[-CC-:B------:R-:W-:Y:S01]  /*17c00*/  FFMA.FTZ R148, R132, R0.reuse, -R147.reuse ;  /* 0x0000000084947223 */ /* 0x180fe20000010893 */
[--C-:B------:R-:W-:Y:S01]  /*17c10*/  FFMA.FTZ R149, R129, R0, -R147.reuse ;  /* 0x0000000081957223 */ /* 0x100fe20000010893 */
[----:B------:R1:W2:Y:S01]  /*17c20*/  MUFU.EX2 R16, R136 ;  /* 0x0000008800107308 */ /* 0x0002a20000000800 */
[----:B------:R-:W-:Y:S01]  /*17c30*/  FMNMX.FTZ R20, R142, R20, !PT ;  /* 0x000000148e147209 */ /* 0x000fe20007810000 */
[-CC-:B------:R-:W-:Y:S01]  /*17c40*/  FFMA.FTZ R101, R88, R0.reuse, -R147.reuse ;  /* 0x0000000058657223 */ /* 0x180fe20000010893 */
[-CC-:B------:R-:W-:Y:S01]  /*17c50*/  FFMA.FTZ R88, R85, R0.reuse, -R147.reuse ;  /* 0x0000000055587223 */ /* 0x180fe20000010893 */
[-CC-:B------:R-:W-:Y:S01]  /*17c60*/  FFMA.FTZ R85, R72, R0.reuse, -R147.reuse ;  /* 0x0000000048557223 */ /* 0x180fe20000010893 */
[-CC-:B------:R-:W-:Y:S01]  /*17c70*/  FFMA.FTZ R132, R121, R0.reuse, -R147.reuse ;  /* 0x0000000079847223 */ /* 0x180fe20000010893 */
[-CC-:B------:R-:W-:Y:S01]  /*17c80*/  FFMA.FTZ R129, R124, R0.reuse, -R147.reuse ;  /* 0x000000007c817223 */ /* 0x180fe20000010893 */
[--C-:B------:R-:W-:Y:S01]  /*17c90*/  FFMA.FTZ R150, R128, R0, -R147.reuse ;  /* 0x0000000080967223 */ /* 0x100fe20000010893 */
[----:B------:R-:W-:Y:S01]  /*17ca0*/  WARPGROUP.ARRIVE ;  /* 0x00000000000079c5 */ /* 0x000fe20000000000 */
[----:B-1----:R-:W3:Y:S01]  /*17cb0*/  LDL R136, [R1+0x5c] ;  /* 0x00005c0001887983 */ /* 0x002ee20000100800 */
        /* <DEDUP_REMOVED lines=29> */
[----:B------:R-:W1:Y:S01]  /*17e90*/  S2R R151, SR_TID.X ;  /* 0x0000000000977919 */ /* 0x000e620000002100 */
[----:B------:R-:W-:Y:S01]  /*17ea0*/  FFMA.FTZ R77, R77, R0, -R147 ;  /* 0x000000004d4d7223 */ /* 0x000fe20000010893 */
[----:B------:R-:W4:Y:S01]  /*17eb0*/  MUFU.EX2 R137, R137 ;  /* 0x0000008900897308 */ /* 0x000f220000000800 */
        /* <DEDUP_REMOVED lines=10> */
[----:B--2---:R-:W-:-:S03]  /*17f60*/  FFMA.FTZ R18, R21, R18, R16 ;  /* 0x0000001215127223 */ /* 0x004fc60000010010 */
        /* <DEDUP_REMOVED lines=16> */
[----:B--2---:R-:W-:-:S05]  /*18070*/  FMNMX.FTZ R20, R20, R72, !PT ;  /* 0x0000004814147209 */ /* 0x004fca0007810000 */
[----:B------:R-:W2:Y:S02]  /*18080*/  SHFL.BFLY PT, R72, R20, 0x1, 0x1f ;  /* 0x0c201f0014487f89 */ /* 0x000ea400000e0000 */
[----:B--2---:R-:W-:Y:S01]  /*18090*/  FMNMX.FTZ R20, R20, R72, !PT ;  /* 0x0000004814147209 */ /* 0x004fe20007810000 */
[----:B------:R-:W-:-:S05]  /*180a0*/  VIADD R72, R22, 0x200 ;  /* 0x0000020016487836 */ /* 0x000fca0000000000 */
[----:B------:R-:W-:-:S04]  /*180b0*/  SHF.R.U32.HI R72, RZ, 0x4, R72 ;  /* 0x00000004ff487819 */ /* 0x000fc80000011648 */
[----:B------:R-:W-:-:S04]  /*180c0*/  LOP3.LUT R72, R72, 0x3fff, RZ, 0xc0, !PT ;  /* 0x00003fff48487812 */ /* 0x000fc800078ec0ff */
[----:B------:R-:W-:Y:S01]  /*180d0*/  LOP3.LUT R72, R72, 0x2400000, RZ, 0xfc, !PT ;  /* 0x0240000048487812 */ /* 0x000fe200078efcff */
[----:B------:R-:W-:-:S04]  /*180e0*/  FMUL.FTZ R73, R20, R0 ;  /* 0x0000000014497220 */ /* 0x000fc80000410000 */
[----:B------:R-:W-:Y:S02]  /*180f0*/  IMAD R72, R19, 0x6c0, R72 ;  /* 0x000006c013487824 */ /* 0x000fe400078e0248 */
[----:B------:R-:W-:Y:S02]  /*18100*/  FFMA.FTZ R76, R74, R0, -R73 ;  /* 0x000000004a4c7223 */ /* 0x000fe40000010849 */
        /* <DEDUP_REMOVED lines=46> */
[----:B------:R-:W-:Y:S01]  /*183f0*/  R2UR UR30, R74 ;  /* 0x000000004a1e72ca */ /* 0x000fe200000e0000 */
[----:B------:R-:W-:Y:S01]  /*18400*/  IMAD.MOV.U32 R73, RZ, RZ, -0x7fffffe0 ;  /* 0x80000020ff497424 */ /* 0x000fe200078e00ff */
[C---:B------:R-:W-:Y:S01]  /*18410*/  R2UR UR6, R72.reuse ;  /* 0x00000000480672ca */ /* 0x040fe200000e0000 */
[----:B------:R-:W-:-:S02]  /*18420*/  VIADD R74, R72, 0x1c0 ;  /* 0x000001c0484a7836 */ /* 0x000fc40000000000 */
[----:B------:R-:W-:Y:S01]  /*18430*/  VIADD R72, R72, 0x200 ;  /* 0x0000020048487836 */ /* 0x000fe20000000000 */
[C---:B------:R-:W-:Y:S02]  /*18440*/  R2UR UR7, R73.reuse ;  /* 0x00000000490772ca */ /* 0x040fe400000e0000 */
[----:B------:R-:W-:Y:S01]  /*18450*/  R2UR UR39, R73 ;  /* 0x00000000492772ca */ /* 0x000fe200000e0000 */
[----:B------:R-:W-:Y:S01]  /*18460*/  IMAD.MOV.U32 R73, RZ, RZ, -0x3ffffff0 ;  /* 0xc0000010ff497424 */ /* 0x000fe200078e00ff */
[----:B------:R-:W-:-:S04]  /*18470*/  R2UR UR38, R72 ;  /* 0x00000000482672ca */ /* 0x000fc800000e0000 */
[----:B------:R-:W-:Y:S02]  /*18480*/  R2UR UR5, R73 ;  /* 0x00000000490572ca */ /* 0x000fe400000e0000 */
[----:B---3--:R-:W-:-:S04]  /*18490*/  LOP3.LUT R72, R136, 0x10000, RZ, 0xfc, !PT ;  /* 0x0001000088487812 */ /* 0x008fc800078efcff */
        /* <DEDUP_REMOVED lines=43> */
[----:B------:R-:W2:Y:S08]  /*18750*/  MUFU.EX2 R140, R140 ;  /* 0x0000008c008c7308 */ /* 0x000eb00000000800 */
[----:B------:R-:W3:Y:S01]  /*18760*/  MUFU.EX2 R141, R141 ;  /* 0x0000008d008d7308 */ /* 0x000ee20000000800 */
[----:B----4-:R-:W-:Y:S01]  /*18770*/  FADD.FTZ R18, R137, R18 ;  /* 0x0000001289127221 */ /* 0x010fe20000010000 */
[----:B------:R-:W-:-:S02]  /*18780*/  VIADD R74, R72, 0x900 ;  /* 0x00000900484a7836 */ /* 0x000fc40000000000 */
[----:B------:R-:W-:Y:S01]  /*18790*/  IMAD.MOV.U32 R75, RZ, RZ, -0x3ffffff0 ;  /* 0xc0000010ff4b7424 */ /* 0x000fe200078e00ff */
[----:B------:R-:W-:Y:S02]  /*187a0*/  WARPGROUP.DEPBAR.LE gsb0, 0x0 ;  /* 0x00008000000079c5 */ /* 0x000fe40000010000 */
[----:B------:R-:W-:-:S06]  /*187b0*/  WARPGROUP.ARRIVE ;  /* 0x00000000000079c5 */ /* 0x000fcc0000000000 */
[----:B------:R-:W-:Y:S01]  /*187c0*/  HGMMA.64x96x16.F32 R24, gdesc[UR24].tnspB, R24, gsb0 ;  /* 0x41600000181879f0 */ /* 0x000fe20008000818 */
[----:B--2---:R-:W-:Y:S01]  /*187d0*/  FADD.FTZ R18, R140, R18 ;  /* 0x000000128c127221 */ /* 0x004fe20000010000 */
[----:B------:R-:W-:Y:S02]  /*187e0*/  F2FP.F16.F32.PACK_AB R16, R137, R16 ;  /* 0x000000108910723e */ /* 0x000fe400000000ff */
[----:B------:R-:W-:Y:S01]  /*187f0*/  R2UR UR28, R74 ;  /* 0x000000004a1c72ca */ /* 0x000fe200000e0000 */
[C---:B---3--:R-:W-:Y:S01]  /*18800*/  FADD.FTZ R137, R141.reuse, R18 ;  /* 0x000000128d897221 */ /* 0x048fe20000010000 */
[----:B------:R-:W-:Y:S02]  /*18810*/  F2FP.F16.F32.PACK_AB R18, R141, R140 ;  /* 0x0000008c8d12723e */ /* 0x000fe400000000ff */
[----:B------:R-:W-:Y:S01]  /*18820*/  R2UR UR29, R75 ;  /* 0x000000004b1d72ca */ /* 0x000fe200000e0000 */
[----:B------:R-:W2:Y:S01]  /*18830*/  LDL.LU R140, [R1+0x28] ;  /* 0x00002800018c7983 */ /* 0x000ea20000300800 */
[----:B------:R-:W-:-:S02]  /*18840*/  VIADD R74, R72, 0xa80 ;  /* 0x00000a80484a7836 */ /* 0x000fc40000000000 */
[----:B------:R-:W-:Y:S01]  /*18850*/  IMAD.MOV.U32 R75, RZ, RZ, -0x3ffffff0 ;  /* 0xc0000010ff4b7424 */ /* 0x000fe200078e00ff */
[----:B------:R-:W-:Y:S02]  /*18860*/  WARPGROUP.DEPBAR.LE gsb0, 0x0 ;  /* 0x00008000000079c5 */ /* 0x000fe40000010000 */
[----:B------:R-:W-:-:S06]  /*18870*/  WARPGROUP.ARRIVE ;  /* 0x00000000000079c5 */ /* 0x000fcc0000000000 */
        /* <DEDUP_REMOVED lines=10> */
[----:B------:R-:W-:-:S04]  /*18920*/  FADD.FTZ R17, -R20, R17 ;  /* 0x0000001114117221 */ /* 0x000fc80000010100 */
[----:B------:R-:W-:-:S04]  /*18930*/  FMUL.FTZ R17, R17, R0 ;  /* 0x0000000011117220 */ /* 0x000fc80000410000 */
[----:B------:R-:W-:Y:S01]  /*18940*/  MUFU.EX2 R136, R17 ;  /* 0x0000001100887308 */ /* 0x000fe20000000800 */
[----:B-1----:R-:W-:-:S07]  /*18950*/  SHF.R.U32.HI R141, RZ, 0x7, R151 ;  /* 0x00000007ff8d7819 */ /* 0x002fce0000011697 */
[----:B------:R-:W2:Y:S01]  /*18960*/  MUFU.EX2 R17, R138 ;  /* 0x0000008a00117308 */ /* 0x000ea20000000800 */
[----:B------:R-:W-:Y:S02]  /*18970*/  WARPGROUP.DEPBAR.LE gsb0, 0x0 ;  /* 0x00008000000079c5 */ /* 0x000fe40000010000 */
[----:B------:R-:W-:-:S06]  /*18980*/  WARPGROUP.ARRIVE ;  /* 0x00000000000079c5 */ /* 0x000fcc0000000000 */
[----:B------:R-:W-:Y:S01]  /*18990*/  HGMMA.64x96x16.F32 R24, gdesc[UR36].tnspB, R24, gsb0 ;  /* 0x41600000241879f0 */ /* 0x000fe20008000818 */
[----:B------:R-:W1:Y:S01]  /*189a0*/  MUFU.EX2 R139, R139 ;  /* 0x0000008b008b7308 */ /* 0x000e620000000800 */
[----:B------:R-:W-:Y:S01]  /*189b0*/  VIADD R72, R141, 0x9 ;  /* 0x000000098d487836 */ /* 0x000fe20000000000 */
[----:B------:R-:W-:Y:S01]  /*189c0*/  ISETP.GE.U32.AND P2, PT, R151, 0x180, PT ;  /* 0x000001809700780c */ /* 0x000fe20003f46070 */
[----:B--2---:R-:W-:-:S03]  /*189d0*/  FFMA.FTZ R73, R136, R140, R17 ;  /* 0x0000008c88497223 */ /* 0x004fc60000010011 */
[----:B------:R-:W-:Y:S02]  /*189e0*/  SEL R72, R72, 0x9, !P2 ;  /* 0x0000000948487807 */ /* 0x000fe40005000000 */
[----:B------:R-:W-:Y:S01]  /*189f0*/  MUFU.EX2 R142, R142 ;  /* 0x0000008e008e7308 */ /* 0x000fe20000000800 */
[----:B------:R-:W-:-:S07]  /*18a00*/  @!P1 IMAD R74, R145, 0x8, R22 ;  /* 0x00000008914a9824 */ /* 0x000fce00078e0216 */
[----:B------:R-:W-:Y:S01]  /*18a10*/  MUFU.EX2 R143, R143 ;  /* 0x0000008f008f7308 */ /* 0x000fe20000000800 */
[----:B------:R-:W-:Y:S01]  /*18a20*/  @!P1 VIADD R74, R74, 0x31c40 ;  /* 0x00031c404a4a9836 */ /* 0x000fe20000000000 */
[----:B-1----:R-:W-:-:S04]  /*18a30*/  F2FP.F16.F32.PACK_AB R17, R139, R17 ;  /* 0x000000118b11723e */ /* 0x002fc800000000ff */
[----:B------:R-:W-:Y:S02]  /*18a40*/  @!P1 PRMT R74, RZ, 0x654, R74 ;  /* 0x00000654ff4a9816 */ /* 0x000fe4000000004a */
[----:B------:R-:W1:Y:S08]  /*18a50*/  MUFU.EX2 R150, R150 ;  /* 0x0000009600967308 */ /* 0x000e700000000800 */
[----:B------:R-:W-:Y:S08]  /*18a60*/  MUFU.EX2 R148, R148 ;  /* 0x0000009400947308 */ /* 0x000ff00000000800 */
[----:B------:R-:W-:Y:S01]  /*18a70*/  MUFU.EX2 R131, R131 ;  /* 0x0000008300837308 */ /* 0x000fe20000000800 */
[----:B-1----:R-:W-:-:S07]  /*18a80*/  FADD.FTZ R137, R150, R137 ;  /* 0x0000008996897221 */ /* 0x002fce0000010000 */
[----:B------:R-:W-:Y:S08]  /*18a90*/  MUFU.EX2 R133, R133 ;  /* 0x0000008500857308 */ /* 0x000ff00000000800 */
[----:B------:R-:W-:Y:S08]  /*18aa0*/  MUFU.EX2 R135, R135 ;  /* 0x0000008700877308 */ /* 0x000ff00000000800 */
[----:B------:R-:W-:Y:S01]  /*18ab0*/  MUFU.EX2 R132, R132 ;  /* 0x0000008400847308 */ /* 0x000fe20000000800 */
[----:B------:R-:W-:-:S02]  /*18ac0*/  WARPGROUP.DEPBAR.LE gsb0, 0x0 ;  /* 0x00008000000079c5 */ /* 0x000fc40000010000 */
[----:B------:R1:W-:Y:S06]  /*18ad0*/  BAR.ARV R72, 0x100 ;  /* 0x000400480000751d */ /* 0x0003ec0000002000 */
[----:B------:R-:W-:Y:S01]  /*18ae0*/  @!P1 SYNCS.ARRIVE.TRANS64.RED.A1T0 RZ, [R74+URZ], RZ ;  /* 0x000000ff4aff99a7 */ /* 0x000fe2000810043f */
[----:B-1----:R-:W-:Y:S01]  /*18af0*/  FADD.FTZ R72, R139, R73 ;  /* 0x000000498b487221 */ /* 0x002fe20000010000 */
[----:B------:R-:W-:-:S04]  /*18b00*/  @!P1 IMAD R73, R19, 0x8, R22 ;  /* 0x0000000813499824 */ /* 0x000fc800078e0216 */
[----:B------:R-:W-:Y:S01]  /*18b10*/  @!P1 VIADD R73, R73, 0x31c60 ;  /* 0x00031c6049499836 */ /* 0x000fe20000000000 */
[----:B------:R-:W-:-:S04]  /*18b20*/  F2FP.F16.F32.PACK_AB R19, R143, R142 ;  /* 0x0000008e8f13723e */ /* 0x000fc800000000ff */
[----:B------:R-:W-:-:S04]  /*18b30*/  @!P1 PRMT R73, RZ, 0x654, R73 ;  /* 0x00000654ff499816 */ /* 0x000fc80000000049 */
[----:B------:R1:W-:Y:S01]  /*18b40*/  @!P1 SYNCS.ARRIVE.TRANS64.RED.A1T0 RZ, [R73+URZ], RZ ;  /* 0x000000ff49ff99a7 */ /* 0x0003e2000810043f */
[----:B------:R2:W-:Y:S01]  /*18b50*/  STSM.16.M88.4 [R23+0x24300], R16 ;  /* 0x0243001017007844 */ /* 0x0005e20000000200 */
[----:B------:R-:W-:Y:S01]  /*18b60*/  FADD.FTZ R72, R142, R72 ;  /* 0x000000488e487221 */ /* 0x000fe20000010000 */
[----:B--2---:R-:W2:Y:S08]  /*18b70*/  MUFU.EX2 R16, R149 ;  /* 0x0000009500107308 */ /* 0x004eb00000000800 */
[----:B------:R-:W3:Y:S08]  /*18b80*/  MUFU.EX2 R17, R130 ;  /* 0x0000008200117308 */ /* 0x000ef00000000800 */
[----:B------:R-:W4:Y:S01]  /*18b90*/  MUFU.EX2 R18, R146 ;  /* 0x0000009200127308 */ /* 0x000f220000000800 */
[----:B------:R-:W-:Y:S01]  /*18ba0*/  FADD.FTZ R72, R143, R72 ;  /* 0x000000488f487221 */ /* 0x000fe20000010000 */
[----:B--2---:R-:W-:-:S06]  /*18bb0*/  FADD.FTZ R137, R16, R137 ;  /* 0x0000008910897221 */ /* 0x004fcc0000010000 */
[----:B------:R-:W2:Y:S01]  /*18bc0*/  MUFU.EX2 R19, R134 ;  /* 0x0000008600137308 */ /* 0x000ea20000000800 */
[----:B---3--:R-:W-:Y:S01]  /*18bd0*/  FADD.FTZ R72, R17, R72 ;  /* 0x0000004811487221 */ /* 0x008fe20000010000 */
[----:B------:R-:W-:-:S06]  /*18be0*/  FADD.FTZ R137, R148, R137 ;  /* 0x0000008994897221 */ /* 0x000fcc0000010000 */
[----:B-1----:R-:W-:Y:S01]  /*18bf0*/  MUFU.EX2 R73, R122 ;  /* 0x0000007a00497308 */ /* 0x002fe20000000800 */
[----:B------:R-:W-:Y:S01]  /*18c00*/  FADD.FTZ R72, R131, R72 ;  /* 0x0000004883487221 */ /* 0x000fe20000010000 */
[----:B----4-:R-:W-:-:S06]  /*18c10*/  FADD.FTZ R137, R18, R137 ;  /* 0x0000008912897221 */ /* 0x010fcc0000010000 */
[----:B------:R-:W1:Y:S01]  /*18c20*/  MUFU.EX2 R75, R129 ;  /* 0x00000081004b7308 */ /* 0x000e620000000800 */
[----:B--2---:R-:W-:Y:S01]  /*18c30*/  FADD.FTZ R72, R19, R72 ;  /* 0x0000004813487221 */ /* 0x004fe20000010000 */
[----:B------:R-:W-:-:S06]  /*18c40*/  FADD.FTZ R137, R133, R137 ;  /* 0x0000008985897221 */ /* 0x000fcc0000010000 */
[----:B------:R-:W2:Y:S08]  /*18c50*/  MUFU.EX2 R123, R123 ;  /* 0x0000007b007b7308 */ /* 0x000eb00000000800 */
[----:B------:R-:W3:Y:S01]  /*18c60*/  MUFU.EX2 R74, R128 ;  /* 0x00000080004a7308 */ /* 0x000ee20000000800 */
[----:B------:R-:W-:-:S07]  /*18c70*/  FADD.FTZ R137, R132, R137 ;  /* 0x0000008984897221 */ /* 0x000fce0000010000 */
[----:B------:R-:W4:Y:S08]  /*18c80*/  MUFU.EX2 R126, R126 ;  /* 0x0000007e007e7308 */ /* 0x000f300000000800 */
[----:B------:R-:W-:Y:S01]  /*18c90*/  MUFU.EX2 R129, R125 ;  /* 0x0000007d00817308 */ /* 0x000fe20000000800 */
[----:B-1----:R-:W-:-:S07]  /*18ca0*/  FADD.FTZ R137, R75, R137 ;  /* 0x000000894b897221 */ /* 0x002fce0000010000 */
[----:B------:R-:W-:Y:S08]  /*18cb0*/  MUFU.EX2 R128, R121 ;  /* 0x0000007900807308 */ /* 0x000ff00000000800 */
[----:B------:R1:W-:Y:S08]  /*18cc0*/  MUFU.EX2 R121, R88 ;  /* 0x0000005800797308 */ /* 0x0003f00000000800 */
[----:B------:R-:W0:Y:S01]  /*18cd0*/  MUFU.EX2 R127, R127 ;  /* 0x0000007f007f7308 */ /* 0x000e220000000800 */
[----:B-1----:R-:W-:-:S07]  /*18ce0*/  FADD.FTZ R88, R135, R72 ;  /* 0x0000004887587221 */ /* 0x002fce0000010000 */
[----:B------:R-:W-:Y:S01]  /*18cf0*/  MUFU.EX2 R124, R124 ;  /* 0x0000007c007c7308 */ /* 0x000fe20000000800 */
[----:B------:R-:W-:-:S07]  /*18d00*/  FADD.FTZ R88, R73, R88 ;  /* 0x0000005849587221 */ /* 0x000fce0000010000 */
[----:B------:R-:W-:Y:S01]  /*18d10*/  MUFU.EX2 R125, R113 ;  /* 0x00000071007d7308 */ /* 0x000fe20000000800 */
[----:B--2---:R-:W-:-:S07]  /*18d20*/  FADD.FTZ R88, R123, R88 ;  /* 0x000000587b587221 */ /* 0x004fce0000010000 */
[----:B------:R-:W-:Y:S01]  /*18d30*/  MUFU.EX2 R113, R89 ;  /* 0x0000005900717308 */ /* 0x000fe20000000800 */
[----:B---3--:R-:W-:-:S07]  /*18d40*/  FADD.FTZ R137, R74, R137 ;  /* 0x000000894a897221 */ /* 0x008fce0000010000 */
[----:B------:R-:W1:Y:S01]  /*18d50*/  MUFU.EX2 R89, R114 ;  /* 0x0000007200597308 */ /* 0x000e620000000800 */
[----:B----4-:R-:W-:-:S07]  /*18d60*/  FADD.FTZ R88, R126, R88 ;  /* 0x000000587e587221 */ /* 0x010fce0000010000 */
[----:B------:R-:W2:Y:S08]  /*18d70*/  MUFU.EX2 R115, R115 ;  /* 0x0000007300737308 */ /* 0x000eb00000000800 */
[----:B------:R-:W3:Y:S01]  /*18d80*/  MUFU.EX2 R120, R120 ;  /* 0x0000007800787308 */ /* 0x000ee20000000800 */
[----:B0-----:R-:W-:-:S07]  /*18d90*/  FADD.FTZ R88, R127, R88 ;  /* 0x000000587f587221 */ /* 0x001fce0000010000 */
[----:B------:R-:W0:Y:S08]  /*18da0*/  MUFU.EX2 R118, R118 ;  /* 0x0000007600767308 */ /* 0x000e300000000800 */
[----:B------:R-:W4:Y:S08]  /*18db0*/  MUFU.EX2 R117, R117 ;  /* 0x0000007500757308 */ /* 0x000f300000000800 */
[----:B------:R2:W-:Y:S01]  /*18dc0*/  MUFU.EX2 R114, R90 ;  /* 0x0000005a00727308 */ /* 0x0005e20000000800 */
[----:B-1----:R-:W-:Y:S01]  /*18dd0*/  FADD.FTZ R88, R89, R88 ;  /* 0x0000005859587221 */ /* 0x002fe20000010000 */
[----:B--2---:R-:W-:-:S06]  /*18de0*/  FADD.FTZ R90, R129, R137 ;  /* 0x00000089815a7221 */ /* 0x004fcc0000010000 */
[----:B------:R-:W1:Y:S01]  /*18df0*/  MUFU.EX2 R119, R119 ;  /* 0x0000007700777308 */ /* 0x000e620000000800 */
[----:B------:R-:W-:-:S07]  /*18e00*/  FADD.FTZ R90, R124, R90 ;  /* 0x0000005a7c5a7221 */ /* 0x000fce0000010000 */
[----:B------:R-:W2:Y:S01]  /*18e10*/  MUFU.EX2 R116, R116 ;  /* 0x0000007400747308 */ /* 0x000ea20000000800 */
[----:B------:R-:W-:Y:S01]  /*18e20*/  FADD.FTZ R90, R128, R90 ;  /* 0x0000005a805a7221 */ /* 0x000fe20000010000 */
[----:B------:R-:W-:-:S03]  /*18e30*/  FADD.FTZ R88, R115, R88 ;  /* 0x0000005873587221 */ /* 0x000fc60000010000 */
[----:B---3--:R-:W-:-:S03]  /*18e40*/  FADD.FTZ R90, R120, R90 ;  /* 0x0000005a785a7221 */ /* 0x008fc60000010000 */
[----:B------:R-:W3:Y:S01]  /*18e50*/  MUFU.EX2 R112, R112 ;  /* 0x0000007000707308 */ /* 0x000ee20000000800 */
[----:B0-----:R-:W-:-:S07]  /*18e60*/  FADD.FTZ R88, R118, R88 ;  /* 0x0000005876587221 */ /* 0x001fce0000010000 */
[----:B------:R-:W0:Y:S08]  /*18e70*/  MUFU.EX2 R109, R109 ;  /* 0x0000006d006d7308 */ /* 0x000e300000000800 */
[----:B------:R4:W-:Y:S02]  /*18e80*/  MUFU.EX2 R122, R91 ;  /* 0x0000005b007a7308 */ /* 0x0009e40000000800 */
[----:B----4-:R-:W-:-:S06]  /*18e90*/  FADD.FTZ R91, R117, R90 ;  /* 0x0000005a755b7221 */ /* 0x010fcc0000010000 */
[----:B------:R-:W4:Y:S01]  /*18ea0*/  MUFU.EX2 R108, R108 ;  /* 0x0000006c006c7308 */ /* 0x000f220000000800 */
[----:B-1----:R-:W-:Y:S01]  /*18eb0*/  FADD.FTZ R90, R119, R88 ;  /* 0x00000058775a7221 */ /* 0x002fe20000010000 */
[----:B--2---:R-:W-:Y:S01]  /*18ec0*/  FADD.FTZ R88, R116, R91 ;  /* 0x0000005b74587221 */ /* 0x004fe20000010000 */
[----:B------:R-:W-:-:S03]  /*18ed0*/  F2FP.F16.F32.PACK_AB R16, R16, R150 ;  /* 0x000000961010723e */ /* 0x000fc600000000ff */
[----:B------:R-:W-:Y:S02]  /*18ee0*/  FADD.FTZ R88, R125, R88 ;  /* 0x000000587d587221 */ /* 0x000fe40000010000 */
[----:B------:R-:W1:Y:S01]  /*18ef0*/  MUFU.EX2 R105, R105 ;  /* 0x0000006900697308 */ /* 0x000e620000000800 */
[----:B------:R-:W-:Y:S02]  /*18f00*/  F2FP.F16.F32.PACK_AB R17, R131, R17 ;  /* 0x000000118311723e */ /* 0x000fe400000000ff */
[----:B------:R-:W-:Y:S02]  /*18f10*/  F2FP.F16.F32.PACK_AB R18, R18, R148 ;  /* 0x000000941212723e */ /* 0x000fe400000000ff */
[----:B------:R-:W-:Y:S01]  /*18f20*/  F2FP.F16.F32.PACK_AB R19, R135, R19 ;  /* 0x000000138713723e */ /* 0x000fe200000000ff */
[----:B---3--:R-:W-:Y:S02]  /*18f30*/  FADD.FTZ R88, R112, R88 ;  /* 0x0000005870587221 */ /* 0x008fe40000010000 */
[----:B------:R-:W2:Y:S02]  /*18f40*/  MUFU.EX2 R104, R104 ;  /* 0x0000006800687308 */ /* 0x000ea40000000800 */
[----:B------:R0:W-:Y:S06]  /*18f50*/  STSM.16.M88.4 [R23+0x25b00], R16 ;  /* 0x025b001017007844 */ /* 0x0001ec0000000200 */
[----:B------:R-:W3:Y:S01]  /*18f60*/  MUFU.EX2 R101, R101 ;  /* 0x0000006500657308 */ /* 0x000ee20000000800 */
[----:B0-----:R-:W-:-:S07]  /*18f70*/  FADD.FTZ R16, R109, R88 ;  /* 0x000000586d107221 */ /* 0x001fce0000010000 */
[----:B------:R-:W0:Y:S01]  /*18f80*/  MUFU.EX2 R100, R100 ;  /* 0x0000006400647308 */ /* 0x000e220000000800 */
[----:B----4-:R-:W-:-:S04]  /*18f90*/  FADD.FTZ R16, R108, R16 ;  /* 0x000000106c107221 */ /* 0x010fc80000010000 */
[----:B-1----:R-:W-:-:S03]  /*18fa0*/  FADD.FTZ R16, R105, R16 ;  /* 0x0000001069107221 */ /* 0x002fc60000010000 */
[----:B------:R-:W1:Y:S01]  /*18fb0*/  MUFU.EX2 R97, R97 ;  /* 0x0000006100617308 */ /* 0x000e620000000800 */
[----:B--2---:R-:W-:-:S07]  /*18fc0*/  FADD.FTZ R16, R104, R16 ;  /* 0x0000001068107221 */ /* 0x004fce0000010000 */
[----:B------:R-:W2:Y:S01]  /*18fd0*/  MUFU.EX2 R96, R96 ;  /* 0x0000006000607308 */ /* 0x000ea20000000800 */
[----:B---3--:R-:W-:-:S07]  /*18fe0*/  FADD.FTZ R16, R101, R16 ;  /* 0x0000001065107221 */ /* 0x008fce0000010000 */
[----:B------:R-:W3:Y:S01]  /*18ff0*/  MUFU.EX2 R93, R93 ;  /* 0x0000005d005d7308 */ /* 0x000ee20000000800 */
[----:B0-----:R-:W-:-:S07]  /*19000*/  FADD.FTZ R16, R100, R16 ;  /* 0x0000001064107221 */ /* 0x001fce0000010000 */
[----:B------:R-:W0:Y:S01]  /*19010*/  MUFU.EX2 R92, R92 ;  /* 0x0000005c005c7308 */ /* 0x000e220000000800 */
[----:B-1----:R-:W-:-:S04]  /*19020*/  FADD.FTZ R16, R97, R16 ;  /* 0x0000001061107221 */ /* 0x002fc80000010000 */
[----:B--2---:R-:W-:-:S03]  /*19030*/  FADD.FTZ R18, R96, R16 ;  /* 0x0000001060127221 */ /* 0x004fc60000010000 */
[----:B------:R-:W1:Y:S01]  /*19040*/  MUFU.EX2 R85, R85 ;  /* 0x0000005500557308 */ /* 0x000e620000000800 */
[----:B---3--:R-:W-:-:S04]  /*19050*/  FADD.FTZ R19, R93, R18 ;  /* 0x000000125d137221 */ /* 0x008fc80000010000 */
[----:B0-----:R-:W-:-:S04]  /*19060*/  FADD.FTZ R18, R92, R19 ;  /* 0x000000135c127221 */ /* 0x001fc80000010000 */
[----:B------:R-:W-:-:S04]  /*19070*/  FADD.FTZ R18, R113, R18 ;  /* 0x0000001271127221 */ /* 0x000fc80000010000 */
[----:B------:R-:W-:-:S04]  /*19080*/  FADD.FTZ R18, R121, R18 ;  /* 0x0000001279127221 */ /* 0x000fc80000010000 */
[----:B-1----:R-:W-:Y:S02]  /*19090*/  FADD.FTZ R19, R85, R18 ;  /* 0x0000001255137221 */ /* 0x002fe40000010000 */
[----:B------:R-:W2:Y:S01]  /*190a0*/  LDL R18, [R1+0x80] ;  /* 0x0000800001127983 */ /* 0x000ea20000100800 */
[----:B------:R-:W0:Y:S08]  /*190b0*/  MUFU.EX2 R106, R106 ;  /* 0x0000006a006a7308 */ /* 0x000e300000000800 */
[----:B------:R-:W1:Y:S08]  /*190c0*/  MUFU.EX2 R107, R107 ;  /* 0x0000006b006b7308 */ /* 0x000e700000000800 */
[----:B------:R-:W3:Y:S01]  /*190d0*/  MUFU.EX2 R110, R110 ;  /* 0x0000006e006e7308 */ /* 0x000ee20000000800 */
[----:B0-----:R-:W-:-:S07]  /*190e0*/  FADD.FTZ R90, R106, R90 ;  /* 0x0000005a6a5a7221 */ /* 0x001fce0000010000 */
[----:B------:R-:W0:Y:S01]  /*190f0*/  MUFU.EX2 R111, R111 ;  /* 0x0000006f006f7308 */ /* 0x000e220000000800 */
[----:B-1----:R-:W-:-:S07]  /*19100*/  FADD.FTZ R90, R107, R90 ;  /* 0x0000005a6b5a7221 */ /* 0x002fce0000010000 */
[----:B------:R-:W1:Y:S01]  /*19110*/  MUFU.EX2 R98, R98 ;  /* 0x0000006200627308 */ /* 0x000e620000000800 */
[----:B---3--:R-:W-:-:S07]  /*19120*/  FADD.FTZ R90, R110, R90 ;  /* 0x0000005a6e5a7221 */ /* 0x008fce0000010000 */
        /* <DEDUP_REMOVED lines=9> */
[----:B-1----:R-:W-:-:S04]  /*191c0*/  FADD.FTZ R17, R103, R17 ;  /* 0x0000001167117221 */ /* 0x002fc80000010000 */
[----:B------:R-:W-:-:S03]  /*191d0*/  FADD.FTZ R17, R114, R17 ;  /* 0x0000001172117221 */ /* 0x000fc60000010000 */
[----:B------:R-:W1:Y:S01]  /*191e0*/  MUFU.EX2 R82, R82 ;  /* 0x0000005200527308 */ /* 0x000e620000000800 */
[----:B------:R-:W-:-:S07]  /*191f0*/  FADD.FTZ R17, R122, R17 ;  /* 0x000000117a117221 */ /* 0x000fce0000010000 */
[----:B------:R-:W4:Y:S01]  /*19200*/  MUFU.EX2 R83, R83 ;  /* 0x0000005300537308 */ /* 0x000f220000000800 */
[----:B---3--:R-:W-:-:S07]  /*19210*/  FADD.FTZ R16, R94, R17 ;  /* 0x000000115e107221 */ /* 0x008fce0000010000 */
[----:B------:R-:W3:Y:S01]  /*19220*/  MUFU.EX2 R86, R86 ;  /* 0x0000005600567308 */ /* 0x000ee20000000800 */
[----:B0-----:R-:W-:-:S07]  /*19230*/  FADD.FTZ R17, R95, R16 ;  /* 0x000000105f117221 */ /* 0x001fce0000010000 */
[----:B------:R-:W0:Y:S01]  /*19240*/  MUFU.EX2 R87, R87 ;  /* 0x0000005700577308 */ /* 0x000e220000000800 */
[----:B-1----:R-:W-:-:S07]  /*19250*/  FADD.FTZ R16, R82, R17 ;  /* 0x0000001152107221 */ /* 0x002fce0000010000 */
[----:B------:R-:W1:Y:S01]  /*19260*/  MUFU.EX2 R84, R84 ;  /* 0x0000005400547308 */ /* 0x000e620000000800 */
[----:B----4-:R-:W-:-:S07]  /*19270*/  FADD.FTZ R17, R83, R16 ;  /* 0x0000001053117221 */ /* 0x010fce0000010000 */
[----:B------:R-:W4:Y:S01]  /*19280*/  MUFU.EX2 R76, R76 ;  /* 0x0000004c004c7308 */ /* 0x000f220000000800 */
[----:B---3--:R-:W-:-:S07]  /*19290*/  FADD.FTZ R16, R86, R17 ;  /* 0x0000001156107221 */ /* 0x008fce0000010000 */
[----:B------:R-:W3:Y:S08]  /*192a0*/  MUFU.EX2 R81, R81 ;  /* 0x0000005100517308 */ /* 0x000ef00000000800 */
[----:B------:R-:W3:Y:S01]  /*192b0*/  MUFU.EX2 R80, R80 ;  /* 0x0000005000507308 */ /* 0x000ee20000000800 */
[----:B0-----:R-:W-:-:S07]  /*192c0*/  FADD.FTZ R17, R87, R16 ;  /* 0x0000001057117221 */ /* 0x001fce0000010000 */
[----:B------:R-:W0:Y:S08]  /*192d0*/  MUFU.EX2 R77, R77 ;  /* 0x0000004d004d7308 */ /* 0x000e300000000800 */
[----:B------:R-:W-:Y:S08]  /*192e0*/  MUFU.EX2 R78, R78 ;  /* 0x0000004e004e7308 */ /* 0x000ff00000000800 */
[----:B------:R-:W0:Y:S01]  /*192f0*/  MUFU.EX2 R79, R79 ;  /* 0x0000004f004f7308 */ /* 0x000e220000000800 */
[----:B-1----:R-:W-:Y:S01]  /*19300*/  FADD.FTZ R16, R84, R19 ;  /* 0x0000001354107221 */ /* 0x002fe20000010000 */
[----:B----4-:R-:W-:Y:S01]  /*19310*/  FADD.FTZ R17, R76, R17 ;  /* 0x000000114c117221 */ /* 0x010fe20000010000 */
[----:B------:R-:W-:-:S02]  /*19320*/  F2FP.F16.F32.PACK_AB R91, R119, R118 ;  /* 0x00000076775b723e */ /* 0x000fc400000000ff */
[----:B---3--:R-:W-:Y:S01]  /*19330*/  FADD.FTZ R16, R81, R16 ;  /* 0x0000001051107221 */ /* 0x008fe20000010000 */
[----:B------:R-:W-:Y:S01]  /*19340*/  F2FP.F16.F32.PACK_AB R119, R111, R110 ;  /* 0x0000006e6f77723e */ /* 0x000fe200000000ff */
[----:B------:R-:W-:Y:S01]  /*19350*/  FADD.FTZ R17, R80, R17 ;  /* 0x0000001150117221 */ /* 0x000fe20000010000 */
[----:B------:R-:W-:Y:S01]  /*19360*/  F2FP.F16.F32.PACK_AB R111, R103, R102 ;  /* 0x00000066676f723e */ /* 0x000fe200000000ff */
[----:B0-----:R-:W-:Y:S01]  /*19370*/  FADD.FTZ R16, R77, R16 ;  /* 0x000000104d107221 */ /* 0x001fe20000010000 */
[----:B------:R-:W-:Y:S02]  /*19380*/  F2FP.F16.F32.PACK_AB R103, R95, R94 ;  /* 0x0000005e5f67723e */ /* 0x000fe400000000ff */
[----:B------:R-:W-:Y:S02]  /*19390*/  F2FP.F16.F32.PACK_AB R95, R87, R86 ;  /* 0x00000056575f723e */ /* 0x000fe400000000ff */
[C---:B------:R-:W-:Y:S01]  /*193a0*/  F2FP.F16.F32.PACK_AB R87, R79.reuse, R78 ;  /* 0x0000004e4f57723e */ /* 0x040fe200000000ff */
[----:B------:R-:W-:Y:S01]  /*193b0*/  FADD.FTZ R78, R78, R17 ;  /* 0x000000114e4e7221 */ /* 0x000fe20000010000 */
[----:B------:R0:W-:Y:S03]  /*193c0*/  STL [R1+0x18], R16 ;  /* 0x0000181001007387 */ /* 0x0001e60000100800 */
[----:B0-----:R-:W-:-:S05]  /*193d0*/  FADD.FTZ R16, R79, R78 ;  /* 0x0000004e4f107221 */ /* 0x001fca0000010000 */
[----:B------:R0:W-:Y:S01]  /*193e0*/  STL [R1+0x28], R16 ;  /* 0x0000281001007387 */ /* 0x0001e20000100800 */
[----:B--2---:R-:W-:-:S03]  /*193f0*/  ISETP.GT.AND P2, PT, R15, R18, PT ;  /* 0x000000120f00720c */ /* 0x004fc60003f44270 */
[----:B------:R1:W5:Y:S01]  /*19400*/  LDL R18, [R1+0x2c] ;  /* 0x00002c0001127983 */ /* 0x0003620000100800 */
        /* <DEDUP_REMOVED lines=14> */
[----:B------:R1:W-:Y:S01]  /*194f0*/  STSM.16.M88.4 [R23+0x27300], R72 ;  /* 0x0273004817007844 */ /* 0x0003e20000000200 */
[----:B------:R-:W-:Y:S02]  /*19500*/  F2FP.F16.F32.PACK_AB R101, R122, R114 ;  /* 0x000000727a65723e */ /* 0x000fe400000000ff */
[----:B------:R-:W-:Y:S02]  /*19510*/  F2FP.F16.F32.PACK_AB R102, R96, R97 ;  /* 0x000000616066723e */ /* 0x000fe400000000ff */
[----:B------:R-:W-:Y:S01]  /*19520*/  F2FP.F16.F32.PACK_AB R92, R92, R93 ;  /* 0x0000005d5c5c723e */ /* 0x000fe200000000ff */
[----:B------:R1:W-:Y:S01]  /*19530*/  STSM.16.M88.4 [R23+0x28b00], R88 ;  /* 0x028b005817007844 */ /* 0x0003e20000000200 */
[----:B------:R-:W-:-:S02]  /*19540*/  F2FP.F16.F32.PACK_AB R93, R83, R82 ;  /* 0x00000052535d723e */ /* 0x000fc400000000ff */
[----:B------:R-:W-:Y:S02]  /*19550*/  F2FP.F16.F32.PACK_AB R94, R121, R113 ;  /* 0x00000071795e723e */ /* 0x000fe400000000ff */
[----:B------:R-:W-:Y:S01]  /*19560*/  F2FP.F16.F32.PACK_AB R84, R84, R85 ;  /* 0x000000555454723e */ /* 0x000fe200000000ff */
[----:B------:R1:W-:Y:S01]  /*19570*/  STSM.16.M88.4 [R23+0x2a300], R116 ;  /* 0x02a3007417007844 */ /* 0x0003e20000000200 */
[----:B------:R-:W-:Y:S02]  /*19580*/  F2FP.F16.F32.PACK_AB R85, R80, R76 ;  /* 0x0000004c5055723e */ /* 0x000fe400000000ff */
[----:B------:R-:W-:Y:S01]  /*19590*/  F2FP.F16.F32.PACK_AB R86, R77, R81 ;  /* 0x000000514d56723e */ /* 0x000fe200000000ff */
[----:B------:R1:W-:Y:S04]  /*195a0*/  STSM.16.M88.4 [R23+0x2bb00], R108 ;  /* 0x02bb006c17007844 */ /* 0x0003e80000000200 */
[----:B------:R1:W-:Y:S04]  /*195b0*/  STSM.16.M88.4 [R23+0x2d300], R100 ;  /* 0x02d3006417007844 */ /* 0x0003e80000000200 */
        /* <DEDUP_REMOVED lines=60> */
[----:B--2---:R-:W-:Y:S01]  /*19980*/  NOP ;  /* 0x0000000000007918 */ /* 0x004fe20000000000 */
[----:B-1----:R-:W-:Y:S05]  /*19990*/  @P2 BRA `(.L_x_11823) ;  /* 0xffffffb800242947 */ /* 0x002fea000383ffff */
.L_x_11812:
[----:B------:R-:W-:Y:S05]  /*199a0*/  WARPSYNC.ALL ;  /* 0x0000000000007948 */ /* 0x000fea0003800000 */
[----:B------:R-:W-:Y:S06]  /*199b0*/  BAR.ARV 0x8, 0x200 ;  /* 0x0208000000007b1d */ /* 0x000fec0000002000 */
[----:B------:R-:W-:Y:S05]  /*199c0*/  @!P0 BRA `(.L_x_11824) ;  /* 0x0000000000048947 */ /* 0x000fea0003800000 */
[----:B------:R-:W-:Y:S01]  /*199d0*/  BPT.TRAP 0x1 ;  /* 0x000000040000795c */ /* 0x000fe20000300000 */
.L_x_11824:
[----:B------:R-:W2:Y:S01]  /*199e0*/  LDL R2, [R1+0x2c] ;  /* 0x00002c0001027983 */ /* 0x000ea20000100800 */
[----:B------:R-:W-:Y:S01]  /*199f0*/  IMAD R10, R145, 0x8, R22 ;  /* 0x00000008910a7824 */ /* 0x000fe200078e0216 */
[----:B--2---:R-:W-:-:S04]  /*19a00*/  SHF.L.U32 R3, R2, 0x1f, RZ ;  /* 0x0000001f02037819 */ /* 0x004fc800000006ff */
[----:B------:R0:W1:Y:S01]  /*19a10*/  SYNCS.PHASECHK.TRANS64.TRYWAIT P2, [R10+URZ+0x31c50], R3 ;  /* 0x031c50030a0075a7 */ /* 0x000062000804017f */
[----:B------:R-:W-:Y:S05]  /*19a20*/  @!P0 BRA `(.L_x_11825) ;  /* 0x0000000000048947 */ /* 0x000fea0003800000 */
[----:B------:R-:W-:Y:S01]  /*19a30*/  BPT.TRAP 0x1 ;  /* 0x000000040000795c */ /* 0x000fe20000300000 */
.L_x_11825:
[----:B------:R-:W2:Y:S01]  /*19a40*/  LDL.LU R2, [R1+0x5c] ;  /* 0x00005c0001027983 */ /* 0x000ea20000300800 */
[----:B------:R-:W-:Y:S02]  /*19a50*/  VIADD R22, R22, 0x200 ;  /* 0x0000020016167836 */ /* 0x000fe40000000000 */
[----:B------:R-:W-:-:S03]  /*19a60*/  IMAD.MOV.U32 R5, RZ, RZ, -0x3ffffff0 ;  /* 0xc0000010ff057424 */ /* 0x000fc600078e00ff */
[----:B------:R-:W-:-:S04]  /*19a70*/  SHF.R.U32.HI R22, RZ, 0x4, R22 ;  /* 0x00000004ff167819 */ /* 0x000fc80000011616 */
[----:B------:R-:W-:-:S04]  /*19a80*/  LOP3.LUT R22, R22, 0x3fff, RZ, 0xc0, !PT ;  /* 0x00003fff16167812 */ /* 0x000fc800078ec0ff */
[----:B------:R-:W-:Y:S02]  /*19a90*/  LOP3.LUT R22, R22, 0x2400000, RZ, 0xfc, !PT ;  /* 0x0240000016167812 */ /* 0x000fe400078efcff */
[----:B--2---:R-:W-:Y:S01]  /*19aa0*/  LOP3.LUT R4, R2, 0x10000, RZ, 0xfc, !PT ;  /* 0x0001000002047812 */ /* 0x004fe200078efcff */
[----:B-1----:R-:W-:Y:S06]  /*19ab0*/  @P2 BRA `(.L_x_11826) ;  /* 0x0000000000082947 */ /* 0x002fec0003800000 */
[----:B------:R-:W1:Y:S02]  /*19ac0*/  SYNCS.PHASECHK.TRANS64.TRYWAIT P0, [R10+URZ+0x31c50], R3 ;  /* 0x031c50030a0075a7 */ /* 0x000e64000800017f */
[----:B-1----:R-:W-:Y:S05]  /*19ad0*/  @!P0 BRA `(.L_x_11827) ;  /* 0x000000c800788947 */ /* 0x002fea0003800000 */
.L_x_11826:
[----:B------:R-:W-:Y:S01]  /*19ae0*/  IMAD R2, R145, 0x6c0, R22 ;  /* 0x000006c091027824 */ /* 0x000fe200078e0216 */
[----:B------:R-:W2:Y:S01]  /*19af0*/  LDL.LU R12, [R1+0x18] ;  /* 0x00001800010c7983 */ /* 0x000ea20000300800 */
        /* <DEDUP_REMOVED lines=11> */
[----:B------:R-:W3:Y:S01]  /*19bb0*/  LDL.LU R11, [R1+0x28] ;  /* 0x00002800010b7983 */ /* 0x000ee20000300800 */
[----:B------:R-:W-:-:S02]  /*19bc0*/  IMAD.MOV.U32 R3, RZ, RZ, -0x7fffffe0 ;  /* 0x80000020ff037424 */ /* 0x000fc400078e00ff */
[----:B------:R-:W-:Y:S01]  /*19bd0*/  IMAD.MOV.U32 R5, RZ, RZ, -0x3ffffff0 ;  /* 0xc0000010ff057424 */ /* 0x000fe200078e00ff */
[----:B------:R-:W4:Y:S01]  /*19be0*/  LDL.LU R13, [R1+0x2c] ;  /* 0x00002c00010d7983 */ /* 0x000f220000300800 */
[----:B------:R-:W-:-:S05]  /*19bf0*/  VIADD R145, R145, 0x1 ;  /* 0x0000000191917836 */ /* 0x000fca0000000000 */
        /* <DEDUP_REMOVED lines=62> */
[C---:B------:R-:W-:Y:S01]  /*19fe0*/  VIADD R8, R2.reuse, 0x1c0 ;  /* 0x000001c002087836 */ /* 0x040fe20000000000 */
        /* <DEDUP_REMOVED lines=15> */
[----:B--2---:R-:W0:Y:S01]  /*1a0e0*/  SHFL.BFLY PT, R2, R12, 0x2, 0x1f ;  /* 0x0c401f000c027f89 */ /* 0x004e2200000e0000 */
[----:B------:R-:W-:Y:S02]  /*1a0f0*/  R2UR UR7, R3 ;  /* 0x00000000030772ca */ /* 0x000fe400000e0000 */
[----:B------:R-:W-:Y:S01]  /*1a100*/  R2UR UR4, R4 ;  /* 0x00000000040472ca */ /* 0x000fe200000e0000 */
[----:B---3--:R-:W1:Y:S01]  /*1a110*/  SHFL.BFLY PT, R3, R11, 0x2, 0x1f ;  /* 0x0c401f000b037f89 */ /* 0x008e6200000e0000 */
[----:B------:R-:W-:Y:S01]  /*1a120*/  R2UR UR5, R5 ;  /* 0x00000000050572ca */ /* 0x000fe200000e0000 */
[----:B0-----:R-:W-:Y:S01]  /*1a130*/  FADD.FTZ R2, R2, R12 ;  /* 0x0000000c02027221 */ /* 0x001fe20000010000 */
[----:B-1----:R-:W-:-:S04]  /*1a140*/  FADD.FTZ R4, R3, R11 ;  /* 0x0000000b03047221 */ /* 0x002fc80000010000 */
[----:B------:R-:W0:Y:S04]  /*1a150*/  SHFL.BFLY PT, R3, R2, 0x1, 0x1f ;  /* 0x0c201f0002037f89 */ /* 0x000e2800000e0000 */
[----:B------:R-:W1:Y:S01]  /*1a160*/  SHFL.BFLY PT, R5, R4, 0x1, 0x1f ;  /* 0x0c201f0004057f89 */ /* 0x000e6200000e0000 */
[----:B0-----:R-:W-:Y:S01]  /*1a170*/  FADD.FTZ R11, R2, R3 ;  /* 0x00000003020b7221 */ /* 0x001fe20000010000 */
[----:B------:R-:W-:Y:S01]  /*1a180*/  SEL R2, RZ, 0x1, P2 ;  /* 0x00000001ff027807 */ /* 0x000fe20001000000 */
[----:B-1----:R-:W-:-:S03]  /*1a190*/  FADD.FTZ R12, R4, R5 ;  /* 0x00000005040c7221 */ /* 0x002fc60000010000 */
[----:B------:R-:W-:Y:S02]  /*1a1a0*/  FSETP.NE.FTZ.AND P0, PT, R11, RZ, PT ;  /* 0x000000ff0b00720b */ /* 0x000fe40003f15000 */
[----:B------:R-:W-:Y:S01]  /*1a1b0*/  CS2R R4, SRZ ;  /* 0x0000000000047805 */ /* 0x000fe2000001ff00 */
[----:B------:R-:W-:Y:S01]  /*1a1c0*/  @!P1 VIADD R10, R10, 0x31c60 ;  /* 0x00031c600a0a9836 */ /* 0x000fe20000000000 */
[----:B----4-:R-:W-:Y:S02]  /*1a1d0*/  LOP3.LUT R13, R13, R2, RZ, 0x3c, !PT ;  /* 0x000000020d0d7212 */ /* 0x010fe400078e3cff */
[----:B------:R-:W-:-:S07]  /*1a1e0*/  FSETP.NE.FTZ.AND P3, PT, R12, RZ, PT ;  /* 0x000000ff0c00720b */ /* 0x000fce0003f75000 */
[----:B------:R-:W0:Y:S08]  /*1a1f0*/  @P0 MUFU.LG2 R6, R11 ;  /* 0x0000000b00060308 */ /* 0x000e300000000c00 */
[----:B------:R1:W-:Y:S01]  /*1a200*/  @P0 MUFU.RCP R5, R11 ;  /* 0x0000000b00050308 */ /* 0x0003e20000001000 */
[----:B------:R-:W-:Y:S02]  /*1a210*/  WARPGROUP.DEPBAR.LE gsb0, 0x0 ;  /* 0x00008000000079c5 */ /* 0x000fe40000010000 */
[----:B-1----:R-:W2:Y:S01]  /*1a220*/  LDL.LU R11, [R1+0xa0] ;  /* 0x0000a000010b7983 */ /* 0x002ea20000300800 */
[----:B------:R-:W-:Y:S01]  /*1a230*/  WARPGROUP.ARRIVE ;  /* 0x00000000000079c5 */ /* 0x000fe20000000000 */
[----:B------:R-:W-:-:S03]  /*1a240*/  @!P1 PRMT R10, RZ, 0x654, R10 ;  /* 0x00000654ff0a9816 */ /* 0x000fc6000000000a */
[----:B------:R-:W1:Y:S02]  /*1a250*/  @P3 MUFU.LG2 R8, R12 ;  /* 0x0000000c00083308 */ /* 0x000e640000000c00 */
[----:B------:R-:W-:Y:S01]  /*1a260*/  HGMMA.64x96x16.F32 R24, gdesc[UR4].tnspB, R24, gsb0 ;  /* 0x41600000041879f0 */ /* 0x000fe20008000818 */
[----:B------:R3:W-:Y:S05]  /*1a270*/  STL [R1+0x2c], R13 ;  /* 0x00002c0d01007387 */ /* 0x0007ea0000100800 */
[----:B------:R-:W4:Y:S01]  /*1a280*/  @P3 MUFU.RCP R4, R12 ;  /* 0x0000000c00043308 */ /* 0x000f220000001000 */
[----:B------:R-:W-:Y:S01]  /*1a290*/  @P0 FMUL.FTZ R7, R0, 0.69314718246459960938 ;  /* 0x3f31721800070820 */ /* 0x000fe20000410000 */
[----:B0-----:R-:W-:Y:S01]  /*1a2a0*/  @P0 FMUL.FTZ R6, R6, 0.69314718246459960938 ;  /* 0x3f31721806060820 */ /* 0x001fe20000410000 */
[----:B------:R-:W-:Y:S01]  /*1a2b0*/  @P3 FMUL.FTZ R0, R0, 0.69314718246459960938 ;  /* 0x3f31721800003820 */ /* 0x000fe20000410000 */
[----:B------:R-:W-:Y:S01]  /*1a2c0*/  IMAD.MOV.U32 R2, RZ, RZ, -0x800000 ;  /* 0xff800000ff027424 */ /* 0x000fe200078e00ff */
[----:B------:R-:W-:Y:S01]  /*1a2d0*/  SEL R145, R145, RZ, P2 ;  /* 0x000000ff91917207 */ /* 0x000fe20001000000 */
[----:B------:R-:W-:-:S02]  /*1a2e0*/  IMAD.MOV.U32 R3, RZ, RZ, -0x800000 ;  /* 0xff800000ff037424 */ /* 0x000fc400078e00ff */
[----:B-1----:R-:W-:Y:S01]  /*1a2f0*/  @P3 FMUL.FTZ R9, R8, 0.69314718246459960938 ;  /* 0x3f31721808093820 */ /* 0x002fe20000410000 */
[----:B------:R-:W-:Y:S01]  /*1a300*/  @P0 FFMA.FTZ R2, R7, R14, R6 ;  /* 0x0000000e07020223 */ /* 0x000fe20000010006 */
[----:B------:R-:W-:Y:S02]  /*1a310*/  PLOP3.LUT P0, PT, PT, PT, PT, 0x8, 0x0 ;  /* 0x000000000000781c */ /* 0x000fe40003f0e170 */
[----:B------:R-:W-:Y:S01]  /*1a320*/  @P3 FFMA.FTZ R3, R0, R20, R9 ;  /* 0x0000001400033223 */ /* 0x000fe20000010009 */
        /* <DEDUP_REMOVED lines=26> */
[-C--:B----4-:R-:W-:Y:S01]  /*1a4d0*/  FMUL.FTZ R26, R26, R4.reuse ;  /* 0x000000041a1a7220 */ /* 0x090fe20000410000 */
        /* <DEDUP_REMOVED lines=23> */
[----:B--2---:R-:W-:-:S05]  /*1a650*/  VIADD R11, R11, 0x1 ;  /* 0x000000010b0b7836 */ /* 0x004fca0000000000 */
[----:B------:R3:W-:Y:S02]  /*1a660*/  STL [R1+0xa0], R11 ;  /* 0x0000a00b01007387 */ /* 0x0007e40000100800 */
.L_x_11760:
        /* <DEDUP_REMOVED lines=12> */
[----:B------:R-:W4:Y:S02]  /*1a730*/  S2R R5, SR_SWINHI ;  /* 0x0000000000057919 */ /* 0x000f240000002f00 */
[----:B-----5:R-:W3:Y:S04]  /*1a740*/  LDL.LU R18, [R1+0x90] ;  /* 0x0000900001127983 */ /* 0x020ee80000300800 */
[----:B------:R-:W3:Y:S01]  /*1a750*/  LDL.LU R78, [R1+0x98] ;  /* 0x00009800014e7983 */ /* 0x000ee20000300800 */
[----:B------:R-:W-:Y:S02]  /*1a760*/  MOV R20, R22 ;  /* 0x0000001600147202 */ /* 0x000fe40000000f00 */
[----:B----4-:R-:W-:-:S03]  /*1a770*/  MOV R21, R5 ;  /* 0x0000000500157202 */ /* 0x010fc60000000f00 */
[----:B--2---:R-:W-:-:S03]  /*1a780*/  IMAD.WIDE R4, R0, 0x2, R20 ;  /* 0x0000000200047825 */ /* 0x004fc600078e0214 */
[----:B------:R-:W-:-:S04]  /*1a790*/  IADD3 R77, P0, R4, 0x6020, RZ ;  /* 0x00006020044d7810 */ /* 0x000fc80007f1e0ff */
[----:B---3--:R-:W-:-:S04]  /*1a7a0*/  LOP3.LUT R10, R77, 0x180, RZ, 0xc0, !PT ;  /* 0x000001804d0a7812 */ /* 0x008fc800078ec0ff */
[----:B------:R-:W-:-:S04]  /*1a7b0*/  SHF.R.U64 R10, R10, 0x3, RZ ;  /* 0x000000030a0a7819 */ /* 0x000fc800000012ff */
[----:B------:R-:W-:Y:S02]  /*1a7c0*/  LOP3.LUT R10, R10, R77, RZ, 0x3c, !PT ;  /* 0x0000004d0a0a7212 */ /* 0x000fe400078e3cff */
[----:B------:R-:W2:Y:S01]  /*1a7d0*/  LDL.LU R77, [R1+0x9c] ;  /* 0x00009c00014d7983 */ /* 0x000ea20000300800 */
[----:B------:R-:W-:Y:S01]  /*1a7e0*/  IMAD.X R11, RZ, RZ, R5, P0 ;  /* 0x000000ffff0b7224 */ /* 0x000fe200000e0605 */
[----:B------:R-:W-:Y:S02]  /*1a7f0*/  ISETP.NE.AND P0, PT, R18, RZ, PT ;  /* 0x000000ff1200720c */ /* 0x000fe40003f05270 */
[----:B------:R-:W-:Y:S02]  /*1a800*/  IADD3 R19, P4, R4, 0x20, RZ ;  /* 0x0000002004137810 */ /* 0x000fe40007f9e0ff */
[----:B------:R-:W-:Y:S01]  /*1a810*/  SEL R76, R18, UR4, P0 ;  /* 0x00000004124c7c07 */ /* 0x000fe20008000000 */
[----:B------:R-:W-:Y:S05]  /*1a820*/  WARPSYNC.ALL ;  /* 0x0000000000007948 */ /* 0x000fea0003800000 */
[----:B------:R-:W-:-:S02]  /*1a830*/  LOP3.LUT R0, R19, 0x180, RZ, 0xc0, !PT ;  /* 0x0000018013007812 */ /* 0x000fc400078ec0ff */
[C---:B------:R-:W-:Y:S02]  /*1a840*/  LOP3.LUT R7, R4.reuse, 0x180, RZ, 0xc0, !PT ;  /* 0x0000018004077812 */ /* 0x040fe400078ec0ff */
[C---:B------:R-:W-:Y:S02]  /*1a850*/  IADD3 R73, P3, R4.reuse, 0x3000, RZ ;  /* 0x0000300004497810 */ /* 0x040fe40007f7e0ff */
[C---:B------:R-:W-:Y:S02]  /*1a860*/  IADD3 R75, P2, R4.reuse, 0x3020, RZ ;  /* 0x00003020044b7810 */ /* 0x040fe40007f5e0ff */
[----:B------:R-:W-:Y:S01]  /*1a870*/  IADD3 R8, P1, R4, 0x6000, RZ ;  /* 0x0000600004087810 */ /* 0x000fe20007f3e0ff */
[----:B------:R-:W-:Y:S01]  /*1a880*/  IMAD.X R13, RZ, RZ, R5, P4 ;  /* 0x000000ffff0d7224 */ /* 0x000fe200020e0605 */
[----:B------:R-:W-:Y:S01]  /*1a890*/  SHF.R.U64 R0, R0, 0x3, RZ ;  /* 0x0000000300007819 */ /* 0x000fe200000012ff */
[----:B------:R-:W-:Y:S01]  /*1a8a0*/  ULDC.64 UR6, c[0x0][0xc08] ;  /* 0x0003020000067ab9 */ /* 0x000fe20000000a00 */
[----:B------:R-:W-:Y:S01]  /*1a8b0*/  SHF.R.U64 R7, R7, 0x3, RZ ;  /* 0x0000000307077819 */ /* 0x000fe200000012ff */
[----:B------:R-:W-:Y:S01]  /*1a8c0*/  ULDC.64 UR4, c[0x0][0xc00] ;  /* 0x0003000000047ab9 */ /* 0x000fe20000000a00 */
[----:B------:R-:W-:-:S02]  /*1a8d0*/  LOP3.LUT R12, R0, R19, RZ, 0x3c, !PT ;  /* 0x00000013000c7212 */ /* 0x000fc400078e3cff */
[----:B------:R-:W-:Y:S02]  /*1a8e0*/  LOP3.LUT R0, R73, 0x180, RZ, 0xc0, !PT ;  /* 0x0000018049007812 */ /* 0x000fe400078ec0ff */
[----:B------:R-:W-:Y:S02]  /*1a8f0*/  LOP3.LUT R4, R7, R4, RZ, 0x3c, !PT ;  /* 0x0000000407047212 */ /* 0x000fe400078e3cff */
[----:B------:R-:W-:Y:S02]  /*1a900*/  LOP3.LUT R6, R75, 0x180, RZ, 0xc0, !PT ;  /* 0x000001804b067812 */ /* 0x000fe400078ec0ff */
[----:B------:R-:W-:Y:S02]  /*1a910*/  LOP3.LUT R7, R8, 0x180, RZ, 0xc0, !PT ;  /* 0x0000018008077812 */ /* 0x000fe400078ec0ff */
[----:B------:R-:W-:Y:S01]  /*1a920*/  SHF.R.U64 R0, R0, 0x3, RZ ;  /* 0x0000000300007819 */ /* 0x000fe200000012ff */
[----:B------:R-:W-:Y:S01]  /*1a930*/  IMAD.X R15, RZ, RZ, R5, P3 ;  /* 0x000000ffff0f7224 */ /* 0x000fe200018e0605 */
[----:B------:R-:W-:-:S02]  /*1a940*/  SHF.R.U64 R6, R6, 0x3, RZ ;  /* 0x0000000306067819 */ /* 0x000fc400000012ff */
[----:B------:R-:W-:Y:S02]  /*1a950*/  SHF.R.U64 R7, R7, 0x3, RZ ;  /* 0x0000000307077819 */ /* 0x000fe400000012ff */
[----:B------:R-:W-:Y:S01]  /*1a960*/  LOP3.LUT R14, R0, R73, RZ, 0x3c, !PT ;  /* 0x00000049000e7212 */ /* 0x000fe200078e3cff */
[--C-:B------:R-:W-:Y:S01]  /*1a970*/  IMAD.X R17, RZ, RZ, R5.reuse, P2 ;  /* 0x000000ffff117224 */ /* 0x100fe200010e0605 */
[----:B------:R-:W-:Y:S01]  /*1a980*/  LOP3.LUT R16, R6, R75, RZ, 0x3c, !PT ;  /* 0x0000004b06107212 */ /* 0x000fe200078e3cff */
[----:B------:R-:W-:Y:S01]  /*1a990*/  IMAD.X R9, RZ, RZ, R5, P1 ;  /* 0x000000ffff097224 */ /* 0x000fe200008e0605 */
[----:B------:R-:W-:Y:S02]  /*1a9a0*/  LOP3.LUT R8, R7, R8, RZ, 0x3c, !PT ;  /* 0x0000000807087212 */ /* 0x000fe400078e3cff */
[----:B------:R-:W-:Y:S02]  /*1a9b0*/  MOV R0, R4 ;  /* 0x0000000400007202 */ /* 0x000fe40000000f00 */
[----:B------:R-:W-:-:S02]  /*1a9c0*/  F2FP.F16.F32.PACK_AB R4, R25, R24 ;  /* 0x000000181904723e */ /* 0x000fc400000000ff */
[----:B------:R-:W-:Y:S02]  /*1a9d0*/  F2FP.F16.F32.PACK_AB R5, R27, R26 ;  /* 0x0000001a1b05723e */ /* 0x000fe400000000ff */
[----:B------:R-:W-:Y:S02]  /*1a9e0*/  F2FP.F16.F32.PACK_AB R6, R29, R28 ;  /* 0x0000001c1d06723e */ /* 0x000fe400000000ff */
[----:B------:R-:W-:Y:S01]  /*1a9f0*/  F2FP.F16.F32.PACK_AB R7, R31, R30 ;  /* 0x0000001e1f07723e */ /* 0x000fe200000000ff */
[----:B------:R-:W-:Y:S01]  /*1aa00*/  BAR.SYNC.DEFER_BLOCKING 0x1, 0x180 ;  /* 0x0046000000007b1d */ /* 0x000fe20000010000 */
[----:B------:R-:W-:Y:S02]  /*1aa10*/  MOV R75, R12 ;  /* 0x0000000c004b7202 */ /* 0x000fe40000000f00 */
[----:B------:R-:W-:Y:S02]  /*1aa20*/  MOV R73, R14 ;  /* 0x0000000e00497202 */ /* 0x000fe40000000f00 */
[----:B------:R-:W-:-:S02]  /*1aa30*/  F2FP.F16.F32.PACK_AB R12, R33, R32 ;  /* 0x00000020210c723e */ /* 0x000fc400000000ff */
[----:B------:R-:W-:Y:S02]  /*1aa40*/  F2FP.F16.F32.PACK_AB R13, R35, R34 ;  /* 0x00000022230d723e */ /* 0x000fe400000000ff */
[----:B------:R-:W-:Y:S02]  /*1aa50*/  F2FP.F16.F32.PACK_AB R14, R37, R36 ;  /* 0x00000024250e723e */ /* 0x000fe400000000ff */
[----:B------:R-:W-:Y:S02]  /*1aa60*/  F2FP.F16.F32.PACK_AB R15, R39, R38 ;  /* 0x00000026270f723e */ /* 0x000fe400000000ff */
[----:B------:R-:W-:Y:S02]  /*1aa70*/  MOV R74, R16 ;  /* 0x00000010004a7202 */ /* 0x000fe40000000f00 */
[----:B------:R-:W-:Y:S02]  /*1aa80*/  F2FP.F16.F32.PACK_AB R16, R41, R40 ;  /* 0x000000282910723e */ /* 0x000fe400000000ff */
[----:B------:R-:W-:-:S02]  /*1aa90*/  F2FP.F16.F32.PACK_AB R17, R43, R42 ;  /* 0x0000002a2b11723e */ /* 0x000fc400000000ff */
[----:B------:R-:W-:Y:S02]  /*1aaa0*/  F2FP.F16.F32.PACK_AB R18, R45, R44 ;  /* 0x0000002c2d12723e */ /* 0x000fe400000000ff */
[----:B------:R-:W-:Y:S02]  /*1aab0*/  F2FP.F16.F32.PACK_AB R19, R47, R46 ;  /* 0x0000002e2f13723e */ /* 0x000fe400000000ff */
[----:B------:R-:W-:Y:S01]  /*1aac0*/  MOV R72, R8 ;  /* 0x0000000800487202 */ /* 0x000fe20000000f00 */
[----:B------:R3:W-:Y:S01]  /*1aad0*/  STSM.16.M88.4 [R0], R4 ;  /* 0x0000000400007844 */ /* 0x0007e20000000200 */
[----:B------:R-:W-:Y:S02]  /*1aae0*/  F2FP.F16.F32.PACK_AB R8, R57, R56 ;  /* 0x000000383908723e */ /* 0x000fe400000000ff */
[----:B------:R-:W-:Y:S01]  /*1aaf0*/  F2FP.F16.F32.PACK_AB R9, R59, R58 ;  /* 0x0000003a3b09723e */ /* 0x000fe200000000ff */
[----:B------:R4:W-:Y:S01]  /*1ab00*/  STSM.16.M88.4 [R75], R12 ;  /* 0x0000000c4b007844 */ /* 0x0009e20000000200 */
[----:B------:R-:W-:-:S03]  /*1ab10*/  ISETP.NE.U32.AND P3, PT, RZ, UR6, PT ;  /* 0x00000006ff007c0c */ /* 0x000fc6000bf65070 */
[----:B------:R0:W-:Y:S01]  /*1ab20*/  STSM.16.M88.4 [R73], R16 ;  /* 0x0000001049007844 */ /* 0x0001e20000000200 */
[----:B---3--:R-:W-:Y:S02]  /*1ab30*/  MOV R0, R10 ;  /* 0x0000000a00007202 */ /* 0x008fe40000000f00 */
[----:B------:R-:W-:Y:S02]  /*1ab40*/  F2FP.F16.F32.PACK_AB R4, R49, R48 ;  /* 0x000000303104723e */ /* 0x000fe400000000ff */
[----:B------:R-:W-:Y:S02]  /*1ab50*/  F2FP.F16.F32.PACK_AB R5, R51, R50 ;  /* 0x000000323305723e */ /* 0x000fe400000000ff */
[----:B------:R-:W-:Y:S02]  /*1ab60*/  F2FP.F16.F32.PACK_AB R6, R53, R52 ;  /* 0x000000343506723e */ /* 0x000fe400000000ff */
[----:B------:R-:W-:Y:S02]  /*1ab70*/  F2FP.F16.F32.PACK_AB R7, R55, R54 ;  /* 0x000000363707723e */ /* 0x000fe400000000ff */
[----:B------:R-:W-:-:S02]  /*1ab80*/  F2FP.F16.F32.PACK_AB R10, R61, R60 ;  /* 0x0000003c3d0a723e */ /* 0x000fc400000000ff */
[----:B------:R-:W-:Y:S02]  /*1ab90*/  F2FP.F16.F32.PACK_AB R11, R63, R62 ;  /* 0x0000003e3f0b723e */ /* 0x000fe400000000ff */
[----:B----4-:R-:W-:Y:S02]  /*1aba0*/  F2FP.F16.F32.PACK_AB R12, R65, R64 ;  /* 0x00000040410c723e */ /* 0x010fe400000000ff */
[----:B------:R-:W-:Y:S02]  /*1abb0*/  F2FP.F16.F32.PACK_AB R13, R67, R66 ;  /* 0x00000042430d723e */ /* 0x000fe400000000ff */
[----:B------:R-:W-:Y:S02]  /*1abc0*/  F2FP.F16.F32.PACK_AB R14, R69, R68 ;  /* 0x00000044450e723e */ /* 0x000fe400000000ff */
[----:B------:R-:W-:Y:S01]  /*1abd0*/  F2FP.F16.F32.PACK_AB R15, R71, R70 ;  /* 0x00000046470f723e */ /* 0x000fe200000000ff */
[----:B------:R-:W-:Y:S04]  /*1abe0*/  STSM.16.M88.4 [R74], R4 ;  /* 0x000000044a007844 */ /* 0x000fe80000000200 */
[----:B------:R3:W-:Y:S01]  /*1abf0*/  STSM.16.M88.4 [R72], R8 ;  /* 0x0000000848007844 */ /* 0x0007e20000000200 */
[----:B------:R-:W-:-:S03]  /*1ac00*/  ISETP.NE.AND.EX P3, PT, RZ, UR7, PT, P3 ;  /* 0x00000007ff007c0c */ /* 0x000fc6000bf65330 */
[----:B------:R4:W-:Y:S01]  /*1ac10*/  STSM.16.M88.4 [R0], R12 ;  /* 0x0000000c00007844 */ /* 0x0009e20000000200 */
[----:B------:R-:W-:Y:S01]  /*1ac20*/  BAR.SYNC.DEFER_BLOCKING 0x1, 0x180 ;  /* 0x0046000000007b1d */ /* 0x000fe20000010000 */
[----:B------:R-:W-:Y:S02]  /*1ac30*/  ISETP.NE.U32.AND P0, PT, RZ, UR4, PT ;  /* 0x00000004ff007c0c */ /* 0x000fe4000bf05070 */
[----:B0-----:R-:W-:Y:S02]  /*1ac40*/  IADD3 R16, P1, R78, UR4, RZ ;  /* 0x000000044e107c10 */ /* 0x001fe4000ff3e0ff */
[----:B------:R-:W-:Y:S01]  /*1ac50*/  ISETP.NE.AND.EX P0, PT, RZ, UR5, PT, P0 ;  /* 0x00000005ff007c0c */ /* 0x000fe2000bf05300 */
[----:B------:R-:W-:Y:S01]  /*1ac60*/  IMAD.MOV.U32 R73, RZ, RZ, RZ ;  /* 0x000000ffff497224 */ /* 0x000fe200078e00ff */
[----:B------:R-:W-:Y:S01]  /*1ac70*/  ISETP.GT.AND P2, PT, R76, 0x1, PT ;  /* 0x000000014c00780c */ /* 0x000fe20003f44270 */
[----:B---3--:R-:W-:Y:S01]  /*1ac80*/  IMAD.MOV.U32 R10, RZ, RZ, 0x9b8 ;  /* 0x000009b8ff0a7424 */ /* 0x008fe200078e00ff */
[----:B----4-:R-:W0:Y:S01]  /*1ac90*/  LDC R0, c[0x0][0xbe8] ;  /* 0x0002fa00ff007b82 */ /* 0x010e220000000800 */
[----:B--2---:R-:W-:-:S02]  /*1aca0*/  IADD3.X R17, R77, UR5, RZ, P1, !PT ;  /* 0x000000054d117c10 */ /* 0x004fc40008ffe4ff */
[----:B------:R-:W-:Y:S01]  /*1acb0*/  @P3 IADD3 R18, P1, R78, UR6, RZ ;  /* 0x000000064e123c10 */ /* 0x000fe2000ff3e0ff */
[----:B------:R-:W-:Y:S02]  /*1acc0*/  ULDC UR6, c[0x0][0xa88] ;  /* 0x0002a20000067ab9 */ /* 0x000fe40000000800 */
[----:B------:R-:W-:Y:S01]  /*1acd0*/  IMAD.U32 R75, RZ, RZ, UR6 ;  /* 0x00000006ff4b7e24 */ /* 0x000fe2000f8e00ff */
[----:B------:R-:W-:Y:S02]  /*1ace0*/  @P3 IADD3.X R19, R77, UR7, RZ, P1, !PT ;  /* 0x000000074d133c10 */ /* 0x000fe40008ffe4ff */
[----:B------:R2:W5:Y:S04]  /*1acf0*/  @P0 LDG.E R73, desc[UR60][R16.64] ;  /* 0x0000003c10490981 */ /* 0x000568000c1e1900 */
[----:B------:R2:W5:Y:S01]  /*1ad00*/  @P3 LDG.E R75, desc[UR60][R18.64] ;  /* 0x0000003c124b3981 */ /* 0x000562000c1e1900 */
[----:B------:R-:W-:-:S04]  /*1ad10*/  SEL R10, R10, 0x978, P2 ;  /* 0x000009780a0a7807 */ /* 0x000fc80001000000 */
[----:B------:R2:W3:Y:S08]  /*1ad20*/  LDC.64 R4, c[0x0][R10+0x220] ;  /* 0x000088000a047b82 */ /* 0x0004f00000000a00 */
[----:B------:R2:W4:Y:S08]  /*1ad30*/  LDC.64 R6, c[0x0][R10+0x218] ;  /* 0x000086000a067b82 */ /* 0x0005300000000a00 */
[----:B------:R2:W1:Y:S01]  /*1ad40*/  LDC.64 R8, c[0x0][R10+0x228] ;  /* 0x00008a000a087b82 */ /* 0x0004620000000a00 */
[----:B0-----:R-:W-:Y:S01]  /*1ad50*/  ISETP.NE.AND P1, PT, R0, 0x1, PT ;  /* 0x000000010000780c */ /* 0x001fe20003f25270 */
[----:B------:R-:W-:-:S12]  /*1ad60*/  @P3 BRA `(.L_x_11830) ;  /* 0x0000000000103947 */ /* 0x000fd80003800000 */
[----:B------:R-:W-:Y:S05]  /*1ad70*/  @!P0 BRA `(.L_x_11830) ;  /* 0x00000000000c8947 */ /* 0x000fea0003800000 */
[----:B------:R-:W2:Y:S04]  /*1ad80*/  LDG.E R12, desc[UR60][R16.64] ;  /* 0x0000003c100c7981 */ /* 0x000ea8000c1e1900 */
[----:B-----5:R-:W2:Y:S02]  /*1ad90*/  LDG.E R75, desc[UR60][R16.64+0x4] ;  /* 0x0000043c104b7981 */ /* 0x020ea4000c1e1900 */
[----:B--2---:R-:W-:-:S07]  /*1ada0*/  IMAD.IADD R75, R75, 0x1, -R12 ;  /* 0x000000014b4b7824 */ /* 0x004fce00078e0a0c */
.L_x_11830:
[----:B------:R-:W3:Y:S01]  /*1adb0*/  LDL.LU R12, [R1+0x94] ;  /* 0x00009400010c7983 */ /* 0x000ee20000300800 */
[----:B--2---:R-:W0:Y:S03]  /*1adc0*/  LDC.64 R10, c[0x0][R10+0x210] ;  /* 0x000084000a0a7b82 */ /* 0x004e260000000a00 */
[----:B------:R-:W2:Y:S04]  /*1add0*/  LDL.LU R17, [R1+0xbc] ;  /* 0x0000bc0001117983 */ /* 0x000ea80000300800 */
[----:B------:R-:W4:Y:S01]  /*1ade0*/  LDL R74, [R1+0x8c] ;  /* 0x00008c00014a7983 */ /* 0x000f220000100800 */
[----:B------:R-:W-:Y:S01]  /*1adf0*/  ISETP.NE.U32.AND P0, PT, RZ, UR4, PT ;  /* 0x00000004ff007c0c */ /* 0x000fe2000bf05070 */
[----:B------:R-:W1:Y:S02]  /*1ae00*/  @P1 LDC R14, c[0x0][0xbec] ;  /* 0x0002fb00ff0e1b82 */ /* 0x000e640000000800 */
[----:B------:R-:W4:Y:S04]  /*1ae10*/  LDL R16, [R1+0x88] ;  /* 0x0000880001107983 */ /* 0x000f280000100800 */
[----:B------:R-:W4:Y:S02]  /*1ae20*/  LDL R76, [R1+0x7c] ;  /* 0x00007c00014c7983 */ /* 0x000f240000100800 */
[----:B------:R-:W0:Y:S02]  /*1ae30*/  @P1 LDC R81, c[0x0][0xbf0] ;  /* 0x0002fc00ff511b82 */ /* 0x000e240000000800 */
[----:B------:R-:W4:Y:S04]  /*1ae40*/  LDL R72, [R1+0xa8] ;  /* 0x0000a80001487983 */ /* 0x000f280000100800 */
[----:B------:R-:W4:Y:S04]  /*1ae50*/  LDL R78, [R1+0xd8] ;  /* 0x0000d800014e7983 */ /* 0x000f280000100800 */
[----:B------:R-:W4:Y:S01]  /*1ae60*/  LDL R18, [R1+0xc4] ;  /* 0x0000c40001127983 */ /* 0x000f220000100800 */
[----:B------:R-:W-:-:S04]  /*1ae70*/  ISETP.NE.AND.EX P0, PT, RZ, UR5, PT, P0 ;  /* 0x00000005ff007c0c */ /* 0x000fc8000bf05300 */
[----:B---3--:R-:W-:Y:S02]  /*1ae80*/  SEL R15, R12, RZ, !P0 ;  /* 0x000000ff0c0f7207 */ /* 0x008fe40004000000 */
[----:B------:R-:W3:Y:S01]  /*1ae90*/  LDC.64 R12, c[0x0][0xba8] ;  /* 0x0002ea00ff0c7b82 */ /* 0x000ee20000000a00 */
[----:B--2---:R-:W-:Y:S02]  /*1aea0*/  SEL R17, R17, RZ, !P0 ;  /* 0x000000ff11117207 */ /* 0x004fe40004000000 */
[----:B------:R-:W-:Y:S02]  /*1aeb0*/  IMAD R5, R5, R15, RZ ;  /* 0x0000000f05057224 */ /* 0x000fe400078e02ff */
[-C--:B----4-:R-:W-:Y:S02]  /*1aec0*/  IMAD R77, R7, R74.reuse, RZ ;  /* 0x0000004a074d7224 */ /* 0x090fe400078e02ff */
[----:B------:R-:W-:Y:S02]  /*1aed0*/  IMAD R79, R4, R17, R5 ;  /* 0x00000011044f7224 */ /* 0x000fe400078e0205 */
[----:B------:R-:W-:-:S04]  /*1aee0*/  IMAD.WIDE.U32 R6, R6, R74, RZ ;  /* 0x0000004a06067225 */ /* 0x000fc800078e00ff */
[----:B------:R-:W-:-:S04]  /*1aef0*/  IMAD.WIDE.U32 R4, R4, R15, RZ ;  /* 0x0000000f04047225 */ /* 0x000fc800078e00ff */
[----:B------:R-:W-:Y:S01]  /*1af00*/  IMAD.IADD R17, R16, 0x1, R76 ;  /* 0x0000000110117824 */ /* 0x000fe200078e024c */
[----:B-----5:R-:W-:-:S03]  /*1af10*/  IADD3 R6, P0, P3, R4, R6, R73 ;  /* 0x0000000604067210 */ /* 0x020fc60007b1e049 */
[----:B-1----:R-:W-:Y:S01]  /*1af20*/  @P1 IMAD.HI.U32 R4, R17, R14, RZ ;  /* 0x0000000e11041227 */ /* 0x002fe200078e00ff */
[----:B------:R-:W-:Y:S01]  /*1af30*/  SEL R19, R72, RZ, P2 ;  /* 0x000000ff48137207 */ /* 0x000fe20001000000 */
[----:B---3--:R-:W1:Y:S02]  /*1af40*/  @!P2 LDC R12, c[0x0][0xb50] ;  /* 0x0002d400ff0cab82 */ /* 0x008e640000000800 */
[----:B------:R-:W-:Y:S02]  /*1af50*/  IMAD.IADD R79, R5, 0x1, R79 ;  /* 0x00000001054f7824 */ /* 0x000fe400078e024f */
[----:B------:R-:W-:Y:S01]  /*1af60*/  IMAD.MOV.U32 R5, RZ, RZ, R17 ;  /* 0x000000ffff057224 */ /* 0x000fe200078e0011 */
[----:B0-----:R-:W-:Y:S01]  /*1af70*/  @P1 SHF.R.U32.HI R5, RZ, R81, R4 ;  /* 0x00000051ff051219 */ /* 0x001fe20000011604 */
[----:B------:R-:W-:Y:S01]  /*1af80*/  IMAD.IADD R7, R7, 0x1, R77 ;  /* 0x0000000107077824 */ /* 0x000fe200078e024d */
[----:B------:R-:W-:Y:S01]  /*1af90*/  SHF.R.S32.HI R14, RZ, 0x1f, R73 ;  /* 0x0000001fff0e7819 */ /* 0x000fe20000011449 */
[-C--:B------:R-:W-:Y:S01]  /*1afa0*/  IMAD R77, R9, R19.reuse, RZ ;  /* 0x00000013094d7224 */ /* 0x080fe200078e02ff */
[----:B------:R-:W0:Y:S01]  /*1afb0*/  @!P2 LDC R13, c[0x0][0xb54] ;  /* 0x0002d500ff0dab82 */ /* 0x000e220000000800 */
[----:B------:R-:W-:Y:S01]  /*1afc0*/  IMAD.WIDE.U32 R8, R8, R19, RZ ;  /* 0x0000001308087225 */ /* 0x000fe200078e00ff */
[----:B------:R-:W-:-:S03]  /*1afd0*/  IADD3.X R7, R79, R7, R14, P0, P3 ;  /* 0x000000074f077210 */ /* 0x000fc600007e640e */
[----:B------:R-:W-:Y:S01]  /*1afe0*/  IMAD.MOV R16, RZ, RZ, -R5 ;  /* 0x000000ffff107224 */ /* 0x000fe200078e0a05 */
[----:B------:R-:W-:Y:S01]  /*1aff0*/  IADD3 R8, P0, P3, R5, R6, R8 ;  /* 0x0000000605087210 */ /* 0x000fe20007b1e008 */
[----:B------:R-:W-:Y:S01]  /*1b000*/  IMAD.IADD R77, R9, 0x1, R77 ;  /* 0x00000001094d7824 */ /* 0x000fe200078e024d */
[----:B------:R-:W-:Y:S01]  /*1b010*/  SHF.R.S32.HI R4, RZ, 0x1f, R5 ;  /* 0x0000001fff047819 */ /* 0x000fe20000011405 */
        /* <DEDUP_REMOVED lines=8> */
[----:B0-----:R-:W-:Y:S01]  /*1b0a0*/  LEA.HI.X R13, R8, R13, R4, 0x2, P0 ;  /* 0x0000000d080d7211 */ /* 0x001fe200000f1404 */
[----:B------:R-:W-:Y:S01]  /*1b0b0*/  SHFL.IDX PT, R6, R12, 0x1, 0x1c1f ;  /* 0x003c1f000c067f89 */ /* 0x000fe200000e0000 */
[----:B------:R-:W-:-:S03]  /*1b0c0*/  IMAD.IADD R19, R78, 0x1, R76 ;  /* 0x000000014e137824 */ /* 0x000fc600078e024c */
        /* <DEDUP_REMOVED lines=11> */
[----:B------:R-:W0:Y:S01]  /*1b180*/  S2R R18, SR_TID.X ;  /* 0x0000000000127919 */ /* 0x000e220000002100 */
[----:B------:R-:W1:Y:S01]  /*1b190*/  @P1 LDC R13, c[0x0][0xbec] ;  /* 0x0002fb00ff0d1b82 */ /* 0x000e620000000800 */
[----:B------:R-:W-:-:S07]  /*1b1a0*/  ULDC.64 UR4, c[0x0][0xaa0] ;  /* 0x0002a80000047ab9 */ /* 0x000fce0000000a00 */
        /* <DEDUP_REMOVED lines=10> */
[----:B------:R-:W-:Y:S01]  /*1b250*/  IADD3 R3, P5, R20, 0x7800, RZ ;  /* 0x0000780014037810 */ /* 0x000fe20007fbe0ff */
[----:B------:R-:W-:Y:S01]  /*1b260*/  IMAD R14, R14, UR4, RZ ;  /* 0x000000040e0e7c24 */ /* 0x000fe2000f8e02ff */
[----:B------:R-:W-:Y:S02]  /*1b270*/  LOP3.LUT R5, R20, 0x180, RZ, 0xc0, !PT ;  /* 0x0000018014057812 */ /* 0x000fe400078ec0ff */
[----:B------:R-:W-:Y:S01]  /*1b280*/  LOP3.LUT R2, R3, 0x180, RZ, 0xc0, !PT ;  /* 0x0000018003027812 */ /* 0x000fe200078ec0ff */
[----:B------:R-:W-:Y:S01]  /*1b290*/  IMAD R11, R73, UR5, R14 ;  /* 0x00000005490b7c24 */ /* 0x000fe2000f8e020e */
[----:B------:R-:W-:Y:S01]  /*1b2a0*/  SHF.R.U64 R5, R5, 0x3, RZ ;  /* 0x0000000305057819 */ /* 0x000fe200000012ff */
[----:B------:R-:W-:Y:S01]  /*1b2b0*/  IMAD.X R37, RZ, RZ, R21, P5 ;  /* 0x000000ffff257224 */ /* 0x000fe200028e0615 */
[----:B------:R-:W-:Y:S02]  /*1b2c0*/  SHF.R.U64 R2, R2, 0x3, RZ ;  /* 0x0000000302027819 */ /* 0x000fe400000012ff */
[----:B------:R-:W-:-:S02]  /*1b2d0*/  IADD3 R17, P0, R20, 0x1800, RZ ;  /* 0x0000180014117810 */ /* 0x000fc40007f1e0ff */
[----:B------:R-:W-:Y:S01]  /*1b2e0*/  LOP3.LUT R36, R2, R3, RZ, 0x3c, !PT ;  /* 0x0000000302247212 */ /* 0x000fe200078e3cff */
[----:B------:R-:W-:Y:S01]  /*1b2f0*/  IMAD.WIDE.U32 R2, R73, UR4, RZ ;  /* 0x0000000449027c25 */ /* 0x000fe2000f8e00ff */
[C---:B------:R-:W-:Y:S01]  /*1b300*/  IADD3 R25, P2, R20.reuse, 0x3000, RZ ;  /* 0x0000300014197810 */ /* 0x040fe20007f5e0ff */
[----:B------:R-:W-:Y:S01]  /*1b310*/  ULDC.64 UR4, c[0x0][0xae8] ;  /* 0x0002ba0000047ab9 */ /* 0x000fe20000000a00 */
[C---:B------:R-:W-:Y:S02]  /*1b320*/  IADD3 R29, P3, R20.reuse, 0x4800, RZ ;  /* 0x00004800141d7810 */ /* 0x040fe40007f7e0ff */
[----:B------:R-:W-:Y:S01]  /*1b330*/  IADD3 R33, P4, R20, 0x6000, RZ ;  /* 0x0000600014217810 */ /* 0x000fe20007f9e0ff */
[----:B------:R-:W-:Y:S01]  /*1b340*/  IMAD.IADD R3, R3, 0x1, R11 ;  /* 0x0000000103037824 */ /* 0x000fe200078e020b */
[----:B------:R-:W-:Y:S01]  /*1b350*/  LOP3.LUT R20, R5, R20, RZ, 0x3c, !PT ;  /* 0x0000001405147212 */ /* 0x000fe200078e3cff */
[----:B------:R-:W-:Y:S01]  /*1b360*/  IMAD R11, R43, 0x60, R10 ;  /* 0x000000602b0b7824 */ /* 0x000fe200078e020a */
[----:B------:R-:W-:Y:S01]  /*1b370*/  LOP3.LUT R16, R17, 0x180, RZ, 0xc0, !PT ;  /* 0x0000018011107812 */ /* 0x000fe200078ec0ff */
[----:B------:R-:W5:Y:S01]  /*1b380*/  LD.E.128 R36, desc[UR60][R36.64] ;  /* 0x0000003c24247980 */ /* 0x000f62000c101d00 */
[----:B------:R-:W-:-:S02]  /*1b390*/  LOP3.LUT R24, R25, 0x180, RZ, 0xc0, !PT ;  /* 0x0000018019187812 */ /* 0x000fc400078ec0ff */
[----:B------:R-:W-:Y:S01]  /*1b3a0*/  LOP3.LUT R28, R29, 0x180, RZ, 0xc0, !PT ;  /* 0x000001801d1c7812 */ /* 0x000fe200078ec0ff */
[----:B------:R0:W5:Y:S01]  /*1b3b0*/  LD.E.128 R4, desc[UR60][R20.64] ;  /* 0x0000003c14047980 */ /* 0x000162000c101d00 */
[----:B------:R-:W-:Y:S02]  /*1b3c0*/  LOP3.LUT R32, R33, 0x180, RZ, 0xc0, !PT ;  /* 0x0000018021207812 */ /* 0x000fe400078ec0ff */
[----:B------:R-:W-:Y:S02]  /*1b3d0*/  SHF.R.U64 R16, R16, 0x3, RZ ;  /* 0x0000000310107819 */ /* 0x000fe400000012ff */
[----:B------:R-:W-:Y:S02]  /*1b3e0*/  SHF.R.U64 R24, R24, 0x3, RZ ;  /* 0x0000000318187819 */ /* 0x000fe400000012ff */
[----:B------:R-:W-:Y:S02]  /*1b3f0*/  SHF.R.U64 R28, R28, 0x3, RZ ;  /* 0x000000031c1c7819 */ /* 0x000fe400000012ff */
[----:B------:R-:W-:Y:S01]  /*1b400*/  SHF.R.U64 R32, R32, 0x3, RZ ;  /* 0x0000000320207819 */ /* 0x000fe200000012ff */
[----:B0-----:R-:W-:Y:S01]  /*1b410*/  IMAD.IADD R20, R76, 0x1, R11 ;  /* 0x000000014c147824 */ /* 0x001fe200078e020b */
[----:B------:R-:W-:Y:S01]  /*1b420*/  LOP3.LUT R16, R16, R17, RZ, 0x3c, !PT ;  /* 0x0000001110107212 */ /* 0x000fe200078e3cff */
[----:B------:R-:W-:Y:S01]  /*1b430*/  IMAD.WIDE.U32 R2, R74, UR4, R2 ;  /* 0x000000044a027c25 */ /* 0x000fe2000f8e0002 */
[----:B------:R-:W-:-:S02]  /*1b440*/  LOP3.LUT R24, R24, R25, RZ, 0x3c, !PT ;  /* 0x0000001918187212 */ /* 0x000fc400078e3cff */
[----:B------:R-:W-:Y:S01]  /*1b450*/  LOP3.LUT R28, R28, R29, RZ, 0x3c, !PT ;  /* 0x0000001d1c1c7212 */ /* 0x000fe200078e3cff */
[----:B-1----:R-:W-:Y:S01]  /*1b460*/  @P1 IMAD.HI.U32 R12, R20, R13, RZ ;  /* 0x0000000d140c1227 */ /* 0x002fe200078e00ff */
[----:B------:R-:W-:Y:S02]  /*1b470*/  LOP3.LUT R32, R32, R33, RZ, 0x3c, !PT ;  /* 0x0000002120207212 */ /* 0x000fe400078e3cff */
[----:B------:R-:W-:Y:S01]  /*1b480*/  SHF.R.S32.HI R14, RZ, 0x1f, R15 ;  /* 0x0000001fff0e7819 */ /* 0x000fe2000001140f */
[--C-:B------:R-:W-:Y:S02]  /*1b490*/  IMAD.X R17, RZ, RZ, R21.reuse, P0 ;  /* 0x000000ffff117224 */ /* 0x100fe400000e0615 */
[--C-:B------:R-:W-:Y:S02]  /*1b4a0*/  IMAD.X R25, RZ, RZ, R21.reuse, P2 ;  /* 0x000000ffff197224 */ /* 0x100fe400010e0615 */
[--C-:B------:R-:W-:Y:S02]  /*1b4b0*/  IMAD.X R29, RZ, RZ, R21.reuse, P3 ;  /* 0x000000ffff1d7224 */ /* 0x100fe400018e0615 */
[----:B------:R-:W-:Y:S01]  /*1b4c0*/  IMAD.X R33, RZ, RZ, R21, P4 ;  /* 0x000000ffff217224 */ /* 0x000fe200020e0615 */
[----:B------:R-:W5:Y:S01]  /*1b4d0*/  LD.E.128 R16, desc[UR60][R16.64] ;  /* 0x0000003c10107980 */ /* 0x000f62000c101d00 */
[----:B------:R-:W-:Y:S01]  /*1b4e0*/  IMAD R3, R74, UR5, R3 ;  /* 0x000000054a037c24 */ /* 0x000fe2000f8e0203 */
[----:B------:R-:W-:Y:S01]  /*1b4f0*/  ULDC.64 UR4, c[0x0][0xaf0] ;  /* 0x0002bc0000047ab9 */ /* 0x000fe20000000a00 */
[----:B------:R-:W-:Y:S01]  /*1b500*/  IMAD.MOV.U32 R11, RZ, RZ, R20 ;  /* 0x000000ffff0b7224 */ /* 0x000fe200078e0014 */
[----:B--2---:R-:W-:Y:S01]  /*1b510*/  @P1 SHF.R.U32.HI R11, RZ, R41, R12 ;  /* 0x00000029ff0b1219 */ /* 0x004fe2000001160c */
        /* <DEDUP_REMOVED lines=8> */
[----:B------:R-:W-:Y:S01]  /*1b5a0*/  IMAD.MOV R15, RZ, RZ, -R11 ;  /* 0x000000ffff0f7224 */ /* 0x000fe200078e0a0b */
        /* <DEDUP_REMOVED lines=32> */
.L_x_12044:
        /* <DEDUP_REMOVED lines=9> */
[CC--:B--2---:R-:W-:Y:S02]  /*1b840*/  @!P1 LEA R12, P3, R40.reuse, R14.reuse, 0x1 ;  /* 0x0000000e280c9211 */ /* 0x0c4fe400078608ff */
[----:B------:R-:W-:Y:S01]  /*1b850*/  @!P2 LEA R20, P4, R43, R14, 0x1 ;  /* 0x0000000e2b14a211 */ /* 0x000fe200078808ff */
[----:B------:R-:W-:Y:S01]  /*1b860*/  @!P0 IMAD.WIDE R10, R9, 0x2, R14 ;  /* 0x00000002090a8825 */ /* 0x000fe200078e020e */
[-C--:B------:R-:W-:Y:S02]  /*1b870*/  @!P1 LEA.HI.X R13, R40, R3.reuse, R42, 0x1, P3 ;  /* 0x00000003280d9211 */ /* 0x080fe400018f0c2a */
[----:B------:R-:W-:Y:S02]  /*1b880*/  @!P2 LEA.HI.X R21, R43, R3, R44, 0x1, P4 ;  /* 0x000000032b15a211 */ /* 0x000fe400020f0c2c */
[----:B-----5:R3:W-:Y:S04]  /*1b890*/  @!P0 ST.E.128 desc[UR60][R10.64], R4 ;  /* 0x000000040a008985 */ /* 0x0207e8000c101d3c */
[----:B------:R3:W-:Y:S04]  /*1b8a0*/  @!P1 ST.E.128 desc[UR60][R12.64], R24 ;  /* 0x000000180c009985 */ /* 0x0007e8000c101d3c */
[----:B------:R3:W-:Y:S02]  /*1b8b0*/  @!P2 ST.E.128 desc[UR60][R20.64], R32 ;  /* 0x000000201400a985 */ /* 0x0007e4000c101d3c */
.L_x_11834:
[----:B------:R-:W-:Y:S05]  /*1b8c0*/  BSYNC B1 ;  /* 0x0000000000017941 */ /* 0x000fea0003800000 */
.L_x_11833:
[----:B------:R-:W-:-:S03]  /*1b8d0*/  UMOV UR4, 0xffffffff ;  /* 0xffffffff00047882 */ /* 0x000fc60000000000 */
[----:B------:R-:W-:Y:S05]  /*1b8e0*/  BRA.DIV UR4, `(.L_x_11835) ;  /* 0x000000ae043c7947 */ /* 0x000fea000b800000 */
[----:B-1----:R1:W4:Y:S04]  /*1b8f0*/  SHFL.IDX PT, R3, R2, 0x1, 0x1c1f ;  /* 0x003c1f0002037f89 */ /* 0x00232800000e0000 */
[----:B--2---:R1:W2:Y:S02]  /*1b900*/  SHFL.IDX PT, R14, R0, 0x1, 0x1c1f ;  /* 0x003c1f00000e7f89 */ /* 0x0042a400000e0000 */
.L_x_12048:
[----:B---3-5:R-:W-:-:S05]  /*1b910*/  VIADD R5, R41, 0x60 ;  /* 0x0000006029057836 */ /* 0x028fca0000000000 */
[----:B------:R-:W-:-:S13]  /*1b920*/  ISETP.GE.AND P0, PT, R5, R8, PT ;  /* 0x000000080500720c */ /* 0x000fda0003f06270 */
[----:B------:R-:W-:Y:S05]  /*1b930*/  @P0 BRA `(.L_x_11836) ;  /* 0x0000001800440947 */ /* 0x000fea0003800000 */
[----:B------:R-:W-:Y:S02]  /*1b940*/  ULDC UR4, c[0x0][0xac8] ;  /* 0x0002b20000047ab9 */ /* 0x000fe40000000800 */
[----:B------:R-:W-:Y:S02]  /*1b950*/  ISETP.GE.AND P1, PT, R9, UR4, PT ;  /* 0x0000000409007c0c */ /* 0x000fe4000bf26270 */
[----:B------:R-:W-:-:S11]  /*1b960*/  ISETP.GE.AND P2, PT, R40, UR4, PT ;  /* 0x0000000428007c0c */ /* 0x000fd6000bf46270 */
[----:B012---:R-:W-:Y:S02]  /*1b970*/  @!P1 IMAD.MOV.U32 R2, RZ, RZ, R14 ;  /* 0x000000ffff029224 */ /* 0x007fe400078e000e */
[C---:B------:R-:W-:Y:S02]  /*1b980*/  @!P2 LEA R6, P0, R40.reuse, R14, 0x1 ;  /* 0x0000000e2806a211 */ /* 0x040fe400078008ff */
        /* <DEDUP_REMOVED lines=10> */
.L_x_11831:
[----:B------:R-:W-:Y:S01]  /*1ba30*/  ULDC.64 UR4, c[0x0][0xb08] ;  /* 0x0002c20000047ab9 */ /* 0x000fe20000000a00 */
[----:B0-----:R-:W0:Y:S01]  /*1ba40*/  @P1 LDC R6, c[0x0][0xbec] ;  /* 0x0002fb00ff061b82 */ /* 0x001e220000000800 */
[----:B------:R-:W-:Y:S01]  /*1ba50*/  IMAD R14, R14, UR4, RZ ;  /* 0x000000040e0e7c24 */ /* 0x000fe2000f8e02ff */
[----:B------:R-:W-:Y:S01]  /*1ba60*/  SHF.R.S32.HI R4, RZ, 0x1f, R15 ;  /* 0x0000001fff047819 */ /* 0x000fe2000001140f */
[----:B------:R-:W-:-:S04]  /*1ba70*/  IMAD.WIDE.U32 R2, R73, UR4, RZ ;  /* 0x0000000449027c25 */ /* 0x000fc8000f8e00ff */
[----:B------:R-:W-:Y:S01]  /*1ba80*/  IMAD R73, R73, UR5, R14 ;  /* 0x0000000549497c24 */ /* 0x000fe2000f8e020e */
[----:B------:R-:W1:Y:S01]  /*1ba90*/  @P1 LDC R11, c[0x0][0xbf0] ;  /* 0x0002fc00ff0b1b82 */ /* 0x000e620000000800 */
[----:B------:R-:W-:Y:S01]  /*1baa0*/  ULDC.64 UR4, c[0x0][0xb38] ;  /* 0x0002ce0000047ab9 */ /* 0x000fe20000000a00 */
[----:B------:R-:W-:Y:S02]  /*1bab0*/  IMAD.MOV.U32 R5, RZ, RZ, R17 ;  /* 0x000000ffff057224 */ /* 0x000fe400078e0011 */
        /* <DEDUP_REMOVED lines=37> */
.L_x_12051:
        /* <DEDUP_REMOVED lines=23> */
[-C--:B------:R-:W-:Y:S01]  /*1be80*/  @!P0 LEA.HI.X R7, R21, R3.reuse, R76, 0x2, P2 ;  /* 0x0000000315078211 */ /* 0x080fe200010f144c */
[----:B------:R-:W-:Y:S01]  /*1be90*/  VIADD R15, R72, 0x30 ;  /* 0x00000030480f7836 */ /* 0x000fe20000000000 */
[----:B------:R-:W-:Y:S02]  /*1bea0*/  ISETP.GE.AND P2, PT, R74, UR4, PT ;  /* 0x000000044a007c0c */ /* 0x000fe4000bf46270 */
[----:B------:R-:W-:Y:S02]  /*1beb0*/  @!P3 LEA.HI.X R11, R18, R3, R20, 0x2, P1 ;  /* 0x00000003120bb211 */ /* 0x000fe400008f1414 */
[----:B------:R-:W-:Y:S01]  /*1bec0*/  ISETP.GE.AND P1, PT, R73, UR4, PT ;  /* 0x0000000449007c0c */ /* 0x000fe2000bf26270 */
[----:B------:R-:W-:Y:S01]  /*1bed0*/  @!P0 ST.E.64 desc[UR60][R6.64], R28 ;  /* 0x0000001c06008985 */ /* 0x000fe2000c101b3c */
[----:B------:R-:W-:-:S02]  /*1bee0*/  @!P4 LEA R12, P5, R16, R14, 0x2 ;  /* 0x0000000e100cc211 */ /* 0x000fc400078a10ff */
[----:B------:R-:W-:Y:S01]  /*1bef0*/  ISETP.GE.AND P0, PT, R15, UR4, PT ;  /* 0x000000040f007c0c */ /* 0x000fe2000bf06270 */
[----:B-1----:R-:W-:Y:S01]  /*1bf00*/  VIADD R25, R72, 0x38 ;  /* 0x0000003848197836 */ /* 0x002fe20000000000 */
[----:B------:R-:W-:Y:S01]  /*1bf10*/  @!P4 LEA.HI.X R13, R16, R3, R17, 0x2, P5 ;  /* 0x00000003100dc211 */ /* 0x000fe200028f1411 */
[----:B------:R-:W-:Y:S03]  /*1bf20*/  @!P3 ST.E.64 desc[UR60][R10.64], R32 ;  /* 0x000000200a00b985 */ /* 0x000fe6000c101b3c */
[----:B------:R-:W-:Y:S01]  /*1bf30*/  ISETP.GE.AND P3, PT, R25, UR4, PT ;  /* 0x0000000419007c0c */ /* 0x000fe2000bf66270 */
[----:B------:R1:W-:Y:S01]  /*1bf40*/  @!P4 ST.E.64 desc[UR60][R12.64], R36 ;  /* 0x000000240c00c985 */ /* 0x0003e2000c101b3c */
[----:B------:R-:W-:Y:S01]  /*1bf50*/  @!P2 LEA R16, P5, R74, R14, 0x2 ;  /* 0x0000000e4a10a211 */ /* 0x000fe200078a10ff */
[----:B------:R-:W-:Y:S01]  /*1bf60*/  VIADD R21, R72, 0x40 ;  /* 0x0000004048157836 */ /* 0x000fe20000000000 */
[----:B------:R-:W-:-:S02]  /*1bf70*/  SHF.R.S32.HI R20, RZ, 0x1f, R73 ;  /* 0x0000001fff147819 */ /* 0x000fc40000011449 */
[CC--:B------:R-:W-:Y:S02]  /*1bf80*/  @!P1 LEA R18, P4, R73.reuse, R14.reuse, 0x2 ;  /* 0x0000000e49129211 */ /* 0x0c0fe400078810ff */
[-C--:B------:R-:W-:Y:S02]  /*1bf90*/  @!P2 LEA.HI.X R17, R74, R3.reuse, R75, 0x2, P5 ;  /* 0x000000034a11a211 */ /* 0x080fe400028f144b */
[-C--:B------:R-:W-:Y:S02]  /*1bfa0*/  @!P1 LEA.HI.X R19, R73, R3.reuse, R20, 0x2, P4 ;  /* 0x0000000349139211 */ /* 0x080fe400020f1414 */
[----:B------:R-:W-:Y:S02]  /*1bfb0*/  SHF.R.S32.HI R24, RZ, 0x1f, R15 ;  /* 0x0000001fff187819 */ /* 0x000fe4000001140f */
[----:B------:R-:W-:Y:S01]  /*1bfc0*/  @!P0 LEA R4, P5, R15, R14, 0x2 ;  /* 0x0000000e0f048211 */ /* 0x000fe200078a10ff */
[C---:B-1----:R-:W-:Y:S01]  /*1bfd0*/  VIADD R13, R72.reuse, 0x48 ;  /* 0x00000048480d7836 */ /* 0x042fe20000000000 */
[----:B------:R-:W-:Y:S01]  /*1bfe0*/  ISETP.GE.AND P4, PT, R21, UR4, PT ;  /* 0x0000000415007c0c */ /* 0x000fe2000bf86270 */
[----:B------:R1:W-:Y:S01]  /*1bff0*/  @!P2 ST.E.64 desc[UR60][R16.64], R40 ;  /* 0x000000281000a985 */ /* 0x0003e2000c101b3c */
[----:B------:R-:W-:Y:S01]  /*1c000*/  @!P0 LEA.HI.X R5, R15, R3, R24, 0x2, P5 ;  /* 0x000000030f058211 */ /* 0x000fe200028f1418 */
[----:B------:R-:W-:Y:S01]  /*1c010*/  VIADD R20, R72, 0x50 ;  /* 0x0000005048147836 */ /* 0x000fe20000000000 */
[----:B------:R-:W-:Y:S01]  /*1c020*/  ISETP.GE.AND P2, PT, R13, UR4, PT ;  /* 0x000000040d007c0c */ /* 0x000fe2000bf46270 */
[----:B------:R2:W-:Y:S01]  /*1c030*/  @!P1 ST.E.64 desc[UR60][R18.64], R44 ;  /* 0x0000002c12009985 */ /* 0x0005e2000c101b3c */
[----:B------:R-:W-:-:S02]  /*1c040*/  SHF.R.S32.HI R24, RZ, 0x1f, R25 ;  /* 0x0000001fff187819 */ /* 0x000fc40000011419 */
[----:B------:R-:W-:Y:S01]  /*1c050*/  @!P3 LEA R6, P1, R25, R14, 0x2 ;  /* 0x0000000e1906b211 */ /* 0x000fe200078210ff */
[----:B------:R-:W-:-:S03]  /*1c060*/  VIADD R15, R72, 0x58 ;  /* 0x00000058480f7836 */ /* 0x000fc60000000000 */
[-C--:B------:R-:W-:Y:S02]  /*1c070*/  @!P3 LEA.HI.X R7, R25, R3.reuse, R24, 0x2, P1 ;  /* 0x000000031907b211 */ /* 0x080fe400008f1418 */
[----:B------:R-:W-:Y:S01]  /*1c080*/  ISETP.GE.AND P1, PT, R20, UR4, PT ;  /* 0x0000000414007c0c */ /* 0x000fe2000bf26270 */
[----:B------:R3:W-:Y:S01]  /*1c090*/  @!P0 ST.E.64 desc[UR60][R4.64], R48 ;  /* 0x0000003004008985 */ /* 0x0007e2000c101b3c */
[----:B------:R-:W-:Y:S02]  /*1c0a0*/  SHF.R.S32.HI R12, RZ, 0x1f, R21 ;  /* 0x0000001fff0c7819 */ /* 0x000fe40000011415 */
[----:B------:R-:W-:Y:S02]  /*1c0b0*/  @!P4 LEA R10, P5, R21, R14, 0x2 ;  /* 0x0000000e150ac211 */ /* 0x000fe400078a10ff */
[----:B------:R-:W-:Y:S02]  /*1c0c0*/  ISETP.GE.AND P0, PT, R15, UR4, PT ;  /* 0x000000040f007c0c */ /* 0x000fe4000bf06270 */
[----:B------:R-:W-:-:S02]  /*1c0d0*/  @!P4 LEA.HI.X R11, R21, R3, R12, 0x2, P5 ;  /* 0x00000003150bc211 */ /* 0x000fc400028f140c */
[----:B-1----:R-:W-:Y:S02]  /*1c0e0*/  SHF.R.S32.HI R16, RZ, 0x1f, R13 ;  /* 0x0000001fff107819 */ /* 0x002fe4000001140d */
[CC--:B------:R-:W-:Y:S02]  /*1c0f0*/  @!P2 LEA R12, P5, R13.reuse, R14.reuse, 0x2 ;  /* 0x0000000e0d0ca211 */ /* 0x0c0fe400078a10ff */
[----:B------:R-:W-:Y:S02]  /*1c100*/  SHF.R.S32.HI R17, RZ, 0x1f, R20 ;  /* 0x0000001fff117819 */ /* 0x000fe40000011414 */
[----:B------:R-:W-:Y:S02]  /*1c110*/  @!P2 LEA.HI.X R13, R13, R3, R16, 0x2, P5 ;  /* 0x000000030d0da211 */ /* 0x000fe400028f1410 */
[----:B------:R-:W-:Y:S02]  /*1c120*/  @!P1 LEA R16, P5, R20, R14, 0x2 ;  /* 0x0000000e14109211 */ /* 0x000fe400078a10ff */
[----:B--2---:R-:W-:-:S02]  /*1c130*/  SHF.R.S32.HI R18, RZ, 0x1f, R15 ;  /* 0x0000001fff127819 */ /* 0x004fc4000001140f */
[-C--:B------:R-:W-:Y:S02]  /*1c140*/  @!P1 LEA.HI.X R17, R20, R3.reuse, R17, 0x2, P5 ;  /* 0x0000000314119211 */ /* 0x080fe400028f1411 */
[C---:B------:R-:W-:Y:S01]  /*1c150*/  @!P0 LEA R14, P5, R15.reuse, R14, 0x2 ;  /* 0x0000000e0f0e8211 */ /* 0x040fe200078a10ff */
[----:B------:R3:W-:Y:S03]  /*1c160*/  @!P3 ST.E.64 desc[UR60][R6.64], R52 ;  /* 0x000000340600b985 */ /* 0x0007e6000c101b3c */
[----:B------:R-:W-:Y:S01]  /*1c170*/  @!P0 LEA.HI.X R15, R15, R3, R18, 0x2, P5 ;  /* 0x000000030f0f8211 */ /* 0x000fe200028f1412 */
[----:B------:R3:W-:Y:S04]  /*1c180*/  @!P4 ST.E.64 desc[UR60][R10.64], R56 ;  /* 0x000000380a00c985 */ /* 0x0007e8000c101b3c */
[----:B------:R3:W-:Y:S04]  /*1c190*/  @!P2 ST.E.64 desc[UR60][R12.64], R60 ;  /* 0x0000003c0c00a985 */ /* 0x0007e8000c101b3c */
[----:B------:R3:W-:Y:S04]  /*1c1a0*/  @!P1 ST.E.64 desc[UR60][R16.64], R64 ;  /* 0x0000004010009985 */ /* 0x0007e8000c101b3c */
[----:B------:R3:W-:Y:S02]  /*1c1b0*/  @!P0 ST.E.64 desc[UR60][R14.64], R68 ;  /* 0x000000440e008985 */ /* 0x0007e4000c101b3c */
.L_x_11839:
[----:B------:R-:W-:Y:S05]  /*1c1c0*/  BSYNC B1 ;  /* 0x0000000000017941 */ /* 0x000fea0003800000 */
.L_x_11838:
[----:B------:R-:W-:-:S03]  /*1c1d0*/  UMOV UR4, 0xffffffff ;  /* 0xffffffff00047882 */ /* 0x000fc60000000000 */
[----:B------:R-:W-:Y:S05]  /*1c1e0*/  BRA.DIV UR4, `(.L_x_11840) ;  /* 0x000000a604787947 */ /* 0x000fea000b800000 */
[----:B-1----:R1:W4:Y:S04]  /*1c1f0*/  SHFL.IDX PT, R3, R2, 0x1, 0x1c1f ;  /* 0x003c1f0002037f89 */ /* 0x00232800000e0000 */
[----:B--23--:R1:W2:Y:S02]  /*1c200*/  SHFL.IDX PT, R14, R0, 0x1, 0x1c1f ;  /* 0x003c1f00000e7f89 */ /* 0x00c2a400000e0000 */
.L_x_12055:
[----:B------:R-:W-:-:S13]  /*1c210*/  ISETP.GE.AND P0, PT, R9, R8, PT ;  /* 0x000000080900720c */ /* 0x000fda0003f06270 */
[----:B------:R-:W-:Y:S05]  /*1c220*/  @P0 BRA `(.L_x_11836) ;  /* 0x0000001000080947 */ /* 0x000fea0003800000 */
[----:B01----:R-:W3:Y:S01]  /*1c230*/  LDL R0, [R1+0xb8] ;  /* 0x0000b80001007983 */ /* 0x003ee20000100800 */
[----:B------:R-:W-:-:S03]  /*1c240*/  ULDC UR4, c[0x0][0xac8] ;  /* 0x0002b20000047ab9 */ /* 0x000fc60000000800 */
[----:B------:R-:W5:Y:S04]  /*1c250*/  LDL R20, [R1+0x74] ;  /* 0x0000740001147983 */ /* 0x000f680000100800 */
[----:B------:R-:W4:Y:S04]  /*1c260*/  LDL R12, [R1+0xb4] ;  /* 0x0000b400010c7983 */ /* 0x000f280000100800 */
        /* <DEDUP_REMOVED lines=8> */
[----:B-----5:R-:W-:Y:S02]  /*1c2f0*/  ISETP.GE.AND P5, PT, R20, UR4, PT ;  /* 0x0000000414007c0c */ /* 0x020fe4000bfa6270 */
[----:B----4-:R-:W-:-:S09]  /*1c300*/  ISETP.GE.AND P0, PT, R12, UR4, PT ;  /* 0x000000040c007c0c */ /* 0x010fd2000bf06270 */
        /* <DEDUP_REMOVED lines=14> */
[----:B------:R-:W-:Y:S01]  /*1c3f0*/  VIADD R15, R20, 0x38 ;  /* 0x00000038140f7836 */ /* 0x000fe20000000000 */
[-C--:B------:R-:W-:Y:S02]  /*1c400*/  @!P3 LEA R10, P5, R18, R14.reuse, 0x2 ;  /* 0x0000000e120ab211 */ /* 0x080fe400078a10ff */
[-C--:B------:R-:W-:Y:S02]  /*1c410*/  @!P4 LEA R12, P2, R16, R14.reuse, 0x2 ;  /* 0x0000000e100cc211 */ /* 0x080fe400078410ff */
[-C--:B------:R-:W-:Y:S02]  /*1c420*/  @!P3 LEA.HI.X R11, R18, R3.reuse, R19, 0x2, P5 ;  /* 0x00000003120bb211 */ /* 0x080fe400028f1413 */
[----:B------:R-:W-:Y:S01]  /*1c430*/  @!P4 LEA.HI.X R13, R16, R3, R17, 0x2, P2 ;  /* 0x00000003100dc211 */ /* 0x000fe200010f1411 */
[C---:B------:R-:W-:Y:S01]  /*1c440*/  VIADD R17, R20.reuse, 0x40 ;  /* 0x0000004014117836 */ /* 0x040fe20000000000 */
[----:B------:R-:W-:Y:S01]  /*1c450*/  ISETP.GE.AND P2, PT, R15, UR4, PT ;  /* 0x000000040f007c0c */ /* 0x000fe2000bf46270 */
[----:B------:R3:W-:Y:S01]  /*1c460*/  @!P3 ST.E.64 desc[UR60][R10.64], R38 ;  /* 0x000000260a00b985 */ /* 0x0007e2000c101b3c */
[----:B------:R-:W-:Y:S01]  /*1c470*/  SHF.R.S32.HI R18, RZ, 0x1f, R21 ;  /* 0x0000001fff127819 */ /* 0x000fe20000011415 */
[----:B------:R-:W-:Y:S01]  /*1c480*/  VIADD R19, R20, 0x48 ;  /* 0x0000004814137836 */ /* 0x000fe20000000000 */
[----:B------:R-:W-:Y:S01]  /*1c490*/  ISETP.GE.AND P3, PT, R17, UR4, PT ;  /* 0x0000000411007c0c */ /* 0x000fe2000bf66270 */
[----:B------:R4:W-:Y:S01]  /*1c4a0*/  @!P4 ST.E.64 desc[UR60][R12.64], R42 ;  /* 0x0000002a0c00c985 */ /* 0x0009e2000c101b3c */
[----:B0-----:R-:W-:-:S02]  /*1c4b0*/  @!P1 LEA R4, P4, R21, R14, 0x2 ;  /* 0x0000000e15049211 */ /* 0x001fc400078810ff */
[----:B------:R-:W-:Y:S02]  /*1c4c0*/  SHF.R.S32.HI R2, RZ, 0x1f, R0 ;  /* 0x0000001fff027819 */ /* 0x000fe40000011400 */
[C---:B-1----:R-:W-:Y:S02]  /*1c4d0*/  @!P0 LEA R6, P5, R0.reuse, R14, 0x2 ;  /* 0x0000000e00068211 */ /* 0x042fe400078a10ff */
        /* <DEDUP_REMOVED lines=9> */
[----:B------:R-:W-:Y:S02]  /*1c570*/  SHF.R.S32.HI R2, RZ, 0x1f, R17 ;  /* 0x0000001fff027819 */ /* 0x000fe40000011411 */
[----:B---3--:R-:W-:-:S04]  /*1c580*/  @!P3 LEA R10, P4, R17, R14, 0x2 ;  /* 0x0000000e110ab211 */ /* 0x008fc800078810ff */
[----:B------:R-:W-:Y:S02]  /*1c590*/  @!P3 LEA.HI.X R11, R17, R3, R2, 0x2, P4 ;  /* 0x00000003110bb211 */ /* 0x000fe400020f1402 */
[----:B------:R-:W-:Y:S02]  /*1c5a0*/  SHF.R.S32.HI R2, RZ, 0x1f, R19 ;  /* 0x0000001fff027819 */ /* 0x000fe40000011413 */
[----:B----4-:R-:W-:-:S04]  /*1c5b0*/  @!P5 LEA R12, P4, R19, R14, 0x2 ;  /* 0x0000000e130cd211 */ /* 0x010fc800078810ff */
        /* <DEDUP_REMOVED lines=17> */
.L_x_11829:
[----:B------:R-:W2:Y:S01]  /*1c6d0*/  LDL.LU R4, [R1+0x98] ;  /* 0x0000980001047983 */ /* 0x000ea20000300800 */
[----:B------:R-:W-:Y:S01]  /*1c6e0*/  ULDC.64 UR6, c[0x0][0xc08] ;  /* 0x0003020000067ab9 */ /* 0x000fe20000000a00 */
[----:B------:R-:W-:Y:S02]  /*1c6f0*/  ULDC.64 UR4, c[0x0][0xc00] ;  /* 0x0003000000047ab9 */ /* 0x000fe40000000a00 */
[----:B------:R-:W4:Y:S04]  /*1c700*/  LDL.LU R0, [R1+0x9c] ;  /* 0x00009c0001007983 */ /* 0x000f280000300800 */
[----:B------:R-:W3:Y:S01]  /*1c710*/  LDL R8, [R1+0x90] ;  /* 0x0000900001087983 */ /* 0x000ee20000100800 */
[----:B------:R-:W-:Y:S01]  /*1c720*/  ISETP.NE.U32.AND P1, PT, RZ, UR6, PT ;  /* 0x00000006ff007c0c */ /* 0x000fe2000bf25070 */
[----:B------:R-:W-:Y:S01]  /*1c730*/  IMAD.MOV.U32 R7, RZ, RZ, RZ ;  /* 0x000000ffff077224 */ /* 0x000fe200078e00ff */
[----:B------:R-:W-:-:S02]  /*1c740*/  ISETP.NE.U32.AND P0, PT, RZ, UR4, PT ;  /* 0x00000004ff007c0c */ /* 0x000fc4000bf05070 */
[----:B------:R-:W-:Y:S02]  /*1c750*/  ISETP.NE.AND.EX P1, PT, RZ, UR7, PT, P1 ;  /* 0x00000007ff007c0c */ /* 0x000fe4000bf25310 */
[----:B------:R-:W-:Y:S01]  /*1c760*/  ISETP.NE.AND.EX P0, PT, RZ, UR5, PT, P0 ;  /* 0x00000005ff007c0c */ /* 0x000fe2000bf05300 */
[----:B------:R-:W0:Y:S01]  /*1c770*/  S2R R9, SR_TID.X ;  /* 0x0000000000097919 */ /* 0x000e220000002100 */
[----:B--2---:R-:W-:Y:S01]  /*1c780*/  IADD3 R2, P2, R4, UR4, RZ ;  /* 0x0000000404027c10 */ /* 0x004fe2000ff5e0ff */
[----:B------:R-:W-:-:S03]  /*1c790*/  ULDC UR4, c[0x0][0xa88] ;  /* 0x0002a20000047ab9 */ /* 0x000fc60000000800 */
[----:B----4-:R-:W-:-:S05]  /*1c7a0*/  IADD3.X R3, R0, UR5, RZ, P2, !PT ;  /* 0x0000000500037c10 */ /* 0x010fca00097fe4ff */
[----:B------:R-:W-:Y:S01]  /*1c7b0*/  @P1 IADD3 R4, P2, R4, UR6, RZ ;  /* 0x0000000604041c10 */ /* 0x000fe2000ff5e0ff */
[----:B------:R-:W-:Y:S01]  /*1c7c0*/  IMAD.U32 R6, RZ, RZ, UR4 ;  /* 0x00000004ff067e24 */ /* 0x000fe2000f8e00ff */
[----:B------:R2:W5:Y:S02]  /*1c7d0*/  @P0 LDG.E R7, desc[UR60][R2.64] ;  /* 0x0000003c02070981 */ /* 0x000564000c1e1900 */
[----:B------:R-:W-:-:S05]  /*1c7e0*/  @P1 IADD3.X R5, R0, UR7, RZ, P2, !PT ;  /* 0x0000000700051c10 */ /* 0x000fca00097fe4ff */
[----:B------:R2:W5:Y:S01]  /*1c7f0*/  @P1 LDG.E R6, desc[UR60][R4.64] ;  /* 0x0000003c04061981 */ /* 0x000562000c1e1900 */
[----:B---3--:R-:W-:Y:S01]  /*1c800*/  ISETP.NE.AND P2, PT, R8, RZ, PT ;  /* 0x000000ff0800720c */ /* 0x008fe20003f45270 */
[----:B0-----:R-:W-:-:S05]  /*1c810*/  VIADD R24, R9, 0xffffff80 ;  /* 0xffffff8009187836 */ /* 0x001fca0000000000 */
        /* <DEDUP_REMOVED lines=9> */
.L_x_11841:
[----:B------:R-:W3:Y:S04]  /*1c8b0*/  LDL.LU R0, [R1+0xbc] ;  /* 0x0000bc0001007983 */ /* 0x000ee80000300800 */
[----:B--2---:R-:W2:Y:S01]  /*1c8c0*/  LDL.LU R2, [R1+0x94] ;  /* 0x0000940001027983 */ /* 0x004ea20000300800 */
[----:B------:R-:W-:Y:S01]  /*1c8d0*/  BSSY B1, `(.L_x_11842) ;  /* 0x0000038000017945 */ /* 0x000fe20003800000 */
[----:B-----5:R-:W-:Y:S02]  /*1c8e0*/  SHF.R.S32.HI R18, RZ, 0x1f, R7 ;  /* 0x0000001fff127819 */ /* 0x020fe40000011407 */
[----:B---3--:R-:W-:Y:S02]  /*1c8f0*/  SEL R20, R0, RZ, !P0 ;  /* 0x000000ff00147207 */ /* 0x008fe40004000000 */
[----:B--2---:R-:W-:Y:S01]  /*1c900*/  SEL R25, R2, RZ, !P0 ;  /* 0x000000ff02197207 */ /* 0x004fe20004000000 */
[----:B------:R-:W-:Y:S06]  /*1c910*/  @P3 BRA `(.L_x_11843) ;  /* 0x0000000000cc3947 */ /* 0x000fec0003800000 */
[----:B------:R-:W2:Y:S01]  /*1c920*/  LDL R2, [R1+0x7c] ;  /* 0x00007c0001027983 */ /* 0x000ea20000100800 */
        /* <DEDUP_REMOVED lines=50> */
.L_x_11843:
[----:B------:R-:W-:Y:S05]  /*1cc50*/  BSYNC B1 ;  /* 0x0000000000017941 */ /* 0x000fea0003800000 */
.L_x_11842:
[----:B------:R-:W-:Y:S05]  /*1cc60*/  @P2 BRA `(.L_x_11836) ;  /* 0x0000000400782947 */ /* 0x000fea0003800000 */
[----:B------:R-:W2:Y:S01]  /*1cc70*/  LDL.LU R10, [R1+0x8c] ;  /* 0x00008c00010a7983 */ /* 0x000ea20000300800 */
[----:B------:R-:W3:Y:S01]  /*1cc80*/  LDC R17, c[0x0][0xbe8] ;  /* 0x0002fa00ff117b82 */ /* 0x000ee20000000800 */
[----:B0-----:R-:W-:Y:S01]  /*1cc90*/  SHF.R.S32.HI R3, RZ, 0x1f, R24 ;  /* 0x0000001fff037819 */ /* 0x001fe20000011418 */
        /* <DEDUP_REMOVED lines=16> */
[----:B------:R-:W0:Y:S08]  /*1cda0*/  @P0 LDC R8, c[0x0][0xbec] ;  /* 0x0002fb00ff080b82 */ /* 0x000e300000000800 */
[----:B------:R-:W3:Y:S01]  /*1cdb0*/  @P0 LDC R11, c[0x0][0xbf0] ;  /* 0x0002fc00ff0b0b82 */ /* 0x000ee20000000800 */
[----:B--2---:R-:W-:-:S04]  /*1cdc0*/  IMAD.WIDE.U32 R2, R10, UR4, R2 ;  /* 0x000000040a027c25 */ /* 0x004fc8000f8e0002 */
[----:B----4-:R-:W-:Y:S02]  /*1cdd0*/  IMAD.IADD R9, R16, 0x1, R0 ;  /* 0x0000000110097824 */ /* 0x010fe400078e0200 */
[----:B------:R-:W-:Y:S01]  /*1cde0*/  IMAD R3, R10, UR5, R3 ;  /* 0x000000050a037c24 */ /* 0x000fe2000f8e0203 */
[----:B------:R-:W-:Y:S01]  /*1cdf0*/  ULDC.64 UR4, c[0x0][0xae0] ;  /* 0x0002b80000047ab9 */ /* 0x000fe20000000a00 */
[----:B0-----:R-:W-:-:S04]  /*1ce00*/  @P0 IMAD.HI.U32 R0, R9, R8, RZ ;  /* 0x0000000809000227 */ /* 0x001fc800078e00ff */
        /* <DEDUP_REMOVED lines=29> */
.L_x_12058:
        /* <DEDUP_REMOVED lines=18> */
.L_x_11846:
[----:B------:R-:W-:Y:S05]  /*1d100*/  BSYNC B1 ;  /* 0x0000000000017941 */ /* 0x000fea0003800000 */
.L_x_11845:
[----:B------:R-:W-:-:S03]  /*1d110*/  UMOV UR4, 0xffffffff ;  /* 0xffffffff00047882 */ /* 0x000fc60000000000 */
[----:B------:R-:W-:Y:S05]  /*1d120*/  BRA.DIV UR4, `(.L_x_11847) ;  /* 0x0000009a04247947 */ /* 0x000fea000b800000 */
[----:B--2---:R2:W0:Y:S04]  /*1d130*/  SHFL.IDX PT, R3, R2, 0x1, 0x1c1f ;  /* 0x003c1f0002037f89 */ /* 0x00442800000e0000 */
[----:B---3--:R2:W3:Y:S02]  /*1d140*/  SHFL.IDX PT, R14, R0, 0x1, 0x1c1f ;  /* 0x003c1f00000e7f89 */ /* 0x0084e400000e0000 */
.L_x_12062:
        /* <DEDUP_REMOVED lines=16> */
.L_x_11836:
[----:B------:R-:W-:Y:S05]  /*1d250*/  BSYNC B0 ;  /* 0x0000000000007941 */ /* 0x000fea0003800000 */
.L_x_11828:
[----:B------:R-:W-:Y:S02]  /*1d260*/  ULDC UR4, c[0x0][0xc3c] ;  /* 0x00030f0000047ab9 */ /* 0x000fe40000000800 */
[----:B-1----:R-:W-:-:S13]  /*1d270*/  ISETP.GE.AND P0, PT, R107, UR4, PT ;  /* 0x000000046b007c0c */ /* 0x002fda000bf06270 */
[----:B------:R-:W-:Y:S05]  /*1d280*/  @!P0 BRA `(.L_x_11848) ;  /* 0xfffffe4000388947 */ /* 0x000fea000383ffff */
[----:B------:R-:W-:Y:S05]  /*1d290*/  BRA `(.L_x_11690) ;  /* 0x0000008800987947 */ /* 0x000fea0003800000 */
.L_x_11688:
[----:B------:R-:W-:-:S08]  /*1d2a0*/  NOP ;  /* 0x0000000000007918 */ /* 0x000fd00000000000 */
[----:B--2---:R-:W0:-:S00]  /*1d2b0*/  USETMAXREG.DEALLOC.CTAPOOL 0x20 ;  /* 0x00000020000079c8 */ /* 0x004e0000080e0500 */
        /* <DEDUP_REMOVED lines=16> */
.L_x_11849:
        /* <DEDUP_REMOVED lines=44> */
.L_x_11853:
        /* <DEDUP_REMOVED lines=37> */
.L_x_11851:
        /* <DEDUP_REMOVED lines=13> */
.L_x_11854:
        /* <DEDUP_REMOVED lines=17> */
[----:B------:R-:W-:Y:S02]  /*1dab0*/  IMAD.MOV R11, RZ, RZ, -R10 ;  /* 0x000000ffff0b7224 */ /* 0x000fe400078e0a0a */
[----:B------:R-:W-:-:S04]  /*1dac0*/  IMAD.HI.U32 R2, R3, R8, RZ ;  /* 0x0000000803027227 */ /* 0x000fc800078e00ff */
[----:B------:R-:W-:-:S05]  /*1dad0*/  IMAD R8, R2, R11, R8 ;  /* 0x0000000b02087224 */ /* 0x000fca00078e0208 */
        /* <DEDUP_REMOVED lines=14> */
[----:B0-----:R-:W-:-:S04]  /*1dbc0*/  IMAD.MOV R8, RZ, RZ, -R3 ;  /* 0x000000ffff087224 */ /* 0x001fc800078e0a03 */
[----:B------:R-:W-:Y:S01]  /*1dbd0*/  IMAD.MOV.U32 R2, RZ, RZ, R8 ;  /* 0x000000ffff027224 */ /* 0x000fe200078e0008 */
[----:B------:R-:W-:-:S03]  /*1dbe0*/  IABS R8, R6 ;  /* 0x0000000600087213 */ /* 0x000fc60000000000 */
[----:B------:R-:W-:Y:S02]  /*1dbf0*/  IMAD R9, R2, R5, RZ ;  /* 0x0000000502097224 */ /* 0x000fe400078e02ff */
[----:B------:R-:W-:Y:S02]  /*1dc00*/  IMAD.MOV.U32 R2, RZ, RZ, RZ ;  /* 0x000000ffff027224 */ /* 0x000fe400078e00ff */
[----:B------:R-:W-:Y:S02]  /*1dc10*/  IMAD.MOV R8, RZ, RZ, -R8 ;  /* 0x000000ffff087224 */ /* 0x000fe400078e0a08 */
[----:B------:R-:W-:Y:S01]  /*1dc20*/  IMAD.HI.U32 R2, R3, R9, R2 ;  /* 0x0000000903027227 */ /* 0x000fe200078e0002 */
[----:B------:R-:W-:-:S05]  /*1dc30*/  IABS R3, R7 ;  /* 0x0000000700037213 */ /* 0x000fca0000000000 */
        /* <DEDUP_REMOVED lines=19> */
.L_x_11855:
[----:B0-----:R-:W0:Y:S02]  /*1dd70*/  LDC.64 R2, c[0x0][0xc90] ;  /* 0x00032400ff027b82 */ /* 0x001e240000000a00 */
        /* <DEDUP_REMOVED lines=32> */
[----:B------:R-:W-:-:S04]  /*1df80*/  VIADDMNMX R7, R7, UR5, R8, PT ;  /* 0x0000000507077c46 */ /* 0x000fc8000b800108 */
[----:B------:R-:W-:Y:S01]  /*1df90*/  IABS R8, R7 ;  /* 0x0000000700087213 */ /* 0x000fe20000000000 */
[----:B------:R-:W-:-:S03]  /*1dfa0*/  IMAD.MOV R26, RZ, RZ, -R7 ;  /* 0x000000ffff1a7224 */ /* 0x000fc600078e0a07 */
        /* <DEDUP_REMOVED lines=24> */
.L_x_11856:
[----:B------:R-:W-:-:S05]  /*1e130*/  LOP3.LUT R2, RZ, R2, RZ, 0x33, !PT ;  /* 0x00000002ff027212 */ /* 0x000fca00078e33ff */
[----:B------:R-:W-:Y:S01]  /*1e140*/  IMAD.IADD R25, R25, 0x1, R2 ;  /* 0x0000000119197824 */ /* 0x000fe200078e0202 */
[----:B------:R-:W-:Y:S06]  /*1e150*/  BRA `(.L_x_11857) ;  /* 0x00000000000c7947 */ /* 0x000fec0003800000 */
.L_x_11852:
[----:B------:R-:W-:Y:S02]  /*1e160*/  IMAD.MOV.U32 R25, RZ, RZ, RZ ;  /* 0x000000ffff197224 */ /* 0x000fe400078e00ff */
[----:B------:R-:W-:Y:S02]  /*1e170*/  IMAD.U32 R24, RZ, RZ, UR6 ;  /* 0x00000006ff187e24 */ /* 0x000fe4000f8e00ff */
[----:B------:R-:W-:-:S07]  /*1e180*/  IMAD.MOV.U32 R26, RZ, RZ, RZ ;  /* 0x000000ffff1a7224 */ /* 0x000fce00078e00ff */
.L_x_11857:
[----:B------:R-:W-:-:S13]  /*1e190*/  ISETP.NE.AND P0, PT, R0, RZ, PT ;  /* 0x000000ff0000720c */ /* 0x000fda0003f05270 */
[----:B------:R-:W0:Y:S01]  /*1e1a0*/  @!P0 S2R R3, SR_CgaCtaId ;  /* 0x0000000000038919 */ /* 0x000e220000008800 */
[----:B------:R-:W-:-:S04]  /*1e1b0*/  @!P0 MOV R0, 0x400 ;  /* 0x0000040000008802 */ /* 0x000fc80000000f00 */
[----:B0-----:R-:W-:-:S05]  /*1e1c0*/  @!P0 LEA R0, R3, R0, 0x18 ;  /* 0x0000000003008211 */ /* 0x001fca00078ec0ff */
[----:B------:R0:W-:Y:S01]  /*1e1d0*/  @!P0 STS.128 [R0+0x31cd0], R24 ;  /* 0x031cd01800008388 */ /* 0x0001e20000000c00 */
[----:B------:R-:W-:Y:S06]  /*1e1e0*/  BAR.ARV 0x5, 0x200 ;  /* 0x0148000000007b1d */ /* 0x000fec0000002000 */
.L_x_11850:
[----:B------:R2:W-:Y:S01]  /*1e1f0*/  STL [R1+0x44], RZ ;  /* 0x000044ff01007387 */ /* 0x0005e20000100800 */
[----:B------:R-:W-:Y:S01]  /*1e200*/  ULDC UR4, c[0x0][0xc3c] ;  /* 0x00030f0000047ab9 */ /* 0x000fe20000000800 */
[----:B------:R-:W-:Y:S01]  /*1e210*/  IMAD.MOV.U32 R28, RZ, RZ, 0x1 ;  /* 0x00000001ff1c7424 */ /* 0x000fe200078e00ff */
[----:B-1----:R-:W-:Y:S01]  /*1e220*/  ISETP.GE.AND P0, PT, R27, UR4, PT ;  /* 0x000000041b007c0c */ /* 0x002fe2000bf06270 */
[----:B------:R-:W-:-:S12]  /*1e230*/  IMAD.MOV.U32 R18, RZ, RZ, RZ ;  /* 0x000000ffff127224 */ /* 0x000fd800078e00ff */
[----:B--2---:R-:W-:Y:S05]  /*1e240*/  @P0 BRA `(.L_x_11858) ;  /* 0x0000007400d00947 */ /* 0x004fea0003800000 */
[----:B------:R-:W2:Y:S04]  /*1e250*/  LDL R7, [R1+0x34] ;  /* 0x0000340001077983 */ /* 0x000ea80000100800 */
[----:B------:R-:W3:Y:S01]  /*1e260*/  LDL.LU R5, [R1] ;  /* 0x0000000001057983 */ /* 0x000ee20000300800 */
[----:B------:R-:W1:Y:S01]  /*1e270*/  S2R R8, SR_TID.X ;  /* 0x0000000000087919 */ /* 0x000e620000002100 */
[----:B------:R-:W4:Y:S01]  /*1e280*/  S2UR UR5, SR_CgaCtaId ;  /* 0x00000000000579c3 */ /* 0x000f220000008800 */
[----:B------:R-:W-:Y:S01]  /*1e290*/  UMOV UR4, 0x400 ;  /* 0x0000040000047882 */ /* 0x000fe20000000000 */
[C---:B-1----:R-:W-:Y:S01]  /*1e2a0*/  LOP3.LUT R6, R8.reuse, 0x7f, RZ, 0xc0, !PT ;  /* 0x0000007f08067812 */ /* 0x042fe200078ec0ff */
[----:B0-----:R-:W-:-:S04]  /*1e2b0*/  IMAD.SHL.U32 R0, R8, 0x8, RZ ;  /* 0x0000000808007824 */ /* 0x001fc800078e00ff */
[----:B------:R-:W-:Y:S01]  /*1e2c0*/  IMAD.SHL.U32 R4, R6, 0x8, RZ ;  /* 0x0000000806047824 */ /* 0x000fe200078e00ff */
[C---:B------:R-:W-:Y:S02]  /*1e2d0*/  LOP3.LUT R3, R0.reuse, 0x20, RZ, 0xc0, !PT ;  /* 0x0000002000037812 */ /* 0x040fe400078ec0ff */
[----:B------:R-:W-:Y:S02]  /*1e2e0*/  LOP3.LUT R2, R0, 0xd8, RZ, 0xc0, !PT ;  /* 0x000000d800027812 */ /* 0x000fe400078ec0ff */
[----:B------:R-:W-:Y:S02]  /*1e2f0*/  ISETP.NE.AND P1, PT, R6, RZ, PT ;  /* 0x000000ff0600720c */ /* 0x000fe40003f25270 */
[----:B------:R-:W-:Y:S02]  /*1e300*/  LOP3.LUT R3, R3, 0x300, R4, 0xf8, !PT ;  /* 0x0000030003037812 */ /* 0x000fe400078ef804 */
[----:B------:R-:W-:-:S04]  /*1e310*/  LOP3.LUT R2, R2, 0x18, R8, 0x78, !PT ;  /* 0x0000001802027812 */ /* 0x000fc800078e7808 */
[----:B------:R-:W-:Y:S02]  /*1e320*/  LOP3.LUT R3, R3, R2, RZ, 0xfc, !PT ;  /* 0x0000000203037212 */ /* 0x000fe400078efcff */
[----:B------:R-:W-:Y:S01]  /*1e330*/  LOP3.LUT P0, R2, R8, 0x1f, RZ, 0xc0, !PT ;  /* 0x0000001f08027812 */ /* 0x000fe2000780c0ff */
[----:B----4-:R-:W-:Y:S01]  /*1e340*/  ULEA UR4, UR5, UR4, 0x18 ;  /* 0x0000000405047291 */ /* 0x010fe2000f8ec03f */
[----:B------:R-:W-:-:S03]  /*1e350*/  SHF.R.U32.HI R4, RZ, 0x2, R6 ;  /* 0x00000002ff047819 */ /* 0x000fc60000011606 */
[----:B------:R0:W-:Y:S02]  /*1e360*/  STL [R1+0xc], R2 ;  /* 0x00000c0201007387 */ /* 0x0001e40000100800 */
[----:B------:R-:W-:Y:S02]  /*1e370*/  IMAD.U32 R16, RZ, RZ, UR4 ;  /* 0x00000004ff107e24 */ /* 0x000fe4000f8e00ff */
[----:B0-----:R-:W-:-:S05]  /*1e380*/  IMAD.SHL.U32 R2, R8, 0x20, RZ ;  /* 0x0000002008027824 */ /* 0x001fca00078e00ff */
[----:B------:R-:W-:Y:S01]  /*1e390*/  LOP3.LUT R4, R4, 0x60, R2, 0xf8, !PT ;  /* 0x0000006004047812 */ /* 0x000fe200078ef802 */
[----:B------:R-:W-:Y:S01]  /*1e3a0*/  IMAD R2, R3, 0x2, R16 ;  /* 0x0000000203027824 */ /* 0x000fe200078e0210 */
[----:B------:R-:W-:Y:S01]  /*1e3b0*/  LOP3.LUT R0, R0, 0x18, RZ, 0xc0, !PT ;  /* 0x0000001800007812 */ /* 0x000fe200078ec0ff */
[----:B------:R-:W-:Y:S01]  /*1e3c0*/  BSSY B8, `(.L_x_11858) ;  /* 0x000075c000087945 */ /* 0x000fe20003800000 */
[----:B------:R-:W-:Y:S02]  /*1e3d0*/  IMAD.MOV.U32 R29, RZ, RZ, RZ ;  /* 0x000000ffff1d7224 */ /* 0x000fe400078e00ff */
[----:B------:R-:W-:Y:S02]  /*1e3e0*/  IMAD.MOV.U32 R18, RZ, RZ, RZ ;  /* 0x000000ffff127224 */ /* 0x000fe400078e00ff */
[----:B------:R-:W-:Y:S01]  /*1e3f0*/  IMAD.MOV.U32 R28, RZ, RZ, 0x1 ;  /* 0x00000001ff1c7424 */ /* 0x000fe200078e00ff */
[----:B------:R-:W-:Y:S01]  /*1e400*/  ULDC.64 UR36, c[0x0][0x198] ;  /* 0x0000660000247ab9 */ /* 0x000fe20000000a00 */
[----:B------:R-:W-:Y:S01]  /*1e410*/  ULDC UR38, c[0x0][0xc] ;  /* 0x0000030000267ab9 */ /* 0x000fe20000000800 */
[----:B---3--:R-:W-:-:S04]  /*1e420*/  LOP3.LUT R5, R5, 0xfffffffd, RZ, 0xc0, !PT ;  /* 0xfffffffd05057812 */ /* 0x008fc800078ec0ff */
[----:B------:R-:W-:-:S04]  /*1e430*/  @P1 LOP3.LUT R5, R5, 0x2, RZ, 0xfc, !PT ;  /* 0x0000000205051812 */ /* 0x000fc800078efcff */
[----:B------:R-:W-:-:S04]  /*1e440*/  LOP3.LUT R5, R5, 0xfffffffe, RZ, 0xc0, !PT ;  /* 0xfffffffe05057812 */ /* 0x000fc800078ec0ff */
[----:B------:R-:W-:Y:S02]  /*1e450*/  @P0 LOP3.LUT R5, R5, 0x1, RZ, 0xfc, !PT ;  /* 0x0000000105050812 */ /* 0x000fe400078efcff */
[----:B------:R-:W-:Y:S02]  /*1e460*/  ISETP.NE.OR P0, PT, R6, RZ, !P0 ;  /* 0x000000ff0600720c */ /* 0x000fe40004705670 */
[----:B--2---:R-:W-:Y:S02]  /*1e470*/  LOP3.LUT R8, R7, 0x2, RZ, 0xfc, !PT ;  /* 0x0000000207087812 */ /* 0x004fe400078efcff */
[----:B------:R-:W-:Y:S01]  /*1e480*/  LOP3.LUT R5, R5, 0xfffffff7, RZ, 0xc0, !PT ;  /* 0xfffffff705057812 */ /* 0x000fe200078ec0ff */
[----:B------:R-:W-:Y:S02]  /*1e490*/  IMAD.MOV.U32 R7, RZ, RZ, 0x1 ;  /* 0x00000001ff077424 */ /* 0x000fe400078e00ff */
[----:B------:R-:W-:Y:S04]  /*1e4a0*/  STL [R1+0x1c], R8 ;  /* 0x00001c0801007387 */ /* 0x000fe80000100800 */
[----:B------:R-:W-:Y:S02]  /*1e4b0*/  STL [R1+0x44], RZ ;  /* 0x000044ff01007387 */ /* 0x000fe40000100800 */
[----:B------:R-:W-:-:S02]  /*1e4c0*/  @P0 LOP3.LUT R5, R5, 0x8, RZ, 0xfc, !PT ;  /* 0x0000000805050812 */ /* 0x000fc400078efcff */
[----:B------:R-:W-:Y:S04]  /*1e4d0*/  STL [R1+0x4], R7 ;  /* 0x0000040701007387 */ /* 0x000fe80000100800 */
[----:B------:R0:W-:Y:S04]  /*1e4e0*/  STL [R1+0x14], R2 ;  /* 0x0000140201007387 */ /* 0x0001e80000100800 */
[----:B------:R1:W-:Y:S01]  /*1e4f0*/  STL [R1], R5 ;  /* 0x0000000501007387 */ /* 0x0003e20000100800 */
[C---:B0-----:R-:W-:Y:S02]  /*1e500*/  LOP3.LUT R2, R0.reuse, 0x20, RZ, 0xfc, !PT ;  /* 0x0000002000027812 */ /* 0x041fe400078efcff */
[----:B------:R-:W-:-:S07]  /*1e510*/  LOP3.LUT R0, R0, 0x40, RZ, 0xfc, !PT ;  /* 0x0000004000007812 */ /* 0x000fce00078efcff */
.L_x_12010:
[----:B0-----:R-:W0:Y:S02]  /*1e520*/  LDC.64 R2, c[0x0][0xc88] ;  /* 0x00032200ff027b82 */ /* 0x001e240000000a00 */
[----:B0-----:R-:W-:-:S05]  /*1e530*/  IMAD.WIDE R2, R27, 0x4, R2 ;  /* 0x000000041b027825 */ /* 0x001fca00078e0202 */
[----:B--2---:R-:W2:Y:S01]  /*1e540*/  LDG.E R14, desc[UR60][R2.64] ;  /* 0x0000003c020e7981 */ /* 0x004ea2000c1e1900 */
        /* <DEDUP_REMOVED lines=18> */
[----:B-1----:R-:W-:Y:S01]  /*1e670*/  @P3 IADD3.X R11, R22, UR7, RZ, P1, !PT ;  /* 0x00000007160b3c10 */ /* 0x002fe20008ffe4ff */
        /* <DEDUP_REMOVED lines=10> */
[----:B--2---:R-:W-:-:S04]  /*1e720*/  IADD3 R2, P0, R19, UR4, RZ ;  /* 0x0000000413027c10 */ /* 0x004fc8000ff1e0ff */
[C---:B------:R-:W-:Y:S02]  /*1e730*/  IADD3.X R3, R22.reuse, UR5, RZ, P0, !PT ;  /* 0x0000000516037c10 */ /* 0x040fe400087fe4ff */
[----:B------:R-:W-:Y:S01]  /*1e740*/  IADD3 R4, P0, R19, UR8, RZ ;  /* 0x0000000813047c10 */ /* 0x000fe2000ff1e0ff */
[----:B------:R-:W-:Y:S02]  /*1e750*/  ULDC UR4, c[0x0][0x288] ;  /* 0x0000a20000047ab9 */ /* 0x000fe40000000800 */
[----:B------:R-:W5:Y:S01]  /*1e760*/  @P2 LDG.E R12, desc[UR60][R6.64] ;  /* 0x0000003c060c2981 */ /* 0x000f62000c1e1900 */
[----:B-1----:R-:W-:Y:S02]  /*1e770*/  IADD3.X R5, R22, UR9, RZ, P0, !PT ;  /* 0x0000000916057c10 */ /* 0x002fe400087fe4ff */
        /* <DEDUP_REMOVED lines=16> */
[----:B--2---:R0:W-:Y:S01]  /*1e880*/  STL [R1+0x30], R8 ;  /* 0x0000300801007387 */ /* 0x0041e20000100800 */
[----:B------:R-:W-:Y:S02]  /*1e890*/  IMAD.MOV.U32 R13, RZ, RZ, R8 ;  /* 0x000000ffff0d7224 */ /* 0x000fe400078e0008 */
[----:B0-----:R-:W-:Y:S01]  /*1e8a0*/  IMAD.U32 R8, RZ, RZ, UR5 ;  /* 0x00000005ff087e24 */ /* 0x001fe2000f8e00ff */
[----:B---3--:R-:W-:Y:S06]  /*1e8b0*/  @P3 BRA `(.L_x_11859) ;  /* 0x0000000000143947 */ /* 0x008fec0003800000 */
[----:B------:R-:W-:Y:S05]  /*1e8c0*/  @!P1 BRA `(.L_x_11859) ;  /* 0x0000000000109947 */ /* 0x000fea0003800000 */
[----:B------:R-:W2:Y:S04]  /*1e8d0*/  LDG.E R11, desc[UR60][R2.64] ;  /* 0x0000003c020b7981 */ /* 0x000ea8000c1e1900 */
[----:B------:R-:W2:Y:S02]  /*1e8e0*/  LDG.E R2, desc[UR60][R2.64+0x4] ;  /* 0x0000043c02027981 */ /* 0x000ea4000c1e1900 */
[----:B--2---:R-:W-:-:S05]  /*1e8f0*/  IMAD.IADD R13, R2, 0x1, -R11 ;  /* 0x00000001020d7824 */ /* 0x004fca00078e0a0b */
[----:B------:R0:W-:Y:S02]  /*1e900*/  STL [R1+0x30], R13 ;  /* 0x0000300d01007387 */ /* 0x0001e40000100800 */
.L_x_11859:
[----:B------:R-:W-:Y:S01]  /*1e910*/  ULDC.64 UR4, c[0x0][0xa20] ;  /* 0x0002880000047ab9 */ /* 0x000fe20000000a00 */
[C---:B------:R-:W-:Y:S01]  /*1e920*/  LOP3.LUT R2, R26.reuse, 0xff000000, RZ, 0xc0, !PT ;  /* 0xff0000001a027812 */ /* 0x040fe200078ec0ff */
[----:B------:R-:W-:Y:S01]  /*1e930*/  IMAD.MOV.U32 R23, RZ, RZ, R14 ;  /* 0x000000ffff177224 */ /* 0x000fe200078e000e */
        /* <DEDUP_REMOVED lines=8> */
[----:B------:R-:W-:-:S04]  /*1e9c0*/  IADD3 R10, P1, R19, UR4, RZ ;  /* 0x00000004130a7c10 */ /* 0x000fc8000ff3e0ff */
[----:B------:R-:W-:-:S05]  /*1e9d0*/  IADD3.X R11, R22, UR5, RZ, P1, !PT ;  /* 0x00000005160b7c10 */ /* 0x000fca0008ffe4ff */
[----:B------:R1:W5:Y:S01]  /*1e9e0*/  LDG.E R10, desc[UR60][R10.64] ;  /* 0x0000003c0a0a7981 */ /* 0x000362000c1e1900 */
[----:B------:R-:W-:Y:S05]  /*1e9f0*/  BRA `(.L_x_11861) ;  /* 0x0000000000107947 */ /* 0x000fea0003800000 */
.L_x_11860:
[----:B------:R-:W-:Y:S05]  /*1ea00*/  @!P2 BRA `(.L_x_11861) ;  /* 0x00000000000ca947 */ /* 0x000fea0003800000 */
[----:B------:R-:W2:Y:S04]  /*1ea10*/  LDG.E R10, desc[UR60][R6.64] ;  /* 0x0000003c060a7981 */ /* 0x000ea8000c1e1900 */
[----:B------:R-:W2:Y:S02]  /*1ea20*/  LDG.E R6, desc[UR60][R6.64+0x4] ;  /* 0x0000043c06067981 */ /* 0x000ea4000c1e1900 */
[----:B--2---:R-:W-:-:S07]  /*1ea30*/  IMAD.IADD R10, R6, 0x1, -R10 ;  /* 0x00000001060a7824 */ /* 0x004fce00078e0a0a */
.L_x_11861:
[----:B------:R-:W2:Y:S04]  /*1ea40*/  @P0 LDG.E R3, desc[UR60][R4.64] ;  /* 0x0000003c04030981 */ /* 0x000ea8000c1e1900 */
[----:B------:R3:W2:Y:S01]  /*1ea50*/  @P0 LDG.E R4, desc[UR60][R4.64+0x4] ;  /* 0x0000043c04040981 */ /* 0x0006a2000c1e1900 */
[----:B-----5:R-:W-:Y:S01]  /*1ea60*/  IMAD.IADD R10, R10, 0x1, -R9 ;  /* 0x000000010a0a7824 */ /* 0x020fe200078e0a09 */
[----:B------:R-:W-:Y:S01]  /*1ea70*/  LOP3.LUT R12, R2, 0xff, RZ, 0xc0, !PT ;  /* 0x000000ff020c7812 */ /* 0x000fe200078ec0ff */
[----:B------:R-:W-:Y:S04]  /*1ea80*/  BSSY B0, `(.L_x_11862) ;  /* 0x0000038000007945 */ /* 0x000fe80003800000 */
[----:B------:R4:W-:Y:S01]  /*1ea90*/  STL [R1+0x48], R12 ;  /* 0x0000480c01007387 */ /* 0x0009e20000100800 */
[----:B---3--:R-:W3:Y:S02]  /*1eaa0*/  LDC R5, c[0x0][0x448] ;  /* 0x00011200ff057b82 */ /* 0x008ee40000000800 */
[----:B---3--:R-:W-:-:S13]  /*1eab0*/  ISETP.NE.AND P1, PT, R5, 0x1, PT ;  /* 0x000000010500780c */ /* 0x008fda0003f25270 */
[----:B------:R-:W3:Y:S08]  /*1eac0*/  @P1 LDC R5, c[0x0][0x44c] ;  /* 0x00011300ff051b82 */ /* 0x000ef00000000800 */
[----:B------:R-:W0:Y:S01]  /*1ead0*/  @P1 LDC R6, c[0x0][0x450] ;  /* 0x00011400ff061b82 */ /* 0x000e220000000800 */
[----:B--2---:R-:W-:Y:S02]  /*1eae0*/  @P0 IMAD.IADD R8, R4, 0x1, -R3 ;  /* 0x0000000104080824 */ /* 0x004fe400078e0a03 */
[----:B------:R-:W-:-:S02]  /*1eaf0*/  IMAD R3, R25, 0xc0, RZ ;  /* 0x000000c019037824 */ /* 0x000fc400078e02ff */
[----:B------:R-:W-:Y:S02]  /*1eb00*/  IMAD.IADD R20, R10, 0x1, R8 ;  /* 0x000000010a147824 */ /* 0x000fe400078e0208 */
[----:B------:R-:W-:-:S04]  /*1eb10*/  VIADD R3, R3, 0xbf ;  /* 0x000000bf03037836 */ /* 0x000fc80000000000 */
[----:B---3--:R-:W-:-:S04]  /*1eb20*/  @P1 IMAD.HI.U32 R5, R3, R5, RZ ;  /* 0x0000000503051227 */ /* 0x008fc800078e00ff */
[----:B------:R-:W-:Y:S01]  /*1eb30*/  IMAD.MOV.U32 R4, RZ, RZ, R3 ;  /* 0x000000ffff047224 */ /* 0x000fe200078e0003 */
[----:B0-----:R-:W-:Y:S01]  /*1eb40*/  @P1 SHF.R.U32.HI R4, RZ, R6, R5 ;  /* 0x00000006ff041219 */ /* 0x001fe20000011605 */
[C---:B------:R-:W-:Y:S01]  /*1eb50*/  VIADD R3, R20.reuse, 0x8f ;  /* 0x0000008f14037836 */ /* 0x040fe20000000000 */
[----:B------:R-:W-:-:S03]  /*1eb60*/  IADD3 R20, R20, 0x90, -R13 ;  /* 0x0000009014147810 */ /* 0x000fc60007ffe80d */
[----:B------:R-:W-:-:S04]  /*1eb70*/  IMAD.HI R3, R3, 0x38e38e39, RZ ;  /* 0x38e38e3903037827 */ /* 0x000fc800078e02ff */
[----:B------:R-:W-:Y:S01]  /*1eb80*/  IMAD.IADD R4, R20, 0x1, R4 ;  /* 0x0000000114047824 */ /* 0x000fe200078e0204 */
[----:B------:R-:W-:-:S03]  /*1eb90*/  SHF.R.U32.HI R21, RZ, 0x1f, R3 ;  /* 0x0000001fff157819 */ /* 0x000fc60000011603 */
[----:B------:R-:W-:Y:S01]  /*1eba0*/  IMAD.HI R4, R4, 0x38e38e39, RZ ;  /* 0x38e38e3904047827 */ /* 0x000fe200078e02ff */
[----:B------:R-:W-:-:S04]  /*1ebb0*/  LEA.HI.SX32 R21, R3, R21, 0x1b ;  /* 0x0000001503157211 */ /* 0x000fc800078fdaff */
[----:B------:R-:W-:-:S04]  /*1ebc0*/  SHF.R.U32.HI R5, RZ, 0x1f, R4 ;  /* 0x0000001fff057819 */ /* 0x000fc80000011604 */
[----:B------:R-:W-:Y:S02]  /*1ebd0*/  LEA.HI.SX32 R5, R4, R5, 0x1b ;  /* 0x0000000504057211 */ /* 0x000fe400078fdaff */
[----:B------:R-:W-:Y:S01]  /*1ebe0*/  SHF.R.U32.HI R4, RZ, 0x10, R2 ;  /* 0x00000010ff047819 */ /* 0x000fe20000011602 */
[----:B------:R-:W-:Y:S01]  /*1ebf0*/  IMAD.MOV.U32 R2, RZ, RZ, RZ ;  /* 0x000000ffff027224 */ /* 0x000fe200078e00ff */
[----:B------:R-:W-:-:S04]  /*1ec00*/  VIMNMX R5, R21, R5, PT ;  /* 0x0000000515057248 */ /* 0x000fc80003fe0100 */
[----:B------:R-:W-:-:S13]  /*1ec10*/  ISETP.GE.AND P1, PT, R5, 0x1, PT ;  /* 0x000000010500780c */ /* 0x000fda0003f26270 */
[----:B----4-:R-:W-:Y:S05]  /*1ec20*/  @!P1 BRA `(.L_x_11863) ;  /* 0x0000000000749947 */ /* 0x010fea0003800000 */
        /* <DEDUP_REMOVED lines=8> */
[----:B------:R0:W2:Y:S02]  /*1ecb0*/  F2I.FTZ.U32.TRUNC.NTZ R3, R2 ;  /* 0x0000000200037305 */ /* 0x0000a4000021f000 */
[----:B0-----:R-:W-:-:S04]  /*1ecc0*/  LOP3.LUT R2, R9, R6, RZ, 0x3c, !PT ;  /* 0x0000000609027212 */ /* 0x001fc800078e3cff */
[----:B------:R-:W-:Y:S01]  /*1ecd0*/  ISETP.GE.AND P1, PT, R2, RZ, PT ;  /* 0x000000ff0200720c */ /* 0x000fe20003f26270 */
[----:B--2---:R-:W-:-:S04]  /*1ece0*/  IMAD.MOV R2, RZ, RZ, -R3 ;  /* 0x000000ffff027224 */ /* 0x004fc800078e0a03 */
[----:B-1----:R-:W-:Y:S02]  /*1ecf0*/  IMAD R11, R2, R7, RZ ;  /* 0x00000007020b7224 */ /* 0x002fe400078e02ff */
        /* <DEDUP_REMOVED lines=16> */
.L_x_11863:
[----:B------:R-:W-:Y:S05]  /*1ee00*/  BSYNC B0 ;  /* 0x0000000000007941 */ /* 0x000fea0003800000 */
.L_x_11862:
        /* <DEDUP_REMOVED lines=24> */
[----:B------:R0:W2:Y:S02]  /*1ef90*/  SHFL.IDX PT, R14, R6, RZ, 0x1f ;  /* 0x00001fff060e7589 */ /* 0x0000a400000e0000 */
.L_x_12065:
[----:B--2---:R-:W-:Y:S02]  /*1efa0*/  ISETP.NE.AND P0, PT, R14, RZ, PT ;  /* 0x000000ff0e00720c */ /* 0x004fe40003f05270 */
[----:B------:R-:W-:-:S11]  /*1efb0*/  PLOP3.LUT P2, PT, PT, PT, PT, 0x8, 0x0 ;  /* 0x000000000000781c */ /* 0x000fd60003f4e170 */
[----:B------:R-:W-:Y:S05]  /*1efc0*/  @P0 BRA `(.L_x_11867) ;  /* 0x00000000000c0947 */ /* 0x000fea0003800000 */
[----:B------:R-:W-:-:S03]  /*1efd0*/  UMOV UR4, 0xffffffff ;  /* 0xffffffff00047882 */ /* 0x000fc60000000000 */
[----:B------:R-:W-:Y:S05]  /*1efe0*/  BRA.DIV UR4, `(.L_x_11868) ;  /* 0x0000007a04f07947 */ /* 0x000fea000b800000 */
[----:B------:R-:W-:-:S13]  /*1eff0*/  ELECT P2, URZ, PT ;  /* 0x00000000003f782f */ /* 0x000fda0003840000 */
.L_x_11867:
        /* <DEDUP_REMOVED lines=9> */
.L_x_12068:
[----:B------:R-:W-:Y:S05]  /*1f090*/  BSYNC B1 ;  /* 0x0000000000017941 */ /* 0x000fea0003800000 */
.L_x_11869:
[----:B------:R-:W-:Y:S04]  /*1f0a0*/  BSSY B1, `(.L_x_11871) ;  /* 0x000008a000017945 */ /* 0x000fe80003800000 */
[----:B------:R-:W-:Y:S05]  /*1f0b0*/  @!P2 BRA `(.L_x_11872) ;  /* 0x000000080020a947 */ /* 0x000fea0003800000 */
[----:B------:R-:W1:Y:S01]  /*1f0c0*/  LDL R8, [R1+0x4] ;  /* 0x0000040001087983 */ /* 0x000e620000100800 */
[----:B------:R-:W-:Y:S01]  /*1f0d0*/  IMAD R9, R29, 0x8, R16 ;  /* 0x000000081d097824 */ /* 0x000fe200078e0210 */
[----:B------:R-:W2:Y:S01]  /*1f0e0*/  S2R R7, SR_TID.X ;  /* 0x0000000000077919 */ /* 0x000ea20000002100 */
[----:B------:R-:W-:Y:S01]  /*1f0f0*/  BSSY B2, `(.L_x_11873) ;  /* 0x0000006000027945 */ /* 0x000fe20003800000 */
[----:B--2---:R-:W-:-:S04]  /*1f100*/  LOP3.LUT R7, R7, 0x7f, RZ, 0xc0, !PT ;  /* 0x0000007f07077812 */ /* 0x004fc800078ec0ff */
[----:B------:R-:W-:Y:S02]  /*1f110*/  ISETP.NE.AND P4, PT, R7, RZ, PT ;  /* 0x000000ff0700720c */ /* 0x000fe40003f85270 */
[----:B-1----:R-:W-:-:S04]  /*1f120*/  SHF.L.U32 R11, R8, 0x1f, RZ ;  /* 0x0000001f080b7819 */ /* 0x002fc800000006ff */
[----:B------:R-:W1:Y:S02]  /*1f130*/  SYNCS.PHASECHK.TRANS64.TRYWAIT P0, [R9+URZ+0x31ca0], R11 ;  /* 0x031ca00b090075a7 */ /* 0x000e64000800017f */
[----:B-1----:R-:W-:Y:S05]  /*1f140*/  @!P0 BRA `(.L_x_11874) ;  /* 0x0000007800d08947 */ /* 0x002fea0003800000 */
.L_x_12069:
[----:B------:R-:W-:Y:S05]  /*1f150*/  BSYNC B2 ;  /* 0x0000000000027941 */ /* 0x000fea0003800000 */
.L_x_11873:
        /* <DEDUP_REMOVED lines=8> */
.L_x_11876:
[----:B------:R-:W-:Y:S05]  /*1f1e0*/  BSYNC B2 ;  /* 0x0000000000027941 */ /* 0x000fea0003800000 */
.L_x_11875:
        /* <DEDUP_REMOVED lines=12> */
.L_x_11877:
        /* <DEDUP_REMOVED lines=16> */
.L_x_11878:
        /* <DEDUP_REMOVED lines=16> */
.L_x_11879:
        /* <DEDUP_REMOVED lines=13> */
.L_x_12070:
[----:B------:R-:W-:Y:S05]  /*1f580*/  BSYNC B2 ;  /* 0x0000000000027941 */ /* 0x000fea0003800000 */
.L_x_11880:
[----:B------:R-:W-:Y:S01]  /*1f590*/  BSSY B2, `(.L_x_11882) ;  /* 0x000000a000027945 */ /* 0x000fe20003800000 */
[----:B------:R-:W-:Y:S02]  /*1f5a0*/  IMAD.MOV.U32 R10, RZ, RZ, 0x0 ;  /* 0x00000000ff0a7424 */ /* 0x000fe400078e00ff */
[----:B01----:R-:W-:Y:S01]  /*1f5b0*/  IMAD.MOV.U32 R11, RZ, RZ, 0x12f00000 ;  /* 0x12f00000ff0b7424 */ /* 0x003fe200078e00ff */
[----:B------:R-:W-:Y:S06]  /*1f5c0*/  @P4 BRA `(.L_x_11883) ;  /* 0x0000000000184947 */ /* 0x000fec0003800000 */
[----:B------:R-:W2:Y:S02]  /*1f5d0*/  LDL R6, [R1] ;  /* 0x0000000001067983 */ /* 0x000ea40000100800 */
[----:B--2---:R-:W-:Y:S01]  /*1f5e0*/  LOP3.LUT P0, RZ, R6, 0x1, RZ, 0xc0, !PT ;  /* 0x0000000106ff7812 */ /* 0x004fe2000780c0ff */
[----:B------:R-:W-:-:S04]  /*1f5f0*/  IMAD.MOV.U32 R6, RZ, RZ, 0x6c00 ;  /* 0x00006c00ff067424 */ /* 0x000fc800078e00ff */
[----:B------:R0:W-:Y:S08]  /*1f600*/  SYNCS.ARRIVE.TRANS64 RZ, [R9+URZ+0x31cb0], R6 ;  /* 0x031cb00609ff79a7 */ /* 0x0001f0000800003f */
[----:B------:R-:W-:Y:S05]  /*1f610*/  @!P0 BRA `(.L_x_11883) ;  /* 0x0000000000048947 */ /* 0x000fea0003800000 */
[----:B------:R-:W-:Y:S01]  /*1f620*/  BPT.TRAP 0x1 ;  /* 0x000000040000795c */ /* 0x000fe20000300000 */
.L_x_11883:
[----:B------:R-:W-:Y:S05]  /*1f630*/  BSYNC B2 ;  /* 0x0000000000027941 */ /* 0x000fea0003800000 */
.L_x_11882:
        /* <DEDUP_REMOVED lines=8> */
.L_x_11884:
        /* <DEDUP_REMOVED lines=15> */
.L_x_11885:
        /* <DEDUP_REMOVED lines=15> */
.L_x_11886:
        /* <DEDUP_REMOVED lines=10> */
.L_x_11872:
[----:B------:R-:W-:Y:S05]  /*1f940*/  BSYNC B1 ;  /* 0x0000000000017941 */ /* 0x000fea0003800000 */
.L_x_11871:
[----:B------:R-:W2:Y:S01]  /*1f950*/  LDL.LU R10, [R1+0x4] ;  /* 0x00000400010a7983 */ /* 0x000ea20000300800 */
[----:B------:R-:W-:Y:S01]  /*1f960*/  VIADD R29, R29, 0x1 ;  /* 0x000000011d1d7836 */ /* 0x000fe20000000000 */
[----:B------:R-:W-:-:S04]  /*1f970*/  PLOP3.LUT P5, PT, PT, PT, PT, 0x8, 0x0 ;  /* 0x000000000000781c */ /* 0x000fc80003fae170 */
[----:B------:R-:W-:-:S04]  /*1f980*/  ISETP.NE.AND P0, PT, R29, 0x2, PT ;  /* 0x000000021d00780c */ /* 0x000fc80003f05270 */
[----:B0-----:R-:W-:Y:S02]  /*1f990*/  SEL R6, RZ, 0x1, P0 ;  /* 0x00000001ff067807 */ /* 0x001fe40000000000 */
[----:B------:R-:W-:Y:S02]  /*1f9a0*/  SEL R29, R29, RZ, P0 ;  /* 0x000000ff1d1d7207 */ /* 0x000fe40000000000 */
[----:B--2---:R-:W-:-:S05]  /*1f9b0*/  LOP3.LUT R10, R10, R6, RZ, 0x3c, !PT ;  /* 0x000000060a0a7212 */ /* 0x004fca00078e3cff */
[----:B------:R0:W-:Y:S02]  /*1f9c0*/  STL [R1+0x4], R10 ;  /* 0x0000040a01007387 */ /* 0x0001e40000100800 */
[----:B0-----:R-:W-:-:S05]  /*1f9d0*/  VIADD R10, R5, 0xfffffffe ;  /* 0xfffffffe050a7836 */ /* 0x001fca0000000000 */
[----:B------:R-:W-:-:S13]  /*1f9e0*/  ISETP.GE.AND P0, PT, R10, R3, PT ;  /* 0x000000030a00720c */ /* 0x000fda0003f06270 */
[----:B------:R-:W-:Y:S05]  /*1f9f0*/  @!P0 BRA `(.L_x_11865) ;  /* 0x0000000800588947 */ /* 0x000fea0003800000 */
.L_x_11903:
[----:B------:R-:W-:Y:S05]  /*1fa00*/  YIELD ;  /* 0x0000000000007946 */ /* 0x000fea0003800000 */
[----:B------:R-:W-:Y:S04]  /*1fa10*/  BSSY B1, `(.L_x_11887) ;  /* 0x000008a000017945 */ /* 0x000fe80003800000 */
[----:B0-----:R-:W-:Y:S05]  /*1fa20*/  @!P2 BRA `(.L_x_11888) ;  /* 0x000000080020a947 */ /* 0x001fea0003800000 */
[----:B------:R-:W2:Y:S01]  /*1fa30*/  LDL R6, [R1+0x4] ;  /* 0x0000040001067983 */ /* 0x000ea20000100800 */
[----:B------:R-:W-:Y:S01]  /*1fa40*/  IMAD R9, R29, 0x8, R16 ;  /* 0x000000081d097824 */ /* 0x000fe200078e0210 */
[----:B------:R-:W0:Y:S01]  /*1fa50*/  S2R R5, SR_TID.X ;  /* 0x0000000000057919 */ /* 0x000e220000002100 */
[----:B------:R-:W-:Y:S01]  /*1fa60*/  BSSY B2, `(.L_x_11889) ;  /* 0x0000006000027945 */ /* 0x000fe20003800000 */
[----:B0-----:R-:W-:-:S04]  /*1fa70*/  LOP3.LUT R5, R5, 0x7f, RZ, 0xc0, !PT ;  /* 0x0000007f05057812 */ /* 0x001fc800078ec0ff */
[----:B------:R-:W-:Y:S02]  /*1fa80*/  ISETP.NE.AND P1, PT, R5, RZ, PT ;  /* 0x000000ff0500720c */ /* 0x000fe40003f25270 */
[----:B--2---:R-:W-:-:S04]  /*1fa90*/  SHF.L.U32 R8, R6, 0x1f, RZ ;  /* 0x0000001f06087819 */ /* 0x004fc800000006ff */
[----:B------:R-:W0:Y:S02]  /*1faa0*/  SYNCS.PHASECHK.TRANS64.TRYWAIT P0, [R9+URZ+0x31ca0], R8 ;  /* 0x031ca008090075a7 */ /* 0x000e24000800017f */
[----:B0-----:R-:W-:Y:S05]  /*1fab0*/  @!P0 BRA `(.L_x_11890) ;  /* 0x00000070009c8947 */ /* 0x001fea0003800000 */
.L_x_12071:
[----:B------:R-:W-:Y:S05]  /*1fac0*/  BSYNC B2 ;  /* 0x0000000000027941 */ /* 0x000fea0003800000 */
.L_x_11889:
[----:B------:R-:W-:Y:S04]  /*1fad0*/  BSSY B2, `(.L_x_11891) ;  /* 0x0000008000027945 */ /* 0x000fe80003800000 */
[----:B------:R-:W-:Y:S05]  /*1fae0*/  @P1 BRA `(.L_x_11892) ;  /* 0x0000000000181947 */ /* 0x000fea0003800000 */
[----:B------:R-:W2:Y:S02]  /*1faf0*/  LDL R5, [R1] ;  /* 0x0000000001057983 */ /* 0x000ea40000100800 */
[----:B--2---:R-:W-:Y:S01]  /*1fb00*/  LOP3.LUT P0, RZ, R5, 0x1, RZ, 0xc0, !PT ;  /* 0x0000000105ff7812 */ /* 0x004fe2000780c0ff */
[----:B------:R-:W-:-:S04]  /*1fb10*/  IMAD.MOV.U32 R5, RZ, RZ, 0x6c00 ;  /* 0x00006c00ff057424 */ /* 0x000fc800078e00ff */
[----:B------:R2:W-:Y:S08]  /*1fb20*/  SYNCS.ARRIVE.TRANS64 RZ, [R9+URZ+0x31c90], R5 ;  /* 0x031c900509ff79a7 */ /* 0x0005f0000800003f */
[----:B------:R-:W-:Y:S05]  /*1fb30*/  @!P0 BRA `(.L_x_11892) ;  /* 0x0000000000048947 */ /* 0x000fea0003800000 */
[----:B------:R-:W-:Y:S01]  /*1fb40*/  BPT.TRAP 0x1 ;  /* 0x000000040000795c */ /* 0x000fe20000300000 */
.L_x_11892:
[----:B------:R-:W-:Y:S05]  /*1fb50*/  BSYNC B2 ;  /* 0x0000000000027941 */ /* 0x000fea0003800000 */
.L_x_11891:
[----:B------:R-:W-:Y:S01]  /*1fb60*/  IMAD.MOV.U32 R14, RZ, RZ, RZ ;  /* 0x000000ffff0e7224 */ /* 0x000fe200078e00ff */
[----:B------:R-:W-:Y:S01]  /*1fb70*/  UIADD3 UR4, UP0, UR36, 0x570, URZ ;  /* 0x0000057024047890 */ /* 0x000fe2000ff1e03f */
[----:B------:R-:W-:Y:S01]  /*1fb80*/  IMAD R7, R29, 0x6c00, R16 ;  /* 0x00006c001d077824 */ /* 0x000fe200078e0210 */
[----:B------:R-:W-:Y:S01]  /*1fb90*/  PLOP3.LUT P0, PT, PT, PT, PT, 0x80, 0x0 ;  /* 0x000000000000781c */ /* 0x000fe20003f0f070 */
[----:B------:R-:W-:Y:S01]  /*1fba0*/  IMAD R6, R10, 0x90, R0 ;  /* 0x000000900a067824 */ /* 0x000fe200078e0200 */
[----:B------:R-:W-:Y:S01]  /*1fbb0*/  R2UR UR10, R14 ;  /* 0x000000000e0a72ca */ /* 0x000fe200000e0000 */
[----:B--2---:R-:W-:Y:S01]  /*1fbc0*/  VIADD R5, R9, 0x31c90 ;  /* 0x00031c9009057836 */ /* 0x004fe20000000000 */
[----:B------:R-:W-:Y:S01]  /*1fbd0*/  UIADD3.X UR5, URZ, UR37, URZ, UP0, !UPT ;  /* 0x000000253f057290 */ /* 0x000fe200087fe43f */
[----:B-1----:R-:W-:Y:S01]  /*1fbe0*/  VIADD R11, R7, 0x16a00 ;  /* 0x00016a00070b7836 */ /* 0x002fe20000000000 */
[----:B------:R-:W-:Y:S01]  /*1fbf0*/  UMOV UR6, 0x0 ;  /* 0x0000000000067882 */ /* 0x000fe20000000000 */
[----:B------:R-:W-:-:S10]  /*1fc00*/  UMOV UR7, 0x12f00000 ;  /* 0x12f0000000077882 */ /* 0x000fd40000000000 */
.L_x_11893:
        /* <DEDUP_REMOVED lines=16> */
.L_x_11894:
        /* <DEDUP_REMOVED lines=16> */
.L_x_11895:
        /* <DEDUP_REMOVED lines=13> */
.L_x_12072:
[----:B------:R-:W-:Y:S05]  /*1fee0*/  BSYNC B2 ;  /* 0x0000000000027941 */ /* 0x000fea0003800000 */
.L_x_11896:
[----:B------:R-:W-:Y:S01]  /*1fef0*/  BSSY B2, `(.L_x_11898) ;  /* 0x000000a000027945 */ /* 0x000fe20003800000 */
[----:B------:R-:W-:Y:S02]  /*1ff00*/  IMAD.MOV.U32 R12, RZ, RZ, 0x0 ;  /* 0x00000000ff0c7424 */ /* 0x000fe400078e00ff */
[----:B------:R-:W-:Y:S01]  /*1ff10*/  IMAD.MOV.U32 R13, RZ, RZ, 0x12f00000 ;  /* 0x12f00000ff0d7424 */ /* 0x000fe200078e00ff */
[----:B------:R-:W-:Y:S06]  /*1ff20*/  @P1 BRA `(.L_x_11899) ;  /* 0x0000000000181947 */ /* 0x000fec0003800000 */
[----:B------:R-:W2:Y:S02]  /*1ff30*/  LDL R5, [R1] ;  /* 0x0000000001057983 */ /* 0x000ea40000100800 */
[----:B--2---:R-:W-:Y:S01]  /*1ff40*/  LOP3.LUT P0, RZ, R5, 0x1, RZ, 0xc0, !PT ;  /* 0x0000000105ff7812 */ /* 0x004fe2000780c0ff */
[----:B------:R-:W-:-:S04]  /*1ff50*/  IMAD.MOV.U32 R5, RZ, RZ, 0x6c00 ;  /* 0x00006c00ff057424 */ /* 0x000fc800078e00ff */
[----:B------:R2:W-:Y:S08]  /*1ff60*/  SYNCS.ARRIVE.TRANS64 RZ, [R9+URZ+0x31cb0], R5 ;  /* 0x031cb00509ff79a7 */ /* 0x0005f0000800003f */
[----:B------:R-:W-:Y:S05]  /*1ff70*/  @!P0 BRA `(.L_x_11899) ;  /* 0x0000000000048947 */ /* 0x000fea0003800000 */
[----:B------:R-:W-:Y:S01]  /*1ff80*/  BPT.TRAP 0x1 ;  /* 0x000000040000795c */ /* 0x000fe20000300000 */
.L_x_11899:
[----:B------:R-:W-:Y:S05]  /*1ff90*/  BSYNC B2 ;  /* 0x0000000000027941 */ /* 0x000fea0003800000 */
.L_x_11898:
        /* <DEDUP_REMOVED lines=8> */
.L_x_11900:
        /* <DEDUP_REMOVED lines=16> */
.L_x_11901:
        /* <DEDUP_REMOVED lines=15> */
.L_x_11902:
        /* <DEDUP_REMOVED lines=10> */
.L_x_11888:
[----:B------:R-:W-:Y:S05]  /*202b0*/  BSYNC B1 ;  /* 0x0000000000017941 */ /* 0x000fea0003800000 */
.L_x_11887:
[----:B------:R-:W2:Y:S01]  /*202c0*/  LDL.LU R8, [R1+0x4] ;  /* 0x0000040001087983 */ /* 0x000ea20000300800 */
[----:B------:R-:W-:-:S05]  /*202d0*/  VIADD R29, R29, 0x1 ;  /* 0x000000011d1d7836 */ /* 0x000fca0000000000 */
[----:B------:R-:W-:-:S04]  /*202e0*/  ISETP.NE.AND P0, PT, R29, 0x2, PT ;  /* 0x000000021d00780c */ /* 0x000fc80003f05270 */
[----:B------:R-:W-:Y:S02]  /*202f0*/  SEL R5, RZ, 0x1, P0 ;  /* 0x00000001ff057807 */ /* 0x000fe40000000000 */
[----:B------:R-:W-:Y:S02]  /*20300*/  SEL R29, R29, RZ, P0 ;  /* 0x000000ff1d1d7207 */ /* 0x000fe40000000000 */
[C---:B------:R-:W-:Y:S01]  /*20310*/  ISETP.GT.AND P0, PT, R10.reuse, R3, PT ;  /* 0x000000030a00720c */ /* 0x040fe20003f04270 */
[----:B------:R-:W-:Y:S01]  /*20320*/  VIADD R10, R10, 0xffffffff ;  /* 0xffffffff0a0a7836 */ /* 0x000fe20000000000 */
[----:B--2---:R-:W-:-:S05]  /*20330*/  LOP3.LUT R8, R8, R5, RZ, 0x3c, !PT ;  /* 0x0000000508087212 */ /* 0x004fca00078e3cff */
[----:B------:R0:W-:Y:S06]  /*20340*/  STL [R1+0x4], R8 ;  /* 0x0000040801007387 */ /* 0x0001ec0000100800 */
[----:B------:R-:W-:Y:S05]  /*20350*/  @P0 BRA `(.L_x_11903) ;  /* 0xfffffff400a80947 */ /* 0x000fea000383ffff */
.L_x_11865:
[----:B------:R-:W-:Y:S05]  /*20360*/  BSYNC B0 ;  /* 0x0000000000007941 */ /* 0x000fea0003800000 */
.L_x_11864:
[----:B------:R-:W2:Y:S01]  /*20370*/  LDC R0, c[0x0][0x448] ;  /* 0x00011200ff007b82 */ /* 0x000ea20000000800 */
[----:B------:R-:W-:Y:S01]  /*20380*/  ISETP.NE.AND P1, PT, R4, RZ, PT ;  /* 0x000000ff0400720c */ /* 0x000fe20003f25270 */
[----:B------:R-:W-:Y:S05]  /*20390*/  @!P5 WARPSYNC.ALL ;  /* 0x000000000000d948 */ /* 0x000fea0003800000 */
[----:B------:R-:W-:Y:S07]  /*203a0*/  BSSY B0, `(.L_x_11904) ;  /* 0x000002d000007945 */ /* 0x000fee0003800000 */
[----:B------:R-:W3:Y:S08]  /*203b0*/  @!P1 LDC R4, c[0x0][0x9f0] ;  /* 0x00027c00ff049b82 */ /* 0x000ef00000000800 */
[----:B------:R-:W-:Y:S01]  /*203c0*/  @!P5 BAR.SYNC.DEFER_BLOCKING 0xc, 0x200 ;  /* 0x030800000000db1d */ /* 0x000fe20000010000 */
[----:B--2---:R-:W-:Y:S01]  /*203d0*/  ISETP.NE.AND P0, PT, R0, 0x1, PT ;  /* 0x000000010000780c */ /* 0x004fe20003f05270 */
[----:B------:R-:W-:-:S04]  /*203e0*/  IMAD.MOV.U32 R0, RZ, RZ, 0xc0 ;  /* 0x000000c0ff007424 */ /* 0x000fc800078e00ff */
[----:B------:R-:W-:-:S08]  /*203f0*/  IMAD R0, R25, R0, 0xbf ;  /* 0x000000bf19007424 */ /* 0x000fd000078e0200 */
[----:B------:R-:W2:Y:S08]  /*20400*/  @P0 LDC R2, c[0x0][0x44c] ;  /* 0x00011300ff020b82 */ /* 0x000eb00000000800 */
[----:B------:R-:W4:Y:S01]  /*20410*/  @P0 LDC R3, c[0x0][0x450] ;  /* 0x00011400ff030b82 */ /* 0x000f220000000800 */
[----:B--2---:R-:W-:-:S05]  /*20420*/  @P0 IMAD.HI.U32 R2, R0, R2, RZ ;  /* 0x0000000200020227 */ /* 0x004fca00078e00ff */
[----:B----4-:R-:W-:-:S05]  /*20430*/  @P0 SHF.R.U32.HI R0, RZ, R3, R2 ;  /* 0x00000003ff000219 */ /* 0x010fca0000011602 */
        /* <DEDUP_REMOVED lines=8> */
[----:B--23--:R-:W-:Y:S05]  /*204c0*/  @!P0 BRA `(.L_x_11905) ;  /* 0x0000000000688947 */ /* 0x00cfea0003800000 */
[-C--:B------:R-:W-:Y:S02]  /*204d0*/  IABS R0, R4.reuse ;  /* 0x0000000400007213 */ /* 0x080fe40000000000 */
[----:B------:R-:W-:Y:S02]  /*204e0*/  IABS R6, R4 ;  /* 0x0000000400067213 */ /* 0x000fe40000000000 */
[----:B------:R-:W2:Y:S03]  /*204f0*/  I2F.RP R2, R0 ;  /* 0x0000000000027306 */ /* 0x000ea60000209400 */
[----:B------:R-:W-:-:S05]  /*20500*/  IMAD.MOV R6, RZ, RZ, -R6 ;  /* 0x000000ffff067224 */ /* 0x000fca00078e0a06 */
[----:B--2---:R-:W2:Y:S02]  /*20510*/  MUFU.RCP R2, R2 ;  /* 0x0000000200027308 */ /* 0x004ea40000001000 */
[----:B--2---:R-:W-:-:S06]  /*20520*/  VIADD R2, R2, 0xffffffe ;  /* 0x0ffffffe02027836 */ /* 0x004fcc0000000000 */
[----:B------:R-:W2:Y:S02]  /*20530*/  F2I.FTZ.U32.TRUNC.NTZ R3, R2 ;  /* 0x0000000200037305 */ /* 0x000ea4000021f000 */
[----:B--2---:R-:W-:-:S04]  /*20540*/  IMAD.MOV R2, RZ, RZ, -R3 ;  /* 0x000000ffff027224 */ /* 0x004fc800078e0a03 */
        /* <DEDUP_REMOVED lines=18> */
.L_x_11905:
[----:B------:R-:W-:Y:S05]  /*20670*/  BSYNC B0 ;  /* 0x0000000000007941 */ /* 0x000fea0003800000 */
.L_x_11904:
[----:B------:R-:W3:Y:S04]  /*20680*/  LDL R0, [R1+0x2c] ;  /* 0x00002c0001007983 */ /* 0x000ee80000100800 */
[----:B------:R-:W3:Y:S01]  /*20690*/  LDL R2, [R1+0x48] ;  /* 0x0000480001027983 */ /* 0x000ee20000100800 */
[----:B------:R-:W-:Y:S01]  /*206a0*/  BSSY B7, `(.L_x_11906) ;  /* 0x0000429000077945 */ /* 0x000fe20003800000 */
[----:B---3--:R-:W-:-:S05]  /*206b0*/  IMAD R2, R2, R0, RZ ;  /* 0x0000000002027224 */ /* 0x008fca00078e02ff */
        /* <DEDUP_REMOVED lines=9> */
[----:B--2---:R-:W2:Y:S01]  /*20750*/  S2R R5, SR_LANEID ;  /* 0x0000000000057919 */ /* 0x004ea20000000000 */
        /* <DEDUP_REMOVED lines=12> */
.L_x_11907:
        /* <DEDUP_REMOVED lines=9> */
[----:B------:R-:W3:Y:S01]  /*208b0*/  LDC.64 R2, c[0x4][R2] ;  /* 0x0100000002027b82 */ /* 0x000ee20000000a00 */
[----:B--2---:R-:W-:Y:S02]  /*208c0*/  IMAD.U32 R5, RZ, RZ, UR7 ;  /* 0x00000007ff057e24 */ /* 0x004fe4000f8e00ff */
[----:B------:R-:W-:Y:S02]  /*208d0*/  IMAD.U32 R6, RZ, RZ, UR8 ;  /* 0x00000008ff067e24 */ /* 0x000fe4000f8e00ff */
[----:B------:R-:W-:-:S02]  /*208e0*/  IMAD.U32 R7, RZ, RZ, UR9 ;  /* 0x00000009ff077e24 */ /* 0x000fc4000f8e00ff */
[----:B------:R-:W-:Y:S02]  /*208f0*/  IMAD.U32 R10, RZ, RZ, UR4 ;  /* 0x00000004ff0a7e24 */ /* 0x000fe4000f8e00ff */
[----:B-1----:R-:W-:Y:S02]  /*20900*/  IMAD.U32 R11, RZ, RZ, UR5 ;  /* 0x00000005ff0b7e24 */ /* 0x002fe4000f8e00ff */
[----:B0-----:R-:W-:Y:S02]  /*20910*/  IMAD.MOV.U32 R8, RZ, RZ, 0x70 ;  /* 0x00000070ff087424 */ /* 0x001fe400078e00ff */
[----:B------:R-:W-:Y:S02]  /*20920*/  IMAD.MOV.U32 R12, RZ, RZ, 0x1 ;  /* 0x00000001ff0c7424 */ /* 0x000fe400078e00ff */
[----:B------:R-:W-:-:S07]  /*20930*/  IMAD.MOV.U32 R13, RZ, RZ, RZ ;  /* 0x000000ffff0d7224 */ /* 0x000fce00078e00ff */
[----:B------:R-:W-:-:S07]  /*20940*/  LEPC R20, `(.L_x_11910) ;  /* 0x000000001014794e */ /* 0x000fce0000000000 */
[----:B---3--:R-:W-:Y:S05]  /*20950*/  CALL.ABS.NOINC R2 ;  /* 0x0000000002007343 */ /* 0x008fea0003c00000 */
.L_x_11910:
[----:B------:R-:W-:Y:S05]  /*20960*/  BSYNC B6 ;  /* 0x0000000000067941 */ /* 0x000fea0003800000 */
.L_x_11909:
        /* <DEDUP_REMOVED lines=10> */
[----:B--2---:R-:W-:Y:S02]  /*20a10*/  IMAD.U32 R5, RZ, RZ, UR7 ;  /* 0x00000007ff057e24 */ /* 0x004fe4000f8e00ff */
[----:B------:R-:W-:Y:S02]  /*20a20*/  IMAD.U32 R6, RZ, RZ, UR8 ;  /* 0x00000008ff067e24 */ /* 0x000fe4000f8e00ff */
[----:B------:R-:W-:-:S02]  /*20a30*/  IMAD.U32 R7, RZ, RZ, UR9 ;  /* 0x00000009ff077e24 */ /* 0x000fc4000f8e00ff */
[----:B------:R-:W-:Y:S02]  /*20a40*/  IMAD.U32 R10, RZ, RZ, UR4 ;  /* 0x00000004ff0a7e24 */ /* 0x000fe4000f8e00ff */
[----:B-1----:R-:W-:Y:S02]  /*20a50*/  IMAD.U32 R11, RZ, RZ, UR5 ;  /* 0x00000005ff0b7e24 */ /* 0x002fe4000f8e00ff */
[----:B0-----:R-:W-:Y:S02]  /*20a60*/  IMAD.MOV.U32 R8, RZ, RZ, 0x70 ;  /* 0x00000070ff087424 */ /* 0x001fe400078e00ff */
[----:B------:R-:W-:Y:S02]  /*20a70*/  IMAD.MOV.U32 R12, RZ, RZ, 0x1 ;  /* 0x00000001ff0c7424 */ /* 0x000fe400078e00ff */
[----:B---3--:R-:W-:-:S07]  /*20a80*/  IMAD.MOV.U32 R13, RZ, RZ, RZ ;  /* 0x000000ffff0d7224 */ /* 0x008fce00078e00ff */
[----:B------:R-:W-:-:S07]  /*20a90*/  LEPC R20, `(.L_x_11913) ;  /* 0x000000001014794e */ /* 0x000fce0000000000 */
[----:B----4-:R-:W-:Y:S05]  /*20aa0*/  CALL.ABS.NOINC R2 ;  /* 0x0000000002007343 */ /* 0x010fea0003c00000 */
.L_x_11913:
        /* <DEDUP_REMOVED lines=16> */
.L_x_11912:
[----:B------:R-:W-:Y:S05]  /*20bb0*/  BSYNC B6 ;  /* 0x0000000000067941 */ /* 0x000fea0003800000 */
.L_x_11911:
[----:B------:R-:W-:Y:S01]  /*20bc0*/  ULDC.64 UR4, c[0x0][0x9f8] ;  /* 0x00027e0000047ab9 */ /* 0x000fe20000000a00 */
[----:B------:R-:W3:Y:S01]  /*20bd0*/  LDL R20, [R1+0x28] ;  /* 0x0000280001147983 */ /* 0x000ee20000100800 */
[----:B------:R-:W-:-:S04]  /*20be0*/  ISETP.NE.U32.AND P0, PT, RZ, UR4, PT ;  /* 0x00000004ff007c0c */ /* 0x000fc8000bf05070 */
[----:B------:R-:W-:-:S13]  /*20bf0*/  ISETP.NE.AND.EX P0, PT, RZ, UR5, PT, P0 ;  /* 0x00000005ff007c0c */ /* 0x000fda000bf05300 */
[----:B------:R-:W-:-:S04]  /*20c00*/  @P0 IADD3 R2, P1, R19, UR4, RZ ;  /* 0x0000000413020c10 */ /* 0x000fc8000ff3e0ff */
[----:B------:R-:W-:Y:S01]  /*20c10*/  @P0 IADD3.X R3, R22, UR5, RZ, P1, !PT ;  /* 0x0000000516030c10 */ /* 0x000fe20008ffe4ff */
[----:B------:R-:W-:-:S04]  /*20c20*/  ULDC.64 UR4, c[0x0][0xa08] ;  /* 0x0002820000047ab9 */ /* 0x000fc80000000a00 */
[----:B------:R4:W5:Y:S02]  /*20c30*/  @P0 LDG.E R23, desc[UR60][R2.64] ;  /* 0x0000003c02170981 */ /* 0x000964000c1e1900 */
[----:B----4-:R-:W4:Y:S02]  /*20c40*/  LDC.64 R2, c[0x0][0x418] ;  /* 0x00010600ff027b82 */ /* 0x010f240000000a00 */
[----:B----4-:R-:W-:Y:S01]  /*20c50*/  LOP3.LUT P0, RZ, R2, UR4, RZ, 0xfc, !PT ;  /* 0x0000000402ff7c12 */ /* 0x010fe2000f80fcff */
[----:B------:R-:W-:-:S03]  /*20c60*/  UMOV UR4, 0xffffffff ;  /* 0xffffffff00047882 */ /* 0x000fc60000000000 */
[----:B------:R-:W-:Y:S01]  /*20c70*/  LOP3.LUT P0, RZ, R3, UR5, RZ, 0xfc, P0 ;  /* 0x0000000503ff7c12 */ /* 0x000fe2000800fcff */
[----:B---3--:R-:W-:Y:S01]  /*20c80*/  VIADD R22, R20, 0xffffffff ;  /* 0xffffffff14167836 */ /* 0x008fe20000000000 */
[----:B-----5:R-:W-:Y:S02]  /*20c90*/  SHF.R.S32.HI R7, RZ, 0x1f, R23 ;  /* 0x0000001fff077819 */ /* 0x020fe40000011417 */
[----:B------:R-:W-:-:S03]  /*20ca0*/  SEL R19, R23, RZ, !P0 ;  /* 0x000000ff17137207 */ /* 0x000fc60004000000 */
[----:B------:R3:W-:Y:S01]  /*20cb0*/  STL [R1+0x8], R7 ;  /* 0x0000080701007387 */ /* 0x0007e20000100800 */
[----:B------:R-:W-:Y:S05]  /*20cc0*/  BRA.DIV UR4, `(.L_x_11914) ;  /* 0x0000006204407947 */ /* 0x000fea000b800000 */
[----:B------:R-:W4:Y:S02]  /*20cd0*/  S2R R0, SR_TID.X ;  /* 0x0000000000007919 */ /* 0x000f240000002100 */
[----:B----4-:R-:W-:-:S04]  /*20ce0*/  SHF.R.U32.HI R0, RZ, 0x5, R0 ;  /* 0x00000005ff007819 */ /* 0x010fc80000011600 */
[----:B------:R-:W-:-:S05]  /*20cf0*/  LOP3.LUT R0, R0, 0x3, RZ, 0xc0, !PT ;  /* 0x0000000300007812 */ /* 0x000fca00078ec0ff */
[----:B------:R4:W0:Y:S02]  /*20d00*/  SHFL.IDX PT, R14, R0, RZ, 0x1f ;  /* 0x00001fff000e7589 */ /* 0x00082400000e0000 */
.L_x_12075:
[----:B----4-:R-:W4:Y:S01]  /*20d10*/  LDL.LU R0, [R1] ;  /* 0x0000000001007983 */ /* 0x010f220000300800 */
[----:B------:R-:W-:Y:S02]  /*20d20*/  PLOP3.LUT P1, PT, PT, PT, PT, 0x8, 0x0 ;  /* 0x000000000000781c */ /* 0x000fe40003f2e170 */
[----:B0-----:R-:W-:Y:S02]  /*20d30*/  ISETP.NE.AND P0, PT, R14, RZ, PT ;  /* 0x000000ff0e00720c */ /* 0x001fe40003f05270 */
[----:B----4-:R-:W-:-:S09]  /*20d40*/  LOP3.LUT R0, R0, 0xfffffffb, RZ, 0xc0, !PT ;  /* 0xfffffffb00007812 */ /* 0x010fd200078ec0ff */
[----:B------:R-:W-:-:S05]  /*20d50*/  @P1 LOP3.LUT R0, R0, 0x4, RZ, 0xfc, !PT ;  /* 0x0000000400001812 */ /* 0x000fca00078efcff */
[----:B------:R0:W-:Y:S01]  /*20d60*/  STL [R1], R0 ;  /* 0x0000000001007387 */ /* 0x0001e20000100800 */
[----:B------:R-:W-:Y:S05]  /*20d70*/  @P0 BRA `(.L_x_11915) ;  /* 0x00000004001c0947 */ /* 0x000fea0003800000 */
[----:B------:R-:W-:-:S03]  /*20d80*/  UMOV UR4, 0xffffffff ;  /* 0xffffffff00047882 */ /* 0x000fc60000000000 */
[----:B------:R-:W-:Y:S05]  /*20d90*/  BRA.DIV UR4, `(.L_x_11916) ;  /* 0x0000006204407947 */ /* 0x000fea000b800000 */
[----:B------:R-:W-:-:S13]  /*20da0*/  ELECT P6, URZ, PT ;  /* 0x00000000003f782f */ /* 0x000fda00038c0000 */
.L_x_12078:
[----:B------:R-:W-:Y:S05]  /*20db0*/  @!P6 BRA `(.L_x_11915) ;  /* 0x00000004000ce947 */ /* 0x000fea0003800000 */
[----:B------:R-:W-:-:S04]  /*20dc0*/  ISETP.NE.U32.AND P0, PT, R2, RZ, PT ;  /* 0x000000ff0200720c */ /* 0x000fc80003f05070 */
[----:B------:R-:W-:-:S13]  /*20dd0*/  ISETP.NE.AND.EX P0, PT, R3, RZ, PT, P0 ;  /* 0x000000ff0300720c */ /* 0x000fda0003f05300 */
[----:B------:R-:W-:Y:S05]  /*20de0*/  @!P0 BRA `(.L_x_11917) ;  /* 0x0000000000488947 */ /* 0x000fea0003800000 */
[----:B------:R-:W4:Y:S01]  /*20df0*/  LDC R6, c[0x0][0x43c] ;  /* 0x00010f00ff067b82 */ /* 0x000f220000000800 */
[----:B0-----:R-:W-:Y:S01]  /*20e00*/  IMAD.MOV.U32 R0, RZ, RZ, R22 ;  /* 0x000000ffff007224 */ /* 0x001fe200078e0016 */
[----:B------:R-:W-:Y:S01]  /*20e10*/  ULDC.64 UR4, c[0x0][0x428] ;  /* 0x00010a0000047ab9 */ /* 0x000fe20000000a00 */
[----:B----4-:R-:W-:-:S13]  /*20e20*/  ISETP.NE.AND P0, PT, R6, 0x1, PT ;  /* 0x000000010600780c */ /* 0x010fda0003f05270 */
[----:B--2---:R-:W0:Y:S02]  /*20e30*/  @P0 LDC.64 R4, c[0x0][0x440] ;  /* 0x00011000ff040b82 */ /* 0x004e240000000a00 */
        /* <DEDUP_REMOVED lines=13> */
.L_x_11917:
[----:B0-----:R-:W-:Y:S01]  /*20f10*/  IMAD R0, R18, 0x8, R16 ;  /* 0x0000000812007824 */ /* 0x001fe200078e0210 */
[----:B----4-:R-:W-:-:S04]  /*20f20*/  SHF.L.U32 R2, R28, 0x1f, RZ ;  /* 0x0000001f1c027819 */ /* 0x010fc800000006ff */
[----:B------:R-:W0:Y:S02]  /*20f30*/  SYNCS.PHASECHK.TRANS64.TRYWAIT P0, [R0+URZ+0x31c40], R2 ;  /* 0x031c4002000075a7 */ /* 0x000e24000800017f */
[----:B0-----:R-:W-:Y:S05]  /*20f40*/  @!P0 BRA `(.L_x_11918) ;  /* 0x0000005c00f48947 */ /* 0x001fea0003800000 */
.L_x_12079:
[----:B------:R-:W4:Y:S02]  /*20f50*/  S2R R3, SR_TID.X ;  /* 0x0000000000037919 */ /* 0x000f240000002100 */
[----:B----4-:R-:W-:Y:S02]  /*20f60*/  LOP3.LUT R4, R3, 0x7f, RZ, 0xc0, !PT ;  /* 0x0000007f03047812 */ /* 0x010fe400078ec0ff */
[----:B------:R4:W5:Y:S02]  /*20f70*/  LDL R3, [R1] ;  /* 0x0000000001037983 */ /* 0x0009640000100800 */
[----:B------:R-:W-:-:S13]  /*20f80*/  ISETP.NE.AND P0, PT, R4, RZ, PT ;  /* 0x000000ff0400720c */ /* 0x000fda0003f05270 */
[----:B----4-:R-:W-:Y:S05]  /*20f90*/  @P0 BRA `(.L_x_11919) ;  /* 0x0000000000140947 */ /* 0x010fea0003800000 */
[----:B-----5:R-:W-:Y:S01]  /*20fa0*/  LOP3.LUT P1, RZ, R3, 0x1, RZ, 0xc0, !PT ;  /* 0x0000000103ff7812 */ /* 0x020fe2000782c0ff */
[----:B0-----:R-:W-:-:S04]  /*20fb0*/  IMAD.MOV.U32 R2, RZ, RZ, 0x6c00 ;  /* 0x00006c00ff027424 */ /* 0x001fc800078e00ff */
[----:B------:R4:W-:Y:S08]  /*20fc0*/  SYNCS.ARRIVE.TRANS64 RZ, [R0+URZ+0x31c30], R2 ;  /* 0x031c300200ff79a7 */ /* 0x0009f0000800003f */
[----:B------:R-:W-:Y:S05]  /*20fd0*/  @!P1 BRA `(.L_x_11919) ;  /* 0x0000000000049947 */ /* 0x000fea0003800000 */
[----:B------:R-:W-:Y:S01]  /*20fe0*/  BPT.TRAP 0x1 ;  /* 0x000000040000795c */ /* 0x000fe20000300000 */
.L_x_11919:
        /* <DEDUP_REMOVED lines=23> */
[----:B------:R0:W-:Y:S01]  /*21160*/  UTMALDG.4D [UR8], [UR4], desc[UR6] ;  /* 0x00000608040075b4 */ /* 0x0001e20008019000 */
[----:B------:R4:W-:Y:S01]  /*21170*/  STL [R1], R3 ;  /* 0x0000000301007387 */ /* 0x0009e20000100800 */
[----:B0-----:R-:W-:Y:S01]  /*21180*/  UMOV UR8, UR15 ;  /* 0x0000000f00087c82 */ /* 0x001fe20008000000 */
[----:B------:R-:W-:-:S02]  /*21190*/  UMOV UR10, UR17 ;  /* 0x00000011000a7c82 */ /* 0x000fc40008000000 */
[----:B------:R0:W-:Y:S02]  /*211a0*/  UTMALDG.4D [UR8], [UR4], desc[UR6] ;  /* 0x00000608040075b4 */ /* 0x0001e40008019000 */
[----:B0-----:R-:W-:Y:S01]  /*211b0*/  UMOV UR8, UR16 ;  /* 0x0000001000087c82 */ /* 0x001fe20008000000 */
[----:B------:R-:W-:Y:S02]  /*211c0*/  UMOV UR10, UR14 ;  /* 0x0000000e000a7c82 */ /* 0x000fe40008000000 */
[----:B------:R4:W-:Y:S02]  /*211d0*/  UTMALDG.4D [UR8], [UR4], desc[UR6] ;  /* 0x00000608040075b4 */ /* 0x0009e40008019000 */
[----:B----4-:R-:W-:Y:S01]  /*211e0*/  NOP ;  /* 0x0000000000007918 */ /* 0x010fe20000000000 */
.L_x_11915:
[----:B------:R-:W4:Y:S04]  /*211f0*/  LDL.LU R4, [R1+0x20] ;  /* 0x0000200001047983 */ /* 0x000f280000300800 */
[----:B------:R-:W5:Y:S04]  /*21200*/  LDL.LU R6, [R1+0x18] ;  /* 0x0000180001067983 */ /* 0x000f680000300800 */
[----:B------:R-:W2:Y:S01]  /*21210*/  LDL.LU R3, [R1+0x40] ;  /* 0x0000400001037983 */ /* 0x000ea20000300800 */
[----:B------:R-:W-:Y:S05]  /*21220*/  WARPSYNC.ALL ;  /* 0x0000000000007948 */ /* 0x000fea0003800000 */
[----:B------:R-:W-:Y:S01]  /*21230*/  ULDC.64 UR6, c[0x0][0xa00] ;  /* 0x0002800000067ab9 */ /* 0x000fe20000000a00 */
[----:B------:R-:W-:Y:S01]  /*21240*/  ULDC.64 UR4, c[0x0][0x298] ;  /* 0x0000a60000047ab9 */ /* 0x000fe20000000a00 */
[----:B0-----:R-:W-:Y:S01]  /*21250*/  VIADD R0, R16, 0xda00 ;  /* 0x0000da0010007836 */ /* 0x001fe20000000000 */
[----:B------:R-:W-:Y:S01]  /*21260*/  BAR.SYNC.DEFER_BLOCKING 0x8, 0x200 ;  /* 0x0208000000007b1d */ /* 0x000fe20000010000 */
[----:B------:R-:W-:-:S03]  /*21270*/  ISETP.NE.U32.AND P0, PT, RZ, UR6, PT ;  /* 0x00000006ff007c0c */ /* 0x000fc6000bf05070 */
[----:B------:R-:W-:Y:S02]  /*21280*/  LOP3.LUT P1, RZ, R0, 0x1bf, RZ, 0xc0, !PT ;  /* 0x000001bf00ff7812 */ /* 0x000fe4000782c0ff */
[----:B------:R-:W-:Y:S01]  /*21290*/  ISETP.NE.AND.EX P0, PT, RZ, UR7, PT, P0 ;  /* 0x00000007ff007c0c */ /* 0x000fe2000bf05300 */
[----:B------:R-:W-:Y:S01]  /*212a0*/  BSSY B6, `(.L_x_11920) ;  /* 0x000001d000067945 */ /* 0x000fe20003800000 */
[----:B----4-:R-:W-:Y:S02]  /*212b0*/  SHF.R.S32.HI R2, RZ, 0x1f, R4 ;  /* 0x0000001fff027819 */ /* 0x010fe40000011404 */
[----:B-----5:R-:W-:-:S03]  /*212c0*/  SEL R6, R6, RZ, !P0 ;  /* 0x000000ff06067207 */ /* 0x020fc60004000000 */
[----:B------:R-:W-:-:S04]  /*212d0*/  IMAD R2, R2, UR4, RZ ;  /* 0x0000000402027c24 */ /* 0x000fc8000f8e02ff */
[C---:B------:R-:W-:Y:S01]  /*212e0*/  IMAD R0, R4.reuse, UR5, R2 ;  /* 0x0000000504007c24 */ /* 0x040fe2000f8e0202 */
[----:B--2---:R-:W-:Y:S01]  /*212f0*/  SEL R2, R3, RZ, !P0 ;  /* 0x000000ff03027207 */ /* 0x004fe20004000000 */
        /* <DEDUP_REMOVED lines=15> */
[----:B---3--:R-:W-:-:S02]  /*213f0*/  IMAD.U32 R7, RZ, RZ, UR7 ;  /* 0x00000007ff077e24 */ /* 0x008fc4000f8e00ff */
[----:B------:R-:W-:Y:S02]  /*21400*/  IMAD.U32 R10, RZ, RZ, UR8 ;  /* 0x00000008ff0a7e24 */ /* 0x000fe4000f8e00ff */
[----:B-1----:R-:W-:Y:S02]  /*21410*/  IMAD.U32 R11, RZ, RZ, UR9 ;  /* 0x00000009ff0b7e24 */ /* 0x002fe4000f8e00ff */
[----:B------:R-:W-:Y:S02]  /*21420*/  IMAD.MOV.U32 R8, RZ, RZ, 0x70 ;  /* 0x00000070ff087424 */ /* 0x000fe400078e00ff */
[----:B------:R-:W-:Y:S02]  /*21430*/  IMAD.MOV.U32 R12, RZ, RZ, 0x1 ;  /* 0x00000001ff0c7424 */ /* 0x000fe400078e00ff */
[----:B------:R-:W-:-:S07]  /*21440*/  IMAD.MOV.U32 R13, RZ, RZ, RZ ;  /* 0x000000ffff0d7224 */ /* 0x000fce00078e00ff */
[----:B------:R-:W-:-:S07]  /*21450*/  LEPC R20, `(.L_x_11921) ;  /* 0x000000001014794e */ /* 0x000fce0000000000 */
[----:B0-----:R-:W-:Y:S05]  /*21460*/  CALL.ABS.NOINC R2 ;  /* 0x0000000002007343 */ /* 0x001fea0003c00000 */
.L_x_11921:
[----:B------:R-:W-:Y:S05]  /*21470*/  BSYNC B6 ;  /* 0x0000000000067941 */ /* 0x000fea0003800000 */
.L_x_11920:
[----:B------:R-:W2:Y:S01]  /*21480*/  LDL.LU R20, [R1+0x20] ;  /* 0x0000200001147983 */ /* 0x000ea20000300800 */
[----:B------:R-:W-:Y:S01]  /*21490*/  ULDC.64 UR6, c[0x0][0x2e0] ;  /* 0x0000b80000067ab9 */ /* 0x000fe20000000a00 */
[----:B------:R-:W4:Y:S01]  /*214a0*/  LDC R10, c[0x0][0x448] ;  /* 0x00011200ff0a7b82 */ /* 0x000f220000000800 */
[----:B------:R-:W-:Y:S01]  /*214b0*/  ULDC.64 UR4, c[0x0][0x2d8] ;  /* 0x0000b60000047ab9 */ /* 0x000fe20000000a00 */
[----:B0-----:R-:W2:Y:S01]  /*214c0*/  LDL.LU.64 R2, [R1+0x38] ;  /* 0x0000380001027983 */ /* 0x001ea20000300a00 */
[----:B------:R-:W-:-:S03]  /*214d0*/  ULDC.64 UR8, c[0x0][0x280] ;  /* 0x0000a00000087ab9 */ /* 0x000fc60000000a00 */
[----:B------:R-:W3:Y:S04]  /*214e0*/  LDL.LU R21, [R1+0x40] ;  /* 0x0000400001157983 */ /* 0x000ee80000300800 */
[----:B------:R-:W3:Y:S01]  /*214f0*/  LDL.LU R4, [R1+0x18] ;  /* 0x0000180001047983 */ /* 0x000ee20000300800 */
[----:B----4-:R-:W-:-:S13]  /*21500*/  ISETP.NE.AND P1, PT, R10, 0x1, PT ;  /* 0x000000010a00780c */ /* 0x010fda0003f25270 */
[----:B------:R-:W0:Y:S01]  /*21510*/  @P1 LDC R5, c[0x0][0x450] ;  /* 0x00011400ff051b82 */ /* 0x000e220000000800 */
[----:B--2---:R-:W-:Y:S02]  /*21520*/  IMAD.MOV.U32 R3, RZ, RZ, R20 ;  /* 0x000000ffff037224 */ /* 0x004fe400078e0014 */
[----:B------:R-:W2:Y:S01]  /*21530*/  S2R R20, SR_TID.X ;  /* 0x0000000000147919 */ /* 0x000ea20000002100 */
[----:B---3--:R-:W-:Y:S02]  /*21540*/  IMAD R0, R21, UR6, RZ ;  /* 0x0000000615007c24 */ /* 0x008fe4000f8e02ff */
[----:B------:R-:W-:-:S04]  /*21550*/  IMAD.WIDE.U32 R2, R17, UR4, R2 ;  /* 0x0000000411027c25 */ /* 0x000fc8000f8e0002 */
[----:B------:R-:W-:Y:S01]  /*21560*/  IMAD R3, R17, UR5, R3 ;  /* 0x0000000511037c24 */ /* 0x000fe2000f8e0203 */
[----:B------:R-:W-:Y:S01]  /*21570*/  ULDC.64 UR4, c[0x0][0x2d0] ;  /* 0x0000b40000047ab9 */ /* 0x000fe20000000a00 */
[C---:B------:R-:W-:Y:S02]  /*21580*/  IMAD R0, R4.reuse, UR7, R0 ;  /* 0x0000000704007c24 */ /* 0x040fe4000f8e0200 */
[----:B------:R-:W-:Y:S01]  /*21590*/  IMAD.WIDE.U32 R2, R4, UR6, R2 ;  /* 0x0000000604027c25 */ /* 0x000fe2000f8e0002 */
[----:B------:R-:W-:Y:S01]  /*215a0*/  ULDC.64 UR6, c[0x0][0x2c8] ;  /* 0x0000b20000067ab9 */ /* 0x000fe20000000a00 */
[----:B------:R-:W3:Y:S02]  /*215b0*/  @P1 LDC R4, c[0x0][0x44c] ;  /* 0x00011300ff041b82 */ /* 0x000ee40000000800 */
[----:B------:R-:W-:Y:S01]  /*215c0*/  IMAD.IADD R3, R3, 0x1, R0 ;  /* 0x0000000103037824 */ /* 0x000fe200078e0200 */
[C---:B--2---:R-:W-:Y:S01]  /*215d0*/  LOP3.LUT R21, R20.reuse, 0x7f, RZ, 0xc0, !PT ;  /* 0x0000007f14157812 */ /* 0x044fe200078ec0ff */
[----:B------:R-:W-:-:S03]  /*215e0*/  IMAD.SHL.U32 R20, R20, 0x20, RZ ;  /* 0x0000002014147824 */ /* 0x000fc600078e00ff */
[----:B------:R-:W-:-:S04]  /*215f0*/  SHF.R.U32.HI R21, RZ, 0x2, R21 ;  /* 0x00000002ff157819 */ /* 0x000fc80000011615 */
[----:B------:R-:W-:Y:S02]  /*21600*/  LOP3.LUT R20, R21, 0x60, R20, 0xf8, !PT ;  /* 0x0000006015147812 */ /* 0x000fe400078ef814 */
[----:B------:R2:W5:Y:S03]  /*21610*/  LDL R21, [R1+0x30] ;  /* 0x0000300001157983 */ /* 0x0005660000100800 */
[----:B------:R-:W-:-:S04]  /*21620*/  IMAD R8, R25, 0xc0, R20 ;  /* 0x000000c019087824 */ /* 0x000fc800078e0214 */
[----:B---3--:R-:W-:-:S04]  /*21630*/  @P1 IMAD.HI.U32 R0, R8, R4, RZ ;  /* 0x0000000408001227 */ /* 0x008fc800078e00ff */
[----:B------:R-:W-:Y:S01]  /*21640*/  IMAD.MOV.U32 R4, RZ, RZ, R8 ;  /* 0x000000ffff047224 */ /* 0x000fe200078e0008 */
[----:B0-----:R-:W-:-:S04]  /*21650*/  @P1 SHF.R.U32.HI R4, RZ, R5, R0 ;  /* 0x00000005ff041219 */ /* 0x001fc80000011600 */
[--C-:B------:R-:W-:Y:S01]  /*21660*/  SHF.R.S32.HI R0, RZ, 0x1f, R4.reuse ;  /* 0x0000001fff007819 */ /* 0x100fe20000011404 */
[----:B------:R-:W-:-:S04]  /*21670*/  IMAD.MOV R6, RZ, RZ, -R4 ;  /* 0x000000ffff067224 */ /* 0x000fc800078e0a04 */
[----:B------:R-:W-:-:S04]  /*21680*/  IMAD R0, R0, UR4, RZ ;  /* 0x0000000400007c24 */ /* 0x000fc8000f8e02ff */
[C---:B------:R-:W-:Y:S02]  /*21690*/  IMAD R0, R4.reuse, UR5, R0 ;  /* 0x0000000504007c24 */ /* 0x040fe4000f8e0200 */
[----:B------:R-:W-:-:S04]  /*216a0*/  IMAD.WIDE.U32 R4, R4, UR4, R2 ;  /* 0x0000000404047c25 */ /* 0x000fc8000f8e0002 */
[----:B------:R-:W-:Y:S02]  /*216b0*/  IMAD.IADD R5, R5, 0x1, R0 ;  /* 0x0000000105057824 */ /* 0x000fe400078e0200 */
[----:B------:R-:W-:-:S05]  /*216c0*/  IMAD R0, R10, R6, R8 ;  /* 0x000000060a007224 */ /* 0x000fca00078e0208 */
[----:B------:R-:W-:-:S05]  /*216d0*/  SHF.R.S32.HI R6, RZ, 0x1f, R0 ;  /* 0x0000001fff067819 */ /* 0x000fca0000011400 */
[----:B------:R-:W-:Y:S02]  /*216e0*/  IMAD R9, R6, UR6, RZ ;  /* 0x0000000606097c24 */ /* 0x000fe4000f8e02ff */
[C---:B------:R-:W-:Y:S02]  /*216f0*/  IMAD.WIDE.U32 R6, R0.reuse, UR6, R4 ;  /* 0x0000000600067c25 */ /* 0x040fe4000f8e0004 */
[----:B------:R-:W0:Y:S02]  /*21700*/  @P1 LDC R5, c[0x0][0x44c] ;  /* 0x00011300ff051b82 */ /* 0x000e240000000800 */
[----:B------:R-:W-:-:S04]  /*21710*/  IMAD R0, R0, UR7, R9 ;  /* 0x0000000700007c24 */ /* 0x000fc8000f8e0209 */
[----:B------:R-:W-:Y:S02]  /*21720*/  IMAD.IADD R0, R7, 0x1, R0 ;  /* 0x0000000107007824 */ /* 0x000fe400078e0200 */
[----:B------:R-:W3:Y:S01]  /*21730*/  @P1 LDC R7, c[0x0][0x450] ;  /* 0x00011400ff071b82 */ /* 0x000ee20000000800 */
[----:B------:R-:W-:Y:S01]  /*21740*/  VIADD R8, R8, 0x80 ;  /* 0x0000008008087836 */ /* 0x000fe20000000000 */
[----:B------:R-:W1:Y:S01]  /*21750*/  S2R R12, SR_TID.X ;  /* 0x00000000000c7919 */ /* 0x000e620000002100 */
[----:B------:R-:W-:-:S04]  /*21760*/  LEA R4, P0, R6, UR8, 0x1 ;  /* 0x0000000806047c11 */ /* 0x000fc8000f8008ff */
[----:B------:R-:W-:Y:S01]  /*21770*/  LEA.HI.X R0, R6, UR9, R0, 0x1, P0 ;  /* 0x0000000906007c11 */ /* 0x000fe200080f0c00 */
[----:B------:R-:W-:Y:S02]  /*21780*/  IMAD.MOV.U32 R6, RZ, RZ, R8 ;  /* 0x000000ffff067224 */ /* 0x000fe400078e0008 */
[----:B0-----:R-:W-:-:S05]  /*21790*/  @P1 IMAD.HI.U32 R5, R8, R5, RZ ;  /* 0x0000000508051227 */ /* 0x001fca00078e00ff */
[----:B---3--:R-:W-:-:S04]  /*217a0*/  @P1 SHF.R.U32.HI R6, RZ, R7, R5 ;  /* 0x00000007ff061219 */ /* 0x008fc80000011605 */
[--C-:B------:R-:W-:Y:S01]  /*217b0*/  SHF.R.S32.HI R7, RZ, 0x1f, R6.reuse ;  /* 0x0000001fff077819 */ /* 0x100fe20000011406 */
[----:B------:R-:W-:-:S04]  /*217c0*/  IMAD.MOV R5, RZ, RZ, -R6 ;  /* 0x000000ffff057224 */ /* 0x000fc800078e0a06 */
[----:B------:R-:W-:Y:S02]  /*217d0*/  IMAD R7, R7, UR4, RZ ;  /* 0x0000000407077c24 */ /* 0x000fe4000f8e02ff */
[----:B------:R-:W-:Y:S01]  /*217e0*/  IMAD.WIDE.U32 R2, R6, UR4, R2 ;  /* 0x0000000406027c25 */ /* 0x000fe2000f8e0002 */
[----:B------:R-:W-:-:S03]  /*217f0*/  ULDC UR4, c[0x0][0x2b8] ;  /* 0x0000ae0000047ab9 */ /* 0x000fc60000000800 */
[----:B------:R-:W-:Y:S02]  /*21800*/  IMAD R5, R10, R5, R8 ;  /* 0x000000050a057224 */ /* 0x000fe400078e0208 */
[----:B------:R-:W-:-:S04]  /*21810*/  IMAD R6, R6, UR5, R7 ;  /* 0x0000000506067c24 */ /* 0x000fc8000f8e0207 */
[----:B------:R-:W-:Y:S01]  /*21820*/  IMAD.IADD R3, R3, 0x1, R6 ;  /* 0x0000000103037824 */ /* 0x000fe200078e0206 */
[----:B------:R-:W-:Y:S01]  /*21830*/  SHF.R.S32.HI R6, RZ, 0x1f, R5 ;  /* 0x0000001fff067819 */ /* 0x000fe20000011405 */
[----:B-1----:R-:W-:-:S04]  /*21840*/  IMAD.SHL.U32 R11, R12, 0x8, RZ ;  /* 0x000000080c0b7824 */ /* 0x002fc800078e00ff */
[----:B------:R-:W-:Y:S01]  /*21850*/  IMAD R6, R6, UR6, RZ ;  /* 0x0000000606067c24 */ /* 0x000fe2000f8e02ff */
[----:B------:R-:W-:Y:S01]  /*21860*/  LOP3.LUT R11, R11, 0x18, RZ, 0xc0, !PT ;  /* 0x000000180b0b7812 */ /* 0x000fe200078ec0ff */
[----:B------:R-:W-:-:S04]  /*21870*/  IMAD.WIDE.U32 R2, R5, UR6, R2 ;  /* 0x0000000605027c25 */ /* 0x000fc8000f8e0002 */
[----:B------:R-:W-:Y:S02]  /*21880*/  IMAD R6, R5, UR7, R6 ;  /* 0x0000000705067c24 */ /* 0x000fe4000f8e0206 */
[----:B------:R-:W-:Y:S01]  /*21890*/  IMAD.SHL.U32 R20, R12, 0x8, RZ ;  /* 0x000000080c147824 */ /* 0x000fe200078e00ff */
[----:B------:R-:W-:Y:S01]  /*218a0*/  LEA R7, P0, R2, UR8, 0x1 ;  /* 0x0000000802077c11 */ /* 0x000fe2000f8008ff */
[----:B------:R-:W-:Y:S01]  /*218b0*/  IMAD.IADD R6, R3, 0x1, R6 ;  /* 0x0000000103067824 */ /* 0x000fe200078e0206 */
[C---:B------:R-:W-:Y:S02]  /*218c0*/  LOP3.LUT R13, R11.reuse, 0x20, RZ, 0xfc, !PT ;  /* 0x000000200b0d7812 */ /* 0x040fe400078efcff */
[----:B------:R-:W-:Y:S02]  /*218d0*/  LOP3.LUT R20, R20, 0x18, RZ, 0xc0, !PT ;  /* 0x0000001814147812 */ /* 0x000fe400078ec0ff */
[----:B------:R-:W-:Y:S01]  /*218e0*/  LOP3.LUT R11, R11, 0x40, RZ, 0xfc, !PT ;  /* 0x000000400b0b7812 */ /* 0x000fe200078efcff */
[----:B------:R-:W-:Y:S01]  /*218f0*/  UMOV UR5, 0xffffffff ;  /* 0xffffffff00057882 */ /* 0x000fe20000000000 */
[----:B------:R-:W-:-:S02]  /*21900*/  LEA.HI.X R6, R2, UR9, R6, 0x1, P0 ;  /* 0x0000000902067c11 */ /* 0x000fc400080f0c06 */
[----:B------:R-:W-:Y:S02]  /*21910*/  LOP3.LUT R12, R12, 0x7f, RZ, 0xc0, !PT ;  /* 0x0000007f0c0c7812 */ /* 0x000fe400078ec0ff */
[----:B------:R-:W-:Y:S02]  /*21920*/  ISETP.GE.AND P3, PT, R20, UR4, PT ;  /* 0x0000000414007c0c */ /* 0x000fe4000bf66270 */
[----:B------:R-:W-:Y:S02]  /*21930*/  ISETP.GE.AND P0, PT, R13, UR4, PT ;  /* 0x000000040d007c0c */ /* 0x000fe4000bf06270 */
[----:B------:R-:W-:Y:S02]  /*21940*/  ISETP.GE.AND P1, PT, R11, UR4, PT ;  /* 0x000000040b007c0c */ /* 0x000fe4000bf26270 */
[----:B------:R-:W-:Y:S01]  /*21950*/  SHF.R.U32.HI R9, RZ, 0x2, R12 ;  /* 0x00000002ff097819 */ /* 0x000fe2000001160c */
[----:B--2---:R-:W-:Y:S10]  /*21960*/  BRA.DIV UR5, `(.L_x_11922) ;  /* 0x0000005605807947 */ /* 0x004ff4000b800000 */
[----:B------:R-:W2:Y:S01]  /*21970*/  LDL R8, [R1+0x14] ;  /* 0x0000140001087983 */ /* 0x000ea20000100800 */
[----:B-----5:R-:W-:Y:S02]  /*21980*/  IMAD R5, R21, R10, RZ ;  /* 0x0000000a15057224 */ /* 0x020fe400078e02ff */
[----:B------:R-:W-:Y:S01]  /*21990*/  IMAD R25, R25, 0xc0, R9 ;  /* 0x000000c019197824 */ /* 0x000fe200078e0209 */
        /* <DEDUP_REMOVED lines=8> */
[----:B------:R-:W-:Y:S01]  /*21a20*/  @!PT LDS RZ, [RZ] ;  /* 0x00000000fffff984 */ /* 0x000fe20000000800 */
[----:B--2---:R-:W-:Y:S04]  /*21a30*/  @!P2 LDGSTS.E.BYPASS.LTC128B.128 [R8+0xda00], desc[UR60][R2.64], !P3 ;  /* 0x0da000000208afae */ /* 0x004fe8000d901d7c */
        /* <DEDUP_REMOVED lines=30> */
[----:B------:R-:W-:-:S05]  /*21c20*/  @!P2 LEA R2, P4, R20, R4, 0x1 ;  /* 0x000000041402a211 */ /* 0x000fca00078808ff */
[----:B--2---:R-:W-:-:S04]  /*21c30*/  @!P2 IMAD.X R0, RZ, RZ, R0, P4 ;  /* 0x000000ffff00a224 */ /* 0x004fc800020e0600 */
[----:B------:R-:W-:Y:S02]  /*21c40*/  @!P2 IMAD.MOV.U32 R3, RZ, RZ, R0 ;  /* 0x000000ffff03a224 */ /* 0x000fe400078e0000 */
[----:B------:R-:W-:Y:S04]  /*21c50*/  SHFL.IDX PT, R0, R6, RZ, 0x1c1f ;  /* 0x001c1fff06007589 */ /* 0x000fe800000e0000 */
[----:B------:R-:W-:Y:S04]  /*21c60*/  @!P2 LDGSTS.E.BYPASS.LTC128B.128 [R8+0xf200], desc[UR60][R2.64], !P3 ;  /* 0x0f2000000208afae */ /* 0x000fe8000d901d7c */
[----:B------:R-:W-:Y:S04]  /*21c70*/  @!P2 LDGSTS.E.BYPASS.LTC128B.128 [R8+0x12200], desc[UR60][R2.64+0x40], !P0 ;  /* 0x122000400208afae */ /* 0x000fe8000c101d7c */
[----:B------:R0:W-:Y:S04]  /*21c80*/  @!P2 LDGSTS.E.BYPASS.LTC128B.128 [R8+0x15200], desc[UR60][R2.64+0x80], !P1 ;  /* 0x152000800208afae */ /* 0x0001e8000c901d7c */
[----:B------:R-:W-:Y:S04]  /*21c90*/  SHFL.IDX PT, R6, R6, 0x1, 0x1c1f ;  /* 0x003c1f0006067f89 */ /* 0x000fe800000e0000 */
[----:B0-----:R-:W0:Y:S01]  /*21ca0*/  SHFL.IDX PT, R2, R7, RZ, 0x1c1f ;  /* 0x001c1fff07027589 */ /* 0x001e2200000e0000 */
[----:B------:R-:W-:-:S05]  /*21cb0*/  VIADD R3, R25, 0x80 ;  /* 0x0000008019037836 */ /* 0x000fca0000000000 */
[----:B------:R-:W-:-:S13]  /*21cc0*/  ISETP.GE.AND P2, PT, R3, R5, PT ;  /* 0x000000050300720c */ /* 0x000fda0003f46270 */
[----:B0-----:R-:W-:-:S05]  /*21cd0*/  @!P2 LEA R2, P4, R20, R2, 0x1 ;  /* 0x000000021402a211 */ /* 0x001fca00078808ff */
[----:B------:R-:W-:-:S04]  /*21ce0*/  @!P2 IMAD.X R0, RZ, RZ, R0, P4 ;  /* 0x000000ffff00a224 */ /* 0x000fc800020e0600 */
[----:B------:R-:W-:-:S05]  /*21cf0*/  @!P2 IMAD.MOV.U32 R3, RZ, RZ, R0 ;  /* 0x000000ffff03a224 */ /* 0x000fca00078e0000 */
[----:B------:R-:W-:Y:S04]  /*21d00*/  @!P2 LDGSTS.E.BYPASS.LTC128B.128 [R8+0xfa00], desc[UR60][R2.64], !P3 ;  /* 0x0fa000000208afae */ /* 0x000fe8000d901d7c */
[----:B------:R-:W-:Y:S04]  /*21d10*/  @!P2 LDGSTS.E.BYPASS.LTC128B.128 [R8+0x12a00], desc[UR60][R2.64+0x40], !P0 ;  /* 0x12a000400208afae */ /* 0x000fe8000c101d7c */
[----:B------:R0:W-:Y:S04]  /*21d20*/  @!P2 LDGSTS.E.BYPASS.LTC128B.128 [R8+0x15a00], desc[UR60][R2.64+0x80], !P1 ;  /* 0x15a000800208afae */ /* 0x0001e8000c901d7c */
[----:B0-----:R0:W1:Y:S02]  /*21d30*/  SHFL.IDX PT, R2, R7, 0x1, 0x1c1f ;  /* 0x003c1f0007027f89 */ /* 0x00106400000e0000 */
.L_x_12092:
        /* <DEDUP_REMOVED lines=13> */
.L_x_11923:
        /* <DEDUP_REMOVED lines=18> */
.L_x_12093:
[----:B------:R-:W-:Y:S05]  /*21f30*/  BSYNC B0 ;  /* 0x0000000000007941 */ /* 0x000fea0003800000 */
.L_x_11924:
        /* <DEDUP_REMOVED lines=52> */
.L_x_11932:
[----:B------:R-:W-:Y:S01]  /*22280*/  IMAD R3, R5, 0x8, R16 ;  /* 0x0000000805037824 */ /* 0x000fe200078e0210 */
[----:B------:R-:W-:Y:S01]  /*22290*/  SHF.L.U32 R2, R9, 0x1f, RZ ;  /* 0x0000001f09027819 */ /* 0x000fe200000006ff */
[----:B------:R-:W-:Y:S03]  /*222a0*/  BSSY B3, `(.L_x_11933) ;  /* 0x0000003000037945 */ /* 0x000fe60003800000 */
[----:B------:R-:W1:Y:S02]  /*222b0*/  SYNCS.PHASECHK.TRANS64.TRYWAIT P0, [R3+URZ+0x31c40], R2 ;  /* 0x031c4002030075a7 */ /* 0x000e64000800017f */
[----:B-1----:R-:W-:Y:S05]  /*222c0*/  @!P0 BRA `(.L_x_11934) ;  /* 0x00000054004c8947 */ /* 0x002fea0003800000 */
.L_x_12094:
[----:B------:R-:W-:Y:S05]  /*222d0*/  BSYNC B3 ;  /* 0x0000000000037941 */ /* 0x000fea0003800000 */
.L_x_11933:
[----:B0-----:R-:W0:Y:S01]  /*222e0*/  S2R R6, SR_TID.X ;  /* 0x0000000000067919 */ /* 0x001e220000002100 */
[----:B------:R-:W-:Y:S01]  /*222f0*/  BSSY B3, `(.L_x_11935) ;  /* 0x000000a000037945 */ /* 0x000fe20003800000 */
[----:B0-----:R-:W-:-:S04]  /*22300*/  LOP3.LUT R6, R6, 0x7f, RZ, 0xc0, !PT ;  /* 0x0000007f06067812 */ /* 0x001fc800078ec0ff */
[----:B------:R-:W-:-:S13]  /*22310*/  ISETP.NE.AND P0, PT, R6, RZ, PT ;  /* 0x000000ff0600720c */ /* 0x000fda0003f05270 */
[----:B------:R-:W-:Y:S05]  /*22320*/  @P0 BRA `(.L_x_11936) ;  /* 0x0000000000180947 */ /* 0x000fea0003800000 */
[----:B------:R-:W2:Y:S01]  /*22330*/  LDL R6, [R1] ;  /* 0x0000000001067983 */ /* 0x000ea20000100800 */
[----:B-1----:R-:W-:-:S04]  /*22340*/  IMAD.MOV.U32 R2, RZ, RZ, 0x6c00 ;  /* 0x00006c00ff027424 */ /* 0x002fc800078e00ff */
[----:B------:R0:W-:Y:S01]  /*22350*/  SYNCS.ARRIVE.TRANS64 RZ, [R3+URZ+0x31c30], R2 ;  /* 0x031c300203ff79a7 */ /* 0x0001e2000800003f */
[----:B--2---:R-:W-:-:S13]  /*22360*/  LOP3.LUT P1, RZ, R6, 0x1, RZ, 0xc0, !PT ;  /* 0x0000000106ff7812 */ /* 0x004fda000782c0ff */
[----:B0-----:R-:W-:Y:S05]  /*22370*/  @!P1 BRA `(.L_x_11936) ;  /* 0x0000000000049947 */ /* 0x001fea0003800000 */
[----:B------:R-:W-:Y:S01]  /*22380*/  BPT.TRAP 0x1 ;  /* 0x000000040000795c */ /* 0x000fe20000300000 */
.L_x_11936:
[----:B------:R-:W-:Y:S05]  /*22390*/  BSYNC B3 ;  /* 0x0000000000037941 */ /* 0x000fea0003800000 */
.L_x_11935:
        /* <DEDUP_REMOVED lines=11> */
.L_x_11937:
        /* <DEDUP_REMOVED lines=16> */
.L_x_11938:
        /* <DEDUP_REMOVED lines=16> */
.L_x_11939:
        /* <DEDUP_REMOVED lines=15> */
.L_x_12095:
[----:B------:R-:W-:Y:S05]  /*22740*/  BSYNC B3 ;  /* 0x0000000000037941 */ /* 0x000fea0003800000 */
.L_x_11940:
        /* <DEDUP_REMOVED lines=10> */
.L_x_11942:
[----:B------:R-:W2:Y:S01]  /*227f0*/  LDL R3, [R1] ;  /* 0x0000000001037983 */ /* 0x000ea20000100800 */
[----:B------:R-:W-:Y:S01]  /*22800*/  BSSY B3, `(.L_x_11943) ;  /* 0x0000004000037945 */ /* 0x000fe20003800000 */
[----:B--2---:R-:W-:-:S13]  /*22810*/  LOP3.LUT P0, RZ, R3, 0x8, RZ, 0xc0, !PT ;  /* 0x0000000803ff7812 */ /* 0x004fda000780c0ff */
[----:B------:R-:W-:Y:S05]  /*22820*/  @P0 BRA `(.L_x_11944) ;  /* 0x0000000000040947 */ /* 0x000fea0003800000 */
[----:B------:R-:W-:Y:S01]  /*22830*/  BPT.TRAP 0x1 ;  /* 0x000000040000795c */ /* 0x000fe20000300000 */
.L_x_11944:
[----:B------:R-:W-:Y:S05]  /*22840*/  BSYNC B3 ;  /* 0x0000000000037941 */ /* 0x000fea0003800000 */
.L_x_11943:
        /* <DEDUP_REMOVED lines=10> */
.L_x_11945:
        /* <DEDUP_REMOVED lines=15> */
.L_x_11946:
        /* <DEDUP_REMOVED lines=15> */
.L_x_11947:
        /* <DEDUP_REMOVED lines=12> */
.L_x_11931:
[----:B------:R-:W-:Y:S05]  /*22b90*/  BSYNC B1 ;  /* 0x0000000000017941 */ /* 0x000fea0003800000 */
.L_x_11930:
[----:B------:R-:W2:Y:S01]  /*22ba0*/  LDL.LU R0, [R1+0x28] ;  /* 0x0000280001007983 */ /* 0x000ea20000300800 */
[----:B------:R-:W-:Y:S02]  /*22bb0*/  IMAD.MOV.U32 R18, RZ, RZ, R5 ;  /* 0x000000ffff127224 */ /* 0x000fe400078e0005 */
[----:B------:R-:W-:Y:S02]  /*22bc0*/  IMAD.MOV.U32 R28, RZ, RZ, R9 ;  /* 0x000000ffff1c7224 */ /* 0x000fe400078e0009 */
[----:B--2---:R-:W-:-:S07]  /*22bd0*/  VIADD R0, R0, 0xfffffffd ;  /* 0xfffffffd00007836 */ /* 0x004fce0000000000 */
.L_x_11929:
[----:B------:R-:W-:Y:S05]  /*22be0*/  BSYNC B2 ;  /* 0x0000000000027941 */ /* 0x000fea0003800000 */
.L_x_11928:
[----:B------:R-:W-:Y:S01]  /*22bf0*/  VIADD R8, R8, 0xfffffffe ;  /* 0xfffffffe08087836 */ /* 0x000fe20000000000 */
[----:B------:R-:W-:-:S04]  /*22c00*/  LOP3.LUT R4, RZ, R4, RZ, 0x33, !PT ;  /* 0x00000004ff047212 */ /* 0x000fc800078e33ff */
[----:B------:R-:W-:-:S13]  /*22c10*/  ISETP.NE.AND P0, PT, R8, R4, PT ;  /* 0x000000040800720c */ /* 0x000fda0003f05270 */
[----:B------:R-:W-:Y:S05]  /*22c20*/  @!P0 BRA `(.L_x_11927) ;  /* 0x0000001400ac8947 */ /* 0x000fea0003800000 */
[----:B------:R-:W-:-:S07]  /*22c30*/  IMAD.MOV.U32 R4, RZ, RZ, R19 ;  /* 0x000000ffff047224 */ /* 0x000fce00078e0013 */
.L_x_11984:
[----:B------:R-:W2:Y:S01]  /*22c40*/  LDL R2, [R1] ;  /* 0x0000000001027983 */ /* 0x000ea20000100800 */
[----:B------:R-:W-:Y:S01]  /*22c50*/  VIADD R6, R18, 0x1 ;  /* 0x0000000112067836 */ /* 0x000fe20000000000 */
[----:B------:R-:W-:Y:S05]  /*22c60*/  YIELD ;  /* 0x0000000000007946 */ /* 0x000fea0003800000 */
[----:B------:R-:W-:Y:S01]  /*22c70*/  ISETP.NE.AND P0, PT, R6, 0x2, PT ;  /* 0x000000020600780c */ /* 0x000fe20003f05270 */
[----:B------:R-:W-:Y:S03]  /*22c80*/  BSSY B1, `(.L_x_11948) ;  /* 0x00000ae000017945 */ /* 0x000fe60003800000 */
[----:B0-----:R-:W-:-:S02]  /*22c90*/  SEL R7, RZ, 0x1, P0 ;  /* 0x00000001ff077807 */ /* 0x001fc40000000000 */
        /* <DEDUP_REMOVED lines=27> */
.L_x_11950:
[----:B------:R-:W-:Y:S01]  /*22e50*/  IMAD R3, R6, 0x8, R16 ;  /* 0x0000000806037824 */ /* 0x000fe200078e0210 */
[----:B------:R-:W-:Y:S01]  /*22e60*/  SHF.L.U32 R2, R7, 0x1f, RZ ;  /* 0x0000001f07027819 */ /* 0x000fe200000006ff */
[----:B------:R-:W-:Y:S03]  /*22e70*/  BSSY B2, `(.L_x_11951) ;  /* 0x0000003000027945 */ /* 0x000fe60003800000 */
[----:B------:R-:W1:Y:S02]  /*22e80*/  SYNCS.PHASECHK.TRANS64.TRYWAIT P0, [R3+URZ+0x31c40], R2 ;  /* 0x031c4002030075a7 */ /* 0x000e64000800017f */
[----:B-1----:R-:W-:Y:S05]  /*22e90*/  @!P0 BRA `(.L_x_11952) ;  /* 0x0000004800808947 */ /* 0x002fea0003800000 */
.L_x_12096:
[----:B------:R-:W-:Y:S05]  /*22ea0*/  BSYNC B2 ;  /* 0x0000000000027941 */ /* 0x000fea0003800000 */
.L_x_11951:
        /* <DEDUP_REMOVED lines=11> */
.L_x_11954:
[----:B------:R-:W-:Y:S05]  /*22f60*/  BSYNC B2 ;  /* 0x0000000000027941 */ /* 0x000fea0003800000 */
.L_x_11953:
        /* <DEDUP_REMOVED lines=11> */
.L_x_11955:
        /* <DEDUP_REMOVED lines=16> */
.L_x_11956:
        /* <DEDUP_REMOVED lines=16> */
.L_x_11957:
        /* <DEDUP_REMOVED lines=15> */
.L_x_12097:
[----:B------:R-:W-:Y:S05]  /*23310*/  BSYNC B2 ;  /* 0x0000000000027941 */ /* 0x000fea0003800000 */
.L_x_11958:
        /* <DEDUP_REMOVED lines=10> */
.L_x_11960:
[----:B------:R-:W2:Y:S01]  /*233c0*/  LDL R3, [R1] ;  /* 0x0000000001037983 */ /* 0x000ea20000100800 */
[----:B------:R-:W-:Y:S01]  /*233d0*/  BSSY B2, `(.L_x_11961) ;  /* 0x0000004000027945 */ /* 0x000fe20003800000 */
[----:B--2---:R-:W-:-:S13]  /*233e0*/  LOP3.LUT P0, RZ, R3, 0x8, RZ, 0xc0, !PT ;  /* 0x0000000803ff7812 */ /* 0x004fda000780c0ff */
[----:B------:R-:W-:Y:S05]  /*233f0*/  @P0 BRA `(.L_x_11962) ;  /* 0x0000000000040947 */ /* 0x000fea0003800000 */
[----:B------:R-:W-:Y:S01]  /*23400*/  BPT.TRAP 0x1 ;  /* 0x000000040000795c */ /* 0x000fe20000300000 */
.L_x_11962:
[----:B------:R-:W-:Y:S05]  /*23410*/  BSYNC B2 ;  /* 0x0000000000027941 */ /* 0x000fea0003800000 */
.L_x_11961:
        /* <DEDUP_REMOVED lines=10> */
.L_x_11963:
        /* <DEDUP_REMOVED lines=15> */
.L_x_11964:
        /* <DEDUP_REMOVED lines=15> */
.L_x_11965:
        /* <DEDUP_REMOVED lines=12> */
.L_x_11949:
[----:B------:R-:W-:Y:S05]  /*23760*/  BSYNC B1 ;  /* 0x0000000000017941 */ /* 0x000fea0003800000 */
.L_x_11948:
        /* <DEDUP_REMOVED lines=33> */
.L_x_11968:
[----:B------:R-:W-:Y:S01]  /*23980*/  IMAD R3, R18, 0x8, R16 ;  /* 0x0000000812037824 */ /* 0x000fe200078e0210 */
[----:B------:R-:W-:Y:S01]  /*23990*/  SHF.L.U32 R2, R28, 0x1f, RZ ;  /* 0x0000001f1c027819 */ /* 0x000fe200000006ff */
[----:B------:R-:W-:Y:S03]  /*239a0*/  BSSY B2, `(.L_x_11969) ;  /* 0x0000003000027945 */ /* 0x000fe60003800000 */
[----:B------:R-:W1:Y:S02]  /*239b0*/  SYNCS.PHASECHK.TRANS64.TRYWAIT P0, [R3+URZ+0x31c40], R2 ;  /* 0x031c4002030075a7 */ /* 0x000e64000800017f */
[----:B-1----:R-:W-:Y:S05]  /*239c0*/  @!P0 BRA `(.L_x_11970) ;  /* 0x0000003c00dc8947 */ /* 0x002fea0003800000 */
.L_x_12098:
[----:B------:R-:W-:Y:S05]  /*239d0*/  BSYNC B2 ;  /* 0x0000000000027941 */ /* 0x000fea0003800000 */
.L_x_11969:
        /* <DEDUP_REMOVED lines=11> */
.L_x_11972:
[----:B------:R-:W-:Y:S05]  /*23a90*/  BSYNC B2 ;  /* 0x0000000000027941 */ /* 0x000fea0003800000 */
.L_x_11971:
        /* <DEDUP_REMOVED lines=11> */
.L_x_11973:
        /* <DEDUP_REMOVED lines=16> */
.L_x_11974:
        /* <DEDUP_REMOVED lines=16> */
.L_x_11975:
        /* <DEDUP_REMOVED lines=15> */
.L_x_12099:
[----:B------:R-:W-:Y:S05]  /*23e40*/  BSYNC B2 ;  /* 0x0000000000027941 */ /* 0x000fea0003800000 */
.L_x_11976:
        /* <DEDUP_REMOVED lines=10> */
.L_x_11978:
[----:B------:R-:W2:Y:S01]  /*23ef0*/  LDL R3, [R1] ;  /* 0x0000000001037983 */ /* 0x000ea20000100800 */
[----:B------:R-:W-:Y:S01]  /*23f00*/  BSSY B2, `(.L_x_11979) ;  /* 0x0000004000027945 */ /* 0x000fe20003800000 */
[----:B--2---:R-:W-:-:S13]  /*23f10*/  LOP3.LUT P0, RZ, R3, 0x8, RZ, 0xc0, !PT ;  /* 0x0000000803ff7812 */ /* 0x004fda000780c0ff */
[----:B------:R-:W-:Y:S05]  /*23f20*/  @P0 BRA `(.L_x_11980) ;  /* 0x0000000000040947 */ /* 0x000fea0003800000 */
[----:B------:R-:W-:Y:S01]  /*23f30*/  BPT.TRAP 0x1 ;  /* 0x000000040000795c */ /* 0x000fe20000300000 */
.L_x_11980:
[----:B------:R-:W-:Y:S05]  /*23f40*/  BSYNC B2 ;  /* 0x0000000000027941 */ /* 0x000fea0003800000 */
.L_x_11979:
        /* <DEDUP_REMOVED lines=10> */
.L_x_11981:
        /* <DEDUP_REMOVED lines=15> */
.L_x_11982:
        /* <DEDUP_REMOVED lines=15> */
.L_x_11983:
        /* <DEDUP_REMOVED lines=12> */
.L_x_11967:
[----:B------:R-:W-:Y:S05]  /*24290*/  BSYNC B1 ;  /* 0x0000000000017941 */ /* 0x000fea0003800000 */
.L_x_11966:
[----:B------:R-:W2:Y:S01]  /*242a0*/  LDL R2, [R1+0x10] ;  /* 0x0000100001027983 */ /* 0x000ea20000100800 */
[----:B------:R-:W-:Y:S01]  /*242b0*/  VIADD R0, R0, 0xfffffffe ;  /* 0xfffffffe00007836 */ /* 0x000fe20000000000 */
[----:B--2---:R-:W-:-:S13]  /*242c0*/  ISETP.GT.AND P0, PT, R8, R2, PT ;  /* 0x000000020800720c */ /* 0x004fda0003f04270 */
[----:B------:R-:W-:Y:S05]  /*242d0*/  @P0 BRA `(.L_x_11984) ;  /* 0xffffffe800580947 */ /* 0x000fea000383ffff */
.L_x_11927:
[----:B------:R-:W-:Y:S05]  /*242e0*/  BSYNC B0 ;  /* 0x0000000000007941 */ /* 0x000fea0003800000 */
.L_x_11926:
        /* <DEDUP_REMOVED lines=17> */
.L_x_11986:
[----:B------:R-:W-:Y:S05]  /*24400*/  BSYNC B0 ;  /* 0x0000000000007941 */ /* 0x000fea0003800000 */
.L_x_11985:
[----:B------:R-:W2:Y:S01]  /*24410*/  LDL R0, [R1] ;  /* 0x0000000001007983 */ /* 0x000ea20000100800 */
[----:B------:R-:W-:Y:S01]  /*24420*/  BSSY B0, `(.L_x_11987) ;  /* 0x000004b000007945 */ /* 0x000fe20003800000 */
[----:B--2---:R-:W-:-:S13]  /*24430*/  LOP3.LUT P0, RZ, R0, 0x4, RZ, 0xc0, !PT ;  /* 0x0000000400ff7812 */ /* 0x004fda000780c0ff */
[----:B------:R-:W-:Y:S05]  /*24440*/  @!P0 BRA `(.L_x_11988) ;  /* 0x0000000400208947 */ /* 0x000fea0003800000 */
[----:B------:R-:W-:Y:S01]  /*24450*/  IMAD R0, R18, 0x8, R16 ;  /* 0x0000000812007824 */ /* 0x000fe200078e0210 */
[----:B------:R-:W-:Y:S01]  /*24460*/  SHF.L.U32 R3, R28, 0x1f, RZ ;  /* 0x0000001f1c037819 */ /* 0x000fe200000006ff */
[----:B------:R-:W-:Y:S03]  /*24470*/  BSSY B1, `(.L_x_11989) ;  /* 0x0000003000017945 */ /* 0x000fe60003800000 */
[----:B------:R-:W1:Y:S02]  /*24480*/  SYNCS.PHASECHK.TRANS64.TRYWAIT P0, [R0+URZ+0x31c60], R3 ;  /* 0x031c6003000075a7 */ /* 0x000e64000800017f */
[----:B-1----:R-:W-:Y:S05]  /*24490*/  @!P0 BRA `(.L_x_11990) ;  /* 0x0000003400508947 */ /* 0x002fea0003800000 */
.L_x_12100:
[----:B------:R-:W-:Y:S05]  /*244a0*/  BSYNC B1 ;  /* 0x0000000000017941 */ /* 0x000fea0003800000 */
.L_x_11989:
[----:B------:R-:W2:Y:S02]  /*244b0*/  S2R R2, SR_TID.X ;  /* 0x0000000000027919 */ /* 0x000ea40000002100 */
[----:B--2---:R-:W-:Y:S02]  /*244c0*/  LOP3.LUT R4, R2, 0x7f, RZ, 0xc0, !PT ;  /* 0x0000007f02047812 */ /* 0x004fe400078ec0ff */
[----:B------:R-:W2:Y:S02]  /*244d0*/  LDL R2, [R1+0x1c] ;  /* 0x00001c0001027983 */ /* 0x000ea40000100800 */
[----:B------:R-:W-:-:S13]  /*244e0*/  ISETP.NE.AND P0, PT, R4, RZ, PT ;  /* 0x000000ff0400720c */ /* 0x000fda0003f05270 */
[----:B-1----:R-:W-:-:S04]  /*244f0*/  @!P0 IMAD.MOV.U32 R3, RZ, RZ, 0x6c00 ;  /* 0x00006c00ff038424 */ /* 0x002fc800078e00ff */
[----:B------:R1:W-:Y:S01]  /*24500*/  @!P0 SYNCS.ARRIVE.TRANS64 RZ, [R0+URZ+0x31c50], R3 ;  /* 0x031c500300ff89a7 */ /* 0x0003e2000800003f */
[----:B--2---:R-:W-:-:S04]  /*24510*/  PRMT R2, R2, 0x9910, RZ ;  /* 0x0000991002027816 */ /* 0x004fc800000000ff */
[----:B------:R-:W-:-:S13]  /*24520*/  ISETP.NE.AND P0, PT, R2, 0x2, PT ;  /* 0x000000020200780c */ /* 0x000fda0003f05270 */
[----:B-1----:R-:W-:Y:S05]  /*24530*/  @P0 BRA `(.L_x_11991) ;  /* 0x0000000000040947 */ /* 0x002fea0003800000 */
[----:B------:R-:W-:Y:S01]  /*24540*/  BPT.TRAP 0x1 ;  /* 0x000000040000795c */ /* 0x000fe20000300000 */
.L_x_11991:
[----:B------:R-:W2:Y:S01]  /*24550*/  LDL R2, [R1] ;  /* 0x0000000001027983 */ /* 0x000ea20000100800 */
[----:B------:R-:W-:Y:S01]  /*24560*/  BSSY B1, `(.L_x_11992) ;  /* 0x0000004000017945 */ /* 0x000fe20003800000 */
[----:B--2---:R-:W-:-:S13]  /*24570*/  LOP3.LUT P0, RZ, R2, 0x8, RZ, 0xc0, !PT ;  /* 0x0000000802ff7812 */ /* 0x004fda000780c0ff */
[----:B------:R-:W-:Y:S05]  /*24580*/  @P0 BRA `(.L_x_11993) ;  /* 0x0000000000040947 */ /* 0x000fea0003800000 */
[----:B------:R-:W-:Y:S01]  /*24590*/  BPT.TRAP 0x1 ;  /* 0x000000040000795c */ /* 0x000fe20000300000 */
.L_x_11993:
[----:B------:R-:W-:Y:S05]  /*245a0*/  BSYNC B1 ;  /* 0x0000000000017941 */ /* 0x000fea0003800000 */
.L_x_11992:
        /* <DEDUP_REMOVED lines=10> */
.L_x_11994:
        /* <DEDUP_REMOVED lines=15> */
.L_x_11995:
        /* <DEDUP_REMOVED lines=15> */
.L_x_11996:
        /* <DEDUP_REMOVED lines=10> */
.L_x_11988:
[----:B------:R-:W-:Y:S05]  /*248d0*/  BSYNC B0 ;  /* 0x0000000000007941 */ /* 0x000fea0003800000 */
.L_x_11987:
[----:B------:R-:W-:-:S05]  /*248e0*/  VIADD R18, R18, 0x1 ;  /* 0x0000000112127836 */ /* 0x000fca0000000000 */
[----:B------:R-:W-:-:S04]  /*248f0*/  ISETP.NE.AND P0, PT, R18, 0x2, PT ;  /* 0x000000021200780c */ /* 0x000fc80003f05270 */
[----:B------:R-:W-:Y:S02]  /*24900*/  SEL R3, RZ, 0x1, P0 ;  /* 0x00000001ff037807 */ /* 0x000fe40000000000 */
[----:B------:R-:W-:Y:S02]  /*24910*/  SEL R18, R18, RZ, P0 ;  /* 0x000000ff12127207 */ /* 0x000fe40000000000 */
[----:B------:R-:W-:-:S07]  /*24920*/  LOP3.LUT R28, R28, R3, RZ, 0x3c, !PT ;  /* 0x000000031c1c7212 */ /* 0x000fce00078e3cff */
.L_x_11908:
[----:B------:R-:W-:Y:S05]  /*24930*/  BSYNC B7 ;  /* 0x0000000000077941 */ /* 0x000fea0003800000 */
.L_x_11906:
        /* <DEDUP_REMOVED lines=12> */
.L_x_11997:
        /* <DEDUP_REMOVED lines=9> */
[----:B--2---:R-:W2:Y:S01]  /*24a90*/  @!P0 LDC.64 R4, c[0x0][0xc78] ;  /* 0x00031e00ff048b82 */ /* 0x004ea20000000a00 */
[----:B0-----:R-:W-:-:S05]  /*24aa0*/  @!P0 IMAD.WIDE R2, R9, 0x4, R2 ;  /* 0x0000000409028825 */ /* 0x001fca00078e0202 */
[----:B------:R2:W3:Y:S02]  /*24ab0*/  @!P0 LDG.E R7, desc[UR60][R2.64] ;  /* 0x0000003c02078981 */ /* 0x0004e4000c1e1900 */
[----:B--2---:R-:W-:-:S05]  /*24ac0*/  @!P0 IMAD.WIDE R2, R9, 0x4, R4 ;  /* 0x0000000409028825 */ /* 0x004fca00078e0204 */
[----:B------:R-:W2:Y:S01]  /*24ad0*/  @!P0 LDG.E R4, desc[UR60][R2.64] ;  /* 0x0000003c02048981 */ /* 0x000ea2000c1e1900 */
        /* <DEDUP_REMOVED lines=28> */
.L_x_12110:
[----:B------:R-:W-:Y:S02]  /*24ca0*/  ULDC UR4, c[0x0][0xc38] ;  /* 0x00030e0000047ab9 */ /* 0x000fe40000000800 */
[----:B------:R-:W-:-:S04]  /*24cb0*/  IMAD.U32 R4, RZ, RZ, UR4 ;  /* 0x00000004ff047e24 */ /* 0x000fc8000f8e00ff */
[----:B--2---:R-:W-:-:S04]  /*24cc0*/  IMAD R3, R14, R4, RZ ;  /* 0x000000040e037224 */ /* 0x004fc800078e02ff */
[----:B------:R-:W-:-:S05]  /*24cd0*/  IMAD.IADD R6, R6, 0x1, R3 ;  /* 0x0000000106067824 */ /* 0x000fca00078e0203 */
[----:B------:R-:W-:-:S13]  /*24ce0*/  ISETP.GT.AND P4, PT, R6, R0, PT ;  /* 0x000000000600720c */ /* 0x000fda0003f84270 */
[----:B------:R-:W-:Y:S05]  /*24cf0*/  @P4 BRA `(.L_x_12000) ;  /* 0x0000000000a84947 */ /* 0x000fea0003800000 */
.L_x_12003:
[----:B0-----:R-:W0:Y:S01]  /*24d00*/  LDC R2, c[0x0][0xc3c] ;  /* 0x00030f00ff027b82 */ /* 0x001e220000000800 */
[----:B------:R-:W-:-:S05]  /*24d10*/  VIADD R27, R27, 0x1f ;  /* 0x0000001f1b1b7836 */ /* 0x000fca0000000000 */
[----:B0-----:R-:W-:-:S13]  /*24d20*/  ISETP.GE.AND P4, PT, R27, R2, PT ;  /* 0x000000021b00720c */ /* 0x001fda0003f86270 */
[----:B------:R-:W-:Y:S05]  /*24d30*/  @P4 BRA `(.L_x_12001) ;  /* 0x0000000800c44947 */ /* 0x000fea0003800000 */
[----:B------:R-:W2:Y:S01]  /*24d40*/  LDL R3, [R1+0xc] ;  /* 0x00000c0001037983 */ /* 0x000ea20000100800 */
[----:B------:R-:W-:Y:S02]  /*24d50*/  IMAD.MOV.U32 R25, RZ, RZ, RZ ;  /* 0x000000ffff197224 */ /* 0x000fe400078e00ff */
[----:B------:R-:W-:Y:S02]  /*24d60*/  IMAD.MOV.U32 R5, RZ, RZ, RZ ;  /* 0x000000ffff057224 */ /* 0x000fe400078e00ff */
[----:B--2---:R-:W-:-:S05]  /*24d70*/  IMAD.IADD R4, R27, 0x1, R3 ;  /* 0x000000011b047824 */ /* 0x004fca00078e0203 */
[----:B------:R-:W-:-:S13]  /*24d80*/  ISETP.GE.OR P4, PT, R4, R2, !P5 ;  /* 0x000000020400720c */ /* 0x000fda0006f86670 */
[----:B------:R-:W0:Y:S02]  /*24d90*/  @!P4 LDC.64 R2, c[0x0][0xc80] ;  /* 0x00032000ff02cb82 */ /* 0x000e240000000a00 */
[----:B0-----:R-:W-:-:S05]  /*24da0*/  @!P4 IMAD.WIDE R2, R4, 0x4, R2 ;  /* 0x000000040402c825 */ /* 0x001fca00078e0202 */
[----:B------:R0:W2:Y:S02]  /*24db0*/  @!P4 LDG.E R25, desc[UR60][R2.64] ;  /* 0x0000003c0219c981 */ /* 0x0000a4000c1e1900 */
[----:B0-----:R-:W0:Y:S02]  /*24dc0*/  @!P4 LDC.64 R2, c[0x0][0xc78] ;  /* 0x00031e00ff02cb82 */ /* 0x001e240000000a00 */
[----:B0-----:R-:W-:-:S05]  /*24dd0*/  @!P4 IMAD.WIDE R2, R4, 0x4, R2 ;  /* 0x000000040402c825 */ /* 0x001fca00078e0202 */
[----:B------:R-:W2:Y:S01]  /*24de0*/  @!P4 LDG.E R5, desc[UR60][R2.64] ;  /* 0x0000003c0205c981 */ /* 0x000ea2000c1e1900 */
[----:B------:R-:W-:Y:S01]  /*24df0*/  UMOV UR4, 0xffffffff ;  /* 0xffffffff00047882 */ /* 0x000fe20000000000 */
[----:B--2---:R-:W-:Y:S02]  /*24e00*/  IMAD R13, R5, R25, RZ ;  /* 0x00000019050d7224 */ /* 0x004fe400078e02ff */
[----:B------:R-:W-:Y:S05]  /*24e10*/  BRA.DIV UR4, `(.L_x_12002) ;  /* 0x00000032043c7947 */ /* 0x000fea000b800000 */
[----:B------:R-:W2:Y:S04]  /*24e20*/  LDL R3, [R1] ;  /* 0x0000000001037983 */ /* 0x000ea80000100800 */
[----:B------:R-:W0:Y:S01]  /*24e30*/  SHFL.UP PT, R14, R13, 0x1, RZ ;  /* 0x042000000d0e7989 */ /* 0x000e2200000e00ff */
[----:B--2---:R-:W-:-:S04]  /*24e40*/  LOP3.LUT P4, RZ, R3, 0x1, RZ, 0xc0, !PT ;  /* 0x0000000103ff7812 */ /* 0x004fc8000788c0ff */
        /* <DEDUP_REMOVED lines=15> */
.L_x_12118:
[----:B------:R-:W-:Y:S02]  /*24f40*/  ULDC UR4, c[0x0][0xc38] ;  /* 0x00030e0000047ab9 */ /* 0x000fe40000000800 */
[----:B------:R-:W-:-:S04]  /*24f50*/  IMAD.U32 R4, RZ, RZ, UR4 ;  /* 0x00000004ff047e24 */ /* 0x000fc8000f8e00ff */
[----:B--2---:R-:W-:-:S04]  /*24f60*/  IMAD R3, R14, R4, RZ ;  /* 0x000000040e037224 */ /* 0x004fc800078e02ff */
[----:B------:R-:W-:-:S05]  /*24f70*/  IMAD.IADD R6, R3, 0x1, R6 ;  /* 0x0000000103067824 */ /* 0x000fca00078e0206 */
[----:B------:R-:W-:-:S13]  /*24f80*/  ISETP.GT.AND P4, PT, R6, R0, PT ;  /* 0x000000000600720c */ /* 0x000fda0003f84270 */
[----:B------:R-:W-:Y:S05]  /*24f90*/  @!P4 BRA `(.L_x_12003) ;  /* 0xfffffffc0058c947 */ /* 0x000fea000383ffff */
.L_x_12000:
[----:B------:R-:W-:Y:S01]  /*24fa0*/  IMAD.IADD R6, R6, 0x1, -R3 ;  /* 0x0000000106067824 */ /* 0x000fe200078e0a03 */
[----:B------:R-:W-:-:S03]  /*24fb0*/  UMOV UR4, 0xffffffff ;  /* 0xffffffff00047882 */ /* 0x000fc60000000000 */
[----:B------:R-:W-:-:S05]  /*24fc0*/  IMAD R3, R2, R4, R6 ;  /* 0x0000000402037224 */ /* 0x000fca00078e0206 */
[----:B------:R-:W-:Y:S01]  /*24fd0*/  ISETP.GT.AND P6, PT, R3, R0, PT ;  /* 0x000000000300720c */ /* 0x000fe20003fc4270 */
[----:B------:R-:W-:-:S12]  /*24fe0*/  BRA.DIV UR4, `(.L_x_12004) ;  /* 0x0000003204887947 */ /* 0x000fd8000b800000 */
[----:B------:R-:W-:-:S04]  /*24ff0*/  VOTE.ANY R3, PT, !P6 ;  /* 0x0000000000037806 */ /* 0x000fc800070e0100 */
[----:B------:R-:W2:Y:S02]  /*25000*/  POPC R7, R3 ;  /* 0x0000000300077309 */ /* 0x000ea40000000000 */
[----:B--2---:R2:W3:Y:S01]  /*25010*/  SHFL.IDX PT, R25, R25, R7, 0x1f ;  /* 0x00001f0719197589 */ /* 0x0044e200000e0000 */
[----:B------:R-:W-:-:S03]  /*25020*/  IMAD.IADD R27, R7, 0x1, R27 ;  /* 0x00000001071b7824 */ /* 0x000fc600078e021b */
[----:B------:R2:W4:Y:S04]  /*25030*/  SHFL.IDX PT, R5, R5, R7, 0x1f ;  /* 0x00001f0705057589 */ /* 0x00052800000e0000 */
.L_x_12123:
[----:B------:R-:W-:-:S13]  /*25040*/  ISETP.NE.AND P0, PT, R3, RZ, PT ;  /* 0x000000ff0300720c */ /* 0x000fda0003f05270 */
[----:B------:R-:W-:Y:S05]  /*25050*/  @!P0 BRA `(.L_x_12005) ;  /* 0x0000000000108947 */ /* 0x000fea0003800000 */
[----:B------:R-:W-:Y:S01]  /*25060*/  UMOV UR4, 0xffffffff ;  /* 0xffffffff00047882 */ /* 0x000fe20000000000 */
[----:B------:R-:W-:Y:S02]  /*25070*/  VIADD R12, R7, 0xffffffff ;  /* 0xffffffff070c7836 */ /* 0x000fe40000000000 */
[----:B------:R-:W-:Y:S05]  /*25080*/  BRA.DIV UR4, `(.L_x_12006) ;  /* 0x0000003204c07947 */ /* 0x000fea000b800000 */
[----:B------:R0:W0:Y:S02]  /*25090*/  SHFL.IDX PT, R24, R2, R12, 0x1f ;  /* 0x00001f0c02187589 */ /* 0x00002400000e0000 */
.L_x_12005:
[----:B----4-:R-:W-:Y:S01]  /*250a0*/  ISETP.NE.AND P0, PT, R5, 0x1, PT ;  /* 0x000000010500780c */ /* 0x010fe20003f05270 */
[----:B0-----:R-:W-:-:S04]  /*250b0*/  IMAD R24, R24, R4, R6 ;  /* 0x0000000418187224 */ /* 0x001fc800078e0206 */
[----:B------:R-:W-:-:S08]  /*250c0*/  IMAD.IADD R0, R0, 0x1, -R24 ;  /* 0x0000000100007824 */ /* 0x000fd000078e0a18 */
[----:B------:R-:W-:Y:S05]  /*250d0*/  @!P0 BRA `(.L_x_12007) ;  /* 0x0000000000dc8947 */ /* 0x000fea0003800000 */
[-C--:B---3--:R-:W-:Y:S01]  /*250e0*/  IABS R6, R25.reuse ;  /* 0x0000001900067213 */ /* 0x088fe20000000000 */
[----:B------:R-:W-:Y:S01]  /*250f0*/  IMAD.MOV.U32 R2, RZ, RZ, RZ ;  /* 0x000000ffff027224 */ /* 0x000fe200078e00ff */
[----:B------:R-:W-:Y:S02]  /*25100*/  IABS R8, R25 ;  /* 0x0000001900087213 */ /* 0x000fe40000000000 */
[----:B------:R-:W0:Y:S03]  /*25110*/  I2F.RP R4, R6 ;  /* 0x0000000600047306 */ /* 0x000e260000209400 */
[----:B------:R-:W-:-:S05]  /*25120*/  IMAD.MOV R8, RZ, RZ, -R8 ;  /* 0x000000ffff087224 */ /* 0x000fca00078e0a08 */
[----:B0-----:R-:W2:Y:S02]  /*25130*/  MUFU.RCP R4, R4 ;  /* 0x0000000400047308 */ /* 0x001ea40000001000 */
[----:B--2---:R-:W-:-:S06]  /*25140*/  VIADD R7, R4, 0xffffffe ;  /* 0x0ffffffe04077836 */ /* 0x004fcc0000000000 */
[----:B------:R-:W0:Y:S02]  /*25150*/  F2I.FTZ.U32.TRUNC.NTZ R3, R7 ;  /* 0x0000000700037305 */ /* 0x000e24000021f000 */
[----:B0-----:R-:W-:-:S04]  /*25160*/  IMAD.MOV R9, RZ, RZ, -R3 ;  /* 0x000000ffff097224 */ /* 0x001fc800078e0a03 */
[----:B------:R-:W-:-:S04]  /*25170*/  IMAD R9, R9, R6, RZ ;  /* 0x0000000609097224 */ /* 0x000fc800078e02ff */
[----:B------:R-:W-:Y:S01]  /*25180*/  IMAD.HI.U32 R2, R3, R9, R2 ;  /* 0x0000000903027227 */ /* 0x000fe200078e0002 */
[----:B------:R-:W-:-:S05]  /*25190*/  IABS R3, R0 ;  /* 0x0000000000037213 */ /* 0x000fca0000000000 */
[----:B------:R-:W-:-:S04]  /*251a0*/  IMAD.HI.U32 R4, R2, R3, RZ ;  /* 0x0000000302047227 */ /* 0x000fc800078e00ff */
[----:B------:R-:W-:Y:S02]  /*251b0*/  IMAD R3, R4, R8, R3 ;  /* 0x0000000804037224 */ /* 0x000fe400078e0203 */
[----:B------:R-:W-:-:S03]  /*251c0*/  IMAD.MOV.U32 R2, RZ, RZ, RZ ;  /* 0x000000ffff027224 */ /* 0x000fc600078e00ff */
        /* <DEDUP_REMOVED lines=9> */
[----:B0-----:R-:W-:Y:S01]  /*25260*/  VIADD R8, R7, 0xffffffe ;  /* 0x0ffffffe07087836 */ /* 0x001fe20000000000 */
[----:B------:R-:W-:-:S05]  /*25270*/  IABS R7, R5 ;  /* 0x0000000500077213 */ /* 0x000fca0000000000 */
[----:B------:R-:W0:Y:S01]  /*25280*/  F2I.FTZ.U32.TRUNC.NTZ R3, R8 ;  /* 0x0000000800037305 */ /* 0x000e22000021f000 */
[----:B------:R-:W-:Y:S02]  /*25290*/  IMAD.MOV R7, RZ, RZ, -R7 ;  /* 0x000000ffff077224 */ /* 0x000fe400078e0a07 */
[----:B0-----:R-:W-:-:S04]  /*252a0*/  IMAD.MOV R9, RZ, RZ, -R3 ;  /* 0x000000ffff097224 */ /* 0x001fc800078e0a03 */
[----:B------:R-:W-:-:S04]  /*252b0*/  IMAD R9, R9, R6, RZ ;  /* 0x0000000609097224 */ /* 0x000fc800078e02ff */
[----:B------:R-:W-:Y:S01]  /*252c0*/  IMAD.HI.U32 R2, R3, R9, R2 ;  /* 0x0000000903027227 */ /* 0x000fe200078e0002 */
[----:B------:R-:W-:-:S04]  /*252d0*/  LOP3.LUT R3, R0, R25, RZ, 0x3c, !PT ;  /* 0x0000001900037212 */ /* 0x000fc800078e3cff */
        /* <DEDUP_REMOVED lines=23> */
.L_x_12007:
[----:B------:R-:W0:Y:S02]  /*25450*/  LDC.64 R2, c[0x0][0xc90] ;  /* 0x00032400ff027b82 */ /* 0x000e240000000a00 */
[----:B0-----:R-:W-:-:S05]  /*25460*/  IMAD.WIDE R2, R27, 0x4, R2 ;  /* 0x000000041b027825 */ /* 0x001fca00078e0202 */
[----:B------:R0:W3:Y:S02]  /*25470*/  LDG.E R6, desc[UR60][R2.64] ;  /* 0x0000003c02067981 */ /* 0x0000e4000c1e1900 */
[----:B0-----:R-:W-:Y:S02]  /*25480*/  IMAD.MOV.U32 R2, RZ, RZ, RZ ;  /* 0x000000ffff027224 */ /* 0x001fe400078e00ff */
[----:B---3--:R-:W-:-:S05]  /*25490*/  IMAD R5, R25, R6, RZ ;  /* 0x0000000619057224 */ /* 0x008fca00078e02ff */
[----:B--2---:R-:W-:-:S04]  /*254a0*/  IABS R7, R5 ;  /* 0x0000000500077213 */ /* 0x004fc80000000000 */
        /* <DEDUP_REMOVED lines=19> */
[----:B------:R-:W-:-:S06]  /*255e0*/  IMAD.MOV.U32 R2, RZ, RZ, RZ ;  /* 0x000000ffff027224 */ /* 0x000fcc00078e00ff */
[----:B------:R-:W-:-:S04]  /*255f0*/  @P0 VIADD R9, R9, 0x1 ;  /* 0x0000000109090836 */ /* 0x000fc80000000000 */
[----:B------:R-:W-:-:S04]  /*25600*/  IMAD.MOV.U32 R7, RZ, RZ, R9 ;  /* 0x000000ffff077224 */ /* 0x000fc800078e0009 */
[----:B------:R-:W-:Y:S01]  /*25610*/  @!P1 IMAD.MOV R7, RZ, RZ, -R7 ;  /* 0x000000ffff079224 */ /* 0x000fe200078e0a07 */
[----:B------:R-:W-:-:S05]  /*25620*/  @!P2 LOP3.LUT R7, RZ, R5, RZ, 0x33, !PT ;  /* 0x00000005ff07a212 */ /* 0x000fca00078e33ff */
[----:B------:R-:W-:Y:S02]  /*25630*/  IMAD R8, R6, R7, RZ ;  /* 0x0000000706087224 */ /* 0x000fe400078e02ff */
[----:B------:R-:W-:Y:S02]  /*25640*/  IMAD.MOV R7, RZ, RZ, -R7 ;  /* 0x000000ffff077224 */ /* 0x000fe400078e0a07 */
[----:B------:R-:W-:Y:S02]  /*25650*/  IMAD.MOV R3, RZ, RZ, -R8 ;  /* 0x000000ffff037224 */ /* 0x000fe400078e0a08 */
[----:B------:R-:W-:-:S03]  /*25660*/  IMAD R5, R5, R7, R0 ;  /* 0x0000000705057224 */ /* 0x000fc600078e0200 */
[----:B------:R-:W-:-:S04]  /*25670*/  VIADDMNMX R4, R3, R4, R6, PT ;  /* 0x0000000403047246 */ /* 0x000fc80003800106 */
        /* <DEDUP_REMOVED lines=8> */
[----:B------:R-:W-:-:S04]  /*25700*/  IMAD R7, R7, R6, RZ ;  /* 0x0000000607077224 */ /* 0x000fc800078e02ff */
[----:B------:R-:W-:Y:S01]  /*25710*/  IMAD.HI.U32 R2, R3, R7, R2 ;  /* 0x0000000703027227 */ /* 0x000fe200078e0002 */
[----:B------:R-:W-:-:S05]  /*25720*/  IABS R3, R5 ;  /* 0x0000000500037213 */ /* 0x000fca0000000000 */
[----:B------:R-:W-:-:S04]  /*25730*/  IMAD.HI.U32 R2, R2, R3, RZ ;  /* 0x0000000302027227 */ /* 0x000fc800078e00ff */
[----:B------:R-:W-:Y:S01]  /*25740*/  IMAD R3, R2, R0, R3 ;  /* 0x0000000002037224 */ /* 0x000fe200078e0203 */
[----:B------:R-:W-:Y:S02]  /*25750*/  LOP3.LUT R0, R5, R4, RZ, 0x3c, !PT ;  /* 0x0000000405007212 */ /* 0x000fe400078e3cff */
[----:B------:R-:W-:Y:S02]  /*25760*/  IADD3 R5, R8, 0x1000000, R5 ;  /* 0x0100000008057810 */ /* 0x000fe40007ffe005 */
        /* <DEDUP_REMOVED lines=11> */
.L_x_12008:
[----:B------:R-:W-:-:S05]  /*25820*/  LOP3.LUT R2, RZ, R2, RZ, 0x33, !PT ;  /* 0x00000002ff027212 */ /* 0x000fca00078e33ff */
[----:B------:R-:W-:Y:S01]  /*25830*/  IMAD.IADD R25, R25, 0x1, R2 ;  /* 0x0000000119197824 */ /* 0x000fe200078e0202 */
[----:B------:R-:W-:Y:S06]  /*25840*/  BRA `(.L_x_12009) ;  /* 0x00000000001c7947 */ /* 0x000fec0003800000 */
.L_x_12001:
[----:B------:R-:W-:Y:S01]  /*25850*/  UMOV UR4, URZ ;  /* 0x0000003f00047c82 */ /* 0x000fe20008000000 */
[----:B------:R-:W-:Y:S01]  /*25860*/  UMOV UR5, URZ ;  /* 0x0000003f00057c82 */ /* 0x000fe20008000000 */
[----:B------:R-:W-:Y:S01]  /*25870*/  ULDC UR6, c[0x0][0xc3c] ;  /* 0x00030f0000067ab9 */ /* 0x000fe20000000800 */
[----:B------:R-:W-:Y:S02]  /*25880*/  IMAD.MOV.U32 R24, RZ, RZ, R0 ;  /* 0x000000ffff187224 */ /* 0x000fe400078e0000 */
[----:B------:R-:W-:Y:S02]  /*25890*/  IMAD.U32 R25, RZ, RZ, UR4 ;  /* 0x00000004ff197e24 */ /* 0x000fe4000f8e00ff */
[----:B------:R-:W-:Y:S02]  /*258a0*/  IMAD.U32 R26, RZ, RZ, UR5 ;  /* 0x00000005ff1a7e24 */ /* 0x000fe4000f8e00ff */
[----:B------:R-:W-:-:S07]  /*258b0*/  IMAD.U32 R27, RZ, RZ, UR6 ;  /* 0x00000006ff1b7e24 */ /* 0x000fce000f8e00ff */
.L_x_12009:
        /* <DEDUP_REMOVED lines=9> */
.L_x_11998:
[----:B------:R-:W-:Y:S02]  /*25950*/  ULDC UR4, c[0x0][0xc3c] ;  /* 0x00030f0000047ab9 */ /* 0x000fe40000000800 */
[----:B----4-:R-:W-:-:S13]  /*25960*/  ISETP.GE.AND P0, PT, R27, UR4, PT ;  /* 0x000000041b007c0c */ /* 0x010fda000bf06270 */
[----:B------:R-:W-:Y:S05]  /*25970*/  @!P0 BRA `(.L_x_12010) ;  /* 0xffffff8800e88947 */ /* 0x000fea000383ffff */
[----:B------:R-:W-:Y:S05]  /*25980*/  BSYNC B8 ;  /* 0x0000000000087941 */ /* 0x000fea0003800000 */
.L_x_11858:
[----:B0-----:R-:W4:Y:S01]  /*25990*/  LDL.LU R0, [R1+0x44] ;  /* 0x0000440001007983 */ /* 0x001f220000300800 */
[----:B------:R-:W-:Y:S01]  /*259a0*/  BSSY B0, `(.L_x_12011) ;  /* 0x000000b000007945 */ /* 0x000fe20003800000 */
[----:B--2---:R-:W0:Y:S01]  /*259b0*/  S2R R5, SR_CgaCtaId ;  /* 0x0000000000057919 */ /* 0x004e220000008800 */
[----:B----4-:R-:W-:-:S05]  /*259c0*/  VIADD R0, R0, 0x1 ;  /* 0x0000000100007836 */ /* 0x010fca0000000000 */
        /* <DEDUP_REMOVED lines=8> */
.L_x_12126:
[----:B------:R-:W-:Y:S05]  /*25a50*/  BSYNC B0 ;  /* 0x0000000000007941 */ /* 0x000fea0003800000 */
.L_x_12011:
[----:B------:R-:W-:-:S03]  /*25a60*/  UMOV UR4, 0xffffffff ;  /* 0xffffffff00047882 */ /* 0x000fc60000000000 */
[----:B------:R-:W-:Y:S05]  /*25a70*/  BRA.DIV UR4, `(.L_x_12013) ;  /* 0x0000002a04807947 */ /* 0x000fea000b800000 */
[----:B0-----:R-:W0:Y:S02]  /*25a80*/  S2R R0, SR_TID.X ;  /* 0x0000000000007919 */ /* 0x001e240000002100 */
[----:B0-----:R-:W-:-:S04]  /*25a90*/  SHF.R.U32.HI R0, RZ, 0x5, R0 ;  /* 0x00000005ff007819 */ /* 0x001fc80000011600 */
[----:B------:R-:W-:-:S05]  /*25aa0*/  LOP3.LUT R0, R0, 0x3, RZ, 0xc0, !PT ;  /* 0x0000000300007812 */ /* 0x000fca00078ec0ff */
[----:B------:R0:W2:Y:S02]  /*25ab0*/  SHFL.IDX PT, R14, R0, RZ, 0x1f ;  /* 0x00001fff000e7589 */ /* 0x0000a400000e0000 */
.L_x_12129:
[----:B--2---:R-:W-:-:S13]  /*25ac0*/  ISETP.NE.AND P0, PT, R14, RZ, PT ;  /* 0x000000ff0e00720c */ /* 0x004fda0003f05270 */
[----:B------:R-:W-:Y:S05]  /*25ad0*/  @P0 BRA `(.L_x_11690) ;  /* 0x0000000000880947 */ /* 0x000fea0003800000 */
[----:B------:R-:W-:-:S03]  /*25ae0*/  UMOV UR4, 0xffffffff ;  /* 0xffffffff00047882 */ /* 0x000fc60000000000 */
[----:B------:R-:W-:Y:S05]  /*25af0*/  BRA.DIV UR4, `(.L_x_12014) ;  /* 0x0000002a04947947 */ /* 0x000fea000b800000 */
[----:B------:R-:W-:-:S13]  /*25b00*/  ELECT P6, URZ, PT ;  /* 0x00000000003f782f */ /* 0x000fda00038c0000 */
.L_x_12132:
[----:B------:R-:W-:Y:S05]  /*25b10*/  @!P6 BRA `(.L_x_11690) ;  /* 0x000000000078e947 */ /* 0x000fea0003800000 */
[----:B0-----:R-:W2:Y:S02]  /*25b20*/  LDL.LU R0, [R1+0x34] ;  /* 0x0000340001007983 */ /* 0x001ea40000300800 */
[----:B--2---:R-:W-:-:S04]  /*25b30*/  LOP3.LUT R0, R0, 0x2, RZ, 0xfc, !PT ;  /* 0x0000000200007812 */ /* 0x004fc800078efcff */
[----:B------:R-:W-:-:S13]  /*25b40*/  ISETP.NE.AND P2, PT, R0, 0x3, PT ;  /* 0x000000030000780c */ /* 0x000fda0003f45270 */
[----:B------:R-:W-:Y:S05]  /*25b50*/  @!P2 BRA `(.L_x_12015) ;  /* 0x000000000004a947 */ /* 0x000fea0003800000 */
[----:B------:R-:W-:Y:S01]  /*25b60*/  BPT.TRAP 0x1 ;  /* 0x000000040000795c */ /* 0x000fe20000300000 */
.L_x_12015:
        /* <DEDUP_REMOVED lines=12> */
.L_x_12133:
[----:B------:R-:W2:Y:S02]  /*25c30*/  SYNCS.PHASECHK.TRANS64.TRYWAIT P0, [R3+URZ], R0 ;  /* 0x00000000030075a7 */ /* 0x000ea4000800017f */
[----:B--2---:R-:W-:Y:S05]  /*25c40*/  @!P0 BRA `(.L_x_12017) ;  /* 0x0000002800748947 */ /* 0x004fea0003800000 */
.L_x_12134:
[----:B------:R-:W-:Y:S05]  /*25c50*/  @!P2 BRA `(.L_x_12018) ;  /* 0x000000000004a947 */ /* 0x000fea0003800000 */
[----:B------:R-:W-:Y:S01]  /*25c60*/  BPT.TRAP 0x1 ;  /* 0x000000040000795c */ /* 0x000fe20000300000 */
.L_x_12018:
[----:B--2---:R-:W-:-:S04]  /*25c70*/  VIADD R3, R9, 0x31c60 ;  /* 0x00031c6009037836 */ /* 0x004fc80000000000 */
[----:B------:R-:W-:-:S04]  /*25c80*/  IMAD R5, R18, 0x8, R3 ;  /* 0x0000000812057824 */ /* 0x000fc800078e0203 */
[----:B------:R-:W2:Y:S02]  /*25c90*/  SYNCS.PHASECHK.TRANS64.TRYWAIT P0, [R5+URZ], R2 ;  /* 0x00000002050075a7 */ /* 0x000ea4000800017f */
[----:B--2---:R-:W-:Y:S05]  /*25ca0*/  @!P0 BRA `(.L_x_12019) ;  /* 0x0000002800708947 */ /* 0x004fea0003800000 */
.L_x_12135:
[----:B------:R-:W-:-:S07]  /*25cb0*/  IMAD R3, R4, 0x8, R3 ;  /* 0x0000000804037824 */ /* 0x000fce00078e0203 */
.L_x_12020:
[----:B----4-:R4:W0:Y:S02]  /*25cc0*/  SYNCS.PHASECHK.TRANS64.TRYWAIT P0, [R3+URZ], R0 ;  /* 0x00000000030075a7 */ /* 0x010824000800017f */
[----:B0-----:R-:W-:Y:S05]  /*25cd0*/  @!P0 NANOSLEEP.SYNCS 0x989680 ;  /* 0x009896800000895d */ /* 0x001fea0003900000 */
[----:B------:R-:W0:Y:S02]  /*25ce0*/  @!P0 SYNCS.PHASECHK.TRANS64 P0, [R3+URZ], R0 ;  /* 0x00000000030085a7 */ /* 0x000e24000800007f */
[----:B0-----:R-:W-:Y:S05]  /*25cf0*/  @!P0 BRA `(.L_x_12020) ;  /* 0xfffffffc00f08947 */ /* 0x001fea000383ffff */
.L_x_11690:
[----:B------:R-:W-:Y:S05]  /*25d00*/  BSYNC B9 ;  /* 0x0000000000097941 */ /* 0x000fea0003800000 */
.L_x_11687:
[----:B------:R-:W-:Y:S05]  /*25d10*/  EXIT ;  /* 0x000000000000794d */ /* 0x000fea0003800000 */
.L_x_11708:
[----:B0-----:R0:W1:Y:S02]  /*25d20*/  SYNCS.PHASECHK.TRANS64.TRYWAIT P5, [R21+URZ+0x31c90], R87 ;  /* 0x031c9057150075a7 */ /* 0x00106400080a017f */
[----:B-1----:R-:W-:Y:S05]  /*25d30*/  @!P5 NANOSLEEP.SYNCS 0x989680 ;  /* 0x009896800000d95d */ /* 0x002fea0003900000 */
[----:B------:R-:W1:Y:S02]  /*25d40*/  @!P5 SYNCS.PHASECHK.TRANS64 P5, [R21+URZ+0x31c90], R87 ;  /* 0x031c90571500d5a7 */ /* 0x000e6400080a007f */
[----:B-1----:R-:W-:Y:S05]  /*25d50*/  @!P5 BRA `(.L_x_11708) ;  /* 0xfffffffc00f0d947 */ /* 0x002fea000383ffff */
[----:B------:R-:W-:Y:S05]  /*25d60*/  BRA `(.L_x_12021) ;  /* 0xfffffdd800307947 */ /* 0x000fea000383ffff */
.L_x_11736:
[----:B0-----:R0:W1:Y:S02]  /*25d70*/  SYNCS.PHASECHK.TRANS64.TRYWAIT P5, [R21+URZ+0x31c90], R87 ;  /* 0x031c9057150075a7 */ /* 0x00106400080a017f */
[----:B-1----:R-:W-:Y:S05]  /*25d80*/  @!P5 NANOSLEEP.SYNCS 0x989680 ;  /* 0x009896800000d95d */ /* 0x002fea0003900000 */
[----:B------:R-:W1:Y:S02]  /*25d90*/  @!P5 SYNCS.PHASECHK.TRANS64 P5, [R21+URZ+0x31c90], R87 ;  /* 0x031c90571500d5a7 */ /* 0x000e6400080a007f */
[----:B-1----:R-:W-:Y:S05]  /*25da0*/  @!P5 BRA `(.L_x_11736) ;  /* 0xfffffffc00f0d947 */ /* 0x002fea000383ffff */
[----:B------:R-:W-:Y:S05]  /*25db0*/  BRA `(.L_x_12022) ;  /* 0xfffffdf000c07947 */ /* 0x000fea000383ffff */
.L_x_11749:
[----:B0-----:R0:W1:Y:S02]  /*25dc0*/  SYNCS.PHASECHK.TRANS64.TRYWAIT P4, [R21+URZ+0x31c90], R87 ;  /* 0x031c9057150075a7 */ /* 0x001064000808017f */
[----:B-1----:R-:W-:Y:S05]  /*25dd0*/  @!P4 NANOSLEEP.SYNCS 0x989680 ;  /* 0x009896800000c95d */ /* 0x002fea0003900000 */
[----:B------:R-:W1:Y:S02]  /*25de0*/  @!P4 SYNCS.PHASECHK.TRANS64 P4, [R21+URZ+0x31c90], R87 ;  /* 0x031c90571500c5a7 */ /* 0x000e64000808007f */
[----:B-1----:R-:W-:Y:S05]  /*25df0*/  @!P4 BRA `(.L_x_11749) ;  /* 0xfffffffc00f0c947 */ /* 0x002fea000383ffff */
[----:B------:R-:W-:Y:S05]  /*25e00*/  BRA `(.L_x_12023) ;  /* 0xfffffe0c00647947 */ /* 0x000fea000383ffff */
.L_x_11753:
[----:B--2---:R2:W3:Y:S02]  /*25e10*/  SYNCS.PHASECHK.TRANS64.TRYWAIT P3, [R21+URZ+0x31cb0], R87 ;  /* 0x031cb057150075a7 */ /* 0x0044e4000806017f */
[----:B---3--:R-:W-:Y:S05]  /*25e20*/  @!P3 NANOSLEEP.SYNCS 0x989680 ;  /* 0x009896800000b95d */ /* 0x008fea0003900000 */
[----:B------:R-:W3:Y:S02]  /*25e30*/  @!P3 SYNCS.PHASECHK.TRANS64 P3, [R21+URZ+0x31cb0], R87 ;  /* 0x031cb0571500b5a7 */ /* 0x000ee4000806007f */
[----:B---3--:R-:W-:Y:S05]  /*25e40*/  @!P3 BRA `(.L_x_11753) ;  /* 0xfffffffc00f0b947 */ /* 0x008fea000383ffff */
[----:B------:R-:W-:Y:S05]  /*25e50*/  BRA `(.L_x_12024) ;  /* 0xfffffe1000107947 */ /* 0x000fea000383ffff */
.L_x_11761:
[----:B------:R-:W-:Y:S01]  /*25e60*/  BSSY B0, `(.L_x_12025) ;  /* 0x0000007000007945 */ /* 0x000fe20003800000 */
[----:B------:R-:W-:Y:S02]  /*25e70*/  IMAD.MOV.U32 R12, RZ, RZ, RZ ;  /* 0x000000ffff0c7224 */ /* 0x000fe400078e00ff */
[----:B------:R-:W-:Y:S02]  /*25e80*/  IMAD.MOV.U32 R11, RZ, RZ, 0x1f ;  /* 0x0000001fff0b7424 */ /* 0x000fe400078e00ff */
[----:B------:R-:W-:-:S07]  /*25e90*/  IMAD.MOV.U32 R15, RZ, RZ, -0x1 ;  /* 0xffffffffff0f7424 */ /* 0x000fce00078e00ff */
[----:B-----5:R-:W-:Y:S05]  /*25ea0*/  WARPSYNC.COLLECTIVE R15, `(.L_x_12026) ;  /* 0x000000000f087348 */ /* 0x020fea0003c00000 */
[----:B------:R0:W1:Y:S02]  /*25eb0*/  SHFL.IDX P6, R14, R13, R12, R11 ;  /* 0x0000000c0d0e7389 */ /* 0x00006400000c000b */
[----:B01---5:R-:W-:Y:S01]  /*25ec0*/  ENDCOLLECTIVE ;  /* 0x000000000000791b */ /* 0x023fe20003800000 */
.L_x_12026:
[----:B------:R-:W-:Y:S05]  /*25ed0*/  BSYNC B0 ;  /* 0x0000000000007941 */ /* 0x000fea0003800000 */
.L_x_12025:
[----:B------:R0:W-:Y:S01]  /*25ee0*/  STL [R1+0x4c], R14 ;  /* 0x00004c0e01007387 */ /* 0x0001e20000100800 */
[----:B------:R-:W-:Y:S05]  /*25ef0*/  BRA `(.L_x_12027) ;  /* 0xfffffe18006c7947 */ /* 0x000fea000383ffff */
.L_x_11772:
[----:B------:R-:W-:Y:S01]  /*25f00*/  BSSY B1, `(.L_x_12028) ;  /* 0x0000007000017945 */ /* 0x000fe20003800000 */
[----:B------:R-:W-:Y:S02]  /*25f10*/  IMAD.MOV.U32 R12, RZ, RZ, RZ ;  /* 0x000000ffff0c7224 */ /* 0x000fe400078e00ff */
[----:B------:R-:W-:Y:S02]  /*25f20*/  IMAD.MOV.U32 R11, RZ, RZ, 0x1e1f ;  /* 0x00001e1fff0b7424 */ /* 0x000fe400078e00ff */
[----:B------:R-:W-:-:S07]  /*25f30*/  IMAD.MOV.U32 R15, RZ, RZ, -0x1 ;  /* 0xffffffffff0f7424 */ /* 0x000fce00078e00ff */
[----:B0-----:R-:W-:Y:S05]  /*25f40*/  WARPSYNC.COLLECTIVE R15, `(.L_x_12029) ;  /* 0x000000000f087348 */ /* 0x001fea0003c00000 */
[----:B0-----:R0:W1:Y:S02]  /*25f50*/  SHFL.IDX P6, R14, R13, R12, R11 ;  /* 0x0000000c0d0e7389 */ /* 0x00106400000c000b */
[----:B01----:R-:W-:Y:S01]  /*25f60*/  ENDCOLLECTIVE ;  /* 0x000000000000791b */ /* 0x003fe20003800000 */
.L_x_12029:
[----:B------:R-:W-:Y:S05]  /*25f70*/  BSYNC B1 ;  /* 0x0000000000017941 */ /* 0x000fea0003800000 */
.L_x_12028:
        /* <DEDUP_REMOVED lines=8> */
.L_x_12030:
[----:B------:R-:W-:Y:S02]  /*26000*/  IMAD.MOV.U32 R13, RZ, RZ, R5 ;  /* 0x000000ffff0d7224 */ /* 0x000fe400078e0005 */
[----:B------:R-:W-:-:S07]  /*26010*/  IMAD.MOV.U32 R0, RZ, RZ, R14 ;  /* 0x000000ffff007224 */ /* 0x000fce00078e000e */
[----:B------:R-:W-:Y:S05]  /*26020*/  WARPSYNC.COLLECTIVE R15, `(.L_x_12031) ;  /* 0x000000000f087348 */ /* 0x000fea0003c00000 */
[----:B------:R0:W1:Y:S02]  /*26030*/  SHFL.IDX P6, R14, R13, R12, R11 ;  /* 0x0000000c0d0e7389 */ /* 0x00006400000c000b */
[----:B01----:R-:W-:Y:S01]  /*26040*/  ENDCOLLECTIVE ;  /* 0x000000000000791b */ /* 0x003fe20003800000 */
.L_x_12031:
[----:B------:R-:W-:Y:S02]  /*26050*/  IMAD.MOV.U32 R13, RZ, RZ, R4 ;  /* 0x000000ffff0d7224 */ /* 0x000fe400078e0004 */
[----:B------:R-:W-:-:S07]  /*26060*/  IMAD.MOV.U32 R5, RZ, RZ, R14 ;  /* 0x000000ffff057224 */ /* 0x000fce00078e000e */
[----:B------:R-:W-:Y:S05]  /*26070*/  WARPSYNC.COLLECTIVE R15, `(.L_x_12032) ;  /* 0x000000000f087348 */ /* 0x000fea0003c00000 */
[----:B------:R0:W1:Y:S02]  /*26080*/  SHFL.IDX P6, R14, R13, R12, R11 ;  /* 0x0000000c0d0e7389 */ /* 0x00006400000c000b */
[----:B01----:R-:W-:Y:S01]  /*26090*/  ENDCOLLECTIVE ;  /* 0x000000000000791b */ /* 0x003fe20003800000 */
.L_x_12032:
[----:B------:R-:W-:Y:S01]  /*260a0*/  IMAD.MOV.U32 R4, RZ, RZ, R14 ;  /* 0x000000ffff047224 */ /* 0x000fe200078e000e */
[----:B------:R-:W-:Y:S06]  /*260b0*/  BRA `(.L_x_12033) ;  /* 0xfffffe1c00e87947 */ /* 0x000fec000383ffff */
.L_x_11776:
[----:B0-----:R0:W1:Y:S02]  /*260c0*/  SYNCS.PHASECHK.TRANS64.TRYWAIT P1, [R22+URZ+0x31c00], R3 ;  /* 0x031c0003160075a7 */ /* 0x001064000802017f */
[----:B-1----:R-:W-:Y:S05]  /*260d0*/  @!P1 NANOSLEEP.SYNCS 0x989680 ;  /* 0x009896800000995d */ /* 0x002fea0003900000 */
[----:B------:R-:W1:Y:S02]  /*260e0*/  @!P1 SYNCS.PHASECHK.TRANS64 P1, [R22+URZ+0x31c00], R3 ;  /* 0x031c0003160095a7 */ /* 0x000e64000802007f */
[----:B-1----:R-:W-:Y:S05]  /*260f0*/  @!P1 BRA `(.L_x_11776) ;  /* 0xfffffffc00f09947 */ /* 0x002fea000383ffff */
[----:B------:R-:W-:Y:S05]  /*26100*/  BRA `(.L_x_12034) ;  /* 0xfffffe2800147947 */ /* 0x000fea000383ffff */
.L_x_11788:
[----:B------:R-:W-:Y:S01]  /*26110*/  BSSY B1, `(.L_x_12035) ;  /* 0x0000007000017945 */ /* 0x000fe20003800000 */
[----:B------:R-:W-:Y:S02]  /*26120*/  IMAD.MOV.U32 R12, RZ, RZ, RZ ;  /* 0x000000ffff0c7224 */ /* 0x000fe400078e00ff */
[----:B------:R-:W-:Y:S02]  /*26130*/  IMAD.MOV.U32 R11, RZ, RZ, 0x1e1f ;  /* 0x00001e1fff0b7424 */ /* 0x000fe400078e00ff */
[----:B------:R-:W-:-:S07]  /*26140*/  IMAD.MOV.U32 R15, RZ, RZ, -0x1 ;  /* 0xffffffffff0f7424 */ /* 0x000fce00078e00ff */
[----:B0-----:R-:W-:Y:S05]  /*26150*/  WARPSYNC.COLLECTIVE R15, `(.L_x_12036) ;  /* 0x000000000f087348 */ /* 0x001fea0003c00000 */
[----:B0-----:R0:W1:Y:S02]  /*26160*/  SHFL.IDX P6, R14, R13, R12, R11 ;  /* 0x0000000c0d0e7389 */ /* 0x00106400000c000b */
[----:B01----:R-:W-:Y:S01]  /*26170*/  ENDCOLLECTIVE ;  /* 0x000000000000791b */ /* 0x003fe20003800000 */
.L_x_12036:
[----:B------:R-:W-:Y:S05]  /*26180*/  BSYNC B1 ;  /* 0x0000000000017941 */ /* 0x000fea0003800000 */
.L_x_12035:
        /* <DEDUP_REMOVED lines=8> */
.L_x_12037:
[----:B------:R-:W-:Y:S02]  /*26210*/  IMAD.MOV.U32 R21, RZ, RZ, R3 ;  /* 0x000000ffff157224 */ /* 0x000fe400078e0003 */
[----:B------:R-:W-:Y:S02]  /*26220*/  IMAD.MOV.U32 R13, RZ, RZ, R5 ;  /* 0x000000ffff0d7224 */ /* 0x000fe400078e0005 */
[----:B------:R-:W-:-:S07]  /*26230*/  IMAD.MOV.U32 R0, RZ, RZ, R14 ;  /* 0x000000ffff007224 */ /* 0x000fce00078e000e */
[----:B------:R-:W-:Y:S05]  /*26240*/  WARPSYNC.COLLECTIVE R15, `(.L_x_12038) ;  /* 0x000000000f087348 */ /* 0x000fea0003c00000 */
[----:B------:R0:W1:Y:S02]  /*26250*/  SHFL.IDX P6, R14, R13, R12, R11 ;  /* 0x0000000c0d0e7389 */ /* 0x00006400000c000b */
[----:B01----:R-:W-:Y:S01]  /*26260*/  ENDCOLLECTIVE ;  /* 0x000000000000791b */ /* 0x003fe20003800000 */
.L_x_12038:
[----:B------:R-:W-:Y:S02]  /*26270*/  IMAD.MOV.U32 R20, RZ, RZ, R0 ;  /* 0x000000ffff147224 */ /* 0x000fe400078e0000 */
[----:B------:R-:W-:Y:S02]  /*26280*/  IMAD.MOV.U32 R13, RZ, RZ, R4 ;  /* 0x000000ffff0d7224 */ /* 0x000fe400078e0004 */
[----:B------:R-:W-:-:S07]  /*26290*/  IMAD.MOV.U32 R5, RZ, RZ, R14 ;  /* 0x000000ffff057224 */ /* 0x000fce00078e000e */
[----:B------:R-:W-:Y:S05]  /*262a0*/  WARPSYNC.COLLECTIVE R15, `(.L_x_12039) ;  /* 0x000000000f087348 */ /* 0x000fea0003c00000 */
[----:B------:R0:W1:Y:S02]  /*262b0*/  SHFL.IDX P6, R14, R13, R12, R11 ;  /* 0x0000000c0d0e7389 */ /* 0x00006400000c000b */
[----:B01----:R-:W-:Y:S01]  /*262c0*/  ENDCOLLECTIVE ;  /* 0x000000000000791b */ /* 0x003fe20003800000 */
.L_x_12039:
[----:B------:R-:W-:Y:S05]  /*262d0*/  BRA `(.L_x_12040) ;  /* 0xfffffe3800d07947 */ /* 0x000fea000383ffff */
.L_x_11792:
[----:B0-----:R0:W1:Y:S02]  /*262e0*/  SYNCS.PHASECHK.TRANS64.TRYWAIT P1, [R22+URZ+0x31c00], R3 ;  /* 0x031c0003160075a7 */ /* 0x001064000802017f */
[----:B-1----:R-:W-:Y:S05]  /*262f0*/  @!P1 NANOSLEEP.SYNCS 0x989680 ;  /* 0x009896800000995d */ /* 0x002fea0003900000 */
[----:B------:R-:W1:Y:S02]  /*26300*/  @!P1 SYNCS.PHASECHK.TRANS64 P1, [R22+URZ+0x31c00], R3 ;  /* 0x031c0003160095a7 */ /* 0x000e64000802007f */
[----:B-1----:R-:W-:Y:S05]  /*26310*/  @!P1 BRA `(.L_x_11792) ;  /* 0xfffffffc00f09947 */ /* 0x002fea000383ffff */
[----:B------:R-:W-:Y:S05]  /*26320*/  BRA `(.L_x_12041) ;  /* 0xfffffe4000a07947 */ /* 0x000fea000383ffff */
.L_x_11800:
[----:B-1----:R1:W2:Y:S02]  /*26330*/  SYNCS.PHASECHK.TRANS64.TRYWAIT P2, [R21+URZ+0x31c30], R0 ;  /* 0x031c3000150075a7 */ /* 0x0022a4000804017f */
[----:B--2---:R-:W-:Y:S05]  /*26340*/  @!P2 NANOSLEEP.SYNCS 0x989680 ;  /* 0x009896800000a95d */ /* 0x004fea0003900000 */
[----:B------:R-:W2:Y:S02]  /*26350*/  @!P2 SYNCS.PHASECHK.TRANS64 P2, [R21+URZ+0x31c30], R0 ;  /* 0x031c30001500a5a7 */ /* 0x000ea4000804007f */
[----:B--2---:R-:W-:Y:S05]  /*26360*/  @!P2 BRA `(.L_x_11800) ;  /* 0xfffffffc00f0a947 */ /* 0x004fea000383ffff */
[----:B------:R-:W-:Y:S05]  /*26370*/  BRA `(.L_x_11799) ;  /* 0xfffffe5800307947 */ /* 0x000fea000383ffff */
.L_x_11806:
[----:B---3--:R3:W4:Y:S02]  /*26380*/  SYNCS.PHASECHK.TRANS64.TRYWAIT P3, [R0+URZ+0x31c30], R19 ;  /* 0x031c3013000075a7 */ /* 0x008724000806017f */
[----:B----4-:R-:W-:Y:S05]  /*26390*/  @!P3 NANOSLEEP.SYNCS 0x989680 ;  /* 0x009896800000b95d */ /* 0x010fea0003900000 */
[----:B------:R-:W4:Y:S02]  /*263a0*/  @!P3 SYNCS.PHASECHK.TRANS64 P3, [R0+URZ+0x31c30], R19 ;  /* 0x031c30130000b5a7 */ /* 0x000f24000806007f */
[----:B----4-:R-:W-:Y:S05]  /*263b0*/  @!P3 BRA `(.L_x_11806) ;  /* 0xfffffffc00f0b947 */ /* 0x010fea000383ffff */
[----:B------:R-:W-:Y:S05]  /*263c0*/  BRA `(.L_x_11805) ;  /* 0xfffffe9c00387947 */ /* 0x000fea000383ffff */
.L_x_11810:
[----:B--2---:R2:W3:Y:S02]  /*263d0*/  SYNCS.PHASECHK.TRANS64.TRYWAIT P2, [R14+URZ+0x31c50], R0 ;  /* 0x031c50000e0075a7 */ /* 0x0044e4000804017f */
[----:B---3--:R-:W-:Y:S05]  /*263e0*/  @!P2 NANOSLEEP.SYNCS 0x989680 ;  /* 0x009896800000a95d */ /* 0x008fea0003900000 */
[----:B------:R-:W3:Y:S02]  /*263f0*/  @!P2 SYNCS.PHASECHK.TRANS64 P2, [R14+URZ+0x31c50], R0 ;  /* 0x031c50000e00a5a7 */ /* 0x000ee4000804007f */
[----:B---3--:R-:W-:Y:S05]  /*26400*/  @!P2 BRA `(.L_x_11810) ;  /* 0xfffffffc00f0a947 */ /* 0x008fea000383ffff */
[----:B------:R-:W-:Y:S05]  /*26410*/  BRA `(.L_x_11807) ;  /* 0xfffffec0005c7947 */ /* 0x000fea000383ffff */
.L_x_11817:
[----:B--2---:R2:W3:Y:S02]  /*26420*/  SYNCS.PHASECHK.TRANS64.TRYWAIT P3, [R0+URZ+0x31c30], R21 ;  /* 0x031c3015000075a7 */ /* 0x0044e4000806017f */
[----:B---3--:R-:W-:Y:S05]  /*26430*/  @!P3 NANOSLEEP.SYNCS 0x989680 ;  /* 0x009896800000b95d */ /* 0x008fea0003900000 */
[----:B------:R-:W3:Y:S02]  /*26440*/  @!P3 SYNCS.PHASECHK.TRANS64 P3, [R0+URZ+0x31c30], R21 ;  /* 0x031c30150000b5a7 */ /* 0x000ee4000806007f */
[----:B---3--:R-:W-:Y:S05]  /*26450*/  @!P3 BRA `(.L_x_11817) ;  /* 0xfffffffc00f0b947 */ /* 0x008fea000383ffff */
[----:B------:R-:W-:Y:S05]  /*26460*/  BRA `(.L_x_11816) ;  /* 0xfffffeec00c47947 */ /* 0x000fea000383ffff */
.L_x_11822:
[----:B--2---:R2:W3:Y:S02]  /*26470*/  SYNCS.PHASECHK.TRANS64.TRYWAIT P2, [R14+URZ+0x31c50], R0 ;  /* 0x031c50000e0075a7 */ /* 0x0044e4000804017f */
[----:B---3--:R-:W-:Y:S05]  /*26480*/  @!P2 NANOSLEEP.SYNCS 0x989680 ;  /* 0x009896800000a95d */ /* 0x008fea0003900000 */
[----:B------:R-:W3:Y:S02]  /*26490*/  @!P2 SYNCS.PHASECHK.TRANS64 P2, [R14+URZ+0x31c50], R0 ;  /* 0x031c50000e00a5a7 */ /* 0x000ee4000804007f */
[----:B---3--:R-:W-:Y:S05]  /*264a0*/  @!P2 BRA `(.L_x_11822) ;  /* 0xfffffffc00f0a947 */ /* 0x008fea000383ffff */
[----:B------:R-:W-:Y:S05]  /*264b0*/  BRA `(.L_x_11821) ;  /* 0xffffff1000ec7947 */ /* 0x000fea000383ffff */
.L_x_11827:
[----:B-1----:R1:W2:Y:S02]  /*264c0*/  SYNCS.PHASECHK.TRANS64.TRYWAIT P0, [R10+URZ+0x31c50], R3 ;  /* 0x031c50030a0075a7 */ /* 0x0022a4000800017f */
[----:B--2---:R-:W-:Y:S05]  /*264d0*/  @!P0 NANOSLEEP.SYNCS 0x989680 ;  /* 0x009896800000895d */ /* 0x004fea0003900000 */
[----:B------:R-:W2:Y:S02]  /*264e0*/  @!P0 SYNCS.PHASECHK.TRANS64 P0, [R10+URZ+0x31c50], R3 ;  /* 0x031c50030a0085a7 */ /* 0x000ea4000800007f */
[----:B--2---:R-:W-:Y:S05]  /*264f0*/  @!P0 BRA `(.L_x_11827) ;  /* 0xfffffffc00f08947 */ /* 0x004fea000383ffff */
[----:B------:R-:W-:Y:S05]  /*26500*/  BRA `(.L_x_11826) ;  /* 0xffffff3400747947 */ /* 0x000fea000383ffff */
.L_x_11832:
[----:B------:R-:W-:Y:S02]  /*26510*/  IMAD.MOV.U32 R13, RZ, RZ, R2 ;  /* 0x000000ffff0d7224 */ /* 0x000fe400078e0002 */
[----:B------:R-:W-:Y:S02]  /*26520*/  IMAD.MOV.U32 R12, RZ, RZ, RZ ;  /* 0x000000ffff0c7224 */ /* 0x000fe400078e00ff */
[----:B------:R-:W-:Y:S02]  /*26530*/  IMAD.MOV.U32 R11, RZ, RZ, 0x1c1f ;  /* 0x00001c1fff0b7424 */ /* 0x000fe400078e00ff */
[----:B------:R-:W-:-:S07]  /*26540*/  IMAD.MOV.U32 R15, RZ, RZ, -0x1 ;  /* 0xffffffffff0f7424 */ /* 0x000fce00078e00ff */
[----:B-----5:R-:W-:Y:S05]  /*26550*/  WARPSYNC.COLLECTIVE R15, `(.L_x_12042) ;  /* 0x000000000f087348 */ /* 0x020fea0003c00000 */
[----:B------:R0:W1:Y:S02]  /*26560*/  SHFL.IDX P6, R14, R13, R12, R11 ;  /* 0x0000000c0d0e7389 */ /* 0x00006400000c000b */
[----:B01---5:R-:W-:Y:S01]  /*26570*/  ENDCOLLECTIVE ;  /* 0x000000000000791b */ /* 0x023fe20003800000 */
.L_x_12042:
[----:B------:R-:W-:Y:S02]  /*26580*/  IMAD.MOV.U32 R13, RZ, RZ, R0 ;  /* 0x000000ffff0d7224 */ /* 0x000fe400078e0000 */
[----:B------:R-:W-:-:S07]  /*26590*/  IMAD.MOV.U32 R3, RZ, RZ, R14 ;  /* 0x000000ffff037224 */ /* 0x000fce00078e000e */
[----:B------:R-:W-:Y:S05]  /*265a0*/  WARPSYNC.COLLECTIVE R15, `(.L_x_12043) ;  /* 0x000000000f087348 */ /* 0x000fea0003c00000 */
[----:B------:R0:W1:Y:S02]  /*265b0*/  SHFL.IDX P6, R14, R13, R12, R11 ;  /* 0x0000000c0d0e7389 */ /* 0x00006400000c000b */
[----:B01----:R-:W-:Y:S01]  /*265c0*/  ENDCOLLECTIVE ;  /* 0x000000000000791b */ /* 0x003fe20003800000 */
.L_x_12043:
[----:B------:R-:W-:Y:S05]  /*265d0*/  BRA `(.L_x_12044) ;  /* 0xffffff5000747947 */ /* 0x000fea000383ffff */
.L_x_11835:
        /* <DEDUP_REMOVED lines=8> */
.L_x_12046:
[----:B------:R-:W-:Y:S05]  /*26660*/  BSYNC B1 ;  /* 0x0000000000017941 */ /* 0x000fea0003800000 */
.L_x_12045:
        /* <DEDUP_REMOVED lines=8> */
.L_x_12047:
[----:B------:R-:W-:Y:S05]  /*266f0*/  BRA `(.L_x_12048) ;  /* 0xffffff5000847947 */ /* 0x000fea000383ffff */
.L_x_11837:
[----:B------:R-:W-:Y:S02]  /*26700*/  IMAD.MOV.U32 R13, RZ, RZ, R2 ;  /* 0x000000ffff0d7224 */ /* 0x000fe400078e0002 */
[----:B------:R-:W-:Y:S02]  /*26710*/  IMAD.MOV.U32 R12, RZ, RZ, RZ ;  /* 0x000000ffff0c7224 */ /* 0x000fe400078e00ff */
[----:B------:R-:W-:Y:S02]  /*26720*/  IMAD.MOV.U32 R11, RZ, RZ, 0x1c1f ;  /* 0x00001c1fff0b7424 */ /* 0x000fe400078e00ff */
[----:B------:R-:W-:-:S07]  /*26730*/  IMAD.MOV.U32 R15, RZ, RZ, -0x1 ;  /* 0xffffffffff0f7424 */ /* 0x000fce00078e00ff */
[----:B------:R-:W-:Y:S05]  /*26740*/  WARPSYNC.COLLECTIVE R15, `(.L_x_12049) ;  /* 0x000000000f087348 */ /* 0x000fea0003c00000 */
[----:B------:R0:W1:Y:S02]  /*26750*/  SHFL.IDX P6, R14, R13, R12, R11 ;  /* 0x0000000c0d0e7389 */ /* 0x00006400000c000b */
[----:B01----:R-:W-:Y:S01]  /*26760*/  ENDCOLLECTIVE ;  /* 0x000000000000791b */ /* 0x003fe20003800000 */
.L_x_12049:
[----:B------:R-:W-:Y:S02]  /*26770*/  IMAD.MOV.U32 R13, RZ, RZ, R0 ;  /* 0x000000ffff0d7224 */ /* 0x000fe400078e0000 */
[----:B------:R-:W-:-:S07]  /*26780*/  IMAD.MOV.U32 R3, RZ, RZ, R14 ;  /* 0x000000ffff037224 */ /* 0x000fce00078e000e */
[----:B------:R-:W-:Y:S05]  /*26790*/  WARPSYNC.COLLECTIVE R15, `(.L_x_12050) ;  /* 0x000000000f087348 */ /* 0x000fea0003c00000 */
[----:B------:R0:W1:Y:S02]  /*267a0*/  SHFL.IDX P6, R14, R13, R12, R11 ;  /* 0x0000000c0d0e7389 */ /* 0x00006400000c000b */
[----:B01----:R-:W-:Y:S01]  /*267b0*/  ENDCOLLECTIVE ;  /* 0x000000000000791b */ /* 0x003fe20003800000 */
.L_x_12050:
[----:B------:R-:W-:Y:S05]  /*267c0*/  BRA `(.L_x_12051) ;  /* 0xffffff5400507947 */ /* 0x000fea000383ffff */
.L_x_11840:
        /* <DEDUP_REMOVED lines=8> */
.L_x_12053:
[----:B------:R-:W-:Y:S05]  /*26850*/  BSYNC B1 ;  /* 0x0000000000017941 */ /* 0x000fea0003800000 */
.L_x_12052:
        /* <DEDUP_REMOVED lines=8> */
.L_x_12054:
[----:B------:R-:W-:Y:S05]  /*268e0*/  BRA `(.L_x_12055) ;  /* 0xffffff5800487947 */ /* 0x000fea000383ffff */
.L_x_11844:
[----:B------:R-:W-:Y:S02]  /*268f0*/  IMAD.MOV.U32 R13, RZ, RZ, R2 ;  /* 0x000000ffff0d7224 */ /* 0x000fe400078e0002 */
[----:B------:R-:W-:Y:S02]  /*26900*/  IMAD.MOV.U32 R12, RZ, RZ, RZ ;  /* 0x000000ffff0c7224 */ /* 0x000fe400078e00ff */
[----:B------:R-:W-:Y:S02]  /*26910*/  IMAD.MOV.U32 R11, RZ, RZ, 0x1c1f ;  /* 0x00001c1fff0b7424 */ /* 0x000fe400078e00ff */
[----:B------:R-:W-:-:S07]  /*26920*/  IMAD.MOV.U32 R15, RZ, RZ, -0x1 ;  /* 0xffffffffff0f7424 */ /* 0x000fce00078e00ff */
[----:B-1----:R-:W-:Y:S05]  /*26930*/  WARPSYNC.COLLECTIVE R15, `(.L_x_12056) ;  /* 0x000000000f087348 */ /* 0x002fea0003c00000 */
[----:B------:R0:W2:Y:S02]  /*26940*/  SHFL.IDX P6, R14, R13, R12, R11 ;  /* 0x0000000c0d0e7389 */ /* 0x0000a400000c000b */
[----:B012---:R-:W-:Y:S01]  /*26950*/  ENDCOLLECTIVE ;  /* 0x000000000000791b */ /* 0x007fe20003800000 */
.L_x_12056:
[----:B------:R-:W-:Y:S02]  /*26960*/  IMAD.MOV.U32 R13, RZ, RZ, R0 ;  /* 0x000000ffff0d7224 */ /* 0x000fe400078e0000 */
[----:B------:R-:W-:-:S07]  /*26970*/  IMAD.MOV.U32 R3, RZ, RZ, R14 ;  /* 0x000000ffff037224 */ /* 0x000fce00078e000e */
[----:B------:R-:W-:Y:S05]  /*26980*/  WARPSYNC.COLLECTIVE R15, `(.L_x_12057) ;  /* 0x000000000f087348 */ /* 0x000fea0003c00000 */
[----:B------:R0:W1:Y:S02]  /*26990*/  SHFL.IDX P6, R14, R13, R12, R11 ;  /* 0x0000000c0d0e7389 */ /* 0x00006400000c000b */
[----:B01----:R-:W-:Y:S01]  /*269a0*/  ENDCOLLECTIVE ;  /* 0x000000000000791b */ /* 0x003fe20003800000 */
.L_x_12057:
[----:B------:R-:W-:Y:S05]  /*269b0*/  BRA `(.L_x_12058) ;  /* 0xffffff6400887947 */ /* 0x000fea000383ffff */
.L_x_11847:
        /* <DEDUP_REMOVED lines=8> */
.L_x_12060:
[----:B------:R-:W-:Y:S05]  /*26a40*/  BSYNC B1 ;  /* 0x0000000000017941 */ /* 0x000fea0003800000 */
.L_x_12059:
        /* <DEDUP_REMOVED lines=8> */
.L_x_12061:
[----:B------:R-:W-:Y:S05]  /*26ad0*/  BRA `(.L_x_12062) ;  /* 0xffffff64009c7947 */ /* 0x000fea000383ffff */
.L_x_11866:
[----:B------:R-:W0:Y:S01]  /*26ae0*/  S2R R7, SR_TID.X ;  /* 0x0000000000077919 */ /* 0x000e220000002100 */
[----:B------:R-:W-:Y:S01]  /*26af0*/  BSSY B1, `(.L_x_12063) ;  /* 0x000000a000017945 */ /* 0x000fe20003800000 */
[----:B------:R-:W-:Y:S02]  /*26b00*/  IMAD.MOV.U32 R12, RZ, RZ, RZ ;  /* 0x000000ffff0c7224 */ /* 0x000fe400078e00ff */
[----:B-1----:R-:W-:Y:S02]  /*26b10*/  IMAD.MOV.U32 R11, RZ, RZ, 0x1f ;  /* 0x0000001fff0b7424 */ /* 0x002fe400078e00ff */
[----:B------:R-:W-:Y:S01]  /*26b20*/  IMAD.MOV.U32 R15, RZ, RZ, -0x1 ;  /* 0xffffffffff0f7424 */ /* 0x000fe200078e00ff */
[----:B0-----:R-:W-:-:S04]  /*26b30*/  SHF.R.U32.HI R7, RZ, 0x5, R7 ;  /* 0x00000005ff077819 */ /* 0x001fc80000011607 */
[----:B------:R-:W-:-:S05]  /*26b40*/  LOP3.LUT R7, R7, 0x3, RZ, 0xc0, !PT ;  /* 0x0000000307077812 */ /* 0x000fca00078ec0ff */
[----:B------:R-:W-:-:S07]  /*26b50*/  IMAD.MOV.U32 R13, RZ, RZ, R7 ;  /* 0x000000ffff0d7224 */ /* 0x000fce00078e0007 */
[----:B------:R-:W-:Y:S05]  /*26b60*/  WARPSYNC.COLLECTIVE R15, `(.L_x_12064) ;  /* 0x000000000f087348 */ /* 0x000fea0003c00000 */
[----:B------:R0:W1:Y:S02]  /*26b70*/  SHFL.IDX P6, R14, R13, R12, R11 ;  /* 0x0000000c0d0e7389 */ /* 0x00006400000c000b */
[----:B01----:R-:W-:Y:S01]  /*26b80*/  ENDCOLLECTIVE ;  /* 0x000000000000791b */ /* 0x003fe20003800000 */
.L_x_12064:
[----:B------:R-:W-:Y:S05]  /*26b90*/  BSYNC B1 ;  /* 0x0000000000017941 */ /* 0x000fea0003800000 */
.L_x_12063:
[----:B------:R-:W-:Y:S05]  /*26ba0*/  BRA `(.L_x_12065) ;  /* 0xffffff8000fc7947 */ /* 0x000fea000383ffff */
.L_x_11868:
[----:B------:R-:W-:Y:S01]  /*26bb0*/  BSSY B1, `(.L_x_12066) ;  /* 0x0000006000017945 */ /* 0x000fe20003800000 */
[----:B------:R-:W-:-:S07]  /*26bc0*/  IMAD.MOV.U32 R15, RZ, RZ, -0x1 ;  /* 0xffffffffff0f7424 */ /* 0x000fce00078e00ff */
[----:B01----:R-:W-:Y:S05]  /*26bd0*/  WARPSYNC.COLLECTIVE R15, `(.L_x_12067) ;  /* 0x000000000f0c7348 */ /* 0x003fea0003c00000 */
[----:B------:R-:W-:Y:S02]  /*26be0*/  ELECT P6, UR62, PT ;  /* 0x00000000003e782f */ /* 0x000fe400038c0000 */
[----:B------:R-:W-:Y:S01]  /*26bf0*/  MOV R14, UR62 ;  /* 0x0000003e000e7c02 */ /* 0x000fe20008000f00 */
[----:B01----:R-:W-:Y:S10]  /*26c00*/  ENDCOLLECTIVE ;  /* 0x000000000000791b */ /* 0x003ff40003800000 */
.L_x_12067:
[----:B------:R-:W-:Y:S05]  /*26c10*/  BSYNC B1 ;  /* 0x0000000000017941 */ /* 0x000fea0003800000 */
.L_x_12066:
[----:B------:R-:W-:Y:S01]  /*26c20*/  PLOP3.LUT P2, PT, P6, PT, PT, 0x80, 0x0 ;  /* 0x000000000000781c */ /* 0x000fe2000374f070 */
[----:B------:R-:W-:-:S12]  /*26c30*/  BRA `(.L_x_11867) ;  /* 0xffffff8000f07947 */ /* 0x000fd8000383ffff */
.L_x_11870:
[----:B0-----:R0:W2:Y:S02]  /*26c40*/  SYNCS.PHASECHK.TRANS64.TRYWAIT P0, [R16+URZ+0x31c20], R6 ;  /* 0x031c2006100075a7 */ /* 0x0010a4000800017f */
[----:B--2---:R-:W-:Y:S05]  /*26c50*/  @!P0 NANOSLEEP.SYNCS 0x989680 ;  /* 0x009896800000895d */ /* 0x004fea0003900000 */
[----:B------:R-:W2:Y:S02]  /*26c60*/  @!P0 SYNCS.PHASECHK.TRANS64 P0, [R16+URZ+0x31c20], R6 ;  /* 0x031c2006100085a7 */ /* 0x000ea4000800007f */
[----:B--2---:R-:W-:Y:S05]  /*26c70*/  @!P0 BRA `(.L_x_11870) ;  /* 0xfffffffc00f08947 */ /* 0x004fea000383ffff */
[----:B------:R-:W-:Y:S05]  /*26c80*/  BRA `(.L_x_12068) ;  /* 0xffffff8400007947 */ /* 0x000fea000383ffff */
.L_x_11874:
[----:B-1----:R1:W2:Y:S02]  /*26c90*/  SYNCS.PHASECHK.TRANS64.TRYWAIT P0, [R9+URZ+0x31ca0], R11 ;  /* 0x031ca00b090075a7 */ /* 0x0022a4000800017f */
[----:B--2---:R-:W-:Y:S05]  /*26ca0*/  @!P0 NANOSLEEP.SYNCS 0x989680 ;  /* 0x009896800000895d */ /* 0x004fea0003900000 */
[----:B------:R-:W2:Y:S02]  /*26cb0*/  @!P0 SYNCS.PHASECHK.TRANS64 P0, [R9+URZ+0x31ca0], R11 ;  /* 0x031ca00b090085a7 */ /* 0x000ea4000800007f */
[----:B--2---:R-:W-:Y:S05]  /*26cc0*/  @!P0 BRA `(.L_x_11874) ;  /* 0xfffffffc00f08947 */ /* 0x004fea000383ffff */
[----:B------:R-:W-:Y:S05]  /*26cd0*/  BRA `(.L_x_12069) ;  /* 0xffffff84001c7947 */ /* 0x000fea000383ffff */
.L_x_11881:
[----:B0-----:R0:W2:Y:S02]  /*26ce0*/  SYNCS.PHASECHK.TRANS64.TRYWAIT P0, [R9+URZ+0x31cc0], R11 ;  /* 0x031cc00b090075a7 */ /* 0x0010a4000800017f */
[----:B--2---:R-:W-:Y:S05]  /*26cf0*/  @!P0 NANOSLEEP.SYNCS 0x989680 ;  /* 0x009896800000895d */ /* 0x004fea0003900000 */
[----:B------:R-:W2:Y:S02]  /*26d00*/  @!P0 SYNCS.PHASECHK.TRANS64 P0, [R9+URZ+0x31cc0], R11 ;  /* 0x031cc00b090085a7 */ /* 0x000ea4000800007f */
[----:B--2---:R-:W-:Y:S05]  /*26d10*/  @!P0 BRA `(.L_x_11881) ;  /* 0xfffffffc00f08947 */ /* 0x004fea000383ffff */
[----:B------:R-:W-:Y:S05]  /*26d20*/  BRA `(.L_x_12070) ;  /* 0xffffff8800147947 */ /* 0x000fea000383ffff */
.L_x_11890:
[----:B0-----:R0:W2:Y:S02]  /*26d30*/  SYNCS.PHASECHK.TRANS64.TRYWAIT P0, [R9+URZ+0x31ca0], R8 ;  /* 0x031ca008090075a7 */ /* 0x0010a4000800017f */
[----:B--2---:R-:W-:Y:S05]  /*26d40*/  @!P0 NANOSLEEP.SYNCS 0x989680 ;  /* 0x009896800000895d */ /* 0x004fea0003900000 */
[----:B------:R-:W2:Y:S02]  /*26d50*/  @!P0 SYNCS.PHASECHK.TRANS64 P0, [R9+URZ+0x31ca0], R8 ;  /* 0x031ca008090085a7 */ /* 0x000ea4000800007f */
[----:B--2---:R-:W-:Y:S05]  /*26d60*/  @!P0 BRA `(.L_x_11890) ;  /* 0xfffffffc00f08947 */ /* 0x004fea000383ffff */
[----:B------:R-:W-:Y:S05]  /*26d70*/  BRA `(.L_x_12071) ;  /* 0xffffff8c00507947 */ /* 0x000fea000383ffff */
.L_x_11897:
[----:B-1----:R1:W2:Y:S02]  /*26d80*/  SYNCS.PHASECHK.TRANS64.TRYWAIT P0, [R9+URZ+0x31cc0], R8 ;  /* 0x031cc008090075a7 */ /* 0x0022a4000800017f */
[----:B--2---:R-:W-:Y:S05]  /*26d90*/  @!P0 NANOSLEEP.SYNCS 0x989680 ;  /* 0x009896800000895d */ /* 0x004fea0003900000 */
[----:B------:R-:W2:Y:S02]  /*26da0*/  @!P0 SYNCS.PHASECHK.TRANS64 P0, [R9+URZ+0x31cc0], R8 ;  /* 0x031cc008090085a7 */ /* 0x000ea4000800007f */
[----:B--2---:R-:W-:Y:S05]  /*26db0*/  @!P0 BRA `(.L_x_11897) ;  /* 0xfffffffc00f08947 */ /* 0x004fea000383ffff */
[----:B------:R-:W-:Y:S05]  /*26dc0*/  BRA `(.L_x_12072) ;  /* 0xffffff9000447947 */ /* 0x000fea000383ffff */
.L_x_11914:
[----:B------:R-:W4:Y:S01]  /*26dd0*/  S2R R20, SR_TID.X ;  /* 0x0000000000147919 */ /* 0x000f220000002100 */
[----:B------:R-:W-:Y:S01]  /*26de0*/  BSSY B0, `(.L_x_12073) ;  /* 0x000000a000007945 */ /* 0x000fe20003800000 */
[----:B------:R-:W-:Y:S02]  /*26df0*/  IMAD.MOV.U32 R12, RZ, RZ, RZ ;  /* 0x000000ffff0c7224 */ /* 0x000fe400078e00ff */
[----:B-1----:R-:W-:Y:S02]  /*26e00*/  IMAD.MOV.U32 R11, RZ, RZ, 0x1f ;  /* 0x0000001fff0b7424 */ /* 0x002fe400078e00ff */
[----:B------:R-:W-:Y:S01]  /*26e10*/  IMAD.MOV.U32 R15, RZ, RZ, -0x1 ;  /* 0xffffffffff0f7424 */ /* 0x000fe200078e00ff */
[----:B----4-:R-:W-:-:S04]  /*26e20*/  SHF.R.U32.HI R20, RZ, 0x5, R20 ;  /* 0x00000005ff147819 */ /* 0x010fc80000011614 */
[----:B------:R-:W-:-:S05]  /*26e30*/  LOP3.LUT R20, R20, 0x3, RZ, 0xc0, !PT ;  /* 0x0000000314147812 */ /* 0x000fca00078ec0ff */
[----:B------:R-:W-:-:S07]  /*26e40*/  IMAD.MOV.U32 R13, RZ, RZ, R20 ;  /* 0x000000ffff0d7224 */ /* 0x000fce00078e0014 */
[----:B0-23--:R-:W-:Y:S05]  /*26e50*/  WARPSYNC.COLLECTIVE R15, `(.L_x_12074) ;  /* 0x000000000f087348 */ /* 0x00dfea0003c00000 */
[----:B------:R1:W4:Y:S02]  /*26e60*/  SHFL.IDX P6, R14, R13, R12, R11 ;  /* 0x0000000c0d0e7389 */ /* 0x00032400000c000b */
[----:B01234-:R-:W-:Y:S01]  /*26e70*/  ENDCOLLECTIVE ;  /* 0x000000000000791b */ /* 0x01ffe20003800000 */
.L_x_12074:
[----:B------:R-:W-:Y:S05]  /*26e80*/  BSYNC B0 ;  /* 0x0000000000007941 */ /* 0x000fea0003800000 */
.L_x_12073:
[----:B------:R-:W-:Y:S05]  /*26e90*/  BRA `(.L_x_12075) ;  /* 0xffffff9c009c7947 */ /* 0x000fea000383ffff */
.L_x_11916:
[----:B------:R-:W-:Y:S01]  /*26ea0*/  BSSY B0, `(.L_x_12076) ;  /* 0x0000006000007945 */ /* 0x000fe20003800000 */
[----:B------:R-:W-:-:S07]  /*26eb0*/  IMAD.MOV.U32 R15, RZ, RZ, -0x1 ;  /* 0xffffffffff0f7424 */ /* 0x000fce00078e00ff */
[----:B0123--:R-:W-:Y:S05]  /*26ec0*/  WARPSYNC.COLLECTIVE R15, `(.L_x_12077) ;  /* 0x000000000f0c7348 */ /* 0x00ffea0003c00000 */
[----:B------:R-:W-:Y:S02]  /*26ed0*/  ELECT P6, UR62, PT ;  /* 0x00000000003e782f */ /* 0x000fe400038c0000 */
[----:B------:R-:W-:Y:S01]  /*26ee0*/  MOV R14, UR62 ;  /* 0x0000003e000e7c02 */ /* 0x000fe20008000f00 */
[----:B0123--:R-:W-:Y:S10]  /*26ef0*/  ENDCOLLECTIVE ;  /* 0x000000000000791b */ /* 0x00fff40003800000 */
.L_x_12077:
[----:B------:R-:W-:Y:S05]  /*26f00*/  BSYNC B0 ;  /* 0x0000000000007941 */ /* 0x000fea0003800000 */
.L_x_12076:
[----:B------:R-:W-:Y:S05]  /*26f10*/  BRA `(.L_x_12078) ;  /* 0xffffff9c00a47947 */ /* 0x000fea000383ffff */
.L_x_11918:
[----:B0-----:R0:W4:Y:S02]  /*26f20*/  SYNCS.PHASECHK.TRANS64.TRYWAIT P0, [R0+URZ+0x31c40], R2 ;  /* 0x031c4002000075a7 */ /* 0x001124000800017f */
[----:B----4-:R-:W-:Y:S05]  /*26f30*/  @!P0 NANOSLEEP.SYNCS 0x989680 ;  /* 0x009896800000895d */ /* 0x010fea0003900000 */
[----:B------:R-:W4:Y:S02]  /*26f40*/  @!P0 SYNCS.PHASECHK.TRANS64 P0, [R0+URZ+0x31c40], R2 ;  /* 0x031c4002000085a7 */ /* 0x000f24000800007f */
[----:B----4-:R-:W-:Y:S05]  /*26f50*/  @!P0 BRA `(.L_x_11918) ;  /* 0xfffffffc00f08947 */ /* 0x010fea000383ffff */
[----:B------:R-:W-:Y:S05]  /*26f60*/  BRA `(.L_x_12079) ;  /* 0xffffff9c00f87947 */ /* 0x000fea000383ffff */
.L_x_11922:
[----:B-----5:R-:W-:Y:S02]  /*26f70*/  IMAD R5, R21, R10, RZ ;  /* 0x0000000a15057224 */ /* 0x020fe400078e02ff */
[----:B------:R0:W5:Y:S01]  /*26f80*/  LDL R10, [R1+0x14] ;  /* 0x00001400010a7983 */ /* 0x0001620000100800 */
[----:B------:R-:W-:Y:S02]  /*26f90*/  IMAD.MOV.U32 R13, RZ, RZ, R0 ;  /* 0x000000ffff0d7224 */ /* 0x000fe400078e0000 */
[----:B------:R-:W-:Y:S02]  /*26fa0*/  IMAD.MOV.U32 R12, RZ, RZ, RZ ;  /* 0x000000ffff0c7224 */ /* 0x000fe400078e00ff */
[----:B------:R-:W-:Y:S02]  /*26fb0*/  IMAD.MOV.U32 R11, RZ, RZ, 0x1c1f ;  /* 0x00001c1fff0b7424 */ /* 0x000fe400078e00ff */
[----:B------:R-:W-:Y:S02]  /*26fc0*/  IMAD.MOV.U32 R15, RZ, RZ, -0x1 ;  /* 0xffffffffff0f7424 */ /* 0x000fe400078e00ff */
[----:B0-----:R-:W-:-:S07]  /*26fd0*/  IMAD R25, R25, 0xc0, R9 ;  /* 0x000000c019197824 */ /* 0x001fce00078e0209 */
[----:B-----5:R-:W-:Y:S05]  /*26fe0*/  WARPSYNC.COLLECTIVE R15, `(.L_x_12080) ;  /* 0x000000000f087348 */ /* 0x020fea0003c00000 */
[----:B------:R0:W1:Y:S02]  /*26ff0*/  SHFL.IDX P6, R14, R13, R12, R11 ;  /* 0x0000000c0d0e7389 */ /* 0x00006400000c000b */
[----:B01---5:R-:W-:Y:S01]  /*27000*/  ENDCOLLECTIVE ;  /* 0x000000000000791b */ /* 0x023fe20003800000 */
.L_x_12080:
[C---:B------:R-:W-:Y:S01]  /*27010*/  VIADD R8, R25.reuse, 0x20 ;  /* 0x0000002019087836 */ /* 0x040fe20000000000 */
[----:B------:R-:W-:Y:S01]  /*27020*/  ISETP.GE.AND P2, PT, R25, R5, PT ;  /* 0x000000051900720c */ /* 0x000fe20003f46270 */
[----:B------:R-:W-:Y:S02]  /*27030*/  IMAD.MOV.U32 R13, RZ, RZ, R4 ;  /* 0x000000ffff0d7224 */ /* 0x000fe400078e0004 */
[----:B------:R-:W-:-:S10]  /*27040*/  IMAD.MOV.U32 R2, RZ, RZ, R14 ;  /* 0x000000ffff027224 */ /* 0x000fd400078e000e */
[----:B------:R-:W-:Y:S05]  /*27050*/  WARPSYNC.COLLECTIVE R15, `(.L_x_12081) ;  /* 0x000000000f087348 */ /* 0x000fea0003c00000 */
[----:B------:R0:W1:Y:S02]  /*27060*/  SHFL.IDX P6, R14, R13, R12, R11 ;  /* 0x0000000c0d0e7389 */ /* 0x00006400000c000b */
[----:B01----:R-:W-:Y:S01]  /*27070*/  ENDCOLLECTIVE ;  /* 0x000000000000791b */ /* 0x003fe20003800000 */
.L_x_12081:
[----:B------:R-:W-:Y:S02]  /*27080*/  IMAD.MOV.U32 R13, RZ, RZ, R0 ;  /* 0x000000ffff0d7224 */ /* 0x000fe400078e0000 */
[----:B------:R-:W-:Y:S02]  /*27090*/  IMAD.MOV.U32 R12, RZ, RZ, 0x1 ;  /* 0x00000001ff0c7424 */ /* 0x000fe400078e00ff */
[----:B------:R-:W-:-:S07]  /*270a0*/  IMAD.MOV.U32 R3, RZ, RZ, R14 ;  /* 0x000000ffff037224 */ /* 0x000fce00078e000e */
[----:B------:R-:W-:Y:S05]  /*270b0*/  WARPSYNC.COLLECTIVE R15, `(.L_x_12082) ;  /* 0x000000000f087348 */ /* 0x000fea0003c00000 */
[----:B------:R0:W1:Y:S02]  /*270c0*/  SHFL.IDX P6, R14, R13, R12, R11 ;  /* 0x0000000c0d0e7389 */ /* 0x00006400000c000b */
[----:B01----:R-:W-:Y:S01]  /*270d0*/  ENDCOLLECTIVE ;  /* 0x000000000000791b */ /* 0x003fe20003800000 */
.L_x_12082:
        /* <DEDUP_REMOVED lines=17> */
.L_x_12083:
[----:B------:R-:W-:Y:S02]  /*271f0*/  IMAD.MOV.U32 R13, RZ, RZ, R0 ;  /* 0x000000ffff0d7224 */ /* 0x000fe400078e0000 */
[----:B------:R-:W-:Y:S02]  /*27200*/  IMAD.MOV.U32 R12, RZ, RZ, 0x2 ;  /* 0x00000002ff0c7424 */ /* 0x000fe400078e00ff */
[----:B------:R-:W-:-:S07]  /*27210*/  IMAD.MOV.U32 R3, RZ, RZ, R14 ;  /* 0x000000ffff037224 */ /* 0x000fce00078e000e */
[----:B------:R-:W-:Y:S05]  /*27220*/  WARPSYNC.COLLECTIVE R15, `(.L_x_12084) ;  /* 0x000000000f087348 */ /* 0x000fea0003c00000 */
[----:B------:R0:W1:Y:S02]  /*27230*/  SHFL.IDX P6, R14, R13, R12, R11 ;  /* 0x0000000c0d0e7389 */ /* 0x00006400000c000b */
[----:B01----:R-:W-:Y:S01]  /*27240*/  ENDCOLLECTIVE ;  /* 0x000000000000791b */ /* 0x003fe20003800000 */
.L_x_12084:
        /* <DEDUP_REMOVED lines=18> */
.L_x_12085:
[----:B------:R-:W-:Y:S02]  /*27370*/  IMAD.MOV.U32 R13, RZ, RZ, R0 ;  /* 0x000000ffff0d7224 */ /* 0x000fe400078e0000 */
[----:B------:R-:W-:Y:S02]  /*27380*/  IMAD.MOV.U32 R12, RZ, RZ, 0x3 ;  /* 0x00000003ff0c7424 */ /* 0x000fe400078e00ff */
[----:B------:R-:W-:-:S07]  /*27390*/  IMAD.MOV.U32 R3, RZ, RZ, R14 ;  /* 0x000000ffff037224 */ /* 0x000fce00078e000e */
[----:B------:R-:W-:Y:S05]  /*273a0*/  WARPSYNC.COLLECTIVE R15, `(.L_x_12086) ;  /* 0x000000000f087348 */ /* 0x000fea0003c00000 */
[----:B------:R0:W1:Y:S02]  /*273b0*/  SHFL.IDX P6, R14, R13, R12, R11 ;  /* 0x0000000c0d0e7389 */ /* 0x00006400000c000b */
[----:B01----:R-:W-:Y:S01]  /*273c0*/  ENDCOLLECTIVE ;  /* 0x000000000000791b */ /* 0x003fe20003800000 */
.L_x_12086:
        /* <DEDUP_REMOVED lines=10> */
.L_x_12087:
        /* <DEDUP_REMOVED lines=13> */
.L_x_12088:
[----:B------:R-:W-:-:S13]  /*27540*/  ISETP.GE.AND P2, PT, R2, R5, PT ;  /* 0x000000050200720c */ /* 0x000fda0003f46270 */
[----:B------:R-:W-:Y:S01]  /*27550*/  @!P2 LEA R2, P4, R20, R4, 0x1 ;  /* 0x000000041402a211 */ /* 0x000fe200078808ff */
[----:B------:R-:W-:-:S04]  /*27560*/  IMAD.MOV.U32 R13, RZ, RZ, R7 ;  /* 0x000000ffff0d7224 */ /* 0x000fc800078e0007 */
[----:B------:R-:W-:-:S04]  /*27570*/  @!P2 IMAD.X R0, RZ, RZ, R0, P4 ;  /* 0x000000ffff00a224 */ /* 0x000fc800020e0600 */
        /* <DEDUP_REMOVED lines=13> */
.L_x_12089:
[----:B------:R-:W-:Y:S02]  /*27650*/  IMAD.MOV.U32 R13, RZ, RZ, R6 ;  /* 0x000000ffff0d7224 */ /* 0x000fe400078e0006 */
[----:B------:R-:W-:Y:S02]  /*27660*/  IMAD.MOV.U32 R12, RZ, RZ, 0x1 ;  /* 0x00000001ff0c7424 */ /* 0x000fe400078e00ff */
[----:B------:R-:W-:-:S07]  /*27670*/  IMAD.MOV.U32 R2, RZ, RZ, R14 ;  /* 0x000000ffff027224 */ /* 0x000fce00078e000e */
[----:B------:R-:W-:Y:S05]  /*27680*/  WARPSYNC.COLLECTIVE R15, `(.L_x_12090) ;  /* 0x000000000f087348 */ /* 0x000fea0003c00000 */
[----:B------:R0:W1:Y:S02]  /*27690*/  SHFL.IDX P6, R14, R13, R12, R11 ;  /* 0x0000000c0d0e7389 */ /* 0x00006400000c000b */
[----:B01----:R-:W-:Y:S01]  /*276a0*/  ENDCOLLECTIVE ;  /* 0x000000000000791b */ /* 0x003fe20003800000 */
.L_x_12090:
        /* <DEDUP_REMOVED lines=14> */
.L_x_12091:
[----:B------:R-:W-:Y:S01]  /*27790*/  IMAD.MOV.U32 R2, RZ, RZ, R14 ;  /* 0x000000ffff027224 */ /* 0x000fe200078e000e */
[----:B------:R-:W-:Y:S06]  /*277a0*/  BRA `(.L_x_12092) ;  /* 0xffffffa400647947 */ /* 0x000fec000383ffff */
.L_x_11925:
[----:B-1----:R1:W2:Y:S02]  /*277b0*/  SYNCS.PHASECHK.TRANS64.TRYWAIT P0, [R16+URZ+0x31c20], R0 ;  /* 0x031c2000100075a7 */ /* 0x0022a4000800017f */
[----:B--2---:R-:W-:Y:S05]  /*277c0*/  @!P0 NANOSLEEP.SYNCS 0x989680 ;  /* 0x009896800000895d */ /* 0x004fea0003900000 */
[----:B------:R-:W2:Y:S02]  /*277d0*/  @!P0 SYNCS.PHASECHK.TRANS64 P0, [R16+URZ+0x31c20], R0 ;  /* 0x031c2000100085a7 */ /* 0x000ea4000800007f */
[----:B--2---:R-:W-:Y:S05]  /*277e0*/  @!P0 BRA `(.L_x_11925) ;  /* 0xfffffffc00f08947 */ /* 0x004fea000383ffff */
[----:B------:R-:W-:Y:S05]  /*277f0*/  BRA `(.L_x_12093) ;  /* 0xffffffa400cc7947 */ /* 0x000fea000383ffff */
.L_x_11934:
[----:B-1----:R1:W2:Y:S02]  /*27800*/  SYNCS.PHASECHK.TRANS64.TRYWAIT P0, [R3+URZ+0x31c40], R2 ;  /* 0x031c4002030075a7 */ /* 0x0022a4000800017f */
[----:B--2---:R-:W-:Y:S05]  /*27810*/  @!P0 NANOSLEEP.SYNCS 0x989680 ;  /* 0x009896800000895d */ /* 0x004fea0003900000 */
[----:B------:R-:W2:Y:S02]  /*27820*/  @!P0 SYNCS.PHASECHK.TRANS64 P0, [R3+URZ+0x31c40], R2 ;  /* 0x031c4002030085a7 */ /* 0x000ea4000800007f */
[----:B--2---:R-:W-:Y:S05]  /*27830*/  @!P0 BRA `(.L_x_11934) ;  /* 0xfffffffc00f08947 */ /* 0x004fea000383ffff */
[----:B------:R-:W-:Y:S05]  /*27840*/  BRA `(.L_x_12094) ;  /* 0xffffffa800a07947 */ /* 0x000fea000383ffff */
.L_x_11941:
[----:B0-----:R0:W1:Y:S02]  /*27850*/  SYNCS.PHASECHK.TRANS64.TRYWAIT P0, [R2+URZ+0x31c60], R3 ;  /* 0x031c6003020075a7 */ /* 0x001064000800017f */
[----:B-1----:R-:W-:Y:S05]  /*27860*/  @!P0 NANOSLEEP.SYNCS 0x989680 ;  /* 0x009896800000895d */ /* 0x002fea0003900000 */
[----:B------:R-:W1:Y:S02]  /*27870*/  @!P0 SYNCS.PHASECHK.TRANS64 P0, [R2+URZ+0x31c60], R3 ;  /* 0x031c6003020085a7 */ /* 0x000e64000800007f */
[----:B-1----:R-:W-:Y:S05]  /*27880*/  @!P0 BRA `(.L_x_11941) ;  /* 0xfffffffc00f08947 */ /* 0x002fea000383ffff */
[----:B------:R-:W-:Y:S05]  /*27890*/  BRA `(.L_x_12095) ;  /* 0xffffffac00a87947 */ /* 0x000fea000383ffff */
.L_x_11952:
[----:B-1----:R1:W2:Y:S02]  /*278a0*/  SYNCS.PHASECHK.TRANS64.TRYWAIT P0, [R3+URZ+0x31c40], R2 ;  /* 0x031c4002030075a7 */ /* 0x0022a4000800017f */
[----:B--2---:R-:W-:Y:S05]  /*278b0*/  @!P0 NANOSLEEP.SYNCS 0x989680 ;  /* 0x009896800000895d */ /* 0x004fea0003900000 */
[----:B------:R-:W2:Y:S02]  /*278c0*/  @!P0 SYNCS.PHASECHK.TRANS64 P0, [R3+URZ+0x31c40], R2 ;  /* 0x031c4002030085a7 */ /* 0x000ea4000800007f */
[----:B--2---:R-:W-:Y:S05]  /*278d0*/  @!P0 BRA `(.L_x_11952) ;  /* 0xfffffffc00f08947 */ /* 0x004fea000383ffff */
[----:B------:R-:W-:Y:S05]  /*278e0*/  BRA `(.L_x_12096) ;  /* 0xffffffb4006c7947 */ /* 0x000fea000383ffff */
.L_x_11959:
[----:B0-----:R0:W1:Y:S02]  /*278f0*/  SYNCS.PHASECHK.TRANS64.TRYWAIT P0, [R2+URZ+0x31c60], R28 ;  /* 0x031c601c020075a7 */ /* 0x001064000800017f */
[----:B-1----:R-:W-:Y:S05]  /*27900*/  @!P0 NANOSLEEP.SYNCS 0x989680 ;  /* 0x009896800000895d */ /* 0x002fea0003900000 */
[----:B------:R-:W1:Y:S02]  /*27910*/  @!P0 SYNCS.PHASECHK.TRANS64 P0, [R2+URZ+0x31c60], R28 ;  /* 0x031c601c020085a7 */ /* 0x000e64000800007f */
[----:B-1----:R-:W-:Y:S05]  /*27920*/  @!P0 BRA `(.L_x_11959) ;  /* 0xfffffffc00f08947 */ /* 0x002fea000383ffff */
[----:B------:R-:W-:Y:S05]  /*27930*/  BRA `(.L_x_12097) ;  /* 0xffffffb800747947 */ /* 0x000fea000383ffff */
.L_x_11970:
[----:B-1----:R1:W2:Y:S02]  /*27940*/  SYNCS.PHASECHK.TRANS64.TRYWAIT P0, [R3+URZ+0x31c40], R2 ;  /* 0x031c4002030075a7 */ /* 0x0022a4000800017f */
[----:B--2---:R-:W-:Y:S05]  /*27950*/  @!P0 NANOSLEEP.SYNCS 0x989680 ;  /* 0x009896800000895d */ /* 0x004fea0003900000 */
[----:B------:R-:W2:Y:S02]  /*27960*/  @!P0 SYNCS.PHASECHK.TRANS64 P0, [R3+URZ+0x31c40], R2 ;  /* 0x031c4002030085a7 */ /* 0x000ea4000800007f */
[----:B--2---:R-:W-:Y:S05]  /*27970*/  @!P0 BRA `(.L_x_11970) ;  /* 0xfffffffc00f08947 */ /* 0x004fea000383ffff */
[----:B------:R-:W-:Y:S05]  /*27980*/  BRA `(.L_x_12098) ;  /* 0xffffffc000107947 */ /* 0x000fea000383ffff */
.L_x_11977:
[----:B0-----:R0:W1:Y:S02]  /*27990*/  SYNCS.PHASECHK.TRANS64.TRYWAIT P0, [R2+URZ+0x31c60], R7 ;  /* 0x031c6007020075a7 */ /* 0x001064000800017f */
[----:B-1----:R-:W-:Y:S05]  /*279a0*/  @!P0 NANOSLEEP.SYNCS 0x989680 ;  /* 0x009896800000895d */ /* 0x002fea0003900000 */
[----:B------:R-:W1:Y:S02]  /*279b0*/  @!P0 SYNCS.PHASECHK.TRANS64 P0, [R2+URZ+0x31c60], R7 ;  /* 0x031c6007020085a7 */ /* 0x000e64000800007f */
[----:B-1----:R-:W-:Y:S05]  /*279c0*/  @!P0 BRA `(.L_x_11977) ;  /* 0xfffffffc00f08947 */ /* 0x002fea000383ffff */
[----:B------:R-:W-:Y:S05]  /*279d0*/  BRA `(.L_x_12099) ;  /* 0xffffffc400187947 */ /* 0x000fea000383ffff */
.L_x_11990:
[----:B-1----:R1:W2:Y:S02]  /*279e0*/  SYNCS.PHASECHK.TRANS64.TRYWAIT P0, [R0+URZ+0x31c60], R3 ;  /* 0x031c6003000075a7 */ /* 0x0022a4000800017f */
[----:B--2---:R-:W-:Y:S05]  /*279f0*/  @!P0 NANOSLEEP.SYNCS 0x989680 ;  /* 0x009896800000895d */ /* 0x004fea0003900000 */
[----:B------:R-:W2:Y:S02]  /*27a00*/  @!P0 SYNCS.PHASECHK.TRANS64 P0, [R0+URZ+0x31c60], R3 ;  /* 0x031c6003000085a7 */ /* 0x000ea4000800007f */
[----:B--2---:R-:W-:Y:S05]  /*27a10*/  @!P0 BRA `(.L_x_11990) ;  /* 0xfffffffc00f08947 */ /* 0x004fea000383ffff */
[----:B------:R-:W-:Y:S05]  /*27a20*/  BRA `(.L_x_12100) ;  /* 0xffffffc8009c7947 */ /* 0x000fea000383ffff */
.L_x_11999:
[----:B------:R-:W-:Y:S01]  /*27a30*/  BSSY B0, `(.L_x_12101) ;  /* 0x0000008000007945 */ /* 0x000fe20003800000 */
[----:B------:R-:W-:Y:S02]  /*27a40*/  IMAD.MOV.U32 R13, RZ, RZ, R24 ;  /* 0x000000ffff0d7224 */ /* 0x000fe400078e0018 */
[----:B------:R-:W-:Y:S02]  /*27a50*/  IMAD.MOV.U32 R12, RZ, RZ, RZ ;  /* 0x000000ffff0c7224 */ /* 0x000fe400078e00ff */
[----:B-1----:R-:W-:Y:S02]  /*27a60*/  IMAD.MOV.U32 R11, RZ, RZ, 0x1f ;  /* 0x0000001fff0b7424 */ /* 0x002fe400078e00ff */
[----:B------:R-:W-:-:S07]  /*27a70*/  IMAD.MOV.U32 R15, RZ, RZ, -0x1 ;  /* 0xffffffffff0f7424 */ /* 0x000fce00078e00ff */
[----:B--2---:R-:W-:Y:S05]  /*27a80*/  WARPSYNC.COLLECTIVE R15, `(.L_x_12102) ;  /* 0x000000000f087348 */ /* 0x004fea0003c00000 */
[----:B------:R0:W1:Y:S02]  /*27a90*/  SHFL.IDX P6, R14, R13, R12, R11 ;  /* 0x0000000c0d0e7389 */ /* 0x00006400000c000b */
[----:B012---:R-:W-:Y:S01]  /*27aa0*/  ENDCOLLECTIVE ;  /* 0x000000000000791b */ /* 0x007fe20003800000 */
.L_x_12102:
[----:B------:R-:W-:Y:S05]  /*27ab0*/  BSYNC B0 ;  /* 0x0000000000007941 */ /* 0x000fea0003800000 */
.L_x_12101:
        /* <DEDUP_REMOVED lines=10> */
.L_x_12103:
        /* <DEDUP_REMOVED lines=21> */
.L_x_12104:
        /* <DEDUP_REMOVED lines=8> */
.L_x_12105:
[----:B------:R-:W-:Y:S01]  /*27d30*/  IMAD.MOV.U32 R12, RZ, RZ, 0x4 ;  /* 0x00000004ff0c7424 */ /* 0x000fe200078e00ff */
[----:B------:R-:W-:-:S05]  /*27d40*/  SEL R3, R14, RZ, P0 ;  /* 0x000000ff0e037207 */ /* 0x000fca0000000000 */
[----:B------:R-:W-:-:S04]  /*27d50*/  IMAD.IADD R2, R4, 0x1, R3 ;  /* 0x0000000104027824 */ /* 0x000fc800078e0203 */
[----:B------:R-:W-:-:S07]  /*27d60*/  IMAD.MOV.U32 R13, RZ, RZ, R2 ;  /* 0x000000ffff0d7224 */ /* 0x000fce00078e0002 */
[----:B------:R-:W-:Y:S05]  /*27d70*/  WARPSYNC.COLLECTIVE R15, `(.L_x_12106) ;  /* 0x000000000f087348 */ /* 0x000fea0003c00000 */
[----:B------:R0:W1:Y:S02]  /*27d80*/  SHFL.UP P6, R14, R13, R12, R11 ;  /* 0x0400000c0d0e7389 */ /* 0x00006400000c000b */
[----:B01----:R-:W-:Y:S01]  /*27d90*/  ENDCOLLECTIVE ;  /* 0x000000000000791b */ /* 0x003fe20003800000 */
.L_x_12106:
[----:B------:R-:W-:Y:S01]  /*27da0*/  IMAD.MOV.U32 R12, RZ, RZ, 0x8 ;  /* 0x00000008ff0c7424 */ /* 0x000fe200078e00ff */
[----:B------:R-:W-:-:S05]  /*27db0*/  SEL R3, R14, RZ, P1 ;  /* 0x000000ff0e037207 */ /* 0x000fca0000800000 */
[----:B------:R-:W-:-:S04]  /*27dc0*/  IMAD.IADD R3, R2, 0x1, R3 ;  /* 0x0000000102037824 */ /* 0x000fc800078e0203 */
[----:B------:R-:W-:-:S07]  /*27dd0*/  IMAD.MOV.U32 R13, RZ, RZ, R3 ;  /* 0x000000ffff0d7224 */ /* 0x000fce00078e0003 */
[----:B------:R-:W-:Y:S05]  /*27de0*/  WARPSYNC.COLLECTIVE R15, `(.L_x_12107) ;  /* 0x000000000f087348 */ /* 0x000fea0003c00000 */
[----:B------:R0:W1:Y:S02]  /*27df0*/  SHFL.UP P6, R14, R13, R12, R11 ;  /* 0x0400000c0d0e7389 */ /* 0x00006400000c000b */
[----:B01----:R-:W-:Y:S01]  /*27e00*/  ENDCOLLECTIVE ;  /* 0x000000000000791b */ /* 0x003fe20003800000 */
.L_x_12107:
[----:B------:R-:W-:Y:S01]  /*27e10*/  IMAD.MOV.U32 R12, RZ, RZ, 0x10 ;  /* 0x00000010ff0c7424 */ /* 0x000fe200078e00ff */
[----:B------:R-:W-:-:S05]  /*27e20*/  SEL R4, R14, RZ, P2 ;  /* 0x000000ff0e047207 */ /* 0x000fca0001000000 */
[----:B------:R-:W-:-:S04]  /*27e30*/  IMAD.IADD R4, R3, 0x1, R4 ;  /* 0x0000000103047824 */ /* 0x000fc800078e0204 */
[----:B------:R-:W-:-:S07]  /*27e40*/  IMAD.MOV.U32 R13, RZ, RZ, R4 ;  /* 0x000000ffff0d7224 */ /* 0x000fce00078e0004 */
[----:B------:R-:W-:Y:S05]  /*27e50*/  WARPSYNC.COLLECTIVE R15, `(.L_x_12108) ;  /* 0x000000000f087348 */ /* 0x000fea0003c00000 */
[----:B------:R0:W1:Y:S02]  /*27e60*/  SHFL.UP P6, R14, R13, R12, R11 ;  /* 0x0400000c0d0e7389 */ /* 0x00006400000c000b */
[----:B01----:R-:W-:Y:S01]  /*27e70*/  ENDCOLLECTIVE ;  /* 0x000000000000791b */ /* 0x003fe20003800000 */
.L_x_12108:
        /* <DEDUP_REMOVED lines=8> */
.L_x_12109:
[----:B------:R-:W-:Y:S05]  /*27f00*/  BRA `(.L_x_12110) ;  /* 0xffffffcc00647947 */ /* 0x000fea000383ffff */
.L_x_12002:
[----:B------:R-:W-:Y:S01]  /*27f10*/  BSSY B0, `(.L_x_12111) ;  /* 0x0000007000007945 */ /* 0x000fe20003800000 */
[----:B------:R-:W-:Y:S02]  /*27f20*/  IMAD.MOV.U32 R12, RZ, RZ, 0x1 ;  /* 0x00000001ff0c7424 */ /* 0x000fe400078e00ff */
[----:B-1----:R-:W-:Y:S02]  /*27f30*/  IMAD.MOV.U32 R11, RZ, RZ, RZ ;  /* 0x000000ffff0b7224 */ /* 0x002fe400078e00ff */
[----:B------:R-:W-:-:S07]  /*27f40*/  IMAD.MOV.U32 R15, RZ, RZ, -0x1 ;  /* 0xffffffffff0f7424 */ /* 0x000fce00078e00ff */
[----:B------:R-:W-:Y:S05]  /*27f50*/  WARPSYNC.COLLECTIVE R15, `(.L_x_12112) ;  /* 0x000000000f087348 */ /* 0x000fea0003c00000 */
[----:B------:R0:W1:Y:S02]  /*27f60*/  SHFL.UP P6, R14, R13, R12, R11 ;  /* 0x0400000c0d0e7389 */ /* 0x00006400000c000b */
[----:B01----:R-:W-:Y:S01]  /*27f70*/  ENDCOLLECTIVE ;  /* 0x000000000000791b */ /* 0x003fe20003800000 */
.L_x_12112:
[----:B------:R-:W-:Y:S05]  /*27f80*/  BSYNC B0 ;  /* 0x0000000000007941 */ /* 0x000fea0003800000 */
.L_x_12111:
[----:B------:R-:W2:Y:S01]  /*27f90*/  LDL R7, [R1] ;  /* 0x0000000001077983 */ /* 0x000ea20000100800 */
[----:B------:R-:W-:Y:S02]  /*27fa0*/  IMAD.MOV.U32 R12, RZ, RZ, 0x2 ;  /* 0x00000002ff0c7424 */ /* 0x000fe400078e00ff */
[----:B------:R-:W-:Y:S02]  /*27fb0*/  IMAD.MOV.U32 R11, RZ, RZ, RZ ;  /* 0x000000ffff0b7224 */ /* 0x000fe400078e00ff */
[----:B------:R-:W-:Y:S01]  /*27fc0*/  IMAD.MOV.U32 R15, RZ, RZ, -0x1 ;  /* 0xffffffffff0f7424 */ /* 0x000fe200078e00ff */
[----:B--2---:R-:W-:-:S04]  /*27fd0*/  LOP3.LUT P4, RZ, R7, 0x1, RZ, 0xc0, !PT ;  /* 0x0000000107ff7812 */ /* 0x004fc8000788c0ff */
[----:B------:R-:W-:-:S05]  /*27fe0*/  SEL R14, R14, RZ, P4 ;  /* 0x000000ff0e0e7207 */ /* 0x000fca0002000000 */
[----:B------:R-:W-:-:S07]  /*27ff0*/  IMAD.IADD R13, R13, 0x1, R14 ;  /* 0x000000010d0d7824 */ /* 0x000fce00078e020e */
[----:B------:R-:W-:Y:S05]  /*28000*/  WARPSYNC.COLLECTIVE R15, `(.L_x_12113) ;  /* 0x000000000f087348 */ /* 0x000fea0003c00000 */
[----:B------:R0:W1:Y:S02]  /*28010*/  SHFL.UP P6, R14, R13, R12, R11 ;  /* 0x0400000c0d0e7389 */ /* 0x00006400000c000b */
[----:B01----:R-:W-:Y:S01]  /*28020*/  ENDCOLLECTIVE ;  /* 0x000000000000791b */ /* 0x003fe20003800000 */
.L_x_12113:
[----:B------:R-:W-:Y:S01]  /*28030*/  IMAD.MOV.U32 R12, RZ, RZ, 0x4 ;  /* 0x00000004ff0c7424 */ /* 0x000fe200078e00ff */
[----:B------:R-:W-:-:S05]  /*28040*/  SEL R14, R14, RZ, P0 ;  /* 0x000000ff0e0e7207 */ /* 0x000fca0000000000 */
[----:B------:R-:W-:-:S04]  /*28050*/  IMAD.IADD R3, R13, 0x1, R14 ;  /* 0x000000010d037824 */ /* 0x000fc800078e020e */
[----:B------:R-:W-:-:S07]  /*28060*/  IMAD.MOV.U32 R13, RZ, RZ, R3 ;  /* 0x000000ffff0d7224 */ /* 0x000fce00078e0003 */
[----:B------:R-:W-:Y:S05]  /*28070*/  WARPSYNC.COLLECTIVE R15, `(.L_x_12114) ;  /* 0x000000000f087348 */ /* 0x000fea0003c00000 */
[----:B------:R0:W1:Y:S02]  /*28080*/  SHFL.UP P6, R14, R13, R12, R11 ;  /* 0x0400000c0d0e7389 */ /* 0x00006400000c000b */
[----:B01----:R-:W-:Y:S01]  /*28090*/  ENDCOLLECTIVE ;  /* 0x000000000000791b */ /* 0x003fe20003800000 */
.L_x_12114:
[----:B------:R-:W-:Y:S01]  /*280a0*/  IMAD.MOV.U32 R12, RZ, RZ, 0x8 ;  /* 0x00000008ff0c7424 */ /* 0x000fe200078e00ff */
[----:B------:R-:W-:-:S05]  /*280b0*/  SEL R4, R14, RZ, P1 ;  /* 0x000000ff0e047207 */ /* 0x000fca0000800000 */
[----:B------:R-:W-:-:S04]  /*280c0*/  IMAD.IADD R4, R3, 0x1, R4 ;  /* 0x0000000103047824 */ /* 0x000fc800078e0204 */
[----:B------:R-:W-:-:S07]  /*280d0*/  IMAD.MOV.U32 R13, RZ, RZ, R4 ;  /* 0x000000ffff0d7224 */ /* 0x000fce00078e0004 */
[----:B------:R-:W-:Y:S05]  /*280e0*/  WARPSYNC.COLLECTIVE R15, `(.L_x_12115) ;  /* 0x000000000f087348 */ /* 0x000fea0003c00000 */
[----:B------:R0:W1:Y:S02]  /*280f0*/  SHFL.UP P6, R14, R13, R12, R11 ;  /* 0x0400000c0d0e7389 */ /* 0x00006400000c000b */
[----:B01----:R-:W-:Y:S01]  /*28100*/  ENDCOLLECTIVE ;  /* 0x000000000000791b */ /* 0x003fe20003800000 */
.L_x_12115:
[----:B------:R-:W-:Y:S01]  /*28110*/  IMAD.MOV.U32 R12, RZ, RZ, 0x10 ;  /* 0x00000010ff0c7424 */ /* 0x000fe200078e00ff */
[----:B------:R-:W-:-:S05]  /*28120*/  SEL R7, R14, RZ, P2 ;  /* 0x000000ff0e077207 */ /* 0x000fca0001000000 */
[----:B------:R-:W-:-:S04]  /*28130*/  IMAD.IADD R7, R4, 0x1, R7 ;  /* 0x0000000104077824 */ /* 0x000fc800078e0207 */
[----:B------:R-:W-:-:S07]  /*28140*/  IMAD.MOV.U32 R13, RZ, RZ, R7 ;  /* 0x000000ffff0d7224 */ /* 0x000fce00078e0007 */
[----:B------:R-:W-:Y:S05]  /*28150*/  WARPSYNC.COLLECTIVE R15, `(.L_x_12116) ;  /* 0x000000000f087348 */ /* 0x000fea0003c00000 */
[----:B------:R0:W1:Y:S02]  /*28160*/  SHFL.UP P6, R14, R13, R12, R11 ;  /* 0x0400000c0d0e7389 */ /* 0x00006400000c000b */
[----:B01----:R-:W-:Y:S01]  /*28170*/  ENDCOLLECTIVE ;  /* 0x000000000000791b */ /* 0x003fe20003800000 */
.L_x_12116:
        /* <DEDUP_REMOVED lines=8> */
.L_x_12117:
[----:B------:R-:W-:Y:S05]  /*28200*/  BRA `(.L_x_12118) ;  /* 0xffffffcc004c7947 */ /* 0x000fea000383ffff */
.L_x_12004:
[----:B------:R-:W-:Y:S01]  /*28210*/  BSSY B0, `(.L_x_12119) ;  /* 0x0000006000007945 */ /* 0x000fe20003800000 */
[----:B------:R-:W-:Y:S01]  /*28220*/  PLOP3.LUT P6, PT, P6, PT, PT, 0x8, 0x0 ;  /* 0x000000000000781c */ /* 0x000fe200037ce170 */
[----:B------:R-:W-:-:S12]  /*28230*/  IMAD.MOV.U32 R15, RZ, RZ, -0x1 ;  /* 0xffffffffff0f7424 */ /* 0x000fd800078e00ff */
[----:B01----:R-:W-:Y:S05]  /*28240*/  WARPSYNC.COLLECTIVE R15, `(.L_x_12120) ;  /* 0x000000000f087348 */ /* 0x003fea0003c00000 */
[----:B------:R-:W-:Y:S01]  /*28250*/  VOTE.ANY R14, PT, P6 ;  /* 0x00000000000e7806 */ /* 0x000fe200030e0100 */
[----:B01----:R-:W-:Y:S06]  /*28260*/  ENDCOLLECTIVE ;  /* 0x000000000000791b */ /* 0x003fec0003800000 */
.L_x_12120:
[----:B------:R-:W-:Y:S05]  /*28270*/  BSYNC B0 ;  /* 0x0000000000007941 */ /* 0x000fea0003800000 */
.L_x_12119:
        /* <DEDUP_REMOVED lines=10> */
.L_x_12121:
[----:B------:R-:W-:Y:S02]  /*28320*/  IMAD.MOV.U32 R13, RZ, RZ, R5 ;  /* 0x000000ffff0d7224 */ /* 0x000fe400078e0005 */
[----:B------:R-:W-:-:S07]  /*28330*/  IMAD.MOV.U32 R25, RZ, RZ, R14 ;  /* 0x000000ffff197224 */ /* 0x000fce00078e000e */
[----:B------:R-:W-:Y:S05]  /*28340*/  WARPSYNC.COLLECTIVE R15, `(.L_x_12122) ;  /* 0x000000000f087348 */ /* 0x000fea0003c00000 */
[----:B------:R0:W1:Y:S02]  /*28350*/  SHFL.IDX P6, R14, R13, R12, R11 ;  /* 0x0000000c0d0e7389 */ /* 0x00006400000c000b */
[----:B01----:R-:W-:Y:S01]  /*28360*/  ENDCOLLECTIVE ;  /* 0x000000000000791b */ /* 0x003fe20003800000 */
.L_x_12122:
[----:B------:R-:W-:Y:S01]  /*28370*/  IMAD.MOV.U32 R5, RZ, RZ, R14 ;  /* 0x000000ffff057224 */ /* 0x000fe200078e000e */
[----:B------:R-:W-:Y:S06]  /*28380*/  BRA `(.L_x_12123) ;  /* 0xffffffcc002c7947 */ /* 0x000fec000383ffff */
.L_x_12006:
[----:B------:R-:W-:Y:S01]  /*28390*/  BSSY B0, `(.L_x_12124) ;  /* 0x0000007000007945 */ /* 0x000fe20003800000 */
[----:B------:R-:W-:Y:S02]  /*283a0*/  IMAD.MOV.U32 R13, RZ, RZ, R2 ;  /* 0x000000ffff0d7224 */ /* 0x000fe400078e0002 */
[----:B-1----:R-:W-:Y:S02]  /*283b0*/  IMAD.MOV.U32 R11, RZ, RZ, 0x1f ;  /* 0x0000001fff0b7424 */ /* 0x002fe400078e00ff */
[----:B------:R-:W-:-:S07]  /*283c0*/  IMAD.MOV.U32 R15, RZ, RZ, -0x1 ;  /* 0xffffffffff0f7424 */ /* 0x000fce00078e00ff */
[----:B0-234-:R-:W-:Y:S05]  /*283d0*/  WARPSYNC.COLLECTIVE R15, `(.L_x_12125) ;  /* 0x000000000f087348 */ /* 0x01dfea0003c00000 */
[----:B------:R1:W0:Y:S02]  /*283e0*/  SHFL.IDX P6, R14, R13, R12, R11 ;  /* 0x0000000c0d0e7389 */ /* 0x00022400000c000b */
[----:B01234-:R-:W-:Y:S01]  /*283f0*/  ENDCOLLECTIVE ;  /* 0x000000000000791b */ /* 0x01ffe20003800000 */
.L_x_12125:
[----:B------:R-:W-:Y:S05]  /*28400*/  BSYNC B0 ;  /* 0x0000000000007941 */ /* 0x000fea0003800000 */
.L_x_12124:
[----:B------:R-:W-:Y:S01]  /*28410*/  IMAD.MOV.U32 R24, RZ, RZ, R14 ;  /* 0x000000ffff187224 */ /* 0x000fe200078e000e */
[----:B------:R-:W-:Y:S06]  /*28420*/  BRA `(.L_x_12005) ;  /* 0xffffffcc001c7947 */ /* 0x000fec000383ffff */
.L_x_12012:
[----:B0-----:R0:W2:Y:S02]  /*28430*/  SYNCS.PHASECHK.TRANS64.TRYWAIT P0, [R9+URZ+0x31c20], R0 ;  /* 0x031c2000090075a7 */ /* 0x0010a4000800017f */
[----:B--2---:R-:W-:Y:S05]  /*28440*/  @!P0 NANOSLEEP.SYNCS 0x989680 ;  /* 0x009896800000895d */ /* 0x004fea0003900000 */
[----:B------:R-:W2:Y:S02]  /*28450*/  @!P0 SYNCS.PHASECHK.TRANS64 P0, [R9+URZ+0x31c20], R0 ;  /* 0x031c2000090085a7 */ /* 0x000ea4000800007f */
[----:B--2---:R-:W-:Y:S05]  /*28460*/  @!P0 BRA `(.L_x_12012) ;  /* 0xfffffffc00f08947 */ /* 0x004fea000383ffff */
[----:B------:R-:W-:Y:S05]  /*28470*/  BRA `(.L_x_12126) ;  /* 0xffffffd400747947 */ /* 0x000fea000383ffff */
.L_x_12013:
[----:B------:R-:W2:Y:S01]  /*28480*/  S2R R2, SR_TID.X ;  /* 0x0000000000027919 */ /* 0x000ea20000002100 */
[----:B------:R-:W-:Y:S01]  /*28490*/  BSSY B0, `(.L_x_12127) ;  /* 0x000000a000007945 */ /* 0x000fe20003800000 */
[----:B------:R-:W-:Y:S02]  /*284a0*/  IMAD.MOV.U32 R12, RZ, RZ, RZ ;  /* 0x000000ffff0c7224 */ /* 0x000fe400078e00ff */
[----:B-1----:R-:W-:Y:S02]  /*284b0*/  IMAD.MOV.U32 R11, RZ, RZ, 0x1f ;  /* 0x0000001fff0b7424 */ /* 0x002fe400078e00ff */
[----:B------:R-:W-:Y:S01]  /*284c0*/  IMAD.MOV.U32 R15, RZ, RZ, -0x1 ;  /* 0xffffffffff0f7424 */ /* 0x000fe200078e00ff */
[----:B--2---:R-:W-:-:S04]  /*284d0*/  SHF.R.U32.HI R2, RZ, 0x5, R2 ;  /* 0x00000005ff027819 */ /* 0x004fc80000011602 */
[----:B------:R-:W-:-:S05]  /*284e0*/  LOP3.LUT R2, R2, 0x3, RZ, 0xc0, !PT ;  /* 0x0000000302027812 */ /* 0x000fca00078ec0ff */
[----:B------:R-:W-:-:S07]  /*284f0*/  IMAD.MOV.U32 R13, RZ, RZ, R2 ;  /* 0x000000ffff0d7224 */ /* 0x000fce00078e0002 */
[----:B0--3--:R-:W-:Y:S05]  /*28500*/  WARPSYNC.COLLECTIVE R15, `(.L_x_12128) ;  /* 0x000000000f087348 */ /* 0x009fea0003c00000 */
[----:B------:R1:W2:Y:S02]  /*28510*/  SHFL.IDX P6, R14, R13, R12, R11 ;  /* 0x0000000c0d0e7389 */ /* 0x0002a400000c000b */
[----:B0123--:R-:W-:Y:S01]  /*28520*/  ENDCOLLECTIVE ;  /* 0x000000000000791b */ /* 0x00ffe20003800000 */
.L_x_12128:
[----:B------:R-:W-:Y:S05]  /*28530*/  BSYNC B0 ;  /* 0x0000000000007941 */ /* 0x000fea0003800000 */
.L_x_12127:
[----:B------:R-:W-:Y:S05]  /*28540*/  BRA `(.L_x_12129) ;  /* 0xffffffd4005c7947 */ /* 0x000fea000383ffff */
.L_x_12014:
[----:B------:R-:W-:Y:S01]  /*28550*/  BSSY B0, `(.L_x_12130) ;  /* 0x0000006000007945 */ /* 0x000fe20003800000 */
[----:B------:R-:W-:-:S07]  /*28560*/  IMAD.MOV.U32 R15, RZ, RZ, -0x1 ;  /* 0xffffffffff0f7424 */ /* 0x000fce00078e00ff */
[----:B01-3--:R-:W-:Y:S05]  /*28570*/  WARPSYNC.COLLECTIVE R15, `(.L_x_12131) ;  /* 0x000000000f0c7348 */ /* 0x00bfea0003c00000 */
[----:B------:R-:W-:Y:S02]  /*28580*/  ELECT P6, UR62, PT ;  /* 0x00000000003e782f */ /* 0x000fe400038c0000 */
[----:B------:R-:W-:Y:S01]  /*28590*/  MOV R14, UR62 ;  /* 0x0000003e000e7c02 */ /* 0x000fe20008000f00 */
[----:B01-3--:R-:W-:Y:S10]  /*285a0*/  ENDCOLLECTIVE ;  /* 0x000000000000791b */ /* 0x00bff40003800000 */
.L_x_12131:
[----:B------:R-:W-:Y:S05]  /*285b0*/  BSYNC B0 ;  /* 0x0000000000007941 */ /* 0x000fea0003800000 */
.L_x_12130:
[----:B------:R-:W-:Y:S05]  /*285c0*/  BRA `(.L_x_12132) ;  /* 0xffffffd400507947 */ /* 0x000fea000383ffff */
.L_x_12016:
[----:B0-----:R0:W2:Y:S02]  /*285d0*/  SYNCS.PHASECHK.TRANS64.TRYWAIT P0, [R7+URZ], R2 ;  /* 0x00000002070075a7 */ /* 0x0010a4000800017f */
[----:B--2---:R-:W-:Y:S05]  /*285e0*/  @!P0 NANOSLEEP.SYNCS 0x989680 ;  /* 0x009896800000895d */ /* 0x004fea0003900000 */
[----:B------:R-:W2:Y:S02]  /*285f0*/  @!P0 SYNCS.PHASECHK.TRANS64 P0, [R7+URZ], R2 ;  /* 0x00000002070085a7 */ /* 0x000ea4000800007f */
[----:B--2---:R-:W-:Y:S05]  /*28600*/  @!P0 BRA `(.L_x_12016) ;  /* 0xfffffffc00f08947 */ /* 0x004fea000383ffff */
[----:B------:R-:W-:Y:S05]  /*28610*/  BRA `(.L_x_12133) ;  /* 0xffffffd400847947 */ /* 0x000fea000383ffff */
.L_x_12017:
[----:B--2---:R2:W4:Y:S02]  /*28620*/  SYNCS.PHASECHK.TRANS64.TRYWAIT P0, [R3+URZ], R0 ;  /* 0x00000000030075a7 */ /* 0x004524000800017f */
[----:B----4-:R-:W-:Y:S05]  /*28630*/  @!P0 NANOSLEEP.SYNCS 0x989680 ;  /* 0x009896800000895d */ /* 0x010fea0003900000 */
[----:B------:R-:W4:Y:S02]  /*28640*/  @!P0 SYNCS.PHASECHK.TRANS64 P0, [R3+URZ], R0 ;  /* 0x00000000030085a7 */ /* 0x000f24000800007f */
[----:B----4-:R-:W-:Y:S05]  /*28650*/  @!P0 BRA `(.L_x_12017) ;  /* 0xfffffffc00f08947 */ /* 0x010fea000383ffff */
[----:B------:R-:W-:Y:S05]  /*28660*/  BRA `(.L_x_12134) ;  /* 0xffffffd400787947 */ /* 0x000fea000383ffff */
.L_x_12019:
[----:B--2---:R2:W4:Y:S02]  /*28670*/  SYNCS.PHASECHK.TRANS64.TRYWAIT P0, [R5+URZ], R2 ;  /* 0x00000002050075a7 */ /* 0x004524000800017f */
[----:B----4-:R-:W-:Y:S05]  /*28680*/  @!P0 NANOSLEEP.SYNCS 0x989680 ;  /* 0x009896800000895d */ /* 0x010fea0003900000 */
[----:B------:R-:W4:Y:S02]  /*28690*/  @!P0 SYNCS.PHASECHK.TRANS64 P0, [R5+URZ], R2 ;  /* 0x00000002050085a7 */ /* 0x000f24000800007f */
[----:B----4-:R-:W-:Y:S05]  /*286a0*/  @!P0 BRA `(.L_x_12019) ;  /* 0xfffffffc00f08947 */ /* 0x010fea000383ffff */
[----:B------:R-:W-:Y:S05]  /*286b0*/  BRA `(.L_x_12135) ;  /* 0xffffffd4007c7947 */ /* 0x000fea000383ffff */
.L_x_12136:
        /* <DEDUP_REMOVED lines=12> */
.L_x_14874:


//--------------------- .text._ZN7cutlass13device_kernelIN5flash11enable_sm90INS1_16FlashAttnFwdSm90INS1_25CollectiveMainloopFwdSm90ILi2EN4cute5tupleIJNS5_1CILi1EEES8_S8_EEENS6_IJNS7_ILi192EEESA_NS7_ILi64EEEEEELi64ENS_6half_tEfNS_4arch4Sm90ELb0ELb0ELb0ELb0ELb0ELb0ELb0ELb0ELb1ELb1ELb1ELb0EEENS1_21CollectiveEpilogueFwdINS6_IJSA_SB_SA_EEES9_SD_SF_Li384ELb0ELb1ELb1ELb0EEENS1_19SingleTileSchedulerILb0ELb1ELb1ELi192EEEEEEEEEvNT_6ParamsE --------------------------
	.section	.text._ZN7cutlass13device_kernelIN5flash11enable_sm90INS1_16FlashAttnFwdSm90INS1_25CollectiveMainloopFwdSm90ILi2EN4cute5tupleIJNS5_1CILi1EEES8_S8_EEENS6_IJNS7_ILi192EEESA_NS7_ILi64EEEEEELi64ENS_6half_tEfNS_4arch4Sm90ELb0ELb0ELb0ELb0ELb0ELb0ELb0ELb0ELb1ELb1ELb1ELb0EEENS1_21CollectiveEpilogueFwdINS6_IJSA_SB_SA_EEES9_SD_SF_Li384ELb0ELb1ELb1ELb0EEENS1_19SingleTileSchedulerILb0ELb1ELb1ELi192EEEEEEEEEvNT_6ParamsE,"ax",@progbits
	.align	128
.text._ZN7cutlass13device_kernelIN5flash11enable_sm90INS1_16FlashAttnFwdSm90INS1_25CollectiveMainloopFwdSm90ILi2EN4cute5tupleIJNS5_1CILi1EEES8_S8_EEENS6_IJNS7_ILi192EEESA_NS7_ILi64EEEEEELi64ENS_6half_tEfNS_4arch4Sm90ELb0ELb0ELb0ELb0ELb0ELb0ELb0ELb0ELb1ELb1ELb1ELb0EEENS1_21CollectiveEpilogueFwdINS6_IJSA_SB_SA_EEES9_SD_SF_Li384ELb0ELb1ELb1ELb0EEENS1_19SingleTileSchedulerILb0ELb1ELb1ELi192EEEEEEEEEvNT_6ParamsE:
        .type           _ZN7cutlass13device_kernelIN5flash11enable_sm90INS1_16FlashAttnFwdSm90INS1_25CollectiveMainloopFwdSm90ILi2EN4cute5tupleIJNS5_1CILi1EEES8_S8_EEENS6_IJNS7_ILi192EEESA_NS7_ILi64EEEEEELi64ENS_6half_tEfNS_4arch4Sm90ELb0ELb0ELb0ELb0ELb0ELb0ELb0ELb0ELb1ELb1ELb1ELb0EEENS1_21CollectiveEpilogueFwdINS6_IJSA_SB_SA_EEES9_SD_SF_Li384ELb0ELb1ELb1ELb0EEENS1_19SingleTileSchedulerILb0ELb1ELb1ELi192EEEEEEEEEvNT_6ParamsE,@function
        .size           _ZN7cutlass13device_kernelIN5flash11enable_sm90INS1_16FlashAttnFwdSm90INS1_25CollectiveMainloopFwdSm90ILi2EN4cute5tupleIJNS5_1CILi1EEES8_S8_EEENS6_IJNS7_ILi192EEESA_NS7_ILi64EEEEEELi64ENS_6half_tEfNS_4arch4Sm90ELb0ELb0ELb0ELb0ELb0ELb0ELb0ELb0ELb1ELb1ELb1ELb0EEENS1_21CollectiveEpilogueFwdINS6_IJSA_SB_SA_EEES9_SD_SF_Li384ELb0ELb1ELb1ELb0EEENS1_19SingleTileSchedulerILb0ELb1ELb1ELi192EEEEEEEEEvNT_6ParamsE,(.L_x_14875 - _ZN7cutlass13device_kernelIN5flash11enable_sm90INS1_16FlashAttnFwdSm90INS1_25CollectiveMainloopFwdSm90ILi2EN4cute5tupleIJNS5_1CILi1EEES8_S8_EEENS6_IJNS7_ILi192EEESA_NS7_ILi64EEEEEELi64ENS_6half_tEfNS_4arch4Sm90ELb0ELb0ELb0ELb0ELb0ELb0ELb0ELb0ELb1ELb1ELb1ELb0EEENS1_21CollectiveEpilogueFwdINS6_IJSA_SB_SA_EEES9_SD_SF_Li384ELb0ELb1ELb1ELb0EEENS1_19SingleTileSchedulerILb0ELb1ELb1ELi192EEEEEEEEEvNT_6ParamsE)
        .other          _ZN7cutlass13device_kernelIN5flash11enable_sm90INS1_16FlashAttnFwdSm90INS1_25CollectiveMainloopFwdSm90ILi2EN4cute5tupleIJNS5_1CILi1EEES8_S8_EEENS6_IJNS7_ILi192EEESA_NS7_ILi64EEEEEELi64ENS_6half_tEfNS_4arch4Sm90ELb0ELb0ELb0ELb0ELb0ELb0ELb0ELb0ELb1ELb1ELb1ELb0EEENS1_21CollectiveEpilogueFwdINS6_IJSA_SB_SA_EEES9_SD_SF_Li384ELb0ELb1ELb1ELb0EEENS1_19SingleTileSchedulerILb0ELb1ELb1ELi192EEEEEEEEEvNT_6ParamsE,@"STO_CUDA_ENTRY STV_DEFAULT"
_ZN7cutlass13device_kernelIN5flash11enable_sm90INS1_16FlashAttnFwdSm90INS1_25CollectiveMainloopFwdSm90ILi2EN4cute5tupleIJNS5_1CILi1EEES8_S8_EEENS6_IJNS7_ILi192EEESA_NS7_ILi64EEEEEELi64ENS_6half_tEfNS_4arch4Sm90ELb0ELb0ELb0ELb0ELb0ELb0ELb0ELb0ELb1ELb1ELb1ELb0EEENS1_21CollectiveEpilogueFwdINS6_IJSA_SB_SA_EEES9_SD_SF_Li384ELb0ELb1ELb1ELb0EEENS1_19SingleTileSchedulerILb0ELb1ELb1ELi192EEEEEEEEEvNT_6ParamsE:
        /* <DEDUP_REMOVED lines=17> */
.L_x_12138:
[----:B------:R-:W-:Y:S05]  /*0110*/  BSYNC B0 ;  /* 0x0000000000007941 */ /* 0x000fea0003800000 */
.L_x_12137:
        /* <DEDUP_REMOVED lines=40> */
.L_x_12139:
        /* <DEDUP_REMOVED lines=22> */
.L_x_12140:
        /* <DEDUP_REMOVED lines=18> */
.L_x_12141:
        /* <DEDUP_REMOVED lines=22> */
.L_x_12142:
        /* <DEDUP_REMOVED lines=22> */
.L_x_12143:
        /* <DEDUP_REMOVED lines=9> */
.L_x_12146:
        /* <DEDUP_REMOVED lines=19> */
[----:B------:R4:W-:Y:S01]  /*0aa0*/  STL [R1+0x14], R5 ;  /* 0x0000140501007387 */ /* 0x0009e20000100800 */
[----:B------:R-:W-:-:S04]  /*0ab0*/  IMAD.MOV R3, RZ, RZ, -R5 ;  /* 0x000000ffff037224 */ /* 0x000fc800078e0a05 */
[----:B------:R-:W-:Y:S01]  /*0ac0*/  IMAD R2, R2, R3, UR4 ;  /* 0x0000000402027e24 */ /* 0x000fe2000f8e0203 */
[----:B------:R-:W-:Y:S06]  /*0ad0*/  @!P0 BRA `(.L_x_12147) ;  /* 0x000000b000848947 */ /* 0x000fec0003800000 */
[----:B----4-:R-:W0:Y:S01]  /*0ae0*/  LDC.64 R4, c[0x0][0x418] ;  /* 0x00010600ff047b82 */ /* 0x010e220000000a00 */
        /* <DEDUP_REMOVED lines=43> */
.L_x_12148:
[-C--:B------:R-:W-:Y:S01]  /*0da0*/  IMAD R2, R8, R3.reuse, RZ ;  /* 0x0000000308027224 */ /* 0x080fe200078e02ff */
[----:B------:R-:W-:Y:S01]  /*0db0*/  PLOP3.LUT P0, PT, PT, PT, PT, 0x80, 0x0 ;  /* 0x000000000000781c */ /* 0x000fe20003f0f070 */
[----:B------:R-:W-:Y:S01]  /*0dc0*/  VIADD R18, R12, 0xffffff80 ;  /* 0xffffff800c127836 */ /* 0x000fe20000000000 */
[----:B------:R-:W-:Y:S01]  /*0dd0*/  CS2R R150, SRZ ;  /* 0x0000000000967805 */ /* 0x000fe2000001ff00 */
[----:B------:R-:W-:Y:S01]  /*0de0*/  IMAD.MOV.U32 R17, RZ, RZ, RZ ;  /* 0x000000ffff117224 */ /* 0x000fe200078e00ff */
[----:B------:R-:W-:Y:S01]  /*0df0*/  VIADDMNMX R16, R2, R3, R0, PT ;  /* 0x0000000302107246 */ /* 0x000fe20003800100 */
[----:B------:R0:W-:Y:S01]  /*0e00*/  STL [R1+0x10], R2 ;  /* 0x0000100201007387 */ /* 0x0001e20000100800 */
[----:B------:R-:W-:Y:S01]  /*0e10*/  IMAD.MOV.U32 R0, RZ, RZ, RZ ;  /* 0x000000ffff007224 */ /* 0x000fe200078e00ff */
        /* <DEDUP_REMOVED lines=26> */
[----:B-1----:R0:W-:Y:S05]  /*0fc0*/  STL [R1+0xc], R0 ;  /* 0x00000c0001007387 */ /* 0x0021ea0000100800 */
[----:B------:R-:W-:-:S13]  /*0fd0*/  PLOP3.LUT P0, PT, PT, PT, UP0, 0x80, 0x0 ;  /* 0x000000000000781c */ /* 0x000fda0003f0f008 */
[----:B0-----:R-:W-:Y:S05]  /*0fe0*/  @!P0 BRA `(.L_x_12150) ;  /* 0x0000000000408947 */ /* 0x001fea0003800000 */
        /* <DEDUP_REMOVED lines=16> */
.L_x_12150:
[----:B------:R-:W-:Y:S02]  /*10f0*/  SHF.L.U32 R2, RZ, 0x1f, RZ ;  /* 0x0000001fff027819 */ /* 0x000fe400000006ff */
[----:B------:R-:W-:Y:S02]  /*1100*/  LOP3.LUT R26, R26, 0x1, RZ, 0xfc, !PT ;  /* 0x000000011a1a7812 */ /* 0x000fe400078efcff */
[----:B------:R-:W0:Y:S02]  /*1110*/  SYNCS.PHASECHK.TRANS64.TRYWAIT P1, [UR36+0x30800], R2 ;  /* 0x03080002ff0075a7 */ /* 0x000e240008020164 */
[----:B------:R-:W-:Y:S01]  /*1120*/  ISETP.NE.AND P0, PT, R26, 0x3, PT ;  /* 0x000000031a00780c */ /* 0x000fe20003f05270 */
[----:B0-----:R-:W-:-:S12]  /*1130*/  @!P1 BRA `(.L_x_12151) ;  /* 0x000000a800f49947 */ /* 0x001fd80003800000 */
.L_x_12246:
[----:B------:R-:W-:Y:S05]  /*1140*/  @!P0 BRA `(.L_x_12152) ;  /* 0x0000000000048947 */ /* 0x000fea0003800000 */
[----:B------:R-:W-:Y:S01]  /*1150*/  BPT.TRAP 0x1 ;  /* 0x000000040000795c */ /* 0x000fe20000300000 */
.L_x_12152:
[----:B------:R1:W2:Y:S01]  /*1160*/  SYNCS.PHASECHK.TRANS64.TRYWAIT P2, [UR36+0x30830], R2 ;  /* 0x03083002ff0075a7 */ /* 0x0002a20008040164 */
[----:B------:R-:W-:Y:S05]  /*1170*/  @!P0 BRA `(.L_x_12153) ;  /* 0x0000000000048947 */ /* 0x000fea0003800000 */
[----:B------:R-:W-:Y:S01]  /*1180*/  BPT.TRAP 0x1 ;  /* 0x000000040000795c */ /* 0x000fe20000300000 */
.L_x_12153:
[----:B0-----:R-:W3:Y:S01]  /*1190*/  LDL R3, [R1+0xc] ;  /* 0x00000c0001037983 */ /* 0x001ee20000100800 */
[----:B------:R-:W-:Y:S01]  /*11a0*/  ISETP.NE.AND P1, PT, R27, RZ, PT ;  /* 0x000000ff1b00720c */ /* 0x000fe20003f25270 */
[----:B---3--:R-:W-:-:S05]  /*11b0*/  IMAD.HI R0, R3, 0x55555556, RZ ;  /* 0x5555555603007827 */ /* 0x008fca00078e02ff */
[----:B------:R-:W-:-:S05]  /*11c0*/  LEA.HI R0, R0, R0, RZ, 0x1 ;  /* 0x0000000000007211 */ /* 0x000fca00078f08ff */
[----:B------:R-:W-:-:S05]  /*11d0*/  IMAD R0, R0, -0x3, R3 ;  /* 0xfffffffd00007824 */ /* 0x000fca00078e0203 */
[----:B------:R-:W-:-:S05]  /*11e0*/  LEA R3, R0, UR36, 0xd ;  /* 0x0000002400037c11 */ /* 0x000fca000f8e68ff */
[----:B------:R0:W-:Y:S01]  /*11f0*/  STL [R1], R3 ;  /* 0x0000000301007387 */ /* 0x0001e20000100800 */
[----:B------:R-:W-:-:S05]  /*1200*/  VIADD R0, R3, 0xc400 ;  /* 0x0000c40003007836 */ /* 0x000fca0000000000 */
[----:B------:R-:W-:-:S04]  /*1210*/  SHF.R.U32.HI R0, RZ, 0x4, R0 ;  /* 0x00000004ff007819 */ /* 0x000fc80000011600 */
[----:B------:R-:W-:Y:S01]  /*1220*/  LOP3.LUT R152, R0, 0x3fff, RZ, 0xc0, !PT ;  /* 0x00003fff00987812 */ /* 0x000fe200078ec0ff */
[----:B0-2---:R-:W-:Y:S06]  /*1230*/  @P2 BRA `(.L_x_12154) ;  /* 0x0000000000082947 */ /* 0x005fec0003800000 */
[----:B------:R-:W0:Y:S02]  /*1240*/  SYNCS.PHASECHK.TRANS64.TRYWAIT P2, [UR36+0x30830], R2 ;  /* 0x03083002ff0075a7 */ /* 0x000e240008040164 */
[----:B0-----:R-:W-:Y:S05]  /*1250*/  @!P2 BRA `(.L_x_12155) ;  /* 0x000000a800c4a947 */ /* 0x001fea0003800000 */
.L_x_12154:
[----:B------:R-:W-:Y:S05]  /*1260*/  WARPSYNC.ALL ;  /* 0x0000000000007948 */ /* 0x000fea0003800000 */
[----:B------:R-:W-:Y:S01]  /*1270*/  MOV R0, RZ ;  /* 0x000000ff00007202 */ /* 0x000fe20000000f00 */
[----:B------:R-:W-:Y:S01]  /*1280*/  IMAD.MOV.U32 R151, RZ, RZ, RZ ;  /* 0x000000ffff977224 */ /* 0x000fe200078e00ff */
[----:B------:R-:W-:Y:S01]  /*1290*/  LOP3.LUT R152, R152, 0x10000, RZ, 0xfc, !PT ;  /* 0x0001000098987812 */ /* 0x000fe200078efcff */
[----:B------:R-:W-:Y:S01]  /*12a0*/  IMAD.MOV.U32 R153, RZ, RZ, 0x40000040 ;  /* 0x40000040ff997424 */ /* 0x000fe200078e00ff */
[----:B------:R-:W-:Y:S01]  /*12b0*/  UIADD3 UR4, UR36, 0x12400, URZ ;  /* 0x0001240024047890 */ /* 0x000fe2000fffe03f */
[----:B------:R-:W2:Y:S01]  /*12c0*/  LDL R121, [R1+0x10] ;  /* 0x0000100001797983 */ /* 0x000ea20000100800 */
[C---:B------:R-:W-:Y:S01]  /*12d0*/  R2UR UR8, R152.reuse ;  /* 0x00000000980872ca */ /* 0x040fe200000e0000 */
[----:B------:R-:W-:Y:S01]  /*12e0*/  WARPGROUP.ARRIVE ;  /* 0x00000000000079c5 */ /* 0x000fe20000000000 */
[----:B------:R-:W-:Y:S01]  /*12f0*/  USHF.R.U32.HI UR4, URZ, 0x4, UR4 ;  /* 0x000000043f047899 */ /* 0x000fe20008011604 */
[----:B------:R-:W-:Y:S01]  /*1300*/  R2UR UR9, R153 ;  /* 0x00000000990972ca */ /* 0x000fe200000e0000 */
[----:B------:R-:W-:Y:S01]  /*1310*/  UMOV UR11, 0x40000040 ;  /* 0x40000040000b7882 */ /* 0x000fe20000000000 */
[----:B------:R-:W-:Y:S01]  /*1320*/  R2UR UR16, R152 ;  /* 0x00000000981072ca */ /* 0x000fe200000e0000 */
[----:B------:R-:W-:Y:S01]  /*1330*/  ULOP3.LUT UR4, UR4, 0x3fff, URZ, 0xc0, !UPT ;  /* 0x00003fff04047892 */ /* 0x000fe2000f8ec03f */
[----:B0-----:R-:W-:Y:S01]  /*1340*/  LOP3.LUT R3, R22, 0xffffff80, RZ, 0xc0, !PT ;  /* 0xffffff8016037812 */ /* 0x001fe200078ec0ff */
[----:B------:R-:W-:Y:S01]  /*1350*/  UMOV UR13, 0x40000040 ;  /* 0x40000040000d7882 */ /* 0x000fe20000000000 */
[----:B------:R-:W-:Y:S01]  /*1360*/  UMOV UR15, 0x40000040 ;  /* 0x40000040000f7882 */ /* 0x000fe20000000000 */
[----:B------:R-:W-:Y:S01]  /*1370*/  ULOP3.LUT UR6, UR4, 0x10000, URZ, 0xfc, !UPT ;  /* 0x0001000004067892 */ /* 0x000fe2000f8efc3f */
[----:B------:R-:W-:Y:S01]  /*1380*/  IMAD.MOV.U32 R9, RZ, RZ, -0x2 ;  /* 0xfffffffeff097424 */ /* 0x000fe200078e00ff */
[----:B------:R-:W-:Y:S01]  /*1390*/  UMOV UR17, 0x40000040 ;  /* 0x4000004000117882 */ /* 0x000fe20000000000 */
[----:B------:R-:W-:Y:S01]  /*13a0*/  UMOV UR19, 0x40000040 ;  /* 0x4000004000137882 */ /* 0x000fe20000000000 */
[----:B------:R-:W-:Y:S01]  /*13b0*/  UIADD3 UR14, UR6, 0x4, URZ ;  /* 0x00000004060e7890 */ /* 0x000fe2000fffe03f */
[----:B------:R-:W-:Y:S01]  /*13c0*/  IMAD.IADD R3, R18, 0x1, -R3 ;  /* 0x0000000112037824 */ /* 0x000fe200078e0a03 */
[----:B------:R-:W-:Y:S01]  /*13d0*/  UIADD3 UR18, UR6, 0x6, URZ ;  /* 0x0000000606127890 */ /* 0x000fe2000fffe03f */
[----:B------:R-:W-:Y:S01]  /*13e0*/  P2R R7, PR, RZ, 0x2 ;  /* 0x00000002ff077803 */ /* 0x000fe20000000000 */
[----:B------:R-:W-:Y:S01]  /*13f0*/  UMOV UR10, UR6 ;  /* 0x00000006000a7c82 */ /* 0x000fe20008000000 */
[----:B------:R-:W-:Y:S01]  /*1400*/  UIADD3 UR12, UR16, 0x4, URZ ;  /* 0x00000004100c7890 */ /* 0x000fe2000fffe03f */
[----:B------:R-:W-:Y:S01]  /*1410*/  HGMMA.64x192x16.F32 R24, gdesc[UR8], RZ, !UPT, gsb0 ;  /* 0x02e00000081879f0 */ /* 0x000fe2000c0008ff */
[----:B------:R-:W-:Y:S01]  /*1420*/  UIADD3 UR8, UR16, 0x2, URZ ;  /* 0x0000000210087890 */ /* 0x000fe2000fffe03f */
[----:B-1----:R-:W-:Y:S01]  /*1430*/  SHF.R.S32.HI R2, RZ, 0x1f, R3 ;  /* 0x0000001fff027819 */ /* 0x002fe20000011403 */
[----:B------:R-:W-:Y:S01]  /*1440*/  UIADD3 UR10, UR6, 0x2, URZ ;  /* 0x00000002060a7890 */ /* 0x000fe2000fffe03f */
[----:B------:R-:W-:Y:S01]  /*1450*/  P2R R5, PR, RZ, 0x1 ;  /* 0x00000001ff057803 */ /* 0x000fe20000000000 */
[----:B------:R-:W-:Y:S01]  /*1460*/  UMOV UR9, 0x40000040 ;  /* 0x4000004000097882 */ /* 0x000fe20000000000 */
[----:B------:R-:W-:Y:S01]  /*1470*/  UMOV UR11, 0x40000040 ;  /* 0x40000040000b7882 */ /* 0x000fe20000000000 */
[----:B------:R-:W-:Y:S01]  /*1480*/  UIADD3 UR16, UR16, 0x6, URZ ;  /* 0x0000000610107890 */ /* 0x000fe2000fffe03f */
[----:B------:R-:W-:Y:S01]  /*1490*/  LEA.HI R2, R2, R3, RZ, 0x2 ;  /* 0x0000000302027211 */ /* 0x000fe200078f10ff */
[----:B------:R-:W-:Y:S01]  /*14a0*/  ULDC UR4, c[0x0][0x988] ;  /* 0x0002620000047ab9 */ /* 0x000fe20000000800 */
[----:B------:R-:W-:-:S02]  /*14b0*/  IMAD.MOV.U32 R149, RZ, RZ, R151 ;  /* 0x000000ffff957224 */ /* 0x000fc400078e0097 */
[----:B------:R-:W-:Y:S01]  /*14c0*/  LOP3.LUT R2, R2, 0x7ffffffc, RZ, 0xc0, !PT ;  /* 0x7ffffffc02027812 */ /* 0x000fe200078ec0ff */
[--C-:B------:R-:W-:Y:S02]  /*14d0*/  IMAD.MOV.U32 R147, RZ, RZ, R151.reuse ;  /* 0x000000ffff937224 */ /* 0x100fe400078e0097 */
[--C-:B------:R-:W-:Y:S02]  /*14e0*/  IMAD.MOV.U32 R145, RZ, RZ, R151.reuse ;  /* 0x000000ffff917224 */ /* 0x100fe400078e0097 */
[----:B------:R-:W-:Y:S02]  /*14f0*/  IMAD.IADD R2, R3, 0x1, -R2 ;  /* 0x0000000103027824 */ /* 0x000fe400078e0a02 */
[--C-:B------:R-:W-:Y:S02]  /*1500*/  IMAD.MOV.U32 R143, RZ, RZ, R151.reuse ;  /* 0x000000ffff8f7224 */ /* 0x100fe400078e0097 */
[----:B------:R-:W-:Y:S02]  /*1510*/  IMAD R2, R2, R9, 0xc0 ;  /* 0x000000c002027424 */ /* 0x000fe400078e0209 */
[----:B------:R-:W-:-:S02]  /*1520*/  IMAD.MOV.U32 R141, RZ, RZ, R151 ;  /* 0x000000ffff8d7224 */ /* 0x000fc400078e0097 */
[----:B------:R-:W-:Y:S02]  /*1530*/  IMAD.IADD R19, R19, 0x1, R2 ;  /* 0x0000000113137824 */ /* 0x000fe400078e0202 */
[----:B------:R-:W-:Y:S02]  /*1540*/  IMAD.MOV.U32 R139, RZ, RZ, R151 ;  /* 0x000000ffff8b7224 */ /* 0x000fe400078e0097 */
[----:B------:R-:W-:Y:S02]  /*1550*/  IMAD R4, R16, -0xc0, R19 ;  /* 0xffffff4010047824 */ /* 0x000fe400078e0213 */
        /* <DEDUP_REMOVED lines=13> */
[----:B------:R-:W-:Y:S01]  /*1630*/  IMAD.MOV.U32 R123, RZ, RZ, R151 ;  /* 0x000000ffff7b7224 */ /* 0x000fe200078e0097 */
[----:B------:R-:W-:Y:S01]  /*1640*/  ISETP.GT.AND P0, PT, R4, 0xa0, PT ;  /* 0x000000a00400780c */ /* 0x000fe20003f04270 */
[----:B------:R-:W-:-:S02]  /*1650*/  WARPGROUP.DEPBAR.LE gsb0, 0x0 ;  /* 0x00008000000079c5 */ /* 0x000fc40000010000 */
[----:B------:R-:W-:-:S06]  /*1660*/  WARPGROUP.ARRIVE ;  /* 0x00000000000079c5 */ /* 0x000fcc0000000000 */
[----:B------:R-:W-:Y:S03]  /*1670*/  HGMMA.64x192x16.F32 R24, gdesc[UR8], R24, gsb0 ;  /* 0x02e00000081879f0 */ /* 0x000fe60008000818 */
[----:B------:R-:W-:Y:S02]  /*1680*/  WARPGROUP.DEPBAR.LE gsb0, 0x0 ;  /* 0x00008000000079c5 */ /* 0x000fe40000010000 */
[----:B------:R-:W-:-:S15]  /*1690*/  WARPGROUP.ARRIVE ;  /* 0x00000000000079c5 */ /* 0x000fde0000000000 */
[----:B------:R-:W-:Y:S03]  /*16a0*/  HGMMA.64x192x16.F32 R24, gdesc[UR12], R24, gsb0 ;  /* 0x02e000000c1879f0 */ /* 0x000fe60008000818 */
[----:B------:R-:W-:Y:S02]  /*16b0*/  WARPGROUP.DEPBAR.LE gsb0, 0x0 ;  /* 0x00008000000079c5 */ /* 0x000fe40000010000 */
[----:B------:R-:W-:-:S15]  /*16c0*/  WARPGROUP.ARRIVE ;  /* 0x00000000000079c5 */ /* 0x000fde0000000000 */
[----:B------:R-:W-:Y:S03]  /*16d0*/  HGMMA.64x192x16.F32 R24, gdesc[UR16], R24, gsb0 ;  /* 0x02e00000101879f0 */ /* 0x000fe60008000818 */
[----:B------:R-:W-:Y:S02]  /*16e0*/  WARPGROUP.DEPBAR.LE gsb0, 0x0 ;  /* 0x00008000000079c5 */ /* 0x000fe40000010000 */
[----:B------:R-:W-:Y:S02]  /*16f0*/  FSEL R24, R24, -INF , P5 ;  /* 0xff80000018187808 */ /* 0x000fe40002800000 */
[----:B------:R-:W-:Y:S02]  /*1700*/  FSEL R25, R25, -INF , P4 ;  /* 0xff80000019197808 */ /* 0x000fe40002000000 */
[----:B------:R-:W-:Y:S02]  /*1710*/  FSEL R28, R28, -INF , P3 ;  /* 0xff8000001c1c7808 */ /* 0x000fe40001800000 */
[----:B------:R-:W-:-:S02]  /*1720*/  FMNMX.FTZ R3, R24, R25, !PT ;  /* 0x0000001918037209 */ /* 0x000fc40007810000 */
        /* <DEDUP_REMOVED lines=139> */
[----:B------:R-:W-:Y:S02]  /*1fe0*/  FMNMX.FTZ R3, R97, R2, !PT ;  /* 0x0000000261037209 */ /* 0x000fe40007810000 */
        /* <DEDUP_REMOVED lines=14> */
[----:B------:R-:W-:Y:S02]  /*20d0*/  FMNMX.FTZ R2, R108, R3, !PT ;  /* 0x000000036c027209 */ /* 0x000fe40007810000 */
[----:B------:R-:W-:-:S02]  /*20e0*/  ISETP.GT.AND P3, PT, R4, 0xb0, PT ;  /* 0x000000b00400780c */ /* 0x000fc40003f64270 */
[----:B------:R-:W-:Y:S02]  /*20f0*/  FSEL R98, R98, -INF , P4 ;  /* 0xff80000062627808 */ /* 0x000fe40002000000 */
[----:B------:R-:W-:Y:S02]  /*2100*/  FSEL R112, R112, -INF , P3 ;  /* 0xff80000070707808 */ /* 0x000fe40001800000 */
[----:B------:R-:W-:Y:S02]  /*2110*/  FMNMX.FTZ R3, R109, R2, !PT ;  /* 0x000000026d037209 */ /* 0x000fe40007810000 */
[----:B------:R-:W-:Y:S02]  /*2120*/  ISETP.GT.AND P4, PT, R4, 0xb1, PT ;  /* 0x000000b10400780c */ /* 0x000fe40003f84270 */
        /* <DEDUP_REMOVED lines=8> */
[----:B------:R-:W-:Y:S01]  /*21b0*/  FMNMX.FTZ R2, R116, R3, !PT ;  /* 0x0000000374027209 */ /* 0x000fe20007810000 */
[----:B------:R-:W-:Y:S01]  /*21c0*/  IMAD.U32 R3, RZ, RZ, UR4 ;  /* 0x00000004ff037e24 */ /* 0x000fe2000f8e00ff */
[----:B------:R-:W-:Y:S02]  /*21d0*/  FSEL R117, R117, -INF , P6 ;  /* 0xff80000075757808 */ /* 0x000fe40003000000 */
[----:B------:R-:W-:Y:S02]  /*21e0*/  P2R R29, PR, RZ, 0x2 ;  /* 0x00000002ff1d7803 */ /* 0x000fe40000000000 */
[----:B------:R-:W-:Y:S02]  /*21f0*/  FMNMX.FTZ R15, R117, R2, !PT ;  /* 0x00000002750f7209 */ /* 0x000fe40007810000 */
[----:B------:R-:W-:Y:S02]  /*2200*/  P2R R23, PR, RZ, 0x1 ;  /* 0x00000001ff177803 */ /* 0x000fe40000000000 */
[C---:B------:R-:W-:Y:S01]  /*2210*/  ISETP.GT.AND P0, PT, R4.reuse, 0x99, PT ;  /* 0x000000990400780c */ /* 0x040fe20003f04270 */
[----:B------:R-:W0:Y:S01]  /*2220*/  SHFL.BFLY PT, R2, R15, 0x2, 0x1f ;  /* 0x0c401f000f027f89 */ /* 0x000e2200000e0000 */
[----:B------:R-:W-:-:S02]  /*2230*/  ISETP.GT.AND P1, PT, R4, 0xa0, PT ;  /* 0x000000a00400780c */ /* 0x000fc40003f24270 */
[----:B------:R-:W-:Y:S02]  /*2240*/  P2R R21, PR, RZ, 0x4 ;  /* 0x00000004ff157803 */ /* 0x000fe40000000000 */
[----:B------:R-:W-:Y:S02]  /*2250*/  FSEL R103, R103, -INF , P0 ;  /* 0xff80000067677808 */ /* 0x000fe40000000000 */
[----:B------:R-:W-:Y:S02]  /*2260*/  FSEL R106, R106, -INF , P1 ;  /* 0xff8000006a6a7808 */ /* 0x000fe40000800000 */
[----:B------:R-:W-:Y:S02]  /*2270*/  ISETP.NE.AND P1, PT, R29, RZ, PT ;  /* 0x000000ff1d00720c */ /* 0x000fe40003f25270 */
[----:B------:R-:W-:Y:S02]  /*2280*/  ISETP.NE.AND P0, PT, R23, RZ, PT ;  /* 0x000000ff1700720c */ /* 0x000fe40003f05270 */
[----:B------:R-:W-:-:S02]  /*2290*/  FSEL R107, R107, -INF , P1 ;  /* 0xff8000006b6b7808 */ /* 0x000fc40000800000 */
[----:B------:R-:W-:Y:S02]  /*22a0*/  FSEL R110, R110, -INF , P0 ;  /* 0xff8000006e6e7808 */ /* 0x000fe40000000000 */
[----:B------:R-:W-:Y:S02]  /*22b0*/  ISETP.NE.AND P1, PT, R7, RZ, PT ;  /* 0x000000ff0700720c */ /* 0x000fe40003f25270 */
[----:B------:R-:W-:Y:S02]  /*22c0*/  FSEL R118, R118, -INF , P5 ;  /* 0xff80000076767808 */ /* 0x000fe40002800000 */
[----:B------:R-:W-:Y:S02]  /*22d0*/  ISETP.NE.AND P0, PT, R5, RZ, PT ;  /* 0x000000ff0500720c */ /* 0x000fe40003f05270 */
[----:B0-----:R-:W-:-:S05]  /*22e0*/  FMNMX.FTZ R19, R15, R2, !PT ;  /* 0x000000020f137209 */ /* 0x001fca0007810000 */
[----:B------:R-:W0:Y:S02]  /*22f0*/  SHFL.BFLY PT, R2, R19, 0x1, 0x1f ;  /* 0x0c201f0013027f89 */ /* 0x000e2400000e0000 */
        /* <DEDUP_REMOVED lines=79> */
[----:B------:R-:W-:Y:S01]  /*27f0*/  MUFU.EX2 R23, R23 ;  /* 0x0000001700177308 */ /* 0x000fe20000000800 */
[--C-:B------:R-:W-:Y:S01]  /*2800*/  IMAD.MOV.U32 R150, RZ, RZ, R151.reuse ;  /* 0x000000ffff967224 */ /* 0x100fe200078e0097 */
[----:B------:R-:W-:Y:S01]  /*2810*/  MOV R146, R151 ;  /* 0x0000009700927202 */ /* 0x000fe20000000f00 */
[--C-:B------:R-:W-:Y:S01]  /*2820*/  IMAD.MOV.U32 R148, RZ, RZ, R151.reuse ;  /* 0x000000ffff947224 */ /* 0x100fe200078e0097 */
[----:B------:R-:W-:Y:S01]  /*2830*/  FMNMX.FTZ R19, R76, R19, !PT ;  /* 0x000000134c137209 */ /* 0x000fe20007810000 */
[----:B------:R-:W-:-:S02]  /*2840*/  IMAD.MOV.U32 R144, RZ, RZ, R151 ;  /* 0x000000ffff907224 */ /* 0x000fc400078e0097 */
[--C-:B------:R-:W-:Y:S01]  /*2850*/  IMAD.MOV.U32 R142, RZ, RZ, R151.reuse ;  /* 0x000000ffff8e7224 */ /* 0x100fe200078e0097 */
[----:B------:R-:W-:Y:S01]  /*2860*/  FMNMX.FTZ R19, R74, R19, !PT ;  /* 0x000000134a137209 */ /* 0x000fe20007810000 */
[----:B------:R-:W-:Y:S01]  /*2870*/  MUFU.EX2 R43, R43 ;  /* 0x0000002b002b7308 */ /* 0x000fe20000000800 */
[--C-:B------:R-:W-:Y:S02]  /*2880*/  IMAD.MOV.U32 R140, RZ, RZ, R151.reuse ;  /* 0x000000ffff8c7224 */ /* 0x100fe400078e0097 */
[----:B------:R-:W-:Y:S01]  /*2890*/  FMNMX.FTZ R19, R80, R19, !PT ;  /* 0x0000001350137209 */ /* 0x000fe20007810000 */
[----:B------:R-:W-:-:S03]  /*28a0*/  IMAD.MOV.U32 R138, RZ, RZ, R151 ;  /* 0x000000ffff8a7224 */ /* 0x000fc600078e0097 */
        /* <DEDUP_REMOVED lines=35> */
[----:B------:R-:W1:Y:S01]  /*2ae0*/  SHFL.BFLY PT, R4, R9, 0x2, 0x1f ;  /* 0x0c401f0009047f89 */ /* 0x000e6200000e0000 */
        /* <DEDUP_REMOVED lines=16> */
[----:B------:R-:W-:Y:S01]  /*2bf0*/  LEA.HI R10, R17, R18, RZ, 0x4 ;  /* 0x00000012110a7211 */ /* 0x000fe200078f20ff */
[-CC-:B------:R-:W-:Y:S01]  /*2c00*/  FFMA.FTZ R132, R27, R3.reuse, -R85.reuse ;  /* 0x000000031b847223 */ /* 0x180fe20000010855 */
[-CC-:B------:R-:W-:Y:S01]  /*2c10*/  FFMA.FTZ R83, R22, R3.reuse, -R85.reuse ;  /* 0x0000000316537223 */ /* 0x180fe20000010855 */
[-CC-:B------:R-:W-:Y:S01]  /*2c20*/  FFMA.FTZ R9, R26, R3.reuse, -R85.reuse ;  /* 0x000000031a097223 */ /* 0x180fe20000010855 */
[----:B------:R-:W-:Y:S01]  /*2c30*/  LOP3.LUT R27, R10, 0xfffffff0, RZ, 0xc0, !PT ;  /* 0xfffffff00a1b7812 */ /* 0x000fe200078ec0ff */
[-CC-:B------:R-:W-:Y:S01]  /*2c40*/  FFMA.FTZ R26, R48, R3.reuse, -R85.reuse ;  /* 0x00000003301a7223 */ /* 0x180fe20000010855 */
[-CC-:B------:R-:W-:Y:S01]  /*2c50*/  FFMA.FTZ R13, R42, R3.reuse, -R85.reuse ;  /* 0x000000032a0d7223 */ /* 0x180fe20000010855 */
[----:B------:R-:W-:Y:S01]  /*2c60*/  FFMA.FTZ R42, R54, R3, -R85 ;  /* 0x00000003362a7223 */ /* 0x000fe20000010855 */
[----:B------:R-:W-:-:S02]  /*2c70*/  IMAD.U32 R54, RZ, RZ, UR36 ;  /* 0x00000024ff367e24 */ /* 0x000fc4000f8e00ff */
[-C--:B------:R-:W-:Y:S01]  /*2c80*/  FFMA.FTZ R11, R30, R3.reuse, -R85 ;  /* 0x000000031e0b7223 */ /* 0x080fe20000010855 */
[----:B------:R-:W-:Y:S01]  /*2c90*/  IMAD.IADD R22, R18, 0x1, -R27 ;  /* 0x0000000112167824 */ /* 0x000fe200078e0a1b */
[----:B------:R-:W-:Y:S01]  /*2ca0*/  MUFU.EX2 R9, R9 ;  /* 0x0000000900097308 */ /* 0x000fe20000000800 */
[-CC-:B------:R-:W-:Y:S01]  /*2cb0*/  FFMA.FTZ R71, R52, R3.reuse, -R85.reuse ;  /* 0x0000000334477223 */ /* 0x180fe20000010855 */
[----:B------:R-:W-:Y:S01]  /*2cc0*/  LEA.HI R18, R17, R18, RZ, 0x5 ;  /* 0x0000001211127211 */ /* 0x000fe200078f28ff */
[-CC-:B------:R-:W-:Y:S01]  /*2cd0*/  FFMA.FTZ R79, R34, R3.reuse, -R85.reuse ;  /* 0x00000003224f7223 */ /* 0x180fe20000010855 */
[----:B------:R-:W-:Y:S01]  /*2ce0*/  SHF.R.S32.HI R27, RZ, 0x1f, R22 ;  /* 0x0000001fff1b7819 */ /* 0x000fe20000011416 */
[-CC-:B------:R-:W-:Y:S01]  /*2cf0*/  FFMA.FTZ R134, R14, R3.reuse, -R85.reuse ;  /* 0x000000030e867223 */ /* 0x180fe20000010855 */
[-CC-:B------:R-:W-:Y:S01]  /*2d00*/  FFMA.FTZ R14, R38, R3.reuse, -R85.reuse ;  /* 0x00000003260e7223 */ /* 0x180fe20000010855 */
[-CC-:B------:R-:W-:Y:S01]  /*2d10*/  FFMA.FTZ R38, R50, R3.reuse, -R85.reuse ;  /* 0x0000000332267223 */ /* 0x180fe20000010855 */
[----:B------:R-:W-:Y:S01]  /*2d20*/  LEA.HI R48, R27, R22, RZ, 0x3 ;  /* 0x000000161b307211 */ /* 0x000fe200078f18ff */
[----:B------:R-:W1:Y:S01]  /*2d30*/  MUFU.EX2 R132, R132 ;  /* 0x0000008400847308 */ /* 0x000e620000000800 */
[-CC-:B------:R-:W-:Y:S01]  /*2d40*/  FFMA.FTZ R50, R62, R3.reuse, -R85.reuse ;  /* 0x000000033e327223 */ /* 0x180fe20000010855 */
[-CC-:B------:R-:W-:Y:S01]  /*2d50*/  FFMA.FTZ R62, R91, R3.reuse, -R85.reuse ;  /* 0x000000035b3e7223 */ /* 0x180fe20000010855 */
[----:B------:R-:W-:Y:S01]  /*2d60*/  LOP3.LUT R89, R48, 0xfffffff8, RZ, 0xc0, !PT ;  /* 0xfffffff830597812 */ /* 0x000fe200078ec0ff */
[-CC-:B------:R-:W-:Y:S01]  /*2d70*/  FFMA.FTZ R34, R46, R3.reuse, -R85.reuse ;  /* 0x000000032e227223 */ /* 0x180fe20000010855 */
[----:B------:R-:W-:Y:S01]  /*2d80*/  FFMA.FTZ R46, R58, R3, -R85 ;  /* 0x000000033a2e7223 */ /* 0x000fe20000010855 */
[----:B------:R-:W-:-:S02]  /*2d90*/  IMAD.SHL.U32 R48, R48, 0x40, RZ ;  /* 0x0000004030307824 */ /* 0x000fc400078e00ff */
[-C--:B------:R-:W-:Y:S01]  /*2da0*/  FFMA.FTZ R58, R8, R3.reuse, -R85 ;  /* 0x00000003083a7223 */ /* 0x080fe20000010855 */
[----:B------:R-:W-:Y:S01]  /*2db0*/  IMAD.IADD R89, R22, 0x1, -R89 ;  /* 0x0000000116597824 */ /* 0x000fe200078e0a59 */
[----:B------:R-:W-:Y:S01]  /*2dc0*/  SHF.R.S32.HI R22, RZ, 0x4, R10 ;  /* 0x00000004ff167819 */ /* 0x000fe2000001140a */
[----:B------:R-:W3:Y:S01]  /*2dd0*/  MUFU.EX2 R11, R11 ;  /* 0x0000000b000b7308 */ /* 0x000ee20000000800 */
[-CC-:B------:R-:W-:Y:S01]  /*2de0*/  FFMA.FTZ R75, R60, R3.reuse, -R85.reuse ;  /* 0x000000033c4b7223 */ /* 0x180fe20000010855 */
[----:B------:R-:W-:Y:S01]  /*2df0*/  IMAD.SHL.U32 R10, R89, 0x40, RZ ;  /* 0x00000040590a7824 */ /* 0x000fe200078e00ff */
[----:B------:R-:W-:Y:S01]  /*2e00*/  LOP3.LUT R60, R48, 0x7ffffe00, RZ, 0xc0, !PT ;  /* 0x7ffffe00303c7812 */ /* 0x000fe200078ec0ff */
[----:B------:R-:W-:Y:S02]  /*2e10*/  IMAD.SHL.U32 R93, R22, 0x8, RZ ;  /* 0x00000008165d7824 */ /* 0x000fe400078e00ff */
[-CC-:B------:R-:W-:Y:S01]  /*2e20*/  FFMA.FTZ R81, R68, R3.reuse, -R85.reuse ;  /* 0x0000000344517223 */ /* 0x180fe20000010855 */
[----:B------:R-:W-:Y:S01]  /*2e30*/  IMAD.SHL.U32 R22, R18, 0x20, RZ ;  /* 0x0000002012167824 */ /* 0x000fe200078e00ff */
[----:B------:R-:W-:Y:S01]  /*2e40*/  LOP3.LUT R10, R10, 0x1c0, RZ, 0xc0, !PT ;  /* 0x000001c00a0a7812 */ /* 0x000fe200078ec0ff */
[----:B------:R-:W4:Y:S01]  /*2e50*/  MUFU.EX2 R136, R136 ;  /* 0x0000008800887308 */ /* 0x000f220000000800 */
[-CC-:B------:R-:W-:Y:S01]  /*2e60*/  FFMA.FTZ R27, R66, R3.reuse, -R85.reuse ;  /* 0x00000003421b7223 */ /* 0x180fe20000010855 */
[-C--:B------:R-:W-:Y:S01]  /*2e70*/  FFMA.FTZ R73, R56, R3.reuse, -R85 ;  /* 0x0000000338497223 */ /* 0x080fe20000010855 */
[----:B------:R-:W-:Y:S01]  /*2e80*/  LOP3.LUT R93, R10, 0x8, R93, 0xf8, !PT ;  /* 0x000000080a5d7812 */ /* 0x000fe200078ef85d */
[-CC-:B------:R-:W-:Y:S01]  /*2e90*/  FFMA.FTZ R56, R20, R3.reuse, -R85.reuse ;  /* 0x0000000314387223 */ /* 0x180fe20000010855 */
[----:B------:R-:W-:Y:S01]  /*2ea0*/  SHF.R.U32.HI R10, RZ, 0x3, R10 ;  /* 0x00000003ff0a7819 */ /* 0x000fe2000001160a */
[--C-:B------:R-:W-:Y:S01]  /*2eb0*/  FFMA.FTZ R77, R64, R3, -R85.reuse ;  /* 0x00000003404d7223 */ /* 0x100fe20000010855 */
[----:B0-----:R-:W-:Y:S01]  /*2ec0*/  F2FP.F16.F32.PACK_AB R20, R49, R45 ;  /* 0x0000002d3114723e */ /* 0x001fe200000000ff */
[----:B------:R-:W0:Y:S01]  /*2ed0*/  MUFU.EX2 R79, R79 ;  /* 0x0000004f004f7308 */ /* 0x000e220000000800 */
[----:B------:R-:W-:Y:S01]  /*2ee0*/  LOP3.LUT R52, R93, R10, RZ, 0x3c, !PT ;  /* 0x0000000a5d347212 */ /* 0x000fe200078e3cff */
[-CC-:B------:R-:W-:Y:S01]  /*2ef0*/  FFMA.FTZ R30, R72, R3.reuse, -R85.reuse ;  /* 0x00000003481e7223 */ /* 0x180fe20000010855 */
[----:B------:R-:W-:Y:S01]  /*2f00*/  @!P1 IADD3 R10, R54, 0x30840, RZ ;  /* 0x00030840360a9810 */ /* 0x000fe20007ffe0ff */
[-CC-:B------:R-:W-:Y:S01]  /*2f10*/  FFMA.FTZ R70, R70, R3.reuse, -R85.reuse ;  /* 0x0000000346467223 */ /* 0x180fe20000010855 */
[----:B------:R-:W-:Y:S01]  /*2f20*/  LOP3.LUT R93, R22, 0x7ffffc00, RZ, 0xc0, !PT ;  /* 0x7ffffc00165d7812 */ /* 0x000fe200078ec0ff */
[-C--:B------:R-:W-:Y:S01]  /*2f30*/  FFMA.FTZ R18, R76, R3.reuse, -R85 ;  /* 0x000000034c127223 */ /* 0x080fe20000010855 */
[----:B------:R-:W-:Y:S01]  /*2f40*/  @!P1 PRMT R10, RZ, 0x654, R10 ;  /* 0x00000654ff0a9816 */ /* 0x000fe2000000000a */
[----:B------:R-:W5:Y:S01]  /*2f50*/  MUFU.EX2 R134, R134 ;  /* 0x0000008600867308 */ /* 0x000f620000000800 */
[----:B------:R-:W-:Y:S01]  /*2f60*/  IADD3 R60, R52, R60, R93 ;  /* 0x0000003c343c7210 */ /* 0x000fe20007ffe05d */
[-CC-:B------:R-:W-:Y:S01]  /*2f70*/  FFMA.FTZ R48, R74, R3.reuse, -R85.reuse ;  /* 0x000000034a307223 */ /* 0x180fe20000010855 */
[----:B------:R2:W-:Y:S01]  /*2f80*/  @!P1 SYNCS.ARRIVE.TRANS64.RED.A1T0 RZ, [R10+URZ], RZ ;  /* 0x000000ff0aff99a7 */ /* 0x0005e2000810043f */
[----:B------:R-:W-:Y:S01]  /*2f90*/  LOP3.LUT P3, RZ, R89, 0x2, RZ, 0xc0, !PT ;  /* 0x0000000259ff7812 */ /* 0x000fe2000786c0ff */
[-CC-:B------:R-:W-:Y:S01]  /*2fa0*/  FFMA.FTZ R80, R80, R3.reuse, -R85.reuse ;  /* 0x0000000350507223 */ /* 0x180fe20000010855 */
[-CC-:B------:R-:W-:Y:S01]  /*2fb0*/  FFMA.FTZ R52, R78, R3.reuse, -R85.reuse ;  /* 0x000000034e347223 */ /* 0x180fe20000010855 */
[-CC-:B------:R-:W-:Y:S01]  /*2fc0*/  FFMA.FTZ R64, R87, R3.reuse, -R85.reuse ;  /* 0x0000000357407223 */ /* 0x180fe20000010855 */
[----:B------:R-:W5:Y:S01]  /*2fd0*/  MUFU.EX2 R14, R14 ;  /* 0x0000000e000e7308 */ /* 0x000f620000000800 */
[----:B------:R-:W-:Y:S01]  /*2fe0*/  LOP3.LUT P2, RZ, R89, 0x4, RZ, 0xc0, !PT ;  /* 0x0000000459ff7812 */ /* 0x000fe2000784c0ff */
[-C--:B------:R-:W-:Y:S01]  /*2ff0*/  FFMA.FTZ R89, R84, R3.reuse, -R85 ;  /* 0x0000000354597223 */ /* 0x080fe20000010855 */
[----:B--2---:R-:W-:Y:S01]  /*3000*/  FADD.FTZ R10, R5, R21 ;  /* 0x00000015050a7221 */ /* 0x004fe20000010000 */
[-CC-:B------:R-:W-:Y:S01]  /*3010*/  FFMA.FTZ R54, R82, R3.reuse, -R85.reuse ;  /* 0x0000000352367223 */ /* 0x180fe20000010855 */
[-CC-:B------:R-:W-:Y:S01]  /*3020*/  FFMA.FTZ R88, R88, R3.reuse, -R85.reuse ;  /* 0x0000000358587223 */ /* 0x180fe20000010855 */
[--C-:B------:R-:W-:Y:S01]  /*3030*/  FFMA.FTZ R86, R86, R3, -R85.reuse ;  /* 0x0000000356567223 */ /* 0x100fe20000010855 */
[----:B------:R-:W-:Y:S01]  /*3040*/  FADD.FTZ R22, R23, R10 ;  /* 0x0000000a17167221 */ /* 0x000fe20000010000 */
[----:B-1----:R-:W-:Y:S01]  /*3050*/  FADD.FTZ R10, R9, R132 ;  /* 0x00000084090a7221 */ /* 0x002fe20000010000 */
[----:B------:R-:W1:Y:S01]  /*3060*/  MUFU.EX2 R83, R83 ;  /* 0x0000005300537308 */ /* 0x000e620000000800 */
[----:B------:R-:W-:Y:S01]  /*3070*/  F2FP.F16.F32.PACK_AB R9, R132, R9 ;  /* 0x000000098409723e */ /* 0x000fe200000000ff */
[----:B------:R-:W-:Y:S01]  /*3080*/  FADD.FTZ R22, R43, R22 ;  /* 0x000000162b167221 */ /* 0x000fe20000010000 */
[----:B---3--:R-:W-:Y:S01]  /*3090*/  FADD.FTZ R91, R11, R10 ;  /* 0x0000000a0b5b7221 */ /* 0x008fe20000010000 */
[----:B------:R-:W-:Y:S01]  /*30a0*/  F2FP.F16.F32.PACK_AB R10, R43, R23 ;  /* 0x000000172b0a723e */ /* 0x000fe200000000ff */
[----:B------:R-:W-:Y:S01]  /*30b0*/  FFMA.FTZ R90, R90, R3, -R85 ;  /* 0x000000035a5a7223 */ /* 0x000fe20000010855 */
[----:B------:R-:W-:Y:S01]  /*30c0*/  FADD.FTZ R22, R45, R22 ;  /* 0x000000162d167221 */ /* 0x000fe20000010000 */
[C---:B----4-:R-:W-:Y:S01]  /*30d0*/  FADD.FTZ R8, R136.reuse, R91 ;  /* 0x0000005b88087221 */ /* 0x050fe20000010000 */
[----:B------:R-:W2:Y:S01]  /*30e0*/  MUFU.EX2 R13, R13 ;  /* 0x0000000d000d7308 */ /* 0x000ea20000000800 */
[----:B------:R-:W-:Y:S01]  /*30f0*/  F2FP.F16.F32.PACK_AB R11, R136, R11 ;  /* 0x0000000b880b723e */ /* 0x000fe200000000ff */
[----:B------:R-:W-:Y:S01]  /*3100*/  FADD.FTZ R22, R49, R22 ;  /* 0x0000001631167221 */ /* 0x000fe20000010000 */
[----:B0-----:R-:W-:Y:S01]  /*3110*/  FADD.FTZ R91, R79, R8 ;  /* 0x000000084f5b7221 */ /* 0x001fe20000010000 */
[----:B------:R-:W-:Y:S01]  /*3120*/  F2FP.F16.F32.PACK_AB R8, R21, R5 ;  /* 0x000000051508723e */ /* 0x000fe200000000ff */
[-C--:B------:R-:W-:Y:S01]  /*3130*/  FFMA.FTZ R94, R94, R3.reuse, -R85 ;  /* 0x000000035e5e7223 */ /* 0x080fe20000010855 */
[----:B------:R-:W-:Y:S01]  /*3140*/  FADD.FTZ R22, R51, R22 ;  /* 0x0000001633167221 */ /* 0x000fe20000010000 */
[----:B-----5:R-:W-:Y:S01]  /*3150*/  FADD.FTZ R93, R134, R91 ;  /* 0x0000005b865d7221 */ /* 0x020fe20000010000 */
[----:B------:R-:W0:Y:S01]  /*3160*/  MUFU.EX2 R26, R26 ;  /* 0x0000001a001a7308 */ /* 0x000e220000000800 */
[-C--:B------:R-:W-:Y:S01]  /*3170*/  FFMA.FTZ R95, R95, R3.reuse, -R85 ;  /* 0x000000035f5f7223 */ /* 0x080fe20000010855 */
[----:B------:R-:W-:Y:S01]  /*3180*/  FADD.FTZ R97, R55, R22 ;  /* 0x0000001637617221 */ /* 0x000fe20000010000 */
[----:B------:R-:W-:Y:S01]  /*3190*/  FADD.FTZ R22, R14, R93 ;  /* 0x0000005d0e167221 */ /* 0x000fe20000010000 */
[-CC-:B------:R-:W-:Y:S01]  /*31a0*/  FFMA.FTZ R98, R98, R3.reuse, -R85.reuse ;  /* 0x0000000362627223 */ /* 0x180fe20000010855 */
[----:B------:R-:W-:Y:S01]  /*31b0*/  FFMA.FTZ R99, R99, R3, -R85 ;  /* 0x0000000363637223 */ /* 0x000fe20000010855 */
[----:B------:R-:W-:Y:S01]  /*31c0*/  FADD.FTZ R68, R12, R97 ;  /* 0x000000610c447221 */ /* 0x000fe20000010000 */
[----:B-1----:R-:W-:Y:S01]  /*31d0*/  FADD.FTZ R66, R83, R22 ;  /* 0x0000001653427221 */ /* 0x002fe20000010000 */
[----:B------:R-:W1:Y:S01]  /*31e0*/  MUFU.EX2 R34, R34 ;  /* 0x0000002200227308 */ /* 0x000e620000000800 */
[----:B------:R-:W-:Y:S01]  /*31f0*/  F2FP.F16.F32.PACK_AB R22, R55, R51 ;  /* 0x000000333716723e */ /* 0x000fe200000000ff */
[----:B------:R-:W-:Y:S01]  /*3200*/  FADD.FTZ R21, R7, R68 ;  /* 0x0000004407157221 */ /* 0x000fe20000010000 */
[----:B--2---:R-:W-:Y:S01]  /*3210*/  FADD.FTZ R5, R13, R66 ;  /* 0x000000420d057221 */ /* 0x004fe20000010000 */
[----:B------:R-:W-:Y:S01]  /*3220*/  F2FP.F16.F32.PACK_AB R12, R7, R12 ;  /* 0x0000000c070c723e */ /* 0x000fe200000000ff */
[-C--:B------:R-:W-:Y:S01]  /*3230*/  FFMA.FTZ R102, R102, R3.reuse, -R85 ;  /* 0x0000000366667223 */ /* 0x080fe20000010855 */
[----:B------:R-:W-:Y:S01]  /*3240*/  FADD.FTZ R66, R6, R21 ;  /* 0x0000001506427221 */ /* 0x000fe20000010000 */
[-C--:B------:R-:W-:Y:S01]  /*3250*/  FFMA.FTZ R103, R103, R3.reuse, -R85 ;  /* 0x0000000367677223 */ /* 0x080fe20000010855 */
[----:B------:R-:W2:Y:S01]  /*3260*/  MUFU.EX2 R71, R71 ;  /* 0x0000004700477308 */ /* 0x000ea20000000800 */
[----:B0-----:R-:W-:Y:S01]  /*3270*/  FADD.FTZ R21, R26, R5 ;  /* 0x000000051a157221 */ /* 0x001fe20000010000 */
[----:B------:R-:W-:Y:S01]  /*3280*/  FADD.FTZ R66, R15, R66 ;  /* 0x000000420f427221 */ /* 0x000fe20000010000 */
[----:B------:R-:W-:Y:S01]  /*3290*/  LEA R5, R60, UR36, 0x1 ;  /* 0x000000243c057c11 */ /* 0x000fe2000f8e08ff */
[--C-:B------:R-:W-:Y:S01]  /*32a0*/  FFMA.FTZ R106, R106, R3, -R85.reuse ;  /* 0x000000036a6a7223 */ /* 0x100fe20000010855 */
[----:B------:R-:W-:Y:S01]  /*32b0*/  F2FP.F16.F32.PACK_AB R13, R26, R13 ;  /* 0x0000000d1a0d723e */ /* 0x000fe200000000ff */
[----:B------:R-:W-:Y:S01]  /*32c0*/  FADD.FTZ R45, R37, R66 ;  /* 0x00000042252d7221 */ /* 0x000fe20000010000 */
[----:B------:R-:W-:Y:S01]  /*32d0*/  FFMA.FTZ R107, R107, R3, -R85 ;  /* 0x000000036b6b7223 */ /* 0x000fe20000010855 */
[----:B------:R-:W0:Y:S01]  /*32e0*/  MUFU.EX2 R38, R38 ;  /* 0x0000002600267308 */ /* 0x000e220000000800 */
[----:B-1----:R-:W-:Y:S01]  /*32f0*/  FADD.FTZ R60, R34, R21 ;  /* 0x00000015223c7221 */ /* 0x002fe20000010000 */
[----:B------:R-:W-:Y:S01]  /*3300*/  FADD.FTZ R66, R120, R45 ;  /* 0x0000002d78427221 */ /* 0x000fe20000010000 */
[C---:B------:R-:W-:Y:S01]  /*3310*/  VIADD R49, R5.reuse, 0x1e800 ;  /* 0x0001e80005317836 */ /* 0x040fe20000000000 */
[----:B------:R-:W-:Y:S01]  /*3320*/  F2FP.F16.F32.PACK_AB R21, R134, R79 ;  /* 0x0000004f8615723e */ /* 0x000fe200000000ff */
[----:B------:R-:W-:-:S02]  /*3330*/  VIADD R154, R5, 0x1e820 ;  /* 0x0001e820059a7836 */ /* 0x000fc40000000000 */
[----:B------:R-:W-:Y:S01]  /*3340*/  FADD.FTZ R45, R39, R66 ;  /* 0x00000042272d7221 */ /* 0x000fe20000010000 */
[----:B------:R-:W-:Y:S01]  /*3350*/  @P3 VIADD R154, R49, 0xffffffe0 ;  /* 0xffffffe0319a3836 */ /* 0x000fe20000000000 */
[----:B------:R-:W1:Y:S01]  /*3360*/  MUFU.EX2 R73, R73 ;  /* 0x0000004900497308 */ /* 0x000e620000000800 */
[----:B--2---:R-:W-:Y:S01]  /*3370*/  FADD.FTZ R23, R71, R60 ;  /* 0x0000003c47177221 */ /* 0x004fe20000010000 */
[----:B------:R2:W-:Y:S01]  /*3380*/  STSM.16.M88.4 [R5+0x1e800], R8 ;  /* 0x01e8000805007844 */ /* 0x0005e20000000200 */
[-CC-:B------:R-:W-:Y:S01]  /*3390*/  FFMA.FTZ R110, R110, R3.reuse, -R85.reuse ;  /* 0x000000036e6e7223 */ /* 0x180fe20000010855 */
[-CC-:B------:R-:W-:Y:S01]  /*33a0*/  FFMA.FTZ R128, R128, R3.reuse, -R85.reuse ;  /* 0x0000000380807223 */ /* 0x180fe20000010855 */
[-CC-:B------:R-:W-:Y:S01]  /*33b0*/  FFMA.FTZ R118, R118, R3.reuse, -R85.reuse ;  /* 0x0000000376767223 */ /* 0x180fe20000010855 */
[----:B------:R-:W-:Y:S01]  /*33c0*/  FFMA.FTZ R85, R130, R3, -R85 ;  /* 0x0000000382557223 */ /* 0x000fe20000010855 */
[----:B------:R-:W-:Y:S01]  /*33d0*/  IMAD.MOV.U32 R136, RZ, RZ, R151 ;  /* 0x000000ffff887224 */ /* 0x000fe200078e0097 */
[----:B------:R-:W3:Y:S01]  /*33e0*/  MUFU.EX2 R42, R42 ;  /* 0x0000002a002a7308 */ /* 0x000ee20000000800 */
[----:B0-----:R-:W-:Y:S01]  /*33f0*/  FADD.FTZ R60, R38, R23 ;  /* 0x00000017263c7221 */ /* 0x001fe20000010000 */
[----:B------:R-:W-:Y:S01]  /*3400*/  F2FP.F16.F32.PACK_AB R23, R83, R14 ;  /* 0x0000000e5317723e */ /* 0x000fe200000000ff */
[--C-:B------:R-:W-:Y:S01]  /*3410*/  IMAD.MOV.U32 R134, RZ, RZ, R151.reuse ;  /* 0x000000ffff867224 */ /* 0x100fe200078e0097 */
[----:B------:R-:W-:Y:S01]  /*3420*/  MOV R132, R151 ;  /* 0x0000009700847202 */ /* 0x000fe20000000f00 */
[----:B------:R-:W-:-:S02]  /*3430*/  IMAD.MOV.U32 R130, RZ, RZ, R151 ;  /* 0x000000ffff827224 */ /* 0x000fc400078e0097 */
[----:B------:R0:W-:Y:S01]  /*3440*/  STSM.16.M88.4 [R154], R20 ;  /* 0x000000149a007844 */ /* 0x0001e20000000200 */
[----:B------:R-:W4:Y:S01]  /*3450*/  MUFU.EX2 R75, R75 ;  /* 0x0000004b004b7308 */ /* 0x000f220000000800 */
[C---:B-1----:R-:W-:Y:S01]  /*3460*/  FADD.FTZ R51, R73.reuse, R60 ;  /* 0x0000003c49337221 */ /* 0x042fe20000010000 */
[----:B------:R-:W-:Y:S01]  /*3470*/  FADD.FTZ R60, R122, R45 ;  /* 0x0000002d7a3c7221 */ /* 0x000fe20000010000 */
[----:B--2---:R-:W-:Y:S01]  /*3480*/  F2FP.F16.F32.PACK_AB R8, R120, R37 ;  /* 0x000000257808723e */ /* 0x004fe200000000ff */
[----:B------:R-:W-:Y:S01]  /*3490*/  IMAD.MOV.U32 R37, RZ, RZ, 0x40 ;  /* 0x00000040ff257424 */ /* 0x000fe200078e00ff */
[----:B------:R-:W-:Y:S01]  /*34a0*/  F2FP.F16.F32.PACK_AB R10, R122, R39 ;  /* 0x000000277a0a723e */ /* 0x000fe200000000ff */
[----:B------:R-:W-:Y:S01]  /*34b0*/  IMAD.MOV.U32 R122, RZ, RZ, R151 ;  /* 0x000000ffff7a7224 */ /* 0x000fe200078e0097 */
[----:B------:R-:W-:Y:S01]  /*34c0*/  F2FP.F16.F32.PACK_AB R9, R73, R38 ;  /* 0x000000264909723e */ /* 0x000fe200000000ff */
[----:B------:R-:W1:Y:S01]  /*34d0*/  MUFU.EX2 R46, R46 ;  /* 0x0000002e002e7308 */ /* 0x000e620000000800 */
[----:B---3--:R-:W-:Y:S01]  /*34e0*/  FADD.FTZ R14, R42, R51 ;  /* 0x000000332a0e7221 */ /* 0x008fe20000010000 */
[----:B------:R-:W-:Y:S01]  /*34f0*/  FADD.FTZ R51, R41, R60 ;  /* 0x0000003c29337221 */ /* 0x000fe20000010000 */
[----:B------:R-:W-:Y:S01]  /*3500*/  SEL R37, R37, 0xffffffc0, !P2 ;  /* 0xffffffc025257807 */ /* 0x000fe20005000000 */
[----:B------:R-:W-:-:S02]  /*3510*/  IMAD.MOV.U32 R120, RZ, RZ, R151 ;  /* 0x000000ffff787224 */ /* 0x000fc400078e0097 */
[C---:B------:R-:W-:Y:S01]  /*3520*/  FADD.FTZ R60, R124.reuse, R51 ;  /* 0x000000337c3c7221 */ /* 0x040fe20000010000 */
[----:B0-----:R-:W-:Y:S01]  /*3530*/  F2FP.F16.F32.PACK_AB R20, R124, R41 ;  /* 0x000000297c14723e */ /* 0x001fe200000000ff */
[----:B------:R-:W0:Y:S01]  /*3540*/  MUFU.EX2 R77, R77 ;  /* 0x0000004d004d7308 */ /* 0x000e220000000800 */
[----:B----4-:R-:W-:Y:S01]  /*3550*/  FADD.FTZ R7, R75, R14 ;  /* 0x0000000e4b077221 */ /* 0x010fe20000010000 */
[----:B------:R-:W-:Y:S01]  /*3560*/  F2FP.F16.F32.PACK_AB R14, R15, R6 ;  /* 0x000000060f0e723e */ /* 0x000fe200000000ff */
[----:B------:R-:W-:Y:S01]  /*3570*/  FADD.FTZ R15, R47, R60 ;  /* 0x0000003c2f0f7221 */ /* 0x000fe20000010000 */
[----:B------:R-:W-:Y:S01]  /*3580*/  F2FP.F16.F32.PACK_AB R11, R75, R42 ;  /* 0x0000002a4b0b723e */ /* 0x000fe200000000ff */
[----:B------:R-:W-:Y:S01]  /*3590*/  IMAD.MOV.U32 R124, RZ, RZ, R151 ;  /* 0x000000ffff7c7224 */ /* 0x000fe200078e0097 */
[C---:B------:R-:W-:Y:S01]  /*35a0*/  F2FP.F16.F32.PACK_AB R22, R126.reuse, R47 ;  /* 0x0000002f7e16723e */ /* 0x040fe200000000ff */
[----:B------:R-:W-:Y:S01]  /*35b0*/  FADD.FTZ R15, R126, R15 ;  /* 0x0000000f7e0f7221 */ /* 0x000fe20000010000 */
[----:B------:R-:W2:Y:S01]  /*35c0*/  MUFU.EX2 R50, R50 ;  /* 0x0000003200327308 */ /* 0x000ea20000000800 */
[----:B-1----:R-:W-:Y:S01]  /*35d0*/  FADD.FTZ R6, R46, R7 ;  /* 0x000000072e067221 */ /* 0x002fe20000010000 */
[----:B------:R-:W-:-:S02]  /*35e0*/  IMAD.MOV.U32 R126, RZ, RZ, R151 ;  /* 0x000000ffff7e7224 */ /* 0x000fc400078e0097 */
[----:B------:R-:W-:Y:S01]  /*35f0*/  FADD.FTZ R60, R24, R15 ;  /* 0x0000000f183c7221 */ /* 0x000fe20000010000 */
[----:B------:R-:W-:Y:S02]  /*3600*/  F2FP.F16.F32.PACK_AB R15, R71, R34 ;  /* 0x00000022470f723e */ /* 0x000fe400000000ff */
[C---:B------:R-:W-:Y:S01]  /*3610*/  F2FP.F16.F32.PACK_AB R24, R25.reuse, R24 ;  /* 0x000000181918723e */ /* 0x040fe200000000ff */
[----:B------:R-:W-:Y:S01]  /*3620*/  FADD.FTZ R60, R25, R60 ;  /* 0x0000003c193c7221 */ /* 0x000fe20000010000 */
[----:B------:R-:W1:Y:S01]  /*3630*/  MUFU.EX2 R81, R81 ;  /* 0x0000005100517308 */ /* 0x000e620000000800 */
[----:B0-----:R-:W-:Y:S02]  /*3640*/  FADD.FTZ R7, R77, R6 ;  /* 0x000000064d077221 */ /* 0x001fe40000010000 */
[----:B------:R-:W-:-:S04]  /*3650*/  FADD.FTZ R21, R29, R60 ;  /* 0x0000003c1d157221 */ /* 0x000fc80000010000 */
[----:B------:R-:W-:Y:S01]  /*3660*/  FADD.FTZ R26, R32, R21 ;  /* 0x00000015201a7221 */ /* 0x000fe20000010000 */
[----:B------:R-:W0:Y:S01]  /*3670*/  MUFU.EX2 R27, R27 ;  /* 0x0000001b001b7308 */ /* 0x000e220000000800 */
[----:B--2---:R-:W-:Y:S01]  /*3680*/  FADD.FTZ R6, R50, R7 ;  /* 0x0000000732067221 */ /* 0x004fe20000010000 */
[----:B------:R-:W-:-:S06]  /*3690*/  F2FP.F16.F32.PACK_AB R21, R77, R46 ;  /* 0x0000002e4d15723e */ /* 0x000fcc00000000ff */
[----:B------:R-:W2:Y:S01]  /*36a0*/  MUFU.EX2 R30, R30 ;  /* 0x0000001e001e7308 */ /* 0x000ea20000000800 */
[----:B-1----:R-:W-:-:S07]  /*36b0*/  FADD.FTZ R6, R81, R6 ;  /* 0x0000000651067221 */ /* 0x002fce0000010000 */
[----:B------:R-:W1:Y:S01]  /*36c0*/  MUFU.EX2 R17, R70 ;  /* 0x0000004600117308 */ /* 0x000e620000000800 */
[----:B0-----:R-:W-:-:S07]  /*36d0*/  FADD.FTZ R7, R27, R6 ;  /* 0x000000061b077221 */ /* 0x001fce0000010000 */
[----:B------:R-:W0:Y:S01]  /*36e0*/  MUFU.EX2 R33, R33 ;  /* 0x0000002100217308 */ /* 0x000e220000000800 */
[----:B--2---:R-:W-:-:S07]  /*36f0*/  FADD.FTZ R6, R30, R7 ;  /* 0x000000071e067221 */ /* 0x004fce0000010000 */
[----:B------:R-:W2:Y:S01]  /*3700*/  MUFU.EX2 R18, R18 ;  /* 0x0000001200127308 */ /* 0x000ea20000000800 */
[----:B-1----:R-:W-:-:S07]  /*3710*/  FADD.FTZ R7, R17, R6 ;  /* 0x0000000611077221 */ /* 0x002fce0000010000 */
[----:B------:R-:W1:Y:S01]  /*3720*/  MUFU.EX2 R36, R36 ;  /* 0x0000002400247308 */ /* 0x000e620000000800 */
[----:B0-----:R-:W-:-:S07]  /*3730*/  FADD.FTZ R23, R33, R26 ;  /* 0x0000001a21177221 */ /* 0x001fce0000010000 */
[----:B------:R-:W0:Y:S01]  /*3740*/  MUFU.EX2 R48, R48 ;  /* 0x0000003000307308 */ /* 0x000e220000000800 */
[----:B--2---:R-:W-:-:S07]  /*3750*/  FADD.FTZ R7, R18, R7 ;  /* 0x0000000712077221 */ /* 0x004fce0000010000 */
[----:B------:R-:W2:Y:S01]  /*3760*/  MUFU.EX2 R35, R35 ;  /* 0x0000002300237308 */ /* 0x000ea20000000800 */
[C---:B-1----:R-:W-:Y:S01]  /*3770*/  FADD.FTZ R6, R36.reuse, R23 ;  /* 0x0000001724067221 */ /* 0x042fe20000010000 */
[----:B------:R-:W-:Y:S02]  /*3780*/  F2FP.F16.F32.PACK_AB R23, R81, R50 ;  /* 0x000000325117723e */ /* 0x000fe400000000ff */
[----:B------:R-:W-:-:S04]  /*3790*/  F2FP.F16.F32.PACK_AB R36, R36, R33 ;  /* 0x000000212424723e */ /* 0x000fc800000000ff */
[----:B------:R-:W1:Y:S01]  /*37a0*/  MUFU.EX2 R87, R80 ;  /* 0x0000005000577308 */ /* 0x000e620000000800 */
[----:B0-----:R-:W-:Y:S01]  /*37b0*/  FADD.FTZ R26, R48, R7 ;  /* 0x00000007301a7221 */ /* 0x001fe20000010000 */
[----:B------:R-:W-:-:S06]  /*37c0*/  IMAD.IADD R7, R37, 0x1, R154 ;  /* 0x0000000125077824 */ /* 0x000fcc00078e029a */
[----:B------:R-:W0:Y:S01]  /*37d0*/  MUFU.EX2 R40, R40 ;  /* 0x0000002800287308 */ /* 0x000e220000000800 */
[----:B--2---:R-:W-:Y:S01]  /*37e0*/  FADD.FTZ R39, R35, R6 ;  /* 0x0000000623277221 */ /* 0x004fe20000010000 */
[----:B------:R-:W-:-:S05]  /*37f0*/  IMAD.IADD R6, R49, 0x1, R37 ;  /* 0x0000000131067824 */ /* 0x000fca00078e0225 */
[----:B------:R2:W-:Y:S01]  /*3800*/  STSM.16.M88.4 [R6], R12 ;  /* 0x0000000c06007844 */ /* 0x0005e20000000200 */
[----:B------:R-:W3:Y:S01]  /*3810*/  MUFU.EX2 R52, R52 ;  /* 0x0000003400347308 */ /* 0x000ee20000000800 */
[----:B-1----:R-:W-:Y:S02]  /*3820*/  FADD.FTZ R37, R87, R26 ;  /* 0x0000001a57257221 */ /* 0x002fe40000010000 */
[----:B------:R1:W-:Y:S04]  /*3830*/  STSM.16.M88.4 [R7], R8 ;  /* 0x0000000807007844 */ /* 0x0003e80000000200 */
[----:B------:R-:W-:Y:S01]  /*3840*/  STSM.16.M88.4 [R5+0x24800], R20 ;  /* 0x0248001405007844 */ /* 0x000fe20000000200 */
[----:B------:R-:W4:Y:S01]  /*3850*/  MUFU.EX2 R19, R19 ;  /* 0x0000001300137308 */ /* 0x000f220000000800 */
[----:B0-----:R-:W-:-:S07]  /*3860*/  FADD.FTZ R38, R40, R39 ;  /* 0x0000002728267221 */ /* 0x001fce0000010000 */
[----:B------:R-:W0:Y:S01]  /*3870*/  MUFU.EX2 R89, R89 ;  /* 0x0000005900597308 */ /* 0x000e220000000800 */
[----:B---3--:R-:W-:-:S07]  /*3880*/  FADD.FTZ R26, R52, R37 ;  /* 0x00000025341a7221 */ /* 0x008fce0000010000 */
[----:B------:R-:W3:Y:S01]  /*3890*/  MUFU.EX2 R28, R28 ;  /* 0x0000001c001c7308 */ /* 0x000ee20000000800 */
[----:B----4-:R-:W-:-:S07]  /*38a0*/  FADD.FTZ R39, R19, R38 ;  /* 0x0000002613277221 */ /* 0x010fce0000010000 */
[----:B------:R-:W4:Y:S01]  /*38b0*/  MUFU.EX2 R54, R54 ;  /* 0x0000003600367308 */ /* 0x000f220000000800 */
[----:B0-----:R-:W-:-:S07]  /*38c0*/  FADD.FTZ R37, R89, R26 ;  /* 0x0000001a59257221 */ /* 0x001fce0000010000 */
[----:B------:R-:W0:Y:S01]  /*38d0*/  MUFU.EX2 R31, R31 ;  /* 0x0000001f001f7308 */ /* 0x000e220000000800 */
[C---:B---3--:R-:W-:Y:S01]  /*38e0*/  FADD.FTZ R26, R28.reuse, R39 ;  /* 0x000000271c1a7221 */ /* 0x048fe20000010000 */
[----:B------:R-:W-:Y:S02]  /*38f0*/  F2FP.F16.F32.PACK_AB R39, R89, R52 ;  /* 0x000000345927723e */ /* 0x000fe400000000ff */
[----:B------:R-:W-:-:S04]  /*3900*/  F2FP.F16.F32.PACK_AB R28, R28, R19 ;  /* 0x000000131c1c723e */ /* 0x000fc800000000ff */
[----:B------:R-:W2:Y:S01]  /*3910*/  MUFU.EX2 R91, R88 ;  /* 0x00000058005b7308 */ /* 0x000ea20000000800 */
[----:B----4-:R-:W-:Y:S01]  /*3920*/  FADD.FTZ R38, R54, R37 ;  /* 0x0000002536267221 */ /* 0x010fe20000010000 */
[----:B------:R-:W-:-:S06]  /*3930*/  F2FP.F16.F32.PACK_AB R37, R87, R48 ;  /* 0x000000305725723e */ /* 0x000fcc00000000ff */
[----:B------:R-:W1:Y:S01]  /*3940*/  MUFU.EX2 R44, R44 ;  /* 0x0000002c002c7308 */ /* 0x000e620000000800 */
[----:B0-----:R-:W-:Y:S01]  /*3950*/  FADD.FTZ R25, R31, R26 ;  /* 0x0000001a1f197221 */ /* 0x001fe20000010000 */
[----:B------:R-:W-:-:S06]  /*3960*/  F2FP.F16.F32.PACK_AB R26, R32, R29 ;  /* 0x0000001d201a723e */ /* 0x000fcc00000000ff */
[----:B------:R-:W0:Y:S01]  /*3970*/  MUFU.EX2 R43, R86 ;  /* 0x00000056002b7308 */ /* 0x000e220000000800 */
[C---:B--2---:R-:W-:Y:S01]  /*3980*/  FADD.FTZ R14, R91.reuse, R38 ;  /* 0x000000265b0e7221 */ /* 0x044fe20000010000 */
[----:B------:R-:W-:Y:S02]  /*3990*/  F2FP.F16.F32.PACK_AB R38, R40, R35 ;  /* 0x000000232826723e */ /* 0x000fe400000000ff */
[----:B------:R-:W-:-:S04]  /*39a0*/  F2FP.F16.F32.PACK_AB R29, R91, R54 ;  /* 0x000000365b1d723e */ /* 0x000fc800000000ff */
[----:B------:R-:W2:Y:S01]  /*39b0*/  MUFU.EX2 R53, R53 ;  /* 0x0000003500357308 */ /* 0x000ea20000000800 */
[----:B-1----:R-:W-:Y:S01]  /*39c0*/  FADD.FTZ R8, R44, R25 ;  /* 0x000000192c087221 */ /* 0x002fe20000010000 */
[----:B------:R-:W-:Y:S02]  /*39d0*/  F2FP.F16.F32.PACK_AB R25, R30, R27 ;  /* 0x0000001b1e19723e */ /* 0x000fe400000000ff */
[----:B------:R-:W-:Y:S02]  /*39e0*/  F2FP.F16.F32.PACK_AB R27, R18, R17 ;  /* 0x00000011121b723e */ /* 0x000fe400000000ff */
[----:B------:R-:W-:Y:S02]  /*39f0*/  F2FP.F16.F32.PACK_AB R30, R44, R31 ;  /* 0x0000001f2c1e723e */ /* 0x000fe400000000ff */
[----:B------:R-:W1:Y:S01]  /*3a00*/  MUFU.EX2 R64, R64 ;  /* 0x0000004000407308 */ /* 0x000e620000000800 */
[----:B0-----:R-:W-:Y:S01]  /*3a10*/  FADD.FTZ R9, R43, R14 ;  /* 0x0000000e2b097221 */ /* 0x001fe20000010000 */
[----:B------:R-:W-:Y:S04]  /*3a20*/  STSM.16.M88.4 [R154+0x6000], R24 ;  /* 0x006000189a007844 */ /* 0x000fe80000000200 */
[----:B------:R-:W-:Y:S02]  /*3a30*/  STSM.16.M88.4 [R6+0x6000], R36 ;  /* 0x0060002406007844 */ /* 0x000fe40000000200 */
[----:B------:R-:W0:Y:S01]  /*3a40*/  MUFU.EX2 R114, R114 ;  /* 0x0000007200727308 */ /* 0x000e220000000800 */
[----:B--2---:R-:W-:-:S07]  /*3a50*/  FADD.FTZ R11, R53, R8 ;  /* 0x00000008350b7221 */ /* 0x004fce0000010000 */
[----:B------:R-:W2:Y:S01]  /*3a60*/  MUFU.EX2 R90, R90 ;  /* 0x0000005a005a7308 */ /* 0x000ea20000000800 */
[C---:B-1----:R-:W-:Y:S01]  /*3a70*/  FADD.FTZ R9, R64.reuse, R9 ;  /* 0x0000000940097221 */ /* 0x042fe20000010000 */
[----:B------:R-:W-:-:S05]  /*3a80*/  F2FP.F16.F32.PACK_AB R31, R64, R43 ;  /* 0x0000002b401f723e */ /* 0x000fca00000000ff */
[----:B------:R-:W-:Y:S01]  /*3a90*/  STSM.16.M88.4 [R7+0x6000], R28 ;  /* 0x0060001c07007844 */ /* 0x000fe20000000200 */
        /* <DEDUP_REMOVED lines=15> */
[----:B--2---:R-:W-:Y:S01]  /*3b90*/  FADD.FTZ R10, R95, R8 ;  /* 0x000000085f0a7221 */ /* 0x004fe20000010000 */
[----:B------:R-:W-:-:S06]  /*3ba0*/  F2FP.F16.F32.PACK_AB R8, R114, R53 ;  /* 0x000000357208723e */ /* 0x000fcc00000000ff */
[----:B------:R-:W2:Y:S01]  /*3bb0*/  MUFU.EX2 R61, R61 ;  /* 0x0000003d003d7308 */ /* 0x000ea20000000800 */
[C---:B-1----:R-:W-:Y:S01]  /*3bc0*/  FADD.FTZ R14, R96.reuse, R9 ;  /* 0x00000009600e7221 */ /* 0x042fe20000010000 */
[----:B------:R-:W-:-:S06]  /*3bd0*/  F2FP.F16.F32.PACK_AB R96, R96, R57 ;  /* 0x000000396060723e */ /* 0x000fcc00000000ff */
[----:B------:R-:W1:Y:S01]  /*3be0*/  MUFU.EX2 R34, R99 ;  /* 0x0000006300227308 */ /* 0x000e620000000800 */
[----:B0-----:R-:W-:Y:S01]  /*3bf0*/  FADD.FTZ R9, R97, R10 ;  /* 0x0000000a61097221 */ /* 0x001fe20000010000 */
[----:B------:R-:W-:-:S06]  /*3c00*/  F2FP.F16.F32.PACK_AB R10, R92, R59 ;  /* 0x0000003b5c0a723e */ /* 0x000fcc00000000ff */
[----:B------:R-:W0:Y:S01]  /*3c10*/  MUFU.EX2 R100, R100 ;  /* 0x0000006400647308 */ /* 0x000e220000000800 */
[----:B--2---:R-:W-:-:S07]  /*3c20*/  FADD.FTZ R11, R61, R14 ;  /* 0x0000000e3d0b7221 */ /* 0x004fce0000010000 */
[----:B------:R-:W2:Y:S01]  /*3c30*/  MUFU.EX2 R102, R102 ;  /* 0x0000006600667308 */ /* 0x000ea20000000800 */
[C---:B-1----:R-:W-:Y:S01]  /*3c40*/  FADD.FTZ R9, R34.reuse, R9 ;  /* 0x0000000922097221 */ /* 0x042fe20000010000 */
[----:B------:R-:W-:-:S06]  /*3c50*/  F2FP.F16.F32.PACK_AB R97, R34, R97 ;  /* 0x000000612261723e */ /* 0x000fcc00000000ff */
[----:B------:R-:W1:Y:S01]  /*3c60*/  MUFU.EX2 R63, R63 ;  /* 0x0000003f003f7308 */ /* 0x000e620000000800 */
[C---:B0-----:R-:W-:Y:S01]  /*3c70*/  FADD.FTZ R18, R100.reuse, R11 ;  /* 0x0000000b64127221 */ /* 0x041fe20000010000 */
[----:B------:R-:W-:Y:S02]  /*3c80*/  F2FP.F16.F32.PACK_AB R11, R95, R94 ;  /* 0x0000005e5f0b723e */ /* 0x000fe400000000ff */
[----:B------:R-:W-:-:S04]  /*3c90*/  F2FP.F16.F32.PACK_AB R98, R100, R61 ;  /* 0x0000003d6462723e */ /* 0x000fc800000000ff */
[----:B------:R-:W0:Y:S01]  /*3ca0*/  MUFU.EX2 R99, R103 ;  /* 0x0000006700637308 */ /* 0x000e220000000800 */
[----:B--2---:R-:W-:Y:S01]  /*3cb0*/  FADD.FTZ R14, R102, R9 ;  /* 0x00000009660e7221 */ /* 0x004fe20000010000 */
[----:B------:R-:W-:-:S05]  /*3cc0*/  F2FP.F16.F32.PACK_AB R9, R45, R90 ;  /* 0x0000005a2d09723e */ /* 0x000fca00000000ff */
[----:B------:R2:W-:Y:S01]  /*3cd0*/  STSM.16.M88.4 [R5+0x2a800], R8 ;  /* 0x02a8000805007844 */ /* 0x0005e20000000200 */
[----:B------:R-:W3:Y:S01]  /*3ce0*/  MUFU.EX2 R104, R104 ;  /* 0x0000006800687308 */ /* 0x000ee20000000800 */
[----:B-1----:R-:W-:-:S07]  /*3cf0*/  FADD.FTZ R13, R63, R18 ;  /* 0x000000123f0d7221 */ /* 0x002fce0000010000 */
[----:B------:R-:W1:Y:S01]  /*3d00*/  MUFU.EX2 R105, R106 ;  /* 0x0000006a00697308 */ /* 0x000e620000000800 */
[C---:B0-----:R-:W-:Y:S01]  /*3d10*/  FADD.FTZ R14, R99.reuse, R14 ;  /* 0x0000000e630e7221 */ /* 0x041fe20000010000 */
[----:B------:R-:W-:-:S05]  /*3d20*/  F2FP.F16.F32.PACK_AB R99, R99, R102 ;  /* 0x000000666363723e */ /* 0x000fca00000000ff */
[----:B------:R0:W-:Y:S01]  /*3d30*/  STSM.16.M88.4 [R154+0xc000], R96 ;  /* 0x00c000609a007844 */ /* 0x0001e20000000200 */
[----:B------:R-:W4:Y:S01]  /*3d40*/  MUFU.EX2 R12, R107 ;  /* 0x0000006b000c7308 */ /* 0x000f220000000800 */
[C---:B---3--:R-:W-:Y:S01]  /*3d50*/  FADD.FTZ R18, R104.reuse, R13 ;  /* 0x0000000d68127221 */ /* 0x048fe20000010000 */
[----:B------:R-:W-:-:S06]  /*3d60*/  F2FP.F16.F32.PACK_AB R104, R104, R63 ;  /* 0x0000003f6868723e */ /* 0x000fcc00000000ff */
[----:B------:R-:W3:Y:S01]  /*3d70*/  MUFU.EX2 R65, R65 ;  /* 0x0000004100417308 */ /* 0x000ee20000000800 */
[----:B-1----:R-:W-:-:S07]  /*3d80*/  FADD.FTZ R13, R105, R14 ;  /* 0x0000000e690d7221 */ /* 0x002fce0000010000 */
[----:B------:R-:W1:Y:S01]  /*3d90*/  MUFU.EX2 R110, R110 ;  /* 0x0000006e006e7308 */ /* 0x000e620000000800 */
[C---:B----4-:R-:W-:Y:S01]  /*3da0*/  FADD.FTZ R13, R12.reuse, R13 ;  /* 0x0000000d0c0d7221 */ /* 0x050fe20000010000 */
[----:B------:R-:W-:Y:S01]  /*3db0*/  F2FP.F16.F32.PACK_AB R105, R12, R105 ;  /* 0x000000690c69723e */ /* 0x000fe200000000ff */
[----:B------:R-:W-:-:S05]  /*3dc0*/  IMAD.MOV.U32 R12, RZ, RZ, RZ ;  /* 0x000000ffff0c7224 */ /* 0x000fca00078e00ff */
[----:B------:R-:W4:Y:S01]  /*3dd0*/  MUFU.EX2 R108, R108 ;  /* 0x0000006c006c7308 */ /* 0x000f220000000800 */
[----:B---3--:R-:W-:-:S07]  /*3de0*/  FADD.FTZ R15, R65, R18 ;  /* 0x00000012410f7221 */ /* 0x008fce0000010000 */
[----:B------:R-:W3:Y:S01]  /*3df0*/  MUFU.EX2 R107, R58 ;  /* 0x0000003a006b7308 */ /* 0x000ee20000000800 */
[----:B-1----:R-:W-:-:S07]  /*3e00*/  FADD.FTZ R14, R110, R13 ;  /* 0x0000000d6e0e7221 */ /* 0x002fce0000010000 */
[----:B------:R-:W1:Y:S01]  /*3e10*/  MUFU.EX2 R67, R67 ;  /* 0x0000004300437308 */ /* 0x000e620000000800 */
[C---:B----4-:R-:W-:Y:S01]  /*3e20*/  FADD.FTZ R18, R108.reuse, R15 ;  /* 0x0000000f6c127221 */ /* 0x050fe20000010000 */
[----:B------:R-:W-:-:S06]  /*3e30*/  F2FP.F16.F32.PACK_AB R106, R108, R65 ;  /* 0x000000416c6a723e */ /* 0x000fcc00000000ff */
[----:B------:R-:W2:Y:S01]  /*3e40*/  MUFU.EX2 R56, R56 ;  /* 0x0000003800387308 */ /* 0x000ea20000000800 */
[C---:B---3--:R-:W-:Y:S01]  /*3e50*/  FADD.FTZ R13, R107.reuse, R14 ;  /* 0x0000000e6b0d7221 */ /* 0x048fe20000010000 */
[----:B------:R-:W-:-:S05]  /*3e60*/  F2FP.F16.F32.PACK_AB R107, R107, R110 ;  /* 0x0000006e6b6b723e */ /* 0x000fca00000000ff */
[----:B------:R0:W-:Y:S01]  /*3e70*/  STSM.16.M88.4 [R6+0xc000], R104 ;  /* 0x00c0006806007844 */ /* 0x0001e20000000200 */
[----:B------:R-:W3:Y:S01]  /*3e80*/  MUFU.EX2 R112, R112 ;  /* 0x0000007000707308 */ /* 0x000ee20000000800 */
[----:B-1----:R-:W-:-:S07]  /*3e90*/  FADD.FTZ R15, R67, R18 ;  /* 0x00000012430f7221 */ /* 0x002fce0000010000 */
[----:B------:R1:W4:Y:S01]  /*3ea0*/  MUFU.EX2 R113, R128 ;  /* 0x0000008000717308 */ /* 0x0003220000000800 */
[----:B--2---:R-:W-:Y:S01]  /*3eb0*/  FADD.FTZ R8, R56, R13 ;  /* 0x0000000d38087221 */ /* 0x004fe20000010000 */
[----:B------:R-:W-:-:S05]  /*3ec0*/  VIADD R13, R16, 0xfffffffe ;  /* 0xfffffffe100d7836 */ /* 0x000fca0000000000 */
[----:B------:R-:W-:Y:S01]  /*3ed0*/  ISETP.GE.AND P2, PT, R13, R121, PT ;  /* 0x000000790d00720c */ /* 0x000fe20003f46270 */
[----:B------:R-:W-:Y:S01]  /*3ee0*/  MUFU.EX2 R69, R69 ;  /* 0x0000004500457308 */ /* 0x000fe20000000800 */
[C---:B---3--:R-:W-:Y:S01]  /*3ef0*/  FADD.FTZ R10, R112.reuse, R15 ;  /* 0x0000000f700a7221 */ /* 0x048fe20000010000 */
[----:B------:R-:W-:Y:S01]  /*3f00*/  F2FP.F16.F32.PACK_AB R112, R112, R67 ;  /* 0x000000437070723e */ /* 0x000fe200000000ff */
[--C-:B-1----:R-:W-:Y:S02]  /*3f10*/  IMAD.MOV.U32 R128, RZ, RZ, R151.reuse ;  /* 0x000000ffff807224 */ /* 0x102fe400078e0097 */
[----:B------:R-:W-:-:S03]  /*3f20*/  IMAD.MOV.U32 R121, RZ, RZ, R151 ;  /* 0x000000ffff797224 */ /* 0x000fc600078e0097 */
[----:B------:R-:W1:Y:S01]  /*3f30*/  MUFU.EX2 R116, R116 ;  /* 0x0000007400747308 */ /* 0x000e620000000800 */
[C---:B----4-:R-:W-:Y:S01]  /*3f40*/  FADD.FTZ R9, R113.reuse, R8 ;  /* 0x0000000871097221 */ /* 0x050fe20000010000 */
[----:B------:R-:W-:-:S06]  /*3f50*/  F2FP.F16.F32.PACK_AB R113, R113, R56 ;  /* 0x000000387171723e */ /* 0x000fcc00000000ff */
[----:B------:R-:W-:Y:S08]  /*3f60*/  MUFU.EX2 R118, R118 ;  /* 0x0000007600767308 */ /* 0x000ff00000000800 */
[----:B------:R-:W2:Y:S01]  /*3f70*/  MUFU.EX2 R85, R85 ;  /* 0x0000005500557308 */ /* 0x000ea20000000800 */
[----:B-1----:R-:W-:Y:S01]  /*3f80*/  F2FP.F16.F32.PACK_AB R114, R116, R69 ;  /* 0x000000457472723e */ /* 0x002fe200000000ff */
[----:B------:R-:W-:-:S04]  /*3f90*/  FADD.FTZ R69, R69, R10 ;  /* 0x0000000a45457221 */ /* 0x000fc80000010000 */
[----:B------:R-:W-:Y:S01]  /*3fa0*/  FADD.FTZ R8, R116, R69 ;  /* 0x0000004574087221 */ /* 0x000fe20000010000 */
[----:B--2---:R-:W-:Y:S01]  /*3fb0*/  F2FP.F16.F32.PACK_AB R115, R85, R118 ;  /* 0x000000765573723e */ /* 0x004fe200000000ff */
[----:B------:R-:W-:-:S04]  /*3fc0*/  FADD.FTZ R118, R118, R9 ;  /* 0x0000000976767221 */ /* 0x000fc80000010000 */
[----:B------:R0:W-:Y:S01]  /*3fd0*/  STSM.16.M88.4 [R7+0xc000], R112 ;  /* 0x00c0007007007844 */ /* 0x0001e20000000200 */
[----:B------:R-:W-:Y:S01]  /*3fe0*/  FADD.FTZ R9, R85, R118 ;  /* 0x0000007655097221 */ /* 0x000fe20000010000 */
[----:B------:R1:W-:Y:S06]  /*3ff0*/  MEMBAR.ALL.CTA ;  /* 0x0000000000007992 */ /* 0x0003ec0000008000 */
[----:B-1----:R-:W1:Y:S02]  /*4000*/  FENCE.VIEW.ASYNC.S ;  /* 0x00000000000073c6 */ /* 0x002e640000000000 */
[----:B-1----:R-:W-:Y:S01]  /*4010*/  NOP ;  /* 0x0000000000007918 */ /* 0x002fe20000000000 */
[----:B------:R-:W-:Y:S05]  /*4020*/  @!P2 BRA `(.L_x_12156) ;  /* 0x0000002800f4a947 */ /* 0x000fea0003800000 */
[----:B------:R-:W-:Y:S01]  /*4030*/  MOV R15, R2 ;  /* 0x00000002000f7202 */ /* 0x000fe20000000f00 */
[C---:B------:R-:W-:Y:S01]  /*4040*/  VIADD R2, R154.reuse, 0x6000 ;  /* 0x000060009a027836 */ /* 0x040fe20000000000 */
[----:B------:R-:W-:Y:S01]  /*4050*/  CS2R R150, SRZ ;  /* 0x0000000000967805 */ /* 0x000fe2000001ff00 */
[----:B------:R-:W-:Y:S01]  /*4060*/  VIADD R0, R154, 0xc000 ;  /* 0x0000c0009a007836 */ /* 0x000fe20000000000 */
[----:B------:R-:W-:Y:S01]  /*4070*/  CS2R R148, SRZ ;  /* 0x0000000000947805 */ /* 0x000fe2000001ff00 */
[----:B------:R-:W-:Y:S01]  /*4080*/  IMAD.MOV.U32 R11, RZ, RZ, R4 ;  /* 0x000000ffff0b7224 */ /* 0x000fe200078e0004 */
[----:B------:R1:W-:Y:S01]  /*4090*/  STL [R1+0x8], R2 ;  /* 0x0000080201007387 */ /* 0x0003e20000100800 */
[----:B------:R-:W-:Y:S01]  /*40a0*/  IMAD.MOV.U32 R10, RZ, RZ, RZ ;  /* 0x000000ffff0a7224 */ /* 0x000fe200078e00ff */
[----:B------:R-:W-:Y:S02]  /*40b0*/  CS2R R146, SRZ ;  /* 0x0000000000927805 */ /* 0x000fe4000001ff00 */
[----:B------:R-:W-:Y:S01]  /*40c0*/  CS2R R144, SRZ ;  /* 0x0000000000907805 */ /* 0x000fe2000001ff00 */
[----:B------:R1:W-:Y:S01]  /*40d0*/  STL [R1+0x4], R0 ;  /* 0x0000040001007387 */ /* 0x0003e20000100800 */
        /* <DEDUP_REMOVED lines=12> */
[----:B-1----:R-:W-:-:S06]  /*41a0*/  UMOV UR4, URZ ;  /* 0x0000003f00047c82 */ /* 0x002fcc0008000000 */
.L_x_12165:
[----:B------:R-:W2:Y:S01]  /*41b0*/  LDL R0, [R1+0xc] ;  /* 0x00000c0001007983 */ /* 0x000ea20000100800 */
[----:B------:R-:W-:-:S04]  /*41c0*/  UIADD3 UR5, UR4, 0x1, URZ ;  /* 0x0000000104057890 */ /* 0x000fc8000fffe03f */
[----:B------:R-:W-:-:S04]  /*41d0*/  UISETP.NE.AND UP0, UPT, UR5, 0x2, UPT ;  /* 0x000000020500788c */ /* 0x000fc8000bf05270 */
[----:B------:R-:W-:Y:S02]  /*41e0*/  USEL UR7, URZ, 0x1, UP0 ;  /* 0x000000013f077887 */ /* 0x000fe40008000000 */
[----:B------:R-:W-:-:S04]  /*41f0*/  USEL UR5, UR5, URZ, UP0 ;  /* 0x0000003f05057287 */ /* 0x000fc80008000000 */
[----:B------:R-:W-:Y:S02]  /*4200*/  LOP3.LUT R12, R10, UR7, RZ, 0x3c, !PT ;  /* 0x000000070a0c7c12 */ /* 0x000fe4000f8e3cff */
[----:B--2---:R-:W-:Y:S01]  /*4210*/  ISETP.NE.AND P3, PT, R0, RZ, PT ;  /* 0x000000ff0000720c */ /* 0x004fe20003f65270 */
[----:B------:R-:W-:-:S12]  /*4220*/  IMAD.U32 R0, RZ, RZ, UR5 ;  /* 0x00000005ff007e24 */ /* 0x000fd8000f8e00ff */
[----:B------:R-:W-:Y:S05]  /*4230*/  @P3 BRA `(.L_x_12157) ;  /* 0x0000000000283947 */ /* 0x000fea0003800000 */
[----:B------:R-:W-:Y:S05]  /*4240*/  @!P0 BRA `(.L_x_12158) ;  /* 0x0000000000048947 */ /* 0x000fea0003800000 */
[----:B------:R-:W-:Y:S01]  /*4250*/  BPT.TRAP 0x1 ;  /* 0x000000040000795c */ /* 0x000fe20000300000 */
.L_x_12158:
[----:B------:R-:W-:Y:S02]  /*4260*/  LEA R3, R0, UR36, 0x3 ;  /* 0x0000002400037c11 */ /* 0x000fe4000f8e18ff */
[----:B------:R-:W-:-:S04]  /*4270*/  SHF.L.U32 R2, R12, 0x1f, RZ ;  /* 0x0000001f0c027819 */ /* 0x000fc800000006ff */
[----:B------:R1:W2:Y:S01]  /*4280*/  SYNCS.PHASECHK.TRANS64.TRYWAIT P2, [R3+URZ+0x30830], R2 ;  /* 0x03083002030075a7 */ /* 0x0002a2000804017f */
[----:B------:R-:W-:Y:S05]  /*4290*/  @!P0 BRA `(.L_x_12159) ;  /* 0x0000000000048947 */ /* 0x000fea0003800000 */
[----:B------:R-:W-:Y:S01]  /*42a0*/  BPT.TRAP 0x1 ;  /* 0x000000040000795c */ /* 0x000fe20000300000 */
.L_x_12159:
[----:B--2---:R-:W-:Y:S05]  /*42b0*/  @P2 BRA `(.L_x_12157) ;  /* 0x0000000000082947 */ /* 0x004fea0003800000 */
[----:B------:R-:W2:Y:S02]  /*42c0*/  SYNCS.PHASECHK.TRANS64.TRYWAIT P2, [R3+URZ+0x30830], R2 ;  /* 0x03083002030075a7 */ /* 0x000ea4000804017f */
[----:B--2---:R-:W-:Y:S05]  /*42d0*/  @!P2 BRA `(.L_x_12160) ;  /* 0x0000007800bca947 */ /* 0x004fea0003800000 */
.L_x_12157:
[----:B------:R-:W3:Y:S01]  /*42e0*/  S2R R4, SR_TID.X ;  /* 0x0000000000047919 */ /* 0x000ee20000002100 */
[----:B------:R-:W-:Y:S01]  /*42f0*/  R2UR UR18, R0 ;  /* 0x00000000001272ca */ /* 0x000fe200000e0000 */
[----:B------:R-:W-:Y:S01]  /*4300*/  UMOV UR23, 0x40000040 ;  /* 0x4000004000177882 */ /* 0x000fe20000000000 */
[----:B------:R-:W-:Y:S01]  /*4310*/  R2UR UR20, R152 ;  /* 0x00000000981472ca */ /* 0x000fe200000e0000 */
[----:B------:R-:W-:Y:S01]  /*4320*/  UMOV UR11, 0x40000040 ;  /* 0x40000040000b7882 */ /* 0x000fe20000000000 */
[----:B------:R-:W-:Y:S01]  /*4330*/  R2UR UR21, R153 ;  /* 0x00000000991572ca */ /* 0x000fe200000e0000 */
[----:B------:R-:W-:Y:S01]  /*4340*/  UMOV UR15, 0x40000040 ;  /* 0x40000040000f7882 */ /* 0x000fe20000000000 */
[----:B------:R-:W-:-:S07]  /*4350*/  UMOV UR19, 0x40000040 ;  /* 0x4000004000137882 */ /* 0x000fce0000000000 */
[----:B------:R-:W-:-:S04]  /*4360*/  UIMAD UR18, UR18, 0x600, UR6 ;  /* 0x00000600121278a4 */ /* 0x000fc8000f8e0206 */
[----:B------:R-:W-:Y:S02]  /*4370*/  UIADD3 UR10, UR18, 0x2, URZ ;  /* 0x00000002120a7890 */ /* 0x000fe4000fffe03f */
[----:B------:R-:W-:Y:S02]  /*4380*/  UIADD3 UR14, UR18, 0x4, URZ ;  /* 0x00000004120e7890 */ /* 0x000fe4000fffe03f */
[----:B------:R-:W-:Y:S01]  /*4390*/  UMOV UR22, UR18 ;  /* 0x0000001200167c82 */ /* 0x000fe20008000000 */
[----:B------:R-:W-:Y:S01]  /*43a0*/  UIADD3 UR18, UR18, 0x6, URZ ;  /* 0x0000000612127890 */ /* 0x000fe2000fffe03f */
[----:B---3--:R-:W-:-:S05]  /*43b0*/  SHF.R.U32.HI R4, RZ, 0x7, R4 ;  /* 0x00000007ff047819 */ /* 0x008fca0000011604 */
[----:B-12---:R-:W-:-:S05]  /*43c0*/  VIADD R2, R4, 0x8 ;  /* 0x0000000804027836 */ /* 0x006fca0000000000 */
[----:B------:R1:W-:Y:S06]  /*43d0*/  BAR.SYNC.DEFER_BLOCKING R2, 0x100 ;  /* 0x000400020000751d */ /* 0x0003ec0000010000 */
[----:B0-----:R-:W-:-:S06]  /*43e0*/  WARPGROUP.ARRIVE ;  /* 0x00000000000079c5 */ /* 0x001fcc0000000000 */
[----:B------:R-:W-:Y:S03]  /*43f0*/  HGMMA.64x192x16.F32 R24, gdesc[UR20], RZ, !UPT, gsb0 ;  /* 0x02e00000141879f0 */ /* 0x000fe6000c0008ff */
[----:B------:R-:W-:Y:S02]  /*4400*/  WARPGROUP.DEPBAR.LE gsb0, 0x0 ;  /* 0x00008000000079c5 */ /* 0x000fe40000010000 */
[----:B------:R-:W-:-:S15]  /*4410*/  WARPGROUP.ARRIVE ;  /* 0x00000000000079c5 */ /* 0x000fde0000000000 */
        /* <DEDUP_REMOVED lines=8> */
[----:B-1----:R-:W-:Y:S05]  /*44a0*/  @P3 BRA `(.L_x_12161) ;  /* 0x0000000000283947 */ /* 0x002fea0003800000 */
[----:B------:R-:W-:Y:S05]  /*44b0*/  @!P0 BRA `(.L_x_12162) ;  /* 0x0000000000048947 */ /* 0x000fea0003800000 */
[----:B------:R-:W-:Y:S01]  /*44c0*/  BPT.TRAP 0x1 ;  /* 0x000000040000795c */ /* 0x000fe20000300000 */
.L_x_12162:
[----:B------:R-:W-:Y:S01]  /*44d0*/  ULEA UR5, UR4, UR36, 0x3 ;  /* 0x0000002404057291 */ /* 0x000fe2000f8e183f */
[----:B------:R-:W-:-:S08]  /*44e0*/  SHF.L.U32 R2, R10, 0x1f, RZ ;  /* 0x0000001f0a027819 */ /* 0x000fd000000006ff */
[----:B------:R0:W1:Y:S01]  /*44f0*/  SYNCS.PHASECHK.TRANS64.TRYWAIT P2, [UR5+0x30850], R2 ;  /* 0x03085002ff0075a7 */ /* 0x0000620008040145 */
[----:B------:R-:W-:Y:S05]  /*4500*/  @!P0 BRA `(.L_x_12163) ;  /* 0x0000000000048947 */ /* 0x000fea0003800000 */
[----:B------:R-:W-:Y:S01]  /*4510*/  BPT.TRAP 0x1 ;  /* 0x000000040000795c */ /* 0x000fe20000300000 */
.L_x_12163:
[----:B-1----:R-:W-:Y:S05]  /*4520*/  @P2 BRA `(.L_x_12161) ;  /* 0x0000000000082947 */ /* 0x002fea0003800000 */
[----:B------:R-:W1:Y:S02]  /*4530*/  SYNCS.PHASECHK.TRANS64.TRYWAIT P2, [UR5+0x30850], R2 ;  /* 0x03085002ff0075a7 */ /* 0x000e640008040145 */
[----:B-1----:R-:W-:Y:S05]  /*4540*/  @!P2 BRA `(.L_x_12164) ;  /* 0x000000780034a947 */ /* 0x002fea0003800000 */
.L_x_12161:
[----:B-1----:R-:W2:Y:S01]  /*4550*/  LDL R3, [R1] ;  /* 0x0000000001037983 */ /* 0x002ea20000100800 */
[----:B------:R-:W-:Y:S01]  /*4560*/  UIADD3 UR5, UR36, 0x400, URZ ;  /* 0x0000040024057890 */ /* 0x000fe2000fffe03f */
[----:B------:R-:W-:Y:S01]  /*4570*/  WARPGROUP.ARRIVE ;  /* 0x00000000000079c5 */ /* 0x000fe20000000000 */
[----:B------:R-:W-:Y:S01]  /*4580*/  UMOV UR23, 0x40000040 ;  /* 0x4000004000177882 */ /* 0x000fe20000000000 */
[----:B------:R-:W-:Y:S01]  /*4590*/  UMOV UR21, 0x40000040 ;  /* 0x4000004000157882 */ /* 0x000fe20000000000 */
[----:B------:R-:W-:Y:S01]  /*45a0*/  USHF.R.U32.HI UR5, URZ, 0x4, UR5 ;  /* 0x000000043f057899 */ /* 0x000fe20008011605 */
[----:B0-----:R-:W-:Y:S02]  /*45b0*/  FMNMX.FTZ R2, R24, R15, !PT ;  /* 0x0000000f18027209 */ /* 0x001fe40007810000 */
[----:B------:R-:W0:Y:S01]  /*45c0*/  S2R R18, SR_TID.X ;  /* 0x0000000000127919 */ /* 0x000e220000002100 */
[----:B------:R-:W-:-:S04]  /*45d0*/  ULOP3.LUT UR5, UR5, 0x3fff, URZ, 0xc0, !UPT ;  /* 0x00003fff05057892 */ /* 0x000fc8000f8ec03f */
[----:B------:R-:W-:-:S07]  /*45e0*/  UIMAD UR10, UR4, 0x600, UR5 ;  /* 0x00000600040a78a4 */ /* 0x000fce000f8e0205 */
[----:B------:R-:W-:Y:S01]  /*45f0*/  UMOV UR22, UR10 ;  /* 0x0000000a00167c82 */ /* 0x000fe20008000000 */
[----:B0-----:R-:W-:Y:S02]  /*4600*/  SHF.R.U32.HI R16, RZ, 0x7, R18 ;  /* 0x00000007ff107819 */ /* 0x001fe40000011612 */
[----:B------:R-:W-:Y:S02]  /*4610*/  ISETP.GE.U32.AND P2, PT, R18, 0x180, PT ;  /* 0x000001801200780c */ /* 0x000fe40003f46070 */
[----:B--2---:R-:W-:Y:S02]  /*4620*/  R2UR UR7, R3 ;  /* 0x00000000030772ca */ /* 0x004fe400000e0000 */
[----:B------:R-:W-:Y:S02]  /*4630*/  FMNMX.FTZ R3, R25, R2, !PT ;  /* 0x0000000219037209 */ /* 0x000fe40007810000 */
[----:B------:R-:W-:-:S04]  /*4640*/  FMNMX.FTZ R2, R26, R11, !PT ;  /* 0x0000000b1a027209 */ /* 0x000fc80007810000 */
[----:B------:R-:W-:Y:S02]  /*4650*/  FMNMX.FTZ R17, R27, R2, !PT ;  /* 0x000000021b117209 */ /* 0x000fe40007810000 */
[----:B------:R-:W-:Y:S02]  /*4660*/  FMNMX.FTZ R2, R28, R3, !PT ;  /* 0x000000031c027209 */ /* 0x000fe40007810000 */
[----:B------:R-:W-:Y:S01]  /*4670*/  FMNMX.FTZ R4, R30, R17, !PT ;  /* 0x000000111e047209 */ /* 0x000fe20007810000 */
[----:B------:R-:W-:Y:S01]  /*4680*/  UIADD3 UR7, UR7, 0x1e800, URZ ;  /* 0x0001e80007077890 */ /* 0x000fe2000fffe03f */
[----:B------:R-:W-:Y:S02]  /*4690*/  FMNMX.FTZ R3, R29, R2, !PT ;  /* 0x000000021d037209 */ /* 0x000fe40007810000 */
[----:B------:R-:W-:Y:S01]  /*46a0*/  FMNMX.FTZ R17, R31, R4, !PT ;  /* 0x000000041f117209 */ /* 0x000fe20007810000 */
[----:B------:R-:W-:Y:S01]  /*46b0*/  USHF.R.U32.HI UR7, URZ, 0x4, UR7 ;  /* 0x000000043f077899 */ /* 0x000fe20008011607 */
[----:B------:R-:W-:-:S02]  /*46c0*/  FMNMX.FTZ R2, R32, R3, !PT ;  /* 0x0000000320027209 */ /* 0x000fc40007810000 */
[----:B------:R-:W-:Y:S01]  /*46d0*/  FMNMX.FTZ R4, R34, R17, !PT ;  /* 0x0000001122047209 */ /* 0x000fe20007810000 */
[----:B------:R-:W-:Y:S01]  /*46e0*/  ULOP3.LUT UR7, UR7, 0x3fff, URZ, 0xc0, !UPT ;  /* 0x00003fff07077892 */ /* 0x000fe2000f8ec03f */
[----:B------:R-:W-:Y:S02]  /*46f0*/  FMNMX.FTZ R3, R33, R2, !PT ;  /* 0x0000000221037209 */ /* 0x000fe40007810000 */
[----:B------:R-:W-:Y:S01]  /*4700*/  FMNMX.FTZ R17, R35, R4, !PT ;  /* 0x0000000423117209 */ /* 0x000fe20007810000 */
[----:B------:R-:W-:Y:S01]  /*4710*/  ULOP3.LUT UR14, UR7, 0x10000, URZ, 0xfc, !UPT ;  /* 0x00010000070e7892 */ /* 0x000fe2000f8efc3f */
[----:B------:R-:W-:Y:S02]  /*4720*/  FMNMX.FTZ R2, R36, R3, !PT ;  /* 0x0000000324027209 */ /* 0x000fe40007810000 */
[----:B------:R-:W-:Y:S02]  /*4730*/  FMNMX.FTZ R4, R38, R17, !PT ;  /* 0x0000001126047209 */ /* 0x000fe40007810000 */
[----:B------:R-:W-:-:S02]  /*4740*/  FMNMX.FTZ R3, R37, R2, !PT ;  /* 0x0000000225037209 */ /* 0x000fc40007810000 */
[----:B------:R-:W-:Y:S01]  /*4750*/  UMOV UR20, UR14 ;  /* 0x0000000e00147c82 */ /* 0x000fe20008000000 */
[----:B------:R-:W-:Y:S01]  /*4760*/  FMNMX.FTZ R17, R39, R4, !PT ;  /* 0x0000000427117209 */ /* 0x000fe20007810000 */
[----:B------:R-:W-:Y:S01]  /*4770*/  HGMMA.64x64x16.F32 R120, gdesc[UR20].tnspB, R120, gsb0 ;  /* 0x40e00000147879f0 */ /* 0x000fe20008000878 */
[----:B------:R-:W-:Y:S01]  /*4780*/  UIADD3 UR22, UR10, 0x80, URZ ;  /* 0x000000800a167890 */ /* 0x000fe2000fffe03f */
[----:B------:R-:W-:Y:S01]  /*4790*/  FMNMX.FTZ R2, R40, R3, !PT ;  /* 0x0000000328027209 */ /* 0x000fe20007810000 */
[----:B------:R-:W-:Y:S01]  /*47a0*/  UIADD3 UR20, UR14, 0x2, URZ ;  /* 0x000000020e147890 */ /* 0x000fe2000fffe03f */
[----:B------:R-:W-:Y:S01]  /*47b0*/  FMNMX.FTZ R4, R42, R17, !PT ;  /* 0x000000112a047209 */ /* 0x000fe20007810000 */
[----:B------:R-:W-:Y:S01]  /*47c0*/  UMOV UR23, 0x40000040 ;  /* 0x4000004000177882 */ /* 0x000fe20000000000 */
[----:B------:R-:W-:Y:S01]  /*47d0*/  UMOV UR21, 0x40000040 ;  /* 0x4000004000157882 */ /* 0x000fe20000000000 */
        /* <DEDUP_REMOVED lines=34> */
[----:B------:R-:W-:Y:S01]  /*4a00*/  FMNMX.FTZ R2, R76, R3, !PT ;  /* 0x000000034c027209 */ /* 0x000fe20007810000 */
[----:B------:R-:W-:Y:S02]  /*4a10*/  WARPGROUP.DEPBAR.LE gsb0, 0x0 ;  /* 0x00008000000079c5 */ /* 0x000fe40000010000 */
[----:B------:R-:W-:Y:S01]  /*4a20*/  WARPGROUP.ARRIVE ;  /* 0x00000000000079c5 */ /* 0x000fe20000000000 */
[----:B------:R-:W-:Y:S02]  /*4a30*/  FMNMX.FTZ R3, R77, R2, !PT ;  /* 0x000000024d037209 */ /* 0x000fe40007810000 */
[----:B------:R-:W-:-:S02]  /*4a40*/  FMNMX.FTZ R4, R78, R17, !PT ;  /* 0x000000114e047209 */ /* 0x000fc40007810000 */
        /* <DEDUP_REMOVED lines=46> */
[----:B------:R-:W-:-:S03]  /*4d30*/  FMNMX.FTZ R4, R118, R17, !PT ;  /* 0x0000001176047209 */ /* 0x000fc60007810000 */
[----:B------:R-:W-:Y:S01]  /*4d40*/  HGMMA.64x64x16.F32 R120, gdesc[UR20].tnspB, R120, gsb0 ;  /* 0x40e00000147879f0 */ /* 0x000fe20008000878 */
[----:B------:R-:W-:Y:S01]  /*4d50*/  UIADD3 UR22, UR10, 0x180, URZ ;  /* 0x000001800a167890 */ /* 0x000fe2000fffe03f */
[----:B------:R-:W0:Y:S01]  /*4d60*/  SHFL.BFLY PT, R3, R14, 0x2, 0x1f ;  /* 0x0c401f000e037f89 */ /* 0x000e2200000e0000 */
[----:B------:R-:W-:Y:S01]  /*4d70*/  UIADD3 UR20, UR14, 0x6, URZ ;  /* 0x000000060e147890 */ /* 0x000fe2000fffe03f */
[----:B------:R-:W-:Y:S01]  /*4d80*/  FMNMX.FTZ R4, R119, R4, !PT ;  /* 0x0000000477047209 */ /* 0x000fe20007810000 */
[----:B------:R-:W-:Y:S01]  /*4d90*/  UMOV UR23, 0x40000040 ;  /* 0x4000004000177882 */ /* 0x000fe20000000000 */
[----:B------:R-:W-:-:S03]  /*4da0*/  UMOV UR21, 0x40000040 ;  /* 0x4000004000157882 */ /* 0x000fc60000000000 */
[----:B------:R-:W1:Y:S01]  /*4db0*/  SHFL.BFLY PT, R17, R4, 0x2, 0x1f ;  /* 0x0c401f0004117f89 */ /* 0x000e6200000e0000 */
[----:B0-----:R-:W-:Y:S01]  /*4dc0*/  FMNMX.FTZ R2, R14, R3, !PT ;  /* 0x000000030e027209 */ /* 0x001fe20007810000 */
[----:B------:R-:W-:-:S04]  /*4dd0*/  VIADD R3, R16, 0x9 ;  /* 0x0000000910037836 */ /* 0x000fc80000000000 */
[----:B------:R-:W0:Y:S01]  /*4de0*/  SHFL.BFLY PT, R19, R2, 0x1, 0x1f ;  /* 0x0c201f0002137f89 */ /* 0x000e2200000e0000 */
[----:B------:R-:W-:Y:S02]  /*4df0*/  SEL R16, R3, 0x9, !P2 ;  /* 0x0000000903107807 */ /* 0x000fe40005000000 */
[----:B-1----:R-:W-:Y:S01]  /*4e00*/  FMNMX.FTZ R10, R4, R17, !PT ;  /* 0x00000011040a7209 */ /* 0x002fe20007810000 */
[----:B------:R-:W1:Y:S01]  /*4e10*/  LDC R3, c[0x0][0x988] ;  /* 0x00026200ff037b82 */ /* 0x000e620000000800 */
[----:B------:R-:W-:-:S03]  /*4e20*/  @!P1 LEA R4, R0, UR36, 0x3 ;  /* 0x0000002400049c11 */ /* 0x000fc6000f8e18ff */
[----:B------:R-:W2:Y:S02]  /*4e30*/  SHFL.BFLY PT, R17, R10, 0x1, 0x1f ;  /* 0x0c201f000a117f89 */ /* 0x000ea400000e0000 */
[----:B------:R-:W-:-:S05]  /*4e40*/  @!P1 VIADD R4, R4, 0x30840 ;  /* 0x0003084004049836 */ /* 0x000fca0000000000 */
[----:B------:R-:W-:Y:S02]  /*4e50*/  @!P1 PRMT R4, RZ, 0x654, R4 ;  /* 0x00000654ff049816 */ /* 0x000fe40000000004 */
[----:B0-----:R-:W-:-:S05]  /*4e60*/  FMNMX.FTZ R2, R2, R19, !PT ;  /* 0x0000001302027209 */ /* 0x001fca0007810000 */
[----:B------:R-:W-:Y:S01]  /*4e70*/  FADD.FTZ R14, -R2, R15 ;  /* 0x0000000f020e7221 */ /* 0x000fe20000010100 */
[----:B------:R-:W-:-:S03]  /*4e80*/  IMAD.U32 R15, RZ, RZ, UR4 ;  /* 0x00000004ff0f7e24 */ /* 0x000fc6000f8e00ff */
[----:B-1----:R-:W-:Y:S02]  /*4e90*/  FMUL.FTZ R14, R14, R3 ;  /* 0x000000030e0e7220 */ /* 0x002fe40000410000 */
[----:B------:R-:W-:-:S04]  /*4ea0*/  @!P1 LEA R15, R15, UR36, 0x3 ;  /* 0x000000240f0f9c11 */ /* 0x000fc8000f8e18ff */
[----:B------:R-:W-:Y:S01]  /*4eb0*/  MUFU.EX2 R14, R14 ;  /* 0x0000000e000e7308 */ /* 0x000fe20000000800 */
[----:B------:R-:W-:Y:S01]  /*4ec0*/  @!P1 VIADD R15, R15, 0x30860 ;  /* 0x000308600f0f9836 */ /* 0x000fe20000000000 */
[----:B------:R-:W-:Y:S02]  /*4ed0*/  WARPGROUP.DEPBAR.LE gsb0, 0x0 ;  /* 0x00008000000079c5 */ /* 0x000fe40000010000 */
[----:B------:R-:W-:Y:S02]  /*4ee0*/  WARPGROUP.ARRIVE ;  /* 0x00000000000079c5 */ /* 0x000fe40000000000 */
[----:B------:R-:W-:-:S04]  /*4ef0*/  @!P1 PRMT R15, RZ, 0x654, R15 ;  /* 0x00000654ff0f9816 */ /* 0x000fc8000000000f */
[----:B------:R-:W-:Y:S01]  /*4f00*/  HGMMA.64x64x16.F32 R120, gdesc[UR20].tnspB, R120, gsb0 ;  /* 0x40e00000147879f0 */ /* 0x000fe20008000878 */
[----:B------:R-:W-:Y:S02]  /*4f10*/  UIADD3 UR22, UR10, 0x200, URZ ;  /* 0x000002000a167890 */ /* 0x000fe4000fffe03f */
[----:B------:R-:W-:Y:S01]  /*4f20*/  UIADD3 UR20, UR14, 0x600, URZ ;  /* 0x000006000e147890 */ /* 0x000fe2000fffe03f */
[----:B------:R-:W-:Y:S01]  /*4f30*/  UMOV UR23, 0x40000040 ;  /* 0x4000004000177882 */ /* 0x000fe20000000000 */
[----:B------:R-:W-:Y:S01]  /*4f40*/  UMOV UR21, 0x40000040 ;  /* 0x4000004000157882 */ /* 0x000fe20000000000 */
[----:B------:R-:W-:Y:S02]  /*4f50*/  WARPGROUP.DEPBAR.LE gsb0, 0x0 ;  /* 0x00008000000079c5 */ /* 0x000fe40000010000 */
[----:B------:R-:W-:-:S06]  /*4f60*/  WARPGROUP.ARRIVE ;  /* 0x00000000000079c5 */ /* 0x000fcc0000000000 */
        /* <DEDUP_REMOVED lines=49> */
[----:B------:R-:W-:Y:S03]  /*5280*/  HGMMA.64x64x16.F32 R120, gdesc[UR20].tnspB, R120, gsb0 ;  /* 0x40e00000147879f0 */ /* 0x000fe60008000878 */
[----:B------:R-:W-:Y:S02]  /*5290*/  WARPGROUP.DEPBAR.LE gsb0, 0x0 ;  /* 0x00008000000079c5 */ /* 0x000fe40000010000 */
[----:B------:R0:W-:Y:S06]  /*52a0*/  BAR.ARV R16, 0x100 ;  /* 0x000400100000751d */ /* 0x0001ec0000002000 */
[----:B------:R2:W-:Y:S02]  /*52b0*/  @!P1 SYNCS.ARRIVE.TRANS64.RED.A1T0 RZ, [R4+URZ], RZ ;  /* 0x000000ff04ff99a7 */ /* 0x0005e4000810043f */
[----:B--2---:R-:W-:Y:S01]  /*52c0*/  FMNMX.FTZ R4, R10, R17, !PT ;  /* 0x000000110a047209 */ /* 0x004fe20007810000 */
[-C--:B------:R-:W-:Y:S01]  /*52d0*/  FMUL.FTZ R10, R2, R3.reuse ;  /* 0x00000003020a7220 */ /* 0x080fe20000410000 */
[----:B------:R1:W-:Y:S03]  /*52e0*/  @!P1 SYNCS.ARRIVE.TRANS64.RED.A1T0 RZ, [R15+URZ], RZ ;  /* 0x000000ff0fff99a7 */ /* 0x0003e6000810043f */
[C---:B------:R-:W-:Y:S01]  /*52f0*/  FADD.FTZ R11, -R4.reuse, R11 ;  /* 0x0000000b040b7221 */ /* 0x040fe20000010100 */
[-C--:B0-----:R-:W-:Y:S01]  /*5300*/  FMUL.FTZ R16, R4, R3.reuse ;  /* 0x0000000304107220 */ /* 0x081fe20000410000 */
[-CC-:B------:R-:W-:Y:S01]  /*5310*/  FFMA.FTZ R19, R24, R3.reuse, -R10.reuse ;  /* 0x0000000318137223 */ /* 0x180fe2000001080a */
[-CC-:B------:R-:W-:Y:S01]  /*5320*/  FFMA.FTZ R157, R25, R3.reuse, -R10.reuse ;  /* 0x00000003199d7223 */ /* 0x180fe2000001080a */
[-C--:B------:R-:W-:Y:S01]  /*5330*/  FFMA.FTZ R156, R28, R3.reuse, -R10 ;  /* 0x000000031c9c7223 */ /* 0x080fe2000001080a */
[-C--:B-1----:R-:W-:Y:S01]  /*5340*/  FMUL.FTZ R15, R11, R3.reuse ;  /* 0x000000030b0f7220 */ /* 0x082fe20000410000 */
[-CC-:B------:R-:W-:Y:S01]  /*5350*/  FFMA.FTZ R11, R26, R3.reuse, -R16.reuse ;  /* 0x000000031a0b7223 */ /* 0x180fe20000010810 */
[-C--:B------:R-:W-:Y:S01]  /*5360*/  FFMA.FTZ R22, R27, R3.reuse, -R16 ;  /* 0x000000031b167223 */ /* 0x080fe20000010810 */
[-C--:B------:R-:W-:Y:S01]  /*5370*/  FFMA.FTZ R155, R29, R3.reuse, -R10 ;  /* 0x000000031d9b7223 */ /* 0x080fe2000001080a */
        /* <DEDUP_REMOVED lines=53> */
[----:B------:R-:W-:Y:S01]  /*56d0*/  FFMA.FTZ R117, R117, R3, -R10 ;  /* 0x0000000375757223 */ /* 0x000fe2000001080a */
[----:B-1----:R-:W-:Y:S01]  /*56e0*/  FFMA.FTZ R17, R14, R8, R19 ;  /* 0x000000080e117223 */ /* 0x002fe20000010013 */
[----:B--2---:R-:W-:Y:S01]  /*56f0*/  F2FP.F16.F32.PACK_AB R9, R22, R11 ;  /* 0x0000000b1609723e */ /* 0x004fe200000000ff */
[--C-:B------:R-:W-:Y:S01]  /*5700*/  FFMA.FTZ R26, R39, R3, -R16.reuse ;  /* 0x00000003271a7223 */ /* 0x100fe20000010810 */
[----:B0-----:R-:W-:Y:S01]  /*5710*/  F2FP.F16.F32.PACK_AB R8, R157, R19 ;  /* 0x000000139d08723e */ /* 0x001fe200000000ff */
[----:B------:R-:W-:Y:S01]  /*5720*/  MUFU.EX2 R21, R21 ;  /* 0x0000001500157308 */ /* 0x000fe20000000800 */
[-CC-:B------:R-:W-:Y:S01]  /*5730*/  FFMA.FTZ R25, R42, R3.reuse, -R16.reuse ;  /* 0x000000032a197223 */ /* 0x180fe20000010810 */
[-CC-:B------:R-:W-:Y:S01]  /*5740*/  FFMA.FTZ R27, R43, R3.reuse, -R16.reuse ;  /* 0x000000032b1b7223 */ /* 0x180fe20000010810 */
[-CC-:B------:R-:W-:Y:S01]  /*5750*/  FFMA.FTZ R24, R50, R3.reuse, -R16.reuse ;  /* 0x0000000332187223 */ /* 0x180fe20000010810 */
[-CC-:B------:R-:W-:Y:S01]  /*5760*/  FFMA.FTZ R28, R47, R3.reuse, -R16.reuse ;  /* 0x000000032f1c7223 */ /* 0x180fe20000010810 */
[-CC-:B------:R-:W-:Y:S01]  /*5770*/  FFMA.FTZ R29, R51, R3.reuse, -R16.reuse ;  /* 0x00000003331d7223 */ /* 0x180fe20000010810 */
[----:B------:R-:W-:-:S02]  /*5780*/  FFMA.FTZ R30, R55, R3, -R16 ;  /* 0x00000003371e7223 */ /* 0x000fc40000010810 */
[----:B------:R-:W0:Y:S01]  /*5790*/  MUFU.EX2 R20, R20 ;  /* 0x0000001400147308 */ /* 0x000e220000000800 */
[----:B---3--:R-:W-:Y:S01]  /*57a0*/  F2FP.F16.F32.PACK_AB R10, R155, R156 ;  /* 0x0000009c9b0a723e */ /* 0x008fe200000000ff */
[----:B------:R-:W-:Y:S01]  /*57b0*/  FADD.FTZ R157, R157, R17 ;  /* 0x000000119d9d7221 */ /* 0x000fe20000010000 */
[----:B------:R-:W-:Y:S01]  /*57c0*/  FADD.FTZ R22, R22, R18 ;  /* 0x0000001216167221 */ /* 0x000fe20000010000 */
[-CC-:B------:R-:W-:Y:S01]  /*57d0*/  FFMA.FTZ R43, R46, R3.reuse, -R16.reuse ;  /* 0x000000032e2b7223 */ /* 0x180fe20000010810 */
[----:B------:R-:W-:-:S03]  /*57e0*/  FFMA.FTZ R51, R54, R3, -R16 ;  /* 0x0000000336337223 */ /* 0x000fc60000010810 */
[----:B------:R-:W-:Y:S08]  /*57f0*/  MUFU.EX2 R33, R33 ;  /* 0x0000002100217308 */ /* 0x000ff00000000800 */
[----:B------:R-:W-:Y:S01]  /*5800*/  MUFU.EX2 R36, R36 ;  /* 0x0000002400247308 */ /* 0x000fe20000000800 */
[----:B0-----:R-:W-:-:S07]  /*5810*/  F2FP.F16.F32.PACK_AB R11, R20, R21 ;  /* 0x00000015140b723e */ /* 0x001fce00000000ff */
[----:B------:R-:W-:Y:S01]  /*5820*/  MUFU.EX2 R37, R37 ;  /* 0x0000002500257308 */ /* 0x000fe20000000800 */
[----:B------:R0:W-:Y:S01]  /*5830*/  STSM.16.M88.4 [R5+0x1e800], R8 ;  /* 0x01e8000805007844 */ /* 0x0001e20000000200 */
[----:B------:R-:W-:-:S06]  /*5840*/  FADD.FTZ R156, R156, R157 ;  /* 0x0000009d9c9c7221 */ /* 0x000fcc0000010000 */
[----:B------:R-:W-:Y:S08]  /*5850*/  MUFU.EX2 R26, R26 ;  /* 0x0000001a001a7308 */ /* 0x000ff00000000800 */
[----:B------:R-:W-:Y:S01]  /*5860*/  MUFU.EX2 R40, R40 ;  /* 0x0000002800287308 */ /* 0x000fe20000000800 */
[-CC-:B0-----:R-:W-:Y:S01]  /*5870*/  FFMA.FTZ R9, R34, R3.reuse, -R16.reuse ;  /* 0x0000000322097223 */ /* 0x181fe20000010810 */
[-CC-:B------:R-:W-:Y:S01]  /*5880*/  FFMA.FTZ R10, R35, R3.reuse, -R16.reuse ;  /* 0x00000003230a7223 */ /* 0x180fe20000010810 */
[----:B------:R-:W-:-:S05]  /*5890*/  FFMA.FTZ R11, R38, R3, -R16 ;  /* 0x00000003260b7223 */ /* 0x000fca0000010810 */
[----:B------:R-:W-:Y:S08]  /*58a0*/  MUFU.EX2 R41, R41 ;  /* 0x0000002900297308 */ /* 0x000ff00000000800 */
[----:B------:R-:W-:Y:S08]  /*58b0*/  MUFU.EX2 R44, R44 ;  /* 0x0000002c002c7308 */ /* 0x000ff00000000800 */
[----:B------:R-:W-:Y:S08]  /*58c0*/  MUFU.EX2 R45, R45 ;  /* 0x0000002d002d7308 */ /* 0x000ff00000000800 */
[----:B------:R-:W-:Y:S01]  /*58d0*/  MUFU.EX2 R48, R48 ;  /* 0x0000003000307308 */ /* 0x000fe20000000800 */
[----:B------:R-:W-:-:S07]  /*58e0*/  FFMA.FTZ R23, R58, R3, -R16 ;  /* 0x000000033a177223 */ /* 0x000fce0000010810 */
[----:B------:R-:W-:Y:S01]  /*58f0*/  MUFU.EX2 R49, R49 ;  /* 0x0000003100317308 */ /* 0x000fe20000000800 */
[----:B------:R-:W-:-:S07]  /*5900*/  FFMA.FTZ R31, R59, R3, -R16 ;  /* 0x000000033b1f7223 */ /* 0x000fce0000010810 */
[----:B------:R-:W-:Y:S08]  /*5910*/  MUFU.EX2 R52, R52 ;  /* 0x0000003400347308 */ /* 0x000ff00000000800 */
[----:B------:R-:W-:Y:S08]  /*5920*/  MUFU.EX2 R53, R53 ;  /* 0x0000003500357308 */ /* 0x000ff00000000800 */
[----:B------:R-:W-:Y:S01]  /*5930*/  MUFU.EX2 R56, R56 ;  /* 0x0000003800387308 */ /* 0x000fe20000000800 */
[----:B------:R-:W-:Y:S01]  /*5940*/  FFMA.FTZ R19, R66, R3, -R16 ;  /* 0x0000000342137223 */ /* 0x000fe20000010810 */
[----:B------:R-:W2:Y:S06]  /*5950*/  LDL R55, [R1+0x8] ;  /* 0x0000080001377983 */ /* 0x000eac0000100800 */
[----:B------:R-:W0:Y:S08]  /*5960*/  MUFU.EX2 R8, R32 ;  /* 0x0000002000087308 */ /* 0x000e300000000800 */
[----:B------:R-:W1:Y:S01]  /*5970*/  MUFU.EX2 R9, R9 ;  /* 0x0000000900097308 */ /* 0x000e620000000800 */
[----:B------:R-:W-:-:S07]  /*5980*/  FADD.FTZ R35, R21, R22 ;  /* 0x0000001615237221 */ /* 0x000fce0000010000 */
[----:B------:R-:W3:Y:S01]  /*5990*/  MUFU.EX2 R10, R10 ;  /* 0x0000000a000a7308 */ /* 0x000ee20000000800 */
[----:B------:R-:W-:Y:S01]  /*59a0*/  FADD.FTZ R155, R155, R156 ;  /* 0x0000009c9b9b7221 */ /* 0x000fe20000010000 */
[----:B------:R-:W-:-:S06]  /*59b0*/  FADD.FTZ R20, R20, R35 ;  /* 0x0000002314147221 */ /* 0x000fcc0000010000 */
[----:B------:R-:W4:Y:S01]  /*59c0*/  MUFU.EX2 R11, R11 ;  /* 0x0000000b000b7308 */ /* 0x000f220000000800 */
[----:B0-----:R-:W-:Y:S01]  /*59d0*/  FADD.FTZ R50, R8, R155 ;  /* 0x0000009b08327221 */ /* 0x001fe20000010000 */
[----:B-1----:R-:W-:-:S06]  /*59e0*/  FADD.FTZ R35, R9, R20 ;  /* 0x0000001409237221 */ /* 0x002fcc0000010000 */
[----:B------:R-:W0:Y:S01]  /*59f0*/  MUFU.EX2 R25, R25 ;  /* 0x0000001900197308 */ /* 0x000e220000000800 */
[----:B------:R-:W-:Y:S01]  /*5a00*/  FADD.FTZ R47, R33, R50 ;  /* 0x00000032212f7221 */ /* 0x000fe20000010000 */
[----:B---3--:R-:W-:-:S06]  /*5a10*/  FADD.FTZ R20, R10, R35 ;  /* 0x000000230a147221 */ /* 0x008fcc0000010000 */
[----:B------:R-:W1:Y:S01]  /*5a20*/  MUFU.EX2 R27, R27 ;  /* 0x0000001b001b7308 */ /* 0x000e620000000800 */
[----:B------:R-:W-:Y:S01]  /*5a30*/  FADD.FTZ R50, R36, R47 ;  /* 0x0000002f24327221 */ /* 0x000fe20000010000 */
[----:B----4-:R-:W-:-:S06]  /*5a40*/  FADD.FTZ R35, R11, R20 ;  /* 0x000000140b237221 */ /* 0x010fcc0000010000 */
[----:B------:R-:W3:Y:S01]  /*5a50*/  MUFU.EX2 R43, R43 ;  /* 0x0000002b002b7308 */ /* 0x000ee20000000800 */
[----:B------:R-:W-:Y:S01]  /*5a60*/  FADD.FTZ R47, R37, R50 ;  /* 0x00000032252f7221 */ /* 0x000fe20000010000 */
[----:B------:R-:W-:-:S06]  /*5a70*/  FADD.FTZ R20, R26, R35 ;  /* 0x000000231a147221 */ /* 0x000fcc0000010000 */
[----:B------:R-:W4:Y:S01]  /*5a80*/  MUFU.EX2 R28, R28 ;  /* 0x0000001c001c7308 */ /* 0x000f220000000800 */
[----:B------:R-:W-:Y:S01]  /*5a90*/  FADD.FTZ R50, R40, R47 ;  /* 0x0000002f28327221 */ /* 0x000fe20000010000 */
[----:B0-----:R-:W-:-:S06]  /*5aa0*/  FADD.FTZ R20, R25, R20 ;  /* 0x0000001419147221 */ /* 0x001fcc0000010000 */
[----:B------:R-:W0:Y:S01]  /*5ab0*/  MUFU.EX2 R24, R24 ;  /* 0x0000001800187308 */ /* 0x000e220000000800 */
[----:B------:R-:W-:Y:S01]  /*5ac0*/  FADD.FTZ R35, R41, R50 ;  /* 0x0000003229237221 */ /* 0x000fe20000010000 */
[----:B-1----:R-:W-:-:S06]  /*5ad0*/  FADD.FTZ R20, R27, R20 ;  /* 0x000000141b147221 */ /* 0x002fcc0000010000 */
[----:B------:R-:W1:Y:S01]  /*5ae0*/  MUFU.EX2 R29, R29 ;  /* 0x0000001d001d7308 */ /* 0x000e620000000800 */
[----:B------:R-:W-:Y:S01]  /*5af0*/  FADD.FTZ R50, R44, R35 ;  /* 0x000000232c327221 */ /* 0x000fe20000010000 */
[----:B---3--:R-:W-:-:S06]  /*5b00*/  FADD.FTZ R35, R43, R20 ;  /* 0x000000142b237221 */ /* 0x008fcc0000010000 */
[----:B------:R-:W3:Y:S01]  /*5b10*/  MUFU.EX2 R51, R51 ;  /* 0x0000003300337308 */ /* 0x000ee20000000800 */
[----:B------:R-:W-:Y:S01]  /*5b20*/  FADD.FTZ R47, R45, R50 ;  /* 0x000000322d2f7221 */ /* 0x000fe20000010000 */
[----:B----4-:R-:W-:-:S06]  /*5b30*/  FADD.FTZ R35, R28, R35 ;  /* 0x000000231c237221 */ /* 0x010fcc0000010000 */
        /* <DEDUP_REMOVED lines=10> */
[----:B------:R-:W-:Y:S01]  /*5be0*/  F2FP.F16.F32.PACK_AB R8, R33, R8 ;  /* 0x000000082108723e */ /* 0x000fe200000000ff */
[----:B---3--:R-:W-:-:S05]  /*5bf0*/  FADD.FTZ R33, R51, R54 ;  /* 0x0000003633217221 */ /* 0x008fca0000010000 */
[----:B------:R-:W3:Y:S01]  /*5c00*/  MUFU.EX2 R31, R31 ;  /* 0x0000001f001f7308 */ /* 0x000ee20000000800 */
[----:B------:R-:W-:Y:S01]  /*5c10*/  F2FP.F16.F32.PACK_AB R9, R10, R9 ;  /* 0x000000090a09723e */ /* 0x000fe200000000ff */
[----:B------:R-:W-:Y:S01]  /*5c20*/  FADD.FTZ R47, R53, R50 ;  /* 0x00000032352f7221 */ /* 0x000fe20000010000 */
[----:B------:R-:W-:-:S05]  /*5c30*/  F2FP.F16.F32.PACK_AB R10, R37, R36 ;  /* 0x00000024250a723e */ /* 0x000fca00000000ff */
[----:B------:R-:W5:Y:S01]  /*5c40*/  MUFU.EX2 R60, R60 ;  /* 0x0000003c003c7308 */ /* 0x000f620000000800 */
[----:B----4-:R-:W-:Y:S01]  /*5c50*/  FADD.FTZ R36, R30, R33 ;  /* 0x000000211e247221 */ /* 0x010fe20000010000 */
[----:B------:R-:W-:-:S06]  /*5c60*/  FFMA.FTZ R34, R67, R3, -R16 ;  /* 0x0000000343227223 */ /* 0x000fcc0000010810 */
[----:B------:R-:W4:Y:S01]  /*5c70*/  MUFU.EX2 R59, R59 ;  /* 0x0000003b003b7308 */ /* 0x000f220000000800 */
[----:B------:R-:W-:Y:S01]  /*5c80*/  FADD.FTZ R50, R56, R47 ;  /* 0x0000002f38327221 */ /* 0x000fe20000010000 */
[----:B0-----:R-:W-:-:S06]  /*5c90*/  FADD.FTZ R36, R23, R36 ;  /* 0x0000002417247221 */ /* 0x001fcc0000010000 */
[----:B------:R-:W0:Y:S01]  /*5ca0*/  MUFU.EX2 R61, R61 ;  /* 0x0000003d003d7308 */ /* 0x000e220000000800 */
[----:B------:R-:W-:-:S07]  /*5cb0*/  FFMA.FTZ R67, R70, R3, -R16 ;  /* 0x0000000346437223 */ /* 0x000fce0000010810 */
[----:B------:R-:W0:Y:S01]  /*5cc0*/  MUFU.EX2 R32, R32 ;  /* 0x0000002000207308 */ /* 0x000e220000000800 */
[----:B-1----:R-:W-:Y:S01]  /*5cd0*/  FADD.FTZ R33, R57, R50 ;  /* 0x0000003239217221 */ /* 0x002fe20000010000 */
[----:B---3--:R-:W-:-:S06]  /*5ce0*/  FADD.FTZ R36, R31, R36 ;  /* 0x000000241f247221 */ /* 0x008fcc0000010000 */
[----:B------:R-:W1:Y:S01]  /*5cf0*/  MUFU.EX2 R64, R64 ;  /* 0x0000004000407308 */ /* 0x000e620000000800 */
[----:B------:R-:W-:-:S07]  /*5d00*/  FFMA.FTZ R17, R71, R3, -R16 ;  /* 0x0000000347117223 */ /* 0x000fce0000010810 */
[----:B------:R-:W3:Y:S01]  /*5d10*/  MUFU.EX2 R19, R19 ;  /* 0x0000001300137308 */ /* 0x000ee20000000800 */
[----:B------:R-:W-:Y:S01]  /*5d20*/  F2FP.F16.F32.PACK_AB R11, R26, R11 ;  /* 0x0000000b1a0b723e */ /* 0x000fe200000000ff */
[----:B-----5:R-:W-:Y:S01]  /*5d30*/  FADD.FTZ R26, R60, R33 ;  /* 0x000000213c1a7221 */ /* 0x020fe20000010000 */
[----:B------:R-:W-:-:S05]  /*5d40*/  F2FP.F16.F32.PACK_AB R40, R41, R40 ;  /* 0x000000282928723e */ /* 0x000fca00000000ff */
[----:B------:R-:W5:Y:S01]  /*5d50*/  MUFU.EX2 R65, R65 ;  /* 0x0000004100417308 */ /* 0x000f620000000800 */
[----:B------:R-:W-:Y:S01]  /*5d60*/  F2FP.F16.F32.PACK_AB R41, R27, R25 ;  /* 0x000000191b29723e */ /* 0x000fe200000000ff */
[----:B----4-:R-:W-:-:S06]  /*5d70*/  FADD.FTZ R25, R59, R36 ;  /* 0x000000243b197221 */ /* 0x010fcc0000010000 */
[----:B------:R-:W4:Y:S01]  /*5d80*/  MUFU.EX2 R34, R34 ;  /* 0x0000002200227308 */ /* 0x000f220000000800 */
[----:B------:R-:W-:Y:S01]  /*5d90*/  FFMA.FTZ R18, R74, R3, -R16 ;  /* 0x000000034a127223 */ /* 0x000fe20000010810 */
[----:B0-----:R-:W-:-:S06]  /*5da0*/  FADD.FTZ R27, R61, R26 ;  /* 0x0000001a3d1b7221 */ /* 0x001fcc0000010000 */
[----:B------:R-:W0:Y:S01]  /*5db0*/  MUFU.EX2 R68, R68 ;  /* 0x0000004400447308 */ /* 0x000e220000000800 */
[----:B------:R-:W-:Y:S01]  /*5dc0*/  FADD.FTZ R26, R32, R25 ;  /* 0x00000019201a7221 */ /* 0x000fe20000010000 */
[----:B------:R-:W-:-:S06]  /*5dd0*/  FFMA.FTZ R21, R75, R3, -R16 ;  /* 0x000000034b157223 */ /* 0x000fcc0000010810 */
[----:B------:R-:W0:Y:S01]  /*5de0*/  MUFU.EX2 R67, R67 ;  /* 0x0000004300437308 */ /* 0x000e220000000800 */
[----:B------:R-:W-:Y:S01]  /*5df0*/  F2FP.F16.F32.PACK_AB R43, R28, R43 ;  /* 0x0000002b1c2b723e */ /* 0x000fe200000000ff */
[----:B-1----:R-:W-:-:S06]  /*5e00*/  FADD.FTZ R28, R64, R27 ;  /* 0x0000001b401c7221 */ /* 0x002fcc0000010000 */
[----:B------:R-:W1:Y:S01]  /*5e10*/  MUFU.EX2 R69, R69 ;  /* 0x0000004500457308 */ /* 0x000e620000000800 */
[----:B---3--:R-:W-:Y:S01]  /*5e20*/  FADD.FTZ R25, R19, R26 ;  /* 0x0000001a13197221 */ /* 0x008fe20000010000 */
[----:B------:R-:W-:-:S06]  /*5e30*/  FFMA.FTZ R75, R78, R3, -R16 ;  /* 0x000000034e4b7223 */ /* 0x000fcc0000010810 */
[----:B------:R-:W3:Y:S01]  /*5e40*/  MUFU.EX2 R17, R17 ;  /* 0x0000001100117308 */ /* 0x000ee20000000800 */
[----:B------:R-:W-:Y:S01]  /*5e50*/  F2FP.F16.F32.PACK_AB R48, R49, R48 ;  /* 0x000000303130723e */ /* 0x000fe200000000ff */
[----:B-----5:R-:W-:Y:S01]  /*5e60*/  FADD.FTZ R27, R65, R28 ;  /* 0x0000001c411b7221 */ /* 0x020fe20000010000 */
[----:B------:R-:W-:-:S05]  /*5e70*/  F2FP.F16.F32.PACK_AB R49, R29, R24 ;  /* 0x000000181d31723e */ /* 0x000fca00000000ff */
[----:B------:R-:W5:Y:S01]  /*5e80*/  MUFU.EX2 R72, R72 ;  /* 0x0000004800487308 */ /* 0x000f620000000800 */
[----:B----4-:R-:W-:Y:S01]  /*5e90*/  FADD.FTZ R24, R34, R25 ;  /* 0x0000001922187221 */ /* 0x010fe20000010000 */
[----:B------:R-:W-:-:S06]  /*5ea0*/  FFMA.FTZ R22, R79, R3, -R16 ;  /* 0x000000034f167223 */ /* 0x000fcc0000010810 */
[----:B------:R-:W4:Y:S01]  /*5eb0*/  MUFU.EX2 R18, R18 ;  /* 0x0000001200127308 */ /* 0x000f220000000800 */
[----:B0-----:R-:W-:Y:S01]  /*5ec0*/  FADD.FTZ R26, R68, R27 ;  /* 0x0000001b441a7221 */ /* 0x001fe20000010000 */
[----:B------:R-:W-:-:S06]  /*5ed0*/  FADD.FTZ R24, R67, R24 ;  /* 0x0000001843187221 */ /* 0x000fcc0000010000 */
[----:B------:R-:W-:Y:S08]  /*5ee0*/  MUFU.EX2 R73, R73 ;  /* 0x0000004900497308 */ /* 0x000ff00000000800 */
[----:B------:R-:W0:Y:S01]  /*5ef0*/  MUFU.EX2 R21, R21 ;  /* 0x0000001500157308 */ /* 0x000e220000000800 */
[----:B-1----:R-:W-:Y:S01]  /*5f00*/  FADD.FTZ R25, R69, R26 ;  /* 0x0000001a45197221 */ /* 0x002fe20000010000 */
[----:B---3--:R-:W-:-:S06]  /*5f10*/  FADD.FTZ R27, R17, R24 ;  /* 0x00000018111b7221 */ /* 0x008fcc0000010000 */
[----:B------:R-:W1:Y:S08]  /*5f20*/  MUFU.EX2 R76, R76 ;  /* 0x0000004c004c7308 */ /* 0x000e700000000800 */
[----:B------:R-:W3:Y:S01]  /*5f30*/  MUFU.EX2 R75, R75 ;  /* 0x0000004b004b7308 */ /* 0x000ee20000000800 */
[----:B-----5:R-:W-:Y:S01]  /*5f40*/  FADD.FTZ R24, R72, R25 ;  /* 0x0000001948187221 */ /* 0x020fe20000010000 */
[----:B----4-:R-:W-:-:S06]  /*5f50*/  FADD.FTZ R26, R18, R27 ;  /* 0x0000001b121a7221 */ /* 0x010fcc0000010000 */
[----:B------:R-:W4:Y:S01]  /*5f60*/  MUFU.EX2 R77, R77 ;  /* 0x0000004d004d7308 */ /* 0x000f220000000800 */
[----:B------:R5:W-:Y:S07]  /*5f70*/  STSM.16.M88.4 [R154], R8 ;  /* 0x000000089a007844 */ /* 0x000bee0000000200 */
[----:B------:R-:W4:Y:S01]  /*5f80*/  MUFU.EX2 R22, R22 ;  /* 0x0000001600167308 */ /* 0x000f220000000800 */
[----:B0-----:R-:W-:-:S07]  /*5f90*/  FADD.FTZ R26, R21, R26 ;  /* 0x0000001a151a7221 */ /* 0x001fce0000010000 */
[----:B------:R-:W0:Y:S01]  /*5fa0*/  MUFU.EX2 R80, R80 ;  /* 0x0000005000507308 */ /* 0x000e220000000800 */
[----:B-----5:R-:W-:-:S04]  /*5fb0*/  FADD.FTZ R9, R73, R24 ;  /* 0x0000001849097221 */ /* 0x020fc80000010000 */
[----:B-1----:R-:W-:Y:S01]  /*5fc0*/  FADD.FTZ R8, R76, R9 ;  /* 0x000000094c087221 */ /* 0x002fe20000010000 */
[----:B---3--:R-:W-:Y:S02]  /*5fd0*/  FADD.FTZ R9, R75, R26 ;  /* 0x0000001a4b097221 */ /* 0x008fe40000010000 */
[----:B------:R-:W-:Y:S01]  /*5fe0*/  MUFU.EX2 R81, R81 ;  /* 0x0000005100517308 */ /* 0x000fe20000000800 */
[----:B----4-:R-:W-:Y:S01]  /*5ff0*/  FADD.FTZ R11, R77, R8 ;  /* 0x000000084d0b7221 */ /* 0x010fe20000010000 */
[C---:B------:R-:W-:Y:S01]  /*6000*/  FADD.FTZ R8, R22.reuse, R9 ;  /* 0x0000000916087221 */ /* 0x040fe20000010000 */
[----:B------:R-:W-:Y:S02]  /*6010*/  F2FP.F16.F32.PACK_AB R75, R22, R75 ;  /* 0x0000004b164b723e */ /* 0x000fe400000000ff */
[----:B------:R-:W3:Y:S01]  /*6020*/  LDL R22, [R1+0x4] ;  /* 0x0000040001167983 */ /* 0x000ee20000100800 */
[----:B------:R-:W-:Y:S02]  /*6030*/  F2FP.F16.F32.PACK_AB R72, R73, R72 ;  /* 0x000000484948723e */ /* 0x000fe400000000ff */
[----:B------:R-:W-:Y:S01]  /*6040*/  F2FP.F16.F32.PACK_AB R73, R21, R18 ;  /* 0x000000121549723e */ /* 0x000fe200000000ff */
[----:B------:R-:W-:Y:S01]  /*6050*/  MUFU.EX2 R84, R84 ;  /* 0x0000005400547308 */ /* 0x000fe20000000800 */
[----:B------:R-:W4:Y:S01]  /*6060*/  LDL R18, [R1+0x10] ;  /* 0x0000100001127983 */ /* 0x000f220000100800 */
[-CC-:B------:R-:W-:Y:S01]  /*6070*/  FFMA.FTZ R39, R82, R3.reuse, -R16.reuse ;  /* 0x0000000352277223 */ /* 0x180fe20000010810 */
[-CC-:B------:R-:W-:Y:S01]  /*6080*/  FFMA.FTZ R46, R83, R3.reuse, -R16.reuse ;  /* 0x00000003532e7223 */ /* 0x180fe20000010810 */
[----:B------:R-:W-:-:S04]  /*6090*/  FFMA.FTZ R83, R86, R3, -R16 ;  /* 0x0000000356537223 */ /* 0x000fc80000010810 */
[----:B------:R-:W1:Y:S01]  /*60a0*/  MUFU.EX2 R39, R39 ;  /* 0x0000002700277308 */ /* 0x000e620000000800 */
[----:B------:R-:W-:-:S07]  /*60b0*/  FFMA.FTZ R38, R87, R3, -R16 ;  /* 0x0000000357267223 */ /* 0x000fce0000010810 */
[----:B------:R-:W5:Y:S01]  /*60c0*/  MUFU.EX2 R46, R46 ;  /* 0x0000002e002e7308 */ /* 0x000f620000000800 */
[----:B------:R-:W-:-:S07]  /*60d0*/  FFMA.FTZ R90, R90, R3, -R16 ;  /* 0x000000035a5a7223 */ /* 0x000fce0000010810 */
[----:B------:R-:W2:Y:S01]  /*60e0*/  MUFU.EX2 R83, R83 ;  /* 0x0000005300537308 */ /* 0x000ea20000000800 */
[----:B------:R-:W-:Y:S01]  /*60f0*/  FFMA.FTZ R42, R91, R3, -R16 ;  /* 0x000000035b2a7223 */ /* 0x000fe20000010810 */
[----:B0-----:R-:W-:-:S06]  /*6100*/  FADD.FTZ R10, R80, R11 ;  /* 0x0000000b500a7221 */ /* 0x001fcc0000010000 */
[----:B------:R-:W0:Y:S01]  /*6110*/  MUFU.EX2 R85, R85 ;  /* 0x0000005500557308 */ /* 0x000e220000000800 */
[----:B-1----:R-:W-:Y:S01]  /*6120*/  FADD.FTZ R9, R39, R8 ;  /* 0x0000000827097221 */ /* 0x002fe20000010000 */
[----:B------:R-:W-:-:S06]  /*6130*/  FFMA.FTZ R91, R94, R3, -R16 ;  /* 0x000000035e5b7223 */ /* 0x000fcc0000010810 */
[----:B------:R-:W1:Y:S01]  /*6140*/  MUFU.EX2 R38, R38 ;  /* 0x0000002600267308 */ /* 0x000e620000000800 */
[----:B------:R-:W-:Y:S01]  /*6150*/  FADD.FTZ R11, R81, R10 ;  /* 0x0000000a510b7221 */ /* 0x000fe20000010000 */
[----:B-----5:R-:W-:-:S06]  /*6160*/  FADD.FTZ R8, R46, R9 ;  /* 0x000000092e087221 */ /* 0x020fcc0000010000 */
[----:B------:R-:W5:Y:S01]  /*6170*/  MUFU.EX2 R88, R88 ;  /* 0x0000005800587308 */ /* 0x000f620000000800 */
[----:B------:R-:W-:-:S07]  /*6180*/  FFMA.FTZ R95, R95, R3, -R16 ;  /* 0x000000035f5f7223 */ /* 0x000fce0000010810 */
[----:B------:R-:W5:Y:S01]  /*6190*/  MUFU.EX2 R20, R90 ;  /* 0x0000005a00147308 */ /* 0x000f620000000800 */
[----:B------:R-:W-:Y:S01]  /*61a0*/  FADD.FTZ R10, R84, R11 ;  /* 0x0000000b540a7221 */ /* 0x000fe20000010000 */
[----:B--2---:R-:W-:-:S06]  /*61b0*/  FADD.FTZ R9, R83, R8 ;  /* 0x0000000853097221 */ /* 0x004fcc0000010000 */
[----:B------:R-:W2:Y:S01]  /*61c0*/  MUFU.EX2 R89, R89 ;  /* 0x0000005900597308 */ /* 0x000ea20000000800 */
[----:B------:R-:W-:-:S07]  /*61d0*/  FFMA.FTZ R98, R98, R3, -R16 ;  /* 0x0000000362627223 */ /* 0x000fce0000010810 */
[----:B------:R-:W2:Y:S01]  /*61e0*/  MUFU.EX2 R35, R42 ;  /* 0x0000002a00237308 */ /* 0x000ea20000000800 */
[----:B0-----:R-:W-:Y:S01]  /*61f0*/  FADD.FTZ R11, R85, R10 ;  /* 0x0000000a550b7221 */ /* 0x001fe20000010000 */
[----:B-1----:R-:W-:-:S06]  /*6200*/  FADD.FTZ R9, R38, R9 ;  /* 0x0000000926097221 */ /* 0x002fcc0000010000 */
[----:B------:R-:W0:Y:S01]  /*6210*/  MUFU.EX2 R92, R92 ;  /* 0x0000005c005c7308 */ /* 0x000e220000000800 */
[----:B------:R-:W-:-:S07]  /*6220*/  FFMA.FTZ R99, R99, R3, -R16 ;  /* 0x0000000363637223 */ /* 0x000fce0000010810 */
[----:B------:R-:W1:Y:S01]  /*6230*/  MUFU.EX2 R91, R91 ;  /* 0x0000005b005b7308 */ /* 0x000e620000000800 */
[----:B-----5:R-:W-:Y:S01]  /*6240*/  FADD.FTZ R8, R88, R11 ;  /* 0x0000000b58087221 */ /* 0x020fe20000010000 */
[----:B------:R-:W-:-:S06]  /*6250*/  FADD.FTZ R10, R20, R9 ;  /* 0x00000009140a7221 */ /* 0x000fcc0000010000 */
[----:B------:R-:W5:Y:S01]  /*6260*/  MUFU.EX2 R93, R93 ;  /* 0x0000005d005d7308 */ /* 0x000f620000000800 */
[----:B------:R-:W-:-:S07]  /*6270*/  FFMA.FTZ R102, R102, R3, -R16 ;  /* 0x0000000366667223 */ /* 0x000fce0000010810 */
[----:B------:R-:W5:Y:S01]  /*6280*/  MUFU.EX2 R95, R95 ;  /* 0x0000005f005f7308 */ /* 0x000f620000000800 */
[----:B--2---:R-:W-:Y:S01]  /*6290*/  FADD.FTZ R9, R89, R8 ;  /* 0x0000000859097221 */ /* 0x004fe20000010000 */
[----:B------:R-:W-:-:S06]  /*62a0*/  FADD.FTZ R10, R35, R10 ;  /* 0x0000000a230a7221 */ /* 0x000fcc0000010000 */
        /* <DEDUP_REMOVED lines=15> */
[----:B------:R-:W2:Y:S08]  /*63a0*/  MUFU.EX2 R101, R101 ;  /* 0x0000006500657308 */ /* 0x000eb00000000800 */
[----:B------:R-:W2:Y:S01]  /*63b0*/  MUFU.EX2 R103, R103 ;  /* 0x0000006700677308 */ /* 0x000ea20000000800 */
[----:B------:R-:W-:Y:S01]  /*63c0*/  FFMA.FTZ R110, R110, R3, -R16 ;  /* 0x000000036e6e7223 */ /* 0x000fe20000010810 */
[----:B0-----:R-:W-:-:S06]  /*63d0*/  FADD.FTZ R9, R97, R8 ;  /* 0x0000000861097221 */ /* 0x001fcc0000010000 */
[----:B------:R-:W0:Y:S01]  /*63e0*/  MUFU.EX2 R104, R104 ;  /* 0x0000006800687308 */ /* 0x000e220000000800 */
[----:B-1----:R-:W-:Y:S01]  /*63f0*/  FADD.FTZ R11, R99, R10 ;  /* 0x0000000a630b7221 */ /* 0x002fe20000010000 */
[----:B------:R-:W-:-:S06]  /*6400*/  FFMA.FTZ R111, R111, R3, -R16 ;  /* 0x000000036f6f7223 */ /* 0x000fcc0000010810 */
[----:B------:R-:W1:Y:S01]  /*6410*/  MUFU.EX2 R106, R106 ;  /* 0x0000006a006a7308 */ /* 0x000e620000000800 */
[----:B------:R-:W-:Y:S01]  /*6420*/  F2FP.F16.F32.PACK_AB R67, R17, R67 ;  /* 0x000000431143723e */ /* 0x000fe200000000ff */
[----:B-----5:R-:W-:-:S06]  /*6430*/  FADD.FTZ R8, R100, R9 ;  /* 0x0000000964087221 */ /* 0x020fcc0000010000 */
[----:B------:R-:W5:Y:S01]  /*6440*/  MUFU.EX2 R105, R105 ;  /* 0x0000006900697308 */ /* 0x000f620000000800 */
[----:B------:R-:W-:-:S07]  /*6450*/  FADD.FTZ R10, R102, R11 ;  /* 0x0000000b660a7221 */ /* 0x000fce0000010000 */
[----:B------:R-:W5:Y:S01]  /*6460*/  MUFU.EX2 R107, R107 ;  /* 0x0000006b006b7308 */ /* 0x000f620000000800 */
[----:B------:R-:W-:Y:S01]  /*6470*/  FFMA.FTZ R114, R114, R3, -R16 ;  /* 0x0000000372727223 */ /* 0x000fe20000010810 */
[----:B--2---:R-:W-:-:S06]  /*6480*/  FADD.FTZ R9, R101, R8 ;  /* 0x0000000865097221 */ /* 0x004fcc0000010000 */
[----:B------:R-:W2:Y:S01]  /*6490*/  MUFU.EX2 R108, R108 ;  /* 0x0000006c006c7308 */ /* 0x000ea20000000800 */
[----:B------:R-:W-:Y:S01]  /*64a0*/  FADD.FTZ R11, R103, R10 ;  /* 0x0000000a670b7221 */ /* 0x000fe20000010000 */
[----:B------:R-:W-:-:S06]  /*64b0*/  FFMA.FTZ R115, R115, R3, -R16 ;  /* 0x0000000373737223 */ /* 0x000fcc0000010810 */
[----:B------:R-:W2:Y:S01]  /*64c0*/  MUFU.EX2 R17, R110 ;  /* 0x0000006e00117308 */ /* 0x000ea20000000800 */
[-CC-:B------:R-:W-:Y:S01]  /*64d0*/  FFMA.FTZ R118, R118, R3.reuse, -R16.reuse ;  /* 0x0000000376767223 */ /* 0x180fe20000010810 */
[----:B------:R-:W-:Y:S01]  /*64e0*/  F2FP.F16.F32.PACK_AB R64, R65, R64 ;  /* 0x000000404140723e */ /* 0x000fe200000000ff */
[----:B------:R-:W-:Y:S01]  /*64f0*/  FFMA.FTZ R16, R119, R3, -R16 ;  /* 0x0000000377107223 */ /* 0x000fe20000010810 */
[----:B------:R-:W-:-:S04]  /*6500*/  F2FP.F16.F32.PACK_AB R65, R34, R19 ;  /* 0x000000132241723e */ /* 0x000fc800000000ff */
[----:B------:R-:W2:Y:S01]  /*6510*/  MUFU.EX2 R109, R109 ;  /* 0x0000006d006d7308 */ /* 0x000ea20000000800 */
[----:B0-----:R-:W-:Y:S01]  /*6520*/  FADD.FTZ R8, R104, R9 ;  /* 0x0000000968087221 */ /* 0x001fe20000010000 */
[----:B-1----:R-:W-:-:S06]  /*6530*/  FADD.FTZ R10, R106, R11 ;  /* 0x0000000b6a0a7221 */ /* 0x002fcc0000010000 */
[----:B------:R-:W0:Y:S01]  /*6540*/  MUFU.EX2 R111, R111 ;  /* 0x0000006f006f7308 */ /* 0x000e220000000800 */
[----:B-----5:R-:W-:Y:S01]  /*6550*/  FADD.FTZ R9, R105, R8 ;  /* 0x0000000869097221 */ /* 0x020fe20000010000 */
[----:B------:R-:W-:-:S06]  /*6560*/  FADD.FTZ R10, R107, R10 ;  /* 0x0000000a6b0a7221 */ /* 0x000fcc0000010000 */
[----:B------:R-:W1:Y:S08]  /*6570*/  MUFU.EX2 R112, R112 ;  /* 0x0000007000707308 */ /* 0x000e700000000800 */
[----:B------:R-:W5:Y:S01]  /*6580*/  MUFU.EX2 R19, R114 ;  /* 0x0000007200137308 */ /* 0x000f620000000800 */
[----:B--2---:R-:W-:Y:S01]  /*6590*/  FADD.FTZ R8, R108, R9 ;  /* 0x000000096c087221 */ /* 0x004fe20000010000 */
[----:B------:R-:W-:-:S06]  /*65a0*/  FADD.FTZ R10, R17, R10 ;  /* 0x0000000a110a7221 */ /* 0x000fcc0000010000 */
[----:B------:R-:W2:Y:S08]  /*65b0*/  MUFU.EX2 R113, R113 ;  /* 0x0000007100717308 */ /* 0x000eb00000000800 */
[----:B------:R-:W2:Y:S01]  /*65c0*/  MUFU.EX2 R115, R115 ;  /* 0x0000007300737308 */ /* 0x000ea20000000800 */
[----:B------:R-:W-:-:S07]  /*65d0*/  FADD.FTZ R9, R109, R8 ;  /* 0x000000086d097221 */ /* 0x000fce0000010000 */
[----:B------:R-:W-:Y:S08]  /*65e0*/  MUFU.EX2 R116, R116 ;  /* 0x0000007400747308 */ /* 0x000ff00000000800 */
[----:B------:R-:W3:Y:S08]  /*65f0*/  MUFU.EX2 R117, R117 ;  /* 0x0000007500757308 */ /* 0x000ef00000000800 */
[----:B------:R-:W-:Y:S08]  /*6600*/  MUFU.EX2 R21, R118 ;  /* 0x0000007600157308 */ /* 0x000ff00000000800 */
[----:B------:R-:W4:Y:S01]  /*6610*/  MUFU.EX2 R16, R16 ;  /* 0x0000001000107308 */ /* 0x000f220000000800 */
[----:B------:R-:W-:Y:S01]  /*6620*/  F2FP.F16.F32.PACK_AB R42, R45, R44 ;  /* 0x0000002c2d2a723e */ /* 0x000fe200000000ff */
[----:B0-----:R-:W-:Y:S01]  /*6630*/  FADD.FTZ R10, R111, R10 ;  /* 0x0000000a6f0a7221 */ /* 0x001fe20000010000 */
[----:B------:R-:W-:-:S02]  /*6640*/  F2FP.F16.F32.PACK_AB R50, R53, R52 ;  /* 0x000000343532723e */ /* 0x000fc400000000ff */
[----:B------:R-:W-:Y:S02]  /*6650*/  F2FP.F16.F32.PACK_AB R51, R30, R51 ;  /* 0x000000331e33723e */ /* 0x000fe400000000ff */
[----:B------:R-:W-:Y:S01]  /*6660*/  F2FP.F16.F32.PACK_AB R56, R57, R56 ;  /* 0x000000383938723e */ /* 0x000fe200000000ff */
[----:B-1----:R-:W-:Y:S01]  /*6670*/  FADD.FTZ R8, R112, R9 ;  /* 0x0000000970087221 */ /* 0x002fe20000010000 */
[----:B------:R-:W-:Y:S02]  /*6680*/  F2FP.F16.F32.PACK_AB R57, R31, R23 ;  /* 0x000000171f39723e */ /* 0x000fe400000000ff */
[----:B------:R-:W-:Y:S02]  /*6690*/  F2FP.F16.F32.PACK_AB R58, R61, R60 ;  /* 0x0000003c3d3a723e */ /* 0x000fe400000000ff */
[----:B------:R-:W-:Y:S01]  /*66a0*/  F2FP.F16.F32.PACK_AB R59, R32, R59 ;  /* 0x0000003b203b723e */ /* 0x000fe200000000ff */
[----:B-----5:R-:W-:Y:S01]  /*66b0*/  FADD.FTZ R10, R19, R10 ;  /* 0x0000000a130a7221 */ /* 0x020fe20000010000 */
[----:B------:R-:W-:Y:S01]  /*66c0*/  F2FP.F16.F32.PACK_AB R66, R69, R68 ;  /* 0x000000444542723e */ /* 0x000fe200000000ff */
[----:B------:R1:W-:Y:S01]  /*66d0*/  STSM.16.M88.4 [R6], R40 ;  /* 0x0000002806007844 */ /* 0x0003e20000000200 */
[----:B------:R-:W-:-:S02]  /*66e0*/  F2FP.F16.F32.PACK_AB R74, R77, R76 ;  /* 0x0000004c4d4a723e */ /* 0x000fc400000000ff */
[----:B------:R-:W-:Y:S01]  /*66f0*/  F2FP.F16.F32.PACK_AB R80, R81, R80 ;  /* 0x000000505150723e */ /* 0x000fe200000000ff */
[----:B------:R1:W-:Y:S01]  /*6700*/  STSM.16.M88.4 [R7], R48 ;  /* 0x0000003007007844 */ /* 0x0003e20000000200 */
[----:B------:R-:W-:Y:S02]  /*6710*/  F2FP.F16.F32.PACK_AB R81, R46, R39 ;  /* 0x000000272e51723e */ /* 0x000fe400000000ff */
[----:B------:R-:W-:Y:S02]  /*6720*/  F2FP.F16.F32.PACK_AB R82, R85, R84 ;  /* 0x000000545552723e */ /* 0x000fe400000000ff */
[----:B------:R-:W-:Y:S02]  /*6730*/  F2FP.F16.F32.PACK_AB R83, R38, R83 ;  /* 0x000000532653723e */ /* 0x000fe400000000ff */
[----:B------:R-:W-:Y:S02]  /*6740*/  F2FP.F16.F32.PACK_AB R88, R89, R88 ;  /* 0x000000585958723e */ /* 0x000fe400000000ff */
[----:B------:R-:W-:Y:S01]  /*6750*/  F2FP.F16.F32.PACK_AB R96, R97, R96 ;  /* 0x000000606160723e */ /* 0x000fe200000000ff */
[----:B------:R1:W-:Y:S01]  /*6760*/  STSM.16.M88.4 [R5+0x24800], R56 ;  /* 0x0248003805007844 */ /* 0x0003e20000000200 */
[----:B------:R-:W-:Y:S01]  /*6770*/  F2FP.F16.F32.PACK_AB R89, R35, R20 ;  /* 0x000000142359723e */ /* 0x000fe200000000ff */
[----:B--2---:R-:W-:Y:S01]  /*6780*/  FADD.FTZ R9, R113, R8 ;  /* 0x0000000871097221 */ /* 0x004fe20000010000 */
[----:B------:R-:W-:-:S02]  /*6790*/  F2FP.F16.F32.PACK_AB R90, R93, R92 ;  /* 0x0000005c5d5a723e */ /* 0x000fc400000000ff */
[----:B------:R-:W-:Y:S02]  /*67a0*/  F2FP.F16.F32.PACK_AB R91, R95, R91 ;  /* 0x0000005b5f5b723e */ /* 0x000fe400000000ff */
[----:B------:R-:W-:Y:S02]  /*67b0*/  F2FP.F16.F32.PACK_AB R97, R99, R98 ;  /* 0x000000626361723e */ /* 0x000fe400000000ff */
[----:B------:R-:W-:Y:S01]  /*67c0*/  F2FP.F16.F32.PACK_AB R104, R105, R104 ;  /* 0x000000686968723e */ /* 0x000fe200000000ff */
[----:B------:R1:W-:Y:S01]  /*67d0*/  STSM.16.M88.4 [R55], R64 ;  /* 0x0000004037007844 */ /* 0x0003e20000000200 */
[----:B------:R-:W-:Y:S01]  /*67e0*/  F2FP.F16.F32.PACK_AB R98, R101, R100 ;  /* 0x000000646562723e */ /* 0x000fe200000000ff */
[----:B------:R-:W-:Y:S01]  /*67f0*/  FADD.FTZ R10, R115, R10 ;  /* 0x0000000a730a7221 */ /* 0x000fe20000010000 */
[----:B------:R-:W-:Y:S02]  /*6800*/  F2FP.F16.F32.PACK_AB R99, R103, R102 ;  /* 0x000000666763723e */ /* 0x000fe400000000ff */
[----:B------:R-:W-:-:S02]  /*6810*/  F2FP.F16.F32.PACK_AB R105, R107, R106 ;  /* 0x0000006a6b69723e */ /* 0x000fc400000000ff */
[----:B------:R-:W-:Y:S01]  /*6820*/  F2FP.F16.F32.PACK_AB R112, R113, R112 ;  /* 0x000000707170723e */ /* 0x000fe200000000ff */
[----:B------:R1:W-:Y:S01]  /*6830*/  STSM.16.M88.4 [R6+0x6000], R72 ;  /* 0x0060004806007844 */ /* 0x0003e20000000200 */
[----:B------:R-:W-:Y:S02]  /*6840*/  F2FP.F16.F32.PACK_AB R106, R109, R108 ;  /* 0x0000006c6d6a723e */ /* 0x000fe400000000ff */
[----:B------:R-:W-:Y:S02]  /*6850*/  F2FP.F16.F32.PACK_AB R107, R111, R17 ;  /* 0x000000116f6b723e */ /* 0x000fe400000000ff */
[----:B------:R-:W-:Y:S01]  /*6860*/  F2FP.F16.F32.PACK_AB R113, R115, R19 ;  /* 0x000000137371723e */ /* 0x000fe200000000ff */
[----:B------:R1:W-:Y:S01]  /*6870*/  STSM.16.M88.4 [R7+0x6000], R80 ;  /* 0x0060005007007844 */ /* 0x0003e20000000200 */
[----:B---3--:R-:W-:Y:S02]  /*6880*/  F2FP.F16.F32.PACK_AB R114, R117, R116 ;  /* 0x000000747572723e */ /* 0x008fe400000000ff */
[----:B----4-:R-:W-:Y:S01]  /*6890*/  F2FP.F16.F32.PACK_AB R115, R16, R21 ;  /* 0x000000151073723e */ /* 0x010fe200000000ff */
[----:B------:R1:W-:Y:S04]  /*68a0*/  STSM.16.M88.4 [R5+0x2a800], R88 ;  /* 0x02a8005805007844 */ /* 0x0003e80000000200 */
        /* <DEDUP_REMOVED lines=8> */
[----:B0-----:R-:W0:Y:S01]  /*6930*/  FENCE.VIEW.ASYNC.S ;  /* 0x00000000000073c6 */ /* 0x001e220000000000 */
[----:B------:R-:W-:Y:S01]  /*6940*/  ISETP.GT.AND P2, PT, R13, R18, PT ;  /* 0x000000120d00720c */ /* 0x000fe20003f44270 */
[----:B------:R-:W-:Y:S01]  /*6950*/  FADD.FTZ R10, R21, R10 ;  /* 0x0000000a150a7221 */ /* 0x000fe20000010000 */
[----:B------:R-:W-:Y:S01]  /*6960*/  FADD.FTZ R8, R116, R9 ;  /* 0x0000000974087221 */ /* 0x000fe20000010000 */
[----:B------:R-:W-:Y:S01]  /*6970*/  R2UR UR4, R0 ;  /* 0x00000000000472ca */ /* 0x000fe200000e0000 */
        /* <DEDUP_REMOVED lines=35> */
[----:B------:R-:W-:Y:S02]  /*6bb0*/  IMAD.MOV.U32 R10, RZ, RZ, R12 ;  /* 0x000000ffff0a7224 */ /* 0x000fe400078e000c */
[----:B------:R-:W-:Y:S02]  /*6bc0*/  IMAD.MOV.U32 R11, RZ, RZ, R4 ;  /* 0x000000ffff0b7224 */ /* 0x000fe400078e0004 */
[----:B------:R-:W-:Y:S01]  /*6bd0*/  IMAD.MOV.U32 R15, RZ, RZ, R2 ;  /* 0x000000ffff0f7224 */ /* 0x000fe200078e0002 */
[----:B0-----:R-:W-:Y:S01]  /*6be0*/  NOP ;  /* 0x0000000000007918 */ /* 0x001fe20000000000 */
[----:B-1----:R-:W-:Y:S05]  /*6bf0*/  @P2 BRA `(.L_x_12165) ;  /* 0xffffffd4006c2947 */ /* 0x002fea000383ffff */
.L_x_12156:
[----:B------:R-:W-:Y:S06]  /*6c00*/  BAR.ARV 0x8, 0x200 ;  /* 0x0208000000007b1d */ /* 0x000fec0000002000 */
[----:B------:R-:W-:Y:S05]  /*6c10*/  @!P0 BRA `(.L_x_12166) ;  /* 0x0000000000048947 */ /* 0x000fea0003800000 */
[----:B------:R-:W-:Y:S01]  /*6c20*/  BPT.TRAP 0x1 ;  /* 0x000000040000795c */ /* 0x000fe20000300000 */
.L_x_12166:
[----:B------:R-:W-:Y:S02]  /*6c30*/  SHF.L.U32 R12, R12, 0x1f, RZ ;  /* 0x0000001f0c0c7819 */ /* 0x000fe400000006ff */
[----:B------:R-:W-:-:S04]  /*6c40*/  LEA R11, R0, UR36, 0x3 ;  /* 0x00000024000b7c11 */ /* 0x000fc8000f8e18ff */
[----:B------:R1:W2:Y:S01]  /*6c50*/  SYNCS.PHASECHK.TRANS64.TRYWAIT P2, [R11+URZ+0x30850], R12 ;  /* 0x0308500c0b0075a7 */ /* 0x0002a2000804017f */
[----:B------:R-:W-:Y:S05]  /*6c60*/  @!P0 BRA `(.L_x_12167) ;  /* 0x0000000000048947 */ /* 0x000fea0003800000 */
[----:B------:R-:W-:Y:S01]  /*6c70*/  BPT.TRAP 0x1 ;  /* 0x000000040000795c */ /* 0x000fe20000300000 */
.L_x_12167:
[----:B--2---:R-:W-:Y:S05]  /*6c80*/  @P2 BRA `(.L_x_12168) ;  /* 0x0000000000082947 */ /* 0x004fea0003800000 */
[----:B------:R-:W2:Y:S02]  /*6c90*/  SYNCS.PHASECHK.TRANS64.TRYWAIT P0, [R11+URZ+0x30850], R12 ;  /* 0x0308500c0b0075a7 */ /* 0x000ea4000800017f */
[----:B--2---:R-:W-:Y:S05]  /*6ca0*/  @!P0 BRA `(.L_x_12169) ;  /* 0x0000005000748947 */ /* 0x004fea0003800000 */
.L_x_12168:
[----:B------:R-:W3:Y:S01]  /*6cb0*/  LDL.LU R5, [R1] ;  /* 0x0000000001057983 */ /* 0x000ee20000300800 */
[----:B------:R-:W-:Y:S01]  /*6cc0*/  R2UR UR5, R0 ;  /* 0x00000000000572ca */ /* 0x000fe200000e0000 */
[----:B------:R-:W-:Y:S01]  /*6cd0*/  UIADD3 UR36, UR36, 0x400, URZ ;  /* 0x0000040024247890 */ /* 0x000fe2000fffe03f */
[----:B------:R-:W-:Y:S01]  /*6ce0*/  WARPGROUP.ARRIVE ;  /* 0x00000000000079c5 */ /* 0x000fe20000000000 */
[----:B------:R-:W-:Y:S01]  /*6cf0*/  UMOV UR7, 0x40000040 ;  /* 0x4000004000077882 */ /* 0x000fe20000000000 */
[----:B------:R-:W-:Y:S01]  /*6d00*/  UMOV UR11, 0x40000040 ;  /* 0x40000040000b7882 */ /* 0x000fe20000000000 */
[----:B------:R-:W-:Y:S01]  /*6d10*/  USHF.R.U32.HI UR36, URZ, 0x4, UR36 ;  /* 0x000000043f247899 */ /* 0x000fe20008011624 */
[----:B------:R-:W0:Y:S01]  /*6d20*/  SHFL.BFLY PT, R0, R9, 0x2, 0x1f ;  /* 0x0c401f0009007f89 */ /* 0x000e2200000e0000 */
[----:B------:R-:W-:Y:S01]  /*6d30*/  UMOV UR9, 0x40000040 ;  /* 0x4000004000097882 */ /* 0x000fe20000000000 */
[----:B------:R-:W-:Y:S01]  /*6d40*/  MOV R31, RZ ;  /* 0x000000ff001f7202 */ /* 0x000fe20000000f00 */
[----:B------:R-:W-:Y:S01]  /*6d50*/  ULOP3.LUT UR6, UR36, 0x3fff, URZ, 0xc0, !UPT ;  /* 0x00003fff24067892 */ /* 0x000fe2000f8ec03f */
[----:B------:R-:W-:-:S02]  /*6d60*/  IMAD.MOV.U32 R16, RZ, RZ, RZ ;  /* 0x000000ffff107224 */ /* 0x000fc400078e00ff */
[----:B------:R-:W-:Y:S01]  /*6d70*/  IMAD.MOV.U32 R17, RZ, RZ, -0x800000 ;  /* 0xff800000ff117424 */ /* 0x000fe200078e00ff */
[----:B------:R-:W-:-:S03]  /*6d80*/  UIMAD UR6, UR5, 0x600, UR6 ;  /* 0x00000600050678a4 */ /* 0x000fc6000f8e0206 */
[----:B------:R-:W-:Y:S01]  /*6d90*/  UMOV UR5, 0x40000040 ;  /* 0x4000004000057882 */ /* 0x000fe20000000000 */
[----:B------:R-:W-:Y:S01]  /*6da0*/  UIADD3 UR10, UR6, 0x80, URZ ;  /* 0x00000080060a7890 */ /* 0x000fe2000fffe03f */
[----:B0-----:R-:W-:Y:S01]  /*6db0*/  FADD.FTZ R6, R0, R9 ;  /* 0x0000000900067221 */ /* 0x001fe20000010000 */
[----:B------:R-:W-:-:S04]  /*6dc0*/  @!P1 VIADD R9, R11, 0x30860 ;  /* 0x000308600b099836 */ /* 0x000fc80000000000 */
[----:B------:R-:W1:Y:S01]  /*6dd0*/  SHFL.BFLY PT, R7, R6, 0x1, 0x1f ;  /* 0x0c201f0006077f89 */ /* 0x000e6200000e0000 */
[----:B------:R-:W-:Y:S01]  /*6de0*/  @!P1 PRMT R9, RZ, 0x654, R9 ;  /* 0x00000654ff099816 */ /* 0x000fe20000000009 */
[----:B-12---:R-:W-:-:S05]  /*6df0*/  FADD.FTZ R12, R6, R7 ;  /* 0x00000007060c7221 */ /* 0x006fca0000010000 */
[----:B------:R-:W-:-:S13]  /*6e00*/  FSETP.NE.FTZ.AND P2, PT, R12, RZ, PT ;  /* 0x000000ff0c00720b */ /* 0x000fda0003f55000 */
[----:B------:R-:W-:Y:S01]  /*6e10*/  @P2 MUFU.RCP R16, R12 ;  /* 0x0000000c00102308 */ /* 0x000fe20000001000 */
[----:B------:R-:W-:Y:S01]  /*6e20*/  @P2 FMUL.FTZ R14, R3, 0.69314718246459960938 ;  /* 0x3f317218030e2820 */ /* 0x000fe20000410000 */
[----:B---3--:R-:W-:Y:S02]  /*6e30*/  R2UR UR4, R5 ;  /* 0x00000000050472ca */ /* 0x008fe400000e0000 */
[----:B------:R-:W0:Y:S11]  /*6e40*/  SHFL.BFLY PT, R5, R8, 0x2, 0x1f ;  /* 0x0c401f0008057f89 */ /* 0x000e3600000e0000 */
[----:B------:R-:W-:-:S04]  /*6e50*/  UIADD3 UR4, UR4, 0x1e800, URZ ;  /* 0x0001e80004047890 */ /* 0x000fc8000fffe03f */
[----:B------:R-:W-:-:S04]  /*6e60*/  USHF.R.U32.HI UR4, URZ, 0x4, UR4 ;  /* 0x000000043f047899 */ /* 0x000fc80008011604 */
[----:B------:R-:W-:-:S04]  /*6e70*/  ULOP3.LUT UR4, UR4, 0x3fff, URZ, 0xc0, !UPT ;  /* 0x00003fff04047892 */ /* 0x000fc8000f8ec03f */
[----:B------:R-:W-:Y:S01]  /*6e80*/  ULOP3.LUT UR4, UR4, 0x10000, URZ, 0xfc, !UPT ;  /* 0x0001000004047892 */ /* 0x000fe2000f8efc3f */
[----:B0-----:R-:W-:Y:S02]  /*6e90*/  FADD.FTZ R5, R5, R8 ;  /* 0x0000000805057221 */ /* 0x001fe40000010000 */
[----:B------:R-:W0:Y:S01]  /*6ea0*/  @P2 MUFU.LG2 R8, R12 ;  /* 0x0000000c00082308 */ /* 0x000e220000000c00 */
[----:B------:R-:W-:Y:S02]  /*6eb0*/  UIADD3 UR8, UR4, 0x2, URZ ;  /* 0x0000000204087890 */ /* 0x000fe4000fffe03f */
[----:B------:R-:W1:Y:S03]  /*6ec0*/  SHFL.BFLY PT, R0, R5, 0x1, 0x1f ;  /* 0x0c201f0005007f89 */ /* 0x000e6600000e0000 */
[----:B------:R-:W-:Y:S01]  /*6ed0*/  HGMMA.64x64x16.F32 R120, gdesc[UR4].tnspB, R120, gsb0 ;  /* 0x40e00000047879f0 */ /* 0x000fe20008000878 */
[----:B------:R-:W-:Y:S01]  /*6ee0*/  UMOV UR7, 0x40000040 ;  /* 0x4000004000077882 */ /* 0x000fe20000000000 */
[----:B------:R-:W-:Y:S01]  /*6ef0*/  UMOV UR5, 0x40000040 ;  /* 0x4000004000057882 */ /* 0x000fe20000000000 */
[----:B-1----:R-:W-:Y:S01]  /*6f00*/  FADD.FTZ R10, R5, R0 ;  /* 0x00000000050a7221 */ /* 0x002fe20000010000 */
[----:B------:R-:W-:-:S04]  /*6f10*/  IMAD.MOV.U32 R0, RZ, RZ, -0x800000 ;  /* 0xff800000ff007424 */ /* 0x000fc800078e00ff */
[----:B------:R-:W-:-:S13]  /*6f20*/  FSETP.NE.FTZ.AND P0, PT, R10, RZ, PT ;  /* 0x000000ff0a00720b */ /* 0x000fda0003f15000 */
[----:B------:R-:W1:Y:S01]  /*6f30*/  @P0 MUFU.LG2 R7, R10 ;  /* 0x0000000a00070308 */ /* 0x000e620000000c00 */
[----:B------:R-:W-:Y:S01]  /*6f40*/  @P0 FMUL.FTZ R5, R3, 0.69314718246459960938 ;  /* 0x3f31721803050820 */ /* 0x000fe20000410000 */
[----:B0-----:R-:W-:-:S04]  /*6f50*/  @P2 FMUL.FTZ R3, R8, 0.69314718246459960938 ;  /* 0x3f31721808032820 */ /* 0x001fc80000410000 */
[----:B------:R-:W-:Y:S02]  /*6f60*/  @P2 FFMA.FTZ R0, R14, R4, R3 ;  /* 0x000000040e002223 */ /* 0x000fe40000010003 */
[----:B------:R-:W0:Y:S01]  /*6f70*/  @P0 MUFU.RCP R31, R10 ;  /* 0x0000000a001f0308 */ /* 0x000e220000001000 */
[----:B-1----:R-:W-:-:S04]  /*6f80*/  @P0 FMUL.FTZ R6, R7, 0.69314718246459960938 ;  /* 0x3f31721807060820 */ /* 0x002fc80000410000 */
[----:B------:R-:W-:Y:S01]  /*6f90*/  @P0 FFMA.FTZ R17, R5, R2, R6 ;  /* 0x0000000205110223 */ /* 0x000fe20000010006 */
[----:B------:R-:W-:Y:S01]  /*6fa0*/  PLOP3.LUT P0, PT, PT, PT, PT, 0x8, 0x0 ;  /* 0x000000000000781c */ /* 0x000fe20003f0e170 */
        /* <DEDUP_REMOVED lines=63> */
[----:B------:R-:W-:Y:S02]  /*73a0*/  UIADD3 UR6, UR6, 0x580, URZ ;  /* 0x0000058006067890 */ /* 0x000fe4000fffe03f */
[----:B------:R-:W-:Y:S01]  /*73b0*/  UIADD3 UR4, UR4, 0xc06, URZ ;  /* 0x00000c0604047890 */ /* 0x000fe2000fffe03f */
[----:B------:R-:W-:Y:S02]  /*73c0*/  WARPGROUP.DEPBAR.LE gsb0, 0x0 ;  /* 0x00008000000079c5 */ /* 0x000fe40000010000 */
[----:B------:R-:W-:-:S06]  /*73d0*/  WARPGROUP.ARRIVE ;  /* 0x00000000000079c5 */ /* 0x000fcc0000000000 */
[----:B------:R-:W-:Y:S03]  /*73e0*/  HGMMA.64x64x16.F32 R120, gdesc[UR8].tnspB, R120, gsb0 ;  /* 0x40e00000087879f0 */ /* 0x000fe60008000878 */
[----:B------:R-:W-:Y:S02]  /*73f0*/  WARPGROUP.DEPBAR.LE gsb0, 0x0 ;  /* 0x00008000000079c5 */ /* 0x000fe40000010000 */
[----:B------:R-:W-:-:S06]  /*7400*/  WARPGROUP.ARRIVE ;  /* 0x00000000000079c5 */ /* 0x000fcc0000000000 */
[----:B------:R-:W-:Y:S03]  /*7410*/  HGMMA.64x64x16.F32 R120, gdesc[UR4].tnspB, R120, gsb0 ;  /* 0x40e00000047879f0 */ /* 0x000fe60008000878 */
[----:B------:R-:W-:Y:S02]  /*7420*/  WARPGROUP.DEPBAR.LE gsb0, 0x0 ;  /* 0x00008000000079c5 */ /* 0x000fe40000010000 */
[----:B------:R1:W-:Y:S01]  /*7430*/  @!P1 SYNCS.ARRIVE.TRANS64.RED.A1T0 RZ, [R9+URZ], RZ ;  /* 0x000000ff09ff99a7 */ /* 0x0003e2000810043f */
        /* <DEDUP_REMOVED lines=32> */
.L_x_12149:
[----:B------:R-:W-:Y:S05]  /*7640*/  @P0 BRA `(.L_x_12170) ;  /* 0x0000000c00b80947 */ /* 0x000fea0003800000 */
[----:B------:R-:W2:Y:S01]  /*7650*/  LDL.LU R47, [R1+0x14] ;  /* 0x00001400012f7983 */ /* 0x000ea20000300800 */
[----:B------:R-:W0:Y:S01]  /*7660*/  LDC R46, c[0x0][0xbe8] ;  /* 0x0002fa00ff2e7b82 */ /* 0x000e220000000800 */
[----:B------:R-:W-:Y:S01]  /*7670*/  ULDC.64 UR4, c[0x0][0xbd0] ;  /* 0x0002f40000047ab9 */ /* 0x000fe20000000a00 */
[----:B------:R-:W-:Y:S01]  /*7680*/  ULDC.64 UR6, c[0x0][0xb38] ;  /* 0x0002ce0000067ab9 */ /* 0x000fe20000000a00 */
[----:B------:R-:W1:Y:S05]  /*7690*/  S2R R16, SR_TID.X ;  /* 0x0000000000107919 */ /* 0x000e6a0000002100 */
[----:B------:R-:W3:Y:S01]  /*76a0*/  S2UR UR9, SR_CTAID.Z ;  /* 0x00000000000979c3 */ /* 0x000ee20000002700 */
[----:B------:R-:W4:Y:S07]  /*76b0*/  S2R R40, SR_CTAID.X ;  /* 0x0000000000287919 */ /* 0x000f2e0000002500 */
[----:B------:R-:W5:Y:S08]  /*76c0*/  LDC.64 R48, c[0x0][0xbd8] ;  /* 0x0002f600ff307b82 */ /* 0x000f700000000a00 */
[----:B------:R-:W5:Y:S08]  /*76d0*/  S2UR UR8, SR_CTAID.Y ;  /* 0x00000000000879c3 */ /* 0x000f700000002600 */
[----:B------:R-:W5:Y:S01]  /*76e0*/  LDC R52, c[0x0][0xc50] ;  /* 0x00031400ff347b82 */ /* 0x000f620000000800 */
[----:B-1----:R-:W-:-:S05]  /*76f0*/  VIADD R27, R16, 0xffffff80 ;  /* 0xffffff80101b7836 */ /* 0x002fca0000000000 */
[----:B------:R-:W-:Y:S02]  /*7700*/  SHF.R.S32.HI R18, RZ, 0x1f, R27 ;  /* 0x0000001fff127819 */ /* 0x000fe4000001141b */
[----:B------:R-:W1:Y:S02]  /*7710*/  LDC.64 R50, c[0x0][0xb40] ;  /* 0x0002d000ff327b82 */ /* 0x000e640000000a00 */
[----:B------:R-:W-:-:S04]  /*7720*/  LEA.HI R26, R18, R27, RZ, 0x7 ;  /* 0x0000001b121a7211 */ /* 0x000fc800078f38ff */
[----:B------:R-:W-:-:S05]  /*7730*/  LOP3.LUT R16, R26, 0xffffff80, RZ, 0xc0, !PT ;  /* 0xffffff801a107812 */ /* 0x000fca00078ec0ff */
[----:B------:R-:W-:-:S05]  /*7740*/  IMAD.IADD R53, R27, 0x1, -R16 ;  /* 0x000000011b357824 */ /* 0x000fca00078e0a10 */
[----:B------:R-:W-:-:S04]  /*7750*/  SHF.R.S32.HI R38, RZ, 0x1f, R53 ;  /* 0x0000001fff267819 */ /* 0x000fc80000011435 */
[----:B------:R-:W-:Y:S02]  /*7760*/  LEA.HI R54, R38, R53, RZ, 0x2 ;  /* 0x0000003526367211 */ /* 0x000fe400078f10ff */
[----:B------:R-:W-:Y:S02]  /*7770*/  LEA.HI R18, R18, R27, RZ, 0x2 ;  /* 0x0000001b12127211 */ /* 0x000fe400078f10ff */
[--C-:B------:R-:W-:Y:S02]  /*7780*/  SHF.R.S32.HI R16, RZ, 0x2, R54.reuse ;  /* 0x00000002ff107819 */ /* 0x100fe40000011436 */
[----:B------:R-:W-:Y:S02]  /*7790*/  SHF.R.S32.HI R19, RZ, 0x1f, R54 ;  /* 0x0000001fff137819 */ /* 0x000fe40000011436 */
[----:B------:R-:W-:Y:S02]  /*77a0*/  LOP3.LUT R18, R18, 0xfffffffc, RZ, 0xc0, !PT ;  /* 0xfffffffc12127812 */ /* 0x000fe400078ec0ff */
[----:B------:R-:W-:Y:S01]  /*77b0*/  LEA.HI R19, R19, R16, RZ, 0x3 ;  /* 0x0000001013137211 */ /* 0x000fe200078f18ff */
[----:B------:R-:W-:Y:S01]  /*77c0*/  BAR.SYNC.DEFER_BLOCKING 0x1, 0x180 ;  /* 0x0046000000007b1d */ /* 0x000fe20000010000 */
[----:B0-----:R-:W-:-:S02]  /*77d0*/  ISETP.NE.AND P0, PT, R46, 0x1, PT ;  /* 0x000000012e00780c */ /* 0x001fc40003f05270 */
[----:B------:R-:W-:Y:S02]  /*77e0*/  LOP3.LUT R19, R19, 0xfffffff8, RZ, 0xc0, !PT ;  /* 0xfffffff813137812 */ /* 0x000fe400078ec0ff */
[----:B------:R-:W-:Y:S01]  /*77f0*/  SHF.R.S32.HI R39, RZ, 0x7, R26 ;  /* 0x00000007ff277819 */ /* 0x000fe2000001141a */
[----:B------:R-:W-:Y:S02]  /*7800*/  IMAD.IADD R26, R27, 0x1, -R18 ;  /* 0x000000011b1a7824 */ /* 0x000fe400078e0a12 */
[----:B------:R-:W-:Y:S02]  /*7810*/  IMAD.IADD R19, R16, 0x1, -R19 ;  /* 0x0000000110137824 */ /* 0x000fe400078e0a13 */
[----:B------:R-:W-:Y:S01]  /*7820*/  IMAD.HI R16, R39, 0x55555556, RZ ;  /* 0x5555555627107827 */ /* 0x000fe200078e02ff */
[----:B------:R-:W-:Y:S02]  /*7830*/  LEA.HI R27, R26, R26, RZ, 0x1 ;  /* 0x0000001a1a1b7211 */ /* 0x000fe400078f08ff */
[----:B------:R-:W-:Y:S01]  /*7840*/  LEA.HI R18, R38, R53, RZ, 0x5 ;  /* 0x0000003526127211 */ /* 0x000fe200078f28ff */
[----:B------:R-:W0:Y:S01]  /*7850*/  @P0 LDC R44, c[0x0][0xbec] ;  /* 0x0002fb00ff2c0b82 */ /* 0x000e220000000800 */
[----:B------:R-:W-:-:S02]  /*7860*/  LEA.HI R16, R16, R16, RZ, 0x1 ;  /* 0x0000001010107211 */ /* 0x000fc400078f08ff */
[----:B------:R-:W-:Y:S02]  /*7870*/  LOP3.LUT R27, R27, 0x1ffffffe, RZ, 0xc0, !PT ;  /* 0x1ffffffe1b1b7812 */ /* 0x000fe400078ec0ff */
[----:B------:R-:W-:Y:S01]  /*7880*/  SHF.R.S32.HI R18, RZ, 0x5, R18 ;  /* 0x00000005ff127819 */ /* 0x000fe20000011412 */
[----:B------:R-:W-:Y:S02]  /*7890*/  IMAD R16, R16, -0x3, R39 ;  /* 0xfffffffd10107824 */ /* 0x000fe400078e0227 */
[----:B------:R-:W3:Y:S01]  /*78a0*/  @P0 LDC R56, c[0x0][0xbec] ;  /* 0x0002fb00ff380b82 */ /* 0x000ee20000000800 */
[----:B------:R-:W-:Y:S02]  /*78b0*/  IMAD.IADD R39, R26, 0x1, -R27 ;  /* 0x000000011a277824 */ /* 0x000fe400078e0a1b */
[----:B------:R-:W-:-:S05]  /*78c0*/  IMAD R27, R18, 0x10, R19 ;  /* 0x00000010121b7824 */ /* 0x000fca00078e0213 */
[----:B------:R-:W1:Y:S01]  /*78d0*/  @P0 LDC R45, c[0x0][0xbf0] ;  /* 0x0002fc00ff2d0b82 */ /* 0x000e620000000800 */
[----:B------:R-:W-:-:S07]  /*78e0*/  IMAD R16, R16, 0x40, R27 ;  /* 0x0000004010107824 */ /* 0x000fce00078e021b */
[----:B------:R-:W1:Y:S01]  /*78f0*/  @P0 LDC R55, c[0x0][0xbf0] ;  /* 0x0002fc00ff370b82 */ /* 0x000e620000000800 */
[----:B------:R-:W-:-:S04]  /*7900*/  IMAD R39, R39, 0x8, R16 ;  /* 0x0000000827277824 */ /* 0x000fc800078e0210 */
[----:B----4-:R-:W-:-:S04]  /*7910*/  IMAD R39, R40, 0xc0, R39 ;  /* 0x000000c028277824 */ /* 0x010fc800078e0227 */
[----:B---3--:R-:W-:-:S04]  /*7920*/  @P0 IMAD.HI.U32 R56, R39, R56, RZ ;  /* 0x0000003827380227 */ /* 0x008fc800078e00ff */
[----:B------:R-:W-:Y:S01]  /*7930*/  IMAD R16, R40, 0xc0, R16 ;  /* 0x000000c028107824 */ /* 0x000fe200078e0210 */
[----:B------:R-:W-:Y:S01]  /*7940*/  LOP3.LUT R54, R54, 0x7ffffffc, RZ, 0xc0, !PT ;  /* 0x7ffffffc36367812 */ /* 0x000fe200078ec0ff */
[----:B------:R-:W-:Y:S01]  /*7950*/  BSSY B0, `(.L_x_12171) ;  /* 0x0000089000007945 */ /* 0x000fe20003800000 */
[----:B--2---:R-:W-:Y:S01]  /*7960*/  SHF.R.S32.HI R42, RZ, 0x1f, R47 ;  /* 0x0000001fff2a7819 */ /* 0x004fe2000001142f */
[----:B------:R-:W-:-:S04]  /*7970*/  IMAD.WIDE.U32 R18, R47, UR4, RZ ;  /* 0x000000042f127c25 */ /* 0x000fc8000f8e00ff */
[C---:B------:R-:W-:Y:S01]  /*7980*/  IMAD R26, R42.reuse, UR4, RZ ;  /* 0x000000042a1a7c24 */ /* 0x040fe2000f8e02ff */
[----:B------:R-:W-:Y:S01]  /*7990*/  USHF.R.S32.HI UR4, URZ, 0x1f, UR9 ;  /* 0x0000001f3f047899 */ /* 0x000fe20008011409 */
[----:B------:R-:W-:Y:S02]  /*79a0*/  IMAD R42, R42, UR6, RZ ;  /* 0x000000062a2a7c24 */ /* 0x000fe4000f8e02ff */
[C---:B------:R-:W-:Y:S02]  /*79b0*/  IMAD R41, R47.reuse, UR5, R26 ;  /* 0x000000052f297c24 */ /* 0x040fe4000f8e021a */
[----:B------:R-:W-:-:S04]  /*79c0*/  IMAD.WIDE.U32 R26, R47, UR6, RZ ;  /* 0x000000062f1a7c25 */ /* 0x000fc8000f8e00ff */
[----:B------:R-:W-:Y:S02]  /*79d0*/  IMAD.IADD R19, R19, 0x1, R41 ;  /* 0x0000000113137824 */ /* 0x000fe400078e0229 */
[----:B-----5:R-:W-:Y:S02]  /*79e0*/  IMAD R38, R48, UR4, RZ ;  /* 0x0000000430267c24 */ /* 0x020fe4000f8e02ff */
[----:B------:R-:W-:Y:S01]  /*79f0*/  IMAD R41, R47, UR7, R42 ;  /* 0x000000072f297c24 */ /* 0x000fe2000f8e022a */
[----:B------:R-:W-:Y:S01]  /*7a00*/  ULDC.64 UR6, c[0x0][0xb48] ;  /* 0x0002d20000067ab9 */ /* 0x000fe20000000a00 */
[----:B------:R-:W-:Y:S02]  /*7a10*/  IMAD.MOV R47, RZ, RZ, -R47 ;  /* 0x000000ffff2f7224 */ /* 0x000fe400078e0a2f */
[----:B------:R-:W-:Y:S02]  /*7a20*/  IMAD R43, R49, UR9, R38 ;  /* 0x00000009312b7c24 */ /* 0x000fe4000f8e0226 */
[----:B------:R-:W-:-:S02]  /*7a30*/  IMAD R49, R52, R47, UR8 ;  /* 0x0000000834317e24 */ /* 0x000fc4000f8e022f */
[----:B------:R-:W-:Y:S01]  /*7a40*/  IMAD.WIDE.U32 R18, R48, UR9, R18 ;  /* 0x0000000930127c25 */ /* 0x000fe2000f8e0012 */
[----:B------:R-:W-:-:S03]  /*7a50*/  IADD3 R27, R27, R41, RZ ;  /* 0x000000291b1b7210 */ /* 0x000fc60007ffe0ff */
[----:B0-----:R-:W-:Y:S01]  /*7a60*/  @P0 IMAD.HI.U32 R38, R39, R44, RZ ;  /* 0x0000002c27260227 */ /* 0x001fe200078e00ff */
[----:B------:R-:W-:-:S03]  /*7a70*/  SHF.R.S32.HI R44, RZ, 0x1f, R49 ;  /* 0x0000001fff2c7819 */ /* 0x000fc60000011431 */
[----:B------:R-:W-:Y:S02]  /*7a80*/  IMAD.IADD R19, R19, 0x1, R43 ;  /* 0x0000000113137824 */ /* 0x000fe400078e022b */
[C---:B-1----:R-:W-:Y:S01]  /*7a90*/  IMAD R42, R50.reuse, UR4, RZ ;  /* 0x00000004322a7c24 */ /* 0x042fe2000f8e02ff */
[----:B------:R-:W-:Y:S01]  /*7aa0*/  ULDC.64 UR4, c[0x0][0xbe0] ;  /* 0x0002f80000047ab9 */ /* 0x000fe20000000a00 */
        /* <DEDUP_REMOVED lines=17> */
[----:B------:R-:W-:Y:S02]  /*7bc0*/  IMAD R47, R49, UR7, R44 ;  /* 0x00000007312f7c24 */ /* 0x000fe4000f8e022c */
[----:B------:R-:W-:-:S02]  /*7bd0*/  IMAD.MOV R44, RZ, RZ, -R43 ;  /* 0x000000ffff2c7224 */ /* 0x000fc400078e0a2b */
[----:B------:R-:W-:Y:S02]  /*7be0*/  IMAD R38, R38, UR4, RZ ;  /* 0x0000000426267c24 */ /* 0x000fe4000f8e02ff */
[C---:B------:R-:W-:Y:S02]  /*7bf0*/  IMAD R41, R46.reuse, R41, R39 ;  /* 0x000000292e297224 */ /* 0x040fe400078e0227 */
[----:B------:R-:W-:Y:S01]  /*7c00*/  IMAD.WIDE.U32 R26, R49, UR6, R26 ;  /* 0x00000006311a7c25 */ /* 0x000fe2000f8e001a */
[----:B------:R-:W-:Y:S01]  /*7c10*/  IADD3.X R19, R45, R19, R42, P0, !PT ;  /* 0x000000132d137210 */ /* 0x000fe200007fe42a */
[----:B------:R-:W-:Y:S02]  /*7c20*/  ULDC.64 UR6, c[0x0][0xbc8] ;  /* 0x0002f20000067ab9 */ /* 0x000fe40000000a00 */
[----:B------:R-:W-:Y:S02]  /*7c30*/  IMAD R39, R46, R44, R39 ;  /* 0x0000002c2e277224 */ /* 0x000fe400078e0227 */
[----:B------:R-:W-:Y:S01]  /*7c40*/  IMAD R45, R43, UR5, R38 ;  /* 0x000000052b2d7c24 */ /* 0x000fe2000f8e0226 */
[----:B------:R-:W-:Y:S01]  /*7c50*/  SHF.R.S32.HI R38, RZ, 0x1f, R41 ;  /* 0x0000001fff267819 */ /* 0x000fe20000011429 */
[----:B------:R-:W-:Y:S01]  /*7c60*/  IMAD.IADD R27, R27, 0x1, R47 ;  /* 0x000000011b1b7824 */ /* 0x000fe200078e022f */
[----:B------:R-:W-:Y:S01]  /*7c70*/  SHF.R.S32.HI R42, RZ, 0x1f, R39 ;  /* 0x0000001fff2a7819 */ /* 0x000fe20000011427 */
[----:B------:R-:W0:Y:S01]  /*7c80*/  S2UR UR5, SR_CgaCtaId ;  /* 0x00000000000579c3 */ /* 0x000e220000008800 */
[----:B------:R-:W-:-:S04]  /*7c90*/  IMAD.WIDE.U32 R26, R43, UR4, R26 ;  /* 0x000000042b1a7c25 */ /* 0x000fc8000f8e001a */
        /* <DEDUP_REMOVED lines=10> */
[----:B------:R-:W-:Y:S01]  /*7d40*/  UMOV UR4, 0x400 ;  /* 0x0000040000047882 */ /* 0x000fe20000000000 */
[----:B------:R-:W-:Y:S01]  /*7d50*/  IMAD.IADD R39, R19, 0x1, R43 ;  /* 0x0000000113277824 */ /* 0x000fe200078e022b */
[----:B------:R-:W-:Y:S01]  /*7d60*/  LEA R48, P1, R26, UR8, 0x2 ;  /* 0x000000081a307c11 */ /* 0x000fe2000f8210ff */
[----:B------:R-:W-:Y:S01]  /*7d70*/  IMAD.IADD R19, R27, 0x1, R41 ;  /* 0x000000011b137824 */ /* 0x000fe200078e0229 */
[----:B------:R-:W-:Y:S02]  /*7d80*/  ULDC UR6, c[0x0][0xa88] ;  /* 0x0002a20000067ab9 */ /* 0x000fe40000000800 */
[----:B------:R-:W-:-:S02]  /*7d90*/  LEA.HI.X R39, R18, UR7, R39, 0x2, P0 ;  /* 0x0000000712277c11 */ /* 0x000fc400080f1427 */
[----:B------:R-:W-:Y:S01]  /*7da0*/  LEA.HI.X R50, R26, UR9, R19, 0x2, P1 ;  /* 0x000000091a327c11 */ /* 0x000fe200088f1413 */
[----:B------:R-:W-:Y:S04]  /*7db0*/  SHFL.IDX PT, R18, R38, RZ, 0x1c1f ;  /* 0x001c1fff26127589 */ /* 0x000fe800000e0000 */
[----:B------:R-:W1:Y:S04]  /*7dc0*/  SHFL.IDX PT, R19, R39, RZ, 0x1c1f ;  /* 0x001c1fff27137589 */ /* 0x000e6800000e0000 */
[----:B------:R-:W-:Y:S04]  /*7dd0*/  SHFL.IDX PT, R26, R38, 0x1, 0x1c1f ;  /* 0x003c1f00261a7f89 */ /* 0x000fe800000e0000 */
        /* <DEDUP_REMOVED lines=13> */
[----:B------:R-:W-:-:S03]  /*7eb0*/  IMAD.IADD R47, R53, 0x1, -R54 ;  /* 0x00000001352f7824 */ /* 0x000fc600078e0a36 */
[----:B------:R0:W1:Y:S04]  /*7ec0*/  SHFL.IDX PT, R42, R48, RZ, 0x1c1f ;  /* 0x001c1fff302a7589 */ /* 0x00006800000e0000 */
[----:B------:R0:W2:Y:S01]  /*7ed0*/  SHFL.IDX PT, R43, R50, RZ, 0x1c1f ;  /* 0x001c1fff322b7589 */ /* 0x0000a200000e0000 */
[----:B------:R-:W-:Y:S01]  /*7ee0*/  SHF.L.U32 R47, R47, 0x1, RZ ;  /* 0x000000012f2f7819 */ /* 0x000fe200000006ff */
[----:B------:R-:W-:Y:S06]  /*7ef0*/  @P2 BRA `(.L_x_12172) ;  /* 0x0000000000b82947 */ /* 0x000fec0003800000 */
[----:B------:R-:W-:Y:S01]  /*7f00*/  ULDC UR4, c[0x0][0xac8] ;  /* 0x0002b20000047ab9 */ /* 0x000fe20000000800 */
[C---:B0-----:R-:W-:Y:S01]  /*7f10*/  VIADD R0, R47.reuse, 0x8 ;  /* 0x000000082f007836 */ /* 0x041fe20000000000 */
[C---:B------:R-:W-:Y:S01]  /*7f20*/  ISETP.GE.AND P0, PT, R47.reuse, UR4, PT ;  /* 0x000000042f007c0c */ /* 0x040fe2000bf06270 */
[C---:B------:R-:W-:Y:S02]  /*7f30*/  VIADD R18, R47.reuse, 0x10 ;  /* 0x000000102f127836 */ /* 0x040fe40000000000 */
[C---:B------:R-:W-:Y:S02]  /*7f40*/  VIADD R19, R47.reuse, 0x18 ;  /* 0x000000182f137836 */ /* 0x040fe40000000000 */
        /* <DEDUP_REMOVED lines=8> */
[----:B-12---:R-:W-:Y:S01]  /*7fd0*/  @!P0 IMAD.WIDE R16, R47, 0x4, R42 ;  /* 0x000000042f108825 */ /* 0x006fe200078e022a */
[----:B------:R-:W-:-:S02]  /*7fe0*/  ISETP.GE.AND P5, PT, R38, UR4, PT ;  /* 0x0000000426007c0c */ /* 0x000fc4000bfa6270 */
[----:B------:R-:W-:Y:S02]  /*7ff0*/  ISETP.GE.AND P6, PT, R39, UR4, PT ;  /* 0x0000000427007c0c */ /* 0x000fe4000bfc6270 */
[----:B------:R0:W-:Y:S01]  /*8000*/  @!P0 ST.E.64 desc[UR42][R16.64], R36 ;  /* 0x0000002410008985 */ /* 0x0001e2000c101b2a */
[----:B------:R-:W-:Y:S02]  /*8010*/  ISETP.GE.AND P0, PT, R0, UR4, PT ;  /* 0x0000000400007c0c */ /* 0x000fe4000bf06270 */
[----:B------:R-:W-:Y:S02]  /*8020*/  @!P1 LEA.HI R18, R18, R18, RZ, 0x1 ;  /* 0x0000001212129211 */ /* 0x000fe400078f08ff */
[----:B------:R-:W-:-:S04]  /*8030*/  @!P3 LEA.HI R26, R26, R26, RZ, 0x1 ;  /* 0x0000001a1a1ab211 */ /* 0x000fc800078f08ff */
[----:B------:R-:W-:Y:S02]  /*8040*/  @!P5 LEA.HI R38, R38, R38, RZ, 0x1 ;  /* 0x000000262626d211 */ /* 0x000fe400078f08ff */
[----:B------:R-:W-:Y:S02]  /*8050*/  @!P6 LEA.HI R40, R39, R39, RZ, 0x1 ;  /* 0x000000272728e211 */ /* 0x000fe400078f08ff */
[----:B------:R-:W-:Y:S02]  /*8060*/  @!P5 LOP3.LUT R41, R38, 0xfffffffe, RZ, 0xc0, !PT ;  /* 0xfffffffe2629d812 */ /* 0x000fe400078ec0ff */
[----:B------:R-:W-:Y:S02]  /*8070*/  @!P0 LEA.HI R0, R0, R0, RZ, 0x1 ;  /* 0x0000000000008211 */ /* 0x000fe400078f08ff */
[----:B0-----:R-:W-:Y:S02]  /*8080*/  @!P2 LEA.HI R16, R19, R19, RZ, 0x1 ;  /* 0x000000131310a211 */ /* 0x001fe400078f08ff */
[----:B------:R-:W-:-:S02]  /*8090*/  @!P4 LEA.HI R36, R27, R27, RZ, 0x1 ;  /* 0x0000001b1b24c211 */ /* 0x000fc400078f08ff */
[----:B------:R-:W-:Y:S02]  /*80a0*/  @!P0 LOP3.LUT R17, R0, 0xfffffffe, RZ, 0xc0, !PT ;  /* 0xfffffffe00118812 */ /* 0x000fe400078ec0ff */
[----:B------:R-:W-:Y:S02]  /*80b0*/  @!P1 LOP3.LUT R19, R18, 0xfffffffe, RZ, 0xc0, !PT ;  /* 0xfffffffe12139812 */ /* 0x000fe400078ec0ff */
[----:B------:R-:W-:Y:S01]  /*80c0*/  @!P2 LOP3.LUT R27, R16, 0xfffffffe, RZ, 0xc0, !PT ;  /* 0xfffffffe101ba812 */ /* 0x000fe200078ec0ff */
[--C-:B------:R-:W-:Y:S01]  /*80d0*/  @!P0 IMAD.WIDE R16, R17, 0x4, R42.reuse ;  /* 0x0000000411108825 */ /* 0x100fe200078e022a */
[----:B------:R-:W-:Y:S02]  /*80e0*/  @!P3 LOP3.LUT R37, R26, 0xfffffffe, RZ, 0xc0, !PT ;  /* 0xfffffffe1a25b812 */ /* 0x000fe400078ec0ff */
[----:B------:R-:W-:Y:S01]  /*80f0*/  @!P4 LOP3.LUT R39, R36, 0xfffffffe, RZ, 0xc0, !PT ;  /* 0xfffffffe2427c812 */ /* 0x000fe200078ec0ff */
[--C-:B------:R-:W-:Y:S01]  /*8100*/  @!P1 IMAD.WIDE R18, R19, 0x4, R42.reuse ;  /* 0x0000000413129825 */ /* 0x100fe200078e022a */
[----:B------:R-:W-:Y:S01]  /*8110*/  @!P6 LOP3.LUT R49, R40, 0xfffffffe, RZ, 0xc0, !PT ;  /* 0xfffffffe2831e812 */ /* 0x000fe200078ec0ff */
[----:B------:R3:W-:Y:S02]  /*8120*/  @!P0 ST.E.64 desc[UR42][R16.64], R2 ;  /* 0x0000000210008985 */ /* 0x0007e4000c101b2a */
[----:B------:R-:W-:-:S02]  /*8130*/  @!P2 IMAD.WIDE R26, R27, 0x4, R42 ;  /* 0x000000041b1aa825 */ /* 0x000fc400078e022a */
[----:B------:R3:W-:Y:S02]  /*8140*/  @!P1 ST.E.64 desc[UR42][R18.64], R4 ;  /* 0x0000000412009985 */ /* 0x0007e4000c101b2a */
[--C-:B------:R-:W-:Y:S02]  /*8150*/  @!P3 IMAD.WIDE R36, R37, 0x4, R42.reuse ;  /* 0x000000042524b825 */ /* 0x100fe400078e022a */
[----:B------:R3:W-:Y:S02]  /*8160*/  @!P2 ST.E.64 desc[UR42][R26.64], R6 ;  /* 0x000000061a00a985 */ /* 0x0007e4000c101b2a */
[--C-:B------:R-:W-:Y:S02]  /*8170*/  @!P4 IMAD.WIDE R38, R39, 0x4, R42.reuse ;  /* 0x000000042726c825 */ /* 0x100fe400078e022a */
[----:B------:R3:W-:Y:S02]  /*8180*/  @!P3 ST.E.64 desc[UR42][R36.64], R10 ;  /* 0x0000000a2400b985 */ /* 0x0007e4000c101b2a */
[----:B------:R-:W-:-:S02]  /*8190*/  @!P5 IMAD.WIDE R40, R41, 0x4, R42 ;  /* 0x000000042928d825 */ /* 0x000fc400078e022a */
[----:B------:R3:W-:Y:S02]  /*81a0*/  @!P4 ST.E.64 desc[UR42][R38.64], R14 ;  /* 0x0000000e2600c985 */ /* 0x0007e4000c101b2a */
[----:B------:R-:W-:Y:S02]  /*81b0*/  @!P6 IMAD.WIDE R42, R49, 0x4, R42 ;  /* 0x00000004312ae825 */ /* 0x000fe400078e022a */
[----:B------:R3:W-:Y:S04]  /*81c0*/  @!P5 ST.E.64 desc[UR42][R40.64], R22 ;  /* 0x000000162800d985 */ /* 0x0007e8000c101b2a */
[----:B------:R3:W-:Y:S02]  /*81d0*/  @!P6 ST.E.64 desc[UR42][R42.64], R30 ;  /* 0x0000001e2a00e985 */ /* 0x0007e4000c101b2a */
.L_x_12172:
[----:B------:R-:W-:Y:S05]  /*81e0*/  BSYNC B0 ;  /* 0x0000000000007941 */ /* 0x000fea0003800000 */
.L_x_12171:
[----:B------:R-:W-:Y:S01]  /*81f0*/  ISETP.GE.AND P0, PT, R44, R45, PT ;  /* 0x0000002d2c00720c */ /* 0x000fe20003f06270 */
[----:B0--3--:R0:W3:Y:S04]  /*8200*/  SHFL.IDX PT, R17, R50, 0x1, 0x1c1f ;  /* 0x003c1f0032117f89 */ /* 0x0090e800000e0000 */
[----:B------:R0:W4:Y:S08]  /*8210*/  SHFL.IDX PT, R16, R48, 0x1, 0x1c1f ;  /* 0x003c1f0030107f89 */ /* 0x00013000000e0000 */
        /* <DEDUP_REMOVED lines=12> */
[----:B------:R-:W-:-:S02]  /*82e0*/  ISETP.GE.AND P4, PT, R10, UR4, PT ;  /* 0x000000040a007c0c */ /* 0x000fc4000bf86270 */
[----:B------:R-:W-:Y:S02]  /*82f0*/  ISETP.GE.AND P5, PT, R11, UR4, PT ;  /* 0x000000040b007c0c */ /* 0x000fe4000bfa6270 */
[----:B------:R-:W-:Y:S01]  /*8300*/  ISETP.GE.AND P6, PT, R15, UR4, PT ;  /* 0x000000040f007c0c */ /* 0x000fe2000bfc6270 */
[C---:B---34-:R-:W-:Y:S01]  /*8310*/  @!P0 IMAD.WIDE R2, R47.reuse, 0x4, R16 ;  /* 0x000000042f028825 */ /* 0x058fe200078e0210 */
[----:B------:R-:W-:Y:S02]  /*8320*/  IADD3 R47, R47, 0x38, RZ ;  /* 0x000000382f2f7810 */ /* 0x000fe40007ffe0ff */
[----:B------:R-:W-:Y:S02]  /*8330*/  @!P1 LEA.HI R0, R0, R0, RZ, 0x1 ;  /* 0x0000000000009211 */ /* 0x000fe400078f08ff */
[----:B------:R-:W-:Y:S01]  /*8340*/  @!P2 LEA.HI R6, R6, R6, RZ, 0x1 ;  /* 0x000000060606a211 */ /* 0x000fe200078f08ff */
[----:B------:R0:W-:Y:S01]  /*8350*/  @!P0 ST.E.64 desc[UR42][R2.64], R28 ;  /* 0x0000001c02008985 */ /* 0x0001e2000c101b2a */
[----:B------:R-:W-:-:S02]  /*8360*/  @!P1 LOP3.LUT R5, R0, 0xfffffffe, RZ, 0xc0, !PT ;  /* 0xfffffffe00059812 */ /* 0x000fc400078ec0ff */
[----:B------:R-:W-:Y:S02]  /*8370*/  @!P3 LEA.HI R0, R7, R7, RZ, 0x1 ;  /* 0x000000070700b211 */ /* 0x000fe400078f08ff */
[----:B------:R-:W-:Y:S01]  /*8380*/  @!P4 LEA.HI R10, R10, R10, RZ, 0x1 ;  /* 0x0000000a0a0ac211 */ /* 0x000fe200078f08ff */
[----:B------:R-:W-:Y:S01]  /*8390*/  @!P1 IMAD.WIDE R4, R5, 0x4, R16 ;  /* 0x0000000405049825 */ /* 0x000fe200078e0210 */
[----:B------:R-:W-:Y:S02]  /*83a0*/  @!P5 LEA.HI R14, R11, R11, RZ, 0x1 ;  /* 0x0000000b0b0ed211 */ /* 0x000fe400078f08ff */
[----:B------:R-:W-:Y:S02]  /*83b0*/  @!P6 LEA.HI R18, R15, R15, RZ, 0x1 ;  /* 0x0000000f0f12e211 */ /* 0x000fe400078f08ff */
[----:B------:R-:W-:Y:S01]  /*83c0*/  @!P2 LOP3.LUT R7, R6, 0xfffffffe, RZ, 0xc0, !PT ;  /* 0xfffffffe0607a812 */ /* 0x000fe200078ec0ff */
[----:B------:R3:W-:Y:S01]  /*83d0*/  @!P1 ST.E.64 desc[UR42][R4.64], R34 ;  /* 0x0000002204009985 */ /* 0x0007e2000c101b2a */
[----:B------:R-:W-:-:S02]  /*83e0*/  @!P3 LOP3.LUT R11, R0, 0xfffffffe, RZ, 0xc0, !PT ;  /* 0xfffffffe000bb812 */ /* 0x000fc400078ec0ff */
[----:B------:R-:W-:Y:S01]  /*83f0*/  @!P4 LOP3.LUT R15, R10, 0xfffffffe, RZ, 0xc0, !PT ;  /* 0xfffffffe0a0fc812 */ /* 0x000fe200078ec0ff */
[--C-:B0-----:R-:W-:Y:S01]  /*8400*/  @!P2 IMAD.WIDE R2, R7, 0x4, R16.reuse ;  /* 0x000000040702a825 */ /* 0x101fe200078e0210 */
[----:B------:R-:W-:Y:S02]  /*8410*/  @!P5 LOP3.LUT R19, R14, 0xfffffffe, RZ, 0xc0, !PT ;  /* 0xfffffffe0e13d812 */ /* 0x000fe400078ec0ff */
[----:B------:R-:W-:Y:S01]  /*8420*/  @!P6 LOP3.LUT R23, R18, 0xfffffffe, RZ, 0xc0, !PT ;  /* 0xfffffffe1217e812 */ /* 0x000fe200078ec0ff */
[--C-:B------:R-:W-:Y:S01]  /*8430*/  @!P4 IMAD.WIDE R6, R15, 0x4, R16.reuse ;  /* 0x000000040f06c825 */ /* 0x100fe200078e0210 */
[----:B------:R0:W-:Y:S01]  /*8440*/  @!P2 ST.E.64 desc[UR42][R2.64], R8 ;  /* 0x000000080200a985 */ /* 0x0001e2000c101b2a */
[----:B------:R-:W-:Y:S02]  /*8450*/  ISETP.GE.AND P0, PT, R47, UR4, PT ;  /* 0x000000042f007c0c */ /* 0x000fe4000bf06270 */
[----:B------:R-:W-:-:S04]  /*8460*/  @!P6 IMAD.WIDE R14, R23, 0x4, R16 ;  /* 0x00000004170ee825 */ /* 0x000fc800078e0210 */
[----:B---3--:R-:W-:-:S04]  /*8470*/  @!P3 IMAD.WIDE R4, R11, 0x4, R16 ;  /* 0x000000040b04b825 */ /* 0x008fc800078e0210 */
[----:B------:R-:W-:Y:S01]  /*8480*/  @!P5 IMAD.WIDE R10, R19, 0x4, R16 ;  /* 0x00000004130ad825 */ /* 0x000fe200078e0210 */
[----:B------:R0:W-:Y:S04]  /*8490*/  @!P3 ST.E.64 desc[UR42][R4.64], R12 ;  /* 0x0000000c0400b985 */ /* 0x0001e8000c101b2a */
[----:B------:R0:W-:Y:S04]  /*84a0*/  @!P4 ST.E.64 desc[UR42][R6.64], R20 ;  /* 0x000000140600c985 */ /* 0x0001e8000c101b2a */
        /* <DEDUP_REMOVED lines=8> */
.L_x_12170:
        /* <DEDUP_REMOVED lines=12> */
[----:B------:R-:W2:Y:S01]  /*85f0*/  LDL.LU R7, [R1+0x14] ;  /* 0x0000140001077983 */ /* 0x000ea20000300800 */
        /* <DEDUP_REMOVED lines=45> */
.L_x_12145:
        /* <DEDUP_REMOVED lines=18> */
.L_x_12173:
[----:B------:R-:W-:Y:S01]  /*89f0*/  ULDC UR7, c[0x0][0xc50] ;  /* 0x0003140000077ab9 */ /* 0x000fe20000000800 */
[----:B------:R-:W-:Y:S01]  /*8a00*/  UMOV UR36, UR6 ;  /* 0x0000000600247c82 */ /* 0x000fe20008000000 */
[----:B------:R-:W-:-:S11]  /*8a10*/  UISETP.NE.AND UP0, UPT, UR7, 0x1, UPT ;  /* 0x000000010700788c */ /* 0x000fd6000bf05270 */
[----:B------:R-:W-:Y:S01]  /*8a20*/  @UP0 ULDC UR4, c[0x0][0xc54] ;  /* 0x0003150000040ab9 */ /* 0x000fe20000000800 */
[----:B------:R-:W-:Y:S01]  /*8a30*/  @UP0 ULDC UR8, c[0x0][0xc58] ;  /* 0x0003160000080ab9 */ /* 0x000fe20000000800 */
[----:B------:R-:W-:-:S04]  /*8a40*/  UIMAD.WIDE.U32 UR4, UR6, UR4, URZ ;  /* 0x00000004060472a5 */ /* 0x000fc8000f8e003f */
[----:B------:R-:W-:-:S12]  /*8a50*/  @UP0 USHF.R.U32.HI UR36, URZ, UR8, UR5 ;  /* 0x000000083f240299 */ /* 0x000fd80008011605 */
.L_x_12174:
        /* <DEDUP_REMOVED lines=26> */
[----:B------:R-:W-:Y:S01]  /*8c00*/  MOV R4, UR4 ;  /* 0x0000000400047c02 */ /* 0x000fe20008000f00 */
[----:B------:R-:W-:-:S03]  /*8c10*/  UIADD3 UR5, UR39, -0x1, UR4 ;  /* 0xffffffff27057890 */ /* 0x000fc6000fffe004 */
[-C--:B------:R-:W-:Y:S02]  /*8c20*/  IABS R5, R4.reuse ;  /* 0x0000000400057213 */ /* 0x080fe40000000000 */
[----:B------:R-:W-:Y:S01]  /*8c30*/  IABS R4, R4 ;  /* 0x0000000400047213 */ /* 0x000fe20000000000 */
[----:B------:R-:W-:Y:S01]  /*8c40*/  IMAD.U32 R6, RZ, RZ, UR5 ;  /* 0x00000005ff067e24 */ /* 0x000fe2000f8e00ff */
[----:B------:R-:W0:Y:S01]  /*8c50*/  I2F.RP R0, R5 ;  /* 0x0000000500007306 */ /* 0x000e220000209400 */
[----:B------:R-:W-:Y:S02]  /*8c60*/  ULOP3.LUT UR5, UR5, UR4, URZ, 0x3c, !UPT ;  /* 0x0000000405057292 */ /* 0x000fe4000f8e3c3f */
[----:B------:R-:W-:-:S04]  /*8c70*/  IMAD.MOV R4, RZ, RZ, -R4 ;  /* 0x000000ffff047224 */ /* 0x000fc800078e0a04 */
        /* <DEDUP_REMOVED lines=21> */
.L_x_12176:
        /* <DEDUP_REMOVED lines=16> */
[----:B------:R-:W-:Y:S01]  /*8ed0*/  MOV R4, UR4 ;  /* 0x0000000400047c02 */ /* 0x000fe20008000f00 */
[----:B------:R-:W-:Y:S01]  /*8ee0*/  IMAD.U32 R5, RZ, RZ, UR5 ;  /* 0x00000005ff057e24 */ /* 0x000fe2000f8e00ff */
        /* <DEDUP_REMOVED lines=11> */
.L_x_12177:
        /* <DEDUP_REMOVED lines=20> */
.L_x_12179:
        /* <DEDUP_REMOVED lines=15> */
.L_x_12178:
        /* <DEDUP_REMOVED lines=10> */
[----:B------:R-:W-:Y:S02]  /*9270*/  LOP3.LUT R17, R17, 0xfffffffe, RZ, 0xc0, !PT ;  /* 0xfffffffe11117812 */ /* 0x000fe400078ec0ff */
[----:B------:R-:W-:Y:S02]  /*9280*/  ISETP.NE.AND.EX P1, PT, R5, RZ, PT, P0 ;  /* 0x000000ff0500720c */ /* 0x000fe40003f25300 */
[----:B------:R-:W-:-:S11]  /*9290*/  IADD3 R18, R25, -0x1, RZ ;  /* 0xffffffff19127810 */ /* 0x000fd60007ffe0ff */
[----:B------:R-:W-:Y:S02]  /*92a0*/  @P1 LOP3.LUT R17, R17, 0x1, RZ, 0xfc, !PT ;  /* 0x0000000111111812 */ /* 0x000fe400078efcff */
[----:B--2---:R-:W-:Y:S02]  /*92b0*/  SHF.R.S32.HI R22, RZ, 0x1f, R19 ;  /* 0x0000001fff167819 */ /* 0x004fe40000011413 */
[----:B------:R-:W-:Y:S01]  /*92c0*/  SEL R16, R19, RZ, !P1 ;  /* 0x000000ff13107207 */ /* 0x000fe20004800000 */
[----:B------:R-:W-:Y:S06]  /*92d0*/  BRA.DIV UR4, `(.L_x_12180) ;  /* 0x0000002a04fc7947 */ /* 0x000fec000b800000 */
[----:B------:R0:W1:Y:S02]  /*92e0*/  SHFL.IDX PT, R14, R29, RZ, 0x1f ;  /* 0x00001fff1d0e7589 */ /* 0x00006400000e0000 */
.L_x_12248:
        /* <DEDUP_REMOVED lines=8> */
.L_x_12251:
        /* <DEDUP_REMOVED lines=23> */
.L_x_12183:
[----:B------:R-:W2:Y:S01]  /*94e0*/  SYNCS.PHASECHK.TRANS64.TRYWAIT P0, [UR38+0x30840], R0 ;  /* 0x03084000ff0075a7 */ /* 0x000ea20008000166 */
[----:B------:R-:W-:Y:S01]  /*94f0*/  ISETP.NE.AND P1, PT, R27, RZ, PT ;  /* 0x000000ff1b00720c */ /* 0x000fe20003f25270 */
[----:B--2---:R-:W-:-:S12]  /*9500*/  @!P0 BRA `(.L_x_12184) ;  /* 0x0000002800b08947 */ /* 0x004fd80003800000 */
.L_x_12252:
[----:B------:R-:W-:Y:S05]  /*9510*/  @P1 BRA `(.L_x_12185) ;  /* 0x0000000000181947 */ /* 0x000fea0003800000 */
[----:B------:R-:W3:Y:S01]  /*9520*/  S2R R2, SR_TID.X ;  /* 0x0000000000027919 */ /* 0x000ee20000002100 */
[----:B--2---:R-:W-:-:S04]  /*9530*/  IMAD.MOV.U32 R0, RZ, RZ, 0x6000 ;  /* 0x00006000ff007424 */ /* 0x004fc800078e00ff */
[----:B------:R4:W-:Y:S01]  /*9540*/  SYNCS.ARRIVE.TRANS64 RZ, [UR38+0x30830], R0 ;  /* 0x03083000ffff79a7 */ /* 0x0009e20008000026 */
[----:B---3--:R-:W-:-:S13]  /*9550*/  LOP3.LUT P0, RZ, R2, 0x1f, RZ, 0xc0, !PT ;  /* 0x0000001f02ff7812 */ /* 0x008fda000780c0ff */
[----:B----4-:R-:W-:Y:S05]  /*9560*/  @!P0 BRA `(.L_x_12185) ;  /* 0x0000000000048947 */ /* 0x010fea0003800000 */
[----:B------:R-:W-:Y:S01]  /*9570*/  BPT.TRAP 0x1 ;  /* 0x000000040000795c */ /* 0x000fe20000300000 */
.L_x_12185:
        /* <DEDUP_REMOVED lines=8> */
[----:B------:R-:W-:Y:S01]  /*9600*/  UIADD3.X UR5, URZ, UR5, URZ, UP0, !UPT ;  /* 0x000000053f057290 */ /* 0x000fe200087fe43f */
[----:B------:R-:W-:Y:S01]  /*9610*/  UMOV UR6, 0x0 ;  /* 0x0000000000067882 */ /* 0x000fe20000000000 */
[----:B------:R-:W-:-:S02]  /*9620*/  UMOV UR7, 0x14f00000 ;  /* 0x14f0000000077882 */ /* 0x000fc40000000000 */
[----:B------:R-:W-:Y:S01]  /*9630*/  UIMAD UR11, UR11, 0xc0, URZ ;  /* 0x000000c00b0b78a4 */ /* 0x000fe2000f8e023f */
[----:B------:R-:W-:Y:S01]  /*9640*/  UMOV UR10, URZ ;  /* 0x0000003f000a7c82 */ /* 0x000fe20008000000 */
[----:B------:R-:W-:Y:S02]  /*9650*/  UMOV UR12, UR36 ;  /* 0x00000024000c7c82 */ /* 0x000fe40008000000 */
[----:B------:R-:W-:-:S05]  /*9660*/  @P0 LOP3.LUT R17, R17, 0x2, RZ, 0xfc, !PT ;  /* 0x0000000211110812 */ /* 0x000fca00078efcff */
[----:B------:R3:W-:Y:S02]  /*9670*/  UTMALDG.4D [UR8], [UR4], desc[UR6] ;  /* 0x00000608040075b4 */ /* 0x0007e40008019000 */
[----:B---3--:R-:W-:Y:S01]  /*9680*/  NOP ;  /* 0x0000000000007918 */ /* 0x008fe20000000000 */
.L_x_12181:
        /* <DEDUP_REMOVED lines=18> */
[----:B-1----:R-:W-:Y:S01]  /*97b0*/  IMAD.U32 R4, RZ, RZ, UR6 ;  /* 0x00000006ff047e24 */ /* 0x002fe2000f8e00ff */
[----:B------:R-:W-:Y:S01]  /*97c0*/  MOV R8, 0x70 ;  /* 0x0000007000087802 */ /* 0x000fe20000000f00 */
[----:B------:R-:W1:Y:S01]  /*97d0*/  LDC.64 R2, c[0x4][R2] ;  /* 0x0100000002027b82 */ /* 0x000e620000000a00 */
        /* <DEDUP_REMOVED lines=8> */
[----:B01----:R-:W-:Y:S05]  /*9860*/  CALL.ABS.NOINC R2 ;  /* 0x0000000002007343 */ /* 0x003fea0003c00000 */
.L_x_12186:
[----:B------:R-:W2:Y:S01]  /*9870*/  LDC R20, c[0x0][0x448] ;  /* 0x00011200ff147b82 */ /* 0x000ea20000000800 */
[----:B------:R-:W3:Y:S01]  /*9880*/  S2R R12, SR_TID.X ;  /* 0x00000000000c7919 */ /* 0x000ee20000002100 */
[----:B------:R-:W-:Y:S01]  /*9890*/  SHF.R.U32.HI R6, RZ, 0x3, R27 ;  /* 0x00000003ff067819 */ /* 0x000fe2000001161b */
[----:B------:R-:W-:Y:S01]  /*98a0*/  UMOV UR4, UR44 ;  /* 0x0000002c00047c82 */ /* 0x000fe20008000000 */
[----:B------:R-:W-:Y:S01]  /*98b0*/  UMOV UR5, UR41 ;  /* 0x0000002900057c82 */ /* 0x000fe20008000000 */
[----:B------:R-:W4:Y:S01]  /*98c0*/  S2R R21, SR_CTAID.X ;  /* 0x0000000000157919 */ /* 0x000f220000002500 */
[----:B------:R-:W-:Y:S01]  /*98d0*/  ULDC.64 UR6, c[0x0][0x2c8] ;  /* 0x0000b20000067ab9 */ /* 0x000fe20000000a00 */
[----:B------:R-:W5:Y:S01]  /*98e0*/  S2R R10, SR_CTAID.Z ;  /* 0x00000000000a7919 */ /* 0x000f620000002700 */
[----:B--2---:R-:W-:Y:S01]  /*98f0*/  ISETP.NE.AND P0, PT, R20, 0x1, PT ;  /* 0x000000011400780c */ /* 0x004fe20003f05270 */
[----:B---3--:R-:W-:-:S12]  /*9900*/  IMAD.SHL.U32 R3, R12, 0x10, RZ ;  /* 0x000000100c037824 */ /* 0x008fd800078e00ff */
[----:B------:R-:W2:Y:S01]  /*9910*/  @P0 LDC R0, c[0x0][0x44c] ;  /* 0x00011300ff000b82 */ /* 0x000ea20000000800 */
[----:B------:R-:W-:-:S05]  /*9920*/  LOP3.LUT R3, R6, 0x70, R3, 0xf8, !PT ;  /* 0x0000007006037812 */ /* 0x000fca00078ef803 */
[----:B----4-:R-:W-:Y:S02]  /*9930*/  IMAD R7, R21, 0xc0, R3 ;  /* 0x000000c015077824 */ /* 0x010fe400078e0203 */
[----:B------:R-:W3:Y:S02]  /*9940*/  @P0 LDC R11, c[0x0][0x44c] ;  /* 0x00011300ff0b0b82 */ /* 0x000ee40000000800 */
[----:B------:R-:W-:Y:S02]  /*9950*/  VIADD R8, R7, 0x80 ;  /* 0x0000008007087836 */ /* 0x000fe40000000000 */
[----:B------:R-:W-:-:S04]  /*9960*/  IMAD.MOV.U32 R9, RZ, RZ, R7 ;  /* 0x000000ffff097224 */ /* 0x000fc800078e0007 */
[----:B-1----:R-:W1:Y:S08]  /*9970*/  @P0 LDC R5, c[0x0][0x450] ;  /* 0x00011400ff050b82 */ /* 0x002e700000000800 */
[----:B------:R-:W4:Y:S01]  /*9980*/  LDC.64 R2, c[0x0][0x2e0] ;  /* 0x0000b800ff027b82 */ /* 0x000f220000000a00 */
[----:B--2---:R-:W-:-:S07]  /*9990*/  @P0 IMAD.HI.U32 R0, R7, R0, RZ ;  /* 0x0000000007000227 */ /* 0x004fce00078e00ff */
[----:B------:R-:W2:Y:S01]  /*99a0*/  @P0 LDC R13, c[0x0][0x450] ;  /* 0x00011400ff0d0b82 */ /* 0x000ea20000000800 */
[----:B---3--:R-:W-:Y:S01]  /*99b0*/  @P0 IMAD.HI.U32 R4, R8, R11, RZ ;  /* 0x0000000b08040227 */ /* 0x008fe200078e00ff */
[----:B-1----:R-:W-:-:S03]  /*99c0*/  @P0 SHF.R.U32.HI R9, RZ, R5, R0 ;  /* 0x00000005ff090219 */ /* 0x002fc60000011600 */
[----:B------:R-:W-:Y:S02]  /*99d0*/  IMAD.MOV.U32 R0, RZ, RZ, R8 ;  /* 0x000000ffff007224 */ /* 0x000fe400078e0008 */
[----:B----4-:R-:W-:-:S04]  /*99e0*/  IMAD R28, R28, R2, RZ ;  /* 0x000000021c1c7224 */ /* 0x010fc800078e02ff */
[C---:B-----5:R-:W-:Y:S02]  /*99f0*/  IMAD R5, R10.reuse, R3, R28 ;  /* 0x000000030a057224 */ /* 0x060fe400078e021c */
[----:B------:R-:W-:Y:S01]  /*9a00*/  IMAD.WIDE.U32 R2, R10, R2, UR4 ;  /* 0x000000040a027e25 */ /* 0x000fe2000f8e0002 */
[----:B------:R-:W-:Y:S01]  /*9a10*/  ULDC.64 UR4, c[0x0][0x2d0] ;  /* 0x0000b40000047ab9 */ /* 0x000fe20000000a00 */
[----:B--2---:R-:W-:Y:S02]  /*9a20*/  @P0 SHF.R.U32.HI R0, RZ, R13, R4 ;  /* 0x0000000dff000219 */ /* 0x004fe40000011604 */
[----:B------:R-:W-:Y:S01]  /*9a30*/  SHF.R.S32.HI R4, RZ, 0x1f, R9 ;  /* 0x0000001fff047819 */ /* 0x000fe20000011409 */
[----:B------:R-:W-:Y:S01]  /*9a40*/  IMAD.IADD R3, R3, 0x1, R5 ;  /* 0x0000000103037824 */ /* 0x000fe200078e0205 */
[----:B------:R-:W-:-:S03]  /*9a50*/  SHF.R.S32.HI R10, RZ, 0x1f, R0 ;  /* 0x0000001fff0a7819 */ /* 0x000fc60000011400 */
[----:B------:R-:W-:-:S04]  /*9a60*/  IMAD R4, R4, UR4, RZ ;  /* 0x0000000404047c24 */ /* 0x000fc8000f8e02ff */
[C---:B------:R-:W-:Y:S02]  /*9a70*/  IMAD R11, R9.reuse, UR5, R4 ;  /* 0x00000005090b7c24 */ /* 0x040fe4000f8e0204 */
[----:B------:R-:W-:-:S04]  /*9a80*/  IMAD.WIDE.U32 R4, R9, UR4, R2 ;  /* 0x0000000409047c25 */ /* 0x000fc8000f8e0002 */
[----:B------:R-:W-:Y:S02]  /*9a90*/  IMAD.MOV R9, RZ, RZ, -R9 ;  /* 0x000000ffff097224 */ /* 0x000fe400078e0a09 */
[----:B------:R-:W-:Y:S02]  /*9aa0*/  IMAD.IADD R5, R5, 0x1, R11 ;  /* 0x0000000105057824 */ /* 0x000fe400078e020b */
[----:B------:R-:W-:Y:S02]  /*9ab0*/  IMAD R9, R20, R9, R7 ;  /* 0x0000000914097224 */ /* 0x000fe400078e0207 */
[----:B------:R-:W-:Y:S02]  /*9ac0*/  IMAD.MOV R7, RZ, RZ, -R0 ;  /* 0x000000ffff077224 */ /* 0x000fe400078e0a00 */
[----:B------:R-:W-:Y:S02]  /*9ad0*/  IMAD R11, R10, UR4, RZ ;  /* 0x000000040a0b7c24 */ /* 0x000fe4000f8e02ff */
[----:B------:R-:W-:Y:S01]  /*9ae0*/  IMAD R7, R20, R7, R8 ;  /* 0x0000000714077224 */ /* 0x000fe200078e0208 */
[----:B------:R-:W-:Y:S01]  /*9af0*/  SHF.R.S32.HI R8, RZ, 0x1f, R9 ;  /* 0x0000001fff087819 */ /* 0x000fe20000011409 */
[----:B------:R-:W-:-:S04]  /*9b00*/  IMAD.WIDE.U32 R2, R0, UR4, R2 ;  /* 0x0000000400027c25 */ /* 0x000fc8000f8e0002 */
[----:B------:R-:W-:Y:S01]  /*9b10*/  IMAD R13, R0, UR5, R11 ;  /* 0x00000005000d7c24 */ /* 0x000fe2000f8e020b */
[----:B------:R-:W-:Y:S01]  /*9b20*/  SHF.R.S32.HI R0, RZ, 0x1f, R7 ;  /* 0x0000001fff007819 */ /* 0x000fe20000011407 */
[----:B------:R-:W-:Y:S01]  /*9b30*/  IMAD R8, R8, UR6, RZ ;  /* 0x0000000608087c24 */ /* 0x000fe2000f8e02ff */
[----:B------:R-:W-:Y:S01]  /*9b40*/  ULDC.64 UR4, c[0x0][0x280] ;  /* 0x0000a00000047ab9 */ /* 0x000fe20000000a00 */
[----:B------:R-:W-:-:S04]  /*9b50*/  IMAD.WIDE.U32 R4, R9, UR6, R4 ;  /* 0x0000000609047c25 */ /* 0x000fc8000f8e0004 */
[----:B------:R-:W-:Y:S01]  /*9b60*/  IMAD R11, R9, UR7, R8 ;  /* 0x00000007090b7c24 */ /* 0x000fe2000f8e0208 */
[----:B------:R-:W-:Y:S01]  /*9b70*/  LEA R9, P0, R4, UR4, 0x1 ;  /* 0x0000000404097c11 */ /* 0x000fe2000f8008ff */
[----:B------:R-:W-:Y:S02]  /*9b80*/  IMAD.IADD R3, R3, 0x1, R13 ;  /* 0x0000000103037824 */ /* 0x000fe400078e020d */
[----:B------:R-:W-:Y:S02]  /*9b90*/  IMAD R0, R0, UR6, RZ ;  /* 0x0000000600007c24 */ /* 0x000fe4000f8e02ff */
[----:B------:R-:W-:Y:S02]  /*9ba0*/  IMAD.IADD R11, R5, 0x1, R11 ;  /* 0x00000001050b7824 */ /* 0x000fe400078e020b */
[C---:B------:R-:W-:Y:S02]  /*9bb0*/  IMAD R13, R7.reuse, UR7, R0 ;  /* 0x00000007070d7c24 */ /* 0x040fe4000f8e0200 */
[----:B------:R-:W-:Y:S01]  /*9bc0*/  IMAD.WIDE.U32 R2, R7, UR6, R2 ;  /* 0x0000000607027c25 */ /* 0x000fe2000f8e0002 */
[----:B------:R-:W-:-:S02]  /*9bd0*/  LEA.HI.X R10, R4, UR5, R11, 0x1, P0 ;  /* 0x00000005040a7c11 */ /* 0x000fc400080f0c0b */
[----:B------:R-:W-:Y:S01]  /*9be0*/  SHF.L.U32 R7, R12, 0x3, RZ ;  /* 0x000000030c077819 */ /* 0x000fe200000006ff */
[----:B------:R-:W-:Y:S01]  /*9bf0*/  IMAD.IADD R3, R3, 0x1, R13 ;  /* 0x0000000103037824 */ /* 0x000fe200078e020d */
[C---:B------:R-:W-:Y:S01]  /*9c00*/  LEA R0, P0, R2.reuse, UR4, 0x1 ;  /* 0x0000000402007c11 */ /* 0x040fe2000f8008ff */
[----:B------:R-:W-:Y:S01]  /*9c10*/  ULDC UR4, c[0x0][0x2b8] ;  /* 0x0000ae0000047ab9 */ /* 0x000fe20000000800 */
[----:B------:R-:W-:Y:S02]  /*9c20*/  IMAD.SHL.U32 R4, R27, 0x8, RZ ;  /* 0x000000081b047824 */ /* 0x000fe400078e00ff */
[----:B------:R-:W-:Y:S02]  /*9c30*/  LEA.HI.X R8, R2, UR5, R3, 0x1, P0 ;  /* 0x0000000502087c11 */ /* 0x000fe400080f0c03 */
[C---:B------:R-:W-:Y:S02]  /*9c40*/  LOP3.LUT R2, R7.reuse, 0x1f8, RZ, 0xc0, !PT ;  /* 0x000001f807027812 */ /* 0x040fe400078ec0ff */
[----:B------:R-:W-:-:S02]  /*9c50*/  LOP3.LUT R7, R7, 0x38, RZ, 0xc0, !PT ;  /* 0x0000003807077812 */ /* 0x000fc400078ec0ff */
[----:B------:R-:W-:Y:S02]  /*9c60*/  LOP3.LUT R3, R2, 0x38, R12, 0x78, !PT ;  /* 0x0000003802037812 */ /* 0x000fe400078e780c */
[----:B------:R-:W-:Y:S01]  /*9c70*/  ISETP.GE.AND P0, PT, R7, UR4, PT ;  /* 0x0000000407007c0c */ /* 0x000fe2000bf06270 */
[----:B------:R-:W-:Y:S01]  /*9c80*/  UMOV UR4, 0xffffffff ;  /* 0xffffffff00047882 */ /* 0x000fe20000000000 */
[----:B------:R-:W-:Y:S02]  /*9c90*/  LOP3.LUT R4, R3, 0x200, R4, 0xf8, !PT ;  /* 0x0000020003047812 */ /* 0x000fe400078ef804 */
[----:B------:R-:W-:Y:S09]  /*9ca0*/  BRA.DIV UR4, `(.L_x_12187) ;  /* 0x0000002204e07947 */ /* 0x000ff2000b800000 */
[----:B------:R-:W1:Y:S01]  /*9cb0*/  S2R R2, SR_CTAID.X ;  /* 0x0000000000027919 */ /* 0x000e620000002500 */
[----:B------:R-:W-:Y:S02]  /*9cc0*/  ULDC UR4, c[0x0][0x288] ;  /* 0x0000a20000047ab9 */ /* 0x000fe40000000800 */
[----:B------:R-:W-:Y:S01]  /*9cd0*/  IMAD R5, R20, UR4, RZ ;  /* 0x0000000414057c24 */ /* 0x000fe2000f8e02ff */
[----:B------:R-:W2:Y:S04]  /*9ce0*/  SHFL.IDX PT, R14, R9, RZ, 0x181f ;  /* 0x00181fff090e7589 */ /* 0x000ea800000e0000 */
[----:B------:R-:W-:Y:S04]  /*9cf0*/  SHFL.IDX PT, R21, R10, 0x1, 0x181f ;  /* 0x00381f000a157f89 */ /* 0x000fe800000e0000 */
[----:B------:R-:W-:Y:S01]  /*9d00*/  SHFL.IDX PT, R20, R10, 0x2, 0x181f ;  /* 0x00581f000a147f89 */ /* 0x000fe200000e0000 */
[----:B-1----:R-:W-:-:S03]  /*9d10*/  IMAD R6, R2, 0xc0, R6 ;  /* 0x000000c002067824 */ /* 0x002fc600078e0206 */
[----:B------:R-:W1:Y:S01]  /*9d20*/  SHFL.IDX PT, R2, R10, RZ, 0x181f ;  /* 0x00181fff0a027589 */ /* 0x000e6200000e0000 */
[C---:B------:R-:W-:Y:S01]  /*9d30*/  VIADD R12, R6.reuse, 0x10 ;  /* 0x00000010060c7836 */ /* 0x040fe20000000000 */
[----:B------:R-:W-:-:S13]  /*9d40*/  ISETP.GE.AND P1, PT, R6, R5, PT ;  /* 0x000000050600720c */ /* 0x000fda0003f26270 */
[----:B--2---:R-:W-:Y:S02]  /*9d50*/  @!P1 LEA R14, P2, R7, R14, 0x1 ;  /* 0x0000000e070e9211 */ /* 0x004fe400078408ff */
[----:B------:R-:W-:-:S03]  /*9d60*/  @!P1 LEA R28, R4, UR38, 0x1 ;  /* 0x00000026041c9c11 */ /* 0x000fc6000f8e08ff */
[----:B-1----:R-:W-:Y:S02]  /*9d70*/  @!P1 IMAD.X R3, RZ, RZ, R2, P2 ;  /* 0x000000ffff039224 */ /* 0x002fe400010e0602 */
[----:B------:R-:W-:Y:S02]  /*9d80*/  @!P1 IMAD.MOV.U32 R2, RZ, RZ, R14 ;  /* 0x000000ffff029224 */ /* 0x000fe400078e000e */
[----:B------:R-:W-:Y:S04]  /*9d90*/  SHFL.IDX PT, R14, R9, 0x2, 0x181f ;  /* 0x00581f00090e7f89 */ /* 0x000fe800000e0000 */
[----:B------:R1:W-:Y:S01]  /*9da0*/  @!P1 LDGSTS.E.BYPASS.LTC128B.128 [R28+0xc400], desc[UR42][R2.64], !P0 ;  /* 0x0c400000021c9fae */ /* 0x0003e2000c101d6a */
[----:B------:R-:W-:Y:S01]  /*9db0*/  ISETP.GE.AND P1, PT, R12, R5, PT ;  /* 0x000000050c00720c */ /* 0x000fe20003f26270 */
[----:B------:R-:W-:-:S05]  /*9dc0*/  VIADD R12, R6, 0x20 ;  /* 0x00000020060c7836 */ /* 0x000fca0000000000 */
[----:B------:R-:W-:Y:S01]  /*9dd0*/  ISETP.GE.AND P2, PT, R12, R5, PT ;  /* 0x000000050c00720c */ /* 0x000fe20003f46270 */
[----:B------:R-:W-:Y:S01]  /*9de0*/  VIADD R12, R6, 0x30 ;  /* 0x00000030060c7836 */ /* 0x000fe20000000000 */
[----:B-1----:R-:W1:Y:S04]  /*9df0*/  SHFL.IDX PT, R2, R9, 0x1, 0x181f ;  /* 0x00381f0009027f89 */ /* 0x002e6800000e0000 */
[----:B------:R-:W2:Y:S01]  /*9e00*/  SHFL.IDX PT, R28, R9, 0x3, 0x181f ;  /* 0x00781f00091c7f89 */ /* 0x000ea200000e0000 */
[----:B-1----:R-:W-:-:S05]  /*9e10*/  @!P1 LEA R2, P3, R7, R2, 0x1 ;  /* 0x0000000207029211 */ /* 0x002fca00078608ff */
[----:B------:R-:W-:Y:S01]  /*9e20*/  @!P1 IMAD.X R3, RZ, RZ, R21, P3 ;  /* 0x000000ffff039224 */ /* 0x000fe200018e0615 */
[----:B------:R-:W-:-:S05]  /*9e30*/  @!P1 LEA R21, R4, UR38, 0x1 ;  /* 0x0000002604159c11 */ /* 0x000fca000f8e08ff */
[----:B------:R1:W-:Y:S02]  /*9e40*/  @!P1 LDGSTS.E.BYPASS.LTC128B.128 [R21+0xcc00], desc[UR42][R2.64], !P0 ;  /* 0x0cc0000002159fae */ /* 0x0003e4000c101d6a */
[----:B-1----:R-:W-:Y:S02]  /*9e50*/  @!P2 LEA R2, P1, R7, R14, 0x1 ;  /* 0x0000000e0702a211 */ /* 0x002fe400078208ff */
[----:B------:R-:W1:Y:S03]  /*9e60*/  SHFL.IDX PT, R21, R10, 0x3, 0x181f ;  /* 0x00781f000a157f89 */ /* 0x000e6600000e0000 */
[----:B------:R-:W-:Y:S01]  /*9e70*/  @!P2 IMAD.X R3, RZ, RZ, R20, P1 ;  /* 0x000000ffff03a224 */ /* 0x000fe200008e0614 */
[----:B------:R-:W-:Y:S01]  /*9e80*/  ISETP.GE.AND P1, PT, R12, R5, PT ;  /* 0x000000050c00720c */ /* 0x000fe20003f26270 */
[----:B------:R-:W3:Y:S01]  /*9e90*/  SHFL.IDX PT, R14, R9, 0x4, 0x181f ;  /* 0x00981f00090e7f89 */ /* 0x000ee200000e0000 */
[----:B------:R-:W-:Y:S01]  /*9ea0*/  @!P2 LEA R20, R4, UR38, 0x1 ;  /* 0x000000260414ac11 */ /* 0x000fe2000f8e08ff */
[----:B------:R-:W-:-:S04]  /*9eb0*/  VIADD R12, R6, 0x40 ;  /* 0x00000040060c7836 */ /* 0x000fc80000000000 */
[----:B------:R4:W-:Y:S01]  /*9ec0*/  @!P2 LDGSTS.E.BYPASS.LTC128B.128 [R20+0xd400], desc[UR42][R2.64], !P0 ;  /* 0x0d4000000214afae */ /* 0x0009e2000c101d6a */
[----:B------:R-:W-:Y:S01]  /*9ed0*/  ISETP.GE.AND P2, PT, R12, R5, PT ;  /* 0x000000050c00720c */ /* 0x000fe20003f46270 */
[----:B------:R-:W-:Y:S02]  /*9ee0*/  VIADD R12, R6, 0x50 ;  /* 0x00000050060c7836 */ /* 0x000fe40000000000 */
[----:B----4-:R-:W4:Y:S02]  /*9ef0*/  SHFL.IDX PT, R20, R10, 0x4, 0x181f ;  /* 0x00981f000a147f89 */ /* 0x010f2400000e0000 */
[----:B--2---:R-:W-:Y:S02]  /*9f00*/  @!P1 LEA R2, P3, R7, R28, 0x1 ;  /* 0x0000001c07029211 */ /* 0x004fe400078608ff */
[----:B------:R-:W2:Y:S03]  /*9f10*/  SHFL.IDX PT, R28, R9, 0x5, 0x181f ;  /* 0x00b81f00091c7f89 */ /* 0x000ea600000e0000 */
[----:B-1----:R-:W-:Y:S01]  /*9f20*/  @!P1 IMAD.X R3, RZ, RZ, R21, P3 ;  /* 0x000000ffff039224 */ /* 0x002fe200018e0615 */
[----:B------:R-:W-:-:S05]  /*9f30*/  @!P1 LEA R21, R4, UR38, 0x1 ;  /* 0x0000002604159c11 */ /* 0x000fca000f8e08ff */
[----:B------:R1:W-:Y:S04]  /*9f40*/  @!P1 LDGSTS.E.BYPASS.LTC128B.128 [R21+0xdc00], desc[UR42][R2.64], !P0 ;  /* 0x0dc0000002159fae */ /* 0x0003e8000c101d6a */
[----:B-1----:R-:W1:Y:S01]  /*9f50*/  SHFL.IDX PT, R21, R10, 0x5, 0x181f ;  /* 0x00b81f000a157f89 */ /* 0x002e6200000e0000 */
[----:B---3--:R-:W-:-:S03]  /*9f60*/  @!P2 LEA R2, P1, R7, R14, 0x1 ;  /* 0x0000000e0702a211 */ /* 0x008fc600078208ff */
[----:B------:R-:W3:Y:S02]  /*9f70*/  SHFL.IDX PT, R14, R9, 0x6, 0x181f ;  /* 0x00d81f00090e7f89 */ /* 0x000ee400000e0000 */
[----:B----4-:R-:W-:Y:S01]  /*9f80*/  @!P2 IMAD.X R3, RZ, RZ, R20, P1 ;  /* 0x000000ffff03a224 */ /* 0x010fe200008e0614 */
[----:B------:R-:W-:Y:S01]  /*9f90*/  ISETP.GE.AND P1, PT, R12, R5, PT ;  /* 0x000000050c00720c */ /* 0x000fe20003f26270 */
[----:B------:R-:W-:Y:S01]  /*9fa0*/  VIADD R12, R6, 0x60 ;  /* 0x00000060060c7836 */ /* 0x000fe20000000000 */
[----:B------:R-:W-:-:S05]  /*9fb0*/  @!P2 LEA R20, R4, UR38, 0x1 ;  /* 0x000000260414ac11 */ /* 0x000fca000f8e08ff */
[----:B------:R4:W-:Y:S01]  /*9fc0*/  @!P2 LDGSTS.E.BYPASS.LTC128B.128 [R20+0xe400], desc[UR42][R2.64], !P0 ;  /* 0x0e4000000214afae */ /* 0x0009e2000c101d6a */
[----:B------:R-:W-:Y:S01]  /*9fd0*/  ISETP.GE.AND P2, PT, R12, R5, PT ;  /* 0x000000050c00720c */ /* 0x000fe20003f46270 */
[----:B------:R-:W-:Y:S02]  /*9fe0*/  VIADD R12, R6, 0x70 ;  /* 0x00000070060c7836 */ /* 0x000fe40000000000 */
[----:B----4-:R-:W4:Y:S02]  /*9ff0*/  SHFL.IDX PT, R20, R10, 0x6, 0x181f ;  /* 0x00d81f000a147f89 */ /* 0x010f2400000e0000 */
[----:B--2---:R-:W-:Y:S02]  /*a000*/  @!P1 LEA R2, P3, R7, R28, 0x1 ;  /* 0x0000001c07029211 */ /* 0x004fe400078608ff */
[----:B------:R-:W-:Y:S02]  /*a010*/  SHFL.IDX PT, R10, R10, 0x7, 0x181f ;  /* 0x00f81f000a0a7f89 */ /* 0x000fe400000e0000 */
[----:B-1----:R-:W-:-:S02]  /*a020*/  @!P1 IADD3.X R3, RZ, R21, RZ, P3, !PT ;  /* 0x00000015ff039210 */ /* 0x002fc40001ffe4ff */
[C---:B------:R-:W-:Y:S01]  /*a030*/  @!P1 LEA R21, R4.reuse, UR38, 0x1 ;  /* 0x0000002604159c11 */ /* 0x040fe2000f8e08ff */
[----:B------:R-:W-:Y:S04]  /*a040*/  SHFL.IDX PT, R28, R0, RZ, 0x181f ;  /* 0x00181fff001c7589 */ /* 0x000fe800000e0000 */
[----:B------:R3:W-:Y:S02]  /*a050*/  @!P1 LDGSTS.E.BYPASS.LTC128B.128 [R21+0xec00], desc[UR42][R2.64], !P0 ;  /* 0x0ec0000002159fae */ /* 0x0007e4000c101d6a */
[----:B---3--:R-:W-:Y:S02]  /*a060*/  @!P2 LEA R2, P1, R7, R14, 0x1 ;  /* 0x0000000e0702a211 */ /* 0x008fe400078208ff */
[----:B------:R-:W1:Y:S01]  /*a070*/  SHFL.IDX PT, R14, R9, 0x7, 0x181f ;  /* 0x00f81f00090e7f89 */ /* 0x000e6200000e0000 */
[----:B------:R-:W-:-:S02]  /*a080*/  @!P2 LEA R21, R4, UR38, 0x1 ;  /* 0x000000260415ac11 */ /* 0x000fc4000f8e08ff */
[----:B----4-:R-:W-:Y:S01]  /*a090*/  @!P2 IMAD.X R3, RZ, RZ, R20, P1 ;  /* 0x000000ffff03a224 */ /* 0x010fe200008e0614 */
[----:B------:R-:W-:Y:S01]  /*a0a0*/  ISETP.GE.AND P1, PT, R12, R5, PT ;  /* 0x000000050c00720c */ /* 0x000fe20003f26270 */
[----:B------:R-:W2:Y:S01]  /*a0b0*/  SHFL.IDX PT, R20, R8, RZ, 0x181f ;  /* 0x00181fff08147589 */ /* 0x000ea200000e0000 */
[----:B------:R-:W-:-:S03]  /*a0c0*/  VIADD R12, R6, 0x80 ;  /* 0x00000080060c7836 */ /* 0x000fc60000000000 */
[----:B------:R3:W-:Y:S02]  /*a0d0*/  @!P2 LDGSTS.E.BYPASS.LTC128B.128 [R21+0xf400], desc[UR42][R2.64], !P0 ;  /* 0x0f4000000215afae */ /* 0x0007e4000c101d6a */
[----:B------:R-:W-:Y:S01]  /*a0e0*/  ISETP.GE.AND P2, PT, R12, R5, PT ;  /* 0x000000050c00720c */ /* 0x000fe20003f46270 */
[----:B------:R-:W-:Y:S01]  /*a0f0*/  VIADD R12, R6, 0x90 ;  /* 0x00000090060c7836 */ /* 0x000fe20000000000 */
[----:B------:R-:W-:Y:S04]  /*a100*/  SHFL.IDX PT, R9, R8, 0x2, 0x181f ;  /* 0x00581f0008097f89 */ /* 0x000fe800000e0000 */
[----:B---3--:R-:W-:Y:S02]  /*a110*/  @!P1 LEA R21, R4, UR38, 0x1 ;  /* 0x0000002604159c11 */ /* 0x008fe4000f8e08ff */
[----:B-1----:R-:W-:-:S02]  /*a120*/  @!P1 LEA R2, P3, R7, R14, 0x1 ;  /* 0x0000000e07029211 */ /* 0x002fc400078608ff */
[----:B------:R-:W1:Y:S03]  /*a130*/  SHFL.IDX PT, R14, R0, 0x1, 0x181f ;  /* 0x00381f00000e7f89 */ /* 0x000e6600000e0000 */
[----:B------:R-:W-:Y:S02]  /*a140*/  @!P1 IMAD.X R3, RZ, RZ, R10, P3 ;  /* 0x000000ffff039224 */ /* 0x000fe400018e060a */
[----:B------:R-:W3:Y:S04]  /*a150*/  SHFL.IDX PT, R10, R8, 0x1, 0x181f ;  /* 0x00381f00080a7f89 */ /* 0x000ee800000e0000 */
[----:B------:R4:W-:Y:S04]  /*a160*/  @!P1 LDGSTS.E.BYPASS.LTC128B.128 [R21+0xfc00], desc[UR42][R2.64], !P0 ;  /* 0x0fc0000002159fae */ /* 0x0009e8000c101d6a */
[----:B------:R-:W-:Y:S01]  /*a170*/  SHFL.IDX PT, R8, R8, 0x3, 0x181f ;  /* 0x00781f0008087f89 */ /* 0x000fe200000e0000 */
[----:B----4-:R-:W-:-:S02]  /*a180*/  @!P2 LEA R2, P1, R7, R28, 0x1 ;  /* 0x0000001c0702a211 */ /* 0x010fc400078208ff */
[----:B------:R-:W-:-:S03]  /*a190*/  @!P2 LEA R28, R4, UR38, 0x1 ;  /* 0x00000026041cac11 */ /* 0x000fc6000f8e08ff */
[----:B--2---:R-:W-:Y:S01]  /*a1a0*/  @!P2 IMAD.X R3, RZ, RZ, R20, P1 ;  /* 0x000000ffff03a224 */ /* 0x004fe200008e0614 */
[----:B------:R-:W-:Y:S01]  /*a1b0*/  ISETP.GE.AND P1, PT, R12, R5, PT ;  /* 0x000000050c00720c */ /* 0x000fe20003f26270 */
[----:B------:R-:W2:Y:S01]  /*a1c0*/  SHFL.IDX PT, R20, R0, 0x2, 0x181f ;  /* 0x00581f0000147f89 */ /* 0x000ea200000e0000 */
[----:B------:R-:W-:-:S03]  /*a1d0*/  VIADD R12, R6, 0xa0 ;  /* 0x000000a0060c7836 */ /* 0x000fc60000000000 */
[----:B------:R1:W-:Y:S02]  /*a1e0*/  @!P2 LDGSTS.E.BYPASS.LTC128B.128 [R28+0x10400], desc[UR42][R2.64], !P0 ;  /* 0x10400000021cafae */ /* 0x0003e4000c101d6a */
[----:B------:R-:W-:-:S06]  /*a1f0*/  ISETP.GE.AND P2, PT, R12, R5, PT ;  /* 0x000000050c00720c */ /* 0x000fcc0003f46270 */
[----:B------:R-:W-:Y:S02]  /*a200*/  @!P1 LEA R21, R4, UR38, 0x1 ;  /* 0x0000002604159c11 */ /* 0x000fe4000f8e08ff */
[----:B-1----:R-:W-:Y:S02]  /*a210*/  @!P1 LEA R2, P3, R7, R14, 0x1 ;  /* 0x0000000e07029211 */ /* 0x002fe400078608ff */
[----:B------:R1:W4:Y:S03]  /*a220*/  SHFL.IDX PT, R14, R0, 0x3, 0x181f ;  /* 0x00781f00000e7f89 */ /* 0x00032600000e0000 */
[----:B---3--:R-:W-:-:S05]  /*a230*/  @!P1 IMAD.X R3, RZ, RZ, R10, P3 ;  /* 0x000000ffff039224 */ /* 0x008fca00018e060a */
[----:B------:R2:W-:Y:S02]  /*a240*/  @!P1 LDGSTS.E.BYPASS.LTC128B.128 [R21+0x10c00], desc[UR42][R2.64], !P0 ;  /* 0x10c0000002159fae */ /* 0x0005e4000c101d6a */
[----:B--2---:R-:W-:-:S05]  /*a250*/  @!P2 LEA R2, P1, R7, R20, 0x1 ;  /* 0x000000140702a211 */ /* 0x004fca00078208ff */
[----:B------:R-:W-:Y:S01]  /*a260*/  @!P2 IMAD.X R3, RZ, RZ, R9, P1 ;  /* 0x000000ffff03a224 */ /* 0x000fe200008e0609 */
[----:B------:R-:W-:-:S05]  /*a270*/  @!P2 LEA R9, R4, UR38, 0x1 ;  /* 0x000000260409ac11 */ /* 0x000fca000f8e08ff */
[----:B----4-:R1:W-:Y:S02]  /*a280*/  @!P2 LDGSTS.E.BYPASS.LTC128B.128 [R9+0x11400], desc[UR42][R2.64], !P0 ;  /* 0x114000000209afae */ /* 0x0103e4000c101d6a */
.L_x_12277:
[----:B------:R-:W-:Y:S02]  /*a290*/  VIADD R6, R6, 0xb0 ;  /* 0x000000b006067836 */ /* 0x000fe40000000000 */
[----:B-1----:R-:W-:-:S03]  /*a2a0*/  IMAD.MOV.U32 R0, RZ, RZ, 0x1 ;  /* 0x00000001ff007424 */ /* 0x002fc600078e00ff */
[----:B------:R-:W-:Y:S02]  /*a2b0*/  ISETP.GE.AND P1, PT, R6, R5, PT ;  /* 0x000000050600720c */ /* 0x000fe40003f26270 */
[----:B------:R-:W-:-:S11]  /*a2c0*/  SHF.L.U32 R0, R0, 0x1f, RZ ;  /* 0x0000001f00007819 */ /* 0x000fd600000006ff */
[----:B------:R-:W-:Y:S02]  /*a2d0*/  @!P1 LEA R2, P2, R7, R14, 0x1 ;  /* 0x0000000e07029211 */ /* 0x000fe400078408ff */
[----:B------:R-:W-:-:S03]  /*a2e0*/  @!P1 LEA R5, R4, UR38, 0x1 ;  /* 0x0000002604059c11 */ /* 0x000fc6000f8e08ff */
[----:B------:R-:W-:-:S05]  /*a2f0*/  @!P1 IMAD.X R3, RZ, RZ, R8, P2 ;  /* 0x000000ffff039224 */ /* 0x000fca00010e0608 */
[----:B------:R-:W-:Y:S01]  /*a300*/  @!PT LDS RZ, [RZ] ;  /* 0x00000000fffff984 */ /* 0x000fe20000000800 */
[----:B------:R-:W-:Y:S01]  /*a310*/  @!PT LDS RZ, [RZ] ;  /* 0x00000000fffff984 */ /* 0x000fe20000000800 */
[----:B------:R-:W-:Y:S01]  /*a320*/  @!PT LDS RZ, [RZ] ;  /* 0x00000000fffff984 */ /* 0x000fe20000000800 */
[----:B------:R1:W-:Y:S01]  /*a330*/  @!P1 LDGSTS.E.BYPASS.LTC128B.128 [R5+0x11c00], desc[UR42][R2.64], !P0 ;  /* 0x11c0000002059fae */ /* 0x0003e2000c101d6a */
[----:B------:R-:W-:Y:S01]  /*a340*/  NOP ;  /* 0x0000000000007918 */ /* 0x000fe20000000000 */
[----:B------:R-:W-:Y:S02]  /*a350*/  SYNCS.ARRIVE.TRANS64.RED.A0T1 RZ, [UR38+0x30800], RZ ;  /* 0x030800ffffff79a7 */ /* 0x000fe40008200426 */
[----:B------:R-:W-:Y:S01]  /*a360*/  ARRIVES.LDGSTSBAR.64.TRANSCNT [UR38+0x30800] ;  /* 0x03080000ff0079b0 */ /* 0x000fe20008000aa6 */
[----:B------:R-:W-:Y:S01]  /*a370*/  NOP ;  /* 0x0000000000007918 */ /* 0x000fe20000000000 */
[----:B------:R-:W-:Y:S01]  /*a380*/  SYNCS.ARRIVE.TRANS64.A1T0 RZ, [UR38+0x30800], RZ ;  /* 0x030800ffffff79a7 */ /* 0x000fe20008100026 */
[----:B------:R-:W-:-:S05]  /*a390*/  VIADD R7, R25, 0xfffffffe ;  /* 0xfffffffe19077836 */ /* 0x000fca0000000000 */
[----:B------:R-:W-:Y:S01]  /*a3a0*/  ISETP.GE.AND P1, PT, R7, R23, PT ;  /* 0x000000170700720c */ /* 0x000fe20003f26270 */
[----:B------:R-:W2:Y:S02]  /*a3b0*/  SYNCS.PHASECHK.TRANS64.TRYWAIT P0, [UR38+0x30820], R0 ;  /* 0x03082000ff0075a7 */ /* 0x000ea40008000166 */
[----:B-12---:R-:W-:Y:S10]  /*a3c0*/  @!P0 BRA `(.L_x_12188) ;  /* 0x0000002800b08947 */ /* 0x006ff40003800000 */
.L_x_12278:
[----:B------:R-:W-:Y:S01]  /*a3d0*/  MOV R8, 0x1 ;  /* 0x0000000100087802 */ /* 0x000fe20000000f00 */
[----:B-1----:R-:W-:Y:S01]  /*a3e0*/  IMAD.MOV.U32 R0, RZ, RZ, RZ ;  /* 0x000000ffff007224 */ /* 0x002fe200078e00ff */
[----:B------:R-:W-:Y:S06]  /*a3f0*/  @!P1 BRA `(.L_x_12189) ;  /* 0x0000001000d09947 */ /* 0x000fec0003800000 */
[----:B------:R-:W-:Y:S01]  /*a400*/  UIADD3 UR4, UR40, 0x1, URZ ;  /* 0x0000000128047890 */ /* 0x000fe2000fffe03f */
[----:B------:R-:W1:Y:S01]  /*a410*/  S2R R4, SR_TID.X ;  /* 0x0000000000047919 */ /* 0x000e620000002100 */
        /* <DEDUP_REMOVED lines=10> */
[----:B-1----:R-:W-:Y:S01]  /*a4c0*/  LOP3.LUT R6, R4, 0x1f, RZ, 0xc0, !PT ;  /* 0x0000001f04067812 */ /* 0x002fe200078ec0ff */
[----:B------:R-:W-:Y:S01]  /*a4d0*/  IMAD.MOV.U32 R4, RZ, RZ, R16 ;  /* 0x000000ffff047224 */ /* 0x000fe200078e0010 */
[----:B------:R-:W-:-:S09]  /*a4e0*/  LOP3.LUT R10, R9, 0x1, RZ, 0xc0, !PT ;  /* 0x00000001090a7812 */ /* 0x000fd200078ec0ff */
[----:B------:R-:W-:Y:S05]  /*a4f0*/  @!P0 BRA `(.L_x_12190) ;  /* 0x0000000c00148947 */ /* 0x000fea0003800000 */
[----:B------:R-:W-:Y:S01]  /*a500*/  BSSY B0, `(.L_x_12190) ;  /* 0x00000c4000007945 */ /* 0x000fe20003800000 */
[----:B------:R-:W-:Y:S02]  /*a510*/  IMAD.IADD R9, R9, 0x1, -R10 ;  /* 0x0000000109097824 */ /* 0x000fe400078e0a0a */
[----:B------:R-:W-:Y:S02]  /*a520*/  IMAD.MOV.U32 R11, RZ, RZ, 0x1 ;  /* 0x00000001ff0b7424 */ /* 0x000fe400078e00ff */
[----:B------:R-:W-:-:S07]  /*a530*/  IMAD.MOV.U32 R4, RZ, RZ, R16 ;  /* 0x000000ffff047224 */ /* 0x000fce00078e0010 */
.L_x_12217:
        /* <DEDUP_REMOVED lines=9> */
[----:B------:R-:W1:Y:S01]  /*a5d0*/  LDC R12, c[0x0][0x43c] ;  /* 0x00010f00ff0c7b82 */ /* 0x000e620000000800 */
[----:B------:R-:W-:Y:S01]  /*a5e0*/  IMAD.MOV.U32 R13, RZ, RZ, R7 ;  /* 0x000000ffff0d7224 */ /* 0x000fe200078e0007 */
[----:B------:R-:W-:Y:S01]  /*a5f0*/  ULDC.64 UR4, c[0x0][0x428] ;  /* 0x00010a0000047ab9 */ /* 0x000fe20000000a00 */
[----:B-1----:R-:W-:-:S13]  /*a600*/  ISETP.NE.AND P0, PT, R12, 0x1, PT ;  /* 0x000000010c00780c */ /* 0x002fda0003f05270 */
[----:B------:R-:W1:Y:S02]  /*a610*/  @P0 LDC.64 R2, c[0x0][0x440] ;  /* 0x00011000ff020b82 */ /* 0x000e640000000a00 */
[----:B-1----:R-:W-:-:S05]  /*a620*/  @P0 IMAD.HI.U32 R2, R7, R2, RZ ;  /* 0x0000000207020227 */ /* 0x002fca00078e00ff */
[----:B------:R-:W-:Y:S01]  /*a630*/  @P0 SHF.R.U32.HI R13, RZ, R3, R2 ;  /* 0x00000003ff0d0219 */ /* 0x000fe20000011602 */
[----:B------:R-:W-:-:S03]  /*a640*/  IMAD R2, R22, UR4, RZ ;  /* 0x0000000416027c24 */ /* 0x000fc6000f8e02ff */
[--C-:B------:R-:W-:Y:S01]  /*a650*/  SHF.R.S32.HI R3, RZ, 0x1f, R13.reuse ;  /* 0x0000001fff037819 */ /* 0x100fe2000001140d */
[----:B------:R-:W-:Y:S02]  /*a660*/  IMAD R5, R19, UR5, R2 ;  /* 0x0000000513057c24 */ /* 0x000fe4000f8e0202 */
[----:B------:R-:W-:-:S04]  /*a670*/  IMAD.MOV.U32 R2, RZ, RZ, R13 ;  /* 0x000000ffff027224 */ /* 0x000fc800078e000d */
[----:B------:R-:W-:Y:S01]  /*a680*/  IMAD.WIDE.U32 R2, R19, UR4, R2 ;  /* 0x0000000413027c25 */ /* 0x000fe2000f8e0002 */
[----:B------:R-:W-:-:S04]  /*a690*/  ULDC.64 UR4, c[0x0][0x418] ;  /* 0x0001060000047ab9 */ /* 0x000fc80000000a00 */
[----:B------:R-:W-:Y:S02]  /*a6a0*/  IADD3 R3, R5, R3, RZ ;  /* 0x0000000305037210 */ /* 0x000fe40007ffe0ff */
[----:B------:R-:W-:-:S04]  /*a6b0*/  LEA R4, P0, R2, UR4, 0x2 ;  /* 0x0000000402047c11 */ /* 0x000fc8000f8010ff */
[----:B------:R-:W-:-:S05]  /*a6c0*/  LEA.HI.X R5, R2, UR5, R3, 0x2, P0 ;  /* 0x0000000502057c11 */ /* 0x000fca00080f1403 */
[----:B------:R1:W5:Y:S01]  /*a6d0*/  LDG.E R4, desc[UR42][R4.64] ;  /* 0x0000002a04047981 */ /* 0x000362000c1e1900 */
[----:B------:R-:W-:-:S04]  /*a6e0*/  IMAD.MOV R2, RZ, RZ, -R13 ;  /* 0x000000ffff027224 */ /* 0x000fc800078e0a0d */
[----:B------:R-:W-:-:S07]  /*a6f0*/  IMAD R12, R12, R2, R7 ;  /* 0x000000020c0c7224 */ /* 0x000fce00078e0207 */
.L_x_12193:
[----:B------:R-:W2:Y:S01]  /*a700*/  SYNCS.PHASECHK.TRANS64.TRYWAIT P0, [UR38+0x30848], R8 ;  /* 0x03084808ff0075a7 */ /* 0x000ea20008000166 */
[----:B------:R-:W-:Y:S01]  /*a710*/  BSSY B2, `(.L_x_12194) ;  /* 0x0000003000027945 */ /* 0x000fe20003800000 */
[----:B------:R-:W-:-:S03]  /*a720*/  ISETP.NE.AND P2, PT, R27, RZ, PT ;  /* 0x000000ff1b00720c */ /* 0x000fc60003f45270 */
[----:B--2---:R-:W-:Y:S10]  /*a730*/  @!P0 BRA `(.L_x_12195) ;  /* 0x0000002400ec8947 */ /* 0x004ff40003800000 */
.L_x_12279:
[----:B------:R-:W-:Y:S05]  /*a740*/  BSYNC B2 ;  /* 0x0000000000027941 */ /* 0x000fea0003800000 */
.L_x_12194:
[----:B------:R-:W-:Y:S04]  /*a750*/  BSSY B2, `(.L_x_12196) ;  /* 0x0000007000027945 */ /* 0x000fe80003800000 */
[----:B------:R-:W-:Y:S05]  /*a760*/  @P2 BRA `(.L_x_12197) ;  /* 0x0000000000142947 */ /* 0x000fea0003800000 */
[----:B------:R-:W-:Y:S01]  /*a770*/  ISETP.NE.AND P0, PT, R6, RZ, PT ;  /* 0x000000ff0600720c */ /* 0x000fe20003f05270 */
[----:B------:R-:W-:-:S04]  /*a780*/  IMAD.MOV.U32 R2, RZ, RZ, 0x6000 ;  /* 0x00006000ff027424 */ /* 0x000fc800078e00ff */
[----:B------:R3:W-:Y:S08]  /*a790*/  SYNCS.ARRIVE.TRANS64 RZ, [UR38+0x30838], R2 ;  /* 0x03083802ffff79a7 */ /* 0x0007f00008000026 */
[----:B---3--:R-:W-:Y:S05]  /*a7a0*/  @!P0 BRA `(.L_x_12197) ;  /* 0x0000000000048947 */ /* 0x008fea0003800000 */
[----:B------:R-:W-:Y:S01]  /*a7b0*/  BPT.TRAP 0x1 ;  /* 0x000000040000795c */ /* 0x000fe20000300000 */
.L_x_12197:
[----:B------:R-:W-:Y:S05]  /*a7c0*/  BSYNC B2 ;  /* 0x0000000000027941 */ /* 0x000fea0003800000 */
.L_x_12196:
[----:B-1----:R-:W-:Y:S01]  /*a7d0*/  IMAD.MOV.U32 R5, RZ, RZ, RZ ;  /* 0x000000ffff057224 */ /* 0x002fe200078e00ff */
        /* <DEDUP_REMOVED lines=10> */
.L_x_12198:
[----:B------:R-:W-:-:S13]  /*a880*/  @P0 ELECT P3, URZ, PT ;  /* 0x00000000003f082f */ /* 0x000fda0003860000 */
[----:B-----5:R-:W-:Y:S02]  /*a890*/  @P3 R2UR UR37, R4 ;  /* 0x00000000042532ca */ /* 0x020fe400000e0000 */
[----:B------:R-:W-:Y:S02]  /*a8a0*/  @P3 R2UR UR35, R2 ;  /* 0x00000000022332ca */ /* 0x000fe400000e0000 */
[----:B------:R-:W-:Y:S02]  /*a8b0*/  @P3 PLOP3.LUT P0, PT, P3, PT, PT, 0x8, 0x0 ;  /* 0x000000000000381c */ /* 0x000fe40001f0e170 */
[----:B------:R-:W-:-:S09]  /*a8c0*/  PLOP3.LUT P3, PT, PT, PT, PT, 0x8, 0x0 ;  /* 0x000000000000781c */ /* 0x000fd20003f6e170 */
[----:B------:R1:W-:Y:S02]  /*a8d0*/  UTMALDG.4D [UR32], [UR4], desc[UR6] ;  /* 0x00000620040075b4 */ /* 0x0003e40008019000 */
[----:B-1----:R-:W-:Y:S05]  /*a8e0*/  @P0 BRA.U.ANY `(.L_x_12198) ;  /* 0xfffffffd00e40947 */ /* 0x002fea000393ffff */
[----:B------:R-:W1:Y:S01]  /*a8f0*/  SYNCS.PHASECHK.TRANS64.TRYWAIT P0, [UR38+0x30860], R8 ;  /* 0x03086008ff0075a7 */ /* 0x000e620008000166 */
[----:B------:R-:W-:Y:S04]  /*a900*/  BSSY B2, `(.L_x_12199) ;  /* 0x0000002000027945 */ /* 0x000fe80003800000 */
[----:B-1----:R-:W-:Y:S05]  /*a910*/  @!P0 BRA `(.L_x_12200) ;  /* 0x00000024008c8947 */ /* 0x002fea0003800000 */
.L_x_12280:
[----:B------:R-:W-:Y:S05]  /*a920*/  BSYNC B2 ;  /* 0x0000000000027941 */ /* 0x000fea0003800000 */
.L_x_12199:
[----:B------:R-:W-:Y:S01]  /*a930*/  BSSY B2, `(.L_x_12201) ;  /* 0x0000009000027945 */ /* 0x000fe20003800000 */
[----:B------:R-:W-:Y:S02]  /*a940*/  IMAD.MOV.U32 R2, RZ, RZ, 0x0 ;  /* 0x00000000ff027424 */ /* 0x000fe400078e00ff */
[----:B-12---:R-:W-:Y:S01]  /*a950*/  IMAD.MOV.U32 R3, RZ, RZ, 0x14f00000 ;  /* 0x14f00000ff037424 */ /* 0x006fe200078e00ff */
[----:B------:R-:W-:Y:S06]  /*a960*/  @P2 BRA `(.L_x_12202) ;  /* 0x0000000000142947 */ /* 0x000fec0003800000 */
[----:B------:R-:W-:Y:S01]  /*a970*/  ISETP.NE.AND P0, PT, R6, RZ, PT ;  /* 0x000000ff0600720c */ /* 0x000fe20003f05270 */
[----:B------:R-:W-:-:S04]  /*a980*/  IMAD.MOV.U32 R8, RZ, RZ, 0x6000 ;  /* 0x00006000ff087424 */ /* 0x000fc800078e00ff */
[----:B------:R1:W-:Y:S08]  /*a990*/  SYNCS.ARRIVE.TRANS64 RZ, [UR38+0x30850], R8 ;  /* 0x03085008ffff79a7 */ /* 0x0003f00008000026 */
[----:B-1----:R-:W-:Y:S05]  /*a9a0*/  @!P0 BRA `(.L_x_12202) ;  /* 0x0000000000048947 */ /* 0x002fea0003800000 */
[----:B------:R-:W-:Y:S01]  /*a9b0*/  BPT.TRAP 0x1 ;  /* 0x000000040000795c */ /* 0x000fe20000300000 */
.L_x_12202:
[----:B------:R-:W-:Y:S05]  /*a9c0*/  BSYNC B2 ;  /* 0x0000000000027941 */ /* 0x000fea0003800000 */
.L_x_12201:
        /* <DEDUP_REMOVED lines=10> */
.L_x_12203:
        /* <DEDUP_REMOVED lines=10> */
.L_x_12192:
[----:B------:R-:W-:Y:S05]  /*ab10*/  BSYNC B1 ;  /* 0x0000000000017941 */ /* 0x000fea0003800000 */
.L_x_12191:
        /* <DEDUP_REMOVED lines=27> */
.L_x_12206:
[----:B------:R-:W2:Y:S01]  /*acd0*/  SYNCS.PHASECHK.TRANS64.TRYWAIT P0, [UR38+0x30840], R12 ;  /* 0x0308400cff0075a7 */ /* 0x000ea20008000166 */
[----:B------:R-:W-:Y:S01]  /*ace0*/  BSSY B2, `(.L_x_12207) ;  /* 0x0000003000027945 */ /* 0x000fe20003800000 */
[----:B------:R-:W-:-:S03]  /*acf0*/  ISETP.NE.AND P2, PT, R27, RZ, PT ;  /* 0x000000ff1b00720c */ /* 0x000fc60003f45270 */
[----:B--2---:R-:W-:Y:S10]  /*ad00*/  @!P0 BRA `(.L_x_12208) ;  /* 0x0000002000a88947 */ /* 0x004ff40003800000 */
.L_x_12281:
[----:B------:R-:W-:Y:S05]  /*ad10*/  BSYNC B2 ;  /* 0x0000000000027941 */ /* 0x000fea0003800000 */
.L_x_12207:
[----:B------:R-:W-:Y:S04]  /*ad20*/  BSSY B2, `(.L_x_12209) ;  /* 0x0000007000027945 */ /* 0x000fe80003800000 */
[----:B------:R-:W-:Y:S05]  /*ad30*/  @P2 BRA `(.L_x_12210) ;  /* 0x0000000000142947 */ /* 0x000fea0003800000 */
[----:B------:R-:W-:Y:S02]  /*ad40*/  ISETP.NE.AND P0, PT, R6, RZ, PT ;  /* 0x000000ff0600720c */ /* 0x000fe40003f05270 */
[----:B------:R-:W-:-:S04]  /*ad50*/  MOV R2, 0x6000 ;  /* 0x0000600000027802 */ /* 0x000fc80000000f00 */
[----:B------:R3:W-:Y:S07]  /*ad60*/  SYNCS.ARRIVE.TRANS64 RZ, [UR38+0x30830], R2 ;  /* 0x03083002ffff79a7 */ /* 0x0007ee0008000026 */
[----:B------:R-:W-:Y:S05]  /*ad70*/  @!P0 BRA `(.L_x_12210) ;  /* 0x0000000000048947 */ /* 0x000fea0003800000 */
[----:B------:R-:W-:Y:S01]  /*ad80*/  BPT.TRAP 0x1 ;  /* 0x000000040000795c */ /* 0x000fe20000300000 */
.L_x_12210:
[----:B------:R-:W-:Y:S05]  /*ad90*/  BSYNC B2 ;  /* 0x0000000000027941 */ /* 0x000fea0003800000 */
.L_x_12209:
[----:B-1----:R-:W-:Y:S01]  /*ada0*/  IMAD.MOV.U32 R5, RZ, RZ, RZ ;  /* 0x000000ffff057224 */ /* 0x002fe200078e00ff */
[----:B------:R-:W-:Y:S01]  /*adb0*/  ULDC.64 UR4, c[0x0][0x198] ;  /* 0x0000660000047ab9 */ /* 0x000fe20000000a00 */
[----:B------:R-:W-:Y:S01]  /*adc0*/  PLOP3.LUT P0, PT, PT, PT, PT, 0x80, 0x0 ;  /* 0x000000000000781c */ /* 0x000fe20003f0f070 */
[----:B------:R-:W-:Y:S01]  /*add0*/  UIADD3 UR4, UP0, UR4, 0x370, URZ ;  /* 0x0000037004047890 */ /* 0x000fe2000ff1e03f */
[----:B---3--:R-:W-:Y:S01]  /*ade0*/  IMAD R2, R13, 0xc0, RZ ;  /* 0x000000c00d027824 */ /* 0x008fe200078e02ff */
[----:B------:R-:W-:Y:S01]  /*adf0*/  R2UR UR10, R5 ;  /* 0x00000000050a72ca */ /* 0x000fe200000e0000 */
[----:B------:R-:W-:Y:S02]  /*ae00*/  UIADD3 UR8, UR38, 0x12400, URZ ;  /* 0x0001240026087890 */ /* 0x000fe4000fffe03f */
[----:B------:R-:W-:Y:S02]  /*ae10*/  UIADD3 UR9, UR38, 0x30830, URZ ;  /* 0x0003083026097890 */ /* 0x000fe4000fffe03f */
[----:B------:R-:W-:Y:S01]  /*ae20*/  UIADD3.X UR5, URZ, UR5, URZ, UP0, !UPT ;  /* 0x000000053f057290 */ /* 0x000fe200087fe43f */
[----:B------:R-:W-:Y:S01]  /*ae30*/  UMOV UR6, 0x0 ;  /* 0x0000000000067882 */ /* 0x000fe20000000000 */
[----:B------:R-:W-:-:S10]  /*ae40*/  UMOV UR7, 0x14f00000 ;  /* 0x14f0000000077882 */ /* 0x000fd40000000000 */
.L_x_12211:
        /* <DEDUP_REMOVED lines=8> */
[----:B------:R-:W-:Y:S01]  /*aed0*/  SHF.L.U32 R2, R11, 0x1f, RZ ;  /* 0x0000001f0b027819 */ /* 0x000fe200000006ff */
[----:B------:R-:W-:Y:S03]  /*aee0*/  BSSY B2, `(.L_x_12212) ;  /* 0x0000003000027945 */ /* 0x000fe60003800000 */
[----:B------:R-:W1:Y:S02]  /*aef0*/  SYNCS.PHASECHK.TRANS64.TRYWAIT P0, [UR38+0x30868], R2 ;  /* 0x03086802ff0075a7 */ /* 0x000e640008000166 */
[----:B-1----:R-:W-:Y:S05]  /*af00*/  @!P0 BRA `(.L_x_12213) ;  /* 0x0000002000408947 */ /* 0x002fea0003800000 */
.L_x_12282:
[----:B------:R-:W-:Y:S05]  /*af10*/  BSYNC B2 ;  /* 0x0000000000027941 */ /* 0x000fea0003800000 */
.L_x_12212:
[----:B------:R-:W-:Y:S01]  /*af20*/  BSSY B2, `(.L_x_12214) ;  /* 0x0000009000027945 */ /* 0x000fe20003800000 */
[----:B-1----:R-:W-:Y:S02]  /*af30*/  IMAD.MOV.U32 R2, RZ, RZ, 0x0 ;  /* 0x00000000ff027424 */ /* 0x002fe400078e00ff */
[----:B--2---:R-:W-:Y:S01]  /*af40*/  IMAD.MOV.U32 R3, RZ, RZ, 0x14f00000 ;  /* 0x14f00000ff037424 */ /* 0x004fe200078e00ff */
[----:B------:R-:W-:Y:S06]  /*af50*/  @P2 BRA `(.L_x_12215) ;  /* 0x0000000000142947 */ /* 0x000fec0003800000 */
[----:B------:R-:W-:Y:S01]  /*af60*/  ISETP.NE.AND P0, PT, R6, RZ, PT ;  /* 0x000000ff0600720c */ /* 0x000fe20003f05270 */
[----:B------:R-:W-:-:S04]  /*af70*/  IMAD.MOV.U32 R11, RZ, RZ, 0x6000 ;  /* 0x00006000ff0b7424 */ /* 0x000fc800078e00ff */
[----:B------:R1:W-:Y:S08]  /*af80*/  SYNCS.ARRIVE.TRANS64 RZ, [UR38+0x30858], R11 ;  /* 0x0308580bffff79a7 */ /* 0x0003f00008000026 */
[----:B-1----:R-:W-:Y:S05]  /*af90*/  @!P0 BRA `(.L_x_12215) ;  /* 0x0000000000048947 */ /* 0x002fea0003800000 */
[----:B------:R-:W-:Y:S01]  /*afa0*/  BPT.TRAP 0x1 ;  /* 0x000000040000795c */ /* 0x000fe20000300000 */
.L_x_12215:
[----:B------:R-:W-:Y:S05]  /*afb0*/  BSYNC B2 ;  /* 0x0000000000027941 */ /* 0x000fea0003800000 */
.L_x_12214:
        /* <DEDUP_REMOVED lines=10> */
.L_x_12216:
        /* <DEDUP_REMOVED lines=10> */
.L_x_12205:
[----:B------:R-:W-:Y:S05]  /*b100*/  BSYNC B1 ;  /* 0x0000000000017941 */ /* 0x000fea0003800000 */
.L_x_12204:
[----:B------:R-:W-:Y:S02]  /*b110*/  VIADD R7, R7, 0xfffffffe ;  /* 0xfffffffe07077836 */ /* 0x000fe40000000000 */
[----:B------:R-:W-:Y:S01]  /*b120*/  IMAD.MOV.U32 R11, RZ, RZ, R8 ;  /* 0x000000ffff0b7224 */ /* 0x000fe200078e0008 */
[----:B------:R-:W-:Y:S06]  /*b130*/  @P1 BRA `(.L_x_12217) ;  /* 0xfffffff400001947 */ /* 0x000fec000383ffff */
[----:B------:R-:W-:Y:S05]  /*b140*/  BSYNC B0 ;  /* 0x0000000000007941 */ /* 0x000fea0003800000 */
.L_x_12190:
        /* <DEDUP_REMOVED lines=26> */
[----:B------:R-:W-:-:S05]  /*b2f0*/  IADD3 R2, -R11, RZ, RZ ;  /* 0x000000ff0b027210 */ /* 0x000fca0007ffe1ff */
[----:B------:R-:W-:-:S07]  /*b300*/  IMAD R7, R10, R2, R7 ;  /* 0x000000020a077224 */ /* 0x000fce00078e0207 */
.L_x_12219:
[----:B------:R-:W2:Y:S01]  /*b310*/  SYNCS.PHASECHK.TRANS64.TRYWAIT P0, [UR38+0x30848], R9 ;  /* 0x03084809ff0075a7 */ /* 0x000ea20008000166 */
[----:B------:R-:W-:Y:S01]  /*b320*/  BSSY B1, `(.L_x_12220) ;  /* 0x0000003000017945 */ /* 0x000fe20003800000 */
[----:B------:R-:W-:-:S03]  /*b330*/  ISETP.NE.AND P1, PT, R27, RZ, PT ;  /* 0x000000ff1b00720c */ /* 0x000fc60003f25270 */
[----:B--2---:R-:W-:Y:S10]  /*b340*/  @!P0 BRA `(.L_x_12221) ;  /* 0x0000001c00488947 */ /* 0x004ff40003800000 */
.L_x_12283:
[----:B------:R-:W-:Y:S05]  /*b350*/  BSYNC B1 ;  /* 0x0000000000017941 */ /* 0x000fea0003800000 */
.L_x_12220:
[----:B------:R-:W-:Y:S04]  /*b360*/  BSSY B1, `(.L_x_12222) ;  /* 0x0000007000017945 */ /* 0x000fe80003800000 */
[----:B------:R-:W-:Y:S05]  /*b370*/  @P1 BRA `(.L_x_12223) ;  /* 0x0000000000141947 */ /* 0x000fea0003800000 */
[----:B------:R-:W-:Y:S01]  /*b380*/  ISETP.NE.AND P0, PT, R6, RZ, PT ;  /* 0x000000ff0600720c */ /* 0x000fe20003f05270 */
[----:B--2---:R-:W-:-:S04]  /*b390*/  IMAD.MOV.U32 R2, RZ, RZ, 0x6000 ;  /* 0x00006000ff027424 */ /* 0x004fc800078e00ff */
[----:B------:R3:W-:Y:S08]  /*b3a0*/  SYNCS.ARRIVE.TRANS64 RZ, [UR38+0x30838], R2 ;  /* 0x03083802ffff79a7 */ /* 0x0007f00008000026 */
[----:B---3--:R-:W-:Y:S05]  /*b3b0*/  @!P0 BRA `(.L_x_12223) ;  /* 0x0000000000048947 */ /* 0x008fea0003800000 */
[----:B------:R-:W-:Y:S01]  /*b3c0*/  BPT.TRAP 0x1 ;  /* 0x000000040000795c */ /* 0x000fe20000300000 */
.L_x_12223:
[----:B------:R-:W-:Y:S05]  /*b3d0*/  BSYNC B1 ;  /* 0x0000000000017941 */ /* 0x000fea0003800000 */
.L_x_12222:
[----:B-1----:R-:W-:Y:S01]  /*b3e0*/  IMAD.MOV.U32 R5, RZ, RZ, RZ ;  /* 0x000000ffff057224 */ /* 0x002fe200078e00ff */
[----:B------:R-:W-:Y:S01]  /*b3f0*/  ULDC.64 UR4, c[0x0][0x198] ;  /* 0x0000660000047ab9 */ /* 0x000fe20000000a00 */
[----:B------:R-:W-:Y:S01]  /*b400*/  PLOP3.LUT P0, PT, PT, PT, PT, 0x80, 0x0 ;  /* 0x000000000000781c */ /* 0x000fe20003f0f070 */
[----:B------:R-:W-:Y:S01]  /*b410*/  UIADD3 UR4, UP0, UR4, 0x370, URZ ;  /* 0x0000037004047890 */ /* 0x000fe2000ff1e03f */
[----:B--2---:R-:W-:Y:S01]  /*b420*/  IMAD R2, R7, 0xc0, RZ ;  /* 0x000000c007027824 */ /* 0x004fe200078e02ff */
[----:B------:R-:W-:Y:S01]  /*b430*/  R2UR UR10, R5 ;  /* 0x00000000050a72ca */ /* 0x000fe200000e0000 */
[----:B------:R-:W-:Y:S02]  /*b440*/  UIADD3 UR8, UR38, 0x18400, URZ ;  /* 0x0001840026087890 */ /* 0x000fe4000fffe03f */
[----:B------:R-:W-:Y:S02]  /*b450*/  UIADD3 UR9, UR38, 0x30838, URZ ;  /* 0x0003083826097890 */ /* 0x000fe4000fffe03f */
[----:B------:R-:W-:Y:S01]  /*b460*/  UIADD3.X UR5, URZ, UR5, URZ, UP0, !UPT ;  /* 0x000000053f057290 */ /* 0x000fe200087fe43f */
[----:B------:R-:W-:Y:S01]  /*b470*/  UMOV UR6, 0x0 ;  /* 0x0000000000067882 */ /* 0x000fe20000000000 */
[----:B------:R-:W-:-:S10]  /*b480*/  UMOV UR7, 0x14f00000 ;  /* 0x14f0000000077882 */ /* 0x000fd40000000000 */
.L_x_12224:
        /* <DEDUP_REMOVED lines=11> */
.L_x_12284:
[----:B------:R-:W-:Y:S05]  /*b540*/  BSYNC B1 ;  /* 0x0000000000017941 */ /* 0x000fea0003800000 */
.L_x_12225:
[----:B------:R-:W-:Y:S01]  /*b550*/  BSSY B1, `(.L_x_12227) ;  /* 0x0000009000017945 */ /* 0x000fe20003800000 */
[----:B-1----:R-:W-:Y:S02]  /*b560*/  IMAD.MOV.U32 R2, RZ, RZ, 0x0 ;  /* 0x00000000ff027424 */ /* 0x002fe400078e00ff */
[----:B------:R-:W-:Y:S01]  /*b570*/  IMAD.MOV.U32 R3, RZ, RZ, 0x14f00000 ;  /* 0x14f00000ff037424 */ /* 0x000fe200078e00ff */
[----:B------:R-:W-:Y:S06]  /*b580*/  @P1 BRA `(.L_x_12228) ;  /* 0x0000000000141947 */ /* 0x000fec0003800000 */
[----:B------:R-:W-:Y:S01]  /*b590*/  ISETP.NE.AND P0, PT, R6, RZ, PT ;  /* 0x000000ff0600720c */ /* 0x000fe20003f05270 */
[----:B------:R-:W-:-:S04]  /*b5a0*/  IMAD.MOV.U32 R9, RZ, RZ, 0x6000 ;  /* 0x00006000ff097424 */ /* 0x000fc800078e00ff */
[----:B------:R1:W-:Y:S08]  /*b5b0*/  SYNCS.ARRIVE.TRANS64 RZ, [UR38+0x30850], R9 ;  /* 0x03085009ffff79a7 */ /* 0x0003f00008000026 */
[----:B-1----:R-:W-:Y:S05]  /*b5c0*/  @!P0 BRA `(.L_x_12228) ;  /* 0x0000000000048947 */ /* 0x002fea0003800000 */
[----:B------:R-:W-:Y:S01]  /*b5d0*/  BPT.TRAP 0x1 ;  /* 0x000000040000795c */ /* 0x000fe20000300000 */
.L_x_12228:
[----:B------:R-:W-:Y:S05]  /*b5e0*/  BSYNC B1 ;  /* 0x0000000000017941 */ /* 0x000fea0003800000 */
.L_x_12227:
        /* <DEDUP_REMOVED lines=10> */
.L_x_12229:
        /* <DEDUP_REMOVED lines=10> */
.L_x_12218:
[----:B------:R-:W-:Y:S05]  /*b730*/  BSYNC B0 ;  /* 0x0000000000007941 */ /* 0x000fea0003800000 */
.L_x_12189:
[----:B------:R-:W-:Y:S01]  /*b740*/  LOP3.LUT P0, RZ, R17, 0x2, RZ, 0xc0, !PT ;  /* 0x0000000211ff7812 */ /* 0x000fe2000780c0ff */
[----:B------:R-:W-:-:S12]  /*b750*/  BSSY B0, `(.L_x_12230) ;  /* 0x0000027000007945 */ /* 0x000fd80003800000 */
[----:B------:R-:W-:Y:S05]  /*b760*/  @!P0 BRA `(.L_x_12231) ;  /* 0x0000000000948947 */ /* 0x000fea0003800000 */
[----:B------:R-:W-:Y:S01]  /*b770*/  LEA R3, R0, UR38, 0x3 ;  /* 0x0000002600037c11 */ /* 0x000fe2000f8e18ff */
[----:B------:R-:W-:Y:S01]  /*b780*/  BSSY B1, `(.L_x_12232) ;  /* 0x0000005000017945 */ /* 0x000fe20003800000 */
[----:B------:R-:W-:Y:S02]  /*b790*/  SHF.L.U32 R2, R8, 0x1f, RZ ;  /* 0x0000001f08027819 */ /* 0x000fe400000006ff */
[----:B------:R-:W-:Y:S02]  /*b7a0*/  ISETP.NE.AND P1, PT, R27, RZ, PT ;  /* 0x000000ff1b00720c */ /* 0x000fe40003f25270 */
[----:B------:R-:W1:Y:S02]  /*b7b0*/  SYNCS.PHASECHK.TRANS64.TRYWAIT P0, [R3+URZ+0x30860], R2 ;  /* 0x03086002030075a7 */ /* 0x000e64000800017f */
[----:B-1----:R-:W-:Y:S09]  /*b7c0*/  @!P0 BRA `(.L_x_12233) ;  /* 0x0000001800588947 */ /* 0x002ff20003800000 */
.L_x_12285:
[----:B------:R-:W-:Y:S05]  /*b7d0*/  BSYNC B1 ;  /* 0x0000000000017941 */ /* 0x000fea0003800000 */
.L_x_12232:
        /* <DEDUP_REMOVED lines=8> */
.L_x_12235:
[----:B------:R-:W-:Y:S05]  /*b860*/  BSYNC B1 ;  /* 0x0000000000017941 */ /* 0x000fea0003800000 */
.L_x_12234:
        /* <DEDUP_REMOVED lines=13> */
.L_x_12236:
        /* <DEDUP_REMOVED lines=8> */
.L_x_12231:
[----:B------:R-:W-:Y:S05]  /*b9c0*/  BSYNC B0 ;  /* 0x0000000000007941 */ /* 0x000fea0003800000 */
.L_x_12230:
[----:B------:R-:W-:Y:S02]  /*b9d0*/  VIADD R0, R0, 0x1 ;  /* 0x0000000100007836 */ /* 0x000fe40000000000 */
[----:B-1----:R-:W-:-:S03]  /*b9e0*/  IMAD.MOV.U32 R2, RZ, RZ, RZ ;  /* 0x000000ffff027224 */ /* 0x002fc600078e00ff */
[----:B------:R-:W-:-:S04]  /*b9f0*/  ISETP.NE.AND P0, PT, R0, 0x2, PT ;  /* 0x000000020000780c */ /* 0x000fc80003f05270 */
[----:B------:R-:W-:Y:S02]  /*ba00*/  SEL R3, RZ, 0x1, P0 ;  /* 0x00000001ff037807 */ /* 0x000fe40000000000 */
[----:B------:R-:W-:Y:S02]  /*ba10*/  SEL R0, R0, RZ, P0 ;  /* 0x000000ff00007207 */ /* 0x000fe40000000000 */
[----:B------:R-:W-:-:S07]  /*ba20*/  LOP3.LUT R8, R8, R3, RZ, 0x3c, !PT ;  /* 0x0000000308087212 */ /* 0x000fce00078e3cff */
.L_x_12175:
[----:B------:R-:W1:Y:S01]  /*ba30*/  S2R R4, SR_CgaCtaId ;  /* 0x0000000000047919 */ /* 0x000e620000008800 */
[----:B------:R-:W-:Y:S02]  /*ba40*/  MOV R3, 0x400 ;  /* 0x0000040000037802 */ /* 0x000fe40000000f00 */
[----:B------:R-:W-:Y:S02]  /*ba50*/  SHF.L.U32 R2, R2, 0x1f, RZ ;  /* 0x0000001f02027819 */ /* 0x000fe400000006ff */
[----:B-1----:R-:W-:-:S04]  /*ba60*/  LEA R7, R4, R3, 0x18 ;  /* 0x0000000304077211 */ /* 0x002fc800078ec0ff */
[----:B------:R-:W1:Y:S02]  /*ba70*/  SYNCS.PHASECHK.TRANS64.TRYWAIT P0, [R7+URZ+0x30820], R2 ;  /* 0x03082002070075a7 */ /* 0x000e64000800017f */
[----:B-1----:R-:W-:Y:S05]  /*ba80*/  @!P0 BRA `(.L_x_12237) ;  /* 0x0000001400bc8947 */ /* 0x002fea0003800000 */
.L_x_12286:
[----:B------:R-:W-:-:S03]  /*ba90*/  UMOV UR4, 0xffffffff ;  /* 0xffffffff00047882 */ /* 0x000fc60000000000 */
[----:B------:R-:W-:Y:S05]  /*baa0*/  BRA.DIV UR4, `(.L_x_12238) ;  /* 0x0000001604c87947 */ /* 0x000fea000b800000 */
[----:B------:R2:W3:Y:S02]  /*bab0*/  SHFL.IDX PT, R14, R29, RZ, 0x1f ;  /* 0x00001fff1d0e7589 */ /* 0x0004e400000e0000 */
.L_x_12289:
[----:B---3--:R-:W-:-:S13]  /*bac0*/  ISETP.NE.AND P0, PT, R14, RZ, PT ;  /* 0x000000ff0e00720c */ /* 0x008fda0003f05270 */
[----:B------:R-:W-:Y:S05]  /*bad0*/  @P0 BRA `(.L_x_12147) ;  /* 0x0000000000840947 */ /* 0x000fea0003800000 */
[----:B------:R-:W-:-:S03]  /*bae0*/  UMOV UR4, 0xffffffff ;  /* 0xffffffff00047882 */ /* 0x000fc60000000000 */
[----:B------:R-:W-:Y:S05]  /*baf0*/  BRA.DIV UR4, `(.L_x_12239) ;  /* 0x0000001604dc7947 */ /* 0x000fea000b800000 */
[----:B------:R-:W-:-:S13]  /*bb00*/  ELECT P6, URZ, PT ;  /* 0x00000000003f782f */ /* 0x000fda00038c0000 */
.L_x_12292:
[----:B------:R-:W-:Y:S05]  /*bb10*/  @!P6 BRA `(.L_x_12147) ;  /* 0x000000000074e947 */ /* 0x000fea0003800000 */
[----:B------:R-:W-:-:S04]  /*bb20*/  LOP3.LUT R26, R26, 0x2, RZ, 0xfc, !PT ;  /* 0x000000021a1a7812 */ /* 0x000fc800078efcff */
[----:B------:R-:W-:-:S13]  /*bb30*/  ISETP.NE.AND P2, PT, R26, 0x3, PT ;  /* 0x000000031a00780c */ /* 0x000fda0003f45270 */
[----:B------:R-:W-:Y:S05]  /*bb40*/  @!P2 BRA `(.L_x_12240) ;  /* 0x000000000004a947 */ /* 0x000fea0003800000 */
[----:B------:R-:W-:Y:S01]  /*bb50*/  BPT.TRAP 0x1 ;  /* 0x000000040000795c */ /* 0x000fe20000300000 */
.L_x_12240:
[----:B------:R-:W-:Y:S01]  /*bb60*/  VIADD R9, R7, 0x30840 ;  /* 0x0003084007097836 */ /* 0x000fe20000000000 */
[----:B------:R-:W-:Y:S02]  /*bb70*/  SHF.L.U32 R4, R8, 0x1f, RZ ;  /* 0x0000001f08047819 */ /* 0x000fe400000006ff */
[C---:B-1----:R-:W-:Y:S01]  /*bb80*/  IADD3 R2, R0.reuse, 0x1, RZ ;  /* 0x0000000100027810 */ /* 0x042fe20007ffe0ff */
        /* <DEDUP_REMOVED lines=9> */
.L_x_12293:
[----:B------:R-:W3:Y:S02]  /*bc20*/  SYNCS.PHASECHK.TRANS64.TRYWAIT P0, [R3+URZ], R2 ;  /* 0x00000002030075a7 */ /* 0x000ee4000800017f */
[----:B---3--:R-:W-:Y:S05]  /*bc30*/  @!P0 BRA `(.L_x_12242) ;  /* 0x0000001400c08947 */ /* 0x008fea0003800000 */
.L_x_12294:
[----:B------:R-:W-:Y:S05]  /*bc40*/  @!P2 BRA `(.L_x_12243) ;  /* 0x000000000004a947 */ /* 0x000fea0003800000 */
[----:B------:R-:W-:Y:S01]  /*bc50*/  BPT.TRAP 0x1 ;  /* 0x000000040000795c */ /* 0x000fe20000300000 */
.L_x_12243:
[----:B---3--:R-:W-:-:S04]  /*bc60*/  VIADD R3, R7, 0x30860 ;  /* 0x0003086007037836 */ /* 0x008fc80000000000 */
[----:B-1----:R-:W-:-:S04]  /*bc70*/  IMAD R5, R0, 0x8, R3 ;  /* 0x0000000800057824 */ /* 0x002fc800078e0203 */
[----:B------:R-:W1:Y:S02]  /*bc80*/  SYNCS.PHASECHK.TRANS64.TRYWAIT P0, [R5+URZ], R4 ;  /* 0x00000004050075a7 */ /* 0x000e64000800017f */
[----:B-1----:R-:W-:Y:S05]  /*bc90*/  @!P0 BRA `(.L_x_12244) ;  /* 0x0000001400bc8947 */ /* 0x002fea0003800000 */
.L_x_12295:
[----:B------:R-:W-:-:S07]  /*bca0*/  IMAD R3, R6, 0x8, R3 ;  /* 0x0000000806037824 */ /* 0x000fce00078e0203 */
.L_x_12245:
[----:B---3--:R3:W4:Y:S02]  /*bcb0*/  SYNCS.PHASECHK.TRANS64.TRYWAIT P0, [R3+URZ], R2 ;  /* 0x00000002030075a7 */ /* 0x008724000800017f */
[----:B----4-:R-:W-:Y:S05]  /*bcc0*/  @!P0 NANOSLEEP.SYNCS 0x989680 ;  /* 0x009896800000895d */ /* 0x010fea0003900000 */
[----:B------:R-:W4:Y:S02]  /*bcd0*/  @!P0 SYNCS.PHASECHK.TRANS64 P0, [R3+URZ], R2 ;  /* 0x00000002030085a7 */ /* 0x000f24000800007f */
[----:B----4-:R-:W-:Y:S05]  /*bce0*/  @!P0 BRA `(.L_x_12245) ;  /* 0xfffffffc00f08947 */ /* 0x010fea000383ffff */
.L_x_12147:
[----:B------:R-:W-:Y:S05]  /*bcf0*/  BSYNC B6 ;  /* 0x0000000000067941 */ /* 0x000fea0003800000 */
.L_x_12144:
[----:B------:R-:W-:Y:S05]  /*bd00*/  EXIT ;  /* 0x000000000000794d */ /* 0x000fea0003800000 */
.L_x_12151:
[----:B0-----:R-:W-:-:S04]  /*bd10*/  IMAD.U32 R3, RZ, RZ, UR36 ;  /* 0x00000024ff037e24 */ /* 0x001fc8000f8e00ff */
[----:B------:R0:W1:Y:S03]  /*bd20*/  SYNCS.PHASECHK.TRANS64.TRYWAIT P1, [R3+URZ+0x30800], R2 ;  /* 0x03080002030075a7 */ /* 0x000066000802017f */
[----:B-1----:R-:W-:Y:S05]  /*bd30*/  @!P1 NANOSLEEP.SYNCS 0x989680 ;  /* 0x009896800000995d */ /* 0x002fea0003900000 */
[----:B------:R-:W1:Y:S02]  /*bd40*/  @!P1 SYNCS.PHASECHK.TRANS64 P1, [R3+URZ+0x30800], R2 ;  /* 0x03080002030095a7 */ /* 0x000e64000802007f */
[----:B-1----:R-:W-:Y:S05]  /*bd50*/  @!P1 BRA `(.L_x_12151) ;  /* 0xfffffffc00ec9947 */ /* 0x002fea000383ffff */
[----:B------:R-:W-:Y:S05]  /*bd60*/  BRA `(.L_x_12246) ;  /* 0xffffff5000f47947 */ /* 0x000fea000383ffff */
.L_x_12155:
[----:B0-----:R-:W-:-:S04]  /*bd70*/  IMAD.U32 R3, RZ, RZ, UR36 ;  /* 0x00000024ff037e24 */ /* 0x001fc8000f8e00ff */
[----:B------:R0:W2:Y:S03]  /*bd80*/  SYNCS.PHASECHK.TRANS64.TRYWAIT P2, [R3+URZ+0x30830], R2 ;  /* 0x03083002030075a7 */ /* 0x0000a6000804017f */
[----:B--2---:R-:W-:Y:S05]  /*bd90*/  @!P2 NANOSLEEP.SYNCS 0x989680 ;  /* 0x009896800000a95d */ /* 0x004fea0003900000 */
[----:B------:R-:W2:Y:S02]  /*bda0*/  @!P2 SYNCS.PHASECHK.TRANS64 P2, [R3+URZ+0x30830], R2 ;  /* 0x030830020300a5a7 */ /* 0x000ea4000804007f */
[----:B--2---:R-:W-:Y:S05]  /*bdb0*/  @!P2 BRA `(.L_x_12155) ;  /* 0xfffffffc00eca947 */ /* 0x004fea000383ffff */
[----:B------:R-:W-:Y:S05]  /*bdc0*/  BRA `(.L_x_12154) ;  /* 0xffffff5400247947 */ /* 0x000fea000383ffff */
.L_x_12160:
[----:B--2---:R2:W3:Y:S02]  /*bdd0*/  SYNCS.PHASECHK.TRANS64.TRYWAIT P2, [R3+URZ+0x30830], R2 ;  /* 0x03083002030075a7 */ /* 0x0044e4000804017f */
[----:B---3--:R-:W-:Y:S05]  /*bde0*/  @!P2 NANOSLEEP.SYNCS 0x989680 ;  /* 0x009896800000a95d */ /* 0x008fea0003900000 */
[----:B------:R-:W3:Y:S02]  /*bdf0*/  @!P2 SYNCS.PHASECHK.TRANS64 P2, [R3+URZ+0x30830], R2 ;  /* 0x030830020300a5a7 */ /* 0x000ee4000804007f */
[----:B---3--:R-:W-:Y:S05]  /*be00*/  @!P2 BRA `(.L_x_12160) ;  /* 0xfffffffc00f0a947 */ /* 0x008fea000383ffff */
[----:B------:R-:W-:Y:S05]  /*be10*/  BRA `(.L_x_12157) ;  /* 0xffffff8400307947 */ /* 0x000fea000383ffff */
.L_x_12164:
[----:B-1----:R-:W-:-:S04]  /*be20*/  IMAD.U32 R3, RZ, RZ, UR5 ;  /* 0x00000005ff037e24 */ /* 0x002fc8000f8e00ff */
[----:B------:R1:W2:Y:S03]  /*be30*/  SYNCS.PHASECHK.TRANS64.TRYWAIT P2, [R3+URZ+0x30850], R2 ;  /* 0x03085002030075a7 */ /* 0x0002a6000804017f */
[----:B--2---:R-:W-:Y:S05]  /*be40*/  @!P2 NANOSLEEP.SYNCS 0x989680 ;  /* 0x009896800000a95d */ /* 0x004fea0003900000 */
[----:B------:R-:W2:Y:S02]  /*be50*/  @!P2 SYNCS.PHASECHK.TRANS64 P2, [R3+URZ+0x30850], R2 ;  /* 0x030850020300a5a7 */ /* 0x000ea4000804007f */
[----:B--2---:R-:W-:Y:S05]  /*be60*/  @!P2 BRA `(.L_x_12164) ;  /* 0xfffffffc00eca947 */ /* 0x004fea000383ffff */
[----:B------:R-:W-:Y:S05]  /*be70*/  BRA `(.L_x_12161) ;  /* 0xffffff8400b47947 */ /* 0x000fea000383ffff */
.L_x_12169:
[----:B--2---:R2:W3:Y:S02]  /*be80*/  SYNCS.PHASECHK.TRANS64.TRYWAIT P0, [R11+URZ+0x30850], R12 ;  /* 0x0308500c0b0075a7 */ /* 0x0044e4000800017f */
[----:B---3--:R-:W-:Y:S05]  /*be90*/  @!P0 NANOSLEEP.SYNCS 0x989680 ;  /* 0x009896800000895d */ /* 0x008fea0003900000 */
[----:B------:R-:W3:Y:S02]  /*bea0*/  @!P0 SYNCS.PHASECHK.TRANS64 P0, [R11+URZ+0x30850], R12 ;  /* 0x0308500c0b0085a7 */ /* 0x000ee4000800007f */
[----:B---3--:R-:W-:Y:S05]  /*beb0*/  @!P0 BRA `(.L_x_12169) ;  /* 0xfffffffc00f08947 */ /* 0x008fea000383ffff */
[----:B------:R-:W-:Y:S05]  /*bec0*/  BRA `(.L_x_12168) ;  /* 0xffffffac00787947 */ /* 0x000fea000383ffff */
.L_x_12180:
[----:B------:R-:W-:Y:S02]  /*bed0*/  IMAD.MOV.U32 R13, RZ, RZ, R29 ;  /* 0x000000ffff0d7224 */ /* 0x000fe400078e001d */
[----:B------:R-:W-:Y:S02]  /*bee0*/  IMAD.MOV.U32 R12, RZ, RZ, RZ ;  /* 0x000000ffff0c7224 */ /* 0x000fe400078e00ff */
[----:B------:R-:W-:Y:S02]  /*bef0*/  IMAD.MOV.U32 R11, RZ, RZ, 0x1f ;  /* 0x0000001fff0b7424 */ /* 0x000fe400078e00ff */
[----:B------:R-:W-:-:S07]  /*bf00*/  IMAD.MOV.U32 R15, RZ, RZ, -0x1 ;  /* 0xffffffffff0f7424 */ /* 0x000fce00078e00ff */
[----:B------:R-:W-:Y:S05]  /*bf10*/  WARPSYNC.COLLECTIVE R15, `(.L_x_12247) ;  /* 0x000000000f087348 */ /* 0x000fea0003c00000 */
[----:B------:R0:W1:Y:S02]  /*bf20*/  SHFL.IDX P6, R14, R13, R12, R11 ;  /* 0x0000000c0d0e7389 */ /* 0x00006400000c000b */
[----:B01----:R-:W-:Y:S01]  /*bf30*/  ENDCOLLECTIVE ;  /* 0x000000000000791b */ /* 0x003fe20003800000 */
.L_x_12247:
[----:B------:R-:W-:Y:S05]  /*bf40*/  BRA `(.L_x_12248) ;  /* 0xffffffd000e87947 */ /* 0x000fea000383ffff */
.L_x_12182:
[----:B------:R-:W-:Y:S01]  /*bf50*/  BSSY B0, `(.L_x_12249) ;  /* 0x0000006000007945 */ /* 0x000fe20003800000 */
[----:B------:R-:W-:-:S07]  /*bf60*/  IMAD.MOV.U32 R15, RZ, RZ, -0x1 ;  /* 0xffffffffff0f7424 */ /* 0x000fce00078e00ff */
[----:B0-----:R-:W-:Y:S05]  /*bf70*/  WARPSYNC.COLLECTIVE R15, `(.L_x_12250) ;  /* 0x000000000f0c7348 */ /* 0x001fea0003c00000 */
[----:B------:R-:W-:Y:S02]  /*bf80*/  ELECT P6, UR62, PT ;  /* 0x00000000003e782f */ /* 0x000fe400038c0000 */
[----:B------:R-:W-:Y:S01]  /*bf90*/  MOV R14, UR62 ;  /* 0x0000003e000e7c02 */ /* 0x000fe20008000f00 */
[----:B0-----:R-:W-:Y:S10]  /*bfa0*/  ENDCOLLECTIVE ;  /* 0x000000000000791b */ /* 0x001ff40003800000 */
.L_x_12250:
[----:B------:R-:W-:Y:S05]  /*bfb0*/  BSYNC B0 ;  /* 0x0000000000007941 */ /* 0x000fea0003800000 */
.L_x_12249:
[----:B------:R-:W-:Y:S05]  /*bfc0*/  BRA `(.L_x_12251) ;  /* 0xffffffd000e87947 */ /* 0x000fea000383ffff */
.L_x_12184:
[----:B--2---:R-:W-:-:S04]  /*bfd0*/  MOV R3, UR38 ;  /* 0x0000002600037c02 */ /* 0x004fc80008000f00 */
[----:B------:R2:W3:Y:S03]  /*bfe0*/  SYNCS.PHASECHK.TRANS64.TRYWAIT P0, [R3+URZ+0x30840], R0 ;  /* 0x03084000030075a7 */ /* 0x0004e6000800017f */
[----:B---3--:R-:W-:Y:S05]  /*bff0*/  @!P0 NANOSLEEP.SYNCS 0x989680 ;  /* 0x009896800000895d */ /* 0x008fea0003900000 */
[----:B------:R-:W3:Y:S02]  /*c000*/  @!P0 SYNCS.PHASECHK.TRANS64 P0, [R3+URZ+0x30840], R0 ;  /* 0x03084000030085a7 */ /* 0x000ee4000800007f */
[----:B---3--:R-:W-:Y:S05]  /*c010*/  @!P0 BRA `(.L_x_12184) ;  /* 0xfffffffc00ec8947 */ /* 0x008fea000383ffff */
[----:B------:R-:W-:Y:S05]  /*c020*/  BRA `(.L_x_12252) ;  /* 0xffffffd400387947 */ /* 0x000fea000383ffff */
.L_x_12187:
[----:B------:R-:W-:Y:S02]  /*c030*/  IMAD.MOV.U32 R13, RZ, RZ, R10 ;  /* 0x000000ffff0d7224 */ /* 0x000fe400078e000a */
[----:B------:R-:W-:Y:S02]  /*c040*/  IMAD.MOV.U32 R12, RZ, RZ, RZ ;  /* 0x000000ffff0c7224 */ /* 0x000fe400078e00ff */
[----:B------:R-:W-:Y:S02]  /*c050*/  IMAD.MOV.U32 R11, RZ, RZ, 0x181f ;  /* 0x0000181fff0b7424 */ /* 0x000fe400078e00ff */
[----:B------:R-:W-:Y:S02]  /*c060*/  IMAD.MOV.U32 R15, RZ, RZ, -0x1 ;  /* 0xffffffffff0f7424 */ /* 0x000fe400078e00ff */
[----:B------:R-:W-:-:S07]  /*c070*/  IMAD R6, R21, 0xc0, R6 ;  /* 0x000000c015067824 */ /* 0x000fce00078e0206 */
[----:B0-----:R-:W-:Y:S05]  /*c080*/  WARPSYNC.COLLECTIVE R15, `(.L_x_12253) ;  /* 0x000000000f087348 */ /* 0x001fea0003c00000 */
[----:B------:R1:W2:Y:S02]  /*c090*/  SHFL.IDX P6, R14, R13, R12, R11 ;  /* 0x0000000c0d0e7389 */ /* 0x0002a400000c000b */
[----:B012---:R-:W-:Y:S01]  /*c0a0*/  ENDCOLLECTIVE ;  /* 0x000000000000791b */ /* 0x007fe20003800000 */
.L_x_12253:
[----:B------:R-:W-:Y:S02]  /*c0b0*/  IMAD.MOV.U32 R13, RZ, RZ, R9 ;  /* 0x000000ffff0d7224 */ /* 0x000fe400078e0009 */
[----:B------:R-:W-:-:S07]  /*c0c0*/  IMAD.MOV.U32 R2, RZ, RZ, R14 ;  /* 0x000000ffff027224 */ /* 0x000fce00078e000e */
[----:B------:R-:W-:Y:S05]  /*c0d0*/  WARPSYNC.COLLECTIVE R15, `(.L_x_12254) ;  /* 0x000000000f087348 */ /* 0x000fea0003c00000 */
[----:B------:R0:W1:Y:S02]  /*c0e0*/  SHFL.IDX P6, R14, R13, R12, R11 ;  /* 0x0000000c0d0e7389 */ /* 0x00006400000c000b */
[----:B01----:R-:W-:Y:S01]  /*c0f0*/  ENDCOLLECTIVE ;  /* 0x000000000000791b */ /* 0x003fe20003800000 */
.L_x_12254:
[----:B------:R-:W-:Y:S02]  /*c100*/  ULDC UR4, c[0x0][0x288] ;  /* 0x0000a20000047ab9 */ /* 0x000fe40000000800 */
[----:B------:R-:W-:-:S05]  /*c110*/  IMAD R5, R20, UR4, RZ ;  /* 0x0000000414057c24 */ /* 0x000fca000f8e02ff */
[----:B------:R-:W-:Y:S01]  /*c120*/  ISETP.GE.AND P1, PT, R6, R5, PT ;  /* 0x000000050600720c */ /* 0x000fe20003f26270 */
[----:B------:R-:W-:Y:S02]  /*c130*/  IMAD.MOV.U32 R13, RZ, RZ, R10 ;  /* 0x000000ffff0d7224 */ /* 0x000fe400078e000a */
[----:B------:R-:W-:-:S10]  /*c140*/  IMAD.MOV.U32 R12, RZ, RZ, 0x1 ;  /* 0x00000001ff0c7424 */ /* 0x000fd400078e00ff */
[----:B------:R-:W-:Y:S02]  /*c150*/  @!P1 LEA R28, R4, UR38, 0x1 ;  /* 0x00000026041c9c11 */ /* 0x000fe4000f8e08ff */
[----:B------:R-:W-:-:S05]  /*c160*/  @!P1 LEA R14, P2, R7, R14, 0x1 ;  /* 0x0000000e070e9211 */ /* 0x000fca00078408ff */
[----:B------:R-:W-:Y:S02]  /*c170*/  @!P1 IMAD.X R3, RZ, RZ, R2, P2 ;  /* 0x000000ffff039224 */ /* 0x000fe400010e0602 */
[----:B------:R-:W-:Y:S02]  /*c180*/  @!P1 IMAD.MOV.U32 R2, RZ, RZ, R14 ;  /* 0x000000ffff029224 */ /* 0x000fe400078e000e */
[----:B------:R-:W-:-:S03]  /*c190*/  VIADD R14, R6, 0x10 ;  /* 0x00000010060e7836 */ /* 0x000fc60000000000 */
[----:B------:R-:W-:Y:S01]  /*c1a0*/  @!PT LDS RZ, [RZ] ;  /* 0x00000000fffff984 */ /* 0x000fe20000000800 */
[----:B------:R-:W-:Y:S01]  /*c1b0*/  @!PT LDS RZ, [RZ] ;  /* 0x00000000fffff984 */ /* 0x000fe20000000800 */
[----:B------:R-:W-:Y:S01]  /*c1c0*/  @!PT LDS RZ, [RZ] ;  /* 0x00000000fffff984 */ /* 0x000fe20000000800 */
[----:B------:R0:W-:Y:S02]  /*c1d0*/  @!P1 LDGSTS.E.BYPASS.LTC128B.128 [R28+0xc400], desc[UR42][R2.64], !P0 ;  /* 0x0c400000021c9fae */ /* 0x0001e4000c101d6a */
[----:B------:R-:W-:-:S13]  /*c1e0*/  ISETP.GE.AND P1, PT, R14, R5, PT ;  /* 0x000000050e00720c */ /* 0x000fda0003f26270 */
[----:B0-----:R-:W-:Y:S05]  /*c1f0*/  WARPSYNC.COLLECTIVE R15, `(.L_x_12255) ;  /* 0x000000000f087348 */ /* 0x001fea0003c00000 */
[----:B------:R1:W2:Y:S02]  /*c200*/  SHFL.IDX P6, R14, R13, R12, R11 ;  /* 0x0000000c0d0e7389 */ /* 0x0002a400000c000b */
[----:B012---:R-:W-:Y:S01]  /*c210*/  ENDCOLLECTIVE ;  /* 0x000000000000791b */ /* 0x007fe20003800000 */
.L_x_12255:
[----:B------:R-:W-:Y:S01]  /*c220*/  MOV R13, R9 ;  /* 0x00000009000d7202 */ /* 0x000fe20000000f00 */
[----:B------:R-:W-:-:S07]  /*c230*/  IMAD.MOV.U32 R21, RZ, RZ, R14 ;  /* 0x000000ffff157224 */ /* 0x000fce00078e000e */
[----:B------:R-:W-:Y:S05]  /*c240*/  WARPSYNC.COLLECTIVE R15, `(.L_x_12256) ;  /* 0x000000000f087348 */ /* 0x000fea0003c00000 */
[----:B------:R0:W1:Y:S02]  /*c250*/  SHFL.IDX P6, R14, R13, R12, R11 ;  /* 0x0000000c0d0e7389 */ /* 0x00006400000c000b */
[----:B01----:R-:W-:Y:S01]  /*c260*/  ENDCOLLECTIVE ;  /* 0x000000000000791b */ /* 0x003fe20003800000 */
.L_x_12256:
[----:B------:R-:W-:Y:S02]  /*c270*/  IMAD.MOV.U32 R13, RZ, RZ, R10 ;  /* 0x000000ffff0d7224 */ /* 0x000fe400078e000a */
[----:B------:R-:W-:Y:S02]  /*c280*/  IMAD.MOV.U32 R12, RZ, RZ, 0x2 ;  /* 0x00000002ff0c7424 */ /* 0x000fe400078e00ff */
[----:B------:R-:W-:Y:S02]  /*c290*/  IMAD.MOV.U32 R2, RZ, RZ, R14 ;  /* 0x000000ffff027224 */ /* 0x000fe400078e000e */
[----:B------:R-:W-:-:S03]  /*c2a0*/  VIADD R14, R6, 0x20 ;  /* 0x00000020060e7836 */ /* 0x000fc60000000000 */
[----:B------:R-:W-:Y:S02]  /*c2b0*/  @!P1 LEA R2, P3, R7, R2, 0x1 ;  /* 0x0000000207029211 */ /* 0x000fe400078608ff */
[----:B------:R-:W-:-:S13]  /*c2c0*/  ISETP.GE.AND P2, PT, R14, R5, PT ;  /* 0x000000050e00720c */ /* 0x000fda0003f46270 */
[----:B------:R-:W-:Y:S05]  /*c2d0*/  WARPSYNC.COLLECTIVE R15, `(.L_x_12257) ;  /* 0x000000000f087348 */ /* 0x000fea0003c00000 */
[----:B------:R0:W1:Y:S02]  /*c2e0*/  SHFL.IDX P6, R14, R13, R12, R11 ;  /* 0x0000000c0d0e7389 */ /* 0x00006400000c000b */
[----:B01----:R-:W-:Y:S01]  /*c2f0*/  ENDCOLLECTIVE ;  /* 0x000000000000791b */ /* 0x003fe20003800000 */
.L_x_12257:
[----:B------:R-:W-:Y:S01]  /*c300*/  @!P1 IMAD.X R3, RZ, RZ, R21, P3 ;  /* 0x000000ffff039224 */ /* 0x000fe200018e0615 */
[----:B------:R-:W-:-:S05]  /*c310*/  @!P1 LEA R21, R4, UR38, 0x1 ;  /* 0x0000002604159c11 */ /* 0x000fca000f8e08ff */
[----:B------:R-:W-:Y:S01]  /*c320*/  @!PT LDS RZ, [RZ] ;  /* 0x00000000fffff984 */ /* 0x000fe20000000800 */
[----:B------:R-:W-:Y:S01]  /*c330*/  @!PT LDS RZ, [RZ] ;  /* 0x00000000fffff984 */ /* 0x000fe20000000800 */
[----:B------:R-:W-:Y:S01]  /*c340*/  @!PT LDS RZ, [RZ] ;  /* 0x00000000fffff984 */ /* 0x000fe20000000800 */
[----:B------:R0:W-:Y:S01]  /*c350*/  @!P1 LDGSTS.E.BYPASS.LTC128B.128 [R21+0xcc00], desc[UR42][R2.64], !P0 ;  /* 0x0cc0000002159fae */ /* 0x0001e2000c101d6a */
[----:B------:R-:W-:Y:S02]  /*c360*/  IMAD.MOV.U32 R13, RZ, RZ, R9 ;  /* 0x000000ffff0d7224 */ /* 0x000fe400078e0009 */
[----:B------:R-:W-:-:S07]  /*c370*/  IMAD.MOV.U32 R20, RZ, RZ, R14 ;  /* 0x000000ffff147224 */ /* 0x000fce00078e000e */
[----:B0-----:R-:W-:Y:S05]  /*c380*/  WARPSYNC.COLLECTIVE R15, `(.L_x_12258) ;  /* 0x000000000f087348 */ /* 0x001fea0003c00000 */
[----:B------:R1:W2:Y:S02]  /*c390*/  SHFL.IDX P6, R14, R13, R12, R11 ;  /* 0x0000000c0d0e7389 */ /* 0x0002a400000c000b */
[----:B012---:R-:W-:Y:S01]  /*c3a0*/  ENDCOLLECTIVE ;  /* 0x000000000000791b */ /* 0x007fe20003800000 */
.L_x_12258:
[----:B------:R-:W-:Y:S02]  /*c3b0*/  IMAD.MOV.U32 R13, RZ, RZ, R10 ;  /* 0x000000ffff0d7224 */ /* 0x000fe400078e000a */
[----:B------:R-:W-:Y:S01]  /*c3c0*/  IMAD.MOV.U32 R12, RZ, RZ, 0x3 ;  /* 0x00000003ff0c7424 */ /* 0x000fe200078e00ff */
[----:B------:R-:W-:Y:S01]  /*c3d0*/  @!P2 LEA R2, P1, R7, R14, 0x1 ;  /* 0x0000000e0702a211 */ /* 0x000fe200078208ff */
[----:B------:R-:W-:-:S04]  /*c3e0*/  VIADD R14, R6, 0x30 ;  /* 0x00000030060e7836 */ /* 0x000fc80000000000 */
[----:B------:R-:W-:Y:S01]  /*c3f0*/  @!P2 IMAD.X R3, RZ, RZ, R20, P1 ;  /* 0x000000ffff03a224 */ /* 0x000fe200008e0614 */
[----:B------:R-:W-:-:S13]  /*c400*/  ISETP.GE.AND P1, PT, R14, R5, PT ;  /* 0x000000050e00720c */ /* 0x000fda0003f26270 */
[----:B------:R-:W-:Y:S05]  /*c410*/  WARPSYNC.COLLECTIVE R15, `(.L_x_12259) ;  /* 0x000000000f087348 */ /* 0x000fea0003c00000 */
[----:B------:R0:W1:Y:S02]  /*c420*/  SHFL.IDX P6, R14, R13, R12, R11 ;  /* 0x0000000c0d0e7389 */ /* 0x00006400000c000b */
[----:B01----:R-:W-:Y:S01]  /*c430*/  ENDCOLLECTIVE ;  /* 0x000000000000791b */ /* 0x003fe20003800000 */
.L_x_12259:
[----:B------:R-:W-:-:S05]  /*c440*/  @!P2 LEA R20, R4, UR38, 0x1 ;  /* 0x000000260414ac11 */ /* 0x000fca000f8e08ff */
[----:B------:R-:W-:Y:S01]  /*c450*/  @!PT LDS RZ, [RZ] ;  /* 0x00000000fffff984 */ /* 0x000fe20000000800 */
[----:B------:R-:W-:Y:S01]  /*c460*/  @!PT LDS RZ, [RZ] ;  /* 0x00000000fffff984 */ /* 0x000fe20000000800 */
[----:B------:R-:W-:Y:S01]  /*c470*/  @!PT LDS RZ, [RZ] ;  /* 0x00000000fffff984 */ /* 0x000fe20000000800 */
[----:B------:R0:W-:Y:S01]  /*c480*/  @!P2 LDGSTS.E.BYPASS.LTC128B.128 [R20+0xd400], desc[UR42][R2.64], !P0 ;  /* 0x0d4000000214afae */ /* 0x0001e2000c101d6a */
[----:B------:R-:W-:Y:S01]  /*c490*/  MOV R13, R9 ;  /* 0x00000009000d7202 */ /* 0x000fe20000000f00 */
[----:B------:R-:W-:-:S07]  /*c4a0*/  IMAD.MOV.U32 R21, RZ, RZ, R14 ;  /* 0x000000ffff157224 */ /* 0x000fce00078e000e */
[----:B0-----:R-:W-:Y:S05]  /*c4b0*/  WARPSYNC.COLLECTIVE R15, `(.L_x_12260) ;  /* 0x000000000f087348 */ /* 0x001fea0003c00000 */
[----:B------:R1:W2:Y:S02]  /*c4c0*/  SHFL.IDX P6, R14, R13, R12, R11 ;  /* 0x0000000c0d0e7389 */ /* 0x0002a400000c000b */
[----:B012---:R-:W-:Y:S01]  /*c4d0*/  ENDCOLLECTIVE ;  /* 0x000000000000791b */ /* 0x007fe20003800000 */
.L_x_12260:
        /* <DEDUP_REMOVED lines=9> */
.L_x_12261:
        /* <DEDUP_REMOVED lines=11> */
.L_x_12262:
        /* <DEDUP_REMOVED lines=9> */
.L_x_12263:
        /* <DEDUP_REMOVED lines=10> */
.L_x_12264:
        /* <DEDUP_REMOVED lines=9> */
.L_x_12265:
[----:B------:R-:W-:Y:S01]  /*c7e0*/  @!P1 IMAD.X R3, RZ, RZ, R21, P3 ;  /* 0x000000ffff039224 */ /* 0x000fe200018e0615 */
[----:B------:R-:W-:-:S05]  /*c7f0*/  @!P1 LEA R21, R4, UR38, 0x1 ;  /* 0x0000002604159c11 */ /* 0x000fca000f8e08ff */
[----:B------:R-:W-:Y:S01]  /*c800*/  @!PT LDS RZ, [RZ] ;  /* 0x00000000fffff984 */ /* 0x000fe20000000800 */
[----:B------:R-:W-:Y:S01]  /*c810*/  @!PT LDS RZ, [RZ] ;  /* 0x00000000fffff984 */ /* 0x000fe20000000800 */
[----:B------:R-:W-:Y:S01]  /*c820*/  @!PT LDS RZ, [RZ] ;  /* 0x00000000fffff984 */ /* 0x000fe20000000800 */
[----:B------:R0:W-:Y:S01]  /*c830*/  @!P1 LDGSTS.E.BYPASS.LTC128B.128 [R21+0xec00], desc[UR42][R2.64], !P0 ;  /* 0x0ec0000002159fae */ /* 0x0001e2000c101d6a */
[----:B------:R-:W-:Y:S01]  /*c840*/  IMAD.MOV.U32 R13, RZ, RZ, R9 ;  /* 0x000000ffff0d7224 */ /* 0x000fe200078e0009 */
[----:B0-----:R-:W-:Y:S01]  /*c850*/  @!P2 LEA R21, R4, UR38, 0x1 ;  /* 0x000000260415ac11 */ /* 0x001fe2000f8e08ff */
[----:B------:R-:W-:-:S07]  /*c860*/  IMAD.MOV.U32 R20, RZ, RZ, R14 ;  /* 0x000000ffff147224 */ /* 0x000fce00078e000e */
[----:B------:R-:W-:Y:S05]  /*c870*/  WARPSYNC.COLLECTIVE R15, `(.L_x_12266) ;  /* 0x000000000f087348 */ /* 0x000fea0003c00000 */
[----:B------:R0:W1:Y:S02]  /*c880*/  SHFL.IDX P6, R14, R13, R12, R11 ;  /* 0x0000000c0d0e7389 */ /* 0x00006400000c000b */
[----:B01----:R-:W-:Y:S01]  /*c890*/  ENDCOLLECTIVE ;  /* 0x000000000000791b */ /* 0x003fe20003800000 */
.L_x_12266:
[----:B------:R-:W-:Y:S02]  /*c8a0*/  IMAD.MOV.U32 R13, RZ, RZ, R10 ;  /* 0x000000ffff0d7224 */ /* 0x000fe400078e000a */
[----:B------:R-:W-:Y:S01]  /*c8b0*/  IMAD.MOV.U32 R12, RZ, RZ, 0x7 ;  /* 0x00000007ff0c7424 */ /* 0x000fe200078e00ff */
[----:B------:R-:W-:-:S13]  /*c8c0*/  @!P2 LEA R2, P1, R7, R14, 0x1 ;  /* 0x0000000e0702a211 */ /* 0x000fda00078208ff */
[----:B------:R-:W-:Y:S05]  /*c8d0*/  WARPSYNC.COLLECTIVE R15, `(.L_x_12267) ;  /* 0x000000000f087348 */ /* 0x000fea0003c00000 */
[----:B------:R0:W1:Y:S02]  /*c8e0*/  SHFL.IDX P6, R14, R13, R12, R11 ;  /* 0x0000000c0d0e7389 */ /* 0x00006400000c000b */
[----:B01----:R-:W-:Y:S01]  /*c8f0*/  ENDCOLLECTIVE ;  /* 0x000000000000791b */ /* 0x003fe20003800000 */
.L_x_12267:
[----:B------:R-:W-:-:S05]  /*c900*/  @!P2 IMAD.X R3, RZ, RZ, R20, P1 ;  /* 0x000000ffff03a224 */ /* 0x000fca00008e0614 */
[----:B------:R-:W-:Y:S01]  /*c910*/  @!PT LDS RZ, [RZ] ;  /* 0x00000000fffff984 */ /* 0x000fe20000000800 */
[----:B------:R-:W-:Y:S01]  /*c920*/  @!PT LDS RZ, [RZ] ;  /* 0x00000000fffff984 */ /* 0x000fe20000000800 */
[----:B------:R-:W-:Y:S01]  /*c930*/  @!PT LDS RZ, [RZ] ;  /* 0x00000000fffff984 */ /* 0x000fe20000000800 */
[----:B------:R0:W-:Y:S01]  /*c940*/  @!P2 LDGSTS.E.BYPASS.LTC128B.128 [R21+0xf400], desc[UR42][R2.64], !P0 ;  /* 0x0f4000000215afae */ /* 0x0001e2000c101d6a */
[----:B------:R-:W-:Y:S01]  /*c950*/  IMAD.MOV.U32 R13, RZ, RZ, R9 ;  /* 0x000000ffff0d7224 */ /* 0x000fe200078e0009 */
[----:B0-----:R-:W-:Y:S01]  /*c960*/  IADD3 R2, R6, 0x70, RZ ;  /* 0x0000007006027810 */ /* 0x001fe20007ffe0ff */
[----:B------:R-:W-:-:S03]  /*c970*/  IMAD.MOV.U32 R10, RZ, RZ, R14 ;  /* 0x000000ffff0a7224 */ /* 0x000fc600078e000e */
[----:B------:R-:W-:-:S13]  /*c980*/  ISETP.GE.AND P1, PT, R2, R5, PT ;  /* 0x000000050200720c */ /* 0x000fda0003f26270 */
[----:B------:R-:W-:Y:S05]  /*c990*/  WARPSYNC.COLLECTIVE R15, `(.L_x_12268) ;  /* 0x000000000f087348 */ /* 0x000fea0003c00000 */
[----:B------:R0:W1:Y:S02]  /*c9a0*/  SHFL.IDX P6, R14, R13, R12, R11 ;  /* 0x0000000c0d0e7389 */ /* 0x00006400000c000b */
[----:B01----:R-:W-:Y:S01]  /*c9b0*/  ENDCOLLECTIVE ;  /* 0x000000000000791b */ /* 0x003fe20003800000 */
.L_x_12268:
[----:B------:R-:W-:Y:S01]  /*c9c0*/  @!P1 LEA R21, R4, UR38, 0x1 ;  /* 0x0000002604159c11 */ /* 0x000fe2000f8e08ff */
[----:B------:R-:W-:Y:S02]  /*c9d0*/  IMAD.MOV.U32 R13, RZ, RZ, R8 ;  /* 0x000000ffff0d7224 */ /* 0x000fe400078e0008 */
[----:B------:R-:W-:Y:S01]  /*c9e0*/  IMAD.MOV.U32 R12, RZ, RZ, RZ ;  /* 0x000000ffff0c7224 */ /* 0x000fe200078e00ff */
[----:B------:R-:W-:-:S13]  /*c9f0*/  @!P1 LEA R2, P3, R7, R14, 0x1 ;  /* 0x0000000e07029211 */ /* 0x000fda00078608ff */
[----:B------:R-:W-:Y:S05]  /*ca00*/  WARPSYNC.COLLECTIVE R15, `(.L_x_12269) ;  /* 0x000000000f087348 */ /* 0x000fea0003c00000 */
[----:B------:R0:W1:Y:S02]  /*ca10*/  SHFL.IDX P6, R14, R13, R12, R11 ;  /* 0x0000000c0d0e7389 */ /* 0x00006400000c000b */
[----:B01----:R-:W-:Y:S01]  /*ca20*/  ENDCOLLECTIVE ;  /* 0x000000000000791b */ /* 0x003fe20003800000 */
.L_x_12269:
[----:B------:R-:W-:Y:S02]  /*ca30*/  @!P1 IMAD.X R3, RZ, RZ, R10, P3 ;  /* 0x000000ffff039224 */ /* 0x000fe400018e060a */
[----:B------:R-:W-:-:S03]  /*ca40*/  VIADD R10, R6, 0x80 ;  /* 0x00000080060a7836 */ /* 0x000fc60000000000 */
[----:B------:R-:W-:Y:S01]  /*ca50*/  @!PT LDS RZ, [RZ] ;  /* 0x00000000fffff984 */ /* 0x000fe20000000800 */
[----:B------:R-:W-:Y:S01]  /*ca60*/  @!PT LDS RZ, [RZ] ;  /* 0x00000000fffff984 */ /* 0x000fe20000000800 */
[----:B------:R-:W-:Y:S01]  /*ca70*/  @!PT LDS RZ, [RZ] ;  /* 0x00000000fffff984 */ /* 0x000fe20000000800 */
[----:B------:R0:W-:Y:S02]  /*ca80*/  @!P1 LDGSTS.E.BYPASS.LTC128B.128 [R21+0xfc00], desc[UR42][R2.64], !P0 ;  /* 0x0fc0000002159fae */ /* 0x0001e4000c101d6a */
[----:B------:R-:W-:Y:S01]  /*ca90*/  ISETP.GE.AND P2, PT, R10, R5, PT ;  /* 0x000000050a00720c */ /* 0x000fe20003f46270 */
[----:B------:R-:W-:Y:S02]  /*caa0*/  VIADD R10, R6, 0x90 ;  /* 0x00000090060a7836 */ /* 0x000fe40000000000 */
[----:B------:R-:W-:Y:S02]  /*cab0*/  IMAD.MOV.U32 R13, RZ, RZ, R0 ;  /* 0x000000ffff0d7224 */ /* 0x000fe400078e0000 */
[----:B------:R-:W-:-:S08]  /*cac0*/  IMAD.MOV.U32 R20, RZ, RZ, R14 ;  /* 0x000000ffff147224 */ /* 0x000fd000078e000e */
[----:B0-----:R-:W-:Y:S05]  /*cad0*/  WARPSYNC.COLLECTIVE R15, `(.L_x_12270) ;  /* 0x000000000f087348 */ /* 0x001fea0003c00000 */
[----:B------:R1:W2:Y:S02]  /*cae0*/  SHFL.IDX P6, R14, R13, R12, R11 ;  /* 0x0000000c0d0e7389 */ /* 0x0002a400000c000b */
[----:B012---:R-:W-:Y:S01]  /*caf0*/  ENDCOLLECTIVE ;  /* 0x000000000000791b */ /* 0x007fe20003800000 */
.L_x_12270:
[----:B------:R-:W-:Y:S02]  /*cb00*/  IMAD.MOV.U32 R13, RZ, RZ, R8 ;  /* 0x000000ffff0d7224 */ /* 0x000fe400078e0008 */
[----:B------:R-:W-:Y:S02]  /*cb10*/  IMAD.MOV.U32 R12, RZ, RZ, 0x1 ;  /* 0x00000001ff0c7424 */ /* 0x000fe400078e00ff */
[----:B------:R-:W-:-:S07]  /*cb20*/  IMAD.MOV.U32 R28, RZ, RZ, R14 ;  /* 0x000000ffff1c7224 */ /* 0x000fce00078e000e */
[----:B------:R-:W-:Y:S05]  /*cb30*/  WARPSYNC.COLLECTIVE R15, `(.L_x_12271) ;  /* 0x000000000f087348 */ /* 0x000fea0003c00000 */
[----:B------:R0:W1:Y:S02]  /*cb40*/  SHFL.IDX P6, R14, R13, R12, R11 ;  /* 0x0000000c0d0e7389 */ /* 0x00006400000c000b */
[----:B01----:R-:W-:Y:S01]  /*cb50*/  ENDCOLLECTIVE ;  /* 0x000000000000791b */ /* 0x003fe20003800000 */
.L_x_12271:
[----:B------:R-:W-:Y:S02]  /*cb60*/  @!P2 LEA R2, P1, R7, R28, 0x1 ;  /* 0x0000001c0702a211 */ /* 0x000fe400078208ff */
[----:B------:R-:W-:-:S03]  /*cb70*/  @!P2 LEA R28, R4, UR38, 0x1 ;  /* 0x00000026041cac11 */ /* 0x000fc6000f8e08ff */
[----:B------:R-:W-:Y:S01]  /*cb80*/  @!P2 IMAD.X R3, RZ, RZ, R20, P1 ;  /* 0x000000ffff03a224 */ /* 0x000fe200008e0614 */
[----:B------:R-:W-:-:S04]  /*cb90*/  ISETP.GE.AND P1, PT, R10, R5, PT ;  /* 0x000000050a00720c */ /* 0x000fc80003f26270 */
[----:B------:R-:W-:Y:S01]  /*cba0*/  @!PT LDS RZ, [RZ] ;  /* 0x00000000fffff984 */ /* 0x000fe20000000800 */
[----:B------:R-:W-:Y:S01]  /*cbb0*/  @!PT LDS RZ, [RZ] ;  /* 0x00000000fffff984 */ /* 0x000fe20000000800 */
[----:B------:R-:W-:Y:S01]  /*cbc0*/  @!PT LDS RZ, [RZ] ;  /* 0x00000000fffff984 */ /* 0x000fe20000000800 */
[----:B------:R0:W-:Y:S01]  /*cbd0*/  @!P2 LDGSTS.E.BYPASS.LTC128B.128 [R28+0x10400], desc[UR42][R2.64], !P0 ;  /* 0x10400000021cafae */ /* 0x0001e2000c101d6a */
[----:B------:R-:W-:-:S08]  /*cbe0*/  MOV R13, R0 ;  /* 0x00000000000d7202 */ /* 0x000fd00000000f00 */
[----:B------:R-:W-:Y:S01]  /*cbf0*/  @!P1 LEA R21, R4, UR38, 0x1 ;  /* 0x0000002604159c11 */ /* 0x000fe2000f8e08ff */
[----:B------:R-:W-:-:S07]  /*cc00*/  IMAD.MOV.U32 R10, RZ, RZ, R14 ;  /* 0x000000ffff0a7224 */ /* 0x000fce00078e000e */
[----:B0-----:R-:W-:Y:S05]  /*cc10*/  WARPSYNC.COLLECTIVE R15, `(.L_x_12272) ;  /* 0x000000000f087348 */ /* 0x001fea0003c00000 */
[----:B------:R1:W2:Y:S02]  /*cc20*/  SHFL.IDX P6, R14, R13, R12, R11 ;  /* 0x0000000c0d0e7389 */ /* 0x0002a400000c000b */
[----:B012---:R-:W-:Y:S01]  /*cc30*/  ENDCOLLECTIVE ;  /* 0x000000000000791b */ /* 0x007fe20003800000 */
.L_x_12272:
[----:B------:R-:W-:Y:S02]  /*cc40*/  IMAD.MOV.U32 R13, RZ, RZ, R8 ;  /* 0x000000ffff0d7224 */ /* 0x000fe400078e0008 */
[----:B------:R-:W-:Y:S01]  /*cc50*/  IMAD.MOV.U32 R12, RZ, RZ, 0x2 ;  /* 0x00000002ff0c7424 */ /* 0x000fe200078e00ff */
[----:B------:R-:W-:-:S13]  /*cc60*/  @!P1 LEA R2, P3, R7, R14, 0x1 ;  /* 0x0000000e07029211 */ /* 0x000fda00078608ff */
[----:B------:R-:W-:Y:S05]  /*cc70*/  WARPSYNC.COLLECTIVE R15, `(.L_x_12273) ;  /* 0x000000000f087348 */ /* 0x000fea0003c00000 */
[----:B------:R0:W1:Y:S02]  /*cc80*/  SHFL.IDX P6, R14, R13, R12, R11 ;  /* 0x0000000c0d0e7389 */ /* 0x00006400000c000b */
[----:B01----:R-:W-:Y:S01]  /*cc90*/  ENDCOLLECTIVE ;  /* 0x000000000000791b */ /* 0x003fe20003800000 */
.L_x_12273:
[----:B------:R-:W-:-:S05]  /*cca0*/  @!P1 IMAD.X R3, RZ, RZ, R10, P3 ;  /* 0x000000ffff039224 */ /* 0x000fca00018e060a */
[----:B------:R-:W-:Y:S01]  /*ccb0*/  @!PT LDS RZ, [RZ] ;  /* 0x00000000fffff984 */ /* 0x000fe20000000800 */
[----:B------:R-:W-:Y:S01]  /*ccc0*/  @!PT LDS RZ, [RZ] ;  /* 0x00000000fffff984 */ /* 0x000fe20000000800 */
[----:B------:R-:W-:Y:S01]  /*ccd0*/  @!PT LDS RZ, [RZ] ;  /* 0x00000000fffff984 */ /* 0x000fe20000000800 */
[----:B------:R0:W-:Y:S01]  /*cce0*/  @!P1 LDGSTS.E.BYPASS.LTC128B.128 [R21+0x10c00], desc[UR42][R2.64], !P0 ;  /* 0x10c0000002159fae */ /* 0x0001e2000c101d6a */
[----:B------:R-:W-:Y:S02]  /*ccf0*/  IMAD.MOV.U32 R13, RZ, RZ, R0 ;  /* 0x000000ffff0d7224 */ /* 0x000fe400078e0000 */
[----:B0-----:R-:W-:Y:S02]  /*cd00*/  VIADD R2, R6, 0xa0 ;  /* 0x000000a006027836 */ /* 0x001fe40000000000 */
[----:B------:R-:W-:-:S03]  /*cd10*/  IMAD.MOV.U32 R9, RZ, RZ, R14 ;  /* 0x000000ffff097224 */ /* 0x000fc600078e000e */
[----:B------:R-:W-:-:S13]  /*cd20*/  ISETP.GE.AND P2, PT, R2, R5, PT ;  /* 0x000000050200720c */ /* 0x000fda0003f46270 */
[----:B------:R-:W-:Y:S05]  /*cd30*/  WARPSYNC.COLLECTIVE R15, `(.L_x_12274) ;  /* 0x000000000f087348 */ /* 0x000fea0003c00000 */
[----:B------:R0:W1:Y:S02]  /*cd40*/  SHFL.IDX P6, R14, R13, R12, R11 ;  /* 0x0000000c0d0e7389 */ /* 0x00006400000c000b */
[----:B01----:R-:W-:Y:S01]  /*cd50*/  ENDCOLLECTIVE ;  /* 0x000000000000791b */ /* 0x003fe20003800000 */
.L_x_12274:
[----:B------:R-:W-:Y:S02]  /*cd60*/  IMAD.MOV.U32 R13, RZ, RZ, R8 ;  /* 0x000000ffff0d7224 */ /* 0x000fe400078e0008 */
[----:B------:R-:W-:Y:S02]  /*cd70*/  IMAD.MOV.U32 R12, RZ, RZ, 0x3 ;  /* 0x00000003ff0c7424 */ /* 0x000fe400078e00ff */
[----:B------:R-:W-:-:S07]  /*cd80*/  IMAD.MOV.U32 R20, RZ, RZ, R14 ;  /* 0x000000ffff147224 */ /* 0x000fce00078e000e */
[----:B------:R-:W-:Y:S05]  /*cd90*/  WARPSYNC.COLLECTIVE R15, `(.L_x_12275) ;  /* 0x000000000f087348 */ /* 0x000fea0003c00000 */
[----:B------:R0:W1:Y:S02]  /*cda0*/  SHFL.IDX P6, R14, R13, R12, R11 ;  /* 0x0000000c0d0e7389 */ /* 0x00006400000c000b */
[----:B01----:R-:W-:Y:S01]  /*cdb0*/  ENDCOLLECTIVE ;  /* 0x000000000000791b */ /* 0x003fe20003800000 */
.L_x_12275:
[----:B------:R-:W-:-:S05]  /*cdc0*/  @!P2 LEA R2, P1, R7, R20, 0x1 ;  /* 0x000000140702a211 */ /* 0x000fca00078208ff */
[----:B------:R-:W-:Y:S01]  /*cdd0*/  @!P2 IMAD.X R3, RZ, RZ, R9, P1 ;  /* 0x000000ffff03a224 */ /* 0x000fe200008e0609 */
[----:B------:R-:W-:Y:S01]  /*cde0*/  @!P2 LEA R9, R4, UR38, 0x1 ;  /* 0x000000260409ac11 */ /* 0x000fe2000f8e08ff */
[----:B------:R-:W-:-:S04]  /*cdf0*/  IMAD.MOV.U32 R13, RZ, RZ, R0 ;  /* 0x000000ffff0d7224 */ /* 0x000fc800078e0000 */
[----:B------:R-:W-:Y:S01]  /*ce00*/  @!PT LDS RZ, [RZ] ;  /* 0x00000000fffff984 */ /* 0x000fe20000000800 */
[----:B------:R-:W-:Y:S01]  /*ce10*/  @!PT LDS RZ, [RZ] ;  /* 0x00000000fffff984 */ /* 0x000fe20000000800 */
[----:B------:R-:W-:Y:S01]  /*ce20*/  @!PT LDS RZ, [RZ] ;  /* 0x00000000fffff984 */ /* 0x000fe20000000800 */
[----:B------:R0:W-:Y:S01]  /*ce30*/  @!P2 LDGSTS.E.BYPASS.LTC128B.128 [R9+0x11400], desc[UR42][R2.64], !P0 ;  /* 0x114000000209afae */ /* 0x0001e2000c101d6a */
[----:B------:R-:W-:-:S07]  /*ce40*/  IMAD.MOV.U32 R8, RZ, RZ, R14 ;  /* 0x000000ffff087224 */ /* 0x000fce00078e000e */
[----:B0-----:R-:W-:Y:S05]  /*ce50*/  WARPSYNC.COLLECTIVE R15, `(.L_x_12276) ;  /* 0x000000000f087348 */ /* 0x001fea0003c00000 */
[----:B------:R1:W2:Y:S02]  /*ce60*/  SHFL.IDX P6, R14, R13, R12, R11 ;  /* 0x0000000c0d0e7389 */ /* 0x0002a400000c000b */
[----:B012---:R-:W-:Y:S01]  /*ce70*/  ENDCOLLECTIVE ;  /* 0x000000000000791b */ /* 0x007fe20003800000 */
.L_x_12276:
[----:B------:R-:W-:Y:S05]  /*ce80*/  BRA `(.L_x_12277) ;  /* 0xffffffd400007947 */ /* 0x000fea000383ffff */
.L_x_12188:
[----:B-1----:R-:W-:-:S04]  /*ce90*/  MOV R3, UR38 ;  /* 0x0000002600037c02 */ /* 0x002fc80008000f00 */
[----:B------:R1:W2:Y:S03]  /*cea0*/  SYNCS.PHASECHK.TRANS64.TRYWAIT P0, [R3+URZ+0x30820], R0 ;  /* 0x03082000030075a7 */ /* 0x0002a6000800017f */
[----:B--2---:R-:W-:Y:S05]  /*ceb0*/  @!P0 NANOSLEEP.SYNCS 0x989680 ;  /* 0x009896800000895d */ /* 0x004fea0003900000 */
[----:B------:R-:W2:Y:S02]  /*cec0*/  @!P0 SYNCS.PHASECHK.TRANS64 P0, [R3+URZ+0x30820], R0 ;  /* 0x03082000030085a7 */ /* 0x000ea4000800007f */
[----:B--2---:R-:W-:Y:S05]  /*ced0*/  @!P0 BRA `(.L_x_12188) ;  /* 0xfffffffc00ec8947 */ /* 0x004fea000383ffff */
[----:B------:R-:W-:Y:S05]  /*cee0*/  BRA `(.L_x_12278) ;  /* 0xffffffd400387947 */ /* 0x000fea000383ffff */
.L_x_12195:
[----:B--2---:R-:W-:-:S04]  /*cef0*/  IMAD.U32 R3, RZ, RZ, UR38 ;  /* 0x00000026ff037e24 */ /* 0x004fc8000f8e00ff */
[----:B------:R2:W3:Y:S03]  /*cf00*/  SYNCS.PHASECHK.TRANS64.TRYWAIT P0, [R3+URZ+0x30848], R8 ;  /* 0x03084808030075a7 */ /* 0x0004e6000800017f */
[----:B---3--:R-:W-:Y:S05]  /*cf10*/  @!P0 NANOSLEEP.SYNCS 0x989680 ;  /* 0x009896800000895d */ /* 0x008fea0003900000 */
[----:B------:R-:W3:Y:S02]  /*cf20*/  @!P0 SYNCS.PHASECHK.TRANS64 P0, [R3+URZ+0x30848], R8 ;  /* 0x03084808030085a7 */ /* 0x000ee4000800007f */
[----:B---3--:R-:W-:Y:S05]  /*cf30*/  @!P0 BRA `(.L_x_12195) ;  /* 0xfffffffc00ec8947 */ /* 0x008fea000383ffff */
[----:B------:R-:W-:Y:S05]  /*cf40*/  BRA `(.L_x_12279) ;  /* 0xffffffd400fc7947 */ /* 0x000fea000383ffff */
.L_x_12200:
[----:B-12---:R-:W-:-:S04]  /*cf50*/  IMAD.U32 R3, RZ, RZ, UR38 ;  /* 0x00000026ff037e24 */ /* 0x006fc8000f8e00ff */
[----:B------:R1:W2:Y:S03]  /*cf60*/  SYNCS.PHASECHK.TRANS64.TRYWAIT P0, [R3+URZ+0x30860], R8 ;  /* 0x03086008030075a7 */ /* 0x0002a6000800017f */
[----:B--2---:R-:W-:Y:S05]  /*cf70*/  @!P0 NANOSLEEP.SYNCS 0x989680 ;  /* 0x009896800000895d */ /* 0x004fea0003900000 */
[----:B------:R-:W2:Y:S02]  /*cf80*/  @!P0 SYNCS.PHASECHK.TRANS64 P0, [R3+URZ+0x30860], R8 ;  /* 0x03086008030085a7 */ /* 0x000ea4000800007f */
[----:B--2---:R-:W-:Y:S05]  /*cf90*/  @!P0 BRA `(.L_x_12200) ;  /* 0xfffffffc00ec8947 */ /* 0x004fea000383ffff */
[----:B------:R-:W-:Y:S05]  /*cfa0*/  BRA `(.L_x_12280) ;  /* 0xffffffd8005c7947 */ /* 0x000fea000383ffff */
.L_x_12208:
[----:B--2---:R-:W-:-:S04]  /*cfb0*/  IMAD.U32 R3, RZ, RZ, UR38 ;  /* 0x00000026ff037e24 */ /* 0x004fc8000f8e00ff */
[----:B------:R2:W3:Y:S03]  /*cfc0*/  SYNCS.PHASECHK.TRANS64.TRYWAIT P0, [R3+URZ+0x30840], R12 ;  /* 0x0308400c030075a7 */ /* 0x0004e6000800017f */
[----:B---3--:R-:W-:Y:S05]  /*cfd0*/  @!P0 NANOSLEEP.SYNCS 0x989680 ;  /* 0x009896800000895d */ /* 0x008fea0003900000 */
[----:B------:R-:W3:Y:S02]  /*cfe0*/  @!P0 SYNCS.PHASECHK.TRANS64 P0, [R3+URZ+0x30840], R12 ;  /* 0x0308400c030085a7 */ /* 0x000ee4000800007f */
[----:B---3--:R-:W-:Y:S05]  /*cff0*/  @!P0 BRA `(.L_x_12208) ;  /* 0xfffffffc00ec8947 */ /* 0x008fea000383ffff */
[----:B------:R-:W-:Y:S05]  /*d000*/  BRA `(.L_x_12281) ;  /* 0xffffffdc00407947 */ /* 0x000fea000383ffff */
.L_x_12213:
[----:B-12---:R-:W-:-:S04]  /*d010*/  IMAD.U32 R3, RZ, RZ, UR38 ;  /* 0x00000026ff037e24 */ /* 0x006fc8000f8e00ff */
[----:B------:R1:W2:Y:S03]  /*d020*/  SYNCS.PHASECHK.TRANS64.TRYWAIT P0, [R3+URZ+0x30868], R2 ;  /* 0x03086802030075a7 */ /* 0x0002a6000800017f */
[----:B--2---:R-:W-:Y:S05]  /*d030*/  @!P0 NANOSLEEP.SYNCS 0x989680 ;  /* 0x009896800000895d */ /* 0x004fea0003900000 */
[----:B------:R-:W2:Y:S02]  /*d040*/  @!P0 SYNCS.PHASECHK.TRANS64 P0, [R3+URZ+0x30868], R2 ;  /* 0x03086802030085a7 */ /* 0x000ea4000800007f */
[----:B--2---:R-:W-:Y:S05]  /*d050*/  @!P0 BRA `(.L_x_12213) ;  /* 0xfffffffc00ec8947 */ /* 0x004fea000383ffff */
[----:B------:R-:W-:Y:S05]  /*d060*/  BRA `(.L_x_12282) ;  /* 0xffffffdc00a87947 */ /* 0x000fea000383ffff */
.L_x_12221:
[----:B--2---:R-:W-:-:S04]  /*d070*/  IMAD.U32 R2, RZ, RZ, UR38 ;  /* 0x00000026ff027e24 */ /* 0x004fc8000f8e00ff */
[----:B------:R2:W3:Y:S03]  /*d080*/  SYNCS.PHASECHK.TRANS64.TRYWAIT P0, [R2+URZ+0x30848], R9 ;  /* 0x03084809020075a7 */ /* 0x0004e6000800017f */
[----:B---3--:R-:W-:Y:S05]  /*d090*/  @!P0 NANOSLEEP.SYNCS 0x989680 ;  /* 0x009896800000895d */ /* 0x008fea0003900000 */
[----:B------:R-:W3:Y:S02]  /*d0a0*/  @!P0 SYNCS.PHASECHK.TRANS64 P0, [R2+URZ+0x30848], R9 ;  /* 0x03084809020085a7 */ /* 0x000ee4000800007f */
[----:B---3--:R-:W-:Y:S05]  /*d0b0*/  @!P0 BRA `(.L_x_12221) ;  /* 0xfffffffc00ec8947 */ /* 0x008fea000383ffff */
[----:B------:R-:W-:Y:S05]  /*d0c0*/  BRA `(.L_x_12283) ;  /* 0xffffffe000a07947 */ /* 0x000fea000383ffff */
.L_x_12226:
[----:B-1----:R-:W-:-:S04]  /*d0d0*/  IMAD.U32 R2, RZ, RZ, UR38 ;  /* 0x00000026ff027e24 */ /* 0x002fc8000f8e00ff */
[----:B------:R1:W2:Y:S03]  /*d0e0*/  SYNCS.PHASECHK.TRANS64.TRYWAIT P0, [R2+URZ+0x30860], R9 ;  /* 0x03086009020075a7 */ /* 0x0002a6000800017f */
[----:B--2---:R-:W-:Y:S05]  /*d0f0*/  @!P0 NANOSLEEP.SYNCS 0x989680 ;  /* 0x009896800000895d */ /* 0x004fea0003900000 */
[----:B------:R-:W2:Y:S02]  /*d100*/  @!P0 SYNCS.PHASECHK.TRANS64 P0, [R2+URZ+0x30860], R9 ;  /* 0x03086009020085a7 */ /* 0x000ea4000800007f */
[----:B--2---:R-:W-:Y:S05]  /*d110*/  @!P0 BRA `(.L_x_12226) ;  /* 0xfffffffc00ec8947 */ /* 0x004fea000383ffff */
[----:B------:R-:W-:Y:S05]  /*d120*/  BRA `(.L_x_12284) ;  /* 0xffffffe400047947 */ /* 0x000fea000383ffff */
.L_x_12233:
[----:B-1----:R1:W2:Y:S02]  /*d130*/  SYNCS.PHASECHK.TRANS64.TRYWAIT P0, [R3+URZ+0x30860], R2 ;  /* 0x03086002030075a7 */ /* 0x0022a4000800017f */
[----:B--2---:R-:W-:Y:S05]  /*d140*/  @!P0 NANOSLEEP.SYNCS 0x989680 ;  /* 0x009896800000895d */ /* 0x004fea0003900000 */
[----:B------:R-:W2:Y:S02]  /*d150*/  @!P0 SYNCS.PHASECHK.TRANS64 P0, [R3+URZ+0x30860], R2 ;  /* 0x03086002030085a7 */ /* 0x000ea4000800007f */
[----:B--2---:R-:W-:Y:S05]  /*d160*/  @!P0 BRA `(.L_x_12233) ;  /* 0xfffffffc00f08947 */ /* 0x004fea000383ffff */
[----:B------:R-:W-:Y:S05]  /*d170*/  BRA `(.L_x_12285) ;  /* 0xffffffe400947947 */ /* 0x000fea000383ffff */
.L_x_12237:
[----:B-1----:R1:W2:Y:S02]  /*d180*/  SYNCS.PHASECHK.TRANS64.TRYWAIT P0, [R7+URZ+0x30820], R2 ;  /* 0x03082002070075a7 */ /* 0x0022a4000800017f */
[----:B--2---:R-:W-:Y:S05]  /*d190*/  @!P0 NANOSLEEP.SYNCS 0x989680 ;  /* 0x009896800000895d */ /* 0x004fea0003900000 */
[----:B------:R-:W2:Y:S02]  /*d1a0*/  @!P0 SYNCS.PHASECHK.TRANS64 P0, [R7+URZ+0x30820], R2 ;  /* 0x03082002070085a7 */ /* 0x000ea4000800007f */
[----:B--2---:R-:W-:Y:S05]  /*d1b0*/  @!P0 BRA `(.L_x_12237) ;  /* 0xfffffffc00f08947 */ /* 0x004fea000383ffff */
[----:B------:R-:W-:Y:S05]  /*d1c0*/  BRA `(.L_x_12286) ;  /* 0xffffffe800307947 */ /* 0x000fea000383ffff */
.L_x_12238:
[----:B------:R-:W-:Y:S01]  /*d1d0*/  BSSY B0, `(.L_x_12287) ;  /* 0x0000008000007945 */ /* 0x000fe20003800000 */
[----:B------:R-:W-:Y:S02]  /*d1e0*/  IMAD.MOV.U32 R13, RZ, RZ, R29 ;  /* 0x000000ffff0d7224 */ /* 0x000fe400078e001d */
[----:B------:R-:W-:Y:S02]  /*d1f0*/  IMAD.MOV.U32 R12, RZ, RZ, RZ ;  /* 0x000000ffff0c7224 */ /* 0x000fe400078e00ff */
[----:B------:R-:W-:Y:S02]  /*d200*/  IMAD.MOV.U32 R11, RZ, RZ, 0x1f ;  /* 0x0000001fff0b7424 */ /* 0x000fe400078e00ff */
[----:B------:R-:W-:-:S07]  /*d210*/  IMAD.MOV.U32 R15, RZ, RZ, -0x1 ;  /* 0xffffffffff0f7424 */ /* 0x000fce00078e00ff */
[----:B01----:R-:W-:Y:S05]  /*d220*/  WARPSYNC.COLLECTIVE R15, `(.L_x_12288) ;  /* 0x000000000f087348 */ /* 0x003fea0003c00000 */
[----:B------:R2:W3:Y:S02]  /*d230*/  SHFL.IDX P6, R14, R13, R12, R11 ;  /* 0x0000000c0d0e7389 */ /* 0x0004e400000c000b */
[----:B0123--:R-:W-:Y:S01]  /*d240*/  ENDCOLLECTIVE ;  /* 0x000000000000791b */ /* 0x00ffe20003800000 */
.L_x_12288:
[----:B------:R-:W-:Y:S05]  /*d250*/  BSYNC B0 ;  /* 0x0000000000007941 */ /* 0x000fea0003800000 */
.L_x_12287:
[----:B------:R-:W-:Y:S05]  /*d260*/  BRA `(.L_x_12289) ;  /* 0xffffffe800147947 */ /* 0x000fea000383ffff */
.L_x_12239:
[----:B------:R-:W-:Y:S01]  /*d270*/  BSSY B0, `(.L_x_12290) ;  /* 0x0000006000007945 */ /* 0x000fe20003800000 */
[----:B------:R-:W-:-:S07]  /*d280*/  IMAD.MOV.U32 R15, RZ, RZ, -0x1 ;  /* 0xffffffffff0f7424 */ /* 0x000fce00078e00ff */
[----:B012---:R-:W-:Y:S05]  /*d290*/  WARPSYNC.COLLECTIVE R15, `(.L_x_12291) ;  /* 0x000000000f0c7348 */ /* 0x007fea0003c00000 */
[----:B------:R-:W-:Y:S02]  /*d2a0*/  ELECT P6, UR62, PT ;  /* 0x00000000003e782f */ /* 0x000fe400038c0000 */
[----:B------:R-:W-:Y:S01]  /*d2b0*/  MOV R14, UR62 ;  /* 0x0000003e000e7c02 */ /* 0x000fe20008000f00 */
[----:B012---:R-:W-:Y:S10]  /*d2c0*/  ENDCOLLECTIVE ;  /* 0x000000000000791b */ /* 0x007ff40003800000 */
.L_x_12291:
[----:B------:R-:W-:Y:S05]  /*d2d0*/  BSYNC B0 ;  /* 0x0000000000007941 */ /* 0x000fea0003800000 */
.L_x_12290:
[----:B------:R-:W-:Y:S05]  /*d2e0*/  BRA `(.L_x_12292) ;  /* 0xffffffe800087947 */ /* 0x000fea000383ffff */
.L_x_12241:
[----:B-1----:R1:W3:Y:S02]  /*d2f0*/  SYNCS.PHASECHK.TRANS64.TRYWAIT P0, [R5+URZ], R4 ;  /* 0x00000004050075a7 */ /* 0x0022e4000800017f */
[----:B---3--:R-:W-:Y:S05]  /*d300*/  @!P0 NANOSLEEP.SYNCS 0x989680 ;  /* 0x009896800000895d */ /* 0x008fea0003900000 */
[----:B------:R-:W3:Y:S02]  /*d310*/  @!P0 SYNCS.PHASECHK.TRANS64 P0, [R5+URZ], R4 ;  /* 0x00000004050085a7 */ /* 0x000ee4000800007f */
[----:B---3--:R-:W-:Y:S05]  /*d320*/  @!P0 BRA `(.L_x_12241) ;  /* 0xfffffffc00f08947 */ /* 0x008fea000383ffff */
[----:B------:R-:W-:Y:S05]  /*d330*/  BRA `(.L_x_12293) ;  /* 0xffffffe800387947 */ /* 0x000fea000383ffff */
.L_x_12242:
[----:B---3--:R3:W4:Y:S02]  /*d340*/  SYNCS.PHASECHK.TRANS64.TRYWAIT P0, [R3+URZ], R2 ;  /* 0x00000002030075a7 */ /* 0x008724000800017f */
[----:B----4-:R-:W-:Y:S05]  /*d350*/  @!P0 NANOSLEEP.SYNCS 0x989680 ;  /* 0x009896800000895d */ /* 0x010fea0003900000 */
[----:B------:R-:W4:Y:S02]  /*d360*/  @!P0 SYNCS.PHASECHK.TRANS64 P0, [R3+URZ], R2 ;  /* 0x00000002030085a7 */ /* 0x000f24000800007f */
[----:B----4-:R-:W-:Y:S05]  /*d370*/  @!P0 BRA `(.L_x_12242) ;  /* 0xfffffffc00f08947 */ /* 0x010fea000383ffff */
[----:B------:R-:W-:Y:S05]  /*d380*/  BRA `(.L_x_12294) ;  /* 0xffffffe8002c7947 */ /* 0x000fea000383ffff */
.L_x_12244:
[----:B-1----:R1:W3:Y:S02]  /*d390*/  SYNCS.PHASECHK.TRANS64.TRYWAIT P0, [R5+URZ], R4 ;  /* 0x00000004050075a7 */ /* 0x0022e4000800017f */
[----:B---3--:R-:W-:Y:S05]  /*d3a0*/  @!P0 NANOSLEEP.SYNCS 0x989680 ;  /* 0x009896800000895d */ /* 0x008fea0003900000 */
[----:B------:R-:W3:Y:S02]  /*d3b0*/  @!P0 SYNCS.PHASECHK.TRANS64 P0, [R5+URZ], R4 ;  /* 0x00000004050085a7 */ /* 0x000ee4000800007f */
[----:B---3--:R-:W-:Y:S05]  /*d3c0*/  @!P0 BRA `(.L_x_12244) ;  /* 0xfffffffc00f08947 */ /* 0x008fea000383ffff */
[----:B------:R-:W-:Y:S05]  /*d3d0*/  BRA `(.L_x_12295) ;  /* 0xffffffe800307947 */ /* 0x000fea000383ffff */
.L_x_12296:
        /* <DEDUP_REMOVED lines=10> */
.L_x_14875:


//--------------------- .text._ZN7cutlass13device_kernelIN5flash11enable_sm90INS1_16FlashAttnFwdSm90INS1_25CollectiveMainloopFwdSm90ILi2EN4cute5tupleIJNS5_1CILi1EEES8_S8_EEENS6_IJNS7_ILi192EEESA_NS7_ILi64EEEEEELi64ENS_6half_tEfNS_4arch4Sm90ELb0ELb0ELb0ELb1ELb0ELb0ELb0ELb0ELb1ELb1ELb1ELb0EEENS1_21CollectiveEpilogueFwdINS6_IJSA_SB_SA_EEES9_SD_SF_Li384ELb1ELb1ELb1ELb0EEENS1_36VarlenDynamicPersistentTileSchedulerILi192ELi192ELi384ELi128ELb1ELb1ELb1ELb0ELb1ELb1EEEEEEEEEvNT_6ParamsE --------------------------
	.section	.text._ZN7cutlass13device_kernelIN5flash11enable_sm90INS1_16FlashAttnFwdSm90INS1_25CollectiveMainloopFwdSm90ILi2EN4cute5tupleIJNS5_1CILi1EEES8_S8_EEENS6_IJNS7_ILi192EEESA_NS7_ILi64EEEEEELi64ENS_6half_tEfNS_4arch4Sm90ELb0ELb0ELb0ELb1ELb0ELb0ELb0ELb0ELb1ELb1ELb1ELb0EEENS1_21CollectiveEpilogueFwdINS6_IJSA_SB_SA_EEES9_SD_SF_Li384ELb1ELb1ELb1ELb0EEENS1_36VarlenDynamicPersistentTileSchedulerILi192ELi192ELi384ELi128ELb1ELb1ELb1ELb0ELb1ELb1EEEEEEEEEvNT_6ParamsE,"ax",@progbits
	.align	128
.text._ZN7cutlass13device_kernelIN5flash11enable_sm90INS1_16FlashAttnFwdSm90INS1_25CollectiveMainloopFwdSm90ILi2EN4cute5tupleIJNS5_1CILi1EEES8_S8_EEENS6_IJNS7_ILi192EEESA_NS7_ILi64EEEEEELi64ENS_6half_tEfNS_4arch4Sm90ELb0ELb0ELb0ELb1ELb0ELb0ELb0ELb0ELb1ELb1ELb1ELb0EEENS1_21CollectiveEpilogueFwdINS6_IJSA_SB_SA_EEES9_SD_SF_Li384ELb1ELb1ELb1ELb0EEENS1_36VarlenDynamicPersistentTileSchedulerILi192ELi192ELi384ELi128ELb1ELb1ELb1ELb0ELb1ELb1EEEEEEEEEvNT_6ParamsE:
        .type           _ZN7cutlass13device_kernelIN5flash11enable_sm90INS1_16FlashAttnFwdSm90INS1_25CollectiveMainloopFwdSm90ILi2EN4cute5tupleIJNS5_1CILi1EEES8_S8_EEENS6_IJNS7_ILi192EEESA_NS7_ILi64EEEEEELi64ENS_6half_tEfNS_4arch4Sm90ELb0ELb0ELb0ELb1ELb0ELb0ELb0ELb0ELb1ELb1ELb1ELb0EEENS1_21CollectiveEpilogueFwdINS6_IJSA_SB_SA_EEES9_SD_SF_Li384ELb1ELb1ELb1ELb0EEENS1_36VarlenDynamicPersistentTileSchedulerILi192ELi192ELi384ELi128ELb1ELb1ELb1ELb0ELb1ELb1EEEEEEEEEvNT_6ParamsE,@function
        .size           _ZN7cutlass13device_kernelIN5flash11enable_sm90INS1_16FlashAttnFwdSm90INS1_25CollectiveMainloopFwdSm90ILi2EN4cute5tupleIJNS5_1CILi1EEES8_S8_EEENS6_IJNS7_ILi192EEESA_NS7_ILi64EEEEEELi64ENS_6half_tEfNS_4arch4Sm90ELb0ELb0ELb0ELb1ELb0ELb0ELb0ELb0ELb1ELb1ELb1ELb0EEENS1_21CollectiveEpilogueFwdINS6_IJSA_SB_SA_EEES9_SD_SF_Li384ELb1ELb1ELb1ELb0EEENS1_36VarlenDynamicPersistentTileSchedulerILi192ELi192ELi384ELi128ELb1ELb1ELb1ELb0ELb1ELb1EEEEEEEEEvNT_6ParamsE,(.L_x_14876 - _ZN7cutlass13device_kernelIN5flash11enable_sm90INS1_16FlashAttnFwdSm90INS1_25CollectiveMainloopFwdSm90ILi2EN4cute5tupleIJNS5_1CILi1EEES8_S8_EEENS6_IJNS7_ILi192EEESA_NS7_ILi64EEEEEELi64ENS_6half_tEfNS_4arch4Sm90ELb0ELb0ELb0ELb1ELb0ELb0ELb0ELb0ELb1ELb1ELb1ELb0EEENS1_21CollectiveEpilogueFwdINS6_IJSA_SB_SA_EEES9_SD_SF_Li384ELb1ELb1ELb1ELb0EEENS1_36VarlenDynamicPersistentTileSchedulerILi192ELi192ELi384ELi128ELb1ELb1ELb1ELb0ELb1ELb1EEEEEEEEEvNT_6ParamsE)
        .other          _ZN7cutlass13device_kernelIN5flash11enable_sm90INS1_16FlashAttnFwdSm90INS1_25CollectiveMainloopFwdSm90ILi2EN4cute5tupleIJNS5_1CILi1EEES8_S8_EEENS6_IJNS7_ILi192EEESA_NS7_ILi64EEEEEELi64ENS_6half_tEfNS_4arch4Sm90ELb0ELb0ELb0ELb1ELb0ELb0ELb0ELb0ELb1ELb1ELb1ELb0EEENS1_21CollectiveEpilogueFwdINS6_IJSA_SB_SA_EEES9_SD_SF_Li384ELb1ELb1ELb1ELb0EEENS1_36VarlenDynamicPersistentTileSchedulerILi192ELi192ELi384ELi128ELb1ELb1ELb1ELb0ELb1ELb1EEEEEEEEEvNT_6ParamsE,@"STO_CUDA_ENTRY STV_DEFAULT"
_ZN7cutlass13device_kernelIN5flash11enable_sm90INS1_16FlashAttnFwdSm90INS1_25CollectiveMainloopFwdSm90ILi2EN4cute5tupleIJNS5_1CILi1EEES8_S8_EEENS6_IJNS7_ILi192EEESA_NS7_ILi64EEEEEELi64ENS_6half_tEfNS_4arch4Sm90ELb0ELb0ELb0ELb1ELb0ELb0ELb0ELb0ELb1ELb1ELb1ELb0EEENS1_21CollectiveEpilogueFwdINS6_IJSA_SB_SA_EEES9_SD_SF_Li384ELb1ELb1ELb1ELb0EEENS1_36VarlenDynamicPersistentTileSchedulerILi192ELi192ELi384ELi128ELb1ELb1ELb1ELb0ELb1ELb1EEEEEEEEEvNT_6ParamsE:
        /* <DEDUP_REMOVED lines=17> */
.L_x_12298:
[----:B------:R-:W-:Y:S05]  /*0110*/  BSYNC B0 ;  /* 0x0000000000007941 */ /* 0x000fea0003800000 */
.L_x_12297:
        /* <DEDUP_REMOVED lines=40> */
.L_x_12299:
        /* <DEDUP_REMOVED lines=22> */
.L_x_12300:
        /* <DEDUP_REMOVED lines=18> */
.L_x_12301:
        /* <DEDUP_REMOVED lines=22> */
.L_x_12302:
        /* <DEDUP_REMOVED lines=22> */
.L_x_12303:
[----:B--2---:R-:W-:Y:S01]  /*08e0*/  ISETP.NE.AND P0, PT, R2, RZ, PT ;  /* 0x000000ff0200720c */ /* 0x004fe20003f05270 */
[----:B------:R-:W-:Y:S01]  /*08f0*/  IMAD.MOV.U32 R2, RZ, RZ, 0x1 ;  /* 0x00000001ff027424 */ /* 0x000fe200078e00ff */
[----:B------:R-:W-:Y:S01]  /*0900*/  NOP ;  /* 0x0000000000007918 */ /* 0x000fe20000000000 */
[----:B------:R-:W-:-:S03]  /*0910*/  ULDC.64 UR40, c[0x0][0x208] ;  /* 0x0000820000287ab9 */ /* 0x000fc60000000a00 */
[----:B------:R-:W-:-:S05]  /*0920*/  SEL R2, R2, 0x2, !P0 ;  /* 0x0000000202027807 */ /* 0x000fca0004000000 */
[----:B------:R2:W-:Y:S01]  /*0930*/  STL [R1+0x44], R2 ;  /* 0x0000440201007387 */ /* 0x0005e20000100800 */
[----:B01-34-:R-:W-:Y:S06]  /*0940*/  BAR.SYNC.DEFER_BLOCKING 0x0 ;  /* 0x0000000000007b1d */ /* 0x01bfec0000010000 */
[----:B------:R-:W-:Y:S05]  /*0950*/  @!P0 BRA `(.L_x_12304) ;  /* 0x0000009400c08947 */ /* 0x000fea0003800000 */
.L_x_12305:
[----:B------:R-:W-:-:S08]  /*0960*/  NOP ;  /* 0x0000000000007918 */ /* 0x000fd00000000000 */
[----:B------:R-:W0:Y:S02]  /*0970*/  USETMAXREG.TRY_ALLOC.CTAPOOL UP0, 0xa0 ;  /* 0x000000a0000079c8 */ /* 0x000e240008000600 */
[----:B0-----:R-:W-:-:S13]  /*0980*/  PLOP3.LUT P0, PT, PT, PT, UP0, 0x80, 0x0 ;  /* 0x000000000000781c */ /* 0x001fda0003f0f008 */
[----:B------:R-:W-:Y:S05]  /*0990*/  @!P0 BRA `(.L_x_12305) ;  /* 0xfffffffc00f08947 */ /* 0x000fea000383ffff */
[----:B--2---:R-:W0:Y:S01]  /*09a0*/  S2R R2, SR_TID.X ;  /* 0x0000000000027919 */ /* 0x004e220000002100 */
        /* <DEDUP_REMOVED lines=13> */
[----:B------:R-:W2:Y:S01]  /*0a80*/  LDL.LU R20, [R1+0x44] ;  /* 0x0000440001147983 */ /* 0x000ea20000300800 */
[----:B------:R-:W-:-:S05]  /*0a90*/  VIADD R19, R2, 0xffffff80 ;  /* 0xffffff8002137836 */ /* 0x000fca0000000000 */
[----:B------:R-:W-:-:S04]  /*0aa0*/  SHF.R.S32.HI R0, RZ, 0x1f, R19 ;  /* 0x0000001fff007819 */ /* 0x000fc80000011413 */
[CC--:B------:R-:W-:Y:S02]  /*0ab0*/  LEA.HI R3, R0.reuse, R19.reuse, RZ, 0x4 ;  /* 0x0000001300037211 */ /* 0x0c0fe400078f20ff */
[----:B------:R-:W-:Y:S02]  /*0ac0*/  LEA.HI R2, R0, R19, RZ, 0x7 ;  /* 0x0000001300027211 */ /* 0x000fe400078f38ff */
[----:B------:R-:W-:Y:S02]  /*0ad0*/  SHF.R.S32.HI R4, RZ, 0x4, R3 ;  /* 0x00000004ff047819 */ /* 0x000fe40000011403 */
[----:B------:R-:W-:Y:S02]  /*0ae0*/  LOP3.LUT R6, R2, 0xffffff80, RZ, 0xc0, !PT ;  /* 0xffffff8002067812 */ /* 0x000fe400078ec0ff */
[C---:B------:R-:W-:Y:S02]  /*0af0*/  LEA.HI R5, R3.reuse, R4, RZ, 0x1 ;  /* 0x0000000403057211 */ /* 0x040fe400078f08ff */
[----:B------:R-:W-:Y:S01]  /*0b00*/  LOP3.LUT R3, R3, 0xfffffff0, RZ, 0xc0, !PT ;  /* 0xfffffff003037812 */ /* 0x000fe200078ec0ff */
[----:B------:R-:W-:Y:S01]  /*0b10*/  IMAD.IADD R18, R19, 0x1, -R6 ;  /* 0x0000000113127824 */ /* 0x000fe200078e0a06 */
[----:B------:R-:W-:-:S02]  /*0b20*/  LOP3.LUT R5, R5, 0x1ffffffe, RZ, 0xc0, !PT ;  /* 0x1ffffffe05057812 */ /* 0x000fc400078ec0ff */
[----:B------:R-:W-:Y:S01]  /*0b30*/  LEA.HI R6, R0, R19, RZ, 0x2 ;  /* 0x0000001300067211 */ /* 0x000fe200078f10ff */
[----:B------:R-:W-:Y:S02]  /*0b40*/  IMAD.IADD R3, R19, 0x1, -R3 ;  /* 0x0000000113037824 */ /* 0x000fe400078e0a03 */
[----:B------:R-:W-:Y:S01]  /*0b50*/  IMAD.IADD R5, R4, 0x1, -R5 ;  /* 0x0000000104057824 */ /* 0x000fe200078e0a05 */
[----:B------:R-:W-:Y:S02]  /*0b60*/  LOP3.LUT R4, R6, 0xfffffffc, RZ, 0xc0, !PT ;  /* 0xfffffffc06047812 */ /* 0x000fe400078ec0ff */
[----:B------:R-:W-:-:S03]  /*0b70*/  SHF.R.S32.HI R13, RZ, 0x1f, R18 ;  /* 0x0000001fff0d7819 */ /* 0x000fc60000011412 */
[----:B------:R-:W-:Y:S01]  /*0b80*/  IMAD.IADD R12, R19, 0x1, -R4 ;  /* 0x00000001130c7824 */ /* 0x000fe200078e0a04 */
[----:B------:R-:W-:Y:S02]  /*0b90*/  SHF.R.S32.HI R4, RZ, 0x1f, R3 ;  /* 0x0000001fff047819 */ /* 0x000fe40000011403 */
[----:B------:R-:W-:Y:S02]  /*0ba0*/  LEA.HI R6, R0, R19, RZ, 0x5 ;  /* 0x0000001300067211 */ /* 0x000fe400078f28ff */
[----:B------:R-:W-:Y:S02]  /*0bb0*/  LEA.HI R14, R13, R18, RZ, 0x2 ;  /* 0x000000120d0e7211 */ /* 0x000fe400078f10ff */
[----:B------:R-:W-:Y:S01]  /*0bc0*/  LEA.HI R4, R4, R3, RZ, 0x3 ;  /* 0x0000000304047211 */ /* 0x000fe200078f18ff */
[----:B------:R-:W-:Y:S01]  /*0bd0*/  IMAD.SHL.U32 R7, R6, 0x20, RZ ;  /* 0x0000002006077824 */ /* 0x000fe200078e00ff */
[--C-:B------:R-:W-:Y:S02]  /*0be0*/  SHF.R.S32.HI R8, RZ, 0x2, R14.reuse ;  /* 0x00000002ff087819 */ /* 0x100fe4000001140e */
[----:B------:R-:W-:-:S02]  /*0bf0*/  SHF.R.S32.HI R15, RZ, 0x1f, R14 ;  /* 0x0000001fff0f7819 */ /* 0x000fc4000001140e */
[----:B------:R-:W-:Y:S02]  /*0c00*/  LOP3.LUT R6, R4, 0xfffffff8, RZ, 0xc0, !PT ;  /* 0xfffffff804067812 */ /* 0x000fe400078ec0ff */
[----:B------:R-:W-:-:S03]  /*0c10*/  LEA.HI R15, R15, R8, RZ, 0x3 ;  /* 0x000000080f0f7211 */ /* 0x000fc600078f18ff */
[----:B------:R-:W-:Y:S01]  /*0c20*/  IMAD.IADD R6, R3, 0x1, -R6 ;  /* 0x0000000103067824 */ /* 0x000fe200078e0a06 */
[----:B------:R-:W-:Y:S02]  /*0c30*/  LEA.HI R16, R12, R12, RZ, 0x1 ;  /* 0x0000000c0c107211 */ /* 0x000fe400078f08ff */
[----:B------:R-:W-:Y:S02]  /*0c40*/  LOP3.LUT R15, R15, 0xfffffff8, RZ, 0xc0, !PT ;  /* 0xfffffff80f0f7812 */ /* 0x000fe400078ec0ff */
[----:B------:R-:W-:Y:S01]  /*0c50*/  SHF.R.S32.HI R21, RZ, 0x7, R2 ;  /* 0x00000007ff157819 */ /* 0x000fe20000011402 */
[----:B------:R-:W-:Y:S01]  /*0c60*/  IMAD.SHL.U32 R2, R6, 0x40, RZ ;  /* 0x0000004006027824 */ /* 0x000fe200078e00ff */
[----:B------:R-:W-:Y:S02]  /*0c70*/  LOP3.LUT R7, R7, 0xfffffc00, RZ, 0xc0, !PT ;  /* 0xfffffc0007077812 */ /* 0x000fe400078ec0ff */
[----:B------:R-:W-:Y:S01]  /*0c80*/  LOP3.LUT R17, R16, 0x1ffffffe, RZ, 0xc0, !PT ;  /* 0x1ffffffe10117812 */ /* 0x000fe200078ec0ff */
[----:B------:R-:W-:Y:S01]  /*0c90*/  IMAD.IADD R16, R8, 0x1, -R15 ;  /* 0x0000000108107824 */ /* 0x000fe200078e0a0f */
[----:B------:R-:W-:Y:S01]  /*0ca0*/  LOP3.LUT R2, R2, 0x1c0, RZ, 0xc0, !PT ;  /* 0x000001c002027812 */ /* 0x000fe200078ec0ff */
[----:B------:R-:W-:-:S02]  /*0cb0*/  IMAD R8, R3, 0x40, R7 ;  /* 0x0000004003087824 */ /* 0x000fc400078e0207 */
[----:B------:R-:W-:Y:S02]  /*0cc0*/  IMAD.SHL.U32 R5, R5, 0x8, RZ ;  /* 0x0000000805057824 */ /* 0x000fe400078e00ff */
[----:B------:R-:W-:Y:S02]  /*0cd0*/  IMAD.SHL.U32 R4, R4, 0x40, RZ ;  /* 0x0000004004047824 */ /* 0x000fe400078e00ff */
[----:B------:R-:W-:Y:S01]  /*0ce0*/  IMAD.IADD R3, R5, 0x1, R8 ;  /* 0x0000000105037824 */ /* 0x000fe200078e0208 */
[----:B------:R-:W-:Y:S01]  /*0cf0*/  LOP3.LUT R5, R2, 0x8, R5, 0xf8, !PT ;  /* 0x0000000802057812 */ /* 0x000fe200078ef805 */
[----:B------:R-:W-:Y:S01]  /*0d00*/  IMAD.IADD R17, R12, 0x1, -R17 ;  /* 0x000000010c117824 */ /* 0x000fe200078e0a11 */
[----:B------:R-:W-:Y:S01]  /*0d10*/  SHF.R.U32.HI R2, RZ, 0x3, R2 ;  /* 0x00000003ff027819 */ /* 0x000fe20000011602 */
[----:B------:R-:W-:Y:S01]  /*0d20*/  IMAD.HI R12, R21, 0x55555556, RZ ;  /* 0x55555556150c7827 */ /* 0x000fe200078e02ff */
[----:B------:R-:W-:Y:S02]  /*0d30*/  LEA.HI R13, R13, R18, RZ, 0x5 ;  /* 0x000000120d0d7211 */ /* 0x000fe400078f28ff */
[----:B------:R-:W-:-:S02]  /*0d40*/  LOP3.LUT R2, R5, R2, RZ, 0x3c, !PT ;  /* 0x0000000205027212 */ /* 0x000fc400078e3cff */
[----:B------:R-:W-:Y:S02]  /*0d50*/  LOP3.LUT R4, R4, 0x7ffffe00, RZ, 0xc0, !PT ;  /* 0x7ffffe0004047812 */ /* 0x000fe400078ec0ff */
[----:B------:R-:W-:Y:S02]  /*0d60*/  LEA.HI R0, R0, R19, RZ, 0x3 ;  /* 0x0000001300007211 */ /* 0x000fe400078f18ff */
[----:B------:R-:W-:Y:S02]  /*0d70*/  LEA.HI R12, R12, R12, RZ, 0x1 ;  /* 0x0000000c0c0c7211 */ /* 0x000fe400078f08ff */
[----:B------:R-:W-:Y:S02]  /*0d80*/  SHF.R.S32.HI R13, RZ, 0x5, R13 ;  /* 0x00000005ff0d7819 */ /* 0x000fe4000001140d */
[----:B------:R-:W-:Y:S02]  /*0d90*/  IADD3 R4, R2, R4, R7 ;  /* 0x0000000402047210 */ /* 0x000fe40007ffe007 */
[----:B------:R-:W-:Y:S01]  /*0da0*/  LOP3.LUT R2, R0, 0xfffffff8, RZ, 0xc0, !PT ;  /* 0xfffffff800027812 */ /* 0x000fe200078ec0ff */
[----:B------:R-:W-:Y:S01]  /*0db0*/  IMAD R12, R12, -0x3, R21 ;  /* 0xfffffffd0c0c7824 */ /* 0x000fe200078e0215 */
[----:B------:R-:W-:Y:S01]  /*0dc0*/  LOP3.LUT R14, R14, 0x7ffffffc, RZ, 0xc0, !PT ;  /* 0x7ffffffc0e0e7812 */ /* 0x000fe200078ec0ff */
[----:B------:R-:W-:-:S02]  /*0dd0*/  IMAD R13, R13, 0x10, R16 ;  /* 0x000000100d0d7824 */ /* 0x000fc400078e0210 */
[----:B------:R-:W-:Y:S02]  /*0de0*/  IMAD.IADD R2, R19, 0x1, -R2 ;  /* 0x0000000113027824 */ /* 0x000fe400078e0a02 */
[----:B------:R-:W-:Y:S02]  /*0df0*/  IMAD R8, R12, 0x40, R13 ;  /* 0x000000400c087824 */ /* 0x000fe400078e020d */
[----:B------:R-:W-:Y:S02]  /*0e00*/  IMAD.MOV.U32 R5, RZ, RZ, R9 ;  /* 0x000000ffff057224 */ /* 0x000fe400078e0009 */
[----:B------:R-:W-:Y:S02]  /*0e10*/  IMAD.IADD R14, R18, 0x1, -R14 ;  /* 0x00000001120e7824 */ /* 0x000fe400078e0a0e */
[----:B------:R-:W-:Y:S01]  /*0e20*/  IMAD.SHL.U32 R9, R2, 0x8, RZ ;  /* 0x0000000802097824 */ /* 0x000fe200078e00ff */
[----:B------:R-:W-:Y:S01]  /*0e30*/  STL [R1+0x60], R3 ;  /* 0x0000600301007387 */ /* 0x000fe20000100800 */
[----:B------:R-:W-:-:S03]  /*0e40*/  IMAD.SHL.U32 R15, R14, 0x2, RZ ;  /* 0x000000020e0f7824 */ /* 0x000fc600078e00ff */
[----:B------:R-:W-:Y:S01]  /*0e50*/  STL [R1+0x58], R8 ;  /* 0x0000580801007387 */ /* 0x000fe20000100800 */
[----:B------:R-:W-:-:S03]  /*0e60*/  VIADD R14, R15, 0x8 ;  /* 0x000000080f0e7836 */ /* 0x000fc60000000000 */
[----:B------:R-:W-:Y:S01]  /*0e70*/  STL [R1+0x38], RZ ;  /* 0x000038ff01007387 */ /* 0x000fe20000100800 */
[----:B------:R-:W-:-:S03]  /*0e80*/  VIADD R13, R15, 0x10 ;  /* 0x000000100f0d7836 */ /* 0x000fc60000000000 */
[----:B------:R0:W-:Y:S01]  /*0e90*/  STL [R1+0x8], R9 ;  /* 0x0000080901007387 */ /* 0x0001e20000100800 */
[----:B------:R-:W-:Y:S01]  /*0ea0*/  R2P PR, R6, 0x6 ;  /* 0x0000000606007804 */ /* 0x000fe20000000000 */
[----:B------:R-:W-:Y:S02]  /*0eb0*/  IMAD.MOV.U32 R7, RZ, RZ, R11 ;  /* 0x000000ffff077224 */ /* 0x000fe400078e000b */
[C---:B------:R-:W-:Y:S01]  /*0ec0*/  VIADD R12, R15.reuse, 0x18 ;  /* 0x000000180f0c7836 */ /* 0x040fe20000000000 */
[----:B------:R-:W-:Y:S01]  /*0ed0*/  STL [R1+0x30], R15 ;  /* 0x0000300f01007387 */ /* 0x000fe20000100800 */
[----:B------:R-:W-:Y:S01]  /*0ee0*/  IMAD.MOV.U32 R6, RZ, RZ, R10 ;  /* 0x000000ffff067224 */ /* 0x000fe200078e000a */
[----:B0-----:R-:W-:Y:S01]  /*0ef0*/  SHF.R.S32.HI R9, RZ, 0x1f, R9 ;  /* 0x0000001fff097819 */ /* 0x001fe20000011409 */
[----:B------:R-:W-:Y:S01]  /*0f00*/  VIADD R11, R15, 0x20 ;  /* 0x000000200f0b7836 */ /* 0x000fe20000000000 */
[----:B------:R-:W-:Y:S01]  /*0f10*/  LEA R16, R4, UR37, 0x1 ;  /* 0x0000002504107c11 */ /* 0x000fe2000f8e08ff */
[----:B------:R-:W-:-:S02]  /*0f20*/  IMAD.MOV.U32 R3, RZ, RZ, 0x40 ;  /* 0x00000040ff037424 */ /* 0x000fc400078e00ff */
[----:B------:R0:W-:Y:S01]  /*0f30*/  STL [R1+0x64], R9 ;  /* 0x0000640901007387 */ /* 0x0001e20000100800 */
[----:B------:R-:W-:Y:S01]  /*0f40*/  VIADD R10, R15, 0x28 ;  /* 0x000000280f0a7836 */ /* 0x000fe20000000000 */
[----:B------:R-:W-:Y:S02]  /*0f50*/  SHF.R.S32.HI R4, RZ, 0x1f, R14 ;  /* 0x0000001fff047819 */ /* 0x000fe4000001140e */
[----:B------:R-:W-:Y:S01]  /*0f60*/  STL [R1+0x28], R14 ;  /* 0x0000280e01007387 */ /* 0x000fe20000100800 */
[----:B------:R-:W-:-:S03]  /*0f70*/  SHF.R.S32.HI R0, RZ, 0x3, R0 ;  /* 0x00000003ff007819 */ /* 0x000fc60000011400 */
[----:B------:R1:W-:Y:S01]  /*0f80*/  STL [R1+0x24], R13 ;  /* 0x0000240d01007387 */ /* 0x0003e20000100800 */
[----:B0-----:R-:W-:-:S03]  /*0f90*/  VIADD R9, R15, 0x30 ;  /* 0x000000300f097836 */ /* 0x001fc60000000000 */
[----:B------:R-:W-:Y:S01]  /*0fa0*/  STL [R1+0x20], R12 ;  /* 0x0000200c01007387 */ /* 0x000fe20000100800 */
[----:B------:R-:W-:Y:S01]  /*0fb0*/  SEL R0, R3, 0xffffffc0, !P2 ;  /* 0xffffffc003007807 */ /* 0x000fe20005000000 */
[----:B------:R-:W-:Y:S02]  /*0fc0*/  VIADD R3, R15, 0x38 ;  /* 0x000000380f037836 */ /* 0x000fe40000000000 */
[----:B------:R0:W-:Y:S01]  /*0fd0*/  STL [R1+0x1c], R11 ;  /* 0x00001c0b01007387 */ /* 0x0001e20000100800 */
[----:B-1----:R-:W-:-:S03]  /*0fe0*/  SHF.R.S32.HI R13, RZ, 0x1f, R13 ;  /* 0x0000001fff0d7819 */ /* 0x002fc6000001140d */
[----:B------:R-:W-:Y:S04]  /*0ff0*/  STL [R1+0x18], R10 ;  /* 0x0000180a01007387 */ /* 0x000fe80000100800 */
[----:B------:R-:W-:Y:S04]  /*1000*/  STL [R1+0x14], R9 ;  /* 0x0000140901007387 */ /* 0x000fe80000100800 */
[----:B------:R1:W-:Y:S01]  /*1010*/  STL [R1+0x54], R4 ;  /* 0x0000540401007387 */ /* 0x0003e20000100800 */
[----:B0-----:R-:W-:-:S03]  /*1020*/  SHF.R.S32.HI R11, RZ, 0x1f, R11 ;  /* 0x0000001fff0b7819 */ /* 0x001fc6000001140b */
[----:B------:R-:W-:Y:S01]  /*1030*/  STL [R1+0x10], R3 ;  /* 0x0000100301007387 */ /* 0x000fe20000100800 */
[----:B-1----:R-:W-:-:S03]  /*1040*/  SHF.R.S32.HI R4, RZ, 0x1f, R12 ;  /* 0x0000001fff047819 */ /* 0x002fc6000001140c */
[----:B------:R-:W-:Y:S04]  /*1050*/  STL [R1+0x50], R13 ;  /* 0x0000500d01007387 */ /* 0x000fe80000100800 */
[----:B------:R0:W-:Y:S01]  /*1060*/  STL [R1+0x4c], R4 ;  /* 0x00004c0401007387 */ /* 0x0001e20000100800 */
[----:B------:R-:W-:-:S03]  /*1070*/  SHF.R.S32.HI R9, RZ, 0x1f, R9 ;  /* 0x0000001fff097819 */ /* 0x000fc60000011409 */
[----:B------:R-:W-:Y:S01]  /*1080*/  STL [R1+0x48], R11 ;  /* 0x0000480b01007387 */ /* 0x000fe20000100800 */
[----:B0-----:R-:W-:-:S05]  /*1090*/  SHF.R.S32.HI R4, RZ, 0x1f, R10 ;  /* 0x0000001fff047819 */ /* 0x001fca000001140a */
[----:B------:R0:W-:Y:S04]  /*10a0*/  STL [R1+0x44], R4 ;  /* 0x0000440401007387 */ /* 0x0001e80000100800 */
[----:B------:R1:W-:Y:S01]  /*10b0*/  STL [R1+0x40], R9 ;  /* 0x0000400901007387 */ /* 0x0003e20000100800 */
[----:B0-----:R-:W-:Y:S01]  /*10c0*/  SHF.R.S32.HI R4, RZ, 0x1f, R3 ;  /* 0x0000001fff047819 */ /* 0x001fe20000011403 */
[----:B------:R-:W-:-:S04]  /*10d0*/  IMAD R3, R17, 0x8, R8 ;  /* 0x0000000811037824 */ /* 0x000fc800078e0208 */
[----:B------:R1:W-:Y:S04]  /*10e0*/  STL [R1+0x3c], R4 ;  /* 0x00003c0401007387 */ /* 0x0003e80000100800 */
[----:B------:R1:W-:Y:S01]  /*10f0*/  STL [R1+0x5c], R3 ;  /* 0x00005c0301007387 */ /* 0x0003e20000100800 */
[C---:B------:R-:W-:Y:S02]  /*1100*/  VIADD R18, R16.reuse, 0x1e800 ;  /* 0x0001e80010127836 */ /* 0x040fe40000000000 */
[----:B------:R-:W-:Y:S02]  /*1110*/  VIADD R23, R16, 0x1e820 ;  /* 0x0001e82010177836 */ /* 0x000fe40000000000 */
[----:B------:R-:W-:Y:S02]  /*1120*/  @P1 VIADD R23, R18, 0xffffffe0 ;  /* 0xffffffe012171836 */ /* 0x000fe40000000000 */
[----:B------:R-:W-:-:S02]  /*1130*/  IMAD.MOV.U32 R2, RZ, RZ, RZ ;  /* 0x000000ffff027224 */ /* 0x000fc400078e00ff */
[----:B------:R-:W-:Y:S02]  /*1140*/  IMAD.IADD R18, R18, 0x1, R0 ;  /* 0x0000000112127824 */ /* 0x000fe400078e0200 */
[----:B------:R-:W-:Y:S02]  /*1150*/  IMAD.IADD R17, R0, 0x1, R23 ;  /* 0x0000000100117824 */ /* 0x000fe400078e0217 */
[C---:B------:R-:W-:Y:S02]  /*1160*/  VIADD R153, R23.reuse, 0x6000 ;  /* 0x0000600017997836 */ /* 0x040fe40000000000 */
[----:B------:R-:W-:Y:S01]  /*1170*/  VIADD R152, R23, 0xc000 ;  /* 0x0000c00017987836 */ /* 0x000fe20000000000 */
[----:B------:R-:W-:Y:S01]  /*1180*/  UMOV UR36, URZ ;  /* 0x0000003f00247c82 */ /* 0x000fe20008000000 */
[----:B-12---:R-:W-:-:S07]  /*1190*/  LOP3.LUT R154, R20, 0x1, RZ, 0xfc, !PT ;  /* 0x00000001149a7812 */ /* 0x006fce00078efcff */
.L_x_12339:
[----:B012-45:R-:W0:Y:S01]  /*11a0*/  LDC.64 R8, c[0x0][0xc88] ;  /* 0x00032200ff087b82 */ /* 0x037e220000000a00 */
[----:B------:R-:W-:-:S07]  /*11b0*/  ULDC.64 UR4, c[0x0][0xa28] ;  /* 0x00028a0000047ab9 */ /* 0x000fce0000000a00 */
[----:B------:R-:W1:Y:S08]  /*11c0*/  LDC.64 R12, c[0x0][0x418] ;  /* 0x00010600ff0c7b82 */ /* 0x000e700000000a00 */
[----:B------:R-:W2:Y:S01]  /*11d0*/  LDC R0, c[0x0][0x424] ;  /* 0x00010900ff007b82 */ /* 0x000ea20000000800 */
[----:B0-----:R-:W-:Y:S01]  /*11e0*/  IMAD.WIDE R8, R7, 0x4, R8 ;  /* 0x0000000407087825 */ /* 0x001fe200078e0208 */
[----:B------:R-:W-:-:S06]  /*11f0*/  ISETP.NE.U32.AND P0, PT, RZ, UR4, PT ;  /* 0x00000004ff007c0c */ /* 0x000fcc000bf05070 */
[----:B------:R-:W0:Y:S01]  /*1200*/  LDC R7, c[0x0][0x2f0] ;  /* 0x0000bc00ff077b82 */ /* 0x000e220000000800 */
[----:B---3--:R-:W3:Y:S01]  /*1210*/  LDG.E R155, desc[UR40][R8.64] ;  /* 0x00000028089b7981 */ /* 0x008ee2000c1e1900 */
[----:B------:R-:W-:Y:S01]  /*1220*/  ISETP.NE.AND.EX P0, PT, RZ, UR5, PT, P0 ;  /* 0x00000005ff007c0c */ /* 0x000fe2000bf05300 */
[----:B------:R-:W-:Y:S01]  /*1230*/  IMAD.MOV.U32 R3, RZ, RZ, RZ ;  /* 0x000000ffff037224 */ /* 0x000fe200078e00ff */
[----:B---3--:R-:W-:-:S11]  /*1240*/  SHF.R.S32.HI R4, RZ, 0x1f, R155 ;  /* 0x0000001fff047819 */ /* 0x008fd6000001149b */
[C---:B------:R-:W-:Y:S01]  /*1250*/  @P0 LEA R10, P1, R155.reuse, UR4, 0x2 ;  /* 0x000000049b0a0c11 */ /* 0x040fe2000f8210ff */
[----:B------:R3:W-:Y:S03]  /*1260*/  STL [R1+0xc], R4 ;  /* 0x00000c0401007387 */ /* 0x0007e60000100800 */
[----:B------:R-:W-:Y:S01]  /*1270*/  @P0 LEA.HI.X R11, R155, UR5, R4, 0x2, P1 ;  /* 0x000000059b0b0c11 */ /* 0x000fe200088f1404 */
[----:B------:R-:W-:Y:S02]  /*1280*/  ULDC.64 UR4, c[0x0][0xa20] ;  /* 0x0002880000047ab9 */ /* 0x000fe40000000a00 */
[----:B------:R-:W-:Y:S02]  /*1290*/  ISETP.NE.U32.AND P1, PT, RZ, UR4, PT ;  /* 0x00000004ff007c0c */ /* 0x000fe4000bf25070 */
[----:B------:R3:W5:Y:S01]  /*12a0*/  @P0 LDG.E R3, desc[UR40][R10.64] ;  /* 0x000000280a030981 */ /* 0x000762000c1e1900 */
[----:B-1----:R-:W-:-:S02]  /*12b0*/  ISETP.NE.U32.AND P0, PT, R12, RZ, PT ;  /* 0x000000ff0c00720c */ /* 0x002fc40003f05070 */
[----:B------:R-:W-:Y:S02]  /*12c0*/  ISETP.NE.AND.EX P1, PT, RZ, UR5, PT, P1 ;  /* 0x00000005ff007c0c */ /* 0x000fe4000bf25310 */
[----:B------:R-:W-:-:S04]  /*12d0*/  ISETP.NE.AND.EX P0, PT, R13, RZ, PT, P0 ;  /* 0x000000ff0d00720c */ /* 0x000fc80003f05300 */
[----:B--2---:R-:W-:-:S05]  /*12e0*/  SEL R0, R0, 0x1, P0 ;  /* 0x0000000100007807 */ /* 0x004fca0000000000 */
[----:B0-----:R-:W-:Y:S02]  /*12f0*/  IMAD R120, R0, R7, RZ ;  /* 0x0000000700787224 */ /* 0x001fe400078e02ff */
[----:B------:R-:W-:-:S04]  /*1300*/  @P1 LEA R8, P2, R155, UR4, 0x2 ;  /* 0x000000049b081c11 */ /* 0x000fc8000f8410ff */
[----:B------:R-:W-:-:S05]  /*1310*/  @P1 LEA.HI.X R9, R155, UR5, R4, 0x2, P2 ;  /* 0x000000059b091c11 */ /* 0x000fca00090f1404 */
[----:B------:R3:W5:Y:S01]  /*1320*/  @P1 LDG.E R120, desc[UR40][R8.64] ;  /* 0x0000002808781981 */ /* 0x000762000c1e1900 */
[----:B------:R-:W-:Y:S05]  /*1330*/  @P1 BRA `(.L_x_12306) ;  /* 0x0000000000241947 */ /* 0x000fea0003800000 */
[----:B------:R-:W-:Y:S02]  /*1340*/  ULDC.64 UR4, c[0x0][0xa08] ;  /* 0x0002820000047ab9 */ /* 0x000fe40000000a00 */
[----:B------:R-:W-:-:S04]  /*1350*/  ISETP.NE.U32.AND P0, PT, RZ, UR4, PT ;  /* 0x00000004ff007c0c */ /* 0x000fc8000bf05070 */
[----:B------:R-:W-:-:S13]  /*1360*/  ISETP.NE.AND.EX P0, PT, RZ, UR5, PT, P0 ;  /* 0x00000005ff007c0c */ /* 0x000fda000bf05300 */
[----:B------:R-:W-:Y:S05]  /*1370*/  @!P0 BRA `(.L_x_12306) ;  /* 0x0000000000148947 */ /* 0x000fea0003800000 */
[----:B---3--:R-:W0:Y:S02]  /*1380*/  LDC.64 R8, c[0x0][0xa08] ;  /* 0x00028200ff087b82 */ /* 0x008e240000000a00 */
[----:B0-----:R-:W-:-:S05]  /*1390*/  IMAD.WIDE R8, R155, 0x4, R8 ;  /* 0x000000049b087825 */ /* 0x001fca00078e0208 */
[----:B-----5:R-:W2:Y:S04]  /*13a0*/  LDG.E R120, desc[UR40][R8.64] ;  /* 0x0000002808787981 */ /* 0x020ea8000c1e1900 */
[----:B------:R-:W2:Y:S02]  /*13b0*/  LDG.E R7, desc[UR40][R8.64+0x4] ;  /* 0x0000042808077981 */ /* 0x000ea4000c1e1900 */
[----:B--2---:R-:W-:-:S07]  /*13c0*/  IMAD.IADD R120, R7, 0x1, -R120 ;  /* 0x0000000107787824 */ /* 0x004fce00078e0a78 */
.L_x_12306:
[----:B-----5:R-:W-:Y:S01]  /*13d0*/  IMAD.IADD R120, R120, 0x1, -R3 ;  /* 0x0000000178787824 */ /* 0x020fe200078e0a03 */
[----:B------:R-:W-:Y:S01]  /*13e0*/  LOP3.LUT R3, R6, 0xff000000, RZ, 0xc0, !PT ;  /* 0xff00000006037812 */ /* 0x000fe200078ec0ff */
[----:B------:R-:W-:Y:S02]  /*13f0*/  IMAD.MOV.U32 R19, RZ, RZ, RZ ;  /* 0x000000ffff137224 */ /* 0x000fe400078e00ff */
[C---:B------:R-:W-:Y:S01]  /*1400*/  VIADD R0, R120.reuse, 0xbf ;  /* 0x000000bf78007836 */ /* 0x040fe20000000000 */
[----:B------:R-:W-:Y:S02]  /*1410*/  SHF.R.U32.HI R3, RZ, 0x8, R3 ;  /* 0x00000008ff037819 */ /* 0x000fe40000011603 */
[----:B------:R-:W-:Y:S01]  /*1420*/  ISETP.GE.AND P0, PT, R120, 0x1, PT ;  /* 0x000000017800780c */ /* 0x000fe20003f06270 */
[----:B---3--:R-:W-:Y:S01]  /*1430*/  IMAD.HI R4, R0, 0x2aaaaaab, RZ ;  /* 0x2aaaaaab00047827 */ /* 0x008fe200078e02ff */
[----:B------:R-:W-:-:S04]  /*1440*/  LOP3.LUT R0, R6, 0xff0000, RZ, 0xc0, !PT ;  /* 0x00ff000006007812 */ /* 0x000fc800078ec0ff */
[----:B------:R-:W-:Y:S02]  /*1450*/  LEA.HI R0, R0, R3, RZ, 0x10 ;  /* 0x0000000300007211 */ /* 0x000fe400078f80ff */
[----:B------:R-:W-:Y:S02]  /*1460*/  SHF.R.U32.HI R7, RZ, 0x1f, R4 ;  /* 0x0000001fff077819 */ /* 0x000fe40000011604 */
[----:B------:R-:W-:Y:S02]  /*1470*/  LOP3.LUT R14, R0, 0xff, RZ, 0xc0, !PT ;  /* 0x000000ff000e7812 */ /* 0x000fe400078ec0ff */
[----:B------:R-:W-:Y:S02]  /*1480*/  LEA.HI.SX32 R11, R4, R7, 0x1b ;  /* 0x00000007040b7211 */ /* 0x000fe400078fdaff */
[----:B------:R-:W-:Y:S01]  /*1490*/  SHF.R.U32.HI R157, RZ, 0x10, R0 ;  /* 0x00000010ff9d7819 */ /* 0x000fe20000011600 */
[----:B------:R0:W-:Y:S01]  /*14a0*/  STL [R1+0x2c], R14 ;  /* 0x00002c0e01007387 */ /* 0x0001e20000100800 */
[----:B------:R-:W-:Y:S05]  /*14b0*/  @!P0 BRA `(.L_x_12307) ;  /* 0x0000000000748947 */ /* 0x000fea0003800000 */
[----:B------:R-:W1:Y:S01]  /*14c0*/  LDC R0, c[0x0][0x9f0] ;  /* 0x00027c00ff007b82 */ /* 0x000e620000000800 */
[----:B------:R-:W-:-:S04]  /*14d0*/  ISETP.NE.AND P0, PT, R157, RZ, PT ;  /* 0x000000ff9d00720c */ /* 0x000fc80003f05270 */
[----:B-1----:R-:W-:-:S04]  /*14e0*/  SEL R12, R157, R0, P0 ;  /* 0x000000009d0c7207 */ /* 0x002fc80000000000 */
[-C--:B------:R-:W-:Y:S02]  /*14f0*/  IABS R4, R12.reuse ;  /* 0x0000000c00047213 */ /* 0x080fe40000000000 */
[----:B------:R-:W-:Y:S02]  /*1500*/  IADD3 R0, R11, -0x1, R12 ;  /* 0xffffffff0b007810 */ /* 0x000fe40007ffe00c */
[----:B------:R-:W1:Y:S01]  /*1510*/  I2F.RP R3, R4 ;  /* 0x0000000400037306 */ /* 0x000e620000209400 */
[----:B------:R-:W-:Y:S02]  /*1520*/  IABS R13, R12 ;  /* 0x0000000c000d7213 */ /* 0x000fe40000000000 */
        /* <DEDUP_REMOVED lines=22> */
.L_x_12307:
[-C--:B------:R-:W-:Y:S01]  /*1690*/  IMAD R22, R14, R19.reuse, RZ ;  /* 0x000000130e167224 */ /* 0x080fe200078e02ff */
[----:B------:R1:W-:Y:S01]  /*16a0*/  STL [R1+0x4], R5 ;  /* 0x0000040501007387 */ /* 0x0003e20000100800 */
[----:B------:R-:W-:Y:S02]  /*16b0*/  LOP3.LUT R156, R6, 0xffff, RZ, 0xc0, !PT ;  /* 0x0000ffff069c7812 */ /* 0x000fe400078ec0ff */
[----:B------:R-:W-:Y:S02]  /*16c0*/  CS2R R58, SRZ ;  /* 0x00000000003a7805 */ /* 0x000fe4000001ff00 */
[----:B------:R-:W-:Y:S02]  /*16d0*/  PLOP3.LUT P0, PT, PT, PT, PT, 0x80, 0x0 ;  /* 0x000000000000781c */ /* 0x000fe40003f0f070 */
[----:B------:R-:W-:Y:S02]  /*16e0*/  CS2R R150, SRZ ;  /* 0x0000000000967805 */ /* 0x000fe4000001ff00 */
[----:B------:R-:W-:-:S02]  /*16f0*/  VIADDMNMX R19, R22, R19, R11, PT ;  /* 0x0000001316137246 */ /* 0x000fc4000380010b */
[----:B------:R-:W-:Y:S02]  /*1700*/  CS2R R40, SRZ ;  /* 0x0000000000287805 */ /* 0x000fe4000001ff00 */
[----:B------:R-:W-:Y:S02]  /*1710*/  CS2R R54, SRZ ;  /* 0x0000000000367805 */ /* 0x000fe4000001ff00 */
[----:B------:R-:W-:Y:S02]  /*1720*/  CS2R R38, SRZ ;  /* 0x0000000000267805 */ /* 0x000fe4000001ff00 */
[----:B------:R-:W-:Y:S02]  /*1730*/  ISETP.GT.AND P1, PT, R19, R22, PT ;  /* 0x000000161300720c */ /* 0x000fe40003f24270 */
        /* <DEDUP_REMOVED lines=12> */
[----:B-1----:R-:W-:Y:S06]  /*1800*/  @!P1 BRA `(.L_x_12308) ;  /* 0x0000006400149947 */ /* 0x002fec0003800000 */
[----:B------:R-:W1:Y:S02]  /*1810*/  S2R R0, SR_TID.X ;  /* 0x0000000000007919 */ /* 0x000e640000002100 */
[----:B-1----:R-:W-:-:S05]  /*1820*/  VIADD R3, R0, 0xffffff80 ;  /* 0xffffff8000037836 */ /* 0x002fca0000000000 */
[----:B------:R-:W-:-:S04]  /*1830*/  SHF.R.S32.HI R0, RZ, 0x1f, R3 ;  /* 0x0000001fff007819 */ /* 0x000fc80000011403 */
[----:B------:R-:W-:-:S04]  /*1840*/  LEA.HI R0, R0, R3, RZ, 0x7 ;  /* 0x0000000300007211 */ /* 0x000fc800078f38ff */
[----:B------:R-:W-:-:S06]  /*1850*/  SHF.R.S32.HI R0, RZ, 0x7, R0 ;  /* 0x00000007ff007819 */ /* 0x000fcc0000011400 */
[----:B------:R-:W1:Y:S02]  /*1860*/  SHFL.IDX PT, R0, R0, RZ, 0x1f ;  /* 0x00001fff00007589 */ /* 0x000e6400000e0000 */
[----:B-1----:R-:W-:-:S13]  /*1870*/  R2UR UR39, R0 ;  /* 0x00000000002772ca */ /* 0x002fda00000e0000 */
[----:B------:R-:W-:-:S04]  /*1880*/  UIMAD.WIDE UR4, UR39, 0x55555556, URZ ;  /* 0x55555556270478a5 */ /* 0x000fc8000f8e023f */
[----:B------:R-:W-:Y:S02]  /*1890*/  ULEA.HI UR38, UR5, UR5, URZ, 0x1 ;  /* 0x0000000505267291 */ /* 0x000fe4000f8f083f */
[----:B------:R-:W-:Y:S02]  /*18a0*/  UIADD3 UR5, UR37, 0x1e800, URZ ;  /* 0x0001e80025057890 */ /* 0x000fe4000fffe03f */
[----:B------:R-:W-:Y:S02]  /*18b0*/  UIMAD UR38, UR38, -0x3, UR39 ;  /* 0xfffffffd262678a4 */ /* 0x000fe4000f8e0227 */
[----:B------:R-:W-:Y:S02]  /*18c0*/  ULOP3.LUT UP0, URZ, UR5, 0x3ff, URZ, 0xc0, !UPT ;  /* 0x000003ff053f7892 */ /* 0x000fe4000f80c03f */
[----:B------:R-:W-:-:S04]  /*18d0*/  ULEA UR4, UR38, UR37, 0xd ;  /* 0x0000002526047291 */ /* 0x000fc8000f8e683f */
[----:B------:R-:W-:Y:S01]  /*18e0*/  PLOP3.LUT P0, PT, PT, PT, UP0, 0x80, 0x0 ;  /* 0x000000000000781c */ /* 0x000fe20003f0f008 */
[----:B------:R-:W-:-:S04]  /*18f0*/  UIADD3 UR4, UR4, 0xc400, URZ ;  /* 0x0000c40004047890 */ /* 0x000fc8000fffe03f */
[----:B------:R-:W-:-:S04]  /*1900*/  USHF.R.U32.HI UR4, URZ, 0x4, UR4 ;  /* 0x000000043f047899 */ /* 0x000fc80008011604 */
[----:B------:R-:W-:-:S04]  /*1910*/  ULOP3.LUT UR42, UR4, 0x3fff, URZ, 0xc0, !UPT ;  /* 0x00003fff042a7892 */ /* 0x000fc8000f8ec03f */
[----:B------:R-:W-:Y:S08]  /*1920*/  @!P0 BRA `(.L_x_12309) ;  /* 0x0000000000408947 */ /* 0x000ff00003800000 */
        /* <DEDUP_REMOVED lines=16> */
.L_x_12309:
[----:B------:R-:W2:Y:S01]  /*1a30*/  LDL R20, [R1+0x38] ;  /* 0x0000380001147983 */ /* 0x000ea20000100800 */
[----:B------:R-:W-:Y:S02]  /*1a40*/  ISETP.NE.AND P0, PT, R154, 0x3, PT ;  /* 0x000000039a00780c */ /* 0x000fe40003f05270 */
[----:B--2---:R-:W-:-:S04]  /*1a50*/  LEA.HI R0, R20, R20, RZ, 0x1 ;  /* 0x0000001414007211 */ /* 0x004fc800078f08ff */
[----:B------:R-:W-:-:S05]  /*1a60*/  LOP3.LUT R0, R0, 0xfffffffe, RZ, 0xc0, !PT ;  /* 0xfffffffe00007812 */ /* 0x000fca00078ec0ff */
[----:B------:R-:W-:-:S05]  /*1a70*/  IMAD.IADD R0, R20, 0x1, -R0 ;  /* 0x0000000114007824 */ /* 0x000fca00078e0a00 */
[----:B------:R-:W-:-:S04]  /*1a80*/  SHF.L.U32 R0, R0, 0x1f, RZ ;  /* 0x0000001f00007819 */ /* 0x000fc800000006ff */
[----:B------:R-:W1:Y:S02]  /*1a90*/  SYNCS.PHASECHK.TRANS64.TRYWAIT P1, [UR37+0x30800], R0 ;  /* 0x03080000ff0075a7 */ /* 0x000e640008020165 */
[----:B-1----:R-:W-:Y:S05]  /*1aa0*/  @!P1 BRA `(.L_x_12310) ;  /* 0x000000dc00e09947 */ /* 0x002fea0003800000 */
.L_x_12450:
[----:B------:R-:W-:Y:S05]  /*1ab0*/  @!P0 BRA `(.L_x_12311) ;  /* 0x0000000000048947 */ /* 0x000fea0003800000 */
[----:B------:R-:W-:Y:S01]  /*1ac0*/  BPT.TRAP 0x1 ;  /* 0x000000040000795c */ /* 0x000fe20000300000 */
.L_x_12311:
[----:B------:R-:W-:Y:S01]  /*1ad0*/  IMAD.U32 R4, RZ, RZ, UR36 ;  /* 0x00000024ff047e24 */ /* 0x000fe2000f8e00ff */
[----:B-1----:R-:W-:-:S04]  /*1ae0*/  SHF.L.U32 R3, R2, 0x1f, RZ ;  /* 0x0000001f02037819 */ /* 0x002fc800000006ff */
[----:B------:R-:W-:-:S04]  /*1af0*/  LEA R4, R4, UR37, 0x3 ;  /* 0x0000002504047c11 */ /* 0x000fc8000f8e18ff */
[----:B------:R1:W2:Y:S01]  /*1b00*/  SYNCS.PHASECHK.TRANS64.TRYWAIT P2, [R4+URZ+0x30830], R3 ;  /* 0x03083003040075a7 */ /* 0x0002a2000804017f */
[----:B------:R-:W-:Y:S05]  /*1b10*/  @!P0 BRA `(.L_x_12312) ;  /* 0x0000000000048947 */ /* 0x000fea0003800000 */
[----:B------:R-:W-:Y:S01]  /*1b20*/  BPT.TRAP 0x1 ;  /* 0x000000040000795c */ /* 0x000fe20000300000 */
.L_x_12312:
[----:B------:R-:W3:Y:S01]  /*1b30*/  S2R R0, SR_TID.X ;  /* 0x0000000000007919 */ /* 0x000ee20000002100 */
[----:B------:R-:W-:Y:S01]  /*1b40*/  IMAD.MOV.U32 R151, RZ, RZ, RZ ;  /* 0x000000ffff977224 */ /* 0x000fe200078e00ff */
[----:B---3--:R-:W-:Y:S01]  /*1b50*/  LOP3.LUT P1, RZ, R0, 0x7f, RZ, 0xc0, !PT ;  /* 0x0000007f00ff7812 */ /* 0x008fe2000782c0ff */
[----:B--2---:R-:W-:-:S12]  /*1b60*/  @P2 BRA `(.L_x_12313) ;  /* 0x0000000000082947 */ /* 0x004fd80003800000 */
[----:B------:R-:W2:Y:S02]  /*1b70*/  SYNCS.PHASECHK.TRANS64.TRYWAIT P2, [R4+URZ+0x30830], R3 ;  /* 0x03083003040075a7 */ /* 0x000ea4000804017f */
[----:B--2---:R-:W-:Y:S05]  /*1b80*/  @!P2 BRA `(.L_x_12314) ;  /* 0x000000dc00c0a947 */ /* 0x004fea0003800000 */
.L_x_12313:
[----:B------:R-:W-:Y:S05]  /*1b90*/  WARPSYNC.ALL ;  /* 0x0000000000007948 */ /* 0x000fea0003800000 */
[----:B------:R-:W-:Y:S01]  /*1ba0*/  UIADD3 UR4, UR37, 0x12400, URZ ;  /* 0x0001240025047890 */ /* 0x000fe2000fffe03f */
[----:B------:R-:W3:Y:S01]  /*1bb0*/  LDL R0, [R1+0x30] ;  /* 0x0000300001007983 */ /* 0x000ee20000100800 */
[----:B------:R-:W-:Y:S01]  /*1bc0*/  WARPGROUP.ARRIVE ;  /* 0x00000000000079c5 */ /* 0x000fe20000000000 */
[----:B------:R-:W-:Y:S01]  /*1bd0*/  UMOV UR5, 0x40000040 ;  /* 0x4000004000057882 */ /* 0x000fe20000000000 */
[----:B------:R-:W-:Y:S01]  /*1be0*/  USHF.R.U32.HI UR4, URZ, 0x4, UR4 ;  /* 0x000000043f047899 */ /* 0x000fe20008011604 */
[----:B------:R-:W-:Y:S01]  /*1bf0*/  P2R R7, PR, RZ, 0x2 ;  /* 0x00000002ff077803 */ /* 0x000fe20000000000 */
[----:B------:R-:W-:Y:S01]  /*1c00*/  UMOV UR7, 0x40000040 ;  /* 0x4000004000077882 */ /* 0x000fe20000000000 */
[----:B------:R-:W-:Y:S01]  /*1c10*/  UMOV UR9, 0x40000040 ;  /* 0x4000004000097882 */ /* 0x000fe20000000000 */
[----:B------:R-:W-:Y:S01]  /*1c20*/  ULOP3.LUT UR4, UR4, 0x3fff, URZ, 0xc0, !UPT ;  /* 0x00003fff04047892 */ /* 0x000fe2000f8ec03f */
[----:B------:R-:W-:Y:S01]  /*1c30*/  P2R R6, PR, RZ, 0x1 ;  /* 0x00000001ff067803 */ /* 0x000fe20000000000 */
[----:B------:R-:W-:Y:S01]  /*1c40*/  UMOV UR11, 0x40000040 ;  /* 0x40000040000b7882 */ /* 0x000fe20000000000 */
[----:B------:R-:W-:Y:S01]  /*1c50*/  UMOV UR13, 0x40000040 ;  /* 0x40000040000d7882 */ /* 0x000fe20000000000 */
[----:B------:R-:W-:Y:S01]  /*1c60*/  ULOP3.LUT UR20, UR4, 0x10000, URZ, 0xfc, !UPT ;  /* 0x0001000004147892 */ /* 0x000fe2000f8efc3f */
[--C-:B------:R-:W-:Y:S01]  /*1c70*/  IMAD.MOV.U32 R150, RZ, RZ, R151.reuse ;  /* 0x000000ffff967224 */ /* 0x100fe200078e0097 */
[----:B------:R-:W-:Y:S01]  /*1c80*/  ULOP3.LUT UR4, UR42, 0x10000, URZ, 0xfc, !UPT ;  /* 0x000100002a047892 */ /* 0x000fe2000f8efc3f */
[--C-:B------:R-:W-:Y:S01]  /*1c90*/  IMAD.MOV.U32 R149, RZ, RZ, R151.reuse ;  /* 0x000000ffff957224 */ /* 0x100fe200078e0097 */
[----:B------:R-:W-:Y:S01]  /*1ca0*/  UIMAD UR6, UR36, 0x600, UR20 ;  /* 0x00000600240678a4 */ /* 0x000fe2000f8e0214 */
[--C-:B------:R-:W-:Y:S01]  /*1cb0*/  IMAD.MOV.U32 R148, RZ, RZ, R151.reuse ;  /* 0x000000ffff947224 */ /* 0x100fe200078e0097 */
[----:B------:R-:W-:Y:S01]  /*1cc0*/  UIADD3 UR8, UR4, 0x2, URZ ;  /* 0x0000000204087890 */ /* 0x000fe2000fffe03f */
[--C-:B------:R-:W-:Y:S01]  /*1cd0*/  IMAD.MOV.U32 R147, RZ, RZ, R151.reuse ;  /* 0x000000ffff937224 */ /* 0x100fe200078e0097 */
[----:B------:R-:W-:Y:S01]  /*1ce0*/  UIADD3 UR10, UR6, 0x2, URZ ;  /* 0x00000002060a7890 */ /* 0x000fe2000fffe03f */
[--C-:B------:R-:W-:Y:S01]  /*1cf0*/  IMAD.MOV.U32 R146, RZ, RZ, R151.reuse ;  /* 0x000000ffff927224 */ /* 0x100fe200078e0097 */
[----:B------:R-:W-:Y:S01]  /*1d00*/  UIADD3 UR12, UR4, 0x4, URZ ;  /* 0x00000004040c7890 */ /* 0x000fe2000fffe03f */
[----:B------:R-:W-:Y:S01]  /*1d10*/  IMAD.MOV.U32 R145, RZ, RZ, R151 ;  /* 0x000000ffff917224 */ /* 0x000fe200078e0097 */
[----:B------:R-:W-:-:S02]  /*1d20*/  UIADD3 UR14, UR6, 0x4, URZ ;  /* 0x00000004060e7890 */ /* 0x000fc4000fffe03f */
[----:B------:R-:W-:Y:S01]  /*1d30*/  HGMMA.64x192x16.F32 R24, gdesc[UR4], RZ, !UPT, gsb0 ;  /* 0x02e00000041879f0 */ /* 0x000fe2000c0008ff */
[----:B------:R-:W-:Y:S01]  /*1d40*/  UMOV UR15, 0x40000040 ;  /* 0x40000040000f7882 */ /* 0x000fe20000000000 */
[----:B------:R-:W-:Y:S01]  /*1d50*/  UIADD3 UR16, UR4, 0x6, URZ ;  /* 0x0000000604107890 */ /* 0x000fe2000fffe03f */
[--C-:B------:R-:W-:Y:S01]  /*1d60*/  IMAD.MOV.U32 R144, RZ, RZ, R151.reuse ;  /* 0x000000ffff907224 */ /* 0x100fe200078e0097 */
[----:B------:R-:W-:Y:S01]  /*1d70*/  UIADD3 UR18, UR6, 0x6, URZ ;  /* 0x0000000606127890 */ /* 0x000fe2000fffe03f */
[--C-:B------:R-:W-:Y:S01]  /*1d80*/  IMAD.MOV.U32 R143, RZ, RZ, R151.reuse ;  /* 0x000000ffff8f7224 */ /* 0x100fe200078e0097 */
[----:B------:R-:W-:Y:S01]  /*1d90*/  UMOV UR17, 0x40000040 ;  /* 0x4000004000117882 */ /* 0x000fe20000000000 */
[----:B------:R-:W-:Y:S01]  /*1da0*/  UMOV UR19, 0x40000040 ;  /* 0x4000004000137882 */ /* 0x000fe20000000000 */
[----:B------:R-:W-:Y:S01]  /*1db0*/  ULDC UR6, c[0x0][0x988] ;  /* 0x0002620000067ab9 */ /* 0x000fe20000000800 */
        /* <DEDUP_REMOVED lines=24> */
[----:B------:R-:W-:Y:S01]  /*1f40*/  HGMMA.64x192x16.F32 R24, gdesc[UR8], R24, gsb0 ;  /* 0x02e00000081879f0 */ /* 0x000fe20008000818 */
[----:B---3--:R-:W-:-:S05]  /*1f50*/  IADD3 R120, R120, 0xc0, -R0 ;  /* 0x000000c078787810 */ /* 0x008fca0007ffe800 */
[----:B------:R-:W-:Y:S02]  /*1f60*/  IMAD R5, R19, -0xc0, R120 ;  /* 0xffffff4013057824 */ /* 0x000fe400078e0278 */
[----:B------:R-:W-:-:S03]  /*1f70*/  IMAD.MOV.U32 R120, RZ, RZ, R151 ;  /* 0x000000ffff787224 */ /* 0x000fc600078e0097 */
        /* <DEDUP_REMOVED lines=17> */
[----:B-12---:R-:W-:-:S02]  /*2090*/  FMNMX.FTZ R3, R24, R25, !PT ;  /* 0x0000001918037209 */ /* 0x006fc40007810000 */
        /* <DEDUP_REMOVED lines=170> */
[----:B------:R-:W-:Y:S02]  /*2b40*/  P2R R11, PR, RZ, 0x4 ;  /* 0x00000004ff0b7803 */ /* 0x000fe40000000000 */
[----:B------:R-:W-:Y:S02]  /*2b50*/  FMNMX.FTZ R12, R117, R0, !PT ;  /* 0x00000000750c7209 */ /* 0x000fe40007810000 */
[----:B------:R-:W-:Y:S02]  /*2b60*/  P2R R9, PR, RZ, 0x2 ;  /* 0x00000002ff097803 */ /* 0x000fe40000000000 */
[----:B------:R-:W-:Y:S01]  /*2b70*/  ISETP.GT.AND P1, PT, R5, 0xa0, PT ;  /* 0x000000a00500780c */ /* 0x000fe20003f24270 */
[----:B------:R-:W1:Y:S01]  /*2b80*/  SHFL.BFLY PT, R3, R12, 0x2, 0x1f ;  /* 0x0c401f000c037f89 */ /* 0x000e6200000e0000 */
[----:B------:R-:W-:-:S02]  /*2b90*/  P2R R10, PR, RZ, 0x1 ;  /* 0x00000001ff0a7803 */ /* 0x000fc40000000000 */
[----:B------:R-:W-:Y:S02]  /*2ba0*/  FSEL R106, R106, -INF , P1 ;  /* 0xff8000006a6a7808 */ /* 0x000fe40000800000 */
[----:B------:R-:W-:Y:S02]  /*2bb0*/  ISETP.NE.AND P1, PT, R9, RZ, PT ;  /* 0x000000ff0900720c */ /* 0x000fe40003f25270 */
[----:B------:R-:W-:Y:S02]  /*2bc0*/  ISETP.GT.AND P0, PT, R5, 0x99, PT ;  /* 0x000000990500780c */ /* 0x000fe40003f04270 */
[----:B------:R-:W-:Y:S02]  /*2bd0*/  FSEL R107, R107, -INF , P1 ;  /* 0xff8000006b6b7808 */ /* 0x000fe40000800000 */
[----:B------:R-:W-:Y:S02]  /*2be0*/  ISETP.NE.AND P1, PT, R7, RZ, PT ;  /* 0x000000ff0700720c */ /* 0x000fe40003f25270 */
[----:B------:R-:W-:-:S02]  /*2bf0*/  FSEL R103, R103, -INF , P0 ;  /* 0xff80000067677808 */ /* 0x000fc40000000000 */
[----:B------:R-:W-:Y:S02]  /*2c00*/  ISETP.NE.AND P0, PT, R10, RZ, PT ;  /* 0x000000ff0a00720c */ /* 0x000fe40003f05270 */
[----:B------:R-:W-:Y:S02]  /*2c10*/  FSEL R114, R114, -INF , P3 ;  /* 0xff80000072727808 */ /* 0x000fe40001800000 */
[----:B------:R-:W-:Y:S02]  /*2c20*/  FSEL R110, R110, -INF , P0 ;  /* 0xff8000006e6e7808 */ /* 0x000fe40000000000 */
[----:B------:R-:W-:Y:S02]  /*2c30*/  ISETP.NE.AND P0, PT, R6, RZ, PT ;  /* 0x000000ff0600720c */ /* 0x000fe40003f05270 */
[----:B------:R-:W-:Y:S01]  /*2c40*/  FSEL R115, R115, -INF , P4 ;  /* 0xff80000073737808 */ /* 0x000fe20002000000 */
[----:B------:R-:W-:Y:S01]  /*2c50*/  @!P1 VIADD R4, R4, 0x30840 ;  /* 0x0003084004049836 */ /* 0x000fe20000000000 */
[----:B-1----:R-:W-:Y:S01]  /*2c60*/  FMNMX.FTZ R13, R12, R3, !PT ;  /* 0x000000030c0d7209 */ /* 0x002fe20007810000 */
[----:B------:R-:W-:Y:S01]  /*2c70*/  IMAD.U32 R3, RZ, RZ, UR6 ;  /* 0x00000006ff037e24 */ /* 0x000fe2000f8e00ff */
[----:B------:R-:W-:-:S02]  /*2c80*/  FSEL R118, R118, -INF , P5 ;  /* 0xff80000076767808 */ /* 0x000fc40002800000 */
[----:B------:R-:W-:Y:S01]  /*2c90*/  FSEL R119, R119, -INF , P6 ;  /* 0xff80000077777808 */ /* 0x000fe20003000000 */
[----:B------:R-:W1:Y:S01]  /*2ca0*/  SHFL.BFLY PT, R0, R13, 0x1, 0x1f ;  /* 0x0c201f000d007f89 */ /* 0x000e6200000e0000 */
[----:B------:R-:W-:-:S04]  /*2cb0*/  @!P1 PRMT R4, RZ, 0x654, R4 ;  /* 0x00000654ff049816 */ /* 0x000fc80000000004 */
[----:B------:R2:W-:Y:S01]  /*2cc0*/  @!P1 SYNCS.ARRIVE.TRANS64.RED.A1T0 RZ, [R4+URZ], RZ ;  /* 0x000000ff04ff99a7 */ /* 0x0005e2000810043f */
[----:B-1----:R-:W-:-:S04]  /*2cd0*/  FMNMX.FTZ R0, R13, R0, !PT ;  /* 0x000000000d007209 */ /* 0x002fc80007810000 */
[C---:B------:R-:W-:Y:S01]  /*2ce0*/  FSETP.NEU.FTZ.AND P2, PT, R0.reuse, -INF , PT ;  /* 0xff8000000000780b */ /* 0x040fe20003f5d000 */
[----:B------:R-:W-:-:S05]  /*2cf0*/  FMUL.FTZ R8, R0, R3 ;  /* 0x0000000300087220 */ /* 0x000fca0000410000 */
[----:B------:R-:W-:Y:S02]  /*2d00*/  FSEL R8, R8, RZ, P2 ;  /* 0x000000ff08087208 */ /* 0x000fe40001000000 */
[----:B------:R-:W-:Y:S02]  /*2d10*/  ISETP.NE.AND P2, PT, R11, RZ, PT ;  /* 0x000000ff0b00720c */ /* 0x000fe40003f45270 */
        /* <DEDUP_REMOVED lines=11> */
[--C-:B0-----:R-:W-:Y:S01]  /*2dd0*/  FFMA.FTZ R14, R33, R3, -R8.reuse ;  /* 0x00000003210e7223 */ /* 0x101fe20000010808 */
        /* <DEDUP_REMOVED lines=14> */
[--C-:B------:R-:W-:Y:S01]  /*2ec0*/  FFMA.FTZ R45, R72, R3, -R8.reuse ;  /* 0x00000003482d7223 */ /* 0x100fe20000010808 */
[----:B------:R-:W-:Y:S01]  /*2ed0*/  FSEL R111, R111, -INF , P2 ;  /* 0xff8000006f6f7808 */ /* 0x000fe20001000000 */
[----:B------:R-:W-:Y:S01]  /*2ee0*/  MUFU.EX2 R5, R5 ;  /* 0x0000000500057308 */ /* 0x000fe20000000800 */
[----:B------:R-:W-:Y:S01]  /*2ef0*/  FMNMX.FTZ R36, R42, R11, !PT ;  /* 0x0000000b2a247209 */ /* 0x000fe20007810000 */
[-CC-:B------:R-:W-:Y:S01]  /*2f00*/  FFMA.FTZ R32, R53, R3.reuse, -R8.reuse ;  /* 0x0000000335207223 */ /* 0x180fe20000010808 */
[-CC-:B------:R-:W-:Y:S01]  /*2f10*/  FFMA.FTZ R53, R77, R3.reuse, -R8.reuse ;  /* 0x000000034d357223 */ /* 0x180fe20000010808 */
[-CC-:B------:R-:W-:Y:S01]  /*2f20*/  FFMA.FTZ R77, R100, R3.reuse, -R8.reuse ;  /* 0x00000003644d7223 */ /* 0x180fe20000010808 */
[----:B------:R-:W-:Y:S01]  /*2f30*/  FMNMX.FTZ R11, R43, R36, !PT ;  /* 0x000000242b0b7209 */ /* 0x000fe20007810000 */
[-CC-:B------:R-:W-:Y:S01]  /*2f40*/  FFMA.FTZ R36, R57, R3.reuse, -R8.reuse ;  /* 0x0000000339247223 */ /* 0x180fe20000010808 */
[--C-:B------:R-:W-:Y:S01]  /*2f50*/  FFMA.FTZ R57, R81, R3, -R8.reuse ;  /* 0x0000000351397223 */ /* 0x100fe20000010808 */
[----:B------:R-:W2:Y:S01]  /*2f60*/  MUFU.EX2 R6, R6 ;  /* 0x0000000600067308 */ /* 0x000ea20000000800 */
[----:B------:R-:W-:Y:S01]  /*2f70*/  FMNMX.FTZ R40, R46, R11, !PT ;  /* 0x0000000b2e287209 */ /* 0x000fe20007810000 */
[-CC-:B------:R-:W-:Y:S01]  /*2f80*/  FFMA.FTZ R81, R108, R3.reuse, -R8.reuse ;  /* 0x000000036c517223 */ /* 0x180fe20000010808 */
[-CC-:B------:R-:W-:Y:S01]  /*2f90*/  FFMA.FTZ R61, R61, R3.reuse, -R8.reuse ;  /* 0x000000033d3d7223 */ /* 0x180fe20000010808 */
[----:B------:R-:W-:Y:S01]  /*2fa0*/  FFMA.FTZ R116, R116, R3, -R8 ;  /* 0x0000000374747223 */ /* 0x000fe20000010808 */
[----:B------:R-:W-:-:S03]  /*2fb0*/  FMNMX.FTZ R11, R47, R40, !PT ;  /* 0x000000282f0b7209 */ /* 0x000fc60007810000 */
[----:B------:R-:W0:Y:S01]  /*2fc0*/  MUFU.EX2 R7, R7 ;  /* 0x0000000700077308 */ /* 0x000e220000000800 */
[----:B------:R-:W-:-:S04]  /*2fd0*/  FMNMX.FTZ R40, R50, R11, !PT ;  /* 0x0000000b32287209 */ /* 0x000fc80007810000 */
[----:B------:R-:W-:-:S03]  /*2fe0*/  FMNMX.FTZ R11, R51, R40, !PT ;  /* 0x00000028330b7209 */ /* 0x000fc60007810000 */
[----:B------:R-:W1:Y:S01]  /*2ff0*/  MUFU.EX2 R13, R13 ;  /* 0x0000000d000d7308 */ /* 0x000e620000000800 */
[----:B------:R-:W-:Y:S02]  /*3000*/  FMNMX.FTZ R40, R54, R11, !PT ;  /* 0x0000000b36287209 */ /* 0x000fe40007810000 */
[----:B--2---:R-:W-:Y:S02]  /*3010*/  F2FP.F16.F32.PACK_AB R4, R6, R5 ;  /* 0x000000050604723e */ /* 0x004fe400000000ff */
[----:B------:R-:W-:-:S03]  /*3020*/  FMNMX.FTZ R11, R55, R40, !PT ;  /* 0x00000028370b7209 */ /* 0x000fc60007810000 */
[----:B------:R-:W2:Y:S01]  /*3030*/  MUFU.EX2 R12, R12 ;  /* 0x0000000c000c7308 */ /* 0x000ea20000000800 */
[----:B------:R-:W-:-:S04]  /*3040*/  FMNMX.FTZ R40, R58, R11, !PT ;  /* 0x0000000b3a287209 */ /* 0x000fc80007810000 */
[----:B------:R-:W-:Y:S01]  /*3050*/  FMNMX.FTZ R11, R59, R40, !PT ;  /* 0x000000283b0b7209 */ /* 0x000fe20007810000 */
[-CC-:B------:R-:W-:Y:S01]  /*3060*/  FFMA.FTZ R40, R65, R3.reuse, -R8.reuse ;  /* 0x0000000341287223 */ /* 0x180fe20000010808 */
[--C-:B------:R-:W-:Y:S01]  /*3070*/  FFMA.FTZ R65, R88, R3, -R8.reuse ;  /* 0x0000000358417223 */ /* 0x100fe20000010808 */
[----:B------:R-:W3:Y:S01]  /*3080*/  MUFU.EX2 R14, R14 ;  /* 0x0000000e000e7308 */ /* 0x000ee20000000800 */
[----:B------:R-:W-:Y:S01]  /*3090*/  FMNMX.FTZ R44, R62, R11, !PT ;  /* 0x0000000b3e2c7209 */ /* 0x000fe20007810000 */
[----:B------:R-:W-:-:S03]  /*30a0*/  FFMA.FTZ R88, R113, R3, -R8 ;  /* 0x0000000371587223 */ /* 0x000fc60000010808 */
[----:B------:R-:W-:-:S03]  /*30b0*/  FMNMX.FTZ R11, R63, R44, !PT ;  /* 0x0000002c3f0b7209 */ /* 0x000fc60007810000 */
[----:B------:R-:W-:Y:S01]  /*30c0*/  MUFU.EX2 R15, R15 ;  /* 0x0000000f000f7308 */ /* 0x000fe20000000800 */
[----:B------:R-:W-:-:S04]  /*30d0*/  FMNMX.FTZ R44, R66, R11, !PT ;  /* 0x0000000b422c7209 */ /* 0x000fc80007810000 */
        /* <DEDUP_REMOVED lines=9> */
[----:B------:R-:W-:Y:S01]  /*3170*/  FMNMX.FTZ R11, R75, R48, !PT ;  /* 0x000000304b0b7209 */ /* 0x000fe20007810000 */
[-CC-:B------:R-:W-:Y:S01]  /*3180*/  FFMA.FTZ R48, R73, R3.reuse, -R8.reuse ;  /* 0x0000000349307223 */ /* 0x180fe20000010808 */
[--C-:B------:R-:W-:Y:S02]  /*3190*/  FFMA.FTZ R73, R96, R3, -R8.reuse ;  /* 0x0000000360497223 */ /* 0x100fe40000010808 */
[----:B------:R-:W-:Y:S01]  /*31a0*/  FMNMX.FTZ R52, R78, R11, !PT ;  /* 0x0000000b4e347209 */ /* 0x000fe20007810000 */
[----:B------:R-:W-:Y:S03]  /*31b0*/  MUFU.EX2 R10, R10 ;  /* 0x0000000a000a7308 */ /* 0x000fe60000000800 */
[----:B------:R-:W-:Y:S01]  /*31c0*/  FMNMX.FTZ R11, R79, R52, !PT ;  /* 0x000000344f0b7209 */ /* 0x000fe20007810000 */
[----:B------:R-:W-:-:S03]  /*31d0*/  FFMA.FTZ R52, R76, R3, -R8 ;  /* 0x000000034c347223 */ /* 0x000fc60000010808 */
[----:B------:R-:W-:Y:S01]  /*31e0*/  FMNMX.FTZ R56, R82, R11, !PT ;  /* 0x0000000b52387209 */ /* 0x000fe20007810000 */
[----:B------:R-:W-:Y:S03]  /*31f0*/  MUFU.EX2 R20, R20 ;  /* 0x0000001400147308 */ /* 0x000fe60000000800 */
[----:B------:R-:W-:-:S04]  /*3200*/  FMNMX.FTZ R11, R83, R56, !PT ;  /* 0x00000038530b7209 */ /* 0x000fc80007810000 */
        /* <DEDUP_REMOVED lines=15> */
[-CC-:B------:R-:W-:Y:S01]  /*3300*/  FFMA.FTZ R64, R85, R3.reuse, -R8.reuse ;  /* 0x0000000355407223 */ /* 0x180fe20000010808 */
[----:B------:R-:W-:-:S02]  /*3310*/  FFMA.FTZ R85, R112, R3, -R8 ;  /* 0x0000000370557223 */ /* 0x000fc40000010808 */
        /* <DEDUP_REMOVED lines=18> */
[----:B------:R-:W-:-:S04]  /*3440*/  FFMA.FTZ R76, R97, R3, -R8 ;  /* 0x00000003614c7223 */ /* 0x000fc80000010808 */
[----:B------:R-:W4:Y:S01]  /*3450*/  SHFL.BFLY PT, R80, R11, 0x2, 0x1f ;  /* 0x0c401f000b507f89 */ /* 0x000f2200000e0000 */
[----:B------:R-:W-:Y:S08]  /*3460*/  MUFU.EX2 R37, R37 ;  /* 0x0000002500257308 */ /* 0x000ff00000000800 */
[----:B------:R-:W-:Y:S08]  /*3470*/  MUFU.EX2 R40, R40 ;  /* 0x0000002800287308 */ /* 0x000ff00000000800 */
[----:B------:R-:W-:Y:S01]  /*3480*/  MUFU.EX2 R41, R41 ;  /* 0x0000002900297308 */ /* 0x000fe20000000800 */
[----:B----4-:R-:W-:Y:S01]  /*3490*/  FMNMX.FTZ R89, R11, R80, !PT ;  /* 0x000000500b597209 */ /* 0x010fe20007810000 */
[----:B------:R-:W-:-:S06]  /*34a0*/  FFMA.FTZ R80, R105, R3, -R8 ;  /* 0x0000000369507223 */ /* 0x000fcc0000010808 */
[----:B------:R-:W-:Y:S01]  /*34b0*/  MUFU.EX2 R44, R44 ;  /* 0x0000002c002c7308 */ /* 0x000fe20000000800 */
[----:B------:R-:W-:Y:S01]  /*34c0*/  FFMA.FTZ R8, R117, R3, -R8 ;  /* 0x0000000375087223 */ /* 0x000fe20000010808 */
[----:B------:R-:W4:Y:S06]  /*34d0*/  SHFL.BFLY PT, R96, R89, 0x1, 0x1f ;  /* 0x0c201f0059607f89 */ /* 0x000f2c00000e0000 */
[----:B------:R-:W-:Y:S08]  /*34e0*/  MUFU.EX2 R45, R45 ;  /* 0x0000002d002d7308 */ /* 0x000ff00000000800 */
[----:B------:R-:W-:Y:S08]  /*34f0*/  MUFU.EX2 R48, R48 ;  /* 0x0000003000307308 */ /* 0x000ff00000000800 */
[----:B------:R-:W-:Y:S01]  /*3500*/  MUFU.EX2 R52, R52 ;  /* 0x0000003400347308 */ /* 0x000fe20000000800 */
[----:B----4-:R-:W-:-:S04]  /*3510*/  FMNMX.FTZ R11, R89, R96, !PT ;  /* 0x00000060590b7209 */ /* 0x010fc80007810000 */
        /* <DEDUP_REMOVED lines=13> */
[----:B------:R-:W-:Y:S01]  /*35f0*/  FADD.FTZ R66, R5, R6 ;  /* 0x0000000605427221 */ /* 0x000fe20000010000 */
[-CC-:B------:R-:W-:Y:S01]  /*3600*/  FFMA.FTZ R108, R38, R3.reuse, -R96.reuse ;  /* 0x00000003266c7223 */ /* 0x180fe20000010860 */
[-CC-:B------:R-:W-:Y:S01]  /*3610*/  FFMA.FTZ R30, R43, R3.reuse, -R96.reuse ;  /* 0x000000032b1e7223 */ /* 0x180fe20000010860 */
[-C--:B------:R-:W-:Y:S01]  /*3620*/  FFMA.FTZ R43, R67, R3.reuse, -R96 ;  /* 0x00000003432b7223 */ /* 0x080fe20000010860 */
[----:B0-----:R-:W-:Y:S01]  /*3630*/  FADD.FTZ R66, R7, R66 ;  /* 0x0000004207427221 */ /* 0x001fe20000010000 */
[----:B------:R-:W-:Y:S01]  /*3640*/  FFMA.FTZ R109, R39, R3, -R96 ;  /* 0x00000003276d7223 */ /* 0x000fe20000010860 */
[C---:B-1----:R-:W-:Y:S01]  /*3650*/  F2FP.F16.F32.PACK_AB R6, R13.reuse, R7 ;  /* 0x000000070d06723e */ /* 0x042fe200000000ff */
[----:B------:R-:W0:Y:S01]  /*3660*/  MUFU.EX2 R97, R97 ;  /* 0x0000006100617308 */ /* 0x000e220000000800 */
[----:B------:R-:W-:Y:S01]  /*3670*/  FADD.FTZ R67, R13, R66 ;  /* 0x000000420d437221 */ /* 0x000fe20000010000 */
[-CC-:B------:R-:W-:Y:S01]  /*3680*/  FFMA.FTZ R27, R42, R3.reuse, -R96.reuse ;  /* 0x000000032a1b7223 */ /* 0x180fe20000010860 */
[-CC-:B------:R-:W-:Y:S01]  /*3690*/  FFMA.FTZ R31, R46, R3.reuse, -R96.reuse ;  /* 0x000000032e1f7223 */ /* 0x180fe20000010860 */
[-CC-:B------:R-:W-:Y:S01]  /*36a0*/  FFMA.FTZ R46, R70, R3.reuse, -R96.reuse ;  /* 0x00000003462e7223 */ /* 0x180fe20000010860 */
[----:B--2---:R-:W-:Y:S01]  /*36b0*/  FADD.FTZ R7, R12, R67 ;  /* 0x000000430c077221 */ /* 0x004fe20000010000 */
[----:B---3--:R-:W-:Y:S01]  /*36c0*/  F2FP.F16.F32.PACK_AB R12, R14, R12 ;  /* 0x0000000c0e0c723e */ /* 0x008fe200000000ff */
        /* <DEDUP_REMOVED lines=26> */
[----:B--2---:R-:W-:Y:S01]  /*3870*/  FADD.FTZ R5, R101, R66 ;  /* 0x0000004265057221 */ /* 0x004fe20000010000 */
[----:B------:R-:W-:Y:S01]  /*3880*/  FADD.FTZ R66, R14, R7 ;  /* 0x000000070e427221 */ /* 0x000fe20000010000 */
[-CC-:B------:R-:W-:Y:S01]  /*3890*/  FFMA.FTZ R98, R98, R3.reuse, -R96.reuse ;  /* 0x0000000362627223 */ /* 0x180fe20000010860 */
[-CC-:B------:R-:W-:Y:S01]  /*38a0*/  FFMA.FTZ R99, R99, R3.reuse, -R96.reuse ;  /* 0x0000000363637223 */ /* 0x180fe20000010860 */
[-C--:B------:R-:W-:Y:S01]  /*38b0*/  FFMA.FTZ R102, R102, R3.reuse, -R96 ;  /* 0x0000000366667223 */ /* 0x080fe20000010860 */
[----:B------:R-:W-:Y:S01]  /*38c0*/  FADD.FTZ R70, R15, R66 ;  /* 0x000000420f467221 */ /* 0x000fe20000010000 */
[-C--:B------:R-:W-:Y:S01]  /*38d0*/  FFMA.FTZ R66, R82, R3.reuse, -R96 ;  /* 0x0000000352427223 */ /* 0x080fe20000010860 */
[----:B------:R-:W2:Y:S01]  /*38e0*/  MUFU.EX2 R108, R108 ;  /* 0x0000006c006c7308 */ /* 0x000ea20000000800 */
[----:B0-----:R-:W-:Y:S01]  /*38f0*/  FADD.FTZ R14, R104, R5 ;  /* 0x00000005680e7221 */ /* 0x001fe20000010000 */
[----:B------:R-:W-:Y:S01]  /*3900*/  FADD.FTZ R70, R25, R70 ;  /* 0x0000004619467221 */ /* 0x000fe20000010000 */
[----:B------:R-:W-:Y:S01]  /*3910*/  F2FP.F16.F32.PACK_AB R5, R97, R26 ;  /* 0x0000001a6105723e */ /* 0x000fe200000000ff */
[-CC-:B------:R-:W-:Y:S01]  /*3920*/  FFMA.FTZ R82, R94, R3.reuse, -R96.reuse ;  /* 0x000000035e527223 */ /* 0x180fe20000010860 */
[-CC-:B------:R-:W-:Y:S01]  /*3930*/  FFMA.FTZ R103, R103, R3.reuse, -R96.reuse ;  /* 0x0000000367677223 */ /* 0x180fe20000010860 */
[-CC-:B------:R-:W-:Y:S01]  /*3940*/  FFMA.FTZ R106, R106, R3.reuse, -R96.reuse ;  /* 0x000000036a6a7223 */ /* 0x180fe20000010860 */
[----:B------:R-:W-:Y:S01]  /*3950*/  FFMA.FTZ R107, R107, R3, -R96 ;  /* 0x000000036b6b7223 */ /* 0x000fe20000010860 */
[----:B------:R-:W0:Y:S01]  /*3960*/  MUFU.EX2 R109, R109 ;  /* 0x0000006d006d7308 */ /* 0x000e220000000800 */
[----:B-1----:R-:W-:Y:S01]  /*3970*/  FADD.FTZ R7, R105, R14 ;  /* 0x0000000e69077221 */ /* 0x002fe20000010000 */
[----:B------:R-:W-:Y:S01]  /*3980*/  F2FP.F16.F32.PACK_AB R14, R25, R15 ;  /* 0x0000000f190e723e */ /* 0x000fe200000000ff */
[----:B------:R-:W-:Y:S01]  /*3990*/  FADD.FTZ R25, R9, R70 ;  /* 0x0000004609197221 */ /* 0x000fe20000010000 */
[----:B------:R-:W-:Y:S01]  /*39a0*/  F2FP.F16.F32.PACK_AB R13, R105, R104 ;  /* 0x00000068690d723e */ /* 0x000fe200000000ff */
[-CC-:B------:R-:W-:Y:S01]  /*39b0*/  FFMA.FTZ R110, R110, R3.reuse, -R96.reuse ;  /* 0x000000036e6e7223 */ /* 0x180fe20000010860 */
[-CC-:B------:R-:W-:Y:S01]  /*39c0*/  FFMA.FTZ R111, R111, R3.reuse, -R96.reuse ;  /* 0x000000036f6f7223 */ /* 0x180fe20000010860 */
[----:B------:R-:W-:Y:S01]  /*39d0*/  FADD.FTZ R87, R10, R25 ;  /* 0x000000190a577221 */ /* 0x000fe20000010000 */
[----:B------:R-:W1:Y:S01]  /*39e0*/  MUFU.EX2 R27, R27 ;  /* 0x0000001b001b7308 */ /* 0x000e620000000800 */
[----:B--2---:R-:W-:Y:S01]  /*39f0*/  FADD.FTZ R26, R108, R7 ;  /* 0x000000076c1a7221 */ /* 0x004fe20000010000 */
[----:B------:R-:W-:Y:S01]  /*3a00*/  F2FP.F16.F32.PACK_AB R7, R101, R100 ;  /* 0x000000646507723e */ /* 0x000fe200000000ff */
[----:B------:R-:W-:Y:S01]  /*3a10*/  FADD.FTZ R70, R20, R87 ;  /* 0x0000005714467221 */ /* 0x000fe20000010000 */
[-CC-:B------:R-:W-:Y:S01]  /*3a20*/  FFMA.FTZ R114, R114, R3.reuse, -R96.reuse ;  /* 0x0000000372727223 */ /* 0x180fe20000010860 */
[-CC-:B------:R-:W-:Y:S01]  /*3a30*/  FFMA.FTZ R118, R118, R3.reuse, -R96.reuse ;  /* 0x0000000376767223 */ /* 0x180fe20000010860 */
[-C--:B------:R-:W-:Y:S01]  /*3a40*/  FFMA.FTZ R115, R115, R3.reuse, -R96 ;  /* 0x0000000373737223 */ /* 0x080fe20000010860 */
[----:B------:R-:W-:Y:S01]  /*3a50*/  FADD.FTZ R87, R21, R70 ;  /* 0x0000004615577221 */ /* 0x000fe20000010000 */
[----:B------:R-:W2:Y:S01]  /*3a60*/  MUFU.EX2 R30, R30 ;  /* 0x0000001e001e7308 */ /* 0x000ea20000000800 */
[C---:B0-----:R-:W-:Y:S01]  /*3a70*/  FADD.FTZ R26, R109.reuse, R26 ;  /* 0x0000001a6d1a7221 */ /* 0x041fe20000010000 */
[----:B------:R0:W-:Y:S01]  /*3a80*/  STSM.16.M88.4 [R16+0x1e800], R4 ;  /* 0x01e8000410007844 */ /* 0x0001e20000000200 */
[----:B------:R-:W-:Y:S01]  /*3a90*/  FADD.FTZ R87, R24, R87 ;  /* 0x0000005718577221 */ /* 0x000fe20000010000 */
[----:B------:R-:W-:Y:S01]  /*3aa0*/  F2FP.F16.F32.PACK_AB R15, R109, R108 ;  /* 0x0000006c6d0f723e */ /* 0x000fe200000000ff */
[----:B------:R-:W-:Y:S01]  /*3ab0*/  FFMA.FTZ R96, R119, R3, -R96 ;  /* 0x0000000377607223 */ /* 0x000fe20000010860 */
[C---:B------:R-:W-:Y:S01]  /*3ac0*/  F2FP.F16.F32.PACK_AB R24, R28.reuse, R24 ;  /* 0x000000181c18723e */ /* 0x040fe200000000ff */
[----:B------:R-:W-:Y:S01]  /*3ad0*/  FADD.FTZ R70, R28, R87 ;  /* 0x000000571c467221 */ /* 0x000fe20000010000 */
[----:B------:R-:W3:Y:S01]  /*3ae0*/  MUFU.EX2 R31, R31 ;  /* 0x0000001f001f7308 */ /* 0x000ee20000000800 */
[----:B-1----:R-:W-:Y:S01]  /*3af0*/  FADD.FTZ R25, R27, R26 ;  /* 0x0000001a1b197221 */ /* 0x002fe20000010000 */
[----:B------:R1:W-:Y:S01]  /*3b00*/  STSM.16.M88.4 [R23], R12 ;  /* 0x0000000c17007844 */ /* 0x0003e20000000200 */
[----:B------:R-:W-:-:S04]  /*3b10*/  FADD.FTZ R87, R29, R70 ;  /* 0x000000461d577221 */ /* 0x000fc80000010000 */
[----:B------:R-:W-:Y:S01]  /*3b20*/  FADD.FTZ R70, R32, R87 ;  /* 0x0000005720467221 */ /* 0x000fe20000010000 */
[----:B------:R-:W4:Y:S01]  /*3b30*/  MUFU.EX2 R34, R34 ;  /* 0x0000002200227308 */ /* 0x000f220000000800 */
[----:B--2---:R-:W-:Y:S01]  /*3b40*/  FADD.FTZ R26, R30, R25 ;  /* 0x000000191e1a7221 */ /* 0x004fe20000010000 */
[----:B0-----:R-:W-:Y:S01]  /*3b50*/  F2FP.F16.F32.PACK_AB R4, R10, R9 ;  /* 0x000000090a04723e */ /* 0x001fe200000000ff */
[----:B------:R-:W-:Y:S01]  /*3b60*/  FADD.FTZ R87, R33, R70 ;  /* 0x0000004621577221 */ /* 0x000fe20000010000 */
[----:B------:R-:W-:-:S03]  /*3b70*/  F2FP.F16.F32.PACK_AB R6, R21, R20 ;  /* 0x000000141506723e */ /* 0x000fc600000000ff */
[C---:B------:R-:W-:Y:S01]  /*3b80*/  FADD.FTZ R70, R36.reuse, R87 ;  /* 0x0000005724467221 */ /* 0x040fe20000010000 */
[----:B------:R-:W0:Y:S01]  /*3b90*/  MUFU.EX2 R38, R38 ;  /* 0x0000002600267308 */ /* 0x000e220000000800 */
[----:B---3--:R-:W-:Y:S01]  /*3ba0*/  FADD.FTZ R25, R31, R26 ;  /* 0x0000001a1f197221 */ /* 0x008fe20000010000 */
[----:B-1----:R-:W-:Y:S01]  /*3bb0*/  F2FP.F16.F32.PACK_AB R12, R36, R33 ;  /* 0x00000021240c723e */ /* 0x002fe200000000ff */
[----:B------:R-:W-:Y:S01]  /*3bc0*/  FADD.FTZ R70, R49, R70 ;  /* 0x0000004631467221 */ /* 0x000fe20000010000 */
[----:B------:R-:W-:-:S03]  /*3bd0*/  F2FP.F16.F32.PACK_AB R14, R61, R49 ;  /* 0x000000313d0e723e */ /* 0x000fc600000000ff */
[----:B------:R-:W-:Y:S01]  /*3be0*/  FADD.FTZ R70, R61, R70 ;  /* 0x000000463d467221 */ /* 0x000fe20000010000 */
[----:B------:R-:W1:Y:S01]  /*3bf0*/  MUFU.EX2 R39, R39 ;  /* 0x0000002700277308 */ /* 0x000e620000000800 */
[----:B----4-:R-:W-:Y:S02]  /*3c00*/  FADD.FTZ R25, R34, R25 ;  /* 0x0000001922197221 */ /* 0x010fe40000010000 */
[----:B------:R-:W-:-:S04]  /*3c10*/  FADD.FTZ R9, R37, R70 ;  /* 0x0000004625097221 */ /* 0x000fc80000010000 */
[----:B------:R-:W-:Y:S01]  /*3c20*/  FADD.FTZ R20, R40, R9 ;  /* 0x0000000928147221 */ /* 0x000fe20000010000 */
[----:B------:R-:W2:Y:S01]  /*3c30*/  MUFU.EX2 R42, R42 ;  /* 0x0000002a002a7308 */ /* 0x000ea20000000800 */
[----:B0-----:R-:W-:Y:S01]  /*3c40*/  FADD.FTZ R26, R38, R25 ;  /* 0x00000019261a7221 */ /* 0x001fe20000010000 */
[----:B------:R-:W-:Y:S01]  /*3c50*/  F2FP.F16.F32.PACK_AB R40, R40, R37 ;  /* 0x000000252828723e */ /* 0x000fe200000000ff */
[----:B------:R-:W-:-:S04]  /*3c60*/  FADD.FTZ R5, R41, R20 ;  /* 0x0000001429057221 */ /* 0x000fc80000010000 */
[----:B------:R-:W-:Y:S01]  /*3c70*/  FADD.FTZ R28, R44, R5 ;  /* 0x000000052c1c7221 */ /* 0x000fe20000010000 */
[----:B------:R-:W0:Y:S01]  /*3c80*/  MUFU.EX2 R47, R47 ;  /* 0x0000002f002f7308 */ /* 0x000e220000000800 */
[----:B-1----:R-:W-:Y:S01]  /*3c90*/  FADD.FTZ R25, R39, R26 ;  /* 0x0000001a27197221 */ /* 0x002fe20000010000 */
[----:B------:R-:W-:Y:S01]  /*3ca0*/  F2FP.F16.F32.PACK_AB R5, R30, R27 ;  /* 0x0000001b1e05723e */ /* 0x000fe200000000ff */
[----:B------:R-:W-:-:S04]  /*3cb0*/  FADD.FTZ R15, R45, R28 ;  /* 0x0000001c2d0f7221 */ /* 0x000fc80000010000 */
[----:B------:R-:W-:Y:S01]  /*3cc0*/  FADD.FTZ R15, R48, R15 ;  /* 0x0000000f300f7221 */ /* 0x000fe20000010000 */
[----:B------:R-:W1:Y:S01]  /*3cd0*/  MUFU.EX2 R50, R50 ;  /* 0x0000003200327308 */ /* 0x000e620000000800 */
[----:B--2---:R-:W-:Y:S01]  /*3ce0*/  FADD.FTZ R26, R42, R25 ;  /* 0x000000192a1a7221 */ /* 0x004fe20000010000 */
[----:B------:R-:W-:Y:S01]  /*3cf0*/  F2FP.F16.F32.PACK_AB R48, R48, R45 ;  /* 0x0000002d3030723e */ /* 0x000fe200000000ff */
[----:B------:R-:W-:-:S05]  /*3d00*/  FADD.FTZ R28, R52, R15 ;  /* 0x0000000f341c7221 */ /* 0x000fca0000010000 */
[----:B------:R-:W2:Y:S01]  /*3d10*/  MUFU.EX2 R51, R51 ;  /* 0x0000003300337308 */ /* 0x000ea20000000800 */
[C---:B0-----:R-:W-:Y:S01]  /*3d20*/  FADD.FTZ R25, R47.reuse, R26 ;  /* 0x0000001a2f197221 */ /* 0x041fe20000010000 */
[----:B------:R-:W-:Y:S02]  /*3d30*/  F2FP.F16.F32.PACK_AB R27, R47, R42 ;  /* 0x0000002a2f1b723e */ /* 0x000fe400000000ff */
[----:B------:R-:W-:-:S04]  /*3d40*/  F2FP.F16.F32.PACK_AB R42, R44, R41 ;  /* 0x000000292c2a723e */ /* 0x000fc800000000ff */
[----:B------:R-:W0:Y:S01]  /*3d50*/  MUFU.EX2 R54, R54 ;  /* 0x0000003600367308 */ /* 0x000e220000000800 */
[----:B-1----:R-:W-:-:S07]  /*3d60*/  FADD.FTZ R26, R50, R25 ;  /* 0x00000019321a7221 */ /* 0x002fce0000010000 */
[----:B------:R-:W1:Y:S01]  /*3d70*/  MUFU.EX2 R59, R59 ;  /* 0x0000003b003b7308 */ /* 0x000e620000000800 */
[----:B--2---:R-:W-:Y:S01]  /*3d80*/  FADD.FTZ R25, R51, R26 ;  /* 0x0000001a33197221 */ /* 0x004fe20000010000 */
[----:B------:R-:W-:-:S06]  /*3d90*/  F2FP.F16.F32.PACK_AB R26, R32, R29 ;  /* 0x0000001d201a723e */ /* 0x000fcc00000000ff */
        /* <DEDUP_REMOVED lines=13> */
[----:B------:R-:W-:-:S05]  /*3e70*/  F2FP.F16.F32.PACK_AB R7, R34, R31 ;  /* 0x0000001f2207723e */ /* 0x000fca00000000ff */
[----:B------:R1:W-:Y:S01]  /*3e80*/  STSM.16.M88.4 [R18], R4 ;  /* 0x0000000412007844 */ /* 0x0003e20000000200 */
[----:B------:R-:W3:Y:S01]  /*3e90*/  MUFU.EX2 R62, R62 ;  /* 0x0000003e003e7308 */ /* 0x000ee20000000800 */
[C---:B--2---:R-:W-:Y:S01]  /*3ea0*/  FADD.FTZ R13, R55.reuse, R20 ;  /* 0x00000014370d7221 */ /* 0x044fe20000010000 */
[----:B------:R-:W-:Y:S01]  /*3eb0*/  F2FP.F16.F32.PACK_AB R43, R55, R46 ;  /* 0x0000002e372b723e */ /* 0x000fe200000000ff */
[----:B------:R-:W-:Y:S05]  /*3ec0*/  STSM.16.M88.4 [R17], R24 ;  /* 0x0000001811007844 */ /* 0x000fea0000000200 */
[----:B------:R-:W2:Y:S01]  /*3ed0*/  MUFU.EX2 R63, R63 ;  /* 0x0000003f003f7308 */ /* 0x000ea20000000800 */
[----:B0-----:R-:W-:Y:S01]  /*3ee0*/  FADD.FTZ R21, R58, R13 ;  /* 0x0000000d3a157221 */ /* 0x001fe20000010000 */
[----:B------:R-:W-:-:S02]  /*3ef0*/  F2FP.F16.F32.PACK_AB R13, R51, R50 ;  /* 0x00000032330d723e */ /* 0x000fc400000000ff */
[----:B------:R-:W-:-:S03]  /*3f00*/  F2FP.F16.F32.PACK_AB R50, R53, R52 ;  /* 0x000000343532723e */ /* 0x000fc600000000ff */
[----:B------:R0:W-:Y:S01]  /*3f10*/  STSM.16.M88.4 [R16+0x24800], R12 ;  /* 0x0248000c10007844 */ /* 0x0001e20000000200 */
[----:B------:R-:W4:Y:S01]  /*3f20*/  MUFU.EX2 R67, R67 ;  /* 0x0000004300437308 */ /* 0x000f220000000800 */
[C---:B---3--:R-:W-:Y:S01]  /*3f30*/  FADD.FTZ R20, R62.reuse, R21 ;  /* 0x000000153e147221 */ /* 0x048fe20000010000 */
[----:B------:R-:W-:Y:S01]  /*3f40*/  FADD.FTZ R21, R53, R28 ;  /* 0x0000001c35157221 */ /* 0x000fe20000010000 */
[----:B------:R-:W-:Y:S01]  /*3f50*/  F2FP.F16.F32.PACK_AB R49, R62, R58 ;  /* 0x0000003a3e31723e */ /* 0x000fe200000000ff */
[----:B------:R-:W-:Y:S02]  /*3f60*/  STSM.16.M88.4 [R153], R40 ;  /* 0x0000002899007844 */ /* 0x000fe40000000200 */
[----:B------:R-:W-:Y:S02]  /*3f70*/  FADD.FTZ R28, R56, R21 ;  /* 0x00000015381c7221 */ /* 0x000fe40000010000 */
[----:B------:R-:W3:Y:S01]  /*3f80*/  MUFU.EX2 R57, R57 ;  /* 0x0000003900397308 */ /* 0x000ee20000000800 */
[----:B--2---:R-:W-:-:S07]  /*3f90*/  FADD.FTZ R20, R63, R20 ;  /* 0x000000143f147221 */ /* 0x004fce0000010000 */
[----:B------:R-:W2:Y:S01]  /*3fa0*/  MUFU.EX2 R66, R66 ;  /* 0x0000004200427308 */ /* 0x000ea20000000800 */
[C---:B----4-:R-:W-:Y:S01]  /*3fb0*/  FADD.FTZ R21, R67.reuse, R20 ;  /* 0x0000001443157221 */ /* 0x050fe20000010000 */
[----:B------:R-:W-:-:S05]  /*3fc0*/  F2FP.F16.F32.PACK_AB R51, R67, R63 ;  /* 0x0000003f4333723e */ /* 0x000fca00000000ff */
[----:B------:R-:W-:Y:S01]  /*3fd0*/  STSM.16.M88.4 [R18+0x6000], R48 ;  /* 0x0060003012007844 */ /* 0x000fe20000000200 */
[----:B------:R-:W4:Y:S01]  /*3fe0*/  MUFU.EX2 R60, R60 ;  /* 0x0000003c003c7308 */ /* 0x000f220000000800 */
[C---:B---3--:R-:W-:Y:S01]  /*3ff0*/  FADD.FTZ R29, R57.reuse, R28 ;  /* 0x0000001c391d7221 */ /* 0x048fe20000010000 */
[----:B------:R-:W-:-:S06]  /*4000*/  F2FP.F16.F32.PACK_AB R56, R57, R56 ;  /* 0x000000383938723e */ /* 0x000fcc00000000ff */
[----:B------:R-:W1:Y:S01]  /*4010*/  MUFU.EX2 R71, R71 ;  /* 0x0000004700477308 */ /* 0x000e620000000800 */
[----:B--2---:R-:W-:-:S07]  /*4020*/  FADD.FTZ R20, R66, R21 ;  /* 0x0000001542147221 */ /* 0x004fce0000010000 */
[----:B------:R-:W2:Y:S01]  /*4030*/  MUFU.EX2 R64, R64 ;  /* 0x0000004000407308 */ /* 0x000ea20000000800 */
[----:B----4-:R-:W-:-:S07]  /*4040*/  FADD.FTZ R29, R60, R29 ;  /* 0x0000001d3c1d7221 */ /* 0x010fce0000010000 */
        /* <DEDUP_REMOVED lines=12> */
[----:B------:R-:W-:-:S05]  /*4110*/  F2FP.F16.F32.PACK_AB R59, R75, R74 ;  /* 0x0000004a4b3b723e */ /* 0x000fca00000000ff */
[----:B------:R-:W-:Y:S01]  /*4120*/  STSM.16.M88.4 [R17+0x6000], R56 ;  /* 0x0060003811007844 */ /* 0x000fe20000000200 */
        /* <DEDUP_REMOVED lines=19> */
[----:B------:R-:W-:-:S06]  /*4260*/  F2FP.F16.F32.PACK_AB R76, R76, R73 ;  /* 0x000000494c4c723e */ /* 0x000fcc00000000ff */
[----:B------:R-:W1:Y:S01]  /*4270*/  MUFU.EX2 R9, R98 ;  /* 0x0000006200097308 */ /* 0x000e620000000800 */
[C---:B--2---:R-:W-:Y:S01]  /*4280*/  FADD.FTZ R4, R83.reuse, R4 ;  /* 0x0000000453047221 */ /* 0x044fe20000010000 */
[----:B------:R-:W-:-:S05]  /*4290*/  F2FP.F16.F32.PACK_AB R71, R83, R82 ;  /* 0x000000525347723e */ /* 0x000fca00000000ff */
[----:B------:R-:W-:Y:S01]  /*42a0*/  STSM.16.M88.4 [R16+0x2a800], R68 ;  /* 0x02a8004410007844 */ /* 0x000fe20000000200 */
[----:B------:R-:W0:Y:S01]  /*42b0*/  MUFU.EX2 R93, R93 ;  /* 0x0000005d005d7308 */ /* 0x000e220000000800 */
[----:B---3--:R-:W-:-:S07]  /*42c0*/  FADD.FTZ R6, R77, R6 ;  /* 0x000000064d067221 */ /* 0x008fce0000010000 */
        /* <DEDUP_REMOVED lines=17> */
[----:B------:R-:W-:-:S05]  /*43e0*/  F2FP.F16.F32.PACK_AB R79, R103, R102 ;  /* 0x00000066674f723e */ /* 0x000fca00000000ff */
[----:B------:R-:W-:Y:S01]  /*43f0*/  STSM.16.M88.4 [R152], R76 ;  /* 0x0000004c98007844 */ /* 0x000fe20000000200 */
        /* <DEDUP_REMOVED lines=16> */
[----:B------:R-:W-:-:S05]  /*4500*/  F2FP.F16.F32.PACK_AB R83, R111, R110 ;  /* 0x0000006e6f53723e */ /* 0x000fca00000000ff */
[----:B------:R-:W-:Y:S01]  /*4510*/  STSM.16.M88.4 [R18+0xc000], R80 ;  /* 0x00c0005012007844 */ /* 0x000fe20000000200 */
[----:B------:R-:W0:Y:S01]  /*4520*/  MUFU.EX2 R6, R115 ;  /* 0x0000007300067308 */ /* 0x000e220000000800 */
[C---:B--2---:R-:W-:Y:S01]  /*4530*/  FADD.FTZ R14, R88.reuse, R7 ;  /* 0x00000007580e7221 */ /* 0x044fe20000010000 */
[----:B------:R-:W-:-:S06]  /*4540*/  F2FP.F16.F32.PACK_AB R4, R88, R85 ;  /* 0x000000555804723e */ /* 0x000fcc00000000ff */
[----:B------:R-:W-:Y:S01]  /*4550*/  MUFU.EX2 R89, R116 ;  /* 0x0000007400597308 */ /* 0x000fe20000000800 */
[----:B-1----:R-:W-:-:S07]  /*4560*/  FADD.FTZ R7, R5, R12 ;  /* 0x0000000c05077221 */ /* 0x002fce0000010000 */
[----:B------:R-:W1:Y:S01]  /*4570*/  MUFU.EX2 R8, R8 ;  /* 0x0000000800087308 */ /* 0x000e620000000800 */
[C---:B0-----:R-:W-:Y:S01]  /*4580*/  FADD.FTZ R9, R6.reuse, R7 ;  /* 0x0000000706097221 */ /* 0x041fe20000010000 */
[----:B------:R-:W-:-:S06]  /*4590*/  F2FP.F16.F32.PACK_AB R5, R6, R5 ;  /* 0x000000050605723e */ /* 0x000fcc00000000ff */
[----:B------:R-:W-:Y:S08]  /*45a0*/  MUFU.EX2 R118, R118 ;  /* 0x0000007600767308 */ /* 0x000ff00000000800 */
[----:B------:R-:W0:Y:S01]  /*45b0*/  MUFU.EX2 R13, R96 ;  /* 0x00000060000d7308 */ /* 0x000e220000000800 */
[----:B-1----:R-:W-:Y:S01]  /*45c0*/  F2FP.F16.F32.PACK_AB R6, R8, R89 ;  /* 0x000000590806723e */ /* 0x002fe200000000ff */
[----:B------:R-:W-:Y:S01]  /*45d0*/  FADD.FTZ R89, R89, R14 ;  /* 0x0000000e59597221 */ /* 0x000fe20000010000 */
[----:B0-----:R-:W-:Y:S01]  /*45e0*/  F2FP.F16.F32.PACK_AB R7, R13, R118 ;  /* 0x000000760d07723e */ /* 0x001fe200000000ff */
[----:B------:R-:W-:-:S02]  /*45f0*/  FADD.FTZ R118, R118, R9 ;  /* 0x0000000976767221 */ /* 0x000fc40000010000 */
[----:B------:R-:W-:Y:S01]  /*4600*/  FADD.FTZ R9, R8, R89 ;  /* 0x0000005908097221 */ /* 0x000fe20000010000 */
[----:B------:R-:W-:Y:S01]  /*4610*/  VIADD R8, R19, 0xfffffffe ;  /* 0xfffffffe13087836 */ /* 0x000fe20000000000 */
[----:B------:R0:W-:Y:S04]  /*4620*/  STSM.16.M88.4 [R17+0xc000], R4 ;  /* 0x00c0000411007844 */ /* 0x0001e80000000200 */
[----:B------:R-:W-:Y:S01]  /*4630*/  ISETP.GE.AND P2, PT, R8, R22, PT ;  /* 0x000000160800720c */ /* 0x000fe20003f46270 */
[----:B------:R1:W-:Y:S06]  /*4640*/  MEMBAR.ALL.CTA ;  /* 0x0000000000007992 */ /* 0x0003ec0000008000 */
[----:B-1----:R-:W1:Y:S01]  /*4650*/  FENCE.VIEW.ASYNC.S ;  /* 0x00000000000073c6 */ /* 0x002e620000000000 */
[----:B0-----:R-:W-:Y:S01]  /*4660*/  FADD.FTZ R5, R13, R118 ;  /* 0x000000760d057221 */ /* 0x001fe20000010000 */
[----:B-1----:R-:W-:-:S04]  /*4670*/  NOP ;  /* 0x0000000000007918 */ /* 0x002fc80000000000 */
[----:B------:R-:W-:Y:S05]  /*4680*/  @!P2 BRA `(.L_x_12315) ;  /* 0x0000002800c8a947 */ /* 0x000fea0003800000 */
[----:B------:R-:W-:Y:S01]  /*4690*/  IMAD.MOV.U32 R7, RZ, RZ, R11 ;  /* 0x000000ffff077224 */ /* 0x000fe200078e000b */
[----:B------:R-:W-:Y:S01]  /*46a0*/  CS2R R150, SRZ ;  /* 0x0000000000967805 */ /* 0x000fe2000001ff00 */
        /* <DEDUP_REMOVED lines=17> */
[----:B------:R-:W-:-:S06]  /*47c0*/  UMOV UR6, UR36 ;  /* 0x0000002400067c82 */ /* 0x000fcc0008000000 */
.L_x_12324:
[----:B------:R-:W-:Y:S01]  /*47d0*/  UIADD3 UR36, UR6, 0x1, URZ ;  /* 0x0000000106247890 */ /* 0x000fe2000fffe03f */
[----:B------:R-:W-:-:S03]  /*47e0*/  ISETP.NE.AND P3, PT, RZ, UR39, PT ;  /* 0x00000027ff007c0c */ /* 0x000fc6000bf65270 */
[----:B------:R-:W-:-:S04]  /*47f0*/  UISETP.NE.AND UP0, UPT, UR36, 0x2, UPT ;  /* 0x000000022400788c */ /* 0x000fc8000bf05270 */
[----:B------:R-:W-:Y:S02]  /*4800*/  USEL UR7, URZ, 0x1, UP0 ;  /* 0x000000013f077887 */ /* 0x000fe40008000000 */
[----:B------:R-:W-:-:S04]  /*4810*/  USEL UR36, UR36, URZ, UP0 ;  /* 0x0000003f24247287 */ /* 0x000fc80008000000 */
[----:B------:R-:W-:Y:S01]  /*4820*/  LOP3.LUT R2, R4, UR7, RZ, 0x3c, !PT ;  /* 0x0000000704027c12 */ /* 0x000fe2000f8e3cff */
[----:B----4-:R-:W-:Y:S07]  /*4830*/  @P3 BRA `(.L_x_12316) ;  /* 0x0000000000283947 */ /* 0x010fee0003800000 */
[----:B------:R-:W-:Y:S05]  /*4840*/  @!P0 BRA `(.L_x_12317) ;  /* 0x0000000000048947 */ /* 0x000fea0003800000 */
[----:B------:R-:W-:Y:S01]  /*4850*/  BPT.TRAP 0x1 ;  /* 0x000000040000795c */ /* 0x000fe20000300000 */
.L_x_12317:
[----:B------:R-:W-:Y:S01]  /*4860*/  ULEA UR7, UR36, UR37, 0x3 ;  /* 0x0000002524077291 */ /* 0x000fe2000f8e183f */
[----:B------:R-:W-:-:S08]  /*4870*/  SHF.L.U32 R0, R2, 0x1f, RZ ;  /* 0x0000001f02007819 */ /* 0x000fd000000006ff */
[----:B------:R0:W1:Y:S01]  /*4880*/  SYNCS.PHASECHK.TRANS64.TRYWAIT P2, [UR7+0x30830], R0 ;  /* 0x03083000ff0075a7 */ /* 0x0000620008040147 */
[----:B------:R-:W-:Y:S05]  /*4890*/  @!P0 BRA `(.L_x_12318) ;  /* 0x0000000000048947 */ /* 0x000fea0003800000 */
[----:B------:R-:W-:Y:S01]  /*48a0*/  BPT.TRAP 0x1 ;  /* 0x000000040000795c */ /* 0x000fe20000300000 */
.L_x_12318:
[----:B-1----:R-:W-:Y:S05]  /*48b0*/  @P2 BRA `(.L_x_12316) ;  /* 0x0000000000082947 */ /* 0x002fea0003800000 */
[----:B------:R-:W1:Y:S02]  /*48c0*/  SYNCS.PHASECHK.TRANS64.TRYWAIT P2, [UR7+0x30830], R0 ;  /* 0x03083000ff0075a7 */ /* 0x000e640008040147 */
[----:B-1----:R-:W-:Y:S05]  /*48d0*/  @!P2 BRA `(.L_x_12319) ;  /* 0x000000b00080a947 */ /* 0x002fea0003800000 */
.L_x_12316:
[----:B-1----:R-:W1:Y:S01]  /*48e0*/  S2R R3, SR_TID.X ;  /* 0x0000000000037919 */ /* 0x002e620000002100 */
[----:B------:R-:W-:Y:S01]  /*48f0*/  UIMAD UR26, UR36, 0x600, UR20 ;  /* 0x00000600241a78a4 */ /* 0x000fe2000f8e0214 */
[----:B------:R-:W-:Y:S01]  /*4900*/  UMOV UR24, UR4 ;  /* 0x0000000400187c82 */ /* 0x000fe20008000000 */
        /* <DEDUP_REMOVED lines=23> */
[----:B0-----:R-:W-:Y:S05]  /*4a80*/  @P3 BRA `(.L_x_12320) ;  /* 0x0000000000283947 */ /* 0x001fea0003800000 */
[----:B------:R-:W-:Y:S05]  /*4a90*/  @!P0 BRA `(.L_x_12321) ;  /* 0x0000000000048947 */ /* 0x000fea0003800000 */
[----:B------:R-:W-:Y:S01]  /*4aa0*/  BPT.TRAP 0x1 ;  /* 0x000000040000795c */ /* 0x000fe20000300000 */
.L_x_12321:
[----:B------:R-:W-:Y:S01]  /*4ab0*/  ULEA UR7, UR6, UR37, 0x3 ;  /* 0x0000002506077291 */ /* 0x000fe2000f8e183f */
[----:B------:R-:W-:-:S08]  /*4ac0*/  SHF.L.U32 R0, R4, 0x1f, RZ ;  /* 0x0000001f04007819 */ /* 0x000fd000000006ff */
[----:B------:R0:W1:Y:S01]  /*4ad0*/  SYNCS.PHASECHK.TRANS64.TRYWAIT P2, [UR7+0x30850], R0 ;  /* 0x03085000ff0075a7 */ /* 0x0000620008040147 */
[----:B------:R-:W-:Y:S05]  /*4ae0*/  @!P0 BRA `(.L_x_12322) ;  /* 0x0000000000048947 */ /* 0x000fea0003800000 */
[----:B------:R-:W-:Y:S01]  /*4af0*/  BPT.TRAP 0x1 ;  /* 0x000000040000795c */ /* 0x000fe20000300000 */
.L_x_12322:
[----:B-1----:R-:W-:Y:S05]  /*4b00*/  @P2 BRA `(.L_x_12320) ;  /* 0x0000000000082947 */ /* 0x002fea0003800000 */
[----:B------:R-:W1:Y:S02]  /*4b10*/  SYNCS.PHASECHK.TRANS64.TRYWAIT P2, [UR7+0x30850], R0 ;  /* 0x03085000ff0075a7 */ /* 0x000e640008040147 */
[----:B-1----:R-:W-:Y:S05]  /*4b20*/  @!P2 BRA `(.L_x_12323) ;  /* 0x000000b00004a947 */ /* 0x002fea0003800000 */
.L_x_12320:
[----:B------:R-:W-:Y:S01]  /*4b30*/  ULEA UR10, UR38, UR37, 0xd ;  /* 0x00000025260a7291 */ /* 0x000fe2000f8e683f */
[----:B------:R-:W-:Y:S01]  /*4b40*/  WARPGROUP.ARRIVE ;  /* 0x00000000000079c5 */ /* 0x000fe20000000000 */
[----:B------:R-:W-:Y:S01]  /*4b50*/  UIADD3 UR7, UR37, 0x400, URZ ;  /* 0x0000040025077890 */ /* 0x000fe2000fffe03f */
[----:B01----:R-:W-:Y:S01]  /*4b60*/  FMNMX.FTZ R0, R24, R6, !PT ;  /* 0x0000000618007209 */ /* 0x003fe20007810000 */
[----:B------:R-:W-:Y:S01]  /*4b70*/  UIADD3 UR10, UR10, 0x1e800, URZ ;  /* 0x0001e8000a0a7890 */ /* 0x000fe2000fffe03f */
[----:B------:R-:W-:Y:S01]  /*4b80*/  FMNMX.FTZ R11, R26, R7, !PT ;  /* 0x000000071a0b7209 */ /* 0x000fe20007810000 */
[----:B------:R-:W-:Y:S01]  /*4b90*/  USHF.R.U32.HI UR7, URZ, 0x4, UR7 ;  /* 0x000000043f077899 */ /* 0x000fe20008011607 */
[----:B------:R-:W-:Y:S01]  /*4ba0*/  FMNMX.FTZ R0, R25, R0, !PT ;  /* 0x0000000019007209 */ /* 0x000fe20007810000 */
[----:B------:R-:W-:Y:S01]  /*4bb0*/  USHF.R.U32.HI UR10, URZ, 0x4, UR10 ;  /* 0x000000043f0a7899 */ /* 0x000fe2000801160a */
[----:B------:R-:W-:Y:S01]  /*4bc0*/  FMNMX.FTZ R11, R27, R11, !PT ;  /* 0x0000000b1b0b7209 */ /* 0x000fe20007810000 */
[----:B------:R-:W-:Y:S01]  /*4bd0*/  ULOP3.LUT UR7, UR7, 0x3fff, URZ, 0xc0, !UPT ;  /* 0x00003fff07077892 */ /* 0x000fe2000f8ec03f */
[----:B------:R-:W-:Y:S01]  /*4be0*/  FMNMX.FTZ R0, R28, R0, !PT ;  /* 0x000000001c007209 */ /* 0x000fe20007810000 */
[----:B------:R-:W-:Y:S01]  /*4bf0*/  ULOP3.LUT UR10, UR10, 0x3fff, URZ, 0xc0, !UPT ;  /* 0x00003fff0a0a7892 */ /* 0x000fe2000f8ec03f */
[----:B------:R-:W-:Y:S01]  /*4c00*/  FMNMX.FTZ R11, R30, R11, !PT ;  /* 0x0000000b1e0b7209 */ /* 0x000fe20007810000 */
[----:B------:R-:W-:Y:S01]  /*4c10*/  UIMAD UR14, UR6, 0x600, UR7 ;  /* 0x00000600060e78a4 */ /* 0x000fe2000f8e0207 */
[----:B------:R-:W-:Y:S01]  /*4c20*/  FMNMX.FTZ R0, R29, R0, !PT ;  /* 0x000000001d007209 */ /* 0x000fe20007810000 */
[----:B------:R-:W-:Y:S01]  /*4c30*/  ULOP3.LUT UR10, UR10, 0x10000, URZ, 0xfc, !UPT ;  /* 0x000100000a0a7892 */ /* 0x000fe2000f8efc3f */
[----:B------:R-:W-:Y:S01]  /*4c40*/  FMNMX.FTZ R11, R31, R11, !PT ;  /* 0x0000000b1f0b7209 */ /* 0x000fe20007810000 */
[----:B------:R-:W-:Y:S01]  /*4c50*/  UMOV UR27, 0x40000040 ;  /* 0x40000040001b7882 */ /* 0x000fe20000000000 */
[----:B------:R-:W-:Y:S01]  /*4c60*/  UMOV UR25, 0x40000040 ;  /* 0x4000004000197882 */ /* 0x000fe20000000000 */
[----:B------:R-:W-:Y:S01]  /*4c70*/  FMNMX.FTZ R0, R32, R0, !PT ;  /* 0x0000000020007209 */ /* 0x000fe20007810000 */
[----:B------:R-:W-:Y:S01]  /*4c80*/  UMOV UR26, UR14 ;  /* 0x0000000e001a7c82 */ /* 0x000fe20008000000 */
[----:B------:R-:W-:Y:S01]  /*4c90*/  FMNMX.FTZ R11, R34, R11, !PT ;  /* 0x0000000b220b7209 */ /* 0x000fe20007810000 */
        /* <DEDUP_REMOVED lines=9> */
[----:B------:R-:W-:Y:S01]  /*4d30*/  FMNMX.FTZ R11, R38, R11, !PT ;  /* 0x0000000b260b7209 */ /* 0x000fe20007810000 */
[----:B------:R-:W0:Y:S01]  /*4d40*/  S2R R19, SR_TID.X ;  /* 0x0000000000137919 */ /* 0x000e220000002100 */
        /* <DEDUP_REMOVED lines=96> */
[----:B0-----:R-:W-:Y:S01]  /*5350*/  SHF.R.U32.HI R15, RZ, 0x7, R19 ;  /* 0x00000007ff0f7819 */ /* 0x001fe20000011613 */
[----:B------:R-:W0:Y:S01]  /*5360*/  SHFL.BFLY PT, R3, R0, 0x2, 0x1f ;  /* 0x0c401f0000037f89 */ /* 0x000e2200000e0000 */
[----:B------:R-:W-:-:S03]  /*5370*/  ISETP.GE.U32.AND P2, PT, R19, 0x180, PT ;  /* 0x000001801300780c */ /* 0x000fc60003f46070 */
[----:B------:R-:W1:Y:S01]  /*5380*/  SHFL.BFLY PT, R13, R11, 0x2, 0x1f ;  /* 0x0c401f000b0d7f89 */ /* 0x000e6200000e0000 */
[----:B0-----:R-:W-:Y:S02]  /*5390*/  FMNMX.FTZ R0, R0, R3, !PT ;  /* 0x0000000300007209 */ /* 0x001fe40007810000 */
[----:B-1----:R-:W-:-:S03]  /*53a0*/  FMNMX.FTZ R11, R11, R13, !PT ;  /* 0x0000000d0b0b7209 */ /* 0x002fc60007810000 */
[----:B------:R-:W0:Y:S04]  /*53b0*/  SHFL.BFLY PT, R3, R0, 0x1, 0x1f ;  /* 0x0c201f0000037f89 */ /* 0x000e2800000e0000 */
[----:B------:R-:W1:Y:S01]  /*53c0*/  SHFL.BFLY PT, R13, R11, 0x1, 0x1f ;  /* 0x0c201f000b0d7f89 */ /* 0x000e6200000e0000 */
[----:B0-----:R-:W-:Y:S02]  /*53d0*/  FMNMX.FTZ R0, R0, R3, !PT ;  /* 0x0000000300007209 */ /* 0x001fe40007810000 */
[----:B------:R-:W0:Y:S01]  /*53e0*/  LDC R3, c[0x0][0x988] ;  /* 0x00026200ff037b82 */ /* 0x000e220000000800 */
[----:B-1----:R-:W-:Y:S02]  /*53f0*/  FMNMX.FTZ R11, R11, R13, !PT ;  /* 0x0000000d0b0b7209 */ /* 0x002fe40007810000 */
[----:B------:R-:W-:Y:S01]  /*5400*/  FADD.FTZ R6, -R0, R6 ;  /* 0x0000000600067221 */ /* 0x000fe20000010100 */
[----:B------:R-:W-:-:S02]  /*5410*/  WARPGROUP.DEPBAR.LE gsb0, 0x0 ;  /* 0x00008000000079c5 */ /* 0x000fc40000010000 */
[----:B------:R-:W-:Y:S01]  /*5420*/  WARPGROUP.ARRIVE ;  /* 0x00000000000079c5 */ /* 0x000fe20000000000 */
[----:B------:R-:W-:-:S05]  /*5430*/  FADD.FTZ R7, -R11, R7 ;  /* 0x000000070b077221 */ /* 0x000fca0000010100 */
[----:B------:R-:W-:Y:S01]  /*5440*/  HGMMA.64x64x16.F32 R120, gdesc[UR24].tnspB, R120, gsb0 ;  /* 0x40e00000187879f0 */ /* 0x000fe20008000878 */
[----:B------:R-:W-:Y:S02]  /*5450*/  UIADD3 UR26, UR14, 0x200, URZ ;  /* 0x000002000e1a7890 */ /* 0x000fe4000fffe03f */
[----:B------:R-:W-:Y:S01]  /*5460*/  UIADD3 UR24, UR10, 0x600, URZ ;  /* 0x000006000a187890 */ /* 0x000fe2000fffe03f */
[----:B------:R-:W-:Y:S01]  /*5470*/  UMOV UR27, 0x40000040 ;  /* 0x40000040001b7882 */ /* 0x000fe20000000000 */
[----:B------:R-:W-:Y:S01]  /*5480*/  UMOV UR25, 0x40000040 ;  /* 0x4000004000197882 */ /* 0x000fe20000000000 */
[-C--:B0-----:R-:W-:Y:S01]  /*5490*/  FMUL.FTZ R7, R7, R3.reuse ;  /* 0x0000000307077220 */ /* 0x081fe20000410000 */
[-C--:B------:R-:W-:Y:S01]  /*54a0*/  FMUL.FTZ R4, R0, R3.reuse ;  /* 0x0000000300047220 */ /* 0x080fe20000410000 */
[-C--:B------:R-:W-:Y:S01]  /*54b0*/  FMUL.FTZ R14, R11, R3.reuse ;  /* 0x000000030b0e7220 */ /* 0x080fe20000410000 */
[-C--:B------:R-:W-:Y:S01]  /*54c0*/  FMUL.FTZ R6, R6, R3.reuse ;  /* 0x0000000306067220 */ /* 0x080fe20000410000 */
        /* <DEDUP_REMOVED lines=9> */
[----:B0-----:R-:W-:-:S02]  /*5560*/  VIADD R7, R15, 0x9 ;  /* 0x000000090f077836 */ /* 0x001fc40000000000 */
[-CC-:B------:R-:W-:Y:S01]  /*5570*/  FFMA.FTZ R40, R40, R3.reuse, -R4.reuse ;  /* 0x0000000328287223 */ /* 0x180fe20000010804 */
[-CC-:B------:R-:W-:Y:S01]  /*5580*/  FFMA.FTZ R41, R41, R3.reuse, -R4.reuse ;  /* 0x0000000329297223 */ /* 0x180fe20000010804 */
[-CC-:B------:R-:W-:Y:S01]  /*5590*/  FFMA.FTZ R44, R44, R3.reuse, -R4.reuse ;  /* 0x000000032c2c7223 */ /* 0x180fe20000010804 */
[-CC-:B------:R-:W-:Y:S01]  /*55a0*/  FFMA.FTZ R45, R45, R3.reuse, -R4.reuse ;  /* 0x000000032d2d7223 */ /* 0x180fe20000010804 */
[----:B------:R-:W-:Y:S01]  /*55b0*/  SEL R7, R7, 0x9, !P2 ;  /* 0x0000000907077807 */ /* 0x000fe20005000000 */
        /* <DEDUP_REMOVED lines=47> */
[----:B------:R-:W-:Y:S01]  /*58b0*/  FFMA.FTZ R43, R43, R3, -R14 ;  /* 0x000000032b2b7223 */ /* 0x000fe2000001080e */
[----:B------:R-:W-:-:S02]  /*58c0*/  WARPGROUP.DEPBAR.LE gsb0, 0x0 ;  /* 0x00008000000079c5 */ /* 0x000fc40000010000 */
[----:B------:R-:W-:Y:S01]  /*58d0*/  WARPGROUP.ARRIVE ;  /* 0x00000000000079c5 */ /* 0x000fe20000000000 */
[-CC-:B------:R-:W-:Y:S01]  /*58e0*/  FFMA.FTZ R46, R46, R3.reuse, -R14.reuse ;  /* 0x000000032e2e7223 */ /* 0x180fe2000001080e */
[-CC-:B------:R-:W-:Y:S01]  /*58f0*/  FFMA.FTZ R47, R47, R3.reuse, -R14.reuse ;  /* 0x000000032f2f7223 */ /* 0x180fe2000001080e */
[----:B------:R-:W1:Y:S01]  /*5900*/  MUFU.EX2 R25, R25 ;  /* 0x0000001900197308 */ /* 0x000e620000000800 */
[-CC-:B------:R-:W-:Y:S01]  /*5910*/  FFMA.FTZ R50, R50, R3.reuse, -R14.reuse ;  /* 0x0000000332327223 */ /* 0x180fe2000001080e */
[-CC-:B------:R-:W-:Y:S01]  /*5920*/  FFMA.FTZ R51, R51, R3.reuse, -R14.reuse ;  /* 0x0000000333337223 */ /* 0x180fe2000001080e */
[----:B------:R-:W-:Y:S01]  /*5930*/  HGMMA.64x64x16.F32 R120, gdesc[UR24].tnspB, R120, gsb0 ;  /* 0x40e00000187879f0 */ /* 0x000fe20008000878 */
[----:B------:R-:W-:Y:S01]  /*5940*/  UIADD3 UR26, UR14, 0x280, URZ ;  /* 0x000002800e1a7890 */ /* 0x000fe2000fffe03f */
[-CC-:B------:R-:W-:Y:S01]  /*5950*/  FFMA.FTZ R54, R54, R3.reuse, -R14.reuse ;  /* 0x0000000336367223 */ /* 0x180fe2000001080e */
[----:B------:R-:W-:Y:S01]  /*5960*/  UIADD3 UR24, UR10, 0x602, URZ ;  /* 0x000006020a187890 */ /* 0x000fe2000fffe03f */
[----:B------:R-:W-:Y:S01]  /*5970*/  FFMA.FTZ R55, R55, R3, -R14 ;  /* 0x0000000337377223 */ /* 0x000fe2000001080e */
[----:B------:R-:W-:Y:S01]  /*5980*/  UMOV UR27, 0x40000040 ;  /* 0x40000040001b7882 */ /* 0x000fe20000000000 */
[----:B------:R-:W-:Y:S01]  /*5990*/  UMOV UR25, 0x40000040 ;  /* 0x4000004000197882 */ /* 0x000fe20000000000 */
[----:B------:R-:W2:Y:S01]  /*59a0*/  MUFU.EX2 R26, R26 ;  /* 0x0000001a001a7308 */ /* 0x000ea20000000800 */
[----:B0-----:R-:W-:Y:S01]  /*59b0*/  FFMA.FTZ R6, R10, R9, R4 ;  /* 0x000000090a067223 */ /* 0x001fe20000010004 */
[-CC-:B------:R-:W-:Y:S01]  /*59c0*/  FFMA.FTZ R58, R58, R3.reuse, -R14.reuse ;  /* 0x000000033a3a7223 */ /* 0x180fe2000001080e */
[-CC-:B------:R-:W-:Y:S01]  /*59d0*/  FFMA.FTZ R59, R59, R3.reuse, -R14.reuse ;  /* 0x000000033b3b7223 */ /* 0x180fe2000001080e */
[-CC-:B------:R-:W-:Y:S01]  /*59e0*/  FFMA.FTZ R62, R62, R3.reuse, -R14.reuse ;  /* 0x000000033e3e7223 */ /* 0x180fe2000001080e */
[-CC-:B------:R-:W-:Y:S01]  /*59f0*/  FFMA.FTZ R63, R63, R3.reuse, -R14.reuse ;  /* 0x000000033f3f7223 */ /* 0x180fe2000001080e */
[-C--:B------:R-:W-:Y:S01]  /*5a00*/  FFMA.FTZ R66, R66, R3.reuse, -R14 ;  /* 0x0000000342427223 */ /* 0x080fe2000001080e */
[----:B-1----:R-:W-:Y:S01]  /*5a10*/  FADD.FTZ R6, R25, R6 ;  /* 0x0000000619067221 */ /* 0x002fe20000010000 */
[----:B------:R-:W0:Y:S01]  /*5a20*/  MUFU.EX2 R28, R28 ;  /* 0x0000001c001c7308 */ /* 0x000e220000000800 */
        /* <DEDUP_REMOVED lines=10> */
[-CC-:B------:R-:W-:Y:S01]  /*5ad0*/  FFMA.FTZ R83, R83, R3.reuse, -R14.reuse ;  /* 0x0000000353537223 */ /* 0x180fe2000001080e */
[-CC-:B------:R-:W-:Y:S01]  /*5ae0*/  FFMA.FTZ R86, R86, R3.reuse, -R14.reuse ;  /* 0x0000000356567223 */ /* 0x180fe2000001080e */
[-CC-:B------:R-:W-:Y:S01]  /*5af0*/  FFMA.FTZ R87, R87, R3.reuse, -R14.reuse ;  /* 0x0000000357577223 */ /* 0x180fe2000001080e */
[-CC-:B------:R-:W-:Y:S01]  /*5b00*/  FFMA.FTZ R90, R90, R3.reuse, -R14.reuse ;  /* 0x000000035a5a7223 */ /* 0x180fe2000001080e */
[-C--:B------:R-:W-:Y:S01]  /*5b10*/  FFMA.FTZ R91, R91, R3.reuse, -R14 ;  /* 0x000000035b5b7223 */ /* 0x080fe2000001080e */
        /* <DEDUP_REMOVED lines=18> */
[----:B------:R-:W-:Y:S01]  /*5c40*/  FFMA.FTZ R119, R119, R3, -R14 ;  /* 0x0000000377777223 */ /* 0x000fe2000001080e */
[----:B--2---:R-:W-:Y:S01]  /*5c50*/  FADD.FTZ R9, R29, R6 ;  /* 0x000000061d097221 */ /* 0x004fe20000010000 */
[----:B------:R-:W-:-:S02]  /*5c60*/  F2FP.F16.F32.PACK_AB R4, R25, R4 ;  /* 0x000000041904723e */ /* 0x000fc400000000ff */
[----:B------:R-:W-:Y:S02]  /*5c70*/  F2FP.F16.F32.PACK_AB R6, R29, R28 ;  /* 0x0000001c1d06723e */ /* 0x000fe400000000ff */
[----:B------:R-:W2:Y:S01]  /*5c80*/  MUFU.EX2 R12, R32 ;  /* 0x00000020000c7308 */ /* 0x000ea20000000800 */
[----:B------:R-:W-:Y:S01]  /*5c90*/  F2FP.F16.F32.PACK_AB R5, R27, R26 ;  /* 0x0000001a1b05723e */ /* 0x000fe200000000ff */
[----:B0-----:R-:W-:Y:S01]  /*5ca0*/  FADD.FTZ R13, R30, R13 ;  /* 0x0000000d1e0d7221 */ /* 0x001fe20000010000 */
[C---:B------:R-:W-:Y:S01]  /*5cb0*/  ISETP.GT.AND P2, PT, R8.reuse, R22, PT ;  /* 0x000000160800720c */ /* 0x040fe20003f44270 */
[----:B------:R-:W-:-:S04]  /*5cc0*/  VIADD R8, R8, 0xffffffff ;  /* 0xffffffff08087836 */ /* 0x000fc80000000000 */
[----:B------:R-:W0:Y:S01]  /*5cd0*/  MUFU.EX2 R33, R33 ;  /* 0x0000002100217308 */ /* 0x000e220000000800 */
[----:B-1----:R-:W-:-:S07]  /*5ce0*/  FADD.FTZ R13, R31, R13 ;  /* 0x0000000d1f0d7221 */ /* 0x002fce0000010000 */
[----:B------:R-:W1:Y:S01]  /*5cf0*/  MUFU.EX2 R34, R34 ;  /* 0x0000002200227308 */ /* 0x000e620000000800 */
[----:B--2---:R-:W-:Y:S01]  /*5d00*/  FADD.FTZ R9, R12, R9 ;  /* 0x000000090c097221 */ /* 0x004fe20000010000 */
[----:B------:R-:W-:Y:S02]  /*5d10*/  WARPGROUP.DEPBAR.LE gsb0, 0x0 ;  /* 0x00008000000079c5 */ /* 0x000fe40000010000 */
[----:B------:R-:W-:-:S04]  /*5d20*/  WARPGROUP.ARRIVE ;  /* 0x00000000000079c5 */ /* 0x000fc80000000000 */
[----:B------:R-:W2:Y:S01]  /*5d30*/  MUFU.EX2 R36, R36 ;  /* 0x0000002400247308 */ /* 0x000ea20000000800 */
[C---:B0-----:R-:W-:Y:S01]  /*5d40*/  FADD.FTZ R9, R33.reuse, R9 ;  /* 0x0000000921097221 */ /* 0x041fe20000010000 */
[----:B------:R-:W-:Y:S01]  /*5d50*/  F2FP.F16.F32.PACK_AB R12, R33, R12 ;  /* 0x0000000c210c723e */ /* 0x000fe200000000ff */
[----:B------:R-:W-:Y:S01]  /*5d60*/  HGMMA.64x64x16.F32 R120, gdesc[UR24].tnspB, R120, gsb0 ;  /* 0x40e00000187879f0 */ /* 0x000fe20008000878 */
[----:B------:R-:W-:Y:S02]  /*5d70*/  UIADD3 UR26, UR14, 0x300, URZ ;  /* 0x000003000e1a7890 */ /* 0x000fe4000fffe03f */
[----:B------:R-:W-:Y:S02]  /*5d80*/  UIADD3 UR24, UR10, 0x604, URZ ;  /* 0x000006040a187890 */ /* 0x000fe4000fffe03f */
[----:B------:R-:W0:Y:S01]  /*5d90*/  MUFU.EX2 R35, R35 ;  /* 0x0000002300237308 */ /* 0x000e220000000800 */
[----:B------:R-:W-:Y:S01]  /*5da0*/  UMOV UR27, 0x40000040 ;  /* 0x40000040001b7882 */ /* 0x000fe20000000000 */
[----:B------:R-:W-:Y:S01]  /*5db0*/  UMOV UR25, 0x40000040 ;  /* 0x4000004000197882 */ /* 0x000fe20000000000 */
[----:B-1----:R-:W-:-:S05]  /*5dc0*/  FADD.FTZ R13, R34, R13 ;  /* 0x0000000d220d7221 */ /* 0x002fca0000010000 */
        /* <DEDUP_REMOVED lines=10> */
[----:B------:R-:W-:Y:S01]  /*5e70*/  MUFU.EX2 R43, R43 ;  /* 0x0000002b002b7308 */ /* 0x000fe20000000800 */
[----:B0-----:R-:W-:-:S07]  /*5e80*/  FADD.FTZ R26, R40, R26 ;  /* 0x0000001a281a7221 */ /* 0x001fce0000010000 */
        /* <DEDUP_REMOVED lines=8> */
[----:B------:R-:W-:Y:S01]  /*5f10*/  HGMMA.64x64x16.F32 R120, gdesc[UR24].tnspB, R120, gsb0 ;  /* 0x40e00000187879f0 */ /* 0x000fe20008000878 */
        /* <DEDUP_REMOVED lines=84> */
[----:B------:R-:W-:Y:S07]  /*6460*/  HGMMA.64x64x16.F32 R120, gdesc[UR24].tnspB, R120, gsb0 ;  /* 0x40e00000187879f0 */ /* 0x000fee0008000878 */
        /* <DEDUP_REMOVED lines=35> */
[----:B------:R-:W-:Y:S01]  /*66a0*/  FMUL.FTZ R149, R149, R10 ;  /* 0x0000000a95957220 */ /* 0x000fe20000410000 */
        /* <DEDUP_REMOVED lines=23> */
[----:B------:R-:W-:Y:S01]  /*6820*/  FMUL.FTZ R151, R151, R19 ;  /* 0x0000001397977220 */ /* 0x000fe20000410000 */
[----:B------:R0:W-:Y:S01]  /*6830*/  @!P1 SYNCS.ARRIVE.TRANS64.RED.A1T0 RZ, [R7+URZ], RZ ;  /* 0x000000ff07ff99a7 */ /* 0x0001e2000810043f */
[----:B------:R-:W-:Y:S01]  /*6840*/  MUFU.EX2 R118, R118 ;  /* 0x0000007600767308 */ /* 0x000fe20000000800 */
[----:B0-----:R-:W-:-:S07]  /*6850*/  F2FP.F16.F32.PACK_AB R7, R31, R30 ;  /* 0x0000001e1f07723e */ /* 0x001fce00000000ff */
[----:B------:R-:W-:Y:S01]  /*6860*/  MUFU.EX2 R119, R119 ;  /* 0x0000007700777308 */ /* 0x000fe20000000800 */
[----:B------:R0:W-:Y:S04]  /*6870*/  STSM.16.M88.4 [R16+0x1e800], R4 ;  /* 0x01e8000410007844 */ /* 0x0001e80000000200 */
[----:B------:R1:W-:Y:S03]  /*6880*/  STSM.16.M88.4 [R23], R12 ;  /* 0x0000000c17007844 */ /* 0x0003e60000000200 */
[----:B0-----:R-:W0:Y:S08]  /*6890*/  MUFU.EX2 R4, R41 ;  /* 0x0000002900047308 */ /* 0x001e300000000800 */
[----:B------:R-:W2:Y:S08]  /*68a0*/  MUFU.EX2 R5, R42 ;  /* 0x0000002a00057308 */ /* 0x000eb00000000800 */
[----:B------:R-:W3:Y:S01]  /*68b0*/  MUFU.EX2 R6, R44 ;  /* 0x0000002c00067308 */ /* 0x000ee20000000800 */
[C---:B0-----:R-:W-:Y:S01]  /*68c0*/  FADD.FTZ R26, R4.reuse, R26 ;  /* 0x0000001a041a7221 */ /* 0x041fe20000010000 */
[----:B------:R-:W-:-:S06]  /*68d0*/  F2FP.F16.F32.PACK_AB R4, R4, R40 ;  /* 0x000000280404723e */ /* 0x000fcc00000000ff */
[----:B------:R-:W0:Y:S01]  /*68e0*/  MUFU.EX2 R7, R46 ;  /* 0x0000002e00077308 */ /* 0x000e220000000800 */
[----:B--2---:R-:W-:Y:S01]  /*68f0*/  FADD.FTZ R9, R5, R9 ;  /* 0x0000000905097221 */ /* 0x004fe20000010000 */
[----:B------:R-:W-:-:S03]  /*6900*/  F2FP.F16.F32.PACK_AB R5, R43, R5 ;  /* 0x000000052b05723e */ /* 0x000fc600000000ff */
[----:B------:R-:W-:Y:S01]  /*6910*/  FADD.FTZ R9, R43, R9 ;  /* 0x000000092b097221 */ /* 0x000fe20000010000 */
[----:B---3--:R-:W-:Y:S01]  /*6920*/  FADD.FTZ R26, R6, R26 ;  /* 0x0000001a061a7221 */ /* 0x008fe20000010000 */
[----:B------:R-:W-:-:S03]  /*6930*/  F2FP.F16.F32.PACK_AB R6, R45, R6 ;  /* 0x000000062d06723e */ /* 0x000fc600000000ff */
[----:B------:R-:W-:Y:S01]  /*6940*/  FADD.FTZ R26, R45, R26 ;  /* 0x0000001a2d1a7221 */ /* 0x000fe20000010000 */
[----:B0-----:R-:W-:-:S03]  /*6950*/  FADD.FTZ R9, R7, R9 ;  /* 0x0000000907097221 */ /* 0x001fc60000010000 */
[----:B------:R-:W-:Y:S01]  /*6960*/  FADD.FTZ R26, R48, R26 ;  /* 0x0000001a301a7221 */ /* 0x000fe20000010000 */
[----:B------:R-:W-:Y:S01]  /*6970*/  F2FP.F16.F32.PACK_AB R48, R49, R48 ;  /* 0x000000303130723e */ /* 0x000fe200000000ff */
[----:B------:R-:W-:Y:S02]  /*6980*/  FADD.FTZ R9, R47, R9 ;  /* 0x000000092f097221 */ /* 0x000fe40000010000 */
[----:B------:R-:W-:Y:S01]  /*6990*/  FADD.FTZ R26, R49, R26 ;  /* 0x0000001a311a7221 */ /* 0x000fe20000010000 */
[----:B------:R-:W-:Y:S01]  /*69a0*/  F2FP.F16.F32.PACK_AB R49, R25, R50 ;  /* 0x000000321931723e */ /* 0x000fe200000000ff */
[----:B------:R-:W-:Y:S02]  /*69b0*/  FADD.FTZ R9, R50, R9 ;  /* 0x0000000932097221 */ /* 0x000fe40000010000 */
[----:B------:R-:W-:Y:S01]  /*69c0*/  FADD.FTZ R27, R52, R26 ;  /* 0x0000001a341b7221 */ /* 0x000fe20000010000 */
[----:B------:R-:W-:Y:S01]  /*69d0*/  F2FP.F16.F32.PACK_AB R7, R47, R7 ;  /* 0x000000072f07723e */ /* 0x000fe200000000ff */
[----:B------:R-:W-:-:S02]  /*69e0*/  FADD.FTZ R26, R25, R9 ;  /* 0x00000009191a7221 */ /* 0x000fc40000010000 */
[----:B------:R-:W-:Y:S01]  /*69f0*/  FADD.FTZ R27, R53, R27 ;  /* 0x0000001b351b7221 */ /* 0x000fe20000010000 */
[----:B------:R-:W0:Y:S01]  /*6a00*/  MUFU.EX2 R9, R91 ;  /* 0x0000005b00097308 */ /* 0x000e220000000800 */
[----:B------:R2:W-:Y:S01]  /*6a10*/  STSM.16.M88.4 [R18], R4 ;  /* 0x0000000412007844 */ /* 0x0005e20000000200 */
[----:B------:R-:W-:Y:S01]  /*6a20*/  FADD.FTZ R26, R51, R26 ;  /* 0x0000001a331a7221 */ /* 0x000fe20000010000 */
[----:B------:R-:W-:Y:S01]  /*6a30*/  FADD.FTZ R27, R56, R27 ;  /* 0x0000001b381b7221 */ /* 0x000fe20000010000 */
[----:B------:R-:W-:Y:S02]  /*6a40*/  F2FP.F16.F32.PACK_AB R56, R57, R56 ;  /* 0x000000383938723e */ /* 0x000fe400000000ff */
[----:B------:R-:W-:Y:S01]  /*6a50*/  FADD.FTZ R26, R55, R26 ;  /* 0x0000001a371a7221 */ /* 0x000fe20000010000 */
[----:B------:R-:W-:Y:S01]  /*6a60*/  FADD.FTZ R27, R57, R27 ;  /* 0x0000001b391b7221 */ /* 0x000fe20000010000 */
[----:B------:R-:W3:Y:S01]  /*6a70*/  MUFU.EX2 R91, R94 ;  /* 0x0000005e005b7308 */ /* 0x000ee20000000800 */
[----:B------:R-:W-:Y:S01]  /*6a80*/  F2FP.F16.F32.PACK_AB R50, R53, R52 ;  /* 0x000000343532723e */ /* 0x000fe200000000ff */
[----:B------:R-:W-:Y:S01]  /*6a90*/  FADD.FTZ R26, R58, R26 ;  /* 0x0000001a3a1a7221 */ /* 0x000fe20000010000 */
[----:B------:R-:W-:Y:S01]  /*6aa0*/  FADD.FTZ R28, R60, R27 ;  /* 0x0000001b3c1c7221 */ /* 0x000fe20000010000 */
[----:B------:R-:W-:-:S02]  /*6ab0*/  F2FP.F16.F32.PACK_AB R51, R55, R51 ;  /* 0x000000333733723e */ /* 0x000fc400000000ff */
[C---:B------:R-:W-:Y:S01]  /*6ac0*/  FADD.FTZ R27, R24.reuse, R26 ;  /* 0x0000001a181b7221 */ /* 0x040fe20000010000 */
[----:B------:R-:W-:Y:S01]  /*6ad0*/  FADD.FTZ R26, R61, R28 ;  /* 0x0000001c3d1a7221 */ /* 0x000fe20000010000 */
[----:B------:R-:W-:Y:S01]  /*6ae0*/  F2FP.F16.F32.PACK_AB R57, R24, R58 ;  /* 0x0000003a1839723e */ /* 0x000fe200000000ff */
[----:B------:R4:W-:Y:S01]  /*6af0*/  STSM.16.M88.4 [R17], R48 ;  /* 0x0000003011007844 */ /* 0x0009e20000000200 */
        /* <DEDUP_REMOVED lines=23> */
[----:B--2---:R-:W-:Y:S01]  /*6c70*/  FADD.FTZ R5, R77, R26 ;  /* 0x0000001a4d057221 */ /* 0x004fe20000010000 */
[----:B------:R-:W-:Y:S01]  /*6c80*/  F2FP.F16.F32.PACK_AB R73, R20, R74 ;  /* 0x0000004a1449723e */ /* 0x000fe200000000ff */
[----:B------:R4:W-:Y:S01]  /*6c90*/  STSM.16.M88.4 [R153], R64 ;  /* 0x0000004099007844 */ /* 0x0009e20000000200 */
        /* <DEDUP_REMOVED lines=24> */
[----:B------:R-:W-:Y:S01]  /*6e20*/  F2FP.F16.F32.PACK_AB R89, R9, R90 ;  /* 0x0000005a0959723e */ /* 0x000fe200000000ff */
[----:B------:R4:W-:Y:S01]  /*6e30*/  STSM.16.M88.4 [R17+0x6000], R80 ;  /* 0x0060005011007844 */ /* 0x0009e20000000200 */
[----:B---3--:R-:W-:Y:S01]  /*6e40*/  FADD.FTZ R4, R91, R4 ;  /* 0x000000045b047221 */ /* 0x008fe20000010000 */
        /* <DEDUP_REMOVED lines=24> */
[----:B------:R4:W-:Y:S01]  /*6fd0*/  STSM.16.M88.4 [R152], R96 ;  /* 0x0000006098007844 */ /* 0x0009e20000000200 */
[----:B------:R-:W-:Y:S01]  /*6fe0*/  FADD.FTZ R4, R110, R5 ;  /* 0x000000056e047221 */ /* 0x000fe20000010000 */
[----:B------:R-:W-:Y:S01]  /*6ff0*/  FADD.FTZ R6, R112, R7 ;  /* 0x0000000770067221 */ /* 0x000fe20000010000 */
[----:B------:R-:W-:-:S02]  /*7000*/  F2FP.F16.F32.PACK_AB R112, R113, R112 ;  /* 0x000000707170723e */ /* 0x000fc400000000ff */
[----:B------:R-:W-:Y:S01]  /*7010*/  FADD.FTZ R5, R111, R4 ;  /* 0x000000046f057221 */ /* 0x000fe20000010000 */
[----:B------:R-:W-:Y:S01]  /*7020*/  FADD.FTZ R7, R113, R6 ;  /* 0x0000000671077221 */ /* 0x000fe20000010000 */
[----:B------:R-:W-:Y:S01]  /*7030*/  F2FP.F16.F32.PACK_AB R106, R109, R108 ;  /* 0x0000006c6d6a723e */ /* 0x000fe200000000ff */
[----:B------:R-:W-:Y:S02]  /*7040*/  IMAD.MOV.U32 R6, RZ, RZ, R0 ;  /* 0x000000ffff067224 */ /* 0x000fe400078e0000 */
[----:B------:R-:W-:Y:S01]  /*7050*/  FADD.FTZ R5, R114, R5 ;  /* 0x0000000572057221 */ /* 0x000fe20000010000 */
[----:B------:R-:W-:Y:S01]  /*7060*/  F2FP.F16.F32.PACK_AB R107, R111, R110 ;  /* 0x0000006e6f6b723e */ /* 0x000fe200000000ff */
[----:B------:R-:W-:Y:S01]  /*7070*/  FADD.FTZ R4, R116, R7 ;  /* 0x0000000774047221 */ /* 0x000fe20000010000 */
[C---:B------:R-:W-:Y:S01]  /*7080*/  F2FP.F16.F32.PACK_AB R113, R115.reuse, R114 ;  /* 0x000000727371723e */ /* 0x040fe200000000ff */
[----:B------:R-:W-:Y:S01]  /*7090*/  FADD.FTZ R5, R115, R5 ;  /* 0x0000000573057221 */ /* 0x000fe20000010000 */
[----:B------:R-:W-:Y:S01]  /*70a0*/  F2FP.F16.F32.PACK_AB R114, R117, R116 ;  /* 0x000000747572723e */ /* 0x000fe200000000ff */
[----:B------:R4:W-:Y:S01]  /*70b0*/  STSM.16.M88.4 [R18+0xc000], R104 ;  /* 0x00c0006812007844 */ /* 0x0009e20000000200 */
[----:B------:R-:W-:Y:S01]  /*70c0*/  F2FP.F16.F32.PACK_AB R115, R119, R118 ;  /* 0x000000767773723e */ /* 0x000fe200000000ff */
[----:B------:R-:W-:Y:S01]  /*70d0*/  FADD.FTZ R5, R118, R5 ;  /* 0x0000000576057221 */ /* 0x000fe20000010000 */
[----:B------:R-:W-:Y:S01]  /*70e0*/  FADD.FTZ R9, R117, R4 ;  /* 0x0000000475097221 */ /* 0x000fe20000010000 */
[----:B------:R-:W-:-:S02]  /*70f0*/  IMAD.MOV.U32 R4, RZ, RZ, R2 ;  /* 0x000000ffff047224 */ /* 0x000fc400078e0002 */
[----:B------:R4:W-:Y:S01]  /*7100*/  STSM.16.M88.4 [R17+0xc000], R112 ;  /* 0x00c0007011007844 */ /* 0x0009e20000000200 */
        /* <DEDUP_REMOVED lines=10> */
.L_x_12315:
[----:B------:R-:W-:Y:S06]  /*71b0*/  BAR.ARV 0x8, 0x200 ;  /* 0x0208000000007b1d */ /* 0x000fec0000002000 */
[----:B------:R-:W-:Y:S05]  /*71c0*/  @!P0 BRA `(.L_x_12325) ;  /* 0x0000000000048947 */ /* 0x000fea0003800000 */
[----:B------:R-:W-:Y:S01]  /*71d0*/  BPT.TRAP 0x1 ;  /* 0x000000040000795c */ /* 0x000fe20000300000 */
.L_x_12325:
[----:B------:R-:W-:Y:S01]  /*71e0*/  ULEA UR12, UR36, UR37, 0x3 ;  /* 0x00000025240c7291 */ /* 0x000fe2000f8e183f */
[----:B------:R-:W-:-:S08]  /*71f0*/  SHF.L.U32 R4, R2, 0x1f, RZ ;  /* 0x0000001f02047819 */ /* 0x000fd000000006ff */
[----:B------:R0:W1:Y:S01]  /*7200*/  SYNCS.PHASECHK.TRANS64.TRYWAIT P2, [UR12+0x30850], R4 ;  /* 0x03085004ff0075a7 */ /* 0x000062000804014c */
[----:B------:R-:W-:Y:S05]  /*7210*/  @!P0 BRA `(.L_x_12326) ;  /* 0x0000000000048947 */ /* 0x000fea0003800000 */
[----:B------:R-:W-:Y:S01]  /*7220*/  BPT.TRAP 0x1 ;  /* 0x000000040000795c */ /* 0x000fe20000300000 */
.L_x_12326:
[----:B-1----:R-:W-:Y:S05]  /*7230*/  @P2 BRA `(.L_x_12327) ;  /* 0x0000000000082947 */ /* 0x002fea0003800000 */
[----:B------:R-:W1:Y:S02]  /*7240*/  SYNCS.PHASECHK.TRANS64.TRYWAIT P0, [UR12+0x30850], R4 ;  /* 0x03085004ff0075a7 */ /* 0x000e64000800014c */
[----:B-1----:R-:W-:Y:S05]  /*7250*/  @!P0 BRA `(.L_x_12328) ;  /* 0x0000008800508947 */ /* 0x002fea0003800000 */
.L_x_12327:
[----:B------:R-:W-:Y:S01]  /*7260*/  ULEA UR38, UR38, UR37, 0xd ;  /* 0x0000002526267291 */ /* 0x000fe2000f8e683f */
[----:B------:R-:W2:Y:S01]  /*7270*/  LDL.LU R14, [R1+0x38] ;  /* 0x00003800010e7983 */ /* 0x000ea20000300800 */
[----:B------:R-:W-:Y:S01]  /*7280*/  UIADD3 UR37, UR37, 0x400, URZ ;  /* 0x0000040025257890 */ /* 0x000fe2000fffe03f */
[----:B------:R-:W-:Y:S01]  /*7290*/  WARPGROUP.ARRIVE ;  /* 0x00000000000079c5 */ /* 0x000fe20000000000 */
[----:B------:R-:W-:Y:S01]  /*72a0*/  UIADD3 UR38, UR38, 0x1e800, URZ ;  /* 0x0001e80026267890 */ /* 0x000fe2000fffe03f */
[----:B01----:R-:W0:Y:S01]  /*72b0*/  SHFL.BFLY PT, R4, R9, 0x2, 0x1f ;  /* 0x0c401f0009047f89 */ /* 0x003e2200000e0000 */
[----:B------:R-:W-:Y:S01]  /*72c0*/  USHF.R.U32.HI UR37, URZ, 0x4, UR37 ;  /* 0x000000043f257899 */ /* 0x000fe20008011625 */
[----:B------:R-:W-:Y:S01]  /*72d0*/  IMAD.U32 R10, RZ, RZ, UR12 ;  /* 0x0000000cff0a7e24 */ /* 0x000fe2000f8e00ff */
[----:B------:R-:W-:Y:S01]  /*72e0*/  USHF.R.U32.HI UR38, URZ, 0x4, UR38 ;  /* 0x000000043f267899 */ /* 0x000fe20008011626 */
[----:B------:R-:W1:Y:S01]  /*72f0*/  SHFL.BFLY PT, R6, R5, 0x2, 0x1f ;  /* 0x0c401f0005067f89 */ /* 0x000e6200000e0000 */
[----:B------:R-:W-:Y:S01]  /*7300*/  ULOP3.LUT UR6, UR37, 0x3fff, URZ, 0xc0, !UPT ;  /* 0x00003fff25067892 */ /* 0x000fe2000f8ec03f */
[----:B------:R-:W-:Y:S01]  /*7310*/  @!P1 VIADD R10, R10, 0x30860 ;  /* 0x000308600a0a9836 */ /* 0x000fe20000000000 */
[----:B------:R-:W-:Y:S01]  /*7320*/  ULOP3.LUT UR4, UR38, 0x3fff, URZ, 0xc0, !UPT ;  /* 0x00003fff26047892 */ /* 0x000fe2000f8ec03f */
[----:B------:R-:W-:Y:S01]  /*7330*/  IMAD.MOV.U32 R41, RZ, RZ, RZ ;  /* 0x000000ffff297224 */ /* 0x000fe200078e00ff */
[----:B------:R-:W-:Y:S01]  /*7340*/  UIMAD UR6, UR36, 0x600, UR6 ;  /* 0x00000600240678a4 */ /* 0x000fe2000f8e0206 */
[----:B------:R-:W-:Y:S01]  /*7350*/  IMAD.MOV.U32 R8, RZ, RZ, RZ ;  /* 0x000000ffff087224 */ /* 0x000fe200078e00ff */
[----:B------:R-:W-:Y:S01]  /*7360*/  ULOP3.LUT UR4, UR4, 0x10000, URZ, 0xfc, !UPT ;  /* 0x0001000004047892 */ /* 0x000fe2000f8efc3f */
[----:B------:R-:W-:Y:S01]  /*7370*/  @!P1 PRMT R10, RZ, 0x654, R10 ;  /* 0x00000654ff0a9816 */ /* 0x000fe2000000000a */
[----:B------:R-:W-:Y:S01]  /*7380*/  UMOV UR7, 0x40000040 ;  /* 0x4000004000077882 */ /* 0x000fe20000000000 */
[----:B------:R-:W-:Y:S01]  /*7390*/  UMOV UR5, 0x40000040 ;  /* 0x4000004000057882 */ /* 0x000fe20000000000 */
[----:B------:R-:W-:Y:S01]  /*73a0*/  UIADD3 UR10, UR6, 0x80, URZ ;  /* 0x00000080060a7890 */ /* 0x000fe2000fffe03f */
[----:B----4-:R-:W-:Y:S01]  /*73b0*/  IMAD.MOV.U32 R59, RZ, RZ, -0x800000 ;  /* 0xff800000ff3b7424 */ /* 0x010fe200078e00ff */
[----:B------:R-:W-:Y:S01]  /*73c0*/  UIADD3 UR8, UR4, 0x2, URZ ;  /* 0x0000000204087890 */ /* 0x000fe2000fffe03f */
[----:B------:R-:W-:Y:S01]  /*73d0*/  IMAD.MOV.U32 R58, RZ, RZ, -0x800000 ;  /* 0xff800000ff3a7424 */ /* 0x000fe200078e00ff */
[----:B------:R-:W-:Y:S01]  /*73e0*/  UMOV UR11, 0x40000040 ;  /* 0x40000040000b7882 */ /* 0x000fe20000000000 */
[----:B------:R-:W-:Y:S01]  /*73f0*/  HGMMA.64x64x16.F32 R120, gdesc[UR4].tnspB, R120, gsb0 ;  /* 0x40e00000047879f0 */ /* 0x000fe20008000878 */
[----:B------:R-:W-:Y:S01]  /*7400*/  UMOV UR9, 0x40000040 ;  /* 0x4000004000097882 */ /* 0x000fe20000000000 */
[----:B------:R-:W-:Y:S01]  /*7410*/  UMOV UR7, 0x40000040 ;  /* 0x4000004000077882 */ /* 0x000fe20000000000 */
[----:B------:R-:W-:Y:S01]  /*7420*/  UMOV UR5, 0x40000040 ;  /* 0x4000004000057882 */ /* 0x000fe20000000000 */
[----:B0-----:R-:W-:Y:S01]  /*7430*/  FADD.FTZ R4, R4, R9 ;  /* 0x0000000904047221 */ /* 0x001fe20000010000 */
[----:B------:R-:W-:Y:S01]  /*7440*/  UIADD3 UR36, UR36, 0x1, URZ ;  /* 0x0000000124247890 */ /* 0x000fe2000fffe03f */
[----:B-1----:R-:W-:-:S03]  /*7450*/  FADD.FTZ R6, R6, R5 ;  /* 0x0000000506067221 */ /* 0x002fc60000010000 */
[----:B------:R-:W0:Y:S01]  /*7460*/  SHFL.BFLY PT, R7, R4, 0x1, 0x1f ;  /* 0x0c201f0004077f89 */ /* 0x000e2200000e0000 */
[----:B------:R-:W-:-:S03]  /*7470*/  UISETP.NE.AND UP0, UPT, UR36, 0x2, UPT ;  /* 0x000000022400788c */ /* 0x000fc6000bf05270 */
[----:B------:R-:W1:Y:S01]  /*7480*/  SHFL.BFLY PT, R13, R6, 0x1, 0x1f ;  /* 0x0c201f00060d7f89 */ /* 0x000e6200000e0000 */
[----:B------:R-:W-:Y:S01]  /*7490*/  USEL UR36, UR36, URZ, UP0 ;  /* 0x0000003f24247287 */ /* 0x000fe20008000000 */
[----:B0-----:R-:W-:Y:S01]  /*74a0*/  FADD.FTZ R12, R4, R7 ;  /* 0x00000007040c7221 */ /* 0x001fe20000010000 */
[----:B-1----:R-:W-:-:S04]  /*74b0*/  FADD.FTZ R13, R6, R13 ;  /* 0x0000000d060d7221 */ /* 0x002fc80000010000 */
[----:B------:R-:W-:Y:S02]  /*74c0*/  FSETP.NE.FTZ.AND P0, PT, R12, RZ, PT ;  /* 0x000000ff0c00720b */ /* 0x000fe40003f15000 */
[----:B------:R-:W-:-:S11]  /*74d0*/  FSETP.NE.FTZ.AND P2, PT, R13, RZ, PT ;  /* 0x000000ff0d00720b */ /* 0x000fd60003f55000 */
[----:B------:R-:W0:Y:S01]  /*74e0*/  @P0 MUFU.LG2 R7, R12 ;  /* 0x0000000c00070308 */ /* 0x000e220000000c00 */
[C---:B------:R-:W-:Y:S01]  /*74f0*/  @P0 FMUL.FTZ R5, R3.reuse, 0.69314718246459960938 ;  /* 0x3f31721803050820 */ /* 0x040fe20000410000 */
[----:B------:R-:W-:-:S06]  /*7500*/  @P2 FMUL.FTZ R3, R3, 0.69314718246459960938 ;  /* 0x3f31721803032820 */ /* 0x000fcc0000410000 */
[----:B------:R-:W1:Y:S08]  /*7510*/  @P2 MUFU.LG2 R9, R13 ;  /* 0x0000000d00092308 */ /* 0x000e700000000c00 */
[----:B------:R-:W3:Y:S01]  /*7520*/  @P0 MUFU.RCP R41, R12 ;  /* 0x0000000c00290308 */ /* 0x000ee20000001000 */
[----:B0-----:R-:W-:-:S04]  /*7530*/  @P0 FMUL.FTZ R4, R7, 0.69314718246459960938 ;  /* 0x3f31721807040820 */ /* 0x001fc80000410000 */
[----:B------:R-:W-:Y:S01]  /*7540*/  @P0 FFMA.FTZ R59, R5, R0, R4 ;  /* 0x00000000053b0223 */ /* 0x000fe20000010004 */
[----:B------:R-:W-:Y:S02]  /*7550*/  PLOP3.LUT P0, PT, PT, PT, PT, 0x8, 0x0 ;  /* 0x000000000000781c */ /* 0x000fe40003f0e170 */
[----:B------:R-:W0:Y:S01]  /*7560*/  @P2 MUFU.RCP R8, R13 ;  /* 0x0000000d00082308 */ /* 0x000e220000001000 */
[----:B------:R-:W-:Y:S02]  /*7570*/  WARPGROUP.DEPBAR.LE gsb0, 0x0 ;  /* 0x00008000000079c5 */ /* 0x000fe40000010000 */
[----:B------:R-:W-:Y:S01]  /*7580*/  WARPGROUP.ARRIVE ;  /* 0x00000000000079c5 */ /* 0x000fe20000000000 */
[----:B-1----:R-:W-:-:S04]  /*7590*/  @P2 FMUL.FTZ R6, R9, 0.69314718246459960938 ;  /* 0x3f31721809062820 */ /* 0x002fc80000410000 */
[----:B------:R-:W-:Y:S01]  /*75a0*/  @P2 FFMA.FTZ R58, R3, R11, R6 ;  /* 0x0000000b033a2223 */ /* 0x000fe20000010006 */
        /* <DEDUP_REMOVED lines=19> */
[----:B--2---:R-:W-:-:S05]  /*76e0*/  VIADD R14, R14, 0x1 ;  /* 0x000000010e0e7836 */ /* 0x004fca0000000000 */
[----:B------:R1:W-:Y:S01]  /*76f0*/  STL [R1+0x38], R14 ;  /* 0x0000380e01007387 */ /* 0x0003e20000100800 */
        /* <DEDUP_REMOVED lines=49> */
[----:B------:R-:W-:Y:S01]  /*7a10*/  HGMMA.64x64x16.F32 R120, gdesc[UR4].tnspB, R120, gsb0 ;  /* 0x40e00000047879f0 */ /* 0x000fe20008000878 */
[----:B------:R-:W-:-:S06]  /*7a20*/  USEL UR4, URZ, 0x1, UP0 ;  /* 0x000000013f047887 */ /* 0x000fcc0008000000 */
[----:B------:R-:W-:Y:S01]  /*7a30*/  LOP3.LUT R2, R2, UR4, RZ, 0x3c, !PT ;  /* 0x0000000402027c12 */ /* 0x000fe2000f8e3cff */
        /* <DEDUP_REMOVED lines=34> */
.L_x_12308:
[----:B------:R-:W1:Y:S08]  /*7c60*/  S2UR UR4, SR_CgaCtaId ;  /* 0x00000000000479c3 */ /* 0x000e700000008800 */
[----:B------:R-:W-:Y:S06]  /*7c70*/  BAR.SYNC.DEFER_BLOCKING 0x5, 0x200 ;  /* 0x0148000000007b1d */ /* 0x000fec0000010000 */
[----:B------:R-:W-:Y:S01]  /*7c80*/  UMOV UR37, 0x400 ;  /* 0x0000040000257882 */ /* 0x000fe20000000000 */
[----:B------:R-:W-:Y:S01]  /*7c90*/  BSSY B0, `(.L_x_12329) ;  /* 0x0000238000007945 */ /* 0x000fe20003800000 */
[----:B-1----:R-:W-:-:S09]  /*7ca0*/  ULEA UR37, UR4, UR37, 0x18 ;  /* 0x0000002504257291 */ /* 0x002fd2000f8ec03f */
[----:B------:R-:W1:Y:S01]  /*7cb0*/  LDS.128 R4, [UR37+0x308d0] ;  /* 0x0308d025ff047984 */ /* 0x000e620008000c00 */
[----:B------:R-:W-:Y:S06]  /*7cc0*/  BAR.ARV 0x4, 0x200 ;  /* 0x0108000000007b1d */ /* 0x000fec0000002000 */
[----:B------:R-:W-:Y:S05]  /*7cd0*/  @P0 BRA `(.L_x_12330) ;  /* 0x0000001800300947 */ /* 0x000fea0003800000 */
[----:B------:R-:W0:Y:S01]  /*7ce0*/  LDL R0, [R1+0x60] ;  /* 0x0000600001007983 */ /* 0x000e220000100800 */
[----:B------:R-:W2:Y:S03]  /*7cf0*/  S2UR UR6, SR_SWINHI ;  /* 0x00000000000679c3 */ /* 0x000ea60000002f00 */
[----:B------:R-:W3:Y:S01]  /*7d00*/  LDL.LU R70, [R1+0xc] ;  /* 0x00000c0001467983 */ /* 0x000ee20000300800 */
[----:B------:R-:W-:-:S04]  /*7d10*/  F2FP.F16.F32.PACK_AB R24, R21, R20 ;  /* 0x000000141518723e */ /* 0x000fc800000000ff */
[----:B------:R-:W4:Y:S01]  /*7d20*/  LDC.64 R60, c[0x0][0xc00] ;  /* 0x00030000ff3c7b82 */ /* 0x000f220000000a00 */
[----:B------:R-:W-:Y:S02]  /*7d30*/  F2FP.F16.F32.PACK_AB R25, R43, R42 ;  /* 0x0000002a2b19723e */ /* 0x000fe400000000ff */
[----:B------:R-:W-:Y:S02]  /*7d40*/  F2FP.F16.F32.PACK_AB R26, R29, R28 ;  /* 0x0000001c1d1a723e */ /* 0x000fe400000000ff */
[----:B------:R-:W-:Y:S01]  /*7d50*/  F2FP.F16.F32.PACK_AB R27, R45, R44 ;  /* 0x0000002c2d1b723e */ /* 0x000fe200000000ff */
[----:B------:R-:W-:Y:S01]  /*7d60*/  IMAD.SHL.U32 R65, R155, 0x4, RZ ;  /* 0x000000049b417824 */ /* 0x000fe200078e00ff */
[----:B------:R-:W3:Y:S04]  /*7d70*/  LDL R69, [R1+0x5c] ;  /* 0x00005c0001457983 */ /* 0x000ee80000100800 */
[----:B------:R-:W3:Y:S04]  /*7d80*/  LDL R68, [R1+0x4] ;  /* 0x0000040001447983 */ /* 0x000ee80000100800 */
[----:B------:R-:W3:Y:S01]  /*7d90*/  LDL R66, [R1+0x2c] ;  /* 0x00002c0001427983 */ /* 0x000ee20000100800 */
[----:B------:R-:W-:Y:S01]  /*7da0*/  UMOV UR4, UR37 ;  /* 0x0000002500047c82 */ /* 0x000fe20008000000 */
[----:B--2---:R-:W-:Y:S01]  /*7db0*/  UMOV UR5, UR6 ;  /* 0x0000000600057c82 */ /* 0x004fe20008000000 */
[----:B------:R-:W-:-:S02]  /*7dc0*/  IMAD.U32 R56, RZ, RZ, UR4 ;  /* 0x00000004ff387e24 */ /* 0x000fc4000f8e00ff */
[----:B------:R-:W-:Y:S01]  /*7dd0*/  IMAD.U32 R57, RZ, RZ, UR5 ;  /* 0x00000005ff397e24 */ /* 0x000fe2000f8e00ff */
[----:B------:R-:W-:Y:S01]  /*7de0*/  ULDC.64 UR4, c[0x0][0xc08] ;  /* 0x0003020000047ab9 */ /* 0x000fe20000000a00 */
[----:B------:R-:W-:Y:S01]  /*7df0*/  BAR.SYNC.DEFER_BLOCKING 0x1, 0x180 ;  /* 0x0046000000007b1d */ /* 0x000fe20000010000 */
[----:B0-----:R-:W-:-:S03]  /*7e00*/  IMAD.WIDE R14, R0, 0x2, R56 ;  /* 0x00000002000e7825 */ /* 0x001fc600078e0238 */
[C---:B------:R-:W-:Y:S02]  /*7e10*/  LOP3.LUT R3, R14.reuse, 0x380, RZ, 0xc0, !PT ;  /* 0x000003800e037812 */ /* 0x040fe400078ec0ff */
[C---:B------:R-:W-:Y:S02]  /*7e20*/  IADD3 R63, P0, R14.reuse, 0x60, RZ ;  /* 0x000000600e3f7810 */ /* 0x040fe40007f1e0ff */
[----:B------:R-:W-:Y:S02]  /*7e30*/  SHF.R.U64 R3, R3, 0x3, RZ ;  /* 0x0000000303037819 */ /* 0x000fe400000012ff */
[C---:B-1----:R-:W-:Y:S02]  /*7e40*/  IADD3 R4, P1, R14.reuse, 0x40, RZ ;  /* 0x000000400e047810 */ /* 0x042fe40007f3e0ff */
[----:B------:R-:W-:Y:S02]  /*7e50*/  IADD3 R19, P2, R14, 0x20, RZ ;  /* 0x000000200e137810 */ /* 0x000fe40007f5e0ff */
[----:B------:R-:W-:-:S02]  /*7e60*/  LOP3.LUT R14, R3, R14, RZ, 0x3c, !PT ;  /* 0x0000000e030e7212 */ /* 0x000fc400078e3cff */
[----:B------:R-:W-:Y:S02]  /*7e70*/  LOP3.LUT R8, R63, 0x380, RZ, 0xc0, !PT ;  /* 0x000003803f087812 */ /* 0x000fe400078ec0ff */
        /* <DEDUP_REMOVED lines=8> */
[----:B------:R-:W-:Y:S01]  /*7f00*/  MOV R14, R14 ;  /* 0x0000000e000e7202 */ /* 0x000fe20000000f00 */
[----:B------:R-:W-:Y:S01]  /*7f10*/  IMAD.X R13, RZ, RZ, R15, P0 ;  /* 0x000000ffff0d7224 */ /* 0x000fe200000e060f */
[----:B------:R-:W-:-:S02]  /*7f20*/  LOP3.LUT R10, R3, R4, RZ, 0x3c, !PT ;  /* 0x00000004030a7212 */ /* 0x000fc400078e3cff */
[----:B------:R-:W-:Y:S01]  /*7f30*/  LOP3.LUT R8, R0, R19, RZ, 0x3c, !PT ;  /* 0x0000001300087212 */ /* 0x000fe200078e3cff */
[----:B------:R0:W-:Y:S01]  /*7f40*/  STSM.16.M88.4 [R14], R24 ;  /* 0x000000180e007844 */ /* 0x0001e20000000200 */
        /* <DEDUP_REMOVED lines=9> */
[----:B0-----:R-:W-:Y:S02]  /*7fe0*/  F2FP.F16.F32.PACK_AB R14, R37, R36 ;  /* 0x00000024250e723e */ /* 0x001fe400000000ff */
[----:B------:R-:W-:-:S02]  /*7ff0*/  F2FP.F16.F32.PACK_AB R15, R53, R52 ;  /* 0x00000034350f723e */ /* 0x000fc400000000ff */
[----:B------:R-:W-:Y:S02]  /*8000*/  F2FP.F16.F32.PACK_AB R24, R39, R38 ;  /* 0x000000262718723e */ /* 0x000fe400000000ff */
[----:B------:R-:W-:Y:S02]  /*8010*/  F2FP.F16.F32.PACK_AB R25, R55, R54 ;  /* 0x000000363719723e */ /* 0x000fe400000000ff */
[----:B------:R-:W-:Y:S02]  /*8020*/  F2FP.F16.F32.PACK_AB R26, R41, R40 ;  /* 0x00000028291a723e */ /* 0x000fe400000000ff */
[----:B------:R-:W-:Y:S01]  /*8030*/  F2FP.F16.F32.PACK_AB R27, R151, R150 ;  /* 0x00000096971b723e */ /* 0x000fe200000000ff */
[----:B------:R0:W-:Y:S04]  /*8040*/  STSM.16.M88.4 [R3], R8 ;  /* 0x0000000803007844 */ /* 0x0001e80000000200 */
[----:B------:R-:W-:Y:S04]  /*8050*/  STSM.16.M88.4 [R19], R12 ;  /* 0x0000000c13007844 */ /* 0x000fe80000000200 */
[----:B------:R1:W-:Y:S01]  /*8060*/  STSM.16.M88.4 [R0], R24 ;  /* 0x0000001800007844 */ /* 0x0003e20000000200 */
[----:B------:R-:W-:Y:S01]  /*8070*/  BAR.SYNC.DEFER_BLOCKING 0x1, 0x180 ;  /* 0x0046000000007b1d */ /* 0x000fe20000010000 */
[----:B----4-:R-:W-:-:S04]  /*8080*/  ISETP.NE.U32.AND P0, PT, R60, RZ, PT ;  /* 0x000000ff3c00720c */ /* 0x010fc80003f05070 */
[----:B------:R-:W-:Y:S02]  /*8090*/  ISETP.NE.AND.EX P0, PT, R61, RZ, PT, P0 ;  /* 0x000000ff3d00720c */ /* 0x000fe40003f05300 */
[----:B---3--:R-:W-:Y:S02]  /*80a0*/  SHF.L.U64.HI R22, R155, 0x2, R70 ;  /* 0x000000029b167819 */ /* 0x008fe40000010246 */
[----:B------:R-:W-:Y:S01]  /*80b0*/  IADD3 R62, P1, R65, R60, RZ ;  /* 0x0000003c413e7210 */ /* 0x000fe20007f3e0ff */
[----:B------:R-:W-:Y:S01]  /*80c0*/  IMAD.MOV.U32 R4, RZ, RZ, RZ ;  /* 0x000000ffff047224 */ /* 0x000fe200078e00ff */
[----:B0-----:R-:W0:Y:S03]  /*80d0*/  LDC R8, c[0x0][0xad4] ;  /* 0x0002b500ff087b82 */ /* 0x001e260000000800 */
[----:B------:R-:W-:-:S05]  /*80e0*/  IMAD.X R63, R22, 0x1, R61, P1 ;  /* 0x00000001163f7824 */ /* 0x000fca00008e063d */
[----:B-1----:R-:W1:Y:S01]  /*80f0*/  LDC R0, c[0x0][0xbe8] ;  /* 0x0002fa00ff007b82 */ /* 0x002e620000000800 */
[----:B------:R-:W2:Y:S01]  /*8100*/  @P0 LDG.E R4, desc[UR40][R62.64] ;  /* 0x000000283e040981 */ /* 0x000ea2000c1e1900 */
[----:B------:R-:W-:-:S04]  /*8110*/  ISETP.NE.U32.AND P1, PT, RZ, UR4, PT ;  /* 0x00000004ff007c0c */ /* 0x000fc8000bf25070 */
[----:B------:R-:W-:-:S13]  /*8120*/  ISETP.NE.AND.EX P1, PT, RZ, UR5, PT, P1 ;  /* 0x00000005ff007c0c */ /* 0x000fda000bf25310 */
[----:B------:R-:W-:-:S04]  /*8130*/  @P1 IADD3 R64, P2, R65, UR4, RZ ;  /* 0x0000000441401c10 */ /* 0x000fc8000ff5e0ff */
[----:B------:R-:W-:Y:S02]  /*8140*/  @P1 IADD3.X R65, R22, UR5, RZ, P2, !PT ;  /* 0x0000000516411c10 */ /* 0x000fe400097fe4ff */
[----:B------:R-:W-:Y:S01]  /*8150*/  ISETP.NE.AND P2, PT, R157, RZ, PT ;  /* 0x000000ff9d00720c */ /* 0x000fe20003f45270 */
[----:B------:R-:W-:-:S03]  /*8160*/  IMAD.MOV.U32 R22, RZ, RZ, 0x9b8 ;  /* 0x000009b8ff167424 */ /* 0x000fc600078e00ff */
[----:B0-----:R-:W-:-:S04]  /*8170*/  SEL R8, R157, R8, P2 ;  /* 0x000000089d087207 */ /* 0x001fc80001000000 */
[----:B------:R-:W-:Y:S02]  /*8180*/  ISETP.GT.AND P3, PT, R8, 0x1, PT ;  /* 0x000000010800780c */ /* 0x000fe40003f64270 */
[----:B-1----:R-:W-:Y:S01]  /*8190*/  ISETP.NE.AND P4, PT, R0, 0x1, PT ;  /* 0x000000010000780c */ /* 0x002fe20003f85270 */
[----:B------:R-:W0:Y:S01]  /*81a0*/  LDC.64 R8, c[0x0][0xba8] ;  /* 0x0002ea00ff087b82 */ /* 0x000e220000000a00 */
[----:B------:R-:W-:-:S07]  /*81b0*/  SEL R22, R22, 0x978, P3 ;  /* 0x0000097816167807 */ /* 0x000fce0001800000 */
[----:B------:R-:W1:Y:S01]  /*81c0*/  LDC.64 R12, c[0x0][R22+0x220] ;  /* 0x00008800160c7b82 */ /* 0x000e620000000a00 */
[----:B------:R-:W-:-:S07]  /*81d0*/  ISETP.NE.U32.AND P2, PT, R60, RZ, PT ;  /* 0x000000ff3c00720c */ /* 0x000fce0003f45070 */
[----:B------:R-:W3:Y:S01]  /*81e0*/  LDC.64 R14, c[0x0][R22+0x218] ;  /* 0x00008600160e7b82 */ /* 0x000ee20000000a00 */
[----:B------:R-:W-:-:S07]  /*81f0*/  ISETP.NE.AND.EX P2, PT, R61, RZ, PT, P2 ;  /* 0x000000ff3d00720c */ /* 0x000fce0003f45320 */
[----:B------:R-:W4:Y:S01]  /*8200*/  @P4 LDC R26, c[0x0][0xbec] ;  /* 0x0002fb00ff1a4b82 */ /* 0x000f220000000800 */
[----:B------:R-:W-:Y:S01]  /*8210*/  ULDC UR4, c[0x0][0xa88] ;  /* 0x0002a20000047ab9 */ /* 0x000fe20000000800 */
[----:B------:R-:W-:Y:S01]  /*8220*/  SEL R155, R155, RZ, !P2 ;  /* 0x000000ff9b9b7207 */ /* 0x000fe20005000000 */
[----:B------:R-:W-:-:S05]  /*8230*/  IMAD.U32 R3, RZ, RZ, UR4 ;  /* 0x00000004ff037e24 */ /* 0x000fca000f8e00ff */
[----:B------:R-:W4:Y:S01]  /*8240*/  @P4 LDC R67, c[0x0][0xbf0] ;  /* 0x0002fc00ff434b82 */ /* 0x000f220000000800 */
[----:B------:R-:W-:Y:S01]  /*8250*/  SEL R19, R70, RZ, !P2 ;  /* 0x000000ff46137207 */ /* 0x000fe20005000000 */
[-C--:B-1----:R-:W-:Y:S01]  /*8260*/  IMAD R13, R13, R155.reuse, RZ ;  /* 0x0000009b0d0d7224 */ /* 0x082fe200078e02ff */
[----:B------:R1:W5:Y:S05]  /*8270*/  @P1 LDG.E R3, desc[UR40][R64.64] ;  /* 0x0000002840031981 */ /* 0x00036a000c1e1900 */
[----:B------:R-:W4:Y:S01]  /*8280*/  LDC.64 R10, c[0x0][R22+0x228] ;  /* 0x00008a00160a7b82 */ /* 0x000f220000000a00 */
[----:B------:R-:W-:-:S04]  /*8290*/  IMAD.WIDE.U32 R24, R12, R155, RZ ;  /* 0x0000009b0c187225 */ /* 0x000fc800078e00ff */
[----:B-1----:R-:W-:Y:S02]  /*82a0*/  IMAD R65, R12, R19, R13 ;  /* 0x000000130c417224 */ /* 0x002fe400078e020d */
[-C--:B---3--:R-:W-:Y:S01]  /*82b0*/  IMAD R19, R15, R156.reuse, RZ ;  /* 0x0000009c0f137224 */ /* 0x088fe200078e02ff */
[----:B0-----:R-:W0:Y:S01]  /*82c0*/  @!P3 LDC R8, c[0x0][0xb50] ;  /* 0x0002d400ff08bb82 */ /* 0x001e220000000800 */
[----:B------:R-:W-:-:S04]  /*82d0*/  IMAD.WIDE.U32 R14, R14, R156, RZ ;  /* 0x0000009c0e0e7225 */ /* 0x000fc800078e00ff */
[----:B------:R-:W-:-:S03]  /*82e0*/  IMAD R27, R68, 0xc0, R69 ;  /* 0x000000c0441b7824 */ /* 0x000fc600078e0245 */
[----:B------:R1:W3:Y:S01]  /*82f0*/  LDC.64 R12, c[0x0][R22+0x210] ;  /* 0x00008400160c7b82 */ /* 0x0002e20000000a00 */
[----:B------:R-:W-:Y:S01]  /*8300*/  SEL R61, R66, RZ, P3 ;  /* 0x000000ff423d7207 */ /* 0x000fe20001800000 */
[----:B------:R-:W-:Y:S02]  /*8310*/  IMAD.IADD R60, R15, 0x1, R19 ;  /* 0x000000010f3c7824 */ /* 0x000fe400078e0213 */
[----:B------:R-:W-:Y:S02]  /*8320*/  IMAD.MOV.U32 R15, RZ, RZ, R27 ;  /* 0x000000ffff0f7224 */ /* 0x000fe400078e001b */
[----:B------:R-:W-:Y:S02]  /*8330*/  IMAD.IADD R65, R25, 0x1, R65 ;  /* 0x0000000119417824 */ /* 0x000fe400078e0241 */
[-C--:B----4-:R-:W-:Y:S01]  /*8340*/  IMAD R25, R11, R61.reuse, RZ ;  /* 0x0000003d0b197224 */ /* 0x090fe200078e02ff */
[----:B------:R-:W4:Y:S01]  /*8350*/  @!P3 LDC R9, c[0x0][0xb54] ;  /* 0x0002d500ff09bb82 */ /* 0x000f220000000800 */
[----:B------:R-:W-:-:S04]  /*8360*/  IMAD.WIDE.U32 R10, R10, R61, RZ ;  /* 0x0000003d0a0a7225 */ /* 0x000fc800078e00ff */
[----:B------:R-:W-:Y:S01]  /*8370*/  IMAD.IADD R25, R11, 0x1, R25 ;  /* 0x000000010b197824 */ /* 0x000fe200078e0219 */
[--C-:B--2---:R-:W-:Y:S01]  /*8380*/  IADD3 R24, P2, P5, R24, R14, R4.reuse ;  /* 0x0000000e18187210 */ /* 0x104fe20007d5e004 */
[----:B------:R-:W-:Y:S01]  /*8390*/  @P4 IMAD.HI.U32 R14, R27, R26, RZ ;  /* 0x0000001a1b0e4227 */ /* 0x000fe200078e00ff */
[----:B------:R-:W-:-:S04]  /*83a0*/  SHF.R.S32.HI R19, RZ, 0x1f, R4 ;  /* 0x0000001fff137819 */ /* 0x000fc80000011404 */
[----:B------:R-:W-:Y:S02]  /*83b0*/  @P4 SHF.R.U32.HI R15, RZ, R67, R14 ;  /* 0x00000043ff0f4219 */ /* 0x000fe4000001160e */
[----:B------:R-:W-:-:S03]  /*83c0*/  IADD3.X R14, R65, R60, R19, P2, P5 ;  /* 0x0000003c410e7210 */ /* 0x000fc600017ea413 */
[--C-:B-1----:R-:W-:Y:S01]  /*83d0*/  IMAD.MOV R22, RZ, RZ, -R15.reuse ;  /* 0x000000ffff167224 */ /* 0x102fe200078e0a0f */
[----:B------:R-:W-:Y:S02]  /*83e0*/  IADD3 R10, P2, P5, R15, R24, R10 ;  /* 0x000000180f0a7210 */ /* 0x000fe40007d5e00a */
[----:B------:R-:W-:Y:S01]  /*83f0*/  SHF.R.S32.HI R11, RZ, 0x1f, R15 ;  /* 0x0000001fff0b7819 */ /* 0x000fe2000001140f */
[----:B------:R-:W-:-:S03]  /*8400*/  IMAD R15, R0, R22, R27 ;  /* 0x00000016000f7224 */ /* 0x000fc600078e021b */
[----:B------:R-:W-:Y:S01]  /*8410*/  IADD3.X R11, R11, R14, R25, P2, P5 ;  /* 0x0000000e0b0b7210 */ /* 0x000fe200017ea419 */
[-C--:B---3--:R-:W-:Y:S01]  /*8420*/  IMAD R13, R13, R15.reuse, RZ ;  /* 0x0000000f0d0d7224 */ /* 0x088fe200078e02ff */
[----:B------:R-:W-:Y:S01]  /*8430*/  SHF.R.S32.HI R25, RZ, 0x1f, R15 ;  /* 0x0000001fff197819 */ /* 0x000fe2000001140f */
[----:B------:R-:W-:-:S04]  /*8440*/  IMAD.WIDE.U32 R10, R12, R15, R10 ;  /* 0x0000000f0c0a7225 */ /* 0x000fc800078e000a */
[----:B------:R-:W-:Y:S01]  /*8450*/  IMAD R13, R12, R25, R13 ;  /* 0x000000190c0d7224 */ /* 0x000fe200078e020d */
[----:B0-----:R-:W-:-:S03]  /*8460*/  LEA R12, P2, R10, R8, 0x2 ;  /* 0x000000080a0c7211 */ /* 0x001fc600078410ff */
[----:B------:R-:W-:-:S05]  /*8470*/  IMAD.IADD R11, R11, 0x1, R13 ;  /* 0x000000010b0b7824 */ /* 0x000fca00078e020d */
[----:B----4-:R-:W-:Y:S01]  /*8480*/  LEA.HI.X R13, R10, R9, R11, 0x2, P2 ;  /* 0x000000090a0d7211 */ /* 0x010fe200010f140b */
[----:B------:R-:W-:Y:S06]  /*8490*/  @P1 BRA `(.L_x_12331) ;  /* 0x0000000000101947 */ /* 0x000fec0003800000 */
[----:B------:R-:W-:Y:S05]  /*84a0*/  @!P0 BRA `(.L_x_12331) ;  /* 0x00000000000c8947 */ /* 0x000fea0003800000 */
[----:B------:R-:W2:Y:S04]  /*84b0*/  LDG.E R8, desc[UR40][R62.64] ;  /* 0x000000283e087981 */ /* 0x000ea8000c1e1900 */
[----:B-----5:R-:W2:Y:S02]  /*84c0*/  LDG.E R3, desc[UR40][R62.64+0x4] ;  /* 0x000004283e037981 */ /* 0x020ea4000c1e1900 */
[----:B--2---:R-:W-:-:S07]  /*84d0*/  IMAD.IADD R3, R3, 0x1, -R8 ;  /* 0x0000000103037824 */ /* 0x004fce00078e0a08 */
.L_x_12331:
        /* <DEDUP_REMOVED lines=9> */
[----:B------:R-:W-:Y:S01]  /*8570*/  LOP3.LUT R15, R15, 0xffffff80, RZ, 0xc0, !PT ;  /* 0xffffff800f0f7812 */ /* 0x000fe200078ec0ff */
[----:B-----5:R-:W-:-:S04]  /*8580*/  IMAD R3, R3, R0, RZ ;  /* 0x0000000003037224 */ /* 0x020fc800078e02ff */
[----:B------:R-:W-:-:S05]  /*8590*/  IMAD.IADD R15, R22, 0x1, -R15 ;  /* 0x00000001160f7824 */ /* 0x000fca00078e0a0f */
[----:B------:R-:W-:Y:S01]  /*85a0*/  LOP3.LUT P0, RZ, R15, 0x3, RZ, 0xc0, !PT ;  /* 0x000000030fff7812 */ /* 0x000fe2000780c0ff */
[----:B--2---:R-:W-:-:S04]  /*85b0*/  IMAD R14, R68, 0xc0, R14 ;  /* 0x000000c0440e7824 */ /* 0x004fc800078e020e */
[C---:B------:R-:W-:Y:S01]  /*85c0*/  VIADD R22, R14.reuse, 0x8 ;  /* 0x000000080e167836 */ /* 0x040fe20000000000 */
[----:B------:R-:W-:-:S04]  /*85d0*/  ISETP.GE.OR P1, PT, R14, R3, P0 ;  /* 0x000000030e00720c */ /* 0x000fc80000726670 */
[----:B------:R-:W-:-:S09]  /*85e0*/  ISETP.GE.OR P0, PT, R22, R3, P0 ;  /* 0x000000031600720c */ /* 0x000fd20000706670 */
[----:B0-----:R0:W-:Y:S04]  /*85f0*/  @!P1 ST.E desc[UR40][R8.64], R59 ;  /* 0x0000003b08009985 */ /* 0x0011e8000c101928 */
[----:B------:R0:W-:Y:S01]  /*8600*/  @!P0 ST.E desc[UR40][R10.64], R58 ;  /* 0x0000003a0a008985 */ /* 0x0001e2000c101928 */
[----:B------:R-:W-:Y:S05]  /*8610*/  @P3 BRA `(.L_x_12332) ;  /* 0x0000000400cc3947 */ /* 0x000fea0003800000 */
[----:B------:R-:W0:Y:S01]  /*8620*/  LDL R60, [R1+0x8] ;  /* 0x00000800013c7983 */ /* 0x000e220000100800 */
[----:B------:R-:W1:Y:S01]  /*8630*/  @P4 LDC R33, c[0x0][0xbec] ;  /* 0x0002fb00ff214b82 */ /* 0x000e620000000800 */
[----:B------:R-:W-:Y:S01]  /*8640*/  ULDC.64 UR4, c[0x0][0xaa0] ;  /* 0x0002a80000047ab9 */ /* 0x000fe20000000a00 */
[----:B------:R-:W2:Y:S01]  /*8650*/  S2R R15, SR_TID.X ;  /* 0x00000000000f7919 */ /* 0x000ea20000002100 */
[----:B------:R-:W3:Y:S05]  /*8660*/  LDL R37, [R1+0x64] ;  /* 0x0000640001257983 */ /* 0x000eea0000100800 */
[----:B------:R-:W4:Y:S01]  /*8670*/  @P4 LDC R35, c[0x0][0xbf0] ;  /* 0x0002fc00ff234b82 */ /* 0x000f220000000800 */
[----:B--2---:R-:W-:-:S05]  /*8680*/  VIADD R62, R15, 0xffffff80 ;  /* 0xffffff800f3e7836 */ /* 0x004fca0000000000 */
[----:B------:R-:W-:-:S04]  /*8690*/  SHF.R.S32.HI R61, RZ, 0x1f, R62 ;  /* 0x0000001fff3d7819 */ /* 0x000fc8000001143e */
[----:B------:R-:W-:-:S04]  /*86a0*/  LEA.HI R61, R61, R62, RZ, 0x3 ;  /* 0x0000003e3d3d7211 */ /* 0x000fc800078f18ff */
[----:B------:R-:W-:Y:S02]  /*86b0*/  SHF.R.S32.HI R61, RZ, 0x3, R61 ;  /* 0x00000003ff3d7819 */ /* 0x000fe4000001143d */
[----:B------:R-:W-:-:S04]  /*86c0*/  SHF.R.S32.HI R22, RZ, 0x1f, R62 ;  /* 0x0000001fff167819 */ /* 0x000fc8000001143e */
[----:B------:R-:W-:Y:S01]  /*86d0*/  LEA.HI R22, R22, R62, RZ, 0x3 ;  /* 0x0000003e16167211 */ /* 0x000fe200078f18ff */
[----:B------:R-:W-:-:S03]  /*86e0*/  IMAD R19, R19, UR4, RZ ;  /* 0x0000000413137c24 */ /* 0x000fc6000f8e02ff */
[----:B------:R-:W-:Y:S01]  /*86f0*/  LOP3.LUT R22, R22, 0xfffffff8, RZ, 0xc0, !PT ;  /* 0xfffffff816167812 */ /* 0x000fe200078ec0ff */
[----:B0-----:R-:W-:-:S04]  /*8700*/  IMAD R9, R61, 0x40, R60 ;  /* 0x000000403d097824 */ /* 0x001fc800078e023c */
[----:B------:R-:W-:-:S03]  /*8710*/  IMAD.WIDE R56, R9, 0x2, R56 ;  /* 0x0000000209387825 */ /* 0x000fc600078e0238 */
[C---:B------:R-:W-:Y:S02]  /*8720*/  IADD3 R25, P0, R56.reuse, 0x1800, RZ ;  /* 0x0000180038197810 */ /* 0x040fe40007f1e0ff */
[C---:B------:R-:W-:Y:S02]  /*8730*/  IADD3 R29, P1, R56.reuse, 0x3000, RZ ;  /* 0x00003000381d7810 */ /* 0x040fe40007f3e0ff */
[----:B------:R-:W-:Y:S02]  /*8740*/  LOP3.LUT R13, R56, 0x380, RZ, 0xc0, !PT ;  /* 0x00000380380d7812 */ /* 0x000fe400078ec0ff */
[----:B------:R-:W-:Y:S02]  /*8750*/  LOP3.LUT R24, R25, 0x380, RZ, 0xc0, !PT ;  /* 0x0000038019187812 */ /* 0x000fe400078ec0ff */
[----:B------:R-:W-:Y:S02]  /*8760*/  LOP3.LUT R28, R29, 0x380, RZ, 0xc0, !PT ;  /* 0x000003801d1c7812 */ /* 0x000fe400078ec0ff */
[----:B------:R-:W-:-:S02]  /*8770*/  SHF.R.U64 R13, R13, 0x3, RZ ;  /* 0x000000030d0d7819 */ /* 0x000fc400000012ff */
[----:B------:R-:W-:Y:S02]  /*8780*/  SHF.R.U64 R24, R24, 0x3, RZ ;  /* 0x0000000318187819 */ /* 0x000fe400000012ff */
[----:B------:R-:W-:Y:S02]  /*8790*/  SHF.R.U64 R28, R28, 0x3, RZ ;  /* 0x000000031c1c7819 */ /* 0x000fe400000012ff */
[----:B------:R-:W-:Y:S01]  /*87a0*/  LOP3.LUT R12, R13, R56, RZ, 0x3c, !PT ;  /* 0x000000380d0c7212 */ /* 0x000fe200078e3cff */
[--C-:B------:R-:W-:Y:S01]  /*87b0*/  IMAD.MOV.U32 R13, RZ, RZ, R57.reuse ;  /* 0x000000ffff0d7224 */ /* 0x100fe200078e0039 */
[----:B------:R-:W-:Y:S01]  /*87c0*/  LOP3.LUT R24, R24, R25, RZ, 0x3c, !PT ;  /* 0x0000001918187212 */ /* 0x000fe200078e3cff */
[--C-:B------:R-:W-:Y:S01]  /*87d0*/  IMAD.X R25, RZ, RZ, R57.reuse, P0 ;  /* 0x000000ffff197224 */ /* 0x100fe200000e0639 */
[----:B------:R-:W-:Y:S01]  /*87e0*/  LOP3.LUT R28, R28, R29, RZ, 0x3c, !PT ;  /* 0x0000001d1c1c7212 */ /* 0x000fe200078e3cff */
[----:B------:R-:W-:Y:S02]  /*87f0*/  IMAD.X R29, RZ, RZ, R57, P1 ;  /* 0x000000ffff1d7224 */ /* 0x000fe400008e0639 */
[----:B------:R-:W2:Y:S04]  /*8800*/  LD.E.128 R12, desc[UR40][R12.64] ;  /* 0x000000280c0c7980 */ /* 0x000ea8000c101d00 */
[----:B------:R-:W2:Y:S04]  /*8810*/  LD.E.128 R24, desc[UR40][R24.64] ;  /* 0x0000002818187980 */ /* 0x000ea8000c101d00 */
[----:B------:R-:W2:Y:S01]  /*8820*/  LD.E.128 R28, desc[UR40][R28.64] ;  /* 0x000000281c1c7980 */ /* 0x000ea2000c101d00 */
[----:B------:R-:W-:-:S02]  /*8830*/  IMAD.IADD R22, R62, 0x1, -R22 ;  /* 0x000000013e167824 */ /* 0x000fc400078e0a16 */
[C---:B------:R-:W-:Y:S02]  /*8840*/  IMAD R19, R4.reuse, UR5, R19 ;  /* 0x0000000504137c24 */ /* 0x040fe4000f8e0213 */
[----:B------:R-:W-:Y:S01]  /*8850*/  IMAD.WIDE.U32 R20, R4, UR4, RZ ;  /* 0x0000000404147c25 */ /* 0x000fe2000f8e00ff */
[----:B------:R-:W-:-:S03]  /*8860*/  ULDC.64 UR4, c[0x0][0xae8] ;  /* 0x0002ba0000047ab9 */ /* 0x000fc60000000a00 */
[----:B------:R-:W-:Y:S02]  /*8870*/  IMAD R4, R22, 0x30, R61 ;  /* 0x0000003016047824 */ /* 0x000fe400078e023d */
[----:B------:R-:W-:Y:S02]  /*8880*/  IMAD.IADD R21, R21, 0x1, R19 ;  /* 0x0000000115157824 */ /* 0x000fe400078e0213 */
[----:B------:R-:W-:Y:S02]  /*8890*/  IMAD R32, R68, 0xc0, R4 ;  /* 0x000000c044207824 */ /* 0x000fe400078e0204 */
[----:B------:R-:W-:Y:S01]  /*88a0*/  IMAD.WIDE.U32 R20, R156, UR4, R20 ;  /* 0x000000049c147c25 */ /* 0x000fe2000f8e0014 */
[----:B------:R-:W-:-:S03]  /*88b0*/  SHF.R.S32.HI R22, RZ, 0x1f, R155 ;  /* 0x0000001fff167819 */ /* 0x000fc6000001149b */
        /* <DEDUP_REMOVED lines=11> */
[----:B------:R-:W-:Y:S02]  /*8970*/  IMAD.IADD R21, R21, 0x1, R33 ;  /* 0x0000000115157824 */ /* 0x000fe400078e0221 */
[----:B------:R-:W-:Y:S02]  /*8980*/  IMAD R33, R0, R35, R32 ;  /* 0x0000002300217224 */ /* 0x000fe400078e0220 */
[----:B------:R-:W-:Y:S02]  /*8990*/  IMAD R4, R4, UR4, RZ ;  /* 0x0000000404047c24 */ /* 0x000fe4000f8e02ff */
[----:B------:R-:W-:Y:S01]  /*89a0*/  IMAD.WIDE.U32 R20, R19, UR4, R20 ;  /* 0x0000000413147c25 */ /* 0x000fe2000f8e0014 */
[----:B------:R-:W-:-:S03]  /*89b0*/  SHF.R.S32.HI R0, RZ, 0x1f, R33 ;  /* 0x0000001fff007819 */ /* 0x000fc60000011421 */
[----:B------:R-:W-:Y:S01]  /*89c0*/  IMAD R35, R19, UR5, R4 ;  /* 0x0000000513237c24 */ /* 0x000fe2000f8e0204 */
[----:B------:R-:W-:Y:S02]  /*89d0*/  ULDC.64 UR4, c[0x0][0xad8] ;  /* 0x0002b60000047ab9 */ /* 0x000fe40000000a00 */
[----:B------:R-:W-:Y:S02]  /*89e0*/  IMAD R0, R0, UR4, RZ ;  /* 0x0000000400007c24 */ /* 0x000fe4000f8e02ff */
[----:B------:R-:W-:Y:S01]  /*89f0*/  IMAD.IADD R21, R21, 0x1, R35 ;  /* 0x0000000115157824 */ /* 0x000fe200078e0223 */
[----:B------:R-:W-:Y:S01]  /*8a00*/  IADD3 R11, P0, R56, 0x4800, RZ ;  /* 0x00004800380b7810 */ /* 0x000fe20007f1e0ff */
[C---:B------:R-:W-:Y:S02]  /*8a10*/  IMAD R19, R33.reuse, UR5, R0 ;  /* 0x0000000521137c24 */ /* 0x040fe4000f8e0200 */
[----:B------:R-:W-:Y:S01]  /*8a20*/  IMAD.WIDE.U32 R20, R33, UR4, R20 ;  /* 0x0000000421147c25 */ /* 0x000fe2000f8e0014 */
[----:B------:R-:W-:Y:S01]  /*8a30*/  LOP3.LUT R8, R11, 0x380, RZ, 0xc0, !PT ;  /* 0x000003800b087812 */ /* 0x000fe200078ec0ff */
[----:B------:R-:W-:-:S02]  /*8a40*/  ULDC.64 UR4, c[0x0][0xa80] ;  /* 0x0002a00000047ab9 */ /* 0x000fc40000000a00 */
[----:B------:R-:W-:Y:S01]  /*8a50*/  IMAD.X R9, RZ, RZ, R57, P0 ;  /* 0x000000ffff097224 */ /* 0x000fe200000e0639 */
[----:B------:R-:W-:Y:S01]  /*8a60*/  LEA R22, P0, R20, UR4, 0x1 ;  /* 0x0000000414167c11 */ /* 0x000fe2000f8008ff */
[----:B------:R-:W-:Y:S01]  /*8a70*/  IMAD.IADD R19, R21, 0x1, R19 ;  /* 0x0000000115137824 */ /* 0x000fe200078e0213 */
[----:B------:R-:W-:Y:S01]  /*8a80*/  SHF.R.U64 R8, R8, 0x3, RZ ;  /* 0x0000000308087819 */ /* 0x000fe200000012ff */
[----:B------:R-:W-:Y:S01]  /*8a90*/  IMAD R36, R68, 0xc0, R61 ;  /* 0x000000c044247824 */ /* 0x000fe200078e023d */
[----:B------:R-:W-:Y:S02]  /*8aa0*/  ULDC UR4, c[0x0][0xac8] ;  /* 0x0002b20000047ab9 */ /* 0x000fe40000000800 */
[----:B------:R-:W-:Y:S01]  /*8ab0*/  LEA.HI.X R19, R20, UR5, R19, 0x1, P0 ;  /* 0x0000000514137c11 */ /* 0x000fe200080f0c13 */
[----:B------:R-:W-:Y:S01]  /*8ac0*/  SHFL.IDX PT, R32, R22, 0x1, 0x181f ;  /* 0x00381f0016207f89 */ /* 0x000fe200000e0000 */
[----:B------:R-:W-:-:S03]  /*8ad0*/  LOP3.LUT R8, R8, R11, RZ, 0x3c, !PT ;  /* 0x0000000b08087212 */ /* 0x000fc600078e3cff */
[----:B------:R-:W0:Y:S04]  /*8ae0*/  SHFL.IDX PT, R20, R22, RZ, 0x181f ;  /* 0x00181fff16147589 */ /* 0x000e2800000e0000 */
[----:B------:R-:W1:Y:S01]  /*8af0*/  SHFL.IDX PT, R34, R22, 0x2, 0x181f ;  /* 0x00581f0016227f89 */ /* 0x000e6200000e0000 */
[----:B------:R-:W-:-:S03]  /*8b00*/  ISETP.GE.AND P0, PT, R60, UR4, PT ;  /* 0x000000043c007c0c */ /* 0x000fc6000bf06270 */
[----:B------:R-:W3:Y:S01]  /*8b10*/  SHFL.IDX PT, R21, R19, RZ, 0x181f ;  /* 0x00181fff13157589 */ /* 0x000ee200000e0000 */
[----:B------:R-:W-:-:S03]  /*8b20*/  VIADD R0, R36, 0x30 ;  /* 0x0000003024007836 */ /* 0x000fc60000000000 */
[----:B------:R-:W4:Y:S01]  /*8b30*/  SHFL.IDX PT, R33, R19, 0x1, 0x181f ;  /* 0x00381f0013217f89 */ /* 0x000f2200000e0000 */
[----:B------:R-:W-:-:S03]  /*8b40*/  VIADD R4, R36, 0x60 ;  /* 0x0000006024047836 */ /* 0x000fc60000000000 */
[----:B------:R-:W4:Y:S04]  /*8b50*/  SHFL.IDX PT, R35, R19, 0x2, 0x181f ;  /* 0x00581f0013237f89 */ /* 0x000f2800000e0000 */
[----:B------:R-:W5:Y:S01]  /*8b60*/  LD.E.128 R8, desc[UR40][R8.64] ;  /* 0x0000002808087980 */ /* 0x000f62000c101d00 */
[-C--:B------:R-:W-:Y:S01]  /*8b70*/  ISETP.GE.OR P1, PT, R36, R3.reuse, P0 ;  /* 0x000000032400720c */ /* 0x080fe20000726670 */
[----:B------:R-:W-:Y:S01]  /*8b80*/  @!PT LDS RZ, [RZ] ;  /* 0x00000000fffff984 */ /* 0x000fe20000000800 */
[----:B------:R-:W-:Y:S01]  /*8b90*/  @!PT LDS RZ, [RZ] ;  /* 0x00000000fffff984 */ /* 0x000fe20000000800 */
[----:B------:R-:W-:Y:S01]  /*8ba0*/  @!PT LDS RZ, [RZ] ;  /* 0x00000000fffff984 */ /* 0x000fe20000000800 */
[----:B------:R-:W-:Y:S01]  /*8bb0*/  @!PT LDS RZ, [RZ] ;  /* 0x00000000fffff984 */ /* 0x000fe20000000800 */
[----:B------:R0:W-:Y:S06]  /*8bc0*/  MEMBAR.ALL.CTA ;  /* 0x0000000000007992 */ /* 0x0001ec0000008000 */
[----:B0-----:R-:W0:Y:S01]  /*8bd0*/  FENCE.VIEW.ASYNC.S ;  /* 0x00000000000073c6 */ /* 0x001e220000000000 */
[----:B------:R-:W-:-:S02]  /*8be0*/  ISETP.GE.OR P2, PT, R0, R3, P0 ;  /* 0x000000030000720c */ /* 0x000fc40000746670 */
[----:B------:R-:W-:Y:S01]  /*8bf0*/  ISETP.GE.OR P3, PT, R4, R3, P0 ;  /* 0x000000030400720c */ /* 0x000fe20000766670 */
[----:B------:R-:W-:-:S04]  /*8c00*/  UIADD3 UR4, UR37, 0x30820, URZ ;  /* 0x0003082025047890 */ /* 0x000fc8000fffe03f */
[----:B------:R-:W-:Y:S01]  /*8c10*/  UPRMT UR4, URZ, 0x654, UR4 ;  /* 0x000006543f047896 */ /* 0x000fe20008000004 */
[----:B------:R-:W-:-:S05]  /*8c20*/  @!P1 LEA R20, P4, R60, R20, 0x1 ;  /* 0x000000143c149211 */ /* 0x000fca00078808ff */
[C---:B------:R-:W-:Y:S02]  /*8c30*/  @!P2 LEA R32, P5, R60.reuse, R32, 0x1 ;  /* 0x000000203c20a211 */ /* 0x040fe400078a08ff */
[C---:B-1----:R-:W-:Y:S02]  /*8c40*/  @!P3 LEA R34, P6, R60.reuse, R34, 0x1 ;  /* 0x000000223c22b211 */ /* 0x042fe400078c08ff */
[C-C-:B---3--:R-:W-:Y:S02]  /*8c50*/  @!P1 LEA.HI.X R21, R60.reuse, R21, R37.reuse, 0x1, P4 ;  /* 0x000000153c159211 */ /* 0x148fe400020f0c25 */
[C-C-:B----4-:R-:W-:Y:S02]  /*8c60*/  @!P2 LEA.HI.X R33, R60.reuse, R33, R37.reuse, 0x1, P5 ;  /* 0x000000213c21a211 */ /* 0x150fe400028f0c25 */
[----:B------:R-:W-:Y:S01]  /*8c70*/  @!P3 LEA.HI.X R35, R60, R35, R37, 0x1, P6 ;  /* 0x000000233c23b211 */ /* 0x000fe200030f0c25 */
[----:B0-----:R-:W-:Y:S01]  /*8c80*/  SYNCS.ARRIVE.TRANS64.RED.A1T0 RZ, [UR4], RZ ;  /* 0x000000ffffff79a7 */ /* 0x001fe20008100404 */
[----:B------:R-:W-:-:S05]  /*8c90*/  VIADD R0, R36, 0x90 ;  /* 0x0000009024007836 */ /* 0x000fca0000000000 */
[----:B------:R-:W-:Y:S01]  /*8ca0*/  ISETP.GE.OR P0, PT, R0, R3, P0 ;  /* 0x000000030000720c */ /* 0x000fe20000706670 */
[----:B------:R-:W0:Y:S04]  /*8cb0*/  SHFL.IDX PT, R22, R22, 0x3, 0x181f ;  /* 0x00781f0016167f89 */ /* 0x000e2800000e0000 */
[----:B------:R-:W1:Y:S04]  /*8cc0*/  SHFL.IDX PT, R19, R19, 0x3, 0x181f ;  /* 0x00781f0013137f89 */ /* 0x000e6800000e0000 */
[----:B--2---:R2:W-:Y:S04]  /*8cd0*/  @!P1 ST.E.128 desc[UR40][R20.64], R12 ;  /* 0x0000000c14009985 */ /* 0x0045e8000c101d28 */
[----:B------:R2:W-:Y:S04]  /*8ce0*/  @!P2 ST.E.128 desc[UR40][R32.64], R24 ;  /* 0x000000182000a985 */ /* 0x0005e8000c101d28 */
[----:B------:R2:W-:Y:S01]  /*8cf0*/  @!P3 ST.E.128 desc[UR40][R34.64], R28 ;  /* 0x0000001c2200b985 */ /* 0x0005e2000c101d28 */
[----:B01----:R-:W-:Y:S05]  /*8d00*/  @P0 BRA `(.L_x_12333) ;  /* 0x0000001000c00947 */ /* 0x003fea0003800000 */
[----:B--2---:R-:W-:-:S04]  /*8d10*/  LEA R12, P0, R60, R22, 0x1 ;  /* 0x000000163c0c7211 */ /* 0x004fc800078008ff */
[----:B------:R-:W-:-:S05]  /*8d20*/  LEA.HI.X R13, R60, R19, R37, 0x1, P0 ;  /* 0x000000133c0d7211 */ /* 0x000fca00000f0c25 */
[----:B-----5:R0:W-:Y:S01]  /*8d30*/  ST.E.128 desc[UR40][R12.64], R8 ;  /* 0x000000080c007985 */ /* 0x0201e2000c101d28 */
[----:B------:R-:W-:Y:S05]  /*8d40*/  BRA `(.L_x_12333) ;  /* 0x0000001000b07947 */ /* 0x000fea0003800000 */
.L_x_12332:
[----:B0-----:R-:W0:Y:S01]  /*8d50*/  @P4 LDC R10, c[0x0][0xbec] ;  /* 0x0002fb00ff0a4b82 */ /* 0x001e220000000800 */
[----:B------:R-:W-:Y:S01]  /*8d60*/  ULDC.64 UR4, c[0x0][0xb08] ;  /* 0x0002c20000047ab9 */ /* 0x000fe20000000a00 */
[----:B------:R-:W-:Y:S01]  /*8d70*/  IMAD.MOV.U32 R11, RZ, RZ, R27 ;  /* 0x000000ffff0b7224 */ /* 0x000fe200078e001b */
[----:B------:R1:W5:Y:S01]  /*8d80*/  LDL R67, [R1+0x30] ;  /* 0x0000300001437983 */ /* 0x0003620000100800 */
[----:B------:R-:W-:Y:S01]  /*8d90*/  IMAD R19, R19, UR4, RZ ;  /* 0x0000000413137c24 */ /* 0x000fe2000f8e02ff */
[----:B------:R-:W-:Y:S01]  /*8da0*/  ULDC.64 UR6, c[0x0][0xb30] ;  /* 0x0002cc0000067ab9 */ /* 0x000fe20000000a00 */
[C---:B------:R-:W-:Y:S01]  /*8db0*/  IMAD.WIDE.U32 R8, R4.reuse, UR4, RZ ;  /* 0x0000000404087c25 */ /* 0x040fe2000f8e00ff */
[----:B------:R1:W5:Y:S01]  /*8dc0*/  LDL R65, [R1+0x28] ;  /* 0x0000280001417983 */ /* 0x0003620000100800 */
[----:B------:R-:W2:Y:S02]  /*8dd0*/  @P4 LDC R15, c[0x0][0xbf0] ;  /* 0x0002fc00ff0f4b82 */ /* 0x000ea40000000800 */
[----:B------:R-:W-:Y:S01]  /*8de0*/  IMAD R19, R4, UR5, R19 ;  /* 0x0000000504137c24 */ /* 0x000fe2000f8e0213 */
[----:B------:R-:W-:Y:S01]  /*8df0*/  ULDC.64 UR4, c[0x0][0xb38] ;  /* 0x0002ce0000047ab9 */ /* 0x000fe20000000a00 */
[----:B------:R-:W-:Y:S01]  /*8e00*/  SHF.R.S32.HI R4, RZ, 0x1f, R155 ;  /* 0x0000001fff047819 */ /* 0x000fe2000001149b */
[----:B------:R1:W5:Y:S01]  /*8e10*/  LDL R64, [R1+0x50] ;  /* 0x0000500001407983 */ /* 0x0003620000100800 */
[----:B------:R-:W-:-:S03]  /*8e20*/  IMAD.IADD R9, R9, 0x1, R19 ;  /* 0x0000000109097824 */ /* 0x000fc600078e0213 */
[----:B------:R1:W5:Y:S01]  /*8e30*/  LDL R63, [R1+0x24] ;  /* 0x00002400013f7983 */ /* 0x0003620000100800 */
[----:B------:R-:W-:-:S03]  /*8e40*/  IMAD.WIDE.U32 R8, R156, UR4, R8 ;  /* 0x000000049c087c25 */ /* 0x000fc6000f8e0008 */
[----:B------:R1:W5:Y:S01]  /*8e50*/  LDL R26, [R1+0x20] ;  /* 0x00002000011a7983 */ /* 0x0003620000100800 */
[----:B------:R-:W-:Y:S01]  /*8e60*/  IMAD R9, R156, UR5, R9 ;  /* 0x000000059c097c24 */ /* 0x000fe2000f8e0209 */
[----:B------:R-:W-:Y:S01]  /*8e70*/  ULDC.64 UR4, c[0x0][0xb40] ;  /* 0x0002d00000047ab9 */ /* 0x000fe20000000a00 */
[----:B0-----:R-:W-:Y:S01]  /*8e80*/  @P4 IMAD.HI.U32 R10, R27, R10, RZ ;  /* 0x0000000a1b0a4227 */ /* 0x001fe200078e00ff */
[----:B------:R1:W5:Y:S03]  /*8e90*/  LDL R62, [R1+0x48] ;  /* 0x00004800013e7983 */ /* 0x0003660000100800 */
[----:B------:R-:W-:Y:S01]  /*8ea0*/  IMAD R4, R4, UR4, RZ ;  /* 0x0000000404047c24 */ /* 0x000fe2000f8e02ff */
[----:B------:R1:W5:Y:S01]  /*8eb0*/  LDL R61, [R1+0x1c] ;  /* 0x00001c00013d7983 */ /* 0x0003620000100800 */
[----:B------:R-:W-:Y:S01]  /*8ec0*/  IMAD.WIDE.U32 R8, R155, UR4, R8 ;  /* 0x000000049b087c25 */ /* 0x000fe2000f8e0008 */
[----:B--2---:R-:W-:-:S02]  /*8ed0*/  @P4 SHF.R.U32.HI R11, RZ, R15, R10 ;  /* 0x0000000fff0b4219 */ /* 0x004fc4000001160a */
[----:B------:R1:W5:Y:S01]  /*8ee0*/  LDL R60, [R1+0x44] ;  /* 0x00004400013c7983 */ /* 0x0003620000100800 */
[----:B------:R-:W-:Y:S01]  /*8ef0*/  IMAD R13, R155, UR5, R4 ;  /* 0x000000059b0d7c24 */ /* 0x000fe2000f8e0204 */
[----:B------:R-:W-:Y:S01]  /*8f00*/  ULDC.64 UR4, c[0x0][0xb48] ;  /* 0x0002d20000047ab9 */ /* 0x000fe20000000a00 */
[----:B------:R-:W-:Y:S01]  /*8f10*/  SHF.R.S32.HI R4, RZ, 0x1f, R11 ;  /* 0x0000001fff047819 */ /* 0x000fe2000001140b */
[----:B------:R1:W5:Y:S01]  /*8f20*/  LDL R59, [R1+0x18] ;  /* 0x00001800013b7983 */ /* 0x0003620000100800 */
[----:B------:R-:W-:Y:S02]  /*8f30*/  IMAD.IADD R9, R9, 0x1, R13 ;  /* 0x0000000109097824 */ /* 0x000fe400078e020d */
[----:B------:R-:W-:Y:S01]  /*8f40*/  IMAD.MOV R13, RZ, RZ, -R11 ;  /* 0x000000ffff0d7224 */ /* 0x000fe200078e0a0b */
[----:B------:R1:W5:Y:S01]  /*8f50*/  LDL R58, [R1+0x40] ;  /* 0x00004000013a7983 */ /* 0x0003620000100800 */
[----:B------:R-:W-:-:S03]  /*8f60*/  IMAD.WIDE.U32 R8, R66, UR4, R8 ;  /* 0x0000000442087c25 */ /* 0x000fc6000f8e0008 */
[----:B------:R1:W5:Y:S01]  /*8f70*/  LDL R57, [R1+0x14] ;  /* 0x0000140001397983 */ /* 0x0003620000100800 */
[----:B------:R-:W-:Y:S02]  /*8f80*/  IMAD R13, R0, R13, R27 ;  /* 0x0000000d000d7224 */ /* 0x000fe400078e021b */
[----:B------:R-:W-:Y:S01]  /*8f90*/  IMAD R9, R66, UR5, R9 ;  /* 0x0000000542097c24 */ /* 0x000fe2000f8e0209 */
[----:B------:R1:W5:Y:S01]  /*8fa0*/  LDL R27, [R1+0x4c] ;  /* 0x00004c00011b7983 */ /* 0x0003620000100800 */
[----:B------:R-:W-:-:S03]  /*8fb0*/  IMAD R4, R4, UR6, RZ ;  /* 0x0000000604047c24 */ /* 0x000fc6000f8e02ff */
[----:B------:R1:W5:Y:S04]  /*8fc0*/  LDL R66, [R1+0x54] ;  /* 0x0000540001427983 */ /* 0x0003680000100800 */
[----:B------:R1:W5:Y:S04]  /*8fd0*/  LDL R56, [R1+0x3c] ;  /* 0x00003c0001387983 */ /* 0x0003680000100800 */
[----:B------:R1:W5:Y:S01]  /*8fe0*/  LDL R19, [R1+0x10] ;  /* 0x0000100001137983 */ /* 0x0003620000100800 */
[----:B------:R-:W-:Y:S01]  /*8ff0*/  SHF.R.S32.HI R0, RZ, 0x1f, R13 ;  /* 0x0000001fff007819 */ /* 0x000fe2000001140d */
[----:B------:R-:W-:-:S02]  /*9000*/  IMAD R15, R11, UR7, R4 ;  /* 0x000000070b0f7c24 */ /* 0x000fc4000f8e0204 */
[----:B------:R-:W-:Y:S01]  /*9010*/  IMAD.WIDE.U32 R8, R11, UR6, R8 ;  /* 0x000000060b087c25 */ /* 0x000fe2000f8e0008 */
[----:B------:R-:W-:-:S03]  /*9020*/  ULDC.64 UR6, c[0x0][0xb28] ;  /* 0x0002ca0000067ab9 */ /* 0x000fc60000000a00 */
[----:B------:R-:W-:Y:S02]  /*9030*/  IMAD R0, R0, UR6, RZ ;  /* 0x0000000600007c24 */ /* 0x000fe4000f8e02ff */
[----:B------:R-:W-:Y:S01]  /*9040*/  IMAD.IADD R9, R9, 0x1, R15 ;  /* 0x0000000109097824 */ /* 0x000fe200078e020f */
        /* <DEDUP_REMOVED lines=9> */
[----:B------:R1:W0:Y:S01]  /*90e0*/  SHFL.IDX PT, R10, R0, RZ, 0x1c1f ;  /* 0x001c1fff000a7589 */ /* 0x00022200000e0000 */
[----:B------:R-:W-:Y:S01]  /*90f0*/  BSSY B1, `(.L_x_12334) ;  /* 0x0000024000017945 */ /* 0x000fe20003800000 */
[----:B------:R-:W-:Y:S02]  /*9100*/  SYNCS.ARRIVE.TRANS64.RED.A1T0 RZ, [UR4], RZ ;  /* 0x000000ffffff79a7 */ /* 0x000fe40008100404 */
[----:B------:R1:W2:Y:S01]  /*9110*/  SHFL.IDX PT, R11, R4, RZ, 0x1c1f ;  /* 0x001c1fff040b7589 */ /* 0x0002a200000e0000 */
[----:B------:R-:W-:Y:S05]  /*9120*/  @P0 BRA `(.L_x_12335) ;  /* 0x0000000000800947 */ /* 0x000fea0003800000 */
[----:B------:R-:W-:Y:S02]  /*9130*/  ULDC UR4, c[0x0][0xac8] ;  /* 0x0002b20000047ab9 */ /* 0x000fe40000000800 */
[----:B-----5:R-:W-:Y:S02]  /*9140*/  ISETP.GE.AND P1, PT, R65, UR4, PT ;  /* 0x0000000441007c0c */ /* 0x020fe4000bf26270 */
[----:B------:R-:W-:Y:S02]  /*9150*/  ISETP.GE.AND P0, PT, R67, UR4, PT ;  /* 0x0000000443007c0c */ /* 0x000fe4000bf06270 */
[----:B------:R-:W-:Y:S02]  /*9160*/  ISETP.GE.AND P5, PT, R63, UR4, PT ;  /* 0x000000043f007c0c */ /* 0x000fe4000bfa6270 */
[----:B------:R-:W-:-:S07]  /*9170*/  ISETP.GE.AND P3, PT, R26, UR4, PT ;  /* 0x000000041a007c0c */ /* 0x000fce000bf66270 */
[-C--:B0-----:R-:W-:Y:S02]  /*9180*/  @!P1 LEA R12, P2, R65, R10.reuse, 0x2 ;  /* 0x0000000a410c9211 */ /* 0x081fe400078410ff */
[----:B--2---:R-:W-:Y:S02]  /*9190*/  @!P0 IMAD.WIDE R8, R67, 0x4, R10 ;  /* 0x0000000443088825 */ /* 0x004fe400078e020a */
[----:B------:R-:W-:Y:S02]  /*91a0*/  @!P1 LEA.HI.X R13, R65, R11, R66, 0x2, P2 ;  /* 0x0000000b410d9211 */ /* 0x000fe400010f1442 */
[----:B------:R-:W-:Y:S01]  /*91b0*/  ISETP.GE.AND P2, PT, R61, UR4, PT ;  /* 0x000000043d007c0c */ /* 0x000fe2000bf46270 */
[----:B------:R0:W-:Y:S01]  /*91c0*/  @!P0 ST.E.64 desc[UR40][R8.64], R20 ;  /* 0x0000001408008985 */ /* 0x0001e2000c101b28 */
[----:B------:R-:W-:Y:S02]  /*91d0*/  @!P5 LEA R14, P4, R63, R10, 0x2 ;  /* 0x0000000a3f0ed211 */ /* 0x000fe400078810ff */
[----:B------:R-:W-:Y:S01]  /*91e0*/  ISETP.GE.AND P0, PT, R57, UR4, PT ;  /* 0x0000000439007c0c */ /* 0x000fe2000bf06270 */
[----:B------:R2:W-:Y:S01]  /*91f0*/  @!P1 ST.E.64 desc[UR40][R12.64], R28 ;  /* 0x0000001c0c009985 */ /* 0x0005e2000c101b28 */
[----:B------:R-:W-:-:S02]  /*9200*/  ISETP.GE.AND P1, PT, R59, UR4, PT ;  /* 0x000000043b007c0c */ /* 0x000fc4000bf26270 */
[-C--:B------:R-:W-:Y:S02]  /*9210*/  @!P5 LEA.HI.X R15, R63, R11.reuse, R64, 0x2, P4 ;  /* 0x0000000b3f0fd211 */ /* 0x080fe400020f1440 */
[----:B------:R-:W-:Y:S02]  /*9220*/  ISETP.GE.AND P4, PT, R19, UR4, PT ;  /* 0x0000000413007c0c */ /* 0x000fe4000bf86270 */
[CC--:B------:R-:W-:Y:S01]  /*9230*/  @!P3 LEA R24, P6, R26.reuse, R10.reuse, 0x2 ;  /* 0x0000000a1a18b211 */ /* 0x0c0fe200078c10ff */
[----:B------:R3:W-:Y:S01]  /*9240*/  @!P5 ST.E.64 desc[UR40][R14.64], R30 ;  /* 0x0000001e0e00d985 */ /* 0x0007e2000c101b28 */
[----:B0-----:R-:W-:Y:S02]  /*9250*/  @!P2 LEA R8, P5, R61, R10, 0x2 ;  /* 0x0000000a3d08a211 */ /* 0x001fe400078a10ff */
[----:B------:R-:W-:-:S03]  /*9260*/  @!P3 LEA.HI.X R25, R26, R11, R27, 0x2, P6 ;  /* 0x0000000b1a19b211 */ /* 0x000fc600030f141b */
[-C--:B--2---:R-:W-:Y:S02]  /*9270*/  @!P1 LEA R12, P6, R59, R10.reuse, 0x2 ;  /* 0x0000000a3b0c9211 */ /* 0x084fe400078c10ff */
[-C--:B------:R-:W-:Y:S01]  /*9280*/  @!P2 LEA.HI.X R9, R61, R11.reuse, R62, 0x2, P5 ;  /* 0x0000000b3d09a211 */ /* 0x080fe200028f143e */
[----:B------:R3:W-:Y:S01]  /*9290*/  @!P3 ST.E.64 desc[UR40][R24.64], R32 ;  /* 0x000000201800b985 */ /* 0x0007e2000c101b28 */
[-C--:B------:R-:W-:Y:S02]  /*92a0*/  @!P0 LEA R20, P3, R57, R10.reuse, 0x2 ;  /* 0x0000000a39148211 */ /* 0x080fe400078610ff */
[----:B------:R-:W-:Y:S01]  /*92b0*/  @!P4 LEA R10, P5, R19, R10, 0x2 ;  /* 0x0000000a130ac211 */ /* 0x000fe200078a10ff */
[----:B------:R3:W-:Y:S01]  /*92c0*/  @!P2 ST.E.64 desc[UR40][R8.64], R34 ;  /* 0x000000220800a985 */ /* 0x0007e2000c101b28 */
[-C--:B------:R-:W-:Y:S02]  /*92d0*/  @!P1 LEA.HI.X R13, R59, R11.reuse, R60, 0x2, P6 ;  /* 0x0000000b3b0d9211 */ /* 0x080fe400030f143c */
[----:B------:R-:W-:-:S02]  /*92e0*/  @!P0 LEA.HI.X R21, R57, R11, R58, 0x2, P3 ;  /* 0x0000000b39158211 */ /* 0x000fc400018f143a */
[----:B------:R-:W-:Y:S01]  /*92f0*/  @!P4 LEA.HI.X R11, R19, R11, R56, 0x2, P5 ;  /* 0x0000000b130bc211 */ /* 0x000fe200028f1438 */
[----:B------:R3:W-:Y:S04]  /*9300*/  @!P1 ST.E.64 desc[UR40][R12.64], R36 ;  /* 0x000000240c009985 */ /* 0x0007e8000c101b28 */
[----:B------:R3:W-:Y:S04]  /*9310*/  @!P0 ST.E.64 desc[UR40][R20.64], R38 ;  /* 0x0000002614008985 */ /* 0x0007e8000c101b28 */
[----:B------:R3:W-:Y:S02]  /*9320*/  @!P4 ST.E.64 desc[UR40][R10.64], R40 ;  /* 0x000000280a00c985 */ /* 0x0007e4000c101b28 */
.L_x_12335:
[----:B------:R-:W-:Y:S05]  /*9330*/  BSYNC B1 ;  /* 0x0000000000017941 */ /* 0x000fea0003800000 */
.L_x_12334:
[----:B------:R-:W-:Y:S01]  /*9340*/  ISETP.GE.AND P0, PT, R22, R3, PT ;  /* 0x000000031600720c */ /* 0x000fe20003f06270 */
[----:B--23--:R2:W3:Y:S04]  /*9350*/  SHFL.IDX PT, R11, R4, 0x1, 0x1c1f ;  /* 0x003c1f00040b7f89 */ /* 0x00c4e800000e0000 */
[----:B0-----:R2:W0:Y:S08]  /*9360*/  SHFL.IDX PT, R10, R0, 0x1, 0x1c1f ;  /* 0x003c1f00000a7f89 */ /* 0x00143000000e0000 */
[----:B--2---:R-:W-:Y:S05]  /*9370*/  @P0 BRA `(.L_x_12333) ;  /* 0x0000000c00240947 */ /* 0x004fea0003800000 */
[----:B------:R-:W-:Y:S02]  /*9380*/  ULDC UR4, c[0x0][0xac8] ;  /* 0x0002b20000047ab9 */ /* 0x000fe40000000800 */
[----:B-----5:R-:W-:Y:S02]  /*9390*/  ISETP.GE.AND P0, PT, R67, UR4, PT ;  /* 0x0000000443007c0c */ /* 0x020fe4000bf06270 */
[----:B------:R-:W-:Y:S02]  /*93a0*/  ISETP.GE.AND P5, PT, R65, UR4, PT ;  /* 0x0000000441007c0c */ /* 0x000fe4000bfa6270 */
[----:B------:R-:W-:Y:S02]  /*93b0*/  ISETP.GE.AND P3, PT, R63, UR4, PT ;  /* 0x000000043f007c0c */ /* 0x000fe4000bf66270 */
[----:B------:R-:W-:Y:S02]  /*93c0*/  ISETP.GE.AND P2, PT, R26, UR4, PT ;  /* 0x000000041a007c0c */ /* 0x000fe4000bf46270 */
[----:B------:R-:W-:-:S05]  /*93d0*/  ISETP.GE.AND P1, PT, R61, UR4, PT ;  /* 0x000000043d007c0c */ /* 0x000fca000bf26270 */
[----:B0--3--:R-:W-:Y:S02]  /*93e0*/  @!P0 IMAD.WIDE R8, R67, 0x4, R10 ;  /* 0x0000000443088825 */ /* 0x009fe400078e020a */
[-C--:B------:R-:W-:Y:S02]  /*93f0*/  @!P5 LEA R12, P4, R65, R10.reuse, 0x2 ;  /* 0x0000000a410cd211 */ /* 0x080fe400078810ff */
[----:B------:R-:W-:Y:S01]  /*9400*/  @!P3 LEA R14, P6, R63, R10, 0x2 ;  /* 0x0000000a3f0eb211 */ /* 0x000fe200078c10ff */
[----:B------:R0:W-:Y:S01]  /*9410*/  @!P0 ST.E.64 desc[UR40][R8.64], R42 ;  /* 0x0000002a08008985 */ /* 0x0001e2000c101b28 */
[----:B------:R-:W-:Y:S02]  /*9420*/  ISETP.GE.AND P0, PT, R59, UR4, PT ;  /* 0x000000043b007c0c */ /* 0x000fe4000bf06270 */
[----:B------:R-:W-:Y:S02]  /*9430*/  @!P5 LEA.HI.X R13, R65, R11, R66, 0x2, P4 ;  /* 0x0000000b410dd211 */ /* 0x000fe400020f1442 */
[----:B------:R-:W-:-:S02]  /*9440*/  ISETP.GE.AND P4, PT, R57, UR4, PT ;  /* 0x0000000439007c0c */ /* 0x000fc4000bf86270 */
[----:B------:R-:W-:Y:S01]  /*9450*/  @!P3 LEA.HI.X R15, R63, R11, R64, 0x2, P6 ;  /* 0x0000000b3f0fb211 */ /* 0x000fe200030f1440 */
[----:B------:R2:W-:Y:S01]  /*9460*/  @!P5 ST.E.64 desc[UR40][R12.64], R44 ;  /* 0x0000002c0c00d985 */ /* 0x0005e2000c101b28 */
[----:B------:R-:W-:-:S03]  /*9470*/  @!P2 LEA R20, P5, R26, R10, 0x2 ;  /* 0x0000000a1a14a211 */ /* 0x000fc600078a10ff */
[----:B------:R2:W-:Y:S01]  /*9480*/  @!P3 ST.E.64 desc[UR40][R14.64], R46 ;  /* 0x0000002e0e00b985 */ /* 0x0005e2000c101b28 */
[-C--:B------:R-:W-:Y:S02]  /*9490*/  @!P2 LEA.HI.X R21, R26, R11.reuse, R27, 0x2, P5 ;  /* 0x0000000b1a15a211 */ /* 0x080fe400028f141b */
[-C--:B0-----:R-:W-:Y:S02]  /*94a0*/  @!P1 LEA R8, P6, R61, R10.reuse, 0x2 ;  /* 0x0000000a3d089211 */ /* 0x081fe400078c10ff */
[-C--:B------:R-:W-:Y:S01]  /*94b0*/  @!P0 LEA R24, P3, R59, R10.reuse, 0x2 ;  /* 0x0000000a3b188211 */ /* 0x080fe200078610ff */
[----:B------:R2:W-:Y:S01]  /*94c0*/  @!P2 ST.E.64 desc[UR40][R20.64], R48 ;  /* 0x000000301400a985 */ /* 0x0005e2000c101b28 */
[----:B------:R-:W-:Y:S02]  /*94d0*/  @!P4 LEA R26, P5, R57, R10, 0x2 ;  /* 0x0000000a391ac211 */ /* 0x000fe400078a10ff */
[-C--:B------:R-:W-:Y:S02]  /*94e0*/  @!P1 LEA.HI.X R9, R61, R11.reuse, R62, 0x2, P6 ;  /* 0x0000000b3d099211 */ /* 0x080fe400030f143e */
[----:B------:R-:W-:-:S02]  /*94f0*/  @!P0 LEA.HI.X R25, R59, R11, R60, 0x2, P3 ;  /* 0x0000000b3b198211 */ /* 0x000fc400018f143c */
[----:B------:R-:W-:Y:S01]  /*9500*/  @!P4 LEA.HI.X R27, R57, R11, R58, 0x2, P5 ;  /* 0x0000000b391bc211 */ /* 0x000fe200028f143a */
[----:B------:R2:W-:Y:S04]  /*9510*/  @!P1 ST.E.64 desc[UR40][R8.64], R50 ;  /* 0x0000003208009985 */ /* 0x0005e8000c101b28 */
[----:B------:R2:W-:Y:S01]  /*9520*/  @!P0 ST.E.64 desc[UR40][R24.64], R52 ;  /* 0x0000003418008985 */ /* 0x0005e2000c101b28 */
[----:B------:R-:W-:-:S03]  /*9530*/  ISETP.GE.AND P0, PT, R19, UR4, PT ;  /* 0x0000000413007c0c */ /* 0x000fc6000bf06270 */
[----:B------:R2:W-:Y:S10]  /*9540*/  @!P4 ST.E.64 desc[UR40][R26.64], R54 ;  /* 0x000000361a00c985 */ /* 0x0005f4000c101b28 */
[----:B------:R-:W-:Y:S05]  /*9550*/  @P0 BRA `(.L_x_12333) ;  /* 0x0000000800ac0947 */ /* 0x000fea0003800000 */
[----:B--2---:R-:W-:-:S04]  /*9560*/  LEA R8, P0, R19, R10, 0x2 ;  /* 0x0000000a13087211 */ /* 0x004fc800078010ff */
[----:B------:R-:W-:-:S05]  /*9570*/  LEA.HI.X R9, R19, R11, R56, 0x2, P0 ;  /* 0x0000000b13097211 */ /* 0x000fca00000f1438 */
[----:B------:R4:W-:Y:S01]  /*9580*/  ST.E.64 desc[UR40][R8.64], R150 ;  /* 0x0000009608007985 */ /* 0x0009e2000c101b28 */
[----:B------:R-:W-:Y:S05]  /*9590*/  BRA `(.L_x_12333) ;  /* 0x00000008009c7947 */ /* 0x000fea0003800000 */
.L_x_12330:
[----:B-1----:R-:W2:Y:S01]  /*95a0*/  LDL R4, [R1+0xc] ;  /* 0x00000c0001047983 */ /* 0x002ea20000100800 */
[----:B------:R-:W1:Y:S01]  /*95b0*/  LDC.64 R10, c[0x0][0xc00] ;  /* 0x00030000ff0a7b82 */ /* 0x000e620000000a00 */
[----:B------:R-:W-:Y:S01]  /*95c0*/  ULDC.64 UR4, c[0x0][0xc08] ;  /* 0x0003020000047ab9 */ /* 0x000fe20000000a00 */
[----:B------:R-:W-:Y:S01]  /*95d0*/  IMAD.MOV.U32 R3, RZ, RZ, RZ ;  /* 0x000000ffff037224 */ /* 0x000fe200078e00ff */
[----:B------:R-:W-:-:S04]  /*95e0*/  ISETP.NE.U32.AND P1, PT, RZ, UR4, PT ;  /* 0x00000004ff007c0c */ /* 0x000fc8000bf25070 */
[----:B------:R-:W-:Y:S01]  /*95f0*/  ISETP.NE.AND.EX P1, PT, RZ, UR5, PT, P1 ;  /* 0x00000005ff007c0c */ /* 0x000fe2000bf25310 */
[----:B------:R-:W3:Y:S01]  /*9600*/  LDC.64 R8, c[0x0][0xc00] ;  /* 0x00030000ff087b82 */ /* 0x000ee20000000a00 */
[----:B-1----:R-:W-:-:S04]  /*9610*/  ISETP.NE.U32.AND P0, PT, R10, RZ, PT ;  /* 0x000000ff0a00720c */ /* 0x002fc80003f05070 */
[----:B------:R-:W-:Y:S01]  /*9620*/  ISETP.NE.AND.EX P0, PT, R11, RZ, PT, P0 ;  /* 0x000000ff0b00720c */ /* 0x000fe20003f05300 */
[----:B---3--:R-:W-:-:S06]  /*9630*/  IMAD.WIDE R10, R155, 0x4, R8 ;  /* 0x000000049b0a7825 */ /* 0x008fcc00078e0208 */
[----:B------:R-:W-:Y:S01]  /*9640*/  @P1 LEA R8, P2, R155, UR4, 0x2 ;  /* 0x000000049b081c11 */ /* 0x000fe2000f8410ff */
[----:B------:R-:W-:Y:S02]  /*9650*/  ULDC UR4, c[0x0][0xa88] ;  /* 0x0002a20000047ab9 */ /* 0x000fe40000000800 */
[----:B------:R-:W-:-:S03]  /*9660*/  IMAD.U32 R0, RZ, RZ, UR4 ;  /* 0x00000004ff007e24 */ /* 0x000fc6000f8e00ff */
[----:B------:R1:W5:Y:S01]  /*9670*/  @P0 LDG.E R3, desc[UR40][R10.64] ;  /* 0x000000280a030981 */ /* 0x000362000c1e1900 */
[----:B------:R-:W3:Y:S02]  /*9680*/  S2R R12, SR_TID.X ;  /* 0x00000000000c7919 */ /* 0x000ee40000002100 */
[----:B---3--:R-:W-:Y:S01]  /*9690*/  VIADD R30, R12, 0xffffff80 ;  /* 0xffffff800c1e7836 */ /* 0x008fe20000000000 */
[----:B--2---:R-:W-:-:S05]  /*96a0*/  @P1 LEA.HI.X R9, R155, UR5, R4, 0x2, P2 ;  /* 0x000000059b091c11 */ /* 0x004fca00090f1404 */
[----:B------:R1:W5:Y:S01]  /*96b0*/  @P1 LDG.E R0, desc[UR40][R8.64] ;  /* 0x0000002808001981 */ /* 0x000362000c1e1900 */
[----:B------:R-:W-:Y:S02]  /*96c0*/  ISETP.NE.AND P2, PT, R157, RZ, PT ;  /* 0x000000ff9d00720c */ /* 0x000fe40003f45270 */
[----:B------:R-:W-:-:S11]  /*96d0*/  ISETP.GT.AND P3, PT, R30, 0xbf, PT ;  /* 0x000000bf1e00780c */ /* 0x000fd60003f64270 */
[----:B------:R-:W2:Y:S02]  /*96e0*/  @!P2 LDC R157, c[0x0][0xad4] ;  /* 0x0002b500ff9dab82 */ /* 0x000ea40000000800 */
[----:B--2---:R-:W-:Y:S01]  /*96f0*/  ISETP.GT.AND P2, PT, R157, 0x1, PT ;  /* 0x000000019d00780c */ /* 0x004fe20003f44270 */
[----:B-1----:R-:W-:-:S12]  /*9700*/  @P1 BRA `(.L_x_12336) ;  /* 0x0000000000101947 */ /* 0x002fd80003800000 */
[----:B------:R-:W-:Y:S05]  /*9710*/  @!P0 BRA `(.L_x_12336) ;  /* 0x00000000000c8947 */ /* 0x000fea0003800000 */
[----:B------:R-:W2:Y:S04]  /*9720*/  LDG.E R9, desc[UR40][R10.64] ;  /* 0x000000280a097981 */ /* 0x000ea8000c1e1900 */
[----:B-----5:R-:W2:Y:S02]  /*9730*/  LDG.E R0, desc[UR40][R10.64+0x4] ;  /* 0x000004280a007981 */ /* 0x020ea4000c1e1900 */
[----:B--2---:R-:W-:-:S07]  /*9740*/  IMAD.IADD R0, R0, 0x1, -R9 ;  /* 0x0000000100007824 */ /* 0x004fce00078e0a09 */
.L_x_12336:
[----:B------:R-:W-:Y:S01]  /*9750*/  BSSY B1, `(.L_x_12337) ;  /* 0x0000038000017945 */ /* 0x000fe20003800000 */
[----:B------:R-:W-:Y:S02]  /*9760*/  SEL R155, R155, RZ, !P0 ;  /* 0x000000ff9b9b7207 */ /* 0x000fe40004000000 */
[----:B------:R-:W-:Y:S02]  /*9770*/  SEL R28, R4, RZ, !P0 ;  /* 0x000000ff041c7207 */ /* 0x000fe40004000000 */
[----:B-----5:R-:W-:Y:S01]  /*9780*/  SHF.R.S32.HI R26, RZ, 0x1f, R3 ;  /* 0x0000001fff1a7819 */ /* 0x020fe20000011403 */
        /* <DEDUP_REMOVED lines=8> */
[----:B------:R-:W2:Y:S01]  /*9810*/  LDL.LU R32, [R1+0x2c] ;  /* 0x00002c0001207983 */ /* 0x000ea20000300800 */
[----:B------:R-:W-:Y:S01]  /*9820*/  ISETP.NE.AND P1, PT, R33, 0x1, PT ;  /* 0x000000012100780c */ /* 0x000fe20003f25270 */
[----:B------:R-:W-:Y:S01]  /*9830*/  IMAD.MOV.U32 R22, RZ, RZ, 0x9b8 ;  /* 0x000009b8ff167424 */ /* 0x000fe200078e00ff */
[----:B------:R-:W-:Y:S01]  /*9840*/  ISETP.GT.AND P0, PT, R157, 0x1, PT ;  /* 0x000000019d00780c */ /* 0x000fe20003f04270 */
[----:B------:R-:W1:Y:S01]  /*9850*/  LDC.64 R8, c[0x0][0xba8] ;  /* 0x0002ea00ff087b82 */ /* 0x000e620000000a00 */
[----:B------:R-:W-:Y:S02]  /*9860*/  IMAD.MOV.U32 R19, RZ, RZ, R31 ;  /* 0x000000ffff137224 */ /* 0x000fe400078e001f */
[----:B------:R-:W-:-:S05]  /*9870*/  SEL R22, R22, 0x978, P0 ;  /* 0x0000097816167807 */ /* 0x000fca0000000000 */
[----:B------:R-:W3:Y:S08]  /*9880*/  LDC.64 R12, c[0x0][R22+0x220] ;  /* 0x00008800160c7b82 */ /* 0x000ef00000000a00 */
[----:B------:R-:W4:Y:S08]  /*9890*/  @P1 LDC R4, c[0x0][0xbec] ;  /* 0x0002fb00ff041b82 */ /* 0x000f300000000800 */
[----:B------:R-:W5:Y:S08]  /*98a0*/  LDC.64 R10, c[0x0][R22+0x218] ;  /* 0x00008600160a7b82 */ /* 0x000f700000000a00 */
[----:B------:R-:W1:Y:S01]  /*98b0*/  @P1 LDC R29, c[0x0][0xbf0] ;  /* 0x0002fc00ff1d1b82 */ /* 0x000e620000000800 */
[----:B---3--:R-:W-:-:S02]  /*98c0*/  IMAD R13, R13, R155, RZ ;  /* 0x0000009b0d0d7224 */ /* 0x008fc400078e02ff */
[----:B------:R-:W-:-:S05]  /*98d0*/  IMAD.WIDE.U32 R24, R12, R155, RZ ;  /* 0x0000009b0c187225 */ /* 0x000fca00078e00ff */
[----:B0-----:R-:W0:Y:S01]  /*98e0*/  LDC.64 R14, c[0x0][R22+0x228] ;  /* 0x00008a00160e7b82 */ /* 0x001e220000000a00 */
[----:B----4-:R-:W-:-:S07]  /*98f0*/  @P1 IMAD.HI.U32 R4, R31, R4, RZ ;  /* 0x000000041f041227 */ /* 0x010fce00078e00ff */
[----:B------:R-:W3:Y:S01]  /*9900*/  LDC.64 R20, c[0x0][R22+0x210] ;  /* 0x0000840016147b82 */ /* 0x000ee20000000a00 */
[-C--:B-----5:R-:W-:Y:S02]  /*9910*/  IMAD R27, R11, R156.reuse, RZ ;  /* 0x0000009c0b1b7224 */ /* 0x0a0fe400078e02ff */
[----:B------:R-:W-:-:S04]  /*9920*/  IMAD.WIDE.U32 R10, R10, R156, RZ ;  /* 0x0000009c0a0a7225 */ /* 0x000fc800078e00ff */
[----:B------:R-:W-:Y:S01]  /*9930*/  IMAD.IADD R27, R11, 0x1, R27 ;  /* 0x000000010b1b7824 */ /* 0x000fe200078e021b */
[----:B-1----:R-:W-:Y:S01]  /*9940*/  @P1 SHF.R.U32.HI R19, RZ, R29, R4 ;  /* 0x0000001dff131219 */ /* 0x002fe20000011604 */
[----:B------:R-:W-:Y:S01]  /*9950*/  IMAD R29, R12, R28, R13 ;  /* 0x0000001c0c1d7224 */ /* 0x000fe200078e020d */
[----:B------:R-:W1:Y:S01]  /*9960*/  @!P0 LDC R8, c[0x0][0xb50] ;  /* 0x0002d400ff088b82 */ /* 0x000e620000000800 */
[----:B------:R-:W-:Y:S02]  /*9970*/  IADD3 R4, P1, P3, R24, R10, R3 ;  /* 0x0000000a18047210 */ /* 0x000fe40007b3e003 */
[----:B------:R-:W-:Y:S02]  /*9980*/  IMAD.MOV R12, RZ, RZ, -R19 ;  /* 0x000000ffff0c7224 */ /* 0x000fe400078e0a13 */
[----:B------:R-:W-:-:S03]  /*9990*/  IMAD.IADD R29, R25, 0x1, R29 ;  /* 0x00000001191d7824 */ /* 0x000fc600078e021d */
[----:B------:R-:W4:Y:S01]  /*99a0*/  @!P0 LDC R9, c[0x0][0xb54] ;  /* 0x0002d500ff098b82 */ /* 0x000f220000000800 */
[----:B--2---:R-:W-:-:S05]  /*99b0*/  SEL R13, R32, RZ, P0 ;  /* 0x000000ff200d7207 */ /* 0x004fca0000000000 */
[----:B0-----:R-:W-:-:S04]  /*99c0*/  IMAD.WIDE.U32 R10, R14, R13, RZ ;  /* 0x0000000d0e0a7225 */ /* 0x001fc800078e00ff */
[----:B------:R-:W-:Y:S02]  /*99d0*/  IMAD R15, R15, R13, RZ ;  /* 0x0000000d0f0f7224 */ /* 0x000fe400078e02ff */
[----:B------:R-:W-:Y:S01]  /*99e0*/  IMAD R13, R33, R12, R31 ;  /* 0x0000000c210d7224 */ /* 0x000fe200078e021f */
[----:B------:R-:W-:Y:S01]  /*99f0*/  IADD3.X R12, R29, R27, R26, P1, P3 ;  /* 0x0000001b1d0c7210 */ /* 0x000fe20000fe641a */
[----:B------:R-:W-:Y:S01]  /*9a00*/  IMAD.IADD R15, R11, 0x1, R15 ;  /* 0x000000010b0f7824 */ /* 0x000fe200078e020f */
[----:B------:R-:W-:Y:S01]  /*9a10*/  IADD3 R10, P0, P1, R19, R4, R10 ;  /* 0x00000004130a7210 */ /* 0x000fe2000791e00a */
[----:B---3--:R-:W-:Y:S01]  /*9a20*/  IMAD R4, R21, R13, RZ ;  /* 0x0000000d15047224 */ /* 0x008fe200078e02ff */
        /* <DEDUP_REMOVED lines=8> */
[----:B----4-:R-:W-:-:S05]  /*9ab0*/  LEA.HI.X R9, R10, R9, R4, 0x2, P0 ;  /* 0x000000090a097211 */ /* 0x010fca00000f1404 */
[----:B------:R1:W-:Y:S02]  /*9ac0*/  STG.E desc[UR40][R8.64], R11 ;  /* 0x0000000b08007986 */ /* 0x0003e4000c101928 */
.L_x_12338:
[----:B------:R-:W-:Y:S05]  /*9ad0*/  BSYNC B1 ;  /* 0x0000000000017941 */ /* 0x000fea0003800000 */
.L_x_12337:
[----:B------:R-:W-:Y:S05]  /*9ae0*/  @P2 BRA `(.L_x_12333) ;  /* 0x0000000400482947 */ /* 0x000fea0003800000 */
[----:B------:R-:W2:Y:S01]  /*9af0*/  LDL R12, [R1+0x8] ;  /* 0x00000800010c7983 */ /* 0x000ea20000100800 */
[----:B------:R-:W3:Y:S03]  /*9b00*/  LDC R15, c[0x0][0xbe8] ;  /* 0x0002fa00ff0f7b82 */ /* 0x000ee60000000800 */
[----:B------:R-:W4:Y:S01]  /*9b10*/  LDL R10, [R1+0x64] ;  /* 0x00006400010a7983 */ /* 0x000f220000100800 */
[--C-:B0-----:R-:W-:Y:S01]  /*9b20*/  SHF.R.S32.HI R14, RZ, 0x1f, R30.reuse ;  /* 0x0000001fff0e7819 */ /* 0x101fe2000001141e */
[----:B------:R-:W-:Y:S01]  /*9b30*/  ULDC.64 UR4, c[0x0][0xaa0] ;  /* 0x0002a80000047ab9 */ /* 0x000fe20000000a00 */
[----:B------:R-:W-:Y:S01]  /*9b40*/  SHF.R.S32.HI R25, RZ, 0x1f, R30 ;  /* 0x0000001fff197819 */ /* 0x000fe2000001141e */
[----:B------:R-:W5:Y:S01]  /*9b50*/  LDL.LU R20, [R1+0x4] ;  /* 0x0000040001147983 */ /* 0x000f620000300800 */
[-C--:B------:R-:W-:Y:S01]  /*9b60*/  LEA.HI R14, R14, R30.reuse, RZ, 0x3 ;  /* 0x0000001e0e0e7211 */ /* 0x080fe200078f18ff */
[----:B------:R-:W-:Y:S01]  /*9b70*/  IMAD R4, R26, UR4, RZ ;  /* 0x000000041a047c24 */ /* 0x000fe2000f8e02ff */
[----:B------:R-:W-:Y:S01]  /*9b80*/  LEA.HI R25, R25, R30, RZ, 0x3 ;  /* 0x0000001e19197211 */ /* 0x000fe200078f18ff */
[C---:B-1----:R-:W-:Y:S01]  /*9b90*/  IMAD.WIDE.U32 R8, R3.reuse, UR4, RZ ;  /* 0x0000000403087c25 */ /* 0x042fe2000f8e00ff */
[----:B------:R-:W-:Y:S01]  /*9ba0*/  LOP3.LUT R14, R14, 0xfffffff8, RZ, 0xc0, !PT ;  /* 0xfffffff80e0e7812 */ /* 0x000fe200078ec0ff */
[----:B------:R-:W-:Y:S01]  /*9bb0*/  ULDC.64 UR6, c[0x0][0xaf0] ;  /* 0x0002bc0000067ab9 */ /* 0x000fe20000000a00 */
[----:B------:R-:W-:Y:S01]  /*9bc0*/  SHF.R.S32.HI R25, RZ, 0x3, R25 ;  /* 0x00000003ff197819 */ /* 0x000fe20000011419 */
[----:B------:R-:W-:Y:S01]  /*9bd0*/  IMAD R11, R3, UR5, R4 ;  /* 0x00000005030b7c24 */ /* 0x000fe2000f8e0204 */
[----:B------:R-:W-:Y:S01]  /*9be0*/  ULDC.64 UR4, c[0x0][0xae8] ;  /* 0x0002ba0000047ab9 */ /* 0x000fe20000000a00 */
[----:B------:R-:W-:-:S02]  /*9bf0*/  IMAD.IADD R14, R30, 0x1, -R14 ;  /* 0x000000011e0e7824 */ /* 0x000fc400078e0a0e */
[----:B------:R-:W-:Y:S02]  /*9c00*/  IMAD.IADD R9, R9, 0x1, R11 ;  /* 0x0000000109097824 */ /* 0x000fe400078e020b */
[----:B------:R-:W-:Y:S02]  /*9c10*/  IMAD R3, R14, 0x30, R25 ;  /* 0x000000300e037824 */ /* 0x000fe400078e0219 */
[----:B------:R-:W-:Y:S01]  /*9c20*/  IMAD.WIDE.U32 R8, R156, UR4, R8 ;  /* 0x000000049c087c25 */ /* 0x000fe2000f8e0008 */
[----:B---3--:R-:W-:-:S03]  /*9c30*/  ISETP.NE.AND P0, PT, R15, 0x1, PT ;  /* 0x000000010f00780c */ /* 0x008fc60003f05270 */
[----:B------:R-:W-:Y:S01]  /*9c40*/  IMAD R9, R156, UR5, R9 ;  /* 0x000000059c097c24 */ /* 0x000fe2000f8e0209 */
[----:B------:R-:W-:Y:S01]  /*9c50*/  ULDC.64 UR4, c[0x0][0xae0] ;  /* 0x0002b80000047ab9 */ /* 0x000fe20000000a00 */
[----:B------:R-:W-:Y:S02]  /*9c60*/  IMAD R21, R0, R15, RZ ;  /* 0x0000000f00157224 */ /* 0x000fe400078e02ff */
[----:B------:R-:W-:-:S06]  /*9c70*/  IMAD.WIDE.U32 R8, R155, UR6, R8 ;  /* 0x000000069b087c25 */ /* 0x000fcc000f8e0008 */
[----:B------:R-:W0:Y:S08]  /*9c80*/  @P0 LDC R13, c[0x0][0xbec] ;  /* 0x0002fb00ff0d0b82 */ /* 0x000e300000000800 */
[----:B------:R-:W1:Y:S01]  /*9c90*/  @P0 LDC R19, c[0x0][0xbf0] ;  /* 0x0002fc00ff130b82 */ /* 0x000e620000000800 */
[----:B--2---:R-:W-:Y:S02]  /*9ca0*/  IMAD.MOV.U32 R22, RZ, RZ, R12 ;  /* 0x000000ffff167224 */ /* 0x004fe400078e000c */
[----:B----4-:R-:W-:-:S02]  /*9cb0*/  IMAD.MOV.U32 R24, RZ, RZ, R10 ;  /* 0x000000ffff187224 */ /* 0x010fc400078e000a */
[----:B------:R-:W-:Y:S02]  /*9cc0*/  IMAD R10, R28, UR6, RZ ;  /* 0x000000061c0a7c24 */ /* 0x000fe4000f8e02ff */
[----:B-----5:R-:W-:-:S04]  /*9cd0*/  IMAD R12, R20, 0xc0, R3 ;  /* 0x000000c0140c7824 */ /* 0x020fc800078e0203 */
[----:B0-----:R-:W-:-:S04]  /*9ce0*/  @P0 IMAD.HI.U32 R4, R12, R13, RZ ;  /* 0x0000000d0c040227 */ /* 0x001fc800078e00ff */
[----:B------:R-:W-:Y:S01]  /*9cf0*/  IMAD.MOV.U32 R3, RZ, RZ, R12 ;  /* 0x000000ffff037224 */ /* 0x000fe200078e000c */
[----:B-1----:R-:W-:Y:S01]  /*9d00*/  @P0 SHF.R.U32.HI R3, RZ, R19, R4 ;  /* 0x00000013ff030219 */ /* 0x002fe20000011604 */
[----:B------:R-:W-:-:S03]  /*9d10*/  IMAD R13, R155, UR7, R10 ;  /* 0x000000079b0d7c24 */ /* 0x000fc6000f8e020a */
[--C-:B------:R-:W-:Y:S01]  /*9d20*/  SHF.R.S32.HI R4, RZ, 0x1f, R3.reuse ;  /* 0x0000001fff047819 */ /* 0x100fe20000011403 */
[----:B------:R-:W-:Y:S02]  /*9d30*/  IMAD.MOV R11, RZ, RZ, -R3 ;  /* 0x000000ffff0b7224 */ /* 0x000fe400078e0a03 */
[----:B------:R-:W-:Y:S02]  /*9d40*/  IMAD.IADD R9, R9, 0x1, R13 ;  /* 0x0000000109097824 */ /* 0x000fe400078e020d */
[----:B------:R-:W-:Y:S02]  /*9d50*/  IMAD R11, R15, R11, R12 ;  /* 0x0000000b0f0b7224 */ /* 0x000fe400078e020c */
[----:B------:R-:W-:Y:S02]  /*9d60*/  IMAD R4, R4, UR4, RZ ;  /* 0x0000000404047c24 */ /* 0x000fe4000f8e02ff */
        /* <DEDUP_REMOVED lines=9> */
[----:B------:R-:W-:Y:S02]  /*9e00*/  IMAD R4, R20, 0xc0, R25 ;  /* 0x000000c014047824 */ /* 0x000fe400078e0219 */
[----:B------:R-:W-:Y:S01]  /*9e10*/  IMAD.IADD R3, R9, 0x1, R3 ;  /* 0x0000000109037824 */ /* 0x000fe200078e0203 */
[----:B------:R-:W-:Y:S01]  /*9e20*/  LEA R9, P0, R8, UR4, 0x1 ;  /* 0x0000000408097c11 */ /* 0x000fe2000f8008ff */
[----:B------:R-:W-:Y:S01]  /*9e30*/  ULDC UR4, c[0x0][0xac8] ;  /* 0x0002b20000047ab9 */ /* 0x000fe20000000800 */
[----:B------:R-:W-:Y:S02]  /*9e40*/  VIADD R0, R4, 0x30 ;  /* 0x0000003004007836 */ /* 0x000fe40000000000 */
[----:B------:R-:W-:Y:S01]  /*9e50*/  LEA.HI.X R14, R8, UR5, R3, 0x1, P0 ;  /* 0x00000005080e7c11 */ /* 0x000fe200080f0c03 */
[----:B------:R-:W0:Y:S01]  /*9e60*/  SHFL.IDX PT, R10, R9, 0x1, 0x181f ;  /* 0x00381f00090a7f89 */ /* 0x000e2200000e0000 */
[----:B------:R-:W-:Y:S01]  /*9e70*/  ISETP.GE.AND P0, PT, R22, UR4, PT ;  /* 0x0000000416007c0c */ /* 0x000fe2000bf06270 */
[----:B------:R-:W-:-:S02]  /*9e80*/  VIADD R3, R4, 0x60 ;  /* 0x0000006004037836 */ /* 0x000fc40000000000 */
[----:B------:R-:W1:Y:S01]  /*9e90*/  SHFL.IDX PT, R8, R9, RZ, 0x181f ;  /* 0x00181fff09087589 */ /* 0x000e6200000e0000 */
[CC--:B------:R-:W-:Y:S01]  /*9ea0*/  ISETP.GE.OR P3, PT, R4.reuse, R21.reuse, P0 ;  /* 0x000000150400720c */ /* 0x0c0fe20000766670 */
[----:B------:R-:W-:Y:S01]  /*9eb0*/  VIADD R4, R4, 0x90 ;  /* 0x0000009004047836 */ /* 0x000fe20000000000 */
[-C--:B------:R-:W-:Y:S01]  /*9ec0*/  ISETP.GE.OR P2, PT, R0, R21.reuse, P0 ;  /* 0x000000150000720c */ /* 0x080fe20000746670 */
[----:B------:R-:W2:Y:S01]  /*9ed0*/  SHFL.IDX PT, R12, R9, 0x2, 0x181f ;  /* 0x00581f00090c7f89 */ /* 0x000ea200000e0000 */
[-C--:B------:R-:W-:Y:S02]  /*9ee0*/  ISETP.GE.OR P1, PT, R3, R21.reuse, P0 ;  /* 0x000000150300720c */ /* 0x080fe40000726670 */
[----:B------:R-:W-:Y:S01]  /*9ef0*/  ISETP.GE.OR P0, PT, R4, R21, P0 ;  /* 0x000000150400720c */ /* 0x000fe20000706670 */
[----:B------:R-:W3:Y:S04]  /*9f00*/  SHFL.IDX PT, R11, R14, RZ, 0x181f ;  /* 0x00181fff0e0b7589 */ /* 0x000ee800000e0000 */
[----:B------:R3:W4:Y:S04]  /*9f10*/  SHFL.IDX PT, R20, R9, 0x3, 0x181f ;  /* 0x00781f0009147f89 */ /* 0x00072800000e0000 */
[----:B------:R-:W5:Y:S04]  /*9f20*/  SHFL.IDX PT, R13, R14, 0x1, 0x181f ;  /* 0x00381f000e0d7f89 */ /* 0x000f6800000e0000 */
[----:B------:R-:W5:Y:S01]  /*9f30*/  SHFL.IDX PT, R15, R14, 0x2, 0x181f ;  /* 0x00581f000e0f7f89 */ /* 0x000f6200000e0000 */
[----:B0-----:R-:W-:-:S03]  /*9f40*/  @!P2 LEA R10, P5, R22, R10, 0x1 ;  /* 0x0000000a160aa211 */ /* 0x001fc600078a08ff */
[----:B------:R4:W0:Y:S01]  /*9f50*/  SHFL.IDX PT, R19, R14, 0x3, 0x181f ;  /* 0x00781f000e137f89 */ /* 0x00082200000e0000 */
[C---:B-1----:R-:W-:Y:S02]  /*9f60*/  @!P3 LEA R8, P6, R22.reuse, R8, 0x1 ;  /* 0x000000081608b211 */ /* 0x042fe400078c08ff */
[C---:B--2---:R-:W-:Y:S02]  /*9f70*/  @!P1 LEA R12, P4, R22.reuse, R12, 0x1 ;  /* 0x0000000c160c9211 */ /* 0x044fe400078808ff */
[C---:B---3--:R-:W-:Y:S02]  /*9f80*/  @!P3 LEA.HI.X R9, R22.reuse, R11, R24, 0x1, P6 ;  /* 0x0000000b1609b211 */ /* 0x048fe400030f0c18 */
[----:B----4-:R-:W-:-:S03]  /*9f90*/  @!P0 LEA R14, P6, R22, R20, 0x1 ;  /* 0x00000014160e8211 */ /* 0x010fc600078c08ff */
[----:B------:R1:W-:Y:S01]  /*9fa0*/  @!P3 ST.E.128 desc[UR40][R8.64], RZ ;  /* 0x000000ff0800b985 */ /* 0x0003e2000c101d28 */
[C-C-:B-----5:R-:W-:Y:S02]  /*9fb0*/  @!P2 LEA.HI.X R11, R22.reuse, R13, R24.reuse, 0x1, P5 ;  /* 0x0000000d160ba211 */ /* 0x160fe400028f0c18 */
[----:B------:R-:W-:-:S03]  /*9fc0*/  @!P1 LEA.HI.X R13, R22, R15, R24, 0x1, P4 ;  /* 0x0000000f160d9211 */ /* 0x000fc600020f0c18 */
[----:B------:R1:W-:Y:S01]  /*9fd0*/  @!P2 ST.E.128 desc[UR40][R10.64], RZ ;  /* 0x000000ff0a00a985 */ /* 0x0003e2000c101d28 */
[----:B0-----:R-:W-:-:S03]  /*9fe0*/  @!P0 LEA.HI.X R15, R22, R19, R24, 0x1, P6 ;  /* 0x00000013160f8211 */ /* 0x001fc600030f0c18 */
[----:B------:R1:W-:Y:S04]  /*9ff0*/  @!P1 ST.E.128 desc[UR40][R12.64], RZ ;  /* 0x000000ff0c009985 */ /* 0x0003e8000c101d28 */
[----:B------:R1:W-:Y:S02]  /*a000*/  @!P0 ST.E.128 desc[UR40][R14.64], RZ ;  /* 0x000000ff0e008985 */ /* 0x0003e4000c101d28 */
.L_x_12333:
[----:B------:R-:W-:Y:S05]  /*a010*/  BSYNC B0 ;  /* 0x0000000000007941 */ /* 0x000fea0003800000 */
.L_x_12329:
[----:B------:R-:W-:Y:S02]  /*a020*/  ULDC UR4, c[0x0][0xc3c] ;  /* 0x00030f0000047ab9 */ /* 0x000fe40000000800 */
[----:B------:R-:W-:-:S13]  /*a030*/  ISETP.GE.AND P0, PT, R7, UR4, PT ;  /* 0x0000000407007c0c */ /* 0x000fda000bf06270 */
[----:B------:R-:W-:Y:S05]  /*a040*/  @!P0 BRA `(.L_x_12339) ;  /* 0xffffff7000548947 */ /* 0x000fea000383ffff */
[----:B------:R-:W-:Y:S05]  /*a050*/  EXIT ;  /* 0x000000000000794d */ /* 0x000fea0003800000 */
.L_x_12304:
        /* <DEDUP_REMOVED lines=16> */
.L_x_12340:
        /* <DEDUP_REMOVED lines=44> */
.L_x_12344:
        /* <DEDUP_REMOVED lines=36> */
.L_x_12342:
        /* <DEDUP_REMOVED lines=19> */
.L_x_12345:
        /* <DEDUP_REMOVED lines=54> */
.L_x_12343:
[----:B------:R-:W-:Y:S02]  /*aaf0*/  IMAD.MOV.U32 R25, RZ, RZ, RZ ;  /* 0x000000ffff197224 */ /* 0x000fe400078e00ff */
[----:B------:R-:W-:Y:S02]  /*ab00*/  IMAD.U32 R24, RZ, RZ, UR6 ;  /* 0x00000006ff187e24 */ /* 0x000fe4000f8e00ff */
[----:B------:R-:W-:-:S07]  /*ab10*/  IMAD.MOV.U32 R26, RZ, RZ, RZ ;  /* 0x000000ffff1a7224 */ /* 0x000fce00078e00ff */
.L_x_12346:
[----:B------:R-:W-:-:S13]  /*ab20*/  ISETP.NE.AND P0, PT, R0, RZ, PT ;  /* 0x000000ff0000720c */ /* 0x000fda0003f05270 */
[----:B------:R-:W0:Y:S01]  /*ab30*/  @!P0 S2R R3, SR_CgaCtaId ;  /* 0x0000000000038919 */ /* 0x000e220000008800 */
[----:B------:R-:W-:-:S04]  /*ab40*/  @!P0 MOV R0, 0x400 ;  /* 0x0000040000008802 */ /* 0x000fc80000000f00 */
[----:B0-----:R-:W-:-:S05]  /*ab50*/  @!P0 LEA R0, R3, R0, 0x18 ;  /* 0x0000000003008211 */ /* 0x001fca00078ec0ff */
[----:B------:R1:W-:Y:S01]  /*ab60*/  @!P0 STS.128 [R0+0x308d0], R24 ;  /* 0x0308d01800008388 */ /* 0x0003e20000000c00 */
[----:B------:R-:W-:Y:S06]  /*ab70*/  BAR.ARV 0x5, 0x200 ;  /* 0x0148000000007b1d */ /* 0x000fec0000002000 */
.L_x_12341:
        /* <DEDUP_REMOVED lines=20> */
[----:B------:R-:W-:Y:S02]  /*acc0*/  LOP3.LUT R2, R0, 0x1f8, RZ, 0xc0, !PT ;  /* 0x000001f800027812 */ /* 0x000fe400078ec0ff */
[----:B------:R-:W-:Y:S02]  /*acd0*/  SHF.R.U32.HI R4, RZ, 0x3, R4 ;  /* 0x00000003ff047819 */ /* 0x000fe40000011604 */
[----:B------:R-:W-:-:S04]  /*ace0*/  LOP3.LUT R2, R2, 0x38, R5, 0x78, !PT ;  /* 0x0000003802027812 */ /* 0x000fc800078e7805 */
[----:B------:R-:W-:Y:S01]  /*acf0*/  LOP3.LUT R2, R2, 0x200, R3, 0xf8, !PT ;  /* 0x0000020002027812 */ /* 0x000fe200078ef803 */
[----:B------:R-:W-:-:S04]  /*ad00*/  IMAD.SHL.U32 R3, R5, 0x10, RZ ;  /* 0x0000001005037824 */ /* 0x000fc800078e00ff */
[----:B------:R-:W-:Y:S01]  /*ad10*/  IMAD R0, R2, 0x2, R17 ;  /* 0x0000000202007824 */ /* 0x000fe200078e0211 */
[----:B------:R-:W-:-:S04]  /*ad20*/  LOP3.LUT R3, R4, 0x70, R3, 0xf8, !PT ;  /* 0x0000007004037812 */ /* 0x000fc800078ef803 */
[----:B------:R3:W-:Y:S03]  /*ad30*/  STL [R1+0x8], R0 ;  /* 0x0000080001007387 */ /* 0x0007e60000100800 */
.L_x_12437:
[----:B0-----:R-:W0:Y:S02]  /*ad40*/  LDC.64 R2, c[0x0][0xc88] ;  /* 0x00032200ff027b82 */ /* 0x001e240000000a00 */
[----:B0-----:R-:W-:-:S05]  /*ad50*/  IMAD.WIDE R2, R27, 0x4, R2 ;  /* 0x000000041b027825 */ /* 0x001fca00078e0202 */
[----:B--2---:R-:W2:Y:S01]  /*ad60*/  LDG.E R10, desc[UR40][R2.64] ;  /* 0x00000028020a7981 */ /* 0x004ea2000c1e1900 */
[----:B------:R-:W-:Y:S05]  /*ad70*/  YIELD ;  /* 0x0000000000007946 */ /* 0x000fea0003800000 */
[----:B------:R-:W-:Y:S01]  /*ad80*/  ULDC.64 UR4, c[0x0][0xa28] ;  /* 0x00028a0000047ab9 */ /* 0x000fe20000000a00 */
[----:B---3--:R-:W-:Y:S01]  /*ad90*/  IMAD.MOV.U32 R0, RZ, RZ, RZ ;  /* 0x000000ffff007224 */ /* 0x008fe200078e00ff */
[----:B------:R-:W-:Y:S01]  /*ada0*/  ISETP.NE.U32.AND P0, PT, RZ, UR4, PT ;  /* 0x00000004ff007c0c */ /* 0x000fe2000bf05070 */
[----:B------:R-:W-:Y:S01]  /*adb0*/  IMAD.MOV.U32 R6, RZ, RZ, RZ ;  /* 0x000000ffff067224 */ /* 0x000fe200078e00ff */
[----:B------:R-:W-:Y:S01]  /*adc0*/  ULDC.64 UR8, c[0x0][0xa08] ;  /* 0x0002820000087ab9 */ /* 0x000fe20000000a00 */
[----:B------:R-:W-:Y:S01]  /*add0*/  ULDC.64 UR6, c[0x0][0xa18] ;  /* 0x0002860000067ab9 */ /* 0x000fe20000000a00 */
[----:B------:R-:W-:-:S02]  /*ade0*/  ISETP.NE.AND.EX P0, PT, RZ, UR5, PT, P0 ;  /* 0x00000005ff007c0c */ /* 0x000fc4000bf05300 */
[----:B------:R-:W-:Y:S02]  /*adf0*/  ISETP.NE.U32.AND P2, PT, RZ, UR8, PT ;  /* 0x00000008ff007c0c */ /* 0x000fe4000bf45070 */
        /* <DEDUP_REMOVED lines=22> */
[----:B------:R-:W5:Y:S01]  /*af60*/  @P0 LDG.E R8, desc[UR40][R4.64] ;  /* 0x0000002804080981 */ /* 0x000f62000c1e1900 */
[----:B------:R-:W-:-:S03]  /*af70*/  ULDC.64 UR4, c[0x0][0x418] ;  /* 0x0001060000047ab9 */ /* 0x000fc60000000a00 */
        /* <DEDUP_REMOVED lines=14> */
[----:B------:R-:W2:Y:S04]  /*b060*/  LDG.E R6, desc[UR40][R2.64] ;  /* 0x0000002802067981 */ /* 0x000ea8000c1e1900 */
[----:B0-----:R-:W2:Y:S02]  /*b070*/  LDG.E R9, desc[UR40][R2.64+0x4] ;  /* 0x0000042802097981 */ /* 0x001ea4000c1e1900 */
[----:B--2---:R-:W-:-:S05]  /*b080*/  IMAD.IADD R2, R9, 0x1, -R6 ;  /* 0x0000000109027824 */ /* 0x004fca00078e0a06 */
[----:B------:R1:W-:Y:S02]  /*b090*/  STL [R1+0x30], R2 ;  /* 0x0000300201007387 */ /* 0x0003e40000100800 */
.L_x_12348:
        /* <DEDUP_REMOVED lines=15> */
.L_x_12349:
[----:B------:R-:W-:Y:S05]  /*b190*/  @!P0 BRA `(.L_x_12350) ;  /* 0x00000000000c8947 */ /* 0x000fea0003800000 */
[----:B------:R-:W2:Y:S04]  /*b1a0*/  LDG.E R7, desc[UR40][R4.64] ;  /* 0x0000002804077981 */ /* 0x000ea8000c1e1900 */
[----:B------:R-:W2:Y:S02]  /*b1b0*/  LDG.E R2, desc[UR40][R4.64+0x4] ;  /* 0x0000042804027981 */ /* 0x000ea4000c1e1900 */
[----:B--2---:R-:W-:-:S07]  /*b1c0*/  IMAD.IADD R7, R2, 0x1, -R7 ;  /* 0x0000000102077824 */ /* 0x004fce00078e0a07 */
.L_x_12350:
[----:B-----5:R-:W-:Y:S01]  /*b1d0*/  IMAD.IADD R7, R7, 0x1, -R0 ;  /* 0x0000000107077824 */ /* 0x020fe200078e0a00 */
[----:B0-----:R-:W-:Y:S01]  /*b1e0*/  LOP3.LUT R9, R6, 0xff, RZ, 0xc0, !PT ;  /* 0x000000ff06097812 */ /* 0x001fe200078ec0ff */
        /* <DEDUP_REMOVED lines=14> */
[----:B------:R-:W1:Y:S02]  /*b2d0*/  @!P0 LDC R6, c[0x0][0x9f0] ;  /* 0x00027c00ff068b82 */ /* 0x000e640000000800 */
[-C--:B-1----:R-:W-:Y:S02]  /*b2e0*/  IABS R0, R6.reuse ;  /* 0x0000000600007213 */ /* 0x082fe40000000000 */
[----:B------:R-:W-:Y:S02]  /*b2f0*/  IABS R5, R6 ;  /* 0x0000000600057213 */ /* 0x000fe40000000000 */
[----:B0-----:R-:W0:Y:S03]  /*b300*/  I2F.RP R2, R0 ;  /* 0x0000000000027306 */ /* 0x001e260000209400 */
        /* <DEDUP_REMOVED lines=24> */
.L_x_12352:
[----:B------:R-:W-:Y:S05]  /*b490*/  BSYNC B0 ;  /* 0x0000000000007941 */ /* 0x000fea0003800000 */
.L_x_12351:
[----:B------:R-:W-:Y:S01]  /*b4a0*/  IMAD.MOV.U32 R0, RZ, RZ, R7 ;  /* 0x000000ffff007224 */ /* 0x000fe200078e0007 */
[----:B------:R-:W-:Y:S03]  /*b4b0*/  BSSY B7, `(.L_x_12353) ;  /* 0x000035a000077945 */ /* 0x000fe60003800000 */
[----:B0-----:R-:W-:-:S05]  /*b4c0*/  IMAD R2, R9, R0, RZ ;  /* 0x0000000009027224 */ /* 0x001fca00078e02ff */
        /* <DEDUP_REMOVED lines=11> */
[----:B------:R-:W2:Y:S01]  /*b580*/  LDC.64 R2, c[0x0][0xc60] ;  /* 0x00031800ff027b82 */ /* 0x000ea20000000a00 */
[----:B------:R-:W0:Y:S02]  /*b590*/  FLO.U32 R0, UR4 ;  /* 0x0000000400007d00 */ /* 0x000e2400080e0000 */
[----:B0-----:R-:W-:-:S06]  /*b5a0*/  ISETP.EQ.U32.AND P0, PT, R0, R5, PT ;  /* 0x000000050000720c */ /* 0x001fcc0003f02070 */
[----:B------:R-:W2:Y:S07]  /*b5b0*/  POPC R5, UR4 ;  /* 0x0000000400057d09 */ /* 0x000eae0008000000 */
[----:B--2---:R-:W2:Y:S01]  /*b5c0*/  @P0 ATOMG.E.ADD.STRONG.GPU PT, R3, desc[UR40][R2.64], R5 ;  /* 0x00000005020309a8 */ /* 0x004ea200081ee1e8 */
[----:B------:R-:W0:Y:S02]  /*b5d0*/  S2R R4, SR_LTMASK ;  /* 0x0000000000047919 */ /* 0x000e240000003900 */
[----:B0-----:R-:W-:-:S04]  /*b5e0*/  LOP3.LUT R4, R4, UR4, RZ, 0xc0, !PT ;  /* 0x0000000404047c12 */ /* 0x001fc8000f8ec0ff */
[----:B-1----:R-:W0:Y:S01]  /*b5f0*/  POPC R7, R4 ;  /* 0x0000000400077309 */ /* 0x002e220000000000 */
[----:B--2---:R-:W0:Y:S02]  /*b600*/  SHFL.IDX PT, R0, R3, R0, 0x1f ;  /* 0x00001f0003007589 */ /* 0x004e2400000e0000 */
[----:B0-----:R-:W-:Y:S01]  /*b610*/  IADD3 R24, R0, UR36, R7 ;  /* 0x0000002400187c10 */ /* 0x001fe2000fffe007 */
[----:B------:R-:W-:Y:S06]  /*b620*/  BRA `(.L_x_12355) ;  /* 0x0000003400087947 */ /* 0x000fec0003800000 */
.L_x_12354:
        /* <DEDUP_REMOVED lines=20> */
.L_x_12357:
[----:B------:R-:W-:Y:S05]  /*b770*/  BSYNC B6 ;  /* 0x0000000000067941 */ /* 0x000fea0003800000 */
.L_x_12356:
        /* <DEDUP_REMOVED lines=8> */
[----:B------:R0:W2:Y:S01]  /*b800*/  LDC.64 R2, c[0x4][R0] ;  /* 0x0100000000027b82 */ /* 0x0000a20000000a00 */
[----:B------:R-:W-:Y:S02]  /*b810*/  IMAD.U32 R4, RZ, RZ, UR6 ;  /* 0x00000006ff047e24 */ /* 0x000fe4000f8e00ff */
[----:B------:R-:W-:Y:S02]  /*b820*/  IMAD.U32 R5, RZ, RZ, UR7 ;  /* 0x00000007ff057e24 */ /* 0x000fe4000f8e00ff */
[----:B------:R-:W-:Y:S02]  /*b830*/  IMAD.U32 R6, RZ, RZ, UR8 ;  /* 0x00000008ff067e24 */ /* 0x000fe4000f8e00ff */
[----:B-1----:R-:W-:-:S02]  /*b840*/  IMAD.U32 R7, RZ, RZ, UR9 ;  /* 0x00000009ff077e24 */ /* 0x002fc4000f8e00ff */
[----:B------:R-:W-:Y:S02]  /*b850*/  IMAD.U32 R10, RZ, RZ, UR4 ;  /* 0x00000004ff0a7e24 */ /* 0x000fe4000f8e00ff */
[----:B------:R-:W-:Y:S02]  /*b860*/  IMAD.U32 R11, RZ, RZ, UR5 ;  /* 0x00000005ff0b7e24 */ /* 0x000fe4000f8e00ff */
[----:B------:R-:W-:Y:S02]  /*b870*/  IMAD.MOV.U32 R8, RZ, RZ, 0x70 ;  /* 0x00000070ff087424 */ /* 0x000fe400078e00ff */
[----:B------:R-:W-:Y:S02]  /*b880*/  IMAD.MOV.U32 R12, RZ, RZ, 0x1 ;  /* 0x00000001ff0c7424 */ /* 0x000fe400078e00ff */
[----:B0-----:R-:W-:-:S07]  /*b890*/  IMAD.MOV.U32 R13, RZ, RZ, RZ ;  /* 0x000000ffff0d7224 */ /* 0x001fce00078e00ff */
[----:B------:R-:W-:-:S07]  /*b8a0*/  LEPC R20, `(.L_x_12360) ;  /* 0x000000001014794e */ /* 0x000fce0000000000 */
[----:B--2---:R-:W-:Y:S05]  /*b8b0*/  CALL.ABS.NOINC R2 ;  /* 0x0000000002007343 */ /* 0x004fea0003c00000 */
.L_x_12360:
        /* <DEDUP_REMOVED lines=16> */
.L_x_12359:
[----:B------:R-:W-:Y:S05]  /*b9c0*/  BSYNC B6 ;  /* 0x0000000000067941 */ /* 0x000fea0003800000 */
.L_x_12358:
[----:B------:R-:W-:Y:S01]  /*b9d0*/  ULDC.64 UR4, c[0x0][0x9f8] ;  /* 0x00027e0000047ab9 */ /* 0x000fe20000000a00 */
[----:B------:R-:W2:Y:S01]  /*b9e0*/  LDL R20, [R1+0x1c] ;  /* 0x00001c0001147983 */ /* 0x000ea20000100800 */
[----:B------:R-:W-:-:S04]  /*b9f0*/  ISETP.NE.U32.AND P0, PT, RZ, UR4, PT ;  /* 0x00000004ff007c0c */ /* 0x000fc8000bf05070 */
[----:B------:R-:W-:-:S13]  /*ba00*/  ISETP.NE.AND.EX P0, PT, RZ, UR5, PT, P0 ;  /* 0x00000005ff007c0c */ /* 0x000fda000bf05300 */
[----:B------:R-:W-:-:S04]  /*ba10*/  @P0 IADD3 R2, P1, R19, UR4, RZ ;  /* 0x0000000413020c10 */ /* 0x000fc8000ff3e0ff */
[----:B------:R-:W-:Y:S01]  /*ba20*/  @P0 IADD3.X R3, R22, UR5, RZ, P1, !PT ;  /* 0x0000000516030c10 */ /* 0x000fe20008ffe4ff */
[----:B------:R-:W-:-:S04]  /*ba30*/  ULDC.64 UR4, c[0x0][0xa08] ;  /* 0x0002820000047ab9 */ /* 0x000fc80000000a00 */
[----:B------:R0:W1:Y:S02]  /*ba40*/  @P0 LDG.E R23, desc[UR40][R2.64] ;  /* 0x0000002802170981 */ /* 0x000064000c1e1900 */
[----:B0-----:R-:W0:Y:S02]  /*ba50*/  LDC.64 R2, c[0x0][0x418] ;  /* 0x00010600ff027b82 */ /* 0x001e240000000a00 */
[----:B0-----:R-:W-:Y:S01]  /*ba60*/  LOP3.LUT P0, RZ, R2, UR4, RZ, 0xfc, !PT ;  /* 0x0000000402ff7c12 */ /* 0x001fe2000f80fcff */
[----:B------:R-:W-:-:S03]  /*ba70*/  UMOV UR4, 0xffffffff ;  /* 0xffffffff00047882 */ /* 0x000fc60000000000 */
[----:B------:R-:W-:Y:S01]  /*ba80*/  LOP3.LUT P0, RZ, R3, UR5, RZ, 0xfc, P0 ;  /* 0x0000000503ff7c12 */ /* 0x000fe2000800fcff */
[----:B--2---:R-:W-:Y:S01]  /*ba90*/  VIADD R22, R20, 0xffffffff ;  /* 0xffffffff14167836 */ /* 0x004fe20000000000 */
[----:B-1----:R-:W-:Y:S02]  /*baa0*/  SHF.R.S32.HI R7, RZ, 0x1f, R23 ;  /* 0x0000001fff077819 */ /* 0x002fe40000011417 */
[----:B------:R-:W-:-:S03]  /*bab0*/  SEL R19, R23, RZ, !P0 ;  /* 0x000000ff17137207 */ /* 0x000fc60004000000 */
[----:B------:R0:W-:Y:S01]  /*bac0*/  STL [R1], R7 ;  /* 0x0000000701007387 */ /* 0x0001e20000100800 */
[----:B------:R-:W-:Y:S05]  /*bad0*/  BRA.DIV UR4, `(.L_x_12361) ;  /* 0x0000004204487947 */ /* 0x000fea000b800000 */
[----:B------:R-:W1:Y:S02]  /*bae0*/  S2R R0, SR_TID.X ;  /* 0x0000000000007919 */ /* 0x000e640000002100 */
[----:B-1----:R-:W-:-:S04]  /*baf0*/  SHF.R.U32.HI R0, RZ, 0x5, R0 ;  /* 0x00000005ff007819 */ /* 0x002fc80000011600 */
[----:B------:R-:W-:-:S05]  /*bb00*/  LOP3.LUT R0, R0, 0x3, RZ, 0xc0, !PT ;  /* 0x0000000300007812 */ /* 0x000fca00078ec0ff */
[----:B------:R1:W2:Y:S02]  /*bb10*/  SHFL.IDX PT, R14, R0, RZ, 0x1f ;  /* 0x00001fff000e7589 */ /* 0x0002a400000e0000 */
.L_x_12453:
        /* <DEDUP_REMOVED lines=8> */
.L_x_12456:
[----:B------:R-:W-:Y:S05]  /*bba0*/  @!P6 BRA `(.L_x_12362) ;  /* 0x0000000000e0e947 */ /* 0x000fea0003800000 */
[----:B------:R-:W-:-:S04]  /*bbb0*/  ISETP.NE.U32.AND P0, PT, R2, RZ, PT ;  /* 0x000000ff0200720c */ /* 0x000fc80003f05070 */
[----:B------:R-:W-:-:S13]  /*bbc0*/  ISETP.NE.AND.EX P0, PT, R3, RZ, PT, P0 ;  /* 0x000000ff0300720c */ /* 0x000fda0003f05300 */
[----:B------:R-:W-:Y:S05]  /*bbd0*/  @!P0 BRA `(.L_x_12364) ;  /* 0x0000000000488947 */ /* 0x000fea0003800000 */
[----:B------:R-:W2:Y:S01]  /*bbe0*/  LDC R6, c[0x0][0x43c] ;  /* 0x00010f00ff067b82 */ /* 0x000ea20000000800 */
[----:B-1----:R-:W-:Y:S01]  /*bbf0*/  IMAD.MOV.U32 R0, RZ, RZ, R22 ;  /* 0x000000ffff007224 */ /* 0x002fe200078e0016 */
[----:B------:R-:W-:Y:S01]  /*bc00*/  ULDC.64 UR4, c[0x0][0x428] ;  /* 0x00010a0000047ab9 */ /* 0x000fe20000000a00 */
[----:B--2---:R-:W-:-:S13]  /*bc10*/  ISETP.NE.AND P0, PT, R6, 0x1, PT ;  /* 0x000000010600780c */ /* 0x004fda0003f05270 */
[----:B------:R-:W1:Y:S02]  /*bc20*/  @P0 LDC.64 R4, c[0x0][0x440] ;  /* 0x00011000ff040b82 */ /* 0x000e640000000a00 */
[----:B-1----:R-:W-:-:S05]  /*bc30*/  @P0 IMAD.HI.U32 R4, R22, R4, RZ ;  /* 0x0000000416040227 */ /* 0x002fca00078e00ff */
        /* <DEDUP_REMOVED lines=12> */
.L_x_12364:
[----:B-1----:R-:W-:Y:S01]  /*bd00*/  IMAD R0, R18, 0x8, R17 ;  /* 0x0000000812007824 */ /* 0x002fe200078e0211 */
[----:B--2---:R-:W-:-:S04]  /*bd10*/  SHF.L.U32 R2, R28, 0x1f, RZ ;  /* 0x0000001f1c027819 */ /* 0x004fc800000006ff */
[----:B------:R-:W1:Y:S02]  /*bd20*/  SYNCS.PHASECHK.TRANS64.TRYWAIT P0, [R0+URZ+0x30840], R2 ;  /* 0x03084002000075a7 */ /* 0x000e64000800017f */
[----:B-1----:R-:W-:Y:S05]  /*bd30*/  @!P0 BRA `(.L_x_12365) ;  /* 0x0000004000048947 */ /* 0x002fea0003800000 */
.L_x_12457:
[----:B------:R-:W2:Y:S02]  /*bd40*/  S2R R3, SR_TID.X ;  /* 0x0000000000037919 */ /* 0x000ea40000002100 */
        /* <DEDUP_REMOVED lines=10> */
.L_x_12366:
[----:B------:R-:W-:Y:S01]  /*bdf0*/  R2UR UR9, R0 ;  /* 0x00000000000972ca */ /* 0x000fe200000e0000 */
[----:B-1----:R-:W-:Y:S01]  /*be00*/  IMAD R0, R18, 0x6000, R17 ;  /* 0x0000600012007824 */ /* 0x002fe200078e0211 */
[----:B------:R-:W-:Y:S01]  /*be10*/  R2UR UR11, R22 ;  /* 0x00000000160b72ca */ /* 0x000fe200000e0000 */
[----:B------:R-:W-:Y:S01]  /*be20*/  UIADD3 UR6, UP0, UR38, 0x370, URZ ;  /* 0x0000037026067890 */ /* 0x000fe2000ff1e03f */
[----:B------:R-:W-:Y:S01]  /*be30*/  R2UR UR4, R26 ;  /* 0x000000001a0472ca */ /* 0x000fe200000e0000 */
[----:B------:R-:W-:Y:S01]  /*be40*/  UMOV UR5, 0x14f00000 ;  /* 0x14f0000000057882 */ /* 0x000fe20000000000 */
[----:B------:R-:W-:Y:S01]  /*be50*/  R2UR UR8, R0 ;  /* 0x00000000000872ca */ /* 0x000fe200000e0000 */
[----:B------:R-:W-:Y:S01]  /*be60*/  UIADD3.X UR7, URZ, UR39, URZ, UP0, !UPT ;  /* 0x000000273f077290 */ /* 0x000fe200087fe43f */
[----:B------:R-:W-:Y:S01]  /*be70*/  R2UR UR12, R16 ;  /* 0x00000000100c72ca */ /* 0x000fe200000e0000 */
[----:B------:R-:W-:Y:S01]  /*be80*/  UMOV UR10, URZ ;  /* 0x0000003f000a7c82 */ /* 0x000fe20008000000 */
[----:B-----5:R-:W-:-:S02]  /*be90*/  R2UR UR13, R19 ;  /* 0x00000000130d72ca */ /* 0x020fc400000e0000 */
[----:B------:R-:W-:Y:S01]  /*bea0*/  PLOP3.LUT P0, PT, PT, PT, PT, 0x80, 0x0 ;  /* 0x000000000000781c */ /* 0x000fe20003f0f070 */
[----:B------:R-:W-:Y:S01]  /*beb0*/  UIADD3 UR9, UR9, 0x30830, URZ ;  /* 0x0003083009097890 */ /* 0x000fe2000fffe03f */
[----:B------:R-:W-:-:S03]  /*bec0*/  LOP3.LUT R29, R29, 0xfffffffe, RZ, 0xc0, !PT ;  /* 0xfffffffe1d1d7812 */ /* 0x000fc600078ec0ff */
[----:B------:R-:W-:Y:S02]  /*bed0*/  UIMAD UR11, UR11, 0xc0, UR4 ;  /* 0x000000c00b0b78a4 */ /* 0x000fe4000f8e0204 */
[----:B------:R-:W-:Y:S01]  /*bee0*/  UIADD3 UR8, UR8, 0x12400, URZ ;  /* 0x0001240008087890 */ /* 0x000fe2000fffe03f */
[----:B------:R-:W-:-:S05]  /*bef0*/  UMOV UR4, 0x0 ;  /* 0x0000000000047882 */ /* 0x000fca0000000000 */
[----:B------:R-:W-:-:S03]  /*bf00*/  @P0 LOP3.LUT R29, R29, 0x1, RZ, 0xfc, !PT ;  /* 0x000000011d1d0812 */ /* 0x000fc600078efcff */
[----:B------:R2:W-:Y:S02]  /*bf10*/  UTMALDG.4D [UR8], [UR6], desc[UR4] ;  /* 0x00000408060075b4 */ /* 0x0005e40008019000 */
[----:B--2---:R-:W-:Y:S02]  /*bf20*/  NOP ;  /* 0x0000000000007918 */ /* 0x004fe40000000000 */
.L_x_12362:
[----:B------:R-:W2:Y:S04]  /*bf30*/  LDL.LU R4, [R1+0x10] ;  /* 0x0000100001047983 */ /* 0x000ea80000300800 */
[----:B------:R-:W3:Y:S04]  /*bf40*/  LDL.LU R6, [R1+0xc] ;  /* 0x00000c0001067983 */ /* 0x000ee80000300800 */
[----:B------:R-:W4:Y:S01]  /*bf50*/  LDL.LU R3, [R1+0x20] ;  /* 0x0000200001037983 */ /* 0x000f220000300800 */
[----:B------:R-:W-:Y:S05]  /*bf60*/  WARPSYNC.ALL ;  /* 0x0000000000007948 */ /* 0x000fea0003800000 */
[----:B------:R-:W-:Y:S01]  /*bf70*/  ULDC.64 UR6, c[0x0][0xa00] ;  /* 0x0002800000067ab9 */ /* 0x000fe20000000a00 */
[----:B------:R-:W-:Y:S01]  /*bf80*/  ULDC.64 UR4, c[0x0][0x298] ;  /* 0x0000a60000047ab9 */ /* 0x000fe20000000a00 */
[----:B-1----:R-:W-:Y:S01]  /*bf90*/  VIADD R0, R17, 0xc400 ;  /* 0x0000c40011007836 */ /* 0x002fe20000000000 */
[----:B------:R-:W-:Y:S01]  /*bfa0*/  BAR.SYNC.DEFER_BLOCKING 0x8, 0x200 ;  /* 0x0208000000007b1d */ /* 0x000fe20000010000 */
[----:B------:R-:W-:-:S03]  /*bfb0*/  ISETP.NE.U32.AND P0, PT, RZ, UR6, PT ;  /* 0x00000006ff007c0c */ /* 0x000fc6000bf05070 */
[----:B------:R-:W-:Y:S02]  /*bfc0*/  LOP3.LUT P1, RZ, R0, 0x3ff, RZ, 0xc0, !PT ;  /* 0x000003ff00ff7812 */ /* 0x000fe4000782c0ff */
[----:B------:R-:W-:Y:S01]  /*bfd0*/  ISETP.NE.AND.EX P0, PT, RZ, UR7, PT, P0 ;  /* 0x00000007ff007c0c */ /* 0x000fe2000bf05300 */
[----:B------:R-:W-:Y:S01]  /*bfe0*/  BSSY B6, `(.L_x_12367) ;  /* 0x000001d000067945 */ /* 0x000fe20003800000 */
[----:B--2---:R-:W-:Y:S02]  /*bff0*/  SHF.R.S32.HI R2, RZ, 0x1f, R4 ;  /* 0x0000001fff027819 */ /* 0x004fe40000011404 */
[----:B---3--:R-:W-:-:S03]  /*c000*/  SEL R6, R6, RZ, !P0 ;  /* 0x000000ff06067207 */ /* 0x008fc60004000000 */
[----:B------:R-:W-:-:S04]  /*c010*/  IMAD R2, R2, UR4, RZ ;  /* 0x0000000402027c24 */ /* 0x000fc8000f8e02ff */
[C---:B------:R-:W-:Y:S01]  /*c020*/  IMAD R0, R4.reuse, UR5, R2 ;  /* 0x0000000504007c24 */ /* 0x040fe2000f8e0202 */
[----:B----4-:R-:W-:Y:S01]  /*c030*/  SEL R2, R3, RZ, !P0 ;  /* 0x000000ff03027207 */ /* 0x010fe20004000000 */
[----:B------:R-:W-:-:S04]  /*c040*/  IMAD.WIDE.U32 R4, R4, UR4, RZ ;  /* 0x0000000404047c25 */ /* 0x000fc8000f8e00ff */
[----:B------:R-:W-:Y:S01]  /*c050*/  IMAD.IADD R0, R5, 0x1, R0 ;  /* 0x0000000105007824 */ /* 0x000fe200078e0200 */
[----:B------:R1:W-:Y:S04]  /*c060*/  STL.64 [R1+0x28], R4 ;  /* 0x0000280401007387 */ /* 0x0003e80000100a00 */
[----:B------:R1:W-:Y:S04]  /*c070*/  STL [R1+0xc], R6 ;  /* 0x00000c0601007387 */ /* 0x0003e80000100800 */
[----:B------:R1:W-:Y:S04]  /*c080*/  STL [R1+0x20], R2 ;  /* 0x0000200201007387 */ /* 0x0003e80000100800 */
[----:B------:R1:W-:Y:S01]  /*c090*/  STL [R1+0x10], R0 ;  /* 0x0000100001007387 */ /* 0x0003e20000100800 */
[----:B------:R-:W-:Y:S05]  /*c0a0*/  @!P1 BRA `(.L_x_12368) ;  /* 0x0000000000409947 */ /* 0x000fea0003800000 */
[----:B-1----:R-:W-:Y:S01]  /*c0b0*/  MOV R2, 0x0 ;  /* 0x0000000000027802 */ /* 0x002fe20000000f00 */
        /* <DEDUP_REMOVED lines=15> */
.L_x_12368:
[----:B------:R-:W-:Y:S05]  /*c1b0*/  BSYNC B6 ;  /* 0x0000000000067941 */ /* 0x000fea0003800000 */
.L_x_12367:
[----:B------:R-:W2:Y:S01]  /*c1c0*/  LDL.LU R20, [R1+0x10] ;  /* 0x0000100001147983 */ /* 0x000ea20000300800 */
[----:B------:R-:W3:Y:S01]  /*c1d0*/  LDC R9, c[0x0][0x448] ;  /* 0x00011200ff097b82 */ /* 0x000ee20000000800 */
[----:B------:R-:W-:Y:S01]  /*c1e0*/  ULDC.64 UR4, c[0x0][0x2d8] ;  /* 0x0000b60000047ab9 */ /* 0x000fe20000000a00 */
[----:B------:R-:W-:Y:S01]  /*c1f0*/  ULDC.64 UR6, c[0x0][0x2e0] ;  /* 0x0000b80000067ab9 */ /* 0x000fe20000000a00 */
[----:B-1----:R-:W2:Y:S01]  /*c200*/  LDL.LU.64 R2, [R1+0x28] ;  /* 0x0000280001027983 */ /* 0x002ea20000300a00 */
[----:B------:R-:W-:-:S03]  /*c210*/  ULDC.64 UR8, c[0x0][0x280] ;  /* 0x0000a00000087ab9 */ /* 0x000fc60000000a00 */
[----:B------:R-:W4:Y:S04]  /*c220*/  LDL.LU R21, [R1+0x20] ;  /* 0x0000200001157983 */ /* 0x000f280000300800 */
[----:B------:R-:W4:Y:S04]  /*c230*/  LDL.LU R4, [R1+0xc] ;  /* 0x00000c0001047983 */ /* 0x000f280000300800 */
[----:B------:R1:W5:Y:S01]  /*c240*/  LDL R10, [R1+0x8] ;  /* 0x00000800010a7983 */ /* 0x0003620000100800 */
[----:B---3--:R-:W-:-:S13]  /*c250*/  ISETP.NE.AND P0, PT, R9, 0x1, PT ;  /* 0x000000010900780c */ /* 0x008fda0003f05270 */
[----:B------:R-:W3:Y:S08]  /*c260*/  @P0 LDC R5, c[0x0][0x450] ;  /* 0x00011400ff050b82 */ /* 0x000ef00000000800 */
[----:B------:R-:W1:Y:S01]  /*c270*/  @P0 LDC R8, c[0x0][0x450] ;  /* 0x00011400ff080b82 */ /* 0x000e620000000800 */
[----:B------:R-:W1:Y:S01]  /*c280*/  S2R R11, SR_TID.X ;  /* 0x00000000000b7919 */ /* 0x000e620000002100 */
[----:B--2---:R-:W-:-:S02]  /*c290*/  IMAD.MOV.U32 R3, RZ, RZ, R20 ;  /* 0x000000ffff037224 */ /* 0x004fc400078e0014 */
        /* <DEDUP_REMOVED lines=13> */
[----:B------:R-:W-:-:S05]  /*c370*/  LOP3.LUT R20, R21, 0x70, R20, 0xf8, !PT ;  /* 0x0000007015147812 */ /* 0x000fca00078ef814 */
[----:B------:R-:W-:-:S04]  /*c380*/  IMAD R6, R25, 0xc0, R20 ;  /* 0x000000c019067824 */ /* 0x000fc800078e0214 */
[----:B----4-:R-:W-:-:S04]  /*c390*/  @P0 IMAD.HI.U32 R0, R6, R4, RZ ;  /* 0x0000000406000227 */ /* 0x010fc800078e00ff */
[----:B------:R-:W-:Y:S01]  /*c3a0*/  IMAD.MOV.U32 R4, RZ, RZ, R6 ;  /* 0x000000ffff047224 */ /* 0x000fe200078e0006 */
[----:B---3--:R-:W-:-:S04]  /*c3b0*/  @P0 SHF.R.U32.HI R4, RZ, R5, R0 ;  /* 0x00000005ff040219 */ /* 0x008fc80000011600 */
[----:B------:R-:W-:-:S05]  /*c3c0*/  SHF.R.S32.HI R0, RZ, 0x1f, R4 ;  /* 0x0000001fff007819 */ /* 0x000fca0000011404 */
[----:B------:R-:W-:-:S04]  /*c3d0*/  IMAD R0, R0, UR4, RZ ;  /* 0x0000000400007c24 */ /* 0x000fc8000f8e02ff */
[C---:B0-----:R-:W-:Y:S02]  /*c3e0*/  IMAD R7, R4.reuse, UR5, R0 ;  /* 0x0000000504077c24 */ /* 0x041fe4000f8e0200 */
[----:B------:R-:W-:Y:S02]  /*c3f0*/  IMAD.MOV R0, RZ, RZ, -R4 ;  /* 0x000000ffff007224 */ /* 0x000fe400078e0a04 */
[----:B------:R-:W-:-:S04]  /*c400*/  IMAD.WIDE.U32 R4, R4, UR4, R2 ;  /* 0x0000000404047c25 */ /* 0x000fc8000f8e0002 */
[----:B------:R-:W-:Y:S02]  /*c410*/  IMAD R0, R9, R0, R6 ;  /* 0x0000000009007224 */ /* 0x000fe400078e0206 */
[----:B------:R-:W-:-:S03]  /*c420*/  IMAD.IADD R5, R5, 0x1, R7 ;  /* 0x0000000105057824 */ /* 0x000fc600078e0207 */
[----:B------:R-:W-:-:S05]  /*c430*/  SHF.R.S32.HI R7, RZ, 0x1f, R0 ;  /* 0x0000001fff077819 */ /* 0x000fca0000011400 */
[----:B------:R-:W-:Y:S02]  /*c440*/  IMAD R7, R7, UR6, RZ ;  /* 0x0000000607077c24 */ /* 0x000fe4000f8e02ff */
[----:B------:R-:W-:-:S04]  /*c450*/  IMAD.WIDE.U32 R4, R0, UR6, R4 ;  /* 0x0000000600047c25 */ /* 0x000fc8000f8e0004 */
[----:B------:R-:W-:-:S04]  /*c460*/  IMAD R7, R0, UR7, R7 ;  /* 0x0000000700077c24 */ /* 0x000fc8000f8e0207 */
[----:B------:R-:W-:Y:S02]  /*c470*/  IMAD.IADD R5, R5, 0x1, R7 ;  /* 0x0000000105057824 */ /* 0x000fe400078e0207 */
[----:B------:R-:W0:Y:S01]  /*c480*/  @P0 LDC R7, c[0x0][0x44c] ;  /* 0x00011300ff070b82 */ /* 0x000e220000000800 */
[----:B------:R-:W-:-:S04]  /*c490*/  LEA R0, P1, R4, UR8, 0x1 ;  /* 0x0000000804007c11 */ /* 0x000fc8000f8208ff */
[----:B------:R-:W-:Y:S01]  /*c4a0*/  LEA.HI.X R4, R4, UR9, R5, 0x1, P1 ;  /* 0x0000000904047c11 */ /* 0x000fe200088f0c05 */
[----:B------:R-:W-:-:S04]  /*c4b0*/  VIADD R5, R6, 0x80 ;  /* 0x0000008006057836 */ /* 0x000fc80000000000 */
[----:B------:R-:W-:Y:S02]  /*c4c0*/  IMAD.MOV.U32 R6, RZ, RZ, R5 ;  /* 0x000000ffff067224 */ /* 0x000fe400078e0005 */
[----:B0-----:R-:W-:-:S05]  /*c4d0*/  @P0 IMAD.HI.U32 R7, R5, R7, RZ ;  /* 0x0000000705070227 */ /* 0x001fca00078e00ff */
[----:B-1----:R-:W-:-:S05]  /*c4e0*/  @P0 SHF.R.U32.HI R6, RZ, R8, R7 ;  /* 0x00000008ff060219 */ /* 0x002fca0000011607 */
[----:B------:R-:W-:-:S04]  /*c4f0*/  IMAD.MOV R7, RZ, RZ, -R6 ;  /* 0x000000ffff077224 */ /* 0x000fc800078e0a06 */
[----:B------:R-:W-:Y:S01]  /*c500*/  IMAD R5, R9, R7, R5 ;  /* 0x0000000709057224 */ /* 0x000fe200078e0205 */
[----:B------:R-:W-:Y:S01]  /*c510*/  SHF.R.S32.HI R7, RZ, 0x1f, R6 ;  /* 0x0000001fff077819 */ /* 0x000fe20000011406 */
[----:B------:R-:W-:-:S04]  /*c520*/  IMAD.WIDE.U32 R2, R6, UR4, R2 ;  /* 0x0000000406027c25 */ /* 0x000fc8000f8e0002 */
[----:B------:R-:W-:Y:S01]  /*c530*/  IMAD R7, R7, UR4, RZ ;  /* 0x0000000407077c24 */ /* 0x000fe2000f8e02ff */
[----:B------:R-:W-:-:S03]  /*c540*/  ULDC UR4, c[0x0][0x2b8] ;  /* 0x0000ae0000047ab9 */ /* 0x000fc60000000800 */
[----:B------:R-:W-:Y:S01]  /*c550*/  IMAD R7, R6, UR5, R7 ;  /* 0x0000000506077c24 */ /* 0x000fe2000f8e0207 */
[----:B------:R-:W-:Y:S01]  /*c560*/  SHF.R.S32.HI R6, RZ, 0x1f, R5 ;  /* 0x0000001fff067819 */ /* 0x000fe20000011405 */
[----:B------:R-:W-:Y:S02]  /*c570*/  IMAD.SHL.U32 R20, R11, 0x8, RZ ;  /* 0x000000080b147824 */ /* 0x000fe400078e00ff */
[----:B------:R-:W-:Y:S02]  /*c580*/  IMAD.IADD R3, R3, 0x1, R7 ;  /* 0x0000000103037824 */ /* 0x000fe400078e0207 */
[----:B------:R-:W-:Y:S02]  /*c590*/  IMAD R6, R6, UR6, RZ ;  /* 0x0000000606067c24 */ /* 0x000fe4000f8e02ff */
[----:B------:R-:W-:Y:S01]  /*c5a0*/  IMAD.WIDE.U32 R2, R5, UR6, R2 ;  /* 0x0000000605027c25 */ /* 0x000fe2000f8e0002 */
[----:B------:R-:W-:-:S03]  /*c5b0*/  LOP3.LUT R20, R20, 0x38, RZ, 0xc0, !PT ;  /* 0x0000003814147812 */ /* 0x000fc600078ec0ff */
[----:B------:R-:W-:Y:S01]  /*c5c0*/  IMAD R6, R5, UR7, R6 ;  /* 0x0000000705067c24 */ /* 0x000fe2000f8e0206 */
[----:B------:R-:W-:-:S03]  /*c5d0*/  LEA R5, P1, R2, UR8, 0x1 ;  /* 0x0000000802057c11 */ /* 0x000fc6000f8208ff */
[----:B------:R-:W-:Y:S01]  /*c5e0*/  IMAD.IADD R6, R3, 0x1, R6 ;  /* 0x0000000103067824 */ /* 0x000fe200078e0206 */
[----:B------:R-:W-:Y:S01]  /*c5f0*/  ISETP.GE.AND P0, PT, R20, UR4, PT ;  /* 0x0000000414007c0c */ /* 0x000fe2000bf06270 */
[----:B------:R-:W-:Y:S01]  /*c600*/  UMOV UR4, 0xffffffff ;  /* 0xffffffff00047882 */ /* 0x000fe20000000000 */
[----:B------:R-:W-:Y:S02]  /*c610*/  LOP3.LUT R21, R11, 0x7f, RZ, 0xc0, !PT ;  /* 0x0000007f0b157812 */ /* 0x000fe400078ec0ff */
[----:B------:R-:W-:Y:S02]  /*c620*/  LEA.HI.X R2, R2, UR9, R6, 0x1, P1 ;  /* 0x0000000902027c11 */ /* 0x000fe400088f0c06 */
[----:B------:R-:W-:Y:S01]  /*c630*/  SHF.R.U32.HI R21, RZ, 0x3, R21 ;  /* 0x00000003ff157819 */ /* 0x000fe20000011615 */
[----:B------:R-:W-:Y:S06]  /*c640*/  BRA.DIV UR4, `(.L_x_12369) ;  /* 0x0000003604d47947 */ /* 0x000fec000b800000 */
[----:B------:R-:W2:Y:S01]  /*c650*/  LDL.LU R6, [R1+0x30] ;  /* 0x0000300001067983 */ /* 0x000ea20000300800 */
[----:B------:R-:W-:-:S03]  /*c660*/  IMAD R25, R25, 0xc0, R21 ;  /* 0x000000c019197824 */ /* 0x000fc600078e0215 */
[----:B------:R-:W0:Y:S04]  /*c670*/  SHFL.IDX PT, R7, R0, RZ, 0x181f ;  /* 0x00181fff00077589 */ /* 0x000e2800000e0000 */
[----:B------:R-:W-:Y:S01]  /*c680*/  SHFL.IDX PT, R8, R5, RZ, 0x181f ;  /* 0x00181fff05087589 */ /* 0x000fe200000e0000 */
        /* <DEDUP_REMOVED lines=8> */
[----:B-----5:R0:W-:Y:S02]  /*c710*/  @!P1 LDGSTS.E.BYPASS.LTC128B.128 [R10+0xc400], desc[UR40][R6.64], !P0 ;  /* 0x0c400000060a9fae */ /* 0x0201e4000c101d68 */
[----:B0-----:R-:W-:Y:S02]  /*c720*/  VIADD R6, R25, 0x10 ;  /* 0x0000001019067836 */ /* 0x001fe40000000000 */
        /* <DEDUP_REMOVED lines=8> */
[----:B------:R0:W-:Y:S02]  /*c7b0*/  @!P1 LDGSTS.E.BYPASS.LTC128B.128 [R10+0xcc00], desc[UR40][R6.64], !P0 ;  /* 0x0cc00000060a9fae */ /* 0x0001e4000c101d68 */
        /* <DEDUP_REMOVED lines=50> */
[----:B------:R0:W-:Y:S04]  /*cae0*/  @!P1 LDGSTS.E.BYPASS.LTC128B.128 [R10+0xf400], desc[UR40][R6.64], !P0 ;  /* 0x0f400000060a9fae */ /* 0x0001e8000c101d68 */
[----:B0-----:R0:W1:Y:S02]  /*caf0*/  SHFL.IDX PT, R6, R0, 0x7, 0x181f ;  /* 0x00f81f0000067f89 */ /* 0x00106400000e0000 */
[----:B0-----:R-:W-:-:S05]  /*cb00*/  VIADD R0, R25, 0x80 ;  /* 0x0000008019007836 */ /* 0x001fca0000000000 */
[----:B------:R-:W-:Y:S01]  /*cb10*/  ISETP.GE.AND P2, PT, R0, R3, PT ;  /* 0x000000030000720c */ /* 0x000fe20003f46270 */
[----:B------:R-:W-:-:S05]  /*cb20*/  VIADD R0, R25, 0x70 ;  /* 0x0000007019007836 */ /* 0x000fca0000000000 */
[----:B------:R-:W-:Y:S02]  /*cb30*/  ISETP.GE.AND P1, PT, R0, R3, PT ;  /* 0x000000030000720c */ /* 0x000fe40003f26270 */
[----:B------:R-:W0:Y:S11]  /*cb40*/  SHFL.IDX PT, R0, R2, RZ, 0x181f ;  /* 0x00181fff02007589 */ /* 0x000e3600000e0000 */
[----:B-1----:R-:W-:-:S05]  /*cb50*/  @!P1 LEA R6, P3, R20, R6, 0x1 ;  /* 0x0000000614069211 */ /* 0x002fca00078608ff */
[----:B------:R-:W-:-:S04]  /*cb60*/  @!P1 IMAD.X R4, RZ, RZ, R4, P3 ;  /* 0x000000ffff049224 */ /* 0x000fc800018e0604 */
[----:B------:R-:W-:-:S05]  /*cb70*/  @!P1 IMAD.MOV.U32 R7, RZ, RZ, R4 ;  /* 0x000000ffff079224 */ /* 0x000fca00078e0004 */
[----:B------:R1:W-:Y:S02]  /*cb80*/  @!P1 LDGSTS.E.BYPASS.LTC128B.128 [R10+0xfc00], desc[UR40][R6.64], !P0 ;  /* 0x0fc00000060a9fae */ /* 0x0003e4000c101d68 */
[----:B-1----:R-:W-:-:S05]  /*cb90*/  @!P2 LEA R6, P1, R20, R8, 0x1 ;  /* 0x000000081406a211 */ /* 0x002fca00078208ff */
[----:B0-----:R-:W-:-:S04]  /*cba0*/  @!P2 IMAD.X R0, RZ, RZ, R0, P1 ;  /* 0x000000ffff00a224 */ /* 0x001fc800008e0600 */
[----:B------:R-:W-:Y:S02]  /*cbb0*/  @!P2 IMAD.MOV.U32 R7, RZ, RZ, R0 ;  /* 0x000000ffff07a224 */ /* 0x000fe400078e0000 */
[----:B------:R-:W-:-:S03]  /*cbc0*/  VIADD R0, R25, 0x90 ;  /* 0x0000009019007836 */ /* 0x000fc60000000000 */
[----:B------:R0:W-:Y:S02]  /*cbd0*/  @!P2 LDGSTS.E.BYPASS.LTC128B.128 [R10+0x10400], desc[UR40][R6.64], !P0 ;  /* 0x10400000060aafae */ /* 0x0001e4000c101d68 */
[----:B------:R-:W-:Y:S02]  /*cbe0*/  ISETP.GE.AND P1, PT, R0, R3, PT ;  /* 0x000000030000720c */ /* 0x000fe40003f26270 */
[----:B------:R-:W-:Y:S04]  /*cbf0*/  SHFL.IDX PT, R0, R2, 0x1, 0x181f ;  /* 0x00381f0002007f89 */ /* 0x000fe800000e0000 */
[----:B0-----:R-:W0:Y:S07]  /*cc00*/  SHFL.IDX PT, R6, R5, 0x1, 0x181f ;  /* 0x00381f0005067f89 */ /* 0x001e2e00000e0000 */
[----:B0-----:R-:W-:-:S05]  /*cc10*/  @!P1 LEA R6, P2, R20, R6, 0x1 ;  /* 0x0000000614069211 */ /* 0x001fca00078408ff */
[----:B------:R-:W-:-:S04]  /*cc20*/  @!P1 IMAD.X R0, RZ, RZ, R0, P2 ;  /* 0x000000ffff009224 */ /* 0x000fc800010e0600 */
        /* <DEDUP_REMOVED lines=9> */
[----:B------:R0:W1:Y:S04]  /*ccc0*/  SHFL.IDX PT, R0, R2, 0x3, 0x181f ;  /* 0x00781f0002007f89 */ /* 0x00006800000e0000 */
[----:B------:R0:W-:Y:S04]  /*ccd0*/  @!P1 LDGSTS.E.BYPASS.LTC128B.128 [R10+0x11400], desc[UR40][R6.64], !P0 ;  /* 0x11400000060a9fae */ /* 0x0001e8000c101d68 */
[----:B------:R0:W2:Y:S02]  /*cce0*/  SHFL.IDX PT, R2, R5, 0x3, 0x181f ;  /* 0x00781f0005027f89 */ /* 0x0000a400000e0000 */
.L_x_12482:
[----:B------:R-:W-:Y:S02]  /*ccf0*/  VIADD R25, R25, 0xb0 ;  /* 0x000000b019197836 */ /* 0x000fe40000000000 */
[----:B------:R-:W-:-:S03]  /*cd00*/  VIADD R8, R17, 0x30800 ;  /* 0x0003080011087836 */ /* 0x000fc60000000000 */
[----:B------:R-:W-:-:S13]  /*cd10*/  ISETP.GE.AND P1, PT, R25, R3, PT ;  /* 0x000000031900720c */ /* 0x000fda0003f26270 */
[----:B0-2---:R-:W-:-:S05]  /*cd20*/  @!P1 LEA R2, P2, R20, R2, 0x1 ;  /* 0x0000000214029211 */ /* 0x005fca00078408ff */
[----:B-1----:R-:W-:-:S05]  /*cd30*/  @!P1 IMAD.X R3, RZ, RZ, R0, P2 ;  /* 0x000000ffff039224 */ /* 0x002fca00010e0600 */
[----:B------:R-:W-:Y:S01]  /*cd40*/  @!PT LDS RZ, [RZ] ;  /* 0x00000000fffff984 */ /* 0x000fe20000000800 */
[----:B------:R-:W-:Y:S01]  /*cd50*/  @!PT LDS RZ, [RZ] ;  /* 0x00000000fffff984 */ /* 0x000fe20000000800 */
[----:B------:R-:W-:Y:S01]  /*cd60*/  @!PT LDS RZ, [RZ] ;  /* 0x00000000fffff984 */ /* 0x000fe20000000800 */
[----:B------:R0:W-:Y:S01]  /*cd70*/  @!P1 LDGSTS.E.BYPASS.LTC128B.128 [R10+0x11c00], desc[UR40][R2.64], !P0 ;  /* 0x11c00000020a9fae */ /* 0x0001e2000c101d68 */
[----:B------:R-:W-:Y:S01]  /*cd80*/  PLOP3.LUT P0, PT, PT, PT, PT, 0x80, 0x0 ;  /* 0x000000000000781c */ /* 0x000fe20003f0f070 */
[----:B------:R-:W-:-:S12]  /*cd90*/  NOP ;  /* 0x0000000000007918 */ /* 0x000fd80000000000 */
.L_x_12370:
        /* <DEDUP_REMOVED lines=18> */
.L_x_12483:
[----:B------:R-:W-:Y:S05]  /*cec0*/  BSYNC B0 ;  /* 0x0000000000007941 */ /* 0x000fea0003800000 */
.L_x_12371:
[----:B------:R-:W0:Y:S04]  /*ced0*/  LDL R2, [R1+0x1c] ;  /* 0x00001c0001027983 */ /* 0x000e280000100800 */
[----:B------:R-:W2:Y:S01]  /*cee0*/  LDL R3, [R1+0x4] ;  /* 0x0000040001037983 */ /* 0x000ea20000100800 */
[----:B------:R-:W-:Y:S01]  /*cef0*/  BSSY B0, `(.L_x_12373) ;  /* 0x0000175000007945 */ /* 0x000fe20003800000 */
[----:B0-----:R-:W-:-:S05]  /*cf00*/  VIADD R0, R2, 0xfffffffe ;  /* 0xfffffffe02007836 */ /* 0x001fca0000000000 */
        /* <DEDUP_REMOVED lines=47> */
.L_x_12379:
[----:B------:R-:W-:Y:S01]  /*d200*/  IMAD R2, R6, 0x8, R17 ;  /* 0x0000000806027824 */ /* 0x000fe200078e0211 */
[----:B------:R-:W-:Y:S01]  /*d210*/  SHF.L.U32 R3, R10, 0x1f, RZ ;  /* 0x0000001f0a037819 */ /* 0x000fe200000006ff */
[----:B------:R-:W-:Y:S03]  /*d220*/  BSSY B3, `(.L_x_12380) ;  /* 0x0000003000037945 */ /* 0x000fe60003800000 */
[----:B------:R-:W1:Y:S02]  /*d230*/  SYNCS.PHASECHK.TRANS64.TRYWAIT P0, [R2+URZ+0x30840], R3 ;  /* 0x03084003020075a7 */ /* 0x000e64000800017f */
[----:B-1----:R-:W-:Y:S05]  /*d240*/  @!P0 BRA `(.L_x_12381) ;  /* 0x0000003800d08947 */ /* 0x002fea0003800000 */
.L_x_12484:
[----:B------:R-:W-:Y:S05]  /*d250*/  BSYNC B3 ;  /* 0x0000000000037941 */ /* 0x000fea0003800000 */
.L_x_12380:
        /* <DEDUP_REMOVED lines=12> */
.L_x_12383:
[----:B------:R-:W-:Y:S05]  /*d320*/  BSYNC B3 ;  /* 0x0000000000037941 */ /* 0x000fea0003800000 */
.L_x_12382:
        /* <DEDUP_REMOVED lines=8> */
[----:B------:R-:W-:Y:S01]  /*d3b0*/  IMAD R5, R0, 0xc0, R26 ;  /* 0x000000c000057824 */ /* 0x000fe200078e021a */
[----:B------:R-:W-:Y:S01]  /*d3c0*/  UMOV UR6, 0x0 ;  /* 0x0000000000067882 */ /* 0x000fe20000000000 */
[----:B------:R-:W-:-:S10]  /*d3d0*/  UMOV UR7, 0x14f00000 ;  /* 0x14f0000000077882 */ /* 0x000fd40000000000 */
.L_x_12384:
        /* <DEDUP_REMOVED lines=15> */
.L_x_12485:
[----:B------:R-:W-:Y:S05]  /*d4d0*/  BSYNC B3 ;  /* 0x0000000000037941 */ /* 0x000fea0003800000 */
.L_x_12385:
        /* <DEDUP_REMOVED lines=12> */
.L_x_12388:
[----:B------:R-:W-:Y:S05]  /*d5a0*/  BSYNC B3 ;  /* 0x0000000000037941 */ /* 0x000fea0003800000 */
.L_x_12387:
        /* <DEDUP_REMOVED lines=11> */
.L_x_12389:
        /* <DEDUP_REMOVED lines=12> */
.L_x_12378:
[----:B------:R-:W-:Y:S05]  /*d720*/  BSYNC B1 ;  /* 0x0000000000017941 */ /* 0x000fea0003800000 */
.L_x_12377:
[----:B------:R-:W2:Y:S01]  /*d730*/  LDL.LU R0, [R1+0x1c] ;  /* 0x00001c0001007983 */ /* 0x000ea20000300800 */
[----:B------:R-:W-:Y:S02]  /*d740*/  IMAD.MOV.U32 R28, RZ, RZ, R10 ;  /* 0x000000ffff1c7224 */ /* 0x000fe400078e000a */
[----:B------:R-:W-:Y:S02]  /*d750*/  IMAD.MOV.U32 R18, RZ, RZ, R6 ;  /* 0x000000ffff127224 */ /* 0x000fe400078e0006 */
[----:B--2---:R-:W-:-:S07]  /*d760*/  VIADD R0, R0, 0xfffffffd ;  /* 0xfffffffd00007836 */ /* 0x004fce0000000000 */
.L_x_12376:
[----:B------:R-:W-:Y:S05]  /*d770*/  BSYNC B2 ;  /* 0x0000000000027941 */ /* 0x000fea0003800000 */
.L_x_12375:
[----:B------:R-:W-:Y:S01]  /*d780*/  VIADD R7, R7, 0xfffffffe ;  /* 0xfffffffe07077836 */ /* 0x000fe20000000000 */
[----:B------:R-:W-:-:S04]  /*d790*/  LOP3.LUT R2, RZ, R9, RZ, 0x33, !PT ;  /* 0x00000009ff027212 */ /* 0x000fc800078e33ff */
[----:B------:R-:W-:-:S13]  /*d7a0*/  ISETP.NE.AND P0, PT, R7, R2, PT ;  /* 0x000000020700720c */ /* 0x000fda0003f05270 */
[----:B------:R-:W-:Y:S05]  /*d7b0*/  @!P0 BRA `(.L_x_12374) ;  /* 0x0000000c00a08947 */ /* 0x000fea0003800000 */
[----:B------:R-:W-:-:S07]  /*d7c0*/  IMAD.MOV.U32 R4, RZ, RZ, R19 ;  /* 0x000000ffff047224 */ /* 0x000fce00078e0013 */
.L_x_12416:
        /* <DEDUP_REMOVED lines=32> */
.L_x_12392:
[----:B------:R-:W-:Y:S01]  /*d9d0*/  IMAD R2, R6, 0x8, R17 ;  /* 0x0000000806027824 */ /* 0x000fe200078e0211 */
[----:B------:R-:W-:Y:S01]  /*d9e0*/  SHF.L.U32 R3, R7, 0x1f, RZ ;  /* 0x0000001f07037819 */ /* 0x000fe200000006ff */
[----:B------:R-:W-:Y:S03]  /*d9f0*/  BSSY B2, `(.L_x_12393) ;  /* 0x0000003000027945 */ /* 0x000fe60003800000 */
[----:B------:R-:W1:Y:S02]  /*da00*/  SYNCS.PHASECHK.TRANS64.TRYWAIT P0, [R2+URZ+0x30840], R3 ;  /* 0x03084003020075a7 */ /* 0x000e64000800017f */
[----:B-1----:R-:W-:Y:S05]  /*da10*/  @!P0 BRA `(.L_x_12394) ;  /* 0x0000003400048947 */ /* 0x002fea0003800000 */
.L_x_12486:
[----:B------:R-:W-:Y:S05]  /*da20*/  BSYNC B2 ;  /* 0x0000000000027941 */ /* 0x000fea0003800000 */
.L_x_12393:
        /* <DEDUP_REMOVED lines=12> */
.L_x_12396:
[----:B------:R-:W-:Y:S05]  /*daf0*/  BSYNC B2 ;  /* 0x0000000000027941 */ /* 0x000fea0003800000 */
.L_x_12395:
        /* <DEDUP_REMOVED lines=11> */
.L_x_12397:
        /* <DEDUP_REMOVED lines=15> */
.L_x_12487:
[----:B------:R-:W-:Y:S05]  /*dca0*/  BSYNC B2 ;  /* 0x0000000000027941 */ /* 0x000fea0003800000 */
.L_x_12398:
        /* <DEDUP_REMOVED lines=11> */
.L_x_12401:
[----:B------:R-:W-:Y:S05]  /*dd60*/  BSYNC B2 ;  /* 0x0000000000027941 */ /* 0x000fea0003800000 */
.L_x_12400:
        /* <DEDUP_REMOVED lines=10> */
.L_x_12402:
        /* <DEDUP_REMOVED lines=12> */
.L_x_12391:
[----:B------:R-:W-:Y:S05]  /*ded0*/  BSYNC B1 ;  /* 0x0000000000017941 */ /* 0x000fea0003800000 */
.L_x_12390:
        /* <DEDUP_REMOVED lines=32> */
.L_x_12405:
[----:B------:R-:W-:Y:S01]  /*e0e0*/  IMAD R2, R18, 0x8, R17 ;  /* 0x0000000812027824 */ /* 0x000fe200078e0211 */
[----:B------:R-:W-:Y:S01]  /*e0f0*/  SHF.L.U32 R3, R28, 0x1f, RZ ;  /* 0x0000001f1c037819 */ /* 0x000fe200000006ff */
[----:B------:R-:W-:Y:S03]  /*e100*/  BSSY B2, `(.L_x_12406) ;  /* 0x0000003000027945 */ /* 0x000fe60003800000 */
[----:B------:R-:W1:Y:S02]  /*e110*/  SYNCS.PHASECHK.TRANS64.TRYWAIT P0, [R2+URZ+0x30840], R3 ;  /* 0x03084003020075a7 */ /* 0x000e64000800017f */
[----:B-1----:R-:W-:Y:S05]  /*e120*/  @!P0 BRA `(.L_x_12407) ;  /* 0x0000002c00688947 */ /* 0x002fea0003800000 */
.L_x_12488:
[----:B------:R-:W-:Y:S05]  /*e130*/  BSYNC B2 ;  /* 0x0000000000027941 */ /* 0x000fea0003800000 */
.L_x_12406:
        /* <DEDUP_REMOVED lines=12> */
.L_x_12409:
[----:B------:R-:W-:Y:S05]  /*e200*/  BSYNC B2 ;  /* 0x0000000000027941 */ /* 0x000fea0003800000 */
.L_x_12408:
        /* <DEDUP_REMOVED lines=8> */
[----:B------:R-:W-:Y:S01]  /*e290*/  VIADD R3, R3, 0x30 ;  /* 0x0000003003037836 */ /* 0x000fe20000000000 */
[----:B------:R-:W-:Y:S01]  /*e2a0*/  UMOV UR6, 0x0 ;  /* 0x0000000000067882 */ /* 0x000fe20000000000 */
[----:B------:R-:W-:Y:S01]  /*e2b0*/  IMAD R11, R10, 0xc0, R26 ;  /* 0x000000c00a0b7824 */ /* 0x000fe200078e021a */
[----:B------:R-:W-:-:S09]  /*e2c0*/  UMOV UR7, 0x14f00000 ;  /* 0x14f0000000077882 */ /* 0x000fd20000000000 */
.L_x_12410:
        /* <DEDUP_REMOVED lines=15> */
.L_x_12489:
[----:B------:R-:W-:Y:S05]  /*e3c0*/  BSYNC B2 ;  /* 0x0000000000027941 */ /* 0x000fea0003800000 */
.L_x_12411:
        /* <DEDUP_REMOVED lines=11> */
.L_x_12414:
[----:B------:R-:W-:Y:S05]  /*e480*/  BSYNC B2 ;  /* 0x0000000000027941 */ /* 0x000fea0003800000 */
.L_x_12413:
        /* <DEDUP_REMOVED lines=10> */
.L_x_12415:
        /* <DEDUP_REMOVED lines=12> */
.L_x_12404:
[----:B------:R-:W-:Y:S05]  /*e5f0*/  BSYNC B1 ;  /* 0x0000000000017941 */ /* 0x000fea0003800000 */
.L_x_12403:
[----:B------:R-:W2:Y:S01]  /*e600*/  LDL R2, [R1+0x4] ;  /* 0x0000040001027983 */ /* 0x000ea20000100800 */
[----:B------:R-:W-:Y:S01]  /*e610*/  VIADD R0, R0, 0xfffffffe ;  /* 0xfffffffe00007836 */ /* 0x000fe20000000000 */
[----:B--2---:R-:W-:-:S13]  /*e620*/  ISETP.GT.AND P0, PT, R9, R2, PT ;  /* 0x000000020900720c */ /* 0x004fda0003f04270 */
[----:B------:R-:W-:Y:S05]  /*e630*/  @P0 BRA `(.L_x_12416) ;  /* 0xfffffff000640947 */ /* 0x000fea000383ffff */
.L_x_12374:
[----:B------:R-:W-:Y:S05]  /*e640*/  BSYNC B0 ;  /* 0x0000000000007941 */ /* 0x000fea0003800000 */
.L_x_12373:
        /* <DEDUP_REMOVED lines=17> */
.L_x_12418:
[----:B------:R-:W-:Y:S05]  /*e760*/  BSYNC B0 ;  /* 0x0000000000007941 */ /* 0x000fea0003800000 */
.L_x_12417:
[----:B------:R-:W-:Y:S01]  /*e770*/  LOP3.LUT P0, RZ, R29, 0x1, RZ, 0xc0, !PT ;  /* 0x000000011dff7812 */ /* 0x000fe2000780c0ff */
[----:B------:R-:W-:-:S12]  /*e780*/  BSSY B0, `(.L_x_12419) ;  /* 0x0000027000007945 */ /* 0x000fd80003800000 */
[----:B------:R-:W-:Y:S05]  /*e790*/  @!P0 BRA `(.L_x_12420) ;  /* 0x0000000000948947 */ /* 0x000fea0003800000 */
[----:B------:R-:W-:Y:S01]  /*e7a0*/  IMAD R3, R18, 0x8, R17 ;  /* 0x0000000812037824 */ /* 0x000fe200078e0211 */
[----:B------:R-:W-:Y:S01]  /*e7b0*/  SHF.L.U32 R0, R28, 0x1f, RZ ;  /* 0x0000001f1c007819 */ /* 0x000fe200000006ff */
[----:B------:R-:W-:Y:S01]  /*e7c0*/  BSSY B1, `(.L_x_12421) ;  /* 0x0000004000017945 */ /* 0x000fe20003800000 */
[----:B------:R-:W-:Y:S02]  /*e7d0*/  ISETP.NE.AND P1, PT, R6, RZ, PT ;  /* 0x000000ff0600720c */ /* 0x000fe40003f25270 */
[----:B------:R-:W0:Y:S02]  /*e7e0*/  SYNCS.PHASECHK.TRANS64.TRYWAIT P0, [R3+URZ+0x30860], R0 ;  /* 0x03086000030075a7 */ /* 0x000e24000800017f */
[----:B0-----:R-:W-:Y:S09]  /*e7f0*/  @!P0 BRA `(.L_x_12422) ;  /* 0x0000002400dc8947 */ /* 0x001ff20003800000 */
.L_x_12490:
[----:B------:R-:W-:Y:S05]  /*e800*/  BSYNC B1 ;  /* 0x0000000000017941 */ /* 0x000fea0003800000 */
.L_x_12421:
        /* <DEDUP_REMOVED lines=9> */
.L_x_12424:
[----:B------:R-:W-:Y:S05]  /*e8a0*/  BSYNC B1 ;  /* 0x0000000000017941 */ /* 0x000fea0003800000 */
.L_x_12423:
[----:B0-----:R-:W-:Y:S01]  /*e8b0*/  IMAD R0, R18, 0x6000, R17 ;  /* 0x0000600012007824 */ /* 0x001fe200078e0211 */
        /* <DEDUP_REMOVED lines=9> */
.L_x_12425:
        /* <DEDUP_REMOVED lines=10> */
.L_x_12420:
[----:B------:R-:W-:Y:S05]  /*e9f0*/  BSYNC B0 ;  /* 0x0000000000007941 */ /* 0x000fea0003800000 */
.L_x_12419:
[----:B------:R-:W-:-:S05]  /*ea00*/  VIADD R18, R18, 0x1 ;  /* 0x0000000112127836 */ /* 0x000fca0000000000 */
[----:B------:R-:W-:-:S04]  /*ea10*/  ISETP.NE.AND P0, PT, R18, 0x2, PT ;  /* 0x000000021200780c */ /* 0x000fc80003f05270 */
[----:B------:R-:W-:Y:S02]  /*ea20*/  SEL R3, RZ, 0x1, P0 ;  /* 0x00000001ff037807 */ /* 0x000fe40000000000 */
[----:B------:R-:W-:Y:S02]  /*ea30*/  SEL R18, R18, RZ, P0 ;  /* 0x000000ff12127207 */ /* 0x000fe40000000000 */
[----:B------:R-:W-:-:S07]  /*ea40*/  LOP3.LUT R28, R28, R3, RZ, 0x3c, !PT ;  /* 0x000000031c1c7212 */ /* 0x000fce00078e3cff */
.L_x_12355:
[----:B------:R-:W-:Y:S05]  /*ea50*/  BSYNC B7 ;  /* 0x0000000000077941 */ /* 0x000fea0003800000 */
.L_x_12353:
[----:B------:R-:W-:-:S13]  /*ea60*/  LOP3.LUT P0, RZ, R29, 0x2, RZ, 0xc0, !PT ;  /* 0x000000021dff7812 */ /* 0x000fda000780c0ff */
[----:B------:R-:W-:Y:S05]  /*ea70*/  @!P0 BRA `(.L_x_12426) ;  /* 0x0000000000248947 */ /* 0x000fea0003800000 */
[----:B------:R-:W-:Y:S05]  /*ea80*/  WARPSYNC.ALL ;  /* 0x0000000000007948 */ /* 0x000fea0003800000 */
[----:B------:R-:W0:Y:S08]  /*ea90*/  S2UR UR5, SR_CgaCtaId ;  /* 0x00000000000579c3 */ /* 0x000e300000008800 */
[----:B------:R-:W-:Y:S06]  /*eaa0*/  BAR.SYNC.DEFER_BLOCKING 0x5, 0x200 ;  /* 0x0148000000007b1d */ /* 0x000fec0000010000 */
[----:B------:R-:W-:-:S02]  /*eab0*/  UMOV UR4, 0x400 ;  /* 0x0000040000047882 */ /* 0x000fc40000000000 */
[----:B0-----:R-:W-:-:S06]  /*eac0*/  ULEA UR4, UR5, UR4, 0x18 ;  /* 0x0000000405047291 */ /* 0x001fcc000f8ec03f */
[----:B------:R-:W-:-:S05]  /*ead0*/  IMAD.U32 R17, RZ, RZ, UR4 ;  /* 0x00000004ff117e24 */ /* 0x000fca000f8e00ff */
[----:B------:R2:W3:Y:S01]  /*eae0*/  LDS.128 R24, [R17+0x308d0] ;  /* 0x0308d00011187984 */ /* 0x0004e20000000c00 */
[----:B------:R-:W-:Y:S06]  /*eaf0*/  BAR.ARV 0x4, 0x200 ;  /* 0x0108000000007b1d */ /* 0x000fec0000002000 */
[----:B------:R-:W-:Y:S05]  /*eb00*/  BRA `(.L_x_12427) ;  /* 0x0000000800d07947 */ /* 0x000fea0003800000 */
.L_x_12426:
[----:B------:R-:W0:Y:S01]  /*eb10*/  S2R R0, SR_TID.X ;  /* 0x0000000000007919 */ /* 0x000e220000002100 */
[----:B------:R-:W-:Y:S01]  /*eb20*/  UMOV UR4, 0xffffffff ;  /* 0xffffffff00047882 */ /* 0x000fe20000000000 */
[----:B0-----:R-:W-:-:S04]  /*eb30*/  LOP3.LUT R9, R0, 0x1f, RZ, 0xc0, !PT ;  /* 0x0000001f00097812 */ /* 0x001fc800078ec0ff */
[----:B------:R-:W-:Y:S01]  /*eb40*/  ISETP.NE.AND P0, PT, R9, 0x1f, PT ;  /* 0x0000001f0900780c */ /* 0x000fe20003f05270 */
[----:B------:R-:W-:-:S12]  /*eb50*/  BRA.DIV UR4, `(.L_x_12428) ;  /* 0x0000002604187947 */ /* 0x000fd8000b800000 */
[----:B-1----:R-:W-:Y:S01]  /*eb60*/  IMAD.IADD R7, R27, 0x1, R9 ;  /* 0x000000011b077824 */ /* 0x002fe200078e0209 */
[----:B------:R-:W-:-:S04]  /*eb70*/  ULDC UR4, c[0x0][0xc3c] ;  /* 0x00030f0000047ab9 */ /* 0x000fc80000000800 */
        /* <DEDUP_REMOVED lines=36> */
.L_x_12500:
[----:B------:R-:W-:Y:S02]  /*edc0*/  ULDC UR4, c[0x0][0xc38] ;  /* 0x00030e0000047ab9 */ /* 0x000fe40000000800 */
[----:B------:R-:W-:-:S04]  /*edd0*/  IMAD.U32 R2, RZ, RZ, UR4 ;  /* 0x00000004ff027e24 */ /* 0x000fc8000f8e00ff */
[----:B-1----:R-:W-:-:S04]  /*ede0*/  IMAD R5, R14, R2, RZ ;  /* 0x000000020e057224 */ /* 0x002fc800078e02ff */
[----:B------:R-:W-:-:S05]  /*edf0*/  IMAD.IADD R6, R6, 0x1, R5 ;  /* 0x0000000106067824 */ /* 0x000fca00078e0205 */
[----:B------:R-:W-:-:S13]  /*ee00*/  ISETP.GT.AND P6, PT, R6, R0, PT ;  /* 0x000000000600720c */ /* 0x000fda0003fc4270 */
[----:B------:R-:W-:Y:S05]  /*ee10*/  @P6 BRA `(.L_x_12429) ;  /* 0x0000000000a46947 */ /* 0x000fea0003800000 */
.L_x_12432:
[----:B------:R-:W1:Y:S01]  /*ee20*/  LDC R2, c[0x0][0xc3c] ;  /* 0x00030f00ff027b82 */ /* 0x000e620000000800 */
[----:B------:R-:W-:-:S05]  /*ee30*/  VIADD R27, R27, 0x1f ;  /* 0x0000001f1b1b7836 */ /* 0x000fca0000000000 */
[----:B-1----:R-:W-:-:S13]  /*ee40*/  ISETP.GE.AND P6, PT, R27, R2, PT ;  /* 0x000000021b00720c */ /* 0x002fda0003fc6270 */
[----:B------:R-:W-:Y:S05]  /*ee50*/  @P6 BRA `(.L_x_12430) ;  /* 0x0000000400b86947 */ /* 0x000fea0003800000 */
[----:B0-----:R-:W0:Y:S01]  /*ee60*/  S2R R3, SR_TID.X ;  /* 0x0000000000037919 */ /* 0x001e220000002100 */
[----:B------:R-:W-:Y:S01]  /*ee70*/  IMAD.MOV.U32 R7, RZ, RZ, RZ ;  /* 0x000000ffff077224 */ /* 0x000fe200078e00ff */
        /* <DEDUP_REMOVED lines=29> */
.L_x_12508:
[----:B------:R-:W-:Y:S02]  /*f050*/  ULDC UR4, c[0x0][0xc38] ;  /* 0x00030e0000047ab9 */ /* 0x000fe40000000800 */
[----:B------:R-:W-:-:S04]  /*f060*/  IMAD.U32 R2, RZ, RZ, UR4 ;  /* 0x00000004ff027e24 */ /* 0x000fc8000f8e00ff */
[----:B-1----:R-:W-:-:S04]  /*f070*/  IMAD R5, R14, R2, RZ ;  /* 0x000000020e057224 */ /* 0x002fc800078e02ff */
[----:B------:R-:W-:-:S05]  /*f080*/  IMAD.IADD R6, R5, 0x1, R6 ;  /* 0x0000000105067824 */ /* 0x000fca00078e0206 */
[----:B------:R-:W-:-:S13]  /*f090*/  ISETP.GT.AND P6, PT, R6, R0, PT ;  /* 0x000000000600720c */ /* 0x000fda0003fc4270 */
[----:B------:R-:W-:Y:S05]  /*f0a0*/  @!P6 BRA `(.L_x_12432) ;  /* 0xfffffffc005ce947 */ /* 0x000fea000383ffff */
.L_x_12429:
        /* <DEDUP_REMOVED lines=9> */
.L_x_12513:
[----:B------:R-:W-:-:S13]  /*f140*/  ISETP.NE.AND P0, PT, R8, RZ, PT ;  /* 0x000000ff0800720c */ /* 0x000fda0003f05270 */
[----:B------:R-:W-:Y:S05]  /*f150*/  @!P0 BRA `(.L_x_12434) ;  /* 0x0000000000108947 */ /* 0x000fea0003800000 */
[----:B------:R-:W-:Y:S01]  /*f160*/  UMOV UR4, 0xffffffff ;  /* 0xffffffff00047882 */ /* 0x000fe20000000000 */
[----:B------:R-:W-:Y:S02]  /*f170*/  VIADD R12, R5, 0xffffffff ;  /* 0xffffffff050c7836 */ /* 0x000fe40000000000 */
[----:B------:R-:W-:Y:S05]  /*f180*/  BRA.DIV UR4, `(.L_x_12435) ;  /* 0x0000002604dc7947 */ /* 0x000fea000b800000 */
[----:B------:R4:W0:Y:S02]  /*f190*/  SHFL.IDX PT, R24, R3, R12, 0x1f ;  /* 0x00001f0c03187589 */ /* 0x00082400000e0000 */
.L_x_12434:
[----:B--2---:R-:W-:Y:S01]  /*f1a0*/  IABS R8, R7 ;  /* 0x0000000700087213 */ /* 0x004fe20000000000 */
[----:B0-----:R-:W-:Y:S01]  /*f1b0*/  IMAD R24, R24, R2, R6 ;  /* 0x0000000218187224 */ /* 0x001fe200078e0206 */
[----:B---3--:R-:W-:Y:S01]  /*f1c0*/  IABS R6, R4 ;  /* 0x0000000400067213 */ /* 0x008fe20000000000 */
[----:B------:R-:W-:Y:S01]  /*f1d0*/  IMAD.MOV.U32 R2, RZ, RZ, RZ ;  /* 0x000000ffff027224 */ /* 0x000fe200078e00ff */
[----:B------:R-:W0:Y:S01]  /*f1e0*/  I2F.RP R9, R8 ;  /* 0x0000000800097306 */ /* 0x000e220000209400 */
[----:B------:R-:W-:Y:S02]  /*f1f0*/  IMAD.IADD R0, R0, 0x1, -R24 ;  /* 0x0000000100007824 */ /* 0x000fe400078e0a18 */
[----:B------:R-:W-:-:S05]  /*f200*/  IMAD.IADD R27, R5, 0x1, R27 ;  /* 0x00000001051b7824 */ /* 0x000fca00078e021b */
[----:B----4-:R-:W-:Y:S08]  /*f210*/  I2F.RP R12, R6 ;  /* 0x00000006000c7306 */ /* 0x010ff00000209400 */
[----:B0-----:R-:W0:Y:S02]  /*f220*/  MUFU.RCP R9, R9 ;  /* 0x0000000900097308 */ /* 0x001e240000001000 */
[----:B0-----:R-:W-:Y:S01]  /*f230*/  VIADD R10, R9, 0xffffffe ;  /* 0x0ffffffe090a7836 */ /* 0x001fe20000000000 */
[----:B------:R-:W-:-:S05]  /*f240*/  IABS R9, R7 ;  /* 0x0000000700097213 */ /* 0x000fca0000000000 */
[----:B------:R0:W2:Y:S02]  /*f250*/  F2I.FTZ.U32.TRUNC.NTZ R3, R10 ;  /* 0x0000000a00037305 */ /* 0x0000a4000021f000 */
[----:B0-----:R-:W-:Y:S01]  /*f260*/  IABS R10, R0 ;  /* 0x00000000000a7213 */ /* 0x001fe20000000000 */
[----:B--2---:R-:W-:-:S04]  /*f270*/  IMAD.MOV R11, RZ, RZ, -R3 ;  /* 0x000000ffff0b7224 */ /* 0x004fc800078e0a03 */
        /* <DEDUP_REMOVED lines=8> */
[----:B------:R-:W-:-:S04]  /*f300*/  IMAD.MOV.U32 R2, RZ, RZ, RZ ;  /* 0x000000ffff027224 */ /* 0x000fc800078e00ff */
[----:B------:R-:W0:Y:S06]  /*f310*/  F2I.FTZ.U32.TRUNC.NTZ R3, R3 ;  /* 0x0000000300037305 */ /* 0x000e2c000021f000 */
[----:B------:R-:W-:Y:S02]  /*f320*/  @!P1 IMAD.IADD R11, R11, 0x1, -R8 ;  /* 0x000000010b0b9824 */ /* 0x000fe400078e0a08 */
[----:B------:R-:W-:Y:S01]  /*f330*/  @!P1 VIADD R9, R9, 0x1 ;  /* 0x0000000109099836 */ /* 0x000fe20000000000 */
[----:B------:R-:W-:Y:S02]  /*f340*/  ISETP.NE.AND P1, PT, R7, RZ, PT ;  /* 0x000000ff0700720c */ /* 0x000fe40003f25270 */
[----:B------:R-:W-:Y:S01]  /*f350*/  ISETP.GE.U32.AND P0, PT, R11, R8, PT ;  /* 0x000000080b00720c */ /* 0x000fe20003f06070 */
[----:B0-----:R-:W-:-:S04]  /*f360*/  IMAD.MOV R11, RZ, RZ, -R3 ;  /* 0x000000ffff0b7224 */ /* 0x001fc800078e0a03 */
[----:B------:R-:W-:-:S08]  /*f370*/  IMAD R11, R11, R6, RZ ;  /* 0x000000060b0b7224 */ /* 0x000fd000078e02ff */
[----:B------:R-:W-:Y:S02]  /*f380*/  @P0 VIADD R9, R9, 0x1 ;  /* 0x0000000109090836 */ /* 0x000fe40000000000 */
[----:B------:R-:W-:Y:S01]  /*f390*/  IMAD.HI.U32 R8, R3, R11, R2 ;  /* 0x0000000b03087227 */ /* 0x000fe200078e0002 */
[----:B------:R-:W-:-:S04]  /*f3a0*/  LOP3.LUT R2, R0, R7, RZ, 0x3c, !PT ;  /* 0x0000000700027212 */ /* 0x000fc800078e3cff */
[----:B------:R-:W-:Y:S02]  /*f3b0*/  ISETP.GE.AND P2, PT, R2, RZ, PT ;  /* 0x000000ff0200720c */ /* 0x000fe40003f46270 */
[----:B------:R-:W-:-:S05]  /*f3c0*/  IABS R2, R4 ;  /* 0x0000000400027213 */ /* 0x000fca0000000000 */
[----:B------:R-:W-:-:S06]  /*f3d0*/  IMAD.MOV R2, RZ, RZ, -R2 ;  /* 0x000000ffff027224 */ /* 0x000fcc00078e0a02 */
[----:B------:R-:W-:Y:S01]  /*f3e0*/  @!P2 IMAD.MOV R9, RZ, RZ, -R9 ;  /* 0x000000ffff09a224 */ /* 0x000fe200078e0a09 */
[----:B------:R-:W-:-:S04]  /*f3f0*/  @!P1 LOP3.LUT R9, RZ, R7, RZ, 0x33, !PT ;  /* 0x00000007ff099212 */ /* 0x000fc800078e33ff */
[-C--:B------:R-:W-:Y:S01]  /*f400*/  IABS R3, R9.reuse ;  /* 0x0000000900037213 */ /* 0x080fe20000000000 */
[----:B------:R-:W-:-:S04]  /*f410*/  IMAD R7, R7, R9, RZ ;  /* 0x0000000907077224 */ /* 0x000fc800078e02ff */
        /* <DEDUP_REMOVED lines=18> */
.L_x_12430:
[----:B------:R-:W-:Y:S01]  /*f540*/  UMOV UR4, URZ ;  /* 0x0000003f00047c82 */ /* 0x000fe20008000000 */
[----:B------:R-:W-:Y:S01]  /*f550*/  UMOV UR5, URZ ;  /* 0x0000003f00057c82 */ /* 0x000fe20008000000 */
[----:B------:R-:W-:Y:S01]  /*f560*/  ULDC UR6, c[0x0][0xc3c] ;  /* 0x00030f0000067ab9 */ /* 0x000fe20000000800 */
[----:B------:R-:W-:Y:S02]  /*f570*/  IMAD.MOV.U32 R24, RZ, RZ, R0 ;  /* 0x000000ffff187224 */ /* 0x000fe400078e0000 */
[----:B------:R-:W-:Y:S02]  /*f580*/  IMAD.U32 R25, RZ, RZ, UR4 ;  /* 0x00000004ff197e24 */ /* 0x000fe4000f8e00ff */
[----:B------:R-:W-:Y:S02]  /*f590*/  IMAD.U32 R26, RZ, RZ, UR5 ;  /* 0x00000005ff1a7e24 */ /* 0x000fe4000f8e00ff */
[----:B------:R-:W-:-:S07]  /*f5a0*/  IMAD.U32 R27, RZ, RZ, UR6 ;  /* 0x00000006ff1b7e24 */ /* 0x000fce000f8e00ff */
.L_x_12436:
        /* <DEDUP_REMOVED lines=10> */
.L_x_12427:
[----:B------:R-:W-:Y:S02]  /*f650*/  ULDC UR4, c[0x0][0xc3c] ;  /* 0x00030f0000047ab9 */ /* 0x000fe40000000800 */
[----:B---3--:R-:W-:-:S13]  /*f660*/  ISETP.GE.AND P0, PT, R27, UR4, PT ;  /* 0x000000041b007c0c */ /* 0x008fda000bf06270 */
[----:B------:R-:W-:Y:S05]  /*f670*/  @!P0 BRA `(.L_x_12437) ;  /* 0xffffffb400b08947 */ /* 0x000fea000383ffff */
[----:B------:R-:W-:Y:S05]  /*f680*/  BSYNC B8 ;  /* 0x0000000000087941 */ /* 0x000fea0003800000 */
.L_x_12347:
[----:B-1----:R-:W3:Y:S01]  /*f690*/  LDL.LU R0, [R1+0x34] ;  /* 0x0000340001007983 */ /* 0x002ee20000300800 */
[----:B------:R-:W-:Y:S01]  /*f6a0*/  BSSY B0, `(.L_x_12438) ;  /* 0x000000b000007945 */ /* 0x000fe20003800000 */
[----:B------:R-:W1:Y:S01]  /*f6b0*/  S2R R5, SR_CgaCtaId ;  /* 0x0000000000057919 */ /* 0x000e620000008800 */
        /* <DEDUP_REMOVED lines=9> */
.L_x_12516:
[----:B------:R-:W-:Y:S05]  /*f750*/  BSYNC B0 ;  /* 0x0000000000007941 */ /* 0x000fea0003800000 */
.L_x_12438:
[----:B------:R-:W-:-:S03]  /*f760*/  UMOV UR4, 0xffffffff ;  /* 0xffffffff00047882 */ /* 0x000fc60000000000 */
[----:B------:R-:W-:Y:S05]  /*f770*/  BRA.DIV UR4, `(.L_x_12440) ;  /* 0x00000022049c7947 */ /* 0x000fea000b800000 */
[----:B-1----:R-:W1:Y:S02]  /*f780*/  S2R R0, SR_TID.X ;  /* 0x0000000000007919 */ /* 0x002e640000002100 */
[----:B-1----:R-:W-:-:S04]  /*f790*/  SHF.R.U32.HI R0, RZ, 0x5, R0 ;  /* 0x00000005ff007819 */ /* 0x002fc80000011600 */
[----:B------:R-:W-:-:S05]  /*f7a0*/  LOP3.LUT R0, R0, 0x3, RZ, 0xc0, !PT ;  /* 0x0000000300007812 */ /* 0x000fca00078ec0ff */
[----:B------:R1:W3:Y:S02]  /*f7b0*/  SHFL.IDX PT, R14, R0, RZ, 0x1f ;  /* 0x00001fff000e7589 */ /* 0x0002e400000e0000 */
.L_x_12519:
[----:B---3--:R-:W-:Y:S01]  /*f7c0*/  ISETP.NE.AND P0, PT, R14, RZ, PT ;  /* 0x000000ff0e00720c */ /* 0x008fe20003f05270 */
[----:B------:R-:W-:-:S12]  /*f7d0*/  BSSY B0, `(.L_x_12441) ;  /* 0x0000024000007945 */ /* 0x000fd80003800000 */
[----:B------:R-:W-:Y:S05]  /*f7e0*/  @P0 BRA `(.L_x_12442) ;  /* 0x0000000000880947 */ /* 0x000fea0003800000 */
[----:B------:R-:W-:-:S03]  /*f7f0*/  UMOV UR4, 0xffffffff ;  /* 0xffffffff00047882 */ /* 0x000fc60000000000 */
[----:B------:R-:W-:Y:S05]  /*f800*/  BRA.DIV UR4, `(.L_x_12443) ;  /* 0x0000002204ac7947 */ /* 0x000fea000b800000 */
[----:B------:R-:W-:-:S13]  /*f810*/  ELECT P6, URZ, PT ;  /* 0x00000000003f782f */ /* 0x000fda00038c0000 */
.L_x_12522:
[----:B------:R-:W-:Y:S05]  /*f820*/  @!P6 BRA `(.L_x_12442) ;  /* 0x000000000078e947 */ /* 0x000fea0003800000 */
[----:B-1----:R-:W3:Y:S02]  /*f830*/  LDL.LU R0, [R1+0x44] ;  /* 0x0000440001007983 */ /* 0x002ee40000300800 */
[----:B---3--:R-:W-:-:S04]  /*f840*/  LOP3.LUT R0, R0, 0x2, RZ, 0xfc, !PT ;  /* 0x0000000200007812 */ /* 0x008fc800078efcff */
[----:B------:R-:W-:-:S13]  /*f850*/  ISETP.NE.AND P2, PT, R0, 0x3, PT ;  /* 0x000000030000780c */ /* 0x000fda0003f45270 */
[----:B------:R-:W-:Y:S05]  /*f860*/  @!P2 BRA `(.L_x_12444) ;  /* 0x000000000004a947 */ /* 0x000fea0003800000 */
[----:B------:R-:W-:Y:S01]  /*f870*/  BPT.TRAP 0x1 ;  /* 0x000000040000795c */ /* 0x000fe20000300000 */
.L_x_12444:
        /* <DEDUP_REMOVED lines=12> */
.L_x_12523:
[----:B------:R-:W3:Y:S02]  /*f940*/  SYNCS.PHASECHK.TRANS64.TRYWAIT P0, [R3+URZ], R0 ;  /* 0x00000000030075a7 */ /* 0x000ee4000800017f */
[----:B---3--:R-:W-:Y:S05]  /*f950*/  @!P0 BRA `(.L_x_12446) ;  /* 0x00000020008c8947 */ /* 0x008fea0003800000 */
.L_x_12524:
[----:B------:R-:W-:Y:S05]  /*f960*/  @!P2 BRA `(.L_x_12447) ;  /* 0x000000000004a947 */ /* 0x000fea0003800000 */
[----:B------:R-:W-:Y:S01]  /*f970*/  BPT.TRAP 0x1 ;  /* 0x000000040000795c */ /* 0x000fe20000300000 */
.L_x_12447:
[----:B---3--:R-:W-:-:S04]  /*f980*/  VIADD R3, R9, 0x30860 ;  /* 0x0003086009037836 */ /* 0x008fc80000000000 */
[----:B------:R-:W-:-:S04]  /*f990*/  IMAD R5, R18, 0x8, R3 ;  /* 0x0000000812057824 */ /* 0x000fc800078e0203 */
[----:B------:R-:W3:Y:S02]  /*f9a0*/  SYNCS.PHASECHK.TRANS64.TRYWAIT P0, [R5+URZ], R2 ;  /* 0x00000002050075a7 */ /* 0x000ee4000800017f */
[----:B---3--:R-:W-:Y:S05]  /*f9b0*/  @!P0 BRA `(.L_x_12448) ;  /* 0x0000002000888947 */ /* 0x008fea0003800000 */
.L_x_12525:
[----:B------:R-:W-:-:S07]  /*f9c0*/  IMAD R3, R4, 0x8, R3 ;  /* 0x0000000804037824 */ /* 0x000fce00078e0203 */
.L_x_12449:
[----:B----4-:R4:W0:Y:S02]  /*f9d0*/  SYNCS.PHASECHK.TRANS64.TRYWAIT P0, [R3+URZ], R0 ;  /* 0x00000000030075a7 */ /* 0x010824000800017f */
[----:B0-----:R-:W-:Y:S05]  /*f9e0*/  @!P0 NANOSLEEP.SYNCS 0x989680 ;  /* 0x009896800000895d */ /* 0x001fea0003900000 */
[----:B------:R-:W0:Y:S02]  /*f9f0*/  @!P0 SYNCS.PHASECHK.TRANS64 P0, [R3+URZ], R0 ;  /* 0x00000000030085a7 */ /* 0x000e24000800007f */
[----:B0-----:R-:W-:Y:S05]  /*fa00*/  @!P0 BRA `(.L_x_12449) ;  /* 0xfffffffc00f08947 */ /* 0x001fea000383ffff */
.L_x_12442:
[----:B------:R-:W-:Y:S05]  /*fa10*/  BSYNC B0 ;  /* 0x0000000000007941 */ /* 0x000fea0003800000 */
.L_x_12441:
[----:B------:R-:W-:Y:S05]  /*fa20*/  EXIT ;  /* 0x000000000000794d */ /* 0x000fea0003800000 */
.L_x_12310:
[----:B-1----:R-:W-:-:S04]  /*fa30*/  IMAD.U32 R3, RZ, RZ, UR37 ;  /* 0x00000025ff037e24 */ /* 0x002fc8000f8e00ff */
[----:B------:R1:W2:Y:S03]  /*fa40*/  SYNCS.PHASECHK.TRANS64.TRYWAIT P1, [R3+URZ+0x30800], R0 ;  /* 0x03080000030075a7 */ /* 0x0002a6000802017f */
[----:B--2---:R-:W-:Y:S05]  /*fa50*/  @!P1 NANOSLEEP.SYNCS 0x989680 ;  /* 0x009896800000995d */ /* 0x004fea0003900000 */
[----:B------:R-:W2:Y:S02]  /*fa60*/  @!P1 SYNCS.PHASECHK.TRANS64 P1, [R3+URZ+0x30800], R0 ;  /* 0x03080000030095a7 */ /* 0x000ea4000802007f */
[----:B--2---:R-:W-:Y:S05]  /*fa70*/  @!P1 BRA `(.L_x_12310) ;  /* 0xfffffffc00ec9947 */ /* 0x004fea000383ffff */
[----:B------:R-:W-:Y:S05]  /*fa80*/  BRA `(.L_x_12450) ;  /* 0xffffff2000087947 */ /* 0x000fea000383ffff */
.L_x_12314:
[----:B--2---:R2:W3:Y:S02]  /*fa90*/  SYNCS.PHASECHK.TRANS64.TRYWAIT P2, [R4+URZ+0x30830], R3 ;  /* 0x03083003040075a7 */ /* 0x0044e4000804017f */
[----:B---3--:R-:W-:Y:S05]  /*faa0*/  @!P2 NANOSLEEP.SYNCS 0x989680 ;  /* 0x009896800000a95d */ /* 0x008fea0003900000 */
[----:B------:R-:W3:Y:S02]  /*fab0*/  @!P2 SYNCS.PHASECHK.TRANS64 P2, [R4+URZ+0x30830], R3 ;  /* 0x030830030400a5a7 */ /* 0x000ee4000804007f */
[----:B---3--:R-:W-:Y:S05]  /*fac0*/  @!P2 BRA `(.L_x_12314) ;  /* 0xfffffffc00f0a947 */ /* 0x008fea000383ffff */
[----:B------:R-:W-:Y:S05]  /*fad0*/  BRA `(.L_x_12313) ;  /* 0xffffff20002c7947 */ /* 0x000fea000383ffff */
.L_x_12319:
[----:B-1----:R-:W-:-:S04]  /*fae0*/  IMAD.U32 R3, RZ, RZ, UR7 ;  /* 0x00000007ff037e24 */ /* 0x002fc8000f8e00ff */
[----:B------:R1:W2:Y:S03]  /*faf0*/  SYNCS.PHASECHK.TRANS64.TRYWAIT P2, [R3+URZ+0x30830], R0 ;  /* 0x03083000030075a7 */ /* 0x0002a6000804017f */
[----:B--2---:R-:W-:Y:S05]  /*fb00*/  @!P2 NANOSLEEP.SYNCS 0x989680 ;  /* 0x009896800000a95d */ /* 0x004fea0003900000 */
[----:B------:R-:W2:Y:S02]  /*fb10*/  @!P2 SYNCS.PHASECHK.TRANS64 P2, [R3+URZ+0x30830], R0 ;  /* 0x030830000300a5a7 */ /* 0x000ea4000804007f */
[----:B--2---:R-:W-:Y:S05]  /*fb20*/  @!P2 BRA `(.L_x_12319) ;  /* 0xfffffffc00eca947 */ /* 0x004fea000383ffff */
[----:B------:R-:W-:Y:S05]  /*fb30*/  BRA `(.L_x_12316) ;  /* 0xffffff4c00687947 */ /* 0x000fea000383ffff */
.L_x_12323:
[----:B-1----:R-:W-:-:S04]  /*fb40*/  IMAD.U32 R3, RZ, RZ, UR7 ;  /* 0x00000007ff037e24 */ /* 0x002fc8000f8e00ff */
[----:B------:R1:W2:Y:S03]  /*fb50*/  SYNCS.PHASECHK.TRANS64.TRYWAIT P2, [R3+URZ+0x30850], R0 ;  /* 0x03085000030075a7 */ /* 0x0002a6000804017f */
[----:B--2---:R-:W-:Y:S05]  /*fb60*/  @!P2 NANOSLEEP.SYNCS 0x989680 ;  /* 0x009896800000a95d */ /* 0x004fea0003900000 */
[----:B------:R-:W2:Y:S02]  /*fb70*/  @!P2 SYNCS.PHASECHK.TRANS64 P2, [R3+URZ+0x30850], R0 ;  /* 0x030850000300a5a7 */ /* 0x000ea4000804007f */
[----:B--2---:R-:W-:Y:S05]  /*fb80*/  @!P2 BRA `(.L_x_12323) ;  /* 0xfffffffc00eca947 */ /* 0x004fea000383ffff */
[----:B------:R-:W-:Y:S05]  /*fb90*/  BRA `(.L_x_12320) ;  /* 0xffffff4c00e47947 */ /* 0x000fea000383ffff */
.L_x_12328:
[----:B-1----:R-:W-:-:S04]  /*fba0*/  IMAD.U32 R7, RZ, RZ, UR12 ;  /* 0x0000000cff077e24 */ /* 0x002fc8000f8e00ff */
[----:B------:R1:W2:Y:S03]  /*fbb0*/  SYNCS.PHASECHK.TRANS64.TRYWAIT P0, [R7+URZ+0x30850], R4 ;  /* 0x03085004070075a7 */ /* 0x0002a6000800017f */
[----:B--2---:R-:W-:Y:S05]  /*fbc0*/  @!P0 NANOSLEEP.SYNCS 0x989680 ;  /* 0x009896800000895d */ /* 0x004fea0003900000 */
[----:B------:R-:W2:Y:S02]  /*fbd0*/  @!P0 SYNCS.PHASECHK.TRANS64 P0, [R7+URZ+0x30850], R4 ;  /* 0x03085004070085a7 */ /* 0x000ea4000800007f */
[----:B--2---:R-:W-:Y:S05]  /*fbe0*/  @!P0 BRA `(.L_x_12328) ;  /* 0xfffffffc00ec8947 */ /* 0x004fea000383ffff */
[----:B------:R-:W-:Y:S05]  /*fbf0*/  BRA `(.L_x_12327) ;  /* 0xffffff7400987947 */ /* 0x000fea000383ffff */
.L_x_12361:
        /* <DEDUP_REMOVED lines=11> */
.L_x_12452:
[----:B------:R-:W-:Y:S05]  /*fcb0*/  BSYNC B0 ;  /* 0x0000000000007941 */ /* 0x000fea0003800000 */
.L_x_12451:
[----:B------:R-:W-:Y:S05]  /*fcc0*/  BRA `(.L_x_12453) ;  /* 0xffffffbc00947947 */ /* 0x000fea000383ffff */
.L_x_12363:
[----:B------:R-:W-:Y:S01]  /*fcd0*/  BSSY B0, `(.L_x_12454) ;  /* 0x0000006000007945 */ /* 0x000fe20003800000 */
[----:B------:R-:W-:-:S07]  /*fce0*/  IMAD.MOV.U32 R15, RZ, RZ, -0x1 ;  /* 0xffffffffff0f7424 */ /* 0x000fce00078e00ff */
[----:B01----:R-:W-:Y:S05]  /*fcf0*/  WARPSYNC.COLLECTIVE R15, `(.L_x_12455) ;  /* 0x000000000f0c7348 */ /* 0x003fea0003c00000 */
[----:B------:R-:W-:Y:S02]  /*fd00*/  ELECT P6, UR62, PT ;  /* 0x00000000003e782f */ /* 0x000fe400038c0000 */
[----:B------:R-:W-:Y:S01]  /*fd10*/  MOV R14, UR62 ;  /* 0x0000003e000e7c02 */ /* 0x000fe20008000f00 */
[----:B01----:R-:W-:Y:S10]  /*fd20*/  ENDCOLLECTIVE ;  /* 0x000000000000791b */ /* 0x003ff40003800000 */
.L_x_12455:
[----:B------:R-:W-:Y:S05]  /*fd30*/  BSYNC B0 ;  /* 0x0000000000007941 */ /* 0x000fea0003800000 */
.L_x_12454:
[----:B------:R-:W-:Y:S05]  /*fd40*/  BRA `(.L_x_12456) ;  /* 0xffffffbc00947947 */ /* 0x000fea000383ffff */
.L_x_12365:
[----:B-1----:R1:W2:Y:S02]  /*fd50*/  SYNCS.PHASECHK.TRANS64.TRYWAIT P0, [R0+URZ+0x30840], R2 ;  /* 0x03084002000075a7 */ /* 0x0022a4000800017f */
[----:B--2---:R-:W-:Y:S05]  /*fd60*/  @!P0 NANOSLEEP.SYNCS 0x989680 ;  /* 0x009896800000895d */ /* 0x004fea0003900000 */
[----:B------:R-:W2:Y:S02]  /*fd70*/  @!P0 SYNCS.PHASECHK.TRANS64 P0, [R0+URZ+0x30840], R2 ;  /* 0x03084002000085a7 */ /* 0x000ea4000800007f */
[----:B--2---:R-:W-:Y:S05]  /*fd80*/  @!P0 BRA `(.L_x_12365) ;  /* 0xfffffffc00f08947 */ /* 0x004fea000383ffff */
[----:B------:R-:W-:Y:S05]  /*fd90*/  BRA `(.L_x_12457) ;  /* 0xffffffbc00e87947 */ /* 0x000fea000383ffff */
.L_x_12369:
        /* <DEDUP_REMOVED lines=12> */
.L_x_12458:
[----:B------:R-:W-:Y:S02]  /*fe60*/  IMAD.MOV.U32 R13, RZ, RZ, R0 ;  /* 0x000000ffff0d7224 */ /* 0x000fe400078e0000 */
[----:B------:R-:W-:-:S07]  /*fe70*/  IMAD.MOV.U32 R6, RZ, RZ, R14 ;  /* 0x000000ffff067224 */ /* 0x000fce00078e000e */
[----:B------:R-:W-:Y:S05]  /*fe80*/  WARPSYNC.COLLECTIVE R15, `(.L_x_12459) ;  /* 0x000000000f087348 */ /* 0x000fea0003c00000 */
[----:B------:R0:W1:Y:S02]  /*fe90*/  SHFL.IDX P6, R14, R13, R12, R11 ;  /* 0x0000000c0d0e7389 */ /* 0x00006400000c000b */
[----:B01----:R-:W-:Y:S01]  /*fea0*/  ENDCOLLECTIVE ;  /* 0x000000000000791b */ /* 0x003fe20003800000 */
.L_x_12459:
[----:B------:R-:W-:Y:S02]  /*feb0*/  IMAD.MOV.U32 R13, RZ, RZ, R4 ;  /* 0x000000ffff0d7224 */ /* 0x000fe400078e0004 */
[----:B------:R-:W-:Y:S02]  /*fec0*/  IMAD.MOV.U32 R12, RZ, RZ, 0x1 ;  /* 0x00000001ff0c7424 */ /* 0x000fe400078e00ff */
[----:B------:R-:W-:-:S07]  /*fed0*/  IMAD.MOV.U32 R7, RZ, RZ, R14 ;  /* 0x000000ffff077224 */ /* 0x000fce00078e000e */
[----:B------:R-:W-:Y:S05]  /*fee0*/  WARPSYNC.COLLECTIVE R15, `(.L_x_12460) ;  /* 0x000000000f087348 */ /* 0x000fea0003c00000 */
[----:B------:R0:W1:Y:S02]  /*fef0*/  SHFL.IDX P6, R14, R13, R12, R11 ;  /* 0x0000000c0d0e7389 */ /* 0x00006400000c000b */
[----:B01----:R-:W-:Y:S01]  /*ff00*/  ENDCOLLECTIVE ;  /* 0x000000000000791b */ /* 0x003fe20003800000 */
.L_x_12460:
        /* <DEDUP_REMOVED lines=9> */
[----:B------:R0:W-:Y:S01]  /*ffa0*/  @!P1 LDGSTS.E.BYPASS.LTC128B.128 [R10+0xc400], desc[UR40][R6.64], !P0 ;  /* 0x0c400000060a9fae */ /* 0x0001e2000c101d68 */
[----:B------:R-:W-:Y:S01]  /*ffb0*/  ISETP.GE.AND P1, PT, R8, R3, PT ;  /* 0x000000030800720c */ /* 0x000fe20003f26270 */
[----:B0-----:R-:W-:-:S12]  /*ffc0*/  IMAD.MOV.U32 R6, RZ, RZ, R14 ;  /* 0x000000ffff067224 */ /* 0x001fd800078e000e */
[----:B------:R-:W-:Y:S05]  /*ffd0*/  WARPSYNC.COLLECTIVE R15, `(.L_x_12461) ;  /* 0x000000000f087348 */ /* 0x000fea0003c00000 */
[----:B------:R0:W1:Y:S02]  /*ffe0*/  SHFL.IDX P6, R14, R13, R12, R11 ;  /* 0x0000000c0d0e7389 */ /* 0x00006400000c000b */
[----:B01----:R-:W-:Y:S01]  /*fff0*/  ENDCOLLECTIVE ;  /* 0x000000000000791b */ /* 0x003fe20003800000 */
.L_x_12461:
[----:B------:R-:W-:Y:S02]  /*10000*/  IMAD.MOV.U32 R13, RZ, RZ, R4 ;  /* 0x000000ffff0d7224 */ /* 0x000fe400078e0004 */
[----:B------:R-:W-:Y:S02]  /*10010*/  IMAD.MOV.U32 R12, RZ, RZ, 0x2 ;  /* 0x00000002ff0c7424 */ /* 0x000fe400078e00ff */
[----:B------:R-:W-:-:S07]  /*10020*/  IMAD.MOV.U32 R7, RZ, RZ, R14 ;  /* 0x000000ffff077224 */ /* 0x000fce00078e000e */
[----:B------:R-:W-:Y:S05]  /*10030*/  WARPSYNC.COLLECTIVE R15, `(.L_x_12462) ;  /* 0x000000000f087348 */ /* 0x000fea0003c00000 */
[----:B------:R0:W1:Y:S02]  /*10040*/  SHFL.IDX P6, R14, R13, R12, R11 ;  /* 0x0000000c0d0e7389 */ /* 0x00006400000c000b */
[----:B01----:R-:W-:Y:S01]  /*10050*/  ENDCOLLECTIVE ;  /* 0x000000000000791b */ /* 0x003fe20003800000 */
.L_x_12462:
        /* <DEDUP_REMOVED lines=9> */
[----:B------:R0:W-:Y:S02]  /*100f0*/  @!P1 LDGSTS.E.BYPASS.LTC128B.128 [R10+0xcc00], desc[UR40][R6.64], !P0 ;  /* 0x0cc00000060a9fae */ /* 0x0001e4000c101d68 */
[----:B0-----:R-:W-:-:S05]  /*10100*/  VIADD R6, R25, 0x20 ;  /* 0x0000002019067836 */ /* 0x001fca0000000000 */
[----:B------:R-:W-:Y:S01]  /*10110*/  ISETP.GE.AND P1, PT, R6, R3, PT ;  /* 0x000000030600720c */ /* 0x000fe20003f26270 */
[----:B------:R-:W-:-:S12]  /*10120*/  IMAD.MOV.U32 R6, RZ, RZ, R14 ;  /* 0x000000ffff067224 */ /* 0x000fd800078e000e */
[----:B------:R-:W-:Y:S05]  /*10130*/  WARPSYNC.COLLECTIVE R15, `(.L_x_12463) ;  /* 0x000000000f087348 */ /* 0x000fea0003c00000 */
[----:B------:R0:W1:Y:S02]  /*10140*/  SHFL.IDX P6, R14, R13, R12, R11 ;  /* 0x0000000c0d0e7389 */ /* 0x00006400000c000b */
[----:B01----:R-:W-:Y:S01]  /*10150*/  ENDCOLLECTIVE ;  /* 0x000000000000791b */ /* 0x003fe20003800000 */
.L_x_12463:
[----:B------:R-:W-:Y:S02]  /*10160*/  IMAD.MOV.U32 R13, RZ, RZ, R4 ;  /* 0x000000ffff0d7224 */ /* 0x000fe400078e0004 */
[----:B------:R-:W-:Y:S02]  /*10170*/  IMAD.MOV.U32 R12, RZ, RZ, 0x3 ;  /* 0x00000003ff0c7424 */ /* 0x000fe400078e00ff */
[----:B------:R-:W-:-:S07]  /*10180*/  IMAD.MOV.U32 R7, RZ, RZ, R14 ;  /* 0x000000ffff077224 */ /* 0x000fce00078e000e */
[----:B------:R-:W-:Y:S05]  /*10190*/  WARPSYNC.COLLECTIVE R15, `(.L_x_12464) ;  /* 0x000000000f087348 */ /* 0x000fea0003c00000 */
[----:B------:R0:W1:Y:S02]  /*101a0*/  SHFL.IDX P6, R14, R13, R12, R11 ;  /* 0x0000000c0d0e7389 */ /* 0x00006400000c000b */
[----:B01----:R-:W-:Y:S01]  /*101b0*/  ENDCOLLECTIVE ;  /* 0x000000000000791b */ /* 0x003fe20003800000 */
.L_x_12464:
        /* <DEDUP_REMOVED lines=16> */
.L_x_12465:
[----:B------:R-:W-:Y:S02]  /*102c0*/  IMAD.MOV.U32 R13, RZ, RZ, R4 ;  /* 0x000000ffff0d7224 */ /* 0x000fe400078e0004 */
[----:B------:R-:W-:Y:S02]  /*102d0*/  IMAD.MOV.U32 R12, RZ, RZ, 0x4 ;  /* 0x00000004ff0c7424 */ /* 0x000fe400078e00ff */
[----:B------:R-:W-:-:S07]  /*102e0*/  IMAD.MOV.U32 R7, RZ, RZ, R14 ;  /* 0x000000ffff077224 */ /* 0x000fce00078e000e */
[----:B------:R-:W-:Y:S05]  /*102f0*/  WARPSYNC.COLLECTIVE R15, `(.L_x_12466) ;  /* 0x000000000f087348 */ /* 0x000fea0003c00000 */
[----:B------:R0:W1:Y:S02]  /*10300*/  SHFL.IDX P6, R14, R13, R12, R11 ;  /* 0x0000000c0d0e7389 */ /* 0x00006400000c000b */
[----:B01----:R-:W-:Y:S01]  /*10310*/  ENDCOLLECTIVE ;  /* 0x000000000000791b */ /* 0x003fe20003800000 */
.L_x_12466:
        /* <DEDUP_REMOVED lines=16> */
.L_x_12467:
[----:B------:R-:W-:Y:S02]  /*10420*/  IMAD.MOV.U32 R13, RZ, RZ, R4 ;  /* 0x000000ffff0d7224 */ /* 0x000fe400078e0004 */
[----:B------:R-:W-:Y:S02]  /*10430*/  IMAD.MOV.U32 R12, RZ, RZ, 0x5 ;  /* 0x00000005ff0c7424 */ /* 0x000fe400078e00ff */
[----:B------:R-:W-:-:S07]  /*10440*/  IMAD.MOV.U32 R7, RZ, RZ, R14 ;  /* 0x000000ffff077224 */ /* 0x000fce00078e000e */
[----:B------:R-:W-:Y:S05]  /*10450*/  WARPSYNC.COLLECTIVE R15, `(.L_x_12468) ;  /* 0x000000000f087348 */ /* 0x000fea0003c00000 */
[----:B------:R0:W1:Y:S02]  /*10460*/  SHFL.IDX P6, R14, R13, R12, R11 ;  /* 0x0000000c0d0e7389 */ /* 0x00006400000c000b */
[----:B01----:R-:W-:Y:S01]  /*10470*/  ENDCOLLECTIVE ;  /* 0x000000000000791b */ /* 0x003fe20003800000 */
.L_x_12468:
        /* <DEDUP_REMOVED lines=16> */
.L_x_12469:
[----:B------:R-:W-:Y:S02]  /*10580*/  IMAD.MOV.U32 R13, RZ, RZ, R4 ;  /* 0x000000ffff0d7224 */ /* 0x000fe400078e0004 */
[----:B------:R-:W-:Y:S02]  /*10590*/  IMAD.MOV.U32 R12, RZ, RZ, 0x6 ;  /* 0x00000006ff0c7424 */ /* 0x000fe400078e00ff */
[----:B------:R-:W-:-:S07]  /*105a0*/  IMAD.MOV.U32 R7, RZ, RZ, R14 ;  /* 0x000000ffff077224 */ /* 0x000fce00078e000e */
[----:B------:R-:W-:Y:S05]  /*105b0*/  WARPSYNC.COLLECTIVE R15, `(.L_x_12470) ;  /* 0x000000000f087348 */ /* 0x000fea0003c00000 */
[----:B------:R0:W1:Y:S02]  /*105c0*/  SHFL.IDX P6, R14, R13, R12, R11 ;  /* 0x0000000c0d0e7389 */ /* 0x00006400000c000b */
[----:B01----:R-:W-:Y:S01]  /*105d0*/  ENDCOLLECTIVE ;  /* 0x000000000000791b */ /* 0x003fe20003800000 */
.L_x_12470:
        /* <DEDUP_REMOVED lines=16> */
.L_x_12471:
[----:B------:R-:W-:Y:S02]  /*106e0*/  IMAD.MOV.U32 R13, RZ, RZ, R4 ;  /* 0x000000ffff0d7224 */ /* 0x000fe400078e0004 */
[----:B------:R-:W-:Y:S02]  /*106f0*/  IMAD.MOV.U32 R12, RZ, RZ, 0x7 ;  /* 0x00000007ff0c7424 */ /* 0x000fe400078e00ff */
[----:B------:R-:W-:-:S07]  /*10700*/  IMAD.MOV.U32 R7, RZ, RZ, R14 ;  /* 0x000000ffff077224 */ /* 0x000fce00078e000e */
[----:B------:R-:W-:Y:S05]  /*10710*/  WARPSYNC.COLLECTIVE R15, `(.L_x_12472) ;  /* 0x000000000f087348 */ /* 0x000fea0003c00000 */
[----:B------:R0:W1:Y:S02]  /*10720*/  SHFL.IDX P6, R14, R13, R12, R11 ;  /* 0x0000000c0d0e7389 */ /* 0x00006400000c000b */
[----:B01----:R-:W-:Y:S01]  /*10730*/  ENDCOLLECTIVE ;  /* 0x000000000000791b */ /* 0x003fe20003800000 */
.L_x_12472:
[----:B------:R-:W-:-:S05]  /*10740*/  @!P1 LEA R7, P2, R20, R7, 0x1 ;  /* 0x0000000714079211 */ /* 0x000fca00078408ff */
[----:B------:R-:W-:-:S05]  /*10750*/  @!P1 IMAD.X R6, RZ, RZ, R6, P2 ;  /* 0x000000ffff069224 */ /* 0x000fca00010e0606 */
[-C--:B------:R-:W-:Y:S01]  /*10760*/  @!P1 LOP3.LUT R7, R7, R6.reuse, RZ, 0x3c, !PT ;  /* 0x0000000607079212 */ /* 0x080fe200078e3cff */
[----:B------:R-:W-:Y:S02]  /*10770*/  IMAD.MOV.U32 R13, RZ, RZ, R0 ;  /* 0x000000ffff0d7224 */ /* 0x000fe400078e0000 */
[----:B------:R-:W-:Y:S01]  /*10780*/  VIADD R0, R25, 0x70 ;  /* 0x0000007019007836 */ /* 0x000fe20000000000 */
[----:B------:R-:W-:-:S04]  /*10790*/  @!P1 LOP3.LUT R6, R7, R6, RZ, 0x3c, !PT ;  /* 0x0000000607069212 */ /* 0x000fc800078e3cff */
[----:B------:R-:W-:Y:S01]  /*107a0*/  @!P1 LOP3.LUT R7, R7, R6, RZ, 0x3c, !PT ;  /* 0x0000000607079212 */ /* 0x000fe200078e3cff */
[----:B------:R-:W-:-:S07]  /*107b0*/  IMAD.MOV.U32 R4, RZ, RZ, R14 ;  /* 0x000000ffff047224 */ /* 0x000fce00078e000e */
[----:B------:R-:W-:Y:S05]  /*107c0*/  WARPSYNC.COLLECTIVE R15, `(.L_x_12473) ;  /* 0x000000000f087348 */ /* 0x000fea0003c00000 */
[----:B------:R0:W1:Y:S02]  /*107d0*/  SHFL.IDX P6, R14, R13, R12, R11 ;  /* 0x0000000c0d0e7389 */ /* 0x00006400000c000b */
[----:B01----:R-:W-:Y:S01]  /*107e0*/  ENDCOLLECTIVE ;  /* 0x000000000000791b */ /* 0x003fe20003800000 */
.L_x_12473:
[----:B------:R-:W-:Y:S01]  /*107f0*/  @!PT LDS RZ, [RZ] ;  /* 0x00000000fffff984 */ /* 0x000fe20000000800 */
[----:B------:R-:W-:Y:S01]  /*10800*/  @!PT LDS RZ, [RZ] ;  /* 0x00000000fffff984 */ /* 0x000fe20000000800 */
[----:B------:R-:W-:Y:S01]  /*10810*/  @!PT LDS RZ, [RZ] ;  /* 0x00000000fffff984 */ /* 0x000fe20000000800 */
[----:B------:R0:W-:Y:S01]  /*10820*/  @!P1 LDGSTS.E.BYPASS.LTC128B.128 [R10+0xf400], desc[UR40][R6.64], !P0 ;  /* 0x0f400000060a9fae */ /* 0x0001e2000c101d68 */
[----:B------:R-:W-:Y:S01]  /*10830*/  ISETP.GE.AND P1, PT, R0, R3, PT ;  /* 0x000000030000720c */ /* 0x000fe20003f26270 */
[----:B------:R-:W-:-:S05]  /*10840*/  VIADD R0, R25, 0x80 ;  /* 0x0000008019007836 */ /* 0x000fca0000000000 */
[----:B------:R-:W-:Y:S01]  /*10850*/  ISETP.GE.AND P2, PT, R0, R3, PT ;  /* 0x000000030000720c */ /* 0x000fe20003f46270 */
[----:B------:R-:W-:Y:S02]  /*10860*/  IMAD.MOV.U32 R13, RZ, RZ, R2 ;  /* 0x000000ffff0d7224 */ /* 0x000fe400078e0002 */
[----:B------:R-:W-:Y:S02]  /*10870*/  IMAD.MOV.U32 R12, RZ, RZ, RZ ;  /* 0x000000ffff0c7224 */ /* 0x000fe400078e00ff */
[----:B0-----:R-:W-:-:S08]  /*10880*/  IMAD.MOV.U32 R6, RZ, RZ, R14 ;  /* 0x000000ffff067224 */ /* 0x001fd000078e000e */
[----:B------:R-:W-:Y:S05]  /*10890*/  WARPSYNC.COLLECTIVE R15, `(.L_x_12474) ;  /* 0x000000000f087348 */ /* 0x000fea0003c00000 */
[----:B------:R0:W1:Y:S02]  /*108a0*/  SHFL.IDX P6, R14, R13, R12, R11 ;  /* 0x0000000c0d0e7389 */ /* 0x00006400000c000b */
[----:B01----:R-:W-:Y:S01]  /*108b0*/  ENDCOLLECTIVE ;  /* 0x000000000000791b */ /* 0x003fe20003800000 */
.L_x_12474:
[----:B------:R-:W-:-:S05]  /*108c0*/  @!P1 LEA R6, P3, R20, R6, 0x1 ;  /* 0x0000000614069211 */ /* 0x000fca00078608ff */
[----:B------:R-:W-:-:S04]  /*108d0*/  @!P1 IMAD.X R4, RZ, RZ, R4, P3 ;  /* 0x000000ffff049224 */ /* 0x000fc800018e0604 */
[----:B------:R-:W-:Y:S02]  /*108e0*/  @!P1 IMAD.MOV.U32 R7, RZ, RZ, R4 ;  /* 0x000000ffff079224 */ /* 0x000fe400078e0004 */
[----:B------:R-:W-:Y:S02]  /*108f0*/  IMAD.MOV.U32 R13, RZ, RZ, R5 ;  /* 0x000000ffff0d7224 */ /* 0x000fe400078e0005 */
[----:B------:R-:W-:Y:S01]  /*10900*/  VIADD R4, R25, 0xa0 ;  /* 0x000000a019047836 */ /* 0x000fe20000000000 */
        /* <DEDUP_REMOVED lines=8> */
.L_x_12475:
[----:B------:R-:W-:Y:S02]  /*10990*/  IMAD.MOV.U32 R13, RZ, RZ, R2 ;  /* 0x000000ffff0d7224 */ /* 0x000fe400078e0002 */
[----:B------:R-:W-:Y:S02]  /*109a0*/  IMAD.MOV.U32 R12, RZ, RZ, 0x1 ;  /* 0x00000001ff0c7424 */ /* 0x000fe400078e00ff */
[----:B------:R-:W-:-:S07]  /*109b0*/  IMAD.MOV.U32 R8, RZ, RZ, R14 ;  /* 0x000000ffff087224 */ /* 0x000fce00078e000e */
[----:B------:R-:W-:Y:S05]  /*109c0*/  WARPSYNC.COLLECTIVE R15, `(.L_x_12476) ;  /* 0x000000000f087348 */ /* 0x000fea0003c00000 */
[----:B------:R0:W1:Y:S02]  /*109d0*/  SHFL.IDX P6, R14, R13, R12, R11 ;  /* 0x0000000c0d0e7389 */ /* 0x00006400000c000b */
[----:B01----:R-:W-:Y:S01]  /*109e0*/  ENDCOLLECTIVE ;  /* 0x000000000000791b */ /* 0x003fe20003800000 */
.L_x_12476:
        /* <DEDUP_REMOVED lines=8> */
[----:B------:R0:W-:Y:S02]  /*10a70*/  @!P2 LDGSTS.E.BYPASS.LTC128B.128 [R10+0x10400], desc[UR40][R6.64], !P0 ;  /* 0x10400000060aafae */ /* 0x0001e4000c101d68 */
[----:B------:R-:W-:Y:S01]  /*10a80*/  ISETP.GE.AND P1, PT, R0, R3, PT ;  /* 0x000000030000720c */ /* 0x000fe20003f26270 */
[----:B------:R-:W-:-:S12]  /*10a90*/  IMAD.MOV.U32 R0, RZ, RZ, R14 ;  /* 0x000000ffff007224 */ /* 0x000fd800078e000e */
[----:B0-----:R-:W-:Y:S05]  /*10aa0*/  WARPSYNC.COLLECTIVE R15, `(.L_x_12477) ;  /* 0x000000000f087348 */ /* 0x001fea0003c00000 */
[----:B------:R1:W2:Y:S02]  /*10ab0*/  SHFL.IDX P6, R14, R13, R12, R11 ;  /* 0x0000000c0d0e7389 */ /* 0x0002a400000c000b */
[----:B012---:R-:W-:Y:S01]  /*10ac0*/  ENDCOLLECTIVE ;  /* 0x000000000000791b */ /* 0x007fe20003800000 */
.L_x_12477:
[----:B------:R-:W-:Y:S02]  /*10ad0*/  IMAD.MOV.U32 R13, RZ, RZ, R2 ;  /* 0x000000ffff0d7224 */ /* 0x000fe400078e0002 */
[----:B------:R-:W-:Y:S02]  /*10ae0*/  IMAD.MOV.U32 R12, RZ, RZ, 0x2 ;  /* 0x00000002ff0c7424 */ /* 0x000fe400078e00ff */
[----:B------:R-:W-:-:S07]  /*10af0*/  IMAD.MOV.U32 R6, RZ, RZ, R14 ;  /* 0x000000ffff067224 */ /* 0x000fce00078e000e */
[----:B------:R-:W-:Y:S05]  /*10b00*/  WARPSYNC.COLLECTIVE R15, `(.L_x_12478) ;  /* 0x000000000f087348 */ /* 0x000fea0003c00000 */
[----:B------:R0:W1:Y:S02]  /*10b10*/  SHFL.IDX P6, R14, R13, R12, R11 ;  /* 0x0000000c0d0e7389 */ /* 0x00006400000c000b */
[----:B01----:R-:W-:Y:S01]  /*10b20*/  ENDCOLLECTIVE ;  /* 0x000000000000791b */ /* 0x003fe20003800000 */
.L_x_12478:
[----:B------:R-:W-:-:S05]  /*10b30*/  @!P1 LEA R6, P2, R20, R6, 0x1 ;  /* 0x0000000614069211 */ /* 0x000fca00078408ff */
[----:B------:R-:W-:-:S04]  /*10b40*/  @!P1 IMAD.X R0, RZ, RZ, R0, P2 ;  /* 0x000000ffff009224 */ /* 0x000fc800010e0600 */
[----:B------:R-:W-:Y:S02]  /*10b50*/  @!P1 IMAD.MOV.U32 R7, RZ, RZ, R0 ;  /* 0x000000ffff079224 */ /* 0x000fe400078e0000 */
[----:B------:R-:W-:-:S03]  /*10b60*/  IMAD.MOV.U32 R13, RZ, RZ, R5 ;  /* 0x000000ffff0d7224 */ /* 0x000fc600078e0005 */
[----:B------:R-:W-:Y:S01]  /*10b70*/  @!PT LDS RZ, [RZ] ;  /* 0x00000000fffff984 */ /* 0x000fe20000000800 */
[----:B------:R-:W-:Y:S01]  /*10b80*/  @!PT LDS RZ, [RZ] ;  /* 0x00000000fffff984 */ /* 0x000fe20000000800 */
[----:B------:R-:W-:Y:S01]  /*10b90*/  @!PT LDS RZ, [RZ] ;  /* 0x00000000fffff984 */ /* 0x000fe20000000800 */
[----:B------:R0:W-:Y:S01]  /*10ba0*/  @!P1 LDGSTS.E.BYPASS.LTC128B.128 [R10+0x10c00], desc[UR40][R6.64], !P0 ;  /* 0x10c00000060a9fae */ /* 0x0001e2000c101d68 */
[----:B------:R-:W-:Y:S01]  /*10bb0*/  ISETP.GE.AND P1, PT, R4, R3, PT ;  /* 0x000000030400720c */ /* 0x000fe20003f26270 */
[----:B------:R-:W-:-:S12]  /*10bc0*/  IMAD.MOV.U32 R0, RZ, RZ, R14 ;  /* 0x000000ffff007224 */ /* 0x000fd800078e000e */
[----:B0-----:R-:W-:Y:S05]  /*10bd0*/  WARPSYNC.COLLECTIVE R15, `(.L_x_12479) ;  /* 0x000000000f087348 */ /* 0x001fea0003c00000 */
[----:B------:R1:W2:Y:S02]  /*10be0*/  SHFL.IDX P6, R14, R13, R12, R11 ;  /* 0x0000000c0d0e7389 */ /* 0x0002a400000c000b */
[----:B012---:R-:W-:Y:S01]  /*10bf0*/  ENDCOLLECTIVE ;  /* 0x000000000000791b */ /* 0x007fe20003800000 */
.L_x_12479:
[----:B------:R-:W-:Y:S02]  /*10c00*/  IMAD.MOV.U32 R13, RZ, RZ, R2 ;  /* 0x000000ffff0d7224 */ /* 0x000fe400078e0002 */
[----:B------:R-:W-:Y:S02]  /*10c10*/  IMAD.MOV.U32 R12, RZ, RZ, 0x3 ;  /* 0x00000003ff0c7424 */ /* 0x000fe400078e00ff */
[----:B------:R-:W-:-:S07]  /*10c20*/  IMAD.MOV.U32 R6, RZ, RZ, R14 ;  /* 0x000000ffff067224 */ /* 0x000fce00078e000e */
[----:B------:R-:W-:Y:S05]  /*10c30*/  WARPSYNC.COLLECTIVE R15, `(.L_x_12480) ;  /* 0x000000000f087348 */ /* 0x000fea0003c00000 */
[----:B------:R0:W1:Y:S02]  /*10c40*/  SHFL.IDX P6, R14, R13, R12, R11 ;  /* 0x0000000c0d0e7389 */ /* 0x00006400000c000b */
[----:B01----:R-:W-:Y:S01]  /*10c50*/  ENDCOLLECTIVE ;  /* 0x000000000000791b */ /* 0x003fe20003800000 */
.L_x_12480:
        /* <DEDUP_REMOVED lines=12> */
.L_x_12481:
[----:B------:R-:W-:Y:S01]  /*10d20*/  IMAD.MOV.U32 R2, RZ, RZ, R14 ;  /* 0x000000ffff027224 */ /* 0x000fe200078e000e */
[----:B------:R-:W-:Y:S06]  /*10d30*/  BRA `(.L_x_12482) ;  /* 0xffffffbc00ec7947 */ /* 0x000fec000383ffff */
.L_x_12372:
[----:B0-----:R0:W1:Y:S02]  /*10d40*/  SYNCS.PHASECHK.TRANS64.TRYWAIT P0, [R17+URZ+0x30820], R0 ;  /* 0x03082000110075a7 */ /* 0x001064000800017f */
[----:B-1----:R-:W-:Y:S05]  /*10d50*/  @!P0 NANOSLEEP.SYNCS 0x989680 ;  /* 0x009896800000895d */ /* 0x002fea0003900000 */
[----:B------:R-:W1:Y:S02]  /*10d60*/  @!P0 SYNCS.PHASECHK.TRANS64 P0, [R17+URZ+0x30820], R0 ;  /* 0x03082000110085a7 */ /* 0x000e64000800007f */
[----:B-1----:R-:W-:Y:S05]  /*10d70*/  @!P0 BRA `(.L_x_12372) ;  /* 0xfffffffc00f08947 */ /* 0x002fea000383ffff */
[----:B------:R-:W-:Y:S05]  /*10d80*/  BRA `(.L_x_12483) ;  /* 0xffffffc0004c7947 */ /* 0x000fea000383ffff */
.L_x_12381:
[----:B-1----:R1:W2:Y:S02]  /*10d90*/  SYNCS.PHASECHK.TRANS64.TRYWAIT P0, [R2+URZ+0x30840], R3 ;  /* 0x03084003020075a7 */ /* 0x0022a4000800017f */
[----:B--2---:R-:W-:Y:S05]  /*10da0*/  @!P0 NANOSLEEP.SYNCS 0x989680 ;  /* 0x009896800000895d */ /* 0x004fea0003900000 */
[----:B------:R-:W2:Y:S02]  /*10db0*/  @!P0 SYNCS.PHASECHK.TRANS64 P0, [R2+URZ+0x30840], R3 ;  /* 0x03084003020085a7 */ /* 0x000ea4000800007f */
[----:B--2---:R-:W-:Y:S05]  /*10dc0*/  @!P0 BRA `(.L_x_12381) ;  /* 0xfffffffc00f08947 */ /* 0x004fea000383ffff */
[----:B------:R-:W-:Y:S05]  /*10dd0*/  BRA `(.L_x_12484) ;  /* 0xffffffc4001c7947 */ /* 0x000fea000383ffff */
.L_x_12386:
[----:B0-----:R0:W1:Y:S02]  /*10de0*/  SYNCS.PHASECHK.TRANS64.TRYWAIT P0, [R3+URZ+0x60], R2 ;  /* 0x00006002030075a7 */ /* 0x001064000800017f */
[----:B-1----:R-:W-:Y:S05]  /*10df0*/  @!P0 NANOSLEEP.SYNCS 0x989680 ;  /* 0x009896800000895d */ /* 0x002fea0003900000 */
[----:B------:R-:W1:Y:S02]  /*10e00*/  @!P0 SYNCS.PHASECHK.TRANS64 P0, [R3+URZ+0x60], R2 ;  /* 0x00006002030085a7 */ /* 0x000e64000800007f */
[----:B-1----:R-:W-:Y:S05]  /*10e10*/  @!P0 BRA `(.L_x_12386) ;  /* 0xfffffffc00f08947 */ /* 0x002fea000383ffff */
[----:B------:R-:W-:Y:S05]  /*10e20*/  BRA `(.L_x_12485) ;  /* 0xffffffc400a87947 */ /* 0x000fea000383ffff */
.L_x_12394:
[----:B-1----:R1:W2:Y:S02]  /*10e30*/  SYNCS.PHASECHK.TRANS64.TRYWAIT P0, [R2+URZ+0x30840], R3 ;  /* 0x03084003020075a7 */ /* 0x0022a4000800017f */
[----:B--2---:R-:W-:Y:S05]  /*10e40*/  @!P0 NANOSLEEP.SYNCS 0x989680 ;  /* 0x009896800000895d */ /* 0x004fea0003900000 */
[----:B------:R-:W2:Y:S02]  /*10e50*/  @!P0 SYNCS.PHASECHK.TRANS64 P0, [R2+URZ+0x30840], R3 ;  /* 0x03084003020085a7 */ /* 0x000ea4000800007f */
[----:B--2---:R-:W-:Y:S05]  /*10e60*/  @!P0 BRA `(.L_x_12394) ;  /* 0xfffffffc00f08947 */ /* 0x004fea000383ffff */
[----:B------:R-:W-:Y:S05]  /*10e70*/  BRA `(.L_x_12486) ;  /* 0xffffffc800e87947 */ /* 0x000fea000383ffff */
.L_x_12399:
[----:B0-----:R0:W1:Y:S02]  /*10e80*/  SYNCS.PHASECHK.TRANS64.TRYWAIT P0, [R10+URZ+0x60], R28 ;  /* 0x0000601c0a0075a7 */ /* 0x001064000800017f */
[----:B-1----:R-:W-:Y:S05]  /*10e90*/  @!P0 NANOSLEEP.SYNCS 0x989680 ;  /* 0x009896800000895d */ /* 0x002fea0003900000 */
[----:B------:R-:W1:Y:S02]  /*10ea0*/  @!P0 SYNCS.PHASECHK.TRANS64 P0, [R10+URZ+0x60], R28 ;  /* 0x0000601c0a0085a7 */ /* 0x000e64000800007f */
[----:B-1----:R-:W-:Y:S05]  /*10eb0*/  @!P0 BRA `(.L_x_12399) ;  /* 0xfffffffc00f08947 */ /* 0x002fea000383ffff */
[----:B------:R-:W-:Y:S05]  /*10ec0*/  BRA `(.L_x_12487) ;  /* 0xffffffcc00747947 */ /* 0x000fea000383ffff */
.L_x_12407:
[----:B-1----:R1:W2:Y:S02]  /*10ed0*/  SYNCS.PHASECHK.TRANS64.TRYWAIT P0, [R2+URZ+0x30840], R3 ;  /* 0x03084003020075a7 */ /* 0x0022a4000800017f */
[----:B--2---:R-:W-:Y:S05]  /*10ee0*/  @!P0 NANOSLEEP.SYNCS 0x989680 ;  /* 0x009896800000895d */ /* 0x004fea0003900000 */
[----:B------:R-:W2:Y:S02]  /*10ef0*/  @!P0 SYNCS.PHASECHK.TRANS64 P0, [R2+URZ+0x30840], R3 ;  /* 0x03084003020085a7 */ /* 0x000ea4000800007f */
[----:B--2---:R-:W-:Y:S05]  /*10f00*/  @!P0 BRA `(.L_x_12407) ;  /* 0xfffffffc00f08947 */ /* 0x004fea000383ffff */
[----:B------:R-:W-:Y:S05]  /*10f10*/  BRA `(.L_x_12488) ;  /* 0xffffffd000847947 */ /* 0x000fea000383ffff */
.L_x_12412:
[----:B0-----:R0:W1:Y:S02]  /*10f20*/  SYNCS.PHASECHK.TRANS64.TRYWAIT P0, [R7+URZ+0x60], R2 ;  /* 0x00006002070075a7 */ /* 0x001064000800017f */
[----:B-1----:R-:W-:Y:S05]  /*10f30*/  @!P0 NANOSLEEP.SYNCS 0x989680 ;  /* 0x009896800000895d */ /* 0x002fea0003900000 */
[----:B------:R-:W1:Y:S02]  /*10f40*/  @!P0 SYNCS.PHASECHK.TRANS64 P0, [R7+URZ+0x60], R2 ;  /* 0x00006002070085a7 */ /* 0x000e64000800007f */
[----:B-1----:R-:W-:Y:S05]  /*10f50*/  @!P0 BRA `(.L_x_12412) ;  /* 0xfffffffc00f08947 */ /* 0x002fea000383ffff */
[----:B------:R-:W-:Y:S05]  /*10f60*/  BRA `(.L_x_12489) ;  /* 0xffffffd400147947 */ /* 0x000fea000383ffff */
.L_x_12422:
[----:B0-----:R0:W1:Y:S02]  /*10f70*/  SYNCS.PHASECHK.TRANS64.TRYWAIT P0, [R3+URZ+0x30860], R0 ;  /* 0x03086000030075a7 */ /* 0x001064000800017f */
[----:B-1----:R-:W-:Y:S05]  /*10f80*/  @!P0 NANOSLEEP.SYNCS 0x989680 ;  /* 0x009896800000895d */ /* 0x002fea0003900000 */
[----:B------:R-:W1:Y:S02]  /*10f90*/  @!P0 SYNCS.PHASECHK.TRANS64 P0, [R3+URZ+0x30860], R0 ;  /* 0x03086000030085a7 */ /* 0x000e64000800007f */
[----:B-1----:R-:W-:Y:S05]  /*10fa0*/  @!P0 BRA `(.L_x_12422) ;  /* 0xfffffffc00f08947 */ /* 0x002fea000383ffff */
[----:B------:R-:W-:Y:S05]  /*10fb0*/  BRA `(.L_x_12490) ;  /* 0xffffffd800107947 */ /* 0x000fea000383ffff */
.L_x_12428:
[----:B------:R-:W-:Y:S01]  /*10fc0*/  BSSY B0, `(.L_x_12491) ;  /* 0x0000008000007945 */ /* 0x000fe20003800000 */
[----:B------:R-:W-:Y:S02]  /*10fd0*/  IMAD.MOV.U32 R13, RZ, RZ, R24 ;  /* 0x000000ffff0d7224 */ /* 0x000fe400078e0018 */
[----:B------:R-:W-:Y:S02]  /*10fe0*/  IMAD.MOV.U32 R12, RZ, RZ, RZ ;  /* 0x000000ffff0c7224 */ /* 0x000fe400078e00ff */
[----:B------:R-:W-:Y:S02]  /*10ff0*/  IMAD.MOV.U32 R11, RZ, RZ, 0x1f ;  /* 0x0000001fff0b7424 */ /* 0x000fe400078e00ff */
[----:B------:R-:W-:-:S07]  /*11000*/  IMAD.MOV.U32 R15, RZ, RZ, -0x1 ;  /* 0xffffffffff0f7424 */ /* 0x000fce00078e00ff */
[----:B-1----:R-:W-:Y:S05]  /*11010*/  WARPSYNC.COLLECTIVE R15, `(.L_x_12492) ;  /* 0x000000000f087348 */ /* 0x002fea0003c00000 */
[----:B------:R0:W2:Y:S02]  /*11020*/  SHFL.IDX P6, R14, R13, R12, R11 ;  /* 0x0000000c0d0e7389 */ /* 0x0000a400000c000b */
[----:B012---:R-:W-:Y:S01]  /*11030*/  ENDCOLLECTIVE ;  /* 0x000000000000791b */ /* 0x007fe20003800000 */
.L_x_12492:
[----:B------:R-:W-:Y:S05]  /*11040*/  BSYNC B0 ;  /* 0x0000000000007941 */ /* 0x000fea0003800000 */
.L_x_12491:
        /* <DEDUP_REMOVED lines=9> */
.L_x_12493:
        /* <DEDUP_REMOVED lines=24> */
.L_x_12494:
[----:B------:R-:W-:Y:S01]  /*11260*/  IMAD.MOV.U32 R12, RZ, RZ, 0x2 ;  /* 0x00000002ff0c7424 */ /* 0x000fe200078e00ff */
[----:B------:R-:W-:-:S05]  /*11270*/  SEL R14, R14, RZ, P1 ;  /* 0x000000ff0e0e7207 */ /* 0x000fca0000800000 */
[----:B------:R-:W-:-:S04]  /*11280*/  IMAD.IADD R5, R13, 0x1, R14 ;  /* 0x000000010d057824 */ /* 0x000fc800078e020e */
[----:B------:R-:W-:-:S07]  /*11290*/  IMAD.MOV.U32 R13, RZ, RZ, R5 ;  /* 0x000000ffff0d7224 */ /* 0x000fce00078e0005 */
[----:B------:R-:W-:Y:S05]  /*112a0*/  WARPSYNC.COLLECTIVE R15, `(.L_x_12495) ;  /* 0x000000000f087348 */ /* 0x000fea0003c00000 */
[----:B------:R0:W1:Y:S02]  /*112b0*/  SHFL.UP P6, R14, R13, R12, R11 ;  /* 0x0400000c0d0e7389 */ /* 0x00006400000c000b */
[----:B01----:R-:W-:Y:S01]  /*112c0*/  ENDCOLLECTIVE ;  /* 0x000000000000791b */ /* 0x003fe20003800000 */
.L_x_12495:
[----:B------:R-:W-:Y:S01]  /*112d0*/  IMAD.MOV.U32 R12, RZ, RZ, 0x4 ;  /* 0x00000004ff0c7424 */ /* 0x000fe200078e00ff */
[----:B------:R-:W-:-:S05]  /*112e0*/  SEL R2, R14, RZ, P2 ;  /* 0x000000ff0e027207 */ /* 0x000fca0001000000 */
[----:B------:R-:W-:-:S04]  /*112f0*/  IMAD.IADD R2, R5, 0x1, R2 ;  /* 0x0000000105027824 */ /* 0x000fc800078e0202 */
[----:B------:R-:W-:-:S07]  /*11300*/  IMAD.MOV.U32 R13, RZ, RZ, R2 ;  /* 0x000000ffff0d7224 */ /* 0x000fce00078e0002 */
[----:B------:R-:W-:Y:S05]  /*11310*/  WARPSYNC.COLLECTIVE R15, `(.L_x_12496) ;  /* 0x000000000f087348 */ /* 0x000fea0003c00000 */
[----:B------:R0:W1:Y:S02]  /*11320*/  SHFL.UP P6, R14, R13, R12, R11 ;  /* 0x0400000c0d0e7389 */ /* 0x00006400000c000b */
[----:B01----:R-:W-:Y:S01]  /*11330*/  ENDCOLLECTIVE ;  /* 0x000000000000791b */ /* 0x003fe20003800000 */
.L_x_12496:
[----:B------:R-:W-:Y:S01]  /*11340*/  IMAD.MOV.U32 R12, RZ, RZ, 0x8 ;  /* 0x00000008ff0c7424 */ /* 0x000fe200078e00ff */
[----:B------:R-:W-:-:S05]  /*11350*/  SEL R3, R14, RZ, P3 ;  /* 0x000000ff0e037207 */ /* 0x000fca0001800000 */
[----:B------:R-:W-:-:S04]  /*11360*/  IMAD.IADD R3, R2, 0x1, R3 ;  /* 0x0000000102037824 */ /* 0x000fc800078e0203 */
[----:B------:R-:W-:-:S07]  /*11370*/  IMAD.MOV.U32 R13, RZ, RZ, R3 ;  /* 0x000000ffff0d7224 */ /* 0x000fce00078e0003 */
[----:B------:R-:W-:Y:S05]  /*11380*/  WARPSYNC.COLLECTIVE R15, `(.L_x_12497) ;  /* 0x000000000f087348 */ /* 0x000fea0003c00000 */
[----:B------:R0:W1:Y:S02]  /*11390*/  SHFL.UP P6, R14, R13, R12, R11 ;  /* 0x0400000c0d0e7389 */ /* 0x00006400000c000b */
[----:B01----:R-:W-:Y:S01]  /*113a0*/  ENDCOLLECTIVE ;  /* 0x000000000000791b */ /* 0x003fe20003800000 */
.L_x_12497:
[----:B------:R-:W-:Y:S01]  /*113b0*/  IMAD.MOV.U32 R12, RZ, RZ, 0x10 ;  /* 0x00000010ff0c7424 */ /* 0x000fe200078e00ff */
[----:B------:R-:W-:-:S05]  /*113c0*/  SEL R14, R14, RZ, P4 ;  /* 0x000000ff0e0e7207 */ /* 0x000fca0002000000 */
[----:B------:R-:W-:-:S04]  /*113d0*/  IMAD.IADD R5, R3, 0x1, R14 ;  /* 0x0000000103057824 */ /* 0x000fc800078e020e */
[----:B------:R-:W-:-:S07]  /*113e0*/  IMAD.MOV.U32 R13, RZ, RZ, R5 ;  /* 0x000000ffff0d7224 */ /* 0x000fce00078e0005 */
[----:B------:R-:W-:Y:S05]  /*113f0*/  WARPSYNC.COLLECTIVE R15, `(.L_x_12498) ;  /* 0x000000000f087348 */ /* 0x000fea0003c00000 */
[----:B------:R0:W1:Y:S02]  /*11400*/  SHFL.UP P6, R14, R13, R12, R11 ;  /* 0x0400000c0d0e7389 */ /* 0x00006400000c000b */
[----:B01----:R-:W-:Y:S01]  /*11410*/  ENDCOLLECTIVE ;  /* 0x000000000000791b */ /* 0x003fe20003800000 */
.L_x_12498:
        /* <DEDUP_REMOVED lines=8> */
.L_x_12499:
[----:B------:R-:W-:Y:S05]  /*114a0*/  BRA `(.L_x_12500) ;  /* 0xffffffd800447947 */ /* 0x000fea000383ffff */
.L_x_12431:
[----:B------:R-:W-:Y:S01]  /*114b0*/  BSSY B0, `(.L_x_12501) ;  /* 0x0000007000007945 */ /* 0x000fe20003800000 */
[----:B------:R-:W-:Y:S02]  /*114c0*/  IMAD.MOV.U32 R12, RZ, RZ, 0x1 ;  /* 0x00000001ff0c7424 */ /* 0x000fe400078e00ff */
[----:B------:R-:W-:Y:S02]  /*114d0*/  IMAD.MOV.U32 R11, RZ, RZ, RZ ;  /* 0x000000ffff0b7224 */ /* 0x000fe400078e00ff */
[----:B------:R-:W-:-:S07]  /*114e0*/  IMAD.MOV.U32 R15, RZ, RZ, -0x1 ;  /* 0xffffffffff0f7424 */ /* 0x000fce00078e00ff */
[----:B------:R-:W-:Y:S05]  /*114f0*/  WARPSYNC.COLLECTIVE R15, `(.L_x_12502) ;  /* 0x000000000f087348 */ /* 0x000fea0003c00000 */
[----:B------:R0:W1:Y:S02]  /*11500*/  SHFL.UP P6, R14, R13, R12, R11 ;  /* 0x0400000c0d0e7389 */ /* 0x00006400000c000b */
[----:B01----:R-:W-:Y:S01]  /*11510*/  ENDCOLLECTIVE ;  /* 0x000000000000791b */ /* 0x003fe20003800000 */
.L_x_12502:
[----:B------:R-:W-:Y:S05]  /*11520*/  BSYNC B0 ;  /* 0x0000000000007941 */ /* 0x000fea0003800000 */
.L_x_12501:
        /* <DEDUP_REMOVED lines=8> */
.L_x_12503:
[----:B------:R-:W-:Y:S01]  /*115b0*/  IMAD.MOV.U32 R12, RZ, RZ, 0x4 ;  /* 0x00000004ff0c7424 */ /* 0x000fe200078e00ff */
[----:B------:R-:W-:-:S05]  /*115c0*/  SEL R2, R14, RZ, P2 ;  /* 0x000000ff0e027207 */ /* 0x000fca0001000000 */
[----:B------:R-:W-:-:S04]  /*115d0*/  IMAD.IADD R2, R13, 0x1, R2 ;  /* 0x000000010d027824 */ /* 0x000fc800078e0202 */
[----:B------:R-:W-:-:S07]  /*115e0*/  IMAD.MOV.U32 R13, RZ, RZ, R2 ;  /* 0x000000ffff0d7224 */ /* 0x000fce00078e0002 */
[----:B------:R-:W-:Y:S05]  /*115f0*/  WARPSYNC.COLLECTIVE R15, `(.L_x_12504) ;  /* 0x000000000f087348 */ /* 0x000fea0003c00000 */
[----:B------:R0:W1:Y:S02]  /*11600*/  SHFL.UP P6, R14, R13, R12, R11 ;  /* 0x0400000c0d0e7389 */ /* 0x00006400000c000b */
[----:B01----:R-:W-:Y:S01]  /*11610*/  ENDCOLLECTIVE ;  /* 0x000000000000791b */ /* 0x003fe20003800000 */
.L_x_12504:
[----:B------:R-:W-:Y:S01]  /*11620*/  IMAD.MOV.U32 R12, RZ, RZ, 0x8 ;  /* 0x00000008ff0c7424 */ /* 0x000fe200078e00ff */
[----:B------:R-:W-:-:S05]  /*11630*/  SEL R3, R14, RZ, P3 ;  /* 0x000000ff0e037207 */ /* 0x000fca0001800000 */
[----:B------:R-:W-:-:S04]  /*11640*/  IMAD.IADD R3, R2, 0x1, R3 ;  /* 0x0000000102037824 */ /* 0x000fc800078e0203 */
[----:B------:R-:W-:-:S07]  /*11650*/  IMAD.MOV.U32 R13, RZ, RZ, R3 ;  /* 0x000000ffff0d7224 */ /* 0x000fce00078e0003 */
[----:B------:R-:W-:Y:S05]  /*11660*/  WARPSYNC.COLLECTIVE R15, `(.L_x_12505) ;  /* 0x000000000f087348 */ /* 0x000fea0003c00000 */
[----:B------:R0:W1:Y:S02]  /*11670*/  SHFL.UP P6, R14, R13, R12, R11 ;  /* 0x0400000c0d0e7389 */ /* 0x00006400000c000b */
[----:B01----:R-:W-:Y:S01]  /*11680*/  ENDCOLLECTIVE ;  /* 0x000000000000791b */ /* 0x003fe20003800000 */
.L_x_12505:
[----:B------:R-:W-:Y:S01]  /*11690*/  IMAD.MOV.U32 R12, RZ, RZ, 0x10 ;  /* 0x00000010ff0c7424 */ /* 0x000fe200078e00ff */
[----:B------:R-:W-:-:S05]  /*116a0*/  SEL R14, R14, RZ, P4 ;  /* 0x000000ff0e0e7207 */ /* 0x000fca0002000000 */
[----:B------:R-:W-:-:S04]  /*116b0*/  IMAD.IADD R5, R3, 0x1, R14 ;  /* 0x0000000103057824 */ /* 0x000fc800078e020e */
[----:B------:R-:W-:-:S07]  /*116c0*/  IMAD.MOV.U32 R13, RZ, RZ, R5 ;  /* 0x000000ffff0d7224 */ /* 0x000fce00078e0005 */
[----:B------:R-:W-:Y:S05]  /*116d0*/  WARPSYNC.COLLECTIVE R15, `(.L_x_12506) ;  /* 0x000000000f087348 */ /* 0x000fea0003c00000 */
[----:B------:R0:W1:Y:S02]  /*116e0*/  SHFL.UP P6, R14, R13, R12, R11 ;  /* 0x0400000c0d0e7389 */ /* 0x00006400000c000b */
[----:B01----:R-:W-:Y:S01]  /*116f0*/  ENDCOLLECTIVE ;  /* 0x000000000000791b */ /* 0x003fe20003800000 */
.L_x_12506:
        /* <DEDUP_REMOVED lines=8> */
.L_x_12507:
[----:B------:R-:W-:Y:S05]  /*11780*/  BRA `(.L_x_12508) ;  /* 0xffffffd800307947 */ /* 0x000fea000383ffff */
.L_x_12433:
[----:B------:R-:W-:Y:S01]  /*11790*/  BSSY B0, `(.L_x_12509) ;  /* 0x0000006000007945 */ /* 0x000fe20003800000 */
[----:B------:R-:W-:Y:S01]  /*117a0*/  PLOP3.LUT P6, PT, P6, PT, PT, 0x8, 0x0 ;  /* 0x000000000000781c */ /* 0x000fe200037ce170 */
[----:B------:R-:W-:-:S12]  /*117b0*/  IMAD.MOV.U32 R15, RZ, RZ, -0x1 ;  /* 0xffffffffff0f7424 */ /* 0x000fd800078e00ff */
[----:B0-----:R-:W-:Y:S05]  /*117c0*/  WARPSYNC.COLLECTIVE R15, `(.L_x_12510) ;  /* 0x000000000f087348 */ /* 0x001fea0003c00000 */
[----:B------:R-:W-:Y:S01]  /*117d0*/  VOTE.ANY R14, PT, P6 ;  /* 0x00000000000e7806 */ /* 0x000fe200030e0100 */
[----:B0-----:R-:W-:Y:S06]  /*117e0*/  ENDCOLLECTIVE ;  /* 0x000000000000791b */ /* 0x001fec0003800000 */
.L_x_12510:
[----:B------:R-:W-:Y:S05]  /*117f0*/  BSYNC B0 ;  /* 0x0000000000007941 */ /* 0x000fea0003800000 */
.L_x_12509:
        /* <DEDUP_REMOVED lines=9> */
.L_x_12511:
[----:B------:R-:W-:Y:S02]  /*11890*/  IMAD.MOV.U32 R13, RZ, RZ, R4 ;  /* 0x000000ffff0d7224 */ /* 0x000fe400078e0004 */
[----:B------:R-:W-:-:S07]  /*118a0*/  IMAD.MOV.U32 R7, RZ, RZ, R14 ;  /* 0x000000ffff077224 */ /* 0x000fce00078e000e */
[----:B------:R-:W-:Y:S05]  /*118b0*/  WARPSYNC.COLLECTIVE R15, `(.L_x_12512) ;  /* 0x000000000f087348 */ /* 0x000fea0003c00000 */
[----:B------:R0:W1:Y:S02]  /*118c0*/  SHFL.IDX P6, R14, R13, R12, R11 ;  /* 0x0000000c0d0e7389 */ /* 0x00006400000c000b */
[----:B01----:R-:W-:Y:S01]  /*118d0*/  ENDCOLLECTIVE ;  /* 0x000000000000791b */ /* 0x003fe20003800000 */
.L_x_12512:
[----:B------:R-:W-:Y:S01]  /*118e0*/  IMAD.MOV.U32 R4, RZ, RZ, R14 ;  /* 0x000000ffff047224 */ /* 0x000fe200078e000e */
[----:B------:R-:W-:Y:S06]  /*118f0*/  BRA `(.L_x_12513) ;  /* 0xffffffd800107947 */ /* 0x000fec000383ffff */
.L_x_12435:
[----:B------:R-:W-:Y:S01]  /*11900*/  BSSY B0, `(.L_x_12514) ;  /* 0x0000007000007945 */ /* 0x000fe20003800000 */
[----:B------:R-:W-:Y:S02]  /*11910*/  IMAD.MOV.U32 R13, RZ, RZ, R3 ;  /* 0x000000ffff0d7224 */ /* 0x000fe400078e0003 */
[----:B------:R-:W-:Y:S02]  /*11920*/  IMAD.MOV.U32 R11, RZ, RZ, 0x1f ;  /* 0x0000001fff0b7424 */ /* 0x000fe400078e00ff */
[----:B------:R-:W-:-:S07]  /*11930*/  IMAD.MOV.U32 R15, RZ, RZ, -0x1 ;  /* 0xffffffffff0f7424 */ /* 0x000fce00078e00ff */
[----:B0123--:R-:W-:Y:S05]  /*11940*/  WARPSYNC.COLLECTIVE R15, `(.L_x_12515) ;  /* 0x000000000f087348 */ /* 0x00ffea0003c00000 */
[----:B------:R4:W0:Y:S02]  /*11950*/  SHFL.IDX P6, R14, R13, R12, R11 ;  /* 0x0000000c0d0e7389 */ /* 0x00082400000c000b */
[----:B01234-:R-:W-:Y:S01]  /*11960*/  ENDCOLLECTIVE ;  /* 0x000000000000791b */ /* 0x01ffe20003800000 */
.L_x_12515:
[----:B------:R-:W-:Y:S05]  /*11970*/  BSYNC B0 ;  /* 0x0000000000007941 */ /* 0x000fea0003800000 */
.L_x_12514:
[----:B------:R-:W-:Y:S01]  /*11980*/  IMAD.MOV.U32 R24, RZ, RZ, R14 ;  /* 0x000000ffff187224 */ /* 0x000fe200078e000e */
[----:B------:R-:W-:Y:S06]  /*11990*/  BRA `(.L_x_12434) ;  /* 0xffffffd800007947 */ /* 0x000fec000383ffff */
.L_x_12439:
[----:B-1----:R1:W3:Y:S02]  /*119a0*/  SYNCS.PHASECHK.TRANS64.TRYWAIT P0, [R9+URZ+0x30820], R0 ;  /* 0x03082000090075a7 */ /* 0x0022e4000800017f */
[----:B---3--:R-:W-:Y:S05]  /*119b0*/  @!P0 NANOSLEEP.SYNCS 0x989680 ;  /* 0x009896800000895d */ /* 0x008fea0003900000 */
[----:B------:R-:W3:Y:S02]  /*119c0*/  @!P0 SYNCS.PHASECHK.TRANS64 P0, [R9+URZ+0x30820], R0 ;  /* 0x03082000090085a7 */ /* 0x000ee4000800007f */
[----:B---3--:R-:W-:Y:S05]  /*119d0*/  @!P0 BRA `(.L_x_12439) ;  /* 0xfffffffc00f08947 */ /* 0x008fea000383ffff */
[----:B------:R-:W-:Y:S05]  /*119e0*/  BRA `(.L_x_12516) ;  /* 0xffffffdc00587947 */ /* 0x000fea000383ffff */
.L_x_12440:
        /* <DEDUP_REMOVED lines=11> */
.L_x_12518:
[----:B------:R-:W-:Y:S05]  /*11aa0*/  BSYNC B0 ;  /* 0x0000000000007941 */ /* 0x000fea0003800000 */
.L_x_12517:
[----:B------:R-:W-:Y:S05]  /*11ab0*/  BRA `(.L_x_12519) ;  /* 0xffffffdc00407947 */ /* 0x000fea000383ffff */
.L_x_12443:
[----:B------:R-:W-:Y:S01]  /*11ac0*/  BSSY B1, `(.L_x_12520) ;  /* 0x0000006000017945 */ /* 0x000fe20003800000 */
[----:B------:R-:W-:-:S07]  /*11ad0*/  IMAD.MOV.U32 R15, RZ, RZ, -0x1 ;  /* 0xffffffffff0f7424 */ /* 0x000fce00078e00ff */
[----:B012---:R-:W-:Y:S05]  /*11ae0*/  WARPSYNC.COLLECTIVE R15, `(.L_x_12521) ;  /* 0x000000000f0c7348 */ /* 0x007fea0003c00000 */
[----:B------:R-:W-:Y:S02]  /*11af0*/  ELECT P6, UR62, PT ;  /* 0x00000000003e782f */ /* 0x000fe400038c0000 */
[----:B------:R-:W-:Y:S01]  /*11b00*/  MOV R14, UR62 ;  /* 0x0000003e000e7c02 */ /* 0x000fe20008000f00 */
[----:B012---:R-:W-:Y:S10]  /*11b10*/  ENDCOLLECTIVE ;  /* 0x000000000000791b */ /* 0x007ff40003800000 */
.L_x_12521:
[----:B------:R-:W-:Y:S05]  /*11b20*/  BSYNC B1 ;  /* 0x0000000000017941 */ /* 0x000fea0003800000 */
.L_x_12520:
[----:B------:R-:W-:Y:S05]  /*11b30*/  BRA `(.L_x_12522) ;  /* 0xffffffdc00387947 */ /* 0x000fea000383ffff */
.L_x_12445:
[----:B-1----:R1:W3:Y:S02]  /*11b40*/  SYNCS.PHASECHK.TRANS64.TRYWAIT P0, [R7+URZ], R2 ;  /* 0x00000002070075a7 */ /* 0x0022e4000800017f */
[----:B---3--:R-:W-:Y:S05]  /*11b50*/  @!P0 NANOSLEEP.SYNCS 0x989680 ;  /* 0x009896800000895d */ /* 0x008fea0003900000 */
[----:B------:R-:W3:Y:S02]  /*11b60*/  @!P0 SYNCS.PHASECHK.TRANS64 P0, [R7+URZ], R2 ;  /* 0x00000002070085a7 */ /* 0x000ee4000800007f */
[----:B---3--:R-:W-:Y:S05]  /*11b70*/  @!P0 BRA `(.L_x_12445) ;  /* 0xfffffffc00f08947 */ /* 0x008fea000383ffff */
[----:B------:R-:W-:Y:S05]  /*11b80*/  BRA `(.L_x_12523) ;  /* 0xffffffdc006c7947 */ /* 0x000fea000383ffff */
.L_x_12446:
[----:B---3--:R3:W4:Y:S02]  /*11b90*/  SYNCS.PHASECHK.TRANS64.TRYWAIT P0, [R3+URZ], R0 ;  /* 0x00000000030075a7 */ /* 0x008724000800017f */
[----:B----4-:R-:W-:Y:S05]  /*11ba0*/  @!P0 NANOSLEEP.SYNCS 0x989680 ;  /* 0x009896800000895d */ /* 0x010fea0003900000 */
[----:B------:R-:W4:Y:S02]  /*11bb0*/  @!P0 SYNCS.PHASECHK.TRANS64 P0, [R3+URZ], R0 ;  /* 0x00000000030085a7 */ /* 0x000f24000800007f */
[----:B----4-:R-:W-:Y:S05]  /*11bc0*/  @!P0 BRA `(.L_x_12446) ;  /* 0xfffffffc00f08947 */ /* 0x010fea000383ffff */
[----:B------:R-:W-:Y:S05]  /*11bd0*/  BRA `(.L_x_12524) ;  /* 0xffffffdc00607947 */ /* 0x000fea000383ffff */
.L_x_12448:
[----:B---3--:R3:W4:Y:S02]  /*11be0*/  SYNCS.PHASECHK.TRANS64.TRYWAIT P0, [R5+URZ], R2 ;  /* 0x00000002050075a7 */ /* 0x008724000800017f */
[----:B----4-:R-:W-:Y:S05]  /*11bf0*/  @!P0 NANOSLEEP.SYNCS 0x989680 ;  /* 0x009896800000895d */ /* 0x010fea0003900000 */
[----:B------:R-:W4:Y:S02]  /*11c00*/  @!P0 SYNCS.PHASECHK.TRANS64 P0, [R5+URZ], R2 ;  /* 0x00000002050085a7 */ /* 0x000f24000800007f */
[----:B----4-:R-:W-:Y:S05]  /*11c10*/  @!P0 BRA `(.L_x_12448) ;  /* 0xfffffffc00f08947 */ /* 0x010fea000383ffff */
[----:B------:R-:W-:Y:S05]  /*11c20*/  BRA `(.L_x_12525) ;  /* 0xffffffdc00647947 */ /* 0x000fea000383ffff */
.L_x_12526:
        /* <DEDUP_REMOVED lines=13> */
.L_x_14876:


//--------------------- .text._ZN7cutlass13device_kernelIN5flash11enable_sm90INS1_16FlashAttnFwdSm90INS1_25CollectiveMainloopFwdSm90ILi2EN4cute5tupleIJNS5_1CILi1EEES8_S8_EEENS6_IJNS7_ILi192EEESA_NS7_ILi64EEEEEELi64ENS_6half_tEfNS_4arch4Sm90ELb0ELb0ELb0ELb1ELb0ELb1ELb0ELb0ELb1ELb1ELb1ELb0EEENS1_21CollectiveEpilogueFwdINS6_IJSA_SB_SA_EEES9_SD_SF_Li384ELb1ELb1ELb1ELb0EEENS1_36VarlenDynamicPersistentTileSchedulerILi192ELi192ELi384ELi128ELb1ELb1ELb1ELb0ELb1ELb1EEEEEEEEEvNT_6ParamsE --------------------------
	.section	.text._ZN7cutlass13device_kernelIN5flash11enable_sm90INS1_16FlashAttnFwdSm90INS1_25CollectiveMainloopFwdSm90ILi2EN4cute5tupleIJNS5_1CILi1EEES8_S8_EEENS6_IJNS7_ILi192EEESA_NS7_ILi64EEEEEELi64ENS_6half_tEfNS_4arch4Sm90ELb0ELb0ELb0ELb1ELb0ELb1ELb0ELb0ELb1ELb1ELb1ELb0EEENS1_21CollectiveEpilogueFwdINS6_IJSA_SB_SA_EEES9_SD_SF_Li384ELb1ELb1ELb1ELb0EEENS1_36VarlenDynamicPersistentTileSchedulerILi192ELi192ELi384ELi128ELb1ELb1ELb1ELb0ELb1ELb1EEEEEEEEEvNT_6ParamsE,"ax",@progbits
	.align	128
.text._ZN7cutlass13device_kernelIN5flash11enable_sm90INS1_16FlashAttnFwdSm90INS1_25CollectiveMainloopFwdSm90ILi2EN4cute5tupleIJNS5_1CILi1EEES8_S8_EEENS6_IJNS7_ILi192EEESA_NS7_ILi64EEEEEELi64ENS_6half_tEfNS_4arch4Sm90ELb0ELb0ELb0ELb1ELb0ELb1ELb0ELb0ELb1ELb1ELb1ELb0EEENS1_21CollectiveEpilogueFwdINS6_IJSA_SB_SA_EEES9_SD_SF_Li384ELb1ELb1ELb1ELb0EEENS1_36VarlenDynamicPersistentTileSchedulerILi192ELi192ELi384ELi128ELb1ELb1ELb1ELb0ELb1ELb1EEEEEEEEEvNT_6ParamsE:
        .type           _ZN7cutlass13device_kernelIN5flash11enable_sm90INS1_16FlashAttnFwdSm90INS1_25CollectiveMainloopFwdSm90ILi2EN4cute5tupleIJNS5_1CILi1EEES8_S8_EEENS6_IJNS7_ILi192EEESA_NS7_ILi64EEEEEELi64ENS_6half_tEfNS_4arch4Sm90ELb0ELb0ELb0ELb1ELb0ELb1ELb0ELb0ELb1ELb1ELb1ELb0EEENS1_21CollectiveEpilogueFwdINS6_IJSA_SB_SA_EEES9_SD_SF_Li384ELb1ELb1ELb1ELb0EEENS1_36VarlenDynamicPersistentTileSchedulerILi192ELi192ELi384ELi128ELb1ELb1ELb1ELb0ELb1ELb1EEEEEEEEEvNT_6ParamsE,@function
        .size           _ZN7cutlass13device_kernelIN5flash11enable_sm90INS1_16FlashAttnFwdSm90INS1_25CollectiveMainloopFwdSm90ILi2EN4cute5tupleIJNS5_1CILi1EEES8_S8_EEENS6_IJNS7_ILi192EEESA_NS7_ILi64EEEEEELi64ENS_6half_tEfNS_4arch4Sm90ELb0ELb0ELb0ELb1ELb0ELb1ELb0ELb0ELb1ELb1ELb1ELb0EEENS1_21CollectiveEpilogueFwdINS6_IJSA_SB_SA_EEES9_SD_SF_Li384ELb1ELb1ELb1ELb0EEENS1_36VarlenDynamicPersistentTileSchedulerILi192ELi192ELi384ELi128ELb1ELb1ELb1ELb0ELb1ELb1EEEEEEEEEvNT_6ParamsE,(.L_x_14877 - _ZN7cutlass13device_kernelIN5flash11enable_sm90INS1_16FlashAttnFwdSm90INS1_25CollectiveMainloopFwdSm90ILi2EN4cute5tupleIJNS5_1CILi1EEES8_S8_EEENS6_IJNS7_ILi192EEESA_NS7_ILi64EEEEEELi64ENS_6half_tEfNS_4arch4Sm90ELb0ELb0ELb0ELb1ELb0ELb1ELb0ELb0ELb1ELb1ELb1ELb0EEENS1_21CollectiveEpilogueFwdINS6_IJSA_SB_SA_EEES9_SD_SF_Li384ELb1ELb1ELb1ELb0EEENS1_36VarlenDynamicPersistentTileSchedulerILi192ELi192ELi384ELi128ELb1ELb1ELb1ELb0ELb1ELb1EEEEEEEEEvNT_6ParamsE)
        .other          _ZN7cutlass13device_kernelIN5flash11enable_sm90INS1_16FlashAttnFwdSm90INS1_25CollectiveMainloopFwdSm90ILi2EN4cute5tupleIJNS5_1CILi1EEES8_S8_EEENS6_IJNS7_ILi192EEESA_NS7_ILi64EEEEEELi64ENS_6half_tEfNS_4arch4Sm90ELb0ELb0ELb0ELb1ELb0ELb1ELb0ELb0ELb1ELb1ELb1ELb0EEENS1_21CollectiveEpilogueFwdINS6_IJSA_SB_SA_EEES9_SD_SF_Li384ELb1ELb1ELb1ELb0EEENS1_36VarlenDynamicPersistentTileSchedulerILi192ELi192ELi384ELi128ELb1ELb1ELb1ELb0ELb1ELb1EEEEEEEEEvNT_6ParamsE,@"STO_CUDA_ENTRY STV_DEFAULT"
_ZN7cutlass13device_kernelIN5flash11enable_sm90INS1_16FlashAttnFwdSm90INS1_25CollectiveMainloopFwdSm90ILi2EN4cute5tupleIJNS5_1CILi1EEES8_S8_EEENS6_IJNS7_ILi192EEESA_NS7_ILi64EEEEEELi64ENS_6half_tEfNS_4arch4Sm90ELb0ELb0ELb0ELb1ELb0ELb1ELb0ELb0ELb1ELb1ELb1ELb0EEENS1_21CollectiveEpilogueFwdINS6_IJSA_SB_SA_EEES9_SD_SF_Li384ELb1ELb1ELb1ELb0EEENS1_36VarlenDynamicPersistentTileSchedulerILi192ELi192ELi384ELi128ELb1ELb1ELb1ELb0ELb1ELb1EEEEEEEEEvNT_6ParamsE:
        /* <DEDUP_REMOVED lines=23> */
.L_x_12528:
[----:B------:R-:W-:Y:S05]  /*0170*/  BSYNC B0 ;  /* 0x0000000000007941 */ /* 0x000fea0003800000 */
.L_x_12527:
        /* <DEDUP_REMOVED lines=40> */
.L_x_12529:
        /* <DEDUP_REMOVED lines=22> */
.L_x_12530:
        /* <DEDUP_REMOVED lines=18> */
.L_x_12531:
        /* <DEDUP_REMOVED lines=22> */
.L_x_12532:
        /* <DEDUP_REMOVED lines=22> */
.L_x_12533:
        /* <DEDUP_REMOVED lines=9> */
.L_x_12536:
        /* <DEDUP_REMOVED lines=26> */
[----:B------:R-:W-:-:S04]  /*0b70*/  SHF.R.S32.HI R0, RZ, 0x1f, R13 ;  /* 0x0000001fff007819 */ /* 0x000fc8000001140d */
[----:B------:R-:W-:-:S04]  /*0b80*/  LEA.HI R3, R0, R13, RZ, 0x7 ;  /* 0x0000000d00037211 */ /* 0x000fc800078f38ff */
[----:B------:R-:W-:Y:S02]  /*0b90*/  LOP3.LUT R5, R3, 0xffffff80, RZ, 0xc0, !PT ;  /* 0xffffff8003057812 */ /* 0x000fe400078ec0ff */
[----:B------:R-:W-:-:S03]  /*0ba0*/  LEA.HI R4, R0, R13, RZ, 0x4 ;  /* 0x0000000d00047211 */ /* 0x000fc600078f20ff */
[C---:B------:R-:W-:Y:S01]  /*0bb0*/  IMAD.IADD R12, R13.reuse, 0x1, -R5 ;  /* 0x000000010d0c7824 */ /* 0x040fe200078e0a05 */
[C---:B------:R-:W-:Y:S02]  /*0bc0*/  LOP3.LUT R5, R4.reuse, 0xfffffff0, RZ, 0xc0, !PT ;  /* 0xfffffff004057812 */ /* 0x040fe400078ec0ff */
[----:B------:R-:W-:Y:S02]  /*0bd0*/  SHF.R.S32.HI R7, RZ, 0x4, R4 ;  /* 0x00000004ff077819 */ /* 0x000fe40000011404 */
[----:B------:R-:W-:Y:S01]  /*0be0*/  SHF.R.S32.HI R9, RZ, 0x1f, R12 ;  /* 0x0000001fff097819 */ /* 0x000fe2000001140c */
[----:B------:R-:W-:Y:S01]  /*0bf0*/  IMAD.IADD R5, R13, 0x1, -R5 ;  /* 0x000000010d057824 */ /* 0x000fe200078e0a05 */
[----:B------:R-:W-:Y:S02]  /*0c00*/  LEA.HI R6, R4, R7, RZ, 0x1 ;  /* 0x0000000704067211 */ /* 0x000fe400078f08ff */
[----:B------:R-:W-:Y:S02]  /*0c10*/  LEA.HI R8, R9, R12, RZ, 0x2 ;  /* 0x0000000c09087211 */ /* 0x000fe400078f10ff */
[----:B------:R-:W-:-:S02]  /*0c20*/  SHF.R.S32.HI R4, RZ, 0x1f, R5 ;  /* 0x0000001fff047819 */ /* 0x000fc40000011405 */
[--C-:B------:R-:W-:Y:S02]  /*0c30*/  SHF.R.S32.HI R10, RZ, 0x2, R8.reuse ;  /* 0x00000002ff0a7819 */ /* 0x100fe40000011408 */
[----:B------:R-:W-:Y:S02]  /*0c40*/  SHF.R.S32.HI R11, RZ, 0x1f, R8 ;  /* 0x0000001fff0b7819 */ /* 0x000fe40000011408 */
[----:B------:R-:W-:Y:S02]  /*0c50*/  LOP3.LUT R6, R6, 0x1ffffffe, RZ, 0xc0, !PT ;  /* 0x1ffffffe06067812 */ /* 0x000fe400078ec0ff */
[----:B------:R-:W-:Y:S02]  /*0c60*/  LEA.HI R4, R4, R5, RZ, 0x3 ;  /* 0x0000000504047211 */ /* 0x000fe400078f18ff */
[----:B------:R-:W-:Y:S02]  /*0c70*/  LEA.HI R11, R11, R10, RZ, 0x3 ;  /* 0x0000000a0b0b7211 */ /* 0x000fe400078f18ff */
[----:B------:R-:W-:-:S02]  /*0c80*/  IADD3 R7, R7, -R6, RZ ;  /* 0x8000000607077210 */ /* 0x000fc40007ffe0ff */
[----:B------:R-:W-:Y:S02]  /*0c90*/  LOP3.LUT R6, R4, 0xfffffff8, RZ, 0xc0, !PT ;  /* 0xfffffff804067812 */ /* 0x000fe400078ec0ff */
[----:B------:R-:W-:Y:S02]  /*0ca0*/  LOP3.LUT R11, R11, 0xfffffff8, RZ, 0xc0, !PT ;  /* 0xfffffff80b0b7812 */ /* 0x000fe400078ec0ff */
[----:B------:R-:W-:Y:S02]  /*0cb0*/  SHF.R.S32.HI R15, RZ, 0x7, R3 ;  /* 0x00000007ff0f7819 */ /* 0x000fe40000011403 */
[----:B------:R-:W-:Y:S02]  /*0cc0*/  LEA.HI R9, R9, R12, RZ, 0x5 ;  /* 0x0000000c09097211 */ /* 0x000fe400078f28ff */
[----:B------:R-:W-:Y:S01]  /*0cd0*/  LEA.HI R8, R0, R13, RZ, 0x5 ;  /* 0x0000000d00087211 */ /* 0x000fe200078f28ff */
[----:B------:R-:W-:Y:S01]  /*0ce0*/  IMAD.IADD R6, R5, 0x1, -R6 ;  /* 0x0000000105067824 */ /* 0x000fe200078e0a06 */
[----:B------:R-:W-:Y:S01]  /*0cf0*/  SHF.R.S32.HI R9, RZ, 0x5, R9 ;  /* 0x00000005ff097819 */ /* 0x000fe20000011409 */
[----:B------:R-:W-:Y:S01]  /*0d00*/  IMAD.IADD R12, R10, 0x1, -R11 ;  /* 0x000000010a0c7824 */ /* 0x000fe200078e0a0b */
[----:B------:R-:W-:Y:S01]  /*0d10*/  SHF.R.S32.HI R16, RZ, 0x5, R8 ;  /* 0x00000005ff107819 */ /* 0x000fe20000011408 */
[----:B------:R-:W-:-:S04]  /*0d20*/  IMAD.HI R10, R15, 0x55555556, RZ ;  /* 0x555555560f0a7827 */ /* 0x000fc800078e02ff */
[----:B------:R-:W-:Y:S01]  /*0d30*/  IMAD.SHL.U32 R3, R6, 0x40, RZ ;  /* 0x0000004006037824 */ /* 0x000fe200078e00ff */
[----:B------:R-:W-:Y:S01]  /*0d40*/  LEA.HI R11, R10, R10, RZ, 0x1 ;  /* 0x0000000a0a0b7211 */ /* 0x000fe200078f08ff */
[----:B------:R-:W-:Y:S02]  /*0d50*/  IMAD R12, R9, 0x10, R12 ;  /* 0x00000010090c7824 */ /* 0x000fe400078e020c */
[----:B------:R-:W-:Y:S01]  /*0d60*/  IMAD.SHL.U32 R9, R16, 0x400, RZ ;  /* 0x0000040010097824 */ /* 0x000fe200078e00ff */
[----:B------:R-:W-:Y:S01]  /*0d70*/  LOP3.LUT R3, R3, 0x1c0, RZ, 0xc0, !PT ;  /* 0x000001c003037812 */ /* 0x000fe200078ec0ff */
[----:B------:R-:W-:Y:S01]  /*0d80*/  IMAD.SHL.U32 R8, R7, 0x8, RZ ;  /* 0x0000000807087824 */ /* 0x000fe200078e00ff */
[----:B------:R-:W-:Y:S01]  /*0d90*/  LEA.HI R0, R0, R13, RZ, 0x2 ;  /* 0x0000000d00007211 */ /* 0x000fe200078f10ff */
[----:B------:R-:W-:Y:S01]  /*0da0*/  IMAD R5, R5, 0x40, R9 ;  /* 0x0000004005057824 */ /* 0x000fe200078e0209 */
[----:B------:R-:W-:Y:S01]  /*0db0*/  SHF.R.U32.HI R10, RZ, 0x3, R3 ;  /* 0x00000003ff0a7819 */ /* 0x000fe20000011603 */
[----:B------:R-:W-:Y:S01]  /*0dc0*/  IMAD R11, R11, -0x3, R15 ;  /* 0xfffffffd0b0b7824 */ /* 0x000fe200078e020f */
[----:B------:R-:W-:-:S02]  /*0dd0*/  LOP3.LUT R7, R3, 0x8, R8, 0xf8, !PT ;  /* 0x0000000803077812 */ /* 0x000fc400078ef808 */
[----:B------:R-:W-:Y:S01]  /*0de0*/  SHF.L.U32 R4, R4, 0x6, RZ ;  /* 0x0000000604047819 */ /* 0x000fe200000006ff */
[----:B------:R-:W-:Y:S01]  /*0df0*/  IMAD.IADD R5, R8, 0x1, R5 ;  /* 0x0000000108057824 */ /* 0x000fe200078e0205 */
[----:B------:R-:W-:Y:S01]  /*0e00*/  SHF.R.S32.HI R18, RZ, 0x2, R0 ;  /* 0x00000002ff127819 */ /* 0x000fe20000011400 */
[----:B------:R-:W-:Y:S01]  /*0e10*/  IMAD R3, R11, 0x40, R12 ;  /* 0x000000400b037824 */ /* 0x000fe200078e020c */
[----:B------:R-:W-:Y:S02]  /*0e20*/  LOP3.LUT R7, R7, R10, RZ, 0x3c, !PT ;  /* 0x0000000a07077212 */ /* 0x000fe400078e3cff */
[----:B------:R-:W-:Y:S02]  /*0e30*/  LOP3.LUT R4, R4, 0x7ffffe00, RZ, 0xc0, !PT ;  /* 0x7ffffe0004047812 */ /* 0x000fe400078ec0ff */
[----:B------:R-:W-:Y:S01]  /*0e40*/  IADD3 R8, R18, 0x60, RZ ;  /* 0x0000006012087810 */ /* 0x000fe20007ffe0ff */
[----:B------:R0:W-:Y:S01]  /*0e50*/  STL [R1+0x78], R5 ;  /* 0x0000780501007387 */ /* 0x0001e20000100800 */
[----:B------:R-:W-:-:S02]  /*0e60*/  IADD3 R7, R7, R4, R9 ;  /* 0x0000000407077210 */ /* 0x000fc40007ffe009 */
[----:B------:R-:W-:Y:S01]  /*0e70*/  SHF.R.S32.HI R4, RZ, 0x1f, R8 ;  /* 0x0000001fff047819 */ /* 0x000fe20000011408 */
[----:B------:R1:W-:Y:S03]  /*0e80*/  STL [R1+0x74], R3 ;  /* 0x0000740301007387 */ /* 0x0003e60000100800 */
[----:B------:R-:W-:Y:S02]  /*0e90*/  LEA.HI R4, R4, R8, RZ, 0x3 ;  /* 0x0000000804047211 */ /* 0x000fe400078f18ff */
[----:B0-----:R-:W-:Y:S02]  /*0ea0*/  SHF.R.S32.HI R5, RZ, 0x1f, R0 ;  /* 0x0000001fff057819 */ /* 0x001fe40000011400 */
[----:B-1----:R-:W-:Y:S01]  /*0eb0*/  LOP3.LUT R3, R0, 0xfffffffc, RZ, 0xc0, !PT ;  /* 0xfffffffc00037812 */ /* 0x002fe200078ec0ff */
[----:B------:R-:W-:Y:S01]  /*0ec0*/  IMAD.SHL.U32 R0, R8, 0x40, RZ ;  /* 0x0000004008007824 */ /* 0x000fe200078e00ff */
[----:B------:R-:W-:-:S03]  /*0ed0*/  LEA.HI R5, R5, R18, RZ, 0x3 ;  /* 0x0000001205057211 */ /* 0x000fc600078f18ff */
[----:B------:R-:W-:Y:S01]  /*0ee0*/  IMAD.IADD R3, R13, 0x1, -R3 ;  /* 0x000000010d037824 */ /* 0x000fe200078e0a03 */
[----:B------:R-:W-:Y:S01]  /*0ef0*/  R2P PR, R6, 0x6 ;  /* 0x0000000606007804 */ /* 0x000fe20000000000 */
[----:B------:R-:W-:Y:S01]  /*0f00*/  IMAD.SHL.U32 R4, R4, 0x40, RZ ;  /* 0x0000004004047824 */ /* 0x000fe200078e00ff */
[----:B------:R-:W-:Y:S01]  /*0f10*/  LOP3.LUT R0, R0, 0x1c0, RZ, 0xc0, !PT ;  /* 0x000001c000007812 */ /* 0x000fe200078ec0ff */
[----:B------:R-:W-:Y:S01]  /*0f20*/  IMAD.SHL.U32 R16, R3, 0x8, RZ ;  /* 0x0000000803107824 */ /* 0x000fe200078e00ff */
[----:B------:R-:W-:Y:S01]  /*0f30*/  LOP3.LUT R5, R5, 0xfffffff8, RZ, 0xc0, !PT ;  /* 0xfffffff805057812 */ /* 0x000fe200078ec0ff */
[----:B------:R-:W-:Y:S01]  /*0f40*/  IMAD R157, R7, 0x2, R2 ;  /* 0x00000002079d7824 */ /* 0x000fe200078e0202 */
[----:B------:R-:W-:Y:S01]  /*0f50*/  SHF.R.U32.HI R8, RZ, 0x3, R0 ;  /* 0x00000003ff087819 */ /* 0x000fe20000011600 */
[----:B------:R-:W-:Y:S01]  /*0f60*/  IMAD.SHL.U32 R22, R3, 0x4, RZ ;  /* 0x0000000403167824 */ /* 0x000fe200078e00ff */
[----:B------:R-:W-:Y:S01]  /*0f70*/  LOP3.LUT R3, R0, 0x38, R16, 0xf8, !PT ;  /* 0x0000003800037812 */ /* 0x000fe200078ef810 */
[----:B------:R-:W-:Y:S01]  /*0f80*/  IMAD.MOV.U32 R6, RZ, RZ, 0x40 ;  /* 0x00000040ff067424 */ /* 0x000fe200078e00ff */
[----:B------:R-:W-:-:S02]  /*0f90*/  LOP3.LUT R4, R4, 0xfffffe00, RZ, 0xc0, !PT ;  /* 0xfffffe0004047812 */ /* 0x000fc400078ec0ff */
[----:B------:R-:W-:Y:S01]  /*0fa0*/  SHF.R.S32.HI R9, RZ, 0x1f, R18 ;  /* 0x0000001fff097819 */ /* 0x000fe20000011412 */
[----:B------:R-:W-:Y:S01]  /*0fb0*/  IMAD.IADD R9, R18, 0x1, -R5 ;  /* 0x0000000112097824 */ /* 0x000fe200078e0a05 */
[C---:B------:R-:W-:Y:S02]  /*0fc0*/  IADD3 R0, R157.reuse, 0x1e800, RZ ;  /* 0x0001e8009d007810 */ /* 0x040fe40007ffe0ff */
[----:B------:R-:W-:Y:S02]  /*0fd0*/  LOP3.LUT R5, R4, R3, R8, 0xf6, !PT ;  /* 0x0000000304057212 */ /* 0x000fe400078ef608 */
[----:B------:R-:W-:Y:S01]  /*0fe0*/  SEL R3, R6, 0xffffffc0, !P2 ;  /* 0xffffffc006037807 */ /* 0x000fe20005000000 */
[----:B------:R-:W-:Y:S01]  /*0ff0*/  STL [R1+0x64], RZ ;  /* 0x000064ff01007387 */ /* 0x000fe20000100800 */
[----:B------:R-:W-:Y:S02]  /*1000*/  VIADD R7, R157, 0x1e820 ;  /* 0x0001e8209d077836 */ /* 0x000fe40000000000 */
[C---:B------:R-:W-:Y:S01]  /*1010*/  @P1 VIADD R7, R0.reuse, 0xffffffe0 ;  /* 0xffffffe000071836 */ /* 0x040fe20000000000 */
[----:B------:R0:W-:Y:S01]  /*1020*/  STL [R1+0x48], R4 ;  /* 0x0000480401007387 */ /* 0x0001e20000100800 */
[----:B------:R-:W-:-:S03]  /*1030*/  IMAD.IADD R0, R0, 0x1, R3 ;  /* 0x0000000100007824 */ /* 0x000fc600078e0203 */
[----:B------:R-:W-:Y:S01]  /*1040*/  STL [R1+0x34], R9 ;  /* 0x0000340901007387 */ /* 0x000fe20000100800 */
[----:B0-----:R-:W-:-:S03]  /*1050*/  IMAD R4, R5, 0x2, R2 ;  /* 0x0000000205047824 */ /* 0x001fc600078e0202 */
[----:B------:R-:W-:Y:S04]  /*1060*/  STL [R1+0x4c], R7 ;  /* 0x00004c0701007387 */ /* 0x000fe80000100800 */
[----:B------:R0:W-:Y:S04]  /*1070*/  STL [R1+0x70], R4 ;  /* 0x0000700401007387 */ /* 0x0001e80000100800 */
[----:B------:R1:W-:Y:S01]  /*1080*/  STL [R1+0x8], R0 ;  /* 0x0000080001007387 */ /* 0x0003e20000100800 */
[----:B0-----:R-:W-:Y:S01]  /*1090*/  IADD3 R4, R3, R7, RZ ;  /* 0x0000000703047210 */ /* 0x001fe20007ffe0ff */
[----:B------:R-:W-:-:S02]  /*10a0*/  VIADD R3, R7, 0x6000 ;  /* 0x0000600007037836 */ /* 0x000fc40000000000 */
[----:B-1----:R-:W-:Y:S02]  /*10b0*/  VIADD R0, R7, 0xc000 ;  /* 0x0000c00007007836 */ /* 0x002fe40000000000 */
[----:B------:R0:W-:Y:S04]  /*10c0*/  STL [R1+0x4], R4 ;  /* 0x0000040401007387 */ /* 0x0001e80000100800 */
[----:B------:R0:W-:Y:S04]  /*10d0*/  STL [R1+0x50], R0 ;  /* 0x0000500001007387 */ /* 0x0001e80000100800 */
[----:B------:R0:W-:Y:S01]  /*10e0*/  STL [R1+0x54], R3 ;  /* 0x0000540301007387 */ /* 0x0001e20000100800 */
[----:B------:R-:W-:Y:S01]  /*10f0*/  IMAD.MOV.U32 R19, RZ, RZ, RZ ;  /* 0x000000ffff137224 */ /* 0x000fe200078e00ff */
[----:B------:R-:W-:Y:S01]  /*1100*/  CS2R R152, SRZ ;  /* 0x0000000000987805 */ /* 0x000fe2000001ff00 */
[----:B------:R-:W-:-:S02]  /*1110*/  IMAD.MOV.U32 R156, RZ, RZ, RZ ;  /* 0x000000ffff9c7224 */ /* 0x000fc400078e00ff */
[----:B------:R-:W-:Y:S01]  /*1120*/  VIADD R154, R22, 0x10 ;  /* 0x00000010169a7836 */ /* 0x000fe20000000000 */
[----:B0-2---:R-:W-:-:S07]  /*1130*/  LOP3.LUT R155, R14, 0x1, RZ, 0xfc, !PT ;  /* 0x000000010e9b7812 */ /* 0x005fce00078efcff */
.L_x_12667:
[----:B01-3--:R-:W0:Y:S02]  /*1140*/  LDC.64 R4, c[0x0][0xc88] ;  /* 0x00032200ff047b82 */ /* 0x00be240000000a00 */
[----:B0-----:R-:W-:-:S05]  /*1150*/  IMAD.WIDE R4, R35, 0x4, R4 ;  /* 0x0000000423047825 */ /* 0x001fca00078e0204 */
[----:B--2-4-:R-:W2:Y:S01]  /*1160*/  LDG.E R38, desc[UR56][R4.64] ;  /* 0x0000003804267981 */ /* 0x014ea2000c1e1900 */
        /* <DEDUP_REMOVED lines=35> */
[----:B------:R-:W-:Y:S01]  /*13a0*/  MOV R27, UR5 ;  /* 0x00000005001b7c02 */ /* 0x000fe20008000f00 */
        /* <DEDUP_REMOVED lines=11> */
.L_x_12538:
        /* <DEDUP_REMOVED lines=15> */
.L_x_12539:
[----:B------:R-:W-:Y:S05]  /*1550*/  @!P0 BRA `(.L_x_12540) ;  /* 0x00000000000c8947 */ /* 0x000fea0003800000 */
[----:B------:R-:W2:Y:S04]  /*1560*/  LDG.E R3, desc[UR56][R8.64] ;  /* 0x0000003808037981 */ /* 0x000ea8000c1e1900 */
[----:B------:R-:W2:Y:S02]  /*1570*/  LDG.E R32, desc[UR56][R8.64+0x4] ;  /* 0x0000043808207981 */ /* 0x000ea4000c1e1900 */
[----:B--2---:R-:W-:-:S07]  /*1580*/  IMAD.IADD R32, R32, 0x1, -R3 ;  /* 0x0000000120207824 */ /* 0x004fce00078e0a03 */
.L_x_12540:
[----:B------:R-:W-:Y:S01]  /*1590*/  ULDC.64 UR4, c[0x0][0xa10] ;  /* 0x0002840000047ab9 */ /* 0x000fe20000000a00 */
[----:B------:R-:W2:Y:S01]  /*15a0*/  LDL.LU R34, [R1] ;  /* 0x0000000001227983 */ /* 0x000ea20000300800 */
[----:B------:R-:W-:-:S04]  /*15b0*/  ISETP.NE.U32.AND P0, PT, RZ, UR4, PT ;  /* 0x00000004ff007c0c */ /* 0x000fc8000bf05070 */
[----:B------:R-:W-:Y:S01]  /*15c0*/  ISETP.NE.AND.EX P0, PT, RZ, UR5, PT, P0 ;  /* 0x00000005ff007c0c */ /* 0x000fe2000bf05300 */
[----:B------:R-:W-:-:S12]  /*15d0*/  ULDC.64 UR4, c[0x0][0xa30] ;  /* 0x00028c0000047ab9 */ /* 0x000fd80000000a00 */
[----:B0-----:R-:W0:Y:S02]  /*15e0*/  @P0 LDC.64 R4, c[0x0][0xa10] ;  /* 0x00028400ff040b82 */ /* 0x001e240000000a00 */
[----:B0-----:R-:W-:-:S05]  /*15f0*/  @P0 IMAD.WIDE R4, R38, 0x4, R4 ;  /* 0x0000000426040825 */ /* 0x001fca00078e0204 */
[----:B------:R-:W3:Y:S04]  /*1600*/  @P0 LDG.E R0, desc[UR56][R4.64] ;  /* 0x0000003804000981 */ /* 0x000ee8000c1e1900 */
[----:B------:R-:W3:Y:S01]  /*1610*/  @P0 LDG.E R3, desc[UR56][R4.64+0x4] ;  /* 0x0000043804030981 */ /* 0x000ee2000c1e1900 */
[----:B------:R-:W-:Y:S01]  /*1620*/  ISETP.NE.U32.AND P1, PT, RZ, UR4, PT ;  /* 0x00000004ff007c0c */ /* 0x000fe2000bf25070 */
[----:B-----5:R-:W-:-:S03]  /*1630*/  IMAD.MOV.U32 R25, RZ, RZ, R32 ;  /* 0x000000ffff197224 */ /* 0x020fc600078e0020 */
[----:B------:R-:W-:-:S13]  /*1640*/  ISETP.NE.AND.EX P1, PT, RZ, UR5, PT, P1 ;  /* 0x00000005ff007c0c */ /* 0x000fda000bf25310 */
[----:B------:R-:W-:-:S04]  /*1650*/  @P1 IADD3 R6, P2, R36, UR4, RZ ;  /* 0x0000000424061c10 */ /* 0x000fc8000ff5e0ff */
[----:B------:R-:W-:-:S05]  /*1660*/  @P1 IADD3.X R7, R37, UR5, RZ, P2, !PT ;  /* 0x0000000525071c10 */ /* 0x000fca00097fe4ff */
[----:B------:R0:W5:Y:S01]  /*1670*/  @P1 LDG.E R25, desc[UR56][R6.64] ;  /* 0x0000003806191981 */ /* 0x000162000c1e1900 */
[----:B------:R-:W-:Y:S01]  /*1680*/  IMAD.IADD R12, R32, 0x1, -R11 ;  /* 0x00000001200c7824 */ /* 0x000fe200078e0a0b */
[----:B------:R-:W-:Y:S01]  /*1690*/  LOP3.LUT R13, R10, 0xff, RZ, 0xc0, !PT ;  /* 0x000000ff0a0d7812 */ /* 0x000fe200078ec0ff */
[----:B------:R-:W-:Y:S01]  /*16a0*/  BSSY B0, `(.L_x_12541) ;  /* 0x000002d000007945 */ /* 0x000fe20003800000 */
[----:B------:R-:W-:-:S03]  /*16b0*/  SHF.R.U32.HI R8, RZ, 0x10, R10 ;  /* 0x00000010ff087819 */ /* 0x000fc6000001160a */
[----:B------:R0:W-:Y:S01]  /*16c0*/  STL [R1+0x6c], R13 ;  /* 0x00006c0d01007387 */ /* 0x0001e20000100800 */
        /* <DEDUP_REMOVED lines=9> */
[----:B------:R-:W-:Y:S02]  /*1760*/  IMAD.MOV.U32 R3, RZ, RZ, RZ ;  /* 0x000000ffff037224 */ /* 0x000fe400078e00ff */
        /* <DEDUP_REMOVED lines=32> */
.L_x_12542:
[----:B------:R-:W-:Y:S05]  /*1970*/  BSYNC B0 ;  /* 0x0000000000007941 */ /* 0x000fea0003800000 */
.L_x_12541:
        /* <DEDUP_REMOVED lines=29> */
[----:B0-----:R-:W-:Y:S01]  /*1b50*/  MOV R8, 0x70 ;  /* 0x0000007000087802 */ /* 0x001fe20000000f00 */
[----:B------:R-:W-:Y:S02]  /*1b60*/  IMAD.U32 R6, RZ, RZ, UR4 ;  /* 0x00000004ff067e24 */ /* 0x000fe4000f8e00ff */
[----:B------:R-:W-:-:S02]  /*1b70*/  IMAD.U32 R7, RZ, RZ, UR5 ;  /* 0x00000005ff077e24 */ /* 0x000fc4000f8e00ff */
[----:B------:R-:W-:Y:S02]  /*1b80*/  IMAD.U32 R11, RZ, RZ, UR7 ;  /* 0x00000007ff0b7e24 */ /* 0x000fe4000f8e00ff */
[----:B------:R-:W-:Y:S02]  /*1b90*/  IMAD.MOV.U32 R12, RZ, RZ, 0x1 ;  /* 0x00000001ff0c7424 */ /* 0x000fe400078e00ff */
[----:B-1----:R-:W-:-:S07]  /*1ba0*/  IMAD.MOV.U32 R13, RZ, RZ, RZ ;  /* 0x000000ffff0d7224 */ /* 0x002fce00078e00ff */
[----:B------:R-:W-:-:S07]  /*1bb0*/  LEPC R20, `(.L_x_12545) ;  /* 0x000000001014794e */ /* 0x000fce0000000000 */
[----:B--2--5:R-:W-:Y:S05]  /*1bc0*/  CALL.ABS.NOINC R14 ;  /* 0x000000000e007343 */ /* 0x024fea0003c00000 */
.L_x_12545:
[----:B------:R-:W-:Y:S05]  /*1bd0*/  BSYNC B6 ;  /* 0x0000000000067941 */ /* 0x000fea0003800000 */
.L_x_12544:
        /* <DEDUP_REMOVED lines=20> */
.L_x_12547:
[----:B------:R-:W-:Y:S05]  /*1d20*/  BSYNC B6 ;  /* 0x0000000000067941 */ /* 0x000fea0003800000 */
.L_x_12546:
[----:B------:R-:W-:Y:S01]  /*1d30*/  ULDC.64 UR4, c[0x0][0x9f8] ;  /* 0x00027e0000047ab9 */ /* 0x000fe20000000a00 */
[----:B------:R-:W-:Y:S01]  /*1d40*/  IMAD.MOV.U32 R0, RZ, RZ, R38 ;  /* 0x000000ffff007224 */ /* 0x000fe200078e0026 */
[----:B------:R-:W-:Y:S01]  /*1d50*/  ISETP.NE.U32.AND P0, PT, RZ, UR4, PT ;  /* 0x00000004ff007c0c */ /* 0x000fe2000bf05070 */
[----:B------:R-:W2:Y:S01]  /*1d60*/  LDL R12, [R1+0x34] ;  /* 0x00003400010c7983 */ /* 0x000ea20000100800 */
[----:B------:R-:W0:Y:S02]  /*1d70*/  LDC.64 R58, c[0x0][0x300] ;  /* 0x0000c000ff3a7b82 */ /* 0x000e240000000a00 */
[----:B------:R-:W-:Y:S01]  /*1d80*/  ISETP.NE.AND.EX P0, PT, RZ, UR5, PT, P0 ;  /* 0x00000005ff007c0c */ /* 0x000fe2000bf05300 */
[----:B------:R-:W3:Y:S01]  /*1d90*/  LDL R14, [R1+0x48] ;  /* 0x00004800010e7983 */ /* 0x000ee20000100800 */
[----:B------:R-:W1:Y:S01]  /*1da0*/  S2R R31, SR_TID.X ;  /* 0x00000000001f7919 */ /* 0x000e620000002100 */
[----:B------:R-:W-:-:S03]  /*1db0*/  IADD3 R41, R35, R32, RZ ;  /* 0x0000002023297210 */ /* 0x000fc60007ffe0ff */
[----:B------:R-:W4:Y:S07]  /*1dc0*/  LDC R39, c[0x0][0x3f4] ;  /* 0x0000fd00ff277b82 */ /* 0x000f2e0000000800 */
[----:B------:R-:W-:Y:S01]  /*1dd0*/  @P0 IADD3 R4, P1, R36, UR4, RZ ;  /* 0x0000000424040c10 */ /* 0x000fe2000ff3e0ff */
[----:B------:R-:W4:Y:S03]  /*1de0*/  LDC.64 R20, c[0x0][0x3f8] ;  /* 0x0000fe00ff147b82 */ /* 0x000f260000000a00 */
[----:B------:R-:W-:Y:S01]  /*1df0*/  @P0 IADD3.X R5, R37, UR5, RZ, P1, !PT ;  /* 0x0000000525050c10 */ /* 0x000fe20008ffe4ff */
[----:B------:R-:W-:-:S04]  /*1e00*/  ULDC.64 UR4, c[0x0][0xa08] ;  /* 0x0002820000047ab9 */ /* 0x000fc80000000a00 */
[----:B------:R1:W3:Y:S01]  /*1e10*/  @P0 LDG.E R0, desc[UR56][R4.64] ;  /* 0x0000003804000981 */ /* 0x0002e2000c1e1900 */
[----:B------:R-:W-:Y:S01]  /*1e20*/  SHF.R.S32.HI R43, RZ, 0x1f, R41 ;  /* 0x0000001fff2b7819 */ /* 0x000fe20000011429 */
[-C--:B0-----:R-:W-:Y:S01]  /*1e30*/  IMAD.WIDE.U32 R6, R41, R58.reuse, RZ ;  /* 0x0000003a29067225 */ /* 0x081fe200078e00ff */
[----:B------:R-:W-:Y:S02]  /*1e40*/  ISETP.NE.U32.AND P0, PT, RZ, UR4, PT ;  /* 0x00000004ff007c0c */ /* 0x000fe4000bf05070 */
[----:B------:R-:W-:Y:S01]  /*1e50*/  SHF.R.S32.HI R40, RZ, 0x1f, R18 ;  /* 0x0000001fff287819 */ /* 0x000fe20000011412 */
[----:B------:R-:W-:Y:S01]  /*1e60*/  IMAD R8, R43, R58, RZ ;  /* 0x0000003a2b087224 */ /* 0x000fe200078e02ff */
[----:B------:R-:W-:Y:S01]  /*1e70*/  ISETP.NE.AND.EX P0, PT, RZ, UR5, PT, P0 ;  /* 0x00000005ff007c0c */ /* 0x000fe2000bf05300 */
[----:B------:R-:W-:Y:S01]  /*1e80*/  ULDC.64 UR4, c[0x0][0x308] ;  /* 0x0000c20000047ab9 */ /* 0x000fe20000000a00 */
[----:B------:R-:W-:Y:S01]  /*1e90*/  SHF.R.S32.HI R17, RZ, 0x1f, R16 ;  /* 0x0000001fff117819 */ /* 0x000fe20000011410 */
[----:B------:R-:W-:-:S04]  /*1ea0*/  IMAD R3, R41, R59, R8 ;  /* 0x0000003b29037224 */ /* 0x000fc800078e0208 */
[----:B------:R-:W-:Y:S01]  /*1eb0*/  IMAD.IADD R7, R7, 0x1, R3 ;  /* 0x0000000107077824 */ /* 0x000fe200078e0203 */
[----:B-1----:R-:W-:Y:S01]  /*1ec0*/  SHF.R.U32.HI R38, RZ, 0x7, R31 ;  /* 0x00000007ff267819 */ /* 0x002fe2000001161f */
[----:B------:R-:W-:-:S03]  /*1ed0*/  IMAD.WIDE.U32 R4, R42, UR4, R6 ;  /* 0x000000042a047c25 */ /* 0x000fc6000f8e0006 */
[----:B------:R-:W-:Y:S01]  /*1ee0*/  ISETP.NE.AND P6, PT, R38, 0x1, PT ;  /* 0x000000012600780c */ /* 0x000fe20003fc5270 */
[----:B------:R-:W0:Y:S01]  /*1ef0*/  LDC.64 R6, c[0x0][0x408] ;  /* 0x00010200ff067b82 */ /* 0x000e220000000a00 */
[----:B------:R-:W-:Y:S01]  /*1f00*/  IMAD R5, R42, UR5, R5 ;  /* 0x000000052a057c24 */ /* 0x000fe2000f8e0205 */
[----:B------:R-:W-:Y:S01]  /*1f10*/  ULDC.64 UR4, c[0x0][0x310] ;  /* 0x0000c40000047ab9 */ /* 0x000fe20000000a00 */
[----:B------:R-:W-:-:S03]  /*1f20*/  SHF.R.S32.HI R23, RZ, 0x1f, R22 ;  /* 0x0000001fff177819 */ /* 0x000fc60000011416 */
[----:B----4-:R-:W-:-:S04]  /*1f30*/  IMAD.WIDE.U32 R56, R18, R20, R22 ;  /* 0x0000001412387225 */ /* 0x010fc800078e0016 */
[----:B------:R-:W-:Y:S02]  /*1f40*/  VIADD R95, R38, 0x8 ;  /* 0x00000008265f7836 */ /* 0x000fe40000000000 */
[----:B------:R-:W-:-:S04]  /*1f50*/  VIADD R32, R18, 0x60 ;  /* 0x0000006012207836 */ /* 0x000fc80000000000 */
[----:B------:R-:W-:-:S05]  /*1f60*/  IMAD.SHL.U32 R32, R32, 0x40, RZ ;  /* 0x0000004020207824 */ /* 0x000fca00078e00ff */
[----:B------:R-:W-:Y:S01]  /*1f70*/  LOP3.LUT R32, R32, 0x1c0, RZ, 0xc0, !PT ;  /* 0x000001c020207812 */ /* 0x000fe200078ec0ff */
[----:B------:R-:W-:-:S03]  /*1f80*/  IMAD R31, R21, 0xc0, RZ ;  /* 0x000000c0151f7824 */ /* 0x000fc600078e02ff */
[----:B------:R-:W-:Y:S01]  /*1f90*/  SHF.R.U32.HI R32, RZ, 0x3, R32 ;  /* 0x00000003ff207819 */ /* 0x000fe20000011620 */
[----:B------:R-:W-:Y:S02]  /*1fa0*/  IMAD R73, R59, 0xc0, RZ ;  /* 0x000000c03b497824 */ /* 0x000fe400078e02ff */
[----:B0-----:R-:W-:Y:S02]  /*1fb0*/  IMAD R71, R7, 0xc0, RZ ;  /* 0x000000c007477824 */ /* 0x001fe400078e02ff */
[----:B------:R-:W-:Y:S01]  /*1fc0*/  VIADD R77, R16, 0x20 ;  /* 0x00000020104d7836 */ /* 0x000fe20000000000 */
[----:B------:R-:W-:Y:S01]  /*1fd0*/  SHF.L.U32 R74, R39, 0x1, RZ ;  /* 0x00000001274a7819 */ /* 0x000fe200000006ff */
[C---:B--2---:R-:W-:Y:S01]  /*1fe0*/  IMAD.SHL.U32 R78, R12.reuse, 0x40, RZ ;  /* 0x000000400c4e7824 */ /* 0x044fe200078e00ff */
[----:B------:R-:W-:Y:S01]  /*1ff0*/  LOP3.LUT P1, RZ, R12, 0x4, RZ, 0xc0, !PT ;  /* 0x000000040cff7812 */ /* 0x000fe2000782c0ff */
[----:B------:R-:W-:-:S05]  /*2000*/  VIADD R12, R18, 0x60 ;  /* 0x00000060120c7836 */ /* 0x000fca0000000000 */
[----:B------:R-:W-:Y:S02]  /*2010*/  SHF.R.S32.HI R76, RZ, 0x1f, R12 ;  /* 0x0000001fff4c7819 */ /* 0x000fe4000001140c */
[----:B------:R-:W0:Y:S01]  /*2020*/  S2R R12, SR_TID.X ;  /* 0x00000000000c7919 */ /* 0x000e220000002100 */
[----:B---3--:R-:W-:Y:S02]  /*2030*/  SHF.R.S32.HI R3, RZ, 0x1f, R0 ;  /* 0x0000001fff037819 */ /* 0x008fe40000011400 */
[----:B------:R-:W-:Y:S02]  /*2040*/  SEL R61, R0, RZ, !P0 ;  /* 0x000000ff003d7207 */ /* 0x000fe40004000000 */
[----:B------:R-:W-:-:S03]  /*2050*/  SEL R10, R3, RZ, !P0 ;  /* 0x000000ff030a7207 */ /* 0x000fc60004000000 */
[----:B------:R-:W-:-:S04]  /*2060*/  IMAD.WIDE.U32 R62, R61, UR4, R4 ;  /* 0x000000043d3e7c25 */ /* 0x000fc8000f8e0004 */
[----:B------:R-:W-:Y:S02]  /*2070*/  IMAD R0, R10, UR4, RZ ;  /* 0x000000040a007c24 */ /* 0x000fe4000f8e02ff */
[----:B------:R-:W-:-:S04]  /*2080*/  IMAD.WIDE.U32 R4, R18, R58, R16 ;  /* 0x0000003a12047225 */ /* 0x000fc800078e0010 */
[----:B------:R-:W-:Y:S01]  /*2090*/  IMAD R3, R61, UR5, R0 ;  /* 0x000000053d037c24 */ /* 0x000fe2000f8e0200 */
[----:B------:R-:W-:Y:S05]  /*20a0*/  @!P6 WARPSYNC.ALL ;  /* 0x000000000000e948 */ /* 0x000fea0003800000 */
[----:B------:R-:W-:Y:S01]  /*20b0*/  IMAD R0, R40, R58, RZ ;  /* 0x0000003a28007224 */ /* 0x000fe200078e02ff */
[----:B------:R-:W-:Y:S01]  /*20c0*/  ULDC.64 UR4, c[0x0][0x330] ;  /* 0x0000cc0000047ab9 */ /* 0x000fe20000000a00 */
[----:B------:R-:W-:Y:S01]  /*20d0*/  IMAD.IADD R80, R63, 0x1, R3 ;  /* 0x000000013f507824 */ /* 0x000fe200078e0203 */
[----:B------:R-:W-:Y:S01]  /*20e0*/  @!P6 BAR.SYNC.DEFER_BLOCKING 0x9, 0x100 ;  /* 0x024400000000eb1d */ /* 0x000fe20000010000 */
[----:B------:R-:W-:Y:S01]  /*20f0*/  IMAD.WIDE.U32 R8, R42, UR4, R16 ;  /* 0x000000042a087c25 */ /* 0x000fe2000f8e0010 */
[----:B------:R-:W-:-:S03]  /*2100*/  IADD3 R81, P0, R62, R4, RZ ;  /* 0x000000043e517210 */ /* 0x000fc60007f1e0ff */
[----:B------:R-:W-:Y:S02]  /*2110*/  IMAD R79, R18, R59, R0 ;  /* 0x0000003b124f7224 */ /* 0x000fe400078e0200 */
[----:B------:R-:W-:Y:S01]  /*2120*/  IMAD R9, R42, UR5, R9 ;  /* 0x000000052a097c24 */ /* 0x000fe2000f8e0209 */
[----:B------:R-:W-:Y:S01]  /*2130*/  ULDC.64 UR4, c[0x0][0x338] ;  /* 0x0000ce0000047ab9 */ /* 0x000fe20000000a00 */
[----:B------:R-:W-:Y:S01]  /*2140*/  IMAD R0, R40, R20, RZ ;  /* 0x0000001428007224 */ /* 0x000fe200078e02ff */
[----:B------:R-:W-:Y:S01]  /*2150*/  IADD3.X R79, R80, R5, R79, P0, !PT ;  /* 0x00000005504f7210 */ /* 0x000fe200007fe44f */
[----:B------:R-:W-:Y:S01]  /*2160*/  IMAD R3, R10, UR4, RZ ;  /* 0x000000040a037c24 */ /* 0x000fe2000f8e02ff */
[----:B------:R-:W-:Y:S01]  /*2170*/  ISETP.GE.AND P0, PT, R16, R39, PT ;  /* 0x000000271000720c */ /* 0x000fe20003f06270 */
[----:B------:R-:W-:Y:S02]  /*2180*/  IMAD.MOV.U32 R42, RZ, RZ, R34 ;  /* 0x000000ffff2a7224 */ /* 0x000fe400078e0022 */
[----:B------:R-:W-:Y:S01]  /*2190*/  IMAD R37, R61, UR5, R3 ;  /* 0x000000053d257c24 */ /* 0x000fe2000f8e0203 */
[----:B------:R-:W-:Y:S01]  /*21a0*/  SEL R3, R39, RZ, P0 ;  /* 0x000000ff27037207 */ /* 0x000fe20000000000 */
[----:B------:R-:W-:-:S02]  /*21b0*/  IMAD R5, R18, R21, R0 ;  /* 0x0000001512057224 */ /* 0x000fc400078e0200 */
[----:B------:R-:W-:Y:S01]  /*21c0*/  IMAD R0, R40, R6, RZ ;  /* 0x0000000628007224 */ /* 0x000fe200078e02ff */
[----:B------:R-:W-:Y:S01]  /*21d0*/  IADD3 R3, R16, R3, RZ ;  /* 0x0000000310037210 */ /* 0x000fe20007ffe0ff */
[----:B------:R-:W-:Y:S01]  /*21e0*/  IMAD.WIDE.U32 R34, R18, R20, R16 ;  /* 0x0000001412227225 */ /* 0x000fe200078e0010 */
[----:B------:R-:W-:-:S03]  /*21f0*/  LOP3.LUT R42, R42, 0xfffffffb, RZ, 0xc0, !PT ;  /* 0xfffffffb2a2a7812 */ /* 0x000fc600078ec0ff */
[----:B------:R-:W-:Y:S02]  /*2200*/  IMAD.IADD R57, R57, 0x1, R5 ;  /* 0x0000000139397824 */ /* 0x000fe400078e0205 */
[----:B------:R-:W-:Y:S01]  /*2210*/  IMAD R13, R18, R7, R0 ;  /* 0x00000007120d7224 */ /* 0x000fe200078e0200 */
[----:B------:R-:W-:Y:S01]  /*2220*/  SHF.R.S32.HI R0, RZ, 0x1f, R3 ;  /* 0x0000001fff007819 */ /* 0x000fe20000011403 */
[----:B------:R-:W-:Y:S01]  /*2230*/  IMAD.IADD R35, R5, 0x1, R35 ;  /* 0x0000000105237824 */ /* 0x000fe200078e0223 */
[----:B-----5:R-:W-:Y:S01]  /*2240*/  SHF.R.S32.HI R5, RZ, 0x1f, R25 ;  /* 0x0000001fff057819 */ /* 0x020fe20000011419 */
[----:B0-----:R-:W-:Y:S01]  /*2250*/  VIADD R38, R12, 0xffffff80 ;  /* 0xffffff800c267836 */ /* 0x001fe20000000000 */
[----:B------:R-:W-:Y:S02]  /*2260*/  LEA.HI R3, R0, R3, RZ, 0x3 ;  /* 0x0000000300037211 */ /* 0x000fe400078f18ff */
[----:B------:R-:W-:Y:S01]  /*2270*/  @P1 LOP3.LUT R42, R42, 0x4, RZ, 0xfc, !PT ;  /* 0x000000042a2a1812 */ /* 0x000fe200078efcff */
[----:B------:R-:W-:Y:S01]  /*2280*/  IMAD R0, R5, R6, RZ ;  /* 0x0000000605007224 */ /* 0x000fe200078e02ff */
[----:B------:R-:W-:Y:S01]  /*2290*/  LOP3.LUT R78, R78, 0x1c0, RZ, 0xc0, !PT ;  /* 0x000001c04e4e7812 */ /* 0x000fe200078ec0ff */
[----:B------:R-:W-:Y:S01]  /*22a0*/  VIADD R12, R18, 0x60 ;  /* 0x00000060120c7836 */ /* 0x000fe20000000000 */
[----:B------:R-:W-:Y:S01]  /*22b0*/  SHF.R.S32.HI R36, RZ, 0x1f, R38 ;  /* 0x0000001fff247819 */ /* 0x000fe20000011426 */
[----:B------:R-:W-:Y:S01]  /*22c0*/  IMAD R15, R25, R7, R0 ;  /* 0x00000007190f7224 */ /* 0x000fe200078e0200 */
[----:B------:R0:W-:Y:S01]  /*22d0*/  STL [R1], R42 ;  /* 0x0000002a01007387 */ /* 0x0001e20000100800 */
[----:B------:R-:W-:Y:S01]  /*22e0*/  SHF.R.U32.HI R75, RZ, 0x3, R78 ;  /* 0x00000003ff4b7819 */ /* 0x000fe2000001164e */
[----:B------:R-:W-:Y:S01]  /*22f0*/  IMAD.SHL.U32 R12, R12, 0x40, RZ ;  /* 0x000000400c0c7824 */ /* 0x000fe200078e00ff */
[----:B------:R-:W-:-:S02]  /*2300*/  LOP3.LUT R0, R78, 0x18, R16, 0xf8, !PT ;  /* 0x000000184e007812 */ /* 0x000fc400078ef810 */
[----:B------:R-:W-:Y:S01]  /*2310*/  LEA.HI R36, R36, R38, RZ, 0x5 ;  /* 0x0000002624247211 */ /* 0x000fe200078f28ff */
[----:B------:R-:W-:Y:S01]  /*2320*/  IMAD.WIDE.U32 R60, R61, UR4, R8 ;  /* 0x000000043d3c7c25 */ /* 0x000fe2000f8e0008 */
[----:B------:R-:W-:Y:S01]  /*2330*/  LOP3.LUT R0, R0, R75, RZ, 0x3c, !PT ;  /* 0x0000004b00007212 */ /* 0x000fe200078e3cff */
[----:B------:R-:W-:Y:S01]  /*2340*/  ULDC UR4, c[0x0][0x2f4] ;  /* 0x0000bd0000047ab9 */ /* 0x000fe20000000800 */
[----:B------:R-:W-:Y:S01]  /*2350*/  SHF.R.S32.HI R36, RZ, 0x5, R36 ;  /* 0x00000005ff247819 */ /* 0x000fe20000011424 */
[----:B------:R-:W-:Y:S01]  /*2360*/  IMAD.WIDE.U32 R10, R18, R6, R22 ;  /* 0x00000006120a7225 */ /* 0x000fe200078e0016 */
[----:B------:R-:W-:-:S03]  /*2370*/  LOP3.LUT R12, R12, 0x1c0, RZ, 0xc0, !PT ;  /* 0x000001c00c0c7812 */ /* 0x000fc600078ec0ff */
[----:B------:R-:W-:Y:S01]  /*2380*/  IMAD.WIDE.U32 R8, R18, R6, R16 ;  /* 0x0000000612087225 */ /* 0x000fe200078e0010 */
[----:B------:R-:W-:-:S03]  /*2390*/  LOP3.LUT R12, R12, 0x38, R3, 0xf8, !PT ;  /* 0x000000380c0c7812 */ /* 0x000fc600078ef803 */
[-C--:B------:R-:W-:Y:S02]  /*23a0*/  IMAD R4, R5, R20.reuse, RZ ;  /* 0x0000001405047224 */ /* 0x080fe400078e02ff */
[----:B------:R-:W-:Y:S01]  /*23b0*/  IMAD R70, R36, 0x200, R0 ;  /* 0x0000020024467824 */ /* 0x000fe200078e0200 */
[----:B------:R-:W-:Y:S01]  /*23c0*/  LOP3.LUT R0, R78, 0x38, R3, 0xf8, !PT ;  /* 0x000000384e007812 */ /* 0x000fe200078ef803 */
[----:B------:R-:W-:Y:S02]  /*23d0*/  IMAD.IADD R11, R11, 0x1, R13 ;  /* 0x000000010b0b7824 */ /* 0x000fe400078e020d */
[----:B------:R-:W-:Y:S02]  /*23e0*/  IMAD.IADD R9, R13, 0x1, R9 ;  /* 0x000000010d097824 */ /* 0x000fe400078e0209 */
[C---:B------:R-:W-:Y:S01]  /*23f0*/  IMAD R13, R25.reuse, R21, R4 ;  /* 0x00000015190d7224 */ /* 0x040fe200078e0204 */
[----:B------:R-:W-:Y:S01]  /*2400*/  IADD3 R4, P1, R18, R41, RZ ;  /* 0x0000002912047210 */ /* 0x000fe20007f3e0ff */
[----:B------:R-:W-:Y:S01]  /*2410*/  IMAD.WIDE.U32 R56, R25, R20, R56 ;  /* 0x0000001419387225 */ /* 0x000fe200078e0038 */
[----:B------:R-:W-:-:S03]  /*2420*/  LOP3.LUT R0, R0, R75, RZ, 0x3c, !PT ;  /* 0x0000004b00007212 */ /* 0x000fc600078e3cff */
[----:B------:R-:W-:Y:S01]  /*2430*/  IMAD.WIDE.U32 R34, R25, R20, R34 ;  /* 0x0000001419227225 */ /* 0x000fe200078e0022 */
[----:B------:R-:W-:-:S03]  /*2440*/  LOP3.LUT R12, R12, R32, RZ, 0x3c, !PT ;  /* 0x000000200c0c7212 */ /* 0x000fc600078e3cff */
[----:B------:R-:W-:Y:S01]  /*2450*/  IMAD.WIDE.U32 R20, R20, 0xc0, RZ ;  /* 0x000000c014147825 */ /* 0x000fe200078e00ff */
[----:B------:R-:W-:-:S03]  /*2460*/  LOP3.LUT R65, R3, 0xfffffff8, RZ, 0xc0, !PT ;  /* 0xfffffff803417812 */ /* 0x000fc600078ec0ff */
[----:B------:R-:W-:-:S04]  /*2470*/  IMAD.WIDE.U32 R10, R25, R6, R10 ;  /* 0x00000006190a7225 */ /* 0x000fc800078e000a */
[----:B------:R-:W-:Y:S01]  /*2480*/  IMAD.WIDE.U32 R8, R25, R6, R8 ;  /* 0x0000000619087225 */ /* 0x000fe200078e0008 */
[----:B------:R-:W-:-:S03]  /*2490*/  SHF.R.S32.HI R64, RZ, 0x3, R3 ;  /* 0x00000003ff407819 */ /* 0x000fc60000011403 */
[----:B------:R-:W-:-:S04]  /*24a0*/  IMAD.WIDE.U32 R58, R58, 0xc0, RZ ;  /* 0x000000c03a3a7825 */ /* 0x000fc800078e00ff */
[----:B------:R-:W-:Y:S01]  /*24b0*/  IMAD.WIDE.U32 R6, R6, 0xc0, RZ ;  /* 0x000000c006067825 */ /* 0x000fe200078e00ff */
[----:B------:R-:W-:-:S03]  /*24c0*/  IADD3 R68, R13, R35, RZ ;  /* 0x000000230d447210 */ /* 0x000fc60007ffe0ff */
[----:B------:R-:W-:Y:S01]  /*24d0*/  IMAD.IADD R72, R21, 0x1, R31 ;  /* 0x0000000115487824 */ /* 0x000fe200078e021f */
[----:B------:R-:W-:Y:S01]  /*24e0*/  LEA R31, R36, R0, 0x9 ;  /* 0x00000000241f7211 */ /* 0x000fe200078e48ff */
[----:B------:R-:W-:Y:S01]  /*24f0*/  IMAD.X R5, R40, 0x1, R43, P1 ;  /* 0x0000000128057824 */ /* 0x000fe200008e062b */
[----:B------:R-:W-:Y:S01]  /*2500*/  ISETP.GE.AND P1, PT, R16, UR4, PT ;  /* 0x0000000410007c0c */ /* 0x000fe2000bf26270 */
[----:B------:R-:W-:Y:S01]  /*2510*/  IMAD.IADD R73, R59, 0x1, R73 ;  /* 0x000000013b497824 */ /* 0x000fe200078e0249 */
[----:B------:R-:W-:Y:S01]  /*2520*/  ISETP.GE.AND P2, PT, R77, UR4, PT ;  /* 0x000000044d007c0c */ /* 0x000fe2000bf46270 */
[----:B------:R-:W-:Y:S01]  /*2530*/  IMAD.IADD R71, R7, 0x1, R71 ;  /* 0x0000000107477824 */ /* 0x000fe200078e0247 */
[----:B------:R-:W-:Y:S01]  /*2540*/  SHF.R.S32.HI R32, RZ, 0x1f, R65 ;  /* 0x0000001fff207819 */ /* 0x000fe20000011441 */
[----:B------:R-:W-:Y:S02]  /*2550*/  IMAD.IADD R69, R57, 0x1, R13 ;  /* 0x0000000139457824 */ /* 0x000fe400078e020d */
[----:B------:R-:W-:-:S02]  /*2560*/  IMAD.IADD R67, R11, 0x1, R15 ;  /* 0x000000010b437824 */ /* 0x000fc400078e020f */
[----:B------:R-:W-:Y:S02]  /*2570*/  IMAD.IADD R66, R15, 0x1, R9 ;  /* 0x000000010f427824 */ /* 0x000fe400078e0209 */
[----:B------:R-:W-:Y:S02]  /*2580*/  IMAD.IADD R3, R14, 0x1, R12 ;  /* 0x000000010e037824 */ /* 0x000fe400078e020c */
[----:B0-----:R-:W-:-:S07]  /*2590*/  IMAD.IADD R0, R61, 0x1, R37 ;  /* 0x000000013d007824 */ /* 0x001fce00078e0225 */
.L_x_12597:
[----:B------:R-:W2:Y:S01]  /*25a0*/  LDL R39, [R1+0x34] ;  /* 0x0000340001277983 */ /* 0x000ea20000100800 */
[----:B------:R-:W0:Y:S03]  /*25b0*/  LDC.64 R90, c[0x0][0x300] ;  /* 0x0000c000ff5a7b82 */ /* 0x000e260000000a00 */
[----:B------:R-:W3:Y:S01]  /*25c0*/  LDL.LU R38, [R1] ;  /* 0x0000000001267983 */ /* 0x000ee20000300800 */
[----:B------:R-:W-:Y:S01]  /*25d0*/  VIADD R37, R29, 0xffffffff ;  /* 0xffffffff1d257836 */ /* 0x000fe20000000000 */
[----:B------:R-:W-:Y:S05]  /*25e0*/  YIELD ;  /* 0x0000000000007946 */ /* 0x000fea0003800000 */
[----:B------:R-:W1:Y:S01]  /*25f0*/  LDC.64 R84, c[0x0][0x2e8] ;  /* 0x0000ba00ff547b82 */ /* 0x000e620000000a00 */
[----:B------:R-:W-:Y:S01]  /*2600*/  SHF.R.S32.HI R36, RZ, 0x1f, R37 ;  /* 0x0000001fff247819 */ /* 0x000fe20000011425 */
[-C--:B------:R-:W-:Y:S01]  /*2610*/  IMAD R13, R73, R37.reuse, RZ ;  /* 0x00000025490d7224 */ /* 0x080fe200078e02ff */
[----:B------:R-:W-:Y:S01]  /*2620*/  BSSY B0, `(.L_x_12548) ;  /* 0x00002c9000007945 */ /* 0x000fe20003800000 */
[----:B------:R-:W-:-:S04]  /*2630*/  IMAD.WIDE.U32 R88, R58, R37, RZ ;  /* 0x000000253a587225 */ /* 0x000fc800078e00ff */
[----:B------:R-:W-:Y:S01]  /*2640*/  IMAD R13, R36, R58, R13 ;  /* 0x0000003a240d7224 */ /* 0x000fe200078e020d */
[----:B------:R-:W-:Y:S01]  /*2650*/  IADD3 R14, P3, R81, R88, RZ ;  /* 0x00000058510e7210 */ /* 0x000fe20007f7e0ff */
[----:B------:R-:W4:Y:S01]  /*2660*/  LDC R92, c[0x0][0x3f4] ;  /* 0x0000fd00ff5c7b82 */ /* 0x000f220000000800 */
[----:B------:R-:W-:Y:S02]  /*2670*/  IMAD R87, R19, 0x3000, R70 ;  /* 0x0000300013577824 */ /* 0x000fe400078e0246 */
[----:B------:R-:W-:Y:S02]  /*2680*/  IMAD.IADD R89, R89, 0x1, R13 ;  /* 0x0000000159597824 */ /* 0x000fe400078e020d */
[----:B0-----:R-:W-:Y:S02]  /*2690*/  IMAD R29, R91, 0x60, RZ ;  /* 0x000000605b1d7824 */ /* 0x001fe400078e02ff */
[----:B------:R-:W-:-:S04]  /*26a0*/  IMAD.WIDE.U32 R12, R90, 0x60, R88 ;  /* 0x000000605a0c7825 */ /* 0x000fc800078e0058 */
[----:B------:R-:W-:Y:S01]  /*26b0*/  IMAD.X R15, R89, 0x1, R79, P3 ;  /* 0x00000001590f7824 */ /* 0x000fe200018e064f */
[----:B------:R-:W-:Y:S01]  /*26c0*/  IADD3 R12, P3, R81, R12, RZ ;  /* 0x0000000c510c7210 */ /* 0x000fe20007f7e0ff */
[----:B------:R-:W-:-:S03]  /*26d0*/  VIADD R83, R87, 0x20 ;  /* 0x0000002057537836 */ /* 0x000fc60000000000 */
[----:B------:R-:W-:Y:S01]  /*26e0*/  IADD3.X R13, R79, R13, R29, P3, !PT ;  /* 0x0000000d4f0d7210 */ /* 0x000fe20001ffe41d */
[----:B------:R-:W-:Y:S01]  /*26f0*/  IMAD.MOV.U32 R29, RZ, RZ, R37 ;  /* 0x000000ffff1d7224 */ /* 0x000fe200078e0025 */
[----:B-1----:R-:W-:-:S04]  /*2700*/  LEA R42, P3, R14, R84, 0x1 ;  /* 0x000000540e2a7211 */ /* 0x002fc800078608ff */
[----:B------:R-:W-:Y:S02]  /*2710*/  LEA.HI.X R43, R14, R85, R15, 0x1, P3 ;  /* 0x000000550e2b7211 */ /* 0x000fe400018f0c0f */
[----:B------:R-:W-:-:S04]  /*2720*/  LEA R40, P3, R12, R84, 0x1 ;  /* 0x000000540c287211 */ /* 0x000fc800078608ff */
[----:B------:R-:W-:Y:S02]  /*2730*/  LEA.HI.X R41, R12, R85, R13, 0x1, P3 ;  /* 0x000000550c297211 */ /* 0x000fe400018f0c0d */
[----:B------:R-:W-:Y:S02]  /*2740*/  ISETP.GT.AND P3, PT, R37, R30, PT ;  /* 0x0000001e2500720c */ /* 0x000fe40003f64270 */
[----:B--2---:R-:W-:Y:S02]  /*2750*/  LOP3.LUT P4, RZ, R39, 0x4, RZ, 0xc0, !PT ;  /* 0x0000000427ff7812 */ /* 0x004fe4000788c0ff */
[----:B---3--:R-:W-:-:S09]  /*2760*/  LOP3.LUT R38, R38, 0xfffffffd, RZ, 0xc0, !PT ;  /* 0xfffffffd26267812 */ /* 0x008fd200078ec0ff */
[----:B------:R-:W-:Y:S02]  /*2770*/  @P3 LOP3.LUT R38, R38, 0x2, RZ, 0xfc, !PT ;  /* 0x0000000226263812 */ /* 0x000fe400078efcff */
[----:B----4-:R-:W-:-:S03]  /*2780*/  ISETP.GE.AND P3, PT, R92, 0x1, PT ;  /* 0x000000015c00780c */ /* 0x010fc60003f66270 */
[----:B------:R0:W-:Y:S01]  /*2790*/  STL [R1], R38 ;  /* 0x0000002601007387 */ /* 0x0001e20000100800 */
[C---:B------:R-:W-:Y:S01]  /*27a0*/  @P4 IADD3 R83, R87.reuse, -0x20, RZ ;  /* 0xffffffe057534810 */ /* 0x040fe20007ffe0ff */
[----:B------:R-:W-:-:S04]  /*27b0*/  IMAD R87, R87, 0x2, R28 ;  /* 0x0000000257577824 */ /* 0x000fc800078e021c */
[----:B------:R-:W-:-:S04]  /*27c0*/  IMAD R83, R83, 0x2, R28 ;  /* 0x0000000253537824 */ /* 0x000fc800078e021c */
[----:B0-----:R-:W-:Y:S05]  /*27d0*/  @!P3 BRA `(.L_x_12549) ;  /* 0x00000028004cb947 */ /* 0x001fea0003800000 */
        /* <DEDUP_REMOVED lines=29> */
[----:B------:R-:W-:-:S04]  /*29b0*/  IADD3 R15, P3, R10, R48, RZ ;  /* 0x000000300a0f7210 */ /* 0x000fc80007f7e0ff */
        /* <DEDUP_REMOVED lines=14> */
.L_x_12552:
[----:B------:R-:W-:Y:S05]  /*2aa0*/  BSYNC B1 ;  /* 0x0000000000017941 */ /* 0x000fea0003800000 */
.L_x_12551:
[----:B0-----:R-:W-:Y:S01]  /*2ab0*/  VIADD R12, R18, 0x60 ;  /* 0x00000060120c7836 */ /* 0x001fe20000000000 */
[----:B------:R-:W-:Y:S01]  /*2ac0*/  BSSY B1, `(.L_x_12553) ;  /* 0x0000021000017945 */ /* 0x000fe20003800000 */
[----:B-----5:R-:W-:Y:S02]  /*2ad0*/  IMAD.MOV.U32 R90, RZ, RZ, R52 ;  /* 0x000000ffff5a7224 */ /* 0x020fe400078e0034 */
[----:B------:R-:W-:Y:S01]  /*2ae0*/  IMAD.MOV.U32 R91, RZ, RZ, R53 ;  /* 0x000000ffff5b7224 */ /* 0x000fe200078e0035 */
[----:B------:R-:W-:-:S13]  /*2af0*/  ISETP.GE.AND P5, PT, R12, R86, PT ;  /* 0x000000560c00720c */ /* 0x000fda0003fa6270 */
[----:B------:R-:W-:Y:S05]  /*2b00*/  @P5 BRA `(.L_x_12554) ;  /* 0x0000000000705947 */ /* 0x000fea0003800000 */
[----:B------:R-:W0:Y:S01]  /*2b10*/  LDC.64 R12, c[0x0][0x3f8] ;  /* 0x0000fe00ff0c7b82 */ /* 0x000e220000000a00 */
        /* <DEDUP_REMOVED lines=27> */
.L_x_12554:
[----:B------:R-:W-:Y:S05]  /*2cd0*/  BSYNC B1 ;  /* 0x0000000000017941 */ /* 0x000fea0003800000 */
.L_x_12553:
[----:B0-----:R-:W-:Y:S01]  /*2ce0*/  IMAD.MOV.U32 R12, RZ, RZ, R84 ;  /* 0x000000ffff0c7224 */ /* 0x001fe200078e0054 */
        /* <DEDUP_REMOVED lines=8> */
[----:B------:R-:W-:Y:S02]  /*2d70*/  ISETP.NE.AND P3, PT, R155, 0x3, PT ;  /* 0x000000039b00780c */ /* 0x000fe40003f65270 */
        /* <DEDUP_REMOVED lines=13> */
[----:B------:R-:W-:-:S04]  /*2e50*/  PRMT R49, R12, 0x5410, R13 ;  /* 0x000054100c317816 */ /* 0x000fc8000000000d */
[----:B------:R-:W-:Y:S01]  /*2e60*/  PRMT R51, R14, 0x5410, R15 ;  /* 0x000054100e337816 */ /* 0x000fe2000000000f */
[----:B------:R-:W-:Y:S06]  /*2e70*/  @!P3 BRA `(.L_x_12555) ;  /* 0x000000000004b947 */ /* 0x000fec0003800000 */
[----:B------:R-:W-:Y:S01]  /*2e80*/  BPT.TRAP 0x1 ;  /* 0x000000040000795c */ /* 0x000fe20000300000 */
.L_x_12555:
[----:B------:R-:W-:Y:S01]  /*2e90*/  IMAD R82, R19, 0x8, R2 ;  /* 0x0000000813527824 */ /* 0x000fe200078e0202 */
[----:B------:R-:W-:Y:S01]  /*2ea0*/  SHF.L.U32 R94, R153, 0x1f, RZ ;  /* 0x0000001f995e7819 */ /* 0x000fe200000006ff */
[----:B------:R-:W-:Y:S03]  /*2eb0*/  BSSY B1, `(.L_x_12556) ;  /* 0x0000003000017945 */ /* 0x000fe60003800000 */
[----:B------:R-:W0:Y:S02]  /*2ec0*/  SYNCS.PHASECHK.TRANS64.TRYWAIT P6, [R82+URZ+0x30890], R94 ;  /* 0x0308905e520075a7 */ /* 0x000e2400080c017f */
[----:B0-----:R-:W-:Y:S05]  /*2ed0*/  @!P6 BRA `(.L_x_12557) ;  /* 0x0000014c007ce947 */ /* 0x001fea0003800000 */
.L_x_12810:
[----:B------:R-:W-:Y:S05]  /*2ee0*/  BSYNC B1 ;  /* 0x0000000000017941 */ /* 0x000fea0003800000 */
.L_x_12556:
[----:B------:R-:W-:Y:S04]  /*2ef0*/  BSSY B1, `(.L_x_12558) ;  /* 0x0000063000017945 */ /* 0x000fe80003800000 */
[----:B------:R-:W-:Y:S05]  /*2f00*/  @P4 BRA `(.L_x_12559) ;  /* 0x0000000400844947 */ /* 0x000fea0003800000 */
[----:B------:R-:W-:Y:S04]  /*2f10*/  BSSY B2, `(.L_x_12560) ;  /* 0x0000030000027945 */ /* 0x000fe80003800000 */
[----:B------:R-:W-:Y:S05]  /*2f20*/  @P1 BRA `(.L_x_12561) ;  /* 0x0000000000b81947 */ /* 0x000fea0003800000 */
[----:B------:R1:W2:Y:S01]  /*2f30*/  LDS.128 R12, [R87+0x12000] ;  /* 0x01200000570c7984 */ /* 0x0002a20000000c00 */
[----:B------:R-:W-:Y:S01]  /*2f40*/  ISETP.GE.AND P4, PT, R22, R92, PT ;  /* 0x0000005c1600720c */ /* 0x000fe20003f86270 */
[----:B------:R-:W-:-:S12]  /*2f50*/  BSSY B3, `(.L_x_12562) ;  /* 0x000002a000037945 */ /* 0x000fd80003800000 */
[----:B-1----:R-:W-:Y:S05]  /*2f60*/  @P4 BRA `(.L_x_12563) ;  /* 0x0000000000a04947 */ /* 0x002fea0003800000 */
[----:B------:R-:W-:Y:S02]  /*2f70*/  SHF.R.U32.HI R98, RZ, 0x10, R89 ;  /* 0x00000010ff627819 */ /* 0x000fe40000011659 */
[----:B------:R-:W-:Y:S02]  /*2f80*/  SHF.R.U64 R93, R84, 0x10, R85 ;  /* 0x00000010545d7819 */ /* 0x000fe40000001255 */
[----:B------:R-:W-:Y:S01]  /*2f90*/  SHF.R.U64 R84, R88, 0x10, R89 ;  /* 0x0000001058547819 */ /* 0x000fe20000001259 */
[----:B------:R-:W-:Y:S01]  /*2fa0*/  HADD2.F32 R98, -RZ, R98.H0_H0 ;  /* 0x20000062ff627230 */ /* 0x000fe20000004100 */
[----:B------:R-:W-:Y:S01]  /*2fb0*/  SHF.R.U32.HI R96, RZ, 0x10, R85 ;  /* 0x00000010ff607819 */ /* 0x000fe20000011655 */
[--C-:B--2---:R-:W-:Y:S02]  /*2fc0*/  HADD2.F32 R85, -RZ, R15.reuse.H1_H1 ;  /* 0x3000000fff557230 */ /* 0x104fe40000004100 */
[----:B------:R-:W-:Y:S02]  /*2fd0*/  HADD2.F32 R15, -RZ, R15.H0_H0 ;  /* 0x2000000fff0f7230 */ /* 0x000fe40000004100 */
[----:B------:R-:W-:-:S02]  /*2fe0*/  HADD2.F32 R89, -RZ, R84.H0_H0 ;  /* 0x20000054ff597230 */ /* 0x000fc40000004100 */
[-C--:B------:R-:W-:Y:S01]  /*2ff0*/  FMUL.FTZ R102, R85, R98.reuse ;  /* 0x0000006255667220 */ /* 0x080fe20000410000 */
[--C-:B------:R-:W-:Y:S02]  /*3000*/  HADD2.F32 R84, -RZ, R13.reuse.H1_H1 ;  /* 0x3000000dff547230 */ /* 0x100fe40000004100 */
[C---:B------:R-:W-:Y:S01]  /*3010*/  FMUL.FTZ R98, R15.reuse, R98 ;  /* 0x000000620f627220 */ /* 0x040fe20000410000 */
[----:B------:R-:W-:Y:S02]  /*3020*/  HADD2.F32 R96, -RZ, R96.H0_H0 ;  /* 0x20000060ff607230 */ /* 0x000fe40000004100 */
[----:B------:R-:W-:Y:S02]  /*3030*/  HADD2.F32 R13, -RZ, R13.H0_H0 ;  /* 0x2000000dff0d7230 */ /* 0x000fe40000004100 */
[----:B------:R-:W-:Y:S01]  /*3040*/  FMUL.FTZ R100, R84, R89 ;  /* 0x0000005954647220 */ /* 0x000fe20000410000 */
[----:B------:R-:W-:Y:S02]  /*3050*/  HADD2.F32 R88, -RZ, R93.H0_H0 ;  /* 0x2000005dff587230 */ /* 0x000fe40000004100 */
[----:B------:R-:W-:Y:S01]  /*3060*/  FFMA.FTZ R102, R15, R96, -R102 ;  /* 0x000000600f667223 */ /* 0x000fe20000010866 */
[----:B------:R-:W-:-:S02]  /*3070*/  HADD2.F32 R15, -RZ, R12.H1_H1 ;  /* 0x3000000cff0f7230 */ /* 0x000fc40000004100 */
[----:B------:R-:W-:Y:S01]  /*3080*/  FMUL.FTZ R89, R13, R89 ;  /* 0x000000590d597220 */ /* 0x000fe20000410000 */
[----:B------:R-:W-:Y:S01]  /*3090*/  FFMA.FTZ R99, R85, R96, R98 ;  /* 0x0000006055637223 */ /* 0x000fe20000010062 */
[--C-:B------:R-:W-:Y:S02]  /*30a0*/  HADD2.F32 R93, -RZ, R101.reuse.H0_H0 ;  /* 0x20000065ff5d7230 */ /* 0x100fe40000004100 */
[-C--:B------:R-:W-:Y:S01]  /*30b0*/  FFMA.FTZ R13, R13, R88.reuse, -R100 ;  /* 0x000000580d0d7223 */ /* 0x080fe20000010864 */
[----:B------:R-:W-:Y:S02]  /*30c0*/  HADD2.F32 R12, -RZ, R12.H0_H0 ;  /* 0x2000000cff0c7230 */ /* 0x000fe40000004100 */
[----:B------:R-:W-:Y:S01]  /*30d0*/  FFMA.FTZ R84, R84, R88, R89 ;  /* 0x0000005854547223 */ /* 0x000fe20000010059 */
[----:B------:R-:W-:Y:S02]  /*30e0*/  HADD2.F32 R96, -RZ, R101.H1_H1 ;  /* 0x30000065ff607230 */ /* 0x000fe40000004100 */
[----:B------:R-:W-:-:S02]  /*30f0*/  HADD2.F32 R85, -RZ, R14.H1_H1 ;  /* 0x3000000eff557230 */ /* 0x000fc40000004100 */
[----:B------:R-:W-:Y:S01]  /*3100*/  FMUL.FTZ R98, R12, R93 ;  /* 0x0000005d0c627220 */ /* 0x000fe20000410000 */
[----:B------:R-:W-:Y:S01]  /*3110*/  HADD2.F32 R14, -RZ, R14.H0_H0 ;  /* 0x2000000eff0e7230 */ /* 0x000fe20000004100 */
[----:B------:R-:W-:Y:S01]  /*3120*/  F2FP.F16.F32.PACK_AB R13, R84, R13 ;  /* 0x0000000d540d723e */ /* 0x000fe200000000ff */
[--C-:B------:R-:W-:Y:S02]  /*3130*/  HADD2.F32 R88, -RZ, R97.reuse.H0_H0 ;  /* 0x20000061ff587230 */ /* 0x100fe40000004100 */
[----:B------:R-:W-:Y:S02]  /*3140*/  HADD2.F32 R89, -RZ, R97.H1_H1 ;  /* 0x30000061ff597230 */ /* 0x000fe40000004100 */
[----:B------:R-:W-:Y:S01]  /*3150*/  FMUL.FTZ R97, R15, R93 ;  /* 0x0000005d0f617220 */ /* 0x000fe20000410000 */
[-C--:B------:R-:W-:Y:S01]  /*3160*/  FMUL.FTZ R93, R85, R96.reuse ;  /* 0x00000060555d7220 */ /* 0x080fe20000410000 */
[----:B------:R-:W-:Y:S01]  /*3170*/  FMUL.FTZ R96, R14, R96 ;  /* 0x000000600e607220 */ /* 0x000fe20000410000 */
[-C--:B------:R-:W-:Y:S01]  /*3180*/  FFMA.FTZ R98, R15, R88.reuse, R98 ;  /* 0x000000580f627223 */ /* 0x080fe20000010062 */
[----:B------:R-:W-:Y:S01]  /*3190*/  FFMA.FTZ R97, R12, R88, -R97 ;  /* 0x000000580c617223 */ /* 0x000fe20000010861 */
[-C--:B------:R-:W-:Y:S01]  /*31a0*/  FFMA.FTZ R93, R14, R89.reuse, -R93 ;  /* 0x000000590e5d7223 */ /* 0x080fe2000001085d */
[----:B------:R-:W-:Y:S01]  /*31b0*/  FFMA.FTZ R96, R85, R89, R96 ;  /* 0x0000005955607223 */ /* 0x000fe20000010060 */
[----:B------:R-:W-:-:S02]  /*31c0*/  F2FP.F16.F32.PACK_AB R15, R99, R102 ;  /* 0x00000066630f723e */ /* 0x000fc400000000ff */
[----:B------:R-:W-:Y:S02]  /*31d0*/  F2FP.F16.F32.PACK_AB R12, R98, R97 ;  /* 0x00000061620c723e */ /* 0x000fe400000000ff */
[----:B------:R-:W-:-:S07]  /*31e0*/  F2FP.F16.F32.PACK_AB R14, R96, R93 ;  /* 0x0000005d600e723e */ /* 0x000fce00000000ff */
.L_x_12563:
[----:B------:R-:W-:Y:S05]  /*31f0*/  BSYNC B3 ;  /* 0x0000000000037941 */ /* 0x000fea0003800000 */
.L_x_12562:
[----:B--2---:R1:W-:Y:S02]  /*3200*/  STG.E.128 desc[UR56][R42.64], R12 ;  /* 0x0000000c2a007986 */ /* 0x0043e4000c101d38 */
.L_x_12561:
[----:B------:R-:W-:Y:S05]  /*3210*/  BSYNC B2 ;  /* 0x0000000000027941 */ /* 0x000fea0003800000 */
.L_x_12560:
[----:B------:R-:W-:Y:S05]  /*3220*/  @P2 BRA `(.L_x_12559) ;  /* 0x0000000000bc2947 */ /* 0x000fea0003800000 */
[----:B-1----:R1:W2:Y:S01]  /*3230*/  LDS.128 R12, [R83+0x12000] ;  /* 0x01200000530c7984 */ /* 0x0022a20000000c00 */
        /* <DEDUP_REMOVED lines=13> */
[----:B------:R-:W-:Y:S02]  /*3310*/  HADD2.F32 R53, -RZ, R15.H1_H1 ;  /* 0x3000000fff357230 */ /* 0x000fe40000004100 */
[----:B------:R-:W-:Y:S02]  /*3320*/  HADD2.F32 R13, -RZ, R13.H0_H0 ;  /* 0x2000000dff0d7230 */ /* 0x000fe40000004100 */
[-C--:B------:R-:W-:Y:S01]  /*3330*/  FMUL.FTZ R96, R14, R55.reuse ;  /* 0x000000370e607220 */ /* 0x080fe20000410000 */
        /* <DEDUP_REMOVED lines=8> */
[--C-:B------:R-:W-:Y:S02]  /*33c0*/  HADD2.F32 R13, -RZ, R12.reuse.H1_H1 ;  /* 0x3000000cff0d7230 */ /* 0x100fe40000004100 */
[----:B------:R-:W-:Y:S01]  /*33d0*/  FFMA.FTZ R93, R53, R84, R88 ;  /* 0x00000054355d7223 */ /* 0x000fe20000010058 */
[----:B------:R-:W-:Y:S02]  /*33e0*/  HADD2.F32 R91, -RZ, R91.H0_H0 ;  /* 0x2000005bff5b7230 */ /* 0x000fe40000004100 */
[----:B------:R-:W-:Y:S02]  /*33f0*/  HADD2.F32 R12, -RZ, R12.H0_H0 ;  /* 0x2000000cff0c7230 */ /* 0x000fe40000004100 */
[----:B------:R-:W-:Y:S02]  /*3400*/  HADD2.F32 R55, -RZ, R90.H1_H1 ;  /* 0x3000005aff377230 */ /* 0x000fe40000004100 */
[----:B------:R-:W-:Y:S01]  /*3410*/  FMUL.FTZ R85, R13, R91 ;  /* 0x0000005b0d557220 */ /* 0x000fe20000410000 */
[----:B------:R-:W-:-:S02]  /*3420*/  HADD2.F32 R14, -RZ, R52.H1_H1 ;  /* 0x30000034ff0e7230 */ /* 0x000fc40000004100 */
        /* <DEDUP_REMOVED lines=8> */
[-C--:B------:R-:W-:Y:S01]  /*34b0*/  FFMA.FTZ R91, R52, R53.reuse, -R91 ;  /* 0x00000035345b7223 */ /* 0x080fe2000001085b */
[----:B------:R-:W-:Y:S01]  /*34c0*/  F2FP.F16.F32.PACK_AB R15, R93, R98 ;  /* 0x000000625d0f723e */ /* 0x000fe200000000ff */
[----:B------:R-:W-:Y:S01]  /*34d0*/  FFMA.FTZ R14, R14, R53, R55 ;  /* 0x000000350e0e7223 */ /* 0x000fe20000010037 */
[----:B------:R-:W-:-:S04]  /*34e0*/  F2FP.F16.F32.PACK_AB R12, R54, R85 ;  /* 0x00000055360c723e */ /* 0x000fc800000000ff */
[----:B------:R-:W-:-:S07]  /*34f0*/  F2FP.F16.F32.PACK_AB R14, R14, R91 ;  /* 0x0000005b0e0e723e */ /* 0x000fce00000000ff */
.L_x_12565:
[----:B------:R-:W-:Y:S05]  /*3500*/  BSYNC B2 ;  /* 0x0000000000027941 */ /* 0x000fea0003800000 */
.L_x_12564:
[----:B--2---:R2:W-:Y:S02]  /*3510*/  STG.E.128 desc[UR56][R42.64+0x40], R12 ;  /* 0x0000400c2a007986 */ /* 0x0045e4000c101d38 */
.L_x_12559:
[----:B------:R-:W-:Y:S05]  /*3520*/  BSYNC B1 ;  /* 0x0000000000017941 */ /* 0x000fea0003800000 */
.L_x_12558:
[----:B------:R-:W-:Y:S05]  /*3530*/  @P5 BRA `(.L_x_12566) ;  /* 0x0000001c005c5947 */ /* 0x000fea0003800000 */
[----:B------:R-:W-:Y:S04]  /*3540*/  BSSY B1, `(.L_x_12567) ;  /* 0x0000031000017945 */ /* 0x000fe80003800000 */
[----:B------:R-:W-:Y:S05]  /*3550*/  @P1 BRA `(.L_x_12568) ;  /* 0x0000000000bc1947 */ /* 0x000fea0003800000 */
[----:B-12---:R1:W2:Y:S01]  /*3560*/  LDS.128 R12, [R87+0x15000] ;  /* 0x01500000570c7984 */ /* 0x0062a20000000c00 */
        /* <DEDUP_REMOVED lines=44> */
.L_x_12570:
[----:B------:R-:W-:Y:S05]  /*3830*/  BSYNC B2 ;  /* 0x0000000000027941 */ /* 0x000fea0003800000 */
.L_x_12569:
[----:B--2---:R3:W-:Y:S02]  /*3840*/  STG.E.128 desc[UR56][R40.64], R12 ;  /* 0x0000000c28007986 */ /* 0x0047e4000c101d38 */
.L_x_12568:
[----:B------:R-:W-:Y:S05]  /*3850*/  BSYNC B1 ;  /* 0x0000000000017941 */ /* 0x000fea0003800000 */
.L_x_12567:
[----:B------:R-:W-:Y:S05]  /*3860*/  @P2 BRA `(.L_x_12566) ;  /* 0x0000001800902947 */ /* 0x000fea0003800000 */
[----:B-123--:R1:W2:Y:S01]  /*3870*/  LDS.128 R12, [R83+0x15000] ;  /* 0x01500000530c7984 */ /* 0x00e2a20000000c00 */
        /* <DEDUP_REMOVED lines=44> */
.L_x_12572:
[----:B------:R-:W-:Y:S05]  /*3b40*/  BSYNC B1 ;  /* 0x0000000000017941 */ /* 0x000fea0003800000 */
.L_x_12571:
[----:B--2---:R4:W-:Y:S01]  /*3b50*/  STG.E.128 desc[UR56][R40.64+0x40], R12 ;  /* 0x0000400c28007986 */ /* 0x0049e2000c101d38 */
[----:B------:R-:W-:Y:S05]  /*3b60*/  BRA `(.L_x_12566) ;  /* 0x0000001400d07947 */ /* 0x000fea0003800000 */
.L_x_12550:
[C---:B------:R-:W-:Y:S02]  /*3b70*/  ISETP.GE.AND P3, PT, R18.reuse, R86, PT ;  /* 0x000000561200720c */ /* 0x040fe40003f66270 */
[----:B------:R-:W-:Y:S02]  /*3b80*/  CS2R R38, SRZ ;  /* 0x0000000000267805 */ /* 0x000fe4000001ff00 */
[----:B------:R-:W-:Y:S01]  /*3b90*/  CS2R R36, SRZ ;  /* 0x0000000000247805 */ /* 0x000fe2000001ff00 */
[----:B------:R-:W-:Y:S01]  /*3ba0*/  VIADD R44, R18, 0x60 ;  /* 0x00000060122c7836 */ /* 0x000fe20000000000 */
[----:B------:R-:W-:-:S13]  /*3bb0*/  ISETP.GE.OR P3, PT, R16, R92, P3 ;  /* 0x0000005c1000720c */ /* 0x000fda0001f66670 */
[----:B------:R-:W0:Y:S01]  /*3bc0*/  @!P3 LDC.64 R40, c[0x0][0x3e8] ;  /* 0x0000fa00ff28bb82 */ /* 0x000e220000000a00 */
[----:B------:R-:W-:-:S05]  /*3bd0*/  @!P3 IADD3 R14, P4, R34, R50, RZ ;  /* 0x00000032220eb210 */ /* 0x000fca0007f9e0ff */
[----:B------:R-:W-:Y:S01]  /*3be0*/  @!P3 IMAD.X R15, R93, 0x1, R68, P4 ;  /* 0x000000015d0fb824 */ /* 0x000fe200020e0644 */
[----:B------:R-:W-:Y:S01]  /*3bf0*/  @!P3 IADD3 R12, P4, R8, R48, RZ ;  /* 0x00000030080cb210 */ /* 0x000fe20007f9e0ff */
[----:B------:R-:W1:Y:S04]  /*3c00*/  @!P3 LDC.64 R42, c[0x0][0x400] ;  /* 0x00010000ff2abb82 */ /* 0x000e680000000a00 */
[----:B------:R-:W-:Y:S01]  /*3c10*/  @!P3 IMAD.X R13, R82, 0x1, R66, P4 ;  /* 0x00000001520db824 */ /* 0x000fe200020e0642 */
[----:B0-----:R-:W-:-:S04]  /*3c20*/  @!P3 LEA R40, P4, R14, R40, 0x1 ;  /* 0x000000280e28b211 */ /* 0x001fc800078808ff */
[----:B------:R-:W-:Y:S02]  /*3c30*/  @!P3 LEA.HI.X R41, R14, R41, R15, 0x1, P4 ;  /* 0x000000290e29b211 */ /* 0x000fe400020f0c0f */
[----:B------:R-:W-:Y:S02]  /*3c40*/  CS2R R14, SRZ ;  /* 0x00000000000e7805 */ /* 0x000fe4000001ff00 */
[----:B-1----:R-:W-:-:S04]  /*3c50*/  @!P3 LEA R42, P4, R12, R42, 0x1 ;  /* 0x0000002a0c2ab211 */ /* 0x002fc800078808ff */
[----:B------:R-:W-:Y:S02]  /*3c60*/  @!P3 LEA.HI.X R43, R12, R43, R13, 0x1, P4 ;  /* 0x0000002b0c2bb211 */ /* 0x000fe400020f0c0d */
[----:B------:R-:W-:-:S03]  /*3c70*/  CS2R R12, SRZ ;  /* 0x00000000000c7805 */ /* 0x000fc6000001ff00 */
[----:B------:R0:W5:Y:S04]  /*3c80*/  @!P3 LDG.E.128 R36, desc[UR56][R42.64] ;  /* 0x000000382a24b981 */ /* 0x000168000c1e1d00 */
[----:B------:R1:W5:Y:S01]  /*3c90*/  @!P3 LDG.E.128 R12, desc[UR56][R40.64] ;  /* 0x00000038280cb981 */ /* 0x000362000c1e1d00 */
[----:B------:R-:W-:-:S04]  /*3ca0*/  ISETP.GE.AND P3, PT, R44, R86, PT ;  /* 0x000000562c00720c */ /* 0x000fc80003f66270 */
[----:B------:R-:W-:Y:S01]  /*3cb0*/  ISETP.GE.OR P3, PT, R16, R92, P3 ;  /* 0x0000005c1000720c */ /* 0x000fe20001f66670 */
[----:B------:R-:W-:Y:S01]  /*3cc0*/  BSSY B1, `(.L_x_12573) ;  /* 0x000001a000017945 */ /* 0x000fe20003800000 */
[----:B0-----:R-:W-:Y:S02]  /*3cd0*/  CS2R R42, SRZ ;  /* 0x00000000002a7805 */ /* 0x001fe4000001ff00 */
[----:B------:R-:W-:Y:S02]  /*3ce0*/  CS2R R46, SRZ ;  /* 0x00000000002e7805 */ /* 0x000fe4000001ff00 */
[----:B------:R-:W-:Y:S02]  /*3cf0*/  CS2R R44, SRZ ;  /* 0x00000000002c7805 */ /* 0x000fe4000001ff00 */
[----:B-1----:R-:W-:-:S05]  /*3d00*/  CS2R R40, SRZ ;  /* 0x0000000000287805 */ /* 0x002fca000001ff00 */
[----:B------:R-:W-:Y:S05]  /*3d10*/  @P3 BRA `(.L_x_12574) ;  /* 0x0000000000503947 */ /* 0x000fea0003800000 */
[----:B------:R-:W0:Y:S01]  /*3d20*/  LDC.64 R40, c[0x0][0x3f8] ;  /* 0x0000fe00ff287b82 */ /* 0x000e220000000a00 */
[----:B------:R-:W-:Y:S01]  /*3d30*/  IMAD.MOV.U32 R51, RZ, RZ, R93 ;  /* 0x000000ffff337224 */ /* 0x000fe200078e005d */
[----:B------:R-:W-:Y:S01]  /*3d40*/  MOV R49, R82 ;  /* 0x0000005200317202 */ /* 0x000fe20000000f00 */
        /* <DEDUP_REMOVED lines=17> */
.L_x_12574:
[----:B------:R-:W-:Y:S05]  /*3e60*/  BSYNC B1 ;  /* 0x0000000000017941 */ /* 0x000fea0003800000 */
.L_x_12573:
[----:B-----5:R-:W-:Y:S01]  /*3e70*/  IMAD.MOV.U32 R48, RZ, RZ, R42 ;  /* 0x000000ffff307224 */ /* 0x020fe200078e002a */
[----:B------:R-:W-:Y:S01]  /*3e80*/  ISETP.NE.AND P3, PT, R155, 0x3, PT ;  /* 0x000000039b00780c */ /* 0x000fe20003f65270 */
[----:B------:R-:W-:Y:S01]  /*3e90*/  IMAD.MOV.U32 R49, RZ, RZ, R43 ;  /* 0x000000ffff317224 */ /* 0x000fe200078e002b */
[----:B------:R-:W-:Y:S01]  /*3ea0*/  ISETP.GE.AND P4, PT, R16, R92, PT ;  /* 0x0000005c1000720c */ /* 0x000fe20003f86270 */
        /* <DEDUP_REMOVED lines=26> */
[----:B------:R-:W-:Y:S06]  /*4050*/  @!P3 BRA `(.L_x_12575) ;  /* 0x000000000004b947 */ /* 0x000fec0003800000 */
[----:B------:R-:W-:Y:S01]  /*4060*/  BPT.TRAP 0x1 ;  /* 0x000000040000795c */ /* 0x000fe20000300000 */
.L_x_12575:
[----:B------:R-:W-:Y:S01]  /*4070*/  IMAD R82, R19, 0x8, R2 ;  /* 0x0000000813527824 */ /* 0x000fe200078e0202 */
[----:B------:R-:W-:Y:S01]  /*4080*/  SHF.L.U32 R94, R153, 0x1f, RZ ;  /* 0x0000001f995e7819 */ /* 0x000fe200000006ff */
[----:B------:R-:W0:Y:S01]  /*4090*/  LDC R97, c[0x0][0x2f4] ;  /* 0x0000bd00ff617b82 */ /* 0x000e220000000800 */
[----:B------:R-:W-:Y:S02]  /*40a0*/  BSSY B1, `(.L_x_12576) ;  /* 0x0000004000017945 */ /* 0x000fe40003800000 */
[----:B------:R-:W1:Y:S01]  /*40b0*/  SYNCS.PHASECHK.TRANS64.TRYWAIT P5, [R82+URZ+0x30890], R94 ;  /* 0x0308905e520075a7 */ /* 0x000e6200080a017f */
[----:B0-----:R-:W-:Y:S01]  /*40c0*/  IMAD.IADD R99, R97, 0x1, -R74 ;  /* 0x0000000161637824 */ /* 0x001fe200078e0a4a */
[----:B-1----:R-:W-:Y:S06]  /*40d0*/  @!P5 BRA `(.L_x_12577) ;  /* 0x0000013c0010d947 */ /* 0x002fec0003800000 */
.L_x_12811:
[----:B------:R-:W-:Y:S05]  /*40e0*/  BSYNC B1 ;  /* 0x0000000000017941 */ /* 0x000fea0003800000 */
.L_x_12576:
[----:B------:R-:W-:Y:S01]  /*40f0*/  ISETP.GE.OR P5, PT, R18, R86, P1 ;  /* 0x000000561200720c */ /* 0x000fe20000fa6670 */
[----:B------:R-:W-:-:S12]  /*4100*/  BSSY B1, `(.L_x_12578) ;  /* 0x000007e000017945 */ /* 0x000fd80003800000 */
[----:B------:R-:W-:Y:S05]  /*4110*/  @P5 BRA `(.L_x_12579) ;  /* 0x0000000400f05947 */ /* 0x000fea0003800000 */
[----:B------:R-:W1:Y:S01]  /*4120*/  S2R R49, SR_TID.X ;  /* 0x0000000000317919 */ /* 0x000e620000002100 */
[----:B------:R-:W-:Y:S01]  /*4130*/  SHF.R.S32.HI R48, RZ, 0x1f, R18 ;  /* 0x0000001fff307819 */ /* 0x000fe20000011412 */
[-C--:B------:R-:W-:Y:S01]  /*4140*/  IMAD.WIDE.U32 R92, R18, R90.reuse, R88 ;  /* 0x0000005a125c7225 */ /* 0x080fe200078e0058 */
[----:B------:R-:W-:Y:S03]  /*4150*/  BSSY B2, `(.L_x_12580) ;  /* 0x000006c000027945 */ /* 0x000fe60003800000 */
[----:B------:R-:W-:Y:S01]  /*4160*/  IMAD R48, R48, R90, RZ ;  /* 0x0000005a30307224 */ /* 0x000fe200078e02ff */
[----:B------:R-:W-:-:S03]  /*4170*/  IADD3 R96, P5, P6, R62, R92, R65 ;  /* 0x0000005c3e607210 */ /* 0x000fc60007ebe041 */
[----:B------:R-:W-:Y:S01]  /*4180*/  IMAD R101, R18, R91, R48 ;  /* 0x0000005b12657224 */ /* 0x000fe200078e0230 */
[----:B------:R-:W-:-:S03]  /*4190*/  SEL R48, R74, R99, !P0 ;  /* 0x000000634a307207 */ /* 0x000fc60004000000 */
[----:B------:R-:W-:-:S05]  /*41a0*/  IMAD.IADD R101, R101, 0x1, R93 ;  /* 0x0000000165657824 */ /* 0x000fca00078e025d */
[----:B------:R-:W-:Y:S01]  /*41b0*/  IADD3.X R98, R80, R101, R32, P5, P6 ;  /* 0x0000006550627210 */ /* 0x000fe20002fec420 */
[----:B-1----:R-:W-:Y:S01]  /*41c0*/  VIADD R51, R49, 0xffffff80 ;  /* 0xffffff8031337836 */ /* 0x002fe20000000000 */
[----:B------:R-:W-:-:S04]  /*41d0*/  SHF.R.S32.HI R49, RZ, 0x1f, R48 ;  /* 0x0000001fff317819 */ /* 0x000fc80000011430 */
[----:B------:R-:W-:Y:S02]  /*41e0*/  LEA.HI R49, R49, R48, RZ, 0x4 ;  /* 0x0000003031317211 */ /* 0x000fe400078f20ff */
[----:B------:R-:W-:Y:S02]  /*41f0*/  SHF.R.S32.HI R50, RZ, 0x1f, R51 ;  /* 0x0000001fff327819 */ /* 0x000fe40000011433 */
[----:B------:R-:W-:Y:S02]  /*4200*/  LEA.HI.SX32 R49, R49, R64, 0x1c ;  /* 0x0000004031317211 */ /* 0x000fe400078fe2ff */
[----:B------:R-:W-:Y:S02]  /*4210*/  LEA.HI R50, R50, R51, RZ, 0x5 ;  /* 0x0000003332327211 */ /* 0x000fe400078f28ff */
[----:B------:R-:W-:Y:S01]  /*4220*/  SHF.L.U32 R103, R49, 0x3, RZ ;  /* 0x0000000331677819 */ /* 0x000fe200000006ff */
[----:B------:R-:W-:Y:S01]  /*4230*/  IMAD R49, R19, 0x3000, R31 ;  /* 0x0000300013317824 */ /* 0x000fe200078e021f */
[----:B------:R-:W-:-:S02]  /*4240*/  SHF.R.S32.HI R50, RZ, 0x5, R50 ;  /* 0x00000005ff327819 */ /* 0x000fc40000011432 */
[----:B------:R-:W-:Y:S01]  /*4250*/  LOP3.LUT R48, R78, 0x38, R103, 0xf8, !PT ;  /* 0x000000384e307812 */ /* 0x000fe200078ef867 */
[----:B------:R-:W-:-:S03]  /*4260*/  IMAD R49, R49, 0x2, R2 ;  /* 0x0000000231317824 */ /* 0x000fc600078e0202 */
[----:B------:R-:W-:-:S05]  /*4270*/  LOP3.LUT R48, R48, R75, RZ, 0x3c, !PT ;  /* 0x0000004b30307212 */ /* 0x000fca00078e3cff */
[----:B------:R-:W-:-:S04]  /*4280*/  IMAD R48, R50, 0x200, R48 ;  /* 0x0000020032307824 */ /* 0x000fc800078e0230 */
[----:B------:R-:W-:-:S04]  /*4290*/  IMAD R51, R19, 0x3000, R48 ;  /* 0x0000300013337824 */ /* 0x000fc800078e0230 */
[----:B------:R-:W-:Y:S02]  /*42a0*/  IMAD R52, R51, 0x2, R2 ;  /* 0x0000000233347824 */ /* 0x000fe400078e0202 */
[----:B------:R-:W1:Y:S04]  /*42b0*/  LDS.128 R48, [R49+0x12400] ;  /* 0x0124000031307984 */ /* 0x000e680000000c00 */
[----:B------:R-:W2:Y:S01]  /*42c0*/  LDS.128 R52, [R52+0x12400] ;  /* 0x0124000034347984 */ /* 0x000ea20000000c00 */
[----:B------:R-:W-:Y:S05]  /*42d0*/  @P4 BRA `(.L_x_12581) ;  /* 0x00000004004c4947 */ /* 0x000fea0003800000 */
[--C-:B------:R-:W-:Y:S01]  /*42e0*/  SHF.R.U64 R12, R12, 0x10, R13.reuse ;  /* 0x000000100c0c7819 */ /* 0x100fe2000000120d */
[----:B------:R-:W-:Y:S01]  /*42f0*/  HADD2.F32 R113, -RZ, R113.H0_H0 ;  /* 0x20000071ff717230 */ /* 0x000fe20000004100 */
[----:B------:R-:W-:Y:S01]  /*4300*/  SHF.R.U32.HI R100, RZ, 0x10, R13 ;  /* 0x00000010ff647819 */ /* 0x000fe2000001160d */
[----:B--2---:R-:W-:Y:S01]  /*4310*/  HADD2.F32 R108, -RZ, R53.H0_H0 ;  /* 0x20000035ff6c7230 */ /* 0x004fe20000004100 */
[----:B------:R-:W-:Y:S01]  /*4320*/  SHF.R.U64 R13, R36, 0x10, R37 ;  /* 0x00000010240d7819 */ /* 0x000fe20000001225 */
[----:B-1----:R-:W-:Y:S01]  /*4330*/  HADD2.F32 R110, -RZ, R49.H0_H0 ;  /* 0x20000031ff6e7230 */ /* 0x002fe20000004100 */
[--C-:B------:R-:W-:Y:S01]  /*4340*/  SHF.R.U64 R14, R14, 0x10, R15.reuse ;  /* 0x000000100e0e7819 */ /* 0x100fe2000000120f */
[----:B------:R-:W-:Y:S01]  /*4350*/  HADD2.F32 R111, -RZ, R111.H0_H0 ;  /* 0x2000006fff6f7230 */ /* 0x000fe20000004100 */
[----:B------:R-:W-:Y:S01]  /*4360*/  SHF.R.U32.HI R36, RZ, 0x10, R15 ;  /* 0x00000010ff247819 */ /* 0x000fe2000001160f */
[----:B------:R-:W-:Y:S01]  /*4370*/  HADD2.F32 R53, -RZ, R53.H1_H1 ;  /* 0x30000035ff357230 */ /* 0x000fe20000004100 */
[--C-:B------:R-:W-:Y:S01]  /*4380*/  SHF.R.U64 R15, R38, 0x10, R39.reuse ;  /* 0x00000010260f7819 */ /* 0x100fe20000001227 */
[----:B------:R-:W-:Y:S01]  /*4390*/  HADD2.F32 R49, -RZ, R49.H1_H1 ;  /* 0x30000031ff317230 */ /* 0x000fe20000004100 */
[----:B------:R-:W-:Y:S01]  /*43a0*/  SHF.R.U32.HI R38, RZ, 0x10, R39 ;  /* 0x00000010ff267819 */ /* 0x000fe20000011627 */
[-C--:B------:R-:W-:Y:S01]  /*43b0*/  FMUL.FTZ R39, R108, R113.reuse ;  /* 0x000000716c277220 */ /* 0x080fe20000410000 */
[----:B------:R-:W-:Y:S01]  /*43c0*/  SHF.R.U32.HI R37, RZ, 0x10, R37 ;  /* 0x00000010ff257819 */ /* 0x000fe20000011625 */
[----:B------:R-:W-:Y:S01]  /*43d0*/  FMUL.FTZ R113, R110, R113 ;  /* 0x000000716e717220 */ /* 0x000fe20000410000 */
[----:B------:R-:W-:-:S02]  /*43e0*/  HADD2.F32 R13, -RZ, R13.H0_H0 ;  /* 0x2000000dff0d7230 */ /* 0x000fc40000004100 */
[-C--:B------:R-:W-:Y:S01]  /*43f0*/  FFMA.FTZ R39, R110, R111.reuse, -R39 ;  /* 0x0000006f6e277223 */ /* 0x080fe20000010827 */
[----:B------:R-:W-:Y:S02]  /*4400*/  HADD2.F32 R110, -RZ, R37.H0_H0 ;  /* 0x20000025ff6e7230 */ /* 0x000fe40000004100 */
[----:B------:R-:W-:Y:S01]  /*4410*/  FFMA.FTZ R37, R108, R111, R113 ;  /* 0x0000006f6c257223 */ /* 0x000fe20000010071 */
[----:B------:R-:W-:Y:S02]  /*4420*/  HADD2.F32 R108, -RZ, R100.H0_H0 ;  /* 0x20000064ff6c7230 */ /* 0x000fe40000004100 */
[-C--:B------:R-:W-:Y:S01]  /*4430*/  FMUL.FTZ R100, R53, R110.reuse ;  /* 0x0000006e35647220 */ /* 0x080fe20000410000 */
[C---:B------:R-:W-:Y:S01]  /*4440*/  FMUL.FTZ R114, R49.reuse, R110 ;  /* 0x0000006e31727220 */ /* 0x040fe20000410000 */
[----:B------:R-:W-:Y:S02]  /*4450*/  HADD2.F32 R110, -RZ, R112.H1_H1 ;  /* 0x30000070ff6e7230 */ /* 0x000fe40000004100 */
[----:B------:R-:W-:Y:S01]  /*4460*/  FFMA.FTZ R100, R49, R108, -R100 ;  /* 0x0000006c31647223 */ /* 0x000fe20000010864 */
[----:B------:R-:W-:-:S02]  /*4470*/  HADD2.F32 R49, -RZ, R55.H0_H0 ;  /* 0x20000037ff317230 */ /* 0x000fc40000004100 */
[----:B------:R-:W-:Y:S01]  /*4480*/  FFMA.FTZ R108, R53, R108, R114 ;  /* 0x0000006c356c7223 */ /* 0x000fe20000010072 */
[----:B------:R-:W-:Y:S02]  /*4490*/  HADD2.F32 R53, -RZ, R51.H0_H0 ;  /* 0x20000033ff357230 */ /* 0x000fe40000004100 */
[----:B------:R-:W-:Y:S02]  /*44a0*/  HADD2.F32 R112, -RZ, R112.H0_H0 ;  /* 0x20000070ff707230 */ /* 0x000fe40000004100 */
[-C--:B------:R-:W-:Y:S01]  /*44b0*/  FMUL.FTZ R116, R49, R110.reuse ;  /* 0x0000006e31747220 */ /* 0x080fe20000410000 */
[----:B------:R-:W-:Y:S02]  /*44c0*/  HADD2.F32 R55, -RZ, R55.H1_H1 ;  /* 0x30000037ff377230 */ /* 0x000fe40000004100 */
[C---:B------:R-:W-:Y:S01]  /*44d0*/  FMUL.FTZ R118, R53.reuse, R110 ;  /* 0x0000006e35767220 */ /* 0x040fe20000410000 */
[----:B------:R-:W-:Y:S02]  /*44e0*/  HADD2.F32 R114, -RZ, R38.H0_H0 ;  /* 0x20000026ff727230 */ /* 0x000fe40000004100 */
[----:B------:R-:W-:Y:S01]  /*44f0*/  FFMA.FTZ R38, R53, R112, -R116 ;  /* 0x0000007035267223 */ /* 0x000fe20000010874 */
[----:B------:R-:W-:Y:S01]  /*4500*/  HADD2.F32 R51, -RZ, R51.H1_H1 ;  /* 0x30000033ff337230 */ /* 0x000fe20000004100 */
[----:B------:R-:W-:Y:S01]  /*4510*/  F2FP.F16.F32.PACK_AB R39, R100, R39 ;  /* 0x000000276427723e */ /* 0x000fe200000000ff */
[----:B------:R-:W-:-:S02]  /*4520*/  HADD2.F32 R110, -RZ, R36.H0_H0 ;  /* 0x20000024ff6e7230 */ /* 0x000fc40000004100 */
[----:B------:R-:W-:Y:S01]  /*4530*/  FMUL.FTZ R116, R55, R114 ;  /* 0x0000007237747220 */ /* 0x000fe20000410000 */
        /* <DEDUP_REMOVED lines=8> */
[----:B------:R-:W-:Y:S01]  /*45c0*/  HADD2.F32 R112, -RZ, R48.H0_H0 ;  /* 0x20000030ff707230 */ /* 0x000fe20000004100 */
[----:B------:R-:W-:Y:S01]  /*45d0*/  F2FP.F16.F32.PACK_AB R38, R49, R38 ;  /* 0x000000263126723e */ /* 0x000fe200000000ff */
[----:B------:R-:W-:-:S02]  /*45e0*/  HADD2.F32 R52, -RZ, R52.H1_H1 ;  /* 0x30000034ff347230 */ /* 0x000fc40000004100 */
[-C--:B------:R-:W-:Y:S01]  /*45f0*/  FMUL.FTZ R111, R110, R109.reuse ;  /* 0x0000006d6e6f7220 */ /* 0x080fe20000410000 */
[----:B------:R-:W-:Y:S02]  /*4600*/  HADD2.F32 R48, -RZ, R48.H1_H1 ;  /* 0x30000030ff307230 */ /* 0x000fe40000004100 */
[----:B------:R-:W-:Y:S01]  /*4610*/  FMUL.FTZ R109, R112, R109 ;  /* 0x0000006d706d7220 */ /* 0x000fe20000410000 */
[----:B------:R-:W-:Y:S02]  /*4620*/  HADD2.F32 R55, -RZ, R12.H0_H0 ;  /* 0x2000000cff377230 */ /* 0x000fe40000004100 */
[----:B------:R-:W-:Y:S01]  /*4630*/  FMUL.FTZ R113, R52, R13 ;  /* 0x0000000d34717220 */ /* 0x000fe20000410000 */
[----:B------:R-:W-:Y:S01]  /*4640*/  FFMA.FTZ R12, R112, R53, -R111 ;  /* 0x00000035700c7223 */ /* 0x000fe2000001086f */
[----:B------:R-:W-:Y:S01]  /*4650*/  FMUL.FTZ R115, R48, R13 ;  /* 0x0000000d30737220 */ /* 0x000fe20000410000 */
[----:B------:R-:W-:Y:S01]  /*4660*/  FFMA.FTZ R13, R110, R53, R109 ;  /* 0x000000356e0d7223 */ /* 0x000fe2000001006d */
[----:B------:R-:W-:Y:S01]  /*4670*/  FFMA.FTZ R53, R48, R55, -R113 ;  /* 0x0000003730357223 */ /* 0x000fe20000010871 */
[----:B------:R-:W-:-:S02]  /*4680*/  HADD2.F32 R109, -RZ, R15.H0_H0 ;  /* 0x2000000fff6d7230 */ /* 0x000fc40000004100 */
[----:B------:R-:W-:Y:S01]  /*4690*/  FFMA.FTZ R52, R52, R55, R115 ;  /* 0x0000003734347223 */ /* 0x000fe20000010073 */
[----:B------:R-:W-:Y:S02]  /*46a0*/  HADD2.F32 R55, -RZ, R54.H0_H0 ;  /* 0x20000036ff377230 */ /* 0x000fe40000004100 */
[--C-:B------:R-:W-:Y:S02]  /*46b0*/  HADD2.F32 R110, -RZ, R107.reuse.H0_H0 ;  /* 0x2000006bff6e7230 */ /* 0x100fe40000004100 */
[----:B------:R-:W-:Y:S01]  /*46c0*/  HADD2.F32 R15, -RZ, R50.H0_H0 ;  /* 0x20000032ff0f7230 */ /* 0x000fe20000004100 */
[----:B------:R-:W-:Y:S01]  /*46d0*/  F2FP.F16.F32.PACK_AB R52, R52, R13 ;  /* 0x0000000d3434723e */ /* 0x000fe200000000ff */
[----:B------:R-:W-:Y:S02]  /*46e0*/  HADD2.F32 R54, -RZ, R54.H1_H1 ;  /* 0x30000036ff367230 */ /* 0x000fe40000004100 */
[----:B------:R-:W-:Y:S02]  /*46f0*/  HADD2.F32 R50, -RZ, R50.H1_H1 ;  /* 0x30000032ff327230 */ /* 0x000fe40000004100 */
[----:B------:R-:W-:-:S02]  /*4700*/  HADD2.F32 R48, -RZ, R107.H1_H1 ;  /* 0x3000006bff307230 */ /* 0x000fc40000004100 */
[-C--:B------:R-:W-:Y:S01]  /*4710*/  FMUL.FTZ R111, R54, R109.reuse ;  /* 0x0000006d366f7220 */ /* 0x080fe20000410000 */
[----:B------:R-:W-:Y:S02]  /*4720*/  HADD2.F32 R107, -RZ, R14.H0_H0 ;  /* 0x2000000eff6b7230 */ /* 0x000fe40000004100 */
[-C--:B------:R-:W-:Y:S01]  /*4730*/  FMUL.FTZ R14, R55, R110.reuse ;  /* 0x0000006e370e7220 */ /* 0x080fe20000410000 */
[C---:B------:R-:W-:Y:S01]  /*4740*/  FMUL.FTZ R110, R15.reuse, R110 ;  /* 0x0000006e0f6e7220 */ /* 0x040fe20000410000 */
[C---:B------:R-:W-:Y:S01]  /*4750*/  FMUL.FTZ R109, R50.reuse, R109 ;  /* 0x0000006d326d7220 */ /* 0x040fe20000410000 */
[----:B------:R-:W-:Y:S02]  /*4760*/  IMAD.MOV.U32 R49, RZ, RZ, R39 ;  /* 0x000000ffff317224 */ /* 0x000fe400078e0027 */
        /* <DEDUP_REMOVED lines=9> */
[----:B------:R-:W-:-:S07]  /*4800*/  F2FP.F16.F32.PACK_AB R54, R109, R110 ;  /* 0x0000006e6d36723e */ /* 0x000fce00000000ff */
.L_x_12581:
[----:B------:R-:W-:Y:S05]  /*4810*/  BSYNC B2 ;  /* 0x0000000000027941 */ /* 0x000fea0003800000 */
.L_x_12580:
[----:B------:R-:W-:Y:S02]  /*4820*/  ISETP.GE.AND P5, PT, R103, R97, PT ;  /* 0x000000616700720c */ /* 0x000fe40003fa6270 */
[----:B------:R-:W-:-:S11]  /*4830*/  P2R R13, PR, RZ, 0x1 ;  /* 0x00000001ff0d7803 */ /* 0x000fd60000000000 */
[--C-:B------:R-:W-:Y:S02]  /*4840*/  @!P5 SHF.R.S32.HI R12, RZ, 0x1f, R103.reuse ;  /* 0x0000001fff0cd819 */ /* 0x100fe40000011467 */
[----:B------:R-:W-:-:S04]  /*4850*/  @!P5 IADD3 R92, P0, P6, R62, R92, R103 ;  /* 0x0000005c3e5cd210 */ /* 0x000fc80007e1e067 */
[----:B------:R-:W-:Y:S02]  /*4860*/  @!P5 IADD3.X R101, R80, R101, R12, P0, P6 ;  /* 0x000000655065d210 */ /* 0x000fe400007ec40c */
[CC--:B------:R-:W-:Y:S02]  /*4870*/  LEA R12, P6, R96.reuse, R84.reuse, 0x1 ;  /* 0x00000054600c7211 */ /* 0x0c0fe400078c08ff */
[----:B------:R-:W-:Y:S02]  /*4880*/  ISETP.NE.AND P0, PT, R13, RZ, PT ;  /* 0x000000ff0d00720c */ /* 0x000fe40003f05270 */
[----:B------:R-:W-:Y:S02]  /*4890*/  LEA.HI.X R13, R96, R85, R98, 0x1, P6 ;  /* 0x00000055600d7211 */ /* 0x000fe400030f0c62 */
[----:B------:R-:W-:-:S03]  /*48a0*/  @!P5 LEA R14, P6, R92, R84, 0x1 ;  /* 0x000000545c0ed211 */ /* 0x000fc600078c08ff */
[----:B-1----:R1:W-:Y:S01]  /*48b0*/  STG.E.128 desc[UR56][R12.64], R48 ;  /* 0x000000300c007986 */ /* 0x0023e2000c101d38 */
[----:B------:R-:W-:-:S05]  /*48c0*/  @!P5 LEA.HI.X R15, R92, R85, R101, 0x1, P6 ;  /* 0x000000555c0fd211 */ /* 0x000fca00030f0c65 */
[----:B--2---:R1:W-:Y:S04]  /*48d0*/  @!P5 STG.E.128 desc[UR56][R14.64], R52 ;  /* 0x000000340e00d986 */ /* 0x0043e8000c101d38 */
.L_x_12579:
[----:B------:R-:W-:Y:S05]  /*48e0*/  BSYNC B1 ;  /* 0x0000000000017941 */ /* 0x000fea0003800000 */
.L_x_12578:
[----:B-1----:R-:W-:Y:S01]  /*48f0*/  IADD3 R13, R18, 0x60, RZ ;  /* 0x00000060120d7810 */ /* 0x002fe20007ffe0ff */
[----:B------:R-:W-:-:S03]  /*4900*/  IMAD R12, R76, R90, RZ ;  /* 0x0000005a4c0c7224 */ /* 0x000fc600078e02ff */
[C---:B------:R-:W-:Y:S01]  /*4910*/  ISETP.GE.OR P5, PT, R13.reuse, R86, P1 ;  /* 0x000000560d00720c */ /* 0x040fe20000fa6670 */
[----:B------:R-:W-:-:S04]  /*4920*/  IMAD.WIDE.U32 R88, R13, R90, R88 ;  /* 0x0000005a0d587225 */ /* 0x000fc800078e0058 */
[----:B------:R-:W-:-:S08]  /*4930*/  IMAD R51, R13, R91, R12 ;  /* 0x0000005b0d337224 */ /* 0x000fd000078e020c */
[----:B------:R-:W-:Y:S05]  /*4940*/  @P5 BRA `(.L_x_12566) ;  /* 0x0000000800585947 */ /* 0x000fea0003800000 */
[----:B------:R-:W2:Y:S01]  /*4950*/  LDL R14, [R1+0x48] ;  /* 0x00004800010e7983 */ /* 0x000ea20000100800 */
[----:B------:R-:W-:Y:S01]  /*4960*/  IMAD.IADD R51, R89, 0x1, R51 ;  /* 0x0000000159337824 */ /* 0x000fe200078e0233 */
[----:B------:R-:W-:Y:S01]  /*4970*/  IADD3 R12, P5, P6, R62, R88, R65 ;  /* 0x000000583e0c7210 */ /* 0x000fe20007ebe041 */
[----:B------:R-:W-:Y:S01]  /*4980*/  VIADD R15, R18, 0x60 ;  /* 0x00000060120f7836 */ /* 0x000fe20000000000 */
[----:B------:R-:W-:Y:S01]  /*4990*/  SEL R99, R74, R99, !P0 ;  /* 0x000000634a637207 */ /* 0x000fe20004000000 */
[----:B------:R-:W-:Y:S01]  /*49a0*/  VIADD R36, R18, 0x60 ;  /* 0x0000006012247836 */ /* 0x000fe20000000000 */
[----:B------:R-:W-:Y:S01]  /*49b0*/  IADD3.X R13, R80, R51, R32, P5, P6 ;  /* 0x00000033500d7210 */ /* 0x000fe20002fec420 */
[----:B------:R-:W-:Y:S01]  /*49c0*/  IMAD.SHL.U32 R15, R15, 0x40, RZ ;  /* 0x000000400f0f7824 */ /* 0x000fe200078e00ff */
[----:B------:R-:W-:Y:S01]  /*49d0*/  LEA R48, P5, R12, R84, 0x1 ;  /* 0x000000540c307211 */ /* 0x000fe200078a08ff */
[----:B------:R-:W-:Y:S01]  /*49e0*/  IMAD.SHL.U32 R36, R36, 0x40, RZ ;  /* 0x0000004024247824 */ /* 0x000fe200078e00ff */
[----:B------:R-:W-:Y:S02]  /*49f0*/  BSSY B1, `(.L_x_12582) ;  /* 0x0000067000017945 */ /* 0x000fe40003800000 */
[----:B------:R-:W-:Y:S01]  /*4a00*/  LEA.HI.X R49, R12, R85, R13, 0x1, P5 ;  /* 0x000000550c317211 */ /* 0x000fe200028f0c0d */
[----:B------:R-:W-:Y:S01]  /*4a10*/  IMAD R13, R19, 0x3000, R3 ;  /* 0x00003000130d7824 */ /* 0x000fe200078e0203 */
[----:B------:R-:W-:-:S02]  /*4a20*/  SHF.R.S32.HI R12, RZ, 0x1f, R99 ;  /* 0x0000001fff0c7819 */ /* 0x000fc40000011463 */
[----:B------:R-:W-:Y:S01]  /*4a30*/  LOP3.LUT R15, R15, 0x1c0, RZ, 0xc0, !PT ;  /* 0x000001c00f0f7812 */ /* 0x000fe200078ec0ff */
[----:B------:R-:W-:Y:S01]  /*4a40*/  IMAD R13, R13, 0x2, R2 ;  /* 0x000000020d0d7824 */ /* 0x000fe200078e0202 */
[----:B------:R-:W-:Y:S02]  /*4a50*/  LEA.HI R99, R12, R99, RZ, 0x4 ;  /* 0x000000630c637211 */ /* 0x000fe400078f20ff */
[----:B------:R-:W-:Y:S02]  /*4a60*/  LOP3.LUT R36, R36, 0x1c0, RZ, 0xc0, !PT ;  /* 0x000001c024247812 */ /* 0x000fe400078ec0ff */
[----:B------:R-:W-:Y:S02]  /*4a70*/  LEA.HI.SX32 R53, R99, R64, 0x1c ;  /* 0x0000004063357211 */ /* 0x000fe400078fe2ff */
[----:B------:R-:W-:-:S03]  /*4a80*/  SHF.R.U32.HI R15, RZ, 0x3, R15 ;  /* 0x00000003ff0f7819 */ /* 0x000fc6000001160f */
[----:B------:R-:W-:-:S05]  /*4a90*/  IMAD.SHL.U32 R53, R53, 0x8, RZ ;  /* 0x0000000835357824 */ /* 0x000fca00078e00ff */
[----:B------:R-:W-:-:S04]  /*4aa0*/  LOP3.LUT R12, R36, 0x38, R53, 0xf8, !PT ;  /* 0x00000038240c7812 */ /* 0x000fc800078ef835 */
[----:B------:R-:W-:-:S04]  /*4ab0*/  LOP3.LUT R12, R12, R15, RZ, 0x3c, !PT ;  /* 0x0000000f0c0c7212 */ /* 0x000fc800078e3cff */
[----:B--2---:R-:W-:-:S05]  /*4ac0*/  IADD3 R12, R14, R12, RZ ;  /* 0x0000000c0e0c7210 */ /* 0x004fca0007ffe0ff */
[----:B------:R-:W-:-:S04]  /*4ad0*/  IMAD R15, R19, 0x3000, R12 ;  /* 0x00003000130f7824 */ /* 0x000fc800078e020c */
[----:B------:R-:W-:Y:S02]  /*4ae0*/  IMAD R36, R15, 0x2, R2 ;  /* 0x000000020f247824 */ /* 0x000fe400078e0202 */
[----:B------:R-:W1:Y:S04]  /*4af0*/  LDS.128 R12, [R13+0x12400] ;  /* 0x012400000d0c7984 */ /* 0x000e680000000c00 */
[----:B------:R-:W2:Y:S01]  /*4b00*/  LDS.128 R36, [R36+0x12400] ;  /* 0x0124000024247984 */ /* 0x000ea20000000c00 */
[----:B------:R-:W-:Y:S05]  /*4b10*/  @P4 BRA `(.L_x_12583) ;  /* 0x0000000400504947 */ /* 0x000fea0003800000 */
[----:B------:R-:W-:Y:S01]  /*4b20*/  SHF.R.U64 R44, R44, 0x10, R45 ;  /* 0x000000102c2c7819 */ /* 0x000fe2000000122d */
[----:B--2---:R-:W-:Y:S01]  /*4b30*/  IMAD.MOV.U32 R52, RZ, RZ, R39 ;  /* 0x000000ffff347224 */ /* 0x004fe200078e0027 */
[----:B------:R-:W-:Y:S01]  /*4b40*/  SHF.R.U32.HI R55, RZ, 0x10, R45 ;  /* 0x00000010ff377819 */ /* 0x000fe2000001162d */
[----:B------:R-:W-:Y:S01]  /*4b50*/  IMAD.MOV.U32 R45, RZ, RZ, R37 ;  /* 0x000000ffff2d7224 */ /* 0x000fe200078e0025 */
[----:B------:R-:W-:Y:S01]  /*4b60*/  SHF.R.U64 R40, R40, 0x10, R41 ;  /* 0x0000001028287819 */ /* 0x000fe20000001229 */
[----:B-1----:R-:W-:Y:S01]  /*4b70*/  IMAD.MOV.U32 R37, RZ, RZ, R15 ;  /* 0x000000ffff257224 */ /* 0x002fe200078e000f */
[----:B------:R-:W-:Y:S01]  /*4b80*/  SHF.R.U32.HI R54, RZ, 0x10, R41 ;  /* 0x00000010ff367819 */ /* 0x000fe20000011629 */
[----:B------:R-:W-:Y:S01]  /*4b90*/  HADD2.F32 R90, -RZ, R106.H1_H1 ;  /* 0x3000006aff5a7230 */ /* 0x000fe20000004100 */
[----:B------:R-:W-:Y:S01]  /*4ba0*/  SHF.R.U64 R41, R42, 0x10, R43 ;  /* 0x000000102a297819 */ /* 0x000fe2000000122b */
[----:B------:R-:W-:Y:S01]  /*4bb0*/  HADD2.F32 R39, -RZ, R45.H0_H0 ;  /* 0x2000002dff277230 */ /* 0x000fe20000004100 */
[--C-:B------:R-:W-:Y:S01]  /*4bc0*/  SHF.R.U64 R42, R46, 0x10, R47.reuse ;  /* 0x000000102e2a7819 */ /* 0x100fe2000000122f */
[----:B------:R-:W-:Y:S01]  /*4bd0*/  HADD2.F32 R15, -RZ, R13.H0_H0 ;  /* 0x2000000dff0f7230 */ /* 0x000fe20000004100 */
[----:B------:R-:W-:Y:S01]  /*4be0*/  SHF.R.U32.HI R47, RZ, 0x10, R47 ;  /* 0x00000010ff2f7819 */ /* 0x000fe2000001162f */
[----:B------:R-:W-:-:S02]  /*4bf0*/  HADD2.F32 R45, -RZ, R45.H1_H1 ;  /* 0x3000002dff2d7230 */ /* 0x000fc40000004100 */
[-C--:B------:R-:W-:Y:S01]  /*4c00*/  FMUL.FTZ R92, R39, R90.reuse ;  /* 0x0000005a275c7220 */ /* 0x080fe20000410000 */
[----:B------:R-:W-:Y:S02]  /*4c10*/  HADD2.F32 R55, -RZ, R55.H0_H0 ;  /* 0x20000037ff377230 */ /* 0x000fe40000004100 */
[----:B------:R-:W-:Y:S01]  /*4c20*/  FMUL.FTZ R90, R15, R90 ;  /* 0x0000005a0f5a7220 */ /* 0x000fe20000410000 */
[----:B------:R-:W-:Y:S01]  /*4c30*/  HADD2.F32 R46, -RZ, R13.H1_H1 ;  /* 0x3000000dff2e7230 */ /* 0x000fe20000004100 */
[----:B------:R-:W-:Y:S01]  /*4c40*/  SHF.R.U32.HI R43, RZ, 0x10, R43 ;  /* 0x00000010ff2b7819 */ /* 0x000fe2000001162b */
[----:B------:R-:W-:Y:S02]  /*4c50*/  HADD2.F32 R50, -RZ, R104.H1_H1 ;  /* 0x30000068ff327230 */ /* 0x000fe40000004100 */
[-C--:B------:R-:W-:Y:S01]  /*4c60*/  FMUL.FTZ R91, R45, R55.reuse ;  /* 0x000000372d5b7220 */ /* 0x080fe20000410000 */
[----:B------:R-:W-:Y:S02]  /*4c70*/  HADD2.F32 R54, -RZ, R54.H0_H0 ;  /* 0x20000036ff367230 */ /* 0x000fe40000004100 */
[----:B------:R-:W-:Y:S01]  /*4c80*/  FMUL.FTZ R96, R46, R55 ;  /* 0x000000372e607220 */ /* 0x000fe20000410000 */
[----:B------:R-:W-:-:S02]  /*4c90*/  HADD2.F32 R47, -RZ, R47.H0_H0 ;  /* 0x2000002fff2f7230 */ /* 0x000fc40000004100 */
[-C--:B------:R-:W-:Y:S01]  /*4ca0*/  FFMA.FTZ R13, R15, R50.reuse, -R92 ;  /* 0x000000320f0d7223 */ /* 0x080fe2000001085c */
[----:B------:R-:W-:Y:S01]  /*4cb0*/  FFMA.FTZ R15, R39, R50, R90 ;  /* 0x00000032270f7223 */ /* 0x000fe2000001005a */
[-C--:B------:R-:W-:Y:S01]  /*4cc0*/  FFMA.FTZ R46, R46, R54.reuse, -R91 ;  /* 0x000000362e2e7223 */ /* 0x080fe2000001085b */
[----:B------:R-:W-:Y:S01]  /*4cd0*/  FFMA.FTZ R50, R45, R54, R96 ;  /* 0x000000362d327223 */ /* 0x000fe20000010060 */
[--C-:B------:R-:W-:Y:S02]  /*4ce0*/  HADD2.F32 R45, -RZ, R52.reuse.H0_H0 ;  /* 0x20000034ff2d7230 */ /* 0x100fe40000004100 */
[----:B------:R-:W-:Y:S01]  /*4cf0*/  HADD2.F32 R54, -RZ, R52.H1_H1 ;  /* 0x30000034ff367230 */ /* 0x000fe20000004100 */
[----:B------:R-:W-:Y:S01]  /*4d00*/  F2FP.F16.F32.PACK_AB R13, R46, R13 ;  /* 0x0000000d2e0d723e */ /* 0x000fe200000000ff */
[----:B------:R-:W-:Y:S02]  /*4d10*/  HADD2.F32 R52, -RZ, R37.H1_H1 ;  /* 0x30000025ff347230 */ /* 0x000fe40000004100 */
[----:B------:R-:W-:-:S02]  /*4d20*/  HADD2.F32 R43, -RZ, R43.H0_H0 ;  /* 0x2000002bff2b7230 */ /* 0x000fc40000004100 */
[-C--:B------:R-:W-:Y:S01]  /*4d30*/  FMUL.FTZ R55, R54, R47.reuse ;  /* 0x0000002f36377220 */ /* 0x080fe20000410000 */
[----:B------:R-:W-:Y:S02]  /*4d40*/  HADD2.F32 R92, -RZ, R105.H1_H1 ;  /* 0x30000069ff5c7230 */ /* 0x000fe40000004100 */
[C---:B------:R-:W-:Y:S01]  /*4d50*/  FMUL.FTZ R47, R52.reuse, R47 ;  /* 0x0000002f342f7220 */ /* 0x040fe20000410000 */
[----:B------:R-:W-:Y:S02]  /*4d60*/  HADD2.F32 R39, -RZ, R37.H0_H0 ;  /* 0x20000025ff277230 */ /* 0x000fe40000004100 */
[-C--:B------:R-:W-:Y:S01]  /*4d70*/  FFMA.FTZ R52, R52, R43.reuse, -R55 ;  /* 0x0000002b34347223 */ /* 0x080fe20000010837 */
[----:B------:R-:W-:Y:S02]  /*4d80*/  HADD2.F32 R90, -RZ, R102.H1_H1 ;  /* 0x30000066ff5a7230 */ /* 0x000fe40000004100 */
[----:B------:R-:W-:Y:S01]  /*4d90*/  FFMA.FTZ R54, R54, R43, R47 ;  /* 0x0000002b36367223 */ /* 0x000fe2000001002f */
        /* <DEDUP_REMOVED lines=8> */
[----:B------:R-:W-:-:S02]  /*4e20*/  HADD2.F32 R36, -RZ, R36.H1_H1 ;  /* 0x30000024ff247230 */ /* 0x000fc40000004100 */
[----:B------:R-:W-:Y:S02]  /*4e30*/  HADD2.F32 R12, -RZ, R12.H1_H1 ;  /* 0x3000000cff0c7230 */ /* 0x000fe40000004100 */
[-C--:B------:R-:W-:Y:S01]  /*4e40*/  FMUL.FTZ R55, R43, R106.reuse ;  /* 0x0000006a2b377220 */ /* 0x080fe20000410000 */
[----:B------:R-:W-:Y:S02]  /*4e50*/  HADD2.F32 R104, -RZ, R104.H0_H0 ;  /* 0x20000068ff687230 */ /* 0x000fe40000004100 */
[-C--:B------:R-:W-:Y:S01]  /*4e60*/  FMUL.FTZ R91, R36, R47.reuse ;  /* 0x0000002f245b7220 */ /* 0x080fe20000410000 */
[----:B------:R-:W-:Y:S02]  /*4e70*/  HADD2.F32 R45, -RZ, R40.H0_H0 ;  /* 0x20000028ff2d7230 */ /* 0x000fe40000004100 */
[----:B------:R-:W-:Y:S01]  /*4e80*/  FMUL.FTZ R47, R12, R47 ;  /* 0x0000002f0c2f7220 */ /* 0x000fe20000410000 */
[C---:B------:R-:W-:Y:S01]  /*4e90*/  FMUL.FTZ R40, R44.reuse, R106 ;  /* 0x0000006a2c287220 */ /* 0x040fe20000410000 */
[----:B------:R-:W-:Y:S01]  /*4ea0*/  FFMA.FTZ R55, R44, R104, R55 ;  /* 0x000000682c377223 */ /* 0x000fe20000010037 */
[----:B------:R-:W-:-:S02]  /*4eb0*/  HADD2.F32 R105, -RZ, R105.H0_H0 ;  /* 0x20000069ff697230 */ /* 0x000fc40000004100 */
[-C--:B------:R-:W-:Y:S01]  /*4ec0*/  FFMA.FTZ R44, R36, R45.reuse, R47 ;  /* 0x0000002d242c7223 */ /* 0x080fe2000001002f */
[----:B------:R-:W-:Y:S01]  /*4ed0*/  FFMA.FTZ R91, R12, R45, -R91 ;  /* 0x0000002d0c5b7223 */ /* 0x000fe2000001085b */
[----:B------:R-:W-:Y:S02]  /*4ee0*/  HADD2.F32 R36, -RZ, R38.H0_H0 ;  /* 0x20000026ff247230 */ /* 0x000fe40000004100 */
[----:B------:R-:W-:Y:S01]  /*4ef0*/  FFMA.FTZ R40, R43, R104, -R40 ;  /* 0x000000682b287223 */ /* 0x000fe20000010828 */
[----:B------:R-:W-:Y:S01]  /*4f00*/  HADD2.F32 R45, -RZ, R42.H0_H0 ;  /* 0x2000002aff2d7230 */ /* 0x000fe20000004100 */
[----:B------:R-:W-:Y:S01]  /*4f10*/  F2FP.F16.F32.PACK_AB R52, R52, R37 ;  /* 0x000000253434723e */ /* 0x000fe200000000ff */
[----:B------:R-:W-:Y:S02]  /*4f20*/  HADD2.F32 R12, -RZ, R14.H0_H0 ;  /* 0x2000000eff0c7230 */ /* 0x000fe40000004100 */
[----:B------:R-:W-:Y:S01]  /*4f30*/  FMUL.FTZ R47, R36, R105 ;  /* 0x00000069242f7220 */ /* 0x000fe20000410000 */
[----:B------:R-:W-:Y:S01]  /*4f40*/  HADD2.F32 R38, -RZ, R38.H1_H1 ;  /* 0x30000026ff267230 */ /* 0x000fe20000004100 */
[----:B------:R-:W-:Y:S01]  /*4f50*/  F2FP.F16.F32.PACK_AB R37, R50, R15 ;  /* 0x0000000f3225723e */ /* 0x000fe200000000ff */
        /* <DEDUP_REMOVED lines=15> */
[----:B------:R-:W-:-:S07]  /*5050*/  F2FP.F16.F32.PACK_AB R38, R38, R105 ;  /* 0x000000692626723e */ /* 0x000fce00000000ff */
.L_x_12583:
[----:B------:R-:W-:Y:S05]  /*5060*/  BSYNC B1 ;  /* 0x0000000000017941 */ /* 0x000fea0003800000 */
.L_x_12582:
        /* <DEDUP_REMOVED lines=10> */
.L_x_12549:
[----:B------:R-:W-:-:S13]  /*5110*/  ISETP.NE.AND P3, PT, R155, 0x3, PT ;  /* 0x000000039b00780c */ /* 0x000fda0003f65270 */
[----:B------:R-:W-:Y:S05]  /*5120*/  @!P3 BRA `(.L_x_12584) ;  /* 0x000000000004b947 */ /* 0x000fea0003800000 */
[----:B------:R-:W-:Y:S01]  /*5130*/  BPT.TRAP 0x1 ;  /* 0x000000040000795c */ /* 0x000fe20000300000 */
.L_x_12584:
[----:B------:R-:W-:Y:S01]  /*5140*/  LEA R82, R19, R2, 0x3 ;  /* 0x0000000213527211 */ /* 0x000fe200078e18ff */
[----:B------:R-:W-:Y:S01]  /*5150*/  IMAD R86, R29, -0xc0, R27 ;  /* 0xffffff401d567824 */ /* 0x000fe200078e021b */
[----:B------:R-:W-:Y:S01]  /*5160*/  SHF.L.U32 R94, R153, 0x1f, RZ ;  /* 0x0000001f995e7819 */ /* 0x000fe200000006ff */
[----:B------:R-:W-:Y:S03]  /*5170*/  BSSY B1, `(.L_x_12585) ;  /* 0x0000004000017945 */ /* 0x000fe60003800000 */
[----:B------:R-:W0:Y:S01]  /*5180*/  SYNCS.PHASECHK.TRANS64.TRYWAIT P4, [R82+URZ+0x30890], R94 ;  /* 0x0308905e520075a7 */ /* 0x000e22000808017f */
[----:B------:R-:W-:Y:S01]  /*5190*/  VIMNMX R86, R86, 0xc0, PT ;  /* 0x000000c056567848 */ /* 0x000fe20003fe0100 */
[----:B0-----:R-:W-:Y:S06]  /*51a0*/  @!P4 BRA `(.L_x_12586) ;  /* 0x0000012800f0c947 */ /* 0x001fec0003800000 */
.L_x_12812:
[----:B------:R-:W-:Y:S05]  /*51b0*/  BSYNC B1 ;  /* 0x0000000000017941 */ /* 0x000fea0003800000 */
.L_x_12585:
[----:B------:R-:W-:Y:S01]  /*51c0*/  ISETP.GE.AND P4, PT, R18, R86, PT ;  /* 0x000000561200720c */ /* 0x000fe20003f86270 */
[----:B------:R-:W-:-:S12]  /*51d0*/  BSSY B1, `(.L_x_12587) ;  /* 0x0000006000017945 */ /* 0x000fd80003800000 */
[----:B------:R-:W-:Y:S05]  /*51e0*/  @P4 BRA `(.L_x_12588) ;  /* 0x0000000000104947 */ /* 0x000fea0003800000 */
[----:B------:R-:W1:Y:S04]  /*51f0*/  @!P1 LDS.128 R12, [R87+0x12000] ;  /* 0x01200000570c9984 */ /* 0x000e680000000c00 */
[----:B------:R-:W2:Y:S04]  /*5200*/  @!P2 LDS.128 R36, [R83+0x12000] ;  /* 0x012000005324a984 */ /* 0x000ea80000000c00 */
[----:B-1----:R1:W-:Y:S04]  /*5210*/  @!P1 STG.E.128 desc[UR56][R42.64], R12 ;  /* 0x0000000c2a009986 */ /* 0x0023e8000c101d38 */
[----:B--2---:R1:W-:Y:S02]  /*5220*/  @!P2 STG.E.128 desc[UR56][R42.64+0x40], R36 ;  /* 0x000040242a00a986 */ /* 0x0043e4000c101d38 */
.L_x_12588:
[----:B------:R-:W-:Y:S05]  /*5230*/  BSYNC B1 ;  /* 0x0000000000017941 */ /* 0x000fea0003800000 */
.L_x_12587:
[----:B-1----:R-:W-:-:S05]  /*5240*/  VIADD R12, R18, 0x60 ;  /* 0x00000060120c7836 */ /* 0x002fca0000000000 */
[----:B------:R-:W-:-:S13]  /*5250*/  ISETP.GE.AND P4, PT, R12, R86, PT ;  /* 0x000000560c00720c */ /* 0x000fda0003f86270 */
[----:B------:R-:W-:Y:S05]  /*5260*/  @P4 BRA `(.L_x_12566) ;  /* 0x0000000000104947 */ /* 0x000fea0003800000 */
[----:B------:R-:W1:Y:S04]  /*5270*/  @!P1 LDS.128 R12, [R87+0x15000] ;  /* 0x01500000570c9984 */ /* 0x000e680000000c00 */
[----:B------:R-:W2:Y:S04]  /*5280*/  @!P2 LDS.128 R36, [R83+0x15000] ;  /* 0x015000005324a984 */ /* 0x000ea80000000c00 */
[----:B-1----:R1:W-:Y:S04]  /*5290*/  @!P1 STG.E.128 desc[UR56][R40.64], R12 ;  /* 0x0000000c28009986 */ /* 0x0023e8000c101d38 */
[----:B--2---:R1:W-:Y:S02]  /*52a0*/  @!P2 STG.E.128 desc[UR56][R40.64+0x40], R36 ;  /* 0x000040242800a986 */ /* 0x0043e4000c101d38 */
.L_x_12566:
[----:B------:R-:W-:Y:S05]  /*52b0*/  BSYNC B0 ;  /* 0x0000000000007941 */ /* 0x000fea0003800000 */
.L_x_12548:
        /* <DEDUP_REMOVED lines=17> */
.L_x_12590:
[----:B------:R-:W-:Y:S05]  /*53d0*/  BSYNC B0 ;  /* 0x0000000000007941 */ /* 0x000fea0003800000 */
.L_x_12589:
[----:B------:R-:W2:Y:S01]  /*53e0*/  SYNCS.PHASECHK.TRANS64.TRYWAIT P3, [R82+URZ+0x308b0], R94 ;  /* 0x0308b05e520075a7 */ /* 0x000ea2000806017f */
[----:B------:R-:W-:Y:S01]  /*53f0*/  ULDC UR58, c[0x0][0x2f4] ;  /* 0x0000bd00003a7ab9 */ /* 0x000fe20000000800 */
[----:B------:R-:W-:Y:S01]  /*5400*/  ULDC.64 UR38, c[0x0][0x328] ;  /* 0x0000ca0000267ab9 */ /* 0x000fe20000000a00 */
[----:B------:R-:W-:Y:S01]  /*5410*/  ULDC.64 UR36, c[0x0][0x318] ;  /* 0x0000c60000247ab9 */ /* 0x000fe20000000a00 */
[----:B------:R-:W-:Y:S01]  /*5420*/  BSSY B0, `(.L_x_12591) ;  /* 0x0000003000007945 */ /* 0x000fe20003800000 */
[----:B------:R-:W-:-:S03]  /*5430*/  IMAD.WIDE R36, R29, 0xc0, R4 ;  /* 0x000000c01d247825 */ /* 0x000fc600078e0204 */
[----:B--2---:R-:W-:Y:S05]  /*5440*/  @!P3 BRA `(.L_x_12592) ;  /* 0x00000128005cb947 */ /* 0x004fea0003800000 */
.L_x_12813:
[----:B------:R-:W-:Y:S05]  /*5450*/  BSYNC B0 ;  /* 0x0000000000007941 */ /* 0x000fea0003800000 */
.L_x_12591:
[----:B------:R-:W-:Y:S01]  /*5460*/  ISETP.GE.AND P3, PT, R18, R86, PT ;  /* 0x000000561200720c */ /* 0x000fe20003f66270 */
[----:B------:R-:W-:-:S12]  /*5470*/  BSSY B0, `(.L_x_12593) ;  /* 0x0000010000007945 */ /* 0x000fd80003800000 */
        /* <DEDUP_REMOVED lines=10> */
[----:B------:R-:W1:Y:S04]  /*5520*/  @!P3 LDS.128 R12, [R87] ;  /* 0x00000000570cb984 */ /* 0x000e680000000c00 */
[----:B-1----:R-:W-:Y:S01]  /*5530*/  @!P3 STG.E.128 desc[UR56][R38.64], R12 ;  /* 0x0000000c2600b986 */ /* 0x002fe2000c101d38 */
[----:B------:R-:W-:-:S13]  /*5540*/  ISETP.GE.AND P3, PT, R77, UR58, PT ;  /* 0x0000003a4d007c0c */ /* 0x000fda000bf66270 */
[----:B------:R-:W1:Y:S04]  /*5550*/  @!P3 LDS.128 R12, [R83] ;  /* 0x00000000530cb984 */ /* 0x000e680000000c00 */
[----:B-1----:R3:W-:Y:S02]  /*5560*/  @!P3 STG.E.128 desc[UR56][R38.64+0x40], R12 ;  /* 0x0000400c2600b986 */ /* 0x0027e4000c101d38 */
.L_x_12594:
[----:B------:R-:W-:Y:S05]  /*5570*/  BSYNC B0 ;  /* 0x0000000000007941 */ /* 0x000fea0003800000 */
.L_x_12593:
[----:B-1-3--:R-:W-:Y:S01]  /*5580*/  VIADD R12, R18, 0x60 ;  /* 0x00000060120c7836 */ /* 0x00afe20000000000 */
[----:B------:R-:W-:Y:S04]  /*5590*/  BSSY B0, `(.L_x_12595) ;  /* 0x0000013000007945 */ /* 0x000fe80003800000 */
[----:B------:R-:W-:-:S13]  /*55a0*/  ISETP.GE.AND P3, PT, R12, R86, PT ;  /* 0x000000560c00720c */ /* 0x000fda0003f66270 */
[----:B------:R-:W-:Y:S05]  /*55b0*/  @P3 BRA `(.L_x_12596) ;  /* 0x0000000000403947 */ /* 0x000fea0003800000 */
[----:B------:R-:W-:Y:S01]  /*55c0*/  IADD3 R15, P3, R36, 0x60, RZ ;  /* 0x00000060240f7810 */ /* 0x000fe20007f7e0ff */
[----:B------:R-:W-:Y:S02]  /*55d0*/  IMAD.MOV.U32 R12, RZ, RZ, R60 ;  /* 0x000000ffff0c7224 */ /* 0x000fe400078e003c */
[----:B------:R-:W-:Y:S01]  /*55e0*/  IMAD.MOV.U32 R13, RZ, RZ, R0 ;  /* 0x000000ffff0d7224 */ /* 0x000fe200078e0000 */
[----:B------:R-:W-:Y:S01]  /*55f0*/  IADD3.X R36, RZ, R37, RZ, P3, !PT ;  /* 0x00000025ff247210 */ /* 0x000fe20001ffe4ff */
        /* <DEDUP_REMOVED lines=12> */
.L_x_12596:
[----:B------:R-:W-:Y:S05]  /*56c0*/  BSYNC B0 ;  /* 0x0000000000007941 */ /* 0x000fea0003800000 */
.L_x_12595:
[----:B-1----:R-:W3:Y:S01]  /*56d0*/  LDL R12, [R1] ;  /* 0x00000000010c7983 */ /* 0x002ee20000100800 */
        /* <DEDUP_REMOVED lines=22> */
.L_x_12543:
[----:B------:R-:W-:Y:S01]  /*5840*/  IMAD.MOV.U32 R3, RZ, RZ, RZ ;  /* 0x000000ffff037224 */ /* 0x000fe200078e00ff */
[----:B------:R-:W-:Y:S06]  /*5850*/  @P0 BRA `(.L_x_12598) ;  /* 0x00000000000c0947 */ /* 0x000fec0003800000 */
[----:B------:R-:W1:Y:S01]  /*5860*/  FENCE.VIEW.ASYNC.G ;  /* 0x00000000000073c6 */ /* 0x000e620000000100 */
[----:B------:R-:W-:Y:S05]  /*5870*/  WARPSYNC.ALL ;  /* 0x0000000000007948 */ /* 0x000fea0003800000 */
[----:B-1----:R-:W-:Y:S06]  /*5880*/  BAR.ARV 0xc, 0x200 ;  /* 0x0308000000007b1d */ /* 0x002fec0000002000 */
.L_x_12598:
        /* <DEDUP_REMOVED lines=16> */
[----:B0-----:R-:W-:Y:S01]  /*5990*/  IADD3 R4, R3, 0xffffffe, RZ ;  /* 0x0ffffffe03047810 */ /* 0x001fe20007ffe0ff */
[----:B------:R-:W-:-:S05]  /*59a0*/  IMAD.MOV R3, RZ, RZ, -R10 ;  /* 0x000000ffff037224 */ /* 0x000fca00078e0a0a */
        /* <DEDUP_REMOVED lines=16> */
.L_x_12600:
[----:B------:R-:W-:Y:S05]  /*5ab0*/  BSYNC B0 ;  /* 0x0000000000007941 */ /* 0x000fea0003800000 */
.L_x_12599:
        /* <DEDUP_REMOVED lines=18> */
[----:B--2---:R-:W-:-:S05]  /*5be0*/  IMAD R0, R0, R3, RZ ;  /* 0x0000000300007224 */ /* 0x004fca00078e02ff */
[----:B------:R1:W-:Y:S01]  /*5bf0*/  STL [R1+0x38], R0 ;  /* 0x0000380001007387 */ /* 0x0003e20000100800 */
[----:B------:R-:W-:Y:S02]  /*5c00*/  VIADDMNMX R136, R0, R3, R26, PT ;  /* 0x0000000300887246 */ /* 0x000fe4000380011a */
[----:B------:R-:W-:Y:S02]  /*5c10*/  CS2R R26, SRZ ;  /* 0x00000000001a7805 */ /* 0x000fe4000001ff00 */
[----:B------:R-:W-:-:S13]  /*5c20*/  ISETP.GT.AND P1, PT, R136, R0, PT ;  /* 0x000000008800720c */ /* 0x000fda0003f24270 */
[----:B-1----:R-:W-:Y:S05]  /*5c30*/  @!P1 BRA `(.L_x_12601) ;  /* 0x0000009000089947 */ /* 0x002fea0003800000 */
[----:B------:R-:W-:-:S03]  /*5c40*/  UMOV UR4, 0xffffffff ;  /* 0xffffffff00047882 */ /* 0x000fc60000000000 */
[----:B------:R-:W-:Y:S05]  /*5c50*/  BRA.DIV UR4, `(.L_x_12602) ;  /* 0x00000122046c7947 */ /* 0x000fea000b800000 */
[----:B------:R-:W1:Y:S02]  /*5c60*/  S2R R0, SR_TID.X ;  /* 0x0000000000007919 */ /* 0x000e640000002100 */
[----:B-1----:R-:W-:-:S05]  /*5c70*/  VIADD R3, R0, 0xffffff80 ;  /* 0xffffff8000037836 */ /* 0x002fca0000000000 */
[----:B------:R-:W-:-:S04]  /*5c80*/  SHF.R.S32.HI R0, RZ, 0x1f, R3 ;  /* 0x0000001fff007819 */ /* 0x000fc80000011403 */
[----:B------:R-:W-:-:S04]  /*5c90*/  LEA.HI R0, R0, R3, RZ, 0x7 ;  /* 0x0000000300007211 */ /* 0x000fc800078f38ff */
[----:B------:R-:W-:-:S06]  /*5ca0*/  SHF.R.S32.HI R0, RZ, 0x7, R0 ;  /* 0x00000007ff007819 */ /* 0x000fcc0000011400 */
[----:B------:R-:W1:Y:S04]  /*5cb0*/  SHFL.IDX PT, R0, R0, RZ, 0x1f ;  /* 0x00001fff00007589 */ /* 0x000e6800000e0000 */
[----:B-1----:R1:W-:Y:S02]  /*5cc0*/  STL [R1+0x40], R0 ;  /* 0x0000400001007387 */ /* 0x0023e40000100800 */
.L_x_12816:
[----:B------:R-:W1:Y:S01]  /*5cd0*/  LDL R3, [R1+0x40] ;  /* 0x0000400001037983 */ /* 0x000e620000100800 */
[----:B------:R-:W-:Y:S01]  /*5ce0*/  BSSY B6, `(.L_x_12603) ;  /* 0x000001c000067945 */ /* 0x000fe20003800000 */
[----:B-1----:R-:W-:-:S05]  /*5cf0*/  IMAD.HI R0, R3, 0x55555556, RZ ;  /* 0x5555555603007827 */ /* 0x002fca00078e02ff */
[----:B------:R-:W-:-:S05]  /*5d00*/  LEA.HI R0, R0, R0, RZ, 0x1 ;  /* 0x0000000000007211 */ /* 0x000fca00078f08ff */
[----:B------:R-:W-:-:S04]  /*5d10*/  IMAD R3, R0, -0x3, R3 ;  /* 0xfffffffd00037824 */ /* 0x000fc800078e0203 */
[----:B------:R-:W-:Y:S01]  /*5d20*/  IMAD R0, R3, 0x2000, R2 ;  /* 0x0000200003007824 */ /* 0x000fe200078e0202 */
[----:B------:R1:W-:Y:S03]  /*5d30*/  STL [R1+0x3c], R3 ;  /* 0x00003c0301007387 */ /* 0x0003e60000100800 */
[----:B------:R-:W-:-:S05]  /*5d40*/  VIADD R0, R0, 0xc400 ;  /* 0x0000c40000007836 */ /* 0x000fca0000000000 */
[----:B------:R-:W-:Y:S01]  /*5d50*/  SHF.R.U32.HI R0, RZ, 0x4, R0 ;  /* 0x00000004ff007819 */ /* 0x000fe20000011600 */
[----:B-1----:R-:W-:-:S03]  /*5d60*/  VIADD R3, R2, 0x1e800 ;  /* 0x0001e80002037836 */ /* 0x002fc60000000000 */
[----:B------:R-:W-:Y:S02]  /*5d70*/  LOP3.LUT R29, R0, 0x3fff, RZ, 0xc0, !PT ;  /* 0x00003fff001d7812 */ /* 0x000fe400078ec0ff */
[----:B------:R-:W-:-:S13]  /*5d80*/  LOP3.LUT P0, RZ, R3, 0x3ff, RZ, 0xc0, !PT ;  /* 0x000003ff03ff7812 */ /* 0x000fda000780c0ff */
[----:B------:R-:W-:Y:S05]  /*5d90*/  @!P0 BRA `(.L_x_12604) ;  /* 0x0000000000408947 */ /* 0x000fea0003800000 */
[----:B------:R-:W-:Y:S01]  /*5da0*/  MOV R0, 0x0 ;  /* 0x0000000000007802 */ /* 0x000fe20000000f00 */
[----:B------:R-:W-:Y:S01]  /*5db0*/  ULDC.64 UR4, c[0x4][0x1b8] ;  /* 0x01006e0000047ab9 */ /* 0x000fe20000000a00 */
[----:B------:R-:W-:Y:S01]  /*5dc0*/  ULDC.64 UR6, c[0x4][0x1c0] ;  /* 0x0100700000067ab9 */ /* 0x000fe20000000a00 */
[----:B------:R-:W-:Y:S01]  /*5dd0*/  IMAD.U32 R4, RZ, RZ, UR4 ;  /* 0x00000004ff047e24 */ /* 0x000fe2000f8e00ff */
[----:B0-----:R0:W1:Y:S01]  /*5de0*/  LDC.64 R14, c[0x4][R0] ;  /* 0x01000000000e7b82 */ /* 0x0010620000000a00 */
        /* <DEDUP_REMOVED lines=11> */
.L_x_12604:
[----:B------:R-:W-:Y:S05]  /*5ea0*/  BSYNC B6 ;  /* 0x0000000000067941 */ /* 0x000fea0003800000 */
.L_x_12603:
        /* <DEDUP_REMOVED lines=13> */
.L_x_12608:
[----:B--2---:R2:W3:Y:S02]  /*5f80*/  SYNCS.PHASECHK.TRANS64.TRYWAIT P0, [R2+URZ+0x30800], R3 ;  /* 0x03080003020075a7 */ /* 0x0044e4000800017f */
[----:B---3--:R-:W-:Y:S05]  /*5f90*/  @!P0 NANOSLEEP.SYNCS 0x989680 ;  /* 0x009896800000895d */ /* 0x008fea0003900000 */
[----:B------:R-:W3:Y:S02]  /*5fa0*/  @!P0 SYNCS.PHASECHK.TRANS64 P0, [R2+URZ+0x30800], R3 ;  /* 0x03080003020085a7 */ /* 0x000ee4000800007f */
[----:B---3--:R-:W-:Y:S05]  /*5fb0*/  @!P0 BRA `(.L_x_12608) ;  /* 0xfffffffc00f08947 */ /* 0x008fea000383ffff */
.L_x_12607:
[----:B------:R-:W-:Y:S05]  /*5fc0*/  BSYNC B0 ;  /* 0x0000000000007941 */ /* 0x000fea0003800000 */
.L_x_12606:
[----:B------:R-:W-:Y:S05]  /*5fd0*/  BRA `(.L_x_12609) ;  /* 0x0000002000f87947 */ /* 0x000fea0003800000 */
.L_x_12605:
[----:B-----5:R-:W-:Y:S01]  /*5fe0*/  SHF.R.S32.HI R0, RZ, 0x1f, R25 ;  /* 0x0000001fff007819 */ /* 0x020fe20000011419 */
[----:B------:R-:W-:Y:S01]  /*5ff0*/  VIADD R3, R2, 0xc400 ;  /* 0x0000c40002037836 */ /* 0x000fe20000000000 */
[----:B------:R-:W-:Y:S01]  /*6000*/  ULDC.64 UR4, c[0x0][0x3f8] ;  /* 0x0000fe0000047ab9 */ /* 0x000fe20000000a00 */
[----:B------:R-:W-:Y:S01]  /*6010*/  ULDC.64 UR6, c[0x0][0x408] ;  /* 0x0001020000067ab9 */ /* 0x000fe20000000a00 */
[----:B------:R-:W-:Y:S01]  /*6020*/  IMAD.WIDE.U32 R4, R25, UR4, RZ ;  /* 0x0000000419047c25 */ /* 0x000fe2000f8e00ff */
[----:B------:R-:W-:Y:S01]  /*6030*/  BSSY B6, `(.L_x_12610) ;  /* 0x0000020000067945 */ /* 0x000fe20003800000 */
[----:B------:R-:W-:Y:S02]  /*6040*/  LOP3.LUT P0, RZ, R3, 0x3ff, RZ, 0xc0, !PT ;  /* 0x000003ff03ff7812 */ /* 0x000fe4000780c0ff */
[C---:B0-----:R-:W-:Y:S02]  /*6050*/  IMAD R6, R0.reuse, UR4, RZ ;  /* 0x0000000400067c24 */ /* 0x041fe4000f8e02ff */
[----:B------:R-:W-:-:S02]  /*6060*/  IMAD R0, R0, UR6, RZ ;  /* 0x0000000600007c24 */ /* 0x000fc4000f8e02ff */
[C---:B------:R-:W-:Y:S01]  /*6070*/  IMAD R3, R25.reuse, UR5, R6 ;  /* 0x0000000519037c24 */ /* 0x040fe2000f8e0206 */
[----:B------:R-:W-:Y:S01]  /*6080*/  ULDC.64 UR4, c[0x0][0x3e8] ;  /* 0x0000fa0000047ab9 */ /* 0x000fe20000000a00 */
[----:B------:R-:W-:-:S04]  /*6090*/  IMAD.WIDE.U32 R6, R25, UR6, RZ ;  /* 0x0000000619067c25 */ /* 0x000fc8000f8e00ff */
[----:B------:R-:W-:Y:S01]  /*60a0*/  IMAD R9, R25, UR7, R0 ;  /* 0x0000000719097c24 */ /* 0x000fe2000f8e0200 */
[----:B------:R-:W-:Y:S01]  /*60b0*/  ULDC.64 UR6, c[0x0][0x400] ;  /* 0x0001000000067ab9 */ /* 0x000fe20000000a00 */
[----:B------:R-:W-:Y:S01]  /*60c0*/  IMAD.IADD R5, R3, 0x1, R5 ;  /* 0x0000000103057824 */ /* 0x000fe200078e0205 */
[----:B------:R-:W-:Y:S01]  /*60d0*/  LEA R25, P1, R4, UR4, 0x1 ;  /* 0x0000000404197c11 */ /* 0x000fe2000f8208ff */
[----:B------:R-:W-:Y:S01]  /*60e0*/  IMAD.IADD R3, R9, 0x1, R7 ;  /* 0x0000000109037824 */ /* 0x000fe200078e0207 */
[----:B------:R-:W-:Y:S02]  /*60f0*/  LEA R27, P2, R6, UR6, 0x1 ;  /* 0x00000006061b7c11 */ /* 0x000fe4000f8408ff */
[----:B------:R-:W-:Y:S02]  /*6100*/  LEA.HI.X R26, R4, UR5, R5, 0x1, P1 ;  /* 0x00000005041a7c11 */ /* 0x000fe400088f0c05 */
[----:B------:R-:W-:Y:S01]  /*6110*/  LEA.HI.X R28, R6, UR7, R3, 0x1, P2 ;  /* 0x00000007061c7c11 */ /* 0x000fe200090f0c03 */
        /* <DEDUP_REMOVED lines=17> */
.L_x_12611:
[----:B------:R-:W-:Y:S05]  /*6230*/  BSYNC B6 ;  /* 0x0000000000067941 */ /* 0x000fea0003800000 */
.L_x_12610:
        /* <DEDUP_REMOVED lines=11> */
.L_x_12822:
[----:B------:R-:W5:Y:S01]  /*62f0*/  LDL R30, [R1+0x34] ;  /* 0x00003400011e7983 */ /* 0x000f620000100800 */
[----:B------:R-:W-:-:S03]  /*6300*/  ULDC UR4, c[0x0][0x448] ;  /* 0x0001120000047ab9 */ /* 0x000fc60000000800 */
[----:B------:R-:W2:Y:S01]  /*6310*/  LDL R12, [R1+0x64] ;  /* 0x00006400010c7983 */ /* 0x000ea20000100800 */
[----:B------:R-:W-:-:S05]  /*6320*/  IMAD R24, R24, UR4, RZ ;  /* 0x0000000418187c24 */ /* 0x000fca000f8e02ff */
[----:B------:R-:W-:Y:S01]  /*6330*/  ISETP.GE.AND P0, PT, R4, R24, PT ;  /* 0x000000180400720c */ /* 0x000fe20003f06270 */
[----:B------:R-:W-:Y:S01]  /*6340*/  BSSY B1, `(.L_x_12615) ;  /* 0x0000026000017945 */ /* 0x000fe20003800000 */
[----:B0-----:R-:W-:Y:S01]  /*6350*/  IMAD R26, R33, -0xc0, R24 ;  /* 0xffffff40211a7824 */ /* 0x001fe200078e0218 */
[----:B------:R-:W-:Y:S02]  /*6360*/  CS2R R10, SRZ ;  /* 0x00000000000a7805 */ /* 0x000fe4000001ff00 */
[----:B-----5:R-:W-:-:S04]  /*6370*/  SHF.L.U32 R6, R30, 0x6, RZ ;  /* 0x000000061e067819 */ /* 0x020fc800000006ff */
[----:B------:R-:W-:Y:S02]  /*6380*/  LOP3.LUT R7, R6, 0x1c0, RZ, 0xc0, !PT ;  /* 0x000001c006077812 */ /* 0x000fe400078ec0ff */
[----:B--2---:R-:W-:Y:S02]  /*6390*/  LEA.HI R6, R12, R12, RZ, 0x1 ;  /* 0x0000000c0c067211 */ /* 0x004fe400078f08ff */
[----:B------:R-:W-:Y:S02]  /*63a0*/  LOP3.LUT R8, R7, 0x18, R16, 0xf8, !PT ;  /* 0x0000001807087812 */ /* 0x000fe400078ef810 */
[----:B------:R-:W-:Y:S02]  /*63b0*/  LOP3.LUT R4, R6, 0xfffffffe, RZ, 0xc0, !PT ;  /* 0xfffffffe06047812 */ /* 0x000fe400078ec0ff */
[----:B------:R-:W-:-:S03]  /*63c0*/  SHF.R.U32.HI R7, RZ, 0x3, R7 ;  /* 0x00000003ff077819 */ /* 0x000fc60000011607 */
[----:B------:R-:W-:Y:S01]  /*63d0*/  IMAD.IADD R27, R12, 0x1, -R4 ;  /* 0x000000010c1b7824 */ /* 0x000fe200078e0a04 */
[----:B------:R-:W-:Y:S02]  /*63e0*/  LOP3.LUT R28, R8, R7, RZ, 0x3c, !PT ;  /* 0x00000007081c7212 */ /* 0x000fe400078e3cff */
[----:B------:R-:W-:Y:S02]  /*63f0*/  CS2R R8, SRZ ;  /* 0x0000000000087805 */ /* 0x000fe4000001ff00 */
[----:B------:R-:W-:Y:S02]  /*6400*/  CS2R R6, SRZ ;  /* 0x0000000000067805 */ /* 0x000fe4000001ff00 */
[----:B------:R-:W-:Y:S01]  /*6410*/  CS2R R12, SRZ ;  /* 0x00000000000c7805 */ /* 0x000fe2000001ff00 */
[----:B------:R-:W-:Y:S06]  /*6420*/  @P0 BRA `(.L_x_12616) ;  /* 0x00000000005c0947 */ /* 0x000fec0003800000 */
[----:B------:R-:W-:Y:S01]  /*6430*/  ULDC UR4, c[0x0][0x3f4] ;  /* 0x0000fd0000047ab9 */ /* 0x000fe20000000800 */
[----:B------:R-:W-:Y:S01]  /*6440*/  IMAD.SHL.U32 R9, R154, 0x2, RZ ;  /* 0x000000029a097824 */ /* 0x000fe200078e00ff */
[----:B------:R-:W-:Y:S01]  /*6450*/  ISETP.GE.AND P2, PT, R22, UR4, PT ;  /* 0x0000000416007c0c */ /* 0x000fe2000bf46270 */
[----:B------:R-:W-:Y:S01]  /*6460*/  IMAD.MOV.U32 R6, RZ, RZ, R0 ;  /* 0x000000ffff067224 */ /* 0x000fe200078e0000 */
[----:B------:R-:W-:Y:S01]  /*6470*/  ISETP.GE.AND P3, PT, R154, UR4, PT ;  /* 0x000000049a007c0c */ /* 0x000fe2000bf66270 */
[----:B-1----:R-:W-:Y:S01]  /*6480*/  IMAD.MOV.U32 R7, RZ, RZ, R3 ;  /* 0x000000ffff077224 */ /* 0x002fe200078e0003 */
[----:B------:R-:W-:Y:S01]  /*6490*/  SHF.R.S32.HI R13, RZ, 0x1f, R154 ;  /* 0x0000001fff0d7819 */ /* 0x000fe2000001149a */
[----:B---3--:R-:W-:Y:S01]  /*64a0*/  IMAD.MOV.U32 R15, RZ, RZ, R5 ;  /* 0x000000ffff0f7224 */ /* 0x008fe200078e0005 */
[----:B------:R-:W-:-:S07]  /*64b0*/  CS2R R10, SRZ ;  /* 0x00000000000a7805 */ /* 0x000fce000001ff00 */
[----:B------:R-:W-:Y:S01]  /*64c0*/  @!P2 IMAD.WIDE R20, R22, 0x2, R6 ;  /* 0x000000021614a825 */ /* 0x000fe200078e0206 */
[----:B------:R-:W-:Y:S02]  /*64d0*/  SHF.L.U64.HI R6, R154, 0x1, R13 ;  /* 0x000000019a067819 */ /* 0x000fe4000001020d */
[-C--:B------:R-:W-:Y:S02]  /*64e0*/  @!P3 IADD3 R24, P0, R0, R9.reuse, RZ ;  /* 0x000000090018b210 */ /* 0x080fe40007f1e0ff */
[----:B----4-:R-:W-:Y:S02]  /*64f0*/  @!P3 IADD3 R4, P1, R14, R9, RZ ;  /* 0x000000090e04b210 */ /* 0x010fe40007f3e0ff */
[----:B------:R-:W-:Y:S02]  /*6500*/  CS2R R8, SRZ ;  /* 0x0000000000087805 */ /* 0x000fe4000001ff00 */
[----:B------:R-:W-:Y:S01]  /*6510*/  CS2R R12, SRZ ;  /* 0x00000000000c7805 */ /* 0x000fe2000001ff00 */
[----:B------:R-:W-:Y:S01]  /*6520*/  @!P3 IMAD.X R25, R3, 0x1, R6, P0 ;  /* 0x000000010319b824 */ /* 0x000fe200000e0606 */
[----:B------:R-:W-:-:S02]  /*6530*/  @!P3 IADD3.X R5, R5, R6, RZ, P1, !PT ;  /* 0x000000060505b210 */ /* 0x000fc40000ffe4ff */
[----:B------:R-:W-:Y:S01]  /*6540*/  CS2R R6, SRZ ;  /* 0x0000000000067805 */ /* 0x000fe2000001ff00 */
[----:B------:R-:W-:Y:S01]  /*6550*/  @!P2 IMAD.WIDE R14, R22, 0x2, R14 ;  /* 0x00000002160ea825 */ /* 0x000fe200078e020e */
[----:B------:R0:W5:Y:S04]  /*6560*/  @!P2 LD.E.64 R10, desc[UR56][R20.64] ;  /* 0x00000038140aa980 */ /* 0x000168000c101b00 */
[----:B------:R0:W5:Y:S04]  /*6570*/  @!P2 LD.E.64 R8, desc[UR56][R14.64] ;  /* 0x000000380e08a980 */ /* 0x000168000c101b00 */
[----:B------:R0:W5:Y:S04]  /*6580*/  @!P3 LD.E.64 R12, desc[UR56][R24.64] ;  /* 0x00000038180cb980 */ /* 0x000168000c101b00 */
[----:B------:R0:W5:Y:S02]  /*6590*/  @!P3 LD.E.64 R6, desc[UR56][R4.64] ;  /* 0x000000380406b980 */ /* 0x000164000c101b00 */
.L_x_12616:
[----:B------:R-:W-:Y:S05]  /*65a0*/  BSYNC B1 ;  /* 0x0000000000017941 */ /* 0x000fea0003800000 */
.L_x_12615:
[----:B------:R-:W1:Y:S01]  /*65b0*/  S2R R0, SR_TID.X ;  /* 0x0000000000007919 */ /* 0x000e620000002100 */
[----:B0--3--:R-:W-:Y:S01]  /*65c0*/  SHF.L.U32 R5, R27, 0x1f, RZ ;  /* 0x0000001f1b057819 */ /* 0x009fe200000006ff */
[--C-:B-----5:R-:W-:Y:S01]  /*65d0*/  IMAD.MOV.U32 R15, RZ, RZ, R11.reuse ;  /* 0x000000ffff0f7224 */ /* 0x120fe200078e000b */
[----:B------:R-:W-:Y:S01]  /*65e0*/  LOP3.LUT P1, RZ, R30, 0x4, RZ, 0xc0, !PT ;  /* 0x000000041eff7812 */ /* 0x000fe2000782c0ff */
[----:B------:R-:W-:Y:S01]  /*65f0*/  IMAD.MOV.U32 R32, RZ, RZ, R10 ;  /* 0x000000ffff207224 */ /* 0x000fe200078e000a */
[----:B------:R-:W0:Y:S01]  /*6600*/  SYNCS.PHASECHK.TRANS64.TRYWAIT P0, [R2+URZ+0x30800], R5 ;  /* 0x03080005020075a7 */ /* 0x000e22000800017f */
[----:B------:R-:W-:Y:S01]  /*6610*/  SHF.R.U64 R34, R10, 0x10, R11 ;  /* 0x000000100a227819 */ /* 0x000fe2000000120b */
[----:B------:R-:W-:Y:S01]  /*6620*/  IMAD.MOV.U32 R10, RZ, RZ, R13 ;  /* 0x000000ffff0a7224 */ /* 0x000fe200078e000d */
[----:B------:R-:W-:Y:S01]  /*6630*/  SHF.R.U32.HI R20, RZ, 0x10, R11 ;  /* 0x00000010ff147819 */ /* 0x000fe2000001160b */
[----:B------:R-:W-:Y:S01]  /*6640*/  IMAD.MOV.U32 R11, RZ, RZ, R12 ;  /* 0x000000ffff0b7224 */ /* 0x000fe200078e000c */
[----:B------:R-:W-:Y:S01]  /*6650*/  SHF.R.U64 R21, R12, 0x10, R13 ;  /* 0x000000100c157819 */ /* 0x000fe2000000120d */
[--C-:B------:R-:W-:Y:S01]  /*6660*/  IMAD.MOV.U32 R12, RZ, RZ, R9.reuse ;  /* 0x000000ffff0c7224 */ /* 0x100fe200078e0009 */
[--C-:B------:R-:W-:Y:S01]  /*6670*/  SHF.R.U64 R35, R8, 0x10, R9.reuse ;  /* 0x0000001008237819 */ /* 0x100fe20000001209 */
[----:B------:R-:W-:Y:S01]  /*6680*/  IMAD.MOV.U32 R30, RZ, RZ, R8 ;  /* 0x000000ffff1e7224 */ /* 0x000fe200078e0008 */
[----:B------:R-:W-:Y:S01]  /*6690*/  SHF.R.U32.HI R25, RZ, 0x10, R9 ;  /* 0x00000010ff197819 */ /* 0x000fe20000011609 */
[----:B------:R-:W-:Y:S01]  /*66a0*/  IMAD.MOV.U32 R9, RZ, RZ, R6 ;  /* 0x000000ffff097224 */ /* 0x000fe200078e0006 */
[----:B------:R-:W-:Y:S01]  /*66b0*/  SHF.R.U32.HI R24, RZ, 0x10, R13 ;  /* 0x00000010ff187819 */ /* 0x000fe2000001160d */
[--C-:B----4-:R-:W-:Y:S01]  /*66c0*/  IMAD.MOV.U32 R14, RZ, RZ, R7.reuse ;  /* 0x000000ffff0e7224 */ /* 0x110fe200078e0007 */
[----:B------:R-:W-:Y:S01]  /*66d0*/  VIMNMX R13, R26, 0xc0, PT ;  /* 0x000000c01a0d7848 */ /* 0x000fe20003fe0100 */
[----:B------:R-:W-:Y:S01]  /*66e0*/  BSSY B1, `(.L_x_12617) ;  /* 0x0000016000017945 */ /* 0x000fe20003800000 */
[----:B------:R-:W-:-:S02]  /*66f0*/  SHF.R.U64 R6, R6, 0x10, R7 ;  /* 0x0000001006067819 */ /* 0x000fc40000001207 */
[----:B------:R-:W-:Y:S02]  /*6700*/  PRMT R8, R10, 0x5410, R24 ;  /* 0x000054100a087816 */ /* 0x000fe40000000018 */
[----:B------:R-:W-:Y:S02]  /*6710*/  PRMT R11, R11, 0x5410, R9 ;  /* 0x000054100b0b7816 */ /* 0x000fe40000000009 */
[----:B------:R-:W-:Y:S02]  /*6720*/  SHF.R.U32.HI R7, RZ, 0x10, R7 ;  /* 0x00000010ff077819 */ /* 0x000fe40000011607 */
[----:B------:R-:W-:Y:S02]  /*6730*/  PRMT R32, R32, 0x5410, R15 ;  /* 0x0000541020207816 */ /* 0x000fe4000000000f */
[----:B------:R-:W-:Y:S01]  /*6740*/  PRMT R34, R34, 0x5410, R20 ;  /* 0x0000541022227816 */ /* 0x000fe20000000014 */
[----:B-1----:R-:W-:Y:S01]  /*6750*/  VIADD R3, R0, 0xffffff80 ;  /* 0xffffff8000037836 */ /* 0x002fe20000000000 */
[----:B------:R-:W-:-:S02]  /*6760*/  PRMT R10, R21, 0x7610, R10 ;  /* 0x00007610150a7816 */ /* 0x000fc4000000000a */
[----:B------:R-:W-:Y:S02]  /*6770*/  PRMT R30, R30, 0x5410, R12 ;  /* 0x000054101e1e7816 */ /* 0x000fe4000000000c */
[----:B------:R-:W-:Y:S02]  /*6780*/  SHF.R.S32.HI R0, RZ, 0x1f, R3 ;  /* 0x0000001fff007819 */ /* 0x000fe40000011403 */
[----:B------:R-:W-:Y:S02]  /*6790*/  PRMT R35, R35, 0x5410, R25 ;  /* 0x0000541023237816 */ /* 0x000fe40000000019 */
[----:B------:R-:W-:Y:S02]  /*67a0*/  LEA.HI R0, R0, R3, RZ, 0x5 ;  /* 0x0000000300007211 */ /* 0x000fe400078f28ff */
[----:B------:R-:W-:Y:S02]  /*67b0*/  PRMT R9, R14, 0x7610, R9 ;  /* 0x000076100e097816 */ /* 0x000fe40000000009 */
[----:B------:R-:W-:-:S05]  /*67c0*/  SHF.R.S32.HI R0, RZ, 0x5, R0 ;  /* 0x00000005ff007819 */ /* 0x000fca0000011400 */
[----:B------:R-:W-:-:S05]  /*67d0*/  IMAD R3, R0, 0x200, R28 ;  /* 0x0000020000037824 */ /* 0x000fca00078e021c */
[----:B------:R-:W-:-:S05]  /*67e0*/  LEA R3, R3, R2, 0x1 ;  /* 0x0000000203037211 */ /* 0x000fca00078e08ff */
[C---:B------:R-:W-:Y:S02]  /*67f0*/  VIADD R4, R3.reuse, 0xc400 ;  /* 0x0000c40003047836 */ /* 0x040fe40000000000 */
[----:B------:R-:W-:-:S03]  /*6800*/  VIADD R0, R3, 0xc440 ;  /* 0x0000c44003007836 */ /* 0x000fc60000000000 */
[----:B------:R-:W-:Y:S02]  /*6810*/  @P1 IADD3 R0, R4, -0x40, RZ ;  /* 0xffffffc004001810 */ /* 0x000fe40007ffe0ff */
[----:B------:R-:W-:Y:S01]  /*6820*/  ISETP.GE.AND P1, PT, R18, R13, PT ;  /* 0x0000000d1200720c */ /* 0x000fe20003f26270 */
[----:B0-----:R-:W-:-:S12]  /*6830*/  @!P0 BRA `(.L_x_12618) ;  /* 0x0000011800248947 */ /* 0x001fd80003800000 */
.L_x_12823:
[----:B------:R-:W-:Y:S05]  /*6840*/  BSYNC B1 ;  /* 0x0000000000017941 */ /* 0x000fea0003800000 */
.L_x_12617:
[----:B------:R-:W-:Y:S01]  /*6850*/  BSSY B1, `(.L_x_12619) ;  /* 0x0000057000017945 */ /* 0x000fe20003800000 */
[----:B------:R-:W-:Y:S02]  /*6860*/  PRMT R10, R10, 0x5410, R6 ;  /* 0x000054100a0a7816 */ /* 0x000fe40000000006 */
[----:B------:R-:W-:Y:S01]  /*6870*/  PRMT R9, R9, 0x5410, R7 ;  /* 0x0000541009097816 */ /* 0x000fe20000000007 */
[----:B------:R-:W-:Y:S06]  /*6880*/  @P1 BRA `(.L_x_12620) ;  /* 0x00000004004c1947 */ /* 0x000fec0003800000 */
[----:B0-----:R-:W0:Y:S01]  /*6890*/  LDC R5, c[0x0][0x3f4] ;  /* 0x0000fd00ff057b82 */ /* 0x001e220000000800 */
        /* <DEDUP_REMOVED lines=14> */
[----:B------:R-:W-:Y:S01]  /*6980*/  FMUL.FTZ R4, R4, R21 ;  /* 0x0000001504047220 */ /* 0x000fe20000410000 */
[--C-:B------:R-:W-:Y:S02]  /*6990*/  HADD2.F32 R15, -RZ, R6.reuse.H0_H0 ;  /* 0x20000006ff0f7230 */ /* 0x100fe40000004100 */
[----:B------:R-:W-:Y:S02]  /*69a0*/  HADD2.F32 R20, -RZ, R7.H0_H0 ;  /* 0x20000007ff147230 */ /* 0x000fe40000004100 */
[C---:B------:R-:W-:Y:S01]  /*69b0*/  FFMA.FTZ R28, R12.reuse, R25, R4 ;  /* 0x000000190c1c7223 */ /* 0x040fe20000010004 */
[C---:B------:R-:W-:Y:S01]  /*69c0*/  FMUL.FTZ R31, R5.reuse, R26 ;  /* 0x0000001a051f7220 */ /* 0x040fe20000410000 */
[----:B------:R-:W-:Y:S01]  /*69d0*/  FFMA.FTZ R27, R12, R21, -R27 ;  /* 0x000000150c1b7223 */ /* 0x000fe2000001081b */
        /* <DEDUP_REMOVED lines=22> */
.L_x_12622:
[----:B------:R-:W-:Y:S05]  /*6b40*/  BSYNC B2 ;  /* 0x0000000000027941 */ /* 0x000fea0003800000 */
.L_x_12621:
[----:B------:R-:W-:Y:S05]  /*6b50*/  @P1 BRA `(.L_x_12620) ;  /* 0x0000000000981947 */ /* 0x000fea0003800000 */
[----:B0-----:R-:W0:Y:S01]  /*6b60*/  LDS.128 R4, [R0] ;  /* 0x0000000000047984 */ /* 0x001e220000000c00 */
[--C-:B------:R-:W-:Y:S02]  /*6b70*/  HADD2.F32 R25, -RZ, R11.reuse.H1_H1 ;  /* 0x3000000bff197230 */ /* 0x100fe40000004100 */
[----:B------:R-:W-:Y:S02]  /*6b80*/  HADD2.F32 R21, -RZ, R11.H0_H0 ;  /* 0x2000000bff157230 */ /* 0x000fe40000004100 */
[--C-:B------:R-:W-:Y:S02]  /*6b90*/  HADD2.F32 R24, -RZ, R10.reuse.H0_H0 ;  /* 0x2000000aff187230 */ /* 0x100fe40000004100 */
[----:B------:R-:W-:Y:S02]  /*6ba0*/  HADD2.F32 R26, -RZ, R10.H1_H1 ;  /* 0x3000000aff1a7230 */ /* 0x000fe40000004100 */
        /* <DEDUP_REMOVED lines=16> */
[--C-:B------:R-:W-:Y:S02]  /*6cb0*/  HADD2.F32 R12, -RZ, R9.reuse.H0_H0 ;  /* 0x20000009ff0c7230 */ /* 0x100fe40000004100 */
[--C-:B------:R-:W-:Y:S02]  /*6cc0*/  HADD2.F32 R4, -RZ, R8.reuse.H0_H0 ;  /* 0x20000008ff047230 */ /* 0x100fe40000004100 */
        /* <DEDUP_REMOVED lines=15> */
.L_x_12620:
[----:B------:R-:W-:Y:S05]  /*6dc0*/  BSYNC B1 ;  /* 0x0000000000017941 */ /* 0x000fea0003800000 */
.L_x_12619:
        /* <DEDUP_REMOVED lines=11> */
[--C-:B------:R-:W-:Y:S02]  /*6e80*/  HADD2.F32 R31, -RZ, R35.reuse.H0_H0 ;  /* 0x20000023ff1f7230 */ /* 0x100fe40000004100 */
        /* <DEDUP_REMOVED lines=10> */
[-C--:B------:R-:W-:Y:S01]  /*6f30*/  FMUL.FTZ R20, R31, R5.reuse ;  /* 0x000000051f147220 */ /* 0x080fe20000410000 */
[-C--:B------:R-:W-:Y:S01]  /*6f40*/  FFMA.FTZ R4, R24, R12.reuse, -R21 ;  /* 0x0000000c18047223 */ /* 0x080fe20000010815 */
[----:B------:R-:W-:Y:S01]  /*6f50*/  FFMA.FTZ R25, R26, R12, R25 ;  /* 0x0000000c1a197223 */ /* 0x000fe20000010019 */
[C---:B------:R-:W-:Y:S01]  /*6f60*/  FMUL.FTZ R12, R27.reuse, R5 ;  /* 0x000000051b0c7220 */ /* 0x040fe20000410000 */
[--C-:B------:R-:W-:Y:S02]  /*6f70*/  HADD2.F32 R15, -RZ, R7.reuse.H0_H0 ;  /* 0x20000007ff0f7230 */ /* 0x100fe40000004100 */
        /* <DEDUP_REMOVED lines=19> */
.L_x_12625:
[----:B------:R-:W-:Y:S05]  /*70b0*/  BSYNC B1 ;  /* 0x0000000000017941 */ /* 0x000fea0003800000 */
.L_x_12624:
[----:B------:R-:W-:Y:S05]  /*70c0*/  @P1 BRA `(.L_x_12623) ;  /* 0x0000001000981947 */ /* 0x000fea0003800000 */
[----:B0-----:R-:W0:Y:S01]  /*70d0*/  LDS.128 R4, [R0+0x3000] ;  /* 0x0030000000047984 */ /* 0x001e220000000c00 */
[--C-:B------:R-:W-:Y:S02]  /*70e0*/  HADD2.F32 R21, -RZ, R11.reuse.H1_H1 ;  /* 0x3000000bff157230 */ /* 0x100fe40000004100 */
[--C-:B------:R-:W-:Y:S02]  /*70f0*/  HADD2.F32 R24, -RZ, R10.reuse.H0_H0 ;  /* 0x2000000aff187230 */ /* 0x100fe40000004100 */
[----:B------:R-:W-:Y:S02]  /*7100*/  HADD2.F32 R26, -RZ, R10.H1_H1 ;  /* 0x3000000aff1a7230 */ /* 0x000fe40000004100 */
[----:B------:R-:W-:Y:S02]  /*7110*/  HADD2.F32 R15, -RZ, R11.H0_H0 ;  /* 0x2000000bff0f7230 */ /* 0x000fe40000004100 */
[----:B------:R-:W-:Y:S02]  /*7120*/  HADD2.F32 R25, -RZ, R9.H0_H0 ;  /* 0x20000009ff197230 */ /* 0x000fe40000004100 */
[----:B0-----:R-:W-:-:S02]  /*7130*/  HADD2.F32 R3, -RZ, R4.H0_H0 ;  /* 0x20000004ff037230 */ /* 0x001fc40000004100 */
[----:B------:R-:W-:Y:S02]  /*7140*/  HADD2.F32 R4, -RZ, R4.H1_H1 ;  /* 0x30000004ff047230 */ /* 0x000fe40000004100 */
[--C-:B------:R-:W-:Y:S02]  /*7150*/  HADD2.F32 R10, -RZ, R5.reuse.H0_H0 ;  /* 0x20000005ff0a7230 */ /* 0x100fe40000004100 */
[----:B------:R-:W-:Y:S02]  /*7160*/  HADD2.F32 R5, -RZ, R5.H1_H1 ;  /* 0x30000005ff057230 */ /* 0x000fe40000004100 */
[-C--:B------:R-:W-:Y:S01]  /*7170*/  FMUL.FTZ R14, R21, R4.reuse ;  /* 0x00000004150e7220 */ /* 0x080fe20000410000 */
[C---:B------:R-:W-:Y:S01]  /*7180*/  FMUL.FTZ R20, R15.reuse, R4 ;  /* 0x000000040f147220 */ /* 0x040fe20000410000 */
[----:B------:R-:W-:Y:S02]  /*7190*/  HADD2.F32 R11, -RZ, R6.H0_H0 ;  /* 0x20000006ff0b7230 */ /* 0x000fe40000004100 */
[----:B------:R-:W-:Y:S01]  /*71a0*/  FMUL.FTZ R13, R26, R5 ;  /* 0x000000051a0d7220 */ /* 0x000fe20000410000 */
[----:B------:R-:W-:Y:S01]  /*71b0*/  FFMA.FTZ R4, R15, R3, -R14 ;  /* 0x000000030f047223 */ /* 0x000fe2000001080e */
[----:B------:R-:W-:Y:S01]  /*71c0*/  FMUL.FTZ R15, R24, R5 ;  /* 0x00000005180f7220 */ /* 0x000fe20000410000 */
[----:B------:R-:W-:-:S02]  /*71d0*/  HADD2.F32 R12, -RZ, R7.H0_H0 ;  /* 0x20000007ff0c7230 */ /* 0x000fc40000004100 */
[-C--:B------:R-:W-:Y:S01]  /*71e0*/  FFMA.FTZ R5, R24, R10.reuse, -R13 ;  /* 0x0000000a18057223 */ /* 0x080fe2000001080d */
[----:B------:R-:W-:Y:S02]  /*71f0*/  HADD2.F32 R6, -RZ, R6.H1_H1 ;  /* 0x30000006ff067230 */ /* 0x000fe40000004100 */
[----:B------:R-:W-:Y:S01]  /*7200*/  FFMA.FTZ R3, R21, R3, R20 ;  /* 0x0000000315037223 */ /* 0x000fe20000010014 */
[----:B------:R-:W-:Y:S02]  /*7210*/  HADD2.F32 R7, -RZ, R7.H1_H1 ;  /* 0x30000007ff077230 */ /* 0x000fe40000004100 */
[----:B------:R-:W-:Y:S01]  /*7220*/  FFMA.FTZ R10, R26, R10, R15 ;  /* 0x0000000a1a0a7223 */ /* 0x000fe2000001000f */
[----:B------:R-:W-:Y:S02]  /*7230*/  HADD2.F32 R24, -RZ, R9.H1_H1 ;  /* 0x30000009ff187230 */ /* 0x000fe40000004100 */
[--C-:B------:R-:W-:Y:S01]  /*7240*/  HADD2.F32 R21, -RZ, R8.reuse.H0_H0 ;  /* 0x20000008ff157230 */ /* 0x100fe20000004100 */
[----:B------:R-:W-:Y:S01]  /*7250*/  F2FP.F16.F32.PACK_AB R4, R3, R4 ;  /* 0x000000040304723e */ /* 0x000fe200000000ff */
[----:B------:R-:W-:-:S02]  /*7260*/  HADD2.F32 R20, -RZ, R8.H1_H1 ;  /* 0x30000008ff147230 */ /* 0x000fc40000004100 */
[-C--:B------:R-:W-:Y:S01]  /*7270*/  FMUL.FTZ R8, R25, R6.reuse ;  /* 0x0000000619087220 */ /* 0x080fe20000410000 */
[----:B------:R-:W-:Y:S01]  /*7280*/  FMUL.FTZ R9, R24, R7 ;  /* 0x0000000718097220 */ /* 0x000fe20000410000 */
[C---:B------:R-:W-:Y:S01]  /*7290*/  FMUL.FTZ R14, R21.reuse, R6 ;  /* 0x00000006150e7220 */ /* 0x040fe20000410000 */
[----:B------:R-:W-:Y:S01]  /*72a0*/  F2FP.F16.F32.PACK_AB R5, R10, R5 ;  /* 0x000000050a05723e */ /* 0x000fe200000000ff */
        /* <DEDUP_REMOVED lines=9> */
.L_x_12613:
[----:B------:R-:W-:-:S03]  /*7340*/  UMOV UR4, 0xffffffff ;  /* 0xffffffff00047882 */ /* 0x000fc60000000000 */
[----:B------:R-:W-:Y:S05]  /*7350*/  BRA.DIV UR4, `(.L_x_12626) ;  /* 0x0000010e04707947 */ /* 0x000fea000b800000 */
[----:B------:R0:W1:Y:S04]  /*7360*/  SHFL.IDX PT, R0, R26, RZ, 0x1c1f ;  /* 0x001c1fff1a007589 */ /* 0x00006800000e0000 */
[----:B------:R0:W2:Y:S04]  /*7370*/  SHFL.IDX PT, R3, R25, RZ, 0x1c1f ;  /* 0x001c1fff19037589 */ /* 0x0000a800000e0000 */
[----:B------:R0:W3:Y:S04]  /*7380*/  SHFL.IDX PT, R20, R28, RZ, 0x1c1f ;  /* 0x001c1fff1c147589 */ /* 0x0000e800000e0000 */
[----:B------:R0:W4:Y:S02]  /*7390*/  SHFL.IDX PT, R14, R27, RZ, 0x1c1f ;  /* 0x001c1fff1b0e7589 */ /* 0x00012400000e0000 */
.L_x_12829:
[----:B------:R-:W5:Y:S01]  /*73a0*/  LDL R6, [R1+0x64] ;  /* 0x0000640001067983 */ /* 0x000f620000100800 */
[----:B------:R-:W-:Y:S01]  /*73b0*/  ULDC UR4, c[0x0][0x448] ;  /* 0x0001120000047ab9 */ /* 0x000fe20000000800 */
[----:B------:R-:W-:Y:S01]  /*73c0*/  BSSY B1, `(.L_x_12627) ;  /* 0x000001a000017945 */ /* 0x000fe20003800000 */
[----:B------:R-:W-:Y:S01]  /*73d0*/  IMAD R24, R24, UR4, RZ ;  /* 0x0000000418187c24 */ /* 0x000fe2000f8e02ff */
[----:B------:R-:W-:Y:S02]  /*73e0*/  CS2R R8, SRZ ;  /* 0x0000000000087805 */ /* 0x000fe4000001ff00 */
[----:B------:R-:W-:Y:S02]  /*73f0*/  CS2R R10, SRZ ;  /* 0x00000000000a7805 */ /* 0x000fe4000001ff00 */
[----:B------:R-:W-:Y:S01]  /*7400*/  ISETP.GE.AND P0, PT, R4, R24, PT ;  /* 0x000000180400720c */ /* 0x000fe20003f06270 */
[----:B------:R-:W-:Y:S01]  /*7410*/  IMAD R24, R33, -0xc0, R24 ;  /* 0xffffff4021187824 */ /* 0x000fe200078e0218 */
[----:B-----5:R-:W-:-:S04]  /*7420*/  LEA.HI R5, R6, R6, RZ, 0x1 ;  /* 0x0000000606057211 */ /* 0x020fc800078f08ff */
[----:B------:R-:W-:-:S05]  /*7430*/  LOP3.LUT R5, R5, 0xfffffffe, RZ, 0xc0, !PT ;  /* 0xfffffffe05057812 */ /* 0x000fca00078ec0ff */
[----:B0-----:R-:W-:Y:S01]  /*7440*/  IMAD.IADD R25, R6, 0x1, -R5 ;  /* 0x0000000106197824 */ /* 0x001fe200078e0a05 */
[----:B------:R-:W-:Y:S02]  /*7450*/  CS2R R4, SRZ ;  /* 0x0000000000047805 */ /* 0x000fe4000001ff00 */
[----:B------:R-:W-:Y:S02]  /*7460*/  CS2R R6, SRZ ;  /* 0x0000000000067805 */ /* 0x000fe4000001ff00 */
[----:B------:R-:W-:Y:S01]  /*7470*/  SHF.L.U32 R25, R25, 0x1f, RZ ;  /* 0x0000001f19197819 */ /* 0x000fe200000006ff */
[----:B------:R-:W-:Y:S06]  /*7480*/  @P0 BRA `(.L_x_12628) ;  /* 0x0000000000340947 */ /* 0x000fec0003800000 */
[----:B------:R-:W-:Y:S01]  /*7490*/  ULDC UR4, c[0x0][0x3f4] ;  /* 0x0000fd0000047ab9 */ /* 0x000fe20000000800 */
[C---:B------:R-:W-:Y:S01]  /*74a0*/  IMAD.SHL.U32 R15, R16.reuse, 0x2, RZ ;  /* 0x00000002100f7824 */ /* 0x040fe200078e00ff */
[C---:B------:R-:W-:Y:S02]  /*74b0*/  ISETP.GE.AND P2, PT, R16.reuse, UR4, PT ;  /* 0x0000000410007c0c */ /* 0x040fe4000bf46270 */
[----:B------:R-:W-:Y:S02]  /*74c0*/  SHF.R.S32.HI R5, RZ, 0x1f, R16 ;  /* 0x0000001fff057819 */ /* 0x000fe40000011410 */
[----:B--2---:R-:W-:Y:S02]  /*74d0*/  IADD3 R12, P0, R3, R15, RZ ;  /* 0x0000000f030c7210 */ /* 0x004fe40007f1e0ff */
[----:B------:R-:W-:Y:S02]  /*74e0*/  SHF.L.U64.HI R3, R16, 0x1, R5 ;  /* 0x0000000110037819 */ /* 0x000fe40000010205 */
[----:B------:R-:W-:-:S02]  /*74f0*/  CS2R R4, SRZ ;  /* 0x0000000000047805 */ /* 0x000fc4000001ff00 */
[----:B----4-:R-:W-:Y:S01]  /*7500*/  IADD3 R14, P1, R14, R15, RZ ;  /* 0x0000000f0e0e7210 */ /* 0x010fe20007f3e0ff */
[----:B-1----:R-:W-:-:S04]  /*7510*/  IMAD.X R13, R0, 0x1, R3, P0 ;  /* 0x00000001000d7824 */ /* 0x002fc800000e0603 */
[----:B---3--:R-:W-:Y:S01]  /*7520*/  IMAD.X R15, R20, 0x1, R3, P1 ;  /* 0x00000001140f7824 */ /* 0x008fe200008e0603 */
[----:B------:R-:W-:Y:S07]  /*7530*/  @P2 BRA `(.L_x_12628) ;  /* 0x0000000000082947 */ /* 0x000fee0003800000 */
[----:B------:R0:W5:Y:S04]  /*7540*/  LD.E.128 R4, desc[UR56][R12.64] ;  /* 0x000000380c047980 */ /* 0x000168000c101d00 */
[----:B------:R0:W5:Y:S02]  /*7550*/  LD.E.128 R8, desc[UR56][R14.64] ;  /* 0x000000380e087980 */ /* 0x000164000c101d00 */
.L_x_12628:
[----:B------:R-:W-:Y:S05]  /*7560*/  BSYNC B1 ;  /* 0x0000000000017941 */ /* 0x000fea0003800000 */
.L_x_12627:
[----:B------:R-:W3:Y:S01]  /*7570*/  SYNCS.PHASECHK.TRANS64.TRYWAIT P1, [R2+URZ+0x30800], R25 ;  /* 0x03080019020075a7 */ /* 0x000ee2000802017f */
[----:B0----5:R-:W-:Y:S01]  /*7580*/  MOV R15, R5 ;  /* 0x00000005000f7202 */ /* 0x021fe20000000f00 */
[----:B------:R-:W-:Y:S01]  /*7590*/  IMAD.MOV.U32 R21, RZ, RZ, R4 ;  /* 0x000000ffff157224 */ /* 0x000fe200078e0004 */
[--C-:B--2---:R-:W-:Y:S01]  /*75a0*/  SHF.R.U64 R3, R4, 0x10, R5.reuse ;  /* 0x0000001004037819 */ /* 0x104fe20000001205 */
[----:B------:R-:W-:Y:S01]  /*75b0*/  IMAD.MOV.U32 R13, RZ, RZ, R6 ;  /* 0x000000ffff0d7224 */ /* 0x000fe200078e0006 */
[----:B----4-:R-:W-:Y:S01]  /*75c0*/  SHF.R.U32.HI R14, RZ, 0x10, R5 ;  /* 0x00000010ff0e7819 */ /* 0x010fe20000011605 */
[----:B------:R-:W-:Y:S01]  /*75d0*/  IMAD.MOV.U32 R4, RZ, RZ, R8 ;  /* 0x000000ffff047224 */ /* 0x000fe200078e0008 */
[----:B------:R-:W-:Y:S01]  /*75e0*/  PRMT R15, R15, 0x5410, R3 ;  /* 0x000054100f0f7816 */ /* 0x000fe20000000003 */
[----:B------:R-:W-:Y:S01]  /*75f0*/  IMAD.MOV.U32 R5, RZ, RZ, R10 ;  /* 0x000000ffff057224 */ /* 0x000fe200078e000a */
[--C-:B------:R-:W-:Y:S01]  /*7600*/  SHF.R.U64 R12, R6, 0x10, R7.reuse ;  /* 0x00000010060c7819 */ /* 0x100fe20000001207 */
[----:B-1----:R-:W-:Y:S01]  /*7610*/  IMAD.MOV.U32 R0, RZ, RZ, R7 ;  /* 0x000000ffff007224 */ /* 0x002fe200078e0007 */
[----:B------:R-:W-:Y:S01]  /*7620*/  VIMNMX R3, R24, 0xc0, PT ;  /* 0x000000c018037848 */ /* 0x000fe20003fe0100 */
[--C-:B---3--:R-:W-:Y:S01]  /*7630*/  IMAD.MOV.U32 R20, RZ, RZ, R9.reuse ;  /* 0x000000ffff147224 */ /* 0x108fe200078e0009 */
[----:B------:R-:W-:Y:S01]  /*7640*/  SHF.R.U64 R8, R8, 0x10, R9 ;  /* 0x0000001008087819 */ /* 0x000fe20000001209 */
[--C-:B------:R-:W-:Y:S01]  /*7650*/  IMAD.MOV.U32 R6, RZ, RZ, R11.reuse ;  /* 0x000000ffff067224 */ /* 0x100fe200078e000b */
[----:B------:R-:W-:Y:S01]  /*7660*/  SHF.R.U64 R10, R10, 0x10, R11 ;  /* 0x000000100a0a7819 */ /* 0x000fe2000000120b */
[----:B------:R-:W0:Y:S01]  /*7670*/  LDC R27, c[0x0][0x3f4] ;  /* 0x0000fd00ff1b7b82 */ /* 0x000e220000000800 */
[----:B------:R-:W-:Y:S01]  /*7680*/  IADD3 R26, R18, 0x60, RZ ;  /* 0x00000060121a7810 */ /* 0x000fe20007ffe0ff */
[----:B------:R-:W-:Y:S01]  /*7690*/  BSSY B1, `(.L_x_12629) ;  /* 0x0000010000017945 */ /* 0x000fe20003800000 */
[----:B------:R-:W-:-:S02]  /*76a0*/  SHF.R.U32.HI R7, RZ, 0x10, R7 ;  /* 0x00000010ff077819 */ /* 0x000fc40000011607 */
[----:B------:R-:W-:Y:S02]  /*76b0*/  SHF.R.U32.HI R9, RZ, 0x10, R9 ;  /* 0x00000010ff097819 */ /* 0x000fe40000011609 */
[----:B------:R-:W-:Y:S02]  /*76c0*/  SHF.R.U32.HI R11, RZ, 0x10, R11 ;  /* 0x00000010ff0b7819 */ /* 0x000fe4000001160b */
[----:B------:R-:W-:Y:S02]  /*76d0*/  PRMT R21, R21, 0x5410, R4 ;  /* 0x0000541015157816 */ /* 0x000fe40000000004 */
[----:B------:R-:W-:Y:S02]  /*76e0*/  PRMT R0, R7, 0x5410, R0 ;  /* 0x0000541007007816 */ /* 0x000fe40000000000 */
[----:B------:R-:W-:Y:S02]  /*76f0*/  PRMT R20, R20, 0x5410, R8 ;  /* 0x0000541014147816 */ /* 0x000fe40000000008 */
[----:B------:R-:W-:-:S02]  /*7700*/  PRMT R14, R14, 0x5410, R9 ;  /* 0x000054100e0e7816 */ /* 0x000fc40000000009 */
[----:B------:R-:W-:Y:S02]  /*7710*/  PRMT R13, R13, 0x5410, R5 ;  /* 0x000054100d0d7816 */ /* 0x000fe40000000005 */
[----:B------:R-:W-:Y:S02]  /*7720*/  PRMT R12, R12, 0x5410, R10 ;  /* 0x000054100c0c7816 */ /* 0x000fe4000000000a */
[C---:B0-----:R-:W-:Y:S01]  /*7730*/  ISETP.GE.AND P0, PT, R16.reuse, R27, PT ;  /* 0x0000001b1000720c */ /* 0x041fe20003f06270 */
[----:B------:R-:W-:-:S03]  /*7740*/  IMAD.IADD R4, R16, 0x1, R27 ;  /* 0x0000000110047824 */ /* 0x000fc600078e021b */
[-C--:B------:R-:W-:Y:S02]  /*7750*/  ISETP.GE.OR P2, PT, R18, R3.reuse, P0 ;  /* 0x000000031200720c */ /* 0x080fe40000746670 */
[----:B------:R-:W-:Y:S02]  /*7760*/  ISETP.GE.OR P0, PT, R26, R3, P0 ;  /* 0x000000031a00720c */ /* 0x000fe40000706670 */
[----:B------:R-:W-:Y:S01]  /*7770*/  PRMT R3, R6, 0x5410, R11 ;  /* 0x0000541006037816 */ /* 0x000fe2000000000b */
[----:B------:R-:W-:Y:S10]  /*7780*/  @!P1 BRA `(.L_x_12630) ;  /* 0x0000010800d49947 */ /* 0x000ff40003800000 */
.L_x_12830:
[----:B------:R-:W-:Y:S05]  /*7790*/  BSYNC B1 ;  /* 0x0000000000017941 */ /* 0x000fea0003800000 */
.L_x_12629:
[----:B------:R-:W-:Y:S01]  /*77a0*/  BSSY B1, `(.L_x_12631) ;  /* 0x000005f000017945 */ /* 0x000fe20003800000 */
[----:B------:R-:W-:-:S03]  /*77b0*/  LOP3.LUT R24, R4, 0x38, RZ, 0xc0, !PT ;  /* 0x0000003804187812 */ /* 0x000fc600078ec0ff */
[----:B------:R-:W-:Y:S05]  /*77c0*/  @P2 BRA `(.L_x_12632) ;  /* 0x0000000400702947 */ /* 0x000fea0003800000 */
[----:B------:R-:W2:Y:S01]  /*77d0*/  LDL R6, [R1+0x34] ;  /* 0x0000340001067983 */ /* 0x000ea20000100800 */
[----:B------:R-:W1:Y:S02]  /*77e0*/  S2R R5, SR_TID.X ;  /* 0x0000000000057919 */ /* 0x000e640000002100 */
[----:B-1----:R-:W-:-:S05]  /*77f0*/  VIADD R5, R5, 0xffffff80 ;  /* 0xffffff8005057836 */ /* 0x002fca0000000000 */
[----:B------:R-:W-:-:S04]  /*7800*/  SHF.R.S32.HI R10, RZ, 0x1f, R5 ;  /* 0x0000001fff0a7819 */ /* 0x000fc80000011405 */
[----:B------:R-:W-:-:S04]  /*7810*/  LEA.HI R10, R10, R5, RZ, 0x5 ;  /* 0x000000050a0a7211 */ /* 0x000fc800078f28ff */
[----:B------:R-:W-:Y:S01]  /*7820*/  SHF.R.S32.HI R10, RZ, 0x5, R10 ;  /* 0x00000005ff0a7819 */ /* 0x000fe2000001140a */
[--C-:B------:R-:W-:Y:S02]  /*7830*/  HADD2.F32 R34, -RZ, R21.reuse.H0_H0 ;  /* 0x20000015ff227230 */ /* 0x100fe40000004100 */
[----:B------:R-:W-:Y:S02]  /*7840*/  HADD2.F32 R36, -RZ, R21.H1_H1 ;  /* 0x30000015ff247230 */ /* 0x000fe40000004100 */
[----:B------:R-:W-:Y:S02]  /*7850*/  HADD2.F32 R37, -RZ, R20.H1_H1 ;  /* 0x30000014ff257230 */ /* 0x000fe40000004100 */
[----:B------:R-:W-:Y:S02]  /*7860*/  HADD2.F32 R35, -RZ, R15.H1_H1 ;  /* 0x3000000fff237230 */ /* 0x000fe40000004100 */
[----:B--2---:R-:W-:-:S05]  /*7870*/  IMAD.SHL.U32 R4, R6, 0x40, RZ ;  /* 0x0000004006047824 */ /* 0x004fca00078e00ff */
[----:B------:R-:W-:-:S04]  /*7880*/  LOP3.LUT R7, R4, 0x1c0, RZ, 0xc0, !PT ;  /* 0x000001c004077812 */ /* 0x000fc800078ec0ff */
[--C-:B------:R-:W-:Y:S02]  /*7890*/  SHF.R.U32.HI R9, RZ, 0x3, R7.reuse ;  /* 0x00000003ff097819 */ /* 0x100fe40000011607 */
[----:B------:R-:W-:Y:S02]  /*78a0*/  LOP3.LUT R4, R7, 0x38, R16, 0xf8, !PT ;  /* 0x0000003807047812 */ /* 0x000fe400078ef810 */
[----:B------:R-:W-:Y:S02]  /*78b0*/  LOP3.LUT R8, R9, R24, R7, 0x1e, !PT ;  /* 0x0000001809087212 */ /* 0x000fe400078e1e07 */
[----:B------:R-:W-:-:S03]  /*78c0*/  LOP3.LUT R4, R4, R9, RZ, 0x3c, !PT ;  /* 0x0000000904047212 */ /* 0x000fc600078e3cff */
[C---:B------:R-:W-:Y:S02]  /*78d0*/  IMAD R9, R10.reuse, 0x200, R8 ;  /* 0x000002000a097824 */ /* 0x040fe400078e0208 */
[----:B------:R-:W-:-:S03]  /*78e0*/  IMAD R5, R10, 0x200, R4 ;  /* 0x000002000a057824 */ /* 0x000fc600078e0204 */
[----:B------:R-:W-:Y:S01]  /*78f0*/  LEA R44, R9, R2, 0x1 ;  /* 0x00000002092c7211 */ /* 0x000fe200078e08ff */
[----:B------:R-:W-:-:S04]  /*7900*/  IMAD R43, R5, 0x2, R2 ;  /* 0x00000002052b7824 */ /* 0x000fc800078e0202 */
[----:B------:R-:W1:Y:S04]  /*7910*/  LDS.128 R8, [R44+0xc400] ;  /* 0x00c400002c087984 */ /* 0x000e680000000c00 */
[----:B------:R-:W0:Y:S01]  /*7920*/  LDS.128 R4, [R43+0xc400] ;  /* 0x00c400002b047984 */ /* 0x000e220000000c00 */
[--C-:B-1----:R-:W-:Y:S02]  /*7930*/  HADD2.F32 R30, -RZ, R8.reuse.H0_H0 ;  /* 0x20000008ff1e7230 */ /* 0x102fe40000004100 */
[----:B------:R-:W-:Y:S02]  /*7940*/  HADD2.F32 R8, -RZ, R8.H1_H1 ;  /* 0x30000008ff087230 */ /* 0x000fe40000004100 */
[--C-:B0-----:R-:W-:Y:S02]  /*7950*/  HADD2.F32 R25, -RZ, R4.reuse.H0_H0 ;  /* 0x20000004ff197230 */ /* 0x101fe40000004100 */
[C---:B------:R-:W-:Y:S01]  /*7960*/  FMUL.FTZ R38, R30.reuse, R36 ;  /* 0x000000241e267220 */ /* 0x040fe20000410000 */
[----:B------:R-:W-:Y:S01]  /*7970*/  FMUL.FTZ R40, R30, R34 ;  /* 0x000000221e287220 */ /* 0x000fe20000410000 */
[----:B------:R-:W-:-:S02]  /*7980*/  HADD2.F32 R4, -RZ, R4.H1_H1 ;  /* 0x30000004ff047230 */ /* 0x000fc40000004100 */
[C---:B------:R-:W-:Y:S01]  /*7990*/  FMUL.FTZ R39, R8.reuse, R37 ;  /* 0x0000002508277220 */ /* 0x040fe20000410000 */
[----:B------:R-:W-:Y:S02]  /*79a0*/  HADD2.F32 R31, -RZ, R9.H0_H0 ;  /* 0x20000009ff1f7230 */ /* 0x000fe40000004100 */
[C---:B------:R-:W-:Y:S01]  /*79b0*/  FFMA.FTZ R38, R25.reuse, R34, -R38 ;  /* 0x0000002219267223 */ /* 0x040fe20000010826 */
[----:B------:R-:W-:Y:S02]  /*79c0*/  HADD2.F32 R30, -RZ, R20.H0_H0 ;  /* 0x20000014ff1e7230 */ /* 0x000fe40000004100 */
[----:B------:R-:W-:Y:S01]  /*79d0*/  FFMA.FTZ R40, R25, R36, R40 ;  /* 0x0000002419287223 */ /* 0x000fe20000010028 */
[----:B------:R-:W-:Y:S02]  /*79e0*/  HADD2.F32 R25, -RZ, R15.H0_H0 ;  /* 0x2000000fff197230 */ /* 0x000fe40000004100 */
[----:B------:R-:W-:Y:S01]  /*79f0*/  FMUL.FTZ R41, R8, R35 ;  /* 0x0000002308297220 */ /* 0x000fe20000410000 */
[----:B------:R-:W-:-:S02]  /*7a00*/  HADD2.F32 R26, -RZ, R5.H0_H0 ;  /* 0x20000005ff1a7230 */ /* 0x000fc40000004100 */
[C---:B------:R-:W-:Y:S01]  /*7a10*/  FFMA.FTZ R39, R4.reuse, R35, -R39 ;  /* 0x0000002304277223 */ /* 0x040fe20000010827 */
[C---:B------:R-:W-:Y:S01]  /*7a20*/  FMUL.FTZ R35, R31.reuse, R30 ;  /* 0x0000001e1f237220 */ /* 0x040fe20000410000 */
[----:B------:R-:W-:Y:S02]  /*7a30*/  HADD2.F32 R9, -RZ, R9.H1_H1 ;  /* 0x30000009ff097230 */ /* 0x000fe40000004100 */
[----:B------:R-:W-:Y:S01]  /*7a40*/  FMUL.FTZ R31, R31, R25 ;  /* 0x000000191f1f7220 */ /* 0x000fe20000410000 */
[--C-:B------:R-:W-:Y:S02]  /*7a50*/  HADD2.F32 R34, -RZ, R14.reuse.H1_H1 ;  /* 0x3000000eff227230 */ /* 0x100fe40000004100 */
[----:B------:R-:W-:Y:S01]  /*7a60*/  FFMA.FTZ R41, R4, R37, R41 ;  /* 0x0000002504297223 */ /* 0x000fe20000010029 */
[----:B------:R-:W-:Y:S02]  /*7a70*/  HADD2.F32 R4, -RZ, R14.H0_H0 ;  /* 0x2000000eff047230 */ /* 0x000fe40000004100 */
[----:B------:R-:W-:Y:S01]  /*7a80*/  FFMA.FTZ R35, R26, R25, -R35 ;  /* 0x000000191a237223 */ /* 0x000fe20000010823 */
[----:B------:R-:W-:-:S02]  /*7a90*/  HADD2.F32 R5, -RZ, R5.H1_H1 ;  /* 0x30000005ff057230 */ /* 0x000fc40000004100 */
[----:B------:R-:W-:Y:S01]  /*7aa0*/  FFMA.FTZ R26, R26, R30, R31 ;  /* 0x0000001e1a1a7223 */ /* 0x000fe2000001001f */
[--C-:B------:R-:W-:Y:S02]  /*7ab0*/  HADD2.F32 R32, -RZ, R10.reuse.H0_H0 ;  /* 0x2000000aff207230 */ /* 0x100fe40000004100 */
[C---:B------:R-:W-:Y:S01]  /*7ac0*/  FMUL.FTZ R30, R9.reuse, R34 ;  /* 0x00000022091e7220 */ /* 0x040fe20000410000 */
[--C-:B------:R-:W-:Y:S02]  /*7ad0*/  HADD2.F32 R8, -RZ, R13.reuse.H0_H0 ;  /* 0x2000000dff087230 */ /* 0x100fe40000004100 */
[----:B------:R-:W-:Y:S01]  /*7ae0*/  FMUL.FTZ R36, R9, R4 ;  /* 0x0000000409247220 */ /* 0x000fe20000410000 */
[----:B------:R-:W-:Y:S02]  /*7af0*/  HADD2.F32 R25, -RZ, R13.H1_H1 ;  /* 0x3000000dff197230 */ /* 0x000fe40000004100 */
[----:B------:R-:W-:Y:S02]  /*7b00*/  HADD2.F32 R10, -RZ, R10.H1_H1 ;  /* 0x3000000aff0a7230 */ /* 0x000fe40000004100 */
[----:B------:R-:W-:-:S02]  /*7b10*/  HADD2.F32 R31, -RZ, R12.H1_H1 ;  /* 0x3000000cff1f7230 */ /* 0x000fc40000004100 */
[C---:B------:R-:W-:Y:S01]  /*7b20*/  FFMA.FTZ R30, R5.reuse, R4, -R30 ;  /* 0x00000004051e7223 */ /* 0x040fe2000001081e */
[--C-:B------:R-:W-:Y:S02]  /*7b30*/  HADD2.F32 R27, -RZ, R6.reuse.H0_H0 ;  /* 0x20000006ff1b7230 */ /* 0x100fe40000004100 */
[C---:B------:R-:W-:Y:S01]  /*7b40*/  FMUL.FTZ R4, R32.reuse, R25 ;  /* 0x0000001920047220 */ /* 0x040fe20000410000 */
[----:B------:R-:W-:Y:S02]  /*7b50*/  HADD2.F32 R6, -RZ, R6.H1_H1 ;  /* 0x30000006ff067230 */ /* 0x000fe40000004100 */
[----:B------:R-:W-:Y:S01]  /*7b60*/  FMUL.FTZ R42, R32, R8 ;  /* 0x00000008202a7220 */ /* 0x000fe20000410000 */
[----:B------:R-:W-:Y:S02]  /*7b70*/  HADD2.F32 R9, -RZ, R12.H0_H0 ;  /* 0x2000000cff097230 */ /* 0x000fe40000004100 */
[----:B------:R-:W-:Y:S01]  /*7b80*/  FFMA.FTZ R37, R5, R34, R36 ;  /* 0x0000002205257223 */ /* 0x000fe20000010024 */
[----:B------:R-:W-:Y:S01]  /*7b90*/  FMUL.FTZ R5, R10, R31 ;  /* 0x0000001f0a057220 */ /* 0x000fe20000410000 */
[C---:B------:R-:W-:Y:S01]  /*7ba0*/  FFMA.FTZ R32, R27.reuse, R8, -R4 ;  /* 0x000000081b207223 */ /* 0x040fe20000010804 */
[----:B------:R-:W-:Y:S01]  /*7bb0*/  FFMA.FTZ R42, R27, R25, R42 ;  /* 0x000000191b2a7223 */ /* 0x000fe2000001002a */
[----:B------:R-:W-:-:S02]  /*7bc0*/  HADD2.F32 R33, -RZ, R11.H0_H0 ;  /* 0x2000000bff217230 */ /* 0x000fc40000004100 */
[-C--:B------:R-:W-:Y:S01]  /*7bd0*/  FMUL.FTZ R27, R10, R9.reuse ;  /* 0x000000090a1b7220 */ /* 0x080fe20000410000 */
[----:B------:R-:W-:Y:S01]  /*7be0*/  FFMA.FTZ R25, R6, R9, -R5 ;  /* 0x0000000906197223 */ /* 0x000fe20000010805 */
[----:B------:R-:W-:Y:S02]  /*7bf0*/  HADD2.F32 R11, -RZ, R11.H1_H1 ;  /* 0x3000000bff0b7230 */ /* 0x000fe40000004100 */
[--C-:B------:R-:W-:Y:S02]  /*7c00*/  HADD2.F32 R5, -RZ, R3.reuse.H0_H0 ;  /* 0x20000003ff057230 */ /* 0x100fe40000004100 */
[----:B------:R-:W-:Y:S02]  /*7c10*/  HADD2.F32 R10, -RZ, R3.H1_H1 ;  /* 0x30000003ff0a7230 */ /* 0x000fe40000004100 */
[--C-:B------:R-:W-:Y:S02]  /*7c20*/  HADD2.F32 R4, -RZ, R0.reuse.H1_H1 ;  /* 0x30000000ff047230 */ /* 0x100fe40000004100 */
[----:B------:R-:W-:-:S02]  /*7c30*/  HADD2.F32 R8, -RZ, R0.H0_H0 ;  /* 0x20000000ff087230 */ /* 0x000fc40000004100 */
[--C-:B------:R-:W-:Y:S02]  /*7c40*/  HADD2.F32 R28, -RZ, R7.reuse.H0_H0 ;  /* 0x20000007ff1c7230 */ /* 0x100fe40000004100 */
[----:B------:R-:W-:Y:S01]  /*7c50*/  FFMA.FTZ R27, R6, R31, R27 ;  /* 0x0000001f061b7223 */ /* 0x000fe2000001001b */
[----:B------:R-:W-:Y:S02]  /*7c60*/  HADD2.F32 R7, -RZ, R7.H1_H1 ;  /* 0x30000007ff077230 */ /* 0x000fe40000004100 */
[-C--:B------:R-:W-:Y:S01]  /*7c70*/  FMUL.FTZ R9, R33, R5.reuse ;  /* 0x0000000521097220 */ /* 0x080fe20000410000 */
[----:B------:R-:W-:Y:S01]  /*7c80*/  FMUL.FTZ R34, R11, R10 ;  /* 0x0000000a0b227220 */ /* 0x000fe20000410000 */
        /* <DEDUP_REMOVED lines=14> */
[----:B------:R1:W-:Y:S04]  /*7d70*/  STS.128 [R43+0xc400], R4 ;  /* 0x00c400042b007388 */ /* 0x0003e80000000c00 */
[----:B------:R1:W-:Y:S02]  /*7d80*/  STS.128 [R44+0xc400], R8 ;  /* 0x00c400082c007388 */ /* 0x0003e40000000c00 */
.L_x_12632:
[----:B------:R-:W-:Y:S05]  /*7d90*/  BSYNC B1 ;  /* 0x0000000000017941 */ /* 0x000fea0003800000 */
.L_x_12631:
[----:B------:R-:W-:Y:S05]  /*7da0*/  @P0 BRA `(.L_x_12623) ;  /* 0x0000000400600947 */ /* 0x000fea0003800000 */
[----:B-1----:R-:W2:Y:S01]  /*7db0*/  LDL R8, [R1+0x48] ;  /* 0x0000480001087983 */ /* 0x002ea20000100800 */
[C---:B------:R-:W-:Y:S02]  /*7dc0*/  VIADD R4, R18.reuse, 0x60 ;  /* 0x0000006012047836 */ /* 0x040fe40000000000 */
[----:B------:R-:W-:Y:S01]  /*7dd0*/  VIADD R5, R18, 0x60 ;  /* 0x0000006012057836 */ /* 0x000fe20000000000 */
[----:B------:R-:W3:Y:S01]  /*7de0*/  LDL R43, [R1+0x70] ;  /* 0x00007000012b7983 */ /* 0x000ee20000100800 */
[----:B------:R-:W-:Y:S02]  /*7df0*/  IMAD.SHL.U32 R4, R4, 0x40, RZ ;  /* 0x0000004004047824 */ /* 0x000fe400078e00ff */
[----:B------:R-:W-:-:S03]  /*7e00*/  IMAD.SHL.U32 R5, R5, 0x40, RZ ;  /* 0x0000004005057824 */ /* 0x000fc600078e00ff */
[----:B------:R-:W-:Y:S02]  /*7e10*/  LOP3.LUT R4, R4, 0x1c0, RZ, 0xc0, !PT ;  /* 0x000001c004047812 */ /* 0x000fe400078ec0ff */
[----:B------:R-:W-:Y:S02]  /*7e20*/  LOP3.LUT R5, R5, 0x1c0, RZ, 0xc0, !PT ;  /* 0x000001c005057812 */ /* 0x000fe400078ec0ff */
[----:B------:R-:W-:-:S04]  /*7e30*/  SHF.R.U32.HI R4, RZ, 0x3, R4 ;  /* 0x00000003ff047819 */ /* 0x000fc80000011604 */
[----:B------:R-:W-:Y:S01]  /*7e40*/  LOP3.LUT R24, R4, R24, R5, 0x1e, !PT ;  /* 0x0000001804187212 */ /* 0x000fe200078e1e05 */
[--C-:B------:R-:W-:Y:S02]  /*7e50*/  HADD2.F32 R33, -RZ, R21.reuse.H0_H0 ;  /* 0x20000015ff217230 */ /* 0x100fe40000004100 */
[----:B------:R-:W-:Y:S02]  /*7e60*/  HADD2.F32 R35, -RZ, R21.H1_H1 ;  /* 0x30000015ff237230 */ /* 0x000fe40000004100 */
[--C-:B------:R-:W-:Y:S02]  /*7e70*/  HADD2.F32 R40, -RZ, R20.reuse.H1_H1 ;  /* 0x30000014ff287230 */ /* 0x100fe40000004100 */
[--C-:B------:R-:W-:Y:S02]  /*7e80*/  HADD2.F32 R38, -RZ, R15.reuse.H1_H1 ;  /* 0x3000000fff267230 */ /* 0x100fe40000004100 */
[----:B------:R-:W-:Y:S02]  /*7e90*/  HADD2.F32 R42, -RZ, R20.H0_H0 ;  /* 0x20000014ff2a7230 */ /* 0x000fe40000004100 */
[----:B------:R-:W-:-:S02]  /*7ea0*/  HADD2.F32 R20, -RZ, R15.H0_H0 ;  /* 0x2000000fff147230 */ /* 0x000fc40000004100 */
[----:B------:R-:W-:Y:S02]  /*7eb0*/  HADD2.F32 R39, -RZ, R14.H1_H1 ;  /* 0x3000000eff277230 */ /* 0x000fe40000004100 */
[--C-:B------:R-:W-:Y:S02]  /*7ec0*/  HADD2.F32 R37, -RZ, R13.reuse.H0_H0 ;  /* 0x2000000dff257230 */ /* 0x100fe40000004100 */
[----:B------:R-:W-:Y:S02]  /*7ed0*/  HADD2.F32 R41, -RZ, R13.H1_H1 ;  /* 0x3000000dff297230 */ /* 0x000fe40000004100 */
[----:B--2---:R-:W-:-:S04]  /*7ee0*/  IMAD.IADD R9, R8, 0x1, R24 ;  /* 0x0000000108097824 */ /* 0x004fc800078e0218 */
[----:B------:R-:W-:Y:S01]  /*7ef0*/  IMAD R24, R9, 0x2, R2 ;  /* 0x0000000209187824 */ /* 0x000fe200078e0202 */
[----:B---3--:R-:W0:Y:S04]  /*7f00*/  LDS.128 R4, [R43+0xc400] ;  /* 0x00c400002b047984 */ /* 0x008e280000000c00 */
[----:B------:R-:W1:Y:S01]  /*7f10*/  LDS.128 R8, [R24+0xc400] ;  /* 0x00c4000018087984 */ /* 0x000e620000000c00 */
[----:B0-----:R-:W-:Y:S02]  /*7f20*/  HADD2.F32 R25, -RZ, R4.H0_H0 ;  /* 0x20000004ff197230 */ /* 0x001fe40000004100 */
[--C-:B-1----:R-:W-:Y:S02]  /*7f30*/  HADD2.F32 R21, -RZ, R8.reuse.H0_H0 ;  /* 0x20000008ff157230 */ /* 0x102fe40000004100 */
[----:B------:R-:W-:-:S03]  /*7f40*/  HADD2.F32 R8, -RZ, R8.H1_H1 ;  /* 0x30000008ff087230 */ /* 0x000fc60000004100 */
[-C--:B------:R-:W-:Y:S01]  /*7f50*/  FMUL.FTZ R36, R33, R21.reuse ;  /* 0x0000001521247220 */ /* 0x080fe20000410000 */
[--C-:B------:R-:W-:Y:S02]  /*7f60*/  HADD2.F32 R30, -RZ, R9.reuse.H0_H0 ;  /* 0x20000009ff1e7230 */ /* 0x100fe40000004100 */
[C---:B------:R-:W-:Y:S01]  /*7f70*/  FMUL.FTZ R34, R35.reuse, R21 ;  /* 0x0000001523227220 */ /* 0x040fe20000410000 */
[----:B------:R-:W-:Y:S02]  /*7f80*/  HADD2.F32 R4, -RZ, R4.H1_H1 ;  /* 0x30000004ff047230 */ /* 0x000fe40000004100 */
[----:B------:R-:W-:Y:S01]  /*7f90*/  FFMA.FTZ R36, R35, R25, R36 ;  /* 0x0000001923247223 */ /* 0x000fe20000010024 */
[----:B------:R-:W-:Y:S02]  /*7fa0*/  HADD2.F32 R9, -RZ, R9.H1_H1 ;  /* 0x30000009ff097230 */ /* 0x000fe40000004100 */
[-C--:B------:R-:W-:Y:S01]  /*7fb0*/  FMUL.FTZ R21, R40, R8.reuse ;  /* 0x0000000828157220 */ /* 0x080fe20000410000 */
[----:B------:R-:W-:Y:S01]  /*7fc0*/  FMUL.FTZ R15, R38, R8 ;  /* 0x00000008260f7220 */ /* 0x000fe20000410000 */
[----:B------:R-:W-:-:S02]  /*7fd0*/  HADD2.F32 R35, -RZ, R14.H0_H0 ;  /* 0x2000000eff237230 */ /* 0x000fc40000004100 */
[----:B------:R-:W-:Y:S01]  /*7fe0*/  FFMA.FTZ R34, R33, R25, -R34 ;  /* 0x0000001921227223 */ /* 0x000fe20000010822 */
[--C-:B------:R-:W-:Y:S02]  /*7ff0*/  HADD2.F32 R26, -RZ, R5.reuse.H0_H0 ;  /* 0x20000005ff1a7230 */ /* 0x100fe40000004100 */
[-C--:B------:R-:W-:Y:S01]  /*8000*/  FMUL.FTZ R25, R42, R30.reuse ;  /* 0x0000001e2a197220 */ /* 0x080fe20000410000 */
[----:B------:R-:W-:Y:S01]  /*8010*/  FMUL.FTZ R33, R20, R30 ;  /* 0x0000001e14217220 */ /* 0x000fe20000410000 */
[----:B------:R-:W-:Y:S02]  /*8020*/  HADD2.F32 R5, -RZ, R5.H1_H1 ;  /* 0x30000005ff057230 */ /* 0x000fe40000004100 */
[-C--:B------:R-:W-:Y:S01]  /*8030*/  FFMA.FTZ R21, R38, R4.reuse, -R21 ;  /* 0x0000000426157223 */ /* 0x080fe20000010815 */
[--C-:B------:R-:W-:Y:S02]  /*8040*/  HADD2.F32 R31, -RZ, R10.reuse.H0_H0 ;  /* 0x2000000aff1f7230 */ /* 0x100fe40000004100 */
[----:B------:R-:W-:Y:S01]  /*8050*/  FFMA.FTZ R15, R40, R4, R15 ;  /* 0x00000004280f7223 */ /* 0x000fe2000001000f */
[----:B------:R-:W-:-:S02]  /*8060*/  HADD2.F32 R10, -RZ, R10.H1_H1 ;  /* 0x3000000aff0a7230 */ /* 0x000fc40000004100 */
[-C--:B------:R-:W-:Y:S01]  /*8070*/  FMUL.FTZ R4, R39, R9.reuse ;  /* 0x0000000927047220 */ /* 0x080fe20000410000 */
[C---:B------:R-:W-:Y:S01]  /*8080*/  FMUL.FTZ R8, R35.reuse, R9 ;  /* 0x0000000923087220 */ /* 0x040fe20000410000 */
[----:B------:R-:W-:Y:S02]  /*8090*/  HADD2.F32 R30, -RZ, R12.H1_H1 ;  /* 0x3000000cff1e7230 */ /* 0x000fe40000004100 */
[-C--:B------:R-:W-:Y:S01]  /*80a0*/  FFMA.FTZ R25, R20, R26.reuse, -R25 ;  /* 0x0000001a14197223 */ /* 0x080fe20000010819 */
[----:B------:R-:W-:Y:S01]  /*80b0*/  FFMA.FTZ R33, R42, R26, R33 ;  /* 0x0000001a2a217223 */ /* 0x000fe20000010021 */
[----:B------:R-:W-:Y:S02]  /*80c0*/  HADD2.F32 R27, -RZ, R6.H0_H0 ;  /* 0x20000006ff1b7230 */ /* 0x000fe40000004100 */
[-C--:B------:R-:W-:Y:S01]  /*80d0*/  FFMA.FTZ R14, R35, R5.reuse, -R4 ;  /* 0x00000005230e7223 */ /* 0x080fe20000010804 */
[----:B------:R-:W-:Y:S02]  /*80e0*/  HADD2.F32 R26, -RZ, R12.H0_H0 ;  /* 0x2000000cff1a7230 */ /* 0x000fe40000004100 */
[----:B------:R-:W-:Y:S01]  /*80f0*/  FFMA.FTZ R12, R39, R5, R8 ;  /* 0x00000005270c7223 */ /* 0x000fe20000010008 */
[----:B------:R-:W-:-:S02]  /*8100*/  HADD2.F32 R6, -RZ, R6.H1_H1 ;  /* 0x30000006ff067230 */ /* 0x000fc40000004100 */
[-C--:B------:R-:W-:Y:S01]  /*8110*/  FMUL.FTZ R5, R30, R10.reuse ;  /* 0x0000000a1e057220 */ /* 0x080fe20000410000 */
[-C--:B------:R-:W-:Y:S01]  /*8120*/  FMUL.FTZ R4, R41, R31.reuse ;  /* 0x0000001f29047220 */ /* 0x080fe20000410000 */
[C---:B------:R-:W-:Y:S01]  /*8130*/  FMUL.FTZ R20, R37.reuse, R31 ;  /* 0x0000001f25147220 */ /* 0x040fe20000410000 */
[C---:B------:R-:W-:Y:S01]  /*8140*/  FMUL.FTZ R9, R26.reuse, R10 ;  /* 0x0000000a1a097220 */ /* 0x040fe20000410000 */
[--C-:B------:R-:W-:Y:S02]  /*8150*/  HADD2.F32 R32, -RZ, R11.reuse.H0_H0 ;  /* 0x2000000bff207230 */ /* 0x100fe40000004100 */
[----:B------:R-:W-:Y:S01]  /*8160*/  FFMA.FTZ R10, R26, R6, -R5 ;  /* 0x000000061a0a7223 */ /* 0x000fe20000010805 */
[----:B------:R-:W-:Y:S02]  /*8170*/  HADD2.F32 R11, -RZ, R11.H1_H1 ;  /* 0x3000000bff0b7230 */ /* 0x000fe40000004100 */
[-C--:B------:R-:W-:Y:S01]  /*8180*/  FFMA.FTZ R13, R37, R27.reuse, -R4 ;  /* 0x0000001b250d7223 */ /* 0x080fe20000010804 */
[----:B------:R-:W-:Y:S01]  /*8190*/  FFMA.FTZ R20, R41, R27, R20 ;  /* 0x0000001b29147223 */ /* 0x000fe20000010014 */
[----:B------:R-:W-:-:S02]  /*81a0*/  HADD2.F32 R26, -RZ, R3.H0_H0 ;  /* 0x20000003ff1a7230 */ /* 0x000fc40000004100 */
[--C-:B------:R-:W-:Y:S02]  /*81b0*/  HADD2.F32 R8, -RZ, R0.reuse.H1_H1 ;  /* 0x30000000ff087230 */ /* 0x100fe40000004100 */
[----:B------:R-:W-:Y:S02]  /*81c0*/  HADD2.F32 R31, -RZ, R3.H1_H1 ;  /* 0x30000003ff1f7230 */ /* 0x000fe40000004100 */
[----:B------:R-:W-:Y:S02]  /*81d0*/  HADD2.F32 R27, -RZ, R0.H0_H0 ;  /* 0x20000000ff1b7230 */ /* 0x000fe40000004100 */
[----:B------:R-:W-:Y:S01]  /*81e0*/  FFMA.FTZ R3, R30, R6, R9 ;  /* 0x000000061e037223 */ /* 0x000fe20000010009 */
[--C-:B------:R-:W-:Y:S02]  /*81f0*/  HADD2.F32 R28, -RZ, R7.reuse.H0_H0 ;  /* 0x20000007ff1c7230 */ /* 0x100fe40000004100 */
[----:B------:R-:W-:Y:S01]  /*8200*/  FMUL.FTZ R5, R26, R32 ;  /* 0x000000201a057220 */ /* 0x000fe20000410000 */
[----:B------:R-:W-:-:S02]  /*8210*/  HADD2.F32 R7, -RZ, R7.H1_H1 ;  /* 0x30000007ff077230 */ /* 0x000fc40000004100 */
[C---:B------:R-:W-:Y:S01]  /*8220*/  FMUL.FTZ R9, R8.reuse, R32 ;  /* 0x0000002008097220 */ /* 0x040fe20000410000 */
        /* <DEDUP_REMOVED lines=14> */
[----:B------:R2:W-:Y:S04]  /*8310*/  STS.128 [R43+0xc400], R4 ;  /* 0x00c400042b007388 */ /* 0x0005e80000000c00 */
[----:B------:R2:W-:Y:S02]  /*8320*/  STS.128 [R24+0xc400], R8 ;  /* 0x00c4000818007388 */ /* 0x0005e40000000c00 */
.L_x_12623:
[----:B------:R-:W-:Y:S05]  /*8330*/  BSYNC B0 ;  /* 0x0000000000007941 */ /* 0x000fea0003800000 */
.L_x_12612:
[----:B------:R-:W-:Y:S01]  /*8340*/  @!PT LDS RZ, [RZ] ;  /* 0x00000000fffff984 */ /* 0x000fe20000000800 */
[----:B------:R-:W-:Y:S01]  /*8350*/  @!PT LDS RZ, [RZ] ;  /* 0x00000000fffff984 */ /* 0x000fe20000000800 */
[----:B------:R-:W-:Y:S01]  /*8360*/  @!PT LDS RZ, [RZ] ;  /* 0x00000000fffff984 */ /* 0x000fe20000000800 */
[----:B------:R-:W-:Y:S01]  /*8370*/  @!PT LDS RZ, [RZ] ;  /* 0x00000000fffff984 */ /* 0x000fe20000000800 */
[----:B------:R3:W-:Y:S06]  /*8380*/  MEMBAR.ALL.CTA ;  /* 0x0000000000007992 */ /* 0x0007ec0000008000 */
[----:B---3--:R-:W3:Y:S01]  /*8390*/  FENCE.VIEW.ASYNC.S ;  /* 0x00000000000073c6 */ /* 0x008ee20000000000 */
[----:B------:R-:W-:Y:S05]  /*83a0*/  WARPSYNC.ALL ;  /* 0x0000000000007948 */ /* 0x000fea0003800000 */
[----:B---3--:R-:W-:Y:S06]  /*83b0*/  BAR.SYNC.DEFER_BLOCKING 0xd, 0x180 ;  /* 0x0346000000007b1d */ /* 0x008fec0000010000 */
.L_x_12609:
[----:B------:R-:W-:-:S13]  /*83c0*/  ISETP.NE.AND P0, PT, R155, 0x3, PT ;  /* 0x000000039b00780c */ /* 0x000fda0003f05270 */
[----:B------:R-:W-:Y:S05]  /*83d0*/  @!P0 BRA `(.L_x_12633) ;  /* 0x0000000000048947 */ /* 0x000fea0003800000 */
[----:B------:R-:W-:Y:S01]  /*83e0*/  BPT.TRAP 0x1 ;  /* 0x000000040000795c */ /* 0x000fe20000300000 */
.L_x_12633:
[----:B012---:R-:W-:Y:S02]  /*83f0*/  LEA R8, R152, R2, 0x3 ;  /* 0x0000000298087211 */ /* 0x007fe400078e18ff */
[----:B------:R-:W-:-:S04]  /*8400*/  SHF.L.U32 R3, R156, 0x1f, RZ ;  /* 0x0000001f9c037819 */ /* 0x000fc800000006ff */
[----:B------:R0:W1:Y:S01]  /*8410*/  SYNCS.PHASECHK.TRANS64.TRYWAIT P1, [R8+URZ+0x30830], R3 ;  /* 0x03083003080075a7 */ /* 0x000062000802017f */
[----:B------:R-:W-:Y:S05]  /*8420*/  @!P0 BRA `(.L_x_12634) ;  /* 0x0000000000048947 */ /* 0x000fea0003800000 */
[----:B------:R-:W-:Y:S01]  /*8430*/  BPT.TRAP 0x1 ;  /* 0x000000040000795c */ /* 0x000fe20000300000 */
.L_x_12634:
[----:B------:R-:W-:Y:S01]  /*8440*/  VIADD R0, R2, 0x12400 ;  /* 0x0001240002007836 */ /* 0x000fe20000000000 */
[----:B------:R-:W-:Y:S01]  /*8450*/  LOP3.LUT R4, R29, 0x10000, RZ, 0xfc, !PT ;  /* 0x000100001d047812 */ /* 0x000fe200078efcff */
[----:B------:R-:W-:-:S03]  /*8460*/  IMAD.MOV.U32 R5, RZ, RZ, 0x40000040 ;  /* 0x40000040ff057424 */ /* 0x000fc600078e00ff */
[----:B------:R-:W-:Y:S02]  /*8470*/  SHF.R.U32.HI R0, RZ, 0x4, R0 ;  /* 0x00000004ff007819 */ /* 0x000fe40000011600 */
[----:B------:R2:W-:Y:S02]  /*8480*/  STL.64 [R1+0x10], R4 ;  /* 0x0000100401007387 */ /* 0x0005e40000100a00 */
[----:B------:R-:W-:-:S04]  /*8490*/  LOP3.LUT R0, R0, 0x3fff, RZ, 0xc0, !PT ;  /* 0x00003fff00007812 */ /* 0x000fc800078ec0ff */
[----:B------:R-:W-:-:S05]  /*84a0*/  LOP3.LUT R0, R0, 0x10000, RZ, 0xfc, !PT ;  /* 0x0001000000007812 */ /* 0x000fca00078efcff */
[----:B------:R2:W-:Y:S01]  /*84b0*/  STL [R1+0x44], R0 ;  /* 0x0000440001007387 */ /* 0x0005e20000100800 */
[----:B-1----:R-:W-:Y:S05]  /*84c0*/  @P1 BRA `(.L_x_12635) ;  /* 0x0000000000081947 */ /* 0x002fea0003800000 */
[----:B------:R-:W1:Y:S02]  /*84d0*/  SYNCS.PHASECHK.TRANS64.TRYWAIT P1, [R8+URZ+0x30830], R3 ;  /* 0x03083003080075a7 */ /* 0x000e64000802017f */
[----:B-1----:R-:W-:Y:S05]  /*84e0*/  @!P1 BRA `(.L_x_12636) ;  /* 0x000000fc00909947 */ /* 0x002fea0003800000 */
.L_x_12635:
[----:B--2---:R-:W2:Y:S04]  /*84f0*/  LDL R0, [R1+0x44] ;  /* 0x0000440001007983 */ /* 0x004ea80000100800 */
[----:B------:R-:W3:Y:S01]  /*8500*/  LDL.64 R10, [R1+0x10] ;  /* 0x00001000010a7983 */ /* 0x000ee20000100a00 */
[----:B------:R-:W-:Y:S01]  /*8510*/  IMAD.MOV.U32 R5, RZ, RZ, 0x40000040 ;  /* 0x40000040ff057424 */ /* 0x000fe200078e00ff */
[----:B------:R-:W-:Y:S05]  /*8520*/  WARPSYNC.ALL ;  /* 0x0000000000007948 */ /* 0x000fea0003800000 */
[----:B------:R-:W-:Y:S01]  /*8530*/  R2UR UR7, R5 ;  /* 0x00000000050772ca */ /* 0x000fe200000e0000 */
[----:B-----5:R-:W-:Y:S01]  /*8540*/  WARPGROUP.ARRIVE ;  /* 0x00000000000079c5 */ /* 0x020fe20000000000 */
[----:B------:R-:W-:Y:S01]  /*8550*/  IMAD.MOV.U32 R7, RZ, RZ, 0x40000040 ;  /* 0x40000040ff077424 */ /* 0x000fe200078e00ff */
[----:B------:R-:W-:Y:S01]  /*8560*/  MOV R15, 0x40000040 ;  /* 0x40000040000f7802 */ /* 0x000fe20000000f00 */
[----:B------:R-:W-:Y:S01]  /*8570*/  IMAD.MOV.U32 R13, RZ, RZ, 0x40000040 ;  /* 0x40000040ff0d7424 */ /* 0x000fe200078e00ff */
[----:B------:R-:W-:-:S02]  /*8580*/  MOV R5, 0x40000040 ;  /* 0x4000004000057802 */ /* 0x000fc40000000f00 */
[----:B------:R-:W4:Y:S01]  /*8590*/  S2R R137, SR_TID.X ;  /* 0x0000000000897919 */ /* 0x000f220000002100 */
[----:B------:R-:W-:Y:S02]  /*85a0*/  P2R R9, PR, RZ, 0x1 ;  /* 0x00000001ff097803 */ /* 0x000fe40000000000 */
[----:B----4-:R-:W-:Y:S01]  /*85b0*/  LOP3.LUT R137, R137, 0x7f, RZ, 0xc0, !PT ;  /* 0x0000007f89897812 */ /* 0x010fe200078ec0ff */
[----:B--2---:R-:W-:Y:S02]  /*85c0*/  IMAD R4, R152, 0x600, R0 ;  /* 0x0000060098047824 */ /* 0x004fe400078e0200 */
[----:B------:R-:W2:Y:S01]  /*85d0*/  S2R R0, SR_TID.X ;  /* 0x0000000000007919 */ /* 0x000ea20000002100 */
[----:B---3--:R-:W-:Y:S01]  /*85e0*/  R2UR UR4, R10 ;  /* 0x000000000a0472ca */ /* 0x008fe200000e0000 */
[----:B------:R-:W-:Y:S01]  /*85f0*/  VIADD R6, R4, 0x2 ;  /* 0x0000000204067836 */ /* 0x000fe20000000000 */
[----:B------:R-:W-:Y:S01]  /*8600*/  R2UR UR5, R11 ;  /* 0x000000000b0572ca */ /* 0x000fe200000e0000 */
[----:B------:R-:W-:Y:S01]  /*8610*/  VIADD R14, R10, 0x2 ;  /* 0x000000020a0e7836 */ /* 0x000fe20000000000 */
[----:B------:R-:W-:Y:S01]  /*8620*/  R2UR UR6, R4 ;  /* 0x00000000040672ca */ /* 0x000fe200000e0000 */
[----:B------:R-:W-:-:S03]  /*8630*/  VIADD R12, R10, 0x4 ;  /* 0x000000040a0c7836 */ /* 0x000fc60000000000 */
[----:B------:R3:W-:Y:S04]  /*8640*/  STL.64 [R1+0x28], R14 ;  /* 0x0000280e01007387 */ /* 0x0007e80000100a00 */
[----:B------:R-:W-:Y:S05]  /*8650*/  STL.64 [R1+0x20], R12 ;  /* 0x0000200c01007387 */ /* 0x000fea0000100a00 */
[----:B------:R-:W-:Y:S01]  /*8660*/  HGMMA.64x192x16.F32 R24, gdesc[UR4], RZ, !UPT, gsb0 ;  /* 0x02e00000041879f0 */ /* 0x000fe2000c0008ff */
[----:B------:R-:W-:Y:S01]  /*8670*/  R2UR UR6, R6 ;  /* 0x00000000060672ca */ /* 0x000fe200000e0000 */
[----:B------:R-:W-:Y:S01]  /*8680*/  VIADD R6, R4, 0x4 ;  /* 0x0000000404067836 */ /* 0x000fe20000000000 */
[----:B------:R-:W-:Y:S01]  /*8690*/  R2UR UR7, R7 ;  /* 0x00000000070772ca */ /* 0x000fe200000e0000 */
[----:B------:R-:W-:Y:S01]  /*86a0*/  IMAD.MOV.U32 R7, RZ, RZ, 0x40000040 ;  /* 0x40000040ff077424 */ /* 0x000fe200078e00ff */
[----:B------:R-:W-:Y:S01]  /*86b0*/  R2UR UR4, R14 ;  /* 0x000000000e0472ca */ /* 0x000fe200000e0000 */
[----:B------:R-:W-:Y:S01]  /*86c0*/  VIADD R4, R4, 0x6 ;  /* 0x0000000604047836 */ /* 0x000fe20000000000 */
[----:B------:R-:W-:Y:S01]  /*86d0*/  R2UR UR5, R15 ;  /* 0x000000000f0572ca */ /* 0x000fe200000e0000 */
[----:B--2---:R-:W-:Y:S01]  /*86e0*/  VIADD R0, R0, 0xffffff80 ;  /* 0xffffff8000007836 */ /* 0x004fe20000000000 */
[----:B------:R-:W-:-:S02]  /*86f0*/  WARPGROUP.DEPBAR.LE gsb0, 0x0 ;  /* 0x00008000000079c5 */ /* 0x000fc40000010000 */
[----:B------:R-:W-:-:S09]  /*8700*/  WARPGROUP.ARRIVE ;  /* 0x00000000000079c5 */ /* 0x000fd20000000000 */
[----:B------:R-:W-:Y:S01]  /*8710*/  HGMMA.64x192x16.F32 R24, gdesc[UR4], R24, gsb0 ;  /* 0x02e00000041879f0 */ /* 0x000fe20008000818 */
[----:B------:R-:W-:Y:S01]  /*8720*/  R2UR UR6, R6 ;  /* 0x00000000060672ca */ /* 0x000fe200000e0000 */
[----:B------:R-:W-:Y:S01]  /*8730*/  VIADD R6, R10, 0x6 ;  /* 0x000000060a067836 */ /* 0x000fe20000000000 */
[----:B------:R-:W-:Y:S01]  /*8740*/  R2UR UR7, R7 ;  /* 0x00000000070772ca */ /* 0x000fe200000e0000 */
[----:B------:R-:W-:Y:S01]  /*8750*/  IMAD.MOV.U32 R7, RZ, RZ, 0x40000040 ;  /* 0x40000040ff077424 */ /* 0x000fe200078e00ff */
[----:B------:R-:W-:Y:S02]  /*8760*/  R2UR UR4, R12 ;  /* 0x000000000c0472ca */ /* 0x000fe400000e0000 */
[----:B------:R-:W-:Y:S02]  /*8770*/  R2UR UR5, R13 ;  /* 0x000000000d0572ca */ /* 0x000fe400000e0000 */
[----:B------:R-:W-:Y:S01]  /*8780*/  SHF.R.S32.HI R10, RZ, 0x1f, R0 ;  /* 0x0000001fff0a7819 */ /* 0x000fe20000011400 */
[----:B------:R2:W-:Y:S03]  /*8790*/  STL.64 [R1+0x18], R6 ;  /* 0x0000180601007387 */ /* 0x0005e60000100a00 */
[----:B------:R-:W-:-:S04]  /*87a0*/  LEA.HI R10, R10, R0, RZ, 0x7 ;  /* 0x000000000a0a7211 */ /* 0x000fc800078f38ff */
[----:B------:R-:W-:-:S05]  /*87b0*/  LOP3.LUT R10, R10, 0xffffff80, RZ, 0xc0, !PT ;  /* 0xffffff800a0a7812 */ /* 0x000fca00078ec0ff */
[----:B------:R-:W-:-:S05]  /*87c0*/  IMAD.IADD R10, R0, 0x1, -R10 ;  /* 0x00000001000a7824 */ /* 0x000fca00078e0a0a */
[----:B------:R-:W-:-:S04]  /*87d0*/  SHF.R.S32.HI R0, RZ, 0x1f, R10 ;  /* 0x0000001fff007819 */ /* 0x000fc8000001140a */
[----:B------:R-:W-:-:S04]  /*87e0*/  LEA.HI R0, R0, R10, RZ, 0x2 ;  /* 0x0000000a00007211 */ /* 0x000fc800078f10ff */
[----:B------:R-:W-:-:S05]  /*87f0*/  LOP3.LUT R0, R0, 0x7ffffffc, RZ, 0xc0, !PT ;  /* 0x7ffffffc00007812 */ /* 0x000fca00078ec0ff */
[----:B------:R-:W-:-:S04]  /*8800*/  IMAD.IADD R0, R10, 0x1, -R0 ;  /* 0x000000010a007824 */ /* 0x000fc800078e0a00 */
[----:B01----:R-:W-:-:S05]  /*8810*/  IMAD.SHL.U32 R3, R0, 0x2, RZ ;  /* 0x0000000200037824 */ /* 0x003fca00078e00ff */
[----:B------:R-:W-:Y:S01]  /*8820*/  IADD3 R3, R120, 0xc0, -R3 ;  /* 0x000000c078037810 */ /* 0x000fe20007ffe803 */
[----:B------:R-:W-:Y:S02]  /*8830*/  WARPGROUP.DEPBAR.LE gsb0, 0x0 ;  /* 0x00008000000079c5 */ /* 0x000fe40000010000 */
[----:B------:R-:W-:-:S06]  /*8840*/  WARPGROUP.ARRIVE ;  /* 0x00000000000079c5 */ /* 0x000fcc0000000000 */
[----:B------:R-:W-:Y:S01]  /*8850*/  HGMMA.64x192x16.F32 R24, gdesc[UR4], R24, gsb0 ;  /* 0x02e00000041879f0 */ /* 0x000fe20008000818 */
[----:B------:R-:W-:Y:S01]  /*8860*/  R2UR UR6, R4 ;  /* 0x00000000040672ca */ /* 0x000fe200000e0000 */
[----:B------:R-:W-:Y:S01]  /*8870*/  IMAD R4, R136, -0xc0, R3 ;  /* 0xffffff4088047824 */ /* 0x000fe200078e0203 */
[----:B------:R-:W-:Y:S02]  /*8880*/  R2UR UR7, R5 ;  /* 0x00000000050772ca */ /* 0x000fe400000e0000 */
[----:B------:R-:W-:Y:S02]  /*8890*/  R2UR UR4, R6 ;  /* 0x00000000060472ca */ /* 0x000fe400000e0000 */
[----:B------:R-:W-:Y:S02]  /*88a0*/  R2UR UR5, R7 ;  /* 0x00000000070572ca */ /* 0x000fe400000e0000 */
[C---:B------:R-:W-:Y:S02]  /*88b0*/  ISETP.GT.AND P4, PT, R4.reuse, RZ, PT ;  /* 0x000000ff0400720c */ /* 0x040fe40003f84270 */
[----:B------:R-:W-:-:S02]  /*88c0*/  ISETP.GT.AND P3, PT, R4, 0x1, PT ;  /* 0x000000010400780c */ /* 0x000fc40003f64270 */
[C---:B------:R-:W-:Y:S02]  /*88d0*/  ISETP.GT.AND P1, PT, R4.reuse, 0x8, PT ;  /* 0x000000080400780c */ /* 0x040fe40003f24270 */
[C---:B------:R-:W-:Y:S02]  /*88e0*/  ISETP.GT.AND P2, PT, R4.reuse, 0x9, PT ;  /* 0x000000090400780c */ /* 0x040fe40003f44270 */
[C---:B------:R-:W-:Y:S02]  /*88f0*/  ISETP.GT.AND P5, PT, R4.reuse, 0x10, PT ;  /* 0x000000100400780c */ /* 0x040fe40003fa4270 */
[C---:B------:R-:W-:Y:S02]  /*8900*/  ISETP.GT.AND P0, PT, R4.reuse, 0x99, PT ;  /* 0x000000990400780c */ /* 0x040fe40003f04270 */
[----:B------:R-:W-:Y:S01]  /*8910*/  ISETP.GT.AND P6, PT, R4, 0xa0, PT ;  /* 0x000000a00400780c */ /* 0x000fe20003fc4270 */
[----:B------:R-:W-:Y:S02]  /*8920*/  WARPGROUP.DEPBAR.LE gsb0, 0x0 ;  /* 0x00008000000079c5 */ /* 0x000fe40000010000 */
[----:B------:R-:W-:-:S06]  /*8930*/  WARPGROUP.ARRIVE ;  /* 0x00000000000079c5 */ /* 0x000fcc0000000000 */
[----:B------:R-:W-:Y:S01]  /*8940*/  HGMMA.64x192x16.F32 R24, gdesc[UR4], R24, gsb0 ;  /* 0x02e00000041879f0 */ /* 0x000fe20008000818 */
[----:B------:R-:W-:Y:S02]  /*8950*/  ULDC UR4, c[0x0][0x988] ;  /* 0x0002620000047ab9 */ /* 0x000fe40000000800 */
        /* <DEDUP_REMOVED lines=167> */
[----:B------:R-:W-:Y:S02]  /*93d0*/  FSEL R113, R113, -INF , P4 ;  /* 0xff80000071717808 */ /* 0x000fe40002000000 */
[----:B------:R-:W-:Y:S02]  /*93e0*/  FMNMX.FTZ R0, R112, R0, !PT ;  /* 0x0000000070007209 */ /* 0x000fe40007810000 */
[----:B------:R-:W-:Y:S02]  /*93f0*/  ISETP.GT.AND P5, PT, R4, 0xb8, PT ;  /* 0x000000b80400780c */ /* 0x000fe40003fa4270 */
[----:B------:R-:W-:Y:S02]  /*9400*/  FMNMX.FTZ R0, R113, R0, !PT ;  /* 0x0000000071007209 */ /* 0x000fe40007810000 */
[----:B------:R-:W-:Y:S02]  /*9410*/  FSEL R116, R116, -INF , P5 ;  /* 0xff80000074747808 */ /* 0x000fe40002800000 */
[----:B------:R-:W-:-:S02]  /*9420*/  ISETP.GT.AND P6, PT, R4, 0xb9, PT ;  /* 0x000000b90400780c */ /* 0x000fc40003fc4270 */
[----:B------:R-:W-:Y:S02]  /*9430*/  FMNMX.FTZ R0, R116, R0, !PT ;  /* 0x0000000074007209 */ /* 0x000fe40007810000 */
[----:B------:R-:W-:Y:S02]  /*9440*/  FSEL R117, R117, -INF , P6 ;  /* 0xff80000075757808 */ /* 0x000fe40003000000 */
[----:B---3--:R-:W-:Y:S02]  /*9450*/  FMNMX.FTZ R14, R135, R134, !PT ;  /* 0x00000086870e7209 */ /* 0x008fe40007810000 */
[----:B------:R-:W-:Y:S02]  /*9460*/  FMNMX.FTZ R0, R117, R0, !PT ;  /* 0x0000000075007209 */ /* 0x000fe40007810000 */
[----:B------:R-:W-:Y:S02]  /*9470*/  FMNMX.FTZ R11, R133, R14, !PT ;  /* 0x0000000e850b7209 */ /* 0x000fe40007810000 */
[----:B------:R-:W-:Y:S01]  /*9480*/  P2R R10, PR, RZ, 0x4 ;  /* 0x00000004ff0a7803 */ /* 0x000fe20000000000 */
[----:B------:R-:W0:Y:S01]  /*9490*/  SHFL.BFLY PT, R3, R0, 0x2, 0x1f ;  /* 0x0c401f0000037f89 */ /* 0x000e2200000e0000 */
[----:B------:R-:W-:-:S02]  /*94a0*/  FMNMX.FTZ R14, R132, R11, !PT ;  /* 0x0000000b840e7209 */ /* 0x000fc40007810000 */
[----:B--2---:R-:W-:Y:S02]  /*94b0*/  P2R R6, PR, RZ, 0x1 ;  /* 0x00000001ff067803 */ /* 0x004fe40000000000 */
[----:B------:R-:W-:Y:S02]  /*94c0*/  FMNMX.FTZ R11, R131, R14, !PT ;  /* 0x0000000e830b7209 */ /* 0x000fe40007810000 */
[----:B------:R-:W-:Y:S02]  /*94d0*/  ISETP.GT.AND P0, PT, R4, 0xa0, PT ;  /* 0x000000a00400780c */ /* 0x000fe40003f04270 */
[----:B------:R-:W-:Y:S02]  /*94e0*/  FMNMX.FTZ R14, R130, R11, !PT ;  /* 0x0000000b820e7209 */ /* 0x000fe40007810000 */
[----:B------:R-:W-:Y:S02]  /*94f0*/  FSEL R106, R106, -INF , P0 ;  /* 0xff8000006a6a7808 */ /* 0x000fe40000000000 */
[----:B------:R-:W-:-:S02]  /*9500*/  FMNMX.FTZ R11, R129, R14, !PT ;  /* 0x0000000e810b7209 */ /* 0x000fc40007810000 */
[----:B------:R-:W-:Y:S02]  /*9510*/  ISETP.NE.AND P0, PT, R6, RZ, PT ;  /* 0x000000ff0600720c */ /* 0x000fe40003f05270 */
[----:B------:R-:W-:Y:S02]  /*9520*/  FMNMX.FTZ R14, R128, R11, !PT ;  /* 0x0000000b800e7209 */ /* 0x000fe40007810000 */
[----:B------:R-:W-:Y:S02]  /*9530*/  FSEL R107, R107, -INF , P0 ;  /* 0xff8000006b6b7808 */ /* 0x000fe40000000000 */
[----:B------:R-:W-:Y:S02]  /*9540*/  FMNMX.FTZ R11, R127, R14, !PT ;  /* 0x0000000e7f0b7209 */ /* 0x000fe40007810000 */
[----:B------:R-:W-:Y:S02]  /*9550*/  ISETP.NE.AND P0, PT, R9, RZ, PT ;  /* 0x000000ff0900720c */ /* 0x000fe40003f05270 */
[----:B0-----:R-:W-:-:S02]  /*9560*/  FMNMX.FTZ R3, R0, R3, !PT ;  /* 0x0000000300037209 */ /* 0x001fc40007810000 */
[----:B------:R-:W-:Y:S02]  /*9570*/  FMNMX.FTZ R14, R126, R11, !PT ;  /* 0x0000000b7e0e7209 */ /* 0x000fe40007810000 */
[----:B------:R-:W-:Y:S01]  /*9580*/  P2R R7, PR, RZ, 0x2 ;  /* 0x00000002ff077803 */ /* 0x000fe20000000000 */
[----:B------:R-:W0:Y:S01]  /*9590*/  SHFL.BFLY PT, R0, R3, 0x1, 0x1f ;  /* 0x0c201f0003007f89 */ /* 0x000e2200000e0000 */
[----:B------:R-:W-:Y:S02]  /*95a0*/  FMNMX.FTZ R11, R125, R14, !PT ;  /* 0x0000000e7d0b7209 */ /* 0x000fe40007810000 */
[----:B------:R-:W-:Y:S02]  /*95b0*/  ISETP.GT.AND P1, PT, R4, 0x99, PT ;  /* 0x000000990400780c */ /* 0x000fe40003f24270 */
[----:B------:R-:W-:Y:S02]  /*95c0*/  FMNMX.FTZ R14, R124, R11, !PT ;  /* 0x0000000b7c0e7209 */ /* 0x000fe40007810000 */
[----:B------:R-:W-:-:S02]  /*95d0*/  FSEL R103, R103, -INF , P1 ;  /* 0xff80000067677808 */ /* 0x000fc40000800000 */
[----:B------:R-:W-:Y:S02]  /*95e0*/  FMNMX.FTZ R11, R123, R14, !PT ;  /* 0x0000000e7b0b7209 */ /* 0x000fe40007810000 */
[----:B------:R-:W-:Y:S02]  /*95f0*/  ISETP.NE.AND P1, PT, R7, RZ, PT ;  /* 0x000000ff0700720c */ /* 0x000fe40003f25270 */
[----:B------:R-:W-:Y:S02]  /*9600*/  FMNMX.FTZ R14, R122, R11, !PT ;  /* 0x0000000b7a0e7209 */ /* 0x000fe40007810000 */
[----:B------:R-:W-:Y:S02]  /*9610*/  FSEL R110, R110, -INF , P1 ;  /* 0xff8000006e6e7808 */ /* 0x000fe40000800000 */
[----:B------:R-:W-:Y:S02]  /*9620*/  FMNMX.FTZ R11, R121, R14, !PT ;  /* 0x0000000e790b7209 */ /* 0x000fe40007810000 */
[----:B------:R-:W-:-:S02]  /*9630*/  FSEL R114, R114, -INF , P3 ;  /* 0xff80000072727808 */ /* 0x000fc40001800000 */
[----:B------:R-:W-:Y:S02]  /*9640*/  FMNMX.FTZ R11, R120, R11, !PT ;  /* 0x0000000b780b7209 */ /* 0x000fe40007810000 */
[----:B------:R-:W-:Y:S02]  /*9650*/  FSEL R115, R115, -INF , P4 ;  /* 0xff80000073737808 */ /* 0x000fe40002000000 */
[----:B0-----:R-:W-:Y:S01]  /*9660*/  FMNMX.FTZ R3, R3, R0, !PT ;  /* 0x0000000003037209 */ /* 0x001fe20007810000 */
[----:B------:R-:W-:Y:S01]  /*9670*/  IMAD.U32 R0, RZ, RZ, UR4 ;  /* 0x00000004ff007e24 */ /* 0x000fe2000f8e00ff */
[----:B------:R-:W-:Y:S02]  /*9680*/  FMNMX.FTZ R14, R58, R11, !PT ;  /* 0x0000000b3a0e7209 */ /* 0x000fe40007810000 */
[C---:B------:R-:W-:Y:S01]  /*9690*/  FSETP.NEU.FTZ.AND P2, PT, R3.reuse, -INF , PT ;  /* 0xff8000000300780b */ /* 0x040fe20003f5d000 */
[----:B------:R-:W-:Y:S01]  /*96a0*/  FMUL.FTZ R5, R3, R0 ;  /* 0x0000000003057220 */ /* 0x000fe20000410000 */
[----:B------:R-:W-:-:S02]  /*96b0*/  FMNMX.FTZ R11, R59, R14, !PT ;  /* 0x0000000e3b0b7209 */ /* 0x000fc40007810000 */
[----:B------:R-:W-:Y:S02]  /*96c0*/  FSEL R118, R118, -INF , P5 ;  /* 0xff80000076767808 */ /* 0x000fe40002800000 */
[----:B------:R-:W-:Y:S02]  /*96d0*/  FSEL R5, R5, RZ, P2 ;  /* 0x000000ff05057208 */ /* 0x000fe40001000000 */
[----:B------:R-:W-:Y:S02]  /*96e0*/  ISETP.NE.AND P2, PT, R10, RZ, PT ;  /* 0x000000ff0a00720c */ /* 0x000fe40003f45270 */
[----:B------:R-:W-:Y:S01]  /*96f0*/  FSEL R119, R119, -INF , P6 ;  /* 0xff80000077777808 */ /* 0x000fe20003000000 */
[-CC-:B------:R-:W-:Y:S01]  /*9700*/  FFMA.FTZ R6, R25, R0.reuse, -R5.reuse ;  /* 0x0000000019067223 */ /* 0x180fe20000010805 */
[-CC-:B------:R-:W-:Y:S01]  /*9710*/  FFMA.FTZ R25, R32, R0.reuse, -R5.reuse ;  /* 0x0000000020197223 */ /* 0x180fe20000010805 */
[----:B------:R-:W-:Y:S01]  /*9720*/  FMNMX.FTZ R32, R62, R11, !PT ;  /* 0x0000000b3e207209 */ /* 0x000fe20007810000 */
[-CC-:B------:R-:W-:Y:S01]  /*9730*/  FFMA.FTZ R27, R36, R0.reuse, -R5.reuse ;  /* 0x00000000241b7223 */ /* 0x180fe20000010805 */
[-CC-:B------:R-:W-:Y:S01]  /*9740*/  FFMA.FTZ R9, R40, R0.reuse, -R5.reuse ;  /* 0x0000000028097223 */ /* 0x180fe20000010805 */
[----:B------:R-:W-:Y:S01]  /*9750*/  FSEL R111, R111, -INF , P2 ;  /* 0xff8000006f6f7808 */ /* 0x000fe20001000000 */
[--C-:B------:R-:W-:Y:S01]  /*9760*/  FFMA.FTZ R7, R28, R0, -R5.reuse ;  /* 0x000000001c077223 */ /* 0x100fe20000010805 */
[----:B------:R-:W-:Y:S01]  /*9770*/  FMNMX.FTZ R11, R63, R32, !PT ;  /* 0x000000203f0b7209 */ /* 0x000fe20007810000 */
[-CC-:B------:R-:W-:Y:S01]  /*9780*/  FFMA.FTZ R28, R49, R0.reuse, -R5.reuse ;  /* 0x00000000311c7223 */ /* 0x180fe20000010805 */
[-CC-:B------:R-:W-:Y:S01]  /*9790*/  FFMA.FTZ R30, R37, R0.reuse, -R5.reuse ;  /* 0x00000000251e7223 */ /* 0x180fe20000010805 */
        /* <DEDUP_REMOVED lines=9> */
[----:B------:R-:W-:Y:S01]  /*9830*/  FMNMX.FTZ R34, R70, R11, !PT ;  /* 0x0000000b46227209 */ /* 0x000fe20007810000 */
[-CC-:B------:R-:W-:Y:S01]  /*9840*/  FFMA.FTZ R10, R41, R0.reuse, -R5.reuse ;  /* 0x00000000290a7223 */ /* 0x180fe20000010805 */
[----:B------:R-:W0:Y:S01]  /*9850*/  MUFU.EX2 R4, R4 ;  /* 0x0000000400047308 */ /* 0x000e220000000800 */
[--C-:B------:R-:W-:Y:S01]  /*9860*/  FFMA.FTZ R20, R45, R0, -R5.reuse ;  /* 0x000000002d147223 */ /* 0x100fe20000010805 */
[----:B------:R-:W-:Y:S01]  /*9870*/  FMNMX.FTZ R11, R71, R34, !PT ;  /* 0x00000022470b7209 */ /* 0x000fe20007810000 */
[-CC-:B------:R-:W-:Y:S01]  /*9880*/  FFMA.FTZ R21, R48, R0.reuse, -R5.reuse ;  /* 0x0000000030157223 */ /* 0x180fe20000010805 */
[-CC-:B------:R-:W-:Y:S01]  /*9890*/  FFMA.FTZ R29, R52, R0.reuse, -R5.reuse ;  /* 0x00000000341d7223 */ /* 0x180fe20000010805 */
[-CC-:B------:R-:W-:Y:S01]  /*98a0*/  FFMA.FTZ R31, R53, R0.reuse, -R5.reuse ;  /* 0x00000000351f7223 */ /* 0x180fe20000010805 */
[----:B------:R-:W-:Y:S01]  /*98b0*/  FMNMX.FTZ R34, R74, R11, !PT ;  /* 0x0000000b4a227209 */ /* 0x000fe20007810000 */
[-CC-:B------:R-:W-:Y:S01]  /*98c0*/  FFMA.FTZ R42, R56, R0.reuse, -R5.reuse ;  /* 0x00000000382a7223 */ /* 0x180fe20000010805 */
[----:B------:R-:W1:Y:S01]  /*98d0*/  MUFU.EX2 R7, R7 ;  /* 0x0000000700077308 */ /* 0x000e620000000800 */
[--C-:B------:R-:W-:Y:S01]  /*98e0*/  FFMA.FTZ R44, R60, R0, -R5.reuse ;  /* 0x000000003c2c7223 */ /* 0x100fe20000010805 */
[----:B------:R-:W-:Y:S01]  /*98f0*/  FMNMX.FTZ R11, R75, R34, !PT ;  /* 0x000000224b0b7209 */ /* 0x000fe20007810000 */
[-CC-:B------:R-:W-:Y:S01]  /*9900*/  FFMA.FTZ R57, R93, R0.reuse, -R5.reuse ;  /* 0x000000005d397223 */ /* 0x180fe20000010805 */
[-CC-:B------:R-:W-:Y:S01]  /*9910*/  FFMA.FTZ R52, R61, R0.reuse, -R5.reuse ;  /* 0x000000003d347223 */ /* 0x180fe20000010805 */
[-CC-:B------:R-:W-:Y:S01]  /*9920*/  FFMA.FTZ R13, R64, R0.reuse, -R5.reuse ;  /* 0x00000000400d7223 */ /* 0x180fe20000010805 */
[----:B------:R-:W-:Y:S01]  /*9930*/  FMNMX.FTZ R34, R78, R11, !PT ;  /* 0x0000000b4e227209 */ /* 0x000fe20007810000 */
[-CC-:B------:R-:W-:Y:S01]  /*9940*/  FFMA.FTZ R14, R65, R0.reuse, -R5.reuse ;  /* 0x00000000410e7223 */ /* 0x180fe20000010805 */
[----:B------:R-:W2:Y:S01]  /*9950*/  MUFU.EX2 R24, R24 ;  /* 0x0000001800187308 */ /* 0x000ea20000000800 */
[--C-:B------:R-:W-:Y:S01]  /*9960*/  FFMA.FTZ R15, R68, R0, -R5.reuse ;  /* 0x00000000440f7223 */ /* 0x100fe20000010805 */
[----:B------:R-:W-:Y:S01]  /*9970*/  FMNMX.FTZ R11, R79, R34, !PT ;  /* 0x000000224f0b7209 */ /* 0x000fe20007810000 */
[-CC-:B------:R-:W-:Y:S01]  /*9980*/  FFMA.FTZ R32, R69, R0.reuse, -R5.reuse ;  /* 0x0000000045207223 */ /* 0x180fe20000010805 */
[-CC-:B------:R-:W-:Y:S01]  /*9990*/  FFMA.FTZ R33, R72, R0.reuse, -R5.reuse ;  /* 0x0000000048217223 */ /* 0x180fe20000010805 */
[-CC-:B------:R-:W-:Y:S01]  /*99a0*/  FFMA.FTZ R38, R73, R0.reuse, -R5.reuse ;  /* 0x0000000049267223 */ /* 0x180fe20000010805 */
[----:B------:R-:W-:Y:S01]  /*99b0*/  FMNMX.FTZ R34, R82, R11, !PT ;  /* 0x0000000b52227209 */ /* 0x000fe20007810000 */
[-CC-:B------:R-:W-:Y:S01]  /*99c0*/  FFMA.FTZ R39, R76, R0.reuse, -R5.reuse ;  /* 0x000000004c277223 */ /* 0x180fe20000010805 */
[----:B------:R-:W3:Y:S01]  /*99d0*/  MUFU.EX2 R25, R25 ;  /* 0x0000001900197308 */ /* 0x000ee20000000800 */
[--C-:B------:R-:W-:Y:S01]  /*99e0*/  FFMA.FTZ R41, R77, R0, -R5.reuse ;  /* 0x000000004d297223 */ /* 0x100fe20000010805 */
[----:B------:R-:W-:Y:S01]  /*99f0*/  FMNMX.FTZ R11, R83, R34, !PT ;  /* 0x00000022530b7209 */ /* 0x000fe20007810000 */
[-CC-:B------:R-:W-:Y:S01]  /*9a00*/  FFMA.FTZ R35, R81, R0.reuse, -R5.reuse ;  /* 0x0000000051237223 */ /* 0x180fe20000010805 */
[-CC-:B------:R-:W-:Y:S01]  /*9a10*/  FFMA.FTZ R45, R89, R0.reuse, -R5.reuse ;  /* 0x00000000592d7223 */ /* 0x180fe20000010805 */
[-CC-:B------:R-:W-:Y:S01]  /*9a20*/  FFMA.FTZ R54, R92, R0.reuse, -R5.reuse ;  /* 0x000000005c367223 */ /* 0x180fe20000010805 */
[----:B------:R-:W-:Y:S01]  /*9a30*/  FMNMX.FTZ R34, R86, R11, !PT ;  /* 0x0000000b56227209 */ /* 0x000fe20007810000 */
[-CC-:B------:R-:W-:Y:S01]  /*9a40*/  FFMA.FTZ R51, R97, R0.reuse, -R5.reuse ;  /* 0x0000000061337223 */ /* 0x180fe20000010805 */
[----:B------:R-:W4:Y:S01]  /*9a50*/  MUFU.EX2 R26, R26 ;  /* 0x0000001a001a7308 */ /* 0x000f220000000800 */
        /* <DEDUP_REMOVED lines=10> */
[----:B------:R-:W-:Y:S01]  /*9b00*/  FFMA.FTZ R50, R116, R0, -R5 ;  /* 0x0000000074327223 */ /* 0x000fe20000010805 */
[----:B------:R-:W4:Y:S01]  /*9b10*/  MUFU.EX2 R27, R27 ;  /* 0x0000001b001b7308 */ /* 0x000f220000000800 */
[----:B------:R-:W4:Y:S01]  /*9b20*/  LDL R100, [R1+0x4c] ;  /* 0x00004c0001647983 */ /* 0x000f220000100800 */
[----:B------:R-:W-:-:S04]  /*9b30*/  FMNMX.FTZ R36, R94, R11, !PT ;  /* 0x0000000b5e247209 */ /* 0x000fc80007810000 */
[----:B------:R-:W-:Y:S01]  /*9b40*/  FMNMX.FTZ R11, R95, R36, !PT ;  /* 0x000000245f0b7209 */ /* 0x000fe20007810000 */
[----:B------:R-:W-:Y:S01]  /*9b50*/  FFMA.FTZ R36, R84, R0, -R5 ;  /* 0x0000000054247223 */ /* 0x000fe20000010805 */
[----:B------:R-:W4:Y:S02]  /*9b60*/  MUFU.EX2 R30, R30 ;  /* 0x0000001e001e7308 */ /* 0x000f240000000800 */
        /* <DEDUP_REMOVED lines=20> */
[----:B------:R-:W-:Y:S02]  /*9cb0*/  MUFU.EX2 R28, R28 ;  /* 0x0000001c001c7308 */ /* 0x000fe40000000800 */
[----:B------:R-:W0:Y:S06]  /*9cc0*/  SHFL.BFLY PT, R47, R11, 0x2, 0x1f ;  /* 0x0c401f000b2f7f89 */ /* 0x000e2c00000e0000 */
[----:B------:R-:W-:Y:S08]  /*9cd0*/  MUFU.EX2 R29, R29 ;  /* 0x0000001d001d7308 */ /* 0x000ff00000000800 */
[----:B------:R-:W-:Y:S08]  /*9ce0*/  MUFU.EX2 R31, R31 ;  /* 0x0000001f001f7308 */ /* 0x000ff00000000800 */
[----:B------:R-:W-:Y:S01]  /*9cf0*/  MUFU.EX2 R42, R42 ;  /* 0x0000002a002a7308 */ /* 0x000fe20000000800 */
[----:B0-----:R-:W-:Y:S01]  /*9d00*/  FMNMX.FTZ R11, R11, R47, !PT ;  /* 0x0000002f0b0b7209 */ /* 0x001fe20007810000 */
[----:B------:R-:W-:-:S04]  /*9d10*/  FFMA.FTZ R47, R112, R0, -R5 ;  /* 0x00000000702f7223 */ /* 0x000fc80000010805 */
[----:B------:R-:W0:Y:S02]  /*9d20*/  SHFL.BFLY PT, R49, R11, 0x1, 0x1f ;  /* 0x0c201f000b317f89 */ /* 0x000e2400000e0000 */
[----:B------:R-:W-:Y:S08]  /*9d30*/  MUFU.EX2 R43, R43 ;  /* 0x0000002b002b7308 */ /* 0x000ff00000000800 */
[----:B------:R-:W-:Y:S08]  /*9d40*/  MUFU.EX2 R44, R44 ;  /* 0x0000002c002c7308 */ /* 0x000ff00000000800 */
[----:B------:R-:W-:Y:S01]  /*9d50*/  MUFU.EX2 R52, R52 ;  /* 0x0000003400347308 */ /* 0x000fe20000000800 */
[----:B0-----:R-:W-:Y:S01]  /*9d60*/  FMNMX.FTZ R11, R11, R49, !PT ;  /* 0x000000310b0b7209 */ /* 0x001fe20007810000 */
[----:B------:R-:W-:-:S06]  /*9d70*/  FFMA.FTZ R49, R117, R0, -R5 ;  /* 0x0000000075317223 */ /* 0x000fcc0000010805 */
[----:B------:R-:W-:Y:S01]  /*9d80*/  MUFU.EX2 R13, R13 ;  /* 0x0000000d000d7308 */ /* 0x000fe20000000800 */
[C---:B------:R-:W-:Y:S01]  /*9d90*/  FSETP.NEU.FTZ.AND P1, PT, R11.reuse, -INF , PT ;  /* 0xff8000000b00780b */ /* 0x040fe20003f3d000 */
[----:B------:R-:W-:-:S05]  /*9da0*/  FMUL.FTZ R85, R11, R0 ;  /* 0x000000000b557220 */ /* 0x000fca0000410000 */
[----:B------:R-:W-:Y:S01]  /*9db0*/  FSEL R85, R85, RZ, P1 ;  /* 0x000000ff55557208 */ /* 0x000fe20000800000 */
[----:B------:R-:W-:Y:S01]  /*9dc0*/  MUFU.EX2 R14, R14 ;  /* 0x0000000e000e7308 */ /* 0x000fe20000000800 */
[----:B------:R-:W-:-:S03]  /*9dd0*/  ISETP.NE.AND P1, PT, R137, RZ, PT ;  /* 0x000000ff8900720c */ /* 0x000fc60003f25270 */
        /* <DEDUP_REMOVED lines=10> */
[----:B------:R-:W-:Y:S01]  /*9e80*/  @!P1 IADD3 R8, R8, 0x30840, RZ ;  /* 0x0003084008089810 */ /* 0x000fe20007ffe0ff */
[-CC-:B------:R-:W-:Y:S01]  /*9e90*/  FFMA.FTZ R64, R126, R0.reuse, -R85.reuse ;  /* 0x000000007e407223 */ /* 0x180fe20000010855 */
[-CC-:B------:R-:W-:Y:S01]  /*9ea0*/  FFMA.FTZ R65, R125, R0.reuse, -R85.reuse ;  /* 0x000000007d417223 */ /* 0x180fe20000010855 */
[-CC-:B------:R-:W-:Y:S01]  /*9eb0*/  FFMA.FTZ R68, R124, R0.reuse, -R85.reuse ;  /* 0x000000007c447223 */ /* 0x180fe20000010855 */
[----:B------:R-:W-:Y:S01]  /*9ec0*/  @!P1 PRMT R8, RZ, 0x654, R8 ;  /* 0x00000654ff089816 */ /* 0x000fe20000000008 */
[----:B------:R-:W0:Y:S01]  /*9ed0*/  MUFU.EX2 R72, R72 ;  /* 0x0000004800487308 */ /* 0x000e220000000800 */
[-CC-:B------:R-:W-:Y:S01]  /*9ee0*/  FFMA.FTZ R69, R123, R0.reuse, -R85.reuse ;  /* 0x000000007b457223 */ /* 0x180fe20000010855 */
[-CC-:B------:R-:W-:Y:S01]  /*9ef0*/  FFMA.FTZ R76, R122, R0.reuse, -R85.reuse ;  /* 0x000000007a4c7223 */ /* 0x180fe20000010855 */
[----:B------:R1:W-:Y:S01]  /*9f00*/  @!P1 SYNCS.ARRIVE.TRANS64.RED.A1T0 RZ, [R8+URZ], RZ ;  /* 0x000000ff08ff99a7 */ /* 0x0003e2000810043f */
[-CC-:B------:R-:W-:Y:S01]  /*9f10*/  FFMA.FTZ R77, R121, R0.reuse, -R85.reuse ;  /* 0x00000000794d7223 */ /* 0x180fe20000010855 */
[-CC-:B------:R-:W-:Y:S01]  /*9f20*/  FFMA.FTZ R80, R120, R0.reuse, -R85.reuse ;  /* 0x0000000078507223 */ /* 0x180fe20000010855 */
[----:B------:R-:W-:-:S02]  /*9f30*/  FFMA.FTZ R58, R58, R0, -R85 ;  /* 0x000000003a3a7223 */ /* 0x000fc40000010855 */
[----:B------:R-:W-:Y:S01]  /*9f40*/  MUFU.EX2 R73, R73 ;  /* 0x0000004900497308 */ /* 0x000fe20000000800 */
[-CC-:B-1----:R-:W-:Y:S01]  /*9f50*/  FFMA.FTZ R8, R66, R0.reuse, -R85.reuse ;  /* 0x0000000042087223 */ /* 0x182fe20000010855 */
[-CC-:B------:R-:W-:Y:S01]  /*9f60*/  FFMA.FTZ R66, R67, R0.reuse, -R85.reuse ;  /* 0x0000000043427223 */ /* 0x180fe20000010855 */
[-CC-:B------:R-:W-:Y:S01]  /*9f70*/  FFMA.FTZ R67, R70, R0.reuse, -R85.reuse ;  /* 0x0000000046437223 */ /* 0x180fe20000010855 */
[-CC-:B------:R-:W-:Y:S01]  /*9f80*/  FFMA.FTZ R70, R71, R0.reuse, -R85.reuse ;  /* 0x0000000047467223 */ /* 0x180fe20000010855 */
[----:B------:R-:W-:Y:S01]  /*9f90*/  FFMA.FTZ R71, R74, R0, -R85 ;  /* 0x000000004a477223 */ /* 0x000fe20000010855 */
[----:B------:R-:W-:Y:S01]  /*9fa0*/  FADD.FTZ R74, R4, R6 ;  /* 0x00000006044a7221 */ /* 0x000fe20000010000 */
[----:B------:R-:W-:Y:S01]  /*9fb0*/  F2FP.F16.F32.PACK_AB R4, R6, R4 ;  /* 0x000000040604723e */ /* 0x000fe200000000ff */
[----:B------:R-:W1:Y:S02]  /*9fc0*/  MUFU.EX2 R81, R81 ;  /* 0x0000005100517308 */ /* 0x000e640000000800 */
[----:B------:R-:W-:-:S04]  /*9fd0*/  FADD.FTZ R97, R7, R74 ;  /* 0x0000004a07617221 */ /* 0x000fc80000010000 */
[C---:B--2---:R-:W-:Y:S02]  /*9fe0*/  FADD.FTZ R6, R24.reuse, R97 ;  /* 0x0000006118067221 */ /* 0x044fe40000010000 */
[----:B------:R-:W2:Y:S02]  /*9ff0*/  MUFU.EX2 R84, R84 ;  /* 0x0000005400547308 */ /* 0x000ea40000000800 */
[----:B---3--:R-:W-:Y:S01]  /*a000*/  FADD.FTZ R97, R25, R6 ;  /* 0x0000000619617221 */ /* 0x008fe20000010000 */
[----:B------:R-:W-:-:S03]  /*a010*/  F2FP.F16.F32.PACK_AB R6, R24, R7 ;  /* 0x000000071806723e */ /* 0x000fc600000000ff */
[C---:B----4-:R-:W-:Y:S02]  /*a020*/  FADD.FTZ R24, R26.reuse, R97 ;  /* 0x000000611a187221 */ /* 0x050fe40000010000 */
[----:B------:R-:W3:Y:S02]  /*a030*/  MUFU.EX2 R88, R88 ;  /* 0x0000005800587308 */ /* 0x000ee40000000800 */
[----:B------:R-:W-:Y:S01]  /*a040*/  FADD.FTZ R7, R27, R24 ;  /* 0x000000181b077221 */ /* 0x000fe20000010000 */
[----:B------:R-:W-:Y:S02]  /*a050*/  F2FP.F16.F32.PACK_AB R24, R26, R25 ;  /* 0x000000191a18723e */ /* 0x000fe400000000ff */
[C---:B------:R-:W-:Y:S01]  /*a060*/  F2FP.F16.F32.PACK_AB R26, R30.reuse, R27 ;  /* 0x0000001b1e1a723e */ /* 0x040fe200000000ff */
[----:B------:R-:W-:Y:S01]  /*a070*/  FADD.FTZ R74, R30, R7 ;  /* 0x000000071e4a7221 */ /* 0x000fe20000010000 */
[----:B0-----:R-:W-:Y:S01]  /*a080*/  FADD.FTZ R30, R5, R72 ;  /* 0x00000048051e7221 */ /* 0x001fe20000010000 */
[----:B-1----:R-:W-:Y:S01]  /*a090*/  F2FP.F16.F32.PACK_AB R7, R81, R73 ;  /* 0x000000495107723e */ /* 0x002fe200000000ff */
[----:B------:R-:W0:Y:S02]  /*a0a0*/  MUFU.EX2 R89, R89 ;  /* 0x0000005900597308 */ /* 0x000e240000000800 */
[----:B------:R-:W-:Y:S01]  /*a0b0*/  FADD.FTZ R30, R73, R30 ;  /* 0x0000001e491e7221 */ /* 0x000fe20000010000 */
[----:B------:R-:W-:Y:S01]  /*a0c0*/  FADD.FTZ R73, R9, R74 ;  /* 0x0000004a09497221 */ /* 0x000fe20000010000 */
[----:B------:R-:W-:Y:S01]  /*a0d0*/  F2FP.F16.F32.PACK_AB R5, R72, R5 ;  /* 0x000000054805723e */ /* 0x000fe200000000ff */
[----:B------:R-:W4:Y:S01]  /*a0e0*/  LDL R74, [R1+0x8] ;  /* 0x00000800014a7983 */ /* 0x000f220000100800 */
[----:B------:R-:W-:Y:S01]  /*a0f0*/  FADD.FTZ R25, R81, R30 ;  /* 0x0000001e51197221 */ /* 0x000fe20000010000 */
[----:B------:R-:W-:Y:S01]  /*a100*/  FADD.FTZ R81, R10, R73 ;  /* 0x000000490a517221 */ /* 0x000fe20000010000 */
[----:B------:R-:W1:Y:S03]  /*a110*/  MUFU.EX2 R92, R92 ;  /* 0x0000005c005c7308 */ /* 0x000e660000000800 */
[----:B------:R-:W-:-:S04]  /*a120*/  FADD.FTZ R81, R12, R81 ;  /* 0x000000510c517221 */ /* 0x000fc80000010000 */
[----:B------:R-:W-:Y:S01]  /*a130*/  FADD.FTZ R72, R20, R81 ;  /* 0x0000005114487221 */ /* 0x000fe20000010000 */
[----:B------:R-:W1:Y:S03]  /*a140*/  MUFU.EX2 R61, R61 ;  /* 0x0000003d003d7308 */ /* 0x000e660000000800 */
[----:B------:R-:W-:-:S04]  /*a150*/  FADD.FTZ R81, R21, R72 ;  /* 0x0000004815517221 */ /* 0x000fc80000010000 */
[----:B------:R-:W-:Y:S01]  /*a160*/  FADD.FTZ R72, R28, R81 ;  /* 0x000000511c487221 */ /* 0x000fe20000010000 */
[----:B------:R-:W1:Y:S03]  /*a170*/  MUFU.EX2 R64, R64 ;  /* 0x0000004000407308 */ /* 0x000e660000000800 */
[----:B------:R-:W-:-:S04]  /*a180*/  FADD.FTZ R72, R29, R72 ;  /* 0x000000481d487221 */ /* 0x000fc80000010000 */
[----:B------:R-:W-:Y:S01]  /*a190*/  FADD.FTZ R81, R31, R72 ;  /* 0x000000481f517221 */ /* 0x000fe20000010000 */
[----:B------:R-:W1:Y:S01]  /*a1a0*/  MUFU.EX2 R65, R65 ;  /* 0x0000004100417308 */ /* 0x000e620000000800 */
[----:B------:R-:W4:Y:S01]  /*a1b0*/  LDL R72, [R1+0x4] ;  /* 0x0000040001487983 */ /* 0x000f220000100800 */
[----:B--2---:R-:W-:-:S04]  /*a1c0*/  FADD.FTZ R25, R84, R25 ;  /* 0x0000001954197221 */ /* 0x004fc80000010000 */
[----:B---3--:R-:W-:Y:S02]  /*a1d0*/  FADD.FTZ R30, R88, R25 ;  /* 0x00000019581e7221 */ /* 0x008fe40000010000 */
[----:B------:R-:W2:Y:S02]  /*a1e0*/  MUFU.EX2 R68, R68 ;  /* 0x0000004400447308 */ /* 0x000ea40000000800 */
[----:B0-----:R-:W-:-:S04]  /*a1f0*/  FADD.FTZ R27, R89, R30 ;  /* 0x0000001e591b7221 */ /* 0x001fc80000010000 */
[----:B-1----:R-:W-:Y:S02]  /*a200*/  FADD.FTZ R30, R92, R27 ;  /* 0x0000001b5c1e7221 */ /* 0x002fe40000010000 */
[----:B------:R-:W0:Y:S02]  /*a210*/  MUFU.EX2 R69, R69 ;  /* 0x0000004500457308 */ /* 0x000e240000000800 */
[----:B------:R-:W-:-:S04]  /*a220*/  FADD.FTZ R73, R61, R30 ;  /* 0x0000001e3d497221 */ /* 0x000fc80000010000 */
[----:B------:R-:W-:Y:S02]  /*a230*/  FADD.FTZ R30, R64, R73 ;  /* 0x00000049401e7221 */ /* 0x000fe40000010000 */
[----:B------:R-:W1:Y:S02]  /*a240*/  MUFU.EX2 R76, R76 ;  /* 0x0000004c004c7308 */ /* 0x000e640000000800 */
[----:B------:R-:W-:-:S06]  /*a250*/  FADD.FTZ R73, R65, R30 ;  /* 0x0000001e41497221 */ /* 0x000fcc0000010000 */
[----:B------:R-:W3:Y:S01]  /*a260*/  MUFU.EX2 R77, R77 ;  /* 0x0000004d004d7308 */ /* 0x000ee20000000800 */
[----:B--2---:R-:W-:Y:S01]  /*a270*/  FADD.FTZ R30, R68, R73 ;  /* 0x00000049441e7221 */ /* 0x004fe20000010000 */
[----:B------:R-:W-:-:S06]  /*a280*/  FFMA.FTZ R59, R59, R0, -R85 ;  /* 0x000000003b3b7223 */ /* 0x000fcc0000010855 */
[----:B------:R-:W2:Y:S01]  /*a290*/  MUFU.EX2 R80, R80 ;  /* 0x0000005000507308 */ /* 0x000ea20000000800 */
[----:B0-----:R-:W-:Y:S01]  /*a2a0*/  FADD.FTZ R73, R69, R30 ;  /* 0x0000001e45497221 */ /* 0x001fe20000010000 */
[----:B------:R-:W-:Y:S01]  /*a2b0*/  FFMA.FTZ R62, R62, R0, -R85 ;  /* 0x000000003e3e7223 */ /* 0x000fe20000010855 */
[----:B------:R-:W-:-:S05]  /*a2c0*/  F2FP.F16.F32.PACK_AB R25, R88, R84 ;  /* 0x000000545819723e */ /* 0x000fca00000000ff */
[----:B------:R-:W0:Y:S01]  /*a2d0*/  MUFU.EX2 R58, R58 ;  /* 0x0000003a003a7308 */ /* 0x000e220000000800 */
[----:B-1----:R-:W-:Y:S01]  /*a2e0*/  FADD.FTZ R30, R76, R73 ;  /* 0x000000494c1e7221 */ /* 0x002fe20000010000 */
[----:B------:R-:W4:Y:S01]  /*a2f0*/  LDL R84, [R1+0x54] ;  /* 0x0000540001547983 */ /* 0x000f220000100800 */
[----:B------:R-:W-:-:S05]  /*a300*/  FFMA.FTZ R63, R63, R0, -R85 ;  /* 0x000000003f3f7223 */ /* 0x000fca0000010855 */
[----:B------:R-:W1:Y:S01]  /*a310*/  MUFU.EX2 R59, R59 ;  /* 0x0000003b003b7308 */ /* 0x000e620000000800 */
[----:B---3--:R-:W-:Y:S01]  /*a320*/  FADD.FTZ R73, R77, R30 ;  /* 0x0000001e4d497221 */ /* 0x008fe20000010000 */
[----:B------:R-:W-:-:S06]  /*a330*/  FADD.FTZ R30, R42, R81 ;  /* 0x000000512a1e7221 */ /* 0x000fcc0000010000 */
[----:B------:R-:W3:Y:S01]  /*a340*/  MUFU.EX2 R62, R62 ;  /* 0x0000003e003e7308 */ /* 0x000ee20000000800 */
[----:B--2---:R-:W-:Y:S01]  /*a350*/  FADD.FTZ R73, R80, R73 ;  /* 0x0000004950497221 */ /* 0x004fe20000010000 */
[----:B------:R-:W-:-:S06]  /*a360*/  FADD.FTZ R81, R43, R30 ;  /* 0x0000001e2b517221 */ /* 0x000fcc0000010000 */
[----:B------:R-:W2:Y:S01]  /*a370*/  MUFU.EX2 R63, R63 ;  /* 0x0000003f003f7308 */ /* 0x000ea20000000800 */
[----:B0-----:R-:W-:Y:S01]  /*a380*/  FADD.FTZ R30, R58, R73 ;  /* 0x000000493a1e7221 */ /* 0x001fe20000010000 */
[----:B------:R0:W-:Y:S01]  /*a390*/  STSM.16.M88.4 [R157+0x1e800], R4 ;  /* 0x01e800049d007844 */ /* 0x0001e20000000200 */
[----:B------:R-:W-:-:S05]  /*a3a0*/  FADD.FTZ R81, R44, R81 ;  /* 0x000000512c517221 */ /* 0x000fca0000010000 */
[----:B------:R-:W2:Y:S08]  /*a3b0*/  MUFU.EX2 R8, R8 ;  /* 0x0000000800087308 */ /* 0x000eb00000000800 */
[----:B------:R-:W2:Y:S01]  /*a3c0*/  MUFU.EX2 R15, R15 ;  /* 0x0000000f000f7308 */ /* 0x000ea20000000800 */
[----:B0-----:R-:W-:Y:S01]  /*a3d0*/  F2FP.F16.F32.PACK_AB R4, R10, R9 ;  /* 0x000000090a04723e */ /* 0x001fe200000000ff */
[----:B-1----:R-:W-:Y:S01]  /*a3e0*/  FADD.FTZ R9, R59, R30 ;  /* 0x0000001e3b097221 */ /* 0x002fe20000010000 */
[----:B------:R-:W-:-:S05]  /*a3f0*/  F2FP.F16.F32.PACK_AB R6, R20, R12 ;  /* 0x0000000c1406723e */ /* 0x000fca00000000ff */
[----:B------:R-:W0:Y:S01]  /*a400*/  MUFU.EX2 R66, R66 ;  /* 0x0000004200427308 */ /* 0x000e220000000800 */
[----:B------:R-:W-:Y:S01]  /*a410*/  FADD.FTZ R12, R52, R81 ;  /* 0x00000051340c7221 */ /* 0x000fe20000010000 */
[----:B---3--:R-:W-:-:S03]  /*a420*/  FADD.FTZ R10, R62, R9 ;  /* 0x000000093e0a7221 */ /* 0x008fc60000010000 */
[----:B------:R-:W-:Y:S01]  /*a430*/  FADD.FTZ R7, R13, R12 ;  /* 0x0000000c0d077221 */ /* 0x000fe20000010000 */
[----:B--2---:R-:W-:Y:S01]  /*a440*/  FADD.FTZ R5, R63, R10 ;  /* 0x0000000a3f057221 */ /* 0x004fe20000010000 */
[----:B------:R-:W-:Y:S01]  /*a450*/  F2FP.F16.F32.PACK_AB R27, R92, R89 ;  /* 0x000000595c1b723e */ /* 0x000fe200000000ff */
[----:B------:R-:W1:Y:S01]  /*a460*/  MUFU.EX2 R32, R32 ;  /* 0x0000002000207308 */ /* 0x000e620000000800 */
[----:B------:R-:W-:Y:S01]  /*a470*/  FADD.FTZ R10, R14, R7 ;  /* 0x000000070e0a7221 */ /* 0x000fe20000010000 */
[----:B------:R-:W-:Y:S01]  /*a480*/  FADD.FTZ R7, R8, R5 ;  /* 0x0000000508077221 */ /* 0x000fe20000010000 */
[----:B------:R-:W-:Y:S02]  /*a490*/  F2FP.F16.F32.PACK_AB R5, R64, R61 ;  /* 0x0000003d4005723e */ /* 0x000fe400000000ff */
[----:B------:R-:W-:Y:S01]  /*a4a0*/  FADD.FTZ R9, R15, R10 ;  /* 0x0000000a0f097221 */ /* 0x000fe20000010000 */
[----:B------:R2:W-:Y:S02]  /*a4b0*/  STSM.16.M88.4 [R100], R24 ;  /* 0x0000001864007844 */ /* 0x0005e40000000200 */
[----:B------:R-:W-:Y:S01]  /*a4c0*/  MUFU.EX2 R33, R33 ;  /* 0x0000002100217308 */ /* 0x000fe20000000800 */
[----:B0-----:R-:W-:Y:S01]  /*a4d0*/  FADD.FTZ R10, R66, R7 ;  /* 0x00000007420a7221 */ /* 0x001fe20000010000 */
[----:B------:R-:W-:-:S02]  /*a4e0*/  F2FP.F16.F32.PACK_AB R7, R68, R65 ;  /* 0x000000414407723e */ /* 0x000fc400000000ff */
[----:B------:R-:W-:-:S04]  /*a4f0*/  F2FP.F16.F32.PACK_AB R30, R52, R44 ;  /* 0x0000002c341e723e */ /* 0x000fc800000000ff */
[----:B------:R-:W-:Y:S01]  /*a500*/  MUFU.EX2 R38, R38 ;  /* 0x0000002600267308 */ /* 0x000fe20000000800 */
[----:B--2---:R-:W-:Y:S02]  /*a510*/  F2FP.F16.F32.PACK_AB R24, R28, R21 ;  /* 0x000000151c18723e */ /* 0x004fe400000000ff */
[----:B------:R-:W-:-:S05]  /*a520*/  F2FP.F16.F32.PACK_AB R26, R31, R29 ;  /* 0x0000001d1f1a723e */ /* 0x000fca00000000ff */
[----:B------:R-:W-:Y:S01]  /*a530*/  MUFU.EX2 R39, R39 ;  /* 0x0000002700277308 */ /* 0x000fe20000000800 */
[----:B------:R-:W-:Y:S02]  /*a540*/  F2FP.F16.F32.PACK_AB R25, R76, R69 ;  /* 0x000000454c19723e */ /* 0x000fe400000000ff */
[----:B------:R-:W-:Y:S02]  /*a550*/  F2FP.F16.F32.PACK_AB R27, R80, R77 ;  /* 0x0000004d501b723e */ /* 0x000fe400000000ff */
[----:B------:R-:W-:Y:S02]  /*a560*/  F2FP.F16.F32.PACK_AB R28, R43, R42 ;  /* 0x0000002a2b1c723e */ /* 0x000fe400000000ff */
[----:B------:R-:W-:Y:S01]  /*a570*/  F2FP.F16.F32.PACK_AB R29, R59, R58 ;  /* 0x0000003a3b1d723e */ /* 0x000fe200000000ff */
[----:B------:R-:W-:Y:S01]  /*a580*/  MUFU.EX2 R41, R41 ;  /* 0x0000002900297308 */ /* 0x000fe20000000800 */
[----:B------:R-:W-:-:S07]  /*a590*/  F2FP.F16.F32.PACK_AB R31, R63, R62 ;  /* 0x0000003e3f1f723e */ /* 0x000fce00000000ff */
        /* <DEDUP_REMOVED lines=16> */
[----:B----4-:R-:W-:Y:S07]  /*a6a0*/  STSM.16.M88.4 [R74], R4 ;  /* 0x000000044a007844 */ /* 0x010fee0000000200 */
[----:B------:R-:W-:Y:S08]  /*a6b0*/  MUFU.EX2 R47, R47 ;  /* 0x0000002f002f7308 */ /* 0x000ff00000000800 */
[----:B------:R-:W-:Y:S08]  /*a6c0*/  MUFU.EX2 R48, R48 ;  /* 0x0000003000307308 */ /* 0x000ff00000000800 */
[----:B------:R-:W-:Y:S08]  /*a6d0*/  MUFU.EX2 R50, R50 ;  /* 0x0000003200327308 */ /* 0x000ff00000000800 */
[----:B------:R-:W-:Y:S01]  /*a6e0*/  MUFU.EX2 R49, R49 ;  /* 0x0000003100317308 */ /* 0x000fe20000000800 */
[----:B------:R-:W-:Y:S04]  /*a6f0*/  STSM.16.M88.4 [R72], R24 ;  /* 0x0000001848007844 */ /* 0x000fe80000000200 */
[----:B------:R0:W-:Y:S04]  /*a700*/  STSM.16.M88.4 [R157+0x24800], R28 ;  /* 0x0248001c9d007844 */ /* 0x0001e80000000200 */
[----:B0-----:R-:W2:Y:S04]  /*a710*/  LDL R29, [R1+0x50] ;  /* 0x00005000011d7983 */ /* 0x001ea80000100800 */
[----:B------:R-:W3:Y:S01]  /*a720*/  LDL R28, [R1+0x38] ;  /* 0x00003800011c7983 */ /* 0x000ee20000100800 */
[----:B------:R-:W0:Y:S01]  /*a730*/  MUFU.EX2 R67, R67 ;  /* 0x0000004300437308 */ /* 0x000e220000000800 */
[-CC-:B------:R-:W-:Y:S01]  /*a740*/  FFMA.FTZ R75, R75, R0.reuse, -R85.reuse ;  /* 0x000000004b4b7223 */ /* 0x180fe20000010855 */
[----:B------:R-:W-:-:S06]  /*a750*/  FFMA.FTZ R78, R78, R0, -R85 ;  /* 0x000000004e4e7223 */ /* 0x000fcc0000010855 */
[----:B------:R-:W4:Y:S01]  /*a760*/  MUFU.EX2 R70, R70 ;  /* 0x0000004600467308 */ /* 0x000f220000000800 */
[----:B------:R-:W-:-:S07]  /*a770*/  FFMA.FTZ R79, R79, R0, -R85 ;  /* 0x000000004f4f7223 */ /* 0x000fce0000010855 */
[----:B------:R-:W4:Y:S01]  /*a780*/  MUFU.EX2 R71, R71 ;  /* 0x0000004700477308 */ /* 0x000f220000000800 */
[----:B-1----:R-:W-:Y:S01]  /*a790*/  FADD.FTZ R12, R32, R9 ;  /* 0x00000009200c7221 */ /* 0x002fe20000010000 */
[----:B0-----:R-:W-:-:S06]  /*a7a0*/  FADD.FTZ R9, R67, R10 ;  /* 0x0000000a43097221 */ /* 0x001fcc0000010000 */
[----:B------:R-:W0:Y:S01]  /*a7b0*/  MUFU.EX2 R75, R75 ;  /* 0x0000004b004b7308 */ /* 0x000e220000000800 */
[----:B------:R-:W-:Y:S01]  /*a7c0*/  FFMA.FTZ R82, R82, R0, -R85 ;  /* 0x0000000052527223 */ /* 0x000fe20000010855 */
[----:B------:R-:W-:Y:S01]  /*a7d0*/  FADD.FTZ R21, R33, R12 ;  /* 0x0000000c21157221 */ /* 0x000fe20000010000 */
[----:B----4-:R-:W-:-:S05]  /*a7e0*/  FADD.FTZ R10, R70, R9 ;  /* 0x00000009460a7221 */ /* 0x010fca0000010000 */
[----:B------:R-:W1:Y:S01]  /*a7f0*/  MUFU.EX2 R78, R78 ;  /* 0x0000004e004e7308 */ /* 0x000e620000000800 */
[----:B------:R-:W-:Y:S01]  /*a800*/  FFMA.FTZ R83, R83, R0, -R85 ;  /* 0x0000000053537223 */ /* 0x000fe20000010855 */
[----:B------:R-:W-:Y:S01]  /*a810*/  FADD.FTZ R12, R38, R21 ;  /* 0x00000015260c7221 */ /* 0x000fe20000010000 */
[----:B------:R-:W-:-:S05]  /*a820*/  FADD.FTZ R10, R71, R10 ;  /* 0x0000000a470a7221 */ /* 0x000fca0000010000 */
[----:B------:R-:W4:Y:S01]  /*a830*/  MUFU.EX2 R79, R79 ;  /* 0x0000004f004f7308 */ /* 0x000f220000000800 */
[----:B------:R-:W-:Y:S01]  /*a840*/  FFMA.FTZ R86, R86, R0, -R85 ;  /* 0x0000000056567223 */ /* 0x000fe20000010855 */
[----:B------:R-:W-:Y:S01]  /*a850*/  FADD.FTZ R12, R39, R12 ;  /* 0x0000000c270c7221 */ /* 0x000fe20000010000 */
[----:B0-----:R-:W-:-:S05]  /*a860*/  FADD.FTZ R9, R75, R10 ;  /* 0x0000000a4b097221 */ /* 0x001fca0000010000 */
[----:B------:R-:W0:Y:S01]  /*a870*/  MUFU.EX2 R82, R82 ;  /* 0x0000005200527308 */ /* 0x000e220000000800 */
[----:B------:R-:W-:Y:S01]  /*a880*/  FFMA.FTZ R87, R87, R0, -R85 ;  /* 0x0000000057577223 */ /* 0x000fe20000010855 */
[----:B------:R-:W-:Y:S01]  /*a890*/  FADD.FTZ R21, R41, R12 ;  /* 0x0000000c29157221 */ /* 0x000fe20000010000 */
[----:B-1----:R-:W-:-:S05]  /*a8a0*/  FADD.FTZ R10, R78, R9 ;  /* 0x000000094e0a7221 */ /* 0x002fca0000010000 */
[----:B------:R-:W1:Y:S01]  /*a8b0*/  MUFU.EX2 R83, R83 ;  /* 0x0000005300537308 */ /* 0x000e620000000800 */
[----:B------:R-:W-:Y:S01]  /*a8c0*/  FFMA.FTZ R90, R90, R0, -R85 ;  /* 0x000000005a5a7223 */ /* 0x000fe20000010855 */
[----:B------:R-:W-:Y:S01]  /*a8d0*/  FADD.FTZ R12, R34, R21 ;  /* 0x00000015220c7221 */ /* 0x000fe20000010000 */
[----:B----4-:R-:W-:-:S05]  /*a8e0*/  FADD.FTZ R9, R79, R10 ;  /* 0x0000000a4f097221 */ /* 0x010fca0000010000 */
        /* <DEDUP_REMOVED lines=10> */
[----:B------:R-:W-:Y:S01]  /*a990*/  F2FP.F16.F32.PACK_AB R4, R14, R13 ;  /* 0x0000000d0e04723e */ /* 0x000fe200000000ff */
[----:B------:R-:W-:Y:S01]  /*a9a0*/  FADD.FTZ R13, R37, R20 ;  /* 0x00000014250d7221 */ /* 0x000fe20000010000 */
[----:B------:R-:W-:-:S04]  /*a9b0*/  F2FP.F16.F32.PACK_AB R5, R66, R8 ;  /* 0x000000084205723e */ /* 0x000fc800000000ff */
[----:B------:R-:W1:Y:S01]  /*a9c0*/  MUFU.EX2 R91, R91 ;  /* 0x0000005b005b7308 */ /* 0x000e620000000800 */
[----:B----4-:R-:W-:Y:S01]  /*a9d0*/  FADD.FTZ R8, R86, R9 ;  /* 0x0000000956087221 */ /* 0x010fe20000010000 */
[----:B------:R-:W-:Y:S01]  /*a9e0*/  FFMA.FTZ R98, R98, R0, -R85 ;  /* 0x0000000062627223 */ /* 0x000fe20000010855 */
[----:B------:R-:W-:-:S05]  /*a9f0*/  FADD.FTZ R10, R40, R13 ;  /* 0x0000000d280a7221 */ /* 0x000fca0000010000 */
[----:B------:R-:W4:Y:S01]  /*aa00*/  MUFU.EX2 R94, R94 ;  /* 0x0000005e005e7308 */ /* 0x000f220000000800 */
[----:B0-----:R-:W-:Y:S01]  /*aa10*/  FADD.FTZ R9, R87, R8 ;  /* 0x0000000857097221 */ /* 0x001fe20000010000 */
[----:B------:R-:W-:Y:S01]  /*aa20*/  FFMA.FTZ R99, R99, R0, -R85 ;  /* 0x0000000063637223 */ /* 0x000fe20000010855 */
[----:B------:R-:W-:-:S05]  /*aa30*/  FADD.FTZ R21, R45, R10 ;  /* 0x0000000a2d157221 */ /* 0x000fca0000010000 */
[----:B------:R-:W0:Y:S01]  /*aa40*/  MUFU.EX2 R95, R95 ;  /* 0x0000005f005f7308 */ /* 0x000e220000000800 */
[----:B-1----:R-:W-:Y:S01]  /*aa50*/  FADD.FTZ R8, R90, R9 ;  /* 0x000000095a087221 */ /* 0x002fe20000010000 */
[----:B------:R-:W-:Y:S01]  /*aa60*/  FFMA.FTZ R102, R102, R0, -R85 ;  /* 0x0000000066667223 */ /* 0x000fe20000010855 */
[----:B------:R-:W-:-:S05]  /*aa70*/  FADD.FTZ R10, R54, R21 ;  /* 0x00000015360a7221 */ /* 0x000fca0000010000 */
[----:B------:R-:W1:Y:S01]  /*aa80*/  MUFU.EX2 R98, R98 ;  /* 0x0000006200627308 */ /* 0x000e620000000800 */
[----:B------:R-:W-:Y:S01]  /*aa90*/  FADD.FTZ R9, R91, R8 ;  /* 0x000000085b097221 */ /* 0x000fe20000010000 */
[----:B------:R-:W-:Y:S01]  /*aaa0*/  FFMA.FTZ R103, R103, R0, -R85 ;  /* 0x0000000067677223 */ /* 0x000fe20000010855 */
[----:B------:R-:W-:Y:S01]  /*aab0*/  F2FP.F16.F32.PACK_AB R6, R32, R15 ;  /* 0x0000000f2006723e */ /* 0x000fe200000000ff */
[----:B------:R-:W-:Y:S01]  /*aac0*/  FADD.FTZ R21, R57, R10 ;  /* 0x0000000a39157221 */ /* 0x000fe20000010000 */
[----:B------:R-:W-:-:S03]  /*aad0*/  F2FP.F16.F32.PACK_AB R7, R70, R67 ;  /* 0x000000434607723e */ /* 0x000fc600000000ff */
[----:B------:R-:W1:Y:S01]  /*aae0*/  MUFU.EX2 R99, R99 ;  /* 0x0000006300637308 */ /* 0x000e620000000800 */
[----:B----4-:R-:W-:Y:S01]  /*aaf0*/  FADD.FTZ R8, R94, R9 ;  /* 0x000000095e087221 */ /* 0x010fe20000010000 */
[----:B------:R-:W-:Y:S01]  /*ab00*/  FFMA.FTZ R106, R106, R0, -R85 ;  /* 0x000000006a6a7223 */ /* 0x000fe20000010855 */
[----:B------:R-:W-:Y:S02]  /*ab10*/  F2FP.F16.F32.PACK_AB R12, R38, R33 ;  /* 0x00000021260c723e */ /* 0x000fe400000000ff */
[----:B------:R-:W-:-:S03]  /*ab20*/  F2FP.F16.F32.PACK_AB R14, R41, R39 ;  /* 0x00000027290e723e */ /* 0x000fc600000000ff */
[----:B------:R-:W4:Y:S01]  /*ab30*/  MUFU.EX2 R102, R102 ;  /* 0x0000006600667308 */ /* 0x000f220000000800 */
[----:B------:R-:W-:Y:S02]  /*ab40*/  F2FP.F16.F32.PACK_AB R13, R75, R71 ;  /* 0x000000474b0d723e */ /* 0x000fe400000000ff */
[----:B------:R-:W-:Y:S01]  /*ab50*/  F2FP.F16.F32.PACK_AB R15, R79, R78 ;  /* 0x0000004e4f0f723e */ /* 0x000fe200000000ff */
[----:B------:R0:W-:Y:S01]  /*ab60*/  STSM.16.M88.4 [R84], R4 ;  /* 0x0000000454007844 */ /* 0x0001e20000000200 */
[----:B------:R-:W-:Y:S01]  /*ab70*/  FADD.FTZ R10, R46, R21 ;  /* 0x000000152e0a7221 */ /* 0x000fe20000010000 */
[-CC-:B------:R-:W-:Y:S02]  /*ab80*/  FFMA.FTZ R107, R107, R0.reuse, -R85.reuse ;  /* 0x000000006b6b7223 */ /* 0x180fe40000010855 */
[----:B------:R-:W4:Y:S01]  /*ab90*/  MUFU.EX2 R103, R103 ;  /* 0x0000006700677308 */ /* 0x000f220000000800 */
[----:B------:R1:W-:Y:S01]  /*aba0*/  STSM.16.M88.4 [R74+0x6000], R12 ;  /* 0x0060000c4a007844 */ /* 0x0003e20000000200 */
[----:B------:R-:W-:-:S06]  /*abb0*/  FFMA.FTZ R110, R110, R0, -R85 ;  /* 0x000000006e6e7223 */ /* 0x000fcc0000010855 */
[----:B------:R-:W4:Y:S01]  /*abc0*/  MUFU.EX2 R106, R106 ;  /* 0x0000006a006a7308 */ /* 0x000f220000000800 */
[----:B0-----:R-:W-:Y:S01]  /*abd0*/  FADD.FTZ R7, R95, R8 ;  /* 0x000000085f077221 */ /* 0x001fe20000010000 */
[----:B-1----:R-:W-:-:S03]  /*abe0*/  FADD.FTZ R12, R51, R10 ;  /* 0x0000000a330c7221 */ /* 0x002fc60000010000 */
[----:B------:R-:W-:-:S03]  /*abf0*/  FADD.FTZ R10, R98, R7 ;  /* 0x00000007620a7221 */ /* 0x000fc60000010000 */
[----:B------:R-:W0:Y:S01]  /*ac00*/  MUFU.EX2 R107, R107 ;  /* 0x0000006b006b7308 */ /* 0x000e220000000800 */
[-CC-:B------:R-:W-:Y:S01]  /*ac10*/  FFMA.FTZ R111, R111, R0.reuse, -R85.reuse ;  /* 0x000000006f6f7223 */ /* 0x180fe20000010855 */
[----:B------:R-:W-:Y:S01]  /*ac20*/  FADD.FTZ R9, R99, R10 ;  /* 0x0000000a63097221 */ /* 0x000fe20000010000 */
[-CC-:B------:R-:W-:Y:S01]  /*ac30*/  FFMA.FTZ R114, R114, R0.reuse, -R85.reuse ;  /* 0x0000000072727223 */ /* 0x180fe20000010855 */
[-CC-:B------:R-:W-:Y:S01]  /*ac40*/  FFMA.FTZ R115, R115, R0.reuse, -R85.reuse ;  /* 0x0000000073737223 */ /* 0x180fe20000010855 */
[-C--:B------:R-:W-:Y:S01]  /*ac50*/  FFMA.FTZ R118, R118, R0.reuse, -R85 ;  /* 0x0000000076767223 */ /* 0x080fe20000010855 */
[----:B----4-:R-:W-:Y:S02]  /*ac60*/  FADD.FTZ R10, R102, R9 ;  /* 0x00000009660a7221 */ /* 0x010fe40000010000 */
[----:B------:R-:W1:Y:S01]  /*ac70*/  MUFU.EX2 R110, R110 ;  /* 0x0000006e006e7308 */ /* 0x000e620000000800 */
[----:B------:R-:W-:Y:S01]  /*ac80*/  FFMA.FTZ R85, R119, R0, -R85 ;  /* 0x0000000077557223 */ /* 0x000fe20000010855 */
[----:B------:R-:W-:Y:S01]  /*ac90*/  FADD.FTZ R13, R53, R12 ;  /* 0x0000000c350d7221 */ /* 0x000fe20000010000 */
[----:B------:R-:W-:-:S05]  /*aca0*/  FADD.FTZ R9, R103, R10 ;  /* 0x0000000a67097221 */ /* 0x000fca0000010000 */
[----:B------:R-:W4:Y:S01]  /*acb0*/  MUFU.EX2 R111, R111 ;  /* 0x0000006f006f7308 */ /* 0x000f220000000800 */
[----:B------:R-:W-:Y:S01]  /*acc0*/  FADD.FTZ R12, R96, R13 ;  /* 0x0000000d600c7221 */ /* 0x000fe20000010000 */
[----:B------:R-:W-:-:S03]  /*acd0*/  FADD.FTZ R10, R106, R9 ;  /* 0x000000096a0a7221 */ /* 0x000fc60000010000 */
[----:B------:R-:W-:-:S03]  /*ace0*/  FADD.FTZ R12, R55, R12 ;  /* 0x0000000c370c7221 */ /* 0x000fc60000010000 */
[----:B------:R-:W4:Y:S01]  /*acf0*/  MUFU.EX2 R25, R114 ;  /* 0x0000007200197308 */ /* 0x000f220000000800 */
[----:B0-----:R-:W-:Y:S01]  /*ad00*/  FADD.FTZ R9, R107, R10 ;  /* 0x0000000a6b097221 */ /* 0x001fe20000010000 */
[----:B------:R-:W-:-:S06]  /*ad10*/  FADD.FTZ R13, R93, R12 ;  /* 0x0000000c5d0d7221 */ /* 0x000fcc0000010000 */
[----:B------:R-:W0:Y:S08]  /*ad20*/  MUFU.EX2 R8, R115 ;  /* 0x0000007300087308 */ /* 0x000e300000000800 */
[----:B------:R-:W-:Y:S08]  /*ad30*/  MUFU.EX2 R118, R118 ;  /* 0x0000007600767308 */ /* 0x000ff00000000800 */
[----:B------:R-:W0:Y:S01]  /*ad40*/  MUFU.EX2 R85, R85 ;  /* 0x0000005500557308 */ /* 0x000e220000000800 */
[----:B-1----:R-:W-:Y:S01]  /*ad50*/  FADD.FTZ R10, R110, R9 ;  /* 0x000000096e0a7221 */ /* 0x002fe20000010000 */
[----:B------:R-:W-:Y:S01]  /*ad60*/  F2FP.F16.F32.PACK_AB R4, R35, R34 ;  /* 0x000000222304723e */ /* 0x000fe200000000ff */
[----:B------:R-:W-:Y:S01]  /*ad70*/  FADD.FTZ R13, R56, R13 ;  /* 0x0000000d380d7221 */ /* 0x000fe20000010000 */
[----:B------:R-:W-:-:S02]  /*ad80*/  F2FP.F16.F32.PACK_AB R6, R37, R36 ;  /* 0x000000242506723e */ /* 0x000fc400000000ff */
[----:B------:R-:W-:Y:S02]  /*ad90*/  F2FP.F16.F32.PACK_AB R5, R83, R82 ;  /* 0x000000525305723e */ /* 0x000fe400000000ff */
[----:B------:R-:W-:Y:S01]  /*ada0*/  F2FP.F16.F32.PACK_AB R7, R87, R86 ;  /* 0x000000565707723e */ /* 0x000fe200000000ff */
[----:B----4-:R-:W-:Y:S01]  /*adb0*/  FADD.FTZ R10, R111, R10 ;  /* 0x0000000a6f0a7221 */ /* 0x010fe20000010000 */
[----:B------:R-:W-:Y:S01]  /*adc0*/  F2FP.F16.F32.PACK_AB R40, R45, R40 ;  /* 0x000000282d28723e */ /* 0x000fe200000000ff */
[----:B------:R-:W-:Y:S01]  /*add0*/  FADD.FTZ R20, R60, R13 ;  /* 0x0000000d3c147221 */ /* 0x000fe20000010000 */
[----:B------:R-:W-:Y:S01]  /*ade0*/  F2FP.F16.F32.PACK_AB R42, R57, R54 ;  /* 0x00000036392a723e */ /* 0x000fe200000000ff */
[----:B------:R1:W-:Y:S01]  /*adf0*/  STSM.16.M88.4 [R72+0x6000], R4 ;  /* 0x0060000448007844 */ /* 0x0003e20000000200 */
[----:B------:R-:W-:Y:S02]  /*ae00*/  F2FP.F16.F32.PACK_AB R41, R91, R90 ;  /* 0x0000005a5b29723e */ /* 0x000fe400000000ff */
[----:B------:R-:W-:Y:S01]  /*ae10*/  F2FP.F16.F32.PACK_AB R43, R95, R94 ;  /* 0x0000005e5f2b723e */ /* 0x000fe200000000ff */
[----:B------:R-:W-:Y:S01]  /*ae20*/  FADD.FTZ R21, R25, R10 ;  /* 0x0000000a19157221 */ /* 0x000fe20000010000 */
[----:B------:R-:W-:-:S02]  /*ae30*/  F2FP.F16.F32.PACK_AB R12, R51, R46 ;  /* 0x0000002e330c723e */ /* 0x000fc400000000ff */
[----:B------:R-:W-:Y:S02]  /*ae40*/  F2FP.F16.F32.PACK_AB R14, R96, R53 ;  /* 0x00000035600e723e */ /* 0x000fe400000000ff */
[----:B------:R-:W-:Y:S02]  /*ae50*/  F2FP.F16.F32.PACK_AB R13, R99, R98 ;  /* 0x00000062630d723e */ /* 0x000fe400000000ff */
[----:B------:R-:W-:Y:S02]  /*ae60*/  F2FP.F16.F32.PACK_AB R15, R103, R102 ;  /* 0x00000066670f723e */ /* 0x000fe400000000ff */
[----:B------:R-:W-:Y:S02]  /*ae70*/  F2FP.F16.F32.PACK_AB R24, R48, R47 ;  /* 0x0000002f3018723e */ /* 0x000fe400000000ff */
[----:B0-----:R-:W-:Y:S02]  /*ae80*/  F2FP.F16.F32.PACK_AB R25, R8, R25 ;  /* 0x000000190819723e */ /* 0x001fe400000000ff */
[----:B-1----:R-:W-:-:S02]  /*ae90*/  F2FP.F16.F32.PACK_AB R4, R93, R55 ;  /* 0x000000375d04723e */ /* 0x002fc400000000ff */
[----:B------:R-:W-:Y:S02]  /*aea0*/  F2FP.F16.F32.PACK_AB R6, R60, R56 ;  /* 0x000000383c06723e */ /* 0x000fe400000000ff */
[----:B------:R-:W-:Y:S02]  /*aeb0*/  F2FP.F16.F32.PACK_AB R5, R107, R106 ;  /* 0x0000006a6b05723e */ /* 0x000fe400000000ff */
[----:B------:R-:W-:Y:S02]  /*aec0*/  F2FP.F16.F32.PACK_AB R7, R111, R110 ;  /* 0x0000006e6f07723e */ /* 0x000fe400000000ff */
[----:B------:R-:W-:Y:S02]  /*aed0*/  F2FP.F16.F32.PACK_AB R26, R49, R50 ;  /* 0x00000032311a723e */ /* 0x000fe400000000ff */
[----:B------:R-:W-:Y:S01]  /*aee0*/  F2FP.F16.F32.PACK_AB R27, R85, R118 ;  /* 0x00000076551b723e */ /* 0x000fe200000000ff */
[----:B------:R-:W-:Y:S01]  /*aef0*/  STSM.16.M88.4 [R157+0x2a800], R40 ;  /* 0x02a800289d007844 */ /* 0x000fe20000000200 */
[----:B------:R-:W-:Y:S01]  /*af00*/  FADD.FTZ R21, R8, R21 ;  /* 0x0000001508157221 */ /* 0x000fe20000010000 */
[----:B------:R-:W-:-:S02]  /*af10*/  VIADD R8, R136, 0xfffffffe ;  /* 0xfffffffe88087836 */ /* 0x000fc40000000000 */
[----:B------:R-:W-:Y:S01]  /*af20*/  FADD.FTZ R9, R47, R20 ;  /* 0x000000142f097221 */ /* 0x000fe20000010000 */
[----:B------:R-:W-:-:S03]  /*af30*/  IMAD.MOV.U32 R151, RZ, RZ, RZ ;  /* 0x000000ffff977224 */ /* 0x000fc600078e00ff */
[----:B------:R-:W-:Y:S01]  /*af40*/  FADD.FTZ R9, R48, R9 ;  /* 0x0000000930097221 */ /* 0x000fe20000010000 */
[----:B------:R-:W-:-:S03]  /*af50*/  FADD.FTZ R20, R118, R21 ;  /* 0x0000001576147221 */ /* 0x000fc60000010000 */
[----:B------:R-:W-:Y:S01]  /*af60*/  FADD.FTZ R50, R50, R9 ;  /* 0x0000000932327221 */ /* 0x000fe20000010000 */
[----:B------:R-:W-:Y:S01]  /*af70*/  FADD.FTZ R20, R85, R20 ;  /* 0x0000001455147221 */ /* 0x000fe20000010000 */
        /* <DEDUP_REMOVED lines=9> */
[----:B--2---:R-:W-:Y:S04]  /*b010*/  STSM.16.M88.4 [R29], R12 ;  /* 0x0000000c1d007844 */ /* 0x004fe80000000200 */
[----:B------:R0:W-:Y:S04]  /*b020*/  STSM.16.M88.4 [R74+0xc000], R4 ;  /* 0x00c000044a007844 */ /* 0x0001e80000000200 */
[----:B------:R1:W-:Y:S01]  /*b030*/  STSM.16.M88.4 [R72+0xc000], R24 ;  /* 0x00c0001848007844 */ /* 0x0003e20000000200 */
[----:B------:R2:W-:Y:S06]  /*b040*/  MEMBAR.ALL.CTA ;  /* 0x0000000000007992 */ /* 0x0005ec0000008000 */
[----:B--2---:R-:W2:Y:S01]  /*b050*/  FENCE.VIEW.ASYNC.S ;  /* 0x00000000000073c6 */ /* 0x004ea20000000000 */
[----:B---3--:R-:W-:Y:S01]  /*b060*/  ISETP.GE.AND P2, PT, R8, R28, PT ;  /* 0x0000001c0800720c */ /* 0x008fe20003f46270 */
[--C-:B------:R-:W-:Y:S01]  /*b070*/  IMAD.MOV.U32 R144, RZ, RZ, R151.reuse ;  /* 0x000000ffff907224 */ /* 0x100fe200078e0097 */
[----:B------:R-:W-:Y:S01]  /*b080*/  MOV R122, R151 ;  /* 0x00000097007a7202 */ /* 0x000fe20000000f00 */
[----:B------:R-:W-:-:S02]  /*b090*/  IMAD.MOV.U32 R143, RZ, RZ, R151 ;  /* 0x000000ffff8f7224 */ /* 0x000fc400078e0097 */
[--C-:B------:R-:W-:Y:S02]  /*b0a0*/  IMAD.MOV.U32 R142, RZ, RZ, R151.reuse ;  /* 0x000000ffff8e7224 */ /* 0x100fe400078e0097 */
[----:B0-----:R-:W-:Y:S01]  /*b0b0*/  FADD.FTZ R6, R49, R50 ;  /* 0x0000003231067221 */ /* 0x001fe20000010000 */
        /* <DEDUP_REMOVED lines=18> */
[----:B--2---:R-:W-:Y:S01]  /*b1e0*/  NOP ;  /* 0x0000000000007918 */ /* 0x004fe20000000000 */
[----:B-1----:R-:W-:Y:S05]  /*b1f0*/  @!P2 BRA `(.L_x_12637) ;  /* 0x0000002c007ca947 */ /* 0x002fea0003800000 */
        /* <DEDUP_REMOVED lines=20> */
.L_x_12648:
        /* <DEDUP_REMOVED lines=11> */
.L_x_12639:
[----:B------:R-:W-:Y:S01]  /*b3f0*/  IMAD R0, R152, 0x8, R2 ;  /* 0x0000000898007824 */ /* 0x000fe200078e0202 */
[----:B------:R-:W-:-:S04]  /*b400*/  SHF.L.U32 R3, R156, 0x1f, RZ ;  /* 0x0000001f9c037819 */ /* 0x000fc800000006ff */
[----:B------:R0:W1:Y:S01]  /*b410*/  SYNCS.PHASECHK.TRANS64.TRYWAIT P3, [R0+URZ+0x30830], R3 ;  /* 0x03083003000075a7 */ /* 0x000062000806017f */
[----:B------:R-:W-:Y:S05]  /*b420*/  @!P0 BRA `(.L_x_12640) ;  /* 0x0000000000048947 */ /* 0x000fea0003800000 */
[----:B------:R-:W-:Y:S01]  /*b430*/  BPT.TRAP 0x1 ;  /* 0x000000040000795c */ /* 0x000fe20000300000 */
.L_x_12640:
[----:B------:R-:W-:Y:S04]  /*b440*/  BSSY B0, `(.L_x_12638) ;  /* 0x0000004000007945 */ /* 0x000fe80003800000 */
[----:B-1----:R-:W-:Y:S05]  /*b450*/  @P3 BRA `(.L_x_12641) ;  /* 0x0000000000083947 */ /* 0x002fea0003800000 */
[----:B------:R-:W1:Y:S02]  /*b460*/  SYNCS.PHASECHK.TRANS64.TRYWAIT P3, [R0+URZ+0x30830], R3 ;  /* 0x03083003000075a7 */ /* 0x000e64000806017f */
[----:B-1----:R-:W-:Y:S05]  /*b470*/  @!P3 BRA `(.L_x_12642) ;  /* 0x000000cc00c0b947 */ /* 0x002fea0003800000 */
.L_x_12641:
[----:B------:R-:W-:Y:S05]  /*b480*/  BSYNC B0 ;  /* 0x0000000000007941 */ /* 0x000fea0003800000 */
.L_x_12638:
[----:B01----:R-:W2:Y:S04]  /*b490*/  LDL R3, [R1+0x44] ;  /* 0x0000440001037983 */ /* 0x003ea80000100800 */
[----:B------:R-:W3:Y:S01]  /*b4a0*/  LDL.64 R24, [R1+0x10] ;  /* 0x0000100001187983 */ /* 0x000ee20000100a00 */
[----:B------:R-:W-:Y:S05]  /*b4b0*/  WARPSYNC.ALL ;  /* 0x0000000000007948 */ /* 0x000fea0003800000 */
[----:B------:R-:W-:Y:S01]  /*b4c0*/  IMAD.MOV.U32 R11, RZ, RZ, 0x40000040 ;  /* 0x40000040ff0b7424 */ /* 0x000fe200078e00ff */
[----:B------:R-:W0:Y:S04]  /*b4d0*/  S2R R0, SR_TID.X ;  /* 0x0000000000007919 */ /* 0x000e280000002100 */
[----:B------:R-:W-:-:S02]  /*b4e0*/  R2UR UR7, R11 ;  /* 0x000000000b0772ca */ /* 0x000fc400000e0000 */
[----:B------:R-:W-:Y:S01]  /*b4f0*/  R2UR UR19, R11 ;  /* 0x000000000b1372ca */ /* 0x000fe200000e0000 */
[----:B------:R-:W-:-:S05]  /*b500*/  IMAD.MOV.U32 R15, RZ, RZ, 0x40000040 ;  /* 0x40000040ff0f7424 */ /* 0x000fca00078e00ff */
[----:B------:R-:W-:Y:S02]  /*b510*/  R2UR UR15, R15 ;  /* 0x000000000f0f72ca */ /* 0x000fe400000e0000 */
[----:B0-----:R-:W-:-:S05]  /*b520*/  SHF.R.U32.HI R0, RZ, 0x7, R0 ;  /* 0x00000007ff007819 */ /* 0x001fca0000011600 */
[----:B------:R-:W-:Y:S02]  /*b530*/  VIADD R0, R0, 0x8 ;  /* 0x0000000800007836 */ /* 0x000fe40000000000 */
[----:B------:R-:W-:Y:S02]  /*b540*/  IMAD.MOV.U32 R13, RZ, RZ, 0x40000040 ;  /* 0x40000040ff0d7424 */ /* 0x000fe400078e00ff */
[----:B--2---:R-:W-:-:S04]  /*b550*/  IMAD R10, R152, 0x600, R3 ;  /* 0x00000600980a7824 */ /* 0x004fc800078e0203 */
[C---:B------:R-:W-:Y:S01]  /*b560*/  VIADD R12, R10.reuse, 0x2 ;  /* 0x000000020a0c7836 */ /* 0x040fe20000000000 */
[C---:B------:R-:W-:Y:S02]  /*b570*/  R2UR UR6, R10.reuse ;  /* 0x000000000a0672ca */ /* 0x040fe400000e0000 */
[C---:B------:R-:W-:Y:S01]  /*b580*/  IADD3 R14, R10.reuse, 0x4, RZ ;  /* 0x000000040a0e7810 */ /* 0x040fe20007ffe0ff */
[----:B------:R-:W-:-:S05]  /*b590*/  VIADD R10, R10, 0x6 ;  /* 0x000000060a0a7836 */ /* 0x000fca0000000000 */
[----:B------:R-:W-:Y:S02]  /*b5a0*/  R2UR UR18, R10 ;  /* 0x000000000a1272ca */ /* 0x000fe400000e0000 */
[----:B------:R-:W2:Y:S01]  /*b5b0*/  LDL.64 R10, [R1+0x28] ;  /* 0x00002800010a7983 */ /* 0x000ea20000100a00 */
[----:B------:R-:W-:-:S03]  /*b5c0*/  R2UR UR14, R14 ;  /* 0x000000000e0e72ca */ /* 0x000fc600000e0000 */
[----:B------:R-:W4:Y:S01]  /*b5d0*/  LDL.64 R14, [R1+0x20] ;  /* 0x00002000010e7983 */ /* 0x000f220000100a00 */
[----:B---3--:R-:W-:Y:S02]  /*b5e0*/  R2UR UR4, R24 ;  /* 0x00000000180472ca */ /* 0x008fe400000e0000 */
[----:B------:R-:W-:Y:S01]  /*b5f0*/  R2UR UR5, R25 ;  /* 0x00000000190572ca */ /* 0x000fe200000e0000 */
[----:B------:R0:W-:Y:S06]  /*b600*/  BAR.SYNC.DEFER_BLOCKING R0, 0x100 ;  /* 0x000400000000751d */ /* 0x0001ec0000010000 */
[----:B------:R-:W-:-:S06]  /*b610*/  WARPGROUP.ARRIVE ;  /* 0x00000000000079c5 */ /* 0x000fcc0000000000 */
[----:B------:R-:W-:Y:S01]  /*b620*/  HGMMA.64x192x16.F32 R24, gdesc[UR4], RZ, !UPT, gsb0 ;  /* 0x02e00000041879f0 */ /* 0x000fe2000c0008ff */
[----:B------:R-:W-:Y:S02]  /*b630*/  R2UR UR10, R12 ;  /* 0x000000000c0a72ca */ /* 0x000fe400000e0000 */
[----:B------:R-:W-:Y:S02]  /*b640*/  R2UR UR11, R13 ;  /* 0x000000000d0b72ca */ /* 0x000fe400000e0000 */
[----:B------:R-:W3:Y:S01]  /*b650*/  LDL.64 R12, [R1+0x18] ;  /* 0x00001800010c7983 */ /* 0x000ee20000100a00 */
[----:B------:R-:W-:Y:S02]  /*b660*/  WARPGROUP.DEPBAR.LE gsb0, 0x0 ;  /* 0x00008000000079c5 */ /* 0x000fe40000010000 */
[----:B------:R-:W-:Y:S01]  /*b670*/  WARPGROUP.ARRIVE ;  /* 0x00000000000079c5 */ /* 0x000fe20000000000 */
[----:B--2---:R-:W-:Y:S02]  /*b680*/  R2UR UR8, R10 ;  /* 0x000000000a0872ca */ /* 0x004fe400000e0000 */
[----:B------:R-:W-:-:S13]  /*b690*/  R2UR UR9, R11 ;  /* 0x000000000b0972ca */ /* 0x000fda00000e0000 */
[----:B------:R-:W-:Y:S01]  /*b6a0*/  HGMMA.64x192x16.F32 R24, gdesc[UR8], R24, gsb0 ;  /* 0x02e00000081879f0 */ /* 0x000fe20008000818 */
[----:B----4-:R-:W-:Y:S02]  /*b6b0*/  R2UR UR12, R14 ;  /* 0x000000000e0c72ca */ /* 0x010fe400000e0000 */
[----:B------:R-:W-:Y:S02]  /*b6c0*/  R2UR UR13, R15 ;  /* 0x000000000f0d72ca */ /* 0x000fe400000e0000 */
[----:B---3--:R-:W-:Y:S02]  /*b6d0*/  R2UR UR16, R12 ;  /* 0x000000000c1072ca */ /* 0x008fe400000e0000 */
[----:B------:R-:W-:Y:S01]  /*b6e0*/  R2UR UR17, R13 ;  /* 0x000000000d1172ca */ /* 0x000fe200000e0000 */
[----:B------:R-:W-:Y:S02]  /*b6f0*/  WARPGROUP.DEPBAR.LE gsb0, 0x0 ;  /* 0x00008000000079c5 */ /* 0x000fe40000010000 */
[----:B------:R-:W-:-:S10]  /*b700*/  WARPGROUP.ARRIVE ;  /* 0x00000000000079c5 */ /* 0x000fd40000000000 */
        /* <DEDUP_REMOVED lines=8> */
.L_x_12644:
[----:B------:R-:W-:Y:S01]  /*b790*/  SHF.L.U32 R0, R9, 0x1f, RZ ;  /* 0x0000001f09007819 */ /* 0x000fe200000006ff */
[----:B------:R-:W-:-:S04]  /*b7a0*/  IMAD R3, R7, 0x8, R2 ;  /* 0x0000000807037824 */ /* 0x000fc800078e0202 */
[----:B------:R0:W1:Y:S01]  /*b7b0*/  SYNCS.PHASECHK.TRANS64.TRYWAIT P2, [R3+URZ+0x30850], R0 ;  /* 0x03085000030075a7 */ /* 0x000062000804017f */
[----:B------:R-:W-:Y:S05]  /*b7c0*/  @!P0 BRA `(.L_x_12645) ;  /* 0x0000000000048947 */ /* 0x000fea0003800000 */
[----:B------:R-:W-:Y:S01]  /*b7d0*/  BPT.TRAP 0x1 ;  /* 0x000000040000795c */ /* 0x000fe20000300000 */
.L_x_12645:
[----:B------:R-:W-:Y:S04]  /*b7e0*/  BSSY B0, `(.L_x_12643) ;  /* 0x0000004000007945 */ /* 0x000fe80003800000 */
[----:B-1----:R-:W-:Y:S05]  /*b7f0*/  @P2 BRA `(.L_x_12646) ;  /* 0x0000000000082947 */ /* 0x002fea0003800000 */
[----:B------:R-:W1:Y:S02]  /*b800*/  SYNCS.PHASECHK.TRANS64.TRYWAIT P2, [R3+URZ+0x30850], R0 ;  /* 0x03085000030075a7 */ /* 0x000e64000804017f */
[----:B-1----:R-:W-:Y:S05]  /*b810*/  @!P2 BRA `(.L_x_12647) ;  /* 0x000000c800eca947 */ /* 0x002fea0003800000 */
.L_x_12646:
[----:B------:R-:W-:Y:S05]  /*b820*/  BSYNC B0 ;  /* 0x0000000000007941 */ /* 0x000fea0003800000 */
.L_x_12643:
[----:B------:R-:W-:Y:S01]  /*b830*/  FMNMX.FTZ R11, R26, R5, !PT ;  /* 0x000000051a0b7209 */ /* 0x000fe20007810000 */
[----:B------:R-:W2:Y:S01]  /*b840*/  LDL R21, [R1+0x3c] ;  /* 0x00003c0001157983 */ /* 0x000ea20000100800 */
[----:B01----:R-:W-:Y:S01]  /*b850*/  FMNMX.FTZ R0, R24, R4, !PT ;  /* 0x0000000418007209 */ /* 0x003fe20007810000 */
[----:B------:R-:W-:Y:S05]  /*b860*/  WARPSYNC.ALL ;  /* 0x0000000000007948 */ /* 0x000fea0003800000 */
[----:B------:R-:W-:Y:S01]  /*b870*/  FMNMX.FTZ R11, R27, R11, !PT ;  /* 0x0000000b1b0b7209 */ /* 0x000fe20007810000 */
[----:B------:R-:W-:Y:S01]  /*b880*/  ULDC UR4, c[0x0][0x988] ;  /* 0x0002620000047ab9 */ /* 0x000fe20000000800 */
[----:B------:R-:W-:Y:S01]  /*b890*/  FMNMX.FTZ R0, R25, R0, !PT ;  /* 0x0000000019007209 */ /* 0x000fe20007810000 */
[----:B------:R-:W-:Y:S01]  /*b8a0*/  WARPGROUP.ARRIVE ;  /* 0x00000000000079c5 */ /* 0x000fe20000000000 */
[----:B------:R-:W-:Y:S01]  /*b8b0*/  FMNMX.FTZ R11, R30, R11, !PT ;  /* 0x0000000b1e0b7209 */ /* 0x000fe20007810000 */
[----:B------:R-:W-:Y:S01]  /*b8c0*/  UMOV UR5, 0x40000040 ;  /* 0x4000004000057882 */ /* 0x000fe20000000000 */
[----:B------:R-:W-:Y:S01]  /*b8d0*/  FMNMX.FTZ R0, R28, R0, !PT ;  /* 0x000000001c007209 */ /* 0x000fe20007810000 */
[----:B------:R-:W-:Y:S01]  /*b8e0*/  IMAD.MOV.U32 R15, RZ, RZ, 0x40000040 ;  /* 0x40000040ff0f7424 */ /* 0x000fe200078e00ff */
[----:B------:R-:W-:Y:S01]  /*b8f0*/  FMNMX.FTZ R11, R31, R11, !PT ;  /* 0x0000000b1f0b7209 */ /* 0x000fe20007810000 */
[----:B------:R-:W-:Y:S01]  /*b900*/  UMOV UR9, 0x40000040 ;  /* 0x4000004000097882 */ /* 0x000fe20000000000 */
        /* <DEDUP_REMOVED lines=98> */
[C---:B------:R-:W-:Y:S01]  /*bf30*/  R2UR UR11, R15.reuse ;  /* 0x000000000f0b72ca */ /* 0x040fe200000e0000 */
[----:B------:R-:W0:Y:S01]  /*bf40*/  SHFL.BFLY PT, R12, R11, 0x2, 0x1f ;  /* 0x0c401f000b0c7f89 */ /* 0x000e2200000e0000 */
[C---:B------:R-:W-:Y:S02]  /*bf50*/  R2UR UR15, R15.reuse ;  /* 0x000000000f0f72ca */ /* 0x040fe400000e0000 */
[C---:B------:R-:W-:Y:S01]  /*bf60*/  R2UR UR19, R15.reuse ;  /* 0x000000000f1372ca */ /* 0x040fe200000e0000 */
[----:B------:R-:W1:Y:S01]  /*bf70*/  SHFL.BFLY PT, R3, R0, 0x2, 0x1f ;  /* 0x0c401f0000037f89 */ /* 0x000e6200000e0000 */
[C---:B------:R-:W-:Y:S02]  /*bf80*/  R2UR UR23, R15.reuse ;  /* 0x000000000f1772ca */ /* 0x040fe400000e0000 */
[----:B------:R-:W-:-:S02]  /*bf90*/  R2UR UR27, R15 ;  /* 0x000000000f1b72ca */ /* 0x000fc400000e0000 */
[C---:B------:R-:W-:Y:S02]  /*bfa0*/  R2UR UR31, R15.reuse ;  /* 0x000000000f1f72ca */ /* 0x040fe400000e0000 */
[C---:B------:R-:W-:Y:S02]  /*bfb0*/  R2UR UR35, R15.reuse ;  /* 0x000000000f2372ca */ /* 0x040fe400000e0000 */
[C---:B------:R-:W-:Y:S02]  /*bfc0*/  R2UR UR43, R15.reuse ;  /* 0x000000000f2b72ca */ /* 0x040fe400000e0000 */
[C---:B------:R-:W-:Y:S02]  /*bfd0*/  R2UR UR47, R15.reuse ;  /* 0x000000000f2f72ca */ /* 0x040fe400000e0000 */
[----:B------:R-:W-:Y:S02]  /*bfe0*/  R2UR UR51, R15 ;  /* 0x000000000f3372ca */ /* 0x000fe400000e0000 */
[----:B0-----:R-:W-:-:S02]  /*bff0*/  FMNMX.FTZ R11, R11, R12, !PT ;  /* 0x0000000c0b0b7209 */ /* 0x001fc40007810000 */
[----:B-1----:R-:W-:-:S03]  /*c000*/  FMNMX.FTZ R3, R0, R3, !PT ;  /* 0x0000000300037209 */ /* 0x002fc60007810000 */
[----:B------:R-:W0:Y:S04]  /*c010*/  SHFL.BFLY PT, R12, R11, 0x1, 0x1f ;  /* 0x0c201f000b0c7f89 */ /* 0x000e2800000e0000 */
[----:B------:R-:W1:Y:S01]  /*c020*/  SHFL.BFLY PT, R0, R3, 0x1, 0x1f ;  /* 0x0c201f0003007f89 */ /* 0x000e6200000e0000 */
[----:B0-----:R-:W-:Y:S02]  /*c030*/  FMNMX.FTZ R11, R11, R12, !PT ;  /* 0x0000000c0b0b7209 */ /* 0x001fe40007810000 */
[----:B------:R-:W-:Y:S02]  /*c040*/  IADD3 R12, R2, 0x400, RZ ;  /* 0x00000400020c7810 */ /* 0x000fe40007ffe0ff */
[----:B-1----:R-:W-:Y:S01]  /*c050*/  FMNMX.FTZ R3, R3, R0, !PT ;  /* 0x0000000003037209 */ /* 0x002fe20007810000 */
[----:B------:R-:W-:Y:S01]  /*c060*/  IMAD.U32 R0, RZ, RZ, UR4 ;  /* 0x00000004ff007e24 */ /* 0x000fe2000f8e00ff */
[----:B------:R-:W-:Y:S01]  /*c070*/  SHF.R.U32.HI R12, RZ, 0x4, R12 ;  /* 0x00000004ff0c7819 */ /* 0x000fe2000001160c */
[----:B------:R-:W-:Y:S01]  /*c080*/  UMOV UR53, 0x40000040 ;  /* 0x4000004000357882 */ /* 0x000fe20000000000 */
[C---:B------:R-:W-:Y:S01]  /*c090*/  FADD.FTZ R5, -R11.reuse, R5 ;  /* 0x000000050b057221 */ /* 0x040fe20000010100 */
[-C--:B------:R-:W-:Y:S01]  /*c0a0*/  FMUL.FTZ R13, R11, R0.reuse ;  /* 0x000000000b0d7220 */ /* 0x080fe20000410000 */
[----:B------:R-:W-:Y:S01]  /*c0b0*/  LOP3.LUT R12, R12, 0x3fff, RZ, 0xc0, !PT ;  /* 0x00003fff0c0c7812 */ /* 0x000fe200078ec0ff */
[C---:B------:R-:W-:Y:S01]  /*c0c0*/  FADD.FTZ R4, -R3.reuse, R4 ;  /* 0x0000000403047221 */ /* 0x040fe20000010100 */
[-C--:B------:R-:W-:Y:S01]  /*c0d0*/  FMUL.FTZ R9, R3, R0.reuse ;  /* 0x0000000003097220 */ /* 0x080fe20000410000 */
[-CC-:B------:R-:W-:Y:S01]  /*c0e0*/  FFMA.FTZ R26, R26, R0.reuse, -R13.reuse ;  /* 0x000000001a1a7223 */ /* 0x180fe2000001080d */
[----:B------:R-:W-:Y:S01]  /*c0f0*/  FFMA.FTZ R27, R27, R0, -R13 ;  /* 0x000000001b1b7223 */ /* 0x000fe2000001080d */
[----:B------:R-:W-:-:S02]  /*c100*/  IMAD R12, R7, 0x600, R12 ;  /* 0x00000600070c7824 */ /* 0x000fc400078e020c */
[-CC-:B------:R-:W-:Y:S01]  /*c110*/  FFMA.FTZ R30, R30, R0.reuse, -R13.reuse ;  /* 0x000000001e1e7223 */ /* 0x180fe2000001080d */
[-CC-:B------:R-:W-:Y:S01]  /*c120*/  FFMA.FTZ R31, R31, R0.reuse, -R13.reuse ;  /* 0x000000001f1f7223 */ /* 0x180fe2000001080d */
[-CC-:B------:R-:W-:Y:S01]  /*c130*/  FFMA.FTZ R34, R34, R0.reuse, -R13.reuse ;  /* 0x0000000022227223 */ /* 0x180fe2000001080d */
[C---:B------:R-:W-:Y:S01]  /*c140*/  VIADD R14, R12.reuse, 0x80 ;  /* 0x000000800c0e7836 */ /* 0x040fe20000000000 */
[----:B------:R-:W-:Y:S01]  /*c150*/  R2UR UR6, R12 ;  /* 0x000000000c0672ca */ /* 0x000fe200000e0000 */
[-CC-:B------:R-:W-:Y:S01]  /*c160*/  FFMA.FTZ R35, R35, R0.reuse, -R13.reuse ;  /* 0x0000000023237223 */ /* 0x180fe2000001080d */
[-CC-:B------:R-:W-:Y:S01]  /*c170*/  FFMA.FTZ R38, R38, R0.reuse, -R13.reuse ;  /* 0x0000000026267223 */ /* 0x180fe2000001080d */
[-CC-:B------:R-:W-:Y:S01]  /*c180*/  FFMA.FTZ R39, R39, R0.reuse, -R13.reuse ;  /* 0x0000000027277223 */ /* 0x180fe2000001080d */
[----:B------:R-:W-:Y:S01]  /*c190*/  R2UR UR10, R14 ;  /* 0x000000000e0a72ca */ /* 0x000fe200000e0000 */
[----:B------:R-:W-:Y:S02]  /*c1a0*/  VIADD R14, R12, 0x100 ;  /* 0x000001000c0e7836 */ /* 0x000fe40000000000 */
[-CC-:B------:R-:W-:Y:S01]  /*c1b0*/  FFMA.FTZ R42, R42, R0.reuse, -R13.reuse ;  /* 0x000000002a2a7223 */ /* 0x180fe2000001080d */
[-CC-:B------:R-:W-:Y:S01]  /*c1c0*/  FFMA.FTZ R43, R43, R0.reuse, -R13.reuse ;  /* 0x000000002b2b7223 */ /* 0x180fe2000001080d */
[-CC-:B------:R-:W-:Y:S01]  /*c1d0*/  FFMA.FTZ R46, R46, R0.reuse, -R13.reuse ;  /* 0x000000002e2e7223 */ /* 0x180fe2000001080d */
[----:B------:R-:W-:Y:S01]  /*c1e0*/  FFMA.FTZ R47, R47, R0, -R13 ;  /* 0x000000002f2f7223 */ /* 0x000fe2000001080d */
[----:B------:R-:W-:Y:S01]  /*c1f0*/  R2UR UR14, R14 ;  /* 0x000000000e0e72ca */ /* 0x000fe200000e0000 */
[----:B------:R-:W-:-:S02]  /*c200*/  VIADD R14, R12, 0x180 ;  /* 0x000001800c0e7836 */ /* 0x000fc40000000000 */
[-CC-:B------:R-:W-:Y:S01]  /*c210*/  FFMA.FTZ R50, R50, R0.reuse, -R13.reuse ;  /* 0x0000000032327223 */ /* 0x180fe2000001080d */
[-CC-:B------:R-:W-:Y:S01]  /*c220*/  FFMA.FTZ R51, R51, R0.reuse, -R13.reuse ;  /* 0x0000000033337223 */ /* 0x180fe2000001080d */
[-CC-:B------:R-:W-:Y:S01]  /*c230*/  FFMA.FTZ R54, R54, R0.reuse, -R13.reuse ;  /* 0x0000000036367223 */ /* 0x180fe2000001080d */
[-CC-:B------:R-:W-:Y:S01]  /*c240*/  FFMA.FTZ R55, R55, R0.reuse, -R13.reuse ;  /* 0x0000000037377223 */ /* 0x180fe2000001080d */
[----:B------:R-:W-:Y:S01]  /*c250*/  R2UR UR18, R14 ;  /* 0x000000000e1272ca */ /* 0x000fe200000e0000 */
[-CC-:B------:R-:W-:Y:S01]  /*c260*/  FFMA.FTZ R58, R58, R0.reuse, -R13.reuse ;  /* 0x000000003a3a7223 */ /* 0x180fe2000001080d */
[----:B------:R-:W-:Y:S01]  /*c270*/  IADD3 R14, R12, 0x200, RZ ;  /* 0x000002000c0e7810 */ /* 0x000fe20007ffe0ff */
        /* <DEDUP_REMOVED lines=35> */
[C---:B------:R-:W-:Y:S01]  /*c4b0*/  IADD3 R14, R12.reuse, 0x500, RZ ;  /* 0x000005000c0e7810 */ /* 0x040fe20007ffe0ff */
[----:B------:R-:W-:Y:S02]  /*c4c0*/  VIADD R12, R12, 0x580 ;  /* 0x000005800c0c7836 */ /* 0x000fe40000000000 */
[-CC-:B------:R-:W-:Y:S01]  /*c4d0*/  FFMA.FTZ R107, R107, R0.reuse, -R13.reuse ;  /* 0x000000006b6b7223 */ /* 0x180fe2000001080d */
[-CC-:B------:R-:W-:Y:S01]  /*c4e0*/  FFMA.FTZ R110, R110, R0.reuse, -R13.reuse ;  /* 0x000000006e6e7223 */ /* 0x180fe2000001080d */
[-CC-:B------:R-:W-:Y:S01]  /*c4f0*/  FFMA.FTZ R111, R111, R0.reuse, -R13.reuse ;  /* 0x000000006f6f7223 */ /* 0x180fe2000001080d */
[----:B------:R-:W-:Y:S01]  /*c500*/  FFMA.FTZ R114, R114, R0, -R13 ;  /* 0x0000000072727223 */ /* 0x000fe2000001080d */
[----:B------:R-:W-:Y:S01]  /*c510*/  R2UR UR54, R12 ;  /* 0x000000000c3672ca */ /* 0x000fe200000e0000 */
[----:B--2---:R-:W-:-:S02]  /*c520*/  IMAD R12, R21, 0x2000, R2 ;  /* 0x00002000150c7824 */ /* 0x004fc400078e0202 */
[-CC-:B------:R-:W-:Y:S01]  /*c530*/  FFMA.FTZ R115, R115, R0.reuse, -R13.reuse ;  /* 0x0000000073737223 */ /* 0x180fe2000001080d */
[-CC-:B------:R-:W-:Y:S01]  /*c540*/  FFMA.FTZ R118, R118, R0.reuse, -R13.reuse ;  /* 0x0000000076767223 */ /* 0x180fe2000001080d */
[-C--:B------:R-:W-:Y:S01]  /*c550*/  FFMA.FTZ R119, R119, R0.reuse, -R13 ;  /* 0x0000000077777223 */ /* 0x080fe2000001080d */
[----:B------:R-:W-:Y:S01]  /*c560*/  IMAD.MOV.U32 R13, RZ, RZ, 0x40000040 ;  /* 0x40000040ff0d7424 */ /* 0x000fe200078e00ff */
[----:B------:R-:W-:Y:S01]  /*c570*/  R2UR UR4, R12 ;  /* 0x000000000c0472ca */ /* 0x000fe200000e0000 */
[-C--:B------:R-:W-:Y:S01]  /*c580*/  FMUL.FTZ R4, R4, R0.reuse ;  /* 0x0000000004047220 */ /* 0x080fe20000410000 */
[-CC-:B------:R-:W-:Y:S01]  /*c590*/  FFMA.FTZ R24, R24, R0.reuse, -R9.reuse ;  /* 0x0000000018187223 */ /* 0x180fe20000010809 */
[-CC-:B------:R-:W-:Y:S01]  /*c5a0*/  FFMA.FTZ R25, R25, R0.reuse, -R9.reuse ;  /* 0x0000000019197223 */ /* 0x180fe20000010809 */
[----:B------:R-:W-:Y:S01]  /*c5b0*/  R2UR UR7, R13 ;  /* 0x000000000d0772ca */ /* 0x000fe200000e0000 */
[----:B------:R-:W-:Y:S01]  /*c5c0*/  MUFU.EX2 R10, R4 ;  /* 0x00000004000a7308 */ /* 0x000fe20000000800 */
[-CC-:B------:R-:W-:Y:S01]  /*c5d0*/  FFMA.FTZ R28, R28, R0.reuse, -R9.reuse ;  /* 0x000000001c1c7223 */ /* 0x180fe20000010809 */
[-CC-:B------:R-:W-:Y:S01]  /*c5e0*/  FFMA.FTZ R29, R29, R0.reuse, -R9.reuse ;  /* 0x000000001d1d7223 */ /* 0x180fe20000010809 */
[----:B------:R-:W-:Y:S01]  /*c5f0*/  R2UR UR50, R14 ;  /* 0x000000000e3272ca */ /* 0x000fe200000e0000 */
[-CC-:B------:R-:W-:Y:S01]  /*c600*/  FFMA.FTZ R32, R32, R0.reuse, -R9.reuse ;  /* 0x0000000020207223 */ /* 0x180fe20000010809 */
[----:B------:R-:W-:Y:S01]  /*c610*/  R2UR UR55, R13 ;  /* 0x000000000d3772ca */ /* 0x000fe200000e0000 */
[-CC-:B------:R-:W-:Y:S01]  /*c620*/  FFMA.FTZ R33, R33, R0.reuse, -R9.reuse ;  /* 0x0000000021217223 */ /* 0x180fe20000010809 */
[-CC-:B------:R-:W-:Y:S01]  /*c630*/  FFMA.FTZ R36, R36, R0.reuse, -R9.reuse ;  /* 0x0000000024247223 */ /* 0x180fe20000010809 */
[----:B------:R-:W-:Y:S01]  /*c640*/  UIADD3 UR4, UR4, 0x1e800, URZ ;  /* 0x0001e80004047890 */ /* 0x000fe2000fffe03f */
[----:B------:R-:W0:Y:S01]  /*c650*/  MUFU.EX2 R4, R24 ;  /* 0x0000001800047308 */ /* 0x000e220000000800 */
[-CC-:B------:R-:W-:Y:S01]  /*c660*/  FFMA.FTZ R37, R37, R0.reuse, -R9.reuse ;  /* 0x0000000025257223 */ /* 0x180fe20000010809 */
[-CC-:B------:R-:W-:Y:S01]  /*c670*/  FFMA.FTZ R40, R40, R0.reuse, -R9.reuse ;  /* 0x0000000028287223 */ /* 0x180fe20000010809 */
[----:B------:R-:W-:Y:S01]  /*c680*/  USHF.R.U32.HI UR4, URZ, 0x4, UR4 ;  /* 0x000000043f047899 */ /* 0x000fe20008011604 */
[-CC-:B------:R-:W-:Y:S01]  /*c690*/  FFMA.FTZ R41, R41, R0.reuse, -R9.reuse ;  /* 0x0000000029297223 */ /* 0x180fe20000010809 */
[-CC-:B------:R-:W-:Y:S01]  /*c6a0*/  FFMA.FTZ R44, R44, R0.reuse, -R9.reuse ;  /* 0x000000002c2c7223 */ /* 0x180fe20000010809 */
[-CC-:B------:R-:W-:Y:S01]  /*c6b0*/  FFMA.FTZ R45, R45, R0.reuse, -R9.reuse ;  /* 0x000000002d2d7223 */ /* 0x180fe20000010809 */
[----:B------:R-:W-:Y:S01]  /*c6c0*/  ULOP3.LUT UR4, UR4, 0x3fff, URZ, 0xc0, !UPT ;  /* 0x00003fff04047892 */ /* 0x000fe2000f8ec03f */
[----:B------:R-:W1:Y:S01]  /*c6d0*/  MUFU.EX2 R25, R25 ;  /* 0x0000001900197308 */ /* 0x000e620000000800 */
[-CC-:B------:R-:W-:Y:S01]  /*c6e0*/  FFMA.FTZ R48, R48, R0.reuse, -R9.reuse ;  /* 0x0000000030307223 */ /* 0x180fe20000010809 */
[-CC-:B------:R-:W-:Y:S01]  /*c6f0*/  FFMA.FTZ R49, R49, R0.reuse, -R9.reuse ;  /* 0x0000000031317223 */ /* 0x180fe20000010809 */
[----:B------:R-:W-:Y:S01]  /*c700*/  ULOP3.LUT UR4, UR4, 0x10000, URZ, 0xfc, !UPT ;  /* 0x0001000004047892 */ /* 0x000fe2000f8efc3f */
[-CC-:B------:R-:W-:Y:S01]  /*c710*/  FFMA.FTZ R52, R52, R0.reuse, -R9.reuse ;  /* 0x0000000034347223 */ /* 0x180fe20000010809 */
[-CC-:B------:R-:W-:Y:S01]  /*c720*/  FFMA.FTZ R53, R53, R0.reuse, -R9.reuse ;  /* 0x0000000035357223 */ /* 0x180fe20000010809 */
[----:B------:R-:W-:Y:S01]  /*c730*/  FFMA.FTZ R56, R56, R0, -R9 ;  /* 0x0000000038387223 */ /* 0x000fe20000010809 */
[----:B------:R-:W-:Y:S01]  /*c740*/  UIADD3 UR8, UR4, 0x2, URZ ;  /* 0x0000000204087890 */ /* 0x000fe2000fffe03f */
[----:B------:R-:W2:Y:S01]  /*c750*/  MUFU.EX2 R28, R28 ;  /* 0x0000001c001c7308 */ /* 0x000ea20000000800 */
[----:B------:R-:W-:Y:S01]  /*c760*/  UIADD3 UR12, UR4, 0x4, URZ ;  /* 0x00000004040c7890 */ /* 0x000fe2000fffe03f */
[----:B0-----:R-:W-:Y:S01]  /*c770*/  FFMA.FTZ R6, R10, R6, R4 ;  /* 0x000000060a067223 */ /* 0x001fe20000010004 */
[----:B------:R-:W-:-:S02]  /*c780*/  UIADD3 UR16, UR4, 0x6, URZ ;  /* 0x0000000604107890 */ /* 0x000fc4000fffe03f */
[----:B------:R-:W-:Y:S01]  /*c790*/  HGMMA.64x64x16.F32 R120, gdesc[UR4].tnspB, R120, gsb0 ;  /* 0x40e00000047879f0 */ /* 0x000fe20008000878 */
[----:B------:R-:W-:Y:S01]  /*c7a0*/  UIADD3 UR20, UR4, 0x600, URZ ;  /* 0x0000060004147890 */ /* 0x000fe2000fffe03f */
[--C-:B------:R-:W-:Y:S01]  /*c7b0*/  FFMA.FTZ R57, R57, R0, -R9.reuse ;  /* 0x0000000039397223 */ /* 0x100fe20000010809 */
[----:B------:R-:W-:Y:S01]  /*c7c0*/  UIADD3 UR24, UR4, 0x602, URZ ;  /* 0x0000060204187890 */ /* 0x000fe2000fffe03f */
[----:B------:R-:W0:Y:S01]  /*c7d0*/  MUFU.EX2 R29, R29 ;  /* 0x0000001d001d7308 */ /* 0x000e220000000800 */
[----:B------:R-:W-:Y:S01]  /*c7e0*/  UIADD3 UR28, UR4, 0x604, URZ ;  /* 0x00000604041c7890 */ /* 0x000fe2000fffe03f */
[C---:B-1----:R-:W-:Y:S01]  /*c7f0*/  FADD.FTZ R6, R25.reuse, R6 ;  /* 0x0000000619067221 */ /* 0x042fe20000010000 */
[----:B------:R-:W-:Y:S01]  /*c800*/  UIADD3 UR32, UR4, 0x606, URZ ;  /* 0x0000060604207890 */ /* 0x000fe2000fffe03f */
[----:B------:R-:W-:Y:S01]  /*c810*/  F2FP.F16.F32.PACK_AB R4, R25, R4 ;  /* 0x000000041904723e */ /* 0x000fe200000000ff */
[----:B------:R-:W-:Y:S01]  /*c820*/  UIADD3 UR40, UR4, 0xc00, URZ ;  /* 0x00000c0004287890 */ /* 0x000fe2000fffe03f */
[-CC-:B------:R-:W-:Y:S01]  /*c830*/  FFMA.FTZ R60, R60, R0.reuse, -R9.reuse ;  /* 0x000000003c3c7223 */ /* 0x180fe20000010809 */
[----:B------:R-:W-:Y:S01]  /*c840*/  UIADD3 UR44, UR4, 0xc02, URZ ;  /* 0x00000c02042c7890 */ /* 0x000fe2000fffe03f */
[-CC-:B------:R-:W-:Y:S01]  /*c850*/  FFMA.FTZ R61, R61, R0.reuse, -R9.reuse ;  /* 0x000000003d3d7223 */ /* 0x180fe20000010809 */
[----:B--2---:R-:W-:Y:S01]  /*c860*/  FADD.FTZ R6, R28, R6 ;  /* 0x000000061c067221 */ /* 0x004fe20000010000 */
[----:B------:R-:W-:Y:S01]  /*c870*/  UIADD3 UR48, UR4, 0xc04, URZ ;  /* 0x00000c0404307890 */ /* 0x000fe2000fffe03f */
[-CC-:B------:R-:W-:Y:S01]  /*c880*/  FFMA.FTZ R64, R64, R0.reuse, -R9.reuse ;  /* 0x0000000040407223 */ /* 0x180fe20000010809 */
[----:B------:R-:W-:Y:S01]  /*c890*/  UIADD3 UR52, UR4, 0xc06, URZ ;  /* 0x00000c0604347890 */ /* 0x000fe2000fffe03f */
[-CC-:B------:R-:W-:Y:S01]  /*c8a0*/  FFMA.FTZ R65, R65, R0.reuse, -R9.reuse ;  /* 0x0000000041417223 */ /* 0x180fe20000010809 */
[-CC-:B------:R-:W-:Y:S01]  /*c8b0*/  FFMA.FTZ R68, R68, R0.reuse, -R9.reuse ;  /* 0x0000000044447223 */ /* 0x180fe20000010809 */
[-CC-:B------:R-:W-:Y:S01]  /*c8c0*/  FFMA.FTZ R69, R69, R0.reuse, -R9.reuse ;  /* 0x0000000045457223 */ /* 0x180fe20000010809 */
[--C-:B------:R-:W-:Y:S01]  /*c8d0*/  FFMA.FTZ R72, R72, R0, -R9.reuse ;  /* 0x0000000048487223 */ /* 0x100fe20000010809 */
[C---:B0-----:R-:W-:Y:S01]  /*c8e0*/  FADD.FTZ R25, R29.reuse, R6 ;  /* 0x000000061d197221 */ /* 0x041fe20000010000 */
[----:B------:R-:W-:Y:S01]  /*c8f0*/  F2FP.F16.F32.PACK_AB R6, R29, R28 ;  /* 0x0000001c1d06723e */ /* 0x000fe200000000ff */
[-CC-:B------:R-:W-:Y:S01]  /*c900*/  FFMA.FTZ R73, R73, R0.reuse, -R9.reuse ;  /* 0x0000000049497223 */ /* 0x180fe20000010809 */
[----:B------:R-:W2:Y:S01]  /*c910*/  LDL R29, [R1+0x4c] ;  /* 0x00004c00011d7983 */ /* 0x000ea20000100800 */
        /* <DEDUP_REMOVED lines=23> */
[----:B------:R-:W0:Y:S01]  /*ca90*/  S2R R117, SR_TID.X ;  /* 0x0000000000757919 */ /* 0x000e220000002100 */
[----:B------:R-:W-:Y:S08]  /*caa0*/  MUFU.EX2 R27, R27 ;  /* 0x0000001b001b7308 */ /* 0x000ff00000000800 */
[----:B------:R-:W-:Y:S08]  /*cab0*/  MUFU.EX2 R21, R5 ;  /* 0x0000000500157308 */ /* 0x000ff00000000800 */
[----:B------:R-:W1:Y:S08]  /*cac0*/  MUFU.EX2 R5, R26 ;  /* 0x0000001a00057308 */ /* 0x000e700000000800 */
[----:B------:R-:W-:Y:S01]  /*cad0*/  MUFU.EX2 R30, R30 ;  /* 0x0000001e001e7308 */ /* 0x000fe20000000800 */
[----:B------:R-:W-:-:S02]  /*cae0*/  WARPGROUP.DEPBAR.LE gsb0, 0x0 ;  /* 0x00008000000079c5 */ /* 0x000fc40000010000 */
[----:B------:R-:W-:Y:S01]  /*caf0*/  WARPGROUP.ARRIVE ;  /* 0x00000000000079c5 */ /* 0x000fe20000000000 */
[----:B0-----:R-:W-:-:S04]  /*cb00*/  SHF.R.U32.HI R13, RZ, 0x7, R117 ;  /* 0x00000007ff0d7819 */ /* 0x001fc80000011675 */
[----:B------:R-:W0:Y:S01]  /*cb10*/  MUFU.EX2 R31, R31 ;  /* 0x0000001f001f7308 */ /* 0x000e220000000800 */
[----:B------:R-:W-:Y:S01]  /*cb20*/  @!P1 IMAD R14, R152, 0x8, R2 ;  /* 0x00000008980e9824 */ /* 0x000fe200078e0202 */
[----:B------:R-:W-:Y:S01]  /*cb30*/  ISETP.GE.U32.AND P2, PT, R117, 0x180, PT ;  /* 0x000001807500780c */ /* 0x000fe20003f46070 */
[----:B------:R-:W-:Y:S01]  /*cb40*/  HGMMA.64x64x16.F32 R120, gdesc[UR8].tnspB, R120, gsb0 ;  /* 0x40e00000087879f0 */ /* 0x000fe20008000878 */
[----:B------:R-:W-:Y:S02]  /*cb50*/  VIADD R12, R13, 0x9 ;  /* 0x000000090d0c7836 */ /* 0x000fe40000000000 */
[----:B-1----:R-:W-:Y:S01]  /*cb60*/  FFMA.FTZ R20, R21, R20, R5 ;  /* 0x0000001415147223 */ /* 0x002fe20000010005 */
[----:B------:R-:W-:Y:S01]  /*cb70*/  @!P1 VIADD R14, R14, 0x30840 ;  /* 0x000308400e0e9836 */ /* 0x000fe20000000000 */
[----:B------:R-:W3:Y:S01]  /*cb80*/  LDL R117, [R1+0x4] ;  /* 0x0000040001757983 */ /* 0x000ee20000100800 */
[----:B------:R-:W-:Y:S02]  /*cb90*/  WARPGROUP.DEPBAR.LE gsb0, 0x0 ;  /* 0x00008000000079c5 */ /* 0x000fe40000010000 */
[----:B------:R-:W-:-:S06]  /*cba0*/  WARPGROUP.ARRIVE ;  /* 0x00000000000079c5 */ /* 0x000fcc0000000000 */
[----:B------:R-:W-:Y:S03]  /*cbb0*/  HGMMA.64x64x16.F32 R120, gdesc[UR12].tnspB, R120, gsb0 ;  /* 0x40e000000c7879f0 */ /* 0x000fe60008000878 */
        /* <DEDUP_REMOVED lines=23> */
[----:B------:R-:W-:Y:S01]  /*cd30*/  HGMMA.64x64x16.F32 R120, gdesc[UR48].tnspB, R120, gsb0 ;  /* 0x40e00000307879f0 */ /* 0x000fe20008000878 */
[----:B------:R-:W-:Y:S02]  /*cd40*/  @!P1 IMAD R13, R7, 0x8, R2 ;  /* 0x00000008070d9824 */ /* 0x000fe400078e0202 */
[----:B------:R-:W-:Y:S02]  /*cd50*/  WARPGROUP.DEPBAR.LE gsb0, 0x0 ;  /* 0x00008000000079c5 */ /* 0x000fe40000010000 */
[----:B------:R-:W-:-:S06]  /*cd60*/  WARPGROUP.ARRIVE ;  /* 0x00000000000079c5 */ /* 0x000fcc0000000000 */
[----:B------:R-:W-:Y:S01]  /*cd70*/  HGMMA.64x64x16.F32 R120, gdesc[UR52].tnspB, R120, gsb0 ;  /* 0x40e00000347879f0 */ /* 0x000fe20008000878 */
[----:B------:R-:W-:Y:S02]  /*cd80*/  @!P1 IADD3 R13, R13, 0x30860, RZ ;  /* 0x000308600d0d9810 */ /* 0x000fe40007ffe0ff */
[----:B------:R-:W-:Y:S02]  /*cd90*/  SEL R12, R12, 0x9, !P2 ;  /* 0x000000090c0c7807 */ /* 0x000fe40005000000 */
[----:B------:R-:W-:Y:S02]  /*cda0*/  @!P1 PRMT R14, RZ, 0x654, R14 ;  /* 0x00000654ff0e9816 */ /* 0x000fe4000000000e */
[----:B------:R-:W-:Y:S02]  /*cdb0*/  F2FP.F16.F32.PACK_AB R5, R27, R5 ;  /* 0x000000051b05723e */ /* 0x000fe400000000ff */
[----:B------:R-:W-:Y:S02]  /*cdc0*/  @!P1 PRMT R13, RZ, 0x654, R13 ;  /* 0x00000654ff0d9816 */ /* 0x000fe4000000000d */
[----:B0-----:R-:W-:Y:S01]  /*cdd0*/  F2FP.F16.F32.PACK_AB R7, R31, R30 ;  /* 0x0000001e1f07723e */ /* 0x001fe200000000ff */
[----:B------:R-:W0:Y:S08]  /*cde0*/  MUFU.EX2 R32, R32 ;  /* 0x0000002000207308 */ /* 0x000e300000000800 */
[----:B------:R-:W-:Y:S08]  /*cdf0*/  MUFU.EX2 R36, R36 ;  /* 0x0000002400247308 */ /* 0x000ff00000000800 */
[----:B------:R-:W-:Y:S01]  /*ce00*/  MUFU.EX2 R35, R35 ;  /* 0x0000002300237308 */ /* 0x000fe20000000800 */
[----:B0-----:R-:W-:-:S07]  /*ce10*/  FADD.FTZ R25, R32, R25 ;  /* 0x0000001920197221 */ /* 0x001fce0000010000 */
[----:B------:R-:W-:Y:S01]  /*ce20*/  MUFU.EX2 R39, R39 ;  /* 0x0000002700277308 */ /* 0x000fe20000000800 */
[----:B------:R-:W-:Y:S02]  /*ce30*/  WARPGROUP.DEPBAR.LE gsb0, 0x0 ;  /* 0x00008000000079c5 */ /* 0x000fe40000010000 */
[----:B------:R0:W-:Y:S06]  /*ce40*/  BAR.ARV R12, 0x100 ;  /* 0x0004000c0000751d */ /* 0x0001ec0000002000 */
[----:B------:R-:W-:Y:S01]  /*ce50*/  @!P1 SYNCS.ARRIVE.TRANS64.RED.A1T0 RZ, [R14+URZ], RZ ;  /* 0x000000ff0eff99a7 */ /* 0x000fe2000810043f */
[----:B------:R1:W-:Y:S01]  /*ce60*/  @!P1 SYNCS.ARRIVE.TRANS64.RED.A1T0 RZ, [R13+URZ], RZ ;  /* 0x000000ff0dff99a7 */ /* 0x0003e2000810043f */
[----:B------:R4:W-:Y:S01]  /*ce70*/  STSM.16.M88.4 [R157+0x1e800], R4 ;  /* 0x01e800049d007844 */ /* 0x0009e20000000200 */
[----:B0-----:R-:W-:-:S04]  /*ce80*/  FADD.FTZ R12, R27, R20 ;  /* 0x000000141b0c7221 */ /* 0x001fc80000010000 */
[----:B------:R-:W-:Y:S02]  /*ce90*/  FADD.FTZ R12, R30, R12 ;  /* 0x0000000c1e0c7221 */ /* 0x000fe40000010000 */
[----:B------:R-:W5:Y:S01]  /*cea0*/  LDL R30, [R1+0x38] ;  /* 0x00003800011e7983 */ /* 0x000f620000100800 */
[----:B----4-:R0:W4:Y:S08]  /*ceb0*/  MUFU.EX2 R4, R33 ;  /* 0x0000002100047308 */ /* 0x0101300000000800 */
[----:B------:R-:W1:Y:S01]  /*cec0*/  MUFU.EX2 R5, R34 ;  /* 0x0000002200057308 */ /* 0x000e620000000800 */
[----:B0-----:R-:W3:Y:S01]  /*ced0*/  LDL R33, [R1+0x8] ;  /* 0x0000080001217983 */ /* 0x001ee20000100800 */
[----:B------:R-:W-:-:S03]  /*cee0*/  FADD.FTZ R12, R31, R12 ;  /* 0x0000000c1f0c7221 */ /* 0x000fc60000010000 */
[----:B------:R-:W5:Y:S03]  /*cef0*/  LDL R31, [R1+0x50] ;  /* 0x00005000011f7983 */ /* 0x000f660000100800 */
[----:B------:R-:W0:Y:S08]  /*cf00*/  MUFU.EX2 R6, R37 ;  /* 0x0000002500067308 */ /* 0x000e300000000800 */
[----:B------:R-:W0:Y:S01]  /*cf10*/  MUFU.EX2 R7, R38 ;  /* 0x0000002600077308 */ /* 0x000e220000000800 */
[----:B----4-:R-:W-:Y:S01]  /*cf20*/  FADD.FTZ R25, R4, R25 ;  /* 0x0000001904197221 */ /* 0x010fe20000010000 */
[----:B-1----:R-:W-:-:S03]  /*cf30*/  FADD.FTZ R12, R5, R12 ;  /* 0x0000000c050c7221 */ /* 0x002fc60000010000 */
[----:B------:R-:W-:Y:S01]  /*cf40*/  FADD.FTZ R25, R36, R25 ;  /* 0x0000001924197221 */ /* 0x000fe20000010000 */
[C---:B------:R-:W-:Y:S01]  /*cf50*/  FADD.FTZ R12, R35.reuse, R12 ;  /* 0x0000000c230c7221 */ /* 0x040fe20000010000 */
[----:B------:R-:W-:Y:S02]  /*cf60*/  F2FP.F16.F32.PACK_AB R4, R4, R32 ;  /* 0x000000200404723e */ /* 0x000fe400000000ff */
[C---:B0-----:R-:W-:Y:S01]  /*cf70*/  FADD.FTZ R25, R6.reuse, R25 ;  /* 0x0000001906197221 */ /* 0x041fe20000010000 */
[----:B------:R-:W-:Y:S02]  /*cf80*/  F2FP.F16.F32.PACK_AB R5, R35, R5 ;  /* 0x000000052305723e */ /* 0x000fe400000000ff */
[----:B------:R-:W-:Y:S01]  /*cf90*/  F2FP.F16.F32.PACK_AB R6, R6, R36 ;  /* 0x000000240606723e */ /* 0x000fe200000000ff */
[----:B------:R-:W-:Y:S01]  /*cfa0*/  FADD.FTZ R12, R7, R12 ;  /* 0x0000000c070c7221 */ /* 0x000fe20000010000 */
[----:B------:R-:W-:-:S05]  /*cfb0*/  F2FP.F16.F32.PACK_AB R7, R39, R7 ;  /* 0x000000072707723e */ /* 0x000fca00000000ff */
[----:B--2---:R0:W-:Y:S04]  /*cfc0*/  STSM.16.M88.4 [R29], R4 ;  /* 0x000000041d007844 */ /* 0x0041e80000000200 */
[----:B0-----:R-:W2:Y:S01]  /*cfd0*/  LDL R29, [R1+0x54] ;  /* 0x00005400011d7983 */ /* 0x001ea20000100800 */
[----:B------:R-:W0:Y:S08]  /*cfe0*/  MUFU.EX2 R40, R40 ;  /* 0x0000002800287308 */ /* 0x000e300000000800 */
[----:B------:R-:W1:Y:S08]  /*cff0*/  MUFU.EX2 R41, R41 ;  /* 0x0000002900297308 */ /* 0x000e700000000800 */
[----:B------:R-:W4:Y:S08]  /*d000*/  MUFU.EX2 R13, R42 ;  /* 0x0000002a000d7308 */ /* 0x000f300000000800 */
[----:B------:R-:W4:Y:S08]  /*d010*/  MUFU.EX2 R44, R44 ;  /* 0x0000002c002c7308 */ /* 0x000f300000000800 */
[----:B------:R-:W4:Y:S01]  /*d020*/  MUFU.EX2 R43, R43 ;  /* 0x0000002b002b7308 */ /* 0x000f220000000800 */
[----:B0-----:R-:W-:Y:S01]  /*d030*/  FADD.FTZ R25, R40, R25 ;  /* 0x0000001928197221 */ /* 0x001fe20000010000 */
[----:B------:R-:W-:-:S06]  /*d040*/  FADD.FTZ R20, R39, R12 ;  /* 0x0000000c27147221 */ /* 0x000fcc0000010000 */
[----:B------:R-:W0:Y:S08]  /*d050*/  MUFU.EX2 R14, R45 ;  /* 0x0000002d000e7308 */ /* 0x000e300000000800 */
[----:B------:R-:W0:Y:S01]  /*d060*/  MUFU.EX2 R15, R46 ;  /* 0x0000002e000f7308 */ /* 0x000e220000000800 */
[----:B-1----:R-:W-:Y:S01]  /*d070*/  FADD.FTZ R25, R41, R25 ;  /* 0x0000001929197221 */ /* 0x002fe20000010000 */
[----:B----4-:R-:W-:-:S06]  /*d080*/  FADD.FTZ R20, R13, R20 ;  /* 0x000000140d147221 */ /* 0x010fcc0000010000 */
[----:B------:R-:W1:Y:S08]  /*d090*/  MUFU.EX2 R48, R48 ;  /* 0x0000003000307308 */ /* 0x000e700000000800 */
[----:B------:R-:W4:Y:S01]  /*d0a0*/  MUFU.EX2 R47, R47 ;  /* 0x0000002f002f7308 */ /* 0x000f220000000800 */
[----:B------:R-:W-:Y:S01]  /*d0b0*/  FADD.FTZ R25, R44, R25 ;  /* 0x000000192c197221 */ /* 0x000fe20000010000 */
[----:B------:R-:W-:-:S06]  /*d0c0*/  FADD.FTZ R20, R43, R20 ;  /* 0x000000142b147221 */ /* 0x000fcc0000010000 */
        /* <DEDUP_REMOVED lines=25> */
[----:B------:R-:W3:Y:S01]  /*d260*/  MUFU.EX2 R62, R62 ;  /* 0x0000003e003e7308 */ /* 0x000ee20000000800 */
[----:B0-----:R-:W-:Y:S01]  /*d270*/  FADD.FTZ R25, R57, R25 ;  /* 0x0000001939197221 */ /* 0x001fe20000010000 */
[----:B------:R-:W-:-:S06]  /*d280*/  FADD.FTZ R20, R58, R20 ;  /* 0x000000143a147221 */ /* 0x000fcc0000010000 */
[----:B------:R-:W0:Y:S08]  /*d290*/  MUFU.EX2 R64, R64 ;  /* 0x0000004000407308 */ /* 0x000e300000000800 */
[----:B------:R-:W5:Y:S01]  /*d2a0*/  MUFU.EX2 R63, R63 ;  /* 0x0000003f003f7308 */ /* 0x000f620000000800 */
[----:B-1----:R-:W-:Y:S01]  /*d2b0*/  FADD.FTZ R25, R60, R25 ;  /* 0x000000193c197221 */ /* 0x002fe20000010000 */
[----:B----4-:R-:W-:-:S06]  /*d2c0*/  FADD.FTZ R20, R59, R20 ;  /* 0x000000143b147221 */ /* 0x010fcc0000010000 */
[----:B------:R-:W1:Y:S08]  /*d2d0*/  MUFU.EX2 R65, R65 ;  /* 0x0000004100417308 */ /* 0x000e700000000800 */
[----:B------:R-:W4:Y:S01]  /*d2e0*/  MUFU.EX2 R66, R66 ;  /* 0x0000004200427308 */ /* 0x000f220000000800 */
[----:B------:R-:W-:Y:S01]  /*d2f0*/  FADD.FTZ R25, R61, R25 ;  /* 0x000000193d197221 */ /* 0x000fe20000010000 */
[----:B---3--:R-:W-:-:S06]  /*d300*/  FADD.FTZ R20, R62, R20 ;  /* 0x000000143e147221 */ /* 0x008fcc0000010000 */
[----:B------:R-:W3:Y:S08]  /*d310*/  MUFU.EX2 R68, R68 ;  /* 0x0000004400447308 */ /* 0x000ef00000000800 */
[----:B------:R-:W3:Y:S01]  /*d320*/  MUFU.EX2 R67, R67 ;  /* 0x0000004300437308 */ /* 0x000ee20000000800 */
[----:B0-----:R-:W-:Y:S01]  /*d330*/  FADD.FTZ R25, R64, R25 ;  /* 0x0000001940197221 */ /* 0x001fe20000010000 */
[----:B-----5:R-:W-:-:S06]  /*d340*/  FADD.FTZ R20, R63, R20 ;  /* 0x000000143f147221 */ /* 0x020fcc0000010000 */
[----:B------:R-:W0:Y:S08]  /*d350*/  MUFU.EX2 R69, R69 ;  /* 0x0000004500457308 */ /* 0x000e300000000800 */
[----:B------:R-:W5:Y:S01]  /*d360*/  MUFU.EX2 R70, R70 ;  /* 0x0000004600467308 */ /* 0x000f620000000800 */
[----:B-1----:R-:W-:Y:S01]  /*d370*/  FADD.FTZ R28, R65, R25 ;  /* 0x00000019411c7221 */ /* 0x002fe20000010000 */
[----:B----4-:R-:W-:-:S06]  /*d380*/  FADD.FTZ R20, R66, R20 ;  /* 0x0000001442147221 */ /* 0x010fcc0000010000 */
[----:B------:R-:W1:Y:S08]  /*d390*/  MUFU.EX2 R72, R72 ;  /* 0x0000004800487308 */ /* 0x000e700000000800 */
[----:B------:R-:W4:Y:S01]  /*d3a0*/  MUFU.EX2 R71, R71 ;  /* 0x0000004700477308 */ /* 0x000f220000000800 */
[----:B---3--:R-:W-:Y:S01]  /*d3b0*/  FADD.FTZ R28, R68, R28 ;  /* 0x0000001c441c7221 */ /* 0x008fe20000010000 */
[----:B------:R-:W-:-:S06]  /*d3c0*/  FADD.FTZ R20, R67, R20 ;  /* 0x0000001443147221 */ /* 0x000fcc0000010000 */
        /* <DEDUP_REMOVED lines=12> */
[----:B------:R-:W3:Y:S01]  /*d490*/  MUFU.EX2 R80, R80 ;  /* 0x0000005000507308 */ /* 0x000ee20000000800 */
[----:B------:R-:W-:-:S07]  /*d4a0*/  F2FP.F16.F32.PACK_AB R12, R41, R40 ;  /* 0x00000028290c723e */ /* 0x000fce00000000ff */
[----:B------:R-:W2:Y:S01]  /*d4b0*/  MUFU.EX2 R79, R79 ;  /* 0x0000004f004f7308 */ /* 0x000ea20000000800 */
[----:B------:R-:W-:Y:S02]  /*d4c0*/  F2FP.F16.F32.PACK_AB R13, R43, R13 ;  /* 0x0000000d2b0d723e */ /* 0x000fe400000000ff */
[----:B------:R-:W-:Y:S02]  /*d4d0*/  F2FP.F16.F32.PACK_AB R14, R14, R44 ;  /* 0x0000002c0e0e723e */ /* 0x000fe400000000ff */
[----:B------:R-:W-:-:S03]  /*d4e0*/  F2FP.F16.F32.PACK_AB R15, R47, R15 ;  /* 0x0000000f2f0f723e */ /* 0x000fc600000000ff */
[----:B------:R-:W2:Y:S01]  /*d4f0*/  MUFU.EX2 R81, R81 ;  /* 0x0000005100517308 */ /* 0x000ea20000000800 */
[----:B0-----:R-:W-:Y:S01]  /*d500*/  FADD.FTZ R28, R76, R28 ;  /* 0x0000001c4c1c7221 */ /* 0x001fe20000010000 */
[----:B-----5:R-:W-:-:S06]  /*d510*/  FADD.FTZ R7, R75, R20 ;  /* 0x000000144b077221 */ /* 0x020fcc0000010000 */
[----:B------:R-:W0:Y:S01]  /*d520*/  MUFU.EX2 R82, R82 ;  /* 0x0000005200527308 */ /* 0x000e220000000800 */
[----:B------:R1:W-:Y:S07]  /*d530*/  STSM.16.M88.4 [R33], R12 ;  /* 0x0000000c21007844 */ /* 0x0003ee0000000200 */
[----:B------:R-:W5:Y:S01]  /*d540*/  MUFU.EX2 R84, R84 ;  /* 0x0000005400547308 */ /* 0x000f620000000800 */
[----:B------:R-:W-:-:S07]  /*d550*/  F2FP.F16.F32.PACK_AB R24, R24, R48 ;  /* 0x000000301818723e */ /* 0x000fce00000000ff */
[----:B------:R-:W5:Y:S01]  /*d560*/  MUFU.EX2 R83, R83 ;  /* 0x0000005300537308 */ /* 0x000f620000000800 */
[----:B-1----:R-:W-:Y:S01]  /*d570*/  FADD.FTZ R13, R77, R28 ;  /* 0x0000001c4d0d7221 */ /* 0x002fe20000010000 */
[----:B----4-:R-:W-:Y:S01]  /*d580*/  FADD.FTZ R14, R78, R7 ;  /* 0x000000074e0e7221 */ /* 0x010fe20000010000 */
[----:B------:R-:W-:Y:S02]  /*d590*/  F2FP.F16.F32.PACK_AB R25, R51, R50 ;  /* 0x000000323319723e */ /* 0x000fe400000000ff */
[----:B------:R-:W-:-:S03]  /*d5a0*/  F2FP.F16.F32.PACK_AB R26, R26, R52 ;  /* 0x000000341a1a723e */ /* 0x000fc600000000ff */
[----:B------:R-:W1:Y:S01]  /*d5b0*/  MUFU.EX2 R85, R85 ;  /* 0x0000005500557308 */ /* 0x000e620000000800 */
[----:B------:R-:W-:Y:S01]  /*d5c0*/  F2FP.F16.F32.PACK_AB R27, R55, R27 ;  /* 0x0000001b371b723e */ /* 0x000fe200000000ff */
[----:B---3--:R-:W-:Y:S01]  /*d5d0*/  FADD.FTZ R20, R80, R13 ;  /* 0x0000000d50147221 */ /* 0x008fe20000010000 */
[----:B--2---:R-:W-:-:S05]  /*d5e0*/  FADD.FTZ R15, R79, R14 ;  /* 0x0000000e4f0f7221 */ /* 0x004fca0000010000 */
[----:B------:R-:W2:Y:S01]  /*d5f0*/  MUFU.EX2 R86, R86 ;  /* 0x0000005600567308 */ /* 0x000ea20000000800 */
[----:B------:R3:W-:Y:S07]  /*d600*/  STSM.16.M88.4 [R117], R24 ;  /* 0x0000001875007844 */ /* 0x0007ee0000000200 */
[----:B------:R-:W4:Y:S08]  /*d610*/  MUFU.EX2 R88, R88 ;  /* 0x0000005800587308 */ /* 0x000f300000000800 */
[----:B------:R-:W4:Y:S01]  /*d620*/  MUFU.EX2 R87, R87 ;  /* 0x0000005700577308 */ /* 0x000f220000000800 */
[----:B---3--:R-:W-:Y:S01]  /*d630*/  FADD.FTZ R25, R81, R20 ;  /* 0x0000001451197221 */ /* 0x008fe20000010000 */
[----:B0-----:R-:W-:-:S06]  /*d640*/  FADD.FTZ R20, R82, R15 ;  /* 0x0000000f52147221 */ /* 0x001fcc0000010000 */
[----:B------:R-:W-:Y:S01]  /*d650*/  MUFU.EX2 R89, R89 ;  /* 0x0000005900597308 */ /* 0x000fe20000000800 */
[----:B-----5:R-:W-:Y:S01]  /*d660*/  FADD.FTZ R24, R84, R25 ;  /* 0x0000001954187221 */ /* 0x020fe20000010000 */
[----:B------:R-:W-:-:S06]  /*d670*/  FADD.FTZ R25, R83, R20 ;  /* 0x0000001453197221 */ /* 0x000fcc0000010000 */
[----:B------:R-:W0:Y:S01]  /*d680*/  MUFU.EX2 R90, R90 ;  /* 0x0000005a005a7308 */ /* 0x000e220000000800 */
[----:B-1----:R-:W-:Y:S01]  /*d690*/  FADD.FTZ R27, R85, R24 ;  /* 0x00000018551b7221 */ /* 0x002fe20000010000 */
[----:B------:R-:W-:-:S06]  /*d6a0*/  F2FP.F16.F32.PACK_AB R4, R57, R56 ;  /* 0x000000383904723e */ /* 0x000fcc00000000ff */
[----:B------:R-:W-:Y:S01]  /*d6b0*/  MUFU.EX2 R92, R92 ;  /* 0x0000005c005c7308 */ /* 0x000fe20000000800 */
[----:B------:R-:W-:Y:S01]  /*d6c0*/  F2FP.F16.F32.PACK_AB R5, R59, R58 ;  /* 0x0000003a3b05723e */ /* 0x000fe200000000ff */
[----:B--2---:R-:W-:Y:S01]  /*d6d0*/  FADD.FTZ R20, R86, R25 ;  /* 0x0000001956147221 */ /* 0x004fe20000010000 */
[----:B------:R-:W-:-:S05]  /*d6e0*/  F2FP.F16.F32.PACK_AB R6, R61, R60 ;  /* 0x0000003c3d06723e */ /* 0x000fca00000000ff */
[----:B------:R-:W1:Y:S01]  /*d6f0*/  MUFU.EX2 R91, R91 ;  /* 0x0000005b005b7308 */ /* 0x000e620000000800 */
[----:B------:R-:W-:Y:S02]  /*d700*/  F2FP.F16.F32.PACK_AB R7, R63, R62 ;  /* 0x0000003e3f07723e */ /* 0x000fe400000000ff */
[----:B------:R-:W-:Y:S02]  /*d710*/  F2FP.F16.F32.PACK_AB R12, R65, R64 ;  /* 0x00000040410c723e */ /* 0x000fe400000000ff */
[----:B------:R-:W-:-:S03]  /*d720*/  F2FP.F16.F32.PACK_AB R13, R67, R66 ;  /* 0x00000042430d723e */ /* 0x000fc600000000ff */
[----:B------:R-:W-:Y:S01]  /*d730*/  MUFU.EX2 R93, R93 ;  /* 0x0000005d005d7308 */ /* 0x000fe20000000800 */
[----:B------:R-:W-:Y:S02]  /*d740*/  F2FP.F16.F32.PACK_AB R14, R69, R68 ;  /* 0x00000044450e723e */ /* 0x000fe400000000ff */
[----:B------:R-:W-:Y:S01]  /*d750*/  F2FP.F16.F32.PACK_AB R15, R71, R70 ;  /* 0x00000046470f723e */ /* 0x000fe200000000ff */
[----:B----4-:R-:W-:-:S04]  /*d760*/  FADD.FTZ R26, R88, R27 ;  /* 0x0000001b581a7221 */ /* 0x010fc80000010000 */
[----:B------:R-:W2:Y:S01]  /*d770*/  MUFU.EX2 R94, R94 ;  /* 0x0000005e005e7308 */ /* 0x000ea20000000800 */
[----:B------:R-:W-:Y:S01]  /*d780*/  FADD.FTZ R27, R87, R20 ;  /* 0x00000014571b7221 */ /* 0x000fe20000010000 */
[----:B------:R0:W-:Y:S06]  /*d790*/  STSM.16.M88.4 [R157+0x24800], R4 ;  /* 0x024800049d007844 */ /* 0x0001ec0000000200 */
[----:B------:R-:W3:Y:S01]  /*d7a0*/  MUFU.EX2 R96, R96 ;  /* 0x0000006000607308 */ /* 0x000ee20000000800 */
[----:B------:R4:W-:Y:S07]  /*d7b0*/  STSM.16.M88.4 [R29], R12 ;  /* 0x0000000c1d007844 */ /* 0x0009ee0000000200 */
[----:B------:R-:W5:Y:S01]  /*d7c0*/  MUFU.EX2 R95, R95 ;  /* 0x0000005f005f7308 */ /* 0x000f620000000800 */
[----:B0-----:R-:W-:-:S07]  /*d7d0*/  FADD.FTZ R4, R90, R27 ;  /* 0x0000001b5a047221 */ /* 0x001fce0000010000 */
[----:B------:R-:W0:Y:S01]  /*d7e0*/  MUFU.EX2 R97, R97 ;  /* 0x0000006100617308 */ /* 0x000e220000000800 */
[----:B----4-:R-:W-:Y:S01]  /*d7f0*/  FADD.FTZ R29, R89, R26 ;  /* 0x0000001a591d7221 */ /* 0x010fe20000010000 */
[----:B-1----:R-:W-:-:S06]  /*d800*/  FADD.FTZ R5, R91, R4 ;  /* 0x000000045b057221 */ /* 0x002fcc0000010000 */
[----:B------:R-:W1:Y:S01]  /*d810*/  MUFU.EX2 R98, R98 ;  /* 0x0000006200627308 */ /* 0x000e620000000800 */
[----:B------:R-:W-:Y:S01]  /*d820*/  FADD.FTZ R6, R92, R29 ;  /* 0x0000001d5c067221 */ /* 0x000fe20000010000 */
[----:B--2---:R-:W-:-:S06]  /*d830*/  FADD.FTZ R12, R94, R5 ;  /* 0x000000055e0c7221 */ /* 0x004fcc0000010000 */
[----:B------:R-:W2:Y:S01]  /*d840*/  MUFU.EX2 R100, R100 ;  /* 0x0000006400647308 */ /* 0x000ea20000000800 */
[----:B------:R-:W-:-:S07]  /*d850*/  FADD.FTZ R7, R93, R6 ;  /* 0x000000065d077221 */ /* 0x000fce0000010000 */
[----:B------:R-:W4:Y:S01]  /*d860*/  MUFU.EX2 R99, R99 ;  /* 0x0000006300637308 */ /* 0x000f220000000800 */
[----:B---3--:R-:W-:Y:S01]  /*d870*/  FADD.FTZ R14, R96, R7 ;  /* 0x00000007600e7221 */ /* 0x008fe20000010000 */
[----:B-----5:R-:W-:-:S06]  /*d880*/  FADD.FTZ R13, R95, R12 ;  /* 0x0000000c5f0d7221 */ /* 0x020fcc0000010000 */
[----:B------:R-:W3:Y:S08]  /*d890*/  MUFU.EX2 R101, R101 ;  /* 0x0000006500657308 */ /* 0x000ef00000000800 */
[----:B------:R-:W5:Y:S01]  /*d8a0*/  MUFU.EX2 R102, R102 ;  /* 0x0000006600667308 */ /* 0x000f620000000800 */
[----:B0-----:R-:W-:Y:S01]  /*d8b0*/  FADD.FTZ R15, R97, R14 ;  /* 0x0000000e610f7221 */ /* 0x001fe20000010000 */
[----:B-1----:R-:W-:-:S06]  /*d8c0*/  FADD.FTZ R12, R98, R13 ;  /* 0x0000000d620c7221 */ /* 0x002fcc0000010000 */
[----:B------:R-:W0:Y:S08]  /*d8d0*/  MUFU.EX2 R104, R104 ;  /* 0x0000006800687308 */ /* 0x000e300000000800 */
[----:B------:R-:W1:Y:S01]  /*d8e0*/  MUFU.EX2 R103, R103 ;  /* 0x0000006700677308 */ /* 0x000e620000000800 */
[----:B--2---:R-:W-:Y:S01]  /*d8f0*/  FADD.FTZ R14, R100, R15 ;  /* 0x0000000f640e7221 */ /* 0x004fe20000010000 */
[----:B----4-:R-:W-:-:S06]  /*d900*/  FADD.FTZ R13, R99, R12 ;  /* 0x0000000c630d7221 */ /* 0x010fcc0000010000 */
[----:B------:R-:W2:Y:S01]  /*d910*/  MUFU.EX2 R105, R105 ;  /* 0x0000006900697308 */ /* 0x000ea20000000800 */
[----:B------:R-:W-:-:S07]  /*d920*/  F2FP.F16.F32.PACK_AB R24, R73, R72 ;  /* 0x000000484918723e */ /* 0x000fce00000000ff */
[----:B------:R-:W4:Y:S01]  /*d930*/  MUFU.EX2 R106, R106 ;  /* 0x0000006a006a7308 */ /* 0x000f220000000800 */
[----:B------:R-:W-:Y:S01]  /*d940*/  F2FP.F16.F32.PACK_AB R25, R75, R74 ;  /* 0x0000004a4b19723e */ /* 0x000fe200000000ff */
[----:B---3--:R-:W-:Y:S01]  /*d950*/  FADD.FTZ R15, R101, R14 ;  /* 0x0000000e650f7221 */ /* 0x008fe20000010000 */
[----:B------:R-:W-:-:S05]  /*d960*/  F2FP.F16.F32.PACK_AB R26, R77, R76 ;  /* 0x0000004c4d1a723e */ /* 0x000fca00000000ff */
[----:B------:R-:W3:Y:S01]  /*d970*/  MUFU.EX2 R108, R108 ;  /* 0x0000006c006c7308 */ /* 0x000ee20000000800 */
[----:B------:R-:W-:Y:S01]  /*d980*/  F2FP.F16.F32.PACK_AB R27, R79, R78 ;  /* 0x0000004e4f1b723e */ /* 0x000fe200000000ff */
[----:B-----5:R-:W-:-:S06]  /*d990*/  FADD.FTZ R20, R102, R13 ;  /* 0x0000000d66147221 */ /* 0x020fcc0000010000 */
[----:B------:R-:W5:Y:S01]  /*d9a0*/  MUFU.EX2 R107, R107 ;  /* 0x0000006b006b7308 */ /* 0x000f620000000800 */
[----:B------:R-:W-:Y:S02]  /*d9b0*/  F2FP.F16.F32.PACK_AB R4, R81, R80 ;  /* 0x000000505104723e */ /* 0x000fe400000000ff */
[----:B------:R-:W-:Y:S02]  /*d9c0*/  F2FP.F16.F32.PACK_AB R5, R83, R82 ;  /* 0x000000525305723e */ /* 0x000fe400000000ff */
[----:B------:R-:W-:-:S03]  /*d9d0*/  F2FP.F16.F32.PACK_AB R6, R85, R84 ;  /* 0x000000545506723e */ /* 0x000fc600000000ff */
[----:B------:R-:W5:Y:S01]  /*d9e0*/  MUFU.EX2 R110, R110 ;  /* 0x0000006e006e7308 */ /* 0x000f620000000800 */
[----:B------:R-:W-:Y:S01]  /*d9f0*/  F2FP.F16.F32.PACK_AB R7, R87, R86 ;  /* 0x000000565707723e */ /* 0x000fe200000000ff */
[----:B------:R1:W-:Y:S01]  /*da00*/  STSM.16.M88.4 [R33+0x6000], R24 ;  /* 0x0060001821007844 */ /* 0x0003e20000000200 */
[----:B0-----:R-:W-:-:S05]  /*da10*/  FADD.FTZ R28, R104, R15 ;  /* 0x0000000f681c7221 */ /* 0x001fca0000010000 */
[----:B------:R-:W0:Y:S01]  /*da20*/  MUFU.EX2 R109, R109 ;  /* 0x0000006d006d7308 */ /* 0x000e220000000800 */
[----:B------:R2:W-:Y:S07]  /*da30*/  STSM.16.M88.4 [R117+0x6000], R4 ;  /* 0x0060000475007844 */ /* 0x0005ee0000000200 */
[----:B------:R-:W0:Y:S01]  /*da40*/  MUFU.EX2 R111, R111 ;  /* 0x0000006f006f7308 */ /* 0x000e220000000800 */
[----:B-1----:R-:W-:-:S07]  /*da50*/  FADD.FTZ R25, R103, R20 ;  /* 0x0000001467197221 */ /* 0x002fce0000010000 */
[----:B------:R-:W1:Y:S01]  /*da60*/  MUFU.EX2 R112, R112 ;  /* 0x0000007000707308 */ /* 0x000e620000000800 */
[----:B--2---:R-:W-:Y:S01]  /*da70*/  FADD.FTZ R5, R105, R28 ;  /* 0x0000001c69057221 */ /* 0x004fe20000010000 */
[----:B----4-:R-:W-:-:S06]  /*da80*/  FADD.FTZ R4, R106, R25 ;  /* 0x000000196a047221 */ /* 0x010fcc0000010000 */
[----:B------:R-:W2:Y:S01]  /*da90*/  MUFU.EX2 R114, R114 ;  /* 0x0000007200727308 */ /* 0x000ea20000000800 */
[----:B---3--:R-:W-:Y:S01]  /*daa0*/  FADD.FTZ R6, R108, R5 ;  /* 0x000000056c067221 */ /* 0x008fe20000010000 */
[----:B-----5:R-:W-:-:S06]  /*dab0*/  FADD.FTZ R5, R107, R4 ;  /* 0x000000046b057221 */ /* 0x020fcc0000010000 */
[----:B------:R-:W3:Y:S01]  /*dac0*/  MUFU.EX2 R113, R113 ;  /* 0x0000007100717308 */ /* 0x000ee20000000800 */
[----:B------:R-:W-:-:S07]  /*dad0*/  FADD.FTZ R4, R110, R5 ;  /* 0x000000056e047221 */ /* 0x000fce0000010000 */
[----:B------:R-:W4:Y:S01]  /*dae0*/  MUFU.EX2 R115, R115 ;  /* 0x0000007300737308 */ /* 0x000f220000000800 */
[----:B0-----:R-:W-:-:S07]  /*daf0*/  FADD.FTZ R7, R109, R6 ;  /* 0x000000066d077221 */ /* 0x001fce0000010000 */
[----:B------:R-:W-:Y:S08]  /*db00*/  MUFU.EX2 R116, R116 ;  /* 0x0000007400747308 */ /* 0x000ff00000000800 */
[----:B------:R-:W0:Y:S08]  /*db10*/  MUFU.EX2 R9, R9 ;  /* 0x0000000900097308 */ /* 0x000e300000000800 */
[----:B------:R-:W-:Y:S08]  /*db20*/  MUFU.EX2 R118, R118 ;  /* 0x0000007600767308 */ /* 0x000ff00000000800 */
[----:B------:R-:W5:Y:S01]  /*db30*/  MUFU.EX2 R119, R119 ;  /* 0x0000007700777308 */ /* 0x000f620000000800 */
[----:B------:R-:W-:Y:S01]  /*db40*/  FADD.FTZ R5, R111, R4 ;  /* 0x000000046f057221 */ /* 0x000fe20000010000 */
[----:B-1----:R-:W-:Y:S01]  /*db50*/  FADD.FTZ R6, R112, R7 ;  /* 0x0000000770067221 */ /* 0x002fe20000010000 */
[----:B------:R-:W-:-:S02]  /*db60*/  F2FP.F16.F32.PACK_AB R96, R97, R96 ;  /* 0x000000606160723e */ /* 0x000fc400000000ff */
[----:B--2---:R-:W-:Y:S01]  /*db70*/  FADD.FTZ R5, R114, R5 ;  /* 0x0000000572057221 */ /* 0x004fe20000010000 */
[----:B------:R-:W-:Y:S01]  /*db80*/  F2FP.F16.F32.PACK_AB R12, R89, R88 ;  /* 0x00000058590c723e */ /* 0x000fe200000000ff */
[----:B---3--:R-:W-:Y:S01]  /*db90*/  FADD.FTZ R7, R113, R6 ;  /* 0x0000000671077221 */ /* 0x008fe20000010000 */
[----:B------:R-:W-:Y:S02]  /*dba0*/  F2FP.F16.F32.PACK_AB R13, R91, R90 ;  /* 0x0000005a5b0d723e */ /* 0x000fe400000000ff */
[----:B------:R-:W-:Y:S02]  /*dbb0*/  F2FP.F16.F32.PACK_AB R14, R93, R92 ;  /* 0x0000005c5d0e723e */ /* 0x000fe400000000ff */
[----:B------:R-:W-:Y:S02]  /*dbc0*/  F2FP.F16.F32.PACK_AB R15, R95, R94 ;  /* 0x0000005e5f0f723e */ /* 0x000fe400000000ff */
[----:B------:R-:W-:Y:S02]  /*dbd0*/  F2FP.F16.F32.PACK_AB R97, R99, R98 ;  /* 0x000000626361723e */ /* 0x000fe400000000ff */
[----:B------:R-:W-:Y:S01]  /*dbe0*/  F2FP.F16.F32.PACK_AB R104, R105, R104 ;  /* 0x000000686968723e */ /* 0x000fe200000000ff */
[----:B----4-:R-:W-:Y:S01]  /*dbf0*/  FADD.FTZ R5, R115, R5 ;  /* 0x0000000573057221 */ /* 0x010fe20000010000 */
        /* <DEDUP_REMOVED lines=8> */
[----:B-----5:R-:W-:Y:S01]  /*dc80*/  F2FP.F16.F32.PACK_AB R115, R119, R118 ;  /* 0x000000767773723e */ /* 0x020fe200000000ff */
        /* <DEDUP_REMOVED lines=9> */
[----:B-1----:R-:W1:Y:S01]  /*dd20*/  FENCE.VIEW.ASYNC.S ;  /* 0x00000000000073c6 */ /* 0x002e620000000000 */
[----:B------:R-:W-:Y:S01]  /*dd30*/  ISETP.GT.AND P2, PT, R8, R30, PT ;  /* 0x0000001e0800720c */ /* 0x000fe20003f44270 */
        /* <DEDUP_REMOVED lines=41> */
[----:B-1----:R-:W-:Y:S01]  /*dfd0*/  NOP ;  /* 0x0000000000007918 */ /* 0x002fe20000000000 */
[----:B0-----:R-:W-:Y:S05]  /*dfe0*/  @P2 BRA `(.L_x_12648) ;  /* 0xffffffd000d42947 */ /* 0x001fea000383ffff */
.L_x_12637:
[----:B------:R-:W-:Y:S05]  /*dff0*/  WARPSYNC.ALL ;  /* 0x0000000000007948 */ /* 0x000fea0003800000 */
[----:B------:R-:W-:Y:S06]  /*e000*/  BAR.ARV 0x8, 0x200 ;  /* 0x0208000000007b1d */ /* 0x000fec0000002000 */
[----:B------:R-:W-:Y:S05]  /*e010*/  @!P0 BRA `(.L_x_12649) ;  /* 0x0000000000048947 */ /* 0x000fea0003800000 */
[----:B------:R-:W-:Y:S01]  /*e020*/  BPT.TRAP 0x1 ;  /* 0x000000040000795c */ /* 0x000fe20000300000 */
.L_x_12649:
[----:B------:R-:W-:Y:S01]  /*e030*/  IMAD R13, R152, 0x8, R2 ;  /* 0x00000008980d7824 */ /* 0x000fe200078e0202 */
[----:B------:R-:W-:-:S04]  /*e040*/  SHF.L.U32 R4, R156, 0x1f, RZ ;  /* 0x0000001f9c047819 */ /* 0x000fc800000006ff */
[----:B------:R0:W1:Y:S01]  /*e050*/  SYNCS.PHASECHK.TRANS64.TRYWAIT P2, [R13+URZ+0x30850], R4 ;  /* 0x030850040d0075a7 */ /* 0x000062000804017f */
[----:B------:R-:W-:Y:S05]  /*e060*/  @!P0 BRA `(.L_x_12650) ;  /* 0x0000000000048947 */ /* 0x000fea0003800000 */
[----:B------:R-:W-:Y:S01]  /*e070*/  BPT.TRAP 0x1 ;  /* 0x000000040000795c */ /* 0x000fe20000300000 */
.L_x_12650:
[----:B------:R-:W2:Y:S02]  /*e080*/  LDL.LU R5, [R1+0x3c] ;  /* 0x00003c0001057983 */ /* 0x000ea40000300800 */
[----:B--2---:R-:W-:Y:S02]  /*e090*/  IMAD R5, R5, 0x2000, R2 ;  /* 0x0000200005057824 */ /* 0x004fe400078e0202 */
[----:B------:R-:W-:Y:S02]  /*e0a0*/  VIADD R2, R2, 0x400 ;  /* 0x0000040002027836 */ /* 0x000fe40000000000 */
[----:B------:R-:W-:-:S03]  /*e0b0*/  VIADD R5, R5, 0x1e800 ;  /* 0x0001e80005057836 */ /* 0x000fc60000000000 */
[----:B------:R-:W-:Y:S02]  /*e0c0*/  SHF.R.U32.HI R2, RZ, 0x4, R2 ;  /* 0x00000004ff027819 */ /* 0x000fe40000011602 */
[----:B------:R-:W-:Y:S02]  /*e0d0*/  SHF.R.U32.HI R5, RZ, 0x4, R5 ;  /* 0x00000004ff057819 */ /* 0x000fe40000011605 */
[----:B------:R-:W-:Y:S02]  /*e0e0*/  LOP3.LUT R7, R2, 0x3fff, RZ, 0xc0, !PT ;  /* 0x00003fff02077812 */ /* 0x000fe400078ec0ff */
[----:B------:R-:W-:Y:S01]  /*e0f0*/  LOP3.LUT R5, R5, 0x3fff, RZ, 0xc0, !PT ;  /* 0x00003fff05057812 */ /* 0x000fe200078ec0ff */
[----:B-1----:R-:W-:Y:S06]  /*e100*/  @P2 BRA `(.L_x_12651) ;  /* 0x0000000000082947 */ /* 0x002fec0003800000 */
[----:B------:R-:W1:Y:S02]  /*e110*/  SYNCS.PHASECHK.TRANS64.TRYWAIT P0, [R13+URZ+0x30850], R4 ;  /* 0x030850040d0075a7 */ /* 0x000e64000800017f */
[----:B-1----:R-:W-:Y:S05]  /*e120*/  @!P0 BRA `(.L_x_12652) ;  /* 0x000000a000bc8947 */ /* 0x002fea0003800000 */
.L_x_12651:
[----:B------:R-:W-:Y:S01]  /*e130*/  LOP3.LUT R2, R5, 0x10000, RZ, 0xfc, !PT ;  /* 0x0001000005027812 */ /* 0x000fe200078efcff */
[----:B01----:R-:W-:Y:S01]  /*e140*/  IMAD R4, R152, 0x600, R7 ;  /* 0x0000060098047824 */ /* 0x003fe200078e0207 */
[----:B------:R-:W2:Y:S01]  /*e150*/  LDL.LU R14, [R1+0x64] ;  /* 0x00006400010e7983 */ /* 0x000ea20000300800 */
[----:B------:R-:W-:Y:S01]  /*e160*/  IMAD.MOV.U32 R5, RZ, RZ, 0x40000040 ;  /* 0x40000040ff057424 */ /* 0x000fe200078e00ff */
[----:B------:R-:W-:Y:S05]  /*e170*/  WARPSYNC.ALL ;  /* 0x0000000000007948 */ /* 0x000fea0003800000 */
[----:B------:R-:W-:Y:S01]  /*e180*/  R2UR UR4, R2 ;  /* 0x00000000020472ca */ /* 0x000fe200000e0000 */
[----:B------:R-:W-:Y:S01]  /*e190*/  WARPGROUP.ARRIVE ;  /* 0x00000000000079c5 */ /* 0x000fe20000000000 */
[C---:B------:R-:W-:Y:S01]  /*e1a0*/  R2UR UR6, R4.reuse ;  /* 0x00000000040672ca */ /* 0x040fe200000e0000 */
[----:B------:R-:W-:Y:S01]  /*e1b0*/  UMOV UR5, 0x40000040 ;  /* 0x4000004000057882 */ /* 0x000fe20000000000 */
[----:B------:R-:W-:Y:S01]  /*e1c0*/  R2UR UR7, R5 ;  /* 0x00000000050772ca */ /* 0x000fe200000e0000 */
[----:B------:R-:W-:Y:S01]  /*e1d0*/  IMAD.MOV.U32 R9, RZ, RZ, 0x40000040 ;  /* 0x40000040ff097424 */ /* 0x000fe200078e00ff */
[----:B------:R-:W-:Y:S01]  /*e1e0*/  IADD3 R8, R4, 0x80, RZ ;  /* 0x0000008004087810 */ /* 0x000fe20007ffe0ff */
[----:B------:R-:W-:Y:S01]  /*e1f0*/  UMOV UR9, 0x40000040 ;  /* 0x4000004000097882 */ /* 0x000fe20000000000 */
[----:B------:R-:W-:Y:S01]  /*e200*/  IMAD.MOV.U32 R5, RZ, RZ, 0x40000040 ;  /* 0x40000040ff057424 */ /* 0x000fe200078e00ff */
[----:B------:R-:W0:Y:S01]  /*e210*/  SHFL.BFLY PT, R7, R6, 0x2, 0x1f ;  /* 0x0c401f0006077f89 */ /* 0x000e2200000e0000 */
[----:B------:R-:W-:Y:S01]  /*e220*/  R2UR UR10, R8 ;  /* 0x00000000080a72ca */ /* 0x000fe200000e0000 */
[----:B------:R-:W-:Y:S01]  /*e230*/  VIADD R8, R4, 0x100 ;  /* 0x0000010004087836 */ /* 0x000fe20000000000 */
[----:B------:R-:W-:Y:S01]  /*e240*/  R2UR UR11, R9 ;  /* 0x00000000090b72ca */ /* 0x000fe200000e0000 */
[----:B------:R-:W-:-:S02]  /*e250*/  IMAD.MOV.U32 R9, RZ, RZ, 0x40000040 ;  /* 0x40000040ff097424 */ /* 0x000fc400078e00ff */
[----:B------:R-:W-:Y:S02]  /*e260*/  IMAD.MOV.U32 R45, RZ, RZ, RZ ;  /* 0x000000ffff2d7224 */ /* 0x000fe400078e00ff */
[----:B------:R-:W-:Y:S01]  /*e270*/  HGMMA.64x64x16.F32 R120, gdesc[UR4].tnspB, R120, gsb0 ;  /* 0x40e00000047879f0 */ /* 0x000fe20008000878 */
[----:B------:R-:W-:Y:S01]  /*e280*/  R2UR UR4, R2 ;  /* 0x00000000020472ca */ /* 0x000fe200000e0000 */
[----:B------:R-:W-:Y:S01]  /*e290*/  UMOV UR5, 0x40000040 ;  /* 0x4000004000057882 */ /* 0x000fe20000000000 */
[----:B------:R-:W-:Y:S01]  /*e2a0*/  R2UR UR7, R5 ;  /* 0x00000000050772ca */ /* 0x000fe200000e0000 */
[----:B------:R-:W-:Y:S02]  /*e2b0*/  VIADD R152, R152, 0x1 ;  /* 0x0000000198987836 */ /* 0x000fe40000000000 */
[----:B------:R-:W-:Y:S02]  /*e2c0*/  IMAD.MOV.U32 R61, RZ, RZ, -0x800000 ;  /* 0xff800000ff3d7424 */ /* 0x000fe400078e00ff */
[----:B------:R-:W-:Y:S01]  /*e2d0*/  IMAD.MOV.U32 R60, RZ, RZ, -0x800000 ;  /* 0xff800000ff3c7424 */ /* 0x000fe200078e00ff */
[----:B------:R-:W-:-:S04]  /*e2e0*/  ISETP.NE.AND P2, PT, R152, 0x2, PT ;  /* 0x000000029800780c */ /* 0x000fc80003f45270 */
[----:B------:R-:W-:Y:S01]  /*e2f0*/  SEL R5, RZ, 0x1, P2 ;  /* 0x00000001ff057807 */ /* 0x000fe20001000000 */
[----:B------:R-:W-:Y:S01]  /*e300*/  UIADD3 UR8, UR4, 0x2, URZ ;  /* 0x0000000204087890 */ /* 0x000fe2000fffe03f */
[----:B------:R-:W-:Y:S01]  /*e310*/  SEL R152, R152, RZ, P2 ;  /* 0x000000ff98987207 */ /* 0x000fe20001000000 */
[----:B0-----:R-:W-:Y:S01]  /*e320*/  FADD.FTZ R7, R7, R6 ;  /* 0x0000000607077221 */ /* 0x001fe20000010000 */
[----:B------:R-:W-:Y:S01]  /*e330*/  IMAD.MOV.U32 R6, RZ, RZ, RZ ;  /* 0x000000ffff067224 */ /* 0x000fe200078e00ff */
[----:B------:R-:W-:-:S03]  /*e340*/  LOP3.LUT R156, R156, R5, RZ, 0x3c, !PT ;  /* 0x000000059c9c7212 */ /* 0x000fc600078e3cff */
[----:B------:R-:W0:Y:S02]  /*e350*/  SHFL.BFLY PT, R2, R7, 0x1, 0x1f ;  /* 0x0c201f0007027f89 */ /* 0x000e2400000e0000 */
[----:B0-----:R-:W-:Y:S01]  /*e360*/  FADD.FTZ R10, R7, R2 ;  /* 0x00000002070a7221 */ /* 0x001fe20000010000 */
[----:B------:R-:W-:-:S04]  /*e370*/  @!P1 IADD3 R7, R13, 0x30860, RZ ;  /* 0x000308600d079810 */ /* 0x000fc80007ffe0ff */
[----:B------:R-:W-:Y:S02]  /*e380*/  FSETP.NE.FTZ.AND P0, PT, R10, RZ, PT ;  /* 0x000000ff0a00720b */ /* 0x000fe40003f15000 */
[----:B------:R-:W-:-:S11]  /*e390*/  @!P1 PRMT R7, RZ, 0x654, R7 ;  /* 0x00000654ff079816 */ /* 0x000fd60000000007 */
[----:B------:R-:W-:Y:S01]  /*e3a0*/  @P0 MUFU.RCP R45, R10 ;  /* 0x0000000a002d0308 */ /* 0x000fe20000001000 */
[----:B------:R-:W-:Y:S01]  /*e3b0*/  @P0 FMUL.FTZ R2, R0, 0.69314718246459960938 ;  /* 0x3f31721800020820 */ /* 0x000fe20000410000 */
[----:B------:R-:W-:Y:S02]  /*e3c0*/  WARPGROUP.DEPBAR.LE gsb0, 0x0 ;  /* 0x00008000000079c5 */ /* 0x000fe40000010000 */
[----:B------:R-:W-:-:S06]  /*e3d0*/  WARPGROUP.ARRIVE ;  /* 0x00000000000079c5 */ /* 0x000fcc0000000000 */
[----:B------:R-:W-:Y:S01]  /*e3e0*/  HGMMA.64x64x16.F32 R120, gdesc[UR8].tnspB, R120, gsb0 ;  /* 0x40e00000087879f0 */ /* 0x000fe20008000878 */
[----:B------:R-:W-:Y:S01]  /*e3f0*/  R2UR UR10, R8 ;  /* 0x00000000080a72ca */ /* 0x000fe200000e0000 */
[----:B------:R-:W-:Y:S01]  /*e400*/  UIADD3 UR8, UR4, 0x4, URZ ;  /* 0x0000000404087890 */ /* 0x000fe2000fffe03f */
[----:B------:R-:W-:Y:S01]  /*e410*/  R2UR UR11, R9 ;  /* 0x00000000090b72ca */ /* 0x000fe200000e0000 */
[----:B------:R-:W-:Y:S01]  /*e420*/  UMOV UR9, 0x40000040 ;  /* 0x4000004000097882 */ /* 0x000fe20000000000 */
[----:B------:R-:W-:Y:S02]  /*e430*/  VIADD R8, R4, 0x180 ;  /* 0x0000018004087836 */ /* 0x000fe40000000000 */
[----:B------:R-:W-:Y:S01]  /*e440*/  IMAD.MOV.U32 R9, RZ, RZ, 0x40000040 ;  /* 0x40000040ff097424 */ /* 0x000fe200078e00ff */
[----:B------:R-:W-:Y:S02]  /*e450*/  WARPGROUP.DEPBAR.LE gsb0, 0x0 ;  /* 0x00008000000079c5 */ /* 0x000fe40000010000 */
[----:B------:R-:W-:-:S06]  /*e460*/  WARPGROUP.ARRIVE ;  /* 0x00000000000079c5 */ /* 0x000fcc0000000000 */
[----:B------:R-:W-:Y:S01]  /*e470*/  HGMMA.64x64x16.F32 R120, gdesc[UR8].tnspB, R120, gsb0 ;  /* 0x40e00000087879f0 */ /* 0x000fe20008000878 */
[----:B------:R-:W-:Y:S01]  /*e480*/  R2UR UR10, R8 ;  /* 0x00000000080a72ca */ /* 0x000fe200000e0000 */
[----:B------:R-:W-:Y:S01]  /*e490*/  UIADD3 UR8, UR4, 0x6, URZ ;  /* 0x0000000604087890 */ /* 0x000fe2000fffe03f */
[----:B------:R-:W-:Y:S01]  /*e4a0*/  R2UR UR11, R9 ;  /* 0x00000000090b72ca */ /* 0x000fe200000e0000 */
[----:B------:R-:W-:Y:S01]  /*e4b0*/  UMOV UR9, 0x40000040 ;  /* 0x4000004000097882 */ /* 0x000fe20000000000 */
[----:B------:R-:W-:Y:S01]  /*e4c0*/  IMAD.MOV.U32 R9, RZ, RZ, 0x40000040 ;  /* 0x40000040ff097424 */ /* 0x000fe200078e00ff */
[----:B------:R-:W-:Y:S01]  /*e4d0*/  IADD3 R8, R4, 0x200, RZ ;  /* 0x0000020004087810 */ /* 0x000fe20007ffe0ff */
[----:B------:R-:W-:Y:S02]  /*e4e0*/  WARPGROUP.DEPBAR.LE gsb0, 0x0 ;  /* 0x00008000000079c5 */ /* 0x000fe40000010000 */
[----:B------:R-:W-:-:S07]  /*e4f0*/  WARPGROUP.ARRIVE ;  /* 0x00000000000079c5 */ /* 0x000fce0000000000 */
[----:B------:R-:W-:Y:S01]  /*e500*/  HGMMA.64x64x16.F32 R120, gdesc[UR8].tnspB, R120, gsb0 ;  /* 0x40e00000087879f0 */ /* 0x000fe20008000878 */
[----:B------:R-:W-:Y:S01]  /*e510*/  R2UR UR10, R8 ;  /* 0x00000000080a72ca */ /* 0x000fe200000e0000 */
[----:B------:R-:W-:Y:S01]  /*e520*/  UIADD3 UR8, UR4, 0x600, URZ ;  /* 0x0000060004087890 */ /* 0x000fe2000fffe03f */
[----:B------:R-:W-:Y:S01]  /*e530*/  R2UR UR11, R9 ;  /* 0x00000000090b72ca */ /* 0x000fe200000e0000 */
[----:B------:R-:W-:Y:S01]  /*e540*/  UMOV UR9, 0x40000040 ;  /* 0x4000004000097882 */ /* 0x000fe20000000000 */
[----:B------:R-:W-:Y:S02]  /*e550*/  VIADD R8, R4, 0x280 ;  /* 0x0000028004087836 */ /* 0x000fe40000000000 */
[----:B------:R-:W-:Y:S02]  /*e560*/  IMAD.MOV.U32 R9, RZ, RZ, 0x40000040 ;  /* 0x40000040ff097424 */ /* 0x000fe400078e00ff */
[----:B--2---:R-:W-:-:S05]  /*e570*/  VIADD R14, R14, 0x1 ;  /* 0x000000010e0e7836 */ /* 0x004fca0000000000 */
[----:B------:R-:W-:Y:S01]  /*e580*/  STL [R1+0x64], R14 ;  /* 0x0000640e01007387 */ /* 0x000fe20000100800 */
        /* <DEDUP_REMOVED lines=44> */
[C---:B------:R-:W-:Y:S01]  /*e850*/  IADD3 R8, R4.reuse, 0x500, RZ ;  /* 0x0000050004087810 */ /* 0x040fe20007ffe0ff */
[----:B------:R-:W-:-:S05]  /*e860*/  VIADD R4, R4, 0x580 ;  /* 0x0000058004047836 */ /* 0x000fca0000000000 */
[----:B------:R-:W-:Y:S01]  /*e870*/  R2UR UR6, R4 ;  /* 0x00000000040672ca */ /* 0x000fe200000e0000 */
[----:B------:R-:W-:Y:S02]  /*e880*/  WARPGROUP.DEPBAR.LE gsb0, 0x0 ;  /* 0x00008000000079c5 */ /* 0x000fe40000010000 */
[----:B------:R-:W-:-:S06]  /*e890*/  WARPGROUP.ARRIVE ;  /* 0x00000000000079c5 */ /* 0x000fcc0000000000 */
[----:B------:R-:W-:Y:S01]  /*e8a0*/  HGMMA.64x64x16.F32 R120, gdesc[UR8].tnspB, R120, gsb0 ;  /* 0x40e00000087879f0 */ /* 0x000fe20008000878 */
[----:B------:R-:W-:Y:S01]  /*e8b0*/  R2UR UR10, R8 ;  /* 0x00000000080a72ca */ /* 0x000fe200000e0000 */
[----:B------:R-:W-:Y:S01]  /*e8c0*/  UIADD3 UR8, UR4, 0xc04, URZ ;  /* 0x00000c0404087890 */ /* 0x000fe2000fffe03f */
[----:B------:R-:W-:Y:S01]  /*e8d0*/  R2UR UR11, R9 ;  /* 0x00000000090b72ca */ /* 0x000fe200000e0000 */
[----:B------:R-:W-:Y:S01]  /*e8e0*/  UMOV UR9, 0x40000040 ;  /* 0x4000004000097882 */ /* 0x000fe20000000000 */
[----:B------:R-:W-:Y:S01]  /*e8f0*/  UIADD3 UR4, UR4, 0xc06, URZ ;  /* 0x00000c0604047890 */ /* 0x000fe2000fffe03f */
[----:B------:R-:W0:Y:S02]  /*e900*/  SHFL.BFLY PT, R9, R20, 0x2, 0x1f ;  /* 0x0c401f0014097f89 */ /* 0x000e2400000e0000 */
[----:B0-----:R-:W-:-:S05]  /*e910*/  FADD.FTZ R9, R9, R20 ;  /* 0x0000001409097221 */ /* 0x001fca0000010000 */
[----:B------:R-:W0:Y:S02]  /*e920*/  SHFL.BFLY PT, R4, R9, 0x1, 0x1f ;  /* 0x0c201f0009047f89 */ /* 0x000e2400000e0000 */
[----:B0-----:R-:W-:Y:S02]  /*e930*/  FADD.FTZ R12, R9, R4 ;  /* 0x00000004090c7221 */ /* 0x001fe40000010000 */
[----:B------:R-:W0:Y:S03]  /*e940*/  @P0 MUFU.LG2 R4, R10 ;  /* 0x0000000a00040308 */ /* 0x000e260000000c00 */
[----:B------:R-:W-:Y:S01]  /*e950*/  FSETP.NE.FTZ.AND P3, PT, R12, RZ, PT ;  /* 0x000000ff0c00720b */ /* 0x000fe20003f75000 */
[----:B------:R-:W-:Y:S02]  /*e960*/  WARPGROUP.DEPBAR.LE gsb0, 0x0 ;  /* 0x00008000000079c5 */ /* 0x000fe40000010000 */
[----:B------:R-:W-:-:S10]  /*e970*/  WARPGROUP.ARRIVE ;  /* 0x00000000000079c5 */ /* 0x000fd40000000000 */
[----:B------:R-:W1:Y:S01]  /*e980*/  @P3 MUFU.LG2 R8, R12 ;  /* 0x0000000c00083308 */ /* 0x000e620000000c00 */
[----:B0-----:R-:W-:Y:S01]  /*e990*/  @P0 FMUL.FTZ R5, R4, 0.69314718246459960938 ;  /* 0x3f31721804050820 */ /* 0x001fe20000410000 */
[----:B------:R-:W-:Y:S01]  /*e9a0*/  @P3 FMUL.FTZ R9, R0, 0.69314718246459960938 ;  /* 0x3f31721800093820 */ /* 0x000fe20000410000 */
[----:B------:R-:W-:Y:S02]  /*e9b0*/  HGMMA.64x64x16.F32 R120, gdesc[UR8].tnspB, R120, gsb0 ;  /* 0x40e00000087879f0 */ /* 0x000fe40008000878 */
[----:B------:R-:W-:Y:S01]  /*e9c0*/  @P0 FFMA.FTZ R61, R2, R3, R5 ;  /* 0x00000003023d0223 */ /* 0x000fe20000010005 */
[----:B------:R-:W-:Y:S02]  /*e9d0*/  PLOP3.LUT P0, PT, PT, PT, PT, 0x8, 0x0 ;  /* 0x000000000000781c */ /* 0x000fe40003f0e170 */
[----:B------:R-:W0:Y:S01]  /*e9e0*/  @P3 MUFU.RCP R6, R12 ;  /* 0x0000000c00063308 */ /* 0x000e220000001000 */
[----:B-1----:R-:W-:-:S04]  /*e9f0*/  @P3 FMUL.FTZ R8, R8, 0.69314718246459960938 ;  /* 0x3f31721808083820 */ /* 0x002fc80000410000 */
[----:B------:R-:W-:Y:S01]  /*ea00*/  @P3 FFMA.FTZ R60, R9, R11, R8 ;  /* 0x0000000b093c3223 */ /* 0x000fe20000010008 */
[----:B------:R-:W-:Y:S02]  /*ea10*/  WARPGROUP.DEPBAR.LE gsb0, 0x0 ;  /* 0x00008000000079c5 */ /* 0x000fe40000010000 */
[----:B------:R-:W-:-:S06]  /*ea20*/  WARPGROUP.ARRIVE ;  /* 0x00000000000079c5 */ /* 0x000fcc0000000000 */
[----:B------:R-:W-:Y:S03]  /*ea30*/  HGMMA.64x64x16.F32 R120, gdesc[UR4].tnspB, R120, gsb0 ;  /* 0x40e00000047879f0 */ /* 0x000fe60008000878 */
        /* <DEDUP_REMOVED lines=34> */
.L_x_12601:
[----:B------:R-:W2:Y:S01]  /*ec60*/  LDL R74, [R1+0x5c] ;  /* 0x00005c00014a7983 */ /* 0x000ea20000100800 */
[----:B------:R-:W-:Y:S05]  /*ec70*/  WARPSYNC.ALL ;  /* 0x0000000000007948 */ /* 0x000fea0003800000 */
[----:B------:R-:W1:Y:S01]  /*ec80*/  S2R R0, SR_TID.X ;  /* 0x0000000000007919 */ /* 0x000e620000002100 */
[----:B------:R-:W3:Y:S01]  /*ec90*/  S2UR UR5, SR_CgaCtaId ;  /* 0x00000000000579c3 */ /* 0x000ee20000008800 */
[----:B------:R-:W-:Y:S01]  /*eca0*/  UMOV UR4, 0x400 ;  /* 0x0000040000047882 */ /* 0x000fe20000000000 */
[----:B------:R-:W-:Y:S01]  /*ecb0*/  BSSY B0, `(.L_x_12653) ;  /* 0x0000249000007945 */ /* 0x000fe20003800000 */
[----:B---3--:R-:W-:-:S06]  /*ecc0*/  ULEA UR4, UR5, UR4, 0x18 ;  /* 0x0000000405047291 */ /* 0x008fcc000f8ec03f */
[----:B------:R-:W-:Y:S01]  /*ecd0*/  MOV R2, UR4 ;  /* 0x0000000400027c02 */ /* 0x000fe20008000f00 */
[----:B------:R-:W-:Y:S01]  /*ece0*/  BAR.SYNC.DEFER_BLOCKING 0x5, 0x200 ;  /* 0x0148000000007b1d */ /* 0x000fe20000010000 */
[----:B-1----:R-:W-:-:S05]  /*ecf0*/  VIADD R75, R0, 0xffffff80 ;  /* 0xffffff80004b7836 */ /* 0x002fca0000000000 */
[----:B------:R-:W-:-:S04]  /*ed00*/  SHF.R.S32.HI R71, RZ, 0x1f, R75 ;  /* 0x0000001fff477819 */ /* 0x000fc8000001144b */
[----:B------:R-:W-:-:S04]  /*ed10*/  LEA.HI R62, R71, R75, RZ, 0x3 ;  /* 0x0000004b473e7211 */ /* 0x000fc800078f18ff */
[----:B------:R-:W-:Y:S02]  /*ed20*/  LOP3.LUT R3, R62, 0xfffffff8, RZ, 0xc0, !PT ;  /* 0xfffffff83e037812 */ /* 0x000fe400078ec0ff */
[----:B------:R-:W-:-:S03]  /*ed30*/  SHF.R.S32.HI R62, RZ, 0x3, R62 ;  /* 0x00000003ff3e7819 */ /* 0x000fc6000001143e */
[----:B------:R-:W-:-:S04]  /*ed40*/  IMAD.IADD R3, R75, 0x1, -R3 ;  /* 0x000000014b037824 */ /* 0x000fc800078e0a03 */
[----:B------:R-:W-:Y:S01]  /*ed50*/  IMAD.SHL.U32 R59, R3, 0x8, RZ ;  /* 0x00000008033b7824 */ /* 0x000fe200078e00ff */
[----:B0-----:R0:W1:Y:S04]  /*ed60*/  LDS.128 R32, [R2+0x308d0] ;  /* 0x0308d00002207984 */ /* 0x0010680000000c00 */
[----:B------:R-:W-:Y:S01]  /*ed70*/  SHF.R.S32.HI R58, RZ, 0x1f, R59 ;  /* 0x0000001fff3a7819 */ /* 0x000fe2000001143b */
[----:B------:R-:W-:Y:S06]  /*ed80*/  BAR.ARV 0x4, 0x200 ;  /* 0x0108000000007b1d */ /* 0x000fec0000002000 */
[----:B--2---:R-:W-:Y:S01]  /*ed90*/  SHF.R.S32.HI R63, RZ, 0x1f, R74 ;  /* 0x0000001fff3f7819 */ /* 0x004fe2000001144a */
[----:B------:R-:W-:-:S03]  /*eda0*/  IMAD.SHL.U32 R66, R74, 0x4, RZ ;  /* 0x000000044a427824 */ /* 0x000fc600078e00ff */
[----:B------:R-:W-:Y:S01]  /*edb0*/  SHF.L.U64.HI R67, R74, 0x2, R63 ;  /* 0x000000024a437819 */ /* 0x000fe2000001023f */
[----:B01----:R-:W-:Y:S06]  /*edc0*/  @P0 BRA `(.L_x_12654) ;  /* 0x0000001800540947 */ /* 0x003fec0003800000 */
[----:B------:R-:W2:Y:S01]  /*edd0*/  LDL R0, [R1+0x78] ;  /* 0x0000780001007983 */ /* 0x000ea20000100800 */
[----:B------:R-:W-:-:S03]  /*ede0*/  ULDC UR4, c[0x0][0xad4] ;  /* 0x0002b50000047ab9 */ /* 0x000fc60000000800 */
[----:B------:R-:W3:Y:S01]  /*edf0*/  LDL.LU R64, [R1+0x60] ;  /* 0x0000600001407983 */ /* 0x000ee20000300800 */
[----:B------:R-:W-:Y:S01]  /*ee00*/  F2FP.F16.F32.PACK_AB R14, R27, R26 ;  /* 0x0000001a1b0e723e */ /* 0x000fe200000000ff */
[----:B------:R-:W-:Y:S01]  /*ee10*/  IMAD.MOV.U32 R32, RZ, RZ, RZ ;  /* 0x000000ffff207224 */ /* 0x000fe200078e00ff */
[----:B------:R-:W0:Y:S01]  /*ee20*/  S2R R5, SR_SWINHI ;  /* 0x0000000000057919 */ /* 0x000e220000002f00 */
[----:B------:R-:W-:Y:S02]  /*ee30*/  MOV R24, R2 ;  /* 0x0000000200187202 */ /* 0x000fe40000000f00 */
[----:B0----5:R-:W-:-:S03]  /*ee40*/  MOV R25, R5 ;  /* 0x0000000500197202 */ /* 0x021fc60000000f00 */
[----:B--2---:R-:W-:-:S03]  /*ee50*/  IMAD.WIDE R10, R0, 0x2, R24 ;  /* 0x00000002000a7825 */ /* 0x004fc600078e0218 */
[C---:B------:R-:W-:Y:S02]  /*ee60*/  IADD3 R65, P0, R10.reuse, 0x60, RZ ;  /* 0x000000600a417810 */ /* 0x040fe40007f1e0ff */
[C---:B------:R-:W-:Y:S02]  /*ee70*/  IADD3 R15, P1, R10.reuse, 0x40, RZ ;  /* 0x000000400a0f7810 */ /* 0x040fe40007f3e0ff */
[----:B------:R-:W-:Y:S01]  /*ee80*/  IADD3 R13, P2, R10, 0x20, RZ ;  /* 0x000000200a0d7810 */ /* 0x000fe20007f5e0ff */
[--C-:B------:R-:W-:Y:S01]  /*ee90*/  IMAD.X R5, RZ, RZ, R11.reuse, P0 ;  /* 0x000000ffff057224 */ /* 0x100fe200000e060b */
[----:B---3--:R-:W-:Y:S01]  /*eea0*/  ISETP.NE.AND P0, PT, R64, RZ, PT ;  /* 0x000000ff4000720c */ /* 0x008fe20003f05270 */
        /* <DEDUP_REMOVED lines=8> */
[----:B------:R-:W-:-:S02]  /*ef30*/  LOP3.LUT R12, R65, 0x380, RZ, 0xc0, !PT ;  /* 0x00000380410c7812 */ /* 0x000fc400078ec0ff */
        /* <DEDUP_REMOVED lines=8> */
[----:B------:R-:W-:Y:S02]  /*efc0*/  MOV R10, R10 ;  /* 0x0000000a000a7202 */ /* 0x000fe40000000f00 */
[----:B------:R-:W-:Y:S02]  /*efd0*/  F2FP.F16.F32.PACK_AB R12, R21, R20 ;  /* 0x00000014150c723e */ /* 0x000fe400000000ff */
[----:B------:R-:W-:Y:S02]  /*efe0*/  F2FP.F16.F32.PACK_AB R13, R43, R42 ;  /* 0x0000002a2b0d723e */ /* 0x000fe400000000ff */
[----:B------:R-:W-:Y:S01]  /*eff0*/  F2FP.F16.F32.PACK_AB R15, R47, R46 ;  /* 0x0000002e2f0f723e */ /* 0x000fe200000000ff */
[----:B------:R-:W-:Y:S01]  /*f000*/  BAR.SYNC.DEFER_BLOCKING 0x1, 0x180 ;  /* 0x0046000000007b1d */ /* 0x000fe20000010000 */
[----:B------:R-:W-:-:S02]  /*f010*/  IADD3.X R9, RZ, R11, RZ, P2, !PT ;  /* 0x0000000bff097210 */ /* 0x000fc400017fe4ff */
[----:B------:R-:W-:Y:S02]  /*f020*/  MOV R68, R6 ;  /* 0x0000000600447202 */ /* 0x000fe40000000f00 */
[----:B------:R-:W-:Y:S02]  /*f030*/  MOV R0, R4 ;  /* 0x0000000400007202 */ /* 0x000fe40000000f00 */
[----:B------:R-:W-:Y:S02]  /*f040*/  MOV R69, R8 ;  /* 0x0000000800457202 */ /* 0x000fe40000000f00 */
[----:B------:R-:W-:Y:S02]  /*f050*/  F2FP.F16.F32.PACK_AB R4, R29, R28 ;  /* 0x0000001c1d04723e */ /* 0x000fe400000000ff */
[----:B------:R-:W-:Y:S02]  /*f060*/  F2FP.F16.F32.PACK_AB R5, R49, R48 ;  /* 0x000000303105723e */ /* 0x000fe400000000ff */
[----:B------:R-:W-:-:S02]  /*f070*/  F2FP.F16.F32.PACK_AB R6, R31, R30 ;  /* 0x0000001e1f06723e */ /* 0x000fc400000000ff */
[----:B------:R-:W-:Y:S02]  /*f080*/  F2FP.F16.F32.PACK_AB R7, R51, R50 ;  /* 0x000000323307723e */ /* 0x000fe400000000ff */
[----:B------:R-:W-:Y:S02]  /*f090*/  F2FP.F16.F32.PACK_AB R8, R37, R36 ;  /* 0x000000242508723e */ /* 0x000fe400000000ff */
[----:B------:R-:W-:Y:S02]  /*f0a0*/  F2FP.F16.F32.PACK_AB R9, R53, R52 ;  /* 0x000000343509723e */ /* 0x000fe400000000ff */
[----:B------:R-:W-:Y:S02]  /*f0b0*/  F2FP.F16.F32.PACK_AB R11, R55, R54 ;  /* 0x00000036370b723e */ /* 0x000fe400000000ff */
[----:B------:R-:W-:Y:S01]  /*f0c0*/  ISETP.NE.U32.AND P3, PT, RZ, UR6, PT ;  /* 0x00000006ff007c0c */ /* 0x000fe2000bf65070 */
[----:B------:R0:W-:Y:S01]  /*f0d0*/  STSM.16.M88.4 [R10], R12 ;  /* 0x0000000c0a007844 */ /* 0x0001e20000000200 */
[----:B------:R-:W-:-:S02]  /*f0e0*/  ISETP.NE.U32.AND P0, PT, RZ, UR4, PT ;  /* 0x00000004ff007c0c */ /* 0x000fc4000bf05070 */
[----:B------:R-:W-:Y:S01]  /*f0f0*/  IADD3 R64, P1, R66, UR4, RZ ;  /* 0x0000000442407c10 */ /* 0x000fe2000ff3e0ff */
[----:B------:R1:W-:Y:S01]  /*f100*/  STSM.16.M88.4 [R69], R4 ;  /* 0x0000000445007844 */ /* 0x0003e20000000200 */
[----:B------:R-:W-:Y:S02]  /*f110*/  ISETP.NE.AND.EX P3, PT, RZ, UR7, PT, P3 ;  /* 0x00000007ff007c0c */ /* 0x000fe4000bf65330 */
[----:B------:R-:W-:Y:S02]  /*f120*/  ISETP.NE.AND.EX P0, PT, RZ, UR5, PT, P0 ;  /* 0x00000005ff007c0c */ /* 0x000fe4000bf05300 */
[----:B------:R-:W-:Y:S02]  /*f130*/  IADD3.X R65, R67, UR5, RZ, P1, !PT ;  /* 0x0000000543417c10 */ /* 0x000fe40008ffe4ff */
[----:B0-----:R-:W-:Y:S02]  /*f140*/  F2FP.F16.F32.PACK_AB R10, R39, R38 ;  /* 0x00000026270a723e */ /* 0x001fe400000000ff */
[----:B------:R-:W-:-:S02]  /*f150*/  F2FP.F16.F32.PACK_AB R12, R41, R40 ;  /* 0x00000028290c723e */ /* 0x000fc400000000ff */
[----:B------:R-:W-:Y:S01]  /*f160*/  F2FP.F16.F32.PACK_AB R13, R57, R56 ;  /* 0x00000038390d723e */ /* 0x000fe200000000ff */
[----:B------:R-:W-:Y:S01]  /*f170*/  STSM.16.M88.4 [R68], R8 ;  /* 0x0000000844007844 */ /* 0x000fe20000000200 */
[----:B------:R-:W-:Y:S02]  /*f180*/  F2FP.F16.F32.PACK_AB R14, R45, R44 ;  /* 0x0000002c2d0e723e */ /* 0x000fe400000000ff */
[----:B------:R-:W-:-:S05]  /*f190*/  F2FP.F16.F32.PACK_AB R15, R151, R150 ;  /* 0x00000096970f723e */ /* 0x000fca00000000ff */
[----:B------:R0:W-:Y:S01]  /*f1a0*/  STSM.16.M88.4 [R0], R12 ;  /* 0x0000000c00007844 */ /* 0x0001e20000000200 */
[----:B------:R-:W-:Y:S01]  /*f1b0*/  BAR.SYNC.DEFER_BLOCKING 0x1, 0x180 ;  /* 0x0046000000007b1d */ /* 0x000fe20000010000 */
[----:B------:R-:W-:-:S05]  /*f1c0*/  @P3 IADD3 R66, P1, R66, UR6, RZ ;  /* 0x0000000642423c10 */ /* 0x000fca000ff3e0ff */
[----:B------:R-:W-:Y:S01]  /*f1d0*/  ULDC UR6, c[0x0][0xa88] ;  /* 0x0002a20000067ab9 */ /* 0x000fe20000000800 */
[----:B------:R-:W-:Y:S01]  /*f1e0*/  @P3 IADD3.X R67, R67, UR7, RZ, P1, !PT ;  /* 0x0000000743433c10 */ /* 0x000fe20008ffe4ff */
[----:B-1----:R-:W-:Y:S01]  /*f1f0*/  IMAD.U32 R69, RZ, RZ, UR6 ;  /* 0x00000006ff457e24 */ /* 0x002fe2000f8e00ff */
[----:B------:R-:W-:Y:S01]  /*f200*/  ISETP.GT.AND P2, PT, R70, 0x1, PT ;  /* 0x000000014600780c */ /* 0x000fe20003f44270 */
[----:B------:R-:W-:Y:S01]  /*f210*/  IMAD.MOV.U32 R4, RZ, RZ, 0x9b8 ;  /* 0x000009b8ff047424 */ /* 0x000fe200078e00ff */
[----:B0-----:R-:W0:Y:S01]  /*f220*/  LDC R0, c[0x0][0xbe8] ;  /* 0x0002fa00ff007b82 */ /* 0x001e220000000800 */
[----:B------:R1:W5:Y:S04]  /*f230*/  @P0 LDG.E R32, desc[UR56][R64.64] ;  /* 0x0000003840200981 */ /* 0x000368000c1e1900 */
[----:B------:R1:W5:Y:S01]  /*f240*/  @P3 LDG.E R69, desc[UR56][R66.64] ;  /* 0x0000003842453981 */ /* 0x000362000c1e1900 */
[----:B------:R-:W-:-:S02]  /*f250*/  SEL R4, R4, 0x978, P2 ;  /* 0x0000097804047807 */ /* 0x000fc40001000000 */
[----:B------:R-:W-:Y:S02]  /*f260*/  LEA.HI R71, R71, R75, RZ, 0x2 ;  /* 0x0000004b47477211 */ /* 0x000fe400078f10ff */
[----:B------:R1:W2:Y:S01]  /*f270*/  LDC.64 R12, c[0x0][R4+0x220] ;  /* 0x00008800040c7b82 */ /* 0x0002a20000000a00 */
[----:B0-----:R-:W-:-:S07]  /*f280*/  ISETP.NE.AND P1, PT, R0, 0x1, PT ;  /* 0x000000010000780c */ /* 0x001fce0003f25270 */
[----:B------:R1:W0:Y:S08]  /*f290*/  LDC.64 R14, c[0x0][R4+0x218] ;  /* 0x00008600040e7b82 */ /* 0x0002300000000a00 */
[----:B------:R1:W3:Y:S01]  /*f2a0*/  LDC.64 R10, c[0x0][R4+0x228] ;  /* 0x00008a00040a7b82 */ /* 0x0002e20000000a00 */
[----:B--2---:R-:W-:Y:S05]  /*f2b0*/  @P3 BRA `(.L_x_12655) ;  /* 0x0000000000103947 */ /* 0x004fea0003800000 */
[----:B------:R-:W-:Y:S05]  /*f2c0*/  @!P0 BRA `(.L_x_12655) ;  /* 0x00000000000c8947 */ /* 0x000fea0003800000 */
[----:B------:R-:W2:Y:S04]  /*f2d0*/  LDG.E R6, desc[UR56][R64.64] ;  /* 0x0000003840067981 */ /* 0x000ea8000c1e1900 */
[----:B-----5:R-:W2:Y:S02]  /*f2e0*/  LDG.E R69, desc[UR56][R64.64+0x4] ;  /* 0x0000043840457981 */ /* 0x020ea4000c1e1900 */
[----:B--2---:R-:W-:-:S07]  /*f2f0*/  IMAD.IADD R69, R69, 0x1, -R6 ;  /* 0x0000000145457824 */ /* 0x004fce00078e0a06 */
.L_x_12655:
[----:B------:R-:W2:Y:S04]  /*f300*/  LDL R76, [R1+0x74] ;  /* 0x00007400014c7983 */ /* 0x000ea80000100800 */
[----:B------:R-:W0:Y:S04]  /*f310*/  LDL R72, [R1+0x58] ;  /* 0x0000580001487983 */ /* 0x000e280000100800 */
[----:B------:R-:W4:Y:S04]  /*f320*/  LDL R73, [R1+0x68] ;  /* 0x0000680001497983 */ /* 0x000f280000100800 */
[----:B------:R-:W3:Y:S01]  /*f330*/  LDL R70, [R1+0x6c] ;  /* 0x00006c0001467983 */ /* 0x000ee20000100800 */
[----:B------:R-:W-:Y:S01]  /*f340*/  LOP3.LUT R71, R71, 0xfffffffc, RZ, 0xc0, !PT ;  /* 0xfffffffc47477812 */ /* 0x000fe200078ec0ff */
[----:B-1----:R-:W1:Y:S01]  /*f350*/  LDC.64 R4, c[0x0][R4+0x210] ;  /* 0x0000840004047b82 */ /* 0x002e620000000a00 */
[----:B------:R-:W-:-:S03]  /*f360*/  ISETP.NE.U32.AND P0, PT, RZ, UR4, PT ;  /* 0x00000004ff007c0c */ /* 0x000fc6000bf05070 */
[----:B------:R-:W-:Y:S01]  /*f370*/  IMAD.IADD R65, R75, 0x1, -R71 ;  /* 0x000000014b417824 */ /* 0x000fe200078e0a47 */
[----:B------:R-:W-:-:S03]  /*f380*/  ISETP.NE.AND.EX P0, PT, RZ, UR5, PT, P0 ;  /* 0x00000005ff007c0c */ /* 0x000fc6000bf05300 */
[----:B------:R-:W1:Y:S01]  /*f390*/  @P1 LDC R64, c[0x0][0xbec] ;  /* 0x0002fb00ff401b82 */ /* 0x000e620000000800 */
[----:B------:R-:W-:Y:S02]  /*f3a0*/  LEA.HI R9, R65, R65, RZ, 0x1 ;  /* 0x0000004141097211 */ /* 0x000fe400078f08ff */
[----:B------:R-:W-:Y:S02]  /*f3b0*/  SEL R8, R74, RZ, !P0 ;  /* 0x000000ff4a087207 */ /* 0x000fe40004000000 */
[----:B------:R-:W-:-:S03]  /*f3c0*/  LOP3.LUT R66, R9, 0x1ffffffe, RZ, 0xc0, !PT ;  /* 0x1ffffffe09427812 */ /* 0x000fc600078ec0ff */
[----:B------:R-:W1:Y:S01]  /*f3d0*/  @P1 LDC R71, c[0x0][0xbf0] ;  /* 0x0002fc00ff471b82 */ /* 0x000e620000000800 */
[----:B------:R-:W-:-:S07]  /*f3e0*/  SEL R63, R63, RZ, !P0 ;  /* 0x000000ff3f3f7207 */ /* 0x000fce0004000000 */
[----:B------:R-:W1:Y:S01]  /*f3f0*/  LDC.64 R6, c[0x0][0xba8] ;  /* 0x0002ea00ff067b82 */ /* 0x000e620000000a00 */
[----:B------:R-:W-:Y:S01]  /*f400*/  IADD3 R66, R65, -R66, RZ ;  /* 0x8000004241427210 */ /* 0x000fe20007ffe0ff */
[-C--:B------:R-:W-:Y:S01]  /*f410*/  IMAD R9, R13, R8.reuse, RZ ;  /* 0x000000080d097224 */ /* 0x080fe200078e02ff */
[----:B------:R-:W1:Y:S03]  /*f420*/  S2R R68, SR_TID.X ;  /* 0x0000000000447919 */ /* 0x000e660000002100 */
[C---:B------:R-:W-:Y:S02]  /*f430*/  IMAD R67, R12.reuse, R63, R9 ;  /* 0x0000003f0c437224 */ /* 0x040fe400078e0209 */
[----:B------:R-:W-:-:S04]  /*f440*/  IMAD.WIDE.U32 R12, R12, R8, RZ ;  /* 0x000000080c0c7225 */ /* 0x000fc800078e00ff */
[----:B------:R-:W-:Y:S01]  /*f450*/  IMAD.IADD R67, R13, 0x1, R67 ;  /* 0x000000010d437824 */ /* 0x000fe200078e0243 */
[----:B-1----:R-:W1:Y:S08]  /*f460*/  @!P2 LDC R6, c[0x0][0xb50] ;  /* 0x0002d400ff06ab82 */ /* 0x002e700000000800 */
[----:B------:R-:W1:Y:S01]  /*f470*/  @!P2 LDC R7, c[0x0][0xb54] ;  /* 0x0002d500ff07ab82 */ /* 0x000e620000000800 */
[----:B------:R-:W-:-:S05]  /*f480*/  VIADD R77, R68, 0xffffff80 ;  /* 0xffffff80444d7836 */ /* 0x000fca0000000000 */
[----:B------:R-:W-:-:S04]  /*f490*/  SHF.R.S32.HI R68, RZ, 0x1f, R77 ;  /* 0x0000001fff447819 */ /* 0x000fc8000001144d */
[----:B------:R-:W-:-:S04]  /*f4a0*/  LEA.HI R68, R68, R77, RZ, 0x7 ;  /* 0x0000004d44447211 */ /* 0x000fc800078f38ff */
[----:B------:R-:W-:-:S05]  /*f4b0*/  LOP3.LUT R68, R68, 0xffffff80, RZ, 0xc0, !PT ;  /* 0xffffff8044447812 */ /* 0x000fca00078ec0ff */
[----:B------:R-:W-:Y:S02]  /*f4c0*/  IMAD.IADD R68, R77, 0x1, -R68 ;  /* 0x000000014d447824 */ /* 0x000fe400078e0a44 */
[----:B--2---:R-:W-:Y:S02]  /*f4d0*/  IMAD R65, R66, 0x8, R76 ;  /* 0x0000000842417824 */ /* 0x004fe400078e024c */
[-C--:B0-----:R-:W-:Y:S02]  /*f4e0*/  IMAD R9, R15, R72.reuse, RZ ;  /* 0x000000480f097224 */ /* 0x081fe400078e02ff */
[----:B------:R-:W-:-:S04]  /*f4f0*/  IMAD.WIDE.U32 R14, R14, R72, RZ ;  /* 0x000000480e0e7225 */ /* 0x000fc800078e00ff */
[----:B----4-:R-:W-:Y:S01]  /*f500*/  IMAD R65, R73, 0xc0, R65 ;  /* 0x000000c049417824 */ /* 0x010fe200078e0241 */
[----:B-----5:R-:W-:Y:S02]  /*f510*/  IADD3 R14, P0, P3, R12, R14, R32 ;  /* 0x0000000e0c0e7210 */ /* 0x020fe40007b1e020 */
[----:B---3--:R-:W-:Y:S01]  /*f520*/  SEL R63, R70, RZ, P2 ;  /* 0x000000ff463f7207 */ /* 0x008fe20001000000 */
[----:B------:R-:W-:-:S04]  /*f530*/  @P1 IMAD.HI.U32 R12, R65, R64, RZ ;  /* 0x00000040410c1227 */ /* 0x000fc800078e00ff */
[----:B------:R-:W-:Y:S01]  /*f540*/  IMAD.MOV.U32 R13, RZ, RZ, R65 ;  /* 0x000000ffff0d7224 */ /* 0x000fe200078e0041 */
[----:B------:R-:W-:Y:S01]  /*f550*/  @P1 SHF.R.U32.HI R13, RZ, R71, R12 ;  /* 0x00000047ff0d1219 */ /* 0x000fe2000001160c */
[----:B------:R-:W-:Y:S02]  /*f560*/  IMAD.IADD R66, R15, 0x1, R9 ;  /* 0x000000010f427824 */ /* 0x000fe400078e0209 */
[-C--:B------:R-:W-:Y:S01]  /*f570*/  IMAD R15, R11, R63.reuse, RZ ;  /* 0x0000003f0b0f7224 */ /* 0x080fe200078e02ff */
[----:B------:R-:W-:Y:S01]  /*f580*/  SHF.R.S32.HI R9, RZ, 0x1f, R32 ;  /* 0x0000001fff097819 */ /* 0x000fe20000011420 */
[----:B------:R-:W-:-:S04]  /*f590*/  IMAD.WIDE.U32 R10, R10, R63, RZ ;  /* 0x0000003f0a0a7225 */ /* 0x000fc800078e00ff */
[----:B------:R-:W-:Y:S01]  /*f5a0*/  IMAD.MOV R63, RZ, RZ, -R13 ;  /* 0x000000ffff3f7224 */ /* 0x000fe200078e0a0d */
[----:B------:R-:W-:Y:S02]  /*f5b0*/  IADD3.X R12, R67, R66, R9, P0, P3 ;  /* 0x00000042430c7210 */ /* 0x000fe400007e6409 */
[----:B------:R-:W-:Y:S02]  /*f5c0*/  IADD3 R15, R11, R15, RZ ;  /* 0x0000000f0b0f7210 */ /* 0x000fe40007ffe0ff */
[----:B------:R-:W-:Y:S02]  /*f5d0*/  IADD3 R10, P0, P3, R13, R14, R10 ;  /* 0x0000000e0d0a7210 */ /* 0x000fe40007b1e00a */
[----:B------:R-:W-:Y:S01]  /*f5e0*/  SHF.R.S32.HI R11, RZ, 0x1f, R13 ;  /* 0x0000001fff0b7819 */ /* 0x000fe2000001140d */
[----:B------:R-:W-:-:S03]  /*f5f0*/  IMAD R13, R0, R63, R65 ;  /* 0x0000003f000d7224 */ /* 0x000fc600078e0241 */
[----:B------:R-:W-:Y:S01]  /*f600*/  IADD3.X R11, R11, R12, R15, P0, P3 ;  /* 0x0000000c0b0b7210 */ /* 0x000fe200007e640f */
[-C--:B------:R-:W-:Y:S01]  /*f610*/  IMAD R5, R5, R13.reuse, RZ ;  /* 0x0000000d05057224 */ /* 0x080fe200078e02ff */
[----:B------:R-:W-:Y:S01]  /*f620*/  SHF.R.S32.HI R15, RZ, 0x1f, R13 ;  /* 0x0000001fff0f7819 */ /* 0x000fe2000001140d */
[----:B------:R-:W-:-:S04]  /*f630*/  IMAD.WIDE.U32 R10, R4, R13, R10 ;  /* 0x0000000d040a7225 */ /* 0x000fc800078e000a */
[----:B------:R-:W-:-:S04]  /*f640*/  IMAD R5, R4, R15, R5 ;  /* 0x0000000f04057224 */ /* 0x000fc800078e0205 */
[----:B------:R-:W-:Y:S01]  /*f650*/  IMAD.IADD R4, R11, 0x1, R5 ;  /* 0x000000010b047824 */ /* 0x000fe200078e0205 */
[----:B-1----:R-:W-:-:S04]  /*f660*/  LEA R11, P0, R10, R6, 0x2 ;  /* 0x000000060a0b7211 */ /* 0x002fc800078010ff */
[----:B------:R-:W-:Y:S01]  /*f670*/  LEA.HI.X R7, R10, R7, R4, 0x2, P0 ;  /* 0x000000070a077211 */ /* 0x000fe200000f1404 */
        /* <DEDUP_REMOVED lines=13> */
[----:B0-----:R-:W0:Y:S01]  /*f750*/  @P1 LDC R13, c[0x0][0xbec] ;  /* 0x0002fb00ff0d1b82 */ /* 0x001e220000000800 */
[----:B------:R-:W-:Y:S01]  /*f760*/  ULDC.64 UR4, c[0x0][0xaa0] ;  /* 0x0002a80000047ab9 */ /* 0x000fe20000000a00 */
[----:B------:R-:W-:Y:S02]  /*f770*/  IMAD R5, R62, 0x40, R59 ;  /* 0x000000403e057824 */ /* 0x000fe400078e023b */
[----:B------:R-:W-:Y:S02]  /*f780*/  IMAD R9, R9, UR4, RZ ;  /* 0x0000000409097c24 */ /* 0x000fe4000f8e02ff */
[----:B------:R-:W-:Y:S02]  /*f790*/  IMAD.WIDE R24, R5, 0x2, R24 ;  /* 0x0000000205187825 */ /* 0x000fe400078e0218 */
[----:B------:R-:W1:Y:S02]  /*f7a0*/  @P1 LDC R14, c[0x0][0xbf0] ;  /* 0x0002fc00ff0e1b82 */ /* 0x000e640000000800 */
[----:B------:R-:W-:Y:S01]  /*f7b0*/  IMAD R9, R32, UR5, R9 ;  /* 0x0000000520097c24 */ /* 0x000fe2000f8e0209 */
[----:B------:R-:W-:Y:S01]  /*f7c0*/  IADD3 R27, P0, R24, 0x1800, RZ ;  /* 0x00001800181b7810 */ /* 0x000fe20007f1e0ff */
[----:B------:R-:W-:Y:S01]  /*f7d0*/  IMAD.WIDE.U32 R10, R32, UR4, RZ ;  /* 0x00000004200a7c25 */ /* 0x000fe2000f8e00ff */
[C---:B------:R-:W-:Y:S01]  /*f7e0*/  IADD3 R29, P2, R24.reuse, 0x3000, RZ ;  /* 0x00003000181d7810 */ /* 0x040fe20007f5e0ff */
[----:B------:R-:W-:Y:S01]  /*f7f0*/  ULDC.64 UR4, c[0x0][0xae8] ;  /* 0x0002ba0000047ab9 */ /* 0x000fe20000000a00 */
[----:B------:R-:W-:Y:S01]  /*f800*/  IADD3 R37, P3, R24, 0x4800, RZ ;  /* 0x0000480018257810 */ /* 0x000fe20007f7e0ff */
[----:B------:R-:W-:Y:S01]  /*f810*/  IMAD R3, R3, 0x30, R62 ;  /* 0x0000003003037824 */ /* 0x000fe200078e023e */
[----:B------:R-:W-:Y:S01]  /*f820*/  LOP3.LUT R26, R27, 0x380, RZ, 0xc0, !PT ;  /* 0x000003801b1a7812 */ /* 0x000fe200078ec0ff */
[----:B------:R-:W-:Y:S01]  /*f830*/  IMAD.IADD R11, R11, 0x1, R9 ;  /* 0x000000010b0b7824 */ /* 0x000fe200078e0209 */
[----:B------:R-:W-:Y:S01]  /*f840*/  LOP3.LUT R28, R29, 0x380, RZ, 0xc0, !PT ;  /* 0x000003801d1c7812 */ /* 0x000fe200078ec0ff */
[----:B------:R-:W-:Y:S01]  /*f850*/  IMAD R12, R73, 0xc0, R3 ;  /* 0x000000c0490c7824 */ /* 0x000fe200078e0203 */
[----:B------:R-:W-:Y:S01]  /*f860*/  LOP3.LUT R36, R37, 0x380, RZ, 0xc0, !PT ;  /* 0x0000038025247812 */ /* 0x000fe200078ec0ff */
[----:B------:R-:W-:Y:S01]  /*f870*/  IMAD.WIDE.U32 R10, R72, UR4, R10 ;  /* 0x00000004480a7c25 */ /* 0x000fe2000f8e000a */
[----:B------:R-:W-:-:S02]  /*f880*/  LOP3.LUT R5, R24, 0x380, RZ, 0xc0, !PT ;  /* 0x0000038018057812 */ /* 0x000fc400078ec0ff */
[----:B------:R-:W-:Y:S01]  /*f890*/  SHF.R.S32.HI R9, RZ, 0x1f, R8 ;  /* 0x0000001fff097819 */ /* 0x000fe20000011408 */
[----:B0-----:R-:W-:Y:S01]  /*f8a0*/  @P1 IMAD.HI.U32 R3, R12, R13, RZ ;  /* 0x0000000d0c031227 */ /* 0x001fe200078e00ff */
[----:B------:R-:W-:Y:S02]  /*f8b0*/  SHF.R.U64 R26, R26, 0x3, RZ ;  /* 0x000000031a1a7819 */ /* 0x000fe400000012ff */
[----:B------:R-:W-:Y:S01]  /*f8c0*/  SHF.R.U64 R28, R28, 0x3, RZ ;  /* 0x000000031c1c7819 */ /* 0x000fe200000012ff */
[----:B------:R-:W-:Y:S01]  /*f8d0*/  IMAD R11, R72, UR5, R11 ;  /* 0x00000005480b7c24 */ /* 0x000fe2000f8e020b */
[----:B------:R-:W-:Y:S01]  /*f8e0*/  SHF.R.U64 R36, R36, 0x3, RZ ;  /* 0x0000000324247819 */ /* 0x000fe200000012ff */
[----:B------:R-:W-:Y:S01]  /*f8f0*/  ULDC.64 UR4, c[0x0][0xaf0] ;  /* 0x0002bc0000047ab9 */ /* 0x000fe20000000a00 */
[----:B------:R-:W-:Y:S01]  /*f900*/  SHF.R.U64 R5, R5, 0x3, RZ ;  /* 0x0000000305057819 */ /* 0x000fe200000012ff */
[----:B------:R-:W-:Y:S01]  /*f910*/  IMAD R9, R9, UR4, RZ ;  /* 0x0000000409097c24 */ /* 0x000fe2000f8e02ff */
[----:B------:R-:W-:Y:S01]  /*f920*/  LOP3.LUT R26, R26, R27, RZ, 0x3c, !PT ;  /* 0x0000001b1a1a7212 */ /* 0x000fe200078e3cff */
[----:B------:R-:W-:Y:S01]  /*f930*/  IMAD.MOV.U32 R13, RZ, RZ, R12 ;  /* 0x000000ffff0d7224 */ /* 0x000fe200078e000c */
[----:B------:R-:W-:Y:S01]  /*f940*/  LOP3.LUT R28, R28, R29, RZ, 0x3c, !PT ;  /* 0x0000001d1c1c7212 */ /* 0x000fe200078e3cff */
[--C-:B------:R-:W-:Y:S01]  /*f950*/  IMAD.X R29, RZ, RZ, R25.reuse, P2 ;  /* 0x000000ffff1d7224 */ /* 0x100fe200010e0619 */
[----:B------:R-:W-:Y:S01]  /*f960*/  LOP3.LUT R36, R36, R37, RZ, 0x3c, !PT ;  /* 0x0000002524247212 */ /* 0x000fe200078e3cff */
[--C-:B------:R-:W-:Y:S01]  /*f970*/  IMAD.X R37, RZ, RZ, R25.reuse, P3 ;  /* 0x000000ffff257224 */ /* 0x100fe200018e0619 */
[----:B------:R-:W-:Y:S01]  /*f980*/  LOP3.LUT R4, R5, R24, RZ, 0x3c, !PT ;  /* 0x0000001805047212 */ /* 0x000fe200078e3cff */
[----:B------:R-:W-:Y:S01]  /*f990*/  IMAD.MOV.U32 R5, RZ, RZ, R25 ;  /* 0x000000ffff057224 */ /* 0x000fe200078e0019 */
[----:B-1----:R-:W-:Y:S01]  /*f9a0*/  @P1 SHF.R.U32.HI R13, RZ, R14, R3 ;  /* 0x0000000eff0d1219 */ /* 0x002fe20000011603 */
[C---:B------:R-:W-:Y:S01]  /*f9b0*/  IMAD R15, R8.reuse, UR5, R9 ;  /* 0x00000005080f7c24 */ /* 0x040fe2000f8e0209 */
[----:B------:R-:W-:Y:S01]  /*f9c0*/  IADD3.X R27, RZ, R25, RZ, P0, !PT ;  /* 0x00000019ff1b7210 */ /* 0x000fe200007fe4ff */
[----:B------:R-:W-:Y:S01]  /*f9d0*/  IMAD.WIDE.U32 R8, R8, UR4, R10 ;  /* 0x0000000408087c25 */ /* 0x000fe2000f8e000a */
[--C-:B------:R-:W-:Y:S01]  /*f9e0*/  SHF.R.S32.HI R10, RZ, 0x1f, R13.reuse ;  /* 0x0000001fff0a7819 */ /* 0x100fe2000001140d */
[----:B------:R-:W5:Y:S01]  /*f9f0*/  LD.E.128 R4, desc[UR56][R4.64] ;  /* 0x0000003804047980 */ /* 0x000f62000c101d00 */
[----:B------:R-:W-:Y:S01]  /*fa00*/  ULDC.64 UR4, c[0x0][0xae0] ;  /* 0x0002b80000047ab9 */ /* 0x000fe20000000a00 */
[----:B------:R-:W-:-:S02]  /*fa10*/  IMAD.MOV R11, RZ, RZ, -R13 ;  /* 0x000000ffff0b7224 */ /* 0x000fc400078e0a0d */
[----:B------:R-:W5:Y:S01]  /*fa20*/  LD.E.128 R24, desc[UR56][R26.64] ;  /* 0x000000381a187980 */ /* 0x000f62000c101d00 */
[----:B------:R-:W-:Y:S01]  /*fa30*/  IADD3 R9, R9, R15, RZ ;  /* 0x0000000f09097210 */ /* 0x000fe20007ffe0ff */
[----:B------:R-:W-:Y:S02]  /*fa40*/  IMAD R11, R0, R11, R12 ;  /* 0x0000000b000b7224 */ /* 0x000fe400078e020c */
[----:B------:R-:W5:Y:S04]  /*fa50*/  LD.E.128 R28, desc[UR56][R28.64] ;  /* 0x000000381c1c7980 */ /* 0x000f68000c101d00 */
[----:B------:R-:W5:Y:S01]  /*fa60*/  LD.E.128 R36, desc[UR56][R36.64] ;  /* 0x0000003824247980 */ /* 0x000f62000c101d00 */
[----:B------:R-:W-:Y:S01]  /*fa70*/  IMAD R10, R10, UR4, RZ ;  /* 0x000000040a0a7c24 */ /* 0x000fe2000f8e02ff */
[----:B------:R-:W-:Y:S01]  /*fa80*/  SHF.R.S32.HI R0, RZ, 0x1f, R11 ;  /* 0x0000001fff007819 */ /* 0x000fe2000001140b */
[C---:B------:R-:W-:Y:S01]  /*fa90*/  IMAD.WIDE.U32 R8, R13.reuse, UR4, R8 ;  /* 0x000000040d087c25 */ /* 0x040fe2000f8e0008 */
[----:B------:R-:W-:Y:S01]  /*faa0*/  @!PT LDS RZ, [RZ] ;  /* 0x00000000fffff984 */ /* 0x000fe20000000800 */
[----:B------:R-:W-:Y:S01]  /*fab0*/  @!PT LDS RZ, [RZ] ;  /* 0x00000000fffff984 */ /* 0x000fe20000000800 */
[----:B------:R-:W-:Y:S01]  /*fac0*/  @!PT LDS RZ, [RZ] ;  /* 0x00000000fffff984 */ /* 0x000fe20000000800 */
[----:B------:R-:W-:Y:S01]  /*fad0*/  @!PT LDS RZ, [RZ] ;  /* 0x00000000fffff984 */ /* 0x000fe20000000800 */
[----:B------:R0:W-:Y:S06]  /*fae0*/  MEMBAR.ALL.CTA ;  /* 0x0000000000007992 */ /* 0x0001ec0000008000 */
[----:B0-----:R-:W0:Y:S01]  /*faf0*/  FENCE.VIEW.ASYNC.S ;  /* 0x00000000000073c6 */ /* 0x001e220000000000 */
[----:B------:R-:W-:Y:S01]  /*fb00*/  IMAD R15, R13, UR5, R10 ;  /* 0x000000050d0f7c24 */ /* 0x000fe2000f8e020a */
[----:B------:R-:W-:Y:S01]  /*fb10*/  ULDC.64 UR4, c[0x0][0xad8] ;  /* 0x0002b60000047ab9 */ /* 0x000fe20000000a00 */
[----:B------:R-:W-:-:S02]  /*fb20*/  VIADD R3, R2, 0x30820 ;  /* 0x0003082002037836 */ /* 0x000fc40000000000 */
[----:B------:R-:W-:Y:S02]  /*fb30*/  IMAD.IADD R9, R9, 0x1, R15 ;  /* 0x0000000109097824 */ /* 0x000fe400078e020f */
[----:B------:R-:W-:Y:S01]  /*fb40*/  IMAD R0, R0, UR4, RZ ;  /* 0x0000000400007c24 */ /* 0x000fe2000f8e02ff */
[----:B------:R-:W-:Y:S01]  /*fb50*/  PRMT R3, RZ, 0x654, R3 ;  /* 0x00000654ff037816 */ /* 0x000fe20000000003 */
[----:B------:R-:W-:-:S04]  /*fb60*/  IMAD.WIDE.U32 R8, R11, UR4, R8 ;  /* 0x000000040b087c25 */ /* 0x000fc8000f8e0008 */
[----:B------:R-:W-:Y:S01]  /*fb70*/  IMAD R41, R11, UR5, R0 ;  /* 0x000000050b297c24 */ /* 0x000fe2000f8e0200 */
[----:B------:R-:W-:Y:S02]  /*fb80*/  ULDC.64 UR4, c[0x0][0xa80] ;  /* 0x0002a00000047ab9 */ /* 0x000fe40000000a00 */
[C---:B------:R-:W-:Y:S01]  /*fb90*/  LEA R40, P0, R8.reuse, UR4, 0x1 ;  /* 0x0000000408287c11 */ /* 0x040fe2000f8008ff */
[----:B------:R-:W-:Y:S01]  /*fba0*/  IMAD.IADD R41, R9, 0x1, R41 ;  /* 0x0000000109297824 */ /* 0x000fe200078e0229 */
[----:B------:R-:W-:Y:S01]  /*fbb0*/  UMOV UR4, 0xffffffff ;  /* 0xffffffff00047882 */ /* 0x000fe20000000000 */
[----:B0-----:R0:W-:Y:S03]  /*fbc0*/  SYNCS.ARRIVE.TRANS64.RED.A1T0 RZ, [R3+URZ], RZ ;  /* 0x000000ff03ff79a7 */ /* 0x0011e6000810043f */
[----:B------:R-:W-:Y:S01]  /*fbd0*/  LEA.HI.X R41, R8, UR5, R41, 0x1, P0 ;  /* 0x0000000508297c11 */ /* 0x000fe200080f0c29 */
[----:B------:R-:W-:Y:S06]  /*fbe0*/  BRA.DIV UR4, `(.L_x_12657) ;  /* 0x0000008a04207947 */ /* 0x000fec000b800000 */
[----:B0-----:R-:W0:Y:S01]  /*fbf0*/  SHFL.IDX PT, R3, R40, RZ, 0x181f ;  /* 0x00181fff28037589 */ /* 0x001e2200000e0000 */
[----:B------:R-:W-:Y:S01]  /*fc00*/  ULDC UR4, c[0x0][0xac8] ;  /* 0x0002b20000047ab9 */ /* 0x000fe20000000800 */
[----:B------:R-:W-:Y:S01]  /*fc10*/  IMAD R42, R73, 0xc0, R62 ;  /* 0x000000c0492a7824 */ /* 0x000fe200078e023e */
[----:B------:R-:W-:Y:S01]  /*fc20*/  ISETP.GE.AND P0, PT, R59, UR4, PT ;  /* 0x000000043b007c0c */ /* 0x000fe2000bf06270 */
[----:B------:R-:W1:Y:S02]  /*fc30*/  SHFL.IDX PT, R9, R40, 0x1, 0x181f ;  /* 0x00381f0028097f89 */ /* 0x000e6400000e0000 */
[C---:B------:R-:W-:Y:S01]  /*fc40*/  VIADD R12, R42.reuse, 0x30 ;  /* 0x000000302a0c7836 */ /* 0x040fe20000000000 */
[CC--:B------:R-:W-:Y:S01]  /*fc50*/  ISETP.GE.OR P2, PT, R42.reuse, R63.reuse, P0 ;  /* 0x0000003f2a00720c */ /* 0x0c0fe20000746670 */
[----:B------:R-:W2:Y:S01]  /*fc60*/  SHFL.IDX PT, R0, R41, RZ, 0x181f ;  /* 0x00181fff29007589 */ /* 0x000ea200000e0000 */
[----:B------:R-:W-:Y:S02]  /*fc70*/  IADD3 R20, R42, 0x60, RZ ;  /* 0x000000602a147810 */ /* 0x000fe40007ffe0ff */
[-C--:B------:R-:W-:Y:S01]  /*fc80*/  ISETP.GE.OR P3, PT, R12, R63.reuse, P0 ;  /* 0x0000003f0c00720c */ /* 0x080fe20000766670 */
[----:B------:R-:W3:Y:S01]  /*fc90*/  SHFL.IDX PT, R14, R40, 0x2, 0x181f ;  /* 0x00581f00280e7f89 */ /* 0x000ee200000e0000 */
[----:B------:R-:W-:-:S03]  /*fca0*/  ISETP.GE.OR P4, PT, R20, R63, P0 ;  /* 0x0000003f1400720c */ /* 0x000fc60000786670 */
[----:B------:R-:W4:Y:S04]  /*fcb0*/  SHFL.IDX PT, R8, R41, 0x1, 0x181f ;  /* 0x00381f0029087f89 */ /* 0x000f2800000e0000 */
[----:B------:R-:W4:Y:S01]  /*fcc0*/  SHFL.IDX PT, R10, R41, 0x2, 0x181f ;  /* 0x00581f00290a7f89 */ /* 0x000f2200000e0000 */
[----:B0-----:R-:W-:-:S03]  /*fcd0*/  @!P2 LEA R32, P5, R59, R3, 0x1 ;  /* 0x000000033b20a211 */ /* 0x001fc600078a08ff */
[C---:B-1----:R-:W-:Y:S02]  /*fce0*/  @!P3 LEA R20, P1, R59.reuse, R9, 0x1 ;  /* 0x000000093b14b211 */ /* 0x042fe400078208ff */
[C-C-:B--2---:R-:W-:Y:S02]  /*fcf0*/  @!P2 LEA.HI.X R3, R59.reuse, R0, R58.reuse, 0x1, P5 ;  /* 0x000000003b03a211 */ /* 0x144fe400028f0c3a */
[----:B------:R-:W0:Y:S01]  /*fd00*/  SHFL.IDX PT, R0, R41, 0x3, 0x181f ;  /* 0x00781f0029007f89 */ /* 0x000e2200000e0000 */
[C---:B---3--:R-:W-:Y:S02]  /*fd10*/  @!P4 LEA R43, P5, R59.reuse, R14, 0x1 ;  /* 0x0000000e3b2bc211 */ /* 0x048fe400078a08ff */
[----:B------:R-:W-:Y:S01]  /*fd20*/  @!P2 IMAD.MOV.U32 R9, RZ, RZ, R3 ;  /* 0x000000ffff09a224 */ /* 0x000fe200078e0003 */
[----:B------:R-:W1:Y:S01]  /*fd30*/  SHFL.IDX PT, R14, R40, 0x3, 0x181f ;  /* 0x00781f00280e7f89 */ /* 0x000e6200000e0000 */
[C---:B----4-:R-:W-:Y:S01]  /*fd40*/  @!P3 LEA.HI.X R21, R59.reuse, R8, R58, 0x1, P1 ;  /* 0x000000083b15b211 */ /* 0x050fe200008f0c3a */
[----:B------:R-:W-:Y:S01]  /*fd50*/  @!P2 IMAD.MOV.U32 R8, RZ, RZ, R32 ;  /* 0x000000ffff08a224 */ /* 0x000fe200078e0020 */
[----:B------:R-:W-:-:S04]  /*fd60*/  @!P4 LEA.HI.X R10, R59, R10, R58, 0x1, P5 ;  /* 0x0000000a3b0ac211 */ /* 0x000fc800028f0c3a */
[----:B-----5:R2:W-:Y:S04]  /*fd70*/  @!P2 ST.E.128 desc[UR56][R8.64], R4 ;  /* 0x000000040800a985 */ /* 0x0205e8000c101d38 */
[----:B------:R3:W-:Y:S01]  /*fd80*/  @!P3 ST.E.128 desc[UR56][R20.64], R24 ;  /* 0x000000181400b985 */ /* 0x0007e2000c101d38 */
[----:B--2---:R-:W-:Y:S02]  /*fd90*/  @!P4 IMAD.MOV.U32 R4, RZ, RZ, R43 ;  /* 0x000000ffff04c224 */ /* 0x004fe400078e002b */
[----:B------:R-:W-:-:S05]  /*fda0*/  @!P4 IMAD.MOV.U32 R5, RZ, RZ, R10 ;  /* 0x000000ffff05c224 */ /* 0x000fca00078e000a */
[----:B01----:R3:W-:Y:S02]  /*fdb0*/  @!P4 ST.E.128 desc[UR56][R4.64], R28 ;  /* 0x0000001c0400c985 */ /* 0x0037e4000c101d38 */
.L_x_12839:
[----:B------:R-:W-:-:S05]  /*fdc0*/  VIADD R42, R42, 0x90 ;  /* 0x000000902a2a7836 */ /* 0x000fca0000000000 */
[----:B------:R-:W-:-:S13]  /*fdd0*/  ISETP.GE.OR P0, PT, R42, R63, P0 ;  /* 0x0000003f2a00720c */ /* 0x000fda0000706670 */
[----:B------:R-:W-:Y:S05]  /*fde0*/  @P0 BRA `(.L_x_12658) ;  /* 0x0000001000d40947 */ /* 0x000fea0003800000 */
[----:B------:R-:W-:-:S04]  /*fdf0*/  LEA R14, P0, R59, R14, 0x1 ;  /* 0x0000000e3b0e7211 */ /* 0x000fc800078008ff */
[----:B------:R-:W-:-:S05]  /*fe00*/  LEA.HI.X R15, R59, R0, R58, 0x1, P0 ;  /* 0x000000003b0f7211 */ /* 0x000fca00000f0c3a */
[----:B------:R4:W-:Y:S01]  /*fe10*/  ST.E.128 desc[UR56][R14.64], R36 ;  /* 0x000000240e007985 */ /* 0x0009e2000c101d38 */
[----:B------:R-:W-:Y:S05]  /*fe20*/  BRA `(.L_x_12658) ;  /* 0x0000001000c47947 */ /* 0x000fea0003800000 */
.L_x_12656:
[----:B------:R-:W-:Y:S01]  /*fe30*/  ULDC.64 UR4, c[0x0][0xb08] ;  /* 0x0002c20000047ab9 */ /* 0x000fe20000000a00 */
[----:B0-----:R-:W0:Y:S01]  /*fe40*/  @P1 LDC R12, c[0x0][0xbec] ;  /* 0x0002fb00ff0c1b82 */ /* 0x001e220000000800 */
[----:B------:R-:W-:Y:S01]  /*fe50*/  IMAD R9, R9, UR4, RZ ;  /* 0x0000000409097c24 */ /* 0x000fe2000f8e02ff */
[----:B------:R-:W-:Y:S01]  /*fe60*/  SHF.R.S32.HI R3, RZ, 0x1f, R8 ;  /* 0x0000001fff037819 */ /* 0x000fe20000011408 */
[----:B------:R-:W-:Y:S01]  /*fe70*/  IMAD.WIDE.U32 R4, R32, UR4, RZ ;  /* 0x0000000420047c25 */ /* 0x000fe2000f8e00ff */
[----:B------:R-:W-:-:S03]  /*fe80*/  ULDC.64 UR6, c[0x0][0xb30] ;  /* 0x0002cc0000067ab9 */ /* 0x000fc60000000a00 */
[----:B------:R-:W-:Y:S01]  /*fe90*/  IMAD R9, R32, UR5, R9 ;  /* 0x0000000520097c24 */ /* 0x000fe2000f8e0209 */
[----:B------:R-:W1:Y:S01]  /*fea0*/  @P1 LDC R11, c[0x0][0xbf0] ;  /* 0x0002fc00ff0b1b82 */ /* 0x000e620000000800 */
[----:B------:R-:W-:-:S03]  /*feb0*/  ULDC.64 UR4, c[0x0][0xb38] ;  /* 0x0002ce0000047ab9 */ /* 0x000fc60000000a00 */
[----:B------:R-:W-:-:S03]  /*fec0*/  IADD3 R5, R5, R9, RZ ;  /* 0x0000000905057210 */ /* 0x000fc60007ffe0ff */
[----:B------:R-:W-:-:S04]  /*fed0*/  IMAD.WIDE.U32 R4, R72, UR4, R4 ;  /* 0x0000000448047c25 */ /* 0x000fc8000f8e0004 */
[----:B------:R-:W-:Y:S01]  /*fee0*/  IMAD R5, R72, UR5, R5 ;  /* 0x0000000548057c24 */ /* 0x000fe2000f8e0205 */
[----:B------:R-:W-:Y:S02]  /*fef0*/  ULDC.64 UR4, c[0x0][0xb40] ;  /* 0x0002d00000047ab9 */ /* 0x000fe40000000a00 */
[----:B------:R-:W-:Y:S02]  /*ff00*/  IMAD R3, R3, UR4, RZ ;  /* 0x0000000403037c24 */ /* 0x000fe4000f8e02ff */
[----:B0-----:R-:W-:-:S04]  /*ff10*/  @P1 IMAD.HI.U32 R12, R65, R12, RZ ;  /* 0x0000000c410c1227 */ /* 0x001fc800078e00ff */
[C---:B------:R-:W-:Y:S02]  /*ff20*/  IMAD R7, R8.reuse, UR5, R3 ;  /* 0x0000000508077c24 */ /* 0x040fe4000f8e0203 */
[----:B------:R-:W-:Y:S01]  /*ff30*/  IMAD.WIDE.U32 R8, R8, UR4, R4 ;  /* 0x0000000408087c25 */ /* 0x000fe2000f8e0004 */
[----:B------:R-:W-:-:S03]  /*ff40*/  ULDC.64 UR4, c[0x0][0xb48] ;  /* 0x0002d20000047ab9 */ /* 0x000fc60000000a00 */
[----:B------:R-:W-:Y:S01]  /*ff50*/  IMAD.MOV.U32 R3, RZ, RZ, R65 ;  /* 0x000000ffff037224 */ /* 0x000fe200078e0041 */
[----:B-1----:R-:W-:Y:S01]  /*ff60*/  @P1 SHF.R.U32.HI R3, RZ, R11, R12 ;  /* 0x0000000bff031219 */ /* 0x002fe2000001160c */
[----:B------:R-:W-:-:S03]  /*ff70*/  IMAD.IADD R9, R9, 0x1, R7 ;  /* 0x0000000109097824 */ /* 0x000fc600078e0207 */
[----:B------:R-:W-:Y:S01]  /*ff80*/  SHF.R.S32.HI R7, RZ, 0x1f, R3 ;  /* 0x0000001fff077819 */ /* 0x000fe20000011403 */
[----:B------:R-:W-:-:S04]  /*ff90*/  IMAD.WIDE.U32 R4, R70, UR4, R8 ;  /* 0x0000000446047c25 */ /* 0x000fc8000f8e0008 */
[----:B------:R-:W-:Y:S02]  /*ffa0*/  IMAD.MOV R9, RZ, RZ, -R3 ;  /* 0x000000ffff097224 */ /* 0x000fe400078e0a03 */
[----:B------:R-:W-:Y:S02]  /*ffb0*/  IMAD R8, R7, UR6, RZ ;  /* 0x0000000607087c24 */ /* 0x000fe4000f8e02ff */
[----:B------:R-:W-:Y:S01]  /*ffc0*/  IMAD R5, R70, UR5, R5 ;  /* 0x0000000546057c24 */ /* 0x000fe2000f8e0205 */
[----:B------:R-:W-:Y:S01]  /*ffd0*/  ULDC.64 UR4, c[0x0][0xb28] ;  /* 0x0002ca0000047ab9 */ /* 0x000fe20000000a00 */
[----:B------:R-:W-:Y:S02]  /*ffe0*/  IMAD R7, R0, R9, R65 ;  /* 0x0000000900077224 */ /* 0x000fe400078e0241 */
[C---:B------:R-:W-:Y:S02]  /*fff0*/  IMAD R9, R3.reuse, UR7, R8 ;  /* 0x0000000703097c24 */ /* 0x040fe4000f8e0208 */
[----:B------:R-:W-:Y:S01]  /*10000*/  IMAD.WIDE.U32 R4, R3, UR6, R4 ;  /* 0x0000000603047c25 */ /* 0x000fe2000f8e0004 */
[----:B------:R-:W-:-:S02]  /*10010*/  SHF.R.S32.HI R3, RZ, 0x1f, R68 ;  /* 0x0000001fff037819 */ /* 0x000fc40000011444 */
[----:B------:R-:W-:Y:S01]  /*10020*/  SHF.R.S32.HI R0, RZ, 0x1f, R7 ;  /* 0x0000001fff007819 */ /* 0x000fe20000011407 */
[----:B------:R-:W-:Y:S01]  /*10030*/  IMAD.IADD R5, R5, 0x1, R9 ;  /* 0x0000000105057824 */ /* 0x000fe200078e0209 */
[----:B------:R-:W-:Y:S01]  /*10040*/  LEA.HI R8, R3, R68, RZ, 0x2 ;  /* 0x0000004403087211 */ /* 0x000fe200078f10ff */
[----:B------:R-:W-:Y:S02]  /*10050*/  VIADD R3, R2, 0x30820 ;  /* 0x0003082002037836 */ /* 0x000fe40000000000 */
[----:B------:R-:W-:Y:S01]  /*10060*/  IMAD R0, R0, UR4, RZ ;  /* 0x0000000400007c24 */ /* 0x000fe2000f8e02ff */
[----:B------:R-:W-:Y:S01]  /*10070*/  LOP3.LUT R9, R8, 0x7ffffffc, RZ, 0xc0, !PT ;  /* 0x7ffffffc08097812 */ /* 0x000fe200078ec0ff */
[C---:B------:R-:W-:Y:S01]  /*10080*/  IMAD.WIDE.U32 R4, R7.reuse, UR4, R4 ;  /* 0x0000000407047c25 */ /* 0x040fe2000f8e0004 */
[----:B------:R-:W-:Y:S02]  /*10090*/  PRMT R8, RZ, 0x654, R3 ;  /* 0x00000654ff087816 */ /* 0x000fe40000000003 */
[----:B------:R-:W-:Y:S01]  /*100a0*/  IADD3 R9, R68, -R9, RZ ;  /* 0x8000000944097210 */ /* 0x000fe20007ffe0ff */
[----:B------:R-:W-:Y:S01]  /*100b0*/  IMAD R3, R7, UR5, R0 ;  /* 0x0000000507037c24 */ /* 0x000fe2000f8e0200 */
[----:B------:R-:W-:Y:S01]  /*100c0*/  ULDC.64 UR4, c[0x0][0xb00] ;  /* 0x0002c00000047ab9 */ /* 0x000fe20000000a00 */
[----:B------:R0:W-:Y:S01]  /*100d0*/  SYNCS.ARRIVE.TRANS64.RED.A1T0 RZ, [R8+URZ], RZ ;  /* 0x000000ff08ff79a7 */ /* 0x0001e2000810043f */
[----:B------:R-:W-:Y:S01]  /*100e0*/  LEA R0, P0, R4, UR4, 0x2 ;  /* 0x0000000404007c11 */ /* 0x000fe2000f8010ff */
[----:B------:R-:W-:Y:S01]  /*100f0*/  IMAD.SHL.U32 R7, R9, 0x2, RZ ;  /* 0x0000000209077824 */ /* 0x000fe200078e00ff */
[----:B------:R-:W-:Y:S01]  /*10100*/  UMOV UR4, 0xffffffff ;  /* 0xffffffff00047882 */ /* 0x000fe20000000000 */
[----:B------:R-:W-:-:S02]  /*10110*/  IMAD.IADD R3, R5, 0x1, R3 ;  /* 0x0000000105037824 */ /* 0x000fc400078e0203 */
[C---:B------:R-:W-:Y:S01]  /*10120*/  VIADD R32, R7.reuse, 0x30 ;  /* 0x0000003007207836 */ /* 0x040fe20000000000 */
[C---:B------:R-:W-:Y:S01]  /*10130*/  IADD3 R65, R7.reuse, 0x10, RZ ;  /* 0x0000001007417810 */ /* 0x040fe20007ffe0ff */
[C---:B------:R-:W-:Y:S01]  /*10140*/  VIADD R60, R7.reuse, 0x38 ;  /* 0x00000038073c7836 */ /* 0x040fe20000000000 */
[----:B------:R-:W-:Y:S01]  /*10150*/  LEA.HI.X R4, R4, UR5, R3, 0x2, P0 ;  /* 0x0000000504047c11 */ /* 0x000fe200080f1403 */
        /* <DEDUP_REMOVED lines=10> */
[----:B------:R-:W-:Y:S01]  /*10200*/  SHF.R.S32.HI R73, RZ, 0x1f, R32 ;  /* 0x0000001fff497819 */ /* 0x000fe20000011420 */
[----:B0-----:R-:W-:Y:S06]  /*10210*/  BRA.DIV UR4, `(.L_x_12659) ;  /* 0x00000086049c7947 */ /* 0x001fec000b800000 */
[----:B------:R0:W1:Y:S04]  /*10220*/  SHFL.IDX PT, R3, R4, RZ, 0x1c1f ;  /* 0x001c1fff04037589 */ /* 0x00006800000e0000 */
[----:B------:R0:W2:Y:S02]  /*10230*/  SHFL.IDX PT, R14, R0, RZ, 0x1c1f ;  /* 0x001c1fff000e7589 */ /* 0x0000a400000e0000 */
.L_x_12842:
[----:B------:R-:W-:Y:S01]  /*10240*/  ISETP.GE.AND P0, PT, R10, R63, PT ;  /* 0x0000003f0a00720c */ /* 0x000fe20003f06270 */
[----:B------:R-:W-:-:S12]  /*10250*/  BSSY B1, `(.L_x_12660) ;  /* 0x0000023000017945 */ /* 0x000fd80003800000 */
[----:B------:R-:W-:Y:S05]  /*10260*/  @P0 BRA `(.L_x_12661) ;  /* 0x0000000000840947 */ /* 0x000fea0003800000 */
[----:B------:R-:W-:Y:S02]  /*10270*/  ULDC UR4, c[0x0][0xac8] ;  /* 0x0002b20000047ab9 */ /* 0x000fe40000000800 */
[----:B------:R-:W-:Y:S02]  /*10280*/  ISETP.GE.AND P3, PT, R7, UR4, PT ;  /* 0x0000000407007c0c */ /* 0x000fe4000bf66270 */
[----:B------:R-:W-:Y:S02]  /*10290*/  ISETP.GE.AND P1, PT, R62, UR4, PT ;  /* 0x000000043e007c0c */ /* 0x000fe4000bf26270 */
[----:B------:R-:W-:Y:S02]  /*102a0*/  ISETP.GE.AND P0, PT, R65, UR4, PT ;  /* 0x0000000441007c0c */ /* 0x000fe4000bf06270 */
[----:B------:R-:W-:-:S07]  /*102b0*/  ISETP.GE.AND P4, PT, R67, UR4, PT ;  /* 0x0000000443007c0c */ /* 0x000fce000bf86270 */
[----:B-1----:R-:W-:Y:S02]  /*102c0*/  @!P3 IMAD.MOV.U32 R15, RZ, RZ, R3 ;  /* 0x000000ffff0fb224 */ /* 0x002fe400078e0003 */
[CC--:B--2---:R-:W-:Y:S01]  /*102d0*/  @!P1 LEA R10, P5, R62.reuse, R14.reuse, 0x2 ;  /* 0x0000000e3e0a9211 */ /* 0x0c4fe200078a10ff */
[----:B------:R-:W-:Y:S01]  /*102e0*/  @!P3 IMAD.WIDE R8, R7, 0x4, R14 ;  /* 0x000000040708b825 */ /* 0x000fe200078e020e */
[----:B------:R-:W-:Y:S02]  /*102f0*/  @!P0 LEA R12, P2, R65, R14, 0x2 ;  /* 0x0000000e410c8211 */ /* 0x000fe400078410ff */
[-C--:B------:R-:W-:Y:S02]  /*10300*/  @!P1 LEA.HI.X R11, R62, R3.reuse, R64, 0x2, P5 ;  /* 0x000000033e0b9211 */ /* 0x080fe400028f1440 */
[----:B------:R1:W-:Y:S01]  /*10310*/  @!P3 ST.E.64 desc[UR56][R8.64], R20 ;  /* 0x000000140800b985 */ /* 0x0003e2000c101b38 */
[----:B------:R-:W-:Y:S02]  /*10320*/  ISETP.GE.AND P3, PT, R69, UR4, PT ;  /* 0x0000000445007c0c */ /* 0x000fe4000bf66270 */
[----:B------:R-:W-:Y:S01]  /*10330*/  @!P0 LEA.HI.X R13, R65, R3, R66, 0x2, P2 ;  /* 0x00000003410d8211 */ /* 0x000fe200010f1442 */
[----:B------:R2:W-:Y:S01]  /*10340*/  @!P1 ST.E.64 desc[UR56][R10.64], R26 ;  /* 0x0000001a0a009985 */ /* 0x0005e2000c101b38 */
[----:B------:R-:W-:-:S02]  /*10350*/  ISETP.GE.AND P2, PT, R71, UR4, PT ;  /* 0x0000000447007c0c */ /* 0x000fc4000bf46270 */
[CC--:B------:R-:W-:Y:S01]  /*10360*/  @!P4 LEA R24, P5, R67.reuse, R14.reuse, 0x2 ;  /* 0x0000000e4318c211 */ /* 0x0c0fe200078a10ff */
[----:B------:R3:W-:Y:S01]  /*10370*/  @!P0 ST.E.64 desc[UR56][R12.64], R28 ;  /* 0x0000001c0c008985 */ /* 0x0007e2000c101b38 */
[----:B------:R-:W-:Y:S02]  /*10380*/  ISETP.GE.AND P1, PT, R32, UR4, PT ;  /* 0x0000000420007c0c */ /* 0x000fe4000bf26270 */
[----:B------:R-:W-:Y:S02]  /*10390*/  ISETP.GE.AND P0, PT, R60, UR4, PT ;  /* 0x000000043c007c0c */ /* 0x000fe4000bf06270 */
[----:B------:R-:W-:Y:S02]  /*103a0*/  @!P4 LEA.HI.X R25, R67, R3, R68, 0x2, P5 ;  /* 0x000000034319c211 */ /* 0x000fe400028f1444 */
[----:B------:R-:W-:-:S03]  /*103b0*/  @!P3 LEA R58, P5, R69, R14, 0x2 ;  /* 0x0000000e453ab211 */ /* 0x000fc600078a10ff */
[----:B------:R3:W-:Y:S01]  /*103c0*/  @!P4 ST.E.64 desc[UR56][R24.64], R30 ;  /* 0x0000001e1800c985 */ /* 0x0007e2000c101b38 */
[-C--:B-1----:R-:W-:Y:S02]  /*103d0*/  @!P2 LEA R8, P4, R71, R14.reuse, 0x2 ;  /* 0x0000000e4708a211 */ /* 0x082fe400078810ff */
[-C--:B------:R-:W-:Y:S02]  /*103e0*/  @!P3 LEA.HI.X R59, R69, R3.reuse, R70, 0x2, P5 ;  /* 0x00000003453bb211 */ /* 0x080fe400028f1446 */
[-C--:B--2---:R-:W-:Y:S02]  /*103f0*/  @!P1 LEA R10, P5, R32, R14.reuse, 0x2 ;  /* 0x0000000e200a9211 */ /* 0x084fe400078a10ff */
        /* <DEDUP_REMOVED lines=8> */
.L_x_12661:
[----:B------:R-:W-:Y:S05]  /*10480*/  BSYNC B1 ;  /* 0x0000000000017941 */ /* 0x000fea0003800000 */
.L_x_12660:
[----:B------:R-:W-:-:S03]  /*10490*/  UMOV UR4, 0xffffffff ;  /* 0xffffffff00047882 */ /* 0x000fc60000000000 */
[----:B------:R-:W-:Y:S05]  /*104a0*/  BRA.DIV UR4, `(.L_x_12662) ;  /* 0x00000086042c7947 */ /* 0x000fea000b800000 */
[----:B-1----:R1:W4:Y:S04]  /*104b0*/  SHFL.IDX PT, R3, R4, 0x1, 0x1c1f ;  /* 0x003c1f0004037f89 */ /* 0x00232800000e0000 */
[----:B--23--:R1:W2:Y:S02]  /*104c0*/  SHFL.IDX PT, R14, R0, 0x1, 0x1c1f ;  /* 0x003c1f00000e7f89 */ /* 0x00c2a400000e0000 */
.L_x_12846:
[----:B------:R-:W-:-:S13]  /*104d0*/  ISETP.GE.AND P0, PT, R6, R63, PT ;  /* 0x0000003f0600720c */ /* 0x000fda0003f06270 */
[----:B------:R-:W-:Y:S05]  /*104e0*/  @P0 BRA `(.L_x_12658) ;  /* 0x0000000c00140947 */ /* 0x000fea0003800000 */
[----:B------:R-:W-:Y:S02]  /*104f0*/  ULDC UR4, c[0x0][0xac8] ;  /* 0x0002b20000047ab9 */ /* 0x000fe40000000800 */
[----:B------:R-:W-:Y:S02]  /*10500*/  ISETP.GE.AND P4, PT, R7, UR4, PT ;  /* 0x0000000407007c0c */ /* 0x000fe4000bf86270 */
[----:B------:R-:W-:Y:S02]  /*10510*/  ISETP.GE.AND P5, PT, R62, UR4, PT ;  /* 0x000000043e007c0c */ /* 0x000fe4000bfa6270 */
[----:B------:R-:W-:Y:S02]  /*10520*/  ISETP.GE.AND P0, PT, R65, UR4, PT ;  /* 0x0000000441007c0c */ /* 0x000fe4000bf06270 */
[----:B------:R-:W-:Y:S02]  /*10530*/  ISETP.GE.AND P1, PT, R67, UR4, PT ;  /* 0x0000000443007c0c */ /* 0x000fe4000bf26270 */
[----:B------:R-:W-:-:S05]  /*10540*/  ISETP.GE.AND P2, PT, R69, UR4, PT ;  /* 0x0000000445007c0c */ /* 0x000fca000bf46270 */
[----:B----4-:R-:W-:Y:S02]  /*10550*/  @!P4 IMAD.MOV.U32 R15, RZ, RZ, R3 ;  /* 0x000000ffff0fc224 */ /* 0x010fe400078e0003 */
        /* <DEDUP_REMOVED lines=9> */
[----:B------:R-:W-:Y:S02]  /*105f0*/  ISETP.GE.AND P4, PT, R32, UR4, PT ;  /* 0x0000000420007c0c */ /* 0x000fe4000bf86270 */
[-C--:B------:R-:W-:Y:S01]  /*10600*/  @!P1 LEA.HI.X R11, R67, R3.reuse, R68, 0x2, P5 ;  /* 0x00000003430b9211 */ /* 0x080fe200028f1444 */
[----:B------:R1:W-:Y:S01]  /*10610*/  @!P0 ST.E.64 desc[UR56][R8.64], R48 ;  /* 0x0000003008008985 */ /* 0x0003e2000c101b38 */
[C---:B------:R-:W-:Y:S02]  /*10620*/  @!P2 LEA R12, P5, R69.reuse, R14, 0x2 ;  /* 0x0000000e450ca211 */ /* 0x040fe400078a10ff */
[----:B------:R-:W-:Y:S01]  /*10630*/  ISETP.GE.AND P0, PT, R60, UR4, PT ;  /* 0x000000043c007c0c */ /* 0x000fe2000bf06270 */
[----:B------:R1:W-:Y:S01]  /*10640*/  @!P1 ST.E.64 desc[UR56][R10.64], R50 ;  /* 0x000000320a009985 */ /* 0x0003e2000c101b38 */
[----:B------:R-:W-:-:S02]  /*10650*/  @!P2 LEA.HI.X R13, R69, R3, R70, 0x2, P5 ;  /* 0x00000003450da211 */ /* 0x000fc400028f1446 */
[----:B------:R-:W-:-:S03]  /*10660*/  @!P3 LEA R20, P5, R71, R14, 0x2 ;  /* 0x0000000e4714b211 */ /* 0x000fc600078a10ff */
[----:B------:R1:W-:Y:S01]  /*10670*/  @!P2 ST.E.64 desc[UR56][R12.64], R52 ;  /* 0x000000340c00a985 */ /* 0x0003e2000c101b38 */
[----:B------:R-:W-:Y:S02]  /*10680*/  @!P3 LEA.HI.X R21, R71, R3, R72, 0x2, P5 ;  /* 0x000000034715b211 */ /* 0x000fe400028f1448 */
[----:B0-----:R-:W-:-:S03]  /*10690*/  @!P4 LEA R4, P5, R32, R14, 0x2 ;  /* 0x0000000e2004c211 */ /* 0x001fc600078a10ff */
[----:B------:R1:W-:Y:S01]  /*106a0*/  @!P3 ST.E.64 desc[UR56][R20.64], R54 ;  /* 0x000000361400b985 */ /* 0x0003e2000c101b38 */
[----:B------:R-:W-:-:S05]  /*106b0*/  @!P4 LEA.HI.X R5, R32, R3, R73, 0x2, P5 ;  /* 0x000000032005c211 */ /* 0x000fca00028f1449 */
[----:B------:R1:W-:Y:S01]  /*106c0*/  @!P4 ST.E.64 desc[UR56][R4.64], R56 ;  /* 0x000000380400c985 */ /* 0x0003e2000c101b38 */
[----:B------:R-:W-:Y:S05]  /*106d0*/  @P0 BRA `(.L_x_12658) ;  /* 0x0000000800980947 */ /* 0x000fea0003800000 */
[----:B------:R-:W-:-:S04]  /*106e0*/  LEA R14, P0, R60, R14, 0x2 ;  /* 0x0000000e3c0e7211 */ /* 0x000fc800078010ff */
[----:B------:R-:W-:-:S05]  /*106f0*/  LEA.HI.X R15, R60, R3, R61, 0x2, P0 ;  /* 0x000000033c0f7211 */ /* 0x000fca00000f143d */
[----:B------:R0:W-:Y:S01]  /*10700*/  ST.E.64 desc[UR56][R14.64], R150 ;  /* 0x000000960e007985 */ /* 0x0001e2000c101b38 */
[----:B------:R-:W-:Y:S05]  /*10710*/  BRA `(.L_x_12658) ;  /* 0x0000000800887947 */ /* 0x000fea0003800000 */
.L_x_12654:
[----:B------:R-:W2:Y:S01]  /*10720*/  LDL R8, [R1+0x60] ;  /* 0x0000600001087983 */ /* 0x000ea20000100800 */
[----:B------:R-:W-:Y:S01]  /*10730*/  ULDC.64 UR6, c[0x0][0xc08] ;  /* 0x0003020000067ab9 */ /* 0x000fe20000000a00 */
[----:B------:R-:W-:Y:S01]  /*10740*/  ULDC.64 UR4, c[0x0][0xc00] ;  /* 0x0003000000047ab9 */ /* 0x000fe20000000a00 */
[----:B------:R-:W-:Y:S02]  /*10750*/  ISETP.NE.U32.AND P1, PT, RZ, UR6, PT ;  /* 0x00000006ff007c0c */ /* 0x000fe4000bf25070 */
[----:B------:R-:W-:Y:S02]  /*10760*/  ISETP.NE.U32.AND P0, PT, RZ, UR4, PT ;  /* 0x00000004ff007c0c */ /* 0x000fe4000bf05070 */
[----:B------:R-:W-:Y:S02]  /*10770*/  ISETP.NE.AND.EX P1, PT, RZ, UR7, PT, P1 ;  /* 0x00000007ff007c0c */ /* 0x000fe4000bf25310 */
[----:B------:R-:W-:Y:S02]  /*10780*/  IADD3 R4, P2, R66, UR4, RZ ;  /* 0x0000000442047c10 */ /* 0x000fe4000ff5e0ff */
[----:B------:R-:W-:-:S02]  /*10790*/  ISETP.NE.AND.EX P0, PT, RZ, UR5, PT, P0 ;  /* 0x00000005ff007c0c */ /* 0x000fc4000bf05300 */
[----:B------:R-:W-:Y:S01]  /*107a0*/  IADD3.X R5, R67, UR5, RZ, P2, !PT ;  /* 0x0000000543057c10 */ /* 0x000fe200097fe4ff */
[----:B------:R-:W-:Y:S01]  /*107b0*/  ULDC UR4, c[0x0][0xa88] ;  /* 0x0002a20000047ab9 */ /* 0x000fe20000000800 */
[----:B-----5:R-:W-:Y:S01]  /*107c0*/  MOV R25, RZ ;  /* 0x000000ff00197202 */ /* 0x020fe20000000f00 */
[----:B------:R-:W-:-:S04]  /*107d0*/  IMAD.U32 R21, RZ, RZ, UR4 ;  /* 0x00000004ff157e24 */ /* 0x000fc8000f8e00ff */
[----:B------:R-:W-:-:S04]  /*107e0*/  @P1 IADD3 R6, P2, R66, UR6, RZ ;  /* 0x0000000642061c10 */ /* 0x000fc8000ff5e0ff */
[----:B------:R-:W-:Y:S01]  /*107f0*/  @P1 IADD3.X R7, R67, UR7, RZ, P2, !PT ;  /* 0x0000000743071c10 */ /* 0x000fe200097fe4ff */
[----:B------:R0:W5:Y:S04]  /*10800*/  @P0 LDG.E R25, desc[UR56][R4.64] ;  /* 0x0000003804190981 */ /* 0x000168000c1e1900 */
[----:B------:R0:W5:Y:S01]  /*10810*/  @P1 LDG.E R21, desc[UR56][R6.64] ;  /* 0x0000003806151981 */ /* 0x000162000c1e1900 */
[----:B------:R-:W-:Y:S02]  /*10820*/  ISETP.GT.AND P3, PT, R75, 0xbf, PT ;  /* 0x000000bf4b00780c */ /* 0x000fe40003f64270 */
[----:B--2---:R-:W-:-:S13]  /*10830*/  ISETP.NE.AND P2, PT, R8, RZ, PT ;  /* 0x000000ff0800720c */ /* 0x004fda0003f45270 */
[----:B------:R-:W1:Y:S02]  /*10840*/  @!P2 LDC R8, c[0x0][0xad4] ;  /* 0x0002b500ff08ab82 */ /* 0x000e640000000800 */
[----:B-1----:R0:W-:Y:S01]  /*10850*/  @!P2 STL [R1+0x60], R8 ;  /* 0x000060080100a387 */ /* 0x0021e20000100800 */
[----:B------:R-:W-:Y:S01]  /*10860*/  ISETP.GT.AND P2, PT, R8, 0x1, PT ;  /* 0x000000010800780c */ /* 0x000fe20003f44270 */
[----:B------:R-:W-:-:S12]  /*10870*/  @P1 BRA `(.L_x_12663) ;  /* 0x0000000000101947 */ /* 0x000fd80003800000 */
[----:B------:R-:W-:Y:S05]  /*10880*/  @!P0 BRA `(.L_x_12663) ;  /* 0x00000000000c8947 */ /* 0x000fea0003800000 */
[----:B------:R-:W2:Y:S04]  /*10890*/  LDG.E R0, desc[UR56][R4.64] ;  /* 0x0000003804007981 */ /* 0x000ea8000c1e1900 */
[----:B-----5:R-:W2:Y:S02]  /*108a0*/  LDG.E R21, desc[UR56][R4.64+0x4] ;  /* 0x0000043804157981 */ /* 0x020ea4000c1e1900 */
[----:B--2---:R-:W-:-:S07]  /*108b0*/  IMAD.IADD R21, R21, 0x1, -R0 ;  /* 0x0000000115157824 */ /* 0x004fce00078e0a00 */
.L_x_12663:
[----:B------:R-:W-:Y:S01]  /*108c0*/  BSSY B1, `(.L_x_12664) ;  /* 0x000003a000017945 */ /* 0x000fe20003800000 */
[----:B------:R-:W-:Y:S02]  /*108d0*/  SEL R37, R74, RZ, !P0 ;  /* 0x000000ff4a257207 */ /* 0x000fe40004000000 */
[----:B------:R-:W-:Y:S02]  /*108e0*/  SEL R63, R63, RZ, !P0 ;  /* 0x000000ff3f3f7207 */ /* 0x000fe40004000000 */
[----:B-----5:R-:W-:Y:S01]  /*108f0*/  SHF.R.S32.HI R24, RZ, 0x1f, R25 ;  /* 0x0000001fff187819 */ /* 0x020fe20000011419 */
[----:B------:R-:W-:Y:S06]  /*10900*/  @P3 BRA `(.L_x_12665) ;  /* 0x0000000000d43947 */ /* 0x000fec0003800000 */
[----:B------:R-:W2:Y:S01]  /*10910*/  LDL R0, [R1+0x68] ;  /* 0x0000680001007983 */ /* 0x000ea20000100800 */
[----:B------:R-:W1:Y:S01]  /*10920*/  LDC R26, c[0x0][0xbe8] ;  /* 0x0002fa00ff1a7b82 */ /* 0x000e620000000800 */
[----:B0-----:R-:W2:Y:S02]  /*10930*/  S2R R4, SR_TID.X ;  /* 0x0000000000047919 */ /* 0x001ea40000002100 */
[----:B--2---:R-:W-:Y:S02]  /*10940*/  IMAD R0, R0, 0xc0, R4 ;  /* 0x000000c000007824 */ /* 0x004fe400078e0204 */
[----:B-1----:R-:W-:Y:S02]  /*10950*/  IMAD R4, R21, R26, RZ ;  /* 0x0000001a15047224 */ /* 0x002fe400078e02ff */
        /* <DEDUP_REMOVED lines=26> */
[----:B------:R-:W-:Y:S01]  /*10b00*/  IMAD.WIDE.U32 R14, R10, R37, RZ ;  /* 0x000000250a0e7225 */ /* 0x000fe200078e00ff */
[----:B------:R-:W-:-:S03]  /*10b10*/  IADD3 R29, R9, R29, RZ ;  /* 0x0000001d091d7210 */ /* 0x000fc60007ffe0ff */
        /* <DEDUP_REMOVED lines=20> */
.L_x_12665:
[----:B------:R-:W-:Y:S05]  /*10c60*/  BSYNC B1 ;  /* 0x0000000000017941 */ /* 0x000fea0003800000 */
.L_x_12664:
[----:B------:R-:W-:Y:S05]  /*10c70*/  @P2 BRA `(.L_x_12658) ;  /* 0x0000000400302947 */ /* 0x000fea0003800000 */
[----:B------:R-:W2:Y:S01]  /*10c80*/  LDL.LU R12, [R1+0x58] ;  /* 0x00005800010c7983 */ /* 0x000ea20000300800 */
[----:B------:R-:W3:Y:S01]  /*10c90*/  LDC R10, c[0x0][0xbe8] ;  /* 0x0002fa00ff0a7b82 */ /* 0x000ee20000000800 */
[----:B------:R-:W-:Y:S01]  /*10ca0*/  ULDC.64 UR4, c[0x0][0xaa0] ;  /* 0x0002a80000047ab9 */ /* 0x000fe20000000a00 */
[----:B------:R-:W-:Y:S01]  /*10cb0*/  IMAD R3, R3, 0x30, R62 ;  /* 0x0000003003037824 */ /* 0x000fe200078e023e */
[----:B------:R-:W4:Y:S01]  /*10cc0*/  LDL R26, [R1+0x68] ;  /* 0x00006800011a7983 */ /* 0x000f220000100800 */
[----:B------:R-:W-:Y:S01]  /*10cd0*/  IMAD R0, R24, UR4, RZ ;  /* 0x0000000418007c24 */ /* 0x000fe2000f8e02ff */
[----:B------:R-:W-:Y:S01]  /*10ce0*/  ULDC.64 UR6, c[0x0][0xaf0] ;  /* 0x0002bc0000067ab9 */ /* 0x000fe20000000a00 */
[----:B01----:R-:W-:-:S04]  /*10cf0*/  IMAD.WIDE.U32 R4, R25, UR4, RZ ;  /* 0x0000000419047c25 */ /* 0x003fc8000f8e00ff */
[----:B------:R-:W-:Y:S01]  /*10d00*/  IMAD R7, R25, UR5, R0 ;  /* 0x0000000519077c24 */ /* 0x000fe2000f8e0200 */
[----:B------:R-:W-:Y:S01]  /*10d10*/  ULDC.64 UR4, c[0x0][0xae8] ;  /* 0x0002ba0000047ab9 */ /* 0x000fe20000000a00 */
[----:B------:R-:W-:-:S03]  /*10d20*/  IMAD R6, R63, UR6, RZ ;  /* 0x000000063f067c24 */ /* 0x000fc6000f8e02ff */
[----:B------:R-:W-:Y:S02]  /*10d30*/  IADD3 R5, R5, R7, RZ ;  /* 0x0000000705057210 */ /* 0x000fe40007ffe0ff */
[----:B---3--:R-:W-:-:S13]  /*10d40*/  ISETP.NE.AND P0, PT, R10, 0x1, PT ;  /* 0x000000010a00780c */ /* 0x008fda0003f05270 */
[----:B------:R-:W0:Y:S08]  /*10d50*/  @P0 LDC R9, c[0x0][0xbec] ;  /* 0x0002fb00ff090b82 */ /* 0x000e300000000800 */
[----:B------:R-:W1:Y:S01]  /*10d60*/  @P0 LDC R11, c[0x0][0xbf0] ;  /* 0x0002fc00ff0b0b82 */ /* 0x000e620000000800 */
[----:B--2---:R-:W-:-:S04]  /*10d70*/  IMAD.WIDE.U32 R4, R12, UR4, R4 ;  /* 0x000000040c047c25 */ /* 0x004fc8000f8e0004 */
[----:B----4-:R-:W-:Y:S02]  /*10d80*/  IMAD R8, R26, 0xc0, R3 ;  /* 0x000000c01a087824 */ /* 0x010fe400078e0203 */
[----:B------:R-:W-:Y:S01]  /*10d90*/  IMAD R5, R12, UR5, R5 ;  /* 0x000000050c057c24 */ /* 0x000fe2000f8e0205 */
[----:B------:R-:W-:Y:S01]  /*10da0*/  ULDC.64 UR4, c[0x0][0xae0] ;  /* 0x0002b80000047ab9 */ /* 0x000fe20000000a00 */
[----:B0-----:R-:W-:-:S04]  /*10db0*/  @P0 IMAD.HI.U32 R0, R8, R9, RZ ;  /* 0x0000000908000227 */ /* 0x001fc800078e00ff */
[----:B------:R-:W-:Y:S01]  /*10dc0*/  IMAD.MOV.U32 R3, RZ, RZ, R8 ;  /* 0x000000ffff037224 */ /* 0x000fe200078e0008 */
[----:B-1----:R-:W-:Y:S01]  /*10dd0*/  @P0 SHF.R.U32.HI R3, RZ, R11, R0 ;  /* 0x0000000bff030219 */ /* 0x002fe20000011600 */
[C---:B------:R-:W-:Y:S02]  /*10de0*/  IMAD R9, R37.reuse, UR7, R6 ;  /* 0x0000000725097c24 */ /* 0x040fe4000f8e0206 */
[----:B------:R-:W-:Y:S01]  /*10df0*/  IMAD.WIDE.U32 R4, R37, UR6, R4 ;  /* 0x0000000625047c25 */ /* 0x000fe2000f8e0004 */
[--C-:B------:R-:W-:Y:S01]  /*10e00*/  SHF.R.S32.HI R0, RZ, 0x1f, R3.reuse ;  /* 0x0000001fff007819 */ /* 0x100fe20000011403 */
[----:B------:R-:W-:Y:S02]  /*10e10*/  ULDC.64 UR6, c[0x0][0xa80] ;  /* 0x0002a00000067ab9 */ /* 0x000fe40000000a00 */
[----:B------:R-:W-:Y:S02]  /*10e20*/  IMAD.MOV R7, RZ, RZ, -R3 ;  /* 0x000000ffff077224 */ /* 0x000fe400078e0a03 */
[----:B------:R-:W-:-:S02]  /*10e30*/  IMAD R0, R0, UR4, RZ ;  /* 0x0000000400007c24 */ /* 0x000fc4000f8e02ff */
        /* <DEDUP_REMOVED lines=10> */
[----:B------:R-:W-:Y:S02]  /*10ee0*/  ULDC UR4, c[0x0][0xac8] ;  /* 0x0002b20000047ab9 */ /* 0x000fe40000000800 */
[----:B------:R-:W-:Y:S01]  /*10ef0*/  ISETP.GE.AND P0, PT, R59, UR4, PT ;  /* 0x000000043b007c0c */ /* 0x000fe2000bf06270 */
[----:B------:R-:W-:Y:S01]  /*10f00*/  IMAD.IADD R3, R5, 0x1, R3 ;  /* 0x0000000105037824 */ /* 0x000fe200078e0203 */
[----:B------:R-:W-:Y:S01]  /*10f10*/  LEA R7, P1, R4, UR6, 0x1 ;  /* 0x0000000604077c11 */ /* 0x000fe2000f8208ff */
[----:B------:R-:W-:-:S03]  /*10f20*/  UMOV UR4, 0xffffffff ;  /* 0xffffffff00047882 */ /* 0x000fc60000000000 */
[----:B------:R-:W-:Y:S01]  /*10f30*/  LEA.HI.X R20, R4, UR7, R3, 0x1, P1 ;  /* 0x0000000704147c11 */ /* 0x000fe200088f0c03 */
[----:B------:R-:W-:Y:S08]  /*10f40*/  BRA.DIV UR4, `(.L_x_12666) ;  /* 0x0000007a04cc7947 */ /* 0x000ff0000b800000 */
[----:B------:R-:W0:Y:S01]  /*10f50*/  SHFL.IDX PT, R3, R7, RZ, 0x181f ;  /* 0x00181fff07037589 */ /* 0x000e2200000e0000 */
[----:B------:R-:W-:Y:S02]  /*10f60*/  IMAD R21, R21, R10, RZ ;  /* 0x0000000a15157224 */ /* 0x000fe400078e02ff */
[----:B------:R-:W-:Y:S01]  /*10f70*/  IMAD R24, R26, 0xc0, R62 ;  /* 0x000000c01a187824 */ /* 0x000fe200078e023e */
[----:B------:R-:W1:Y:S03]  /*10f80*/  SHFL.IDX PT, R0, R20, RZ, 0x181f ;  /* 0x00181fff14007589 */ /* 0x000e6600000e0000 */
[C---:B------:R-:W-:Y:S01]  /*10f90*/  VIADD R10, R24.reuse, 0x60 ;  /* 0x00000060180a7836 */ /* 0x040fe20000000000 */
[----:B------:R-:W2:Y:S01]  /*10fa0*/  SHFL.IDX PT, R5, R7, 0x1, 0x181f ;  /* 0x00381f0007057f89 */ /* 0x000ea200000e0000 */
[CC--:B------:R-:W-:Y:S02]  /*10fb0*/  ISETP.GE.OR P2, PT, R24.reuse, R21.reuse, P0 ;  /* 0x000000151800720c */ /* 0x0c0fe40000746670 */
[----:B------:R-:W-:Y:S01]  /*10fc0*/  IADD3 R8, R24, 0x30, RZ ;  /* 0x0000003018087810 */ /* 0x000fe20007ffe0ff */
[----:B------:R-:W3:Y:S01]  /*10fd0*/  SHFL.IDX PT, R14, R7, 0x2, 0x181f ;  /* 0x00581f00070e7f89 */ /* 0x000ee200000e0000 */
[----:B------:R-:W-:-:S02]  /*10fe0*/  ISETP.GE.OR P4, PT, R10, R21, P0 ;  /* 0x000000150a00720c */ /* 0x000fc40000786670 */
[----:B------:R-:W-:Y:S01]  /*10ff0*/  ISETP.GE.OR P3, PT, R8, R21, P0 ;  /* 0x000000150800720c */ /* 0x000fe20000766670 */
[----:B------:R-:W4:Y:S04]  /*11000*/  SHFL.IDX PT, R4, R20, 0x1, 0x181f ;  /* 0x00381f0014047f89 */ /* 0x000f2800000e0000 */
[----:B------:R-:W5:Y:S02]  /*11010*/  SHFL.IDX PT, R6, R20, 0x2, 0x181f ;  /* 0x00581f0014067f89 */ /* 0x000f6400000e0000 */
[----:B0-----:R-:W-:-:S04]  /*11020*/  @!P2 LEA R10, P5, R59, R3, 0x1 ;  /* 0x000000033b0aa211 */ /* 0x001fc800078a08ff */
[C---:B-1----:R-:W-:Y:S02]  /*11030*/  @!P2 LEA.HI.X R3, R59.reuse, R0, R58, 0x1, P5 ;  /* 0x000000003b03a211 */ /* 0x042fe400028f0c3a */
[----:B------:R0:W1:Y:S01]  /*11040*/  SHFL.IDX PT, R0, R20, 0x3, 0x181f ;  /* 0x00781f0014007f89 */ /* 0x00006200000e0000 */
[C---:B--2---:R-:W-:Y:S02]  /*11050*/  @!P3 LEA R8, P1, R59.reuse, R5, 0x1 ;  /* 0x000000053b08b211 */ /* 0x044fe400078208ff */
[----:B------:R-:W-:Y:S01]  /*11060*/  @!P2 IMAD.MOV.U32 R11, RZ, RZ, R3 ;  /* 0x000000ffff0ba224 */ /* 0x000fe200078e0003 */
[----:B---3--:R-:W-:-:S04]  /*11070*/  @!P4 LEA R25, P5, R59, R14, 0x1 ;  /* 0x0000000e3b19c211 */ /* 0x008fc800078a08ff */
[----:B------:R0:W-:Y:S01]  /*11080*/  @!P2 ST.E.128 desc[UR56][R10.64], RZ ;  /* 0x000000ff0a00a985 */ /* 0x0001e2000c101d38 */
[C-C-:B----4-:R-:W-:Y:S01]  /*11090*/  @!P3 LEA.HI.X R9, R59.reuse, R4, R58.reuse, 0x1, P1 ;  /* 0x000000043b09b211 */ /* 0x150fe200008f0c3a */
[----:B------:R-:W-:Y:S02]  /*110a0*/  @!P4 IMAD.MOV.U32 R4, RZ, RZ, R25 ;  /* 0x000000ffff04c224 */ /* 0x000fe400078e0019 */
[----:B------:R0:W2:Y:S01]  /*110b0*/  SHFL.IDX PT, R14, R7, 0x3, 0x181f ;  /* 0x00781f00070e7f89 */ /* 0x0000a200000e0000 */
[----:B-----5:R-:W-:-:S03]  /*110c0*/  @!P4 LEA.HI.X R5, R59, R6, R58, 0x1, P5 ;  /* 0x000000063b05c211 */ /* 0x020fc600028f0c3a */
[----:B------:R0:W-:Y:S04]  /*110d0*/  @!P3 ST.E.128 desc[UR56][R8.64], RZ ;  /* 0x000000ff0800b985 */ /* 0x0001e8000c101d38 */
[----:B------:R0:W-:Y:S02]  /*110e0*/  @!P4 ST.E.128 desc[UR56][R4.64], RZ ;  /* 0x000000ff0400c985 */ /* 0x0001e4000c101d38 */
.L_x_12855:
[----:B------:R-:W-:-:S05]  /*110f0*/  VIADD R24, R24, 0x90 ;  /* 0x0000009018187836 */ /* 0x000fca0000000000 */
[----:B------:R-:W-:-:S13]  /*11100*/  ISETP.GE.OR P0, PT, R24, R21, P0 ;  /* 0x000000151800720c */ /* 0x000fda0000706670 */
[----:B--2---:R-:W-:-:S04]  /*11110*/  @!P0 LEA R14, P1, R59, R14, 0x1 ;  /* 0x0000000e3b0e8211 */ /* 0x004fc800078208ff */
[----:B-1----:R-:W-:-:S05]  /*11120*/  @!P0 LEA.HI.X R15, R59, R0, R58, 0x1, P1 ;  /* 0x000000003b0f8211 */ /* 0x002fca00008f0c3a */
[----:B------:R2:W-:Y:S04]  /*11130*/  @!P0 ST.E.128 desc[UR56][R14.64], RZ ;  /* 0x000000ff0e008985 */ /* 0x0005e8000c101d38 */
.L_x_12658:
[----:B------:R-:W-:Y:S05]  /*11140*/  BSYNC B0 ;  /* 0x0000000000007941 */ /* 0x000fea0003800000 */
.L_x_12653:
[----:B------:R-:W-:Y:S02]  /*11150*/  ULDC UR4, c[0x0][0xc3c] ;  /* 0x00030f0000047ab9 */ /* 0x000fe40000000800 */
[----:B------:R-:W-:-:S13]  /*11160*/  ISETP.GE.AND P0, PT, R35, UR4, PT ;  /* 0x0000000423007c0c */ /* 0x000fda000bf06270 */
[----:B------:R-:W-:Y:S05]  /*11170*/  @!P0 BRA `(.L_x_12667) ;  /* 0xfffffefc00f08947 */ /* 0x000fea000383ffff */
[----:B------:R-:W-:Y:S05]  /*11180*/  BRA `(.L_x_12537) ;  /* 0x0000006800c87947 */ /* 0x000fea0003800000 */
.L_x_12535:
        /* <DEDUP_REMOVED lines=18> */
.L_x_12668:
[----:B------:R-:W1:Y:S01]  /*112b0*/  S2R R0, SR_TID.X ;  /* 0x0000000000007919 */ /* 0x000e620000002100 */
[----:B------:R-:W-:Y:S01]  /*112c0*/  ULDC UR4, c[0x0][0xc3c] ;  /* 0x00030f0000047ab9 */ /* 0x000fe20000000800 */
[----:B------:R-:W-:Y:S01]  /*112d0*/  MOV R7, RZ ;  /* 0x000000ff00077202 */ /* 0x000fe20000000f00 */
        /* <DEDUP_REMOVED lines=35> */
[----:B--2---:R-:W-:Y:S02]  /*11510*/  ISETP.GT.AND P6, PT, R8, UR6, PT ;  /* 0x0000000608007c0c */ /* 0x004fe4000bfc4270 */
[----:B------:R-:W-:-:S11]  /*11520*/  MOV R3, R8 ;  /* 0x0000000800037202 */ /* 0x000fd60000000f00 */
[----:B------:R-:W-:Y:S05]  /*11530*/  @P6 BRA `(.L_x_12670) ;  /* 0x00000000009c6947 */ /* 0x000fea0003800000 */
[----:B------:R-:W-:Y:S01]  /*11540*/  IMAD.MOV.U32 R8, RZ, RZ, R3 ;  /* 0x000000ffff087224 */ /* 0x000fe200078e0003 */
[----:B------:R-:W-:Y:S01]  /*11550*/  UMOV UR4, URZ ;  /* 0x0000003f00047c82 */ /* 0x000fe20008000000 */
[----:B------:R-:W-:-:S05]  /*11560*/  ULDC UR5, c[0x0][0xc38] ;  /* 0x00030e0000057ab9 */ /* 0x000fca0000000800 */
.L_x_12672:
        /* <DEDUP_REMOVED lines=36> */
.L_x_12670:
        /* <DEDUP_REMOVED lines=15> */
[----:B0-----:R-:W-:Y:S01]  /*118a0*/  IADD3 R11, RZ, -R3, RZ ;  /* 0x80000003ff0b7210 */ /* 0x001fe20007ffe0ff */
[----:B------:R-:W-:Y:S06]  /*118b0*/  @!P0 BRA `(.L_x_12673) ;  /* 0x0000000000088947 */ /* 0x000fec0003800000 */
[----:B------:R-:W-:-:S05]  /*118c0*/  VIADD R5, R27, 0xffffffff ;  /* 0xffffffff1b057836 */ /* 0x000fca0000000000 */
[----:B------:R0:W1:Y:S02]  /*118d0*/  SHFL.IDX PT, R24, R2, R5, 0x1f ;  /* 0x00001f0502187589 */ /* 0x00006400000e0000 */
.L_x_12673:
        /* <DEDUP_REMOVED lines=14> */
[----:B------:R-:W-:Y:S02]  /*119c0*/  ISETP.GT.U32.AND P1, PT, R4, R9, PT ;  /* 0x000000090400720c */ /* 0x000fe40003f24070 */
[----:B0-----:R-:W-:-:S11]  /*119d0*/  IADD3 R3, R8, 0xffffffe, RZ ;  /* 0x0ffffffe08037810 */ /* 0x001fd60007ffe0ff */
        /* <DEDUP_REMOVED lines=9> */
[----:B------:R-:W-:Y:S01]  /*11a70*/  IMAD.MOV.U32 R4, RZ, RZ, R2 ;  /* 0x000000ffff047224 */ /* 0x000fe200078e0002 */
[----:B------:R-:W-:Y:S02]  /*11a80*/  MOV R2, R8 ;  /* 0x0000000800027202 */ /* 0x000fe40000000f00 */
        /* <DEDUP_REMOVED lines=24> */
[----:B------:R-:W-:-:S05]  /*11c10*/  IMAD R7, R7, 0x1000000, R2 ;  /* 0x0100000007077824 */ /* 0x000fca00078e0202 */
[----:B------:R-:W-:Y:S01]  /*11c20*/  LEA R26, R4, R7, 0x10 ;  /* 0x00000007041a7211 */ /* 0x000fe200078e80ff */
[----:B------:R-:W-:Y:S06]  /*11c30*/  BRA `(.L_x_12674) ;  /* 0x00000000000c7947 */ /* 0x000fec0003800000 */
.L_x_12671:
[----:B------:R-:W-:Y:S02]  /*11c40*/  IMAD.MOV.U32 R25, RZ, RZ, RZ ;  /* 0x000000ffff197224 */ /* 0x000fe400078e00ff */
[----:B------:R-:W-:Y:S02]  /*11c50*/  IMAD.U32 R24, RZ, RZ, UR6 ;  /* 0x00000006ff187e24 */ /* 0x000fe4000f8e00ff */
[----:B------:R-:W-:-:S07]  /*11c60*/  IMAD.MOV.U32 R26, RZ, RZ, RZ ;  /* 0x000000ffff1a7224 */ /* 0x000fce00078e00ff */
.L_x_12674:
[----:B------:R-:W-:-:S13]  /*11c70*/  ISETP.NE.AND P0, PT, R0, RZ, PT ;  /* 0x000000ff0000720c */ /* 0x000fda0003f05270 */
[----:B------:R-:W0:Y:S01]  /*11c80*/  @!P0 S2R R3, SR_CgaCtaId ;  /* 0x0000000000038919 */ /* 0x000e220000008800 */
[----:B------:R-:W-:-:S04]  /*11c90*/  @!P0 MOV R0, 0x400 ;  /* 0x0000040000008802 */ /* 0x000fc80000000f00 */
[----:B0-----:R-:W-:-:S05]  /*11ca0*/  @!P0 LEA R0, R3, R0, 0x18 ;  /* 0x0000000003008211 */ /* 0x001fca00078ec0ff */
[----:B------:R0:W-:Y:S01]  /*11cb0*/  @!P0 STS.128 [R0+0x308d0], R24 ;  /* 0x0308d01800008388 */ /* 0x0001e20000000c00 */
[----:B------:R-:W-:Y:S06]  /*11cc0*/  BAR.ARV 0x5, 0x200 ;  /* 0x0148000000007b1d */ /* 0x000fec0000002000 */
.L_x_12669:
[----:B------:R2:W-:Y:S01]  /*11cd0*/  STL [R1+0x38], RZ ;  /* 0x000038ff01007387 */ /* 0x0005e20000100800 */
[----:B------:R-:W-:Y:S01]  /*11ce0*/  ULDC UR4, c[0x0][0xc3c] ;  /* 0x00030f0000047ab9 */ /* 0x000fe20000000800 */
[----:B------:R-:W-:Y:S01]  /*11cf0*/  IMAD.MOV.U32 R28, RZ, RZ, 0x1 ;  /* 0x00000001ff1c7424 */ /* 0x000fe200078e00ff */
[----:B-1----:R-:W-:Y:S01]  /*11d00*/  ISETP.GE.AND P0, PT, R27, UR4, PT ;  /* 0x000000041b007c0c */ /* 0x002fe2000bf06270 */
[----:B------:R-:W-:-:S12]  /*11d10*/  IMAD.MOV.U32 R18, RZ, RZ, RZ ;  /* 0x000000ffff127224 */ /* 0x000fd800078e00ff */
[----:B--2---:R-:W-:Y:S05]  /*11d20*/  @P0 BRA `(.L_x_12675) ;  /* 0x0000005c00040947 */ /* 0x004fea0003800000 */
[----:B------:R-:W0:Y:S01]  /*11d30*/  S2R R5, SR_TID.X ;  /* 0x0000000000057919 */ /* 0x000e220000002100 */
[----:B------:R-:W1:Y:S01]  /*11d40*/  S2UR UR5, SR_CgaCtaId ;  /* 0x00000000000579c3 */ /* 0x000e620000008800 */
[----:B------:R-:W-:Y:S01]  /*11d50*/  UMOV UR4, 0x400 ;  /* 0x0000040000047882 */ /* 0x000fe20000000000 */
[----:B------:R-:W-:Y:S01]  /*11d60*/  BSSY B8, `(.L_x_12675) ;  /* 0x00005bd000087945 */ /* 0x000fe20003800000 */
[----:B------:R-:W-:Y:S01]  /*11d70*/  STL [R1+0x38], RZ ;  /* 0x000038ff01007387 */ /* 0x000fe20000100800 */
[----:B------:R-:W-:Y:S01]  /*11d80*/  IMAD.MOV.U32 R29, RZ, RZ, RZ ;  /* 0x000000ffff1d7224 */ /* 0x000fe200078e00ff */
[----:B------:R-:W-:Y:S01]  /*11d90*/  ULDC.64 UR38, c[0x0][0x198] ;  /* 0x0000660000267ab9 */ /* 0x000fe20000000a00 */
[----:B------:R-:W-:Y:S01]  /*11da0*/  IMAD.MOV.U32 R18, RZ, RZ, RZ ;  /* 0x000000ffff127224 */ /* 0x000fe200078e00ff */
[----:B------:R-:W-:Y:S01]  /*11db0*/  ULDC UR36, c[0x0][0xc] ;  /* 0x0000030000247ab9 */ /* 0x000fe20000000800 */
[----:B------:R-:W-:Y:S01]  /*11dc0*/  IMAD.MOV.U32 R28, RZ, RZ, 0x1 ;  /* 0x00000001ff1c7424 */ /* 0x000fe200078e00ff */
[----:B-1----:R-:W-:-:S06]  /*11dd0*/  ULEA UR4, UR5, UR4, 0x18 ;  /* 0x0000000405047291 */ /* 0x002fcc000f8ec03f */
[----:B------:R-:W-:Y:S01]  /*11de0*/  IMAD.U32 R16, RZ, RZ, UR4 ;  /* 0x00000004ff107e24 */ /* 0x000fe2000f8e00ff */
[C---:B0-----:R-:W-:Y:S02]  /*11df0*/  SHF.L.U32 R0, R5.reuse, 0x3, RZ ;  /* 0x0000000305007819 */ /* 0x041fe400000006ff */
[----:B------:R-:W-:Y:S02]  /*11e00*/  LOP3.LUT R4, R5, 0x7f, RZ, 0xc0, !PT ;  /* 0x0000007f05047812 */ /* 0x000fe400078ec0ff */
[----:B------:R-:W-:Y:S01]  /*11e10*/  LOP3.LUT R2, R0, 0x1f8, RZ, 0xc0, !PT ;  /* 0x000001f800027812 */ /* 0x000fe200078ec0ff */
[----:B------:R-:W-:Y:S02]  /*11e20*/  IMAD.MOV.U32 R0, RZ, RZ, 0x1 ;  /* 0x00000001ff007424 */ /* 0x000fe400078e00ff */
[----:B------:R-:W-:Y:S01]  /*11e30*/  IMAD.SHL.U32 R3, R4, 0x8, RZ ;  /* 0x0000000804037824 */ /* 0x000fe200078e00ff */
[----:B------:R-:W-:Y:S02]  /*11e40*/  LOP3.LUT R2, R2, 0x38, R5, 0x78, !PT ;  /* 0x0000003802027812 */ /* 0x000fe400078e7805 */
[----:B------:R0:W-:Y:S01]  /*11e50*/  STL [R1+0x4], R0 ;  /* 0x0000040001007387 */ /* 0x0001e20000100800 */
[----:B------:R-:W-:-:S02]  /*11e60*/  SHF.R.U32.HI R4, RZ, 0x3, R4 ;  /* 0x00000003ff047819 */ /* 0x000fc40000011604 */
[----:B------:R-:W-:Y:S01]  /*11e70*/  LOP3.LUT R3, R2, 0x200, R3, 0xf8, !PT ;  /* 0x0000020002037812 */ /* 0x000fe200078ef803 */
[----:B------:R-:W-:-:S05]  /*11e80*/  IMAD.SHL.U32 R2, R5, 0x10, RZ ;  /* 0x0000001005027824 */ /* 0x000fca00078e00ff */
[----:B------:R-:W-:Y:S02]  /*11e90*/  LOP3.LUT R2, R4, 0x70, R2, 0xf8, !PT ;  /* 0x0000007004027812 */ /* 0x000fe400078ef802 */
[----:B0-----:R-:W-:-:S05]  /*11ea0*/  LEA R0, R3, R16, 0x1 ;  /* 0x0000001003007211 */ /* 0x001fca00078e08ff */
[----:B------:R0:W-:Y:S02]  /*11eb0*/  STL [R1+0x10], R0 ;  /* 0x0000100001007387 */ /* 0x0001e40000100800 */
.L_x_12799:
[----:B-1----:R-:W1:Y:S02]  /*11ec0*/  LDC.64 R2, c[0x0][0xc88] ;  /* 0x00032200ff027b82 */ /* 0x002e640000000a00 */
[----:B-1----:R-:W-:-:S05]  /*11ed0*/  IMAD.WIDE R2, R27, 0x4, R2 ;  /* 0x000000041b027825 */ /* 0x002fca00078e0202 */
[----:B0-----:R-:W0:Y:S01]  /*11ee0*/  LDG.E R13, desc[UR56][R2.64] ;  /* 0x00000038020d7981 */ /* 0x001e22000c1e1900 */
[----:B------:R-:W-:Y:S05]  /*11ef0*/  YIELD ;  /* 0x0000000000007946 */ /* 0x000fea0003800000 */
[----:B------:R-:W-:Y:S01]  /*11f00*/  ULDC.64 UR4, c[0x0][0xa28] ;  /* 0x00028a0000047ab9 */ /* 0x000fe20000000a00 */
[----:B------:R-:W-:Y:S02]  /*11f10*/  CS2R R8, SRZ ;  /* 0x0000000000087805 */ /* 0x000fe4000001ff00 */
[----:B------:R-:W-:Y:S01]  /*11f20*/  ISETP.NE.U32.AND P0, PT, RZ, UR4, PT ;  /* 0x00000004ff007c0c */ /* 0x000fe2000bf05070 */
[----:B------:R-:W-:-:S03]  /*11f30*/  ULDC.64 UR6, c[0x0][0xa00] ;  /* 0x0002800000067ab9 */ /* 0x000fc60000000a00 */
[----:B------:R-:W-:Y:S02]  /*11f40*/  ISETP.NE.AND.EX P0, PT, RZ, UR5, PT, P0 ;  /* 0x00000005ff007c0c */ /* 0x000fe4000bf05300 */
[----:B0-----:R-:W-:Y:S01]  /*11f50*/  SHF.R.S32.HI R0, RZ, 0x1f, R13 ;  /* 0x0000001fff007819 */ /* 0x001fe2000001140d */
[----:B------:R-:W-:-:S10]  /*11f60*/  IMAD.SHL.U32 R19, R13, 0x4, RZ ;  /* 0x000000040d137824 */ /* 0x000fd400078e00ff */
[C---:B------:R-:W-:Y:S01]  /*11f70*/  @P0 LEA R4, P1, R13.reuse, UR4, 0x2 ;  /* 0x000000040d040c11 */ /* 0x040fe2000f8210ff */
[----:B------:R-:W-:Y:S01]  /*11f80*/  STL [R1+0x14], R13 ;  /* 0x0000140d01007387 */ /* 0x000fe20000100800 */
[C-C-:B------:R-:W-:Y:S02]  /*11f90*/  SHF.L.U64.HI R22, R13.reuse, 0x2, R0.reuse ;  /* 0x000000020d167819 */ /* 0x140fe40000010200 */
[----:B--2---:R-:W-:Y:S01]  /*11fa0*/  @P0 LEA.HI.X R5, R13, UR5, R0, 0x2, P1 ;  /* 0x000000050d050c11 */ /* 0x004fe200088f1400 */
[----:B------:R-:W-:Y:S01]  /*11fb0*/  ULDC.64 UR4, c[0x0][0xa08] ;  /* 0x0002820000047ab9 */ /* 0x000fe20000000a00 */
[----:B------:R-:W-:Y:S01]  /*11fc0*/  ISETP.NE.U32.AND P1, PT, RZ, UR6, PT ;  /* 0x00000006ff007c0c */ /* 0x000fe2000bf25070 */
[----:B------:R0:W-:Y:S01]  /*11fd0*/  STL [R1+0x2c], R0 ;  /* 0x00002c0001007387 */ /* 0x0001e20000100800 */
[----:B------:R-:W-:-:S03]  /*11fe0*/  IADD3 R2, P2, R19, UR6, RZ ;  /* 0x0000000613027c10 */ /* 0x000fc6000ff5e0ff */
[----:B------:R1:W5:Y:S01]  /*11ff0*/  @P0 LDG.E R9, desc[UR56][R4.64] ;  /* 0x0000003804090981 */ /* 0x000362000c1e1900 */
[----:B------:R-:W-:Y:S01]  /*12000*/  ISETP.NE.AND.EX P0, PT, RZ, UR7, PT, P1 ;  /* 0x00000007ff007c0c */ /* 0x000fe2000bf05310 */
[----:B------:R-:W-:Y:S01]  /*12010*/  IMAD.MOV.U32 R12, RZ, RZ, RZ ;  /* 0x000000ffff0c7224 */ /* 0x000fe200078e00ff */
[C---:B------:R-:W-:Y:S01]  /*12020*/  IADD3.X R3, R22.reuse, UR7, RZ, P2, !PT ;  /* 0x0000000716037c10 */ /* 0x040fe200097fe4ff */
[----:B------:R-:W-:Y:S01]  /*12030*/  ULDC.64 UR6, c[0x0][0xa10] ;  /* 0x0002840000067ab9 */ /* 0x000fe20000000a00 */
[----:B------:R-:W-:Y:S01]  /*12040*/  ISETP.NE.U32.AND P1, PT, RZ, UR4, PT ;  /* 0x00000004ff007c0c */ /* 0x000fe2000bf25070 */
[----:B0-----:R-:W-:Y:S01]  /*12050*/  IMAD.MOV.U32 R0, RZ, RZ, RZ ;  /* 0x000000ffff007224 */ /* 0x001fe200078e00ff */
[C---:B------:R-:W-:Y:S02]  /*12060*/  IADD3 R6, P3, R19.reuse, UR4, RZ ;  /* 0x0000000413067c10 */ /* 0x040fe4000ff7e0ff */
[----:B------:R-:W-:Y:S02]  /*12070*/  ISETP.NE.AND.EX P1, PT, RZ, UR5, PT, P1 ;  /* 0x00000005ff007c0c */ /* 0x000fe4000bf25310 */
[----:B------:R-:W-:Y:S01]  /*12080*/  IADD3.X R7, R22, UR5, RZ, P3, !PT ;  /* 0x0000000516077c10 */ /* 0x000fe20009ffe4ff */
[----:B------:R-:W-:Y:S01]  /*12090*/  ULDC.64 UR4, c[0x0][0xa18] ;  /* 0x0002860000047ab9 */ /* 0x000fe20000000a00 */
[----:B-1----:R-:W-:Y:S01]  /*120a0*/  IADD3 R4, P4, R19, UR6, RZ ;  /* 0x0000000613047c10 */ /* 0x002fe2000ff9e0ff */
[----:B------:R-:W2:Y:S01]  /*120b0*/  @P0 LDG.E R8, desc[UR56][R2.64] ;  /* 0x0000003802080981 */ /* 0x000ea2000c1e1900 */
[----:B------:R-:W-:-:S02]  /*120c0*/  ISETP.NE.U32.AND P3, PT, RZ, UR4, PT ;  /* 0x00000004ff007c0c */ /* 0x000fc4000bf65070 */
[----:B------:R-:W-:Y:S02]  /*120d0*/  IADD3.X R5, R22, UR7, RZ, P4, !PT ;  /* 0x0000000716057c10 */ /* 0x000fe4000a7fe4ff */
[----:B------:R-:W-:Y:S02]  /*120e0*/  ISETP.NE.AND.EX P3, PT, RZ, UR5, PT, P3 ;  /* 0x00000005ff007c0c */ /* 0x000fe4000bf65330 */
[----:B------:R-:W-:Y:S01]  /*120f0*/  ISETP.NE.U32.AND P2, PT, RZ, UR6, PT ;  /* 0x00000006ff007c0c */ /* 0x000fe2000bf45070 */
[----:B------:R-:W5:Y:S03]  /*12100*/  @P1 LDG.E R12, desc[UR56][R6.64] ;  /* 0x00000038060c1981 */ /* 0x000f66000c1e1900 */
[----:B------:R-:W-:-:S07]  /*12110*/  ISETP.NE.AND.EX P2, PT, RZ, UR7, PT, P2 ;  /* 0x00000007ff007c0c */ /* 0x000fce000bf45320 */
[----:B------:R-:W-:Y:S01]  /*12120*/  @P3 IADD3 R10, P4, R19, UR4, RZ ;  /* 0x00000004130a3c10 */ /* 0x000fe2000ff9e0ff */
[----:B------:R-:W-:-:S03]  /*12130*/  ULDC UR4, c[0x0][0x288] ;  /* 0x0000a20000047ab9 */ /* 0x000fc60000000800 */
[----:B------:R-:W-:Y:S02]  /*12140*/  @P3 IADD3.X R11, R22, UR5, RZ, P4, !PT ;  /* 0x00000005160b3c10 */ /* 0x000fe4000a7fe4ff */
[----:B------:R-:W5:Y:S04]  /*12150*/  @P2 LDG.E R0, desc[UR56][R4.64] ;  /* 0x0000003804002981 */ /* 0x000f68000c1e1900 */
[----:B--2---:R0:W-:Y:S02]  /*12160*/  STL [R1+0x20], R8 ;  /* 0x0000200801007387 */ /* 0x0041e40000100800 */
[----:B0-----:R-:W-:Y:S01]  /*12170*/  MOV R8, UR4 ;  /* 0x0000000400087c02 */ /* 0x001fe20008000f00 */
        /* <DEDUP_REMOVED lines=12> */
[----:B---3--:R-:W-:Y:S06]  /*12240*/  @P3 BRA `(.L_x_12676) ;  /* 0x0000000000143947 */ /* 0x008fec0003800000 */
[----:B------:R-:W-:Y:S05]  /*12250*/  @!P0 BRA `(.L_x_12676) ;  /* 0x0000000000108947 */ /* 0x000fea0003800000 */
[----:B------:R-:W2:Y:S04]  /*12260*/  LDG.E R11, desc[UR56][R2.64] ;  /* 0x00000038020b7981 */ /* 0x000ea8000c1e1900 */
[----:B------:R-:W2:Y:S02]  /*12270*/  LDG.E R2, desc[UR56][R2.64+0x4] ;  /* 0x0000043802027981 */ /* 0x000ea4000c1e1900 */
[----:B--2---:R-:W-:-:S05]  /*12280*/  IMAD.IADD R2, R2, 0x1, -R11 ;  /* 0x0000000102027824 */ /* 0x004fca00078e0a0b */
[----:B------:R0:W-:Y:S02]  /*12290*/  STL [R1+0x3c], R2 ;  /* 0x00003c0201007387 */ /* 0x0001e40000100800 */
.L_x_12676:
[----:B------:R-:W-:Y:S01]  /*122a0*/  ULDC.64 UR4, c[0x0][0xa20] ;  /* 0x0002880000047ab9 */ /* 0x000fe20000000a00 */
[C---:B------:R-:W-:Y:S01]  /*122b0*/  LOP3.LUT R11, R26.reuse, 0xff000000, RZ, 0xc0, !PT ;  /* 0xff0000001a0b7812 */ /* 0x040fe200078ec0ff */
[----:B------:R-:W-:Y:S01]  /*122c0*/  IMAD.MOV.U32 R23, RZ, RZ, R13 ;  /* 0x000000ffff177224 */ /* 0x000fe200078e000d */
[----:B------:R-:W-:Y:S02]  /*122d0*/  ISETP.NE.U32.AND P0, PT, RZ, UR4, PT ;  /* 0x00000004ff007c0c */ /* 0x000fe4000bf05070 */
[----:B------:R-:W-:Y:S02]  /*122e0*/  SHF.R.U32.HI R11, RZ, 0x8, R11 ;  /* 0x00000008ff0b7819 */ /* 0x000fe4000001160b */
[----:B------:R-:W-:Y:S02]  /*122f0*/  ISETP.NE.AND.EX P0, PT, RZ, UR5, PT, P0 ;  /* 0x00000005ff007c0c */ /* 0x000fe4000bf05300 */
[C---:B0-----:R-:W-:Y:S02]  /*12300*/  LOP3.LUT R2, R26.reuse, 0xff0000, RZ, 0xc0, !PT ;  /* 0x00ff00001a027812 */ /* 0x041fe400078ec0ff */
        /* <DEDUP_REMOVED lines=8> */
.L_x_12677:
[----:B------:R-:W-:Y:S05]  /*12390*/  @!P1 BRA `(.L_x_12678) ;  /* 0x00000000000c9947 */ /* 0x000fea0003800000 */
[----:B------:R-:W2:Y:S04]  /*123a0*/  LDG.E R10, desc[UR56][R6.64] ;  /* 0x00000038060a7981 */ /* 0x000ea8000c1e1900 */
[----:B------:R-:W2:Y:S02]  /*123b0*/  LDG.E R6, desc[UR56][R6.64+0x4] ;  /* 0x0000043806067981 */ /* 0x000ea4000c1e1900 */
[----:B--2---:R-:W-:-:S07]  /*123c0*/  IADD3 R10, -R10, R6, RZ ;  /* 0x000000060a0a7210 */ /* 0x004fce0007ffe1ff */
.L_x_12678:
[----:B0-----:R-:W2:Y:S01]  /*123d0*/  @P2 LDG.E R2, desc[UR56][R4.64] ;  /* 0x0000003804022981 */ /* 0x001ea2000c1e1900 */
[----:B-----5:R-:W-:-:S03]  /*123e0*/  IMAD.IADD R10, R10, 0x1, -R9 ;  /* 0x000000010a0a7824 */ /* 0x020fc600078e0a09 */
[----:B------:R-:W2:Y:S01]  /*123f0*/  @P2 LDG.E R4, desc[UR56][R4.64+0x4] ;  /* 0x0000043804042981 */ /* 0x000ea2000c1e1900 */
[----:B------:R-:W-:Y:S01]  /*12400*/  LOP3.LUT R13, R11, 0xff, RZ, 0xc0, !PT ;  /* 0x000000ff0b0d7812 */ /* 0x000fe200078ec0ff */
[----:B------:R-:W-:Y:S01]  /*12410*/  BSSY B0, `(.L_x_12679) ;  /* 0x000002b000007945 */ /* 0x000fe20003800000 */
        /* <DEDUP_REMOVED lines=9> */
[----:B------:R-:W-:Y:S01]  /*124b0*/  SHF.R.U32.HI R4, RZ, 0x10, R11 ;  /* 0x00000010ff047819 */ /* 0x000fe2000001160b */
[----:B------:R-:W-:Y:S01]  /*124c0*/  IMAD.MOV.U32 R3, RZ, RZ, RZ ;  /* 0x000000ffff037224 */ /* 0x000fe200078e00ff */
[----:B------:R-:W-:Y:S06]  /*124d0*/  @!P1 BRA `(.L_x_12680) ;  /* 0x0000000000789947 */ /* 0x000fec0003800000 */
[----:B------:R-:W-:Y:S01]  /*124e0*/  ISETP.NE.AND P0, PT, R4, RZ, PT ;  /* 0x000000ff0400720c */ /* 0x000fe20003f05270 */
[----:B------:R-:W-:-:S03]  /*124f0*/  ULDC UR4, c[0x0][0x9f0] ;  /* 0x00027c0000047ab9 */ /* 0x000fc60000000800 */
[----:B------:R-:W-:-:S04]  /*12500*/  SEL R5, R4, UR4, P0 ;  /* 0x0000000404057c07 */ /* 0x000fc80008000000 */
[----:B------:R-:W-:Y:S02]  /*12510*/  IABS R6, R5 ;  /* 0x0000000500067213 */ /* 0x000fe40000000000 */
[----:B------:R-:W-:Y:S02]  /*12520*/  IADD3 R7, R5, -0x1, R12 ;  /* 0xffffffff05077810 */ /* 0x000fe40007ffe00c */
[----:B------:R-:W1:Y:S08]  /*12530*/  I2F.RP R2, R6 ;  /* 0x0000000600027306 */ /* 0x000e700000209400 */
[----:B-1----:R-:W1:Y:S02]  /*12540*/  MUFU.RCP R2, R2 ;  /* 0x0000000200027308 */ /* 0x002e640000001000 */
[----:B-1----:R-:W-:-:S06]  /*12550*/  IADD3 R2, R2, 0xffffffe, RZ ;  /* 0x0ffffffe02027810 */ /* 0x002fcc0007ffe0ff */
        /* <DEDUP_REMOVED lines=21> */
[----:B------:R-:W-:-:S07]  /*126b0*/  IMAD.MOV.U32 R3, RZ, RZ, R2 ;  /* 0x000000ffff037224 */ /* 0x000fce00078e0002 */
.L_x_12680:
[----:B------:R-:W-:Y:S05]  /*126c0*/  BSYNC B0 ;  /* 0x0000000000007941 */ /* 0x000fea0003800000 */
.L_x_12679:
[-C--:B------:R-:W-:Y:S01]  /*126d0*/  IMAD R2, R13, R3.reuse, RZ ;  /* 0x000000030d027224 */ /* 0x080fe200078e02ff */
[----:B------:R-:W-:Y:S04]  /*126e0*/  BSSY B0, `(.L_x_12681) ;  /* 0x00000db000007945 */ /* 0x000fe80003800000 */
[C---:B------:R-:W-:Y:S01]  /*126f0*/  VIADDMNMX R3, R2.reuse, R3, R12, PT ;  /* 0x0000000302037246 */ /* 0x040fe2000380010c */
[----:B------:R-:W-:-:S04]  /*12700*/  IMAD R2, R2, 0xc0, -R10 ;  /* 0x000000c002027824 */ /* 0x000fc800078e0a0a */
[----:B------:R-:W-:Y:S01]  /*12710*/  IMAD R3, R3, 0xc0, -R10 ;  /* 0x000000c003037824 */ /* 0x000fe200078e0a0a */
[----:B------:R-:W-:-:S04]  /*12720*/  VIMNMX R2, RZ, R2, !PT ;  /* 0x00000002ff027248 */ /* 0x000fc80007fe0100 */
[----:B------:R-:W-:-:S04]  /*12730*/  VIMNMX R3, R3, R8, PT ;  /* 0x0000000803037248 */ /* 0x000fc80003fe0100 */
[----:B------:R-:W-:-:S13]  /*12740*/  ISETP.GT.AND P0, PT, R3, R2, PT ;  /* 0x000000020300720c */ /* 0x000fda0003f04270 */
[----:B------:R-:W-:Y:S02]  /*12750*/  @P0 VIADD R5, R3, 0xbf ;  /* 0x000000bf03050836 */ /* 0x000fe40000000000 */
[----:B------:R-:W-:-:S04]  /*12760*/  IMAD.WIDE.U32 R2, R2, -0x55555555, RZ ;  /* 0xaaaaaaab02027825 */ /* 0x000fc800078e00ff */
[----:B------:R-:W-:Y:S01]  /*12770*/  @P0 IMAD.HI R2, R5, 0x2aaaaaab, RZ ;  /* 0x2aaaaaab05020827 */ /* 0x000fe200078e02ff */
[----:B------:R-:W-:-:S04]  /*12780*/  SHF.R.U32.HI R3, RZ, 0x7, R3 ;  /* 0x00000007ff037819 */ /* 0x000fc80000011603 */
[----:B------:R-:W-:Y:S01]  /*12790*/  @P0 SHF.R.U32.HI R6, RZ, 0x1f, R2 ;  /* 0x0000001fff060819 */ /* 0x000fe20000011602 */
[----:B------:R-:W-:-:S03]  /*127a0*/  IMAD.MOV.U32 R5, RZ, RZ, R3 ;  /* 0x000000ffff057224 */ /* 0x000fc600078e0003 */
[----:B------:R-:W-:Y:S02]  /*127b0*/  @P0 LEA.HI.SX32 R5, R2, R6, 0x1b ;  /* 0x0000000602050211 */ /* 0x000fe400078fdaff */
[----:B------:R-:W-:Y:S02]  /*127c0*/  PLOP3.LUT P0, PT, PT, PT, PT, 0x80, 0x0 ;  /* 0x000000000000781c */ /* 0x000fe40003f0f070 */
        /* <DEDUP_REMOVED lines=9> */
.L_x_12858:
[----:B--2---:R-:W-:Y:S02]  /*12860*/  ISETP.NE.AND P0, PT, R14, RZ, PT ;  /* 0x000000ff0e00720c */ /* 0x004fe40003f05270 */
[----:B------:R-:W-:-:S11]  /*12870*/  PLOP3.LUT P6, PT, PT, PT, PT, 0x8, 0x0 ;  /* 0x000000000000781c */ /* 0x000fd60003fce170 */
[----:B------:R-:W-:Y:S05]  /*12880*/  @P0 BRA `(.L_x_12684) ;  /* 0x00000000000c0947 */ /* 0x000fea0003800000 */
[----:B------:R-:W-:-:S03]  /*12890*/  UMOV UR4, 0xffffffff ;  /* 0xffffffff00047882 */ /* 0x000fc60000000000 */
[----:B------:R-:W-:Y:S05]  /*128a0*/  BRA.DIV UR4, `(.L_x_12685) ;  /* 0x0000006604a87947 */ /* 0x000fea000b800000 */
[----:B------:R-:W-:-:S13]  /*128b0*/  ELECT P6, URZ, PT ;  /* 0x00000000003f782f */ /* 0x000fda00038c0000 */
.L_x_12684:
[----:B-1----:R-:W2:Y:S01]  /*128c0*/  LDL R6, [R1+0x38] ;  /* 0x0000380001067983 */ /* 0x002ea20000100800 */
[----:B------:R-:W-:Y:S01]  /*128d0*/  BSSY B1, `(.L_x_12686) ;  /* 0x0000008000017945 */ /* 0x000fe20003800000 */
[----:B--2---:R-:W-:-:S04]  /*128e0*/  IADD3 R6, R6, 0x1, RZ ;  /* 0x0000000106067810 */ /* 0x004fc80007ffe0ff */
[----:B------:R-:W-:-:S04]  /*128f0*/  LEA.HI R7, R6, R6, RZ, 0x1 ;  /* 0x0000000606077211 */ /* 0x000fc800078f08ff */
[----:B------:R-:W-:-:S05]  /*12900*/  LOP3.LUT R7, R7, 0xfffffffe, RZ, 0xc0, !PT ;  /* 0xfffffffe07077812 */ /* 0x000fca00078ec0ff */
[----:B------:R-:W-:-:S05]  /*12910*/  IMAD.IADD R6, R6, 0x1, -R7 ;  /* 0x0000000106067824 */ /* 0x000fca00078e0a07 */
[----:B------:R-:W-:-:S04]  /*12920*/  SHF.L.U32 R6, R6, 0x1f, RZ ;  /* 0x0000001f06067819 */ /* 0x000fc800000006ff */
[----:B------:R-:W1:Y:S02]  /*12930*/  SYNCS.PHASECHK.TRANS64.TRYWAIT P0, [R16+URZ+0x30820], R6 ;  /* 0x03082006100075a7 */ /* 0x000e64000800017f */
[----:B-1----:R-:W-:Y:S05]  /*12940*/  @!P0 BRA `(.L_x_12687) ;  /* 0x0000006400a08947 */ /* 0x002fea0003800000 */
.L_x_12861:
[----:B------:R-:W-:Y:S05]  /*12950*/  BSYNC B1 ;  /* 0x0000000000017941 */ /* 0x000fea0003800000 */
.L_x_12686:
[----:B------:R-:W-:Y:S04]  /*12960*/  BSSY B1, `(.L_x_12688) ;  /* 0x000004e000017945 */ /* 0x000fe80003800000 */
[----:B------:R-:W-:Y:S05]  /*12970*/  @!P6 BRA `(.L_x_12689) ;  /* 0x000000040030e947 */ /* 0x000fea0003800000 */
[----:B------:R-:W1:Y:S01]  /*12980*/  LDL R9, [R1+0x4] ;  /* 0x0000040001097983 */ /* 0x000e620000100800 */
[----:B------:R-:W2:Y:S02]  /*12990*/  S2R R7, SR_TID.X ;  /* 0x0000000000077919 */ /* 0x000ea40000002100 */
[----:B--2---:R-:W-:Y:S01]  /*129a0*/  LOP3.LUT R8, R7, 0x7f, RZ, 0xc0, !PT ;  /* 0x0000007f07087812 */ /* 0x004fe200078ec0ff */
[----:B------:R-:W-:Y:S01]  /*129b0*/  IMAD R7, R29, 0x8, R16 ;  /* 0x000000081d077824 */ /* 0x000fe200078e0210 */
[----:B------:R-:W-:Y:S02]  /*129c0*/  BSSY B2, `(.L_x_12690) ;  /* 0x0000005000027945 */ /* 0x000fe40003800000 */
[----:B------:R-:W-:Y:S02]  /*129d0*/  ISETP.NE.AND P2, PT, R8, RZ, PT ;  /* 0x000000ff0800720c */ /* 0x000fe40003f45270 */
[----:B-1----:R-:W-:-:S04]  /*129e0*/  SHF.L.U32 R6, R9, 0x1f, RZ ;  /* 0x0000001f09067819 */ /* 0x002fc800000006ff */
[----:B------:R-:W1:Y:S02]  /*129f0*/  SYNCS.PHASECHK.TRANS64.TRYWAIT P0, [R7+URZ+0x308a0], R6 ;  /* 0x0308a006070075a7 */ /* 0x000e64000800017f */
[----:B-1----:R-:W-:Y:S05]  /*12a00*/  @!P0 BRA `(.L_x_12691) ;  /* 0x0000006400848947 */ /* 0x002fea0003800000 */
.L_x_12862:
[----:B------:R-:W-:Y:S05]  /*12a10*/  BSYNC B2 ;  /* 0x0000000000027941 */ /* 0x000fea0003800000 */
.L_x_12690:
[----:B------:R-:W-:Y:S04]  /*12a20*/  BSSY B2, `(.L_x_12692) ;  /* 0x0000009000027945 */ /* 0x000fe80003800000 */
[----:B------:R-:W-:Y:S05]  /*12a30*/  @P2 BRA `(.L_x_12693) ;  /* 0x00000000001c2947 */ /* 0x000fea0003800000 */
[----:B------:R-:W2:Y:S02]  /*12a40*/  S2R R8, SR_TID.X ;  /* 0x0000000000087919 */ /* 0x000ea40000002100 */
[----:B--2---:R-:W-:Y:S01]  /*12a50*/  LOP3.LUT R9, R8, 0x1f, RZ, 0xc0, !PT ;  /* 0x0000001f08097812 */ /* 0x004fe200078ec0ff */
[----:B------:R-:W-:-:S03]  /*12a60*/  IMAD.MOV.U32 R8, RZ, RZ, 0x6000 ;  /* 0x00006000ff087424 */ /* 0x000fc600078e00ff */
[----:B------:R-:W-:Y:S01]  /*12a70*/  ISETP.NE.AND P0, PT, R9, RZ, PT ;  /* 0x000000ff0900720c */ /* 0x000fe20003f05270 */
[----:B------:R2:W-:-:S12]  /*12a80*/  SYNCS.ARRIVE.TRANS64 RZ, [R7+URZ+0x30890], R8 ;  /* 0x0308900807ff79a7 */ /* 0x0005d8000800003f */
[----:B--2---:R-:W-:Y:S05]  /*12a90*/  @!P0 BRA `(.L_x_12693) ;  /* 0x0000000000048947 */ /* 0x004fea0003800000 */
[----:B------:R-:W-:Y:S01]  /*12aa0*/  BPT.TRAP 0x1 ;  /* 0x000000040000795c */ /* 0x000fe20000300000 */
.L_x_12693:
[----:B------:R-:W-:Y:S05]  /*12ab0*/  BSYNC B2 ;  /* 0x0000000000027941 */ /* 0x000fea0003800000 */
.L_x_12692:
[----:B0-----:R-:W-:Y:S01]  /*12ac0*/  IMAD.MOV.U32 R12, RZ, RZ, RZ ;  /* 0x000000ffff0c7224 */ /* 0x001fe200078e00ff */
[----:B------:R-:W-:Y:S01]  /*12ad0*/  UIADD3 UR4, UP0, UR38, 0x570, URZ ;  /* 0x0000057026047890 */ /* 0x000fe2000ff1e03f */
[----:B------:R-:W-:Y:S01]  /*12ae0*/  IMAD R8, R5, 0xc0, R0 ;  /* 0x000000c005087824 */ /* 0x000fe200078e0200 */
[----:B------:R-:W-:Y:S01]  /*12af0*/  PLOP3.LUT P0, PT, PT, PT, PT, 0x80, 0x0 ;  /* 0x000000000000781c */ /* 0x000fe20003f0f070 */
[----:B------:R-:W-:Y:S01]  /*12b00*/  IMAD R11, R29, 0x6000, R16 ;  /* 0x000060001d0b7824 */ /* 0x000fe200078e0210 */
[----:B------:R-:W-:Y:S01]  /*12b10*/  R2UR UR10, R12 ;  /* 0x000000000c0a72ca */ /* 0x000fe200000e0000 */
[----:B------:R-:W-:Y:S01]  /*12b20*/  VIADD R8, R8, 0xffffff40 ;  /* 0xffffff4008087836 */ /* 0x000fe20000000000 */
[----:B------:R-:W-:Y:S01]  /*12b30*/  IADD3 R9, R7, 0x30890, RZ ;  /* 0x0003089007097810 */ /* 0x000fe20007ffe0ff */
[----:B------:R-:W-:Y:S01]  /*12b40*/  VIADD R10, R11, 0x12400 ;  /* 0x000124000b0a7836 */ /* 0x000fe20000000000 */
[----:B------:R-:W-:Y:S01]  /*12b50*/  UIADD3.X UR5, URZ, UR39, URZ, UP0, !UPT ;  /* 0x000000273f057290 */ /* 0x000fe200087fe43f */
[----:B------:R-:W-:Y:S01]  /*12b60*/  UMOV UR6, 0x0 ;  /* 0x0000000000067882 */ /* 0x000fe20000000000 */
[----:B------:R-:W-:-:S10]  /*12b70*/  UMOV UR7, 0x12f00000 ;  /* 0x12f0000000077882 */ /* 0x000fd40000000000 */
.L_x_12694:
        /* <DEDUP_REMOVED lines=13> */
.L_x_12863:
[----:B------:R-:W-:Y:S05]  /*12c50*/  BSYNC B2 ;  /* 0x0000000000027941 */ /* 0x000fea0003800000 */
.L_x_12695:
[----:B------:R-:W-:Y:S01]  /*12c60*/  BSSY B2, `(.L_x_12697) ;  /* 0x000000b000027945 */ /* 0x000fe20003800000 */
[----:B------:R-:W-:Y:S02]  /*12c70*/  IMAD.MOV.U32 R14, RZ, RZ, 0x0 ;  /* 0x00000000ff0e7424 */ /* 0x000fe400078e00ff */
[----:B------:R-:W-:Y:S01]  /*12c80*/  IMAD.MOV.U32 R15, RZ, RZ, 0x12f00000 ;  /* 0x12f00000ff0f7424 */ /* 0x000fe200078e00ff */
[----:B------:R-:W-:Y:S06]  /*12c90*/  @P2 BRA `(.L_x_12698) ;  /* 0x00000000001c2947 */ /* 0x000fec0003800000 */
[----:B------:R-:W2:Y:S01]  /*12ca0*/  S2R R9, SR_TID.X ;  /* 0x0000000000097919 */ /* 0x000ea20000002100 */
[----:B01----:R-:W-:-:S04]  /*12cb0*/  IMAD.MOV.U32 R6, RZ, RZ, 0x6000 ;  /* 0x00006000ff067424 */ /* 0x003fc800078e00ff */
[----:B------:R3:W-:Y:S01]  /*12cc0*/  SYNCS.ARRIVE.TRANS64 RZ, [R7+URZ+0x308b0], R6 ;  /* 0x0308b00607ff79a7 */ /* 0x0007e2000800003f */
[----:B--2---:R-:W-:-:S04]  /*12cd0*/  LOP3.LUT R9, R9, 0x1f, RZ, 0xc0, !PT ;  /* 0x0000001f09097812 */ /* 0x004fc800078ec0ff */
[----:B------:R-:W-:-:S13]  /*12ce0*/  ISETP.NE.AND P0, PT, R9, RZ, PT ;  /* 0x000000ff0900720c */ /* 0x000fda0003f05270 */
[----:B---3--:R-:W-:Y:S05]  /*12cf0*/  @!P0 BRA `(.L_x_12698) ;  /* 0x0000000000048947 */ /* 0x008fea0003800000 */
[----:B------:R-:W-:Y:S01]  /*12d00*/  BPT.TRAP 0x1 ;  /* 0x000000040000795c */ /* 0x000fe20000300000 */
.L_x_12698:
[----:B------:R-:W-:Y:S05]  /*12d10*/  BSYNC B2 ;  /* 0x0000000000027941 */ /* 0x000fea0003800000 */
.L_x_12697:
[----:B------:R-:W-:Y:S01]  /*12d20*/  R2UR UR10, R12 ;  /* 0x000000000c0a72ca */ /* 0x000fe200000e0000 */
[----:B------:R-:W-:Y:S01]  /*12d30*/  UIADD3 UR4, UP0, UR38, 0x670, URZ ;  /* 0x0000067026047890 */ /* 0x000fe2000ff1e03f */
[----:B------:R-:W-:Y:S01]  /*12d40*/  R2UR UR6, R14 ;  /* 0x000000000e0672ca */ /* 0x000fe200000e0000 */
[----:B------:R-:W-:Y:S01]  /*12d50*/  VIADD R11, R11, 0x400 ;  /* 0x000004000b0b7836 */ /* 0x000fe20000000000 */
[----:B------:R-:W-:Y:S01]  /*12d60*/  R2UR UR7, R15 ;  /* 0x000000000f0772ca */ /* 0x000fe200000e0000 */
[----:B------:R-:W-:Y:S01]  /*12d70*/  UIADD3.X UR5, URZ, UR39, URZ, UP0, !UPT ;  /* 0x000000273f057290 */ /* 0x000fe200087fe43f */
[----:B------:R-:W-:Y:S02]  /*12d80*/  PLOP3.LUT P0, PT, PT, PT, PT, 0x80, 0x0 ;  /* 0x000000000000781c */ /* 0x000fe40003f0f070 */
[----:B01----:R-:W-:-:S11]  /*12d90*/  IADD3 R7, R7, 0x308b0, RZ ;  /* 0x000308b007077810 */ /* 0x003fd60007ffe0ff */
.L_x_12699:
        /* <DEDUP_REMOVED lines=10> */
.L_x_12689:
[----:B------:R-:W-:Y:S05]  /*12e40*/  BSYNC B1 ;  /* 0x0000000000017941 */ /* 0x000fea0003800000 */
.L_x_12688:
[----:B------:R-:W2:Y:S01]  /*12e50*/  LDL.LU R9, [R1+0x4] ;  /* 0x0000040001097983 */ /* 0x000ea20000300800 */
[----:B------:R-:W-:Y:S01]  /*12e60*/  VIADD R29, R29, 0x1 ;  /* 0x000000011d1d7836 */ /* 0x000fe20000000000 */
[----:B------:R-:W-:Y:S01]  /*12e70*/  PLOP3.LUT P0, PT, PT, PT, PT, 0x8, 0x0 ;  /* 0x000000000000781c */ /* 0x000fe20003f0e170 */
[----:B------:R-:W-:-:S03]  /*12e80*/  VIADD R5, R5, 0xfffffffe ;  /* 0xfffffffe05057836 */ /* 0x000fc60000000000 */
[----:B------:R-:W-:Y:S02]  /*12e90*/  ISETP.NE.AND P2, PT, R29, 0x2, PT ;  /* 0x000000021d00780c */ /* 0x000fe40003f45270 */
[----:B------:R-:W-:Y:S02]  /*12ea0*/  ISETP.GE.AND P3, PT, R5, R3, PT ;  /* 0x000000030500720c */ /* 0x000fe40003f66270 */
[----:B-1----:R-:W-:Y:S02]  /*12eb0*/  SEL R6, RZ, 0x1, P2 ;  /* 0x00000001ff067807 */ /* 0x002fe40001000000 */
[----:B------:R-:W-:Y:S02]  /*12ec0*/  SEL R29, R29, RZ, P2 ;  /* 0x000000ff1d1d7207 */ /* 0x000fe40001000000 */
[----:B--2---:R-:W-:-:S05]  /*12ed0*/  LOP3.LUT R9, R9, R6, RZ, 0x3c, !PT ;  /* 0x0000000609097212 */ /* 0x004fca00078e3cff */
[----:B------:R1:W-:Y:S02]  /*12ee0*/  STL [R1+0x4], R9 ;  /* 0x0000040901007387 */ /* 0x0003e40000100800 */
[----:B------:R-:W-:Y:S05]  /*12ef0*/  @!P3 BRA `(.L_x_12682) ;  /* 0x000000040064b947 */ /* 0x000fea0003800000 */
.L_x_12712:
[----:B------:R-:W-:Y:S05]  /*12f00*/  YIELD ;  /* 0x0000000000007946 */ /* 0x000fea0003800000 */
[----:B------:R-:W-:Y:S04]  /*12f10*/  BSSY B1, `(.L_x_12700) ;  /* 0x000004d000017945 */ /* 0x000fe80003800000 */
[----:B--2---:R-:W-:Y:S05]  /*12f20*/  @!P6 BRA `(.L_x_12701) ;  /* 0x00000004002ce947 */ /* 0x004fea0003800000 */
[----:B------:R-:W2:Y:S01]  /*12f30*/  LDL R7, [R1+0x4] ;  /* 0x0000040001077983 */ /* 0x000ea20000100800 */
[----:B------:R-:W3:Y:S02]  /*12f40*/  S2R R6, SR_TID.X ;  /* 0x0000000000067919 */ /* 0x000ee40000002100 */
[----:B---3--:R-:W-:Y:S01]  /*12f50*/  LOP3.LUT R8, R6, 0x7f, RZ, 0xc0, !PT ;  /* 0x0000007f06087812 */ /* 0x008fe200078ec0ff */
[----:B------:R-:W-:Y:S01]  /*12f60*/  IMAD R6, R29, 0x8, R16 ;  /* 0x000000081d067824 */ /* 0x000fe200078e0210 */
[----:B------:R-:W-:Y:S02]  /*12f70*/  BSSY B2, `(.L_x_12702) ;  /* 0x0000005000027945 */ /* 0x000fe40003800000 */
[----:B------:R-:W-:Y:S02]  /*12f80*/  ISETP.NE.AND P3, PT, R8, RZ, PT ;  /* 0x000000ff0800720c */ /* 0x000fe40003f65270 */
[----:B--2---:R-:W-:-:S04]  /*12f90*/  SHF.L.U32 R7, R7, 0x1f, RZ ;  /* 0x0000001f07077819 */ /* 0x004fc800000006ff */
[----:B------:R-:W2:Y:S02]  /*12fa0*/  SYNCS.PHASECHK.TRANS64.TRYWAIT P2, [R6+URZ+0x308a0], R7 ;  /* 0x0308a007060075a7 */ /* 0x000ea4000804017f */
[----:B--2---:R-:W-:Y:S05]  /*12fb0*/  @!P2 BRA `(.L_x_12703) ;  /* 0x000000600040a947 */ /* 0x004fea0003800000 */
.L_x_12864:
[----:B------:R-:W-:Y:S05]  /*12fc0*/  BSYNC B2 ;  /* 0x0000000000027941 */ /* 0x000fea0003800000 */
.L_x_12702:
[----:B------:R-:W-:Y:S04]  /*12fd0*/  BSSY B2, `(.L_x_12704) ;  /* 0x0000009000027945 */ /* 0x000fe80003800000 */
[----:B------:R-:W-:Y:S05]  /*12fe0*/  @P3 BRA `(.L_x_12705) ;  /* 0x00000000001c3947 */ /* 0x000fea0003800000 */
[----:B------:R-:W1:Y:S02]  /*12ff0*/  S2R R8, SR_TID.X ;  /* 0x0000000000087919 */ /* 0x000e640000002100 */
[----:B-1----:R-:W-:Y:S01]  /*13000*/  LOP3.LUT R9, R8, 0x1f, RZ, 0xc0, !PT ;  /* 0x0000001f08097812 */ /* 0x002fe200078ec0ff */
[----:B------:R-:W-:-:S03]  /*13010*/  IMAD.MOV.U32 R8, RZ, RZ, 0x6000 ;  /* 0x00006000ff087424 */ /* 0x000fc600078e00ff */
[----:B------:R-:W-:Y:S01]  /*13020*/  ISETP.NE.AND P2, PT, R9, RZ, PT ;  /* 0x000000ff0900720c */ /* 0x000fe20003f45270 */
[----:B------:R3:W-:-:S12]  /*13030*/  SYNCS.ARRIVE.TRANS64 RZ, [R6+URZ+0x30890], R8 ;  /* 0x0308900806ff79a7 */ /* 0x0007d8000800003f */
[----:B---3--:R-:W-:Y:S05]  /*13040*/  @!P2 BRA `(.L_x_12705) ;  /* 0x000000000004a947 */ /* 0x008fea0003800000 */
[----:B------:R-:W-:Y:S01]  /*13050*/  BPT.TRAP 0x1 ;  /* 0x000000040000795c */ /* 0x000fe20000300000 */
.L_x_12705:
[----:B------:R-:W-:Y:S05]  /*13060*/  BSYNC B2 ;  /* 0x0000000000027941 */ /* 0x000fea0003800000 */
.L_x_12704:
[----:B0-----:R-:W-:Y:S01]  /*13070*/  IMAD.MOV.U32 R12, RZ, RZ, RZ ;  /* 0x000000ffff0c7224 */ /* 0x001fe200078e00ff */
[----:B------:R-:W-:Y:S01]  /*13080*/  UIADD3 UR4, UP0, UR38, 0x570, URZ ;  /* 0x0000057026047890 */ /* 0x000fe2000ff1e03f */
[----:B------:R-:W-:Y:S01]  /*13090*/  IMAD R8, R29, 0x6000, R16 ;  /* 0x000060001d087824 */ /* 0x000fe200078e0210 */
[----:B------:R-:W-:Y:S01]  /*130a0*/  PLOP3.LUT P2, PT, PT, PT, PT, 0x80, 0x0 ;  /* 0x000000000000781c */ /* 0x000fe20003f4f070 */
[----:B-1----:R-:W-:Y:S01]  /*130b0*/  IMAD R9, R5, 0xc0, R0 ;  /* 0x000000c005097824 */ /* 0x002fe200078e0200 */
[----:B------:R-:W-:Y:S01]  /*130c0*/  R2UR UR10, R12 ;  /* 0x000000000c0a72ca */ /* 0x000fe200000e0000 */
[----:B------:R-:W-:Y:S01]  /*130d0*/  VIADD R11, R8, 0x12400 ;  /* 0x00012400080b7836 */ /* 0x000fe20000000000 */
[----:B------:R-:W-:Y:S01]  /*130e0*/  IADD3 R10, R6, 0x30890, RZ ;  /* 0x00030890060a7810 */ /* 0x000fe20007ffe0ff */
[----:B------:R-:W-:Y:S01]  /*130f0*/  UIADD3.X UR5, URZ, UR39, URZ, UP0, !UPT ;  /* 0x000000273f057290 */ /* 0x000fe200087fe43f */
[----:B------:R-:W-:Y:S01]  /*13100*/  UMOV UR6, 0x0 ;  /* 0x0000000000067882 */ /* 0x000fe20000000000 */
[----:B------:R-:W-:-:S10]  /*13110*/  UMOV UR7, 0x12f00000 ;  /* 0x12f0000000077882 */ /* 0x000fd40000000000 */
.L_x_12706:
        /* <DEDUP_REMOVED lines=13> */
.L_x_12865:
[----:B------:R-:W-:Y:S05]  /*131f0*/  BSYNC B2 ;  /* 0x0000000000027941 */ /* 0x000fea0003800000 */
.L_x_12707:
[----:B------:R-:W-:Y:S01]  /*13200*/  BSSY B2, `(.L_x_12709) ;  /* 0x000000b000027945 */ /* 0x000fe20003800000 */
[----:B------:R-:W-:Y:S02]  /*13210*/  IMAD.MOV.U32 R10, RZ, RZ, 0x0 ;  /* 0x00000000ff0a7424 */ /* 0x000fe400078e00ff */
[----:B------:R-:W-:Y:S01]  /*13220*/  IMAD.MOV.U32 R11, RZ, RZ, 0x12f00000 ;  /* 0x12f00000ff0b7424 */ /* 0x000fe200078e00ff */
[----:B------:R-:W-:Y:S06]  /*13230*/  @P3 BRA `(.L_x_12710) ;  /* 0x00000000001c3947 */ /* 0x000fec0003800000 */
[----:B------:R-:W1:Y:S01]  /*13240*/  S2R R13, SR_TID.X ;  /* 0x00000000000d7919 */ /* 0x000e620000002100 */
[----:B0-2---:R-:W-:-:S04]  /*13250*/  IMAD.MOV.U32 R7, RZ, RZ, 0x6000 ;  /* 0x00006000ff077424 */ /* 0x005fc800078e00ff */
[----:B------:R3:W-:Y:S01]  /*13260*/  SYNCS.ARRIVE.TRANS64 RZ, [R6+URZ+0x308b0], R7 ;  /* 0x0308b00706ff79a7 */ /* 0x0007e2000800003f */
[----:B-1----:R-:W-:-:S04]  /*13270*/  LOP3.LUT R13, R13, 0x1f, RZ, 0xc0, !PT ;  /* 0x0000001f0d0d7812 */ /* 0x002fc800078ec0ff */
[----:B------:R-:W-:-:S13]  /*13280*/  ISETP.NE.AND P2, PT, R13, RZ, PT ;  /* 0x000000ff0d00720c */ /* 0x000fda0003f45270 */
[----:B---3--:R-:W-:Y:S05]  /*13290*/  @!P2 BRA `(.L_x_12710) ;  /* 0x000000000004a947 */ /* 0x008fea0003800000 */
[----:B------:R-:W-:Y:S01]  /*132a0*/  BPT.TRAP 0x1 ;  /* 0x000000040000795c */ /* 0x000fe20000300000 */
.L_x_12710:
[----:B------:R-:W-:Y:S05]  /*132b0*/  BSYNC B2 ;  /* 0x0000000000027941 */ /* 0x000fea0003800000 */
.L_x_12709:
[----:B------:R-:W-:Y:S01]  /*132c0*/  R2UR UR10, R12 ;  /* 0x000000000c0a72ca */ /* 0x000fe200000e0000 */
[----:B------:R-:W-:Y:S01]  /*132d0*/  UIADD3 UR4, UP0, UR38, 0x670, URZ ;  /* 0x0000067026047890 */ /* 0x000fe2000ff1e03f */
[----:B------:R-:W-:Y:S01]  /*132e0*/  R2UR UR6, R10 ;  /* 0x000000000a0672ca */ /* 0x000fe200000e0000 */
[----:B------:R-:W-:Y:S01]  /*132f0*/  VIADD R8, R8, 0x400 ;  /* 0x0000040008087836 */ /* 0x000fe20000000000 */
[----:B------:R-:W-:Y:S01]  /*13300*/  R2UR UR7, R11 ;  /* 0x000000000b0772ca */ /* 0x000fe200000e0000 */
[----:B------:R-:W-:Y:S01]  /*13310*/  UIADD3.X UR5, URZ, UR39, URZ, UP0, !UPT ;  /* 0x000000273f057290 */ /* 0x000fe200087fe43f */
[----:B------:R-:W-:Y:S02]  /*13320*/  PLOP3.LUT P2, PT, PT, PT, PT, 0x80, 0x0 ;  /* 0x000000000000781c */ /* 0x000fe40003f4f070 */
[----:B0-2---:R-:W-:-:S11]  /*13330*/  IADD3 R6, R6, 0x308b0, RZ ;  /* 0x000308b006067810 */ /* 0x005fd60007ffe0ff */
.L_x_12711:
        /* <DEDUP_REMOVED lines=10> */
.L_x_12701:
[----:B------:R-:W-:Y:S05]  /*133e0*/  BSYNC B1 ;  /* 0x0000000000017941 */ /* 0x000fea0003800000 */
.L_x_12700:
[----:B------:R-:W2:Y:S01]  /*133f0*/  LDL.LU R7, [R1+0x4] ;  /* 0x0000040001077983 */ /* 0x000ea20000300800 */
[----:B------:R-:W-:Y:S01]  /*13400*/  VIADD R29, R29, 0x1 ;  /* 0x000000011d1d7836 */ /* 0x000fe20000000000 */
[C---:B------:R-:W-:Y:S01]  /*13410*/  ISETP.GT.AND P3, PT, R5.reuse, R3, PT ;  /* 0x000000030500720c */ /* 0x040fe20003f64270 */
[----:B------:R-:W-:-:S03]  /*13420*/  VIADD R5, R5, 0xffffffff ;  /* 0xffffffff05057836 */ /* 0x000fc60000000000 */
[----:B------:R-:W-:-:S04]  /*13430*/  ISETP.NE.AND P2, PT, R29, 0x2, PT ;  /* 0x000000021d00780c */ /* 0x000fc80003f45270 */
[----:B------:R-:W-:Y:S02]  /*13440*/  SEL R6, RZ, 0x1, P2 ;  /* 0x00000001ff067807 */ /* 0x000fe40001000000 */
[----:B------:R-:W-:Y:S02]  /*13450*/  SEL R29, R29, RZ, P2 ;  /* 0x000000ff1d1d7207 */ /* 0x000fe40001000000 */
[----:B--2---:R-:W-:-:S05]  /*13460*/  LOP3.LUT R7, R7, R6, RZ, 0x3c, !PT ;  /* 0x0000000607077212 */ /* 0x004fca00078e3cff */
[----:B------:R2:W-:Y:S01]  /*13470*/  STL [R1+0x4], R7 ;  /* 0x0000040701007387 */ /* 0x0005e20000100800 */
[----:B------:R-:W-:Y:S05]  /*13480*/  @P3 BRA `(.L_x_12712) ;  /* 0xfffffff8009c3947 */ /* 0x000fea000383ffff */
.L_x_12682:
[----:B------:R-:W-:Y:S05]  /*13490*/  BSYNC B0 ;  /* 0x0000000000007941 */ /* 0x000fea0003800000 */
.L_x_12681:
[----:B--2---:R2:W5:Y:S01]  /*134a0*/  LDL R7, [R1+0x1c] ;  /* 0x00001c0001077983 */ /* 0x0045620000100800 */
[----:B------:R-:W-:Y:S05]  /*134b0*/  @!P0 WARPSYNC.ALL ;  /* 0x0000000000008948 */ /* 0x000fea0003800000 */
[----:B------:R2:W-:Y:S01]  /*134c0*/  STL [R1+0x28], RZ ;  /* 0x000028ff01007387 */ /* 0x0005e20000100800 */
[----:B------:R-:W-:Y:S01]  /*134d0*/  BSSY B0, `(.L_x_12713) ;  /* 0x000001f000007945 */ /* 0x000fe20003800000 */
[----:B------:R-:W-:Y:S06]  /*134e0*/  @!P0 BAR.SYNC.DEFER_BLOCKING 0xc, 0x200 ;  /* 0x0308000000008b1d */ /* 0x000fec0000010000 */
[----:B--2---:R-:W-:Y:S05]  /*134f0*/  @!P1 BRA `(.L_x_12714) ;  /* 0x0000000000709947 */ /* 0x004fea0003800000 */
[----:B------:R-:W-:-:S13]  /*13500*/  ISETP.NE.AND P0, PT, R4, RZ, PT ;  /* 0x000000ff0400720c */ /* 0x000fda0003f05270 */
[----:B------:R-:W2:Y:S02]  /*13510*/  @!P0 LDC R4, c[0x0][0x9f0] ;  /* 0x00027c00ff048b82 */ /* 0x000ea40000000800 */
[-C--:B--2---:R-:W-:Y:S02]  /*13520*/  IABS R0, R4.reuse ;  /* 0x0000000400007213 */ /* 0x084fe40000000000 */
[----:B------:R-:W-:Y:S02]  /*13530*/  IABS R6, R4 ;  /* 0x0000000400067213 */ /* 0x000fe40000000000 */
[----:B------:R-:W2:Y:S02]  /*13540*/  I2F.RP R2, R0 ;  /* 0x0000000000027306 */ /* 0x000ea40000209400 */
[----:B------:R-:W-:-:S06]  /*13550*/  IADD3 R6, RZ, -R6, RZ ;  /* 0x80000006ff067210 */ /* 0x000fcc0007ffe0ff */
[----:B--2---:R-:W2:Y:S02]  /*13560*/  MUFU.RCP R2, R2 ;  /* 0x0000000200027308 */ /* 0x004ea40000001000 */
[----:B--2---:R-:W-:-:S06]  /*13570*/  VIADD R2, R2, 0xffffffe ;  /* 0x0ffffffe02027836 */ /* 0x004fcc0000000000 */
[----:B------:R-:W2:Y:S02]  /*13580*/  F2I.FTZ.U32.TRUNC.NTZ R3, R2 ;  /* 0x0000000200037305 */ /* 0x000ea4000021f000 */
[----:B--2---:R-:W-:-:S04]  /*13590*/  IMAD.MOV R2, RZ, RZ, -R3 ;  /* 0x000000ffff027224 */ /* 0x004fc800078e0a03 */
[----:B------:R-:W-:Y:S02]  /*135a0*/  IMAD R5, R2, R0, RZ ;  /* 0x0000000002057224 */ /* 0x000fe400078e02ff */
        /* <DEDUP_REMOVED lines=17> */
.L_x_12714:
[----:B------:R-:W-:Y:S05]  /*136c0*/  BSYNC B0 ;  /* 0x0000000000007941 */ /* 0x000fea0003800000 */
.L_x_12713:
[----:B------:R-:W3:Y:S04]  /*136d0*/  LDL R0, [R1+0x28] ;  /* 0x0000280001007983 */ /* 0x000ee80000100800 */
[----:B------:R-:W3:Y:S01]  /*136e0*/  LDL R2, [R1+0x40] ;  /* 0x0000400001027983 */ /* 0x000ee20000100800 */
[----:B------:R-:W-:Y:S01]  /*136f0*/  BSSY B7, `(.L_x_12715) ;  /* 0x0000360000077945 */ /* 0x000fe20003800000 */
[----:B---3--:R-:W-:-:S05]  /*13700*/  IMAD R2, R2, R0, RZ ;  /* 0x0000000002027224 */ /* 0x008fca00078e02ff */
[----:B-----5:R-:W-:Y:S01]  /*13710*/  VIADDMNMX R0, R2, R0, R7, PT ;  /* 0x0000000002007246 */ /* 0x020fe20003800107 */
        /* <DEDUP_REMOVED lines=21> */
.L_x_12716:
        /* <DEDUP_REMOVED lines=8> */
[----:B------:R-:W-:Y:S01]  /*138f0*/  MOV R4, UR6 ;  /* 0x0000000600047c02 */ /* 0x000fe20008000f00 */
[----:B--2---:R-:W-:Y:S01]  /*13900*/  IMAD.U32 R5, RZ, RZ, UR7 ;  /* 0x00000007ff057e24 */ /* 0x004fe2000f8e00ff */
[----:B------:R-:W2:Y:S01]  /*13910*/  LDC.64 R2, c[0x4][R2] ;  /* 0x0100000002027b82 */ /* 0x000ea20000000a00 */
[----:B------:R-:W-:Y:S01]  /*13920*/  IMAD.U32 R6, RZ, RZ, UR8 ;  /* 0x00000008ff067e24 */ /* 0x000fe2000f8e00ff */
[----:B------:R-:W-:Y:S01]  /*13930*/  MOV R8, 0x70 ;  /* 0x0000007000087802 */ /* 0x000fe20000000f00 */
[----:B------:R-:W-:Y:S02]  /*13940*/  IMAD.U32 R7, RZ, RZ, UR9 ;  /* 0x00000009ff077e24 */ /* 0x000fe4000f8e00ff */
[----:B------:R-:W-:-:S02]  /*13950*/  IMAD.U32 R10, RZ, RZ, UR4 ;  /* 0x00000004ff0a7e24 */ /* 0x000fc4000f8e00ff */
[----:B------:R-:W-:Y:S02]  /*13960*/  IMAD.U32 R11, RZ, RZ, UR5 ;  /* 0x00000005ff0b7e24 */ /* 0x000fe4000f8e00ff */
[----:B0-----:R-:W-:Y:S02]  /*13970*/  IMAD.MOV.U32 R12, RZ, RZ, 0x1 ;  /* 0x00000001ff0c7424 */ /* 0x001fe400078e00ff */
[----:B------:R-:W-:-:S07]  /*13980*/  IMAD.MOV.U32 R13, RZ, RZ, RZ ;  /* 0x000000ffff0d7224 */ /* 0x000fce00078e00ff */
[----:B------:R-:W-:-:S07]  /*13990*/  LEPC R20, `(.L_x_12719) ;  /* 0x000000001014794e */ /* 0x000fce0000000000 */
[----:B-12---:R-:W-:Y:S05]  /*139a0*/  CALL.ABS.NOINC R2 ;  /* 0x0000000002007343 */ /* 0x006fea0003c00000 */
.L_x_12719:
[----:B------:R-:W-:Y:S05]  /*139b0*/  BSYNC B6 ;  /* 0x0000000000067941 */ /* 0x000fea0003800000 */
.L_x_12718:
        /* <DEDUP_REMOVED lines=9> */
[----:B------:R-:W-:Y:S01]  /*13a50*/  IMAD.U32 R4, RZ, RZ, UR6 ;  /* 0x00000006ff047e24 */ /* 0x000fe2000f8e00ff */
[----:B------:R-:W-:Y:S01]  /*13a60*/  MOV R6, UR8 ;  /* 0x0000000800067c02 */ /* 0x000fe20008000f00 */
[----:B--2---:R-:W-:Y:S01]  /*13a70*/  IMAD.U32 R5, RZ, RZ, UR7 ;  /* 0x00000007ff057e24 */ /* 0x004fe2000f8e00ff */
[----:B0-----:R-:W-:Y:S01]  /*13a80*/  MOV R13, RZ ;  /* 0x000000ff000d7202 */ /* 0x001fe20000000f00 */
[----:B------:R-:W-:Y:S02]  /*13a90*/  IMAD.U32 R7, RZ, RZ, UR9 ;  /* 0x00000009ff077e24 */ /* 0x000fe4000f8e00ff */
[----:B------:R-:W-:-:S02]  /*13aa0*/  IMAD.U32 R10, RZ, RZ, UR4 ;  /* 0x00000004ff0a7e24 */ /* 0x000fc4000f8e00ff */
[----:B------:R-:W-:Y:S02]  /*13ab0*/  IMAD.U32 R11, RZ, RZ, UR5 ;  /* 0x00000005ff0b7e24 */ /* 0x000fe4000f8e00ff */
[----:B------:R-:W-:Y:S02]  /*13ac0*/  IMAD.MOV.U32 R8, RZ, RZ, 0x70 ;  /* 0x00000070ff087424 */ /* 0x000fe400078e00ff */
[----:B---3--:R-:W-:-:S07]  /*13ad0*/  IMAD.MOV.U32 R12, RZ, RZ, 0x1 ;  /* 0x00000001ff0c7424 */ /* 0x008fce00078e00ff */
[----:B------:R-:W-:-:S07]  /*13ae0*/  LEPC R20, `(.L_x_12722) ;  /* 0x000000001014794e */ /* 0x000fce0000000000 */
[----:B-1--4-:R-:W-:Y:S05]  /*13af0*/  CALL.ABS.NOINC R2 ;  /* 0x0000000002007343 */ /* 0x012fea0003c00000 */
.L_x_12722:
        /* <DEDUP_REMOVED lines=16> */
.L_x_12721:
[----:B------:R-:W-:Y:S05]  /*13c00*/  BSYNC B6 ;  /* 0x0000000000067941 */ /* 0x000fea0003800000 */
.L_x_12720:
        /* <DEDUP_REMOVED lines=21> */
.L_x_12868:
        /* <DEDUP_REMOVED lines=10> */
.L_x_12871:
        /* <DEDUP_REMOVED lines=11> */
[----:B------:R-:W-:Y:S02]  /*13eb0*/  IADD3 R4, -R0, RZ, RZ ;  /* 0x000000ff00047210 */ /* 0x000fe40007ffe1ff */
[----:B------:R-:W-:-:S03]  /*13ec0*/  SHF.R.S32.HI R5, RZ, 0x1f, R0 ;  /* 0x0000001fff057819 */ /* 0x000fc60000011400 */
        /* <DEDUP_REMOVED lines=9> */
.L_x_12726:
[----:B0-----:R-:W-:Y:S01]  /*13f60*/  IMAD R0, R18, 0x8, R16 ;  /* 0x0000000812007824 */ /* 0x001fe200078e0210 */
[----:B----4-:R-:W-:-:S04]  /*13f70*/  SHF.L.U32 R2, R28, 0x1f, RZ ;  /* 0x0000001f1c027819 */ /* 0x010fc800000006ff */
[----:B------:R-:W0:Y:S02]  /*13f80*/  SYNCS.PHASECHK.TRANS64.TRYWAIT P0, [R0+URZ+0x30840], R2 ;  /* 0x03084002000075a7 */ /* 0x000e24000800017f */
[----:B0-----:R-:W-:Y:S05]  /*13f90*/  @!P0 BRA `(.L_x_12727) ;  /* 0x0000005000c48947 */ /* 0x001fea0003800000 */
.L_x_12872:
[----:B------:R-:W4:Y:S02]  /*13fa0*/  S2R R3, SR_TID.X ;  /* 0x0000000000037919 */ /* 0x000f240000002100 */
[----:B----4-:R-:W-:-:S04]  /*13fb0*/  LOP3.LUT R3, R3, 0x7f, RZ, 0xc0, !PT ;  /* 0x0000007f03037812 */ /* 0x010fc800078ec0ff */
[----:B------:R-:W-:-:S13]  /*13fc0*/  ISETP.NE.AND P0, PT, R3, RZ, PT ;  /* 0x000000ff0300720c */ /* 0x000fda0003f05270 */
[----:B------:R-:W-:Y:S05]  /*13fd0*/  @P0 BRA `(.L_x_12728) ;  /* 0x00000000001c0947 */ /* 0x000fea0003800000 */
[----:B------:R-:W4:Y:S01]  /*13fe0*/  S2R R3, SR_TID.X ;  /* 0x0000000000037919 */ /* 0x000f220000002100 */
[----:B0-----:R-:W-:-:S04]  /*13ff0*/  IMAD.MOV.U32 R2, RZ, RZ, 0x6000 ;  /* 0x00006000ff027424 */ /* 0x001fc800078e00ff */
[----:B------:R0:W-:Y:S01]  /*14000*/  SYNCS.ARRIVE.TRANS64 RZ, [R0+URZ+0x30830], R2 ;  /* 0x0308300200ff79a7 */ /* 0x0001e2000800003f */
[----:B----4-:R-:W-:-:S04]  /*14010*/  LOP3.LUT R3, R3, 0x1f, RZ, 0xc0, !PT ;  /* 0x0000001f03037812 */ /* 0x010fc800078ec0ff */
[----:B------:R-:W-:-:S13]  /*14020*/  ISETP.NE.AND P0, PT, R3, RZ, PT ;  /* 0x000000ff0300720c */ /* 0x000fda0003f05270 */
[----:B0-----:R-:W-:Y:S05]  /*14030*/  @!P0 BRA `(.L_x_12728) ;  /* 0x0000000000048947 */ /* 0x001fea0003800000 */
[----:B------:R-:W-:Y:S01]  /*14040*/  BPT.TRAP 0x1 ;  /* 0x000000040000795c */ /* 0x000fe20000300000 */
.L_x_12728:
[----:B0-----:R-:W4:Y:S01]  /*14050*/  LDL.LU R2, [R1] ;  /* 0x0000000001027983 */ /* 0x001f220000300800 */
[----:B------:R-:W-:Y:S01]  /*14060*/  R2UR UR9, R0 ;  /* 0x00000000000972ca */ /* 0x000fe200000e0000 */
[----:B------:R-:W-:Y:S01]  /*14070*/  IMAD R0, R18, 0x6000, R16 ;  /* 0x0000600012007824 */ /* 0x000fe200078e0210 */
[----:B------:R-:W-:Y:S01]  /*14080*/  R2UR UR11, R22 ;  /* 0x00000000160b72ca */ /* 0x000fe200000e0000 */
[----:B------:R-:W-:Y:S01]  /*14090*/  UIADD3 UR6, UP0, UR38, 0x370, URZ ;  /* 0x0000037026067890 */ /* 0x000fe2000ff1e03f */
[----:B------:R-:W-:Y:S01]  /*140a0*/  R2UR UR4, R26 ;  /* 0x000000001a0472ca */ /* 0x000fe200000e0000 */
[----:B------:R-:W-:Y:S01]  /*140b0*/  UMOV UR5, 0x14f00000 ;  /* 0x14f0000000057882 */ /* 0x000fe20000000000 */
[----:B------:R-:W-:Y:S01]  /*140c0*/  R2UR UR8, R0 ;  /* 0x00000000000872ca */ /* 0x000fe200000e0000 */
[----:B------:R-:W-:Y:S01]  /*140d0*/  UIADD3.X UR7, URZ, UR39, URZ, UP0, !UPT ;  /* 0x000000273f077290 */ /* 0x000fe200087fe43f */
[----:B------:R-:W-:Y:S01]  /*140e0*/  PLOP3.LUT P0, PT, PT, PT, PT, 0x80, 0x0 ;  /* 0x000000000000781c */ /* 0x000fe20003f0f070 */
[----:B------:R-:W-:Y:S01]  /*140f0*/  UMOV UR10, URZ ;  /* 0x0000003f000a7c82 */ /* 0x000fe20008000000 */
[----:B------:R-:W-:-:S02]  /*14100*/  R2UR UR12, R17 ;  /* 0x00000000110c72ca */ /* 0x000fc400000e0000 */
[----:B-----5:R-:W-:Y:S01]  /*14110*/  R2UR UR13, R19 ;  /* 0x00000000130d72ca */ /* 0x020fe200000e0000 */
[----:B------:R-:W-:-:S04]  /*14120*/  UIADD3 UR9, UR9, 0x30830, URZ ;  /* 0x0003083009097890 */ /* 0x000fc8000fffe03f */
[----:B------:R-:W-:Y:S02]  /*14130*/  UIMAD UR11, UR11, 0xc0, UR4 ;  /* 0x000000c00b0b78a4 */ /* 0x000fe4000f8e0204 */
[----:B------:R-:W-:Y:S01]  /*14140*/  UIADD3 UR8, UR8, 0x12400, URZ ;  /* 0x0001240008087890 */ /* 0x000fe2000fffe03f */
[----:B------:R-:W-:-:S08]  /*14150*/  UMOV UR4, 0x0 ;  /* 0x0000000000047882 */ /* 0x000fd00000000000 */
[----:B------:R0:W-:Y:S01]  /*14160*/  UTMALDG.4D [UR8], [UR6], desc[UR4] ;  /* 0x00000408060075b4 */ /* 0x0001e20008019000 */
[----:B----4-:R-:W-:-:S04]  /*14170*/  LOP3.LUT R2, R2, 0xfffffffe, RZ, 0xc0, !PT ;  /* 0xfffffffe02027812 */ /* 0x010fc800078ec0ff */
[----:B------:R-:W-:-:S05]  /*14180*/  @P0 LOP3.LUT R2, R2, 0x1, RZ, 0xfc, !PT ;  /* 0x0000000102020812 */ /* 0x000fca00078efcff */
[----:B------:R0:W-:Y:S01]  /*14190*/  STL [R1], R2 ;  /* 0x0000000201007387 */ /* 0x0001e20000100800 */
[----:B------:R-:W-:Y:S01]  /*141a0*/  NOP ;  /* 0x0000000000007918 */ /* 0x000fe20000000000 */
.L_x_12724:
[----:B------:R-:W4:Y:S04]  /*141b0*/  LDL.LU R4, [R1+0x20] ;  /* 0x0000200001047983 */ /* 0x000f280000300800 */
[----:B------:R-:W5:Y:S04]  /*141c0*/  LDL.LU R6, [R1+0x14] ;  /* 0x0000140001067983 */ /* 0x000f680000300800 */
[----:B------:R-:W2:Y:S01]  /*141d0*/  LDL.LU R3, [R1+0x2c] ;  /* 0x00002c0001037983 */ /* 0x000ea20000300800 */
[----:B------:R-:W-:Y:S05]  /*141e0*/  WARPSYNC.ALL ;  /* 0x0000000000007948 */ /* 0x000fea0003800000 */
[----:B0-----:R-:W-:Y:S01]  /*141f0*/  ULDC.64 UR4, c[0x0][0x298] ;  /* 0x0000a60000047ab9 */ /* 0x001fe20000000a00 */
[----:B------:R-:W-:Y:S01]  /*14200*/  ULDC.64 UR6, c[0x0][0xa00] ;  /* 0x0002800000067ab9 */ /* 0x000fe20000000a00 */
[----:B------:R-:W-:Y:S01]  /*14210*/  VIADD R0, R16, 0xc400 ;  /* 0x0000c40010007836 */ /* 0x000fe20000000000 */
        /* <DEDUP_REMOVED lines=26> */
[----:B---3--:R-:W-:-:S02]  /*143c0*/  IMAD.U32 R7, RZ, RZ, UR7 ;  /* 0x00000007ff077e24 */ /* 0x008fc4000f8e00ff */
[----:B------:R-:W-:Y:S02]  /*143d0*/  IMAD.U32 R10, RZ, RZ, UR8 ;  /* 0x00000008ff0a7e24 */ /* 0x000fe4000f8e00ff */
[----:B------:R-:W-:Y:S02]  /*143e0*/  IMAD.MOV.U32 R8, RZ, RZ, 0x70 ;  /* 0x00000070ff087424 */ /* 0x000fe400078e00ff */
[----:B------:R-:W-:Y:S02]  /*143f0*/  IMAD.MOV.U32 R12, RZ, RZ, 0x1 ;  /* 0x00000001ff0c7424 */ /* 0x000fe400078e00ff */
[----:B------:R-:W-:-:S07]  /*14400*/  IMAD.MOV.U32 R13, RZ, RZ, RZ ;  /* 0x000000ffff0d7224 */ /* 0x000fce00078e00ff */
[----:B------:R-:W-:-:S07]  /*14410*/  LEPC R20, `(.L_x_12730) ;  /* 0x000000001014794e */ /* 0x000fce0000000000 */
[----:B01----:R-:W-:Y:S05]  /*14420*/  CALL.ABS.NOINC R2 ;  /* 0x0000000002007343 */ /* 0x003fea0003c00000 */
.L_x_12730:
[----:B------:R-:W-:Y:S05]  /*14430*/  BSYNC B6 ;  /* 0x0000000000067941 */ /* 0x000fea0003800000 */
.L_x_12729:
[----:B------:R-:W2:Y:S01]  /*14440*/  LDL.LU R20, [R1+0x20] ;  /* 0x0000200001147983 */ /* 0x000ea20000300800 */
[----:B-1----:R-:W1:Y:S01]  /*14450*/  LDC R9, c[0x0][0x448] ;  /* 0x00011200ff097b82 */ /* 0x002e620000000800 */
[----:B------:R-:W-:Y:S01]  /*14460*/  ULDC.64 UR4, c[0x0][0x2d8] ;  /* 0x0000b60000047ab9 */ /* 0x000fe20000000a00 */
[----:B------:R-:W-:Y:S01]  /*14470*/  ULDC.64 UR6, c[0x0][0x2e0] ;  /* 0x0000b80000067ab9 */ /* 0x000fe20000000a00 */
[----:B0-----:R-:W2:Y:S01]  /*14480*/  LDL.LU.64 R2, [R1+0x30] ;  /* 0x0000300001027983 */ /* 0x001ea20000300a00 */
[----:B------:R-:W-:-:S03]  /*14490*/  ULDC.64 UR8, c[0x0][0x280] ;  /* 0x0000a00000087ab9 */ /* 0x000fc60000000a00 */
[----:B------:R-:W4:Y:S04]  /*144a0*/  LDL.LU R21, [R1+0x2c] ;  /* 0x00002c0001157983 */ /* 0x000f280000300800 */
[----:B------:R-:W3:Y:S04]  /*144b0*/  LDL.LU R4, [R1+0x14] ;  /* 0x0000140001047983 */ /* 0x000ee80000300800 */
[----:B------:R0:W5:Y:S01]  /*144c0*/  LDL R10, [R1+0x10] ;  /* 0x00001000010a7983 */ /* 0x0001620000100800 */
[----:B-1----:R-:W-:-:S13]  /*144d0*/  ISETP.NE.AND P0, PT, R9, 0x1, PT ;  /* 0x000000010900780c */ /* 0x002fda0003f05270 */
[----:B------:R-:W1:Y:S08]  /*144e0*/  @P0 LDC R5, c[0x0][0x450] ;  /* 0x00011400ff050b82 */ /* 0x000e700000000800 */
[----:B------:R-:W0:Y:S01]  /*144f0*/  @P0 LDC R8, c[0x0][0x450] ;  /* 0x00011400ff080b82 */ /* 0x000e220000000800 */
[----:B------:R-:W0:Y:S01]  /*14500*/  S2R R11, SR_TID.X ;  /* 0x00000000000b7919 */ /* 0x000e220000002100 */
[----:B--2---:R-:W-:-:S02]  /*14510*/  IMAD.MOV.U32 R3, RZ, RZ, R20 ;  /* 0x000000ffff037224 */ /* 0x004fc400078e0014 */
[----:B------:R-:W2:Y:S01]  /*14520*/  S2R R20, SR_TID.X ;  /* 0x0000000000147919 */ /* 0x000ea20000002100 */
[----:B------:R-:W-:-:S04]  /*14530*/  IMAD.WIDE.U32 R2, R17, UR4, R2 ;  /* 0x0000000411027c25 */ /* 0x000fc8000f8e0002 */
[----:B------:R-:W-:Y:S01]  /*14540*/  IMAD R3, R17, UR5, R3 ;  /* 0x0000000511037c24 */ /* 0x000fe2000f8e0203 */
[----:B------:R-:W-:Y:S01]  /*14550*/  ULDC.64 UR4, c[0x0][0x2d0] ;  /* 0x0000b40000047ab9 */ /* 0x000fe20000000a00 */
[----:B----4-:R-:W-:Y:S02]  /*14560*/  IMAD R0, R21, UR6, RZ ;  /* 0x0000000615007c24 */ /* 0x010fe4000f8e02ff */
[----:B---3--:R-:W-:-:S04]  /*14570*/  IMAD.WIDE.U32 R2, R4, UR6, R2 ;  /* 0x0000000604027c25 */ /* 0x008fc8000f8e0002 */
[----:B------:R-:W-:Y:S01]  /*14580*/  IMAD R0, R4, UR7, R0 ;  /* 0x0000000704007c24 */ /* 0x000fe2000f8e0200 */
[----:B------:R-:W-:Y:S01]  /*14590*/  ULDC.64 UR6, c[0x0][0x2c8] ;  /* 0x0000b20000067ab9 */ /* 0x000fe20000000a00 */
[----:B------:R-:W3:Y:S03]  /*145a0*/  @P0 LDC R4, c[0x0][0x44c] ;  /* 0x00011300ff040b82 */ /* 0x000ee60000000800 */
[----:B------:R-:W-:Y:S02]  /*145b0*/  IADD3 R3, R3, R0, RZ ;  /* 0x0000000003037210 */ /* 0x000fe40007ffe0ff */
[C---:B--2---:R-:W-:Y:S01]  /*145c0*/  LOP3.LUT R21, R20.reuse, 0x7f, RZ, 0xc0, !PT ;  /* 0x0000007f14157812 */ /* 0x044fe200078ec0ff */
[----:B------:R-:W-:-:S03]  /*145d0*/  IMAD.SHL.U32 R20, R20, 0x10, RZ ;  /* 0x0000001014147824 */ /* 0x000fc600078e00ff */
[----:B------:R-:W-:-:S04]  /*145e0*/  SHF.R.U32.HI R21, RZ, 0x3, R21 ;  /* 0x00000003ff157819 */ /* 0x000fc80000011615 */
[----:B------:R-:W-:-:S05]  /*145f0*/  LOP3.LUT R20, R21, 0x70, R20, 0xf8, !PT ;  /* 0x0000007015147812 */ /* 0x000fca00078ef814 */
[----:B------:R-:W-:-:S04]  /*14600*/  IMAD R6, R25, 0xc0, R20 ;  /* 0x000000c019067824 */ /* 0x000fc800078e0214 */
[----:B---3--:R-:W-:-:S04]  /*14610*/  @P0 IMAD.HI.U32 R0, R6, R4, RZ ;  /* 0x0000000406000227 */ /* 0x008fc800078e00ff */
        /* <DEDUP_REMOVED lines=11> */
[----:B------:R-:W-:-:S04]  /*146d0*/  IMAD.WIDE.U32 R4, R0, UR6, R4 ;  /* 0x0000000600047c25 */ /* 0x000fc8000f8e0004 */
[----:B------:R-:W-:-:S04]  /*146e0*/  IMAD R7, R0, UR7, R7 ;  /* 0x0000000700077c24 */ /* 0x000fc8000f8e0207 */
[----:B------:R-:W-:Y:S02]  /*146f0*/  IMAD.IADD R5, R5, 0x1, R7 ;  /* 0x0000000105057824 */ /* 0x000fe400078e0207 */
[----:B------:R-:W1:Y:S01]  /*14700*/  @P0 LDC R7, c[0x0][0x44c] ;  /* 0x00011300ff070b82 */ /* 0x000e620000000800 */
[----:B------:R-:W-:-:S04]  /*14710*/  LEA R0, P1, R4, UR8, 0x1 ;  /* 0x0000000804007c11 */ /* 0x000fc8000f8208ff */
[----:B------:R-:W-:Y:S01]  /*14720*/  LEA.HI.X R4, R4, UR9, R5, 0x1, P1 ;  /* 0x0000000904047c11 */ /* 0x000fe200088f0c05 */
[----:B------:R-:W-:-:S05]  /*14730*/  VIADD R5, R6, 0x80 ;  /* 0x0000008006057836 */ /* 0x000fca0000000000 */
[----:B------:R-:W-:Y:S01]  /*14740*/  MOV R6, R5 ;  /* 0x0000000500067202 */ /* 0x000fe20000000f00 */
[----:B-1----:R-:W-:-:S05]  /*14750*/  @P0 IMAD.HI.U32 R7, R5, R7, RZ ;  /* 0x0000000705070227 */ /* 0x002fca00078e00ff */
[----:B0-----:R-:W-:-:S05]  /*14760*/  @P0 SHF.R.U32.HI R6, RZ, R8, R7 ;  /* 0x00000008ff060219 */ /* 0x001fca0000011607 */
        /* <DEDUP_REMOVED lines=24> */
[----:B------:R-:W-:Y:S04]  /*148f0*/  SHFL.IDX PT, R7, R4, RZ, 0x181f ;  /* 0x00181fff04077589 */ /* 0x000fe800000e0000 */
[----:B------:R-:W-:Y:S01]  /*14900*/  SHFL.IDX PT, R8, R2, RZ, 0x181f ;  /* 0x00181fff02087589 */ /* 0x000fe200000e0000 */
[----:B--2---:R-:W-:-:S03]  /*14910*/  IMAD R3, R6, R9, RZ ;  /* 0x0000000906037224 */ /* 0x004fc600078e02ff */
[----:B------:R-:W0:Y:S02]  /*14920*/  SHFL.IDX PT, R6, R0, RZ, 0x181f ;  /* 0x00181fff00067589 */ /* 0x000e2400000e0000 */
[----:B------:R-:W-:-:S13]  /*14930*/  ISETP.GE.AND P1, PT, R25, R3, PT ;  /* 0x000000031900720c */ /* 0x000fda0003f26270 */
[----:B0-----:R-:W-:-:S05]  /*14940*/  @!P1 LEA R6, P2, R20, R6, 0x1 ;  /* 0x0000000614069211 */ /* 0x001fca00078408ff */
[----:B------:R-:W-:-:S05]  /*14950*/  @!P1 IMAD.X R7, RZ, RZ, R7, P2 ;  /* 0x000000ffff079224 */ /* 0x000fca00010e0607 */
[----:B-----5:R0:W-:Y:S02]  /*14960*/  @!P1 LDGSTS.E.BYPASS.LTC128B.128 [R10+0xc400], desc[UR56][R6.64], !P0 ;  /* 0x0c400000060a9fae */ /* 0x0201e4000c101d78 */
[----:B0-----:R-:W-:Y:S02]  /*14970*/  IADD3 R6, R25, 0x10, RZ ;  /* 0x0000001019067810 */ /* 0x001fe40007ffe0ff */
[----:B------:R-:W0:Y:S02]  /*14980*/  SHFL.IDX PT, R7, R0, 0x1, 0x181f ;  /* 0x00381f0000077f89 */ /* 0x000e2400000e0000 */
        /* <DEDUP_REMOVED lines=60> */
[----:B0-----:R-:W-:-:S04]  /*14d50*/  IADD3 R0, R25, 0x80, RZ ;  /* 0x0000008019007810 */ /* 0x001fc80007ffe0ff */
[----:B------:R-:W-:Y:S01]  /*14d60*/  ISETP.GE.AND P2, PT, R0, R3, PT ;  /* 0x000000030000720c */ /* 0x000fe20003f46270 */
[----:B------:R-:W-:-:S05]  /*14d70*/  VIADD R0, R25, 0x70 ;  /* 0x0000007019007836 */ /* 0x000fca0000000000 */
[----:B------:R-:W-:Y:S02]  /*14d80*/  ISETP.GE.AND P1, PT, R0, R3, PT ;  /* 0x000000030000720c */ /* 0x000fe40003f26270 */
[----:B------:R-:W0:Y:S11]  /*14d90*/  SHFL.IDX PT, R0, R5, RZ, 0x181f ;  /* 0x00181fff05007589 */ /* 0x000e3600000e0000 */
[----:B-1----:R-:W-:-:S05]  /*14da0*/  @!P1 LEA R6, P3, R20, R6, 0x1 ;  /* 0x0000000614069211 */ /* 0x002fca00078608ff */
[----:B------:R-:W-:-:S04]  /*14db0*/  @!P1 IMAD.X R4, RZ, RZ, R4, P3 ;  /* 0x000000ffff049224 */ /* 0x000fc800018e0604 */
[----:B------:R-:W-:-:S05]  /*14dc0*/  @!P1 IMAD.MOV.U32 R7, RZ, RZ, R4 ;  /* 0x000000ffff079224 */ /* 0x000fca00078e0004 */
[----:B------:R1:W-:Y:S01]  /*14dd0*/  @!P1 LDGSTS.E.BYPASS.LTC128B.128 [R10+0xfc00], desc[UR56][R6.64], !P0 ;  /* 0x0fc00000060a9fae */ /* 0x0003e2000c101d78 */
[----:B0-----:R-:W-:-:S05]  /*14de0*/  @!P2 LEA R0, P1, R20, R0, 0x1 ;  /* 0x000000001400a211 */ /* 0x001fca00078208ff */
[----:B-1----:R-:W-:-:S04]  /*14df0*/  @!P2 IMAD.X R6, RZ, RZ, R8, P1 ;  /* 0x000000ffff06a224 */ /* 0x002fc800008e0608 */
[----:B------:R-:W-:Y:S01]  /*14e00*/  @!P2 IMAD.MOV.U32 R7, RZ, RZ, R6 ;  /* 0x000000ffff07a224 */ /* 0x000fe200078e0006 */
[----:B------:R-:W-:Y:S01]  /*14e10*/  @!P2 MOV R6, R0 ;  /* 0x000000000006a202 */ /* 0x000fe20000000f00 */
[----:B------:R-:W-:-:S04]  /*14e20*/  VIADD R0, R25, 0x90 ;  /* 0x0000009019007836 */ /* 0x000fc80000000000 */
[----:B------:R0:W-:Y:S01]  /*14e30*/  @!P2 LDGSTS.E.BYPASS.LTC128B.128 [R10+0x10400], desc[UR56][R6.64], !P0 ;  /* 0x10400000060aafae */ /* 0x0001e2000c101d78 */
[----:B------:R-:W-:-:S03]  /*14e40*/  ISETP.GE.AND P1, PT, R0, R3, PT ;  /* 0x000000030000720c */ /* 0x000fc60003f26270 */
[----:B------:R-:W-:Y:S04]  /*14e50*/  SHFL.IDX PT, R0, R2, 0x1, 0x181f ;  /* 0x00381f0002007f89 */ /* 0x000fe800000e0000 */
[----:B0-----:R-:W0:Y:S06]  /*14e60*/  SHFL.IDX PT, R6, R5, 0x1, 0x181f ;  /* 0x00381f0005067f89 */ /* 0x001e2c00000e0000 */
        /* <DEDUP_REMOVED lines=9> */
[----:B------:R-:W-:-:S05]  /*14f00*/  @!P1 IMAD.X R0, RZ, RZ, R0, P2 ;  /* 0x000000ffff009224 */ /* 0x000fca00010e0600 */
[----:B------:R-:W-:Y:S02]  /*14f10*/  @!P1 MOV R7, R0 ;  /* 0x0000000000079202 */ /* 0x000fe40000000f00 */
[----:B------:R0:W1:Y:S04]  /*14f20*/  SHFL.IDX PT, R0, R2, 0x3, 0x181f ;  /* 0x00781f0002007f89 */ /* 0x00006800000e0000 */
[----:B------:R0:W-:Y:S04]  /*14f30*/  @!P1 LDGSTS.E.BYPASS.LTC128B.128 [R10+0x11400], desc[UR56][R6.64], !P0 ;  /* 0x11400000060a9fae */ /* 0x0001e8000c101d78 */
[----:B------:R0:W2:Y:S02]  /*14f40*/  SHFL.IDX PT, R2, R5, 0x3, 0x181f ;  /* 0x00781f0005027f89 */ /* 0x0000a400000e0000 */
.L_x_12897:
        /* <DEDUP_REMOVED lines=11> */
.L_x_12732:
        /* <DEDUP_REMOVED lines=18> */
.L_x_12898:
[----:B------:R-:W-:Y:S05]  /*15120*/  BSYNC B0 ;  /* 0x0000000000007941 */ /* 0x000fea0003800000 */
.L_x_12733:
[----:B------:R-:W0:Y:S04]  /*15130*/  LDL R2, [R1+0x24] ;  /* 0x0000240001027983 */ /* 0x000e280000100800 */
[----:B------:R-:W2:Y:S01]  /*15140*/  LDL R3, [R1+0xc] ;  /* 0x00000c0001037983 */ /* 0x000ea20000100800 */
[----:B------:R-:W-:Y:S01]  /*15150*/  BSSY B0, `(.L_x_12735) ;  /* 0x0000178000007945 */ /* 0x000fe20003800000 */
[----:B0-----:R-:W-:-:S04]  /*15160*/  IADD3 R0, R2, -0x2, RZ ;  /* 0xfffffffe02007810 */ /* 0x001fc80007ffe0ff */
        /* <DEDUP_REMOVED lines=35> */
[----:B0-----:R-:W-:Y:S01]  /*153a0*/  @P0 IMAD.HI.U32 R6, R0, R2, RZ ;  /* 0x0000000200060227 */ /* 0x001fe200078e00ff */
[----:B------:R-:W-:-:S04]  /*153b0*/  MOV R2, R0 ;  /* 0x0000000000027202 */ /* 0x000fc80000000f00 */
        /* <DEDUP_REMOVED lines=11> */
.L_x_12741:
[----:B------:R-:W-:Y:S01]  /*15470*/  IMAD R2, R5, 0x8, R16 ;  /* 0x0000000805027824 */ /* 0x000fe200078e0210 */
[----:B------:R-:W-:Y:S01]  /*15480*/  SHF.L.U32 R3, R10, 0x1f, RZ ;  /* 0x0000001f0a037819 */ /* 0x000fe200000006ff */
[----:B------:R-:W-:Y:S03]  /*15490*/  BSSY B3, `(.L_x_12742) ;  /* 0x0000003000037945 */ /* 0x000fe60003800000 */
[----:B------:R-:W1:Y:S02]  /*154a0*/  SYNCS.PHASECHK.TRANS64.TRYWAIT P0, [R2+URZ+0x30840], R3 ;  /* 0x03084003020075a7 */ /* 0x000e64000800017f */
[----:B-1----:R-:W-:Y:S05]  /*154b0*/  @!P0 BRA `(.L_x_12743) ;  /* 0x0000004c00848947 */ /* 0x002fea0003800000 */
.L_x_12899:
[----:B------:R-:W-:Y:S05]  /*154c0*/  BSYNC B3 ;  /* 0x0000000000037941 */ /* 0x000fea0003800000 */
.L_x_12742:
        /* <DEDUP_REMOVED lines=12> */
.L_x_12745:
[----:B------:R-:W-:Y:S05]  /*15590*/  BSYNC B3 ;  /* 0x0000000000037941 */ /* 0x000fea0003800000 */
.L_x_12744:
[----:B------:R-:W-:Y:S01]  /*155a0*/  IMAD.MOV.U32 R11, RZ, RZ, RZ ;  /* 0x000000ffff0b7224 */ /* 0x000fe200078e00ff */
[----:B------:R-:W-:Y:S01]  /*155b0*/  UIADD3 UR4, UP0, UR38, 0x370, URZ ;  /* 0x0000037026047890 */ /* 0x000fe2000ff1e03f */
[----:B-1----:R-:W-:Y:S01]  /*155c0*/  IMAD R3, R5, 0x6000, R16 ;  /* 0x0000600005037824 */ /* 0x002fe200078e0210 */
[----:B------:R-:W-:Y:S01]  /*155d0*/  PLOP3.LUT P0, PT, PT, PT, PT, 0x80, 0x0 ;  /* 0x000000000000781c */ /* 0x000fe20003f0f070 */
[----:B------:R-:W-:Y:S01]  /*155e0*/  IMAD R7, R0, 0xc0, R26 ;  /* 0x000000c000077824 */ /* 0x000fe200078e021a */
[----:B------:R-:W-:Y:S01]  /*155f0*/  R2UR UR10, R11 ;  /* 0x000000000b0a72ca */ /* 0x000fe200000e0000 */
[----:B------:R-:W-:Y:S01]  /*15600*/  VIADD R3, R3, 0x12400 ;  /* 0x0001240003037836 */ /* 0x000fe20000000000 */
[----:B------:R-:W-:Y:S01]  /*15610*/  IADD3 R2, R2, 0x30830, RZ ;  /* 0x0003083002027810 */ /* 0x000fe20007ffe0ff */
[----:B------:R-:W-:Y:S01]  /*15620*/  UIADD3.X UR5, URZ, UR39, URZ, UP0, !UPT ;  /* 0x000000273f057290 */ /* 0x000fe200087fe43f */
[----:B------:R-:W-:Y:S01]  /*15630*/  UMOV UR6, 0x0 ;  /* 0x0000000000067882 */ /* 0x000fe20000000000 */
[----:B------:R-:W-:-:S10]  /*15640*/  UMOV UR7, 0x14f00000 ;  /* 0x14f0000000077882 */ /* 0x000fd40000000000 */
.L_x_12746:
        /* <DEDUP_REMOVED lines=15> */
.L_x_12900:
[----:B------:R-:W-:Y:S05]  /*15740*/  BSYNC B3 ;  /* 0x0000000000037941 */ /* 0x000fea0003800000 */
.L_x_12747:
[----:B------:R-:W-:Y:S01]  /*15750*/  BSSY B3, `(.L_x_12749) ;  /* 0x000000c000037945 */ /* 0x000fe20003800000 */
[----:B------:R-:W-:Y:S02]  /*15760*/  IMAD.MOV.U32 R12, RZ, RZ, 0x0 ;  /* 0x00000000ff0c7424 */ /* 0x000fe400078e00ff */
[----:B------:R-:W-:Y:S01]  /*15770*/  IMAD.MOV.U32 R13, RZ, RZ, 0x14f00000 ;  /* 0x14f00000ff0d7424 */ /* 0x000fe200078e00ff */
[----:B------:R-:W-:Y:S06]  /*15780*/  @P1 BRA `(.L_x_12750) ;  /* 0x0000000000201947 */ /* 0x000fec0003800000 */
[----:B------:R-:W1:Y:S01]  /*15790*/  S2R R7, SR_TID.X ;  /* 0x0000000000077919 */ /* 0x000e620000002100 */
[----:B0-----:R-:W-:Y:S01]  /*157a0*/  IMAD R2, R18, 0x8, R16 ;  /* 0x0000000812027824 */ /* 0x001fe200078e0210 */
[----:B------:R-:W-:-:S04]  /*157b0*/  MOV R3, 0x6000 ;  /* 0x0000600000037802 */ /* 0x000fc80000000f00 */
[----:B------:R2:W-:Y:S01]  /*157c0*/  SYNCS.ARRIVE.TRANS64 RZ, [R2+URZ+0x30850], R3 ;  /* 0x0308500302ff79a7 */ /* 0x0005e2000800003f */
[----:B-1----:R-:W-:-:S04]  /*157d0*/  LOP3.LUT R7, R7, 0x1f, RZ, 0xc0, !PT ;  /* 0x0000001f07077812 */ /* 0x002fc800078ec0ff */
[----:B------:R-:W-:-:S13]  /*157e0*/  ISETP.NE.AND P0, PT, R7, RZ, PT ;  /* 0x000000ff0700720c */ /* 0x000fda0003f05270 */
[----:B--2---:R-:W-:Y:S05]  /*157f0*/  @!P0 BRA `(.L_x_12750) ;  /* 0x0000000000048947 */ /* 0x004fea0003800000 */
[----:B------:R-:W-:Y:S01]  /*15800*/  BPT.TRAP 0x1 ;  /* 0x000000040000795c */ /* 0x000fe20000300000 */
.L_x_12750:
[----:B------:R-:W-:Y:S05]  /*15810*/  BSYNC B3 ;  /* 0x0000000000037941 */ /* 0x000fea0003800000 */
.L_x_12749:
        /* <DEDUP_REMOVED lines=11> */
.L_x_12751:
        /* <DEDUP_REMOVED lines=12> */
.L_x_12740:
[----:B------:R-:W-:Y:S05]  /*15990*/  BSYNC B1 ;  /* 0x0000000000017941 */ /* 0x000fea0003800000 */
.L_x_12739:
[----:B------:R-:W2:Y:S01]  /*159a0*/  LDL.LU R0, [R1+0x24] ;  /* 0x0000240001007983 */ /* 0x000ea20000300800 */
[----:B------:R-:W-:Y:S02]  /*159b0*/  IMAD.MOV.U32 R18, RZ, RZ, R5 ;  /* 0x000000ffff127224 */ /* 0x000fe400078e0005 */
[----:B------:R-:W-:Y:S01]  /*159c0*/  IMAD.MOV.U32 R28, RZ, RZ, R10 ;  /* 0x000000ffff1c7224 */ /* 0x000fe200078e000a */
[----:B--2---:R-:W-:-:S07]  /*159d0*/  IADD3 R0, R0, -0x3, RZ ;  /* 0xfffffffd00007810 */ /* 0x004fce0007ffe0ff */
.L_x_12738:
[----:B------:R-:W-:Y:S05]  /*159e0*/  BSYNC B2 ;  /* 0x0000000000027941 */ /* 0x000fea0003800000 */
.L_x_12737:
[----:B------:R-:W-:Y:S01]  /*159f0*/  VIADD R9, R9, 0xfffffffe ;  /* 0xfffffffe09097836 */ /* 0x000fe20000000000 */
[----:B------:R-:W-:-:S04]  /*15a00*/  LOP3.LUT R4, RZ, R4, RZ, 0x33, !PT ;  /* 0x00000004ff047212 */ /* 0x000fc800078e33ff */
[----:B------:R-:W-:-:S13]  /*15a10*/  ISETP.NE.AND P0, PT, R9, R4, PT ;  /* 0x000000040900720c */ /* 0x000fda0003f05270 */
[----:B------:R-:W-:Y:S05]  /*15a20*/  @!P0 BRA `(.L_x_12736) ;  /* 0x0000000c00a88947 */ /* 0x000fea0003800000 */
[----:B------:R-:W-:-:S07]  /*15a30*/  IMAD.MOV.U32 R4, RZ, RZ, R19 ;  /* 0x000000ffff047224 */ /* 0x000fce00078e0013 */
.L_x_12778:
        /* <DEDUP_REMOVED lines=33> */
.L_x_12754:
[----:B------:R-:W-:Y:S01]  /*15c50*/  IMAD R2, R6, 0x8, R16 ;  /* 0x0000000806027824 */ /* 0x000fe200078e0210 */
[----:B------:R-:W-:Y:S01]  /*15c60*/  SHF.L.U32 R3, R7, 0x1f, RZ ;  /* 0x0000001f07037819 */ /* 0x000fe200000006ff */
[----:B------:R-:W-:Y:S03]  /*15c70*/  BSSY B2, `(.L_x_12755) ;  /* 0x0000003000027945 */ /* 0x000fe60003800000 */
[----:B------:R-:W1:Y:S02]  /*15c80*/  SYNCS.PHASECHK.TRANS64.TRYWAIT P0, [R2+URZ+0x30840], R3 ;  /* 0x03084003020075a7 */ /* 0x000e64000800017f */
[----:B-1----:R-:W-:Y:S05]  /*15c90*/  @!P0 BRA `(.L_x_12756) ;  /* 0x0000004400b48947 */ /* 0x002fea0003800000 */
.L_x_12901:
[----:B------:R-:W-:Y:S05]  /*15ca0*/  BSYNC B2 ;  /* 0x0000000000027941 */ /* 0x000fea0003800000 */
.L_x_12755:
        /* <DEDUP_REMOVED lines=12> */
.L_x_12758:
[----:B------:R-:W-:Y:S05]  /*15d70*/  BSYNC B2 ;  /* 0x0000000000027941 */ /* 0x000fea0003800000 */
.L_x_12757:
[----:B------:R-:W-:Y:S01]  /*15d80*/  MOV R5, RZ ;  /* 0x000000ff00057202 */ /* 0x000fe20000000f00 */
[----:B-1----:R-:W-:Y:S01]  /*15d90*/  IMAD R3, R6, 0x6000, R16 ;  /* 0x0000600006037824 */ /* 0x002fe200078e0210 */
[----:B------:R-:W-:Y:S01]  /*15da0*/  UIADD3 UR4, UP0, UR38, 0x370, URZ ;  /* 0x0000037026047890 */ /* 0x000fe2000ff1e03f */
        /* <DEDUP_REMOVED lines=8> */
.L_x_12759:
        /* <DEDUP_REMOVED lines=15> */
.L_x_12902:
[----:B------:R-:W-:Y:S05]  /*15f20*/  BSYNC B2 ;  /* 0x0000000000027941 */ /* 0x000fea0003800000 */
.L_x_12760:
[----:B------:R-:W-:Y:S01]  /*15f30*/  BSSY B2, `(.L_x_12762) ;  /* 0x000000b000027945 */ /* 0x000fe20003800000 */
[----:B------:R-:W-:Y:S02]  /*15f40*/  IMAD.MOV.U32 R2, RZ, RZ, 0x0 ;  /* 0x00000000ff027424 */ /* 0x000fe400078e00ff */
[----:B------:R-:W-:Y:S01]  /*15f50*/  IMAD.MOV.U32 R3, RZ, RZ, 0x14f00000 ;  /* 0x14f00000ff037424 */ /* 0x000fe200078e00ff */
[----:B------:R-:W-:Y:S06]  /*15f60*/  @P1 BRA `(.L_x_12763) ;  /* 0x00000000001c1947 */ /* 0x000fec0003800000 */
[----:B------:R-:W1:Y:S02]  /*15f70*/  S2R R11, SR_TID.X ;  /* 0x00000000000b7919 */ /* 0x000e640000002100 */
[----:B-1----:R-:W-:Y:S02]  /*15f80*/  LOP3.LUT R12, R11, 0x1f, RZ, 0xc0, !PT ;  /* 0x0000001f0b0c7812 */ /* 0x002fe400078ec0ff */
[----:B------:R-:W-:Y:S02]  /*15f90*/  MOV R11, 0x6000 ;  /* 0x00006000000b7802 */ /* 0x000fe40000000f00 */
[----:B------:R-:W-:Y:S02]  /*15fa0*/  ISETP.NE.AND P0, PT, R12, RZ, PT ;  /* 0x000000ff0c00720c */ /* 0x000fe40003f05270 */
[----:B------:R1:W-:Y:S11]  /*15fb0*/  SYNCS.ARRIVE.TRANS64 RZ, [R10+URZ+0x50], R11 ;  /* 0x0000500b0aff79a7 */ /* 0x0003f6000800003f */
[----:B-1----:R-:W-:Y:S05]  /*15fc0*/  @!P0 BRA `(.L_x_12763) ;  /* 0x0000000000048947 */ /* 0x002fea0003800000 */
[----:B------:R-:W-:Y:S01]  /*15fd0*/  BPT.TRAP 0x1 ;  /* 0x000000040000795c */ /* 0x000fe20000300000 */
.L_x_12763:
[----:B------:R-:W-:Y:S05]  /*15fe0*/  BSYNC B2 ;  /* 0x0000000000027941 */ /* 0x000fea0003800000 */
.L_x_12762:
        /* <DEDUP_REMOVED lines=10> */
.L_x_12764:
        /* <DEDUP_REMOVED lines=12> */
.L_x_12753:
[----:B------:R-:W-:Y:S05]  /*16150*/  BSYNC B1 ;  /* 0x0000000000017941 */ /* 0x000fea0003800000 */
.L_x_12752:
[----:B------:R-:W2:Y:S01]  /*16160*/  LDL R2, [R1] ;  /* 0x0000000001027983 */ /* 0x000ea20000100800 */
[----:B------:R-:W-:Y:S01]  /*16170*/  VIADD R18, R6, 0x1 ;  /* 0x0000000106127836 */ /* 0x000fe20000000000 */
[----:B------:R-:W-:Y:S01]  /*16180*/  BSSY B1, `(.L_x_12765) ;  /* 0x0000070000017945 */ /* 0x000fe20003800000 */
[----:B------:R-:W-:-:S03]  /*16190*/  IADD3 R9, R0, -0x1, RZ ;  /* 0xffffffff00097810 */ /* 0x000fc60007ffe0ff */
        /* <DEDUP_REMOVED lines=29> */
.L_x_12767:
[----:B------:R-:W-:Y:S01]  /*16370*/  IMAD R2, R18, 0x8, R16 ;  /* 0x0000000812027824 */ /* 0x000fe200078e0210 */
[----:B------:R-:W-:Y:S01]  /*16380*/  SHF.L.U32 R3, R28, 0x1f, RZ ;  /* 0x0000001f1c037819 */ /* 0x000fe200000006ff */
[----:B------:R-:W-:Y:S03]  /*16390*/  BSSY B2, `(.L_x_12768) ;  /* 0x0000003000027945 */ /* 0x000fe60003800000 */
[----:B------:R-:W1:Y:S02]  /*163a0*/  SYNCS.PHASECHK.TRANS64.TRYWAIT P0, [R2+URZ+0x30840], R3 ;  /* 0x03084003020075a7 */ /* 0x000e64000800017f */
[----:B-1----:R-:W-:Y:S05]  /*163b0*/  @!P0 BRA `(.L_x_12769) ;  /* 0x0000004000148947 */ /* 0x002fea0003800000 */
.L_x_12903:
[----:B------:R-:W-:Y:S05]  /*163c0*/  BSYNC B2 ;  /* 0x0000000000027941 */ /* 0x000fea0003800000 */
.L_x_12768:
[----:B0-----:R-:W0:Y:S01]  /*163d0*/  S2R R5, SR_TID.X ;  /* 0x0000000000057919 */ /* 0x001e220000002100 */
[----:B------:R-:W-:Y:S01]  /*163e0*/  BSSY B2, `(.L_x_12770) ;  /* 0x000000b000027945 */ /* 0x000fe20003800000 */
[----:B0-----:R-:W-:-:S04]  /*163f0*/  LOP3.LUT R5, R5, 0x7f, RZ, 0xc0, !PT ;  /* 0x0000007f05057812 */ /* 0x001fc800078ec0ff */
[----:B------:R-:W-:-:S13]  /*16400*/  ISETP.NE.AND P1, PT, R5, RZ, PT ;  /* 0x000000ff0500720c */ /* 0x000fda0003f25270 */
[----:B------:R-:W-:Y:S05]  /*16410*/  @P1 BRA `(.L_x_12771) ;  /* 0x00000000001c1947 */ /* 0x000fea0003800000 */
[----:B------:R-:W0:Y:S01]  /*16420*/  S2R R5, SR_TID.X ;  /* 0x0000000000057919 */ /* 0x000e220000002100 */
[----:B-1----:R-:W-:-:S04]  /*16430*/  MOV R3, 0x6000 ;  /* 0x0000600000037802 */ /* 0x002fc80000000f00 */
[----:B------:R2:W-:Y:S01]  /*16440*/  SYNCS.ARRIVE.TRANS64 RZ, [R2+URZ+0x30830], R3 ;  /* 0x0308300302ff79a7 */ /* 0x0005e2000800003f */
[----:B0-----:R-:W-:-:S04]  /*16450*/  LOP3.LUT R5, R5, 0x1f, RZ, 0xc0, !PT ;  /* 0x0000001f05057812 */ /* 0x001fc800078ec0ff */
[----:B------:R-:W-:-:S13]  /*16460*/  ISETP.NE.AND P0, PT, R5, RZ, PT ;  /* 0x000000ff0500720c */ /* 0x000fda0003f05270 */
[----:B--2---:R-:W-:Y:S05]  /*16470*/  @!P0 BRA `(.L_x_12771) ;  /* 0x0000000000048947 */ /* 0x004fea0003800000 */
[----:B------:R-:W-:Y:S01]  /*16480*/  BPT.TRAP 0x1 ;  /* 0x000000040000795c */ /* 0x000fe20000300000 */
.L_x_12771:
[----:B------:R-:W-:Y:S05]  /*16490*/  BSYNC B2 ;  /* 0x0000000000027941 */ /* 0x000fea0003800000 */
.L_x_12770:
[----:B-1----:R-:W-:Y:S01]  /*164a0*/  IMAD.MOV.U32 R2, RZ, RZ, RZ ;  /* 0x000000ffff027224 */ /* 0x002fe200078e00ff */
        /* <DEDUP_REMOVED lines=11> */
.L_x_12772:
        /* <DEDUP_REMOVED lines=15> */
.L_x_12904:
[----:B------:R-:W-:Y:S05]  /*16650*/  BSYNC B2 ;  /* 0x0000000000027941 */ /* 0x000fea0003800000 */
.L_x_12773:
[----:B------:R-:W-:Y:S01]  /*16660*/  BSSY B2, `(.L_x_12775) ;  /* 0x000000b000027945 */ /* 0x000fe20003800000 */
[----:B------:R-:W-:Y:S01]  /*16670*/  MOV R12, 0x0 ;  /* 0x00000000000c7802 */ /* 0x000fe20000000f00 */
[----:B------:R-:W-:Y:S02]  /*16680*/  IMAD.MOV.U32 R13, RZ, RZ, 0x14f00000 ;  /* 0x14f00000ff0d7424 */ /* 0x000fe400078e00ff */
[----:B------:R-:W-:Y:S05]  /*16690*/  @P1 BRA `(.L_x_12776) ;  /* 0x00000000001c1947 */ /* 0x000fea0003800000 */
[----:B------:R-:W1:Y:S02]  /*166a0*/  S2R R5, SR_TID.X ;  /* 0x0000000000057919 */ /* 0x000e640000002100 */
[----:B-1----:R-:W-:Y:S01]  /*166b0*/  LOP3.LUT R11, R5, 0x1f, RZ, 0xc0, !PT ;  /* 0x0000001f050b7812 */ /* 0x002fe200078ec0ff */
[----:B------:R-:W-:-:S03]  /*166c0*/  IMAD.MOV.U32 R5, RZ, RZ, 0x6000 ;  /* 0x00006000ff057424 */ /* 0x000fc600078e00ff */
[----:B------:R-:W-:Y:S01]  /*166d0*/  ISETP.NE.AND P0, PT, R11, RZ, PT ;  /* 0x000000ff0b00720c */ /* 0x000fe20003f05270 */
[----:B------:R1:W-:-:S12]  /*166e0*/  SYNCS.ARRIVE.TRANS64 RZ, [R3+URZ+0x50], R5 ;  /* 0x0000500503ff79a7 */ /* 0x0003d8000800003f */
[----:B-1----:R-:W-:Y:S05]  /*166f0*/  @!P0 BRA `(.L_x_12776) ;  /* 0x0000000000048947 */ /* 0x002fea0003800000 */
[----:B------:R-:W-:Y:S01]  /*16700*/  BPT.TRAP 0x1 ;  /* 0x000000040000795c */ /* 0x000fe20000300000 */
.L_x_12776:
[----:B------:R-:W-:Y:S05]  /*16710*/  BSYNC B2 ;  /* 0x0000000000027941 */ /* 0x000fea0003800000 */
.L_x_12775:
        /* <DEDUP_REMOVED lines=10> */
.L_x_12777:
        /* <DEDUP_REMOVED lines=10> */
[----:B------:R-:W-:Y:S01]  /*16860*/  IMAD.MOV.U32 R22, RZ, RZ, R10 ;  /* 0x000000ffff167224 */ /* 0x000fe200078e000a */
[----:B------:R-:W-:-:S07]  /*16870*/  MOV R19, R4 ;  /* 0x0000000400137202 */ /* 0x000fce0000000f00 */
.L_x_12766:
[----:B------:R-:W-:Y:S05]  /*16880*/  BSYNC B1 ;  /* 0x0000000000017941 */ /* 0x000fea0003800000 */
.L_x_12765:
[----:B------:R-:W2:Y:S01]  /*16890*/  LDL R2, [R1+0xc] ;  /* 0x00000c0001027983 */ /* 0x000ea20000100800 */
[----:B------:R-:W-:Y:S01]  /*168a0*/  VIADD R0, R0, 0xfffffffe ;  /* 0xfffffffe00007836 */ /* 0x000fe20000000000 */
[----:B--2---:R-:W-:-:S13]  /*168b0*/  ISETP.GT.AND P0, PT, R9, R2, PT ;  /* 0x000000020900720c */ /* 0x004fda0003f04270 */
[----:B------:R-:W-:Y:S05]  /*168c0*/  @P0 BRA `(.L_x_12778) ;  /* 0xfffffff0005c0947 */ /* 0x000fea000383ffff */
.L_x_12736:
[----:B------:R-:W-:Y:S05]  /*168d0*/  BSYNC B0 ;  /* 0x0000000000007941 */ /* 0x000fea0003800000 */
.L_x_12735:
        /* <DEDUP_REMOVED lines=17> */
.L_x_12780:
[----:B------:R-:W-:Y:S05]  /*169f0*/  BSYNC B0 ;  /* 0x0000000000007941 */ /* 0x000fea0003800000 */
.L_x_12779:
        /* <DEDUP_REMOVED lines=10> */
.L_x_12905:
[----:B------:R-:W-:Y:S05]  /*16aa0*/  BSYNC B1 ;  /* 0x0000000000017941 */ /* 0x000fea0003800000 */
.L_x_12783:
        /* <DEDUP_REMOVED lines=9> */
.L_x_12786:
[----:B------:R-:W-:Y:S05]  /*16b40*/  BSYNC B1 ;  /* 0x0000000000017941 */ /* 0x000fea0003800000 */
.L_x_12785:
        /* <DEDUP_REMOVED lines=10> */
.L_x_12787:
        /* <DEDUP_REMOVED lines=10> */
.L_x_12782:
[----:B------:R-:W-:Y:S05]  /*16c90*/  BSYNC B0 ;  /* 0x0000000000007941 */ /* 0x000fea0003800000 */
.L_x_12781:
[----:B------:R-:W-:-:S04]  /*16ca0*/  IADD3 R18, R18, 0x1, RZ ;  /* 0x0000000112127810 */ /* 0x000fc80007ffe0ff */
[----:B------:R-:W-:-:S04]  /*16cb0*/  ISETP.NE.AND P0, PT, R18, 0x2, PT ;  /* 0x000000021200780c */ /* 0x000fc80003f05270 */
[----:B------:R-:W-:Y:S02]  /*16cc0*/  SEL R3, RZ, 0x1, P0 ;  /* 0x00000001ff037807 */ /* 0x000fe40000000000 */
[----:B------:R-:W-:Y:S02]  /*16cd0*/  SEL R18, R18, RZ, P0 ;  /* 0x000000ff12127207 */ /* 0x000fe40000000000 */
[----:B------:R-:W-:-:S07]  /*16ce0*/  LOP3.LUT R28, R28, R3, RZ, 0x3c, !PT ;  /* 0x000000031c1c7212 */ /* 0x000fce00078e3cff */
.L_x_12717:
[----:B------:R-:W-:Y:S05]  /*16cf0*/  BSYNC B7 ;  /* 0x0000000000077941 */ /* 0x000fea0003800000 */
.L_x_12715:
        /* <DEDUP_REMOVED lines=12> */
.L_x_12788:
[----:B------:R-:W1:Y:S01]  /*16dc0*/  S2R R0, SR_TID.X ;  /* 0x0000000000007919 */ /* 0x000e620000002100 */
[----:B------:R-:W-:Y:S01]  /*16dd0*/  UMOV UR4, 0xffffffff ;  /* 0xffffffff00047882 */ /* 0x000fe20000000000 */
[----:B-1----:R-:W-:-:S04]  /*16de0*/  LOP3.LUT R9, R0, 0x1f, RZ, 0xc0, !PT ;  /* 0x0000001f00097812 */ /* 0x002fc800078ec0ff */
[----:B------:R-:W-:Y:S01]  /*16df0*/  ISETP.NE.AND P0, PT, R9, 0x1f, PT ;  /* 0x0000001f0900780c */ /* 0x000fe20003f05270 */
[----:B------:R-:W-:-:S12]  /*16e00*/  BRA.DIV UR4, `(.L_x_12790) ;  /* 0x0000003604bc7947 */ /* 0x000fd8000b800000 */
[----:B------:R-:W-:Y:S01]  /*16e10*/  IMAD.IADD R7, R27, 0x1, R9 ;  /* 0x000000011b077824 */ /* 0x000fe200078e0209 */
[----:B------:R-:W-:-:S04]  /*16e20*/  ULDC UR4, c[0x0][0xc3c] ;  /* 0x00030f0000047ab9 */ /* 0x000fc80000000800 */
[----:B------:R-:W-:-:S13]  /*16e30*/  ISETP.GE.OR P1, PT, R7, UR4, !P0 ;  /* 0x0000000407007c0c */ /* 0x000fda000c726670 */
[----:B------:R-:W1:Y:S08]  /*16e40*/  @!P1 LDC.64 R2, c[0x0][0xc80] ;  /* 0x00032000ff029b82 */ /* 0x000e700000000a00 */
[----:B--2---:R-:W2:Y:S01]  /*16e50*/  @!P1 LDC.64 R4, c[0x0][0xc78] ;  /* 0x00031e00ff049b82 */ /* 0x004ea20000000a00 */
[----:B-1----:R-:W-:-:S05]  /*16e60*/  @!P1 IMAD.WIDE R2, R7, 0x4, R2 ;  /* 0x0000000407029825 */ /* 0x002fca00078e0202 */
        /* <DEDUP_REMOVED lines=11> */
[----:B-1----:R-:W-:Y:S01]  /*16f20*/  MOV R24, RZ ;  /* 0x000000ff00187202 */ /* 0x002fe20000000f00 */
[----:B---3--:R-:W-:Y:S01]  /*16f30*/  @!P1 IMAD.MOV.U32 R7, RZ, RZ, R8 ;  /* 0x000000ffff079224 */ /* 0x008fe200078e0008 */
[----:B--2---:R-:W-:-:S02]  /*16f40*/  @!P1 MOV R4, R5 ;  /* 0x0000000500049202 */ /* 0x004fc40000000f00 */
[----:B------:R-:W-:-:S03]  /*16f50*/  ISETP.NE.AND P1, PT, R9, RZ, PT ;  /* 0x000000ff0900720c */ /* 0x000fc60003f25270 */
[----:B0-----:R-:W-:-:S05]  /*16f60*/  IMAD R13, R4, R7, RZ ;  /* 0x00000007040d7224 */ /* 0x001fca00078e02ff */
        /* <DEDUP_REMOVED lines=16> */
.L_x_12915:
[----:B------:R-:W-:Y:S02]  /*17070*/  ULDC UR4, c[0x0][0xc38] ;  /* 0x00030e0000047ab9 */ /* 0x000fe40000000800 */
[----:B------:R-:W-:-:S04]  /*17080*/  IMAD.U32 R2, RZ, RZ, UR4 ;  /* 0x00000004ff027e24 */ /* 0x000fc8000f8e00ff */
[----:B-1----:R-:W-:-:S04]  /*17090*/  IMAD R5, R14, R2, RZ ;  /* 0x000000020e057224 */ /* 0x002fc800078e02ff */
[----:B------:R-:W-:-:S05]  /*170a0*/  IMAD.IADD R6, R6, 0x1, R5 ;  /* 0x0000000106067824 */ /* 0x000fca00078e0205 */
[----:B------:R-:W-:-:S13]  /*170b0*/  ISETP.GT.AND P6, PT, R6, R0, PT ;  /* 0x000000000600720c */ /* 0x000fda0003fc4270 */
[----:B------:R-:W-:Y:S05]  /*170c0*/  @P6 BRA `(.L_x_12791) ;  /* 0x0000000000a46947 */ /* 0x000fea0003800000 */
.L_x_12794:
        /* <DEDUP_REMOVED lines=13> */
[----:B-1----:R-:W-:Y:S01]  /*171a0*/  @!P6 IMAD.WIDE R2, R9, 0x4, R4 ;  /* 0x000000040902e825 */ /* 0x002fe200078e0204 */
[----:B------:R-:W-:-:S06]  /*171b0*/  MOV R4, RZ ;  /* 0x000000ff00047202 */ /* 0x000fcc0000000f00 */
        /* <DEDUP_REMOVED lines=20> */
.L_x_12923:
[----:B------:R-:W-:Y:S02]  /*17300*/  ULDC UR4, c[0x0][0xc38] ;  /* 0x00030e0000047ab9 */ /* 0x000fe40000000800 */
[----:B------:R-:W-:-:S05]  /*17310*/  MOV R2, UR4 ;  /* 0x0000000400027c02 */ /* 0x000fca0008000f00 */
[----:B-1----:R-:W-:-:S04]  /*17320*/  IMAD R5, R14, R2, RZ ;  /* 0x000000020e057224 */ /* 0x002fc800078e02ff */
[----:B------:R-:W-:-:S05]  /*17330*/  IMAD.IADD R6, R5, 0x1, R6 ;  /* 0x0000000105067824 */ /* 0x000fca00078e0206 */
[----:B------:R-:W-:-:S13]  /*17340*/  ISETP.GT.AND P6, PT, R6, R0, PT ;  /* 0x000000000600720c */ /* 0x000fda0003fc4270 */
[----:B------:R-:W-:Y:S05]  /*17350*/  @!P6 BRA `(.L_x_12794) ;  /* 0xfffffffc005ce947 */ /* 0x000fea000383ffff */
.L_x_12791:
        /* <DEDUP_REMOVED lines=9> */
.L_x_12928:
[----:B------:R-:W-:-:S13]  /*173f0*/  ISETP.NE.AND P0, PT, R8, RZ, PT ;  /* 0x000000ff0800720c */ /* 0x000fda0003f05270 */
[----:B------:R-:W-:Y:S05]  /*17400*/  @!P0 BRA `(.L_x_12796) ;  /* 0x0000000000108947 */ /* 0x000fea0003800000 */
[----:B------:R-:W-:Y:S01]  /*17410*/  UMOV UR4, 0xffffffff ;  /* 0xffffffff00047882 */ /* 0x000fe20000000000 */
[----:B------:R-:W-:Y:S02]  /*17420*/  VIADD R12, R5, 0xffffffff ;  /* 0xffffffff050c7836 */ /* 0x000fe40000000000 */
[----:B------:R-:W-:Y:S05]  /*17430*/  BRA.DIV UR4, `(.L_x_12797) ;  /* 0x0000003a04807947 */ /* 0x000fea000b800000 */
[----:B------:R4:W0:Y:S02]  /*17440*/  SHFL.IDX PT, R24, R3, R12, 0x1f ;  /* 0x00001f0c03187589 */ /* 0x00082400000e0000 */
.L_x_12796:
[----:B--2---:R-:W-:Y:S01]  /*17450*/  IABS R8, R7 ;  /* 0x0000000700087213 */ /* 0x004fe20000000000 */
[----:B0-----:R-:W-:Y:S01]  /*17460*/  IMAD R24, R24, R2, R6 ;  /* 0x0000000218187224 */ /* 0x001fe200078e0206 */
[----:B---3--:R-:W-:Y:S01]  /*17470*/  IABS R6, R4 ;  /* 0x0000000400067213 */ /* 0x008fe20000000000 */
[----:B------:R-:W-:Y:S01]  /*17480*/  IMAD.IADD R27, R5, 0x1, R27 ;  /* 0x00000001051b7824 */ /* 0x000fe200078e021b */
[----:B------:R-:W0:Y:S01]  /*17490*/  I2F.RP R9, R8 ;  /* 0x0000000800097306 */ /* 0x000e220000209400 */
[----:B------:R-:W-:Y:S01]  /*174a0*/  MOV R2, RZ ;  /* 0x000000ff00027202 */ /* 0x000fe20000000f00 */
[----:B------:R-:W-:-:S06]  /*174b0*/  IMAD.IADD R0, R0, 0x1, -R24 ;  /* 0x0000000100007824 */ /* 0x000fcc00078e0a18 */
        /* <DEDUP_REMOVED lines=14> */
[----:B0-----:R-:W-:Y:S01]  /*175a0*/  VIADD R10, R2, 0xffffffe ;  /* 0x0ffffffe020a7836 */ /* 0x001fe20000000000 */
[----:B------:R-:W-:-:S03]  /*175b0*/  MOV R2, RZ ;  /* 0x000000ff00027202 */ /* 0x000fc60000000f00 */
[----:B------:R-:W0:Y:S08]  /*175c0*/  F2I.FTZ.U32.TRUNC.NTZ R3, R10 ;  /* 0x0000000a00037305 */ /* 0x000e30000021f000 */
[----:B------:R-:W-:Y:S02]  /*175d0*/  @!P1 IMAD.IADD R11, R11, 0x1, -R8 ;  /* 0x000000010b0b9824 */ /* 0x000fe400078e0a08 */
[----:B------:R-:W-:Y:S01]  /*175e0*/  @!P1 VIADD R9, R9, 0x1 ;  /* 0x0000000109099836 */ /* 0x000fe20000000000 */
[----:B------:R-:W-:-:S02]  /*175f0*/  ISETP.NE.AND P1, PT, R7, RZ, PT ;  /* 0x000000ff0700720c */ /* 0x000fc40003f25270 */
        /* <DEDUP_REMOVED lines=13> */
[----:B------:R-:W-:Y:S01]  /*176d0*/  IMAD.HI.U32 R2, R2, R3, RZ ;  /* 0x0000000302027227 */ /* 0x000fe200078e00ff */
[----:B------:R-:W-:-:S03]  /*176e0*/  IADD3 R25, R0, -R7, RZ ;  /* 0x8000000700197210 */ /* 0x000fc60007ffe0ff */
        /* <DEDUP_REMOVED lines=16> */
.L_x_12792:
[----:B------:R-:W-:Y:S01]  /*177f0*/  UMOV UR4, URZ ;  /* 0x0000003f00047c82 */ /* 0x000fe20008000000 */
[----:B------:R-:W-:Y:S01]  /*17800*/  UMOV UR5, URZ ;  /* 0x0000003f00057c82 */ /* 0x000fe20008000000 */
[----:B------:R-:W-:Y:S01]  /*17810*/  ULDC UR6, c[0x0][0xc3c] ;  /* 0x00030f0000067ab9 */ /* 0x000fe20000000800 */
[----:B------:R-:W-:Y:S02]  /*17820*/  IMAD.MOV.U32 R24, RZ, RZ, R0 ;  /* 0x000000ffff187224 */ /* 0x000fe400078e0000 */
[----:B------:R-:W-:Y:S02]  /*17830*/  IMAD.U32 R25, RZ, RZ, UR4 ;  /* 0x00000004ff197e24 */ /* 0x000fe4000f8e00ff */
[----:B------:R-:W-:Y:S02]  /*17840*/  IMAD.U32 R26, RZ, RZ, UR5 ;  /* 0x00000005ff1a7e24 */ /* 0x000fe4000f8e00ff */
[----:B------:R-:W-:-:S07]  /*17850*/  IMAD.U32 R27, RZ, RZ, UR6 ;  /* 0x00000006ff1b7e24 */ /* 0x000fce000f8e00ff */
.L_x_12798:
        /* <DEDUP_REMOVED lines=10> */
.L_x_12789:
[----:B------:R-:W-:Y:S02]  /*17900*/  ULDC UR4, c[0x0][0xc3c] ;  /* 0x00030f0000047ab9 */ /* 0x000fe40000000800 */
[----:B----4-:R-:W-:-:S13]  /*17910*/  ISETP.GE.AND P0, PT, R27, UR4, PT ;  /* 0x000000041b007c0c */ /* 0x010fda000bf06270 */
[----:B------:R-:W-:Y:S05]  /*17920*/  @!P0 BRA `(.L_x_12799) ;  /* 0xffffffa400648947 */ /* 0x000fea000383ffff */
[----:B------:R-:W-:Y:S05]  /*17930*/  BSYNC B8 ;  /* 0x0000000000087941 */ /* 0x000fea0003800000 */
.L_x_12675:
[----:B0-----:R-:W4:Y:S01]  /*17940*/  LDL.LU R0, [R1+0x38] ;  /* 0x0000380001007983 */ /* 0x001f220000300800 */
[----:B------:R-:W-:Y:S01]  /*17950*/  BSSY B0, `(.L_x_12800) ;  /* 0x000000b000007945 */ /* 0x000fe20003800000 */
[----:B-12---:R-:W0:Y:S01]  /*17960*/  S2R R5, SR_CgaCtaId ;  /* 0x0000000000057919 */ /* 0x006e220000008800 */
[----:B----4-:R-:W-:-:S04]  /*17970*/  IADD3 R0, R0, 0x1, RZ ;  /* 0x0000000100007810 */ /* 0x010fc80007ffe0ff */
        /* <DEDUP_REMOVED lines=8> */
.L_x_12931:
[----:B------:R-:W-:Y:S05]  /*17a00*/  BSYNC B0 ;  /* 0x0000000000007941 */ /* 0x000fea0003800000 */
.L_x_12800:
[----:B------:R-:W-:-:S03]  /*17a10*/  UMOV UR4, 0xffffffff ;  /* 0xffffffff00047882 */ /* 0x000fc60000000000 */
[----:B------:R-:W-:Y:S05]  /*17a20*/  BRA.DIV UR4, `(.L_x_12802) ;  /* 0x0000003604407947 */ /* 0x000fea000b800000 */
[----:B0-----:R-:W0:Y:S02]  /*17a30*/  S2R R0, SR_TID.X ;  /* 0x0000000000007919 */ /* 0x001e240000002100 */
[----:B0-----:R-:W-:-:S04]  /*17a40*/  SHF.R.U32.HI R0, RZ, 0x5, R0 ;  /* 0x00000005ff007819 */ /* 0x001fc80000011600 */
[----:B------:R-:W-:-:S05]  /*17a50*/  LOP3.LUT R0, R0, 0x3, RZ, 0xc0, !PT ;  /* 0x0000000300007812 */ /* 0x000fca00078ec0ff */
[----:B------:R0:W1:Y:S02]  /*17a60*/  SHFL.IDX PT, R14, R0, RZ, 0x1f ;  /* 0x00001fff000e7589 */ /* 0x00006400000e0000 */
.L_x_12934:
[----:B-1----:R-:W-:-:S13]  /*17a70*/  ISETP.NE.AND P0, PT, R14, RZ, PT ;  /* 0x000000ff0e00720c */ /* 0x002fda0003f05270 */
[----:B------:R-:W-:Y:S05]  /*17a80*/  @P0 BRA `(.L_x_12537) ;  /* 0x0000000000880947 */ /* 0x000fea0003800000 */
[----:B------:R-:W-:-:S03]  /*17a90*/  UMOV UR4, 0xffffffff ;  /* 0xffffffff00047882 */ /* 0x000fc60000000000 */
[----:B------:R-:W-:Y:S05]  /*17aa0*/  BRA.DIV UR4, `(.L_x_12803) ;  /* 0x0000003604547947 */ /* 0x000fea000b800000 */
[----:B------:R-:W-:-:S13]  /*17ab0*/  ELECT P6, URZ, PT ;  /* 0x00000000003f782f */ /* 0x000fda00038c0000 */
.L_x_12937:
[----:B------:R-:W-:Y:S05]  /*17ac0*/  @!P6 BRA `(.L_x_12537) ;  /* 0x000000000078e947 */ /* 0x000fea0003800000 */
[----:B0-----:R-:W2:Y:S02]  /*17ad0*/  LDL.LU R0, [R1+0x50] ;  /* 0x0000500001007983 */ /* 0x001ea40000300800 */
[----:B--2---:R-:W-:-:S04]  /*17ae0*/  LOP3.LUT R0, R0, 0x2, RZ, 0xfc, !PT ;  /* 0x0000000200007812 */ /* 0x004fc800078efcff */
[----:B------:R-:W-:-:S13]  /*17af0*/  ISETP.NE.AND P2, PT, R0, 0x3, PT ;  /* 0x000000030000780c */ /* 0x000fda0003f45270 */
[----:B------:R-:W-:Y:S05]  /*17b00*/  @!P2 BRA `(.L_x_12804) ;  /* 0x000000000004a947 */ /* 0x000fea0003800000 */
[----:B------:R-:W-:Y:S01]  /*17b10*/  BPT.TRAP 0x1 ;  /* 0x000000040000795c */ /* 0x000fe20000300000 */
.L_x_12804:
        /* <DEDUP_REMOVED lines=12> */
.L_x_12938:
[----:B------:R-:W1:Y:S02]  /*17be0*/  SYNCS.PHASECHK.TRANS64.TRYWAIT P0, [R3+URZ], R0 ;  /* 0x00000000030075a7 */ /* 0x000e64000800017f */
[----:B-1----:R-:W-:Y:S05]  /*17bf0*/  @!P0 BRA `(.L_x_12806) ;  /* 0x0000003400348947 */ /* 0x002fea0003800000 */
.L_x_12939:
[----:B------:R-:W-:Y:S05]  /*17c00*/  @!P2 BRA `(.L_x_12807) ;  /* 0x000000000004a947 */ /* 0x000fea0003800000 */
[----:B------:R-:W-:Y:S01]  /*17c10*/  BPT.TRAP 0x1 ;  /* 0x000000040000795c */ /* 0x000fe20000300000 */
.L_x_12807:
[----:B-1----:R-:W-:-:S05]  /*17c20*/  IADD3 R3, R9, 0x30860, RZ ;  /* 0x0003086009037810 */ /* 0x002fca0007ffe0ff */
[----:B------:R-:W-:-:S04]  /*17c30*/  IMAD R5, R18, 0x8, R3 ;  /* 0x0000000812057824 */ /* 0x000fc800078e0203 */
[----:B------:R-:W1:Y:S02]  /*17c40*/  SYNCS.PHASECHK.TRANS64.TRYWAIT P0, [R5+URZ], R2 ;  /* 0x00000002050075a7 */ /* 0x000e64000800017f */
[----:B-1----:R-:W-:Y:S05]  /*17c50*/  @!P0 BRA `(.L_x_12808) ;  /* 0x0000003400308947 */ /* 0x002fea0003800000 */
.L_x_12940:
[----:B------:R-:W-:-:S07]  /*17c60*/  IMAD R3, R4, 0x8, R3 ;  /* 0x0000000804037824 */ /* 0x000fce00078e0203 */
.L_x_12809:
[----:B--2---:R2:W4:Y:S02]  /*17c70*/  SYNCS.PHASECHK.TRANS64.TRYWAIT P0, [R3+URZ], R0 ;  /* 0x00000000030075a7 */ /* 0x004524000800017f */
[----:B----4-:R-:W-:Y:S05]  /*17c80*/  @!P0 NANOSLEEP.SYNCS 0x989680 ;  /* 0x009896800000895d */ /* 0x010fea0003900000 */
[----:B------:R-:W4:Y:S02]  /*17c90*/  @!P0 SYNCS.PHASECHK.TRANS64 P0, [R3+URZ], R0 ;  /* 0x00000000030085a7 */ /* 0x000f24000800007f */
[----:B----4-:R-:W-:Y:S05]  /*17ca0*/  @!P0 BRA `(.L_x_12809) ;  /* 0xfffffffc00f08947 */ /* 0x010fea000383ffff */
.L_x_12537:
[----:B------:R-:W-:Y:S05]  /*17cb0*/  BSYNC B9 ;  /* 0x0000000000097941 */ /* 0x000fea0003800000 */
.L_x_12534:
[----:B------:R-:W-:Y:S05]  /*17cc0*/  EXIT ;  /* 0x000000000000794d */ /* 0x000fea0003800000 */
.L_x_12557:
[----:B0-----:R0:W1:Y:S02]  /*17cd0*/  SYNCS.PHASECHK.TRANS64.TRYWAIT P6, [R82+URZ+0x30890], R94 ;  /* 0x0308905e520075a7 */ /* 0x00106400080c017f */
[----:B-1----:R-:W-:Y:S05]  /*17ce0*/  @!P6 NANOSLEEP.SYNCS 0x989680 ;  /* 0x009896800000e95d */ /* 0x002fea0003900000 */
[----:B------:R-:W1:Y:S02]  /*17cf0*/  @!P6 SYNCS.PHASECHK.TRANS64 P6, [R82+URZ+0x30890], R94 ;  /* 0x0308905e5200e5a7 */ /* 0x000e6400080c007f */
[----:B-1----:R-:W-:Y:S05]  /*17d00*/  @!P6 BRA `(.L_x_12557) ;  /* 0xfffffffc00f0e947 */ /* 0x002fea000383ffff */
[----:B------:R-:W-:Y:S05]  /*17d10*/  BRA `(.L_x_12810) ;  /* 0xfffffeb000707947 */ /* 0x000fea000383ffff */
.L_x_12577:
[----:B0-----:R0:W1:Y:S02]  /*17d20*/  SYNCS.PHASECHK.TRANS64.TRYWAIT P5, [R82+URZ+0x30890], R94 ;  /* 0x0308905e520075a7 */ /* 0x00106400080a017f */
[----:B-1----:R-:W-:Y:S05]  /*17d30*/  @!P5 NANOSLEEP.SYNCS 0x989680 ;  /* 0x009896800000d95d */ /* 0x002fea0003900000 */
[----:B------:R-:W1:Y:S02]  /*17d40*/  @!P5 SYNCS.PHASECHK.TRANS64 P5, [R82+URZ+0x30890], R94 ;  /* 0x0308905e5200d5a7 */ /* 0x000e6400080a007f */
[----:B-1----:R-:W-:Y:S05]  /*17d50*/  @!P5 BRA `(.L_x_12577) ;  /* 0xfffffffc00f0d947 */ /* 0x002fea000383ffff */
[----:B------:R-:W-:Y:S05]  /*17d60*/  BRA `(.L_x_12811) ;  /* 0xfffffec000dc7947 */ /* 0x000fea000383ffff */
.L_x_12586:
[----:B0-----:R0:W1:Y:S02]  /*17d70*/  SYNCS.PHASECHK.TRANS64.TRYWAIT P4, [R82+URZ+0x30890], R94 ;  /* 0x0308905e520075a7 */ /* 0x001064000808017f */
[----:B-1----:R-:W-:Y:S05]  /*17d80*/  @!P4 NANOSLEEP.SYNCS 0x989680 ;  /* 0x009896800000c95d */ /* 0x002fea0003900000 */
[----:B------:R-:W1:Y:S02]  /*17d90*/  @!P4 SYNCS.PHASECHK.TRANS64 P4, [R82+URZ+0x30890], R94 ;  /* 0x0308905e5200c5a7 */ /* 0x000e64000808007f */
[----:B-1----:R-:W-:Y:S05]  /*17da0*/  @!P4 BRA `(.L_x_12586) ;  /* 0xfffffffc00f0c947 */ /* 0x002fea000383ffff */
[----:B------:R-:W-:Y:S05]  /*17db0*/  BRA `(.L_x_12812) ;  /* 0xfffffed000fc7947 */ /* 0x000fea000383ffff */
.L_x_12592:
[----:B--2---:R2:W3:Y:S02]  /*17dc0*/  SYNCS.PHASECHK.TRANS64.TRYWAIT P3, [R82+URZ+0x308b0], R94 ;  /* 0x0308b05e520075a7 */ /* 0x0044e4000806017f */
[----:B---3--:R-:W-:Y:S05]  /*17dd0*/  @!P3 NANOSLEEP.SYNCS 0x989680 ;  /* 0x009896800000b95d */ /* 0x008fea0003900000 */
[----:B------:R-:W3:Y:S02]  /*17de0*/  @!P3 SYNCS.PHASECHK.TRANS64 P3, [R82+URZ+0x308b0], R94 ;  /* 0x0308b05e5200b5a7 */ /* 0x000ee4000806007f */
[----:B---3--:R-:W-:Y:S05]  /*17df0*/  @!P3 BRA `(.L_x_12592) ;  /* 0xfffffffc00f0b947 */ /* 0x008fea000383ffff */
[----:B------:R-:W-:Y:S05]  /*17e00*/  BRA `(.L_x_12813) ;  /* 0xfffffed400907947 */ /* 0x000fea000383ffff */
.L_x_12602:
[----:B------:R-:W1:Y:S01]  /*17e10*/  S2R R0, SR_TID.X ;  /* 0x0000000000007919 */ /* 0x000e620000002100 */
[----:B------:R-:W-:Y:S01]  /*17e20*/  BSSY B0, `(.L_x_12814) ;  /* 0x000000c000007945 */ /* 0x000fe20003800000 */
[----:B------:R-:W-:Y:S01]  /*17e30*/  IMAD.MOV.U32 R12, RZ, RZ, RZ ;  /* 0x000000ffff0c7224 */ /* 0x000fe200078e00ff */
[----:B------:R-:W-:Y:S01]  /*17e40*/  MOV R11, 0x1f ;  /* 0x0000001f000b7802 */ /* 0x000fe20000000f00 */
[----:B------:R-:W-:Y:S02]  /*17e50*/  IMAD.MOV.U32 R15, RZ, RZ, -0x1 ;  /* 0xffffffffff0f7424 */ /* 0x000fe400078e00ff */
[----:B-1----:R-:W-:-:S05]  /*17e60*/  VIADD R4, R0, 0xffffff80 ;  /* 0xffffff8000047836 */ /* 0x002fca0000000000 */
[----:B------:R-:W-:-:S04]  /*17e70*/  SHF.R.S32.HI R0, RZ, 0x1f, R4 ;  /* 0x0000001fff007819 */ /* 0x000fc80000011404 */
[----:B------:R-:W-:-:S04]  /*17e80*/  LEA.HI R0, R0, R4, RZ, 0x7 ;  /* 0x0000000400007211 */ /* 0x000fc800078f38ff */
[----:B------:R-:W-:-:S05]  /*17e90*/  SHF.R.S32.HI R0, RZ, 0x7, R0 ;  /* 0x00000007ff007819 */ /* 0x000fca0000011400 */
[----:B0-----:R-:W-:-:S07]  /*17ea0*/  IMAD.MOV.U32 R13, RZ, RZ, R0 ;  /* 0x000000ffff0d7224 */ /* 0x001fce00078e0000 */
[----:B-----5:R-:W-:Y:S05]  /*17eb0*/  WARPSYNC.COLLECTIVE R15, `(.L_x_12815) ;  /* 0x000000000f087348 */ /* 0x020fea0003c00000 */
[----:B------:R0:W1:Y:S02]  /*17ec0*/  SHFL.IDX P6, R14, R13, R12, R11 ;  /* 0x0000000c0d0e7389 */ /* 0x00006400000c000b */
[----:B01---5:R-:W-:Y:S01]  /*17ed0*/  ENDCOLLECTIVE ;  /* 0x000000000000791b */ /* 0x023fe20003800000 */
.L_x_12815:
[----:B------:R-:W-:Y:S05]  /*17ee0*/  BSYNC B0 ;  /* 0x0000000000007941 */ /* 0x000fea0003800000 */
.L_x_12814:
[----:B------:R0:W-:Y:S01]  /*17ef0*/  STL [R1+0x40], R14 ;  /* 0x0000400e01007387 */ /* 0x0001e20000100800 */
[----:B------:R-:W-:Y:S05]  /*17f00*/  BRA `(.L_x_12816) ;  /* 0xfffffedc00707947 */ /* 0x000fea000383ffff */
.L_x_12614:
        /* <DEDUP_REMOVED lines=8> */
.L_x_12818:
[----:B------:R-:W-:Y:S05]  /*17f90*/  BSYNC B1 ;  /* 0x0000000000017941 */ /* 0x000fea0003800000 */
.L_x_12817:
[----:B------:R-:W-:Y:S01]  /*17fa0*/  IMAD.MOV.U32 R13, RZ, RZ, R25 ;  /* 0x000000ffff0d7224 */ /* 0x000fe200078e0019 */
[----:B------:R-:W-:Y:S01]  /*17fb0*/  MOV R3, R14 ;  /* 0x0000000e00037202 */ /* 0x000fe20000000f00 */
[----:B------:R-:W-:Y:S02]  /*17fc0*/  IMAD.MOV.U32 R12, RZ, RZ, RZ ;  /* 0x000000ffff0c7224 */ /* 0x000fe400078e00ff */
[----:B------:R-:W-:Y:S02]  /*17fd0*/  IMAD.MOV.U32 R11, RZ, RZ, 0x1c1f ;  /* 0x00001c1fff0b7424 */ /* 0x000fe400078e00ff */
[----:B------:R-:W-:-:S07]  /*17fe0*/  IMAD.MOV.U32 R15, RZ, RZ, -0x1 ;  /* 0xffffffffff0f7424 */ /* 0x000fce00078e00ff */
[----:B------:R-:W-:Y:S05]  /*17ff0*/  WARPSYNC.COLLECTIVE R15, `(.L_x_12819) ;  /* 0x000000000f087348 */ /* 0x000fea0003c00000 */
[----:B------:R0:W1:Y:S02]  /*18000*/  SHFL.IDX P6, R14, R13, R12, R11 ;  /* 0x0000000c0d0e7389 */ /* 0x00006400000c000b */
[----:B01----:R-:W-:Y:S01]  /*18010*/  ENDCOLLECTIVE ;  /* 0x000000000000791b */ /* 0x003fe20003800000 */
.L_x_12819:
[----:B------:R-:W-:Y:S01]  /*18020*/  MOV R13, R28 ;  /* 0x0000001c000d7202 */ /* 0x000fe20000000f00 */
[----:B------:R-:W-:-:S07]  /*18030*/  IMAD.MOV.U32 R0, RZ, RZ, R14 ;  /* 0x000000ffff007224 */ /* 0x000fce00078e000e */
[----:B------:R-:W-:Y:S05]  /*18040*/  WARPSYNC.COLLECTIVE R15, `(.L_x_12820) ;  /* 0x000000000f087348 */ /* 0x000fea0003c00000 */
[----:B------:R0:W1:Y:S02]  /*18050*/  SHFL.IDX P6, R14, R13, R12, R11 ;  /* 0x0000000c0d0e7389 */ /* 0x00006400000c000b */
[----:B01----:R-:W-:Y:S01]  /*18060*/  ENDCOLLECTIVE ;  /* 0x000000000000791b */ /* 0x003fe20003800000 */
.L_x_12820:
[----:B------:R-:W-:Y:S02]  /*18070*/  IMAD.MOV.U32 R13, RZ, RZ, R27 ;  /* 0x000000ffff0d7224 */ /* 0x000fe400078e001b */
[----:B------:R-:W-:-:S07]  /*18080*/  IMAD.MOV.U32 R5, RZ, RZ, R14 ;  /* 0x000000ffff057224 */ /* 0x000fce00078e000e */
[----:B------:R-:W-:Y:S05]  /*18090*/  WARPSYNC.COLLECTIVE R15, `(.L_x_12821) ;  /* 0x000000000f087348 */ /* 0x000fea0003c00000 */
[----:B------:R0:W1:Y:S02]  /*180a0*/  SHFL.IDX P6, R14, R13, R12, R11 ;  /* 0x0000000c0d0e7389 */ /* 0x00006400000c000b */
[----:B01----:R-:W-:Y:S01]  /*180b0*/  ENDCOLLECTIVE ;  /* 0x000000000000791b */ /* 0x003fe20003800000 */
.L_x_12821:
[----:B------:R-:W-:Y:S05]  /*180c0*/  BRA `(.L_x_12822) ;  /* 0xfffffee000887947 */ /* 0x000fea000383ffff */
.L_x_12618:
[----:B0-----:R0:W1:Y:S02]  /*180d0*/  SYNCS.PHASECHK.TRANS64.TRYWAIT P0, [R2+URZ+0x30800], R5 ;  /* 0x03080005020075a7 */ /* 0x001064000800017f */
[----:B-1----:R-:W-:Y:S05]  /*180e0*/  @!P0 NANOSLEEP.SYNCS 0x989680 ;  /* 0x009896800000895d */ /* 0x002fea0003900000 */
[----:B------:R-:W1:Y:S02]  /*180f0*/  @!P0 SYNCS.PHASECHK.TRANS64 P0, [R2+URZ+0x30800], R5 ;  /* 0x03080005020085a7 */ /* 0x000e64000800007f */
[----:B-1----:R-:W-:Y:S05]  /*18100*/  @!P0 BRA `(.L_x_12618) ;  /* 0xfffffffc00f08947 */ /* 0x002fea000383ffff */
[----:B------:R-:W-:Y:S05]  /*18110*/  BRA `(.L_x_12823) ;  /* 0xfffffee400c87947 */ /* 0x000fea000383ffff */
.L_x_12626:
        /* <DEDUP_REMOVED lines=8> */
.L_x_12825:
[----:B------:R-:W-:Y:S05]  /*181a0*/  BSYNC B1 ;  /* 0x0000000000017941 */ /* 0x000fea0003800000 */
.L_x_12824:
        /* <DEDUP_REMOVED lines=8> */
.L_x_12826:
[----:B------:R-:W-:Y:S01]  /*18230*/  IMAD.MOV.U32 R13, RZ, RZ, R28 ;  /* 0x000000ffff0d7224 */ /* 0x000fe200078e001c */
[----:B------:R-:W-:-:S07]  /*18240*/  MOV R3, R14 ;  /* 0x0000000e00037202 */ /* 0x000fce0000000f00 */
[----:B------:R-:W-:Y:S05]  /*18250*/  WARPSYNC.COLLECTIVE R15, `(.L_x_12827) ;  /* 0x000000000f087348 */ /* 0x000fea0003c00000 */
[----:B------:R0:W1:Y:S02]  /*18260*/  SHFL.IDX P6, R14, R13, R12, R11 ;  /* 0x0000000c0d0e7389 */ /* 0x00006400000c000b */
[----:B01----:R-:W-:Y:S01]  /*18270*/  ENDCOLLECTIVE ;  /* 0x000000000000791b */ /* 0x003fe20003800000 */
.L_x_12827:
[----:B------:R-:W-:Y:S02]  /*18280*/  IMAD.MOV.U32 R13, RZ, RZ, R27 ;  /* 0x000000ffff0d7224 */ /* 0x000fe400078e001b */
[----:B------:R-:W-:-:S07]  /*18290*/  IMAD.MOV.U32 R20, RZ, RZ, R14 ;  /* 0x000000ffff147224 */ /* 0x000fce00078e000e */
[----:B------:R-:W-:Y:S05]  /*182a0*/  WARPSYNC.COLLECTIVE R15, `(.L_x_12828) ;  /* 0x000000000f087348 */ /* 0x000fea0003c00000 */
[----:B------:R0:W1:Y:S02]  /*182b0*/  SHFL.IDX P6, R14, R13, R12, R11 ;  /* 0x0000000c0d0e7389 */ /* 0x00006400000c000b */
[----:B01----:R-:W-:Y:S01]  /*182c0*/  ENDCOLLECTIVE ;  /* 0x000000000000791b */ /* 0x003fe20003800000 */
.L_x_12828:
[----:B------:R-:W-:Y:S05]  /*182d0*/  BRA `(.L_x_12829) ;  /* 0xfffffef000307947 */ /* 0x000fea000383ffff */
.L_x_12630:
[----:B0-----:R0:W1:Y:S02]  /*182e0*/  SYNCS.PHASECHK.TRANS64.TRYWAIT P1, [R2+URZ+0x30800], R25 ;  /* 0x03080019020075a7 */ /* 0x001064000802017f */
[----:B-1----:R-:W-:Y:S05]  /*182f0*/  @!P1 NANOSLEEP.SYNCS 0x989680 ;  /* 0x009896800000995d */ /* 0x002fea0003900000 */
[----:B------:R-:W1:Y:S02]  /*18300*/  @!P1 SYNCS.PHASECHK.TRANS64 P1, [R2+URZ+0x30800], R25 ;  /* 0x03080019020095a7 */ /* 0x000e64000802007f */
[----:B-1----:R-:W-:Y:S05]  /*18310*/  @!P1 BRA `(.L_x_12630) ;  /* 0xfffffffc00f09947 */ /* 0x002fea000383ffff */
[----:B------:R-:W-:Y:S05]  /*18320*/  BRA `(.L_x_12830) ;  /* 0xfffffef400187947 */ /* 0x000fea000383ffff */
.L_x_12636:
[----:B-1----:R1:W3:Y:S02]  /*18330*/  SYNCS.PHASECHK.TRANS64.TRYWAIT P1, [R8+URZ+0x30830], R3 ;  /* 0x03083003080075a7 */ /* 0x0022e4000802017f */
[----:B---3--:R-:W-:Y:S05]  /*18340*/  @!P1 NANOSLEEP.SYNCS 0x989680 ;  /* 0x009896800000995d */ /* 0x008fea0003900000 */
[----:B------:R-:W3:Y:S02]  /*18350*/  @!P1 SYNCS.PHASECHK.TRANS64 P1, [R8+URZ+0x30830], R3 ;  /* 0x03083003080095a7 */ /* 0x000ee4000802007f */
[----:B---3--:R-:W-:Y:S05]  /*18360*/  @!P1 BRA `(.L_x_12636) ;  /* 0xfffffffc00f09947 */ /* 0x008fea000383ffff */
[----:B------:R-:W-:Y:S05]  /*18370*/  BRA `(.L_x_12635) ;  /* 0xffffff00005c7947 */ /* 0x000fea000383ffff */
.L_x_12642:
[----:B-1----:R1:W2:Y:S02]  /*18380*/  SYNCS.PHASECHK.TRANS64.TRYWAIT P3, [R0+URZ+0x30830], R3 ;  /* 0x03083003000075a7 */ /* 0x0022a4000806017f */
[----:B--2---:R-:W-:Y:S05]  /*18390*/  @!P3 NANOSLEEP.SYNCS 0x989680 ;  /* 0x009896800000b95d */ /* 0x004fea0003900000 */
[----:B------:R-:W2:Y:S02]  /*183a0*/  @!P3 SYNCS.PHASECHK.TRANS64 P3, [R0+URZ+0x30830], R3 ;  /* 0x030830030000b5a7 */ /* 0x000ea4000806007f */
[----:B--2---:R-:W-:Y:S05]  /*183b0*/  @!P3 BRA `(.L_x_12642) ;  /* 0xfffffffc00f0b947 */ /* 0x004fea000383ffff */
[----:B------:R-:W-:Y:S05]  /*183c0*/  BRA `(.L_x_12641) ;  /* 0xffffff30002c7947 */ /* 0x000fea000383ffff */
.L_x_12647:
[----:B-1----:R1:W2:Y:S02]  /*183d0*/  SYNCS.PHASECHK.TRANS64.TRYWAIT P2, [R3+URZ+0x30850], R0 ;  /* 0x03085000030075a7 */ /* 0x0022a4000804017f */
[----:B--2---:R-:W-:Y:S05]  /*183e0*/  @!P2 NANOSLEEP.SYNCS 0x989680 ;  /* 0x009896800000a95d */ /* 0x004fea0003900000 */
[----:B------:R-:W2:Y:S02]  /*183f0*/  @!P2 SYNCS.PHASECHK.TRANS64 P2, [R3+URZ+0x30850], R0 ;  /* 0x030850000300a5a7 */ /* 0x000ea4000804007f */
[----:B--2---:R-:W-:Y:S05]  /*18400*/  @!P2 BRA `(.L_x_12647) ;  /* 0xfffffffc00f0a947 */ /* 0x004fea000383ffff */
[----:B------:R-:W-:Y:S05]  /*18410*/  BRA `(.L_x_12646) ;  /* 0xffffff3400007947 */ /* 0x000fea000383ffff */
.L_x_12652:
[----:B-1----:R1:W2:Y:S02]  /*18420*/  SYNCS.PHASECHK.TRANS64.TRYWAIT P0, [R13+URZ+0x30850], R4 ;  /* 0x030850040d0075a7 */ /* 0x0022a4000800017f */
[----:B--2---:R-:W-:Y:S05]  /*18430*/  @!P0 NANOSLEEP.SYNCS 0x989680 ;  /* 0x009896800000895d */ /* 0x004fea0003900000 */
[----:B------:R-:W2:Y:S02]  /*18440*/  @!P0 SYNCS.PHASECHK.TRANS64 P0, [R13+URZ+0x30850], R4 ;  /* 0x030850040d0085a7 */ /* 0x000ea4000800007f */
[----:B--2---:R-:W-:Y:S05]  /*18450*/  @!P0 BRA `(.L_x_12652) ;  /* 0xfffffffc00f08947 */ /* 0x004fea000383ffff */
[----:B------:R-:W-:Y:S05]  /*18460*/  BRA `(.L_x_12651) ;  /* 0xffffff5c00307947 */ /* 0x000fea000383ffff */
.L_x_12657:
[----:B------:R-:W-:Y:S01]  /*18470*/  IMAD.MOV.U32 R13, RZ, RZ, R41 ;  /* 0x000000ffff0d7224 */ /* 0x000fe200078e0029 */
[----:B------:R-:W-:Y:S01]  /*18480*/  MOV R11, 0x181f ;  /* 0x0000181f000b7802 */ /* 0x000fe20000000f00 */
[----:B------:R-:W-:Y:S02]  /*18490*/  IMAD.MOV.U32 R12, RZ, RZ, RZ ;  /* 0x000000ffff0c7224 */ /* 0x000fe400078e00ff */
[----:B------:R-:W-:Y:S02]  /*184a0*/  IMAD.MOV.U32 R15, RZ, RZ, -0x1 ;  /* 0xffffffffff0f7424 */ /* 0x000fe400078e00ff */
[----:B------:R-:W-:-:S07]  /*184b0*/  IMAD R42, R73, 0xc0, R62 ;  /* 0x000000c0492a7824 */ /* 0x000fce00078e023e */
[----:B0----5:R-:W-:Y:S05]  /*184c0*/  WARPSYNC.COLLECTIVE R15, `(.L_x_12831) ;  /* 0x000000000f087348 */ /* 0x021fea0003c00000 */
[----:B------:R1:W2:Y:S02]  /*184d0*/  SHFL.IDX P6, R14, R13, R12, R11 ;  /* 0x0000000c0d0e7389 */ /* 0x0002a400000c000b */
[----:B012--5:R-:W-:Y:S01]  /*184e0*/  ENDCOLLECTIVE ;  /* 0x000000000000791b */ /* 0x027fe20003800000 */
.L_x_12831:
[----:B------:R-:W-:Y:S02]  /*184f0*/  VIADD R20, R42, 0x30 ;  /* 0x000000302a147836 */ /* 0x000fe40000000000 */
[----:B------:R-:W-:Y:S02]  /*18500*/  IMAD.MOV.U32 R13, RZ, RZ, R40 ;  /* 0x000000ffff0d7224 */ /* 0x000fe400078e0028 */
[----:B------:R-:W-:-:S07]  /*18510*/  IMAD.MOV.U32 R0, RZ, RZ, R14 ;  /* 0x000000ffff007224 */ /* 0x000fce00078e000e */
[----:B------:R-:W-:Y:S05]  /*18520*/  WARPSYNC.COLLECTIVE R15, `(.L_x_12832) ;  /* 0x000000000f087348 */ /* 0x000fea0003c00000 */
[----:B------:R0:W1:Y:S02]  /*18530*/  SHFL.IDX P6, R14, R13, R12, R11 ;  /* 0x0000000c0d0e7389 */ /* 0x00006400000c000b */
[----:B01----:R-:W-:Y:S01]  /*18540*/  ENDCOLLECTIVE ;  /* 0x000000000000791b */ /* 0x003fe20003800000 */
.L_x_12832:
[----:B------:R-:W-:Y:S02]  /*18550*/  ULDC UR4, c[0x0][0xac8] ;  /* 0x0002b20000047ab9 */ /* 0x000fe40000000800 */
[----:B------:R-:W-:-:S04]  /*18560*/  ISETP.GE.AND P0, PT, R59, UR4, PT ;  /* 0x000000043b007c0c */ /* 0x000fc8000bf06270 */
[-C--:B------:R-:W-:Y:S01]  /*18570*/  ISETP.GE.OR P4, PT, R20, R63.reuse, P0 ;  /* 0x0000003f1400720c */ /* 0x080fe20000786670 */
[C---:B------:R-:W-:Y:S01]  /*18580*/  VIADD R20, R42.reuse, 0x60 ;  /* 0x000000602a147836 */ /* 0x040fe20000000000 */
[----:B------:R-:W-:-:S04]  /*18590*/  ISETP.GE.OR P3, PT, R42, R63, P0 ;  /* 0x0000003f2a00720c */ /* 0x000fc80000766670 */
[----:B------:R-:W-:Y:S01]  /*185a0*/  ISETP.GE.OR P2, PT, R20, R63, P0 ;  /* 0x0000003f1400720c */ /* 0x000fe20000746670 */
[----:B------:R-:W-:Y:S01]  /*185b0*/  IMAD.MOV.U32 R13, RZ, RZ, R41 ;  /* 0x000000ffff0d7224 */ /* 0x000fe200078e0029 */
[----:B------:R-:W-:Y:S01]  /*185c0*/  MOV R12, 0x1 ;  /* 0x00000001000c7802 */ /* 0x000fe20000000f00 */
[----:B------:R-:W-:-:S10]  /*185d0*/  IMAD.MOV.U32 R3, RZ, RZ, R14 ;  /* 0x000000ffff037224 */ /* 0x000fd400078e000e */
[----:B------:R-:W-:Y:S05]  /*185e0*/  WARPSYNC.COLLECTIVE R15, `(.L_x_12833) ;  /* 0x000000000f087348 */ /* 0x000fea0003c00000 */
[----:B------:R0:W1:Y:S02]  /*185f0*/  SHFL.IDX P6, R14, R13, R12, R11 ;  /* 0x0000000c0d0e7389 */ /* 0x00006400000c000b */
[----:B01----:R-:W-:Y:S01]  /*18600*/  ENDCOLLECTIVE ;  /* 0x000000000000791b */ /* 0x003fe20003800000 */
.L_x_12833:
[----:B------:R-:W-:-:S04]  /*18610*/  @!P3 LEA R32, P5, R59, R3, 0x1 ;  /* 0x000000033b20b211 */ /* 0x000fc800078a08ff */
[----:B------:R-:W-:Y:S01]  /*18620*/  @!P3 LEA.HI.X R3, R59, R0, R58, 0x1, P5 ;  /* 0x000000003b03b211 */ /* 0x000fe200028f0c3a */
[----:B------:R-:W-:Y:S02]  /*18630*/  IMAD.MOV.U32 R13, RZ, RZ, R40 ;  /* 0x000000ffff0d7224 */ /* 0x000fe400078e0028 */
[----:B------:R-:W-:-:S07]  /*18640*/  IMAD.MOV.U32 R8, RZ, RZ, R14 ;  /* 0x000000ffff087224 */ /* 0x000fce00078e000e */
[----:B------:R-:W-:Y:S05]  /*18650*/  WARPSYNC.COLLECTIVE R15, `(.L_x_12834) ;  /* 0x000000000f087348 */ /* 0x000fea0003c00000 */
[----:B------:R0:W1:Y:S02]  /*18660*/  SHFL.IDX P6, R14, R13, R12, R11 ;  /* 0x0000000c0d0e7389 */ /* 0x00006400000c000b */
[----:B01----:R-:W-:Y:S01]  /*18670*/  ENDCOLLECTIVE ;  /* 0x000000000000791b */ /* 0x003fe20003800000 */
.L_x_12834:
[----:B------:R-:W-:Y:S02]  /*18680*/  IMAD.MOV.U32 R13, RZ, RZ, R41 ;  /* 0x000000ffff0d7224 */ /* 0x000fe400078e0029 */
[----:B------:R-:W-:Y:S02]  /*18690*/  IMAD.MOV.U32 R12, RZ, RZ, 0x2 ;  /* 0x00000002ff0c7424 */ /* 0x000fe400078e00ff */
[----:B------:R-:W-:-:S07]  /*186a0*/  IMAD.MOV.U32 R9, RZ, RZ, R14 ;  /* 0x000000ffff097224 */ /* 0x000fce00078e000e */
[----:B------:R-:W-:Y:S05]  /*186b0*/  WARPSYNC.COLLECTIVE R15, `(.L_x_12835) ;  /* 0x000000000f087348 */ /* 0x000fea0003c00000 */
[----:B------:R0:W1:Y:S02]  /*186c0*/  SHFL.IDX P6, R14, R13, R12, R11 ;  /* 0x0000000c0d0e7389 */ /* 0x00006400000c000b */
[----:B01----:R-:W-:Y:S01]  /*186d0*/  ENDCOLLECTIVE ;  /* 0x000000000000791b */ /* 0x003fe20003800000 */
.L_x_12835:
[----:B------:R-:W-:Y:S01]  /*186e0*/  @!P4 LEA R20, P1, R59, R9, 0x1 ;  /* 0x000000093b14c211 */ /* 0x000fe200078208ff */
[----:B------:R-:W-:-:S03]  /*186f0*/  @!P3 IMAD.MOV.U32 R9, RZ, RZ, R3 ;  /* 0x000000ffff09b224 */ /* 0x000fc600078e0003 */
[----:B------:R-:W-:Y:S01]  /*18700*/  @!P4 LEA.HI.X R21, R59, R8, R58, 0x1, P1 ;  /* 0x000000083b15c211 */ /* 0x000fe200008f0c3a */
[----:B------:R-:W-:-:S05]  /*18710*/  @!P3 IMAD.MOV.U32 R8, RZ, RZ, R32 ;  /* 0x000000ffff08b224 */ /* 0x000fca00078e0020 */
[----:B------:R0:W-:Y:S01]  /*18720*/  @!P3 ST.E.128 desc[UR56][R8.64], R4 ;  /* 0x000000040800b985 */ /* 0x0001e2000c101d38 */
[----:B------:R-:W-:-:S03]  /*18730*/  IMAD.MOV.U32 R13, RZ, RZ, R40 ;  /* 0x000000ffff0d7224 */ /* 0x000fc600078e0028 */
[----:B------:R0:W-:Y:S01]  /*18740*/  @!P4 ST.E.128 desc[UR56][R20.64], R24 ;  /* 0x000000181400c985 */ /* 0x0001e2000c101d38 */
[----:B------:R-:W-:-:S07]  /*18750*/  MOV R10, R14 ;  /* 0x0000000e000a7202 */ /* 0x000fce0000000f00 */
[----:B0-----:R-:W-:Y:S05]  /*18760*/  WARPSYNC.COLLECTIVE R15, `(.L_x_12836) ;  /* 0x000000000f087348 */ /* 0x001fea0003c00000 */
[----:B------:R1:W2:Y:S02]  /*18770*/  SHFL.IDX P6, R14, R13, R12, R11 ;  /* 0x0000000c0d0e7389 */ /* 0x0002a400000c000b */
[----:B012---:R-:W-:Y:S01]  /*18780*/  ENDCOLLECTIVE ;  /* 0x000000000000791b */ /* 0x007fe20003800000 */
.L_x_12836:
[----:B------:R-:W-:Y:S01]  /*18790*/  MOV R13, R41 ;  /* 0x00000029000d7202 */ /* 0x000fe20000000f00 */
[----:B------:R-:W-:Y:S01]  /*187a0*/  IMAD.MOV.U32 R12, RZ, RZ, 0x3 ;  /* 0x00000003ff0c7424 */ /* 0x000fe200078e00ff */
[----:B------:R-:W-:-:S13]  /*187b0*/  @!P2 LEA R43, P5, R59, R14, 0x1 ;  /* 0x0000000e3b2ba211 */ /* 0x000fda00078a08ff */
[----:B------:R-:W-:Y:S05]  /*187c0*/  WARPSYNC.COLLECTIVE R15, `(.L_x_12837) ;  /* 0x000000000f087348 */ /* 0x000fea0003c00000 */
[----:B------:R0:W1:Y:S02]  /*187d0*/  SHFL.IDX P6, R14, R13, R12, R11 ;  /* 0x0000000c0d0e7389 */ /* 0x00006400000c000b */
[----:B01----:R-:W-:Y:S01]  /*187e0*/  ENDCOLLECTIVE ;  /* 0x000000000000791b */ /* 0x003fe20003800000 */
.L_x_12837:
[----:B------:R-:W-:Y:S01]  /*187f0*/  @!P2 LEA.HI.X R10, R59, R10, R58, 0x1, P5 ;  /* 0x0000000a3b0aa211 */ /* 0x000fe200028f0c3a */
[----:B------:R-:W-:-:S04]  /*18800*/  @!P2 IMAD.MOV.U32 R4, RZ, RZ, R43 ;  /* 0x000000ffff04a224 */ /* 0x000fc800078e002b */
[----:B------:R-:W-:-:S05]  /*18810*/  @!P2 IMAD.MOV.U32 R5, RZ, RZ, R10 ;  /* 0x000000ffff05a224 */ /* 0x000fca00078e000a */
[----:B------:R0:W-:Y:S01]  /*18820*/  @!P2 ST.E.128 desc[UR56][R4.64], R28 ;  /* 0x0000001c0400a985 */ /* 0x0001e2000c101d38 */
[----:B------:R-:W-:Y:S02]  /*18830*/  IMAD.MOV.U32 R13, RZ, RZ, R40 ;  /* 0x000000ffff0d7224 */ /* 0x000fe400078e0028 */
[----:B------:R-:W-:-:S07]  /*18840*/  IMAD.MOV.U32 R0, RZ, RZ, R14 ;  /* 0x000000ffff007224 */ /* 0x000fce00078e000e */
[----:B0-----:R-:W-:Y:S05]  /*18850*/  WARPSYNC.COLLECTIVE R15, `(.L_x_12838) ;  /* 0x000000000f087348 */ /* 0x001fea0003c00000 */
[----:B------:R1:W2:Y:S02]  /*18860*/  SHFL.IDX P6, R14, R13, R12, R11 ;  /* 0x0000000c0d0e7389 */ /* 0x0002a400000c000b */
[----:B012---:R-:W-:Y:S01]  /*18870*/  ENDCOLLECTIVE ;  /* 0x000000000000791b */ /* 0x007fe20003800000 */
.L_x_12838:
[----:B------:R-:W-:Y:S05]  /*18880*/  BRA `(.L_x_12839) ;  /* 0xffffff74004c7947 */ /* 0x000fea000383ffff */
.L_x_12659:
[----:B------:R-:W-:Y:S01]  /*18890*/  MOV R13, R4 ;  /* 0x00000004000d7202 */ /* 0x000fe20000000f00 */
[----:B------:R-:W-:Y:S02]  /*188a0*/  IMAD.MOV.U32 R12, RZ, RZ, RZ ;  /* 0x000000ffff0c7224 */ /* 0x000fe400078e00ff */
[----:B------:R-:W-:Y:S02]  /*188b0*/  IMAD.MOV.U32 R11, RZ, RZ, 0x1c1f ;  /* 0x00001c1fff0b7424 */ /* 0x000fe400078e00ff */
[----:B------:R-:W-:-:S07]  /*188c0*/  IMAD.MOV.U32 R15, RZ, RZ, -0x1 ;  /* 0xffffffffff0f7424 */ /* 0x000fce00078e00ff */
[----:B------:R-:W-:Y:S05]  /*188d0*/  WARPSYNC.COLLECTIVE R15, `(.L_x_12840) ;  /* 0x000000000f087348 */ /* 0x000fea0003c00000 */
[----:B------:R0:W1:Y:S02]  /*188e0*/  SHFL.IDX P6, R14, R13, R12, R11 ;  /* 0x0000000c0d0e7389 */ /* 0x00006400000c000b */
[----:B01----:R-:W-:Y:S01]  /*188f0*/  ENDCOLLECTIVE ;  /* 0x000000000000791b */ /* 0x003fe20003800000 */
.L_x_12840:
[----:B------:R-:W-:Y:S02]  /*18900*/  IMAD.MOV.U32 R13, RZ, RZ, R0 ;  /* 0x000000ffff0d7224 */ /* 0x000fe400078e0000 */
[----:B------:R-:W-:-:S07]  /*18910*/  IMAD.MOV.U32 R3, RZ, RZ, R14 ;  /* 0x000000ffff037224 */ /* 0x000fce00078e000e */
[----:B------:R-:W-:Y:S05]  /*18920*/  WARPSYNC.COLLECTIVE R15, `(.L_x_12841) ;  /* 0x000000000f087348 */ /* 0x000fea0003c00000 */
[----:B------:R0:W1:Y:S02]  /*18930*/  SHFL.IDX P6, R14, R13, R12, R11 ;  /* 0x0000000c0d0e7389 */ /* 0x00006400000c000b */
[----:B01----:R-:W-:Y:S01]  /*18940*/  ENDCOLLECTIVE ;  /* 0x000000000000791b */ /* 0x003fe20003800000 */
.L_x_12841:
[----:B------:R-:W-:Y:S05]  /*18950*/  BRA `(.L_x_12842) ;  /* 0xffffff7800387947 */ /* 0x000fea000383ffff */
.L_x_12662:
[----:B------:R-:W-:Y:S01]  /*18960*/  BSSY B1, `(.L_x_12843) ;  /* 0x0000008000017945 */ /* 0x000fe20003800000 */
[----:B---3--:R-:W-:Y:S01]  /*18970*/  MOV R13, R4 ;  /* 0x00000004000d7202 */ /* 0x008fe20000000f00 */
[----:B------:R-:W-:Y:S02]  /*18980*/  IMAD.MOV.U32 R12, RZ, RZ, 0x1 ;  /* 0x00000001ff0c7424 */ /* 0x000fe400078e00ff */
[----:B------:R-:W-:Y:S02]  /*18990*/  IMAD.MOV.U32 R11, RZ, RZ, 0x1c1f ;  /* 0x00001c1fff0b7424 */ /* 0x000fe400078e00ff */
[----:B------:R-:W-:-:S07]  /*189a0*/  IMAD.MOV.U32 R15, RZ, RZ, -0x1 ;  /* 0xffffffffff0f7424 */ /* 0x000fce00078e00ff */
[----:B012---:R-:W-:Y:S05]  /*189b0*/  WARPSYNC.COLLECTIVE R15, `(.L_x_12844) ;  /* 0x000000000f087348 */ /* 0x007fea0003c00000 */
[----:B--2---:R2:W3:Y:S02]  /*189c0*/  SHFL.IDX P6, R14, R13, R12, R11 ;  /* 0x0000000c0d0e7389 */ /* 0x0044e400000c000b */
[----:B0123--:R-:W-:Y:S01]  /*189d0*/  ENDCOLLECTIVE ;  /* 0x000000000000791b */ /* 0x00ffe20003800000 */
.L_x_12844:
[----:B------:R-:W-:Y:S05]  /*189e0*/  BSYNC B1 ;  /* 0x0000000000017941 */ /* 0x000fea0003800000 */
.L_x_12843:
        /* <DEDUP_REMOVED lines=8> */
.L_x_12845:
[----:B------:R-:W-:Y:S05]  /*18a70*/  BRA `(.L_x_12846) ;  /* 0xffffff7800947947 */ /* 0x000fea000383ffff */
.L_x_12666:
[----:B------:R-:W-:Y:S01]  /*18a80*/  IMAD.MOV.U32 R13, RZ, RZ, R20 ;  /* 0x000000ffff0d7224 */ /* 0x000fe200078e0014 */
[----:B------:R-:W-:Y:S01]  /*18a90*/  MOV R15, 0xffffffff ;  /* 0xffffffff000f7802 */ /* 0x000fe20000000f00 */
[----:B------:R-:W-:Y:S02]  /*18aa0*/  IMAD.MOV.U32 R12, RZ, RZ, RZ ;  /* 0x000000ffff0c7224 */ /* 0x000fe400078e00ff */
[----:B------:R-:W-:Y:S02]  /*18ab0*/  IMAD.MOV.U32 R11, RZ, RZ, 0x181f ;  /* 0x0000181fff0b7424 */ /* 0x000fe400078e00ff */
[----:B------:R-:W-:Y:S02]  /*18ac0*/  IMAD R24, R26, 0xc0, R62 ;  /* 0x000000c01a187824 */ /* 0x000fe400078e023e */
[----:B------:R-:W-:-:S07]  /*18ad0*/  IMAD R21, R21, R10, RZ ;  /* 0x0000000a15157224 */ /* 0x000fce00078e02ff */
[----:B------:R-:W-:Y:S05]  /*18ae0*/  WARPSYNC.COLLECTIVE R15, `(.L_x_12847) ;  /* 0x000000000f087348 */ /* 0x000fea0003c00000 */
[----:B------:R0:W1:Y:S02]  /*18af0*/  SHFL.IDX P6, R14, R13, R12, R11 ;  /* 0x0000000c0d0e7389 */ /* 0x00006400000c000b */
[----:B01----:R-:W-:Y:S01]  /*18b00*/  ENDCOLLECTIVE ;  /* 0x000000000000791b */ /* 0x003fe20003800000 */
.L_x_12847:
[C---:B------:R-:W-:Y:S01]  /*18b10*/  VIADD R8, R24.reuse, 0x30 ;  /* 0x0000003018087836 */ /* 0x040fe20000000000 */
[----:B------:R-:W-:-:S04]  /*18b20*/  ISETP.GE.OR P3, PT, R24, R21, P0 ;  /* 0x000000151800720c */ /* 0x000fc80000766670 */
[----:B------:R-:W-:Y:S01]  /*18b30*/  ISETP.GE.OR P4, PT, R8, R21, P0 ;  /* 0x000000150800720c */ /* 0x000fe20000786670 */
[----:B------:R-:W-:-:S05]  /*18b40*/  VIADD R8, R24, 0x60 ;  /* 0x0000006018087836 */ /* 0x000fca0000000000 */
[----:B------:R-:W-:Y:S01]  /*18b50*/  ISETP.GE.OR P2, PT, R8, R21, P0 ;  /* 0x000000150800720c */ /* 0x000fe20000746670 */
[----:B------:R-:W-:Y:S02]  /*18b60*/  IMAD.MOV.U32 R13, RZ, RZ, R7 ;  /* 0x000000ffff0d7224 */ /* 0x000fe400078e0007 */
[----:B------:R-:W-:-:S10]  /*18b70*/  IMAD.MOV.U32 R0, RZ, RZ, R14 ;  /* 0x000000ffff007224 */ /* 0x000fd400078e000e */
[----:B------:R-:W-:Y:S05]  /*18b80*/  WARPSYNC.COLLECTIVE R15, `(.L_x_12848) ;  /* 0x000000000f087348 */ /* 0x000fea0003c00000 */
[----:B------:R0:W1:Y:S02]  /*18b90*/  SHFL.IDX P6, R14, R13, R12, R11 ;  /* 0x0000000c0d0e7389 */ /* 0x00006400000c000b */
[----:B01----:R-:W-:Y:S01]  /*18ba0*/  ENDCOLLECTIVE ;  /* 0x000000000000791b */ /* 0x003fe20003800000 */
.L_x_12848:
[----:B------:R-:W-:Y:S02]  /*18bb0*/  IMAD.MOV.U32 R13, RZ, RZ, R20 ;  /* 0x000000ffff0d7224 */ /* 0x000fe400078e0014 */
[----:B------:R-:W-:Y:S02]  /*18bc0*/  IMAD.MOV.U32 R12, RZ, RZ, 0x1 ;  /* 0x00000001ff0c7424 */ /* 0x000fe400078e00ff */
[----:B------:R-:W-:-:S07]  /*18bd0*/  IMAD.MOV.U32 R3, RZ, RZ, R14 ;  /* 0x000000ffff037224 */ /* 0x000fce00078e000e */
[----:B------:R-:W-:Y:S05]  /*18be0*/  WARPSYNC.COLLECTIVE R15, `(.L_x_12849) ;  /* 0x000000000f087348 */ /* 0x000fea0003c00000 */
[----:B------:R0:W1:Y:S02]  /*18bf0*/  SHFL.IDX P6, R14, R13, R12, R11 ;  /* 0x0000000c0d0e7389 */ /* 0x00006400000c000b */
[----:B01----:R-:W-:Y:S01]  /*18c00*/  ENDCOLLECTIVE ;  /* 0x000000000000791b */ /* 0x003fe20003800000 */
.L_x_12849:
[----:B------:R-:W-:-:S04]  /*18c10*/  @!P3 LEA R10, P5, R59, R3, 0x1 ;  /* 0x000000033b0ab211 */ /* 0x000fc800078a08ff */
[----:B------:R-:W-:Y:S01]  /*18c20*/  @!P3 LEA.HI.X R3, R59, R0, R58, 0x1, P5 ;  /* 0x000000003b03b211 */ /* 0x000fe200028f0c3a */
[----:B------:R-:W-:Y:S01]  /*18c30*/  IMAD.MOV.U32 R13, RZ, RZ, R7 ;  /* 0x000000ffff0d7224 */ /* 0x000fe200078e0007 */
[----:B------:R-:W-:-:S07]  /*18c40*/  MOV R4, R14 ;  /* 0x0000000e00047202 */ /* 0x000fce0000000f00 */
[----:B------:R-:W-:Y:S05]  /*18c50*/  WARPSYNC.COLLECTIVE R15, `(.L_x_12850) ;  /* 0x000000000f087348 */ /* 0x000fea0003c00000 */
[----:B------:R0:W1:Y:S02]  /*18c60*/  SHFL.IDX P6, R14, R13, R12, R11 ;  /* 0x0000000c0d0e7389 */ /* 0x00006400000c000b */
[----:B01----:R-:W-:Y:S01]  /*18c70*/  ENDCOLLECTIVE ;  /* 0x000000000000791b */ /* 0x003fe20003800000 */
.L_x_12850:
[----:B------:R-:W-:Y:S02]  /*18c80*/  IMAD.MOV.U32 R13, RZ, RZ, R20 ;  /* 0x000000ffff0d7224 */ /* 0x000fe400078e0014 */
[----:B------:R-:W-:Y:S02]  /*18c90*/  IMAD.MOV.U32 R12, RZ, RZ, 0x2 ;  /* 0x00000002ff0c7424 */ /* 0x000fe400078e00ff */
[----:B------:R-:W-:-:S07]  /*18ca0*/  IMAD.MOV.U32 R5, RZ, RZ, R14 ;  /* 0x000000ffff057224 */ /* 0x000fce00078e000e */
[----:B------:R-:W-:Y:S05]  /*18cb0*/  WARPSYNC.COLLECTIVE R15, `(.L_x_12851) ;  /* 0x000000000f087348 */ /* 0x000fea0003c00000 */
[----:B------:R0:W1:Y:S02]  /*18cc0*/  SHFL.IDX P6, R14, R13, R12, R11 ;  /* 0x0000000c0d0e7389 */ /* 0x00006400000c000b */
[----:B01----:R-:W-:Y:S01]  /*18cd0*/  ENDCOLLECTIVE ;  /* 0x000000000000791b */ /* 0x003fe20003800000 */
.L_x_12851:
[----:B------:R-:W-:-:S04]  /*18ce0*/  @!P4 LEA R8, P1, R59, R5, 0x1 ;  /* 0x000000053b08c211 */ /* 0x000fc800078208ff */
[----:B------:R-:W-:Y:S02]  /*18cf0*/  @!P4 LEA.HI.X R9, R59, R4, R58, 0x1, P1 ;  /* 0x000000043b09c211 */ /* 0x000fe400008f0c3a */
[----:B------:R-:W-:Y:S01]  /*18d00*/  MOV R13, R7 ;  /* 0x00000007000d7202 */ /* 0x000fe20000000f00 */
[----:B------:R-:W-:-:S07]  /*18d10*/  IMAD.MOV.U32 R6, RZ, RZ, R14 ;  /* 0x000000ffff067224 */ /* 0x000fce00078e000e */
[----:B------:R-:W-:Y:S05]  /*18d20*/  WARPSYNC.COLLECTIVE R15, `(.L_x_12852) ;  /* 0x000000000f087348 */ /* 0x000fea0003c00000 */
[----:B------:R0:W1:Y:S02]  /*18d30*/  SHFL.IDX P6, R14, R13, R12, R11 ;  /* 0x0000000c0d0e7389 */ /* 0x00006400000c000b */
[----:B01----:R-:W-:Y:S01]  /*18d40*/  ENDCOLLECTIVE ;  /* 0x000000000000791b */ /* 0x003fe20003800000 */
.L_x_12852:
[----:B------:R-:W-:Y:S02]  /*18d50*/  @!P3 IMAD.MOV.U32 R11, RZ, RZ, R3 ;  /* 0x000000ffff0bb224 */ /* 0x000fe400078e0003 */
[----:B------:R-:W-:Y:S02]  /*18d60*/  IMAD.MOV.U32 R13, RZ, RZ, R20 ;  /* 0x000000ffff0d7224 */ /* 0x000fe400078e0014 */
[----:B------:R-:W-:Y:S01]  /*18d70*/  IMAD.MOV.U32 R12, RZ, RZ, 0x3 ;  /* 0x00000003ff0c7424 */ /* 0x000fe200078e00ff */
[----:B------:R0:W-:Y:S04]  /*18d80*/  @!P3 ST.E.128 desc[UR56][R10.64], RZ ;  /* 0x000000ff0a00b985 */ /* 0x0001e8000c101d38 */
[----:B------:R1:W-:Y:S01]  /*18d90*/  @!P4 ST.E.128 desc[UR56][R8.64], RZ ;  /* 0x000000ff0800c985 */ /* 0x0003e2000c101d38 */
[----:B------:R-:W-:-:S04]  /*18da0*/  @!P2 LEA R25, P5, R59, R14, 0x1 ;  /* 0x0000000e3b19a211 */ /* 0x000fc800078a08ff */
[----:B------:R-:W-:Y:S01]  /*18db0*/  @!P2 LEA.HI.X R5, R59, R6, R58, 0x1, P5 ;  /* 0x000000063b05a211 */ /* 0x000fe200028f0c3a */
[----:B------:R-:W-:Y:S01]  /*18dc0*/  @!P2 IMAD.MOV.U32 R4, RZ, RZ, R25 ;  /* 0x000000ffff04a224 */ /* 0x000fe200078e0019 */
[----:B0-----:R-:W-:-:S04]  /*18dd0*/  MOV R11, 0x181f ;  /* 0x0000181f000b7802 */ /* 0x001fc80000000f00 */
[----:B------:R1:W-:Y:S03]  /*18de0*/  @!P2 ST.E.128 desc[UR56][R4.64], RZ ;  /* 0x000000ff0400a985 */ /* 0x0003e6000c101d38 */
[----:B-1----:R-:W-:Y:S05]  /*18df0*/  WARPSYNC.COLLECTIVE R15, `(.L_x_12853) ;  /* 0x000000000f087348 */ /* 0x002fea0003c00000 */
[----:B------:R0:W2:Y:S02]  /*18e00*/  SHFL.IDX P6, R14, R13, R12, R11 ;  /* 0x0000000c0d0e7389 */ /* 0x0000a400000c000b */
[----:B012---:R-:W-:Y:S01]  /*18e10*/  ENDCOLLECTIVE ;  /* 0x000000000000791b */ /* 0x007fe20003800000 */
.L_x_12853:
[----:B------:R-:W-:Y:S02]  /*18e20*/  IMAD.MOV.U32 R13, RZ, RZ, R7 ;  /* 0x000000ffff0d7224 */ /* 0x000fe400078e0007 */
[----:B------:R-:W-:-:S07]  /*18e30*/  IMAD.MOV.U32 R0, RZ, RZ, R14 ;  /* 0x000000ffff007224 */ /* 0x000fce00078e000e */
[----:B------:R-:W-:Y:S05]  /*18e40*/  WARPSYNC.COLLECTIVE R15, `(.L_x_12854) ;  /* 0x000000000f087348 */ /* 0x000fea0003c00000 */
[----:B------:R0:W1:Y:S02]  /*18e50*/  SHFL.IDX P6, R14, R13, R12, R11 ;  /* 0x0000000c0d0e7389 */ /* 0x00006400000c000b */
[----:B01----:R-:W-:Y:S01]  /*18e60*/  ENDCOLLECTIVE ;  /* 0x000000000000791b */ /* 0x003fe20003800000 */
.L_x_12854:
[----:B------:R-:W-:Y:S05]  /*18e70*/  BRA `(.L_x_12855) ;  /* 0xffffff80009c7947 */ /* 0x000fea000383ffff */
.L_x_12683:
[----:B------:R-:W1:Y:S01]  /*18e80*/  S2R R7, SR_TID.X ;  /* 0x0000000000077919 */ /* 0x000e620000002100 */
[----:B------:R-:W-:Y:S01]  /*18e90*/  BSSY B1, `(.L_x_12856) ;  /* 0x000000a000017945 */ /* 0x000fe20003800000 */
[----:B0-----:R-:W-:Y:S01]  /*18ea0*/  IMAD.MOV.U32 R12, RZ, RZ, RZ ;  /* 0x000000ffff0c7224 */ /* 0x001fe200078e00ff */
[----:B------:R-:W-:Y:S01]  /*18eb0*/  MOV R11, 0x1f ;  /* 0x0000001f000b7802 */ /* 0x000fe20000000f00 */
[----:B------:R-:W-:Y:S01]  /*18ec0*/  IMAD.MOV.U32 R15, RZ, RZ, -0x1 ;  /* 0xffffffffff0f7424 */ /* 0x000fe200078e00ff */
[----:B-1----:R-:W-:-:S04]  /*18ed0*/  SHF.R.U32.HI R7, RZ, 0x5, R7 ;  /* 0x00000005ff077819 */ /* 0x002fc80000011607 */
[----:B------:R-:W-:-:S05]  /*18ee0*/  LOP3.LUT R7, R7, 0x3, RZ, 0xc0, !PT ;  /* 0x0000000307077812 */ /* 0x000fca00078ec0ff */
[----:B------:R-:W-:-:S07]  /*18ef0*/  IMAD.MOV.U32 R13, RZ, RZ, R7 ;  /* 0x000000ffff0d7224 */ /* 0x000fce00078e0007 */
[----:B------:R-:W-:Y:S05]  /*18f00*/  WARPSYNC.COLLECTIVE R15, `(.L_x_12857) ;  /* 0x000000000f087348 */ /* 0x000fea0003c00000 */
[----:B------:R0:W1:Y:S02]  /*18f10*/  SHFL.IDX P6, R14, R13, R12, R11 ;  /* 0x0000000c0d0e7389 */ /* 0x00006400000c000b */
[----:B01----:R-:W-:Y:S01]  /*18f20*/  ENDCOLLECTIVE ;  /* 0x000000000000791b */ /* 0x003fe20003800000 */
.L_x_12857:
[----:B------:R-:W-:Y:S05]  /*18f30*/  BSYNC B1 ;  /* 0x0000000000017941 */ /* 0x000fea0003800000 */
.L_x_12856:
[----:B------:R-:W-:Y:S05]  /*18f40*/  BRA `(.L_x_12858) ;  /* 0xffffff9800447947 */ /* 0x000fea000383ffff */
.L_x_12685:
[----:B------:R-:W-:Y:S01]  /*18f50*/  BSSY B1, `(.L_x_12859) ;  /* 0x0000006000017945 */ /* 0x000fe20003800000 */
[----:B------:R-:W-:-:S07]  /*18f60*/  IMAD.MOV.U32 R15, RZ, RZ, -0x1 ;  /* 0xffffffffff0f7424 */ /* 0x000fce00078e00ff */
[----:B01----:R-:W-:Y:S05]  /*18f70*/  WARPSYNC.COLLECTIVE R15, `(.L_x_12860) ;  /* 0x000000000f0c7348 */ /* 0x003fea0003c00000 */
[----:B------:R-:W-:Y:S02]  /*18f80*/  ELECT P6, UR62, PT ;  /* 0x00000000003e782f */ /* 0x000fe400038c0000 */
[----:B------:R-:W-:Y:S01]  /*18f90*/  MOV R14, UR62 ;  /* 0x0000003e000e7c02 */ /* 0x000fe20008000f00 */
[----:B01----:R-:W-:Y:S10]  /*18fa0*/  ENDCOLLECTIVE ;  /* 0x000000000000791b */ /* 0x003ff40003800000 */
.L_x_12860:
[----:B------:R-:W-:Y:S05]  /*18fb0*/  BSYNC B1 ;  /* 0x0000000000017941 */ /* 0x000fea0003800000 */
.L_x_12859:
[----:B------:R-:W-:Y:S05]  /*18fc0*/  BRA `(.L_x_12684) ;  /* 0xffffff98003c7947 */ /* 0x000fea000383ffff */
.L_x_12687:
[----:B-1----:R1:W2:Y:S02]  /*18fd0*/  SYNCS.PHASECHK.TRANS64.TRYWAIT P0, [R16+URZ+0x30820], R6 ;  /* 0x03082006100075a7 */ /* 0x0022a4000800017f */
[----:B--2---:R-:W-:Y:S05]  /*18fe0*/  @!P0 NANOSLEEP.SYNCS 0x989680 ;  /* 0x009896800000895d */ /* 0x004fea0003900000 */
[----:B------:R-:W2:Y:S02]  /*18ff0*/  @!P0 SYNCS.PHASECHK.TRANS64 P0, [R16+URZ+0x30820], R6 ;  /* 0x03082006100085a7 */ /* 0x000ea4000800007f */
[----:B--2---:R-:W-:Y:S05]  /*19000*/  @!P0 BRA `(.L_x_12687) ;  /* 0xfffffffc00f08947 */ /* 0x004fea000383ffff */
[----:B------:R-:W-:Y:S05]  /*19010*/  BRA `(.L_x_12861) ;  /* 0xffffff98004c7947 */ /* 0x000fea000383ffff */
.L_x_12691:
[----:B-1----:R1:W2:Y:S02]  /*19020*/  SYNCS.PHASECHK.TRANS64.TRYWAIT P0, [R7+URZ+0x308a0], R6 ;  /* 0x0308a006070075a7 */ /* 0x0022a4000800017f */
[----:B--2---:R-:W-:Y:S05]  /*19030*/  @!P0 NANOSLEEP.SYNCS 0x989680 ;  /* 0x009896800000895d */ /* 0x004fea0003900000 */
[----:B------:R-:W2:Y:S02]  /*19040*/  @!P0 SYNCS.PHASECHK.TRANS64 P0, [R7+URZ+0x308a0], R6 ;  /* 0x0308a006070085a7 */ /* 0x000ea4000800007f */
[----:B--2---:R-:W-:Y:S05]  /*19050*/  @!P0 BRA `(.L_x_12691) ;  /* 0xfffffffc00f08947 */ /* 0x004fea000383ffff */
[----:B------:R-:W-:Y:S05]  /*19060*/  BRA `(.L_x_12862) ;  /* 0xffffff9800687947 */ /* 0x000fea000383ffff */
.L_x_12696:
[----:B0-----:R0:W2:Y:S02]  /*19070*/  SYNCS.PHASECHK.TRANS64.TRYWAIT P0, [R7+URZ+0x308c0], R6 ;  /* 0x0308c006070075a7 */ /* 0x0010a4000800017f */
[----:B--2---:R-:W-:Y:S05]  /*19080*/  @!P0 NANOSLEEP.SYNCS 0x989680 ;  /* 0x009896800000895d */ /* 0x004fea0003900000 */
[----:B------:R-:W2:Y:S02]  /*19090*/  @!P0 SYNCS.PHASECHK.TRANS64 P0, [R7+URZ+0x308c0], R6 ;  /* 0x0308c006070085a7 */ /* 0x000ea4000800007f */
[----:B--2---:R-:W-:Y:S05]  /*190a0*/  @!P0 BRA `(.L_x_12696) ;  /* 0xfffffffc00f08947 */ /* 0x004fea000383ffff */
[----:B------:R-:W-:Y:S05]  /*190b0*/  BRA `(.L_x_12863) ;  /* 0xffffff9800e47947 */ /* 0x000fea000383ffff */
.L_x_12703:
[----:B--2---:R2:W3:Y:S02]  /*190c0*/  SYNCS.PHASECHK.TRANS64.TRYWAIT P2, [R6+URZ+0x308a0], R7 ;  /* 0x0308a007060075a7 */ /* 0x0044e4000804017f */
[----:B---3--:R-:W-:Y:S05]  /*190d0*/  @!P2 NANOSLEEP.SYNCS 0x989680 ;  /* 0x009896800000a95d */ /* 0x008fea0003900000 */
[----:B------:R-:W3:Y:S02]  /*190e0*/  @!P2 SYNCS.PHASECHK.TRANS64 P2, [R6+URZ+0x308a0], R7 ;  /* 0x0308a0070600a5a7 */ /* 0x000ee4000804007f */
[----:B---3--:R-:W-:Y:S05]  /*190f0*/  @!P2 BRA `(.L_x_12703) ;  /* 0xfffffffc00f0a947 */ /* 0x008fea000383ffff */
[----:B------:R-:W-:Y:S05]  /*19100*/  BRA `(.L_x_12864) ;  /* 0xffffff9c00ac7947 */ /* 0x000fea000383ffff */
.L_x_12708:
[----:B0-----:R0:W1:Y:S02]  /*19110*/  SYNCS.PHASECHK.TRANS64.TRYWAIT P2, [R6+URZ+0x308c0], R7 ;  /* 0x0308c007060075a7 */ /* 0x001064000804017f */
[----:B-1----:R-:W-:Y:S05]  /*19120*/  @!P2 NANOSLEEP.SYNCS 0x989680 ;  /* 0x009896800000a95d */ /* 0x002fea0003900000 */
[----:B------:R-:W1:Y:S02]  /*19130*/  @!P2 SYNCS.PHASECHK.TRANS64 P2, [R6+URZ+0x308c0], R7 ;  /* 0x0308c0070600a5a7 */ /* 0x000e64000804007f */
[----:B-1----:R-:W-:Y:S05]  /*19140*/  @!P2 BRA `(.L_x_12708) ;  /* 0xfffffffc00f0a947 */ /* 0x002fea000383ffff */
[----:B------:R-:W-:Y:S05]  /*19150*/  BRA `(.L_x_12865) ;  /* 0xffffffa000247947 */ /* 0x000fea000383ffff */
.L_x_12723:
[----:B------:R-:W4:Y:S01]  /*19160*/  S2R R20, SR_TID.X ;  /* 0x0000000000147919 */ /* 0x000f220000002100 */
[----:B------:R-:W-:Y:S01]  /*19170*/  BSSY B0, `(.L_x_12866) ;  /* 0x000000a000007945 */ /* 0x000fe20003800000 */
[----:B0-----:R-:W-:Y:S01]  /*19180*/  IMAD.MOV.U32 R12, RZ, RZ, RZ ;  /* 0x000000ffff0c7224 */ /* 0x001fe200078e00ff */
[----:B------:R-:W-:Y:S01]  /*19190*/  MOV R15, 0xffffffff ;  /* 0xffffffff000f7802 */ /* 0x000fe20000000f00 */
[----:B------:R-:W-:Y:S01]  /*191a0*/  IMAD.MOV.U32 R11, RZ, RZ, 0x1f ;  /* 0x0000001fff0b7424 */ /* 0x000fe200078e00ff */
[----:B----4-:R-:W-:-:S04]  /*191b0*/  SHF.R.U32.HI R20, RZ, 0x5, R20 ;  /* 0x00000005ff147819 */ /* 0x010fc80000011614 */
[----:B------:R-:W-:-:S05]  /*191c0*/  LOP3.LUT R20, R20, 0x3, RZ, 0xc0, !PT ;  /* 0x0000000314147812 */ /* 0x000fca00078ec0ff */
[----:B------:R-:W-:-:S07]  /*191d0*/  IMAD.MOV.U32 R13, RZ, RZ, R20 ;  /* 0x000000ffff0d7224 */ /* 0x000fce00078e0014 */
[----:B-123--:R-:W-:Y:S05]  /*191e0*/  WARPSYNC.COLLECTIVE R15, `(.L_x_12867) ;  /* 0x000000000f087348 */ /* 0x00efea0003c00000 */
[----:B------:R0:W4:Y:S02]  /*191f0*/  SHFL.IDX P6, R14, R13, R12, R11 ;  /* 0x0000000c0d0e7389 */ /* 0x00012400000c000b */
[----:B01234-:R-:W-:Y:S01]  /*19200*/  ENDCOLLECTIVE ;  /* 0x000000000000791b */ /* 0x01ffe20003800000 */
.L_x_12867:
[----:B------:R-:W-:Y:S05]  /*19210*/  BSYNC B0 ;  /* 0x0000000000007941 */ /* 0x000fea0003800000 */
.L_x_12866:
[----:B------:R-:W-:Y:S05]  /*19220*/  BRA `(.L_x_12868) ;  /* 0xffffffa800cc7947 */ /* 0x000fea000383ffff */
.L_x_12725:
[----:B------:R-:W-:Y:S01]  /*19230*/  BSSY B0, `(.L_x_12869) ;  /* 0x0000006000007945 */ /* 0x000fe20003800000 */
[----:B------:R-:W-:-:S07]  /*19240*/  IMAD.MOV.U32 R15, RZ, RZ, -0x1 ;  /* 0xffffffffff0f7424 */ /* 0x000fce00078e00ff */
[----:B0123--:R-:W-:Y:S05]  /*19250*/  WARPSYNC.COLLECTIVE R15, `(.L_x_12870) ;  /* 0x000000000f0c7348 */ /* 0x00ffea0003c00000 */
[----:B------:R-:W-:Y:S02]  /*19260*/  ELECT P6, UR62, PT ;  /* 0x00000000003e782f */ /* 0x000fe400038c0000 */
[----:B------:R-:W-:Y:S01]  /*19270*/  MOV R14, UR62 ;  /* 0x0000003e000e7c02 */ /* 0x000fe20008000f00 */
[----:B0123--:R-:W-:Y:S10]  /*19280*/  ENDCOLLECTIVE ;  /* 0x000000000000791b */ /* 0x00fff40003800000 */
.L_x_12870:
[----:B------:R-:W-:Y:S05]  /*19290*/  BSYNC B0 ;  /* 0x0000000000007941 */ /* 0x000fea0003800000 */
.L_x_12869:
[----:B------:R-:W-:Y:S05]  /*192a0*/  BRA `(.L_x_12871) ;  /* 0xffffffa800d47947 */ /* 0x000fea000383ffff */
.L_x_12727:
[----:B0-----:R0:W4:Y:S02]  /*192b0*/  SYNCS.PHASECHK.TRANS64.TRYWAIT P0, [R0+URZ+0x30840], R2 ;  /* 0x03084002000075a7 */ /* 0x001124000800017f */
[----:B----4-:R-:W-:Y:S05]  /*192c0*/  @!P0 NANOSLEEP.SYNCS 0x989680 ;  /* 0x009896800000895d */ /* 0x010fea0003900000 */
[----:B------:R-:W4:Y:S02]  /*192d0*/  @!P0 SYNCS.PHASECHK.TRANS64 P0, [R0+URZ+0x30840], R2 ;  /* 0x03084002000085a7 */ /* 0x000f24000800007f */
[----:B----4-:R-:W-:Y:S05]  /*192e0*/  @!P0 BRA `(.L_x_12727) ;  /* 0xfffffffc00f08947 */ /* 0x010fea000383ffff */
[----:B------:R-:W-:Y:S05]  /*192f0*/  BRA `(.L_x_12872) ;  /* 0xffffffac00287947 */ /* 0x000fea000383ffff */
.L_x_12731:
        /* <DEDUP_REMOVED lines=12> */
.L_x_12873:
[----:B------:R-:W-:Y:S01]  /*193c0*/  IMAD.MOV.U32 R13, RZ, RZ, R0 ;  /* 0x000000ffff0d7224 */ /* 0x000fe200078e0000 */
[----:B------:R-:W-:-:S07]  /*193d0*/  MOV R7, R14 ;  /* 0x0000000e00077202 */ /* 0x000fce0000000f00 */
[----:B------:R-:W-:Y:S05]  /*193e0*/  WARPSYNC.COLLECTIVE R15, `(.L_x_12874) ;  /* 0x000000000f087348 */ /* 0x000fea0003c00000 */
[----:B------:R0:W1:Y:S02]  /*193f0*/  SHFL.IDX P6, R14, R13, R12, R11 ;  /* 0x0000000c0d0e7389 */ /* 0x00006400000c000b */
[----:B01----:R-:W-:Y:S01]  /*19400*/  ENDCOLLECTIVE ;  /* 0x000000000000791b */ /* 0x003fe20003800000 */
.L_x_12874:
[----:B------:R-:W-:Y:S01]  /*19410*/  IMAD.MOV.U32 R13, RZ, RZ, R4 ;  /* 0x000000ffff0d7224 */ /* 0x000fe200078e0004 */
[----:B------:R-:W-:Y:S01]  /*19420*/  MOV R12, 0x1 ;  /* 0x00000001000c7802 */ /* 0x000fe20000000f00 */
[----:B------:R-:W-:-:S07]  /*19430*/  IMAD.MOV.U32 R6, RZ, RZ, R14 ;  /* 0x000000ffff067224 */ /* 0x000fce00078e000e */
[----:B------:R-:W-:Y:S05]  /*19440*/  WARPSYNC.COLLECTIVE R15, `(.L_x_12875) ;  /* 0x000000000f087348 */ /* 0x000fea0003c00000 */
[----:B------:R0:W1:Y:S02]  /*19450*/  SHFL.IDX P6, R14, R13, R12, R11 ;  /* 0x0000000c0d0e7389 */ /* 0x00006400000c000b */
[----:B01----:R-:W-:Y:S01]  /*19460*/  ENDCOLLECTIVE ;  /* 0x000000000000791b */ /* 0x003fe20003800000 */
.L_x_12875:
[----:B------:R-:W-:-:S05]  /*19470*/  @!P1 LEA R6, P2, R20, R6, 0x1 ;  /* 0x0000000614069211 */ /* 0x000fca00078408ff */
[----:B------:R-:W-:-:S05]  /*19480*/  @!P1 IMAD.X R7, RZ, RZ, R7, P2 ;  /* 0x000000ffff079224 */ /* 0x000fca00010e0607 */
[----:B------:R-:W-:Y:S01]  /*19490*/  @!PT LDS RZ, [RZ] ;  /* 0x00000000fffff984 */ /* 0x000fe20000000800 */
[----:B------:R-:W-:Y:S01]  /*194a0*/  @!PT LDS RZ, [RZ] ;  /* 0x00000000fffff984 */ /* 0x000fe20000000800 */
[----:B------:R-:W-:Y:S01]  /*194b0*/  @!PT LDS RZ, [RZ] ;  /* 0x00000000fffff984 */ /* 0x000fe20000000800 */
[----:B------:R0:W-:Y:S01]  /*194c0*/  @!P1 LDGSTS.E.BYPASS.LTC128B.128 [R10+0xc400], desc[UR56][R6.64], !P0 ;  /* 0x0c400000060a9fae */ /* 0x0001e2000c101d78 */
[----:B------:R-:W-:Y:S01]  /*194d0*/  IMAD.MOV.U32 R13, RZ, RZ, R0 ;  /* 0x000000ffff0d7224 */ /* 0x000fe200078e0000 */
[----:B------:R-:W-:Y:S01]  /*194e0*/  ISETP.GE.AND P1, PT, R8, R3, PT ;  /* 0x000000030800720c */ /* 0x000fe20003f26270 */
[----:B0-----:R-:W-:-:S12]  /*194f0*/  IMAD.MOV.U32 R6, RZ, RZ, R14 ;  /* 0x000000ffff067224 */ /* 0x001fd800078e000e */
[----:B------:R-:W-:Y:S05]  /*19500*/  WARPSYNC.COLLECTIVE R15, `(.L_x_12876) ;  /* 0x000000000f087348 */ /* 0x000fea0003c00000 */
[----:B------:R0:W1:Y:S02]  /*19510*/  SHFL.IDX P6, R14, R13, R12, R11 ;  /* 0x0000000c0d0e7389 */ /* 0x00006400000c000b */
[----:B01----:R-:W-:Y:S01]  /*19520*/  ENDCOLLECTIVE ;  /* 0x000000000000791b */ /* 0x003fe20003800000 */
.L_x_12876:
[----:B------:R-:W-:Y:S01]  /*19530*/  MOV R13, R4 ;  /* 0x00000004000d7202 */ /* 0x000fe20000000f00 */
[----:B------:R-:W-:Y:S02]  /*19540*/  IMAD.MOV.U32 R12, RZ, RZ, 0x2 ;  /* 0x00000002ff0c7424 */ /* 0x000fe400078e00ff */
[----:B------:R-:W-:-:S07]  /*19550*/  IMAD.MOV.U32 R7, RZ, RZ, R14 ;  /* 0x000000ffff077224 */ /* 0x000fce00078e000e */
[----:B------:R-:W-:Y:S05]  /*19560*/  WARPSYNC.COLLECTIVE R15, `(.L_x_12877) ;  /* 0x000000000f087348 */ /* 0x000fea0003c00000 */
[----:B------:R0:W1:Y:S02]  /*19570*/  SHFL.IDX P6, R14, R13, R12, R11 ;  /* 0x0000000c0d0e7389 */ /* 0x00006400000c000b */
[----:B01----:R-:W-:Y:S01]  /*19580*/  ENDCOLLECTIVE ;  /* 0x000000000000791b */ /* 0x003fe20003800000 */
.L_x_12877:
        /* <DEDUP_REMOVED lines=16> */
.L_x_12878:
[----:B------:R-:W-:Y:S02]  /*19690*/  IMAD.MOV.U32 R13, RZ, RZ, R4 ;  /* 0x000000ffff0d7224 */ /* 0x000fe400078e0004 */
[----:B------:R-:W-:Y:S02]  /*196a0*/  IMAD.MOV.U32 R12, RZ, RZ, 0x3 ;  /* 0x00000003ff0c7424 */ /* 0x000fe400078e00ff */
[----:B------:R-:W-:-:S07]  /*196b0*/  IMAD.MOV.U32 R7, RZ, RZ, R14 ;  /* 0x000000ffff077224 */ /* 0x000fce00078e000e */
[----:B------:R-:W-:Y:S05]  /*196c0*/  WARPSYNC.COLLECTIVE R15, `(.L_x_12879) ;  /* 0x000000000f087348 */ /* 0x000fea0003c00000 */
[----:B------:R0:W1:Y:S02]  /*196d0*/  SHFL.IDX P6, R14, R13, R12, R11 ;  /* 0x0000000c0d0e7389 */ /* 0x00006400000c000b */
[----:B01----:R-:W-:Y:S01]  /*196e0*/  ENDCOLLECTIVE ;  /* 0x000000000000791b */ /* 0x003fe20003800000 */
.L_x_12879:
        /* <DEDUP_REMOVED lines=10> */
[----:B0-----:R-:W-:-:S04]  /*19790*/  IADD3 R6, R25, 0x30, RZ ;  /* 0x0000003019067810 */ /* 0x001fc80007ffe0ff */
[----:B------:R-:W-:Y:S01]  /*197a0*/  ISETP.GE.AND P1, PT, R6, R3, PT ;  /* 0x000000030600720c */ /* 0x000fe20003f26270 */
[----:B------:R-:W-:-:S12]  /*197b0*/  IMAD.MOV.U32 R6, RZ, RZ, R14 ;  /* 0x000000ffff067224 */ /* 0x000fd800078e000e */
[----:B------:R-:W-:Y:S05]  /*197c0*/  WARPSYNC.COLLECTIVE R15, `(.L_x_12880) ;  /* 0x000000000f087348 */ /* 0x000fea0003c00000 */
[----:B------:R0:W1:Y:S02]  /*197d0*/  SHFL.IDX P6, R14, R13, R12, R11 ;  /* 0x0000000c0d0e7389 */ /* 0x00006400000c000b */
[----:B01----:R-:W-:Y:S01]  /*197e0*/  ENDCOLLECTIVE ;  /* 0x000000000000791b */ /* 0x003fe20003800000 */
.L_x_12880:
[----:B------:R-:W-:Y:S02]  /*197f0*/  IMAD.MOV.U32 R13, RZ, RZ, R4 ;  /* 0x000000ffff0d7224 */ /* 0x000fe400078e0004 */
[----:B------:R-:W-:Y:S02]  /*19800*/  IMAD.MOV.U32 R12, RZ, RZ, 0x4 ;  /* 0x00000004ff0c7424 */ /* 0x000fe400078e00ff */
[----:B------:R-:W-:-:S07]  /*19810*/  IMAD.MOV.U32 R7, RZ, RZ, R14 ;  /* 0x000000ffff077224 */ /* 0x000fce00078e000e */
[----:B------:R-:W-:Y:S05]  /*19820*/  WARPSYNC.COLLECTIVE R15, `(.L_x_12881) ;  /* 0x000000000f087348 */ /* 0x000fea0003c00000 */
[----:B------:R0:W1:Y:S02]  /*19830*/  SHFL.IDX P6, R14, R13, R12, R11 ;  /* 0x0000000c0d0e7389 */ /* 0x00006400000c000b */
[----:B01----:R-:W-:Y:S01]  /*19840*/  ENDCOLLECTIVE ;  /* 0x000000000000791b */ /* 0x003fe20003800000 */
.L_x_12881:
[----:B------:R-:W-:-:S04]  /*19850*/  @!P1 LEA R7, P2, R20, R7, 0x1 ;  /* 0x0000000714079211 */ /* 0x000fc800078408ff */
[----:B------:R-:W-:-:S04]  /*19860*/  @!P1 IADD3.X R6, RZ, R6, RZ, P2, !PT ;  /* 0x00000006ff069210 */ /* 0x000fc800017fe4ff */
        /* <DEDUP_REMOVED lines=14> */
.L_x_12882:
[----:B------:R-:W-:Y:S02]  /*19950*/  IMAD.MOV.U32 R13, RZ, RZ, R4 ;  /* 0x000000ffff0d7224 */ /* 0x000fe400078e0004 */
[----:B------:R-:W-:Y:S01]  /*19960*/  IMAD.MOV.U32 R12, RZ, RZ, 0x5 ;  /* 0x00000005ff0c7424 */ /* 0x000fe200078e00ff */
[----:B------:R-:W-:-:S07]  /*19970*/  MOV R7, R14 ;  /* 0x0000000e00077202 */ /* 0x000fce0000000f00 */
[----:B------:R-:W-:Y:S05]  /*19980*/  WARPSYNC.COLLECTIVE R15, `(.L_x_12883) ;  /* 0x000000000f087348 */ /* 0x000fea0003c00000 */
[----:B------:R0:W1:Y:S02]  /*19990*/  SHFL.IDX P6, R14, R13, R12, R11 ;  /* 0x0000000c0d0e7389 */ /* 0x00006400000c000b */
[----:B01----:R-:W-:Y:S01]  /*199a0*/  ENDCOLLECTIVE ;  /* 0x000000000000791b */ /* 0x003fe20003800000 */
.L_x_12883:
[----:B------:R-:W-:-:S05]  /*199b0*/  @!P1 LEA R7, P2, R20, R7, 0x1 ;  /* 0x0000000714079211 */ /* 0x000fca00078408ff */
[----:B------:R-:W-:-:S05]  /*199c0*/  @!P1 IMAD.X R6, RZ, RZ, R6, P2 ;  /* 0x000000ffff069224 */ /* 0x000fca00010e0606 */
[----:B------:R-:W-:Y:S02]  /*199d0*/  @!P1 LOP3.LUT R7, R7, R6, RZ, 0x3c, !PT ;  /* 0x0000000607079212 */ /* 0x000fe400078e3cff */
[----:B------:R-:W-:Y:S02]  /*199e0*/  MOV R13, R0 ;  /* 0x00000000000d7202 */ /* 0x000fe40000000f00 */
        /* <DEDUP_REMOVED lines=12> */
.L_x_12884:
[----:B------:R-:W-:Y:S02]  /*19ab0*/  IMAD.MOV.U32 R13, RZ, RZ, R4 ;  /* 0x000000ffff0d7224 */ /* 0x000fe400078e0004 */
[----:B------:R-:W-:Y:S02]  /*19ac0*/  IMAD.MOV.U32 R12, RZ, RZ, 0x6 ;  /* 0x00000006ff0c7424 */ /* 0x000fe400078e00ff */
[----:B------:R-:W-:-:S07]  /*19ad0*/  IMAD.MOV.U32 R7, RZ, RZ, R14 ;  /* 0x000000ffff077224 */ /* 0x000fce00078e000e */
[----:B------:R-:W-:Y:S05]  /*19ae0*/  WARPSYNC.COLLECTIVE R15, `(.L_x_12885) ;  /* 0x000000000f087348 */ /* 0x000fea0003c00000 */
[----:B------:R0:W1:Y:S02]  /*19af0*/  SHFL.IDX P6, R14, R13, R12, R11 ;  /* 0x0000000c0d0e7389 */ /* 0x00006400000c000b */
[----:B01----:R-:W-:Y:S01]  /*19b00*/  ENDCOLLECTIVE ;  /* 0x000000000000791b */ /* 0x003fe20003800000 */
.L_x_12885:
        /* <DEDUP_REMOVED lines=11> */
[----:B------:R-:W-:Y:S02]  /*19bc0*/  ISETP.GE.AND P1, PT, R6, R3, PT ;  /* 0x000000030600720c */ /* 0x000fe40003f26270 */
[----:B------:R-:W-:-:S11]  /*19bd0*/  MOV R6, R14 ;  /* 0x0000000e00067202 */ /* 0x000fd60000000f00 */
[----:B------:R-:W-:Y:S05]  /*19be0*/  WARPSYNC.COLLECTIVE R15, `(.L_x_12886) ;  /* 0x000000000f087348 */ /* 0x000fea0003c00000 */
[----:B------:R0:W1:Y:S02]  /*19bf0*/  SHFL.IDX P6, R14, R13, R12, R11 ;  /* 0x0000000c0d0e7389 */ /* 0x00006400000c000b */
[----:B01----:R-:W-:Y:S01]  /*19c00*/  ENDCOLLECTIVE ;  /* 0x000000000000791b */ /* 0x003fe20003800000 */
.L_x_12886:
[----:B------:R-:W-:Y:S02]  /*19c10*/  IMAD.MOV.U32 R13, RZ, RZ, R4 ;  /* 0x000000ffff0d7224 */ /* 0x000fe400078e0004 */
[----:B------:R-:W-:Y:S02]  /*19c20*/  IMAD.MOV.U32 R12, RZ, RZ, 0x7 ;  /* 0x00000007ff0c7424 */ /* 0x000fe400078e00ff */
[----:B------:R-:W-:-:S07]  /*19c30*/  IMAD.MOV.U32 R7, RZ, RZ, R14 ;  /* 0x000000ffff077224 */ /* 0x000fce00078e000e */
[----:B------:R-:W-:Y:S05]  /*19c40*/  WARPSYNC.COLLECTIVE R15, `(.L_x_12887) ;  /* 0x000000000f087348 */ /* 0x000fea0003c00000 */
[----:B------:R0:W1:Y:S02]  /*19c50*/  SHFL.IDX P6, R14, R13, R12, R11 ;  /* 0x0000000c0d0e7389 */ /* 0x00006400000c000b */
[----:B01----:R-:W-:Y:S01]  /*19c60*/  ENDCOLLECTIVE ;  /* 0x000000000000791b */ /* 0x003fe20003800000 */
.L_x_12887:
[----:B------:R-:W-:-:S05]  /*19c70*/  @!P1 LEA R7, P2, R20, R7, 0x1 ;  /* 0x0000000714079211 */ /* 0x000fca00078408ff */
[----:B------:R-:W-:-:S05]  /*19c80*/  @!P1 IMAD.X R6, RZ, RZ, R6, P2 ;  /* 0x000000ffff069224 */ /* 0x000fca00010e0606 */
[-C--:B------:R-:W-:Y:S01]  /*19c90*/  @!P1 LOP3.LUT R7, R7, R6.reuse, RZ, 0x3c, !PT ;  /* 0x0000000607079212 */ /* 0x080fe200078e3cff */
[----:B------:R-:W-:Y:S02]  /*19ca0*/  IMAD.MOV.U32 R13, RZ, RZ, R0 ;  /* 0x000000ffff0d7224 */ /* 0x000fe400078e0000 */
[----:B------:R-:W-:Y:S01]  /*19cb0*/  VIADD R0, R25, 0x70 ;  /* 0x0000007019007836 */ /* 0x000fe20000000000 */
[----:B------:R-:W-:-:S04]  /*19cc0*/  @!P1 LOP3.LUT R6, R7, R6, RZ, 0x3c, !PT ;  /* 0x0000000607069212 */ /* 0x000fc800078e3cff */
[----:B------:R-:W-:Y:S02]  /*19cd0*/  @!P1 LOP3.LUT R7, R7, R6, RZ, 0x3c, !PT ;  /* 0x0000000607079212 */ /* 0x000fe400078e3cff */
[----:B------:R-:W-:-:S07]  /*19ce0*/  MOV R4, R14 ;  /* 0x0000000e00047202 */ /* 0x000fce0000000f00 */
[----:B------:R-:W-:Y:S05]  /*19cf0*/  WARPSYNC.COLLECTIVE R15, `(.L_x_12888) ;  /* 0x000000000f087348 */ /* 0x000fea0003c00000 */
[----:B------:R0:W1:Y:S02]  /*19d00*/  SHFL.IDX P6, R14, R13, R12, R11 ;  /* 0x0000000c0d0e7389 */ /* 0x00006400000c000b */
[----:B01----:R-:W-:Y:S01]  /*19d10*/  ENDCOLLECTIVE ;  /* 0x000000000000791b */ /* 0x003fe20003800000 */
.L_x_12888:
[----:B------:R-:W-:Y:S01]  /*19d20*/  @!PT LDS RZ, [RZ] ;  /* 0x00000000fffff984 */ /* 0x000fe20000000800 */
[----:B------:R-:W-:Y:S01]  /*19d30*/  @!PT LDS RZ, [RZ] ;  /* 0x00000000fffff984 */ /* 0x000fe20000000800 */
[----:B------:R-:W-:Y:S01]  /*19d40*/  @!PT LDS RZ, [RZ] ;  /* 0x00000000fffff984 */ /* 0x000fe20000000800 */
[----:B------:R0:W-:Y:S01]  /*19d50*/  @!P1 LDGSTS.E.BYPASS.LTC128B.128 [R10+0xf400], desc[UR56][R6.64], !P0 ;  /* 0x0f400000060a9fae */ /* 0x0001e2000c101d78 */
[----:B------:R-:W-:Y:S02]  /*19d60*/  ISETP.GE.AND P1, PT, R0, R3, PT ;  /* 0x000000030000720c */ /* 0x000fe40003f26270 */
[----:B------:R-:W-:-:S04]  /*19d70*/  IADD3 R0, R25, 0x80, RZ ;  /* 0x0000008019007810 */ /* 0x000fc80007ffe0ff */
[----:B------:R-:W-:Y:S01]  /*19d80*/  ISETP.GE.AND P2, PT, R0, R3, PT ;  /* 0x000000030000720c */ /* 0x000fe20003f46270 */
[----:B------:R-:W-:Y:S02]  /*19d90*/  IMAD.MOV.U32 R13, RZ, RZ, R2 ;  /* 0x000000ffff0d7224 */ /* 0x000fe400078e0002 */
[----:B------:R-:W-:Y:S02]  /*19da0*/  IMAD.MOV.U32 R12, RZ, RZ, RZ ;  /* 0x000000ffff0c7224 */ /* 0x000fe400078e00ff */
[----:B0-----:R-:W-:-:S08]  /*19db0*/  IMAD.MOV.U32 R6, RZ, RZ, R14 ;  /* 0x000000ffff067224 */ /* 0x001fd000078e000e */
[----:B------:R-:W-:Y:S05]  /*19dc0*/  WARPSYNC.COLLECTIVE R15, `(.L_x_12889) ;  /* 0x000000000f087348 */ /* 0x000fea0003c00000 */
[----:B------:R0:W1:Y:S02]  /*19dd0*/  SHFL.IDX P6, R14, R13, R12, R11 ;  /* 0x0000000c0d0e7389 */ /* 0x00006400000c000b */
[----:B01----:R-:W-:Y:S01]  /*19de0*/  ENDCOLLECTIVE ;  /* 0x000000000000791b */ /* 0x003fe20003800000 */
.L_x_12889:
        /* <DEDUP_REMOVED lines=13> */
.L_x_12890:
[----:B------:R-:W-:Y:S02]  /*19ec0*/  IMAD.MOV.U32 R13, RZ, RZ, R2 ;  /* 0x000000ffff0d7224 */ /* 0x000fe400078e0002 */
[----:B------:R-:W-:Y:S02]  /*19ed0*/  IMAD.MOV.U32 R12, RZ, RZ, 0x1 ;  /* 0x00000001ff0c7424 */ /* 0x000fe400078e00ff */
[----:B------:R-:W-:-:S07]  /*19ee0*/  IMAD.MOV.U32 R0, RZ, RZ, R14 ;  /* 0x000000ffff007224 */ /* 0x000fce00078e000e */
[----:B------:R-:W-:Y:S05]  /*19ef0*/  WARPSYNC.COLLECTIVE R15, `(.L_x_12891) ;  /* 0x000000000f087348 */ /* 0x000fea0003c00000 */
[----:B------:R0:W1:Y:S02]  /*19f00*/  SHFL.IDX P6, R14, R13, R12, R11 ;  /* 0x0000000c0d0e7389 */ /* 0x00006400000c000b */
[----:B01----:R-:W-:Y:S01]  /*19f10*/  ENDCOLLECTIVE ;  /* 0x000000000000791b */ /* 0x003fe20003800000 */
.L_x_12891:
[----:B------:R-:W-:-:S04]  /*19f20*/  @!P2 LEA R0, P1, R20, R0, 0x1 ;  /* 0x000000001400a211 */ /* 0x000fc800078208ff */
[----:B------:R-:W-:-:S05]  /*19f30*/  @!P2 IADD3.X R6, RZ, R8, RZ, P1, !PT ;  /* 0x00000008ff06a210 */ /* 0x000fca0000ffe4ff */
[----:B------:R-:W-:Y:S02]  /*19f40*/  @!P2 IMAD.MOV.U32 R7, RZ, RZ, R6 ;  /* 0x000000ffff07a224 */ /* 0x000fe400078e0006 */
[----:B------:R-:W-:Y:S02]  /*19f50*/  @!P2 IMAD.MOV.U32 R6, RZ, RZ, R0 ;  /* 0x000000ffff06a224 */ /* 0x000fe400078e0000 */
[----:B------:R-:W-:Y:S02]  /*19f60*/  VIADD R0, R25, 0x90 ;  /* 0x0000009019007836 */ /* 0x000fe40000000000 */
[----:B------:R-:W-:Y:S01]  /*19f70*/  IMAD.MOV.U32 R13, RZ, RZ, R5 ;  /* 0x000000ffff0d7224 */ /* 0x000fe200078e0005 */
[----:B------:R-:W-:Y:S01]  /*19f80*/  @!PT LDS RZ, [RZ] ;  /* 0x00000000fffff984 */ /* 0x000fe20000000800 */
[----:B------:R-:W-:Y:S01]  /*19f90*/  @!PT LDS RZ, [RZ] ;  /* 0x00000000fffff984 */ /* 0x000fe20000000800 */
[----:B------:R-:W-:Y:S01]  /*19fa0*/  @!PT LDS RZ, [RZ] ;  /* 0x00000000fffff984 */ /* 0x000fe20000000800 */
[----:B------:R0:W-:Y:S02]  /*19fb0*/  @!P2 LDGSTS.E.BYPASS.LTC128B.128 [R10+0x10400], desc[UR56][R6.64], !P0 ;  /* 0x10400000060aafae */ /* 0x0001e4000c101d78 */
[----:B------:R-:W-:Y:S02]  /*19fc0*/  ISETP.GE.AND P1, PT, R0, R3, PT ;  /* 0x000000030000720c */ /* 0x000fe40003f26270 */
[----:B------:R-:W-:-:S11]  /*19fd0*/  MOV R0, R14 ;  /* 0x0000000e00007202 */ /* 0x000fd60000000f00 */
[----:B0-----:R-:W-:Y:S05]  /*19fe0*/  WARPSYNC.COLLECTIVE R15, `(.L_x_12892) ;  /* 0x000000000f087348 */ /* 0x001fea0003c00000 */
[----:B------:R1:W2:Y:S02]  /*19ff0*/  SHFL.IDX P6, R14, R13, R12, R11 ;  /* 0x0000000c0d0e7389 */ /* 0x0002a400000c000b */
[----:B012---:R-:W-:Y:S01]  /*1a000*/  ENDCOLLECTIVE ;  /* 0x000000000000791b */ /* 0x007fe20003800000 */
.L_x_12892:
[----:B------:R-:W-:Y:S01]  /*1a010*/  IMAD.MOV.U32 R13, RZ, RZ, R2 ;  /* 0x000000ffff0d7224 */ /* 0x000fe200078e0002 */
[----:B------:R-:W-:Y:S01]  /*1a020*/  MOV R12, 0x2 ;  /* 0x00000002000c7802 */ /* 0x000fe20000000f00 */
[----:B------:R-:W-:-:S07]  /*1a030*/  IMAD.MOV.U32 R6, RZ, RZ, R14 ;  /* 0x000000ffff067224 */ /* 0x000fce00078e000e */
[----:B------:R-:W-:Y:S05]  /*1a040*/  WARPSYNC.COLLECTIVE R15, `(.L_x_12893) ;  /* 0x000000000f087348 */ /* 0x000fea0003c00000 */
[----:B------:R0:W1:Y:S02]  /*1a050*/  SHFL.IDX P6, R14, R13, R12, R11 ;  /* 0x0000000c0d0e7389 */ /* 0x00006400000c000b */
[----:B01----:R-:W-:Y:S01]  /*1a060*/  ENDCOLLECTIVE ;  /* 0x000000000000791b */ /* 0x003fe20003800000 */
.L_x_12893:
        /* <DEDUP_REMOVED lines=13> */
.L_x_12894:
[----:B------:R-:W-:Y:S02]  /*1a140*/  IMAD.MOV.U32 R13, RZ, RZ, R2 ;  /* 0x000000ffff0d7224 */ /* 0x000fe400078e0002 */
[----:B------:R-:W-:Y:S02]  /*1a150*/  IMAD.MOV.U32 R12, RZ, RZ, 0x3 ;  /* 0x00000003ff0c7424 */ /* 0x000fe400078e00ff */
[----:B------:R-:W-:-:S07]  /*1a160*/  IMAD.MOV.U32 R6, RZ, RZ, R14 ;  /* 0x000000ffff067224 */ /* 0x000fce00078e000e */
[----:B------:R-:W-:Y:S05]  /*1a170*/  WARPSYNC.COLLECTIVE R15, `(.L_x_12895) ;  /* 0x000000000f087348 */ /* 0x000fea0003c00000 */
[----:B------:R0:W1:Y:S02]  /*1a180*/  SHFL.IDX P6, R14, R13, R12, R11 ;  /* 0x0000000c0d0e7389 */ /* 0x00006400000c000b */
[----:B01----:R-:W-:Y:S01]  /*1a190*/  ENDCOLLECTIVE ;  /* 0x000000000000791b */ /* 0x003fe20003800000 */
.L_x_12895:
[----:B------:R-:W-:-:S05]  /*1a1a0*/  @!P1 LEA R6, P2, R20, R6, 0x1 ;  /* 0x0000000614069211 */ /* 0x000fca00078408ff */
[----:B------:R-:W-:-:S05]  /*1a1b0*/  @!P1 IMAD.X R0, RZ, RZ, R0, P2 ;  /* 0x000000ffff009224 */ /* 0x000fca00010e0600 */
[----:B------:R-:W-:Y:S01]  /*1a1c0*/  @!P1 MOV R7, R0 ;  /* 0x0000000000079202 */ /* 0x000fe20000000f00 */
        /* <DEDUP_REMOVED lines=9> */
.L_x_12896:
[----:B------:R-:W-:Y:S01]  /*1a260*/  IMAD.MOV.U32 R2, RZ, RZ, R14 ;  /* 0x000000ffff027224 */ /* 0x000fe200078e000e */
[----:B------:R-:W-:Y:S06]  /*1a270*/  BRA `(.L_x_12897) ;  /* 0xffffffac00347947 */ /* 0x000fec000383ffff */
.L_x_12734:
[----:B0-----:R0:W1:Y:S02]  /*1a280*/  SYNCS.PHASECHK.TRANS64.TRYWAIT P0, [R16+URZ+0x30820], R0 ;  /* 0x03082000100075a7 */ /* 0x001064000800017f */
[----:B-1----:R-:W-:Y:S05]  /*1a290*/  @!P0 NANOSLEEP.SYNCS 0x989680 ;  /* 0x009896800000895d */ /* 0x002fea0003900000 */
[----:B------:R-:W1:Y:S02]  /*1a2a0*/  @!P0 SYNCS.PHASECHK.TRANS64 P0, [R16+URZ+0x30820], R0 ;  /* 0x03082000100085a7 */ /* 0x000e64000800007f */
[----:B-1----:R-:W-:Y:S05]  /*1a2b0*/  @!P0 BRA `(.L_x_12734) ;  /* 0xfffffffc00f08947 */ /* 0x002fea000383ffff */
[----:B------:R-:W-:Y:S05]  /*1a2c0*/  BRA `(.L_x_12898) ;  /* 0xffffffac00947947 */ /* 0x000fea000383ffff */
.L_x_12743:
[----:B-1----:R1:W2:Y:S02]  /*1a2d0*/  SYNCS.PHASECHK.TRANS64.TRYWAIT P0, [R2+URZ+0x30840], R3 ;  /* 0x03084003020075a7 */ /* 0x0022a4000800017f */
[----:B--2---:R-:W-:Y:S05]  /*1a2e0*/  @!P0 NANOSLEEP.SYNCS 0x989680 ;  /* 0x009896800000895d */ /* 0x004fea0003900000 */
[----:B------:R-:W2:Y:S02]  /*1a2f0*/  @!P0 SYNCS.PHASECHK.TRANS64 P0, [R2+URZ+0x30840], R3 ;  /* 0x03084003020085a7 */ /* 0x000ea4000800007f */
[----:B--2---:R-:W-:Y:S05]  /*1a300*/  @!P0 BRA `(.L_x_12743) ;  /* 0xfffffffc00f08947 */ /* 0x004fea000383ffff */
[----:B------:R-:W-:Y:S05]  /*1a310*/  BRA `(.L_x_12899) ;  /* 0xffffffb000687947 */ /* 0x000fea000383ffff */
.L_x_12748:
[----:B0-----:R0:W1:Y:S02]  /*1a320*/  SYNCS.PHASECHK.TRANS64.TRYWAIT P0, [R3+URZ+0x60], R2 ;  /* 0x00006002030075a7 */ /* 0x001064000800017f */
[----:B-1----:R-:W-:Y:S05]  /*1a330*/  @!P0 NANOSLEEP.SYNCS 0x989680 ;  /* 0x009896800000895d */ /* 0x002fea0003900000 */
[----:B------:R-:W1:Y:S02]  /*1a340*/  @!P0 SYNCS.PHASECHK.TRANS64 P0, [R3+URZ+0x60], R2 ;  /* 0x00006002030085a7 */ /* 0x000e64000800007f */
[----:B-1----:R-:W-:Y:S05]  /*1a350*/  @!P0 BRA `(.L_x_12748) ;  /* 0xfffffffc00f08947 */ /* 0x002fea000383ffff */
[----:B------:R-:W-:Y:S05]  /*1a360*/  BRA `(.L_x_12900) ;  /* 0xffffffb000f47947 */ /* 0x000fea000383ffff */
.L_x_12756:
[----:B-1----:R1:W2:Y:S02]  /*1a370*/  SYNCS.PHASECHK.TRANS64.TRYWAIT P0, [R2+URZ+0x30840], R3 ;  /* 0x03084003020075a7 */ /* 0x0022a4000800017f */
[----:B--2---:R-:W-:Y:S05]  /*1a380*/  @!P0 NANOSLEEP.SYNCS 0x989680 ;  /* 0x009896800000895d */ /* 0x004fea0003900000 */
[----:B------:R-:W2:Y:S02]  /*1a390*/  @!P0 SYNCS.PHASECHK.TRANS64 P0, [R2+URZ+0x30840], R3 ;  /* 0x03084003020085a7 */ /* 0x000ea4000800007f */
[----:B--2---:R-:W-:Y:S05]  /*1a3a0*/  @!P0 BRA `(.L_x_12756) ;  /* 0xfffffffc00f08947 */ /* 0x004fea000383ffff */
[----:B------:R-:W-:Y:S05]  /*1a3b0*/  BRA `(.L_x_12901) ;  /* 0xffffffb800387947 */ /* 0x000fea000383ffff */
.L_x_12761:
[----:B0-----:R0:W1:Y:S02]  /*1a3c0*/  SYNCS.PHASECHK.TRANS64.TRYWAIT P0, [R10+URZ+0x60], R28 ;  /* 0x0000601c0a0075a7 */ /* 0x001064000800017f */
[----:B-1----:R-:W-:Y:S05]  /*1a3d0*/  @!P0 NANOSLEEP.SYNCS 0x989680 ;  /* 0x009896800000895d */ /* 0x002fea0003900000 */
[----:B------:R-:W1:Y:S02]  /*1a3e0*/  @!P0 SYNCS.PHASECHK.TRANS64 P0, [R10+URZ+0x60], R28 ;  /* 0x0000601c0a0085a7 */ /* 0x000e64000800007f */
[----:B-1----:R-:W-:Y:S05]  /*1a3f0*/  @!P0 BRA `(.L_x_12761) ;  /* 0xfffffffc00f08947 */ /* 0x002fea000383ffff */
[----:B------:R-:W-:Y:S05]  /*1a400*/  BRA `(.L_x_12902) ;  /* 0xffffffb800c47947 */ /* 0x000fea000383ffff */
.L_x_12769:
[----:B-1----:R1:W2:Y:S02]  /*1a410*/  SYNCS.PHASECHK.TRANS64.TRYWAIT P0, [R2+URZ+0x30840], R3 ;  /* 0x03084003020075a7 */ /* 0x0022a4000800017f */
[----:B--2---:R-:W-:Y:S05]  /*1a420*/  @!P0 NANOSLEEP.SYNCS 0x989680 ;  /* 0x009896800000895d */ /* 0x004fea0003900000 */
[----:B------:R-:W2:Y:S02]  /*1a430*/  @!P0 SYNCS.PHASECHK.TRANS64 P0, [R2+URZ+0x30840], R3 ;  /* 0x03084003020085a7 */ /* 0x000ea4000800007f */
[----:B--2---:R-:W-:Y:S05]  /*1a440*/  @!P0 BRA `(.L_x_12769) ;  /* 0xfffffffc00f08947 */ /* 0x004fea000383ffff */
[----:B------:R-:W-:Y:S05]  /*1a450*/  BRA `(.L_x_12903) ;  /* 0xffffffbc00d87947 */ /* 0x000fea000383ffff */
.L_x_12774:
[----:B0-----:R0:W1:Y:S02]  /*1a460*/  SYNCS.PHASECHK.TRANS64.TRYWAIT P0, [R3+URZ+0x60], R7 ;  /* 0x00006007030075a7 */ /* 0x001064000800017f */
[----:B-1----:R-:W-:Y:S05]  /*1a470*/  @!P0 NANOSLEEP.SYNCS 0x989680 ;  /* 0x009896800000895d */ /* 0x002fea0003900000 */
[----:B------:R-:W1:Y:S02]  /*1a480*/  @!P0 SYNCS.PHASECHK.TRANS64 P0, [R3+URZ+0x60], R7 ;  /* 0x00006007030085a7 */ /* 0x000e64000800007f */
[----:B-1----:R-:W-:Y:S05]  /*1a490*/  @!P0 BRA `(.L_x_12774) ;  /* 0xfffffffc00f08947 */ /* 0x002fea000383ffff */
[----:B------:R-:W-:Y:S05]  /*1a4a0*/  BRA `(.L_x_12904) ;  /* 0xffffffc000687947 */ /* 0x000fea000383ffff */
.L_x_12784:
[----:B0-----:R0:W1:Y:S02]  /*1a4b0*/  SYNCS.PHASECHK.TRANS64.TRYWAIT P0, [R3+URZ+0x30860], R0 ;  /* 0x03086000030075a7 */ /* 0x001064000800017f */
[----:B-1----:R-:W-:Y:S05]  /*1a4c0*/  @!P0 NANOSLEEP.SYNCS 0x989680 ;  /* 0x009896800000895d */ /* 0x002fea0003900000 */
[----:B------:R-:W1:Y:S02]  /*1a4d0*/  @!P0 SYNCS.PHASECHK.TRANS64 P0, [R3+URZ+0x30860], R0 ;  /* 0x03086000030085a7 */ /* 0x000e64000800007f */
[----:B-1----:R-:W-:Y:S05]  /*1a4e0*/  @!P0 BRA `(.L_x_12784) ;  /* 0xfffffffc00f08947 */ /* 0x002fea000383ffff */
[----:B------:R-:W-:Y:S05]  /*1a4f0*/  BRA `(.L_x_12905) ;  /* 0xffffffc400687947 */ /* 0x000fea000383ffff */
.L_x_12790:
[----:B------:R-:W-:Y:S01]  /*1a500*/  BSSY B0, `(.L_x_12906) ;  /* 0x0000008000007945 */ /* 0x000fe20003800000 */
[----:B0-----:R-:W-:Y:S01]  /*1a510*/  MOV R13, R24 ;  /* 0x00000018000d7202 */ /* 0x001fe20000000f00 */
[----:B------:R-:W-:Y:S02]  /*1a520*/  IMAD.MOV.U32 R12, RZ, RZ, RZ ;  /* 0x000000ffff0c7224 */ /* 0x000fe400078e00ff */
[----:B------:R-:W-:Y:S02]  /*1a530*/  IMAD.MOV.U32 R11, RZ, RZ, 0x1f ;  /* 0x0000001fff0b7424 */ /* 0x000fe400078e00ff */
[----:B------:R-:W-:-:S07]  /*1a540*/  IMAD.MOV.U32 R15, RZ, RZ, -0x1 ;  /* 0xffffffffff0f7424 */ /* 0x000fce00078e00ff */
[----:B--2---:R-:W-:Y:S05]  /*1a550*/  WARPSYNC.COLLECTIVE R15, `(.L_x_12907) ;  /* 0x000000000f087348 */ /* 0x004fea0003c00000 */
[----:B------:R0:W1:Y:S02]  /*1a560*/  SHFL.IDX P6, R14, R13, R12, R11 ;  /* 0x0000000c0d0e7389 */ /* 0x00006400000c000b */
[----:B012---:R-:W-:Y:S01]  /*1a570*/  ENDCOLLECTIVE ;  /* 0x000000000000791b */ /* 0x007fe20003800000 */
.L_x_12907:
[----:B------:R-:W-:Y:S05]  /*1a580*/  BSYNC B0 ;  /* 0x0000000000007941 */ /* 0x000fea0003800000 */
.L_x_12906:
[----:B------:R-:W-:Y:S01]  /*1a590*/  IMAD.MOV.U32 R13, RZ, RZ, R24 ;  /* 0x000000ffff0d7224 */ /* 0x000fe200078e0018 */
[----:B------:R-:W-:Y:S01]  /*1a5a0*/  MOV R12, 0x1 ;  /* 0x00000001000c7802 */ /* 0x000fe20000000f00 */
[----:B------:R-:W-:Y:S02]  /*1a5b0*/  IMAD.MOV.U32 R11, RZ, RZ, 0x1f ;  /* 0x0000001fff0b7424 */ /* 0x000fe400078e00ff */
[----:B------:R-:W-:Y:S02]  /*1a5c0*/  IMAD.MOV.U32 R15, RZ, RZ, -0x1 ;  /* 0xffffffffff0f7424 */ /* 0x000fe400078e00ff */
[----:B------:R-:W-:Y:S02]  /*1a5d0*/  IMAD.IADD R7, R27, 0x1, R9 ;  /* 0x000000011b077824 */ /* 0x000fe400078e0209 */
[----:B------:R-:W-:-:S07]  /*1a5e0*/  IMAD.MOV.U32 R0, RZ, RZ, R14 ;  /* 0x000000ffff007224 */ /* 0x000fce00078e000e */
[----:B------:R-:W-:Y:S05]  /*1a5f0*/  WARPSYNC.COLLECTIVE R15, `(.L_x_12908) ;  /* 0x000000000f087348 */ /* 0x000fea0003c00000 */
[----:B------:R0:W1:Y:S02]  /*1a600*/  SHFL.IDX P6, R14, R13, R12, R11 ;  /* 0x0000000c0d0e7389 */ /* 0x00006400000c000b */
[----:B01----:R-:W-:Y:S01]  /*1a610*/  ENDCOLLECTIVE ;  /* 0x000000000000791b */ /* 0x003fe20003800000 */
.L_x_12908:
        /* <DEDUP_REMOVED lines=16> */
[C---:B------:R-:W-:Y:S02]  /*1a720*/  ISETP.GE.U32.AND P5, PT, R9.reuse, 0x10, PT ;  /* 0x000000100900780c */ /* 0x040fe40003fa6070 */
[----:B--2---:R-:W-:Y:S01]  /*1a730*/  @!P1 MOV R7, R8 ;  /* 0x0000000800079202 */ /* 0x004fe20000000f00 */
[----:B---3--:R-:W-:Y:S01]  /*1a740*/  @!P1 IMAD.MOV.U32 R4, RZ, RZ, R5 ;  /* 0x000000ffff049224 */ /* 0x008fe200078e0005 */
[----:B------:R-:W-:-:S03]  /*1a750*/  ISETP.NE.AND P1, PT, R9, RZ, PT ;  /* 0x000000ff0900720c */ /* 0x000fc60003f25270 */
[----:B------:R-:W-:-:S10]  /*1a760*/  IMAD R13, R4, R7, RZ ;  /* 0x00000007040d7224 */ /* 0x000fd400078e02ff */
[----:B------:R-:W-:Y:S05]  /*1a770*/  WARPSYNC.COLLECTIVE R15, `(.L_x_12909) ;  /* 0x000000000f087348 */ /* 0x000fea0003c00000 */
[----:B------:R0:W1:Y:S02]  /*1a780*/  SHFL.UP P6, R14, R13, R12, R11 ;  /* 0x0400000c0d0e7389 */ /* 0x00006400000c000b */
[----:B01----:R-:W-:Y:S01]  /*1a790*/  ENDCOLLECTIVE ;  /* 0x000000000000791b */ /* 0x003fe20003800000 */
.L_x_12909:
[----:B------:R-:W-:Y:S02]  /*1a7a0*/  MOV R12, 0x2 ;  /* 0x00000002000c7802 */ /* 0x000fe40000000f00 */
[----:B------:R-:W-:-:S05]  /*1a7b0*/  SEL R14, R14, RZ, P1 ;  /* 0x000000ff0e0e7207 */ /* 0x000fca0000800000 */
[----:B------:R-:W-:-:S04]  /*1a7c0*/  IMAD.IADD R5, R13, 0x1, R14 ;  /* 0x000000010d057824 */ /* 0x000fc800078e020e */
[----:B------:R-:W-:-:S07]  /*1a7d0*/  IMAD.MOV.U32 R13, RZ, RZ, R5 ;  /* 0x000000ffff0d7224 */ /* 0x000fce00078e0005 */
[----:B------:R-:W-:Y:S05]  /*1a7e0*/  WARPSYNC.COLLECTIVE R15, `(.L_x_12910) ;  /* 0x000000000f087348 */ /* 0x000fea0003c00000 */
[----:B------:R0:W1:Y:S02]  /*1a7f0*/  SHFL.UP P6, R14, R13, R12, R11 ;  /* 0x0400000c0d0e7389 */ /* 0x00006400000c000b */
[----:B01----:R-:W-:Y:S01]  /*1a800*/  ENDCOLLECTIVE ;  /* 0x000000000000791b */ /* 0x003fe20003800000 */
.L_x_12910:
[----:B------:R-:W-:Y:S01]  /*1a810*/  IMAD.MOV.U32 R12, RZ, RZ, 0x4 ;  /* 0x00000004ff0c7424 */ /* 0x000fe200078e00ff */
[----:B------:R-:W-:-:S05]  /*1a820*/  SEL R2, R14, RZ, P2 ;  /* 0x000000ff0e027207 */ /* 0x000fca0001000000 */
[----:B------:R-:W-:-:S04]  /*1a830*/  IMAD.IADD R2, R5, 0x1, R2 ;  /* 0x0000000105027824 */ /* 0x000fc800078e0202 */
[----:B------:R-:W-:-:S07]  /*1a840*/  IMAD.MOV.U32 R13, RZ, RZ, R2 ;  /* 0x000000ffff0d7224 */ /* 0x000fce00078e0002 */
[----:B------:R-:W-:Y:S05]  /*1a850*/  WARPSYNC.COLLECTIVE R15, `(.L_x_12911) ;  /* 0x000000000f087348 */ /* 0x000fea0003c00000 */
[----:B------:R0:W1:Y:S02]  /*1a860*/  SHFL.UP P6, R14, R13, R12, R11 ;  /* 0x0400000c0d0e7389 */ /* 0x00006400000c000b */
[----:B01----:R-:W-:Y:S01]  /*1a870*/  ENDCOLLECTIVE ;  /* 0x000000000000791b */ /* 0x003fe20003800000 */
.L_x_12911:
[----:B------:R-:W-:Y:S02]  /*1a880*/  MOV R12, 0x8 ;  /* 0x00000008000c7802 */ /* 0x000fe40000000f00 */
[----:B------:R-:W-:-:S05]  /*1a890*/  SEL R3, R14, RZ, P3 ;  /* 0x000000ff0e037207 */ /* 0x000fca0001800000 */
[----:B------:R-:W-:-:S04]  /*1a8a0*/  IMAD.IADD R8, R2, 0x1, R3 ;  /* 0x0000000102087824 */ /* 0x000fc800078e0203 */
[----:B------:R-:W-:-:S07]  /*1a8b0*/  IMAD.MOV.U32 R13, RZ, RZ, R8 ;  /* 0x000000ffff0d7224 */ /* 0x000fce00078e0008 */
[----:B------:R-:W-:Y:S05]  /*1a8c0*/  WARPSYNC.COLLECTIVE R15, `(.L_x_12912) ;  /* 0x000000000f087348 */ /* 0x000fea0003c00000 */
[----:B------:R0:W1:Y:S02]  /*1a8d0*/  SHFL.UP P6, R14, R13, R12, R11 ;  /* 0x0400000c0d0e7389 */ /* 0x00006400000c000b */
[----:B01----:R-:W-:Y:S01]  /*1a8e0*/  ENDCOLLECTIVE ;  /* 0x000000000000791b */ /* 0x003fe20003800000 */
.L_x_12912:
[----:B------:R-:W-:Y:S01]  /*1a8f0*/  IMAD.MOV.U32 R12, RZ, RZ, 0x10 ;  /* 0x00000010ff0c7424 */ /* 0x000fe200078e00ff */
[----:B------:R-:W-:-:S05]  /*1a900*/  SEL R5, R14, RZ, P4 ;  /* 0x000000ff0e057207 */ /* 0x000fca0002000000 */
[----:B------:R-:W-:-:S04]  /*1a910*/  IMAD.IADD R5, R8, 0x1, R5 ;  /* 0x0000000108057824 */ /* 0x000fc800078e0205 */
[----:B------:R-:W-:-:S07]  /*1a920*/  IMAD.MOV.U32 R13, RZ, RZ, R5 ;  /* 0x000000ffff0d7224 */ /* 0x000fce00078e0005 */
[----:B------:R-:W-:Y:S05]  /*1a930*/  WARPSYNC.COLLECTIVE R15, `(.L_x_12913) ;  /* 0x000000000f087348 */ /* 0x000fea0003c00000 */
[----:B------:R0:W1:Y:S02]  /*1a940*/  SHFL.UP P6, R14, R13, R12, R11 ;  /* 0x0400000c0d0e7389 */ /* 0x00006400000c000b */
[----:B01----:R-:W-:Y:S01]  /*1a950*/  ENDCOLLECTIVE ;  /* 0x000000000000791b */ /* 0x003fe20003800000 */
.L_x_12913:
[----:B------:R-:W-:Y:S01]  /*1a960*/  MOV R12, 0x1f ;  /* 0x0000001f000c7802 */ /* 0x000fe20000000f00 */
[----:B------:R-:W-:Y:S01]  /*1a970*/  IMAD.MOV.U32 R11, RZ, RZ, 0x1f ;  /* 0x0000001fff0b7424 */ /* 0x000fe200078e00ff */
[----:B------:R-:W-:-:S05]  /*1a980*/  SEL R14, R14, RZ, P5 ;  /* 0x000000ff0e0e7207 */ /* 0x000fca0002800000 */
[----:B------:R-:W-:-:S04]  /*1a990*/  IMAD.IADD R3, R5, 0x1, R14 ;  /* 0x0000000105037824 */ /* 0x000fc800078e020e */
[----:B------:R-:W-:-:S07]  /*1a9a0*/  IMAD.MOV.U32 R13, RZ, RZ, R3 ;  /* 0x000000ffff0d7224 */ /* 0x000fce00078e0003 */
[----:B------:R-:W-:Y:S05]  /*1a9b0*/  WARPSYNC.COLLECTIVE R15, `(.L_x_12914) ;  /* 0x000000000f087348 */ /* 0x000fea0003c00000 */
[----:B------:R0:W1:Y:S02]  /*1a9c0*/  SHFL.IDX P6, R14, R13, R12, R11 ;  /* 0x0000000c0d0e7389 */ /* 0x00006400000c000b */
[----:B01----:R-:W-:Y:S01]  /*1a9d0*/  ENDCOLLECTIVE ;  /* 0x000000000000791b */ /* 0x003fe20003800000 */
.L_x_12914:
[----:B------:R-:W-:Y:S05]  /*1a9e0*/  BRA `(.L_x_12915) ;  /* 0xffffffc400a07947 */ /* 0x000fea000383ffff */
.L_x_12793:
[----:B------:R-:W-:Y:S01]  /*1a9f0*/  BSSY B0, `(.L_x_12916) ;  /* 0x0000007000007945 */ /* 0x000fe20003800000 */
[----:B------:R-:W-:Y:S02]  /*1aa00*/  IMAD.MOV.U32 R12, RZ, RZ, 0x1 ;  /* 0x00000001ff0c7424 */ /* 0x000fe400078e00ff */
[----:B------:R-:W-:Y:S02]  /*1aa10*/  IMAD.MOV.U32 R11, RZ, RZ, RZ ;  /* 0x000000ffff0b7224 */ /* 0x000fe400078e00ff */
[----:B------:R-:W-:-:S07]  /*1aa20*/  IMAD.MOV.U32 R15, RZ, RZ, -0x1 ;  /* 0xffffffffff0f7424 */ /* 0x000fce00078e00ff */
[----:B------:R-:W-:Y:S05]  /*1aa30*/  WARPSYNC.COLLECTIVE R15, `(.L_x_12917) ;  /* 0x000000000f087348 */ /* 0x000fea0003c00000 */
[----:B------:R0:W1:Y:S02]  /*1aa40*/  SHFL.UP P6, R14, R13, R12, R11 ;  /* 0x0400000c0d0e7389 */ /* 0x00006400000c000b */
[----:B01----:R-:W-:Y:S01]  /*1aa50*/  ENDCOLLECTIVE ;  /* 0x000000000000791b */ /* 0x003fe20003800000 */
.L_x_12917:
[----:B------:R-:W-:Y:S05]  /*1aa60*/  BSYNC B0 ;  /* 0x0000000000007941 */ /* 0x000fea0003800000 */
.L_x_12916:
[----:B------:R-:W-:Y:S01]  /*1aa70*/  SEL R14, R14, RZ, P1 ;  /* 0x000000ff0e0e7207 */ /* 0x000fe20000800000 */
[----:B------:R-:W-:Y:S02]  /*1aa80*/  IMAD.MOV.U32 R12, RZ, RZ, 0x2 ;  /* 0x00000002ff0c7424 */ /* 0x000fe400078e00ff */
[----:B------:R-:W-:Y:S01]  /*1aa90*/  IMAD.MOV.U32 R11, RZ, RZ, RZ ;  /* 0x000000ffff0b7224 */ /* 0x000fe200078e00ff */
[----:B------:R-:W-:Y:S01]  /*1aaa0*/  IADD3 R13, R13, R14, RZ ;  /* 0x0000000e0d0d7210 */ /* 0x000fe20007ffe0ff */
[----:B------:R-:W-:-:S07]  /*1aab0*/  IMAD.MOV.U32 R15, RZ, RZ, -0x1 ;  /* 0xffffffffff0f7424 */ /* 0x000fce00078e00ff */
[----:B------:R-:W-:Y:S05]  /*1aac0*/  WARPSYNC.COLLECTIVE R15, `(.L_x_12918) ;  /* 0x000000000f087348 */ /* 0x000fea0003c00000 */
[----:B------:R0:W1:Y:S02]  /*1aad0*/  SHFL.UP P6, R14, R13, R12, R11 ;  /* 0x0400000c0d0e7389 */ /* 0x00006400000c000b */
[----:B01----:R-:W-:Y:S01]  /*1aae0*/  ENDCOLLECTIVE ;  /* 0x000000000000791b */ /* 0x003fe20003800000 */
.L_x_12918:
[----:B------:R-:W-:Y:S02]  /*1aaf0*/  MOV R12, 0x4 ;  /* 0x00000004000c7802 */ /* 0x000fe40000000f00 */
[----:B------:R-:W-:-:S05]  /*1ab00*/  SEL R2, R14, RZ, P2 ;  /* 0x000000ff0e027207 */ /* 0x000fca0001000000 */
[----:B------:R-:W-:-:S04]  /*1ab10*/  IMAD.IADD R2, R13, 0x1, R2 ;  /* 0x000000010d027824 */ /* 0x000fc800078e0202 */
[----:B------:R-:W-:-:S07]  /*1ab20*/  IMAD.MOV.U32 R13, RZ, RZ, R2 ;  /* 0x000000ffff0d7224 */ /* 0x000fce00078e0002 */
[----:B------:R-:W-:Y:S05]  /*1ab30*/  WARPSYNC.COLLECTIVE R15, `(.L_x_12919) ;  /* 0x000000000f087348 */ /* 0x000fea0003c00000 */
[----:B------:R0:W1:Y:S02]  /*1ab40*/  SHFL.UP P6, R14, R13, R12, R11 ;  /* 0x0400000c0d0e7389 */ /* 0x00006400000c000b */
[----:B01----:R-:W-:Y:S01]  /*1ab50*/  ENDCOLLECTIVE ;  /* 0x000000000000791b */ /* 0x003fe20003800000 */
.L_x_12919:
[----:B------:R-:W-:Y:S01]  /*1ab60*/  IMAD.MOV.U32 R12, RZ, RZ, 0x8 ;  /* 0x00000008ff0c7424 */ /* 0x000fe200078e00ff */
[----:B------:R-:W-:-:S05]  /*1ab70*/  SEL R3, R14, RZ, P3 ;  /* 0x000000ff0e037207 */ /* 0x000fca0001800000 */
[----:B------:R-:W-:-:S04]  /*1ab80*/  IMAD.IADD R3, R2, 0x1, R3 ;  /* 0x0000000102037824 */ /* 0x000fc800078e0203 */
[----:B------:R-:W-:-:S07]  /*1ab90*/  IMAD.MOV.U32 R13, RZ, RZ, R3 ;  /* 0x000000ffff0d7224 */ /* 0x000fce00078e0003 */
[----:B------:R-:W-:Y:S05]  /*1aba0*/  WARPSYNC.COLLECTIVE R15, `(.L_x_12920) ;  /* 0x000000000f087348 */ /* 0x000fea0003c00000 */
[----:B------:R0:W1:Y:S02]  /*1abb0*/  SHFL.UP P6, R14, R13, R12, R11 ;  /* 0x0400000c0d0e7389 */ /* 0x00006400000c000b */
[----:B01----:R-:W-:Y:S01]  /*1abc0*/  ENDCOLLECTIVE ;  /* 0x000000000000791b */ /* 0x003fe20003800000 */
.L_x_12920:
[----:B------:R-:W-:Y:S02]  /*1abd0*/  MOV R12, 0x10 ;  /* 0x00000010000c7802 */ /* 0x000fe40000000f00 */
[----:B------:R-:W-:-:S05]  /*1abe0*/  SEL R14, R14, RZ, P4 ;  /* 0x000000ff0e0e7207 */ /* 0x000fca0002000000 */
[----:B------:R-:W-:-:S04]  /*1abf0*/  IMAD.IADD R5, R3, 0x1, R14 ;  /* 0x0000000103057824 */ /* 0x000fc800078e020e */
[----:B------:R-:W-:-:S07]  /*1ac00*/  IMAD.MOV.U32 R13, RZ, RZ, R5 ;  /* 0x000000ffff0d7224 */ /* 0x000fce00078e0005 */
[----:B------:R-:W-:Y:S05]  /*1ac10*/  WARPSYNC.COLLECTIVE R15, `(.L_x_12921) ;  /* 0x000000000f087348 */ /* 0x000fea0003c00000 */
[----:B------:R0:W1:Y:S02]  /*1ac20*/  SHFL.UP P6, R14, R13, R12, R11 ;  /* 0x0400000c0d0e7389 */ /* 0x00006400000c000b */
[----:B01----:R-:W-:Y:S01]  /*1ac30*/  ENDCOLLECTIVE ;  /* 0x000000000000791b */ /* 0x003fe20003800000 */
.L_x_12921:
        /* <DEDUP_REMOVED lines=8> */
.L_x_12922:
[----:B------:R-:W-:Y:S05]  /*1acc0*/  BRA `(.L_x_12923) ;  /* 0xffffffc4008c7947 */ /* 0x000fea000383ffff */
.L_x_12795:
[----:B------:R-:W-:Y:S01]  /*1acd0*/  BSSY B0, `(.L_x_12924) ;  /* 0x0000006000007945 */ /* 0x000fe20003800000 */
[----:B------:R-:W-:Y:S01]  /*1ace0*/  PLOP3.LUT P6, PT, P6, PT, PT, 0x8, 0x0 ;  /* 0x000000000000781c */ /* 0x000fe200037ce170 */
[----:B------:R-:W-:-:S12]  /*1acf0*/  IMAD.MOV.U32 R15, RZ, RZ, -0x1 ;  /* 0xffffffffff0f7424 */ /* 0x000fd800078e00ff */
[----:B0-----:R-:W-:Y:S05]  /*1ad00*/  WARPSYNC.COLLECTIVE R15, `(.L_x_12925) ;  /* 0x000000000f087348 */ /* 0x001fea0003c00000 */
[----:B------:R-:W-:Y:S01]  /*1ad10*/  VOTE.ANY R14, PT, P6 ;  /* 0x00000000000e7806 */ /* 0x000fe200030e0100 */
[----:B0-----:R-:W-:Y:S06]  /*1ad20*/  ENDCOLLECTIVE ;  /* 0x000000000000791b */ /* 0x001fec0003800000 */
.L_x_12925:
[----:B------:R-:W-:Y:S05]  /*1ad30*/  BSYNC B0 ;  /* 0x0000000000007941 */ /* 0x000fea0003800000 */
.L_x_12924:
[----:B------:R-:W-:Y:S01]  /*1ad40*/  MOV R8, R14 ;  /* 0x0000000e00087202 */ /* 0x000fe20000000f00 */
[----:B------:R-:W-:Y:S02]  /*1ad50*/  IMAD.MOV.U32 R13, RZ, RZ, R7 ;  /* 0x000000ffff0d7224 */ /* 0x000fe400078e0007 */
[----:B------:R-:W-:Y:S01]  /*1ad60*/  IMAD.MOV.U32 R11, RZ, RZ, 0x1f ;  /* 0x0000001fff0b7424 */ /* 0x000fe200078e00ff */
[----:B------:R-:W0:Y:S01]  /*1ad70*/  POPC R5, R8 ;  /* 0x0000000800057309 */ /* 0x000e220000000000 */
[----:B------:R-:W-:Y:S02]  /*1ad80*/  IMAD.MOV.U32 R15, RZ, RZ, -0x1 ;  /* 0xffffffffff0f7424 */ /* 0x000fe400078e00ff */
[----:B0-----:R-:W-:-:S07]  /*1ad90*/  IMAD.MOV.U32 R12, RZ, RZ, R5 ;  /* 0x000000ffff0c7224 */ /* 0x001fce00078e0005 */
[----:B------:R-:W-:Y:S05]  /*1ada0*/  WARPSYNC.COLLECTIVE R15, `(.L_x_12926) ;  /* 0x000000000f087348 */ /* 0x000fea0003c00000 */
[----:B------:R0:W1:Y:S02]  /*1adb0*/  SHFL.IDX P6, R14, R13, R12, R11 ;  /* 0x0000000c0d0e7389 */ /* 0x00006400000c000b */
[----:B01----:R-:W-:Y:S01]  /*1adc0*/  ENDCOLLECTIVE ;  /* 0x000000000000791b */ /* 0x003fe20003800000 */
.L_x_12926:
[----:B------:R-:W-:Y:S01]  /*1add0*/  MOV R13, R4 ;  /* 0x00000004000d7202 */ /* 0x000fe20000000f00 */
[----:B------:R-:W-:-:S07]  /*1ade0*/  IMAD.MOV.U32 R7, RZ, RZ, R14 ;  /* 0x000000ffff077224 */ /* 0x000fce00078e000e */
[----:B------:R-:W-:Y:S05]  /*1adf0*/  WARPSYNC.COLLECTIVE R15, `(.L_x_12927) ;  /* 0x000000000f087348 */ /* 0x000fea0003c00000 */
[----:B------:R0:W1:Y:S02]  /*1ae00*/  SHFL.IDX P6, R14, R13, R12, R11 ;  /* 0x0000000c0d0e7389 */ /* 0x00006400000c000b */
[----:B01----:R-:W-:Y:S01]  /*1ae10*/  ENDCOLLECTIVE ;  /* 0x000000000000791b */ /* 0x003fe20003800000 */
.L_x_12927:
[----:B------:R-:W-:Y:S01]  /*1ae20*/  IMAD.MOV.U32 R4, RZ, RZ, R14 ;  /* 0x000000ffff047224 */ /* 0x000fe200078e000e */
[----:B------:R-:W-:Y:S06]  /*1ae30*/  BRA `(.L_x_12928) ;  /* 0xffffffc4006c7947 */ /* 0x000fec000383ffff */
.L_x_12797:
[----:B------:R-:W-:Y:S01]  /*1ae40*/  BSSY B0, `(.L_x_12929) ;  /* 0x0000007000007945 */ /* 0x000fe20003800000 */
[----:B------:R-:W-:Y:S02]  /*1ae50*/  IMAD.MOV.U32 R13, RZ, RZ, R3 ;  /* 0x000000ffff0d7224 */ /* 0x000fe400078e0003 */
[----:B------:R-:W-:Y:S02]  /*1ae60*/  IMAD.MOV.U32 R11, RZ, RZ, 0x1f ;  /* 0x0000001fff0b7424 */ /* 0x000fe400078e00ff */
[----:B------:R-:W-:-:S07]  /*1ae70*/  IMAD.MOV.U32 R15, RZ, RZ, -0x1 ;  /* 0xffffffffff0f7424 */ /* 0x000fce00078e00ff */
[----:B0123--:R-:W-:Y:S05]  /*1ae80*/  WARPSYNC.COLLECTIVE R15, `(.L_x_12930) ;  /* 0x000000000f087348 */ /* 0x00ffea0003c00000 */
[----:B------:R4:W0:Y:S02]  /*1ae90*/  SHFL.IDX P6, R14, R13, R12, R11 ;  /* 0x0000000c0d0e7389 */ /* 0x00082400000c000b */
[----:B01234-:R-:W-:Y:S01]  /*1aea0*/  ENDCOLLECTIVE ;  /* 0x000000000000791b */ /* 0x01ffe20003800000 */
.L_x_12930:
[----:B------:R-:W-:Y:S05]  /*1aeb0*/  BSYNC B0 ;  /* 0x0000000000007941 */ /* 0x000fea0003800000 */
.L_x_12929:
[----:B------:R-:W-:Y:S01]  /*1aec0*/  IMAD.MOV.U32 R24, RZ, RZ, R14 ;  /* 0x000000ffff187224 */ /* 0x000fe200078e000e */
[----:B------:R-:W-:Y:S06]  /*1aed0*/  BRA `(.L_x_12796) ;  /* 0xffffffc4005c7947 */ /* 0x000fec000383ffff */
.L_x_12801:
[----:B0-----:R0:W1:Y:S02]  /*1aee0*/  SYNCS.PHASECHK.TRANS64.TRYWAIT P0, [R9+URZ+0x30820], R0 ;  /* 0x03082000090075a7 */ /* 0x001064000800017f */
[----:B-1----:R-:W-:Y:S05]  /*1aef0*/  @!P0 NANOSLEEP.SYNCS 0x989680 ;  /* 0x009896800000895d */ /* 0x002fea0003900000 */
[----:B------:R-:W1:Y:S02]  /*1af00*/  @!P0 SYNCS.PHASECHK.TRANS64 P0, [R9+URZ+0x30820], R0 ;  /* 0x03082000090085a7 */ /* 0x000e64000800007f */
[----:B-1----:R-:W-:Y:S05]  /*1af10*/  @!P0 BRA `(.L_x_12801) ;  /* 0xfffffffc00f08947 */ /* 0x002fea000383ffff */
[----:B------:R-:W-:Y:S05]  /*1af20*/  BRA `(.L_x_12931) ;  /* 0xffffffc800b47947 */ /* 0x000fea000383ffff */
.L_x_12802:
        /* <DEDUP_REMOVED lines=8> */
[----:B0--3--:R-:W-:Y:S05]  /*1afb0*/  WARPSYNC.COLLECTIVE R15, `(.L_x_12933) ;  /* 0x000000000f087348 */ /* 0x009fea0003c00000 */
[----:B------:R1:W2:Y:S02]  /*1afc0*/  SHFL.IDX P6, R14, R13, R12, R11 ;  /* 0x0000000c0d0e7389 */ /* 0x0002a400000c000b */
[----:B0123--:R-:W-:Y:S01]  /*1afd0*/  ENDCOLLECTIVE ;  /* 0x000000000000791b */ /* 0x00ffe20003800000 */
.L_x_12933:
[----:B------:R-:W-:Y:S05]  /*1afe0*/  BSYNC B0 ;  /* 0x0000000000007941 */ /* 0x000fea0003800000 */
.L_x_12932:
[----:B------:R-:W-:Y:S05]  /*1aff0*/  BRA `(.L_x_12934) ;  /* 0xffffffc8009c7947 */ /* 0x000fea000383ffff */
.L_x_12803:
[----:B------:R-:W-:Y:S01]  /*1b000*/  BSSY B0, `(.L_x_12935) ;  /* 0x0000006000007945 */ /* 0x000fe20003800000 */
[----:B------:R-:W-:-:S07]  /*1b010*/  IMAD.MOV.U32 R15, RZ, RZ, -0x1 ;  /* 0xffffffffff0f7424 */ /* 0x000fce00078e00ff */
[----:B0--3--:R-:W-:Y:S05]  /*1b020*/  WARPSYNC.COLLECTIVE R15, `(.L_x_12936) ;  /* 0x000000000f0c7348 */ /* 0x009fea0003c00000 */
[----:B------:R-:W-:Y:S02]  /*1b030*/  ELECT P6, UR62, PT ;  /* 0x00000000003e782f */ /* 0x000fe400038c0000 */
[----:B------:R-:W-:Y:S01]  /*1b040*/  MOV R14, UR62 ;  /* 0x0000003e000e7c02 */ /* 0x000fe20008000f00 */
[----:B0--3--:R-:W-:Y:S10]  /*1b050*/  ENDCOLLECTIVE ;  /* 0x000000000000791b */ /* 0x009ff40003800000 */
.L_x_12936:
[----:B------:R-:W-:Y:S05]  /*1b060*/  BSYNC B0 ;  /* 0x0000000000007941 */ /* 0x000fea0003800000 */
.L_x_12935:
[----:B------:R-:W-:Y:S05]  /*1b070*/  BRA `(.L_x_12937) ;  /* 0xffffffc800907947 */ /* 0x000fea000383ffff */
.L_x_12805:
[----:B0-----:R0:W1:Y:S02]  /*1b080*/  SYNCS.PHASECHK.TRANS64.TRYWAIT P0, [R7+URZ], R2 ;  /* 0x00000002070075a7 */ /* 0x001064000800017f */
[----:B-1----:R-:W-:Y:S05]  /*1b090*/  @!P0 NANOSLEEP.SYNCS 0x989680 ;  /* 0x009896800000895d */ /* 0x002fea0003900000 */
[----:B------:R-:W1:Y:S02]  /*1b0a0*/  @!P0 SYNCS.PHASECHK.TRANS64 P0, [R7+URZ], R2 ;  /* 0x00000002070085a7 */ /* 0x000e64000800007f */
[----:B-1----:R-:W-:Y:S05]  /*1b0b0*/  @!P0 BRA `(.L_x_12805) ;  /* 0xfffffffc00f08947 */ /* 0x002fea000383ffff */
[----:B------:R-:W-:Y:S05]  /*1b0c0*/  BRA `(.L_x_12938) ;  /* 0xffffffc800c47947 */ /* 0x000fea000383ffff */
.L_x_12806:
[----:B-1----:R1:W2:Y:S02]  /*1b0d0*/  SYNCS.PHASECHK.TRANS64.TRYWAIT P0, [R3+URZ], R0 ;  /* 0x00000000030075a7 */ /* 0x0022a4000800017f */
[----:B--2---:R-:W-:Y:S05]  /*1b0e0*/  @!P0 NANOSLEEP.SYNCS 0x989680 ;  /* 0x009896800000895d */ /* 0x004fea0003900000 */
[----:B------:R-:W2:Y:S02]  /*1b0f0*/  @!P0 SYNCS.PHASECHK.TRANS64 P0, [R3+URZ], R0 ;  /* 0x00000000030085a7 */ /* 0x000ea4000800007f */
[----:B--2---:R-:W-:Y:S05]  /*1b100*/  @!P0 BRA `(.L_x_12806) ;  /* 0xfffffffc00f08947 */ /* 0x004fea000383ffff */
[----:B------:R-:W-:Y:S05]  /*1b110*/  BRA `(.L_x_12939) ;  /* 0xffffffc800b87947 */ /* 0x000fea000383ffff */
.L_x_12808:
[----:B-1----:R1:W2:Y:S02]  /*1b120*/  SYNCS.PHASECHK.TRANS64.TRYWAIT P0, [R5+URZ], R2 ;  /* 0x00000002050075a7 */ /* 0x0022a4000800017f */
[----:B--2---:R-:W-:Y:S05]  /*1b130*/  @!P0 NANOSLEEP.SYNCS 0x989680 ;  /* 0x009896800000895d */ /* 0x004fea0003900000 */
[----:B------:R-:W2:Y:S02]  /*1b140*/  @!P0 SYNCS.PHASECHK.TRANS64 P0, [R5+URZ], R2 ;  /* 0x00000002050085a7 */ /* 0x000ea4000800007f */
[----:B--2---:R-:W-:Y:S05]  /*1b150*/  @!P0 BRA `(.L_x_12808) ;  /* 0xfffffffc00f08947 */ /* 0x004fea000383ffff */
[----:B------:R-:W-:Y:S05]  /*1b160*/  BRA `(.L_x_12940) ;  /* 0xffffffc800bc7947 */ /* 0x000fea000383ffff */
.L_x_12941:
        /* <DEDUP_REMOVED lines=9> */
.L_x_14877:


//--------------------- .text._ZN7cutlass13device_kernelIN5flash11enable_sm90INS1_16FlashAttnFwdSm90INS1_25CollectiveMainloopFwdSm90ILi2EN4cute5tupleIJNS5_1CILi1EEES8_S8_EEENS6_IJNS7_ILi192EEENS7_ILi128EEENS7_ILi64EEEEEELi64ENS_6half_tEfNS_4arch4Sm90ELb0ELb1ELb0ELb0ELb0ELb0ELb0ELb1ELb1ELb1ELb1ELb0EEENS1_21CollectiveEpilogueFwdINS6_IJSA_SC_SB_EEES9_SE_SG_Li384ELb0ELb1ELb1ELb0EEENS1_19SingleTileSchedulerILb0ELb1ELb1ELi192EEEEEEEEEvNT_6ParamsE --------------------------
	.section	.text._ZN7cutlass13device_kernelIN5flash11enable_sm90INS1_16FlashAttnFwdSm90INS1_25CollectiveMainloopFwdSm90ILi2EN4cute5tupleIJNS5_1CILi1EEES8_S8_EEENS6_IJNS7_ILi192EEENS7_ILi128EEENS7_ILi64EEEEEELi64ENS_6half_tEfNS_4arch4Sm90ELb0ELb1ELb0ELb0ELb0ELb0ELb0ELb1ELb1ELb1ELb1ELb0EEENS1_21CollectiveEpilogueFwdINS6_IJSA_SC_SB_EEES9_SE_SG_Li384ELb0ELb1ELb1ELb0EEENS1_19SingleTileSchedulerILb0ELb1ELb1ELi192EEEEEEEEEvNT_6ParamsE,"ax",@progbits
	.align	128
.text._ZN7cutlass13device_kernelIN5flash11enable_sm90INS1_16FlashAttnFwdSm90INS1_25CollectiveMainloopFwdSm90ILi2EN4cute5tupleIJNS5_1CILi1EEES8_S8_EEENS6_IJNS7_ILi192EEENS7_ILi128EEENS7_ILi64EEEEEELi64ENS_6half_tEfNS_4arch4Sm90ELb0ELb1ELb0ELb0ELb0ELb0ELb0ELb1ELb1ELb1ELb1ELb0EEENS1_21CollectiveEpilogueFwdINS6_IJSA_SC_SB_EEES9_SE_SG_Li384ELb0ELb1ELb1ELb0EEENS1_19SingleTileSchedulerILb0ELb1ELb1ELi192EEEEEEEEEvNT_6ParamsE:
        .type           _ZN7cutlass13device_kernelIN5flash11enable_sm90INS1_16FlashAttnFwdSm90INS1_25CollectiveMainloopFwdSm90ILi2EN4cute5tupleIJNS5_1CILi1EEES8_S8_EEENS6_IJNS7_ILi192EEENS7_ILi128EEENS7_ILi64EEEEEELi64ENS_6half_tEfNS_4arch4Sm90ELb0ELb1ELb0ELb0ELb0ELb0ELb0ELb1ELb1ELb1ELb1ELb0EEENS1_21CollectiveEpilogueFwdINS6_IJSA_SC_SB_EEES9_SE_SG_Li384ELb0ELb1ELb1ELb0EEENS1_19SingleTileSchedulerILb0ELb1ELb1ELi192EEEEEEEEEvNT_6ParamsE,@function
        .size           _ZN7cutlass13device_kernelIN5flash11enable_sm90INS1_16FlashAttnFwdSm90INS1_25CollectiveMainloopFwdSm90ILi2EN4cute5tupleIJNS5_1CILi1EEES8_S8_EEENS6_IJNS7_ILi192EEENS7_ILi128EEENS7_ILi64EEEEEELi64ENS_6half_tEfNS_4arch4Sm90ELb0ELb1ELb0ELb0ELb0ELb0ELb0ELb1ELb1ELb1ELb1ELb0EEENS1_21CollectiveEpilogueFwdINS6_IJSA_SC_SB_EEES9_SE_SG_Li384ELb0ELb1ELb1ELb0EEENS1_19SingleTileSchedulerILb0ELb1ELb1ELi192EEEEEEEEEvNT_6ParamsE,(.L_x_14878 - _ZN7cutlass13device_kernelIN5flash11enable_sm90INS1_16FlashAttnFwdSm90INS1_25CollectiveMainloopFwdSm90ILi2EN4cute5tupleIJNS5_1CILi1EEES8_S8_EEENS6_IJNS7_ILi192EEENS7_ILi128EEENS7_ILi64EEEEEELi64ENS_6half_tEfNS_4arch4Sm90ELb0ELb1ELb0ELb0ELb0ELb0ELb0ELb1ELb1ELb1ELb1ELb0EEENS1_21CollectiveEpilogueFwdINS6_IJSA_SC_SB_EEES9_SE_SG_Li384ELb0ELb1ELb1ELb0EEENS1_19SingleTileSchedulerILb0ELb1ELb1ELi192EEEEEEEEEvNT_6ParamsE)
        .other          _ZN7cutlass13device_kernelIN5flash11enable_sm90INS1_16FlashAttnFwdSm90INS1_25CollectiveMainloopFwdSm90ILi2EN4cute5tupleIJNS5_1CILi1EEES8_S8_EEENS6_IJNS7_ILi192EEENS7_ILi128EEENS7_ILi64EEEEEELi64ENS_6half_tEfNS_4arch4Sm90ELb0ELb1ELb0ELb0ELb0ELb0ELb0ELb1ELb1ELb1ELb1ELb0EEENS1_21CollectiveEpilogueFwdINS6_IJSA_SC_SB_EEES9_SE_SG_Li384ELb0ELb1ELb1ELb0EEENS1_19SingleTileSchedulerILb0ELb1ELb1ELi192EEEEEEEEEvNT_6ParamsE,@"STO_CUDA_ENTRY STV_DEFAULT"
_ZN7cutlass13device_kernelIN5flash11enable_sm90INS1_16FlashAttnFwdSm90INS1_25CollectiveMainloopFwdSm90ILi2EN4cute5tupleIJNS5_1CILi1EEES8_S8_EEENS6_IJNS7_ILi192EEENS7_ILi128EEENS7_ILi64EEEEEELi64ENS_6half_tEfNS_4arch4Sm90ELb0ELb1ELb0ELb0ELb0ELb0ELb0ELb1ELb1ELb1ELb1ELb0EEENS1_21CollectiveEpilogueFwdINS6_IJSA_SC_SB_EEES9_SE_SG_Li384ELb0ELb1ELb1ELb0EEENS1_19SingleTileSchedulerILb0ELb1ELb1ELi192EEEEEEEEEvNT_6ParamsE:
        /* <DEDUP_REMOVED lines=17> */
.L_x_12943:
[----:B------:R-:W-:Y:S05]  /*0110*/  BSYNC B0 ;  /* 0x0000000000007941 */ /* 0x000fea0003800000 */
.L_x_12942:
        /* <DEDUP_REMOVED lines=41> */
.L_x_12944:
        /* <DEDUP_REMOVED lines=22> */
.L_x_12945:
        /* <DEDUP_REMOVED lines=18> */
.L_x_12946:
        /* <DEDUP_REMOVED lines=22> */
.L_x_12947:
        /* <DEDUP_REMOVED lines=22> */
.L_x_12948:
[----:B------:R-:W-:Y:S01]  /*08f0*/  PLOP3.LUT P0, PT, PT, PT, UP0, 0x80, 0x0 ;  /* 0x000000000000781c */ /* 0x000fe20003f0f008 */
[----:B------:R-:W-:Y:S01]  /*0900*/  UMOV UR45, 0x1 ;  /* 0x00000001002d7882 */ /* 0x000fe20000000000 */
[----:B------:R-:W-:Y:S01]  /*0910*/  NOP ;  /* 0x0000000000007918 */ /* 0x000fe20000000000 */
[----:B------:R-:W-:Y:S01]  /*0920*/  USEL UR45, UR45, 0x2, !UP0 ;  /* 0x000000022d2d7887 */ /* 0x000fe2000c000000 */
[----:B------:R-:W-:Y:S01]  /*0930*/  BSSY B6, `(.L_x_12949) ;  /* 0x00010f7000067945 */ /* 0x000fe20003800000 */
[----:B------:R-:W-:Y:S01]  /*0940*/  ULDC.64 UR48, c[0x0][0x208] ;  /* 0x0000820000307ab9 */ /* 0x000fe20000000a00 */
[----:B------:R-:W-:Y:S01]  /*0950*/  LOP3.LUT R19, R2, 0x7f, RZ, 0xc0, !PT ;  /* 0x0000007f02137812 */ /* 0x000fe200078ec0ff */
[----:B012-4-:R-:W-:Y:S06]  /*0960*/  BAR.SYNC.DEFER_BLOCKING 0x0 ;  /* 0x0000000000007b1d */ /* 0x017fec0000010000 */
[----:B------:R-:W-:Y:S05]  /*0970*/  @!P0 BRA `(.L_x_12950) ;  /* 0x000000d4008c8947 */ /* 0x000fea0003800000 */
.L_x_12951:
        /* <DEDUP_REMOVED lines=18> */
[----:B------:R-:W-:-:S04]  /*0aa0*/  UIADD3 UR4, -UR36, URZ, URZ ;  /* 0x0000003f24047290 */ /* 0x000fc8000fffe13f */
        /* <DEDUP_REMOVED lines=40> */
.L_x_12954:
[----:B------:R-:W-:-:S11]  /*0d30*/  UISETP.NE.AND UP1, UPT, UR5, 0x1, UPT ;  /* 0x000000010500788c */ /* 0x000fd6000bf25270 */
[----:B------:R-:W-:Y:S02]  /*0d40*/  @UP1 ULDC.64 UR10, c[0x0][0x9e8] ;  /* 0x00027a00000a1ab9 */ /* 0x000fe40000000a00 */
[----:B------:R-:W-:-:S04]  /*0d50*/  UIMAD.WIDE.U32 UR8, UR4, UR10, URZ ;  /* 0x0000000a040872a5 */ /* 0x000fc8000f8e003f */
[----:B------:R-:W-:-:S12]  /*0d60*/  @UP1 USHF.R.U32.HI UR4, URZ, UR11, UR9 ;  /* 0x0000000b3f041299 */ /* 0x000fd80008011609 */
.L_x_12955:
[----:B------:R-:W-:-:S06]  /*0d70*/  UIMAD UR4, UR4, UR5, UR5 ;  /* 0x00000005040472a4 */ /* 0x000fcc000f8e0205 */
[----:B------:R-:W-:-:S07]  /*0d80*/  VIMNMX R0, R0, UR4, PT ;  /* 0x0000000400007c48 */ /* 0x000fce000bfe0100 */
.L_x_12953:
        /* <DEDUP_REMOVED lines=30> */
.L_x_12957:
[----:B------:R-:W-:-:S11]  /*0f70*/  UISETP.NE.AND UP0, UPT, UR5, 0x1, UPT ;  /* 0x000000010500788c */ /* 0x000fd6000bf05270 */
[----:B------:R-:W-:Y:S02]  /*0f80*/  @UP0 ULDC.64 UR10, c[0x0][0x9e8] ;  /* 0x00027a00000a0ab9 */ /* 0x000fe40000000a00 */
[----:B------:R-:W-:-:S04]  /*0f90*/  UIMAD.WIDE.U32 UR8, UR4, UR10, URZ ;  /* 0x0000000a040872a5 */ /* 0x000fc8000f8e003f */
[----:B------:R-:W-:-:S12]  /*0fa0*/  @UP0 USHF.R.U32.HI UR4, URZ, UR11, UR9 ;  /* 0x0000000b3f040299 */ /* 0x000fd80008011609 */
.L_x_12958:
[----:B------:R-:W-:-:S04]  /*0fb0*/  UIMAD UR4, UR4, UR5, URZ ;  /* 0x00000005040472a4 */ /* 0x000fc8000f8e023f */
[----:B------:R-:W-:-:S04]  /*0fc0*/  UISETP.LT.AND UP0, UPT, UR7, UR4, UPT ;  /* 0x000000040700728c */ /* 0x000fc8000bf01270 */
[----:B------:R-:W-:-:S12]  /*0fd0*/  USEL UR7, UR7, UR4, !UP0 ;  /* 0x0000000407077287 */ /* 0x000fd8000c000000 */
.L_x_12956:
        /* <DEDUP_REMOVED lines=47> */
.L_x_12959:
[----:B------:R-:W-:Y:S02]  /*12d0*/  UIMAD UR37, UR37, UR4, UR9 ;  /* 0x00000004252572a4 */ /* 0x000fe4000f8e0209 */
[----:B------:R-:W-:Y:S01]  /*12e0*/  IMAD.U32 R3, RZ, RZ, UR4 ;  /* 0x00000004ff037e24 */ /* 0x000fe2000f8e00ff */
[----:B------:R-:W-:Y:S01]  /*12f0*/  PLOP3.LUT P0, PT, PT, PT, PT, 0x80, 0x0 ;  /* 0x000000000000781c */ /* 0x000fe20003f0f070 */
        /* <DEDUP_REMOVED lines=27> */
[----:B0-----:R-:W-:Y:S01]  /*14b0*/  ULEA UR38, UR6, UR38, 0x18 ;  /* 0x0000002606267291 */ /* 0x001fe2000f8ec03f */
[----:B-1----:R-:W-:-:S13]  /*14c0*/  R2UR UR39, R0 ;  /* 0x00000000002772ca */ /* 0x002fda00000e0000 */
[----:B------:R-:W-:Y:S02]  /*14d0*/  UIMAD.WIDE UR4, UR39, 0x55555556, URZ ;  /* 0x55555556270478a5 */ /* 0x000fe4000f8e023f */
[----:B------:R-:W-:Y:S02]  /*14e0*/  UIADD3 UR4, UR38, 0x8400, URZ ;  /* 0x0000840026047890 */ /* 0x000fe4000fffe03f */
[----:B------:R-:W-:Y:S02]  /*14f0*/  ULEA.HI UR5, UR5, UR5, URZ, 0x1 ;  /* 0x0000000505057291 */ /* 0x000fe4000f8f083f */
[----:B------:R-:W-:Y:S02]  /*1500*/  ULOP3.LUT UP0, URZ, UR4, 0x3ff, URZ, 0xc0, !UPT ;  /* 0x000003ff043f7892 */ /* 0x000fe4000f80c03f */
[----:B------:R-:W-:-:S04]  /*1510*/  UIMAD UR5, UR5, -0x3, UR39 ;  /* 0xfffffffd050578a4 */ /* 0x000fc8000f8e0227 */
[----:B------:R-:W-:Y:S01]  /*1520*/  PLOP3.LUT P0, PT, PT, PT, UP0, 0x80, 0x0 ;  /* 0x000000000000781c */ /* 0x000fe20003f0f008 */
[----:B------:R-:W-:-:S04]  /*1530*/  ULEA UR5, UR5, UR4, 0xd ;  /* 0x0000000405057291 */ /* 0x000fc8000f8e683f */
[----:B------:R-:W-:-:S04]  /*1540*/  USHF.R.U32.HI UR5, URZ, 0x4, UR5 ;  /* 0x000000043f057899 */ /* 0x000fc80008011605 */
        /* <DEDUP_REMOVED lines=18> */
.L_x_12961:
[----:B------:R-:W-:-:S04]  /*1670*/  SHF.L.U32 R0, RZ, 0x1f, RZ ;  /* 0x0000001fff007819 */ /* 0x000fc800000006ff */
[----:B------:R-:W0:Y:S02]  /*1680*/  SYNCS.PHASECHK.TRANS64.TRYWAIT P0, [UR38+0x16800], R0 ;  /* 0x01680000ff0075a7 */ /* 0x000e240008000166 */
[----:B0-----:R-:W-:Y:S05]  /*1690*/  @!P0 BRA `(.L_x_12962) ;  /* 0x0000010000888947 */ /* 0x001fea0003800000 */
.L_x_13113:
[----:B------:R-:W-:-:S06]  /*16a0*/  ULOP3.LUT UR4, UR45, 0x1, URZ, 0xfc, !UPT ;  /* 0x000000012d047892 */ /* 0x000fcc000f8efc3f */
[----:B0-----:R-:W-:-:S05]  /*16b0*/  IMAD.U32 R3, RZ, RZ, UR4 ;  /* 0x00000004ff037e24 */ /* 0x001fca000f8e00ff */
[----:B------:R-:W-:-:S13]  /*16c0*/  ISETP.NE.AND P0, PT, R3, 0x3, PT ;  /* 0x000000030300780c */ /* 0x000fda0003f05270 */
[----:B------:R-:W-:Y:S05]  /*16d0*/  @!P0 BRA `(.L_x_12963) ;  /* 0x0000000000048947 */ /* 0x000fea0003800000 */
[----:B------:R-:W-:Y:S01]  /*16e0*/  BPT.TRAP 0x1 ;  /* 0x000000040000795c */ /* 0x000fe20000300000 */
.L_x_12963:
[----:B------:R0:W1:Y:S01]  /*16f0*/  SYNCS.PHASECHK.TRANS64.TRYWAIT P2, [UR38+0x16830], R0 ;  /* 0x01683000ff0075a7 */ /* 0x0000620008040166 */
[----:B------:R-:W-:Y:S05]  /*1700*/  @!P0 BRA `(.L_x_12964) ;  /* 0x0000000000048947 */ /* 0x000fea0003800000 */
[----:B------:R-:W-:Y:S01]  /*1710*/  BPT.TRAP 0x1 ;  /* 0x000000040000795c */ /* 0x000fe20000300000 */
.L_x_12964:
[----:B------:R-:W-:Y:S01]  /*1720*/  IMAD.U32 R12, RZ, RZ, UR41 ;  /* 0x00000029ff0c7e24 */ /* 0x000fe2000f8e00ff */
[----:B------:R-:W-:-:S04]  /*1730*/  ISETP.NE.AND P1, PT, R19, RZ, PT ;  /* 0x000000ff1300720c */ /* 0x000fc80003f25270 */
[----:B------:R-:W-:Y:S01]  /*1740*/  LOP3.LUT R12, R12, 0x10000, RZ, 0xfc, !PT ;  /* 0x000100000c0c7812 */ /* 0x000fe200078efcff */
[----:B-1----:R-:W-:Y:S08]  /*1750*/  @P2 BRA `(.L_x_12965) ;  /* 0x0000000000082947 */ /* 0x002ff00003800000 */
[----:B------:R-:W1:Y:S02]  /*1760*/  SYNCS.PHASECHK.TRANS64.TRYWAIT P2, [UR38+0x16830], R0 ;  /* 0x01683000ff0075a7 */ /* 0x000e640008040166 */
[----:B-1----:R-:W-:Y:S05]  /*1770*/  @!P2 BRA `(.L_x_12966) ;  /* 0x000001000068a947 */ /* 0x002fea0003800000 */
.L_x_12965:
        /* <DEDUP_REMOVED lines=11> */
[----:B-1----:R-:W-:Y:S01]  /*1830*/  LOP3.LUT R3, R88, 0xffffff80, RZ, 0xc0, !PT ;  /* 0xffffff8058037812 */ /* 0x002fe200078ec0ff */
[----:B------:R-:W-:Y:S01]  /*1840*/  UMOV UR15, 0x40000040 ;  /* 0x40000040000f7882 */ /* 0x000fe20000000000 */
[----:B------:R-:W-:Y:S01]  /*1850*/  UMOV UR17, 0x40000040 ;  /* 0x4000004000117882 */ /* 0x000fe20000000000 */
[----:B------:R-:W-:Y:S01]  /*1860*/  ULOP3.LUT UR24, UR4, 0x10000, URZ, 0xfc, !UPT ;  /* 0x0001000004187892 */ /* 0x000fe2000f8efc3f */
[----:B------:R-:W-:Y:S01]  /*1870*/  LEA.HI R89, R89, R18, RZ, 0x2 ;  /* 0x0000001259597211 */ /* 0x000fe200078f10ff */
[----:B------:R-:W-:Y:S01]  /*1880*/  UMOV UR19, 0x40000040 ;  /* 0x4000004000137882 */ /* 0x000fe20000000000 */
[----:B------:R-:W-:Y:S01]  /*1890*/  IMAD.IADD R5, R18, 0x1, -R3 ;  /* 0x0000000112057824 */ /* 0x000fe200078e0a03 */
[----:B------:R-:W-:Y:S01]  /*18a0*/  UIADD3 UR14, UR24, 0x4, URZ ;  /* 0x00000004180e7890 */ /* 0x000fe2000fffe03f */
[----:B------:R-:W-:Y:S01]  /*18b0*/  LOP3.LUT R89, R89, 0xfffffffc, RZ, 0xc0, !PT ;  /* 0xfffffffc59597812 */ /* 0x000fe200078ec0ff */
[----:B------:R-:W-:Y:S01]  /*18c0*/  UIADD3 UR12, UR16, 0x4, URZ ;  /* 0x00000004100c7890 */ /* 0x000fe2000fffe03f */
[----:B------:R-:W-:Y:S01]  /*18d0*/  IMAD.HI R6, R90, 0x55555556, RZ ;  /* 0x555555565a067827 */ /* 0x000fe200078e02ff */
[----:B------:R-:W-:Y:S01]  /*18e0*/  UMOV UR10, UR24 ;  /* 0x00000018000a7c82 */ /* 0x000fe20008000000 */
[----:B------:R-:W-:Y:S01]  /*18f0*/  UIADD3 UR18, UR24, 0x6, URZ ;  /* 0x0000000618127890 */ /* 0x000fe2000fffe03f */
[----:B------:R-:W-:Y:S01]  /*1900*/  HGMMA.64x128x16.F32 R24, gdesc[UR8], RZ, !UPT, gsb0 ;  /* 0x01e00000081879f0 */ /* 0x000fe2000c0008ff */
[----:B------:R-:W-:Y:S01]  /*1910*/  UIADD3 UR8, UR16, 0x2, URZ ;  /* 0x0000000210087890 */ /* 0x000fe2000fffe03f */
[----:B0-----:R-:W-:Y:S01]  /*1920*/  SHF.R.S32.HI R0, RZ, 0x1f, R5 ;  /* 0x0000001fff007819 */ /* 0x001fe20000011405 */
[----:B------:R-:W-:Y:S01]  /*1930*/  UIADD3 UR10, UR24, 0x2, URZ ;  /* 0x00000002180a7890 */ /* 0x000fe2000fffe03f */
[----:B------:R-:W-:Y:S01]  /*1940*/  IMAD.IADD R89, R18, 0x1, -R89 ;  /* 0x0000000112597824 */ /* 0x000fe200078e0a59 */
[----:B------:R-:W-:Y:S01]  /*1950*/  UMOV UR9, 0x40000040 ;  /* 0x4000004000097882 */ /* 0x000fe20000000000 */
[----:B------:R-:W-:Y:S01]  /*1960*/  UMOV UR11, 0x40000040 ;  /* 0x40000040000b7882 */ /* 0x000fe20000000000 */
[----:B------:R-:W-:Y:S01]  /*1970*/  UIADD3 UR16, UR16, 0x6, URZ ;  /* 0x0000000610107890 */ /* 0x000fe2000fffe03f */
[CC--:B------:R-:W-:Y:S01]  /*1980*/  LEA.HI R4, R0.reuse, R5.reuse, RZ, 0x2 ;  /* 0x0000000500047211 */ /* 0x0c0fe200078f10ff */
[----:B------:R-:W-:Y:S01]  /*1990*/  ULDC UR4, c[0x0][0x448] ;  /* 0x0001120000047ab9 */ /* 0x000fe20000000800 */
[----:B------:R-:W-:Y:S01]  /*19a0*/  LEA.HI R3, R0, R5, RZ, 0x5 ;  /* 0x0000000500037211 */ /* 0x000fe200078f28ff */
[----:B------:R-:W-:Y:S01]  /*19b0*/  UISETP.NE.AND UP0, UPT, UR4, 0x1, UPT ;  /* 0x000000010400788c */ /* 0x000fe2000bf05270 */
[--C-:B------:R-:W-:Y:S01]  /*19c0*/  SHF.R.S32.HI R0, RZ, 0x2, R4.reuse ;  /* 0x00000002ff007819 */ /* 0x100fe20000011404 */
[----:B------:R-:W-:Y:S01]  /*19d0*/  ULDC UR27, c[0x0][0x2f0] ;  /* 0x0000bc00001b7ab9 */ /* 0x000fe20000000800 */
[----:B------:R-:W-:Y:S01]  /*19e0*/  SHF.R.S32.HI R7, RZ, 0x1f, R4 ;  /* 0x0000001fff077819 */ /* 0x000fe20000011404 */
[----:B------:R-:W-:Y:S01]  /*19f0*/  ULDC UR6, c[0x0][0x288] ;  /* 0x0000a20000067ab9 */ /* 0x000fe20000000800 */
[----:B------:R-:W-:Y:S01]  /*1a00*/  SHF.R.S32.HI R3, RZ, 0x5, R3 ;  /* 0x00000005ff037819 */ /* 0x000fe20000011403 */
[----:B------:R-:W-:Y:S01]  /*1a10*/  IMAD.U32 R8, RZ, RZ, UR6 ;  /* 0x00000006ff087e24 */ /* 0x000fe2000f8e00ff */
[----:B------:R-:W-:Y:S01]  /*1a20*/  LEA.HI R7, R7, R0, RZ, 0x3 ;  /* 0x0000000007077211 */ /* 0x000fe200078f18ff */
[----:B------:R-:W-:Y:S01]  /*1a30*/  ULDC UR25, c[0x0][0x9dc] ;  /* 0x0002770000197ab9 */ /* 0x000fe20000000800 */
[----:B------:R-:W-:Y:S01]  /*1a40*/  LEA.HI R9, R6, R6, RZ, 0x1 ;  /* 0x0000000606097211 */ /* 0x000fe200078f08ff */
[----:B------:R-:W-:Y:S01]  /*1a50*/  ULOP3.LUT UR25, URZ, UR25, URZ, 0x33, !UPT ;  /* 0x000000193f197292 */ /* 0x000fe2000f8e333f */
[----:B------:R-:W-:Y:S01]  /*1a60*/  LEA R6, R3, UR40, 0x4 ;  /* 0x0000002803067c11 */ /* 0x000fe2000f8e20ff */
[----:B------:R-:W-:Y:S01]  /*1a70*/  @UP0 ULDC UR4, c[0x0][0x44c] ;  /* 0x0001130000040ab9 */ /* 0x000fe20000000800 */
[----:B------:R-:W-:Y:S01]  /*1a80*/  LOP3.LUT R7, R7, 0xfffffff8, RZ, 0xc0, !PT ;  /* 0xfffffff807077812 */ /* 0x000fe200078ec0ff */
[----:B------:R-:W-:Y:S01]  /*1a90*/  IMAD R9, R9, -0x3, R90 ;  /* 0xfffffffd09097824 */ /* 0x000fe200078e025a */
[----:B------:R-:W-:-:S02]  /*1aa0*/  LEA.HI R3, R89, R89, RZ, 0x1 ;  /* 0x0000005959037211 */ /* 0x000fc400078f08ff */
[----:B------:R-:W-:Y:S02]  /*1ab0*/  IADD3 R6, R6, R0, -R7 ;  /* 0x0000000006067210 */ /* 0x000fe40007ffe807 */
[----:B------:R-:W-:Y:S01]  /*1ac0*/  LOP3.LUT R0, R3, 0x1ffffffe, RZ, 0xc0, !PT ;  /* 0x1ffffffe03007812 */ /* 0x000fe200078ec0ff */
[----:B------:R-:W-:Y:S01]  /*1ad0*/  IMAD.U32 R3, RZ, RZ, UR38 ;  /* 0x00000026ff037e24 */ /* 0x000fe2000f8e00ff */
[----:B------:R-:W-:Y:S01]  /*1ae0*/  PLOP3.LUT P2, PT, PT, PT, UP0, 0x80, 0x0 ;  /* 0x000000000000781c */ /* 0x000fe20003f4f008 */
[----:B------:R-:W-:Y:S01]  /*1af0*/  IMAD R9, R9, 0x40, R6 ;  /* 0x0000004009097824 */ /* 0x000fe200078e0206 */
[----:B------:R-:W-:Y:S01]  /*1b00*/  PLOP3.LUT P3, PT, PT, PT, UP0, 0x80, 0x0 ;  /* 0x000000000000781c */ /* 0x000fe20003f6f008 */
[----:B------:R-:W-:Y:S01]  /*1b10*/  IMAD.IADD R0, R89, 0x1, -R0 ;  /* 0x0000000159007824 */ /* 0x000fe200078e0a00 */
[----:B------:R-:W-:Y:S01]  /*1b20*/  LEA R100, R22, 0xffffff80, 0x7 ;  /* 0xffffff8016647811 */ /* 0x000fe200078e38ff */
[----:B------:R-:W-:Y:S02]  /*1b30*/  @!P1 VIADD R3, R3, 0x16840 ;  /* 0x0001684003039836 */ /* 0x000fe40000000000 */
[----:B------:R-:W-:-:S02]  /*1b40*/  IMAD R0, R0, 0x8, R9 ;  /* 0x0000000800007824 */ /* 0x000fc400078e0209 */
[----:B------:R-:W-:Y:S02]  /*1b50*/  IMAD.MOV.U32 R9, RZ, RZ, -0x80 ;  /* 0xffffff80ff097424 */ /* 0x000fe400078e00ff */
[----:B------:R-:W-:Y:S02]  /*1b60*/  IMAD.MOV.U32 R7, RZ, RZ, R0 ;  /* 0x000000ffff077224 */ /* 0x000fe400078e0000 */
[----:B------:R-:W-:Y:S01]  /*1b70*/  @P2 IMAD.HI.U32 R6, R0, UR4, RZ ;  /* 0x0000000400062c27 */ /* 0x000fe2000f8e00ff */
[----:B------:R-:W-:-:S03]  /*1b80*/  @UP0 ULDC UR4, c[0x0][0x450] ;  /* 0x0001140000040ab9 */ /* 0x000fc60000000800 */
[----:B------:R-:W-:Y:S01]  /*1b90*/  IMAD R11, R22, R9, 0x80 ;  /* 0x00000080160b7424 */ /* 0x000fe200078e0209 */
[----:B------:R-:W-:Y:S01]  /*1ba0*/  @P3 SHF.R.U32.HI R7, RZ, UR4, R6 ;  /* 0x00000004ff073c19 */ /* 0x000fe20008011606 */
[----:B------:R-:W-:Y:S01]  /*1bb0*/  ULDC.64 UR4, c[0x0][0x9e0] ;  /* 0x0002780000047ab9 */ /* 0x000fe20000000a00 */
[----:B------:R-:W-:Y:S01]  /*1bc0*/  LOP3.LUT R6, R4, 0x7ffffffc, RZ, 0xc0, !PT ;  /* 0x7ffffffc04067812 */ /* 0x000fe200078ec0ff */
[----:B------:R-:W-:Y:S01]  /*1bd0*/  UISETP.GE.AND UP1, UPT, UR5, 0x1, UPT ;  /* 0x000000010500788c */ /* 0x000fe2000bf26270 */
[----:B------:R-:W-:Y:S01]  /*1be0*/  @!P1 PRMT R4, RZ, 0x654, R3 ;  /* 0x00000654ff049816 */ /* 0x000fe20000000003 */
[----:B------:R-:W0:Y:S02]  /*1bf0*/  SHFL.IDX PT, R9, R7, RZ, 0x1c1f ;  /* 0x001c1fff07097589 */ /* 0x000e2400000e0000 */
[----:B------:R-:W-:Y:S02]  /*1c00*/  IMAD.IADD R3, R5, 0x1, -R6 ;  /* 0x0000000105037824 */ /* 0x000fe400078e0a06 */
[----:B------:R-:W-:Y:S01]  /*1c10*/  VIADD R6, R11, 0x1 ;  /* 0x000000010b067836 */ /* 0x000fe20000000000 */
[----:B------:R-:W-:-:S03]  /*1c20*/  PLOP3.LUT P2, PT, PT, PT, UP1, 0x40, 0x0 ;  /* 0x000000000000781c */ /* 0x000fc60003f4e818 */
[----:B------:R-:W-:-:S04]  /*1c30*/  IMAD R5, R3, -0x2, R6 ;  /* 0xfffffffe03057824 */ /* 0x000fc800078e0206 */
[----:B------:R-:W-:-:S04]  /*1c40*/  IMAD R5, R16, UR27, R5 ;  /* 0x0000001b10057c24 */ /* 0x000fc8000f8e0205 */
[----:B------:R-:W-:-:S04]  /*1c50*/  IMAD.IADD R5, R5, 0x1, -R8 ;  /* 0x0000000105057824 */ /* 0x000fc800078e0a08 */
[C---:B------:R-:W-:Y:S02]  /*1c60*/  VIADD R102, R5.reuse, UR4 ;  /* 0x0000000405667c36 */ /* 0x040fe40008000000 */
[----:B------:R-:W-:-:S04]  /*1c70*/  VIADD R19, R5, UR25 ;  /* 0x0000001905137c36 */ /* 0x000fc80008000000 */
[----:B0-----:R-:W-:Y:S01]  /*1c80*/  IMAD.IADD R6, R19, 0x1, R9 ;  /* 0x0000000113067824 */ /* 0x001fe200078e0209 */
        /* <DEDUP_REMOVED lines=28> */
.L_x_12969:
[----:B------:R-:W-:-:S06]  /*1e50*/  UISETP.NE.AND UP2, UPT, UR5, 0x1, UPT ;  /* 0x000000010500788c */ /* 0x000fcc000bf45270 */
[----:B------:R-:W-:-:S05]  /*1e60*/  PLOP3.LUT P2, PT, PT, PT, UP2, 0x80, 0x0 ;  /* 0x000000000000781c */ /* 0x000fca0003f4f028 */
[----:B------:R-:W-:-:S08]  /*1e70*/  @UP2 ULDC.64 UR6, c[0x0][0x9e8] ;  /* 0x00027a0000062ab9 */ /* 0x000fd00000000a00 */
[----:B------:R-:W-:-:S05]  /*1e80*/  @P2 IMAD.HI.U32 R4, R9, UR6, RZ ;  /* 0x0000000609042c27 */ /* 0x000fca000f8e00ff */
[----:B------:R-:W-:-:S07]  /*1e90*/  @P2 SHF.R.U32.HI R9, RZ, UR7, R4 ;  /* 0x00000007ff092c19 */ /* 0x000fce0008011604 */
.L_x_12970:
[----:B------:R-:W-:Y:S05]  /*1ea0*/  BSYNC B0 ;  /* 0x0000000000007941 */ /* 0x000fea0003800000 */
.L_x_12968:
[----:B------:R-:W-:-:S04]  /*1eb0*/  IMAD R4, R9, UR5, -R100 ;  /* 0x0000000509047c24 */ /* 0x000fc8000f8e0a64 */
[----:B------:R-:W-:-:S05]  /*1ec0*/  IMAD R4, R3, -0x2, R4 ;  /* 0xfffffffe03047824 */ /* 0x000fca00078e0204 */
[----:B------:R-:W-:Y:S02]  /*1ed0*/  VIMNMX R6, R6, R4, !PT ;  /* 0x0000000406067248 */ /* 0x000fe40007fe0100 */
[----:B------:R-:W-:-:S07]  /*1ee0*/  VIADDMNMX R5, R4, UR5, R5, PT ;  /* 0x0000000504057c46 */ /* 0x000fce000b800105 */
.L_x_12967:
[C---:B------:R-:W-:Y:S01]  /*1ef0*/  ISETP.GE.AND P4, PT, R11.reuse, 0x9, PT ;  /* 0x000000090b00780c */ /* 0x040fe20003f86270 */
[----:B------:R-:W0:Y:S01]  /*1f00*/  SHFL.IDX PT, R7, R7, 0x1, 0x1c1f ;  /* 0x003c1f0007077f89 */ /* 0x000e2200000e0000 */
[C---:B------:R-:W-:Y:S02]  /*1f10*/  ISETP.GE.AND P2, PT, R11.reuse, 0x2, PT ;  /* 0x000000020b00780c */ /* 0x040fe40003f46270 */
        /* <DEDUP_REMOVED lines=9> */
[----:B------:R-:W-:Y:S01]  /*1fb0*/  ISETP.GT.AND P3, PT, R6, 0x9, !P5 ;  /* 0x000000090600780c */ /* 0x000fe20006f64270 */
[----:B0-----:R-:W-:Y:S01]  /*1fc0*/  IMAD.IADD R9, R19, 0x1, R7 ;  /* 0x0000000113097824 */ /* 0x001fe200078e0207 */
[----:B------:R-:W-:Y:S02]  /*1fd0*/  ISETP.GE.AND P5, PT, R11, 0x11, PT ;  /* 0x000000110b00780c */ /* 0x000fe40003fa6270 */
[C---:B------:R-:W-:Y:S02]  /*1fe0*/  ISETP.LT.OR P4, PT, R5.reuse, 0x9, P4 ;  /* 0x000000090500780c */ /* 0x040fe40002781670 */
[----:B------:R-:W-:Y:S02]  /*1ff0*/  ISETP.LT.OR P3, PT, R5, 0xa, P3 ;  /* 0x0000000a0500780c */ /* 0x000fe40001f61670 */
[----:B------:R-:W-:Y:S02]  /*2000*/  FSEL R130, R28, -INF , !P4 ;  /* 0xff8000001c827808 */ /* 0x000fe40006000000 */
[----:B------:R-:W-:-:S02]  /*2010*/  ISETP.GE.AND P4, PT, R11, 0x12, PT ;  /* 0x000000120b00780c */ /* 0x000fc40003f86270 */
[----:B------:R-:W-:Y:S02]  /*2020*/  LOP3.LUT R18, R18, 0xfffffff7, RZ, 0xc0, !PT ;  /* 0xfffffff712127812 */ /* 0x000fe400078ec0ff */
[----:B------:R-:W-:Y:S02]  /*2030*/  FSEL R132, R29, -INF , !P3 ;  /* 0xff8000001d847808 */ /* 0x000fe40005800000 */
[----:B------:R-:W-:Y:S02]  /*2040*/  ISETP.GT.AND P3, PT, R6, 0x10, !P5 ;  /* 0x000000100600780c */ /* 0x000fe40006f64270 */
[----:B------:R-:W-:Y:S02]  /*2050*/  @P5 LOP3.LUT R18, R18, 0x8, RZ, 0xfc, !PT ;  /* 0x0000000812125812 */ /* 0x000fe400078efcff */
[----:B------:R-:W-:Y:S02]  /*2060*/  ISETP.LT.OR P3, PT, R5, 0x11, P3 ;  /* 0x000000110500780c */ /* 0x000fe40001f61670 */
[----:B------:R-:W-:-:S02]  /*2070*/  LOP3.LUT R18, R18, 0xfdffffff, RZ, 0xc0, !PT ;  /* 0xfdffffff12127812 */ /* 0x000fc400078ec0ff */
[----:B------:R-:W-:Y:S02]  /*2080*/  FSEL R128, R32, -INF , !P3 ;  /* 0xff80000020807808 */ /* 0x000fe40005800000 */
[----:B------:R-:W-:Y:S02]  /*2090*/  @P4 LOP3.LUT R18, R18, 0x2000000, RZ, 0xfc, !PT ;  /* 0x0200000012124812 */ /* 0x000fe400078efcff */
[----:B------:R-:W-:Y:S02]  /*20a0*/  ISETP.GT.AND P3, PT, R6, 0x11, !P4 ;  /* 0x000000110600780c */ /* 0x000fe40006764270 */
        /* <DEDUP_REMOVED lines=156> */
[----:B------:R-:W-:Y:S02]  /*2a70*/  ISETP.LT.OR P6, PT, R5, 0x7a, P6 ;  /* 0x0000007a0500780c */ /* 0x000fe400037c1670 */
[----:B------:R-:W-:Y:S02]  /*2a80*/  VIADDMNMX R5, R7, R102, R15, PT ;  /* 0x0000006607057246 */ /* 0x000fe4000380010f */
[----:B------:R-:W-:Y:S02]  /*2a90*/  FSEL R24, R85, -INF , !P6 ;  /* 0xff80000055187808 */ /* 0x000fe40007000000 */
[----:B------:R-:W-:-:S13]  /*2aa0*/  PLOP3.LUT P6, PT, PT, PT, UP1, 0x40, 0x0 ;  /* 0x000000000000781c */ /* 0x000fda0003fce818 */
        /* <DEDUP_REMOVED lines=15> */
.L_x_12973:
[----:B------:R-:W-:-:S06]  /*2ba0*/  UISETP.NE.AND UP2, UPT, UR5, 0x1, UPT ;  /* 0x000000010500788c */ /* 0x000fcc000bf45270 */
[----:B------:R-:W-:-:S05]  /*2bb0*/  PLOP3.LUT P6, PT, PT, PT, UP2, 0x80, 0x0 ;  /* 0x000000000000781c */ /* 0x000fca0003fcf028 */
[----:B------:R-:W-:-:S08]  /*2bc0*/  @UP2 ULDC.64 UR6, c[0x0][0x9e8] ;  /* 0x00027a0000062ab9 */ /* 0x000fd00000000a00 */
[----:B------:R-:W-:Y:S01]  /*2bd0*/  @P6 IMAD.HI.U32 R6, R7, UR6, RZ ;  /* 0x0000000607066c27 */ /* 0x000fe2000f8e00ff */
[----:B------:R-:W-:-:S13]  /*2be0*/  PLOP3.LUT P6, PT, PT, PT, UP2, 0x80, 0x0 ;  /* 0x000000000000781c */ /* 0x000fda0003fcf028 */
[----:B------:R-:W-:-:S07]  /*2bf0*/  @P6 SHF.R.U32.HI R7, RZ, UR7, R6 ;  /* 0x00000007ff076c19 */ /* 0x000fce0008011606 */
.L_x_12974:
[----:B------:R-:W-:Y:S05]  /*2c00*/  BSYNC B0 ;  /* 0x0000000000007941 */ /* 0x000fea0003800000 */
.L_x_12972:
[----:B------:R-:W-:-:S04]  /*2c10*/  IMAD R6, R7, UR5, -R100 ;  /* 0x0000000507067c24 */ /* 0x000fc8000f8e0a64 */
[----:B------:R-:W-:-:S05]  /*2c20*/  IMAD R6, R3, -0x2, R6 ;  /* 0xfffffffe03067824 */ /* 0x000fca00078e0206 */
[----:B------:R-:W-:Y:S02]  /*2c30*/  VIMNMX R9, R9, R6, !PT ;  /* 0x0000000609097248 */ /* 0x000fe40007fe0100 */
[----:B------:R-:W-:-:S07]  /*2c40*/  VIADDMNMX R5, R6, UR5, R5, PT ;  /* 0x0000000506057c46 */ /* 0x000fce000b800105 */
.L_x_12971:
[----:B------:R-:W-:Y:S01]  /*2c50*/  ISETP.GT.AND P2, PT, R9, 0x1, !P2 ;  /* 0x000000010900780c */ /* 0x000fe20005744270 */
[----:B------:R-:W-:Y:S01]  /*2c60*/  ULDC UR6, c[0x0][0x988] ;  /* 0x0002620000067ab9 */ /* 0x000fe20000000800 */
[----:B------:R-:W-:Y:S01]  /*2c70*/  LOP3.LUT P6, RZ, R18, 0x8, RZ, 0xc0, !PT ;  /* 0x0000000812ff7812 */ /* 0x000fe200078cc0ff */
[----:B------:R-:W-:Y:S01]  /*2c80*/  @UP0 ULDC UR11, c[0x0][0x450] ;  /* 0x00011400000b0ab9 */ /* 0x000fe20000000800 */
        /* <DEDUP_REMOVED lines=74> */
[----:B------:R-:W-:Y:S01]  /*3130*/  FMNMX.FTZ R11, R24, R7, !PT ;  /* 0x00000007180b7209 */ /* 0x000fe20007810000 */
[----:B------:R-:W-:Y:S01]  /*3140*/  IMAD.U32 R7, RZ, RZ, UR6 ;  /* 0x00000006ff077e24 */ /* 0x000fe2000f8e00ff */
[----:B------:R-:W-:Y:S01]  /*3150*/  ISETP.LT.OR P2, PT, R5, 0x31, P2 ;  /* 0x000000310500780c */ /* 0x000fe20001741670 */
[----:B------:R-:W-:Y:S01]  /*3160*/  @UP0 ULDC UR6, c[0x0][0x44c] ;  /* 0x0001130000060ab9 */ /* 0x000fe20000000800 */
[----:B------:R-:W-:Y:S01]  /*3170*/  ISETP.GT.AND P3, PT, R9, 0x70, !P3 ;  /* 0x000000700900780c */ /* 0x000fe20005f64270 */
[----:B------:R-:W0:Y:S01]  /*3180*/  SHFL.BFLY PT, R6, R11, 0x2, 0x1f ;  /* 0x0c401f000b067f89 */ /* 0x000e2200000e0000 */
[----:B------:R-:W-:Y:S01]  /*3190*/  FSEL R50, R50, -INF , !P2 ;  /* 0xff80000032327808 */ /* 0x000fe20005000000 */
[----:B------:R-:W-:Y:S01]  /*31a0*/  UIMAD.WIDE.U32 UR6, UR40, UR6, URZ ;  /* 0x00000006280672a5 */ /* 0x000fe2000f8e003f */
[----:B------:R-:W-:-:S02]  /*31b0*/  LOP3.LUT P2, RZ, R18, 0x20000, RZ, 0xc0, !PT ;  /* 0x0002000012ff7812 */ /* 0x000fc4000784c0ff */
[C---:B------:R-:W-:Y:S01]  /*31c0*/  ISETP.GT.AND P4, PT, R9.reuse, 0x71, !P4 ;  /* 0x000000710900780c */ /* 0x040fe20006784270 */
[----:B------:R-:W-:Y:S01]  /*31d0*/  @UP0 USHF.R.U32.HI UR40, URZ, UR11, UR7 ;  /* 0x0000000b3f280299 */ /* 0x000fe20008011607 */
[----:B------:R-:W-:Y:S02]  /*31e0*/  ISETP.GT.AND P2, PT, R9, 0x31, !P2 ;  /* 0x000000310900780c */ /* 0x000fe40005744270 */
[C---:B------:R-:W-:Y:S02]  /*31f0*/  ISETP.LT.OR P3, PT, R5.reuse, 0x71, P3 ;  /* 0x000000710500780c */ /* 0x040fe40001f61670 */
[----:B------:R-:W-:Y:S02]  /*3200*/  ISETP.LT.OR P2, PT, R5, 0x32, P2 ;  /* 0x000000320500780c */ /* 0x000fe40001741670 */
[----:B------:R-:W-:Y:S02]  /*3210*/  ISETP.GT.AND P5, PT, R9, 0x78, !P5 ;  /* 0x000000780900780c */ /* 0x000fe40006fa4270 */
[----:B------:R-:W-:-:S02]  /*3220*/  FSEL R108, R51, -INF , !P2 ;  /* 0xff800000336c7808 */ /* 0x000fc40005000000 */
[----:B------:R-:W-:Y:S02]  /*3230*/  LOP3.LUT P2, RZ, R18, 0x10000, RZ, 0xc0, !PT ;  /* 0x0001000012ff7812 */ /* 0x000fe4000784c0ff */
[----:B------:R-:W-:Y:S02]  /*3240*/  ISETP.LT.OR P4, PT, R5, 0x72, P4 ;  /* 0x000000720500780c */ /* 0x000fe40002781670 */
        /* <DEDUP_REMOVED lines=14> */
[----:B------:R-:W-:Y:S02]  /*3330*/  R2UR UR10, R23 ;  /* 0x00000000170a72ca */ /* 0x000fe400000e0000 */
[----:B------:R-:W-:-:S04]  /*3340*/  ISETP.LT.OR P2, PT, R5, 0x41, P2 ;  /* 0x000000410500780c */ /* 0x000fc80001741670 */
[----:B------:R-:W-:Y:S02]  /*3350*/  FSEL R106, R58, -INF , !P2 ;  /* 0xff8000003a6a7808 */ /* 0x000fe40005000000 */
[----:B------:R-:W-:Y:S02]  /*3360*/  LOP3.LUT P2, RZ, R18, 0x2000, RZ, 0xc0, !PT ;  /* 0x0000200012ff7812 */ /* 0x000fe4000784c0ff */
[----:B0-----:R-:W-:Y:S02]  /*3370*/  FMNMX.FTZ R6, R15, R6, !PT ;  /* 0x000000060f067209 */ /* 0x001fe40007810000 */
[----:B------:R-:W-:Y:S01]  /*3380*/  ISETP.GT.AND P2, PT, R9, 0x41, !P2 ;  /* 0x000000410900780c */ /* 0x000fe20005744270 */
[----:B------:R-:W-:Y:S02]  /*3390*/  UIADD3 UR40, UR10, UR40, URZ ;  /* 0x000000280a287290 */ /* 0x000fe4000fffe03f */
[----:B------:R-:W-:Y:S01]  /*33a0*/  FMUL.FTZ R25, R6, R7 ;  /* 0x0000000706197220 */ /* 0x000fe20000410000 */
[----:B------:R-:W-:Y:S01]  /*33b0*/  ISETP.LT.OR P2, PT, R5, 0x42, P2 ;  /* 0x000000420500780c */ /* 0x000fe20001741670 */
[----:B------:R-:W-:-:S03]  /*33c0*/  UIADD3 UR4, UR40, UR4, URZ ;  /* 0x0000000428047290 */ /* 0x000fc6000fffe03f */
        /* <DEDUP_REMOVED lines=41> */
[-CC-:B------:R-:W-:Y:S01]  /*3660*/  FFMA.FTZ R40, R40, R7.reuse, -R25.reuse ;  /* 0x0000000728287223 */ /* 0x180fe20000010819 */
[----:B------:R-:W-:Y:S01]  /*3670*/  ISETP.LT.OR P2, PT, R5, 0x1, P2 ;  /* 0x000000010500780c */ /* 0x000fe20001741670 */
[-CC-:B------:R-:W-:Y:S01]  /*3680*/  FFMA.FTZ R35, R36, R7.reuse, -R25.reuse ;  /* 0x0000000724237223 */ /* 0x180fe20000010819 */
[C---:B------:R-:W-:Y:S01]  /*3690*/  ISETP.GT.AND P6, PT, R9.reuse, 0x79, !P6 ;  /* 0x000000790900780c */ /* 0x040fe200077c4270 */
[-CC-:B------:R-:W-:Y:S01]  /*36a0*/  FFMA.FTZ R37, R28, R7.reuse, -R25.reuse ;  /* 0x000000071c257223 */ /* 0x180fe20000010819 */
[----:B------:R-:W-:Y:S01]  /*36b0*/  FSEL R26, R26, -INF , !P2 ;  /* 0xff8000001a1a7808 */ /* 0x000fe20005000000 */
[-CC-:B------:R-:W-:Y:S01]  /*36c0*/  FFMA.FTZ R148, R136, R7.reuse, -R25.reuse ;  /* 0x0000000788947223 */ /* 0x180fe20000010819 */
[----:B------:R-:W-:Y:S01]  /*36d0*/  LOP3.LUT P2, RZ, R18, 0x4000000, RZ, 0xc0, !PT ;  /* 0x0400000012ff7812 */ /* 0x000fe2000784c0ff */
[-CC-:B------:R-:W-:Y:S01]  /*36e0*/  FFMA.FTZ R11, R134, R7.reuse, -R25.reuse ;  /* 0x00000007860b7223 */ /* 0x180fe20000010819 */
[----:B------:R-:W-:Y:S01]  /*36f0*/  FMNMX.FTZ R19, R26, R120, !PT ;  /* 0x000000781a137209 */ /* 0x000fe20007810000 */
[--C-:B------:R-:W-:Y:S01]  /*3700*/  FFMA.FTZ R150, R130, R7, -R25.reuse ;  /* 0x0000000782967223 */ /* 0x100fe20000010819 */
[----:B------:R-:W-:Y:S01]  /*3710*/  ISETP.GT.AND P2, PT, R9, 0x69, !P2 ;  /* 0x000000690900780c */ /* 0x000fe20005744270 */
[----:B------:R-:W-:Y:S01]  /*3720*/  MUFU.EX2 R148, R148 ;  /* 0x0000009400947308 */ /* 0x000fe20000000800 */
[----:B------:R-:W-:Y:S01]  /*3730*/  FMNMX.FTZ R19, R30, R19, !PT ;  /* 0x000000131e137209 */ /* 0x000fe20007810000 */
[-CC-:B------:R-:W-:Y:S01]  /*3740*/  FFMA.FTZ R15, R132, R7.reuse, -R25.reuse ;  /* 0x00000007840f7223 */ /* 0x180fe20000010819 */
[----:B------:R-:W-:Y:S01]  /*3750*/  ISETP.LT.OR P2, PT, R5, 0x6a, P2 ;  /* 0x0000006a0500780c */ /* 0x000fe20001741670 */
[--C-:B------:R-:W-:Y:S01]  /*3760*/  FFMA.FTZ R144, R128, R7, -R25.reuse ;  /* 0x0000000780907223 */ /* 0x100fe20000010819 */
[----:B------:R-:W-:Y:S01]  /*3770*/  FMNMX.FTZ R19, R118, R19, !PT ;  /* 0x0000001376137209 */ /* 0x000fe20007810000 */
[--C-:B------:R-:W-:Y:S01]  /*3780*/  FFMA.FTZ R43, R10, R7, -R25.reuse ;  /* 0x000000070a2b7223 */ /* 0x100fe20000010819 */
[----:B------:R-:W-:Y:S01]  /*3790*/  FSEL R18, R79, -INF , !P2 ;  /* 0xff8000004f127808 */ /* 0x000fe20005000000 */
[----:B------:R-:W0:Y:S01]  /*37a0*/  MUFU.EX2 R11, R11 ;  /* 0x0000000b000b7308 */ /* 0x000e220000000800 */
[----:B------:R-:W-:Y:S01]  /*37b0*/  FMNMX.FTZ R21, R34, R19, !PT ;  /* 0x0000001322157209 */ /* 0x000fe20007810000 */
[-CC-:B------:R-:W-:Y:S01]  /*37c0*/  FFMA.FTZ R126, R126, R7.reuse, -R25.reuse ;  /* 0x000000077e7e7223 */ /* 0x180fe20000010819 */
[----:B------:R-:W-:Y:S01]  /*37d0*/  ISETP.LT.OR P6, PT, R5, 0x7a, P6 ;  /* 0x0000007a0500780c */ /* 0x000fe200037c1670 */
[--C-:B------:R-:W-:Y:S01]  /*37e0*/  FFMA.FTZ R146, R98, R7, -R25.reuse ;  /* 0x0000000762927223 */ /* 0x100fe20000010819 */
[----:B------:R-:W-:Y:S01]  /*37f0*/  FMNMX.FTZ R21, R116, R21, !PT ;  /* 0x0000001574157209 */ /* 0x000fe20007810000 */
[--C-:B------:R-:W-:Y:S01]  /*3800*/  FFMA.FTZ R44, R44, R7, -R25.reuse ;  /* 0x000000072c2c7223 */ /* 0x100fe20000010819 */
[----:B------:R-:W-:Y:S01]  /*3810*/  FSEL R36, R87, -INF , !P6 ;  /* 0xff80000057247808 */ /* 0x000fe20007000000 */
        /* <DEDUP_REMOVED lines=23> */
[----:B------:R-:W-:Y:S01]  /*3990*/  FFMA.FTZ R14, R80, R7, -R25 ;  /* 0x00000007500e7223 */ /* 0x000fe20000010819 */
[----:B------:R3:W4:Y:S01]  /*39a0*/  MUFU.EX2 R19, R126 ;  /* 0x0000007e00137308 */ /* 0x0007220000000800 */
[----:B------:R-:W-:-:S02]  /*39b0*/  FMNMX.FTZ R29, R50, R27, !PT ;  /* 0x0000001b321d7209 */ /* 0x000fc40007810000 */
[----:B------:R-:W-:Y:S02]  /*39c0*/  F2FP.F16.F32.PACK_AB R148, R11, R148 ;  /* 0x000000940b94723e */ /* 0x000fe400000000ff */
[----:B------:R-:W-:-:S03]  /*39d0*/  FMNMX.FTZ R29, R108, R29, !PT ;  /* 0x0000001d6c1d7209 */ /* 0x000fc60007810000 */
[----:B------:R-:W5:Y:S01]  /*39e0*/  MUFU.EX2 R146, R146 ;  /* 0x0000009200927308 */ /* 0x000f620000000800 */
[----:B------:R-:W-:Y:S01]  /*39f0*/  FMNMX.FTZ R29, R54, R29, !PT ;  /* 0x0000001d361d7209 */ /* 0x000fe20007810000 */
[----:B---3--:R-:W-:-:S03]  /*3a00*/  FFMA.FTZ R126, R76, R7, -R25 ;  /* 0x000000074c7e7223 */ /* 0x008fc60000010819 */
[----:B------:R-:W-:-:S03]  /*3a10*/  FMNMX.FTZ R29, R46, R29, !PT ;  /* 0x0000001d2e1d7209 */ /* 0x000fc60007810000 */
[----:B------:R-:W3:Y:S01]  /*3a20*/  MUFU.EX2 R21, R88 ;  /* 0x0000005800157308 */ /* 0x000ee20000000800 */
[----:B------:R-:W-:-:S04]  /*3a30*/  FMNMX.FTZ R31, R106, R29, !PT ;  /* 0x0000001d6a1f7209 */ /* 0x000fc80007810000 */
[----:B------:R-:W-:-:S03]  /*3a40*/  FMNMX.FTZ R31, R100, R31, !PT ;  /* 0x0000001f641f7209 */ /* 0x000fc60007810000 */
[----:B------:R1:W-:Y:S01]  /*3a50*/  MUFU.EX2 R29, R40 ;  /* 0x00000028001d7308 */ /* 0x0003e20000000800 */
[----:B------:R-:W-:-:S04]  /*3a60*/  FMNMX.FTZ R31, R104, R31, !PT ;  /* 0x0000001f681f7209 */ /* 0x000fc80007810000 */
[----:B------:R-:W-:-:S03]  /*3a70*/  FMNMX.FTZ R31, R58, R31, !PT ;  /* 0x0000001f3a1f7209 */ /* 0x000fc60007810000 */
[----:B------:R2:W-:Y:S01]  /*3a80*/  MUFU.EX2 R5, R35 ;  /* 0x0000002300057308 */ /* 0x0005e20000000800 */
[----:B------:R-:W-:Y:S02]  /*3a90*/  FMNMX.FTZ R33, R66, R31, !PT ;  /* 0x0000001f42217209 */ /* 0x000fe40007810000 */
[----:B-1----:R-:W-:Y:S02]  /*3aa0*/  FSEL R40, R83, -INF , !P4 ;  /* 0xff80000053287808 */ /* 0x002fe40006000000 */
[----:B------:R-:W-:-:S03]  /*3ab0*/  FMNMX.FTZ R33, R62, R33, !PT ;  /* 0x000000213e217209 */ /* 0x000fc60007810000 */
[----:B------:R1:W-:Y:S01]  /*3ac0*/  MUFU.EX2 R31, R44 ;  /* 0x0000002c001f7308 */ /* 0x0003e20000000800 */
[----:B------:R-:W-:Y:S01]  /*3ad0*/  FMNMX.FTZ R33, R70, R33, !PT ;  /* 0x0000002146217209 */ /* 0x000fe20007810000 */
[----:B--2---:R-:W-:-:S03]  /*3ae0*/  FFMA.FTZ R35, R32, R7, -R25 ;  /* 0x0000000720237223 */ /* 0x004fc60000010819 */
[----:B------:R-:W-:-:S03]  /*3af0*/  FMNMX.FTZ R33, R122, R33, !PT ;  /* 0x000000217a217209 */ /* 0x000fc60007810000 */
[----:B------:R-:W2:Y:S01]  /*3b00*/  MUFU.EX2 R140, R140 ;  /* 0x0000008c008c7308 */ /* 0x000ea20000000800 */
[----:B------:R-:W-:Y:S01]  /*3b10*/  FMNMX.FTZ R33, R74, R33, !PT ;  /* 0x000000214a217209 */ /* 0x000fe20007810000 */
[----:B-1----:R-:W-:Y:S01]  /*3b20*/  FADD.FTZ R44, R150, R47 ;  /* 0x0000002f962c7221 */ /* 0x002fe20000010000 */
[C---:B------:R-:W-:Y:S02]  /*3b30*/  F2FP.F16.F32.PACK_AB R150, R15.reuse, R150 ;  /* 0x000000960f96723e */ /* 0x040fe400000000ff */
[----:B------:R-:W-:Y:S01]  /*3b40*/  FMNMX.FTZ R33, R124, R33, !PT ;  /* 0x000000217c217209 */ /* 0x000fe20007810000 */
[----:B------:R-:W-:Y:S02]  /*3b50*/  FADD.FTZ R47, R15, R44 ;  /* 0x0000002c0f2f7221 */ /* 0x000fe40000010000 */
[----:B------:R-:W1:Y:S01]  /*3b60*/  MUFU.EX2 R27, R90 ;  /* 0x0000005a001b7308 */ /* 0x000e620000000800 */
[----:B------:R-:W-:Y:S01]  /*3b70*/  FMNMX.FTZ R33, R78, R33, !PT ;  /* 0x000000214e217209 */ /* 0x000fe20007810000 */
[----:B0-----:R-:W-:Y:S01]  /*3b80*/  FADD.FTZ R44, R144, R47 ;  /* 0x0000002f902c7221 */ /* 0x001fe20000010000 */
[----:B----4-:R-:W-:-:S02]  /*3b90*/  F2FP.F16.F32.PACK_AB R144, R19, R144 ;  /* 0x000000901390723e */ /* 0x010fc400000000ff */
[----:B------:R-:W-:Y:S01]  /*3ba0*/  FMNMX.FTZ R33, R18, R33, !PT ;  /* 0x0000002112217209 */ /* 0x000fe20007810000 */
[----:B------:R-:W-:Y:S02]  /*3bb0*/  FADD.FTZ R47, R19, R44 ;  /* 0x0000002c132f7221 */ /* 0x000fe40000010000 */
[----:B------:R-:W0:Y:S01]  /*3bc0*/  MUFU.EX2 R142, R142 ;  /* 0x0000008e008e7308 */ /* 0x000e220000000800 */
[----:B------:R-:W-:-:S04]  /*3bd0*/  FMNMX.FTZ R33, R82, R33, !PT ;  /* 0x0000002152217209 */ /* 0x000fc80007810000 */
[----:B------:R-:W-:-:S03]  /*3be0*/  FMNMX.FTZ R33, R40, R33, !PT ;  /* 0x0000002128217209 */ /* 0x000fc60007810000 */
[----:B------:R-:W-:Y:S01]  /*3bf0*/  MUFU.EX2 R136, R136 ;  /* 0x0000008800887308 */ /* 0x000fe20000000800 */
[----:B------:R-:W-:-:S04]  /*3c00*/  FMNMX.FTZ R33, R86, R33, !PT ;  /* 0x0000002156217209 */ /* 0x000fc80007810000 */
[----:B------:R-:W-:Y:S01]  /*3c10*/  FMNMX.FTZ R39, R36, R33, !PT ;  /* 0x0000002124277209 */ /* 0x000fe20007810000 */
[-CC-:B------:R-:W-:Y:S02]  /*3c20*/  FFMA.FTZ R33, R4, R7.reuse, -R25.reuse ;  /* 0x0000000704217223 */ /* 0x180fe40000010819 */
[----:B------:R-:W-:Y:S02]  /*3c30*/  MUFU.EX2 R9, R48 ;  /* 0x0000003000097308 */ /* 0x000fe40000000800 */
[----:B------:R-:W4:Y:S06]  /*3c40*/  SHFL.BFLY PT, R4, R39, 0x2, 0x1f ;  /* 0x0c401f0027047f89 */ /* 0x000f2c00000e0000 */
[----:B------:R-:W-:Y:S08]  /*3c50*/  MUFU.EX2 R138, R138 ;  /* 0x0000008a008a7308 */ /* 0x000ff00000000800 */
[----:B------:R-:W-:Y:S08]  /*3c60*/  MUFU.EX2 R132, R132 ;  /* 0x0000008400847308 */ /* 0x000ff00000000800 */
[----:B------:R-:W-:Y:S01]  /*3c70*/  MUFU.EX2 R134, R134 ;  /* 0x0000008600867308 */ /* 0x000fe20000000800 */
[----:B----4-:R-:W-:Y:S01]  /*3c80*/  FMNMX.FTZ R28, R39, R4, !PT ;  /* 0x00000004271c7209 */ /* 0x010fe20007810000 */
[-CC-:B------:R-:W-:Y:S01]  /*3c90*/  FFMA.FTZ R39, R20, R7.reuse, -R25.reuse ;  /* 0x0000000714277223 */ /* 0x180fe20000010819 */
[-CC-:B------:R-:W-:Y:S01]  /*3ca0*/  FFMA.FTZ R20, R84, R7.reuse, -R25.reuse ;  /* 0x0000000754147223 */ /* 0x180fe20000010819 */
[----:B------:R-:W-:-:S02]  /*3cb0*/  FFMA.FTZ R25, R24, R7, -R25 ;  /* 0x0000000718197223 */ /* 0x000fc40000010819 */
        /* <DEDUP_REMOVED lines=9> */
[----:B------:R-:W-:Y:S02]  /*3d50*/  FSEL R45, R45, RZ, P2 ;  /* 0x000000ff2d2d7208 */ /* 0x000fe40001000000 */
[----:B------:R-:W-:-:S03]  /*3d60*/  PLOP3.LUT P2, PT, PT, PT, UP1, 0x40, 0x0 ;  /* 0x000000000000781c */ /* 0x000fc60003f4e818 */
[-CC-:B------:R-:W-:Y:S01]  /*3d70*/  FFMA.FTZ R149, R26, R7.reuse, -R45.reuse ;  /* 0x000000071a957223 */ /* 0x180fe2000001082d */
[-CC-:B------:R-:W-:Y:S01]  /*3d80*/  FFMA.FTZ R24, R120, R7.reuse, -R45.reuse ;  /* 0x0000000778187223 */ /* 0x180fe2000001082d */
[-CC-:B------:R-:W-:Y:S01]  /*3d90*/  FFMA.FTZ R151, R30, R7.reuse, -R45.reuse ;  /* 0x000000071e977223 */ /* 0x180fe2000001082d */
[-CC-:B------:R-:W-:Y:S01]  /*3da0*/  FFMA.FTZ R26, R118, R7.reuse, -R45.reuse ;  /* 0x00000007761a7223 */ /* 0x180fe2000001082d */
[-CC-:B------:R-:W-:Y:S01]  /*3db0*/  FFMA.FTZ R141, R42, R7.reuse, -R45.reuse ;  /* 0x000000072a8d7223 */ /* 0x180fe2000001082d */
[-C--:B------:R-:W-:Y:S01]  /*3dc0*/  FFMA.FTZ R42, R46, R7.reuse, -R45 ;  /* 0x000000072e2a7223 */ /* 0x080fe2000001082d */
[----:B------:R-:W-:Y:S01]  /*3dd0*/  MUFU.EX2 R149, R149 ;  /* 0x0000009500957308 */ /* 0x000fe20000000800 */
[----:B-----5:R-:W-:Y:S01]  /*3de0*/  FADD.FTZ R46, R146, R47 ;  /* 0x0000002f922e7221 */ /* 0x020fe20000010000 */
[-CC-:B------:R-:W-:Y:S01]  /*3df0*/  FFMA.FTZ R145, R34, R7.reuse, -R45.reuse ;  /* 0x0000000722917223 */ /* 0x180fe2000001082d */
[-CC-:B------:R-:W-:Y:S01]  /*3e00*/  FFMA.FTZ R28, R116, R7.reuse, -R45.reuse ;  /* 0x00000007741c7223 */ /* 0x180fe2000001082d */
[-CC-:B------:R-:W-:Y:S01]  /*3e10*/  FFMA.FTZ R147, R38, R7.reuse, -R45.reuse ;  /* 0x0000000726937223 */ /* 0x180fe2000001082d */
[----:B---3--:R-:W-:Y:S01]  /*3e20*/  FADD.FTZ R47, R21, R46 ;  /* 0x0000002e152f7221 */ /* 0x008fe20000010000 */
[-CC-:B------:R-:W-:Y:S01]  /*3e30*/  FFMA.FTZ R30, R114, R7.reuse, -R45.reuse ;  /* 0x00000007721e7223 */ /* 0x180fe2000001082d */
[-C--:B------:R-:W-:Y:S01]  /*3e40*/  FFMA.FTZ R137, R50, R7.reuse, -R45 ;  /* 0x0000000732897223 */ /* 0x080fe2000001082d */
[----:B------:R-:W3:Y:S01]  /*3e50*/  MUFU.EX2 R24, R24 ;  /* 0x0000001800187308 */ /* 0x000ee20000000800 */
[----:B--2---:R-:W-:Y:S01]  /*3e60*/  FADD.FTZ R46, R140, R47 ;  /* 0x0000002f8c2e7221 */ /* 0x004fe20000010000 */
[-CC-:B------:R-:W-:Y:S01]  /*3e70*/  FFMA.FTZ R32, R112, R7.reuse, -R45.reuse ;  /* 0x0000000770207223 */ /* 0x180fe2000001082d */
[-CC-:B------:R-:W-:Y:S01]  /*3e80*/  FFMA.FTZ R143, R102, R7.reuse, -R45.reuse ;  /* 0x00000007668f7223 */ /* 0x180fe2000001082d */
[-CC-:B------:R-:W-:Y:S01]  /*3e90*/  FFMA.FTZ R34, R110, R7.reuse, -R45.reuse ;  /* 0x000000076e227223 */ /* 0x180fe2000001082d */
[----:B-1----:R-:W-:Y:S01]  /*3ea0*/  FADD.FTZ R47, R27, R46 ;  /* 0x0000002e1b2f7221 */ /* 0x002fe20000010000 */
        /* <DEDUP_REMOVED lines=11> */
[----:B---3--:R-:W-:Y:S01]  /*3f60*/  FADD.FTZ R48, R149, R24 ;  /* 0x0000001895307221 */ /* 0x008fe20000010000 */
[----:B------:R-:W-:Y:S01]  /*3f70*/  FADD.FTZ R50, R136, R49 ;  /* 0x0000003188327221 */ /* 0x000fe20000010000 */
[-CC-:B------:R-:W-:Y:S01]  /*3f80*/  FFMA.FTZ R70, R70, R7.reuse, -R45.reuse ;  /* 0x0000000746467223 */ /* 0x180fe2000001082d */
[-CC-:B------:R-:W-:Y:S01]  /*3f90*/  FFMA.FTZ R122, R122, R7.reuse, -R45.reuse ;  /* 0x000000077a7a7223 */ /* 0x180fe2000001082d */
[-CC-:B------:R-:W-:Y:S01]  /*3fa0*/  FFMA.FTZ R74, R74, R7.reuse, -R45.reuse ;  /* 0x000000074a4a7223 */ /* 0x180fe2000001082d */
[----:B------:R-:W-:Y:S01]  /*3fb0*/  FADD.FTZ R49, R31, R50 ;  /* 0x000000321f317221 */ /* 0x000fe20000010000 */
[-C--:B------:R-:W-:Y:S01]  /*3fc0*/  FFMA.FTZ R124, R124, R7.reuse, -R45 ;  /* 0x000000077c7c7223 */ /* 0x080fe2000001082d */
[----:B------:R-:W2:Y:S01]  /*3fd0*/  MUFU.EX2 R145, R145 ;  /* 0x0000009100917308 */ /* 0x000ea20000000800 */
[----:B-1----:R-:W-:Y:S01]  /*3fe0*/  FADD.FTZ R47, R151, R48 ;  /* 0x00000030972f7221 */ /* 0x002fe20000010000 */
[----:B------:R-:W-:Y:S01]  /*3ff0*/  FADD.FTZ R52, R138, R49 ;  /* 0x000000318a347221 */ /* 0x000fe20000010000 */
        /* <DEDUP_REMOVED lines=8> */
[----:B------:R-:W-:-:S02]  /*4080*/  F2FP.F16.F32.PACK_AB R138, R9, R138 ;  /* 0x0000008a098a723e */ /* 0x000fc400000000ff */
[----:B------:R-:W-:Y:S02]  /*4090*/  F2FP.F16.F32.PACK_AB R146, R21, R146 ;  /* 0x000000921592723e */ /* 0x000fe400000000ff */
[----:B------:R-:W-:Y:S01]  /*40a0*/  F2FP.F16.F32.PACK_AB R140, R27, R140 ;  /* 0x0000008c1b8c723e */ /* 0x000fe200000000ff */
[----:B------:R-:W0:Y:S01]  /*40b0*/  MUFU.EX2 R147, R147 ;  /* 0x0000009300937308 */ /* 0x000e220000000800 */
[----:B--2---:R-:W-:Y:S01]  /*40c0*/  FADD.FTZ R47, R145, R48 ;  /* 0x00000030912f7221 */ /* 0x004fe20000010000 */
[----:B------:R-:W-:Y:S01]  /*40d0*/  FFMA.FTZ R48, R62, R7, -R45 ;  /* 0x000000073e307223 */ /* 0x000fe2000001082d */
[----:B------:R-:W-:Y:S02]  /*40e0*/  F2FP.F16.F32.PACK_AB R142, R29, R142 ;  /* 0x0000008e1d8e723e */ /* 0x000fe400000000ff */
[----:B------:R-:W-:Y:S02]  /*40f0*/  F2FP.F16.F32.PACK_AB R136, R31, R136 ;  /* 0x000000881f88723e */ /* 0x000fe400000000ff */
[----:B------:R-:W-:Y:S01]  /*4100*/  F2FP.F16.F32.PACK_AB R149, R24, R149 ;  /* 0x000000951895723e */ /* 0x000fe200000000ff */
[----:B------:R-:W2:Y:S01]  /*4110*/  MUFU.EX2 R30, R30 ;  /* 0x0000001e001e7308 */ /* 0x000ea20000000800 */
[----:B-1----:R-:W-:Y:S01]  /*4120*/  FADD.FTZ R50, R28, R47 ;  /* 0x0000002f1c327221 */ /* 0x002fe20000010000 */
[----:B------:R-:W-:Y:S01]  /*4130*/  FADD.FTZ R47, R9, R52 ;  /* 0x00000034092f7221 */ /* 0x000fe20000010000 */
[----:B------:R-:W-:-:S02]  /*4140*/  F2FP.F16.F32.PACK_AB R151, R26, R151 ;  /* 0x000000971a97723e */ /* 0x000fc400000000ff */
[----:B------:R-:W-:Y:S01]  /*4150*/  F2FP.F16.F32.PACK_AB R145, R28, R145 ;  /* 0x000000911c91723e */ /* 0x000fe200000000ff */
[----:B------:R-:W-:Y:S01]  /*4160*/  FADD.FTZ R52, R132, R47 ;  /* 0x0000002f84347221 */ /* 0x000fe20000010000 */
[----:B------:R-:W-:Y:S01]  /*4170*/  F2FP.F16.F32.PACK_AB R132, R5, R132 ;  /* 0x000000840584723e */ /* 0x000fe200000000ff */
[----:B------:R-:W1:Y:S01]  /*4180*/  MUFU.EX2 R141, R141 ;  /* 0x0000008d008d7308 */ /* 0x000e620000000800 */
[----:B0-----:R-:W-:Y:S01]  /*4190*/  FADD.FTZ R23, R147, R50 ;  /* 0x0000003293177221 */ /* 0x001fe20000010000 */
[----:B------:R-:W-:-:S04]  /*41a0*/  FADD.FTZ R47, R5, R52 ;  /* 0x00000034052f7221 */ /* 0x000fc80000010000 */
[----:B------:R-:W-:Y:S01]  /*41b0*/  FADD.FTZ R52, R134, R47 ;  /* 0x0000002f86347221 */ /* 0x000fe20000010000 */
[C---:B------:R-:W-:Y:S01]  /*41c0*/  F2FP.F16.F32.PACK_AB R134, R33.reuse, R134 ;  /* 0x000000862186723e */ /* 0x040fe200000000ff */
[----:B------:R-:W0:Y:S01]  /*41d0*/  MUFU.EX2 R32, R32 ;  /* 0x0000002000207308 */ /* 0x000e220000000800 */
[C---:B--2---:R-:W-:Y:S01]  /*41e0*/  FADD.FTZ R50, R30.reuse, R23 ;  /* 0x000000171e327221 */ /* 0x044fe20000010000 */
[----:B------:R-:W-:Y:S01]  /*41f0*/  FADD.FTZ R47, R33, R52 ;  /* 0x00000034212f7221 */ /* 0x000fe20000010000 */
[----:B------:R-:W-:-:S03]  /*4200*/  F2FP.F16.F32.PACK_AB R147, R30, R147 ;  /* 0x000000931e93723e */ /* 0x000fc600000000ff */
[----:B------:R-:W-:Y:S01]  /*4210*/  FADD.FTZ R52, R128, R47 ;  /* 0x0000002f80347221 */ /* 0x000fe20000010000 */
[----:B------:R-:W-:Y:S01]  /*4220*/  F2FP.F16.F32.PACK_AB R128, R35, R128 ;  /* 0x000000802380723e */ /* 0x000fe200000000ff */
[----:B------:R-:W2:Y:S01]  /*4230*/  MUFU.EX2 R143, R143 ;  /* 0x0000008f008f7308 */ /* 0x000ea20000000800 */
[----:B-1----:R-:W-:Y:S01]  /*4240*/  FADD.FTZ R23, R141, R50 ;  /* 0x000000328d177221 */ /* 0x002fe20000010000 */
[----:B------:R-:W-:-:S04]  /*4250*/  FADD.FTZ R45, R35, R52 ;  /* 0x00000034232d7221 */ /* 0x000fc80000010000 */
[----:B------:R-:W-:Y:S01]  /*4260*/  FADD.FTZ R52, R130, R45 ;  /* 0x0000002d82347221 */ /* 0x000fe20000010000 */
[C---:B------:R-:W-:Y:S01]  /*4270*/  F2FP.F16.F32.PACK_AB R130, R37.reuse, R130 ;  /* 0x000000822582723e */ /* 0x040fe200000000ff */
[----:B------:R-:W1:Y:S01]  /*4280*/  MUFU.EX2 R34, R34 ;  /* 0x0000002200227308 */ /* 0x000e620000000800 */
[C---:B0-----:R-:W-:Y:S01]  /*4290*/  FADD.FTZ R50, R32.reuse, R23 ;  /* 0x0000001720327221 */ /* 0x041fe20000010000 */
[----:B------:R-:W-:Y:S01]  /*42a0*/  FADD.FTZ R15, R37, R52 ;  /* 0x00000034250f7221 */ /* 0x000fe20000010000 */
[----:B------:R-:W-:-:S05]  /*42b0*/  F2FP.F16.F32.PACK_AB R141, R32, R141 ;  /* 0x0000008d208d723e */ /* 0x000fca00000000ff */
        /* <DEDUP_REMOVED lines=38> */
[----:B------:R-:W-:Y:S01]  /*4520*/  MUFU.EX2 R70, R70 ;  /* 0x0000004600467308 */ /* 0x000fe20000000800 */
[C---:B-1----:R-:W-:Y:S01]  /*4530*/  FADD.FTZ R5, R48.reuse, R5 ;  /* 0x0000000530057221 */ /* 0x042fe20000010000 */
[----:B------:R-:W-:-:S06]  /*4540*/  F2FP.F16.F32.PACK_AB R129, R48, R129 ;  /* 0x000000813081723e */ /* 0x000fcc00000000ff */
[----:B------:R-:W1:Y:S01]  /*4550*/  MUFU.EX2 R20, R20 ;  /* 0x0000001400147308 */ /* 0x000e620000000800 */
[C---:B0-----:R-:W-:Y:S01]  /*4560*/  FADD.FTZ R9, R43.reuse, R52 ;  /* 0x000000342b097221 */ /* 0x041fe20000010000 */
[----:B------:R-:W-:-:S06]  /*4570*/  F2FP.F16.F32.PACK_AB R120, R43, R14 ;  /* 0x0000000e2b78723e */ /* 0x000fcc00000000ff */
[----:B------:R-:W0:Y:S08]  /*4580*/  MUFU.EX2 R131, R122 ;  /* 0x0000007a00837308 */ /* 0x000e300000000800 */
[----:B------:R-:W2:Y:S01]  /*4590*/  MUFU.EX2 R74, R74 ;  /* 0x0000004a004a7308 */ /* 0x000ea20000000800 */
[----:B-1----:R-:W-:-:S07]  /*45a0*/  FADD.FTZ R50, R20, R9 ;  /* 0x0000000914327221 */ /* 0x002fce0000010000 */
[----:B------:R1:W3:Y:S08]  /*45b0*/  MUFU.EX2 R125, R124 ;  /* 0x0000007c007d7308 */ /* 0x0002f00000000800 */
[----:B------:R-:W4:Y:S01]  /*45c0*/  MUFU.EX2 R78, R78 ;  /* 0x0000004e004e7308 */ /* 0x000f220000000800 */
[----:B-1----:R-:W-:Y:S01]  /*45d0*/  F2FP.F16.F32.PACK_AB R124, R39, R4 ;  /* 0x00000004277c723e */ /* 0x002fe200000000ff */
[----:B------:R-:W-:-:S04]  /*45e0*/  FADD.FTZ R4, R70, R5 ;  /* 0x0000000546047221 */ /* 0x000fc80000010000 */
[C---:B0-----:R-:W-:Y:S01]  /*45f0*/  FADD.FTZ R9, R131.reuse, R4 ;  /* 0x0000000483097221 */ /* 0x041fe20000010000 */
[----:B------:R-:W-:Y:S01]  /*4600*/  F2FP.F16.F32.PACK_AB R131, R131, R70 ;  /* 0x000000468383723e */ /* 0x000fe200000000ff */
[----:B------:R-:W0:Y:S02]  /*4610*/  MUFU.EX2 R127, R18 ;  /* 0x00000012007f7308 */ /* 0x000e240000000800 */
[----:B--2---:R-:W-:-:S04]  /*4620*/  FADD.FTZ R4, R74, R9 ;  /* 0x000000094a047221 */ /* 0x004fc80000010000 */
[C---:B---3--:R-:W-:Y:S01]  /*4630*/  FADD.FTZ R9, R125.reuse, R4 ;  /* 0x000000047d097221 */ /* 0x048fe20000010000 */
[----:B------:R-:W-:Y:S01]  /*4640*/  F2FP.F16.F32.PACK_AB R125, R125, R74 ;  /* 0x0000004a7d7d723e */ /* 0x000fe200000000ff */
[----:B------:R-:W1:Y:S02]  /*4650*/  MUFU.EX2 R82, R82 ;  /* 0x0000005200527308 */ /* 0x000e640000000800 */
[----:B----4-:R-:W-:-:S06]  /*4660*/  FADD.FTZ R4, R78, R9 ;  /* 0x000000094e047221 */ /* 0x010fcc0000010000 */
        /* <DEDUP_REMOVED lines=10> */
[----:B------:R-:W-:-:S03]  /*4710*/  VIADD R9, R22, 0xfffffffe ;  /* 0xfffffffe16097836 */ /* 0x000fc60000000000 */
[C---:B-1----:R-:W-:Y:S01]  /*4720*/  FADD.FTZ R4, R123.reuse, R4 ;  /* 0x000000047b047221 */ /* 0x042fe20000010000 */
[----:B------:R-:W-:Y:S01]  /*4730*/  F2FP.F16.F32.PACK_AB R123, R123, R86 ;  /* 0x000000567b7b723e */ /* 0x000fe200000000ff */
[C---:B--2---:R-:W-:Y:S01]  /*4740*/  FADD.FTZ R5, R25.reuse, R50 ;  /* 0x0000003219057221 */ /* 0x044fe20000010000 */
        /* <DEDUP_REMOVED lines=12> */
.L_x_12976:
[----:B------:R-:W-:-:S11]  /*4810*/  UISETP.NE.AND UP2, UPT, UR5, 0x1, UPT ;  /* 0x000000010500788c */ /* 0x000fd6000bf45270 */
[----:B------:R-:W-:Y:S02]  /*4820*/  @UP2 ULDC.64 UR14, c[0x0][0x9e8] ;  /* 0x00027a00000e2ab9 */ /* 0x000fe40000000a00 */
[----:B------:R-:W-:-:S04]  /*4830*/  UIMAD.WIDE.U32 UR6, UR10, UR14, URZ ;  /* 0x0000000e0a0672a5 */ /* 0x000fc8000f8e003f */
[----:B------:R-:W-:-:S12]  /*4840*/  @UP2 USHF.R.U32.HI UR10, URZ, UR15, UR7 ;  /* 0x0000000f3f0a2299 */ /* 0x000fd80008011607 */
.L_x_12977:
[----:B------:R-:W-:-:S04]  /*4850*/  UIMAD UR5, UR10, UR5, UR5 ;  /* 0x000000050a0572a4 */ /* 0x000fc8000f8e0205 */
[----:B------:R-:W-:-:S04]  /*4860*/  UISETP.LT.AND UP2, UPT, UR4, UR5, UPT ;  /* 0x000000050400728c */ /* 0x000fc8000bf41270 */
[----:B------:R-:W-:-:S12]  /*4870*/  USEL UR4, UR4, UR5, UP2 ;  /* 0x0000000504047287 */ /* 0x000fd80009000000 */
.L_x_12975:
        /* <DEDUP_REMOVED lines=23> */
[----:B------:R-:W-:-:S11]  /*49f0*/  CS2R R88, SRZ ;  /* 0x0000000000587805 */ /* 0x000fd6000001ff00 */
[----:B------:R-:W-:Y:S05]  /*4a00*/  @!P2 BRA `(.L_x_12978) ;  /* 0x0000002c0078a947 */ /* 0x000fea0003800000 */
[----:B------:R-:W-:Y:S01]  /*4a10*/  IMAD.MOV.U32 R119, RZ, RZ, RZ ;  /* 0x000000ffff777224 */ /* 0x000fe200078e00ff */
[----:B------:R-:W-:Y:S01]  /*4a20*/  UMOV UR7, URZ ;  /* 0x0000003f00077c82 */ /* 0x000fe20008000000 */
[----:B------:R-:W-:Y:S01]  /*4a30*/  UMOV UR6, URZ ;  /* 0x0000003f00067c82 */ /* 0x000fe20008000000 */
[----:B------:R-:W-:Y:S01]  /*4a40*/  ULDC UR29, c[0x0][0x9e4] ;  /* 0x00027900001d7ab9 */ /* 0x000fe20000000800 */
[----:B------:R-:W-:Y:S01]  /*4a50*/  ULDC UR27, c[0x0][0x2f0] ;  /* 0x0000bc00001b7ab9 */ /* 0x000fe20000000800 */
[----:B------:R-:W-:-:S05]  /*4a60*/  ULDC UR28, c[0x0][0x9e0] ;  /* 0x00027800001c7ab9 */ /* 0x000fca0000000800 */
.L_x_12995:
        /* <DEDUP_REMOVED lines=9> */
.L_x_12980:
[----:B------:R-:W-:Y:S01]  /*4b00*/  ULEA UR10, UR4, UR38, 0x3 ;  /* 0x00000026040a7291 */ /* 0x000fe2000f8e183f */
[----:B------:R-:W-:-:S05]  /*4b10*/  IMAD.U32 R7, RZ, RZ, UR5 ;  /* 0x00000005ff077e24 */ /* 0x000fca000f8e00ff */
[----:B------:R-:W-:-:S04]  /*4b20*/  SHF.L.U32 R7, R7, 0x1f, RZ ;  /* 0x0000001f07077819 */ /* 0x000fc800000006ff */
[----:B------:R0:W1:Y:S01]  /*4b30*/  SYNCS.PHASECHK.TRANS64.TRYWAIT P2, [UR10+0x16830], R7 ;  /* 0x01683007ff0075a7 */ /* 0x000062000804014a */
[----:B------:R-:W-:Y:S05]  /*4b40*/  @!P0 BRA `(.L_x_12981) ;  /* 0x0000000000048947 */ /* 0x000fea0003800000 */
[----:B------:R-:W-:Y:S01]  /*4b50*/  BPT.TRAP 0x1 ;  /* 0x000000040000795c */ /* 0x000fe20000300000 */
.L_x_12981:
[----:B-1----:R-:W-:Y:S05]  /*4b60*/  @P2 BRA `(.L_x_12979) ;  /* 0x0000000000082947 */ /* 0x002fea0003800000 */
[----:B------:R-:W1:Y:S02]  /*4b70*/  SYNCS.PHASECHK.TRANS64.TRYWAIT P2, [UR10+0x16830], R7 ;  /* 0x01683007ff0075a7 */ /* 0x000e64000804014a */
[----:B-1----:R-:W-:Y:S05]  /*4b80*/  @!P2 BRA `(.L_x_12982) ;  /* 0x000000cc007ca947 */ /* 0x002fea0003800000 */
.L_x_12979:
        /* <DEDUP_REMOVED lines=27> */
.L_x_12984:
[----:B------:R-:W-:Y:S01]  /*4d40*/  ULEA UR10, UR6, UR38, 0x3 ;  /* 0x00000026060a7291 */ /* 0x000fe2000f8e183f */
[----:B------:R-:W-:-:S05]  /*4d50*/  IMAD.U32 R7, RZ, RZ, UR7 ;  /* 0x00000007ff077e24 */ /* 0x000fca000f8e00ff */
[----:B------:R-:W-:-:S04]  /*4d60*/  SHF.L.U32 R7, R7, 0x1f, RZ ;  /* 0x0000001f07077819 */ /* 0x000fc800000006ff */
[----:B------:R0:W1:Y:S01]  /*4d70*/  SYNCS.PHASECHK.TRANS64.TRYWAIT P2, [UR10+0x16850], R7 ;  /* 0x01685007ff0075a7 */ /* 0x000062000804014a */
[----:B------:R-:W-:Y:S05]  /*4d80*/  @!P0 BRA `(.L_x_12985) ;  /* 0x0000000000048947 */ /* 0x000fea0003800000 */
[----:B------:R-:W-:Y:S01]  /*4d90*/  BPT.TRAP 0x1 ;  /* 0x000000040000795c */ /* 0x000fe20000300000 */
.L_x_12985:
[----:B-1----:R-:W-:Y:S05]  /*4da0*/  @P2 BRA `(.L_x_12983) ;  /* 0x0000000000082947 */ /* 0x002fea0003800000 */
[----:B------:R-:W1:Y:S02]  /*4db0*/  SYNCS.PHASECHK.TRANS64.TRYWAIT P2, [UR10+0x16850], R7 ;  /* 0x01685007ff0075a7 */ /* 0x000e64000804014a */
[----:B-1----:R-:W-:Y:S05]  /*4dc0*/  @!P2 BRA `(.L_x_12986) ;  /* 0x000000cc0004a947 */ /* 0x002fea0003800000 */
.L_x_12983:
[----:B------:R-:W-:Y:S01]  /*4dd0*/  UIADD3 UR7, UR38, 0x400, URZ ;  /* 0x0000040026077890 */ /* 0x000fe2000fffe03f */
[----:B------:R-:W-:Y:S01]  /*4de0*/  WARPGROUP.ARRIVE ;  /* 0x00000000000079c5 */ /* 0x000fe20000000000 */
[----:B------:R-:W-:Y:S01]  /*4df0*/  UMOV UR11, 0x40000040 ;  /* 0x40000040000b7882 */ /* 0x000fe20000000000 */
[----:B------:R-:W-:Y:S01]  /*4e00*/  PLOP3.LUT P2, PT, PT, PT, UP0, 0x80, 0x0 ;  /* 0x000000000000781c */ /* 0x000fe20003f4f008 */
[----:B------:R-:W-:Y:S01]  /*4e10*/  USHF.R.U32.HI UR7, URZ, 0x4, UR7 ;  /* 0x000000043f077899 */ /* 0x000fe20008011607 */
[----:B------:R-:W-:Y:S01]  /*4e20*/  PLOP3.LUT P3, PT, PT, PT, UP0, 0x80, 0x0 ;  /* 0x000000000000781c */ /* 0x000fe20003f6f008 */
[----:B-1----:R-:W1:Y:S01]  /*4e30*/  LDC R8, c[0x0][0x288] ;  /* 0x0000a200ff087b82 */ /* 0x002e620000000800 */
[----:B------:R-:W-:Y:S01]  /*4e40*/  IMAD.MOV.U32 R18, RZ, RZ, R0 ;  /* 0x000000ffff127224 */ /* 0x000fe200078e0000 */
[----:B------:R-:W-:Y:S01]  /*4e50*/  ULOP3.LUT UR7, UR7, 0x3fff, URZ, 0xc0, !UPT ;  /* 0x00003fff07077892 */ /* 0x000fe2000f8ec03f */
[----:B------:R-:W-:Y:S02]  /*4e60*/  IMAD.U32 R15, RZ, RZ, UR4 ;  /* 0x00000004ff0f7e24 */ /* 0x000fe4000f8e00ff */
[----:B------:R-:W-:Y:S01]  /*4e70*/  VIADD R11, R17, 0x9 ;  /* 0x00000009110b7836 */ /* 0x000fe20000000000 */
[----:B------:R-:W-:-:S02]  /*4e80*/  ULEA UR7, UR6, UR7, 0xa ;  /* 0x0000000706077291 */ /* 0x000fc4000f8e503f */
[----:B------:R-:W-:-:S05]  /*4e90*/  @!P1 LEA R15, R15, UR38, 0x3 ;  /* 0x000000260f0f9c11 */ /* 0x000fca000f8e18ff */
[----:B------:R-:W-:Y:S01]  /*4ea0*/  UMOV UR10, UR7 ;  /* 0x00000007000a7c82 */ /* 0x000fe20008000000 */
[----:B------:R-:W-:Y:S01]  /*4eb0*/  @!P1 VIADD R15, R15, 0x16840 ;  /* 0x000168400f0f9836 */ /* 0x000fe20000000000 */
[----:B------:R-:W-:Y:S01]  /*4ec0*/  HGMMA.64x64x16.F32 R88, R148, gdesc[UR8].tnspB, R88, gsb0 ;  /* 0x40e0000894587df0 */ /* 0x000fe20008000858 */
[----:B------:R-:W-:Y:S01]  /*4ed0*/  UIADD3 UR10, UR7, 0x80, URZ ;  /* 0x00000080070a7890 */ /* 0x000fe2000fffe03f */
[----:B------:R-:W-:Y:S02]  /*4ee0*/  UMOV UR11, 0x40000040 ;  /* 0x40000040000b7882 */ /* 0x000fe40000000000 */
[----:B------:R-:W-:Y:S01]  /*4ef0*/  @!P1 PRMT R15, RZ, 0x654, R15 ;  /* 0x00000654ff0f9816 */ /* 0x000fe2000000000f */
[----:B------:R-:W-:Y:S02]  /*4f00*/  WARPGROUP.DEPBAR.LE gsb0, 0x0 ;  /* 0x00008000000079c5 */ /* 0x000fe40000010000 */
[----:B------:R-:W-:-:S06]  /*4f10*/  WARPGROUP.ARRIVE ;  /* 0x00000000000079c5 */ /* 0x000fcc0000000000 */
[----:B------:R-:W-:Y:S01]  /*4f20*/  HGMMA.64x64x16.F32 R88, R144, gdesc[UR8].tnspB, R88, gsb0 ;  /* 0x40e0000890587df0 */ /* 0x000fe20008000858 */
[----:B------:R-:W-:Y:S01]  /*4f30*/  UIADD3 UR10, UR7, 0x100, URZ ;  /* 0x00000100070a7890 */ /* 0x000fe2000fffe03f */
[----:B------:R-:W-:Y:S01]  /*4f40*/  UMOV UR11, 0x40000040 ;  /* 0x40000040000b7882 */ /* 0x000fe20000000000 */
        /* <DEDUP_REMOVED lines=24> */
[----:B------:R-:W-:Y:S02]  /*50d0*/  UMOV UR11, 0x40000040 ;  /* 0x40000040000b7882 */ /* 0x000fe40000000000 */
[----:B------:R-:W-:Y:S02]  /*50e0*/  @UP0 ULDC UR7, c[0x0][0x44c] ;  /* 0x0001130000070ab9 */ /* 0x000fe40000000800 */
[----:B0-----:R-:W-:Y:S01]  /*50f0*/  @P2 IMAD.HI.U32 R7, R0, UR7, RZ ;  /* 0x0000000700072c27 */ /* 0x001fe2000f8e00ff */
[----:B------:R-:W-:Y:S01]  /*5100*/  @UP0 ULDC UR7, c[0x0][0x450] ;  /* 0x0001140000070ab9 */ /* 0x000fe20000000800 */
[----:B------:R-:W-:-:S03]  /*5110*/  ISETP.GE.U32.AND P2, PT, R2, 0x180, PT ;  /* 0x000001800200780c */ /* 0x000fc60003f46070 */
[----:B------:R-:W-:Y:S01]  /*5120*/  @P3 SHF.R.U32.HI R18, RZ, UR7, R7 ;  /* 0x00000007ff123c19 */ /* 0x000fe20008011607 */
[----:B------:R-:W-:Y:S01]  /*5130*/  IMAD.SHL.U32 R7, R9, 0x80, RZ ;  /* 0x0000008009077824 */ /* 0x000fe200078e00ff */
[----:B------:R-:W-:Y:S02]  /*5140*/  SEL R14, R11, 0x9, !P2 ;  /* 0x000000090b0e7807 */ /* 0x000fe40005000000 */
[----:B------:R-:W-:Y:S01]  /*5150*/  PLOP3.LUT P2, PT, PT, PT, UP1, 0x40, 0x0 ;  /* 0x000000000000781c */ /* 0x000fe20003f4e818 */
[----:B------:R-:W0:Y:S01]  /*5160*/  SHFL.IDX PT, R22, R18, RZ, 0x1c1f ;  /* 0x001c1fff12167589 */ /* 0x000e2200000e0000 */
[----:B------:R-:W-:-:S05]  /*5170*/  IADD3 R20, -R7, 0x1, RZ ;  /* 0x0000000107147810 */ /* 0x000fca0007ffe1ff */
[----:B------:R-:W-:-:S04]  /*5180*/  IMAD R11, R3, -0x2, R20 ;  /* 0xfffffffe030b7824 */ /* 0x000fc800078e0214 */
[----:B------:R-:W-:Y:S01]  /*5190*/  IMAD R11, R16, UR27, R11 ;  /* 0x0000001b100b7c24 */ /* 0x000fe2000f8e020b */
[----:B------:R-:W-:Y:S02]  /*51a0*/  WARPGROUP.DEPBAR.LE gsb0, 0x0 ;  /* 0x00008000000079c5 */ /* 0x000fe40000010000 */
[----:B------:R-:W-:-:S06]  /*51b0*/  WARPGROUP.ARRIVE ;  /* 0x00000000000079c5 */ /* 0x000fcc0000000000 */
[----:B------:R-:W-:Y:S03]  /*51c0*/  HGMMA.64x64x16.F32 R88, R120, gdesc[UR8].tnspB, R88, gsb0 ;  /* 0x40e0000878587df0 */ /* 0x000fe60008000858 */
[----:B------:R-:W-:Y:S02]  /*51d0*/  WARPGROUP.DEPBAR.LE gsb0, 0x0 ;  /* 0x00008000000079c5 */ /* 0x000fe40000010000 */
[----:B------:R2:W-:Y:S06]  /*51e0*/  BAR.ARV R14, 0x100 ;  /* 0x0004000e0000751d */ /* 0x0005ec0000002000 */
[----:B------:R1:W-:Y:S02]  /*51f0*/  @!P1 SYNCS.ARRIVE.TRANS64.RED.A1T0 RZ, [R15+URZ], RZ ;  /* 0x000000ff0fff99a7 */ /* 0x0003e4000810043f */
[----:B-1----:R-:W-:-:S04]  /*5200*/  IMAD.IADD R15, R11, 0x1, -R8 ;  /* 0x000000010b0f7824 */ /* 0x002fc800078e0a08 */
[C---:B------:R-:W-:Y:S02]  /*5210*/  VIADD R11, R15.reuse, UR28 ;  /* 0x0000001c0f0b7c36 */ /* 0x040fe40008000000 */
[----:B------:R-:W-:Y:S02]  /*5220*/  VIADD R15, R15, UR25 ;  /* 0x000000190f0f7c36 */ /* 0x000fe40008000000 */
[--C-:B0-----:R-:W-:Y:S02]  /*5230*/  IMAD.IADD R19, R11, 0x1, R22.reuse ;  /* 0x000000010b137824 */ /* 0x101fe400078e0216 */
[----:B------:R-:W-:Y:S01]  /*5240*/  IMAD.IADD R21, R15, 0x1, R22 ;  /* 0x000000010f157824 */ /* 0x000fe200078e0216 */
[----:B--2---:R-:W-:Y:S06]  /*5250*/  @P2 BRA `(.L_x_12987) ;  /* 0x00000000005c2947 */ /* 0x004fec0003800000 */
        /* <DEDUP_REMOVED lines=13> */
.L_x_12989:
[----:B------:R-:W-:-:S05]  /*5330*/  IMAD.U32 R20, RZ, RZ, UR29 ;  /* 0x0000001dff147e24 */ /* 0x000fca000f8e00ff */
[----:B------:R-:W-:-:S13]  /*5340*/  ISETP.NE.AND P2, PT, R20, 0x1, PT ;  /* 0x000000011400780c */ /* 0x000fda0003f45270 */
[----:B------:R-:W0:Y:S02]  /*5350*/  @P2 LDC.64 R120, c[0x0][0x9e8] ;  /* 0x00027a00ff782b82 */ /* 0x000e240000000a00 */
[----:B0-----:R-:W-:-:S05]  /*5360*/  @P2 IMAD.HI.U32 R14, R23, R120, RZ ;  /* 0x00000078170e2227 */ /* 0x001fca00078e00ff */
[----:B------:R-:W-:-:S07]  /*5370*/  @P2 SHF.R.U32.HI R23, RZ, R121, R14 ;  /* 0x00000079ff172219 */ /* 0x000fce000001160e */
.L_x_12990:
[----:B------:R-:W-:Y:S05]  /*5380*/  BSYNC B0 ;  /* 0x0000000000007941 */ /* 0x000fea0003800000 */
.L_x_12988:
[----:B------:R-:W-:-:S04]  /*5390*/  IMAD R14, R23, R20, -R7 ;  /* 0x00000014170e7224 */ /* 0x000fc800078e0a07 */
[----:B------:R-:W-:-:S05]  /*53a0*/  IMAD R14, R3, -0x2, R14 ;  /* 0xfffffffe030e7824 */ /* 0x000fca00078e020e */
[----:B------:R-:W-:Y:S02]  /*53b0*/  VIADDMNMX R19, R14, R20, R19, PT ;  /* 0x000000140e137246 */ /* 0x000fe40003800113 */
[----:B------:R-:W-:-:S07]  /*53c0*/  VIMNMX R21, R21, R14, !PT ;  /* 0x0000000e15157248 */ /* 0x000fce0007fe0100 */
.L_x_12987:
        /* <DEDUP_REMOVED lines=14> */
[----:B------:R-:W-:Y:S01]  /*54b0*/  ISETP.LT.OR P6, PT, R19, 0x9, P6 ;  /* 0x000000091300780c */ /* 0x000fe200037c1670 */
        /* <DEDUP_REMOVED lines=8> */
[C---:B------:R-:W-:Y:S02]  /*5540*/  ISETP.GT.AND P3, PT, R21.reuse, 0x19, P2 ;  /* 0x000000191500780c */ /* 0x040fe40001764270 */
        /* <DEDUP_REMOVED lines=91> */
.L_x_12993:
[----:B------:R-:W-:-:S05]  /*5b00*/  IMAD.U32 R140, RZ, RZ, UR29 ;  /* 0x0000001dff8c7e24 */ /* 0x000fca000f8e00ff */
[----:B------:R-:W-:-:S13]  /*5b10*/  ISETP.NE.AND P3, PT, R140, 0x1, PT ;  /* 0x000000018c00780c */ /* 0x000fda0003f65270 */
[----:B------:R-:W0:Y:S02]  /*5b20*/  @P3 LDC.64 R138, c[0x0][0x9e8] ;  /* 0x00027a00ff8a3b82 */ /* 0x000e240000000a00 */
[----:B0-----:R-:W-:-:S05]  /*5b30*/  @P3 IMAD.HI.U32 R138, R19, R138, RZ ;  /* 0x0000008a138a3227 */ /* 0x001fca00078e00ff */
[----:B------:R-:W-:-:S07]  /*5b40*/  @P3 SHF.R.U32.HI R19, RZ, R139, R138 ;  /* 0x0000008bff133219 */ /* 0x000fce000001168a */
.L_x_12994:
[----:B------:R-:W-:Y:S05]  /*5b50*/  BSYNC B0 ;  /* 0x0000000000007941 */ /* 0x000fea0003800000 */
.L_x_12992:
[----:B------:R-:W-:-:S04]  /*5b60*/  IMAD R14, R19, R140, -R7 ;  /* 0x0000008c130e7224 */ /* 0x000fc800078e0a07 */
[----:B------:R-:W-:-:S05]  /*5b70*/  IMAD R14, R3, -0x2, R14 ;  /* 0xfffffffe030e7824 */ /* 0x000fca00078e020e */
[----:B------:R-:W-:Y:S02]  /*5b80*/  VIADDMNMX R11, R14, R140, R11, PT ;  /* 0x0000008c0e0b7246 */ /* 0x000fe4000380010b */
[----:B------:R-:W-:-:S07]  /*5b90*/  VIMNMX R15, R15, R14, !PT ;  /* 0x0000000e0f0f7248 */ /* 0x000fce0007fe0100 */
.L_x_12991:
        /* <DEDUP_REMOVED lines=22> */
[----:B------:R-:W-:Y:S02]  /*5d00*/  ISETP.GT.AND P5, PT, R15, 0x10, P2 ;  /* 0x000000100f00780c */ /* 0x000fe400017a4270 */
[----:B------:R-:W-:Y:S02]  /*5d10*/  FMNMX.FTZ R7, R44, R7, !PT ;  /* 0x000000072c077209 */ /* 0x000fe40007810000 */
[C---:B------:R-:W-:Y:S02]  /*5d20*/  ISETP.LT.OR P3, PT, R11.reuse, 0xa, P3 ;  /* 0x0000000a0b00780c */ /* 0x040fe40001f61670 */
        /* <DEDUP_REMOVED lines=19> */
[----:B------:R-:W-:-:S02]  /*5e60*/  ISETP.LT.OR P3, PT, R11, 0x22, P3 ;  /* 0x000000220b00780c */ /* 0x000fc40001f61670 */
        /* <DEDUP_REMOVED lines=25> */
[-CC-:B------:R-:W-:Y:S01]  /*6000*/  FFMA.FTZ R21, R144, R7.reuse, -R19.reuse ;  /* 0x0000000790157223 */ /* 0x180fe20000010813 */
[----:B------:R-:W-:Y:S01]  /*6010*/  FSEL R144, R39, -INF , !P5 ;  /* 0xff80000027907808 */ /* 0x000fe20006800000 */
[-CC-:B------:R-:W-:Y:S01]  /*6020*/  FFMA.FTZ R150, R146, R7.reuse, -R19.reuse ;  /* 0x0000000792967223 */ /* 0x180fe20000010813 */
[----:B------:R-:W-:Y:S01]  /*6030*/  ISETP.LT.OR P4, PT, R11, 0x21, P4 ;  /* 0x000000210b00780c */ /* 0x000fe20002781670 */
[-CC-:B------:R-:W-:Y:S01]  /*6040*/  FFMA.FTZ R31, R36, R7.reuse, -R19.reuse ;  /* 0x00000007241f7223 */ /* 0x180fe20000010813 */
[C---:B------:R-:W-:Y:S01]  /*6050*/  ISETP.GT.AND P5, PT, R15.reuse, 0x28, P2 ;  /* 0x000000280f00780c */ /* 0x040fe200017a4270 */
[-CC-:B------:R-:W-:Y:S01]  /*6060*/  FFMA.FTZ R23, R152, R7.reuse, -R19.reuse ;  /* 0x0000000798177223 */ /* 0x180fe20000010813 */
[----:B------:R-:W-:Y:S01]  /*6070*/  FSEL R42, R42, -INF , !P4 ;  /* 0xff8000002a2a7808 */ /* 0x000fe20006000000 */
[-CC-:B------:R-:W-:Y:S01]  /*6080*/  FFMA.FTZ R33, R40, R7.reuse, -R19.reuse ;  /* 0x0000000728217223 */ /* 0x180fe20000010813 */
[----:B------:R-:W-:Y:S01]  /*6090*/  ISETP.GT.AND P4, PT, R15, RZ, P2 ;  /* 0x000000ff0f00720c */ /* 0x000fe20001784270 */
[-CC-:B------:R-:W-:Y:S01]  /*60a0*/  FFMA.FTZ R44, R44, R7.reuse, -R19.reuse ;  /* 0x000000072c2c7223 */ /* 0x180fe20000010813 */
[C---:B------:R-:W-:Y:S01]  /*60b0*/  ISETP.LT.OR P5, PT, R11.reuse, 0x29, P5 ;  /* 0x000000290b00780c */ /* 0x040fe20002fa1670 */
[-CC-:B------:R-:W-:Y:S01]  /*60c0*/  FFMA.FTZ R48, R48, R7.reuse, -R19.reuse ;  /* 0x0000000730307223 */ /* 0x180fe20000010813 */
[----:B------:R-:W-:Y:S01]  /*60d0*/  ISETP.LT.OR P4, PT, R11, 0x1, P4 ;  /* 0x000000010b00780c */ /* 0x000fe20002781670 */
[-CC-:B------:R-:W-:Y:S01]  /*60e0*/  FFMA.FTZ R52, R52, R7.reuse, -R19.reuse ;  /* 0x0000000734347223 */ /* 0x180fe20000010813 */
[----:B------:R-:W-:Y:S01]  /*60f0*/  FSEL R146, R43, -INF , !P3 ;  /* 0xff8000002b927808 */ /* 0x000fe20005800000 */
[-CC-:B------:R-:W-:Y:S01]  /*6100*/  FFMA.FTZ R56, R56, R7.reuse, -R19.reuse ;  /* 0x0000000738387223 */ /* 0x180fe20000010813 */
[----:B------:R-:W-:Y:S01]  /*6110*/  FSEL R26, R26, -INF , !P4 ;  /* 0xff8000001a1a7808 */ /* 0x000fe20006000000 */
[-CC-:B------:R-:W-:Y:S01]  /*6120*/  FFMA.FTZ R39, R68, R7.reuse, -R19.reuse ;  /* 0x0000000744277223 */ /* 0x180fe20000010813 */
[C---:B------:R-:W-:Y:S01]  /*6130*/  ISETP.GT.AND P3, PT, R15.reuse, 0x29, P2 ;  /* 0x000000290f00780c */ /* 0x040fe20001764270 */
[-CC-:B------:R-:W-:Y:S01]  /*6140*/  FFMA.FTZ R20, R20, R7.reuse, -R19.reuse ;  /* 0x0000000714147223 */ /* 0x180fe20000010813 */
[----:B------:R-:W-:Y:S01]  /*6150*/  FMNMX.FTZ R25, R26, R10, !PT ;  /* 0x0000000a1a197209 */ /* 0x000fe20007810000 */
[-CC-:B------:R-:W-:Y:S01]  /*6160*/  FFMA.FTZ R18, R18, R7.reuse, -R19.reuse ;  /* 0x0000000712127223 */ /* 0x180fe20000010813 */
[----:B------:R-:W-:Y:S01]  /*6170*/  FSEL R46, R46, -INF , !P5 ;  /* 0xff8000002e2e7808 */ /* 0x000fe20006800000 */
[--C-:B------:R-:W-:Y:S01]  /*6180*/  FFMA.FTZ R22, R22, R7, -R19.reuse ;  /* 0x0000000716167223 */ /* 0x100fe20000010813 */
[----:B------:R-:W-:Y:S01]  /*6190*/  FMNMX.FTZ R27, R138, R25, !PT ;  /* 0x000000198a1b7209 */ /* 0x000fe20007810000 */
[-CC-:B------:R-:W-:Y:S01]  /*61a0*/  FFMA.FTZ R24, R24, R7.reuse, -R19.reuse ;  /* 0x0000000718187223 */ /* 0x180fe20000010813 */
        /* <DEDUP_REMOVED lines=8> */
[----:B------:R-:W-:Y:S01]  /*6230*/  FFMA.FTZ R68, R134, R7, -R19 ;  /* 0x0000000786447223 */ /* 0x000fe20000010813 */
[----:B------:R-:W-:Y:S01]  /*6240*/  ISETP.GT.AND P3, PT, R15, 0x31, P2 ;  /* 0x000000310f00780c */ /* 0x000fe20001764270 */
[----:B------:R-:W-:Y:S01]  /*6250*/  MUFU.EX2 R148, R148 ;  /* 0x0000009400947308 */ /* 0x000fe20000000800 */
[----:B------:R-:W-:-:S02]  /*6260*/  FMNMX.FTZ R27, R34, R27, !PT ;  /* 0x0000001b221b7209 */ /* 0x000fc40007810000 */
[----:B------:R-:W-:Y:S02]  /*6270*/  FSEL R152, R47, -INF , !P4 ;  /* 0xff8000002f987808 */ /* 0x000fe40006000000 */
[----:B0-----:R-:W-:Y:S02]  /*6280*/  FMNMX.FTZ R29, R142, R27, !PT ;  /* 0x0000001b8e1d7209 */ /* 0x001fe40007810000 */
[----:B------:R-:W-:Y:S01]  /*6290*/  ISETP.LT.OR P5, PT, R11, 0x31, P5 ;  /* 0x000000310b00780c */ /* 0x000fe20002fa1670 */
[----:B------:R0:W-:Y:S01]  /*62a0*/  MUFU.EX2 R27, R31 ;  /* 0x0000001f001b7308 */ /* 0x0001e20000000800 */
[----:B------:R-:W-:Y:S02]  /*62b0*/  FMNMX.FTZ R29, R38, R29, !PT ;  /* 0x0000001d261d7209 */ /* 0x000fe40007810000 */
[----:B------:R-:W-:Y:S02]  /*62c0*/  ISETP.GT.AND P4, PT, R15, 0x38, P2 ;  /* 0x000000380f00780c */ /* 0x000fe40001784270 */
[----:B------:R-:W-:-:S02]  /*62d0*/  FMNMX.FTZ R29, R144, R29, !PT ;  /* 0x0000001d901d7209 */ /* 0x000fc40007810000 */
[----:B------:R-:W-:Y:S01]  /*62e0*/  ISETP.LT.OR P3, PT, R11, 0x32, P3 ;  /* 0x000000320b00780c */ /* 0x000fe20001f61670 */
[----:B------:R-:W-:Y:S01]  /*62f0*/  MUFU.EX2 R21, R21 ;  /* 0x0000001500157308 */ /* 0x000fe20000000800 */
[----:B------:R-:W-:Y:S02]  /*6300*/  FMNMX.FTZ R29, R42, R29, !PT ;  /* 0x0000001d2a1d7209 */ /* 0x000fe40007810000 */
[----:B------:R-:W-:Y:S02]  /*6310*/  FSEL R50, R50, -INF , !P5 ;  /* 0xff80000032327808 */ /* 0x000fe40006800000 */
[----:B0-----:R-:W-:Y:S02]  /*6320*/  FMNMX.FTZ R31, R146, R29, !PT ;  /* 0x0000001d921f7209 */ /* 0x001fe40007810000 */
[----:B------:R-:W-:Y:S01]  /*6330*/  ISETP.GT.AND P5, PT, R15, 0x39, P2 ;  /* 0x000000390f00780c */ /* 0x000fe200017a4270 */
[----:B------:R0:W-:Y:S01]  /*6340*/  MUFU.EX2 R29, R33 ;  /* 0x00000021001d7308 */ /* 0x0001e20000000800 */
[----:B------:R-:W-:-:S02]  /*6350*/  FMNMX.FTZ R31, R46, R31, !PT ;  /* 0x0000001f2e1f7209 */ /* 0x000fc40007810000 */
[----:B------:R-:W-:Y:S02]  /*6360*/  FSEL R32, R51, -INF , !P3 ;  /* 0xff80000033207808 */ /* 0x000fe40005800000 */
[----:B------:R-:W-:Y:S02]  /*6370*/  FMNMX.FTZ R31, R152, R31, !PT ;  /* 0x0000001f981f7209 */ /* 0x000fe40007810000 */
[----:B------:R-:W-:Y:S01]  /*6380*/  ISETP.LT.OR P4, PT, R11, 0x39, P4 ;  /* 0x000000390b00780c */ /* 0x000fe20002781670 */
[----:B------:R-:W-:Y:S01]  /*6390*/  MUFU.EX2 R150, R150 ;  /* 0x0000009600967308 */ /* 0x000fe20000000800 */
[----:B------:R-:W-:Y:S02]  /*63a0*/  FMNMX.FTZ R31, R50, R31, !PT ;  /* 0x0000001f321f7209 */ /* 0x000fe40007810000 */
[----:B------:R-:W-:Y:S02]  /*63b0*/  ISETP.GT.AND P3, PT, R15, 0x40, P2 ;  /* 0x000000400f00780c */ /* 0x000fe40001764270 */
[----:B------:R-:W-:-:S02]  /*63c0*/  ISETP.LT.OR P5, PT, R11, 0x3a, P5 ;  /* 0x0000003a0b00780c */ /* 0x000fc40002fa1670 */
[----:B------:R-:W-:Y:S01]  /*63d0*/  FSEL R54, R54, -INF , !P4 ;  /* 0xff80000036367808 */ /* 0x000fe20006000000 */
[----:B------:R-:W-:Y:S01]  /*63e0*/  MUFU.EX2 R23, R23 ;  /* 0x0000001700177308 */ /* 0x000fe20000000800 */
[----:B0-----:R-:W-:Y:S02]  /*63f0*/  FMNMX.FTZ R33, R32, R31, !PT ;  /* 0x0000001f20217209 */ /* 0x001fe40007810000 */
[----:B------:R-:W-:Y:S02]  /*6400*/  ISETP.GT.AND P4, PT, R15, 0x41, P2 ;  /* 0x000000410f00780c */ /* 0x000fe40001784270 */
[----:B------:R-:W-:Y:S02]  /*6410*/  FSEL R36, R55, -INF , !P5 ;  /* 0xff80000037247808 */ /* 0x000fe40006800000 */
[----:B------:R-:W-:Y:S01]  /*6420*/  ISETP.LT.OR P3, PT, R11, 0x41, P3 ;  /* 0x000000410b00780c */ /* 0x000fe20001f61670 */
[----:B------:R-:W-:Y:S01]  /*6430*/  MUFU.EX2 R31, R44 ;  /* 0x0000002c001f7308 */ /* 0x000fe20000000800 */
[----:B------:R-:W-:-:S02]  /*6440*/  FMNMX.FTZ R33, R54, R33, !PT ;  /* 0x0000002136217209 */ /* 0x000fc40007810000 */
[----:B------:R-:W-:Y:S02]  /*6450*/  ISETP.GT.AND P5, PT, R15, 0x48, P2 ;  /* 0x000000480f00780c */ /* 0x000fe400017a4270 */
[----:B------:R-:W-:Y:S02]  /*6460*/  ISETP.LT.OR P4, PT, R11, 0x42, P4 ;  /* 0x000000420b00780c */ /* 0x000fe40002781670 */
[----:B------:R-:W-:Y:S01]  /*6470*/  FSEL R58, R58, -INF , !P3 ;  /* 0xff8000003a3a7808 */ /* 0x000fe20005800000 */
[----:B------:R-:W-:Y:S01]  /*6480*/  MUFU.EX2 R20, R20 ;  /* 0x0000001400147308 */ /* 0x000fe20000000800 */
[----:B------:R-:W-:Y:S02]  /*6490*/  FMNMX.FTZ R33, R36, R33, !PT ;  /* 0x0000002124217209 */ /* 0x000fe40007810000 */
[----:B------:R-:W-:Y:S02]  /*64a0*/  ISETP.GT.AND P3, PT, R15, 0x49, P2 ;  /* 0x000000490f00780c */ /* 0x000fe40001764270 */
[----:B------:R-:W-:-:S02]  /*64b0*/  FSEL R40, R59, -INF , !P4 ;  /* 0xff8000003b287808 */ /* 0x000fc40006000000 */
[----:B------:R-:W-:Y:S01]  /*64c0*/  ISETP.LT.OR P5, PT, R11, 0x49, P5 ;  /* 0x000000490b00780c */ /* 0x000fe20002fa1670 */
[----:B------:R-:W-:Y:S01]  /*64d0*/  MUFU.EX2 R18, R18 ;  /* 0x0000001200127308 */ /* 0x000fe20000000800 */
[----:B------:R-:W-:Y:S02]  /*64e0*/  FMNMX.FTZ R33, R58, R33, !PT ;  /* 0x000000213a217209 */ /* 0x000fe40007810000 */
[----:B------:R-:W-:Y:S02]  /*64f0*/  ISETP.GT.AND P4, PT, R15, 0x50, P2 ;  /* 0x000000500f00780c */ /* 0x000fe40001784270 */
[----:B------:R-:W-:Y:S02]  /*6500*/  ISETP.LT.OR P3, PT, R11, 0x4a, P3 ;  /* 0x0000004a0b00780c */ /* 0x000fe40001f61670 */
[----:B------:R-:W-:Y:S01]  /*6510*/  FSEL R62, R62, -INF , !P5 ;  /* 0xff8000003e3e7808 */ /* 0x000fe20006800000 */
[----:B------:R-:W-:Y:S01]  /*6520*/  MUFU.EX2 R22, R22 ;  /* 0x0000001600167308 */ /* 0x000fe20000000800 */
[----:B------:R-:W-:-:S02]  /*6530*/  FMNMX.FTZ R35, R40, R33, !PT ;  /* 0x0000002128237209 */ /* 0x000fc40007810000 */
[----:B------:R-:W-:Y:S02]  /*6540*/  ISETP.GT.AND P5, PT, R15, 0x51, P2 ;  /* 0x000000510f00780c */ /* 0x000fe400017a4270 */
[----:B------:R-:W-:Y:S02]  /*6550*/  FSEL R154, R63, -INF , !P3 ;  /* 0xff8000003f9a7808 */ /* 0x000fe40005800000 */
[----:B------:R-:W-:Y:S01]  /*6560*/  ISETP.LT.OR P4, PT, R11, 0x51, P4 ;  /* 0x000000510b00780c */ /* 0x000fe20002781670 */
[----:B------:R0:W-:Y:S01]  /*6570*/  MUFU.EX2 R33, R48 ;  /* 0x0000003000217308 */ /* 0x0001e20000000800 */
[----:B------:R-:W-:Y:S02]  /*6580*/  FMNMX.FTZ R35, R62, R35, !PT ;  /* 0x000000233e237209 */ /* 0x000fe40007810000 */
[----:B------:R-:W-:Y:S02]  /*6590*/  ISETP.GT.AND P3, PT, R15, 0x58, P2 ;  /* 0x000000580f00780c */ /* 0x000fe40001764270 */
[----:B------:R-:W-:-:S02]  /*65a0*/  ISETP.LT.OR P5, PT, R11, 0x52, P5 ;  /* 0x000000520b00780c */ /* 0x000fc40002fa1670 */
[----:B------:R-:W-:Y:S01]  /*65b0*/  FSEL R66, R66, -INF , !P4 ;  /* 0xff80000042427808 */ /* 0x000fe20006000000 */
[----:B------:R-:W-:Y:S01]  /*65c0*/  MUFU.EX2 R24, R24 ;  /* 0x0000001800187308 */ /* 0x000fe20000000800 */
[----:B------:R-:W-:Y:S01]  /*65d0*/  FMNMX.FTZ R35, R154, R35, !PT ;  /* 0x000000239a237209 */ /* 0x000fe20007810000 */
[----:B0-----:R-:W-:Y:S01]  /*65e0*/  FFMA.FTZ R48, R120, R7, -R19 ;  /* 0x0000000778307223 */ /* 0x001fe20000010813 */
        /* <DEDUP_REMOVED lines=13> */
[----:B------:R0:W-:Y:S01]  /*66c0*/  MUFU.EX2 R35, R52 ;  /* 0x0000003400237308 */ /* 0x0001e20000000800 */
[----:B------:R-:W-:Y:S02]  /*66d0*/  FMNMX.FTZ R44, R70, R37, !PT ;  /* 0x00000025462c7209 */ /* 0x000fe40007810000 */
[----:B------:R-:W-:Y:S02]  /*66e0*/  ISETP.GT.AND P4, PT, R15, 0x68, P2 ;  /* 0x000000680f00780c */ /* 0x000fe40001784270 */
[----:B------:R-:W-:Y:S02]  /*66f0*/  ISETP.LT.OR P3, PT, R11, 0x62, P3 ;  /* 0x000000620b00780c */ /* 0x000fe40001f61670 */
[----:B------:R-:W-:Y:S01]  /*6700*/  FSEL R74, R74, -INF , !P5 ;  /* 0xff8000004a4a7808 */ /* 0x000fe20006800000 */
[----:B------:R-:W-:Y:S01]  /*6710*/  MUFU.EX2 R39, R39 ;  /* 0x0000002700277308 */ /* 0x000fe20000000800 */
[----:B------:R-:W-:Y:S01]  /*6720*/  FMNMX.FTZ R37, R71, R44, !PT ;  /* 0x0000002c47257209 */ /* 0x000fe20007810000 */
[-CC-:B0-----:R-:W-:Y:S01]  /*6730*/  FFMA.FTZ R52, R122, R7.reuse, -R19.reuse ;  /* 0x000000077a347223 */ /* 0x181fe20000010813 */
[----:B------:R-:W-:Y:S01]  /*6740*/  ISETP.GT.AND P5, PT, R15, 0x69, P2 ;  /* 0x000000690f00780c */ /* 0x000fe200017a4270 */
[----:B------:R-:W-:Y:S01]  /*6750*/  FFMA.FTZ R122, R84, R7, -R19 ;  /* 0x00000007547a7223 */ /* 0x000fe20000010813 */
        /* <DEDUP_REMOVED lines=12> */
[----:B------:R-:W-:Y:S01]  /*6820*/  MUFU.EX2 R45, R45 ;  /* 0x0000002d002d7308 */ /* 0x000fe20000000800 */
[----:B------:R-:W-:Y:S02]  /*6830*/  FMNMX.FTZ R37, R78, R37, !PT ;  /* 0x000000254e257209 */ /* 0x000fe40007810000 */
[----:B------:R-:W-:Y:S02]  /*6840*/  ISETP.GT.AND P5, PT, R15, 0x78, P2 ;  /* 0x000000780f00780c */ /* 0x000fe400017a4270 */
[----:B------:R-:W-:-:S02]  /*6850*/  ISETP.LT.OR P4, PT, R11, 0x72, P4 ;  /* 0x000000720b00780c */ /* 0x000fc40002781670 */
[----:B------:R-:W-:Y:S01]  /*6860*/  FSEL R82, R82, -INF , !P3 ;  /* 0xff80000052527808 */ /* 0x000fe20005800000 */
[----:B------:R-:W-:Y:S01]  /*6870*/  MUFU.EX2 R68, R68 ;  /* 0x0000004400447308 */ /* 0x000fe20000000800 */
[----:B------:R-:W-:Y:S02]  /*6880*/  FMNMX.FTZ R37, R120, R37, !PT ;  /* 0x0000002578257209 */ /* 0x000fe40007810000 */
[----:B------:R-:W-:Y:S02]  /*6890*/  ISETP.GT.AND P2, PT, R15, 0x79, P2 ;  /* 0x000000790f00780c */ /* 0x000fe40001744270 */
[----:B------:R-:W-:Y:S02]  /*68a0*/  ISETP.LT.OR P5, PT, R11, 0x79, P5 ;  /* 0x000000790b00780c */ /* 0x000fe40002fa1670 */
[----:B------:R-:W-:Y:S01]  /*68b0*/  FSEL R83, R83, -INF , !P4 ;  /* 0xff80000053537808 */ /* 0x000fe20006000000 */
[----:B------:R0:W1:Y:S01]  /*68c0*/  MUFU.EX2 R15, R56 ;  /* 0x00000038000f7308 */ /* 0x0000620000000800 */
[----:B------:R-:W-:-:S02]  /*68d0*/  FMNMX.FTZ R44, R82, R37, !PT ;  /* 0x00000025522c7209 */ /* 0x000fc40007810000 */
[----:B------:R-:W-:Y:S01]  /*68e0*/  ISETP.LT.OR P2, PT, R11, 0x7a, P2 ;  /* 0x0000007a0b00780c */ /* 0x000fe20001741670 */
[-CC-:B------:R-:W-:Y:S01]  /*68f0*/  FFMA.FTZ R11, R60, R7.reuse, -R19.reuse ;  /* 0x000000073c0b7223 */ /* 0x180fe20000010813 */
[----:B------:R-:W-:Y:S01]  /*6900*/  FSEL R86, R86, -INF , !P5 ;  /* 0xff80000056567808 */ /* 0x000fe20006800000 */
[-CC-:B------:R-:W-:Y:S01]  /*6910*/  FFMA.FTZ R60, R126, R7.reuse, -R19.reuse ;  /* 0x000000077e3c7223 */ /* 0x180fe20000010813 */
[----:B------:R-:W-:Y:S01]  /*6920*/  FMNMX.FTZ R37, R83, R44, !PT ;  /* 0x0000002c53257209 */ /* 0x000fe20007810000 */
[-CC-:B------:R-:W-:Y:S01]  /*6930*/  FFMA.FTZ R126, R76, R7.reuse, -R19.reuse ;  /* 0x000000074c7e7223 */ /* 0x180fe20000010813 */
[----:B------:R-:W-:Y:S01]  /*6940*/  FSEL R87, R87, -INF , !P2 ;  /* 0xff80000057577808 */ /* 0x000fe20005000000 */
[--C-:B0-----:R-:W-:Y:S01]  /*6950*/  FFMA.FTZ R56, R124, R7, -R19.reuse ;  /* 0x000000077c387223 */ /* 0x101fe20000010813 */
[----:B------:R-:W-:Y:S01]  /*6960*/  FMNMX.FTZ R44, R86, R37, !PT ;  /* 0x00000025562c7209 */ /* 0x000fe20007810000 */
[-CC-:B------:R-:W-:Y:S01]  /*6970*/  FFMA.FTZ R37, R64, R7.reuse, -R19.reuse ;  /* 0x0000000740257223 */ /* 0x180fe20000010813 */
[-CC-:B------:R-:W-:Y:S01]  /*6980*/  FFMA.FTZ R64, R128, R7.reuse, -R19.reuse ;  /* 0x0000000780407223 */ /* 0x180fe20000010813 */
[----:B------:R-:W-:Y:S01]  /*6990*/  FFMA.FTZ R124, R72, R7, -R19 ;  /* 0x00000007487c7223 */ /* 0x000fe20000010813 */
[----:B------:R-:W-:Y:S01]  /*69a0*/  FMNMX.FTZ R44, R87, R44, !PT ;  /* 0x0000002c572c7209 */ /* 0x000fe20007810000 */
[----:B------:R-:W-:Y:S01]  /*69b0*/  MUFU.EX2 R11, R11 ;  /* 0x0000000b000b7308 */ /* 0x000fe20000000800 */
[----:B-1----:R-:W-:-:S03]  /*69c0*/  F2FP.F16.F32.PACK_AB R132, R52, R15 ;  /* 0x0000000f3484723e */ /* 0x002fc600000000ff */
[----:B------:R-:W0:Y:S04]  /*69d0*/  SHFL.BFLY PT, R41, R44, 0x2, 0x1f ;  /* 0x0c401f002c297f89 */ /* 0x000e2800000e0000 */
[----:B------:R-:W1:Y:S08]  /*69e0*/  MUFU.EX2 R56, R56 ;  /* 0x0000003800387308 */ /* 0x000e700000000800 */
[----:B------:R-:W-:Y:S08]  /*69f0*/  MUFU.EX2 R37, R37 ;  /* 0x0000002500257308 */ /* 0x000ff00000000800 */
[----:B------:R-:W2:Y:S01]  /*6a00*/  MUFU.EX2 R60, R60 ;  /* 0x0000003c003c7308 */ /* 0x000ea20000000800 */
[----:B-1----:R-:W-:-:S02]  /*6a10*/  F2FP.F16.F32.PACK_AB R134, R56, R11 ;  /* 0x0000000b3886723e */ /* 0x002fc400000000ff */
[----:B0-----:R-:W-:Y:S01]  /*6a20*/  FMNMX.FTZ R47, R44, R41, !PT ;  /* 0x000000292c2f7209 */ /* 0x001fe20007810000 */
[----:B------:R-:W-:-:S04]  /*6a30*/  FFMA.FTZ R41, R130, R7, -R19 ;  /* 0x0000000782297223 */ /* 0x000fc80000010813 */
[----:B------:R-:W0:Y:S01]  /*6a40*/  MUFU.EX2 R64, R64 ;  /* 0x0000004000407308 */ /* 0x000e220000000800 */
[----:B------:R-:W1:Y:S07]  /*6a50*/  SHFL.BFLY PT, R44, R47, 0x1, 0x1f ;  /* 0x0c201f002f2c7f89 */ /* 0x000e6e00000e0000 */
[----:B------:R-:W-:Y:S01]  /*6a60*/  MUFU.EX2 R124, R124 ;  /* 0x0000007c007c7308 */ /* 0x000fe20000000800 */
[----:B--2---:R-:W-:-:S07]  /*6a70*/  F2FP.F16.F32.PACK_AB R128, R60, R37 ;  /* 0x000000253c80723e */ /* 0x004fce00000000ff */
[----:B------:R-:W-:Y:S01]  /*6a80*/  MUFU.EX2 R41, R41 ;  /* 0x0000002900297308 */ /* 0x000fe20000000800 */
[----:B0-----:R-:W-:-:S07]  /*6a90*/  F2FP.F16.F32.PACK_AB R130, R64, R39 ;  /* 0x000000274082723e */ /* 0x001fce00000000ff */
[----:B------:R-:W-:Y:S01]  /*6aa0*/  MUFU.EX2 R126, R126 ;  /* 0x0000007e007e7308 */ /* 0x000fe20000000800 */
[----:B-1----:R-:W-:Y:S01]  /*6ab0*/  FMNMX.FTZ R44, R47, R44, !PT ;  /* 0x0000002c2f2c7209 */ /* 0x002fe20007810000 */
[-C--:B------:R-:W-:Y:S01]  /*6ac0*/  FFMA.FTZ R47, R136, R7.reuse, -R19 ;  /* 0x00000007882f7223 */ /* 0x080fe20000010813 */
[----:B------:R-:W-:Y:S01]  /*6ad0*/  FMUL.FTZ R19, R6, R7 ;  /* 0x0000000706137220 */ /* 0x000fe20000410000 */
[----:B------:R-:W-:Y:S02]  /*6ae0*/  F2FP.F16.F32.PACK_AB R136, R28, R33 ;  /* 0x000000211c88723e */ /* 0x000fe400000000ff */
[C---:B------:R-:W-:Y:S01]  /*6af0*/  FMUL.FTZ R51, R44.reuse, R7 ;  /* 0x000000072c337220 */ /* 0x040fe20000410000 */
[----:B------:R-:W-:Y:S01]  /*6b00*/  FSETP.NEU.FTZ.AND P2, PT, R44, -INF , PT ;  /* 0xff8000002c00780b */ /* 0x000fe20003f5d000 */
[----:B------:R-:W-:Y:S03]  /*6b10*/  MUFU.EX2 R122, R122 ;  /* 0x0000007a007a7308 */ /* 0x000fe60000000800 */
        /* <DEDUP_REMOVED lines=18> */
[----:B0-----:R-:W-:Y:S01]  /*6c40*/  FFMA.FTZ R46, R19, R5, R148 ;  /* 0x00000005132e7223 */ /* 0x001fe20000010094 */
[----:B------:R-:W-:Y:S01]  /*6c50*/  MUFU.EX2 R149, R149 ;  /* 0x0000009500957308 */ /* 0x000fe20000000800 */
[-CC-:B------:R-:W-:Y:S01]  /*6c60*/  FFMA.FTZ R133, R58, R7.reuse, -R51.reuse ;  /* 0x000000073a857223 */ /* 0x180fe20000010833 */
[C---:B------:R-:W-:Y:S01]  /*6c70*/  F2FP.F16.F32.PACK_AB R148, R21.reuse, R148 ;  /* 0x000000941594723e */ /* 0x040fe200000000ff */
[----:B------:R-:W-:Y:S01]  /*6c80*/  FADD.FTZ R5, R21, R46 ;  /* 0x0000002e15057221 */ /* 0x000fe20000010000 */
[-CC-:B------:R-:W-:Y:S01]  /*6c90*/  FFMA.FTZ R40, R40, R7.reuse, -R51.reuse ;  /* 0x0000000728287223 */ /* 0x180fe20000010833 */
[----:B------:R-:W-:Y:S01]  /*6ca0*/  FFMA.FTZ R135, R62, R7, -R51 ;  /* 0x000000073e877223 */ /* 0x000fe20000010833 */
[----:B------:R-:W-:Y:S01]  /*6cb0*/  F2FP.F16.F32.PACK_AB R146, R18, R27 ;  /* 0x0000001b1292723e */ /* 0x000fe200000000ff */
[----:B------:R-:W-:Y:S01]  /*6cc0*/  FADD.FTZ R46, R150, R5 ;  /* 0x00000005962e7221 */ /* 0x000fe20000010000 */
[----:B------:R-:W-:Y:S01]  /*6cd0*/  FSEL R5, R44, RZ, P2 ;  /* 0x000000ff2c057208 */ /* 0x000fe20001000000 */
[----:B------:R-:W-:Y:S01]  /*6ce0*/  MUFU.EX2 R151, R151 ;  /* 0x0000009700977308 */ /* 0x000fe20000000800 */
[----:B------:R-:W-:Y:S01]  /*6cf0*/  F2FP.F16.F32.PACK_AB R140, R22, R29 ;  /* 0x0000001d168c723e */ /* 0x000fe200000000ff */
[----:B------:R-:W-:Y:S01]  /*6d00*/  FADD.FTZ R50, R23, R46 ;  /* 0x0000002e17327221 */ /* 0x000fe20000010000 */
[-CC-:B------:R-:W-:Y:S01]  /*6d10*/  FFMA.FTZ R46, R36, R7.reuse, -R51.reuse ;  /* 0x00000007242e7223 */ /* 0x180fe20000010833 */
[----:B------:R-:W-:Y:S01]  /*6d20*/  FADD.FTZ R36, -R5, R10 ;  /* 0x0000000a05247221 */ /* 0x000fe20000010100 */
[-CC-:B------:R-:W-:Y:S01]  /*6d30*/  FFMA.FTZ R129, R66, R7.reuse, -R51.reuse ;  /* 0x0000000742817223 */ /* 0x180fe20000010833 */
[----:B------:R-:W-:Y:S01]  /*6d40*/  FADD.FTZ R49, R25, R50 ;  /* 0x0000003219317221 */ /* 0x000fe20000010000 */
[-C--:B------:R-:W-:Y:S01]  /*6d50*/  FFMA.FTZ R131, R70, R7.reuse, -R51 ;  /* 0x0000000746837223 */ /* 0x080fe20000010833 */
[-C--:B------:R-:W-:Y:S01]  /*6d60*/  FMUL.FTZ R36, R36, R7.reuse ;  /* 0x0000000724247220 */ /* 0x080fe20000410000 */
[----:B------:R0:W-:Y:S01]  /*6d70*/  MUFU.EX2 R10, R46 ;  /* 0x0000002e000a7308 */ /* 0x0001e20000000800 */
[----:B------:R-:W-:Y:S01]  /*6d80*/  FADD.FTZ R50, R20, R49 ;  /* 0x0000003114327221 */ /* 0x000fe20000010000 */
[-CC-:B------:R-:W-:Y:S01]  /*6d90*/  FFMA.FTZ R71, R71, R7.reuse, -R51.reuse ;  /* 0x0000000747477223 */ /* 0x180fe20000010833 */
[--C-:B------:R-:W-:Y:S01]  /*6da0*/  FFMA.FTZ R125, R74, R7, -R51.reuse ;  /* 0x000000074a7d7223 */ /* 0x100fe20000010833 */
[----:B------:R-:W-:Y:S01]  /*6db0*/  F2FP.F16.F32.PACK_AB R144, R20, R25 ;  /* 0x000000191490723e */ /* 0x000fe200000000ff */
[----:B------:R-:W-:Y:S01]  /*6dc0*/  FADD.FTZ R5, R27, R50 ;  /* 0x000000321b057221 */ /* 0x000fe20000010000 */
[-CC-:B------:R-:W-:Y:S01]  /*6dd0*/  FFMA.FTZ R75, R75, R7.reuse, -R51.reuse ;  /* 0x000000074b4b7223 */ /* 0x180fe20000010833 */
[-C--:B------:R-:W-:Y:S01]  /*6de0*/  FFMA.FTZ R78, R78, R7.reuse, -R51 ;  /* 0x000000074e4e7223 */ /* 0x080fe20000010833 */
[----:B------:R-:W1:Y:S01]  /*6df0*/  MUFU.EX2 R49, R36 ;  /* 0x0000002400317308 */ /* 0x000e620000000800 */
[----:B------:R-:W-:Y:S01]  /*6e00*/  FADD.FTZ R50, R18, R5 ;  /* 0x0000000512327221 */ /* 0x000fe20000010000 */
[-CC-:B------:R-:W-:Y:S01]  /*6e10*/  FFMA.FTZ R82, R82, R7.reuse, -R51.reuse ;  /* 0x0000000752527223 */ /* 0x180fe20000010833 */
[-CC-:B------:R-:W-:Y:S01]  /*6e20*/  FFMA.FTZ R83, R83, R7.reuse, -R51.reuse ;  /* 0x0000000753537223 */ /* 0x180fe20000010833 */
[----:B------:R-:W-:Y:S01]  /*6e30*/  FFMA.FTZ R86, R86, R7, -R51 ;  /* 0x0000000756567223 */ /* 0x000fe20000010833 */
[----:B------:R-:W-:Y:S01]  /*6e40*/  FADD.FTZ R5, R29, R50 ;  /* 0x000000321d057221 */ /* 0x000fe20000010000 */
[----:B------:R-:W-:Y:S01]  /*6e50*/  @!P1 LEA R50, R53, UR38, 0x3 ;  /* 0x0000002635329c11 */ /* 0x000fe2000f8e18ff */
[----:B------:R-:W-:Y:S01]  /*6e60*/  FMUL.FTZ R88, R88, R19 ;  /* 0x0000001358587220 */ /* 0x000fe20000410000 */
[----:B------:R-:W2:Y:S01]  /*6e70*/  MUFU.EX2 R26, R26 ;  /* 0x0000001a001a7308 */ /* 0x000ea20000000800 */
[----:B0-----:R-:W-:Y:S01]  /*6e80*/  FADD.FTZ R46, R22, R5 ;  /* 0x00000005162e7221 */ /* 0x001fe20000010000 */
[----:B------:R-:W-:Y:S01]  /*6e90*/  ISETP.GT.AND P2, PT, R9, UR26, PT ;  /* 0x0000001a09007c0c */ /* 0x000fe2000bf44270 */
[----:B------:R-:W-:Y:S01]  /*6ea0*/  @!P1 VIADD R50, R50, 0x16860 ;  /* 0x0001686032329836 */ /* 0x000fe20000000000 */
[----:B------:R-:W-:Y:S01]  /*6eb0*/  F2FP.F16.F32.PACK_AB R150, R23, R150 ;  /* 0x000000961796723e */ /* 0x000fe200000000ff */
[----:B------:R-:W-:Y:S01]  /*6ec0*/  FADD.FTZ R5, R31, R46 ;  /* 0x0000002e1f057221 */ /* 0x000fe20000010000 */
[C---:B------:R-:W-:Y:S01]  /*6ed0*/  F2FP.F16.F32.PACK_AB R142, R24.reuse, R31 ;  /* 0x0000001f188e723e */ /* 0x040fe200000000ff */
[----:B------:R-:W-:Y:S01]  /*6ee0*/  FMUL.FTZ R89, R89, R19 ;  /* 0x0000001359597220 */ /* 0x000fe20000410000 */
[----:B------:R-:W-:Y:S01]  /*6ef0*/  @!P1 PRMT R46, RZ, 0x654, R50 ;  /* 0x00000654ff2e9816 */ /* 0x000fe20000000032 */
[----:B------:R-:W0:Y:S01]  /*6f00*/  MUFU.EX2 R145, R145 ;  /* 0x0000009100917308 */ /* 0x000e220000000800 */
[----:B------:R-:W-:Y:S01]  /*6f10*/  FADD.FTZ R50, R24, R5 ;  /* 0x0000000518327221 */ /* 0x000fe20000010000 */
[----:B------:R-:W-:Y:S01]  /*6f20*/  F2FP.F16.F32.PACK_AB R138, R48, R35 ;  /* 0x00000023308a723e */ /* 0x000fe200000000ff */
[----:B------:R1:W-:Y:S01]  /*6f30*/  @!P1 SYNCS.ARRIVE.TRANS64.RED.A1T0 RZ, [R46+URZ], RZ ;  /* 0x000000ff2eff99a7 */ /* 0x0003e2000810043f */
[-C--:B------:R-:W-:Y:S01]  /*6f40*/  FMUL.FTZ R92, R92, R19.reuse ;  /* 0x000000135c5c7220 */ /* 0x080fe20000410000 */
[----:B------:R-:W-:Y:S01]  /*6f50*/  FADD.FTZ R5, R33, R50 ;  /* 0x0000003221057221 */ /* 0x000fe20000010000 */
[-C--:B------:R-:W-:Y:S01]  /*6f60*/  FMUL.FTZ R93, R93, R19.reuse ;  /* 0x000000135d5d7220 */ /* 0x080fe20000410000 */
[-C--:B------:R-:W-:Y:S01]  /*6f70*/  FMUL.FTZ R96, R96, R19.reuse ;  /* 0x0000001360607220 */ /* 0x080fe20000410000 */
[----:B------:R-:W3:Y:S01]  /*6f80*/  MUFU.EX2 R30, R30 ;  /* 0x0000001e001e7308 */ /* 0x000ee20000000800 */
[----:B------:R-:W-:Y:S01]  /*6f90*/  FADD.FTZ R50, R28, R5 ;  /* 0x000000051c327221 */ /* 0x000fe20000010000 */
[----:B------:R-:W-:Y:S01]  /*6fa0*/  FMUL.FTZ R97, R97, R19 ;  /* 0x0000001361617220 */ /* 0x000fe20000410000 */
[----:B-1----:R-:W-:Y:S01]  /*6fb0*/  FFMA.FTZ R46, R49, R4, R6 ;  /* 0x00000004312e7223 */ /* 0x002fe20000010006 */
[----:B------:R-:W-:Y:S01]  /*6fc0*/  FFMA.FTZ R4, R154, R7, -R51 ;  /* 0x000000079a047223 */ /* 0x000fe20000010833 */
[----:B------:R-:W-:Y:S01]  /*6fd0*/  FADD.FTZ R53, R35, R50 ;  /* 0x0000003223357221 */ /* 0x000fe20000010000 */
[-C--:B------:R-:W-:Y:S01]  /*6fe0*/  FMUL.FTZ R100, R100, R19.reuse ;  /* 0x0000001364647220 */ /* 0x080fe20000410000 */
[C---:B------:R-:W-:Y:S01]  /*6ff0*/  FADD.FTZ R46, R149.reuse, R46 ;  /* 0x0000002e952e7221 */ /* 0x040fe20000010000 */
[----:B------:R-:W1:Y:S01]  /*7000*/  MUFU.EX2 R147, R147 ;  /* 0x0000009300937308 */ /* 0x000e620000000800 */
[----:B------:R-:W-:Y:S01]  /*7010*/  FADD.FTZ R50, R48, R53 ;  /* 0x0000003530327221 */ /* 0x000fe20000010000 */
[----:B------:R-:W-:Y:S01]  /*7020*/  F2FP.F16.F32.PACK_AB R149, R149, R6 ;  /* 0x000000069595723e */ /* 0x000fe200000000ff */
[----:B------:R-:W-:Y:S01]  /*7030*/  FADD.FTZ R5, R151, R46 ;  /* 0x0000002e97057221 */ /* 0x000fe20000010000 */
[-C--:B------:R-:W-:Y:S01]  /*7040*/  FMUL.FTZ R101, R101, R19.reuse ;  /* 0x0000001365657220 */ /* 0x080fe20000410000 */
[----:B------:R-:W-:Y:S01]  /*7050*/  FADD.FTZ R53, R15, R50 ;  /* 0x000000320f357221 */ /* 0x000fe20000010000 */
[-C--:B------:R-:W-:Y:S01]  /*7060*/  FMUL.FTZ R104, R104, R19.reuse ;  /* 0x0000001368687220 */ /* 0x080fe20000410000 */
[----:B--2---:R-:W-:Y:S01]  /*7070*/  FADD.FTZ R46, R26, R5 ;  /* 0x000000051a2e7221 */ /* 0x004fe20000010000 */
[----:B------:R-:W2:Y:S01]  /*7080*/  MUFU.EX2 R34, R34 ;  /* 0x0000002200227308 */ /* 0x000ea20000000800 */
[----:B------:R-:W-:Y:S01]  /*7090*/  FADD.FTZ R54, R52, R53 ;  /* 0x0000003534367221 */ /* 0x000fe20000010000 */
[----:B------:R-:W-:Y:S01]  /*70a0*/  FMUL.FTZ R105, R105, R19 ;  /* 0x0000001369697220 */ /* 0x000fe20000410000 */
[----:B0-----:R-:W-:Y:S01]  /*70b0*/  FADD.FTZ R5, R145, R46 ;  /* 0x0000002e91057221 */ /* 0x001fe20000010000 */
[----:B------:R-:W-:Y:S01]  /*70c0*/  FFMA.FTZ R46, R120, R7, -R51 ;  /* 0x00000007782e7223 */ /* 0x000fe20000010833 */
[----:B------:R-:W-:Y:S01]  /*70d0*/  FADD.FTZ R53, R11, R54 ;  /* 0x000000360b357221 */ /* 0x000fe20000010000 */
[----:B------:R-:W-:Y:S01]  /*70e0*/  F2FP.F16.F32.PACK_AB R120, R68, R45 ;  /* 0x0000002d4478723e */ /* 0x000fe200000000ff */
[----:B---3--:R-:W-:Y:S01]  /*70f0*/  FADD.FTZ R50, R30, R5 ;  /* 0x000000051e327221 */ /* 0x008fe20000010000 */
[----:B------:R-:W0:Y:S01]  /*7100*/  MUFU.EX2 R141, R141 ;  /* 0x0000008d008d7308 */ /* 0x000e220000000800 */
[----:B------:R-:W-:Y:S01]  /*7110*/  FADD.FTZ R54, R56, R53 ;  /* 0x0000003538367221 */ /* 0x000fe20000010000 */
[-C--:B------:R-:W-:Y:S01]  /*7120*/  FMUL.FTZ R108, R108, R19.reuse ;  /* 0x000000136c6c7220 */ /* 0x080fe20000410000 */
[----:B-1----:R-:W-:Y:S01]  /*7130*/  FADD.FTZ R5, R147, R50 ;  /* 0x0000003293057221 */ /* 0x002fe20000010000 */
[-C--:B------:R-:W-:Y:S01]  /*7140*/  FMUL.FTZ R109, R109, R19.reuse ;  /* 0x000000136d6d7220 */ /* 0x080fe20000410000 */
[----:B------:R-:W-:Y:S01]  /*7150*/  FADD.FTZ R53, R37, R54 ;  /* 0x0000003625357221 */ /* 0x000fe20000010000 */
[-C--:B------:R-:W-:Y:S01]  /*7160*/  FMUL.FTZ R112, R112, R19.reuse ;  /* 0x0000001370707220 */ /* 0x080fe20000410000 */
[-C--:B------:R-:W-:Y:S01]  /*7170*/  FMUL.FTZ R113, R113, R19.reuse ;  /* 0x0000001371717220 */ /* 0x080fe20000410000 */
[----:B------:R-:W1:Y:S01]  /*7180*/  MUFU.EX2 R38, R38 ;  /* 0x0000002600267308 */ /* 0x000e620000000800 */
[----:B--2---:R-:W-:Y:S01]  /*7190*/  FADD.FTZ R50, R34, R5 ;  /* 0x0000000522327221 */ /* 0x004fe20000010000 */
[----:B------:R-:W-:Y:S01]  /*71a0*/  FADD.FTZ R54, R60, R53 ;  /* 0x000000353c367221 */ /* 0x000fe20000010000 */
[-C--:B------:R-:W-:Y:S01]  /*71b0*/  FMUL.FTZ R116, R116, R19.reuse ;  /* 0x0000001374747220 */ /* 0x080fe20000410000 */
[----:B------:R-:W-:Y:S01]  /*71c0*/  FMUL.FTZ R117, R117, R19 ;  /* 0x0000001375757220 */ /* 0x000fe20000410000 */
[----:B------:R-:W-:Y:S01]  /*71d0*/  F2FP.F16.F32.PACK_AB R151, R26, R151 ;  /* 0x000000971a97723e */ /* 0x000fe200000000ff */
[----:B------:R-:W-:Y:S01]  /*71e0*/  FADD.FTZ R21, R39, R54 ;  /* 0x0000003627157221 */ /* 0x000fe20000010000 */
[----:B------:R-:W-:Y:S01]  /*71f0*/  F2FP.F16.F32.PACK_AB R145, R30, R145 ;  /* 0x000000911e91723e */ /* 0x000fe200000000ff */
[----:B------:R-:W2:Y:S01]  /*7200*/  MUFU.EX2 R143, R143 ;  /* 0x0000008f008f7308 */ /* 0x000ea20000000800 */
[----:B0-----:R-:W-:Y:S01]  /*7210*/  FADD.FTZ R5, R141, R50 ;  /* 0x000000328d057221 */ /* 0x001fe20000010000 */
[----:B------:R-:W-:Y:S01]  /*7220*/  FADD.FTZ R21, R64, R21 ;  /* 0x0000001540157221 */ /* 0x000fe20000010000 */
[----:B------:R-:W-:Y:S01]  /*7230*/  F2FP.F16.F32.PACK_AB R147, R34, R147 ;  /* 0x000000932293723e */ /* 0x000fe200000000ff */
[----:B------:R-:W-:-:S02]  /*7240*/  VIADD R9, R9, 0xffffffff ;  /* 0xffffffff09097836 */ /* 0x000fc40000000000 */
[----:B------:R-:W-:Y:S01]  /*7250*/  FMUL.FTZ R90, R90, R49 ;  /* 0x000000315a5a7220 */ /* 0x000fe20000410000 */
[----:B------:R-:W-:Y:S01]  /*7260*/  FADD.FTZ R22, R124, R21 ;  /* 0x000000157c167221 */ /* 0x000fe20000010000 */
[C---:B------:R-:W-:Y:S01]  /*7270*/  F2FP.F16.F32.PACK_AB R124, R41.reuse, R124 ;  /* 0x0000007c297c723e */ /* 0x040fe200000000ff */
[----:B------:R-:W0:Y:S01]  /*7280*/  MUFU.EX2 R42, R42 ;  /* 0x0000002a002a7308 */ /* 0x000e220000000800 */
[C---:B-1----:R-:W-:Y:S01]  /*7290*/  FADD.FTZ R50, R38.reuse, R5 ;  /* 0x0000000526327221 */ /* 0x042fe20000010000 */
[----:B------:R-:W-:Y:S01]  /*72a0*/  FADD.FTZ R21, R41, R22 ;  /* 0x0000001629157221 */ /* 0x000fe20000010000 */
[----:B------:R-:W-:Y:S01]  /*72b0*/  F2FP.F16.F32.PACK_AB R141, R38, R141 ;  /* 0x0000008d268d723e */ /* 0x000fe200000000ff */
[-C--:B------:R-:W-:Y:S01]  /*72c0*/  FMUL.FTZ R91, R91, R49.reuse ;  /* 0x000000315b5b7220 */ /* 0x080fe20000410000 */
[-C--:B------:R-:W-:Y:S01]  /*72d0*/  FMUL.FTZ R94, R94, R49.reuse ;  /* 0x000000315e5e7220 */ /* 0x080fe20000410000 */
[----:B------:R-:W-:Y:S01]  /*72e0*/  FADD.FTZ R22, R126, R21 ;  /* 0x000000157e167221 */ /* 0x000fe20000010000 */
[----:B------:R-:W-:Y:S01]  /*72f0*/  F2FP.F16.F32.PACK_AB R126, R43, R126 ;  /* 0x0000007e2b7e723e */ /* 0x000fe200000000ff */
[----:B------:R-:W1:Y:S01]  /*7300*/  MUFU.EX2 R137, R137 ;  /* 0x0000008900897308 */ /* 0x000e620000000800 */
[----:B--2---:R-:W-:Y:S01]  /*7310*/  FADD.FTZ R5, R143, R50 ;  /* 0x000000328f057221 */ /* 0x004fe20000010000 */
[----:B------:R-:W-:Y:S01]  /*7320*/  FADD.FTZ R22, R43, R22 ;  /* 0x000000162b167221 */ /* 0x000fe20000010000 */
[-C--:B------:R-:W-:Y:S01]  /*7330*/  FMUL.FTZ R95, R95, R49.reuse ;  /* 0x000000315f5f7220 */ /* 0x080fe20000410000 */
[-C--:B------:R-:W-:Y:S01]  /*7340*/  FMUL.FTZ R98, R98, R49.reuse ;  /* 0x0000003162627220 */ /* 0x080fe20000410000 */
[-C--:B------:R-:W-:Y:S01]  /*7350*/  FMUL.FTZ R99, R99, R49.reuse ;  /* 0x0000003163637220 */ /* 0x080fe20000410000 */
[----:B------:R-:W-:Y:S01]  /*7360*/  FADD.FTZ R11, R45, R22 ;  /* 0x000000162d0b7221 */ /* 0x000fe20000010000 */
[----:B------:R-:W-:Y:S01]  /*7370*/  FMUL.FTZ R102, R102, R49 ;  /* 0x0000003166667220 */ /* 0x000fe20000410000 */
[----:B------:R-:W2:Y:S01]  /*7380*/  MUFU.EX2 R32, R32 ;  /* 0x0000002000207308 */ /* 0x000ea20000000800 */
[----:B0-----:R-:W-:Y:S01]  /*7390*/  FADD.FTZ R50, R42, R5 ;  /* 0x000000052a327221 */ /* 0x001fe20000010000 */
[----:B------:R-:W-:Y:S01]  /*73a0*/  FADD.FTZ R11, R68, R11 ;  /* 0x0000000b440b7221 */ /* 0x000fe20000010000 */
[----:B------:R-:W-:Y:S01]  /*73b0*/  F2FP.F16.F32.PACK_AB R143, R42, R143 ;  /* 0x0000008f2a8f723e */ /* 0x000fe200000000ff */
[-C--:B------:R-:W-:Y:S01]  /*73c0*/  FMUL.FTZ R103, R103, R49.reuse ;  /* 0x0000003167677220 */ /* 0x080fe20000410000 */
[-C--:B------:R-:W-:Y:S01]  /*73d0*/  FMUL.FTZ R106, R106, R49.reuse ;  /* 0x000000316a6a7220 */ /* 0x080fe20000410000 */
[----:B------:R-:W-:Y:S01]  /*73e0*/  FADD.FTZ R22, R122, R11 ;  /* 0x0000000b7a167221 */ /* 0x000fe20000010000 */
        /* <DEDUP_REMOVED lines=8> */
[----:B------:R-:W-:Y:S01]  /*7470*/  FMUL.FTZ R119, R119, R49 ;  /* 0x0000003177777220 */ /* 0x000fe20000410000 */
[----:B------:R-:W1:Y:S01]  /*7480*/  MUFU.EX2 R133, R133 ;  /* 0x0000008500857308 */ /* 0x000e620000000800 */
[C---:B--2---:R-:W-:Y:S01]  /*7490*/  FADD.FTZ R18, R32.reuse, R5 ;  /* 0x0000000520127221 */ /* 0x044fe20000010000 */
[----:B------:R-:W-:Y:S01]  /*74a0*/  F2FP.F16.F32.PACK_AB R137, R32, R137 ;  /* 0x000000892089723e */ /* 0x000fe200000000ff */
[----:B------:R-:W-:-:S05]  /*74b0*/  IMAD.MOV.U32 R6, RZ, RZ, R14 ;  /* 0x000000ffff067224 */ /* 0x000fca00078e000e */
[----:B------:R2:W3:Y:S01]  /*74c0*/  MUFU.EX2 R36, R40 ;  /* 0x0000002800247308 */ /* 0x0004e20000000800 */
[----:B0-----:R-:W-:Y:S01]  /*74d0*/  FADD.FTZ R5, R139, R18 ;  /* 0x000000128b057221 */ /* 0x001fe20000010000 */
[----:B------:R-:W-:-:S03]  /*74e0*/  F2FP.F16.F32.PACK_AB R139, R10, R139 ;  /* 0x0000008b0a8b723e */ /* 0x000fc600000000ff */
[----:B------:R-:W-:Y:S01]  /*74f0*/  FADD.FTZ R18, R10, R5 ;  /* 0x000000050a127221 */ /* 0x000fe20000010000 */
[----:B------:R-:W-:Y:S02]  /*7500*/  IMAD.MOV.U32 R10, RZ, RZ, R44 ;  /* 0x000000ffff0a7224 */ /* 0x000fe400078e002c */
[----:B------:R-:W0:Y:S01]  /*7510*/  MUFU.EX2 R135, R135 ;  /* 0x0000008700877308 */ /* 0x000e220000000800 */
[-CC-:B--2---:R-:W-:Y:S01]  /*7520*/  FFMA.FTZ R40, R156, R7.reuse, -R51.reuse ;  /* 0x000000079c287223 */ /* 0x184fe20000010833 */
[----:B-1----:R-:W-:Y:S01]  /*7530*/  FADD.FTZ R5, R133, R18 ;  /* 0x0000001285057221 */ /* 0x002fe20000010000 */
[----:B------:R-:W-:-:S05]  /*7540*/  FFMA.FTZ R51, R87, R7, -R51 ;  /* 0x0000000757337223 */ /* 0x000fca0000010833 */
[----:B------:R-:W1:Y:S01]  /*7550*/  MUFU.EX2 R4, R4 ;  /* 0x0000000400047308 */ /* 0x000e620000000800 */
[C---:B---3--:R-:W-:Y:S01]  /*7560*/  FADD.FTZ R18, R36.reuse, R5 ;  /* 0x0000000524127221 */ /* 0x048fe20000010000 */
        /* <DEDUP_REMOVED lines=33> */
[C---:B-1----:R-:W-:Y:S01]  /*7780*/  FADD.FTZ R5, R47.reuse, R22 ;  /* 0x000000162f057221 */ /* 0x042fe20000010000 */
[----:B------:R-:W-:Y:S02]  /*7790*/  F2FP.F16.F32.PACK_AB R122, R47, R122 ;  /* 0x0000007a2f7a723e */ /* 0x000fe400000000ff */
[C---:B--2---:R-:W-:Y:S01]  /*77a0*/  FADD.FTZ R4, R51.reuse, R18 ;  /* 0x0000001233047221 */ /* 0x044fe20000010000 */
[----:B------:R-:W-:Y:S01]  /*77b0*/  F2FP.F16.F32.PACK_AB R123, R51, R123 ;  /* 0x0000007b337b723e */ /* 0x000fe200000000ff */
[----:B------:R-:W-:Y:S06]  /*77c0*/  @P2 BRA `(.L_x_12995) ;  /* 0xffffffd000a82947 */ /* 0x000fec000383ffff */
[----:B------:R-:W-:Y:S02]  /*77d0*/  IMAD.MOV.U32 R10, RZ, RZ, R44 ;  /* 0x000000ffff0a7224 */ /* 0x000fe400078e002c */
[----:B------:R-:W-:-:S07]  /*77e0*/  IMAD.MOV.U32 R6, RZ, RZ, R14 ;  /* 0x000000ffff067224 */ /* 0x000fce00078e000e */
.L_x_12978:
[----:B------:R-:W0:Y:S01]  /*77f0*/  S2UR UR6, SR_CTAID.X ;  /* 0x00000000000679c3 */ /* 0x000e220000002500 */
[----:B------:R-:W-:Y:S01]  /*7800*/  ULDC UR7, c[0x0][0x448] ;  /* 0x0001120000077ab9 */ /* 0x000fe20000000800 */
[----:B------:R-:W-:Y:S01]  /*7810*/  IADD3 R11, -R8, 0x1, RZ ;  /* 0x00000001080b7810 */ /* 0x000fe20007ffe1ff */
[----:B------:R-:W-:Y:S01]  /*7820*/  UISETP.NE.AND UP0, UPT, UR7, 0x1, UPT ;  /* 0x000000010700788c */ /* 0x000fe2000bf05270 */
[----:B------:R-:W-:Y:S01]  /*7830*/  ULDC UR14, c[0x0][0x9e4] ;  /* 0x00027900000e7ab9 */ /* 0x000fe20000000800 */
[----:B------:R-:W-:Y:S02]  /*7840*/  UMOV UR10, 0xc0 ;  /* 0x000000c0000a7882 */ /* 0x000fe40000000000 */
[----:B------:R-:W-:Y:S01]  /*7850*/  IMAD R11, R16, UR27, R11 ;  /* 0x0000001b100b7c24 */ /* 0x000fe2000f8e020b */
[----:B------:R-:W-:-:S04]  /*7860*/  UISETP.GE.AND UP1, UPT, UR14, 0x1, UPT ;  /* 0x000000010e00788c */ /* 0x000fc8000bf26270 */
[----:B------:R-:W-:Y:S02]  /*7870*/  R2UR UR11, R11 ;  /* 0x000000000b0b72ca */ /* 0x000fe400000e0000 */
[----:B------:R-:W-:Y:S01]  /*7880*/  PLOP3.LUT P6, PT, PT, PT, UP1, 0x80, 0x0 ;  /* 0x000000000000781c */ /* 0x000fe20003fcf018 */
[----:B------:R-:W-:Y:S01]  /*7890*/  @UP0 ULDC UR15, c[0x0][0x450] ;  /* 0x00011400000f0ab9 */ /* 0x000fe20000000800 */
[----:B0-----:R-:W-:-:S03]  /*78a0*/  UIMAD UR10, UR6, UR10, 0xbf ;  /* 0x000000bf060a74a4 */ /* 0x001fc6000f8e020a */
[----:B------:R-:W-:Y:S02]  /*78b0*/  @UP0 ULDC UR6, c[0x0][0x44c] ;  /* 0x0001130000060ab9 */ /* 0x000fe40000000800 */
[----:B------:R-:W-:-:S04]  /*78c0*/  UIMAD.WIDE.U32 UR6, UR10, UR6, URZ ;  /* 0x000000060a0672a5 */ /* 0x000fc8000f8e003f */
[----:B------:R-:W-:-:S04]  /*78d0*/  @UP0 USHF.R.U32.HI UR10, URZ, UR15, UR7 ;  /* 0x0000000f3f0a0299 */ /* 0x000fc80008011607 */
        /* <DEDUP_REMOVED lines=14> */
.L_x_12997:
[----:B------:R-:W-:-:S11]  /*79c0*/  UISETP.NE.AND UP1, UPT, UR14, 0x1, UPT ;  /* 0x000000010e00788c */ /* 0x000fd6000bf25270 */
[----:B------:R-:W-:Y:S02]  /*79d0*/  @UP1 ULDC.64 UR18, c[0x0][0x9e8] ;  /* 0x00027a0000121ab9 */ /* 0x000fe40000000a00 */
[----:B------:R-:W-:-:S04]  /*79e0*/  UIMAD.WIDE.U32 UR6, UR10, UR18, URZ ;  /* 0x000000120a0672a5 */ /* 0x000fc8000f8e003f */
[----:B------:R-:W-:-:S12]  /*79f0*/  @UP1 USHF.R.U32.HI UR10, URZ, UR19, UR7 ;  /* 0x000000133f0a1299 */ /* 0x000fd80008011607 */
.L_x_12998:
[----:B------:R-:W-:-:S04]  /*7a00*/  UIMAD UR10, UR10, UR14, URZ ;  /* 0x0000000e0a0a72a4 */ /* 0x000fc8000f8e023f */
[----:B------:R-:W-:-:S04]  /*7a10*/  UISETP.LT.AND UP1, UPT, UR11, UR10, UPT ;  /* 0x0000000a0b00728c */ /* 0x000fc8000bf21270 */
[----:B------:R-:W-:-:S12]  /*7a20*/  USEL UR11, UR11, UR10, !UP1 ;  /* 0x0000000a0b0b7287 */ /* 0x000fd8000c800000 */
.L_x_12996:
        /* <DEDUP_REMOVED lines=12> */
.L_x_13008:
        /* <DEDUP_REMOVED lines=9> */
.L_x_13001:
[----:B------:R-:W-:Y:S01]  /*7b80*/  ULEA UR10, UR4, UR38, 0x3 ;  /* 0x00000026040a7291 */ /* 0x000fe2000f8e183f */
[----:B------:R-:W-:-:S05]  /*7b90*/  IMAD.U32 R6, RZ, RZ, UR5 ;  /* 0x00000005ff067e24 */ /* 0x000fca000f8e00ff */
[----:B------:R-:W-:-:S04]  /*7ba0*/  SHF.L.U32 R6, R6, 0x1f, RZ ;  /* 0x0000001f06067819 */ /* 0x000fc800000006ff */
[----:B------:R0:W1:Y:S01]  /*7bb0*/  SYNCS.PHASECHK.TRANS64.TRYWAIT P2, [UR10+0x16830], R6 ;  /* 0x01683006ff0075a7 */ /* 0x000062000804014a */
[----:B------:R-:W-:Y:S05]  /*7bc0*/  @!P0 BRA `(.L_x_13002) ;  /* 0x0000000000048947 */ /* 0x000fea0003800000 */
[----:B------:R-:W-:Y:S01]  /*7bd0*/  BPT.TRAP 0x1 ;  /* 0x000000040000795c */ /* 0x000fe20000300000 */
.L_x_13002:
[----:B-1----:R-:W-:Y:S05]  /*7be0*/  @P2 BRA `(.L_x_13000) ;  /* 0x0000000000082947 */ /* 0x002fea0003800000 */
[----:B------:R-:W1:Y:S02]  /*7bf0*/  SYNCS.PHASECHK.TRANS64.TRYWAIT P2, [UR10+0x16830], R6 ;  /* 0x01683006ff0075a7 */ /* 0x000e64000804014a */
[----:B-1----:R-:W-:Y:S05]  /*7c00*/  @!P2 BRA `(.L_x_13003) ;  /* 0x0000009c008ca947 */ /* 0x002fea0003800000 */
.L_x_13000:
        /* <DEDUP_REMOVED lines=27> */
.L_x_13005:
[----:B------:R-:W-:Y:S01]  /*7dc0*/  ULEA UR10, UR7, UR38, 0x3 ;  /* 0x00000026070a7291 */ /* 0x000fe2000f8e183f */
[----:B------:R-:W-:-:S05]  /*7dd0*/  IMAD.U32 R6, RZ, RZ, UR26 ;  /* 0x0000001aff067e24 */ /* 0x000fca000f8e00ff */
[----:B------:R-:W-:-:S04]  /*7de0*/  SHF.L.U32 R6, R6, 0x1f, RZ ;  /* 0x0000001f06067819 */ /* 0x000fc800000006ff */
[----:B------:R0:W1:Y:S01]  /*7df0*/  SYNCS.PHASECHK.TRANS64.TRYWAIT P2, [UR10+0x16850], R6 ;  /* 0x01685006ff0075a7 */ /* 0x000062000804014a */
[----:B------:R-:W-:Y:S05]  /*7e00*/  @!P0 BRA `(.L_x_13006) ;  /* 0x0000000000048947 */ /* 0x000fea0003800000 */
[----:B------:R-:W-:Y:S01]  /*7e10*/  BPT.TRAP 0x1 ;  /* 0x000000040000795c */ /* 0x000fe20000300000 */
.L_x_13006:
[----:B-1----:R-:W-:Y:S05]  /*7e20*/  @P2 BRA `(.L_x_13004) ;  /* 0x0000000000082947 */ /* 0x002fea0003800000 */
[----:B------:R-:W1:Y:S02]  /*7e30*/  SYNCS.PHASECHK.TRANS64.TRYWAIT P2, [UR10+0x16850], R6 ;  /* 0x01685006ff0075a7 */ /* 0x000e64000804014a */
[----:B-1----:R-:W-:Y:S05]  /*7e40*/  @!P2 BRA `(.L_x_13007) ;  /* 0x0000009c0014a947 */ /* 0x002fea0003800000 */
.L_x_13004:
[----:B------:R-:W-:Y:S01]  /*7e50*/  UIADD3 UR10, UR38, 0x400, URZ ;  /* 0x00000400260a7890 */ /* 0x000fe2000fffe03f */
[----:B------:R-:W-:Y:S01]  /*7e60*/  WARPGROUP.ARRIVE ;  /* 0x00000000000079c5 */ /* 0x000fe20000000000 */
[----:B------:R-:W-:Y:S01]  /*7e70*/  UMOV UR11, 0x40000040 ;  /* 0x40000040000b7882 */ /* 0x000fe20000000000 */
[----:B------:R-:W-:Y:S01]  /*7e80*/  UMOV UR15, 0x40000040 ;  /* 0x40000040000f7882 */ /* 0x000fe20000000000 */
[----:B------:R-:W-:Y:S01]  /*7e90*/  USHF.R.U32.HI UR10, URZ, 0x4, UR10 ;  /* 0x000000043f0a7899 */ /* 0x000fe2000801160a */
[----:B01----:R-:W-:Y:S01]  /*7ea0*/  FMNMX.FTZ R6, R24, R15, !PT ;  /* 0x0000000f18067209 */ /* 0x003fe20007810000 */
[----:B------:R-:W-:Y:S01]  /*7eb0*/  UMOV UR26, UR5 ;  /* 0x00000005001a7c82 */ /* 0x000fe20008000000 */
[----:B------:R-:W-:Y:S01]  /*7ec0*/  ISETP.GE.U32.AND P2, PT, R2, 0x180, PT ;  /* 0x000001800200780c */ /* 0x000fe20003f46070 */
[----:B------:R-:W-:Y:S01]  /*7ed0*/  ULOP3.LUT UR10, UR10, 0x3fff, URZ, 0xc0, !UPT ;  /* 0x00003fff0a0a7892 */ /* 0x000fe2000f8ec03f */
[----:B------:R-:W-:-:S03]  /*7ee0*/  FMNMX.FTZ R7, R25, R6, !PT ;  /* 0x0000000619077209 */ /* 0x000fc60007810000 */
[----:B------:R-:W-:Y:S01]  /*7ef0*/  ULEA UR10, UR7, UR10, 0xa ;  /* 0x0000000a070a7291 */ /* 0x000fe2000f8e503f */
[----:B------:R-:W-:-:S03]  /*7f00*/  FMNMX.FTZ R6, R28, R7, !PT ;  /* 0x000000071c067209 */ /* 0x000fc60007810000 */
[----:B------:R-:W-:Y:S01]  /*7f10*/  UIADD3 UR14, UR10, 0x80, URZ ;  /* 0x000000800a0e7890 */ /* 0x000fe2000fffe03f */
[----:B------:R-:W-:-:S04]  /*7f20*/  FMNMX.FTZ R7, R29, R6, !PT ;  /* 0x000000061d077209 */ /* 0x000fc80007810000 */
[----:B------:R-:W-:Y:S01]  /*7f30*/  HGMMA.64x64x16.F32 R88, R148, gdesc[UR8].tnspB, R88, gsb0 ;  /* 0x40e0000894587df0 */ /* 0x000fe20008000858 */
        /* <DEDUP_REMOVED lines=25> */
[----:B------:R-:W-:Y:S01]  /*80d0*/  HGMMA.64x64x16.F32 R88, R144, gdesc[UR12].tnspB, R88, gsb0 ;  /* 0x40e0000c90587df0 */ /* 0x000fe20008000858 */
[----:B------:R-:W-:Y:S01]  /*80e0*/  UIADD3 UR14, UR10, 0x100, URZ ;  /* 0x000001000a0e7890 */ /* 0x000fe2000fffe03f */
[----:B------:R-:W-:Y:S01]  /*80f0*/  UMOV UR15, 0x40000040 ;  /* 0x40000040000f7882 */ /* 0x000fe20000000000 */
        /* <DEDUP_REMOVED lines=11> */
[----:B------:R-:W-:Y:S01]  /*81b0*/  WARPGROUP.ARRIVE ;  /* 0x00000000000079c5 */ /* 0x000fe20000000000 */
[----:B-1----:R-:W-:-:S02]  /*81c0*/  FMNMX.FTZ R6, R10, R19, !PT ;  /* 0x000000130a067209 */ /* 0x002fc40007810000 */
[----:B------:R-:W-:-:S03]  /*81d0*/  FMNMX.FTZ R10, R26, R11, !PT ;  /* 0x0000000b1a0a7209 */ /* 0x000fc60007810000 */
[----:B------:R-:W-:Y:S01]  /*81e0*/  HGMMA.64x64x16.F32 R88, R140, gdesc[UR12].tnspB, R88, gsb0 ;  /* 0x40e0000c8c587df0 */ /* 0x000fe20008000858 */
[----:B------:R-:W-:Y:S01]  /*81f0*/  UIADD3 UR14, UR10, 0x180, URZ ;  /* 0x000001800a0e7890 */ /* 0x000fe2000fffe03f */
[----:B------:R-:W-:Y:S01]  /*8200*/  FMNMX.FTZ R21, R27, R10, !PT ;  /* 0x0000000a1b157209 */ /* 0x000fe20007810000 */
[----:B------:R-:W-:Y:S01]  /*8210*/  UMOV UR15, 0x40000040 ;  /* 0x40000040000f7882 */ /* 0x000fe20000000000 */
[----:B------:R-:W-:Y:S02]  /*8220*/  FADD.FTZ R14, -R6, R15 ;  /* 0x0000000f060e7221 */ /* 0x000fe40000010100 */
[----:B------:R-:W-:Y:S02]  /*8230*/  FMNMX.FTZ R10, R30, R21, !PT ;  /* 0x000000151e0a7209 */ /* 0x000fe40007810000 */
[-C--:B0-----:R-:W-:Y:S01]  /*8240*/  FMUL.FTZ R18, R14, R7.reuse ;  /* 0x000000070e127220 */ /* 0x081fe20000410000 */
[----:B------:R-:W-:Y:S01]  /*8250*/  FMUL.FTZ R14, R6, R7 ;  /* 0x00000007060e7220 */ /* 0x000fe20000410000 */
[----:B------:R-:W-:-:S02]  /*8260*/  FMNMX.FTZ R23, R31, R10, !PT ;  /* 0x0000000a1f177209 */ /* 0x000fc40007810000 */
[----:B------:R0:W-:Y:S01]  /*8270*/  MUFU.EX2 R8, R18 ;  /* 0x0000001200087308 */ /* 0x0001e20000000800 */
[--C-:B------:R-:W-:Y:S01]  /*8280*/  FFMA.FTZ R33, R33, R7, -R14.reuse ;  /* 0x0000000721217223 */ /* 0x100fe2000001080e */
[----:B------:R-:W-:Y:S01]  /*8290*/  FMNMX.FTZ R10, R34, R23, !PT ;  /* 0x00000017220a7209 */ /* 0x000fe20007810000 */
[-CC-:B------:R-:W-:Y:S01]  /*82a0*/  FFMA.FTZ R148, R25, R7.reuse, -R14.reuse ;  /* 0x0000000719947223 */ /* 0x180fe2000001080e */
[-CC-:B------:R-:W-:Y:S01]  /*82b0*/  FFMA.FTZ R25, R37, R7.reuse, -R14.reuse ;  /* 0x0000000725197223 */ /* 0x180fe2000001080e */
[-CC-:B------:R-:W-:Y:S01]  /*82c0*/  FFMA.FTZ R45, R45, R7.reuse, -R14.reuse ;  /* 0x000000072d2d7223 */ /* 0x180fe2000001080e */
[----:B------:R-:W-:Y:S01]  /*82d0*/  FMNMX.FTZ R23, R35, R10, !PT ;  /* 0x0000000a23177209 */ /* 0x000fe20007810000 */
[-CC-:B------:R-:W-:Y:S01]  /*82e0*/  FFMA.FTZ R57, R57, R7.reuse, -R14.reuse ;  /* 0x0000000739397223 */ /* 0x180fe2000001080e */
        /* <DEDUP_REMOVED lines=15> */
[-CC-:B0-----:R-:W-:Y:S01]  /*83e0*/  FFMA.FTZ R18, R64, R7.reuse, -R14.reuse ;  /* 0x0000000740127223 */ /* 0x181fe2000001080e */
[-CC-:B------:R-:W-:Y:S01]  /*83f0*/  FFMA.FTZ R20, R68, R7.reuse, -R14.reuse ;  /* 0x0000000744147223 */ /* 0x180fe2000001080e */
[--C-:B------:R-:W-:Y:S01]  /*8400*/  FFMA.FTZ R22, R72, R7, -R14.reuse ;  /* 0x0000000748167223 */ /* 0x100fe2000001080e */
[----:B------:R-:W-:Y:S01]  /*8410*/  FMNMX.FTZ R10, R46, R23, !PT ;  /* 0x000000172e0a7209 */ /* 0x000fe20007810000 */
[-CC-:B------:R-:W-:Y:S01]  /*8420*/  FFMA.FTZ R24, R76, R7.reuse, -R14.reuse ;  /* 0x000000074c187223 */ /* 0x180fe2000001080e */
[-CC-:B------:R-:W-:Y:S01]  /*8430*/  FFMA.FTZ R28, R80, R7.reuse, -R14.reuse ;  /* 0x00000007501c7223 */ /* 0x180fe2000001080e */
[-CC-:B------:R-:W-:Y:S01]  /*8440*/  FFMA.FTZ R84, R84, R7.reuse, -R14.reuse ;  /* 0x0000000754547223 */ /* 0x180fe2000001080e */
[----:B------:R-:W-:Y:S01]  /*8450*/  FMNMX.FTZ R23, R47, R10, !PT ;  /* 0x0000000a2f177209 */ /* 0x000fe20007810000 */
[----:B------:R-:W-:Y:S01]  /*8460*/  FFMA.FTZ R85, R85, R7, -R14 ;  /* 0x0000000755557223 */ /* 0x000fe2000001080e */
[----:B------:R-:W0:Y:S02]  /*8470*/  MUFU.EX2 R15, R15 ;  /* 0x0000000f000f7308 */ /* 0x000e240000000800 */
[----:B------:R-:W-:-:S04]  /*8480*/  FMNMX.FTZ R10, R50, R23, !PT ;  /* 0x00000017320a7209 */ /* 0x000fc80007810000 */
[----:B------:R-:W-:Y:S02]  /*8490*/  FMNMX.FTZ R23, R51, R10, !PT ;  /* 0x0000000a33177209 */ /* 0x000fe40007810000 */
[----:B------:R-:W2:Y:S02]  /*84a0*/  MUFU.EX2 R148, R148 ;  /* 0x0000009400947308 */ /* 0x000ea40000000800 */
[----:B------:R-:W-:-:S04]  /*84b0*/  FMNMX.FTZ R10, R54, R23, !PT ;  /* 0x00000017360a7209 */ /* 0x000fc80007810000 */
[----:B-1----:R-:W-:Y:S02]  /*84c0*/  FMNMX.FTZ R33, R55, R10, !PT ;  /* 0x0000000a37217209 */ /* 0x002fe40007810000 */
[----:B------:R-:W-:Y:S01]  /*84d0*/  MUFU.EX2 R23, R45 ;  /* 0x0000002d00177308 */ /* 0x000fe20000000800 */
[----:B0-----:R-:W-:Y:S01]  /*84e0*/  FFMA.FTZ R5, R8, R5, R15 ;  /* 0x0000000508057223 */ /* 0x001fe2000001000f */
[----:B------:R-:W-:-:S04]  /*84f0*/  FMNMX.FTZ R10, R58, R33, !PT ;  /* 0x000000213a0a7209 */ /* 0x000fc80007810000 */
[----:B------:R-:W-:Y:S02]  /*8500*/  FMNMX.FTZ R33, R59, R10, !PT ;  /* 0x0000000a3b217209 */ /* 0x000fe40007810000 */
[----:B------:R-:W0:Y:S01]  /*8510*/  MUFU.EX2 R150, R150 ;  /* 0x0000009600967308 */ /* 0x000e220000000800 */
[----:B--2---:R-:W-:Y:S01]  /*8520*/  FADD.FTZ R5, R148, R5 ;  /* 0x0000000594057221 */ /* 0x004fe20000010000 */
[----:B------:R-:W-:Y:S02]  /*8530*/  FMNMX.FTZ R10, R62, R33, !PT ;  /* 0x000000213e0a7209 */ /* 0x000fe40007810000 */
[----:B------:R-:W-:Y:S02]  /*8540*/  F2FP.F16.F32.PACK_AB R148, R148, R15 ;  /* 0x0000000f9494723e */ /* 0x000fe400000000ff */
[----:B------:R-:W-:Y:S02]  /*8550*/  FMNMX.FTZ R37, R63, R10, !PT ;  /* 0x0000000a3f257209 */ /* 0x000fe40007810000 */
[----:B------:R1:W-:Y:S01]  /*8560*/  MUFU.EX2 R33, R49 ;  /* 0x0000003100217308 */ /* 0x0003e20000000800 */
[----:B------:R-:W-:-:S02]  /*8570*/  WARPGROUP.DEPBAR.LE gsb0, 0x0 ;  /* 0x00008000000079c5 */ /* 0x000fc40000010000 */
[----:B------:R-:W-:Y:S01]  /*8580*/  WARPGROUP.ARRIVE ;  /* 0x00000000000079c5 */ /* 0x000fe20000000000 */
[----:B------:R-:W-:Y:S01]  /*8590*/  FMNMX.FTZ R10, R66, R37, !PT ;  /* 0x00000025420a7209 */ /* 0x000fe20007810000 */
[-CC-:B------:R-:W-:Y:S01]  /*85a0*/  FFMA.FTZ R140, R40, R7.reuse, -R14.reuse ;  /* 0x00000007288c7223 */ /* 0x180fe2000001080e */
[-CC-:B------:R-:W-:Y:S02]  /*85b0*/  FFMA.FTZ R142, R44, R7.reuse, -R14.reuse ;  /* 0x000000072c8e7223 */ /* 0x180fe4000001080e */
[----:B------:R-:W2:Y:S01]  /*85c0*/  MUFU.EX2 R19, R19 ;  /* 0x0000001300137308 */ /* 0x000ea20000000800 */
[----:B------:R-:W-:Y:S01]  /*85d0*/  FMNMX.FTZ R37, R67, R10, !PT ;  /* 0x0000000a43257209 */ /* 0x000fe20007810000 */
[----:B------:R-:W-:Y:S01]  /*85e0*/  HGMMA.64x64x16.F32 R88, R136, gdesc[UR12].tnspB, R88, gsb0 ;  /* 0x40e0000c88587df0 */ /* 0x000fe20008000858 */
[----:B------:R-:W-:Y:S01]  /*85f0*/  UIADD3 UR14, UR10, 0x200, URZ ;  /* 0x000002000a0e7890 */ /* 0x000fe2000fffe03f */
[--C-:B-1----:R-:W-:Y:S01]  /*8600*/  FFMA.FTZ R49, R65, R7, -R14.reuse ;  /* 0x0000000741317223 */ /* 0x102fe2000001080e */
[----:B------:R-:W-:Y:S01]  /*8610*/  UMOV UR15, 0x40000040 ;  /* 0x40000040000f7882 */ /* 0x000fe20000000000 */
        /* <DEDUP_REMOVED lines=14> */
[----:B------:R3:W-:Y:S02]  /*8700*/  MUFU.EX2 R45, R61 ;  /* 0x0000003d002d7308 */ /* 0x0007e40000000800 */
[----:B------:R-:W-:-:S05]  /*8710*/  FMNMX.FTZ R10, R87, R10, !PT ;  /* 0x0000000a570a7209 */ /* 0x000fca0007810000 */
[----:B-1----:R-:W1:Y:S01]  /*8720*/  SHFL.BFLY PT, R57, R10, 0x2, 0x1f ;  /* 0x0c401f000a397f89 */ /* 0x002e6200000e0000 */
[----:B------:R-:W-:Y:S01]  /*8730*/  MUFU.EX2 R140, R140 ;  /* 0x0000008c008c7308 */ /* 0x000fe20000000800 */
[----:B---3--:R-:W-:-:S07]  /*8740*/  FFMA.FTZ R61, R77, R7, -R14 ;  /* 0x000000074d3d7223 */ /* 0x008fce000001080e */
[----:B------:R-:W-:Y:S08]  /*8750*/  MUFU.EX2 R29, R29 ;  /* 0x0000001d001d7308 */ /* 0x000ff00000000800 */
[----:B------:R-:W-:Y:S01]  /*8760*/  MUFU.EX2 R142, R142 ;  /* 0x0000008e008e7308 */ /* 0x000fe20000000800 */
[----:B-1----:R-:W-:Y:S01]  /*8770*/  FMNMX.FTZ R32, R10, R57, !PT ;  /* 0x000000390a207209 */ /* 0x002fe20007810000 */
[----:B------:R-:W-:-:S06]  /*8780*/  FFMA.FTZ R57, R73, R7, -R14 ;  /* 0x0000000749397223 */ /* 0x000fcc000001080e */
[----:B------:R-:W-:Y:S01]  /*8790*/  MUFU.EX2 R41, R41 ;  /* 0x0000002900297308 */ /* 0x000fe20000000800 */
[----:B------:R-:W1:Y:S01]  /*87a0*/  SHFL.BFLY PT, R69, R32, 0x1, 0x1f ;  /* 0x0c201f0020457f89 */ /* 0x000e6200000e0000 */
[----:B------:R-:W-:Y:S02]  /*87b0*/  WARPGROUP.DEPBAR.LE gsb0, 0x0 ;  /* 0x00008000000079c5 */ /* 0x000fe40000010000 */
[----:B------:R-:W-:Y:S01]  /*87c0*/  WARPGROUP.ARRIVE ;  /* 0x00000000000079c5 */ /* 0x000fe20000000000 */
[-CC-:B------:R-:W-:Y:S01]  /*87d0*/  FFMA.FTZ R136, R48, R7.reuse, -R14.reuse ;  /* 0x0000000730887223 */ /* 0x180fe2000001080e */
[----:B------:R-:W-:Y:S02]  /*87e0*/  FFMA.FTZ R138, R52, R7, -R14 ;  /* 0x00000007348a7223 */ /* 0x000fe4000001080e */
[----:B------:R-:W-:Y:S02]  /*87f0*/  MUFU.EX2 R18, R18 ;  /* 0x0000001200127308 */ /* 0x000fe40000000800 */
[----:B------:R-:W-:Y:S01]  /*8800*/  HGMMA.64x64x16.F32 R88, R132, gdesc[UR12].tnspB, R88, gsb0 ;  /* 0x40e0000c84587df0 */ /* 0x000fe20008000858 */
[----:B------:R-:W-:Y:S01]  /*8810*/  UIADD3 UR14, UR10, 0x280, URZ ;  /* 0x000002800a0e7890 */ /* 0x000fe2000fffe03f */
[----:B------:R-:W-:-:S04]  /*8820*/  UMOV UR15, 0x40000040 ;  /* 0x40000040000f7882 */ /* 0x000fc80000000000 */
[----:B------:R-:W-:Y:S01]  /*8830*/  MUFU.EX2 R136, R136 ;  /* 0x0000008800887308 */ /* 0x000fe20000000800 */
[----:B-1----:R-:W-:-:S07]  /*8840*/  FMNMX.FTZ R10, R32, R69, !PT ;  /* 0x00000045200a7209 */ /* 0x002fce0007810000 */
[----:B------:R-:W-:Y:S01]  /*8850*/  MUFU.EX2 R138, R138 ;  /* 0x0000008a008a7308 */ /* 0x000fe20000000800 */
[----:B------:R-:W-:-:S04]  /*8860*/  FMUL.FTZ R36, R10, R7 ;  /* 0x000000070a247220 */ /* 0x000fc80000410000 */
[-CC-:B------:R-:W-:Y:S01]  /*8870*/  FFMA.FTZ R149, R27, R7.reuse, -R36.reuse ;  /* 0x000000071b957223 */ /* 0x180fe20000010824 */
[----:B------:R-:W-:Y:S02]  /*8880*/  VIADD R27, R17, 0x9 ;  /* 0x00000009111b7836 */ /* 0x000fe40000000000 */
[-CC-:B------:R-:W-:Y:S01]  /*8890*/  FFMA.FTZ R151, R30, R7.reuse, -R36.reuse ;  /* 0x000000071e977223 */ /* 0x180fe20000010824 */
[-CC-:B------:R-:W-:Y:S01]  /*88a0*/  FFMA.FTZ R145, R34, R7.reuse, -R36.reuse ;  /* 0x0000000722917223 */ /* 0x180fe20000010824 */
[-CC-:B------:R-:W-:Y:S01]  /*88b0*/  FFMA.FTZ R30, R35, R7.reuse, -R36.reuse ;  /* 0x00000007231e7223 */ /* 0x180fe20000010824 */
[-CC-:B------:R-:W-:Y:S01]  /*88c0*/  FFMA.FTZ R147, R38, R7.reuse, -R36.reuse ;  /* 0x0000000726937223 */ /* 0x180fe20000010824 */
[----:B------:R-:W-:Y:S01]  /*88d0*/  MUFU.EX2 R149, R149 ;  /* 0x0000009500957308 */ /* 0x000fe20000000800 */
[----:B------:R-:W-:Y:S01]  /*88e0*/  SEL R27, R27, 0x9, !P2 ;  /* 0x000000091b1b7807 */ /* 0x000fe20005000000 */
[-CC-:B------:R-:W-:Y:S01]  /*88f0*/  FFMA.FTZ R34, R39, R7.reuse, -R36.reuse ;  /* 0x0000000727227223 */ /* 0x180fe20000010824 */
[-CC-:B------:R-:W-:Y:S01]  /*8900*/  FFMA.FTZ R137, R50, R7.reuse, -R36.reuse ;  /* 0x0000000732897223 */ /* 0x180fe20000010824 */
[----:B0-----:R-:W-:Y:S01]  /*8910*/  FADD.FTZ R50, R150, R5 ;  /* 0x0000000596327221 */ /* 0x001fe20000010000 */
        /* <DEDUP_REMOVED lines=16> */
[C---:B------:R-:W-:Y:S01]  /*8a20*/  ISETP.GT.AND P2, PT, R9.reuse, UR6, PT ;  /* 0x0000000609007c0c */ /* 0x040fe2000bf44270 */
[----:B------:R-:W-:Y:S01]  /*8a30*/  VIADD R9, R9, 0xffffffff ;  /* 0xffffffff09097836 */ /* 0x000fe20000000000 */
[----:B--2---:R-:W-:Y:S01]  /*8a40*/  F2FP.F16.F32.PACK_AB R150, R19, R150 ;  /* 0x000000961396723e */ /* 0x004fe200000000ff */
        /* <DEDUP_REMOVED lines=8> */
[----:B------:R-:W-:Y:S02]  /*8ad0*/  FADD.FTZ R14, -R10, R11 ;  /* 0x0000000b0a0e7221 */ /* 0x000fe40000010100 */
[----:B------:R-:W-:Y:S01]  /*8ae0*/  MUFU.EX2 R38, R38 ;  /* 0x0000002600267308 */ /* 0x000fe20000000800 */
[-CC-:B------:R-:W-:Y:S01]  /*8af0*/  FFMA.FTZ R133, R58, R7.reuse, -R36.reuse ;  /* 0x000000073a857223 */ /* 0x180fe20000010824 */
[----:B------:R-:W-:Y:S01]  /*8b00*/  HGMMA.64x64x16.F32 R88, R128, gdesc[UR12].tnspB, R88, gsb0 ;  /* 0x40e0000c80587df0 */ /* 0x000fe20008000858 */
[----:B------:R-:W-:Y:S01]  /*8b10*/  UIADD3 UR14, UR10, 0x300, URZ ;  /* 0x000003000a0e7890 */ /* 0x000fe2000fffe03f */
[-C--:B------:R-:W-:Y:S01]  /*8b20*/  FMUL.FTZ R69, R14, R7.reuse ;  /* 0x000000070e457220 */ /* 0x080fe20000410000 */
[----:B------:R-:W-:Y:S01]  /*8b30*/  UMOV UR15, 0x40000040 ;  /* 0x40000040000f7882 */ /* 0x000fe20000000000 */
[----:B------:R-:W-:Y:S01]  /*8b40*/  UIADD3 UR10, UR10, 0x380, URZ ;  /* 0x000003800a0a7890 */ /* 0x000fe2000fffe03f */
[-CC-:B------:R-:W-:Y:S01]  /*8b50*/  FFMA.FTZ R14, R26, R7.reuse, -R36.reuse ;  /* 0x000000071a0e7223 */ /* 0x180fe20000010824 */
[-CC-:B------:R-:W-:Y:S01]  /*8b60*/  FFMA.FTZ R26, R31, R7.reuse, -R36.reuse ;  /* 0x000000071f1a7223 */ /* 0x180fe20000010824 */
[----:B------:R-:W-:Y:S01]  /*8b70*/  IMAD.U32 R31, RZ, RZ, UR4 ;  /* 0x00000004ff1f7e24 */ /* 0x000fe2000f8e00ff */
[----:B------:R-:W-:Y:S01]  /*8b80*/  MUFU.EX2 R69, R69 ;  /* 0x0000004500457308 */ /* 0x000fe20000000800 */
[----:B------:R-:W-:-:S03]  /*8b90*/  FFMA.FTZ R135, R62, R7, -R36 ;  /* 0x000000073e877223 */ /* 0x000fc60000010824 */
[----:B------:R-:W-:-:S04]  /*8ba0*/  @!P1 LEA R31, R31, UR38, 0x3 ;  /* 0x000000261f1f9c11 */ /* 0x000fc8000f8e18ff */
[----:B------:R-:W0:Y:S01]  /*8bb0*/  MUFU.EX2 R14, R14 ;  /* 0x0000000e000e7308 */ /* 0x000e220000000800 */
[----:B------:R-:W-:-:S05]  /*8bc0*/  @!P1 VIADD R31, R31, 0x16840 ;  /* 0x000168401f1f9836 */ /* 0x000fca0000000000 */
[----:B------:R-:W-:Y:S02]  /*8bd0*/  @!P1 PRMT R31, RZ, 0x654, R31 ;  /* 0x00000654ff1f9816 */ /* 0x000fe4000000001f */
[----:B------:R-:W1:Y:S08]  /*8be0*/  MUFU.EX2 R26, R26 ;  /* 0x0000001a001a7308 */ /* 0x000e700000000800 */
[----:B------:R-:W2:Y:S01]  /*8bf0*/  MUFU.EX2 R143, R143 ;  /* 0x0000008f008f7308 */ /* 0x000ea20000000800 */
[----:B0-----:R-:W-:-:S04]  /*8c00*/  FFMA.FTZ R4, R69, R4, R14 ;  /* 0x0000000445047223 */ /* 0x001fc8000001000e */
[----:B------:R-:W-:Y:S01]  /*8c10*/  FADD.FTZ R48, R149, R4 ;  /* 0x0000000495307221 */ /* 0x000fe20000010000 */
[----:B------:R-:W-:Y:S01]  /*8c20*/  FFMA.FTZ R4, R63, R7, -R36 ;  /* 0x000000073f047223 */ /* 0x000fe20000010824 */
[----:B------:R-:W-:Y:S01]  /*8c30*/  F2FP.F16.F32.PACK_AB R149, R149, R14 ;  /* 0x0000000e9595723e */ /* 0x000fe200000000ff */
[----:B------:R-:W0:Y:S01]  /*8c40*/  MUFU.EX2 R40, R40 ;  /* 0x0000002800287308 */ /* 0x000e220000000800 */
[----:B------:R-:W-:Y:S01]  /*8c50*/  FADD.FTZ R5, R151, R48 ;  /* 0x0000003097057221 */ /* 0x000fe20000010000 */
[----:B-1----:R-:W-:-:S03]  /*8c60*/  F2FP.F16.F32.PACK_AB R151, R26, R151 ;  /* 0x000000971a97723e */ /* 0x002fc600000000ff */
[----:B------:R-:W-:-:S03]  /*8c70*/  FADD.FTZ R48, R26, R5 ;  /* 0x000000051a307221 */ /* 0x000fc60000010000 */
[----:B------:R-:W1:Y:S01]  /*8c80*/  MUFU.EX2 R137, R137 ;  /* 0x0000008900897308 */ /* 0x000e620000000800 */
[----:B------:R-:W-:Y:S01]  /*8c90*/  FADD.FTZ R5, R145, R48 ;  /* 0x0000003091057221 */ /* 0x000fe20000010000 */
[----:B------:R-:W-:Y:S01]  /*8ca0*/  FFMA.FTZ R48, R67, R7, -R36 ;  /* 0x0000000743307223 */ /* 0x000fe20000010824 */
[C---:B------:R-:W-:Y:S02]  /*8cb0*/  F2FP.F16.F32.PACK_AB R145, R30.reuse, R145 ;  /* 0x000000911e91723e */ /* 0x040fe400000000ff */
[----:B------:R-:W-:-:S03]  /*8cc0*/  FADD.FTZ R52, R30, R5 ;  /* 0x000000051e347221 */ /* 0x000fc60000010000 */
[----:B------:R-:W3:Y:S01]  /*8cd0*/  MUFU.EX2 R42, R42 ;  /* 0x0000002a002a7308 */ /* 0x000ee20000000800 */
[----:B------:R-:W-:Y:S01]  /*8ce0*/  FADD.FTZ R5, R147, R52 ;  /* 0x0000003493057221 */ /* 0x000fe20000010000 */
[----:B------:R-:W-:-:S03]  /*8cf0*/  F2FP.F16.F32.PACK_AB R147, R34, R147 ;  /* 0x000000932293723e */ /* 0x000fc600000000ff */
[----:B------:R-:W-:-:S03]  /*8d00*/  FADD.FTZ R52, R34, R5 ;  /* 0x0000000522347221 */ /* 0x000fc60000010000 */
[----:B------:R-:W4:Y:S01]  /*8d10*/  MUFU.EX2 R139, R139 ;  /* 0x0000008b008b7308 */ /* 0x000f220000000800 */
[----:B------:R-:W-:Y:S01]  /*8d20*/  FADD.FTZ R5, R141, R52 ;  /* 0x000000348d057221 */ /* 0x000fe20000010000 */
[----:B------:R-:W-:-:S03]  /*8d30*/  F2FP.F16.F32.PACK_AB R141, R38, R141 ;  /* 0x0000008d268d723e */ /* 0x000fc600000000ff */
[----:B------:R-:W-:-:S03]  /*8d40*/  FADD.FTZ R52, R38, R5 ;  /* 0x0000000526347221 */ /* 0x000fc60000010000 */
[----:B------:R-:W5:Y:S01]  /*8d50*/  MUFU.EX2 R44, R44 ;  /* 0x0000002c002c7308 */ /* 0x000f620000000800 */
[----:B--2---:R-:W-:Y:S01]  /*8d60*/  FADD.FTZ R5, R143, R52 ;  /* 0x000000348f057221 */ /* 0x004fe20000010000 */
[----:B0-----:R-:W-:-:S03]  /*8d70*/  F2FP.F16.F32.PACK_AB R143, R40, R143 ;  /* 0x0000008f288f723e */ /* 0x001fc600000000ff */
[----:B------:R-:W-:Y:S01]  /*8d80*/  FADD.FTZ R52, R40, R5 ;  /* 0x0000000528347221 */ /* 0x000fe20000010000 */
[----:B------:R-:W-:Y:S02]  /*8d90*/  WARPGROUP.DEPBAR.LE gsb0, 0x0 ;  /* 0x00008000000079c5 */ /* 0x000fe40000010000 */
[----:B------:R-:W-:Y:S01]  /*8da0*/  WARPGROUP.ARRIVE ;  /* 0x00000000000079c5 */ /* 0x000fe20000000000 */
[----:B------:R-:W-:Y:S01]  /*8db0*/  MUFU.EX2 R132, R132 ;  /* 0x0000008400847308 */ /* 0x000fe20000000800 */
[----:B-1----:R-:W-:Y:S01]  /*8dc0*/  FADD.FTZ R5, R137, R52 ;  /* 0x0000003489057221 */ /* 0x002fe20000010000 */
[-CC-:B------:R-:W-:Y:S01]  /*8dd0*/  FFMA.FTZ R129, R66, R7.reuse, -R36.reuse ;  /* 0x0000000742817223 */ /* 0x180fe20000010824 */
[----:B------:R-:W-:Y:S01]  /*8de0*/  FFMA.FTZ R131, R70, R7, -R36 ;  /* 0x0000000746837223 */ /* 0x000fe20000010824 */
[C---:B---3--:R-:W-:Y:S01]  /*8df0*/  F2FP.F16.F32.PACK_AB R137, R42.reuse, R137 ;  /* 0x000000892a89723e */ /* 0x048fe200000000ff */
[----:B------:R-:W-:Y:S01]  /*8e00*/  HGMMA.64x64x16.F32 R88, R124, gdesc[UR12].tnspB, R88, gsb0 ;  /* 0x40e0000c7c587df0 */ /* 0x000fe20008000858 */
[----:B------:R-:W-:-:S02]  /*8e10*/  FADD.FTZ R52, R42, R5 ;  /* 0x000000052a347221 */ /* 0x000fc40000010000 */
[----:B------:R-:W0:Y:S02]  /*8e20*/  MUFU.EX2 R133, R133 ;  /* 0x0000008500857308 */ /* 0x000e240000000800 */
[----:B----4-:R-:W-:Y:S01]  /*8e30*/  FADD.FTZ R5, R139, R52 ;  /* 0x000000348b057221 */ /* 0x010fe20000010000 */
[----:B-----5:R-:W-:-:S03]  /*8e40*/  F2FP.F16.F32.PACK_AB R139, R44, R139 ;  /* 0x0000008b2c8b723e */ /* 0x020fc600000000ff */
[----:B------:R-:W-:Y:S02]  /*8e50*/  FADD.FTZ R26, R44, R5 ;  /* 0x000000052c1a7221 */ /* 0x000fe40000010000 */
[----:B------:R-:W1:Y:S08]  /*8e60*/  MUFU.EX2 R46, R46 ;  /* 0x0000002e002e7308 */ /* 0x000e700000000800 */
[----:B------:R-:W-:Y:S01]  /*8e70*/  MUFU.EX2 R134, R134 ;  /* 0x0000008600867308 */ /* 0x000fe20000000800 */
[----:B0-----:R-:W-:-:S07]  /*8e80*/  FADD.FTZ R5, R133, R26 ;  /* 0x0000001a85057221 */ /* 0x001fce0000010000 */
[----:B------:R-:W0:Y:S01]  /*8e90*/  MUFU.EX2 R135, R135 ;  /* 0x0000008700877308 */ /* 0x000e220000000800 */
[C---:B-1----:R-:W-:Y:S01]  /*8ea0*/  FADD.FTZ R26, R46.reuse, R5 ;  /* 0x000000052e1a7221 */ /* 0x042fe20000010000 */
[----:B------:R-:W-:-:S06]  /*8eb0*/  F2FP.F16.F32.PACK_AB R133, R46, R133 ;  /* 0x000000852e85723e */ /* 0x000fcc00000000ff */
[----:B------:R-:W1:Y:S08]  /*8ec0*/  MUFU.EX2 R4, R4 ;  /* 0x0000000400047308 */ /* 0x000e700000000800 */
[----:B------:R-:W2:Y:S01]  /*8ed0*/  MUFU.EX2 R129, R129 ;  /* 0x0000008100817308 */ /* 0x000ea20000000800 */
[----:B0-----:R-:W-:-:S07]  /*8ee0*/  FADD.FTZ R5, R135, R26 ;  /* 0x0000001a87057221 */ /* 0x001fce0000010000 */
[----:B------:R-:W0:Y:S01]  /*8ef0*/  MUFU.EX2 R49, R49 ;  /* 0x0000003100317308 */ /* 0x000e220000000800 */
[C---:B-1----:R-:W-:Y:S01]  /*8f00*/  FADD.FTZ R26, R4.reuse, R5 ;  /* 0x00000005041a7221 */ /* 0x042fe20000010000 */
[----:B------:R-:W-:-:S06]  /*8f10*/  F2FP.F16.F32.PACK_AB R135, R4, R135 ;  /* 0x000000870487723e */ /* 0x000fcc00000000ff */
[----:B------:R-:W1:Y:S01]  /*8f20*/  MUFU.EX2 R48, R48 ;  /* 0x0000003000307308 */ /* 0x000e620000000800 */
[----:B--2---:R-:W-:-:S07]  /*8f30*/  FADD.FTZ R5, R129, R26 ;  /* 0x0000001a81057221 */ /* 0x004fce0000010000 */
[----:B------:R-:W-:Y:S01]  /*8f40*/  MUFU.EX2 R20, R20 ;  /* 0x0000001400147308 */ /* 0x000fe20000000800 */
[----:B0-----:R-:W-:-:S07]  /*8f50*/  F2FP.F16.F32.PACK_AB R128, R49, R18 ;  /* 0x000000123180723e */ /* 0x001fce00000000ff */
[----:B------:R-:W0:Y:S01]  /*8f60*/  MUFU.EX2 R131, R131 ;  /* 0x0000008300837308 */ /* 0x000e220000000800 */
[C---:B-1----:R-:W-:Y:S01]  /*8f70*/  FADD.FTZ R26, R48.reuse, R5 ;  /* 0x00000005301a7221 */ /* 0x042fe20000010000 */
[----:B------:R-:W-:Y:S01]  /*8f80*/  F2FP.F16.F32.PACK_AB R129, R48, R129 ;  /* 0x000000813081723e */ /* 0x000fe200000000ff */
[----:B------:R-:W-:Y:S02]  /*8f90*/  WARPGROUP.DEPBAR.LE gsb0, 0x0 ;  /* 0x00008000000079c5 */ /* 0x000fe40000010000 */
[----:B------:R-:W-:Y:S01]  /*8fa0*/  WARPGROUP.ARRIVE ;  /* 0x00000000000079c5 */ /* 0x000fe20000000000 */
[----:B------:R-:W-:Y:S02]  /*8fb0*/  FFMA.FTZ R125, R74, R7, -R36 ;  /* 0x000000074a7d7223 */ /* 0x000fe40000010824 */
[----:B------:R-:W1:Y:S03]  /*8fc0*/  MUFU.EX2 R53, R53 ;  /* 0x0000003500357308 */ /* 0x000e660000000800 */
[----:B------:R-:W-:Y:S05]  /*8fd0*/  HGMMA.64x64x16.F32 R88, R120, gdesc[UR8].tnspB, R88, gsb0 ;  /* 0x40e0000878587df0 */ /* 0x000fea0008000858 */
[----:B------:R-:W-:Y:S01]  /*8fe0*/  MUFU.EX2 R22, R22 ;  /* 0x0000001600167308 */ /* 0x000fe20000000800 */
[----:B0-----:R-:W-:-:S07]  /*8ff0*/  FADD.FTZ R5, R131, R26 ;  /* 0x0000001a83057221 */ /* 0x001fce0000010000 */
[----:B------:R-:W-:Y:S01]  /*9000*/  MUFU.EX2 R125, R125 ;  /* 0x0000007d007d7308 */ /* 0x000fe20000000800 */
[----:B-1----:R-:W-:-:S07]  /*9010*/  F2FP.F16.F32.PACK_AB R130, R53, R20 ;  /* 0x000000143582723e */ /* 0x002fce00000000ff */
[----:B------:R-:W0:Y:S08]  /*9020*/  MUFU.EX2 R57, R57 ;  /* 0x0000003900397308 */ /* 0x000e300000000800 */
[----:B------:R-:W-:Y:S08]  /*9030*/  MUFU.EX2 R14, R75 ;  /* 0x0000004b000e7308 */ /* 0x000ff00000000800 */
[----:B------:R-:W-:Y:S01]  /*9040*/  MUFU.EX2 R24, R24 ;  /* 0x0000001800187308 */ /* 0x000fe20000000800 */
[----:B0-----:R-:W-:-:S07]  /*9050*/  F2FP.F16.F32.PACK_AB R124, R57, R22 ;  /* 0x00000016397c723e */ /* 0x001fce00000000ff */
[----:B------:R-:W-:Y:S08]  /*9060*/  MUFU.EX2 R78, R78 ;  /* 0x0000004e004e7308 */ /* 0x000ff00000000800 */
[----:B------:R-:W0:Y:S08]  /*9070*/  MUFU.EX2 R61, R61 ;  /* 0x0000003d003d7308 */ /* 0x000e300000000800 */
[----:B------:R-:W1:Y:S08]  /*9080*/  MUFU.EX2 R79, R79 ;  /* 0x0000004f004f7308 */ /* 0x000e700000000800 */
[----:B------:R-:W-:Y:S01]  /*9090*/  MUFU.EX2 R28, R28 ;  /* 0x0000001c001c7308 */ /* 0x000fe20000000800 */
[----:B0-----:R-:W-:-:S07]  /*90a0*/  F2FP.F16.F32.PACK_AB R126, R61, R24 ;  /* 0x000000183d7e723e */ /* 0x001fce00000000ff */
[----:B------:R-:W-:Y:S01]  /*90b0*/  MUFU.EX2 R82, R82 ;  /* 0x0000005200527308 */ /* 0x000fe20000000800 */
[----:B------:R-:W-:Y:S02]  /*90c0*/  WARPGROUP.DEPBAR.LE gsb0, 0x0 ;  /* 0x00008000000079c5 */ /* 0x000fe40000010000 */
[----:B------:R0:W-:Y:S06]  /*90d0*/  BAR.ARV R27, 0x100 ;  /* 0x0004001b0000751d */ /* 0x0001ec0000002000 */
[----:B------:R2:W-:Y:S01]  /*90e0*/  @!P1 SYNCS.ARRIVE.TRANS64.RED.A1T0 RZ, [R31+URZ], RZ ;  /* 0x000000ff1fff99a7 */ /* 0x0005e2000810043f */
[----:B------:R-:W3:Y:S01]  /*90f0*/  MUFU.EX2 R65, R65 ;  /* 0x0000004100417308 */ /* 0x000ee20000000800 */
[----:B-1----:R-:W-:Y:S01]  /*9100*/  F2FP.F16.F32.PACK_AB R127, R79, R78 ;  /* 0x0000004e4f7f723e */ /* 0x002fe200000000ff */
[-C--:B------:R-:W-:Y:S01]  /*9110*/  FMUL.FTZ R88, R88, R8.reuse ;  /* 0x0000000858587220 */ /* 0x080fe20000410000 */
[-C--:B------:R-:W-:Y:S01]  /*9120*/  FMUL.FTZ R89, R89, R8.reuse ;  /* 0x0000000859597220 */ /* 0x080fe20000410000 */
[-C--:B------:R-:W-:Y:S01]  /*9130*/  FMUL.FTZ R92, R92, R8.reuse ;  /* 0x000000085c5c7220 */ /* 0x080fe20000410000 */
[-C--:B------:R-:W-:Y:S01]  /*9140*/  FMUL.FTZ R93, R93, R8.reuse ;  /* 0x000000085d5d7220 */ /* 0x080fe20000410000 */
[-C--:B------:R-:W-:Y:S01]  /*9150*/  FMUL.FTZ R96, R96, R8.reuse ;  /* 0x0000000860607220 */ /* 0x080fe20000410000 */
[----:B--2---:R-:W-:Y:S01]  /*9160*/  IMAD.U32 R31, RZ, RZ, UR7 ;  /* 0x00000007ff1f7e24 */ /* 0x004fe2000f8e00ff */
[----:B------:R-:W1:Y:S01]  /*9170*/  MUFU.EX2 R83, R83 ;  /* 0x0000005300537308 */ /* 0x000e620000000800 */
[----:B------:R-:W-:Y:S01]  /*9180*/  UMOV UR7, UR4 ;  /* 0x0000000400077c82 */ /* 0x000fe20008000000 */
[-C--:B------:R-:W-:Y:S01]  /*9190*/  FMUL.FTZ R97, R97, R8.reuse ;  /* 0x0000000861617220 */ /* 0x080fe20000410000 */
[-C--:B------:R-:W-:Y:S01]  /*91a0*/  FMUL.FTZ R100, R100, R8.reuse ;  /* 0x0000000864647220 */ /* 0x080fe20000410000 */
[----:B------:R-:W-:Y:S01]  /*91b0*/  @!P1 LEA R31, R31, UR38, 0x3 ;  /* 0x000000261f1f9c11 */ /* 0x000fe2000f8e18ff */
[-C--:B------:R-:W-:Y:S01]  /*91c0*/  FMUL.FTZ R101, R101, R8.reuse ;  /* 0x0000000865657220 */ /* 0x080fe20000410000 */
[-C--:B------:R-:W-:Y:S01]  /*91d0*/  FMUL.FTZ R104, R104, R8.reuse ;  /* 0x0000000868687220 */ /* 0x080fe20000410000 */
[----:B------:R-:W-:Y:S01]  /*91e0*/  FMUL.FTZ R105, R105, R8 ;  /* 0x0000000869697220 */ /* 0x000fe20000410000 */
[----:B------:R-:W-:Y:S01]  /*91f0*/  MUFU.EX2 R32, R84 ;  /* 0x0000005400207308 */ /* 0x000fe20000000800 */
[----:B0-----:R-:W-:Y:S01]  /*9200*/  @!P1 VIADD R27, R31, 0x16860 ;  /* 0x000168601f1b9836 */ /* 0x001fe20000000000 */
[----:B---3--:R-:W-:Y:S01]  /*9210*/  F2FP.F16.F32.PACK_AB R120, R65, R28 ;  /* 0x0000001c4178723e */ /* 0x008fe200000000ff */
[-C--:B------:R-:W-:Y:S01]  /*9220*/  FMUL.FTZ R108, R108, R8.reuse ;  /* 0x000000086c6c7220 */ /* 0x080fe20000410000 */
[-C--:B------:R-:W-:Y:S01]  /*9230*/  FMUL.FTZ R109, R109, R8.reuse ;  /* 0x000000086d6d7220 */ /* 0x080fe20000410000 */
[----:B------:R-:W-:Y:S01]  /*9240*/  FMUL.FTZ R112, R112, R8 ;  /* 0x0000000870707220 */ /* 0x000fe20000410000 */
[----:B------:R-:W-:Y:S01]  /*9250*/  @!P1 PRMT R31, RZ, 0x654, R27 ;  /* 0x00000654ff1f9816 */ /* 0x000fe2000000001b */
[----:B------:R-:W-:Y:S01]  /*9260*/  FADD.FTZ R27, R19, R50 ;  /* 0x00000032131b7221 */ /* 0x000fe20000010000 */
[----:B------:R-:W-:Y:S01]  /*9270*/  MUFU.EX2 R86, R86 ;  /* 0x0000005600567308 */ /* 0x000fe20000000800 */
[----:B-1----:R-:W-:Y:S01]  /*9280*/  F2FP.F16.F32.PACK_AB R121, R83, R82 ;  /* 0x000000525379723e */ /* 0x002fe200000000ff */
[----:B------:R0:W-:Y:S01]  /*9290*/  @!P1 SYNCS.ARRIVE.TRANS64.RED.A1T0 RZ, [R31+URZ], RZ ;  /* 0x000000ff1fff99a7 */ /* 0x0001e2000810043f */
[----:B------:R-:W-:Y:S01]  /*92a0*/  FADD.FTZ R50, R144, R27 ;  /* 0x0000001b90327221 */ /* 0x000fe20000010000 */
[----:B------:R-:W-:Y:S01]  /*92b0*/  F2FP.F16.F32.PACK_AB R144, R21, R144 ;  /* 0x000000901590723e */ /* 0x000fe200000000ff */
[-C--:B------:R-:W-:Y:S01]  /*92c0*/  FMUL.FTZ R113, R113, R8.reuse ;  /* 0x0000000871717220 */ /* 0x080fe20000410000 */
[----:B------:R-:W-:Y:S01]  /*92d0*/  FMUL.FTZ R116, R116, R8 ;  /* 0x0000000874747220 */ /* 0x000fe20000410000 */
[----:B------:R-:W-:Y:S01]  /*92e0*/  FADD.FTZ R27, R21, R50 ;  /* 0x00000032151b7221 */ /* 0x000fe20000010000 */
[-CC-:B------:R-:W-:Y:S01]  /*92f0*/  FFMA.FTZ R50, R71, R7.reuse, -R36.reuse ;  /* 0x0000000747327223 */ /* 0x180fe20000010824 */
[----:B------:R-:W-:Y:S01]  /*9300*/  FFMA.FTZ R36, R87, R7, -R36 ;  /* 0x0000000757247223 */ /* 0x000fe20000010824 */
[----:B------:R-:W1:Y:S01]  /*9310*/  MUFU.EX2 R11, R85 ;  /* 0x00000055000b7308 */ /* 0x000e620000000800 */
[----:B------:R-:W-:Y:S01]  /*9320*/  FADD.FTZ R54, R146, R27 ;  /* 0x0000001b92367221 */ /* 0x000fe20000010000 */
[----:B------:R-:W-:Y:S01]  /*9330*/  F2FP.F16.F32.PACK_AB R146, R25, R146 ;  /* 0x000000921992723e */ /* 0x000fe200000000ff */
[----:B------:R-:W-:Y:S01]  /*9340*/  FMUL.FTZ R117, R117, R8 ;  /* 0x0000000875757220 */ /* 0x000fe20000410000 */
[-C--:B------:R-:W-:Y:S01]  /*9350*/  FMUL.FTZ R90, R90, R69.reuse ;  /* 0x000000455a5a7220 */ /* 0x080fe20000410000 */
[----:B------:R-:W-:Y:S01]  /*9360*/  FADD.FTZ R27, R25, R54 ;  /* 0x00000036191b7221 */ /* 0x000fe20000010000 */
[-C--:B------:R-:W-:Y:S01]  /*9370*/  FMUL.FTZ R91, R91, R69.reuse ;  /* 0x000000455b5b7220 */ /* 0x080fe20000410000 */
[-C--:B------:R-:W-:Y:S01]  /*9380*/  FMUL.FTZ R94, R94, R69.reuse ;  /* 0x000000455e5e7220 */ /* 0x080fe20000410000 */
[----:B------:R-:W2:Y:S01]  /*9390*/  MUFU.EX2 R50, R50 ;  /* 0x0000003200327308 */ /* 0x000ea20000000800 */
[----:B------:R-:W-:Y:S01]  /*93a0*/  FADD.FTZ R54, R140, R27 ;  /* 0x0000001b8c367221 */ /* 0x000fe20000010000 */
[----:B------:R-:W-:Y:S01]  /*93b0*/  F2FP.F16.F32.PACK_AB R140, R29, R140 ;  /* 0x0000008c1d8c723e */ /* 0x000fe200000000ff */
[-C--:B------:R-:W-:Y:S01]  /*93c0*/  FMUL.FTZ R95, R95, R69.reuse ;  /* 0x000000455f5f7220 */ /* 0x080fe20000410000 */
[-C--:B------:R-:W-:Y:S01]  /*93d0*/  FMUL.FTZ R98, R98, R69.reuse ;  /* 0x0000004562627220 */ /* 0x080fe20000410000 */
[----:B------:R-:W-:Y:S01]  /*93e0*/  FADD.FTZ R27, R29, R54 ;  /* 0x000000361d1b7221 */ /* 0x000fe20000010000 */
[-C--:B------:R-:W-:Y:S01]  /*93f0*/  FMUL.FTZ R99, R99, R69.reuse ;  /* 0x0000004563637220 */ /* 0x080fe20000410000 */
[-C--:B------:R-:W-:Y:S01]  /*9400*/  FMUL.FTZ R102, R102, R69.reuse ;  /* 0x0000004566667220 */ /* 0x080fe20000410000 */
[----:B------:R-:W3:Y:S01]  /*9410*/  MUFU.EX2 R123, R36 ;  /* 0x00000024007b7308 */ /* 0x000ee20000000800 */
[----:B------:R-:W-:Y:S01]  /*9420*/  FADD.FTZ R54, R142, R27 ;  /* 0x0000001b8e367221 */ /* 0x000fe20000010000 */
[----:B-1----:R-:W-:Y:S01]  /*9430*/  F2FP.F16.F32.PACK_AB R122, R11, R32 ;  /* 0x000000200b7a723e */ /* 0x002fe200000000ff */
[-C--:B------:R-:W-:Y:S01]  /*9440*/  FMUL.FTZ R103, R103, R69.reuse ;  /* 0x0000004567677220 */ /* 0x080fe20000410000 */
[C---:B------:R-:W-:Y:S01]  /*9450*/  F2FP.F16.F32.PACK_AB R142, R23.reuse, R142 ;  /* 0x0000008e178e723e */ /* 0x040fe200000000ff */
[----:B------:R-:W-:Y:S01]  /*9460*/  FADD.FTZ R27, R23, R54 ;  /* 0x00000036171b7221 */ /* 0x000fe20000010000 */
[-C--:B------:R-:W-:Y:S01]  /*9470*/  FMUL.FTZ R106, R106, R69.reuse ;  /* 0x000000456a6a7220 */ /* 0x080fe20000410000 */
[-C--:B------:R-:W-:Y:S01]  /*9480*/  FMUL.FTZ R107, R107, R69.reuse ;  /* 0x000000456b6b7220 */ /* 0x080fe20000410000 */
[-C--:B------:R-:W-:Y:S01]  /*9490*/  FMUL.FTZ R110, R110, R69.reuse ;  /* 0x000000456e6e7220 */ /* 0x080fe20000410000 */
[----:B------:R-:W-:Y:S01]  /*94a0*/  FADD.FTZ R54, R136, R27 ;  /* 0x0000001b88367221 */ /* 0x000fe20000010000 */
[----:B--2---:R-:W-:Y:S01]  /*94b0*/  FADD.FTZ R26, R50, R5 ;  /* 0x00000005321a7221 */ /* 0x004fe20000010000 */
        /* <DEDUP_REMOVED lines=19> */
[----:B------:R-:W-:-:S03]  /*95f0*/  FADD.FTZ R5, R82, R5 ;  /* 0x0000000552057221 */ /* 0x000fc60000010000 */
[----:B------:R-:W-:Y:S01]  /*9600*/  FADD.FTZ R30, R134, R15 ;  /* 0x0000000f861e7221 */ /* 0x000fe20000010000 */
[----:B------:R-:W-:Y:S01]  /*9610*/  FADD.FTZ R5, R83, R5 ;  /* 0x0000000553057221 */ /* 0x000fe20000010000 */
[C---:B------:R-:W-:Y:S02]  /*9620*/  F2FP.F16.F32.PACK_AB R134, R45.reuse, R134 ;  /* 0x000000862d86723e */ /* 0x040fe400000000ff */
[----:B------:R-:W-:Y:S01]  /*9630*/  FADD.FTZ R15, R45, R30 ;  /* 0x0000001e2d0f7221 */ /* 0x000fe20000010000 */
[----:B------:R-:W-:-:S03]  /*9640*/  FADD.FTZ R14, R86, R5 ;  /* 0x00000005560e7221 */ /* 0x000fc60000010000 */
[----:B------:R-:W-:-:S04]  /*9650*/  FADD.FTZ R30, R18, R15 ;  /* 0x0000000f121e7221 */ /* 0x000fc80000010000 */
        /* <DEDUP_REMOVED lines=9> */
[----:B------:R-:W-:Y:S01]  /*96f0*/  FADD.FTZ R4, R32, R15 ;  /* 0x0000000f20047221 */ /* 0x000fe20000010000 */
[----:B------:R-:W-:-:S03]  /*9700*/  IMAD.MOV.U32 R15, RZ, RZ, R6 ;  /* 0x000000ffff0f7224 */ /* 0x000fc600078e0006 */
[----:B------:R-:W-:Y:S01]  /*9710*/  FADD.FTZ R5, R11, R4 ;  /* 0x000000040b057221 */ /* 0x000fe20000010000 */
[C---:B---3--:R-:W-:Y:S01]  /*9720*/  FADD.FTZ R4, R123.reuse, R14 ;  /* 0x0000000e7b047221 */ /* 0x048fe20000010000 */
[----:B------:R-:W-:Y:S01]  /*9730*/  F2FP.F16.F32.PACK_AB R123, R123, R86 ;  /* 0x000000567b7b723e */ /* 0x000fe200000000ff */
[----:B------:R-:W-:Y:S01]  /*9740*/  IMAD.MOV.U32 R11, RZ, RZ, R10 ;  /* 0x000000ffff0b7224 */ /* 0x000fe200078e000a */
[----:B0-----:R-:W-:Y:S06]  /*9750*/  @P2 BRA `(.L_x_13008) ;  /* 0xffffffe000e42947 */ /* 0x001fec000383ffff */
.L_x_12999:
[----:B------:R-:W-:-:S13]  /*9760*/  ISETP.GE.AND P2, PT, R9, UR37, PT ;  /* 0x0000002509007c0c */ /* 0x000fda000bf46270 */
[----:B------:R-:W-:Y:S05]  /*9770*/  @!P2 BRA `(.L_x_13009) ;  /* 0x0000002c0064a947 */ /* 0x000fea0003800000 */
[C---:B------:R-:W-:Y:S01]  /*9780*/  VIADD R14, R17.reuse, 0x9 ;  /* 0x00000009110e7836 */ /* 0x040fe20000000000 */
[----:B------:R-:W-:Y:S01]  /*9790*/  ISETP.GE.U32.AND P2, PT, R2, 0x180, PT ;  /* 0x000001800200780c */ /* 0x000fe20003f46070 */
[----:B------:R-:W-:Y:S01]  /*97a0*/  IMAD.MOV.U32 R11, RZ, RZ, R10 ;  /* 0x000000ffff0b7224 */ /* 0x000fe200078e000a */
[----:B------:R-:W-:Y:S01]  /*97b0*/  UMOV UR7, UR5 ;  /* 0x0000000500077c82 */ /* 0x000fe20008000000 */
[----:B------:R-:W-:Y:S01]  /*97c0*/  IMAD.MOV.U32 R8, RZ, RZ, R6 ;  /* 0x000000ffff087224 */ /* 0x000fe200078e0006 */
[----:B------:R-:W-:Y:S01]  /*97d0*/  SEL R14, R14, 0x9, !P2 ;  /* 0x000000090e0e7807 */ /* 0x000fe20005000000 */
[----:B------:R-:W-:Y:S01]  /*97e0*/  VIADD R17, R17, 0x8 ;  /* 0x0000000811117836 */ /* 0x000fe20000000000 */
[----:B------:R-:W-:Y:S01]  /*97f0*/  UMOV UR6, UR4 ;  /* 0x0000000400067c82 */ /* 0x000fe20008000000 */
[----:B------:R-:W-:Y:S01]  /*9800*/  ULDC UR26, c[0x0][0x9e4] ;  /* 0x00027900001a7ab9 */ /* 0x000fe20000000800 */
[----:B------:R-:W-:Y:S01]  /*9810*/  ULDC UR27, c[0x0][0x288] ;  /* 0x0000a200001b7ab9 */ /* 0x000fe20000000800 */
[----:B------:R-:W-:Y:S01]  /*9820*/  ULDC UR28, c[0x0][0x2f0] ;  /* 0x0000bc00001c7ab9 */ /* 0x000fe20000000800 */
[----:B------:R-:W-:-:S05]  /*9830*/  ULDC UR29, c[0x0][0x9e0] ;  /* 0x00027800001d7ab9 */ /* 0x000fca0000000800 */
.L_x_13026:
        /* <DEDUP_REMOVED lines=9> */
.L_x_13011:
[----:B------:R-:W-:Y:S01]  /*98d0*/  ULEA UR10, UR4, UR38, 0x3 ;  /* 0x00000026040a7291 */ /* 0x000fe2000f8e183f */
[----:B------:R-:W-:-:S05]  /*98e0*/  IMAD.U32 R6, RZ, RZ, UR5 ;  /* 0x00000005ff067e24 */ /* 0x000fca000f8e00ff */
[----:B------:R-:W-:-:S04]  /*98f0*/  SHF.L.U32 R6, R6, 0x1f, RZ ;  /* 0x0000001f06067819 */ /* 0x000fc800000006ff */
[----:B------:R0:W1:Y:S01]  /*9900*/  SYNCS.PHASECHK.TRANS64.TRYWAIT P2, [UR10+0x16830], R6 ;  /* 0x01683006ff0075a7 */ /* 0x000062000804014a */
[----:B------:R-:W-:Y:S05]  /*9910*/  @!P0 BRA `(.L_x_13012) ;  /* 0x0000000000048947 */ /* 0x000fea0003800000 */
[----:B------:R-:W-:Y:S01]  /*9920*/  BPT.TRAP 0x1 ;  /* 0x000000040000795c */ /* 0x000fe20000300000 */
.L_x_13012:
[----:B-1----:R-:W-:Y:S05]  /*9930*/  @P2 BRA `(.L_x_13010) ;  /* 0x0000000000082947 */ /* 0x002fea0003800000 */
[----:B------:R-:W1:Y:S02]  /*9940*/  SYNCS.PHASECHK.TRANS64.TRYWAIT P2, [UR10+0x16830], R6 ;  /* 0x01683006ff0075a7 */ /* 0x000e64000804014a */
[----:B-1----:R-:W-:Y:S05]  /*9950*/  @!P2 BRA `(.L_x_13013) ;  /* 0x000000800068a947 */ /* 0x002fea0003800000 */
.L_x_13010:
        /* <DEDUP_REMOVED lines=26> */
.L_x_13015:
[----:B------:R-:W-:Y:S01]  /*9b00*/  ULEA UR10, UR6, UR38, 0x3 ;  /* 0x00000026060a7291 */ /* 0x000fe2000f8e183f */
[----:B01----:R-:W-:-:S05]  /*9b10*/  IMAD.U32 R6, RZ, RZ, UR7 ;  /* 0x00000007ff067e24 */ /* 0x003fca000f8e00ff */
[----:B------:R-:W-:-:S04]  /*9b20*/  SHF.L.U32 R6, R6, 0x1f, RZ ;  /* 0x0000001f06067819 */ /* 0x000fc800000006ff */
[----:B------:R0:W1:Y:S01]  /*9b30*/  SYNCS.PHASECHK.TRANS64.TRYWAIT P2, [UR10+0x16850], R6 ;  /* 0x01685006ff0075a7 */ /* 0x000062000804014a */
[----:B------:R-:W-:Y:S05]  /*9b40*/  @!P0 BRA `(.L_x_13016) ;  /* 0x0000000000048947 */ /* 0x000fea0003800000 */
[----:B------:R-:W-:Y:S01]  /*9b50*/  BPT.TRAP 0x1 ;  /* 0x000000040000795c */ /* 0x000fe20000300000 */
.L_x_13016:
[----:B-1----:R-:W-:Y:S05]  /*9b60*/  @P2 BRA `(.L_x_13014) ;  /* 0x0000000000082947 */ /* 0x002fea0003800000 */
[----:B------:R-:W1:Y:S02]  /*9b70*/  SYNCS.PHASECHK.TRANS64.TRYWAIT P2, [UR10+0x16850], R6 ;  /* 0x01685006ff0075a7 */ /* 0x000e64000804014a */
[----:B-1----:R-:W-:Y:S05]  /*9b80*/  @!P2 BRA `(.L_x_13017) ;  /* 0x0000007c00f4a947 */ /* 0x002fea0003800000 */
.L_x_13014:
[----:B------:R-:W-:Y:S01]  /*9b90*/  UIADD3 UR7, UR38, 0x400, URZ ;  /* 0x0000040026077890 */ /* 0x000fe2000fffe03f */
[----:B------:R-:W-:Y:S01]  /*9ba0*/  WARPGROUP.ARRIVE ;  /* 0x00000000000079c5 */ /* 0x000fe20000000000 */
[----:B------:R-:W-:Y:S01]  /*9bb0*/  UMOV UR11, 0x40000040 ;  /* 0x40000040000b7882 */ /* 0x000fe20000000000 */
[----:B------:R-:W-:Y:S01]  /*9bc0*/  UMOV UR15, 0x40000040 ;  /* 0x40000040000f7882 */ /* 0x000fe20000000000 */
[----:B------:R-:W-:Y:S01]  /*9bd0*/  USHF.R.U32.HI UR7, URZ, 0x4, UR7 ;  /* 0x000000043f077899 */ /* 0x000fe20008011607 */
[----:B------:R-:W-:Y:S01]  /*9be0*/  PLOP3.LUT P2, PT, PT, PT, UP0, 0x80, 0x0 ;  /* 0x000000000000781c */ /* 0x000fe20003f4f008 */
[----:B-1----:R-:W-:Y:S02]  /*9bf0*/  IMAD.U32 R7, RZ, RZ, UR4 ;  /* 0x00000004ff077e24 */ /* 0x002fe4000f8e00ff */
[----:B------:R-:W-:Y:S01]  /*9c00*/  ULOP3.LUT UR7, UR7, 0x3fff, URZ, 0xc0, !UPT ;  /* 0x00003fff07077892 */ /* 0x000fe2000f8ec03f */
[----:B------:R-:W-:Y:S02]  /*9c10*/  IMAD.SHL.U32 R21, R9, 0x80, RZ ;  /* 0x0000008009157824 */ /* 0x000fe400078e00ff */
[----:B------:R-:W-:Y:S01]  /*9c20*/  @!P1 LEA R7, R7, UR38, 0x3 ;  /* 0x0000002607079c11 */ /* 0x000fe2000f8e18ff */
[----:B------:R-:W-:Y:S01]  /*9c30*/  ULEA UR10, UR6, UR7, 0xa ;  /* 0x00000007060a7291 */ /* 0x000fe2000f8e503f */
[----:B0-----:R-:W-:Y:S01]  /*9c40*/  IMAD.MOV.U32 R6, RZ, RZ, R0 ;  /* 0x000000ffff067224 */ /* 0x001fe200078e0000 */
[----:B------:R-:W-:Y:S01]  /*9c50*/  IADD3 R10, -R21, 0x1, RZ ;  /* 0x00000001150a7810 */ /* 0x000fe20007ffe1ff */
[----:B------:R-:W-:Y:S01]  /*9c60*/  @UP0 ULDC UR7, c[0x0][0x44c] ;  /* 0x0001130000070ab9 */ /* 0x000fe20000000800 */
[----:B------:R-:W-:-:S02]  /*9c70*/  UIADD3 UR14, UR10, 0x80, URZ ;  /* 0x000000800a0e7890 */ /* 0x000fc4000fffe03f */
[----:B------:R-:W-:Y:S01]  /*9c80*/  @P2 IMAD.HI.U32 R15, R0, UR7, RZ ;  /* 0x00000007000f2c27 */ /* 0x000fe2000f8e00ff */
[----:B------:R-:W-:Y:S02]  /*9c90*/  @UP0 ULDC UR7, c[0x0][0x450] ;  /* 0x0001140000070ab9 */ /* 0x000fe40000000800 */
[----:B------:R-:W-:Y:S01]  /*9ca0*/  HGMMA.64x64x16.F32 R88, R148, gdesc[UR8].tnspB, R88, gsb0 ;  /* 0x40e0000894587df0 */ /* 0x000fe20008000858 */
[----:B------:R-:W-:Y:S01]  /*9cb0*/  UMOV UR11, 0x40000040 ;  /* 0x40000040000b7882 */ /* 0x000fe20000000000 */
[----:B------:R-:W-:Y:S01]  /*9cc0*/  @P2 SHF.R.U32.HI R6, RZ, UR7, R15 ;  /* 0x00000007ff062c19 */ /* 0x000fe2000801160f */
[----:B------:R-:W-:Y:S02]  /*9cd0*/  @!P1 VIADD R15, R7, 0x16840 ;  /* 0x00016840070f9836 */ /* 0x000fe40000000000 */
[----:B------:R-:W-:Y:S02]  /*9ce0*/  IMAD R7, R3, -0x2, R10 ;  /* 0xfffffffe03077824 */ /* 0x000fe400078e020a */
[----:B------:R-:W0:Y:S01]  /*9cf0*/  SHFL.IDX PT, R10, R6, RZ, 0x1c1f ;  /* 0x001c1fff060a7589 */ /* 0x000e2200000e0000 */
[----:B------:R-:W-:Y:S01]  /*9d00*/  @!P1 PRMT R15, RZ, 0x654, R15 ;  /* 0x00000654ff0f9816 */ /* 0x000fe2000000000f */
[----:B------:R-:W-:-:S04]  /*9d10*/  IMAD R7, R16, UR28, R7 ;  /* 0x0000001c10077c24 */ /* 0x000fc8000f8e0207 */
[----:B------:R-:W-:-:S04]  /*9d20*/  VIADD R7, R7, -UR27 ;  /* 0x8000001b07077c36 */ /* 0x000fc80008000000 */
[----:B------:R-:W-:-:S04]  /*9d30*/  VIADD R19, R7, UR25 ;  /* 0x0000001907137c36 */ /* 0x000fc80008000000 */
[----:B0-----:R-:W-:Y:S01]  /*9d40*/  IMAD.IADD R23, R19, 0x1, R10 ;  /* 0x0000000113177824 */ /* 0x001fe200078e020a */
        /* <DEDUP_REMOVED lines=25> */
[----:B------:R-:W-:Y:S01]  /*9ee0*/  UIADD3 UR10, UR10, 0x380, URZ ;  /* 0x000003800a0a7890 */ /* 0x000fe2000fffe03f */
[----:B------:R-:W-:Y:S02]  /*9ef0*/  WARPGROUP.DEPBAR.LE gsb0, 0x0 ;  /* 0x00008000000079c5 */ /* 0x000fe40000010000 */
[----:B------:R-:W-:-:S06]  /*9f00*/  WARPGROUP.ARRIVE ;  /* 0x00000000000079c5 */ /* 0x000fcc0000000000 */
[----:B------:R-:W-:Y:S03]  /*9f10*/  HGMMA.64x64x16.F32 R88, R124, gdesc[UR12].tnspB, R88, gsb0 ;  /* 0x40e0000c7c587df0 */ /* 0x000fe60008000858 */
[----:B------:R-:W-:Y:S02]  /*9f20*/  WARPGROUP.DEPBAR.LE gsb0, 0x0 ;  /* 0x00008000000079c5 */ /* 0x000fe40000010000 */
[----:B------:R-:W-:-:S06]  /*9f30*/  WARPGROUP.ARRIVE ;  /* 0x00000000000079c5 */ /* 0x000fcc0000000000 */
[----:B------:R-:W-:Y:S03]  /*9f40*/  HGMMA.64x64x16.F32 R88, R120, gdesc[UR8].tnspB, R88, gsb0 ;  /* 0x40e0000878587df0 */ /* 0x000fe60008000858 */
[----:B------:R-:W-:Y:S02]  /*9f50*/  WARPGROUP.DEPBAR.LE gsb0, 0x0 ;  /* 0x00008000000079c5 */ /* 0x000fe40000010000 */
[----:B------:R0:W-:Y:S06]  /*9f60*/  BAR.ARV R14, 0x100 ;  /* 0x0004000e0000751d */ /* 0x0001ec0000002000 */
[----:B------:R1:W-:Y:S02]  /*9f70*/  @!P1 SYNCS.ARRIVE.TRANS64.RED.A1T0 RZ, [R15+URZ], RZ ;  /* 0x000000ff0fff99a7 */ /* 0x0003e4000810043f */
[----:B-1----:R-:W-:-:S04]  /*9f80*/  VIADD R15, R7, UR29 ;  /* 0x0000001d070f7c36 */ /* 0x002fc80008000000 */
[----:B------:R-:W-:Y:S01]  /*9f90*/  IMAD.IADD R7, R15, 0x1, R10 ;  /* 0x000000010f077824 */ /* 0x000fe200078e020a */
[----:B0-----:R-:W-:Y:S06]  /*9fa0*/  @!P6 BRA `(.L_x_13018) ;  /* 0x00000000005ce947 */ /* 0x001fec0003800000 */
        /* <DEDUP_REMOVED lines=13> */
.L_x_13020:
[----:B------:R-:W-:-:S05]  /*a080*/  IMAD.U32 R20, RZ, RZ, UR26 ;  /* 0x0000001aff147e24 */ /* 0x000fca000f8e00ff */
[----:B------:R-:W-:-:S13]  /*a090*/  ISETP.NE.AND P2, PT, R20, 0x1, PT ;  /* 0x000000011400780c */ /* 0x000fda0003f45270 */
[----:B------:R-:W0:Y:S02]  /*a0a0*/  @P2 LDC.64 R120, c[0x0][0x9e8] ;  /* 0x00027a00ff782b82 */ /* 0x000e240000000a00 */
[----:B0-----:R-:W-:-:S05]  /*a0b0*/  @P2 IMAD.HI.U32 R18, R10, R120, RZ ;  /* 0x000000780a122227 */ /* 0x001fca00078e00ff */
[----:B------:R-:W-:-:S07]  /*a0c0*/  @P2 SHF.R.U32.HI R10, RZ, R121, R18 ;  /* 0x00000079ff0a2219 */ /* 0x000fce0000011612 */
.L_x_13021:
[----:B------:R-:W-:Y:S05]  /*a0d0*/  BSYNC B0 ;  /* 0x0000000000007941 */ /* 0x000fea0003800000 */
.L_x_13019:
[----:B------:R-:W-:-:S04]  /*a0e0*/  IMAD R10, R10, R20, -R21 ;  /* 0x000000140a0a7224 */ /* 0x000fc800078e0a15 */
[----:B------:R-:W-:-:S05]  /*a0f0*/  IMAD R10, R3, -0x2, R10 ;  /* 0xfffffffe030a7824 */ /* 0x000fca00078e020a */
[----:B------:R-:W-:Y:S02]  /*a100*/  VIADDMNMX R7, R10, R20, R7, PT ;  /* 0x000000140a077246 */ /* 0x000fe40003800107 */
[----:B------:R-:W-:-:S07]  /*a110*/  VIMNMX R23, R23, R10, !PT ;  /* 0x0000000a17177248 */ /* 0x000fce0007fe0100 */
.L_x_13018:
        /* <DEDUP_REMOVED lines=114> */
.L_x_13024:
[----:B------:R-:W-:-:S05]  /*a840*/  IMAD.U32 R138, RZ, RZ, UR26 ;  /* 0x0000001aff8a7e24 */ /* 0x000fca000f8e00ff */
[----:B------:R-:W-:-:S13]  /*a850*/  ISETP.NE.AND P3, PT, R138, 0x1, PT ;  /* 0x000000018a00780c */ /* 0x000fda0003f65270 */
[----:B------:R-:W0:Y:S02]  /*a860*/  @P3 LDC.64 R6, c[0x0][0x9e8] ;  /* 0x00027a00ff063b82 */ /* 0x000e240000000a00 */
[----:B0-----:R-:W-:-:S05]  /*a870*/  @P3 IMAD.HI.U32 R6, R23, R6, RZ ;  /* 0x0000000617063227 */ /* 0x001fca00078e00ff */
[----:B------:R-:W-:-:S07]  /*a880*/  @P3 SHF.R.U32.HI R23, RZ, R7, R6 ;  /* 0x00000007ff173219 */ /* 0x000fce0000011606 */
.L_x_13025:
[----:B------:R-:W-:Y:S05]  /*a890*/  BSYNC B0 ;  /* 0x0000000000007941 */ /* 0x000fea0003800000 */
.L_x_13023:
[----:B------:R-:W-:-:S04]  /*a8a0*/  IMAD R6, R23, R138, -R21 ;  /* 0x0000008a17067224 */ /* 0x000fc800078e0a15 */
[----:B------:R-:W-:-:S05]  /*a8b0*/  IMAD R6, R3, -0x2, R6 ;  /* 0xfffffffe03067824 */ /* 0x000fca00078e0206 */
[----:B------:R-:W-:Y:S02]  /*a8c0*/  VIADDMNMX R15, R6, R138, R15, PT ;  /* 0x0000008a060f7246 */ /* 0x000fe4000380010f */
[----:B------:R-:W-:-:S07]  /*a8d0*/  VIMNMX R19, R19, R6, !PT ;  /* 0x0000000613137248 */ /* 0x000fce0007fe0100 */
.L_x_13022:
        /* <DEDUP_REMOVED lines=67> */
[----:B0-----:R-:W-:-:S05]  /*ad10*/  FMUL.FTZ R21, R6, R7 ;  /* 0x0000000706157220 */ /* 0x001fca0000410000 */
[----:B------:R-:W-:-:S05]  /*ad20*/  FSEL R21, R21, RZ, P5 ;  /* 0x000000ff15157208 */ /* 0x000fca0002800000 */
[-CC-:B------:R-:W-:Y:S01]  /*ad30*/  FFMA.FTZ R148, R144, R7.reuse, -R21.reuse ;  /* 0x0000000790947223 */ /* 0x180fe20000010815 */
[----:B------:R-:W-:Y:S01]  /*ad40*/  FSEL R144, R39, -INF , !P4 ;  /* 0xff80000027907808 */ /* 0x000fe20006000000 */
[-CC-:B------:R-:W-:Y:S01]  /*ad50*/  FFMA.FTZ R23, R146, R7.reuse, -R21.reuse ;  /* 0x0000000792177223 */ /* 0x180fe20000010815 */
[----:B------:R-:W-:Y:S01]  /*ad60*/  ISETP.GT.AND P4, PT, R19, 0x21, P2 ;  /* 0x000000211300780c */ /* 0x000fe20001784270 */
[-CC-:B------:R-:W-:Y:S01]  /*ad70*/  FFMA.FTZ R31, R32, R7.reuse, -R21.reuse ;  /* 0x00000007201f7223 */ /* 0x180fe20000010815 */
[-CC-:B------:R-:W-:Y:S01]  /*ad80*/  FFMA.FTZ R25, R24, R7.reuse, -R21.reuse ;  /* 0x0000000718197223 */ /* 0x180fe20000010815 */
[----:B------:R-:W-:Y:S01]  /*ad90*/  FSEL R24, R47, -INF , !P3 ;  /* 0xff8000002f187808 */ /* 0x000fe20005800000 */
[-CC-:B------:R-:W-:Y:S01]  /*ada0*/  FFMA.FTZ R33, R36, R7.reuse, -R21.reuse ;  /* 0x0000000724217223 */ /* 0x180fe20000010815 */
[----:B------:R-:W-:Y:S01]  /*adb0*/  ISETP.LT.OR P4, PT, R15, 0x22, P4 ;  /* 0x000000220f00780c */ /* 0x000fe20002781670 */
[-CC-:B------:R-:W-:Y:S01]  /*adc0*/  FFMA.FTZ R36, R10, R7.reuse, -R21.reuse ;  /* 0x000000070a247223 */ /* 0x180fe20000010815 */
[----:B------:R-:W-:Y:S01]  /*add0*/  ISETP.GT.AND P3, PT, R19, 0x31, P2 ;  /* 0x000000311300780c */ /* 0x000fe20001764270 */
        /* <DEDUP_REMOVED lines=18> */
[----:B------:R-:W-:Y:S01]  /*af00*/  FFMA.FTZ R47, R80, R7, -R21 ;  /* 0x00000007502f7223 */ /* 0x000fe20000010815 */
[----:B------:R-:W-:Y:S01]  /*af10*/  FMNMX.FTZ R29, R138, R27, !PT ;  /* 0x0000001b8a1d7209 */ /* 0x000fe20007810000 */
[----:B------:R-:W-:Y:S01]  /*af20*/  MUFU.EX2 R148, R148 ;  /* 0x0000009400947308 */ /* 0x000fe20000000800 */
[----:B------:R-:W-:-:S02]  /*af30*/  FSEL R50, R50, -INF , !P4 ;  /* 0xff80000032327808 */ /* 0x000fc40006000000 */
[----:B------:R-:W-:Y:S02]  /*af40*/  FMNMX.FTZ R29, R30, R29, !PT ;  /* 0x0000001d1e1d7209 */ /* 0x000fe40007810000 */
[----:B------:R-:W-:Y:S02]  /*af50*/  ISETP.GT.AND P4, PT, R19, 0x38, P2 ;  /* 0x000000381300780c */ /* 0x000fe40001784270 */
[----:B------:R-:W-:Y:S01]  /*af60*/  FMNMX.FTZ R29, R140, R29, !PT ;  /* 0x0000001d8c1d7209 */ /* 0x000fe20007810000 */
[----:B------:R0:W-:Y:S01]  /*af70*/  MUFU.EX2 R27, R31 ;  /* 0x0000001f001b7308 */ /* 0x0001e20000000800 */
[----:B------:R-:W-:Y:S02]  /*af80*/  ISETP.LT.OR P4, PT, R15, 0x39, P4 ;  /* 0x000000390f00780c */ /* 0x000fe40002781670 */
[----:B------:R-:W-:Y:S02]  /*af90*/  FMNMX.FTZ R29, R34, R29, !PT ;  /* 0x0000001d221d7209 */ /* 0x000fe40007810000 */
[----:B------:R-:W-:-:S02]  /*afa0*/  ISETP.GT.AND P3, PT, R19, 0x39, P2 ;  /* 0x000000391300780c */ /* 0x000fc40001764270 */
[----:B------:R-:W-:Y:S01]  /*afb0*/  FSEL R54, R54, -INF , !P4 ;  /* 0xff80000036367808 */ /* 0x000fe20006000000 */
[----:B------:R-:W-:Y:S01]  /*afc0*/  MUFU.EX2 R23, R23 ;  /* 0x0000001700177308 */ /* 0x000fe20000000800 */
[----:B0-----:R-:W-:Y:S02]  /*afd0*/  FMNMX.FTZ R31, R142, R29, !PT ;  /* 0x0000001d8e1f7209 */ /* 0x001fe40007810000 */
[----:B------:R-:W-:Y:S02]  /*afe0*/  ISETP.GT.AND P4, PT, R19, 0x40, P2 ;  /* 0x000000401300780c */ /* 0x000fe40001784270 */
[----:B------:R-:W-:Y:S02]  /*aff0*/  FMNMX.FTZ R31, R38, R31, !PT ;  /* 0x0000001f261f7209 */ /* 0x000fe40007810000 */
[----:B------:R-:W-:Y:S01]  /*b000*/  ISETP.LT.OR P3, PT, R15, 0x3a, P3 ;  /* 0x0000003a0f00780c */ /* 0x000fe20001f61670 */
[----:B------:R0:W-:Y:S01]  /*b010*/  MUFU.EX2 R29, R33 ;  /* 0x00000021001d7308 */ /* 0x0001e20000000800 */
[----:B------:R-:W-:-:S02]  /*b020*/  FMNMX.FTZ R31, R144, R31, !PT ;  /* 0x0000001f901f7209 */ /* 0x000fc40007810000 */
[----:B------:R-:W-:Y:S02]  /*b030*/  ISETP.LT.OR P4, PT, R15, 0x41, P4 ;  /* 0x000000410f00780c */ /* 0x000fe40002781670 */
[----:B------:R-:W-:Y:S02]  /*b040*/  FMNMX.FTZ R31, R42, R31, !PT ;  /* 0x0000001f2a1f7209 */ /* 0x000fe40007810000 */
[----:B------:R-:W-:Y:S01]  /*b050*/  FSEL R152, R55, -INF , !P3 ;  /* 0xff80000037987808 */ /* 0x000fe20005800000 */
[----:B------:R-:W-:Y:S01]  /*b060*/  MUFU.EX2 R150, R150 ;  /* 0x0000009600967308 */ /* 0x000fe20000000800 */
[----:B0-----:R-:W-:Y:S02]  /*b070*/  FMNMX.FTZ R33, R146, R31, !PT ;  /* 0x0000001f92217209 */ /* 0x001fe40007810000 */
[----:B------:R-:W-:Y:S02]  /*b080*/  ISETP.GT.AND P3, PT, R19, 0x41, P2 ;  /* 0x000000411300780c */ /* 0x000fe40001764270 */
[----:B------:R-:W-:-:S02]  /*b090*/  FMNMX.FTZ R33, R46, R33, !PT ;  /* 0x000000212e217209 */ /* 0x000fc40007810000 */
[----:B------:R-:W-:Y:S01]  /*b0a0*/  FSEL R58, R58, -INF , !P4 ;  /* 0xff8000003a3a7808 */ /* 0x000fe20006000000 */
[----:B------:R0:W-:Y:S01]  /*b0b0*/  MUFU.EX2 R31, R10 ;  /* 0x0000000a001f7308 */ /* 0x0001e20000000800 */
[----:B------:R-:W-:Y:S02]  /*b0c0*/  FMNMX.FTZ R33, R24, R33, !PT ;  /* 0x0000002118217209 */ /* 0x000fe40007810000 */
[----:B------:R-:W-:Y:S02]  /*b0d0*/  ISETP.GT.AND P4, PT, R19, 0x48, P2 ;  /* 0x000000481300780c */ /* 0x000fe40001784270 */
[----:B------:R-:W-:Y:S02]  /*b0e0*/  FMNMX.FTZ R33, R50, R33, !PT ;  /* 0x0000002132217209 */ /* 0x000fe40007810000 */
[C---:B------:R-:W-:Y:S01]  /*b0f0*/  ISETP.LT.OR P3, PT, R15.reuse, 0x42, P3 ;  /* 0x000000420f00780c */ /* 0x040fe20001f61670 */
[----:B------:R-:W-:Y:S01]  /*b100*/  MUFU.EX2 R25, R25 ;  /* 0x0000001900197308 */ /* 0x000fe20000000800 */
[----:B------:R-:W-:Y:S01]  /*b110*/  FMNMX.FTZ R35, R32, R33, !PT ;  /* 0x0000002120237209 */ /* 0x000fe20007810000 */
[----:B0-----:R-:W-:Y:S01]  /*b120*/  FFMA.FTZ R10, R44, R7, -R21 ;  /* 0x000000072c0a7223 */ /* 0x001fe20000010815 */
[----:B------:R-:W-:-:S02]  /*b130*/  ISETP.LT.OR P4, PT, R15, 0x49, P4 ;  /* 0x000000490f00780c */ /* 0x000fc40002781670 */
[----:B------:R-:W-:Y:S02]  /*b140*/  FMNMX.FTZ R35, R54, R35, !PT ;  /* 0x0000002336237209 */ /* 0x000fe40007810000 */
[----:B------:R-:W-:Y:S01]  /*b150*/  FSEL R40, R59, -INF , !P3 ;  /* 0xff8000003b287808 */ /* 0x000fe20005800000 */
[----:B------:R-:W-:Y:S01]  /*b160*/  MUFU.EX2 R33, R10 ;  /* 0x0000000a00217308 */ /* 0x000fe20000000800 */
[C---:B------:R-:W-:Y:S02]  /*b170*/  ISETP.GT.AND P3, PT, R19.reuse, 0x49, P2 ;  /* 0x000000491300780c */ /* 0x040fe40001764270 */
[----:B------:R-:W-:Y:S02]  /*b180*/  FMNMX.FTZ R35, R152, R35, !PT ;  /* 0x0000002398237209 */ /* 0x000fe40007810000 */
[----:B------:R-:W-:Y:S02]  /*b190*/  FSEL R62, R62, -INF , !P4 ;  /* 0xff8000003e3e7808 */ /* 0x000fe40006000000 */
[----:B------:R-:W-:Y:S01]  /*b1a0*/  ISETP.GT.AND P4, PT, R19, 0x50, P2 ;  /* 0x000000501300780c */ /* 0x000fe20001784270 */
[----:B------:R-:W-:Y:S01]  /*b1b0*/  MUFU.EX2 R20, R20 ;  /* 0x0000001400147308 */ /* 0x000fe20000000800 */
[----:B------:R-:W-:-:S02]  /*b1c0*/  ISETP.LT.OR P3, PT, R15, 0x4a, P3 ;  /* 0x0000004a0f00780c */ /* 0x000fc40001f61670 */
[----:B------:R-:W-:Y:S02]  /*b1d0*/  FMNMX.FTZ R35, R58, R35, !PT ;  /* 0x000000233a237209 */ /* 0x000fe40007810000 */
[----:B------:R-:W-:Y:S02]  /*b1e0*/  ISETP.LT.OR P4, PT, R15, 0x51, P4 ;  /* 0x000000510f00780c */ /* 0x000fe40002781670 */
[----:B------:R-:W-:Y:S01]  /*b1f0*/  FSEL R154, R63, -INF , !P3 ;  /* 0xff8000003f9a7808 */ /* 0x000fe20005800000 */
[----:B------:R-:W-:Y:S01]  /*b200*/  MUFU.EX2 R36, R36 ;  /* 0x0000002400247308 */ /* 0x000fe20000000800 */
[----:B------:R-:W-:Y:S02]  /*b210*/  ISETP.GT.AND P3, PT, R19, 0x51, P2 ;  /* 0x000000511300780c */ /* 0x000fe40001764270 */
[----:B------:R-:W-:Y:S02]  /*b220*/  FMNMX.FTZ R37, R40, R35, !PT ;  /* 0x0000002328257209 */ /* 0x000fe40007810000 */
[----:B------:R-:W-:-:S02]  /*b230*/  FSEL R66, R66, -INF , !P4 ;  /* 0xff80000042427808 */ /* 0x000fc40006000000 */
[----:B------:R-:W-:Y:S01]  /*b240*/  ISETP.GT.AND P4, PT, R19, 0x58, P2 ;  /* 0x000000581300780c */ /* 0x000fe20001784270 */
[----:B------:R0:W-:Y:S01]  /*b250*/  MUFU.EX2 R35, R48 ;  /* 0x0000003000237308 */ /* 0x0001e20000000800 */
[C---:B------:R-:W-:Y:S02]  /*b260*/  ISETP.LT.OR P3, PT, R15.reuse, 0x52, P3 ;  /* 0x000000520f00780c */ /* 0x040fe40001f61670 */
[----:B------:R-:W-:Y:S02]  /*b270*/  FMNMX.FTZ R37, R62, R37, !PT ;  /* 0x000000253e257209 */ /* 0x000fe40007810000 */
[----:B------:R-:W-:Y:S02]  /*b280*/  ISETP.LT.OR P4, PT, R15, 0x59, P4 ;  /* 0x000000590f00780c */ /* 0x000fe40002781670 */
[----:B------:R-:W-:Y:S01]  /*b290*/  FSEL R44, R67, -INF , !P3 ;  /* 0xff800000432c7808 */ /* 0x000fe20005800000 */
[----:B------:R-:W-:Y:S01]  /*b2a0*/  MUFU.EX2 R18, R18 ;  /* 0x0000001200127308 */ /* 0x000fe20000000800 */
[----:B------:R-:W-:Y:S01]  /*b2b0*/  FMNMX.FTZ R37, R154, R37, !PT ;  /* 0x000000259a257209 */ /* 0x000fe20007810000 */
[----:B0-----:R-:W-:Y:S01]  /*b2c0*/  FFMA.FTZ R48, R120, R7, -R21 ;  /* 0x0000000778307223 */ /* 0x001fe20000010815 */
[----:B------:R-:W-:-:S02]  /*b2d0*/  ISETP.GT.AND P3, PT, R19, 0x59, P2 ;  /* 0x000000591300780c */ /* 0x000fc40001764270 */
[----:B------:R-:W-:Y:S02]  /*b2e0*/  FSEL R70, R70, -INF , !P4 ;  /* 0xff80000046467808 */ /* 0x000fe40006000000 */
[----:B------:R-:W-:Y:S01]  /*b2f0*/  FMNMX.FTZ R37, R66, R37, !PT ;  /* 0x0000002542257209 */ /* 0x000fe20007810000 */
[----:B------:R-:W-:Y:S01]  /*b300*/  MUFU.EX2 R22, R22 ;  /* 0x0000001600167308 */ /* 0x000fe20000000800 */
[----:B------:R-:W-:Y:S02]  /*b310*/  ISETP.GT.AND P4, PT, R19, 0x60, P2 ;  /* 0x000000601300780c */ /* 0x000fe40001784270 */
[C---:B------:R-:W-:Y:S02]  /*b320*/  ISETP.LT.OR P3, PT, R15.reuse, 0x5a, P3 ;  /* 0x0000005a0f00780c */ /* 0x040fe40001f61670 */
[----:B------:R-:W-:Y:S02]  /*b330*/  FMNMX.FTZ R39, R44, R37, !PT ;  /* 0x000000252c277209 */ /* 0x000fe40007810000 */
[----:B------:R-:W-:Y:S01]  /*b340*/  ISETP.LT.OR P4, PT, R15, 0x61, P4 ;  /* 0x000000610f00780c */ /* 0x000fe20002781670 */
[----:B------:R0:W-:Y:S01]  /*b350*/  MUFU.EX2 R37, R52 ;  /* 0x0000003400257308 */ /* 0x0001e20000000800 */
[----:B------:R-:W-:-:S02]  /*b360*/  FSEL R156, R71, -INF , !P3 ;  /* 0xff800000479c7808 */ /* 0x000fc40005800000 */
[C---:B------:R-:W-:Y:S02]  /*b370*/  ISETP.GT.AND P3, PT, R19.reuse, 0x61, P2 ;  /* 0x000000611300780c */ /* 0x040fe40001764270 */
[----:B------:R-:W-:Y:S02]  /*b380*/  FMNMX.FTZ R39, R70, R39, !PT ;  /* 0x0000002746277209 */ /* 0x000fe40007810000 */
[----:B------:R-:W-:Y:S01]  /*b390*/  FSEL R74, R74, -INF , !P4 ;  /* 0xff8000004a4a7808 */ /* 0x000fe20006000000 */
[----:B------:R-:W-:Y:S01]  /*b3a0*/  MUFU.EX2 R28, R28 ;  /* 0x0000001c001c7308 */ /* 0x000fe20000000800 */
[----:B------:R-:W-:Y:S01]  /*b3b0*/  ISETP.GT.AND P4, PT, R19, 0x68, P2 ;  /* 0x000000681300780c */ /* 0x000fe20001784270 */
[-CC-:B0-----:R-:W-:Y:S01]  /*b3c0*/  FFMA.FTZ R52, R122, R7.reuse, -R21.reuse ;  /* 0x000000077a347223 */ /* 0x181fe20000010815 */
[----:B------:R-:W-:Y:S01]  /*b3d0*/  ISETP.LT.OR P3, PT, R15, 0x62, P3 ;  /* 0x000000620f00780c */ /* 0x000fe20001f61670 */
[----:B------:R-:W-:Y:S01]  /*b3e0*/  FFMA.FTZ R122, R84, R7, -R21 ;  /* 0x00000007547a7223 */ /* 0x000fe20000010815 */
[----:B------:R-:W-:-:S02]  /*b3f0*/  FMNMX.FTZ R39, R156, R39, !PT ;  /* 0x000000279c277209 */ /* 0x000fc40007810000 */
[----:B------:R-:W-:Y:S01]  /*b400*/  ISETP.LT.OR P4, PT, R15, 0x69, P4 ;  /* 0x000000690f00780c */ /* 0x000fe20002781670 */
[----:B------:R-:W-:Y:S01]  /*b410*/  MUFU.EX2 R48, R48 ;  /* 0x0000003000307308 */ /* 0x000fe20000000800 */
[----:B------:R-:W-:Y:S02]  /*b420*/  FSEL R75, R75, -INF , !P3 ;  /* 0xff8000004b4b7808 */ /* 0x000fe40005800000 */
[C---:B------:R-:W-:Y:S02]  /*b430*/  ISETP.GT.AND P3, PT, R19.reuse, 0x69, P2 ;  /* 0x000000691300780c */ /* 0x040fe40001764270 */
[----:B------:R-:W-:Y:S01]  /*b440*/  FMNMX.FTZ R10, R74, R39, !PT ;  /* 0x000000274a0a7209 */ /* 0x000fe20007810000 */
[-CC-:B------:R-:W-:Y:S01]  /*b450*/  FFMA.FTZ R39, R56, R7.reuse, -R21.reuse ;  /* 0x0000000738277223 */ /* 0x180fe20000010815 */
[----:B------:R-:W-:Y:S01]  /*b460*/  FSEL R78, R78, -INF , !P4 ;  /* 0xff8000004e4e7808 */ /* 0x000fe20006000000 */
[-CC-:B------:R-:W-:Y:S01]  /*b470*/  FFMA.FTZ R56, R124, R7.reuse, -R21.reuse ;  /* 0x000000077c387223 */ /* 0x180fe20000010815 */
[----:B------:R-:W-:Y:S01]  /*b480*/  ISETP.GT.AND P4, PT, R19, 0x70, P2 ;  /* 0x000000701300780c */ /* 0x000fe20001784270 */
[----:B------:R-:W-:Y:S01]  /*b490*/  FFMA.FTZ R124, R72, R7, -R21 ;  /* 0x00000007487c7223 */ /* 0x000fe20000010815 */
[----:B------:R-:W-:Y:S01]  /*b4a0*/  ISETP.LT.OR P3, PT, R15, 0x6a, P3 ;  /* 0x0000006a0f00780c */ /* 0x000fe20001f61670 */
[----:B------:R-:W-:Y:S01]  /*b4b0*/  MUFU.EX2 R39, R39 ;  /* 0x0000002700277308 */ /* 0x000fe20000000800 */
[----:B------:R-:W-:-:S02]  /*b4c0*/  FMNMX.FTZ R41, R75, R10, !PT ;  /* 0x0000000a4b297209 */ /* 0x000fc40007810000 */
[----:B------:R-:W-:Y:S02]  /*b4d0*/  ISETP.LT.OR P4, PT, R15, 0x71, P4 ;  /* 0x000000710f00780c */ /* 0x000fe40002781670 */
[----:B------:R-:W-:Y:S02]  /*b4e0*/  FSEL R120, R79, -INF , !P3 ;  /* 0xff8000004f787808 */ /* 0x000fe40005800000 */
[C---:B------:R-:W-:Y:S01]  /*b4f0*/  ISETP.GT.AND P3, PT, R19.reuse, 0x71, P2 ;  /* 0x000000711300780c */ /* 0x040fe20001764270 */
[----:B------:R-:W0:Y:S01]  /*b500*/  MUFU.EX2 R52, R52 ;  /* 0x0000003400347308 */ /* 0x000e220000000800 */
[----:B------:R-:W-:Y:S02]  /*b510*/  FMNMX.FTZ R41, R78, R41, !PT ;  /* 0x000000294e297209 */ /* 0x000fe40007810000 */
[----:B------:R-:W-:Y:S02]  /*b520*/  FSEL R82, R82, -INF , !P4 ;  /* 0xff80000052527808 */ /* 0x000fe40006000000 */
[----:B------:R-:W-:-:S02]  /*b530*/  ISETP.GT.AND P4, PT, R19, 0x78, P2 ;  /* 0x000000781300780c */ /* 0x000fc40001784270 */
[----:B------:R-:W-:Y:S01]  /*b540*/  ISETP.LT.OR P3, PT, R15, 0x72, P3 ;  /* 0x000000720f00780c */ /* 0x000fe20001f61670 */
[----:B------:R-:W-:Y:S01]  /*b550*/  MUFU.EX2 R56, R56 ;  /* 0x0000003800387308 */ /* 0x000fe20000000800 */
[----:B------:R-:W-:Y:S02]  /*b560*/  FMNMX.FTZ R41, R120, R41, !PT ;  /* 0x0000002978297209 */ /* 0x000fe40007810000 */
[----:B------:R-:W-:Y:S02]  /*b570*/  ISETP.GT.AND P2, PT, R19, 0x79, P2 ;  /* 0x000000791300780c */ /* 0x000fe40001744270 */
[----:B------:R-:W-:Y:S02]  /*b580*/  ISETP.LT.OR P4, PT, R15, 0x79, P4 ;  /* 0x000000790f00780c */ /* 0x000fe40002781670 */
[----:B------:R-:W-:Y:S01]  /*b590*/  FSEL R83, R83, -INF , !P3 ;  /* 0xff80000053537808 */ /* 0x000fe20005800000 */
[----:B------:R-:W-:Y:S01]  /*b5a0*/  MUFU.EX2 R124, R124 ;  /* 0x0000007c007c7308 */ /* 0x000fe20000000800 */
[----:B------:R-:W-:Y:S01]  /*b5b0*/  FMNMX.FTZ R10, R82, R41, !PT ;  /* 0x00000029520a7209 */ /* 0x000fe20007810000 */
[-CC-:B------:R-:W-:Y:S01]  /*b5c0*/  FFMA.FTZ R41, R68, R7.reuse, -R21.reuse ;  /* 0x0000000744297223 */ /* 0x180fe20000010815 */
[----:B------:R-:W-:Y:S01]  /*b5d0*/  ISETP.LT.OR P2, PT, R15, 0x7a, P2 ;  /* 0x0000007a0f00780c */ /* 0x000fe20001741670 */
[-CC-:B------:R-:W-:Y:S01]  /*b5e0*/  FFMA.FTZ R15, R60, R7.reuse, -R21.reuse ;  /* 0x000000073c0f7223 */ /* 0x180fe20000010815 */
[----:B------:R-:W-:Y:S01]  /*b5f0*/  FSEL R86, R86, -INF , !P4 ;  /* 0xff80000056567808 */ /* 0x000fe20006000000 */
[-CC-:B------:R-:W-:Y:S01]  /*b600*/  FFMA.FTZ R60, R126, R7.reuse, -R21.reuse ;  /* 0x000000077e3c7223 */ /* 0x180fe20000010815 */
[----:B------:R-:W-:Y:S01]  /*b610*/  FMNMX.FTZ R19, R83, R10, !PT ;  /* 0x0000000a53137209 */ /* 0x000fe20007810000 */
[-CC-:B------:R-:W-:Y:S01]  /*b620*/  FFMA.FTZ R126, R76, R7.reuse, -R21.reuse ;  /* 0x000000074c7e7223 */ /* 0x180fe20000010815 */
[----:B------:R-:W-:Y:S01]  /*b630*/  FSEL R87, R87, -INF , !P2 ;  /* 0xff80000057577808 */ /* 0x000fe20005000000 */
[--C-:B------:R-:W-:Y:S01]  /*b640*/  FFMA.FTZ R68, R134, R7, -R21.reuse ;  /* 0x0000000786447223 */ /* 0x100fe20000010815 */
[----:B------:R-:W-:Y:S01]  /*b650*/  FMNMX.FTZ R10, R86, R19, !PT ;  /* 0x00000013560a7209 */ /* 0x000fe20007810000 */
[-CC-:B------:R-:W-:Y:S01]  /*b660*/  FFMA.FTZ R19, R64, R7.reuse, -R21.reuse ;  /* 0x0000000740137223 */ /* 0x180fe20000010815 */
[----:B------:R-:W-:Y:S01]  /*b670*/  FSEL R51, R6, RZ, P5 ;  /* 0x000000ff06337208 */ /* 0x000fe20002800000 */
[----:B------:R-:W-:Y:S01]  /*b680*/  FFMA.FTZ R64, R128, R7, -R21 ;  /* 0x0000000780407223 */ /* 0x000fe20000010815 */
[----:B------:R-:W-:Y:S01]  /*b690*/  FMNMX.FTZ R10, R87, R10, !PT ;  /* 0x0000000a570a7209 */ /* 0x000fe20007810000 */
[----:B------:R-:W1:Y:S01]  /*b6a0*/  MUFU.EX2 R15, R15 ;  /* 0x0000000f000f7308 */ /* 0x000e620000000800 */
[----:B0-----:R-:W-:Y:S01]  /*b6b0*/  F2FP.F16.F32.PACK_AB R132, R52, R39 ;  /* 0x000000273484723e */ /* 0x001fe200000000ff */
[----:B------:R-:W-:-:S02]  /*b6c0*/  FADD.FTZ R8, -R51, R8 ;  /* 0x0000000833087221 */ /* 0x000fc40000010100 */
[----:B------:R-:W0:Y:S04]  /*b6d0*/  SHFL.BFLY PT, R43, R10, 0x2, 0x1f ;  /* 0x0c401f000a2b7f89 */ /* 0x000e2800000e0000 */
[----:B------:R-:W-:Y:S08]  /*b6e0*/  MUFU.EX2 R19, R19 ;  /* 0x0000001300137308 */ /* 0x000ff00000000800 */
[----:B------:R-:W2:Y:S01]  /*b6f0*/  MUFU.EX2 R60, R60 ;  /* 0x0000003c003c7308 */ /* 0x000ea20000000800 */
[----:B-1----:R-:W-:-:S07]  /*b700*/  F2FP.F16.F32.PACK_AB R134, R56, R15 ;  /* 0x0000000f3886723e */ /* 0x002fce00000000ff */
[----:B------:R-:W-:Y:S01]  /*b710*/  MUFU.EX2 R41, R41 ;  /* 0x0000002900297308 */ /* 0x000fe20000000800 */
[----:B0-----:R-:W-:Y:S01]  /*b720*/  FMNMX.FTZ R49, R10, R43, !PT ;  /* 0x0000002b0a317209 */ /* 0x001fe20007810000 */
[----:B------:R-:W-:-:S06]  /*b730*/  FFMA.FTZ R43, R130, R7, -R21 ;  /* 0x00000007822b7223 */ /* 0x000fcc0000010815 */
[----:B------:R-:W0:Y:S01]  /*b740*/  MUFU.EX2 R64, R64 ;  /* 0x0000004000407308 */ /* 0x000e220000000800 */
[----:B------:R-:W1:Y:S01]  /*b750*/  SHFL.BFLY PT, R10, R49, 0x1, 0x1f ;  /* 0x0c201f00310a7f89 */ /* 0x000e6200000e0000 */
[----:B--2---:R-:W-:-:S06]  /*b760*/  F2FP.F16.F32.PACK_AB R128, R60, R19 ;  /* 0x000000133c80723e */ /* 0x004fcc00000000ff */
[----:B------:R-:W-:Y:S08]  /*b770*/  MUFU.EX2 R43, R43 ;  /* 0x0000002b002b7308 */ /* 0x000ff00000000800 */
        /* <DEDUP_REMOVED lines=31> */
[-CC-:B------:R-:W-:Y:S01]  /*b970*/  FFMA.FTZ R133, R58, R7.reuse, -R51.reuse ;  /* 0x000000073a857223 */ /* 0x180fe20000010833 */
[C---:B------:R-:W-:Y:S01]  /*b980*/  FADD.FTZ R5, R23.reuse, R42 ;  /* 0x0000002a17057221 */ /* 0x040fe20000010000 */
[-CC-:B------:R-:W-:Y:S01]  /*b990*/  FFMA.FTZ R40, R40, R7.reuse, -R51.reuse ;  /* 0x0000000728287223 */ /* 0x180fe20000010833 */
[----:B------:R-:W-:Y:S01]  /*b9a0*/  F2FP.F16.F32.PACK_AB R148, R23, R148 ;  /* 0x000000941794723e */ /* 0x000fe200000000ff */
[----:B------:R-:W-:Y:S01]  /*b9b0*/  FFMA.FTZ R135, R62, R7, -R51 ;  /* 0x000000073e877223 */ /* 0x000fe20000010833 */
[----:B------:R-:W-:Y:S01]  /*b9c0*/  FADD.FTZ R42, R150, R5 ;  /* 0x00000005962a7221 */ /* 0x000fe20000010000 */
[----:B------:R-:W-:Y:S01]  /*b9d0*/  MUFU.EX2 R151, R151 ;  /* 0x0000009700977308 */ /* 0x000fe20000000800 */
[----:B------:R-:W-:Y:S01]  /*b9e0*/  F2FP.F16.F32.PACK_AB R140, R18, R31 ;  /* 0x0000001f128c723e */ /* 0x000fe200000000ff */
[-CC-:B------:R-:W-:Y:S01]  /*b9f0*/  FFMA.FTZ R129, R66, R7.reuse, -R51.reuse ;  /* 0x0000000742817223 */ /* 0x180fe20000010833 */
[----:B------:R-:W-:Y:S01]  /*ba00*/  FADD.FTZ R46, R25, R42 ;  /* 0x0000002a192e7221 */ /* 0x000fe20000010000 */
[----:B------:R-:W-:Y:S01]  /*ba10*/  FSEL R42, R10, RZ, P2 ;  /* 0x000000ff0a2a7208 */ /* 0x000fe20001000000 */
[----:B------:R-:W-:Y:S01]  /*ba20*/  FFMA.FTZ R44, R44, R7, -R51 ;  /* 0x000000072c2c7223 */ /* 0x000fe20000010833 */
[----:B------:R-:W-:Y:S01]  /*ba30*/  F2FP.F16.F32.PACK_AB R146, R36, R29 ;  /* 0x0000001d2492723e */ /* 0x000fe200000000ff */
[----:B------:R-:W-:Y:S01]  /*ba40*/  FADD.FTZ R5, R27, R46 ;  /* 0x0000002e1b057221 */ /* 0x000fe20000010000 */
[----:B------:R-:W-:Y:S01]  /*ba50*/  MUFU.EX2 R26, R26 ;  /* 0x0000001a001a7308 */ /* 0x000fe20000000800 */
[----:B------:R-:W-:Y:S01]  /*ba60*/  FADD.FTZ R46, -R42, R11 ;  /* 0x0000000b2a2e7221 */ /* 0x000fe20000010100 */
[----:B------:R-:W-:Y:S01]  /*ba70*/  F2FP.F16.F32.PACK_AB R142, R22, R33 ;  /* 0x00000021168e723e */ /* 0x000fe200000000ff */
[----:B------:R-:W-:Y:S01]  /*ba80*/  FADD.FTZ R50, R20, R5 ;  /* 0x0000000514327221 */ /* 0x000fe20000010000 */
[-CC-:B------:R-:W-:Y:S01]  /*ba90*/  FFMA.FTZ R131, R70, R7.reuse, -R51.reuse ;  /* 0x0000000746837223 */ /* 0x180fe20000010833 */
[-C--:B------:R-:W-:Y:S01]  /*baa0*/  FMUL.FTZ R11, R46, R7.reuse ;  /* 0x000000072e0b7220 */ /* 0x080fe20000410000 */
[-CC-:B------:R-:W-:Y:S01]  /*bab0*/  FFMA.FTZ R156, R156, R7.reuse, -R51.reuse ;  /* 0x000000079c9c7223 */ /* 0x180fe20000010833 */
[----:B------:R-:W-:Y:S01]  /*bac0*/  FADD.FTZ R5, R29, R50 ;  /* 0x000000321d057221 */ /* 0x000fe20000010000 */
[----:B------:R-:W-:Y:S01]  /*bad0*/  IMAD.U32 R50, RZ, RZ, UR6 ;  /* 0x00000006ff327e24 */ /* 0x000fe2000f8e00ff */
[----:B------:R-:W-:Y:S01]  /*bae0*/  MUFU.EX2 R145, R145 ;  /* 0x0000009100917308 */ /* 0x000fe20000000800 */
[----:B------:R-:W-:Y:S01]  /*baf0*/  FFMA.FTZ R125, R74, R7, -R51 ;  /* 0x000000074a7d7223 */ /* 0x000fe20000010833 */
[----:B------:R-:W-:Y:S01]  /*bb00*/  FADD.FTZ R46, R36, R5 ;  /* 0x00000005242e7221 */ /* 0x000fe20000010000 */
[----:B------:R-:W-:Y:S01]  /*bb10*/  F2FP.F16.F32.PACK_AB R144, R20, R27 ;  /* 0x0000001b1490723e */ /* 0x000fe200000000ff */
[-CC-:B------:R-:W-:Y:S01]  /*bb20*/  FFMA.FTZ R75, R75, R7.reuse, -R51.reuse ;  /* 0x000000074b4b7223 */ /* 0x180fe20000010833 */
[----:B------:R-:W-:Y:S01]  /*bb30*/  @!P1 LEA R50, R50, UR38, 0x3 ;  /* 0x0000002632329c11 */ /* 0x000fe2000f8e18ff */
[----:B------:R-:W-:Y:S01]  /*bb40*/  FADD.FTZ R5, R31, R46 ;  /* 0x0000002e1f057221 */ /* 0x000fe20000010000 */
[-CC-:B------:R-:W-:Y:S01]  /*bb50*/  FFMA.FTZ R78, R78, R7.reuse, -R51.reuse ;  /* 0x000000074e4e7223 */ /* 0x180fe20000010833 */
[----:B------:R-:W0:Y:S01]  /*bb60*/  MUFU.EX2 R11, R11 ;  /* 0x0000000b000b7308 */ /* 0x000e220000000800 */
[----:B------:R-:W-:Y:S01]  /*bb70*/  FFMA.FTZ R82, R82, R7, -R51 ;  /* 0x0000000752527223 */ /* 0x000fe20000010833 */
[----:B------:R-:W-:Y:S01]  /*bb80*/  FADD.FTZ R46, R18, R5 ;  /* 0x00000005122e7221 */ /* 0x000fe20000010000 */
[----:B------:R-:W-:-:S02]  /*bb90*/  @!P1 VIADD R50, R50, 0x16860 ;  /* 0x0001686032329836 */ /* 0x000fc40000000000 */
[-CC-:B------:R-:W-:Y:S01]  /*bba0*/  FFMA.FTZ R83, R83, R7.reuse, -R51.reuse ;  /* 0x0000000753537223 */ /* 0x180fe20000010833 */
[----:B------:R-:W-:Y:S01]  /*bbb0*/  FFMA.FTZ R86, R86, R7, -R51 ;  /* 0x0000000756567223 */ /* 0x000fe20000010833 */
[----:B------:R-:W-:Y:S01]  /*bbc0*/  FADD.FTZ R5, R33, R46 ;  /* 0x0000002e21057221 */ /* 0x000fe20000010000 */
[----:B------:R-:W-:Y:S01]  /*bbd0*/  ISETP.GT.AND P2, PT, R9, UR37, PT ;  /* 0x0000002509007c0c */ /* 0x000fe2000bf44270 */
[----:B------:R-:W1:Y:S01]  /*bbe0*/  MUFU.EX2 R30, R30 ;  /* 0x0000001e001e7308 */ /* 0x000e620000000800 */
[----:B------:R-:W-:Y:S01]  /*bbf0*/  @!P1 PRMT R46, RZ, 0x654, R50 ;  /* 0x00000654ff2e9816 */ /* 0x000fe20000000032 */
[----:B------:R-:W-:Y:S01]  /*bc00*/  FADD.FTZ R50, R22, R5 ;  /* 0x0000000516327221 */ /* 0x000fe20000010000 */
[----:B------:R-:W-:Y:S01]  /*bc10*/  UMOV UR6, UR4 ;  /* 0x0000000400067c82 */ /* 0x000fe20008000000 */
[----:B------:R-:W-:Y:S01]  /*bc20*/  F2FP.F16.F32.PACK_AB R150, R25, R150 ;  /* 0x000000961996723e */ /* 0x000fe200000000ff */
[----:B------:R2:W-:Y:S01]  /*bc30*/  @!P1 SYNCS.ARRIVE.TRANS64.RED.A1T0 RZ, [R46+URZ], RZ ;  /* 0x000000ff2eff99a7 */ /* 0x0005e2000810043f */
[----:B------:R-:W-:Y:S01]  /*bc40*/  FADD.FTZ R5, R35, R50 ;  /* 0x0000003223057221 */ /* 0x000fe20000010000 */
[----:B------:R-:W-:Y:S01]  /*bc50*/  F2FP.F16.F32.PACK_AB R138, R48, R37 ;  /* 0x00000025308a723e */ /* 0x000fe200000000ff */
[----:B------:R-:W3:Y:S01]  /*bc60*/  MUFU.EX2 R147, R147 ;  /* 0x0000009300937308 */ /* 0x000ee20000000800 */
[-C--:B0-----:R-:W-:Y:S01]  /*bc70*/  FMUL.FTZ R90, R90, R11.reuse ;  /* 0x0000000b5a5a7220 */ /* 0x081fe20000410000 */
[----:B------:R-:W-:Y:S01]  /*bc80*/  FADD.FTZ R50, R28, R5 ;  /* 0x000000051c327221 */ /* 0x000fe20000010000 */
[-C--:B------:R-:W-:Y:S01]  /*bc90*/  FMUL.FTZ R91, R91, R11.reuse ;  /* 0x0000000b5b5b7220 */ /* 0x080fe20000410000 */
[----:B------:R-:W-:Y:S01]  /*bca0*/  FMUL.FTZ R94, R94, R11 ;  /* 0x0000000b5e5e7220 */ /* 0x000fe20000410000 */
[----:B--2---:R-:W-:Y:S01]  /*bcb0*/  FFMA.FTZ R46, R11, R4, R8 ;  /* 0x000000040b2e7223 */ /* 0x004fe20000010008 */
[----:B------:R-:W-:Y:S01]  /*bcc0*/  FADD.FTZ R53, R37, R50 ;  /* 0x0000003225357221 */ /* 0x000fe20000010000 */
[----:B------:R-:W-:Y:S01]  /*bcd0*/  FFMA.FTZ R4, R154, R7, -R51 ;  /* 0x000000079a047223 */ /* 0x000fe20000010833 */
[----:B------:R-:W0:Y:S01]  /*bce0*/  MUFU.EX2 R34, R34 ;  /* 0x0000002200227308 */ /* 0x000e220000000800 */
[C---:B------:R-:W-:Y:S01]  /*bcf0*/  FADD.FTZ R46, R149.reuse, R46 ;  /* 0x0000002e952e7221 */ /* 0x040fe20000010000 */
[----:B------:R-:W-:Y:S01]  /*bd00*/  FADD.FTZ R50, R48, R53 ;  /* 0x0000003530327221 */ /* 0x000fe20000010000 */
[----:B------:R-:W-:Y:S01]  /*bd10*/  F2FP.F16.F32.PACK_AB R149, R149, R8 ;  /* 0x000000089595723e */ /* 0x000fe200000000ff */
        /* <DEDUP_REMOVED lines=11> */
[-C--:B------:R-:W-:Y:S01]  /*bdd0*/  FFMA.FTZ R46, R120, R7.reuse, -R51 ;  /* 0x00000007782e7223 */ /* 0x080fe20000010833 */
[----:B------:R-:W4:Y:S01]  /*bde0*/  MUFU.EX2 R38, R38 ;  /* 0x0000002600267308 */ /* 0x000f220000000800 */
[----:B-1----:R-:W-:Y:S01]  /*bdf0*/  FADD.FTZ R50, R30, R5 ;  /* 0x000000051e327221 */ /* 0x002fe20000010000 */
[----:B------:R-:W-:Y:S01]  /*be00*/  FADD.FTZ R54, R56, R53 ;  /* 0x0000003538367221 */ /* 0x000fe20000010000 */
[----:B------:R-:W-:Y:S01]  /*be10*/  FFMA.FTZ R51, R87, R7, -R51 ;  /* 0x0000000757337223 */ /* 0x000fe20000010833 */
[-C--:B------:R-:W-:Y:S01]  /*be20*/  FMUL.FTZ R103, R103, R11.reuse ;  /* 0x0000000b67677220 */ /* 0x080fe20000410000 */
[----:B---3--:R-:W-:Y:S01]  /*be30*/  FADD.FTZ R5, R147, R50 ;  /* 0x0000003293057221 */ /* 0x008fe20000010000 */
[----:B------:R-:W-:Y:S01]  /*be40*/  FADD.FTZ R53, R19, R54 ;  /* 0x0000003613357221 */ /* 0x000fe20000010000 */
[-C--:B------:R-:W-:Y:S01]  /*be50*/  FMUL.FTZ R106, R106, R11.reuse ;  /* 0x0000000b6a6a7220 */ /* 0x080fe20000410000 */
[----:B------:R-:W1:Y:S01]  /*be60*/  MUFU.EX2 R143, R143 ;  /* 0x0000008f008f7308 */ /* 0x000e620000000800 */
[----:B0-----:R-:W-:Y:S01]  /*be70*/  FADD.FTZ R50, R34, R5 ;  /* 0x0000000522327221 */ /* 0x001fe20000010000 */
[----:B------:R-:W-:Y:S01]  /*be80*/  FADD.FTZ R54, R60, R53 ;  /* 0x000000353c367221 */ /* 0x000fe20000010000 */
[-C--:B------:R-:W-:Y:S01]  /*be90*/  FMUL.FTZ R107, R107, R11.reuse ;  /* 0x0000000b6b6b7220 */ /* 0x080fe20000410000 */
[-C--:B------:R-:W-:Y:S01]  /*bea0*/  FMUL.FTZ R110, R110, R11.reuse ;  /* 0x0000000b6e6e7220 */ /* 0x080fe20000410000 */
[----:B--2---:R-:W-:Y:S01]  /*beb0*/  FADD.FTZ R5, R141, R50 ;  /* 0x000000328d057221 */ /* 0x004fe20000010000 */
[----:B------:R-:W-:Y:S01]  /*bec0*/  FADD.FTZ R23, R41, R54 ;  /* 0x0000003629177221 */ /* 0x000fe20000010000 */
[-C--:B------:R-:W-:Y:S01]  /*bed0*/  FMUL.FTZ R111, R111, R11.reuse ;  /* 0x0000000b6f6f7220 */ /* 0x080fe20000410000 */
[----:B------:R-:W0:Y:S01]  /*bee0*/  MUFU.EX2 R24, R24 ;  /* 0x0000001800187308 */ /* 0x000e220000000800 */
[----:B----4-:R-:W-:Y:S01]  /*bef0*/  FADD.FTZ R50, R38, R5 ;  /* 0x0000000526327221 */ /* 0x010fe20000010000 */
[----:B------:R-:W-:Y:S01]  /*bf00*/  FADD.FTZ R23, R64, R23 ;  /* 0x0000001740177221 */ /* 0x000fe20000010000 */
[-C--:B------:R-:W-:Y:S01]  /*bf10*/  FMUL.FTZ R114, R114, R11.reuse ;  /* 0x0000000b72727220 */ /* 0x080fe20000410000 */
[-C--:B------:R-:W-:Y:S01]  /*bf20*/  FMUL.FTZ R115, R115, R11.reuse ;  /* 0x0000000b73737220 */ /* 0x080fe20000410000 */
[-C--:B------:R-:W-:Y:S01]  /*bf30*/  FMUL.FTZ R118, R118, R11.reuse ;  /* 0x0000000b76767220 */ /* 0x080fe20000410000 */
[----:B------:R-:W-:Y:S01]  /*bf40*/  FADD.FTZ R36, R124, R23 ;  /* 0x000000177c247221 */ /* 0x000fe20000010000 */
[----:B------:R-:W-:Y:S01]  /*bf50*/  FMUL.FTZ R119, R119, R11 ;  /* 0x0000000b77777220 */ /* 0x000fe20000410000 */
[----:B------:R-:W2:Y:S01]  /*bf60*/  MUFU.EX2 R137, R137 ;  /* 0x0000008900897308 */ /* 0x000ea20000000800 */
[----:B-1----:R-:W-:Y:S01]  /*bf70*/  FADD.FTZ R5, R143, R50 ;  /* 0x000000328f057221 */ /* 0x002fe20000010000 */
[C---:B------:R-:W-:Y:S01]  /*bf80*/  FADD.FTZ R23, R43.reuse, R36 ;  /* 0x000000242b177221 */ /* 0x040fe20000010000 */
[----:B------:R-:W-:Y:S01]  /*bf90*/  F2FP.F16.F32.PACK_AB R124, R43, R124 ;  /* 0x0000007c2b7c723e */ /* 0x000fe200000000ff */
[-C--:B------:R-:W-:Y:S01]  /*bfa0*/  FMUL.FTZ R88, R88, R21.reuse ;  /* 0x0000001558587220 */ /* 0x080fe20000410000 */
[-C--:B------:R-:W-:Y:S01]  /*bfb0*/  FMUL.FTZ R89, R89, R21.reuse ;  /* 0x0000001559597220 */ /* 0x080fe20000410000 */
[----:B------:R-:W-:Y:S01]  /*bfc0*/  FADD.FTZ R22, R126, R23 ;  /* 0x000000177e167221 */ /* 0x000fe20000010000 */
[C---:B------:R-:W-:Y:S01]  /*bfd0*/  F2FP.F16.F32.PACK_AB R126, R45.reuse, R126 ;  /* 0x0000007e2d7e723e */ /* 0x040fe200000000ff */
[----:B------:R-:W1:Y:S01]  /*bfe0*/  MUFU.EX2 R32, R32 ;  /* 0x0000002000207308 */ /* 0x000e620000000800 */
[----:B0-----:R-:W-:Y:S01]  /*bff0*/  FADD.FTZ R50, R24, R5 ;  /* 0x0000000518327221 */ /* 0x001fe20000010000 */
[----:B------:R-:W-:Y:S01]  /*c000*/  FADD.FTZ R22, R45, R22 ;  /* 0x000000162d167221 */ /* 0x000fe20000010000 */
[-C--:B------:R-:W-:Y:S01]  /*c010*/  FMUL.FTZ R92, R92, R21.reuse ;  /* 0x000000155c5c7220 */ /* 0x080fe20000410000 */
[-C--:B------:R-:W-:Y:S01]  /*c020*/  FMUL.FTZ R93, R93, R21.reuse ;  /* 0x000000155d5d7220 */ /* 0x080fe20000410000 */
[-C--:B------:R-:W-:Y:S01]  /*c030*/  FMUL.FTZ R96, R96, R21.reuse ;  /* 0x0000001560607220 */ /* 0x080fe20000410000 */
[----:B------:R-:W-:Y:S01]  /*c040*/  FADD.FTZ R15, R47, R22 ;  /* 0x000000162f0f7221 */ /* 0x000fe20000010000 */
        /* <DEDUP_REMOVED lines=18> */
[----:B0-----:R-:W-:Y:S01]  /*c170*/  FADD.FTZ R5, R139, R18 ;  /* 0x000000128b057221 */ /* 0x001fe20000010000 */
[----:B------:R-:W-:Y:S01]  /*c180*/  F2FP.F16.F32.PACK_AB R145, R30, R145 ;  /* 0x000000911e91723e */ /* 0x000fe200000000ff */
[----:B------:R-:W-:Y:S01]  /*c190*/  IMAD.MOV.U32 R8, RZ, RZ, R6 ;  /* 0x000000ffff087224 */ /* 0x000fe200078e0006 */
[----:B------:R-:W-:Y:S01]  /*c1a0*/  F2FP.F16.F32.PACK_AB R147, R34, R147 ;  /* 0x000000932293723e */ /* 0x000fe200000000ff */
[----:B------:R-:W-:Y:S01]  /*c1b0*/  IMAD.MOV.U32 R11, RZ, RZ, R10 ;  /* 0x000000ffff0b7224 */ /* 0x000fe200078e000a */
[----:B------:R-:W-:-:S02]  /*c1c0*/  F2FP.F16.F32.PACK_AB R141, R38, R141 ;  /* 0x0000008d268d723e */ /* 0x000fc400000000ff */
[----:B------:R-:W0:Y:S01]  /*c1d0*/  MUFU.EX2 R40, R40 ;  /* 0x0000002800287308 */ /* 0x000e220000000800 */
[----:B--2---:R-:W-:Y:S01]  /*c1e0*/  FADD.FTZ R18, R42, R5 ;  /* 0x000000052a127221 */ /* 0x004fe20000010000 */
[----:B------:R-:W-:Y:S02]  /*c1f0*/  F2FP.F16.F32.PACK_AB R143, R24, R143 ;  /* 0x0000008f188f723e */ /* 0x000fe400000000ff */
[----:B------:R-:W-:Y:S02]  /*c200*/  F2FP.F16.F32.PACK_AB R137, R32, R137 ;  /* 0x000000892089723e */ /* 0x000fe400000000ff */
[----:B------:R-:W-:Y:S02]  /*c210*/  F2FP.F16.F32.PACK_AB R139, R42, R139 ;  /* 0x0000008b2a8b723e */ /* 0x000fe400000000ff */
        /* <DEDUP_REMOVED lines=41> */
[----:B0-----:R-:W-:Y:S01]  /*c4b0*/  FADD.FTZ R18, R123, R18 ;  /* 0x000000127b127221 */ /* 0x001fe20000010000 */
[C---:B--2---:R-:W-:Y:S01]  /*c4c0*/  FADD.FTZ R5, R49.reuse, R22 ;  /* 0x0000001631057221 */ /* 0x044fe20000010000 */
[----:B------:R-:W-:Y:S02]  /*c4d0*/  F2FP.F16.F32.PACK_AB R122, R49, R122 ;  /* 0x0000007a317a723e */ /* 0x000fe400000000ff */
[C---:B-1----:R-:W-:Y:S01]  /*c4e0*/  FADD.FTZ R4, R51.reuse, R18 ;  /* 0x0000001233047221 */ /* 0x042fe20000010000 */
[----:B------:R-:W-:Y:S01]  /*c4f0*/  F2FP.F16.F32.PACK_AB R123, R51, R123 ;  /* 0x0000007b337b723e */ /* 0x000fe200000000ff */
[----:B------:R-:W-:Y:S06]  /*c500*/  @P2 BRA `(.L_x_13026) ;  /* 0xffffffd000cc2947 */ /* 0x000fec000383ffff */
.L_x_13009:
[----:B------:R-:W-:Y:S06]  /*c510*/  BAR.ARV 0x8, 0x200 ;  /* 0x0208000000007b1d */ /* 0x000fec0000002000 */
[----:B------:R-:W-:Y:S05]  /*c520*/  @!P0 BRA `(.L_x_13027) ;  /* 0x0000000000048947 */ /* 0x000fea0003800000 */
[----:B------:R-:W-:Y:S01]  /*c530*/  BPT.TRAP 0x1 ;  /* 0x000000040000795c */ /* 0x000fe20000300000 */
.L_x_13027:
[----:B------:R-:W-:Y:S01]  /*c540*/  ULEA UR7, UR4, UR38, 0x3 ;  /* 0x0000002604077291 */ /* 0x000fe2000f8e183f */
[----:B------:R-:W-:-:S05]  /*c550*/  IMAD.U32 R0, RZ, RZ, UR5 ;  /* 0x00000005ff007e24 */ /* 0x000fca000f8e00ff */
[----:B------:R-:W-:-:S04]  /*c560*/  SHF.L.U32 R0, R0, 0x1f, RZ ;  /* 0x0000001f00007819 */ /* 0x000fc800000006ff */
[----:B------:R0:W1:Y:S01]  /*c570*/  SYNCS.PHASECHK.TRANS64.TRYWAIT P2, [UR7+0x16850], R0 ;  /* 0x01685000ff0075a7 */ /* 0x0000620008040147 */
[----:B------:R-:W-:Y:S05]  /*c580*/  @!P0 BRA `(.L_x_13028) ;  /* 0x0000000000048947 */ /* 0x000fea0003800000 */
[----:B------:R-:W-:Y:S01]  /*c590*/  BPT.TRAP 0x1 ;  /* 0x000000040000795c */ /* 0x000fe20000300000 */
.L_x_13028:
[----:B-1----:R-:W-:Y:S05]  /*c5a0*/  @P2 BRA `(.L_x_13029) ;  /* 0x0000000000082947 */ /* 0x002fea0003800000 */
[----:B------:R-:W1:Y:S02]  /*c5b0*/  SYNCS.PHASECHK.TRANS64.TRYWAIT P0, [UR7+0x16850], R0 ;  /* 0x01685000ff0075a7 */ /* 0x000e640008000147 */
[----:B-1----:R-:W-:Y:S05]  /*c5c0*/  @!P0 BRA `(.L_x_13030) ;  /* 0x00000054007c8947 */ /* 0x002fea0003800000 */
.L_x_13029:
        /* <DEDUP_REMOVED lines=8> */
[----:B------:R-:W-:Y:S02]  /*c650*/  @!P1 VIADD R13, R13, 0x16860 ;  /* 0x000168600d0d9836 */ /* 0x000fe40000000000 */
[----:B------:R-:W-:Y:S01]  /*c660*/  IMAD.MOV.U32 R11, RZ, RZ, RZ ;  /* 0x000000ffff0b7224 */ /* 0x000fe200078e00ff */
[----:B------:R-:W-:-:S02]  /*c670*/  ULEA UR4, UR4, UR38, 0xa ;  /* 0x0000002604047291 */ /* 0x000fc4000f8e503f */
[----:B------:R-:W-:Y:S02]  /*c680*/  @!P1 PRMT R13, RZ, 0x654, R13 ;  /* 0x00000654ff0d9816 */ /* 0x000fe4000000000d */
[----:B------:R-:W-:-:S03]  /*c690*/  UIADD3 UR6, UR4, 0x80, URZ ;  /* 0x0000008004067890 */ /* 0x000fc6000fffe03f */
[----:B------:R-:W-:Y:S02]  /*c6a0*/  UMOV UR10, UR4 ;  /* 0x00000004000a7c82 */ /* 0x000fe40008000000 */
[----:B------:R-:W-:Y:S01]  /*c6b0*/  HGMMA.64x64x16.F32 R88, R148, gdesc[UR8].tnspB, R88, gsb0 ;  /* 0x40e0000894587df0 */ /* 0x000fe20008000858 */
        /* <DEDUP_REMOVED lines=12> */
[----:B------:R-:W-:-:S04]  /*c780*/  FSETP.NE.FTZ.AND P0, PT, R14, RZ, PT ;  /* 0x000000ff0e00720b */ /* 0x000fc80003f15000 */
        /* <DEDUP_REMOVED lines=8> */
[----:B------:R-:W-:Y:S01]  /*c810*/  PLOP3.LUT P0, PT, PT, PT, PT, 0x8, 0x0 ;  /* 0x000000000000781c */ /* 0x000fe20003f0e170 */
[----:B------:R-:W-:Y:S02]  /*c820*/  WARPGROUP.DEPBAR.LE gsb0, 0x0 ;  /* 0x00008000000079c5 */ /* 0x000fe40000010000 */
[----:B------:R-:W-:Y:S01]  /*c830*/  WARPGROUP.ARRIVE ;  /* 0x00000000000079c5 */ /* 0x000fe20000000000 */
[----:B------:R-:W0:Y:S01]  /*c840*/  @P2 MUFU.RCP R11, R15 ;  /* 0x0000000f000b2308 */ /* 0x000e220000001000 */
[----:B-1----:R-:W-:-:S04]  /*c850*/  @P2 FMUL.FTZ R7, R12, 0.69314718246459960938 ;  /* 0x3f3172180c072820 */ /* 0x002fc80000410000 */
[----:B------:R-:W-:Y:S01]  /*c860*/  HGMMA.64x64x16.F32 R88, R144, gdesc[UR8].tnspB, R88, gsb0 ;  /* 0x40e0000890587df0 */ /* 0x000fe20008000858 */
[----:B------:R-:W-:Y:S01]  /*c870*/  UMOV UR10, UR6 ;  /* 0x00000006000a7c82 */ /* 0x000fe20008000000 */
[----:B------:R-:W-:Y:S01]  /*c880*/  UMOV UR11, 0x40000040 ;  /* 0x40000040000b7882 */ /* 0x000fe20000000000 */
[----:B------:R-:W-:Y:S01]  /*c890*/  UIADD3 UR6, UR4, 0x180, URZ ;  /* 0x0000018004067890 */ /* 0x000fe2000fffe03f */
[----:B------:R-:W-:Y:S01]  /*c8a0*/  @P2 FFMA.FTZ R0, R16, R10, R7 ;  /* 0x0000000a10002223 */ /* 0x000fe20000010007 */
[----:B------:R-:W-:Y:S02]  /*c8b0*/  WARPGROUP.DEPBAR.LE gsb0, 0x0 ;  /* 0x00008000000079c5 */ /* 0x000fe40000010000 */
[----:B------:R-:W-:-:S06]  /*c8c0*/  WARPGROUP.ARRIVE ;  /* 0x00000000000079c5 */ /* 0x000fcc0000000000 */
[----:B------:R-:W-:Y:S01]  /*c8d0*/  HGMMA.64x64x16.F32 R88, R140, gdesc[UR8].tnspB, R88, gsb0 ;  /* 0x40e000088c587df0 */ /* 0x000fe20008000858 */
[----:B------:R-:W-:Y:S01]  /*c8e0*/  UMOV UR10, UR6 ;  /* 0x00000006000a7c82 */ /* 0x000fe20008000000 */
[----:B------:R-:W-:Y:S01]  /*c8f0*/  UMOV UR11, 0x40000040 ;  /* 0x40000040000b7882 */ /* 0x000fe20000000000 */
[----:B------:R-:W-:Y:S01]  /*c900*/  UIADD3 UR6, UR4, 0x200, URZ ;  /* 0x0000020004067890 */ /* 0x000fe2000fffe03f */
        /* <DEDUP_REMOVED lines=11> */
[----:B------:R-:W-:Y:S02]  /*c9c0*/  UIADD3 UR6, UR4, 0x300, URZ ;  /* 0x0000030004067890 */ /* 0x000fe4000fffe03f */
[----:B------:R-:W-:Y:S01]  /*c9d0*/  UIADD3 UR4, UR4, 0x380, URZ ;  /* 0x0000038004047890 */ /* 0x000fe2000fffe03f */
[----:B------:R-:W-:Y:S02]  /*c9e0*/  WARPGROUP.DEPBAR.LE gsb0, 0x0 ;  /* 0x00008000000079c5 */ /* 0x000fe40000010000 */
[----:B------:R-:W-:-:S06]  /*c9f0*/  WARPGROUP.ARRIVE ;  /* 0x00000000000079c5 */ /* 0x000fcc0000000000 */
[----:B------:R-:W-:Y:S01]  /*ca00*/  HGMMA.64x64x16.F32 R88, R128, gdesc[UR8].tnspB, R88, gsb0 ;  /* 0x40e0000880587df0 */ /* 0x000fe20008000858 */
[----:B------:R-:W-:Y:S01]  /*ca10*/  UMOV UR10, UR6 ;  /* 0x00000006000a7c82 */ /* 0x000fe20008000000 */
[----:B------:R-:W-:Y:S01]  /*ca20*/  UMOV UR11, 0x40000040 ;  /* 0x40000040000b7882 */ /* 0x000fe20000000000 */
[----:B------:R-:W-:Y:S02]  /*ca30*/  WARPGROUP.DEPBAR.LE gsb0, 0x0 ;  /* 0x00008000000079c5 */ /* 0x000fe40000010000 */
[----:B------:R-:W-:-:S06]  /*ca40*/  WARPGROUP.ARRIVE ;  /* 0x00000000000079c5 */ /* 0x000fcc0000000000 */
[----:B------:R-:W-:Y:S01]  /*ca50*/  HGMMA.64x64x16.F32 R88, R124, gdesc[UR8].tnspB, R88, gsb0 ;  /* 0x40e000087c587df0 */ /* 0x000fe20008000858 */
[----:B------:R-:W-:Y:S01]  /*ca60*/  UMOV UR10, UR4 ;  /* 0x00000004000a7c82 */ /* 0x000fe20008000000 */
[----:B------:R-:W-:Y:S01]  /*ca70*/  UMOV UR11, 0x40000040 ;  /* 0x40000040000b7882 */ /* 0x000fe20000000000 */
[----:B------:R-:W-:Y:S02]  /*ca80*/  WARPGROUP.DEPBAR.LE gsb0, 0x0 ;  /* 0x00008000000079c5 */ /* 0x000fe40000010000 */
[----:B------:R-:W-:-:S06]  /*ca90*/  WARPGROUP.ARRIVE ;  /* 0x00000000000079c5 */ /* 0x000fcc0000000000 */
[----:B------:R-:W-:Y:S03]  /*caa0*/  HGMMA.64x64x16.F32 R88, R120, gdesc[UR8].tnspB, R88, gsb0 ;  /* 0x40e0000878587df0 */ /* 0x000fe60008000858 */
        /* <DEDUP_REMOVED lines=34> */
.L_x_12960:
[----:B------:R-:W-:Y:S05]  /*ccd0*/  @P0 BRA `(.L_x_13031) ;  /* 0x0000000c00c80947 */ /* 0x000fea0003800000 */
[----:B------:R-:W-:Y:S01]  /*cce0*/  VIADD R2, R2, 0xffffff80 ;  /* 0xffffff8002027836 */ /* 0x000fe20000000000 */
[----:B------:R-:W0:Y:S01]  /*ccf0*/  LDC R17, c[0x0][0xbe8] ;  /* 0x0002fa00ff117b82 */ /* 0x000e220000000800 */
[----:B------:R-:W1:Y:S01]  /*cd00*/  S2R R19, SR_CTAID.X ;  /* 0x0000000000137919 */ /* 0x000e620000002500 */
[----:B------:R-:W-:Y:S02]  /*cd10*/  USHF.R.S32.HI UR7, URZ, 0x1f, UR36 ;  /* 0x0000001f3f077899 */ /* 0x000fe40008011424 */
[----:B------:R-:W-:Y:S01]  /*cd20*/  IMAD R16, RZ, RZ, -UR36 ;  /* 0x80000024ff107e24 */ /* 0x000fe2000f8e02ff */
[----:B------:R-:W-:Y:S01]  /*cd30*/  SHF.R.S32.HI R5, RZ, 0x1f, R2 ;  /* 0x0000001fff057819 */ /* 0x000fe20000011402 */
[----:B------:R-:W-:Y:S01]  /*cd40*/  ULDC.64 UR8, c[0x0][0xbd0] ;  /* 0x0002f40000087ab9 */ /* 0x000fe20000000a00 */
[----:B------:R-:W-:Y:S01]  /*cd50*/  BSSY B0, `(.L_x_13032) ;  /* 0x00000b6000007945 */ /* 0x000fe20003800000 */
[----:B------:R-:W-:Y:S01]  /*cd60*/  UIMAD UR6, UR7, UR8, URZ ;  /* 0x00000008070672a4 */ /* 0x000fe2000f8e023f */
[CC--:B------:R-:W-:Y:S01]  /*cd70*/  LEA.HI R4, R5.reuse, R2.reuse, RZ, 0x7 ;  /* 0x0000000205047211 */ /* 0x0c0fe200078f38ff */
[----:B------:R-:W2:Y:S01]  /*cd80*/  S2UR UR12, SR_CTAID.Z ;  /* 0x00000000000c79c3 */ /* 0x000ea20000002700 */
[----:B------:R-:W-:Y:S01]  /*cd90*/  LEA.HI R8, R5, R2, RZ, 0x2 ;  /* 0x0000000205087211 */ /* 0x000fe200078f10ff */
[----:B------:R-:W-:Y:S01]  /*cda0*/  UIMAD.WIDE.U32 UR4, UR36, UR8, URZ ;  /* 0x00000008240472a5 */ /* 0x000fe2000f8e003f */
[----:B------:R-:W-:Y:S01]  /*cdb0*/  LOP3.LUT R7, R4, 0xffffff80, RZ, 0xc0, !PT ;  /* 0xffffff8004077812 */ /* 0x000fe200078ec0ff */
[----:B------:R-:W-:Y:S01]  /*cdc0*/  UIMAD UR6, UR36, UR9, UR6 ;  /* 0x00000009240672a4 */ /* 0x000fe2000f8e0206 */
[----:B------:R-:W-:-:S02]  /*cdd0*/  SHF.R.S32.HI R4, RZ, 0x7, R4 ;  /* 0x00000007ff047819 */ /* 0x000fc40000011404 */
[----:B------:R-:W-:Y:S01]  /*cde0*/  LOP3.LUT R13, R8, 0xfffffffc, RZ, 0xc0, !PT ;  /* 0xfffffffc080d7812 */ /* 0x000fe200078ec0ff */
[----:B------:R-:W-:Y:S01]  /*cdf0*/  IMAD.IADD R22, R2, 0x1, -R7 ;  /* 0x0000000102167824 */ /* 0x000fe200078e0a07 */
[----:B------:R-:W3:Y:S01]  /*ce00*/  S2UR UR11, SR_CTAID.Y ;  /* 0x00000000000b79c3 */ /* 0x000ee20000002600 */
[----:B------:R-:W-:Y:S01]  /*ce10*/  IMAD.HI R5, R4, 0x55555556, RZ ;  /* 0x5555555604057827 */ /* 0x000fe200078e02ff */
[----:B------:R-:W-:Y:S02]  /*ce20*/  UIADD3 UR6, UR5, UR6, URZ ;  /* 0x0000000605067290 */ /* 0x000fe4000fffe03f */
[----:B------:R-:W-:Y:S01]  /*ce30*/  SHF.R.S32.HI R9, RZ, 0x1f, R22 ;  /* 0x0000001fff097819 */ /* 0x000fe20000011416 */
[----:B------:R-:W-:-:S03]  /*ce40*/  IMAD.IADD R13, R2, 0x1, -R13 ;  /* 0x00000001020d7824 */ /* 0x000fc600078e0a0d */
[----:B------:R-:W-:Y:S01]  /*ce50*/  BAR.SYNC.DEFER_BLOCKING 0x1, 0x180 ;  /* 0x0046000000007b1d */ /* 0x000fe20000010000 */
[----:B0-----:R-:W-:Y:S02]  /*ce60*/  ISETP.NE.AND P0, PT, R17, 0x1, PT ;  /* 0x000000011100780c */ /* 0x001fe40003f05270 */
[----:B------:R-:W-:Y:S02]  /*ce70*/  LEA.HI R23, R9, R22, RZ, 0x2 ;  /* 0x0000001609177211 */ /* 0x000fe400078f10ff */
[----:B------:R-:W-:-:S03]  /*ce80*/  LEA.HI R5, R5, R5, RZ, 0x1 ;  /* 0x0000000505057211 */ /* 0x000fc600078f08ff */
[----:B------:R-:W3:Y:S01]  /*ce90*/  LDC R21, c[0x0][0xc50] ;  /* 0x00031400ff157b82 */ /* 0x000ee20000000800 */
[--C-:B------:R-:W-:Y:S01]  /*cea0*/  SHF.R.S32.HI R6, RZ, 0x2, R23.reuse ;  /* 0x00000002ff067819 */ /* 0x100fe20000011417 */
[----:B------:R-:W-:Y:S01]  /*ceb0*/  ULDC.64 UR8, c[0x0][0xb38] ;  /* 0x0002ce0000087ab9 */ /* 0x000fe20000000a00 */
[----:B------:R-:W-:Y:S01]  /*cec0*/  SHF.R.S32.HI R7, RZ, 0x1f, R23 ;  /* 0x0000001fff077819 */ /* 0x000fe20000011417 */
[----:B--2---:R-:W-:Y:S01]  /*ced0*/  USHF.R.S32.HI UR10, URZ, 0x1f, UR12 ;  /* 0x0000001f3f0a7899 */ /* 0x004fe2000801140c */
[----:B------:R-:W-:Y:S01]  /*cee0*/  LEA.HI R9, R9, R22, RZ, 0x5 ;  /* 0x0000001609097211 */ /* 0x000fe200078f28ff */
[----:B------:R-:W-:Y:S01]  /*cef0*/  UIMAD UR7, UR7, UR8, URZ ;  /* 0x00000008070772a4 */ /* 0x000fe2000f8e023f */
[----:B------:R-:W-:Y:S01]  /*cf00*/  LEA.HI R7, R7, R6, RZ, 0x3 ;  /* 0x0000000607077211 */ /* 0x000fe200078f18ff */
[----:B------:R-:W0:Y:S01]  /*cf10*/  LDC.64 R14, c[0x0][0xb40] ;  /* 0x0002d000ff0e7b82 */ /* 0x000e220000000a00 */
[----:B------:R-:W-:Y:S02]  /*cf20*/  SHF.R.S32.HI R9, RZ, 0x5, R9 ;  /* 0x00000005ff097819 */ /* 0x000fe40000011409 */
[----:B------:R-:W-:Y:S01]  /*cf30*/  LOP3.LUT R11, R7, 0xfffffff8, RZ, 0xc0, !PT ;  /* 0xfffffff8070b7812 */ /* 0x000fe200078ec0ff */
[----:B------:R-:W-:Y:S01]  /*cf40*/  IMAD R7, R5, -0x3, R4 ;  /* 0xfffffffd05077824 */ /* 0x000fe200078e0204 */
[----:B------:R-:W-:Y:S01]  /*cf50*/  LEA.HI R4, R13, R13, RZ, 0x1 ;  /* 0x0000000d0d047211 */ /* 0x000fe200078f08ff */
[----:B------:R-:W-:Y:S01]  /*cf60*/  IMAD.U32 R5, RZ, RZ, UR5 ;  /* 0x00000005ff057e24 */ /* 0x000fe2000f8e00ff */
[----:B------:R-:W-:Y:S01]  /*cf70*/  LOP3.LUT R23, R23, 0x7ffffffc, RZ, 0xc0, !PT ;  /* 0x7ffffffc17177812 */ /* 0x000fe200078ec0ff */
[----:B------:R-:W-:Y:S01]  /*cf80*/  IMAD.IADD R2, R6, 0x1, -R11 ;  /* 0x0000000106027824 */ /* 0x000fe200078e0a0b */
[----:B------:R-:W-:Y:S01]  /*cf90*/  LOP3.LUT R4, R4, 0x1ffffffe, RZ, 0xc0, !PT ;  /* 0x1ffffffe04047812 */ /* 0x000fe200078ec0ff */
[----:B------:R-:W2:Y:S01]  /*cfa0*/  LDC.64 R10, c[0x0][0xbd8] ;  /* 0x0002f600ff0a7b82 */ /* 0x000ea20000000a00 */
[----:B------:R-:W-:Y:S01]  /*cfb0*/  IMAD.U32 R5, RZ, RZ, UR6 ;  /* 0x00000006ff057e24 */ /* 0x000fe2000f8e00ff */
[----:B------:R-:W-:Y:S01]  /*cfc0*/  UIMAD UR6, UR36, UR9, UR7 ;  /* 0x00000009240672a4 */ /* 0x000fe2000f8e0207 */
[----:B------:R-:W-:-:S02]  /*cfd0*/  IMAD R2, R9, 0x10, R2 ;  /* 0x0000001009027824 */ /* 0x000fc400078e0202 */
[----:B------:R-:W-:Y:S02]  /*cfe0*/  IMAD.IADD R25, R13, 0x1, -R4 ;  /* 0x000000010d197824 */ /* 0x000fe400078e0a04 */
[----:B------:R-:W-:Y:S01]  /*cff0*/  IMAD R2, R7, 0x40, R2 ;  /* 0x0000004007027824 */ /* 0x000fe200078e0202 */
[----:B------:R-:W4:Y:S01]  /*d000*/  @P0 LDC R9, c[0x0][0xbec] ;  /* 0x0002fb00ff090b82 */ /* 0x000f220000000800 */
[----:B------:R-:W-:Y:S01]  /*d010*/  IMAD.U32 R4, RZ, RZ, UR4 ;  /* 0x00000004ff047e24 */ /* 0x000fe2000f8e00ff */
[----:B------:R-:W-:Y:S01]  /*d020*/  UIMAD.WIDE.U32 UR4, UR36, UR8, URZ ;  /* 0x00000008240472a5 */ /* 0x000fe2000f8e003f */
[--C-:B------:R-:W-:Y:S02]  /*d030*/  IMAD R6, R25, 0x8, R2.reuse ;  /* 0x0000000819067824 */ /* 0x100fe400078e0202 */
[----:B---3--:R-:W-:Y:S01]  /*d040*/  IMAD R21, R21, R16, UR11 ;  /* 0x0000000b15157e24 */ /* 0x008fe2000f8e0210 */
[----:B------:R-:W-:Y:S01]  /*d050*/  UIADD3 UR6, UR5, UR6, URZ ;  /* 0x0000000605067290 */ /* 0x000fe2000fffe03f */
[----:B0-----:R-:W-:Y:S01]  /*d060*/  IMAD R12, R14, UR10, RZ ;  /* 0x0000000a0e0c7c24 */ /* 0x001fe2000f8e02ff */
[----:B------:R-:W0:Y:S01]  /*d070*/  @P0 LDC R13, c[0x0][0xbf0] ;  /* 0x0002fc00ff0d0b82 */ /* 0x000e220000000800 */
[----:B------:R-:W-:Y:S01]  /*d080*/  IMAD.U32 R7, RZ, RZ, UR5 ;  /* 0x00000005ff077e24 */ /* 0x000fe2000f8e00ff */
[----:B------:R-:W-:Y:S01]  /*d090*/  ULDC.64 UR8, c[0x0][0xb28] ;  /* 0x0002ca0000087ab9 */ /* 0x000fe20000000a00 */
[----:B-1----:R-:W-:-:S02]  /*d0a0*/  IMAD R2, R19, 0xc0, R2 ;  /* 0x000000c013027824 */ /* 0x002fc400078e0202 */
[----:B------:R-:W-:Y:S01]  /*d0b0*/  IMAD.U32 R7, RZ, RZ, UR6 ;  /* 0x00000006ff077e24 */ /* 0x000fe2000f8e00ff */
[----:B------:R-:W-:Y:S01]  /*d0c0*/  ULDC.64 UR6, c[0x0][0xb48] ;  /* 0x0002d20000067ab9 */ /* 0x000fe20000000a00 */
[----:B------:R-:W-:Y:S01]  /*d0d0*/  VIADD R16, R2, 0x8 ;  /* 0x0000000802107836 */ /* 0x000fe20000000000 */
[----:B------:R-:W1:Y:S01]  /*d0e0*/  @P0 LDC R27, c[0x0][0xbec] ;  /* 0x0002fb00ff1b0b82 */ /* 0x000e620000000800 */
[C---:B--2---:R-:W-:Y:S02]  /*d0f0*/  IMAD R8, R10.reuse, UR10, RZ ;  /* 0x0000000a0a087c24 */ /* 0x044fe4000f8e02ff */
[----:B------:R-:W-:-:S04]  /*d100*/  IMAD.WIDE.U32 R4, R10, UR12, R4 ;  /* 0x0000000c0a047c25 */ /* 0x000fc8000f8e0004 */
[----:B------:R-:W-:Y:S01]  /*d110*/  IMAD R11, R11, UR12, R8 ;  /* 0x0000000c0b0b7c24 */ /* 0x000fe2000f8e0208 */
[----:B------:R-:W2:Y:S01]  /*d120*/  @P0 LDC R18, c[0x0][0xbf0] ;  /* 0x0002fc00ff120b82 */ /* 0x000ea20000000800 */
[----:B------:R-:W-:Y:S02]  /*d130*/  IMAD R8, R19, 0xc0, R6 ;  /* 0x000000c013087824 */ /* 0x000fe400078e0206 */
[----:B------:R-:W-:Y:S01]  /*d140*/  IMAD.U32 R6, RZ, RZ, UR4 ;  /* 0x00000004ff067e24 */ /* 0x000fe2000f8e00ff */
[----:B------:R-:W-:Y:S01]  /*d150*/  ULDC.64 UR4, c[0x0][0xbe0] ;  /* 0x0002f80000047ab9 */ /* 0x000fe20000000a00 */
[----:B----4-:R-:W-:-:S04]  /*d160*/  @P0 IMAD.HI.U32 R10, R8, R9, RZ ;  /* 0x00000009080a0227 */ /* 0x010fc800078e00ff */
[----:B------:R-:W-:Y:S01]  /*d170*/  IMAD.MOV.U32 R9, RZ, RZ, R8 ;  /* 0x000000ffff097224 */ /* 0x000fe200078e0008 */
[----:B0-----:R-:W-:Y:S01]  /*d180*/  @P0 SHF.R.U32.HI R9, RZ, R13, R10 ;  /* 0x0000000dff090219 */ /* 0x001fe2000001160a */
[----:B------:R-:W-:Y:S01]  /*d190*/  IMAD R13, R15, UR12, R12 ;  /* 0x0000000c0f0d7c24 */ /* 0x000fe2000f8e020c */
[----:B------:R-:W-:Y:S01]  /*d1a0*/  SHF.R.S32.HI R12, RZ, 0x1f, R21 ;  /* 0x0000001fff0c7819 */ /* 0x000fe20000011415 */
[----:B------:R-:W-:-:S04]  /*d1b0*/  IMAD.WIDE.U32 R6, R14, UR12, R6 ;  /* 0x0000000c0e067c25 */ /* 0x000fc8000f8e0006 */
[----:B------:R-:W-:Y:S02]  /*d1c0*/  IMAD.IADD R5, R5, 0x1, R11 ;  /* 0x0000000105057824 */ /* 0x000fe400078e020b */
        /* <DEDUP_REMOVED lines=43> */
[----:B------:R-:W-:Y:S01]  /*d480*/  IMAD R17, R17, UR6, RZ ;  /* 0x0000000611117c24 */ /* 0x000fe2000f8e02ff */
[----:B------:R-:W-:Y:S01]  /*d490*/  LEA.HI.X R9, R4, UR7, R9, 0x2, P0 ;  /* 0x0000000704097c11 */ /* 0x000fe200080f1409 */
[----:B------:R-:W-:Y:S01]  /*d4a0*/  IMAD.IADD R19, R22, 0x1, -R23 ;  /* 0x0000000116137824 */ /* 0x000fe200078e0a17 */
[----:B------:R-:W-:Y:S01]  /*d4b0*/  LEA.HI.X R20, R6, UR9, R5, 0x2, P1 ;  /* 0x0000000906147c11 */ /* 0x000fe200088f1405 */
        /* <DEDUP_REMOVED lines=8> */
[----:B------:R-:W-:Y:S01]  /*d540*/  SHFL.IDX PT, R6, R8, 0x1, 0x1c1f ;  /* 0x003c1f0008067f89 */ /* 0x000fe200000e0000 */
[----:B------:R-:W-:-:S03]  /*d550*/  IMAD.SHL.U32 R19, R19, 0x2, RZ ;  /* 0x0000000213137824 */ /* 0x000fc600078e00ff */
[----:B------:R-:W1:Y:S03]  /*d560*/  SHFL.IDX PT, R7, R9, 0x1, 0x1c1f ;  /* 0x003c1f0009077f89 */ /* 0x000e6600000e0000 */
[----:B------:R-:W-:Y:S01]  /*d570*/  SYNCS.ARRIVE.TRANS64.RED.A1T0 RZ, [UR4], RZ ;  /* 0x000000ffffff79a7 */ /* 0x000fe20008100404 */
[----:B------:R2:W3:Y:S04]  /*d580*/  SHFL.IDX PT, R14, R18, RZ, 0x1c1f ;  /* 0x001c1fff120e7589 */ /* 0x0004e800000e0000 */
[----:B------:R2:W4:Y:S04]  /*d590*/  SHFL.IDX PT, R15, R20, RZ, 0x1c1f ;  /* 0x001c1fff140f7589 */ /* 0x00052800000e0000 */
[----:B0-----:R2:W-:Y:S04]  /*d5a0*/  @!P1 ST.E desc[UR48][R4.64], R3 ;  /* 0x0000000304009985 */ /* 0x0015e8000c101930 */
[----:B-1----:R2:W-:Y:S01]  /*d5b0*/  @!P0 ST.E desc[UR48][R6.64], R0 ;  /* 0x0000000006008985 */ /* 0x0025e2000c101930 */
[----:B------:R-:W-:Y:S05]  /*d5c0*/  @P2 BRA `(.L_x_13033) ;  /* 0x0000000000b82947 */ /* 0x000fea0003800000 */
[----:B------:R-:W-:Y:S01]  /*d5d0*/  ULDC UR4, c[0x0][0xac8] ;  /* 0x0002b20000047ab9 */ /* 0x000fe20000000800 */
[C---:B--2---:R-:W-:Y:S01]  /*d5e0*/  VIADD R0, R19.reuse, 0x8 ;  /* 0x0000000813007836 */ /* 0x044fe20000000000 */
        /* <DEDUP_REMOVED lines=11> */
[----:B---34-:R-:W-:Y:S01]  /*d6a0*/  @!P0 IMAD.WIDE R2, R19, 0x4, R14 ;  /* 0x0000000413028825 */ /* 0x018fe200078e020e */
[----:B------:R-:W-:-:S02]  /*d6b0*/  ISETP.GE.AND P5, PT, R9, UR4, PT ;  /* 0x0000000409007c0c */ /* 0x000fc4000bfa6270 */
[----:B------:R-:W-:Y:S02]  /*d6c0*/  ISETP.GE.AND P6, PT, R11, UR4, PT ;  /* 0x000000040b007c0c */ /* 0x000fe4000bfc6270 */
[----:B------:R0:W-:Y:S01]  /*d6d0*/  @!P0 ST.E.64 desc[UR48][R2.64], R88 ;  /* 0x0000005802008985 */ /* 0x0001e2000c101b30 */
[----:B------:R-:W-:Y:S02]  /*d6e0*/  ISETP.GE.AND P0, PT, R0, UR4, PT ;  /* 0x0000000400007c0c */ /* 0x000fe4000bf06270 */
[----:B------:R-:W-:Y:S02]  /*d6f0*/  @!P1 LEA.HI R4, R4, R4, RZ, 0x1 ;  /* 0x0000000404049211 */ /* 0x000fe400078f08ff */
[----:B------:R-:W-:Y:S02]  /*d700*/  @!P3 LEA.HI R6, R6, R6, RZ, 0x1 ;  /* 0x000000060606b211 */ /* 0x000fe400078f08ff */
[----:B------:R-:W-:Y:S02]  /*d710*/  @!P4 LEA.HI R8, R7, R7, RZ, 0x1 ;  /* 0x000000070708c211 */ /* 0x000fe400078f08ff */
[----:B------:R-:W-:-:S02]  /*d720*/  @!P5 LEA.HI R10, R9, R9, RZ, 0x1 ;  /* 0x00000009090ad211 */ /* 0x000fc400078f08ff */
[----:B------:R-:W-:Y:S02]  /*d730*/  @!P6 LEA.HI R12, R11, R11, RZ, 0x1 ;  /* 0x0000000b0b0ce211 */ /* 0x000fe400078f08ff */
[----:B------:R-:W-:Y:S02]  /*d740*/  @!P3 LOP3.LUT R9, R6, 0xfffffffe, RZ, 0xc0, !PT ;  /* 0xfffffffe0609b812 */ /* 0x000fe400078ec0ff */
[----:B------:R-:W-:Y:S02]  /*d750*/  @!P0 LEA.HI R0, R0, R0, RZ, 0x1 ;  /* 0x0000000000008211 */ /* 0x000fe400078f08ff */
[----:B0-----:R-:W-:Y:S02]  /*d760*/  @!P2 LEA.HI R2, R5, R5, RZ, 0x1 ;  /* 0x000000050502a211 */ /* 0x001fe400078f08ff */
[----:B------:R-:W-:Y:S02]  /*d770*/  @!P0 LOP3.LUT R3, R0, 0xfffffffe, RZ, 0xc0, !PT ;  /* 0xfffffffe00038812 */ /* 0x000fe400078ec0ff */
[----:B------:R-:W-:-:S02]  /*d780*/  @!P1 LOP3.LUT R5, R4, 0xfffffffe, RZ, 0xc0, !PT ;  /* 0xfffffffe04059812 */ /* 0x000fc400078ec0ff */
[----:B------:R-:W-:Y:S01]  /*d790*/  @!P2 LOP3.LUT R7, R2, 0xfffffffe, RZ, 0xc0, !PT ;  /* 0xfffffffe0207a812 */ /* 0x000fe200078ec0ff */
[--C-:B------:R-:W-:Y:S01]  /*d7a0*/  @!P0 IMAD.WIDE R2, R3, 0x4, R14.reuse ;  /* 0x0000000403028825 */ /* 0x100fe200078e020e */
[----:B------:R-:W-:Y:S02]  /*d7b0*/  @!P4 LOP3.LUT R11, R8, 0xfffffffe, RZ, 0xc0, !PT ;  /* 0xfffffffe080bc812 */ /* 0x000fe400078ec0ff */
[----:B------:R-:W-:Y:S01]  /*d7c0*/  @!P5 LOP3.LUT R13, R10, 0xfffffffe, RZ, 0xc0, !PT ;  /* 0xfffffffe0a0dd812 */ /* 0x000fe200078ec0ff */
[--C-:B------:R-:W-:Y:S01]  /*d7d0*/  @!P1 IMAD.WIDE R4, R5, 0x4, R14.reuse ;  /* 0x0000000405049825 */ /* 0x100fe200078e020e */
[----:B------:R-:W-:Y:S01]  /*d7e0*/  @!P6 LOP3.LUT R21, R12, 0xfffffffe, RZ, 0xc0, !PT ;  /* 0xfffffffe0c15e812 */ /* 0x000fe200078ec0ff */
[----:B------:R0:W-:Y:S02]  /*d7f0*/  @!P0 ST.E.64 desc[UR48][R2.64], R92 ;  /* 0x0000005c02008985 */ /* 0x0001e4000c101b30 */
[--C-:B------:R-:W-:Y:S02]  /*d800*/  @!P2 IMAD.WIDE R6, R7, 0x4, R14.reuse ;  /* 0x000000040706a825 */ /* 0x100fe400078e020e */
        /* <DEDUP_REMOVED lines=8> */
[----:B------:R0:W-:Y:S04]  /*d890*/  @!P5 ST.E.64 desc[UR48][R12.64], R112 ;  /* 0x000000700c00d985 */ /* 0x0001e8000c101b30 */
[----:B------:R0:W-:Y:S02]  /*d8a0*/  @!P6 ST.E.64 desc[UR48][R14.64], R116 ;  /* 0x000000740e00e985 */ /* 0x0001e4000c101b30 */
.L_x_13033:
[----:B------:R-:W-:Y:S05]  /*d8b0*/  BSYNC B0 ;  /* 0x0000000000007941 */ /* 0x000fea0003800000 */
.L_x_13032:
        /* <DEDUP_REMOVED lines=18> */
[C---:B01----:R-:W-:Y:S02]  /*d9e0*/  @!P0 IMAD.WIDE R2, R19.reuse, 0x4, R12 ;  /* 0x0000000413028825 */ /* 0x043fe400078e020c */
[----:B------:R-:W-:Y:S02]  /*d9f0*/  @!P1 LEA.HI R0, R0, R0, RZ, 0x1 ;  /* 0x0000000000009211 */ /* 0x000fe400078f08ff */
[----:B------:R-:W-:Y:S01]  /*da00*/  @!P2 LEA.HI R6, R6, R6, RZ, 0x1 ;  /* 0x000000060606a211 */ /* 0x000fe200078f08ff */
[----:B------:R0:W-:Y:S01]  /*da10*/  @!P0 ST.E.64 desc[UR48][R2.64], R90 ;  /* 0x0000005a02008985 */ /* 0x0001e2000c101b30 */
[----:B------:R-:W-:Y:S01]  /*da20*/  @!P1 LOP3.LUT R5, R0, 0xfffffffe, RZ, 0xc0, !PT ;  /* 0xfffffffe00059812 */ /* 0x000fe200078ec0ff */
[----:B------:R-:W-:Y:S01]  /*da30*/  VIADD R19, R19, 0x38 ;  /* 0x0000003813137836 */ /* 0x000fe20000000000 */
[----:B------:R-:W-:-:S02]  /*da40*/  @!P3 LEA.HI R0, R7, R7, RZ, 0x1 ;  /* 0x000000070700b211 */ /* 0x000fc400078f08ff */
[----:B------:R-:W-:Y:S01]  /*da50*/  @!P4 LEA.HI R8, R8, R8, RZ, 0x1 ;  /* 0x000000080808c211 */ /* 0x000fe200078f08ff */
[--C-:B------:R-:W-:Y:S01]  /*da60*/  @!P1 IMAD.WIDE R4, R5, 0x4, R12.reuse ;  /* 0x0000000405049825 */ /* 0x100fe200078e020c */
[----:B------:R-:W-:Y:S02]  /*da70*/  @!P5 LEA.HI R10, R9, R9, RZ, 0x1 ;  /* 0x00000009090ad211 */ /* 0x000fe400078f08ff */
[----:B---3--:R-:W-:Y:S02]  /*da80*/  @!P6 LEA.HI R14, R11, R11, RZ, 0x1 ;  /* 0x0000000b0b0ee211 */ /* 0x008fe400078f08ff */
[----:B------:R-:W-:Y:S01]  /*da90*/  @!P2 LOP3.LUT R7, R6, 0xfffffffe, RZ, 0xc0, !PT ;  /* 0xfffffffe0607a812 */ /* 0x000fe200078ec0ff */
[----:B------:R1:W-:Y:S01]  /*daa0*/  @!P1 ST.E.64 desc[UR48][R4.64], R94 ;  /* 0x0000005e04009985 */ /* 0x0003e2000c101b30 */
[----:B------:R-:W-:Y:S02]  /*dab0*/  @!P3 LOP3.LUT R9, R0, 0xfffffffe, RZ, 0xc0, !PT ;  /* 0xfffffffe0009b812 */ /* 0x000fe400078ec0ff */
[----:B------:R-:W-:Y:S01]  /*dac0*/  @!P4 LOP3.LUT R11, R8, 0xfffffffe, RZ, 0xc0, !PT ;  /* 0xfffffffe080bc812 */ /* 0x000fe200078ec0ff */
[----:B0-----:R-:W-:Y:S01]  /*dad0*/  @!P2 IMAD.WIDE R2, R7, 0x4, R12 ;  /* 0x000000040702a825 */ /* 0x001fe200078e020c */
[----:B----4-:R-:W-:-:S02]  /*dae0*/  @!P5 LOP3.LUT R15, R10, 0xfffffffe, RZ, 0xc0, !PT ;  /* 0xfffffffe0a0fd812 */ /* 0x010fc400078ec0ff */
[----:B------:R-:W-:Y:S01]  /*daf0*/  @!P6 LOP3.LUT R17, R14, 0xfffffffe, RZ, 0xc0, !PT ;  /* 0xfffffffe0e11e812 */ /* 0x000fe200078ec0ff */
[--C-:B------:R-:W-:Y:S01]  /*db00*/  @!P4 IMAD.WIDE R6, R11, 0x4, R12.reuse ;  /* 0x000000040b06c825 */ /* 0x100fe200078e020c */
[----:B------:R0:W-:Y:S01]  /*db10*/  @!P2 ST.E.64 desc[UR48][R2.64], R98 ;  /* 0x000000620200a985 */ /* 0x0001e2000c101b30 */
[----:B------:R-:W-:Y:S02]  /*db20*/  ISETP.GE.AND P0, PT, R19, UR4, PT ;  /* 0x0000000413007c0c */ /* 0x000fe4000bf06270 */
[----:B------:R-:W-:-:S04]  /*db30*/  @!P6 IMAD.WIDE R10, R17, 0x4, R12 ;  /* 0x00000004110ae825 */ /* 0x000fc800078e020c */
[----:B-1----:R-:W-:-:S04]  /*db40*/  @!P3 IMAD.WIDE R4, R9, 0x4, R12 ;  /* 0x000000040904b825 */ /* 0x002fc800078e020c */
        /* <DEDUP_REMOVED lines=11> */
.L_x_13031:
        /* <DEDUP_REMOVED lines=13> */
[----:B------:R-:W-:Y:S01]  /*dcd0*/  USHF.R.S32.HI UR6, URZ, 0x1f, UR36 ;  /* 0x0000001f3f067899 */ /* 0x000fe20008011424 */
[----:B------:R-:W-:Y:S01]  /*dce0*/  IMAD.MOV.U32 R5, RZ, RZ, R0 ;  /* 0x000000ffff057224 */ /* 0x000fe200078e0000 */
[----:B------:R-:W-:Y:S02]  /*dcf0*/  ULDC.64 UR8, c[0x0][0xbd0] ;  /* 0x0002f40000087ab9 */ /* 0x000fe40000000a00 */
[----:B------:R-:W-:Y:S02]  /*dd00*/  UIMAD UR6, UR6, UR8, URZ ;  /* 0x00000008060672a4 */ /* 0x000fe4000f8e023f */
[----:B------:R-:W-:Y:S01]  /*dd10*/  UIMAD.WIDE.U32 UR4, UR36, UR8, URZ ;  /* 0x00000008240472a5 */ /* 0x000fe2000f8e003f */
[----:B------:R-:W1:Y:S01]  /*dd20*/  LDC.64 R10, c[0x0][0xbd8] ;  /* 0x0002f600ff0a7b82 */ /* 0x000e620000000a00 */
[----:B------:R-:W-:-:S04]  /*dd30*/  UIMAD UR6, UR36, UR9, UR6 ;  /* 0x00000009240672a4 */ /* 0x000fc8000f8e0206 */
[----:B------:R-:W-:Y:S02]  /*dd40*/  UIADD3 UR6, UR5, UR6, URZ ;  /* 0x0000000605067290 */ /* 0x000fe4000fffe03f */
[----:B------:R-:W-:Y:S01]  /*dd50*/  IMAD.U32 R3, RZ, RZ, UR5 ;  /* 0x00000005ff037e24 */ /* 0x000fe2000f8e00ff */
[----:B------:R-:W2:Y:S01]  /*dd60*/  @P0 LDC R7, c[0x0][0xbec] ;  /* 0x0002fb00ff070b82 */ /* 0x000ea20000000800 */
[----:B------:R-:W-:Y:S01]  /*dd70*/  IMAD.U32 R2, RZ, RZ, UR4 ;  /* 0x00000004ff027e24 */ /* 0x000fe2000f8e00ff */
[----:B------:R-:W-:Y:S01]  /*dd80*/  ULDC.64 UR4, c[0x0][0xbe0] ;  /* 0x0002f80000047ab9 */ /* 0x000fe20000000a00 */
[----:B------:R-:W-:-:S05]  /*dd90*/  IMAD.U32 R3, RZ, RZ, UR6 ;  /* 0x00000006ff037e24 */ /* 0x000fca000f8e00ff */
[----:B------:R-:W3:Y:S01]  /*dda0*/  @P0 LDC R9, c[0x0][0xbf0] ;  /* 0x0002fc00ff090b82 */ /* 0x000ee20000000800 */
[----:B0-----:R-:W-:-:S07]  /*ddb0*/  USHF.R.S32.HI UR8, URZ, 0x1f, UR7 ;  /* 0x0000001f3f087899 */ /* 0x001fce0008011407 */
[----:B------:R-:W0:Y:S01]  /*ddc0*/  S2UR UR10, SR_CTAID.Y ;  /* 0x00000000000a79c3 */ /* 0x000e220000002600 */
[C---:B-1----:R-:W-:Y:S02]  /*ddd0*/  IMAD R12, R10.reuse, UR8, RZ ;  /* 0x000000080a0c7c24 */ /* 0x042fe4000f8e02ff */
[----:B------:R-:W-:-:S04]  /*dde0*/  IMAD.WIDE.U32 R2, R10, UR7, R2 ;  /* 0x000000070a027c25 */ /* 0x000fc8000f8e0002 */
[----:B------:R-:W-:Y:S01]  /*ddf0*/  IMAD R11, R11, UR7, R12 ;  /* 0x000000070b0b7c24 */ /* 0x000fe2000f8e020c */
[----:B------:R-:W0:Y:S01]  /*de00*/  LDC R8, c[0x0][0xc50] ;  /* 0x00031400ff087b82 */ /* 0x000e220000000800 */
[----:B--2---:R-:W-:-:S04]  /*de10*/  @P0 IMAD.HI.U32 R4, R0, R7, RZ ;  /* 0x0000000700040227 */ /* 0x004fc800078e00ff */
[----:B------:R-:W-:Y:S02]  /*de20*/  IMAD R7, RZ, RZ, -UR36 ;  /* 0x80000024ff077e24 */ /* 0x000fe4000f8e02ff */
[----:B------:R-:W-:Y:S01]  /*de30*/  IMAD.IADD R3, R11, 0x1, R3 ;  /* 0x000000010b037824 */ /* 0x000fe200078e0203 */
[----:B---3--:R-:W-:Y:S01]  /*de40*/  @P0 SHF.R.U32.HI R5, RZ, R9, R4 ;  /* 0x00000009ff050219 */ /* 0x008fe20000011604 */
[----:B0-----:R-:W-:-:S04]  /*de50*/  IMAD R9, R8, R7, UR10 ;  /* 0x0000000a08097e24 */ /* 0x001fc8000f8e0207 */
        /* <DEDUP_REMOVED lines=21> */
.L_x_12950:
        /* <DEDUP_REMOVED lines=18> */
.L_x_13034:
[----:B------:R-:W-:Y:S01]  /*e0d0*/  ULDC UR7, c[0x0][0xc50] ;  /* 0x0003140000077ab9 */ /* 0x000fe20000000800 */
[----:B------:R-:W-:Y:S01]  /*e0e0*/  UMOV UR36, UR6 ;  /* 0x0000000600247c82 */ /* 0x000fe20008000000 */
[----:B------:R-:W-:-:S11]  /*e0f0*/  UISETP.NE.AND UP0, UPT, UR7, 0x1, UPT ;  /* 0x000000010700788c */ /* 0x000fd6000bf05270 */
[----:B------:R-:W-:Y:S01]  /*e100*/  @UP0 ULDC UR4, c[0x0][0xc54] ;  /* 0x0003150000040ab9 */ /* 0x000fe20000000800 */
[----:B------:R-:W-:Y:S01]  /*e110*/  @UP0 ULDC UR8, c[0x0][0xc58] ;  /* 0x0003160000080ab9 */ /* 0x000fe20000000800 */
[----:B------:R-:W-:-:S04]  /*e120*/  UIMAD.WIDE.U32 UR4, UR6, UR4, URZ ;  /* 0x00000004060472a5 */ /* 0x000fc8000f8e003f */
[----:B------:R-:W-:-:S12]  /*e130*/  @UP0 USHF.R.U32.HI UR36, URZ, UR8, UR5 ;  /* 0x000000083f240299 */ /* 0x000fd80008011605 */
.L_x_13035:
        /* <DEDUP_REMOVED lines=45> */
.L_x_13038:
[----:B------:R-:W-:-:S11]  /*e410*/  UISETP.NE.AND UP0, UPT, UR5, 0x1, UPT ;  /* 0x000000010500788c */ /* 0x000fd6000bf05270 */
[----:B------:R-:W-:Y:S02]  /*e420*/  @UP0 ULDC.64 UR14, c[0x0][0x9e8] ;  /* 0x00027a00000e0ab9 */ /* 0x000fe40000000a00 */
[----:B------:R-:W-:-:S04]  /*e430*/  UIMAD.WIDE.U32 UR6, UR8, UR14, URZ ;  /* 0x0000000e080672a5 */ /* 0x000fc8000f8e003f */
[----:B------:R-:W-:-:S12]  /*e440*/  @UP0 USHF.R.U32.HI UR8, URZ, UR15, UR7 ;  /* 0x0000000f3f080299 */ /* 0x000fd80008011607 */
.L_x_13039:
[----:B------:R-:W-:-:S04]  /*e450*/  UIMAD UR8, UR8, UR5, UR5 ;  /* 0x00000005080872a4 */ /* 0x000fc8000f8e0205 */
[----:B------:R-:W-:-:S04]  /*e460*/  UISETP.LT.AND UP0, UPT, UR4, UR8, UPT ;  /* 0x000000080400728c */ /* 0x000fc8000bf01270 */
[----:B------:R-:W-:-:S12]  /*e470*/  USEL UR4, UR4, UR8, UP0 ;  /* 0x0000000804047287 */ /* 0x000fd80008000000 */
.L_x_13037:
        /* <DEDUP_REMOVED lines=26> */
.L_x_13041:
[----:B------:R-:W-:-:S11]  /*e620*/  UISETP.NE.AND UP0, UPT, UR5, 0x1, UPT ;  /* 0x000000010500788c */ /* 0x000fd6000bf05270 */
[----:B------:R-:W-:Y:S02]  /*e630*/  @UP0 ULDC.64 UR10, c[0x0][0x9e8] ;  /* 0x00027a00000a0ab9 */ /* 0x000fe40000000a00 */
[----:B------:R-:W-:-:S04]  /*e640*/  UIMAD.WIDE.U32 UR6, UR4, UR10, URZ ;  /* 0x0000000a040672a5 */ /* 0x000fc8000f8e003f */
[----:B------:R-:W-:-:S12]  /*e650*/  @UP0 USHF.R.U32.HI UR4, URZ, UR11, UR7 ;  /* 0x0000000b3f040299 */ /* 0x000fd80008011607 */
.L_x_13042:
[----:B------:R-:W-:-:S04]  /*e660*/  UIMAD UR4, UR4, UR5, URZ ;  /* 0x00000005040472a4 */ /* 0x000fc8000f8e023f */
[----:B------:R-:W-:-:S04]  /*e670*/  UISETP.LT.AND UP0, UPT, UR8, UR4, UPT ;  /* 0x000000040800728c */ /* 0x000fc8000bf01270 */
[----:B------:R-:W-:-:S12]  /*e680*/  USEL UR8, UR8, UR4, !UP0 ;  /* 0x0000000408087287 */ /* 0x000fd8000c000000 */
.L_x_13040:
        /* <DEDUP_REMOVED lines=46> */
.L_x_13043:
[----:B------:R-:W-:Y:S01]  /*e970*/  UIMAD UR41, UR42, UR46, UR43 ;  /* 0x0000002e2a2972a4 */ /* 0x000fe2000f8e022b */
[----:B------:R-:W-:Y:S02]  /*e980*/  IMAD.U32 R26, RZ, RZ, UR12 ;  /* 0x0000000cff1a7e24 */ /* 0x000fe4000f8e00ff */
[----:B------:R-:W-:Y:S02]  /*e990*/  IMAD.MOV.U32 R0, RZ, RZ, RZ ;  /* 0x000000ffff007224 */ /* 0x000fe400078e00ff */
[----:B------:R-:W-:Y:S02]  /*e9a0*/  IMAD.MOV.U32 R4, RZ, RZ, 0x1 ;  /* 0x00000001ff047424 */ /* 0x000fe400078e00ff */
[----:B------:R-:W-:-:S05]  /*e9b0*/  IMAD.U32 R3, RZ, RZ, UR41 ;  /* 0x00000029ff037e24 */ /* 0x000fca000f8e00ff */
[----:B------:R-:W-:Y:S01]  /*e9c0*/  VIADDMNMX R26, R3, UR46, R26, PT ;  /* 0x0000002e031a7c46 */ /* 0x000fe2000b80011a */
[----:B------:R-:W-:-:S03]  /*e9d0*/  IMAD.MOV.U32 R3, RZ, RZ, 0x1 ;  /* 0x00000001ff037424 */ /* 0x000fc600078e00ff */
        /* <DEDUP_REMOVED lines=25> */
.L_x_13044:
        /* <DEDUP_REMOVED lines=20> */
.L_x_13046:
        /* <DEDUP_REMOVED lines=15> */
.L_x_13045:
[----:B------:R-:W0:Y:S01]  /*eda0*/  LDC.64 R4, c[0x0][0x9f8] ;  /* 0x00027e00ff047b82 */ /* 0x000e220000000a00 */
[----:B------:R-:W-:Y:S01]  /*edb0*/  IMAD.MOV.U32 R25, RZ, RZ, R27 ;  /* 0x000000ffff197224 */ /* 0x000fe200078e001b */
        /* <DEDUP_REMOVED lines=16> */
.L_x_13115:
        /* <DEDUP_REMOVED lines=8> */
.L_x_13118:
        /* <DEDUP_REMOVED lines=23> */
.L_x_13050:
[----:B------:R-:W2:Y:S01]  /*f0b0*/  SYNCS.PHASECHK.TRANS64.TRYWAIT P0, [UR38+0x16840], R0 ;  /* 0x01684000ff0075a7 */ /* 0x000ea20008000166 */
[----:B------:R-:W-:Y:S01]  /*f0c0*/  ISETP.NE.AND P1, PT, R19, RZ, PT ;  /* 0x000000ff1300720c */ /* 0x000fe20003f25270 */
[----:B--2---:R-:W-:-:S12]  /*f0d0*/  @!P0 BRA `(.L_x_13051) ;  /* 0x0000002c00108947 */ /* 0x004fd80003800000 */
.L_x_13119:
[----:B------:R-:W-:Y:S05]  /*f0e0*/  @P1 BRA `(.L_x_13052) ;  /* 0x0000000000141947 */ /* 0x000fea0003800000 */
[----:B------:R-:W-:Y:S01]  /*f0f0*/  LOP3.LUT P0, RZ, R2, 0x1f, RZ, 0xc0, !PT ;  /* 0x0000001f02ff7812 */ /* 0x000fe2000780c0ff */
[----:B--2---:R-:W-:-:S04]  /*f100*/  IMAD.MOV.U32 R0, RZ, RZ, 0x4000 ;  /* 0x00004000ff007424 */ /* 0x004fc800078e00ff */
[----:B------:R3:W-:Y:S08]  /*f110*/  SYNCS.ARRIVE.TRANS64 RZ, [UR38+0x16830], R0 ;  /* 0x01683000ffff79a7 */ /* 0x0007f00008000026 */
[----:B---3--:R-:W-:Y:S05]  /*f120*/  @!P0 BRA `(.L_x_13052) ;  /* 0x0000000000048947 */ /* 0x008fea0003800000 */
[----:B------:R-:W-:Y:S01]  /*f130*/  BPT.TRAP 0x1 ;  /* 0x000000040000795c */ /* 0x000fe20000300000 */
.L_x_13052:
        /* <DEDUP_REMOVED lines=11> */
[----:B------:R-:W-:Y:S01]  /*f1f0*/  USHF.L.U32 UR11, UR11, 0x7, URZ ;  /* 0x000000070b0b7899 */ /* 0x000fe2000800063f */
[----:B------:R-:W-:Y:S01]  /*f200*/  UMOV UR10, URZ ;  /* 0x0000003f000a7c82 */ /* 0x000fe20008000000 */
[----:B------:R-:W-:Y:S02]  /*f210*/  UMOV UR12, UR36 ;  /* 0x00000024000c7c82 */ /* 0x000fe40008000000 */
[----:B------:R-:W-:-:S05]  /*f220*/  @P0 LOP3.LUT R18, R18, 0x2, RZ, 0xfc, !PT ;  /* 0x0000000212120812 */ /* 0x000fca00078efcff */
[----:B------:R3:W-:Y:S02]  /*f230*/  UTMALDG.4D [UR8], [UR4], desc[UR6] ;  /* 0x00000608040075b4 */ /* 0x0007e40008019000 */
[----:B---3--:R-:W-:Y:S01]  /*f240*/  NOP ;  /* 0x0000000000007918 */ /* 0x008fe20000000000 */
.L_x_13048:
        /* <DEDUP_REMOVED lines=29> */
.L_x_13053:
[----:B--2---:R-:W2:Y:S01]  /*f420*/  LDC R3, c[0x0][0x448] ;  /* 0x00011200ff037b82 */ /* 0x004ea20000000800 */
[----:B-1----:R-:W-:Y:S01]  /*f430*/  IMAD.SHL.U32 R5, R2, 0x10, RZ ;  /* 0x0000001002057824 */ /* 0x002fe200078e00ff */
[----:B------:R-:W-:Y:S01]  /*f440*/  SHF.R.U32.HI R0, RZ, 0x3, R19 ;  /* 0x00000003ff007819 */ /* 0x000fe20000011613 */
[----:B------:R-:W-:Y:S01]  /*f450*/  UMOV UR4, UR50 ;  /* 0x0000003200047c82 */ /* 0x000fe20008000000 */
[----:B------:R-:W-:Y:S01]  /*f460*/  UMOV UR5, UR47 ;  /* 0x0000002f00057c82 */ /* 0x000fe20008000000 */
[----:B------:R-:W-:Y:S01]  /*f470*/  ULDC.64 UR6, c[0x0][0x2c8] ;  /* 0x0000b20000067ab9 */ /* 0x000fe20000000a00 */
[----:B------:R-:W-:Y:S02]  /*f480*/  LOP3.LUT R5, R0, 0x70, R5, 0xf8, !PT ;  /* 0x0000007000057812 */ /* 0x000fe400078ef805 */
[----:B------:R-:W1:Y:S03]  /*f490*/  LDC.64 R6, c[0x0][0x2e0] ;  /* 0x0000b800ff067b82 */ /* 0x000e660000000a00 */
[----:B------:R-:W-:-:S04]  /*f4a0*/  VIADD R10, R5, UR40 ;  /* 0x00000028050a7c36 */ /* 0x000fc80008000000 */
[----:B------:R-:W-:Y:S01]  /*f4b0*/  IMAD.MOV.U32 R11, RZ, RZ, R10 ;  /* 0x000000ffff0b7224 */ /* 0x000fe200078e000a */
[----:B--2---:R-:W-:-:S13]  /*f4c0*/  ISETP.NE.AND P0, PT, R3, 0x1, PT ;  /* 0x000000010300780c */ /* 0x004fda0003f05270 */
[----:B------:R-:W2:Y:S08]  /*f4d0*/  @P0 LDC R9, c[0x0][0x44c] ;  /* 0x00011300ff090b82 */ /* 0x000eb00000000800 */
[----:B------:R-:W3:Y:S08]  /*f4e0*/  @P0 LDC R13, c[0x0][0x450] ;  /* 0x00011400ff0d0b82 */ /* 0x000ef00000000800 */
[----:B------:R-:W4:Y:S08]  /*f4f0*/  @P0 LDC R15, c[0x0][0x44c] ;  /* 0x00011300ff0f0b82 */ /* 0x000f300000000800 */
[----:B------:R-:W5:Y:S01]  /*f500*/  @P0 LDC R21, c[0x0][0x450] ;  /* 0x00011400ff150b82 */ /* 0x000f620000000800 */
[----:B--2---:R-:W-:-:S05]  /*f510*/  @P0 IMAD.HI.U32 R4, R10, R9, RZ ;  /* 0x000000090a040227 */ /* 0x004fca00078e00ff */
[----:B---3--:R-:W-:Y:S01]  /*f520*/  @P0 SHF.R.U32.HI R11, RZ, R13, R4 ;  /* 0x0000000dff0b0219 */ /* 0x008fe20000011604 */
[----:B------:R-:W-:-:S04]  /*f530*/  VIADD R4, R10, 0x80 ;  /* 0x000000800a047836 */ /* 0x000fc80000000000 */
[----:B------:R-:W-:Y:S02]  /*f540*/  IMAD.MOV.U32 R5, RZ, RZ, R4 ;  /* 0x000000ffff057224 */ /* 0x000fe400078e0004 */
[----:B----4-:R-:W-:-:S05]  /*f550*/  @P0 IMAD.HI.U32 R8, R4, R15, RZ ;  /* 0x0000000f04080227 */ /* 0x010fca00078e00ff */
[----:B-----5:R-:W-:Y:S01]  /*f560*/  @P0 SHF.R.U32.HI R5, RZ, R21, R8 ;  /* 0x00000015ff050219 */ /* 0x020fe20000011608 */
[-C--:B-1----:R-:W-:Y:S02]  /*f570*/  IMAD R8, R17, R6.reuse, RZ ;  /* 0x0000000611087224 */ /* 0x082fe400078e02ff */
[----:B------:R-:W-:Y:S02]  /*f580*/  IMAD.SHL.U32 R17, R2, 0x8, RZ ;  /* 0x0000000802117824 */ /* 0x000fe400078e00ff */
[C---:B------:R-:W-:Y:S01]  /*f590*/  IMAD R9, R27.reuse, R7, R8 ;  /* 0x000000071b097224 */ /* 0x040fe200078e0208 */
[----:B------:R-:W-:Y:S01]  /*f5a0*/  SHF.R.S32.HI R8, RZ, 0x1f, R11 ;  /* 0x0000001fff087819 */ /* 0x000fe2000001140b */
[----:B------:R-:W-:Y:S01]  /*f5b0*/  IMAD.WIDE.U32 R6, R27, R6, UR4 ;  /* 0x000000041b067e25 */ /* 0x000fe2000f8e0006 */
[----:B------:R-:W-:-:S03]  /*f5c0*/  ULDC.64 UR4, c[0x0][0x2d0] ;  /* 0x0000b40000047ab9 */ /* 0x000fc60000000a00 */
[----:B------:R-:W-:Y:S02]  /*f5d0*/  IMAD R8, R8, UR4, RZ ;  /* 0x0000000408087c24 */ /* 0x000fe4000f8e02ff */
[----:B------:R-:W-:Y:S02]  /*f5e0*/  IMAD.IADD R7, R7, 0x1, R9 ;  /* 0x0000000107077824 */ /* 0x000fe400078e0209 */
[C---:B------:R-:W-:Y:S02]  /*f5f0*/  IMAD R13, R11.reuse, UR5, R8 ;  /* 0x000000050b0d7c24 */ /* 0x040fe4000f8e0208 */
[----:B------:R-:W-:-:S04]  /*f600*/  IMAD.WIDE.U32 R8, R11, UR4, R6 ;  /* 0x000000040b087c25 */ /* 0x000fc8000f8e0006 */
[----:B------:R-:W-:Y:S02]  /*f610*/  IMAD.MOV R11, RZ, RZ, -R11 ;  /* 0x000000ffff0b7224 */ /* 0x000fe400078e0a0b */
[----:B------:R-:W-:Y:S02]  /*f620*/  IMAD.IADD R9, R9, 0x1, R13 ;  /* 0x0000000109097824 */ /* 0x000fe400078e020d */
[----:B------:R-:W-:Y:S01]  /*f630*/  IMAD R13, R3, R11, R10 ;  /* 0x0000000b030d7224 */ /* 0x000fe200078e020a */
[--C-:B------:R-:W-:Y:S01]  /*f640*/  SHF.R.S32.HI R10, RZ, 0x1f, R5.reuse ;  /* 0x0000001fff0a7819 */ /* 0x100fe20000011405 */
[----:B------:R-:W-:Y:S02]  /*f650*/  IMAD.MOV R11, RZ, RZ, -R5 ;  /* 0x000000ffff0b7224 */ /* 0x000fe400078e0a05 */
[----:B------:R-:W-:-:S04]  /*f660*/  IMAD.WIDE.U32 R6, R5, UR4, R6 ;  /* 0x0000000405067c25 */ /* 0x000fc8000f8e0006 */
[----:B------:R-:W-:Y:S01]  /*f670*/  IMAD R11, R3, R11, R4 ;  /* 0x0000000b030b7224 */ /* 0x000fe200078e0204 */
[----:B------:R-:W-:Y:S01]  /*f680*/  SHF.R.S32.HI R4, RZ, 0x1f, R13 ;  /* 0x0000001fff047819 */ /* 0x000fe2000001140d */
[----:B------:R-:W-:Y:S02]  /*f690*/  IMAD R10, R10, UR4, RZ ;  /* 0x000000040a0a7c24 */ /* 0x000fe4000f8e02ff */
[----:B------:R-:W-:-:S04]  /*f6a0*/  IMAD.WIDE.U32 R8, R13, UR6, R8 ;  /* 0x000000060d087c25 */ /* 0x000fc8000f8e0008 */
[----:B------:R-:W-:Y:S02]  /*f6b0*/  IMAD R4, R4, UR6, RZ ;  /* 0x0000000604047c24 */ /* 0x000fe4000f8e02ff */
[----:B------:R-:W-:Y:S01]  /*f6c0*/  IMAD R15, R5, UR5, R10 ;  /* 0x00000005050f7c24 */ /* 0x000fe2000f8e020a */
[----:B------:R-:W-:Y:S01]  /*f6d0*/  ULDC.64 UR4, c[0x0][0x280] ;  /* 0x0000a00000047ab9 */ /* 0x000fe20000000a00 */
[----:B------:R-:W-:Y:S01]  /*f6e0*/  IMAD R5, R13, UR7, R4 ;  /* 0x000000070d057c24 */ /* 0x000fe2000f8e0204 */
[----:B------:R-:W-:Y:S01]  /*f6f0*/  SHF.R.S32.HI R4, RZ, 0x1f, R11 ;  /* 0x0000001fff047819 */ /* 0x000fe2000001140b */
[----:B------:R-:W-:Y:S02]  /*f700*/  IMAD.IADD R7, R7, 0x1, R15 ;  /* 0x0000000107077824 */ /* 0x000fe400078e020f */
[----:B------:R-:W-:Y:S01]  /*f710*/  IMAD.IADD R5, R9, 0x1, R5 ;  /* 0x0000000109057824 */ /* 0x000fe200078e0205 */
[----:B------:R-:W-:Y:S01]  /*f720*/  LEA R9, P0, R8, UR4, 0x1 ;  /* 0x0000000408097c11 */ /* 0x000fe2000f8008ff */
[----:B------:R-:W-:-:S02]  /*f730*/  IMAD R4, R4, UR6, RZ ;  /* 0x0000000604047c24 */ /* 0x000fc4000f8e02ff */
[----:B------:R-:W-:Y:S01]  /*f740*/  IMAD.WIDE.U32 R6, R11, UR6, R6 ;  /* 0x000000060b067c25 */ /* 0x000fe2000f8e0006 */
[----:B------:R-:W-:-:S03]  /*f750*/  LEA.HI.X R8, R8, UR5, R5, 0x1, P0 ;  /* 0x0000000508087c11 */ /* 0x000fc600080f0c05 */
[----:B------:R-:W-:Y:S02]  /*f760*/  IMAD R13, R11, UR7, R4 ;  /* 0x000000070b0d7c24 */ /* 0x000fe4000f8e0204 */
[----:B------:R-:W-:Y:S02]  /*f770*/  IMAD.SHL.U32 R10, R19, 0x8, RZ ;  /* 0x00000008130a7824 */ /* 0x000fe400078e00ff */
[----:B------:R-:W-:Y:S01]  /*f780*/  IMAD.IADD R5, R7, 0x1, R13 ;  /* 0x0000000107057824 */ /* 0x000fe200078e020d */
[----:B------:R-:W-:Y:S01]  /*f790*/  LEA R7, P0, R6, UR4, 0x1 ;  /* 0x0000000406077c11 */ /* 0x000fe2000f8008ff */
[----:B------:R-:W-:-:S03]  /*f7a0*/  ULDC UR4, c[0x0][0x2b8] ;  /* 0x0000ae0000047ab9 */ /* 0x000fc60000000800 */
[----:B------:R-:W-:Y:S02]  /*f7b0*/  LEA.HI.X R6, R6, UR5, R5, 0x1, P0 ;  /* 0x0000000506067c11 */ /* 0x000fe400080f0c05 */
[C---:B------:R-:W-:Y:S02]  /*f7c0*/  LOP3.LUT R5, R17.reuse, 0x1f8, RZ, 0xc0, !PT ;  /* 0x000001f811057812 */ /* 0x040fe400078ec0ff */
[----:B------:R-:W-:Y:S02]  /*f7d0*/  LOP3.LUT R17, R17, 0x38, RZ, 0xc0, !PT ;  /* 0x0000003811117812 */ /* 0x000fe400078ec0ff */
[----:B------:R-:W-:Y:S02]  /*f7e0*/  LOP3.LUT R5, R5, 0x38, R2, 0x78, !PT ;  /* 0x0000003805057812 */ /* 0x000fe400078e7802 */
[----:B------:R-:W-:Y:S01]  /*f7f0*/  ISETP.GE.AND P0, PT, R17, UR4, PT ;  /* 0x0000000411007c0c */ /* 0x000fe2000bf06270 */
[----:B------:R-:W-:Y:S01]  /*f800*/  UMOV UR4, 0xffffffff ;  /* 0xffffffff00047882 */ /* 0x000fe20000000000 */
[----:B------:R-:W-:-:S02]  /*f810*/  LOP3.LUT R10, R5, 0x200, R10, 0xf8, !PT ;  /* 0x00000200050a7812 */ /* 0x000fc400078ef80a */
[----:B------:R-:W-:Y:S09]  /*f820*/  BRA.DIV UR4, `(.L_x_13054) ;  /* 0x0000002604547947 */ /* 0x000ff2000b800000 */
[----:B------:R-:W1:Y:S01]  /*f830*/  SHFL.IDX PT, R14, R9, RZ, 0x181f ;  /* 0x00181fff090e7589 */ /* 0x000e6200000e0000 */
[----:B------:R-:W-:Y:S01]  /*f840*/  ULDC UR4, c[0x0][0x288] ;  /* 0x0000a20000047ab9 */ /* 0x000fe20000000800 */
[----:B------:R-:W-:Y:S02]  /*f850*/  VIADD R0, R0, UR40 ;  /* 0x0000002800007c36 */ /* 0x000fe40008000000 */
[----:B------:R-:W2:Y:S01]  /*f860*/  SHFL.IDX PT, R4, R8, RZ, 0x181f ;  /* 0x00181fff08047589 */ /* 0x000ea200000e0000 */
[----:B------:R-:W-:Y:S02]  /*f870*/  IMAD R3, R3, UR4, RZ ;  /* 0x0000000403037c24 */ /* 0x000fe4000f8e02ff */
[C---:B------:R-:W-:Y:S01]  /*f880*/  VIADD R12, R0.reuse, 0x10 ;  /* 0x00000010000c7836 */ /* 0x040fe20000000000 */
[----:B------:R-:W-:Y:S02]  /*f890*/  SHFL.IDX PT, R27, R8, 0x1, 0x181f ;  /* 0x00381f00081b7f89 */ /* 0x000fe400000e0000 */
[----:B------:R-:W-:-:S02]  /*f8a0*/  ISETP.GE.AND P1, PT, R0, R3, PT ;  /* 0x000000030000720c */ /* 0x000fc40003f26270 */
[----:B------:R-:W-:Y:S04]  /*f8b0*/  SHFL.IDX PT, R28, R9, 0x2, 0x181f ;  /* 0x00581f00091c7f89 */ /* 0x000fe800000e0000 */
[----:B------:R-:W-:Y:S07]  /*f8c0*/  SHFL.IDX PT, R20, R8, 0x2, 0x181f ;  /* 0x00581f0008147f89 */ /* 0x000fee00000e0000 */
[----:B------:R-:W-:-:S02]  /*f8d0*/  @!P1 LEA R21, R10, UR38, 0x1 ;  /* 0x000000260a159c11 */ /* 0x000fc4000f8e08ff */
[----:B-1----:R-:W-:-:S05]  /*f8e0*/  @!P1 LEA R14, P2, R17, R14, 0x1 ;  /* 0x0000000e110e9211 */ /* 0x002fca00078408ff */
[----:B--2---:R-:W-:Y:S02]  /*f8f0*/  @!P1 IMAD.X R5, RZ, RZ, R4, P2 ;  /* 0x000000ffff059224 */ /* 0x004fe400010e0604 */
[----:B------:R-:W-:Y:S02]  /*f900*/  @!P1 IMAD.MOV.U32 R4, RZ, RZ, R14 ;  /* 0x000000ffff049224 */ /* 0x000fe400078e000e */
[----:B------:R-:W1:Y:S04]  /*f910*/  SHFL.IDX PT, R14, R9, 0x1, 0x181f ;  /* 0x00381f00090e7f89 */ /* 0x000e6800000e0000 */
[----:B------:R2:W-:Y:S01]  /*f920*/  @!P1 LDGSTS.E.BYPASS.LTC128B.128 [R21+0x8400], desc[UR48][R4.64], !P0 ;  /* 0x0840000004159fae */ /* 0x0005e2000c101d70 */
[----:B------:R-:W-:Y:S01]  /*f930*/  ISETP.GE.AND P1, PT, R12, R3, PT ;  /* 0x000000030c00720c */ /* 0x000fe20003f26270 */
[----:B------:R-:W-:-:S05]  /*f940*/  VIADD R12, R0, 0x20 ;  /* 0x00000020000c7836 */ /* 0x000fca0000000000 */
[----:B------:R-:W-:Y:S01]  /*f950*/  ISETP.GE.AND P2, PT, R12, R3, PT ;  /* 0x000000030c00720c */ /* 0x000fe20003f46270 */
[----:B------:R-:W-:Y:S01]  /*f960*/  VIADD R12, R0, 0x30 ;  /* 0x00000030000c7836 */ /* 0x000fe20000000000 */
[----:B--2---:R-:W-:Y:S05]  /*f970*/  SHFL.IDX PT, R21, R8, 0x3, 0x181f ;  /* 0x00781f0008157f89 */ /* 0x004fea00000e0000 */
[----:B-1----:R-:W-:Y:S02]  /*f980*/  @!P1 LEA R4, P3, R17, R14, 0x1 ;  /* 0x0000000e11049211 */ /* 0x002fe400078608ff */
[----:B------:R-:W1:Y:S04]  /*f990*/  SHFL.IDX PT, R14, R9, 0x3, 0x181f ;  /* 0x00781f00090e7f89 */ /* 0x000e6800000e0000 */
[C---:B------:R-:W-:Y:S01]  /*f9a0*/  @!P2 LEA R29, R10.reuse, UR38, 0x1 ;  /* 0x000000260a1dac11 */ /* 0x040fe2000f8e08ff */
[----:B------:R-:W-:Y:S01]  /*f9b0*/  @!P1 IMAD.X R5, RZ, RZ, R27, P3 ;  /* 0x000000ffff059224 */ /* 0x000fe200018e061b */
[----:B------:R-:W-:-:S05]  /*f9c0*/  @!P1 LEA R27, R10, UR38, 0x1 ;  /* 0x000000260a1b9c11 */ /* 0x000fca000f8e08ff */
[----:B------:R2:W-:Y:S02]  /*f9d0*/  @!P1 LDGSTS.E.BYPASS.LTC128B.128 [R27+0x8c00], desc[UR48][R4.64], !P0 ;  /* 0x08c00000041b9fae */ /* 0x0005e4000c101d70 */
[----:B--2---:R-:W-:Y:S02]  /*f9e0*/  @!P2 LEA R4, P1, R17, R28, 0x1 ;  /* 0x0000001c1104a211 */ /* 0x004fe400078208ff */
[----:B------:R-:W2:Y:S03]  /*f9f0*/  SHFL.IDX PT, R28, R9, 0x4, 0x181f ;  /* 0x00981f00091c7f89 */ /* 0x000ea600000e0000 */
[----:B------:R-:W-:Y:S01]  /*fa00*/  @!P2 IMAD.X R5, RZ, RZ, R20, P1 ;  /* 0x000000ffff05a224 */ /* 0x000fe200008e0614 */
[----:B------:R-:W-:Y:S01]  /*fa10*/  ISETP.GE.AND P1, PT, R12, R3, PT ;  /* 0x000000030c00720c */ /* 0x000fe20003f26270 */
[----:B------:R-:W3:Y:S01]  /*fa20*/  SHFL.IDX PT, R20, R8, 0x4, 0x181f ;  /* 0x00981f0008147f89 */ /* 0x000ee200000e0000 */
[----:B------:R-:W-:-:S03]  /*fa30*/  VIADD R12, R0, 0x40 ;  /* 0x00000040000c7836 */ /* 0x000fc60000000000 */
[----:B------:R1:W-:Y:S02]  /*fa40*/  @!P2 LDGSTS.E.BYPASS.LTC128B.128 [R29+0x9400], desc[UR48][R4.64], !P0 ;  /* 0x09400000041dafae */ /* 0x0003e4000c101d70 */
[----:B------:R-:W-:Y:S01]  /*fa50*/  ISETP.GE.AND P2, PT, R12, R3, PT ;  /* 0x000000030c00720c */ /* 0x000fe20003f46270 */
[----:B------:R-:W-:-:S05]  /*fa60*/  VIADD R12, R0, 0x50 ;  /* 0x00000050000c7836 */ /* 0x000fca0000000000 */
[C---:B------:R-:W-:Y:S02]  /*fa70*/  @!P1 LEA R27, R10.reuse, UR38, 0x1 ;  /* 0x000000260a1b9c11 */ /* 0x040fe4000f8e08ff */
[C---:B-1----:R-:W-:Y:S02]  /*fa80*/  @!P1 LEA R4, P3, R17.reuse, R14, 0x1 ;  /* 0x0000000e11049211 */ /* 0x042fe400078608ff */
[----:B------:R-:W1:Y:S03]  /*fa90*/  SHFL.IDX PT, R14, R9, 0x5, 0x181f ;  /* 0x00b81f00090e7f89 */ /* 0x000e6600000e0000 */
[----:B------:R-:W-:Y:S01]  /*faa0*/  @!P2 LEA R29, R10, UR38, 0x1 ;  /* 0x000000260a1dac11 */ /* 0x000fe2000f8e08ff */
[----:B------:R-:W-:Y:S02]  /*fab0*/  @!P1 IMAD.X R5, RZ, RZ, R21, P3 ;  /* 0x000000ffff059224 */ /* 0x000fe400018e0615 */
[----:B------:R-:W4:Y:S04]  /*fac0*/  SHFL.IDX PT, R21, R8, 0x5, 0x181f ;  /* 0x00b81f0008157f89 */ /* 0x000f2800000e0000 */
[----:B------:R2:W-:Y:S02]  /*fad0*/  @!P1 LDGSTS.E.BYPASS.LTC128B.128 [R27+0x9c00], desc[UR48][R4.64], !P0 ;  /* 0x09c00000041b9fae */ /* 0x0005e4000c101d70 */
[----:B--2---:R-:W-:-:S02]  /*fae0*/  @!P2 LEA R4, P1, R17, R28, 0x1 ;  /* 0x0000001c1104a211 */ /* 0x004fc400078208ff */
[----:B------:R-:W2:Y:S03]  /*faf0*/  SHFL.IDX PT, R28, R9, 0x6, 0x181f ;  /* 0x00d81f00091c7f89 */ /* 0x000ea600000e0000 */
[----:B---3--:R-:W-:Y:S01]  /*fb00*/  @!P2 IMAD.X R5, RZ, RZ, R20, P1 ;  /* 0x000000ffff05a224 */ /* 0x008fe200008e0614 */
[----:B------:R-:W-:Y:S01]  /*fb10*/  ISETP.GE.AND P1, PT, R12, R3, PT ;  /* 0x000000030c00720c */ /* 0x000fe20003f26270 */
[----:B------:R-:W3:Y:S01]  /*fb20*/  SHFL.IDX PT, R20, R8, 0x6, 0x181f ;  /* 0x00d81f0008147f89 */ /* 0x000ee200000e0000 */
[----:B------:R-:W-:-:S03]  /*fb30*/  VIADD R12, R0, 0x60 ;  /* 0x00000060000c7836 */ /* 0x000fc60000000000 */
[----:B------:R1:W-:Y:S02]  /*fb40*/  @!P2 LDGSTS.E.BYPASS.LTC128B.128 [R29+0xa400], desc[UR48][R4.64], !P0 ;  /* 0x0a400000041dafae */ /* 0x0003e4000c101d70 */
[----:B------:R-:W-:Y:S01]  /*fb50*/  ISETP.GE.AND P2, PT, R12, R3, PT ;  /* 0x000000030c00720c */ /* 0x000fe20003f46270 */
[----:B------:R-:W-:Y:S01]  /*fb60*/  VIADD R12, R0, 0x70 ;  /* 0x00000070000c7836 */ /* 0x000fe20000000000 */
[----:B------:R-:W-:Y:S04]  /*fb70*/  SHFL.IDX PT, R8, R8, 0x7, 0x181f ;  /* 0x00f81f0008087f89 */ /* 0x000fe800000e0000 */
[C---:B-1----:R-:W-:Y:S02]  /*fb80*/  @!P1 LEA R4, P3, R17.reuse, R14, 0x1 ;  /* 0x0000000e11049211 */ /* 0x042fe400078608ff */
[----:B------:R-:W1:Y:S05]  /*fb90*/  SHFL.IDX PT, R14, R9, 0x7, 0x181f ;  /* 0x00f81f00090e7f89 */ /* 0x000e6a00000e0000 */
[C---:B------:R-:W-:Y:S01]  /*fba0*/  @!P2 LEA R27, R10.reuse, UR38, 0x1 ;  /* 0x000000260a1bac11 */ /* 0x040fe2000f8e08ff */
[----:B----4-:R-:W-:Y:S01]  /*fbb0*/  @!P1 IMAD.X R5, RZ, RZ, R21, P3 ;  /* 0x000000ffff059224 */ /* 0x010fe200018e0615 */
[----:B------:R-:W-:Y:S01]  /*fbc0*/  @!P1 LEA R21, R10, UR38, 0x1 ;  /* 0x000000260a159c11 */ /* 0x000fe2000f8e08ff */
[----:B------:R-:W-:Y:S04]  /*fbd0*/  SHFL.IDX PT, R9, R6, 0x1, 0x181f ;  /* 0x00381f0006097f89 */ /* 0x000fe800000e0000 */
[----:B------:R2:W-:Y:S02]  /*fbe0*/  @!P1 LDGSTS.E.BYPASS.LTC128B.128 [R21+0xac00], desc[UR48][R4.64], !P0 ;  /* 0x0ac0000004159fae */ /* 0x0005e4000c101d70 */
[----:B--2---:R-:W-:-:S02]  /*fbf0*/  @!P2 LEA R4, P1, R17, R28, 0x1 ;  /* 0x0000001c1104a211 */ /* 0x004fc400078208ff */
[----:B------:R-:W2:Y:S03]  /*fc00*/  SHFL.IDX PT, R28, R7, RZ, 0x181f ;  /* 0x00181fff071c7589 */ /* 0x000ea600000e0000 */
[----:B---3--:R-:W-:Y:S01]  /*fc10*/  @!P2 IMAD.X R5, RZ, RZ, R20, P1 ;  /* 0x000000ffff05a224 */ /* 0x008fe200008e0614 */
[----:B------:R-:W-:Y:S01]  /*fc20*/  ISETP.GE.AND P1, PT, R12, R3, PT ;  /* 0x000000030c00720c */ /* 0x000fe20003f26270 */
[----:B------:R-:W3:Y:S01]  /*fc30*/  SHFL.IDX PT, R20, R6, RZ, 0x181f ;  /* 0x00181fff06147589 */ /* 0x000ee200000e0000 */
[----:B------:R-:W-:-:S03]  /*fc40*/  VIADD R12, R0, 0x80 ;  /* 0x00000080000c7836 */ /* 0x000fc60000000000 */
[----:B------:R1:W-:Y:S02]  /*fc50*/  @!P2 LDGSTS.E.BYPASS.LTC128B.128 [R27+0xb400], desc[UR48][R4.64], !P0 ;  /* 0x0b400000041bafae */ /* 0x0003e4000c101d70 */
[----:B------:R-:W-:Y:S01]  /*fc60*/  ISETP.GE.AND P2, PT, R12, R3, PT ;  /* 0x000000030c00720c */ /* 0x000fe20003f46270 */
[----:B------:R-:W-:-:S05]  /*fc70*/  VIADD R12, R0, 0xa0 ;  /* 0x000000a0000c7836 */ /* 0x000fca0000000000 */
[C---:B------:R-:W-:Y:S02]  /*fc80*/  @!P1 LEA R21, R10.reuse, UR38, 0x1 ;  /* 0x000000260a159c11 */ /* 0x040fe4000f8e08ff */
[----:B-1----:R-:W-:Y:S02]  /*fc90*/  @!P1 LEA R4, P3, R17, R14, 0x1 ;  /* 0x0000000e11049211 */ /* 0x002fe400078608ff */
[----:B------:R-:W1:Y:S03]  /*fca0*/  SHFL.IDX PT, R14, R7, 0x1, 0x181f ;  /* 0x00381f00070e7f89 */ /* 0x000e6600000e0000 */
[----:B------:R-:W-:Y:S01]  /*fcb0*/  @!P2 LEA R27, R10, UR38, 0x1 ;  /* 0x000000260a1bac11 */ /* 0x000fe2000f8e08ff */
[----:B------:R-:W-:Y:S02]  /*fcc0*/  @!P1 IMAD.X R5, RZ, RZ, R8, P3 ;  /* 0x000000ffff059224 */ /* 0x000fe400018e0608 */
[----:B------:R-:W-:-:S03]  /*fcd0*/  VIADD R8, R0, 0x90 ;  /* 0x0000009000087836 */ /* 0x000fc60000000000 */
[----:B------:R2:W-:Y:S02]  /*fce0*/  @!P1 LDGSTS.E.BYPASS.LTC128B.128 [R21+0xbc00], desc[UR48][R4.64], !P0 ;  /* 0x0bc0000004159fae */ /* 0x0005e4000c101d70 */
[----:B--2---:R-:W-:-:S05]  /*fcf0*/  @!P2 LEA R4, P1, R17, R28, 0x1 ;  /* 0x0000001c1104a211 */ /* 0x004fca00078208ff */
[----:B---3--:R-:W-:Y:S01]  /*fd00*/  @!P2 IMAD.X R5, RZ, RZ, R20, P1 ;  /* 0x000000ffff05a224 */ /* 0x008fe200008e0614 */
[-C--:B------:R-:W-:Y:S01]  /*fd10*/  ISETP.GE.AND P1, PT, R8, R3.reuse, PT ;  /* 0x000000030800720c */ /* 0x080fe20003f26270 */
[----:B------:R-:W2:Y:S04]  /*fd20*/  SHFL.IDX PT, R20, R7, 0x2, 0x181f ;  /* 0x00581f0007147f89 */ /* 0x000ea800000e0000 */
[----:B------:R-:W3:Y:S04]  /*fd30*/  SHFL.IDX PT, R8, R6, 0x2, 0x181f ;  /* 0x00581f0006087f89 */ /* 0x000ee800000e0000 */
[----:B------:R1:W-:Y:S01]  /*fd40*/  @!P2 LDGSTS.E.BYPASS.LTC128B.128 [R27+0xc400], desc[UR48][R4.64], !P0 ;  /* 0x0c400000041bafae */ /* 0x0003e2000c101d70 */
[----:B------:R-:W-:-:S03]  /*fd50*/  ISETP.GE.AND P2, PT, R12, R3, PT ;  /* 0x000000030c00720c */ /* 0x000fc60003f46270 */
[----:B------:R-:W4:Y:S01]  /*fd60*/  SHFL.IDX PT, R6, R6, 0x3, 0x181f ;  /* 0x00781f0006067f89 */ /* 0x000f2200000e0000 */
[----:B-1----:R-:W-:-:S09]  /*fd70*/  @!P1 LEA R4, P3, R17, R14, 0x1 ;  /* 0x0000000e11049211 */ /* 0x002fd200078608ff */
[C---:B------:R-:W-:Y:S01]  /*fd80*/  @!P2 LEA R21, R10.reuse, UR38, 0x1 ;  /* 0x000000260a15ac11 */ /* 0x040fe2000f8e08ff */
[----:B------:R1:W0:Y:S01]  /*fd90*/  SHFL.IDX PT, R14, R7, 0x3, 0x181f ;  /* 0x00781f00070e7f89 */ /* 0x00022200000e0000 */
[----:B------:R-:W-:Y:S01]  /*fda0*/  @!P1 IMAD.X R5, RZ, RZ, R9, P3 ;  /* 0x000000ffff059224 */ /* 0x000fe200018e0609 */
[----:B------:R-:W-:-:S05]  /*fdb0*/  @!P1 LEA R9, R10, UR38, 0x1 ;  /* 0x000000260a099c11 */ /* 0x000fca000f8e08ff */
[----:B------:R2:W-:Y:S02]  /*fdc0*/  @!P1 LDGSTS.E.BYPASS.LTC128B.128 [R9+0xcc00], desc[UR48][R4.64], !P0 ;  /* 0x0cc0000004099fae */ /* 0x0005e4000c101d70 */
[----:B--2---:R-:W-:-:S05]  /*fdd0*/  @!P2 LEA R4, P1, R17, R20, 0x1 ;  /* 0x000000141104a211 */ /* 0x004fca00078208ff */
[----:B---3--:R-:W-:-:S05]  /*fde0*/  @!P2 IMAD.X R5, RZ, RZ, R8, P1 ;  /* 0x000000ffff05a224 */ /* 0x008fca00008e0608 */
[----:B0---4-:R1:W-:Y:S03]  /*fdf0*/  @!P2 LDGSTS.E.BYPASS.LTC128B.128 [R21+0xd400], desc[UR48][R4.64], !P0 ;  /* 0x0d4000000415afae */ /* 0x0113e6000c101d70 */
.L_x_13144:
[----:B------:R-:W-:-:S05]  /*fe00*/  VIADD R0, R0, 0xb0 ;  /* 0x000000b000007836 */ /* 0x000fca0000000000 */
[----:B------:R-:W-:Y:S01]  /*fe10*/  ISETP.GE.AND P1, PT, R0, R3, PT ;  /* 0x000000030000720c */ /* 0x000fe20003f26270 */
[----:B------:R-:W-:-:S05]  /*fe20*/  IMAD.MOV.U32 R0, RZ, RZ, 0x1 ;  /* 0x00000001ff007424 */ /* 0x000fca00078e00ff */
[----:B------:R-:W-:-:S07]  /*fe30*/  SHF.L.U32 R0, R0, 0x1f, RZ ;  /* 0x0000001f00007819 */ /* 0x000fce00000006ff */
[----:B-1----:R-:W-:Y:S02]  /*fe40*/  @!P1 LEA R4, P2, R17, R14, 0x1 ;  /* 0x0000000e11049211 */ /* 0x002fe400078408ff */
        /* <DEDUP_REMOVED lines=11> */
[----:B0-----:R-:W-:-:S05]  /*ff00*/  VIADD R3, R26, 0xfffffffe ;  /* 0xfffffffe1a037836 */ /* 0x001fca0000000000 */
[----:B------:R-:W-:Y:S01]  /*ff10*/  ISETP.GE.AND P1, PT, R3, UR41, PT ;  /* 0x0000002903007c0c */ /* 0x000fe2000bf26270 */
[----:B------:R-:W0:Y:S02]  /*ff20*/  SYNCS.PHASECHK.TRANS64.TRYWAIT P0, [UR38+0x16820], R0 ;  /* 0x01682000ff0075a7 */ /* 0x000e240008000166 */
[----:B0-----:R-:W-:Y:S10]  /*ff30*/  @!P0 BRA `(.L_x_13055) ;  /* 0x0000002c00288947 */ /* 0x001ff40003800000 */
.L_x_13145:
[----:B------:R-:W-:Y:S02]  /*ff40*/  IMAD.MOV.U32 R12, RZ, RZ, 0x1 ;  /* 0x00000001ff0c7424 */ /* 0x000fe400078e00ff */
        /* <DEDUP_REMOVED lines=26> */
.L_x_13084:
        /* <DEDUP_REMOVED lines=28> */
.L_x_13060:
[----:B------:R-:W1:Y:S01]  /*102b0*/  SYNCS.PHASECHK.TRANS64.TRYWAIT P0, [UR38+0x16848], R12 ;  /* 0x0168480cff0075a7 */ /* 0x000e620008000166 */
[----:B------:R-:W-:Y:S01]  /*102c0*/  BSSY B2, `(.L_x_13061) ;  /* 0x0000003000027945 */ /* 0x000fe20003800000 */
[----:B------:R-:W-:-:S03]  /*102d0*/  ISETP.NE.AND P2, PT, R19, RZ, PT ;  /* 0x000000ff1300720c */ /* 0x000fc60003f45270 */
[----:B-1----:R-:W-:Y:S10]  /*102e0*/  @!P0 BRA `(.L_x_13062) ;  /* 0x0000002800548947 */ /* 0x002ff40003800000 */
.L_x_13146:
[----:B------:R-:W-:Y:S05]  /*102f0*/  BSYNC B2 ;  /* 0x0000000000027941 */ /* 0x000fea0003800000 */
.L_x_13061:
[----:B------:R-:W-:Y:S04]  /*10300*/  BSSY B2, `(.L_x_13063) ;  /* 0x0000007000027945 */ /* 0x000fe80003800000 */
[----:B------:R-:W-:Y:S05]  /*10310*/  @P2 BRA `(.L_x_13064) ;  /* 0x0000000000142947 */ /* 0x000fea0003800000 */
[----:B------:R-:W-:Y:S01]  /*10320*/  ISETP.NE.AND P0, PT, R8, RZ, PT ;  /* 0x000000ff0800720c */ /* 0x000fe20003f05270 */
[----:B0-----:R-:W-:-:S04]  /*10330*/  IMAD.MOV.U32 R4, RZ, RZ, 0x4000 ;  /* 0x00004000ff047424 */ /* 0x001fc800078e00ff */
[----:B------:R1:W-:Y:S08]  /*10340*/  SYNCS.ARRIVE.TRANS64 RZ, [UR38+0x16838], R4 ;  /* 0x01683804ffff79a7 */ /* 0x0003f00008000026 */
[----:B-1----:R-:W-:Y:S05]  /*10350*/  @!P0 BRA `(.L_x_13064) ;  /* 0x0000000000048947 */ /* 0x002fea0003800000 */
[----:B------:R-:W-:Y:S01]  /*10360*/  BPT.TRAP 0x1 ;  /* 0x000000040000795c */ /* 0x000fe20000300000 */
.L_x_13064:
[----:B------:R-:W-:Y:S05]  /*10370*/  BSYNC B2 ;  /* 0x0000000000027941 */ /* 0x000fea0003800000 */
.L_x_13063:
        /* <DEDUP_REMOVED lines=11> */
.L_x_13065:
[----:B------:R-:W-:-:S13]  /*10430*/  @P0 ELECT P3, URZ, PT ;  /* 0x00000000003f082f */ /* 0x000fda0003860000 */
[----:B-----5:R-:W-:Y:S02]  /*10440*/  @P3 R2UR UR37, R6 ;  /* 0x00000000062532ca */ /* 0x020fe400000e0000 */
        /* <DEDUP_REMOVED lines=8> */
.L_x_13147:
[----:B------:R-:W-:Y:S05]  /*104d0*/  BSYNC B2 ;  /* 0x0000000000027941 */ /* 0x000fea0003800000 */
.L_x_13066:
        /* <DEDUP_REMOVED lines=9> */
.L_x_13069:
[----:B------:R-:W-:Y:S05]  /*10570*/  BSYNC B2 ;  /* 0x0000000000027941 */ /* 0x000fea0003800000 */
.L_x_13068:
        /* <DEDUP_REMOVED lines=10> */
.L_x_13070:
        /* <DEDUP_REMOVED lines=10> */
.L_x_13059:
[----:B------:R-:W-:Y:S05]  /*106c0*/  BSYNC B1 ;  /* 0x0000000000017941 */ /* 0x000fea0003800000 */
.L_x_13058:
        /* <DEDUP_REMOVED lines=27> */
.L_x_13073:
[----:B------:R-:W1:Y:S01]  /*10880*/  SYNCS.PHASECHK.TRANS64.TRYWAIT P0, [UR38+0x16840], R14 ;  /* 0x0168400eff0075a7 */ /* 0x000e620008000166 */
[----:B------:R-:W-:Y:S01]  /*10890*/  BSSY B2, `(.L_x_13074) ;  /* 0x0000003000027945 */ /* 0x000fe20003800000 */
[----:B------:R-:W-:-:S03]  /*108a0*/  ISETP.NE.AND P2, PT, R19, RZ, PT ;  /* 0x000000ff1300720c */ /* 0x000fc60003f45270 */
[----:B-1----:R-:W-:Y:S10]  /*108b0*/  @!P0 BRA `(.L_x_13075) ;  /* 0x0000002400108947 */ /* 0x002ff40003800000 */
.L_x_13148:
[----:B------:R-:W-:Y:S05]  /*108c0*/  BSYNC B2 ;  /* 0x0000000000027941 */ /* 0x000fea0003800000 */
.L_x_13074:
[----:B------:R-:W-:Y:S04]  /*108d0*/  BSSY B2, `(.L_x_13076) ;  /* 0x0000007000027945 */ /* 0x000fe80003800000 */
[----:B------:R-:W-:Y:S05]  /*108e0*/  @P2 BRA `(.L_x_13077) ;  /* 0x0000000000142947 */ /* 0x000fea0003800000 */
[----:B------:R-:W-:Y:S01]  /*108f0*/  ISETP.NE.AND P0, PT, R8, RZ, PT ;  /* 0x000000ff0800720c */ /* 0x000fe20003f05270 */
[----:B0-----:R-:W-:-:S04]  /*10900*/  IMAD.MOV.U32 R4, RZ, RZ, 0x4000 ;  /* 0x00004000ff047424 */ /* 0x001fc800078e00ff */
[----:B------:R1:W-:Y:S08]  /*10910*/  SYNCS.ARRIVE.TRANS64 RZ, [UR38+0x16830], R4 ;  /* 0x01683004ffff79a7 */ /* 0x0003f00008000026 */
[----:B-1----:R-:W-:Y:S05]  /*10920*/  @!P0 BRA `(.L_x_13077) ;  /* 0x0000000000048947 */ /* 0x002fea0003800000 */
[----:B------:R-:W-:Y:S01]  /*10930*/  BPT.TRAP 0x1 ;  /* 0x000000040000795c */ /* 0x000fe20000300000 */
.L_x_13077:
[----:B------:R-:W-:Y:S05]  /*10940*/  BSYNC B2 ;  /* 0x0000000000027941 */ /* 0x000fea0003800000 */
.L_x_13076:
        /* <DEDUP_REMOVED lines=11> */
.L_x_13078:
        /* <DEDUP_REMOVED lines=12> */
.L_x_13149:
[----:B------:R-:W-:Y:S05]  /*10ac0*/  BSYNC B2 ;  /* 0x0000000000027941 */ /* 0x000fea0003800000 */
.L_x_13079:
        /* <DEDUP_REMOVED lines=9> */
.L_x_13082:
[----:B------:R-:W-:Y:S05]  /*10b60*/  BSYNC B2 ;  /* 0x0000000000027941 */ /* 0x000fea0003800000 */
.L_x_13081:
        /* <DEDUP_REMOVED lines=10> */
.L_x_13083:
        /* <DEDUP_REMOVED lines=10> */
.L_x_13072:
[----:B------:R-:W-:Y:S05]  /*10cb0*/  BSYNC B1 ;  /* 0x0000000000017941 */ /* 0x000fea0003800000 */
.L_x_13071:
[----:B------:R-:W-:Y:S02]  /*10cc0*/  VIADD R3, R3, 0xfffffffe ;  /* 0xfffffffe03037836 */ /* 0x000fe40000000000 */
[----:B------:R-:W-:Y:S01]  /*10cd0*/  IMAD.MOV.U32 R11, RZ, RZ, R12 ;  /* 0x000000ffff0b7224 */ /* 0x000fe200078e000c */
[----:B------:R-:W-:Y:S06]  /*10ce0*/  @P1 BRA `(.L_x_13084) ;  /* 0xfffffff400001947 */ /* 0x000fec000383ffff */
[----:B------:R-:W-:Y:S05]  /*10cf0*/  BSYNC B0 ;  /* 0x0000000000007941 */ /* 0x000fea0003800000 */
.L_x_13057:
        /* <DEDUP_REMOVED lines=28> */
.L_x_13086:
[----:B------:R-:W1:Y:S01]  /*10ec0*/  SYNCS.PHASECHK.TRANS64.TRYWAIT P0, [UR38+0x16848], R9 ;  /* 0x01684809ff0075a7 */ /* 0x000e620008000166 */
[----:B------:R-:W-:Y:S01]  /*10ed0*/  BSSY B1, `(.L_x_13087) ;  /* 0x0000003000017945 */ /* 0x000fe20003800000 */
[----:B------:R-:W-:-:S03]  /*10ee0*/  ISETP.NE.AND P1, PT, R19, RZ, PT ;  /* 0x000000ff1300720c */ /* 0x000fc60003f25270 */
[----:B-1----:R-:W-:Y:S10]  /*10ef0*/  @!P0 BRA `(.L_x_13088) ;  /* 0x0000001c00b08947 */ /* 0x002ff40003800000 */
.L_x_13150:
[----:B------:R-:W-:Y:S05]  /*10f00*/  BSYNC B1 ;  /* 0x0000000000017941 */ /* 0x000fea0003800000 */
.L_x_13087:
[----:B------:R-:W-:Y:S04]  /*10f10*/  BSSY B1, `(.L_x_13089) ;  /* 0x0000007000017945 */ /* 0x000fe80003800000 */
[----:B------:R-:W-:Y:S05]  /*10f20*/  @P1 BRA `(.L_x_13090) ;  /* 0x0000000000141947 */ /* 0x000fea0003800000 */
[----:B------:R-:W-:Y:S01]  /*10f30*/  ISETP.NE.AND P0, PT, R8, RZ, PT ;  /* 0x000000ff0800720c */ /* 0x000fe20003f05270 */
[----:B0-----:R-:W-:-:S04]  /*10f40*/  IMAD.MOV.U32 R4, RZ, RZ, 0x4000 ;  /* 0x00004000ff047424 */ /* 0x001fc800078e00ff */
[----:B------:R1:W-:Y:S08]  /*10f50*/  SYNCS.ARRIVE.TRANS64 RZ, [UR38+0x16838], R4 ;  /* 0x01683804ffff79a7 */ /* 0x0003f00008000026 */
[----:B-1----:R-:W-:Y:S05]  /*10f60*/  @!P0 BRA `(.L_x_13090) ;  /* 0x0000000000048947 */ /* 0x002fea0003800000 */
[----:B------:R-:W-:Y:S01]  /*10f70*/  BPT.TRAP 0x1 ;  /* 0x000000040000795c */ /* 0x000fe20000300000 */
.L_x_13090:
[----:B------:R-:W-:Y:S05]  /*10f80*/  BSYNC B1 ;  /* 0x0000000000017941 */ /* 0x000fea0003800000 */
.L_x_13089:
        /* <DEDUP_REMOVED lines=11> */
.L_x_13091:
        /* <DEDUP_REMOVED lines=11> */
.L_x_13151:
[----:B------:R-:W-:Y:S05]  /*110f0*/  BSYNC B1 ;  /* 0x0000000000017941 */ /* 0x000fea0003800000 */
.L_x_13092:
        /* <DEDUP_REMOVED lines=9> */
.L_x_13095:
[----:B------:R-:W-:Y:S05]  /*11190*/  BSYNC B1 ;  /* 0x0000000000017941 */ /* 0x000fea0003800000 */
.L_x_13094:
        /* <DEDUP_REMOVED lines=10> */
.L_x_13096:
        /* <DEDUP_REMOVED lines=10> */
.L_x_13085:
[----:B------:R-:W-:Y:S05]  /*112e0*/  BSYNC B0 ;  /* 0x0000000000007941 */ /* 0x000fea0003800000 */
.L_x_13056:
        /* <DEDUP_REMOVED lines=9> */
.L_x_13152:
[----:B------:R-:W-:Y:S05]  /*11380*/  BSYNC B1 ;  /* 0x0000000000017941 */ /* 0x000fea0003800000 */
.L_x_13099:
[----:B------:R-:W-:Y:S04]  /*11390*/  BSSY B1, `(.L_x_13101) ;  /* 0x0000007000017945 */ /* 0x000fe80003800000 */
[----:B------:R-:W-:Y:S05]  /*113a0*/  @P1 BRA `(.L_x_13102) ;  /* 0x0000000000141947 */ /* 0x000fea0003800000 */
[----:B------:R-:W-:Y:S01]  /*113b0*/  LOP3.LUT P0, RZ, R2, 0x1f, RZ, 0xc0, !PT ;  /* 0x0000001f02ff7812 */ /* 0x000fe2000780c0ff */
[----:B0-----:R-:W-:-:S04]  /*113c0*/  IMAD.MOV.U32 R3, RZ, RZ, 0x4000 ;  /* 0x00004000ff037424 */ /* 0x001fc800078e00ff */
[----:B------:R1:W-:Y:S08]  /*113d0*/  SYNCS.ARRIVE.TRANS64 RZ, [R4+URZ+0x16850], R3 ;  /* 0x0168500304ff79a7 */ /* 0x0003f0000800003f */
[----:B------:R-:W-:Y:S05]  /*113e0*/  @!P0 BRA `(.L_x_13102) ;  /* 0x0000000000048947 */ /* 0x000fea0003800000 */
[----:B------:R-:W-:Y:S01]  /*113f0*/  BPT.TRAP 0x1 ;  /* 0x000000040000795c */ /* 0x000fe20000300000 */
.L_x_13102:
[----:B------:R-:W-:Y:S05]  /*11400*/  BSYNC B1 ;  /* 0x0000000000017941 */ /* 0x000fea0003800000 */
.L_x_13101:
        /* <DEDUP_REMOVED lines=13> */
.L_x_13103:
        /* <DEDUP_REMOVED lines=8> */
.L_x_13098:
[----:B------:R-:W-:Y:S05]  /*11560*/  BSYNC B0 ;  /* 0x0000000000007941 */ /* 0x000fea0003800000 */
.L_x_13097:
[----:B------:R-:W-:Y:S02]  /*11570*/  VIADD R0, R0, 0x1 ;  /* 0x0000000100007836 */ /* 0x000fe40000000000 */
[----:B01----:R-:W-:-:S03]  /*11580*/  IMAD.MOV.U32 R4, RZ, RZ, RZ ;  /* 0x000000ffff047224 */ /* 0x003fc600078e00ff */
[----:B------:R-:W-:-:S04]  /*11590*/  ISETP.NE.AND P0, PT, R0, 0x2, PT ;  /* 0x000000020000780c */ /* 0x000fc80003f05270 */
[----:B------:R-:W-:Y:S02]  /*115a0*/  SEL R3, RZ, 0x1, P0 ;  /* 0x00000001ff037807 */ /* 0x000fe40000000000 */
[----:B------:R-:W-:Y:S02]  /*115b0*/  SEL R0, R0, RZ, P0 ;  /* 0x000000ff00007207 */ /* 0x000fe40000000000 */
[----:B------:R-:W-:-:S07]  /*115c0*/  LOP3.LUT R3, R12, R3, RZ, 0x3c, !PT ;  /* 0x000000030c037212 */ /* 0x000fce00078e3cff */
.L_x_13036:
[----:B------:R-:W0:Y:S01]  /*115d0*/  S2R R5, SR_CgaCtaId ;  /* 0x0000000000057919 */ /* 0x000e220000008800 */
[----:B------:R-:W-:Y:S02]  /*115e0*/  MOV R2, 0x400 ;  /* 0x0000040000027802 */ /* 0x000fe40000000f00 */
[----:B------:R-:W-:Y:S02]  /*115f0*/  SHF.L.U32 R4, R4, 0x1f, RZ ;  /* 0x0000001f04047819 */ /* 0x000fe400000006ff */
[----:B0-----:R-:W-:-:S04]  /*11600*/  LEA R7, R5, R2, 0x18 ;  /* 0x0000000205077211 */ /* 0x001fc800078ec0ff */
[----:B------:R-:W0:Y:S02]  /*11610*/  SYNCS.PHASECHK.TRANS64.TRYWAIT P0, [R7+URZ+0x16820], R4 ;  /* 0x01682004070075a7 */ /* 0x000e24000800017f */
[----:B0-----:R-:W-:Y:S05]  /*11620*/  @!P0 BRA `(.L_x_13104) ;  /* 0x0000001800288947 */ /* 0x001fea0003800000 */
.L_x_13153:
[----:B------:R-:W-:-:S03]  /*11630*/  UMOV UR4, 0xffffffff ;  /* 0xffffffff00047882 */ /* 0x000fc60000000000 */
[----:B------:R-:W-:Y:S05]  /*11640*/  BRA.DIV UR4, `(.L_x_13105) ;  /* 0x0000001a04347947 */ /* 0x000fea000b800000 */
[----:B------:R1:W2:Y:S02]  /*11650*/  SHFL.IDX PT, R14, R16, RZ, 0x1f ;  /* 0x00001fff100e7589 */ /* 0x0002a400000e0000 */
.L_x_13156:
[----:B--2---:R-:W-:-:S13]  /*11660*/  ISETP.NE.AND P0, PT, R14, RZ, PT ;  /* 0x000000ff0e00720c */ /* 0x004fda0003f05270 */
[----:B------:R-:W-:Y:S05]  /*11670*/  @P0 BRA `(.L_x_12952) ;  /* 0x0000000000880947 */ /* 0x000fea0003800000 */
[----:B------:R-:W-:-:S03]  /*11680*/  UMOV UR4, 0xffffffff ;  /* 0xffffffff00047882 */ /* 0x000fc60000000000 */
[----:B------:R-:W-:Y:S05]  /*11690*/  BRA.DIV UR4, `(.L_x_13106) ;  /* 0x0000001a04487947 */ /* 0x000fea000b800000 */
[----:B------:R-:W-:-:S13]  /*116a0*/  ELECT P6, URZ, PT ;  /* 0x00000000003f782f */ /* 0x000fda00038c0000 */
.L_x_13159:
[----:B------:R-:W-:Y:S05]  /*116b0*/  @!P6 BRA `(.L_x_12952) ;  /* 0x000000000078e947 */ /* 0x000fea0003800000 */
[----:B------:R-:W-:-:S06]  /*116c0*/  ULOP3.LUT UR4, UR45, 0x2, URZ, 0xfc, !UPT ;  /* 0x000000022d047892 */ /* 0x000fcc000f8efc3f */
[----:B------:R-:W-:-:S05]  /*116d0*/  IMAD.U32 R2, RZ, RZ, UR4 ;  /* 0x00000004ff027e24 */ /* 0x000fca000f8e00ff */
[----:B------:R-:W-:-:S13]  /*116e0*/  ISETP.NE.AND P2, PT, R2, 0x3, PT ;  /* 0x000000030200780c */ /* 0x000fda0003f45270 */
[----:B------:R-:W-:Y:S05]  /*116f0*/  @!P2 BRA `(.L_x_13107) ;  /* 0x000000000004a947 */ /* 0x000fea0003800000 */
[----:B------:R-:W-:Y:S01]  /*11700*/  BPT.TRAP 0x1 ;  /* 0x000000040000795c */ /* 0x000fe20000300000 */
.L_x_13107:
        /* <DEDUP_REMOVED lines=12> */
.L_x_13160:
[----:B------:R-:W2:Y:S02]  /*117d0*/  SYNCS.PHASECHK.TRANS64.TRYWAIT P0, [R3+URZ], R2 ;  /* 0x00000002030075a7 */ /* 0x000ea4000800017f */
[----:B--2---:R-:W-:Y:S05]  /*117e0*/  @!P0 BRA `(.L_x_13109) ;  /* 0x0000001800288947 */ /* 0x004fea0003800000 */
.L_x_13161:
[----:B------:R-:W-:Y:S05]  /*117f0*/  @!P2 BRA `(.L_x_13110) ;  /* 0x000000000004a947 */ /* 0x000fea0003800000 */
[----:B------:R-:W-:Y:S01]  /*11800*/  BPT.TRAP 0x1 ;  /* 0x000000040000795c */ /* 0x000fe20000300000 */
.L_x_13110:
[----:B--2---:R-:W-:-:S04]  /*11810*/  VIADD R3, R7, 0x16860 ;  /* 0x0001686007037836 */ /* 0x004fc80000000000 */
[----:B------:R-:W-:-:S04]  /*11820*/  IMAD R0, R0, 0x8, R3 ;  /* 0x0000000800007824 */ /* 0x000fc800078e0203 */
[----:B------:R-:W2:Y:S02]  /*11830*/  SYNCS.PHASECHK.TRANS64.TRYWAIT P0, [R0+URZ], R5 ;  /* 0x00000005000075a7 */ /* 0x000ea4000800017f */
[----:B--2---:R-:W-:Y:S05]  /*11840*/  @!P0 BRA `(.L_x_13111) ;  /* 0x0000001800248947 */ /* 0x004fea0003800000 */
.L_x_13162:
[----:B------:R-:W-:-:S07]  /*11850*/  IMAD R3, R8, 0x8, R3 ;  /* 0x0000000808037824 */ /* 0x000fce00078e0203 */
.L_x_13112:
[----:B---3--:R3:W4:Y:S02]  /*11860*/  SYNCS.PHASECHK.TRANS64.TRYWAIT P0, [R3+URZ], R2 ;  /* 0x00000002030075a7 */ /* 0x008724000800017f */
[----:B----4-:R-:W-:Y:S05]  /*11870*/  @!P0 NANOSLEEP.SYNCS 0x989680 ;  /* 0x009896800000895d */ /* 0x010fea0003900000 */
[----:B------:R-:W4:Y:S02]  /*11880*/  @!P0 SYNCS.PHASECHK.TRANS64 P0, [R3+URZ], R2 ;  /* 0x00000002030085a7 */ /* 0x000f24000800007f */
[----:B----4-:R-:W-:Y:S05]  /*11890*/  @!P0 BRA `(.L_x_13112) ;  /* 0xfffffffc00f08947 */ /* 0x010fea000383ffff */
.L_x_12952:
[----:B------:R-:W-:Y:S05]  /*118a0*/  BSYNC B6 ;  /* 0x0000000000067941 */ /* 0x000fea0003800000 */
.L_x_12949:
[----:B------:R-:W-:Y:S05]  /*118b0*/  EXIT ;  /* 0x000000000000794d */ /* 0x000fea0003800000 */
.L_x_12962:
[----:B0-----:R-:W-:-:S04]  /*118c0*/  IMAD.U32 R3, RZ, RZ, UR38 ;  /* 0x00000026ff037e24 */ /* 0x001fc8000f8e00ff */
[----:B------:R0:W1:Y:S03]  /*118d0*/  SYNCS.PHASECHK.TRANS64.TRYWAIT P0, [R3+URZ+0x16800], R0 ;  /* 0x01680000030075a7 */ /* 0x000066000800017f */
[----:B-1----:R-:W-:Y:S05]  /*118e0*/  @!P0 NANOSLEEP.SYNCS 0x989680 ;  /* 0x009896800000895d */ /* 0x002fea0003900000 */
[----:B------:R-:W1:Y:S02]  /*118f0*/  @!P0 SYNCS.PHASECHK.TRANS64 P0, [R3+URZ+0x16800], R0 ;  /* 0x01680000030085a7 */ /* 0x000e64000800007f */
[----:B-1----:R-:W-:Y:S05]  /*11900*/  @!P0 BRA `(.L_x_12962) ;  /* 0xfffffffc00ec8947 */ /* 0x002fea000383ffff */
[----:B------:R-:W-:Y:S05]  /*11910*/  BRA `(.L_x_13113) ;  /* 0xfffffefc00607947 */ /* 0x000fea000383ffff */
.L_x_12966:
[----:B-1----:R-:W-:-:S04]  /*11920*/  IMAD.U32 R3, RZ, RZ, UR38 ;  /* 0x00000026ff037e24 */ /* 0x002fc8000f8e00ff */
[----:B------:R1:W2:Y:S03]  /*11930*/  SYNCS.PHASECHK.TRANS64.TRYWAIT P2, [R3+URZ+0x16830], R0 ;  /* 0x01683000030075a7 */ /* 0x0002a6000804017f */
[----:B--2---:R-:W-:Y:S05]  /*11940*/  @!P2 NANOSLEEP.SYNCS 0x989680 ;  /* 0x009896800000a95d */ /* 0x004fea0003900000 */
[----:B------:R-:W2:Y:S02]  /*11950*/  @!P2 SYNCS.PHASECHK.TRANS64 P2, [R3+URZ+0x16830], R0 ;  /* 0x016830000300a5a7 */ /* 0x000ea4000804007f */
[----:B--2---:R-:W-:Y:S05]  /*11960*/  @!P2 BRA `(.L_x_12966) ;  /* 0xfffffffc00eca947 */ /* 0x004fea000383ffff */
[----:B------:R-:W-:Y:S05]  /*11970*/  BRA `(.L_x_12965) ;  /* 0xfffffefc00807947 */ /* 0x000fea000383ffff */
.L_x_12982:
[----:B-1----:R-:W-:-:S04]  /*11980*/  IMAD.U32 R8, RZ, RZ, UR10 ;  /* 0x0000000aff087e24 */ /* 0x002fc8000f8e00ff */
[----:B------:R1:W2:Y:S03]  /*11990*/  SYNCS.PHASECHK.TRANS64.TRYWAIT P2, [R8+URZ+0x16830], R7 ;  /* 0x01683007080075a7 */ /* 0x0002a6000804017f */
[----:B--2---:R-:W-:Y:S05]  /*119a0*/  @!P2 NANOSLEEP.SYNCS 0x989680 ;  /* 0x009896800000a95d */ /* 0x004fea0003900000 */
[----:B------:R-:W2:Y:S02]  /*119b0*/  @!P2 SYNCS.PHASECHK.TRANS64 P2, [R8+URZ+0x16830], R7 ;  /* 0x016830070800a5a7 */ /* 0x000ea4000804007f */
[----:B--2---:R-:W-:Y:S05]  /*119c0*/  @!P2 BRA `(.L_x_12982) ;  /* 0xfffffffc00eca947 */ /* 0x004fea000383ffff */
[----:B------:R-:W-:Y:S05]  /*119d0*/  BRA `(.L_x_12979) ;  /* 0xffffff30006c7947 */ /* 0x000fea000383ffff */
.L_x_12986:
[----:B-1----:R-:W-:-:S04]  /*119e0*/  IMAD.U32 R8, RZ, RZ, UR10 ;  /* 0x0000000aff087e24 */ /* 0x002fc8000f8e00ff */
[----:B------:R1:W2:Y:S03]  /*119f0*/  SYNCS.PHASECHK.TRANS64.TRYWAIT P2, [R8+URZ+0x16850], R7 ;  /* 0x01685007080075a7 */ /* 0x0002a6000804017f */
[----:B--2---:R-:W-:Y:S05]  /*11a00*/  @!P2 NANOSLEEP.SYNCS 0x989680 ;  /* 0x009896800000a95d */ /* 0x004fea0003900000 */
[----:B------:R-:W2:Y:S02]  /*11a10*/  @!P2 SYNCS.PHASECHK.TRANS64 P2, [R8+URZ+0x16850], R7 ;  /* 0x016850070800a5a7 */ /* 0x000ea4000804007f */
[----:B--2---:R-:W-:Y:S05]  /*11a20*/  @!P2 BRA `(.L_x_12986) ;  /* 0xfffffffc00eca947 */ /* 0x004fea000383ffff */
[----:B------:R-:W-:Y:S05]  /*11a30*/  BRA `(.L_x_12983) ;  /* 0xffffff3000e47947 */ /* 0x000fea000383ffff */
.L_x_13003:
[----:B-1----:R-:W-:-:S04]  /*11a40*/  IMAD.U32 R7, RZ, RZ, UR10 ;  /* 0x0000000aff077e24 */ /* 0x002fc8000f8e00ff */
[----:B------:R1:W2:Y:S03]  /*11a50*/  SYNCS.PHASECHK.TRANS64.TRYWAIT P2, [R7+URZ+0x16830], R6 ;  /* 0x01683006070075a7 */ /* 0x0002a6000804017f */
[----:B--2---:R-:W-:Y:S05]  /*11a60*/  @!P2 NANOSLEEP.SYNCS 0x989680 ;  /* 0x009896800000a95d */ /* 0x004fea0003900000 */
[----:B------:R-:W2:Y:S02]  /*11a70*/  @!P2 SYNCS.PHASECHK.TRANS64 P2, [R7+URZ+0x16830], R6 ;  /* 0x016830060700a5a7 */ /* 0x000ea4000804007f */
[----:B--2---:R-:W-:Y:S05]  /*11a80*/  @!P2 BRA `(.L_x_13003) ;  /* 0xfffffffc00eca947 */ /* 0x004fea000383ffff */
[----:B------:R-:W-:Y:S05]  /*11a90*/  BRA `(.L_x_13000) ;  /* 0xffffff60005c7947 */ /* 0x000fea000383ffff */
.L_x_13007:
[----:B-1----:R-:W-:-:S04]  /*11aa0*/  IMAD.U32 R7, RZ, RZ, UR10 ;  /* 0x0000000aff077e24 */ /* 0x002fc8000f8e00ff */
[----:B------:R1:W2:Y:S03]  /*11ab0*/  SYNCS.PHASECHK.TRANS64.TRYWAIT P2, [R7+URZ+0x16850], R6 ;  /* 0x01685006070075a7 */ /* 0x0002a6000804017f */
[----:B--2---:R-:W-:Y:S05]  /*11ac0*/  @!P2 NANOSLEEP.SYNCS 0x989680 ;  /* 0x009896800000a95d */ /* 0x004fea0003900000 */
[----:B------:R-:W2:Y:S02]  /*11ad0*/  @!P2 SYNCS.PHASECHK.TRANS64 P2, [R7+URZ+0x16850], R6 ;  /* 0x016850060700a5a7 */ /* 0x000ea4000804007f */
[----:B--2---:R-:W-:Y:S05]  /*11ae0*/  @!P2 BRA `(.L_x_13007) ;  /* 0xfffffffc00eca947 */ /* 0x004fea000383ffff */
[----:B------:R-:W-:Y:S05]  /*11af0*/  BRA `(.L_x_13004) ;  /* 0xffffff6000d47947 */ /* 0x000fea000383ffff */
.L_x_13013:
[----:B-1----:R-:W-:-:S04]  /*11b00*/  IMAD.U32 R7, RZ, RZ, UR10 ;  /* 0x0000000aff077e24 */ /* 0x002fc8000f8e00ff */
[----:B------:R1:W2:Y:S03]  /*11b10*/  SYNCS.PHASECHK.TRANS64.TRYWAIT P2, [R7+URZ+0x16830], R6 ;  /* 0x01683006070075a7 */ /* 0x0002a6000804017f */
[----:B--2---:R-:W-:Y:S05]  /*11b20*/  @!P2 NANOSLEEP.SYNCS 0x989680 ;  /* 0x009896800000a95d */ /* 0x004fea0003900000 */
[----:B------:R-:W2:Y:S02]  /*11b30*/  @!P2 SYNCS.PHASECHK.TRANS64 P2, [R7+URZ+0x16830], R6 ;  /* 0x016830060700a5a7 */ /* 0x000ea4000804007f */
[----:B--2---:R-:W-:Y:S05]  /*11b40*/  @!P2 BRA `(.L_x_13013) ;  /* 0xfffffffc00eca947 */ /* 0x004fea000383ffff */
[----:B------:R-:W-:Y:S05]  /*11b50*/  BRA `(.L_x_13010) ;  /* 0xffffff7c00807947 */ /* 0x000fea000383ffff */
.L_x_13017:
[----:B-1----:R-:W-:-:S04]  /*11b60*/  IMAD.U32 R7, RZ, RZ, UR10 ;  /* 0x0000000aff077e24 */ /* 0x002fc8000f8e00ff */
[----:B------:R1:W2:Y:S03]  /*11b70*/  SYNCS.PHASECHK.TRANS64.TRYWAIT P2, [R7+URZ+0x16850], R6 ;  /* 0x01685006070075a7 */ /* 0x0002a6000804017f */
[----:B--2---:R-:W-:Y:S05]  /*11b80*/  @!P2 NANOSLEEP.SYNCS 0x989680 ;  /* 0x009896800000a95d */ /* 0x004fea0003900000 */
[----:B------:R-:W2:Y:S02]  /*11b90*/  @!P2 SYNCS.PHASECHK.TRANS64 P2, [R7+URZ+0x16850], R6 ;  /* 0x016850060700a5a7 */ /* 0x000ea4000804007f */
[----:B--2---:R-:W-:Y:S05]  /*11ba0*/  @!P2 BRA `(.L_x_13017) ;  /* 0xfffffffc00eca947 */ /* 0x004fea000383ffff */
[----:B------:R-:W-:Y:S05]  /*11bb0*/  BRA `(.L_x_13014) ;  /* 0xffffff7c00f47947 */ /* 0x000fea000383ffff */
.L_x_13030:
[----:B-1----:R-:W-:-:S04]  /*11bc0*/  IMAD.U32 R3, RZ, RZ, UR7 ;  /* 0x00000007ff037e24 */ /* 0x002fc8000f8e00ff */
[----:B------:R1:W2:Y:S03]  /*11bd0*/  SYNCS.PHASECHK.TRANS64.TRYWAIT P0, [R3+URZ+0x16850], R0 ;  /* 0x01685000030075a7 */ /* 0x0002a6000800017f */
[----:B--2---:R-:W-:Y:S05]  /*11be0*/  @!P0 NANOSLEEP.SYNCS 0x989680 ;  /* 0x009896800000895d */ /* 0x004fea0003900000 */
[----:B------:R-:W2:Y:S02]  /*11bf0*/  @!P0 SYNCS.PHASECHK.TRANS64 P0, [R3+URZ+0x16850], R0 ;  /* 0x01685000030085a7 */ /* 0x000ea4000800007f */
[----:B--2---:R-:W-:Y:S05]  /*11c00*/  @!P0 BRA `(.L_x_13030) ;  /* 0xfffffffc00ec8947 */ /* 0x004fea000383ffff */
[----:B------:R-:W-:Y:S05]  /*11c10*/  BRA `(.L_x_13029) ;  /* 0xffffffa8006c7947 */ /* 0x000fea000383ffff */
.L_x_13047:
[----:B------:R-:W-:Y:S02]  /*11c20*/  IMAD.MOV.U32 R13, RZ, RZ, R16 ;  /* 0x000000ffff0d7224 */ /* 0x000fe400078e0010 */
[----:B------:R-:W-:Y:S02]  /*11c30*/  IMAD.MOV.U32 R12, RZ, RZ, RZ ;  /* 0x000000ffff0c7224 */ /* 0x000fe400078e00ff */
[----:B------:R-:W-:Y:S02]  /*11c40*/  IMAD.MOV.U32 R11, RZ, RZ, 0x1f ;  /* 0x0000001fff0b7424 */ /* 0x000fe400078e00ff */
[----:B------:R-:W-:-:S07]  /*11c50*/  IMAD.MOV.U32 R15, RZ, RZ, -0x1 ;  /* 0xffffffffff0f7424 */ /* 0x000fce00078e00ff */
[----:B------:R-:W-:Y:S05]  /*11c60*/  WARPSYNC.COLLECTIVE R15, `(.L_x_13114) ;  /* 0x000000000f087348 */ /* 0x000fea0003c00000 */
[----:B------:R0:W1:Y:S02]  /*11c70*/  SHFL.IDX P6, R14, R13, R12, R11 ;  /* 0x0000000c0d0e7389 */ /* 0x00006400000c000b */
[----:B01----:R-:W-:Y:S01]  /*11c80*/  ENDCOLLECTIVE ;  /* 0x000000000000791b */ /* 0x003fe20003800000 */
.L_x_13114:
[----:B------:R-:W-:Y:S05]  /*11c90*/  BRA `(.L_x_13115) ;  /* 0xffffffd000887947 */ /* 0x000fea000383ffff */
.L_x_13049:
[----:B------:R-:W-:Y:S01]  /*11ca0*/  BSSY B0, `(.L_x_13116) ;  /* 0x0000006000007945 */ /* 0x000fe20003800000 */
[----:B------:R-:W-:-:S07]  /*11cb0*/  IMAD.MOV.U32 R15, RZ, RZ, -0x1 ;  /* 0xffffffffff0f7424 */ /* 0x000fce00078e00ff */
[----:B0-----:R-:W-:Y:S05]  /*11cc0*/  WARPSYNC.COLLECTIVE R15, `(.L_x_13117) ;  /* 0x000000000f0c7348 */ /* 0x001fea0003c00000 */
[----:B------:R-:W-:Y:S02]  /*11cd0*/  ELECT P6, UR62, PT ;  /* 0x00000000003e782f */ /* 0x000fe400038c0000 */
[----:B------:R-:W-:Y:S01]  /*11ce0*/  MOV R14, UR62 ;  /* 0x0000003e000e7c02 */ /* 0x000fe20008000f00 */
[----:B0-----:R-:W-:Y:S10]  /*11cf0*/  ENDCOLLECTIVE ;  /* 0x000000000000791b */ /* 0x001ff40003800000 */
.L_x_13117:
[----:B------:R-:W-:Y:S05]  /*11d00*/  BSYNC B0 ;  /* 0x0000000000007941 */ /* 0x000fea0003800000 */
.L_x_13116:
[----:B------:R-:W-:Y:S05]  /*11d10*/  BRA `(.L_x_13118) ;  /* 0xffffffd000887947 */ /* 0x000fea000383ffff */
.L_x_13051:
[----:B--2---:R-:W-:-:S04]  /*11d20*/  IMAD.U32 R3, RZ, RZ, UR38 ;  /* 0x00000026ff037e24 */ /* 0x004fc8000f8e00ff */
[----:B------:R2:W3:Y:S03]  /*11d30*/  SYNCS.PHASECHK.TRANS64.TRYWAIT P0, [R3+URZ+0x16840], R0 ;  /* 0x01684000030075a7 */ /* 0x0004e6000800017f */
[----:B---3--:R-:W-:Y:S05]  /*11d40*/  @!P0 NANOSLEEP.SYNCS 0x989680 ;  /* 0x009896800000895d */ /* 0x008fea0003900000 */
[----:B------:R-:W3:Y:S02]  /*11d50*/  @!P0 SYNCS.PHASECHK.TRANS64 P0, [R3+URZ+0x16840], R0 ;  /* 0x01684000030085a7 */ /* 0x000ee4000800007f */
[----:B---3--:R-:W-:Y:S05]  /*11d60*/  @!P0 BRA `(.L_x_13051) ;  /* 0xfffffffc00ec8947 */ /* 0x008fea000383ffff */
[----:B------:R-:W-:Y:S05]  /*11d70*/  BRA `(.L_x_13119) ;  /* 0xffffffd000d87947 */ /* 0x000fea000383ffff */
.L_x_13054:
        /* <DEDUP_REMOVED lines=8> */
.L_x_13120:
[----:B------:R-:W-:Y:S02]  /*11e00*/  IMAD.MOV.U32 R13, RZ, RZ, R9 ;  /* 0x000000ffff0d7224 */ /* 0x000fe400078e0009 */
[----:B------:R-:W-:-:S07]  /*11e10*/  IMAD.MOV.U32 R4, RZ, RZ, R14 ;  /* 0x000000ffff047224 */ /* 0x000fce00078e000e */
[----:B------:R-:W-:Y:S05]  /*11e20*/  WARPSYNC.COLLECTIVE R15, `(.L_x_13121) ;  /* 0x000000000f087348 */ /* 0x000fea0003c00000 */
[----:B------:R0:W1:Y:S02]  /*11e30*/  SHFL.IDX P6, R14, R13, R12, R11 ;  /* 0x0000000c0d0e7389 */ /* 0x00006400000c000b */
[----:B01----:R-:W-:Y:S01]  /*11e40*/  ENDCOLLECTIVE ;  /* 0x000000000000791b */ /* 0x003fe20003800000 */
.L_x_13121:
[----:B------:R-:W-:Y:S02]  /*11e50*/  ULDC UR4, c[0x0][0x288] ;  /* 0x0000a20000047ab9 */ /* 0x000fe40000000800 */
[----:B------:R-:W-:-:S05]  /*11e60*/  IMAD R3, R3, UR4, RZ ;  /* 0x0000000403037c24 */ /* 0x000fca000f8e02ff */
[C---:B------:R-:W-:Y:S01]  /*11e70*/  ISETP.GE.AND P1, PT, R0.reuse, R3, PT ;  /* 0x000000030000720c */ /* 0x040fe20003f26270 */
[----:B------:R-:W-:Y:S02]  /*11e80*/  VIADD R12, R0, 0x10 ;  /* 0x00000010000c7836 */ /* 0x000fe40000000000 */
[----:B------:R-:W-:-:S10]  /*11e90*/  IMAD.MOV.U32 R13, RZ, RZ, R8 ;  /* 0x000000ffff0d7224 */ /* 0x000fd400078e0008 */
[----:B------:R-:W-:Y:S02]  /*11ea0*/  @!P1 LEA R21, R10, UR38, 0x1 ;  /* 0x000000260a159c11 */ /* 0x000fe4000f8e08ff */
[----:B------:R-:W-:-:S05]  /*11eb0*/  @!P1 LEA R14, P2, R17, R14, 0x1 ;  /* 0x0000000e110e9211 */ /* 0x000fca00078408ff */
[----:B------:R-:W-:Y:S02]  /*11ec0*/  @!P1 IMAD.X R5, RZ, RZ, R4, P2 ;  /* 0x000000ffff059224 */ /* 0x000fe400010e0604 */
[----:B------:R-:W-:-:S05]  /*11ed0*/  @!P1 IMAD.MOV.U32 R4, RZ, RZ, R14 ;  /* 0x000000ffff049224 */ /* 0x000fca00078e000e */
[----:B------:R-:W-:Y:S01]  /*11ee0*/  @!PT LDS RZ, [RZ] ;  /* 0x00000000fffff984 */ /* 0x000fe20000000800 */
[----:B------:R-:W-:Y:S01]  /*11ef0*/  @!PT LDS RZ, [RZ] ;  /* 0x00000000fffff984 */ /* 0x000fe20000000800 */
[----:B------:R-:W-:Y:S01]  /*11f00*/  @!PT LDS RZ, [RZ] ;  /* 0x00000000fffff984 */ /* 0x000fe20000000800 */
[----:B------:R0:W-:Y:S01]  /*11f10*/  @!P1 LDGSTS.E.BYPASS.LTC128B.128 [R21+0x8400], desc[UR48][R4.64], !P0 ;  /* 0x0840000004159fae */ /* 0x0001e2000c101d70 */
[----:B------:R-:W-:Y:S01]  /*11f20*/  ISETP.GE.AND P1, PT, R12, R3, PT ;  /* 0x000000030c00720c */ /* 0x000fe20003f26270 */
[----:B------:R-:W-:-:S12]  /*11f30*/  IMAD.MOV.U32 R12, RZ, RZ, 0x1 ;  /* 0x00000001ff0c7424 */ /* 0x000fd800078e00ff */
[----:B0-----:R-:W-:Y:S05]  /*11f40*/  WARPSYNC.COLLECTIVE R15, `(.L_x_13122) ;  /* 0x000000000f087348 */ /* 0x001fea0003c00000 */
[----:B------:R1:W2:Y:S02]  /*11f50*/  SHFL.IDX P6, R14, R13, R12, R11 ;  /* 0x0000000c0d0e7389 */ /* 0x0002a400000c000b */
[----:B012---:R-:W-:Y:S01]  /*11f60*/  ENDCOLLECTIVE ;  /* 0x000000000000791b */ /* 0x007fe20003800000 */
.L_x_13122:
[----:B------:R-:W-:Y:S02]  /*11f70*/  IMAD.MOV.U32 R13, RZ, RZ, R9 ;  /* 0x000000ffff0d7224 */ /* 0x000fe400078e0009 */
[----:B------:R-:W-:-:S07]  /*11f80*/  IMAD.MOV.U32 R27, RZ, RZ, R14 ;  /* 0x000000ffff1b7224 */ /* 0x000fce00078e000e */
[----:B------:R-:W-:Y:S05]  /*11f90*/  WARPSYNC.COLLECTIVE R15, `(.L_x_13123) ;  /* 0x000000000f087348 */ /* 0x000fea0003c00000 */
[----:B------:R0:W1:Y:S02]  /*11fa0*/  SHFL.IDX P6, R14, R13, R12, R11 ;  /* 0x0000000c0d0e7389 */ /* 0x00006400000c000b */
[----:B01----:R-:W-:Y:S01]  /*11fb0*/  ENDCOLLECTIVE ;  /* 0x000000000000791b */ /* 0x003fe20003800000 */
.L_x_13123:
        /* <DEDUP_REMOVED lines=9> */
.L_x_13124:
[----:B------:R-:W-:-:S05]  /*12050*/  @!P1 LEA R27, R10, UR38, 0x1 ;  /* 0x000000260a1b9c11 */ /* 0x000fca000f8e08ff */
[----:B------:R-:W-:Y:S01]  /*12060*/  @!PT LDS RZ, [RZ] ;  /* 0x00000000fffff984 */ /* 0x000fe20000000800 */
[----:B------:R-:W-:Y:S01]  /*12070*/  @!PT LDS RZ, [RZ] ;  /* 0x00000000fffff984 */ /* 0x000fe20000000800 */
[----:B------:R-:W-:Y:S01]  /*12080*/  @!PT LDS RZ, [RZ] ;  /* 0x00000000fffff984 */ /* 0x000fe20000000800 */
[----:B------:R0:W-:Y:S01]  /*12090*/  @!P1 LDGSTS.E.BYPASS.LTC128B.128 [R27+0x8c00], desc[UR48][R4.64], !P0 ;  /* 0x08c00000041b9fae */ /* 0x0001e2000c101d70 */
[----:B------:R-:W-:Y:S01]  /*120a0*/  @!P2 LEA R29, R10, UR38, 0x1 ;  /* 0x000000260a1dac11 */ /* 0x000fe2000f8e08ff */
[----:B------:R-:W-:Y:S02]  /*120b0*/  IMAD.MOV.U32 R13, RZ, RZ, R9 ;  /* 0x000000ffff0d7224 */ /* 0x000fe400078e0009 */
[----:B------:R-:W-:-:S07]  /*120c0*/  IMAD.MOV.U32 R20, RZ, RZ, R14 ;  /* 0x000000ffff147224 */ /* 0x000fce00078e000e */
[----:B0-----:R-:W-:Y:S05]  /*120d0*/  WARPSYNC.COLLECTIVE R15, `(.L_x_13125) ;  /* 0x000000000f087348 */ /* 0x001fea0003c00000 */
[----:B------:R1:W2:Y:S02]  /*120e0*/  SHFL.IDX P6, R14, R13, R12, R11 ;  /* 0x0000000c0d0e7389 */ /* 0x0002a400000c000b */
[----:B012---:R-:W-:Y:S01]  /*120f0*/  ENDCOLLECTIVE ;  /* 0x000000000000791b */ /* 0x007fe20003800000 */
.L_x_13125:
[----:B------:R-:W-:Y:S02]  /*12100*/  IMAD.MOV.U32 R13, RZ, RZ, R8 ;  /* 0x000000ffff0d7224 */ /* 0x000fe400078e0008 */
[----:B------:R-:W-:Y:S02]  /*12110*/  IMAD.MOV.U32 R12, RZ, RZ, 0x3 ;  /* 0x00000003ff0c7424 */ /* 0x000fe400078e00ff */
[----:B------:R-:W-:Y:S02]  /*12120*/  IMAD.MOV.U32 R28, RZ, RZ, R14 ;  /* 0x000000ffff1c7224 */ /* 0x000fe400078e000e */
[----:B------:R-:W-:-:S03]  /*12130*/  VIADD R14, R0, 0x30 ;  /* 0x00000030000e7836 */ /* 0x000fc60000000000 */
[----:B------:R-:W-:-:S05]  /*12140*/  @!P2 LEA R4, P1, R17, R28, 0x1 ;  /* 0x0000001c1104a211 */ /* 0x000fca00078208ff */
[----:B------:R-:W-:Y:S01]  /*12150*/  @!P2 IMAD.X R5, RZ, RZ, R20, P1 ;  /* 0x000000ffff05a224 */ /* 0x000fe200008e0614 */
[----:B------:R-:W-:-:S13]  /*12160*/  ISETP.GE.AND P1, PT, R14, R3, PT ;  /* 0x000000030e00720c */ /* 0x000fda0003f26270 */
[----:B------:R-:W-:Y:S05]  /*12170*/  WARPSYNC.COLLECTIVE R15, `(.L_x_13126) ;  /* 0x000000000f087348 */ /* 0x000fea0003c00000 */
[----:B------:R0:W1:Y:S02]  /*12180*/  SHFL.IDX P6, R14, R13, R12, R11 ;  /* 0x0000000c0d0e7389 */ /* 0x00006400000c000b */
[----:B01----:R-:W-:Y:S01]  /*12190*/  ENDCOLLECTIVE ;  /* 0x000000000000791b */ /* 0x003fe20003800000 */
.L_x_13126:
        /* <DEDUP_REMOVED lines=10> */
.L_x_13127:
        /* <DEDUP_REMOVED lines=9> */
.L_x_13128:
        /* <DEDUP_REMOVED lines=10> */
.L_x_13129:
        /* <DEDUP_REMOVED lines=10> */
.L_x_13130:
        /* <DEDUP_REMOVED lines=9> */
.L_x_13131:
        /* <DEDUP_REMOVED lines=9> */
.L_x_13132:
        /* <DEDUP_REMOVED lines=11> */
.L_x_13133:
[----:B------:R-:W-:Y:S02]  /*125e0*/  IMAD.MOV.U32 R13, RZ, RZ, R8 ;  /* 0x000000ffff0d7224 */ /* 0x000fe400078e0008 */
[----:B------:R-:W-:Y:S02]  /*125f0*/  IMAD.MOV.U32 R12, RZ, RZ, 0x7 ;  /* 0x00000007ff0c7424 */ /* 0x000fe400078e00ff */
[----:B------:R-:W-:-:S07]  /*12600*/  IMAD.MOV.U32 R28, RZ, RZ, R14 ;  /* 0x000000ffff1c7224 */ /* 0x000fce00078e000e */
[----:B------:R-:W-:Y:S05]  /*12610*/  WARPSYNC.COLLECTIVE R15, `(.L_x_13134) ;  /* 0x000000000f087348 */ /* 0x000fea0003c00000 */
[----:B------:R0:W1:Y:S02]  /*12620*/  SHFL.IDX P6, R14, R13, R12, R11 ;  /* 0x0000000c0d0e7389 */ /* 0x00006400000c000b */
[----:B01----:R-:W-:Y:S01]  /*12630*/  ENDCOLLECTIVE ;  /* 0x000000000000791b */ /* 0x003fe20003800000 */
.L_x_13134:
[----:B------:R-:W-:-:S05]  /*12640*/  @!P2 LEA R4, P1, R17, R28, 0x1 ;  /* 0x0000001c1104a211 */ /* 0x000fca00078208ff */
[----:B------:R-:W-:-:S05]  /*12650*/  @!P2 IMAD.X R5, RZ, RZ, R20, P1 ;  /* 0x000000ffff05a224 */ /* 0x000fca00008e0614 */
        /* <DEDUP_REMOVED lines=9> */
.L_x_13135:
[----:B------:R-:W-:-:S05]  /*126f0*/  VIADD R4, R0, 0x70 ;  /* 0x0000007000047836 */ /* 0x000fca0000000000 */
[----:B------:R-:W-:Y:S01]  /*12700*/  ISETP.GE.AND P1, PT, R4, R3, PT ;  /* 0x000000030400720c */ /* 0x000fe20003f26270 */
[----:B------:R-:W-:Y:S02]  /*12710*/  IMAD.MOV.U32 R13, RZ, RZ, R6 ;  /* 0x000000ffff0d7224 */ /* 0x000fe400078e0006 */
[----:B------:R-:W-:-:S10]  /*12720*/  IMAD.MOV.U32 R12, RZ, RZ, RZ ;  /* 0x000000ffff0c7224 */ /* 0x000fd400078e00ff */
[----:B------:R-:W-:Y:S02]  /*12730*/  @!P1 LEA R21, R10, UR38, 0x1 ;  /* 0x000000260a159c11 */ /* 0x000fe4000f8e08ff */
[----:B------:R-:W-:-:S13]  /*12740*/  @!P1 LEA R4, P3, R17, R14, 0x1 ;  /* 0x0000000e11049211 */ /* 0x000fda00078608ff */
[----:B------:R-:W-:Y:S05]  /*12750*/  WARPSYNC.COLLECTIVE R15, `(.L_x_13136) ;  /* 0x000000000f087348 */ /* 0x000fea0003c00000 */
[----:B------:R0:W1:Y:S02]  /*12760*/  SHFL.IDX P6, R14, R13, R12, R11 ;  /* 0x0000000c0d0e7389 */ /* 0x00006400000c000b */
[----:B01----:R-:W-:Y:S01]  /*12770*/  ENDCOLLECTIVE ;  /* 0x000000000000791b */ /* 0x003fe20003800000 */
.L_x_13136:
        /* <DEDUP_REMOVED lines=8> */
[----:B------:R-:W-:-:S10]  /*12800*/  IMAD.MOV.U32 R13, RZ, RZ, R7 ;  /* 0x000000ffff0d7224 */ /* 0x000fd400078e0007 */
[----:B------:R-:W-:Y:S01]  /*12810*/  @!P2 LEA R27, R10, UR38, 0x1 ;  /* 0x000000260a1bac11 */ /* 0x000fe2000f8e08ff */
[----:B0-----:R-:W-:-:S07]  /*12820*/  IMAD.MOV.U32 R20, RZ, RZ, R14 ;  /* 0x000000ffff147224 */ /* 0x001fce00078e000e */
[----:B------:R-:W-:Y:S05]  /*12830*/  WARPSYNC.COLLECTIVE R15, `(.L_x_13137) ;  /* 0x000000000f087348 */ /* 0x000fea0003c00000 */
[----:B------:R0:W1:Y:S02]  /*12840*/  SHFL.IDX P6, R14, R13, R12, R11 ;  /* 0x0000000c0d0e7389 */ /* 0x00006400000c000b */
[----:B01----:R-:W-:Y:S01]  /*12850*/  ENDCOLLECTIVE ;  /* 0x000000000000791b */ /* 0x003fe20003800000 */
.L_x_13137:
[----:B------:R-:W-:Y:S02]  /*12860*/  IMAD.MOV.U32 R13, RZ, RZ, R6 ;  /* 0x000000ffff0d7224 */ /* 0x000fe400078e0006 */
[----:B------:R-:W-:Y:S02]  /*12870*/  IMAD.MOV.U32 R12, RZ, RZ, 0x1 ;  /* 0x00000001ff0c7424 */ /* 0x000fe400078e00ff */
[----:B------:R-:W-:-:S07]  /*12880*/  IMAD.MOV.U32 R28, RZ, RZ, R14 ;  /* 0x000000ffff1c7224 */ /* 0x000fce00078e000e */
[----:B------:R-:W-:Y:S05]  /*12890*/  WARPSYNC.COLLECTIVE R15, `(.L_x_13138) ;  /* 0x000000000f087348 */ /* 0x000fea0003c00000 */
[----:B------:R0:W1:Y:S02]  /*128a0*/  SHFL.IDX P6, R14, R13, R12, R11 ;  /* 0x0000000c0d0e7389 */ /* 0x00006400000c000b */
[----:B01----:R-:W-:Y:S01]  /*128b0*/  ENDCOLLECTIVE ;  /* 0x000000000000791b */ /* 0x003fe20003800000 */
.L_x_13138:
[----:B------:R-:W-:-:S05]  /*128c0*/  @!P2 LEA R4, P1, R17, R28, 0x1 ;  /* 0x0000001c1104a211 */ /* 0x000fca00078208ff */
[----:B------:R-:W-:Y:S01]  /*128d0*/  @!P2 IMAD.X R5, RZ, RZ, R20, P1 ;  /* 0x000000ffff05a224 */ /* 0x000fe200008e0614 */
[----:B------:R-:W-:-:S04]  /*128e0*/  ISETP.GE.AND P1, PT, R8, R3, PT ;  /* 0x000000030800720c */ /* 0x000fc80003f26270 */
        /* <DEDUP_REMOVED lines=9> */
.L_x_13139:
[----:B------:R-:W-:Y:S02]  /*12980*/  IMAD.MOV.U32 R13, RZ, RZ, R6 ;  /* 0x000000ffff0d7224 */ /* 0x000fe400078e0006 */
[----:B------:R-:W-:Y:S01]  /*12990*/  IMAD.MOV.U32 R12, RZ, RZ, 0x2 ;  /* 0x00000002ff0c7424 */ /* 0x000fe200078e00ff */
[----:B------:R-:W-:-:S13]  /*129a0*/  @!P1 LEA R4, P3, R17, R14, 0x1 ;  /* 0x0000000e11049211 */ /* 0x000fda00078608ff */
[----:B------:R-:W-:Y:S05]  /*129b0*/  WARPSYNC.COLLECTIVE R15, `(.L_x_13140) ;  /* 0x000000000f087348 */ /* 0x000fea0003c00000 */
[----:B------:R0:W1:Y:S02]  /*129c0*/  SHFL.IDX P6, R14, R13, R12, R11 ;  /* 0x0000000c0d0e7389 */ /* 0x00006400000c000b */
[----:B01----:R-:W-:Y:S01]  /*129d0*/  ENDCOLLECTIVE ;  /* 0x000000000000791b */ /* 0x003fe20003800000 */
.L_x_13140:
[----:B------:R-:W-:Y:S01]  /*129e0*/  @!P1 IMAD.X R5, RZ, RZ, R9, P3 ;  /* 0x000000ffff059224 */ /* 0x000fe200018e0609 */
[----:B------:R-:W-:-:S05]  /*129f0*/  @!P1 LEA R9, R10, UR38, 0x1 ;  /* 0x000000260a099c11 */ /* 0x000fca000f8e08ff */
[----:B------:R-:W-:Y:S01]  /*12a00*/  @!PT LDS RZ, [RZ] ;  /* 0x00000000fffff984 */ /* 0x000fe20000000800 */
[----:B------:R-:W-:Y:S01]  /*12a10*/  @!PT LDS RZ, [RZ] ;  /* 0x00000000fffff984 */ /* 0x000fe20000000800 */
[----:B------:R-:W-:Y:S01]  /*12a20*/  @!PT LDS RZ, [RZ] ;  /* 0x00000000fffff984 */ /* 0x000fe20000000800 */
[----:B------:R0:W-:Y:S01]  /*12a30*/  @!P1 LDGSTS.E.BYPASS.LTC128B.128 [R9+0xcc00], desc[UR48][R4.64], !P0 ;  /* 0x0cc0000004099fae */ /* 0x0001e2000c101d70 */
[----:B------:R-:W-:Y:S02]  /*12a40*/  IMAD.MOV.U32 R13, RZ, RZ, R7 ;  /* 0x000000ffff0d7224 */ /* 0x000fe400078e0007 */
[----:B0-----:R-:W-:Y:S02]  /*12a50*/  VIADD R4, R0, 0xa0 ;  /* 0x000000a000047836 */ /* 0x001fe40000000000 */
[----:B------:R-:W-:-:S07]  /*12a60*/  IMAD.MOV.U32 R8, RZ, RZ, R14 ;  /* 0x000000ffff087224 */ /* 0x000fce00078e000e */
[----:B------:R-:W-:Y:S05]  /*12a70*/  WARPSYNC.COLLECTIVE R15, `(.L_x_13141) ;  /* 0x000000000f087348 */ /* 0x000fea0003c00000 */
[----:B------:R0:W1:Y:S02]  /*12a80*/  SHFL.IDX P6, R14, R13, R12, R11 ;  /* 0x0000000c0d0e7389 */ /* 0x00006400000c000b */
[----:B01----:R-:W-:Y:S01]  /*12a90*/  ENDCOLLECTIVE ;  /* 0x000000000000791b */ /* 0x003fe20003800000 */
.L_x_13141:
[----:B------:R-:W-:Y:S01]  /*12aa0*/  ISETP.GE.AND P2, PT, R4, R3, PT ;  /* 0x000000030400720c */ /* 0x000fe20003f46270 */
[----:B------:R-:W-:-:S12]  /*12ab0*/  IMAD.MOV.U32 R13, RZ, RZ, R6 ;  /* 0x000000ffff0d7224 */ /* 0x000fd800078e0006 */
[----:B------:R-:W-:Y:S01]  /*12ac0*/  @!P2 LEA R21, R10, UR38, 0x1 ;  /* 0x000000260a15ac11 */ /* 0x000fe2000f8e08ff */
[----:B------:R-:W-:Y:S02]  /*12ad0*/  IMAD.MOV.U32 R12, RZ, RZ, 0x3 ;  /* 0x00000003ff0c7424 */ /* 0x000fe400078e00ff */
[----:B------:R-:W-:-:S07]  /*12ae0*/  IMAD.MOV.U32 R20, RZ, RZ, R14 ;  /* 0x000000ffff147224 */ /* 0x000fce00078e000e */
[----:B------:R-:W-:Y:S05]  /*12af0*/  WARPSYNC.COLLECTIVE R15, `(.L_x_13142) ;  /* 0x000000000f087348 */ /* 0x000fea0003c00000 */
[----:B------:R0:W1:Y:S02]  /*12b00*/  SHFL.IDX P6, R14, R13, R12, R11 ;  /* 0x0000000c0d0e7389 */ /* 0x00006400000c000b */
[----:B01----:R-:W-:Y:S01]  /*12b10*/  ENDCOLLECTIVE ;  /* 0x000000000000791b */ /* 0x003fe20003800000 */
.L_x_13142:
        /* <DEDUP_REMOVED lines=11> */
.L_x_13143:
[----:B------:R-:W-:Y:S05]  /*12bd0*/  BRA `(.L_x_13144) ;  /* 0xffffffd000887947 */ /* 0x000fea000383ffff */
.L_x_13055:
[----:B0-----:R-:W-:-:S04]  /*12be0*/  IMAD.U32 R5, RZ, RZ, UR38 ;  /* 0x00000026ff057e24 */ /* 0x001fc8000f8e00ff */
[----:B------:R0:W1:Y:S03]  /*12bf0*/  SYNCS.PHASECHK.TRANS64.TRYWAIT P0, [R5+URZ+0x16820], R0 ;  /* 0x01682000050075a7 */ /* 0x000066000800017f */
[----:B-1----:R-:W-:Y:S05]  /*12c00*/  @!P0 NANOSLEEP.SYNCS 0x989680 ;  /* 0x009896800000895d */ /* 0x002fea0003900000 */
[----:B------:R-:W1:Y:S02]  /*12c10*/  @!P0 SYNCS.PHASECHK.TRANS64 P0, [R5+URZ+0x16820], R0 ;  /* 0x01682000050085a7 */ /* 0x000e64000800007f */
[----:B-1----:R-:W-:Y:S05]  /*12c20*/  @!P0 BRA `(.L_x_13055) ;  /* 0xfffffffc00ec8947 */ /* 0x002fea000383ffff */
[----:B------:R-:W-:Y:S05]  /*12c30*/  BRA `(.L_x_13145) ;  /* 0xffffffd000c07947 */ /* 0x000fea000383ffff */
.L_x_13062:
[----:B0-----:R-:W-:-:S04]  /*12c40*/  IMAD.U32 R5, RZ, RZ, UR38 ;  /* 0x00000026ff057e24 */ /* 0x001fc8000f8e00ff */
[----:B------:R0:W1:Y:S03]  /*12c50*/  SYNCS.PHASECHK.TRANS64.TRYWAIT P0, [R5+URZ+0x16848], R12 ;  /* 0x0168480c050075a7 */ /* 0x000066000800017f */
[----:B-1----:R-:W-:Y:S05]  /*12c60*/  @!P0 NANOSLEEP.SYNCS 0x989680 ;  /* 0x009896800000895d */ /* 0x002fea0003900000 */
[----:B------:R-:W1:Y:S02]  /*12c70*/  @!P0 SYNCS.PHASECHK.TRANS64 P0, [R5+URZ+0x16848], R12 ;  /* 0x0168480c050085a7 */ /* 0x000e64000800007f */
[----:B-1----:R-:W-:Y:S05]  /*12c80*/  @!P0 BRA `(.L_x_13062) ;  /* 0xfffffffc00ec8947 */ /* 0x002fea000383ffff */
[----:B------:R-:W-:Y:S05]  /*12c90*/  BRA `(.L_x_13146) ;  /* 0xffffffd400947947 */ /* 0x000fea000383ffff */
.L_x_13067:
[----:B0-----:R-:W-:-:S04]  /*12ca0*/  IMAD.U32 R5, RZ, RZ, UR38 ;  /* 0x00000026ff057e24 */ /* 0x001fc8000f8e00ff */
[----:B------:R0:W1:Y:S03]  /*12cb0*/  SYNCS.PHASECHK.TRANS64.TRYWAIT P0, [R5+URZ+0x16860], R12 ;  /* 0x0168600c050075a7 */ /* 0x000066000800017f */
[----:B-1----:R-:W-:Y:S05]  /*12cc0*/  @!P0 NANOSLEEP.SYNCS 0x989680 ;  /* 0x009896800000895d */ /* 0x002fea0003900000 */
[----:B------:R-:W1:Y:S02]  /*12cd0*/  @!P0 SYNCS.PHASECHK.TRANS64 P0, [R5+URZ+0x16860], R12 ;  /* 0x0168600c050085a7 */ /* 0x000e64000800007f */
[----:B-1----:R-:W-:Y:S05]  /*12ce0*/  @!P0 BRA `(.L_x_13067) ;  /* 0xfffffffc00ec8947 */ /* 0x002fea000383ffff */
[----:B------:R-:W-:Y:S05]  /*12cf0*/  BRA `(.L_x_13147) ;  /* 0xffffffd400f47947 */ /* 0x000fea000383ffff */
.L_x_13075:
[----:B0-----:R-:W-:-:S04]  /*12d00*/  IMAD.U32 R5, RZ, RZ, UR38 ;  /* 0x00000026ff057e24 */ /* 0x001fc8000f8e00ff */
[----:B------:R0:W1:Y:S03]  /*12d10*/  SYNCS.PHASECHK.TRANS64.TRYWAIT P0, [R5+URZ+0x16840], R14 ;  /* 0x0168400e050075a7 */ /* 0x000066000800017f */
[----:B-1----:R-:W-:Y:S05]  /*12d20*/  @!P0 NANOSLEEP.SYNCS 0x989680 ;  /* 0x009896800000895d */ /* 0x002fea0003900000 */
[----:B------:R-:W1:Y:S02]  /*12d30*/  @!P0 SYNCS.PHASECHK.TRANS64 P0, [R5+URZ+0x16840], R14 ;  /* 0x0168400e050085a7 */ /* 0x000e64000800007f */
[----:B-1----:R-:W-:Y:S05]  /*12d40*/  @!P0 BRA `(.L_x_13075) ;  /* 0xfffffffc00ec8947 */ /* 0x002fea000383ffff */
[----:B------:R-:W-:Y:S05]  /*12d50*/  BRA `(.L_x_13148) ;  /* 0xffffffd800d87947 */ /* 0x000fea000383ffff */
.L_x_13080:
[----:B0-----:R-:W-:-:S04]  /*12d60*/  IMAD.U32 R5, RZ, RZ, UR38 ;  /* 0x00000026ff057e24 */ /* 0x001fc8000f8e00ff */
[----:B------:R0:W1:Y:S03]  /*12d70*/  SYNCS.PHASECHK.TRANS64.TRYWAIT P0, [R5+URZ+0x16868], R4 ;  /* 0x01686804050075a7 */ /* 0x000066000800017f */
[----:B-1----:R-:W-:Y:S05]  /*12d80*/  @!P0 NANOSLEEP.SYNCS 0x989680 ;  /* 0x009896800000895d */ /* 0x002fea0003900000 */
[----:B------:R-:W1:Y:S02]  /*12d90*/  @!P0 SYNCS.PHASECHK.TRANS64 P0, [R5+URZ+0x16868], R4 ;  /* 0x01686804050085a7 */ /* 0x000e64000800007f */
[----:B-1----:R-:W-:Y:S05]  /*12da0*/  @!P0 BRA `(.L_x_13080) ;  /* 0xfffffffc00ec8947 */ /* 0x002fea000383ffff */
[----:B------:R-:W-:Y:S05]  /*12db0*/  BRA `(.L_x_13149) ;  /* 0xffffffdc00407947 */ /* 0x000fea000383ffff */
.L_x_13088:
[----:B0-----:R-:W-:-:S04]  /*12dc0*/  IMAD.U32 R4, RZ, RZ, UR38 ;  /* 0x00000026ff047e24 */ /* 0x001fc8000f8e00ff */
[----:B------:R0:W1:Y:S03]  /*12dd0*/  SYNCS.PHASECHK.TRANS64.TRYWAIT P0, [R4+URZ+0x16848], R9 ;  /* 0x01684809040075a7 */ /* 0x000066000800017f */
[----:B-1----:R-:W-:Y:S05]  /*12de0*/  @!P0 NANOSLEEP.SYNCS 0x989680 ;  /* 0x009896800000895d */ /* 0x002fea0003900000 */
[----:B------:R-:W1:Y:S02]  /*12df0*/  @!P0 SYNCS.PHASECHK.TRANS64 P0, [R4+URZ+0x16848], R9 ;  /* 0x01684809040085a7 */ /* 0x000e64000800007f */
[----:B-1----:R-:W-:Y:S05]  /*12e00*/  @!P0 BRA `(.L_x_13088) ;  /* 0xfffffffc00ec8947 */ /* 0x002fea000383ffff */
[----:B------:R-:W-:Y:S05]  /*12e10*/  BRA `(.L_x_13150) ;  /* 0xffffffe000387947 */ /* 0x000fea000383ffff */
.L_x_13093:
[----:B0-----:R-:W-:-:S04]  /*12e20*/  IMAD.U32 R4, RZ, RZ, UR38 ;  /* 0x00000026ff047e24 */ /* 0x001fc8000f8e00ff */
[----:B------:R0:W1:Y:S03]  /*12e30*/  SYNCS.PHASECHK.TRANS64.TRYWAIT P0, [R4+URZ+0x16860], R9 ;  /* 0x01686009040075a7 */ /* 0x000066000800017f */
[----:B-1----:R-:W-:Y:S05]  /*12e40*/  @!P0 NANOSLEEP.SYNCS 0x989680 ;  /* 0x009896800000895d */ /* 0x002fea0003900000 */
[----:B------:R-:W1:Y:S02]  /*12e50*/  @!P0 SYNCS.PHASECHK.TRANS64 P0, [R4+URZ+0x16860], R9 ;  /* 0x01686009040085a7 */ /* 0x000e64000800007f */
[----:B-1----:R-:W-:Y:S05]  /*12e60*/  @!P0 BRA `(.L_x_13093) ;  /* 0xfffffffc00ec8947 */ /* 0x002fea000383ffff */
[----:B------:R-:W-:Y:S05]  /*12e70*/  BRA `(.L_x_13151) ;  /* 0xffffffe0009c7947 */ /* 0x000fea000383ffff */
.L_x_13100:
[----:B0-----:R0:W1:Y:S02]  /*12e80*/  SYNCS.PHASECHK.TRANS64.TRYWAIT P0, [R4+URZ+0x16860], R3 ;  /* 0x01686003040075a7 */ /* 0x001064000800017f */
[----:B-1----:R-:W-:Y:S05]  /*12e90*/  @!P0 NANOSLEEP.SYNCS 0x989680 ;  /* 0x009896800000895d */ /* 0x002fea0003900000 */
[----:B------:R-:W1:Y:S02]  /*12ea0*/  @!P0 SYNCS.PHASECHK.TRANS64 P0, [R4+URZ+0x16860], R3 ;  /* 0x01686003040085a7 */ /* 0x000e64000800007f */
[----:B-1----:R-:W-:Y:S05]  /*12eb0*/  @!P0 BRA `(.L_x_13100) ;  /* 0xfffffffc00f08947 */ /* 0x002fea000383ffff */
[----:B------:R-:W-:Y:S05]  /*12ec0*/  BRA `(.L_x_13152) ;  /* 0xffffffe4002c7947 */ /* 0x000fea000383ffff */
.L_x_13104:
[----:B0-----:R0:W1:Y:S02]  /*12ed0*/  SYNCS.PHASECHK.TRANS64.TRYWAIT P0, [R7+URZ+0x16820], R4 ;  /* 0x01682004070075a7 */ /* 0x001064000800017f */
[----:B-1----:R-:W-:Y:S05]  /*12ee0*/  @!P0 NANOSLEEP.SYNCS 0x989680 ;  /* 0x009896800000895d */ /* 0x002fea0003900000 */
[----:B------:R-:W1:Y:S02]  /*12ef0*/  @!P0 SYNCS.PHASECHK.TRANS64 P0, [R7+URZ+0x16820], R4 ;  /* 0x01682004070085a7 */ /* 0x000e64000800007f */
[----:B-1----:R-:W-:Y:S05]  /*12f00*/  @!P0 BRA `(.L_x_13104) ;  /* 0xfffffffc00f08947 */ /* 0x002fea000383ffff */
[----:B------:R-:W-:Y:S05]  /*12f10*/  BRA `(.L_x_13153) ;  /* 0xffffffe400c47947 */ /* 0x000fea000383ffff */
.L_x_13105:
        /* <DEDUP_REMOVED lines=8> */
.L_x_13155:
[----:B------:R-:W-:Y:S05]  /*12fa0*/  BSYNC B0 ;  /* 0x0000000000007941 */ /* 0x000fea0003800000 */
.L_x_13154:
[----:B------:R-:W-:Y:S05]  /*12fb0*/  BRA `(.L_x_13156) ;  /* 0xffffffe400a87947 */ /* 0x000fea000383ffff */
.L_x_13106:
[----:B------:R-:W-:Y:S01]  /*12fc0*/  BSSY B0, `(.L_x_13157) ;  /* 0x0000006000007945 */ /* 0x000fe20003800000 */
[----:B------:R-:W-:-:S07]  /*12fd0*/  IMAD.MOV.U32 R15, RZ, RZ, -0x1 ;  /* 0xffffffffff0f7424 */ /* 0x000fce00078e00ff */
[----:B01----:R-:W-:Y:S05]  /*12fe0*/  WARPSYNC.COLLECTIVE R15, `(.L_x_13158) ;  /* 0x000000000f0c7348 */ /* 0x003fea0003c00000 */
[----:B------:R-:W-:Y:S02]  /*12ff0*/  ELECT P6, UR62, PT ;  /* 0x00000000003e782f */ /* 0x000fe400038c0000 */
[----:B------:R-:W-:Y:S01]  /*13000*/  MOV R14, UR62 ;  /* 0x0000003e000e7c02 */ /* 0x000fe20008000f00 */
[----:B01----:R-:W-:Y:S10]  /*13010*/  ENDCOLLECTIVE ;  /* 0x000000000000791b */ /* 0x003ff40003800000 */
.L_x_13158:
[----:B------:R-:W-:Y:S05]  /*13020*/  BSYNC B0 ;  /* 0x0000000000007941 */ /* 0x000fea0003800000 */
.L_x_13157:
[----:B------:R-:W-:Y:S05]  /*13030*/  BRA `(.L_x_13159) ;  /* 0xffffffe4009c7947 */ /* 0x000fea000383ffff */
.L_x_13108:
[----:B0-----:R0:W2:Y:S02]  /*13040*/  SYNCS.PHASECHK.TRANS64.TRYWAIT P0, [R6+URZ], R5 ;  /* 0x00000005060075a7 */ /* 0x0010a4000800017f */
[----:B--2---:R-:W-:Y:S05]  /*13050*/  @!P0 NANOSLEEP.SYNCS 0x989680 ;  /* 0x009896800000895d */ /* 0x004fea0003900000 */
[----:B------:R-:W2:Y:S02]  /*13060*/  @!P0 SYNCS.PHASECHK.TRANS64 P0, [R6+URZ], R5 ;  /* 0x00000005060085a7 */ /* 0x000ea4000800007f */
[----:B--2---:R-:W-:Y:S05]  /*13070*/  @!P0 BRA `(.L_x_13108) ;  /* 0xfffffffc00f08947 */ /* 0x004fea000383ffff */
[----:B------:R-:W-:Y:S05]  /*13080*/  BRA `(.L_x_13160) ;  /* 0xffffffe400d07947 */ /* 0x000fea000383ffff */
.L_x_13109:
[----:B--2---:R2:W3:Y:S02]  /*13090*/  SYNCS.PHASECHK.TRANS64.TRYWAIT P0, [R3+URZ], R2 ;  /* 0x00000002030075a7 */ /* 0x0044e4000800017f */
[----:B---3--:R-:W-:Y:S05]  /*130a0*/  @!P0 NANOSLEEP.SYNCS 0x989680 ;  /* 0x009896800000895d */ /* 0x008fea0003900000 */
[----:B------:R-:W3:Y:S02]  /*130b0*/  @!P0 SYNCS.PHASECHK.TRANS64 P0, [R3+URZ], R2 ;  /* 0x00000002030085a7 */ /* 0x000ee4000800007f */
[----:B---3--:R-:W-:Y:S05]  /*130c0*/  @!P0 BRA `(.L_x_13109) ;  /* 0xfffffffc00f08947 */ /* 0x008fea000383ffff */
[----:B------:R-:W-:Y:S05]  /*130d0*/  BRA `(.L_x_13161) ;  /* 0xffffffe400c47947 */ /* 0x000fea000383ffff */
.L_x_13111:
[----:B--2---:R2:W3:Y:S02]  /*130e0*/  SYNCS.PHASECHK.TRANS64.TRYWAIT P0, [R0+URZ], R5 ;  /* 0x00000005000075a7 */ /* 0x0044e4000800017f */
[----:B---3--:R-:W-:Y:S05]  /*130f0*/  @!P0 NANOSLEEP.SYNCS 0x989680 ;  /* 0x009896800000895d */ /* 0x008fea0003900000 */
[----:B------:R-:W3:Y:S02]  /*13100*/  @!P0 SYNCS.PHASECHK.TRANS64 P0, [R0+URZ], R5 ;  /* 0x00000005000085a7 */ /* 0x000ee4000800007f */
[----:B---3--:R-:W-:Y:S05]  /*13110*/  @!P0 BRA `(.L_x_13111) ;  /* 0xfffffffc00f08947 */ /* 0x008fea000383ffff */
[----:B------:R-:W-:Y:S05]  /*13120*/  BRA `(.L_x_13162) ;  /* 0xffffffe400c87947 */ /* 0x000fea000383ffff */
.L_x_13163:
        /* <DEDUP_REMOVED lines=13> */
.L_x_14878:


//--------------------- .text._ZN7cutlass13device_kernelIN5flash11enable_sm90INS1_16FlashAttnFwdSm90INS1_25CollectiveMainloopFwdSm90ILi2EN4cute5tupleIJNS5_1CILi1EEES8_S8_EEENS6_IJNS7_ILi192EEENS7_ILi128EEENS7_ILi64EEEEEELi64ENS_6half_tEfNS_4arch4Sm90ELb0ELb1ELb0ELb1ELb0ELb0ELb0ELb1ELb1ELb1ELb1ELb0EEENS1_21CollectiveEpilogueFwdINS6_IJSA_SC_SB_EEES9_SE_SG_Li384ELb1ELb1ELb1ELb0EEENS1_36VarlenDynamicPersistentTileSchedulerILi192ELi128ELi384ELi128ELb1ELb1ELb1ELb1ELb0ELb1EEEEEEEEEvNT_6ParamsE --------------------------
	.section	.text._ZN7cutlass13device_kernelIN5flash11enable_sm90INS1_16FlashAttnFwdSm90INS1_25CollectiveMainloopFwdSm90ILi2EN4cute5tupleIJNS5_1CILi1EEES8_S8_EEENS6_IJNS7_ILi192EEENS7_ILi128EEENS7_ILi64EEEEEELi64ENS_6half_tEfNS_4arch4Sm90ELb0ELb1ELb0ELb1ELb0ELb0ELb0ELb1ELb1ELb1ELb1ELb0EEENS1_21CollectiveEpilogueFwdINS6_IJSA_SC_SB_EEES9_SE_SG_Li384ELb1ELb1ELb1ELb0EEENS1_36VarlenDynamicPersistentTileSchedulerILi192ELi128ELi384ELi128ELb1ELb1ELb1ELb1ELb0ELb1EEEEEEEEEvNT_6ParamsE,"ax",@progbits
	.align	128
.text._ZN7cutlass13device_kernelIN5flash11enable_sm90INS1_16FlashAttnFwdSm90INS1_25CollectiveMainloopFwdSm90ILi2EN4cute5tupleIJNS5_1CILi1EEES8_S8_EEENS6_IJNS7_ILi192EEENS7_ILi128EEENS7_ILi64EEEEEELi64ENS_6half_tEfNS_4arch4Sm90ELb0ELb1ELb0ELb1ELb0ELb0ELb0ELb1ELb1ELb1ELb1ELb0EEENS1_21CollectiveEpilogueFwdINS6_IJSA_SC_SB_EEES9_SE_SG_Li384ELb1ELb1ELb1ELb0EEENS1_36VarlenDynamicPersistentTileSchedulerILi192ELi128ELi384ELi128ELb1ELb1ELb1ELb1ELb0ELb1EEEEEEEEEvNT_6ParamsE:
        .type           _ZN7cutlass13device_kernelIN5flash11enable_sm90INS1_16FlashAttnFwdSm90INS1_25CollectiveMainloopFwdSm90ILi2EN4cute5tupleIJNS5_1CILi1EEES8_S8_EEENS6_IJNS7_ILi192EEENS7_ILi128EEENS7_ILi64EEEEEELi64ENS_6half_tEfNS_4arch4Sm90ELb0ELb1ELb0ELb1ELb0ELb0ELb0ELb1ELb1ELb1ELb1ELb0EEENS1_21CollectiveEpilogueFwdINS6_IJSA_SC_SB_EEES9_SE_SG_Li384ELb1ELb1ELb1ELb0EEENS1_36VarlenDynamicPersistentTileSchedulerILi192ELi128ELi384ELi128ELb1ELb1ELb1ELb1ELb0ELb1EEEEEEEEEvNT_6ParamsE,@function
        .size           _ZN7cutlass13device_kernelIN5flash11enable_sm90INS1_16FlashAttnFwdSm90INS1_25CollectiveMainloopFwdSm90ILi2EN4cute5tupleIJNS5_1CILi1EEES8_S8_EEENS6_IJNS7_ILi192EEENS7_ILi128EEENS7_ILi64EEEEEELi64ENS_6half_tEfNS_4arch4Sm90ELb0ELb1ELb0ELb1ELb0ELb0ELb0ELb1ELb1ELb1ELb1ELb0EEENS1_21CollectiveEpilogueFwdINS6_IJSA_SC_SB_EEES9_SE_SG_Li384ELb1ELb1ELb1ELb0EEENS1_36VarlenDynamicPersistentTileSchedulerILi192ELi128ELi384ELi128ELb1ELb1ELb1ELb1ELb0ELb1EEEEEEEEEvNT_6ParamsE,(.L_x_14879 - _ZN7cutlass13device_kernelIN5flash11enable_sm90INS1_16FlashAttnFwdSm90INS1_25CollectiveMainloopFwdSm90ILi2EN4cute5tupleIJNS5_1CILi1EEES8_S8_EEENS6_IJNS7_ILi192EEENS7_ILi128EEENS7_ILi64EEEEEELi64ENS_6half_tEfNS_4arch4Sm90ELb0ELb1ELb0ELb1ELb0ELb0ELb0ELb1ELb1ELb1ELb1ELb0EEENS1_21CollectiveEpilogueFwdINS6_IJSA_SC_SB_EEES9_SE_SG_Li384ELb1ELb1ELb1ELb0EEENS1_36VarlenDynamicPersistentTileSchedulerILi192ELi128ELi384ELi128ELb1ELb1ELb1ELb1ELb0ELb1EEEEEEEEEvNT_6ParamsE)
        .other          _ZN7cutlass13device_kernelIN5flash11enable_sm90INS1_16FlashAttnFwdSm90INS1_25CollectiveMainloopFwdSm90ILi2EN4cute5tupleIJNS5_1CILi1EEES8_S8_EEENS6_IJNS7_ILi192EEENS7_ILi128EEENS7_ILi64EEEEEELi64ENS_6half_tEfNS_4arch4Sm90ELb0ELb1ELb0ELb1ELb0ELb0ELb0ELb1ELb1ELb1ELb1ELb0EEENS1_21CollectiveEpilogueFwdINS6_IJSA_SC_SB_EEES9_SE_SG_Li384ELb1ELb1ELb1ELb0EEENS1_36VarlenDynamicPersistentTileSchedulerILi192ELi128ELi384ELi128ELb1ELb1ELb1ELb1ELb0ELb1EEEEEEEEEvNT_6ParamsE,@"STO_CUDA_ENTRY STV_DEFAULT"
_ZN7cutlass13device_kernelIN5flash11enable_sm90INS1_16FlashAttnFwdSm90INS1_25CollectiveMainloopFwdSm90ILi2EN4cute5tupleIJNS5_1CILi1EEES8_S8_EEENS6_IJNS7_ILi192EEENS7_ILi128EEENS7_ILi64EEEEEELi64ENS_6half_tEfNS_4arch4Sm90ELb0ELb1ELb0ELb1ELb0ELb0ELb0ELb1ELb1ELb1ELb1ELb0EEENS1_21CollectiveEpilogueFwdINS6_IJSA_SC_SB_EEES9_SE_SG_Li384ELb1ELb1ELb1ELb0EEENS1_36VarlenDynamicPersistentTileSchedulerILi192ELi128ELi384ELi128ELb1ELb1ELb1ELb1ELb0ELb1EEEEEEEEEvNT_6ParamsE:
        /* <DEDUP_REMOVED lines=18> */
.L_x_13165:
[----:B------:R-:W-:Y:S05]  /*0120*/  BSYNC B0 ;  /* 0x0000000000007941 */ /* 0x000fea0003800000 */
.L_x_13164:
        /* <DEDUP_REMOVED lines=41> */
.L_x_13166:
        /* <DEDUP_REMOVED lines=22> */
.L_x_13167:
        /* <DEDUP_REMOVED lines=18> */
.L_x_13168:
        /* <DEDUP_REMOVED lines=22> */
.L_x_13169:
        /* <DEDUP_REMOVED lines=22> */
.L_x_13170:
[----:B------:R-:W-:Y:S01]  /*0900*/  PLOP3.LUT P0, PT, PT, PT, UP0, 0x80, 0x0 ;  /* 0x000000000000781c */ /* 0x000fe20003f0f008 */
[----:B------:R-:W-:Y:S01]  /*0910*/  UMOV UR36, 0x1 ;  /* 0x0000000100247882 */ /* 0x000fe20000000000 */
[----:B------:R-:W-:Y:S01]  /*0920*/  NOP ;  /* 0x0000000000007918 */ /* 0x000fe20000000000 */
[----:B------:R-:W-:Y:S01]  /*0930*/  USEL UR36, UR36, 0x2, !UP0 ;  /* 0x0000000224247887 */ /* 0x000fe2000c000000 */
[----:B------:R-:W-:Y:S01]  /*0940*/  ULDC.64 UR52, c[0x0][0x208] ;  /* 0x0000820000347ab9 */ /* 0x000fe20000000a00 */
[----:B012-4-:R-:W-:Y:S08]  /*0950*/  BAR.SYNC.DEFER_BLOCKING 0x0 ;  /* 0x0000000000007b1d */ /* 0x017ff00000010000 */
[----:B------:R-:W-:Y:S05]  /*0960*/  @!P0 BRA `(.L_x_13171) ;  /* 0x000000ec008c8947 */ /* 0x000fea0003800000 */
.L_x_13172:
        /* <DEDUP_REMOVED lines=29> */
[----:B------:R-:W-:Y:S02]  /*0b40*/  LEA.HI R3, R0, R13, RZ, 0x4 ;  /* 0x0000000d00037211 */ /* 0x000fe400078f20ff */
[----:B------:R-:W-:Y:S01]  /*0b50*/  LOP3.LUT R6, R2, 0xffffff80, RZ, 0xc0, !PT ;  /* 0xffffff8002067812 */ /* 0x000fe200078ec0ff */
[----:B------:R-:W-:Y:S01]  /*0b60*/  IMAD.SHL.U32 R5, R4, 0x20, RZ ;  /* 0x0000002004057824 */ /* 0x000fe200078e00ff */
[----:B------:R-:W-:Y:S02]  /*0b70*/  LOP3.LUT R4, R3, 0x3fffff0, RZ, 0xc0, !PT ;  /* 0x03fffff003047812 */ /* 0x000fe400078ec0ff */
[----:B------:R-:W-:Y:S01]  /*0b80*/  SHF.R.S32.HI R14, RZ, 0x7, R2 ;  /* 0x00000007ff0e7819 */ /* 0x000fe20000011402 */
[----:B------:R-:W-:Y:S01]  /*0b90*/  IMAD.IADD R12, R13, 0x1, -R6 ;  /* 0x000000010d0c7824 */ /* 0x000fe200078e0a06 */
[----:B------:R-:W-:Y:S01]  /*0ba0*/  LOP3.LUT R5, R5, 0xfffffc00, RZ, 0xc0, !PT ;  /* 0xfffffc0005057812 */ /* 0x000fe200078ec0ff */
[----:B------:R-:W-:Y:S01]  /*0bb0*/  IMAD.IADD R4, R13, 0x1, -R4 ;  /* 0x000000010d047824 */ /* 0x000fe200078e0a04 */
[----:B------:R-:W-:Y:S01]  /*0bc0*/  SHF.R.S32.HI R6, RZ, 0x4, R3 ;  /* 0x00000004ff067819 */ /* 0x000fe20000011403 */
[----:B------:R-:W-:Y:S01]  /*0bd0*/  IMAD.HI R2, R14, 0x55555556, RZ ;  /* 0x555555560e027827 */ /* 0x000fe200078e02ff */
[----:B------:R-:W-:-:S02]  /*0be0*/  SHF.R.S32.HI R7, RZ, 0x1f, R12 ;  /* 0x0000001fff077819 */ /* 0x000fc4000001140c */
[----:B------:R-:W-:Y:S01]  /*0bf0*/  LEA.HI R3, R3, R6, RZ, 0x1 ;  /* 0x0000000603037211 */ /* 0x000fe200078f08ff */
[----:B------:R-:W-:Y:S01]  /*0c00*/  IMAD R4, R4, 0x40, R5 ;  /* 0x0000004004047824 */ /* 0x000fe200078e0205 */
[CC--:B------:R-:W-:Y:S02]  /*0c10*/  LEA.HI R5, R7.reuse, R12.reuse, RZ, 0x2 ;  /* 0x0000000c07057211 */ /* 0x0c0fe400078f10ff */
[----:B------:R-:W-:Y:S02]  /*0c20*/  LEA.HI R7, R7, R12, RZ, 0x5 ;  /* 0x0000000c07077211 */ /* 0x000fe400078f28ff */
[--C-:B------:R-:W-:Y:S02]  /*0c30*/  SHF.R.S32.HI R8, RZ, 0x2, R5.reuse ;  /* 0x00000002ff087819 */ /* 0x100fe40000011405 */
[----:B------:R-:W-:Y:S02]  /*0c40*/  SHF.R.S32.HI R9, RZ, 0x1f, R5 ;  /* 0x0000001fff097819 */ /* 0x000fe40000011405 */
[----:B------:R-:W-:-:S02]  /*0c50*/  LOP3.LUT R3, R3, 0x1ffffffe, RZ, 0xc0, !PT ;  /* 0x1ffffffe03037812 */ /* 0x000fc400078ec0ff */
[----:B------:R-:W-:Y:S02]  /*0c60*/  LEA.HI R9, R9, R8, RZ, 0x3 ;  /* 0x0000000809097211 */ /* 0x000fe400078f18ff */
[----:B------:R-:W-:Y:S01]  /*0c70*/  LEA.HI R2, R2, R2, RZ, 0x1 ;  /* 0x0000000202027211 */ /* 0x000fe200078f08ff */
[----:B------:R-:W-:Y:S01]  /*0c80*/  IMAD.IADD R3, R6, 0x1, -R3 ;  /* 0x0000000106037824 */ /* 0x000fe200078e0a03 */
[----:B------:R-:W-:Y:S02]  /*0c90*/  LOP3.LUT R9, R9, 0xfffffff8, RZ, 0xc0, !PT ;  /* 0xfffffff809097812 */ /* 0x000fe400078ec0ff */
[----:B------:R-:W-:Y:S01]  /*0ca0*/  SHF.R.S32.HI R7, RZ, 0x5, R7 ;  /* 0x00000005ff077819 */ /* 0x000fe20000011407 */
[----:B------:R-:W-:Y:S01]  /*0cb0*/  IMAD R2, R2, -0x3, R14 ;  /* 0xfffffffd02027824 */ /* 0x000fe200078e020e */
[-C--:B------:R-:W-:Y:S01]  /*0cc0*/  LEA.HI R10, R0, R13.reuse, RZ, 0x2 ;  /* 0x0000000d000a7211 */ /* 0x080fe200078f10ff */
[----:B------:R-:W-:Y:S01]  /*0cd0*/  IMAD.IADD R8, R8, 0x1, -R9 ;  /* 0x0000000108087824 */ /* 0x000fe200078e0a09 */
[----:B------:R-:W-:Y:S01]  /*0ce0*/  LEA.HI R0, R0, R13, RZ, 0x3 ;  /* 0x0000000d00007211 */ /* 0x000fe200078f18ff */
[----:B------:R-:W-:Y:S01]  /*0cf0*/  IMAD R3, R3, 0x8, R4 ;  /* 0x0000000803037824 */ /* 0x000fe200078e0204 */
[----:B------:R-:W-:Y:S01]  /*0d00*/  LOP3.LUT R10, R10, 0xfffffffc, RZ, 0xc0, !PT ;  /* 0xfffffffc0a0a7812 */ /* 0x000fe200078ec0ff */
[----:B------:R-:W-:Y:S01]  /*0d10*/  IMAD R7, R7, 0x10, R8 ;  /* 0x0000001007077824 */ /* 0x000fe200078e0208 */
[----:B------:R-:W-:-:S02]  /*0d20*/  LOP3.LUT R5, R5, 0x7ffffffc, RZ, 0xc0, !PT ;  /* 0x7ffffffc05057812 */ /* 0x000fc400078ec0ff */
[----:B------:R0:W-:Y:S01]  /*0d30*/  STL [R1+0x38], R3 ;  /* 0x0000380301007387 */ /* 0x0001e20000100800 */
[----:B------:R-:W-:Y:S01]  /*0d40*/  IMAD R2, R2, 0x40, R7 ;  /* 0x0000004002027824 */ /* 0x000fe200078e0207 */
[----:B------:R-:W-:Y:S01]  /*0d50*/  LOP3.LUT R18, R0, 0xfffffff8, RZ, 0xc0, !PT ;  /* 0xfffffff800127812 */ /* 0x000fe200078ec0ff */
[C---:B------:R-:W-:Y:S01]  /*0d60*/  IMAD.IADD R10, R13.reuse, 0x1, -R10 ;  /* 0x000000010d0a7824 */ /* 0x040fe200078e0a0a */
[----:B------:R-:W-:Y:S01]  /*0d70*/  SHF.R.S32.HI R157, RZ, 0x3, R0 ;  /* 0x00000003ff9d7819 */ /* 0x000fe20000011400 */
[----:B------:R-:W-:Y:S01]  /*0d80*/  IMAD.IADD R5, R12, 0x1, -R5 ;  /* 0x000000010c057824 */ /* 0x000fe200078e0a05 */
[----:B------:R1:W-:Y:S01]  /*0d90*/  STL [R1+0x34], R2 ;  /* 0x0000340201007387 */ /* 0x0003e20000100800 */
[----:B------:R-:W-:Y:S02]  /*0da0*/  IMAD.IADD R18, R13, 0x1, -R18 ;  /* 0x000000010d127824 */ /* 0x000fe400078e0a12 */
[----:B------:R-:W-:Y:S01]  /*0db0*/  IMAD.SHL.U32 R16, R5, 0x2, RZ ;  /* 0x0000000205107824 */ /* 0x000fe200078e00ff */
[----:B0-----:R-:W-:Y:S01]  /*0dc0*/  LEA.HI R3, R10, R10, RZ, 0x1 ;  /* 0x0000000a0a037211 */ /* 0x001fe200078f08ff */
[----:B------:R-:W-:-:S02]  /*0dd0*/  IMAD.SHL.U32 R19, R18, 0x8, RZ ;  /* 0x0000000812137824 */ /* 0x000fc400078e00ff */
[C---:B------:R-:W-:Y:S01]  /*0de0*/  VIADD R156, R16.reuse, 0x8 ;  /* 0x00000008109c7836 */ /* 0x040fe20000000000 */
[----:B------:R-:W-:Y:S01]  /*0df0*/  LOP3.LUT R3, R3, 0x1ffffffe, RZ, 0xc0, !PT ;  /* 0x1ffffffe03037812 */ /* 0x000fe200078ec0ff */
        /* <DEDUP_REMOVED lines=13> */
[----:B------:R-:W-:-:S02]  /*0ed0*/  SHF.R.S32.HI R5, RZ, 0x1f, R152 ;  /* 0x0000001fff057819 */ /* 0x000fc40000011498 */
[----:B------:R-:W-:Y:S01]  /*0ee0*/  SHF.R.S32.HI R4, RZ, 0x1f, R23 ;  /* 0x0000001fff047819 */ /* 0x000fe20000011417 */
[----:B------:R-:W-:Y:S01]  /*0ef0*/  IMAD R17, R3, 0x8, R2 ;  /* 0x0000000803117824 */ /* 0x000fe200078e0202 */
[----:B-1----:R-:W-:-:S07]  /*0f00*/  SHF.R.S32.HI R0, RZ, 0x1f, R22 ;  /* 0x0000001fff007819 */ /* 0x002fce0000011416 */
.L_x_13264:
        /* <DEDUP_REMOVED lines=11> */
[----:B0123--:R-:W-:Y:S02]  /*0fc0*/  IMAD.U32 R2, RZ, RZ, UR8 ;  /* 0x00000008ff027e24 */ /* 0x00ffe4000f8e00ff */
[----:B------:R-:W-:Y:S01]  /*0fd0*/  IMAD.U32 R3, RZ, RZ, UR9 ;  /* 0x00000009ff037e24 */ /* 0x000fe2000f8e00ff */
[----:B------:R-:W-:Y:S02]  /*0fe0*/  @UP1 UIMAD.WIDE UR8, UR6, 0x4, UR10 ;  /* 0x00000004060818a5 */ /* 0x000fe4000f8e020a */
[----:B------:R-:W-:Y:S02]  /*0ff0*/  ULOP3.LUT UR4, UR7, 0xff000000, URZ, 0xc0, !UPT ;  /* 0xff00000007047892 */ /* 0x000fe4000f8ec03f */
[----:B------:R-:W2:Y:S01]  /*1000*/  @P0 LDG.E R2, desc[UR52][R2.64] ;  /* 0x0000003402020981 */ /* 0x000ea2000c1e1900 */
[----:B------:R-:W-:Y:S01]  /*1010*/  ULDC.64 UR10, c[0x0][0xa20] ;  /* 0x00028800000a7ab9 */ /* 0x000fe20000000a00 */
[----:B------:R-:W-:-:S02]  /*1020*/  IMAD.U32 R4, RZ, RZ, UR8 ;  /* 0x00000008ff047e24 */ /* 0x000fc4000f8e00ff */
        /* <DEDUP_REMOVED lines=19> */
[----:B----45:R-:W-:-:S14]  /*1160*/  @P2 BRA `(.L_x_13173) ;  /* 0x0000000000342947 */ /* 0x030fdc0003800000 */
        /* <DEDUP_REMOVED lines=13> */
.L_x_13173:
        /* <DEDUP_REMOVED lines=9> */
.L_x_13174:
        /* <DEDUP_REMOVED lines=13> */
.L_x_13175:
        /* <DEDUP_REMOVED lines=26> */
.L_x_13177:
[----:B------:R-:W-:-:S11]  /*1540*/  UISETP.NE.AND UP1, UPT, UR5, 0x1, UPT ;  /* 0x000000010500788c */ /* 0x000fd6000bf25270 */
[----:B------:R-:W-:Y:S02]  /*1550*/  @UP1 ULDC.64 UR10, c[0x0][0x9e8] ;  /* 0x00027a00000a1ab9 */ /* 0x000fe40000000a00 */
[----:B------:R-:W-:-:S04]  /*1560*/  UIMAD.WIDE.U32 UR6, UR8, UR10, URZ ;  /* 0x0000000a080672a5 */ /* 0x000fc8000f8e003f */
[----:B------:R-:W-:-:S12]  /*1570*/  @UP1 USHF.R.U32.HI UR8, URZ, UR11, UR7 ;  /* 0x0000000b3f081299 */ /* 0x000fd80008011607 */
.L_x_13178:
[----:B------:R-:W-:-:S04]  /*1580*/  UIMAD UR8, UR8, UR5, UR5 ;  /* 0x00000005080872a4 */ /* 0x000fc8000f8e0205 */
[----:B------:R-:W-:-:S04]  /*1590*/  UISETP.LT.AND UP1, UPT, UR4, UR8, UPT ;  /* 0x000000080400728c */ /* 0x000fc8000bf21270 */
[----:B------:R-:W-:-:S12]  /*15a0*/  USEL UR4, UR4, UR8, UP1 ;  /* 0x0000000804047287 */ /* 0x000fd80008800000 */
.L_x_13176:
        /* <DEDUP_REMOVED lines=30> */
.L_x_13180:
[----:B------:R-:W-:-:S11]  /*1790*/  UISETP.NE.AND UP0, UPT, UR5, 0x1, UPT ;  /* 0x000000010500788c */ /* 0x000fd6000bf05270 */
[----:B------:R-:W-:Y:S02]  /*17a0*/  @UP0 ULDC.64 UR10, c[0x0][0x9e8] ;  /* 0x00027a00000a0ab9 */ /* 0x000fe40000000a00 */
[----:B------:R-:W-:-:S04]  /*17b0*/  UIMAD.WIDE.U32 UR8, UR7, UR10, URZ ;  /* 0x0000000a070872a5 */ /* 0x000fc8000f8e003f */
[----:B------:R-:W-:-:S12]  /*17c0*/  @UP0 USHF.R.U32.HI UR7, URZ, UR11, UR9 ;  /* 0x0000000b3f070299 */ /* 0x000fd80008011609 */
.L_x_13181:
[----:B------:R-:W-:-:S04]  /*17d0*/  UIMAD UR5, UR7, UR5, URZ ;  /* 0x00000005070572a4 */ /* 0x000fc8000f8e023f */
[----:B------:R-:W-:-:S04]  /*17e0*/  UISETP.LT.AND UP0, UPT, UR4, UR5, UPT ;  /* 0x000000050400728c */ /* 0x000fc8000bf01270 */
[----:B------:R-:W-:-:S12]  /*17f0*/  USEL UR4, UR4, UR5, !UP0 ;  /* 0x0000000504047287 */ /* 0x000fd8000c000000 */
.L_x_13179:
        /* <DEDUP_REMOVED lines=48> */
.L_x_13182:
        /* <DEDUP_REMOVED lines=24> */
[----:B------:R-:W0:Y:S01]  /*1c80*/  S2R R0, SR_TID.X ;  /* 0x0000000000007919 */ /* 0x000e220000002100 */
[----:B------:R-:W1:Y:S01]  /*1c90*/  S2UR UR6, SR_CgaCtaId ;  /* 0x00000000000679c3 */ /* 0x000e620000008800 */
[----:B------:R-:W-:Y:S02]  /*1ca0*/  UMOV UR45, 0x400 ;  /* 0x00000400002d7882 */ /* 0x000fe40000000000 */
[----:B-1----:R-:W-:Y:S01]  /*1cb0*/  ULEA UR45, UR6, UR45, 0x18 ;  /* 0x0000002d062d7291 */ /* 0x002fe2000f8ec03f */
[----:B0-----:R-:W-:-:S05]  /*1cc0*/  VIADD R4, R0, 0xffffff80 ;  /* 0xffffff8000047836 */ /* 0x001fca0000000000 */
[----:B------:R-:W-:-:S04]  /*1cd0*/  SHF.R.S32.HI R0, RZ, 0x1f, R4 ;  /* 0x0000001fff007819 */ /* 0x000fc80000011404 */
[----:B------:R-:W-:-:S04]  /*1ce0*/  LEA.HI R0, R0, R4, RZ, 0x7 ;  /* 0x0000000400007211 */ /* 0x000fc800078f38ff */
[----:B------:R-:W-:-:S06]  /*1cf0*/  SHF.R.S32.HI R0, RZ, 0x7, R0 ;  /* 0x00000007ff007819 */ /* 0x000fcc0000011400 */
[----:B------:R-:W0:Y:S02]  /*1d00*/  SHFL.IDX PT, R0, R0, RZ, 0x1f ;  /* 0x00001fff00007589 */ /* 0x000e2400000e0000 */
[----:B0-----:R-:W-:-:S13]  /*1d10*/  R2UR UR44, R0 ;  /* 0x00000000002c72ca */ /* 0x001fda00000e0000 */
        /* <DEDUP_REMOVED lines=26> */
.L_x_13184:
        /* <DEDUP_REMOVED lines=9> */
.L_x_13387:
[----:B------:R-:W-:Y:S05]  /*1f50*/  @!P0 BRA `(.L_x_13186) ;  /* 0x0000000000048947 */ /* 0x000fea0003800000 */
[----:B------:R-:W-:Y:S01]  /*1f60*/  BPT.TRAP 0x1 ;  /* 0x000000040000795c */ /* 0x000fe20000300000 */
.L_x_13186:
[----:B0-----:R-:W-:Y:S02]  /*1f70*/  IMAD.U32 R3, RZ, RZ, UR47 ;  /* 0x0000002fff037e24 */ /* 0x001fe4000f8e00ff */
[----:B------:R-:W-:-:S03]  /*1f80*/  IMAD.U32 R0, RZ, RZ, UR50 ;  /* 0x00000032ff007e24 */ /* 0x000fc6000f8e00ff */
[----:B------:R-:W-:Y:S02]  /*1f90*/  LEA R3, R3, UR45, 0x3 ;  /* 0x0000002d03037c11 */ /* 0x000fe4000f8e18ff */
[----:B------:R-:W-:-:S04]  /*1fa0*/  SHF.L.U32 R0, R0, 0x1f, RZ ;  /* 0x0000001f00007819 */ /* 0x000fc800000006ff */
[----:B------:R0:W1:Y:S01]  /*1fb0*/  SYNCS.PHASECHK.TRANS64.TRYWAIT P2, [R3+URZ+0x16830], R0 ;  /* 0x01683000030075a7 */ /* 0x000062000804017f */
[----:B------:R-:W-:Y:S05]  /*1fc0*/  @!P0 BRA `(.L_x_13187) ;  /* 0x0000000000048947 */ /* 0x000fea0003800000 */
[----:B------:R-:W-:Y:S01]  /*1fd0*/  BPT.TRAP 0x1 ;  /* 0x000000040000795c */ /* 0x000fe20000300000 */
.L_x_13187:
[----:B------:R-:W2:Y:S02]  /*1fe0*/  S2R R2, SR_TID.X ;  /* 0x0000000000027919 */ /* 0x000ea40000002100 */
[----:B--2---:R-:W-:Y:S01]  /*1ff0*/  LOP3.LUT P1, RZ, R2, 0x7f, RZ, 0xc0, !PT ;  /* 0x0000007f02ff7812 */ /* 0x004fe2000782c0ff */
[----:B-1----:R-:W-:-:S12]  /*2000*/  @P2 BRA `(.L_x_13188) ;  /* 0x0000000000082947 */ /* 0x002fd80003800000 */
[----:B------:R-:W1:Y:S02]  /*2010*/  SYNCS.PHASECHK.TRANS64.TRYWAIT P2, [R3+URZ+0x16830], R0 ;  /* 0x01683000030075a7 */ /* 0x000e64000804017f */
[----:B-1----:R-:W-:Y:S05]  /*2020*/  @!P2 BRA `(.L_x_13189) ;  /* 0x0000013c006ca947 */ /* 0x002fea0003800000 */
.L_x_13188:
        /* <DEDUP_REMOVED lines=77> */
.L_x_13192:
[----:B------:R-:W-:-:S06]  /*2500*/  UISETP.NE.AND UP2, UPT, UR7, 0x1, UPT ;  /* 0x000000010700788c */ /* 0x000fcc000bf45270 */
[----:B------:R-:W-:-:S05]  /*2510*/  PLOP3.LUT P2, PT, PT, PT, UP2, 0x80, 0x0 ;  /* 0x000000000000781c */ /* 0x000fca0003f4f028 */
[----:B------:R-:W-:-:S08]  /*2520*/  @UP2 ULDC.64 UR10, c[0x0][0x9e8] ;  /* 0x00027a00000a2ab9 */ /* 0x000fd00000000a00 */
[----:B------:R-:W-:-:S05]  /*2530*/  @P2 IMAD.HI.U32 R10, R3, UR10, RZ ;  /* 0x0000000a030a2c27 */ /* 0x000fca000f8e00ff */
[----:B------:R-:W-:-:S07]  /*2540*/  @P2 SHF.R.U32.HI R3, RZ, UR11, R10 ;  /* 0x0000000bff032c19 */ /* 0x000fce000801160a */
.L_x_13193:
[----:B------:R-:W-:Y:S05]  /*2550*/  BSYNC B0 ;  /* 0x0000000000007941 */ /* 0x000fea0003800000 */
.L_x_13191:
[----:B------:R-:W-:-:S04]  /*2560*/  IMAD R3, R3, UR7, -R5 ;  /* 0x0000000703037c24 */ /* 0x000fc8000f8e0a05 */
[----:B------:R-:W-:-:S05]  /*2570*/  IMAD.IADD R3, R3, 0x1, -R16 ;  /* 0x0000000103037824 */ /* 0x000fca00078e0a10 */
[----:B------:R-:W-:Y:S02]  /*2580*/  VIMNMX R4, R4, R3, !PT ;  /* 0x0000000304047248 */ /* 0x000fe40007fe0100 */
[----:B------:R-:W-:-:S07]  /*2590*/  VIADDMNMX R0, R3, UR7, R0, PT ;  /* 0x0000000703007c46 */ /* 0x000fce000b800100 */
.L_x_13190:
        /* <DEDUP_REMOVED lines=205> */
.L_x_13196:
[----:B------:R-:W-:-:S06]  /*3270*/  UISETP.NE.AND UP2, UPT, UR7, 0x1, UPT ;  /* 0x000000010700788c */ /* 0x000fcc000bf45270 */
[----:B------:R-:W-:-:S05]  /*3280*/  PLOP3.LUT P6, PT, PT, PT, UP2, 0x80, 0x0 ;  /* 0x000000000000781c */ /* 0x000fca0003fcf028 */
[----:B------:R-:W-:-:S08]  /*3290*/  @UP2 ULDC.64 UR10, c[0x0][0x9e8] ;  /* 0x00027a00000a2ab9 */ /* 0x000fd00000000a00 */
[----:B------:R-:W-:Y:S01]  /*32a0*/  @P6 IMAD.HI.U32 R6, R2, UR10, RZ ;  /* 0x0000000a02066c27 */ /* 0x000fe2000f8e00ff */
[----:B------:R-:W-:-:S13]  /*32b0*/  PLOP3.LUT P6, PT, PT, PT, UP2, 0x80, 0x0 ;  /* 0x000000000000781c */ /* 0x000fda0003fcf028 */
[----:B------:R-:W-:-:S07]  /*32c0*/  @P6 SHF.R.U32.HI R2, RZ, UR11, R6 ;  /* 0x0000000bff026c19 */ /* 0x000fce0008011606 */
.L_x_13197:
[----:B------:R-:W-:Y:S05]  /*32d0*/  BSYNC B0 ;  /* 0x0000000000007941 */ /* 0x000fea0003800000 */
.L_x_13195:
[----:B------:R-:W-:-:S04]  /*32e0*/  IMAD R5, R2, UR7, -R5 ;  /* 0x0000000702057c24 */ /* 0x000fc8000f8e0a05 */
[----:B------:R-:W-:-:S05]  /*32f0*/  IMAD.IADD R5, R5, 0x1, -R16 ;  /* 0x0000000105057824 */ /* 0x000fca00078e0a10 */
[----:B------:R-:W-:Y:S02]  /*3300*/  VIMNMX R4, R4, R5, !PT ;  /* 0x0000000504047248 */ /* 0x000fe40007fe0100 */
[----:B------:R-:W-:-:S07]  /*3310*/  VIADDMNMX R0, R5, UR7, R0, PT ;  /* 0x0000000705007c46 */ /* 0x000fce000b800100 */
.L_x_13194:
[----:B------:R-:W-:Y:S01]  /*3320*/  ISETP.GT.AND P2, PT, R4, 0x1, !P2 ;  /* 0x000000010400780c */ /* 0x000fe20005744270 */
[----:B------:R-:W-:Y:S01]  /*3330*/  ULDC UR21, c[0x0][0x988] ;  /* 0x0002620000157ab9 */ /* 0x000fe20000000800 */
[----:B------:R-:W-:Y:S01]  /*3340*/  LOP3.LUT P6, RZ, R10, 0x8, RZ, 0xc0, !PT ;  /* 0x000000080aff7812 */ /* 0x000fe200078cc0ff */
        /* <DEDUP_REMOVED lines=27> */
[----:B------:R-:W-:Y:S02]  /*3500*/  LOP3.LUT P6, RZ, R10, 0x8000, RZ, 0xc0, !PT ;  /* 0x000080000aff7812 */ /* 0x000fe400078cc0ff */
        /* <DEDUP_REMOVED lines=55> */
[----:B------:R-:W-:Y:S01]  /*3880*/  ISETP.GT.AND P3, PT, R4, 0x70, !P3 ;  /* 0x000000700400780c */ /* 0x000fe20005f64270 */
[----:B------:R-:W0:Y:S01]  /*3890*/  SHFL.BFLY PT, R2, R5, 0x2, 0x1f ;  /* 0x0c401f0005027f89 */ /* 0x000e2200000e0000 */
[----:B------:R-:W-:-:S02]  /*38a0*/  FSEL R50, R50, -INF , !P2 ;  /* 0xff80000032327808 */ /* 0x000fc40005000000 */
[----:B------:R-:W-:Y:S02]  /*38b0*/  LOP3.LUT P2, RZ, R10, 0x20000, RZ, 0xc0, !PT ;  /* 0x000200000aff7812 */ /* 0x000fe4000784c0ff */
[C---:B------:R-:W-:Y:S02]  /*38c0*/  ISETP.GT.AND P4, PT, R4.reuse, 0x71, !P4 ;  /* 0x000000710400780c */ /* 0x040fe40006784270 */
[C---:B------:R-:W-:Y:S02]  /*38d0*/  ISETP.GT.AND P2, PT, R4.reuse, 0x31, !P2 ;  /* 0x000000310400780c */ /* 0x040fe40005744270 */
[----:B------:R-:W-:Y:S02]  /*38e0*/  ISETP.GT.AND P5, PT, R4, 0x78, !P5 ;  /* 0x000000780400780c */ /* 0x000fe40006fa4270 */
[C---:B------:R-:W-:Y:S02]  /*38f0*/  ISETP.LT.OR P2, PT, R0.reuse, 0x32, P2 ;  /* 0x000000320000780c */ /* 0x040fe40001741670 */
[----:B------:R-:W-:-:S02]  /*3900*/  ISETP.LT.OR P3, PT, R0, 0x71, P3 ;  /* 0x000000710000780c */ /* 0x000fc40001f61670 */
[----:B------:R-:W-:Y:S02]  /*3910*/  FSEL R51, R51, -INF , !P2 ;  /* 0xff80000033337808 */ /* 0x000fe40005000000 */
[----:B------:R-:W-:Y:S02]  /*3920*/  LOP3.LUT P2, RZ, R10, 0x10000, RZ, 0xc0, !PT ;  /* 0x000100000aff7812 */ /* 0x000fe4000784c0ff */
[----:B------:R-:W-:Y:S02]  /*3930*/  ISETP.LT.OR P4, PT, R0, 0x72, P4 ;  /* 0x000000720000780c */ /* 0x000fe40002781670 */
[----:B------:R-:W-:Y:S02]  /*3940*/  ISETP.GT.AND P2, PT, R4, 0x38, !P2 ;  /* 0x000000380400780c */ /* 0x000fe40005744270 */
[----:B------:R-:W-:Y:S02]  /*3950*/  FSEL R82, R82, -INF , !P3 ;  /* 0xff80000052527808 */ /* 0x000fe40005800000 */
[----:B------:R-:W-:-:S02]  /*3960*/  ISETP.LT.OR P2, PT, R0, 0x39, P2 ;  /* 0x000000390000780c */ /* 0x000fc40001741670 */
[----:B0-----:R-:W-:Y:S02]  /*3970*/  FMNMX.FTZ R7, R5, R2, !PT ;  /* 0x0000000205077209 */ /* 0x001fe40007810000 */
[----:B------:R-:W-:Y:S02]  /*3980*/  FSEL R54, R54, -INF , !P2 ;  /* 0xff80000036367808 */ /* 0x000fe40005000000 */
[----:B------:R-:W-:Y:S01]  /*3990*/  ISETP.GT.AND P2, PT, R4, 0x39, !P6 ;  /* 0x000000390400780c */ /* 0x000fe20007744270 */
[----:B------:R-:W0:Y:S01]  /*39a0*/  SHFL.BFLY PT, R2, R7, 0x1, 0x1f ;  /* 0x0c201f0007027f89 */ /* 0x000e2200000e0000 */
[----:B------:R-:W-:Y:S02]  /*39b0*/  LOP3.LUT P6, RZ, R10, 0x10, RZ, 0xc0, !PT ;  /* 0x000000100aff7812 */ /* 0x000fe400078cc0ff */
[C---:B------:R-:W-:Y:S02]  /*39c0*/  ISETP.LT.OR P2, PT, R0.reuse, 0x3a, P2 ;  /* 0x0000003a0000780c */ /* 0x040fe40001741670 */
[----:B------:R-:W-:-:S02]  /*39d0*/  ISETP.LT.OR P5, PT, R0, 0x79, P5 ;  /* 0x000000790000780c */ /* 0x000fc40002fa1670 */
[----:B------:R-:W-:Y:S02]  /*39e0*/  FSEL R55, R55, -INF , !P2 ;  /* 0xff80000037377808 */ /* 0x000fe40005000000 */
        /* <DEDUP_REMOVED lines=62> */
[--C-:B------:R-:W-:Y:S01]  /*3dd0*/  FFMA.FTZ R150, R28, UR21, -R6.reuse ;  /* 0x000000151c967c23 */ /* 0x100fe20008010806 */
[----:B------:R-:W-:Y:S01]  /*3de0*/  ISETP.GT.AND P2, PT, R4, 0x69, !P2 ;  /* 0x000000690400780c */ /* 0x000fe20005744270 */
[----:B------:R-:W-:Y:S01]  /*3df0*/  MUFU.EX2 R148, R148 ;  /* 0x0000009400947308 */ /* 0x000fe20000000800 */
[----:B------:R-:W-:Y:S01]  /*3e00*/  FMNMX.FTZ R8, R30, R7, !PT ;  /* 0x000000071e087209 */ /* 0x000fe20007810000 */
[--C-:B------:R-:W-:Y:S01]  /*3e10*/  FFMA.FTZ R144, R32, UR21, -R6.reuse ;  /* 0x0000001520907c23 */ /* 0x100fe20008010806 */
[----:B------:R-:W-:Y:S01]  /*3e20*/  ISETP.LT.OR P2, PT, R0, 0x6a, P2 ;  /* 0x0000006a0000780c */ /* 0x000fe20001741670 */
[--C-:B------:R-:W-:Y:S01]  /*3e30*/  FFMA.FTZ R33, R33, UR21, -R6.reuse ;  /* 0x0000001521217c23 */ /* 0x100fe20008010806 */
[----:B------:R-:W-:Y:S01]  /*3e40*/  FMNMX.FTZ R7, R31, R8, !PT ;  /* 0x000000081f077209 */ /* 0x000fe20007810000 */
[--C-:B------:R-:W-:Y:S01]  /*3e50*/  FFMA.FTZ R146, R36, UR21, -R6.reuse ;  /* 0x0000001524927c23 */ /* 0x100fe20008010806 */
[----:B------:R-:W-:Y:S01]  /*3e60*/  FSEL R79, R79, -INF , !P2 ;  /* 0xff8000004f4f7808 */ /* 0x000fe20005000000 */
[----:B------:R-:W0:Y:S01]  /*3e70*/  MUFU.EX2 R3, R3 ;  /* 0x0000000300037308 */ /* 0x000e220000000800 */
[----:B------:R-:W-:Y:S01]  /*3e80*/  FMNMX.FTZ R8, R34, R7, !PT ;  /* 0x0000000722087209 */ /* 0x000fe20007810000 */
[--C-:B------:R-:W-:Y:S01]  /*3e90*/  FFMA.FTZ R37, R37, UR21, -R6.reuse ;  /* 0x0000001525257c23 */ /* 0x100fe20008010806 */
[----:B------:R-:W-:Y:S01]  /*3ea0*/  ISETP.LT.OR P6, PT, R0, 0x7a, P6 ;  /* 0x0000007a0000780c */ /* 0x000fe200037c1670 */
[--C-:B------:R-:W-:Y:S01]  /*3eb0*/  FFMA.FTZ R140, R40, UR21, -R6.reuse ;  /* 0x00000015288c7c23 */ /* 0x100fe20008010806 */
[----:B------:R-:W-:Y:S01]  /*3ec0*/  FMNMX.FTZ R9, R35, R8, !PT ;  /* 0x0000000823097209 */ /* 0x000fe20007810000 */
[--C-:B------:R-:W-:Y:S01]  /*3ed0*/  FFMA.FTZ R45, R45, UR21, -R6.reuse ;  /* 0x000000152d2d7c23 */ /* 0x100fe20008010806 */
[----:B------:R-:W-:Y:S01]  /*3ee0*/  FSEL R87, R87, -INF , !P6 ;  /* 0xff80000057577808 */ /* 0x000fe20007000000 */
        /* <DEDUP_REMOVED lines=18> */
[--C-:B------:R-:W-:Y:S01]  /*4010*/  FFMA.FTZ R126, R76, UR21, -R6.reuse ;  /* 0x000000154c7e7c23 */ /* 0x100fe20008010806 */
[--C-:B------:R-:W-:Y:S01]  /*4020*/  FFMA.FTZ R120, R80, UR21, -R6.reuse ;  /* 0x0000001550787c23 */ /* 0x100fe20008010806 */
[----:B------:R-:W-:Y:S01]  /*4030*/  FFMA.FTZ R122, R84, UR21, -R6 ;  /* 0x00000015547a7c23 */ /* 0x000fe20008010806 */
[----:B------:R-:W-:-:S03]  /*4040*/  FMNMX.FTZ R11, R47, R8, !PT ;  /* 0x000000082f0b7209 */ /* 0x000fc60007810000 */
[----:B------:R4:W5:Y:S01]  /*4050*/  MUFU.EX2 R7, R33 ;  /* 0x0000002100077308 */ /* 0x0009620000000800 */
[----:B------:R-:W-:-:S04]  /*4060*/  FMNMX.FTZ R8, R50, R11, !PT ;  /* 0x0000000b32087209 */ /* 0x000fc80007810000 */
[----:B------:R-:W-:-:S03]  /*4070*/  FMNMX.FTZ R13, R51, R8, !PT ;  /* 0x00000008330d7209 */ /* 0x000fc60007810000 */
[----:B------:R-:W-:Y:S01]  /*4080*/  MUFU.EX2 R11, R41 ;  /* 0x00000029000b7308 */ /* 0x000fe20000000800 */
[----:B------:R-:W-:Y:S01]  /*4090*/  FMNMX.FTZ R8, R54, R13, !PT ;  /* 0x0000000d36087209 */ /* 0x000fe20007810000 */
[----:B----4-:R-:W-:-:S03]  /*40a0*/  FFMA.FTZ R33, R65, UR21, -R6 ;  /* 0x0000001541217c23 */ /* 0x010fc60008010806 */
[----:B------:R-:W-:-:S03]  /*40b0*/  FMNMX.FTZ R13, R55, R8, !PT ;  /* 0x00000008370d7209 */ /* 0x000fc60007810000 */
[----:B------:R-:W4:Y:S01]  /*40c0*/  MUFU.EX2 R146, R146 ;  /* 0x0000009200927308 */ /* 0x000f220000000800 */
[----:B------:R-:W-:-:S04]  /*40d0*/  FMNMX.FTZ R8, R58, R13, !PT ;  /* 0x0000000d3a087209 */ /* 0x000fc80007810000 */
[----:B------:R-:W-:-:S03]  /*40e0*/  FMNMX.FTZ R15, R59, R8, !PT ;  /* 0x000000083b0f7209 */ /* 0x000fc60007810000 */
[----:B------:R0:W4:Y:S01]  /*40f0*/  MUFU.EX2 R9, R37 ;  /* 0x0000002500097308 */ /* 0x0001220000000800 */
[----:B------:R-:W-:-:S04]  /*4100*/  FMNMX.FTZ R8, R62, R15, !PT ;  /* 0x0000000f3e087209 */ /* 0x000fc80007810000 */
[----:B------:R-:W-:-:S03]  /*4110*/  FMNMX.FTZ R15, R63, R8, !PT ;  /* 0x000000083f0f7209 */ /* 0x000fc60007810000 */
[----:B------:R-:W4:Y:S01]  /*4120*/  MUFU.EX2 R140, R140 ;  /* 0x0000008c008c7308 */ /* 0x000f220000000800 */
[----:B------:R-:W-:Y:S01]  /*4130*/  FMNMX.FTZ R8, R66, R15, !PT ;  /* 0x0000000f42087209 */ /* 0x000fe20007810000 */
[----:B0-----:R-:W-:-:S03]  /*4140*/  FFMA.FTZ R37, R69, UR21, -R6 ;  /* 0x0000001545257c23 */ /* 0x001fc60008010806 */
[----:B------:R-:W-:-:S03]  /*4150*/  FMNMX.FTZ R21, R67, R8, !PT ;  /* 0x0000000843157209 */ /* 0x000fc60007810000 */
[----:B------:R0:W-:Y:S01]  /*4160*/  MUFU.EX2 R13, R45 ;  /* 0x0000002d000d7308 */ /* 0x0001e20000000800 */
[----:B------:R-:W-:-:S04]  /*4170*/  FMNMX.FTZ R8, R70, R21, !PT ;  /* 0x0000001546087209 */ /* 0x000fc80007810000 */
[----:B------:R-:W-:-:S03]  /*4180*/  FMNMX.FTZ R21, R71, R8, !PT ;  /* 0x0000000847157209 */ /* 0x000fc60007810000 */
[----:B------:R1:W-:Y:S01]  /*4190*/  MUFU.EX2 R15, R49 ;  /* 0x00000031000f7308 */ /* 0x0003e20000000800 */
[----:B------:R-:W-:Y:S01]  /*41a0*/  FMNMX.FTZ R8, R74, R21, !PT ;  /* 0x000000154a087209 */ /* 0x000fe20007810000 */
[----:B0-----:R-:W-:-:S03]  /*41b0*/  FFMA.FTZ R45, R77, UR21, -R6 ;  /* 0x000000154d2d7c23 */ /* 0x001fc60008010806 */
[----:B------:R-:W-:-:S03]  /*41c0*/  FMNMX.FTZ R25, R75, R8, !PT ;  /* 0x000000084b197209 */ /* 0x000fc60007810000 */
[----:B------:R0:W-:Y:S01]  /*41d0*/  MUFU.EX2 R21, R53 ;  /* 0x0000003500157308 */ /* 0x0001e20000000800 */
[----:B------:R-:W-:Y:S01]  /*41e0*/  FMNMX.FTZ R4, R78, R25, !PT ;  /* 0x000000194e047209 */ /* 0x000fe20007810000 */
[----:B-1----:R-:W-:-:S03]  /*41f0*/  FFMA.FTZ R49, R81, UR21, -R6 ;  /* 0x0000001551317c23 */ /* 0x002fc60008010806 */
        /* <DEDUP_REMOVED lines=8> */
[----:B------:R-:W-:Y:S02]  /*4280*/  MUFU.EX2 R138, R138 ;  /* 0x0000008a008a7308 */ /* 0x000fe40000000800 */
[----:B------:R-:W1:Y:S06]  /*4290*/  SHFL.BFLY PT, R41, R0, 0x2, 0x1f ;  /* 0x0c401f0000297f89 */ /* 0x000e6c00000e0000 */
[----:B------:R-:W-:Y:S08]  /*42a0*/  MUFU.EX2 R132, R132 ;  /* 0x0000008400847308 */ /* 0x000ff00000000800 */
[----:B------:R-:W-:Y:S08]  /*42b0*/  MUFU.EX2 R25, R57 ;  /* 0x0000003900197308 */ /* 0x000ff00000000800 */
[----:B------:R-:W-:Y:S01]  /*42c0*/  MUFU.EX2 R134, R134 ;  /* 0x0000008600867308 */ /* 0x000fe20000000800 */
[----:B-1----:R-:W-:Y:S01]  /*42d0*/  FMNMX.FTZ R4, R0, R41, !PT ;  /* 0x0000002900047209 */ /* 0x002fe20007810000 */
[----:B------:R-:W-:-:S04]  /*42e0*/  FFMA.FTZ R41, R73, UR21, -R6 ;  /* 0x0000001549297c23 */ /* 0x000fc80008010806 */
[----:B0-----:R-:W0:Y:S02]  /*42f0*/  SHFL.BFLY PT, R53, R4, 0x1, 0x1f ;  /* 0x0c201f0004357f89 */ /* 0x001e2400000e0000 */
        /* <DEDUP_REMOVED lines=9> */
[----:B------:R-:W-:Y:S01]  /*4390*/  MUFU.EX2 R37, R37 ;  /* 0x0000002500257308 */ /* 0x000fe20000000800 */
[----:B------:R-:W-:-:S03]  /*43a0*/  PLOP3.LUT P2, PT, PT, PT, UP1, 0x40, 0x0 ;  /* 0x000000000000781c */ /* 0x000fc60003f4e818 */
[--C-:B------:R-:W-:Y:S01]  /*43b0*/  FFMA.FTZ R4, R27, UR21, -R24.reuse ;  /* 0x000000151b047c23 */ /* 0x100fe20008010818 */
[----:B------:R-:W-:Y:S01]  /*43c0*/  FADD.FTZ R27, R148, R3 ;  /* 0x00000003941b7221 */ /* 0x000fe20000010000 */
[--C-:B------:R-:W-:Y:S01]  /*43d0*/  FFMA.FTZ R149, R26, UR21, -R24.reuse ;  /* 0x000000151a957c23 */ /* 0x100fe20008010818 */
[--C-:B------:R-:W-:Y:S01]  /*43e0*/  FFMA.FTZ R151, R30, UR21, -R24.reuse ;  /* 0x000000151e977c23 */ /* 0x100fe20008010818 */
[--C-:B------:R-:W-:Y:S01]  /*43f0*/  FFMA.FTZ R6, R31, UR21, -R24.reuse ;  /* 0x000000151f067c23 */ /* 0x100fe20008010818 */
[----:B------:R-:W-:Y:S01]  /*4400*/  FADD.FTZ R26, R150, R27 ;  /* 0x0000001b961a7221 */ /* 0x000fe20000010000 */
[----:B------:R-:W-:Y:S01]  /*4410*/  MUFU.EX2 R4, R4 ;  /* 0x0000000400047308 */ /* 0x000fe20000000800 */
[--C-:B------:R-:W-:Y:S01]  /*4420*/  FFMA.FTZ R145, R34, UR21, -R24.reuse ;  /* 0x0000001522917c23 */ /* 0x100fe20008010818 */
[----:B------:R-:W-:Y:S01]  /*4430*/  FFMA.FTZ R8, R35, UR21, -R24 ;  /* 0x0000001523087c23 */ /* 0x000fe20008010818 */
[----:B--2---:R-:W-:Y:S01]  /*4440*/  FADD.FTZ R27, R5, R26 ;  /* 0x0000001a051b7221 */ /* 0x004fe20000010000 */
[--C-:B------:R-:W-:Y:S01]  /*4450*/  FFMA.FTZ R147, R38, UR21, -R24.reuse ;  /* 0x0000001526937c23 */ /* 0x100fe20008010818 */
[--C-:B------:R-:W-:Y:S01]  /*4460*/  FFMA.FTZ R10, R39, UR21, -R24.reuse ;  /* 0x00000015270a7c23 */ /* 0x100fe20008010818 */
[--C-:B------:R-:W-:Y:S01]  /*4470*/  FFMA.FTZ R141, R42, UR21, -R24.reuse ;  /* 0x000000152a8d7c23 */ /* 0x100fe20008010818 */
[----:B---3--:R-:W-:Y:S01]  /*4480*/  FADD.FTZ R28, R144, R27 ;  /* 0x0000001b901c7221 */ /* 0x008fe20000010000 */
[----:B------:R-:W0:Y:S01]  /*4490*/  MUFU.EX2 R149, R149 ;  /* 0x0000009500957308 */ /* 0x000e220000000800 */
[--C-:B------:R-:W-:Y:S01]  /*44a0*/  FFMA.FTZ R12, R43, UR21, -R24.reuse ;  /* 0x000000152b0c7c23 */ /* 0x100fe20008010818 */
[----:B------:R-:W-:Y:S01]  /*44b0*/  FFMA.FTZ R143, R46, UR21, -R24 ;  /* 0x000000152e8f7c23 */ /* 0x000fe20008010818 */
[----:B-----5:R-:W-:Y:S01]  /*44c0*/  FADD.FTZ R27, R7, R28 ;  /* 0x0000001c071b7221 */ /* 0x020fe20000010000 */
[--C-:B------:R-:W-:Y:S01]  /*44d0*/  FFMA.FTZ R14, R47, UR21, -R24.reuse ;  /* 0x000000152f0e7c23 */ /* 0x100fe20008010818 */
[--C-:B------:R-:W-:Y:S01]  /*44e0*/  FFMA.FTZ R137, R50, UR21, -R24.reuse ;  /* 0x0000001532897c23 */ /* 0x100fe20008010818 */
[--C-:B------:R-:W-:Y:S01]  /*44f0*/  FFMA.FTZ R20, R51, UR21, -R24.reuse ;  /* 0x0000001533147c23 */ /* 0x100fe20008010818 */
[----:B----4-:R-:W-:Y:S01]  /*4500*/  FADD.FTZ R28, R146, R27 ;  /* 0x0000001b921c7221 */ /* 0x010fe20000010000 */
[----:B------:R-:W1:Y:S01]  /*4510*/  MUFU.EX2 R151, R151 ;  /* 0x0000009700977308 */ /* 0x000e620000000800 */
[--C-:B------:R-:W-:Y:S01]  /*4520*/  FFMA.FTZ R139, R54, UR21, -R24.reuse ;  /* 0x00000015368b7c23 */ /* 0x100fe20008010818 */
[----:B------:R-:W-:Y:S01]  /*4530*/  FFMA.FTZ R26, R55, UR21, -R24 ;  /* 0x00000015371a7c23 */ /* 0x000fe20008010818 */
[----:B------:R-:W-:Y:S01]  /*4540*/  FADD.FTZ R27, R9, R28 ;  /* 0x0000001c091b7221 */ /* 0x000fe20000010000 */
[--C-:B------:R-:W-:Y:S01]  /*4550*/  FFMA.FTZ R133, R58, UR21, -R24.reuse ;  /* 0x000000153a857c23 */ /* 0x100fe20008010818 */
[----:B------:R-:W-:Y:S01]  /*4560*/  FFMA.FTZ R28, R59, UR21, -R24 ;  /* 0x000000153b1c7c23 */ /* 0x000fe20008010818 */
[----:B------:R-:W-:Y:S01]  /*4570*/  F2FP.F16.F32.PACK_AB R148, R3, R148 ;  /* 0x000000940394723e */ /* 0x000fe200000000ff */
[----:B------:R-:W-:Y:S01]  /*4580*/  FADD.FTZ R30, R140, R27 ;  /* 0x0000001b8c1e7221 */ /* 0x000fe20000010000 */
[----:B------:R-:W2:Y:S01]  /*4590*/  MUFU.EX2 R6, R6 ;  /* 0x0000000600067308 */ /* 0x000ea20000000800 */
[----:B0-----:R-:W-:Y:S01]  /*45a0*/  FADD.FTZ R32, R149, R4 ;  /* 0x0000000495207221 */ /* 0x001fe20000010000 */
[----:B------:R-:W-:Y:S01]  /*45b0*/  FFMA.FTZ R135, R62, UR21, -R24 ;  /* 0x000000153e877c23 */ /* 0x000fe20008010818 */
[----:B------:R-:W-:Y:S01]  /*45c0*/  FADD.FTZ R27, R11, R30 ;  /* 0x0000001e0b1b7221 */ /* 0x000fe20000010000 */
[--C-:B------:R-:W-:Y:S01]  /*45d0*/  FFMA.FTZ R129, R66, UR21, -R24.reuse ;  /* 0x0000001542817c23 */ /* 0x100fe20008010818 */
[--C-:B------:R-:W-:Y:S01]  /*45e0*/  FFMA.FTZ R131, R70, UR21, -R24.reuse ;  /* 0x0000001546837c23 */ /* 0x100fe20008010818 */
[----:B------:R-:W-:Y:S01]  /*45f0*/  FFMA.FTZ R74, R74, UR21, -R24 ;  /* 0x000000154a4a7c23 */ /* 0x000fe20008010818 */
[----:B------:R-:W-:Y:S01]  /*4600*/  FADD.FTZ R30, R142, R27 ;  /* 0x0000001b8e1e7221 */ /* 0x000fe20000010000 */
[----:B------:R-:W0:Y:S01]  /*4610*/  MUFU.EX2 R145, R145 ;  /* 0x0000009100917308 */ /* 0x000e220000000800 */
[----:B-1----:R-:W-:Y:S01]  /*4620*/  FADD.FTZ R27, R151, R32 ;  /* 0x00000020971b7221 */ /* 0x002fe20000010000 */
[----:B------:R-:W-:Y:S01]  /*4630*/  FFMA.FTZ R75, R75, UR21, -R24 ;  /* 0x000000154b4b7c23 */ /* 0x000fe20008010818 */
[----:B------:R-:W-:Y:S01]  /*4640*/  FADD.FTZ R31, R13, R30 ;  /* 0x0000001e0d1f7221 */ /* 0x000fe20000010000 */
[--C-:B------:R-:W-:Y:S01]  /*4650*/  FFMA.FTZ R30, R63, UR21, -R24.reuse ;  /* 0x000000153f1e7c23 */ /* 0x100fe20008010818 */
[--C-:B------:R-:W-:Y:S01]  /*4660*/  FFMA.FTZ R78, R78, UR21, -R24.reuse ;  /* 0x000000154e4e7c23 */ /* 0x100fe20008010818 */
[--C-:B------:R-:W-:Y:S01]  /*4670*/  FFMA.FTZ R79, R79, UR21, -R24.reuse ;  /* 0x000000154f4f7c23 */ /* 0x100fe20008010818 */
[----:B------:R-:W-:Y:S01]  /*4680*/  FADD.FTZ R34, R136, R31 ;  /* 0x0000001f88227221 */ /* 0x000fe20000010000 */
[----:B------:R-:W1:Y:S01]  /*4690*/  MUFU.EX2 R8, R8 ;  /* 0x0000000800087308 */ /* 0x000e620000000800 */
[----:B--2---:R-:W-:Y:S01]  /*46a0*/  FADD.FTZ R32, R6, R27 ;  /* 0x0000001b06207221 */ /* 0x004fe20000010000 */
[----:B------:R-:W-:Y:S01]  /*46b0*/  FFMA.FTZ R82, R82, UR21, -R24 ;  /* 0x0000001552527c23 */ /* 0x000fe20008010818 */
[----:B------:R-:W-:Y:S01]  /*46c0*/  FADD.FTZ R31, R15, R34 ;  /* 0x000000220f1f7221 */ /* 0x000fe20000010000 */
[----:B------:R-:W-:Y:S01]  /*46d0*/  F2FP.F16.F32.PACK_AB R150, R5, R150 ;  /* 0x000000960596723e */ /* 0x000fe200000000ff */
        /* <DEDUP_REMOVED lines=13> */
[----:B------:R-:W-:Y:S01]  /*47b0*/  F2FP.F16.F32.PACK_AB R144, R7, R144 ;  /* 0x000000900790723e */ /* 0x000fe200000000ff */
[----:B------:R-:W-:Y:S01]  /*47c0*/  FADD.FTZ R31, R25, R38 ;  /* 0x00000026191f7221 */ /* 0x000fe20000010000 */
[----:B------:R-:W-:-:S02]  /*47d0*/  F2FP.F16.F32.PACK_AB R146, R9, R146 ;  /* 0x000000920992723e */ /* 0x000fc400000000ff */
[----:B------:R-:W-:Y:S01]  /*47e0*/  F2FP.F16.F32.PACK_AB R140, R11, R140 ;  /* 0x0000008c0b8c723e */ /* 0x000fe200000000ff */
[----:B------:R-:W-:Y:S01]  /*47f0*/  FADD.FTZ R38, R134, R31 ;  /* 0x0000001f86267221 */ /* 0x000fe20000010000 */
[----:B------:R-:W1:Y:S01]  /*4800*/  MUFU.EX2 R141, R141 ;  /* 0x0000008d008d7308 */ /* 0x000e620000000800 */
[----:B--2---:R-:W-:Y:S01]  /*4810*/  FADD.FTZ R27, R147, R36 ;  /* 0x00000024931b7221 */ /* 0x004fe20000010000 */
[----:B------:R-:W-:Y:S01]  /*4820*/  F2FP.F16.F32.PACK_AB R142, R13, R142 ;  /* 0x0000008e0d8e723e */ /* 0x000fe200000000ff */
[----:B------:R-:W-:Y:S01]  /*4830*/  FADD.FTZ R31, R29, R38 ;  /* 0x000000261d1f7221 */ /* 0x000fe20000010000 */
[----:B------:R-:W-:Y:S02]  /*4840*/  F2FP.F16.F32.PACK_AB R136, R15, R136 ;  /* 0x000000880f88723e */ /* 0x000fe400000000ff */
[----:B------:R-:W-:Y:S01]  /*4850*/  F2FP.F16.F32.PACK_AB R138, R21, R138 ;  /* 0x0000008a158a723e */ /* 0x000fe200000000ff */
[----:B------:R-:W-:Y:S01]  /*4860*/  FADD.FTZ R38, R128, R31 ;  /* 0x0000001f80267221 */ /* 0x000fe20000010000 */
[----:B------:R-:W2:Y:S01]  /*4870*/  MUFU.EX2 R12, R12 ;  /* 0x0000000c000c7308 */ /* 0x000ea20000000800 */
[----:B0-----:R-:W-:Y:S01]  /*4880*/  FADD.FTZ R36, R10, R27 ;  /* 0x0000001b0a247221 */ /* 0x001fe20000010000 */
[----:B------:R-:W-:-:S02]  /*4890*/  F2FP.F16.F32.PACK_AB R132, R25, R132 ;  /* 0x000000841984723e */ /* 0x000fc400000000ff */
[----:B------:R-:W-:Y:S02]  /*48a0*/  F2FP.F16.F32.PACK_AB R134, R29, R134 ;  /* 0x000000861d86723e */ /* 0x000fe400000000ff */
[----:B------:R-:W-:Y:S02]  /*48b0*/  F2FP.F16.F32.PACK_AB R128, R33, R128 ;  /* 0x000000802180723e */ /* 0x000fe400000000ff */
[----:B------:R-:W0:Y:S01]  /*48c0*/  MUFU.EX2 R143, R143 ;  /* 0x0000008f008f7308 */ /* 0x000e220000000800 */
[----:B-1----:R-:W-:Y:S01]  /*48d0*/  FADD.FTZ R27, R141, R36 ;  /* 0x000000248d1b7221 */ /* 0x002fe20000010000 */
[----:B------:R-:W-:Y:S02]  /*48e0*/  F2FP.F16.F32.PACK_AB R151, R6, R151 ;  /* 0x000000970697723e */ /* 0x000fe400000000ff */
[----:B------:R-:W-:Y:S02]  /*48f0*/  F2FP.F16.F32.PACK_AB R145, R8, R145 ;  /* 0x000000910891723e */ /* 0x000fe400000000ff */
[----:B------:R-:W-:-:S02]  /*4900*/  F2FP.F16.F32.PACK_AB R147, R10, R147 ;  /* 0x000000930a93723e */ /* 0x000fc400000000ff */
        /* <DEDUP_REMOVED lines=9> */
[----:B------:R-:W-:Y:S01]  /*49a0*/  FADD.FTZ R38, R130, R27 ;  /* 0x0000001b82267221 */ /* 0x000fe20000010000 */
[----:B------:R-:W-:Y:S01]  /*49b0*/  F2FP.F16.F32.PACK_AB R130, R37, R130 ;  /* 0x000000822582723e */ /* 0x000fe200000000ff */
        /* <DEDUP_REMOVED lines=81> */
.L_x_13199:
[----:B------:R-:W-:-:S11]  /*4ed0*/  UISETP.NE.AND UP2, UPT, UR7, 0x1, UPT ;  /* 0x000000010700788c */ /* 0x000fd6000bf45270 */
[----:B------:R-:W-:Y:S02]  /*4ee0*/  @UP2 ULDC.64 UR18, c[0x0][0x9e8] ;  /* 0x00027a0000122ab9 */ /* 0x000fe40000000a00 */
[----:B------:R-:W-:-:S04]  /*4ef0*/  UIMAD.WIDE.U32 UR10, UR14, UR18, URZ ;  /* 0x000000120e0a72a5 */ /* 0x000fc8000f8e003f */
[----:B------:R-:W-:-:S12]  /*4f00*/  @UP2 USHF.R.U32.HI UR14, URZ, UR19, UR11 ;  /* 0x000000133f0e2299 */ /* 0x000fd8000801160b */
.L_x_13200:
[----:B------:R-:W-:-:S04]  /*4f10*/  UIMAD UR7, UR14, UR7, UR7 ;  /* 0x000000070e0772a4 */ /* 0x000fc8000f8e0207 */
[----:B------:R-:W-:-:S04]  /*4f20*/  UISETP.LT.AND UP2, UPT, UR6, UR7, UPT ;  /* 0x000000070600728c */ /* 0x000fc8000bf41270 */
[----:B------:R-:W-:-:S12]  /*4f30*/  USEL UR6, UR6, UR7, UP2 ;  /* 0x0000000706067287 */ /* 0x000fd80009000000 */
.L_x_13198:
        /* <DEDUP_REMOVED lines=21> */
[----:B------:R-:W-:-:S13]  /*5090*/  ISETP.GE.AND P2, PT, R3, UR27, PT ;  /* 0x0000001b03007c0c */ /* 0x000fda000bf46270 */
[----:B------:R-:W-:Y:S05]  /*50a0*/  @!P2 BRA `(.L_x_13201) ;  /* 0x0000002c007ca947 */ /* 0x000fea0003800000 */
[----:B------:R-:W-:Y:S01]  /*50b0*/  IMAD.MOV.U32 R119, RZ, RZ, RZ ;  /* 0x000000ffff777224 */ /* 0x000fe200078e00ff */
[----:B------:R-:W-:Y:S01]  /*50c0*/  ULDC UR22, c[0x0][0x9e4] ;  /* 0x0002790000167ab9 */ /* 0x000fe20000000800 */
[----:B------:R-:W-:Y:S01]  /*50d0*/  ULDC UR23, c[0x0][0x9dc] ;  /* 0x0002770000177ab9 */ /* 0x000fe20000000800 */
[----:B------:R-:W-:Y:S01]  /*50e0*/  ULDC UR21, c[0x0][0x988] ;  /* 0x0002620000157ab9 */ /* 0x000fe20000000800 */
[----:B------:R-:W-:-:S05]  /*50f0*/  ULDC UR24, c[0x0][0x9e0] ;  /* 0x0002780000187ab9 */ /* 0x000fca0000000800 */
.L_x_13218:
        /* <DEDUP_REMOVED lines=9> */
.L_x_13203:
[----:B------:R-:W-:Y:S01]  /*5190*/  ULEA UR6, UR26, UR45, 0x3 ;  /* 0x0000002d1a067291 */ /* 0x000fe2000f8e183f */
[----:B------:R-:W-:-:S05]  /*51a0*/  IMAD.U32 R6, RZ, RZ, UR25 ;  /* 0x00000019ff067e24 */ /* 0x000fca000f8e00ff */
[----:B------:R-:W-:-:S04]  /*51b0*/  SHF.L.U32 R6, R6, 0x1f, RZ ;  /* 0x0000001f06067819 */ /* 0x000fc800000006ff */
[----:B------:R0:W1:Y:S01]  /*51c0*/  SYNCS.PHASECHK.TRANS64.TRYWAIT P2, [UR6+0x16830], R6 ;  /* 0x01683006ff0075a7 */ /* 0x0000620008040146 */
[----:B------:R-:W-:Y:S05]  /*51d0*/  @!P0 BRA `(.L_x_13204) ;  /* 0x0000000000048947 */ /* 0x000fea0003800000 */
[----:B------:R-:W-:Y:S01]  /*51e0*/  BPT.TRAP 0x1 ;  /* 0x000000040000795c */ /* 0x000fe20000300000 */
.L_x_13204:
[----:B-1----:R-:W-:Y:S05]  /*51f0*/  @P2 BRA `(.L_x_13202) ;  /* 0x0000000000082947 */ /* 0x002fea0003800000 */
[----:B------:R-:W1:Y:S02]  /*5200*/  SYNCS.PHASECHK.TRANS64.TRYWAIT P2, [UR6+0x16830], R6 ;  /* 0x01683006ff0075a7 */ /* 0x000e640008040146 */
[----:B-1----:R-:W-:Y:S05]  /*5210*/  @!P2 BRA `(.L_x_13205) ;  /* 0x0000010c0004a947 */ /* 0x002fea0003800000 */
.L_x_13202:
        /* <DEDUP_REMOVED lines=27> */
.L_x_13207:
[----:B------:R-:W-:Y:S01]  /*53d0*/  ULEA UR6, UR47, UR45, 0x3 ;  /* 0x0000002d2f067291 */ /* 0x000fe2000f8e183f */
[----:B------:R-:W-:-:S05]  /*53e0*/  IMAD.U32 R6, RZ, RZ, UR50 ;  /* 0x00000032ff067e24 */ /* 0x000fca000f8e00ff */
[----:B------:R-:W-:-:S04]  /*53f0*/  SHF.L.U32 R6, R6, 0x1f, RZ ;  /* 0x0000001f06067819 */ /* 0x000fc800000006ff */
[----:B------:R0:W1:Y:S01]  /*5400*/  SYNCS.PHASECHK.TRANS64.TRYWAIT P2, [UR6+0x16850], R6 ;  /* 0x01685006ff0075a7 */ /* 0x0000620008040146 */
[----:B------:R-:W-:Y:S05]  /*5410*/  @!P0 BRA `(.L_x_13208) ;  /* 0x0000000000048947 */ /* 0x000fea0003800000 */
[----:B------:R-:W-:Y:S01]  /*5420*/  BPT.TRAP 0x1 ;  /* 0x000000040000795c */ /* 0x000fe20000300000 */
.L_x_13208:
[----:B-1----:R-:W-:Y:S05]  /*5430*/  @P2 BRA `(.L_x_13206) ;  /* 0x0000000000082947 */ /* 0x002fea0003800000 */
[----:B------:R-:W1:Y:S02]  /*5440*/  SYNCS.PHASECHK.TRANS64.TRYWAIT P2, [UR6+0x16850], R6 ;  /* 0x01685006ff0075a7 */ /* 0x000e640008040146 */
[----:B-1----:R-:W-:Y:S05]  /*5450*/  @!P2 BRA `(.L_x_13209) ;  /* 0x00000108008ca947 */ /* 0x002fea0003800000 */
.L_x_13206:
        /* <DEDUP_REMOVED lines=9> */
[----:B-1----:R-:W-:-:S03]  /*54f0*/  IMAD.U32 R7, RZ, RZ, UR26 ;  /* 0x0000001aff077e24 */ /* 0x002fc6000f8e00ff */
[----:B------:R-:W-:Y:S02]  /*5500*/  ULEA UR10, UR47, UR6, 0xa ;  /* 0x000000062f0a7291 */ /* 0x000fe4000f8e503f */
[----:B------:R-:W-:-:S05]  /*5510*/  @!P1 LEA R7, R7, UR45, 0x3 ;  /* 0x0000002d07079c11 */ /* 0x000fca000f8e18ff */
[----:B------:R-:W-:Y:S01]  /*5520*/  UMOV UR6, UR10 ;  /* 0x0000000a00067c82 */ /* 0x000fe20008000000 */
[----:B------:R-:W-:Y:S01]  /*5530*/  @!P1 VIADD R7, R7, 0x16840 ;  /* 0x0001684007079836 */ /* 0x000fe20000000000 */
[----:B------:R-:W-:Y:S01]  /*5540*/  HGMMA.64x64x16.F32 R88, R148, gdesc[UR4].tnspB, R88, gsb0 ;  /* 0x40e0000494587df0 */ /* 0x000fe20008000858 */
[----:B------:R-:W-:Y:S01]  /*5550*/  UIADD3 UR6, UR10, 0x80, URZ ;  /* 0x000000800a067890 */ /* 0x000fe2000fffe03f */
[----:B------:R-:W-:Y:S02]  /*5560*/  UMOV UR7, 0x40000040 ;  /* 0x4000004000077882 */ /* 0x000fe40000000000 */
[----:B------:R-:W-:Y:S02]  /*5570*/  @!P1 PRMT R7, RZ, 0x654, R7 ;  /* 0x00000654ff079816 */ /* 0x000fe40000000007 */
[----:B--2---:R-:W-:Y:S01]  /*5580*/  SHF.R.U32.HI R8, RZ, 0x7, R9 ;  /* 0x00000007ff087819 */ /* 0x004fe20000011609 */
        /* <DEDUP_REMOVED lines=33> */
[----:B------:R-:W-:Y:S02]  /*57a0*/  @UP0 ULDC UR6, c[0x0][0x44c] ;  /* 0x0001130000060ab9 */ /* 0x000fe40000000800 */
[----:B0-----:R-:W-:Y:S01]  /*57b0*/  @P2 IMAD.HI.U32 R6, R14, UR6, RZ ;  /* 0x000000060e062c27 */ /* 0x001fe2000f8e00ff */
[----:B------:R-:W-:Y:S01]  /*57c0*/  @UP0 ULDC UR6, c[0x0][0x450] ;  /* 0x0001140000060ab9 */ /* 0x000fe20000000800 */
[----:B------:R-:W-:Y:S02]  /*57d0*/  ISETP.GE.U32.AND P2, PT, R9, 0x180, PT ;  /* 0x000001800900780c */ /* 0x000fe40003f46070 */
[----:B------:R-:W-:Y:S01]  /*57e0*/  IMAD.SHL.U32 R9, R3, 0x80, RZ ;  /* 0x0000008003097824 */ /* 0x000fe200078e00ff */
[----:B------:R-:W-:Y:S01]  /*57f0*/  @P3 SHF.R.U32.HI R14, RZ, UR6, R6 ;  /* 0x00000006ff0e3c19 */ /* 0x000fe20008011606 */
[----:B------:R-:W-:Y:S01]  /*5800*/  VIADD R6, R8, 0x9 ;  /* 0x0000000908067836 */ /* 0x000fe20000000000 */
[----:B------:R-:W-:Y:S01]  /*5810*/  ULOP3.LUT UR6, URZ, UR23, URZ, 0x33, !UPT ;  /* 0x000000173f067292 */ /* 0x000fe2000f8e333f */
[----:B------:R-:W-:-:S02]  /*5820*/  IMAD.U32 R8, RZ, RZ, UR46 ;  /* 0x0000002eff087e24 */ /* 0x000fc4000f8e00ff */
[----:B------:R-:W0:Y:S01]  /*5830*/  SHFL.IDX PT, R11, R14, RZ, 0x1c1f ;  /* 0x001c1fff0e0b7589 */ /* 0x000e2200000e0000 */
[----:B------:R-:W-:Y:S02]  /*5840*/  SEL R6, R6, 0x9, !P2 ;  /* 0x0000000906067807 */ /* 0x000fe40005000000 */
[----:B------:R-:W-:Y:S01]  /*5850*/  PLOP3.LUT P2, PT, PT, PT, UP1, 0x40, 0x0 ;  /* 0x000000000000781c */ /* 0x000fe20003f4e818 */
        /* <DEDUP_REMOVED lines=23> */
.L_x_13212:
[----:B------:R-:W-:-:S05]  /*59d0*/  IMAD.U32 R20, RZ, RZ, UR22 ;  /* 0x00000016ff147e24 */ /* 0x000fca000f8e00ff */
[----:B------:R-:W-:-:S13]  /*59e0*/  ISETP.NE.AND P2, PT, R20, 0x1, PT ;  /* 0x000000011400780c */ /* 0x000fda0003f45270 */
[----:B------:R-:W0:Y:S02]  /*59f0*/  @P2 LDC.64 R6, c[0x0][0x9e8] ;  /* 0x00027a00ff062b82 */ /* 0x000e240000000a00 */
[----:B0-----:R-:W-:-:S05]  /*5a00*/  @P2 IMAD.HI.U32 R6, R11, R6, RZ ;  /* 0x000000060b062227 */ /* 0x001fca00078e00ff */
[----:B------:R-:W-:-:S07]  /*5a10*/  @P2 SHF.R.U32.HI R11, RZ, R7, R6 ;  /* 0x00000007ff0b2219 */ /* 0x000fce0000011606 */
.L_x_13213:
[----:B------:R-:W-:Y:S05]  /*5a20*/  BSYNC B0 ;  /* 0x0000000000007941 */ /* 0x000fea0003800000 */
.L_x_13211:
[----:B------:R-:W-:-:S04]  /*5a30*/  IMAD R11, R11, R20, -R9 ;  /* 0x000000140b0b7224 */ /* 0x000fc800078e0a09 */
[----:B------:R-:W-:-:S05]  /*5a40*/  IMAD.IADD R11, R11, 0x1, -R16 ;  /* 0x000000010b0b7824 */ /* 0x000fca00078e0a10 */
[----:B------:R-:W-:Y:S02]  /*5a50*/  VIADDMNMX R10, R11, R20, R10, PT ;  /* 0x000000140b0a7246 */ /* 0x000fe4000380010a */
[----:B------:R-:W-:-:S07]  /*5a60*/  VIMNMX R8, R8, R11, !PT ;  /* 0x0000000b08087248 */ /* 0x000fce0007fe0100 */
.L_x_13210:
        /* <DEDUP_REMOVED lines=115> */
.L_x_13216:
[----:B------:R-:W-:-:S05]  /*61a0*/  IMAD.U32 R10, RZ, RZ, UR22 ;  /* 0x00000016ff0a7e24 */ /* 0x000fca000f8e00ff */
[----:B------:R-:W-:-:S13]  /*61b0*/  ISETP.NE.AND P3, PT, R10, 0x1, PT ;  /* 0x000000010a00780c */ /* 0x000fda0003f65270 */
[----:B------:R-:W0:Y:S02]  /*61c0*/  @P3 LDC.64 R6, c[0x0][0x9e8] ;  /* 0x00027a00ff063b82 */ /* 0x000e240000000a00 */
[----:B0-----:R-:W-:-:S05]  /*61d0*/  @P3 IMAD.HI.U32 R6, R8, R6, RZ ;  /* 0x0000000608063227 */ /* 0x001fca00078e00ff */
[----:B------:R-:W-:-:S07]  /*61e0*/  @P3 SHF.R.U32.HI R8, RZ, R7, R6 ;  /* 0x00000007ff083219 */ /* 0x000fce0000011606 */
.L_x_13217:
[----:B------:R-:W-:Y:S05]  /*61f0*/  BSYNC B0 ;  /* 0x0000000000007941 */ /* 0x000fea0003800000 */
.L_x_13215:
[----:B------:R-:W-:-:S04]  /*6200*/  IMAD R9, R8, R10, -R9 ;  /* 0x0000000a08097224 */ /* 0x000fc800078e0a09 */
[----:B------:R-:W-:-:S05]  /*6210*/  IMAD.IADD R9, R9, 0x1, -R16 ;  /* 0x0000000109097824 */ /* 0x000fca00078e0a10 */
[----:B------:R-:W-:Y:S02]  /*6220*/  VIADDMNMX R13, R9, R10, R13, PT ;  /* 0x0000000a090d7246 */ /* 0x000fe4000380010d */
[----:B------:R-:W-:-:S07]  /*6230*/  VIMNMX R12, R12, R9, !PT ;  /* 0x000000090c0c7248 */ /* 0x000fce0007fe0100 */
.L_x_13214:
[----:B------:R-:W-:Y:S01]  /*6240*/  FMNMX.FTZ R6, R11, R2, !PT ;  /* 0x000000020b067209 */ /* 0x000fe20007810000 */
[----:B------:R-:W-:Y:S01]  /*6250*/  UMOV UR50, UR25 ;  /* 0x0000001900327c82 */ /* 0x000fe20008000000 */
        /* <DEDUP_REMOVED lines=36> */
[----:B------:R-:W-:Y:S02]  /*64a0*/  ISETP.LT.OR P3, PT, R13, 0xa, P3 ;  /* 0x0000000a0d00780c */ /* 0x000fe40001f61670 */
[----:B------:R-:W-:Y:S02]  /*64b0*/  FMNMX.FTZ R7, R61, R6, !PT ;  /* 0x000000063d077209 */ /* 0x000fe40007810000 */
[----:B------:R-:W-:Y:S02]  /*64c0*/  FMNMX.FTZ R21, R27, R10, !PT ;  /* 0x0000000a1b157209 */ /* 0x000fe40007810000 */
[----:B------:R-:W-:Y:S02]  /*64d0*/  FMNMX.FTZ R6, R64, R7, !PT ;  /* 0x0000000740067209 */ /* 0x000fe40007810000 */
[----:B------:R-:W-:-:S02]  /*64e0*/  ISETP.LT.OR P4, PT, R13, 0x11, P4 ;  /* 0x000000110d00780c */ /* 0x000fc40002781670 */
[----:B------:R-:W-:Y:S02]  /*64f0*/  FMNMX.FTZ R7, R65, R6, !PT ;  /* 0x0000000641077209 */ /* 0x000fe40007810000 */
[----:B------:R-:W-:Y:S02]  /*6500*/  FSEL R31, R31, -INF , !P3 ;  /* 0xff8000001f1f7808 */ /* 0x000fe40005800000 */
[----:B------:R-:W-:Y:S02]  /*6510*/  FMNMX.FTZ R6, R68, R7, !PT ;  /* 0x0000000744067209 */ /* 0x000fe40007810000 */
[----:B------:R-:W-:Y:S02]  /*6520*/  FMNMX.FTZ R10, R30, R21, !PT ;  /* 0x000000151e0a7209 */ /* 0x000fe40007810000 */
        /* <DEDUP_REMOVED lines=17> */
[C---:B------:R-:W-:Y:S02]  /*6640*/  ISETP.GT.AND P3, PT, R12.reuse, 0x21, P2 ;  /* 0x000000210c00780c */ /* 0x040fe40001764270 */
[----:B------:R-:W-:Y:S01]  /*6650*/  FSEL R39, R39, -INF , !P4 ;  /* 0xff80000027277808 */ /* 0x000fe20006000000 */
[----:B------:R-:W0:Y:S01]  /*6660*/  SHFL.BFLY PT, R6, R7, 0x2, 0x1f ;  /* 0x0c401f0007067f89 */ /* 0x000e2200000e0000 */
[----:B------:R-:W-:-:S02]  /*6670*/  ISETP.GT.AND P4, PT, R12, 0x28, P2 ;  /* 0x000000280c00780c */ /* 0x000fc40001784270 */
[C---:B------:R-:W-:Y:S02]  /*6680*/  ISETP.LT.OR P3, PT, R13.reuse, 0x22, P3 ;  /* 0x000000220d00780c */ /* 0x040fe40001f61670 */
[----:B------:R-:W-:Y:S02]  /*6690*/  ISETP.LT.OR P4, PT, R13, 0x29, P4 ;  /* 0x000000290d00780c */ /* 0x000fe40002781670 */
[----:B------:R-:W-:Y:S02]  /*66a0*/  FSEL R43, R43, -INF , !P3 ;  /* 0xff8000002b2b7808 */ /* 0x000fe40005800000 */
[----:B------:R-:W-:Y:S02]  /*66b0*/  ISETP.GT.AND P3, PT, R12, 0x29, P2 ;  /* 0x000000290c00780c */ /* 0x000fe40001764270 */
[----:B------:R-:W-:Y:S02]  /*66c0*/  FSEL R46, R46, -INF , !P4 ;  /* 0xff8000002e2e7808 */ /* 0x000fe40006000000 */
[----:B------:R-:W-:-:S02]  /*66d0*/  ISETP.GT.AND P4, PT, R12, 0x30, P2 ;  /* 0x000000300c00780c */ /* 0x000fc40001784270 */
[----:B------:R-:W-:Y:S02]  /*66e0*/  ISETP.LT.OR P5, PT, R13, 0x2a, P3 ;  /* 0x0000002a0d00780c */ /* 0x000fe40001fa1670 */
[C---:B------:R-:W-:Y:S02]  /*66f0*/  ISETP.GT.AND P3, PT, R12.reuse, 0x31, P2 ;  /* 0x000000310c00780c */ /* 0x040fe40001764270 */
[----:B------:R-:W-:Y:S02]  /*6700*/  FSEL R47, R47, -INF , !P5 ;  /* 0xff8000002f2f7808 */ /* 0x000fe40006800000 */
[----:B------:R-:W-:Y:S02]  /*6710*/  ISETP.LT.OR P4, PT, R13, 0x31, P4 ;  /* 0x000000310d00780c */ /* 0x000fe40002781670 */
[----:B------:R-:W-:Y:S02]  /*6720*/  ISETP.GT.AND P5, PT, R12, 0x38, P2 ;  /* 0x000000380c00780c */ /* 0x000fe400017a4270 */
[----:B0-----:R-:W-:-:S02]  /*6730*/  FMNMX.FTZ R8, R7, R6, !PT ;  /* 0x0000000607087209 */ /* 0x001fc40007810000 */
[----:B------:R-:W-:Y:S02]  /*6740*/  ISETP.LT.OR P3, PT, R13, 0x32, P3 ;  /* 0x000000320d00780c */ /* 0x000fe40001f61670 */
[----:B------:R-:W-:Y:S01]  /*6750*/  FSEL R50, R50, -INF , !P4 ;  /* 0xff80000032327808 */ /* 0x000fe20006000000 */
[----:B------:R-:W0:Y:S01]  /*6760*/  SHFL.BFLY PT, R9, R8, 0x1, 0x1f ;  /* 0x0c201f0008097f89 */ /* 0x000e2200000e0000 */
[C---:B------:R-:W-:Y:S02]  /*6770*/  ISETP.GT.AND P4, PT, R12.reuse, 0x39, P2 ;  /* 0x000000390c00780c */ /* 0x040fe40001784270 */
[----:B------:R-:W-:Y:S02]  /*6780*/  FSEL R51, R51, -INF , !P3 ;  /* 0xff80000033337808 */ /* 0x000fe40005800000 */
[----:B------:R-:W-:Y:S02]  /*6790*/  ISETP.LT.OR P5, PT, R13, 0x39, P5 ;  /* 0x000000390d00780c */ /* 0x000fe40002fa1670 */
[----:B------:R-:W-:-:S02]  /*67a0*/  ISETP.GT.AND P3, PT, R12, 0x40, P2 ;  /* 0x000000400c00780c */ /* 0x000fc40001764270 */
[----:B------:R-:W-:Y:S02]  /*67b0*/  ISETP.LT.OR P4, PT, R13, 0x3a, P4 ;  /* 0x0000003a0d00780c */ /* 0x000fe40002781670 */
[----:B------:R-:W-:Y:S02]  /*67c0*/  FSEL R54, R54, -INF , !P5 ;  /* 0xff80000036367808 */ /* 0x000fe40006800000 */
[C---:B------:R-:W-:Y:S02]  /*67d0*/  ISETP.GT.AND P5, PT, R12.reuse, 0x41, P2 ;  /* 0x000000410c00780c */ /* 0x040fe400017a4270 */
[----:B------:R-:W-:Y:S02]  /*67e0*/  FSEL R55, R55, -INF , !P4 ;  /* 0xff80000037377808 */ /* 0x000fe40006000000 */
[----:B------:R-:W-:Y:S02]  /*67f0*/  ISETP.LT.OR P3, PT, R13, 0x41, P3 ;  /* 0x000000410d00780c */ /* 0x000fe40001f61670 */
[----:B------:R-:W-:-:S02]  /*6800*/  ISETP.GT.AND P4, PT, R12, 0x48, P2 ;  /* 0x000000480c00780c */ /* 0x000fc40001784270 */
[----:B------:R-:W-:Y:S02]  /*6810*/  ISETP.LT.OR P5, PT, R13, 0x42, P5 ;  /* 0x000000420d00780c */ /* 0x000fe40002fa1670 */
[----:B------:R-:W-:Y:S02]  /*6820*/  FSEL R58, R58, -INF , !P3 ;  /* 0xff8000003a3a7808 */ /* 0x000fe40005800000 */
[----:B0-----:R-:W-:Y:S02]  /*6830*/  FMNMX.FTZ R6, R8, R9, !PT ;  /* 0x0000000908067209 */ /* 0x001fe40007810000 */
[----:B------:R-:W-:Y:S02]  /*6840*/  ISETP.GT.AND P3, PT, R12, 0x49, P2 ;  /* 0x000000490c00780c */ /* 0x000fe40001764270 */
[C---:B------:R-:W-:Y:S01]  /*6850*/  FSETP.NEU.FTZ.AND P6, PT, R6.reuse, -INF , PT ;  /* 0xff8000000600780b */ /* 0x040fe20003fdd000 */
[----:B------:R-:W-:Y:S01]  /*6860*/  FMUL.FTZ R9, R6, UR21 ;  /* 0x0000001506097c20 */ /* 0x000fe20008410000 */
[----:B------:R-:W-:-:S02]  /*6870*/  FSEL R59, R59, -INF , !P5 ;  /* 0xff8000003b3b7808 */ /* 0x000fc40006800000 */
[----:B------:R-:W-:Y:S02]  /*6880*/  ISETP.LT.OR P4, PT, R13, 0x49, P4 ;  /* 0x000000490d00780c */ /* 0x000fe40002781670 */
[----:B------:R-:W-:Y:S02]  /*6890*/  FSEL R8, R9, RZ, P6 ;  /* 0x000000ff09087208 */ /* 0x000fe40003000000 */
[----:B------:R-:W-:Y:S02]  /*68a0*/  ISETP.GT.AND P5, PT, R12, 0x50, P2 ;  /* 0x000000500c00780c */ /* 0x000fe400017a4270 */
        /* <DEDUP_REMOVED lines=45> */
[----:B------:R-:W-:Y:S01]  /*6b80*/  MUFU.EX2 R148, R148 ;  /* 0x0000009400947308 */ /* 0x000fe20000000800 */
[----:B------:R-:W-:Y:S01]  /*6b90*/  FMNMX.FTZ R10, R58, R33, !PT ;  /* 0x000000213a0a7209 */ /* 0x000fe20007810000 */
[--C-:B------:R-:W-:Y:S01]  /*6ba0*/  FFMA.FTZ R33, R49, UR21, -R8.reuse ;  /* 0x0000001531217c23 */ /* 0x100fe20008010808 */
[----:B------:R-:W-:Y:S01]  /*6bb0*/  ISETP.GT.AND P4, PT, R12, 0x60, P2 ;  /* 0x000000600c00780c */ /* 0x000fe20001784270 */
[----:B------:R-:W-:Y:S01]  /*6bc0*/  FFMA.FTZ R49, R69, UR21, -R8 ;  /* 0x0000001545317c23 */ /* 0x000fe20008010808 */
[----:B------:R-:W-:-:S02]  /*6bd0*/  FMNMX.FTZ R37, R59, R10, !PT ;  /* 0x0000000a3b257209 */ /* 0x000fc40007810000 */
[----:B------:R-:W-:Y:S01]  /*6be0*/  ISETP.LT.OR P5, PT, R13, 0x5a, P5 ;  /* 0x0000005a0d00780c */ /* 0x000fe20002fa1670 */
[----:B------:R-:W-:Y:S01]  /*6bf0*/  MUFU.EX2 R7, R7 ;  /* 0x0000000700077308 */ /* 0x000fe20000000800 */
[----:B------:R-:W-:Y:S02]  /*6c00*/  FMNMX.FTZ R10, R62, R37, !PT ;  /* 0x000000253e0a7209 */ /* 0x000fe40007810000 */
[----:B------:R-:W-:Y:S02]  /*6c10*/  FSEL R70, R70, -INF , !P3 ;  /* 0xff80000046467808 */ /* 0x000fe40005800000 */
[----:B------:R-:W-:Y:S02]  /*6c20*/  FMNMX.FTZ R37, R63, R10, !PT ;  /* 0x0000000a3f257209 */ /* 0x000fe40007810000 */
[----:B------:R-:W-:Y:S01]  /*6c30*/  ISETP.GT.AND P3, PT, R12, 0x61, P2 ;  /* 0x000000610c00780c */ /* 0x000fe20001764270 */
[----:B------:R-:W-:Y:S01]  /*6c40*/  MUFU.EX2 R150, R150 ;  /* 0x0000009600967308 */ /* 0x000fe20000000800 */
[----:B------:R-:W-:Y:S01]  /*6c50*/  FMNMX.FTZ R10, R66, R37, !PT ;  /* 0x00000025420a7209 */ /* 0x000fe20007810000 */
[--C-:B------:R-:W-:Y:S01]  /*6c60*/  FFMA.FTZ R37, R53, UR21, -R8.reuse ;  /* 0x0000001535257c23 */ /* 0x100fe20008010808 */
[----:B------:R-:W-:Y:S01]  /*6c70*/  FSEL R71, R71, -INF , !P5 ;  /* 0xff80000047477808 */ /* 0x000fe20006800000 */
[----:B------:R-:W-:Y:S01]  /*6c80*/  FFMA.FTZ R53, R73, UR21, -R8 ;  /* 0x0000001549357c23 */ /* 0x000fe20008010808 */
[----:B------:R-:W-:-:S02]  /*6c90*/  FMNMX.FTZ R41, R67, R10, !PT ;  /* 0x0000000a43297209 */ /* 0x000fc40007810000 */
[C---:B------:R-:W-:Y:S01]  /*6ca0*/  ISETP.LT.OR P4, PT, R13.reuse, 0x61, P4 ;  /* 0x000000610d00780c */ /* 0x040fe20002781670 */
        /* <DEDUP_REMOVED lines=11> */
[----:B------:R-:W-:Y:S01]  /*6d60*/  FMNMX.FTZ R10, R74, R41, !PT ;  /* 0x000000294a0a7209 */ /* 0x000fe20007810000 */
[----:B------:R-:W-:Y:S01]  /*6d70*/  FFMA.FTZ R41, R57, UR21, -R8 ;  /* 0x0000001539297c23 */ /* 0x000fe20008010808 */
[----:B------:R-:W-:Y:S02]  /*6d80*/  ISETP.GT.AND P3, PT, R12, 0x70, P2 ;  /* 0x000000700c00780c */ /* 0x000fe40001764270 */
[----:B------:R-:W-:-:S02]  /*6d90*/  ISETP.LT.OR P4, PT, R13, 0x6a, P4 ;  /* 0x0000006a0d00780c */ /* 0x000fc40002781670 */
[----:B------:R-:W-:Y:S01]  /*6da0*/  FSEL R78, R78, -INF , !P5 ;  /* 0xff8000004e4e7808 */ /* 0x000fe20006800000 */
[----:B------:R-:W-:Y:S01]  /*6db0*/  MUFU.EX2 R146, R146 ;  /* 0x0000009200927308 */ /* 0x000fe20000000800 */
[----:B------:R-:W-:Y:S02]  /*6dc0*/  FMNMX.FTZ R45, R75, R10, !PT ;  /* 0x0000000a4b2d7209 */ /* 0x000fe40007810000 */
        /* <DEDUP_REMOVED lines=11> */
[----:B------:R-:W-:-:S02]  /*6e80*/  ISETP.LT.OR P4, PT, R13, 0x79, P4 ;  /* 0x000000790d00780c */ /* 0x000fc40002781670 */
[----:B------:R-:W-:Y:S01]  /*6e90*/  FSEL R83, R83, -INF , !P5 ;  /* 0xff80000053537808 */ /* 0x000fe20006800000 */
[----:B------:R-:W-:Y:S01]  /*6ea0*/  MUFU.EX2 R25, R25 ;  /* 0x0000001900197308 */ /* 0x000fe20000000800 */
[----:B------:R-:W-:Y:S02]  /*6eb0*/  FMNMX.FTZ R10, R82, R45, !PT ;  /* 0x0000002d520a7209 */ /* 0x000fe40007810000 */
[----:B------:R-:W-:Y:S01]  /*6ec0*/  ISETP.LT.OR P2, PT, R13, 0x7a, P2 ;  /* 0x0000007a0d00780c */ /* 0x000fe20001741670 */
[--C-:B------:R-:W-:Y:S01]  /*6ed0*/  FFMA.FTZ R13, R61, UR21, -R8.reuse ;  /* 0x000000153d0d7c23 */ /* 0x100fe20008010808 */
[----:B------:R-:W-:Y:S01]  /*6ee0*/  FSEL R86, R86, -INF , !P4 ;  /* 0xff80000056567808 */ /* 0x000fe20006000000 */
[----:B------:R-:W-:Y:S01]  /*6ef0*/  FFMA.FTZ R61, R81, UR21, -R8 ;  /* 0x00000015513d7c23 */ /* 0x000fe20008010808 */
[----:B------:R-:W-:Y:S01]  /*6f00*/  FMNMX.FTZ R45, R83, R10, !PT ;  /* 0x0000000a532d7209 */ /* 0x000fe20007810000 */
[----:B------:R-:W-:Y:S01]  /*6f10*/  MUFU.EX2 R142, R142 ;  /* 0x0000008e008e7308 */ /* 0x000fe20000000800 */
[----:B------:R-:W-:-:S02]  /*6f20*/  FSEL R87, R87, -INF , !P2 ;  /* 0xff80000057577808 */ /* 0x000fc40005000000 */
[----:B------:R-:W-:Y:S01]  /*6f30*/  FMNMX.FTZ R10, R86, R45, !PT ;  /* 0x0000002d560a7209 */ /* 0x000fe20007810000 */
[----:B------:R-:W-:Y:S01]  /*6f40*/  FFMA.FTZ R45, R65, UR21, -R8 ;  /* 0x00000015412d7c23 */ /* 0x000fe20008010808 */
[----:B------:R-:W-:Y:S02]  /*6f50*/  FSEL R69, R6, RZ, P6 ;  /* 0x000000ff06457208 */ /* 0x000fe40003000000 */
[----:B------:R-:W-:Y:S01]  /*6f60*/  FMNMX.FTZ R10, R87, R10, !PT ;  /* 0x0000000a570a7209 */ /* 0x000fe20007810000 */
[----:B------:R-:W-:Y:S02]  /*6f70*/  MUFU.EX2 R29, R29 ;  /* 0x0000001d001d7308 */ /* 0x000fe40000000800 */
[----:B------:R-:W-:Y:S02]  /*6f80*/  FADD.FTZ R2, -R69, R2 ;  /* 0x0000000245027221 */ /* 0x000fe40000010100 */
[----:B------:R-:W0:Y:S04]  /*6f90*/  SHFL.BFLY PT, R57, R10, 0x2, 0x1f ;  /* 0x0c401f000a397f89 */ /* 0x000e2800000e0000 */
[----:B------:R-:W-:Y:S08]  /*6fa0*/  MUFU.EX2 R136, R136 ;  /* 0x0000008800887308 */ /* 0x000ff00000000800 */
[----:B------:R-:W-:Y:S08]  /*6fb0*/  MUFU.EX2 R33, R33 ;  /* 0x0000002100217308 */ /* 0x000ff00000000800 */
[----:B------:R-:W-:Y:S01]  /*6fc0*/  MUFU.EX2 R138, R138 ;  /* 0x0000008a008a7308 */ /* 0x000fe20000000800 */
[----:B0-----:R-:W-:Y:S01]  /*6fd0*/  FMNMX.FTZ R12, R10, R57, !PT ;  /* 0x000000390a0c7209 */ /* 0x001fe20007810000 */
[----:B------:R-:W-:-:S06]  /*6fe0*/  FFMA.FTZ R57, R77, UR21, -R8 ;  /* 0x000000154d397c23 */ /* 0x000fcc0008010808 */
[----:B------:R-:W-:Y:S01]  /*6ff0*/  MUFU.EX2 R37, R37 ;  /* 0x0000002500257308 */ /* 0x000fe20000000800 */
[----:B------:R-:W0:Y:S07]  /*7000*/  SHFL.BFLY PT, R65, R12, 0x1, 0x1f ;  /* 0x0c201f000c417f89 */ /* 0x000e2e00000e0000 */
[----:B------:R-:W-:Y:S08]  /*7010*/  MUFU.EX2 R132, R132 ;  /* 0x0000008400847308 */ /* 0x000ff00000000800 */
[----:B------:R-:W-:Y:S08]  /*7020*/  MUFU.EX2 R41, R41 ;  /* 0x0000002900297308 */ /* 0x000ff00000000800 */
[----:B------:R-:W-:Y:S01]  /*7030*/  MUFU.EX2 R134, R134 ;  /* 0x0000008600867308 */ /* 0x000fe20000000800 */
[----:B0-----:R-:W-:Y:S01]  /*7040*/  FMNMX.FTZ R8, R12, R65, !PT ;  /* 0x000000410c087209 */ /* 0x001fe20007810000 */
[----:B------:R-:W-:-:S03]  /*7050*/  FMUL.FTZ R65, R2, UR21 ;  /* 0x0000001502417c20 */ /* 0x000fc60008410000 */
[C---:B------:R-:W-:Y:S01]  /*7060*/  FSETP.NEU.FTZ.AND P2, PT, R8.reuse, -INF , PT ;  /* 0xff8000000800780b */ /* 0x040fe20003f5d000 */
[----:B------:R-:W-:Y:S02]  /*7070*/  FMUL.FTZ R32, R8, UR21 ;  /* 0x0000001508207c20 */ /* 0x000fe40008410000 */
[----:B------:R-:W0:Y:S03]  /*7080*/  MUFU.EX2 R65, R65 ;  /* 0x0000004100417308 */ /* 0x000e260000000800 */
        /* <DEDUP_REMOVED lines=10> */
[----:B0-----:R-:W-:Y:S01]  /*7130*/  FFMA.FTZ R28, R65, R5, R148 ;  /* 0x00000005411c7223 */ /* 0x001fe20000010094 */
[--C-:B------:R-:W-:Y:S01]  /*7140*/  FFMA.FTZ R141, R42, UR21, -R32.reuse ;  /* 0x000000152a8d7c23 */ /* 0x100fe20008010820 */
[--C-:B------:R-:W-:Y:S01]  /*7150*/  FFMA.FTZ R20, R43, UR21, -R32.reuse ;  /* 0x000000152b147c23 */ /* 0x100fe20008010820 */
[----:B------:R-:W-:Y:S01]  /*7160*/  FFMA.FTZ R143, R46, UR21, -R32 ;  /* 0x000000152e8f7c23 */ /* 0x000fe20008010820 */
[----:B------:R-:W-:Y:S01]  /*7170*/  FADD.FTZ R5, R7, R28 ;  /* 0x0000001c07057221 */ /* 0x000fe20000010000 */
[----:B------:R-:W-:Y:S01]  /*7180*/  MUFU.EX2 R2, R2 ;  /* 0x0000000200027308 */ /* 0x000fe20000000800 */
[--C-:B------:R-:W-:Y:S01]  /*7190*/  FFMA.FTZ R24, R47, UR21, -R32.reuse ;  /* 0x000000152f187c23 */ /* 0x100fe20008010820 */
[--C-:B------:R-:W-:Y:S01]  /*71a0*/  FFMA.FTZ R137, R50, UR21, -R32.reuse ;  /* 0x0000001532897c23 */ /* 0x100fe20008010820 */
[----:B------:R-:W-:Y:S01]  /*71b0*/  FADD.FTZ R28, R150, R5 ;  /* 0x00000005961c7221 */ /* 0x000fe20000010000 */
[----:B------:R-:W-:Y:S01]  /*71c0*/  FSEL R5, R8, RZ, P2 ;  /* 0x000000ff08057208 */ /* 0x000fe20001000000 */
[--C-:B------:R-:W-:Y:S01]  /*71d0*/  FFMA.FTZ R26, R51, UR21, -R32.reuse ;  /* 0x00000015331a7c23 */ /* 0x100fe20008010820 */
[----:B------:R-:W-:Y:S01]  /*71e0*/  FFMA.FTZ R139, R54, UR21, -R32 ;  /* 0x00000015368b7c23 */ /* 0x000fe20008010820 */
[----:B------:R-:W-:Y:S01]  /*71f0*/  FADD.FTZ R15, R9, R28 ;  /* 0x0000001c090f7221 */ /* 0x000fe20000010000 */
[----:B------:R-:W-:Y:S01]  /*7200*/  MUFU.EX2 R151, R151 ;  /* 0x0000009700977308 */ /* 0x000fe20000000800 */
[----:B------:R-:W-:Y:S01]  /*7210*/  FADD.FTZ R5, -R5, R0 ;  /* 0x0000000005057221 */ /* 0x000fe20000010100 */
[--C-:B------:R-:W-:Y:S01]  /*7220*/  FFMA.FTZ R28, R55, UR21, -R32.reuse ;  /* 0x00000015371c7c23 */ /* 0x100fe20008010820 */
[----:B------:R-:W-:Y:S01]  /*7230*/  FADD.FTZ R30, R144, R15 ;  /* 0x0000000f901e7221 */ /* 0x000fe20000010000 */
[--C-:B------:R-:W-:Y:S01]  /*7240*/  FFMA.FTZ R133, R58, UR21, -R32.reuse ;  /* 0x000000153a857c23 */ /* 0x100fe20008010820 */
[----:B------:R-:W-:Y:S01]  /*7250*/  FMUL.FTZ R0, R5, UR21 ;  /* 0x0000001505007c20 */ /* 0x000fe20008410000 */
[----:B------:R-:W-:Y:S01]  /*7260*/  FFMA.FTZ R135, R62, UR21, -R32 ;  /* 0x000000153e877c23 */ /* 0x000fe20008010820 */
[----:B------:R-:W-:Y:S01]  /*7270*/  FADD.FTZ R15, R11, R30 ;  /* 0x0000001e0b0f7221 */ /* 0x000fe20000010000 */
[----:B------:R-:W-:Y:S01]  /*7280*/  MUFU.EX2 R10, R10 ;  /* 0x0000000a000a7308 */ /* 0x000fe20000000800 */
[----:B------:R-:W-:Y:S01]  /*7290*/  F2FP.F16.F32.PACK_AB R148, R7, R148 ;  /* 0x000000940794723e */ /* 0x000fe200000000ff */
[----:B------:R-:W-:Y:S01]  /*72a0*/  FFMA.FTZ R129, R66, UR21, -R32 ;  /* 0x0000001542817c23 */ /* 0x000fe20008010820 */
[----:B------:R-:W-:Y:S01]  /*72b0*/  FADD.FTZ R30, R146, R15 ;  /* 0x0000000f921e7221 */ /* 0x000fe20000010000 */
[----:B------:R-:W-:-:S02]  /*72c0*/  IMAD.U32 R15, RZ, RZ, UR47 ;  /* 0x0000002fff0f7e24 */ /* 0x000fc4000f8e00ff */
[--C-:B------:R-:W-:Y:S01]  /*72d0*/  FFMA.FTZ R131, R70, UR21, -R32.reuse ;  /* 0x0000001546837c23 */ /* 0x100fe20008010820 */
[----:B------:R-:W-:Y:S01]  /*72e0*/  FFMA.FTZ R74, R74, UR21, -R32 ;  /* 0x000000154a4a7c23 */ /* 0x000fe20008010820 */
[----:B------:R-:W-:Y:S01]  /*72f0*/  FADD.FTZ R5, R21, R30 ;  /* 0x0000001e15057221 */ /* 0x000fe20000010000 */
[----:B------:R-:W0:Y:S01]  /*7300*/  MUFU.EX2 R0, R0 ;  /* 0x0000000000007308 */ /* 0x000e220000000800 */
[----:B------:R-:W-:Y:S01]  /*7310*/  @!P1 LEA R15, R15, UR45, 0x3 ;  /* 0x0000002d0f0f9c11 */ /* 0x000fe2000f8e18ff */
[--C-:B------:R-:W-:Y:S01]  /*7320*/  FFMA.FTZ R75, R75, UR21, -R32.reuse ;  /* 0x000000154b4b7c23 */ /* 0x100fe20008010820 */
[----:B------:R-:W-:Y:S01]  /*7330*/  FADD.FTZ R30, R140, R5 ;  /* 0x000000058c1e7221 */ /* 0x000fe20000010000 */
[--C-:B------:R-:W-:Y:S01]  /*7340*/  FFMA.FTZ R78, R78, UR21, -R32.reuse ;  /* 0x000000154e4e7c23 */ /* 0x100fe20008010820 */
[----:B------:R-:W-:Y:S01]  /*7350*/  FFMA.FTZ R79, R79, UR21, -R32 ;  /* 0x000000154f4f7c23 */ /* 0x000fe20008010820 */
[----:B------:R-:W-:Y:S02]  /*7360*/  @!P1 VIADD R15, R15, 0x16860 ;  /* 0x000168600f0f9836 */ /* 0x000fe40000000000 */
[----:B------:R-:W-:Y:S01]  /*7370*/  FADD.FTZ R5, R25, R30 ;  /* 0x0000001e19057221 */ /* 0x000fe20000010000 */
[----:B------:R-:W1:Y:S01]  /*7380*/  MUFU.EX2 R145, R145 ;  /* 0x0000009100917308 */ /* 0x000e620000000800 */
[--C-:B------:R-:W-:Y:S01]  /*7390*/  FFMA.FTZ R30, R59, UR21, -R32.reuse ;  /* 0x000000153b1e7c23 */ /* 0x100fe20008010820 */
[--C-:B------:R-:W-:Y:S01]  /*73a0*/  FFMA.FTZ R82, R82, UR21, -R32.reuse ;  /* 0x0000001552527c23 */ /* 0x100fe20008010820 */
[----:B------:R-:W-:Y:S01]  /*73b0*/  FADD.FTZ R34, R142, R5 ;  /* 0x000000058e227221 */ /* 0x000fe20000010000 */
[----:B------:R-:W-:Y:S01]  /*73c0*/  @!P1 PRMT R5, RZ, 0x654, R15 ;  /* 0x00000654ff059816 */ /* 0x000fe2000000000f */
[--C-:B------:R-:W-:Y:S01]  /*73d0*/  FFMA.FTZ R83, R83, UR21, -R32.reuse ;  /* 0x0000001553537c23 */ /* 0x100fe20008010820 */
[----:B------:R-:W-:Y:S01]  /*73e0*/  FFMA.FTZ R86, R86, UR21, -R32 ;  /* 0x0000001556567c23 */ /* 0x000fe20008010820 */
[----:B------:R-:W-:Y:S01]  /*73f0*/  FADD.FTZ R15, R29, R34 ;  /* 0x000000221d0f7221 */ /* 0x000fe20000010000 */
[----:B------:R2:W-:Y:S01]  /*7400*/  @!P1 SYNCS.ARRIVE.TRANS64.RED.A1T0 RZ, [R5+URZ], RZ ;  /* 0x000000ff05ff99a7 */ /* 0x0005e2000810043f */
[----:B------:R-:W3:Y:S01]  /*7410*/  MUFU.EX2 R12, R12 ;  /* 0x0000000c000c7308 */ /* 0x000ee20000000800 */
[----:B------:R-:W-:Y:S01]  /*7420*/  ISETP.GT.AND P2, PT, R3, UR27, PT ;  /* 0x0000001b03007c0c */ /* 0x000fe2000bf44270 */
[----:B------:R-:W-:Y:S01]  /*7430*/  FADD.FTZ R34, R136, R15 ;  /* 0x0000000f88227221 */ /* 0x000fe20000010000 */
[----:B------:R-:W-:Y:S01]  /*7440*/  UMOV UR47, UR26 ;  /* 0x0000001a002f7c82 */ /* 0x000fe20008000000 */
[-C--:B0-----:R-:W-:Y:S01]  /*7450*/  FMUL.FTZ R90, R90, R0.reuse ;  /* 0x000000005a5a7220 */ /* 0x081fe20000410000 */
[----:B------:R-:W-:Y:S01]  /*7460*/  FMUL.FTZ R91, R91, R0 ;  /* 0x000000005b5b7220 */ /* 0x000fe20000410000 */
[----:B------:R-:W-:Y:S01]  /*7470*/  FADD.FTZ R15, R33, R34 ;  /* 0x00000022210f7221 */ /* 0x000fe20000010000 */
[----:B--2---:R-:W-:Y:S01]  /*7480*/  FFMA.FTZ R5, R0, R4, R149 ;  /* 0x0000000400057223 */ /* 0x004fe20000010095 */
[----:B------:R-:W0:Y:S01]  /*7490*/  MUFU.EX2 R147, R147 ;  /* 0x0000009300937308 */ /* 0x000e220000000800 */
[--C-:B------:R-:W-:Y:S01]  /*74a0*/  FFMA.FTZ R4, R63, UR21, -R32.reuse ;  /* 0x000000153f047c23 */ /* 0x100fe20008010820 */
[----:B------:R-:W-:Y:S01]  /*74b0*/  FFMA.FTZ R34, R67, UR21, -R32 ;  /* 0x0000001543227c23 */ /* 0x000fe20008010820 */
[C---:B------:R-:W-:Y:S01]  /*74c0*/  FADD.FTZ R36, R2.reuse, R5 ;  /* 0x0000000502247221 */ /* 0x040fe20000010000 */
[----:B------:R-:W-:Y:S01]  /*74d0*/  F2FP.F16.F32.PACK_AB R149, R2, R149 ;  /* 0x000000950295723e */ /* 0x000fe200000000ff */
[-C--:B------:R-:W-:Y:S01]  /*74e0*/  FMUL.FTZ R94, R94, R0.reuse ;  /* 0x000000005e5e7220 */ /* 0x080fe20000410000 */
[-C--:B------:R-:W-:Y:S01]  /*74f0*/  FMUL.FTZ R95, R95, R0.reuse ;  /* 0x000000005f5f7220 */ /* 0x080fe20000410000 */
[----:B------:R-:W-:Y:S01]  /*7500*/  FADD.FTZ R5, R151, R36 ;  /* 0x0000002497057221 */ /* 0x000fe20000010000 */
[----:B------:R-:W2:Y:S01]  /*7510*/  MUFU.EX2 R14, R14 ;  /* 0x0000000e000e7308 */ /* 0x000ea20000000800 */
[----:B------:R-:W-:Y:S01]  /*7520*/  FADD.FTZ R36, R138, R15 ;  /* 0x0000000f8a247221 */ /* 0x000fe20000010000 */
[-C--:B------:R-:W-:Y:S01]  /*7530*/  FMUL.FTZ R98, R98, R0.reuse ;  /* 0x0000000062627220 */ /* 0x080fe20000410000 */
[----:B------:R-:W-:Y:S01]  /*7540*/  FADD.FTZ R38, R10, R5 ;  /* 0x000000050a267221 */ /* 0x000fe20000010000 */
[-C--:B------:R-:W-:Y:S01]  /*7550*/  FMUL.FTZ R99, R99, R0.reuse ;  /* 0x0000000063637220 */ /* 0x080fe20000410000 */
[----:B------:R-:W-:Y:S01]  /*7560*/  FADD.FTZ R15, R37, R36 ;  /* 0x00000024250f7221 */ /* 0x000fe20000010000 */
[----:B------:R-:W-:Y:S01]  /*7570*/  FFMA.FTZ R36, R71, UR21, -R32 ;  /* 0x0000001547247c23 */ /* 0x000fe20008010820 */
[----:B-1----:R-:W-:Y:S01]  /*7580*/  FADD.FTZ R5, R145, R38 ;  /* 0x0000002691057221 */ /* 0x002fe20000010000 */
[----:B------:R-:W1:Y:S01]  /*7590*/  MUFU.EX2 R141, R141 ;  /* 0x0000008d008d7308 */ /* 0x000e620000000800 */
[----:B------:R-:W-:Y:S01]  /*75a0*/  FADD.FTZ R40, R132, R15 ;  /* 0x0000000f84287221 */ /* 0x000fe20000010000 */
[----:B------:R-:W-:Y:S01]  /*75b0*/  FFMA.FTZ R32, R87, UR21, -R32 ;  /* 0x0000001557207c23 */ /* 0x000fe20008010820 */
[----:B---3--:R-:W-:Y:S01]  /*75c0*/  FADD.FTZ R38, R12, R5 ;  /* 0x000000050c267221 */ /* 0x008fe20000010000 */
[-C--:B------:R-:W-:Y:S01]  /*75d0*/  FMUL.FTZ R102, R102, R0.reuse ;  /* 0x0000000066667220 */ /* 0x080fe20000410000 */
[----:B------:R-:W-:Y:S01]  /*75e0*/  FADD.FTZ R15, R41, R40 ;  /* 0x00000028290f7221 */ /* 0x000fe20000010000 */
[-C--:B------:R-:W-:Y:S01]  /*75f0*/  FMUL.FTZ R103, R103, R0.reuse ;  /* 0x0000000067677220 */ /* 0x080fe20000410000 */
[----:B0-----:R-:W-:Y:S01]  /*7600*/  FADD.FTZ R5, R147, R38 ;  /* 0x0000002693057221 */ /* 0x001fe20000010000 */
[----:B------:R-:W0:Y:S01]  /*7610*/  MUFU.EX2 R13, R13 ;  /* 0x0000000d000d7308 */ /* 0x000e220000000800 */
[----:B------:R-:W-:Y:S01]  /*7620*/  FADD.FTZ R40, R134, R15 ;  /* 0x0000000f86287221 */ /* 0x000fe20000010000 */
[-C--:B------:R-:W-:Y:S01]  /*7630*/  FMUL.FTZ R106, R106, R0.reuse ;  /* 0x000000006a6a7220 */ /* 0x080fe20000410000 */
[----:B--2---:R-:W-:Y:S01]  /*7640*/  FADD.FTZ R38, R14, R5 ;  /* 0x000000050e267221 */ /* 0x004fe20000010000 */
        /* <DEDUP_REMOVED lines=8> */
[----:B------:R-:W-:Y:S01]  /*76d0*/  FMUL.FTZ R119, R119, R0 ;  /* 0x0000000077777220 */ /* 0x000fe20000410000 */
[----:B------:R-:W-:Y:S01]  /*76e0*/  F2FP.F16.F32.PACK_AB R150, R9, R150 ;  /* 0x000000960996723e */ /* 0x000fe200000000ff */
[-C--:B------:R-:W-:Y:S01]  /*76f0*/  FMUL.FTZ R88, R88, R65.reuse ;  /* 0x0000004158587220 */ /* 0x080fe20000410000 */
[----:B------:R-:W-:Y:S01]  /*7700*/  F2FP.F16.F32.PACK_AB R144, R11, R144 ;  /* 0x000000900b90723e */ /* 0x000fe200000000ff */
[----:B------:R-:W1:Y:S01]  /*7710*/  MUFU.EX2 R128, R128 ;  /* 0x0000008000807308 */ /* 0x000e620000000800 */
[----:B0-----:R-:W-:Y:S01]  /*7720*/  FADD.FTZ R15, R13, R40 ;  /* 0x000000280d0f7221 */ /* 0x001fe20000010000 */
[----:B------:R-:W-:Y:S01]  /*7730*/  F2FP.F16.F32.PACK_AB R146, R21, R146 ;  /* 0x000000921592723e */ /* 0x000fe200000000ff */
[-C--:B------:R-:W-:Y:S01]  /*7740*/  FMUL.FTZ R89, R89, R65.reuse ;  /* 0x0000004159597220 */ /* 0x080fe20000410000 */
[----:B------:R-:W-:Y:S01]  /*7750*/  F2FP.F16.F32.PACK_AB R140, R25, R140 ;  /* 0x0000008c198c723e */ /* 0x000fe200000000ff */
[-C--:B------:R-:W-:Y:S01]  /*7760*/  FMUL.FTZ R92, R92, R65.reuse ;  /* 0x000000415c5c7220 */ /* 0x080fe20000410000 */
[----:B------:R-:W-:Y:S01]  /*7770*/  F2FP.F16.F32.PACK_AB R142, R29, R142 ;  /* 0x0000008e1d8e723e */ /* 0x000fe200000000ff */
[-C--:B------:R-:W-:Y:S01]  /*7780*/  FMUL.FTZ R93, R93, R65.reuse ;  /* 0x000000415d5d7220 */ /* 0x080fe20000410000 */
[----:B------:R-:W0:Y:S01]  /*7790*/  MUFU.EX2 R143, R143 ;  /* 0x0000008f008f7308 */ /* 0x000e220000000800 */
[----:B--2---:R-:W-:Y:S01]  /*77a0*/  FADD.FTZ R38, R20, R5 ;  /* 0x0000000514267221 */ /* 0x004fe20000010000 */
[----:B------:R-:W-:Y:S01]  /*77b0*/  F2FP.F16.F32.PACK_AB R136, R33, R136 ;  /* 0x000000882188723e */ /* 0x000fe200000000ff */
[-C--:B------:R-:W-:Y:S01]  /*77c0*/  FMUL.FTZ R96, R96, R65.reuse ;  /* 0x0000004160607220 */ /* 0x080fe20000410000 */
[----:B------:R-:W-:Y:S01]  /*77d0*/  F2FP.F16.F32.PACK_AB R138, R37, R138 ;  /* 0x0000008a258a723e */ /* 0x000fe200000000ff */
[-C--:B------:R-:W-:Y:S01]  /*77e0*/  FMUL.FTZ R97, R97, R65.reuse ;  /* 0x0000004161617220 */ /* 0x080fe20000410000 */
[----:B------:R-:W-:Y:S01]  /*77f0*/  F2FP.F16.F32.PACK_AB R132, R41, R132 ;  /* 0x000000842984723e */ /* 0x000fe200000000ff */
[-C--:B------:R-:W-:Y:S01]  /*7800*/  FMUL.FTZ R100, R100, R65.reuse ;  /* 0x0000004164647220 */ /* 0x080fe20000410000 */
[----:B------:R-:W2:Y:S01]  /*7810*/  MUFU.EX2 R45, R45 ;  /* 0x0000002d002d7308 */ /* 0x000ea20000000800 */
[----:B-1----:R-:W-:Y:S01]  /*7820*/  FADD.FTZ R40, R128, R15 ;  /* 0x0000000f80287221 */ /* 0x002fe20000010000 */
[----:B------:R-:W-:Y:S01]  /*7830*/  F2FP.F16.F32.PACK_AB R134, R13, R134 ;  /* 0x000000860d86723e */ /* 0x000fe200000000ff */
        /* <DEDUP_REMOVED lines=10> */
[----:B------:R-:W-:Y:S01]  /*78e0*/  FMUL.FTZ R117, R117, R65 ;  /* 0x0000004175757220 */ /* 0x000fe20000410000 */
[----:B------:R-:W-:Y:S01]  /*78f0*/  F2FP.F16.F32.PACK_AB R151, R10, R151 ;  /* 0x000000970a97723e */ /* 0x000fe200000000ff */
[----:B------:R-:W-:Y:S01]  /*7900*/  VIADD R3, R3, 0xffffffff ;  /* 0xffffffff03037836 */ /* 0x000fe20000000000 */
[----:B------:R-:W0:Y:S01]  /*7910*/  MUFU.EX2 R130, R130 ;  /* 0x0000008200827308 */ /* 0x000e220000000800 */
[C---:B--2---:R-:W-:Y:S01]  /*7920*/  FADD.FTZ R15, R45.reuse, R40 ;  /* 0x000000282d0f7221 */ /* 0x044fe20000010000 */
[----:B------:R-:W-:Y:S01]  /*7930*/  F2FP.F16.F32.PACK_AB R128, R45, R128 ;  /* 0x000000802d80723e */ /* 0x000fe200000000ff */
[----:B------:R-:W-:Y:S01]  /*7940*/  IMAD.MOV.U32 R2, RZ, RZ, R6 ;  /* 0x000000ffff027224 */ /* 0x000fe200078e0006 */
[----:B------:R-:W-:Y:S01]  /*7950*/  F2FP.F16.F32.PACK_AB R145, R12, R145 ;  /* 0x000000910c91723e */ /* 0x000fe200000000ff */
[----:B------:R-:W-:Y:S01]  /*7960*/  IMAD.MOV.U32 R0, RZ, RZ, R8 ;  /* 0x000000ffff007224 */ /* 0x000fe200078e0008 */
[----:B------:R-:W-:-:S02]  /*7970*/  F2FP.F16.F32.PACK_AB R147, R14, R147 ;  /* 0x000000930e93723e */ /* 0x000fc400000000ff */
[----:B------:R-:W2:Y:S01]  /*7980*/  MUFU.EX2 R137, R137 ;  /* 0x0000008900897308 */ /* 0x000ea20000000800 */
[----:B-1----:R-:W-:Y:S01]  /*7990*/  FADD.FTZ R38, R24, R5 ;  /* 0x0000000518267221 */ /* 0x002fe20000010000 */
[----:B------:R-:W-:Y:S02]  /*79a0*/  F2FP.F16.F32.PACK_AB R141, R20, R141 ;  /* 0x0000008d148d723e */ /* 0x000fe400000000ff */
[----:B------:R-:W-:-:S04]  /*79b0*/  F2FP.F16.F32.PACK_AB R143, R24, R143 ;  /* 0x0000008f188f723e */ /* 0x000fc800000000ff */
        /* <DEDUP_REMOVED lines=74> */
[----:B------:R-:W-:Y:S01]  /*7e60*/  IMAD.MOV.U32 R0, RZ, RZ, R8 ;  /* 0x000000ffff007224 */ /* 0x000fe200078e0008 */
[----:B------:R-:W-:Y:S01]  /*7e70*/  UMOV UR47, UR26 ;  /* 0x0000001a002f7c82 */ /* 0x000fe20008000000 */
[----:B------:R-:W-:Y:S01]  /*7e80*/  IMAD.MOV.U32 R2, RZ, RZ, R6 ;  /* 0x000000ffff027224 */ /* 0x000fe200078e0006 */
[----:B------:R-:W-:-:S06]  /*7e90*/  UMOV UR50, UR25 ;  /* 0x0000001900327c82 */ /* 0x000fcc0008000000 */
.L_x_13201:
        /* <DEDUP_REMOVED lines=24> */
.L_x_13220:
[----:B------:R-:W-:-:S11]  /*8020*/  UISETP.NE.AND UP1, UPT, UR14, 0x1, UPT ;  /* 0x000000010e00788c */ /* 0x000fd6000bf25270 */
[----:B------:R-:W-:Y:S02]  /*8030*/  @UP1 ULDC.64 UR18, c[0x0][0x9e8] ;  /* 0x00027a0000121ab9 */ /* 0x000fe40000000a00 */
[----:B------:R-:W-:-:S04]  /*8040*/  UIMAD.WIDE.U32 UR6, UR10, UR18, URZ ;  /* 0x000000120a0672a5 */ /* 0x000fc8000f8e003f */
[----:B------:R-:W-:-:S12]  /*8050*/  @UP1 USHF.R.U32.HI UR10, URZ, UR19, UR7 ;  /* 0x000000133f0a1299 */ /* 0x000fd80008011607 */
.L_x_13221:
[----:B------:R-:W-:-:S04]  /*8060*/  UIMAD UR10, UR10, UR14, URZ ;  /* 0x0000000e0a0a72a4 */ /* 0x000fc8000f8e023f */
[----:B------:R-:W-:-:S04]  /*8070*/  UISETP.LT.AND UP1, UPT, UR23, UR10, UPT ;  /* 0x0000000a1700728c */ /* 0x000fc8000bf21270 */
[----:B------:R-:W-:-:S12]  /*8080*/  USEL UR23, UR23, UR10, !UP1 ;  /* 0x0000000a17177287 */ /* 0x000fd8000c800000 */
.L_x_13219:
        /* <DEDUP_REMOVED lines=13> */
.L_x_13231:
        /* <DEDUP_REMOVED lines=9> */
.L_x_13224:
[----:B------:R-:W-:Y:S01]  /*81f0*/  ULEA UR6, UR47, UR45, 0x3 ;  /* 0x0000002d2f067291 */ /* 0x000fe2000f8e183f */
[----:B------:R-:W-:-:S05]  /*8200*/  IMAD.U32 R0, RZ, RZ, UR50 ;  /* 0x00000032ff007e24 */ /* 0x000fca000f8e00ff */
[----:B------:R-:W-:-:S04]  /*8210*/  SHF.L.U32 R0, R0, 0x1f, RZ ;  /* 0x0000001f00007819 */ /* 0x000fc800000006ff */
[----:B------:R0:W1:Y:S01]  /*8220*/  SYNCS.PHASECHK.TRANS64.TRYWAIT P2, [UR6+0x16830], R0 ;  /* 0x01683000ff0075a7 */ /* 0x0000620008040146 */
[----:B------:R-:W-:Y:S05]  /*8230*/  @!P0 BRA `(.L_x_13225) ;  /* 0x0000000000048947 */ /* 0x000fea0003800000 */
[----:B------:R-:W-:Y:S01]  /*8240*/  BPT.TRAP 0x1 ;  /* 0x000000040000795c */ /* 0x000fe20000300000 */
.L_x_13225:
[----:B-1----:R-:W-:Y:S05]  /*8250*/  @P2 BRA `(.L_x_13223) ;  /* 0x0000000000082947 */ /* 0x002fea0003800000 */
[----:B------:R-:W1:Y:S02]  /*8260*/  SYNCS.PHASECHK.TRANS64.TRYWAIT P2, [UR6+0x16830], R0 ;  /* 0x01683000ff0075a7 */ /* 0x000e640008040146 */
[----:B-1----:R-:W-:Y:S05]  /*8270*/  @!P2 BRA `(.L_x_13226) ;  /* 0x000000dc001ca947 */ /* 0x002fea0003800000 */
.L_x_13223:
[----:B------:R-:W2:Y:S01]  /*8280*/  S2R R2, SR_TID.X ;  /* 0x0000000000027919 */ /* 0x000ea20000002100 */
        /* <DEDUP_REMOVED lines=8> */
[----:B--2---:R-:W-:-:S05]  /*8310*/  SHF.R.U32.HI R2, RZ, 0x7, R2 ;  /* 0x00000007ff027819 */ /* 0x004fca0000011602 */
[----:B01----:R-:W-:-:S05]  /*8320*/  VIADD R0, R2, 0x8 ;  /* 0x0000000802007836 */ /* 0x003fca0000000000 */
        /* <DEDUP_REMOVED lines=16> */
.L_x_13228:
[----:B------:R-:W-:Y:S01]  /*8430*/  ULEA UR6, UR23, UR45, 0x3 ;  /* 0x0000002d17067291 */ /* 0x000fe2000f8e183f */
[----:B------:R-:W-:-:S05]  /*8440*/  IMAD.U32 R0, RZ, RZ, UR24 ;  /* 0x00000018ff007e24 */ /* 0x000fca000f8e00ff */
[----:B------:R-:W-:-:S04]  /*8450*/  SHF.L.U32 R0, R0, 0x1f, RZ ;  /* 0x0000001f00007819 */ /* 0x000fc800000006ff */
[----:B------:R0:W1:Y:S01]  /*8460*/  SYNCS.PHASECHK.TRANS64.TRYWAIT P2, [UR6+0x16850], R0 ;  /* 0x01685000ff0075a7 */ /* 0x0000620008040146 */
[----:B------:R-:W-:Y:S05]  /*8470*/  @!P0 BRA `(.L_x_13229) ;  /* 0x0000000000048947 */ /* 0x000fea0003800000 */
[----:B------:R-:W-:Y:S01]  /*8480*/  BPT.TRAP 0x1 ;  /* 0x000000040000795c */ /* 0x000fe20000300000 */
.L_x_13229:
[----:B-1----:R-:W-:Y:S05]  /*8490*/  @P2 BRA `(.L_x_13227) ;  /* 0x0000000000082947 */ /* 0x002fea0003800000 */
[----:B------:R-:W1:Y:S02]  /*84a0*/  SYNCS.PHASECHK.TRANS64.TRYWAIT P2, [UR6+0x16850], R0 ;  /* 0x01685000ff0075a7 */ /* 0x000e640008040146 */
[----:B-1----:R-:W-:Y:S05]  /*84b0*/  @!P2 BRA `(.L_x_13230) ;  /* 0x000000d800a4a947 */ /* 0x002fea0003800000 */
.L_x_13227:
[----:B------:R-:W-:Y:S01]  /*84c0*/  UIADD3 UR6, UR45, 0x400, URZ ;  /* 0x000004002d067890 */ /* 0x000fe2000fffe03f */
[----:B------:R-:W-:Y:S01]  /*84d0*/  WARPGROUP.ARRIVE ;  /* 0x00000000000079c5 */ /* 0x000fe20000000000 */
[----:B------:R-:W-:Y:S01]  /*84e0*/  UMOV UR7, 0x40000040 ;  /* 0x4000004000077882 */ /* 0x000fe20000000000 */
[----:B01----:R-:W-:Y:S01]  /*84f0*/  FMNMX.FTZ R0, R24, R7, !PT ;  /* 0x0000000718007209 */ /* 0x003fe20007810000 */
[----:B------:R-:W-:Y:S01]  /*8500*/  USHF.R.U32.HI UR6, URZ, 0x4, UR6 ;  /* 0x000000043f067899 */ /* 0x000fe20008011606 */
[----:B------:R-:W-:Y:S02]  /*8510*/  UMOV UR24, UR50 ;  /* 0x0000003200187c82 */ /* 0x000fe40008000000 */
[----:B------:R-:W-:Y:S01]  /*8520*/  FMNMX.FTZ R9, R25, R0, !PT ;  /* 0x0000000019097209 */ /* 0x000fe20007810000 */
[----:B------:R-:W-:-:S03]  /*8530*/  ULOP3.LUT UR6, UR6, 0x3fff, URZ, 0xc0, !UPT ;  /* 0x00003fff06067892 */ /* 0x000fc6000f8ec03f */
[----:B------:R-:W-:Y:S01]  /*8540*/  FMNMX.FTZ R0, R28, R9, !PT ;  /* 0x000000091c007209 */ /* 0x000fe20007810000 */
[----:B------:R-:W-:-:S03]  /*8550*/  ULEA UR10, UR23, UR6, 0xa ;  /* 0x00000006170a7291 */ /* 0x000fc6000f8e503f */
[----:B------:R-:W-:-:S04]  /*8560*/  FMNMX.FTZ R9, R29, R0, !PT ;  /* 0x000000001d097209 */ /* 0x000fc80007810000 */
[----:B------:R-:W-:Y:S01]  /*8570*/  UMOV UR6, UR10 ;  /* 0x0000000a00067c82 */ /* 0x000fe20008000000 */
        /* <DEDUP_REMOVED lines=44> */
[----:B------:R-:W-:Y:S01]  /*8840*/  FMNMX.FTZ R11, R35, R0, !PT ;  /* 0x00000000230b7209 */ /* 0x000fe20007810000 */
[----:B------:R-:W-:Y:S02]  /*8850*/  WARPGROUP.DEPBAR.LE gsb0, 0x0 ;  /* 0x00008000000079c5 */ /* 0x000fe40000010000 */
[----:B------:R-:W-:Y:S01]  /*8860*/  WARPGROUP.ARRIVE ;  /* 0x00000000000079c5 */ /* 0x000fe20000000000 */
[----:B------:R-:W-:Y:S02]  /*8870*/  FMNMX.FTZ R0, R38, R11, !PT ;  /* 0x0000000b26007209 */ /* 0x000fe40007810000 */
[----:B0-----:R-:W-:Y:S02]  /*8880*/  FMNMX.FTZ R2, R9, R2, !PT ;  /* 0x0000000209027209 */ /* 0x001fe40007810000 */
[----:B------:R-:W-:Y:S01]  /*8890*/  FMNMX.FTZ R11, R39, R0, !PT ;  /* 0x00000000270b7209 */ /* 0x000fe20007810000 */
[----:B------:R-:W-:Y:S01]  /*88a0*/  HGMMA.64x64x16.F32 R88, R140, gdesc[UR4].tnspB, R88, gsb0 ;  /* 0x40e000048c587df0 */ /* 0x000fe20008000858 */
[----:B------:R-:W-:Y:S01]  /*88b0*/  UIADD3 UR6, UR10, 0x180, URZ ;  /* 0x000001800a067890 */ /* 0x000fe2000fffe03f */
[----:B------:R-:W-:Y:S01]  /*88c0*/  FMUL.FTZ R8, R2, UR21 ;  /* 0x0000001502087c20 */ /* 0x000fe20008410000 */
[----:B------:R-:W-:Y:S01]  /*88d0*/  UMOV UR7, 0x40000040 ;  /* 0x4000004000077882 */ /* 0x000fe20000000000 */
[----:B------:R-:W-:Y:S01]  /*88e0*/  FMNMX.FTZ R0, R42, R11, !PT ;  /* 0x0000000b2a007209 */ /* 0x000fe20007810000 */
[----:B------:R-:W-:Y:S01]  /*88f0*/  FADD.FTZ R7, -R2, R7 ;  /* 0x0000000702077221 */ /* 0x000fe20000010100 */
        /* <DEDUP_REMOVED lines=36> */
[----:B------:R-:W1:Y:S01]  /*8b40*/  MUFU.EX2 R7, R7 ;  /* 0x0000000700077308 */ /* 0x000e620000000800 */
[----:B------:R-:W-:-:S04]  /*8b50*/  FMNMX.FTZ R21, R63, R0, !PT ;  /* 0x000000003f157209 */ /* 0x000fc80007810000 */
[----:B------:R-:W-:-:S03]  /*8b60*/  FMNMX.FTZ R0, R66, R21, !PT ;  /* 0x0000001542007209 */ /* 0x000fc60007810000 */
[----:B------:R-:W2:Y:S01]  /*8b70*/  MUFU.EX2 R9, R9 ;  /* 0x0000000900097308 */ /* 0x000ea20000000800 */
        /* <DEDUP_REMOVED lines=15> */
[----:B------:R-:W-:Y:S01]  /*8c70*/  HGMMA.64x64x16.F32 R88, R136, gdesc[UR4].tnspB, R88, gsb0 ;  /* 0x40e0000488587df0 */ /* 0x000fe20008000858 */
[----:B------:R-:W-:Y:S01]  /*8c80*/  UIADD3 UR6, UR10, 0x200, URZ ;  /* 0x000002000a067890 */ /* 0x000fe2000fffe03f */
[----:B------:R-:W-:Y:S01]  /*8c90*/  FFMA.FTZ R44, R81, UR21, -R8 ;  /* 0x00000015512c7c23 */ /* 0x000fe20008010808 */
[----:B------:R-:W-:Y:S01]  /*8ca0*/  UMOV UR7, 0x40000040 ;  /* 0x4000004000077882 */ /* 0x000fe20000000000 */
        /* <DEDUP_REMOVED lines=16> */
[----:B0-----:R-:W-:-:S07]  /*8db0*/  FMNMX.FTZ R0, R45, R0, !PT ;  /* 0x000000002d007209 */ /* 0x001fce0007810000 */
[----:B------:R-:W-:Y:S01]  /*8dc0*/  MUFU.EX2 R21, R57 ;  /* 0x0000003900157308 */ /* 0x000fe20000000800 */
[----:B------:R-:W-:Y:S02]  /*8dd0*/  WARPGROUP.DEPBAR.LE gsb0, 0x0 ;  /* 0x00008000000079c5 */ /* 0x000fe40000010000 */
[----:B------:R-:W-:Y:S01]  /*8de0*/  WARPGROUP.ARRIVE ;  /* 0x00000000000079c5 */ /* 0x000fe20000000000 */
[--C-:B------:R-:W-:Y:S01]  /*8df0*/  FFMA.FTZ R136, R48, UR21, -R8.reuse ;  /* 0x0000001530887c23 */ /* 0x100fe20008010808 */
[----:B------:R-:W-:Y:S01]  /*8e00*/  FMUL.FTZ R48, R0, UR21 ;  /* 0x0000001500307c20 */ /* 0x000fe20008410000 */
[----:B------:R-:W-:Y:S02]  /*8e10*/  FFMA.FTZ R138, R52, UR21, -R8 ;  /* 0x00000015348a7c23 */ /* 0x000fe40008010808 */
[----:B------:R-:W-:Y:S01]  /*8e20*/  MUFU.EX2 R25, R61 ;  /* 0x0000003d00197308 */ /* 0x000fe20000000800 */
[----:B------:R-:W-:Y:S01]  /*8e30*/  HGMMA.64x64x16.F32 R88, R132, gdesc[UR4].tnspB, R88, gsb0 ;  /* 0x40e0000484587df0 */ /* 0x000fe20008000858 */
        /* <DEDUP_REMOVED lines=33> */
[----:B------:R-:W-:-:S06]  /*9050*/  FFMA.FTZ R86, R86, UR21, -R48 ;  /* 0x0000001556567c23 */ /* 0x000fcc0008010830 */
[----:B------:R-:W-:Y:S08]  /*9060*/  MUFU.EX2 R145, R145 ;  /* 0x0000009100917308 */ /* 0x000ff00000000800 */
[----:B------:R-:W-:Y:S08]  /*9070*/  MUFU.EX2 R34, R34 ;  /* 0x0000002200227308 */ /* 0x000ff00000000800 */
[----:B------:R-:W-:Y:S08]  /*9080*/  MUFU.EX2 R147, R147 ;  /* 0x0000009300937308 */ /* 0x000ff00000000800 */
[----:B------:R-:W-:Y:S08]  /*9090*/  MUFU.EX2 R52, R52 ;  /* 0x0000003400347308 */ /* 0x000ff00000000800 */
[----:B------:R-:W-:Y:S01]  /*90a0*/  MUFU.EX2 R141, R141 ;  /* 0x0000008d008d7308 */ /* 0x000fe20000000800 */
[----:B------:R-:W-:-:S02]  /*90b0*/  WARPGROUP.DEPBAR.LE gsb0, 0x0 ;  /* 0x00008000000079c5 */ /* 0x000fc40000010000 */
[----:B------:R-:W-:-:S06]  /*90c0*/  WARPGROUP.ARRIVE ;  /* 0x00000000000079c5 */ /* 0x000fcc0000000000 */
[----:B------:R-:W0:Y:S01]  /*90d0*/  S2R R135, SR_TID.X ;  /* 0x0000000000877919 */ /* 0x000e220000002100 */
[--C-:B------:R-:W-:Y:S01]  /*90e0*/  FFMA.FTZ R132, R56, UR21, -R8.reuse ;  /* 0x0000001538847c23 */ /* 0x100fe20008010808 */
[----:B------:R-:W-:Y:S01]  /*90f0*/  FFMA.FTZ R134, R60, UR21, -R8 ;  /* 0x000000153c867c23 */ /* 0x000fe20008010808 */
[----:B------:R-:W-:Y:S01]  /*9100*/  FADD.FTZ R8, -R0, R6 ;  /* 0x0000000600087221 */ /* 0x000fe20000010100 */
[----:B-1----:R-:W-:Y:S01]  /*9110*/  FFMA.FTZ R56, R7, R5, R148 ;  /* 0x0000000507387223 */ /* 0x002fe20000010094 */
[----:B------:R-:W-:Y:S01]  /*9120*/  HGMMA.64x64x16.F32 R88, R128, gdesc[UR4].tnspB, R88, gsb0 ;  /* 0x40e0000480587df0 */ /* 0x000fe20008000858 */
[----:B------:R-:W-:Y:S01]  /*9130*/  UIADD3 UR6, UR10, 0x300, URZ ;  /* 0x000003000a067890 */ /* 0x000fe2000fffe03f */
[----:B------:R-:W-:Y:S01]  /*9140*/  FMUL.FTZ R8, R8, UR21 ;  /* 0x0000001508087c20 */ /* 0x000fe20008410000 */
[----:B------:R-:W-:Y:S01]  /*9150*/  UMOV UR7, 0x40000040 ;  /* 0x4000004000077882 */ /* 0x000fe20000000000 */
[----:B------:R-:W-:Y:S01]  /*9160*/  FFMA.FTZ R133, R58, UR21, -R48 ;  /* 0x000000153a857c23 */ /* 0x000fe20008010830 */
[----:B------:R-:W-:Y:S01]  /*9170*/  MUFU.EX2 R38, R38 ;  /* 0x0000002600267308 */ /* 0x000fe20000000800 */
[----:B--2---:R-:W-:-:S07]  /*9180*/  F2FP.F16.F32.PACK_AB R148, R9, R148 ;  /* 0x000000940994723e */ /* 0x004fce00000000ff */
[----:B------:R-:W1:Y:S08]  /*9190*/  MUFU.EX2 R8, R8 ;  /* 0x0000000800087308 */ /* 0x000e700000000800 */
[----:B------:R-:W-:Y:S01]  /*91a0*/  MUFU.EX2 R143, R143 ;  /* 0x0000008f008f7308 */ /* 0x000fe20000000800 */
[----:B0-----:R-:W-:Y:S02]  /*91b0*/  SHF.R.U32.HI R49, RZ, 0x7, R135 ;  /* 0x00000007ff317819 */ /* 0x001fe40000011687 */
[----:B------:R-:W-:Y:S01]  /*91c0*/  ISETP.GE.U32.AND P2, PT, R135, 0x180, PT ;  /* 0x000001808700780c */ /* 0x000fe20003f46070 */
[----:B-1----:R-:W-:-:S04]  /*91d0*/  FFMA.FTZ R5, R8, R4, R149 ;  /* 0x0000000408057223 */ /* 0x002fc80000010095 */
[----:B------:R-:W-:Y:S01]  /*91e0*/  MUFU.EX2 R42, R42 ;  /* 0x0000002a002a7308 */ /* 0x000fe20000000800 */
[----:B------:R-:W-:Y:S02]  /*91f0*/  VIADD R31, R49, 0x9 ;  /* 0x00000009311f7836 */ /* 0x000fe40000000000 */
[----:B------:R-:W-:Y:S01]  /*9200*/  FFMA.FTZ R135, R62, UR21, -R48 ;  /* 0x000000153e877c23 */ /* 0x000fe20008010830 */
[----:B------:R-:W-:Y:S02]  /*9210*/  F2FP.F16.F32.PACK_AB R149, R26, R149 ;  /* 0x000000951a95723e */ /* 0x000fe400000000ff */
[----:B------:R-:W-:Y:S02]  /*9220*/  SEL R31, R31, 0x9, !P2 ;  /* 0x000000091f1f7807 */ /* 0x000fe40005000000 */
[----:B------:R-:W-:Y:S01]  /*9230*/  MUFU.EX2 R136, R136 ;  /* 0x0000008800887308 */ /* 0x000fe20000000800 */
[C---:B------:R-:W-:Y:S01]  /*9240*/  ISETP.GT.AND P2, PT, R3.reuse, UR22, PT ;  /* 0x0000001603007c0c */ /* 0x040fe2000bf44270 */
[----:B------:R-:W-:-:S06]  /*9250*/  VIADD R3, R3, 0xffffffff ;  /* 0xffffffff03037836 */ /* 0x000fcc0000000000 */
[----:B------:R-:W-:Y:S08]  /*9260*/  MUFU.EX2 R137, R137 ;  /* 0x0000008900897308 */ /* 0x000ff00000000800 */
[----:B------:R-:W-:Y:S08]  /*9270*/  MUFU.EX2 R50, R50 ;  /* 0x0000003200327308 */ /* 0x000ff00000000800 */
[----:B------:R-:W-:Y:S08]  /*9280*/  MUFU.EX2 R138, R138 ;  /* 0x0000008a008a7308 */ /* 0x000ff00000000800 */
[----:B------:R-:W-:Y:S01]  /*9290*/  MUFU.EX2 R139, R139 ;  /* 0x0000008b008b7308 */ /* 0x000fe20000000800 */
[----:B------:R-:W-:-:S02]  /*92a0*/  WARPGROUP.DEPBAR.LE gsb0, 0x0 ;  /* 0x00008000000079c5 */ /* 0x000fc40000010000 */
[----:B------:R-:W-:-:S05]  /*92b0*/  WARPGROUP.ARRIVE ;  /* 0x00000000000079c5 */ /* 0x000fca0000000000 */
[----:B------:R-:W-:Y:S01]  /*92c0*/  MUFU.EX2 R46, R46 ;  /* 0x0000002e002e7308 */ /* 0x000fe20000000800 */
[--C-:B------:R-:W-:Y:S01]  /*92d0*/  FFMA.FTZ R129, R66, UR21, -R48.reuse ;  /* 0x0000001542817c23 */ /* 0x100fe20008010830 */
[----:B------:R-:W-:Y:S01]  /*92e0*/  FFMA.FTZ R131, R70, UR21, -R48 ;  /* 0x0000001546837c23 */ /* 0x000fe20008010830 */
[----:B------:R-:W-:Y:S01]  /*92f0*/  HGMMA.64x64x16.F32 R88, R124, gdesc[UR4].tnspB, R88, gsb0 ;  /* 0x40e000047c587df0 */ /* 0x000fe20008000858 */
[----:B------:R-:W-:Y:S01]  /*9300*/  UIADD3 UR6, UR10, 0x380, URZ ;  /* 0x000003800a067890 */ /* 0x000fe2000fffe03f */
        /* <DEDUP_REMOVED lines=11> */
[----:B0-----:R-:W-:Y:S01]  /*93c0*/  F2FP.F16.F32.PACK_AB R128, R28, R20 ;  /* 0x000000141c80723e */ /* 0x001fe200000000ff */
[----:B------:R-:W-:-:S02]  /*93d0*/  WARPGROUP.DEPBAR.LE gsb0, 0x0 ;  /* 0x00008000000079c5 */ /* 0x000fc40000010000 */
[----:B------:R-:W-:-:S04]  /*93e0*/  WARPGROUP.ARRIVE ;  /* 0x00000000000079c5 */ /* 0x000fc80000000000 */
[----:B------:R-:W0:Y:S02]  /*93f0*/  MUFU.EX2 R32, R32 ;  /* 0x0000002000207308 */ /* 0x000e240000000800 */
[----:B------:R-:W-:Y:S06]  /*9400*/  HGMMA.64x64x16.F32 R88, R120, gdesc[UR4].tnspB, R88, gsb0 ;  /* 0x40e0000478587df0 */ /* 0x000fec0008000858 */
[----:B------:R-:W-:Y:S08]  /*9410*/  MUFU.EX2 R33, R33 ;  /* 0x0000002100217308 */ /* 0x000ff00000000800 */
[----:B------:R-:W-:Y:S01]  /*9420*/  MUFU.EX2 R74, R74 ;  /* 0x0000004a004a7308 */ /* 0x000fe20000000800 */
[----:B0-----:R-:W-:-:S07]  /*9430*/  F2FP.F16.F32.PACK_AB R130, R32, R29 ;  /* 0x0000001d2082723e */ /* 0x001fce00000000ff */
[----:B------:R-:W0:Y:S08]  /*9440*/  MUFU.EX2 R36, R36 ;  /* 0x0000002400247308 */ /* 0x000e300000000800 */
[----:B------:R-:W1:Y:S08]  /*9450*/  MUFU.EX2 R75, R75 ;  /* 0x0000004b004b7308 */ /* 0x000e700000000800 */
[----:B------:R-:W-:Y:S01]  /*9460*/  MUFU.EX2 R37, R37 ;  /* 0x0000002500257308 */ /* 0x000fe20000000800 */
[----:B0-----:R-:W-:-:S07]  /*9470*/  F2FP.F16.F32.PACK_AB R124, R36, R33 ;  /* 0x00000021247c723e */ /* 0x001fce00000000ff */
[----:B------:R-:W-:Y:S01]  /*9480*/  MUFU.EX2 R78, R78 ;  /* 0x0000004e004e7308 */ /* 0x000fe20000000800 */
[----:B-1----:R-:W-:-:S07]  /*9490*/  F2FP.F16.F32.PACK_AB R125, R75, R74 ;  /* 0x0000004a4b7d723e */ /* 0x002fce00000000ff */
[----:B------:R-:W0:Y:S08]  /*94a0*/  MUFU.EX2 R40, R40 ;  /* 0x0000002800287308 */ /* 0x000e300000000800 */
[----:B------:R-:W-:Y:S08]  /*94b0*/  MUFU.EX2 R79, R79 ;  /* 0x0000004f004f7308 */ /* 0x000ff00000000800 */
[----:B------:R-:W-:Y:S01]  /*94c0*/  MUFU.EX2 R41, R41 ;  /* 0x0000002900297308 */ /* 0x000fe20000000800 */
[----:B0-----:R-:W-:Y:S01]  /*94d0*/  F2FP.F16.F32.PACK_AB R126, R40, R37 ;  /* 0x00000025287e723e */ /* 0x001fe200000000ff */
        /* <DEDUP_REMOVED lines=9> */
[-C--:B------:R-:W-:Y:S01]  /*9570*/  FMUL.FTZ R97, R97, R7.reuse ;  /* 0x0000000761617220 */ /* 0x080fe20000410000 */
[----:B-1----:R-:W-:Y:S01]  /*9580*/  IMAD.U32 R27, RZ, RZ, UR23 ;  /* 0x00000017ff1b7e24 */ /* 0x002fe2000f8e00ff */
[----:B------:R-:W-:Y:S01]  /*9590*/  MUFU.EX2 R44, R44 ;  /* 0x0000002c002c7308 */ /* 0x000fe20000000800 */
[----:B------:R-:W-:Y:S01]  /*95a0*/  UMOV UR23, UR47 ;  /* 0x0000002f00177c82 */ /* 0x000fe20008000000 */
[-C--:B------:R-:W-:Y:S01]  /*95b0*/  FMUL.FTZ R100, R100, R7.reuse ;  /* 0x0000000764647220 */ /* 0x080fe20000410000 */
[-C--:B------:R-:W-:Y:S01]  /*95c0*/  FMUL.FTZ R101, R101, R7.reuse ;  /* 0x0000000765657220 */ /* 0x080fe20000410000 */
[----:B------:R-:W-:Y:S01]  /*95d0*/  @!P1 LEA R4, R27, UR45, 0x3 ;  /* 0x0000002d1b049c11 */ /* 0x000fe2000f8e18ff */
[----:B------:R-:W-:Y:S01]  /*95e0*/  FADD.FTZ R27, R9, R56 ;  /* 0x00000038091b7221 */ /* 0x000fe20000010000 */
[----:B------:R-:W-:Y:S01]  /*95f0*/  FADD.FTZ R56, R26, R5 ;  /* 0x000000051a387221 */ /* 0x000fe20000010000 */
[----:B------:R-:W-:Y:S01]  /*9600*/  FMUL.FTZ R104, R104, R7 ;  /* 0x0000000768687220 */ /* 0x000fe20000410000 */
[----:B------:R-:W-:Y:S01]  /*9610*/  MUFU.EX2 R83, R83 ;  /* 0x0000005300537308 */ /* 0x000fe20000000800 */
[----:B------:R-:W-:Y:S01]  /*9620*/  FADD.FTZ R58, R150, R27 ;  /* 0x0000001b963a7221 */ /* 0x000fe20000010000 */
[----:B------:R-:W-:Y:S01]  /*9630*/  FADD.FTZ R5, R151, R56 ;  /* 0x0000003897057221 */ /* 0x000fe20000010000 */
[----:B0-----:R-:W-:-:S02]  /*9640*/  @!P1 VIADD R31, R4, 0x16860 ;  /* 0x00016860041f9836 */ /* 0x001fc40000000000 */
[----:B------:R-:W-:Y:S01]  /*9650*/  FFMA.FTZ R4, R63, UR21, -R48 ;  /* 0x000000153f047c23 */ /* 0x000fe20008010830 */
[----:B------:R-:W-:Y:S01]  /*9660*/  FADD.FTZ R27, R15, R58 ;  /* 0x0000003a0f1b7221 */ /* 0x000fe20000010000 */
[----:B------:R-:W-:Y:S01]  /*9670*/  FADD.FTZ R56, R30, R5 ;  /* 0x000000051e387221 */ /* 0x000fe20000010000 */
[----:B------:R-:W-:Y:S01]  /*9680*/  FFMA.FTZ R58, R71, UR21, -R48 ;  /* 0x00000015473a7c23 */ /* 0x000fe20008010830 */
[----:B------:R-:W-:Y:S01]  /*9690*/  MUFU.EX2 R45, R84 ;  /* 0x00000054002d7308 */ /* 0x000fe20000000800 */
[----:B------:R-:W-:Y:S01]  /*96a0*/  FADD.FTZ R27, R144, R27 ;  /* 0x0000001b901b7221 */ /* 0x000fe20000010000 */
[----:B------:R-:W-:Y:S01]  /*96b0*/  FADD.FTZ R5, R145, R56 ;  /* 0x0000003891057221 */ /* 0x000fe20000010000 */
[C---:B------:R-:W-:Y:S01]  /*96c0*/  F2FP.F16.F32.PACK_AB R144, R10.reuse, R144 ;  /* 0x000000900a90723e */ /* 0x040fe200000000ff */
[--C-:B------:R-:W-:Y:S01]  /*96d0*/  FFMA.FTZ R56, R67, UR21, -R48.reuse ;  /* 0x0000001543387c23 */ /* 0x100fe20008010830 */
[----:B------:R-:W-:Y:S01]  /*96e0*/  FADD.FTZ R27, R10, R27 ;  /* 0x0000001b0a1b7221 */ /* 0x000fe20000010000 */
[----:B------:R-:W-:Y:S01]  /*96f0*/  FADD.FTZ R60, R34, R5 ;  /* 0x00000005223c7221 */ /* 0x000fe20000010000 */
[----:B------:R-:W-:Y:S01]  /*9700*/  FFMA.FTZ R48, R87, UR21, -R48 ;  /* 0x0000001557307c23 */ /* 0x000fe20008010830 */
[----:B------:R-:W0:Y:S01]  /*9710*/  MUFU.EX2 R4, R4 ;  /* 0x0000000400047308 */ /* 0x000e220000000800 */
[----:B------:R-:W-:Y:S01]  /*9720*/  FADD.FTZ R27, R146, R27 ;  /* 0x0000001b921b7221 */ /* 0x000fe20000010000 */
[----:B------:R-:W-:Y:S01]  /*9730*/  FADD.FTZ R5, R147, R60 ;  /* 0x0000003c93057221 */ /* 0x000fe20000010000 */
[C---:B------:R-:W-:Y:S01]  /*9740*/  F2FP.F16.F32.PACK_AB R146, R12.reuse, R146 ;  /* 0x000000920c92723e */ /* 0x040fe200000000ff */
[-C--:B------:R-:W-:Y:S01]  /*9750*/  FMUL.FTZ R105, R105, R7.reuse ;  /* 0x0000000769697220 */ /* 0x080fe20000410000 */
[----:B------:R-:W-:Y:S01]  /*9760*/  FADD.FTZ R27, R12, R27 ;  /* 0x0000001b0c1b7221 */ /* 0x000fe20000010000 */
[----:B------:R-:W-:Y:S01]  /*9770*/  FADD.FTZ R60, R52, R5 ;  /* 0x00000005343c7221 */ /* 0x000fe20000010000 */
[----:B------:R-:W-:Y:S01]  /*9780*/  @!P1 PRMT R31, RZ, 0x654, R31 ;  /* 0x00000654ff1f9816 */ /* 0x000fe2000000001f */
[----:B------:R-:W-:Y:S01]  /*9790*/  MUFU.EX2 R56, R56 ;  /* 0x0000003800387308 */ /* 0x000fe20000000800 */
[----:B------:R-:W-:Y:S01]  /*97a0*/  FADD.FTZ R62, R140, R27 ;  /* 0x0000001b8c3e7221 */ /* 0x000fe20000010000 */
[----:B------:R-:W-:Y:S01]  /*97b0*/  FADD.FTZ R5, R141, R60 ;  /* 0x0000003c8d057221 */ /* 0x000fe20000010000 */
[----:B------:R1:W-:Y:S01]  /*97c0*/  @!P1 SYNCS.ARRIVE.TRANS64.RED.A1T0 RZ, [R31+URZ], RZ ;  /* 0x000000ff1fff99a7 */ /* 0x0003e2000810043f */
        /* <DEDUP_REMOVED lines=15> */
[----:B------:R-:W-:Y:S01]  /*98c0*/  FMUL.FTZ R117, R117, R7 ;  /* 0x0000000775757220 */ /* 0x000fe20000410000 */
[----:B------:R-:W-:Y:S01]  /*98d0*/  F2FP.F16.F32.PACK_AB R150, R15, R150 ;  /* 0x000000960f96723e */ /* 0x000fe200000000ff */
[----:B------:R-:W-:Y:S01]  /*98e0*/  FADD.FTZ R27, R14, R27 ;  /* 0x0000001b0e1b7221 */ /* 0x000fe20000010000 */
[----:B------:R-:W-:Y:S01]  /*98f0*/  FADD.FTZ R60, R50, R5 ;  /* 0x00000005323c7221 */ /* 0x000fe20000010000 */
[----:B------:R-:W-:Y:S01]  /*9900*/  F2FP.F16.F32.PACK_AB R151, R30, R151 ;  /* 0x000000971e97723e */ /* 0x000fe200000000ff */
[----:B------:R-:W2:Y:S01]  /*9910*/  MUFU.EX2 R6, R85 ;  /* 0x0000005500067308 */ /* 0x000ea20000000800 */
        /* <DEDUP_REMOVED lines=18> */
[C---:B0-----:R-:W-:Y:S01]  /*9a40*/  F2FP.F16.F32.PACK_AB R135, R4.reuse, R135 ;  /* 0x000000870487723e */ /* 0x041fe200000000ff */
[-C--:B------:R-:W-:Y:S01]  /*9a50*/  FMUL.FTZ R95, R95, R8.reuse ;  /* 0x000000085f5f7220 */ /* 0x080fe20000410000 */
[----:B------:R-:W-:Y:S01]  /*9a60*/  FADD.FTZ R9, R25, R12 ;  /* 0x0000000c19097221 */ /* 0x000fe20000010000 */
[----:B------:R-:W-:Y:S01]  /*9a70*/  FADD.FTZ R10, R4, R5 ;  /* 0x00000005040a7221 */ /* 0x000fe20000010000 */
[----:B--2---:R-:W-:Y:S01]  /*9a80*/  F2FP.F16.F32.PACK_AB R122, R6, R45 ;  /* 0x0000002d067a723e */ /* 0x004fe200000000ff */
        /* <DEDUP_REMOVED lines=47> */
[----:B---3--:R-:W-:Y:S01]  /*9d80*/  FADD.FTZ R4, R48, R4 ;  /* 0x0000000430047221 */ /* 0x008fe20000010000 */
[----:B------:R-:W-:Y:S01]  /*9d90*/  F2FP.F16.F32.PACK_AB R120, R44, R41 ;  /* 0x000000292c78723e */ /* 0x000fe200000000ff */
[----:B------:R-:W-:Y:S01]  /*9da0*/  IMAD.MOV.U32 R6, RZ, RZ, R0 ;  /* 0x000000ffff067224 */ /* 0x000fe200078e0000 */
[----:B------:R-:W-:Y:S01]  /*9db0*/  F2FP.F16.F32.PACK_AB R121, R83, R121 ;  /* 0x000000795379723e */ /* 0x000fe200000000ff */
[----:B------:R-:W-:Y:S01]  /*9dc0*/  IMAD.MOV.U32 R7, RZ, RZ, R2 ;  /* 0x000000ffff077224 */ /* 0x000fe200078e0002 */
[----:B------:R-:W-:Y:S01]  /*9dd0*/  F2FP.F16.F32.PACK_AB R123, R48, R123 ;  /* 0x0000007b307b723e */ /* 0x000fe200000000ff */
[----:B-1----:R-:W-:Y:S06]  /*9de0*/  @P2 BRA `(.L_x_13231) ;  /* 0xffffffe000dc2947 */ /* 0x002fec000383ffff */
.L_x_13222:
        /* <DEDUP_REMOVED lines=10> */
.L_x_13249:
        /* <DEDUP_REMOVED lines=9> */
.L_x_13234:
[----:B------:R-:W-:Y:S01]  /*9f20*/  ULEA UR6, UR47, UR45, 0x3 ;  /* 0x0000002d2f067291 */ /* 0x000fe2000f8e183f */
[----:B------:R-:W-:-:S05]  /*9f30*/  IMAD.U32 R0, RZ, RZ, UR50 ;  /* 0x00000032ff007e24 */ /* 0x000fca000f8e00ff */
[----:B------:R-:W-:-:S04]  /*9f40*/  SHF.L.U32 R0, R0, 0x1f, RZ ;  /* 0x0000001f00007819 */ /* 0x000fc800000006ff */
[----:B------:R0:W1:Y:S01]  /*9f50*/  SYNCS.PHASECHK.TRANS64.TRYWAIT P2, [UR6+0x16830], R0 ;  /* 0x01683000ff0075a7 */ /* 0x0000620008040146 */
[----:B------:R-:W-:Y:S05]  /*9f60*/  @!P0 BRA `(.L_x_13235) ;  /* 0x0000000000048947 */ /* 0x000fea0003800000 */
[----:B------:R-:W-:Y:S01]  /*9f70*/  BPT.TRAP 0x1 ;  /* 0x000000040000795c */ /* 0x000fe20000300000 */
.L_x_13235:
[----:B-1----:R-:W-:Y:S05]  /*9f80*/  @P2 BRA `(.L_x_13233) ;  /* 0x0000000000082947 */ /* 0x002fea0003800000 */
[----:B------:R-:W1:Y:S02]  /*9f90*/  SYNCS.PHASECHK.TRANS64.TRYWAIT P2, [UR6+0x16830], R0 ;  /* 0x01683000ff0075a7 */ /* 0x000e640008040146 */
[----:B-1----:R-:W-:Y:S05]  /*9fa0*/  @!P2 BRA `(.L_x_13236) ;  /* 0x000000c00000a947 */ /* 0x002fea0003800000 */
.L_x_13233:
        /* <DEDUP_REMOVED lines=27> */
.L_x_13238:
[----:B------:R-:W-:Y:S01]  /*a160*/  ULEA UR6, UR25, UR45, 0x3 ;  /* 0x0000002d19067291 */ /* 0x000fe2000f8e183f */
[----:B------:R-:W-:-:S05]  /*a170*/  IMAD.U32 R0, RZ, RZ, UR26 ;  /* 0x0000001aff007e24 */ /* 0x000fca000f8e00ff */
[----:B------:R-:W-:-:S04]  /*a180*/  SHF.L.U32 R0, R0, 0x1f, RZ ;  /* 0x0000001f00007819 */ /* 0x000fc800000006ff */
[----:B------:R0:W1:Y:S01]  /*a190*/  SYNCS.PHASECHK.TRANS64.TRYWAIT P2, [UR6+0x16850], R0 ;  /* 0x01685000ff0075a7 */ /* 0x0000620008040146 */
[----:B------:R-:W-:Y:S05]  /*a1a0*/  @!P0 BRA `(.L_x_13239) ;  /* 0x0000000000048947 */ /* 0x000fea0003800000 */
[----:B------:R-:W-:Y:S01]  /*a1b0*/  BPT.TRAP 0x1 ;  /* 0x000000040000795c */ /* 0x000fe20000300000 */
.L_x_13239:
[----:B-1----:R-:W-:Y:S05]  /*a1c0*/  @P2 BRA `(.L_x_13237) ;  /* 0x0000000000082947 */ /* 0x002fea0003800000 */
[----:B------:R-:W1:Y:S02]  /*a1d0*/  SYNCS.PHASECHK.TRANS64.TRYWAIT P2, [UR6+0x16850], R0 ;  /* 0x01685000ff0075a7 */ /* 0x000e640008040146 */
[----:B-1----:R-:W-:Y:S05]  /*a1e0*/  @!P2 BRA `(.L_x_13240) ;  /* 0x000000bc0088a947 */ /* 0x002fea0003800000 */
.L_x_13237:
[----:B------:R-:W-:Y:S01]  /*a1f0*/  UIADD3 UR6, UR45, 0x400, URZ ;  /* 0x000004002d067890 */ /* 0x000fe2000fffe03f */
[----:B------:R-:W-:Y:S01]  /*a200*/  WARPGROUP.ARRIVE ;  /* 0x00000000000079c5 */ /* 0x000fe20000000000 */
[----:B------:R-:W-:-:S05]  /*a210*/  UMOV UR7, 0x40000040 ;  /* 0x4000004000077882 */ /* 0x000fca0000000000 */
[----:B------:R-:W2:Y:S01]  /*a220*/  S2R R9, SR_TID.X ;  /* 0x0000000000097919 */ /* 0x000ea20000002100 */
[----:B------:R-:W-:Y:S01]  /*a230*/  USHF.R.U32.HI UR6, URZ, 0x4, UR6 ;  /* 0x000000043f067899 */ /* 0x000fe20008011606 */
[----:B------:R-:W-:Y:S01]  /*a240*/  PLOP3.LUT P2, PT, PT, PT, UP0, 0x80, 0x0 ;  /* 0x000000000000781c */ /* 0x000fe20003f4f008 */
[----:B------:R-:W-:Y:S02]  /*a250*/  VIADD R13, R17, UR39 ;  /* 0x00000027110d7c36 */ /* 0x000fe40008000000 */
[----:B------:R-:W-:Y:S01]  /*a260*/  ULOP3.LUT UR6, UR6, 0x3fff, URZ, 0xc0, !UPT ;  /* 0x00003fff06067892 */ /* 0x000fe2000f8ec03f */
[----:B-1----:R-:W-:Y:S02]  /*a270*/  IMAD.U32 R2, RZ, RZ, UR47 ;  /* 0x0000002fff027e24 */ /* 0x002fe4000f8e00ff */
[----:B------:R-:W-:Y:S01]  /*a280*/  IMAD.SHL.U32 R11, R3, 0x80, RZ ;  /* 0x00000080030b7824 */ /* 0x000fe200078e00ff */
[----:B------:R-:W-:Y:S01]  /*a290*/  ULEA UR10, UR25, UR6, 0xa ;  /* 0x00000006190a7291 */ /* 0x000fe2000f8e503f */
[----:B------:R-:W-:Y:S01]  /*a2a0*/  IMAD.U32 R15, RZ, RZ, UR46 ;  /* 0x0000002eff0f7e24 */ /* 0x000fe2000f8e00ff */
        /* <DEDUP_REMOVED lines=43> */
[----:B------:R-:W-:-:S04]  /*a560*/  @UP0 ULDC UR6, c[0x0][0x450] ;  /* 0x0001140000060ab9 */ /* 0x000fc80000000800 */
[----:B------:R-:W-:Y:S01]  /*a570*/  @P2 SHF.R.U32.HI R13, RZ, UR6, R0 ;  /* 0x00000006ff0d2c19 */ /* 0x000fe20008011600 */
[----:B------:R-:W-:Y:S01]  /*a580*/  VIADD R0, R8, 0x9 ;  /* 0x0000000908007836 */ /* 0x000fe20000000000 */
[----:B------:R-:W-:Y:S01]  /*a590*/  ISETP.GE.U32.AND P2, PT, R9, 0x180, PT ;  /* 0x000001800900780c */ /* 0x000fe20003f46070 */
[----:B------:R-:W-:Y:S02]  /*a5a0*/  ULOP3.LUT UR6, URZ, UR24, URZ, 0x33, !UPT ;  /* 0x000000183f067292 */ /* 0x000fe4000f8e333f */
[----:B------:R-:W0:Y:S01]  /*a5b0*/  SHFL.IDX PT, R9, R13, RZ, 0x1c1f ;  /* 0x001c1fff0d097589 */ /* 0x000e2200000e0000 */
[----:B------:R-:W-:Y:S02]  /*a5c0*/  SEL R8, R0, 0x9, !P2 ;  /* 0x0000000900087807 */ /* 0x000fe40005000000 */
[----:B------:R-:W-:-:S04]  /*a5d0*/  IADD3 R0, -R16, 0x1, -R11 ;  /* 0x0000000110007810 */ /* 0x000fc80007ffe90b */
[----:B------:R-:W-:-:S05]  /*a5e0*/  IADD3 R0, -R15, UR40, R0 ;  /* 0x000000280f007c10 */ /* 0x000fca000fffe100 */
[C---:B------:R-:W-:Y:S02]  /*a5f0*/  VIADD R12, R0.reuse, UR23 ;  /* 0x00000017000c7c36 */ /* 0x040fe40008000000 */
[----:B------:R-:W-:-:S04]  /*a600*/  VIADD R10, R0, UR6 ;  /* 0x00000006000a7c36 */ /* 0x000fc80008000000 */
[--C-:B0-----:R-:W-:Y:S01]  /*a610*/  IMAD.IADD R0, R10, 0x1, R9.reuse ;  /* 0x000000010a007824 */ /* 0x101fe200078e0209 */
[----:B------:R-:W-:Y:S02]  /*a620*/  WARPGROUP.DEPBAR.LE gsb0, 0x0 ;  /* 0x00008000000079c5 */ /* 0x000fe40000010000 */
[----:B------:R0:W-:Y:S06]  /*a630*/  BAR.ARV R8, 0x100 ;  /* 0x000400080000751d */ /* 0x0001ec0000002000 */
[----:B------:R1:W-:Y:S02]  /*a640*/  @!P1 SYNCS.ARRIVE.TRANS64.RED.A1T0 RZ, [R2+URZ], RZ ;  /* 0x000000ff02ff99a7 */ /* 0x0003e4000810043f */
[----:B-1----:R-:W-:Y:S01]  /*a650*/  IMAD.IADD R2, R12, 0x1, R9 ;  /* 0x000000010c027824 */ /* 0x002fe200078e0209 */
[----:B0-----:R-:W-:Y:S06]  /*a660*/  @!P5 BRA `(.L_x_13241) ;  /* 0x00000000005cd947 */ /* 0x001fec0003800000 */
        /* <DEDUP_REMOVED lines=13> */
.L_x_13243:
[----:B------:R-:W-:-:S05]  /*a740*/  IMAD.U32 R20, RZ, RZ, UR22 ;  /* 0x00000016ff147e24 */ /* 0x000fca000f8e00ff */
[----:B------:R-:W-:-:S13]  /*a750*/  ISETP.NE.AND P2, PT, R20, 0x1, PT ;  /* 0x000000011400780c */ /* 0x000fda0003f45270 */
[----:B------:R-:W0:Y:S02]  /*a760*/  @P2 LDC.64 R8, c[0x0][0x9e8] ;  /* 0x00027a00ff082b82 */ /* 0x000e240000000a00 */
[----:B0-----:R-:W-:-:S05]  /*a770*/  @P2 IMAD.HI.U32 R8, R14, R8, RZ ;  /* 0x000000080e082227 */ /* 0x001fca00078e00ff */
[----:B------:R-:W-:-:S07]  /*a780*/  @P2 SHF.R.U32.HI R14, RZ, R9, R8 ;  /* 0x00000009ff0e2219 */ /* 0x000fce0000011608 */
.L_x_13244:
[----:B------:R-:W-:Y:S05]  /*a790*/  BSYNC B0 ;  /* 0x0000000000007941 */ /* 0x000fea0003800000 */
.L_x_13242:
[----:B------:R-:W-:-:S04]  /*a7a0*/  IMAD R9, R14, R20, -R11 ;  /* 0x000000140e097224 */ /* 0x000fc800078e0a0b */
[----:B------:R-:W-:-:S05]  /*a7b0*/  IMAD.IADD R9, R9, 0x1, -R16 ;  /* 0x0000000109097824 */ /* 0x000fca00078e0a10 */
[----:B------:R-:W-:Y:S02]  /*a7c0*/  VIADDMNMX R2, R9, R20, R2, PT ;  /* 0x0000001409027246 */ /* 0x000fe40003800102 */
[----:B------:R-:W-:-:S07]  /*a7d0*/  VIMNMX R0, R0, R9, !PT ;  /* 0x0000000900007248 */ /* 0x000fce0007fe0100 */
.L_x_13241:
        /* <DEDUP_REMOVED lines=114> */
.L_x_13247:
[----:B------:R-:W-:-:S05]  /*af00*/  IMAD.U32 R2, RZ, RZ, UR22 ;  /* 0x00000016ff027e24 */ /* 0x000fca000f8e00ff */
[----:B------:R-:W-:-:S13]  /*af10*/  ISETP.NE.AND P3, PT, R2, 0x1, PT ;  /* 0x000000010200780c */ /* 0x000fda0003f65270 */
[----:B------:R-:W0:Y:S02]  /*af20*/  @P3 LDC.64 R8, c[0x0][0x9e8] ;  /* 0x00027a00ff083b82 */ /* 0x000e240000000a00 */
[----:B0-----:R-:W-:-:S05]  /*af30*/  @P3 IMAD.HI.U32 R8, R0, R8, RZ ;  /* 0x0000000800083227 */ /* 0x001fca00078e00ff */
[----:B------:R-:W-:-:S07]  /*af40*/  @P3 SHF.R.U32.HI R0, RZ, R9, R8 ;  /* 0x00000009ff003219 */ /* 0x000fce0000011608 */
.L_x_13248:
[----:B------:R-:W-:Y:S05]  /*af50*/  BSYNC B0 ;  /* 0x0000000000007941 */ /* 0x000fea0003800000 */
.L_x_13246:
[----:B------:R-:W-:-:S04]  /*af60*/  IMAD R11, R0, R2, -R11 ;  /* 0x00000002000b7224 */ /* 0x000fc800078e0a0b */
[----:B------:R-:W-:-:S05]  /*af70*/  IMAD.IADD R11, R11, 0x1, -R16 ;  /* 0x000000010b0b7824 */ /* 0x000fca00078e0a10 */
[----:B------:R-:W-:Y:S02]  /*af80*/  VIADDMNMX R12, R11, R2, R12, PT ;  /* 0x000000020b0c7246 */ /* 0x000fe4000380010c */
[----:B------:R-:W-:-:S07]  /*af90*/  VIMNMX R10, R10, R11, !PT ;  /* 0x0000000b0a0a7248 */ /* 0x000fce0007fe0100 */
.L_x_13245:
        /* <DEDUP_REMOVED lines=34> */
[----:B------:R-:W-:Y:S02]  /*b1c0*/  ISETP.GT.AND P3, PT, R10, RZ, P2 ;  /* 0x000000ff0a00720c */ /* 0x000fe40001764270 */
        /* <DEDUP_REMOVED lines=17> */
[----:B------:R-:W-:Y:S02]  /*b2e0*/  FMNMX.FTZ R8, R13, R6, !PT ;  /* 0x000000060d087209 */ /* 0x000fe40007810000 */
[----:B------:R-:W-:Y:S02]  /*b2f0*/  FMNMX.FTZ R0, R76, R9, !PT ;  /* 0x000000094c007209 */ /* 0x000fe40007810000 */
[----:B------:R-:W-:-:S02]  /*b300*/  FSEL R30, R30, -INF , !P6 ;  /* 0xff8000001e1e7808 */ /* 0x000fc40007000000 */
[----:B------:R-:W-:Y:S02]  /*b310*/  FMNMX.FTZ R9, R77, R0, !PT ;  /* 0x000000004d097209 */ /* 0x000fe40007810000 */
[----:B------:R-:W-:Y:S02]  /*b320*/  FSEL R38, R38, -INF , !P4 ;  /* 0xff80000026267808 */ /* 0x000fe40006000000 */
[----:B------:R-:W-:Y:S02]  /*b330*/  FMNMX.FTZ R0, R80, R9, !PT ;  /* 0x0000000950007209 */ /* 0x000fe40007810000 */
[----:B------:R-:W-:Y:S02]  /*b340*/  FMNMX.FTZ R21, R27, R8, !PT ;  /* 0x000000081b157209 */ /* 0x000fe40007810000 */
[----:B------:R-:W-:Y:S02]  /*b350*/  FMNMX.FTZ R9, R81, R0, !PT ;  /* 0x0000000051097209 */ /* 0x000fe40007810000 */
[----:B------:R-:W-:-:S02]  /*b360*/  ISETP.GT.AND P4, PT, R10, 0x20, P2 ;  /* 0x000000200a00780c */ /* 0x000fc40001784270 */
[----:B------:R-:W-:Y:S02]  /*b370*/  FMNMX.FTZ R0, R84, R9, !PT ;  /* 0x0000000954007209 */ /* 0x000fe40007810000 */
[----:B------:R-:W-:Y:S02]  /*b380*/  FMNMX.FTZ R8, R30, R21, !PT ;  /* 0x000000151e087209 */ /* 0x000fe40007810000 */
[----:B------:R-:W-:Y:S02]  /*b390*/  FMNMX.FTZ R0, R85, R0, !PT ;  /* 0x0000000055007209 */ /* 0x000fe40007810000 */
[----:B------:R-:W-:Y:S02]  /*b3a0*/  ISETP.LT.OR P4, PT, R12, 0x21, P4 ;  /* 0x000000210c00780c */ /* 0x000fe40002781670 */
[----:B------:R-:W-:Y:S01]  /*b3b0*/  FMNMX.FTZ R21, R31, R8, !PT ;  /* 0x000000081f157209 */ /* 0x000fe20007810000 */
[----:B------:R-:W0:Y:S01]  /*b3c0*/  SHFL.BFLY PT, R9, R0, 0x2, 0x1f ;  /* 0x0c401f0000097f89 */ /* 0x000e2200000e0000 */
[----:B------:R-:W-:-:S02]  /*b3d0*/  FSEL R42, R42, -INF , !P4 ;  /* 0xff8000002a2a7808 */ /* 0x000fc40006000000 */
[----:B------:R-:W-:Y:S02]  /*b3e0*/  ISETP.GT.AND P4, PT, R10, 0x28, P2 ;  /* 0x000000280a00780c */ /* 0x000fe40001784270 */
[----:B------:R-:W-:Y:S02]  /*b3f0*/  FMNMX.FTZ R8, R34, R21, !PT ;  /* 0x0000001522087209 */ /* 0x000fe40007810000 */
[----:B------:R-:W-:Y:S02]  /*b400*/  ISETP.LT.OR P4, PT, R12, 0x29, P4 ;  /* 0x000000290c00780c */ /* 0x000fe40002781670 */
[----:B------:R-:W-:Y:S02]  /*b410*/  ISETP.GT.AND P3, PT, R10, 0x30, P2 ;  /* 0x000000300a00780c */ /* 0x000fe40001764270 */
[----:B------:R-:W-:Y:S02]  /*b420*/  FSEL R46, R46, -INF , !P4 ;  /* 0xff8000002e2e7808 */ /* 0x000fe40006000000 */
[----:B------:R-:W-:-:S02]  /*b430*/  ISETP.GT.AND P4, PT, R10, 0x29, P2 ;  /* 0x000000290a00780c */ /* 0x000fc40001784270 */
[C---:B------:R-:W-:Y:S02]  /*b440*/  ISETP.LT.OR P3, PT, R12.reuse, 0x31, P3 ;  /* 0x000000310c00780c */ /* 0x040fe40001f61670 */
[----:B------:R-:W-:Y:S02]  /*b450*/  ISETP.LT.OR P4, PT, R12, 0x2a, P4 ;  /* 0x0000002a0c00780c */ /* 0x000fe40002781670 */
[----:B------:R-:W-:Y:S02]  /*b460*/  FSEL R50, R50, -INF , !P3 ;  /* 0xff80000032327808 */ /* 0x000fe40005800000 */
[----:B------:R-:W-:Y:S02]  /*b470*/  FSEL R47, R47, -INF , !P4 ;  /* 0xff8000002f2f7808 */ /* 0x000fe40006000000 */
[----:B------:R-:W-:Y:S02]  /*b480*/  ISETP.GT.AND P4, PT, R10, 0x31, P2 ;  /* 0x000000310a00780c */ /* 0x000fe40001784270 */
[----:B0-----:R-:W-:-:S02]  /*b490*/  FMNMX.FTZ R9, R0, R9, !PT ;  /* 0x0000000900097209 */ /* 0x001fc40007810000 */
[----:B------:R-:W-:Y:S02]  /*b4a0*/  ISETP.GT.AND P3, PT, R10, 0x38, P2 ;  /* 0x000000380a00780c */ /* 0x000fe40001764270 */
[C---:B------:R-:W-:Y:S01]  /*b4b0*/  ISETP.LT.OR P4, PT, R12.reuse, 0x32, P4 ;  /* 0x000000320c00780c */ /* 0x040fe20002781670 */
[----:B------:R-:W0:Y:S01]  /*b4c0*/  SHFL.BFLY PT, R2, R9, 0x1, 0x1f ;  /* 0x0c201f0009027f89 */ /* 0x000e2200000e0000 */
[----:B------:R-:W-:Y:S02]  /*b4d0*/  ISETP.LT.OR P3, PT, R12, 0x39, P3 ;  /* 0x000000390c00780c */ /* 0x000fe40001f61670 */
[----:B------:R-:W-:Y:S02]  /*b4e0*/  FSEL R51, R51, -INF , !P4 ;  /* 0xff80000033337808 */ /* 0x000fe40006000000 */
[----:B------:R-:W-:Y:S02]  /*b4f0*/  ISETP.GT.AND P4, PT, R10, 0x39, P2 ;  /* 0x000000390a00780c */ /* 0x000fe40001784270 */
[----:B------:R-:W-:-:S02]  /*b500*/  FSEL R54, R54, -INF , !P3 ;  /* 0xff80000036367808 */ /* 0x000fc40005800000 */
[----:B------:R-:W-:Y:S02]  /*b510*/  ISETP.GT.AND P3, PT, R10, 0x40, P2 ;  /* 0x000000400a00780c */ /* 0x000fe40001764270 */
[C---:B------:R-:W-:Y:S02]  /*b520*/  ISETP.LT.OR P4, PT, R12.reuse, 0x3a, P4 ;  /* 0x0000003a0c00780c */ /* 0x040fe40002781670 */
[----:B------:R-:W-:Y:S02]  /*b530*/  ISETP.LT.OR P3, PT, R12, 0x41, P3 ;  /* 0x000000410c00780c */ /* 0x000fe40001f61670 */
[----:B------:R-:W-:Y:S02]  /*b540*/  FSEL R55, R55, -INF , !P4 ;  /* 0xff80000037377808 */ /* 0x000fe40006000000 */
[----:B------:R-:W-:Y:S02]  /*b550*/  ISETP.GT.AND P4, PT, R10, 0x41, P2 ;  /* 0x000000410a00780c */ /* 0x000fe40001784270 */
[----:B------:R-:W-:-:S02]  /*b560*/  FSEL R58, R58, -INF , !P3 ;  /* 0xff8000003a3a7808 */ /* 0x000fc40005800000 */
[----:B------:R-:W-:Y:S02]  /*b570*/  ISETP.GT.AND P3, PT, R10, 0x48, P2 ;  /* 0x000000480a00780c */ /* 0x000fe40001764270 */
[C---:B------:R-:W-:Y:S02]  /*b580*/  ISETP.LT.OR P4, PT, R12.reuse, 0x42, P4 ;  /* 0x000000420c00780c */ /* 0x040fe40002781670 */
        /* <DEDUP_REMOVED lines=8> */
[----:B------:R-:W-:Y:S01]  /*b610*/  ISETP.GT.AND P3, PT, R10, 0x50, P2 ;  /* 0x000000500a00780c */ /* 0x000fe20001764270 */
[--C-:B------:R-:W-:Y:S01]  /*b620*/  FFMA.FTZ R9, R25, UR21, -R0.reuse ;  /* 0x0000001519097c23 */ /* 0x100fe20008010800 */
[----:B------:R-:W-:Y:S01]  /*b630*/  FMNMX.FTZ R25, R35, R8, !PT ;  /* 0x0000000823197209 */ /* 0x000fe20007810000 */
[--C-:B------:R-:W-:Y:S01]  /*b640*/  FFMA.FTZ R11, R29, UR21, -R0.reuse ;  /* 0x000000151d0b7c23 */ /* 0x100fe20008010800 */
        /* <DEDUP_REMOVED lines=13> */
[----:B------:R-:W-:Y:S01]  /*b720*/  ISETP.GT.AND P4, PT, R10, 0x51, P2 ;  /* 0x000000510a00780c */ /* 0x000fe20001784270 */
        /* <DEDUP_REMOVED lines=43> */
[--C-:B------:R-:W-:Y:S01]  /*b9e0*/  FFMA.FTZ R37, R53, UR21, -R0.reuse ;  /* 0x0000001535257c23 */ /* 0x100fe20008010800 */
[----:B------:R-:W-:Y:S01]  /*b9f0*/  ISETP.GT.AND P4, PT, R10, 0x61, P2 ;  /* 0x000000610a00780c */ /* 0x000fe20001784270 */
[----:B------:R-:W-:Y:S01]  /*ba00*/  FFMA.FTZ R53, R69, UR21, -R0 ;  /* 0x0000001545357c23 */ /* 0x000fe20008010800 */
[----:B------:R-:W-:Y:S01]  /*ba10*/  FMNMX.FTZ R41, R67, R8, !PT ;  /* 0x0000000843297209 */ /* 0x000fe20007810000 */
[----:B------:R-:W-:Y:S01]  /*ba20*/  MUFU.EX2 R15, R15 ;  /* 0x0000000f000f7308 */ /* 0x000fe20000000800 */
        /* <DEDUP_REMOVED lines=8> */
[----:B------:R-:W-:Y:S01]  /*bab0*/  ISETP.GT.AND P4, PT, R10, 0x69, P2 ;  /* 0x000000690a00780c */ /* 0x000fe20001784270 */
[----:B------:R-:W-:Y:S01]  /*bac0*/  MUFU.EX2 R21, R21 ;  /* 0x0000001500157308 */ /* 0x000fe20000000800 */
[----:B------:R-:W-:Y:S01]  /*bad0*/  FMNMX.FTZ R8, R74, R41, !PT ;  /* 0x000000294a087209 */ /* 0x000fe20007810000 */
[--C-:B------:R-:W-:Y:S01]  /*bae0*/  FFMA.FTZ R41, R57, UR21, -R0.reuse ;  /* 0x0000001539297c23 */ /* 0x100fe20008010800 */
[----:B------:R-:W-:Y:S01]  /*baf0*/  FSEL R78, R78, -INF , !P3 ;  /* 0xff8000004e4e7808 */ /* 0x000fe20005800000 */
[----:B------:R-:W-:Y:S01]  /*bb00*/  FFMA.FTZ R57, R73, UR21, -R0 ;  /* 0x0000001549397c23 */ /* 0x000fe20008010800 */
[----:B------:R-:W-:Y:S02]  /*bb10*/  ISETP.GT.AND P3, PT, R10, 0x70, P2 ;  /* 0x000000700a00780c */ /* 0x000fe40001764270 */
[----:B------:R-:W-:Y:S01]  /*bb20*/  ISETP.LT.OR P4, PT, R12, 0x6a, P4 ;  /* 0x0000006a0c00780c */ /* 0x000fe20002781670 */
[----:B------:R-:W-:Y:S01]  /*bb30*/  MUFU.EX2 R140, R140 ;  /* 0x0000008c008c7308 */ /* 0x000fe20000000800 */
[----:B------:R-:W-:-:S02]  /*bb40*/  FMNMX.FTZ R45, R75, R8, !PT ;  /* 0x000000084b2d7209 */ /* 0x000fc40007810000 */
[----:B------:R-:W-:Y:S02]  /*bb50*/  ISETP.LT.OR P3, PT, R12, 0x71, P3 ;  /* 0x000000710c00780c */ /* 0x000fe40001f61670 */
[----:B------:R-:W-:Y:S02]  /*bb60*/  FSEL R79, R79, -INF , !P4 ;  /* 0xff8000004f4f7808 */ /* 0x000fe40006000000 */
[----:B------:R-:W-:Y:S01]  /*bb70*/  ISETP.GT.AND P4, PT, R10, 0x71, P2 ;  /* 0x000000710a00780c */ /* 0x000fe20001784270 */
[----:B------:R-:W-:Y:S01]  /*bb80*/  MUFU.EX2 R25, R25 ;  /* 0x0000001900197308 */ /* 0x000fe20000000800 */
        /* <DEDUP_REMOVED lines=11> */
[----:B------:R-:W-:Y:S01]  /*bc40*/  FFMA.FTZ R45, R61, UR21, -R0 ;  /* 0x000000153d2d7c23 */ /* 0x000fe20008010800 */
[----:B------:R-:W-:-:S02]  /*bc50*/  ISETP.LT.OR P2, PT, R12, 0x7a, P2 ;  /* 0x0000007a0c00780c */ /* 0x000fc40001741670 */
[----:B------:R-:W-:Y:S02]  /*bc60*/  FSEL R86, R86, -INF , !P3 ;  /* 0xff80000056567808 */ /* 0x000fe40005800000 */
[----:B------:R-:W-:Y:S01]  /*bc70*/  FMNMX.FTZ R49, R83, R8, !PT ;  /* 0x0000000853317209 */ /* 0x000fe20007810000 */
[----:B------:R-:W-:Y:S01]  /*bc80*/  MUFU.EX2 R136, R136 ;  /* 0x0000008800887308 */ /* 0x000fe20000000800 */
[----:B------:R-:W-:Y:S02]  /*bc90*/  FSEL R87, R87, -INF , !P2 ;  /* 0xff80000057577808 */ /* 0x000fe40005000000 */
[----:B------:R-:W-:Y:S01]  /*bca0*/  FMNMX.FTZ R8, R86, R49, !PT ;  /* 0x0000003156087209 */ /* 0x000fe20007810000 */
[--C-:B------:R-:W-:Y:S01]  /*bcb0*/  FFMA.FTZ R49, R65, UR21, -R0.reuse ;  /* 0x0000001541317c23 */ /* 0x100fe20008010800 */
[--C-:B------:R-:W-:Y:S02]  /*bcc0*/  FFMA.FTZ R65, R81, UR21, -R0.reuse ;  /* 0x0000001551417c23 */ /* 0x100fe40008010800 */
[----:B------:R-:W-:Y:S01]  /*bcd0*/  FMNMX.FTZ R8, R87, R8, !PT ;  /* 0x0000000857087209 */ /* 0x000fe20007810000 */
[----:B------:R-:W-:Y:S04]  /*bce0*/  MUFU.EX2 R33, R33 ;  /* 0x0000002100217308 */ /* 0x000fe80000000800 */
[----:B------:R-:W0:Y:S04]  /*bcf0*/  SHFL.BFLY PT, R61, R8, 0x2, 0x1f ;  /* 0x0c401f00083d7f89 */ /* 0x000e2800000e0000 */
[----:B------:R-:W-:Y:S08]  /*bd00*/  MUFU.EX2 R138, R138 ;  /* 0x0000008a008a7308 */ /* 0x000ff00000000800 */
[----:B------:R-:W-:Y:S08]  /*bd10*/  MUFU.EX2 R37, R37 ;  /* 0x0000002500257308 */ /* 0x000ff00000000800 */
[----:B------:R-:W-:Y:S01]  /*bd20*/  MUFU.EX2 R132, R132 ;  /* 0x0000008400847308 */ /* 0x000fe20000000800 */
[----:B0-----:R-:W-:Y:S01]  /*bd30*/  FMNMX.FTZ R10, R8, R61, !PT ;  /* 0x0000003d080a7209 */ /* 0x001fe20007810000 */
[----:B------:R-:W-:Y:S01]  /*bd40*/  FFMA.FTZ R61, R77, UR21, -R0 ;  /* 0x000000154d3d7c23 */ /* 0x000fe20008010800 */
[----:B------:R-:W-:-:S05]  /*bd50*/  FSEL R8, R2, RZ, P6 ;  /* 0x000000ff02087208 */ /* 0x000fca0003000000 */
[----:B------:R-:W-:Y:S01]  /*bd60*/  MUFU.EX2 R41, R41 ;  /* 0x0000002900297308 */ /* 0x000fe20000000800 */
[----:B------:R-:W0:Y:S01]  /*bd70*/  SHFL.BFLY PT, R69, R10, 0x1, 0x1f ;  /* 0x0c201f000a457f89 */ /* 0x000e2200000e0000 */
[----:B------:R-:W-:-:S04]  /*bd80*/  FADD.FTZ R8, -R8, R7 ;  /* 0x0000000708087221 */ /* 0x000fc80000010100 */
[----:B------:R-:W-:Y:S02]  /*bd90*/  FMUL.FTZ R7, R8, UR21 ;  /* 0x0000001508077c20 */ /* 0x000fe40008410000 */
[----:B------:R-:W-:Y:S08]  /*bda0*/  MUFU.EX2 R134, R134 ;  /* 0x0000008600867308 */ /* 0x000ff00000000800 */
[----:B------:R-:W1:Y:S08]  /*bdb0*/  MUFU.EX2 R7, R7 ;  /* 0x0000000700077308 */ /* 0x000e700000000800 */
[----:B------:R-:W-:Y:S01]  /*bdc0*/  MUFU.EX2 R45, R45 ;  /* 0x0000002d002d7308 */ /* 0x000fe20000000800 */
[----:B0-----:R-:W-:-:S04]  /*bdd0*/  FMNMX.FTZ R0, R10, R69, !PT ;  /* 0x000000450a007209 */ /* 0x001fc80007810000 */
[C---:B------:R-:W-:Y:S01]  /*bde0*/  FSETP.NEU.FTZ.AND P2, PT, R0.reuse, -INF , PT ;  /* 0xff8000000000780b */ /* 0x040fe20003f5d000 */
[----:B------:R-:W-:Y:S02]  /*bdf0*/  FMUL.FTZ R32, R0, UR21 ;  /* 0x0000001500207c20 */ /* 0x000fe40008410000 */
[----:B------:R-:W-:Y:S01]  /*be00*/  MUFU.EX2 R128, R128 ;  /* 0x0000008000807308 */ /* 0x000fe20000000800 */
[----:B-1----:R-:W-:Y:S01]  /*be10*/  FFMA.FTZ R28, R7, R5, R148 ;  /* 0x00000005071c7223 */ /* 0x002fe20000010094 */
[C---:B------:R-:W-:Y:S01]  /*be20*/  F2FP.F16.F32.PACK_AB R148, R9.reuse, R148 ;  /* 0x000000940994723e */ /* 0x040fe200000000ff */
[-C--:B------:R-:W-:Y:S01]  /*be30*/  FMUL.FTZ R88, R88, R7.reuse ;  /* 0x0000000758587220 */ /* 0x080fe20000410000 */
[----:B------:R-:W-:Y:S01]  /*be40*/  FSEL R32, R32, RZ, P2 ;  /* 0x000000ff20207208 */ /* 0x000fe20001000000 */
[----:B------:R-:W-:Y:S01]  /*be50*/  FADD.FTZ R5, R9, R28 ;  /* 0x0000001c09057221 */ /* 0x000fe20000010000 */
[-C--:B------:R-:W-:Y:S01]  /*be60*/  FMUL.FTZ R89, R89, R7.reuse ;  /* 0x0000000759597220 */ /* 0x080fe20000410000 */
[-C--:B------:R-:W-:Y:S01]  /*be70*/  FMUL.FTZ R92, R92, R7.reuse ;  /* 0x000000075c5c7220 */ /* 0x080fe20000410000 */
[----:B------:R-:W-:Y:S01]  /*be80*/  MUFU.EX2 R49, R49 ;  /* 0x0000003100317308 */ /* 0x000fe20000000800 */
[----:B------:R-:W-:Y:S01]  /*be90*/  FADD.FTZ R28, R150, R5 ;  /* 0x00000005961c7221 */ /* 0x000fe20000010000 */
[--C-:B------:R-:W-:Y:S01]  /*bea0*/  FFMA.FTZ R149, R13, UR21, -R32.reuse ;  /* 0x000000150d957c23 */ /* 0x100fe20008010820 */
[----:B------:R-:W-:Y:S01]  /*beb0*/  FSEL R5, R0, RZ, P2 ;  /* 0x000000ff00057208 */ /* 0x000fe20001000000 */
[----:B------:R-:W-:Y:S01]  /*bec0*/  FFMA.FTZ R151, R30, UR21, -R32 ;  /* 0x000000151e977c23 */ /* 0x000fe20008010820 */
[----:B------:R-:W-:Y:S01]  /*bed0*/  FADD.FTZ R13, R11, R28 ;  /* 0x0000001c0b0d7221 */ /* 0x000fe20000010000 */
[--C-:B------:R-:W-:Y:S01]  /*bee0*/  FFMA.FTZ R8, R27, UR21, -R32.reuse ;  /* 0x000000151b087c23 */ /* 0x100fe20008010820 */
[----:B------:R-:W-:Y:S01]  /*bef0*/  FFMA.FTZ R10, R31, UR21, -R32 ;  /* 0x000000151f0a7c23 */ /* 0x000fe20008010820 */
[----:B------:R-:W-:Y:S01]  /*bf00*/  FADD.FTZ R5, -R5, R6 ;  /* 0x0000000605057221 */ /* 0x000fe20000010100 */
[----:B------:R-:W-:Y:S01]  /*bf10*/  FADD.FTZ R30, R144, R13 ;  /* 0x0000000d901e7221 */ /* 0x000fe20000010000 */
[----:B------:R-:W-:Y:S01]  /*bf20*/  MUFU.EX2 R149, R149 ;  /* 0x0000009500957308 */ /* 0x000fe20000000800 */
[----:B------:R-:W-:Y:S01]  /*bf30*/  FFMA.FTZ R145, R34, UR21, -R32 ;  /* 0x0000001522917c23 */ /* 0x000fe20008010820 */
[----:B------:R-:W-:Y:S01]  /*bf40*/  FMUL.FTZ R5, R5, UR21 ;  /* 0x0000001505057c20 */ /* 0x000fe20008410000 */
        /* <DEDUP_REMOVED lines=22> */
[----:B0-----:R-:W-:Y:S01]  /*c0b0*/  FFMA.FTZ R5, R6, R4, R149 ;  /* 0x0000000406057223 */ /* 0x001fe20000010095 */
        /* <DEDUP_REMOVED lines=21> */
[--C-:B------:R-:W-:Y:S01]  /*c210*/  FFMA.FTZ R36, R71, UR21, -R32.reuse ;  /* 0x0000001547247c23 */ /* 0x100fe20008010820 */
[----:B------:R-:W2:Y:S01]  /*c220*/  MUFU.EX2 R12, R12 ;  /* 0x0000000c000c7308 */ /* 0x000ea20000000800 */
[----:B0-----:R-:W-:Y:S01]  /*c230*/  FADD.FTZ R38, R10, R5 ;  /* 0x000000050a267221 */ /* 0x001fe20000010000 */
[----:B------:R-:W-:Y:S01]  /*c240*/  FADD.FTZ R40, R132, R13 ;  /* 0x0000000d84287221 */ /* 0x000fe20000010000 */
[----:B------:R-:W-:Y:S01]  /*c250*/  FFMA.FTZ R32, R87, UR21, -R32 ;  /* 0x0000001557207c23 */ /* 0x000fe20008010820 */
[----:B------:R-:W-:Y:S01]  /*c260*/  IMAD.U32 R27, RZ, RZ, UR25 ;  /* 0x00000019ff1b7e24 */ /* 0x000fe2000f8e00ff */
[----:B------:R-:W-:Y:S01]  /*c270*/  ISETP.GT.AND P2, PT, R3, UR43, PT ;  /* 0x0000002b03007c0c */ /* 0x000fe2000bf44270 */
[----:B------:R-:W-:Y:S01]  /*c280*/  FADD.FTZ R13, R41, R40 ;  /* 0x00000028290d7221 */ /* 0x000fe20000010000 */
[----:B------:R-:W-:Y:S01]  /*c290*/  UMOV UR25, UR47 ;  /* 0x0000002f00197c82 */ /* 0x000fe20008000000 */
[----:B------:R-:W0:Y:S01]  /*c2a0*/  MUFU.EX2 R147, R147 ;  /* 0x0000009300937308 */ /* 0x000e220000000800 */
[----:B-1----:R-:W-:Y:S01]  /*c2b0*/  FADD.FTZ R5, R145, R38 ;  /* 0x0000002691057221 */ /* 0x002fe20000010000 */
[----:B------:R-:W-:Y:S01]  /*c2c0*/  FADD.FTZ R40, R134, R13 ;  /* 0x0000000d86287221 */ /* 0x000fe20000010000 */
[----:B------:R-:W-:Y:S01]  /*c2d0*/  @!P1 LEA R27, R27, UR45, 0x3 ;  /* 0x0000002d1b1b9c11 */ /* 0x000fe2000f8e18ff */
[-C--:B------:R-:W-:Y:S01]  /*c2e0*/  FMUL.FTZ R93, R93, R7.reuse ;  /* 0x000000075d5d7220 */ /* 0x080fe20000410000 */
[-C--:B------:R-:W-:Y:S01]  /*c2f0*/  FMUL.FTZ R96, R96, R7.reuse ;  /* 0x0000000760607220 */ /* 0x080fe20000410000 */
[----:B------:R-:W-:Y:S01]  /*c300*/  FADD.FTZ R13, R45, R40 ;  /* 0x000000282d0d7221 */ /* 0x000fe20000010000 */
[----:B------:R-:W-:Y:S01]  /*c310*/  FMUL.FTZ R97, R97, R7 ;  /* 0x0000000761617220 */ /* 0x000fe20000410000 */
[----:B------:R-:W1:Y:S01]  /*c320*/  MUFU.EX2 R14, R14 ;  /* 0x0000000e000e7308 */ /* 0x000e620000000800 */
[----:B--2---:R-:W-:Y:S01]  /*c330*/  FADD.FTZ R38, R12, R5 ;  /* 0x000000050c267221 */ /* 0x004fe20000010000 */
[----:B------:R-:W-:Y:S01]  /*c340*/  FADD.FTZ R40, R128, R13 ;  /* 0x0000000d80287221 */ /* 0x000fe20000010000 */
[----:B------:R-:W-:-:S02]  /*c350*/  @!P1 VIADD R27, R27, 0x16860 ;  /* 0x000168601b1b9836 */ /* 0x000fc40000000000 */
[-C--:B------:R-:W-:Y:S01]  /*c360*/  FMUL.FTZ R100, R100, R7.reuse ;  /* 0x0000000764647220 */ /* 0x080fe20000410000 */
[-C--:B------:R-:W-:Y:S01]  /*c370*/  FMUL.FTZ R101, R101, R7.reuse ;  /* 0x0000000765657220 */ /* 0x080fe20000410000 */
[----:B------:R-:W-:Y:S01]  /*c380*/  FADD.FTZ R13, R49, R40 ;  /* 0x00000028310d7221 */ /* 0x000fe20000010000 */
[-C--:B------:R-:W-:Y:S01]  /*c390*/  FMUL.FTZ R104, R104, R7.reuse ;  /* 0x0000000768687220 */ /* 0x080fe20000410000 */
[----:B------:R-:W2:Y:S01]  /*c3a0*/  MUFU.EX2 R141, R141 ;  /* 0x0000008d008d7308 */ /* 0x000ea20000000800 */
[----:B0-----:R-:W-:Y:S01]  /*c3b0*/  FADD.FTZ R5, R147, R38 ;  /* 0x0000002693057221 */ /* 0x001fe20000010000 */
[----:B------:R-:W-:Y:S01]  /*c3c0*/  @!P1 PRMT R27, RZ, 0x654, R27 ;  /* 0x00000654ff1b9816 */ /* 0x000fe2000000001b */
[-C--:B------:R-:W-:Y:S01]  /*c3d0*/  FMUL.FTZ R105, R105, R7.reuse ;  /* 0x0000000769697220 */ /* 0x080fe20000410000 */
[-C--:B------:R-:W-:Y:S01]  /*c3e0*/  FMUL.FTZ R108, R108, R7.reuse ;  /* 0x000000076c6c7220 */ /* 0x080fe20000410000 */
[-C--:B------:R-:W-:Y:S01]  /*c3f0*/  FMUL.FTZ R109, R109, R7.reuse ;  /* 0x000000076d6d7220 */ /* 0x080fe20000410000 */
[----:B------:R0:W-:Y:S01]  /*c400*/  @!P1 SYNCS.ARRIVE.TRANS64.RED.A1T0 RZ, [R27+URZ], RZ ;  /* 0x000000ff1bff99a7 */ /* 0x0001e2000810043f */
[-C--:B------:R-:W-:Y:S01]  /*c410*/  FMUL.FTZ R112, R112, R7.reuse ;  /* 0x0000000770707220 */ /* 0x080fe20000410000 */
[----:B------:R-:W3:Y:S01]  /*c420*/  MUFU.EX2 R20, R20 ;  /* 0x0000001400147308 */ /* 0x000ee20000000800 */
[----:B-1----:R-:W-:Y:S01]  /*c430*/  FADD.FTZ R38, R14, R5 ;  /* 0x000000050e267221 */ /* 0x002fe20000010000 */
[-C--:B------:R-:W-:Y:S01]  /*c440*/  FMUL.FTZ R113, R113, R7.reuse ;  /* 0x0000000771717220 */ /* 0x080fe20000410000 */
[-C--:B------:R-:W-:Y:S01]  /*c450*/  FMUL.FTZ R116, R116, R7.reuse ;  /* 0x0000000774747220 */ /* 0x080fe20000410000 */
[----:B------:R-:W-:Y:S01]  /*c460*/  FMUL.FTZ R117, R117, R7 ;  /* 0x0000000775757220 */ /* 0x000fe20000410000 */
        /* <DEDUP_REMOVED lines=20> */
[----:B-1----:R-:W-:Y:S01]  /*c5b0*/  FADD.FTZ R5, R143, R38 ;  /* 0x000000268f057221 */ /* 0x002fe20000010000 */
[----:B------:R-:W-:Y:S01]  /*c5c0*/  FMUL.FTZ R119, R119, R6 ;  /* 0x0000000677777220 */ /* 0x000fe20000410000 */
[----:B------:R-:W-:Y:S01]  /*c5d0*/  F2FP.F16.F32.PACK_AB R150, R11, R150 ;  /* 0x000000960b96723e */ /* 0x000fe200000000ff */
[----:B------:R-:W-:Y:S01]  /*c5e0*/  VIADD R3, R3, 0xffffffff ;  /* 0xffffffff03037836 */ /* 0x000fe20000000000 */
[----:B------:R-:W-:Y:S01]  /*c5f0*/  F2FP.F16.F32.PACK_AB R144, R15, R144 ;  /* 0x000000900f90723e */ /* 0x000fe200000000ff */
[----:B------:R-:W-:Y:S01]  /*c600*/  IMAD.MOV.U32 R7, RZ, RZ, R2 ;  /* 0x000000ffff077224 */ /* 0x000fe200078e0002 */
[----:B------:R-:W-:Y:S01]  /*c610*/  F2FP.F16.F32.PACK_AB R146, R21, R146 ;  /* 0x000000921592723e */ /* 0x000fe200000000ff */
[----:B------:R-:W1:Y:S01]  /*c620*/  MUFU.EX2 R137, R137 ;  /* 0x0000008900897308 */ /* 0x000e620000000800 */
[----:B--2---:R-:W-:Y:S01]  /*c630*/  FADD.FTZ R38, R24, R5 ;  /* 0x0000000518267221 */ /* 0x004fe20000010000 */
[----:B------:R-:W-:Y:S01]  /*c640*/  F2FP.F16.F32.PACK_AB R140, R25, R140 ;  /* 0x0000008c198c723e */ /* 0x000fe200000000ff */
[----:B------:R-:W-:Y:S01]  /*c650*/  IMAD.MOV.U32 R6, RZ, RZ, R0 ;  /* 0x000000ffff067224 */ /* 0x000fe200078e0000 */
[----:B------:R-:W-:-:S02]  /*c660*/  F2FP.F16.F32.PACK_AB R142, R29, R142 ;  /* 0x0000008e1d8e723e */ /* 0x000fc400000000ff */
[----:B------:R-:W-:Y:S02]  /*c670*/  F2FP.F16.F32.PACK_AB R136, R33, R136 ;  /* 0x000000882188723e */ /* 0x000fe400000000ff */
[----:B------:R-:W2:Y:S01]  /*c680*/  MUFU.EX2 R53, R53 ;  /* 0x0000003500357308 */ /* 0x000ea20000000800 */
[----:B---3--:R-:W-:Y:S01]  /*c690*/  FADD.FTZ R40, R130, R13 ;  /* 0x0000000d82287221 */ /* 0x008fe20000010000 */
[----:B------:R-:W-:Y:S02]  /*c6a0*/  F2FP.F16.F32.PACK_AB R138, R37, R138 ;  /* 0x0000008a258a723e */ /* 0x000fe400000000ff */
[----:B------:R-:W-:Y:S02]  /*c6b0*/  F2FP.F16.F32.PACK_AB R132, R41, R132 ;  /* 0x000000842984723e */ /* 0x000fe400000000ff */
[----:B------:R-:W-:Y:S02]  /*c6c0*/  F2FP.F16.F32.PACK_AB R134, R45, R134 ;  /* 0x000000862d86723e */ /* 0x000fe400000000ff */
[----:B------:R-:W3:Y:S01]  /*c6d0*/  MUFU.EX2 R26, R26 ;  /* 0x0000001a001a7308 */ /* 0x000ee20000000800 */
[----:B-1----:R-:W-:Y:S01]  /*c6e0*/  FADD.FTZ R5, R137, R38 ;  /* 0x0000002689057221 */ /* 0x002fe20000010000 */
[----:B------:R-:W-:-:S02]  /*c6f0*/  F2FP.F16.F32.PACK_AB R128, R49, R128 ;  /* 0x000000803180723e */ /* 0x000fc400000000ff */
[----:B------:R-:W-:Y:S02]  /*c700*/  F2FP.F16.F32.PACK_AB R149, R8, R149 ;  /* 0x000000950895723e */ /* 0x000fe400000000ff */
[----:B------:R-:W-:Y:S02]  /*c710*/  F2FP.F16.F32.PACK_AB R151, R10, R151 ;  /* 0x000000970a97723e */ /* 0x000fe400000000ff */
[----:B------:R-:W1:Y:S01]  /*c720*/  MUFU.EX2 R124, R124 ;  /* 0x0000007c007c7308 */ /* 0x000e620000000800 */
[C---:B--2---:R-:W-:Y:S01]  /*c730*/  FADD.FTZ R9, R53.reuse, R40 ;  /* 0x0000002835097221 */ /* 0x044fe20000010000 */
[----:B------:R-:W-:Y:S02]  /*c740*/  F2FP.F16.F32.PACK_AB R130, R53, R130 ;  /* 0x000000823582723e */ /* 0x000fe400000000ff */
[----:B------:R-:W-:Y:S02]  /*c750*/  F2FP.F16.F32.PACK_AB R145, R12, R145 ;  /* 0x000000910c91723e */ /* 0x000fe400000000ff */
[----:B------:R-:W-:-:S02]  /*c760*/  F2FP.F16.F32.PACK_AB R147, R14, R147 ;  /* 0x000000930e93723e */ /* 0x000fc400000000ff */
[----:B------:R-:W2:Y:S01]  /*c770*/  MUFU.EX2 R139, R139 ;  /* 0x0000008b008b7308 */ /* 0x000ea20000000800 */
[----:B---3--:R-:W-:Y:S01]  /*c780*/  FADD.FTZ R38, R26, R5 ;  /* 0x000000051a267221 */ /* 0x008fe20000010000 */
[----:B------:R-:W-:Y:S02]  /*c790*/  F2FP.F16.F32.PACK_AB R141, R20, R141 ;  /* 0x0000008d148d723e */ /* 0x000fe400000000ff */
[----:B------:R-:W-:Y:S02]  /*c7a0*/  F2FP.F16.F32.PACK_AB R143, R24, R143 ;  /* 0x0000008f188f723e */ /* 0x000fe400000000ff */
[----:B------:R-:W-:Y:S02]  /*c7b0*/  F2FP.F16.F32.PACK_AB R137, R26, R137 ;  /* 0x000000891a89723e */ /* 0x000fe400000000ff */
        /* <DEDUP_REMOVED lines=59> */
[C---:B-1----:R-:W-:Y:S01]  /*cb70*/  FADD.FTZ R5, R69.reuse, R40 ;  /* 0x0000002845057221 */ /* 0x042fe20000010000 */
[----:B------:R-:W-:Y:S02]  /*cb80*/  F2FP.F16.F32.PACK_AB R122, R69, R122 ;  /* 0x0000007a457a723e */ /* 0x000fe400000000ff */
[C---:B--2---:R-:W-:Y:S01]  /*cb90*/  FADD.FTZ R4, R32.reuse, R9 ;  /* 0x0000000920047221 */ /* 0x044fe20000010000 */
[----:B------:R-:W-:Y:S01]  /*cba0*/  F2FP.F16.F32.PACK_AB R123, R32, R86 ;  /* 0x00000056207b723e */ /* 0x000fe200000000ff */
[----:B0-----:R-:W-:Y:S06]  /*cbb0*/  @P2 BRA `(.L_x_13249) ;  /* 0xffffffd000b42947 */ /* 0x001fec000383ffff */
.L_x_13232:
[----:B------:R-:W-:Y:S06]  /*cbc0*/  BAR.ARV 0x8, 0x200 ;  /* 0x0208000000007b1d */ /* 0x000fec0000002000 */
[----:B------:R-:W-:Y:S05]  /*cbd0*/  @!P0 BRA `(.L_x_13250) ;  /* 0x0000000000048947 */ /* 0x000fea0003800000 */
[----:B------:R-:W-:Y:S01]  /*cbe0*/  BPT.TRAP 0x1 ;  /* 0x000000040000795c */ /* 0x000fe20000300000 */
.L_x_13250:
[----:B------:R-:W-:Y:S01]  /*cbf0*/  ULEA UR5, UR47, UR45, 0x3 ;  /* 0x0000002d2f057291 */ /* 0x000fe2000f8e183f */
[----:B------:R-:W-:-:S05]  /*cc00*/  IMAD.U32 R3, RZ, RZ, UR50 ;  /* 0x00000032ff037e24 */ /* 0x000fca000f8e00ff */
[----:B------:R-:W-:-:S04]  /*cc10*/  SHF.L.U32 R3, R3, 0x1f, RZ ;  /* 0x0000001f03037819 */ /* 0x000fc800000006ff */
[----:B------:R0:W1:Y:S01]  /*cc20*/  SYNCS.PHASECHK.TRANS64.TRYWAIT P2, [UR5+0x16850], R3 ;  /* 0x01685003ff0075a7 */ /* 0x0000620008040145 */
[----:B------:R-:W-:Y:S05]  /*cc30*/  @!P0 BRA `(.L_x_13251) ;  /* 0x0000000000048947 */ /* 0x000fea0003800000 */
[----:B------:R-:W-:Y:S01]  /*cc40*/  BPT.TRAP 0x1 ;  /* 0x000000040000795c */ /* 0x000fe20000300000 */
.L_x_13251:
[----:B-1----:R-:W-:Y:S05]  /*cc50*/  @P2 BRA `(.L_x_13252) ;  /* 0x0000000000082947 */ /* 0x002fea0003800000 */
[----:B------:R-:W1:Y:S02]  /*cc60*/  SYNCS.PHASECHK.TRANS64.TRYWAIT P0, [UR5+0x16850], R3 ;  /* 0x01685003ff0075a7 */ /* 0x000e640008000145 */
[----:B-1----:R-:W-:Y:S05]  /*cc70*/  @!P0 BRA `(.L_x_13253) ;  /* 0x0000009000fc8947 */ /* 0x002fea0003800000 */
.L_x_13252:
[----:B------:R-:W-:Y:S01]  /*cc80*/  UIADD3 UR45, UR45, 0x400, URZ ;  /* 0x000004002d2d7890 */ /* 0x000fe2000fffe03f */
[----:B------:R-:W-:Y:S01]  /*cc90*/  WARPGROUP.ARRIVE ;  /* 0x00000000000079c5 */ /* 0x000fe20000000000 */
[----:B------:R-:W-:Y:S01]  /*cca0*/  UMOV UR7, 0x40000040 ;  /* 0x4000004000077882 */ /* 0x000fe20000000000 */
[----:B-1----:R-:W1:Y:S01]  /*ccb0*/  SHFL.BFLY PT, R6, R5, 0x2, 0x1f ;  /* 0x0c401f0005067f89 */ /* 0x002e6200000e0000 */
[----:B------:R-:W-:Y:S01]  /*ccc0*/  USHF.R.U32.HI UR45, URZ, 0x4, UR45 ;  /* 0x000000043f2d7899 */ /* 0x000fe2000801162d */
[----:B------:R-:W-:Y:S01]  /*ccd0*/  IMAD.U32 R9, RZ, RZ, UR5 ;  /* 0x00000005ff097e24 */ /* 0x000fe2000f8e00ff */
[----:B------:R-:W-:Y:S01]  /*cce0*/  UIADD3 UR48, UR48, 0x1, URZ ;  /* 0x0000000130307890 */ /* 0x000fe2000fffe03f */
[----:B0-----:R-:W0:Y:S01]  /*ccf0*/  SHFL.BFLY PT, R3, R4, 0x2, 0x1f ;  /* 0x0c401f0004037f89 */ /* 0x001e2200000e0000 */
[----:B------:R-:W-:Y:S01]  /*cd00*/  ULOP3.LUT UR4, UR45, 0x3fff, URZ, 0xc0, !UPT ;  /* 0x00003fff2d047892 */ /* 0x000fe2000f8ec03f */
[----:B------:R-:W-:Y:S02]  /*cd10*/  @!P1 VIADD R9, R9, 0x16860 ;  /* 0x0001686009099836 */ /* 0x000fe40000000000 */
[----:B------:R-:W-:Y:S01]  /*cd20*/  IMAD.U32 R12, RZ, RZ, UR21 ;  /* 0x00000015ff0c7e24 */ /* 0x000fe2000f8e00ff */
[----:B------:R-:W-:Y:S01]  /*cd30*/  ULEA UR4, UR47, UR4, 0xa ;  /* 0x000000042f047291 */ /* 0x000fe2000f8e503f */
[----:B------:R-:W-:Y:S01]  /*cd40*/  IMAD.MOV.U32 R21, RZ, RZ, -0x800000 ;  /* 0xff800000ff157424 */ /* 0x000fe200078e00ff */
[----:B------:R-:W-:Y:S01]  /*cd50*/  @!P1 PRMT R9, RZ, 0x654, R9 ;  /* 0x00000654ff099816 */ /* 0x000fe20000000009 */
[----:B------:R-:W-:Y:S01]  /*cd60*/  UIADD3 UR47, UR47, 0x1, URZ ;  /* 0x000000012f2f7890 */ /* 0x000fe2000fffe03f */
[----:B------:R-:W-:-:S03]  /*cd70*/  IMAD.MOV.U32 R20, RZ, RZ, -0x800000 ;  /* 0xff800000ff147424 */ /* 0x000fc600078e00ff */
[----:B------:R-:W-:Y:S01]  /*cd80*/  UMOV UR6, UR4 ;  /* 0x0000000400067c82 */ /* 0x000fe20008000000 */
[----:B------:R-:W-:Y:S01]  /*cd90*/  UISETP.NE.AND UP0, UPT, UR47, 0x2, UPT ;  /* 0x000000022f00788c */ /* 0x000fe2000bf05270 */
[----:B------:R-:W-:Y:S01]  /*cda0*/  HGMMA.64x64x16.F32 R88, R148, gdesc[UR4].tnspB, R88, gsb0 ;  /* 0x40e0000494587df0 */ /* 0x000fe20008000858 */
[----:B------:R-:W-:Y:S01]  /*cdb0*/  UIADD3 UR6, UR4, 0x80, URZ ;  /* 0x0000008004067890 */ /* 0x000fe2000fffe03f */
[----:B------:R-:W-:Y:S01]  /*cdc0*/  UMOV UR7, 0x40000040 ;  /* 0x4000004000077882 */ /* 0x000fe20000000000 */
[----:B------:R-:W-:Y:S01]  /*cdd0*/  USEL UR47, UR47, URZ, UP0 ;  /* 0x0000003f2f2f7287 */ /* 0x000fe20008000000 */
[----:B-1----:R-:W-:Y:S01]  /*cde0*/  FADD.FTZ R6, R6, R5 ;  /* 0x0000000506067221 */ /* 0x002fe20000010000 */
[----:B0-----:R-:W-:Y:S01]  /*cdf0*/  FADD.FTZ R7, R3, R4 ;  /* 0x0000000403077221 */ /* 0x001fe20000010000 */
[----:B------:R-:W-:-:S03]  /*ce00*/  IMAD.MOV.U32 R4, RZ, RZ, RZ ;  /* 0x000000ffff047224 */ /* 0x000fc600078e00ff */
[----:B------:R-:W0:Y:S04]  /*ce10*/  SHFL.BFLY PT, R3, R6, 0x1, 0x1f ;  /* 0x0c201f0006037f89 */ /* 0x000e2800000e0000 */
[----:B------:R-:W1:Y:S01]  /*ce20*/  SHFL.BFLY PT, R8, R7, 0x1, 0x1f ;  /* 0x0c201f0007087f89 */ /* 0x000e6200000e0000 */
[----:B0-----:R-:W-:Y:S01]  /*ce30*/  FADD.FTZ R10, R6, R3 ;  /* 0x00000003060a7221 */ /* 0x001fe20000010000 */
[----:B------:R-:W-:Y:S02]  /*ce40*/  IMAD.U32 R3, RZ, RZ, UR21 ;  /* 0x00000015ff037e24 */ /* 0x000fe4000f8e00ff */
[----:B-1----:R-:W-:Y:S02]  /*ce50*/  FADD.FTZ R11, R7, R8 ;  /* 0x00000008070b7221 */ /* 0x002fe40000010000 */
[----:B------:R-:W-:Y:S01]  /*ce60*/  FSETP.NE.FTZ.AND P0, PT, R10, RZ, PT ;  /* 0x000000ff0a00720b */ /* 0x000fe20003f15000 */
[----:B------:R-:W-:-:S02]  /*ce70*/  IMAD.MOV.U32 R7, RZ, RZ, RZ ;  /* 0x000000ffff077224 */ /* 0x000fc400078e00ff */
[----:B------:R-:W-:-:S10]  /*ce80*/  FSETP.NE.FTZ.AND P2, PT, R11, RZ, PT ;  /* 0x000000ff0b00720b */ /* 0x000fd40003f55000 */
[----:B------:R-:W0:Y:S01]  /*ce90*/  @P0 MUFU.LG2 R5, R10 ;  /* 0x0000000a00050308 */ /* 0x000e220000000c00 */
[----:B------:R-:W-:-:S07]  /*cea0*/  @P0 FMUL.FTZ R3, R3, 0.69314718246459960938 ;  /* 0x3f31721803030820 */ /* 0x000fce0000410000 */
[----:B------:R-:W1:Y:S08]  /*ceb0*/  @P2 MUFU.LG2 R8, R11 ;  /* 0x0000000b00082308 */ /* 0x000e700000000c00 */
[----:B------:R2:W3:Y:S01]  /*cec0*/  @P0 MUFU.RCP R4, R10 ;  /* 0x0000000a00040308 */ /* 0x0004e20000001000 */
[----:B0-----:R-:W-:-:S04]  /*ced0*/  @P0 FMUL.FTZ R6, R5, 0.69314718246459960938 ;  /* 0x3f31721805060820 */ /* 0x001fc80000410000 */
[----:B------:R-:W-:Y:S01]  /*cee0*/  @P0 FFMA.FTZ R21, R3, R2, R6 ;  /* 0x0000000203150223 */ /* 0x000fe20000010006 */
[----:B------:R-:W-:Y:S01]  /*cef0*/  PLOP3.LUT P0, PT, PT, PT, PT, 0x8, 0x0 ;  /* 0x000000000000781c */ /* 0x000fe20003f0e170 */
[----:B------:R-:W-:Y:S02]  /*cf00*/  WARPGROUP.DEPBAR.LE gsb0, 0x0 ;  /* 0x00008000000079c5 */ /* 0x000fe40000010000 */
[----:B------:R-:W-:Y:S01]  /*cf10*/  WARPGROUP.ARRIVE ;  /* 0x00000000000079c5 */ /* 0x000fe20000000000 */
[----:B------:R-:W0:Y:S01]  /*cf20*/  @P2 MUFU.RCP R7, R11 ;  /* 0x0000000b00072308 */ /* 0x000e220000001000 */
[----:B--2---:R-:W-:Y:S01]  /*cf30*/  @P2 FMUL.FTZ R10, R12, 0.69314718246459960938 ;  /* 0x3f3172180c0a2820 */ /* 0x004fe20000410000 */
[----:B-1----:R-:W-:-:S03]  /*cf40*/  @P2 FMUL.FTZ R5, R8, 0.69314718246459960938 ;  /* 0x3f31721808052820 */ /* 0x002fc60000410000 */
[----:B------:R-:W-:Y:S01]  /*cf50*/  HGMMA.64x64x16.F32 R88, R144, gdesc[UR4].tnspB, R88, gsb0 ;  /* 0x40e0000490587df0 */ /* 0x000fe20008000858 */
[----:B------:R-:W-:Y:S01]  /*cf60*/  UIADD3 UR6, UR4, 0x100, URZ ;  /* 0x0000010004067890 */ /* 0x000fe2000fffe03f */
[----:B------:R-:W-:Y:S01]  /*cf70*/  @P2 FFMA.FTZ R20, R10, R0, R5 ;  /* 0x000000000a142223 */ /* 0x000fe20000010005 */
        /* <DEDUP_REMOVED lines=24> */
[----:B------:R-:W-:Y:S01]  /*d100*/  HGMMA.64x64x16.F32 R88, R124, gdesc[UR4].tnspB, R88, gsb0 ;  /* 0x40e000047c587df0 */ /* 0x000fe20008000858 */
[----:B------:R-:W-:Y:S01]  /*d110*/  UMOV UR6, UR4 ;  /* 0x0000000400067c82 */ /* 0x000fe20008000000 */
[----:B------:R-:W-:Y:S01]  /*d120*/  UMOV UR7, 0x40000040 ;  /* 0x4000004000077882 */ /* 0x000fe20000000000 */
[----:B------:R-:W-:-:S04]  /*d130*/  USEL UR4, URZ, 0x1, UP0 ;  /* 0x000000013f047887 */ /* 0x000fc80008000000 */
[----:B------:R-:W-:Y:S01]  /*d140*/  ULOP3.LUT UR50, UR50, UR4, URZ, 0x3c, !UPT ;  /* 0x0000000432327292 */ /* 0x000fe2000f8e3c3f */
[----:B------:R-:W-:Y:S02]  /*d150*/  WARPGROUP.DEPBAR.LE gsb0, 0x0 ;  /* 0x00008000000079c5 */ /* 0x000fe40000010000 */
[----:B------:R-:W-:-:S06]  /*d160*/  WARPGROUP.ARRIVE ;  /* 0x00000000000079c5 */ /* 0x000fcc0000000000 */
[----:B------:R-:W-:Y:S03]  /*d170*/  HGMMA.64x64x16.F32 R88, R120, gdesc[UR4].tnspB, R88, gsb0 ;  /* 0x40e0000478587df0 */ /* 0x000fe60008000858 */
        /* <DEDUP_REMOVED lines=34> */
.L_x_13183:
        /* <DEDUP_REMOVED lines=11> */
[----:B------:R-:W2:Y:S01]  /*d450*/  LDL R8, [R1+0x38] ;  /* 0x0000380001087983 */ /* 0x000ea20000100800 */
[----:B------:R-:W-:Y:S01]  /*d460*/  F2FP.F16.F32.PACK_AB R12, R105, R104 ;  /* 0x00000068690c723e */ /* 0x000fe200000000ff */
[----:B------:R-:W-:Y:S01]  /*d470*/  ULDC.64 UR10, c[0x0][0xc00] ;  /* 0x00030000000a7ab9 */ /* 0x000fe20000000a00 */
[----:B------:R-:W-:Y:S01]  /*d480*/  F2FP.F16.F32.PACK_AB R14, R109, R108 ;  /* 0x0000006c6d0e723e */ /* 0x000fe200000000ff */
[----:B------:R-:W0:Y:S01]  /*d490*/  S2R R5, SR_SWINHI ;  /* 0x0000000000057919 */ /* 0x000e220000002f00 */
[----:B------:R-:W-:Y:S01]  /*d4a0*/  F2FP.F16.F32.PACK_AB R15, R111, R110 ;  /* 0x0000006e6f0f723e */ /* 0x000fe200000000ff */
[----:B------:R-:W-:Y:S01]  /*d4b0*/  ULDC.64 UR8, c[0x0][0xc00] ;  /* 0x0003000000087ab9 */ /* 0x000fe20000000a00 */
[----:B------:R-:W-:Y:S01]  /*d4c0*/  F2FP.F16.F32.PACK_AB R24, R113, R112 ;  /* 0x000000707118723e */ /* 0x000fe200000000ff */
[----:B------:R-:W-:Y:S01]  /*d4d0*/  UIMAD.WIDE UR8, UR38, 0x4, UR8 ;  /* 0x00000004260878a5 */ /* 0x000fe2000f8e0208 */
[----:B------:R-:W-:Y:S02]  /*d4e0*/  F2FP.F16.F32.PACK_AB R25, R115, R114 ;  /* 0x000000727319723e */ /* 0x000fe400000000ff */
[----:B------:R-:W-:-:S02]  /*d4f0*/  F2FP.F16.F32.PACK_AB R26, R117, R116 ;  /* 0x00000074751a723e */ /* 0x000fc400000000ff */
[----:B------:R-:W-:Y:S01]  /*d500*/  F2FP.F16.F32.PACK_AB R27, R119, R118 ;  /* 0x00000076771b723e */ /* 0x000fe200000000ff */
[----:B------:R-:W-:Y:S02]  /*d510*/  IMAD.U32 R30, RZ, RZ, UR8 ;  /* 0x00000008ff1e7e24 */ /* 0x000fe4000f8e00ff */
[----:B------:R-:W-:Y:S01]  /*d520*/  IMAD.U32 R31, RZ, RZ, UR9 ;  /* 0x00000009ff1f7e24 */ /* 0x000fe2000f8e00ff */
[----:B------:R-:W-:Y:S01]  /*d530*/  ULDC.64 UR8, c[0x0][0xc08] ;  /* 0x0003020000087ab9 */ /* 0x000fe20000000a00 */
[----:B------:R-:W-:Y:S02]  /*d540*/  MOV R28, R0 ;  /* 0x00000000001c7202 */ /* 0x000fe40000000f00 */
[----:B0-----:R-:W-:Y:S01]  /*d550*/  MOV R29, R5 ;  /* 0x00000005001d7202 */ /* 0x001fe20000000f00 */
[----:B------:R-:W-:Y:S02]  /*d560*/  BAR.SYNC.DEFER_BLOCKING 0x1, 0x180 ;  /* 0x0046000000007b1d */ /* 0x000fe40000010000 */
[----:B--2---:R-:W-:-:S03]  /*d570*/  IMAD.WIDE R4, R8, 0x2, R28 ;  /* 0x0000000208047825 */ /* 0x004fc600078e021c */
[C---:B------:R-:W-:Y:S02]  /*d580*/  IADD3 R9, P1, R4.reuse, 0x40, RZ ;  /* 0x0000004004097810 */ /* 0x040fe40007f3e0ff */
[C---:B------:R-:W-:Y:S02]  /*d590*/  IADD3 R11, P2, R4.reuse, 0x20, RZ ;  /* 0x00000020040b7810 */ /* 0x040fe40007f5e0ff */
[C---:B------:R-:W-:Y:S02]  /*d5a0*/  IADD3 R13, P0, R4.reuse, 0x60, RZ ;  /* 0x00000060040d7810 */ /* 0x040fe40007f1e0ff */
[----:B------:R-:W-:Y:S02]  /*d5b0*/  LOP3.LUT R7, R4, 0x380, RZ, 0xc0, !PT ;  /* 0x0000038004077812 */ /* 0x000fe400078ec0ff */
[----:B------:R-:W-:Y:S02]  /*d5c0*/  LOP3.LUT R8, R9, 0x380, RZ, 0xc0, !PT ;  /* 0x0000038009087812 */ /* 0x000fe400078ec0ff */
[----:B------:R-:W-:-:S02]  /*d5d0*/  LOP3.LUT R10, R11, 0x380, RZ, 0xc0, !PT ;  /* 0x000003800b0a7812 */ /* 0x000fc400078ec0ff */
[----:B------:R-:W-:Y:S02]  /*d5e0*/  LOP3.LUT R6, R13, 0x380, RZ, 0xc0, !PT ;  /* 0x000003800d067812 */ /* 0x000fe400078ec0ff */
        /* <DEDUP_REMOVED lines=10> */
[----:B------:R-:W-:-:S02]  /*d690*/  LOP3.LUT R6, R6, R13, RZ, 0x3c, !PT ;  /* 0x0000000d06067212 */ /* 0x000fc400078e3cff */
[----:B------:R-:W-:Y:S02]  /*d6a0*/  MOV R36, R4 ;  /* 0x0000000400247202 */ /* 0x000fe40000000f00 */
        /* <DEDUP_REMOVED lines=12> */
[----:B------:R-:W-:Y:S02]  /*d770*/  F2FP.F16.F32.PACK_AB R13, R107, R106 ;  /* 0x0000006a6b0d723e */ /* 0x000fe400000000ff */
[----:B------:R-:W-:Y:S01]  /*d780*/  ISETP.NE.U32.AND P0, PT, RZ, UR10, PT ;  /* 0x0000000aff007c0c */ /* 0x000fe2000bf05070 */
[----:B------:R-:W-:Y:S03]  /*d790*/  STSM.16.M88.4 [R35], R8 ;  /* 0x0000000823007844 */ /* 0x000fe60000000200 */
[----:B------:R-:W-:Y:S01]  /*d7a0*/  ISETP.NE.AND.EX P0, PT, RZ, UR11, PT, P0 ;  /* 0x0000000bff007c0c */ /* 0x000fe2000bf05300 */
[----:B------:R-:W-:Y:S04]  /*d7b0*/  STSM.16.M88.4 [R34], R12 ;  /* 0x0000000c22007844 */ /* 0x000fe80000000200 */
[----:B------:R0:W-:Y:S01]  /*d7c0*/  STSM.16.M88.4 [R32], R24 ;  /* 0x0000001820007844 */ /* 0x0001e20000000200 */
[----:B------:R-:W-:Y:S08]  /*d7d0*/  BAR.SYNC.DEFER_BLOCKING 0x1, 0x180 ;  /* 0x0046000000007b1d */ /* 0x000ff00000010000 */
[----:B0-----:R-:W0:Y:S01]  /*d7e0*/  LDC R32, c[0x0][0xbe8] ;  /* 0x0002fa00ff207b82 */ /* 0x001e220000000800 */
        /* <DEDUP_REMOVED lines=15> */
[----:B------:R-:W-:Y:S01]  /*d8e0*/  IMAD.U32 R5, RZ, RZ, UR9 ;  /* 0x00000009ff057e24 */ /* 0x000fe2000f8e00ff */
[----:B------:R-:W-:-:S03]  /*d8f0*/  UISETP.GT.AND UP1, UPT, UR4, 0x1, UPT ;  /* 0x000000010400788c */ /* 0x000fc6000bf24270 */
[----:B------:R-:W1:Y:S01]  /*d900*/  @P1 LDC R11, c[0x0][0xbf0] ;  /* 0x0002fc00ff0b1b82 */ /* 0x000e620000000800 */
[----:B------:R-:W-:Y:S01]  /*d910*/  USEL UR19, UR19, 0x978, UP1 ;  /* 0x0000097813137887 */ /* 0x000fe20008800000 */
[----:B------:R-:W-:Y:S01]  /*d920*/  VIADD R25, R17, UR39 ;  /* 0x0000002711197c36 */ /* 0x000fe20008000000 */
[----:B------:R-:W-:Y:S01]  /*d930*/  UISETP.NE.U32.AND UP0, UPT, UR10, URZ, UPT ;  /* 0x0000003f0a00728c */ /* 0x000fe2000bf05070 */
[----:B------:R0:W5:Y:S01]  /*d940*/  @P4 LDG.E R9, desc[UR52][R4.64] ;  /* 0x0000003404094981 */ /* 0x000162000c1e1900 */
[----:B------:R-:W-:Y:S01]  /*d950*/  UMOV UR4, URZ ;  /* 0x0000003f00047c82 */ /* 0x000fe20008000000 */
[----:B------:R-:W-:Y:S01]  /*d960*/  USHF.R.S32.HI UR10, URZ, 0x1f, UR38 ;  /* 0x0000001f3f0a7899 */ /* 0x000fe20008011426 */
[----:B------:R-:W-:Y:S01]  /*d970*/  IMAD.MOV.U32 R7, RZ, RZ, R25 ;  /* 0x000000ffff077224 */ /* 0x000fe200078e0019 */
[----:B------:R-:W-:Y:S02]  /*d980*/  UISETP.NE.AND.EX UP0, UPT, UR11, URZ, UPT, UP0 ;  /* 0x0000003f0b00728c */ /* 0x000fe4000bf05300 */
[----:B------:R-:W-:-:S02]  /*d990*/  USEL UR9, UR41, URZ, UP1 ;  /* 0x0000003f29097287 */ /* 0x000fc40008800000 */
[----:B------:R-:W-:Y:S02]  /*d9a0*/  USEL UR8, UR38, URZ, !UP0 ;  /* 0x0000003f26087287 */ /* 0x000fe4000c000000 */
[----:B------:R-:W-:Y:S01]  /*d9b0*/  USEL UR18, UR10, URZ, !UP0 ;  /* 0x0000003f0a127287 */ /* 0x000fe2000c000000 */
[----:B------:R-:W-:Y:S02]  /*d9c0*/  ULDC.64 UR12, c[0x0][UR19+0x220] ;  /* 0x00008800130c7abb */ /* 0x000fe40008000a00 */
[----:B------:R-:W-:Y:S01]  /*d9d0*/  ULDC.64 UR10, c[0x0][UR19+0x218] ;  /* 0x00008600130a7abb */ /* 0x000fe20008000a00 */
[----:B0-----:R-:W-:Y:S01]  /*d9e0*/  @P1 IMAD.HI.U32 R4, R25, R6, RZ ;  /* 0x0000000619041227 */ /* 0x001fe200078e00ff */
[----:B------:R-:W-:Y:S01]  /*d9f0*/  ULDC.64 UR14, c[0x0][UR19+0x228] ;  /* 0x00008a00130e7abb */ /* 0x000fe20008000a00 */
[----:B------:R-:W-:Y:S02]  /*da00*/  UIMAD UR13, UR13, UR8, URZ ;  /* 0x000000080d0d72a4 */ /* 0x000fe4000f8e023f */
[----:B------:R-:W-:-:S02]  /*da10*/  UIMAD.WIDE.U32 UR16, UR10, UR37, URZ ;  /* 0x000000250a1072a5 */ /* 0x000fc4000f8e003f */
[----:B------:R-:W-:Y:S01]  /*da20*/  UIMAD UR20, UR11, UR37, URZ ;  /* 0x000000250b1472a4 */ /* 0x000fe2000f8e023f */
[----:B-1----:R-:W-:Y:S01]  /*da30*/  @P1 SHF.R.U32.HI R7, RZ, R11, R4 ;  /* 0x0000000bff071219 */ /* 0x002fe20000011604 */
[----:B------:R-:W-:Y:S02]  /*da40*/  UIMAD.WIDE.U32 UR10, UR12, UR8, URZ ;  /* 0x000000080c0a72a5 */ /* 0x000fe4000f8e003f */
[----:B------:R-:W-:Y:S02]  /*da50*/  UIMAD.WIDE.U32 UR22, UR14, UR9, URZ ;  /* 0x000000090e1672a5 */ /* 0x000fe4000f8e003f */
[----:B------:R-:W-:Y:S01]  /*da60*/  UIMAD UR9, UR15, UR9, URZ ;  /* 0x000000090f0972a4 */ /* 0x000fe2000f8e023f */
[----:B------:R-:W-:Y:S01]  /*da70*/  IMAD.MOV R11, RZ, RZ, -R7 ;  /* 0x000000ffff0b7224 */ /* 0x000fe200078e0a07 */
[----:B------:R-:W-:Y:S02]  /*da80*/  UIMAD UR13, UR12, UR18, UR13 ;  /* 0x000000120c0d72a4 */ /* 0x000fe4000f8e020d */
        /* <DEDUP_REMOVED lines=30> */
.L_x_13256:
        /* <DEDUP_REMOVED lines=13> */
[----:B--2---:R-:W-:-:S04]  /*dd40*/  VIADD R13, R12, UR39 ;  /* 0x000000270c0d7c36 */ /* 0x004fc80008000000 */
[C---:B------:R-:W-:Y:S01]  /*dd50*/  VIADD R15, R13.reuse, 0x8 ;  /* 0x000000080d0f7836 */ /* 0x040fe20000000000 */
[----:B------:R-:W-:-:S04]  /*dd60*/  ISETP.GE.OR P2, PT, R13, R30, P0 ;  /* 0x0000001e0d00720c */ /* 0x000fc80000746670 */
[----:B------:R-:W-:-:S09]  /*dd70*/  ISETP.GE.OR P0, PT, R15, R30, P0 ;  /* 0x0000001e0f00720c */ /* 0x000fd20000706670 */
[----:B0-----:R0:W-:Y:S04]  /*dd80*/  @!P2 ST.E desc[UR52][R4.64], R21 ;  /* 0x000000150400a985 */ /* 0x0011e8000c101934 */
[----:B------:R0:W-:Y:S01]  /*dd90*/  @!P0 ST.E desc[UR52][R6.64], R20 ;  /* 0x0000001406008985 */ /* 0x0001e2000c101934 */
[----:B------:R-:W-:-:S13]  /*dda0*/  PLOP3.LUT P0, PT, PT, PT, UP1, 0x80, 0x0 ;  /* 0x000000000000781c */ /* 0x000fda0003f0f018 */
[----:B0-----:R-:W-:Y:S05]  /*ddb0*/  @P0 BRA `(.L_x_13257) ;  /* 0x0000000400b00947 */ /* 0x001fea0003800000 */
[----:B------:R-:W-:Y:S01]  /*ddc0*/  IMAD R3, R157, 0x40, R19 ;  /* 0x000000409d037824 */ /* 0x000fe200078e0213 */
[----:B------:R-:W-:-:S03]  /*ddd0*/  ULDC.64 UR12, c[0x0][0xaa0] ;  /* 0x0002a800000c7ab9 */ /* 0x000fc60000000a00 */
        /* <DEDUP_REMOVED lines=16> */
[----:B------:R-:W3:Y:S04]  /*dee0*/  LD.E.128 R8, desc[UR52][R8.64] ;  /* 0x0000003408087980 */ /* 0x000ee8000c101d00 */
[----:B------:R-:W4:Y:S01]  /*def0*/  LD.E.128 R12, desc[UR52][R12.64] ;  /* 0x000000340c0c7980 */ /* 0x000f22000c101d00 */
[----:B------:R-:W-:-:S04]  /*df00*/  IADD3 R3, P0, R28, 0x4800, RZ ;  /* 0x000048001c037810 */ /* 0x000fc80007f1e0ff */
[----:B------:R-:W-:Y:S01]  /*df10*/  LOP3.LUT R2, R3, 0x380, RZ, 0xc0, !PT ;  /* 0x0000038003027812 */ /* 0x000fe200078ec0ff */
[----:B------:R-:W-:Y:S01]  /*df20*/  IMAD.X R25, RZ, RZ, R29, P0 ;  /* 0x000000ffff197224 */ /* 0x000fe200000e061d */
[----:B------:R-:W-:Y:S01]  /*df30*/  UIMAD UR9, UR14, UR12, URZ ;  /* 0x0000000c0e0972a4 */ /* 0x000fe2000f8e023f */
[----:B------:R-:W0:Y:S01]  /*df40*/  @P1 LDC R29, c[0x0][0xbf0] ;  /* 0x0002fc00ff1d1b82 */ /* 0x000e220000000800 */
[----:B------:R-:W-:-:S04]  /*df50*/  SHF.R.U64 R2, R2, 0x3, RZ ;  /* 0x0000000302027819 */ /* 0x000fc800000012ff */
[----:B------:R-:W-:-:S03]  /*df60*/  LOP3.LUT R24, R2, R3, RZ, 0x3c, !PT ;  /* 0x0000000302187212 */ /* 0x000fc600078e3cff */
[----:B------:R-:W1:Y:S01]  /*df70*/  @P1 LDC R3, c[0x0][0xbec] ;  /* 0x0002fb00ff031b82 */ /* 0x000e620000000800 */
[----:B------:R-:W-:Y:S02]  /*df80*/  UIMAD.WIDE.U32 UR10, UR4, UR12, URZ ;  /* 0x0000000c040a72a5 */ /* 0x000fe4000f8e003f */
[----:B------:R-:W-:Y:S01]  /*df90*/  UIMAD UR9, UR4, UR13, UR9 ;  /* 0x0000000d040972a4 */ /* 0x000fe2000f8e0209 */
[----:B------:R-:W-:Y:S01]  /*dfa0*/  IMAD R2, R18, 0x30, R157 ;  /* 0x0000003012027824 */ /* 0x000fe200078e029d */
[----:B------:R-:W5:Y:S01]  /*dfb0*/  LD.E.128 R24, desc[UR52][R24.64] ;  /* 0x0000003418187980 */ /* 0x000f62000c101d00 */
[----:B------:R-:W-:Y:S01]  /*dfc0*/  ULDC.64 UR12, c[0x0][0xae8] ;  /* 0x0002ba00000c7ab9 */ /* 0x000fe20000000a00 */
[----:B------:R-:W-:Y:S01]  /*dfd0*/  UIADD3 UR11, UR11, UR9, URZ ;  /* 0x000000090b0b7290 */ /* 0x000fe2000fffe03f */
[----:B------:R-:W-:Y:S01]  /*dfe0*/  VIADD R28, R2, UR39 ;  /* 0x00000027021c7c36 */ /* 0x000fe20008000000 */
[----:B------:R-:W-:Y:S01]  /*dff0*/  USHF.R.S32.HI UR4, URZ, 0x1f, UR8 ;  /* 0x0000001f3f047899 */ /* 0x000fe20008011408 */
[----:B------:R-:W-:Y:S01]  /*e000*/  @!PT LDS RZ, [RZ] ;  /* 0x00000000fffff984 */ /* 0x000fe20000000800 */
[----:B------:R-:W-:Y:S01]  /*e010*/  @!PT LDS RZ, [RZ] ;  /* 0x00000000fffff984 */ /* 0x000fe20000000800 */
[----:B------:R-:W-:Y:S01]  /*e020*/  @!PT LDS RZ, [RZ] ;  /* 0x00000000fffff984 */ /* 0x000fe20000000800 */
[----:B------:R-:W-:Y:S01]  /*e030*/  @!PT LDS RZ, [RZ] ;  /* 0x00000000fffff984 */ /* 0x000fe20000000800 */
[----:B------:R0:W-:Y:S06]  /*e040*/  MEMBAR.ALL.CTA ;  /* 0x0000000000007992 */ /* 0x0001ec0000008000 */
[----:B0-----:R-:W0:Y:S01]  /*e050*/  FENCE.VIEW.ASYNC.S ;  /* 0x00000000000073c6 */ /* 0x001e220000000000 */
[----:B------:R-:W-:Y:S01]  /*e060*/  UIMAD.WIDE.U32 UR10, UR37, UR12, UR10 ;  /* 0x0000000c250a72a5 */ /* 0x000fe2000f8e000a */
[----:B------:R-:W-:Y:S01]  /*e070*/  IMAD.MOV.U32 R21, RZ, RZ, R28 ;  /* 0x000000ffff157224 */ /* 0x000fe200078e001c */
[----:B------:R-:W-:Y:S01]  /*e080*/  SHF.R.S32.HI R35, RZ, 0x1f, R19 ;  /* 0x0000001fff237819 */ /* 0x000fe20000011413 */
[----:B------:R-:W-:Y:S01]  /*e090*/  VIADD R0, R0, 0x16820 ;  /* 0x0001682000007836 */ /* 0x000fe20000000000 */
[----:B------:R-:W-:-:S03]  /*e0a0*/  UIMAD UR11, UR37, UR13, UR11 ;  /* 0x0000000d250b72a4 */ /* 0x000fc6000f8e020b */
[----:B------:R-:W-:Y:S01]  /*e0b0*/  ULDC.64 UR12, c[0x0][0xaf0] ;  /* 0x0002bc00000c7ab9 */ /* 0x000fe20000000a00 */
[----:B------:R-:W-:Y:S01]  /*e0c0*/  PRMT R0, RZ, 0x654, R0 ;  /* 0x00000654ff007816 */ /* 0x000fe20000000000 */
[----:B------:R-:W-:Y:S01]  /*e0d0*/  UIMAD UR4, UR4, UR12, URZ ;  /* 0x0000000c040472a4 */ /* 0x000fe2000f8e023f */
[----:B-1----:R-:W-:-:S03]  /*e0e0*/  @P1 IMAD.HI.U32 R2, R28, R3, RZ ;  /* 0x000000031c021227 */ /* 0x002fc600078e00ff */
[----:B------:R-:W-:Y:S02]  /*e0f0*/  UIMAD UR4, UR8, UR13, UR4 ;  /* 0x0000000d080472a4 */ /* 0x000fe4000f8e0204 */
[----:B------:R-:W-:Y:S01]  /*e100*/  UIMAD.WIDE.U32 UR8, UR8, UR12, UR10 ;  /* 0x0000000c080872a5 */ /* 0x000fe2000f8e000a */
[----:B------:R-:W-:Y:S02]  /*e110*/  @P1 SHF.R.U32.HI R21, RZ, R29, R2 ;  /* 0x0000001dff151219 */ /* 0x000fe40000011602 */
[----:B------:R-:W-:Y:S01]  /*e120*/  ULDC.64 UR10, c[0x0][0xae0] ;  /* 0x0002b800000a7ab9 */ /* 0x000fe20000000a00 */
[----:B------:R-:W-:Y:S01]  /*e130*/  UIADD3 UR4, UR9, UR4, URZ ;  /* 0x0000000409047290 */ /* 0x000fe2000fffe03f */
[--C-:B------:R-:W-:Y:S01]  /*e140*/  SHF.R.S32.HI R20, RZ, 0x1f, R21.reuse ;  /* 0x0000001fff147819 */ /* 0x100fe20000011415 */
[----:B------:R-:W-:Y:S01]  /*e150*/  IMAD.MOV R29, RZ, RZ, -R21 ;  /* 0x000000ffff1d7224 */ /* 0x000fe200078e0a15 */
[----:B0-----:R0:W-:Y:S01]  /*e160*/  SYNCS.ARRIVE.TRANS64.RED.A1T0 RZ, [R0+URZ], RZ ;  /* 0x000000ff00ff79a7 */ /* 0x0011e2000810043f */
[----:B------:R-:W-:-:S02]  /*e170*/  IMAD.U32 R3, RZ, RZ, UR9 ;  /* 0x00000009ff037e24 */ /* 0x000fc4000f8e00ff */
[----:B------:R-:W-:Y:S02]  /*e180*/  IMAD R20, R20, UR10, RZ ;  /* 0x0000000a14147c24 */ /* 0x000fe4000f8e02ff */
[----:B------:R-:W-:Y:S02]  /*e190*/  IMAD R29, R32, R29, R28 ;  /* 0x0000001d201d7224 */ /* 0x000fe400078e021c */
[----:B------:R-:W-:Y:S01]  /*e1a0*/  IMAD.U32 R2, RZ, RZ, UR8 ;  /* 0x00000008ff027e24 */ /* 0x000fe2000f8e00ff */
[----:B------:R-:W-:Y:S01]  /*e1b0*/  ULDC.64 UR8, c[0x0][0xad8] ;  /* 0x0002b60000087ab9 */ /* 0x000fe20000000a00 */
[----:B------:R-:W-:Y:S01]  /*e1c0*/  IMAD.U32 R3, RZ, RZ, UR4 ;  /* 0x00000004ff037e24 */ /* 0x000fe2000f8e00ff */
[----:B------:R-:W-:Y:S01]  /*e1d0*/  ULDC UR4, c[0x0][0xac8] ;  /* 0x0002b20000047ab9 */ /* 0x000fe20000000800 */
[C---:B------:R-:W-:Y:S01]  /*e1e0*/  IMAD R31, R21.reuse, UR11, R20 ;  /* 0x0000000b151f7c24 */ /* 0x040fe2000f8e0214 */
[----:B------:R-:W-:Y:S01]  /*e1f0*/  SHF.R.S32.HI R20, RZ, 0x1f, R29 ;  /* 0x0000001fff147819 */ /* 0x000fe2000001141d */
[----:B------:R-:W-:-:S04]  /*e200*/  IMAD.WIDE.U32 R2, R21, UR10, R2 ;  /* 0x0000000a15027c25 */ /* 0x000fc8000f8e0002 */
[----:B------:R-:W-:Y:S02]  /*e210*/  IMAD.IADD R3, R3, 0x1, R31 ;  /* 0x0000000103037824 */ /* 0x000fe400078e021f */
[----:B------:R-:W-:Y:S02]  /*e220*/  IMAD R20, R20, UR8, RZ ;  /* 0x0000000814147c24 */ /* 0x000fe4000f8e02ff */
[----:B------:R-:W-:-:S04]  /*e230*/  IMAD.WIDE.U32 R2, R29, UR8, R2 ;  /* 0x000000081d027c25 */ /* 0x000fc8000f8e0002 */
[----:B------:R-:W-:Y:S01]  /*e240*/  IMAD R21, R29, UR9, R20 ;  /* 0x000000091d157c24 */ /* 0x000fe2000f8e0214 */
[----:B------:R-:W-:Y:S01]  /*e250*/  ULDC.64 UR8, c[0x0][0xa80] ;  /* 0x0002a00000087ab9 */ /* 0x000fe20000000a00 */
[----:B------:R-:W-:Y:S01]  /*e260*/  VIADD R31, R157, UR39 ;  /* 0x000000279d1f7c36 */ /* 0x000fe20008000000 */
[C---:B------:R-:W-:Y:S01]  /*e270*/  LEA R32, P0, R2.reuse, UR8, 0x1 ;  /* 0x0000000802207c11 */ /* 0x040fe2000f8008ff */
[----:B------:R-:W-:Y:S02]  /*e280*/  IMAD.IADD R3, R3, 0x1, R21 ;  /* 0x0000000103037824 */ /* 0x000fe400078e0215 */
[C---:B------:R-:W-:Y:S02]  /*e290*/  VIADD R21, R31.reuse, 0x60 ;  /* 0x000000601f157836 */ /* 0x040fe40000000000 */
[----:B------:R-:W1:Y:S01]  /*e2a0*/  SHFL.IDX PT, R20, R32, 0x1, 0x181f ;  /* 0x00381f0020147f89 */ /* 0x000e6200000e0000 */
[----:B------:R-:W-:Y:S01]  /*e2b0*/  LEA.HI.X R33, R2, UR9, R3, 0x1, P0 ;  /* 0x0000000902217c11 */ /* 0x000fe200080f0c03 */
[----:B------:R-:W-:Y:S01]  /*e2c0*/  VIADD R3, R31, 0x30 ;  /* 0x000000301f037836 */ /* 0x000fe20000000000 */
[----:B------:R-:W-:Y:S01]  /*e2d0*/  ISETP.GE.AND P0, PT, R19, UR4, PT ;  /* 0x0000000413007c0c */ /* 0x000fe2000bf06270 */
[----:B------:R-:W0:Y:S03]  /*e2e0*/  SHFL.IDX PT, R2, R32, RZ, 0x181f ;  /* 0x00181fff20027589 */ /* 0x000e2600000e0000 */
[-C--:B------:R-:W-:Y:S01]  /*e2f0*/  ISETP.GE.OR P1, PT, R31, R30.reuse, P0 ;  /* 0x0000001e1f00720c */ /* 0x080fe20000726670 */
[----:B------:R-:W0:Y:S01]  /*e300*/  SHFL.IDX PT, R28, R32, 0x2, 0x181f ;  /* 0x00581f00201c7f89 */ /* 0x000e2200000e0000 */
[-C--:B------:R-:W-:Y:S01]  /*e310*/  ISETP.GE.OR P2, PT, R3, R30.reuse, P0 ;  /* 0x0000001e0300720c */ /* 0x080fe20000746670 */
[----:B------:R-:W-:Y:S01]  /*e320*/  VIADD R31, R31, 0x90 ;  /* 0x000000901f1f7836 */ /* 0x000fe20000000000 */
[-C--:B------:R-:W-:Y:S01]  /*e330*/  ISETP.GE.OR P3, PT, R21, R30.reuse, P0 ;  /* 0x0000001e1500720c */ /* 0x080fe20000766670 */
[----:B------:R-:W0:Y:S03]  /*e340*/  SHFL.IDX PT, R34, R33, RZ, 0x181f ;  /* 0x00181fff21227589 */ /* 0x000e2600000e0000 */
[----:B------:R-:W-:Y:S01]  /*e350*/  ISETP.GE.OR P0, PT, R31, R30, P0 ;  /* 0x0000001e1f00720c */ /* 0x000fe20000706670 */
[----:B------:R-:W0:Y:S04]  /*e360*/  SHFL.IDX PT, R36, R33, 0x1, 0x181f ;  /* 0x00381f0021247f89 */ /* 0x000e2800000e0000 */
[----:B------:R-:W0:Y:S02]  /*e370*/  SHFL.IDX PT, R38, R33, 0x2, 0x181f ;  /* 0x00581f0021267f89 */ /* 0x000e2400000e0000 */
[----:B-1----:R-:W-:-:S02]  /*e380*/  @!P2 LEA R20, P5, R19, R20, 0x1 ;  /* 0x000000141314a211 */ /* 0x002fc400078a08ff */
[----:B------:R-:W1:Y:S01]  /*e390*/  SHFL.IDX PT, R32, R32, 0x3, 0x181f ;  /* 0x00781f0020207f89 */ /* 0x000e6200000e0000 */
[----:B0-----:R-:W-:-:S03]  /*e3a0*/  @!P1 LEA R2, P4, R19, R2, 0x1 ;  /* 0x0000000213029211 */ /* 0x001fc600078808ff */
[----:B------:R0:W0:Y:S01]  /*e3b0*/  SHFL.IDX PT, R0, R33, 0x3, 0x181f ;  /* 0x00781f0021007f89 */ /* 0x00002200000e0000 */
[C---:B------:R-:W-:Y:S02]  /*e3c0*/  @!P3 LEA R28, P6, R19.reuse, R28, 0x1 ;  /* 0x0000001c131cb211 */ /* 0x040fe400078c08ff */
[C-C-:B------:R-:W-:Y:S02]  /*e3d0*/  @!P1 LEA.HI.X R3, R19.reuse, R34, R35.reuse, 0x1, P4 ;  /* 0x0000002213039211 */ /* 0x140fe400020f0c23 */
[C-C-:B------:R-:W-:Y:S02]  /*e3e0*/  @!P2 LEA.HI.X R21, R19.reuse, R36, R35.reuse, 0x1, P5 ;  /* 0x000000241315a211 */ /* 0x140fe400028f0c23 */
[----:B------:R-:W-:Y:S01]  /*e3f0*/  @!P3 LEA.HI.X R29, R19, R38, R35, 0x1, P6 ;  /* 0x00000026131db211 */ /* 0x000fe200030f0c23 */
[----:B--2---:R2:W-:Y:S04]  /*e400*/  @!P1 ST.E.128 desc[UR52][R2.64], R4 ;  /* 0x0000000402009985 */ /* 0x0045e8000c101d34 */
[----:B---3--:R2:W-:Y:S04]  /*e410*/  @!P2 ST.E.128 desc[UR52][R20.64], R8 ;  /* 0x000000081400a985 */ /* 0x0085e8000c101d34 */
[----:B----4-:R2:W-:Y:S01]  /*e420*/  @!P3 ST.E.128 desc[UR52][R28.64], R12 ;  /* 0x0000000c1c00b985 */ /* 0x0105e2000c101d34 */
[----:B01----:R-:W-:Y:S05]  /*e430*/  @P0 BRA `(.L_x_13258) ;  /* 0x0000001000c00947 */ /* 0x003fea0003800000 */
[----:B--2---:R-:W-:-:S04]  /*e440*/  LEA R2, P0, R19, R32, 0x1 ;  /* 0x0000002013027211 */ /* 0x004fc800078008ff */
[----:B------:R-:W-:-:S05]  /*e450*/  LEA.HI.X R3, R19, R0, R35, 0x1, P0 ;  /* 0x0000000013037211 */ /* 0x000fca00000f0c23 */
[----:B-----5:R0:W-:Y:S01]  /*e460*/  ST.E.128 desc[UR52][R2.64], R24 ;  /* 0x0000001802007985 */ /* 0x0201e2000c101d34 */
[----:B------:R-:W-:Y:S05]  /*e470*/  BRA `(.L_x_13258) ;  /* 0x0000001000b07947 */ /* 0x000fea0003800000 */
.L_x_13257:
        /* <DEDUP_REMOVED lines=11> */
[----:B------:R-:W-:Y:S01]  /*e530*/  SHF.R.S32.HI R20, RZ, 0x1f, R22 ;  /* 0x0000001fff147819 */ /* 0x000fe20000011416 */
[----:B------:R-:W-:Y:S01]  /*e540*/  ULDC.64 UR12, c[0x0][0xb38] ;  /* 0x0002ce00000c7ab9 */ /* 0x000fe20000000a00 */
[----:B------:R-:W-:Y:S01]  /*e550*/  SHF.R.S32.HI R24, RZ, 0x1f, R23 ;  /* 0x0000001fff187819 */ /* 0x000fe20000011417 */
        /* <DEDUP_REMOVED lines=49> */
[-C--:B-1----:R-:W-:Y:S02]  /*e870*/  @!P0 LEA R4, P2, R16, R21.reuse, 0x2 ;  /* 0x0000001510048211 */ /* 0x082fe400078410ff */
[----:B0-----:R-:W-:Y:S02]  /*e880*/  @!P1 LEA R6, P4, R156, R21, 0x2 ;  /* 0x000000159c069211 */ /* 0x001fe400078810ff */
[-C--:B--2---:R-:W-:Y:S02]  /*e890*/  @!P0 LEA.HI.X R5, R16, R13.reuse, R33, 0x2, P2 ;  /* 0x0000000d10058211 */ /* 0x084fe400010f1421 */
[----:B------:R-:W-:Y:S02]  /*e8a0*/  @!P1 LEA.HI.X R7, R156, R13, R31, 0x2, P4 ;  /* 0x0000000d9c079211 */ /* 0x000fe400020f141f */
[----:B------:R-:W-:Y:S01]  /*e8b0*/  ISETP.GE.AND P2, PT, R153, UR4, PT ;  /* 0x0000000499007c0c */ /* 0x000fe2000bf46270 */
[----:B------:R0:W-:Y:S01]  /*e8c0*/  @!P0 ST.E.64 desc[UR52][R4.64], R2 ;  /* 0x0000000204008985 */ /* 0x0001e2000c101b34 */
[----:B------:R-:W-:-:S02]  /*e8d0*/  @!P5 LEA R8, P4, R155, R21, 0x2 ;  /* 0x000000159b08d211 */ /* 0x000fc400078810ff */
[----:B------:R-:W-:Y:S01]  /*e8e0*/  ISETP.GE.AND P0, PT, R23, UR4, PT ;  /* 0x0000000417007c0c */ /* 0x000fe2000bf06270 */
[----:B------:R1:W-:Y:S01]  /*e8f0*/  @!P1 ST.E.64 desc[UR52][R6.64], R92 ;  /* 0x0000005c06009985 */ /* 0x0003e2000c101b34 */
[----:B------:R-:W-:Y:S02]  /*e900*/  ISETP.GE.AND P1, PT, R152, UR4, PT ;  /* 0x0000000498007c0c */ /* 0x000fe4000bf26270 */
[----:B------:R-:W-:Y:S02]  /*e910*/  @!P5 LEA.HI.X R9, R155, R13, R29, 0x2, P4 ;  /* 0x0000000d9b09d211 */ /* 0x000fe400020f141d */
[----:B------:R-:W-:Y:S02]  /*e920*/  ISETP.GE.AND P4, PT, R22, UR4, PT ;  /* 0x0000000416007c0c */ /* 0x000fe4000bf86270 */
[-C--:B------:R-:W-:Y:S01]  /*e930*/  @!P3 LEA R10, P6, R154, R21.reuse, 0x2 ;  /* 0x000000159a0ab211 */ /* 0x080fe200078c10ff */
[----:B------:R3:W-:Y:S01]  /*e940*/  @!P5 ST.E.64 desc[UR52][R8.64], R96 ;  /* 0x000000600800d985 */ /* 0x0007e2000c101b34 */
[----:B0-----:R-:W-:-:S02]  /*e950*/  @!P2 LEA R2, P5, R153, R21, 0x2 ;  /* 0x000000159902a211 */ /* 0x001fc400078a10ff */
[----:B------:R-:W-:-:S03]  /*e960*/  @!P3 LEA.HI.X R11, R154, R13, R28, 0x2, P6 ;  /* 0x0000000d9a0bb211 */ /* 0x000fc600030f141c */
[----:B------:R-:W-:Y:S02]  /*e970*/  @!P1 LEA R4, P6, R152, R21, 0x2 ;  /* 0x0000001598049211 */ /* 0x000fe400078c10ff */
[----:B------:R-:W-:Y:S01]  /*e980*/  @!P2 LEA.HI.X R3, R153, R13, R27, 0x2, P5 ;  /* 0x0000000d9903a211 */ /* 0x000fe200028f141b */
[----:B------:R3:W-:Y:S01]  /*e990*/  @!P3 ST.E.64 desc[UR52][R10.64], R100 ;  /* 0x000000640a00b985 */ /* 0x0007e2000c101b34 */
[CC--:B-1----:R-:W-:Y:S02]  /*e9a0*/  @!P0 LEA R6, P3, R23.reuse, R21.reuse, 0x2 ;  /* 0x0000001517068211 */ /* 0x0c2fe400078610ff */
        /* <DEDUP_REMOVED lines=8> */
.L_x_13260:
[----:B------:R-:W-:Y:S05]  /*ea30*/  BSYNC B1 ;  /* 0x0000000000017941 */ /* 0x000fea0003800000 */
.L_x_13259:
[----:B------:R-:W-:Y:S01]  /*ea40*/  ISETP.GE.AND P0, PT, R15, R30, PT ;  /* 0x0000001e0f00720c */ /* 0x000fe20003f06270 */
[----:B-1----:R1:W4:Y:S04]  /*ea50*/  SHFL.IDX PT, R21, R14, 0x1, 0x1c1f ;  /* 0x003c1f000e157f89 */ /* 0x00232800000e0000 */
[----:B------:R1:W0:Y:S08]  /*ea60*/  SHFL.IDX PT, R25, R0, 0x1, 0x1c1f ;  /* 0x003c1f0000197f89 */ /* 0x00023000000e0000 */
[----:B-1----:R-:W-:Y:S05]  /*ea70*/  @P0 BRA `(.L_x_13258) ;  /* 0x0000000c00300947 */ /* 0x002fea0003800000 */
[----:B------:R-:W-:Y:S02]  /*ea80*/  ULDC UR4, c[0x0][0xac8] ;  /* 0x0002b20000047ab9 */ /* 0x000fe40000000800 */
[----:B------:R-:W-:Y:S02]  /*ea90*/  ISETP.GE.AND P1, PT, R16, UR4, PT ;  /* 0x0000000410007c0c */ /* 0x000fe4000bf26270 */
[----:B------:R-:W-:Y:S02]  /*eaa0*/  ISETP.GE.AND P5, PT, R156, UR4, PT ;  /* 0x000000049c007c0c */ /* 0x000fe4000bfa6270 */
[----:B------:R-:W-:Y:S02]  /*eab0*/  ISETP.GE.AND P3, PT, R155, UR4, PT ;  /* 0x000000049b007c0c */ /* 0x000fe4000bf66270 */
[----:B------:R-:W-:-:S07]  /*eac0*/  ISETP.GE.AND P2, PT, R154, UR4, PT ;  /* 0x000000049a007c0c */ /* 0x000fce000bf46270 */
[-C--:B0--3--:R-:W-:Y:S02]  /*ead0*/  @!P1 LEA R2, P0, R16, R25.reuse, 0x2 ;  /* 0x0000001910029211 */ /* 0x089fe400078010ff */
[----:B------:R-:W-:Y:S02]  /*eae0*/  @!P5 LEA R4, P4, R156, R25, 0x2 ;  /* 0x000000199c04d211 */ /* 0x000fe400078810ff */
[-C--:B----4-:R-:W-:Y:S02]  /*eaf0*/  @!P1 LEA.HI.X R3, R16, R21.reuse, R33, 0x2, P0 ;  /* 0x0000001510039211 */ /* 0x090fe400000f1421 */
[----:B------:R-:W-:Y:S02]  /*eb00*/  ISETP.GE.AND P0, PT, R152, UR4, PT ;  /* 0x0000000498007c0c */ /* 0x000fe4000bf06270 */
[----:B------:R-:W-:Y:S01]  /*eb10*/  @!P5 LEA.HI.X R5, R156, R21, R31, 0x2, P4 ;  /* 0x000000159c05d211 */ /* 0x000fe200020f141f */
[----:B------:R0:W-:Y:S01]  /*eb20*/  @!P1 ST.E.64 desc[UR52][R2.64], R90 ;  /* 0x0000005a02009985 */ /* 0x0001e2000c101b34 */
[----:B------:R-:W-:-:S02]  /*eb30*/  ISETP.GE.AND P1, PT, R153, UR4, PT ;  /* 0x0000000499007c0c */ /* 0x000fc4000bf26270 */
[----:B------:R-:W-:Y:S01]  /*eb40*/  ISETP.GE.AND P4, PT, R23, UR4, PT ;  /* 0x0000000417007c0c */ /* 0x000fe2000bf86270 */
[----:B------:R1:W-:Y:S01]  /*eb50*/  @!P5 ST.E.64 desc[UR52][R4.64], R94 ;  /* 0x0000005e0400d985 */ /* 0x0003e2000c101b34 */
[CC--:B------:R-:W-:Y:S02]  /*eb60*/  @!P3 LEA R6, P6, R155.reuse, R25.reuse, 0x2 ;  /* 0x000000199b06b211 */ /* 0x0c0fe400078c10ff */
[C---:B------:R-:W-:Y:S02]  /*eb70*/  @!P2 LEA R8, P5, R154.reuse, R25, 0x2 ;  /* 0x000000199a08a211 */ /* 0x040fe400078a10ff */
[-C--:B------:R-:W-:Y:S02]  /*eb80*/  @!P3 LEA.HI.X R7, R155, R21.reuse, R29, 0x2, P6 ;  /* 0x000000159b07b211 */ /* 0x080fe400030f141d */
[----:B------:R-:W-:-:S03]  /*eb90*/  @!P2 LEA.HI.X R9, R154, R21, R28, 0x2, P5 ;  /* 0x000000159a09a211 */ /* 0x000fc600028f141c */
[----:B------:R1:W-:Y:S01]  /*eba0*/  @!P3 ST.E.64 desc[UR52][R6.64], R98 ;  /* 0x000000620600b985 */ /* 0x0003e2000c101b34 */
[-C--:B0-----:R-:W-:Y:S02]  /*ebb0*/  @!P1 LEA R2, P6, R153, R25.reuse, 0x2 ;  /* 0x0000001999029211 */ /* 0x081fe400078c10ff */
[CC--:B------:R-:W-:Y:S01]  /*ebc0*/  @!P0 LEA R10, P3, R152.reuse, R25.reuse, 0x2 ;  /* 0x00000019980a8211 */ /* 0x0c0fe200078610ff */
[----:B------:R1:W-:Y:S01]  /*ebd0*/  @!P2 ST.E.64 desc[UR52][R8.64], R102 ;  /* 0x000000660800a985 */ /* 0x0003e2000c101b34 */
[----:B------:R-:W-:Y:S02]  /*ebe0*/  @!P4 LEA R12, P5, R23, R25, 0x2 ;  /* 0x00000019170cc211 */ /* 0x000fe400078a10ff */
[-C--:B------:R-:W-:Y:S02]  /*ebf0*/  @!P1 LEA.HI.X R3, R153, R21.reuse, R27, 0x2, P6 ;  /* 0x0000001599039211 */ /* 0x080fe400030f141b */
[-C--:B------:R-:W-:Y:S02]  /*ec00*/  @!P0 LEA.HI.X R11, R152, R21.reuse, R26, 0x2, P3 ;  /* 0x00000015980b8211 */ /* 0x080fe400018f141a */
[----:B--2---:R-:W-:Y:S01]  /*ec10*/  @!P4 LEA.HI.X R13, R23, R21, R24, 0x2, P5 ;  /* 0x00000015170dc211 */ /* 0x004fe200028f1418 */
[----:B------:R1:W-:Y:S04]  /*ec20*/  @!P1 ST.E.64 desc[UR52][R2.64], R106 ;  /* 0x0000006a02009985 */ /* 0x0003e8000c101b34 */
[----:B------:R1:W-:Y:S01]  /*ec30*/  @!P0 ST.E.64 desc[UR52][R10.64], R110 ;  /* 0x0000006e0a008985 */ /* 0x0003e2000c101b34 */
[----:B------:R-:W-:-:S03]  /*ec40*/  ISETP.GE.AND P0, PT, R22, UR4, PT ;  /* 0x0000000416007c0c */ /* 0x000fc6000bf06270 */
[----:B------:R1:W-:Y:S10]  /*ec50*/  @!P4 ST.E.64 desc[UR52][R12.64], R114 ;  /* 0x000000720c00c985 */ /* 0x0003f4000c101b34 */
[----:B------:R-:W-:Y:S05]  /*ec60*/  @P0 BRA `(.L_x_13258) ;  /* 0x0000000800b40947 */ /* 0x000fea0003800000 */
[----:B-1----:R-:W-:-:S04]  /*ec70*/  LEA R2, P0, R22, R25, 0x2 ;  /* 0x0000001916027211 */ /* 0x002fc800078010ff */
[----:B------:R-:W-:-:S05]  /*ec80*/  LEA.HI.X R3, R22, R21, R20, 0x2, P0 ;  /* 0x0000001516037211 */ /* 0x000fca00000f1414 */
[----:B------:R0:W-:Y:S01]  /*ec90*/  ST.E.64 desc[UR52][R2.64], R118 ;  /* 0x0000007602007985 */ /* 0x0001e2000c101b34 */
[----:B------:R-:W-:Y:S05]  /*eca0*/  BRA `(.L_x_13258) ;  /* 0x0000000800a47947 */ /* 0x000fea0003800000 */
.L_x_13255:
        /* <DEDUP_REMOVED lines=32> */
.L_x_13261:
        /* <DEDUP_REMOVED lines=59> */
.L_x_13263:
[----:B------:R-:W-:Y:S05]  /*f260*/  BSYNC B1 ;  /* 0x0000000000017941 */ /* 0x000fea0003800000 */
.L_x_13262:
[----:B------:R-:W-:-:S06]  /*f270*/  UISETP.GT.AND UP0, UPT, UR42, 0x1, UPT ;  /* 0x000000012a00788c */ /* 0x000fcc000bf04270 */
[----:B------:R-:W-:-:S13]  /*f280*/  PLOP3.LUT P0, PT, PT, PT, UP0, 0x80, 0x0 ;  /* 0x000000000000781c */ /* 0x000fda0003f0f008 */
[----:B------:R-:W-:Y:S05]  /*f290*/  @P0 BRA `(.L_x_13258) ;  /* 0x0000000400280947 */ /* 0x000fea0003800000 */
[----:B------:R-:W1:Y:S01]  /*f2a0*/  LDC R11, c[0x0][0xbe8] ;  /* 0x0002fa00ff0b7b82 */ /* 0x000e620000000800 */
[----:B------:R-:W-:Y:S01]  /*f2b0*/  ULDC.64 UR14, c[0x0][0xaa0] ;  /* 0x0002a800000e7ab9 */ /* 0x000fe20000000a00 */
[----:B------:R-:W-:Y:S01]  /*f2c0*/  IMAD R2, R18, 0x30, R157 ;  /* 0x0000003012027824 */ /* 0x000fe200078e029d */
[----:B------:R-:W-:Y:S01]  /*f2d0*/  UIMAD UR10, UR21, UR14, URZ ;  /* 0x0000000e150a72a4 */ /* 0x000fe2000f8e023f */
[----:B------:R-:W-:Y:S01]  /*f2e0*/  VIADD R30, R157, UR39 ;  /* 0x000000279d1e7c36 */ /* 0x000fe20008000000 */
[----:B------:R-:W-:Y:S01]  /*f2f0*/  UIMAD.WIDE.U32 UR8, UR4, UR14, URZ ;  /* 0x0000000e040872a5 */ /* 0x000fe2000f8e003f */
[----:B0-----:R-:W-:Y:S01]  /*f300*/  VIADD R4, R2, UR39 ;  /* 0x0000002702047c36 */ /* 0x001fe20008000000 */
[----:B------:R-:W-:Y:S01]  /*f310*/  UIMAD UR10, UR4, UR15, UR10 ;  /* 0x0000000f040a72a4 */ /* 0x000fe2000f8e020a */
[----:B------:R-:W-:Y:S02]  /*f320*/  SHF.R.S32.HI R13, RZ, 0x1f, R19 ;  /* 0x0000001fff0d7819 */ /* 0x000fe40000011413 */
[----:B------:R-:W-:Y:S01]  /*f330*/  IMAD.MOV.U32 R5, RZ, RZ, R4 ;  /* 0x000000ffff057224 */ /* 0x000fe200078e0004 */
        /* <DEDUP_REMOVED lines=16> */
[----:B------:R-:W-:Y:S01]  /*f440*/  ULDC UR4, c[0x0][0xac8] ;  /* 0x0002b20000047ab9 */ /* 0x000fe20000000800 */
        /* <DEDUP_REMOVED lines=14> */
[----:B------:R-:W-:-:S03]  /*f530*/  ULDC.64 UR8, c[0x0][0xa80] ;  /* 0x0002a00000087ab9 */ /* 0x000fc60000000a00 */
[----:B------:R-:W-:Y:S01]  /*f540*/  IMAD.IADD R3, R3, 0x1, R5 ;  /* 0x0000000103037824 */ /* 0x000fe200078e0205 */
[----:B------:R-:W-:Y:S01]  /*f550*/  LEA R4, P0, R2, UR8, 0x1 ;  /* 0x0000000802047c11 */ /* 0x000fe2000f8008ff */
[----:B-----5:R-:W-:Y:S02]  /*f560*/  IMAD R11, R0, R11, RZ ;  /* 0x0000000b000b7224 */ /* 0x020fe400078e02ff */
[----:B------:R-:W-:Y:S01]  /*f570*/  VIADD R0, R30, 0x30 ;  /* 0x000000301e007836 */ /* 0x000fe20000000000 */
[----:B------:R-:W-:Y:S01]  /*f580*/  LEA.HI.X R8, R2, UR9, R3, 0x1, P0 ;  /* 0x0000000902087c11 */ /* 0x000fe200080f0c03 */
[----:B------:R-:W0:Y:S01]  /*f590*/  SHFL.IDX PT, R6, R4, RZ, 0x181f ;  /* 0x00181fff04067589 */ /* 0x000e2200000e0000 */
[----:B------:R-:W-:Y:S01]  /*f5a0*/  ISETP.GE.AND P0, PT, R19, UR4, PT ;  /* 0x0000000413007c0c */ /* 0x000fe2000bf06270 */
[C---:B------:R-:W-:Y:S02]  /*f5b0*/  VIADD R2, R30.reuse, 0x60 ;  /* 0x000000601e027836 */ /* 0x040fe40000000000 */
[----:B------:R-:W1:Y:S01]  /*f5c0*/  SHFL.IDX PT, R14, R4, 0x1, 0x181f ;  /* 0x00381f00040e7f89 */ /* 0x000e6200000e0000 */
[CC--:B------:R-:W-:Y:S01]  /*f5d0*/  ISETP.GE.OR P3, PT, R30.reuse, R11.reuse, P0 ;  /* 0x0000000b1e00720c */ /* 0x0c0fe20000766670 */
[----:B------:R-:W-:Y:S01]  /*f5e0*/  VIADD R3, R30, 0x90 ;  /* 0x000000901e037836 */ /* 0x000fe20000000000 */
[-C--:B------:R-:W-:Y:S01]  /*f5f0*/  ISETP.GE.OR P2, PT, R0, R11.reuse, P0 ;  /* 0x0000000b0000720c */ /* 0x080fe20000746670 */
[----:B------:R-:W2:Y:S01]  /*f600*/  SHFL.IDX PT, R24, R4, 0x2, 0x181f ;  /* 0x00581f0004187f89 */ /* 0x000ea200000e0000 */
[----:B------:R-:W-:-:S02]  /*f610*/  ISETP.GE.OR P1, PT, R2, R11, P0 ;  /* 0x0000000b0200720c */ /* 0x000fc40000726670 */
[----:B------:R-:W-:Y:S01]  /*f620*/  ISETP.GE.OR P0, PT, R3, R11, P0 ;  /* 0x0000000b0300720c */ /* 0x000fe20000706670 */
[----:B------:R-:W3:Y:S04]  /*f630*/  SHFL.IDX PT, R10, R8, RZ, 0x181f ;  /* 0x00181fff080a7589 */ /* 0x000ee800000e0000 */
[----:B------:R1:W4:Y:S04]  /*f640*/  SHFL.IDX PT, R28, R4, 0x3, 0x181f ;  /* 0x00781f00041c7f89 */ /* 0x00032800000e0000 */
[----:B------:R-:W4:Y:S04]  /*f650*/  SHFL.IDX PT, R12, R8, 0x1, 0x181f ;  /* 0x00381f00080c7f89 */ /* 0x000f2800000e0000 */
[----:B------:R-:W4:Y:S01]  /*f660*/  SHFL.IDX PT, R20, R8, 0x2, 0x181f ;  /* 0x00581f0008147f89 */ /* 0x000f2200000e0000 */
[----:B0-----:R-:W-:-:S03]  /*f670*/  @!P3 LEA R2, P6, R19, R6, 0x1 ;  /* 0x000000061302b211 */ /* 0x001fc600078c08ff */
[----:B------:R4:W0:Y:S01]  /*f680*/  SHFL.IDX PT, R26, R8, 0x3, 0x181f ;  /* 0x00781f00081a7f89 */ /* 0x00082200000e0000 */
[C---:B-1----:R-:W-:Y:S02]  /*f690*/  @!P2 LEA R4, P5, R19.reuse, R14, 0x1 ;  /* 0x0000000e1304a211 */ /* 0x042fe400078a08ff */
[C---:B--2---:R-:W-:Y:S02]  /*f6a0*/  @!P1 LEA R6, P4, R19.reuse, R24, 0x1 ;  /* 0x0000001813069211 */ /* 0x044fe400078808ff */
[C---:B---3--:R-:W-:Y:S02]  /*f6b0*/  @!P3 LEA.HI.X R3, R19.reuse, R10, R13, 0x1, P6 ;  /* 0x0000000a1303b211 */ /* 0x048fe400030f0c0d */
[----:B----4-:R-:W-:-:S03]  /*f6c0*/  @!P0 LEA R8, P6, R19, R28, 0x1 ;  /* 0x0000001c13088211 */ /* 0x010fc600078c08ff */
[----:B------:R1:W-:Y:S01]  /*f6d0*/  @!P3 ST.E.128 desc[UR52][R2.64], RZ ;  /* 0x000000ff0200b985 */ /* 0x0003e2000c101d34 */
[C-C-:B------:R-:W-:Y:S02]  /*f6e0*/  @!P2 LEA.HI.X R5, R19.reuse, R12, R13.reuse, 0x1, P5 ;  /* 0x0000000c1305a211 */ /* 0x140fe400028f0c0d */
[----:B------:R-:W-:-:S03]  /*f6f0*/  @!P1 LEA.HI.X R7, R19, R20, R13, 0x1, P4 ;  /* 0x0000001413079211 */ /* 0x000fc600020f0c0d */
[----:B------:R1:W-:Y:S01]  /*f700*/  @!P2 ST.E.128 desc[UR52][R4.64], RZ ;  /* 0x000000ff0400a985 */ /* 0x0003e2000c101d34 */
[----:B0-----:R-:W-:-:S03]  /*f710*/  @!P0 LEA.HI.X R9, R19, R26, R13, 0x1, P6 ;  /* 0x0000001a13098211 */ /* 0x001fc600030f0c0d */
[----:B------:R1:W-:Y:S04]  /*f720*/  @!P1 ST.E.128 desc[UR52][R6.64], RZ ;  /* 0x000000ff06009985 */ /* 0x0003e8000c101d34 */
[----:B------:R1:W-:Y:S02]  /*f730*/  @!P0 ST.E.128 desc[UR52][R8.64], RZ ;  /* 0x000000ff08008985 */ /* 0x0003e4000c101d34 */
.L_x_13258:
[----:B------:R-:W-:Y:S05]  /*f740*/  BSYNC B0 ;  /* 0x0000000000007941 */ /* 0x000fea0003800000 */
.L_x_13254:
[----:B------:R-:W-:Y:S02]  /*f750*/  ULDC UR4, c[0x0][0xc3c] ;  /* 0x00030f0000047ab9 */ /* 0x000fe40000000800 */
[----:B------:R-:W-:-:S06]  /*f760*/  UISETP.GE.AND UP0, UPT, UR6, UR4, UPT ;  /* 0x000000040600728c */ /* 0x000fcc000bf06270 */
[----:B------:R-:W-:-:S13]  /*f770*/  PLOP3.LUT P0, PT, PT, PT, UP0, 0x80, 0x0 ;  /* 0x000000000000781c */ /* 0x000fda0003f0f008 */
[----:B------:R-:W-:Y:S05]  /*f780*/  @!P0 BRA `(.L_x_13264) ;  /* 0xffffff1400e08947 */ /* 0x000fea000383ffff */
[----:B------:R-:W-:Y:S05]  /*f790*/  EXIT ;  /* 0x000000000000794d */ /* 0x000fea0003800000 */
.L_x_13171:
        /* <DEDUP_REMOVED lines=18> */
.L_x_13265:
        /* <DEDUP_REMOVED lines=44> */
.L_x_13269:
        /* <DEDUP_REMOVED lines=37> */
.L_x_13267:
        /* <DEDUP_REMOVED lines=13> */
.L_x_13270:
        /* <DEDUP_REMOVED lines=62> */
.L_x_13271:
        /* <DEDUP_REMOVED lines=62> */
.L_x_13272:
[----:B------:R-:W-:-:S05]  /*10660*/  LOP3.LUT R2, RZ, R2, RZ, 0x33, !PT ;  /* 0x00000002ff027212 */ /* 0x000fca00078e33ff */
[----:B------:R-:W-:Y:S01]  /*10670*/  IMAD.IADD R25, R25, 0x1, R2 ;  /* 0x0000000119197824 */ /* 0x000fe200078e0202 */
[----:B------:R-:W-:Y:S06]  /*10680*/  BRA `(.L_x_13273) ;  /* 0x00000000000c7947 */ /* 0x000fec0003800000 */
.L_x_13268:
[----:B------:R-:W-:Y:S02]  /*10690*/  IMAD.MOV.U32 R25, RZ, RZ, RZ ;  /* 0x000000ffff197224 */ /* 0x000fe400078e00ff */
[----:B------:R-:W-:Y:S02]  /*106a0*/  IMAD.U32 R24, RZ, RZ, UR6 ;  /* 0x00000006ff187e24 */ /* 0x000fe4000f8e00ff */
[----:B------:R-:W-:-:S07]  /*106b0*/  IMAD.MOV.U32 R26, RZ, RZ, RZ ;  /* 0x000000ffff1a7224 */ /* 0x000fce00078e00ff */
.L_x_13273:
[----:B------:R-:W-:-:S13]  /*106c0*/  ISETP.NE.AND P0, PT, R0, RZ, PT ;  /* 0x000000ff0000720c */ /* 0x000fda0003f05270 */
[----:B------:R-:W0:Y:S01]  /*106d0*/  @!P0 S2R R3, SR_CgaCtaId ;  /* 0x0000000000038919 */ /* 0x000e220000008800 */
[----:B------:R-:W-:-:S04]  /*106e0*/  @!P0 MOV R0, 0x400 ;  /* 0x0000040000008802 */ /* 0x000fc80000000f00 */
[----:B0-----:R-:W-:-:S05]  /*106f0*/  @!P0 LEA R0, R3, R0, 0x18 ;  /* 0x0000000003008211 */ /* 0x001fca00078ec0ff */
[----:B------:R2:W-:Y:S01]  /*10700*/  @!P0 STS.128 [R0+0x168d0], R24 ;  /* 0x0168d01800008388 */ /* 0x0005e20000000c00 */
[----:B------:R-:W-:Y:S06]  /*10710*/  BAR.ARV 0x5, 0x200 ;  /* 0x0148000000007b1d */ /* 0x000fec0000002000 */
.L_x_13266:
        /* <DEDUP_REMOVED lines=20> */
[----:B0-----:R-:W-:Y:S02]  /*10860*/  LOP3.LUT R2, R0, 0x1f8, RZ, 0xc0, !PT ;  /* 0x000001f800027812 */ /* 0x001fe400078ec0ff */
[----:B------:R-:W-:Y:S02]  /*10870*/  SHF.R.U32.HI R4, RZ, 0x3, R4 ;  /* 0x00000003ff047819 */ /* 0x000fe40000011604 */
[----:B------:R-:W-:-:S04]  /*10880*/  LOP3.LUT R2, R2, 0x38, R5, 0x78, !PT ;  /* 0x0000003802027812 */ /* 0x000fc800078e7805 */
[----:B------:R-:W-:Y:S01]  /*10890*/  LOP3.LUT R2, R2, 0x200, R3, 0xf8, !PT ;  /* 0x0000020002027812 */ /* 0x000fe200078ef803 */
[----:B------:R-:W-:-:S04]  /*108a0*/  IMAD.SHL.U32 R3, R5, 0x10, RZ ;  /* 0x0000001005037824 */ /* 0x000fc800078e00ff */
[----:B------:R-:W-:Y:S01]  /*108b0*/  IMAD R0, R2, 0x2, R17 ;  /* 0x0000000202007824 */ /* 0x000fe200078e0211 */
[----:B------:R-:W-:-:S04]  /*108c0*/  LOP3.LUT R3, R4, 0x70, R3, 0xf8, !PT ;  /* 0x0000007004037812 */ /* 0x000fc800078ef803 */
[----:B------:R4:W-:Y:S03]  /*108d0*/  STL [R1+0x4], R0 ;  /* 0x0000040001007387 */ /* 0x0009e60000100800 */
.L_x_13374:
[----:B------:R-:W-:Y:S05]  /*108e0*/  YIELD ;  /* 0x0000000000007946 */ /* 0x000fea0003800000 */
[----:B------:R-:W-:Y:S01]  /*108f0*/  ULDC.64 UR4, c[0x0][0xa28] ;  /* 0x00028a0000047ab9 */ /* 0x000fe20000000a00 */
[----:B------:R-:W-:Y:S02]  /*10900*/  CS2R R8, SRZ ;  /* 0x0000000000087805 */ /* 0x000fe4000001ff00 */
[----:B------:R-:W-:Y:S01]  /*10910*/  ISETP.NE.U32.AND P0, PT, RZ, UR4, PT ;  /* 0x00000004ff007c0c */ /* 0x000fe2000bf05070 */
[----:B01----:R-:W0:Y:S01]  /*10920*/  LDC.64 R4, c[0x0][0xa00] ;  /* 0x00028000ff047b82 */ /* 0x003e220000000a00 */
[----:B----4-:R-:W-:Y:S01]  /*10930*/  IMAD.MOV.U32 R0, RZ, RZ, RZ ;  /* 0x000000ffff007224 */ /* 0x010fe200078e00ff */
[----:B------:R-:W-:Y:S01]  /*10940*/  ULDC.64 UR6, c[0x0][0xa08] ;  /* 0x0002820000067ab9 */ /* 0x000fe20000000a00 */
[----:B------:R-:W-:Y:S01]  /*10950*/  ISETP.NE.AND.EX P0, PT, RZ, UR5, PT, P0 ;  /* 0x00000005ff007c0c */ /* 0x000fe2000bf05300 */
[----:B------:R-:W-:-:S12]  /*10960*/  ULDC.64 UR4, c[0x0][0xa18] ;  /* 0x0002860000047ab9 */ /* 0x000fd80000000a00 */
[----:B------:R-:W1:Y:S02]  /*10970*/  @P0 LDC.64 R2, c[0x0][0xa28] ;  /* 0x00028a00ff020b82 */ /* 0x000e640000000a00 */
        /* <DEDUP_REMOVED lines=15> */
[----:B------:R0:W5:Y:S01]  /*10a70*/  @P1 LDG.E R9, desc[UR52][R2.64] ;  /* 0x0000003402091981 */ /* 0x000162000c1e1900 */
[----:B-1----:R-:W-:-:S03]  /*10a80*/  @P2 IMAD.WIDE R6, R27, 0x4, R6 ;  /* 0x000000041b062825 */ /* 0x002fc600078e0206 */
        /* <DEDUP_REMOVED lines=8> */
[----:B------:R-:W-:-:S04]  /*10b10*/  USEL UR4, UR4, 0x1, UP0 ;  /* 0x0000000104047887 */ /* 0x000fc80008000000 */
[----:B------:R-:W-:-:S06]  /*10b20*/  UIMAD UR4, UR4, UR5, URZ ;  /* 0x00000005040472a4 */ /* 0x000fcc000f8e023f */
[----:B------:R-:W-:Y:S01]  /*10b30*/  IMAD.U32 R11, RZ, RZ, UR4 ;  /* 0x00000004ff0b7e24 */ /* 0x000fe2000f8e00ff */
        /* <DEDUP_REMOVED lines=8> */
.L_x_13275:
        /* <DEDUP_REMOVED lines=14> */
.L_x_13276:
[----:B------:R-:W-:Y:S05]  /*10ca0*/  @!P1 BRA `(.L_x_13277) ;  /* 0x00000000000c9947 */ /* 0x000fea0003800000 */
[----:B------:R-:W2:Y:S04]  /*10cb0*/  LDG.E R4, desc[UR52][R2.64] ;  /* 0x0000003402047981 */ /* 0x000ea8000c1e1900 */
[----:B------:R-:W2:Y:S02]  /*10cc0*/  LDG.E R11, desc[UR52][R2.64+0x4] ;  /* 0x00000434020b7981 */ /* 0x000ea4000c1e1900 */
[----:B--2---:R-:W-:-:S07]  /*10cd0*/  IMAD.IADD R11, R11, 0x1, -R4 ;  /* 0x000000010b0b7824 */ /* 0x004fce00078e0a04 */
.L_x_13277:
[----:B0-----:R-:W0:Y:S01]  /*10ce0*/  LDC R2, c[0x0][0x448] ;  /* 0x00011200ff027b82 */ /* 0x001e220000000800 */
[----:B------:R-:W-:Y:S02]  /*10cf0*/  IMAD R12, R25, 0xc0, RZ ;  /* 0x000000c0190c7824 */ /* 0x000fe400078e02ff */
[----:B-----5:R-:W-:Y:S02]  /*10d00*/  IMAD.IADD R8, R11, 0x1, -R8 ;  /* 0x000000010b087824 */ /* 0x020fe400078e0a08 */
[----:B------:R-:W-:Y:S01]  /*10d10*/  VIADD R5, R12, 0xbf ;  /* 0x000000bf0c057836 */ /* 0x000fe20000000000 */
[----:B------:R2:W-:Y:S01]  /*10d20*/  STL [R1+0x8], R12 ;  /* 0x0000080c01007387 */ /* 0x0005e20000100800 */
[----:B0-----:R-:W-:Y:S02]  /*10d30*/  ISETP.NE.AND P1, PT, R2, 0x1, PT ;  /* 0x000000010200780c */ /* 0x001fe40003f25270 */
[----:B------:R-:W0:Y:S11]  /*10d40*/  LDC.64 R2, c[0x0][0x9e0] ;  /* 0x00027800ff027b82 */ /* 0x000e360000000a00 */
[----:B------:R-:W3:Y:S08]  /*10d50*/  @P1 LDC R6, c[0x0][0x44c] ;  /* 0x00011300ff061b82 */ /* 0x000ef00000000800 */
[----:B------:R-:W4:Y:S01]  /*10d60*/  @P1 LDC R4, c[0x0][0x450] ;  /* 0x00011400ff041b82 */ /* 0x000f220000000800 */
[----:B0-----:R-:W-:Y:S01]  /*10d70*/  ISETP.GE.AND P2, PT, R3, 0x1, PT ;  /* 0x000000010300780c */ /* 0x001fe20003f46270 */
[----:B---3--:R-:W-:Y:S01]  /*10d80*/  @P1 IMAD.HI.U32 R7, R5, R6, RZ ;  /* 0x0000000605071227 */ /* 0x008fe200078e00ff */
[----:B------:R-:W-:-:S04]  /*10d90*/  IADD3 R6, R8, 0x1, -R10 ;  /* 0x0000000108067810 */ /* 0x000fc80007ffe80a */
[----:B----4-:R-:W-:Y:S01]  /*10da0*/  @P1 SHF.R.U32.HI R5, RZ, R4, R7 ;  /* 0x00000004ff051219 */ /* 0x010fe20000011607 */
[----:B------:R-:W-:-:S05]  /*10db0*/  VIADD R4, R8, 0x7f ;  /* 0x0000007f08047836 */ /* 0x000fca0000000000 */
[----:B------:R-:W-:-:S04]  /*10dc0*/  SHF.R.S32.HI R7, RZ, 0x1f, R4 ;  /* 0x0000001fff077819 */ /* 0x000fc80000011404 */
[----:B------:R-:W-:Y:S01]  /*10dd0*/  LEA.HI R4, R7, R4, RZ, 0x7 ;  /* 0x0000000407047211 */ /* 0x000fe200078f38ff */
[----:B------:R-:W-:-:S03]  /*10de0*/  IMAD.IADD R7, R6, 0x1, R5 ;  /* 0x0000000106077824 */ /* 0x000fc600078e0205 */
[----:B------:R-:W-:Y:S01]  /*10df0*/  SHF.R.S32.HI R9, RZ, 0x7, R4 ;  /* 0x00000007ff097819 */ /* 0x000fe20000011404 */
[----:B------:R-:W-:-:S04]  /*10e00*/  IMAD.IADD R2, R7, 0x1, R2 ;  /* 0x0000000107027824 */ /* 0x000fc800078e0202 */
[----:B------:R2:W-:Y:S01]  /*10e10*/  STL [R1+0x40], R9 ;  /* 0x0000400901007387 */ /* 0x0005e20000100800 */
[----:B------:R-:W-:Y:S05]  /*10e20*/  @!P2 BRA `(.L_x_13278) ;  /* 0x000000000048a947 */ /* 0x000fea0003800000 */
        /* <DEDUP_REMOVED lines=11> */
.L_x_13280:
[----:B------:R-:W-:-:S13]  /*10ee0*/  ISETP.NE.AND P0, PT, R3, 0x1, PT ;  /* 0x000000010300780c */ /* 0x000fda0003f05270 */
[----:B------:R-:W0:Y:S02]  /*10ef0*/  @P0 LDC.64 R4, c[0x0][0x9e8] ;  /* 0x00027a00ff040b82 */ /* 0x000e240000000a00 */
[----:B0-----:R-:W-:-:S05]  /*10f00*/  @P0 IMAD.HI.U32 R4, R6, R4, RZ ;  /* 0x0000000406040227 */ /* 0x001fca00078e00ff */
[----:B------:R-:W-:-:S07]  /*10f10*/  @P0 SHF.R.U32.HI R6, RZ, R5, R4 ;  /* 0x00000005ff060219 */ /* 0x000fce0000011604 */
.L_x_13281:
[----:B------:R-:W-:Y:S05]  /*10f20*/  BSYNC B0 ;  /* 0x0000000000007941 */ /* 0x000fea0003800000 */
.L_x_13279:
[----:B------:R-:W-:-:S05]  /*10f30*/  IMAD R5, R6, R3, R3 ;  /* 0x0000000306057224 */ /* 0x000fca00078e0203 */
[----:B------:R-:W-:-:S07]  /*10f40*/  VIMNMX R2, R2, R5, PT ;  /* 0x0000000502027248 */ /* 0x000fce0003fe0100 */
.L_x_13278:
[----:B------:R-:W0:Y:S01]  /*10f50*/  @P1 LDC R4, c[0x0][0x44c] ;  /* 0x00011300ff041b82 */ /* 0x000e220000000800 */
[----:B------:R-:W-:Y:S01]  /*10f60*/  VIADD R2, R2, 0x7f ;  /* 0x0000007f02027836 */ /* 0x000fe20000000000 */
[----:B------:R-:W-:Y:S01]  /*10f70*/  ULDC UR4, c[0x0][0x9dc] ;  /* 0x0002770000047ab9 */ /* 0x000fe20000000800 */
[----:B------:R-:W-:-:S05]  /*10f80*/  IMAD.MOV.U32 R5, RZ, RZ, R12 ;  /* 0x000000ffff057224 */ /* 0x000fca00078e000c */
[----:B------:R-:W3:Y:S01]  /*10f90*/  @P1 LDC R7, c[0x0][0x450] ;  /* 0x00011400ff071b82 */ /* 0x000ee20000000800 */
[----:B0-----:R-:W-:-:S05]  /*10fa0*/  @P1 IMAD.HI.U32 R4, R12, R4, RZ ;  /* 0x000000040c041227 */ /* 0x001fca00078e00ff */
[----:B---3--:R-:W-:Y:S02]  /*10fb0*/  @P1 SHF.R.U32.HI R5, RZ, R7, R4 ;  /* 0x00000007ff051219 */ /* 0x008fe40000011604 */
[----:B------:R-:W-:Y:S02]  /*10fc0*/  SHF.R.S32.HI R7, RZ, 0x1f, R2 ;  /* 0x0000001fff077819 */ /* 0x000fe40000011402 */
[----:B------:R-:W-:Y:S02]  /*10fd0*/  IADD3 R8, R5, R8, -R10 ;  /* 0x0000000805087210 */ /* 0x000fe40007ffe80a */
[----:B------:R-:W-:-:S04]  /*10fe0*/  LEA.HI R7, R7, R2, RZ, 0x7 ;  /* 0x0000000207077211 */ /* 0x000fc800078f38ff */
[----:B------:R-:W-:-:S04]  /*10ff0*/  SHF.R.S32.HI R2, RZ, 0x7, R7 ;  /* 0x00000007ff027819 */ /* 0x000fc80000011407 */
[----:B------:R-:W-:Y:S01]  /*11000*/  VIMNMX R6, R9, R2, PT ;  /* 0x0000000209067248 */ /* 0x000fe20003fe0100 */
[----:B------:R0:W-:Y:S02]  /*11010*/  STL [R1+0x3c], R2 ;  /* 0x00003c0201007387 */ /* 0x0001e40000100800 */
[----:B0-----:R-:W-:Y:S01]  /*11020*/  VIADD R2, R8, -UR4 ;  /* 0x8000000408027c36 */ /* 0x001fe20008000000 */
        /* <DEDUP_REMOVED lines=12> */
.L_x_13284:
[----:B------:R-:W-:-:S13]  /*110f0*/  ISETP.NE.AND P0, PT, R3, 0x1, PT ;  /* 0x000000010300780c */ /* 0x000fda0003f05270 */
[----:B------:R-:W0:Y:S02]  /*11100*/  @P0 LDC.64 R4, c[0x0][0x9e8] ;  /* 0x00027a00ff040b82 */ /* 0x000e240000000a00 */
[----:B0-----:R-:W-:-:S05]  /*11110*/  @P0 IMAD.HI.U32 R4, R7, R4, RZ ;  /* 0x0000000407040227 */ /* 0x001fca00078e00ff */
[----:B------:R-:W-:-:S07]  /*11120*/  @P0 SHF.R.U32.HI R7, RZ, R5, R4 ;  /* 0x00000005ff070219 */ /* 0x000fce0000011604 */
.L_x_13285:
[----:B------:R-:W-:Y:S05]  /*11130*/  BSYNC B0 ;  /* 0x0000000000007941 */ /* 0x000fea0003800000 */
.L_x_13283:
[----:B------:R-:W-:-:S05]  /*11140*/  IMAD R3, R7, R3, RZ ;  /* 0x0000000307037224 */ /* 0x000fca00078e02ff */
[----:B------:R-:W-:-:S07]  /*11150*/  VIMNMX R2, R2, R3, !PT ;  /* 0x0000000302027248 */ /* 0x000fce0007fe0100 */
.L_x_13282:
[----:B------:R-:W-:Y:S01]  /*11160*/  SHF.R.S32.HI R3, RZ, 0x1f, R2 ;  /* 0x0000001fff037819 */ /* 0x000fe20000011402 */
[----:B------:R-:W-:Y:S01]  /*11170*/  IMAD.MOV.U32 R5, RZ, RZ, RZ ;  /* 0x000000ffff057224 */ /* 0x000fe200078e00ff */
[----:B------:R-:W-:Y:S01]  /*11180*/  SHF.R.U32.HI R4, RZ, 0x10, R0 ;  /* 0x00000010ff047819 */ /* 0x000fe20000011600 */
[----:B------:R-:W-:Y:S01]  /*11190*/  BSSY B0, `(.L_x_13286) ;  /* 0x0000029000007945 */ /* 0x000fe20003800000 */
[----:B------:R-:W-:Y:S01]  /*111a0*/  LEA.HI R3, R3, R2, RZ, 0x7 ;  /* 0x0000000203037211 */ /* 0x000fe200078f38ff */
[----:B--2---:R-:W-:Y:S01]  /*111b0*/  IMAD.MOV.U32 R12, RZ, RZ, R5 ;  /* 0x000000ffff0c7224 */ /* 0x004fe200078e0005 */
        /* <DEDUP_REMOVED lines=10> */
[-C--:B-1----:R-:W-:Y:S01]  /*11260*/  IABS R0, R4.reuse ;  /* 0x0000000400007213 */ /* 0x082fe20000000000 */
[----:B------:R-:W-:Y:S01]  /*11270*/  IMAD.MOV.U32 R2, RZ, RZ, RZ ;  /* 0x000000ffff027224 */ /* 0x000fe200078e00ff */
[----:B------:R-:W-:Y:S02]  /*11280*/  IABS R7, R4 ;  /* 0x0000000400077213 */ /* 0x000fe40000000000 */
[----:B------:R-:W1:Y:S03]  /*11290*/  I2F.RP R8, R0 ;  /* 0x0000000000087306 */ /* 0x000e660000209400 */
[----:B------:R-:W-:-:S05]  /*112a0*/  IMAD.MOV R7, RZ, RZ, -R7 ;  /* 0x000000ffff077224 */ /* 0x000fca00078e0a07 */
[----:B-1----:R-:W1:Y:S02]  /*112b0*/  MUFU.RCP R8, R8 ;  /* 0x0000000800087308 */ /* 0x002e640000001000 */
[----:B-1----:R-:W-:-:S06]  /*112c0*/  VIADD R9, R8, 0xffffffe ;  /* 0x0ffffffe08097836 */ /* 0x002fcc0000000000 */
[----:B------:R-:W0:Y:S02]  /*112d0*/  F2I.FTZ.U32.TRUNC.NTZ R3, R9 ;  /* 0x0000000900037305 */ /* 0x000e24000021f000 */
[----:B0-----:R-:W-:-:S04]  /*112e0*/  IMAD.MOV R5, RZ, RZ, -R3 ;  /* 0x000000ffff057224 */ /* 0x001fc800078e0a03 */
[----:B------:R-:W-:-:S04]  /*112f0*/  IMAD R5, R5, R0, RZ ;  /* 0x0000000005057224 */ /* 0x000fc800078e02ff */
        /* <DEDUP_REMOVED lines=18> */
.L_x_13287:
[----:B------:R-:W-:Y:S05]  /*11420*/  BSYNC B0 ;  /* 0x0000000000007941 */ /* 0x000fea0003800000 */
.L_x_13286:
        /* <DEDUP_REMOVED lines=14> */
[----:B------:R-:W3:Y:S08]  /*11510*/  FLO.U32 R0, UR4 ;  /* 0x0000000400007d00 */ /* 0x000ef000080e0000 */
[----:B0-----:R-:W4:Y:S01]  /*11520*/  POPC R5, UR4 ;  /* 0x0000000400057d09 */ /* 0x001f220008000000 */
[----:B---3--:R-:W-:-:S13]  /*11530*/  ISETP.EQ.U32.AND P0, PT, R0, R7, PT ;  /* 0x000000070000720c */ /* 0x008fda0003f02070 */
[----:B----4-:R-:W3:Y:S01]  /*11540*/  @P0 ATOMG.E.ADD.STRONG.GPU PT, R3, desc[UR52][R2.64], R5 ;  /* 0x00000005020309a8 */ /* 0x010ee200081ee1f4 */
[----:B-1----:R-:W0:Y:S02]  /*11550*/  S2R R4, SR_LTMASK ;  /* 0x0000000000047919 */ /* 0x002e240000003900 */
[----:B0-----:R-:W-:-:S04]  /*11560*/  LOP3.LUT R4, R4, UR4, RZ, 0xc0, !PT ;  /* 0x0000000404047c12 */ /* 0x001fc8000f8ec0ff */
[----:B------:R-:W0:Y:S01]  /*11570*/  POPC R7, R4 ;  /* 0x0000000400077309 */ /* 0x000e220000000000 */
[----:B---3--:R-:W0:Y:S02]  /*11580*/  SHFL.IDX PT, R0, R3, R0, 0x1f ;  /* 0x00001f0003007589 */ /* 0x008e2400000e0000 */
[----:B0-----:R-:W-:Y:S01]  /*11590*/  IADD3 R24, R0, UR37, R7 ;  /* 0x0000002500187c10 */ /* 0x001fe2000fffe007 */
[----:B------:R-:W-:Y:S06]  /*115a0*/  BRA `(.L_x_13290) ;  /* 0x0000003000f47947 */ /* 0x000fec0003800000 */
.L_x_13289:
        /* <DEDUP_REMOVED lines=20> */
.L_x_13292:
[----:B------:R-:W-:Y:S05]  /*116f0*/  BSYNC B6 ;  /* 0x0000000000067941 */ /* 0x000fea0003800000 */
.L_x_13291:
        /* <DEDUP_REMOVED lines=20> */
.L_x_13295:
        /* <DEDUP_REMOVED lines=15> */
.L_x_13294:
[----:B------:R-:W-:Y:S05]  /*11930*/  BSYNC B6 ;  /* 0x0000000000067941 */ /* 0x000fea0003800000 */
.L_x_13293:
        /* <DEDUP_REMOVED lines=20> */
.L_x_13390:
        /* <DEDUP_REMOVED lines=10> */
.L_x_13393:
        /* <DEDUP_REMOVED lines=21> */
.L_x_13299:
[----:B---3--:R-:W-:Y:S01]  /*11c70*/  IMAD R0, R18, 0x8, R17 ;  /* 0x0000000812007824 */ /* 0x008fe200078e0211 */
[----:B----4-:R-:W-:-:S04]  /*11c80*/  SHF.L.U32 R2, R28, 0x1f, RZ ;  /* 0x0000001f1c027819 */ /* 0x010fc800000006ff */
[----:B------:R-:W3:Y:S02]  /*11c90*/  SYNCS.PHASECHK.TRANS64.TRYWAIT P0, [R0+URZ+0x16840], R2 ;  /* 0x01684002000075a7 */ /* 0x000ee4000800017f */
[----:B---3--:R-:W-:Y:S05]  /*11ca0*/  @!P0 BRA `(.L_x_13300) ;  /* 0x00000044005c8947 */ /* 0x008fea0003800000 */
.L_x_13394:
        /* <DEDUP_REMOVED lines=11> */
.L_x_13301:
[----:B---3--:R-:W3:Y:S01]  /*11d60*/  LDL.LU R2, [R1] ;  /* 0x0000000001027983 */ /* 0x008ee20000300800 */
        /* <DEDUP_REMOVED lines=13> */
[----:B------:R-:W-:Y:S02]  /*11e40*/  ULEA UR11, UR11, UR4, 0x7 ;  /* 0x000000040b0b7291 */ /* 0x000fe4000f8e383f */
[----:B------:R-:W-:Y:S01]  /*11e50*/  UIADD3 UR8, UR8, 0xe400, URZ ;  /* 0x0000e40008087890 */ /* 0x000fe2000fffe03f */
[----:B------:R-:W-:-:S08]  /*11e60*/  UMOV UR4, 0x0 ;  /* 0x0000000000047882 */ /* 0x000fd00000000000 */
[----:B------:R4:W-:Y:S01]  /*11e70*/  UTMALDG.4D [UR8], [UR6], desc[UR4] ;  /* 0x00000408060075b4 */ /* 0x0009e20008019000 */
[----:B---3--:R-:W-:-:S04]  /*11e80*/  LOP3.LUT R2, R2, 0xfffffffe, RZ, 0xc0, !PT ;  /* 0xfffffffe02027812 */ /* 0x008fc800078ec0ff */
[----:B------:R-:W-:-:S05]  /*11e90*/  @P0 LOP3.LUT R2, R2, 0x1, RZ, 0xfc, !PT ;  /* 0x0000000102020812 */ /* 0x000fca00078efcff */
[----:B------:R4:W-:Y:S01]  /*11ea0*/  STL [R1], R2 ;  /* 0x0000000201007387 */ /* 0x0009e20000100800 */
[----:B------:R-:W-:Y:S01]  /*11eb0*/  NOP ;  /* 0x0000000000007918 */ /* 0x000fe20000000000 */
.L_x_13297:
        /* <DEDUP_REMOVED lines=39> */
.L_x_13303:
[----:B------:R-:W-:Y:S05]  /*12130*/  BSYNC B6 ;  /* 0x0000000000067941 */ /* 0x000fea0003800000 */
.L_x_13302:
[----:B------:R-:W3:Y:S01]  /*12140*/  LDL.LU R20, [R1+0x30] ;  /* 0x0000300001147983 */ /* 0x000ee20000300800 */
[----:B------:R-:W-:Y:S01]  /*12150*/  ULDC.64 UR6, c[0x0][0x2e0] ;  /* 0x0000b80000067ab9 */ /* 0x000fe20000000a00 */
[----:B------:R-:W1:Y:S01]  /*12160*/  LDC R9, c[0x0][0x448] ;  /* 0x00011200ff097b82 */ /* 0x000e620000000800 */
[----:B------:R-:W-:Y:S01]  /*12170*/  ULDC.64 UR4, c[0x0][0x2d8] ;  /* 0x0000b60000047ab9 */ /* 0x000fe20000000a00 */
[----:B0-----:R-:W3:Y:S01]  /*12180*/  LDL.LU.64 R2, [R1+0x28] ;  /* 0x0000280001027983 */ /* 0x001ee20000300a00 */
[----:B------:R-:W-:-:S03]  /*12190*/  ULDC.64 UR8, c[0x0][0x280] ;  /* 0x0000a00000087ab9 */ /* 0x000fc60000000a00 */
[----:B------:R-:W4:Y:S04]  /*121a0*/  LDL.LU R21, [R1+0x38] ;  /* 0x0000380001157983 */ /* 0x000f280000300800 */
[----:B------:R-:W4:Y:S04]  /*121b0*/  LDL.LU R4, [R1+0x10] ;  /* 0x0000100001047983 */ /* 0x000f280000300800 */
[----:B--2---:R-:W2:Y:S01]  /*121c0*/  LDL R12, [R1+0x8] ;  /* 0x00000800010c7983 */ /* 0x004ea20000100800 */
[----:B-1----:R-:W-:-:S13]  /*121d0*/  ISETP.NE.AND P1, PT, R9, 0x1, PT ;  /* 0x000000010900780c */ /* 0x002fda0003f25270 */
[----:B------:R-:W0:Y:S08]  /*121e0*/  @P1 LDC R5, c[0x0][0x450] ;  /* 0x00011400ff051b82 */ /* 0x000e300000000800 */
[----:B------:R-:W1:Y:S01]  /*121f0*/  @P1 LDC R8, c[0x0][0x450] ;  /* 0x00011400ff081b82 */ /* 0x000e620000000800 */
[----:B---3--:R-:W-:Y:S02]  /*12200*/  IMAD.MOV.U32 R3, RZ, RZ, R20 ;  /* 0x000000ffff037224 */ /* 0x008fe400078e0014 */
[----:B------:R-:W3:Y:S01]  /*12210*/  S2R R20, SR_TID.X ;  /* 0x0000000000147919 */ /* 0x000ee20000002100 */
[----:B----4-:R-:W-:-:S02]  /*12220*/  IMAD R0, R21, UR6, RZ ;  /* 0x0000000615007c24 */ /* 0x010fc4000f8e02ff */
[----:B------:R-:W-:-:S04]  /*12230*/  IMAD.WIDE.U32 R2, R16, UR4, R2 ;  /* 0x0000000410027c25 */ /* 0x000fc8000f8e0002 */
[----:B------:R-:W-:Y:S01]  /*12240*/  IMAD R3, R16, UR5, R3 ;  /* 0x0000000510037c24 */ /* 0x000fe2000f8e0203 */
[----:B------:R-:W-:Y:S01]  /*12250*/  ULDC.64 UR4, c[0x0][0x2d0] ;  /* 0x0000b40000047ab9 */ /* 0x000fe20000000a00 */
[C---:B------:R-:W-:Y:S02]  /*12260*/  IMAD R0, R4.reuse, UR7, R0 ;  /* 0x0000000704007c24 */ /* 0x040fe4000f8e0200 */
[----:B------:R-:W-:Y:S01]  /*12270*/  IMAD.WIDE.U32 R2, R4, UR6, R2 ;  /* 0x0000000604027c25 */ /* 0x000fe2000f8e0002 */
[----:B------:R-:W-:Y:S01]  /*12280*/  ULDC.64 UR6, c[0x0][0x2c8] ;  /* 0x0000b20000067ab9 */ /* 0x000fe20000000a00 */
[----:B------:R-:W4:Y:S02]  /*12290*/  @P1 LDC R4, c[0x0][0x44c] ;  /* 0x00011300ff041b82 */ /* 0x000f240000000800 */
[----:B------:R-:W-:Y:S01]  /*122a0*/  IMAD.IADD R3, R3, 0x1, R0 ;  /* 0x0000000103037824 */ /* 0x000fe200078e0200 */
[C---:B---3--:R-:W-:Y:S01]  /*122b0*/  LOP3.LUT R21, R20.reuse, 0x7f, RZ, 0xc0, !PT ;  /* 0x0000007f14157812 */ /* 0x048fe200078ec0ff */
[----:B------:R-:W-:-:S03]  /*122c0*/  IMAD.SHL.U32 R20, R20, 0x10, RZ ;  /* 0x0000001014147824 */ /* 0x000fc600078e00ff */
[----:B------:R-:W-:-:S04]  /*122d0*/  SHF.R.U32.HI R21, RZ, 0x3, R21 ;  /* 0x00000003ff157819 */ /* 0x000fc80000011615 */
[----:B------:R-:W-:-:S05]  /*122e0*/  LOP3.LUT R20, R21, 0x70, R20, 0xf8, !PT ;  /* 0x0000007015147812 */ /* 0x000fca00078ef814 */
[----:B--2---:R-:W-:Y:S02]  /*122f0*/  IMAD.IADD R6, R20, 0x1, R12 ;  /* 0x0000000114067824 */ /* 0x004fe400078e020c */
[----:B------:R2:W5:Y:S02]  /*12300*/  LDL R20, [R1+0x4] ;  /* 0x0000040001147983 */ /* 0x0005640000100800 */
[----:B----4-:R-:W-:Y:S01]  /*12310*/  @P1 IMAD.HI.U32 R0, R6, R4, RZ ;  /* 0x0000000406001227 */ /* 0x010fe200078e00ff */
[----:B------:R-:W3:Y:S03]  /*12320*/  S2R R10, SR_TID.X ;  /* 0x00000000000a7919 */ /* 0x000ee60000002100 */
[----:B------:R-:W-:Y:S01]  /*12330*/  IMAD.MOV.U32 R4, RZ, RZ, R6 ;  /* 0x000000ffff047224 */ /* 0x000fe200078e0006 */
[----:B0-----:R-:W-:-:S04]  /*12340*/  @P1 SHF.R.U32.HI R4, RZ, R5, R0 ;  /* 0x00000005ff041219 */ /* 0x001fc80000011600 */
        /* <DEDUP_REMOVED lines=9> */
[----:B------:R-:W-:Y:S02]  /*123e0*/  IMAD R7, R7, UR6, RZ ;  /* 0x0000000607077c24 */ /* 0x000fe4000f8e02ff */
[----:B---3--:R-:W-:Y:S02]  /*123f0*/  IMAD.SHL.U32 R21, R10, 0x8, RZ ;  /* 0x000000080a157824 */ /* 0x008fe400078e00ff */
[----:B------:R-:W-:Y:S01]  /*12400*/  IMAD R7, R0, UR7, R7 ;  /* 0x0000000700077c24 */ /* 0x000fe2000f8e0207 */
[C---:B------:R-:W-:Y:S02]  /*12410*/  LEA R0, P0, R4.reuse, UR8, 0x1 ;  /* 0x0000000804007c11 */ /* 0x040fe4000f8008ff */
[----:B------:R-:W-:Y:S01]  /*12420*/  LOP3.LUT R21, R21, 0x38, RZ, 0xc0, !PT ;  /* 0x0000003815157812 */ /* 0x000fe200078ec0ff */
[----:B------:R-:W-:Y:S02]  /*12430*/  IMAD.IADD R5, R5, 0x1, R7 ;  /* 0x0000000105057824 */ /* 0x000fe400078e0207 */
[----:B------:R-:W0:Y:S03]  /*12440*/  @P1 LDC R7, c[0x0][0x44c] ;  /* 0x00011300ff071b82 */ /* 0x000e260000000800 */
[----:B------:R-:W-:Y:S01]  /*12450*/  LEA.HI.X R4, R4, UR9, R5, 0x1, P0 ;  /* 0x0000000904047c11 */ /* 0x000fe200080f0c05 */
[----:B------:R-:W-:-:S04]  /*12460*/  VIADD R5, R6, 0x80 ;  /* 0x0000008006057836 */ /* 0x000fc80000000000 */
[----:B------:R-:W-:Y:S02]  /*12470*/  IMAD.MOV.U32 R6, RZ, RZ, R5 ;  /* 0x000000ffff067224 */ /* 0x000fe400078e0005 */
[----:B0-----:R-:W-:-:S05]  /*12480*/  @P1 IMAD.HI.U32 R7, R5, R7, RZ ;  /* 0x0000000705071227 */ /* 0x001fca00078e00ff */
[----:B-1----:R-:W-:-:S05]  /*12490*/  @P1 SHF.R.U32.HI R6, RZ, R8, R7 ;  /* 0x00000008ff061219 */ /* 0x002fca0000011607 */
        /* <DEDUP_REMOVED lines=9> */
[----:B------:R-:W-:Y:S02]  /*12530*/  UMOV UR4, 0xffffffff ;  /* 0xffffffff00047882 */ /* 0x000fe40000000000 */
[----:B------:R-:W-:Y:S02]  /*12540*/  IMAD.IADD R3, R3, 0x1, R7 ;  /* 0x0000000103037824 */ /* 0x000fe400078e0207 */
[----:B------:R-:W-:-:S02]  /*12550*/  IMAD R6, R6, UR6, RZ ;  /* 0x0000000606067c24 */ /* 0x000fc4000f8e02ff */
[----:B------:R-:W-:-:S04]  /*12560*/  IMAD.WIDE.U32 R2, R5, UR6, R2 ;  /* 0x0000000605027c25 */ /* 0x000fc8000f8e0002 */
[----:B------:R-:W-:Y:S01]  /*12570*/  IMAD R6, R5, UR7, R6 ;  /* 0x0000000705067c24 */ /* 0x000fe2000f8e0206 */
[----:B------:R-:W-:-:S03]  /*12580*/  LEA R5, P1, R2, UR8, 0x1 ;  /* 0x0000000802057c11 */ /* 0x000fc6000f8208ff */
[----:B------:R-:W-:-:S05]  /*12590*/  IMAD.IADD R6, R3, 0x1, R6 ;  /* 0x0000000103067824 */ /* 0x000fca00078e0206 */
[----:B------:R-:W-:Y:S01]  /*125a0*/  LEA.HI.X R2, R2, UR9, R6, 0x1, P1 ;  /* 0x0000000902027c11 */ /* 0x000fe200088f0c06 */
[----:B--2---:R-:W-:Y:S06]  /*125b0*/  BRA.DIV UR4, `(.L_x_13304) ;  /* 0x0000003e042c7947 */ /* 0x004fec000b800000 */
[----:B------:R-:W0:Y:S02]  /*125c0*/  S2R R7, SR_TID.X ;  /* 0x0000000000077919 */ /* 0x000e240000002100 */
[----:B0-----:R-:W-:Y:S02]  /*125d0*/  LOP3.LUT R8, R7, 0x7f, RZ, 0xc0, !PT ;  /* 0x0000007f07087812 */ /* 0x001fe400078ec0ff */
[----:B------:R-:W2:Y:S04]  /*125e0*/  LDL.LU R7, [R1+0xc] ;  /* 0x00000c0001077983 */ /* 0x000ea80000300800 */
[----:B------:R-:W3:Y:S01]  /*125f0*/  LDL.LU R11, [R1+0x8] ;  /* 0x00000800010b7983 */ /* 0x000ee20000300800 */
[----:B------:R-:W-:-:S03]  /*12600*/  SHF.R.U32.HI R10, RZ, 0x3, R8 ;  /* 0x00000003ff0a7819 */ /* 0x000fc60000011608 */
[----:B------:R-:W0:Y:S01]  /*12610*/  SHFL.IDX PT, R8, R0, RZ, 0x181f ;  /* 0x00181fff00087589 */ /* 0x000e2200000e0000 */
[----:B--2---:R-:W-:-:S03]  /*12620*/  IMAD R3, R7, R9, RZ ;  /* 0x0000000907037224 */ /* 0x004fc600078e02ff */
[----:B------:R-:W1:Y:S01]  /*12630*/  SHFL.IDX PT, R7, R4, RZ, 0x181f ;  /* 0x00181fff04077589 */ /* 0x000e6200000e0000 */
[----:B---3--:R-:W-:-:S05]  /*12640*/  IMAD.IADD R6, R10, 0x1, R11 ;  /* 0x000000010a067824 */ /* 0x008fca00078e020b */
[----:B------:R-:W-:-:S13]  /*12650*/  ISETP.GE.AND P1, PT, R6, R3, PT ;  /* 0x000000030600720c */ /* 0x000fda0003f26270 */
[----:B0-----:R-:W-:-:S05]  /*12660*/  @!P1 LEA R8, P2, R21, R8, 0x1 ;  /* 0x0000000815089211 */ /* 0x001fca00078408ff */
[----:B-1----:R-:W-:-:S04]  /*12670*/  @!P1 IMAD.X R7, RZ, RZ, R7, P2 ;  /* 0x000000ffff079224 */ /* 0x002fc800010e0607 */
[----:B------:R-:W-:Y:S02]  /*12680*/  @!P1 IMAD.MOV.U32 R9, RZ, RZ, R7 ;  /* 0x000000ffff099224 */ /* 0x000fe400078e0007 */
[----:B------:R-:W-:-:S03]  /*12690*/  VIADD R7, R6, 0x10 ;  /* 0x0000001006077836 */ /* 0x000fc60000000000 */
[----:B------:R-:W-:Y:S01]  /*126a0*/  @!PT LDS RZ, [RZ] ;  /* 0x00000000fffff984 */ /* 0x000fe20000000800 */
[----:B-----5:R0:W-:Y:S02]  /*126b0*/  @!P1 LDGSTS.E.BYPASS.LTC128B.128 [R20+0x8400], desc[UR52][R8.64], !P0 ;  /* 0x0840000008149fae */ /* 0x0201e4000c101d74 */
        /* <DEDUP_REMOVED lines=42> */
[----:B------:R-:W-:Y:S04]  /*12960*/  SHFL.IDX PT, R4, R4, 0x7, 0x181f ;  /* 0x00f81f0004047f89 */ /* 0x000fe800000e0000 */
[----:B0-----:R-:W0:Y:S03]  /*12970*/  SHFL.IDX PT, R8, R0, 0x6, 0x181f ;  /* 0x00d81f0000087f89 */ /* 0x001e2600000e0000 */
[----:B0-----:R-:W-:-:S05]  /*12980*/  @!P1 LEA R8, P2, R21, R8, 0x1 ;  /* 0x0000000815089211 */ /* 0x001fca00078408ff */
[----:B------:R-:W-:-:S04]  /*12990*/  @!P1 IMAD.X R7, RZ, RZ, R7, P2 ;  /* 0x000000ffff079224 */ /* 0x000fc800010e0607 */
[----:B------:R-:W-:Y:S02]  /*129a0*/  @!P1 IMAD.MOV.U32 R9, RZ, RZ, R7 ;  /* 0x000000ffff099224 */ /* 0x000fe400078e0007 */
[----:B------:R-:W-:Y:S04]  /*129b0*/  SHFL.IDX PT, R7, R5, RZ, 0x181f ;  /* 0x00181fff05077589 */ /* 0x000fe800000e0000 */
        /* <DEDUP_REMOVED lines=11> */
[----:B------:R-:W-:-:S05]  /*12a70*/  @!P2 LEA R7, P1, R21, R7, 0x1 ;  /* 0x000000071507a211 */ /* 0x000fca00078208ff */
[----:B0-----:R-:W-:Y:S02]  /*12a80*/  @!P2 IMAD.X R0, RZ, RZ, R0, P1 ;  /* 0x000000ffff00a224 */ /* 0x001fe400008e0600 */
[----:B-1----:R-:W-:Y:S02]  /*12a90*/  @!P2 IMAD.MOV.U32 R8, RZ, RZ, R7 ;  /* 0x000000ffff08a224 */ /* 0x002fe400078e0007 */
        /* <DEDUP_REMOVED lines=20> */
.L_x_13419:
[----:B------:R-:W-:Y:S02]  /*12be0*/  VIADD R6, R6, 0xb0 ;  /* 0x000000b006067836 */ /* 0x000fe40000000000 */
[----:B0-----:R-:W-:-:S03]  /*12bf0*/  VIADD R8, R17, 0x16800 ;  /* 0x0001680011087836 */ /* 0x001fc60000000000 */
[----:B------:R-:W-:-:S13]  /*12c00*/  ISETP.GE.AND P1, PT, R6, R3, PT ;  /* 0x000000030600720c */ /* 0x000fda0003f26270 */
[----:B--2---:R-:W-:-:S05]  /*12c10*/  @!P1 LEA R2, P2, R21, R2, 0x1 ;  /* 0x0000000215029211 */ /* 0x004fca00078408ff */
[----:B-1----:R-:W-:-:S05]  /*12c20*/  @!P1 IMAD.X R3, RZ, RZ, R0, P2 ;  /* 0x000000ffff039224 */ /* 0x002fca00010e0600 */
[----:B------:R-:W-:Y:S01]  /*12c30*/  @!PT LDS RZ, [RZ] ;  /* 0x00000000fffff984 */ /* 0x000fe20000000800 */
[----:B------:R-:W-:Y:S01]  /*12c40*/  @!PT LDS RZ, [RZ] ;  /* 0x00000000fffff984 */ /* 0x000fe20000000800 */
[----:B------:R-:W-:Y:S01]  /*12c50*/  @!PT LDS RZ, [RZ] ;  /* 0x00000000fffff984 */ /* 0x000fe20000000800 */
[----:B------:R0:W-:Y:S01]  /*12c60*/  @!P1 LDGSTS.E.BYPASS.LTC128B.128 [R20+0xdc00], desc[UR52][R2.64], !P0 ;  /* 0x0dc0000002149fae */ /* 0x0001e2000c101d74 */
[----:B------:R-:W-:Y:S01]  /*12c70*/  PLOP3.LUT P0, PT, PT, PT, PT, 0x80, 0x0 ;  /* 0x000000000000781c */ /* 0x000fe20003f0f070 */
[----:B------:R-:W-:-:S12]  /*12c80*/  NOP ;  /* 0x0000000000007918 */ /* 0x000fd80000000000 */
.L_x_13305:
        /* <DEDUP_REMOVED lines=18> */
.L_x_13420:
[----:B------:R-:W-:Y:S05]  /*12db0*/  BSYNC B0 ;  /* 0x0000000000007941 */ /* 0x000fea0003800000 */
.L_x_13306:
        /* <DEDUP_REMOVED lines=56> */
.L_x_13314:
[----:B------:R-:W-:Y:S01]  /*13140*/  IMAD R2, R7, 0x8, R17 ;  /* 0x0000000807027824 */ /* 0x000fe200078e0211 */
[----:B------:R-:W-:Y:S01]  /*13150*/  SHF.L.U32 R3, R9, 0x1f, RZ ;  /* 0x0000001f09037819 */ /* 0x000fe200000006ff */
[----:B------:R-:W-:Y:S03]  /*13160*/  BSSY B3, `(.L_x_13315) ;  /* 0x0000003000037945 */ /* 0x000fe60003800000 */
[----:B------:R-:W1:Y:S02]  /*13170*/  SYNCS.PHASECHK.TRANS64.TRYWAIT P0, [R2+URZ+0x16840], R3 ;  /* 0x01684003020075a7 */ /* 0x000e64000800017f */
[----:B-1----:R-:W-:Y:S05]  /*13180*/  @!P0 BRA `(.L_x_13316) ;  /* 0x00000040000c8947 */ /* 0x002fea0003800000 */
.L_x_13421:
[----:B------:R-:W-:Y:S05]  /*13190*/  BSYNC B3 ;  /* 0x0000000000037941 */ /* 0x000fea0003800000 */
.L_x_13315:
        /* <DEDUP_REMOVED lines=12> */
.L_x_13318:
[----:B------:R-:W-:Y:S05]  /*13260*/  BSYNC B3 ;  /* 0x0000000000037941 */ /* 0x000fea0003800000 */
.L_x_13317:
        /* <DEDUP_REMOVED lines=11> */
.L_x_13319:
        /* <DEDUP_REMOVED lines=15> */
.L_x_13422:
[----:B------:R-:W-:Y:S05]  /*13410*/  BSYNC B3 ;  /* 0x0000000000037941 */ /* 0x000fea0003800000 */
.L_x_13320:
        /* <DEDUP_REMOVED lines=12> */
.L_x_13323:
[----:B------:R-:W-:Y:S05]  /*134e0*/  BSYNC B3 ;  /* 0x0000000000037941 */ /* 0x000fea0003800000 */
.L_x_13322:
        /* <DEDUP_REMOVED lines=11> */
.L_x_13324:
        /* <DEDUP_REMOVED lines=12> */
.L_x_13313:
[----:B------:R-:W-:Y:S05]  /*13660*/  BSYNC B1 ;  /* 0x0000000000017941 */ /* 0x000fea0003800000 */
.L_x_13312:
[----:B------:R-:W2:Y:S01]  /*13670*/  LDL.LU R0, [R1+0x1c] ;  /* 0x00001c0001007983 */ /* 0x000ea20000300800 */
[----:B------:R-:W-:Y:S02]  /*13680*/  IMAD.MOV.U32 R18, RZ, RZ, R7 ;  /* 0x000000ffff127224 */ /* 0x000fe400078e0007 */
[----:B------:R-:W-:Y:S02]  /*13690*/  IMAD.MOV.U32 R28, RZ, RZ, R9 ;  /* 0x000000ffff1c7224 */ /* 0x000fe400078e0009 */
[----:B--2---:R-:W-:-:S07]  /*136a0*/  VIADD R0, R0, 0xfffffffd ;  /* 0xfffffffd00007836 */ /* 0x004fce0000000000 */
.L_x_13311:
[----:B------:R-:W-:Y:S05]  /*136b0*/  BSYNC B2 ;  /* 0x0000000000027941 */ /* 0x000fea0003800000 */
.L_x_13310:
[----:B------:R-:W-:-:S05]  /*136c0*/  VIADD R3, R10, 0xfffffffe ;  /* 0xfffffffe0a037836 */ /* 0x000fca0000000000 */
[----:B------:R-:W-:-:S13]  /*136d0*/  ISETP.NE.AND P0, PT, R3, R6, PT ;  /* 0x000000060300720c */ /* 0x000fda0003f05270 */
[----:B------:R-:W-:Y:S05]  /*136e0*/  @!P0 BRA `(.L_x_13309) ;  /* 0x0000000c009c8947 */ /* 0x000fea0003800000 */
[----:B------:R-:W-:-:S07]  /*136f0*/  IMAD.MOV.U32 R4, RZ, RZ, R19 ;  /* 0x000000ffff047224 */ /* 0x000fce00078e0013 */
.L_x_13351:
        /* <DEDUP_REMOVED lines=32> */
.L_x_13327:
[----:B------:R-:W-:Y:S01]  /*13900*/  IMAD R2, R6, 0x8, R17 ;  /* 0x0000000806027824 */ /* 0x000fe200078e0211 */
[----:B------:R-:W-:Y:S01]  /*13910*/  SHF.L.U32 R3, R7, 0x1f, RZ ;  /* 0x0000001f07037819 */ /* 0x000fe200000006ff */
[----:B------:R-:W-:Y:S03]  /*13920*/  BSSY B2, `(.L_x_13328) ;  /* 0x0000003000027945 */ /* 0x000fe60003800000 */
[----:B------:R-:W1:Y:S02]  /*13930*/  SYNCS.PHASECHK.TRANS64.TRYWAIT P0, [R2+URZ+0x16840], R3 ;  /* 0x01684003020075a7 */ /* 0x000e64000800017f */
[----:B-1----:R-:W-:Y:S05]  /*13940*/  @!P0 BRA `(.L_x_13329) ;  /* 0x0000003800448947 */ /* 0x002fea0003800000 */
.L_x_13423:
[----:B------:R-:W-:Y:S05]  /*13950*/  BSYNC B2 ;  /* 0x0000000000027941 */ /* 0x000fea0003800000 */
.L_x_13328:
        /* <DEDUP_REMOVED lines=12> */
.L_x_13331:
[----:B------:R-:W-:Y:S05]  /*13a20*/  BSYNC B2 ;  /* 0x0000000000027941 */ /* 0x000fea0003800000 */
.L_x_13330:
        /* <DEDUP_REMOVED lines=11> */
.L_x_13332:
        /* <DEDUP_REMOVED lines=15> */
.L_x_13424:
[----:B------:R-:W-:Y:S05]  /*13bd0*/  BSYNC B2 ;  /* 0x0000000000027941 */ /* 0x000fea0003800000 */
.L_x_13333:
[----:B------:R-:W-:Y:S01]  /*13be0*/  BSSY B2, `(.L_x_13335) ;  /* 0x000000b000027945 */ /* 0x000fe20003800000 */
[----:B------:R-:W-:Y:S02]  /*13bf0*/  IMAD.MOV.U32 R2, RZ, RZ, 0x0 ;  /* 0x00000000ff027424 */ /* 0x000fe400078e00ff */
[----:B0-----:R-:W-:Y:S01]  /*13c00*/  IMAD.MOV.U32 R3, RZ, RZ, 0x14f00000 ;  /* 0x14f00000ff037424 */ /* 0x001fe200078e00ff */
        /* <DEDUP_REMOVED lines=8> */
.L_x_13336:
[----:B------:R-:W-:Y:S05]  /*13c90*/  BSYNC B2 ;  /* 0x0000000000027941 */ /* 0x000fea0003800000 */
.L_x_13335:
        /* <DEDUP_REMOVED lines=10> */
.L_x_13337:
        /* <DEDUP_REMOVED lines=12> */
.L_x_13326:
[----:B------:R-:W-:Y:S05]  /*13e00*/  BSYNC B1 ;  /* 0x0000000000017941 */ /* 0x000fea0003800000 */
.L_x_13325:
        /* <DEDUP_REMOVED lines=32> */
.L_x_13340:
[----:B------:R-:W-:Y:S01]  /*14010*/  IMAD R2, R18, 0x8, R17 ;  /* 0x0000000812027824 */ /* 0x000fe200078e0211 */
[----:B------:R-:W-:Y:S01]  /*14020*/  SHF.L.U32 R3, R28, 0x1f, RZ ;  /* 0x0000001f1c037819 */ /* 0x000fe200000006ff */
[----:B------:R-:W-:Y:S03]  /*14030*/  BSSY B2, `(.L_x_13341) ;  /* 0x0000003000027945 */ /* 0x000fe60003800000 */
[----:B------:R-:W1:Y:S02]  /*14040*/  SYNCS.PHASECHK.TRANS64.TRYWAIT P0, [R2+URZ+0x16840], R3 ;  /* 0x01684003020075a7 */ /* 0x000e64000800017f */
[----:B-1----:R-:W-:Y:S05]  /*14050*/  @!P0 BRA `(.L_x_13342) ;  /* 0x0000003000a88947 */ /* 0x002fea0003800000 */
.L_x_13425:
[----:B------:R-:W-:Y:S05]  /*14060*/  BSYNC B2 ;  /* 0x0000000000027941 */ /* 0x000fea0003800000 */
.L_x_13341:
        /* <DEDUP_REMOVED lines=12> */
.L_x_13344:
[----:B------:R-:W-:Y:S05]  /*14130*/  BSYNC B2 ;  /* 0x0000000000027941 */ /* 0x000fea0003800000 */
.L_x_13343:
        /* <DEDUP_REMOVED lines=12> */
.L_x_13345:
        /* <DEDUP_REMOVED lines=15> */
.L_x_13426:
[----:B------:R-:W-:Y:S05]  /*142f0*/  BSYNC B2 ;  /* 0x0000000000027941 */ /* 0x000fea0003800000 */
.L_x_13346:
        /* <DEDUP_REMOVED lines=11> */
.L_x_13349:
[----:B------:R-:W-:Y:S05]  /*143b0*/  BSYNC B2 ;  /* 0x0000000000027941 */ /* 0x000fea0003800000 */
.L_x_13348:
        /* <DEDUP_REMOVED lines=10> */
.L_x_13350:
        /* <DEDUP_REMOVED lines=12> */
.L_x_13339:
[----:B------:R-:W-:Y:S05]  /*14520*/  BSYNC B1 ;  /* 0x0000000000017941 */ /* 0x000fea0003800000 */
.L_x_13338:
[----:B------:R-:W-:Y:S01]  /*14530*/  ISETP.GT.AND P0, PT, R9, R29, PT ;  /* 0x0000001d0900720c */ /* 0x000fe20003f04270 */
[----:B------:R-:W-:-:S12]  /*14540*/  VIADD R0, R0, 0xfffffffe ;  /* 0xfffffffe00007836 */ /* 0x000fd80000000000 */
[----:B------:R-:W-:Y:S05]  /*14550*/  @P0 BRA `(.L_x_13351) ;  /* 0xfffffff000680947 */ /* 0x000fea000383ffff */
.L_x_13309:
[----:B------:R-:W-:Y:S05]  /*14560*/  BSYNC B0 ;  /* 0x0000000000007941 */ /* 0x000fea0003800000 */
.L_x_13308:
        /* <DEDUP_REMOVED lines=17> */
.L_x_13353:
[----:B------:R-:W-:Y:S05]  /*14680*/  BSYNC B0 ;  /* 0x0000000000007941 */ /* 0x000fea0003800000 */
.L_x_13352:
        /* <DEDUP_REMOVED lines=10> */
.L_x_13427:
[----:B------:R-:W-:Y:S05]  /*14730*/  BSYNC B1 ;  /* 0x0000000000017941 */ /* 0x000fea0003800000 */
.L_x_13356:
        /* <DEDUP_REMOVED lines=9> */
.L_x_13359:
[----:B------:R-:W-:Y:S05]  /*147d0*/  BSYNC B1 ;  /* 0x0000000000017941 */ /* 0x000fea0003800000 */
.L_x_13358:
        /* <DEDUP_REMOVED lines=10> */
.L_x_13360:
        /* <DEDUP_REMOVED lines=10> */
.L_x_13355:
[----:B------:R-:W-:Y:S05]  /*14920*/  BSYNC B0 ;  /* 0x0000000000007941 */ /* 0x000fea0003800000 */
.L_x_13354:
[----:B------:R-:W-:-:S05]  /*14930*/  VIADD R18, R18, 0x1 ;  /* 0x0000000112127836 */ /* 0x000fca0000000000 */
[----:B------:R-:W-:-:S04]  /*14940*/  ISETP.NE.AND P0, PT, R18, 0x2, PT ;  /* 0x000000021200780c */ /* 0x000fc80003f05270 */
[----:B------:R-:W-:Y:S02]  /*14950*/  SEL R3, RZ, 0x1, P0 ;  /* 0x00000001ff037807 */ /* 0x000fe40000000000 */
[----:B------:R-:W-:Y:S02]  /*14960*/  SEL R18, R18, RZ, P0 ;  /* 0x000000ff12127207 */ /* 0x000fe40000000000 */
[----:B------:R-:W-:-:S07]  /*14970*/  LOP3.LUT R28, R28, R3, RZ, 0x3c, !PT ;  /* 0x000000031c1c7212 */ /* 0x000fce00078e3cff */
.L_x_13290:
[----:B------:R-:W-:Y:S05]  /*14980*/  BSYNC B7 ;  /* 0x0000000000077941 */ /* 0x000fea0003800000 */
.L_x_13288:
        /* <DEDUP_REMOVED lines=12> */
.L_x_13361:
        /* <DEDUP_REMOVED lines=8> */
[----:B01----:R-:W0:Y:S08]  /*14ad0*/  @!P1 LDC.64 R4, c[0x0][0xc80] ;  /* 0x00032000ff049b82 */ /* 0x003e300000000a00 */
[----:B------:R-:W1:Y:S01]  /*14ae0*/  @!P1 LDC.64 R2, c[0x0][0xc78] ;  /* 0x00031e00ff029b82 */ /* 0x000e620000000a00 */
[----:B0-----:R-:W-:-:S06]  /*14af0*/  @!P1 IMAD.WIDE R4, R7, 0x4, R4 ;  /* 0x0000000407049825 */ /* 0x001fcc00078e0204 */
[----:B------:R-:W3:Y:S01]  /*14b00*/  @!P1 LDG.E R4, desc[UR52][R4.64] ;  /* 0x0000003404049981 */ /* 0x000ee2000c1e1900 */
[----:B-1----:R-:W-:-:S06]  /*14b10*/  @!P1 IMAD.WIDE R2, R7, 0x4, R2 ;  /* 0x0000000407029825 */ /* 0x002fcc00078e0202 */
[----:B------:R-:W4:Y:S01]  /*14b20*/  @!P1 LDG.E R2, desc[UR52][R2.64] ;  /* 0x0000003402029981 */ /* 0x000f22000c1e1900 */
[----:B------:R-:W-:Y:S02]  /*14b30*/  IMAD.MOV.U32 R25, RZ, RZ, RZ ;  /* 0x000000ffff197224 */ /* 0x000fe400078e00ff */
[----:B------:R-:W-:Y:S01]  /*14b40*/  IMAD.MOV.U32 R8, RZ, RZ, RZ ;  /* 0x000000ffff087224 */ /* 0x000fe200078e00ff */
[C---:B------:R-:W-:Y:S02]  /*14b50*/  ISETP.GE.U32.AND P2, PT, R9.reuse, 0x2, PT ;  /* 0x000000020900780c */ /* 0x040fe40003f46070 */
[C---:B------:R-:W-:Y:S02]  /*14b60*/  ISETP.GE.U32.AND P3, PT, R9.reuse, 0x4, PT ;  /* 0x000000040900780c */ /* 0x040fe40003f66070 */
[C---:B------:R-:W-:Y:S02]  /*14b70*/  ISETP.GE.U32.AND P4, PT, R9.reuse, 0x8, PT ;  /* 0x000000080900780c */ /* 0x040fe40003f86070 */
[----:B------:R-:W-:Y:S01]  /*14b80*/  ISETP.GE.U32.AND P5, PT, R9, 0x10, PT ;  /* 0x000000100900780c */ /* 0x000fe20003fa6070 */
[----:B------:R-:W-:Y:S04]  /*14b90*/  SHFL.IDX PT, R0, R24, RZ, 0x1f ;  /* 0x00001fff18007589 */ /* 0x000fe800000e0000 */
[----:B------:R0:W-:Y:S02]  /*14ba0*/  SHFL.IDX PT, R6, R24, 0x1, 0x1f ;  /* 0x00201f0018067f89 */ /* 0x0001e400000e0000 */
[----:B0-----:R-:W-:-:S02]  /*14bb0*/  IMAD.MOV.U32 R24, RZ, RZ, RZ ;  /* 0x000000ffff187224 */ /* 0x001fc400078e00ff */
[----:B---3--:R-:W-:Y:S02]  /*14bc0*/  @!P1 IMAD.MOV.U32 R25, RZ, RZ, R4 ;  /* 0x000000ffff199224 */ /* 0x008fe400078e0004 */
[----:B----4-:R-:W-:-:S04]  /*14bd0*/  @!P1 IMAD.MOV.U32 R8, RZ, RZ, R2 ;  /* 0x000000ffff089224 */ /* 0x010fc800078e0002 */
[----:B------:R-:W-:-:S05]  /*14be0*/  IMAD R13, R8, R25, RZ ;  /* 0x00000019080d7224 */ /* 0x000fca00078e02ff */
[----:B------:R-:W0:Y:S01]  /*14bf0*/  SHFL.UP PT, R14, R13, 0x1, RZ ;  /* 0x042000000d0e7989 */ /* 0x000e2200000e00ff */
[----:B------:R-:W-:-:S04]  /*14c00*/  ISETP.NE.AND P1, PT, R9, RZ, PT ;  /* 0x000000ff0900720c */ /* 0x000fc80003f25270 */
        /* <DEDUP_REMOVED lines=15> */
.L_x_13437:
[----:B------:R-:W-:Y:S02]  /*14d00*/  ULDC UR4, c[0x0][0xc38] ;  /* 0x00030e0000047ab9 */ /* 0x000fe40000000800 */
[----:B------:R-:W-:-:S04]  /*14d10*/  IMAD.U32 R4, RZ, RZ, UR4 ;  /* 0x00000004ff047e24 */ /* 0x000fc8000f8e00ff */
[----:B-1----:R-:W-:-:S04]  /*14d20*/  IMAD R5, R14, R4, RZ ;  /* 0x000000040e057224 */ /* 0x002fc800078e02ff */
[----:B------:R-:W-:-:S05]  /*14d30*/  IMAD.IADD R6, R6, 0x1, R5 ;  /* 0x0000000106067824 */ /* 0x000fca00078e0205 */
[----:B------:R-:W-:-:S13]  /*14d40*/  ISETP.GT.AND P6, PT, R6, R0, PT ;  /* 0x000000000600720c */ /* 0x000fda0003fc4270 */
[----:B------:R-:W-:Y:S05]  /*14d50*/  @P6 BRA `(.L_x_13364) ;  /* 0x0000000000a46947 */ /* 0x000fea0003800000 */
.L_x_13367:
        /* <DEDUP_REMOVED lines=11> */
[----:B------:R-:W-:Y:S02]  /*14e10*/  IMAD.MOV.U32 R8, RZ, RZ, RZ ;  /* 0x000000ffff087224 */ /* 0x000fe400078e00ff */
[----:B0-----:R-:W-:-:S05]  /*14e20*/  @!P6 IMAD.WIDE R2, R7, 0x4, R2 ;  /* 0x000000040702e825 */ /* 0x001fca00078e0202 */
[----:B------:R1:W3:Y:S02]  /*14e30*/  @!P6 LDG.E R25, desc[UR52][R2.64] ;  /* 0x000000340219e981 */ /* 0x0002e4000c1e1900 */
[----:B-1----:R-:W-:-:S05]  /*14e40*/  @!P6 IMAD.WIDE R2, R7, 0x4, R4 ;  /* 0x000000040702e825 */ /* 0x002fca00078e0204 */
        /* <DEDUP_REMOVED lines=20> */
.L_x_13445:
[----:B------:R-:W-:Y:S02]  /*14f90*/  ULDC UR4, c[0x0][0xc38] ;  /* 0x00030e0000047ab9 */ /* 0x000fe40000000800 */
[----:B------:R-:W-:-:S04]  /*14fa0*/  IMAD.U32 R4, RZ, RZ, UR4 ;  /* 0x00000004ff047e24 */ /* 0x000fc8000f8e00ff */
[----:B-1----:R-:W-:-:S04]  /*14fb0*/  IMAD R5, R14, R4, RZ ;  /* 0x000000040e057224 */ /* 0x002fc800078e02ff */
[----:B------:R-:W-:-:S05]  /*14fc0*/  IMAD.IADD R6, R5, 0x1, R6 ;  /* 0x0000000105067824 */ /* 0x000fca00078e0206 */
[----:B------:R-:W-:-:S13]  /*14fd0*/  ISETP.GT.AND P6, PT, R6, R0, PT ;  /* 0x000000000600720c */ /* 0x000fda0003fc4270 */
[----:B------:R-:W-:Y:S05]  /*14fe0*/  @!P6 BRA `(.L_x_13367) ;  /* 0xfffffffc005ce947 */ /* 0x000fea000383ffff */
.L_x_13364:
[----:B------:R-:W-:Y:S01]  /*14ff0*/  IMAD.IADD R5, R6, 0x1, -R5 ;  /* 0x0000000106057824 */ /* 0x000fe200078e0a05 */
[----:B------:R-:W-:-:S03]  /*15000*/  UMOV UR4, 0xffffffff ;  /* 0xffffffff00047882 */ /* 0x000fc60000000000 */
[----:B------:R-:W-:-:S05]  /*15010*/  IMAD R7, R3, R4, R5 ;  /* 0x0000000403077224 */ /* 0x000fca00078e0205 */
[----:B------:R-:W-:Y:S01]  /*15020*/  ISETP.GT.AND P6, PT, R7, R0, PT ;  /* 0x000000000700720c */ /* 0x000fe20003fc4270 */
[----:B------:R-:W-:-:S12]  /*15030*/  BRA.DIV UR4, `(.L_x_13368) ;  /* 0x0000002a04dc7947 */ /* 0x000fd8000b800000 */
[----:B------:R-:W-:-:S04]  /*15040*/  VOTE.ANY R2, PT, !P6 ;  /* 0x0000000000027806 */ /* 0x000fc800070e0100 */
[----:B--2---:R-:W1:Y:S02]  /*15050*/  POPC R12, R2 ;  /* 0x00000002000c7309 */ /* 0x004e640000000000 */
[----:B-1----:R1:W2:Y:S01]  /*15060*/  SHFL.IDX PT, R25, R25, R12, 0x1f ;  /* 0x00001f0c19197589 */ /* 0x0022a200000e0000 */
[----:B------:R-:W-:-:S03]  /*15070*/  IMAD.IADD R27, R12, 0x1, R27 ;  /* 0x000000010c1b7824 */ /* 0x000fc600078e021b */
[----:B------:R1:W3:Y:S04]  /*15080*/  SHFL.IDX PT, R8, R8, R12, 0x1f ;  /* 0x00001f0c08087589 */ /* 0x0002e800000e0000 */
.L_x_13450:
[----:B------:R-:W-:-:S13]  /*15090*/  ISETP.NE.AND P0, PT, R2, RZ, PT ;  /* 0x000000ff0200720c */ /* 0x000fda0003f05270 */
[----:B------:R-:W-:Y:S05]  /*150a0*/  @!P0 BRA `(.L_x_13369) ;  /* 0x0000000000108947 */ /* 0x000fea0003800000 */
[----:B------:R-:W-:Y:S01]  /*150b0*/  UMOV UR4, 0xffffffff ;  /* 0xffffffff00047882 */ /* 0x000fe20000000000 */
[----:B-1----:R-:W-:Y:S02]  /*150c0*/  VIADD R12, R12, 0xffffffff ;  /* 0xffffffff0c0c7836 */ /* 0x002fe40000000000 */
[----:B------:R-:W-:Y:S05]  /*150d0*/  BRA.DIV UR4, `(.L_x_13370) ;  /* 0x0000002e04107947 */ /* 0x000fea000b800000 */
[----:B------:R4:W1:Y:S02]  /*150e0*/  SHFL.IDX PT, R24, R3, R12, 0x1f ;  /* 0x00001f0c03187589 */ /* 0x00086400000e0000 */
.L_x_13369:
[----:B---3--:R-:W-:Y:S01]  /*150f0*/  ISETP.NE.AND P0, PT, R8, 0x1, PT ;  /* 0x000000010800780c */ /* 0x008fe20003f05270 */
[----:B-1----:R-:W-:-:S04]  /*15100*/  IMAD R24, R24, R4, R5 ;  /* 0x0000000418187224 */ /* 0x002fc800078e0205 */
[----:B------:R-:W-:-:S08]  /*15110*/  IMAD.IADD R0, R0, 0x1, -R24 ;  /* 0x0000000100007824 */ /* 0x000fd000078e0a18 */
[----:B------:R-:W-:Y:S05]  /*15120*/  @!P0 BRA `(.L_x_13371) ;  /* 0x0000000000dc8947 */ /* 0x000fea0003800000 */
[----:B--2---:R-:W-:Y:S02]  /*15130*/  IABS R4, R25 ;  /* 0x0000001900047213 */ /* 0x004fe40000000000 */
[----:B------:R-:W-:Y:S02]  /*15140*/  IABS R5, R8 ;  /* 0x0000000800057213 */ /* 0x000fe40000000000 */
[----:B------:R-:W1:Y:S08]  /*15150*/  I2F.RP R6, R4 ;  /* 0x0000000400067306 */ /* 0x000e700000209400 */
[----:B------:R-:W2:Y:S08]  /*15160*/  I2F.RP R9, R5 ;  /* 0x0000000500097306 */ /* 0x000eb00000209400 */
[----:B-1----:R-:W1:Y:S08]  /*15170*/  MUFU.RCP R6, R6 ;  /* 0x0000000600067308 */ /* 0x002e700000001000 */
[----:B--2---:R-:W-:Y:S01]  /*15180*/  MUFU.RCP R9, R9 ;  /* 0x0000000900097308 */ /* 0x004fe20000001000 */
[----:B-1----:R-:W-:-:S07]  /*15190*/  VIADD R2, R6, 0xffffffe ;  /* 0x0ffffffe06027836 */ /* 0x002fce0000000000 */
[----:B0---4-:R0:W1:Y:S02]  /*151a0*/  F2I.FTZ.U32.TRUNC.NTZ R3, R2 ;  /* 0x0000000200037305 */ /* 0x011064000021f000 */
[----:B0-----:R-:W-:Y:S02]  /*151b0*/  IMAD.MOV.U32 R2, RZ, RZ, RZ ;  /* 0x000000ffff027224 */ /* 0x001fe400078e00ff */
[----:B-1----:R-:W-:-:S04]  /*151c0*/  IMAD.MOV R7, RZ, RZ, -R3 ;  /* 0x000000ffff077224 */ /* 0x002fc800078e0a03 */
[----:B------:R-:W-:-:S04]  /*151d0*/  IMAD R7, R7, R4, RZ ;  /* 0x0000000407077224 */ /* 0x000fc800078e02ff */
[----:B------:R-:W-:Y:S01]  /*151e0*/  IMAD.HI.U32 R3, R3, R7, R2 ;  /* 0x0000000703037227 */ /* 0x000fe200078e0002 */
[----:B------:R-:W-:Y:S02]  /*151f0*/  IABS R7, R0 ;  /* 0x0000000000077213 */ /* 0x000fe40000000000 */
[----:B------:R-:W-:-:S03]  /*15200*/  IABS R2, R25 ;  /* 0x0000001900027213 */ /* 0x000fc60000000000 */
[----:B------:R-:W-:-:S04]  /*15210*/  IMAD.HI.U32 R6, R3, R7, RZ ;  /* 0x0000000703067227 */ /* 0x000fc800078e00ff */
[----:B------:R-:W-:Y:S02]  /*15220*/  IMAD.MOV R2, RZ, RZ, -R2 ;  /* 0x000000ffff027224 */ /* 0x000fe400078e0a02 */
[----:B------:R-:W-:Y:S02]  /*15230*/  VIADD R3, R9, 0xffffffe ;  /* 0x0ffffffe09037836 */ /* 0x000fe40000000000 */
        /* <DEDUP_REMOVED lines=38> */
.L_x_13371:
[----:B0---4-:R-:W0:Y:S02]  /*154a0*/  LDC.64 R2, c[0x0][0xc90] ;  /* 0x00032400ff027b82 */ /* 0x011e240000000a00 */
        /* <DEDUP_REMOVED lines=59> */
.L_x_13372:
[----:B------:R-:W-:-:S05]  /*15860*/  LOP3.LUT R0, RZ, R3, RZ, 0x33, !PT ;  /* 0x00000003ff007212 */ /* 0x000fca00078e33ff */
[----:B------:R-:W-:Y:S01]  /*15870*/  IMAD.IADD R25, R25, 0x1, R0 ;  /* 0x0000000119197824 */ /* 0x000fe200078e0200 */
[----:B------:R-:W-:Y:S06]  /*15880*/  BRA `(.L_x_13373) ;  /* 0x00000000001c7947 */ /* 0x000fec0003800000 */
.L_x_13365:
[----:B------:R-:W-:Y:S01]  /*15890*/  UMOV UR4, URZ ;  /* 0x0000003f00047c82 */ /* 0x000fe20008000000 */
[----:B------:R-:W-:Y:S01]  /*158a0*/  UMOV UR5, URZ ;  /* 0x0000003f00057c82 */ /* 0x000fe20008000000 */
[----:B------:R-:W-:Y:S01]  /*158b0*/  ULDC UR6, c[0x0][0xc3c] ;  /* 0x00030f0000067ab9 */ /* 0x000fe20000000800 */
[----:B------:R-:W-:Y:S02]  /*158c0*/  IMAD.MOV.U32 R24, RZ, RZ, R0 ;  /* 0x000000ffff187224 */ /* 0x000fe400078e0000 */
[----:B------:R-:W-:Y:S02]  /*158d0*/  IMAD.U32 R25, RZ, RZ, UR4 ;  /* 0x00000004ff197e24 */ /* 0x000fe4000f8e00ff */
[----:B------:R-:W-:Y:S02]  /*158e0*/  IMAD.U32 R26, RZ, RZ, UR5 ;  /* 0x00000005ff1a7e24 */ /* 0x000fe4000f8e00ff */
[----:B------:R-:W-:-:S07]  /*158f0*/  IMAD.U32 R27, RZ, RZ, UR6 ;  /* 0x00000006ff1b7e24 */ /* 0x000fce000f8e00ff */
.L_x_13373:
[----:B------:R-:W1:Y:S01]  /*15900*/  S2R R0, SR_TID.X ;  /* 0x0000000000007919 */ /* 0x000e620000002100 */
[----:B------:R-:W-:Y:S05]  /*15910*/  WARPSYNC.ALL ;  /* 0x0000000000007948 */ /* 0x000fea0003800000 */
[----:B------:R-:W-:Y:S01]  /*15920*/  BAR.SYNC.DEFER_BLOCKING 0x4, 0x200 ;  /* 0x0108000000007b1d */ /* 0x000fe20000010000 */
[----:B-1----:R-:W-:-:S04]  /*15930*/  LOP3.LUT R0, R0, 0x1f, RZ, 0xc0, !PT ;  /* 0x0000001f00007812 */ /* 0x002fc800078ec0ff */
[----:B------:R-:W-:-:S13]  /*15940*/  ISETP.NE.AND P0, PT, R0, RZ, PT ;  /* 0x000000ff0000720c */ /* 0x000fda0003f05270 */
[----:B0-----:R-:W0:Y:S01]  /*15950*/  @!P0 S2R R3, SR_CgaCtaId ;  /* 0x0000000000038919 */ /* 0x001e220000008800 */
[----:B------:R-:W-:-:S04]  /*15960*/  @!P0 MOV R0, 0x400 ;  /* 0x0000040000008802 */ /* 0x000fc80000000f00 */
[----:B0-----:R-:W-:-:S05]  /*15970*/  @!P0 LEA R17, R3, R0, 0x18 ;  /* 0x0000000003118211 */ /* 0x001fca00078ec0ff */
[----:B------:R0:W-:Y:S01]  /*15980*/  @!P0 STS.128 [R17+0x168d0], R24 ;  /* 0x0168d01811008388 */ /* 0x0001e20000000c00 */
[----:B------:R-:W-:Y:S06]  /*15990*/  BAR.ARV 0x5, 0x200 ;  /* 0x0148000000007b1d */ /* 0x000fec0000002000 */
.L_x_13362:
[----:B------:R-:W-:Y:S02]  /*159a0*/  ULDC UR4, c[0x0][0xc3c] ;  /* 0x00030f0000047ab9 */ /* 0x000fe40000000800 */
[----:B----4-:R-:W-:-:S13]  /*159b0*/  ISETP.GE.AND P0, PT, R27, UR4, PT ;  /* 0x000000041b007c0c */ /* 0x010fda000bf06270 */
[----:B------:R-:W-:Y:S05]  /*159c0*/  @!P0 BRA `(.L_x_13374) ;  /* 0xffffffac00c48947 */ /* 0x000fea000383ffff */
[----:B------:R-:W-:Y:S05]  /*159d0*/  BSYNC B8 ;  /* 0x0000000000087941 */ /* 0x000fea0003800000 */
.L_x_13274:
        /* <DEDUP_REMOVED lines=12> */
.L_x_13453:
[----:B------:R-:W-:Y:S05]  /*15aa0*/  BSYNC B0 ;  /* 0x0000000000007941 */ /* 0x000fea0003800000 */
.L_x_13375:
[----:B------:R-:W-:-:S03]  /*15ab0*/  UMOV UR4, 0xffffffff ;  /* 0xffffffff00047882 */ /* 0x000fc60000000000 */
[----:B------:R-:W-:Y:S05]  /*15ac0*/  BRA.DIV UR4, `(.L_x_13377) ;  /* 0x0000002204d07947 */ /* 0x000fea000b800000 */
[----:B0-----:R-:W0:Y:S02]  /*15ad0*/  S2R R0, SR_TID.X ;  /* 0x0000000000007919 */ /* 0x001e240000002100 */
[----:B0-----:R-:W-:-:S04]  /*15ae0*/  SHF.R.U32.HI R0, RZ, 0x5, R0 ;  /* 0x00000005ff007819 */ /* 0x001fc80000011600 */
[----:B------:R-:W-:-:S05]  /*15af0*/  LOP3.LUT R0, R0, 0x3, RZ, 0xc0, !PT ;  /* 0x0000000300007812 */ /* 0x000fca00078ec0ff */
[----:B------:R0:W2:Y:S02]  /*15b00*/  SHFL.IDX PT, R14, R0, RZ, 0x1f ;  /* 0x00001fff000e7589 */ /* 0x0000a400000e0000 */
.L_x_13456:
[----:B--2---:R-:W-:Y:S01]  /*15b10*/  ISETP.NE.AND P0, PT, R14, RZ, PT ;  /* 0x000000ff0e00720c */ /* 0x004fe20003f05270 */
[----:B------:R-:W-:-:S12]  /*15b20*/  BSSY B0, `(.L_x_13378) ;  /* 0x0000024000007945 */ /* 0x000fd80003800000 */
[----:B------:R-:W-:Y:S05]  /*15b30*/  @P0 BRA `(.L_x_13379) ;  /* 0x0000000000880947 */ /* 0x000fea0003800000 */
[----:B------:R-:W-:-:S03]  /*15b40*/  UMOV UR4, 0xffffffff ;  /* 0xffffffff00047882 */ /* 0x000fc60000000000 */
[----:B------:R-:W-:Y:S05]  /*15b50*/  BRA.DIV UR4, `(.L_x_13380) ;  /* 0x0000002204e07947 */ /* 0x000fea000b800000 */
[----:B------:R-:W-:-:S13]  /*15b60*/  ELECT P6, URZ, PT ;  /* 0x00000000003f782f */ /* 0x000fda00038c0000 */
.L_x_13459:
[----:B------:R-:W-:Y:S05]  /*15b70*/  @!P6 BRA `(.L_x_13379) ;  /* 0x000000000078e947 */ /* 0x000fea0003800000 */
[----:B------:R-:W-:-:S06]  /*15b80*/  ULOP3.LUT UR4, UR36, 0x2, URZ, 0xfc, !UPT ;  /* 0x0000000224047892 */ /* 0x000fcc000f8efc3f */
[----:B0-----:R-:W-:-:S05]  /*15b90*/  IMAD.U32 R0, RZ, RZ, UR4 ;  /* 0x00000004ff007e24 */ /* 0x001fca000f8e00ff */
[----:B------:R-:W-:-:S13]  /*15ba0*/  ISETP.NE.AND P2, PT, R0, 0x3, PT ;  /* 0x000000030000780c */ /* 0x000fda0003f45270 */
[----:B------:R-:W-:Y:S05]  /*15bb0*/  @!P2 BRA `(.L_x_13381) ;  /* 0x000000000004a947 */ /* 0x000fea0003800000 */
[----:B------:R-:W-:Y:S01]  /*15bc0*/  BPT.TRAP 0x1 ;  /* 0x000000040000795c */ /* 0x000fe20000300000 */
.L_x_13381:
        /* <DEDUP_REMOVED lines=12> */
.L_x_13460:
[----:B------:R-:W1:Y:S02]  /*15c90*/  SYNCS.PHASECHK.TRANS64.TRYWAIT P0, [R3+URZ], R0 ;  /* 0x00000000030075a7 */ /* 0x000e64000800017f */
[----:B-1----:R-:W-:Y:S05]  /*15ca0*/  @!P0 BRA `(.L_x_13383) ;  /* 0x0000002000c08947 */ /* 0x002fea0003800000 */
.L_x_13461:
[----:B------:R-:W-:Y:S05]  /*15cb0*/  @!P2 BRA `(.L_x_13384) ;  /* 0x000000000004a947 */ /* 0x000fea0003800000 */
[----:B------:R-:W-:Y:S01]  /*15cc0*/  BPT.TRAP 0x1 ;  /* 0x000000040000795c */ /* 0x000fe20000300000 */
.L_x_13384:
[----:B-1----:R-:W-:-:S04]  /*15cd0*/  VIADD R3, R9, 0x16860 ;  /* 0x0001686009037836 */ /* 0x002fc80000000000 */
[----:B------:R-:W-:-:S04]  /*15ce0*/  IMAD R5, R18, 0x8, R3 ;  /* 0x0000000812057824 */ /* 0x000fc800078e0203 */
[----:B------:R-:W1:Y:S02]  /*15cf0*/  SYNCS.PHASECHK.TRANS64.TRYWAIT P0, [R5+URZ], R2 ;  /* 0x00000002050075a7 */ /* 0x000e64000800017f */
[----:B-1----:R-:W-:Y:S05]  /*15d00*/  @!P0 BRA `(.L_x_13385) ;  /* 0x0000002000bc8947 */ /* 0x002fea0003800000 */
.L_x_13462:
[----:B------:R-:W-:-:S07]  /*15d10*/  IMAD R3, R4, 0x8, R3 ;  /* 0x0000000804037824 */ /* 0x000fce00078e0203 */
.L_x_13386:
[----:B--2---:R2:W4:Y:S02]  /*15d20*/  SYNCS.PHASECHK.TRANS64.TRYWAIT P0, [R3+URZ], R0 ;  /* 0x00000000030075a7 */ /* 0x004524000800017f */
[----:B----4-:R-:W-:Y:S05]  /*15d30*/  @!P0 NANOSLEEP.SYNCS 0x989680 ;  /* 0x009896800000895d */ /* 0x010fea0003900000 */
[----:B------:R-:W4:Y:S02]  /*15d40*/  @!P0 SYNCS.PHASECHK.TRANS64 P0, [R3+URZ], R0 ;  /* 0x00000000030085a7 */ /* 0x000f24000800007f */
[----:B----4-:R-:W-:Y:S05]  /*15d50*/  @!P0 BRA `(.L_x_13386) ;  /* 0xfffffffc00f08947 */ /* 0x010fea000383ffff */
.L_x_13379:
[----:B------:R-:W-:Y:S05]  /*15d60*/  BSYNC B0 ;  /* 0x0000000000007941 */ /* 0x000fea0003800000 */
.L_x_13378:
[----:B------:R-:W-:Y:S05]  /*15d70*/  EXIT ;  /* 0x000000000000794d */ /* 0x000fea0003800000 */
.L_x_13185:
[----:B0-----:R-:W-:-:S04]  /*15d80*/  IMAD.U32 R3, RZ, RZ, UR45 ;  /* 0x0000002dff037e24 */ /* 0x001fc8000f8e00ff */
[----:B------:R0:W1:Y:S03]  /*15d90*/  SYNCS.PHASECHK.TRANS64.TRYWAIT P1, [R3+URZ+0x16800], R0 ;  /* 0x01680000030075a7 */ /* 0x000066000802017f */
[----:B-1----:R-:W-:Y:S05]  /*15da0*/  @!P1 NANOSLEEP.SYNCS 0x989680 ;  /* 0x009896800000995d */ /* 0x002fea0003900000 */
[----:B------:R-:W1:Y:S02]  /*15db0*/  @!P1 SYNCS.PHASECHK.TRANS64 P1, [R3+URZ+0x16800], R0 ;  /* 0x01680000030095a7 */ /* 0x000e64000802007f */
[----:B-1----:R-:W-:Y:S05]  /*15dc0*/  @!P1 BRA `(.L_x_13185) ;  /* 0xfffffffc00ec9947 */ /* 0x002fea000383ffff */
[----:B------:R-:W-:Y:S05]  /*15dd0*/  BRA `(.L_x_13387) ;  /* 0xfffffec0005c7947 */ /* 0x000fea000383ffff */
.L_x_13189:
[----:B-1----:R1:W2:Y:S02]  /*15de0*/  SYNCS.PHASECHK.TRANS64.TRYWAIT P2, [R3+URZ+0x16830], R0 ;  /* 0x01683000030075a7 */ /* 0x0022a4000804017f */
[----:B--2---:R-:W-:Y:S05]  /*15df0*/  @!P2 NANOSLEEP.SYNCS 0x989680 ;  /* 0x009896800000a95d */ /* 0x004fea0003900000 */
[----:B------:R-:W2:Y:S02]  /*15e00*/  @!P2 SYNCS.PHASECHK.TRANS64 P2, [R3+URZ+0x16830], R0 ;  /* 0x016830000300a5a7 */ /* 0x000ea4000804007f */
[----:B--2---:R-:W-:Y:S05]  /*15e10*/  @!P2 BRA `(.L_x_13189) ;  /* 0xfffffffc00f0a947 */ /* 0x004fea000383ffff */
[----:B------:R-:W-:Y:S05]  /*15e20*/  BRA `(.L_x_13188) ;  /* 0xfffffec000807947 */ /* 0x000fea000383ffff */
.L_x_13205:
[----:B-1----:R-:W-:-:S04]  /*15e30*/  IMAD.U32 R7, RZ, RZ, UR6 ;  /* 0x00000006ff077e24 */ /* 0x002fc8000f8e00ff */
[----:B------:R1:W2:Y:S03]  /*15e40*/  SYNCS.PHASECHK.TRANS64.TRYWAIT P2, [R7+URZ+0x16830], R6 ;  /* 0x01683006070075a7 */ /* 0x0002a6000804017f */
[----:B--2---:R-:W-:Y:S05]  /*15e50*/  @!P2 NANOSLEEP.SYNCS 0x989680 ;  /* 0x009896800000a95d */ /* 0x004fea0003900000 */
[----:B------:R-:W2:Y:S02]  /*15e60*/  @!P2 SYNCS.PHASECHK.TRANS64 P2, [R7+URZ+0x16830], R6 ;  /* 0x016830060700a5a7 */ /* 0x000ea4000804007f */
[----:B--2---:R-:W-:Y:S05]  /*15e70*/  @!P2 BRA `(.L_x_13205) ;  /* 0xfffffffc00eca947 */ /* 0x004fea000383ffff */
[----:B------:R-:W-:Y:S05]  /*15e80*/  BRA `(.L_x_13202) ;  /* 0xfffffef000e47947 */ /* 0x000fea000383ffff */
.L_x_13209:
[----:B-1----:R-:W-:-:S04]  /*15e90*/  IMAD.U32 R7, RZ, RZ, UR6 ;  /* 0x00000006ff077e24 */ /* 0x002fc8000f8e00ff */
[----:B------:R1:W2:Y:S03]  /*15ea0*/  SYNCS.PHASECHK.TRANS64.TRYWAIT P2, [R7+URZ+0x16850], R6 ;  /* 0x01685006070075a7 */ /* 0x0002a6000804017f */
[----:B--2---:R-:W-:Y:S05]  /*15eb0*/  @!P2 NANOSLEEP.SYNCS 0x989680 ;  /* 0x009896800000a95d */ /* 0x004fea0003900000 */
[----:B------:R-:W2:Y:S02]  /*15ec0*/  @!P2 SYNCS.PHASECHK.TRANS64 P2, [R7+URZ+0x16850], R6 ;  /* 0x016850060700a5a7 */ /* 0x000ea4000804007f */
[----:B--2---:R-:W-:Y:S05]  /*15ed0*/  @!P2 BRA `(.L_x_13209) ;  /* 0xfffffffc00eca947 */ /* 0x004fea000383ffff */
[----:B------:R-:W-:Y:S05]  /*15ee0*/  BRA `(.L_x_13206) ;  /* 0xfffffef4005c7947 */ /* 0x000fea000383ffff */
.L_x_13226:
[----:B-1----:R-:W-:-:S04]  /*15ef0*/  IMAD.U32 R9, RZ, RZ, UR6 ;  /* 0x00000006ff097e24 */ /* 0x002fc8000f8e00ff */
[----:B------:R1:W2:Y:S03]  /*15f00*/  SYNCS.PHASECHK.TRANS64.TRYWAIT P2, [R9+URZ+0x16830], R0 ;  /* 0x01683000090075a7 */ /* 0x0002a6000804017f */
[----:B--2---:R-:W-:Y:S05]  /*15f10*/  @!P2 NANOSLEEP.SYNCS 0x989680 ;  /* 0x009896800000a95d */ /* 0x004fea0003900000 */
[----:B------:R-:W2:Y:S02]  /*15f20*/  @!P2 SYNCS.PHASECHK.TRANS64 P2, [R9+URZ+0x16830], R0 ;  /* 0x016830000900a5a7 */ /* 0x000ea4000804007f */
[----:B--2---:R-:W-:Y:S05]  /*15f30*/  @!P2 BRA `(.L_x_13226) ;  /* 0xfffffffc00eca947 */ /* 0x004fea000383ffff */
[----:B------:R-:W-:Y:S05]  /*15f40*/  BRA `(.L_x_13223) ;  /* 0xffffff2000cc7947 */ /* 0x000fea000383ffff */
.L_x_13230:
[----:B-1----:R-:W-:-:S04]  /*15f50*/  IMAD.U32 R2, RZ, RZ, UR6 ;  /* 0x00000006ff027e24 */ /* 0x002fc8000f8e00ff */
[----:B------:R1:W2:Y:S03]  /*15f60*/  SYNCS.PHASECHK.TRANS64.TRYWAIT P2, [R2+URZ+0x16850], R0 ;  /* 0x01685000020075a7 */ /* 0x0002a6000804017f */
[----:B--2---:R-:W-:Y:S05]  /*15f70*/  @!P2 NANOSLEEP.SYNCS 0x989680 ;  /* 0x009896800000a95d */ /* 0x004fea0003900000 */
[----:B------:R-:W2:Y:S02]  /*15f80*/  @!P2 SYNCS.PHASECHK.TRANS64 P2, [R2+URZ+0x16850], R0 ;  /* 0x016850000200a5a7 */ /* 0x000ea4000804007f */
[----:B--2---:R-:W-:Y:S05]  /*15f90*/  @!P2 BRA `(.L_x_13230) ;  /* 0xfffffffc00eca947 */ /* 0x004fea000383ffff */
[----:B------:R-:W-:Y:S05]  /*15fa0*/  BRA `(.L_x_13227) ;  /* 0xffffff2400447947 */ /* 0x000fea000383ffff */
.L_x_13236:
[----:B-1----:R-:W-:-:S04]  /*15fb0*/  IMAD.U32 R9, RZ, RZ, UR6 ;  /* 0x00000006ff097e24 */ /* 0x002fc8000f8e00ff */
[----:B------:R1:W2:Y:S03]  /*15fc0*/  SYNCS.PHASECHK.TRANS64.TRYWAIT P2, [R9+URZ+0x16830], R0 ;  /* 0x01683000090075a7 */ /* 0x0002a6000804017f */
[----:B--2---:R-:W-:Y:S05]  /*15fd0*/  @!P2 NANOSLEEP.SYNCS 0x989680 ;  /* 0x009896800000a95d */ /* 0x004fea0003900000 */
[----:B------:R-:W2:Y:S02]  /*15fe0*/  @!P2 SYNCS.PHASECHK.TRANS64 P2, [R9+URZ+0x16830], R0 ;  /* 0x016830000900a5a7 */ /* 0x000ea4000804007f */
[----:B--2---:R-:W-:Y:S05]  /*15ff0*/  @!P2 BRA `(.L_x_13236) ;  /* 0xfffffffc00eca947 */ /* 0x004fea000383ffff */
[----:B------:R-:W-:Y:S05]  /*16000*/  BRA `(.L_x_13233) ;  /* 0xffffff3c00e87947 */ /* 0x000fea000383ffff */
.L_x_13240:
[----:B-1----:R-:W-:-:S04]  /*16010*/  IMAD.U32 R2, RZ, RZ, UR6 ;  /* 0x00000006ff027e24 */ /* 0x002fc8000f8e00ff */
[----:B------:R1:W2:Y:S03]  /*16020*/  SYNCS.PHASECHK.TRANS64.TRYWAIT P2, [R2+URZ+0x16850], R0 ;  /* 0x01685000020075a7 */ /* 0x0002a6000804017f */
[----:B--2---:R-:W-:Y:S05]  /*16030*/  @!P2 NANOSLEEP.SYNCS 0x989680 ;  /* 0x009896800000a95d */ /* 0x004fea0003900000 */
[----:B------:R-:W2:Y:S02]  /*16040*/  @!P2 SYNCS.PHASECHK.TRANS64 P2, [R2+URZ+0x16850], R0 ;  /* 0x016850000200a5a7 */ /* 0x000ea4000804007f */
[----:B--2---:R-:W-:Y:S05]  /*16050*/  @!P2 BRA `(.L_x_13240) ;  /* 0xfffffffc00eca947 */ /* 0x004fea000383ffff */
[----:B------:R-:W-:Y:S05]  /*16060*/  BRA `(.L_x_13237) ;  /* 0xffffff4000607947 */ /* 0x000fea000383ffff */
.L_x_13253:
[----:B-1----:R-:W-:-:S04]  /*16070*/  IMAD.U32 R6, RZ, RZ, UR5 ;  /* 0x00000005ff067e24 */ /* 0x002fc8000f8e00ff */
[----:B------:R1:W2:Y:S03]  /*16080*/  SYNCS.PHASECHK.TRANS64.TRYWAIT P0, [R6+URZ+0x16850], R3 ;  /* 0x01685003060075a7 */ /* 0x0002a6000800017f */
[----:B--2---:R-:W-:Y:S05]  /*16090*/  @!P0 NANOSLEEP.SYNCS 0x989680 ;  /* 0x009896800000895d */ /* 0x004fea0003900000 */
[----:B------:R-:W2:Y:S02]  /*160a0*/  @!P0 SYNCS.PHASECHK.TRANS64 P0, [R6+URZ+0x16850], R3 ;  /* 0x01685003060085a7 */ /* 0x000ea4000800007f */
[----:B--2---:R-:W-:Y:S05]  /*160b0*/  @!P0 BRA `(.L_x_13253) ;  /* 0xfffffffc00ec8947 */ /* 0x004fea000383ffff */
[----:B------:R-:W-:Y:S05]  /*160c0*/  BRA `(.L_x_13252) ;  /* 0xffffff6800ec7947 */ /* 0x000fea000383ffff */
.L_x_13296:
        /* <DEDUP_REMOVED lines=11> */
.L_x_13389:
[----:B------:R-:W-:Y:S05]  /*16180*/  BSYNC B0 ;  /* 0x0000000000007941 */ /* 0x000fea0003800000 */
.L_x_13388:
[----:B------:R-:W-:Y:S05]  /*16190*/  BRA `(.L_x_13390) ;  /* 0xffffffb800387947 */ /* 0x000fea000383ffff */
.L_x_13298:
[----:B------:R-:W-:Y:S01]  /*161a0*/  BSSY B0, `(.L_x_13391) ;  /* 0x0000006000007945 */ /* 0x000fe20003800000 */
[----:B------:R-:W-:-:S07]  /*161b0*/  IMAD.MOV.U32 R15, RZ, RZ, -0x1 ;  /* 0xffffffffff0f7424 */ /* 0x000fce00078e00ff */
[----:B0123--:R-:W-:Y:S05]  /*161c0*/  WARPSYNC.COLLECTIVE R15, `(.L_x_13392) ;  /* 0x000000000f0c7348 */ /* 0x00ffea0003c00000 */
[----:B------:R-:W-:Y:S02]  /*161d0*/  ELECT P6, UR62, PT ;  /* 0x00000000003e782f */ /* 0x000fe400038c0000 */
[----:B------:R-:W-:Y:S01]  /*161e0*/  MOV R14, UR62 ;  /* 0x0000003e000e7c02 */ /* 0x000fe20008000f00 */
[----:B0123--:R-:W-:Y:S10]  /*161f0*/  ENDCOLLECTIVE ;  /* 0x000000000000791b */ /* 0x00fff40003800000 */
.L_x_13392:
[----:B------:R-:W-:Y:S05]  /*16200*/  BSYNC B0 ;  /* 0x0000000000007941 */ /* 0x000fea0003800000 */
.L_x_13391:
[----:B------:R-:W-:Y:S05]  /*16210*/  BRA `(.L_x_13393) ;  /* 0xffffffb800407947 */ /* 0x000fea000383ffff */
.L_x_13300:
[----:B---3--:R3:W4:Y:S02]  /*16220*/  SYNCS.PHASECHK.TRANS64.TRYWAIT P0, [R0+URZ+0x16840], R2 ;  /* 0x01684002000075a7 */ /* 0x008724000800017f */
[----:B----4-:R-:W-:Y:S05]  /*16230*/  @!P0 NANOSLEEP.SYNCS 0x989680 ;  /* 0x009896800000895d */ /* 0x010fea0003900000 */
[----:B------:R-:W4:Y:S02]  /*16240*/  @!P0 SYNCS.PHASECHK.TRANS64 P0, [R0+URZ+0x16840], R2 ;  /* 0x01684002000085a7 */ /* 0x000f24000800007f */
[----:B----4-:R-:W-:Y:S05]  /*16250*/  @!P0 BRA `(.L_x_13300) ;  /* 0xfffffffc00f08947 */ /* 0x010fea000383ffff */
[----:B------:R-:W-:Y:S05]  /*16260*/  BRA `(.L_x_13394) ;  /* 0xffffffb800907947 */ /* 0x000fea000383ffff */
.L_x_13304:
[----:B------:R-:W2:Y:S01]  /*16270*/  LDL.LU R11, [R1+0xc] ;  /* 0x00000c00010b7983 */ /* 0x000ea20000300800 */
[----:B------:R-:W-:Y:S01]  /*16280*/  IMAD.MOV.U32 R6, RZ, RZ, R12 ;  /* 0x000000ffff067224 */ /* 0x000fe200078e000c */
[----:B------:R-:W-:Y:S01]  /*16290*/  LOP3.LUT R10, R10, 0x7f, RZ, 0xc0, !PT ;  /* 0x0000007f0a0a7812 */ /* 0x000fe200078ec0ff */
[----:B------:R-:W-:Y:S02]  /*162a0*/  IMAD.MOV.U32 R13, RZ, RZ, R4 ;  /* 0x000000ffff0d7224 */ /* 0x000fe400078e0004 */
[----:B------:R-:W-:Y:S01]  /*162b0*/  IMAD.MOV.U32 R12, RZ, RZ, RZ ;  /* 0x000000ffff0c7224 */ /* 0x000fe200078e00ff */
[----:B------:R-:W-:Y:S01]  /*162c0*/  SHF.R.U32.HI R10, RZ, 0x3, R10 ;  /* 0x00000003ff0a7819 */ /* 0x000fe2000001160a */
[----:B------:R-:W-:-:S04]  /*162d0*/  IMAD.MOV.U32 R15, RZ, RZ, -0x1 ;  /* 0xffffffffff0f7424 */ /* 0x000fc800078e00ff */
        /* <DEDUP_REMOVED lines=8> */
.L_x_13395:
[----:B------:R-:W-:Y:S02]  /*16360*/  IMAD.MOV.U32 R13, RZ, RZ, R0 ;  /* 0x000000ffff0d7224 */ /* 0x000fe400078e0000 */
[----:B------:R-:W-:-:S07]  /*16370*/  IMAD.MOV.U32 R7, RZ, RZ, R14 ;  /* 0x000000ffff077224 */ /* 0x000fce00078e000e */
[----:B------:R-:W-:Y:S05]  /*16380*/  WARPSYNC.COLLECTIVE R15, `(.L_x_13396) ;  /* 0x000000000f087348 */ /* 0x000fea0003c00000 */
[----:B------:R0:W1:Y:S02]  /*16390*/  SHFL.IDX P6, R14, R13, R12, R11 ;  /* 0x0000000c0d0e7389 */ /* 0x00006400000c000b */
[----:B01----:R-:W-:Y:S01]  /*163a0*/  ENDCOLLECTIVE ;  /* 0x000000000000791b */ /* 0x003fe20003800000 */
.L_x_13396:
[----:B------:R-:W-:Y:S02]  /*163b0*/  IMAD.MOV.U32 R13, RZ, RZ, R4 ;  /* 0x000000ffff0d7224 */ /* 0x000fe400078e0004 */
[----:B------:R-:W-:Y:S02]  /*163c0*/  IMAD.MOV.U32 R12, RZ, RZ, 0x1 ;  /* 0x00000001ff0c7424 */ /* 0x000fe400078e00ff */
[----:B------:R-:W-:-:S07]  /*163d0*/  IMAD.MOV.U32 R8, RZ, RZ, R14 ;  /* 0x000000ffff087224 */ /* 0x000fce00078e000e */
[----:B------:R-:W-:Y:S05]  /*163e0*/  WARPSYNC.COLLECTIVE R15, `(.L_x_13397) ;  /* 0x000000000f087348 */ /* 0x000fea0003c00000 */
[----:B------:R0:W1:Y:S02]  /*163f0*/  SHFL.IDX P6, R14, R13, R12, R11 ;  /* 0x0000000c0d0e7389 */ /* 0x00006400000c000b */
[----:B01----:R-:W-:Y:S01]  /*16400*/  ENDCOLLECTIVE ;  /* 0x000000000000791b */ /* 0x003fe20003800000 */
.L_x_13397:
        /* <DEDUP_REMOVED lines=13> */
.L_x_13398:
[----:B------:R-:W-:Y:S02]  /*164e0*/  IMAD.MOV.U32 R13, RZ, RZ, R4 ;  /* 0x000000ffff0d7224 */ /* 0x000fe400078e0004 */
[----:B------:R-:W-:Y:S02]  /*164f0*/  IMAD.MOV.U32 R12, RZ, RZ, 0x2 ;  /* 0x00000002ff0c7424 */ /* 0x000fe400078e00ff */
[----:B------:R-:W-:-:S07]  /*16500*/  IMAD.MOV.U32 R8, RZ, RZ, R14 ;  /* 0x000000ffff087224 */ /* 0x000fce00078e000e */
[----:B------:R-:W-:Y:S05]  /*16510*/  WARPSYNC.COLLECTIVE R15, `(.L_x_13399) ;  /* 0x000000000f087348 */ /* 0x000fea0003c00000 */
[----:B------:R0:W1:Y:S02]  /*16520*/  SHFL.IDX P6, R14, R13, R12, R11 ;  /* 0x0000000c0d0e7389 */ /* 0x00006400000c000b */
[----:B01----:R-:W-:Y:S01]  /*16530*/  ENDCOLLECTIVE ;  /* 0x000000000000791b */ /* 0x003fe20003800000 */
.L_x_13399:
        /* <DEDUP_REMOVED lines=14> */
.L_x_13400:
[----:B------:R-:W-:Y:S02]  /*16620*/  IMAD.MOV.U32 R13, RZ, RZ, R4 ;  /* 0x000000ffff0d7224 */ /* 0x000fe400078e0004 */
[----:B------:R-:W-:Y:S02]  /*16630*/  IMAD.MOV.U32 R12, RZ, RZ, 0x3 ;  /* 0x00000003ff0c7424 */ /* 0x000fe400078e00ff */
[----:B------:R-:W-:-:S07]  /*16640*/  IMAD.MOV.U32 R8, RZ, RZ, R14 ;  /* 0x000000ffff087224 */ /* 0x000fce00078e000e */
[----:B------:R-:W-:Y:S05]  /*16650*/  WARPSYNC.COLLECTIVE R15, `(.L_x_13401) ;  /* 0x000000000f087348 */ /* 0x000fea0003c00000 */
[----:B------:R0:W1:Y:S02]  /*16660*/  SHFL.IDX P6, R14, R13, R12, R11 ;  /* 0x0000000c0d0e7389 */ /* 0x00006400000c000b */
[----:B01----:R-:W-:Y:S01]  /*16670*/  ENDCOLLECTIVE ;  /* 0x000000000000791b */ /* 0x003fe20003800000 */
.L_x_13401:
        /* <DEDUP_REMOVED lines=14> */
.L_x_13402:
[----:B------:R-:W-:Y:S02]  /*16760*/  IMAD.MOV.U32 R13, RZ, RZ, R4 ;  /* 0x000000ffff0d7224 */ /* 0x000fe400078e0004 */
[----:B------:R-:W-:Y:S02]  /*16770*/  IMAD.MOV.U32 R12, RZ, RZ, 0x4 ;  /* 0x00000004ff0c7424 */ /* 0x000fe400078e00ff */
[----:B------:R-:W-:-:S07]  /*16780*/  IMAD.MOV.U32 R8, RZ, RZ, R14 ;  /* 0x000000ffff087224 */ /* 0x000fce00078e000e */
[----:B------:R-:W-:Y:S05]  /*16790*/  WARPSYNC.COLLECTIVE R15, `(.L_x_13403) ;  /* 0x000000000f087348 */ /* 0x000fea0003c00000 */
[----:B------:R0:W1:Y:S02]  /*167a0*/  SHFL.IDX P6, R14, R13, R12, R11 ;  /* 0x0000000c0d0e7389 */ /* 0x00006400000c000b */
[----:B01----:R-:W-:Y:S01]  /*167b0*/  ENDCOLLECTIVE ;  /* 0x000000000000791b */ /* 0x003fe20003800000 */
.L_x_13403:
        /* <DEDUP_REMOVED lines=14> */
.L_x_13404:
[----:B------:R-:W-:Y:S02]  /*168a0*/  IMAD.MOV.U32 R13, RZ, RZ, R4 ;  /* 0x000000ffff0d7224 */ /* 0x000fe400078e0004 */
[----:B------:R-:W-:Y:S02]  /*168b0*/  IMAD.MOV.U32 R12, RZ, RZ, 0x5 ;  /* 0x00000005ff0c7424 */ /* 0x000fe400078e00ff */
[----:B------:R-:W-:-:S07]  /*168c0*/  IMAD.MOV.U32 R8, RZ, RZ, R14 ;  /* 0x000000ffff087224 */ /* 0x000fce00078e000e */
[----:B------:R-:W-:Y:S05]  /*168d0*/  WARPSYNC.COLLECTIVE R15, `(.L_x_13405) ;  /* 0x000000000f087348 */ /* 0x000fea0003c00000 */
[----:B------:R0:W1:Y:S02]  /*168e0*/  SHFL.IDX P6, R14, R13, R12, R11 ;  /* 0x0000000c0d0e7389 */ /* 0x00006400000c000b */
[----:B01----:R-:W-:Y:S01]  /*168f0*/  ENDCOLLECTIVE ;  /* 0x000000000000791b */ /* 0x003fe20003800000 */
.L_x_13405:
        /* <DEDUP_REMOVED lines=14> */
.L_x_13406:
[----:B------:R-:W-:Y:S02]  /*169e0*/  IMAD.MOV.U32 R13, RZ, RZ, R4 ;  /* 0x000000ffff0d7224 */ /* 0x000fe400078e0004 */
[----:B------:R-:W-:Y:S02]  /*169f0*/  IMAD.MOV.U32 R12, RZ, RZ, 0x6 ;  /* 0x00000006ff0c7424 */ /* 0x000fe400078e00ff */
[----:B------:R-:W-:-:S07]  /*16a00*/  IMAD.MOV.U32 R8, RZ, RZ, R14 ;  /* 0x000000ffff087224 */ /* 0x000fce00078e000e */
[----:B------:R-:W-:Y:S05]  /*16a10*/  WARPSYNC.COLLECTIVE R15, `(.L_x_13407) ;  /* 0x000000000f087348 */ /* 0x000fea0003c00000 */
[----:B------:R0:W1:Y:S02]  /*16a20*/  SHFL.IDX P6, R14, R13, R12, R11 ;  /* 0x0000000c0d0e7389 */ /* 0x00006400000c000b */
[----:B01----:R-:W-:Y:S01]  /*16a30*/  ENDCOLLECTIVE ;  /* 0x000000000000791b */ /* 0x003fe20003800000 */
.L_x_13407:
        /* <DEDUP_REMOVED lines=14> */
.L_x_13408:
[----:B------:R-:W-:Y:S02]  /*16b20*/  IMAD.MOV.U32 R13, RZ, RZ, R4 ;  /* 0x000000ffff0d7224 */ /* 0x000fe400078e0004 */
[----:B------:R-:W-:Y:S02]  /*16b30*/  IMAD.MOV.U32 R12, RZ, RZ, 0x7 ;  /* 0x00000007ff0c7424 */ /* 0x000fe400078e00ff */
[----:B------:R-:W-:-:S07]  /*16b40*/  IMAD.MOV.U32 R8, RZ, RZ, R14 ;  /* 0x000000ffff087224 */ /* 0x000fce00078e000e */
[----:B------:R-:W-:Y:S05]  /*16b50*/  WARPSYNC.COLLECTIVE R15, `(.L_x_13409) ;  /* 0x000000000f087348 */ /* 0x000fea0003c00000 */
[----:B------:R0:W1:Y:S02]  /*16b60*/  SHFL.IDX P6, R14, R13, R12, R11 ;  /* 0x0000000c0d0e7389 */ /* 0x00006400000c000b */
[----:B01----:R-:W-:Y:S01]  /*16b70*/  ENDCOLLECTIVE ;  /* 0x000000000000791b */ /* 0x003fe20003800000 */
.L_x_13409:
        /* <DEDUP_REMOVED lines=8> */
[----:B------:R0:W-:Y:S04]  /*16c00*/  @!P1 LDGSTS.E.BYPASS.LTC128B.128 [R20+0xb400], desc[UR52][R8.64], !P0 ;  /* 0x0b40000008149fae */ /* 0x0001e8000c101d74 */
[----:B------:R-:W-:Y:S01]  /*16c10*/  ISETP.GE.AND P1, PT, R0, R3, PT ;  /* 0x000000030000720c */ /* 0x000fe20003f26270 */
[----:B------:R-:W-:-:S02]  /*16c20*/  VIADD R0, R6, 0x80 ;  /* 0x0000008006007836 */ /* 0x000fc40000000000 */
[----:B------:R-:W-:-:S10]  /*16c30*/  IMAD.MOV.U32 R4, RZ, RZ, R14 ;  /* 0x000000ffff047224 */ /* 0x000fd400078e000e */
[----:B0-----:R-:W-:Y:S05]  /*16c40*/  WARPSYNC.COLLECTIVE R15, `(.L_x_13410) ;  /* 0x000000000f087348 */ /* 0x001fea0003c00000 */
[----:B------:R1:W2:Y:S02]  /*16c50*/  SHFL.IDX P6, R14, R13, R12, R11 ;  /* 0x0000000c0d0e7389 */ /* 0x0002a400000c000b */
[----:B012---:R-:W-:Y:S01]  /*16c60*/  ENDCOLLECTIVE ;  /* 0x000000000000791b */ /* 0x007fe20003800000 */
.L_x_13410:
[----:B------:R-:W-:Y:S01]  /*16c70*/  ISETP.GE.AND P2, PT, R0, R3, PT ;  /* 0x000000030000720c */ /* 0x000fe20003f46270 */
[----:B------:R-:W-:Y:S02]  /*16c80*/  IMAD.MOV.U32 R13, RZ, RZ, R2 ;  /* 0x000000ffff0d7224 */ /* 0x000fe400078e0002 */
[----:B------:R-:W-:Y:S02]  /*16c90*/  IMAD.MOV.U32 R12, RZ, RZ, RZ ;  /* 0x000000ffff0c7224 */ /* 0x000fe400078e00ff */
[----:B------:R-:W-:-:S08]  /*16ca0*/  IMAD.MOV.U32 R8, RZ, RZ, R14 ;  /* 0x000000ffff087224 */ /* 0x000fd000078e000e */
[----:B------:R-:W-:Y:S05]  /*16cb0*/  WARPSYNC.COLLECTIVE R15, `(.L_x_13411) ;  /* 0x000000000f087348 */ /* 0x000fea0003c00000 */
[----:B------:R0:W1:Y:S02]  /*16cc0*/  SHFL.IDX P6, R14, R13, R12, R11 ;  /* 0x0000000c0d0e7389 */ /* 0x00006400000c000b */
[----:B01----:R-:W-:Y:S01]  /*16cd0*/  ENDCOLLECTIVE ;  /* 0x000000000000791b */ /* 0x003fe20003800000 */
.L_x_13411:
        /* <DEDUP_REMOVED lines=13> */
.L_x_13412:
[----:B------:R-:W-:Y:S02]  /*16db0*/  IMAD.MOV.U32 R13, RZ, RZ, R2 ;  /* 0x000000ffff0d7224 */ /* 0x000fe400078e0002 */
[----:B------:R-:W-:Y:S02]  /*16dc0*/  IMAD.MOV.U32 R12, RZ, RZ, 0x1 ;  /* 0x00000001ff0c7424 */ /* 0x000fe400078e00ff */
[----:B------:R-:W-:-:S07]  /*16dd0*/  IMAD.MOV.U32 R7, RZ, RZ, R14 ;  /* 0x000000ffff077224 */ /* 0x000fce00078e000e */
[----:B------:R-:W-:Y:S05]  /*16de0*/  WARPSYNC.COLLECTIVE R15, `(.L_x_13413) ;  /* 0x000000000f087348 */ /* 0x000fea0003c00000 */
[----:B------:R0:W1:Y:S02]  /*16df0*/  SHFL.IDX P6, R14, R13, R12, R11 ;  /* 0x0000000c0d0e7389 */ /* 0x00006400000c000b */
[----:B01----:R-:W-:Y:S01]  /*16e00*/  ENDCOLLECTIVE ;  /* 0x000000000000791b */ /* 0x003fe20003800000 */
.L_x_13413:
[----:B------:R-:W-:-:S05]  /*16e10*/  @!P2 LEA R7, P1, R21, R7, 0x1 ;  /* 0x000000071507a211 */ /* 0x000fca00078208ff */
[----:B------:R-:W-:Y:S02]  /*16e20*/  @!P2 IMAD.X R0, RZ, RZ, R0, P1 ;  /* 0x000000ffff00a224 */ /* 0x000fe400008e0600 */
        /* <DEDUP_REMOVED lines=13> */
.L_x_13414:
[----:B------:R-:W-:Y:S02]  /*16f00*/  IMAD.MOV.U32 R13, RZ, RZ, R2 ;  /* 0x000000ffff0d7224 */ /* 0x000fe400078e0002 */
[----:B------:R-:W-:Y:S02]  /*16f10*/  IMAD.MOV.U32 R12, RZ, RZ, 0x2 ;  /* 0x00000002ff0c7424 */ /* 0x000fe400078e00ff */
[----:B------:R-:W-:-:S07]  /*16f20*/  IMAD.MOV.U32 R8, RZ, RZ, R14 ;  /* 0x000000ffff087224 */ /* 0x000fce00078e000e */
[----:B------:R-:W-:Y:S05]  /*16f30*/  WARPSYNC.COLLECTIVE R15, `(.L_x_13415) ;  /* 0x000000000f087348 */ /* 0x000fea0003c00000 */
[----:B------:R0:W1:Y:S02]  /*16f40*/  SHFL.IDX P6, R14, R13, R12, R11 ;  /* 0x0000000c0d0e7389 */ /* 0x00006400000c000b */
[----:B01----:R-:W-:Y:S01]  /*16f50*/  ENDCOLLECTIVE ;  /* 0x000000000000791b */ /* 0x003fe20003800000 */
.L_x_13415:
        /* <DEDUP_REMOVED lines=13> */
.L_x_13416:
[----:B------:R-:W-:Y:S02]  /*17030*/  IMAD.MOV.U32 R13, RZ, RZ, R2 ;  /* 0x000000ffff0d7224 */ /* 0x000fe400078e0002 */
[----:B------:R-:W-:Y:S02]  /*17040*/  IMAD.MOV.U32 R12, RZ, RZ, 0x3 ;  /* 0x00000003ff0c7424 */ /* 0x000fe400078e00ff */
[----:B------:R-:W-:-:S07]  /*17050*/  IMAD.MOV.U32 R8, RZ, RZ, R14 ;  /* 0x000000ffff087224 */ /* 0x000fce00078e000e */
[----:B------:R-:W-:Y:S05]  /*17060*/  WARPSYNC.COLLECTIVE R15, `(.L_x_13417) ;  /* 0x000000000f087348 */ /* 0x000fea0003c00000 */
[----:B------:R0:W1:Y:S02]  /*17070*/  SHFL.IDX P6, R14, R13, R12, R11 ;  /* 0x0000000c0d0e7389 */ /* 0x00006400000c000b */
[----:B01----:R-:W-:Y:S01]  /*17080*/  ENDCOLLECTIVE ;  /* 0x000000000000791b */ /* 0x003fe20003800000 */
.L_x_13417:
        /* <DEDUP_REMOVED lines=12> */
.L_x_13418:
[----:B------:R-:W-:Y:S01]  /*17150*/  IMAD.MOV.U32 R2, RZ, RZ, R14 ;  /* 0x000000ffff027224 */ /* 0x000fe200078e000e */
[----:B------:R-:W-:Y:S06]  /*17160*/  BRA `(.L_x_13419) ;  /* 0xffffffb8009c7947 */ /* 0x000fec000383ffff */
.L_x_13307:
[----:B0-----:R0:W1:Y:S02]  /*17170*/  SYNCS.PHASECHK.TRANS64.TRYWAIT P0, [R17+URZ+0x16820], R0 ;  /* 0x01682000110075a7 */ /* 0x001064000800017f */
[----:B-1----:R-:W-:Y:S05]  /*17180*/  @!P0 NANOSLEEP.SYNCS 0x989680 ;  /* 0x009896800000895d */ /* 0x002fea0003900000 */
[----:B------:R-:W1:Y:S02]  /*17190*/  @!P0 SYNCS.PHASECHK.TRANS64 P0, [R17+URZ+0x16820], R0 ;  /* 0x01682000110085a7 */ /* 0x000e64000800007f */
[----:B-1----:R-:W-:Y:S05]  /*171a0*/  @!P0 BRA `(.L_x_13307) ;  /* 0xfffffffc00f08947 */ /* 0x002fea000383ffff */
[----:B------:R-:W-:Y:S05]  /*171b0*/  BRA `(.L_x_13420) ;  /* 0xffffffb800fc7947 */ /* 0x000fea000383ffff */
.L_x_13316:
[----:B-1----:R1:W2:Y:S02]  /*171c0*/  SYNCS.PHASECHK.TRANS64.TRYWAIT P0, [R2+URZ+0x16840], R3 ;  /* 0x01684003020075a7 */ /* 0x0022a4000800017f */
[----:B--2---:R-:W-:Y:S05]  /*171d0*/  @!P0 NANOSLEEP.SYNCS 0x989680 ;  /* 0x009896800000895d */ /* 0x004fea0003900000 */
[----:B------:R-:W2:Y:S02]  /*171e0*/  @!P0 SYNCS.PHASECHK.TRANS64 P0, [R2+URZ+0x16840], R3 ;  /* 0x01684003020085a7 */ /* 0x000ea4000800007f */
[----:B--2---:R-:W-:Y:S05]  /*171f0*/  @!P0 BRA `(.L_x_13316) ;  /* 0xfffffffc00f08947 */ /* 0x004fea000383ffff */
[----:B------:R-:W-:Y:S05]  /*17200*/  BRA `(.L_x_13421) ;  /* 0xffffffbc00e07947 */ /* 0x000fea000383ffff */
.L_x_13321:
[----:B0-----:R0:W1:Y:S02]  /*17210*/  SYNCS.PHASECHK.TRANS64.TRYWAIT P0, [R3+URZ+0x60], R2 ;  /* 0x00006002030075a7 */ /* 0x001064000800017f */
[----:B-1----:R-:W-:Y:S05]  /*17220*/  @!P0 NANOSLEEP.SYNCS 0x989680 ;  /* 0x009896800000895d */ /* 0x002fea0003900000 */
[----:B------:R-:W1:Y:S02]  /*17230*/  @!P0 SYNCS.PHASECHK.TRANS64 P0, [R3+URZ+0x60], R2 ;  /* 0x00006002030085a7 */ /* 0x000e64000800007f */
[----:B-1----:R-:W-:Y:S05]  /*17240*/  @!P0 BRA `(.L_x_13321) ;  /* 0xfffffffc00f08947 */ /* 0x002fea000383ffff */
[----:B------:R-:W-:Y:S05]  /*17250*/  BRA `(.L_x_13422) ;  /* 0xffffffc0006c7947 */ /* 0x000fea000383ffff */
.L_x_13329:
[----:B-1----:R1:W2:Y:S02]  /*17260*/  SYNCS.PHASECHK.TRANS64.TRYWAIT P0, [R2+URZ+0x16840], R3 ;  /* 0x01684003020075a7 */ /* 0x0022a4000800017f */
[----:B--2---:R-:W-:Y:S05]  /*17270*/  @!P0 NANOSLEEP.SYNCS 0x989680 ;  /* 0x009896800000895d */ /* 0x004fea0003900000 */
[----:B------:R-:W2:Y:S02]  /*17280*/  @!P0 SYNCS.PHASECHK.TRANS64 P0, [R2+URZ+0x16840], R3 ;  /* 0x01684003020085a7 */ /* 0x000ea4000800007f */
[----:B--2---:R-:W-:Y:S05]  /*17290*/  @!P0 BRA `(.L_x_13329) ;  /* 0xfffffffc00f08947 */ /* 0x004fea000383ffff */
[----:B------:R-:W-:Y:S05]  /*172a0*/  BRA `(.L_x_13423) ;  /* 0xffffffc400a87947 */ /* 0x000fea000383ffff */
.L_x_13334:
[----:B0-----:R0:W1:Y:S02]  /*172b0*/  SYNCS.PHASECHK.TRANS64.TRYWAIT P0, [R10+URZ+0x60], R3 ;  /* 0x000060030a0075a7 */ /* 0x001064000800017f */
[----:B-1----:R-:W-:Y:S05]  /*172c0*/  @!P0 NANOSLEEP.SYNCS 0x989680 ;  /* 0x009896800000895d */ /* 0x002fea0003900000 */
[----:B------:R-:W1:Y:S02]  /*172d0*/  @!P0 SYNCS.PHASECHK.TRANS64 P0, [R10+URZ+0x60], R3 ;  /* 0x000060030a0085a7 */ /* 0x000e64000800007f */
[----:B-1----:R-:W-:Y:S05]  /*172e0*/  @!P0 BRA `(.L_x_13334) ;  /* 0xfffffffc00f08947 */ /* 0x002fea000383ffff */
[----:B------:R-:W-:Y:S05]  /*172f0*/  BRA `(.L_x_13424) ;  /* 0xffffffc800347947 */ /* 0x000fea000383ffff */
.L_x_13342:
[----:B-1----:R1:W2:Y:S02]  /*17300*/  SYNCS.PHASECHK.TRANS64.TRYWAIT P0, [R2+URZ+0x16840], R3 ;  /* 0x01684003020075a7 */ /* 0x0022a4000800017f */
[----:B--2---:R-:W-:Y:S05]  /*17310*/  @!P0 NANOSLEEP.SYNCS 0x989680 ;  /* 0x009896800000895d */ /* 0x004fea0003900000 */
[----:B------:R-:W2:Y:S02]  /*17320*/  @!P0 SYNCS.PHASECHK.TRANS64 P0, [R2+URZ+0x16840], R3 ;  /* 0x01684003020085a7 */ /* 0x000ea4000800007f */
[----:B--2---:R-:W-:Y:S05]  /*17330*/  @!P0 BRA `(.L_x_13342) ;  /* 0xfffffffc00f08947 */ /* 0x004fea000383ffff */
[----:B------:R-:W-:Y:S05]  /*17340*/  BRA `(.L_x_13425) ;  /* 0xffffffcc00447947 */ /* 0x000fea000383ffff */
.L_x_13347:
[----:B0-----:R0:W1:Y:S02]  /*17350*/  SYNCS.PHASECHK.TRANS64.TRYWAIT P0, [R7+URZ+0x60], R2 ;  /* 0x00006002070075a7 */ /* 0x001064000800017f */
[----:B-1----:R-:W-:Y:S05]  /*17360*/  @!P0 NANOSLEEP.SYNCS 0x989680 ;  /* 0x009896800000895d */ /* 0x002fea0003900000 */
[----:B------:R-:W1:Y:S02]  /*17370*/  @!P0 SYNCS.PHASECHK.TRANS64 P0, [R7+URZ+0x60], R2 ;  /* 0x00006002070085a7 */ /* 0x000e64000800007f */
[----:B-1----:R-:W-:Y:S05]  /*17380*/  @!P0 BRA `(.L_x_13347) ;  /* 0xfffffffc00f08947 */ /* 0x002fea000383ffff */
[----:B------:R-:W-:Y:S05]  /*17390*/  BRA `(.L_x_13426) ;  /* 0xffffffcc00d47947 */ /* 0x000fea000383ffff */
.L_x_13357:
[----:B0-----:R0:W1:Y:S02]  /*173a0*/  SYNCS.PHASECHK.TRANS64.TRYWAIT P0, [R3+URZ+0x16860], R0 ;  /* 0x01686000030075a7 */ /* 0x001064000800017f */
[----:B-1----:R-:W-:Y:S05]  /*173b0*/  @!P0 NANOSLEEP.SYNCS 0x989680 ;  /* 0x009896800000895d */ /* 0x002fea0003900000 */
[----:B------:R-:W1:Y:S02]  /*173c0*/  @!P0 SYNCS.PHASECHK.TRANS64 P0, [R3+URZ+0x16860], R0 ;  /* 0x01686000030085a7 */ /* 0x000e64000800007f */
[----:B-1----:R-:W-:Y:S05]  /*173d0*/  @!P0 BRA `(.L_x_13357) ;  /* 0xfffffffc00f08947 */ /* 0x002fea000383ffff */
[----:B------:R-:W-:Y:S05]  /*173e0*/  BRA `(.L_x_13427) ;  /* 0xffffffd000d07947 */ /* 0x000fea000383ffff */
.L_x_13363:
        /* <DEDUP_REMOVED lines=8> */
.L_x_13429:
[----:B------:R-:W-:Y:S05]  /*17470*/  BSYNC B0 ;  /* 0x0000000000007941 */ /* 0x000fea0003800000 */
.L_x_13428:
        /* <DEDUP_REMOVED lines=9> */
.L_x_13430:
[----:B------:R-:W-:Y:S02]  /*17510*/  ULDC UR4, c[0x0][0xc3c] ;  /* 0x00030f0000047ab9 */ /* 0x000fe40000000800 */
[----:B------:R-:W-:-:S13]  /*17520*/  ISETP.GE.OR P1, PT, R7, UR4, !P0 ;  /* 0x0000000407007c0c */ /* 0x000fda000c726670 */
[----:B------:R-:W0:Y:S08]  /*17530*/  @!P1 LDC.64 R4, c[0x0][0xc80] ;  /* 0x00032000ff049b82 */ /* 0x000e300000000a00 */
[----:B------:R-:W1:Y:S01]  /*17540*/  @!P1 LDC.64 R2, c[0x0][0xc78] ;  /* 0x00031e00ff029b82 */ /* 0x000e620000000a00 */
[----:B------:R-:W-:Y:S01]  /*17550*/  CS2R R24, SRZ ;  /* 0x0000000000187805 */ /* 0x000fe2000001ff00 */
[----:B------:R-:W-:-:S02]  /*17560*/  IMAD.MOV.U32 R8, RZ, RZ, RZ ;  /* 0x000000ffff087224 */ /* 0x000fc400078e00ff */
[----:B------:R-:W-:Y:S02]  /*17570*/  IMAD.MOV.U32 R11, RZ, RZ, RZ ;  /* 0x000000ffff0b7224 */ /* 0x000fe400078e00ff */
[----:B------:R-:W-:Y:S02]  /*17580*/  IMAD.MOV.U32 R6, RZ, RZ, R14 ;  /* 0x000000ffff067224 */ /* 0x000fe400078e000e */
[----:B0-----:R-:W-:-:S06]  /*17590*/  @!P1 IMAD.WIDE R4, R7, 0x4, R4 ;  /* 0x0000000407049825 */ /* 0x001fcc00078e0204 */
[----:B------:R-:W2:Y:S01]  /*175a0*/  @!P1 LDG.E R4, desc[UR52][R4.64] ;  /* 0x0000003404049981 */ /* 0x000ea2000c1e1900 */
[----:B-1----:R-:W-:-:S06]  /*175b0*/  @!P1 IMAD.WIDE R2, R7, 0x4, R2 ;  /* 0x0000000407029825 */ /* 0x002fcc00078e0202 */
[----:B------:R-:W3:Y:S01]  /*175c0*/  @!P1 LDG.E R2, desc[UR52][R2.64] ;  /* 0x0000003402029981 */ /* 0x000ee2000c1e1900 */
        /* <DEDUP_REMOVED lines=11> */
.L_x_13431:
[----:B------:R-:W-:Y:S01]  /*17680*/  IMAD.MOV.U32 R12, RZ, RZ, 0x2 ;  /* 0x00000002ff0c7424 */ /* 0x000fe200078e00ff */
[----:B------:R-:W-:-:S05]  /*17690*/  SEL R14, R14, RZ, P1 ;  /* 0x000000ff0e0e7207 */ /* 0x000fca0000800000 */
[----:B------:R-:W-:-:S04]  /*176a0*/  IMAD.IADD R7, R13, 0x1, R14 ;  /* 0x000000010d077824 */ /* 0x000fc800078e020e */
[----:B------:R-:W-:-:S07]  /*176b0*/  IMAD.MOV.U32 R13, RZ, RZ, R7 ;  /* 0x000000ffff0d7224 */ /* 0x000fce00078e0007 */
[----:B------:R-:W-:Y:S05]  /*176c0*/  WARPSYNC.COLLECTIVE R15, `(.L_x_13432) ;  /* 0x000000000f087348 */ /* 0x000fea0003c00000 */
[----:B------:R0:W1:Y:S02]  /*176d0*/  SHFL.UP P6, R14, R13, R12, R11 ;  /* 0x0400000c0d0e7389 */ /* 0x00006400000c000b */
[----:B01----:R-:W-:Y:S01]  /*176e0*/  ENDCOLLECTIVE ;  /* 0x000000000000791b */ /* 0x003fe20003800000 */
.L_x_13432:
[----:B------:R-:W-:Y:S01]  /*176f0*/  IMAD.MOV.U32 R12, RZ, RZ, 0x4 ;  /* 0x00000004ff0c7424 */ /* 0x000fe200078e00ff */
[----:B------:R-:W-:-:S05]  /*17700*/  SEL R2, R14, RZ, P2 ;  /* 0x000000ff0e027207 */ /* 0x000fca0001000000 */
[----:B------:R-:W-:-:S04]  /*17710*/  IMAD.IADD R2, R7, 0x1, R2 ;  /* 0x0000000107027824 */ /* 0x000fc800078e0202 */
[----:B------:R-:W-:-:S07]  /*17720*/  IMAD.MOV.U32 R13, RZ, RZ, R2 ;  /* 0x000000ffff0d7224 */ /* 0x000fce00078e0002 */
[----:B------:R-:W-:Y:S05]  /*17730*/  WARPSYNC.COLLECTIVE R15, `(.L_x_13433) ;  /* 0x000000000f087348 */ /* 0x000fea0003c00000 */
[----:B------:R0:W1:Y:S02]  /*17740*/  SHFL.UP P6, R14, R13, R12, R11 ;  /* 0x0400000c0d0e7389 */ /* 0x00006400000c000b */
[----:B01----:R-:W-:Y:S01]  /*17750*/  ENDCOLLECTIVE ;  /* 0x000000000000791b */ /* 0x003fe20003800000 */
.L_x_13433:
[----:B------:R-:W-:Y:S01]  /*17760*/  IMAD.MOV.U32 R12, RZ, RZ, 0x8 ;  /* 0x00000008ff0c7424 */ /* 0x000fe200078e00ff */
[----:B------:R-:W-:-:S05]  /*17770*/  SEL R3, R14, RZ, P3 ;  /* 0x000000ff0e037207 */ /* 0x000fca0001800000 */
[----:B------:R-:W-:-:S04]  /*17780*/  IMAD.IADD R3, R2, 0x1, R3 ;  /* 0x0000000102037824 */ /* 0x000fc800078e0203 */
[----:B------:R-:W-:-:S07]  /*17790*/  IMAD.MOV.U32 R13, RZ, RZ, R3 ;  /* 0x000000ffff0d7224 */ /* 0x000fce00078e0003 */
[----:B------:R-:W-:Y:S05]  /*177a0*/  WARPSYNC.COLLECTIVE R15, `(.L_x_13434) ;  /* 0x000000000f087348 */ /* 0x000fea0003c00000 */
[----:B------:R0:W1:Y:S02]  /*177b0*/  SHFL.UP P6, R14, R13, R12, R11 ;  /* 0x0400000c0d0e7389 */ /* 0x00006400000c000b */
[----:B01----:R-:W-:Y:S01]  /*177c0*/  ENDCOLLECTIVE ;  /* 0x000000000000791b */ /* 0x003fe20003800000 */
.L_x_13434:
[----:B------:R-:W-:Y:S01]  /*177d0*/  IMAD.MOV.U32 R12, RZ, RZ, 0x10 ;  /* 0x00000010ff0c7424 */ /* 0x000fe200078e00ff */
[----:B------:R-:W-:-:S05]  /*177e0*/  SEL R4, R14, RZ, P4 ;  /* 0x000000ff0e047207 */ /* 0x000fca0002000000 */
[----:B------:R-:W-:-:S04]  /*177f0*/  IMAD.IADD R4, R3, 0x1, R4 ;  /* 0x0000000103047824 */ /* 0x000fc800078e0204 */
[----:B------:R-:W-:-:S07]  /*17800*/  IMAD.MOV.U32 R13, RZ, RZ, R4 ;  /* 0x000000ffff0d7224 */ /* 0x000fce00078e0004 */
[----:B------:R-:W-:Y:S05]  /*17810*/  WARPSYNC.COLLECTIVE R15, `(.L_x_13435) ;  /* 0x000000000f087348 */ /* 0x000fea0003c00000 */
[----:B------:R0:W1:Y:S02]  /*17820*/  SHFL.UP P6, R14, R13, R12, R11 ;  /* 0x0400000c0d0e7389 */ /* 0x00006400000c000b */
[----:B01----:R-:W-:Y:S01]  /*17830*/  ENDCOLLECTIVE ;  /* 0x000000000000791b */ /* 0x003fe20003800000 */
.L_x_13435:
        /* <DEDUP_REMOVED lines=8> */
.L_x_13436:
[----:B------:R-:W-:Y:S05]  /*178c0*/  BRA `(.L_x_13437) ;  /* 0xffffffd4000c7947 */ /* 0x000fea000383ffff */
.L_x_13366:
[----:B------:R-:W-:Y:S01]  /*178d0*/  BSSY B0, `(.L_x_13438) ;  /* 0x0000007000007945 */ /* 0x000fe20003800000 */
[----:B--2---:R-:W-:Y:S02]  /*178e0*/  IMAD.MOV.U32 R12, RZ, RZ, 0x1 ;  /* 0x00000001ff0c7424 */ /* 0x004fe400078e00ff */
[----:B------:R-:W-:Y:S02]  /*178f0*/  IMAD.MOV.U32 R11, RZ, RZ, RZ ;  /* 0x000000ffff0b7224 */ /* 0x000fe400078e00ff */
[----:B------:R-:W-:-:S07]  /*17900*/  IMAD.MOV.U32 R15, RZ, RZ, -0x1 ;  /* 0xffffffffff0f7424 */ /* 0x000fce00078e00ff */
[----:B------:R-:W-:Y:S05]  /*17910*/  WARPSYNC.COLLECTIVE R15, `(.L_x_13439) ;  /* 0x000000000f087348 */ /* 0x000fea0003c00000 */
[----:B------:R0:W1:Y:S02]  /*17920*/  SHFL.UP P6, R14, R13, R12, R11 ;  /* 0x0400000c0d0e7389 */ /* 0x00006400000c000b */
[----:B01----:R-:W-:Y:S01]  /*17930*/  ENDCOLLECTIVE ;  /* 0x000000000000791b */ /* 0x003fe20003800000 */
.L_x_13439:
[----:B------:R-:W-:Y:S05]  /*17940*/  BSYNC B0 ;  /* 0x0000000000007941 */ /* 0x000fea0003800000 */
.L_x_13438:
        /* <DEDUP_REMOVED lines=8> */
.L_x_13440:
[----:B------:R-:W-:Y:S01]  /*179d0*/  IMAD.MOV.U32 R12, RZ, RZ, 0x4 ;  /* 0x00000004ff0c7424 */ /* 0x000fe200078e00ff */
[----:B------:R-:W-:-:S05]  /*179e0*/  SEL R2, R14, RZ, P2 ;  /* 0x000000ff0e027207 */ /* 0x000fca0001000000 */
[----:B------:R-:W-:-:S04]  /*179f0*/  IMAD.IADD R2, R13, 0x1, R2 ;  /* 0x000000010d027824 */ /* 0x000fc800078e0202 */
[----:B------:R-:W-:-:S07]  /*17a00*/  IMAD.MOV.U32 R13, RZ, RZ, R2 ;  /* 0x000000ffff0d7224 */ /* 0x000fce00078e0002 */
[----:B------:R-:W-:Y:S05]  /*17a10*/  WARPSYNC.COLLECTIVE R15, `(.L_x_13441) ;  /* 0x000000000f087348 */ /* 0x000fea0003c00000 */
[----:B------:R0:W1:Y:S02]  /*17a20*/  SHFL.UP P6, R14, R13, R12, R11 ;  /* 0x0400000c0d0e7389 */ /* 0x00006400000c000b */
[----:B01----:R-:W-:Y:S01]  /*17a30*/  ENDCOLLECTIVE ;  /* 0x000000000000791b */ /* 0x003fe20003800000 */
.L_x_13441:
[----:B------:R-:W-:Y:S01]  /*17a40*/  IMAD.MOV.U32 R12, RZ, RZ, 0x8 ;  /* 0x00000008ff0c7424 */ /* 0x000fe200078e00ff */
[----:B------:R-:W-:-:S05]  /*17a50*/  SEL R3, R14, RZ, P3 ;  /* 0x000000ff0e037207 */ /* 0x000fca0001800000 */
[----:B------:R-:W-:-:S04]  /*17a60*/  IMAD.IADD R3, R2, 0x1, R3 ;  /* 0x0000000102037824 */ /* 0x000fc800078e0203 */
[----:B------:R-:W-:-:S07]  /*17a70*/  IMAD.MOV.U32 R13, RZ, RZ, R3 ;  /* 0x000000ffff0d7224 */ /* 0x000fce00078e0003 */
[----:B------:R-:W-:Y:S05]  /*17a80*/  WARPSYNC.COLLECTIVE R15, `(.L_x_13442) ;  /* 0x000000000f087348 */ /* 0x000fea0003c00000 */
[----:B------:R0:W1:Y:S02]  /*17a90*/  SHFL.UP P6, R14, R13, R12, R11 ;  /* 0x0400000c0d0e7389 */ /* 0x00006400000c000b */
[----:B01----:R-:W-:Y:S01]  /*17aa0*/  ENDCOLLECTIVE ;  /* 0x000000000000791b */ /* 0x003fe20003800000 */
.L_x_13442:
[----:B------:R-:W-:Y:S01]  /*17ab0*/  IMAD.MOV.U32 R12, RZ, RZ, 0x10 ;  /* 0x00000010ff0c7424 */ /* 0x000fe200078e00ff */
[----:B------:R-:W-:-:S05]  /*17ac0*/  SEL R4, R14, RZ, P4 ;  /* 0x000000ff0e047207 */ /* 0x000fca0002000000 */
[----:B------:R-:W-:-:S04]  /*17ad0*/  IMAD.IADD R4, R3, 0x1, R4 ;  /* 0x0000000103047824 */ /* 0x000fc800078e0204 */
[----:B------:R-:W-:-:S07]  /*17ae0*/  IMAD.MOV.U32 R13, RZ, RZ, R4 ;  /* 0x000000ffff0d7224 */ /* 0x000fce00078e0004 */
[----:B------:R-:W-:Y:S05]  /*17af0*/  WARPSYNC.COLLECTIVE R15, `(.L_x_13443) ;  /* 0x000000000f087348 */ /* 0x000fea0003c00000 */
[----:B------:R0:W1:Y:S02]  /*17b00*/  SHFL.UP P6, R14, R13, R12, R11 ;  /* 0x0400000c0d0e7389 */ /* 0x00006400000c000b */
[----:B01----:R-:W-:Y:S01]  /*17b10*/  ENDCOLLECTIVE ;  /* 0x000000000000791b */ /* 0x003fe20003800000 */
.L_x_13443:
        /* <DEDUP_REMOVED lines=8> */
.L_x_13444:
[----:B------:R-:W-:Y:S05]  /*17ba0*/  BRA `(.L_x_13445) ;  /* 0xffffffd000f87947 */ /* 0x000fea000383ffff */
.L_x_13368:
[----:B------:R-:W-:Y:S01]  /*17bb0*/  BSSY B0, `(.L_x_13446) ;  /* 0x0000006000007945 */ /* 0x000fe20003800000 */
[----:B------:R-:W-:Y:S01]  /*17bc0*/  PLOP3.LUT P6, PT, P6, PT, PT, 0x8, 0x0 ;  /* 0x000000000000781c */ /* 0x000fe200037ce170 */
[----:B------:R-:W-:-:S12]  /*17bd0*/  IMAD.MOV.U32 R15, RZ, RZ, -0x1 ;  /* 0xffffffffff0f7424 */ /* 0x000fd800078e00ff */
[----:B0-2---:R-:W-:Y:S05]  /*17be0*/  WARPSYNC.COLLECTIVE R15, `(.L_x_13447) ;  /* 0x000000000f087348 */ /* 0x005fea0003c00000 */
[----:B------:R-:W-:Y:S01]  /*17bf0*/  VOTE.ANY R14, PT, P6 ;  /* 0x00000000000e7806 */ /* 0x000fe200030e0100 */
[----:B0-2---:R-:W-:Y:S06]  /*17c00*/  ENDCOLLECTIVE ;  /* 0x000000000000791b */ /* 0x005fec0003800000 */
.L_x_13447:
[----:B------:R-:W-:Y:S05]  /*17c10*/  BSYNC B0 ;  /* 0x0000000000007941 */ /* 0x000fea0003800000 */
.L_x_13446:
[----:B------:R-:W-:Y:S02]  /*17c20*/  IMAD.MOV.U32 R2, RZ, RZ, R14 ;  /* 0x000000ffff027224 */ /* 0x000fe400078e000e */
[----:B------:R-:W-:Y:S02]  /*17c30*/  IMAD.MOV.U32 R13, RZ, RZ, R25 ;  /* 0x000000ffff0d7224 */ /* 0x000fe400078e0019 */
[----:B------:R0:W1:Y:S01]  /*17c40*/  POPC R12, R2 ;  /* 0x00000002000c7309 */ /* 0x0000620000000000 */
[----:B------:R-:W-:Y:S02]  /*17c50*/  IMAD.MOV.U32 R11, RZ, RZ, 0x1f ;  /* 0x0000001fff0b7424 */ /* 0x000fe400078e00ff */
[----:B------:R-:W-:-:S07]  /*17c60*/  IMAD.MOV.U32 R15, RZ, RZ, -0x1 ;  /* 0xffffffffff0f7424 */ /* 0x000fce00078e00ff */
[----:B01----:R-:W-:Y:S05]  /*17c70*/  WARPSYNC.COLLECTIVE R15, `(.L_x_13448) ;  /* 0x000000000f087348 */ /* 0x003fea0003c00000 */
[----:B-1----:R1:W2:Y:S02]  /*17c80*/  SHFL.IDX P6, R14, R13, R12, R11 ;  /* 0x0000000c0d0e7389 */ /* 0x0022a400000c000b */
[----:B012---:R-:W-:Y:S01]  /*17c90*/  ENDCOLLECTIVE ;  /* 0x000000000000791b */ /* 0x007fe20003800000 */
.L_x_13448:
[----:B------:R-:W-:Y:S02]  /*17ca0*/  IMAD.IADD R27, R12, 0x1, R27 ;  /* 0x000000010c1b7824 */ /* 0x000fe400078e021b */
[----:B------:R-:W-:Y:S02]  /*17cb0*/  IMAD.MOV.U32 R13, RZ, RZ, R8 ;  /* 0x000000ffff0d7224 */ /* 0x000fe400078e0008 */
[----:B------:R-:W-:-:S07]  /*17cc0*/  IMAD.MOV.U32 R25, RZ, RZ, R14 ;  /* 0x000000ffff197224 */ /* 0x000fce00078e000e */
[----:B------:R-:W-:Y:S05]  /*17cd0*/  WARPSYNC.COLLECTIVE R15, `(.L_x_13449) ;  /* 0x000000000f087348 */ /* 0x000fea0003c00000 */
[----:B------:R0:W1:Y:S02]  /*17ce0*/  SHFL.IDX P6, R14, R13, R12, R11 ;  /* 0x0000000c0d0e7389 */ /* 0x00006400000c000b */
[----:B01----:R-:W-:Y:S01]  /*17cf0*/  ENDCOLLECTIVE ;  /* 0x000000000000791b */ /* 0x003fe20003800000 */
.L_x_13449:
[----:B------:R-:W-:Y:S01]  /*17d00*/  IMAD.MOV.U32 R8, RZ, RZ, R14 ;  /* 0x000000ffff087224 */ /* 0x000fe200078e000e */
[----:B------:R-:W-:Y:S06]  /*17d10*/  BRA `(.L_x_13450) ;  /* 0xffffffd000dc7947 */ /* 0x000fec000383ffff */
.L_x_13370:
[----:B------:R-:W-:Y:S01]  /*17d20*/  BSSY B0, `(.L_x_13451) ;  /* 0x0000007000007945 */ /* 0x000fe20003800000 */
[----:B------:R-:W-:Y:S02]  /*17d30*/  IMAD.MOV.U32 R13, RZ, RZ, R3 ;  /* 0x000000ffff0d7224 */ /* 0x000fe400078e0003 */
[----:B------:R-:W-:Y:S02]  /*17d40*/  IMAD.MOV.U32 R11, RZ, RZ, 0x1f ;  /* 0x0000001fff0b7424 */ /* 0x000fe400078e00ff */
[----:B------:R-:W-:-:S07]  /*17d50*/  IMAD.MOV.U32 R15, RZ, RZ, -0x1 ;  /* 0xffffffffff0f7424 */ /* 0x000fce00078e00ff */
[----:B0-23--:R-:W-:Y:S05]  /*17d60*/  WARPSYNC.COLLECTIVE R15, `(.L_x_13452) ;  /* 0x000000000f087348 */ /* 0x00dfea0003c00000 */
[----:B------:R1:W4:Y:S02]  /*17d70*/  SHFL.IDX P6, R14, R13, R12, R11 ;  /* 0x0000000c0d0e7389 */ /* 0x00032400000c000b */
[----:B01234-:R-:W-:Y:S01]  /*17d80*/  ENDCOLLECTIVE ;  /* 0x000000000000791b */ /* 0x01ffe20003800000 */
.L_x_13452:
[----:B------:R-:W-:Y:S05]  /*17d90*/  BSYNC B0 ;  /* 0x0000000000007941 */ /* 0x000fea0003800000 */
.L_x_13451:
[----:B------:R-:W-:Y:S01]  /*17da0*/  IMAD.MOV.U32 R24, RZ, RZ, R14 ;  /* 0x000000ffff187224 */ /* 0x000fe200078e000e */
[----:B------:R-:W-:Y:S06]  /*17db0*/  BRA `(.L_x_13369) ;  /* 0xffffffd000cc7947 */ /* 0x000fec000383ffff */
.L_x_13376:
[----:B0-----:R0:W2:Y:S02]  /*17dc0*/  SYNCS.PHASECHK.TRANS64.TRYWAIT P0, [R9+URZ+0x16820], R0 ;  /* 0x01682000090075a7 */ /* 0x0010a4000800017f */
[----:B--2---:R-:W-:Y:S05]  /*17dd0*/  @!P0 NANOSLEEP.SYNCS 0x989680 ;  /* 0x009896800000895d */ /* 0x004fea0003900000 */
[----:B------:R-:W2:Y:S02]  /*17de0*/  @!P0 SYNCS.PHASECHK.TRANS64 P0, [R9+URZ+0x16820], R0 ;  /* 0x01682000090085a7 */ /* 0x000ea4000800007f */
[----:B--2---:R-:W-:Y:S05]  /*17df0*/  @!P0 BRA `(.L_x_13376) ;  /* 0xfffffffc00f08947 */ /* 0x004fea000383ffff */
[----:B------:R-:W-:Y:S05]  /*17e00*/  BRA `(.L_x_13453) ;  /* 0xffffffdc00247947 */ /* 0x000fea000383ffff */
.L_x_13377:
        /* <DEDUP_REMOVED lines=11> */
.L_x_13455:
[----:B------:R-:W-:Y:S05]  /*17ec0*/  BSYNC B0 ;  /* 0x0000000000007941 */ /* 0x000fea0003800000 */
.L_x_13454:
[----:B------:R-:W-:Y:S05]  /*17ed0*/  BRA `(.L_x_13456) ;  /* 0xffffffdc000c7947 */ /* 0x000fea000383ffff */
.L_x_13380:
[----:B------:R-:W-:Y:S01]  /*17ee0*/  BSSY B1, `(.L_x_13457) ;  /* 0x0000006000017945 */ /* 0x000fe20003800000 */
[----:B------:R-:W-:-:S07]  /*17ef0*/  IMAD.MOV.U32 R15, RZ, RZ, -0x1 ;  /* 0xffffffffff0f7424 */ /* 0x000fce00078e00ff */
[----:B01-3--:R-:W-:Y:S05]  /*17f00*/  WARPSYNC.COLLECTIVE R15, `(.L_x_13458) ;  /* 0x000000000f0c7348 */ /* 0x00bfea0003c00000 */
[----:B------:R-:W-:Y:S02]  /*17f10*/  ELECT P6, UR62, PT ;  /* 0x00000000003e782f */ /* 0x000fe400038c0000 */
[----:B------:R-:W-:Y:S01]  /*17f20*/  MOV R14, UR62 ;  /* 0x0000003e000e7c02 */ /* 0x000fe20008000f00 */
[----:B01-3--:R-:W-:Y:S10]  /*17f30*/  ENDCOLLECTIVE ;  /* 0x000000000000791b */ /* 0x00bff40003800000 */
.L_x_13458:
[----:B------:R-:W-:Y:S05]  /*17f40*/  BSYNC B1 ;  /* 0x0000000000017941 */ /* 0x000fea0003800000 */
.L_x_13457:
[----:B------:R-:W-:Y:S05]  /*17f50*/  BRA `(.L_x_13459) ;  /* 0xffffffdc00047947 */ /* 0x000fea000383ffff */
.L_x_13382:
[----:B0-----:R0:W1:Y:S02]  /*17f60*/  SYNCS.PHASECHK.TRANS64.TRYWAIT P0, [R7+URZ], R2 ;  /* 0x00000002070075a7 */ /* 0x001064000800017f */
[----:B-1----:R-:W-:Y:S05]  /*17f70*/  @!P0 NANOSLEEP.SYNCS 0x989680 ;  /* 0x009896800000895d */ /* 0x002fea0003900000 */
[----:B------:R-:W1:Y:S02]  /*17f80*/  @!P0 SYNCS.PHASECHK.TRANS64 P0, [R7+URZ], R2 ;  /* 0x00000002070085a7 */ /* 0x000e64000800007f */
[----:B-1----:R-:W-:Y:S05]  /*17f90*/  @!P0 BRA `(.L_x_13382) ;  /* 0xfffffffc00f08947 */ /* 0x002fea000383ffff */
[----:B------:R-:W-:Y:S05]  /*17fa0*/  BRA `(.L_x_13460) ;  /* 0xffffffdc00387947 */ /* 0x000fea000383ffff */
.L_x_13383:
[----:B-1----:R1:W2:Y:S02]  /*17fb0*/  SYNCS.PHASECHK.TRANS64.TRYWAIT P0, [R3+URZ], R0 ;  /* 0x00000000030075a7 */ /* 0x0022a4000800017f */
[----:B--2---:R-:W-:Y:S05]  /*17fc0*/  @!P0 NANOSLEEP.SYNCS 0x989680 ;  /* 0x009896800000895d */ /* 0x004fea0003900000 */
[----:B------:R-:W2:Y:S02]  /*17fd0*/  @!P0 SYNCS.PHASECHK.TRANS64 P0, [R3+URZ], R0 ;  /* 0x00000000030085a7 */ /* 0x000ea4000800007f */
[----:B--2---:R-:W-:Y:S05]  /*17fe0*/  @!P0 BRA `(.L_x_13383) ;  /* 0xfffffffc00f08947 */ /* 0x004fea000383ffff */
[----:B------:R-:W-:Y:S05]  /*17ff0*/  BRA `(.L_x_13461) ;  /* 0xffffffdc002c7947 */ /* 0x000fea000383ffff */
.L_x_13385:
[----:B-1----:R1:W2:Y:S02]  /*18000*/  SYNCS.PHASECHK.TRANS64.TRYWAIT P0, [R5+URZ], R2 ;  /* 0x00000002050075a7 */ /* 0x0022a4000800017f */
[----:B--2---:R-:W-:Y:S05]  /*18010*/  @!P0 NANOSLEEP.SYNCS 0x989680 ;  /* 0x009896800000895d */ /* 0x004fea0003900000 */
[----:B------:R-:W2:Y:S02]  /*18020*/  @!P0 SYNCS.PHASECHK.TRANS64 P0, [R5+URZ], R2 ;  /* 0x00000002050085a7 */ /* 0x000ea4000800007f */
[----:B--2---:R-:W-:Y:S05]  /*18030*/  @!P0 BRA `(.L_x_13385) ;  /* 0xfffffffc00f08947 */ /* 0x004fea000383ffff */
[----:B------:R-:W-:Y:S05]  /*18040*/  BRA `(.L_x_13462) ;  /* 0xffffffdc00307947 */ /* 0x000fea000383ffff */
.L_x_13463:
        /* <DEDUP_REMOVED lines=11> */
.L_x_14879:


//--------------------- .text._ZN7cutlass13device_kernelIN5flash11enable_sm90INS1_16FlashAttnFwdSm90INS1_25CollectiveMainloopFwdSm90ILi2EN4cute5tupleIJNS5_1CILi1EEES8_S8_EEENS6_IJNS7_ILi192EEENS7_ILi128EEENS7_ILi64EEEEEELi64ENS_6half_tEfNS_4arch4Sm90ELb0ELb1ELb0ELb1ELb0ELb1ELb0ELb1ELb1ELb1ELb1ELb0EEENS1_21CollectiveEpilogueFwdINS6_IJSA_SC_SB_EEES9_SE_SG_Li384ELb1ELb1ELb1ELb0EEENS1_36VarlenDynamicPersistentTileSchedulerILi192ELi128ELi384ELi128ELb1ELb1ELb1ELb1ELb0ELb1EEEEEEEEEvNT_6ParamsE --------------------------
	.section	.text._ZN7cutlass13device_kernelIN5flash11enable_sm90INS1_16FlashAttnFwdSm90INS1_25CollectiveMainloopFwdSm90ILi2EN4cute5tupleIJNS5_1CILi1EEES8_S8_EEENS6_IJNS7_ILi192EEENS7_ILi128EEENS7_ILi64EEEEEELi64ENS_6half_tEfNS_4arch4Sm90ELb0ELb1ELb0ELb1ELb0ELb1ELb0ELb1ELb1ELb1ELb1ELb0EEENS1_21CollectiveEpilogueFwdINS6_IJSA_SC_SB_EEES9_SE_SG_Li384ELb1ELb1ELb1ELb0EEENS1_36VarlenDynamicPersistentTileSchedulerILi192ELi128ELi384ELi128ELb1ELb1ELb1ELb1ELb0ELb1EEEEEEEEEvNT_6ParamsE,"ax",@progbits
	.align	128
.text._ZN7cutlass13device_kernelIN5flash11enable_sm90INS1_16FlashAttnFwdSm90INS1_25CollectiveMainloopFwdSm90ILi2EN4cute5tupleIJNS5_1CILi1EEES8_S8_EEENS6_IJNS7_ILi192EEENS7_ILi128EEENS7_ILi64EEEEEELi64ENS_6half_tEfNS_4arch4Sm90ELb0ELb1ELb0ELb1ELb0ELb1ELb0ELb1ELb1ELb1ELb1ELb0EEENS1_21CollectiveEpilogueFwdINS6_IJSA_SC_SB_EEES9_SE_SG_Li384ELb1ELb1ELb1ELb0EEENS1_36VarlenDynamicPersistentTileSchedulerILi192ELi128ELi384ELi128ELb1ELb1ELb1ELb1ELb0ELb1EEEEEEEEEvNT_6ParamsE:
        .type           _ZN7cutlass13device_kernelIN5flash11enable_sm90INS1_16FlashAttnFwdSm90INS1_25CollectiveMainloopFwdSm90ILi2EN4cute5tupleIJNS5_1CILi1EEES8_S8_EEENS6_IJNS7_ILi192EEENS7_ILi128EEENS7_ILi64EEEEEELi64ENS_6half_tEfNS_4arch4Sm90ELb0ELb1ELb0ELb1ELb0ELb1ELb0ELb1ELb1ELb1ELb1ELb0EEENS1_21CollectiveEpilogueFwdINS6_IJSA_SC_SB_EEES9_SE_SG_Li384ELb1ELb1ELb1ELb0EEENS1_36VarlenDynamicPersistentTileSchedulerILi192ELi128ELi384ELi128ELb1ELb1ELb1ELb1ELb0ELb1EEEEEEEEEvNT_6ParamsE,@function
        .size           _ZN7cutlass13device_kernelIN5flash11enable_sm90INS1_16FlashAttnFwdSm90INS1_25CollectiveMainloopFwdSm90ILi2EN4cute5tupleIJNS5_1CILi1EEES8_S8_EEENS6_IJNS7_ILi192EEENS7_ILi128EEENS7_ILi64EEEEEELi64ENS_6half_tEfNS_4arch4Sm90ELb0ELb1ELb0ELb1ELb0ELb1ELb0ELb1ELb1ELb1ELb1ELb0EEENS1_21CollectiveEpilogueFwdINS6_IJSA_SC_SB_EEES9_SE_SG_Li384ELb1ELb1ELb1ELb0EEENS1_36VarlenDynamicPersistentTileSchedulerILi192ELi128ELi384ELi128ELb1ELb1ELb1ELb1ELb0ELb1EEEEEEEEEvNT_6ParamsE,(.L_x_14880 - _ZN7cutlass13device_kernelIN5flash11enable_sm90INS1_16FlashAttnFwdSm90INS1_25CollectiveMainloopFwdSm90ILi2EN4cute5tupleIJNS5_1CILi1EEES8_S8_EEENS6_IJNS7_ILi192EEENS7_ILi128EEENS7_ILi64EEEEEELi64ENS_6half_tEfNS_4arch4Sm90ELb0ELb1ELb0ELb1ELb0ELb1ELb0ELb1ELb1ELb1ELb1ELb0EEENS1_21CollectiveEpilogueFwdINS6_IJSA_SC_SB_EEES9_SE_SG_Li384ELb1ELb1ELb1ELb0EEENS1_36VarlenDynamicPersistentTileSchedulerILi192ELi128ELi384ELi128ELb1ELb1ELb1ELb1ELb0ELb1EEEEEEEEEvNT_6ParamsE)
        .other          _ZN7cutlass13device_kernelIN5flash11enable_sm90INS1_16FlashAttnFwdSm90INS1_25CollectiveMainloopFwdSm90ILi2EN4cute5tupleIJNS5_1CILi1EEES8_S8_EEENS6_IJNS7_ILi192EEENS7_ILi128EEENS7_ILi64EEEEEELi64ENS_6half_tEfNS_4arch4Sm90ELb0ELb1ELb0ELb1ELb0ELb1ELb0ELb1ELb1ELb1ELb1ELb0EEENS1_21CollectiveEpilogueFwdINS6_IJSA_SC_SB_EEES9_SE_SG_Li384ELb1ELb1ELb1ELb0EEENS1_36VarlenDynamicPersistentTileSchedulerILi192ELi128ELi384ELi128ELb1ELb1ELb1ELb1ELb0ELb1EEEEEEEEEvNT_6ParamsE,@"STO_CUDA_ENTRY STV_DEFAULT"
_ZN7cutlass13device_kernelIN5flash11enable_sm90INS1_16FlashAttnFwdSm90INS1_25CollectiveMainloopFwdSm90ILi2EN4cute5tupleIJNS5_1CILi1EEES8_S8_EEENS6_IJNS7_ILi192EEENS7_ILi128EEENS7_ILi64EEEEEELi64ENS_6half_tEfNS_4arch4Sm90ELb0ELb1ELb0ELb1ELb0ELb1ELb0ELb1ELb1ELb1ELb1ELb0EEENS1_21CollectiveEpilogueFwdINS6_IJSA_SC_SB_EEES9_SE_SG_Li384ELb1ELb1ELb1ELb0EEENS1_36VarlenDynamicPersistentTileSchedulerILi192ELi128ELi384ELi128ELb1ELb1ELb1ELb1ELb0ELb1EEEEEEEEEvNT_6ParamsE:
        /* <DEDUP_REMOVED lines=23> */
.L_x_13465:
[----:B------:R-:W-:Y:S05]  /*0170*/  BSYNC B0 ;  /* 0x0000000000007941 */ /* 0x000fea0003800000 */
.L_x_13464:
        /* <DEDUP_REMOVED lines=40> */
.L_x_13466:
        /* <DEDUP_REMOVED lines=22> */
.L_x_13467:
        /* <DEDUP_REMOVED lines=18> */
.L_x_13468:
        /* <DEDUP_REMOVED lines=22> */
.L_x_13469:
        /* <DEDUP_REMOVED lines=22> */
.L_x_13470:
        /* <DEDUP_REMOVED lines=9> */
.L_x_13473:
        /* <DEDUP_REMOVED lines=21> */
[----:B------:R-:W3:Y:S01]  /*0b20*/  LDL R12, [R1+0x54] ;  /* 0x00005400010c7983 */ /* 0x000ee20000100800 */
[----:B------:R-:W0:Y:S02]  /*0b30*/  S2R R0, SR_TID.X ;  /* 0x0000000000007919 */ /* 0x000e240000002100 */
[----:B0-----:R-:W-:-:S05]  /*0b40*/  VIADD R11, R0, 0xffffff80 ;  /* 0xffffff80000b7836 */ /* 0x001fca0000000000 */
[----:B------:R-:W-:-:S04]  /*0b50*/  SHF.R.S32.HI R0, RZ, 0x1f, R11 ;  /* 0x0000001fff007819 */ /* 0x000fc8000001140b */
[----:B--2---:R-:W-:-:S04]  /*0b60*/  LEA.HI R2, R0, R11, RZ, 0x7 ;  /* 0x0000000b00027211 */ /* 0x004fc800078f38ff */
[----:B------:R-:W-:-:S05]  /*0b70*/  LOP3.LUT R3, R2, 0xffffff80, RZ, 0xc0, !PT ;  /* 0xffffff8002037812 */ /* 0x000fca00078ec0ff */
[----:B------:R-:W-:-:S05]  /*0b80*/  IMAD.IADD R10, R11, 0x1, -R3 ;  /* 0x000000010b0a7824 */ /* 0x000fca00078e0a03 */
[----:B------:R-:W-:-:S04]  /*0b90*/  SHF.R.S32.HI R6, RZ, 0x1f, R10 ;  /* 0x0000001fff067819 */ /* 0x000fc8000001140a */
[----:B------:R-:W-:Y:S02]  /*0ba0*/  LEA.HI R7, R6, R10, RZ, 0x2 ;  /* 0x0000000a06077211 */ /* 0x000fe400078f10ff */
[CC--:B------:R-:W-:Y:S02]  /*0bb0*/  LEA.HI R3, R0.reuse, R11.reuse, RZ, 0x5 ;  /* 0x0000000b00037211 */ /* 0x0c0fe400078f28ff */
[--C-:B------:R-:W-:Y:S02]  /*0bc0*/  SHF.R.S32.HI R8, RZ, 0x2, R7.reuse ;  /* 0x00000002ff087819 */ /* 0x100fe40000011407 */
[----:B------:R-:W-:Y:S02]  /*0bd0*/  SHF.R.S32.HI R9, RZ, 0x1f, R7 ;  /* 0x0000001fff097819 */ /* 0x000fe40000011407 */
[----:B------:R-:W-:Y:S02]  /*0be0*/  SHF.R.S32.HI R13, RZ, 0x7, R2 ;  /* 0x00000007ff0d7819 */ /* 0x000fe40000011402 */
[----:B------:R-:W-:-:S02]  /*0bf0*/  LEA.HI R4, R0, R11, RZ, 0x4 ;  /* 0x0000000b00047211 */ /* 0x000fc400078f20ff */
[----:B------:R-:W-:Y:S02]  /*0c00*/  LEA.HI R9, R9, R8, RZ, 0x3 ;  /* 0x0000000809097211 */ /* 0x000fe400078f18ff */
[----:B------:R-:W-:Y:S01]  /*0c10*/  SHF.R.S32.HI R14, RZ, 0x5, R3 ;  /* 0x00000005ff0e7819 */ /* 0x000fe20000011403 */
[----:B------:R-:W-:Y:S01]  /*0c20*/  IMAD.HI R3, R13, 0x55555556, RZ ;  /* 0x555555560d037827 */ /* 0x000fe200078e02ff */
[----:B------:R-:W-:Y:S02]  /*0c30*/  SHF.R.S32.HI R5, RZ, 0x4, R4 ;  /* 0x00000004ff057819 */ /* 0x000fe40000011404 */
[----:B------:R-:W-:Y:S02]  /*0c40*/  LOP3.LUT R9, R9, 0xfffffff8, RZ, 0xc0, !PT ;  /* 0xfffffff809097812 */ /* 0x000fe400078ec0ff */
[----:B------:R-:W-:Y:S02]  /*0c50*/  LEA.HI R6, R6, R10, RZ, 0x5 ;  /* 0x0000000a06067211 */ /* 0x000fe400078f28ff */
[----:B------:R-:W-:-:S02]  /*0c60*/  LOP3.LUT R2, R4, 0x3fffff0, RZ, 0xc0, !PT ;  /* 0x03fffff004027812 */ /* 0x000fc400078ec0ff */
[----:B------:R-:W-:Y:S01]  /*0c70*/  LEA.HI R4, R4, R5, RZ, 0x1 ;  /* 0x0000000504047211 */ /* 0x000fe200078f08ff */
[----:B------:R-:W-:Y:S01]  /*0c80*/  IMAD.IADD R9, R8, 0x1, -R9 ;  /* 0x0000000108097824 */ /* 0x000fe200078e0a09 */
[----:B------:R-:W-:Y:S02]  /*0c90*/  LEA.HI R3, R3, R3, RZ, 0x1 ;  /* 0x0000000303037211 */ /* 0x000fe400078f08ff */
[----:B------:R-:W-:Y:S02]  /*0ca0*/  SHF.R.S32.HI R6, RZ, 0x5, R6 ;  /* 0x00000005ff067819 */ /* 0x000fe40000011406 */
[----:B------:R-:W-:Y:S01]  /*0cb0*/  LOP3.LUT R4, R4, 0x1ffffffe, RZ, 0xc0, !PT ;  /* 0x1ffffffe04047812 */ /* 0x000fe200078ec0ff */
[----:B------:R-:W-:Y:S02]  /*0cc0*/  IMAD.IADD R2, R11, 0x1, -R2 ;  /* 0x000000010b027824 */ /* 0x000fe400078e0a02 */
[----:B------:R-:W-:Y:S02]  /*0cd0*/  IMAD R3, R3, -0x3, R13 ;  /* 0xfffffffd03037824 */ /* 0x000fe400078e020d */
[----:B------:R-:W-:-:S02]  /*0ce0*/  IMAD R6, R6, 0x10, R9 ;  /* 0x0000001006067824 */ /* 0x000fc400078e0209 */
[----:B------:R-:W-:Y:S02]  /*0cf0*/  IMAD.IADD R4, R5, 0x1, -R4 ;  /* 0x0000000105047824 */ /* 0x000fe400078e0a04 */
[----:B------:R-:W-:Y:S02]  /*0d00*/  IMAD R5, R14, 0x10, R2 ;  /* 0x000000100e057824 */ /* 0x000fe400078e0202 */
[----:B------:R-:W-:-:S05]  /*0d10*/  IMAD R8, R3, 0x40, R6 ;  /* 0x0000004003087824 */ /* 0x000fca00078e0206 */
[----:B------:R-:W-:Y:S01]  /*0d20*/  STL [R1+0x64], R8 ;  /* 0x0000640801007387 */ /* 0x000fe20000100800 */
[----:B------:R-:W-:Y:S01]  /*0d30*/  LEA.HI R3, R0, R11, RZ, 0x3 ;  /* 0x0000000b00037211 */ /* 0x000fe200078f18ff */
[----:B------:R-:W-:-:S03]  /*0d40*/  IMAD R5, R5, 0x8, R4 ;  /* 0x0000000805057824 */ /* 0x000fc600078e0204 */
[----:B------:R-:W-:Y:S02]  /*0d50*/  SHF.R.S32.HI R4, RZ, 0x3, R3 ;  /* 0x00000003ff047819 */ /* 0x000fe40000011403 */
[----:B------:R-:W-:-:S05]  /*0d60*/  LOP3.LUT R3, R3, 0xfffffff8, RZ, 0xc0, !PT ;  /* 0xfffffff803037812 */ /* 0x000fca00078ec0ff */
[----:B------:R-:W-:Y:S01]  /*0d70*/  IMAD.IADD R3, R11, 0x1, -R3 ;  /* 0x000000010b037824 */ /* 0x000fe200078e0a03 */
[----:B------:R-:W-:Y:S02]  /*0d80*/  LOP3.LUT R7, R7, 0x7ffffffc, RZ, 0xc0, !PT ;  /* 0x7ffffffc07077812 */ /* 0x000fe400078ec0ff */
[----:B------:R-:W-:-:S03]  /*0d90*/  CS2R R152, SRZ ;  /* 0x0000000000987805 */ /* 0x000fc6000001ff00 */
[----:B------:R-:W-:Y:S02]  /*0da0*/  IMAD.IADD R7, R10, 0x1, -R7 ;  /* 0x000000010a077824 */ /* 0x000fe400078e0a07 */
[----:B------:R-:W-:Y:S02]  /*0db0*/  IMAD.MOV.U32 R17, RZ, RZ, RZ ;  /* 0x000000ffff117224 */ /* 0x000fe400078e00ff */
[----:B------:R-:W-:Y:S01]  /*0dc0*/  IMAD.SHL.U32 R156, R7, 0x2, RZ ;  /* 0x00000002079c7824 */ /* 0x000fe200078e00ff */
[----:B---3--:R-:W-:-:S05]  /*0dd0*/  LOP3.LUT R2, R12, 0x1, RZ, 0xfc, !PT ;  /* 0x000000010c027812 */ /* 0x008fca00078efcff */
[----:B------:R0:W-:Y:S02]  /*0de0*/  STL [R1+0x14], R2 ;  /* 0x0000140201007387 */ /* 0x0001e40000100800 */
[----:B0-----:R-:W-:-:S04]  /*0df0*/  LEA.HI R2, R0, R11, RZ, 0x2 ;  /* 0x0000000b00027211 */ /* 0x001fc800078f10ff */
[--C-:B------:R-:W-:Y:S02]  /*0e00*/  SHF.R.S32.HI R23, RZ, 0x2, R2.reuse ;  /* 0x00000002ff177819 */ /* 0x100fe40000011402 */
[----:B------:R-:W-:Y:S02]  /*0e10*/  LOP3.LUT R0, R2, 0xfffffffc, RZ, 0xc0, !PT ;  /* 0xfffffffc02007812 */ /* 0x000fe400078ec0ff */
[----:B------:R-:W-:Y:S01]  /*0e20*/  SHF.R.S32.HI R2, RZ, 0x1f, R2 ;  /* 0x0000001fff027819 */ /* 0x000fe20000011402 */
[----:B------:R-:W-:-:S03]  /*0e30*/  VIADD R9, R23, 0x60 ;  /* 0x0000006017097836 */ /* 0x000fc60000000000 */
[----:B------:R-:W-:Y:S02]  /*0e40*/  LEA.HI R2, R2, R23, RZ, 0x3 ;  /* 0x0000001702027211 */ /* 0x000fe400078f18ff */
[----:B------:R-:W-:Y:S02]  /*0e50*/  SHF.R.S32.HI R4, RZ, 0x1f, R9 ;  /* 0x0000001fff047819 */ /* 0x000fe40000011409 */
[----:B------:R-:W-:Y:S01]  /*0e60*/  LOP3.LUT R2, R2, 0xfffffff8, RZ, 0xc0, !PT ;  /* 0xfffffff802027812 */ /* 0x000fe200078ec0ff */
[----:B------:R-:W-:Y:S01]  /*0e70*/  IMAD.IADD R6, R11, 0x1, -R0 ;  /* 0x000000010b067824 */ /* 0x000fe200078e0a00 */
[----:B------:R-:W-:Y:S01]  /*0e80*/  LEA.HI R4, R4, R9, RZ, 0x3 ;  /* 0x0000000904047211 */ /* 0x000fe200078f18ff */
[----:B------:R-:W-:Y:S02]  /*0e90*/  IMAD.SHL.U32 R3, R9, 0x40, RZ ;  /* 0x0000004009037824 */ /* 0x000fe400078e00ff */
[----:B------:R-:W-:Y:S02]  /*0ea0*/  IMAD.IADD R2, R23, 0x1, -R2 ;  /* 0x0000000117027824 */ /* 0x000fe400078e0a02 */
[----:B------:R-:W-:Y:S01]  /*0eb0*/  IMAD.SHL.U32 R18, R6, 0x8, RZ ;  /* 0x0000000806127824 */ /* 0x000fe200078e00ff */
[----:B------:R-:W-:Y:S01]  /*0ec0*/  LOP3.LUT R3, R3, 0x1c0, RZ, 0xc0, !PT ;  /* 0x000001c003037812 */ /* 0x000fe200078ec0ff */
[----:B------:R-:W-:Y:S01]  /*0ed0*/  IMAD.SHL.U32 R4, R4, 0x40, RZ ;  /* 0x0000004004047824 */ /* 0x000fe200078e00ff */
[----:B------:R-:W-:Y:S01]  /*0ee0*/  STL [R1+0x58], RZ ;  /* 0x000058ff01007387 */ /* 0x000fe20000100800 */
[----:B------:R-:W-:-:S02]  /*0ef0*/  SHF.R.S32.HI R0, RZ, 0x1f, R23 ;  /* 0x0000001fff007819 */ /* 0x000fc40000011417 */
[C---:B------:R-:W-:Y:S01]  /*0f00*/  LEA.HI R0, R6.reuse, R6, RZ, 0x1 ;  /* 0x0000000606007211 */ /* 0x040fe200078f08ff */
[----:B------:R-:W-:Y:S01]  /*0f10*/  STL [R1+0x18], RZ ;  /* 0x000018ff01007387 */ /* 0x000fe20000100800 */
[----:B------:R-:W-:Y:S01]  /*0f20*/  IMAD.SHL.U32 R154, R6, 0x4, RZ ;  /* 0x00000004069a7824 */ /* 0x000fe200078e00ff */
[----:B------:R-:W-:Y:S02]  /*0f30*/  SHF.R.U32.HI R9, RZ, 0x3, R3 ;  /* 0x00000003ff097819 */ /* 0x000fe40000011603 */
[----:B------:R0:W-:Y:S01]  /*0f40*/  STL [R1+0x40], R2 ;  /* 0x0000400201007387 */ /* 0x0001e20000100800 */
[----:B------:R-:W-:Y:S02]  /*0f50*/  LOP3.LUT R0, R0, 0x1ffffffe, RZ, 0xc0, !PT ;  /* 0x1ffffffe00007812 */ /* 0x000fe400078ec0ff */
[----:B0-----:R-:W-:Y:S02]  /*0f60*/  LOP3.LUT R2, R3, 0x38, R18, 0xf8, !PT ;  /* 0x0000003803027812 */ /* 0x001fe400078ef812 */
[----:B------:R-:W-:Y:S01]  /*0f70*/  LOP3.LUT R3, R4, 0xfffffe00, RZ, 0xc0, !PT ;  /* 0xfffffe0004037812 */ /* 0x000fe200078ec0ff */
[----:B------:R-:W-:-:S02]  /*0f80*/  VIADD R4, R154, 0x10 ;  /* 0x000000109a047836 */ /* 0x000fc40000000000 */
[----:B------:R-:W-:Y:S02]  /*0f90*/  IMAD.IADD R0, R6, 0x1, -R0 ;  /* 0x0000000106007824 */ /* 0x000fe400078e0a00 */
[----:B------:R0:W-:Y:S02]  /*0fa0*/  STL [R1+0x44], R3 ;  /* 0x0000440301007387 */ /* 0x0001e40000100800 */
[----:B------:R-:W-:Y:S02]  /*0fb0*/  IMAD R0, R0, 0x8, R8 ;  /* 0x0000000800007824 */ /* 0x000fe400078e0208 */
[----:B------:R1:W-:Y:S01]  /*0fc0*/  STL [R1+0x1c], R4 ;  /* 0x00001c0401007387 */ /* 0x0003e20000100800 */
[----:B0-----:R-:W-:Y:S01]  /*0fd0*/  LOP3.LUT R3, R3, R2, R9, 0xf6, !PT ;  /* 0x0000000203037212 */ /* 0x001fe200078ef609 */
[----:B-1----:R-:W-:-:S04]  /*0fe0*/  IMAD.SHL.U32 R4, R5, 0x8, RZ ;  /* 0x0000000805047824 */ /* 0x002fc800078e00ff */
[----:B------:R-:W-:Y:S01]  /*0ff0*/  IMAD R2, R3, 0x2, R16 ;  /* 0x0000000203027824 */ /* 0x000fe200078e0210 */
[----:B------:R0:W-:Y:S04]  /*1000*/  STL [R1+0x68], R4 ;  /* 0x0000680401007387 */ /* 0x0001e80000100800 */
[----:B------:R0:W-:Y:S04]  /*1010*/  STL [R1+0x30], R0 ;  /* 0x0000300001007387 */ /* 0x0001e80000100800 */
[----:B------:R0:W-:Y:S02]  /*1020*/  STL [R1+0x60], R2 ;  /* 0x0000600201007387 */ /* 0x0001e40000100800 */
.L_x_13676:
[----:B------:R-:W-:Y:S05]  /*1030*/  YIELD ;  /* 0x0000000000007946 */ /* 0x000fea0003800000 */
[----:B------:R-:W-:Y:S01]  /*1040*/  ULDC.64 UR4, c[0x0][0xa28] ;  /* 0x00028a0000047ab9 */ /* 0x000fe20000000a00 */
[----:B0-23--:R-:W0:Y:S01]  /*1050*/  LDC.64 R4, c[0x0][0xa08] ;  /* 0x00028200ff047b82 */ /* 0x00de220000000a00 */
        /* <DEDUP_REMOVED lines=9> */
[----:B----4-:R-:W1:Y:S01]  /*10f0*/  @P1 LDC.64 R2, c[0x0][0xa28] ;  /* 0x00028a00ff021b82 */ /* 0x010e620000000a00 */
        /* <DEDUP_REMOVED lines=20> */
[----:B--2---:R-:W-:Y:S06]  /*1240*/  @P2 BRA `(.L_x_13475) ;  /* 0x0000000000242947 */ /* 0x004fec0003800000 */
        /* <DEDUP_REMOVED lines=9> */
.L_x_13475:
        /* <DEDUP_REMOVED lines=11> */
[----:B------:R-:W0:Y:S02]  /*1390*/  LDC.64 R2, c[0x0][0xa20] ;  /* 0x00028800ff027b82 */ /* 0x000e240000000a00 */
[----:B0-----:R-:W-:-:S05]  /*13a0*/  IMAD.WIDE R2, R31, 0x4, R2 ;  /* 0x000000041f027825 */ /* 0x001fca00078e0202 */
[----:B------:R0:W5:Y:S01]  /*13b0*/  LDG.E R33, desc[UR40][R2.64] ;  /* 0x0000002802217981 */ /* 0x000162000c1e1900 */
[----:B------:R-:W-:Y:S05]  /*13c0*/  BRA `(.L_x_13477) ;  /* 0x0000000000107947 */ /* 0x000fea0003800000 */
.L_x_13476:
[----:B------:R-:W-:Y:S05]  /*13d0*/  @!P0 BRA `(.L_x_13477) ;  /* 0x00000000000c8947 */ /* 0x000fea0003800000 */
[----:B------:R-:W2:Y:S04]  /*13e0*/  LDG.E R0, desc[UR40][R8.64] ;  /* 0x0000002808007981 */ /* 0x000ea8000c1e1900 */
[----:B------:R-:W2:Y:S02]  /*13f0*/  LDG.E R33, desc[UR40][R8.64+0x4] ;  /* 0x0000042808217981 */ /* 0x000ea4000c1e1900 */
[----:B--2---:R-:W-:-:S07]  /*1400*/  IMAD.IADD R33, R33, 0x1, -R0 ;  /* 0x0000000121217824 */ /* 0x004fce00078e0a00 */
.L_x_13477:
        /* <DEDUP_REMOVED lines=11> */
[----:B0-----:R-:W2:Y:S01]  /*14c0*/  @P0 LDG.E R3, desc[UR40][R6.64+0x4] ;  /* 0x0000042806030981 */ /* 0x001ea2000c1e1900 */
[----:B-----5:R-:W-:Y:S02]  /*14d0*/  IMAD.MOV.U32 R2, RZ, RZ, R33 ;  /* 0x000000ffff027224 */ /* 0x020fe400078e0021 */
[----:B---3--:R-:W-:-:S05]  /*14e0*/  @P1 IMAD.WIDE R8, R31, 0x4, R8 ;  /* 0x000000041f081825 */ /* 0x008fca00078e0208 */
[----:B------:R0:W5:Y:S01]  /*14f0*/  @P1 LDG.E R2, desc[UR40][R8.64] ;  /* 0x0000002808021981 */ /* 0x000162000c1e1900 */
[----:B-1----:R-:W-:Y:S01]  /*1500*/  ISETP.NE.AND P1, PT, R4, 0x1, PT ;  /* 0x000000010400780c */ /* 0x002fe20003f25270 */
[----:B------:R-:W-:Y:S01]  /*1510*/  IMAD.IADD R15, R33, 0x1, -R10 ;  /* 0x00000001210f7824 */ /* 0x000fe200078e0a0a */
[----:B------:R-:W1:Y:S01]  /*1520*/  LDC.64 R4, c[0x0][0x9e0] ;  /* 0x00027800ff047b82 */ /* 0x000e620000000a00 */
[----:B------:R-:W-:-:S05]  /*1530*/  IMAD R20, R29, 0xc0, RZ ;  /* 0x000000c01d147824 */ /* 0x000fca00078e02ff */
[----:B------:R3:W-:Y:S05]  /*1540*/  STL [R1+0x20], R20 ;  /* 0x0000201401007387 */ /* 0x0007ea0000100800 */
[----:B------:R-:W4:Y:S08]  /*1550*/  @P1 LDC R11, c[0x0][0x44c] ;  /* 0x00011300ff0b1b82 */ /* 0x000f300000000800 */
[----:B------:R-:W0:Y:S01]  /*1560*/  @P1 LDC R12, c[0x0][0x450] ;  /* 0x00011400ff0c1b82 */ /* 0x000e220000000800 */
[----:B-1----:R-:W-:Y:S01]  /*1570*/  ISETP.GE.AND P2, PT, R5, 0x1, PT ;  /* 0x000000010500780c */ /* 0x002fe20003f46270 */
[----:B--2---:R-:W-:-:S02]  /*1580*/  @P0 IMAD.IADD R24, R3, 0x1, -R0 ;  /* 0x0000000103180824 */ /* 0x004fc400078e0a00 */
[----:B------:R-:W-:Y:S02]  /*1590*/  VIADD R0, R20, 0xbf ;  /* 0x000000bf14007836 */ /* 0x000fe40000000000 */
[----:B------:R-:W-:Y:S02]  /*15a0*/  IMAD.IADD R14, R15, 0x1, R24 ;  /* 0x000000010f0e7824 */ /* 0x000fe400078e0218 */
[----:B----4-:R-:W-:-:S03]  /*15b0*/  @P1 IMAD.HI.U32 R3, R0, R11, RZ ;  /* 0x0000000b00031227 */ /* 0x010fc600078e00ff */
[----:B------:R3:W-:Y:S01]  /*15c0*/  STL [R1+0x10], R14 ;  /* 0x0000100e01007387 */ /* 0x0007e20000100800 */
[----:B------:R-:W-:Y:S01]  /*15d0*/  IMAD.MOV.U32 R7, RZ, RZ, R0 ;  /* 0x000000ffff077224 */ /* 0x000fe200078e0000 */
[----:B0-----:R-:W-:Y:S01]  /*15e0*/  @P1 SHF.R.U32.HI R7, RZ, R12, R3 ;  /* 0x0000000cff071219 */ /* 0x001fe20000011603 */
[C---:B------:R-:W-:Y:S01]  /*15f0*/  VIADD R0, R14.reuse, 0x7f ;  /* 0x0000007f0e007836 */ /* 0x040fe20000000000 */
[----:B------:R-:W-:-:S04]  /*1600*/  IADD3 R90, R14, 0x1, -R157 ;  /* 0x000000010e5a7810 */ /* 0x000fc80007ffe89d */
[----:B------:R-:W-:Y:S01]  /*1610*/  SHF.R.S32.HI R3, RZ, 0x1f, R0 ;  /* 0x0000001fff037819 */ /* 0x000fe20000011400 */
[----:B------:R-:W-:-:S03]  /*1620*/  IMAD.IADD R9, R90, 0x1, R7 ;  /* 0x000000015a097824 */ /* 0x000fc600078e0207 */
[----:B------:R-:W-:Y:S01]  /*1630*/  LEA.HI R3, R3, R0, RZ, 0x7 ;  /* 0x0000000003037211 */ /* 0x000fe200078f38ff */
[----:B------:R-:W-:-:S03]  /*1640*/  IMAD.IADD R4, R9, 0x1, R4 ;  /* 0x0000000109047824 */ /* 0x000fc600078e0204 */
[----:B------:R-:W-:Y:S01]  /*1650*/  SHF.R.S32.HI R91, RZ, 0x7, R3 ;  /* 0x00000007ff5b7819 */ /* 0x000fe20000011403 */
[----:B---3--:R-:W-:Y:S06]  /*1660*/  @!P2 BRA `(.L_x_13478) ;  /* 0x000000000048a947 */ /* 0x008fec0003800000 */
        /* <DEDUP_REMOVED lines=11> */
.L_x_13480:
[----:B------:R-:W-:-:S13]  /*1720*/  ISETP.NE.AND P0, PT, R5, 0x1, PT ;  /* 0x000000010500780c */ /* 0x000fda0003f05270 */
[----:B------:R-:W0:Y:S02]  /*1730*/  @P0 LDC.64 R6, c[0x0][0x9e8] ;  /* 0x00027a00ff060b82 */ /* 0x000e240000000a00 */
[----:B0-----:R-:W-:-:S05]  /*1740*/  @P0 IMAD.HI.U32 R6, R0, R6, RZ ;  /* 0x0000000600060227 */ /* 0x001fca00078e00ff */
[----:B------:R-:W-:-:S07]  /*1750*/  @P0 SHF.R.U32.HI R0, RZ, R7, R6 ;  /* 0x00000007ff000219 */ /* 0x000fce0000011606 */
.L_x_13481:
[----:B------:R-:W-:Y:S05]  /*1760*/  BSYNC B0 ;  /* 0x0000000000007941 */ /* 0x000fea0003800000 */
.L_x_13479:
[----:B------:R-:W-:-:S05]  /*1770*/  IMAD R3, R0, R5, R5 ;  /* 0x0000000500037224 */ /* 0x000fca00078e0205 */
[----:B------:R-:W-:-:S07]  /*1780*/  VIMNMX R4, R4, R3, PT ;  /* 0x0000000304047248 */ /* 0x000fce0003fe0100 */
.L_x_13478:
[----:B------:R-:W0:Y:S01]  /*1790*/  @P1 LDC R0, c[0x0][0x44c] ;  /* 0x00011300ff001b82 */ /* 0x000e220000000800 */
[----:B------:R-:W-:Y:S01]  /*17a0*/  VIADD R4, R4, 0x7f ;  /* 0x0000007f04047836 */ /* 0x000fe20000000000 */
[----:B------:R-:W-:Y:S01]  /*17b0*/  ULDC UR4, c[0x0][0x9dc] ;  /* 0x0002770000047ab9 */ /* 0x000fe20000000800 */
[----:B------:R-:W-:Y:S02]  /*17c0*/  IMAD.MOV.U32 R7, RZ, RZ, R20 ;  /* 0x000000ffff077224 */ /* 0x000fe400078e0014 */
[----:B------:R-:W-:Y:S01]  /*17d0*/  IMAD.IADD R92, R14, 0x1, -R157 ;  /* 0x000000010e5c7824 */ /* 0x000fe200078e0a9d */
[----:B------:R-:W-:Y:S02]  /*17e0*/  SHF.R.S32.HI R3, RZ, 0x1f, R4 ;  /* 0x0000001fff037819 */ /* 0x000fe40000011404 */
[----:B------:R-:W1:Y:S02]  /*17f0*/  @P1 LDC R9, c[0x0][0x450] ;  /* 0x00011400ff091b82 */ /* 0x000e640000000800 */
[----:B------:R-:W-:Y:S01]  /*1800*/  LEA.HI R3, R3, R4, RZ, 0x7 ;  /* 0x0000000403037211 */ /* 0x000fe200078f38ff */
[----:B0-----:R-:W-:-:S05]  /*1810*/  @P1 IMAD.HI.U32 R0, R20, R0, RZ ;  /* 0x0000000014001227 */ /* 0x001fca00078e00ff */
[----:B-1----:R-:W-:Y:S02]  /*1820*/  @P1 SHF.R.U32.HI R7, RZ, R9, R0 ;  /* 0x00000009ff071219 */ /* 0x002fe40000011600 */
[----:B------:R-:W-:-:S03]  /*1830*/  SHF.R.S32.HI R0, RZ, 0x7, R3 ;  /* 0x00000007ff007819 */ /* 0x000fc60000011403 */
[----:B------:R-:W-:Y:S01]  /*1840*/  IMAD.IADD R3, R92, 0x1, R7 ;  /* 0x000000015c037824 */ /* 0x000fe200078e0207 */
[----:B------:R-:W-:-:S03]  /*1850*/  VIMNMX R8, R91, R0, PT ;  /* 0x000000005b087248 */ /* 0x000fc60003fe0100 */
        /* <DEDUP_REMOVED lines=12> */
.L_x_13484:
[----:B------:R-:W-:-:S13]  /*1920*/  ISETP.NE.AND P0, PT, R5, 0x1, PT ;  /* 0x000000010500780c */ /* 0x000fda0003f05270 */
[----:B------:R-:W0:Y:S02]  /*1930*/  @P0 LDC.64 R6, c[0x0][0x9e8] ;  /* 0x00027a00ff060b82 */ /* 0x000e240000000a00 */
[----:B0-----:R-:W-:-:S05]  /*1940*/  @P0 IMAD.HI.U32 R4, R3, R6, RZ ;  /* 0x0000000603040227 */ /* 0x001fca00078e00ff */
[----:B------:R-:W-:-:S07]  /*1950*/  @P0 SHF.R.U32.HI R3, RZ, R7, R4 ;  /* 0x00000007ff030219 */ /* 0x000fce0000011604 */
.L_x_13485:
[----:B------:R-:W-:Y:S05]  /*1960*/  BSYNC B0 ;  /* 0x0000000000007941 */ /* 0x000fea0003800000 */
.L_x_13483:
[----:B------:R-:W-:-:S05]  /*1970*/  IMAD R3, R3, R5, RZ ;  /* 0x0000000503037224 */ /* 0x000fca00078e02ff */
[----:B------:R-:W-:-:S07]  /*1980*/  VIMNMX R0, R0, R3, !PT ;  /* 0x0000000300007248 */ /* 0x000fce0007fe0100 */
.L_x_13482:
[----:B------:R-:W-:Y:S01]  /*1990*/  SHF.R.S32.HI R3, RZ, 0x1f, R0 ;  /* 0x0000001fff037819 */ /* 0x000fe20000011400 */
[----:B------:R-:W-:Y:S01]  /*19a0*/  BSSY B0, `(.L_x_13486) ;  /* 0x000002a000007945 */ /* 0x000fe20003800000 */
[----:B------:R-:W-:Y:S02]  /*19b0*/  LOP3.LUT R14, R13, 0xff, RZ, 0xc0, !PT ;  /* 0x000000ff0d0e7812 */ /* 0x000fe400078ec0ff */
[----:B------:R-:W-:Y:S01]  /*19c0*/  LEA.HI R3, R3, R0, RZ, 0x7 ;  /* 0x0000000003037211 */ /* 0x000fe200078f38ff */
[----:B------:R-:W-:Y:S01]  /*19d0*/  IMAD.MOV.U32 R0, RZ, RZ, RZ ;  /* 0x000000ffff007224 */ /* 0x000fe200078e00ff */
[----:B------:R-:W-:Y:S01]  /*19e0*/  SHF.R.U32.HI R4, RZ, 0x10, R13 ;  /* 0x00000010ff047819 */ /* 0x000fe2000001160d */
[----:B------:R0:W-:Y:S01]  /*19f0*/  STL [R1+0x5c], R14 ;  /* 0x00005c0e01007387 */ /* 0x0001e20000100800 */
[----:B------:R-:W-:-:S03]  /*1a00*/  SHF.R.S32.HI R3, RZ, 0x7, R3 ;  /* 0x00000007ff037819 */ /* 0x000fc60000011403 */
[----:B------:R0:W-:Y:S01]  /*1a10*/  STL [R1+0x4c], R4 ;  /* 0x00004c0401007387 */ /* 0x0001e20000100800 */
[----:B------:R-:W-:-:S04]  /*1a20*/  VIMNMX R9, RZ, R3, !PT ;  /* 0x00000003ff097248 */ /* 0x000fc80007fe0100 */
        /* <DEDUP_REMOVED lines=33> */
.L_x_13487:
[----:B------:R-:W-:Y:S05]  /*1c40*/  BSYNC B0 ;  /* 0x0000000000007941 */ /* 0x000fea0003800000 */
.L_x_13486:
        /* <DEDUP_REMOVED lines=36> */
.L_x_13490:
[----:B------:R-:W-:Y:S05]  /*1e90*/  BSYNC B6 ;  /* 0x0000000000067941 */ /* 0x000fea0003800000 */
.L_x_13489:
        /* <DEDUP_REMOVED lines=20> */
.L_x_13492:
[----:B------:R-:W-:Y:S05]  /*1fe0*/  BSYNC B6 ;  /* 0x0000000000067941 */ /* 0x000fea0003800000 */
.L_x_13491:
[----:B------:R-:W-:Y:S01]  /*1ff0*/  ULDC.64 UR4, c[0x0][0x9f8] ;  /* 0x00027e0000047ab9 */ /* 0x000fe20000000a00 */
[----:B------:R-:W2:Y:S01]  /*2000*/  LDL R12, [R1+0x40] ;  /* 0x00004000010c7983 */ /* 0x000ea20000100800 */
[----:B------:R-:W-:Y:S01]  /*2010*/  ISETP.NE.U32.AND P0, PT, RZ, UR4, PT ;  /* 0x00000004ff007c0c */ /* 0x000fe2000bf05070 */
[----:B------:R-:W0:Y:S02]  /*2020*/  LDC.64 R72, c[0x0][0x300] ;  /* 0x0000c000ff487b82 */ /* 0x000e240000000a00 */
[----:B------:R-:W3:Y:S01]  /*2030*/  LDL R14, [R1+0x44] ;  /* 0x00004400010e7983 */ /* 0x000ee20000100800 */
[----:B------:R-:W-:Y:S01]  /*2040*/  ISETP.NE.AND.EX P0, PT, RZ, UR5, PT, P0 ;  /* 0x00000005ff007c0c */ /* 0x000fe2000bf05300 */
[----:B------:R-:W-:Y:S01]  /*2050*/  IMAD.IADD R28, R28, 0x1, R33 ;  /* 0x000000011c1c7824 */ /* 0x000fe200078e0221 */
[----:B------:R-:W-:Y:S01]  /*2060*/  ULDC.64 UR4, c[0x0][0xa08] ;  /* 0x0002820000047ab9 */ /* 0x000fe20000000a00 */
[----:B------:R-:W1:Y:S01]  /*2070*/  S2R R20, SR_TID.X ;  /* 0x0000000000147919 */ /* 0x000e620000002100 */
[----:B------:R-:W-:Y:S01]  /*2080*/  SHF.R.S32.HI R19, RZ, 0x1f, R18 ;  /* 0x0000001fff137819 */ /* 0x000fe20000011412 */
[----:B------:R-:W4:Y:S08]  /*2090*/  LDC R15, c[0x0][0x3f4] ;  /* 0x0000fd00ff0f7b82 */ /* 0x000f300000000800 */
[----:B------:R-:W1:Y:S08]  /*20a0*/  @P0 LDC.64 R4, c[0x0][0x9f8] ;  /* 0x00027e00ff040b82 */ /* 0x000e700000000a00 */
[----:B------:R-:W4:Y:S01]  /*20b0*/  LDC.64 R70, c[0x0][0x3f8] ;  /* 0x0000fe00ff467b82 */ /* 0x000f220000000a00 */
[----:B-1----:R-:W-:-:S05]  /*20c0*/  @P0 IMAD.WIDE R4, R31, 0x4, R4 ;  /* 0x000000041f040825 */ /* 0x002fca00078e0204 */
[----:B------:R1:W3:Y:S01]  /*20d0*/  @P0 LDG.E R31, desc[UR40][R4.64] ;  /* 0x00000028041f0981 */ /* 0x0002e2000c1e1900 */
[----:B------:R-:W-:Y:S01]  /*20e0*/  SHF.R.S32.HI R33, RZ, 0x1f, R28 ;  /* 0x0000001fff217819 */ /* 0x000fe2000001141c */
[CC--:B0-----:R-:W-:Y:S01]  /*20f0*/  IMAD.WIDE.U32 R6, R28.reuse, R72.reuse, RZ ;  /* 0x000000481c067225 */ /* 0x0c1fe200078e00ff */
[----:B------:R-:W-:Y:S02]  /*2100*/  ISETP.NE.U32.AND P0, PT, RZ, UR4, PT ;  /* 0x00000004ff007c0c */ /* 0x000fe4000bf05070 */
[----:B------:R-:W-:Y:S01]  /*2110*/  SHF.R.U32.HI R35, RZ, 0x7, R20 ;  /* 0x00000007ff237819 */ /* 0x000fe20000011614 */
[----:B------:R-:W-:Y:S01]  /*2120*/  IMAD R0, R33, R72, RZ ;  /* 0x0000004821007224 */ /* 0x000fe200078e02ff */
[----:B------:R-:W-:Y:S01]  /*2130*/  ISETP.NE.AND.EX P0, PT, RZ, UR5, PT, P0 ;  /* 0x00000005ff007c0c */ /* 0x000fe2000bf05300 */
[----:B------:R-:W-:Y:S01]  /*2140*/  ULDC.64 UR4, c[0x0][0x308] ;  /* 0x0000c20000047ab9 */ /* 0x000fe20000000a00 */
[----:B------:R-:W-:Y:S01]  /*2150*/  ISETP.NE.AND P6, PT, R35, 0x1, PT ;  /* 0x000000012300780c */ /* 0x000fe20003fc5270 */
[----:B------:R-:W-:Y:S01]  /*2160*/  IMAD R3, R28, R73, R0 ;  /* 0x000000491c037224 */ /* 0x000fe200078e0200 */
[----:B------:R-:W-:-:S03]  /*2170*/  SHF.R.S32.HI R34, RZ, 0x1f, R23 ;  /* 0x0000001fff227819 */ /* 0x000fc60000011417 */
[----:B------:R-:W-:Y:S02]  /*2180*/  IMAD.IADD R7, R7, 0x1, R3 ;  /* 0x0000000107077824 */ /* 0x000fe400078e0203 */
[----:B-1----:R-:W-:-:S04]  /*2190*/  IMAD.WIDE.U32 R4, R32, UR4, R6 ;  /* 0x0000000420047c25 */ /* 0x002fc8000f8e0006 */
[----:B------:R-:W-:Y:S01]  /*21a0*/  IMAD R5, R32, UR5, R5 ;  /* 0x0000000520057c24 */ /* 0x000fe2000f8e0205 */
[----:B------:R-:W-:Y:S01]  /*21b0*/  ULDC.64 UR4, c[0x0][0x310] ;  /* 0x0000c40000047ab9 */ /* 0x000fe20000000a00 */
[----:B------:R-:W-:Y:S01]  /*21c0*/  IMAD.WIDE.U32 R6, R23, R72, R18 ;  /* 0x0000004817067225 */ /* 0x000fe200078e0012 */
[----:B------:R-:W-:-:S03]  /*21d0*/  SHF.R.S32.HI R155, RZ, 0x1f, R154 ;  /* 0x0000001fff9b7819 */ /* 0x000fc6000001149a */
[----:B----4-:R-:W-:Y:S01]  /*21e0*/  IMAD.WIDE.U32 R52, R23, R70, R154 ;  /* 0x0000004617347225 */ /* 0x010fe200078e009a */
[----:B------:R-:W-:-:S03]  /*21f0*/  LOP3.LUT R22, R22, 0xfffffffb, RZ, 0xc0, !PT ;  /* 0xfffffffb16167812 */ /* 0x000fc600078ec0ff */
[----:B------:R-:W-:Y:S02]  /*2200*/  VIADD R65, R18, 0x20 ;  /* 0x0000002012417836 */ /* 0x000fe40000000000 */
[----:B------:R-:W-:Y:S02]  /*2210*/  VIADD R63, R35, 0x8 ;  /* 0x00000008233f7836 */ /* 0x000fe40000000000 */
[----:B------:R-:W-:Y:S02]  /*2220*/  IMAD.SHL.U32 R62, R15, 0x2, RZ ;  /* 0x000000020f3e7824 */ /* 0x000fe400078e00ff */
[C---:B--2---:R-:W-:Y:S01]  /*2230*/  IMAD.SHL.U32 R69, R12.reuse, 0x40, RZ ;  /* 0x000000400c457824 */ /* 0x044fe200078e00ff */
[----:B------:R-:W-:Y:S01]  /*2240*/  LOP3.LUT P1, RZ, R12, 0x4, RZ, 0xc0, !PT ;  /* 0x000000040cff7812 */ /* 0x000fe2000782c0ff */
[----:B------:R-:W-:Y:S01]  /*2250*/  VIADD R12, R23, 0x60 ;  /* 0x00000060170c7836 */ /* 0x000fe20000000000 */
[----:B---3--:R-:W-:Y:S02]  /*2260*/  SHF.R.S32.HI R0, RZ, 0x1f, R31 ;  /* 0x0000001fff007819 */ /* 0x008fe4000001141f */
[----:B------:R-:W-:-:S02]  /*2270*/  SEL R31, R31, RZ, !P0 ;  /* 0x000000ff1f1f7207 */ /* 0x000fc40004000000 */
[----:B------:R-:W-:-:S03]  /*2280*/  SEL R10, R0, RZ, !P0 ;  /* 0x000000ff000a7207 */ /* 0x000fc60004000000 */
[----:B------:R-:W-:Y:S02]  /*2290*/  IMAD.WIDE.U32 R56, R31, UR4, R4 ;  /* 0x000000041f387c25 */ /* 0x000fe4000f8e0004 */
[----:B------:R-:W0:Y:S02]  /*22a0*/  LDC.64 R4, c[0x0][0x408] ;  /* 0x00010200ff047b82 */ /* 0x000e240000000a00 */
[----:B------:R-:W-:Y:S01]  /*22b0*/  IMAD R0, R10, UR4, RZ ;  /* 0x000000040a007c24 */ /* 0x000fe2000f8e02ff */
[----:B------:R-:W-:-:S03]  /*22c0*/  IADD3 R75, P0, R56, R6, RZ ;  /* 0x00000006384b7210 */ /* 0x000fc60007f1e0ff */
[----:B------:R-:W-:Y:S01]  /*22d0*/  IMAD R3, R31, UR5, R0 ;  /* 0x000000051f037c24 */ /* 0x000fe2000f8e0200 */
[----:B------:R-:W-:Y:S05]  /*22e0*/  @!P6 WARPSYNC.ALL ;  /* 0x000000000000e948 */ /* 0x000fea0003800000 */
[----:B------:R-:W-:Y:S01]  /*22f0*/  ULDC.64 UR4, c[0x0][0x330] ;  /* 0x0000cc0000047ab9 */ /* 0x000fe20000000a00 */
[----:B------:R-:W-:Y:S02]  /*2300*/  IMAD R0, R34, R72, RZ ;  /* 0x0000004822007224 */ /* 0x000fe400078e02ff */
[----:B------:R-:W-:-:S04]  /*2310*/  IMAD.WIDE.U32 R8, R32, UR4, R18 ;  /* 0x0000000420087c25 */ /* 0x000fc8000f8e0012 */
[----:B------:R-:W-:Y:S01]  /*2320*/  IMAD R9, R32, UR5, R9 ;  /* 0x0000000520097c24 */ /* 0x000fe2000f8e0209 */
[----:B------:R-:W-:Y:S01]  /*2330*/  ULDC.64 UR4, c[0x0][0x338] ;  /* 0x0000ce0000047ab9 */ /* 0x000fe20000000a00 */
[----:B------:R-:W1:Y:S01]  /*2340*/  S2R R32, SR_TID.X ;  /* 0x0000000000207919 */ /* 0x000e620000002100 */
[----:B------:R-:W-:Y:S02]  /*2350*/  IMAD R11, R23, R73, R0 ;  /* 0x00000049170b7224 */ /* 0x000fe400078e0200 */
[----:B------:R-:W-:Y:S02]  /*2360*/  IMAD.IADD R76, R57, 0x1, R3 ;  /* 0x00000001394c7824 */ /* 0x000fe400078e0203 */
[----:B------:R-:W-:-:S03]  /*2370*/  IMAD R3, R10, UR4, RZ ;  /* 0x000000040a037c24 */ /* 0x000fc6000f8e02ff */
[----:B------:R-:W-:Y:S02]  /*2380*/  IADD3.X R74, R76, R7, R11, P0, !PT ;  /* 0x000000074c4a7210 */ /* 0x000fe400007fe40b */
[----:B------:R-:W-:Y:S01]  /*2390*/  ISETP.GE.AND P0, PT, R18, R15, PT ;  /* 0x0000000f1200720c */ /* 0x000fe20003f06270 */
[----:B------:R-:W-:Y:S02]  /*23a0*/  IMAD R13, R31, UR5, R3 ;  /* 0x000000051f0d7c24 */ /* 0x000fe4000f8e0203 */
[----:B------:R-:W-:Y:S01]  /*23b0*/  IMAD R0, R34, R70, RZ ;  /* 0x0000004622007224 */ /* 0x000fe200078e02ff */
[----:B------:R-:W-:Y:S01]  /*23c0*/  SEL R3, R15, RZ, P0 ;  /* 0x000000ff0f037207 */ /* 0x000fe20000000000 */
[----:B------:R-:W-:Y:S01]  /*23d0*/  IMAD.WIDE.U32 R54, R31, UR4, R8 ;  /* 0x000000041f367c25 */ /* 0x000fe2000f8e0008 */
[----:B------:R-:W-:Y:S01]  /*23e0*/  SHF.R.S32.HI R64, RZ, 0x1f, R12 ;  /* 0x0000001fff407819 */ /* 0x000fe2000001140c */
[----:B------:R-:W-:Y:S02]  /*23f0*/  ULDC UR4, c[0x0][0x2f4] ;  /* 0x0000bd0000047ab9 */ /* 0x000fe40000000800 */
[----:B------:R-:W-:-:S02]  /*2400*/  IMAD R7, R23, R71, R0 ;  /* 0x0000004717077224 */ /* 0x000fc400078e0200 */
[----:B0-----:R-:W-:Y:S02]  /*2410*/  IMAD R0, R34, R4, RZ ;  /* 0x0000000422007224 */ /* 0x001fe400078e02ff */
[----:B------:R-:W-:Y:S02]  /*2420*/  IMAD.IADD R3, R18, 0x1, R3 ;  /* 0x0000000112037824 */ /* 0x000fe400078e0203 */
[----:B------:R-:W-:-:S04]  /*2430*/  IMAD.WIDE.U32 R30, R23, R70, R18 ;  /* 0x00000046171e7225 */ /* 0x000fc800078e0012 */
[----:B------:R-:W-:-:S04]  /*2440*/  IMAD.WIDE.U32 R20, R23, R4, R154 ;  /* 0x0000000417147225 */ /* 0x000fc800078e009a */
[C---:B------:R-:W-:Y:S01]  /*2450*/  IMAD R9, R23.reuse, R5, R0 ;  /* 0x0000000517097224 */ /* 0x040fe200078e0200 */
[----:B------:R-:W-:Y:S01]  /*2460*/  SHF.R.S32.HI R0, RZ, 0x1f, R3 ;  /* 0x0000001fff007819 */ /* 0x000fe20000011403 */
[----:B------:R-:W-:-:S04]  /*2470*/  IMAD.WIDE.U32 R10, R23, R4, R18 ;  /* 0x00000004170a7225 */ /* 0x000fc800078e0012 */
[----:B------:R-:W-:Y:S02]  /*2480*/  IMAD.SHL.U32 R12, R12, 0x40, RZ ;  /* 0x000000400c0c7824 */ /* 0x000fe400078e00ff */
[----:B------:R-:W-:Y:S02]  /*2490*/  IMAD.IADD R53, R53, 0x1, R7 ;  /* 0x0000000135357824 */ /* 0x000fe400078e0207 */
[----:B------:R-:W-:Y:S01]  /*24a0*/  IMAD.IADD R31, R7, 0x1, R31 ;  /* 0x00000001071f7824 */ /* 0x000fe200078e021f */
[----:B-----5:R-:W-:Y:S01]  /*24b0*/  SHF.R.S32.HI R7, RZ, 0x1f, R2 ;  /* 0x0000001fff077819 */ /* 0x020fe20000011402 */
[----:B-1----:R-:W-:Y:S01]  /*24c0*/  VIADD R36, R32, 0xffffff80 ;  /* 0xffffff8020247836 */ /* 0x002fe20000000000 */
[----:B------:R-:W-:Y:S01]  /*24d0*/  LEA.HI R0, R0, R3, RZ, 0x3 ;  /* 0x0000000300007211 */ /* 0x000fe200078f18ff */
[----:B------:R-:W-:Y:S01]  /*24e0*/  IMAD.IADD R21, R21, 0x1, R9 ;  /* 0x0000000115157824 */ /* 0x000fe200078e0209 */
[----:B------:R-:W-:Y:S01]  /*24f0*/  LOP3.LUT R12, R12, 0x1c0, RZ, 0xc0, !PT ;  /* 0x000001c00c0c7812 */ /* 0x000fe200078ec0ff */
[----:B------:R-:W-:Y:S01]  /*2500*/  IMAD.IADD R11, R9, 0x1, R11 ;  /* 0x00000001090b7824 */ /* 0x000fe200078e020b */
[----:B------:R-:W-:Y:S01]  /*2510*/  LOP3.LUT R69, R69, 0x1c0, RZ, 0xc0, !PT ;  /* 0x000001c045457812 */ /* 0x000fe200078ec0ff */
[C---:B------:R-:W-:Y:S01]  /*2520*/  IMAD R3, R7.reuse, R70, RZ ;  /* 0x0000004607037224 */ /* 0x040fe200078e02ff */
[----:B------:R-:W-:Y:S01]  /*2530*/  SHF.L.U64.HI R68, R4, 0x7, R5 ;  /* 0x0000000704447819 */ /* 0x000fe20000010205 */
[-C--:B------:R-:W-:Y:S01]  /*2540*/  IMAD R7, R7, R4.reuse, RZ ;  /* 0x0000000407077224 */ /* 0x080fe200078e02ff */
[----:B------:R-:W-:Y:S01]  /*2550*/  SHF.R.S32.HI R32, RZ, 0x1f, R36 ;  /* 0x0000001fff207819 */ /* 0x000fe20000011424 */
[----:B------:R-:W-:-:S04]  /*2560*/  IMAD.WIDE.U32 R20, R2, R4, R20 ;  /* 0x0000000402147225 */ /* 0x000fc800078e0014 */
[----:B------:R-:W-:-:S04]  /*2570*/  IMAD.WIDE.U32 R10, R2, R4, R10 ;  /* 0x00000004020a7225 */ /* 0x000fc800078e000a */
[----:B------:R-:W-:Y:S01]  /*2580*/  IMAD.SHL.U32 R67, R4, 0x80, RZ ;  /* 0x0000008004437824 */ /* 0x000fe200078e00ff */
[----:B------:R-:W-:Y:S01]  /*2590*/  LOP3.LUT R4, R12, 0x38, R0, 0xf8, !PT ;  /* 0x000000380c047812 */ /* 0x000fe200078ef800 */
[----:B------:R-:W-:Y:S01]  /*25a0*/  VIADD R12, R23, 0x60 ;  /* 0x00000060170c7836 */ /* 0x000fe20000000000 */
[----:B------:R-:W-:Y:S01]  /*25b0*/  SHF.R.U32.HI R66, RZ, 0x3, R69 ;  /* 0x00000003ff427819 */ /* 0x000fe20000011645 */
[----:B------:R-:W-:Y:S01]  /*25c0*/  IMAD R59, R2, R71, R3 ;  /* 0x00000047023b7224 */ /* 0x000fe200078e0203 */
[----:B------:R-:W-:Y:S02]  /*25d0*/  LOP3.LUT R3, R69, 0x18, R18, 0xf8, !PT ;  /* 0x0000001845037812 */ /* 0x000fe400078ef812 */
[----:B------:R-:W-:Y:S01]  /*25e0*/  LEA.HI R32, R32, R36, RZ, 0x5 ;  /* 0x0000002420207211 */ /* 0x000fe200078f28ff */
[----:B------:R-:W-:Y:S01]  /*25f0*/  IMAD.SHL.U32 R12, R12, 0x40, RZ ;  /* 0x000000400c0c7824 */ /* 0x000fe200078e00ff */
[----:B------:R-:W-:Y:S02]  /*2600*/  LOP3.LUT R3, R3, R66, RZ, 0x3c, !PT ;  /* 0x0000004203037212 */ /* 0x000fe400078e3cff */
[----:B------:R-:W-:-:S02]  /*2610*/  SHF.R.S32.HI R32, RZ, 0x5, R32 ;  /* 0x00000005ff207819 */ /* 0x000fc40000011420 */
[----:B------:R-:W-:Y:S01]  /*2620*/  LOP3.LUT R12, R12, 0x1c0, RZ, 0xc0, !PT ;  /* 0x000001c00c0c7812 */ /* 0x000fe200078ec0ff */
[----:B------:R-:W-:Y:S02]  /*2630*/  IMAD R7, R2, R5, R7 ;  /* 0x0000000502077224 */ /* 0x000fe400078e0207 */
[----:B------:R-:W-:Y:S01]  /*2640*/  IMAD R61, R32, 0x200, R3 ;  /* 0x00000200203d7824 */ /* 0x000fe200078e0203 */
[----:B------:R-:W-:Y:S02]  /*2650*/  LOP3.LUT R3, R69, 0x38, R0, 0xf8, !PT ;  /* 0x0000003845037812 */ /* 0x000fe400078ef800 */
[----:B------:R-:W-:Y:S02]  /*2660*/  SHF.R.U32.HI R12, RZ, 0x3, R12 ;  /* 0x00000003ff0c7819 */ /* 0x000fe4000001160c */
[----:B------:R-:W-:Y:S01]  /*2670*/  @P1 LOP3.LUT R22, R22, 0x4, RZ, 0xfc, !PT ;  /* 0x0000000416161812 */ /* 0x000fe200078efcff */
[----:B------:R-:W-:Y:S01]  /*2680*/  IMAD.WIDE.U32 R52, R2, R70, R52 ;  /* 0x0000004602347225 */ /* 0x000fe200078e0034 */
[----:B------:R-:W-:-:S02]  /*2690*/  IADD3 R8, P1, R23, R28, RZ ;  /* 0x0000001c17087210 */ /* 0x000fc40007f3e0ff */
[----:B------:R-:W-:Y:S01]  /*26a0*/  LOP3.LUT R3, R3, R66, RZ, 0x3c, !PT ;  /* 0x0000004203037212 */ /* 0x000fe200078e3cff */
[----:B------:R-:W-:Y:S01]  /*26b0*/  IMAD.IADD R58, R21, 0x1, R7 ;  /* 0x00000001153a7824 */ /* 0x000fe200078e0207 */
[----:B------:R-:W-:Y:S01]  /*26c0*/  LOP3.LUT R12, R4, R12, RZ, 0x3c, !PT ;  /* 0x0000000c040c7212 */ /* 0x000fe200078e3cff */
[----:B------:R-:W-:Y:S01]  /*26d0*/  IMAD.IADD R28, R7, 0x1, R11 ;  /* 0x00000001071c7824 */ /* 0x000fe200078e020b */
[----:B------:R-:W-:Y:S01]  /*26e0*/  LOP3.LUT R7, R0, 0xfffffff8, RZ, 0xc0, !PT ;  /* 0xfffffff800077812 */ /* 0x000fe200078ec0ff */
[----:B------:R-:W-:Y:S01]  /*26f0*/  IMAD.WIDE.U32 R30, R2, R70, R30 ;  /* 0x00000046021e7225 */ /* 0x000fe200078e001e */
[----:B------:R-:W-:Y:S02]  /*2700*/  SHF.L.U64.HI R73, R72, 0x7, R73 ;  /* 0x0000000748497819 */ /* 0x000fe40000010249 */
[----:B------:R-:W-:Y:S01]  /*2710*/  SHF.L.U64.HI R71, R70, 0x7, R71 ;  /* 0x0000000746477819 */ /* 0x000fe20000010247 */
[----:B------:R-:W-:Y:S01]  /*2720*/  IMAD.X R9, R34, 0x1, R33, P1 ;  /* 0x0000000122097824 */ /* 0x000fe200008e0621 */
[----:B------:R-:W-:Y:S01]  /*2730*/  SHF.R.S32.HI R6, RZ, 0x3, R0 ;  /* 0x00000003ff067819 */ /* 0x000fe20000011400 */
[----:B------:R-:W-:Y:S01]  /*2740*/  IMAD.IADD R60, R53, 0x1, R59 ;  /* 0x00000001353c7824 */ /* 0x000fe200078e023b */
[----:B------:R-:W-:Y:S01]  /*2750*/  ISETP.GE.AND P1, PT, R18, UR4, PT ;  /* 0x0000000412007c0c */ /* 0x000fe2000bf26270 */
[----:B------:R-:W-:Y:S01]  /*2760*/  IMAD R4, R32, 0x200, R3 ;  /* 0x0000020020047824 */ /* 0x000fe200078e0203 */
[----:B------:R-:W-:Y:S01]  /*2770*/  @!P6 BAR.SYNC.DEFER_BLOCKING 0x9, 0x100 ;  /* 0x024400000000eb1d */ /* 0x000fe20000010000 */
[----:B------:R-:W-:Y:S01]  /*2780*/  IMAD.SHL.U32 R72, R72, 0x80, RZ ;  /* 0x0000008048487824 */ /* 0x000fe200078e00ff */
[----:B------:R-:W-:Y:S01]  /*2790*/  ISETP.GE.AND P2, PT, R65, UR4, PT ;  /* 0x0000000441007c0c */ /* 0x000fe2000bf46270 */
[----:B------:R-:W-:Y:S01]  /*27a0*/  IMAD.SHL.U32 R70, R70, 0x80, RZ ;  /* 0x0000008046467824 */ /* 0x000fe200078e00ff */
[----:B------:R-:W-:Y:S01]  /*27b0*/  SHF.R.S32.HI R5, RZ, 0x1f, R7 ;  /* 0x0000001fff057819 */ /* 0x000fe20000011407 */
[----:B------:R-:W-:-:S02]  /*27c0*/  IMAD.IADD R59, R59, 0x1, R31 ;  /* 0x000000013b3b7824 */ /* 0x000fc400078e021f */
[----:B------:R-:W-:Y:S02]  /*27d0*/  IMAD.IADD R3, R14, 0x1, R12 ;  /* 0x000000010e037824 */ /* 0x000fe400078e020c */
[----:B------:R-:W-:-:S07]  /*27e0*/  IMAD.IADD R0, R55, 0x1, R13 ;  /* 0x0000000137007824 */ /* 0x000fce00078e020d */
.L_x_13542:
[----:B------:R-:W2:Y:S01]  /*27f0*/  LDL R34, [R1+0x40] ;  /* 0x0000400001227983 */ /* 0x000ea20000100800 */
[----:B0-----:R-:W0:Y:S01]  /*2800*/  LDC.64 R84, c[0x0][0x300] ;  /* 0x0000c000ff547b82 */ /* 0x001e220000000a00 */
[----:B------:R-:W-:Y:S01]  /*2810*/  VIADD R32, R26, 0xffffffff ;  /* 0xffffffff1a207836 */ /* 0x000fe20000000000 */
[----:B------:R-:W-:Y:S01]  /*2820*/  LOP3.LUT R22, R22, 0xfffffffd, RZ, 0xc0, !PT ;  /* 0xfffffffd16167812 */ /* 0x000fe200078ec0ff */
[----:B------:R-:W-:Y:S05]  /*2830*/  YIELD ;  /* 0x0000000000007946 */ /* 0x000fea0003800000 */
[----:B------:R-:W-:Y:S01]  /*2840*/  SHF.R.S32.HI R77, RZ, 0x1f, R32 ;  /* 0x0000001fff4d7819 */ /* 0x000fe20000011420 */
[----:B------:R-:W1:Y:S01]  /*2850*/  LDC.64 R78, c[0x0][0x2e8] ;  /* 0x0000ba00ff4e7b82 */ /* 0x000e620000000a00 */
[-C--:B------:R-:W-:Y:S01]  /*2860*/  IMAD R13, R73, R32.reuse, RZ ;  /* 0x00000020490d7224 */ /* 0x080fe200078e02ff */
[----:B------:R-:W-:Y:S01]  /*2870*/  BSSY B0, `(.L_x_13493) ;  /* 0x00002d3000007945 */ /* 0x000fe20003800000 */
[----:B------:R-:W-:-:S04]  /*2880*/  IMAD.WIDE.U32 R14, R72, R32, RZ ;  /* 0x00000020480e7225 */ /* 0x000fc800078e00ff */
[----:B------:R-:W-:Y:S01]  /*2890*/  IMAD R13, R77, R72, R13 ;  /* 0x000000484d0d7224 */ /* 0x000fe200078e020d */
[----:B------:R-:W3:Y:S01]  /*28a0*/  LDC R86, c[0x0][0x3f4] ;  /* 0x0000fd00ff567b82 */ /* 0x000ee20000000800 */
[----:B------:R-:W-:Y:S01]  /*28b0*/  IMAD.MOV.U32 R82, RZ, RZ, R14 ;  /* 0x000000ffff527224 */ /* 0x000fe200078e000e */
[----:B------:R-:W-:Y:S01]  /*28c0*/  IADD3 R26, P3, R75, R14, RZ ;  /* 0x0000000e4b1a7210 */ /* 0x000fe20007f7e0ff */
[----:B------:R-:W-:Y:S02]  /*28d0*/  IMAD.IADD R83, R15, 0x1, R13 ;  /* 0x000000010f537824 */ /* 0x000fe400078e020d */
[----:B0-----:R-:W-:-:S04]  /*28e0*/  IMAD.WIDE.U32 R12, R84, 0x60, R82 ;  /* 0x00000060540c7825 */ /* 0x001fc800078e0052 */
[----:B------:R-:W-:Y:S01]  /*28f0*/  IMAD R33, R85, 0x60, RZ ;  /* 0x0000006055217824 */ /* 0x000fe200078e02ff */
[----:B------:R-:W-:Y:S01]  /*2900*/  IADD3 R15, P4, R75, R12, RZ ;  /* 0x0000000c4b0f7210 */ /* 0x000fe20007f9e0ff */
[----:B------:R-:W-:-:S03]  /*2910*/  IMAD R12, R152, 0x2000, R61 ;  /* 0x00002000980c7824 */ /* 0x000fc600078e023d */
[----:B------:R-:W-:Y:S01]  /*2920*/  IADD3.X R14, R74, R13, R33, P4, !PT ;  /* 0x0000000d4a0e7210 */ /* 0x000fe200027fe421 */
[----:B------:R-:W-:Y:S01]  /*2930*/  IMAD.X R13, R83, 0x1, R74, P3 ;  /* 0x00000001530d7824 */ /* 0x000fe200018e064a */
[-C--:B-1----:R-:W-:Y:S01]  /*2940*/  LEA R38, P3, R26, R78.reuse, 0x1 ;  /* 0x0000004e1a267211 */ /* 0x082fe200078608ff */
[C---:B------:R-:W-:Y:S01]  /*2950*/  VIADD R80, R12.reuse, 0x20 ;  /* 0x000000200c507836 */ /* 0x040fe20000000000 */
[C---:B------:R-:W-:Y:S01]  /*2960*/  LEA R36, P4, R15.reuse, R78, 0x1 ;  /* 0x0000004e0f247211 */ /* 0x040fe200078808ff */
[----:B------:R-:W-:Y:S01]  /*2970*/  IMAD R81, R12, 0x2, R25 ;  /* 0x000000020c517824 */ /* 0x000fe200078e0219 */
[-C--:B------:R-:W-:Y:S01]  /*2980*/  LEA.HI.X R39, R26, R79.reuse, R13, 0x1, P3 ;  /* 0x0000004f1a277211 */ /* 0x080fe200018f0c0d */
[----:B------:R-:W-:Y:S01]  /*2990*/  IMAD.MOV.U32 R26, RZ, RZ, R32 ;  /* 0x000000ffff1a7224 */ /* 0x000fe200078e0020 */
[----:B---3--:R-:W-:Y:S02]  /*29a0*/  ISETP.GE.AND P3, PT, R86, 0x1, PT ;  /* 0x000000015600780c */ /* 0x008fe40003f66270 */
[----:B------:R-:W-:-:S02]  /*29b0*/  LEA.HI.X R37, R15, R79, R14, 0x1, P4 ;  /* 0x0000004f0f257211 */ /* 0x000fc400020f0c0e */
[----:B------:R-:W-:-:S13]  /*29c0*/  ISETP.GT.AND P4, PT, R32, R27, PT ;  /* 0x0000001b2000720c */ /* 0x000fda0003f84270 */
[----:B------:R-:W-:Y:S02]  /*29d0*/  @P4 LOP3.LUT R22, R22, 0x2, RZ, 0xfc, !PT ;  /* 0x0000000216164812 */ /* 0x000fe400078efcff */
[----:B--2---:R-:W-:-:S13]  /*29e0*/  LOP3.LUT P5, RZ, R34, 0x4, RZ, 0xc0, !PT ;  /* 0x0000000422ff7812 */ /* 0x004fda00078ac0ff */
[----:B------:R-:W-:-:S04]  /*29f0*/  @P5 VIADD R80, R12, 0xffffffe0 ;  /* 0xffffffe00c505836 */ /* 0x000fc80000000000 */
[----:B------:R-:W-:Y:S01]  /*2a00*/  IMAD R80, R80, 0x2, R25 ;  /* 0x0000000250507824 */ /* 0x000fe200078e0219 */
[----:B------:R-:W-:Y:S06]  /*2a10*/  @!P3 BRA `(.L_x_13494) ;  /* 0x000000280070b947 */ /* 0x000fec0003800000 */
        /* <DEDUP_REMOVED lines=13> */
[----:B------:R0:W5:Y:S01]  /*2af0*/  LDL R89, [R1+0x1c] ;  /* 0x00001c0001597983 */ /* 0x0001620000100800 */
        /* <DEDUP_REMOVED lines=10> */
[----:B0-----:R-:W-:Y:S06]  /*2ba0*/  @P4 BRA `(.L_x_13497) ;  /* 0x0000000000504947 */ /* 0x001fec0003800000 */
        /* <DEDUP_REMOVED lines=16> */
[----:B------:R0:W5:Y:S02]  /*2cb0*/  @!P3 LDG.E.64 R82, desc[UR40][R14.64] ;  /* 0x000000280e52b981 */ /* 0x000164000c1e1b00 */
[----:B-----5:R-:W-:-:S13]  /*2cc0*/  ISETP.GE.AND P3, PT, R89, R86, PT ;  /* 0x000000565900720c */ /* 0x020fda0003f66270 */
[----:B------:R0:W5:Y:S04]  /*2cd0*/  @!P3 LDG.E.64 R48, desc[UR40][R12.64+0x20] ;  /* 0x000020280c30b981 */ /* 0x000168000c1e1b00 */
[----:B------:R0:W5:Y:S02]  /*2ce0*/  @!P3 LDG.E.64 R50, desc[UR40][R14.64+0x20] ;  /* 0x000020280e32b981 */ /* 0x000164000c1e1b00 */
.L_x_13497:
[----:B------:R-:W-:Y:S05]  /*2cf0*/  BSYNC B1 ;  /* 0x0000000000017941 */ /* 0x000fea0003800000 */
.L_x_13496:
        /* <DEDUP_REMOVED lines=34> */
.L_x_13499:
[----:B------:R-:W-:Y:S05]  /*2f20*/  BSYNC B1 ;  /* 0x0000000000017941 */ /* 0x000fea0003800000 */
.L_x_13498:
        /* <DEDUP_REMOVED lines=23> */
[----:B------:R-:W-:-:S04]  /*30a0*/  PRMT R45, R12, 0x5410, R13 ;  /* 0x000054100c2d7816 */ /* 0x000fc8000000000d */
[----:B------:R-:W-:Y:S02]  /*30b0*/  PRMT R47, R14, 0x5410, R15 ;  /* 0x000054100e2f7816 */ /* 0x000fe4000000000f */
[----:B--2---:R-:W-:-:S13]  /*30c0*/  ISETP.NE.AND P3, PT, R77, 0x3, PT ;  /* 0x000000034d00780c */ /* 0x004fda0003f65270 */
[----:B------:R-:W-:Y:S05]  /*30d0*/  @!P3 BRA `(.L_x_13500) ;  /* 0x000000000004b947 */ /* 0x000fea0003800000 */
[----:B------:R-:W-:Y:S01]  /*30e0*/  BPT.TRAP 0x1 ;  /* 0x000000040000795c */ /* 0x000fe20000300000 */
.L_x_13500:
[----:B------:R-:W2:Y:S01]  /*30f0*/  LDL R12, [R1+0x18] ;  /* 0x00001800010c7983 */ /* 0x000ea20000100800 */
[----:B------:R-:W-:Y:S01]  /*3100*/  IMAD R77, R152, 0x8, R16 ;  /* 0x00000008984d7824 */ /* 0x000fe200078e0210 */
[----:B------:R-:W-:Y:S01]  /*3110*/  BSSY B1, `(.L_x_13501) ;  /* 0x0000004000017945 */ /* 0x000fe20003800000 */
[----:B--2---:R-:W-:-:S04]  /*3120*/  SHF.L.U32 R89, R12, 0x1f, RZ ;  /* 0x0000001f0c597819 */ /* 0x004fc800000006ff */
[----:B------:R-:W0:Y:S02]  /*3130*/  SYNCS.PHASECHK.TRANS64.TRYWAIT P6, [R77+URZ+0x16890], R89 ;  /* 0x016890594d0075a7 */ /* 0x000e2400080c017f */
[----:B0-----:R-:W-:Y:S05]  /*3140*/  @!P6 BRA `(.L_x_13502) ;  /* 0x000001c0000ce947 */ /* 0x001fea0003800000 */
.L_x_13839:
[----:B------:R-:W-:Y:S05]  /*3150*/  BSYNC B1 ;  /* 0x0000000000017941 */ /* 0x000fea0003800000 */
.L_x_13501:
        /* <DEDUP_REMOVED lines=8> */
[----:B------:R-:W-:Y:S01]  /*31e0*/  SHF.R.U64 R95, R78, 0x10, R79 ;  /* 0x000000104e5f7819 */ /* 0x000fe2000000124f */
[----:B--2---:R-:W-:Y:S01]  /*31f0*/  IMAD.MOV.U32 R78, RZ, RZ, R15 ;  /* 0x000000ffff4e7224 */ /* 0x004fe200078e000f */
[--C-:B------:R-:W-:Y:S01]  /*3200*/  SHF.R.U64 R94, R82, 0x10, R83.reuse ;  /* 0x00000010525e7819 */ /* 0x100fe20000001253 */
[--C-:B------:R-:W-:Y:S01]  /*3210*/  HADD2.F32 R15, -RZ, R13.reuse.H1_H1 ;  /* 0x3000000dff0f7230 */ /* 0x100fe20000004100 */
[----:B------:R-:W-:Y:S01]  /*3220*/  SHF.R.U32.HI R87, RZ, 0x10, R83 ;  /* 0x00000010ff577819 */ /* 0x000fe20000011653 */
[----:B------:R-:W-:Y:S01]  /*3230*/  HADD2.F32 R13, -RZ, R13.H0_H0 ;  /* 0x2000000dff0d7230 */ /* 0x000fe20000004100 */
[----:B------:R-:W-:Y:S01]  /*3240*/  SHF.R.U32.HI R93, RZ, 0x10, R79 ;  /* 0x00000010ff5d7819 */ /* 0x000fe2000001164f */
[----:B------:R-:W-:Y:S02]  /*3250*/  HADD2.F32 R94, -RZ, R94.H0_H0 ;  /* 0x2000005eff5e7230 */ /* 0x000fe40000004100 */
[----:B------:R-:W-:Y:S02]  /*3260*/  HADD2.F32 R87, -RZ, R87.H0_H0 ;  /* 0x20000057ff577230 */ /* 0x000fe40000004100 */
[----:B------:R-:W-:-:S02]  /*3270*/  HADD2.F32 R79, -RZ, R78.H1_H1 ;  /* 0x3000004eff4f7230 */ /* 0x000fc40000004100 */
[-C--:B------:R-:W-:Y:S01]  /*3280*/  FMUL.FTZ R96, R15, R94.reuse ;  /* 0x0000005e0f607220 */ /* 0x080fe20000410000 */
[----:B------:R-:W-:Y:S02]  /*3290*/  HADD2.F32 R82, -RZ, R95.H0_H0 ;  /* 0x2000005fff527230 */ /* 0x000fe40000004100 */
[----:B------:R-:W-:Y:S01]  /*32a0*/  FMUL.FTZ R94, R13, R94 ;  /* 0x0000005e0d5e7220 */ /* 0x000fe20000410000 */
[----:B------:R-:W-:Y:S02]  /*32b0*/  HADD2.F32 R78, -RZ, R78.H0_H0 ;  /* 0x2000004eff4e7230 */ /* 0x000fe40000004100 */
[----:B------:R-:W-:Y:S02]  /*32c0*/  HADD2.F32 R83, -RZ, R93.H0_H0 ;  /* 0x2000005dff537230 */ /* 0x000fe40000004100 */
[-C--:B------:R-:W-:Y:S01]  /*32d0*/  FMUL.FTZ R93, R79, R87.reuse ;  /* 0x000000574f5d7220 */ /* 0x080fe20000410000 */
[-C--:B------:R-:W-:Y:S01]  /*32e0*/  FFMA.FTZ R13, R13, R82.reuse, -R96 ;  /* 0x000000520d0d7223 */ /* 0x080fe20000010860 */
[C---:B------:R-:W-:Y:S01]  /*32f0*/  FMUL.FTZ R98, R78.reuse, R87 ;  /* 0x000000574e627220 */ /* 0x040fe20000410000 */
[----:B------:R-:W-:Y:S01]  /*3300*/  FFMA.FTZ R94, R15, R82, R94 ;  /* 0x000000520f5e7223 */ /* 0x000fe2000001005e */
[----:B------:R-:W-:Y:S01]  /*3310*/  FFMA.FTZ R96, R78, R83, -R93 ;  /* 0x000000534e607223 */ /* 0x000fe2000001085d */
[----:B------:R-:W-:-:S02]  /*3320*/  HADD2.F32 R82, -RZ, R100.H0_H0 ;  /* 0x20000064ff527230 */ /* 0x000fc40000004100 */
[----:B------:R-:W-:Y:S01]  /*3330*/  FFMA.FTZ R97, R79, R83, R98 ;  /* 0x000000534f617223 */ /* 0x000fe20000010062 */
[----:B------:R-:W-:Y:S01]  /*3340*/  HADD2.F32 R87, -RZ, R100.H1_H1 ;  /* 0x30000064ff577230 */ /* 0x000fe20000004100 */
[----:B------:R-:W-:Y:S01]  /*3350*/  F2FP.F16.F32.PACK_AB R13, R94, R13 ;  /* 0x0000000d5e0d723e */ /* 0x000fe200000000ff */
[----:B------:R-:W-:Y:S02]  /*3360*/  HADD2.F32 R15, -RZ, R12.H1_H1 ;  /* 0x3000000cff0f7230 */ /* 0x000fe40000004100 */
        /* <DEDUP_REMOVED lines=16> */
.L_x_13508:
[----:B------:R-:W-:Y:S05]  /*3470*/  BSYNC B3 ;  /* 0x0000000000037941 */ /* 0x000fea0003800000 */
.L_x_13507:
[----:B--2---:R1:W-:Y:S02]  /*3480*/  STG.E.128 desc[UR40][R38.64], R12 ;  /* 0x0000000c26007986 */ /* 0x0043e4000c101d28 */
.L_x_13506:
[----:B------:R-:W-:Y:S05]  /*3490*/  BSYNC B2 ;  /* 0x0000000000027941 */ /* 0x000fea0003800000 */
.L_x_13505:
[----:B------:R-:W-:Y:S05]  /*34a0*/  @P2 BRA `(.L_x_13504) ;  /* 0x0000000000c02947 */ /* 0x000fea0003800000 */
        /* <DEDUP_REMOVED lines=24> */
[----:B------:R-:W-:Y:S01]  /*3630*/  FFMA.FTZ R96, R15, R78, -R96 ;  /* 0x0000004e0f607223 */ /* 0x000fe20000010860 */
[--C-:B------:R-:W-:Y:S02]  /*3640*/  HADD2.F32 R15, -RZ, R85.reuse.H1_H1 ;  /* 0x30000055ff0f7230 */ /* 0x100fe40000004100 */
[----:B------:R-:W-:Y:S01]  /*3650*/  FFMA.FTZ R83, R14, R50, R51 ;  /* 0x000000320e537223 */ /* 0x000fe20000010033 */
[----:B------:R-:W-:Y:S02]  /*3660*/  HADD2.F32 R85, -RZ, R85.H0_H0 ;  /* 0x20000055ff557230 */ /* 0x000fe40000004100 */
[----:B------:R-:W-:Y:S01]  /*3670*/  FFMA.FTZ R87, R49, R78, R82 ;  /* 0x0000004e31577223 */ /* 0x000fe20000010052 */
        /* <DEDUP_REMOVED lines=17> */
.L_x_13510:
[----:B------:R-:W-:Y:S05]  /*3790*/  BSYNC B2 ;  /* 0x0000000000027941 */ /* 0x000fea0003800000 */
.L_x_13509:
[----:B------:R2:W-:Y:S02]  /*37a0*/  STG.E.128 desc[UR40][R38.64+0x40], R12 ;  /* 0x0000400c26007986 */ /* 0x0005e4000c101d28 */
.L_x_13504:
[----:B------:R-:W-:Y:S05]  /*37b0*/  BSYNC B1 ;  /* 0x0000000000017941 */ /* 0x000fea0003800000 */
.L_x_13503:
        /* <DEDUP_REMOVED lines=48> */
.L_x_13515:
[----:B------:R-:W-:Y:S05]  /*3ac0*/  BSYNC B2 ;  /* 0x0000000000027941 */ /* 0x000fea0003800000 */
.L_x_13514:
[----:B--2---:R3:W-:Y:S02]  /*3ad0*/  STG.E.128 desc[UR40][R36.64], R12 ;  /* 0x0000000c24007986 */ /* 0x0047e4000c101d28 */
.L_x_13513:
[----:B------:R-:W-:Y:S05]  /*3ae0*/  BSYNC B1 ;  /* 0x0000000000017941 */ /* 0x000fea0003800000 */
.L_x_13512:
[----:B------:R-:W-:Y:S05]  /*3af0*/  @P2 BRA `(.L_x_13511) ;  /* 0x0000001800a82947 */ /* 0x000fea0003800000 */
[----:B-12---:R-:W2:Y:S01]  /*3b00*/  LDL R38, [R1+0x1c] ;  /* 0x00001c0001267983 */ /* 0x006ea20000100800 */
[----:B------:R-:W-:Y:S03]  /*3b10*/  BSSY B1, `(.L_x_13516) ;  /* 0x000002d000017945 */ /* 0x000fe60003800000 */
[----:B---3--:R1:W3:Y:S01]  /*3b20*/  LDS.128 R12, [R80+0x11000] ;  /* 0x01100000500c7984 */ /* 0x0082e20000000c00 */
        /* <DEDUP_REMOVED lines=43> */
.L_x_13517:
[----:B------:R-:W-:Y:S05]  /*3de0*/  BSYNC B1 ;  /* 0x0000000000017941 */ /* 0x000fea0003800000 */
.L_x_13516:
[----:B------:R1:W-:Y:S01]  /*3df0*/  STG.E.128 desc[UR40][R36.64+0x40], R12 ;  /* 0x0000400c24007986 */ /* 0x0003e2000c101d28 */
[----:B------:R-:W-:Y:S05]  /*3e00*/  BRA `(.L_x_13511) ;  /* 0x0000001400e47947 */ /* 0x000fea0003800000 */
.L_x_13495:
        /* <DEDUP_REMOVED lines=20> */
[CC--:B------:R-:W-:Y:S01]  /*3f50*/  ISETP.GE.OR P3, PT, R18.reuse, R86.reuse, P3 ;  /* 0x000000561200720c */ /* 0x0c0fe20001f66670 */
[----:B------:R-:W-:Y:S01]  /*3f60*/  BSSY B1, `(.L_x_13518) ;  /* 0x000001b000017945 */ /* 0x000fe20003800000 */
[----:B0-----:R-:W-:Y:S02]  /*3f70*/  CS2R R38, SRZ ;  /* 0x0000000000267805 */ /* 0x001fe4000001ff00 */
[----:B------:R-:W-:Y:S02]  /*3f80*/  CS2R R42, SRZ ;  /* 0x00000000002a7805 */ /* 0x000fe4000001ff00 */
[----:B------:R-:W-:Y:S02]  /*3f90*/  CS2R R40, SRZ ;  /* 0x0000000000287805 */ /* 0x000fe4000001ff00 */
[----:B-1----:R-:W-:Y:S02]  /*3fa0*/  CS2R R36, SRZ ;  /* 0x0000000000247805 */ /* 0x002fe4000001ff00 */
[----:B------:R-:W-:-:S03]  /*3fb0*/  ISETP.GE.AND P4, PT, R18, R86, PT ;  /* 0x000000561200720c */ /* 0x000fc60003f86270 */
[----:B------:R-:W-:Y:S10]  /*3fc0*/  @P3 BRA `(.L_x_13519) ;  /* 0x0000000000503947 */ /* 0x000ff40003800000 */
[----:B------:R-:W0:Y:S01]  /*3fd0*/  LDC.64 R36, c[0x0][0x3f8] ;  /* 0x0000fe00ff247b82 */ /* 0x000e220000000a00 */
[----:B------:R-:W-:Y:S01]  /*3fe0*/  IMAD.MOV.U32 R47, RZ, RZ, R87 ;  /* 0x000000ffff2f7224 */ /* 0x000fe200078e0057 */
[----:B------:R-:W-:Y:S01]  /*3ff0*/  ULDC.64 UR4, c[0x0][0x3e8] ;  /* 0x0000fa0000047ab9 */ /* 0x000fe20000000a00 */
[----:B------:R-:W-:Y:S02]  /*4000*/  IMAD.MOV.U32 R45, RZ, RZ, R77 ;  /* 0x000000ffff2d7224 */ /* 0x000fe400078e004d */
        /* <DEDUP_REMOVED lines=16> */
.L_x_13519:
[----:B------:R-:W-:Y:S05]  /*4110*/  BSYNC B1 ;  /* 0x0000000000017941 */ /* 0x000fea0003800000 */
.L_x_13518:
[----:B------:R-:W2:Y:S01]  /*4120*/  LDL R48, [R1+0x14] ;  /* 0x0000140001307983 */ /* 0x000ea20000100800 */
[----:B-----5:R-:W-:Y:S02]  /*4130*/  IMAD.MOV.U32 R44, RZ, RZ, R38 ;  /* 0x000000ffff2c7224 */ /* 0x020fe400078e0026 */
        /* <DEDUP_REMOVED lines=27> */
[----:B--2---:R-:W-:-:S13]  /*42f0*/  ISETP.NE.AND P3, PT, R48, 0x3, PT ;  /* 0x000000033000780c */ /* 0x004fda0003f65270 */
[----:B------:R-:W-:Y:S05]  /*4300*/  @!P3 BRA `(.L_x_13520) ;  /* 0x000000000004b947 */ /* 0x000fea0003800000 */
[----:B------:R-:W-:Y:S01]  /*4310*/  BPT.TRAP 0x1 ;  /* 0x000000040000795c */ /* 0x000fe20000300000 */
.L_x_13520:
[----:B------:R-:W2:Y:S01]  /*4320*/  LDL R44, [R1+0x18] ;  /* 0x00001800012c7983 */ /* 0x000ea20000100800 */
[----:B------:R-:W-:Y:S01]  /*4330*/  IMAD R77, R152, 0x8, R16 ;  /* 0x00000008984d7824 */ /* 0x000fe200078e0210 */
[----:B------:R-:W0:Y:S01]  /*4340*/  LDC R93, c[0x0][0x2f4] ;  /* 0x0000bd00ff5d7b82 */ /* 0x000e220000000800 */
[----:B------:R-:W-:Y:S01]  /*4350*/  BSSY B1, `(.L_x_13521) ;  /* 0x0000005000017945 */ /* 0x000fe20003800000 */
[----:B0-----:R-:W-:Y:S01]  /*4360*/  IMAD.IADD R95, R93, 0x1, -R62 ;  /* 0x000000015d5f7824 */ /* 0x001fe200078e0a3e */
[----:B--2---:R-:W-:-:S04]  /*4370*/  SHF.L.U32 R89, R44, 0x1f, RZ ;  /* 0x0000001f2c597819 */ /* 0x004fc800000006ff */
[----:B------:R-:W0:Y:S02]  /*4380*/  SYNCS.PHASECHK.TRANS64.TRYWAIT P5, [R77+URZ+0x16890], R89 ;  /* 0x016890594d0075a7 */ /* 0x000e2400080a017f */
[----:B0-----:R-:W-:Y:S05]  /*4390*/  @!P5 BRA `(.L_x_13522) ;  /* 0x000001ac008cd947 */ /* 0x001fea0003800000 */
.L_x_13840:
[----:B------:R-:W-:Y:S05]  /*43a0*/  BSYNC B1 ;  /* 0x0000000000017941 */ /* 0x000fea0003800000 */
.L_x_13521:
        /* <DEDUP_REMOVED lines=18> */
[----:B------:R-:W-:-:S03]  /*44d0*/  LEA.HI R46, R46, R47, RZ, 0x5 ;  /* 0x0000002f2e2e7211 */ /* 0x000fc600078f28ff */
[----:B------:R-:W-:Y:S01]  /*44e0*/  IMAD.SHL.U32 R98, R45, 0x8, RZ ;  /* 0x000000082d627824 */ /* 0x000fe200078e00ff */
[----:B------:R-:W-:-:S04]  /*44f0*/  SHF.R.S32.HI R46, RZ, 0x5, R46 ;  /* 0x00000005ff2e7819 */ /* 0x000fc8000001142e */
[----:B------:R-:W-:-:S04]  /*4500*/  LOP3.LUT R45, R69, 0x38, R98, 0xf8, !PT ;  /* 0x00000038452d7812 */ /* 0x000fc800078ef862 */
[----:B------:R-:W-:-:S05]  /*4510*/  LOP3.LUT R45, R45, R66, RZ, 0x3c, !PT ;  /* 0x000000422d2d7212 */ /* 0x000fca00078e3cff */
[----:B------:R-:W-:Y:S02]  /*4520*/  IMAD R47, R46, 0x200, R45 ;  /* 0x000002002e2f7824 */ /* 0x000fe400078e022d */
[C---:B------:R-:W-:Y:S02]  /*4530*/  IMAD R45, R152.reuse, 0x2000, R4 ;  /* 0x00002000982d7824 */ /* 0x040fe400078e0204 */
        /* <DEDUP_REMOVED lines=9> */
[----:B--2---:R-:W-:Y:S01]  /*45d0*/  HADD2.F32 R106, -RZ, R49.H1_H1 ;  /* 0x30000031ff6a7230 */ /* 0x004fe20000004100 */
[--C-:B------:R-:W-:Y:S01]  /*45e0*/  SHF.R.U64 R13, R32, 0x10, R33.reuse ;  /* 0x00000010200d7819 */ /* 0x100fe20000001221 */
[----:B-1----:R-:W-:Y:S01]  /*45f0*/  HADD2.F32 R108, -RZ, R45.H1_H1 ;  /* 0x3000002dff6c7230 */ /* 0x002fe20000004100 */
[----:B------:R-:W-:Y:S01]  /*4600*/  SHF.R.U32.HI R33, RZ, 0x10, R33 ;  /* 0x00000010ff217819 */ /* 0x000fe20000011621 */
[----:B------:R-:W-:Y:S01]  /*4610*/  HADD2.F32 R104, -RZ, R104.H0_H0 ;  /* 0x20000068ff687230 */ /* 0x000fe20000004100 */
[--C-:B------:R-:W-:Y:S01]  /*4620*/  SHF.R.U64 R14, R14, 0x10, R15.reuse ;  /* 0x000000100e0e7819 */ /* 0x100fe2000000120f */
[----:B------:R-:W-:Y:S01]  /*4630*/  HADD2.F32 R99, -RZ, R99.H0_H0 ;  /* 0x20000063ff637230 */ /* 0x000fe20000004100 */
[----:B------:R-:W-:Y:S01]  /*4640*/  SHF.R.U32.HI R32, RZ, 0x10, R15 ;  /* 0x00000010ff207819 */ /* 0x000fe2000001160f */
[----:B------:R-:W-:Y:S01]  /*4650*/  HADD2.F32 R33, -RZ, R33.H0_H0 ;  /* 0x20000021ff217230 */ /* 0x000fe20000004100 */
[----:B------:R-:W-:-:S02]  /*4660*/  SHF.R.U64 R15, R34, 0x10, R35 ;  /* 0x00000010220f7819 */ /* 0x000fc40000001223 */
[----:B------:R-:W-:Y:S01]  /*4670*/  SHF.R.U32.HI R34, RZ, 0x10, R35 ;  /* 0x00000010ff227819 */ /* 0x000fe20000011623 */
[----:B------:R-:W-:Y:S02]  /*4680*/  HADD2.F32 R35, -RZ, R49.H0_H0 ;  /* 0x20000031ff237230 */ /* 0x000fe40000004100 */
[-C--:B------:R-:W-:Y:S01]  /*4690*/  FMUL.FTZ R111, R108, R33.reuse ;  /* 0x000000216c6f7220 */ /* 0x080fe20000410000 */
[----:B------:R-:W-:Y:S02]  /*46a0*/  HADD2.F32 R49, -RZ, R45.H0_H0 ;  /* 0x2000002dff317230 */ /* 0x000fe40000004100 */
[C---:B------:R-:W-:Y:S01]  /*46b0*/  FMUL.FTZ R45, R106.reuse, R33 ;  /* 0x000000216a2d7220 */ /* 0x040fe20000410000 */
[----:B------:R-:W-:Y:S02]  /*46c0*/  HADD2.F32 R34, -RZ, R34.H0_H0 ;  /* 0x20000022ff227230 */ /* 0x000fe40000004100 */
[-C--:B------:R-:W-:Y:S01]  /*46d0*/  FMUL.FTZ R112, R35, R110.reuse ;  /* 0x0000006e23707220 */ /* 0x080fe20000410000 */
[----:B------:R-:W-:Y:S01]  /*46e0*/  FFMA.FTZ R106, R106, R99, R111 ;  /* 0x000000636a6a7223 */ /* 0x000fe2000001006f */
[----:B------:R-:W-:-:S02]  /*46f0*/  FMUL.FTZ R110, R49, R110 ;  /* 0x0000006e316e7220 */ /* 0x000fc40000410000 */
[-C--:B------:R-:W-:Y:S01]  /*4700*/  FFMA.FTZ R33, R49, R104.reuse, -R112 ;  /* 0x0000006831217223 */ /* 0x080fe20000010870 */
[----:B------:R-:W-:Y:S02]  /*4710*/  HADD2.F32 R112, -RZ, R32.H0_H0 ;  /* 0x20000020ff707230 */ /* 0x000fe40000004100 */
[----:B------:R-:W-:Y:S01]  /*4720*/  FFMA.FTZ R35, R35, R104, R110 ;  /* 0x0000006823237223 */ /* 0x000fe2000001006e */
[----:B------:R-:W-:Y:S01]  /*4730*/  FFMA.FTZ R104, R108, R99, -R45 ;  /* 0x000000636c687223 */ /* 0x000fe2000001082d */
[--C-:B------:R-:W-:Y:S02]  /*4740*/  HADD2.F32 R45, -RZ, R109.reuse.H1_H1 ;  /* 0x3000006dff2d7230 */ /* 0x100fe40000004100 */
        /* <DEDUP_REMOVED lines=14> */
[----:B------:R-:W-:-:S02]  /*4830*/  HADD2.F32 R110, -RZ, R48.H0_H0 ;  /* 0x20000030ff6e7230 */ /* 0x000fc40000004100 */
[----:B------:R-:W-:Y:S01]  /*4840*/  FFMA.FTZ R47, R51, R112, R116 ;  /* 0x00000070332f7223 */ /* 0x000fe20000010074 */
[----:B------:R-:W-:Y:S02]  /*4850*/  HADD2.F32 R49, -RZ, R107.H1_H1 ;  /* 0x3000006bff317230 */ /* 0x000fe40000004100 */
[----:B------:R-:W-:Y:S02]  /*4860*/  HADD2.F32 R51, -RZ, R13.H0_H0 ;  /* 0x2000000dff337230 */ /* 0x000fe40000004100 */
[----:B------:R-:W-:Y:S02]  /*4870*/  HADD2.F32 R48, -RZ, R48.H1_H1 ;  /* 0x30000030ff307230 */ /* 0x000fe40000004100 */
[----:B------:R-:W-:Y:S02]  /*4880*/  HADD2.F32 R107, -RZ, R107.H0_H0 ;  /* 0x2000006bff6b7230 */ /* 0x000fe40000004100 */
[--C-:B------:R-:W-:Y:S02]  /*4890*/  HADD2.F32 R13, -RZ, R44.reuse.H1_H1 ;  /* 0x3000002cff0d7230 */ /* 0x100fe40000004100 */
[----:B------:R-:W-:Y:S01]  /*48a0*/  FMUL.FTZ R112, R48, R51 ;  /* 0x0000003330707220 */ /* 0x000fe20000410000 */
[----:B------:R-:W-:-:S02]  /*48b0*/  HADD2.F32 R108, -RZ, R44.H0_H0 ;  /* 0x2000002cff6c7230 */ /* 0x000fc40000004100 */
[----:B------:R-:W-:Y:S01]  /*48c0*/  FMUL.FTZ R99, R110, R107 ;  /* 0x0000006b6e637220 */ /* 0x000fe20000410000 */
[----:B------:R-:W-:Y:S02]  /*48d0*/  HADD2.F32 R44, -RZ, R12.H0_H0 ;  /* 0x2000000cff2c7230 */ /* 0x000fe40000004100 */
[C---:B------:R-:W-:Y:S01]  /*48e0*/  FMUL.FTZ R51, R13.reuse, R51 ;  /* 0x000000330d337220 */ /* 0x040fe20000410000 */
[C---:B------:R-:W-:Y:S01]  /*48f0*/  FMUL.FTZ R107, R108.reuse, R107 ;  /* 0x0000006b6c6b7220 */ /* 0x040fe20000410000 */
[-C--:B------:R-:W-:Y:S01]  /*4900*/  FFMA.FTZ R12, R108, R49.reuse, -R99 ;  /* 0x000000316c0c7223 */ /* 0x080fe20000010863 */
[-C--:B------:R-:W-:Y:S01]  /*4910*/  FFMA.FTZ R13, R13, R44.reuse, -R112 ;  /* 0x0000002c0d0d7223 */ /* 0x080fe20000010870 */
[----:B------:R-:W-:Y:S01]  /*4920*/  FFMA.FTZ R44, R48, R44, R51 ;  /* 0x0000002c302c7223 */ /* 0x000fe20000010033 */
[----:B------:R-:W-:Y:S01]  /*4930*/  FFMA.FTZ R49, R110, R49, R107 ;  /* 0x000000316e317223 */ /* 0x000fe2000001006b */
[--C-:B------:R-:W-:Y:S02]  /*4940*/  HADD2.F32 R51, -RZ, R105.reuse.H0_H0 ;  /* 0x20000069ff337230 */ /* 0x100fe40000004100 */
[----:B------:R-:W-:-:S02]  /*4950*/  HADD2.F32 R105, -RZ, R105.H1_H1 ;  /* 0x30000069ff697230 */ /* 0x000fc40000004100 */
[----:B------:R-:W-:Y:S02]  /*4960*/  HADD2.F32 R107, -RZ, R15.H0_H0 ;  /* 0x2000000fff6b7230 */ /* 0x000fe40000004100 */
[----:B------:R-:W-:Y:S02]  /*4970*/  HADD2.F32 R48, -RZ, R50.H0_H0 ;  /* 0x20000032ff307230 */ /* 0x000fe40000004100 */
[----:B------:R-:W-:Y:S02]  /*4980*/  HADD2.F32 R15, -RZ, R46.H0_H0 ;  /* 0x2000002eff0f7230 */ /* 0x000fe40000004100 */
[----:B------:R-:W-:Y:S02]  /*4990*/  HADD2.F32 R50, -RZ, R50.H1_H1 ;  /* 0x30000032ff327230 */ /* 0x000fe40000004100 */
[----:B------:R-:W-:Y:S02]  /*49a0*/  HADD2.F32 R46, -RZ, R46.H1_H1 ;  /* 0x3000002eff2e7230 */ /* 0x000fe40000004100 */
[----:B------:R-:W-:-:S02]  /*49b0*/  HADD2.F32 R99, -RZ, R14.H0_H0 ;  /* 0x2000000eff637230 */ /* 0x000fc40000004100 */
[----:B------:R-:W-:Y:S01]  /*49c0*/  FMUL.FTZ R14, R48, R105 ;  /* 0x00000069300e7220 */ /* 0x000fe20000410000 */
[----:B------:R-:W-:Y:S01]  /*49d0*/  FMUL.FTZ R109, R50, R107 ;  /* 0x0000006b326d7220 */ /* 0x000fe20000410000 */
[C---:B------:R-:W-:Y:S01]  /*49e0*/  FMUL.FTZ R105, R15.reuse, R105 ;  /* 0x000000690f697220 */ /* 0x040fe20000410000 */
[----:B------:R-:W-:Y:S01]  /*49f0*/  FMUL.FTZ R107, R46, R107 ;  /* 0x0000006b2e6b7220 */ /* 0x000fe20000410000 */
[-C--:B------:R-:W-:Y:S01]  /*4a00*/  FFMA.FTZ R14, R15, R51.reuse, -R14 ;  /* 0x000000330f0e7223 */ /* 0x080fe2000001080e */
[----:B------:R-:W-:Y:S01]  /*4a10*/  F2FP.F16.F32.PACK_AB R15, R45, R32 ;  /* 0x000000202d0f723e */ /* 0x000fe200000000ff */
        /* <DEDUP_REMOVED lines=12> */
.L_x_13526:
[----:B------:R-:W-:Y:S05]  /*4ae0*/  BSYNC B2 ;  /* 0x0000000000027941 */ /* 0x000fea0003800000 */
.L_x_13525:
        /* <DEDUP_REMOVED lines=12> */
.L_x_13524:
[----:B------:R-:W-:Y:S05]  /*4bb0*/  BSYNC B1 ;  /* 0x0000000000017941 */ /* 0x000fea0003800000 */
.L_x_13523:
[----:B-1----:R-:W-:Y:S02]  /*4bc0*/  VIADD R13, R23, 0x60 ;  /* 0x00000060170d7836 */ /* 0x002fe40000000000 */
[-C--:B------:R-:W-:Y:S02]  /*4bd0*/  IMAD R12, R64, R84.reuse, RZ ;  /* 0x00000054400c7224 */ /* 0x080fe400078e02ff */
[C---:B------:R-:W-:Y:S01]  /*4be0*/  IMAD.WIDE.U32 R82, R13.reuse, R84, R82 ;  /* 0x000000540d527225 */ /* 0x040fe200078e0052 */
[----:B------:R-:W-:-:S03]  /*4bf0*/  ISETP.GE.OR P5, PT, R13, R88, P1 ;  /* 0x000000580d00720c */ /* 0x000fc60000fa6670 */
[----:B------:R-:W-:-:S10]  /*4c00*/  IMAD R47, R13, R85, R12 ;  /* 0x000000550d2f7224 */ /* 0x000fd400078e020c */
[----:B------:R-:W-:Y:S05]  /*4c10*/  @P5 BRA `(.L_x_13511) ;  /* 0x0000000800605947 */ /* 0x000fea0003800000 */
[----:B------:R-:W2:Y:S01]  /*4c20*/  LDL R14, [R1+0x44] ;  /* 0x00004400010e7983 */ /* 0x000ea20000100800 */
[----:B------:R-:W-:Y:S01]  /*4c30*/  IMAD.IADD R47, R83, 0x1, R47 ;  /* 0x00000001532f7824 */ /* 0x000fe200078e022f */
[----:B------:R-:W-:Y:S01]  /*4c40*/  IADD3 R12, P5, P6, R56, R82, R7 ;  /* 0x00000052380c7210 */ /* 0x000fe20007ebe007 */
[C---:B------:R-:W-:Y:S01]  /*4c50*/  VIADD R15, R23.reuse, 0x60 ;  /* 0x00000060170f7836 */ /* 0x040fe20000000000 */
        /* <DEDUP_REMOVED lines=18> */
[----:B------:R-:W-:-:S05]  /*4d80*/  LOP3.LUT R12, R12, R15, RZ, 0x3c, !PT ;  /* 0x0000000f0c0c7212 */ /* 0x000fca00078e3cff */
[----:B--2---:R-:W-:-:S04]  /*4d90*/  IMAD.IADD R15, R14, 0x1, R12 ;  /* 0x000000010e0f7824 */ /* 0x004fc800078e020c */
        /* <DEDUP_REMOVED lines=48> */
[----:B------:R-:W-:Y:S02]  /*50a0*/  HADD2.F32 R103, -RZ, R103.H0_H0 ;  /* 0x20000067ff677230 */ /* 0x000fe40000004100 */
[-C--:B------:R-:W-:Y:S01]  /*50b0*/  FFMA.FTZ R33, R35, R84.reuse, -R94 ;  /* 0x0000005423217223 */ /* 0x080fe2000001085e */
[----:B------:R-:W-:Y:S02]  /*50c0*/  HADD2.F32 R40, -RZ, R32.H0_H0 ;  /* 0x20000020ff287230 */ /* 0x000fe40000004100 */
[----:B------:R-:W-:Y:S01]  /*50d0*/  FFMA.FTZ R35, R41, R84, R86 ;  /* 0x0000005429237223 */ /* 0x000fe20000010056 */
[----:B------:R-:W-:Y:S02]  /*50e0*/  HADD2.F32 R39, -RZ, R12.H0_H0 ;  /* 0x2000000cff277230 */ /* 0x000fe40000004100 */
[----:B------:R-:W-:Y:S01]  /*50f0*/  HADD2.F32 R32, -RZ, R32.H1_H1 ;  /* 0x30000020ff207230 */ /* 0x000fe20000004100 */
[----:B------:R-:W-:Y:S01]  /*5100*/  F2FP.F16.F32.PACK_AB R48, R48, R33 ;  /* 0x000000213030723e */ /* 0x000fe200000000ff */
[----:B------:R-:W-:Y:S01]  /*5110*/  HADD2.F32 R12, -RZ, R12.H1_H1 ;  /* 0x3000000cff0c7230 */ /* 0x000fe20000004100 */
[----:B------:R-:W-:Y:S01]  /*5120*/  F2FP.F16.F32.PACK_AB R33, R46, R15 ;  /* 0x0000000f2e21723e */ /* 0x000fe200000000ff */
[----:B------:R-:W-:-:S02]  /*5130*/  HADD2.F32 R41, -RZ, R36.H0_H0 ;  /* 0x20000024ff297230 */ /* 0x000fc40000004100 */
[-C--:B------:R-:W-:Y:S01]  /*5140*/  FMUL.FTZ R36, R40, R103.reuse ;  /* 0x0000006728247220 */ /* 0x080fe20000410000 */
[----:B------:R-:W-:Y:S02]  /*5150*/  HADD2.F32 R101, -RZ, R101.H0_H0 ;  /* 0x20000065ff657230 */ /* 0x000fe40000004100 */
[----:B------:R-:W-:Y:S01]  /*5160*/  FMUL.FTZ R103, R39, R103 ;  /* 0x0000006727677220 */ /* 0x000fe20000410000 */
[-C--:B------:R-:W-:Y:S01]  /*5170*/  FMUL.FTZ R51, R32, R43.reuse ;  /* 0x0000002b20337220 */ /* 0x080fe20000410000 */
[----:B------:R-:W-:Y:S01]  /*5180*/  FMUL.FTZ R43, R12, R43 ;  /* 0x0000002b0c2b7220 */ /* 0x000fe20000410000 */
[----:B------:R-:W-:Y:S02]  /*5190*/  HADD2.F32 R37, -RZ, R37.H0_H0 ;  /* 0x20000025ff257230 */ /* 0x000fe40000004100 */
[----:B------:R-:W-:Y:S01]  /*51a0*/  FFMA.FTZ R103, R40, R101, R103 ;  /* 0x0000006528677223 */ /* 0x000fe20000010067 */
[-C--:B------:R-:W-:Y:S01]  /*51b0*/  FFMA.FTZ R51, R12, R41.reuse, -R51 ;  /* 0x000000290c337223 */ /* 0x080fe20000010833 */
[----:B------:R-:W-:Y:S01]  /*51c0*/  FFMA.FTZ R40, R32, R41, R43 ;  /* 0x0000002920287223 */ /* 0x000fe2000001002b */
[----:B------:R-:W-:-:S02]  /*51d0*/  HADD2.F32 R32, -RZ, R34.H0_H0 ;  /* 0x20000022ff207230 */ /* 0x000fc40000004100 */
[----:B------:R-:W-:Y:S01]  /*51e0*/  FFMA.FTZ R36, R39, R101, -R36 ;  /* 0x0000006527247223 */ /* 0x000fe20000010824 */
[----:B------:R-:W-:Y:S01]  /*51f0*/  HADD2.F32 R41, -RZ, R102.H0_H0 ;  /* 0x20000066ff297230 */ /* 0x000fe20000004100 */
[----:B------:R-:W-:Y:S01]  /*5200*/  F2FP.F16.F32.PACK_AB R35, R50, R35 ;  /* 0x000000233223723e */ /* 0x000fe200000000ff */
        /* <DEDUP_REMOVED lines=8> */
[----:B------:R-:W-:Y:S02]  /*5290*/  IMAD.MOV.U32 R15, RZ, RZ, R48 ;  /* 0x000000ffff0f7224 */ /* 0x000fe400078e0030 */
        /* <DEDUP_REMOVED lines=9> */
.L_x_13528:
[----:B------:R-:W-:Y:S05]  /*5330*/  BSYNC B1 ;  /* 0x0000000000017941 */ /* 0x000fea0003800000 */
.L_x_13527:
[----:B-1----:R3:W-:Y:S01]  /*5340*/  STG.E.128 desc[UR40][R44.64], R12 ;  /* 0x0000000c2c007986 */ /* 0x0027e2000c101d28 */
[----:B------:R-:W-:-:S13]  /*5350*/  ISETP.GE.AND P4, PT, R49, R93, PT ;  /* 0x0000005d3100720c */ /* 0x000fda0003f86270 */
[----:B------:R-:W-:Y:S05]  /*5360*/  @P4 BRA `(.L_x_13511) ;  /* 0x00000000008c4947 */ /* 0x000fea0003800000 */
[--C-:B---3--:R-:W-:Y:S02]  /*5370*/  SHF.R.S32.HI R12, RZ, 0x1f, R49.reuse ;  /* 0x0000001fff0c7819 */ /* 0x108fe40000011431 */
[----:B------:R-:W-:-:S04]  /*5380*/  IADD3 R49, P4, P5, R56, R82, R49 ;  /* 0x0000005238317210 */ /* 0x000fc80007d9e031 */
[----:B------:R-:W-:Y:S02]  /*5390*/  IADD3.X R12, R76, R47, R12, P4, P5 ;  /* 0x0000002f4c0c7210 */ /* 0x000fe400027ea40c */
[----:B------:R-:W-:-:S04]  /*53a0*/  LEA R78, P4, R49, R78, 0x1 ;  /* 0x0000004e314e7211 */ /* 0x000fc800078808ff */
[----:B------:R-:W-:-:S05]  /*53b0*/  LEA.HI.X R79, R49, R79, R12, 0x1, P4 ;  /* 0x0000004f314f7211 */ /* 0x000fca00020f0c0c */
[----:B--2---:R4:W-:Y:S01]  /*53c0*/  STG.E.128 desc[UR40][R78.64], R32 ;  /* 0x000000204e007986 */ /* 0x0049e2000c101d28 */
[----:B------:R-:W-:Y:S05]  /*53d0*/  BRA `(.L_x_13511) ;  /* 0x0000000000707947 */ /* 0x000fea0003800000 */
.L_x_13494:
[----:B------:R-:W2:Y:S02]  /*53e0*/  LDL R12, [R1+0x14] ;  /* 0x00001400010c7983 */ /* 0x000ea40000100800 */
[----:B--2---:R-:W-:-:S13]  /*53f0*/  ISETP.NE.AND P3, PT, R12, 0x3, PT ;  /* 0x000000030c00780c */ /* 0x004fda0003f65270 */
[----:B------:R-:W-:Y:S05]  /*5400*/  @!P3 BRA `(.L_x_13529) ;  /* 0x000000000004b947 */ /* 0x000fea0003800000 */
[----:B------:R-:W-:Y:S01]  /*5410*/  BPT.TRAP 0x1 ;  /* 0x000000040000795c */ /* 0x000fe20000300000 */
.L_x_13529:
        /* <DEDUP_REMOVED lines=8> */
.L_x_13841:
[----:B------:R-:W-:Y:S05]  /*54a0*/  BSYNC B1 ;  /* 0x0000000000017941 */ /* 0x000fea0003800000 */
.L_x_13530:
[----:B------:R-:W-:Y:S01]  /*54b0*/  ISETP.GE.AND P4, PT, R23, R88, PT ;  /* 0x000000581700720c */ /* 0x000fe20003f86270 */
[----:B------:R-:W-:-:S12]  /*54c0*/  BSSY B1, `(.L_x_13532) ;  /* 0x0000006000017945 */ /* 0x000fd80003800000 */
[----:B------:R-:W-:Y:S05]  /*54d0*/  @P4 BRA `(.L_x_13533) ;  /* 0x0000000000104947 */ /* 0x000fea0003800000 */
[----:B------:R-:W1:Y:S04]  /*54e0*/  @!P1 LDS.128 R12, [R81+0xe000] ;  /* 0x00e00000510c9984 */ /* 0x000e680000000c00 */
[----:B------:R-:W2:Y:S04]  /*54f0*/  @!P2 LDS.128 R32, [R80+0xe000] ;  /* 0x00e000005020a984 */ /* 0x000ea80000000c00 */
[----:B-1----:R1:W-:Y:S04]  /*5500*/  @!P1 STG.E.128 desc[UR40][R38.64], R12 ;  /* 0x0000000c26009986 */ /* 0x0023e8000c101d28 */
[----:B--2---:R1:W-:Y:S02]  /*5510*/  @!P2 STG.E.128 desc[UR40][R38.64+0x40], R32 ;  /* 0x000040202600a986 */ /* 0x0043e4000c101d28 */
.L_x_13533:
[----:B------:R-:W-:Y:S05]  /*5520*/  BSYNC B1 ;  /* 0x0000000000017941 */ /* 0x000fea0003800000 */
.L_x_13532:
[----:B-1----:R-:W-:-:S05]  /*5530*/  VIADD R12, R23, 0x60 ;  /* 0x00000060170c7836 */ /* 0x002fca0000000000 */
[----:B------:R-:W-:-:S13]  /*5540*/  ISETP.GE.AND P4, PT, R12, R88, PT ;  /* 0x000000580c00720c */ /* 0x000fda0003f86270 */
[----:B------:R-:W-:Y:S05]  /*5550*/  @P4 BRA `(.L_x_13511) ;  /* 0x0000000000104947 */ /* 0x000fea0003800000 */
[----:B------:R-:W1:Y:S04]  /*5560*/  @!P1 LDS.128 R12, [R81+0x11000] ;  /* 0x01100000510c9984 */ /* 0x000e680000000c00 */
[----:B------:R-:W2:Y:S04]  /*5570*/  @!P2 LDS.128 R32, [R80+0x11000] ;  /* 0x011000005020a984 */ /* 0x000ea80000000c00 */
[----:B-1----:R1:W-:Y:S04]  /*5580*/  @!P1 STG.E.128 desc[UR40][R36.64], R12 ;  /* 0x0000000c24009986 */ /* 0x0023e8000c101d28 */
[----:B--2---:R1:W-:Y:S02]  /*5590*/  @!P2 STG.E.128 desc[UR40][R36.64+0x40], R32 ;  /* 0x000040202400a986 */ /* 0x0043e4000c101d28 */
.L_x_13511:
[----:B------:R-:W-:Y:S05]  /*55a0*/  BSYNC B0 ;  /* 0x0000000000007941 */ /* 0x000fea0003800000 */
.L_x_13493:
[----:B-123--:R-:W1:Y:S01]  /*55b0*/  S2R R12, SR_TID.X ;  /* 0x00000000000c7919 */ /* 0x00ee620000002100 */
        /* <DEDUP_REMOVED lines=16> */
.L_x_13535:
[----:B------:R-:W-:Y:S05]  /*56c0*/  BSYNC B0 ;  /* 0x0000000000007941 */ /* 0x000fea0003800000 */
.L_x_13534:
[----:B------:R-:W2:Y:S01]  /*56d0*/  SYNCS.PHASECHK.TRANS64.TRYWAIT P3, [R77+URZ+0x168b0], R89 ;  /* 0x0168b0594d0075a7 */ /* 0x000ea2000806017f */
[----:B------:R-:W-:Y:S01]  /*56e0*/  ULDC UR42, c[0x0][0x2f4] ;  /* 0x0000bd00002a7ab9 */ /* 0x000fe20000000800 */
[----:B------:R-:W-:Y:S01]  /*56f0*/  ULDC.64 UR36, c[0x0][0x328] ;  /* 0x0000ca0000247ab9 */ /* 0x000fe20000000a00 */
[----:B------:R-:W-:Y:S01]  /*5700*/  ULDC.64 UR38, c[0x0][0x318] ;  /* 0x0000c60000267ab9 */ /* 0x000fe20000000a00 */
[----:B------:R-:W-:Y:S01]  /*5710*/  BSSY B0, `(.L_x_13536) ;  /* 0x0000003000007945 */ /* 0x000fe20003800000 */
[----:B----4-:R-:W-:-:S03]  /*5720*/  IMAD.WIDE R32, R26, 0x80, R8 ;  /* 0x000000801a207825 */ /* 0x010fc600078e0208 */
[----:B--2---:R-:W-:Y:S05]  /*5730*/  @!P3 BRA `(.L_x_13537) ;  /* 0x0000019800ccb947 */ /* 0x004fea0003800000 */
.L_x_13842:
[----:B------:R-:W-:Y:S05]  /*5740*/  BSYNC B0 ;  /* 0x0000000000007941 */ /* 0x000fea0003800000 */
.L_x_13536:
        /* <DEDUP_REMOVED lines=17> */
.L_x_13539:
[----:B------:R-:W-:Y:S05]  /*5860*/  BSYNC B0 ;  /* 0x0000000000007941 */ /* 0x000fea0003800000 */
.L_x_13538:
[----:B-1-3--:R-:W-:Y:S01]  /*5870*/  VIADD R12, R23, 0x60 ;  /* 0x00000060170c7836 */ /* 0x00afe20000000000 */
[----:B------:R-:W-:Y:S04]  /*5880*/  BSSY B0, `(.L_x_13540) ;  /* 0x0000013000007945 */ /* 0x000fe80003800000 */
[----:B------:R-:W-:-:S13]  /*5890*/  ISETP.GE.AND P3, PT, R12, R88, PT ;  /* 0x000000580c00720c */ /* 0x000fda0003f66270 */
[----:B------:R-:W-:Y:S05]  /*58a0*/  @P3 BRA `(.L_x_13541) ;  /* 0x0000000000403947 */ /* 0x000fea0003800000 */
[----:B------:R-:W-:Y:S01]  /*58b0*/  IADD3 R15, P3, R32, 0x60, RZ ;  /* 0x00000060200f7810 */ /* 0x000fe20007f7e0ff */
        /* <DEDUP_REMOVED lines=15> */
.L_x_13541:
[----:B------:R-:W-:Y:S05]  /*59b0*/  BSYNC B0 ;  /* 0x0000000000007941 */ /* 0x000fea0003800000 */
.L_x_13540:
[----:B-1----:R-:W3:Y:S01]  /*59c0*/  LDL.LU R13, [R1+0x18] ;  /* 0x00001800010d7983 */ /* 0x002ee20000300800 */
[----:B------:R-:W-:Y:S01]  /*59d0*/  VIADD R152, R152, 0x1 ;  /* 0x0000000198987836 */ /* 0x000fe20000000000 */
[----:B------:R-:W-:Y:S01]  /*59e0*/  LOP3.LUT P5, RZ, R22, 0x2, RZ, 0xc0, !PT ;  /* 0x0000000216ff7812 */ /* 0x000fe200078ac0ff */
        /* <DEDUP_REMOVED lines=11> */
[----:B------:R-:W-:Y:S01]  /*5aa0*/  SEL R152, R152, RZ, P3 ;  /* 0x000000ff98987207 */ /* 0x000fe20001800000 */
[----:B------:R0:W-:Y:S01]  /*5ab0*/  @!P4 SYNCS.ARRIVE.TRANS64.RED.A1T0 RZ, [R77+URZ], RZ ;  /* 0x000000ff4dffc9a7 */ /* 0x0001e2000810043f */
        /* <DEDUP_REMOVED lines=8> */
.L_x_13488:
[----:B------:R-:W2:Y:S01]  /*5b40*/  LDL R10, [R1+0x20] ;  /* 0x00002000010a7983 */ /* 0x000ea20000100800 */
[----:B------:R-:W0:Y:S08]  /*5b50*/  LDC R0, c[0x0][0x448] ;  /* 0x00011200ff007b82 */ /* 0x000e300000000800 */
        /* <DEDUP_REMOVED lines=10> */
[----:B------:R-:W0:Y:S01]  /*5c00*/  FENCE.VIEW.ASYNC.G ;  /* 0x00000000000073c6 */ /* 0x000e220000000100 */
[----:B------:R-:W-:Y:S05]  /*5c10*/  WARPSYNC.ALL ;  /* 0x0000000000007948 */ /* 0x000fea0003800000 */
[----:B0-----:R-:W-:Y:S06]  /*5c20*/  BAR.ARV 0xc, 0x200 ;  /* 0x0308000000007b1d */ /* 0x001fec0000002000 */
.L_x_13543:
        /* <DEDUP_REMOVED lines=13> */
.L_x_13546:
[----:B------:R-:W-:-:S13]  /*5d00*/  ISETP.NE.AND P0, PT, R7, 0x1, PT ;  /* 0x000000010700780c */ /* 0x000fda0003f05270 */
[----:B------:R-:W0:Y:S02]  /*5d10*/  @P0 LDC.64 R4, c[0x0][0x9e8] ;  /* 0x00027a00ff040b82 */ /* 0x000e240000000a00 */
[----:B0-----:R-:W-:-:S05]  /*5d20*/  @P0 IMAD.HI.U32 R4, R3, R4, RZ ;  /* 0x0000000403040227 */ /* 0x001fca00078e00ff */
[----:B------:R-:W-:-:S07]  /*5d30*/  @P0 SHF.R.U32.HI R3, RZ, R5, R4 ;  /* 0x00000005ff030219 */ /* 0x000fce0000011604 */
.L_x_13547:
[----:B------:R-:W-:Y:S05]  /*5d40*/  BSYNC B0 ;  /* 0x0000000000007941 */ /* 0x000fea0003800000 */
.L_x_13545:
[----:B------:R-:W-:-:S05]  /*5d50*/  IMAD R3, R3, R7, R7 ;  /* 0x0000000703037224 */ /* 0x000fca00078e0207 */
[----:B------:R-:W-:-:S07]  /*5d60*/  VIMNMX R0, R0, R3, PT ;  /* 0x0000000300007248 */ /* 0x000fce0003fe0100 */
.L_x_13544:
[----:B------:R-:W0:Y:S01]  /*5d70*/  @P1 LDC R4, c[0x0][0x44c] ;  /* 0x00011300ff041b82 */ /* 0x000e220000000800 */
[----:B------:R-:W-:Y:S01]  /*5d80*/  VIADD R0, R0, 0x7f ;  /* 0x0000007f00007836 */ /* 0x000fe20000000000 */
[----:B------:R-:W-:Y:S01]  /*5d90*/  ULDC UR4, c[0x0][0x9dc] ;  /* 0x0002770000047ab9 */ /* 0x000fe20000000800 */
[----:B------:R-:W-:-:S03]  /*5da0*/  IMAD.MOV.U32 R5, RZ, RZ, R10 ;  /* 0x000000ffff057224 */ /* 0x000fc600078e000a */
        /* <DEDUP_REMOVED lines=20> */
.L_x_13550:
[----:B------:R-:W-:-:S13]  /*5ef0*/  ISETP.NE.AND P0, PT, R7, 0x1, PT ;  /* 0x000000010700780c */ /* 0x000fda0003f05270 */
[----:B------:R-:W0:Y:S02]  /*5f00*/  @P0 LDC.64 R4, c[0x0][0x9e8] ;  /* 0x00027a00ff040b82 */ /* 0x000e240000000a00 */
[----:B0-----:R-:W-:-:S05]  /*5f10*/  @P0 IMAD.HI.U32 R4, R3, R4, RZ ;  /* 0x0000000403040227 */ /* 0x001fca00078e00ff */
[----:B------:R-:W-:-:S07]  /*5f20*/  @P0 SHF.R.U32.HI R3, RZ, R5, R4 ;  /* 0x00000005ff030219 */ /* 0x000fce0000011604 */
.L_x_13551:
[----:B------:R-:W-:Y:S05]  /*5f30*/  BSYNC B0 ;  /* 0x0000000000007941 */ /* 0x000fea0003800000 */
.L_x_13549:
[----:B------:R-:W-:-:S05]  /*5f40*/  IMAD R3, R3, R7, RZ ;  /* 0x0000000703037224 */ /* 0x000fca00078e02ff */
[----:B------:R-:W-:-:S07]  /*5f50*/  VIMNMX R0, R0, R3, !PT ;  /* 0x0000000300007248 */ /* 0x000fce0007fe0100 */
.L_x_13548:
        /* <DEDUP_REMOVED lines=40> */
.L_x_13553:
[----:B------:R-:W-:Y:S05]  /*61e0*/  BSYNC B0 ;  /* 0x0000000000007941 */ /* 0x000fea0003800000 */
.L_x_13552:
        /* <DEDUP_REMOVED lines=18> */
[----:B--2---:R-:W-:-:S05]  /*6310*/  IMAD R0, R0, R88, R9 ;  /* 0x0000005800007224 */ /* 0x004fca00078e0209 */
[----:B------:R0:W-:Y:S01]  /*6320*/  STL [R1+0x38], R0 ;  /* 0x0000380001007387 */ /* 0x0001e20000100800 */
[----:B------:R-:W-:Y:S02]  /*6330*/  VIADDMNMX R88, R0, R88, R91, PT ;  /* 0x0000005800587246 */ /* 0x000fe4000380015b */
[----:B------:R-:W-:Y:S02]  /*6340*/  CS2R R90, SRZ ;  /* 0x00000000005a7805 */ /* 0x000fe4000001ff00 */
        /* <DEDUP_REMOVED lines=11> */
.L_x_13845:
        /* <DEDUP_REMOVED lines=8> */
[----:B------:R-:W-:Y:S02]  /*6480*/  SHF.R.U32.HI R0, RZ, 0x4, R0 ;  /* 0x00000004ff007819 */ /* 0x000fe40000011600 */
[----:B------:R-:W-:Y:S02]  /*6490*/  P2R R24, PR, RZ, 0x1 ;  /* 0x00000001ff187803 */ /* 0x000fe40000000000 */
[----:B------:R-:W-:-:S05]  /*64a0*/  LOP3.LUT R28, R0, 0x3fff, RZ, 0xc0, !PT ;  /* 0x00003fff001c7812 */ /* 0x000fca00078ec0ff */
        /* <DEDUP_REMOVED lines=17> */
.L_x_13557:
[----:B------:R-:W-:Y:S05]  /*65c0*/  BSYNC B6 ;  /* 0x0000000000067941 */ /* 0x000fea0003800000 */
.L_x_13556:
        /* <DEDUP_REMOVED lines=13> */
.L_x_13561:
[----:B--2---:R2:W3:Y:S02]  /*66a0*/  SYNCS.PHASECHK.TRANS64.TRYWAIT P0, [R16+URZ+0x16800], R3 ;  /* 0x01680003100075a7 */ /* 0x0044e4000800017f */
[----:B---3--:R-:W-:Y:S05]  /*66b0*/  @!P0 NANOSLEEP.SYNCS 0x989680 ;  /* 0x009896800000895d */ /* 0x008fea0003900000 */
[----:B------:R-:W3:Y:S02]  /*66c0*/  @!P0 SYNCS.PHASECHK.TRANS64 P0, [R16+URZ+0x16800], R3 ;  /* 0x01680003100085a7 */ /* 0x000ee4000800007f */
[----:B---3--:R-:W-:Y:S05]  /*66d0*/  @!P0 BRA `(.L_x_13561) ;  /* 0xfffffffc00f08947 */ /* 0x008fea000383ffff */
.L_x_13560:
[----:B------:R-:W-:Y:S05]  /*66e0*/  BSYNC B0 ;  /* 0x0000000000007941 */ /* 0x000fea0003800000 */
.L_x_13559:
[----:B------:R-:W-:Y:S05]  /*66f0*/  BRA `(.L_x_13562) ;  /* 0x0000002c00887947 */ /* 0x000fea0003800000 */
.L_x_13558:
        /* <DEDUP_REMOVED lines=18> */
[----:B------:R1:W2:Y:S01]  /*6820*/  LDC.64 R2, c[0x4][R0] ;  /* 0x0100000000027b82 */ /* 0x0002a20000000a00 */
        /* <DEDUP_REMOVED lines=11> */
.L_x_13564:
[----:B------:R-:W-:Y:S05]  /*68e0*/  BSYNC B6 ;  /* 0x0000000000067941 */ /* 0x000fea0003800000 */
.L_x_13563:
[----:B------:R-:W2:Y:S01]  /*68f0*/  LDL R2, [R1+0x20] ;  /* 0x0000200001027983 */ /* 0x000ea20000100800 */
[----:B------:R-:W-:Y:S01]  /*6900*/  ULDC.U8 UR4, c[0x0][0x410] ;  /* 0x0001040000047ab9 */ /* 0x000fe20000000000 */
[----:B------:R-:W-:Y:S01]  /*6910*/  BSSY B0, `(.L_x_13565) ;  /* 0x00002b8000007945 */ /* 0x000fe20003800000 */
[----:B------:R-:W-:Y:S01]  /*6920*/  ISETP.NE.AND P0, PT, RZ, UR4, PT ;  /* 0x00000004ff007c0c */ /* 0x000fe2000bf05270 */
[----:B--2---:R-:W-:-:S12]  /*6930*/  IMAD.IADD R37, R23, 0x1, R2 ;  /* 0x0000000117257824 */ /* 0x004fd800078e0202 */
[----:B------:R-:W-:Y:S05]  /*6940*/  @!P0 BRA `(.L_x_13566) ;  /* 0x0000001400908947 */ /* 0x000fea0003800000 */
[----:B------:R-:W2:Y:S01]  /*6950*/  LDL R42, [R1+0x1c] ;  /* 0x00001c00012a7983 */ /* 0x000ea20000100800 */
[----:B------:R-:W1:Y:S01]  /*6960*/  LDC R34, c[0x0][0x448] ;  /* 0x00011200ff227b82 */ /* 0x000e620000000800 */
[----:B------:R-:W-:Y:S01]  /*6970*/  ULDC.64 UR4, c[0x0][0x3f8] ;  /* 0x0000fe0000047ab9 */ /* 0x000fe20000000a00 */
[----:B------:R-:W-:Y:S01]  /*6980*/  ULDC.64 UR6, c[0x0][0x408] ;  /* 0x0001020000067ab9 */ /* 0x000fe20000000a00 */
[----:B------:R-:W3:Y:S01]  /*6990*/  S2R R2, SR_TID.X ;  /* 0x0000000000027919 */ /* 0x000ee20000002100 */
[----:B-1----:R-:W-:Y:S01]  /*69a0*/  ISETP.NE.AND P0, PT, R34, 0x1, PT ;  /* 0x000000012200780c */ /* 0x002fe20003f05270 */
[----:B---3--:R-:W-:-:S12]  /*69b0*/  VIADD R20, R2, 0xffffff80 ;  /* 0xffffff8002147836 */ /* 0x008fd80000000000 */
[----:B------:R-:W1:Y:S01]  /*69c0*/  @P0 LDC R0, c[0x0][0x44c] ;  /* 0x00011300ff000b82 */ /* 0x000e620000000800 */
[----:B------:R-:W-:-:S07]  /*69d0*/  SHF.R.S32.HI R2, RZ, 0x1f, R20 ;  /* 0x0000001fff027819 */ /* 0x000fce0000011414 */
[----:B------:R-:W3:Y:S01]  /*69e0*/  @P0 LDC R3, c[0x0][0x450] ;  /* 0x00011400ff030b82 */ /* 0x000ee20000000800 */
[----:B------:R-:W-:-:S04]  /*69f0*/  LEA.HI R2, R2, R20, RZ, 0x2 ;  /* 0x0000001402027211 */ /* 0x000fc800078f10ff */
[----:B------:R-:W-:-:S05]  /*6a00*/  LOP3.LUT R2, R2, 0xfffffffc, RZ, 0xc0, !PT ;  /* 0xfffffffc02027812 */ /* 0x000fca00078ec0ff */
[----:B------:R-:W-:-:S04]  /*6a10*/  IMAD.IADD R2, R20, 0x1, -R2 ;  /* 0x0000000114027824 */ /* 0x000fc800078e0a02 */
[----:B------:R-:W-:-:S04]  /*6a20*/  IMAD R7, R2, 0x60, R37 ;  /* 0x0000006002077824 */ /* 0x000fc800078e0225 */
[----:B-1----:R-:W-:-:S05]  /*6a30*/  @P0 IMAD.HI.U32 R0, R7, R0, RZ ;  /* 0x0000000007000227 */ /* 0x002fca00078e00ff */
[----:B---3--:R-:W-:-:S04]  /*6a40*/  @P0 SHF.R.U32.HI R7, RZ, R3, R0 ;  /* 0x00000003ff070219 */ /* 0x008fc80000011600 */
[----:B------:R-:W-:Y:S01]  /*6a50*/  SHF.R.S32.HI R0, RZ, 0x1f, R7 ;  /* 0x0000001fff007819 */ /* 0x000fe20000011407 */
[----:B------:R-:W-:Y:S02]  /*6a60*/  IMAD.MOV.U32 R4, RZ, RZ, R26 ;  /* 0x000000ffff047224 */ /* 0x000fe400078e001a */
[----:B------:R-:W-:Y:S02]  /*6a70*/  IMAD.MOV.U32 R5, RZ, RZ, R31 ;  /* 0x000000ffff057224 */ /* 0x000fe400078e001f */
[C---:B------:R-:W-:Y:S02]  /*6a80*/  IMAD R6, R0.reuse, UR4, RZ ;  /* 0x0000000400067c24 */ /* 0x040fe4000f8e02ff */
[----:B------:R-:W-:Y:S02]  /*6a90*/  IMAD.MOV.U32 R2, RZ, RZ, R24 ;  /* 0x000000ffff027224 */ /* 0x000fe400078e0018 */
[----:B------:R-:W-:Y:S02]  /*6aa0*/  IMAD.MOV.U32 R3, RZ, RZ, R33 ;  /* 0x000000ffff037224 */ /* 0x000fe400078e0021 */
[----:B------:R-:W-:-:S02]  /*6ab0*/  IMAD R0, R0, UR6, RZ ;  /* 0x0000000600007c24 */ /* 0x000fc4000f8e02ff */
[----:B------:R-:W-:-:S04]  /*6ac0*/  IMAD.WIDE.U32 R4, R7, UR4, R4 ;  /* 0x0000000407047c25 */ /* 0x000fc8000f8e0004 */
        /* <DEDUP_REMOVED lines=11> */
[----:B------:R-:W-:Y:S02]  /*6b80*/  LEA.HI.X R7, R2, UR7, R7, 0x1, P1 ;  /* 0x0000000702077c11 */ /* 0x000fe400088f0c07 */
[----:B--2---:R-:W-:Y:S01]  /*6b90*/  SHF.R.S32.HI R39, RZ, 0x1f, R42 ;  /* 0x0000001fff277819 */ /* 0x004fe2000001142a */
[----:B------:R-:W-:Y:S06]  /*6ba0*/  BRA.DIV UR4, `(.L_x_13567) ;  /* 0x0000018a04047947 */ /* 0x000fec000b800000 */
[----:B------:R1:W2:Y:S04]  /*6bb0*/  SHFL.IDX PT, R3, R4, RZ, 0x1c1f ;  /* 0x001c1fff04037589 */ /* 0x0002a800000e0000 */
[----:B------:R1:W3:Y:S04]  /*6bc0*/  SHFL.IDX PT, R2, R0, RZ, 0x1c1f ;  /* 0x001c1fff00027589 */ /* 0x0002e800000e0000 */
[----:B------:R1:W4:Y:S04]  /*6bd0*/  SHFL.IDX PT, R5, R7, RZ, 0x1c1f ;  /* 0x001c1fff07057589 */ /* 0x00032800000e0000 */
[----:B0-----:R1:W0:Y:S02]  /*6be0*/  SHFL.IDX PT, R14, R6, RZ, 0x1c1f ;  /* 0x001c1fff060e7589 */ /* 0x00122400000e0000 */
.L_x_13851:
        /* <DEDUP_REMOVED lines=11> */
[----:B------:R-:W-:Y:S01]  /*6ca0*/  ISETP.GE.AND P2, PT, R154, UR4, PT ;  /* 0x000000049a007c0c */ /* 0x000fe2000bf46270 */
[----:B----4-:R-:W-:-:S10]  /*6cb0*/  IMAD.MOV.U32 R15, RZ, RZ, R5 ;  /* 0x000000ffff0f7224 */ /* 0x010fd400078e0005 */
[C---:B------:R-:W-:Y:S01]  /*6cc0*/  @!P3 IMAD.SHL.U32 R13, R42.reuse, 0x2, RZ ;  /* 0x000000022a0db824 */ /* 0x040fe200078e00ff */
[----:B------:R-:W-:Y:S01]  /*6cd0*/  @!P3 SHF.L.U64.HI R24, R42, 0x1, R39 ;  /* 0x000000012a18b819 */ /* 0x000fe20000010227 */
[----:B--23--:R-:W-:-:S03]  /*6ce0*/  @!P2 IMAD.WIDE R8, R154, 0x2, R2 ;  /* 0x000000029a08a825 */ /* 0x00cfc600078e0202 */
[-C--:B------:R-:W-:Y:S02]  /*6cf0*/  @!P3 IADD3 R2, P0, R2, R13.reuse, RZ ;  /* 0x0000000d0202b210 */ /* 0x080fe40007f1e0ff */
[----:B0-----:R-:W-:Y:S02]  /*6d00*/  @!P3 IADD3 R12, P1, R14, R13, RZ ;  /* 0x0000000d0e0cb210 */ /* 0x001fe40007f3e0ff */
[----:B------:R-:W-:Y:S02]  /*6d10*/  CS2R R30, SRZ ;  /* 0x00000000001e7805 */ /* 0x000fe4000001ff00 */
[----:B------:R-:W-:Y:S01]  /*6d20*/  CS2R R20, SRZ ;  /* 0x0000000000147805 */ /* 0x000fe2000001ff00 */
[--C-:B------:R-:W-:Y:S01]  /*6d30*/  @!P3 IMAD.X R3, R3, 0x1, R24.reuse, P0 ;  /* 0x000000010303b824 */ /* 0x100fe200000e0618 */
[----:B------:R0:W5:Y:S01]  /*6d40*/  @!P2 LD.E.64 R26, desc[UR40][R8.64] ;  /* 0x00000028081aa980 */ /* 0x000162000c101b00 */
[----:B------:R-:W-:Y:S01]  /*6d50*/  @!P3 IMAD.X R13, R5, 0x1, R24, P1 ;  /* 0x00000001050db824 */ /* 0x000fe200008e0618 */
[----:B------:R-:W-:Y:S01]  /*6d60*/  CS2R R24, SRZ ;  /* 0x0000000000187805 */ /* 0x000fe2000001ff00 */
[----:B------:R-:W-:Y:S01]  /*6d70*/  @!P2 IMAD.WIDE R10, R154, 0x2, R14 ;  /* 0x000000029a0aa825 */ /* 0x000fe200078e020e */
[----:B------:R0:W5:Y:S04]  /*6d80*/  @!P3 LD.E.64 R20, desc[UR40][R2.64] ;  /* 0x000000280214b980 */ /* 0x000168000c101b00 */
[----:B------:R0:W5:Y:S04]  /*6d90*/  @!P2 LD.E.64 R30, desc[UR40][R10.64] ;  /* 0x000000280a1ea980 */ /* 0x000168000c101b00 */
[----:B------:R0:W5:Y:S02]  /*6da0*/  @!P3 LD.E.64 R24, desc[UR40][R12.64] ;  /* 0x000000280c18b980 */ /* 0x000164000c101b00 */
.L_x_13569:
[----:B------:R-:W-:Y:S05]  /*6db0*/  BSYNC B1 ;  /* 0x0000000000017941 */ /* 0x000fea0003800000 */
.L_x_13568:
[----:B0----5:R-:W-:Y:S01]  /*6dc0*/  IMAD.MOV.U32 R8, RZ, RZ, R25 ;  /* 0x000000ffff087224 */ /* 0x021fe200078e0019 */
[----:B------:R-:W-:Y:S01]  /*6dd0*/  UMOV UR4, 0xffffffff ;  /* 0xffffffff00047882 */ /* 0x000fe20000000000 */
[----:B---3--:R-:W-:Y:S02]  /*6de0*/  IMAD.MOV.U32 R2, RZ, RZ, R30 ;  /* 0x000000ffff027224 */ /* 0x008fe400078e001e */
[----:B--2---:R-:W-:Y:S01]  /*6df0*/  IMAD.MOV.U32 R3, RZ, RZ, R31 ;  /* 0x000000ffff037224 */ /* 0x004fe200078e001f */
[----:B------:R-:W-:Y:S01]  /*6e00*/  PRMT R35, R35, 0x5410, R8 ;  /* 0x0000541023237816 */ /* 0x000fe20000000008 */
[----:B----4-:R-:W-:Y:S02]  /*6e10*/  IMAD.MOV.U32 R5, RZ, RZ, R24 ;  /* 0x000000ffff057224 */ /* 0x010fe400078e0018 */
        /* <DEDUP_REMOVED lines=9> */
[----:B------:R-:W-:Y:S02]  /*6eb0*/  PRMT R41, R2, 0x7610, R41 ;  /* 0x0000761002297816 */ /* 0x000fe40000000029 */
[----:B------:R-:W-:Y:S01]  /*6ec0*/  PRMT R48, R5, 0x7610, R48 ;  /* 0x0000761005307816 */ /* 0x000fe20000000030 */
[----:B------:R-:W-:Y:S06]  /*6ed0*/  BRA.DIV UR4, `(.L_x_13570) ;  /* 0x0000018604a87947 */ /* 0x000fec000b800000 */
[----:B------:R0:W2:Y:S04]  /*6ee0*/  SHFL.IDX PT, R3, R4, 0x1, 0x1c1f ;  /* 0x003c1f0004037f89 */ /* 0x0000a800000e0000 */
[----:B------:R0:W3:Y:S04]  /*6ef0*/  SHFL.IDX PT, R2, R0, 0x1, 0x1c1f ;  /* 0x003c1f0000027f89 */ /* 0x0000e800000e0000 */
[----:B------:R0:W4:Y:S04]  /*6f00*/  SHFL.IDX PT, R5, R7, 0x1, 0x1c1f ;  /* 0x003c1f0007057f89 */ /* 0x00012800000e0000 */
[----:B------:R0:W0:Y:S02]  /*6f10*/  SHFL.IDX PT, R14, R6, 0x1, 0x1c1f ;  /* 0x003c1f00060e7f89 */ /* 0x00002400000e0000 */
.L_x_13857:
[----:B01----:R-:W5:Y:S04]  /*6f20*/  LDL R4, [R1+0x58] ;  /* 0x0000580001047983 */ /* 0x003f680000100800 */
[----:B------:R-:W2:Y:S01]  /*6f30*/  LDL R40, [R1+0x40] ;  /* 0x0000400001287983 */ /* 0x000ea20000100800 */
[----:B------:R-:W-:Y:S01]  /*6f40*/  VIADD R37, R37, 0x60 ;  /* 0x0000006025257836 */ /* 0x000fe20000000000 */
[----:B------:R-:W-:Y:S01]  /*6f50*/  BSSY B1, `(.L_x_13571) ;  /* 0x000001f000017945 */ /* 0x000fe20003800000 */
[----:B------:R-:W-:Y:S02]  /*6f60*/  CS2R R12, SRZ ;  /* 0x00000000000c7805 */ /* 0x000fe4000001ff00 */
[----:B------:R-:W-:Y:S02]  /*6f70*/  CS2R R32, SRZ ;  /* 0x0000000000207805 */ /* 0x000fe4000001ff00 */
[----:B------:R-:W-:-:S02]  /*6f80*/  CS2R R10, SRZ ;  /* 0x00000000000a7805 */ /* 0x000fc4000001ff00 */
[----:B------:R-:W-:Y:S02]  /*6f90*/  ISETP.GE.AND P0, PT, R37, R34, PT ;  /* 0x000000222500720c */ /* 0x000fe40003f06270 */
[----:B-----5:R-:W-:-:S04]  /*6fa0*/  LEA.HI R0, R4, R4, RZ, 0x1 ;  /* 0x0000000404007211 */ /* 0x020fc800078f08ff */
[----:B------:R-:W-:Y:S01]  /*6fb0*/  LOP3.LUT R0, R0, 0xfffffffe, RZ, 0xc0, !PT ;  /* 0xfffffffe00007812 */ /* 0x000fe200078ec0ff */
[----:B--2---:R-:W-:-:S04]  /*6fc0*/  IMAD.SHL.U32 R38, R40, 0x40, RZ ;  /* 0x0000004028267824 */ /* 0x004fc800078e00ff */
[----:B------:R-:W-:-:S05]  /*6fd0*/  IMAD.IADD R0, R4, 0x1, -R0 ;  /* 0x0000000104007824 */ /* 0x000fca00078e0a00 */
[----:B------:R-:W-:Y:S01]  /*6fe0*/  SHF.L.U32 R37, R0, 0x1f, RZ ;  /* 0x0000001f00257819 */ /* 0x000fe200000006ff */
[----:B------:R-:W-:Y:S06]  /*6ff0*/  @P0 BRA `(.L_x_13572) ;  /* 0x0000000000500947 */ /* 0x000fec0003800000 */
[----:B------:R-:W-:Y:S01]  /*7000*/  ULDC UR4, c[0x0][0x3f4] ;  /* 0x0000fd0000047ab9 */ /* 0x000fe20000000800 */
[----:B------:R-:W-:Y:S02]  /*7010*/  CS2R R32, SRZ ;  /* 0x0000000000207805 */ /* 0x000fe4000001ff00 */
[----:B------:R-:W-:Y:S02]  /*7020*/  ISETP.GE.AND P3, PT, R42, UR4, PT ;  /* 0x000000042a007c0c */ /* 0x000fe4000bf66270 */
[----:B------:R-:W-:Y:S01]  /*7030*/  ISETP.GE.AND P2, PT, R154, UR4, PT ;  /* 0x000000049a007c0c */ /* 0x000fe2000bf46270 */
[----:B----4-:R-:W-:Y:S01]  /*7040*/  IMAD.MOV.U32 R15, RZ, RZ, R5 ;  /* 0x000000ffff0f7224 */ /* 0x010fe200078e0005 */
[----:B------:R-:W-:-:S09]  /*7050*/  CS2R R10, SRZ ;  /* 0x00000000000a7805 */ /* 0x000fd2000001ff00 */
[C---:B------:R-:W-:Y:S01]  /*7060*/  @!P3 IMAD.SHL.U32 R9, R42.reuse, 0x2, RZ ;  /* 0x000000022a09b824 */ /* 0x040fe200078e00ff */
[----:B------:R-:W-:Y:S01]  /*7070*/  @!P3 SHF.L.U64.HI R0, R42, 0x1, R39 ;  /* 0x000000012a00b819 */ /* 0x000fe20000010227 */
[----:B---3--:R-:W-:-:S03]  /*7080*/  @!P2 IMAD.WIDE R6, R154, 0x2, R2 ;  /* 0x000000029a06a825 */ /* 0x008fc600078e0202 */
[-C--:B------:R-:W-:Y:S02]  /*7090*/  @!P3 IADD3 R2, P0, R2, R9.reuse, RZ ;  /* 0x000000090202b210 */ /* 0x080fe40007f1e0ff */
[----:B------:R-:W-:Y:S02]  /*70a0*/  @!P3 IADD3 R4, P1, R14, R9, RZ ;  /* 0x000000090e04b210 */ /* 0x000fe40007f3e0ff */
[----:B------:R-:W-:Y:S02]  /*70b0*/  CS2R R8, SRZ ;  /* 0x0000000000087805 */ /* 0x000fe4000001ff00 */
[----:B------:R-:W-:Y:S01]  /*70c0*/  CS2R R12, SRZ ;  /* 0x00000000000c7805 */ /* 0x000fe2000001ff00 */
[----:B------:R-:W-:Y:S01]  /*70d0*/  @!P2 IMAD.WIDE R14, R154, 0x2, R14 ;  /* 0x000000029a0ea825 */ /* 0x000fe200078e020e */
[----:B------:R0:W5:Y:S03]  /*70e0*/  @!P2 LD.E.64 R32, desc[UR40][R6.64] ;  /* 0x000000280620a980 */ /* 0x000166000c101b00 */
[--C-:B------:R-:W-:Y:S01]  /*70f0*/  @!P3 IMAD.X R3, R3, 0x1, R0.reuse, P0 ;  /* 0x000000010303b824 */ /* 0x100fe200000e0600 */
[----:B------:R0:W5:Y:S01]  /*7100*/  @!P2 LD.E.64 R8, desc[UR40][R14.64] ;  /* 0x000000280e08a980 */ /* 0x000162000c101b00 */
[----:B------:R-:W-:-:S03]  /*7110*/  @!P3 IMAD.X R5, R5, 0x1, R0, P1 ;  /* 0x000000010505b824 */ /* 0x000fc600008e0600 */
[----:B------:R0:W5:Y:S04]  /*7120*/  @!P3 LD.E.64 R10, desc[UR40][R2.64] ;  /* 0x00000028020ab980 */ /* 0x000168000c101b00 */
[----:B------:R0:W5:Y:S02]  /*7130*/  @!P3 LD.E.64 R12, desc[UR40][R4.64] ;  /* 0x00000028040cb980 */ /* 0x000164000c101b00 */
.L_x_13572:
[----:B------:R-:W-:Y:S05]  /*7140*/  BSYNC B1 ;  /* 0x0000000000017941 */ /* 0x000fea0003800000 */
.L_x_13571:
[----:B0-----:R-:W0:Y:S01]  /*7150*/  S2R R6, SR_TID.X ;  /* 0x0000000000067919 */ /* 0x001e220000002100 */
[----:B------:R-:W1:Y:S01]  /*7160*/  SYNCS.PHASECHK.TRANS64.TRYWAIT P0, [R16+URZ+0x16800], R37 ;  /* 0x01680025100075a7 */ /* 0x000e62000800017f */
[----:B------:R-:W-:Y:S01]  /*7170*/  LOP3.LUT R3, R38, 0x1c0, RZ, 0xc0, !PT ;  /* 0x000001c026037812 */ /* 0x000fe200078ec0ff */
[----:B---3-5:R-:W-:Y:S01]  /*7180*/  IMAD.MOV.U32 R2, RZ, RZ, R8 ;  /* 0x000000ffff027224 */ /* 0x028fe200078e0008 */
[----:B------:R-:W-:Y:S01]  /*7190*/  BSSY B1, `(.L_x_13573) ;  /* 0x000001e000017945 */ /* 0x000fe20003800000 */
[----:B------:R-:W-:Y:S01]  /*71a0*/  IMAD R34, R29, -0xc0, R34 ;  /* 0xffffff401d227824 */ /* 0x000fe200078e0222 */
[----:B------:R-:W-:Y:S01]  /*71b0*/  LOP3.LUT R0, R3, 0x18, R18, 0xf8, !PT ;  /* 0x0000001803007812 */ /* 0x000fe200078ef812 */
[----:B----4-:R-:W-:Y:S01]  /*71c0*/  IMAD.MOV.U32 R5, RZ, RZ, R32 ;  /* 0x000000ffff057224 */ /* 0x010fe200078e0020 */
[----:B------:R-:W-:Y:S01]  /*71d0*/  SHF.R.U32.HI R3, RZ, 0x3, R3 ;  /* 0x00000003ff037819 */ /* 0x000fe20000011603 */
[----:B------:R-:W-:Y:S01]  /*71e0*/  IMAD.MOV.U32 R4, RZ, RZ, R13 ;  /* 0x000000ffff047224 */ /* 0x000fe200078e000d */
[----:B------:R-:W-:Y:S01]  /*71f0*/  PRMT R29, R2, 0x7610, R29 ;  /* 0x00007610021d7816 */ /* 0x000fe2000000001d */
[----:B------:R-:W-:Y:S01]  /*7200*/  IMAD.MOV.U32 R2, RZ, RZ, R9 ;  /* 0x000000ffff027224 */ /* 0x000fe200078e0009 */
[----:B------:R-:W-:Y:S01]  /*7210*/  LOP3.LUT R0, R0, R3, RZ, 0x3c, !PT ;  /* 0x0000000300007212 */ /* 0x000fe200078e3cff */
[----:B------:R-:W-:Y:S01]  /*7220*/  IMAD.MOV.U32 R3, RZ, RZ, R12 ;  /* 0x000000ffff037224 */ /* 0x000fe200078e000c */
[----:B------:R-:W-:-:S02]  /*7230*/  PRMT R29, R29, 0x5410, R5 ;  /* 0x000054101d1d7816 */ /* 0x000fc40000000005 */
[----:B------:R-:W-:Y:S02]  /*7240*/  PRMT R15, R2, 0x7610, R15 ;  /* 0x00007610020f7816 */ /* 0x000fe4000000000f */
[----:B------:R-:W-:Y:S01]  /*7250*/  PRMT R3, R3, 0x5410, R4 ;  /* 0x0000541003037816 */ /* 0x000fe20000000004 */
[----:B------:R-:W-:Y:S01]  /*7260*/  IMAD.MOV.U32 R4, RZ, RZ, R10 ;  /* 0x000000ffff047224 */ /* 0x000fe200078e000a */
[----:B------:R-:W-:Y:S02]  /*7270*/  VIMNMX R34, R34, 0xc0, PT ;  /* 0x000000c022227848 */ /* 0x000fe40003fe0100 */
[----:B------:R-:W-:Y:S02]  /*7280*/  LOP3.LUT P2, RZ, R40, 0x4, RZ, 0xc0, !PT ;  /* 0x0000000428ff7812 */ /* 0x000fe4000784c0ff */
[----:B------:R-:W-:Y:S02]  /*7290*/  PRMT R14, R4, 0x7610, R14 ;  /* 0x00007610040e7816 */ /* 0x000fe4000000000e */
[----:B------:R-:W-:Y:S01]  /*72a0*/  ISETP.GE.AND P1, PT, R23, R34, PT ;  /* 0x000000221700720c */ /* 0x000fe20003f26270 */
[----:B0-----:R-:W-:-:S05]  /*72b0*/  VIADD R7, R6, 0xffffff80 ;  /* 0xffffff8006077836 */ /* 0x001fca0000000000 */
[----:B------:R-:W-:-:S04]  /*72c0*/  SHF.R.S32.HI R6, RZ, 0x1f, R7 ;  /* 0x0000001fff067819 */ /* 0x000fc80000011407 */
[----:B------:R-:W-:-:S04]  /*72d0*/  LEA.HI R6, R6, R7, RZ, 0x5 ;  /* 0x0000000706067211 */ /* 0x000fc800078f28ff */
[----:B------:R-:W-:-:S05]  /*72e0*/  SHF.R.S32.HI R6, RZ, 0x5, R6 ;  /* 0x00000005ff067819 */ /* 0x000fca0000011406 */
[----:B------:R-:W-:Y:S02]  /*72f0*/  IMAD R5, R6, 0x200, R0 ;  /* 0x0000020006057824 */ /* 0x000fe400078e0200 */
[----:B------:R-:W-:Y:S02]  /*7300*/  IMAD.MOV.U32 R0, RZ, RZ, R33 ;  /* 0x000000ffff007224 */ /* 0x000fe400078e0021 */
[----:B------:R-:W-:Y:S02]  /*7310*/  IMAD R2, R5, 0x2, R16 ;  /* 0x0000000205027824 */ /* 0x000fe400078e0210 */
[----:B------:R-:W-:Y:S01]  /*7320*/  IMAD.MOV.U32 R5, RZ, RZ, R11 ;  /* 0x000000ffff057224 */ /* 0x000fe200078e000b */
[----:B------:R-:W-:Y:S01]  /*7330*/  PRMT R15, R15, 0x5410, R0 ;  /* 0x000054100f0f7816 */ /* 0x000fe20000000000 */
[C---:B------:R-:W-:Y:S02]  /*7340*/  VIADD R4, R2.reuse, 0x8400 ;  /* 0x0000840002047836 */ /* 0x040fe40000000000 */
[----:B------:R-:W-:Y:S01]  /*7350*/  VIADD R0, R2, 0x8440 ;  /* 0x0000844002007836 */ /* 0x000fe20000000000 */
[----:B-1----:R-:W-:Y:S06]  /*7360*/  @!P0 BRA `(.L_x_13574) ;  /* 0x0000018000f48947 */ /* 0x002fec0003800000 */
.L_x_13858:
[----:B------:R-:W-:Y:S05]  /*7370*/  BSYNC B1 ;  /* 0x0000000000017941 */ /* 0x000fea0003800000 */
.L_x_13573:
[----:B------:R-:W-:Y:S01]  /*7380*/  BSSY B1, `(.L_x_13575) ;  /* 0x0000060000017945 */ /* 0x000fe20003800000 */
[----:B------:R-:W-:Y:S01]  /*7390*/  PRMT R14, R14, 0x5410, R5 ;  /* 0x000054100e0e7816 */ /* 0x000fe20000000005 */
[----:B------:R-:W-:Y:S02]  /*73a0*/  @P2 VIADD R0, R4, 0xffffffc0 ;  /* 0xffffffc004002836 */ /* 0x000fe40000000000 */
[----:B------:R-:W-:Y:S05]  /*73b0*/  @P1 BRA `(.L_x_13576) ;  /* 0x0000000400701947 */ /* 0x000fea0003800000 */
[----:B------:R-:W2:Y:S01]  /*73c0*/  LDL R6, [R1+0x1c] ;  /* 0x00001c0001067983 */ /* 0x000ea20000100800 */
[----:B------:R-:W1:Y:S01]  /*73d0*/  LDC R5, c[0x0][0x3f4] ;  /* 0x0000fd00ff057b82 */ /* 0x000e620000000800 */
[----:B------:R-:W-:Y:S01]  /*73e0*/  BSSY B2, `(.L_x_13577) ;  /* 0x000002e000027945 */ /* 0x000fe20003800000 */
[-C--:B-1----:R-:W-:Y:S02]  /*73f0*/  ISETP.GE.AND P0, PT, R154, R5.reuse, PT ;  /* 0x000000059a00720c */ /* 0x082fe40003f06270 */
[----:B--2---:R-:W-:-:S11]  /*7400*/  ISETP.GE.AND P1, PT, R6, R5, PT ;  /* 0x000000050600720c */ /* 0x004fd60003f26270 */
[----:B------:R-:W-:Y:S05]  /*7410*/  @P0 BRA `(.L_x_13578) ;  /* 0x0000000000a80947 */ /* 0x000fea0003800000 */
[----:B------:R-:W1:Y:S01]  /*7420*/  LDS.128 R4, [R2+0x8400] ;  /* 0x0084000002047984 */ /* 0x000e620000000c00 */
[----:B------:R-:W-:Y:S01]  /*7430*/  SHF.R.U32.HI R40, RZ, 0x10, R31 ;  /* 0x00000010ff287819 */ /* 0x000fe2000001161f */
[----:B------:R-:W-:Y:S01]  /*7440*/  HADD2.F32 R39, -RZ, R36.H1_H1 ;  /* 0x30000024ff277230 */ /* 0x000fe20000004100 */
[----:B------:R-:W-:Y:S01]  /*7450*/  SHF.R.U32.HI R38, RZ, 0x10, R27 ;  /* 0x00000010ff267819 */ /* 0x000fe2000001161b */
[----:B0-----:R-:W-:Y:S01]  /*7460*/  HADD2.F32 R37, -RZ, R41.H0_H0 ;  /* 0x20000029ff257230 */ /* 0x001fe20000004100 */
[----:B------:R-:W-:Y:S01]  /*7470*/  SHF.R.U64 R45, R30, 0x10, R31 ;  /* 0x000000101e2d7819 */ /* 0x000fe2000000121f */
[----:B------:R-:W-:Y:S01]  /*7480*/  HADD2.F32 R40, -RZ, R40.H0_H0 ;  /* 0x20000028ff287230 */ /* 0x000fe20000004100 */
[----:B------:R-:W-:Y:S01]  /*7490*/  SHF.R.U64 R46, R26, 0x10, R27 ;  /* 0x000000101a2e7819 */ /* 0x000fe2000000121b */
[----:B------:R-:W-:Y:S02]  /*74a0*/  HADD2.F32 R38, -RZ, R38.H0_H0 ;  /* 0x20000026ff267230 */ /* 0x000fe40000004100 */
[----:B-1----:R-:W-:-:S02]  /*74b0*/  HADD2.F32 R30, -RZ, R7.H0_H0 ;  /* 0x20000007ff1e7230 */ /* 0x002fc40000004100 */
        /* <DEDUP_REMOVED lines=8> */
[C---:B------:R-:W-:Y:S01]  /*7540*/  FFMA.FTZ R43, R30.reuse, R38, -R41 ;  /* 0x000000261e2b7223 */ /* 0x040fe20000010829 */
[--C-:B------:R-:W-:Y:S02]  /*7550*/  HADD2.F32 R6, -RZ, R5.reuse.H0_H0 ;  /* 0x20000005ff067230 */ /* 0x100fe40000004100 */
[----:B------:R-:W-:Y:S01]  /*7560*/  FFMA.FTZ R44, R30, R40, R31 ;  /* 0x000000281e2c7223 */ /* 0x000fe2000001001f */
[-C--:B------:R-:W-:Y:S01]  /*7570*/  FMUL.FTZ R38, R4, R37.reuse ;  /* 0x0000002504267220 */ /* 0x080fe20000410000 */
[C---:B------:R-:W-:Y:S01]  /*7580*/  FFMA.FTZ R42, R7.reuse, R37, -R42 ;  /* 0x00000025072a7223 */ /* 0x040fe2000001082a */
[----:B------:R-:W-:Y:S02]  /*7590*/  HADD2.F32 R5, -RZ, R5.H1_H1 ;  /* 0x30000005ff057230 */ /* 0x000fe40000004100 */
[--C-:B------:R-:W-:Y:S02]  /*75a0*/  HADD2.F32 R37, -RZ, R47.reuse.H0_H0 ;  /* 0x2000002fff257230 */ /* 0x100fe40000004100 */
        /* <DEDUP_REMOVED lines=17> */
.L_x_13578:
[----:B------:R-:W-:Y:S05]  /*76c0*/  BSYNC B2 ;  /* 0x0000000000027941 */ /* 0x000fea0003800000 */
.L_x_13577:
[----:B------:R-:W-:Y:S05]  /*76d0*/  @P1 BRA `(.L_x_13576) ;  /* 0x0000000000a81947 */ /* 0x000fea0003800000 */
[----:B-1----:R-:W1:Y:S01]  /*76e0*/  LDS.128 R4, [R0] ;  /* 0x0000000000047984 */ /* 0x002e620000000c00 */
        /* <DEDUP_REMOVED lines=18> */
[----:B------:R-:W-:Y:S02]  /*7810*/  HADD2.F32 R25, -RZ, R35.H1_H1 ;  /* 0x30000023ff197230 */ /* 0x000fe40000004100 */
[----:B0-----:R-:W-:Y:S01]  /*7820*/  FFMA.FTZ R37, R24, R27, -R31 ;  /* 0x0000001b18257223 */ /* 0x001fe2000001081f */
        /* <DEDUP_REMOVED lines=21> */
.L_x_13576:
[----:B------:R-:W-:Y:S05]  /*7980*/  BSYNC B1 ;  /* 0x0000000000017941 */ /* 0x000fea0003800000 */
.L_x_13575:
[----:B-12---:R-:W-:-:S05]  /*7990*/  VIADD R4, R23, 0x60 ;  /* 0x0000006017047836 */ /* 0x006fca0000000000 */
[----:B------:R-:W-:-:S13]  /*79a0*/  ISETP.GE.AND P0, PT, R4, R34, PT ;  /* 0x000000220400720c */ /* 0x000fda0003f06270 */
        /* <DEDUP_REMOVED lines=26> */
[----:B------:R-:W-:Y:S02]  /*7b50*/  HADD2.F32 R21, -RZ, R15.H0_H0 ;  /* 0x2000000fff157230 */ /* 0x000fe40000004100 */
[----:B------:R-:W-:Y:S01]  /*7b60*/  FFMA.FTZ R27, R20, R25, -R27 ;  /* 0x00000019141b7223 */ /* 0x000fe2000001081b */
[----:B------:R-:W-:Y:S02]  /*7b70*/  HADD2.F32 R6, -RZ, R5.H0_H0 ;  /* 0x20000005ff067230 */ /* 0x000fe40000004100 */
        /* <DEDUP_REMOVED lines=20> */
.L_x_13581:
[----:B------:R-:W-:Y:S05]  /*7cc0*/  BSYNC B1 ;  /* 0x0000000000017941 */ /* 0x000fea0003800000 */
.L_x_13580:
[----:B------:R-:W-:Y:S05]  /*7cd0*/  @P1 BRA `(.L_x_13579) ;  /* 0x0000001400ec1947 */ /* 0x000fea0003800000 */
[----:B-1----:R-:W1:Y:S01]  /*7ce0*/  LDS.128 R4, [R0+0x3000] ;  /* 0x0030000000047984 */ /* 0x002e620000000c00 */
        /* <DEDUP_REMOVED lines=42> */
.L_x_13566:
[----:B------:R-:W1:Y:S01]  /*7f90*/  S2R R0, SR_TID.X ;  /* 0x0000000000007919 */ /* 0x000e620000002100 */
[----:B------:R-:W2:Y:S01]  /*7fa0*/  LDC R30, c[0x0][0x448] ;  /* 0x00011200ff1e7b82 */ /* 0x000ea20000000800 */
[----:B------:R-:W-:Y:S01]  /*7fb0*/  ULDC.64 UR4, c[0x0][0x3f8] ;  /* 0x0000fe0000047ab9 */ /* 0x000fe20000000a00 */
[----:B------:R-:W-:Y:S01]  /*7fc0*/  ULDC.64 UR6, c[0x0][0x408] ;  /* 0x0001020000067ab9 */ /* 0x000fe20000000a00 */
[----:B------:R-:W-:Y:S01]  /*7fd0*/  IMAD.MOV.U32 R27, RZ, RZ, R31 ;  /* 0x000000ffff1b7224 */ /* 0x000fe200078e001f */
[----:B------:R-:W-:Y:S02]  /*7fe0*/  SHF.R.S32.HI R39, RZ, 0x1f, R18 ;  /* 0x0000001fff277819 */ /* 0x000fe40000011412 */
[----:B--2---:R-:W-:Y:S01]  /*7ff0*/  ISETP.NE.AND P0, PT, R30, 0x1, PT ;  /* 0x000000011e00780c */ /* 0x004fe20003f05270 */
[----:B-1----:R-:W-:-:S05]  /*8000*/  VIADD R0, R0, 0xffffff80 ;  /* 0xffffff8000007836 */ /* 0x002fca0000000000 */
[----:B------:R-:W-:-:S07]  /*8010*/  SHF.R.S32.HI R2, RZ, 0x1f, R0 ;  /* 0x0000001fff027819 */ /* 0x000fce0000011400 */
[----:B------:R-:W1:Y:S01]  /*8020*/  @P0 LDC R3, c[0x0][0x450] ;  /* 0x00011400ff030b82 */ /* 0x000e620000000800 */
[----:B------:R-:W-:-:S04]  /*8030*/  LEA.HI R2, R2, R0, RZ, 0x2 ;  /* 0x0000000002027211 */ /* 0x000fc800078f10ff */
[----:B------:R-:W-:-:S05]  /*8040*/  LOP3.LUT R2, R2, 0xfffffffc, RZ, 0xc0, !PT ;  /* 0xfffffffc02027812 */ /* 0x000fca00078ec0ff */
[----:B------:R-:W-:Y:S02]  /*8050*/  IMAD.IADD R2, R0, 0x1, -R2 ;  /* 0x0000000100027824 */ /* 0x000fe400078e0a02 */
[----:B------:R-:W2:Y:S02]  /*8060*/  @P0 LDC R0, c[0x0][0x44c] ;  /* 0x00011300ff000b82 */ /* 0x000ea40000000800 */
[----:B------:R-:W-:Y:S02]  /*8070*/  IMAD R5, R2, 0x60, R37 ;  /* 0x0000006002057824 */ /* 0x000fe400078e0225 */
[----:B------:R-:W-:Y:S02]  /*8080*/  IMAD.MOV.U32 R2, RZ, RZ, R24 ;  /* 0x000000ffff027224 */ /* 0x000fe400078e0018 */
[----:B--2---:R-:W-:-:S05]  /*8090*/  @P0 IMAD.HI.U32 R0, R5, R0, RZ ;  /* 0x0000000005000227 */ /* 0x004fca00078e00ff */
        /* <DEDUP_REMOVED lines=19> */
[----:B------:R-:W1:Y:S01]  /*81d0*/  LDC R43, c[0x0][0x3f4] ;  /* 0x0000fd00ff2b7b82 */ /* 0x000e620000000800 */
[----:B------:R-:W2:Y:S01]  /*81e0*/  SHFL.IDX PT, R2, R24, RZ, 0x1c1f ;  /* 0x001c1fff18027589 */ /* 0x000ea200000e0000 */
[----:B------:R-:W-:-:S03]  /*81f0*/  IMAD R30, R157, R30, RZ ;  /* 0x0000001e9d1e7224 */ /* 0x000fc600078e02ff */
[----:B------:R-:W3:Y:S04]  /*8200*/  SHFL.IDX PT, R0, R26, RZ, 0x1c1f ;  /* 0x001c1fff1a007589 */ /* 0x000ee800000e0000 */
[----:B0-----:R-:W0:Y:S04]  /*8210*/  SHFL.IDX PT, R14, R27, RZ, 0x1c1f ;  /* 0x001c1fff1b0e7589 */ /* 0x001e2800000e0000 */
[----:B------:R-:W4:Y:S01]  /*8220*/  SHFL.IDX PT, R3, R25, RZ, 0x1c1f ;  /* 0x001c1fff19037589 */ /* 0x000f2200000e0000 */
[----:B-1----:R-:W-:-:S04]  /*8230*/  ISETP.GE.AND P0, PT, R18, R43, PT ;  /* 0x0000002b1200720c */ /* 0x002fc80003f06270 */
[----:B------:R-:W-:-:S13]  /*8240*/  ISETP.GE.OR P1, PT, R37, R30, P0 ;  /* 0x0000001e2500720c */ /* 0x000fda0000726670 */
[C---:B------:R-:W-:Y:S01]  /*8250*/  @!P1 IMAD.SHL.U32 R7, R18.reuse, 0x2, RZ ;  /* 0x0000000212079824 */ /* 0x040fe200078e00ff */
[----:B------:R-:W-:-:S04]  /*8260*/  @!P1 SHF.L.U64.HI R4, R18, 0x1, R39 ;  /* 0x0000000112049819 */ /* 0x000fc80000010227 */
[----:B--2---:R-:W-:-:S05]  /*8270*/  @!P1 IADD3 R2, P2, R2, R7, RZ ;  /* 0x0000000702029210 */ /* 0x004fca0007f5e0ff */
[----:B---3--:R-:W-:Y:S02]  /*8280*/  @!P1 IMAD.X R5, R0, 0x1, R4, P2 ;  /* 0x0000000100059824 */ /* 0x008fe400010e0604 */
[----:B------:R-:W-:Y:S02]  /*8290*/  @!P1 IMAD.MOV.U32 R8, RZ, RZ, R2 ;  /* 0x000000ffff089224 */ /* 0x000fe400078e0002 */
[----:B------:R-:W-:-:S06]  /*82a0*/  @!P1 IMAD.MOV.U32 R9, RZ, RZ, R5 ;  /* 0x000000ffff099224 */ /* 0x000fcc00078e0005 */
[----:B------:R-:W2:Y:S01]  /*82b0*/  @!P1 LD.E.128 R8, desc[UR40][R8.64] ;  /* 0x0000002808089980 */ /* 0x000ea2000c101d00 */
[----:B0-----:R-:W-:-:S05]  /*82c0*/  @!P1 IADD3 R14, P2, R14, R7, RZ ;  /* 0x000000070e0e9210 */ /* 0x001fca0007f5e0ff */
[----:B----4-:R-:W-:-:S04]  /*82d0*/  @!P1 IMAD.X R3, R3, 0x1, R4, P2 ;  /* 0x0000000103039824 */ /* 0x010fc800010e0604 */
[----:B------:R-:W-:-:S05]  /*82e0*/  @!P1 IMAD.MOV.U32 R15, RZ, RZ, R3 ;  /* 0x000000ffff0f9224 */ /* 0x000fca00078e0003 */
[----:B------:R0:W3:Y:S01]  /*82f0*/  @!P1 LD.E.128 R4, desc[UR40][R14.64] ;  /* 0x000000280e049980 */ /* 0x0000e2000c101d00 */
[----:B------:R-:W-:Y:S02]  /*8300*/  CS2R R32, SRZ ;  /* 0x0000000000207805 */ /* 0x000fe4000001ff00 */
[----:B------:R-:W-:Y:S02]  /*8310*/  CS2R R20, SRZ ;  /* 0x0000000000147805 */ /* 0x000fe4000001ff00 */
[----:B------:R-:W-:Y:S01]  /*8320*/  CS2R R34, SRZ ;  /* 0x0000000000227805 */ /* 0x000fe2000001ff00 */
[----:B------:R-:W1:Y:S04]  /*8330*/  SHFL.IDX PT, R24, R24, 0x1, 0x1c1f ;  /* 0x003c1f0018187f89 */ /* 0x000e6800000e0000 */
[----:B------:R-:W4:Y:S04]  /*8340*/  SHFL.IDX PT, R25, R25, 0x1, 0x1c1f ;  /* 0x003c1f0019197f89 */ /* 0x000f2800000e0000 */
[----:B0-----:R0:W0:Y:S01]  /*8350*/  SHFL.IDX PT, R14, R27, 0x1, 0x1c1f ;  /* 0x003c1f001b0e7f89 */ /* 0x00102200000e0000 */
[----:B--2---:R-:W-:-:S02]  /*8360*/  @!P1 IMAD.MOV.U32 R32, RZ, RZ, R8 ;  /* 0x000000ffff209224 */ /* 0x004fc400078e0008 */
[----:B------:R-:W-:Y:S02]  /*8370*/  @!P1 IMAD.MOV.U32 R33, RZ, RZ, R9 ;  /* 0x000000ffff219224 */ /* 0x000fe400078e0009 */
[----:B------:R-:W-:Y:S02]  /*8380*/  IMAD.MOV.U32 R0, RZ, RZ, R32 ;  /* 0x000000ffff007224 */ /* 0x000fe400078e0020 */
[----:B------:R-:W-:Y:S02]  /*8390*/  IMAD.MOV.U32 R2, RZ, RZ, R33 ;  /* 0x000000ffff027224 */ /* 0x000fe400078e0021 */
[----:B------:R-:W-:Y:S01]  /*83a0*/  @!P1 IMAD.MOV.U32 R34, RZ, RZ, R10 ;  /* 0x000000ffff229224 */ /* 0x000fe200078e000a */
[----:B------:R-:W-:Y:S01]  /*83b0*/  PRMT R41, R0, 0x7610, R41 ;  /* 0x0000761000297816 */ /* 0x000fe20000000029 */
[----:B------:R-:W-:Y:S01]  /*83c0*/  @!P1 IMAD.MOV.U32 R35, RZ, RZ, R11 ;  /* 0x000000ffff239224 */ /* 0x000fe200078e000b */
[----:B------:R2:W0:Y:S01]  /*83d0*/  SHFL.IDX PT, R0, R26, 0x1, 0x1c1f ;  /* 0x003c1f001a007f89 */ /* 0x00042200000e0000 */
[----:B------:R-:W-:-:S02]  /*83e0*/  PRMT R42, R2, 0x7610, R42 ;  /* 0x00007610022a7816 */ /* 0x000fc4000000002a */
[----:B------:R-:W-:Y:S01]  /*83f0*/  CS2R R2, SRZ ;  /* 0x0000000000027805 */ /* 0x000fe2000001ff00 */
[----:B------:R-:W-:Y:S02]  /*8400*/  IMAD.MOV.U32 R8, RZ, RZ, R34 ;  /* 0x000000ffff087224 */ /* 0x000fe400078e0022 */
[----:B---3--:R-:W-:Y:S02]  /*8410*/  @!P1 IMAD.MOV.U32 R20, RZ, RZ, R4 ;  /* 0x000000ffff149224 */ /* 0x008fe400078e0004 */
[----:B------:R-:W-:Y:S02]  /*8420*/  @!P1 IMAD.MOV.U32 R21, RZ, RZ, R5 ;  /* 0x000000ffff159224 */ /* 0x000fe400078e0005 */
[----:B------:R-:W-:Y:S02]  /*8430*/  @!P1 IMAD.MOV.U32 R2, RZ, RZ, R6 ;  /* 0x000000ffff029224 */ /* 0x000fe400078e0006 */
[----:B------:R-:W-:Y:S02]  /*8440*/  @!P1 IMAD.MOV.U32 R3, RZ, RZ, R7 ;  /* 0x000000ffff039224 */ /* 0x000fe400078e0007 */
[----:B------:R-:W-:-:S02]  /*8450*/  IMAD.MOV.U32 R4, RZ, RZ, R20 ;  /* 0x000000ffff047224 */ /* 0x000fc400078e0014 */
[----:B------:R-:W-:Y:S02]  /*8460*/  IMAD.MOV.U32 R5, RZ, RZ, R21 ;  /* 0x000000ffff057224 */ /* 0x000fe400078e0015 */
[----:B------:R-:W-:Y:S02]  /*8470*/  IMAD.MOV.U32 R6, RZ, RZ, R2 ;  /* 0x000000ffff067224 */ /* 0x000fe400078e0002 */
[----:B------:R-:W-:Y:S01]  /*8480*/  IMAD.MOV.U32 R9, RZ, RZ, R35 ;  /* 0x000000ffff097224 */ /* 0x000fe200078e0023 */
[----:B------:R-:W-:Y:S01]  /*8490*/  PRMT R41, R41, 0x5410, R5 ;  /* 0x0000541029297816 */ /* 0x000fe20000000005 */
[----:B------:R-:W-:Y:S01]  /*84a0*/  IMAD.MOV.U32 R7, RZ, RZ, R3 ;  /* 0x000000ffff077224 */ /* 0x000fe200078e0003 */
[----:B------:R-:W-:Y:S02]  /*84b0*/  PRMT R56, R4, 0x5410, R6 ;  /* 0x0000541004387816 */ /* 0x000fe40000000006 */
[----:B------:R-:W-:Y:S02]  /*84c0*/  CS2R R4, SRZ ;  /* 0x0000000000047805 */ /* 0x000fe4000001ff00 */
[----:B------:R-:W-:-:S02]  /*84d0*/  PRMT R31, R8, 0x5410, R9 ;  /* 0x00005410081f7816 */ /* 0x000fc40000000009 */
[----:B012-4-:R-:W-:-:S07]  /*84e0*/  PRMT R47, R7, 0x7610, R47 ;  /* 0x00007610072f7816 */ /* 0x017fce000000002f */
.L_x_13868:
[----:B------:R-:W2:Y:S01]  /*84f0*/  LDL R7, [R1+0x58] ;  /* 0x0000580001077983 */ /* 0x000ea20000100800 */
[----:B------:R-:W-:Y:S01]  /*8500*/  VIADD R37, R37, 0x60 ;  /* 0x0000006025257836 */ /* 0x000fe20000000000 */
[----:B------:R-:W-:Y:S01]  /*8510*/  BSSY B1, `(.L_x_13583) ;  /* 0x0000016000017945 */ /* 0x000fe20003800000 */
[----:B------:R-:W-:Y:S02]  /*8520*/  CS2R R8, SRZ ;  /* 0x0000000000087805 */ /* 0x000fe4000001ff00 */
[----:B------:R-:W-:Y:S02]  /*8530*/  CS2R R10, SRZ ;  /* 0x00000000000a7805 */ /* 0x000fe4000001ff00 */
[----:B------:R-:W-:Y:S02]  /*8540*/  ISETP.GE.AND P1, PT, R37, R30, PT ;  /* 0x0000001e2500720c */ /* 0x000fe40003f26270 */
[----:B--2---:R-:W-:-:S04]  /*8550*/  LEA.HI R6, R7, R7, RZ, 0x1 ;  /* 0x0000000707067211 */ /* 0x004fc800078f08ff */
        /* <DEDUP_REMOVED lines=16> */
[----:B------:R-:W5:Y:S02]  /*8660*/  LD.E.128 R4, desc[UR40][R4.64] ;  /* 0x0000002804047980 */ /* 0x000f64000c101d00 */
.L_x_13584:
[----:B------:R-:W-:Y:S05]  /*8670*/  BSYNC B1 ;  /* 0x0000000000017941 */ /* 0x000fea0003800000 */
.L_x_13583:
[----:B------:R-:W0:Y:S01]  /*8680*/  SYNCS.PHASECHK.TRANS64.TRYWAIT P1, [R16+URZ+0x16800], R13 ;  /* 0x0168000d100075a7 */ /* 0x000e22000802017f */
[----:B------:R-:W-:Y:S01]  /*8690*/  IMAD R29, R29, -0xc0, R30 ;  /* 0xffffff401d1d7824 */ /* 0x000fe200078e021e */
[----:B------:R-:W-:Y:S01]  /*86a0*/  BSSY B1, `(.L_x_13585) ;  /* 0x0000012000017945 */ /* 0x000fe20003800000 */
[----:B------:R-:W-:Y:S02]  /*86b0*/  VIADD R15, R23, 0x60 ;  /* 0x00000060170f7836 */ /* 0x000fe40000000000 */
[----:B-----5:R-:W-:Y:S01]  /*86c0*/  IMAD.MOV.U32 R12, RZ, RZ, R4 ;  /* 0x000000ffff0c7224 */ /* 0x020fe200078e0004 */
[----:B------:R-:W-:Y:S01]  /*86d0*/  VIMNMX R0, R29, 0xc0, PT ;  /* 0x000000c01d007848 */ /* 0x000fe20003fe0100 */
[----:B------:R-:W-:Y:S02]  /*86e0*/  IMAD.MOV.U32 R14, RZ, RZ, R5 ;  /* 0x000000ffff0e7224 */ /* 0x000fe400078e0005 */
[----:B------:R-:W-:Y:S01]  /*86f0*/  IMAD.IADD R30, R18, 0x1, R43 ;  /* 0x00000001121e7824 */ /* 0x000fe200078e022b */
[----:B------:R-:W-:-:S02]  /*8700*/  ISETP.GE.OR P2, PT, R23, R0, P0 ;  /* 0x000000001700720c */ /* 0x000fc40000746670 */
[----:B------:R-:W-:Y:S01]  /*8710*/  ISETP.GE.OR P0, PT, R15, R0, P0 ;  /* 0x000000000f00720c */ /* 0x000fe20000706670 */
[----:B------:R-:W-:Y:S01]  /*8720*/  IMAD.MOV.U32 R0, RZ, RZ, R6 ;  /* 0x000000ffff007224 */ /* 0x000fe200078e0006 */
[----:B------:R-:W-:Y:S01]  /*8730*/  PRMT R38, R38, 0x5410, R12 ;  /* 0x0000541026267816 */ /* 0x000fe2000000000c */
[----:B------:R-:W-:Y:S01]  /*8740*/  IMAD.MOV.U32 R12, RZ, RZ, R7 ;  /* 0x000000ffff0c7224 */ /* 0x000fe200078e0007 */
[----:B------:R-:W-:Y:S01]  /*8750*/  PRMT R39, R14, 0x7610, R39 ;  /* 0x000076100e277816 */ /* 0x000fe20000000027 */
[----:B------:R-:W-:Y:S02]  /*8760*/  IMAD.MOV.U32 R14, RZ, RZ, R8 ;  /* 0x000000ffff0e7224 */ /* 0x000fe400078e0008 */
[----:B------:R-:W-:Y:S01]  /*8770*/  IMAD.MOV.U32 R15, RZ, RZ, R9 ;  /* 0x000000ffff0f7224 */ /* 0x000fe200078e0009 */
[----:B------:R-:W-:Y:S02]  /*8780*/  PRMT R37, R0, 0x5410, R12 ;  /* 0x0000541000257816 */ /* 0x000fe4000000000c */
[----:B------:R-:W-:-:S02]  /*8790*/  PRMT R38, R14, 0x7610, R38 ;  /* 0x000076100e267816 */ /* 0x000fc40000000026 */
[----:B------:R-:W-:Y:S01]  /*87a0*/  PRMT R39, R39, 0x5410, R15 ;  /* 0x0000541027277816 */ /* 0x000fe2000000000f */
[----:B0-----:R-:W-:Y:S06]  /*87b0*/  @!P1 BRA `(.L_x_13586) ;  /* 0x0000017400649947 */ /* 0x001fec0003800000 */
.L_x_13869:
[----:B------:R-:W-:Y:S05]  /*87c0*/  BSYNC B1 ;  /* 0x0000000000017941 */ /* 0x000fea0003800000 */
.L_x_13585:
[----:B------:R-:W-:Y:S01]  /*87d0*/  BSSY B1, `(.L_x_13587) ;  /* 0x0000069000017945 */ /* 0x000fe20003800000 */
[----:B------:R-:W-:Y:S01]  /*87e0*/  IMAD.MOV.U32 R0, RZ, RZ, R10 ;  /* 0x000000ffff007224 */ /* 0x000fe200078e000a */
[----:B------:R-:W-:Y:S01]  /*87f0*/  LOP3.LUT R30, R30, 0x38, RZ, 0xc0, !PT ;  /* 0x000000381e1e7812 */ /* 0x000fe200078ec0ff */
[----:B------:R-:W-:Y:S01]  /*8800*/  IMAD.MOV.U32 R29, RZ, RZ, R11 ;  /* 0x000000ffff1d7224 */ /* 0x000fe200078e000b */
[----:B------:R-:W-:Y:S06]  /*8810*/  @P2 BRA `(.L_x_13588) ;  /* 0x0000000400902947 */ /* 0x000fec0003800000 */
[----:B------:R-:W2:Y:S01]  /*8820*/  LDL R12, [R1+0x40] ;  /* 0x00004000010c7983 */ /* 0x000ea20000100800 */
[----:B------:R-:W1:Y:S02]  /*8830*/  S2R R14, SR_TID.X ;  /* 0x00000000000e7919 */ /* 0x000e640000002100 */
[----:B-1----:R-:W-:-:S05]  /*8840*/  VIADD R14, R14, 0xffffff80 ;  /* 0xffffff800e0e7836 */ /* 0x002fca0000000000 */
[----:B------:R-:W-:-:S04]  /*8850*/  SHF.R.S32.HI R26, RZ, 0x1f, R14 ;  /* 0x0000001fff1a7819 */ /* 0x000fc8000001140e */
[----:B------:R-:W-:-:S04]  /*8860*/  LEA.HI R26, R26, R14, RZ, 0x5 ;  /* 0x0000000e1a1a7211 */ /* 0x000fc800078f28ff */
[----:B------:R-:W-:Y:S01]  /*8870*/  SHF.R.S32.HI R26, RZ, 0x5, R26 ;  /* 0x00000005ff1a7819 */ /* 0x000fe2000001141a */
[----:B------:R-:W-:Y:S01]  /*8880*/  HADD2.F32 R42, -RZ, R42.H0_H0 ;  /* 0x2000002aff2a7230 */ /* 0x000fe20000004100 */
[----:B------:R-:W-:Y:S01]  /*8890*/  SHF.R.U64 R55, R32, 0x10, R33 ;  /* 0x0000001020377819 */ /* 0x000fe20000001221 */
[----:B------:R-:W-:Y:S01]  /*88a0*/  HADD2.F32 R43, -RZ, R41.H1_H1 ;  /* 0x30000029ff2b7230 */ /* 0x000fe20000004100 */
[----:B------:R-:W-:Y:S02]  /*88b0*/  SHF.R.U32.HI R44, RZ, 0x10, R21 ;  /* 0x00000010ff2c7819 */ /* 0x000fe40000011615 */
[----:B------:R-:W-:Y:S02]  /*88c0*/  SHF.R.U32.HI R45, RZ, 0x10, R33 ;  /* 0x00000010ff2d7819 */ /* 0x000fe40000011621 */
[--C-:B------:R-:W-:Y:S02]  /*88d0*/  SHF.R.U64 R51, R2, 0x10, R3.reuse ;  /* 0x0000001002337819 */ /* 0x100fe40000001203 */
[----:B------:R-:W-:Y:S01]  /*88e0*/  SHF.R.U32.HI R49, RZ, 0x10, R3 ;  /* 0x00000010ff317819 */ /* 0x000fe20000011603 */
[----:B------:R-:W-:Y:S01]  /*88f0*/  HADD2.F32 R44, -RZ, R44.H0_H0 ;  /* 0x2000002cff2c7230 */ /* 0x000fe20000004100 */
[----:B------:R-:W-:-:S02]  /*8900*/  SHF.R.U64 R54, R34, 0x10, R35 ;  /* 0x0000001022367819 */ /* 0x000fc40000001223 */
[----:B------:R-:W-:Y:S02]  /*8910*/  SHF.R.U64 R52, R20, 0x10, R21 ;  /* 0x0000001014347819 */ /* 0x000fe40000001215 */
[----:B------:R-:W-:Y:S01]  /*8920*/  SHF.R.U32.HI R53, RZ, 0x10, R35 ;  /* 0x00000010ff357819 */ /* 0x000fe20000011623 */
[----:B------:R-:W-:Y:S02]  /*8930*/  HADD2.F32 R41, -RZ, R41.H0_H0 ;  /* 0x20000029ff297230 */ /* 0x000fe40000004100 */
[----:B--2---:R-:W-:-:S05]  /*8940*/  IMAD.SHL.U32 R12, R12, 0x40, RZ ;  /* 0x000000400c0c7824 */ /* 0x004fca00078e00ff */
[----:B------:R-:W-:-:S04]  /*8950*/  LOP3.LUT R15, R12, 0x1c0, RZ, 0xc0, !PT ;  /* 0x000001c00c0f7812 */ /* 0x000fc800078ec0ff */
[--C-:B------:R-:W-:Y:S02]  /*8960*/  SHF.R.U32.HI R25, RZ, 0x3, R15.reuse ;  /* 0x00000003ff197819 */ /* 0x100fe4000001160f */
[----:B------:R-:W-:Y:S02]  /*8970*/  LOP3.LUT R12, R15, 0x38, R18, 0xf8, !PT ;  /* 0x000000380f0c7812 */ /* 0x000fe400078ef812 */
[----:B------:R-:W-:Y:S02]  /*8980*/  LOP3.LUT R24, R25, R30, R15, 0x1e, !PT ;  /* 0x0000001e19187212 */ /* 0x000fe400078e1e0f */
[----:B------:R-:W-:-:S03]  /*8990*/  LOP3.LUT R12, R12, R25, RZ, 0x3c, !PT ;  /* 0x000000190c0c7212 */ /* 0x000fc600078e3cff */
[C---:B------:R-:W-:Y:S02]  /*89a0*/  IMAD R25, R26.reuse, 0x200, R24 ;  /* 0x000002001a197824 */ /* 0x040fe400078e0218 */
[----:B0-----:R-:W-:Y:S02]  /*89b0*/  IMAD R13, R26, 0x200, R12 ;  /* 0x000002001a0d7824 */ /* 0x001fe400078e020c */
[--C-:B------:R-:W-:Y:S02]  /*89c0*/  IMAD R40, R25, 0x2, R16.reuse ;  /* 0x0000000219287824 */ /* 0x100fe400078e0210 */
[----:B------:R-:W-:-:S03]  /*89d0*/  IMAD R36, R13, 0x2, R16 ;  /* 0x000000020d247824 */ /* 0x000fc600078e0210 */
[----:B------:R-:W0:Y:S04]  /*89e0*/  LDS.128 R24, [R40+0x8400] ;  /* 0x0084000028187984 */ /* 0x000e280000000c00 */
[----:B------:R-:W1:Y:S01]  /*89f0*/  LDS.128 R12, [R36+0x8400] ;  /* 0x00840000240c7984 */ /* 0x000e620000000c00 */
[--C-:B0-----:R-:W-:Y:S02]  /*8a00*/  HADD2.F32 R32, -RZ, R25.reuse.H0_H0 ;  /* 0x20000019ff207230 */ /* 0x101fe40000004100 */
[----:B------:R-:W-:Y:S02]  /*8a10*/  HADD2.F32 R33, -RZ, R25.H1_H1 ;  /* 0x30000019ff217230 */ /* 0x000fe40000004100 */
[----:B-1----:R-:W-:Y:S02]  /*8a20*/  HADD2.F32 R3, -RZ, R13.H0_H0 ;  /* 0x2000000dff037230 */ /* 0x002fe40000004100 */
[C---:B------:R-:W-:Y:S01]  /*8a30*/  FMUL.FTZ R46, R32.reuse, R43 ;  /* 0x0000002b202e7220 */ /* 0x040fe20000410000 */
[----:B------:R-:W-:Y:S01]  /*8a40*/  FMUL.FTZ R48, R32, R42 ;  /* 0x0000002a20307220 */ /* 0x000fe20000410000 */
[----:B------:R-:W-:-:S02]  /*8a50*/  HADD2.F32 R32, -RZ, R45.H0_H0 ;  /* 0x2000002dff207230 */ /* 0x000fc40000004100 */
[----:B------:R-:W-:Y:S02]  /*8a60*/  HADD2.F32 R13, -RZ, R13.H1_H1 ;  /* 0x3000000dff0d7230 */ /* 0x000fe40000004100 */
        /* <DEDUP_REMOVED lines=19> */
[----:B------:R-:W-:Y:S02]  /*8ba0*/  HADD2.F32 R3, -RZ, R56.H0_H0 ;  /* 0x20000038ff037230 */ /* 0x000fe40000004100 */
[----:B------:R-:W-:Y:S01]  /*8bb0*/  FFMA.FTZ R43, R13, R44, R50 ;  /* 0x0000002c0d2b7223 */ /* 0x000fe20000010032 */
[----:B------:R-:W-:Y:S02]  /*8bc0*/  HADD2.F32 R2, -RZ, R12.H0_H0 ;  /* 0x2000000cff027230 */ /* 0x000fe40000004100 */
[-C--:B------:R-:W-:Y:S01]  /*8bd0*/  FMUL.FTZ R50, R35, R32.reuse ;  /* 0x0000002023327220 */ /* 0x080fe20000410000 */
[----:B------:R-:W-:Y:S01]  /*8be0*/  FFMA.FTZ R44, R21, R32, -R20 ;  /* 0x00000020152c7223 */ /* 0x000fe20000010814 */
[----:B------:R-:W-:-:S02]  /*8bf0*/  HADD2.F32 R27, -RZ, R26.H0_H0 ;  /* 0x2000001aff1b7230 */ /* 0x000fc40000004100 */
[C---:B------:R-:W-:Y:S01]  /*8c00*/  FMUL.FTZ R13, R25.reuse, R3 ;  /* 0x00000003190d7220 */ /* 0x040fe20000410000 */
[----:B------:R-:W-:Y:S02]  /*8c10*/  HADD2.F32 R32, -RZ, R56.H1_H1 ;  /* 0x30000038ff207230 */ /* 0x000fe40000004100 */
[-C--:B------:R-:W-:Y:S01]  /*8c20*/  FMUL.FTZ R34, R25, R41.reuse ;  /* 0x0000002919227220 */ /* 0x080fe20000410000 */
[----:B------:R-:W-:Y:S02]  /*8c30*/  HADD2.F32 R20, -RZ, R31.H0_H0 ;  /* 0x2000001fff147230 */ /* 0x000fe40000004100 */
[----:B------:R-:W-:Y:S01]  /*8c40*/  FFMA.FTZ R50, R21, R42, R50 ;  /* 0x0000002a15327223 */ /* 0x000fe20000010032 */
[----:B------:R-:W-:Y:S02]  /*8c50*/  HADD2.F32 R15, -RZ, R14.H0_H0 ;  /* 0x2000000eff0f7230 */ /* 0x000fe40000004100 */
[C---:B------:R-:W-:Y:S01]  /*8c60*/  FFMA.FTZ R41, R2.reuse, R41, -R13 ;  /* 0x0000002902297223 */ /* 0x040fe2000001080d */
[----:B------:R-:W-:Y:S01]  /*8c70*/  FFMA.FTZ R34, R2, R3, R34 ;  /* 0x0000000302227223 */ /* 0x000fe20000010022 */
[----:B------:R-:W-:-:S02]  /*8c80*/  HADD2.F32 R24, -RZ, R24.H1_H1 ;  /* 0x30000018ff187230 */ /* 0x000fc40000004100 */
[C---:B------:R-:W-:Y:S01]  /*8c90*/  FMUL.FTZ R42, R27.reuse, R32 ;  /* 0x000000201b2a7220 */ /* 0x040fe20000410000 */
[----:B------:R-:W-:Y:S01]  /*8ca0*/  FMUL.FTZ R2, R27, R20 ;  /* 0x000000141b027220 */ /* 0x000fe20000410000 */
[----:B------:R-:W-:Y:S02]  /*8cb0*/  HADD2.F32 R21, -RZ, R52.H0_H0 ;  /* 0x20000034ff157230 */ /* 0x000fe40000004100 */
[----:B------:R-:W-:Y:S02]  /*8cc0*/  HADD2.F32 R26, -RZ, R26.H1_H1 ;  /* 0x3000001aff1a7230 */ /* 0x000fe40000004100 */
[----:B------:R-:W-:Y:S02]  /*8cd0*/  HADD2.F32 R25, -RZ, R51.H0_H0 ;  /* 0x20000033ff197230 */ /* 0x000fe40000004100 */
[----:B------:R-:W-:Y:S02]  /*8ce0*/  HADD2.F32 R3, -RZ, R55.H0_H0 ;  /* 0x20000037ff037230 */ /* 0x000fe40000004100 */
[----:B------:R-:W-:-:S02]  /*8cf0*/  HADD2.F32 R13, -RZ, R54.H0_H0 ;  /* 0x20000036ff0d7230 */ /* 0x000fc40000004100 */
[C---:B------:R-:W-:Y:S01]  /*8d00*/  FFMA.FTZ R42, R15.reuse, R20, -R42 ;  /* 0x000000140f2a7223 */ /* 0x040fe2000001082a */
[----:B------:R-:W-:Y:S02]  /*8d10*/  HADD2.F32 R12, -RZ, R12.H1_H1 ;  /* 0x3000000cff0c7230 */ /* 0x000fe40000004100 */
        /* <DEDUP_REMOVED lines=20> */
.L_x_13588:
[----:B------:R-:W-:Y:S05]  /*8e60*/  BSYNC B1 ;  /* 0x0000000000017941 */ /* 0x000fea0003800000 */
.L_x_13587:
[----:B------:R-:W-:Y:S01]  /*8e70*/  PRMT R31, R0, 0x5410, R29 ;  /* 0x00005410001f7816 */ /* 0x000fe2000000001d */
[----:B------:R-:W-:Y:S06]  /*8e80*/  @P0 BRA `(.L_x_13579) ;  /* 0x0000000400800947 */ /* 0x000fec0003800000 */
[----:B------:R-:W2:Y:S01]  /*8e90*/  LDL R2, [R1+0x44] ;  /* 0x0000440001027983 */ /* 0x000ea20000100800 */
[C---:B------:R-:W-:Y:S02]  /*8ea0*/  VIADD R3, R23.reuse, 0x60 ;  /* 0x0000006017037836 */ /* 0x040fe40000000000 */
[----:B-1----:R-:W-:Y:S01]  /*8eb0*/  VIADD R12, R23, 0x60 ;  /* 0x00000060170c7836 */ /* 0x002fe20000000000 */
[----:B------:R-:W0:Y:S01]  /*8ec0*/  LDL R41, [R1+0x60] ;  /* 0x0000600001297983 */ /* 0x000e220000100800 */
[----:B------:R-:W-:Y:S02]  /*8ed0*/  IMAD.SHL.U32 R3, R3, 0x40, RZ ;  /* 0x0000004003037824 */ /* 0x000fe400078e00ff */
[----:B------:R-:W-:-:S03]  /*8ee0*/  IMAD.SHL.U32 R12, R12, 0x40, RZ ;  /* 0x000000400c0c7824 */ /* 0x000fc600078e00ff */
[----:B------:R-:W-:Y:S02]  /*8ef0*/  LOP3.LUT R3, R3, 0x1c0, RZ, 0xc0, !PT ;  /* 0x000001c003037812 */ /* 0x000fe400078ec0ff */
[----:B------:R-:W-:Y:S02]  /*8f00*/  LOP3.LUT R12, R12, 0x1c0, RZ, 0xc0, !PT ;  /* 0x000001c00c0c7812 */ /* 0x000fe400078ec0ff */
[----:B------:R-:W-:-:S04]  /*8f10*/  SHF.R.U32.HI R3, RZ, 0x3, R3 ;  /* 0x00000003ff037819 */ /* 0x000fc80000011603 */
[----:B------:R-:W-:Y:S02]  /*8f20*/  LOP3.LUT R30, R3, R30, R12, 0x1e, !PT ;  /* 0x0000001e031e7212 */ /* 0x000fe400078e1e0c */
[----:B------:R-:W-:Y:S01]  /*8f30*/  SHF.R.U64 R36, R10, 0x10, R11 ;  /* 0x000000100a247819 */ /* 0x000fe2000000120b */
[--C-:B------:R-:W-:Y:S01]  /*8f40*/  HADD2.F32 R10, -RZ, R39.reuse.H1_H1 ;  /* 0x30000027ff0a7230 */ /* 0x100fe20000004100 */
[--C-:B------:R-:W-:Y:S01]  /*8f50*/  SHF.R.U64 R33, R6, 0x10, R7.reuse ;  /* 0x0000001006217819 */ /* 0x100fe20000001207 */
[----:B------:R-:W-:Y:S01]  /*8f60*/  HADD2.F32 R39, -RZ, R39.H0_H0 ;  /* 0x20000027ff277230 */ /* 0x000fe20000004100 */
[----:B------:R-:W-:Y:S02]  /*8f70*/  SHF.R.U32.HI R32, RZ, 0x10, R7 ;  /* 0x00000010ff207819 */ /* 0x000fe40000011607 */
[----:B------:R-:W-:Y:S02]  /*8f80*/  SHF.R.U32.HI R35, RZ, 0x10, R11 ;  /* 0x00000010ff237819 */ /* 0x000fe4000001160b */
[----:B------:R-:W-:-:S02]  /*8f90*/  SHF.R.U32.HI R21, RZ, 0x10, R9 ;  /* 0x00000010ff157819 */ /* 0x000fc40000011609 */
[----:B------:R-:W-:-:S05]  /*8fa0*/  SHF.R.U32.HI R20, RZ, 0x10, R5 ;  /* 0x00000010ff147819 */ /* 0x000fca0000011605 */
[----:B------:R-:W-:Y:S01]  /*8fb0*/  HADD2.F32 R20, -RZ, R20.H0_H0 ;  /* 0x20000014ff147230 */ /* 0x000fe20000004100 */
[----:B------:R-:W-:Y:S02]  /*8fc0*/  SHF.R.U64 R40, R8, 0x10, R9 ;  /* 0x0000001008287819 */ /* 0x000fe40000001209 */
[----:B------:R-:W-:Y:S01]  /*8fd0*/  SHF.R.U64 R34, R4, 0x10, R5 ;  /* 0x0000001004227819 */ /* 0x000fe20000001205 */
[----:B--2---:R-:W-:-:S04]  /*8fe0*/  IMAD.IADD R3, R2, 0x1, R30 ;  /* 0x0000000102037824 */ /* 0x004fc800078e021e */
[----:B------:R-:W-:Y:S01]  /*8ff0*/  IMAD R3, R3, 0x2, R16 ;  /* 0x0000000203037824 */ /* 0x000fe200078e0210 */
[----:B0-----:R-:W0:Y:S04]  /*9000*/  LDS.128 R12, [R41+0x8400] ;  /* 0x00840000290c7984 */ /* 0x001e280000000c00 */
[----:B------:R-:W1:Y:S01]  /*9010*/  LDS.128 R24, [R3+0x8400] ;  /* 0x0084000003187984 */ /* 0x000e620000000c00 */
[----:B0-----:R-:W-:Y:S02]  /*9020*/  HADD2.F32 R2, -RZ, R13.H0_H0 ;  /* 0x2000000dff027230 */ /* 0x001fe40000004100 */
[----:B-1----:R-:W-:-:S05]  /*9030*/  HADD2.F32 R7, -RZ, R25.H0_H0 ;  /* 0x20000019ff077230 */ /* 0x002fca0000004100 */
[CC--:B------:R-:W-:Y:S01]  /*9040*/  FMUL.FTZ R11, R7.reuse, R39.reuse ;  /* 0x00000027070b7220 */ /* 0x0c0fe20000410000 */
[-C--:B------:R-:W-:Y:S01]  /*9050*/  FMUL.FTZ R7, R7, R10.reuse ;  /* 0x0000000a07077220 */ /* 0x080fe20000410000 */
[----:B------:R-:W-:Y:S02]  /*9060*/  HADD2.F32 R25, -RZ, R25.H1_H1 ;  /* 0x30000019ff197230 */ /* 0x000fe40000004100 */
[C---:B------:R-:W-:Y:S01]  /*9070*/  FFMA.FTZ R29, R2.reuse, R10, -R11 ;  /* 0x0000000a021d7223 */ /* 0x040fe2000001080b */
[----:B------:R-:W-:Y:S02]  /*9080*/  HADD2.F32 R10, -RZ, R21.H0_H0 ;  /* 0x20000015ff0a7230 */ /* 0x000fe40000004100 */
[----:B------:R-:W-:Y:S01]  /*9090*/  FFMA.FTZ R39, R2, R39, R7 ;  /* 0x0000002702277223 */ /* 0x000fe20000010007 */
[----:B------:R-:W-:Y:S02]  /*90a0*/  HADD2.F32 R6, -RZ, R24.H0_H0 ;  /* 0x20000018ff067230 */ /* 0x000fe40000004100 */
[----:B------:R-:W-:-:S02]  /*90b0*/  HADD2.F32 R11, -RZ, R38.H1_H1 ;  /* 0x30000026ff0b7230 */ /* 0x000fc40000004100 */
[----:B------:R-:W-:Y:S02]  /*90c0*/  HADD2.F32 R7, -RZ, R38.H0_H0 ;  /* 0x20000026ff077230 */ /* 0x000fe40000004100 */
[C---:B------:R-:W-:Y:S01]  /*90d0*/  FMUL.FTZ R30, R25.reuse, R20 ;  /* 0x00000014191e7220 */ /* 0x040fe20000410000 */
[----:B------:R-:W-:Y:S02]  /*90e0*/  HADD2.F32 R0, -RZ, R12.H0_H0 ;  /* 0x2000000cff007230 */ /* 0x000fe40000004100 */
[----:B------:R-:W-:Y:S01]  /*90f0*/  FMUL.FTZ R2, R25, R10 ;  /* 0x0000000a19027220 */ /* 0x000fe20000410000 */
[----:B------:R-:W-:Y:S02]  /*9100*/  HADD2.F32 R13, -RZ, R13.H1_H1 ;  /* 0x3000000dff0d7230 */ /* 0x000fe40000004100 */
[C---:B------:R-:W-:Y:S01]  /*9110*/  FMUL.FTZ R25, R6.reuse, R11 ;  /* 0x0000000b06197220 */ /* 0x040fe20000410000 */
[----:B------:R-:W-:Y:S01]  /*9120*/  FMUL.FTZ R6, R6, R7 ;  /* 0x0000000706067220 */ /* 0x000fe20000410000 */
[----:B------:R-:W-:-:S02]  /*9130*/  HADD2.F32 R8, -RZ, R26.H0_H0 ;  /* 0x2000001aff087230 */ /* 0x000fc40000004100 */
[C---:B------:R-:W-:Y:S01]  /*9140*/  FFMA.FTZ R25, R0.reuse, R7, -R25 ;  /* 0x0000000700197223 */ /* 0x040fe20000010819 */
[C---:B------:R-:W-:Y:S01]  /*9150*/  FFMA.FTZ R30, R13.reuse, R10, -R30 ;  /* 0x0000000a0d1e7223 */ /* 0x040fe2000001081e */
[----:B------:R-:W-:Y:S02]  /*9160*/  HADD2.F32 R21, -RZ, R37.H0_H0 ;  /* 0x20000025ff157230 */ /* 0x000fe40000004100 */
[----:B------:R-:W-:Y:S01]  /*9170*/  FFMA.FTZ R10, R0, R11, R6 ;  /* 0x0000000b000a7223 */ /* 0x000fe20000010006 */
[----:B------:R-:W-:Y:S02]  /*9180*/  HADD2.F32 R7, -RZ, R31.H0_H0 ;  /* 0x2000001fff077230 */ /* 0x000fe40000004100 */
[----:B------:R-:W-:Y:S02]  /*9190*/  HADD2.F32 R9, -RZ, R27.H0_H0 ;  /* 0x2000001bff097230 */ /* 0x000fe40000004100 */
[----:B------:R-:W-:Y:S02]  /*91a0*/  HADD2.F32 R6, -RZ, R37.H1_H1 ;  /* 0x30000025ff067230 */ /* 0x000fe40000004100 */
[----:B------:R-:W-:Y:S01]  /*91b0*/  FFMA.FTZ R20, R13, R20, R2 ;  /* 0x000000140d147223 */ /* 0x000fe20000010002 */
[----:B------:R-:W-:-:S02]  /*91c0*/  HADD2.F32 R0, -RZ, R31.H1_H1 ;  /* 0x3000001fff007230 */ /* 0x000fc40000004100 */
[C---:B------:R-:W-:Y:S01]  /*91d0*/  FMUL.FTZ R11, R8.reuse, R21 ;  /* 0x00000015080b7220 */ /* 0x040fe20000410000 */
[----:B------:R-:W-:Y:S01]  /*91e0*/  FMUL.FTZ R13, R8, R7 ;  /* 0x00000007080d7220 */ /* 0x000fe20000410000 */
[----:B------:R-:W-:Y:S02]  /*91f0*/  HADD2.F32 R5, -RZ, R15.H0_H0 ;  /* 0x2000000fff057230 */ /* 0x000fe40000004100 */
[----:B------:R-:W-:Y:S02]  /*9200*/  HADD2.F32 R8, -RZ, R32.H0_H0 ;  /* 0x20000020ff087230 */ /* 0x000fe40000004100 */
[C---:B------:R-:W-:Y:S01]  /*9210*/  FMUL.FTZ R32, R9.reuse, R6 ;  /* 0x0000000609207220 */ /* 0x040fe20000410000 */
[----:B------:R-:W-:Y:S02]  /*9220*/  HADD2.F32 R4, -RZ, R14.H0_H0 ;  /* 0x2000000eff047230 */ /* 0x000fe40000004100 */
[----:B------:R-:W-:Y:S01]  /*9230*/  FMUL.FTZ R9, R9, R0 ;  /* 0x0000000009097220 */ /* 0x000fe20000410000 */
[----:B------:R-:W-:-:S02]  /*9240*/  HADD2.F32 R27, -RZ, R27.H1_H1 ;  /* 0x3000001bff1b7230 */ /* 0x000fc40000004100 */
[----:B------:R-:W-:Y:S02]  /*9250*/  HADD2.F32 R2, -RZ, R35.H0_H0 ;  /* 0x20000023ff027230 */ /* 0x000fe40000004100 */
[C---:B------:R-:W-:Y:S01]  /*9260*/  FFMA.FTZ R32, R5.reuse, R0, -R32 ;  /* 0x0000000005207223 */ /* 0x040fe20000010820 */
[----:B------:R-:W-:Y:S01]  /*9270*/  FFMA.FTZ R0, R5, R6, R9 ;  /* 0x0000000605007223 */ /* 0x000fe20000010009 */
[----:B------:R-:W-:Y:S02]  /*9280*/  HADD2.F32 R15, -RZ, R15.H1_H1 ;  /* 0x3000000fff0f7230 */ /* 0x000fe40000004100 */
[C---:B------:R-:W-:Y:S01]  /*9290*/  FFMA.FTZ R31, R4.reuse, R7, -R11 ;  /* 0x00000007041f7223 */ /* 0x040fe2000001080b */
[----:B------:R-:W-:Y:S02]  /*92a0*/  HADD2.F32 R24, -RZ, R24.H1_H1 ;  /* 0x30000018ff187230 */ /* 0x000fe40000004100 */
[----:B------:R-:W-:Y:S01]  /*92b0*/  FFMA.FTZ R21, R4, R21, R13 ;  /* 0x0000001504157223 */ /* 0x000fe2000001000d */
[----:B------:R-:W-:-:S02]  /*92c0*/  HADD2.F32 R9, -RZ, R34.H0_H0 ;  /* 0x20000022ff097230 */ /* 0x000fc40000004100 */
[C---:B------:R-:W-:Y:S01]  /*92d0*/  FMUL.FTZ R4, R27.reuse, R8 ;  /* 0x000000081b047220 */ /* 0x040fe20000410000 */
[----:B------:R-:W-:Y:S02]  /*92e0*/  HADD2.F32 R26, -RZ, R26.H1_H1 ;  /* 0x3000001aff1a7230 */ /* 0x000fe40000004100 */
[-C--:B------:R-:W-:Y:S01]  /*92f0*/  FMUL.FTZ R6, R27, R2.reuse ;  /* 0x000000021b067220 */ /* 0x080fe20000410000 */
[----:B------:R-:W-:Y:S02]  /*9300*/  HADD2.F32 R5, -RZ, R40.H0_H0 ;  /* 0x20000028ff057230 */ /* 0x000fe40000004100 */
[----:B------:R-:W-:Y:S02]  /*9310*/  HADD2.F32 R11, -RZ, R33.H0_H0 ;  /* 0x20000021ff0b7230 */ /* 0x000fe40000004100 */
[----:B------:R-:W-:Y:S02]  /*9320*/  HADD2.F32 R7, -RZ, R36.H0_H0 ;  /* 0x20000024ff077230 */ /* 0x000fe40000004100 */
[----:B------:R-:W-:Y:S01]  /*9330*/  FFMA.FTZ R27, R15, R2, -R4 ;  /* 0x000000020f1b7223 */ /* 0x000fe20000010804 */
[----:B------:R-:W-:-:S02]  /*9340*/  HADD2.F32 R12, -RZ, R12.H1_H1 ;  /* 0x3000000cff0c7230 */ /* 0x000fc40000004100 */
[----:B------:R-:W-:Y:S01]  /*9350*/  FFMA.FTZ R33, R15, R8, R6 ;  /* 0x000000080f217223 */ /* 0x000fe20000010006 */
[----:B------:R-:W-:Y:S02]  /*9360*/  HADD2.F32 R14, -RZ, R14.H1_H1 ;  /* 0x3000000eff0e7230 */ /* 0x000fe40000004100 */
        /* <DEDUP_REMOVED lines=18> */
.L_x_13579:
[----:B------:R-:W-:Y:S05]  /*9490*/  BSYNC B0 ;  /* 0x0000000000007941 */ /* 0x000fea0003800000 */
.L_x_13565:
        /* <DEDUP_REMOVED lines=8> */
.L_x_13562:
[----:B--2---:R-:W2:Y:S02]  /*9520*/  LDL R0, [R1+0x14] ;  /* 0x0000140001007983 */ /* 0x004ea40000100800 */
[----:B--2---:R-:W-:-:S13]  /*9530*/  ISETP.NE.AND P0, PT, R0, 0x3, PT ;  /* 0x000000030000780c */ /* 0x004fda0003f05270 */
[----:B------:R-:W-:Y:S05]  /*9540*/  @!P0 BRA `(.L_x_13589) ;  /* 0x0000000000048947 */ /* 0x000fea0003800000 */
[----:B------:R-:W-:Y:S01]  /*9550*/  BPT.TRAP 0x1 ;  /* 0x000000040000795c */ /* 0x000fe20000300000 */
.L_x_13589:
[----:B-1-3--:R-:W-:Y:S01]  /*9560*/  IMAD R7, R17, 0x8, R16 ;  /* 0x0000000811077824 */ /* 0x00afe200078e0210 */
[----:B------:R-:W-:-:S04]  /*9570*/  SHF.L.U32 R0, R153, 0x1f, RZ ;  /* 0x0000001f99007819 */ /* 0x000fc800000006ff */
[----:B------:R1:W2:Y:S01]  /*9580*/  SYNCS.PHASECHK.TRANS64.TRYWAIT P2, [R7+URZ+0x16830], R0 ;  /* 0x01683000070075a7 */ /* 0x0002a2000804017f */
[----:B------:R-:W-:Y:S05]  /*9590*/  @!P0 BRA `(.L_x_13590) ;  /* 0x0000000000048947 */ /* 0x000fea0003800000 */
[----:B------:R-:W-:Y:S01]  /*95a0*/  BPT.TRAP 0x1 ;  /* 0x000000040000795c */ /* 0x000fe20000300000 */
.L_x_13590:
[----:B-----5:R-:W3:Y:S02]  /*95b0*/  S2R R2, SR_TID.X ;  /* 0x0000000000027919 */ /* 0x020ee40000002100 */
[----:B---3--:R-:W-:-:S04]  /*95c0*/  LOP3.LUT R2, R2, 0x7f, RZ, 0xc0, !PT ;  /* 0x0000007f02027812 */ /* 0x008fc800078ec0ff */
[----:B------:R-:W-:Y:S01]  /*95d0*/  ISETP.NE.AND P1, PT, R2, RZ, PT ;  /* 0x000000ff0200720c */ /* 0x000fe20003f25270 */
[----:B--2---:R-:W-:-:S12]  /*95e0*/  @P2 BRA `(.L_x_13591) ;  /* 0x0000000000082947 */ /* 0x004fd80003800000 */
[----:B------:R-:W2:Y:S02]  /*95f0*/  SYNCS.PHASECHK.TRANS64.TRYWAIT P2, [R7+URZ+0x16830], R0 ;  /* 0x01683000070075a7 */ /* 0x000ea4000804017f */
[----:B--2---:R-:W-:Y:S05]  /*9600*/  @!P2 BRA `(.L_x_13592) ;  /* 0x0000016400e4a947 */ /* 0x004fea0003800000 */
.L_x_13591:
[----:B------:R-:W-:Y:S05]  /*9610*/  WARPSYNC.ALL ;  /* 0x0000000000007948 */ /* 0x000fea0003800000 */
[----:B-12---:R-:W-:Y:S01]  /*9620*/  VIADD R0, R16, 0xe400 ;  /* 0x0000e40010007836 */ /* 0x006fe20000000000 */
[----:B------:R-:W-:-:S04]  /*9630*/  LOP3.LUT R10, R28, 0x10000, RZ, 0xfc, !PT ;  /* 0x000100001c0a7812 */ /* 0x000fc800078efcff */
[----:B------:R-:W-:-:S04]  /*9640*/  SHF.R.U32.HI R0, RZ, 0x4, R0 ;  /* 0x00000004ff007819 */ /* 0x000fc80000011600 */
[----:B------:R-:W-:-:S04]  /*9650*/  LOP3.LUT R0, R0, 0x3fff, RZ, 0xc0, !PT ;  /* 0x00003fff00007812 */ /* 0x000fc800078ec0ff */
[----:B------:R-:W-:Y:S01]  /*9660*/  LOP3.LUT R2, R0, 0x10000, RZ, 0xfc, !PT ;  /* 0x0001000000027812 */ /* 0x000fe200078efcff */
[----:B------:R-:W-:Y:S02]  /*9670*/  IMAD.MOV.U32 R11, RZ, RZ, 0x40000040 ;  /* 0x40000040ff0b7424 */ /* 0x000fe400078e00ff */
[----:B------:R-:W-:Y:S01]  /*9680*/  IMAD.MOV.U32 R3, RZ, RZ, 0x40000040 ;  /* 0x40000040ff037424 */ /* 0x000fe200078e00ff */
[C---:B------:R-:W-:Y:S01]  /*9690*/  R2UR UR4, R10.reuse ;  /* 0x000000000a0472ca */ /* 0x040fe200000e0000 */
[----:B------:R1:W-:Y:S01]  /*96a0*/  STL [R1+0x28], R2 ;  /* 0x0000280201007387 */ /* 0x0003e20000100800 */
[----:B------:R-:W-:Y:S01]  /*96b0*/  R2UR UR5, R11 ;  /* 0x000000000b0572ca */ /* 0x000fe200000e0000 */
[----:B0-----:R-:W-:Y:S01]  /*96c0*/  WARPGROUP.ARRIVE ;  /* 0x00000000000079c5 */ /* 0x001fe20000000000 */
[----:B------:R-:W-:Y:S01]  /*96d0*/  R2UR UR7, R3 ;  /* 0x00000000030772ca */ /* 0x000fe200000e0000 */
[----:B------:R-:W-:Y:S01]  /*96e0*/  VIADD R12, R10, 0x2 ;  /* 0x000000020a0c7836 */ /* 0x000fe20000000000 */
[----:B------:R-:W2:Y:S01]  /*96f0*/  LDL R6, [R1+0x30] ;  /* 0x0000300001067983 */ /* 0x000ea20000100800 */
[----:B------:R-:W-:Y:S01]  /*9700*/  IMAD.MOV.U32 R13, RZ, RZ, 0x40000040 ;  /* 0x40000040ff0d7424 */ /* 0x000fe200078e00ff */
[----:B------:R-:W0:Y:S01]  /*9710*/  LDC R0, c[0x0][0x448] ;  /* 0x00011200ff007b82 */ /* 0x000e220000000800 */
[----:B-1----:R-:W-:-:S05]  /*9720*/  IMAD R2, R17, 0x400, R2 ;  /* 0x0000040011027824 */ /* 0x002fca00078e0202 */
[----:B------:R-:W-:-:S13]  /*9730*/  R2UR UR6, R2 ;  /* 0x00000000020672ca */ /* 0x000fda00000e0000 */
[----:B------:R-:W-:Y:S01]  /*9740*/  HGMMA.64x128x16.F32 R24, gdesc[UR4], RZ, !UPT, gsb0 ;  /* 0x01e00000041879f0 */ /* 0x000fe2000c0008ff */
[----:B------:R-:W-:Y:S02]  /*9750*/  VIADD R4, R2, 0x2 ;  /* 0x0000000202047836 */ /* 0x000fe40000000000 */
[----:B------:R-:W-:Y:S01]  /*9760*/  IMAD.MOV.U32 R5, RZ, RZ, 0x40000040 ;  /* 0x40000040ff057424 */ /* 0x000fe200078e00ff */
[----:B------:R-:W-:Y:S02]  /*9770*/  R2UR UR4, R12 ;  /* 0x000000000c0472ca */ /* 0x000fe400000e0000 */
[----:B------:R-:W-:Y:S02]  /*9780*/  R2UR UR5, R13 ;  /* 0x000000000d0572ca */ /* 0x000fe400000e0000 */
[----:B------:R-:W-:Y:S02]  /*9790*/  R2UR UR6, R4 ;  /* 0x00000000040672ca */ /* 0x000fe400000e0000 */
[----:B------:R-:W-:Y:S01]  /*97a0*/  R2UR UR7, R5 ;  /* 0x00000000050772ca */ /* 0x000fe200000e0000 */
[----:B------:R1:W-:Y:S04]  /*97b0*/  STL.64 [R1+0x8], R12 ;  /* 0x0000080c01007387 */ /* 0x0003e80000100a00 */
[----:B------:R-:W2:Y:S04]  /*97c0*/  LDL R94, [R1+0x20] ;  /* 0x00002000015e7983 */ /* 0x000ea80000100800 */
[----:B------:R-:W3:Y:S01]  /*97d0*/  LDL R96, [R1+0x10] ;  /* 0x0000100001607983 */ /* 0x000ee20000100800 */
[----:B------:R-:W-:-:S02]  /*97e0*/  VIADD R8, R10, 0x4 ;  /* 0x000000040a087836 */ /* 0x000fc40000000000 */
[----:B------:R-:W-:Y:S02]  /*97f0*/  VIADD R4, R2, 0x4 ;  /* 0x0000000402047836 */ /* 0x000fe40000000000 */
[----:B------:R-:W-:Y:S02]  /*9800*/  IMAD.MOV.U32 R9, RZ, RZ, 0x40000040 ;  /* 0x40000040ff097424 */ /* 0x000fe400078e00ff */
[----:B------:R-:W-:Y:S02]  /*9810*/  VIADD R14, R10, 0x6 ;  /* 0x000000060a0e7836 */ /* 0x000fe40000000000 */
[----:B------:R-:W-:Y:S02]  /*9820*/  IMAD.MOV.U32 R15, RZ, RZ, 0x40000040 ;  /* 0x40000040ff0f7424 */ /* 0x000fe400078e00ff */
[----:B------:R-:W-:Y:S01]  /*9830*/  IMAD.MOV.U32 R3, RZ, RZ, 0x40000040 ;  /* 0x40000040ff037424 */ /* 0x000fe200078e00ff */
[----:B0-----:R-:W-:Y:S01]  /*9840*/  ISETP.NE.AND P2, PT, R0, 0x1, PT ;  /* 0x000000010000780c */ /* 0x001fe20003f45270 */
[----:B------:R-:W-:-:S02]  /*9850*/  WARPGROUP.DEPBAR.LE gsb0, 0x0 ;  /* 0x00008000000079c5 */ /* 0x000fc40000010000 */
[----:B------:R-:W-:Y:S01]  /*9860*/  WARPGROUP.ARRIVE ;  /* 0x00000000000079c5 */ /* 0x000fe20000000000 */
[----:B------:R-:W-:-:S09]  /*9870*/  IMAD.MOV.U32 R5, RZ, RZ, 0x40000040 ;  /* 0x40000040ff057424 */ /* 0x000fd200078e00ff */
[----:B------:R-:W0:Y:S01]  /*9880*/  @P2 LDC R0, c[0x0][0x44c] ;  /* 0x00011300ff002b82 */ /* 0x000e220000000800 */
[----:B------:R-:W-:Y:S01]  /*9890*/  HGMMA.64x128x16.F32 R24, gdesc[UR4], R24, gsb0 ;  /* 0x01e00000041879f0 */ /* 0x000fe20008000818 */
[----:B------:R-:W-:Y:S02]  /*98a0*/  R2UR UR4, R8 ;  /* 0x00000000080472ca */ /* 0x000fe400000e0000 */
[----:B------:R-:W-:-:S04]  /*98b0*/  R2UR UR5, R9 ;  /* 0x00000000090572ca */ /* 0x000fc800000e0000 */
[----:B-1----:R-:W1:Y:S01]  /*98c0*/  LDC.64 R12, c[0x0][0x9e0] ;  /* 0x00027800ff0c7b82 */ /* 0x002e620000000a00 */
[----:B------:R-:W-:Y:S02]  /*98d0*/  R2UR UR6, R4 ;  /* 0x00000000040672ca */ /* 0x000fe400000e0000 */
[----:B------:R-:W-:Y:S01]  /*98e0*/  R2UR UR7, R5 ;  /* 0x00000000050772ca */ /* 0x000fe200000e0000 */
[----:B------:R-:W-:Y:S01]  /*98f0*/  VIADD R2, R2, 0x6 ;  /* 0x0000000602027836 */ /* 0x000fe20000000000 */
[----:B------:R-:W-:Y:S02]  /*9900*/  WARPGROUP.DEPBAR.LE gsb0, 0x0 ;  /* 0x00008000000079c5 */ /* 0x000fe40000010000 */
[----:B------:R-:W-:-:S09]  /*9910*/  WARPGROUP.ARRIVE ;  /* 0x00000000000079c5 */ /* 0x000fd20000000000 */
[----:B------:R-:W-:Y:S01]  /*9920*/  HGMMA.64x128x16.F32 R24, gdesc[UR4], R24, gsb0 ;  /* 0x01e00000041879f0 */ /* 0x000fe20008000818 */
[----:B------:R-:W-:Y:S02]  /*9930*/  R2UR UR4, R14 ;  /* 0x000000000e0472ca */ /* 0x000fe400000e0000 */
[----:B------:R-:W-:Y:S02]  /*9940*/  R2UR UR5, R15 ;  /* 0x000000000f0572ca */ /* 0x000fe400000e0000 */
[----:B------:R-:W-:Y:S02]  /*9950*/  R2UR UR6, R2 ;  /* 0x00000000020672ca */ /* 0x000fe400000e0000 */
[----:B------:R-:W-:Y:S02]  /*9960*/  R2UR UR7, R3 ;  /* 0x00000000030772ca */ /* 0x000fe400000e0000 */
[----:B------:R-:W4:Y:S01]  /*9970*/  @P2 LDC R3, c[0x0][0x450] ;  /* 0x00011400ff032b82 */ /* 0x000f220000000800 */
[----:B------:R-:W-:-:S02]  /*9980*/  IMAD.MOV.U32 R21, RZ, RZ, -0x80 ;  /* 0xffffff80ff157424 */ /* 0x000fc400078e00ff */
[----:B--2---:R-:W-:-:S04]  /*9990*/  IMAD.IADD R89, R6, 0x1, R94 ;  /* 0x0000000106597824 */ /* 0x004fc800078e025e */
[----:B0-----:R-:W-:Y:S01]  /*99a0*/  @P2 IMAD.HI.U32 R0, R89, R0, RZ ;  /* 0x0000000059002227 */ /* 0x001fe200078e00ff */
[----:B------:R-:W-:Y:S02]  /*99b0*/  WARPGROUP.DEPBAR.LE gsb0, 0x0 ;  /* 0x00008000000079c5 */ /* 0x000fe40000010000 */
[----:B------:R-:W-:-:S06]  /*99c0*/  WARPGROUP.ARRIVE ;  /* 0x00000000000079c5 */ /* 0x000fcc0000000000 */
[----:B------:R-:W-:Y:S01]  /*99d0*/  HGMMA.64x128x16.F32 R24, gdesc[UR4], R24, gsb0 ;  /* 0x01e00000041879f0 */ /* 0x000fe20008000818 */
[----:B----4-:R-:W-:Y:S01]  /*99e0*/  @P2 SHF.R.U32.HI R89, RZ, R3, R0 ;  /* 0x00000003ff592219 */ /* 0x010fe20000011600 */
[----:B------:R-:W-:Y:S01]  /*99f0*/  @!P1 VIADD R0, R7, 0x16840 ;  /* 0x0001684007009836 */ /* 0x000fe20000000000 */
[----:B------:R-:W-:-:S03]  /*9a00*/  ULDC UR4, c[0x0][0x9dc] ;  /* 0x0002770000047ab9 */ /* 0x000fc60000000800 */
[----:B------:R-:W0:Y:S01]  /*9a10*/  SHFL.IDX PT, R90, R89, RZ, 0x1c1f ;  /* 0x001c1fff595a7589 */ /* 0x000e2200000e0000 */
[----:B------:R-:W-:Y:S01]  /*9a20*/  @!P1 PRMT R0, RZ, 0x654, R0 ;  /* 0x00000654ff009816 */ /* 0x000fe20000000000 */
[----:B------:R-:W-:Y:S02]  /*9a30*/  IMAD R21, R88, R21, 0x80 ;  /* 0x0000008058157424 */ /* 0x000fe400078e0215 */
[----:B------:R2:W-:Y:S01]  /*9a40*/  STL.64 [R1], R8 ;  /* 0x0000000801007387 */ /* 0x0005e20000100a00 */
[----:B-1----:R-:W-:Y:S01]  /*9a50*/  ISETP.GE.AND P3, PT, R13, 0x1, PT ;  /* 0x000000010d00780c */ /* 0x002fe20003f66270 */
[----:B--2---:R-:W-:-:S05]  /*9a60*/  IMAD.U32 R8, RZ, RZ, UR4 ;  /* 0x00000004ff087e24 */ /* 0x004fca000f8e00ff */
[----:B------:R-:W-:Y:S02]  /*9a70*/  LOP3.LUT R2, RZ, R8, RZ, 0x33, !PT ;  /* 0x00000008ff027212 */ /* 0x000fe400078e33ff */
[C-C-:B---3--:R-:W-:Y:S01]  /*9a80*/  IADD3 R20, -R156.reuse, R96, R21.reuse ;  /* 0x000000609c147210 */ /* 0x148fe20007ffe115 */
[----:B------:R-:W-:Y:S02]  /*9a90*/  WARPGROUP.DEPBAR.LE gsb0, 0x0 ;  /* 0x00008000000079c5 */ /* 0x000fe40000010000 */
[----:B------:R1:W-:Y:S02]  /*9aa0*/  @!P1 SYNCS.ARRIVE.TRANS64.RED.A1T0 RZ, [R0+URZ], RZ ;  /* 0x000000ff00ff99a7 */ /* 0x0003e4000810043f */
[----:B-1----:R-:W-:-:S04]  /*9ab0*/  IADD3 R0, -R156, 0x1, R21 ;  /* 0x000000019c007810 */ /* 0x002fc80007ffe115 */
[----:B------:R-:W-:-:S05]  /*9ac0*/  IADD3 R7, -R157, R0, R96 ;  /* 0x000000009d077210 */ /* 0x000fca0007ffe160 */
[C---:B------:R-:W-:Y:S02]  /*9ad0*/  IMAD.IADD R9, R7.reuse, 0x1, R2 ;  /* 0x0000000107097824 */ /* 0x040fe400078e0202 */
[----:B------:R-:W-:Y:S01]  /*9ae0*/  IMAD.IADD R7, R7, 0x1, R12 ;  /* 0x0000000107077824 */ /* 0x000fe200078e020c */
[----:B------:R-:W-:Y:S01]  /*9af0*/  LEA R0, R88, 0xffffff80, 0x7 ;  /* 0xffffff8058007811 */ /* 0x000fe200078e38ff */
        /* <DEDUP_REMOVED lines=14> */
.L_x_13595:
[----:B------:R-:W-:-:S13]  /*9be0*/  ISETP.NE.AND P4, PT, R13, 0x1, PT ;  /* 0x000000010d00780c */ /* 0x000fda0003f85270 */
[----:B------:R-:W0:Y:S02]  /*9bf0*/  @P4 LDC.64 R2, c[0x0][0x9e8] ;  /* 0x00027a00ff024b82 */ /* 0x000e240000000a00 */
[----:B0-----:R-:W-:-:S05]  /*9c00*/  @P4 IMAD.HI.U32 R2, R5, R2, RZ ;  /* 0x0000000205024227 */ /* 0x001fca00078e00ff */
[----:B------:R-:W-:-:S07]  /*9c10*/  @P4 SHF.R.U32.HI R5, RZ, R3, R2 ;  /* 0x00000003ff054219 */ /* 0x000fce0000011602 */
.L_x_13596:
[----:B------:R-:W-:Y:S05]  /*9c20*/  BSYNC B0 ;  /* 0x0000000000007941 */ /* 0x000fea0003800000 */
.L_x_13594:
[----:B------:R-:W-:-:S04]  /*9c30*/  IMAD R5, R5, R13, -R0 ;  /* 0x0000000d05057224 */ /* 0x000fc800078e0a00 */
[----:B------:R-:W-:-:S05]  /*9c40*/  IMAD.IADD R5, R5, 0x1, -R156 ;  /* 0x0000000105057824 */ /* 0x000fca00078e0a9c */
[----:B------:R-:W-:Y:S02]  /*9c50*/  VIMNMX R6, R6, R5, !PT ;  /* 0x0000000506067248 */ /* 0x000fe40007fe0100 */
[----:B------:R-:W-:-:S07]  /*9c60*/  VIADDMNMX R4, R5, R13, R4, PT ;  /* 0x0000000d05047246 */ /* 0x000fce0003800104 */
.L_x_13593:
[C---:B------:R-:W-:Y:S01]  /*9c70*/  ISETP.GE.AND P4, PT, R21.reuse, 0x2, PT ;  /* 0x000000021500780c */ /* 0x040fe20003f86270 */
[----:B------:R-:W0:Y:S01]  /*9c80*/  SHFL.IDX PT, R2, R89, 0x1, 0x1c1f ;  /* 0x003c1f0059027f89 */ /* 0x000e2200000e0000 */
        /* <DEDUP_REMOVED lines=10> */
[----:B------:R-:W-:Y:S01]  /*9d30*/  FSEL R5, R28, -INF , !P5 ;  /* 0xff8000001c057808 */ /* 0x000fe20006800000 */
[----:B0-----:R-:W-:Y:S01]  /*9d40*/  IMAD.IADD R9, R9, 0x1, R2 ;  /* 0x0000000109097824 */ /* 0x001fe200078e0202 */
[----:B------:R-:W-:Y:S02]  /*9d50*/  ISETP.GT.AND P5, PT, R6, 0x9, !P6 ;  /* 0x000000090600780c */ /* 0x000fe400077a4270 */
[----:B------:R-:W-:Y:S02]  /*9d60*/  VIADDMNMX R20, R2, R7, R20, PT ;  /* 0x0000000702147246 */ /* 0x000fe40003800114 */
[----:B------:R-:W-:Y:S02]  /*9d70*/  ISETP.LT.OR P5, PT, R4, 0xa, P5 ;  /* 0x0000000a0400780c */ /* 0x000fe40002fa1670 */
[----:B------:R-:W-:Y:S02]  /*9d80*/  @P6 LOP3.LUT R22, R22, 0x10000000, RZ, 0xfc, !PT ;  /* 0x1000000016166812 */ /* 0x000fe400078efcff */
[----:B------:R-:W-:-:S02]  /*9d90*/  ISETP.GE.AND P6, PT, R21, 0x11, PT ;  /* 0x000000111500780c */ /* 0x000fc40003fc6270 */
        /* <DEDUP_REMOVED lines=184> */
.L_x_13599:
[----:B------:R-:W-:-:S13]  /*a920*/  ISETP.NE.AND P6, PT, R13, 0x1, PT ;  /* 0x000000010d00780c */ /* 0x000fda0003fc5270 */
[----:B------:R-:W0:Y:S02]  /*a930*/  @P6 LDC.64 R2, c[0x0][0x9e8] ;  /* 0x00027a00ff026b82 */ /* 0x000e240000000a00 */
[----:B0-----:R-:W-:-:S05]  /*a940*/  @P6 IMAD.HI.U32 R2, R7, R2, RZ ;  /* 0x0000000207026227 */ /* 0x001fca00078e00ff */
[----:B------:R-:W-:-:S07]  /*a950*/  @P6 SHF.R.U32.HI R7, RZ, R3, R2 ;  /* 0x00000003ff076219 */ /* 0x000fce0000011602 */
.L_x_13600:
[----:B------:R-:W-:Y:S05]  /*a960*/  BSYNC B0 ;  /* 0x0000000000007941 */ /* 0x000fea0003800000 */
.L_x_13598:
[----:B------:R-:W-:-:S04]  /*a970*/  IMAD R7, R7, R13, -R0 ;  /* 0x0000000d07077224 */ /* 0x000fc800078e0a00 */
[----:B------:R-:W-:-:S05]  /*a980*/  IMAD.IADD R0, R7, 0x1, -R156 ;  /* 0x0000000107007824 */ /* 0x000fca00078e0a9c */
[----:B------:R-:W-:Y:S02]  /*a990*/  VIMNMX R9, R9, R0, !PT ;  /* 0x0000000009097248 */ /* 0x000fe40007fe0100 */
[----:B------:R-:W-:-:S07]  /*a9a0*/  VIADDMNMX R20, R0, R13, R20, PT ;  /* 0x0000000d00147246 */ /* 0x000fce0003800114 */
.L_x_13597:
[----:B------:R-:W-:Y:S01]  /*a9b0*/  ISETP.GT.AND P4, PT, R9, 0x1, !P4 ;  /* 0x000000010900780c */ /* 0x000fe20006784270 */
[----:B------:R-:W-:Y:S01]  /*a9c0*/  ULDC UR4, c[0x0][0x988] ;  /* 0x0002620000047ab9 */ /* 0x000fe20000000800 */
        /* <DEDUP_REMOVED lines=77> */
[----:B------:R-:W-:-:S02]  /*aea0*/  ISETP.LT.OR P4, PT, R20, 0x31, P4 ;  /* 0x000000311400780c */ /* 0x000fc40002781670 */
[C---:B------:R-:W-:Y:S01]  /*aeb0*/  ISETP.GT.AND P5, PT, R9.reuse, 0x78, !P5 ;  /* 0x000000780900780c */ /* 0x040fe20006fa4270 */
[----:B------:R-:W0:Y:S01]  /*aec0*/  SHFL.BFLY PT, R3, R2, 0x2, 0x1f ;  /* 0x0c401f0002037f89 */ /* 0x000e2200000e0000 */
[----:B------:R-:W-:Y:S02]  /*aed0*/  FSEL R123, R50, -INF , !P4 ;  /* 0xff800000327b7808 */ /* 0x000fe40006000000 */
[----:B------:R-:W-:Y:S02]  /*aee0*/  LOP3.LUT P4, RZ, R22, 0x40000, RZ, 0xc0, !PT ;  /* 0x0004000016ff7812 */ /* 0x000fe4000788c0ff */
[----:B------:R-:W-:Y:S02]  /*aef0*/  ISETP.LT.OR P5, PT, R20, 0x79, P5 ;  /* 0x000000791400780c */ /* 0x000fe40002fa1670 */
[----:B------:R-:W-:-:S04]  /*af00*/  ISETP.GT.AND P4, PT, R9, 0x31, !P4 ;  /* 0x000000310900780c */ /* 0x000fc80006784270 */
[----:B------:R-:W-:-:S04]  /*af10*/  ISETP.LT.OR P4, PT, R20, 0x32, P4 ;  /* 0x000000321400780c */ /* 0x000fc80002781670 */
[----:B------:R-:W-:Y:S02]  /*af20*/  FSEL R51, R51, -INF , !P4 ;  /* 0xff80000033337808 */ /* 0x000fe40006000000 */
[----:B------:R-:W-:-:S04]  /*af30*/  LOP3.LUT P4, RZ, R22, 0x20000, RZ, 0xc0, !PT ;  /* 0x0002000016ff7812 */ /* 0x000fc8000788c0ff */
[----:B------:R-:W-:Y:S02]  /*af40*/  ISETP.GT.AND P4, PT, R9, 0x38, !P4 ;  /* 0x000000380900780c */ /* 0x000fe40006784270 */
[----:B0-----:R-:W-:Y:S02]  /*af50*/  FMNMX.FTZ R6, R2, R3, !PT ;  /* 0x0000000302067209 */ /* 0x001fe40007810000 */
[----:B------:R-:W-:-:S03]  /*af60*/  ISETP.LT.OR P4, PT, R20, 0x39, P4 ;  /* 0x000000391400780c */ /* 0x000fc60002781670 */
[----:B------:R-:W0:Y:S01]  /*af70*/  SHFL.BFLY PT, R3, R6, 0x1, 0x1f ;  /* 0x0c201f0006037f89 */ /* 0x000e2200000e0000 */
[----:B------:R-:W-:Y:S02]  /*af80*/  FSEL R125, R54, -INF , !P4 ;  /* 0xff800000367d7808 */ /* 0x000fe40006000000 */
[----:B------:R-:W-:-:S04]  /*af90*/  LOP3.LUT P4, RZ, R22, 0x10000, RZ, 0xc0, !PT ;  /* 0x0001000016ff7812 */ /* 0x000fc8000788c0ff */
        /* <DEDUP_REMOVED lines=68> */
[----:B------:R-:W-:Y:S01]  /*b3e0*/  FSEL R91, R86, -INF , !P5 ;  /* 0xff800000565b7808 */ /* 0x000fe20006800000 */
[-CC-:B------:R-:W-:Y:S01]  /*b3f0*/  FFMA.FTZ R148, R24, R0.reuse, -R4.reuse ;  /* 0x0000000018947223 */ /* 0x180fe20000010804 */
[----:B------:R-:W-:Y:S01]  /*b400*/  FSEL R26, R26, -INF , !P4 ;  /* 0xff8000001a1a7808 */ /* 0x000fe20006000000 */
[-CC-:B------:R-:W-:Y:S01]  /*b410*/  FFMA.FTZ R25, R25, R0.reuse, -R4.reuse ;  /* 0x0000000019197223 */ /* 0x180fe20000010804 */
[----:B------:R-:W-:Y:S01]  /*b420*/  ISETP.GT.AND P4, PT, R9, 0x79, !P6 ;  /* 0x000000790900780c */ /* 0x000fe20007784270 */
[-CC-:B------:R-:W-:Y:S01]  /*b430*/  FFMA.FTZ R150, R5, R0.reuse, -R4.reuse ;  /* 0x0000000005967223 */ /* 0x180fe20000010804 */
[----:B------:R-:W-:Y:S01]  /*b440*/  FMNMX.FTZ R2, R26, R27, !PT ;  /* 0x0000001b1a027209 */ /* 0x000fe20007810000 */
[----:B------:R-:W-:Y:S01]  /*b450*/  MUFU.EX2 R148, R148 ;  /* 0x0000009400947308 */ /* 0x000fe20000000800 */
[----:B------:R-:W-:Y:S01]  /*b460*/  ISETP.LT.OR P4, PT, R20, 0x7a, P4 ;  /* 0x0000007a1400780c */ /* 0x000fe20002781670 */
[--C-:B------:R-:W-:Y:S01]  /*b470*/  FFMA.FTZ R5, R29, R0, -R4.reuse ;  /* 0x000000001d057223 */ /* 0x100fe20000010804 */
[----:B------:R-:W-:Y:S01]  /*b480*/  FMNMX.FTZ R2, R7, R2, !PT ;  /* 0x0000000207027209 */ /* 0x000fe20007810000 */
[-CC-:B------:R-:W-:Y:S01]  /*b490*/  FFMA.FTZ R29, R33, R0.reuse, -R4.reuse ;  /* 0x00000000211d7223 */ /* 0x180fe20000010804 */
[----:B------:R-:W-:Y:S01]  /*b4a0*/  FSEL R87, R87, -INF , !P4 ;  /* 0xff80000057577808 */ /* 0x000fe20006000000 */
        /* <DEDUP_REMOVED lines=38> */
[----:B------:R-:W3:Y:S03]  /*b710*/  MUFU.EX2 R144, R144 ;  /* 0x0000009000907308 */ /* 0x000ee60000000800 */
[----:B------:R-:W-:-:S04]  /*b720*/  FMNMX.FTZ R2, R51, R2, !PT ;  /* 0x0000000233027209 */ /* 0x000fc80007810000 */
[----:B------:R-:W-:Y:S01]  /*b730*/  FMNMX.FTZ R2, R125, R2, !PT ;  /* 0x000000027d027209 */ /* 0x000fe20007810000 */
[----:B------:R-:W4:Y:S03]  /*b740*/  MUFU.EX2 R29, R29 ;  /* 0x0000001d001d7308 */ /* 0x000f260000000800 */
        /* <DEDUP_REMOVED lines=45> */
[----:B------:R-:W-:Y:S01]  /*ba20*/  FADD.FTZ R31, R148, R25 ;  /* 0x00000019941f7221 */ /* 0x000fe20000010000 */
[-CC-:B------:R-:W-:Y:S01]  /*ba30*/  FFMA.FTZ R145, R21, R0.reuse, -R6.reuse ;  /* 0x0000000015917223 */ /* 0x180fe20000010806 */
[-CC-:B------:R-:W-:Y:S01]  /*ba40*/  FFMA.FTZ R24, R35, R0.reuse, -R6.reuse ;  /* 0x0000000023187223 */ /* 0x180fe20000010806 */
[----:B------:R-:W-:Y:S01]  /*ba50*/  MUFU.EX2 R149, R149 ;  /* 0x0000009500957308 */ /* 0x000fe20000000800 */
[----:B-1----:R-:W-:Y:S01]  /*ba60*/  FADD.FTZ R36, R150, R31 ;  /* 0x0000001f96247221 */ /* 0x002fe20000010000 */
[-CC-:B------:R-:W-:Y:S01]  /*ba70*/  FFMA.FTZ R147, R89, R0.reuse, -R6.reuse ;  /* 0x0000000059937223 */ /* 0x180fe20000010806 */
[-CC-:B------:R-:W-:Y:S01]  /*ba80*/  FFMA.FTZ R26, R39, R0.reuse, -R6.reuse ;  /* 0x00000000271a7223 */ /* 0x180fe20000010806 */
[-C--:B------:R-:W-:Y:S01]  /*ba90*/  FFMA.FTZ R28, R43, R0.reuse, -R6 ;  /* 0x000000002b1c7223 */ /* 0x080fe20000010806 */
[----:B--2---:R-:W-:Y:S01]  /*baa0*/  FADD.FTZ R31, R5, R36 ;  /* 0x00000024051f7221 */ /* 0x004fe20000010000 */
[----:B------:R-:W0:Y:S01]  /*bab0*/  @P2 LDC R43, c[0x0][0x44c] ;  /* 0x00011300ff2b2b82 */ /* 0x000e220000000800 */
[-CC-:B------:R-:W-:Y:S01]  /*bac0*/  FFMA.FTZ R141, R119, R0.reuse, -R6.reuse ;  /* 0x00000000778d7223 */ /* 0x180fe20000010806 */
[----:B------:R-:W1:Y:S01]  /*bad0*/  MUFU.EX2 R4, R4 ;  /* 0x0000000400047308 */ /* 0x000e620000000800 */
[----:B---3--:R-:W-:Y:S01]  /*bae0*/  FADD.FTZ R38, R144, R31 ;  /* 0x0000001f90267221 */ /* 0x008fe20000010000 */
[-CC-:B------:R-:W-:Y:S01]  /*baf0*/  FFMA.FTZ R30, R47, R0.reuse, -R6.reuse ;  /* 0x000000002f1e7223 */ /* 0x180fe20000010806 */
[-CC-:B------:R-:W-:Y:S01]  /*bb00*/  FFMA.FTZ R143, R121, R0.reuse, -R6.reuse ;  /* 0x00000000798f7223 */ /* 0x180fe20000010806 */
[-C--:B------:R-:W-:Y:S01]  /*bb10*/  FFMA.FTZ R7, R123, R0.reuse, -R6 ;  /* 0x000000007b077223 */ /* 0x080fe20000010806 */
[----:B----4-:R-:W-:Y:S01]  /*bb20*/  FADD.FTZ R35, R29, R38 ;  /* 0x000000261d237221 */ /* 0x010fe20000010000 */
[----:B------:R-:W2:Y:S01]  /*bb30*/  @P2 LDC R47, c[0x0][0x450] ;  /* 0x00011400ff2f2b82 */ /* 0x000ea20000000800 */
[-CC-:B------:R-:W-:Y:S01]  /*bb40*/  FFMA.FTZ R32, R51, R0.reuse, -R6.reuse ;  /* 0x0000000033207223 */ /* 0x180fe20000010806 */
[----:B------:R-:W3:Y:S01]  /*bb50*/  MUFU.EX2 R151, R151 ;  /* 0x0000009700977308 */ /* 0x000ee20000000800 */
[----:B-----5:R-:W-:Y:S01]  /*bb60*/  FADD.FTZ R38, R146, R35 ;  /* 0x0000002392267221 */ /* 0x020fe20000010000 */
[-CC-:B------:R-:W-:Y:S01]  /*bb70*/  FFMA.FTZ R21, R125, R0.reuse, -R6.reuse ;  /* 0x000000007d157223 */ /* 0x180fe20000010806 */
[-CC-:B------:R-:W-:Y:S01]  /*bb80*/  FFMA.FTZ R34, R55, R0.reuse, -R6.reuse ;  /* 0x0000000037227223 */ /* 0x180fe20000010806 */
[-C--:B------:R-:W-:Y:S01]  /*bb90*/  FFMA.FTZ R27, R127, R0.reuse, -R6 ;  /* 0x000000007f1b7223 */ /* 0x080fe20000010806 */
[----:B------:R-:W-:Y:S01]  /*bba0*/  FADD.FTZ R39, R33, R38 ;  /* 0x0000002621277221 */ /* 0x000fe20000010000 */
[-CC-:B------:R-:W-:Y:S01]  /*bbb0*/  FFMA.FTZ R36, R59, R0.reuse, -R6.reuse ;  /* 0x000000003b247223 */ /* 0x180fe20000010806 */
[-C--:B------:R-:W-:Y:S01]  /*bbc0*/  FFMA.FTZ R31, R129, R0.reuse, -R6 ;  /* 0x00000000811f7223 */ /* 0x080fe20000010806 */
[----:B------:R-:W4:Y:S01]  /*bbd0*/  MUFU.EX2 R20, R20 ;  /* 0x0000001400147308 */ /* 0x000f220000000800 */
[----:B-1----:R-:W-:Y:S01]  /*bbe0*/  FADD.FTZ R40, R149, R4 ;  /* 0x0000000495287221 */ /* 0x002fe20000010000 */
[----:B------:R-:W-:Y:S01]  /*bbf0*/  FADD.FTZ R42, R140, R39 ;  /* 0x000000278c2a7221 */ /* 0x000fe20000010000 */
[-CC-:B------:R-:W-:Y:S01]  /*bc00*/  FFMA.FTZ R38, R63, R0.reuse, -R6.reuse ;  /* 0x000000003f267223 */ /* 0x180fe20000010806 */
[-CC-:B------:R-:W-:Y:S01]  /*bc10*/  FFMA.FTZ R129, R131, R0.reuse, -R6.reuse ;  /* 0x0000000083817223 */ /* 0x180fe20000010806 */
[-C--:B------:R-:W-:Y:S01]  /*bc20*/  FFMA.FTZ R131, R133, R0.reuse, -R6 ;  /* 0x0000000085837223 */ /* 0x080fe20000010806 */
[----:B------:R-:W-:Y:S01]  /*bc30*/  FADD.FTZ R39, R37, R42 ;  /* 0x0000002a25277221 */ /* 0x000fe20000010000 */
[----:B0-----:R-:W-:Y:S01]  /*bc40*/  @P2 IMAD.HI.U32 R46, R94, R43, RZ ;  /* 0x0000002b5e2e2227 */ /* 0x001fe200078e00ff */
[----:B------:R-:W0:Y:S03]  /*bc50*/  MUFU.EX2 R145, R145 ;  /* 0x0000009100917308 */ /* 0x000e260000000800 */
        /* <DEDUP_REMOVED lines=8> */
[----:B----4-:R-:W-:Y:S01]  /*bce0*/  FADD.FTZ R40, R20, R35 ;  /* 0x0000002314287221 */ /* 0x010fe20000010000 */
[----:B------:R-:W-:-:S02]  /*bcf0*/  F2FP.F16.F32.PACK_AB R150, R5, R150 ;  /* 0x000000960596723e */ /* 0x000fc400000000ff */
[----:B------:R-:W-:Y:S02]  /*bd00*/  F2FP.F16.F32.PACK_AB R148, R25, R148 ;  /* 0x000000941994723e */ /* 0x000fe400000000ff */
[----:B------:R-:W-:Y:S02]  /*bd10*/  F2FP.F16.F32.PACK_AB R149, R4, R149 ;  /* 0x000000950495723e */ /* 0x000fe400000000ff */
[----:B------:R-:W3:Y:S01]  /*bd20*/  MUFU.EX2 R147, R147 ;  /* 0x0000009300937308 */ /* 0x000ee20000000800 */
[----:B0-----:R-:W-:Y:S01]  /*bd30*/  FADD.FTZ R35, R145, R40 ;  /* 0x0000002891237221 */ /* 0x001fe20000010000 */
[----:B------:R-:W-:Y:S01]  /*bd40*/  FADD.FTZ R40, R142, R39 ;  /* 0x000000278e287221 */ /* 0x000fe20000010000 */
[----:B------:R-:W-:Y:S02]  /*bd50*/  F2FP.F16.F32.PACK_AB R151, R20, R151 ;  /* 0x000000971497723e */ /* 0x000fe400000000ff */
[----:B------:R-:W-:Y:S02]  /*bd60*/  F2FP.F16.F32.PACK_AB R144, R29, R144 ;  /* 0x000000901d90723e */ /* 0x000fe400000000ff */
[----:B------:R-:W-:Y:S01]  /*bd70*/  F2FP.F16.F32.PACK_AB R146, R33, R146 ;  /* 0x000000922192723e */ /* 0x000fe200000000ff */
[----:B------:R-:W0:Y:S01]  /*bd80*/  MUFU.EX2 R26, R26 ;  /* 0x0000001a001a7308 */ /* 0x000e220000000800 */
[----:B-1----:R-:W-:Y:S01]  /*bd90*/  FADD.FTZ R42, R24, R35 ;  /* 0x00000023182a7221 */ /* 0x002fe20000010000 */
[----:B------:R-:W-:Y:S01]  /*bda0*/  FADD.FTZ R35, R41, R40 ;  /* 0x0000002829237221 */ /* 0x000fe20000010000 */
[----:B------:R-:W-:Y:S01]  /*bdb0*/  FFMA.FTZ R40, R67, R0, -R6 ;  /* 0x0000000043287223 */ /* 0x000fe20000010806 */
[----:B------:R-:W-:-:S02]  /*bdc0*/  F2FP.F16.F32.PACK_AB R140, R37, R140 ;  /* 0x0000008c258c723e */ /* 0x000fc400000000ff */
[----:B------:R-:W-:Y:S01]  /*bdd0*/  FADD.FTZ R44, R136, R35 ;  /* 0x00000023882c7221 */ /* 0x000fe20000010000 */
[----:B------:R-:W-:Y:S01]  /*bde0*/  IMAD.MOV.U32 R35, RZ, RZ, R94 ;  /* 0x000000ffff237224 */ /* 0x000fe200078e005e */
[----:B------:R-:W1:Y:S01]  /*bdf0*/  MUFU.EX2 R141, R141 ;  /* 0x0000008d008d7308 */ /* 0x000e620000000800 */
[----:B---3--:R-:W-:Y:S01]  /*be00*/  FADD.FTZ R39, R147, R42 ;  /* 0x0000002a93277221 */ /* 0x008fe20000010000 */
[----:B------:R-:W-:Y:S01]  /*be10*/  FADD.FTZ R43, R45, R44 ;  /* 0x0000002c2d2b7221 */ /* 0x000fe20000010000 */
[----:B--2---:R-:W-:Y:S02]  /*be20*/  @P2 SHF.R.U32.HI R35, RZ, R47, R46 ;  /* 0x0000002fff232219 */ /* 0x004fe4000001162e */
[----:B------:R-:W-:Y:S01]  /*be30*/  F2FP.F16.F32.PACK_AB R142, R41, R142 ;  /* 0x0000008e298e723e */ /* 0x000fe200000000ff */
[----:B------:R-:W-:Y:S01]  /*be40*/  FADD.FTZ R44, R138, R43 ;  /* 0x0000002b8a2c7221 */ /* 0x000fe20000010000 */
[----:B------:R-:W-:Y:S01]  /*be50*/  F2FP.F16.F32.PACK_AB R136, R45, R136 ;  /* 0x000000882d88723e */ /* 0x000fe200000000ff */
[----:B------:R-:W2:Y:S01]  /*be60*/  MUFU.EX2 R28, R28 ;  /* 0x0000001c001c7308 */ /* 0x000ea20000000800 */
[----:B0-----:R-:W-:Y:S01]  /*be70*/  FADD.FTZ R42, R26, R39 ;  /* 0x000000271a2a7221 */ /* 0x001fe20000010000 */
[----:B------:R-:W-:Y:S01]  /*be80*/  FADD.FTZ R43, R49, R44 ;  /* 0x0000002c312b7221 */ /* 0x000fe20000010000 */
[----:B------:R-:W-:Y:S01]  /*be90*/  FFMA.FTZ R44, R75, R0, -R6 ;  /* 0x000000004b2c7223 */ /* 0x000fe20000010806 */
[----:B------:R-:W-:Y:S01]  /*bea0*/  IMAD.IADD R35, R92, 0x1, R35 ;  /* 0x000000015c237824 */ /* 0x000fe200078e0223 */
[----:B------:R-:W-:-:S02]  /*beb0*/  F2FP.F16.F32.PACK_AB R138, R49, R138 ;  /* 0x0000008a318a723e */ /* 0x000fc400000000ff */
[----:B------:R-:W-:Y:S01]  /*bec0*/  F2FP.F16.F32.PACK_AB R145, R24, R145 ;  /* 0x000000911891723e */ /* 0x000fe200000000ff */
[----:B------:R-:W0:Y:S01]  /*bed0*/  MUFU.EX2 R143, R143 ;  /* 0x0000008f008f7308 */ /* 0x000e220000000800 */
[----:B-1----:R-:W-:Y:S01]  /*bee0*/  FADD.FTZ R39, R141, R42 ;  /* 0x0000002a8d277221 */ /* 0x002fe20000010000 */
[----:B------:R-:W-:Y:S01]  /*bef0*/  FFMA.FTZ R42, R71, R0, -R6 ;  /* 0x00000000472a7223 */ /* 0x000fe20000010806 */
[----:B------:R-:W-:Y:S01]  /*bf00*/  F2FP.F16.F32.PACK_AB R147, R26, R147 ;  /* 0x000000931a93723e */ /* 0x000fe200000000ff */
[----:B------:R-:W-:-:S04]  /*bf10*/  IMAD.IADD R12, R35, 0x1, R12 ;  /* 0x00000001230c7824 */ /* 0x000fc800078e020c */
[----:B------:R-:W1:Y:S01]  /*bf20*/  MUFU.EX2 R30, R30 ;  /* 0x0000001e001e7308 */ /* 0x000e620000000800 */
[C---:B--2---:R-:W-:Y:S01]  /*bf30*/  FADD.FTZ R46, R28.reuse, R39 ;  /* 0x000000271c2e7221 */ /* 0x044fe20000010000 */
[----:B------:R-:W-:-:S06]  /*bf40*/  F2FP.F16.F32.PACK_AB R141, R28, R141 ;  /* 0x0000008d1c8d723e */ /* 0x000fcc00000000ff */
[----:B------:R-:W2:Y:S01]  /*bf50*/  MUFU.EX2 R7, R7 ;  /* 0x0000000700077308 */ /* 0x000ea20000000800 */
[----:B0-----:R-:W-:Y:S01]  /*bf60*/  FADD.FTZ R39, R143, R46 ;  /* 0x0000002e8f277221 */ /* 0x001fe20000010000 */
[----:B------:R-:W-:Y:S01]  /*bf70*/  FADD.FTZ R46, R132, R43 ;  /* 0x0000002b842e7221 */ /* 0x000fe20000010000 */
[----:B------:R-:W-:-:S03]  /*bf80*/  F2FP.F16.F32.PACK_AB R132, R9, R132 ;  /* 0x000000840984723e */ /* 0x000fc600000000ff */
[----:B------:R-:W-:Y:S01]  /*bf90*/  FADD.FTZ R43, R9, R46 ;  /* 0x0000002e092b7221 */ /* 0x000fe20000010000 */
[----:B------:R-:W-:Y:S01]  /*bfa0*/  FFMA.FTZ R46, R79, R0, -R6 ;  /* 0x000000004f2e7223 */ /* 0x000fe20000010806 */
[----:B------:R-:W0:Y:S01]  /*bfb0*/  MUFU.EX2 R32, R32 ;  /* 0x0000002000207308 */ /* 0x000e220000000800 */
[----:B-1----:R-:W-:Y:S01]  /*bfc0*/  FADD.FTZ R48, R30, R39 ;  /* 0x000000271e307221 */ /* 0x002fe20000010000 */
[----:B------:R-:W-:Y:S01]  /*bfd0*/  FADD.FTZ R50, R134, R43 ;  /* 0x0000002b86327221 */ /* 0x000fe20000010000 */
[C---:B------:R-:W-:Y:S02]  /*bfe0*/  F2FP.F16.F32.PACK_AB R134, R53.reuse, R134 ;  /* 0x000000863586723e */ /* 0x040fe400000000ff */
[----:B------:R-:W-:Y:S01]  /*bff0*/  F2FP.F16.F32.PACK_AB R143, R30, R143 ;  /* 0x0000008f1e8f723e */ /* 0x000fe200000000ff */
[----:B------:R-:W-:Y:S02]  /*c000*/  FADD.FTZ R43, R53, R50 ;  /* 0x00000032352b7221 */ /* 0x000fe40000010000 */
        /* <DEDUP_REMOVED lines=8> */
[----:B------:R-:W-:-:S05]  /*c090*/  F2FP.F16.F32.PACK_AB R128, R57, R128 ;  /* 0x000000803980723e */ /* 0x000fca00000000ff */
[----:B------:R-:W1:Y:S01]  /*c0a0*/  MUFU.EX2 R36, R36 ;  /* 0x0000002400247308 */ /* 0x000e620000000800 */
[----:B--2---:R-:W-:Y:S01]  /*c0b0*/  FADD.FTZ R6, R34, R39 ;  /* 0x0000002722067221 */ /* 0x004fe20000010000 */
[----:B------:R-:W-:-:S04]  /*c0c0*/  FADD.FTZ R39, R57, R48 ;  /* 0x0000003039277221 */ /* 0x000fc80000010000 */
[----:B------:R-:W-:Y:S02]  /*c0d0*/  FADD.FTZ R48, R130, R39 ;  /* 0x0000002782307221 */ /* 0x000fe40000010000 */
        /* <DEDUP_REMOVED lines=43> */
[----:B------:R1:W3:Y:S01]  /*c390*/  MUFU.EX2 R121, R139 ;  /* 0x0000008b00797308 */ /* 0x0002e20000000800 */
[----:B--2---:R-:W-:-:S07]  /*c3a0*/  FADD.FTZ R5, R127, R50 ;  /* 0x000000327f057221 */ /* 0x004fce0000010000 */
[----:B------:R-:W2:Y:S01]  /*c3b0*/  MUFU.EX2 R48, R83 ;  /* 0x0000005300307308 */ /* 0x000ea20000000800 */
[----:B0-----:R-:W-:Y:S01]  /*c3c0*/  FADD.FTZ R20, R46, R5 ;  /* 0x000000052e147221 */ /* 0x001fe20000010000 */
[----:B-1----:R-:W-:Y:S02]  /*c3d0*/  F2FP.F16.F32.PACK_AB R139, R34, R21 ;  /* 0x00000015228b723e */ /* 0x002fe400000000ff */
[----:B------:R-:W-:-:S04]  /*c3e0*/  F2FP.F16.F32.PACK_AB R127, R46, R127 ;  /* 0x0000007f2e7f723e */ /* 0x000fc800000000ff */
[----:B------:R-:W0:Y:S01]  /*c3f0*/  MUFU.EX2 R91, R91 ;  /* 0x0000005b005b7308 */ /* 0x000e220000000800 */
[----:B---3--:R-:W-:-:S07]  /*c400*/  FADD.FTZ R5, R121, R20 ;  /* 0x0000001479057221 */ /* 0x008fce0000010000 */
        /* <DEDUP_REMOVED lines=9> */
[----:B------:R-:W-:Y:S02]  /*c4a0*/  VIADD R4, R88, 0xfffffffe ;  /* 0xfffffffe58047836 */ /* 0x000fe40000000000 */
[C---:B0-----:R-:W-:Y:S01]  /*c4b0*/  FADD.FTZ R6, R77.reuse, R6 ;  /* 0x000000064d067221 */ /* 0x041fe20000010000 */
        /* <DEDUP_REMOVED lines=13> */
.L_x_13603:
[----:B------:R-:W-:-:S13]  /*c590*/  ISETP.NE.AND P4, PT, R13, 0x1, PT ;  /* 0x000000010d00780c */ /* 0x000fda0003f85270 */
[----:B------:R-:W0:Y:S02]  /*c5a0*/  @P4 LDC.64 R20, c[0x0][0x9e8] ;  /* 0x00027a00ff144b82 */ /* 0x000e240000000a00 */
[----:B0-----:R-:W-:-:S05]  /*c5b0*/  @P4 IMAD.HI.U32 R20, R7, R20, RZ ;  /* 0x0000001407144227 */ /* 0x001fca00078e00ff */
[----:B------:R-:W-:-:S07]  /*c5c0*/  @P4 SHF.R.U32.HI R7, RZ, R21, R20 ;  /* 0x00000015ff074219 */ /* 0x000fce0000011614 */
.L_x_13604:
[----:B------:R-:W-:Y:S05]  /*c5d0*/  BSYNC B0 ;  /* 0x0000000000007941 */ /* 0x000fea0003800000 */
.L_x_13602:
[----:B------:R-:W-:-:S05]  /*c5e0*/  IMAD R7, R7, R13, R13 ;  /* 0x0000000d07077224 */ /* 0x000fca00078e020d */
[----:B------:R-:W-:-:S07]  /*c5f0*/  VIMNMX R12, R12, R7, PT ;  /* 0x000000070c0c7248 */ /* 0x000fce0003fe0100 */
.L_x_13601:
        /* <DEDUP_REMOVED lines=9> */
[----:B------:R-:W-:Y:S02]  /*c690*/  SHF.R.S32.HI R7, RZ, 0x7, R7 ;  /* 0x00000007ff077819 */ /* 0x000fe40000011407 */
        /* <DEDUP_REMOVED lines=16> */
[----:B--2---:R-:W-:-:S04]  /*c7a0*/  VIMNMX R21, R9, R7, !PT ;  /* 0x0000000709157248 */ /* 0x004fc80007fe0100 */
[----:B------:R-:W-:-:S13]  /*c7b0*/  ISETP.GE.AND P4, PT, R4, R21, PT ;  /* 0x000000150400720c */ /* 0x000fda0003f86270 */
[----:B------:R-:W-:Y:S05]  /*c7c0*/  @!P4 BRA `(.L_x_13605) ;  /* 0x0000002c00f0c947 */ /* 0x000fea0003800000 */
[----:B------:R-:W-:-:S07]  /*c7d0*/  IMAD.MOV.U32 R119, RZ, RZ, RZ ;  /* 0x000000ffff777224 */ /* 0x000fce00078e00ff */
.L_x_13623:
        /* <DEDUP_REMOVED lines=11> */
.L_x_13607:
[----:B------:R-:W-:Y:S01]  /*c890*/  IMAD R9, R7, 0x8, R16 ;  /* 0x0000000807097824 */ /* 0x000fe200078e0210 */
[----:B------:R-:W-:-:S04]  /*c8a0*/  SHF.L.U32 R0, R20, 0x1f, RZ ;  /* 0x0000001f14007819 */ /* 0x000fc800000006ff */
[----:B------:R0:W1:Y:S01]  /*c8b0*/  SYNCS.PHASECHK.TRANS64.TRYWAIT P5, [R9+URZ+0x16830], R0 ;  /* 0x01683000090075a7 */ /* 0x00006200080a017f */
[----:B------:R-:W-:Y:S05]  /*c8c0*/  @!P0 BRA `(.L_x_13608) ;  /* 0x0000000000048947 */ /* 0x000fea0003800000 */
[----:B------:R-:W-:Y:S01]  /*c8d0*/  BPT.TRAP 0x1 ;  /* 0x000000040000795c */ /* 0x000fe20000300000 */
.L_x_13608:
[----:B------:R-:W-:Y:S04]  /*c8e0*/  BSSY B0, `(.L_x_13606) ;  /* 0x0000004000007945 */ /* 0x000fe80003800000 */
[----:B-1----:R-:W-:Y:S05]  /*c8f0*/  @P5 BRA `(.L_x_13609) ;  /* 0x0000000000085947 */ /* 0x002fea0003800000 */
[----:B------:R-:W1:Y:S02]  /*c900*/  SYNCS.PHASECHK.TRANS64.TRYWAIT P5, [R9+URZ+0x16830], R0 ;  /* 0x01683000090075a7 */ /* 0x000e6400080a017f */
[----:B-1----:R-:W-:Y:S05]  /*c910*/  @!P5 BRA `(.L_x_13610) ;  /* 0x000001340034d947 */ /* 0x002fea0003800000 */
.L_x_13609:
[----:B------:R-:W-:Y:S05]  /*c920*/  BSYNC B0 ;  /* 0x0000000000007941 */ /* 0x000fea0003800000 */
.L_x_13606:
[----:B------:R-:W2:Y:S01]  /*c930*/  LDL R8, [R1+0x28] ;  /* 0x0000280001087983 */ /* 0x000ea20000100800 */
[----:B01----:R-:W-:Y:S01]  /*c940*/  IMAD.MOV.U32 R9, RZ, RZ, 0x40000040 ;  /* 0x40000040ff097424 */ /* 0x003fe200078e00ff */
[----:B------:R-:W-:Y:S05]  /*c950*/  WARPSYNC.ALL ;  /* 0x0000000000007948 */ /* 0x000fea0003800000 */
[----:B------:R-:W-:Y:S01]  /*c960*/  R2UR UR23, R9 ;  /* 0x00000000091772ca */ /* 0x000fe200000e0000 */
[----:B------:R-:W-:Y:S01]  /*c970*/  IMAD.MOV.U32 R13, RZ, RZ, 0x40000040 ;  /* 0x40000040ff0d7424 */ /* 0x000fe200078e00ff */
[----:B------:R-:W0:Y:S04]  /*c980*/  S2R R0, SR_TID.X ;  /* 0x0000000000007919 */ /* 0x000e280000002100 */
[----:B------:R-:W-:Y:S01]  /*c990*/  R2UR UR19, R13 ;  /* 0x000000000d1372ca */ /* 0x000fe200000e0000 */
[----:B------:R-:W-:Y:S01]  /*c9a0*/  IMAD.MOV.U32 R25, RZ, RZ, 0x40000040 ;  /* 0x40000040ff197424 */ /* 0x000fe200078e00ff */
[----:B0-----:R-:W-:-:S05]  /*c9b0*/  SHF.R.U32.HI R0, RZ, 0x7, R0 ;  /* 0x00000007ff007819 */ /* 0x001fca0000011600 */
[----:B------:R-:W-:Y:S01]  /*c9c0*/  VIADD R0, R0, 0x8 ;  /* 0x0000000800007836 */ /* 0x000fe20000000000 */
[----:B------:R-:W-:Y:S02]  /*c9d0*/  R2UR UR12, R10 ;  /* 0x000000000a0c72ca */ /* 0x000fe400000e0000 */
[----:B------:R-:W-:Y:S02]  /*c9e0*/  R2UR UR13, R11 ;  /* 0x000000000b0d72ca */ /* 0x000fe400000e0000 */
[C---:B------:R-:W-:Y:S02]  /*c9f0*/  R2UR UR15, R25.reuse ;  /* 0x00000000190f72ca */ /* 0x040fe400000e0000 */
[----:B------:R-:W-:Y:S01]  /*ca00*/  R2UR UR27, R25 ;  /* 0x00000000191b72ca */ /* 0x000fe200000e0000 */
[----:B------:R0:W-:Y:S01]  /*ca10*/  BAR.SYNC.DEFER_BLOCKING R0, 0x100 ;  /* 0x000400000000751d */ /* 0x0001e20000010000 */
[----:B--2---:R-:W-:-:S04]  /*ca20*/  IMAD R24, R7, 0x400, R8 ;  /* 0x0000040007187824 */ /* 0x004fc800078e0208 */
[----:B------:R-:W-:-:S05]  /*ca30*/  VIADD R8, R24, 0x4 ;  /* 0x0000000418087836 */ /* 0x000fca0000000000 */
[----:B------:R-:W-:Y:S02]  /*ca40*/  R2UR UR22, R8 ;  /* 0x00000000081672ca */ /* 0x000fe400000e0000 */
[----:B------:R-:W2:Y:S01]  /*ca50*/  LDL.64 R8, [R1+0x8] ;  /* 0x0000080001087983 */ /* 0x000ea20000100a00 */
[----:B------:R-:W-:-:S05]  /*ca60*/  VIADD R12, R24, 0x2 ;  /* 0x00000002180c7836 */ /* 0x000fca0000000000 */
[----:B------:R-:W-:Y:S02]  /*ca70*/  R2UR UR18, R12 ;  /* 0x000000000c1272ca */ /* 0x000fe400000e0000 */
[----:B------:R-:W3:Y:S01]  /*ca80*/  LDL.64 R12, [R1] ;  /* 0x00000000010c7983 */ /* 0x000ee20000100a00 */
[C---:B------:R-:W-:Y:S01]  /*ca90*/  R2UR UR14, R24.reuse ;  /* 0x00000000180e72ca */ /* 0x040fe200000e0000 */
[----:B------:R-:W-:-:S05]  /*caa0*/  VIADD R24, R24, 0x6 ;  /* 0x0000000618187836 */ /* 0x000fca0000000000 */
[----:B------:R-:W-:Y:S02]  /*cab0*/  R2UR UR26, R24 ;  /* 0x00000000181a72ca */ /* 0x000fe400000e0000 */
[----:B------:R-:W-:-:S06]  /*cac0*/  WARPGROUP.ARRIVE ;  /* 0x00000000000079c5 */ /* 0x000fcc0000000000 */
[----:B------:R-:W-:Y:S03]  /*cad0*/  HGMMA.64x128x16.F32 R24, gdesc[UR12], RZ, !UPT, gsb0 ;  /* 0x01e000000c1879f0 */ /* 0x000fe6000c0008ff */
[----:B------:R-:W-:Y:S02]  /*cae0*/  WARPGROUP.DEPBAR.LE gsb0, 0x0 ;  /* 0x00008000000079c5 */ /* 0x000fe40000010000 */
[----:B------:R-:W-:Y:S01]  /*caf0*/  WARPGROUP.ARRIVE ;  /* 0x00000000000079c5 */ /* 0x000fe20000000000 */
[----:B--2---:R-:W-:Y:S02]  /*cb00*/  R2UR UR16, R8 ;  /* 0x00000000081072ca */ /* 0x004fe400000e0000 */
[----:B------:R-:W-:-:S13]  /*cb10*/  R2UR UR17, R9 ;  /* 0x00000000091172ca */ /* 0x000fda00000e0000 */
[----:B------:R-:W-:Y:S01]  /*cb20*/  HGMMA.64x128x16.F32 R24, gdesc[UR16], R24, gsb0 ;  /* 0x01e00000101879f0 */ /* 0x000fe20008000818 */
[----:B---3--:R-:W-:Y:S02]  /*cb30*/  R2UR UR20, R12 ;  /* 0x000000000c1472ca */ /* 0x008fe400000e0000 */
        /* <DEDUP_REMOVED lines=13> */
.L_x_13612:
[----:B------:R-:W-:Y:S01]  /*cc10*/  SHF.L.U32 R0, R153, 0x1f, RZ ;  /* 0x0000001f99007819 */ /* 0x000fe200000006ff */
[----:B------:R-:W-:-:S04]  /*cc20*/  IMAD R8, R17, 0x8, R16 ;  /* 0x0000000811087824 */ /* 0x000fc800078e0210 */
[----:B------:R0:W1:Y:S01]  /*cc30*/  SYNCS.PHASECHK.TRANS64.TRYWAIT P4, [R8+URZ+0x16850], R0 ;  /* 0x01685000080075a7 */ /* 0x000062000808017f */
[----:B------:R-:W-:Y:S05]  /*cc40*/  @!P0 BRA `(.L_x_13613) ;  /* 0x0000000000048947 */ /* 0x000fea0003800000 */
[----:B------:R-:W-:Y:S01]  /*cc50*/  BPT.TRAP 0x1 ;  /* 0x000000040000795c */ /* 0x000fe20000300000 */
.L_x_13613:
[----:B-1----:R-:W-:Y:S05]  /*cc60*/  @P4 BRA `(.L_x_13611) ;  /* 0x0000000000084947 */ /* 0x002fea0003800000 */
[----:B------:R-:W1:Y:S02]  /*cc70*/  SYNCS.PHASECHK.TRANS64.TRYWAIT P4, [R8+URZ+0x16850], R0 ;  /* 0x01685000080075a7 */ /* 0x000e64000808017f */
[----:B-1----:R-:W-:Y:S05]  /*cc80*/  @!P4 BRA `(.L_x_13614) ;  /* 0x00000130006cc947 */ /* 0x002fea0003800000 */
.L_x_13611:
[----:B01----:R-:W-:Y:S01]  /*cc90*/  VIADD R0, R16, 0x400 ;  /* 0x0000040010007836 */ /* 0x003fe20000000000 */
[----:B------:R-:W2:Y:S01]  /*cca0*/  LDL R153, [R1+0x10] ;  /* 0x0000100001997983 */ /* 0x000ea20000100800 */
[----:B------:R-:W-:Y:S01]  /*ccb0*/  IMAD.MOV.U32 R9, RZ, RZ, 0x40000040 ;  /* 0x40000040ff097424 */ /* 0x000fe200078e00ff */
[----:B------:R-:W-:Y:S05]  /*ccc0*/  WARPSYNC.ALL ;  /* 0x0000000000007948 */ /* 0x000fea0003800000 */
[----:B------:R-:W-:Y:S01]  /*ccd0*/  SHF.R.U32.HI R0, RZ, 0x4, R0 ;  /* 0x00000004ff007819 */ /* 0x000fe20000011600 */
[----:B------:R-:W-:Y:S01]  /*cce0*/  WARPGROUP.ARRIVE ;  /* 0x00000000000079c5 */ /* 0x000fe20000000000 */
[----:B------:R-:W-:-:S02]  /*ccf0*/  R2UR UR11, R9 ;  /* 0x00000000090b72ca */ /* 0x000fc400000e0000 */
[----:B------:R-:W-:-:S05]  /*cd00*/  LOP3.LUT R0, R0, 0x3fff, RZ, 0xc0, !PT ;  /* 0x00003fff00007812 */ /* 0x000fca00078ec0ff */
[----:B------:R-:W-:Y:S02]  /*cd10*/  IMAD R8, R17, 0x400, R0 ;  /* 0x0000040011087824 */ /* 0x000fe400078e0200 */
[----:B------:R-:W-:Y:S01]  /*cd20*/  IMAD.MOV.U32 R13, RZ, RZ, 0x40000040 ;  /* 0x40000040ff0d7424 */ /* 0x000fe200078e00ff */
[----:B------:R-:W0:Y:S02]  /*cd30*/  @P2 LDC R0, c[0x0][0x44c] ;  /* 0x00011300ff002b82 */ /* 0x000e240000000800 */
[----:B------:R-:W-:-:S13]  /*cd40*/  R2UR UR10, R8 ;  /* 0x00000000080a72ca */ /* 0x000fda00000e0000 */
[----:B------:R-:W-:Y:S01]  /*cd50*/  HGMMA.64x64x16.F32 R88, R148, gdesc[UR8].tnspB, R88, gsb0 ;  /* 0x40e0000894587df0 */ /* 0x000fe20008000858 */
[----:B------:R-:W-:Y:S01]  /*cd60*/  VIADD R12, R8, 0x80 ;  /* 0x00000080080c7836 */ /* 0x000fe20000000000 */
[----:B------:R-:W-:-:S04]  /*cd70*/  R2UR UR11, R13 ;  /* 0x000000000d0b72ca */ /* 0x000fc800000e0000 */
[----:B------:R-:W-:Y:S01]  /*cd80*/  R2UR UR10, R12 ;  /* 0x000000000c0a72ca */ /* 0x000fe200000e0000 */
[----:B------:R-:W-:Y:S02]  /*cd90*/  VIADD R12, R8, 0x100 ;  /* 0x00000100080c7836 */ /* 0x000fe40000000000 */
[----:B------:R-:W-:Y:S01]  /*cda0*/  IMAD.MOV.U32 R13, RZ, RZ, 0x40000040 ;  /* 0x40000040ff0d7424 */ /* 0x000fe200078e00ff */
[----:B------:R-:W-:Y:S02]  /*cdb0*/  WARPGROUP.DEPBAR.LE gsb0, 0x0 ;  /* 0x00008000000079c5 */ /* 0x000fe40000010000 */
[----:B------:R-:W-:Y:S01]  /*cdc0*/  WARPGROUP.ARRIVE ;  /* 0x00000000000079c5 */ /* 0x000fe20000000000 */
[----:B------:R-:W3:Y:S04]  /*cdd0*/  LDL R149, [R1+0x20] ;  /* 0x0000200001957983 */ /* 0x000ee80000100800 */
[----:B------:R-:W3:Y:S02]  /*cde0*/  LDL R151, [R1+0x30] ;  /* 0x0000300001977983 */ /* 0x000ee40000100800 */
[----:B------:R-:W-:Y:S01]  /*cdf0*/  HGMMA.64x64x16.F32 R88, R144, gdesc[UR8].tnspB, R88, gsb0 ;  /* 0x40e0000890587df0 */ /* 0x000fe20008000858 */
[----:B------:R-:W-:Y:S01]  /*ce00*/  R2UR UR10, R12 ;  /* 0x000000000c0a72ca */ /* 0x000fe200000e0000 */
[----:B------:R-:W-:Y:S01]  /*ce10*/  VIADD R12, R8, 0x180 ;  /* 0x00000180080c7836 */ /* 0x000fe20000000000 */
[----:B------:R-:W-:Y:S01]  /*ce20*/  R2UR UR11, R13 ;  /* 0x000000000d0b72ca */ /* 0x000fe200000e0000 */
[----:B------:R-:W-:Y:S01]  /*ce30*/  IMAD.MOV.U32 R13, RZ, RZ, 0x40000040 ;  /* 0x40000040ff0d7424 */ /* 0x000fe200078e00ff */
[----:B------:R-:W1:Y:S01]  /*ce40*/  S2R R150, SR_TID.X ;  /* 0x0000000000967919 */ /* 0x000e620000002100 */
[----:B------:R-:W-:Y:S01]  /*ce50*/  IMAD.MOV.U32 R9, RZ, RZ, 0x40000040 ;  /* 0x40000040ff097424 */ /* 0x000fe200078e00ff */
[----:B-1----:R-:W-:Y:S01]  /*ce60*/  ISETP.GE.U32.AND P4, PT, R150, 0x180, PT ;  /* 0x000001809600780c */ /* 0x002fe20003f86070 */
[----:B------:R-:W-:-:S02]  /*ce70*/  WARPGROUP.DEPBAR.LE gsb0, 0x0 ;  /* 0x00008000000079c5 */ /* 0x000fc40000010000 */
[----:B------:R-:W-:-:S06]  /*ce80*/  WARPGROUP.ARRIVE ;  /* 0x00000000000079c5 */ /* 0x000fcc0000000000 */
[----:B------:R-:W-:Y:S01]  /*ce90*/  HGMMA.64x64x16.F32 R88, R140, gdesc[UR8].tnspB, R88, gsb0 ;  /* 0x40e000088c587df0 */ /* 0x000fe20008000858 */
[----:B------:R-:W-:Y:S01]  /*cea0*/  R2UR UR10, R12 ;  /* 0x000000000c0a72ca */ /* 0x000fe200000e0000 */
[----:B------:R-:W-:Y:S01]  /*ceb0*/  VIADD R12, R8, 0x200 ;  /* 0x00000200080c7836 */ /* 0x000fe20000000000 */
[----:B------:R-:W-:Y:S01]  /*cec0*/  R2UR UR11, R13 ;  /* 0x000000000d0b72ca */ /* 0x000fe200000e0000 */
[----:B------:R-:W-:Y:S01]  /*ced0*/  IMAD.MOV.U32 R13, RZ, RZ, 0x40000040 ;  /* 0x40000040ff0d7424 */ /* 0x000fe200078e00ff */
[----:B------:R-:W-:Y:S02]  /*cee0*/  WARPGROUP.DEPBAR.LE gsb0, 0x0 ;  /* 0x00008000000079c5 */ /* 0x000fe40000010000 */
[----:B------:R-:W-:-:S09]  /*cef0*/  WARPGROUP.ARRIVE ;  /* 0x00000000000079c5 */ /* 0x000fd20000000000 */
        /* <DEDUP_REMOVED lines=9> */
[C---:B------:R-:W-:Y:S01]  /*cf90*/  VIADD R12, R8.reuse, 0x300 ;  /* 0x00000300080c7836 */ /* 0x040fe20000000000 */
[----:B------:R-:W-:Y:S01]  /*cfa0*/  R2UR UR11, R13 ;  /* 0x000000000d0b72ca */ /* 0x000fe200000e0000 */
[----:B------:R-:W-:Y:S02]  /*cfb0*/  IMAD.MOV.U32 R13, RZ, RZ, 0x40000040 ;  /* 0x40000040ff0d7424 */ /* 0x000fe400078e00ff */
[----:B------:R-:W-:Y:S01]  /*cfc0*/  VIADD R8, R8, 0x380 ;  /* 0x0000038008087836 */ /* 0x000fe20000000000 */
[----:B------:R-:W-:Y:S02]  /*cfd0*/  WARPGROUP.DEPBAR.LE gsb0, 0x0 ;  /* 0x00008000000079c5 */ /* 0x000fe40000010000 */
[----:B------:R-:W-:-:S07]  /*cfe0*/  WARPGROUP.ARRIVE ;  /* 0x00000000000079c5 */ /* 0x000fce0000000000 */
[----:B------:R-:W-:Y:S01]  /*cff0*/  HGMMA.64x64x16.F32 R88, R128, gdesc[UR8].tnspB, R88, gsb0 ;  /* 0x40e0000880587df0 */ /* 0x000fe20008000858 */
[----:B------:R-:W-:Y:S02]  /*d000*/  R2UR UR10, R12 ;  /* 0x000000000c0a72ca */ /* 0x000fe400000e0000 */
[----:B------:R-:W-:Y:S01]  /*d010*/  R2UR UR11, R13 ;  /* 0x000000000d0b72ca */ /* 0x000fe200000e0000 */
[----:B------:R-:W-:Y:S02]  /*d020*/  WARPGROUP.DEPBAR.LE gsb0, 0x0 ;  /* 0x00008000000079c5 */ /* 0x000fe40000010000 */
[----:B------:R-:W-:-:S10]  /*d030*/  WARPGROUP.ARRIVE ;  /* 0x00000000000079c5 */ /* 0x000fd40000000000 */
[----:B------:R-:W-:Y:S01]  /*d040*/  HGMMA.64x64x16.F32 R88, R124, gdesc[UR8].tnspB, R88, gsb0 ;  /* 0x40e000087c587df0 */ /* 0x000fe20008000858 */
[----:B------:R-:W-:Y:S02]  /*d050*/  R2UR UR10, R8 ;  /* 0x00000000080a72ca */ /* 0x000fe400000e0000 */
[----:B------:R-:W-:Y:S01]  /*d060*/  R2UR UR11, R9 ;  /* 0x00000000090b72ca */ /* 0x000fe200000e0000 */
[----:B------:R-:W1:Y:S01]  /*d070*/  @P2 LDC R8, c[0x0][0x450] ;  /* 0x00011400ff082b82 */ /* 0x000e620000000800 */
[----:B------:R-:W-:Y:S01]  /*d080*/  @!P1 IMAD R9, R7, 0x8, R16 ;  /* 0x0000000807099824 */ /* 0x000fe200078e0210 */
[----:B------:R-:W-:Y:S02]  /*d090*/  WARPGROUP.DEPBAR.LE gsb0, 0x0 ;  /* 0x00008000000079c5 */ /* 0x000fe40000010000 */
[----:B------:R-:W-:-:S08]  /*d0a0*/  WARPGROUP.ARRIVE ;  /* 0x00000000000079c5 */ /* 0x000fd00000000000 */
[----:B------:R-:W-:Y:S03]  /*d0b0*/  HGMMA.64x64x16.F32 R88, R120, gdesc[UR8].tnspB, R88, gsb0 ;  /* 0x40e0000878587df0 */ /* 0x000fe60008000858 */
[----:B------:R-:W-:Y:S02]  /*d0c0*/  WARPGROUP.DEPBAR.LE gsb0, 0x0 ;  /* 0x00008000000079c5 */ /* 0x000fe40000010000 */
[----:B---3--:R-:W-:Y:S01]  /*d0d0*/  IMAD.IADD R123, R151, 0x1, R149 ;  /* 0x00000001977b7824 */ /* 0x008fe200078e0295 */
[----:B------:R-:W-:-:S03]  /*d0e0*/  SHF.R.U32.HI R151, RZ, 0x7, R150 ;  /* 0x00000007ff977819 */ /* 0x000fc60000011696 */
[----:B0-----:R-:W-:-:S05]  /*d0f0*/  @P2 IMAD.HI.U32 R0, R123, R0, RZ ;  /* 0x000000007b002227 */ /* 0x001fca00078e00ff */
[----:B-1----:R-:W-:Y:S01]  /*d100*/  @P2 SHF.R.U32.HI R123, RZ, R8, R0 ;  /* 0x00000008ff7b2219 */ /* 0x002fe20000011600 */
[----:B------:R-:W-:Y:S02]  /*d110*/  VIADD R0, R151, 0x9 ;  /* 0x0000000997007836 */ /* 0x000fe40000000000 */
[----:B------:R-:W-:Y:S02]  /*d120*/  @!P1 VIADD R8, R9, 0x16840 ;  /* 0x0001684009089836 */ /* 0x000fe40000000000 */
[----:B------:R-:W0:Y:S01]  /*d130*/  SHFL.IDX PT, R124, R123, RZ, 0x1c1f ;  /* 0x001c1fff7b7c7589 */ /* 0x000e2200000e0000 */
[----:B------:R-:W-:Y:S02]  /*d140*/  SEL R0, R0, 0x9, !P4 ;  /* 0x0000000900007807 */ /* 0x000fe40006000000 */
[----:B------:R-:W-:-:S03]  /*d150*/  @!P1 PRMT R8, RZ, 0x654, R8 ;  /* 0x00000654ff089816 */ /* 0x000fc60000000008 */
[----:B------:R1:W-:Y:S06]  /*d160*/  BAR.ARV R0, 0x100 ;  /* 0x000400000000751d */ /* 0x0003ec0000002000 */
[----:B------:R3:W-:Y:S01]  /*d170*/  @!P1 SYNCS.ARRIVE.TRANS64.RED.A1T0 RZ, [R8+URZ], RZ ;  /* 0x000000ff08ff99a7 */ /* 0x0007e2000810043f */
[----:B-1----:R-:W-:-:S05]  /*d180*/  IMAD.SHL.U32 R0, R4, 0x80, RZ ;  /* 0x0000008004007824 */ /* 0x002fca00078e00ff */
[----:B------:R-:W-:Y:S01]  /*d190*/  IADD3 R121, -R156, 0x1, -R0 ;  /* 0x000000019c797810 */ /* 0x000fe20007ffe900 */
[----:B---3--:R-:W-:-:S03]  /*d1a0*/  IMAD.U32 R8, RZ, RZ, UR6 ;  /* 0x00000006ff087e24 */ /* 0x008fc6000f8e00ff */
[----:B--2---:R-:W-:Y:S02]  /*d1b0*/  IADD3 R121, -R157, R121, R153 ;  /* 0x000000799d797210 */ /* 0x004fe40007ffe199 */
[----:B------:R-:W-:-:S03]  /*d1c0*/  LOP3.LUT R9, RZ, R8, RZ, 0x33, !PT ;  /* 0x00000008ff097212 */ /* 0x000fc600078e33ff */
[----:B------:R-:W-:Y:S02]  /*d1d0*/  VIADD R122, R121, UR8 ;  /* 0x00000008797a7c36 */ /* 0x000fe40008000000 */
[----:B------:R-:W-:Y:S02]  /*d1e0*/  IMAD.IADD R121, R9, 0x1, R121 ;  /* 0x0000000109797824 */ /* 0x000fe400078e0279 */
        /* <DEDUP_REMOVED lines=15> */
.L_x_13617:
[----:B------:R-:W-:-:S05]  /*d2e0*/  IMAD.U32 R125, RZ, RZ, UR4 ;  /* 0x00000004ff7d7e24 */ /* 0x000fca000f8e00ff */
[----:B------:R-:W-:-:S13]  /*d2f0*/  ISETP.NE.AND P4, PT, R125, 0x1, PT ;  /* 0x000000017d00780c */ /* 0x000fda0003f85270 */
[----:B------:R-:W0:Y:S02]  /*d300*/  @P4 LDC.64 R12, c[0x0][0x9e8] ;  /* 0x00027a00ff0c4b82 */ /* 0x000e240000000a00 */
[----:B0-----:R-:W-:-:S05]  /*d310*/  @P4 IMAD.HI.U32 R12, R124, R12, RZ ;  /* 0x0000000c7c0c4227 */ /* 0x001fca00078e00ff */
[----:B------:R-:W-:-:S07]  /*d320*/  @P4 SHF.R.U32.HI R124, RZ, R13, R12 ;  /* 0x0000000dff7c4219 */ /* 0x000fce000001160c */
.L_x_13618:
[----:B------:R-:W-:Y:S05]  /*d330*/  BSYNC B0 ;  /* 0x0000000000007941 */ /* 0x000fea0003800000 */
.L_x_13616:
[----:B------:R-:W-:-:S04]  /*d340*/  IMAD R124, R124, R125, -R0 ;  /* 0x0000007d7c7c7224 */ /* 0x000fc800078e0a00 */
[----:B------:R-:W-:-:S05]  /*d350*/  IMAD.IADD R124, R124, 0x1, -R156 ;  /* 0x000000017c7c7824 */ /* 0x000fca00078e0a9c */
[----:B------:R-:W-:Y:S02]  /*d360*/  VIMNMX R9, R9, R124, !PT ;  /* 0x0000007c09097248 */ /* 0x000fe40007fe0100 */
[----:B------:R-:W-:-:S07]  /*d370*/  VIADDMNMX R120, R124, R125, R120, PT ;  /* 0x0000007d7c787246 */ /* 0x000fce0003800178 */
.L_x_13615:
        /* <DEDUP_REMOVED lines=113> */
.L_x_13621:
[----:B------:R-:W-:-:S05]  /*da90*/  IMAD.U32 R9, RZ, RZ, UR4 ;  /* 0x00000004ff097e24 */ /* 0x000fca000f8e00ff */
[----:B------:R-:W-:-:S13]  /*daa0*/  ISETP.NE.AND P4, PT, R9, 0x1, PT ;  /* 0x000000010900780c */ /* 0x000fda0003f85270 */
[----:B------:R-:W0:Y:S02]  /*dab0*/  @P4 LDC.64 R12, c[0x0][0x9e8] ;  /* 0x00027a00ff0c4b82 */ /* 0x000e240000000a00 */
[----:B0-----:R-:W-:-:S05]  /*dac0*/  @P4 IMAD.HI.U32 R12, R123, R12, RZ ;  /* 0x0000000c7b0c4227 */ /* 0x001fca00078e00ff */
[----:B------:R-:W-:-:S07]  /*dad0*/  @P4 SHF.R.U32.HI R123, RZ, R13, R12 ;  /* 0x0000000dff7b4219 */ /* 0x000fce000001160c */
.L_x_13622:
[----:B------:R-:W-:Y:S05]  /*dae0*/  BSYNC B0 ;  /* 0x0000000000007941 */ /* 0x000fea0003800000 */
.L_x_13620:
[----:B------:R-:W-:-:S04]  /*daf0*/  IMAD R0, R123, R9, -R0 ;  /* 0x000000097b007224 */ /* 0x000fc800078e0a00 */
[----:B------:R-:W-:-:S05]  /*db00*/  IMAD.IADD R0, R0, 0x1, -R156 ;  /* 0x0000000100007824 */ /* 0x000fca00078e0a9c */
[----:B------:R-:W-:Y:S02]  /*db10*/  VIMNMX R121, R121, R0, !PT ;  /* 0x0000000079797248 */ /* 0x000fe40007fe0100 */
[----:B------:R-:W-:-:S07]  /*db20*/  VIADDMNMX R122, R0, R9, R122, PT ;  /* 0x00000009007a7246 */ /* 0x000fce000380017a */
.L_x_13619:
[----:B------:R-:W-:Y:S02]  /*db30*/  @!P1 IMAD R0, R17, 0x8, R16 ;  /* 0x0000000811009824 */ /* 0x000fe400078e0210 */
[----:B------:R-:W-:Y:S02]  /*db40*/  IMAD.MOV.U32 R153, RZ, RZ, R20 ;  /* 0x000000ffff997224 */ /* 0x000fe400078e0014 */
        /* <DEDUP_REMOVED lines=39> */
[----:B------:R-:W0:Y:S02]  /*ddc0*/  LDC R0, c[0x0][0x988] ;  /* 0x00026200ff007b82 */ /* 0x000e240000000800 */
[----:B------:R-:W-:-:S04]  /*ddd0*/  FSETP.NEU.FTZ.AND P4, PT, R9, -INF , PT ;  /* 0xff8000000900780b */ /* 0x000fc80003f9d000 */
[----:B------:R-:W-:-:S05]  /*dde0*/  FSEL R12, R9, RZ, P4 ;  /* 0x000000ff090c7208 */ /* 0x000fca0002000000 */
[----:B------:R-:W-:Y:S01]  /*ddf0*/  FADD.FTZ R12, -R12, R3 ;  /* 0x000000030c0c7221 */ /* 0x000fe20000010100 */
[----:B0-----:R-:W-:-:S03]  /*de00*/  FMUL.FTZ R3, R9, R0 ;  /* 0x0000000009037220 */ /* 0x001fc60000410000 */
[-C--:B------:R-:W-:Y:S02]  /*de10*/  FMUL.FTZ R12, R12, R0.reuse ;  /* 0x000000000c0c7220 */ /* 0x080fe40000410000 */
[----:B------:R-:W-:Y:S02]  /*de20*/  FSEL R3, R3, RZ, P4 ;  /* 0x000000ff03037208 */ /* 0x000fe40002000000 */
[----:B------:R-:W-:Y:S02]  /*de30*/  ISETP.GT.AND P4, PT, R121, 0x1, P5 ;  /* 0x000000017900780c */ /* 0x000fe40002f84270 */
[----:B------:R-:W-:Y:S01]  /*de40*/  MUFU.EX2 R12, R12 ;  /* 0x0000000c000c7308 */ /* 0x000fe20000000800 */
[-CC-:B------:R-:W-:Y:S01]  /*de50*/  FFMA.FTZ R24, R24, R0.reuse, -R3.reuse ;  /* 0x0000000018187223 */ /* 0x180fe20000010803 */
[----:B------:R-:W-:Y:S01]  /*de60*/  ISETP.LT.OR P4, PT, R122, 0x2, P4 ;  /* 0x000000027a00780c */ /* 0x000fe20002781670 */
[-CC-:B------:R-:W-:Y:S01]  /*de70*/  FFMA.FTZ R25, R25, R0.reuse, -R3.reuse ;  /* 0x0000000019197223 */ /* 0x180fe20000010803 */
[-CC-:B------:R-:W-:Y:S01]  /*de80*/  FFMA.FTZ R28, R28, R0.reuse, -R3.reuse ;  /* 0x000000001c1c7223 */ /* 0x180fe20000010803 */
[----:B------:R-:W-:Y:S01]  /*de90*/  FFMA.FTZ R29, R29, R0, -R3 ;  /* 0x000000001d1d7223 */ /* 0x000fe20000010803 */
[----:B------:R-:W-:-:S02]  /*dea0*/  FSEL R27, R27, -INF , !P4 ;  /* 0xff8000001b1b7808 */ /* 0x000fc40006000000 */
[----:B------:R-:W0:Y:S01]  /*deb0*/  MUFU.EX2 R24, R24 ;  /* 0x0000001800187308 */ /* 0x000e220000000800 */
[----:B------:R-:W-:Y:S01]  /*dec0*/  ISETP.GT.AND P4, PT, R121, 0x8, P5 ;  /* 0x000000087900780c */ /* 0x000fe20002f84270 */
[-CC-:B------:R-:W-:Y:S01]  /*ded0*/  FFMA.FTZ R32, R32, R0.reuse, -R3.reuse ;  /* 0x0000000020207223 */ /* 0x180fe20000010803 */
[-CC-:B------:R-:W-:Y:S01]  /*dee0*/  FFMA.FTZ R33, R33, R0.reuse, -R3.reuse ;  /* 0x0000000021217223 */ /* 0x180fe20000010803 */
[-CC-:B------:R-:W-:Y:S01]  /*def0*/  FFMA.FTZ R36, R36, R0.reuse, -R3.reuse ;  /* 0x0000000024247223 */ /* 0x180fe20000010803 */
[----:B------:R-:W-:Y:S01]  /*df00*/  ISETP.LT.OR P4, PT, R122, 0x9, P4 ;  /* 0x000000097a00780c */ /* 0x000fe20002781670 */
[-CC-:B------:R-:W-:Y:S01]  /*df10*/  FFMA.FTZ R37, R37, R0.reuse, -R3.reuse ;  /* 0x0000000025257223 */ /* 0x180fe20000010803 */
[-CC-:B------:R-:W-:Y:S01]  /*df20*/  FFMA.FTZ R40, R40, R0.reuse, -R3.reuse ;  /* 0x0000000028287223 */ /* 0x180fe20000010803 */
[----:B------:R-:W1:Y:S01]  /*df30*/  MUFU.EX2 R25, R25 ;  /* 0x0000001900197308 */ /* 0x000e620000000800 */
[----:B------:R-:W-:Y:S01]  /*df40*/  FSEL R30, R30, -INF , !P4 ;  /* 0xff8000001e1e7808 */ /* 0x000fe20006000000 */
[-CC-:B------:R-:W-:Y:S01]  /*df50*/  FFMA.FTZ R41, R41, R0.reuse, -R3.reuse ;  /* 0x0000000029297223 */ /* 0x180fe20000010803 */
[----:B------:R-:W-:Y:S01]  /*df60*/  ISETP.GT.AND P4, PT, R121, 0x9, P5 ;  /* 0x000000097900780c */ /* 0x000fe20002f84270 */
[-CC-:B------:R-:W-:Y:S01]  /*df70*/  FFMA.FTZ R44, R44, R0.reuse, -R3.reuse ;  /* 0x000000002c2c7223 */ /* 0x180fe20000010803 */
[-CC-:B------:R-:W-:Y:S01]  /*df80*/  FFMA.FTZ R45, R45, R0.reuse, -R3.reuse ;  /* 0x000000002d2d7223 */ /* 0x180fe20000010803 */
[--C-:B------:R-:W-:Y:S01]  /*df90*/  FFMA.FTZ R48, R48, R0, -R3.reuse ;  /* 0x0000000030307223 */ /* 0x100fe20000010803 */
[----:B------:R-:W-:Y:S01]  /*dfa0*/  ISETP.LT.OR P4, PT, R122, 0xa, P4 ;  /* 0x0000000a7a00780c */ /* 0x000fe20002781670 */
[----:B------:R-:W2:Y:S01]  /*dfb0*/  MUFU.EX2 R28, R28 ;  /* 0x0000001c001c7308 */ /* 0x000ea20000000800 */
[----:B0-----:R-:W-:Y:S01]  /*dfc0*/  FFMA.FTZ R6, R12, R6, R24 ;  /* 0x000000060c067223 */ /* 0x001fe20000010018 */
[-CC-:B------:R-:W-:Y:S01]  /*dfd0*/  FFMA.FTZ R49, R49, R0.reuse, -R3.reuse ;  /* 0x0000000031317223 */ /* 0x180fe20000010803 */
[----:B------:R-:W-:Y:S01]  /*dfe0*/  FSEL R31, R31, -INF , !P4 ;  /* 0xff8000001f1f7808 */ /* 0x000fe20006000000 */
[-CC-:B------:R-:W-:Y:S01]  /*dff0*/  FFMA.FTZ R52, R52, R0.reuse, -R3.reuse ;  /* 0x0000000034347223 */ /* 0x180fe20000010803 */
[----:B------:R-:W-:Y:S01]  /*e000*/  ISETP.GT.AND P4, PT, R121, 0x10, P5 ;  /* 0x000000107900780c */ /* 0x000fe20002f84270 */
[-CC-:B------:R-:W-:Y:S01]  /*e010*/  FFMA.FTZ R53, R53, R0.reuse, -R3.reuse ;  /* 0x0000000035357223 */ /* 0x180fe20000010803 */
[--C-:B------:R-:W-:Y:S01]  /*e020*/  FFMA.FTZ R56, R56, R0, -R3.reuse ;  /* 0x0000000038387223 */ /* 0x100fe20000010803 */
[----:B------:R-:W0:Y:S01]  /*e030*/  MUFU.EX2 R29, R29 ;  /* 0x0000001d001d7308 */ /* 0x000e220000000800 */
[----:B------:R-:W-:Y:S01]  /*e040*/  ISETP.LT.OR P4, PT, R122, 0x11, P4 ;  /* 0x000000117a00780c */ /* 0x000fe20002781670 */
[C---:B-1----:R-:W-:Y:S01]  /*e050*/  FADD.FTZ R6, R25.reuse, R6 ;  /* 0x0000000619067221 */ /* 0x042fe20000010000 */
[----:B------:R-:W-:Y:S01]  /*e060*/  F2FP.F16.F32.PACK_AB R148, R25, R24 ;  /* 0x000000181994723e */ /* 0x000fe200000000ff */
[-CC-:B------:R-:W-:Y:S01]  /*e070*/  FFMA.FTZ R57, R57, R0.reuse, -R3.reuse ;  /* 0x0000000039397223 */ /* 0x180fe20000010803 */
[----:B------:R-:W-:Y:S01]  /*e080*/  FSEL R34, R34, -INF , !P4 ;  /* 0xff80000022227808 */ /* 0x000fe20006000000 */
[-CC-:B------:R-:W-:Y:S01]  /*e090*/  FFMA.FTZ R60, R60, R0.reuse, -R3.reuse ;  /* 0x000000003c3c7223 */ /* 0x180fe20000010803 */
[----:B------:R-:W-:Y:S01]  /*e0a0*/  ISETP.GT.AND P4, PT, R121, 0x11, P5 ;  /* 0x000000117900780c */ /* 0x000fe20002f84270 */
[----:B------:R-:W1:Y:S01]  /*e0b0*/  MUFU.EX2 R32, R32 ;  /* 0x0000002000207308 */ /* 0x000e620000000800 */
[----:B--2---:R-:W-:Y:S01]  /*e0c0*/  FADD.FTZ R6, R28, R6 ;  /* 0x000000061c067221 */ /* 0x004fe20000010000 */
[-CC-:B------:R-:W-:Y:S01]  /*e0d0*/  FFMA.FTZ R61, R61, R0.reuse, -R3.reuse ;  /* 0x000000003d3d7223 */ /* 0x180fe20000010803 */
[----:B------:R-:W-:Y:S01]  /*e0e0*/  ISETP.LT.OR P4, PT, R122, 0x12, P4 ;  /* 0x000000127a00780c */ /* 0x000fe20002781670 */
[-CC-:B------:R-:W-:Y:S01]  /*e0f0*/  FFMA.FTZ R64, R64, R0.reuse, -R3.reuse ;  /* 0x0000000040407223 */ /* 0x180fe20000010803 */
[-CC-:B------:R-:W-:Y:S01]  /*e100*/  FFMA.FTZ R65, R65, R0.reuse, -R3.reuse ;  /* 0x0000000041417223 */ /* 0x180fe20000010803 */
[-CC-:B------:R-:W-:Y:S01]  /*e110*/  FFMA.FTZ R68, R68, R0.reuse, -R3.reuse ;  /* 0x0000000044447223 */ /* 0x180fe20000010803 */
[----:B------:R-:W-:Y:S01]  /*e120*/  FSEL R35, R35, -INF , !P4 ;  /* 0xff80000023237808 */ /* 0x000fe20006000000 */
[----:B------:R-:W2:Y:S01]  /*e130*/  MUFU.EX2 R33, R33 ;  /* 0x0000002100217308 */ /* 0x000ea20000000800 */
[----:B------:R-:W-:Y:S01]  /*e140*/  ISETP.GT.AND P4, PT, R121, 0x18, P5 ;  /* 0x000000187900780c */ /* 0x000fe20002f84270 */
[----:B0-----:R-:W-:Y:S01]  /*e150*/  FADD.FTZ R6, R29, R6 ;  /* 0x000000061d067221 */ /* 0x001fe20000010000 */
[-CC-:B------:R-:W-:Y:S01]  /*e160*/  FFMA.FTZ R69, R69, R0.reuse, -R3.reuse ;  /* 0x0000000045457223 */ /* 0x180fe20000010803 */
[-CC-:B------:R-:W-:Y:S01]  /*e170*/  FFMA.FTZ R72, R72, R0.reuse, -R3.reuse ;  /* 0x0000000048487223 */ /* 0x180fe20000010803 */
[----:B------:R-:W-:Y:S01]  /*e180*/  ISETP.LT.OR P4, PT, R122, 0x19, P4 ;  /* 0x000000197a00780c */ /* 0x000fe20002781670 */
[-CC-:B------:R-:W-:Y:S01]  /*e190*/  FFMA.FTZ R73, R73, R0.reuse, -R3.reuse ;  /* 0x0000000049497223 */ /* 0x180fe20000010803 */
[-CC-:B------:R-:W-:Y:S01]  /*e1a0*/  FFMA.FTZ R76, R76, R0.reuse, -R3.reuse ;  /* 0x000000004c4c7223 */ /* 0x180fe20000010803 */
[----:B------:R-:W0:Y:S01]  /*e1b0*/  MUFU.EX2 R36, R36 ;  /* 0x0000002400247308 */ /* 0x000e220000000800 */
[----:B------:R-:W-:Y:S01]  /*e1c0*/  FSEL R38, R38, -INF , !P4 ;  /* 0xff80000026267808 */ /* 0x000fe20006000000 */
[----:B-1----:R-:W-:Y:S01]  /*e1d0*/  FADD.FTZ R6, R32, R6 ;  /* 0x0000000620067221 */ /* 0x002fe20000010000 */
[----:B------:R-:W-:Y:S01]  /*e1e0*/  ISETP.GT.AND P4, PT, R121, 0x19, P5 ;  /* 0x000000197900780c */ /* 0x000fe20002f84270 */
[-CC-:B------:R-:W-:Y:S01]  /*e1f0*/  FFMA.FTZ R77, R77, R0.reuse, -R3.reuse ;  /* 0x000000004d4d7223 */ /* 0x180fe20000010803 */
[-CC-:B------:R-:W-:Y:S01]  /*e200*/  FFMA.FTZ R80, R80, R0.reuse, -R3.reuse ;  /* 0x0000000050507223 */ /* 0x180fe20000010803 */
[-CC-:B------:R-:W-:Y:S01]  /*e210*/  FFMA.FTZ R81, R81, R0.reuse, -R3.reuse ;  /* 0x0000000051517223 */ /* 0x180fe20000010803 */
[----:B------:R-:W-:Y:S01]  /*e220*/  ISETP.LT.OR P4, PT, R122, 0x1a, P4 ;  /* 0x0000001a7a00780c */ /* 0x000fe20002781670 */
[----:B------:R-:W1:Y:S01]  /*e230*/  MUFU.EX2 R37, R37 ;  /* 0x0000002500257308 */ /* 0x000e620000000800 */
[----:B--2---:R-:W-:Y:S01]  /*e240*/  FADD.FTZ R6, R33, R6 ;  /* 0x0000000621067221 */ /* 0x004fe20000010000 */
[-CC-:B------:R-:W-:Y:S01]  /*e250*/  FFMA.FTZ R84, R84, R0.reuse, -R3.reuse ;  /* 0x0000000054547223 */ /* 0x180fe20000010803 */
[----:B------:R-:W-:Y:S01]  /*e260*/  FSEL R39, R39, -INF , !P4 ;  /* 0xff80000027277808 */ /* 0x000fe20006000000 */
[----:B------:R-:W-:Y:S01]  /*e270*/  FFMA.FTZ R3, R85, R0, -R3 ;  /* 0x0000000055037223 */ /* 0x000fe20000010803 */
[----:B------:R-:W-:Y:S01]  /*e280*/  ISETP.GT.AND P4, PT, R121, 0x20, P5 ;  /* 0x000000207900780c */ /* 0x000fe20002f84270 */
[-C--:B------:R-:W-:Y:S01]  /*e290*/  FMUL.FTZ R88, R88, R12.reuse ;  /* 0x0000000c58587220 */ /* 0x080fe20000410000 */
[-C--:B------:R-:W-:Y:S01]  /*e2a0*/  FMUL.FTZ R89, R89, R12.reuse ;  /* 0x0000000c59597220 */ /* 0x080fe20000410000 */
[----:B------:R-:W2:Y:S01]  /*e2b0*/  MUFU.EX2 R40, R40 ;  /* 0x0000002800287308 */ /* 0x000ea20000000800 */
[----:B------:R-:W-:Y:S01]  /*e2c0*/  ISETP.LT.OR P4, PT, R122, 0x21, P4 ;  /* 0x000000217a00780c */ /* 0x000fe20002781670 */
[----:B0-----:R-:W-:Y:S01]  /*e2d0*/  FADD.FTZ R6, R36, R6 ;  /* 0x0000000624067221 */ /* 0x001fe20000010000 */
[-C--:B------:R-:W-:Y:S01]  /*e2e0*/  FMUL.FTZ R92, R92, R12.reuse ;  /* 0x0000000c5c5c7220 */ /* 0x080fe20000410000 */
[-C--:B------:R-:W-:Y:S01]  /*e2f0*/  FMUL.FTZ R93, R93, R12.reuse ;  /* 0x0000000c5d5d7220 */ /* 0x080fe20000410000 */
[----:B------:R-:W-:Y:S01]  /*e300*/  FSEL R42, R42, -INF , !P4 ;  /* 0xff8000002a2a7808 */ /* 0x000fe20006000000 */
[-C--:B------:R-:W-:Y:S01]  /*e310*/  FMUL.FTZ R96, R96, R12.reuse ;  /* 0x0000000c60607220 */ /* 0x080fe20000410000 */
[----:B------:R-:W-:Y:S01]  /*e320*/  ISETP.GT.AND P4, PT, R121, 0x21, P5 ;  /* 0x000000217900780c */ /* 0x000fe20002f84270 */
[----:B------:R-:W0:Y:S01]  /*e330*/  MUFU.EX2 R41, R41 ;  /* 0x0000002900297308 */ /* 0x000e220000000800 */
[----:B-1----:R-:W-:Y:S01]  /*e340*/  FADD.FTZ R25, R37, R6 ;  /* 0x0000000625197221 */ /* 0x002fe20000010000 */
[-C--:B------:R-:W-:Y:S01]  /*e350*/  FMUL.FTZ R97, R97, R12.reuse ;  /* 0x0000000c61617220 */ /* 0x080fe20000410000 */
[----:B------:R-:W-:Y:S01]  /*e360*/  ISETP.LT.OR P4, PT, R122, 0x22, P4 ;  /* 0x000000227a00780c */ /* 0x000fe20002781670 */
[-C--:B------:R-:W-:Y:S01]  /*e370*/  FMUL.FTZ R100, R100, R12.reuse ;  /* 0x0000000c64647220 */ /* 0x080fe20000410000 */
[-C--:B------:R-:W-:Y:S01]  /*e380*/  FMUL.FTZ R101, R101, R12.reuse ;  /* 0x0000000c65657220 */ /* 0x080fe20000410000 */
[-C--:B------:R-:W-:Y:S01]  /*e390*/  FMUL.FTZ R104, R104, R12.reuse ;  /* 0x0000000c68687220 */ /* 0x080fe20000410000 */
[----:B------:R-:W-:Y:S01]  /*e3a0*/  FSEL R43, R43, -INF , !P4 ;  /* 0xff8000002b2b7808 */ /* 0x000fe20006000000 */
[----:B------:R-:W1:Y:S01]  /*e3b0*/  MUFU.EX2 R44, R44 ;  /* 0x0000002c002c7308 */ /* 0x000e620000000800 */
[----:B------:R-:W-:Y:S01]  /*e3c0*/  ISETP.GT.AND P4, PT, R121, 0x28, P5 ;  /* 0x000000287900780c */ /* 0x000fe20002f84270 */
[----:B--2---:R-:W-:Y:S01]  /*e3d0*/  FADD.FTZ R6, R40, R25 ;  /* 0x0000001928067221 */ /* 0x004fe20000010000 */
[-C--:B------:R-:W-:Y:S01]  /*e3e0*/  FMUL.FTZ R105, R105, R12.reuse ;  /* 0x0000000c69697220 */ /* 0x080fe20000410000 */
[-C--:B------:R-:W-:Y:S01]  /*e3f0*/  FMUL.FTZ R108, R108, R12.reuse ;  /* 0x0000000c6c6c7220 */ /* 0x080fe20000410000 */
[----:B------:R-:W-:Y:S01]  /*e400*/  ISETP.LT.OR P4, PT, R122, 0x29, P4 ;  /* 0x000000297a00780c */ /* 0x000fe20002781670 */
[-C--:B------:R-:W-:Y:S01]  /*e410*/  FMUL.FTZ R109, R109, R12.reuse ;  /* 0x0000000c6d6d7220 */ /* 0x080fe20000410000 */
[-C--:B------:R-:W-:Y:S01]  /*e420*/  FMUL.FTZ R112, R112, R12.reuse ;  /* 0x0000000c70707220 */ /* 0x080fe20000410000 */
[----:B------:R-:W2:Y:S01]  /*e430*/  MUFU.EX2 R45, R45 ;  /* 0x0000002d002d7308 */ /* 0x000ea20000000800 */
[----:B------:R-:W-:Y:S01]  /*e440*/  FSEL R46, R46, -INF , !P4 ;  /* 0xff8000002e2e7808 */ /* 0x000fe20006000000 */
[----:B0-----:R-:W-:Y:S01]  /*e450*/  FADD.FTZ R25, R41, R6 ;  /* 0x0000000629197221 */ /* 0x001fe20000010000 */
[----:B------:R-:W-:Y:S01]  /*e460*/  ISETP.GT.AND P4, PT, R121, 0x29, P5 ;  /* 0x000000297900780c */ /* 0x000fe20002f84270 */
[-C--:B------:R-:W-:Y:S01]  /*e470*/  FMUL.FTZ R113, R113, R12.reuse ;  /* 0x0000000c71717220 */ /* 0x080fe20000410000 */
[-C--:B------:R-:W-:Y:S01]  /*e480*/  FMUL.FTZ R116, R116, R12.reuse ;  /* 0x0000000c74747220 */ /* 0x080fe20000410000 */
[----:B------:R-:W-:Y:S01]  /*e490*/  FMUL.FTZ R117, R117, R12 ;  /* 0x0000000c75757220 */ /* 0x000fe20000410000 */
[----:B------:R-:W-:Y:S01]  /*e4a0*/  ISETP.LT.OR P4, PT, R122, 0x2a, P4 ;  /* 0x0000002a7a00780c */ /* 0x000fe20002781670 */
[----:B------:R-:W-:Y:S01]  /*e4b0*/  MUFU.EX2 R48, R48 ;  /* 0x0000003000307308 */ /* 0x000fe20000000800 */
[----:B-1----:R-:W-:Y:S01]  /*e4c0*/  FADD.FTZ R6, R44, R25 ;  /* 0x000000192c067221 */ /* 0x002fe20000010000 */
[----:B------:R-:W-:-:S02]  /*e4d0*/  F2FP.F16.F32.PACK_AB R150, R29, R28 ;  /* 0x0000001c1d96723e */ /* 0x000fc400000000ff */
[----:B------:R-:W-:Y:S02]  /*e4e0*/  FSEL R47, R47, -INF , !P4 ;  /* 0xff8000002f2f7808 */ /* 0x000fe40006000000 */
[----:B------:R-:W-:Y:S02]  /*e4f0*/  ISETP.GT.AND P4, PT, R121, 0x30, P5 ;  /* 0x000000307900780c */ /* 0x000fe40002f84270 */
[----:B------:R-:W0:Y:S01]  /*e500*/  MUFU.EX2 R49, R49 ;  /* 0x0000003100317308 */ /* 0x000e220000000800 */
[----:B--2---:R-:W-:Y:S01]  /*e510*/  FADD.FTZ R25, R45, R6 ;  /* 0x000000062d197221 */ /* 0x004fe20000010000 */
[----:B------:R-:W-:Y:S02]  /*e520*/  ISETP.LT.OR P4, PT, R122, 0x31, P4 ;  /* 0x000000317a00780c */ /* 0x000fe40002781670 */
[----:B------:R-:W-:Y:S02]  /*e530*/  F2FP.F16.F32.PACK_AB R144, R33, R32 ;  /* 0x000000202190723e */ /* 0x000fe400000000ff */
[----:B------:R-:W-:-:S02]  /*e540*/  FSEL R50, R50, -INF , !P4 ;  /* 0xff80000032327808 */ /* 0x000fc40006000000 */
[----:B------:R-:W-:Y:S01]  /*e550*/  ISETP.GT.AND P4, PT, R121, 0x31, P5 ;  /* 0x000000317900780c */ /* 0x000fe20002f84270 */
[----:B------:R-:W-:Y:S01]  /*e560*/  MUFU.EX2 R52, R52 ;  /* 0x0000003400347308 */ /* 0x000fe20000000800 */
[----:B------:R-:W-:Y:S02]  /*e570*/  F2FP.F16.F32.PACK_AB R146, R37, R36 ;  /* 0x000000242592723e */ /* 0x000fe400000000ff */
[----:B------:R-:W-:Y:S02]  /*e580*/  ISETP.LT.OR P4, PT, R122, 0x32, P4 ;  /* 0x000000327a00780c */ /* 0x000fe40002781670 */
[----:B------:R-:W-:Y:S02]  /*e590*/  F2FP.F16.F32.PACK_AB R140, R41, R40 ;  /* 0x00000028298c723e */ /* 0x000fe400000000ff */
[----:B------:R-:W-:Y:S01]  /*e5a0*/  FSEL R51, R51, -INF , !P4 ;  /* 0xff80000033337808 */ /* 0x000fe20006000000 */
[----:B------:R-:W1:Y:S01]  /*e5b0*/  MUFU.EX2 R53, R53 ;  /* 0x0000003500357308 */ /* 0x000e620000000800 */
[----:B------:R-:W-:-:S02]  /*e5c0*/  ISETP.GT.AND P4, PT, R121, 0x38, P5 ;  /* 0x000000387900780c */ /* 0x000fc40002f84270 */
[----:B------:R-:W-:Y:S02]  /*e5d0*/  F2FP.F16.F32.PACK_AB R142, R45, R44 ;  /* 0x0000002c2d8e723e */ /* 0x000fe400000000ff */
[----:B------:R-:W-:Y:S02]  /*e5e0*/  ISETP.LT.OR P4, PT, R122, 0x39, P4 ;  /* 0x000000397a00780c */ /* 0x000fe40002781670 */
[----:B0-----:R-:W-:Y:S01]  /*e5f0*/  F2FP.F16.F32.PACK_AB R136, R49, R48 ;  /* 0x000000303188723e */ /* 0x001fe200000000ff */
[----:B------:R-:W-:Y:S01]  /*e600*/  MUFU.EX2 R56, R56 ;  /* 0x0000003800387308 */ /* 0x000fe20000000800 */
[----:B------:R-:W-:Y:S02]  /*e610*/  FSEL R54, R54, -INF , !P4 ;  /* 0xff80000036367808 */ /* 0x000fe40006000000 */
[----:B------:R-:W-:-:S04]  /*e620*/  ISETP.GT.AND P4, PT, R121, 0x39, P5 ;  /* 0x000000397900780c */ /* 0x000fc80002f84270 */
[----:B------:R-:W-:Y:S01]  /*e630*/  ISETP.LT.OR P4, PT, R122, 0x3a, P4 ;  /* 0x0000003a7a00780c */ /* 0x000fe20002781670 */
[----:B------:R-:W0:Y:S01]  /*e640*/  MUFU.EX2 R57, R57 ;  /* 0x0000003900397308 */ /* 0x000e220000000800 */
[----:B-1----:R-:W-:Y:S02]  /*e650*/  F2FP.F16.F32.PACK_AB R138, R53, R52 ;  /* 0x00000034358a723e */ /* 0x002fe400000000ff */
[----:B------:R-:W-:Y:S02]  /*e660*/  FSEL R55, R55, -INF , !P4 ;  /* 0xff80000037377808 */ /* 0x000fe40006000000 */
[----:B------:R-:W-:-:S03]  /*e670*/  ISETP.GT.AND P4, PT, R121, 0x40, P5 ;  /* 0x000000407900780c */ /* 0x000fc60002f84270 */
[----:B------:R-:W-:Y:S01]  /*e680*/  MUFU.EX2 R60, R60 ;  /* 0x0000003c003c7308 */ /* 0x000fe20000000800 */
[----:B------:R-:W-:-:S04]  /*e690*/  ISETP.LT.OR P4, PT, R122, 0x41, P4 ;  /* 0x000000417a00780c */ /* 0x000fc80002781670 */
[----:B------:R-:W-:Y:S02]  /*e6a0*/  FSEL R58, R58, -INF , !P4 ;  /* 0xff8000003a3a7808 */ /* 0x000fe40006000000 */
[----:B------:R-:W-:Y:S01]  /*e6b0*/  ISETP.GT.AND P4, PT, R121, 0x41, P5 ;  /* 0x000000417900780c */ /* 0x000fe20002f84270 */
[----:B------:R-:W1:Y:S01]  /*e6c0*/  MUFU.EX2 R61, R61 ;  /* 0x0000003d003d7308 */ /* 0x000e620000000800 */
[----:B0-----:R-:W-:Y:S02]  /*e6d0*/  F2FP.F16.F32.PACK_AB R132, R57, R56 ;  /* 0x000000383984723e */ /* 0x001fe400000000ff */
[----:B------:R-:W-:-:S04]  /*e6e0*/  ISETP.LT.OR P4, PT, R122, 0x42, P4 ;  /* 0x000000427a00780c */ /* 0x000fc80002781670 */
[----:B------:R-:W-:Y:S01]  /*e6f0*/  FSEL R59, R59, -INF , !P4 ;  /* 0xff8000003b3b7808 */ /* 0x000fe20006000000 */
[----:B------:R-:W-:Y:S01]  /*e700*/  MUFU.EX2 R64, R64 ;  /* 0x0000004000407308 */ /* 0x000fe20000000800 */
[----:B------:R-:W-:-:S04]  /*e710*/  ISETP.GT.AND P4, PT, R121, 0x48, P5 ;  /* 0x000000487900780c */ /* 0x000fc80002f84270 */
[----:B------:R-:W-:-:S03]  /*e720*/  ISETP.LT.OR P4, PT, R122, 0x49, P4 ;  /* 0x000000497a00780c */ /* 0x000fc60002781670 */
[----:B------:R-:W0:Y:S01]  /*e730*/  MUFU.EX2 R65, R65 ;  /* 0x0000004100417308 */ /* 0x000e220000000800 */
[----:B------:R-:W-:Y:S02]  /*e740*/  FSEL R62, R62, -INF , !P4 ;  /* 0xff8000003e3e7808 */ /* 0x000fe40006000000 */
[----:B------:R-:W-:Y:S02]  /*e750*/  ISETP.GT.AND P4, PT, R121, 0x49, P5 ;  /* 0x000000497900780c */ /* 0x000fe40002f84270 */
[----:B-1----:R-:W-:Y:S02]  /*e760*/  F2FP.F16.F32.PACK_AB R134, R61, R60 ;  /* 0x0000003c3d86723e */ /* 0x002fe400000000ff */
[----:B------:R-:W-:Y:S01]  /*e770*/  ISETP.LT.OR P4, PT, R122, 0x4a, P4 ;  /* 0x0000004a7a00780c */ /* 0x000fe20002781670 */
[----:B------:R-:W-:Y:S03]  /*e780*/  MUFU.EX2 R68, R68 ;  /* 0x0000004400447308 */ /* 0x000fe60000000800 */
[----:B------:R-:W-:-:S02]  /*e790*/  FSEL R63, R63, -INF , !P4 ;  /* 0xff8000003f3f7808 */ /* 0x000fc40006000000 */
[----:B------:R-:W-:-:S03]  /*e7a0*/  ISETP.GT.AND P4, PT, R121, 0x50, P5 ;  /* 0x000000507900780c */ /* 0x000fc60002f84270 */
[----:B------:R-:W1:Y:S01]  /*e7b0*/  MUFU.EX2 R69, R69 ;  /* 0x0000004500457308 */ /* 0x000e620000000800 */
[----:B------:R-:W-:Y:S02]  /*e7c0*/  ISETP.LT.OR P4, PT, R122, 0x51, P4 ;  /* 0x000000517a00780c */ /* 0x000fe40002781670 */
[----:B0-----:R-:W-:Y:S02]  /*e7d0*/  F2FP.F16.F32.PACK_AB R128, R65, R64 ;  /* 0x000000404180723e */ /* 0x001fe400000000ff */
[----:B------:R-:W-:Y:S02]  /*e7e0*/  FSEL R66, R66, -INF , !P4 ;  /* 0xff80000042427808 */ /* 0x000fe40006000000 */
[----:B------:R-:W-:Y:S01]  /*e7f0*/  ISETP.GT.AND P4, PT, R121, 0x51, P5 ;  /* 0x000000517900780c */ /* 0x000fe20002f84270 */
[----:B------:R-:W-:Y:S03]  /*e800*/  MUFU.EX2 R72, R72 ;  /* 0x0000004800487308 */ /* 0x000fe60000000800 */
[----:B------:R-:W-:-:S04]  /*e810*/  ISETP.LT.OR P4, PT, R122, 0x52, P4 ;  /* 0x000000527a00780c */ /* 0x000fc80002781670 */
[----:B------:R-:W-:Y:S01]  /*e820*/  FSEL R67, R67, -INF , !P4 ;  /* 0xff80000043437808 */ /* 0x000fe20006000000 */
[----:B------:R-:W0:Y:S01]  /*e830*/  MUFU.EX2 R73, R73 ;  /* 0x0000004900497308 */ /* 0x000e220000000800 */
[----:B------:R-:W-:Y:S02]  /*e840*/  ISETP.GT.AND P4, PT, R121, 0x58, P5 ;  /* 0x000000587900780c */ /* 0x000fe40002f84270 */
[----:B-1----:R-:W-:Y:S02]  /*e850*/  F2FP.F16.F32.PACK_AB R130, R69, R68 ;  /* 0x000000444582723e */ /* 0x002fe400000000ff */
[----:B------:R-:W-:-:S03]  /*e860*/  ISETP.LT.OR P4, PT, R122, 0x59, P4 ;  /* 0x000000597a00780c */ /* 0x000fc60002781670 */
[----:B------:R-:W-:Y:S01]  /*e870*/  MUFU.EX2 R76, R76 ;  /* 0x0000004c004c7308 */ /* 0x000fe20000000800 */
[----:B------:R-:W-:Y:S02]  /*e880*/  FSEL R70, R70, -INF , !P4 ;  /* 0xff80000046467808 */ /* 0x000fe40006000000 */
[----:B------:R-:W-:-:S04]  /*e890*/  ISETP.GT.AND P4, PT, R121, 0x59, P5 ;  /* 0x000000597900780c */ /* 0x000fc80002f84270 */
[----:B------:R-:W-:Y:S01]  /*e8a0*/  ISETP.LT.OR P4, PT, R122, 0x5a, P4 ;  /* 0x0000005a7a00780c */ /* 0x000fe20002781670 */
[----:B------:R-:W1:Y:S01]  /*e8b0*/  MUFU.EX2 R77, R77 ;  /* 0x0000004d004d7308 */ /* 0x000e620000000800 */
[----:B0-----:R-:W-:Y:S02]  /*e8c0*/  F2FP.F16.F32.PACK_AB R124, R73, R72 ;  /* 0x00000048497c723e */ /* 0x001fe400000000ff */
[----:B------:R-:W-:Y:S02]  /*e8d0*/  FSEL R71, R71, -INF , !P4 ;  /* 0xff80000047477808 */ /* 0x000fe40006000000 */
[----:B------:R-:W-:-:S03]  /*e8e0*/  ISETP.GT.AND P4, PT, R121, 0x60, P5 ;  /* 0x000000607900780c */ /* 0x000fc60002f84270 */
[----:B------:R-:W-:Y:S01]  /*e8f0*/  MUFU.EX2 R80, R80 ;  /* 0x0000005000507308 */ /* 0x000fe20000000800 */
[----:B------:R-:W-:-:S04]  /*e900*/  ISETP.LT.OR P4, PT, R122, 0x61, P4 ;  /* 0x000000617a00780c */ /* 0x000fc80002781670 */
[----:B------:R-:W-:Y:S02]  /*e910*/  FSEL R74, R74, -INF , !P4 ;  /* 0xff8000004a4a7808 */ /* 0x000fe40006000000 */
[----:B------:R-:W-:Y:S01]  /*e920*/  ISETP.GT.AND P4, PT, R121, 0x61, P5 ;  /* 0x000000617900780c */ /* 0x000fe20002f84270 */
[----:B------:R-:W0:Y:S01]  /*e930*/  MUFU.EX2 R81, R81 ;  /* 0x0000005100517308 */ /* 0x000e220000000800 */
[----:B-1----:R-:W-:Y:S02]  /*e940*/  F2FP.F16.F32.PACK_AB R126, R77, R76 ;  /* 0x0000004c4d7e723e */ /* 0x002fe400000000ff */
[----:B------:R-:W-:-:S04]  /*e950*/  ISETP.LT.OR P4, PT, R122, 0x62, P4 ;  /* 0x000000627a00780c */ /* 0x000fc80002781670 */
[----:B------:R-:W-:Y:S01]  /*e960*/  FSEL R75, R75, -INF , !P4 ;  /* 0xff8000004b4b7808 */ /* 0x000fe20006000000 */
[----:B------:R-:W-:Y:S01]  /*e970*/  MUFU.EX2 R84, R84 ;  /* 0x0000005400547308 */ /* 0x000fe20000000800 */
[----:B------:R-:W-:-:S04]  /*e980*/  ISETP.GT.AND P4, PT, R121, 0x68, P5 ;  /* 0x000000687900780c */ /* 0x000fc80002f84270 */
[----:B------:R-:W-:-:S03]  /*e990*/  ISETP.LT.OR P4, PT, R122, 0x69, P4 ;  /* 0x000000697a00780c */ /* 0x000fc60002781670 */
[----:B------:R-:W1:Y:S01]  /*e9a0*/  MUFU.EX2 R3, R3 ;  /* 0x0000000300037308 */ /* 0x000e620000000800 */
[----:B------:R-:W-:Y:S02]  /*e9b0*/  FSEL R78, R78, -INF , !P4 ;  /* 0xff8000004e4e7808 */ /* 0x000fe40006000000 */
[----:B------:R-:W-:Y:S02]  /*e9c0*/  ISETP.GT.AND P4, PT, R121, 0x69, P5 ;  /* 0x000000697900780c */ /* 0x000fe40002f84270 */
[----:B0-----:R-:W-:Y:S02]  /*e9d0*/  F2FP.F16.F32.PACK_AB R120, R81, R80 ;  /* 0x000000505178723e */ /* 0x001fe400000000ff */
        /* <DEDUP_REMOVED lines=8> */
[----:B------:R-:W-:-:S04]  /*ea60*/  ISETP.GT.AND P4, PT, R121, RZ, P5 ;  /* 0x000000ff7900720c */ /* 0x000fc80002f84270 */
[----:B------:R-:W-:-:S04]  /*ea70*/  ISETP.LT.OR P4, PT, R122, 0x1, P4 ;  /* 0x000000017a00780c */ /* 0x000fc80002781670 */
        /* <DEDUP_REMOVED lines=13> */
[----:B-1----:R-:W-:Y:S02]  /*eb50*/  F2FP.F16.F32.PACK_AB R122, R3, R84 ;  /* 0x00000054037a723e */ /* 0x002fe400000000ff */
        /* <DEDUP_REMOVED lines=31> */
[----:B------:R-:W-:-:S03]  /*ed50*/  FMUL.FTZ R17, R13, R0 ;  /* 0x000000000d117220 */ /* 0x000fc60000410000 */
[----:B------:R-:W-:Y:S02]  /*ed60*/  FSEL R24, R13, RZ, P4 ;  /* 0x000000ff0d187208 */ /* 0x000fe40002000000 */
[----:B------:R-:W-:Y:S02]  /*ed70*/  FSEL R17, R17, RZ, P4 ;  /* 0x000000ff11117208 */ /* 0x000fe40002000000 */
[----:B------:R-:W-:Y:S01]  /*ed80*/  ISETP.GT.AND P4, PT, R4, R21, PT ;  /* 0x000000150400720c */ /* 0x000fe20003f84270 */
[----:B------:R-:W-:Y:S01]  /*ed90*/  FADD.FTZ R24, -R24, R2 ;  /* 0x0000000218187221 */ /* 0x000fe20000010100 */
[----:B------:R-:W-:Y:S02]  /*eda0*/  VIADD R4, R4, 0xffffffff ;  /* 0xffffffff04047836 */ /* 0x000fe40000000000 */
        /* <DEDUP_REMOVED lines=8> */
[-C--:B------:R-:W-:Y:S01]  /*ee30*/  FFMA.FTZ R38, R38, R0.reuse, -R17 ;  /* 0x0000000026267223 */ /* 0x080fe20000010811 */
[----:B------:R-:W-:Y:S01]  /*ee40*/  FADD.FTZ R24, R48, R25 ;  /* 0x0000001930187221 */ /* 0x000fe20000010000 */
[-CC-:B------:R-:W-:Y:S01]  /*ee50*/  FFMA.FTZ R39, R39, R0.reuse, -R17.reuse ;  /* 0x0000000027277223 */ /* 0x180fe20000010811 */
[-CC-:B------:R-:W-:Y:S01]  /*ee60*/  FFMA.FTZ R42, R42, R0.reuse, -R17.reuse ;  /* 0x000000002a2a7223 */ /* 0x180fe20000010811 */
[-CC-:B------:R-:W-:Y:S01]  /*ee70*/  FFMA.FTZ R43, R43, R0.reuse, -R17.reuse ;  /* 0x000000002b2b7223 */ /* 0x180fe20000010811 */
[----:B------:R-:W-:Y:S01]  /*ee80*/  FADD.FTZ R25, R49, R24 ;  /* 0x0000001831197221 */ /* 0x000fe20000010000 */
[----:B------:R-:W0:Y:S01]  /*ee90*/  MUFU.EX2 R2, R2 ;  /* 0x0000000200027308 */ /* 0x000e220000000800 */
[-CC-:B------:R-:W-:Y:S01]  /*eea0*/  FFMA.FTZ R46, R46, R0.reuse, -R17.reuse ;  /* 0x000000002e2e7223 */ /* 0x180fe20000010811 */
[-C--:B------:R-:W-:Y:S01]  /*eeb0*/  FFMA.FTZ R47, R47, R0.reuse, -R17 ;  /* 0x000000002f2f7223 */ /* 0x080fe20000010811 */
[----:B------:R-:W-:Y:S01]  /*eec0*/  FADD.FTZ R24, R52, R25 ;  /* 0x0000001934187221 */ /* 0x000fe20000010000 */
[-CC-:B------:R-:W-:Y:S01]  /*eed0*/  FFMA.FTZ R50, R50, R0.reuse, -R17.reuse ;  /* 0x0000000032327223 */ /* 0x180fe20000010811 */
[-CC-:B------:R-:W-:Y:S01]  /*eee0*/  FFMA.FTZ R51, R51, R0.reuse, -R17.reuse ;  /* 0x0000000033337223 */ /* 0x180fe20000010811 */
[-CC-:B------:R-:W-:Y:S01]  /*eef0*/  FFMA.FTZ R54, R54, R0.reuse, -R17.reuse ;  /* 0x0000000036367223 */ /* 0x180fe20000010811 */
[----:B------:R-:W-:Y:S01]  /*ef00*/  FADD.FTZ R25, R53, R24 ;  /* 0x0000001835197221 */ /* 0x000fe20000010000 */
[----:B------:R-:W1:Y:S01]  /*ef10*/  MUFU.EX2 R27, R27 ;  /* 0x0000001b001b7308 */ /* 0x000e620000000800 */
[-CC-:B------:R-:W-:Y:S01]  /*ef20*/  FFMA.FTZ R55, R55, R0.reuse, -R17.reuse ;  /* 0x0000000037377223 */ /* 0x180fe20000010811 */
[-C--:B------:R-:W-:Y:S01]  /*ef30*/  FFMA.FTZ R58, R58, R0.reuse, -R17 ;  /* 0x000000003a3a7223 */ /* 0x080fe20000010811 */
[----:B------:R-:W-:Y:S01]  /*ef40*/  FADD.FTZ R24, R56, R25 ;  /* 0x0000001938187221 */ /* 0x000fe20000010000 */
[-CC-:B------:R-:W-:Y:S01]  /*ef50*/  FFMA.FTZ R59, R59, R0.reuse, -R17.reuse ;  /* 0x000000003b3b7223 */ /* 0x180fe20000010811 */
[-CC-:B------:R-:W-:Y:S01]  /*ef60*/  FFMA.FTZ R62, R62, R0.reuse, -R17.reuse ;  /* 0x000000003e3e7223 */ /* 0x180fe20000010811 */
[-CC-:B------:R-:W-:Y:S01]  /*ef70*/  FFMA.FTZ R63, R63, R0.reuse, -R17.reuse ;  /* 0x000000003f3f7223 */ /* 0x180fe20000010811 */
[----:B------:R-:W-:Y:S01]  /*ef80*/  FADD.FTZ R25, R57, R24 ;  /* 0x0000001839197221 */ /* 0x000fe20000010000 */
[----:B------:R-:W2:Y:S01]  /*ef90*/  MUFU.EX2 R30, R30 ;  /* 0x0000001e001e7308 */ /* 0x000ea20000000800 */
[----:B0-----:R-:W-:Y:S01]  /*efa0*/  FFMA.FTZ R6, R2, R5, R26 ;  /* 0x0000000502067223 */ /* 0x001fe2000001001a */
[-C--:B------:R-:W-:Y:S01]  /*efb0*/  FFMA.FTZ R66, R66, R0.reuse, -R17 ;  /* 0x0000000042427223 */ /* 0x080fe20000010811 */
[----:B------:R-:W-:Y:S01]  /*efc0*/  FADD.FTZ R24, R60, R25 ;  /* 0x000000193c187221 */ /* 0x000fe20000010000 */
[-CC-:B------:R-:W-:Y:S01]  /*efd0*/  FFMA.FTZ R67, R67, R0.reuse, -R17.reuse ;  /* 0x0000000043437223 */ /* 0x180fe20000010811 */
[-CC-:B------:R-:W-:Y:S01]  /*efe0*/  FFMA.FTZ R70, R70, R0.reuse, -R17.reuse ;  /* 0x0000000046467223 */ /* 0x180fe20000010811 */
[-CC-:B------:R-:W-:Y:S01]  /*eff0*/  FFMA.FTZ R71, R71, R0.reuse, -R17.reuse ;  /* 0x0000000047477223 */ /* 0x180fe20000010811 */
        /* <DEDUP_REMOVED lines=15> */
[----:B------:R-:W-:Y:S01]  /*f0f0*/  FFMA.FTZ R17, R87, R0, -R17 ;  /* 0x0000000057117223 */ /* 0x000fe20000010811 */
[----:B------:R-:W-:Y:S01]  /*f100*/  FADD.FTZ R25, R69, R24 ;  /* 0x0000001845197221 */ /* 0x000fe20000010000 */
[----:B------:R-:W2:Y:S01]  /*f110*/  MUFU.EX2 R35, R35 ;  /* 0x0000002300237308 */ /* 0x000ea20000000800 */
[----:B0-----:R-:W-:Y:S01]  /*f120*/  FADD.FTZ R5, R31, R6 ;  /* 0x000000061f057221 */ /* 0x001fe20000010000 */
[-C--:B------:R-:W-:Y:S01]  /*f130*/  FMUL.FTZ R90, R90, R2.reuse ;  /* 0x000000025a5a7220 */ /* 0x080fe20000410000 */
[----:B------:R-:W-:Y:S01]  /*f140*/  FADD.FTZ R24, R72, R25 ;  /* 0x0000001948187221 */ /* 0x000fe20000010000 */
[-C--:B------:R-:W-:Y:S01]  /*f150*/  FMUL.FTZ R91, R91, R2.reuse ;  /* 0x000000025b5b7220 */ /* 0x080fe20000410000 */
[-C--:B------:R-:W-:Y:S01]  /*f160*/  FMUL.FTZ R94, R94, R2.reuse ;  /* 0x000000025e5e7220 */ /* 0x080fe20000410000 */
[-C--:B------:R-:W-:Y:S01]  /*f170*/  FMUL.FTZ R95, R95, R2.reuse ;  /* 0x000000025f5f7220 */ /* 0x080fe20000410000 */
[----:B------:R-:W-:Y:S01]  /*f180*/  FADD.FTZ R25, R73, R24 ;  /* 0x0000001849197221 */ /* 0x000fe20000010000 */
[----:B------:R-:W0:Y:S01]  /*f190*/  MUFU.EX2 R38, R38 ;  /* 0x0000002600267308 */ /* 0x000e220000000800 */
[----:B-1----:R-:W-:Y:S01]  /*f1a0*/  FADD.FTZ R6, R34, R5 ;  /* 0x0000000522067221 */ /* 0x002fe20000010000 */
[-C--:B------:R-:W-:Y:S01]  /*f1b0*/  FMUL.FTZ R98, R98, R2.reuse ;  /* 0x0000000262627220 */ /* 0x080fe20000410000 */
[----:B------:R-:W-:Y:S01]  /*f1c0*/  FADD.FTZ R24, R76, R25 ;  /* 0x000000194c187221 */ /* 0x000fe20000010000 */
[-C--:B------:R-:W-:Y:S01]  /*f1d0*/  FMUL.FTZ R99, R99, R2.reuse ;  /* 0x0000000263637220 */ /* 0x080fe20000410000 */
[-C--:B------:R-:W-:Y:S01]  /*f1e0*/  FMUL.FTZ R102, R102, R2.reuse ;  /* 0x0000000266667220 */ /* 0x080fe20000410000 */
[-C--:B------:R-:W-:Y:S01]  /*f1f0*/  FMUL.FTZ R103, R103, R2.reuse ;  /* 0x0000000267677220 */ /* 0x080fe20000410000 */
[----:B------:R-:W-:Y:S01]  /*f200*/  FADD.FTZ R25, R77, R24 ;  /* 0x000000184d197221 */ /* 0x000fe20000010000 */
[----:B------:R-:W1:Y:S01]  /*f210*/  MUFU.EX2 R39, R39 ;  /* 0x0000002700277308 */ /* 0x000e620000000800 */
[----:B--2---:R-:W-:Y:S01]  /*f220*/  FADD.FTZ R5, R35, R6 ;  /* 0x0000000623057221 */ /* 0x004fe20000010000 */
[-C--:B------:R-:W-:Y:S01]  /*f230*/  FMUL.FTZ R106, R106, R2.reuse ;  /* 0x000000026a6a7220 */ /* 0x080fe20000410000 */
[----:B------:R-:W-:Y:S01]  /*f240*/  FADD.FTZ R24, R80, R25 ;  /* 0x0000001950187221 */ /* 0x000fe20000010000 */
[-C--:B------:R-:W-:Y:S01]  /*f250*/  FMUL.FTZ R107, R107, R2.reuse ;  /* 0x000000026b6b7220 */ /* 0x080fe20000410000 */
[-C--:B------:R-:W-:Y:S01]  /*f260*/  FMUL.FTZ R110, R110, R2.reuse ;  /* 0x000000026e6e7220 */ /* 0x080fe20000410000 */
[-C--:B------:R-:W-:Y:S01]  /*f270*/  FMUL.FTZ R111, R111, R2.reuse ;  /* 0x000000026f6f7220 */ /* 0x080fe20000410000 */
[----:B------:R-:W-:Y:S01]  /*f280*/  FADD.FTZ R25, R81, R24 ;  /* 0x0000001851197221 */ /* 0x000fe20000010000 */
[----:B------:R-:W2:Y:S01]  /*f290*/  MUFU.EX2 R42, R42 ;  /* 0x0000002a002a7308 */ /* 0x000ea20000000800 */
[----:B0-----:R-:W-:Y:S01]  /*f2a0*/  FADD.FTZ R6, R38, R5 ;  /* 0x0000000526067221 */ /* 0x001fe20000010000 */
[-C--:B------:R-:W-:Y:S01]  /*f2b0*/  FMUL.FTZ R114, R114, R2.reuse ;  /* 0x0000000272727220 */ /* 0x080fe20000410000 */
[----:B------:R-:W-:Y:S01]  /*f2c0*/  FADD.FTZ R24, R84, R25 ;  /* 0x0000001954187221 */ /* 0x000fe20000010000 */
[-C--:B------:R-:W-:Y:S01]  /*f2d0*/  FMUL.FTZ R115, R115, R2.reuse ;  /* 0x0000000273737220 */ /* 0x080fe20000410000 */
[-C--:B------:R-:W-:Y:S01]  /*f2e0*/  FMUL.FTZ R118, R118, R2.reuse ;  /* 0x0000000276767220 */ /* 0x080fe20000410000 */
[----:B------:R-:W-:Y:S01]  /*f2f0*/  FMUL.FTZ R119, R119, R2 ;  /* 0x0000000277777220 */ /* 0x000fe20000410000 */
[----:B------:R-:W-:Y:S01]  /*f300*/  F2FP.F16.F32.PACK_AB R149, R27, R26 ;  /* 0x0000001a1b95723e */ /* 0x000fe200000000ff */
[----:B------:R-:W0:Y:S01]  /*f310*/  MUFU.EX2 R43, R43 ;  /* 0x0000002b002b7308 */ /* 0x000e220000000800 */
[----:B-1----:R-:W-:Y:S01]  /*f320*/  FADD.FTZ R5, R39, R6 ;  /* 0x0000000627057221 */ /* 0x002fe20000010000 */
[----:B------:R-:W-:Y:S01]  /*f330*/  F2FP.F16.F32.PACK_AB R151, R31, R30 ;  /* 0x0000001e1f97723e */ /* 0x000fe200000000ff */
[----:B------:R-:W-:Y:S01]  /*f340*/  IMAD.MOV.U32 R2, RZ, RZ, R13 ;  /* 0x000000ffff027224 */ /* 0x000fe200078e000d */
[----:B------:R-:W-:-:S02]  /*f350*/  F2FP.F16.F32.PACK_AB R145, R35, R34 ;  /* 0x000000222391723e */ /* 0x000fc400000000ff */
[----:B------:R-:W-:Y:S02]  /*f360*/  F2FP.F16.F32.PACK_AB R147, R39, R38 ;  /* 0x000000262793723e */ /* 0x000fe400000000ff */
        /* <DEDUP_REMOVED lines=59> */
[----:B------:R-:W-:Y:S02]  /*f720*/  IMAD.MOV.U32 R17, RZ, RZ, R7 ;  /* 0x000000ffff117224 */ /* 0x000fe400078e0007 */
[----:B------:R-:W-:Y:S01]  /*f730*/  IMAD.MOV.U32 R3, RZ, RZ, R9 ;  /* 0x000000ffff037224 */ /* 0x000fe200078e0009 */
[----:B------:R-:W-:Y:S06]  /*f740*/  @P4 BRA `(.L_x_13623) ;  /* 0xffffffd000244947 */ /* 0x000fec000383ffff */
[----:B------:R-:W-:Y:S02]  /*f750*/  IMAD.MOV.U32 R2, RZ, RZ, R13 ;  /* 0x000000ffff027224 */ /* 0x000fe400078e000d */
[----:B------:R-:W-:Y:S02]  /*f760*/  IMAD.MOV.U32 R3, RZ, RZ, R9 ;  /* 0x000000ffff037224 */ /* 0x000fe400078e0009 */
[----:B------:R-:W-:Y:S02]  /*f770*/  IMAD.MOV.U32 R17, RZ, RZ, R7 ;  /* 0x000000ffff117224 */ /* 0x000fe400078e0007 */
[----:B------:R-:W-:-:S07]  /*f780*/  IMAD.MOV.U32 R153, RZ, RZ, R20 ;  /* 0x000000ffff997224 */ /* 0x000fce00078e0014 */
.L_x_13605:
[----:B------:R-:W2:Y:S01]  /*f790*/  LDL R20, [R1+0x20] ;  /* 0x0000200001147983 */ /* 0x000ea20000100800 */
[----:B------:R-:W0:Y:S03]  /*f7a0*/  LDC R7, c[0x0][0x448] ;  /* 0x00011200ff077b82 */ /* 0x000e260000000800 */
[----:B------:R-:W3:Y:S05]  /*f7b0*/  LDL R13, [R1+0x10] ;  /* 0x00001000010d7983 */ /* 0x000eea0000100800 */
[----:B------:R-:W1:Y:S01]  /*f7c0*/  LDC R24, c[0x0][0x9e4] ;  /* 0x00027900ff187b82 */ /* 0x000e620000000800 */
[----:B0-----:R-:W-:-:S02]  /*f7d0*/  ISETP.NE.AND P5, PT, R7, 0x1, PT ;  /* 0x000000010700780c */ /* 0x001fc40003fa5270 */
[----:B-1----:R-:W-:-:S11]  /*f7e0*/  ISETP.GE.AND P4, PT, R24, 0x1, PT ;  /* 0x000000011800780c */ /* 0x002fd60003f86270 */
[----:B------:R-:W0:Y:S08]  /*f7f0*/  @P5 LDC R12, c[0x0][0x44c] ;  /* 0x00011300ff0c5b82 */ /* 0x000e300000000800 */
[----:B------:R-:W1:Y:S01]  /*f800*/  @P5 LDC R9, c[0x0][0x450] ;  /* 0x00011400ff095b82 */ /* 0x000e620000000800 */
[----:B--2---:R-:W-:-:S04]  /*f810*/  VIADD R7, R20, 0xbf ;  /* 0x000000bf14077836 */ /* 0x004fc80000000000 */
[----:B0-----:R-:W-:Y:S01]  /*f820*/  @P5 IMAD.HI.U32 R12, R7, R12, RZ ;  /* 0x0000000c070c5227 */ /* 0x001fe200078e00ff */
[----:B---3--:R-:W-:-:S04]  /*f830*/  IADD3 R20, R13, 0x1, -R157 ;  /* 0x000000010d147810 */ /* 0x008fc80007ffe89d */
        /* <DEDUP_REMOVED lines=14> */
.L_x_13626:
[----:B------:R-:W-:-:S13]  /*f920*/  ISETP.NE.AND P2, PT, R24, 0x1, PT ;  /* 0x000000011800780c */ /* 0x000fda0003f45270 */
[----:B------:R-:W0:Y:S02]  /*f930*/  @P2 LDC.64 R8, c[0x0][0x9e8] ;  /* 0x00027a00ff082b82 */ /* 0x000e240000000a00 */
[----:B0-----:R-:W-:-:S05]  /*f940*/  @P2 IMAD.HI.U32 R8, R7, R8, RZ ;  /* 0x0000000807082227 */ /* 0x001fca00078e00ff */
[----:B------:R-:W-:-:S07]  /*f950*/  @P2 SHF.R.U32.HI R7, RZ, R9, R8 ;  /* 0x00000009ff072219 */ /* 0x000fce0000011608 */
.L_x_13627:
[----:B------:R-:W-:Y:S05]  /*f960*/  BSYNC B0 ;  /* 0x0000000000007941 */ /* 0x000fea0003800000 */
.L_x_13625:
[----:B------:R-:W-:-:S05]  /*f970*/  IMAD R7, R7, R24, RZ ;  /* 0x0000001807077224 */ /* 0x000fca00078e02ff */
[----:B------:R-:W-:-:S07]  /*f980*/  VIMNMX R12, R12, R7, !PT ;  /* 0x000000070c0c7248 */ /* 0x000fce0007fe0100 */
.L_x_13624:
[----:B------:R-:W2:Y:S01]  /*f990*/  LDL R8, [R1+0x38] ;  /* 0x0000380001087983 */ /* 0x000ea20000100800 */
[----:B------:R-:W-:-:S05]  /*f9a0*/  VIADD R12, R12, 0x7f ;  /* 0x0000007f0c0c7836 */ /* 0x000fca0000000000 */
[----:B------:R-:W-:-:S04]  /*f9b0*/  SHF.R.S32.HI R7, RZ, 0x1f, R12 ;  /* 0x0000001fff077819 */ /* 0x000fc8000001140c */
[----:B------:R-:W-:-:S04]  /*f9c0*/  LEA.HI R7, R7, R12, RZ, 0x7 ;  /* 0x0000000c07077211 */ /* 0x000fc800078f38ff */
[----:B------:R-:W-:-:S04]  /*f9d0*/  SHF.R.S32.HI R7, RZ, 0x7, R7 ;  /* 0x00000007ff077819 */ /* 0x000fc80000011407 */
[----:B--2---:R-:W-:-:S04]  /*f9e0*/  VIMNMX R8, R8, R7, !PT ;  /* 0x0000000708087248 */ /* 0x004fc80007fe0100 */
[----:B------:R-:W-:Y:S01]  /*f9f0*/  ISETP.GE.AND P2, PT, R4, R8, PT ;  /* 0x000000080400720c */ /* 0x000fe20003f46270 */
[----:B------:R0:W-:-:S12]  /*fa00*/  STL [R1+0x2c], R8 ;  /* 0x00002c0801007387 */ /* 0x0001d80000100800 */
[----:B0-----:R-:W-:Y:S05]  /*fa10*/  @!P2 BRA `(.L_x_13628) ;  /* 0x0000001c00c8a947 */ /* 0x001fea0003800000 */
[----:B------:R-:W-:Y:S02]  /*fa20*/  IMAD.MOV.U32 R7, RZ, RZ, R2 ;  /* 0x000000ffff077224 */ /* 0x000fe400078e0002 */
[----:B------:R-:W-:Y:S02]  /*fa30*/  IMAD.MOV.U32 R12, RZ, RZ, R3 ;  /* 0x000000ffff0c7224 */ /* 0x000fe400078e0003 */
[----:B------:R-:W-:Y:S02]  /*fa40*/  IMAD.MOV.U32 R8, RZ, RZ, R153 ;  /* 0x000000ffff087224 */ /* 0x000fe400078e0099 */
[----:B------:R-:W-:-:S07]  /*fa50*/  IMAD.MOV.U32 R13, RZ, RZ, R17 ;  /* 0x000000ffff0d7224 */ /* 0x000fce00078e0011 */
.L_x_13638:
        /* <DEDUP_REMOVED lines=11> */
.L_x_13630:
[----:B------:R-:W-:Y:S01]  /*fb10*/  IMAD R0, R17, 0x8, R16 ;  /* 0x0000000811007824 */ /* 0x000fe200078e0210 */
[----:B------:R-:W-:-:S04]  /*fb20*/  SHF.L.U32 R3, R153, 0x1f, RZ ;  /* 0x0000001f99037819 */ /* 0x000fc800000006ff */
[----:B------:R0:W1:Y:S01]  /*fb30*/  SYNCS.PHASECHK.TRANS64.TRYWAIT P3, [R0+URZ+0x16830], R3 ;  /* 0x01683003000075a7 */ /* 0x000062000806017f */
[----:B------:R-:W-:Y:S05]  /*fb40*/  @!P0 BRA `(.L_x_13631) ;  /* 0x0000000000048947 */ /* 0x000fea0003800000 */
[----:B------:R-:W-:Y:S01]  /*fb50*/  BPT.TRAP 0x1 ;  /* 0x000000040000795c */ /* 0x000fe20000300000 */
.L_x_13631:
[----:B------:R-:W-:Y:S04]  /*fb60*/  BSSY B0, `(.L_x_13629) ;  /* 0x0000004000007945 */ /* 0x000fe80003800000 */
[----:B-1----:R-:W-:Y:S05]  /*fb70*/  @P3 BRA `(.L_x_13632) ;  /* 0x0000000000083947 */ /* 0x002fea0003800000 */
[----:B------:R-:W1:Y:S02]  /*fb80*/  SYNCS.PHASECHK.TRANS64.TRYWAIT P3, [R0+URZ+0x16830], R3 ;  /* 0x01683003000075a7 */ /* 0x000e64000806017f */
[----:B-1----:R-:W-:Y:S05]  /*fb90*/  @!P3 BRA `(.L_x_13633) ;  /* 0x0000010000bcb947 */ /* 0x002fea0003800000 */
.L_x_13632:
[----:B------:R-:W-:Y:S05]  /*fba0*/  BSYNC B0 ;  /* 0x0000000000007941 */ /* 0x000fea0003800000 */
.L_x_13629:
        /* <DEDUP_REMOVED lines=46> */
.L_x_13635:
[----:B------:R-:W-:Y:S01]  /*fe90*/  SHF.L.U32 R0, R8, 0x1f, RZ ;  /* 0x0000001f08007819 */ /* 0x000fe200000006ff */
[----:B------:R-:W-:-:S04]  /*fea0*/  IMAD R2, R13, 0x8, R16 ;  /* 0x000000080d027824 */ /* 0x000fc800078e0210 */
[----:B------:R0:W1:Y:S01]  /*feb0*/  SYNCS.PHASECHK.TRANS64.TRYWAIT P2, [R2+URZ+0x16850], R0 ;  /* 0x01685000020075a7 */ /* 0x000062000804017f */
[----:B------:R-:W-:Y:S05]  /*fec0*/  @!P0 BRA `(.L_x_13636) ;  /* 0x0000000000048947 */ /* 0x000fea0003800000 */
[----:B------:R-:W-:Y:S01]  /*fed0*/  BPT.TRAP 0x1 ;  /* 0x000000040000795c */ /* 0x000fe20000300000 */
.L_x_13636:
[----:B-1----:R-:W-:Y:S05]  /*fee0*/  @P2 BRA `(.L_x_13634) ;  /* 0x0000000000082947 */ /* 0x002fea0003800000 */
[----:B------:R-:W1:Y:S02]  /*fef0*/  SYNCS.PHASECHK.TRANS64.TRYWAIT P2, [R2+URZ+0x16850], R0 ;  /* 0x01685000020075a7 */ /* 0x000e64000804017f */
[----:B-1----:R-:W-:Y:S05]  /*ff00*/  @!P2 BRA `(.L_x_13637) ;  /* 0x000000fc00f4a947 */ /* 0x002fea0003800000 */
.L_x_13634:
[----:B01----:R-:W-:Y:S01]  /*ff10*/  VIADD R0, R16, 0x400 ;  /* 0x0000040010007836 */ /* 0x003fe20000000000 */
[----:B------:R-:W-:Y:S05]  /*ff20*/  WARPSYNC.ALL ;  /* 0x0000000000007948 */ /* 0x000fea0003800000 */
[----:B------:R-:W-:-:S04]  /*ff30*/  SHF.R.U32.HI R0, RZ, 0x4, R0 ;  /* 0x00000004ff007819 */ /* 0x000fc80000011600 */
[----:B------:R-:W-:-:S05]  /*ff40*/  LOP3.LUT R8, R0, 0x3fff, RZ, 0xc0, !PT ;  /* 0x00003fff00087812 */ /* 0x000fca00078ec0ff */
[----:B------:R-:W-:Y:S01]  /*ff50*/  IMAD R8, R13, 0x400, R8 ;  /* 0x000004000d087824 */ /* 0x000fe200078e0208 */
[----:B------:R-:W-:Y:S01]  /*ff60*/  FMNMX.FTZ R0, R24, R12, !PT ;  /* 0x0000000c18007209 */ /* 0x000fe20007810000 */
[----:B------:R-:W-:Y:S01]  /*ff70*/  IMAD.MOV.U32 R9, RZ, RZ, 0x40000040 ;  /* 0x40000040ff097424 */ /* 0x000fe200078e00ff */
[----:B------:R-:W-:Y:S01]  /*ff80*/  WARPGROUP.ARRIVE ;  /* 0x00000000000079c5 */ /* 0x000fe20000000000 */
[C---:B------:R-:W-:Y:S01]  /*ff90*/  VIADD R2, R8.reuse, 0x80 ;  /* 0x0000008008027836 */ /* 0x040fe20000000000 */
[----:B------:R-:W-:Y:S01]  /*ffa0*/  R2UR UR10, R8 ;  /* 0x00000000080a72ca */ /* 0x000fe200000e0000 */
[----:B------:R-:W-:Y:S01]  /*ffb0*/  IMAD.MOV.U32 R3, RZ, RZ, 0x40000040 ;  /* 0x40000040ff037424 */ /* 0x000fe200078e00ff */
[----:B------:R-:W-:Y:S01]  /*ffc0*/  R2UR UR11, R9 ;  /* 0x00000000090b72ca */ /* 0x000fe200000e0000 */
[----:B------:R-:W-:Y:S01]  /*ffd0*/  IMAD.MOV.U32 R21, RZ, RZ, 0x40000040 ;  /* 0x40000040ff157424 */ /* 0x000fe200078e00ff */
[----:B------:R-:W-:-:S04]  /*ffe0*/  FMNMX.FTZ R0, R25, R0, !PT ;  /* 0x0000000019007209 */ /* 0x000fc80007810000 */
[----:B------:R-:W-:-:S04]  /*fff0*/  FMNMX.FTZ R0, R28, R0, !PT ;  /* 0x000000001c007209 */ /* 0x000fc80007810000 */
[----:B------:R-:W-:-:S03]  /*10000*/  FMNMX.FTZ R0, R29, R0, !PT ;  /* 0x000000001d007209 */ /* 0x000fc60007810000 */
[----:B------:R-:W-:Y:S01]  /*10010*/  HGMMA.64x64x16.F32 R88, R148, gdesc[UR8].tnspB, R88, gsb0 ;  /* 0x40e0000894587df0 */ /* 0x000fe20008000858 */
[----:B------:R-:W-:Y:S02]  /*10020*/  FMNMX.FTZ R0, R32, R0, !PT ;  /* 0x0000000020007209 */ /* 0x000fe40007810000 */
[----:B------:R-:W-:Y:S01]  /*10030*/  R2UR UR10, R2 ;  /* 0x00000000020a72ca */ /* 0x000fe200000e0000 */
[----:B------:R-:W-:Y:S01]  /*10040*/  VIADD R2, R8, 0x100 ;  /* 0x0000010008027836 */ /* 0x000fe20000000000 */
[----:B------:R-:W-:Y:S02]  /*10050*/  FMNMX.FTZ R0, R33, R0, !PT ;  /* 0x0000000021007209 */ /* 0x000fe40007810000 */
        /* <DEDUP_REMOVED lines=41> */
[----:B------:R-:W-:Y:S01]  /*102f0*/  HGMMA.64x64x16.F32 R88, R140, gdesc[UR8].tnspB, R88, gsb0 ;  /* 0x40e000088c587df0 */ /* 0x000fe20008000858 */
[----:B------:R-:W-:Y:S02]  /*10300*/  R2UR UR11, R3 ;  /* 0x00000000030b72ca */ /* 0x000fe400000e0000 */
[----:B-1----:R-:W-:Y:S01]  /*10310*/  FMNMX.FTZ R3, R9, R20, !PT ;  /* 0x0000001409037209 */ /* 0x002fe20007810000 */
[----:B------:R-:W-:Y:S01]  /*10320*/  VIADD R20, R8, 0x200 ;  /* 0x0000020008147836 */ /* 0x000fe20000000000 */
[----:B------:R-:W-:-:S03]  /*10330*/  R2UR UR10, R2 ;  /* 0x00000000020a72ca */ /* 0x000fc600000e0000 */
[----:B------:R-:W-:-:S04]  /*10340*/  FADD.FTZ R2, -R3, R12 ;  /* 0x0000000c03027221 */ /* 0x000fc80000010100 */
[----:B0-----:R-:W-:-:S04]  /*10350*/  FMUL.FTZ R2, R2, R0 ;  /* 0x0000000002027220 */ /* 0x001fc80000410000 */
[----:B------:R0:W-:Y:S02]  /*10360*/  MUFU.EX2 R9, R2 ;  /* 0x0000000200097308 */ /* 0x0001e40000000800 */
        /* <DEDUP_REMOVED lines=19> */
[----:B------:R-:W-:Y:S02]  /*104a0*/  R2UR UR10, R20 ;  /* 0x00000000140a72ca */ /* 0x000fe400000e0000 */
[----:B------:R-:W-:Y:S02]  /*104b0*/  FMNMX.FTZ R2, R58, R2, !PT ;  /* 0x000000023a027209 */ /* 0x000fe40007810000 */
[----:B------:R-:W-:Y:S01]  /*104c0*/  R2UR UR11, R21 ;  /* 0x00000000150b72ca */ /* 0x000fe200000e0000 */
[----:B------:R-:W-:Y:S01]  /*104d0*/  FMUL.FTZ R21, R3, R0 ;  /* 0x0000000003157220 */ /* 0x000fe20000410000 */
[----:B------:R-:W-:-:S03]  /*104e0*/  FMNMX.FTZ R2, R59, R2, !PT ;  /* 0x000000023b027209 */ /* 0x000fc60007810000 */
[--C-:B------:R-:W-:Y:S01]  /*104f0*/  FFMA.FTZ R146, R37, R0, -R21.reuse ;  /* 0x0000000025927223 */ /* 0x100fe20000010815 */
[----:B------:R-:W-:Y:S01]  /*10500*/  FMNMX.FTZ R2, R62, R2, !PT ;  /* 0x000000023e027209 */ /* 0x000fe20007810000 */
[-CC-:B------:R-:W-:Y:S01]  /*10510*/  FFMA.FTZ R149, R24, R0.reuse, -R21.reuse ;  /* 0x0000000018957223 */ /* 0x180fe20000010815 */
[----:B------:R-:W-:Y:S02]  /*10520*/  VIADD R24, R8, 0x280 ;  /* 0x0000028008187836 */ /* 0x000fe40000000000 */
[--C-:B------:R-:W-:Y:S01]  /*10530*/  FFMA.FTZ R148, R25, R0, -R21.reuse ;  /* 0x0000000019947223 */ /* 0x100fe20000010815 */
[----:B------:R-:W-:Y:S01]  /*10540*/  FMNMX.FTZ R2, R63, R2, !PT ;  /* 0x000000023f027209 */ /* 0x000fe20007810000 */
[----:B------:R-:W-:Y:S02]  /*10550*/  IMAD.MOV.U32 R25, RZ, RZ, 0x40000040 ;  /* 0x40000040ff197424 */ /* 0x000fe400078e00ff */
        /* <DEDUP_REMOVED lines=23> */
[----:B------:R-:W-:Y:S01]  /*106d0*/  FFMA.FTZ R45, R81, R0, -R21 ;  /* 0x00000000512d7223 */ /* 0x000fe20000010815 */
[----:B------:R-:W0:Y:S01]  /*106e0*/  S2R R57, SR_TID.X ;  /* 0x0000000000397919 */ /* 0x000e220000002100 */
        /* <DEDUP_REMOVED lines=9> */
[----:B------:R-:W-:Y:S02]  /*10780*/  MUFU.EX2 R145, R145 ;  /* 0x0000009100917308 */ /* 0x000fe40000000800 */
[----:B------:R-:W3:Y:S01]  /*10790*/  SHFL.BFLY PT, R37, R2, 0x2, 0x1f ;  /* 0x0c401f0002257f89 */ /* 0x000ee200000e0000 */
[----:B------:R-:W-:Y:S01]  /*107a0*/  @!P1 IMAD R13, R13, 0x8, R16 ;  /* 0x000000080d0d9824 */ /* 0x000fe200078e0210 */
[----:B0-----:R-:W-:-:S04]  /*107b0*/  ISETP.GE.U32.AND P2, PT, R57, 0x180, PT ;  /* 0x000001803900780c */ /* 0x001fc80003f46070 */
[----:B------:R-:W-:Y:S01]  /*107c0*/  MUFU.EX2 R144, R144 ;  /* 0x0000009000907308 */ /* 0x000fe20000000800 */
[----:B------:R-:W-:Y:S02]  /*107d0*/  WARPGROUP.DEPBAR.LE gsb0, 0x0 ;  /* 0x00008000000079c5 */ /* 0x000fe40000010000 */
[----:B------:R-:W-:Y:S01]  /*107e0*/  WARPGROUP.ARRIVE ;  /* 0x00000000000079c5 */ /* 0x000fe20000000000 */
[-CC-:B------:R-:W-:Y:S01]  /*107f0*/  FFMA.FTZ R138, R53, R0.reuse, -R21.reuse ;  /* 0x00000000358a7223 */ /* 0x180fe20000010815 */
[-CC-:B------:R-:W-:Y:S01]  /*10800*/  FFMA.FTZ R137, R28, R0.reuse, -R21.reuse ;  /* 0x000000001c897223 */ /* 0x180fe20000010815 */
[-CC-:B------:R-:W-:Y:S01]  /*10810*/  FFMA.FTZ R139, R48, R0.reuse, -R21.reuse ;  /* 0x00000000308b7223 */ /* 0x180fe20000010815 */
[-CC-:B------:R-:W-:Y:S01]  /*10820*/  FFMA.FTZ R136, R49, R0.reuse, -R21.reuse ;  /* 0x0000000031887223 */ /* 0x180fe20000010815 */
[-CC-:B------:R-:W-:Y:S01]  /*10830*/  FFMA.FTZ R49, R52, R0.reuse, -R21.reuse ;  /* 0x0000000034317223 */ /* 0x180fe20000010815 */
[----:B------:R-:W-:Y:S01]  /*10840*/  HGMMA.64x64x16.F32 R88, R132, gdesc[UR8].tnspB, R88, gsb0 ;  /* 0x40e0000884587df0 */ /* 0x000fe20008000858 */
[----:B------:R-:W-:Y:S01]  /*10850*/  R2UR UR10, R24 ;  /* 0x00000000180a72ca */ /* 0x000fe200000e0000 */
[-CC-:B------:R-:W-:Y:S01]  /*10860*/  FFMA.FTZ R28, R61, R0.reuse, -R21.reuse ;  /* 0x000000003d1c7223 */ /* 0x180fe20000010815 */
[----:B------:R-:W-:Y:S01]  /*10870*/  R2UR UR11, R25 ;  /* 0x00000000190b72ca */ /* 0x000fe200000e0000 */
[-CC-:B------:R-:W-:Y:S01]  /*10880*/  FFMA.FTZ R48, R84, R0.reuse, -R21.reuse ;  /* 0x0000000054307223 */ /* 0x180fe20000010815 */
[----:B------:R-:W-:Y:S01]  /*10890*/  IMAD.MOV.U32 R25, RZ, RZ, 0x40000040 ;  /* 0x40000040ff197424 */ /* 0x000fe200078e00ff */
[----:B---3--:R-:W-:Y:S01]  /*108a0*/  FMNMX.FTZ R2, R2, R37, !PT ;  /* 0x0000002502027209 */ /* 0x008fe20007810000 */
[----:B------:R-:W-:Y:S01]  /*108b0*/  FFMA.FTZ R37, R73, R0, -R21 ;  /* 0x0000000049257223 */ /* 0x000fe20000010815 */
[----:B------:R-:W0:Y:S03]  /*108c0*/  MUFU.EX2 R137, R137 ;  /* 0x0000008900897308 */ /* 0x000e260000000800 */
[----:B------:R-:W3:Y:S01]  /*108d0*/  SHFL.BFLY PT, R24, R2, 0x1, 0x1f ;  /* 0x0c201f0002187f89 */ /* 0x000ee200000e0000 */
[----:B-1----:R-:W-:Y:S01]  /*108e0*/  FFMA.FTZ R6, R9, R6, R149 ;  /* 0x0000000609067223 */ /* 0x002fe20000010095 */
[----:B------:R-:W-:-:S03]  /*108f0*/  @!P1 VIADD R13, R13, 0x16860 ;  /* 0x000168600d0d9836 */ /* 0x000fc60000000000 */
[----:B------:R-:W-:Y:S08]  /*10900*/  MUFU.EX2 R147, R147 ;  /* 0x0000009300937308 */ /* 0x000ff00000000800 */
[----:B------:R-:W-:Y:S08]  /*10910*/  MUFU.EX2 R146, R146 ;  /* 0x0000009200927308 */ /* 0x000ff00000000800 */
[----:B------:R-:W-:Y:S01]  /*10920*/  MUFU.EX2 R141, R141 ;  /* 0x0000008d008d7308 */ /* 0x000fe20000000800 */
[----:B---3--:R-:W-:-:S05]  /*10930*/  FMNMX.FTZ R2, R2, R24, !PT ;  /* 0x0000001802027209 */ /* 0x008fca0007810000 */
[CC--:B------:R-:W-:Y:S01]  /*10940*/  FMUL.FTZ R53, R2.reuse, R0.reuse ;  /* 0x0000000002357220 */ /* 0x0c0fe20000410000 */
[----:B------:R-:W-:Y:S01]  /*10950*/  FADD.FTZ R24, -R2, R7 ;  /* 0x0000000702187221 */ /* 0x000fe20000010100 */
[----:B------:R-:W-:Y:S02]  /*10960*/  MUFU.EX2 R140, R140 ;  /* 0x0000008c008c7308 */ /* 0x000fe40000000800 */
[-CC-:B------:R-:W-:Y:S01]  /*10970*/  FFMA.FTZ R151, R30, R0.reuse, -R53.reuse ;  /* 0x000000001e977223 */ /* 0x180fe20000010835 */
[-CC-:B------:R-:W-:Y:S01]  /*10980*/  FFMA.FTZ R30, R34, R0.reuse, -R53.reuse ;  /* 0x00000000221e7223 */ /* 0x180fe20000010835 */
[-CC-:B------:R-:W-:Y:S01]  /*10990*/  FFMA.FTZ R34, R38, R0.reuse, -R53.reuse ;  /* 0x0000000026227223 */ /* 0x180fe20000010835 */
[-CC-:B------:R-:W-:Y:S01]  /*109a0*/  FFMA.FTZ R38, R46, R0.reuse, -R53.reuse ;  /* 0x000000002e267223 */ /* 0x180fe20000010835 */
[-CC-:B------:R-:W-:Y:S01]  /*109b0*/  FFMA.FTZ R46, R51, R0.reuse, -R53.reuse ;  /* 0x00000000332e7223 */ /* 0x180fe20000010835 */
[-CC-:B------:R-:W-:Y:S01]  /*109c0*/  FFMA.FTZ R26, R26, R0.reuse, -R53.reuse ;  /* 0x000000001a1a7223 */ /* 0x180fe20000010835 */
[----:B------:R-:W3:Y:S01]  /*109d0*/  LDL R51, [R1+0x2c] ;  /* 0x00002c0001337983 */ /* 0x000ee20000100800 */
[-CC-:B------:R-:W-:Y:S01]  /*109e0*/  FFMA.FTZ R27, R27, R0.reuse, -R53.reuse ;  /* 0x000000001b1b7223 */ /* 0x180fe20000010835 */
[-CC-:B------:R-:W-:Y:S01]  /*109f0*/  FFMA.FTZ R31, R31, R0.reuse, -R53.reuse ;  /* 0x000000001f1f7223 */ /* 0x180fe20000010835 */
[-CC-:B------:R-:W-:Y:S01]  /*10a00*/  FFMA.FTZ R52, R35, R0.reuse, -R53.reuse ;  /* 0x0000000023347223 */ /* 0x180fe20000010835 */
[----:B------:R-:W-:Y:S01]  /*10a10*/  MUFU.EX2 R151, R151 ;  /* 0x0000009700977308 */ /* 0x000fe20000000800 */
[-CC-:B------:R-:W-:Y:S01]  /*10a20*/  FFMA.FTZ R35, R42, R0.reuse, -R53.reuse ;  /* 0x000000002a237223 */ /* 0x180fe20000010835 */
[-CC-:B------:R-:W-:Y:S01]  /*10a30*/  FFMA.FTZ R42, R43, R0.reuse, -R53.reuse ;  /* 0x000000002b2a7223 */ /* 0x180fe20000010835 */
[----:B------:R-:W-:Y:S01]  /*10a40*/  FFMA.FTZ R43, R47, R0, -R53 ;  /* 0x000000002f2b7223 */ /* 0x000fe20000010835 */
[----:B------:R-:W-:-:S04]  /*10a50*/  @!P1 IMAD R47, R17, 0x8, R16 ;  /* 0x00000008112f9824 */ /* 0x000fc800078e0210 */
[----:B------:R-:W-:Y:S08]  /*10a60*/  MUFU.EX2 R143, R143 ;  /* 0x0000008f008f7308 */ /* 0x000ff00000000800 */
[----:B------:R-:W-:Y:S01]  /*10a70*/  MUFU.EX2 R142, R142 ;  /* 0x0000008e008e7308 */ /* 0x000fe20000000800 */
[----:B------:R-:W-:Y:S02]  /*10a80*/  WARPGROUP.DEPBAR.LE gsb0, 0x0 ;  /* 0x00008000000079c5 */ /* 0x000fe40000010000 */
[----:B------:R-:W-:Y:S01]  /*10a90*/  WARPGROUP.ARRIVE ;  /* 0x00000000000079c5 */ /* 0x000fe20000000000 */
[-CC-:B------:R-:W-:Y:S01]  /*10aa0*/  FFMA.FTZ R132, R56, R0.reuse, -R21.reuse ;  /* 0x0000000038847223 */ /* 0x180fe20000010815 */
[-CC-:B------:R-:W-:Y:S01]  /*10ab0*/  FFMA.FTZ R134, R60, R0.reuse, -R21.reuse ;  /* 0x000000003c867223 */ /* 0x180fe20000010815 */
[----:B------:R-:W-:-:S02]  /*10ac0*/  FFMA.FTZ R21, R85, R0, -R21 ;  /* 0x0000000055157223 */ /* 0x000fc40000010815 */
[----:B------:R-:W-:Y:S01]  /*10ad0*/  MUFU.EX2 R26, R26 ;  /* 0x0000001a001a7308 */ /* 0x000fe20000000800 */
[----:B------:R-:W-:Y:S01]  /*10ae0*/  SHF.R.U32.HI R135, RZ, 0x7, R57 ;  /* 0x00000007ff877819 */ /* 0x000fe20000011639 */
[----:B------:R-:W-:Y:S01]  /*10af0*/  HGMMA.64x64x16.F32 R88, R128, gdesc[UR8].tnspB, R88, gsb0 ;  /* 0x40e0000880587df0 */ /* 0x000fe20008000858 */
[----:B------:R-:W-:Y:S01]  /*10b00*/  R2UR UR11, R25 ;  /* 0x00000000190b72ca */ /* 0x000fe200000e0000 */
[----:B------:R-:W-:Y:S02]  /*10b10*/  IMAD.MOV.U32 R25, RZ, RZ, 0x40000040 ;  /* 0x40000040ff197424 */ /* 0x000fe400078e00ff */
[-C--:B------:R-:W-:Y:S01]  /*10b20*/  FFMA.FTZ R56, R39, R0.reuse, -R53 ;  /* 0x0000000027387223 */ /* 0x080fe20000010835 */
[----:B--2---:R-:W-:Y:S01]  /*10b30*/  FADD.FTZ R6, R148, R6 ;  /* 0x0000000694067221 */ /* 0x004fe20000010000 */
[----:B------:R-:W-:Y:S01]  /*10b40*/  @!P1 PRMT R13, RZ, 0x654, R13 ;  /* 0x00000654ff0d9816 */ /* 0x000fe2000000000d */
[----:B------:R1:W-:Y:S01]  /*10b50*/  MUFU.EX2 R7, R21 ;  /* 0x0000001500077308 */ /* 0x0003e20000000800 */
[----:B------:R-:W-:-:S07]  /*10b60*/  FFMA.FTZ R55, R55, R0, -R53 ;  /* 0x0000000037377223 */ /* 0x000fce0000010835 */
[----:B------:R-:W-:Y:S01]  /*10b70*/  MUFU.EX2 R27, R27 ;  /* 0x0000001b001b7308 */ /* 0x000fe20000000800 */
[-C--:B-1----:R-:W-:Y:S01]  /*10b80*/  FMUL.FTZ R21, R24, R0.reuse ;  /* 0x0000000018157220 */ /* 0x082fe20000410000 */
[----:B------:R-:W-:Y:S02]  /*10b90*/  VIADD R24, R8, 0x300 ;  /* 0x0000030008187836 */ /* 0x000fe40000000000 */
[-CC-:B------:R-:W-:Y:S01]  /*10ba0*/  FFMA.FTZ R39, R50, R0.reuse, -R53.reuse ;  /* 0x0000000032277223 */ /* 0x180fe20000010835 */
[----:B------:R-:W-:Y:S02]  /*10bb0*/  @!P1 VIADD R47, R47, 0x16840 ;  /* 0x000168402f2f9836 */ /* 0x000fe40000000000 */
[----:B------:R-:W-:Y:S01]  /*10bc0*/  FFMA.FTZ R133, R58, R0, -R53 ;  /* 0x000000003a857223 */ /* 0x000fe20000010835 */
[----:B------:R-:W-:Y:S01]  /*10bd0*/  R2UR UR10, R24 ;  /* 0x00000000180a72ca */ /* 0x000fe200000e0000 */
[----:B------:R-:W-:Y:S01]  /*10be0*/  VIADD R24, R8, 0x380 ;  /* 0x0000038008187836 */ /* 0x000fe20000000000 */
[----:B------:R-:W1:Y:S08]  /*10bf0*/  MUFU.EX2 R21, R21 ;  /* 0x0000001500157308 */ /* 0x000e700000000800 */
[----:B------:R-:W2:Y:S08]  /*10c00*/  MUFU.EX2 R31, R31 ;  /* 0x0000001f001f7308 */ /* 0x000eb00000000800 */
[----:B------:R-:W4:Y:S08]  /*10c10*/  MUFU.EX2 R30, R30 ;  /* 0x0000001e001e7308 */ /* 0x000f300000000800 */
[----:B------:R-:W5:Y:S08]  /*10c20*/  MUFU.EX2 R52, R52 ;  /* 0x0000003400347308 */ /* 0x000f700000000800 */
[----:B------:R-:W5:Y:S08]  /*10c30*/  MUFU.EX2 R34, R34 ;  /* 0x0000002200227308 */ /* 0x000f700000000800 */
[----:B------:R-:W-:Y:S08]  /*10c40*/  MUFU.EX2 R35, R35 ;  /* 0x0000002300237308 */ /* 0x000ff00000000800 */
[----:B------:R-:W-:Y:S01]  /*10c50*/  MUFU.EX2 R42, R42 ;  /* 0x0000002a002a7308 */ /* 0x000fe20000000800 */
[----:B------:R-:W-:-:S02]  /*10c60*/  WARPGROUP.DEPBAR.LE gsb0, 0x0 ;  /* 0x00008000000079c5 */ /* 0x000fc40000010000 */
[----:B------:R-:W-:Y:S01]  /*10c70*/  WARPGROUP.ARRIVE ;  /* 0x00000000000079c5 */ /* 0x000fe20000000000 */
[----:B------:R-:W-:Y:S01]  /*10c80*/  @!P1 PRMT R47, RZ, 0x654, R47 ;  /* 0x00000654ff2f9816 */ /* 0x000fe2000000002f */
[----:B0-----:R-:W-:-:S03]  /*10c90*/  FADD.FTZ R6, R137, R6 ;  /* 0x0000000689067221 */ /* 0x001fc60000010000 */
[----:B------:R-:W0:Y:S01]  /*10ca0*/  MUFU.EX2 R56, R56 ;  /* 0x0000003800387308 */ /* 0x000e220000000800 */
[----:B------:R-:W-:Y:S01]  /*10cb0*/  FFMA.FTZ R8, R54, R0, -R53 ;  /* 0x0000000036087223 */ /* 0x000fe20000010835 */
[----:B------:R-:W-:Y:S01]  /*10cc0*/  HGMMA.64x64x16.F32 R88, R124, gdesc[UR8].tnspB, R88, gsb0 ;  /* 0x40e000087c587df0 */ /* 0x000fe20008000858 */
[----:B------:R-:W-:Y:S02]  /*10cd0*/  R2UR UR10, R24 ;  /* 0x00000000180a72ca */ /* 0x000fe400000e0000 */
[----:B------:R-:W-:Y:S01]  /*10ce0*/  R2UR UR11, R25 ;  /* 0x00000000190b72ca */ /* 0x000fe200000e0000 */
[----:B------:R-:W-:Y:S02]  /*10cf0*/  VIADD R25, R135, 0x9 ;  /* 0x0000000987197836 */ /* 0x000fe40000000000 */
[----:B-1----:R-:W-:Y:S01]  /*10d00*/  FFMA.FTZ R5, R21, R5, R26 ;  /* 0x0000000515057223 */ /* 0x002fe2000001001a */
[----:B------:R-:W-:Y:S01]  /*10d10*/  FADD.FTZ R6, R150, R6 ;  /* 0x0000000696067221 */ /* 0x000fe20000010000 */
[----:B------:R-:W1:Y:S01]  /*10d20*/  MUFU.EX2 R38, R38 ;  /* 0x0000002600267308 */ /* 0x000e620000000800 */
[----:B------:R-:W-:-:S07]  /*10d30*/  SEL R50, R25, 0x9, !P2 ;  /* 0x0000000919327807 */ /* 0x000fce0005000000 */
[----:B------:R-:W1:Y:S08]  /*10d40*/  MUFU.EX2 R43, R43 ;  /* 0x0000002b002b7308 */ /* 0x000e700000000800 */
[----:B------:R-:W-:Y:S08]  /*10d50*/  MUFU.EX2 R139, R139 ;  /* 0x0000008b008b7308 */ /* 0x000ff00000000800 */
[----:B------:R-:W1:Y:S08]  /*10d60*/  MUFU.EX2 R39, R39 ;  /* 0x0000002700277308 */ /* 0x000e700000000800 */
[----:B------:R-:W-:Y:S08]  /*10d70*/  MUFU.EX2 R136, R136 ;  /* 0x0000008800887308 */ /* 0x000ff00000000800 */
[----:B------:R-:W1:Y:S08]  /*10d80*/  MUFU.EX2 R46, R46 ;  /* 0x0000002e002e7308 */ /* 0x000e700000000800 */
[----:B------:R-:W-:Y:S08]  /*10d90*/  MUFU.EX2 R49, R49 ;  /* 0x0000003100317308 */ /* 0x000ff00000000800 */
[----:B------:R-:W1:Y:S01]  /*10da0*/  MUFU.EX2 R8, R8 ;  /* 0x0000000800087308 */ /* 0x000e620000000800 */
[----:B------:R-:W-:-:S07]  /*10db0*/  FFMA.FTZ R59, R59, R0, -R53 ;  /* 0x000000003b3b7223 */ /* 0x000fce0000010835 */
[----:B------:R-:W-:Y:S01]  /*10dc0*/  MUFU.EX2 R138, R138 ;  /* 0x0000008a008a7308 */ /* 0x000fe20000000800 */
[----:B------:R-:W-:Y:S02]  /*10dd0*/  WARPGROUP.DEPBAR.LE gsb0, 0x0 ;  /* 0x00008000000079c5 */ /* 0x000fe40000010000 */
[----:B------:R-:W-:-:S05]  /*10de0*/  WARPGROUP.ARRIVE ;  /* 0x00000000000079c5 */ /* 0x000fca0000000000 */
[----:B------:R-:W1:Y:S01]  /*10df0*/  MUFU.EX2 R24, R55 ;  /* 0x0000003700187308 */ /* 0x000e620000000800 */
[----:B------:R-:W-:Y:S01]  /*10e00*/  HGMMA.64x64x16.F32 R88, R120, gdesc[UR8].tnspB, R88, gsb0 ;  /* 0x40e0000878587df0 */ /* 0x000fe20008000858 */
[----:B------:R-:W-:-:S06]  /*10e10*/  FADD.FTZ R5, R27, R5 ;  /* 0x000000051b057221 */ /* 0x000fcc0000010000 */
[----:B------:R-:W1:Y:S01]  /*10e20*/  MUFU.EX2 R132, R132 ;  /* 0x0000008400847308 */ /* 0x000e620000000800 */
[----:B------:R-:W-:Y:S01]  /*10e30*/  FFMA.FTZ R135, R62, R0, -R53 ;  /* 0x000000003e877223 */ /* 0x000fe20000010835 */
[----:B------:R-:W-:-:S06]  /*10e40*/  F2FP.F16.F32.PACK_AB R148, R148, R149 ;  /* 0x000000959494723e */ /* 0x000fcc00000000ff */
[----:B------:R-:W1:Y:S01]  /*10e50*/  MUFU.EX2 R133, R133 ;  /* 0x0000008500857308 */ /* 0x000e620000000800 */
[----:B------:R-:W-:Y:S01]  /*10e60*/  F2FP.F16.F32.PACK_AB R149, R27, R26 ;  /* 0x0000001a1b95723e */ /* 0x000fe200000000ff */
[----:B------:R-:W-:-:S06]  /*10e70*/  FFMA.FTZ R63, R63, R0, -R53 ;  /* 0x000000003f3f7223 */ /* 0x000fcc0000010835 */
        /* <DEDUP_REMOVED lines=13> */
[----:B--2---:R-:W-:Y:S01]  /*10f50*/  FADD.FTZ R47, R151, R5 ;  /* 0x00000005972f7221 */ /* 0x004fe20000010000 */
[----:B------:R2:W-:Y:S06]  /*10f60*/  @!P1 SYNCS.ARRIVE.TRANS64.RED.A1T0 RZ, [R13+URZ], RZ ;  /* 0x000000ff0dff99a7 */ /* 0x0005ec000810043f */
[----:B------:R-:W-:Y:S01]  /*10f70*/  MUFU.EX2 R37, R37 ;  /* 0x0000002500257308 */ /* 0x000fe20000000800 */
[----:B------:R-:W-:-:S04]  /*10f80*/  FADD.FTZ R47, R31, R47 ;  /* 0x0000002f1f2f7221 */ /* 0x000fc80000010000 */
[----:B----4-:R-:W-:Y:S01]  /*10f90*/  FADD.FTZ R47, R30, R47 ;  /* 0x0000002f1e2f7221 */ /* 0x010fe20000010000 */
[----:B--2---:R-:W-:Y:S02]  /*10fa0*/  FADD.FTZ R13, R145, R6 ;  /* 0x00000006910d7221 */ /* 0x004fe40000010000 */
[----:B------:R-:W-:Y:S01]  /*10fb0*/  MUFU.EX2 R40, R40 ;  /* 0x0000002800287308 */ /* 0x000fe20000000800 */
[----:B-----5:R-:W-:Y:S01]  /*10fc0*/  FADD.FTZ R47, R52, R47 ;  /* 0x0000002f342f7221 */ /* 0x020fe20000010000 */
[----:B------:R-:W-:-:S03]  /*10fd0*/  FADD.FTZ R13, R144, R13 ;  /* 0x0000000d900d7221 */ /* 0x000fc60000010000 */
[----:B------:R-:W-:Y:S01]  /*10fe0*/  FADD.FTZ R47, R34, R47 ;  /* 0x0000002f222f7221 */ /* 0x000fe20000010000 */
[----:B0-----:R-:W-:Y:S02]  /*10ff0*/  FADD.FTZ R50, R147, R13 ;  /* 0x0000000d93327221 */ /* 0x001fe40000010000 */
[----:B------:R-:W-:Y:S01]  /*11000*/  MUFU.EX2 R41, R41 ;  /* 0x0000002900297308 */ /* 0x000fe20000000800 */
[----:B------:R-:W-:Y:S01]  /*11010*/  FADD.FTZ R47, R56, R47 ;  /* 0x0000002f382f7221 */ /* 0x000fe20000010000 */
[----:B------:R-:W-:-:S03]  /*11020*/  FADD.FTZ R50, R146, R50 ;  /* 0x0000003292327221 */ /* 0x000fc60000010000 */
[----:B------:R-:W-:Y:S01]  /*11030*/  FADD.FTZ R47, R35, R47 ;  /* 0x0000002f232f7221 */ /* 0x000fe20000010000 */
[----:B------:R-:W-:Y:S02]  /*11040*/  FADD.FTZ R50, R141, R50 ;  /* 0x000000328d327221 */ /* 0x000fe40000010000 */
[----:B------:R-:W-:Y:S01]  /*11050*/  MUFU.EX2 R44, R44 ;  /* 0x0000002c002c7308 */ /* 0x000fe20000000800 */
[----:B------:R-:W-:Y:S01]  /*11060*/  FADD.FTZ R47, R42, R47 ;  /* 0x0000002f2a2f7221 */ /* 0x000fe20000010000 */
[----:B------:R-:W-:-:S03]  /*11070*/  FADD.FTZ R50, R140, R50 ;  /* 0x000000328c327221 */ /* 0x000fc60000010000 */
[----:B-1----:R-:W-:Y:S01]  /*11080*/  FADD.FTZ R47, R38, R47 ;  /* 0x0000002f262f7221 */ /* 0x002fe20000010000 */
[----:B------:R-:W-:Y:S02]  /*11090*/  FADD.FTZ R50, R143, R50 ;  /* 0x000000328f327221 */ /* 0x000fe40000010000 */
        /* <DEDUP_REMOVED lines=8> */
[----:B------:R-:W-:Y:S01]  /*11120*/  FADD.FTZ R47, R8, R47 ;  /* 0x0000002f082f7221 */ /* 0x000fe20000010000 */
[----:B------:R-:W-:Y:S02]  /*11130*/  FADD.FTZ R27, R49, R50 ;  /* 0x00000032311b7221 */ /* 0x000fe40000010000 */
[----:B------:R-:W0:Y:S01]  /*11140*/  MUFU.EX2 R135, R135 ;  /* 0x0000008700877308 */ /* 0x000e220000000800 */
[----:B------:R-:W-:Y:S01]  /*11150*/  FFMA.FTZ R6, R67, R0, -R53 ;  /* 0x0000000043067223 */ /* 0x000fe20000010835 */
[----:B------:R-:W-:Y:S01]  /*11160*/  FADD.FTZ R50, R24, R47 ;  /* 0x0000002f18327221 */ /* 0x000fe20000010000 */
[----:B------:R-:W-:-:S05]  /*11170*/  FADD.FTZ R27, R138, R27 ;  /* 0x0000001b8a1b7221 */ /* 0x000fca0000010000 */
[----:B------:R-:W1:Y:S01]  /*11180*/  MUFU.EX2 R5, R63 ;  /* 0x0000003f00057308 */ /* 0x000e620000000800 */
[----:B------:R-:W-:Y:S01]  /*11190*/  FADD.FTZ R27, R132, R27 ;  /* 0x0000001b841b7221 */ /* 0x000fe20000010000 */
[----:B------:R-:W-:Y:S01]  /*111a0*/  FADD.FTZ R50, R133, R50 ;  /* 0x0000003285327221 */ /* 0x000fe20000010000 */
[----:B------:R-:W-:-:S05]  /*111b0*/  FFMA.FTZ R131, R70, R0, -R53 ;  /* 0x0000000046837223 */ /* 0x000fca0000010835 */
[----:B------:R-:W2:Y:S01]  /*111c0*/  MUFU.EX2 R129, R129 ;  /* 0x0000008100817308 */ /* 0x000ea20000000800 */
[----:B------:R-:W-:Y:S01]  /*111d0*/  FADD.FTZ R27, R20, R27 ;  /* 0x0000001b141b7221 */ /* 0x000fe20000010000 */
[----:B------:R-:W-:Y:S01]  /*111e0*/  FADD.FTZ R50, R25, R50 ;  /* 0x0000003219327221 */ /* 0x000fe20000010000 */
        /* <DEDUP_REMOVED lines=8> */
[----:B------:R-:W-:Y:S01]  /*11270*/  F2FP.F16.F32.PACK_AB R144, R144, R145 ;  /* 0x000000919090723e */ /* 0x000fe200000000ff */
[----:B------:R-:W-:Y:S01]  /*11280*/  FFMA.FTZ R75, R75, R0, -R53 ;  /* 0x000000004b4b7223 */ /* 0x000fe20000010835 */
[----:B------:R-:W-:-:S03]  /*11290*/  F2FP.F16.F32.PACK_AB R145, R52, R30 ;  /* 0x0000001e3491723e */ /* 0x000fc600000000ff */
[----:B------:R-:W1:Y:S01]  /*112a0*/  MUFU.EX2 R13, R13 ;  /* 0x0000000d000d7308 */ /* 0x000e620000000800 */
[----:B------:R-:W-:Y:S01]  /*112b0*/  FADD.FTZ R30, R12, R27 ;  /* 0x0000001b0c1e7221 */ /* 0x000fe20000010000 */
[----:B--2---:R-:W-:Y:S01]  /*112c0*/  FADD.FTZ R27, R129, R50 ;  /* 0x00000032811b7221 */ /* 0x004fe20000010000 */
[----:B------:R-:W-:Y:S01]  /*112d0*/  FFMA.FTZ R78, R78, R0, -R53 ;  /* 0x000000004e4e7223 */ /* 0x000fe20000010835 */
[----:B------:R-:W-:-:S04]  /*112e0*/  F2FP.F16.F32.PACK_AB R151, R31, R151 ;  /* 0x000000971f97723e */ /* 0x000fc800000000ff */
[----:B------:R-:W2:Y:S01]  /*112f0*/  MUFU.EX2 R125, R125 ;  /* 0x0000007d007d7308 */ /* 0x000ea20000000800 */
[----:B------:R-:W-:Y:S01]  /*11300*/  FADD.FTZ R31, R29, R30 ;  /* 0x0000001e1d1f7221 */ /* 0x000fe20000010000 */
[----:B----4-:R-:W-:Y:S01]  /*11310*/  FADD.FTZ R30, R6, R27 ;  /* 0x0000001b061e7221 */ /* 0x010fe20000010000 */
[----:B------:R-:W-:Y:S01]  /*11320*/  FFMA.FTZ R79, R79, R0, -R53 ;  /* 0x000000004f4f7223 */ /* 0x000fe20000010835 */
[----:B------:R-:W-:-:S04]  /*11330*/  F2FP.F16.F32.PACK_AB R146, R146, R147 ;  /* 0x000000939292723e */ /* 0x000fc800000000ff */
[----:B------:R-:W4:Y:S01]  /*11340*/  MUFU.EX2 R26, R75 ;  /* 0x0000004b001a7308 */ /* 0x000f220000000800 */
[----:B------:R-:W-:Y:S01]  /*11350*/  F2FP.F16.F32.PACK_AB R147, R56, R34 ;  /* 0x000000223893723e */ /* 0x000fe200000000ff */
[----:B------:R-:W-:Y:S01]  /*11360*/  FADD.FTZ R34, R32, R31 ;  /* 0x0000001f20227221 */ /* 0x000fe20000010000 */
[----:B0-----:R-:W-:Y:S01]  /*11370*/  FADD.FTZ R30, R131, R30 ;  /* 0x0000001e831e7221 */ /* 0x001fe20000010000 */
[----:B------:R-:W-:-:S04]  /*11380*/  FFMA.FTZ R82, R82, R0, -R53 ;  /* 0x0000000052527223 */ /* 0x000fc80000010835 */
[----:B------:R-:W0:Y:S01]  /*11390*/  MUFU.EX2 R78, R78 ;  /* 0x0000004e004e7308 */ /* 0x000e220000000800 */
[----:B------:R-:W-:Y:S01]  /*113a0*/  FADD.FTZ R27, R33, R34 ;  /* 0x00000022211b7221 */ /* 0x000fe20000010000 */
[----:B-1----:R-:W-:Y:S01]  /*113b0*/  FADD.FTZ R30, R13, R30 ;  /* 0x0000001e0d1e7221 */ /* 0x002fe20000010000 */
[----:B------:R-:W-:Y:S01]  /*113c0*/  FFMA.FTZ R83, R83, R0, -R53 ;  /* 0x0000000053537223 */ /* 0x000fe20000010835 */
[----:B------:R-:W-:-:S04]  /*113d0*/  F2FP.F16.F32.PACK_AB R136, R136, R139 ;  /* 0x0000008b8888723e */ /* 0x000fc800000000ff */
[----:B------:R-:W1:Y:S01]  /*113e0*/  MUFU.EX2 R79, R79 ;  /* 0x0000004f004f7308 */ /* 0x000e620000000800 */
[----:B------:R-:W-:Y:S01]  /*113f0*/  F2FP.F16.F32.PACK_AB R139, R24, R8 ;  /* 0x00000008188b723e */ /* 0x000fe200000000ff */
[----:B------:R-:W-:Y:S01]  /*11400*/  FADD.FTZ R8, R36, R27 ;  /* 0x0000001b24087221 */ /* 0x000fe20000010000 */
[----:B------:R-:W-:Y:S01]  /*11410*/  F2FP.F16.F32.PACK_AB R133, R25, R133 ;  /* 0x000000851985723e */ /* 0x000fe200000000ff */
[----:B--2---:R-:W-:Y:S01]  /*11420*/  FADD.FTZ R25, R125, R30 ;  /* 0x0000001e7d197221 */ /* 0x004fe20000010000 */
[----:B------:R-:W-:-:S03]  /*11430*/  FFMA.FTZ R86, R86, R0, -R53 ;  /* 0x0000000056567223 */ /* 0x000fc60000010835 */
[----:B------:R-:W2:Y:S01]  /*11440*/  MUFU.EX2 R82, R82 ;  /* 0x0000005200527308 */ /* 0x000ea20000000800 */
[----:B------:R-:W-:Y:S01]  /*11450*/  F2FP.F16.F32.PACK_AB R135, R5, R135 ;  /* 0x000000870587723e */ /* 0x000fe200000000ff */
[----:B------:R-:W-:Y:S01]  /*11460*/  FADD.FTZ R5, R37, R8 ;  /* 0x0000000825057221 */ /* 0x000fe20000010000 */
[----:B----4-:R-:W-:Y:S01]  /*11470*/  FADD.FTZ R25, R26, R25 ;  /* 0x000000191a197221 */ /* 0x010fe20000010000 */
[----:B------:R-:W-:-:S04]  /*11480*/  FFMA.FTZ R53, R87, R0, -R53 ;  /* 0x0000000057357223 */ /* 0x000fc80000010835 */
[----:B------:R-:W4:Y:S01]  /*11490*/  MUFU.EX2 R83, R83 ;  /* 0x0000005300537308 */ /* 0x000f220000000800 */
[----:B------:R-:W-:Y:S01]  /*114a0*/  F2FP.F16.F32.PACK_AB R129, R6, R129 ;  /* 0x000000810681723e */ /* 0x000fe200000000ff */
[----:B------:R-:W-:Y:S01]  /*114b0*/  FADD.FTZ R8, R40, R5 ;  /* 0x0000000528087221 */ /* 0x000fe20000010000 */
[----:B0-----:R-:W-:-:S05]  /*114c0*/  FADD.FTZ R6, R78, R25 ;  /* 0x000000194e067221 */ /* 0x001fca0000010000 */
[----:B------:R-:W0:Y:S01]  /*114d0*/  MUFU.EX2 R86, R86 ;  /* 0x0000005600567308 */ /* 0x000e220000000800 */
[----:B------:R-:W-:Y:S01]  /*114e0*/  FADD.FTZ R5, R41, R8 ;  /* 0x0000000829057221 */ /* 0x000fe20000010000 */
[----:B-1----:R-:W-:Y:S01]  /*114f0*/  FADD.FTZ R25, R79, R6 ;  /* 0x000000064f197221 */ /* 0x002fe20000010000 */
[----:B---3--:R-:W-:-:S05]  /*11500*/  ISETP.GT.AND P2, PT, R4, R51, PT ;  /* 0x000000330400720c */ /* 0x008fca0003f44270 */
[----:B------:R-:W1:Y:S01]  /*11510*/  MUFU.EX2 R53, R53 ;  /* 0x0000003500357308 */ /* 0x000e620000000800 */
[----:B------:R-:W-:Y:S01]  /*11520*/  FADD.FTZ R6, R44, R5 ;  /* 0x000000052c067221 */ /* 0x000fe20000010000 */
[----:B--2---:R-:W-:Y:S01]  /*11530*/  FADD.FTZ R8, R82, R25 ;  /* 0x0000001952087221 */ /* 0x004fe20000010000 */
[----:B------:R-:W-:Y:S02]  /*11540*/  F2FP.F16.F32.PACK_AB R131, R13, R131 ;  /* 0x000000830d83723e */ /* 0x000fe400000000ff */
[----:B------:R-:W-:Y:S01]  /*11550*/  FADD.FTZ R5, R45, R6 ;  /* 0x000000062d057221 */ /* 0x000fe20000010000 */
[----:B----4-:R-:W-:-:S03]  /*11560*/  FADD.FTZ R13, R83, R8 ;  /* 0x00000008530d7221 */ /* 0x010fc60000010000 */
[----:B------:R-:W-:Y:S01]  /*11570*/  FADD.FTZ R6, R48, R5 ;  /* 0x0000000530067221 */ /* 0x000fe20000010000 */
[----:B0-----:R-:W-:Y:S01]  /*11580*/  FADD.FTZ R13, R86, R13 ;  /* 0x0000000d560d7221 */ /* 0x001fe20000010000 */
[----:B------:R-:W-:Y:S01]  /*11590*/  F2FP.F16.F32.PACK_AB R150, R150, R137 ;  /* 0x000000899696723e */ /* 0x000fe200000000ff */
[----:B------:R-:W-:Y:S01]  /*115a0*/  FMUL.FTZ R88, R88, R9 ;  /* 0x0000000958587220 */ /* 0x000fe20000410000 */
[----:B------:R-:W-:Y:S01]  /*115b0*/  F2FP.F16.F32.PACK_AB R140, R140, R141 ;  /* 0x0000008d8c8c723e */ /* 0x000fe200000000ff */
[----:B------:R-:W-:Y:S01]  /*115c0*/  FADD.FTZ R6, R7, R6 ;  /* 0x0000000607067221 */ /* 0x000fe20000010000 */
[----:B------:R-:W-:Y:S01]  /*115d0*/  F2FP.F16.F32.PACK_AB R142, R142, R143 ;  /* 0x0000008f8e8e723e */ /* 0x000fe200000000ff */
[-C--:B------:R-:W-:Y:S01]  /*115e0*/  FMUL.FTZ R89, R89, R9.reuse ;  /* 0x0000000959597220 */ /* 0x080fe20000410000 */
[----:B------:R-:W-:Y:S01]  /*115f0*/  F2FP.F16.F32.PACK_AB R128, R29, R12 ;  /* 0x0000000c1d80723e */ /* 0x000fe200000000ff */
[----:B-1----:R-:W-:Y:S01]  /*11600*/  FADD.FTZ R5, R53, R13 ;  /* 0x0000000d35057221 */ /* 0x002fe20000010000 */
        /* <DEDUP_REMOVED lines=51> */
.L_x_13628:
[----:B------:R-:W2:Y:S02]  /*11940*/  LDL R7, [R1+0x38] ;  /* 0x0000380001077983 */ /* 0x000ea40000100800 */
[----:B--2---:R-:W-:-:S13]  /*11950*/  ISETP.GE.AND P2, PT, R4, R7, PT ;  /* 0x000000070400720c */ /* 0x004fda0003f46270 */
[----:B------:R-:W-:Y:S05]  /*11960*/  @!P2 BRA `(.L_x_13639) ;  /* 0x0000002c00eca947 */ /* 0x000fea0003800000 */
[----:B------:R-:W-:Y:S02]  /*11970*/  IMAD.MOV.U32 R7, RZ, RZ, R2 ;  /* 0x000000ffff077224 */ /* 0x000fe400078e0002 */
[----:B------:R-:W-:Y:S02]  /*11980*/  IMAD.MOV.U32 R12, RZ, RZ, R3 ;  /* 0x000000ffff0c7224 */ /* 0x000fe400078e0003 */
[----:B------:R-:W-:Y:S02]  /*11990*/  IMAD.MOV.U32 R8, RZ, RZ, R153 ;  /* 0x000000ffff087224 */ /* 0x000fe400078e0099 */
[----:B------:R-:W-:-:S07]  /*119a0*/  IMAD.MOV.U32 R13, RZ, RZ, R17 ;  /* 0x000000ffff0d7224 */ /* 0x000fce00078e0011 */
.L_x_13657:
        /* <DEDUP_REMOVED lines=11> */
.L_x_13641:
[----:B------:R-:W-:Y:S01]  /*11a60*/  IMAD R0, R17, 0x8, R16 ;  /* 0x0000000811007824 */ /* 0x000fe200078e0210 */
[----:B------:R-:W-:-:S04]  /*11a70*/  SHF.L.U32 R3, R153, 0x1f, RZ ;  /* 0x0000001f99037819 */ /* 0x000fc800000006ff */
[----:B------:R0:W1:Y:S01]  /*11a80*/  SYNCS.PHASECHK.TRANS64.TRYWAIT P3, [R0+URZ+0x16830], R3 ;  /* 0x01683003000075a7 */ /* 0x000062000806017f */
[----:B------:R-:W-:Y:S05]  /*11a90*/  @!P0 BRA `(.L_x_13642) ;  /* 0x0000000000048947 */ /* 0x000fea0003800000 */
[----:B------:R-:W-:Y:S01]  /*11aa0*/  BPT.TRAP 0x1 ;  /* 0x000000040000795c */ /* 0x000fe20000300000 */
.L_x_13642:
[----:B------:R-:W-:Y:S04]  /*11ab0*/  BSSY B0, `(.L_x_13640) ;  /* 0x0000004000007945 */ /* 0x000fe80003800000 */
[----:B-1----:R-:W-:Y:S05]  /*11ac0*/  @P3 BRA `(.L_x_13643) ;  /* 0x0000000000083947 */ /* 0x002fea0003800000 */
[----:B------:R-:W1:Y:S02]  /*11ad0*/  SYNCS.PHASECHK.TRANS64.TRYWAIT P3, [R0+URZ+0x16830], R3 ;  /* 0x01683003000075a7 */ /* 0x000e64000806017f */
[----:B-1----:R-:W-:Y:S05]  /*11ae0*/  @!P3 BRA `(.L_x_13644) ;  /* 0x000000e40010b947 */ /* 0x002fea0003800000 */
.L_x_13643:
[----:B------:R-:W-:Y:S05]  /*11af0*/  BSYNC B0 ;  /* 0x0000000000007941 */ /* 0x000fea0003800000 */
.L_x_13640:
        /* <DEDUP_REMOVED lines=46> */
.L_x_13646:
[----:B------:R-:W-:Y:S01]  /*11de0*/  SHF.L.U32 R0, R8, 0x1f, RZ ;  /* 0x0000001f08007819 */ /* 0x000fe200000006ff */
[----:B------:R-:W-:-:S04]  /*11df0*/  IMAD R2, R13, 0x8, R16 ;  /* 0x000000080d027824 */ /* 0x000fc800078e0210 */
[----:B------:R0:W1:Y:S01]  /*11e00*/  SYNCS.PHASECHK.TRANS64.TRYWAIT P2, [R2+URZ+0x16850], R0 ;  /* 0x01685000020075a7 */ /* 0x000062000804017f */
[----:B------:R-:W-:Y:S05]  /*11e10*/  @!P0 BRA `(.L_x_13647) ;  /* 0x0000000000048947 */ /* 0x000fea0003800000 */
[----:B------:R-:W-:Y:S01]  /*11e20*/  BPT.TRAP 0x1 ;  /* 0x000000040000795c */ /* 0x000fe20000300000 */
.L_x_13647:
[----:B-1----:R-:W-:Y:S05]  /*11e30*/  @P2 BRA `(.L_x_13645) ;  /* 0x0000000000082947 */ /* 0x002fea0003800000 */
[----:B------:R-:W1:Y:S02]  /*11e40*/  SYNCS.PHASECHK.TRANS64.TRYWAIT P2, [R2+URZ+0x16850], R0 ;  /* 0x01685000020075a7 */ /* 0x000e64000804017f */
[----:B-1----:R-:W-:Y:S05]  /*11e50*/  @!P2 BRA `(.L_x_13648) ;  /* 0x000000e00048a947 */ /* 0x002fea0003800000 */
.L_x_13645:
        /* <DEDUP_REMOVED lines=10> */
[----:B------:R-:W0:Y:S01]  /*11f00*/  S2R R21, SR_TID.X ;  /* 0x0000000000157919 */ /* 0x000e220000002100 */
[----:B------:R-:W-:Y:S01]  /*11f10*/  IMAD.MOV.U32 R3, RZ, RZ, 0x40000040 ;  /* 0x40000040ff037424 */ /* 0x000fe200078e00ff */
[----:B------:R-:W-:Y:S01]  /*11f20*/  R2UR UR10, R2 ;  /* 0x00000000020a72ca */ /* 0x000fe200000e0000 */
[----:B------:R-:W1:-:S12]  /*11f30*/  @P5 LDC R0, c[0x0][0x44c] ;  /* 0x00011300ff005b82 */ /* 0x000e580000000800 */
        /* <DEDUP_REMOVED lines=8> */
[----:B------:R-:W2:Y:S04]  /*11fc0*/  LDL R150, [R1+0x20] ;  /* 0x0000200001967983 */ /* 0x000ea80000100800 */
[----:B------:R-:W3:Y:S02]  /*11fd0*/  LDL R151, [R1+0x10] ;  /* 0x0000100001977983 */ /* 0x000ee40000100800 */
[----:B------:R-:W-:Y:S01]  /*11fe0*/  HGMMA.64x64x16.F32 R88, R144, gdesc[UR8].tnspB, R88, gsb0 ;  /* 0x40e0000890587df0 */ /* 0x000fe20008000858 */
[----:B------:R-:W-:Y:S01]  /*11ff0*/  R2UR UR10, R8 ;  /* 0x00000000080a72ca */ /* 0x000fe200000e0000 */
[----:B------:R-:W-:Y:S01]  /*12000*/  VIADD R8, R2, 0x180 ;  /* 0x0000018002087836 */ /* 0x000fe20000000000 */
[----:B------:R-:W-:Y:S01]  /*12010*/  R2UR UR11, R9 ;  /* 0x00000000090b72ca */ /* 0x000fe200000e0000 */
[----:B------:R-:W-:Y:S01]  /*12020*/  IMAD.MOV.U32 R9, RZ, RZ, 0x40000040 ;  /* 0x40000040ff097424 */ /* 0x000fe200078e00ff */
[----:B0-----:R-:W-:Y:S01]  /*12030*/  ISETP.GE.U32.AND P2, PT, R21, 0x180, PT ;  /* 0x000001801500780c */ /* 0x001fe20003f46070 */
[----:B------:R-:W-:-:S02]  /*12040*/  WARPGROUP.DEPBAR.LE gsb0, 0x0 ;  /* 0x00008000000079c5 */ /* 0x000fc40000010000 */
[----:B------:R-:W-:-:S08]  /*12050*/  WARPGROUP.ARRIVE ;  /* 0x00000000000079c5 */ /* 0x000fd00000000000 */
        /* <DEDUP_REMOVED lines=30> */
[----:B------:R-:W0:Y:S01]  /*12240*/  @P5 LDC R2, c[0x0][0x450] ;  /* 0x00011400ff025b82 */ /* 0x000e220000000800 */
[----:B------:R-:W-:-:S04]  /*12250*/  @!P1 IMAD R3, R17, 0x8, R16 ;  /* 0x0000000811039824 */ /* 0x000fc800078e0210 */
[----:B------:R-:W-:-:S05]  /*12260*/  @!P1 VIADD R3, R3, 0x16840 ;  /* 0x0001684003039836 */ /* 0x000fca0000000000 */
[----:B------:R-:W-:Y:S01]  /*12270*/  @!P1 PRMT R3, RZ, 0x654, R3 ;  /* 0x00000654ff039816 */ /* 0x000fe20000000003 */
[----:B------:R-:W-:Y:S02]  /*12280*/  WARPGROUP.DEPBAR.LE gsb0, 0x0 ;  /* 0x00008000000079c5 */ /* 0x000fe40000010000 */
[----:B------:R-:W-:-:S06]  /*12290*/  WARPGROUP.ARRIVE ;  /* 0x00000000000079c5 */ /* 0x000fcc0000000000 */
[----:B------:R-:W-:Y:S01]  /*122a0*/  HGMMA.64x64x16.F32 R88, R120, gdesc[UR8].tnspB, R88, gsb0 ;  /* 0x40e0000878587df0 */ /* 0x000fe20008000858 */
[----:B------:R-:W-:Y:S02]  /*122b0*/  ULOP3.LUT UR10, URZ, UR7, URZ, 0x33, !UPT ;  /* 0x000000073f0a7292 */ /* 0x000fe4000f8e333f */
[----:B------:R-:W-:Y:S02]  /*122c0*/  WARPGROUP.DEPBAR.LE gsb0, 0x0 ;  /* 0x00008000000079c5 */ /* 0x000fe40000010000 */
[----:B--2---:R-:W-:Y:S01]  /*122d0*/  IMAD.IADD R120, R20, 0x1, R150 ;  /* 0x0000000114787824 */ /* 0x004fe200078e0296 */
[----:B------:R-:W-:-:S03]  /*122e0*/  SHF.R.U32.HI R20, RZ, 0x7, R21 ;  /* 0x00000007ff147819 */ /* 0x000fc60000011615 */
[----:B-1----:R-:W-:-:S05]  /*122f0*/  @P5 IMAD.HI.U32 R0, R120, R0, RZ ;  /* 0x0000000078005227 */ /* 0x002fca00078e00ff */
[----:B0-----:R-:W-:Y:S01]  /*12300*/  @P5 SHF.R.U32.HI R120, RZ, R2, R0 ;  /* 0x00000002ff785219 */ /* 0x001fe20000011600 */
[----:B------:R-:W-:Y:S02]  /*12310*/  VIADD R2, R20, 0x9 ;  /* 0x0000000914027836 */ /* 0x000fe40000000000 */
[----:B------:R-:W-:Y:S02]  /*12320*/  IMAD.SHL.U32 R0, R4, 0x80, RZ ;  /* 0x0000008004007824 */ /* 0x000fe400078e00ff */
[----:B------:R-:W0:Y:S01]  /*12330*/  SHFL.IDX PT, R121, R120, RZ, 0x1c1f ;  /* 0x001c1fff78797589 */ /* 0x000e2200000e0000 */
[----:B------:R-:W-:-:S05]  /*12340*/  SEL R2, R2, 0x9, !P2 ;  /* 0x0000000902027807 */ /* 0x000fca0005000000 */
[----:B------:R1:W-:Y:S06]  /*12350*/  BAR.ARV R2, 0x100 ;  /* 0x000400020000751d */ /* 0x0003ec0000002000 */
[----:B------:R2:W-:Y:S01]  /*12360*/  @!P1 SYNCS.ARRIVE.TRANS64.RED.A1T0 RZ, [R3+URZ], RZ ;  /* 0x000000ff03ff99a7 */ /* 0x0005e2000810043f */
[----:B-1----:R-:W-:-:S04]  /*12370*/  IADD3 R2, -R156, 0x1, -R0 ;  /* 0x000000019c027810 */ /* 0x002fc80007ffe900 */
[----:B---3--:R-:W-:-:S05]  /*12380*/  IADD3 R2, -R157, R2, R151 ;  /* 0x000000029d027210 */ /* 0x008fca0007ffe197 */
[C---:B------:R-:W-:Y:S02]  /*12390*/  VIADD R21, R2.reuse, UR9 ;  /* 0x0000000902157c36 */ /* 0x040fe40008000000 */
[----:B------:R-:W-:Y:S02]  /*123a0*/  VIADD R20, R2, UR10 ;  /* 0x0000000a02147c36 */ /* 0x000fe40008000000 */
[--C-:B0-----:R-:W-:Y:S02]  /*123b0*/  IMAD.IADD R9, R21, 0x1, R121.reuse ;  /* 0x0000000115097824 */ /* 0x101fe400078e0279 */
[----:B------:R-:W-:Y:S01]  /*123c0*/  IMAD.IADD R8, R20, 0x1, R121 ;  /* 0x0000000114087824 */ /* 0x000fe200078e0279 */
[----:B--2---:R-:W-:Y:S06]  /*123d0*/  @!P4 BRA `(.L_x_13649) ;  /* 0x000000000058c947 */ /* 0x004fec0003800000 */
        /* <DEDUP_REMOVED lines=12> */
.L_x_13651:
[----:B------:R-:W-:-:S05]  /*124a0*/  IMAD.U32 R122, RZ, RZ, UR5 ;  /* 0x00000005ff7a7e24 */ /* 0x000fca000f8e00ff */
[----:B------:R-:W-:-:S13]  /*124b0*/  ISETP.NE.AND P2, PT, R122, 0x1, PT ;  /* 0x000000017a00780c */ /* 0x000fda0003f45270 */
[----:B------:R-:W0:Y:S02]  /*124c0*/  @P2 LDC.64 R2, c[0x0][0x9e8] ;  /* 0x00027a00ff022b82 */ /* 0x000e240000000a00 */
[----:B0-----:R-:W-:-:S05]  /*124d0*/  @P2 IMAD.HI.U32 R2, R121, R2, RZ ;  /* 0x0000000279022227 */ /* 0x001fca00078e00ff */
[----:B------:R-:W-:-:S07]  /*124e0*/  @P2 SHF.R.U32.HI R121, RZ, R3, R2 ;  /* 0x00000003ff792219 */ /* 0x000fce0000011602 */
.L_x_13652:
[----:B------:R-:W-:Y:S05]  /*124f0*/  BSYNC B0 ;  /* 0x0000000000007941 */ /* 0x000fea0003800000 */
.L_x_13650:
[----:B------:R-:W-:-:S04]  /*12500*/  IMAD R121, R121, R122, -R0 ;  /* 0x0000007a79797224 */ /* 0x000fc800078e0a00 */
[----:B------:R-:W-:-:S05]  /*12510*/  IMAD.IADD R121, R121, 0x1, -R156 ;  /* 0x0000000179797824 */ /* 0x000fca00078e0a9c */
[----:B------:R-:W-:Y:S02]  /*12520*/  VIMNMX R8, R8, R121, !PT ;  /* 0x0000007908087248 */ /* 0x000fe40007fe0100 */
[----:B------:R-:W-:-:S07]  /*12530*/  VIADDMNMX R9, R121, R122, R9, PT ;  /* 0x0000007a79097246 */ /* 0x000fce0003800109 */
.L_x_13649:
        /* <DEDUP_REMOVED lines=113> */
.L_x_13655:
[----:B------:R-:W-:-:S05]  /*12c50*/  IMAD.U32 R8, RZ, RZ, UR5 ;  /* 0x00000005ff087e24 */ /* 0x000fca000f8e00ff */
[----:B------:R-:W-:-:S13]  /*12c60*/  ISETP.NE.AND P2, PT, R8, 0x1, PT ;  /* 0x000000010800780c */ /* 0x000fda0003f45270 */
[----:B------:R-:W0:Y:S02]  /*12c70*/  @P2 LDC.64 R2, c[0x0][0x9e8] ;  /* 0x00027a00ff022b82 */ /* 0x000e240000000a00 */
[----:B0-----:R-:W-:-:S05]  /*12c80*/  @P2 IMAD.HI.U32 R2, R120, R2, RZ ;  /* 0x0000000278022227 */ /* 0x001fca00078e00ff */
[----:B------:R-:W-:-:S07]  /*12c90*/  @P2 SHF.R.U32.HI R120, RZ, R3, R2 ;  /* 0x00000003ff782219 */ /* 0x000fce0000011602 */
.L_x_13656:
[----:B------:R-:W-:Y:S05]  /*12ca0*/  BSYNC B0 ;  /* 0x0000000000007941 */ /* 0x000fea0003800000 */
.L_x_13654:
[----:B------:R-:W-:-:S04]  /*12cb0*/  IMAD R0, R120, R8, -R0 ;  /* 0x0000000878007224 */ /* 0x000fc800078e0a00 */
[----:B------:R-:W-:-:S05]  /*12cc0*/  IMAD.IADD R0, R0, 0x1, -R156 ;  /* 0x0000000100007824 */ /* 0x000fca00078e0a9c */
[----:B------:R-:W-:Y:S02]  /*12cd0*/  VIMNMX R20, R20, R0, !PT ;  /* 0x0000000014147248 */ /* 0x000fe40007fe0100 */
[----:B------:R-:W-:-:S07]  /*12ce0*/  VIADDMNMX R21, R0, R8, R21, PT ;  /* 0x0000000800157246 */ /* 0x000fce0003800115 */
.L_x_13653:
[----:B------:R-:W-:-:S04]  /*12cf0*/  @!P1 IMAD R0, R13, 0x8, R16 ;  /* 0x000000080d009824 */ /* 0x000fc800078e0210 */
        /* <DEDUP_REMOVED lines=39> */
[----:B-1----:R-:W-:-:S04]  /*12f70*/  FMNMX.FTZ R3, R2, R3, !PT ;  /* 0x0000000302037209 */ /* 0x002fc80007810000 */
[C---:B------:R-:W-:Y:S01]  /*12f80*/  FSETP.NEU.FTZ.AND P2, PT, R3.reuse, -INF , PT ;  /* 0xff8000000300780b */ /* 0x040fe20003f5d000 */
[----:B0-----:R-:W-:-:S03]  /*12f90*/  FMUL.FTZ R9, R3, R0 ;  /* 0x0000000003097220 */ /* 0x001fc60000410000 */
[----:B------:R-:W-:Y:S02]  /*12fa0*/  FSEL R8, R3, RZ, P2 ;  /* 0x000000ff03087208 */ /* 0x000fe40001000000 */
[----:B------:R-:W-:Y:S02]  /*12fb0*/  FSEL R9, R9, RZ, P2 ;  /* 0x000000ff09097208 */ /* 0x000fe40001000000 */
[----:B------:R-:W-:Y:S01]  /*12fc0*/  ISETP.GT.AND P2, PT, R20, 0x1, P3 ;  /* 0x000000011400780c */ /* 0x000fe20001f44270 */
[----:B------:R-:W-:-:S03]  /*12fd0*/  FADD.FTZ R8, -R8, R12 ;  /* 0x0000000c08087221 */ /* 0x000fc60000010100 */
        /* <DEDUP_REMOVED lines=89> */
[----:B------:R-:W-:Y:S02]  /*13570*/  ISETP.GT.AND P2, PT, R20, 0x78, P3 ;  /* 0x000000781400780c */ /* 0x000fe40001f44270 */
[----:B------:R-:W-:Y:S02]  /*13580*/  FMNMX.FTZ R2, R26, R7, !PT ;  /* 0x000000071a027209 */ /* 0x000fe40007810000 */
[----:B------:R-:W-:Y:S02]  /*13590*/  ISETP.GT.AND P3, PT, R20, 0x79, P3 ;  /* 0x000000791400780c */ /* 0x000fe40001f64270 */
[----:B------:R-:W-:Y:S01]  /*135a0*/  FMNMX.FTZ R13, R27, R2, !PT ;  /* 0x000000021b0d7209 */ /* 0x000fe20007810000 */
[----:B------:R-:W2:Y:S01]  /*135b0*/  LDL R20, [R1+0x38] ;  /* 0x0000380001147983 */ /* 0x000ea20000100800 */
[C---:B------:R-:W-:Y:S01]  /*135c0*/  ISETP.LT.OR P2, PT, R21.reuse, 0x79, P2 ;  /* 0x000000791500780c */ /* 0x040fe20001741670 */
[-CC-:B------:R-:W-:Y:S01]  /*135d0*/  FFMA.FTZ R24, R24, R0.reuse, -R9.reuse ;  /* 0x0000000018187223 */ /* 0x180fe20000010809 */
[----:B------:R-:W-:Y:S01]  /*135e0*/  FMNMX.FTZ R2, R30, R13, !PT ;  /* 0x0000000d1e027209 */ /* 0x000fe20007810000 */
[-C--:B------:R-:W-:Y:S01]  /*135f0*/  FMUL.FTZ R8, R8, R0.reuse ;  /* 0x0000000008087220 */ /* 0x080fe20000410000 */
[----:B------:R-:W-:Y:S01]  /*13600*/  ISETP.LT.OR P3, PT, R21, 0x7a, P3 ;  /* 0x0000007a1500780c */ /* 0x000fe20001f61670 */
[--C-:B------:R-:W-:Y:S01]  /*13610*/  FFMA.FTZ R25, R25, R0, -R9.reuse ;  /* 0x0000000019197223 */ /* 0x100fe20000010809 */
[----:B------:R-:W-:Y:S01]  /*13620*/  FMNMX.FTZ R13, R31, R2, !PT ;  /* 0x000000021f0d7209 */ /* 0x000fe20007810000 */
[----:B------:R-:W-:Y:S01]  /*13630*/  MUFU.EX2 R24, R24 ;  /* 0x0000001800187308 */ /* 0x000fe20000000800 */
[----:B------:R-:W-:Y:S01]  /*13640*/  FSEL R86, R86, -INF , !P2 ;  /* 0xff80000056567808 */ /* 0x000fe20005000000 */
[-CC-:B------:R-:W-:Y:S01]  /*13650*/  FFMA.FTZ R28, R28, R0.reuse, -R9.reuse ;  /* 0x000000001c1c7223 */ /* 0x180fe20000010809 */
[----:B------:R-:W-:Y:S01]  /*13660*/  FMNMX.FTZ R2, R34, R13, !PT ;  /* 0x0000000d22027209 */ /* 0x000fe20007810000 */
[-CC-:B------:R-:W-:Y:S01]  /*13670*/  FFMA.FTZ R29, R29, R0.reuse, -R9.reuse ;  /* 0x000000001d1d7223 */ /* 0x180fe20000010809 */
[----:B------:R-:W-:Y:S01]  /*13680*/  FSEL R87, R87, -INF , !P3 ;  /* 0xff80000057577808 */ /* 0x000fe20005800000 */
[--C-:B------:R-:W-:Y:S01]  /*13690*/  FFMA.FTZ R32, R32, R0, -R9.reuse ;  /* 0x0000000020207223 */ /* 0x100fe20000010809 */
[----:B------:R-:W-:Y:S01]  /*136a0*/  FMNMX.FTZ R13, R35, R2, !PT ;  /* 0x00000002230d7209 */ /* 0x000fe20007810000 */
[----:B------:R-:W0:Y:S01]  /*136b0*/  MUFU.EX2 R8, R8 ;  /* 0x0000000800087308 */ /* 0x000e220000000800 */
[-CC-:B------:R-:W-:Y:S01]  /*136c0*/  FFMA.FTZ R33, R33, R0.reuse, -R9.reuse ;  /* 0x0000000021217223 */ /* 0x180fe20000010809 */
[-CC-:B------:R-:W-:Y:S01]  /*136d0*/  FFMA.FTZ R36, R36, R0.reuse, -R9.reuse ;  /* 0x0000000024247223 */ /* 0x180fe20000010809 */
[----:B------:R-:W-:Y:S01]  /*136e0*/  FMNMX.FTZ R2, R38, R13, !PT ;  /* 0x0000000d26027209 */ /* 0x000fe20007810000 */
[-CC-:B------:R-:W-:Y:S01]  /*136f0*/  FFMA.FTZ R37, R37, R0.reuse, -R9.reuse ;  /* 0x0000000025257223 */ /* 0x180fe20000010809 */
[-CC-:B------:R-:W-:Y:S01]  /*13700*/  FFMA.FTZ R40, R40, R0.reuse, -R9.reuse ;  /* 0x0000000028287223 */ /* 0x180fe20000010809 */
[--C-:B------:R-:W-:Y:S01]  /*13710*/  FFMA.FTZ R41, R41, R0, -R9.reuse ;  /* 0x0000000029297223 */ /* 0x100fe20000010809 */
[----:B------:R-:W-:Y:S01]  /*13720*/  FMNMX.FTZ R13, R39, R2, !PT ;  /* 0x00000002270d7209 */ /* 0x000fe20007810000 */
[----:B------:R-:W1:Y:S01]  /*13730*/  MUFU.EX2 R25, R25 ;  /* 0x0000001900197308 */ /* 0x000e620000000800 */
[-CC-:B------:R-:W-:Y:S01]  /*13740*/  FFMA.FTZ R44, R44, R0.reuse, -R9.reuse ;  /* 0x000000002c2c7223 */ /* 0x180fe20000010809 */
[-CC-:B------:R-:W-:Y:S01]  /*13750*/  FFMA.FTZ R45, R45, R0.reuse, -R9.reuse ;  /* 0x000000002d2d7223 */ /* 0x180fe20000010809 */
[----:B------:R-:W-:Y:S01]  /*13760*/  FMNMX.FTZ R2, R42, R13, !PT ;  /* 0x0000000d2a027209 */ /* 0x000fe20007810000 */
[-CC-:B------:R-:W-:Y:S01]  /*13770*/  FFMA.FTZ R48, R48, R0.reuse, -R9.reuse ;  /* 0x0000000030307223 */ /* 0x180fe20000010809 */
[-CC-:B------:R-:W-:Y:S01]  /*13780*/  FFMA.FTZ R49, R49, R0.reuse, -R9.reuse ;  /* 0x0000000031317223 */ /* 0x180fe20000010809 */
[--C-:B------:R-:W-:Y:S01]  /*13790*/  FFMA.FTZ R52, R52, R0, -R9.reuse ;  /* 0x0000000034347223 */ /* 0x100fe20000010809 */
[----:B------:R-:W-:Y:S01]  /*137a0*/  FMNMX.FTZ R13, R43, R2, !PT ;  /* 0x000000022b0d7209 */ /* 0x000fe20007810000 */
[----:B------:R-:W3:Y:S01]  /*137b0*/  MUFU.EX2 R28, R28 ;  /* 0x0000001c001c7308 */ /* 0x000ee20000000800 */
[----:B0-----:R-:W-:Y:S01]  /*137c0*/  FFMA.FTZ R6, R8, R6, R24 ;  /* 0x0000000608067223 */ /* 0x001fe20000010018 */
[-CC-:B------:R-:W-:Y:S01]  /*137d0*/  FFMA.FTZ R53, R53, R0.reuse, -R9.reuse ;  /* 0x0000000035357223 */ /* 0x180fe20000010809 */
[----:B------:R-:W-:Y:S01]  /*137e0*/  FMNMX.FTZ R2, R46, R13, !PT ;  /* 0x0000000d2e027209 */ /* 0x000fe20007810000 */
[-CC-:B------:R-:W-:Y:S01]  /*137f0*/  FFMA.FTZ R56, R56, R0.reuse, -R9.reuse ;  /* 0x0000000038387223 */ /* 0x180fe20000010809 */
[-CC-:B------:R-:W-:Y:S01]  /*13800*/  FFMA.FTZ R57, R57, R0.reuse, -R9.reuse ;  /* 0x0000000039397223 */ /* 0x180fe20000010809 */
[--C-:B------:R-:W-:Y:S01]  /*13810*/  FFMA.FTZ R60, R60, R0, -R9.reuse ;  /* 0x000000003c3c7223 */ /* 0x100fe20000010809 */
[----:B------:R-:W-:Y:S01]  /*13820*/  FMNMX.FTZ R13, R47, R2, !PT ;  /* 0x000000022f0d7209 */ /* 0x000fe20007810000 */
[----:B------:R-:W0:Y:S01]  /*13830*/  MUFU.EX2 R29, R29 ;  /* 0x0000001d001d7308 */ /* 0x000e220000000800 */
[----:B-1----:R-:W-:Y:S01]  /*13840*/  FADD.FTZ R6, R25, R6 ;  /* 0x0000000619067221 */ /* 0x002fe20000010000 */
[-CC-:B------:R-:W-:Y:S01]  /*13850*/  FFMA.FTZ R61, R61, R0.reuse, -R9.reuse ;  /* 0x000000003d3d7223 */ /* 0x180fe20000010809 */
[----:B------:R-:W-:Y:S01]  /*13860*/  FMNMX.FTZ R2, R50, R13, !PT ;  /* 0x0000000d32027209 */ /* 0x000fe20007810000 */
[-CC-:B------:R-:W-:Y:S01]  /*13870*/  FFMA.FTZ R64, R64, R0.reuse, -R9.reuse ;  /* 0x0000000040407223 */ /* 0x180fe20000010809 */
[-CC-:B------:R-:W-:Y:S01]  /*13880*/  FFMA.FTZ R65, R65, R0.reuse, -R9.reuse ;  /* 0x0000000041417223 */ /* 0x180fe20000010809 */
[--C-:B------:R-:W-:Y:S01]  /*13890*/  FFMA.FTZ R68, R68, R0, -R9.reuse ;  /* 0x0000000044447223 */ /* 0x100fe20000010809 */
[----:B------:R-:W-:Y:S01]  /*138a0*/  FMNMX.FTZ R13, R51, R2, !PT ;  /* 0x00000002330d7209 */ /* 0x000fe20007810000 */
[----:B------:R-:W1:Y:S01]  /*138b0*/  MUFU.EX2 R32, R32 ;  /* 0x0000002000207308 */ /* 0x000e620000000800 */
[----:B---3--:R-:W-:Y:S01]  /*138c0*/  FADD.FTZ R6, R28, R6 ;  /* 0x000000061c067221 */ /* 0x008fe20000010000 */
[-CC-:B------:R-:W-:Y:S01]  /*138d0*/  FFMA.FTZ R69, R69, R0.reuse, -R9.reuse ;  /* 0x0000000045457223 */ /* 0x180fe20000010809 */
[----:B------:R-:W-:Y:S01]  /*138e0*/  FMNMX.FTZ R2, R54, R13, !PT ;  /* 0x0000000d36027209 */ /* 0x000fe20007810000 */
[-CC-:B------:R-:W-:Y:S01]  /*138f0*/  FFMA.FTZ R72, R72, R0.reuse, -R9.reuse ;  /* 0x0000000048487223 */ /* 0x180fe20000010809 */
[-CC-:B------:R-:W-:Y:S01]  /*13900*/  FFMA.FTZ R73, R73, R0.reuse, -R9.reuse ;  /* 0x0000000049497223 */ /* 0x180fe20000010809 */
[--C-:B------:R-:W-:Y:S01]  /*13910*/  FFMA.FTZ R76, R76, R0, -R9.reuse ;  /* 0x000000004c4c7223 */ /* 0x100fe20000010809 */
[----:B------:R-:W-:Y:S01]  /*13920*/  FMNMX.FTZ R13, R55, R2, !PT ;  /* 0x00000002370d7209 */ /* 0x000fe20007810000 */
[----:B------:R-:W3:Y:S01]  /*13930*/  MUFU.EX2 R33, R33 ;  /* 0x0000002100217308 */ /* 0x000ee20000000800 */
[----:B0-----:R-:W-:Y:S01]  /*13940*/  FADD.FTZ R6, R29, R6 ;  /* 0x000000061d067221 */ /* 0x001fe20000010000 */
        /* <DEDUP_REMOVED lines=8> */
[----:B------:R-:W-:Y:S01]  /*139d0*/  FFMA.FTZ R9, R85, R0, -R9 ;  /* 0x0000000055097223 */ /* 0x000fe20000010809 */
[----:B------:R-:W-:Y:S01]  /*139e0*/  FMNMX.FTZ R2, R62, R13, !PT ;  /* 0x0000000d3e027209 */ /* 0x000fe20007810000 */
[-C--:B------:R-:W-:Y:S01]  /*139f0*/  FMUL.FTZ R88, R88, R8.reuse ;  /* 0x0000000858587220 */ /* 0x080fe20000410000 */
[-C--:B------:R-:W-:Y:S01]  /*13a00*/  FMUL.FTZ R89, R89, R8.reuse ;  /* 0x0000000859597220 */ /* 0x080fe20000410000 */
[----:B------:R-:W-:Y:S01]  /*13a10*/  FMUL.FTZ R92, R92, R8 ;  /* 0x000000085c5c7220 */ /* 0x000fe20000410000 */
[----:B------:R-:W-:Y:S01]  /*13a20*/  FMNMX.FTZ R13, R63, R2, !PT ;  /* 0x000000023f0d7209 */ /* 0x000fe20007810000 */
[----:B------:R-:W1:Y:S01]  /*13a30*/  MUFU.EX2 R37, R37 ;  /* 0x0000002500257308 */ /* 0x000e620000000800 */
[----:B---3--:R-:W-:Y:S01]  /*13a40*/  FADD.FTZ R21, R33, R6 ;  /* 0x0000000621157221 */ /* 0x008fe20000010000 */
[-C--:B------:R-:W-:Y:S01]  /*13a50*/  FMUL.FTZ R93, R93, R8.reuse ;  /* 0x000000085d5d7220 */ /* 0x080fe20000410000 */
[----:B------:R-:W-:Y:S01]  /*13a60*/  FMNMX.FTZ R2, R66, R13, !PT ;  /* 0x0000000d42027209 */ /* 0x000fe20007810000 */
[-C--:B------:R-:W-:Y:S01]  /*13a70*/  FMUL.FTZ R96, R96, R8.reuse ;  /* 0x0000000860607220 */ /* 0x080fe20000410000 */
[-C--:B------:R-:W-:Y:S01]  /*13a80*/  FMUL.FTZ R97, R97, R8.reuse ;  /* 0x0000000861617220 */ /* 0x080fe20000410000 */
[----:B------:R-:W-:Y:S01]  /*13a90*/  FMUL.FTZ R100, R100, R8 ;  /* 0x0000000864647220 */ /* 0x000fe20000410000 */
[----:B------:R-:W-:Y:S01]  /*13aa0*/  FMNMX.FTZ R13, R67, R2, !PT ;  /* 0x00000002430d7209 */ /* 0x000fe20007810000 */
[----:B------:R-:W3:Y:S01]  /*13ab0*/  MUFU.EX2 R40, R40 ;  /* 0x0000002800287308 */ /* 0x000ee20000000800 */
[----:B0-----:R-:W-:Y:S01]  /*13ac0*/  FADD.FTZ R6, R36, R21 ;  /* 0x0000001524067221 */ /* 0x001fe20000010000 */
[-C--:B------:R-:W-:Y:S01]  /*13ad0*/  FMUL.FTZ R101, R101, R8.reuse ;  /* 0x0000000865657220 */ /* 0x080fe20000410000 */
[----:B------:R-:W-:Y:S01]  /*13ae0*/  FMNMX.FTZ R2, R70, R13, !PT ;  /* 0x0000000d46027209 */ /* 0x000fe20007810000 */
[-C--:B------:R-:W-:Y:S01]  /*13af0*/  FMUL.FTZ R104, R104, R8.reuse ;  /* 0x0000000868687220 */ /* 0x080fe20000410000 */
[-C--:B------:R-:W-:Y:S01]  /*13b00*/  FMUL.FTZ R105, R105, R8.reuse ;  /* 0x0000000869697220 */ /* 0x080fe20000410000 */
[----:B------:R-:W-:Y:S01]  /*13b10*/  FMUL.FTZ R108, R108, R8 ;  /* 0x000000086c6c7220 */ /* 0x000fe20000410000 */
[----:B------:R-:W-:Y:S01]  /*13b20*/  FMNMX.FTZ R13, R71, R2, !PT ;  /* 0x00000002470d7209 */ /* 0x000fe20007810000 */
[----:B------:R-:W0:Y:S01]  /*13b30*/  MUFU.EX2 R41, R41 ;  /* 0x0000002900297308 */ /* 0x000e220000000800 */
[----:B-1----:R-:W-:Y:S01]  /*13b40*/  FADD.FTZ R21, R37, R6 ;  /* 0x0000000625157221 */ /* 0x002fe20000010000 */
[-C--:B------:R-:W-:Y:S01]  /*13b50*/  FMUL.FTZ R109, R109, R8.reuse ;  /* 0x000000086d6d7220 */ /* 0x080fe20000410000 */
[----:B------:R-:W-:Y:S01]  /*13b60*/  FMNMX.FTZ R2, R74, R13, !PT ;  /* 0x0000000d4a027209 */ /* 0x000fe20007810000 */
[-C--:B------:R-:W-:Y:S01]  /*13b70*/  FMUL.FTZ R112, R112, R8.reuse ;  /* 0x0000000870707220 */ /* 0x080fe20000410000 */
[-C--:B------:R-:W-:Y:S01]  /*13b80*/  FMUL.FTZ R113, R113, R8.reuse ;  /* 0x0000000871717220 */ /* 0x080fe20000410000 */
[----:B------:R-:W-:Y:S01]  /*13b90*/  FMUL.FTZ R116, R116, R8 ;  /* 0x0000000874747220 */ /* 0x000fe20000410000 */
[----:B------:R-:W-:Y:S01]  /*13ba0*/  FMNMX.FTZ R13, R75, R2, !PT ;  /* 0x000000024b0d7209 */ /* 0x000fe20007810000 */
[----:B------:R-:W1:Y:S01]  /*13bb0*/  MUFU.EX2 R44, R44 ;  /* 0x0000002c002c7308 */ /* 0x000e620000000800 */
[----:B---3--:R-:W-:Y:S01]  /*13bc0*/  FADD.FTZ R6, R40, R21 ;  /* 0x0000001528067221 */ /* 0x008fe20000010000 */
[----:B------:R-:W-:Y:S01]  /*13bd0*/  FMUL.FTZ R117, R117, R8 ;  /* 0x0000000875757220 */ /* 0x000fe20000410000 */
[----:B------:R-:W-:-:S02]  /*13be0*/  FMNMX.FTZ R2, R78, R13, !PT ;  /* 0x0000000d4e027209 */ /* 0x000fc40007810000 */
[----:B------:R-:W-:Y:S02]  /*13bf0*/  F2FP.F16.F32.PACK_AB R148, R25, R24 ;  /* 0x000000181994723e */ /* 0x000fe400000000ff */
[----:B------:R-:W-:Y:S01]  /*13c00*/  FMNMX.FTZ R13, R79, R2, !PT ;  /* 0x000000024f0d7209 */ /* 0x000fe20007810000 */
[----:B------:R-:W3:Y:S01]  /*13c10*/  MUFU.EX2 R45, R45 ;  /* 0x0000002d002d7308 */ /* 0x000ee20000000800 */
[----:B0-----:R-:W-:Y:S01]  /*13c20*/  FADD.FTZ R21, R41, R6 ;  /* 0x0000000629157221 */ /* 0x001fe20000010000 */
[----:B------:R-:W-:Y:S02]  /*13c30*/  F2FP.F16.F32.PACK_AB R150, R29, R28 ;  /* 0x0000001c1d96723e */ /* 0x000fe400000000ff */
[----:B------:R-:W-:Y:S02]  /*13c40*/  FMNMX.FTZ R2, R82, R13, !PT ;  /* 0x0000000d52027209 */ /* 0x000fe40007810000 */
[----:B------:R-:W-:Y:S02]  /*13c50*/  F2FP.F16.F32.PACK_AB R144, R33, R32 ;  /* 0x000000202190723e */ /* 0x000fe400000000ff */
[----:B------:R-:W-:Y:S01]  /*13c60*/  FMNMX.FTZ R2, R83, R2, !PT ;  /* 0x0000000253027209 */ /* 0x000fe20007810000 */
[----:B------:R-:W-:Y:S01]  /*13c70*/  MUFU.EX2 R48, R48 ;  /* 0x0000003000307308 */ /* 0x000fe20000000800 */
[----:B-1----:R-:W-:Y:S01]  /*13c80*/  FADD.FTZ R6, R44, R21 ;  /* 0x000000152c067221 */ /* 0x002fe20000010000 */
[----:B------:R-:W-:-:S02]  /*13c90*/  F2FP.F16.F32.PACK_AB R146, R37, R36 ;  /* 0x000000242592723e */ /* 0x000fc400000000ff */
[----:B------:R-:W-:Y:S02]  /*13ca0*/  FMNMX.FTZ R2, R86, R2, !PT ;  /* 0x0000000256027209 */ /* 0x000fe40007810000 */
[----:B------:R-:W-:Y:S02]  /*13cb0*/  F2FP.F16.F32.PACK_AB R140, R41, R40 ;  /* 0x00000028298c723e */ /* 0x000fe400000000ff */
[----:B------:R-:W-:Y:S01]  /*13cc0*/  FMNMX.FTZ R2, R87, R2, !PT ;  /* 0x0000000257027209 */ /* 0x000fe20007810000 */
[----:B------:R-:W0:Y:S01]  /*13cd0*/  MUFU.EX2 R49, R49 ;  /* 0x0000003100317308 */ /* 0x000e220000000800 */
[C---:B---3--:R-:W-:Y:S01]  /*13ce0*/  FADD.FTZ R21, R45.reuse, R6 ;  /* 0x000000062d157221 */ /* 0x048fe20000010000 */
[----:B------:R-:W-:Y:S02]  /*13cf0*/  F2FP.F16.F32.PACK_AB R142, R45, R44 ;  /* 0x0000002c2d8e723e */ /* 0x000fe400000000ff */
        /* <DEDUP_REMOVED lines=13> */
[----:B-1----:R-:W-:-:S04]  /*13dd0*/  FMNMX.FTZ R2, R2, R12, !PT ;  /* 0x0000000c02027209 */ /* 0x002fc80007810000 */
[C---:B------:R-:W-:Y:S01]  /*13de0*/  FSETP.NEU.FTZ.AND P2, PT, R2.reuse, -INF , PT ;  /* 0xff8000000200780b */ /* 0x040fe20003f5d000 */
[C---:B------:R-:W-:Y:S02]  /*13df0*/  FMUL.FTZ R13, R2.reuse, R0 ;  /* 0x00000000020d7220 */ /* 0x040fe40000410000 */
[----:B------:R-:W-:Y:S01]  /*13e00*/  MUFU.EX2 R65, R65 ;  /* 0x0000004100417308 */ /* 0x000fe20000000800 */
[----:B------:R-:W-:Y:S02]  /*13e10*/  FSEL R12, R2, RZ, P2 ;  /* 0x000000ff020c7208 */ /* 0x000fe40001000000 */
[----:B------:R-:W-:Y:S02]  /*13e20*/  FSEL R13, R13, RZ, P2 ;  /* 0x000000ff0d0d7208 */ /* 0x000fe40001000000 */
[----:B---3--:R-:W-:Y:S01]  /*13e30*/  F2FP.F16.F32.PACK_AB R134, R61, R60 ;  /* 0x0000003c3d86723e */ /* 0x008fe200000000ff */
[----:B------:R-:W-:Y:S01]  /*13e40*/  FADD.FTZ R7, -R12, R7 ;  /* 0x000000070c077221 */ /* 0x000fe20000010100 */
[----:B------:R-:W-:Y:S01]  /*13e50*/  FADD.FTZ R12, R48, R21 ;  /* 0x00000015300c7221 */ /* 0x000fe20000010000 */
        /* <DEDUP_REMOVED lines=10> */
[----:B------:R-:W-:Y:S01]  /*13f00*/  FADD.FTZ R21, R49, R12 ;  /* 0x0000000c31157221 */ /* 0x000fe20000010000 */
[-CC-:B------:R-:W-:Y:S01]  /*13f10*/  FFMA.FTZ R42, R42, R0.reuse, -R13.reuse ;  /* 0x000000002a2a7223 */ /* 0x180fe2000001080d */
        /* <DEDUP_REMOVED lines=18> */
[----:B------:R-:W3:Y:S01]  /*14040*/  MUFU.EX2 R30, R30 ;  /* 0x0000001e001e7308 */ /* 0x000ee20000000800 */
[----:B0-----:R-:W-:Y:S01]  /*14050*/  FFMA.FTZ R6, R7, R5, R26 ;  /* 0x0000000507067223 */ /* 0x001fe2000001001a */
        /* <DEDUP_REMOVED lines=15> */
[----:B---3--:R-:W-:Y:S01]  /*14150*/  FADD.FTZ R6, R30, R5 ;  /* 0x000000051e067221 */ /* 0x008fe20000010000 */
[-CC-:B------:R-:W-:Y:S01]  /*14160*/  FFMA.FTZ R83, R83, R0.reuse, -R13.reuse ;  /* 0x0000000053537223 */ /* 0x180fe2000001080d */
[-CC-:B------:R-:W-:Y:S01]  /*14170*/  FFMA.FTZ R86, R86, R0.reuse, -R13.reuse ;  /* 0x0000000056567223 */ /* 0x180fe2000001080d */
[----:B------:R-:W-:Y:S01]  /*14180*/  FFMA.FTZ R13, R87, R0, -R13 ;  /* 0x00000000570d7223 */ /* 0x000fe2000001080d */
        /* <DEDUP_REMOVED lines=21> */
[----:B------:R-:W-:Y:S01]  /*142e0*/  FMUL.FTZ R119, R119, R7 ;  /* 0x0000000777777220 */ /* 0x000fe20000410000 */
[----:B------:R-:W-:Y:S01]  /*142f0*/  F2FP.F16.F32.PACK_AB R128, R65, R64 ;  /* 0x000000404180723e */ /* 0x000fe200000000ff */
[----:B------:R-:W-:Y:S01]  /*14300*/  IMAD.MOV.U32 R7, RZ, RZ, R2 ;  /* 0x000000ffff077224 */ /* 0x000fe200078e0002 */
[----:B------:R-:W-:-:S02]  /*14310*/  F2FP.F16.F32.PACK_AB R149, R27, R26 ;  /* 0x0000001a1b95723e */ /* 0x000fc400000000ff */
[----:B------:R-:W-:Y:S01]  /*14320*/  F2FP.F16.F32.PACK_AB R151, R31, R30 ;  /* 0x0000001e1f97723e */ /* 0x000fe200000000ff */
[----:B------:R-:W3:Y:S01]  /*14330*/  MUFU.EX2 R42, R42 ;  /* 0x0000002a002a7308 */ /* 0x000ee20000000800 */
[----:B0-----:R-:W-:Y:S01]  /*14340*/  FADD.FTZ R6, R38, R5 ;  /* 0x0000000526067221 */ /* 0x001fe20000010000 */
[----:B------:R-:W-:-:S06]  /*14350*/  F2FP.F16.F32.PACK_AB R145, R35, R34 ;  /* 0x000000222391723e */ /* 0x000fcc00000000ff */
[----:B------:R-:W0:Y:S01]  /*14360*/  MUFU.EX2 R43, R43 ;  /* 0x0000002b002b7308 */ /* 0x000e220000000800 */
[C---:B-1----:R-:W-:Y:S01]  /*14370*/  FADD.FTZ R5, R39.reuse, R6 ;  /* 0x0000000627057221 */ /* 0x042fe20000010000 */
[----:B------:R-:W-:-:S06]  /*14380*/  F2FP.F16.F32.PACK_AB R147, R39, R38 ;  /* 0x000000262793723e */ /* 0x000fcc00000000ff */
[----:B------:R-:W1:Y:S01]  /*14390*/  MUFU.EX2 R46, R46 ;  /* 0x0000002e002e7308 */ /* 0x000e620000000800 */
[----:B---3--:R-:W-:-:S07]  /*143a0*/  FADD.FTZ R6, R42, R5 ;  /* 0x000000052a067221 */ /* 0x008fce0000010000 */
[----:B------:R-:W3:Y:S01]  /*143b0*/  MUFU.EX2 R68, R68 ;  /* 0x0000004400447308 */ /* 0x000ee20000000800 */
[C---:B0-----:R-:W-:Y:S01]  /*143c0*/  FADD.FTZ R5, R43.reuse, R6 ;  /* 0x000000062b057221 */ /* 0x041fe20000010000 */
[----:B------:R-:W-:Y:S02]  /*143d0*/  F2FP.F16.F32.PACK_AB R141, R43, R42 ;  /* 0x0000002a2b8d723e */ /* 0x000fe400000000ff */
[C---:B--2---:R-:W-:Y:S01]  /*143e0*/  ISETP.GT.AND P2, PT, R4.reuse, R20, PT ;  /* 0x000000140400720c */ /* 0x044fe20003f44270 */
[----:B------:R-:W-:-:S03]  /*143f0*/  VIADD R4, R4, 0xffffffff ;  /* 0xffffffff04047836 */ /* 0x000fc60000000000 */
[----:B------:R-:W0:Y:S01]  /*14400*/  MUFU.EX2 R47, R47 ;  /* 0x0000002f002f7308 */ /* 0x000e220000000800 */
[----:B-1----:R-:W-:-:S07]  /*14410*/  FADD.FTZ R6, R46, R5 ;  /* 0x000000052e067221 */ /* 0x002fce0000010000 */
        /* <DEDUP_REMOVED lines=73> */
[----:B------:R-:W-:Y:S01]  /*148b0*/  F2FP.F16.F32.PACK_AB R121, R83, R82 ;  /* 0x000000525379723e */ /* 0x000fe200000000ff */
[----:B------:R-:W-:Y:S02]  /*148c0*/  IMAD.MOV.U32 R8, RZ, RZ, R153 ;  /* 0x000000ffff087224 */ /* 0x000fe400078e0099 */
[----:B-1----:R-:W-:-:S04]  /*148d0*/  FADD.FTZ R5, R86, R5 ;  /* 0x0000000556057221 */ /* 0x002fc80000010000 */
[C---:B--2---:R-:W-:Y:S01]  /*148e0*/  FADD.FTZ R5, R13.reuse, R5 ;  /* 0x000000050d057221 */ /* 0x044fe20000010000 */
[----:B------:R-:W-:Y:S01]  /*148f0*/  F2FP.F16.F32.PACK_AB R123, R13, R86 ;  /* 0x000000560d7b723e */ /* 0x000fe200000000ff */
[----:B------:R-:W-:Y:S01]  /*14900*/  IMAD.MOV.U32 R13, RZ, RZ, R17 ;  /* 0x000000ffff0d7224 */ /* 0x000fe200078e0011 */
[----:B------:R-:W-:Y:S06]  /*14910*/  @P2 BRA `(.L_x_13657) ;  /* 0xffffffd000242947 */ /* 0x000fec000383ffff */
.L_x_13639:
[----:B------:R-:W-:Y:S05]  /*14920*/  WARPSYNC.ALL ;  /* 0x0000000000007948 */ /* 0x000fea0003800000 */
[----:B------:R-:W-:Y:S06]  /*14930*/  BAR.ARV 0x8, 0x200 ;  /* 0x0208000000007b1d */ /* 0x000fec0000002000 */
[----:B------:R-:W-:Y:S05]  /*14940*/  @!P0 BRA `(.L_x_13658) ;  /* 0x0000000000048947 */ /* 0x000fea0003800000 */
[----:B------:R-:W-:Y:S01]  /*14950*/  BPT.TRAP 0x1 ;  /* 0x000000040000795c */ /* 0x000fe20000300000 */
.L_x_13658:
[----:B------:R-:W-:Y:S01]  /*14960*/  IMAD R11, R17, 0x8, R16 ;  /* 0x00000008110b7824 */ /* 0x000fe200078e0210 */
[----:B------:R-:W-:-:S04]  /*14970*/  SHF.L.U32 R4, R153, 0x1f, RZ ;  /* 0x0000001f99047819 */ /* 0x000fc800000006ff */
[----:B------:R0:W1:Y:S01]  /*14980*/  SYNCS.PHASECHK.TRANS64.TRYWAIT P2, [R11+URZ+0x16850], R4 ;  /* 0x016850040b0075a7 */ /* 0x000062000804017f */
[----:B------:R-:W-:Y:S05]  /*14990*/  @!P0 BRA `(.L_x_13659) ;  /* 0x0000000000048947 */ /* 0x000fea0003800000 */
[----:B------:R-:W-:Y:S01]  /*149a0*/  BPT.TRAP 0x1 ;  /* 0x000000040000795c */ /* 0x000fe20000300000 */
.L_x_13659:
[----:B------:R-:W-:-:S05]  /*149b0*/  VIADD R16, R16, 0x400 ;  /* 0x0000040010107836 */ /* 0x000fca0000000000 */
[----:B------:R-:W-:-:S04]  /*149c0*/  SHF.R.U32.HI R16, RZ, 0x4, R16 ;  /* 0x00000004ff107819 */ /* 0x000fc80000011610 */
[----:B------:R-:W-:Y:S01]  /*149d0*/  LOP3.LUT R16, R16, 0x3fff, RZ, 0xc0, !PT ;  /* 0x00003fff10107812 */ /* 0x000fe200078ec0ff */
[----:B-1----:R-:W-:Y:S06]  /*149e0*/  @P2 BRA `(.L_x_13660) ;  /* 0x0000000000082947 */ /* 0x002fec0003800000 */
[----:B------:R-:W1:Y:S02]  /*149f0*/  SYNCS.PHASECHK.TRANS64.TRYWAIT P0, [R11+URZ+0x16850], R4 ;  /* 0x016850040b0075a7 */ /* 0x000e64000800017f */
[----:B-1----:R-:W-:Y:S05]  /*14a00*/  @!P0 BRA `(.L_x_13661) ;  /* 0x000000b400708947 */ /* 0x002fea0003800000 */
.L_x_13660:
[----:B------:R-:W-:Y:S01]  /*14a10*/  IMAD R8, R17, 0x400, R16 ;  /* 0x0000040011087824 */ /* 0x000fe200078e0210 */
[----:B------:R-:W2:Y:S01]  /*14a20*/  LDL.LU R14, [R1+0x58] ;  /* 0x00005800010e7983 */ /* 0x000ea20000300800 */
[----:B------:R-:W-:Y:S01]  /*14a30*/  IMAD.MOV.U32 R9, RZ, RZ, 0x40000040 ;  /* 0x40000040ff097424 */ /* 0x000fe200078e00ff */
[----:B------:R-:W-:Y:S05]  /*14a40*/  WARPSYNC.ALL ;  /* 0x0000000000007948 */ /* 0x000fea0003800000 */
[C---:B------:R-:W-:Y:S01]  /*14a50*/  R2UR UR6, R8.reuse ;  /* 0x00000000080672ca */ /* 0x040fe200000e0000 */
[----:B------:R-:W-:Y:S01]  /*14a60*/  WARPGROUP.ARRIVE ;  /* 0x00000000000079c5 */ /* 0x000fe20000000000 */
[----:B------:R-:W-:Y:S01]  /*14a70*/  R2UR UR7, R9 ;  /* 0x00000000090772ca */ /* 0x000fe200000e0000 */
[----:B------:R-:W-:Y:S01]  /*14a80*/  VIADD R12, R8, 0x80 ;  /* 0x00000080080c7836 */ /* 0x000fe20000000000 */
[----:B------:R-:W3:Y:S01]  /*14a90*/  SHFL.BFLY PT, R7, R6, 0x2, 0x1f ;  /* 0x0c401f0006077f89 */ /* 0x000ee200000e0000 */
[----:B------:R-:W-:-:S02]  /*14aa0*/  IMAD.MOV.U32 R13, RZ, RZ, 0x40000040 ;  /* 0x40000040ff0d7424 */ /* 0x000fc400078e00ff */
[----:B------:R-:W-:Y:S01]  /*14ab0*/  IMAD.MOV.U32 R9, RZ, RZ, 0x40000040 ;  /* 0x40000040ff097424 */ /* 0x000fe200078e00ff */
[----:B01----:R-:W0:Y:S01]  /*14ac0*/  SHFL.BFLY PT, R4, R5, 0x2, 0x1f ;  /* 0x0c401f0005047f89 */ /* 0x003e2200000e0000 */
[----:B------:R-:W-:Y:S02]  /*14ad0*/  VIADD R17, R17, 0x1 ;  /* 0x0000000111117836 */ /* 0x000fe40000000000 */
[----:B------:R-:W-:Y:S02]  /*14ae0*/  IMAD.MOV.U32 R26, RZ, RZ, -0x800000 ;  /* 0xff800000ff1a7424 */ /* 0x000fe400078e00ff */
[----:B------:R-:W-:Y:S01]  /*14af0*/  IMAD.MOV.U32 R27, RZ, RZ, -0x800000 ;  /* 0xff800000ff1b7424 */ /* 0x000fe200078e00ff */
[----:B------:R-:W-:Y:S01]  /*14b00*/  ISETP.NE.AND P2, PT, R17, 0x2, PT ;  /* 0x000000021100780c */ /* 0x000fe20003f45270 */
[----:B------:R-:W-:Y:S01]  /*14b10*/  HGMMA.64x64x16.F32 R88, R148, gdesc[UR4].tnspB, R88, gsb0 ;  /* 0x40e0000494587df0 */ /* 0x000fe20008000858 */
[----:B------:R-:W-:Y:S01]  /*14b20*/  R2UR UR6, R12 ;  /* 0x000000000c0672ca */ /* 0x000fe200000e0000 */
[----:B------:R-:W-:Y:S01]  /*14b30*/  VIADD R12, R8, 0x100 ;  /* 0x00000100080c7836 */ /* 0x000fe20000000000 */
[----:B------:R-:W-:Y:S01]  /*14b40*/  R2UR UR7, R13 ;  /* 0x000000000d0772ca */ /* 0x000fe200000e0000 */
[----:B------:R-:W-:Y:S01]  /*14b50*/  IMAD.MOV.U32 R13, RZ, RZ, 0x40000040 ;  /* 0x40000040ff0d7424 */ /* 0x000fe200078e00ff */
[----:B------:R-:W-:Y:S01]  /*14b60*/  SEL R17, R17, RZ, P2 ;  /* 0x000000ff11117207 */ /* 0x000fe20001000000 */
[----:B---3--:R-:W-:Y:S01]  /*14b70*/  FADD.FTZ R7, R7, R6 ;  /* 0x0000000607077221 */ /* 0x008fe20000010000 */
[----:B------:R-:W-:-:S04]  /*14b80*/  SEL R6, RZ, 0x1, P2 ;  /* 0x00000001ff067807 */ /* 0x000fc80001000000 */
[----:B------:R-:W-:Y:S01]  /*14b90*/  LOP3.LUT R153, R153, R6, RZ, 0x3c, !PT ;  /* 0x0000000699997212 */ /* 0x000fe200078e3cff */
[----:B------:R-:W-:Y:S02]  /*14ba0*/  WARPGROUP.DEPBAR.LE gsb0, 0x0 ;  /* 0x00008000000079c5 */ /* 0x000fe40000010000 */
        /* <DEDUP_REMOVED lines=38> */
[----:B------:R-:W-:Y:S01]  /*14e10*/  R2UR UR6, R8 ;  /* 0x00000000080672ca */ /* 0x000fe200000e0000 */
[----:B0-----:R-:W-:Y:S01]  /*14e20*/  FADD.FTZ R8, R4, R5 ;  /* 0x0000000504087221 */ /* 0x001fe20000010000 */
[----:B------:R-:W-:Y:S01]  /*14e30*/  R2UR UR7, R9 ;  /* 0x00000000090772ca */ /* 0x000fe200000e0000 */
[----:B------:R-:W0:Y:S04]  /*14e40*/  SHFL.BFLY PT, R4, R7, 0x1, 0x1f ;  /* 0x0c201f0007047f89 */ /* 0x000e2800000e0000 */
[----:B------:R-:W1:Y:S01]  /*14e50*/  SHFL.BFLY PT, R9, R8, 0x1, 0x1f ;  /* 0x0c201f0008097f89 */ /* 0x000e6200000e0000 */
[----:B0-----:R-:W-:Y:S01]  /*14e60*/  FADD.FTZ R10, R7, R4 ;  /* 0x00000004070a7221 */ /* 0x001fe20000010000 */
[----:B------:R-:W-:-:S02]  /*14e70*/  IMAD.MOV.U32 R4, RZ, RZ, RZ ;  /* 0x000000ffff047224 */ /* 0x000fc400078e00ff */
[----:B------:R-:W-:Y:S02]  /*14e80*/  IMAD.MOV.U32 R7, RZ, RZ, RZ ;  /* 0x000000ffff077224 */ /* 0x000fe400078e00ff */
[----:B-1----:R-:W-:Y:S01]  /*14e90*/  FADD.FTZ R12, R8, R9 ;  /* 0x00000009080c7221 */ /* 0x002fe20000010000 */
[----:B------:R-:W-:Y:S01]  /*14ea0*/  FSETP.NE.FTZ.AND P0, PT, R10, RZ, PT ;  /* 0x000000ff0a00720b */ /* 0x000fe20003f15000 */
[----:B------:R-:W-:-:S03]  /*14eb0*/  @!P1 VIADD R8, R11, 0x16860 ;  /* 0x000168600b089836 */ /* 0x000fc60000000000 */
[----:B------:R-:W-:Y:S02]  /*14ec0*/  FSETP.NE.FTZ.AND P3, PT, R12, RZ, PT ;  /* 0x000000ff0c00720b */ /* 0x000fe40003f75000 */
[----:B------:R-:W-:-:S07]  /*14ed0*/  @!P1 PRMT R8, RZ, 0x654, R8 ;  /* 0x00000654ff089816 */ /* 0x000fce0000000008 */
        /* <DEDUP_REMOVED lines=48> */
.L_x_13554:
[----:B------:R-:W0:Y:S01]  /*151e0*/  S2R R0, SR_TID.X ;  /* 0x0000000000007919 */ /* 0x000e220000002100 */
[----:B------:R-:W-:Y:S05]  /*151f0*/  WARPSYNC.ALL ;  /* 0x0000000000007948 */ /* 0x000fea0003800000 */
[----:B------:R-:W1:Y:S08]  /*15200*/  S2UR UR5, SR_CgaCtaId ;  /* 0x00000000000579c3 */ /* 0x000e700000008800 */
[----:B------:R-:W-:Y:S06]  /*15210*/  BAR.SYNC.DEFER_BLOCKING 0x5, 0x200 ;  /* 0x0148000000007b1d */ /* 0x000fec0000010000 */
[----:B------:R-:W-:Y:S01]  /*15220*/  UMOV UR4, 0x400 ;  /* 0x0000040000047882 */ /* 0x000fe20000000000 */
[----:B------:R-:W-:Y:S01]  /*15230*/  BSSY B0, `(.L_x_13662) ;  /* 0x0000245000007945 */ /* 0x000fe20003800000 */
[----:B-1----:R-:W-:Y:S01]  /*15240*/  ULEA UR4, UR5, UR4, 0x18 ;  /* 0x0000000405047291 */ /* 0x002fe2000f8ec03f */
[----:B0-----:R-:W-:-:S05]  /*15250*/  VIADD R40, R0, 0xffffff80 ;  /* 0xffffff8000287836 */ /* 0x001fca0000000000 */
[----:B------:R-:W-:Y:S01]  /*15260*/  IMAD.U32 R16, RZ, RZ, UR4 ;  /* 0x00000004ff107e24 */ /* 0x000fe2000f8e00ff */
[----:B------:R-:W-:-:S04]  /*15270*/  SHF.R.S32.HI R46, RZ, 0x1f, R40 ;  /* 0x0000001fff2e7819 */ /* 0x000fc80000011428 */
[----:B------:R-:W-:Y:S01]  /*15280*/  LEA.HI R46, R46, R40, RZ, 0x3 ;  /* 0x000000282e2e7211 */ /* 0x000fe200078f18ff */
[----:B------:R0:W1:Y:S03]  /*15290*/  LDS.128 R28, [R16+0x168d0] ;  /* 0x0168d000101c7984 */ /* 0x0000660000000c00 */
[----:B------:R-:W-:-:S05]  /*152a0*/  LOP3.LUT R46, R46, 0xfffffff8, RZ, 0xc0, !PT ;  /* 0xfffffff82e2e7812 */ /* 0x000fca00078ec0ff */
[----:B------:R-:W-:-:S04]  /*152b0*/  IMAD.IADD R46, R40, 0x1, -R46 ;  /* 0x00000001282e7824 */ /* 0x000fc800078e0a2e */
[----:B------:R-:W-:-:S05]  /*152c0*/  IMAD.SHL.U32 R41, R46, 0x8, RZ ;  /* 0x000000082e297824 */ /* 0x000fca00078e00ff */
[----:B------:R-:W-:Y:S01]  /*152d0*/  SHF.R.S32.HI R42, RZ, 0x1f, R41 ;  /* 0x0000001fff2a7819 */ /* 0x000fe20000011429 */
[----:B------:R-:W-:Y:S06]  /*152e0*/  BAR.ARV 0x4, 0x200 ;  /* 0x0108000000007b1d */ /* 0x000fec0000002000 */
[----:B0-----:R-:W-:Y:S05]  /*152f0*/  @P0 BRA `(.L_x_13663) ;  /* 0x00000018003c0947 */ /* 0x001fea0003800000 */
[----:B------:R-:W2:Y:S01]  /*15300*/  LDL R0, [R1+0x68] ;  /* 0x0000680001007983 */ /* 0x000ea20000100800 */
[----:B------:R-:W-:-:S03]  /*15310*/  ULDC UR4, c[0x0][0xad4] ;  /* 0x0002b50000047ab9 */ /* 0x000fc60000000800 */
[----:B------:R-:W3:Y:S04]  /*15320*/  LDL.LU R34, [R1+0x4c] ;  /* 0x00004c0001227983 */ /* 0x000ee80000300800 */
[----:B------:R-:W4:Y:S01]  /*15330*/  LDL R39, [R1+0x50] ;  /* 0x0000500001277983 */ /* 0x000f220000100800 */
[----:B------:R-:W0:Y:S01]  /*15340*/  S2R R5, SR_SWINHI ;  /* 0x0000000000057919 */ /* 0x000e220000002f00 */
[----:B-----5:R-:W-:Y:S02]  /*15350*/  MOV R2, R16 ;  /* 0x0000001000027202 */ /* 0x020fe40000000f00 */
[----:B0-----:R-:W-:Y:S02]  /*15360*/  MOV R3, R5 ;  /* 0x0000000500037202 */ /* 0x001fe40000000f00 */
[----:B------:R-:W-:Y:S01]  /*15370*/  F2FP.F16.F32.PACK_AB R14, R25, R24 ;  /* 0x00000018190e723e */ /* 0x000fe200000000ff */
[----:B-1----:R-:W-:-:S02]  /*15380*/  IMAD.MOV.U32 R28, RZ, RZ, RZ ;  /* 0x000000ffff1c7224 */ /* 0x002fc400078e00ff */
[----:B--2---:R-:W-:-:S03]  /*15390*/  IMAD.WIDE R10, R0, 0x2, R2 ;  /* 0x00000002000a7825 */ /* 0x004fc600078e0202 */
[----:B------:R-:W-:-:S05]  /*153a0*/  IADD3 R33, P0, R10, 0x60, RZ ;  /* 0x000000600a217810 */ /* 0x000fca0007f1e0ff */
[----:B------:R-:W-:Y:S01]  /*153b0*/  IMAD.X R5, RZ, RZ, R11, P0 ;  /* 0x000000ffff057224 */ /* 0x000fe200000e060b */
[----:B---3--:R-:W-:-:S04]  /*153c0*/  ISETP.NE.AND P0, PT, R34, RZ, PT ;  /* 0x000000ff2200720c */ /* 0x008fc80003f05270 */
[----:B------:R-:W-:Y:S01]  /*153d0*/  SEL R38, R34, UR4, P0 ;  /* 0x0000000422267c07 */ /* 0x000fe20008000000 */
[----:B------:R-:W-:Y:S05]  /*153e0*/  WARPSYNC.ALL ;  /* 0x0000000000007948 */ /* 0x000fea0003800000 */
[----:B------:R-:W-:Y:S01]  /*153f0*/  BAR.SYNC.DEFER_BLOCKING 0x1, 0x180 ;  /* 0x0046000000007b1d */ /* 0x000fe20000010000 */
[C---:B------:R-:W-:Y:S02]  /*15400*/  IADD3 R15, P1, R10.reuse, 0x40, RZ ;  /* 0x000000400a0f7810 */ /* 0x040fe40007f3e0ff */
[C---:B------:R-:W-:Y:S02]  /*15410*/  IADD3 R13, P2, R10.reuse, 0x20, RZ ;  /* 0x000000200a0d7810 */ /* 0x040fe40007f5e0ff */
[----:B------:R-:W-:Y:S01]  /*15420*/  LOP3.LUT R9, R10, 0x380, RZ, 0xc0, !PT ;  /* 0x000003800a097812 */ /* 0x000fe200078ec0ff */
[----:B------:R-:W-:Y:S01]  /*15430*/  ULDC.64 UR6, c[0x0][0xc08] ;  /* 0x0003020000067ab9 */ /* 0x000fe20000000a00 */
[----:B------:R-:W-:Y:S01]  /*15440*/  LOP3.LUT R4, R15, 0x380, RZ, 0xc0, !PT ;  /* 0x000003800f047812 */ /* 0x000fe200078ec0ff */
[----:B------:R-:W-:Y:S01]  /*15450*/  ULDC.64 UR4, c[0x0][0xc00] ;  /* 0x0003000000047ab9 */ /* 0x000fe20000000a00 */
[----:B------:R-:W-:-:S02]  /*15460*/  LOP3.LUT R0, R13, 0x380, RZ, 0xc0, !PT ;  /* 0x000003800d007812 */ /* 0x000fc400078ec0ff */
[----:B------:R-:W-:Y:S02]  /*15470*/  LOP3.LUT R12, R33, 0x380, RZ, 0xc0, !PT ;  /* 0x00000380210c7812 */ /* 0x000fe400078ec0ff */
[----:B------:R-:W-:Y:S02]  /*15480*/  ISETP.NE.U32.AND P0, PT, RZ, UR6, PT ;  /* 0x00000006ff007c0c */ /* 0x000fe4000bf05070 */
[----:B------:R-:W-:Y:S02]  /*15490*/  SHF.R.U64 R9, R9, 0x3, RZ ;  /* 0x0000000309097819 */ /* 0x000fe400000012ff */
[----:B------:R-:W-:Y:S02]  /*154a0*/  SHF.R.U64 R4, R4, 0x3, RZ ;  /* 0x0000000304047819 */ /* 0x000fe400000012ff */
[----:B------:R-:W-:Y:S02]  /*154b0*/  SHF.R.U64 R0, R0, 0x3, RZ ;  /* 0x0000000300007819 */ /* 0x000fe400000012ff */
[----:B------:R-:W-:-:S02]  /*154c0*/  SHF.R.U64 R12, R12, 0x3, RZ ;  /* 0x000000030c0c7819 */ /* 0x000fc400000012ff */
[----:B------:R-:W-:Y:S02]  /*154d0*/  ISETP.NE.AND.EX P0, PT, RZ, UR7, PT, P0 ;  /* 0x00000007ff007c0c */ /* 0x000fe4000bf05300 */
[----:B------:R-:W-:Y:S01]  /*154e0*/  LOP3.LUT R10, R9, R10, RZ, 0x3c, !PT ;  /* 0x0000000a090a7212 */ /* 0x000fe200078e3cff */
[--C-:B------:R-:W-:Y:S01]  /*154f0*/  IMAD.X R7, RZ, RZ, R11.reuse, P1 ;  /* 0x000000ffff077224 */ /* 0x100fe200008e060b */
[----:B------:R-:W-:Y:S01]  /*15500*/  LOP3.LUT R6, R4, R15, RZ, 0x3c, !PT ;  /* 0x0000000f04067212 */ /* 0x000fe200078e3cff */
[----:B------:R-:W-:Y:S01]  /*15510*/  IMAD.X R9, RZ, RZ, R11, P2 ;  /* 0x000000ffff097224 */ /* 0x000fe200010e060b */
[----:B------:R-:W-:Y:S02]  /*15520*/  LOP3.LUT R8, R0, R13, RZ, 0x3c, !PT ;  /* 0x0000000d00087212 */ /* 0x000fe400078e3cff */
[----:B------:R-:W-:Y:S02]  /*15530*/  LOP3.LUT R4, R12, R33, RZ, 0x3c, !PT ;  /* 0x000000210c047212 */ /* 0x000fe400078e3cff */
[----:B------:R-:W-:Y:S01]  /*15540*/  MOV R10, R10 ;  /* 0x0000000a000a7202 */ /* 0x000fe20000000f00 */
[----:B------:R-:W4:Y:S01]  /*15550*/  LDC.64 R32, c[0x0][0xc00] ;  /* 0x00030000ff207b82 */ /* 0x000f220000000a00 */
[----:B------:R-:W-:-:S02]  /*15560*/  F2FP.F16.F32.PACK_AB R12, R21, R20 ;  /* 0x00000014150c723e */ /* 0x000fc400000000ff */
[----:B------:R-:W-:Y:S02]  /*15570*/  F2FP.F16.F32.PACK_AB R13, R91, R90 ;  /* 0x0000005a5b0d723e */ /* 0x000fe400000000ff */
[----:B------:R-:W-:Y:S02]  /*15580*/  F2FP.F16.F32.PACK_AB R15, R95, R94 ;  /* 0x0000005e5f0f723e */ /* 0x000fe400000000ff */
[----:B------:R-:W-:Y:S01]  /*15590*/  MOV R36, R6 ;  /* 0x0000000600247202 */ /* 0x000fe20000000f00 */
[----:B------:R-:W0:Y:S01]  /*155a0*/  @P0 LDC.64 R34, c[0x0][0xc08] ;  /* 0x00030200ff220b82 */ /* 0x000e220000000a00 */
[----:B------:R-:W-:Y:S01]  /*155b0*/  MOV R0, R4 ;  /* 0x0000000400007202 */ /* 0x000fe20000000f00 */
[----:B------:R1:W-:Y:S01]  /*155c0*/  STSM.16.M88.4 [R10], R12 ;  /* 0x0000000c0a007844 */ /* 0x0003e20000000200 */
        /* <DEDUP_REMOVED lines=8> */
[----:B-1----:R-:W-:Y:S02]  /*15650*/  F2FP.F16.F32.PACK_AB R10, R109, R108 ;  /* 0x0000006c6d0a723e */ /* 0x002fe400000000ff */
        /* <DEDUP_REMOVED lines=8> */
[----:B------:R-:W-:-:S04]  /*156e0*/  ISETP.NE.U32.AND P3, PT, RZ, UR4, PT ;  /* 0x00000004ff007c0c */ /* 0x000fc8000bf65070 */
[----:B------:R-:W-:Y:S01]  /*156f0*/  ISETP.NE.AND.EX P3, PT, RZ, UR5, PT, P3 ;  /* 0x00000005ff007c0c */ /* 0x000fe2000bf65330 */
[----:B------:R-:W-:Y:S01]  /*15700*/  ULDC UR6, c[0x0][0xa88] ;  /* 0x0002a20000067ab9 */ /* 0x000fe20000000800 */
[----:B----4-:R-:W-:-:S04]  /*15710*/  IMAD.WIDE R32, R39, 0x4, R32 ;  /* 0x0000000427207825 */ /* 0x010fc800078e0220 */
[----:B------:R-:W-:Y:S01]  /*15720*/  IMAD.U32 R43, RZ, RZ, UR6 ;  /* 0x00000006ff2b7e24 */ /* 0x000fe2000f8e00ff */
[----:B------:R-:W-:Y:S01]  /*15730*/  ISETP.GT.AND P1, PT, R38, 0x1, PT ;  /* 0x000000012600780c */ /* 0x000fe20003f24270 */
[----:B0-----:R-:W-:Y:S01]  /*15740*/  @P0 IMAD.WIDE R4, R39, 0x4, R34 ;  /* 0x0000000427040825 */ /* 0x001fe200078e0222 */
[----:B-1----:R-:W0:Y:S04]  /*15750*/  LDC R0, c[0x0][0xbe8] ;  /* 0x0002fa00ff007b82 */ /* 0x002e280000000800 */
[----:B------:R1:W5:Y:S04]  /*15760*/  @P3 LDG.E R28, desc[UR40][R32.64] ;  /* 0x00000028201c3981 */ /* 0x000368000c1e1900 */
[----:B------:R1:W5:Y:S01]  /*15770*/  @P0 LDG.E R43, desc[UR40][R4.64] ;  /* 0x00000028042b0981 */ /* 0x000362000c1e1900 */
[----:B------:R-:W-:-:S05]  /*15780*/  IMAD.MOV.U32 R34, RZ, RZ, 0x9b8 ;  /* 0x000009b8ff227424 */ /* 0x000fca00078e00ff */
[----:B------:R-:W-:-:S04]  /*15790*/  SEL R34, R34, 0x978, P1 ;  /* 0x0000097822227807 */ /* 0x000fc80000800000 */
[----:B------:R1:W2:Y:S08]  /*157a0*/  LDC.64 R12, c[0x0][R34+0x220] ;  /* 0x00008800220c7b82 */ /* 0x0002b00000000a00 */
[----:B------:R1:W3:Y:S08]  /*157b0*/  LDC.64 R14, c[0x0][R34+0x218] ;  /* 0x00008600220e7b82 */ /* 0x0002f00000000a00 */
[----:B------:R1:W4:Y:S01]  /*157c0*/  LDC.64 R10, c[0x0][R34+0x228] ;  /* 0x00008a00220a7b82 */ /* 0x0003220000000a00 */
[----:B0-----:R-:W-:Y:S01]  /*157d0*/  ISETP.NE.AND P2, PT, R0, 0x1, PT ;  /* 0x000000010000780c */ /* 0x001fe20003f45270 */
[----:B-1----:R-:W-:-:S12]  /*157e0*/  @P0 BRA `(.L_x_13664) ;  /* 0x0000000000100947 */ /* 0x002fd80003800000 */
[----:B------:R-:W-:Y:S05]  /*157f0*/  @!P3 BRA `(.L_x_13664) ;  /* 0x00000000000cb947 */ /* 0x000fea0003800000 */
[----:B------:R-:W2:Y:S04]  /*15800*/  LDG.E R4, desc[UR40][R32.64] ;  /* 0x0000002820047981 */ /* 0x000ea8000c1e1900 */
[----:B-----5:R-:W2:Y:S02]  /*15810*/  LDG.E R43, desc[UR40][R32.64+0x4] ;  /* 0x00000428202b7981 */ /* 0x020ea4000c1e1900 */
[----:B--2---:R-:W-:-:S07]  /*15820*/  IMAD.IADD R43, R43, 0x1, -R4 ;  /* 0x000000012b2b7824 */ /* 0x004fce00078e0a04 */
.L_x_13664:
[----:B------:R-:W3:Y:S04]  /*15830*/  LDL R48, [R1+0x48] ;  /* 0x0000480001307983 */ /* 0x000ee80000100800 */
[----:B------:R-:W4:Y:S04]  /*15840*/  LDL R33, [R1+0x30] ;  /* 0x0000300001217983 */ /* 0x000f280000100800 */
[----:B------:R-:W4:Y:S04]  /*15850*/  LDL R50, [R1+0x20] ;  /* 0x0000200001327983 */ /* 0x000f280000100800 */
[----:B------:R-:W4:Y:S01]  /*15860*/  LDL R47, [R1+0x5c] ;  /* 0x00005c00012f7983 */ /* 0x000f220000100800 */
[----:B------:R0:W1:Y:S03]  /*15870*/  LDC.64 R4, c[0x0][R34+0x210] ;  /* 0x0000840022047b82 */ /* 0x0000660000000a00 */
[----:B------:R-:W4:Y:S01]  /*15880*/  LDL R38, [R1+0x64] ;  /* 0x0000640001267983 */ /* 0x000f220000100800 */
[----:B------:R-:W-:-:S04]  /*15890*/  ISETP.NE.U32.AND P0, PT, RZ, UR4, PT ;  /* 0x00000004ff007c0c */ /* 0x000fc8000bf05070 */
[----:B------:R-:W1:Y:S01]  /*158a0*/  @P2 LDC R32, c[0x0][0xbec] ;  /* 0x0002fb00ff202b82 */ /* 0x000e620000000800 */
[----:B------:R-:W-:Y:S02]  /*158b0*/  ISETP.NE.AND.EX P0, PT, RZ, UR5, PT, P0 ;  /* 0x00000005ff007c0c */ /* 0x000fe4000bf05300 */
[----:B------:R-:W-:Y:S02]  /*158c0*/  SHF.R.S32.HI R9, RZ, 0x1f, R39 ;  /* 0x0000001fff097819 */ /* 0x000fe40000011427 */
[----:B------:R-:W-:-:S03]  /*158d0*/  SEL R8, R39, RZ, !P0 ;  /* 0x000000ff27087207 */ /* 0x000fc60004000000 */
[----:B------:R-:W1:Y:S01]  /*158e0*/  @P2 LDC R37, c[0x0][0xbf0] ;  /* 0x0002fc00ff252b82 */ /* 0x000e620000000800 */
[----:B------:R-:W-:Y:S01]  /*158f0*/  SEL R9, R9, RZ, !P0 ;  /* 0x000000ff09097207 */ /* 0x000fe20004000000 */
[----:B--2---:R-:W-:-:S06]  /*15900*/  IMAD R13, R13, R8, RZ ;  /* 0x000000080d0d7224 */ /* 0x004fcc00078e02ff */
[----:B------:R-:W2:Y:S01]  /*15910*/  LDC.64 R6, c[0x0][0xba8] ;  /* 0x0002ea00ff067b82 */ /* 0x000ea20000000a00 */
[----:B0-----:R-:W0:Y:S01]  /*15920*/  S2R R34, SR_TID.X ;  /* 0x0000000000227919 */ /* 0x001e220000002100 */
[C---:B------:R-:W-:Y:S02]  /*15930*/  IMAD R35, R12.reuse, R9, R13 ;  /* 0x000000090c237224 */ /* 0x040fe400078e020d */
[----:B------:R-:W-:-:S04]  /*15940*/  IMAD.WIDE.U32 R12, R12, R8, RZ ;  /* 0x000000080c0c7225 */ /* 0x000fc800078e00ff */
[----:B------:R-:W-:Y:S01]  /*15950*/  IMAD.IADD R35, R13, 0x1, R35 ;  /* 0x000000010d237824 */ /* 0x000fe200078e0223 */
[----:B--2---:R-:W2:Y:S08]  /*15960*/  @!P1 LDC R6, c[0x0][0xb50] ;  /* 0x0002d400ff069b82 */ /* 0x004eb00000000800 */
[----:B------:R-:W2:Y:S01]  /*15970*/  @!P1 LDC R7, c[0x0][0xb54] ;  /* 0x0002d500ff079b82 */ /* 0x000ea20000000800 */
[----:B0-----:R-:W-:-:S05]  /*15980*/  VIADD R44, R34, 0xffffff80 ;  /* 0xffffff80222c7836 */ /* 0x001fca0000000000 */
[----:B------:R-:W-:-:S04]  /*15990*/  SHF.R.S32.HI R34, RZ, 0x1f, R44 ;  /* 0x0000001fff227819 */ /* 0x000fc8000001142c */
[----:B------:R-:W-:-:S04]  /*159a0*/  LEA.HI R34, R34, R44, RZ, 0x7 ;  /* 0x0000002c22227211 */ /* 0x000fc800078f38ff */
[----:B------:R-:W-:Y:S01]  /*159b0*/  LOP3.LUT R34, R34, 0xffffff80, RZ, 0xc0, !PT ;  /* 0xffffff8022227812 */ /* 0x000fe200078ec0ff */
[----:B-----5:R-:W-:-:S04]  /*159c0*/  IMAD R43, R43, R0, RZ ;  /* 0x000000002b2b7224 */ /* 0x020fc800078e02ff */
[----:B------:R-:W-:Y:S02]  /*159d0*/  IMAD.IADD R34, R44, 0x1, -R34 ;  /* 0x000000012c227824 */ /* 0x000fe400078e0a22 */
[-C--:B---3--:R-:W-:Y:S02]  /*159e0*/  IMAD R9, R15, R48.reuse, RZ ;  /* 0x000000300f097224 */ /* 0x088fe400078e02ff */
[----:B------:R-:W-:-:S04]  /*159f0*/  IMAD.WIDE.U32 R14, R14, R48, RZ ;  /* 0x000000300e0e7225 */ /* 0x000fc800078e00ff */
[----:B----4-:R-:W-:Y:S01]  /*15a00*/  IMAD.IADD R39, R33, 0x1, R50 ;  /* 0x0000000121277824 */ /* 0x010fe200078e0232 */
[----:B------:R-:W-:-:S03]  /*15a10*/  IADD3 R14, P0, P3, R12, R14, R28 ;  /* 0x0000000e0c0e7210 */ /* 0x000fc60007b1e01c */
[----:B-1----:R-:W-:Y:S01]  /*15a20*/  @P2 IMAD.HI.U32 R12, R39, R32, RZ ;  /* 0x00000020270c2227 */ /* 0x002fe200078e00ff */
[----:B------:R-:W-:-:S03]  /*15a30*/  SEL R33, R47, RZ, P1 ;  /* 0x000000ff2f217207 */ /* 0x000fc60000800000 */
[----:B------:R-:W-:Y:S01]  /*15a40*/  IMAD.MOV.U32 R13, RZ, RZ, R39 ;  /* 0x000000ffff0d7224 */ /* 0x000fe200078e0027 */
[----:B------:R-:W-:Y:S01]  /*15a50*/  @P2 SHF.R.U32.HI R13, RZ, R37, R12 ;  /* 0x00000025ff0d2219 */ /* 0x000fe2000001160c */
[----:B------:R-:W-:Y:S01]  /*15a60*/  IMAD.IADD R36, R15, 0x1, R9 ;  /* 0x000000010f247824 */ /* 0x000fe200078e0209 */
[----:B------:R-:W-:Y:S01]  /*15a70*/  SHF.R.S32.HI R9, RZ, 0x1f, R28 ;  /* 0x0000001fff097819 */ /* 0x000fe2000001141c */
[-C--:B------:R-:W-:Y:S02]  /*15a80*/  IMAD R15, R11, R33.reuse, RZ ;  /* 0x000000210b0f7224 */ /* 0x080fe400078e02ff */
        /* <DEDUP_REMOVED lines=8> */
[----:B------:R-:W-:Y:S01]  /*15b10*/  IMAD R5, R5, R13, RZ ;  /* 0x0000000d05057224 */ /* 0x000fe200078e02ff */
[----:B------:R-:W-:-:S05]  /*15b20*/  SHF.R.S32.HI R15, RZ, 0x1f, R13 ;  /* 0x0000001fff0f7819 */ /* 0x000fca000001140d */
[C---:B------:R-:W-:Y:S02]  /*15b30*/  IMAD R15, R4.reuse, R15, R5 ;  /* 0x0000000f040f7224 */ /* 0x040fe400078e0205 */
[----:B------:R-:W-:-:S04]  /*15b40*/  IMAD.WIDE.U32 R4, R4, R13, R10 ;  /* 0x0000000d04047225 */ /* 0x000fc800078e000a */
[----:B------:R-:W-:Y:S01]  /*15b50*/  IMAD.IADD R5, R5, 0x1, R15 ;  /* 0x0000000105057824 */ /* 0x000fe200078e020f */
[----:B--2---:R-:W-:-:S04]  /*15b60*/  LEA R14, P0, R4, R6, 0x2 ;  /* 0x00000006040e7211 */ /* 0x004fc800078010ff */
[----:B------:R-:W-:Y:S01]  /*15b70*/  LEA.HI.X R5, R4, R7, R5, 0x2, P0 ;  /* 0x0000000704057211 */ /* 0x000fe200000f1405 */
[----:B------:R-:W-:Y:S01]  /*15b80*/  SHFL.IDX PT, R10, R14, RZ, 0x1c1f ;  /* 0x001c1fff0e0a7589 */ /* 0x000fe200000e0000 */
[----:B------:R-:W-:-:S03]  /*15b90*/  IMAD.IADD R6, R38, 0x1, R50 ;  /* 0x0000000126067824 */ /* 0x000fc600078e0232 */
        /* <DEDUP_REMOVED lines=10> */
[----:B------:R-:W-:Y:S01]  /*15c40*/  SHF.R.S32.HI R49, RZ, 0x1f, R40 ;  /* 0x0000001fff317819 */ /* 0x000fe20000011428 */
[----:B0-----:R-:W0:Y:S01]  /*15c50*/  @P2 LDC R13, c[0x0][0xbec] ;  /* 0x0002fb00ff0d2b82 */ /* 0x001e220000000800 */
[----:B------:R-:W-:Y:S02]  /*15c60*/  ULDC.64 UR4, c[0x0][0xaa0] ;  /* 0x0002a80000047ab9 */ /* 0x000fe40000000a00 */
[----:B------:R-:W-:-:S04]  /*15c70*/  LEA.HI R49, R49, R40, RZ, 0x3 ;  /* 0x0000002831317211 */ /* 0x000fc800078f18ff */
[----:B------:R-:W-:Y:S01]  /*15c80*/  SHF.R.S32.HI R49, RZ, 0x3, R49 ;  /* 0x00000003ff317819 */ /* 0x000fe20000011431 */
[----:B------:R-:W1:Y:S04]  /*15c90*/  @P2 LDC R15, c[0x0][0xbf0] ;  /* 0x0002fc00ff0f2b82 */ /* 0x000e680000000800 */
[----:B------:R-:W-:-:S04]  /*15ca0*/  IMAD R5, R49, 0x40, R41 ;  /* 0x0000004031057824 */ /* 0x000fc800078e0229 */
[----:B------:R-:W-:-:S03]  /*15cb0*/  IMAD.WIDE R2, R5, 0x2, R2 ;  /* 0x0000000205027825 */ /* 0x000fc600078e0202 */
[C---:B------:R-:W-:Y:S02]  /*15cc0*/  IADD3 R25, P0, R2.reuse, 0x1800, RZ ;  /* 0x0000180002197810 */ /* 0x040fe40007f1e0ff */
[C---:B------:R-:W-:Y:S02]  /*15cd0*/  IADD3 R33, P1, R2.reuse, 0x3000, RZ ;  /* 0x0000300002217810 */ /* 0x040fe40007f3e0ff */
[C---:B------:R-:W-:Y:S02]  /*15ce0*/  IADD3 R37, P3, R2.reuse, 0x4800, RZ ;  /* 0x0000480002257810 */ /* 0x040fe40007f7e0ff */
[----:B------:R-:W-:Y:S01]  /*15cf0*/  LOP3.LUT R5, R2, 0x380, RZ, 0xc0, !PT ;  /* 0x0000038002057812 */ /* 0x000fe200078ec0ff */
[----:B------:R-:W-:Y:S01]  /*15d00*/  IMAD R9, R9, UR4, RZ ;  /* 0x0000000409097c24 */ /* 0x000fe2000f8e02ff */
[----:B------:R-:W-:Y:S02]  /*15d10*/  LOP3.LUT R24, R25, 0x380, RZ, 0xc0, !PT ;  /* 0x0000038019187812 */ /* 0x000fe400078ec0ff */
[----:B------:R-:W-:-:S02]  /*15d20*/  LOP3.LUT R32, R33, 0x380, RZ, 0xc0, !PT ;  /* 0x0000038021207812 */ /* 0x000fc400078ec0ff */
[----:B------:R-:W-:Y:S02]  /*15d30*/  LOP3.LUT R36, R37, 0x380, RZ, 0xc0, !PT ;  /* 0x0000038025247812 */ /* 0x000fe400078ec0ff */
[----:B------:R-:W-:Y:S01]  /*15d40*/  SHF.R.U64 R5, R5, 0x3, RZ ;  /* 0x0000000305057819 */ /* 0x000fe200000012ff */
[----:B------:R-:W-:Y:S01]  /*15d50*/  IMAD R9, R28, UR5, R9 ;  /* 0x000000051c097c24 */ /* 0x000fe2000f8e0209 */
[----:B------:R-:W-:Y:S01]  /*15d60*/  SHF.R.U64 R24, R24, 0x3, RZ ;  /* 0x0000000318187819 */ /* 0x000fe200000012ff */
[----:B------:R-:W-:Y:S01]  /*15d70*/  IMAD.WIDE.U32 R10, R28, UR4, RZ ;  /* 0x000000041c0a7c25 */ /* 0x000fe2000f8e00ff */
[----:B------:R-:W-:Y:S01]  /*15d80*/  SHF.R.U64 R32, R32, 0x3, RZ ;  /* 0x0000000320207819 */ /* 0x000fe200000012ff */
[----:B------:R-:W-:Y:S01]  /*15d90*/  ULDC.64 UR4, c[0x0][0xae8] ;  /* 0x0002ba0000047ab9 */ /* 0x000fe20000000a00 */
[----:B------:R-:W-:Y:S02]  /*15da0*/  SHF.R.U64 R36, R36, 0x3, RZ ;  /* 0x0000000324247819 */ /* 0x000fe400000012ff */
[----:B------:R-:W-:Y:S01]  /*15db0*/  LOP3.LUT R2, R5, R2, RZ, 0x3c, !PT ;  /* 0x0000000205027212 */ /* 0x000fe200078e3cff */
[----:B------:R-:W-:Y:S01]  /*15dc0*/  IMAD.IADD R11, R11, 0x1, R9 ;  /* 0x000000010b0b7824 */ /* 0x000fe200078e0209 */
[----:B------:R-:W-:Y:S01]  /*15dd0*/  LOP3.LUT R24, R24, R25, RZ, 0x3c, !PT ;  /* 0x0000001918187212 */ /* 0x000fe200078e3cff */
[--C-:B------:R-:W-:Y:S01]  /*15de0*/  IMAD.X R25, RZ, RZ, R3.reuse, P0 ;  /* 0x000000ffff197224 */ /* 0x100fe200000e0603 */
[----:B------:R-:W-:Y:S01]  /*15df0*/  LOP3.LUT R32, R32, R33, RZ, 0x3c, !PT ;  /* 0x0000002120207212 */ /* 0x000fe200078e3cff */
[--C-:B------:R-:W-:Y:S01]  /*15e00*/  IMAD.X R33, RZ, RZ, R3.reuse, P1 ;  /* 0x000000ffff217224 */ /* 0x100fe200008e0603 */
[----:B------:R-:W-:Y:S01]  /*15e10*/  LOP3.LUT R36, R36, R37, RZ, 0x3c, !PT ;  /* 0x0000002524247212 */ /* 0x000fe200078e3cff */
[----:B------:R-:W-:Y:S01]  /*15e20*/  IMAD.X R37, RZ, RZ, R3, P3 ;  /* 0x000000ffff257224 */ /* 0x000fe200018e0603 */
[----:B------:R2:W5:Y:S01]  /*15e30*/  LD.E.128 R4, desc[UR40][R2.64] ;  /* 0x0000002802047980 */ /* 0x000562000c101d00 */
[----:B------:R-:W-:-:S03]  /*15e40*/  IMAD R9, R46, 0x30, R49 ;  /* 0x000000302e097824 */ /* 0x000fc600078e0231 */
[----:B------:R-:W5:Y:S01]  /*15e50*/  LD.E.128 R24, desc[UR40][R24.64] ;  /* 0x0000002818187980 */ /* 0x000f62000c101d00 */
[----:B------:R-:W-:-:S03]  /*15e60*/  IMAD.IADD R12, R50, 0x1, R9 ;  /* 0x00000001320c7824 */ /* 0x000fc600078e0209 */
[----:B------:R-:W5:Y:S01]  /*15e70*/  LD.E.128 R32, desc[UR40][R32.64] ;  /* 0x0000002820207980 */ /* 0x000f62000c101d00 */
[C---:B--2---:R-:W-:Y:S01]  /*15e80*/  IMAD.WIDE.U32 R2, R48.reuse, UR4, R10 ;  /* 0x0000000430027c25 */ /* 0x044fe2000f8e000a */
[----:B------:R-:W-:Y:S02]  /*15e90*/  SHF.R.S32.HI R10, RZ, 0x1f, R8 ;  /* 0x0000001fff0a7819 */ /* 0x000fe40000011408 */
[----:B------:R-:W5:Y:S01]  /*15ea0*/  LD.E.128 R36, desc[UR40][R36.64] ;  /* 0x0000002824247980 */ /* 0x000f62000c101d00 */
[----:B------:R-:W-:Y:S01]  /*15eb0*/  IMAD R3, R48, UR5, R3 ;  /* 0x0000000530037c24 */ /* 0x000fe2000f8e0203 */
[----:B------:R-:W-:Y:S01]  /*15ec0*/  ULDC.64 UR4, c[0x0][0xaf0] ;  /* 0x0002bc0000047ab9 */ /* 0x000fe20000000a00 */
[----:B------:R-:W-:Y:S01]  /*15ed0*/  @!PT LDS RZ, [RZ] ;  /* 0x00000000fffff984 */ /* 0x000fe20000000800 */
[----:B------:R-:W-:Y:S01]  /*15ee0*/  @!PT LDS RZ, [RZ] ;  /* 0x00000000fffff984 */ /* 0x000fe20000000800 */
[----:B------:R-:W-:Y:S01]  /*15ef0*/  @!PT LDS RZ, [RZ] ;  /* 0x00000000fffff984 */ /* 0x000fe20000000800 */
[----:B------:R-:W-:Y:S01]  /*15f00*/  @!PT LDS RZ, [RZ] ;  /* 0x00000000fffff984 */ /* 0x000fe20000000800 */
[----:B------:R2:W-:Y:S06]  /*15f10*/  MEMBAR.ALL.CTA ;  /* 0x0000000000007992 */ /* 0x0005ec0000008000 */
[----:B--2---:R-:W2:Y:S01]  /*15f20*/  FENCE.VIEW.ASYNC.S ;  /* 0x00000000000073c6 */ /* 0x004ea20000000000 */
[----:B------:R-:W-:-:S02]  /*15f30*/  IMAD R9, R10, UR4, RZ ;  /* 0x000000040a097c24 */ /* 0x000fc4000f8e02ff */
[----:B0-----:R-:W-:-:S04]  /*15f40*/  @P2 IMAD.HI.U32 R10, R12, R13, RZ ;  /* 0x0000000d0c0a2227 */ /* 0x001fc800078e00ff */
[----:B------:R-:W-:Y:S01]  /*15f50*/  IMAD.MOV.U32 R11, RZ, RZ, R12 ;  /* 0x000000ffff0b7224 */ /* 0x000fe200078e000c */
[----:B-1----:R-:W-:Y:S01]  /*15f60*/  @P2 SHF.R.U32.HI R11, RZ, R15, R10 ;  /* 0x0000000fff0b2219 */ /* 0x002fe2000001160a */
[C---:B------:R-:W-:Y:S02]  /*15f70*/  IMAD R13, R8.reuse, UR5, R9 ;  /* 0x00000005080d7c24 */ /* 0x040fe4000f8e0209 */
[----:B------:R-:W-:Y:S01]  /*15f80*/  IMAD.WIDE.U32 R8, R8, UR4, R2 ;  /* 0x0000000408087c25 */ /* 0x000fe2000f8e0002 */
[----:B------:R-:W-:Y:S01]  /*15f90*/  SHF.R.S32.HI R3, RZ, 0x1f, R11 ;  /* 0x0000001fff037819 */ /* 0x000fe2000001140b */
[----:B------:R-:W-:Y:S02]  /*15fa0*/  ULDC.64 UR4, c[0x0][0xae0] ;  /* 0x0002b80000047ab9 */ /* 0x000fe40000000a00 */
[----:B------:R-:W-:Y:S02]  /*15fb0*/  IMAD.IADD R9, R9, 0x1, R13 ;  /* 0x0000000109097824 */ /* 0x000fe400078e020d */
[----:B------:R-:W-:-:S02]  /*15fc0*/  IMAD.MOV R13, RZ, RZ, -R11 ;  /* 0x000000ffff0d7224 */ /* 0x000fc400078e0a0b */
[----:B------:R-:W-:Y:S02]  /*15fd0*/  VIADD R2, R16, 0x16820 ;  /* 0x0001682010027836 */ /* 0x000fe40000000000 */
[----:B------:R-:W-:Y:S02]  /*15fe0*/  IMAD R13, R0, R13, R12 ;  /* 0x0000000d000d7224 */ /* 0x000fe400078e020c */
[----:B------:R-:W-:Y:S01]  /*15ff0*/  IMAD R10, R3, UR4, RZ ;  /* 0x00000004030a7c24 */ /* 0x000fe2000f8e02ff */
[----:B------:R-:W-:Y:S01]  /*16000*/  PRMT R0, RZ, 0x654, R2 ;  /* 0x00000654ff007816 */ /* 0x000fe20000000002 */
[----:B------:R-:W-:-:S03]  /*16010*/  IMAD.WIDE.U32 R2, R11, UR4, R8 ;  /* 0x000000040b027c25 */ /* 0x000fc6000f8e0008 */
[----:B--2---:R0:W-:Y:S01]  /*16020*/  SYNCS.ARRIVE.TRANS64.RED.A1T0 RZ, [R0+URZ], RZ ;  /* 0x000000ff00ff79a7 */ /* 0x0041e2000810043f */
        /* <DEDUP_REMOVED lines=13> */
[----:B------:R-:W0:Y:S01]  /*16100*/  SHFL.IDX PT, R2, R10, RZ, 0x181f ;  /* 0x00181fff0a027589 */ /* 0x000e2200000e0000 */
[----:B------:R-:W-:Y:S01]  /*16110*/  ULDC UR4, c[0x0][0xac8] ;  /* 0x0002b20000047ab9 */ /* 0x000fe20000000800 */
[----:B------:R-:W-:Y:S01]  /*16120*/  IMAD.IADD R40, R49, 0x1, R50 ;  /* 0x0000000131287824 */ /* 0x000fe200078e0232 */
[----:B------:R-:W-:Y:S01]  /*16130*/  ISETP.GE.AND P0, PT, R41, UR4, PT ;  /* 0x0000000429007c0c */ /* 0x000fe2000bf06270 */
[----:B------:R-:W1:Y:S02]  /*16140*/  SHFL.IDX PT, R8, R10, 0x1, 0x181f ;  /* 0x00381f000a087f89 */ /* 0x000e6400000e0000 */
[C---:B------:R-:W-:Y:S01]  /*16150*/  VIADD R12, R40.reuse, 0x30 ;  /* 0x00000030280c7836 */ /* 0x040fe20000000000 */
[CC--:B------:R-:W-:Y:S01]  /*16160*/  ISETP.GE.OR P2, PT, R40.reuse, R43.reuse, P0 ;  /* 0x0000002b2800720c */ /* 0x0c0fe20000746670 */
[----:B------:R-:W2:Y:S01]  /*16170*/  SHFL.IDX PT, R0, R28, RZ, 0x181f ;  /* 0x00181fff1c007589 */ /* 0x000ea200000e0000 */
[----:B------:R-:W-:Y:S02]  /*16180*/  VIADD R20, R40, 0x60 ;  /* 0x0000006028147836 */ /* 0x000fe40000000000 */
[-C--:B------:R-:W-:Y:S01]  /*16190*/  ISETP.GE.OR P3, PT, R12, R43.reuse, P0 ;  /* 0x0000002b0c00720c */ /* 0x080fe20000766670 */
[----:B------:R-:W3:Y:S02]  /*161a0*/  SHFL.IDX PT, R14, R10, 0x2, 0x181f ;  /* 0x00581f000a0e7f89 */ /* 0x000ee400000e0000 */
[----:B------:R-:W-:-:S02]  /*161b0*/  ISETP.GE.OR P4, PT, R20, R43, P0 ;  /* 0x0000002b1400720c */ /* 0x000fc40000786670 */
[----:B------:R-:W4:Y:S04]  /*161c0*/  SHFL.IDX PT, R3, R28, 0x1, 0x181f ;  /* 0x00381f001c037f89 */ /* 0x000f2800000e0000 */
[----:B------:R-:W4:Y:S01]  /*161d0*/  SHFL.IDX PT, R9, R28, 0x2, 0x181f ;  /* 0x00581f001c097f89 */ /* 0x000f2200000e0000 */
[----:B0-----:R-:W-:-:S03]  /*161e0*/  @!P2 LEA R2, P5, R41, R2, 0x1 ;  /* 0x000000022902a211 */ /* 0x001fc600078a08ff */
[C---:B-1----:R-:W-:Y:S02]  /*161f0*/  @!P3 LEA R8, P1, R41.reuse, R8, 0x1 ;  /* 0x000000082908b211 */ /* 0x042fe400078208ff */
[----:B------:R-:W-:Y:S01]  /*16200*/  @!P2 IMAD.MOV.U32 R20, RZ, RZ, R2 ;  /* 0x000000ffff14a224 */ /* 0x000fe200078e0002 */
[C---:B--2---:R-:W-:Y:S02]  /*16210*/  @!P2 LEA.HI.X R21, R41.reuse, R0, R42, 0x1, P5 ;  /* 0x000000002915a211 */ /* 0x044fe400028f0c2a */
[----:B------:R0:W1:Y:S01]  /*16220*/  SHFL.IDX PT, R0, R28, 0x3, 0x181f ;  /* 0x00781f001c007f89 */ /* 0x00006200000e0000 */
[----:B---3--:R-:W-:-:S03]  /*16230*/  @!P4 LEA R44, P5, R41, R14, 0x1 ;  /* 0x0000000e292cc211 */ /* 0x008fc600078a08ff */
[----:B-----5:R0:W-:Y:S01]  /*16240*/  @!P2 ST.E.128 desc[UR40][R20.64], R4 ;  /* 0x000000041400a985 */ /* 0x0201e2000c101d28 */
[C---:B----4-:R-:W-:Y:S01]  /*16250*/  @!P3 LEA.HI.X R3, R41.reuse, R3, R42, 0x1, P1 ;  /* 0x000000032903b211 */ /* 0x050fe200008f0c2a */
[----:B------:R-:W-:Y:S02]  /*16260*/  @!P4 IMAD.MOV.U32 R2, RZ, RZ, R44 ;  /* 0x000000ffff02c224 */ /* 0x000fe400078e002c */
[----:B------:R0:W2:Y:S01]  /*16270*/  SHFL.IDX PT, R14, R10, 0x3, 0x181f ;  /* 0x00781f000a0e7f89 */ /* 0x0000a200000e0000 */
[----:B------:R-:W-:Y:S01]  /*16280*/  @!P4 LEA.HI.X R45, R41, R9, R42, 0x1, P5 ;  /* 0x00000009292dc211 */ /* 0x000fe200028f0c2a */
[----:B------:R-:W-:-:S04]  /*16290*/  @!P3 IMAD.MOV.U32 R9, RZ, RZ, R3 ;  /* 0x000000ffff09b224 */ /* 0x000fc800078e0003 */
[----:B------:R-:W-:Y:S01]  /*162a0*/  @!P4 IMAD.MOV.U32 R3, RZ, RZ, R45 ;  /* 0x000000ffff03c224 */ /* 0x000fe200078e002d */
[----:B------:R0:W-:Y:S04]  /*162b0*/  @!P3 ST.E.128 desc[UR40][R8.64], R24 ;  /* 0x000000180800b985 */ /* 0x0001e8000c101d28 */
[----:B------:R0:W-:Y:S02]  /*162c0*/  @!P4 ST.E.128 desc[UR40][R2.64], R32 ;  /* 0x000000200200c985 */ /* 0x0001e4000c101d28 */
.L_x_13878:
[----:B------:R-:W-:-:S05]  /*162d0*/  VIADD R40, R40, 0x90 ;  /* 0x0000009028287836 */ /* 0x000fca0000000000 */
[----:B------:R-:W-:-:S13]  /*162e0*/  ISETP.GE.OR P0, PT, R40, R43, P0 ;  /* 0x0000002b2800720c */ /* 0x000fda0000706670 */
[----:B------:R-:W-:Y:S05]  /*162f0*/  @P0 BRA `(.L_x_13667) ;  /* 0x0000001000e00947 */ /* 0x000fea0003800000 */
[----:B--2---:R-:W-:-:S04]  /*16300*/  LEA R14, P0, R41, R14, 0x1 ;  /* 0x0000000e290e7211 */ /* 0x004fc800078008ff */
[----:B-1----:R-:W-:-:S05]  /*16310*/  LEA.HI.X R15, R41, R0, R42, 0x1, P0 ;  /* 0x00000000290f7211 */ /* 0x002fca00000f0c2a */
[----:B------:R4:W-:Y:S01]  /*16320*/  ST.E.128 desc[UR40][R14.64], R36 ;  /* 0x000000240e007985 */ /* 0x0009e2000c101d28 */
[----:B------:R-:W-:Y:S05]  /*16330*/  BRA `(.L_x_13667) ;  /* 0x0000001000d07947 */ /* 0x000fea0003800000 */
.L_x_13665:
        /* <DEDUP_REMOVED lines=8> */
[----:B------:R-:W-:Y:S01]  /*163c0*/  ULDC.64 UR4, c[0x0][0xb38] ;  /* 0x0002ce0000047ab9 */ /* 0x000fe20000000a00 */
[C---:B------:R-:W-:Y:S02]  /*163d0*/  VIADD R28, R156.reuse, 0x8 ;  /* 0x000000089c1c7836 */ /* 0x040fe40000000000 */
[----:B------:R-:W-:Y:S02]  /*163e0*/  IMAD.IADD R3, R3, 0x1, R9 ;  /* 0x0000000103037824 */ /* 0x000fe400078e0209 */
[----:B------:R-:W-:Y:S01]  /*163f0*/  VIADD R32, R156, 0x10 ;  /* 0x000000109c207836 */ /* 0x000fe20000000000 */
[----:B------:R-:W-:Y:S01]  /*16400*/  SHF.R.S32.HI R45, RZ, 0x1f, R28 ;  /* 0x0000001fff2d7819 */ /* 0x000fe2000001141c */
[----:B------:R-:W-:-:S03]  /*16410*/  IMAD.WIDE.U32 R2, R48, UR4, R2 ;  /* 0x0000000430027c25 */ /* 0x000fc6000f8e0002 */
[----:B------:R-:W-:Y:S01]  /*16420*/  SHF.R.S32.HI R33, RZ, 0x1f, R32 ;  /* 0x0000001fff217819 */ /* 0x000fe20000011420 */
[----:B------:R-:W-:Y:S01]  /*16430*/  IMAD R3, R48, UR5, R3 ;  /* 0x0000000530037c24 */ /* 0x000fe2000f8e0203 */
[----:B------:R-:W-:Y:S01]  /*16440*/  ULDC.64 UR4, c[0x0][0xb40] ;  /* 0x0002d00000047ab9 */ /* 0x000fe20000000a00 */
[----:B------:R-:W-:Y:S02]  /*16450*/  VIADD R34, R156, 0x18 ;  /* 0x000000189c227836 */ /* 0x000fe40000000000 */
[----:B------:R-:W-:Y:S02]  /*16460*/  IMAD R5, R5, UR4, RZ ;  /* 0x0000000405057c24 */ /* 0x000fe4000f8e02ff */
[----:B0-----:R-:W-:Y:S01]  /*16470*/  @P2 IMAD.HI.U32 R10, R39, R10, RZ ;  /* 0x0000000a270a2227 */ /* 0x001fe200078e00ff */
[----:B------:R-:W-:-:S03]  /*16480*/  SHF.R.S32.HI R35, RZ, 0x1f, R34 ;  /* 0x0000001fff237819 */ /* 0x000fc60000011422 */
[C---:B------:R-:W-:Y:S02]  /*16490*/  IMAD R7, R8.reuse, UR5, R5 ;  /* 0x0000000508077c24 */ /* 0x040fe4000f8e0205 */
        /* <DEDUP_REMOVED lines=13> */
[----:B------:R-:W-:Y:S01]  /*16570*/  SHF.R.S32.HI R0, RZ, 0x1f, R7 ;  /* 0x0000001fff007819 */ /* 0x000fe20000011407 */
[C---:B------:R-:W-:Y:S01]  /*16580*/  IMAD R9, R5.reuse, UR7, R10 ;  /* 0x0000000705097c24 */ /* 0x040fe2000f8e020a */
[----:B------:R-:W-:Y:S01]  /*16590*/  ULDC.64 UR4, c[0x0][0xb28] ;  /* 0x0002ca0000047ab9 */ /* 0x000fe20000000a00 */
[----:B------:R-:W-:-:S04]  /*165a0*/  IMAD.WIDE.U32 R2, R5, UR6, R2 ;  /* 0x0000000605027c25 */ /* 0x000fc8000f8e0002 */
[----:B------:R-:W-:Y:S02]  /*165b0*/  IMAD R0, R0, UR4, RZ ;  /* 0x0000000400007c24 */ /* 0x000fe4000f8e02ff */
[----:B------:R-:W-:Y:S02]  /*165c0*/  IMAD.IADD R3, R3, 0x1, R9 ;  /* 0x0000000103037824 */ /* 0x000fe400078e0209 */
[----:B------:R-:W-:Y:S02]  /*165d0*/  VIADD R8, R16, 0x16820 ;  /* 0x0001682010087836 */ /* 0x000fe40000000000 */
[C---:B------:R-:W-:Y:S02]  /*165e0*/  IMAD R5, R7.reuse, UR5, R0 ;  /* 0x0000000507057c24 */ /* 0x040fe4000f8e0200 */
[----:B------:R-:W-:Y:S01]  /*165f0*/  IMAD.WIDE.U32 R2, R7, UR4, R2 ;  /* 0x0000000407027c25 */ /* 0x000fe2000f8e0002 */
[----:B------:R-:W-:Y:S01]  /*16600*/  ULDC.64 UR4, c[0x0][0xb00] ;  /* 0x0002c00000047ab9 */ /* 0x000fe20000000a00 */
[----:B------:R-:W-:-:S02]  /*16610*/  PRMT R8, RZ, 0x654, R8 ;  /* 0x00000654ff087816 */ /* 0x000fc40000000008 */
[----:B------:R-:W-:Y:S01]  /*16620*/  IMAD.IADD R3, R3, 0x1, R5 ;  /* 0x0000000103037824 */ /* 0x000fe200078e0205 */
[----:B------:R-:W-:Y:S01]  /*16630*/  LEA R0, P0, R2, UR4, 0x2 ;  /* 0x0000000402007c11 */ /* 0x000fe2000f8010ff */
[C---:B------:R-:W-:Y:S01]  /*16640*/  VIADD R38, R156.reuse, 0x28 ;  /* 0x000000289c267836 */ /* 0x040fe20000000000 */
[----:B------:R-:W-:Y:S01]  /*16650*/  UMOV UR4, 0xffffffff ;  /* 0xffffffff00047882 */ /* 0x000fe20000000000 */
[C---:B------:R-:W-:Y:S01]  /*16660*/  VIADD R40, R156.reuse, 0x30 ;  /* 0x000000309c287836 */ /* 0x040fe20000000000 */
[----:B------:R0:W-:Y:S01]  /*16670*/  SYNCS.ARRIVE.TRANS64.RED.A1T0 RZ, [R8+URZ], RZ ;  /* 0x000000ff08ff79a7 */ /* 0x0001e2000810043f */
[----:B------:R-:W-:Y:S01]  /*16680*/  VIADD R42, R156, 0x38 ;  /* 0x000000389c2a7836 */ /* 0x000fe20000000000 */
[----:B------:R-:W-:Y:S02]  /*16690*/  LEA.HI.X R2, R2, UR5, R3, 0x2, P0 ;  /* 0x0000000502027c11 */ /* 0x000fe400080f1403 */
[----:B------:R-:W-:Y:S02]  /*166a0*/  SHF.R.S32.HI R5, RZ, 0x1f, R156 ;  /* 0x0000001fff057819 */ /* 0x000fe4000001149c */
[----:B------:R-:W-:-:S02]  /*166b0*/  SHF.R.S32.HI R39, RZ, 0x1f, R38 ;  /* 0x0000001fff277819 */ /* 0x000fc40000011426 */
[----:B------:R-:W-:Y:S02]  /*166c0*/  SHF.R.S32.HI R41, RZ, 0x1f, R40 ;  /* 0x0000001fff297819 */ /* 0x000fe40000011428 */
[----:B------:R-:W-:Y:S01]  /*166d0*/  SHF.R.S32.HI R44, RZ, 0x1f, R42 ;  /* 0x0000001fff2c7819 */ /* 0x000fe2000001142a */
[----:B0-----:R-:W-:Y:S06]  /*166e0*/  BRA.DIV UR4, `(.L_x_13668) ;  /* 0x0000009e04547947 */ /* 0x001fec000b800000 */
[----:B------:R0:W1:Y:S04]  /*166f0*/  SHFL.IDX PT, R3, R2, RZ, 0x1c1f ;  /* 0x001c1fff02037589 */ /* 0x00006800000e0000 */
[----:B------:R0:W2:Y:S02]  /*16700*/  SHFL.IDX PT, R14, R0, RZ, 0x1c1f ;  /* 0x001c1fff000e7589 */ /* 0x0000a400000e0000 */
.L_x_13881:
        /* <DEDUP_REMOVED lines=8> */
[-C--:B--2---:R-:W-:Y:S02]  /*16790*/  @!P1 LEA R6, P3, R156, R14.reuse, 0x2 ;  /* 0x0000000e9c069211 */ /* 0x084fe400078610ff */
[-C--:B------:R-:W-:Y:S02]  /*167a0*/  @!P2 LEA R8, P4, R28, R14.reuse, 0x2 ;  /* 0x0000000e1c08a211 */ /* 0x080fe400078810ff */
[-C--:B-1----:R-:W-:Y:S02]  /*167b0*/  @!P1 LEA.HI.X R7, R156, R3.reuse, R5, 0x2, P3 ;  /* 0x000000039c079211 */ /* 0x082fe400018f1405 */
[----:B------:R-:W-:Y:S02]  /*167c0*/  @!P2 LEA.HI.X R9, R28, R3, R45, 0x2, P4 ;  /* 0x000000031c09a211 */ /* 0x000fe400020f142d */
[----:B------:R-:W-:Y:S01]  /*167d0*/  @!P5 LEA R10, P3, R32, R14, 0x2 ;  /* 0x0000000e200ad211 */ /* 0x000fe200078610ff */
[----:B------:R1:W-:Y:S01]  /*167e0*/  @!P1 ST.E.64 desc[UR40][R6.64], R20 ;  /* 0x0000001406009985 */ /* 0x0003e2000c101b28 */
[----:B------:R-:W-:-:S02]  /*167f0*/  ISETP.GE.AND P1, PT, R36, UR4, PT ;  /* 0x0000000424007c0c */ /* 0x000fc4000bf26270 */
[-C--:B------:R-:W-:Y:S01]  /*16800*/  @!P5 LEA.HI.X R11, R32, R3.reuse, R33, 0x2, P3 ;  /* 0x00000003200bd211 */ /* 0x080fe200018f1421 */
[----:B------:R2:W-:Y:S01]  /*16810*/  @!P2 ST.E.64 desc[UR40][R8.64], R24 ;  /* 0x000000180800a985 */ /* 0x0005e2000c101b28 */
[----:B------:R-:W-:Y:S02]  /*16820*/  ISETP.GE.AND P2, PT, R38, UR4, PT ;  /* 0x0000000426007c0c */ /* 0x000fe4000bf46270 */
[----:B------:R-:W-:Y:S01]  /*16830*/  @!P0 LEA R12, P4, R34, R14, 0x2 ;  /* 0x0000000e220c8211 */ /* 0x000fe200078810ff */
[----:B------:R3:W-:Y:S01]  /*16840*/  @!P5 ST.E.64 desc[UR40][R10.64], R96 ;  /* 0x000000600a00d985 */ /* 0x0007e2000c101b28 */
[----:B------:R-:W-:Y:S02]  /*16850*/  ISETP.GE.AND P3, PT, R40, UR4, PT ;  /* 0x0000000428007c0c */ /* 0x000fe4000bf66270 */
[----:B------:R-:W-:Y:S02]  /*16860*/  ISETP.GE.AND P5, PT, R42, UR4, PT ;  /* 0x000000042a007c0c */ /* 0x000fe4000bfa6270 */
[----:B------:R-:W-:-:S02]  /*16870*/  @!P0 LEA.HI.X R13, R34, R3, R35, 0x2, P4 ;  /* 0x00000003220d8211 */ /* 0x000fc400020f1423 */
        /* <DEDUP_REMOVED lines=13> */
.L_x_13670:
[----:B------:R-:W-:Y:S05]  /*16950*/  BSYNC B1 ;  /* 0x0000000000017941 */ /* 0x000fea0003800000 */
.L_x_13669:
[----:B------:R-:W-:-:S03]  /*16960*/  UMOV UR4, 0xffffffff ;  /* 0xffffffff00047882 */ /* 0x000fc60000000000 */
[----:B------:R-:W-:Y:S05]  /*16970*/  BRA.DIV UR4, `(.L_x_13671) ;  /* 0x0000009a04e47947 */ /* 0x000fea000b800000 */
[----:B-1----:R1:W4:Y:S04]  /*16980*/  SHFL.IDX PT, R3, R2, 0x1, 0x1c1f ;  /* 0x003c1f0002037f89 */ /* 0x00232800000e0000 */
[----:B--23--:R1:W2:Y:S02]  /*16990*/  SHFL.IDX PT, R14, R0, 0x1, 0x1c1f ;  /* 0x003c1f00000e7f89 */ /* 0x00c2a400000e0000 */
.L_x_13885:
[----:B------:R-:W-:-:S13]  /*169a0*/  ISETP.GE.AND P0, PT, R4, R43, PT ;  /* 0x0000002b0400720c */ /* 0x000fda0003f06270 */
[----:B------:R-:W-:Y:S05]  /*169b0*/  @P0 BRA `(.L_x_13667) ;  /* 0x0000000c00300947 */ /* 0x000fea0003800000 */
[----:B------:R-:W-:Y:S02]  /*169c0*/  ULDC UR4, c[0x0][0xac8] ;  /* 0x0002b20000047ab9 */ /* 0x000fe40000000800 */
[----:B------:R-:W-:Y:S02]  /*169d0*/  ISETP.GE.AND P0, PT, R156, UR4, PT ;  /* 0x000000049c007c0c */ /* 0x000fe4000bf06270 */
[----:B------:R-:W-:Y:S02]  /*169e0*/  ISETP.GE.AND P5, PT, R28, UR4, PT ;  /* 0x000000041c007c0c */ /* 0x000fe4000bfa6270 */
[----:B------:R-:W-:Y:S02]  /*169f0*/  ISETP.GE.AND P3, PT, R32, UR4, PT ;  /* 0x0000000420007c0c */ /* 0x000fe4000bf66270 */
[----:B------:R-:W-:-:S07]  /*16a00*/  ISETP.GE.AND P2, PT, R34, UR4, PT ;  /* 0x0000000422007c0c */ /* 0x000fce000bf46270 */
[-C--:B--2---:R-:W-:Y:S02]  /*16a10*/  @!P0 LEA R4, P1, R156, R14.reuse, 0x2 ;  /* 0x0000000e9c048211 */ /* 0x084fe400078210ff */
[----:B------:R-:W-:Y:S02]  /*16a20*/  @!P5 LEA R6, P4, R28, R14, 0x2 ;  /* 0x0000000e1c06d211 */ /* 0x000fe400078810ff */
[-C--:B----4-:R-:W-:Y:S02]  /*16a30*/  @!P0 LEA.HI.X R5, R156, R3.reuse, R5, 0x2, P1 ;  /* 0x000000039c058211 */ /* 0x090fe400008f1405 */
[----:B------:R-:W-:Y:S02]  /*16a40*/  ISETP.GE.AND P1, PT, R36, UR4, PT ;  /* 0x0000000424007c0c */ /* 0x000fe4000bf26270 */
[----:B------:R-:W-:Y:S01]  /*16a50*/  @!P5 LEA.HI.X R7, R28, R3, R45, 0x2, P4 ;  /* 0x000000031c07d211 */ /* 0x000fe200020f142d */
[----:B------:R2:W-:Y:S01]  /*16a60*/  @!P0 ST.E.64 desc[UR40][R4.64], R90 ;  /* 0x0000005a04008985 */ /* 0x0005e2000c101b28 */
[----:B------:R-:W-:-:S02]  /*16a70*/  ISETP.GE.AND P0, PT, R38, UR4, PT ;  /* 0x0000000426007c0c */ /* 0x000fc4000bf06270 */
[-C--:B------:R-:W-:Y:S01]  /*16a80*/  @!P3 LEA R8, P4, R32, R14.reuse, 0x2 ;  /* 0x0000000e2008b211 */ /* 0x080fe200078810ff */
[----:B------:R3:W-:Y:S01]  /*16a90*/  @!P5 ST.E.64 desc[UR40][R6.64], R94 ;  /* 0x0000005e0600d985 */ /* 0x0007e2000c101b28 */
[-C--:B------:R-:W-:Y:S02]  /*16aa0*/  @!P2 LEA R10, P5, R34, R14.reuse, 0x2 ;  /* 0x0000000e220aa211 */ /* 0x080fe400078a10ff */
[-C--:B------:R-:W-:Y:S02]  /*16ab0*/  @!P3 LEA.HI.X R9, R32, R3.reuse, R33, 0x2, P4 ;  /* 0x000000032009b211 */ /* 0x080fe400020f1421 */
[----:B------:R-:W-:Y:S02]  /*16ac0*/  ISETP.GE.AND P4, PT, R40, UR4, PT ;  /* 0x0000000428007c0c */ /* 0x000fe4000bf86270 */
[----:B------:R-:W-:Y:S01]  /*16ad0*/  @!P2 LEA.HI.X R11, R34, R3, R35, 0x2, P5 ;  /* 0x00000003220ba211 */ /* 0x000fe200028f1423 */
[----:B------:R3:W-:Y:S01]  /*16ae0*/  @!P3 ST.E.64 desc[UR40][R8.64], R98 ;  /* 0x000000620800b985 */ /* 0x0007e2000c101b28 */
[----:B------:R-:W-:-:S03]  /*16af0*/  @!P1 LEA R12, P5, R36, R14, 0x2 ;  /* 0x0000000e240c9211 */ /* 0x000fc600078a10ff */
[----:B------:R3:W-:Y:S01]  /*16b00*/  @!P2 ST.E.64 desc[UR40][R10.64], R102 ;  /* 0x000000660a00a985 */ /* 0x0007e2000c101b28 */
[----:B------:R-:W-:Y:S02]  /*16b10*/  @!P1 LEA.HI.X R13, R36, R3, R37, 0x2, P5 ;  /* 0x00000003240d9211 */ /* 0x000fe400028f1425 */
[----:B------:R-:W-:-:S03]  /*16b20*/  @!P0 LEA R20, P5, R38, R14, 0x2 ;  /* 0x0000000e26148211 */ /* 0x000fc600078a10ff */
[----:B------:R3:W-:Y:S01]  /*16b30*/  @!P1 ST.E.64 desc[UR40][R12.64], R106 ;  /* 0x0000006a0c009985 */ /* 0x0007e2000c101b28 */
[----:B------:R-:W-:Y:S02]  /*16b40*/  @!P0 LEA.HI.X R21, R38, R3, R39, 0x2, P5 ;  /* 0x0000000326158211 */ /* 0x000fe400028f1427 */
[----:B--2---:R-:W-:-:S03]  /*16b50*/  @!P4 LEA R4, P5, R40, R14, 0x2 ;  /* 0x0000000e2804c211 */ /* 0x004fc600078a10ff */
[----:B------:R3:W-:Y:S01]  /*16b60*/  @!P0 ST.E.64 desc[UR40][R20.64], R110 ;  /* 0x0000006e14008985 */ /* 0x0007e2000c101b28 */
[----:B------:R-:W-:Y:S02]  /*16b70*/  @!P4 LEA.HI.X R5, R40, R3, R41, 0x2, P5 ;  /* 0x000000032805c211 */ /* 0x000fe400028f1429 */
[----:B------:R-:W-:-:S03]  /*16b80*/  ISETP.GE.AND P0, PT, R42, UR4, PT ;  /* 0x000000042a007c0c */ /* 0x000fc6000bf06270 */
[----:B------:R3:W-:Y:S10]  /*16b90*/  @!P4 ST.E.64 desc[UR40][R4.64], R114 ;  /* 0x000000720400c985 */ /* 0x0007f4000c101b28 */
[----:B------:R-:W-:Y:S05]  /*16ba0*/  @P0 BRA `(.L_x_13667) ;  /* 0x0000000800b40947 */ /* 0x000fea0003800000 */
[----:B------:R-:W-:-:S04]  /*16bb0*/  LEA R14, P0, R42, R14, 0x2 ;  /* 0x0000000e2a0e7211 */ /* 0x000fc800078010ff */
[----:B------:R-:W-:-:S05]  /*16bc0*/  LEA.HI.X R15, R42, R3, R44, 0x2, P0 ;  /* 0x000000032a0f7211 */ /* 0x000fca00000f142c */
[----:B------:R2:W-:Y:S01]  /*16bd0*/  ST.E.64 desc[UR40][R14.64], R118 ;  /* 0x000000760e007985 */ /* 0x0005e2000c101b28 */
[----:B------:R-:W-:Y:S05]  /*16be0*/  BRA `(.L_x_13667) ;  /* 0x0000000800a47947 */ /* 0x000fea0003800000 */
.L_x_13663:
[----:B------:R-:W2:Y:S01]  /*16bf0*/  LDL R0, [R1+0x50] ;  /* 0x0000500001007983 */ /* 0x000ea20000100800 */
[----:B------:R-:W-:Y:S01]  /*16c00*/  ULDC.64 UR4, c[0x0][0xc08] ;  /* 0x0003020000047ab9 */ /* 0x000fe20000000a00 */
[----:B-----5:R-:W2:Y:S01]  /*16c10*/  LDC.64 R2, c[0x0][0xc00] ;  /* 0x00030000ff027b82 */ /* 0x020ea20000000a00 */
[----:B------:R-:W-:Y:S01]  /*16c20*/  ISETP.NE.U32.AND P0, PT, RZ, UR4, PT ;  /* 0x00000004ff007c0c */ /* 0x000fe2000bf05070 */
[----:B------:R-:W3:Y:S01]  /*16c30*/  LDL R6, [R1+0x4c] ;  /* 0x00004c0001067983 */ /* 0x000ee20000100800 */
[----:B------:R-:W-:Y:S02]  /*16c40*/  IMAD.MOV.U32 R15, RZ, RZ, RZ ;  /* 0x000000ffff0f7224 */ /* 0x000fe400078e00ff */
[----:B------:R-:W-:Y:S01]  /*16c50*/  ISETP.NE.AND.EX P1, PT, RZ, UR5, PT, P0 ;  /* 0x00000005ff007c0c */ /* 0x000fe2000bf25300 */
[----:B------:R-:W-:Y:S02]  /*16c60*/  ULDC.64 UR4, c[0x0][0xc00] ;  /* 0x0003000000047ab9 */ /* 0x000fe40000000a00 */
[----:B------:R-:W-:-:S04]  /*16c70*/  ISETP.NE.U32.AND P0, PT, RZ, UR4, PT ;  /* 0x00000004ff007c0c */ /* 0x000fc8000bf05070 */
[----:B------:R-:W-:-:S06]  /*16c80*/  ISETP.NE.AND.EX P0, PT, RZ, UR5, PT, P0 ;  /* 0x00000005ff007c0c */ /* 0x000fcc000bf05300 */
[----:B------:R-:W0:Y:S01]  /*16c90*/  @P1 LDC.64 R4, c[0x0][0xc08] ;  /* 0x00030200ff041b82 */ /* 0x000e220000000a00 */
[----:B------:R-:W-:Y:S02]  /*16ca0*/  ULDC UR4, c[0x0][0xa88] ;  /* 0x0002a20000047ab9 */ /* 0x000fe40000000800 */
[----:B------:R-:W-:Y:S01]  /*16cb0*/  IMAD.U32 R20, RZ, RZ, UR4 ;  /* 0x00000004ff147e24 */ /* 0x000fe2000f8e00ff */
[----:B------:R-:W4:Y:S01]  /*16cc0*/  S2R R7, SR_TID.X ;  /* 0x0000000000077919 */ /* 0x000f220000002100 */
[----:B--2---:R-:W-:-:S04]  /*16cd0*/  IMAD.WIDE R2, R0, 0x4, R2 ;  /* 0x0000000400027825 */ /* 0x004fc800078e0202 */
[----:B0-----:R-:W-:Y:S01]  /*16ce0*/  @P1 IMAD.WIDE R4, R0, 0x4, R4 ;  /* 0x0000000400041825 */ /* 0x001fe200078e0204 */
[----:B------:R0:W5:Y:S01]  /*16cf0*/  @P0 LDG.E R15, desc[UR40][R2.64] ;  /* 0x00000028020f0981 */ /* 0x000162000c1e1900 */
[----:B---3--:R-:W-:Y:S02]  /*16d00*/  ISETP.NE.AND P2, PT, R6, RZ, PT ;  /* 0x000000ff0600720c */ /* 0x008fe40003f45270 */
[----:B----4-:R-:W-:Y:S01]  /*16d10*/  VIADD R32, R7, 0xffffff80 ;  /* 0xffffff8007207836 */ /* 0x010fe20000000000 */
[----:B------:R0:W5:Y:S01]  /*16d20*/  @P1 LDG.E R20, desc[UR40][R4.64] ;  /* 0x0000002804141981 */ /* 0x000162000c1e1900 */
[----:B------:R-:W-:-:S03]  /*16d30*/  SHF.R.S32.HI R26, RZ, 0x1f, R0 ;  /* 0x0000001fff1a7819 */ /* 0x000fc60000011400 */
[----:B------:R-:W-:-:S06]  /*16d40*/  ISETP.GT.AND P3, PT, R32, 0xbf, PT ;  /* 0x000000bf2000780c */ /* 0x000fcc0003f64270 */
[----:B------:R-:W2:Y:S02]  /*16d50*/  @!P2 LDC R6, c[0x0][0xad4] ;  /* 0x0002b500ff06ab82 */ /* 0x000ea40000000800 */
[----:B--2---:R0:W-:Y:S01]  /*16d60*/  @!P2 STL [R1+0x4c], R6 ;  /* 0x00004c060100a387 */ /* 0x0041e20000100800 */
[----:B------:R-:W-:Y:S01]  /*16d70*/  ISETP.GT.AND P2, PT, R6, 0x1, PT ;  /* 0x000000010600780c */ /* 0x000fe20003f44270 */
[----:B------:R-:W-:-:S12]  /*16d80*/  @P1 BRA `(.L_x_13672) ;  /* 0x0000000000101947 */ /* 0x000fd80003800000 */
[----:B------:R-:W-:Y:S05]  /*16d90*/  @!P0 BRA `(.L_x_13672) ;  /* 0x00000000000c8947 */ /* 0x000fea0003800000 */
[----:B0-----:R-:W2:Y:S04]  /*16da0*/  LDG.E R5, desc[UR40][R2.64] ;  /* 0x0000002802057981 */ /* 0x001ea8000c1e1900 */
[----:B-----5:R-:W2:Y:S02]  /*16db0*/  LDG.E R20, desc[UR40][R2.64+0x4] ;  /* 0x0000042802147981 */ /* 0x020ea4000c1e1900 */
[----:B--2---:R-:W-:-:S07]  /*16dc0*/  IMAD.IADD R20, R20, 0x1, -R5 ;  /* 0x0000000114147824 */ /* 0x004fce00078e0a05 */
.L_x_13672:
[----:B------:R-:W-:Y:S01]  /*16dd0*/  BSSY B1, `(.L_x_13673) ;  /* 0x0000038000017945 */ /* 0x000fe20003800000 */
[----:B------:R-:W-:Y:S02]  /*16de0*/  SEL R33, R0, RZ, !P0 ;  /* 0x000000ff00217207 */ /* 0x000fe40004000000 */
[----:B------:R-:W-:Y:S02]  /*16df0*/  SEL R26, R26, RZ, !P0 ;  /* 0x000000ff1a1a7207 */ /* 0x000fe40004000000 */
[----:B-----5:R-:W-:Y:S01]  /*16e00*/  SHF.R.S32.HI R24, RZ, 0x1f, R15 ;  /* 0x0000001fff187819 */ /* 0x020fe2000001140f */
        /* <DEDUP_REMOVED lines=11> */
[----:B-1----:R-:W3:Y:S01]  /*16ec0*/  LDL.LU R28, [R1+0x5c] ;  /* 0x00005c00011c7983 */ /* 0x002ee20000300800 */
        /* <DEDUP_REMOVED lines=35> */
[----:B0-----:R-:W-:-:S03]  /*17100*/  LEA R2, P0, R4, R2, 0x2 ;  /* 0x0000000204027211 */ /* 0x001fc600078010ff */
[----:B------:R-:W-:Y:S02]  /*17110*/  IMAD.IADD R0, R5, 0x1, R9 ;  /* 0x0000000105007824 */ /* 0x000fe400078e0209 */
[----:B------:R-:W-:-:S03]  /*17120*/  IMAD.MOV.U32 R5, RZ, RZ, -0x800000 ;  /* 0xff800000ff057424 */ /* 0x000fc600078e00ff */
[----:B-1----:R-:W-:-:S05]  /*17130*/  LEA.HI.X R3, R4, R3, R0, 0x2, P0 ;  /* 0x0000000304037211 */ /* 0x002fca00000f1400 */
[----:B------:R2:W-:Y:S02]  /*17140*/  STG.E desc[UR40][R2.64], R5 ;  /* 0x0000000502007986 */ /* 0x0005e4000c101928 */
.L_x_13674:
[----:B------:R-:W-:Y:S05]  /*17150*/  BSYNC B1 ;  /* 0x0000000000017941 */ /* 0x000fea0003800000 */
.L_x_13673:
[----:B------:R-:W-:Y:S05]  /*17160*/  @P2 BRA `(.L_x_13667) ;  /* 0x0000000400442947 */ /* 0x000fea0003800000 */
[----:B------:R-:W3:Y:S01]  /*17170*/  LDL.LU R8, [R1+0x48] ;  /* 0x0000480001087983 */ /* 0x000ee20000300800 */
[----:B------:R-:W4:Y:S01]  /*17180*/  LDC R21, c[0x0][0xbe8] ;  /* 0x0002fa00ff157b82 */ /* 0x000f220000000800 */
[----:B------:R-:W-:Y:S01]  /*17190*/  SHF.R.S32.HI R27, RZ, 0x1f, R32 ;  /* 0x0000001fff1b7819 */ /* 0x000fe20000011420 */
[----:B------:R-:W-:Y:S01]  /*171a0*/  ULDC.64 UR4, c[0x0][0xaa0] ;  /* 0x0002a80000047ab9 */ /* 0x000fe20000000a00 */
[----:B-1----:R-:W5:Y:S01]  /*171b0*/  LDL R28, [R1+0x20] ;  /* 0x00002000011c7983 */ /* 0x002f620000100800 */
[----:B------:R-:W-:Y:S01]  /*171c0*/  IMAD R0, R24, UR4, RZ ;  /* 0x0000000418007c24 */ /* 0x000fe2000f8e02ff */
[----:B------:R-:W-:Y:S01]  /*171d0*/  LEA.HI R27, R27, R32, RZ, 0x3 ;  /* 0x000000201b1b7211 */ /* 0x000fe200078f18ff */
[C---:B0-2---:R-:W-:Y:S01]  /*171e0*/  IMAD.WIDE.U32 R2, R15.reuse, UR4, RZ ;  /* 0x000000040f027c25 */ /* 0x045fe2000f8e00ff */
[----:B------:R-:W-:Y:S02]  /*171f0*/  ULDC.64 UR6, c[0x0][0xaf0] ;  /* 0x0002bc0000067ab9 */ /* 0x000fe40000000a00 */
[----:B------:R-:W-:Y:S01]  /*17200*/  SHF.R.S32.HI R27, RZ, 0x3, R27 ;  /* 0x00000003ff1b7819 */ /* 0x000fe2000001141b */
[----:B------:R-:W-:Y:S01]  /*17210*/  IMAD R5, R15, UR5, R0 ;  /* 0x000000050f057c24 */ /* 0x000fe2000f8e0200 */
[----:B------:R-:W-:Y:S01]  /*17220*/  ULDC.64 UR4, c[0x0][0xae8] ;  /* 0x0002ba0000047ab9 */ /* 0x000fe20000000a00 */
[----:B------:R-:W-:-:S02]  /*17230*/  IMAD R4, R26, UR6, RZ ;  /* 0x000000061a047c24 */ /* 0x000fc4000f8e02ff */
[----:B------:R-:W-:Y:S02]  /*17240*/  IMAD R0, R46, 0x30, R27 ;  /* 0x000000302e007824 */ /* 0x000fe400078e021b */
[----:B------:R-:W-:Y:S01]  /*17250*/  IMAD.IADD R3, R3, 0x1, R5 ;  /* 0x0000000103037824 */ /* 0x000fe200078e0205 */
[----:B----4-:R-:W-:-:S13]  /*17260*/  ISETP.NE.AND P0, PT, R21, 0x1, PT ;  /* 0x000000011500780c */ /* 0x010fda0003f05270 */
[----:B------:R-:W0:Y:S08]  /*17270*/  @P0 LDC R7, c[0x0][0xbec] ;  /* 0x0002fb00ff070b82 */ /* 0x000e300000000800 */
[----:B------:R-:W1:Y:S01]  /*17280*/  @P0 LDC R9, c[0x0][0xbf0] ;  /* 0x0002fc00ff090b82 */ /* 0x000e620000000800 */
[----:B---3--:R-:W-:-:S04]  /*17290*/  IMAD.WIDE.U32 R2, R8, UR4, R2 ;  /* 0x0000000408027c25 */ /* 0x008fc8000f8e0002 */
[----:B-----5:R-:W-:Y:S02]  /*172a0*/  IMAD.IADD R6, R28, 0x1, R0 ;  /* 0x000000011c067824 */ /* 0x020fe400078e0200 */
        /* <DEDUP_REMOVED lines=30> */
[----:B------:R-:W-:Y:S01]  /*17490*/  IMAD.IADD R21, R27, 0x1, R28 ;  /* 0x000000011b157824 */ /* 0x000fe200078e021c */
[----:B------:R-:W1:Y:S03]  /*174a0*/  SHFL.IDX PT, R0, R9, RZ, 0x181f ;  /* 0x00181fff09007589 */ /* 0x000e6600000e0000 */
[C---:B------:R-:W-:Y:S01]  /*174b0*/  VIADD R7, R21.reuse, 0x30 ;  /* 0x0000003015077836 */ /* 0x040fe20000000000 */
[----:B------:R-:W2:Y:S01]  /*174c0*/  SHFL.IDX PT, R4, R8, 0x1, 0x181f ;  /* 0x00381f0008047f89 */ /* 0x000ea200000e0000 */
[C---:B------:R-:W-:Y:S01]  /*174d0*/  ISETP.GE.OR P2, PT, R21.reuse, R10, P0 ;  /* 0x0000000a1500720c */ /* 0x040fe20000746670 */
[----:B------:R-:W-:-:S02]  /*174e0*/  VIADD R11, R21, 0x60 ;  /* 0x00000060150b7836 */ /* 0x000fc40000000000 */
[----:B------:R-:W3:Y:S01]  /*174f0*/  SHFL.IDX PT, R14, R8, 0x2, 0x181f ;  /* 0x00581f00080e7f89 */ /* 0x000ee200000e0000 */
[-C--:B------:R-:W-:Y:S02]  /*17500*/  ISETP.GE.OR P3, PT, R7, R10.reuse, P0 ;  /* 0x0000000a0700720c */ /* 0x080fe40000766670 */
[----:B------:R-:W-:Y:S01]  /*17510*/  ISETP.GE.OR P4, PT, R11, R10, P0 ;  /* 0x0000000a0b00720c */ /* 0x000fe20000786670 */
[----:B------:R-:W4:Y:S04]  /*17520*/  SHFL.IDX PT, R3, R9, 0x1, 0x181f ;  /* 0x00381f0009037f89 */ /* 0x000f2800000e0000 */
[----:B------:R-:W5:Y:S02]  /*17530*/  SHFL.IDX PT, R5, R9, 0x2, 0x181f ;  /* 0x00581f0009057f89 */ /* 0x000f6400000e0000 */
[----:B0-----:R-:W-:-:S04]  /*17540*/  @!P2 LEA R2, P5, R41, R2, 0x1 ;  /* 0x000000022902a211 */ /* 0x001fc800078a08ff */
[C---:B-1----:R-:W-:Y:S01]  /*17550*/  @!P2 LEA.HI.X R7, R41.reuse, R0, R42, 0x1, P5 ;  /* 0x000000002907a211 */ /* 0x042fe200028f0c2a */
[----:B------:R-:W-:Y:S01]  /*17560*/  @!P2 IMAD.MOV.U32 R6, RZ, RZ, R2 ;  /* 0x000000ffff06a224 */ /* 0x000fe200078e0002 */
[----:B------:R0:W1:Y:S01]  /*17570*/  SHFL.IDX PT, R0, R9, 0x3, 0x181f ;  /* 0x00781f0009007f89 */ /* 0x00006200000e0000 */
[----:B--2---:R-:W-:-:S03]  /*17580*/  @!P3 LEA R4, P1, R41, R4, 0x1 ;  /* 0x000000042904b211 */ /* 0x004fc600078208ff */
[----:B------:R0:W-:Y:S01]  /*17590*/  @!P2 ST.E.128 desc[UR40][R6.64], RZ ;  /* 0x000000ff0600a985 */ /* 0x0001e2000c101d28 */
[----:B---3--:R-:W-:-:S03]  /*175a0*/  @!P4 LEA R20, P5, R41, R14, 0x1 ;  /* 0x0000000e2914c211 */ /* 0x008fc600078a08ff */
[----:B------:R0:W2:Y:S01]  /*175b0*/  SHFL.IDX PT, R14, R8, 0x3, 0x181f ;  /* 0x00781f00080e7f89 */ /* 0x0000a200000e0000 */
[C---:B----4-:R-:W-:Y:S01]  /*175c0*/  @!P3 LEA.HI.X R3, R41.reuse, R3, R42, 0x1, P1 ;  /* 0x000000032903b211 */ /* 0x050fe200008f0c2a */
[----:B------:R-:W-:Y:S01]  /*175d0*/  @!P4 IMAD.MOV.U32 R2, RZ, RZ, R20 ;  /* 0x000000ffff02c224 */ /* 0x000fe200078e0014 */
[----:B-----5:R-:W-:-:S03]  /*175e0*/  @!P4 LEA.HI.X R25, R41, R5, R42, 0x1, P5 ;  /* 0x000000052919c211 */ /* 0x020fc600028f0c2a */
[----:B------:R-:W-:Y:S02]  /*175f0*/  @!P3 IMAD.MOV.U32 R5, RZ, RZ, R3 ;  /* 0x000000ffff05b224 */ /* 0x000fe400078e0003 */
[----:B------:R-:W-:-:S03]  /*17600*/  @!P4 IMAD.MOV.U32 R3, RZ, RZ, R25 ;  /* 0x000000ffff03c224 */ /* 0x000fc600078e0019 */
[----:B------:R0:W-:Y:S04]  /*17610*/  @!P3 ST.E.128 desc[UR40][R4.64], RZ ;  /* 0x000000ff0400b985 */ /* 0x0001e8000c101d28 */
[----:B-1----:R0:W-:Y:S02]  /*17620*/  @!P4 ST.E.128 desc[UR40][R2.64], RZ ;  /* 0x000000ff0200c985 */ /* 0x0021e4000c101d28 */
.L_x_13894:
[----:B------:R-:W-:-:S05]  /*17630*/  VIADD R21, R21, 0x90 ;  /* 0x0000009015157836 */ /* 0x000fca0000000000 */
[----:B------:R-:W-:-:S13]  /*17640*/  ISETP.GE.OR P0, PT, R21, R10, P0 ;  /* 0x0000000a1500720c */ /* 0x000fda0000706670 */
[----:B--2---:R-:W-:-:S04]  /*17650*/  @!P0 LEA R14, P1, R41, R14, 0x1 ;  /* 0x0000000e290e8211 */ /* 0x004fc800078208ff */
[----:B------:R-:W-:-:S05]  /*17660*/  @!P0 LEA.HI.X R15, R41, R0, R42, 0x1, P1 ;  /* 0x00000000290f8211 */ /* 0x000fca00008f0c2a */
[----:B------:R3:W-:Y:S04]  /*17670*/  @!P0 ST.E.128 desc[UR40][R14.64], RZ ;  /* 0x000000ff0e008985 */ /* 0x0007e8000c101d28 */
.L_x_13667:
[----:B------:R-:W-:Y:S05]  /*17680*/  BSYNC B0 ;  /* 0x0000000000007941 */ /* 0x000fea0003800000 */
.L_x_13662:
[----:B------:R-:W-:Y:S02]  /*17690*/  ULDC UR4, c[0x0][0xc3c] ;  /* 0x00030f0000047ab9 */ /* 0x000fe40000000800 */
[----:B-1----:R-:W-:-:S13]  /*176a0*/  ISETP.GE.AND P0, PT, R31, UR4, PT ;  /* 0x000000041f007c0c */ /* 0x002fda000bf06270 */
[----:B------:R-:W-:Y:S05]  /*176b0*/  @!P0 BRA `(.L_x_13676) ;  /* 0xfffffe98005c8947 */ /* 0x000fea000383ffff */
[----:B------:R-:W-:Y:S05]  /*176c0*/  BRA `(.L_x_13474) ;  /* 0x0000007800a47947 */ /* 0x000fea0003800000 */
.L_x_13472:
        /* <DEDUP_REMOVED lines=13> */
[----:B------:R-:W1:Y:S01]  /*177a0*/  LDS.128 R24, [UR4+0x168d0] ;  /* 0x0168d004ff187984 */ /* 0x000e620008000c00 */
[----:B------:R-:W-:Y:S06]  /*177b0*/  BAR.ARV 0x4, 0x200 ;  /* 0x0108000000007b1d */ /* 0x000fec0000002000 */
[----:B------:R-:W-:Y:S05]  /*177c0*/  BRA `(.L_x_13678) ;  /* 0x0000000c008c7947 */ /* 0x000fea0003800000 */
.L_x_13677:
        /* <DEDUP_REMOVED lines=44> */
.L_x_13681:
        /* <DEDUP_REMOVED lines=37> */
.L_x_13679:
        /* <DEDUP_REMOVED lines=13> */
.L_x_13682:
        /* <DEDUP_REMOVED lines=61> */
.L_x_13683:
        /* <DEDUP_REMOVED lines=60> */
.L_x_13684:
[----:B------:R-:W-:-:S05]  /*18540*/  LOP3.LUT R2, RZ, R2, RZ, 0x33, !PT ;  /* 0x00000002ff027212 */ /* 0x000fca00078e33ff */
[----:B------:R-:W-:Y:S01]  /*18550*/  IMAD.IADD R25, R25, 0x1, R2 ;  /* 0x0000000119197824 */ /* 0x000fe200078e0202 */
[----:B------:R-:W-:Y:S06]  /*18560*/  BRA `(.L_x_13685) ;  /* 0x00000000000c7947 */ /* 0x000fec0003800000 */
.L_x_13680:
[----:B------:R-:W-:Y:S02]  /*18570*/  IMAD.MOV.U32 R25, RZ, RZ, RZ ;  /* 0x000000ffff197224 */ /* 0x000fe400078e00ff */
[----:B------:R-:W-:Y:S02]  /*18580*/  IMAD.U32 R24, RZ, RZ, UR6 ;  /* 0x00000006ff187e24 */ /* 0x000fe4000f8e00ff */
[----:B------:R-:W-:-:S07]  /*18590*/  IMAD.MOV.U32 R26, RZ, RZ, RZ ;  /* 0x000000ffff1a7224 */ /* 0x000fce00078e00ff */
.L_x_13685:
[----:B------:R-:W-:-:S13]  /*185a0*/  ISETP.NE.AND P0, PT, R0, RZ, PT ;  /* 0x000000ff0000720c */ /* 0x000fda0003f05270 */
[----:B------:R-:W0:Y:S01]  /*185b0*/  @!P0 S2R R3, SR_CgaCtaId ;  /* 0x0000000000038919 */ /* 0x000e220000008800 */
[----:B------:R-:W-:-:S04]  /*185c0*/  @!P0 MOV R0, 0x400 ;  /* 0x0000040000008802 */ /* 0x000fc80000000f00 */
[----:B0-----:R-:W-:-:S05]  /*185d0*/  @!P0 LEA R0, R3, R0, 0x18 ;  /* 0x0000000003008211 */ /* 0x001fca00078ec0ff */
[----:B------:R0:W-:Y:S01]  /*185e0*/  @!P0 STS.128 [R0+0x168d0], R24 ;  /* 0x0168d01800008388 */ /* 0x0001e20000000c00 */
[----:B------:R-:W-:Y:S06]  /*185f0*/  BAR.ARV 0x5, 0x200 ;  /* 0x0148000000007b1d */ /* 0x000fec0000002000 */
.L_x_13678:
[----:B------:R2:W-:Y:S01]  /*18600*/  STL [R1+0x34], RZ ;  /* 0x000034ff01007387 */ /* 0x0005e20000100800 */
[----:B------:R-:W-:Y:S01]  /*18610*/  ULDC UR4, c[0x0][0xc3c] ;  /* 0x00030f0000047ab9 */ /* 0x000fe20000000800 */
[----:B------:R-:W-:Y:S01]  /*18620*/  IMAD.MOV.U32 R28, RZ, RZ, 0x1 ;  /* 0x00000001ff1c7424 */ /* 0x000fe200078e00ff */
[----:B-1----:R-:W-:Y:S01]  /*18630*/  ISETP.GE.AND P0, PT, R27, UR4, PT ;  /* 0x000000041b007c0c */ /* 0x002fe2000bf06270 */
[----:B------:R-:W-:-:S12]  /*18640*/  IMAD.MOV.U32 R18, RZ, RZ, RZ ;  /* 0x000000ffff127224 */ /* 0x000fd800078e00ff */
[----:B--2---:R-:W-:Y:S05]  /*18650*/  @P0 BRA `(.L_x_13686) ;  /* 0x0000006400e40947 */ /* 0x004fea0003800000 */
[----:B------:R-:W1:Y:S01]  /*18660*/  S2R R5, SR_TID.X ;  /* 0x0000000000057919 */ /* 0x000e620000002100 */
[----:B------:R-:W2:Y:S01]  /*18670*/  S2UR UR5, SR_CgaCtaId ;  /* 0x00000000000579c3 */ /* 0x000ea20000008800 */
        /* <DEDUP_REMOVED lines=8> */
[----:B--2---:R-:W-:-:S06]  /*18700*/  ULEA UR4, UR5, UR4, 0x18 ;  /* 0x0000000405047291 */ /* 0x004fcc000f8ec03f */
[----:B------:R-:W-:Y:S01]  /*18710*/  IMAD.U32 R17, RZ, RZ, UR4 ;  /* 0x00000004ff117e24 */ /* 0x000fe2000f8e00ff */
[C---:B-1----:R-:W-:Y:S01]  /*18720*/  LOP3.LUT R4, R5.reuse, 0x7f, RZ, 0xc0, !PT ;  /* 0x0000007f05047812 */ /* 0x042fe200078ec0ff */
[----:B0-----:R-:W-:-:S04]  /*18730*/  IMAD.SHL.U32 R0, R5, 0x8, RZ ;  /* 0x0000000805007824 */ /* 0x001fc800078e00ff */
[----:B------:R-:W-:Y:S01]  /*18740*/  IMAD.SHL.U32 R3, R4, 0x8, RZ ;  /* 0x0000000804037824 */ /* 0x000fe200078e00ff */
[----:B------:R-:W-:Y:S01]  /*18750*/  LOP3.LUT R2, R0, 0x1f8, RZ, 0xc0, !PT ;  /* 0x000001f800027812 */ /* 0x000fe200078ec0ff */
[----:B------:R-:W-:Y:S01]  /*18760*/  IMAD.MOV.U32 R0, RZ, RZ, 0x1 ;  /* 0x00000001ff007424 */ /* 0x000fe200078e00ff */
[----:B------:R-:W-:Y:S02]  /*18770*/  SHF.R.U32.HI R4, RZ, 0x3, R4 ;  /* 0x00000003ff047819 */ /* 0x000fe40000011604 */
[----:B------:R-:W-:Y:S02]  /*18780*/  LOP3.LUT R2, R2, 0x38, R5, 0x78, !PT ;  /* 0x0000003802027812 */ /* 0x000fe400078e7805 */
[----:B------:R0:W-:Y:S02]  /*18790*/  STL [R1], R0 ;  /* 0x0000000001007387 */ /* 0x0001e40000100800 */
[----:B------:R-:W-:Y:S01]  /*187a0*/  LOP3.LUT R2, R2, 0x200, R3, 0xf8, !PT ;  /* 0x0000020002027812 */ /* 0x000fe200078ef803 */
[----:B------:R-:W-:-:S05]  /*187b0*/  IMAD.SHL.U32 R3, R5, 0x10, RZ ;  /* 0x0000001005037824 */ /* 0x000fca00078e00ff */
[----:B------:R-:W-:Y:S01]  /*187c0*/  LOP3.LUT R3, R4, 0x70, R3, 0xf8, !PT ;  /* 0x0000007004037812 */ /* 0x000fe200078ef803 */
[----:B0-----:R-:W-:-:S05]  /*187d0*/  IMAD R0, R2, 0x2, R17 ;  /* 0x0000000202007824 */ /* 0x001fca00078e0211 */
[----:B------:R0:W-:Y:S02]  /*187e0*/  STL [R1+0xc], R0 ;  /* 0x00000c0001007387 */ /* 0x0001e40000100800 */
.L_x_13828:
[----:B------:R-:W-:Y:S05]  /*187f0*/  YIELD ;  /* 0x0000000000007946 */ /* 0x000fea0003800000 */
[----:B------:R-:W-:Y:S01]  /*18800*/  ULDC.64 UR4, c[0x0][0xa28] ;  /* 0x00028a0000047ab9 */ /* 0x000fe20000000a00 */
[----:B------:R-:W-:Y:S02]  /*18810*/  CS2R R6, SRZ ;  /* 0x0000000000067805 */ /* 0x000fe4000001ff00 */
[----:B------:R-:W-:Y:S01]  /*18820*/  ISETP.NE.U32.AND P0, PT, RZ, UR4, PT ;  /* 0x00000004ff007c0c */ /* 0x000fe2000bf05070 */
[----:B-1----:R-:W1:Y:S01]  /*18830*/  LDC.64 R10, c[0x0][0xa00] ;  /* 0x00028000ff0a7b82 */ /* 0x002e620000000a00 */
[----:B0-----:R-:W-:Y:S01]  /*18840*/  IMAD.MOV.U32 R0, RZ, RZ, RZ ;  /* 0x000000ffff007224 */ /* 0x001fe200078e00ff */
[----:B------:R-:W-:Y:S01]  /*18850*/  ULDC.64 UR6, c[0x0][0xa08] ;  /* 0x0002820000067ab9 */ /* 0x000fe20000000a00 */
[----:B------:R-:W-:Y:S01]  /*18860*/  ISETP.NE.AND.EX P0, PT, RZ, UR5, PT, P0 ;  /* 0x00000005ff007c0c */ /* 0x000fe2000bf05300 */
[----:B------:R-:W-:Y:S01]  /*18870*/  ULDC.64 UR4, c[0x0][0xa18] ;  /* 0x0002860000047ab9 */ /* 0x000fe20000000a00 */
[----:B------:R-:W-:-:S03]  /*18880*/  ULDC.64 UR8, c[0x0][0xa10] ;  /* 0x0002840000087ab9 */ /* 0x000fc60000000a00 */
[----:B------:R-:W0:Y:S08]  /*18890*/  LDC.64 R4, c[0x0][0xa08] ;  /* 0x00028200ff047b82 */ /* 0x000e300000000a00 */
[----:B------:R-:W2:Y:S02]  /*188a0*/  @P0 LDC.64 R2, c[0x0][0xa28] ;  /* 0x00028a00ff020b82 */ /* 0x000ea40000000a00 */
[----:B--2---:R-:W-:-:S05]  /*188b0*/  @P0 IMAD.WIDE R2, R27, 0x4, R2 ;  /* 0x000000041b020825 */ /* 0x004fca00078e0202 */
[----:B------:R2:W5:Y:S01]  /*188c0*/  @P0 LDG.E R7, desc[UR40][R2.64] ;  /* 0x0000002802070981 */ /* 0x000562000c1e1900 */
[----:B------:R-:W-:Y:S01]  /*188d0*/  ISETP.NE.U32.AND P0, PT, RZ, UR4, PT ;  /* 0x00000004ff007c0c */ /* 0x000fe2000bf05070 */
[C---:B-1----:R-:W-:Y:S01]  /*188e0*/  IMAD.WIDE R10, R27.reuse, 0x4, R10 ;  /* 0x000000041b0a7825 */ /* 0x042fe200078e020a */
[----:B------:R-:W-:Y:S02]  /*188f0*/  ISETP.NE.U32.AND P2, PT, RZ, UR6, PT ;  /* 0x00000006ff007c0c */ /* 0x000fe4000bf45070 */
[----:B------:R-:W-:Y:S01]  /*18900*/  ISETP.NE.AND.EX P0, PT, RZ, UR5, PT, P0 ;  /* 0x00000005ff007c0c */ /* 0x000fe2000bf05300 */
[----:B------:R-:W-:Y:S01]  /*18910*/  ULDC.64 UR4, c[0x0][0xa00] ;  /* 0x0002800000047ab9 */ /* 0x000fe20000000a00 */
[----:B------:R-:W-:Y:S01]  /*18920*/  ISETP.NE.U32.AND P4, PT, RZ, UR8, PT ;  /* 0x00000008ff007c0c */ /* 0x000fe2000bf85070 */
[----:B------:R-:W-:Y:S01]  /*18930*/  IMAD.MOV.U32 R12, RZ, RZ, RZ ;  /* 0x000000ffff0c7224 */ /* 0x000fe200078e00ff */
[----:B------:R-:W-:Y:S01]  /*18940*/  ISETP.NE.U32.AND P1, PT, RZ, UR4, PT ;  /* 0x00000004ff007c0c */ /* 0x000fe2000bf25070 */
[----:B--2---:R-:W1:Y:S01]  /*18950*/  LDC.64 R2, c[0x0][0xa10] ;  /* 0x00028400ff027b82 */ /* 0x004e620000000a00 */
[----:B0-----:R-:W-:-:S02]  /*18960*/  IMAD.WIDE R4, R27, 0x4, R4 ;  /* 0x000000041b047825 */ /* 0x001fc400078e0204 */
[----:B------:R-:W-:-:S05]  /*18970*/  ISETP.NE.AND.EX P3, PT, RZ, UR5, PT, P1 ;  /* 0x00000005ff007c0c */ /* 0x000fca000bf65310 */
[----:B------:R-:W0:Y:S01]  /*18980*/  @P0 LDC.64 R8, c[0x0][0xa18] ;  /* 0x00028600ff080b82 */ /* 0x000e220000000a00 */
[----:B------:R-:W-:Y:S01]  /*18990*/  ULDC UR4, c[0x0][0x288] ;  /* 0x0000a20000047ab9 */ /* 0x000fe20000000800 */
[----:B------:R-:W-:Y:S02]  /*189a0*/  ISETP.NE.AND.EX P1, PT, RZ, UR7, PT, P2 ;  /* 0x00000007ff007c0c */ /* 0x000fe4000bf25320 */
[----:B------:R-:W-:-:S04]  /*189b0*/  ISETP.NE.AND.EX P2, PT, RZ, UR9, PT, P4 ;  /* 0x00000009ff007c0c */ /* 0x000fc8000bf45340 */
[----:B------:R-:W2:Y:S07]  /*189c0*/  @P3 LDG.E R0, desc[UR40][R10.64] ;  /* 0x000000280a003981 */ /* 0x000eae000c1e1900 */
[----:B------:R-:W5:Y:S01]  /*189d0*/  @P1 LDG.E R12, desc[UR40][R4.64] ;  /* 0x00000028040c1981 */ /* 0x000f62000c1e1900 */
[----:B-1----:R-:W-:-:S05]  /*189e0*/  IMAD.WIDE R2, R27, 0x4, R2 ;  /* 0x000000041b027825 */ /* 0x002fca00078e0202 */
[----:B------:R-:W5:Y:S01]  /*189f0*/  @P2 LDG.E R6, desc[UR40][R2.64] ;  /* 0x0000002802062981 */ /* 0x000f62000c1e1900 */
[----:B0-----:R-:W-:-:S03]  /*18a00*/  @P0 IMAD.WIDE R8, R27, 0x4, R8 ;  /* 0x000000041b080825 */ /* 0x001fc600078e0208 */
        /* <DEDUP_REMOVED lines=15> */
[----:B---3--:R-:W-:Y:S06]  /*18b00*/  @P0 BRA `(.L_x_13687) ;  /* 0x0000000000140947 */ /* 0x008fec0003800000 */
[----:B------:R-:W-:Y:S05]  /*18b10*/  @!P3 BRA `(.L_x_13687) ;  /* 0x000000000010b947 */ /* 0x000fea0003800000 */
[----:B0-----:R-:W2:Y:S04]  /*18b20*/  LDG.E R0, desc[UR40][R10.64] ;  /* 0x000000280a007981 */ /* 0x001ea8000c1e1900 */
[----:B------:R-:W2:Y:S02]  /*18b30*/  LDG.E R10, desc[UR40][R10.64+0x4] ;  /* 0x000004280a0a7981 */ /* 0x000ea4000c1e1900 */
[----:B--2---:R-:W-:-:S05]  /*18b40*/  IMAD.IADD R13, R10, 0x1, -R0 ;  /* 0x000000010a0d7824 */ /* 0x004fca00078e0a00 */
[----:B------:R1:W-:Y:S02]  /*18b50*/  STL [R1+0x18], R13 ;  /* 0x0000180d01007387 */ /* 0x0003e40000100800 */
.L_x_13687:
        /* <DEDUP_REMOVED lines=14> */
.L_x_13688:
[----:B------:R-:W-:Y:S05]  /*18c40*/  @!P1 BRA `(.L_x_13689) ;  /* 0x00000000000c9947 */ /* 0x000fea0003800000 */
[----:B------:R-:W2:Y:S04]  /*18c50*/  LDG.E R9, desc[UR40][R4.64] ;  /* 0x0000002804097981 */ /* 0x000ea8000c1e1900 */
[----:B------:R-:W2:Y:S02]  /*18c60*/  LDG.E R4, desc[UR40][R4.64+0x4] ;  /* 0x0000042804047981 */ /* 0x000ea4000c1e1900 */
[----:B--2---:R-:W-:-:S07]  /*18c70*/  IMAD.IADD R9, R4, 0x1, -R9 ;  /* 0x0000000104097824 */ /* 0x004fce00078e0a09 */
.L_x_13689:
        /* <DEDUP_REMOVED lines=36> */
.L_x_13692:
[----:B------:R-:W-:-:S13]  /*18ec0*/  ISETP.NE.AND P0, PT, R3, 0x1, PT ;  /* 0x000000010300780c */ /* 0x000fda0003f05270 */
[----:B------:R-:W0:Y:S02]  /*18ed0*/  @P0 LDC.64 R4, c[0x0][0x9e8] ;  /* 0x00027a00ff040b82 */ /* 0x000e240000000a00 */
[----:B0-----:R-:W-:-:S05]  /*18ee0*/  @P0 IMAD.HI.U32 R4, R11, R4, RZ ;  /* 0x000000040b040227 */ /* 0x001fca00078e00ff */
[----:B------:R-:W-:-:S07]  /*18ef0*/  @P0 SHF.R.U32.HI R11, RZ, R5, R4 ;  /* 0x00000005ff0b0219 */ /* 0x000fce0000011604 */
.L_x_13693:
[----:B------:R-:W-:Y:S05]  /*18f00*/  BSYNC B0 ;  /* 0x0000000000007941 */ /* 0x000fea0003800000 */
.L_x_13691:
[----:B------:R-:W-:-:S05]  /*18f10*/  IMAD R11, R11, R3, R3 ;  /* 0x000000030b0b7224 */ /* 0x000fca00078e0203 */
[----:B------:R-:W-:-:S07]  /*18f20*/  VIMNMX R2, R2, R11, PT ;  /* 0x0000000b02027248 */ /* 0x000fce0003fe0100 */
.L_x_13690:
        /* <DEDUP_REMOVED lines=25> */
.L_x_13696:
[----:B------:R-:W-:-:S13]  /*190c0*/  ISETP.NE.AND P0, PT, R3, 0x1, PT ;  /* 0x000000010300780c */ /* 0x000fda0003f05270 */
[----:B------:R-:W0:Y:S02]  /*190d0*/  @P0 LDC.64 R4, c[0x0][0x9e8] ;  /* 0x00027a00ff040b82 */ /* 0x000e240000000a00 */
[----:B0-----:R-:W-:-:S05]  /*190e0*/  @P0 IMAD.HI.U32 R4, R11, R4, RZ ;  /* 0x000000040b040227 */ /* 0x001fca00078e00ff */
[----:B------:R-:W-:-:S07]  /*190f0*/  @P0 SHF.R.U32.HI R11, RZ, R5, R4 ;  /* 0x00000005ff0b0219 */ /* 0x000fce0000011604 */
.L_x_13697:
[----:B------:R-:W-:Y:S05]  /*19100*/  BSYNC B0 ;  /* 0x0000000000007941 */ /* 0x000fea0003800000 */
.L_x_13695:
[----:B------:R-:W-:-:S05]  /*19110*/  IMAD R3, R11, R3, RZ ;  /* 0x000000030b037224 */ /* 0x000fca00078e02ff */
[----:B------:R-:W-:-:S07]  /*19120*/  VIMNMX R2, R2, R3, !PT ;  /* 0x0000000302027248 */ /* 0x000fce0007fe0100 */
.L_x_13694:
        /* <DEDUP_REMOVED lines=40> */
.L_x_13699:
[----:B------:R-:W-:Y:S05]  /*193b0*/  BSYNC B0 ;  /* 0x0000000000007941 */ /* 0x000fea0003800000 */
.L_x_13698:
[-C--:B------:R-:W-:Y:S01]  /*193c0*/  IMAD R4, R14, R13.reuse, R4 ;  /* 0x0000000d0e047224 */ /* 0x080fe200078e0204 */
[----:B------:R-:W-:Y:S04]  /*193d0*/  BSSY B0, `(.L_x_13700) ;  /* 0x00000dc000007945 */ /* 0x000fe80003800000 */
        /* <DEDUP_REMOVED lines=11> */
[----:B------:R-:W-:Y:S02]  /*19490*/  @P0 SHF.R.S32.HI R3, RZ, 0x7, R2 ;  /* 0x00000007ff030819 */ /* 0x000fe40000011402 */
[----:B------:R-:W-:Y:S02]  /*194a0*/  PLOP3.LUT P0, PT, PT, PT, PT, 0x80, 0x0 ;  /* 0x000000000000781c */ /* 0x000fe40003f0f070 */
        /* <DEDUP_REMOVED lines=9> */
.L_x_13897:
[----:B-1----:R-:W-:Y:S02]  /*19540*/  ISETP.NE.AND P0, PT, R14, RZ, PT ;  /* 0x000000ff0e00720c */ /* 0x002fe40003f05270 */
[----:B------:R-:W-:-:S11]  /*19550*/  PLOP3.LUT P6, PT, PT, PT, PT, 0x8, 0x0 ;  /* 0x000000000000781c */ /* 0x000fd60003fce170 */
[----:B------:R-:W-:Y:S05]  /*19560*/  @P0 BRA `(.L_x_13703) ;  /* 0x00000000000c0947 */ /* 0x000fea0003800000 */
[----:B------:R-:W-:-:S03]  /*19570*/  UMOV UR4, 0xffffffff ;  /* 0xffffffff00047882 */ /* 0x000fc60000000000 */
[----:B------:R-:W-:Y:S05]  /*19580*/  BRA.DIV UR4, `(.L_x_13704) ;  /* 0x0000007604607947 */ /* 0x000fea000b800000 */
[----:B------:R-:W-:-:S13]  /*19590*/  ELECT P6, URZ, PT ;  /* 0x00000000003f782f */ /* 0x000fda00038c0000 */
.L_x_13703:
        /* <DEDUP_REMOVED lines=9> */
.L_x_13900:
[----:B------:R-:W-:Y:S05]  /*19630*/  BSYNC B1 ;  /* 0x0000000000017941 */ /* 0x000fea0003800000 */
.L_x_13705:
[----:B------:R-:W-:Y:S04]  /*19640*/  BSSY B1, `(.L_x_13707) ;  /* 0x0000050000017945 */ /* 0x000fe80003800000 */
[----:B------:R-:W-:Y:S05]  /*19650*/  @!P6 BRA `(.L_x_13708) ;  /* 0x000000040038e947 */ /* 0x000fea0003800000 */
        /* <DEDUP_REMOVED lines=9> */
.L_x_13901:
[----:B------:R-:W-:Y:S05]  /*196f0*/  BSYNC B2 ;  /* 0x0000000000027941 */ /* 0x000fea0003800000 */
.L_x_13709:
[----:B------:R-:W-:Y:S04]  /*19700*/  BSSY B2, `(.L_x_13711) ;  /* 0x0000009000027945 */ /* 0x000fe80003800000 */
        /* <DEDUP_REMOVED lines=8> */
.L_x_13712:
[----:B------:R-:W-:Y:S05]  /*19790*/  BSYNC B2 ;  /* 0x0000000000027941 */ /* 0x000fea0003800000 */
.L_x_13711:
        /* <DEDUP_REMOVED lines=8> */
[----:B------:R-:W-:Y:S01]  /*19820*/  VIADD R10, R10, 0xe400 ;  /* 0x0000e4000a0a7836 */ /* 0x000fe20000000000 */
[----:B------:R-:W-:Y:S01]  /*19830*/  UMOV UR6, 0x0 ;  /* 0x0000000000067882 */ /* 0x000fe20000000000 */
[----:B------:R-:W-:Y:S01]  /*19840*/  IMAD.SHL.U32 R11, R29, 0x2000, RZ ;  /* 0x000020001d0b7824 */ /* 0x000fe200078e00ff */
[----:B------:R-:W-:Y:S01]  /*19850*/  UMOV UR7, 0x12f00000 ;  /* 0x12f0000000077882 */ /* 0x000fe20000000000 */
[----:B------:R-:W-:-:S08]  /*19860*/  VIADD R12, R5, 0x16890 ;  /* 0x00016890050c7836 */ /* 0x000fd00000000000 */
.L_x_13713:
        /* <DEDUP_REMOVED lines=13> */
.L_x_13902:
[----:B------:R-:W-:Y:S05]  /*19940*/  BSYNC B2 ;  /* 0x0000000000027941 */ /* 0x000fea0003800000 */
.L_x_13714:
        /* <DEDUP_REMOVED lines=11> */
.L_x_13717:
[----:B------:R-:W-:Y:S05]  /*19a00*/  BSYNC B2 ;  /* 0x0000000000027941 */ /* 0x000fea0003800000 */
.L_x_13716:
[----:B------:R-:W-:Y:S01]  /*19a10*/  R2UR UR10, R13 ;  /* 0x000000000d0a72ca */ /* 0x000fe200000e0000 */
[----:B------:R-:W-:Y:S01]  /*19a20*/  IMAD R11, R11, 0x2, R17 ;  /* 0x000000020b0b7824 */ /* 0x000fe200078e0211 */
[----:B------:R-:W-:Y:S01]  /*19a30*/  R2UR UR6, R14 ;  /* 0x000000000e0672ca */ /* 0x000fe200000e0000 */
[----:B------:R-:W-:Y:S01]  /*19a40*/  UIADD3 UR4, UP0, UR38, 0x670, URZ ;  /* 0x0000067026047890 */ /* 0x000fe2000ff1e03f */
[----:B------:R-:W-:Y:S01]  /*19a50*/  R2UR UR7, R15 ;  /* 0x000000000f0772ca */ /* 0x000fe200000e0000 */
[----:B01----:R-:W-:Y:S01]  /*19a60*/  VIADD R5, R5, 0x168b0 ;  /* 0x000168b005057836 */ /* 0x003fe20000000000 */
[----:B------:R-:W-:Y:S01]  /*19a70*/  PLOP3.LUT P0, PT, PT, PT, PT, 0x80, 0x0 ;  /* 0x000000000000781c */ /* 0x000fe20003f0f070 */
[----:B------:R-:W-:Y:S01]  /*19a80*/  VIADD R11, R11, 0x400 ;  /* 0x000004000b0b7836 */ /* 0x000fe20000000000 */
[----:B------:R-:W-:-:S12]  /*19a90*/  UIADD3.X UR5, URZ, UR39, URZ, UP0, !UPT ;  /* 0x000000273f057290 */ /* 0x000fd800087fe43f */
.L_x_13718:
        /* <DEDUP_REMOVED lines=10> */
.L_x_13708:
[----:B------:R-:W-:Y:S05]  /*19b40*/  BSYNC B1 ;  /* 0x0000000000017941 */ /* 0x000fea0003800000 */
.L_x_13707:
[----:B------:R-:W2:Y:S01]  /*19b50*/  LDL.LU R7, [R1] ;  /* 0x0000000001077983 */ /* 0x000ea20000300800 */
[----:B------:R-:W-:Y:S01]  /*19b60*/  VIADD R29, R29, 0x1 ;  /* 0x000000011d1d7836 */ /* 0x000fe20000000000 */
[----:B------:R-:W-:Y:S01]  /*19b70*/  PLOP3.LUT P0, PT, PT, PT, PT, 0x8, 0x0 ;  /* 0x000000000000781c */ /* 0x000fe20003f0e170 */
[----:B------:R-:W-:-:S03]  /*19b80*/  VIADD R3, R3, 0xfffffffe ;  /* 0xfffffffe03037836 */ /* 0x000fc60000000000 */
[----:B------:R-:W-:Y:S02]  /*19b90*/  ISETP.NE.AND P1, PT, R29, 0x2, PT ;  /* 0x000000021d00780c */ /* 0x000fe40003f25270 */
[----:B------:R-:W-:Y:S02]  /*19ba0*/  ISETP.GE.AND P2, PT, R3, R4, PT ;  /* 0x000000040300720c */ /* 0x000fe40003f46270 */
[----:B0-----:R-:W-:Y:S02]  /*19bb0*/  SEL R5, RZ, 0x1, P1 ;  /* 0x00000001ff057807 */ /* 0x001fe40000800000 */
[----:B------:R-:W-:Y:S02]  /*19bc0*/  SEL R29, R29, RZ, P1 ;  /* 0x000000ff1d1d7207 */ /* 0x000fe40000800000 */
[----:B--2---:R-:W-:-:S05]  /*19bd0*/  LOP3.LUT R7, R7, R5, RZ, 0x3c, !PT ;  /* 0x0000000507077212 */ /* 0x004fca00078e3cff */
[----:B------:R0:W-:Y:S02]  /*19be0*/  STL [R1], R7 ;  /* 0x0000000701007387 */ /* 0x0001e40000100800 */
[----:B------:R-:W-:Y:S05]  /*19bf0*/  @!P2 BRA `(.L_x_13701) ;  /* 0x000000040064a947 */ /* 0x000fea0003800000 */
.L_x_13731:
[----:B------:R-:W-:Y:S05]  /*19c00*/  YIELD ;  /* 0x0000000000007946 */ /* 0x000fea0003800000 */
[----:B------:R-:W-:Y:S04]  /*19c10*/  BSSY B1, `(.L_x_13719) ;  /* 0x000004d000017945 */ /* 0x000fe80003800000 */
[----:B-1----:R-:W-:Y:S05]  /*19c20*/  @!P6 BRA `(.L_x_13720) ;  /* 0x00000004002ce947 */ /* 0x002fea0003800000 */
[----:B0-----:R-:W2:Y:S01]  /*19c30*/  LDL R7, [R1] ;  /* 0x0000000001077983 */ /* 0x001ea20000100800 */
[----:B------:R-:W0:Y:S02]  /*19c40*/  S2R R5, SR_TID.X ;  /* 0x0000000000057919 */ /* 0x000e240000002100 */
[----:B0-----:R-:W-:Y:S01]  /*19c50*/  LOP3.LUT R8, R5, 0x7f, RZ, 0xc0, !PT ;  /* 0x0000007f05087812 */ /* 0x001fe200078ec0ff */
[----:B------:R-:W-:Y:S01]  /*19c60*/  IMAD R5, R29, 0x8, R17 ;  /* 0x000000081d057824 */ /* 0x000fe200078e0211 */
[----:B------:R-:W-:Y:S02]  /*19c70*/  BSSY B2, `(.L_x_13721) ;  /* 0x0000005000027945 */ /* 0x000fe40003800000 */
[----:B------:R-:W-:Y:S02]  /*19c80*/  ISETP.NE.AND P2, PT, R8, RZ, PT ;  /* 0x000000ff0800720c */ /* 0x000fe40003f45270 */
[----:B--2---:R-:W-:-:S04]  /*19c90*/  SHF.L.U32 R7, R7, 0x1f, RZ ;  /* 0x0000001f07077819 */ /* 0x004fc800000006ff */
[----:B------:R-:W0:Y:S02]  /*19ca0*/  SYNCS.PHASECHK.TRANS64.TRYWAIT P1, [R5+URZ+0x168a0], R7 ;  /* 0x0168a007050075a7 */ /* 0x000e24000802017f */
[----:B0-----:R-:W-:Y:S05]  /*19cb0*/  @!P1 BRA `(.L_x_13722) ;  /* 0x0000006c00f09947 */ /* 0x001fea0003800000 */
.L_x_13903:
[----:B------:R-:W-:Y:S05]  /*19cc0*/  BSYNC B2 ;  /* 0x0000000000027941 */ /* 0x000fea0003800000 */
.L_x_13721:
        /* <DEDUP_REMOVED lines=9> */
.L_x_13724:
[----:B------:R-:W-:Y:S05]  /*19d60*/  BSYNC B2 ;  /* 0x0000000000027941 */ /* 0x000fea0003800000 */
.L_x_13723:
        /* <DEDUP_REMOVED lines=10> */
[----:B------:R-:W-:-:S10]  /*19e10*/  UMOV UR7, 0x12f00000 ;  /* 0x12f0000000077882 */ /* 0x000fd40000000000 */
.L_x_13725:
        /* <DEDUP_REMOVED lines=13> */
.L_x_13904:
[----:B------:R-:W-:Y:S05]  /*19ef0*/  BSYNC B2 ;  /* 0x0000000000027941 */ /* 0x000fea0003800000 */
.L_x_13726:
        /* <DEDUP_REMOVED lines=11> */
.L_x_13729:
[----:B------:R-:W-:Y:S05]  /*19fb0*/  BSYNC B2 ;  /* 0x0000000000027941 */ /* 0x000fea0003800000 */
.L_x_13728:
[----:B------:R-:W-:Y:S01]  /*19fc0*/  R2UR UR10, R13 ;  /* 0x000000000d0a72ca */ /* 0x000fe200000e0000 */
[----:B------:R-:W-:Y:S01]  /*19fd0*/  UIADD3 UR4, UP0, UR38, 0x670, URZ ;  /* 0x0000067026047890 */ /* 0x000fe2000ff1e03f */
[----:B------:R-:W-:Y:S01]  /*19fe0*/  R2UR UR6, R14 ;  /* 0x000000000e0672ca */ /* 0x000fe200000e0000 */
[----:B------:R-:W-:Y:S01]  /*19ff0*/  VIADD R8, R8, 0x400 ;  /* 0x0000040008087836 */ /* 0x000fe20000000000 */
[----:B------:R-:W-:Y:S01]  /*1a000*/  R2UR UR7, R15 ;  /* 0x000000000f0772ca */ /* 0x000fe200000e0000 */
[----:B01----:R-:W-:Y:S01]  /*1a010*/  VIADD R5, R5, 0x168b0 ;  /* 0x000168b005057836 */ /* 0x003fe20000000000 */
[----:B------:R-:W-:Y:S01]  /*1a020*/  PLOP3.LUT P1, PT, PT, PT, PT, 0x80, 0x0 ;  /* 0x000000000000781c */ /* 0x000fe20003f2f070 */
[----:B------:R-:W-:-:S12]  /*1a030*/  UIADD3.X UR5, URZ, UR39, URZ, UP0, !UPT ;  /* 0x000000273f057290 */ /* 0x000fd800087fe43f */
.L_x_13730:
        /* <DEDUP_REMOVED lines=10> */
.L_x_13720:
[----:B------:R-:W-:Y:S05]  /*1a0e0*/  BSYNC B1 ;  /* 0x0000000000017941 */ /* 0x000fea0003800000 */
.L_x_13719:
[----:B0-----:R-:W2:Y:S01]  /*1a0f0*/  LDL.LU R7, [R1] ;  /* 0x0000000001077983 */ /* 0x001ea20000300800 */
[----:B------:R-:W-:Y:S01]  /*1a100*/  VIADD R29, R29, 0x1 ;  /* 0x000000011d1d7836 */ /* 0x000fe20000000000 */
[C---:B------:R-:W-:Y:S01]  /*1a110*/  ISETP.GT.AND P2, PT, R3.reuse, R4, PT ;  /* 0x000000040300720c */ /* 0x040fe20003f44270 */
[----:B------:R-:W-:-:S03]  /*1a120*/  VIADD R3, R3, 0xffffffff ;  /* 0xffffffff03037836 */ /* 0x000fc60000000000 */
[----:B------:R-:W-:-:S04]  /*1a130*/  ISETP.NE.AND P1, PT, R29, 0x2, PT ;  /* 0x000000021d00780c */ /* 0x000fc80003f25270 */
[----:B------:R-:W-:Y:S02]  /*1a140*/  SEL R5, RZ, 0x1, P1 ;  /* 0x00000001ff057807 */ /* 0x000fe40000800000 */
[----:B------:R-:W-:Y:S02]  /*1a150*/  SEL R29, R29, RZ, P1 ;  /* 0x000000ff1d1d7207 */ /* 0x000fe40000800000 */
[----:B--2---:R-:W-:-:S05]  /*1a160*/  LOP3.LUT R7, R7, R5, RZ, 0x3c, !PT ;  /* 0x0000000507077212 */ /* 0x004fca00078e3cff */
[----:B------:R1:W-:Y:S01]  /*1a170*/  STL [R1], R7 ;  /* 0x0000000701007387 */ /* 0x0003e20000100800 */
[----:B------:R-:W-:Y:S05]  /*1a180*/  @P2 BRA `(.L_x_13731) ;  /* 0xfffffff8009c2947 */ /* 0x000fea000383ffff */
.L_x_13701:
[----:B------:R-:W-:Y:S05]  /*1a190*/  BSYNC B0 ;  /* 0x0000000000007941 */ /* 0x000fea0003800000 */
.L_x_13700:
[----:B01----:R-:W2:Y:S01]  /*1a1a0*/  LDL R7, [R1+0x10] ;  /* 0x0000100001077983 */ /* 0x003ea20000100800 */
[----:B------:R-:W0:Y:S01]  /*1a1b0*/  LDC R2, c[0x0][0x448] ;  /* 0x00011200ff027b82 */ /* 0x000e220000000800 */
[----:B------:R-:W-:Y:S07]  /*1a1c0*/  @!P0 WARPSYNC.ALL ;  /* 0x0000000000008948 */ /* 0x000fee0003800000 */
[----:B------:R-:W-:Y:S01]  /*1a1d0*/  @!P0 BAR.SYNC.DEFER_BLOCKING 0xc, 0x200 ;  /* 0x0308000000008b1d */ /* 0x000fe20000010000 */
[----:B0-----:R-:W-:-:S13]  /*1a1e0*/  ISETP.NE.AND P1, PT, R2, 0x1, PT ;  /* 0x000000010200780c */ /* 0x001fda0003f25270 */
[----:B------:R-:W0:Y:S08]  /*1a1f0*/  @P1 LDC R4, c[0x0][0x44c] ;  /* 0x00011300ff041b82 */ /* 0x000e300000000800 */
[----:B------:R-:W1:Y:S01]  /*1a200*/  @P1 LDC R2, c[0x0][0x450] ;  /* 0x00011400ff021b82 */ /* 0x000e620000000800 */
[----:B--2---:R-:W-:-:S04]  /*1a210*/  VIADD R3, R7, 0xbf ;  /* 0x000000bf07037836 */ /* 0x004fc80000000000 */
[----:B0-----:R-:W-:-:S05]  /*1a220*/  @P1 IMAD.HI.U32 R4, R3, R4, RZ ;  /* 0x0000000403041227 */ /* 0x001fca00078e00ff */
[----:B-1----:R-:W-:-:S05]  /*1a230*/  @P1 SHF.R.U32.HI R3, RZ, R2, R4 ;  /* 0x00000002ff031219 */ /* 0x002fca0000011604 */
[----:B------:R-:W-:Y:S02]  /*1a240*/  IMAD.IADD R9, R9, 0x1, R3 ;  /* 0x0000000109097824 */ /* 0x000fe400078e0203 */
[----:B------:R-:W0:Y:S02]  /*1a250*/  LDC.64 R2, c[0x0][0x9e0] ;  /* 0x00027800ff027b82 */ /* 0x000e240000000a00 */
[----:B0-----:R-:W-:Y:S01]  /*1a260*/  ISETP.GE.AND P2, PT, R3, 0x1, PT ;  /* 0x000000010300780c */ /* 0x001fe20003f46270 */
        /* <DEDUP_REMOVED lines=13> */
.L_x_13734:
[----:B------:R-:W-:-:S13]  /*1a340*/  ISETP.NE.AND P0, PT, R3, 0x1, PT ;  /* 0x000000010300780c */ /* 0x000fda0003f05270 */
[----:B------:R-:W0:Y:S02]  /*1a350*/  @P0 LDC.64 R4, c[0x0][0x9e8] ;  /* 0x00027a00ff040b82 */ /* 0x000e240000000a00 */
[----:B0-----:R-:W-:-:S05]  /*1a360*/  @P0 IMAD.HI.U32 R4, R6, R4, RZ ;  /* 0x0000000406040227 */ /* 0x001fca00078e00ff */
[----:B------:R-:W-:-:S07]  /*1a370*/  @P0 SHF.R.U32.HI R6, RZ, R5, R4 ;  /* 0x00000005ff060219 */ /* 0x000fce0000011604 */
.L_x_13735:
[----:B------:R-:W-:Y:S05]  /*1a380*/  BSYNC B0 ;  /* 0x0000000000007941 */ /* 0x000fea0003800000 */
.L_x_13733:
[----:B------:R-:W-:-:S05]  /*1a390*/  IMAD R5, R6, R3, R3 ;  /* 0x0000000306057224 */ /* 0x000fca00078e0203 */
[----:B------:R-:W-:-:S07]  /*1a3a0*/  VIMNMX R2, R2, R5, PT ;  /* 0x0000000502027248 */ /* 0x000fce0003fe0100 */
.L_x_13732:
[----:B------:R-:W2:Y:S01]  /*1a3b0*/  LDL R8, [R1+0x44] ;  /* 0x0000440001087983 */ /* 0x000ea20000100800 */
[----:B------:R-:W0:Y:S01]  /*1a3c0*/  @P1 LDC R5, c[0x0][0x44c] ;  /* 0x00011300ff051b82 */ /* 0x000e220000000800 */
[----:B------:R-:W-:Y:S01]  /*1a3d0*/  VIADD R2, R2, 0x7f ;  /* 0x0000007f02027836 */ /* 0x000fe20000000000 */
[----:B------:R-:W-:Y:S01]  /*1a3e0*/  ULDC UR4, c[0x0][0x9dc] ;  /* 0x0002770000047ab9 */ /* 0x000fe20000000800 */
[----:B------:R-:W-:-:S05]  /*1a3f0*/  IMAD.MOV.U32 R6, RZ, RZ, R7 ;  /* 0x000000ffff067224 */ /* 0x000fca00078e0007 */
[----:B------:R-:W1:Y:S01]  /*1a400*/  @P1 LDC R4, c[0x0][0x450] ;  /* 0x00011400ff041b82 */ /* 0x000e620000000800 */
[----:B0-----:R-:W-:-:S05]  /*1a410*/  @P1 IMAD.HI.U32 R5, R7, R5, RZ ;  /* 0x0000000507051227 */ /* 0x001fca00078e00ff */
[----:B-1----:R-:W-:Y:S02]  /*1a420*/  @P1 SHF.R.U32.HI R6, RZ, R4, R5 ;  /* 0x00000004ff061219 */ /* 0x002fe40000011605 */
[----:B------:R-:W-:-:S03]  /*1a430*/  SHF.R.S32.HI R5, RZ, 0x1f, R2 ;  /* 0x0000001fff057819 */ /* 0x000fc60000011402 */
[----:B------:R-:W-:Y:S01]  /*1a440*/  IMAD.IADD R7, R19, 0x1, R6 ;  /* 0x0000000113077824 */ /* 0x000fe200078e0206 */
[----:B------:R-:W-:-:S03]  /*1a450*/  LEA.HI R5, R5, R2, RZ, 0x7 ;  /* 0x0000000205057211 */ /* 0x000fc600078f38ff */
[----:B------:R-:W-:Y:S01]  /*1a460*/  VIADD R2, R7, -UR4 ;  /* 0x8000000407027c36 */ /* 0x000fe20008000000 */
[----:B------:R-:W-:-:S05]  /*1a470*/  SHF.R.S32.HI R9, RZ, 0x7, R5 ;  /* 0x00000007ff097819 */ /* 0x000fca0000011405 */
[----:B------:R0:W-:Y:S01]  /*1a480*/  STL [R1+0x48], R9 ;  /* 0x0000480901007387 */ /* 0x0001e20000100800 */
[----:B--2---:R-:W-:Y:S01]  /*1a490*/  VIMNMX R6, R8, R9, PT ;  /* 0x0000000908067248 */ /* 0x004fe20003fe0100 */
[----:B0-----:R-:W-:Y:S06]  /*1a4a0*/  @!P2 BRA `(.L_x_13736) ;  /* 0x000000000044a947 */ /* 0x001fec0003800000 */
        /* <DEDUP_REMOVED lines=10> */
.L_x_13738:
[----:B------:R-:W-:-:S13]  /*1a550*/  ISETP.NE.AND P0, PT, R3, 0x1, PT ;  /* 0x000000010300780c */ /* 0x000fda0003f05270 */
[----:B------:R-:W0:Y:S02]  /*1a560*/  @P0 LDC.64 R4, c[0x0][0x9e8] ;  /* 0x00027a00ff040b82 */ /* 0x000e240000000a00 */
[----:B0-----:R-:W-:-:S05]  /*1a570*/  @P0 IMAD.HI.U32 R4, R7, R4, RZ ;  /* 0x0000000407040227 */ /* 0x001fca00078e00ff */
[----:B------:R-:W-:-:S07]  /*1a580*/  @P0 SHF.R.U32.HI R7, RZ, R5, R4 ;  /* 0x00000005ff070219 */ /* 0x000fce0000011604 */
.L_x_13739:
[----:B------:R-:W-:Y:S05]  /*1a590*/  BSYNC B0 ;  /* 0x0000000000007941 */ /* 0x000fea0003800000 */
.L_x_13737:
[----:B------:R-:W-:-:S05]  /*1a5a0*/  IMAD R3, R7, R3, RZ ;  /* 0x0000000307037224 */ /* 0x000fca00078e02ff */
[----:B------:R-:W-:-:S07]  /*1a5b0*/  VIMNMX R2, R2, R3, !PT ;  /* 0x0000000302027248 */ /* 0x000fce0007fe0100 */
.L_x_13736:
[----:B------:R-:W-:Y:S01]  /*1a5c0*/  SHF.R.S32.HI R3, RZ, 0x1f, R2 ;  /* 0x0000001fff037819 */ /* 0x000fe20000011402 */
[----:B------:R-:W-:Y:S01]  /*1a5d0*/  BSSY B0, `(.L_x_13740) ;  /* 0x0000025000007945 */ /* 0x000fe20003800000 */
[----:B------:R-:W-:Y:S02]  /*1a5e0*/  ISETP.NE.AND P1, PT, R0, RZ, PT ;  /* 0x000000ff0000720c */ /* 0x000fe40003f25270 */
[----:B------:R-:W-:-:S04]  /*1a5f0*/  LEA.HI R3, R3, R2, RZ, 0x7 ;  /* 0x0000000203037211 */ /* 0x000fc800078f38ff */
[----:B------:R-:W-:-:S04]  /*1a600*/  SHF.R.S32.HI R3, RZ, 0x7, R3 ;  /* 0x00000007ff037819 */ /* 0x000fc80000011403 */
[----:B------:R-:W-:-:S03]  /*1a610*/  VIMNMX R8, RZ, R3, !PT ;  /* 0x00000003ff087248 */ /* 0x000fc60007fe0100 */
[----:B------:R-:W0:Y:S01]  /*1a620*/  @!P1 LDC R0, c[0x0][0x9f0] ;  /* 0x00027c00ff009b82 */ /* 0x000e220000000800 */
[----:B------:R-:W-:Y:S01]  /*1a630*/  ISETP.GT.AND P0, PT, R6, R8, PT ;  /* 0x000000080600720c */ /* 0x000fe20003f04270 */
[----:B------:R1:W-:Y:S04]  /*1a640*/  STL [R1+0x20], R8 ;  /* 0x0000200801007387 */ /* 0x0003e80000100800 */
[----:B------:R1:W-:Y:S08]  /*1a650*/  STL [R1+0x24], RZ ;  /* 0x000024ff01007387 */ /* 0x0003f00000100800 */
[----:B-1----:R-:W-:Y:S05]  /*1a660*/  @!P0 BRA `(.L_x_13741) ;  /* 0x00000000006c8947 */ /* 0x002fea0003800000 */
[-C--:B0-----:R-:W-:Y:S02]  /*1a670*/  IABS R4, R0.reuse ;  /* 0x0000000000047213 */ /* 0x081fe40000000000 */
        /* <DEDUP_REMOVED lines=26> */
.L_x_13741:
[----:B------:R-:W-:Y:S05]  /*1a820*/  BSYNC B0 ;  /* 0x0000000000007941 */ /* 0x000fea0003800000 */
.L_x_13740:
[----:B------:R-:W2:Y:S04]  /*1a830*/  LDL R2, [R1+0x24] ;  /* 0x0000240001027983 */ /* 0x000ea80000100800 */
[----:B0-----:R-:W2:Y:S01]  /*1a840*/  LDL R0, [R1+0x40] ;  /* 0x0000400001007983 */ /* 0x001ea20000100800 */
[----:B------:R-:W-:Y:S01]  /*1a850*/  BSSY B7, `(.L_x_13742) ;  /* 0x0000355000077945 */ /* 0x000fe20003800000 */
[----:B--2---:R-:W-:-:S05]  /*1a860*/  IMAD R0, R0, R2, R8 ;  /* 0x0000000200007224 */ /* 0x004fca00078e0208 */
        /* <DEDUP_REMOVED lines=9> */
[----:B-1----:R-:W0:Y:S01]  /*1a900*/  S2R R5, SR_LANEID ;  /* 0x0000000000057919 */ /* 0x002e220000000000 */
        /* <DEDUP_REMOVED lines=10> */
[----:B0-----:R-:W-:Y:S01]  /*1a9b0*/  IADD3 R24, R0, UR36, R7 ;  /* 0x0000002400187c10 */ /* 0x001fe2000fffe007 */
[----:B------:R-:W-:Y:S06]  /*1a9c0*/  BRA `(.L_x_13744) ;  /* 0x0000003000f47947 */ /* 0x000fec0003800000 */
.L_x_13743:
        /* <DEDUP_REMOVED lines=10> */
[----:B-1----:R-:W-:Y:S02]  /*1aa70*/  IMAD.U32 R5, RZ, RZ, UR7 ;  /* 0x00000007ff057e24 */ /* 0x002fe4000f8e00ff */
        /* <DEDUP_REMOVED lines=9> */
.L_x_13746:
[----:B------:R-:W-:Y:S05]  /*1ab10*/  BSYNC B6 ;  /* 0x0000000000067941 */ /* 0x000fea0003800000 */
.L_x_13745:
        /* <DEDUP_REMOVED lines=10> */
[----:B-1----:R-:W-:Y:S02]  /*1abc0*/  IMAD.U32 R5, RZ, RZ, UR7 ;  /* 0x00000007ff057e24 */ /* 0x002fe4000f8e00ff */
        /* <DEDUP_REMOVED lines=8> */
[----:B--2---:R-:W-:Y:S05]  /*1ac50*/  CALL.ABS.NOINC R2 ;  /* 0x0000000002007343 */ /* 0x004fea0003c00000 */
.L_x_13749:
        /* <DEDUP_REMOVED lines=15> */
.L_x_13748:
[----:B------:R-:W-:Y:S05]  /*1ad50*/  BSYNC B6 ;  /* 0x0000000000067941 */ /* 0x000fea0003800000 */
.L_x_13747:
[----:B------:R-:W-:Y:S01]  /*1ad60*/  ULDC.64 UR4, c[0x0][0x9f8] ;  /* 0x00027e0000047ab9 */ /* 0x000fe20000000a00 */
[----:B------:R-:W-:Y:S01]  /*1ad70*/  IMAD.MOV.U32 R25, RZ, RZ, R27 ;  /* 0x000000ffff197224 */ /* 0x000fe200078e001b */
[----:B------:R-:W-:-:S04]  /*1ad80*/  ISETP.NE.U32.AND P0, PT, RZ, UR4, PT ;  /* 0x00000004ff007c0c */ /* 0x000fc8000bf05070 */
[----:B------:R-:W-:Y:S01]  /*1ad90*/  ISETP.NE.AND.EX P0, PT, RZ, UR5, PT, P0 ;  /* 0x00000005ff007c0c */ /* 0x000fe2000bf05300 */
[----:B------:R-:W-:-:S12]  /*1ada0*/  ULDC.64 UR4, c[0x0][0xa08] ;  /* 0x0002820000047ab9 */ /* 0x000fd80000000a00 */
[----:B------:R-:W0:Y:S02]  /*1adb0*/  @P0 LDC.64 R2, c[0x0][0x9f8] ;  /* 0x00027e00ff020b82 */ /* 0x000e240000000a00 */
[----:B0-----:R-:W-:-:S05]  /*1adc0*/  @P0 IMAD.WIDE R2, R27, 0x4, R2 ;  /* 0x000000041b020825 */ /* 0x001fca00078e0202 */
[----:B------:R0:W2:Y:S01]  /*1add0*/  @P0 LDG.E R25, desc[UR40][R2.64] ;  /* 0x0000002802190981 */ /* 0x0000a2000c1e1900 */
[----:B------:R-:W-:Y:S01]  /*1ade0*/  VIADD R23, R23, 0xffffffff ;  /* 0xffffffff17177836 */ /* 0x000fe20000000000 */
[----:B0-----:R-:W0:Y:S02]  /*1adf0*/  LDC.64 R2, c[0x0][0x418] ;  /* 0x00010600ff027b82 */ /* 0x001e240000000a00 */
[----:B0-----:R-:W-:Y:S01]  /*1ae00*/  LOP3.LUT P0, RZ, R2, UR4, RZ, 0xfc, !PT ;  /* 0x0000000402ff7c12 */ /* 0x001fe2000f80fcff */
[----:B------:R-:W-:-:S03]  /*1ae10*/  UMOV UR4, 0xffffffff ;  /* 0xffffffff00047882 */ /* 0x000fc60000000000 */
[----:B------:R-:W-:Y:S02]  /*1ae20*/  LOP3.LUT P0, RZ, R3, UR5, RZ, 0xfc, P0 ;  /* 0x0000000503ff7c12 */ /* 0x000fe4000800fcff */
[----:B--2---:R-:W-:Y:S02]  /*1ae30*/  SHF.R.S32.HI R7, RZ, 0x1f, R25 ;  /* 0x0000001fff077819 */ /* 0x004fe40000011419 */
[----:B------:R-:W-:-:S03]  /*1ae40*/  SEL R19, R25, RZ, !P0 ;  /* 0x000000ff19137207 */ /* 0x000fc60004000000 */
[----:B------:R0:W-:Y:S01]  /*1ae50*/  STL [R1+0x4], R7 ;  /* 0x0000040701007387 */ /* 0x0001e20000100800 */
[----:B------:R-:W-:Y:S05]  /*1ae60*/  BRA.DIV UR4, `(.L_x_13750) ;  /* 0x0000005e04ac7947 */ /* 0x000fea000b800000 */
[----:B------:R-:W2:Y:S02]  /*1ae70*/  S2R R0, SR_TID.X ;  /* 0x0000000000007919 */ /* 0x000ea40000002100 */
[----:B--2---:R-:W-:-:S04]  /*1ae80*/  SHF.R.U32.HI R0, RZ, 0x5, R0 ;  /* 0x00000005ff007819 */ /* 0x004fc80000011600 */
[----:B------:R-:W-:-:S05]  /*1ae90*/  LOP3.LUT R0, R0, 0x3, RZ, 0xc0, !PT ;  /* 0x0000000300007812 */ /* 0x000fca00078ec0ff */
[----:B------:R2:W3:Y:S02]  /*1aea0*/  SHFL.IDX PT, R14, R0, RZ, 0x1f ;  /* 0x00001fff000e7589 */ /* 0x0004e400000e0000 */
.L_x_13907:
        /* <DEDUP_REMOVED lines=8> */
.L_x_13910:
[----:B------:R-:W-:Y:S05]  /*1af30*/  @!P6 BRA `(.L_x_13751) ;  /* 0x0000000000e0e947 */ /* 0x000fea0003800000 */
[----:B------:R-:W-:-:S04]  /*1af40*/  ISETP.NE.U32.AND P0, PT, R2, RZ, PT ;  /* 0x000000ff0200720c */ /* 0x000fc80003f05070 */
[----:B------:R-:W-:-:S13]  /*1af50*/  ISETP.NE.AND.EX P0, PT, R3, RZ, PT, P0 ;  /* 0x000000ff0300720c */ /* 0x000fda0003f05300 */
[----:B------:R-:W-:Y:S05]  /*1af60*/  @!P0 BRA `(.L_x_13753) ;  /* 0x0000000000488947 */ /* 0x000fea0003800000 */
[----:B------:R-:W3:Y:S01]  /*1af70*/  LDC R6, c[0x0][0x43c] ;  /* 0x00010f00ff067b82 */ /* 0x000ee20000000800 */
[----:B--2---:R-:W-:Y:S01]  /*1af80*/  IMAD.MOV.U32 R0, RZ, RZ, R23 ;  /* 0x000000ffff007224 */ /* 0x004fe200078e0017 */
[----:B------:R-:W-:Y:S01]  /*1af90*/  ULDC.64 UR4, c[0x0][0x428] ;  /* 0x00010a0000047ab9 */ /* 0x000fe20000000a00 */
        /* <DEDUP_REMOVED lines=15> */
.L_x_13753:
[----:B--2---:R-:W-:Y:S01]  /*1b090*/  IMAD R0, R18, 0x8, R17 ;  /* 0x0000000812007824 */ /* 0x004fe200078e0211 */
[----:B---3--:R-:W-:-:S04]  /*1b0a0*/  SHF.L.U32 R2, R28, 0x1f, RZ ;  /* 0x0000001f1c027819 */ /* 0x008fc800000006ff */
[----:B------:R-:W2:Y:S02]  /*1b0b0*/  SYNCS.PHASECHK.TRANS64.TRYWAIT P0, [R0+URZ+0x16840], R2 ;  /* 0x01684002000075a7 */ /* 0x000ea4000800017f */
[----:B--2---:R-:W-:Y:S05]  /*1b0c0*/  @!P0 BRA `(.L_x_13754) ;  /* 0x0000005c00688947 */ /* 0x004fea0003800000 */
.L_x_13911:
        /* <DEDUP_REMOVED lines=11> */
.L_x_13755:
[----:B------:R-:W-:Y:S01]  /*1b180*/  R2UR UR9, R0 ;  /* 0x00000000000972ca */ /* 0x000fe200000e0000 */
[----:B--2---:R-:W-:Y:S01]  /*1b190*/  IMAD R0, R18, 0x4000, R17 ;  /* 0x0000400012007824 */ /* 0x004fe200078e0211 */
        /* <DEDUP_REMOVED lines=12> */
[----:B------:R-:W-:Y:S02]  /*1b260*/  ULEA UR11, UR11, UR4, 0x7 ;  /* 0x000000040b0b7291 */ /* 0x000fe4000f8e383f */
[----:B------:R-:W-:Y:S01]  /*1b270*/  UIADD3 UR8, UR8, 0xe400, URZ ;  /* 0x0000e40008087890 */ /* 0x000fe2000fffe03f */
[----:B------:R-:W-:-:S05]  /*1b280*/  UMOV UR4, 0x0 ;  /* 0x0000000000047882 */ /* 0x000fca0000000000 */
[----:B------:R-:W-:-:S03]  /*1b290*/  @P0 LOP3.LUT R22, R22, 0x1, RZ, 0xfc, !PT ;  /* 0x0000000116160812 */ /* 0x000fc600078efcff */
[----:B------:R3:W-:Y:S02]  /*1b2a0*/  UTMALDG.4D [UR8], [UR6], desc[UR4] ;  /* 0x00000408060075b4 */ /* 0x0007e40008019000 */
[----:B---3--:R-:W-:Y:S02]  /*1b2b0*/  NOP ;  /* 0x0000000000007918 */ /* 0x008fe40000000000 */
.L_x_13751:
[----:B------:R-:W3:Y:S01]  /*1b2c0*/  LDL.LU R3, [R1+0x28] ;  /* 0x0000280001037983 */ /* 0x000ee20000300800 */
[----:B------:R-:W-:Y:S05]  /*1b2d0*/  WARPSYNC.ALL ;  /* 0x0000000000007948 */ /* 0x000fea0003800000 */
[----:B------:R-:W-:Y:S01]  /*1b2e0*/  ULDC.64 UR4, c[0x0][0x298] ;  /* 0x0000a60000047ab9 */ /* 0x000fe20000000a00 */
[----:B--2---:R-:W-:Y:S01]  /*1b2f0*/  VIADD R0, R17, 0x8400 ;  /* 0x0000840011007836 */ /* 0x004fe20000000000 */
[----:B------:R-:W-:Y:S01]  /*1b300*/  ULDC.64 UR6, c[0x0][0xa00] ;  /* 0x0002800000067ab9 */ /* 0x000fe20000000a00 */
[----:B------:R-:W-:Y:S01]  /*1b310*/  BSSY B6, `(.L_x_13756) ;  /* 0x0000022000067945 */ /* 0x000fe20003800000 */
[----:B------:R-:W-:Y:S01]  /*1b320*/  BAR.SYNC.DEFER_BLOCKING 0x8, 0x200 ;  /* 0x0208000000007b1d */ /* 0x000fe20000010000 */
[----:B------:R-:W-:-:S02]  /*1b330*/  ISETP.NE.U32.AND P0, PT, RZ, UR6, PT ;  /* 0x00000006ff007c0c */ /* 0x000fc4000bf05070 */
[----:B------:R-:W-:Y:S02]  /*1b340*/  LOP3.LUT P1, RZ, R0, 0x3ff, RZ, 0xc0, !PT ;  /* 0x000003ff00ff7812 */ /* 0x000fe4000782c0ff */
[----:B------:R-:W-:Y:S02]  /*1b350*/  ISETP.NE.AND.EX P0, PT, RZ, UR7, PT, P0 ;  /* 0x00000007ff007c0c */ /* 0x000fe4000bf05300 */
[----:B---3--:R-:W-:Y:S01]  /*1b360*/  SHF.R.S32.HI R2, RZ, 0x1f, R3 ;  /* 0x0000001fff027819 */ /* 0x008fe20000011403 */
[----:B-1----:R-:W-:-:S04]  /*1b370*/  IMAD.WIDE.U32 R4, R3, UR4, RZ ;  /* 0x0000000403047c25 */ /* 0x002fc8000f8e00ff */
        /* <DEDUP_REMOVED lines=27> */
.L_x_13757:
[----:B------:R-:W-:Y:S05]  /*1b530*/  BSYNC B6 ;  /* 0x0000000000067941 */ /* 0x000fea0003800000 */
.L_x_13756:
[----:B------:R-:W2:Y:S01]  /*1b540*/  LDL.LU R20, [R1+0x38] ;  /* 0x0000380001147983 */ /* 0x000ea20000300800 */
[----:B------:R-:W-:Y:S01]  /*1b550*/  ULDC.64 UR6, c[0x0][0x2e0] ;  /* 0x0000b80000067ab9 */ /* 0x000fe20000000a00 */
[----:B------:R-:W3:Y:S01]  /*1b560*/  LDC R9, c[0x0][0x448] ;  /* 0x00011200ff097b82 */ /* 0x000ee20000000800 */
[----:B------:R-:W-:Y:S01]  /*1b570*/  ULDC.64 UR4, c[0x0][0x2d8] ;  /* 0x0000b60000047ab9 */ /* 0x000fe20000000a00 */
[----:B-1----:R-:W2:Y:S01]  /*1b580*/  LDL.LU.64 R2, [R1+0x28] ;  /* 0x0000280001027983 */ /* 0x002ea20000300a00 */
[----:B------:R-:W-:-:S03]  /*1b590*/  ULDC.64 UR8, c[0x0][0x280] ;  /* 0x0000a00000087ab9 */ /* 0x000fc60000000a00 */
[----:B------:R-:W4:Y:S04]  /*1b5a0*/  LDL.LU R21, [R1+0x3c] ;  /* 0x00003c0001157983 */ /* 0x000f280000300800 */
[----:B------:R-:W4:Y:S04]  /*1b5b0*/  LDL.LU R4, [R1+0x30] ;  /* 0x0000300001047983 */ /* 0x000f280000300800 */
[----:B------:R-:W4:Y:S01]  /*1b5c0*/  LDL R12, [R1+0x10] ;  /* 0x00001000010c7983 */ /* 0x000f220000100800 */
[----:B---3--:R-:W-:-:S13]  /*1b5d0*/  ISETP.NE.AND P1, PT, R9, 0x1, PT ;  /* 0x000000010900780c */ /* 0x008fda0003f25270 */
[----:B------:R-:W1:Y:S08]  /*1b5e0*/  @P1 LDC R5, c[0x0][0x450] ;  /* 0x00011400ff051b82 */ /* 0x000e700000000800 */
[----:B------:R-:W3:Y:S01]  /*1b5f0*/  @P1 LDC R8, c[0x0][0x450] ;  /* 0x00011400ff081b82 */ /* 0x000ee20000000800 */
[----:B--2---:R-:W-:Y:S02]  /*1b600*/  IMAD.MOV.U32 R3, RZ, RZ, R20 ;  /* 0x000000ffff037224 */ /* 0x004fe400078e0014 */
[----:B------:R-:W2:Y:S01]  /*1b610*/  S2R R20, SR_TID.X ;  /* 0x0000000000147919 */ /* 0x000ea20000002100 */
        /* <DEDUP_REMOVED lines=9> */
[C---:B--2---:R-:W-:Y:S01]  /*1b6b0*/  LOP3.LUT R21, R20.reuse, 0x7f, RZ, 0xc0, !PT ;  /* 0x0000007f14157812 */ /* 0x044fe200078ec0ff */
[----:B------:R-:W-:-:S03]  /*1b6c0*/  IMAD.SHL.U32 R20, R20, 0x10, RZ ;  /* 0x0000001014147824 */ /* 0x000fc600078e00ff */
[----:B------:R-:W-:-:S04]  /*1b6d0*/  SHF.R.U32.HI R21, RZ, 0x3, R21 ;  /* 0x00000003ff157819 */ /* 0x000fc80000011615 */
[----:B------:R-:W-:-:S05]  /*1b6e0*/  LOP3.LUT R20, R21, 0x70, R20, 0xf8, !PT ;  /* 0x0000007015147812 */ /* 0x000fca00078ef814 */
[----:B------:R-:W-:Y:S02]  /*1b6f0*/  IMAD.IADD R6, R20, 0x1, R12 ;  /* 0x0000000114067824 */ /* 0x000fe400078e020c */
[----:B------:R2:W5:Y:S02]  /*1b700*/  LDL R20, [R1+0xc] ;  /* 0x00000c0001147983 */ /* 0x0005640000100800 */
[----:B----4-:R-:W-:Y:S01]  /*1b710*/  @P1 IMAD.HI.U32 R0, R6, R4, RZ ;  /* 0x0000000406001227 */ /* 0x010fe200078e00ff */
[----:B------:R-:W4:Y:S03]  /*1b720*/  S2R R10, SR_TID.X ;  /* 0x00000000000a7919 */ /* 0x000f260000002100 */
[----:B------:R-:W-:Y:S01]  /*1b730*/  IMAD.MOV.U32 R4, RZ, RZ, R6 ;  /* 0x000000ffff047224 */ /* 0x000fe200078e0006 */
[----:B-1----:R-:W-:-:S04]  /*1b740*/  @P1 SHF.R.U32.HI R4, RZ, R5, R0 ;  /* 0x00000005ff041219 */ /* 0x002fc80000011600 */
[--C-:B------:R-:W-:Y:S01]  /*1b750*/  SHF.R.S32.HI R0, RZ, 0x1f, R4.reuse ;  /* 0x0000001fff007819 */ /* 0x100fe20000011404 */
[----:B0-----:R-:W-:-:S04]  /*1b760*/  IMAD.MOV R7, RZ, RZ, -R4 ;  /* 0x000000ffff077224 */ /* 0x001fc800078e0a04 */
[----:B------:R-:W-:-:S04]  /*1b770*/  IMAD R0, R0, UR4, RZ ;  /* 0x0000000400007c24 */ /* 0x000fc8000f8e02ff */
[C---:B------:R-:W-:Y:S02]  /*1b780*/  IMAD R0, R4.reuse, UR5, R0 ;  /* 0x0000000504007c24 */ /* 0x040fe4000f8e0200 */
[----:B------:R-:W-:-:S04]  /*1b790*/  IMAD.WIDE.U32 R4, R4, UR4, R2 ;  /* 0x0000000404047c25 */ /* 0x000fc8000f8e0002 */
[----:B------:R-:W-:Y:S02]  /*1b7a0*/  IMAD.IADD R5, R5, 0x1, R0 ;  /* 0x0000000105057824 */ /* 0x000fe400078e0200 */
[----:B------:R-:W-:-:S04]  /*1b7b0*/  IMAD R0, R9, R7, R6 ;  /* 0x0000000709007224 */ /* 0x000fc800078e0206 */
[----:B------:R-:W-:Y:S01]  /*1b7c0*/  IMAD.WIDE.U32 R4, R0, UR6, R4 ;  /* 0x0000000600047c25 */ /* 0x000fe2000f8e0004 */
[----:B------:R-:W-:-:S03]  /*1b7d0*/  SHF.R.S32.HI R7, RZ, 0x1f, R0 ;  /* 0x0000001fff077819 */ /* 0x000fc60000011400 */
[----:B----4-:R-:W-:Y:S02]  /*1b7e0*/  IMAD.SHL.U32 R21, R10, 0x8, RZ ;  /* 0x000000080a157824 */ /* 0x010fe400078e00ff */
[----:B------:R-:W-:-:S03]  /*1b7f0*/  IMAD R7, R7, UR6, RZ ;  /* 0x0000000607077c24 */ /* 0x000fc6000f8e02ff */
[----:B------:R-:W-:Y:S01]  /*1b800*/  LOP3.LUT R21, R21, 0x38, RZ, 0xc0, !PT ;  /* 0x0000003815157812 */ /* 0x000fe200078ec0ff */
        /* <DEDUP_REMOVED lines=8> */
[----:B---3--:R-:W-:-:S05]  /*1b890*/  @P1 SHF.R.U32.HI R6, RZ, R8, R7 ;  /* 0x00000008ff061219 */ /* 0x008fca0000011607 */
        /* <DEDUP_REMOVED lines=26> */
[----:B---3--:R-:W-:-:S03]  /*1ba40*/  IMAD.IADD R6, R10, 0x1, R11 ;  /* 0x000000010a067824 */ /* 0x008fc600078e020b */
[----:B------:R-:W-:Y:S02]  /*1ba50*/  SHFL.IDX PT, R10, R2, RZ, 0x181f ;  /* 0x00181fff020a7589 */ /* 0x000fe400000e0000 */
[----:B------:R-:W-:-:S13]  /*1ba60*/  ISETP.GE.AND P1, PT, R6, R3, PT ;  /* 0x000000030600720c */ /* 0x000fda0003f26270 */
[----:B0-----:R-:W-:-:S05]  /*1ba70*/  @!P1 LEA R7, P2, R21, R7, 0x1 ;  /* 0x0000000715079211 */ /* 0x001fca00078408ff */
[----:B------:R-:W-:-:S04]  /*1ba80*/  @!P1 IMAD.X R8, RZ, RZ, R8, P2 ;  /* 0x000000ffff089224 */ /* 0x000fc800010e0608 */
[----:B------:R-:W-:Y:S02]  /*1ba90*/  @!P1 IMAD.MOV.U32 R9, RZ, RZ, R8 ;  /* 0x000000ffff099224 */ /* 0x000fe400078e0008 */
[----:B------:R-:W-:Y:S02]  /*1baa0*/  @!P1 IMAD.MOV.U32 R8, RZ, RZ, R7 ;  /* 0x000000ffff089224 */ /* 0x000fe400078e0007 */
[----:B------:R-:W-:-:S03]  /*1bab0*/  VIADD R7, R6, 0x10 ;  /* 0x0000001006077836 */ /* 0x000fc60000000000 */
        /* <DEDUP_REMOVED lines=48> */
[----:B------:R0:W1:Y:S04]  /*1bdc0*/  SHFL.IDX PT, R7, R0, 0x7, 0x181f ;  /* 0x00f81f0000077f89 */ /* 0x00006800000e0000 */
[----:B------:R2:W-:Y:S01]  /*1bdd0*/  @!P1 LDGSTS.E.BYPASS.LTC128B.128 [R20+0xb400], desc[UR40][R8.64], !P0 ;  /* 0x0b40000008149fae */ /* 0x0005e2000c101d68 */
[----:B0-----:R-:W-:-:S05]  /*1bde0*/  VIADD R0, R6, 0x80 ;  /* 0x0000008006007836 */ /* 0x001fca0000000000 */
[----:B------:R-:W-:Y:S01]  /*1bdf0*/  ISETP.GE.AND P2, PT, R0, R3, PT ;  /* 0x000000030000720c */ /* 0x000fe20003f46270 */
[----:B------:R-:W-:-:S05]  /*1be00*/  VIADD R0, R6, 0x70 ;  /* 0x0000007006007836 */ /* 0x000fca0000000000 */
[----:B------:R-:W-:Y:S02]  /*1be10*/  ISETP.GE.AND P1, PT, R0, R3, PT ;  /* 0x000000030000720c */ /* 0x000fe40003f26270 */
[----:B------:R-:W0:Y:S11]  /*1be20*/  SHFL.IDX PT, R0, R5, RZ, 0x181f ;  /* 0x00181fff05007589 */ /* 0x000e3600000e0000 */
[----:B-1----:R-:W-:-:S05]  /*1be30*/  @!P1 LEA R7, P3, R21, R7, 0x1 ;  /* 0x0000000715079211 */ /* 0x002fca00078608ff */
[----:B------:R-:W-:Y:S02]  /*1be40*/  @!P1 IMAD.X R4, RZ, RZ, R4, P3 ;  /* 0x000000ffff049224 */ /* 0x000fe400018e0604 */
[----:B--2---:R-:W-:Y:S02]  /*1be50*/  @!P1 IMAD.MOV.U32 R8, RZ, RZ, R7 ;  /* 0x000000ffff089224 */ /* 0x004fe400078e0007 */
[----:B------:R-:W-:-:S05]  /*1be60*/  @!P1 IMAD.MOV.U32 R9, RZ, RZ, R4 ;  /* 0x000000ffff099224 */ /* 0x000fca00078e0004 */
[----:B------:R1:W-:Y:S01]  /*1be70*/  @!P1 LDGSTS.E.BYPASS.LTC128B.128 [R20+0xbc00], desc[UR40][R8.64], !P0 ;  /* 0x0bc0000008149fae */ /* 0x0003e2000c101d68 */
[----:B0-----:R-:W-:-:S05]  /*1be80*/  @!P2 LEA R0, P1, R21, R0, 0x1 ;  /* 0x000000001500a211 */ /* 0x001fca00078208ff */
[----:B-1----:R-:W-:-:S04]  /*1be90*/  @!P2 IMAD.X R8, RZ, RZ, R10, P1 ;  /* 0x000000ffff08a224 */ /* 0x002fc800008e060a */
[----:B------:R-:W-:Y:S02]  /*1bea0*/  @!P2 IMAD.MOV.U32 R9, RZ, RZ, R8 ;  /* 0x000000ffff09a224 */ /* 0x000fe400078e0008 */
        /* <DEDUP_REMOVED lines=20> */
.L_x_13936:
        /* <DEDUP_REMOVED lines=11> */
.L_x_13759:
        /* <DEDUP_REMOVED lines=18> */
.L_x_13937:
[----:B------:R-:W-:Y:S05]  /*1c1c0*/  BSYNC B0 ;  /* 0x0000000000007941 */ /* 0x000fea0003800000 */
.L_x_13760:
        /* <DEDUP_REMOVED lines=19> */
[----:B------:R-:W-:Y:S02]  /*1c300*/  LOP3.LUT R3, RZ, R5, RZ, 0x33, !PT ;  /* 0x00000005ff037212 */ /* 0x000fe400078e33ff */
[----:B------:R-:W-:Y:S02]  /*1c310*/  LOP3.LUT R2, RZ, R4, RZ, 0x33, !PT ;  /* 0x00000004ff027212 */ /* 0x000fe400078e33ff */
        /* <DEDUP_REMOVED lines=36> */
.L_x_13768:
[----:B------:R-:W-:Y:S01]  /*1c560*/  IMAD R2, R5, 0x8, R17 ;  /* 0x0000000805027824 */ /* 0x000fe200078e0211 */
[----:B------:R-:W-:Y:S01]  /*1c570*/  SHF.L.U32 R3, R9, 0x1f, RZ ;  /* 0x0000001f09037819 */ /* 0x000fe200000006ff */
[----:B------:R-:W-:Y:S03]  /*1c580*/  BSSY B3, `(.L_x_13769) ;  /* 0x0000003000037945 */ /* 0x000fe60003800000 */
[----:B------:R-:W1:Y:S02]  /*1c590*/  SYNCS.PHASECHK.TRANS64.TRYWAIT P0, [R2+URZ+0x16840], R3 ;  /* 0x01684003020075a7 */ /* 0x000e64000800017f */
[----:B-1----:R-:W-:Y:S05]  /*1c5a0*/  @!P0 BRA `(.L_x_13770) ;  /* 0x0000005800208947 */ /* 0x002fea0003800000 */
.L_x_13938:
[----:B------:R-:W-:Y:S05]  /*1c5b0*/  BSYNC B3 ;  /* 0x0000000000037941 */ /* 0x000fea0003800000 */
.L_x_13769:
        /* <DEDUP_REMOVED lines=12> */
.L_x_13772:
[----:B------:R-:W-:Y:S05]  /*1c680*/  BSYNC B3 ;  /* 0x0000000000037941 */ /* 0x000fea0003800000 */
.L_x_13771:
        /* <DEDUP_REMOVED lines=11> */
.L_x_13773:
        /* <DEDUP_REMOVED lines=15> */
.L_x_13939:
[----:B------:R-:W-:Y:S05]  /*1c830*/  BSYNC B3 ;  /* 0x0000000000037941 */ /* 0x000fea0003800000 */
.L_x_13774:
        /* <DEDUP_REMOVED lines=12> */
.L_x_13777:
[----:B------:R-:W-:Y:S05]  /*1c900*/  BSYNC B3 ;  /* 0x0000000000037941 */ /* 0x000fea0003800000 */
.L_x_13776:
        /* <DEDUP_REMOVED lines=11> */
.L_x_13778:
        /* <DEDUP_REMOVED lines=12> */
.L_x_13767:
[----:B------:R-:W-:Y:S05]  /*1ca80*/  BSYNC B1 ;  /* 0x0000000000017941 */ /* 0x000fea0003800000 */
.L_x_13766:
[----:B------:R-:W2:Y:S01]  /*1ca90*/  LDL.LU R0, [R1+0x1c] ;  /* 0x00001c0001007983 */ /* 0x000ea20000300800 */
[----:B------:R-:W-:Y:S02]  /*1caa0*/  IMAD.MOV.U32 R18, RZ, RZ, R5 ;  /* 0x000000ffff127224 */ /* 0x000fe400078e0005 */
[----:B------:R-:W-:Y:S02]  /*1cab0*/  IMAD.MOV.U32 R28, RZ, RZ, R9 ;  /* 0x000000ffff1c7224 */ /* 0x000fe400078e0009 */
[----:B--2---:R-:W-:-:S07]  /*1cac0*/  VIADD R0, R0, 0xfffffffd ;  /* 0xfffffffd00007836 */ /* 0x004fce0000000000 */
.L_x_13765:
[----:B------:R-:W-:Y:S05]  /*1cad0*/  BSYNC B2 ;  /* 0x0000000000027941 */ /* 0x000fea0003800000 */
.L_x_13764:
[----:B------:R-:W-:-:S05]  /*1cae0*/  VIADD R3, R10, 0xfffffffe ;  /* 0xfffffffe0a037836 */ /* 0x000fca0000000000 */
[----:B------:R-:W-:-:S13]  /*1caf0*/  ISETP.NE.AND P0, PT, R3, R4, PT ;  /* 0x000000040300720c */ /* 0x000fda0003f05270 */
[----:B------:R-:W-:Y:S05]  /*1cb00*/  @!P0 BRA `(.L_x_13763) ;  /* 0x0000000c00a08947 */ /* 0x000fea0003800000 */
[----:B------:R-:W-:-:S07]  /*1cb10*/  IMAD.MOV.U32 R4, RZ, RZ, R19 ;  /* 0x000000ffff047224 */ /* 0x000fce00078e0013 */
.L_x_13805:
        /* <DEDUP_REMOVED lines=32> */
.L_x_13781:
[----:B------:R-:W-:Y:S01]  /*1cd20*/  IMAD R2, R6, 0x8, R17 ;  /* 0x0000000806027824 */ /* 0x000fe200078e0211 */
[----:B------:R-:W-:Y:S01]  /*1cd30*/  SHF.L.U32 R3, R7, 0x1f, RZ ;  /* 0x0000001f07037819 */ /* 0x000fe200000006ff */
[----:B------:R-:W-:Y:S03]  /*1cd40*/  BSSY B2, `(.L_x_13782) ;  /* 0x0000003000027945 */ /* 0x000fe60003800000 */
[----:B------:R-:W1:Y:S02]  /*1cd50*/  SYNCS.PHASECHK.TRANS64.TRYWAIT P0, [R2+URZ+0x16840], R3 ;  /* 0x01684003020075a7 */ /* 0x000e64000800017f */
[----:B-1----:R-:W-:Y:S05]  /*1cd60*/  @!P0 BRA `(.L_x_13783) ;  /* 0x0000005000588947 */ /* 0x002fea0003800000 */
.L_x_13940:
[----:B------:R-:W-:Y:S05]  /*1cd70*/  BSYNC B2 ;  /* 0x0000000000027941 */ /* 0x000fea0003800000 */
.L_x_13782:
        /* <DEDUP_REMOVED lines=12> */
.L_x_13785:
[----:B------:R-:W-:Y:S05]  /*1ce40*/  BSYNC B2 ;  /* 0x0000000000027941 */ /* 0x000fea0003800000 */
.L_x_13784:
        /* <DEDUP_REMOVED lines=11> */
.L_x_13786:
        /* <DEDUP_REMOVED lines=15> */
.L_x_13941:
[----:B------:R-:W-:Y:S05]  /*1cff0*/  BSYNC B2 ;  /* 0x0000000000027941 */ /* 0x000fea0003800000 */
.L_x_13787:
        /* <DEDUP_REMOVED lines=11> */
.L_x_13790:
[----:B------:R-:W-:Y:S05]  /*1d0b0*/  BSYNC B2 ;  /* 0x0000000000027941 */ /* 0x000fea0003800000 */
.L_x_13789:
        /* <DEDUP_REMOVED lines=10> */
.L_x_13791:
        /* <DEDUP_REMOVED lines=12> */
.L_x_13780:
[----:B------:R-:W-:Y:S05]  /*1d220*/  BSYNC B1 ;  /* 0x0000000000017941 */ /* 0x000fea0003800000 */
.L_x_13779:
        /* <DEDUP_REMOVED lines=32> */
.L_x_13794:
[----:B------:R-:W-:Y:S01]  /*1d430*/  IMAD R2, R18, 0x8, R17 ;  /* 0x0000000812027824 */ /* 0x000fe200078e0211 */
[----:B------:R-:W-:Y:S01]  /*1d440*/  SHF.L.U32 R3, R28, 0x1f, RZ ;  /* 0x0000001f1c037819 */ /* 0x000fe200000006ff */
[----:B------:R-:W-:Y:S03]  /*1d450*/  BSSY B2, `(.L_x_13795) ;  /* 0x0000003000027945 */ /* 0x000fe60003800000 */
[----:B------:R-:W1:Y:S02]  /*1d460*/  SYNCS.PHASECHK.TRANS64.TRYWAIT P0, [R2+URZ+0x16840], R3 ;  /* 0x01684003020075a7 */ /* 0x000e64000800017f */
[----:B-1----:R-:W-:Y:S05]  /*1d470*/  @!P0 BRA `(.L_x_13796) ;  /* 0x0000004800bc8947 */ /* 0x002fea0003800000 */
.L_x_13942:
[----:B------:R-:W-:Y:S05]  /*1d480*/  BSYNC B2 ;  /* 0x0000000000027941 */ /* 0x000fea0003800000 */
.L_x_13795:
        /* <DEDUP_REMOVED lines=12> */
.L_x_13798:
[----:B------:R-:W-:Y:S05]  /*1d550*/  BSYNC B2 ;  /* 0x0000000000027941 */ /* 0x000fea0003800000 */
.L_x_13797:
        /* <DEDUP_REMOVED lines=12> */
.L_x_13799:
        /* <DEDUP_REMOVED lines=15> */
.L_x_13943:
[----:B------:R-:W-:Y:S05]  /*1d710*/  BSYNC B2 ;  /* 0x0000000000027941 */ /* 0x000fea0003800000 */
.L_x_13800:
        /* <DEDUP_REMOVED lines=11> */
.L_x_13803:
[----:B------:R-:W-:Y:S05]  /*1d7d0*/  BSYNC B2 ;  /* 0x0000000000027941 */ /* 0x000fea0003800000 */
.L_x_13802:
        /* <DEDUP_REMOVED lines=10> */
.L_x_13804:
        /* <DEDUP_REMOVED lines=12> */
.L_x_13793:
[----:B------:R-:W-:Y:S05]  /*1d940*/  BSYNC B1 ;  /* 0x0000000000017941 */ /* 0x000fea0003800000 */
.L_x_13792:
[----:B------:R-:W2:Y:S01]  /*1d950*/  LDL R2, [R1+0x8] ;  /* 0x0000080001027983 */ /* 0x000ea20000100800 */
[----:B------:R-:W-:Y:S01]  /*1d960*/  VIADD R0, R0, 0xfffffffe ;  /* 0xfffffffe00007836 */ /* 0x000fe20000000000 */
[----:B--2---:R-:W-:-:S13]  /*1d970*/  ISETP.GT.AND P0, PT, R9, R2, PT ;  /* 0x000000020900720c */ /* 0x004fda0003f04270 */
[----:B------:R-:W-:Y:S05]  /*1d980*/  @P0 BRA `(.L_x_13805) ;  /* 0xfffffff000640947 */ /* 0x000fea000383ffff */
.L_x_13763:
[----:B------:R-:W-:Y:S05]  /*1d990*/  BSYNC B0 ;  /* 0x0000000000007941 */ /* 0x000fea0003800000 */
.L_x_13762:
        /* <DEDUP_REMOVED lines=17> */
.L_x_13807:
[----:B------:R-:W-:Y:S05]  /*1dab0*/  BSYNC B0 ;  /* 0x0000000000007941 */ /* 0x000fea0003800000 */
.L_x_13806:
        /* <DEDUP_REMOVED lines=9> */
.L_x_13944:
[----:B------:R-:W-:Y:S05]  /*1db50*/  BSYNC B1 ;  /* 0x0000000000017941 */ /* 0x000fea0003800000 */
.L_x_13810:
        /* <DEDUP_REMOVED lines=9> */
.L_x_13813:
[----:B------:R-:W-:Y:S05]  /*1dbf0*/  BSYNC B1 ;  /* 0x0000000000017941 */ /* 0x000fea0003800000 */
.L_x_13812:
        /* <DEDUP_REMOVED lines=10> */
.L_x_13814:
        /* <DEDUP_REMOVED lines=10> */
.L_x_13809:
[----:B------:R-:W-:Y:S05]  /*1dd40*/  BSYNC B0 ;  /* 0x0000000000007941 */ /* 0x000fea0003800000 */
.L_x_13808:
[----:B------:R-:W-:-:S05]  /*1dd50*/  VIADD R18, R18, 0x1 ;  /* 0x0000000112127836 */ /* 0x000fca0000000000 */
[----:B------:R-:W-:-:S04]  /*1dd60*/  ISETP.NE.AND P0, PT, R18, 0x2, PT ;  /* 0x000000021200780c */ /* 0x000fc80003f05270 */
[----:B------:R-:W-:Y:S02]  /*1dd70*/  SEL R3, RZ, 0x1, P0 ;  /* 0x00000001ff037807 */ /* 0x000fe40000000000 */
[----:B------:R-:W-:Y:S02]  /*1dd80*/  SEL R18, R18, RZ, P0 ;  /* 0x000000ff12127207 */ /* 0x000fe40000000000 */
[----:B------:R-:W-:-:S07]  /*1dd90*/  LOP3.LUT R28, R28, R3, RZ, 0x3c, !PT ;  /* 0x000000031c1c7212 */ /* 0x000fce00078e3cff */
.L_x_13744:
[----:B------:R-:W-:Y:S05]  /*1dda0*/  BSYNC B7 ;  /* 0x0000000000077941 */ /* 0x000fea0003800000 */
.L_x_13742:
        /* <DEDUP_REMOVED lines=8> */
[----:B------:R0:W2:Y:S01]  /*1de30*/  LDS.128 R24, [R17+0x168d0] ;  /* 0x0168d00011187984 */ /* 0x0000a20000000c00 */
[----:B------:R-:W-:Y:S06]  /*1de40*/  BAR.ARV 0x4, 0x200 ;  /* 0x0108000000007b1d */ /* 0x000fec0000002000 */
[----:B------:R-:W-:Y:S05]  /*1de50*/  BRA `(.L_x_13816) ;  /* 0x0000000c00d47947 */ /* 0x000fea0003800000 */
.L_x_13815:
[----:B------:R-:W0:Y:S01]  /*1de60*/  S2R R0, SR_TID.X ;  /* 0x0000000000007919 */ /* 0x000e220000002100 */
[----:B------:R-:W-:Y:S01]  /*1de70*/  UMOV UR4, 0xffffffff ;  /* 0xffffffff00047882 */ /* 0x000fe20000000000 */
[----:B0-----:R-:W-:-:S04]  /*1de80*/  LOP3.LUT R8, R0, 0x1f, RZ, 0xc0, !PT ;  /* 0x0000001f00087812 */ /* 0x001fc800078ec0ff */
[----:B------:R-:W-:Y:S01]  /*1de90*/  ISETP.NE.AND P0, PT, R8, 0x1f, PT ;  /* 0x0000001f0800780c */ /* 0x000fe20003f05270 */
[----:B------:R-:W-:-:S12]  /*1dea0*/  BRA.DIV UR4, `(.L_x_13817) ;  /* 0x00000042046c7947 */ /* 0x000fd8000b800000 */
[----:B------:R-:W-:Y:S01]  /*1deb0*/  IMAD.IADD R9, R27, 0x1, R8 ;  /* 0x000000011b097824 */ /* 0x000fe200078e0208 */
[----:B------:R-:W-:-:S04]  /*1dec0*/  ULDC UR4, c[0x0][0xc3c] ;  /* 0x00030f0000047ab9 */ /* 0x000fc80000000800 */
[----:B------:R-:W-:-:S13]  /*1ded0*/  ISETP.GE.OR P1, PT, R9, UR4, !P0 ;  /* 0x0000000409007c0c */ /* 0x000fda000c726670 */
[----:B------:R-:W0:Y:S08]  /*1dee0*/  @!P1 LDC.64 R2, c[0x0][0xc80] ;  /* 0x00032000ff029b82 */ /* 0x000e300000000a00 */
[----:B-1----:R-:W1:Y:S01]  /*1def0*/  @!P1 LDC.64 R4, c[0x0][0xc78] ;  /* 0x00031e00ff049b82 */ /* 0x002e620000000a00 */
        /* <DEDUP_REMOVED lines=33> */
.L_x_13954:
[----:B------:R-:W-:Y:S02]  /*1e110*/  ULDC UR4, c[0x0][0xc38] ;  /* 0x00030e0000047ab9 */ /* 0x000fe40000000800 */
[----:B------:R-:W-:-:S04]  /*1e120*/  IMAD.U32 R4, RZ, RZ, UR4 ;  /* 0x00000004ff047e24 */ /* 0x000fc8000f8e00ff */
[----:B-1----:R-:W-:-:S04]  /*1e130*/  IMAD R3, R14, R4, RZ ;  /* 0x000000040e037224 */ /* 0x002fc800078e02ff */
[----:B------:R-:W-:-:S05]  /*1e140*/  IMAD.IADD R6, R6, 0x1, R3 ;  /* 0x0000000106067824 */ /* 0x000fca00078e0203 */
[----:B------:R-:W-:-:S13]  /*1e150*/  ISETP.GT.AND P6, PT, R6, R0, PT ;  /* 0x000000000600720c */ /* 0x000fda0003fc4270 */
[----:B------:R-:W-:Y:S05]  /*1e160*/  @P6 BRA `(.L_x_13818) ;  /* 0x0000000000a46947 */ /* 0x000fea0003800000 */
.L_x_13821:
        /* <DEDUP_REMOVED lines=35> */
.L_x_13962:
[----:B------:R-:W-:Y:S02]  /*1e3a0*/  ULDC UR4, c[0x0][0xc38] ;  /* 0x00030e0000047ab9 */ /* 0x000fe40000000800 */
[----:B------:R-:W-:-:S04]  /*1e3b0*/  IMAD.U32 R4, RZ, RZ, UR4 ;  /* 0x00000004ff047e24 */ /* 0x000fc8000f8e00ff */
[----:B-1----:R-:W-:-:S04]  /*1e3c0*/  IMAD R3, R14, R4, RZ ;  /* 0x000000040e037224 */ /* 0x002fc800078e02ff */
[----:B------:R-:W-:-:S05]  /*1e3d0*/  IMAD.IADD R6, R3, 0x1, R6 ;  /* 0x0000000103067824 */ /* 0x000fca00078e0206 */
[----:B------:R-:W-:-:S13]  /*1e3e0*/  ISETP.GT.AND P6, PT, R6, R0, PT ;  /* 0x000000000600720c */ /* 0x000fda0003fc4270 */
[----:B------:R-:W-:Y:S05]  /*1e3f0*/  @!P6 BRA `(.L_x_13821) ;  /* 0xfffffffc005ce947 */ /* 0x000fea000383ffff */
.L_x_13818:
        /* <DEDUP_REMOVED lines=10> */
.L_x_13967:
[----:B------:R-:W-:-:S13]  /*1e4a0*/  ISETP.NE.AND P0, PT, R3, RZ, PT ;  /* 0x000000ff0300720c */ /* 0x000fda0003f05270 */
[----:B------:R-:W-:Y:S05]  /*1e4b0*/  @!P0 BRA `(.L_x_13823) ;  /* 0x0000000000108947 */ /* 0x000fea0003800000 */
[----:B------:R-:W-:Y:S01]  /*1e4c0*/  UMOV UR4, 0xffffffff ;  /* 0xffffffff00047882 */ /* 0x000fe20000000000 */
[----:B------:R-:W-:Y:S02]  /*1e4d0*/  VIADD R12, R7, 0xffffffff ;  /* 0xffffffff070c7836 */ /* 0x000fe40000000000 */
[----:B------:R-:W-:Y:S05]  /*1e4e0*/  BRA.DIV UR4, `(.L_x_13824) ;  /* 0x00000046042c7947 */ /* 0x000fea000b800000 */
[----:B------:R4:W0:Y:S02]  /*1e4f0*/  SHFL.IDX PT, R24, R2, R12, 0x1f ;  /* 0x00001f0c02187589 */ /* 0x00082400000e0000 */
.L_x_13823:
        /* <DEDUP_REMOVED lines=59> */
.L_x_13825:
[----:B----4-:R-:W0:Y:S02]  /*1e8b0*/  LDC.64 R2, c[0x0][0xc90] ;  /* 0x00032400ff027b82 */ /* 0x010e240000000a00 */
        /* <DEDUP_REMOVED lines=59> */
.L_x_13826:
[----:B------:R-:W-:-:S05]  /*1ec70*/  LOP3.LUT R0, RZ, R3, RZ, 0x33, !PT ;  /* 0x00000003ff007212 */ /* 0x000fca00078e33ff */
[----:B------:R-:W-:Y:S01]  /*1ec80*/  IMAD.IADD R25, R25, 0x1, R0 ;  /* 0x0000000119197824 */ /* 0x000fe200078e0200 */
[----:B------:R-:W-:Y:S06]  /*1ec90*/  BRA `(.L_x_13827) ;  /* 0x00000000001c7947 */ /* 0x000fec0003800000 */
.L_x_13819:
[----:B------:R-:W-:Y:S01]  /*1eca0*/  UMOV UR4, URZ ;  /* 0x0000003f00047c82 */ /* 0x000fe20008000000 */
[----:B------:R-:W-:Y:S01]  /*1ecb0*/  UMOV UR5, URZ ;  /* 0x0000003f00057c82 */ /* 0x000fe20008000000 */
[----:B------:R-:W-:Y:S01]  /*1ecc0*/  ULDC UR6, c[0x0][0xc3c] ;  /* 0x00030f0000067ab9 */ /* 0x000fe20000000800 */
[----:B------:R-:W-:Y:S02]  /*1ecd0*/  IMAD.MOV.U32 R24, RZ, RZ, R0 ;  /* 0x000000ffff187224 */ /* 0x000fe400078e0000 */
[----:B------:R-:W-:Y:S02]  /*1ece0*/  IMAD.U32 R25, RZ, RZ, UR4 ;  /* 0x00000004ff197e24 */ /* 0x000fe4000f8e00ff */
[----:B------:R-:W-:Y:S02]  /*1ecf0*/  IMAD.U32 R26, RZ, RZ, UR5 ;  /* 0x00000005ff1a7e24 */ /* 0x000fe4000f8e00ff */
[----:B------:R-:W-:-:S07]  /*1ed00*/  IMAD.U32 R27, RZ, RZ, UR6 ;  /* 0x00000006ff1b7e24 */ /* 0x000fce000f8e00ff */
.L_x_13827:
        /* <DEDUP_REMOVED lines=10> */
.L_x_13816:
[----:B------:R-:W-:Y:S02]  /*1edb0*/  ULDC UR4, c[0x0][0xc3c] ;  /* 0x00030f0000047ab9 */ /* 0x000fe40000000800 */
[----:B--2---:R-:W-:-:S13]  /*1edc0*/  ISETP.GE.AND P0, PT, R27, UR4, PT ;  /* 0x000000041b007c0c */ /* 0x004fda000bf06270 */
[----:B------:R-:W-:Y:S05]  /*1edd0*/  @!P0 BRA `(.L_x_13828) ;  /* 0xffffff9800848947 */ /* 0x000fea000383ffff */
[----:B------:R-:W-:Y:S05]  /*1ede0*/  BSYNC B8 ;  /* 0x0000000000087941 */ /* 0x000fea0003800000 */
.L_x_13686:
[----:B0-----:R-:W2:Y:S01]  /*1edf0*/  LDL.LU R0, [R1+0x34] ;  /* 0x0000340001007983 */ /* 0x001ea20000300800 */
[----:B------:R-:W-:Y:S01]  /*1ee00*/  BSSY B0, `(.L_x_13829) ;  /* 0x000000b000007945 */ /* 0x000fe20003800000 */
[----:B-1----:R-:W0:Y:S01]  /*1ee10*/  S2R R5, SR_CgaCtaId ;  /* 0x0000000000057919 */ /* 0x002e220000008800 */
        /* <DEDUP_REMOVED lines=9> */
.L_x_13970:
[----:B------:R-:W-:Y:S05]  /*1eeb0*/  BSYNC B0 ;  /* 0x0000000000007941 */ /* 0x000fea0003800000 */
.L_x_13829:
[----:B------:R-:W-:-:S03]  /*1eec0*/  UMOV UR4, 0xffffffff ;  /* 0xffffffff00047882 */ /* 0x000fc60000000000 */
[----:B------:R-:W-:Y:S05]  /*1eed0*/  BRA.DIV UR4, `(.L_x_13831) ;  /* 0x0000003a04ec7947 */ /* 0x000fea000b800000 */
[----:B0-----:R-:W0:Y:S02]  /*1eee0*/  S2R R0, SR_TID.X ;  /* 0x0000000000007919 */ /* 0x001e240000002100 */
[----:B0-----:R-:W-:-:S04]  /*1eef0*/  SHF.R.U32.HI R0, RZ, 0x5, R0 ;  /* 0x00000005ff007819 */ /* 0x001fc80000011600 */
[----:B------:R-:W-:-:S05]  /*1ef00*/  LOP3.LUT R0, R0, 0x3, RZ, 0xc0, !PT ;  /* 0x0000000300007812 */ /* 0x000fca00078ec0ff */
[----:B------:R0:W1:Y:S02]  /*1ef10*/  SHFL.IDX PT, R14, R0, RZ, 0x1f ;  /* 0x00001fff000e7589 */ /* 0x00006400000e0000 */
.L_x_13973:
[----:B-1----:R-:W-:-:S13]  /*1ef20*/  ISETP.NE.AND P0, PT, R14, RZ, PT ;  /* 0x000000ff0e00720c */ /* 0x002fda0003f05270 */
[----:B------:R-:W-:Y:S05]  /*1ef30*/  @P0 BRA `(.L_x_13474) ;  /* 0x0000000000880947 */ /* 0x000fea0003800000 */
[----:B------:R-:W-:-:S03]  /*1ef40*/  UMOV UR4, 0xffffffff ;  /* 0xffffffff00047882 */ /* 0x000fc60000000000 */
[----:B------:R-:W-:Y:S05]  /*1ef50*/  BRA.DIV UR4, `(.L_x_13832) ;  /* 0x0000003e04007947 */ /* 0x000fea000b800000 */
[----:B------:R-:W-:-:S13]  /*1ef60*/  ELECT P6, URZ, PT ;  /* 0x00000000003f782f */ /* 0x000fda00038c0000 */
.L_x_13976:
[----:B------:R-:W-:Y:S05]  /*1ef70*/  @!P6 BRA `(.L_x_13474) ;  /* 0x000000000078e947 */ /* 0x000fea0003800000 */
[----:B0-----:R-:W2:Y:S02]  /*1ef80*/  LDL.LU R0, [R1+0x54] ;  /* 0x0000540001007983 */ /* 0x001ea40000300800 */
[----:B--2---:R-:W-:-:S04]  /*1ef90*/  LOP3.LUT R0, R0, 0x2, RZ, 0xfc, !PT ;  /* 0x0000000200007812 */ /* 0x004fc800078efcff */
[----:B------:R-:W-:-:S13]  /*1efa0*/  ISETP.NE.AND P2, PT, R0, 0x3, PT ;  /* 0x000000030000780c */ /* 0x000fda0003f45270 */
[----:B------:R-:W-:Y:S05]  /*1efb0*/  @!P2 BRA `(.L_x_13833) ;  /* 0x000000000004a947 */ /* 0x000fea0003800000 */
[----:B------:R-:W-:Y:S01]  /*1efc0*/  BPT.TRAP 0x1 ;  /* 0x000000040000795c */ /* 0x000fe20000300000 */
.L_x_13833:
        /* <DEDUP_REMOVED lines=12> */
.L_x_13977:
[----:B------:R-:W1:Y:S02]  /*1f090*/  SYNCS.PHASECHK.TRANS64.TRYWAIT P0, [R3+URZ], R0 ;  /* 0x00000000030075a7 */ /* 0x000e64000800017f */
[----:B-1----:R-:W-:Y:S05]  /*1f0a0*/  @!P0 BRA `(.L_x_13835) ;  /* 0x0000003800e08947 */ /* 0x002fea0003800000 */
.L_x_13978:
[----:B------:R-:W-:Y:S05]  /*1f0b0*/  @!P2 BRA `(.L_x_13836) ;  /* 0x000000000004a947 */ /* 0x000fea0003800000 */
[----:B------:R-:W-:Y:S01]  /*1f0c0*/  BPT.TRAP 0x1 ;  /* 0x000000040000795c */ /* 0x000fe20000300000 */
.L_x_13836:
[----:B-1----:R-:W-:-:S04]  /*1f0d0*/  VIADD R3, R9, 0x16860 ;  /* 0x0001686009037836 */ /* 0x002fc80000000000 */
[----:B------:R-:W-:-:S04]  /*1f0e0*/  IMAD R5, R18, 0x8, R3 ;  /* 0x0000000812057824 */ /* 0x000fc800078e0203 */
[----:B------:R-:W1:Y:S02]  /*1f0f0*/  SYNCS.PHASECHK.TRANS64.TRYWAIT P0, [R5+URZ], R2 ;  /* 0x00000002050075a7 */ /* 0x000e64000800017f */
[----:B-1----:R-:W-:Y:S05]  /*1f100*/  @!P0 BRA `(.L_x_13837) ;  /* 0x0000003800dc8947 */ /* 0x002fea0003800000 */
.L_x_13979:
[----:B------:R-:W-:-:S07]  /*1f110*/  IMAD R3, R4, 0x8, R3 ;  /* 0x0000000804037824 */ /* 0x000fce00078e0203 */
.L_x_13838:
[----:B--2---:R2:W4:Y:S02]  /*1f120*/  SYNCS.PHASECHK.TRANS64.TRYWAIT P0, [R3+URZ], R0 ;  /* 0x00000000030075a7 */ /* 0x004524000800017f */
[----:B----4-:R-:W-:Y:S05]  /*1f130*/  @!P0 NANOSLEEP.SYNCS 0x989680 ;  /* 0x009896800000895d */ /* 0x010fea0003900000 */
[----:B------:R-:W4:Y:S02]  /*1f140*/  @!P0 SYNCS.PHASECHK.TRANS64 P0, [R3+URZ], R0 ;  /* 0x00000000030085a7 */ /* 0x000f24000800007f */
[----:B----4-:R-:W-:Y:S05]  /*1f150*/  @!P0 BRA `(.L_x_13838) ;  /* 0xfffffffc00f08947 */ /* 0x010fea000383ffff */
.L_x_13474:
[----:B------:R-:W-:Y:S05]  /*1f160*/  BSYNC B9 ;  /* 0x0000000000097941 */ /* 0x000fea0003800000 */
.L_x_13471:
[----:B------:R-:W-:Y:S05]  /*1f170*/  EXIT ;  /* 0x000000000000794d */ /* 0x000fea0003800000 */
.L_x_13502:
[----:B0-----:R0:W1:Y:S02]  /*1f180*/  SYNCS.PHASECHK.TRANS64.TRYWAIT P6, [R77+URZ+0x16890], R89 ;  /* 0x016890594d0075a7 */ /* 0x00106400080c017f */
[----:B-1----:R-:W-:Y:S05]  /*1f190*/  @!P6 NANOSLEEP.SYNCS 0x989680 ;  /* 0x009896800000e95d */ /* 0x002fea0003900000 */
[----:B------:R-:W1:Y:S02]  /*1f1a0*/  @!P6 SYNCS.PHASECHK.TRANS64 P6, [R77+URZ+0x16890], R89 ;  /* 0x016890594d00e5a7 */ /* 0x000e6400080c007f */
[----:B-1----:R-:W-:Y:S05]  /*1f1b0*/  @!P6 BRA `(.L_x_13502) ;  /* 0xfffffffc00f0e947 */ /* 0x002fea000383ffff */
[----:B------:R-:W-:Y:S05]  /*1f1c0*/  BRA `(.L_x_13839) ;  /* 0xfffffe3c00e07947 */ /* 0x000fea000383ffff */
.L_x_13522:
[----:B0-----:R0:W1:Y:S02]  /*1f1d0*/  SYNCS.PHASECHK.TRANS64.TRYWAIT P5, [R77+URZ+0x16890], R89 ;  /* 0x016890594d0075a7 */ /* 0x00106400080a017f */
[----:B-1----:R-:W-:Y:S05]  /*1f1e0*/  @!P5 NANOSLEEP.SYNCS 0x989680 ;  /* 0x009896800000d95d */ /* 0x002fea0003900000 */
[----:B------:R-:W1:Y:S02]  /*1f1f0*/  @!P5 SYNCS.PHASECHK.TRANS64 P5, [R77+URZ+0x16890], R89 ;  /* 0x016890594d00d5a7 */ /* 0x000e6400080a007f */
[----:B-1----:R-:W-:Y:S05]  /*1f200*/  @!P5 BRA `(.L_x_13522) ;  /* 0xfffffffc00f0d947 */ /* 0x002fea000383ffff */
[----:B------:R-:W-:Y:S05]  /*1f210*/  BRA `(.L_x_13840) ;  /* 0xfffffe5000607947 */ /* 0x000fea000383ffff */
.L_x_13531:
[----:B0-----:R0:W1:Y:S02]  /*1f220*/  SYNCS.PHASECHK.TRANS64.TRYWAIT P4, [R77+URZ+0x16890], R89 ;  /* 0x016890594d0075a7 */ /* 0x001064000808017f */
[----:B-1----:R-:W-:Y:S05]  /*1f230*/  @!P4 NANOSLEEP.SYNCS 0x989680 ;  /* 0x009896800000c95d */ /* 0x002fea0003900000 */
[----:B------:R-:W1:Y:S02]  /*1f240*/  @!P4 SYNCS.PHASECHK.TRANS64 P4, [R77+URZ+0x16890], R89 ;  /* 0x016890594d00c5a7 */ /* 0x000e64000808007f */
[----:B-1----:R-:W-:Y:S05]  /*1f250*/  @!P4 BRA `(.L_x_13531) ;  /* 0xfffffffc00f0c947 */ /* 0x002fea000383ffff */
[----:B------:R-:W-:Y:S05]  /*1f260*/  BRA `(.L_x_13841) ;  /* 0xfffffe60008c7947 */ /* 0x000fea000383ffff */
.L_x_13537:
[----:B--2---:R2:W3:Y:S02]  /*1f270*/  SYNCS.PHASECHK.TRANS64.TRYWAIT P3, [R77+URZ+0x168b0], R89 ;  /* 0x0168b0594d0075a7 */ /* 0x0044e4000806017f */
[----:B---3--:R-:W-:Y:S05]  /*1f280*/  @!P3 NANOSLEEP.SYNCS 0x989680 ;  /* 0x009896800000b95d */ /* 0x008fea0003900000 */
[----:B------:R-:W3:Y:S02]  /*1f290*/  @!P3 SYNCS.PHASECHK.TRANS64 P3, [R77+URZ+0x168b0], R89 ;  /* 0x0168b0594d00b5a7 */ /* 0x000ee4000806007f */
[----:B---3--:R-:W-:Y:S05]  /*1f2a0*/  @!P3 BRA `(.L_x_13537) ;  /* 0xfffffffc00f0b947 */ /* 0x008fea000383ffff */
[----:B------:R-:W-:Y:S05]  /*1f2b0*/  BRA `(.L_x_13842) ;  /* 0xfffffe6400207947 */ /* 0x000fea000383ffff */
.L_x_13555:
        /* <DEDUP_REMOVED lines=13> */
.L_x_13844:
[----:B------:R-:W-:Y:S05]  /*1f390*/  BSYNC B0 ;  /* 0x0000000000007941 */ /* 0x000fea0003800000 */
.L_x_13843:
[----:B------:R0:W-:Y:S01]  /*1f3a0*/  STL [R1+0x24], R14 ;  /* 0x0000240e01007387 */ /* 0x0001e20000100800 */
[----:B------:R-:W-:Y:S05]  /*1f3b0*/  BRA `(.L_x_13845) ;  /* 0xfffffe7000107947 */ /* 0x000fea000383ffff */
.L_x_13567:
[----:B------:R-:W-:Y:S01]  /*1f3c0*/  BSSY B1, `(.L_x_13846) ;  /* 0x0000008000017945 */ /* 0x000fe20003800000 */
[----:B------:R-:W-:Y:S02]  /*1f3d0*/  IMAD.MOV.U32 R13, RZ, RZ, R4 ;  /* 0x000000ffff0d7224 */ /* 0x000fe400078e0004 */
[----:B------:R-:W-:Y:S02]  /*1f3e0*/  IMAD.MOV.U32 R12, RZ, RZ, RZ ;  /* 0x000000ffff0c7224 */ /* 0x000fe400078e00ff */
[----:B------:R-:W-:Y:S02]  /*1f3f0*/  IMAD.MOV.U32 R11, RZ, RZ, 0x1c1f ;  /* 0x00001c1fff0b7424 */ /* 0x000fe400078e00ff */
[----:B------:R-:W-:-:S07]  /*1f400*/  IMAD.MOV.U32 R15, RZ, RZ, -0x1 ;  /* 0xffffffffff0f7424 */ /* 0x000fce00078e00ff */
[----:B0-----:R-:W-:Y:S05]  /*1f410*/  WARPSYNC.COLLECTIVE R15, `(.L_x_13847) ;  /* 0x000000000f087348 */ /* 0x001fea0003c00000 */
[----:B0-----:R0:W1:Y:S02]  /*1f420*/  SHFL.IDX P6, R14, R13, R12, R11 ;  /* 0x0000000c0d0e7389 */ /* 0x00106400000c000b */
[----:B01----:R-:W-:Y:S01]  /*1f430*/  ENDCOLLECTIVE ;  /* 0x000000000000791b */ /* 0x003fe20003800000 */
.L_x_13847:
[----:B------:R-:W-:Y:S05]  /*1f440*/  BSYNC B1 ;  /* 0x0000000000017941 */ /* 0x000fea0003800000 */
.L_x_13846:
        /* <DEDUP_REMOVED lines=8> */
.L_x_13848:
[----:B------:R-:W-:Y:S02]  /*1f4d0*/  IMAD.MOV.U32 R13, RZ, RZ, R7 ;  /* 0x000000ffff0d7224 */ /* 0x000fe400078e0007 */
[----:B------:R-:W-:-:S07]  /*1f4e0*/  IMAD.MOV.U32 R2, RZ, RZ, R14 ;  /* 0x000000ffff027224 */ /* 0x000fce00078e000e */
[----:B------:R-:W-:Y:S05]  /*1f4f0*/  WARPSYNC.COLLECTIVE R15, `(.L_x_13849) ;  /* 0x000000000f087348 */ /* 0x000fea0003c00000 */
[----:B------:R0:W1:Y:S02]  /*1f500*/  SHFL.IDX P6, R14, R13, R12, R11 ;  /* 0x0000000c0d0e7389 */ /* 0x00006400000c000b */
[----:B01----:R-:W-:Y:S01]  /*1f510*/  ENDCOLLECTIVE ;  /* 0x000000000000791b */ /* 0x003fe20003800000 */
.L_x_13849:
[----:B------:R-:W-:Y:S02]  /*1f520*/  IMAD.MOV.U32 R13, RZ, RZ, R6 ;  /* 0x000000ffff0d7224 */ /* 0x000fe400078e0006 */
[----:B------:R-:W-:-:S07]  /*1f530*/  IMAD.MOV.U32 R5, RZ, RZ, R14 ;  /* 0x000000ffff057224 */ /* 0x000fce00078e000e */
[----:B------:R-:W-:Y:S05]  /*1f540*/  WARPSYNC.COLLECTIVE R15, `(.L_x_13850) ;  /* 0x000000000f087348 */ /* 0x000fea0003c00000 */
[----:B------:R0:W1:Y:S02]  /*1f550*/  SHFL.IDX P6, R14, R13, R12, R11 ;  /* 0x0000000c0d0e7389 */ /* 0x00006400000c000b */
[----:B01----:R-:W-:Y:S01]  /*1f560*/  ENDCOLLECTIVE ;  /* 0x000000000000791b */ /* 0x003fe20003800000 */
.L_x_13850:
[----:B------:R-:W-:Y:S05]  /*1f570*/  BRA `(.L_x_13851) ;  /* 0xfffffe74009c7947 */ /* 0x000fea000383ffff */
.L_x_13570:
[----:B------:R-:W-:Y:S01]  /*1f580*/  BSSY B1, `(.L_x_13852) ;  /* 0x0000008000017945 */ /* 0x000fe20003800000 */
[----:B------:R-:W-:Y:S02]  /*1f590*/  IMAD.MOV.U32 R13, RZ, RZ, R4 ;  /* 0x000000ffff0d7224 */ /* 0x000fe400078e0004 */
[----:B------:R-:W-:Y:S02]  /*1f5a0*/  IMAD.MOV.U32 R12, RZ, RZ, 0x1 ;  /* 0x00000001ff0c7424 */ /* 0x000fe400078e00ff */
[----:B------:R-:W-:Y:S02]  /*1f5b0*/  IMAD.MOV.U32 R11, RZ, RZ, 0x1c1f ;  /* 0x00001c1fff0b7424 */ /* 0x000fe400078e00ff */
[----:B------:R-:W-:-:S07]  /*1f5c0*/  IMAD.MOV.U32 R15, RZ, RZ, -0x1 ;  /* 0xffffffffff0f7424 */ /* 0x000fce00078e00ff */
[----:B-1----:R-:W-:Y:S05]  /*1f5d0*/  WARPSYNC.COLLECTIVE R15, `(.L_x_13853) ;  /* 0x000000000f087348 */ /* 0x002fea0003c00000 */
[----:B------:R0:W2:Y:S02]  /*1f5e0*/  SHFL.IDX P6, R14, R13, R12, R11 ;  /* 0x0000000c0d0e7389 */ /* 0x0000a400000c000b */
[----:B012---:R-:W-:Y:S01]  /*1f5f0*/  ENDCOLLECTIVE ;  /* 0x000000000000791b */ /* 0x007fe20003800000 */
.L_x_13853:
[----:B------:R-:W-:Y:S05]  /*1f600*/  BSYNC B1 ;  /* 0x0000000000017941 */ /* 0x000fea0003800000 */
.L_x_13852:
        /* <DEDUP_REMOVED lines=8> */
.L_x_13854:
[----:B------:R-:W-:Y:S02]  /*1f690*/  IMAD.MOV.U32 R13, RZ, RZ, R7 ;  /* 0x000000ffff0d7224 */ /* 0x000fe400078e0007 */
[----:B------:R-:W-:-:S07]  /*1f6a0*/  IMAD.MOV.U32 R2, RZ, RZ, R14 ;  /* 0x000000ffff027224 */ /* 0x000fce00078e000e */
[----:B------:R-:W-:Y:S05]  /*1f6b0*/  WARPSYNC.COLLECTIVE R15, `(.L_x_13855) ;  /* 0x000000000f087348 */ /* 0x000fea0003c00000 */
[----:B------:R0:W1:Y:S02]  /*1f6c0*/  SHFL.IDX P6, R14, R13, R12, R11 ;  /* 0x0000000c0d0e7389 */ /* 0x00006400000c000b */
[----:B01----:R-:W-:Y:S01]  /*1f6d0*/  ENDCOLLECTIVE ;  /* 0x000000000000791b */ /* 0x003fe20003800000 */
.L_x_13855:
[----:B------:R-:W-:Y:S02]  /*1f6e0*/  IMAD.MOV.U32 R13, RZ, RZ, R6 ;  /* 0x000000ffff0d7224 */ /* 0x000fe400078e0006 */
[----:B------:R-:W-:-:S07]  /*1f6f0*/  IMAD.MOV.U32 R5, RZ, RZ, R14 ;  /* 0x000000ffff057224 */ /* 0x000fce00078e000e */
[----:B------:R-:W-:Y:S05]  /*1f700*/  WARPSYNC.COLLECTIVE R15, `(.L_x_13856) ;  /* 0x000000000f087348 */ /* 0x000fea0003c00000 */
[----:B------:R0:W1:Y:S02]  /*1f710*/  SHFL.IDX P6, R14, R13, R12, R11 ;  /* 0x0000000c0d0e7389 */ /* 0x00006400000c000b */
[----:B01----:R-:W-:Y:S01]  /*1f720*/  ENDCOLLECTIVE ;  /* 0x000000000000791b */ /* 0x003fe20003800000 */
.L_x_13856:
[----:B------:R-:W-:Y:S05]  /*1f730*/  BRA `(.L_x_13857) ;  /* 0xfffffe7400f87947 */ /* 0x000fea000383ffff */
.L_x_13574:
[----:B0-----:R0:W1:Y:S02]  /*1f740*/  SYNCS.PHASECHK.TRANS64.TRYWAIT P0, [R16+URZ+0x16800], R37 ;  /* 0x01680025100075a7 */ /* 0x001064000800017f */
[----:B-1----:R-:W-:Y:S05]  /*1f750*/  @!P0 NANOSLEEP.SYNCS 0x989680 ;  /* 0x009896800000895d */ /* 0x002fea0003900000 */
[----:B------:R-:W1:Y:S02]  /*1f760*/  @!P0 SYNCS.PHASECHK.TRANS64 P0, [R16+URZ+0x16800], R37 ;  /* 0x01680025100085a7 */ /* 0x000e64000800007f */
[----:B-1----:R-:W-:Y:S05]  /*1f770*/  @!P0 BRA `(.L_x_13574) ;  /* 0xfffffffc00f08947 */ /* 0x002fea000383ffff */
[----:B------:R-:W-:Y:S05]  /*1f780*/  BRA `(.L_x_13858) ;  /* 0xfffffe7800f87947 */ /* 0x000fea000383ffff */
.L_x_13582:
[----:B------:R-:W1:Y:S01]  /*1f790*/  LDC R43, c[0x0][0x3f4] ;  /* 0x0000fd00ff2b7b82 */ /* 0x000e620000000800 */
        /* <DEDUP_REMOVED lines=8> */
.L_x_13860:
[----:B------:R-:W-:Y:S05]  /*1f820*/  BSYNC B1 ;  /* 0x0000000000017941 */ /* 0x000fea0003800000 */
.L_x_13859:
[----:B------:R-:W-:Y:S01]  /*1f830*/  IMAD.MOV.U32 R13, RZ, RZ, R24 ;  /* 0x000000ffff0d7224 */ /* 0x000fe200078e0018 */
[----:B------:R-:W-:Y:S01]  /*1f840*/  ISETP.GE.AND P0, PT, R18, R43, PT ;  /* 0x0000002b1200720c */ /* 0x000fe20003f06270 */
[----:B------:R-:W-:Y:S02]  /*1f850*/  IMAD.MOV.U32 R12, RZ, RZ, RZ ;  /* 0x000000ffff0c7224 */ /* 0x000fe400078e00ff */
[----:B------:R-:W-:Y:S02]  /*1f860*/  IMAD.MOV.U32 R11, RZ, RZ, 0x1c1f ;  /* 0x00001c1fff0b7424 */ /* 0x000fe400078e00ff */
[----:B------:R-:W-:Y:S02]  /*1f870*/  IMAD.MOV.U32 R15, RZ, RZ, -0x1 ;  /* 0xffffffffff0f7424 */ /* 0x000fe400078e00ff */
[----:B------:R-:W-:Y:S02]  /*1f880*/  IMAD.MOV.U32 R0, RZ, RZ, R14 ;  /* 0x000000ffff007224 */ /* 0x000fe400078e000e */
[----:B------:R-:W-:-:S07]  /*1f890*/  IMAD R30, R157, R30, RZ ;  /* 0x0000001e9d1e7224 */ /* 0x000fce00078e02ff */
[----:B------:R-:W-:Y:S05]  /*1f8a0*/  WARPSYNC.COLLECTIVE R15, `(.L_x_13861) ;  /* 0x000000000f087348 */ /* 0x000fea0003c00000 */
[----:B------:R0:W1:Y:S02]  /*1f8b0*/  SHFL.IDX P6, R14, R13, R12, R11 ;  /* 0x0000000c0d0e7389 */ /* 0x00006400000c000b */
[----:B01----:R-:W-:Y:S01]  /*1f8c0*/  ENDCOLLECTIVE ;  /* 0x000000000000791b */ /* 0x003fe20003800000 */
.L_x_13861:
        /* <DEDUP_REMOVED lines=8> */
.L_x_13862:
        /* <DEDUP_REMOVED lines=9> */
.L_x_13863:
[----:B------:R-:W2:Y:S01]  /*1f9e0*/  @!P1 LD.E.128 R8, desc[UR40][R8.64] ;  /* 0x0000002808089980 */ /* 0x000ea2000c101d00 */
[----:B------:R-:W-:-:S05]  /*1f9f0*/  @!P1 IADD3 R14, P2, R14, R7, RZ ;  /* 0x000000070e0e9210 */ /* 0x000fca0007f5e0ff */
[----:B------:R-:W-:-:S04]  /*1fa00*/  @!P1 IMAD.X R3, R3, 0x1, R4, P2 ;  /* 0x0000000103039824 */ /* 0x000fc800010e0604 */
[----:B------:R-:W-:-:S05]  /*1fa10*/  @!P1 IMAD.MOV.U32 R15, RZ, RZ, R3 ;  /* 0x000000ffff0f9224 */ /* 0x000fca00078e0003 */
[----:B------:R0:W5:Y:S01]  /*1fa20*/  @!P1 LD.E.128 R4, desc[UR40][R14.64] ;  /* 0x000000280e049980 */ /* 0x000162000c101d00 */
[----:B------:R-:W-:Y:S01]  /*1fa30*/  CS2R R34, SRZ ;  /* 0x0000000000227805 */ /* 0x000fe2000001ff00 */
[----:B------:R-:W-:Y:S01]  /*1fa40*/  IMAD.MOV.U32 R13, RZ, RZ, R26 ;  /* 0x000000ffff0d7224 */ /* 0x000fe200078e001a */
[----:B------:R-:W-:Y:S01]  /*1fa50*/  CS2R R32, SRZ ;  /* 0x0000000000207805 */ /* 0x000fe2000001ff00 */
[----:B------:R-:W-:Y:S01]  /*1fa60*/  IMAD.MOV.U32 R12, RZ, RZ, 0x1 ;  /* 0x00000001ff0c7424 */ /* 0x000fe200078e00ff */
[----:B------:R-:W-:Y:S01]  /*1fa70*/  CS2R R20, SRZ ;  /* 0x0000000000147805 */ /* 0x000fe2000001ff00 */
[----:B0-----:R-:W-:Y:S02]  /*1fa80*/  IMAD.MOV.U32 R15, RZ, RZ, -0x1 ;  /* 0xffffffffff0f7424 */ /* 0x001fe400078e00ff */
[----:B--2---:R-:W-:Y:S02]  /*1fa90*/  @!P1 IMAD.MOV.U32 R35, RZ, RZ, R11 ;  /* 0x000000ffff239224 */ /* 0x004fe400078e000b */
[----:B------:R-:W-:-:S02]  /*1faa0*/  IMAD.MOV.U32 R11, RZ, RZ, 0x1c1f ;  /* 0x00001c1fff0b7424 */ /* 0x000fc400078e00ff */
[----:B------:R-:W-:Y:S02]  /*1fab0*/  @!P1 IMAD.MOV.U32 R32, RZ, RZ, R8 ;  /* 0x000000ffff209224 */ /* 0x000fe400078e0008 */
[----:B------:R-:W-:-:S07]  /*1fac0*/  @!P1 IMAD.MOV.U32 R33, RZ, RZ, R9 ;  /* 0x000000ffff219224 */ /* 0x000fce00078e0009 */
[----:B-----5:R-:W-:Y:S05]  /*1fad0*/  WARPSYNC.COLLECTIVE R15, `(.L_x_13864) ;  /* 0x000000000f087348 */ /* 0x020fea0003c00000 */
[----:B------:R0:W1:Y:S02]  /*1fae0*/  SHFL.IDX P6, R14, R13, R12, R11 ;  /* 0x0000000c0d0e7389 */ /* 0x00006400000c000b */
[----:B01---5:R-:W-:Y:S01]  /*1faf0*/  ENDCOLLECTIVE ;  /* 0x000000000000791b */ /* 0x023fe20003800000 */
.L_x_13864:
[----:B------:R-:W-:Y:S02]  /*1fb00*/  IMAD.MOV.U32 R0, RZ, RZ, R32 ;  /* 0x000000ffff007224 */ /* 0x000fe400078e0020 */
[----:B------:R-:W-:Y:S02]  /*1fb10*/  IMAD.MOV.U32 R2, RZ, RZ, R33 ;  /* 0x000000ffff027224 */ /* 0x000fe400078e0021 */
[----:B------:R-:W-:Y:S01]  /*1fb20*/  @!P1 IMAD.MOV.U32 R34, RZ, RZ, R10 ;  /* 0x000000ffff229224 */ /* 0x000fe200078e000a */
[----:B------:R-:W-:Y:S01]  /*1fb30*/  PRMT R41, R0, 0x7610, R41 ;  /* 0x0000761000297816 */ /* 0x000fe20000000029 */
[----:B------:R-:W-:Y:S01]  /*1fb40*/  IMAD.MOV.U32 R9, RZ, RZ, R35 ;  /* 0x000000ffff097224 */ /* 0x000fe200078e0023 */
[----:B------:R-:W-:Y:S02]  /*1fb50*/  PRMT R42, R2, 0x7610, R42 ;  /* 0x00007610022a7816 */ /* 0x000fe4000000002a */
[----:B------:R-:W-:Y:S01]  /*1fb60*/  CS2R R2, SRZ ;  /* 0x0000000000027805 */ /* 0x000fe2000001ff00 */
[----:B------:R-:W-:-:S02]  /*1fb70*/  IMAD.MOV.U32 R8, RZ, RZ, R34 ;  /* 0x000000ffff087224 */ /* 0x000fc400078e0022 */
[----:B------:R-:W-:-:S03]  /*1fb80*/  IMAD.MOV.U32 R13, RZ, RZ, R24 ;  /* 0x000000ffff0d7224 */ /* 0x000fc600078e0018 */
[----:B------:R-:W-:Y:S01]  /*1fb90*/  PRMT R31, R8, 0x5410, R9 ;  /* 0x00005410081f7816 */ /* 0x000fe20000000009 */
[----:B------:R-:W-:Y:S02]  /*1fba0*/  @!P1 IMAD.MOV.U32 R20, RZ, RZ, R4 ;  /* 0x000000ffff149224 */ /* 0x000fe400078e0004 */
[----:B------:R-:W-:Y:S02]  /*1fbb0*/  @!P1 IMAD.MOV.U32 R21, RZ, RZ, R5 ;  /* 0x000000ffff159224 */ /* 0x000fe400078e0005 */
[----:B------:R-:W-:Y:S02]  /*1fbc0*/  @!P1 IMAD.MOV.U32 R2, RZ, RZ, R6 ;  /* 0x000000ffff029224 */ /* 0x000fe400078e0006 */
[----:B------:R-:W-:Y:S02]  /*1fbd0*/  @!P1 IMAD.MOV.U32 R3, RZ, RZ, R7 ;  /* 0x000000ffff039224 */ /* 0x000fe400078e0007 */
[----:B------:R-:W-:-:S07]  /*1fbe0*/  IMAD.MOV.U32 R0, RZ, RZ, R14 ;  /* 0x000000ffff007224 */ /* 0x000fce00078e000e */
[----:B------:R-:W-:Y:S05]  /*1fbf0*/  WARPSYNC.COLLECTIVE R15, `(.L_x_13865) ;  /* 0x000000000f087348 */ /* 0x000fea0003c00000 */
[----:B------:R0:W1:Y:S02]  /*1fc00*/  SHFL.IDX P6, R14, R13, R12, R11 ;  /* 0x0000000c0d0e7389 */ /* 0x00006400000c000b */
[----:B01----:R-:W-:Y:S01]  /*1fc10*/  ENDCOLLECTIVE ;  /* 0x000000000000791b */ /* 0x003fe20003800000 */
.L_x_13865:
[----:B------:R-:W-:Y:S02]  /*1fc20*/  IMAD.MOV.U32 R4, RZ, RZ, R20 ;  /* 0x000000ffff047224 */ /* 0x000fe400078e0014 */
[----:B------:R-:W-:Y:S02]  /*1fc30*/  IMAD.MOV.U32 R5, RZ, RZ, R21 ;  /* 0x000000ffff057224 */ /* 0x000fe400078e0015 */
[----:B------:R-:W-:Y:S02]  /*1fc40*/  IMAD.MOV.U32 R6, RZ, RZ, R2 ;  /* 0x000000ffff067224 */ /* 0x000fe400078e0002 */
[----:B------:R-:W-:Y:S01]  /*1fc50*/  IMAD.MOV.U32 R7, RZ, RZ, R3 ;  /* 0x000000ffff077224 */ /* 0x000fe200078e0003 */
[----:B------:R-:W-:Y:S02]  /*1fc60*/  PRMT R41, R41, 0x5410, R5 ;  /* 0x0000541029297816 */ /* 0x000fe40000000005 */
[----:B------:R-:W-:Y:S02]  /*1fc70*/  PRMT R56, R4, 0x5410, R6 ;  /* 0x0000541004387816 */ /* 0x000fe40000000006 */
[----:B------:R-:W-:-:S02]  /*1fc80*/  CS2R R4, SRZ ;  /* 0x0000000000047805 */ /* 0x000fc4000001ff00 */
[----:B------:R-:W-:Y:S01]  /*1fc90*/  PRMT R47, R7, 0x7610, R47 ;  /* 0x00007610072f7816 */ /* 0x000fe2000000002f */
[----:B------:R-:W-:Y:S02]  /*1fca0*/  IMAD.MOV.U32 R13, RZ, RZ, R25 ;  /* 0x000000ffff0d7224 */ /* 0x000fe400078e0019 */
[----:B------:R-:W-:-:S07]  /*1fcb0*/  IMAD.MOV.U32 R24, RZ, RZ, R14 ;  /* 0x000000ffff187224 */ /* 0x000fce00078e000e */
[----:B------:R-:W-:Y:S05]  /*1fcc0*/  WARPSYNC.COLLECTIVE R15, `(.L_x_13866) ;  /* 0x000000000f087348 */ /* 0x000fea0003c00000 */
[----:B------:R0:W1:Y:S02]  /*1fcd0*/  SHFL.IDX P6, R14, R13, R12, R11 ;  /* 0x0000000c0d0e7389 */ /* 0x00006400000c000b */
[----:B01----:R-:W-:Y:S01]  /*1fce0*/  ENDCOLLECTIVE ;  /* 0x000000000000791b */ /* 0x003fe20003800000 */
.L_x_13866:
[----:B------:R-:W-:Y:S02]  /*1fcf0*/  IMAD.MOV.U32 R13, RZ, RZ, R27 ;  /* 0x000000ffff0d7224 */ /* 0x000fe400078e001b */
[----:B------:R-:W-:-:S07]  /*1fd00*/  IMAD.MOV.U32 R25, RZ, RZ, R14 ;  /* 0x000000ffff197224 */ /* 0x000fce00078e000e */
[----:B------:R-:W-:Y:S05]  /*1fd10*/  WARPSYNC.COLLECTIVE R15, `(.L_x_13867) ;  /* 0x000000000f087348 */ /* 0x000fea0003c00000 */
[----:B------:R0:W1:Y:S02]  /*1fd20*/  SHFL.IDX P6, R14, R13, R12, R11 ;  /* 0x0000000c0d0e7389 */ /* 0x00006400000c000b */
[----:B01----:R-:W-:Y:S01]  /*1fd30*/  ENDCOLLECTIVE ;  /* 0x000000000000791b */ /* 0x003fe20003800000 */
.L_x_13867:
[----:B------:R-:W-:Y:S05]  /*1fd40*/  BRA `(.L_x_13868) ;  /* 0xfffffe8400e87947 */ /* 0x000fea000383ffff */
.L_x_13586:
[----:B0-----:R0:W1:Y:S02]  /*1fd50*/  SYNCS.PHASECHK.TRANS64.TRYWAIT P1, [R16+URZ+0x16800], R13 ;  /* 0x0168000d100075a7 */ /* 0x001064000802017f */
[----:B-1----:R-:W-:Y:S05]  /*1fd60*/  @!P1 NANOSLEEP.SYNCS 0x989680 ;  /* 0x009896800000995d */ /* 0x002fea0003900000 */
[----:B------:R-:W1:Y:S02]  /*1fd70*/  @!P1 SYNCS.PHASECHK.TRANS64 P1, [R16+URZ+0x16800], R13 ;  /* 0x0168000d100095a7 */ /* 0x000e64000802007f */
[----:B-1----:R-:W-:Y:S05]  /*1fd80*/  @!P1 BRA `(.L_x_13586) ;  /* 0xfffffffc00f09947 */ /* 0x002fea000383ffff */
[----:B------:R-:W-:Y:S05]  /*1fd90*/  BRA `(.L_x_13869) ;  /* 0xfffffe8800887947 */ /* 0x000fea000383ffff */
.L_x_13592:
[----:B--2---:R2:W3:Y:S02]  /*1fda0*/  SYNCS.PHASECHK.TRANS64.TRYWAIT P2, [R7+URZ+0x16830], R0 ;  /* 0x01683000070075a7 */ /* 0x0044e4000804017f */
[----:B---3--:R-:W-:Y:S05]  /*1fdb0*/  @!P2 NANOSLEEP.SYNCS 0x989680 ;  /* 0x009896800000a95d */ /* 0x008fea0003900000 */
[----:B------:R-:W3:Y:S02]  /*1fdc0*/  @!P2 SYNCS.PHASECHK.TRANS64 P2, [R7+URZ+0x16830], R0 ;  /* 0x016830000700a5a7 */ /* 0x000ee4000804007f */
[----:B---3--:R-:W-:Y:S05]  /*1fdd0*/  @!P2 BRA `(.L_x_13592) ;  /* 0xfffffffc00f0a947 */ /* 0x008fea000383ffff */
[----:B------:R-:W-:Y:S05]  /*1fde0*/  BRA `(.L_x_13591) ;  /* 0xfffffe9800087947 */ /* 0x000fea000383ffff */
.L_x_13610:
[----:B-1----:R1:W2:Y:S02]  /*1fdf0*/  SYNCS.PHASECHK.TRANS64.TRYWAIT P5, [R9+URZ+0x16830], R0 ;  /* 0x01683000090075a7 */ /* 0x0022a400080a017f */
[----:B--2---:R-:W-:Y:S05]  /*1fe00*/  @!P5 NANOSLEEP.SYNCS 0x989680 ;  /* 0x009896800000d95d */ /* 0x004fea0003900000 */
[----:B------:R-:W2:Y:S02]  /*1fe10*/  @!P5 SYNCS.PHASECHK.TRANS64 P5, [R9+URZ+0x16830], R0 ;  /* 0x016830000900d5a7 */ /* 0x000ea400080a007f */
[----:B--2---:R-:W-:Y:S05]  /*1fe20*/  @!P5 BRA `(.L_x_13610) ;  /* 0xfffffffc00f0d947 */ /* 0x004fea000383ffff */
[----:B------:R-:W-:Y:S05]  /*1fe30*/  BRA `(.L_x_13609) ;  /* 0xfffffec800b87947 */ /* 0x000fea000383ffff */
.L_x_13614:
[----:B-1----:R1:W2:Y:S02]  /*1fe40*/  SYNCS.PHASECHK.TRANS64.TRYWAIT P4, [R8+URZ+0x16850], R0 ;  /* 0x01685000080075a7 */ /* 0x0022a4000808017f */
[----:B--2---:R-:W-:Y:S05]  /*1fe50*/  @!P4 NANOSLEEP.SYNCS 0x989680 ;  /* 0x009896800000c95d */ /* 0x004fea0003900000 */
[----:B------:R-:W2:Y:S02]  /*1fe60*/  @!P4 SYNCS.PHASECHK.TRANS64 P4, [R8+URZ+0x16850], R0 ;  /* 0x016850000800c5a7 */ /* 0x000ea4000808007f */
[----:B--2---:R-:W-:Y:S05]  /*1fe70*/  @!P4 BRA `(.L_x_13614) ;  /* 0xfffffffc00f0c947 */ /* 0x004fea000383ffff */
[----:B------:R-:W-:Y:S05]  /*1fe80*/  BRA `(.L_x_13611) ;  /* 0xfffffecc00807947 */ /* 0x000fea000383ffff */
.L_x_13633:
[----:B-1----:R1:W2:Y:S02]  /*1fe90*/  SYNCS.PHASECHK.TRANS64.TRYWAIT P3, [R0+URZ+0x16830], R3 ;  /* 0x01683003000075a7 */ /* 0x0022a4000806017f */
[----:B--2---:R-:W-:Y:S05]  /*1fea0*/  @!P3 NANOSLEEP.SYNCS 0x989680 ;  /* 0x009896800000b95d */ /* 0x004fea0003900000 */
[----:B------:R-:W2:Y:S02]  /*1feb0*/  @!P3 SYNCS.PHASECHK.TRANS64 P3, [R0+URZ+0x16830], R3 ;  /* 0x016830030000b5a7 */ /* 0x000ea4000806007f */
[----:B--2---:R-:W-:Y:S05]  /*1fec0*/  @!P3 BRA `(.L_x_13633) ;  /* 0xfffffffc00f0b947 */ /* 0x004fea000383ffff */
[----:B------:R-:W-:Y:S05]  /*1fed0*/  BRA `(.L_x_13632) ;  /* 0xfffffefc00307947 */ /* 0x000fea000383ffff */
.L_x_13637:
[----:B-1----:R1:W2:Y:S02]  /*1fee0*/  SYNCS.PHASECHK.TRANS64.TRYWAIT P2, [R2+URZ+0x16850], R0 ;  /* 0x01685000020075a7 */ /* 0x0022a4000804017f */
[----:B--2---:R-:W-:Y:S05]  /*1fef0*/  @!P2 NANOSLEEP.SYNCS 0x989680 ;  /* 0x009896800000a95d */ /* 0x004fea0003900000 */
[----:B------:R-:W2:Y:S02]  /*1ff00*/  @!P2 SYNCS.PHASECHK.TRANS64 P2, [R2+URZ+0x16850], R0 ;  /* 0x016850000200a5a7 */ /* 0x000ea4000804007f */
[----:B--2---:R-:W-:Y:S05]  /*1ff10*/  @!P2 BRA `(.L_x_13637) ;  /* 0xfffffffc00f0a947 */ /* 0x004fea000383ffff */
[----:B------:R-:W-:Y:S05]  /*1ff20*/  BRA `(.L_x_13634) ;  /* 0xfffffefc00f87947 */ /* 0x000fea000383ffff */
.L_x_13644:
[----:B-1----:R1:W2:Y:S02]  /*1ff30*/  SYNCS.PHASECHK.TRANS64.TRYWAIT P3, [R0+URZ+0x16830], R3 ;  /* 0x01683003000075a7 */ /* 0x0022a4000806017f */
[----:B--2---:R-:W-:Y:S05]  /*1ff40*/  @!P3 NANOSLEEP.SYNCS 0x989680 ;  /* 0x009896800000b95d */ /* 0x004fea0003900000 */
[----:B------:R-:W2:Y:S02]  /*1ff50*/  @!P3 SYNCS.PHASECHK.TRANS64 P3, [R0+URZ+0x16830], R3 ;  /* 0x016830030000b5a7 */ /* 0x000ea4000806007f */
[----:B--2---:R-:W-:Y:S05]  /*1ff60*/  @!P3 BRA `(.L_x_13644) ;  /* 0xfffffffc00f0b947 */ /* 0x004fea000383ffff */
[----:B------:R-:W-:Y:S05]  /*1ff70*/  BRA `(.L_x_13643) ;  /* 0xffffff1800dc7947 */ /* 0x000fea000383ffff */
.L_x_13648:
[----:B-1----:R1:W2:Y:S02]  /*1ff80*/  SYNCS.PHASECHK.TRANS64.TRYWAIT P2, [R2+URZ+0x16850], R0 ;  /* 0x01685000020075a7 */ /* 0x0022a4000804017f */
[----:B--2---:R-:W-:Y:S05]  /*1ff90*/  @!P2 NANOSLEEP.SYNCS 0x989680 ;  /* 0x009896800000a95d */ /* 0x004fea0003900000 */
[----:B------:R-:W2:Y:S02]  /*1ffa0*/  @!P2 SYNCS.PHASECHK.TRANS64 P2, [R2+URZ+0x16850], R0 ;  /* 0x016850000200a5a7 */ /* 0x000ea4000804007f */
[----:B--2---:R-:W-:Y:S05]  /*1ffb0*/  @!P2 BRA `(.L_x_13648) ;  /* 0xfffffffc00f0a947 */ /* 0x004fea000383ffff */
[----:B------:R-:W-:Y:S05]  /*1ffc0*/  BRA `(.L_x_13645) ;  /* 0xffffff1c00a47947 */ /* 0x000fea000383ffff */
.L_x_13661:
[----:B-1----:R1:W2:Y:S02]  /*1ffd0*/  SYNCS.PHASECHK.TRANS64.TRYWAIT P0, [R11+URZ+0x16850], R4 ;  /* 0x016850040b0075a7 */ /* 0x0022a4000800017f */
[----:B--2---:R-:W-:Y:S05]  /*1ffe0*/  @!P0 NANOSLEEP.SYNCS 0x989680 ;  /* 0x009896800000895d */ /* 0x004fea0003900000 */
[----:B------:R-:W2:Y:S02]  /*1fff0*/  @!P0 SYNCS.PHASECHK.TRANS64 P0, [R11+URZ+0x16850], R4 ;  /* 0x016850040b0085a7 */ /* 0x000ea4000800007f */
[----:B--2---:R-:W-:Y:S05]  /*20000*/  @!P0 BRA `(.L_x_13661) ;  /* 0xfffffffc00f08947 */ /* 0x004fea000383ffff */
[----:B------:R-:W-:Y:S05]  /*20010*/  BRA `(.L_x_13660) ;  /* 0xffffff48007c7947 */ /* 0x000fea000383ffff */
.L_x_13666:
[----:B------:R-:W-:Y:S02]  /*20020*/  IMAD.MOV.U32 R13, RZ, RZ, R28 ;  /* 0x000000ffff0d7224 */ /* 0x000fe400078e001c */
[----:B------:R-:W-:Y:S02]  /*20030*/  IMAD.MOV.U32 R12, RZ, RZ, RZ ;  /* 0x000000ffff0c7224 */ /* 0x000fe400078e00ff */
[----:B------:R-:W-:Y:S02]  /*20040*/  IMAD.MOV.U32 R11, RZ, RZ, 0x181f ;  /* 0x0000181fff0b7424 */ /* 0x000fe400078e00ff */
[----:B------:R-:W-:Y:S02]  /*20050*/  IMAD.MOV.U32 R15, RZ, RZ, -0x1 ;  /* 0xffffffffff0f7424 */ /* 0x000fe400078e00ff */
[----:B------:R-:W-:-:S07]  /*20060*/  IMAD.IADD R40, R49, 0x1, R50 ;  /* 0x0000000131287824 */ /* 0x000fce00078e0232 */
[----:B-----5:R-:W-:Y:S05]  /*20070*/  WARPSYNC.COLLECTIVE R15, `(.L_x_13870) ;  /* 0x000000000f087348 */ /* 0x020fea0003c00000 */
[----:B------:R0:W1:Y:S02]  /*20080*/  SHFL.IDX P6, R14, R13, R12, R11 ;  /* 0x0000000c0d0e7389 */ /* 0x00006400000c000b */
[----:B01---5:R-:W-:Y:S01]  /*20090*/  ENDCOLLECTIVE ;  /* 0x000000000000791b */ /* 0x023fe20003800000 */
.L_x_13870:
[----:B------:R-:W-:Y:S02]  /*200a0*/  VIADD R20, R40, 0x30 ;  /* 0x0000003028147836 */ /* 0x000fe40000000000 */
[----:B------:R-:W-:Y:S02]  /*200b0*/  IMAD.MOV.U32 R13, RZ, RZ, R10 ;  /* 0x000000ffff0d7224 */ /* 0x000fe400078e000a */
[----:B------:R-:W-:-:S07]  /*200c0*/  IMAD.MOV.U32 R0, RZ, RZ, R14 ;  /* 0x000000ffff007224 */ /* 0x000fce00078e000e */
[----:B------:R-:W-:Y:S05]  /*200d0*/  WARPSYNC.COLLECTIVE R15, `(.L_x_13871) ;  /* 0x000000000f087348 */ /* 0x000fea0003c00000 */
[----:B------:R0:W1:Y:S02]  /*200e0*/  SHFL.IDX P6, R14, R13, R12, R11 ;  /* 0x0000000c0d0e7389 */ /* 0x00006400000c000b */
[----:B01----:R-:W-:Y:S01]  /*200f0*/  ENDCOLLECTIVE ;  /* 0x000000000000791b */ /* 0x003fe20003800000 */
.L_x_13871:
[----:B------:R-:W-:Y:S02]  /*20100*/  ULDC UR4, c[0x0][0xac8] ;  /* 0x0002b20000047ab9 */ /* 0x000fe40000000800 */
[----:B------:R-:W-:-:S04]  /*20110*/  ISETP.GE.AND P0, PT, R41, UR4, PT ;  /* 0x0000000429007c0c */ /* 0x000fc8000bf06270 */
[-C--:B------:R-:W-:Y:S01]  /*20120*/  ISETP.GE.OR P4, PT, R20, R43.reuse, P0 ;  /* 0x0000002b1400720c */ /* 0x080fe20000786670 */
[C---:B------:R-:W-:Y:S01]  /*20130*/  VIADD R20, R40.reuse, 0x60 ;  /* 0x0000006028147836 */ /* 0x040fe20000000000 */
[----:B------:R-:W-:-:S04]  /*20140*/  ISETP.GE.OR P3, PT, R40, R43, P0 ;  /* 0x0000002b2800720c */ /* 0x000fc80000766670 */
[----:B------:R-:W-:Y:S01]  /*20150*/  ISETP.GE.OR P2, PT, R20, R43, P0 ;  /* 0x0000002b1400720c */ /* 0x000fe20000746670 */
[----:B------:R-:W-:Y:S02]  /*20160*/  IMAD.MOV.U32 R13, RZ, RZ, R28 ;  /* 0x000000ffff0d7224 */ /* 0x000fe400078e001c */
[----:B------:R-:W-:Y:S02]  /*20170*/  IMAD.MOV.U32 R12, RZ, RZ, 0x1 ;  /* 0x00000001ff0c7424 */ /* 0x000fe400078e00ff */
[----:B------:R-:W-:-:S08]  /*20180*/  IMAD.MOV.U32 R2, RZ, RZ, R14 ;  /* 0x000000ffff027224 */ /* 0x000fd000078e000e */
[----:B------:R-:W-:Y:S05]  /*20190*/  WARPSYNC.COLLECTIVE R15, `(.L_x_13872) ;  /* 0x000000000f087348 */ /* 0x000fea0003c00000 */
[----:B------:R0:W1:Y:S02]  /*201a0*/  SHFL.IDX P6, R14, R13, R12, R11 ;  /* 0x0000000c0d0e7389 */ /* 0x00006400000c000b */
[----:B01----:R-:W-:Y:S01]  /*201b0*/  ENDCOLLECTIVE ;  /* 0x000000000000791b */ /* 0x003fe20003800000 */
.L_x_13872:
[----:B------:R-:W-:-:S04]  /*201c0*/  @!P3 LEA R2, P5, R41, R2, 0x1 ;  /* 0x000000022902b211 */ /* 0x000fc800078a08ff */
[----:B------:R-:W-:Y:S01]  /*201d0*/  @!P3 LEA.HI.X R21, R41, R0, R42, 0x1, P5 ;  /* 0x000000002915b211 */ /* 0x000fe200028f0c2a */
[----:B------:R-:W-:-:S05]  /*201e0*/  @!P3 IMAD.MOV.U32 R20, RZ, RZ, R2 ;  /* 0x000000ffff14b224 */ /* 0x000fca00078e0002 */
[----:B------:R0:W-:Y:S01]  /*201f0*/  @!P3 ST.E.128 desc[UR40][R20.64], R4 ;  /* 0x000000041400b985 */ /* 0x0001e2000c101d28 */
[----:B------:R-:W-:Y:S02]  /*20200*/  IMAD.MOV.U32 R13, RZ, RZ, R10 ;  /* 0x000000ffff0d7224 */ /* 0x000fe400078e000a */
[----:B------:R-:W-:-:S07]  /*20210*/  IMAD.MOV.U32 R3, RZ, RZ, R14 ;  /* 0x000000ffff037224 */ /* 0x000fce00078e000e */
[----:B0-----:R-:W-:Y:S05]  /*20220*/  WARPSYNC.COLLECTIVE R15, `(.L_x_13873) ;  /* 0x000000000f087348 */ /* 0x001fea0003c00000 */
[----:B------:R1:W2:Y:S02]  /*20230*/  SHFL.IDX P6, R14, R13, R12, R11 ;  /* 0x0000000c0d0e7389 */ /* 0x0002a400000c000b */
[----:B012---:R-:W-:Y:S01]  /*20240*/  ENDCOLLECTIVE ;  /* 0x000000000000791b */ /* 0x007fe20003800000 */
.L_x_13873:
[----:B------:R-:W-:Y:S02]  /*20250*/  IMAD.MOV.U32 R13, RZ, RZ, R28 ;  /* 0x000000ffff0d7224 */ /* 0x000fe400078e001c */
[----:B------:R-:W-:Y:S02]  /*20260*/  IMAD.MOV.U32 R12, RZ, RZ, 0x2 ;  /* 0x00000002ff0c7424 */ /* 0x000fe400078e00ff */
[----:B------:R-:W-:-:S07]  /*20270*/  IMAD.MOV.U32 R8, RZ, RZ, R14 ;  /* 0x000000ffff087224 */ /* 0x000fce00078e000e */
[----:B------:R-:W-:Y:S05]  /*20280*/  WARPSYNC.COLLECTIVE R15, `(.L_x_13874) ;  /* 0x000000000f087348 */ /* 0x000fea0003c00000 */
[----:B------:R0:W1:Y:S02]  /*20290*/  SHFL.IDX P6, R14, R13, R12, R11 ;  /* 0x0000000c0d0e7389 */ /* 0x00006400000c000b */
[----:B01----:R-:W-:Y:S01]  /*202a0*/  ENDCOLLECTIVE ;  /* 0x000000000000791b */ /* 0x003fe20003800000 */
.L_x_13874:
[----:B------:R-:W-:-:S04]  /*202b0*/  @!P4 LEA R8, P1, R41, R8, 0x1 ;  /* 0x000000082908c211 */ /* 0x000fc800078208ff */
[----:B------:R-:W-:Y:S01]  /*202c0*/  @!P4 LEA.HI.X R3, R41, R3, R42, 0x1, P1 ;  /* 0x000000032903c211 */ /* 0x000fe200008f0c2a */
[----:B------:R-:W-:Y:S02]  /*202d0*/  IMAD.MOV.U32 R13, RZ, RZ, R10 ;  /* 0x000000ffff0d7224 */ /* 0x000fe400078e000a */
[----:B------:R-:W-:-:S07]  /*202e0*/  IMAD.MOV.U32 R9, RZ, RZ, R14 ;  /* 0x000000ffff097224 */ /* 0x000fce00078e000e */
[----:B------:R-:W-:Y:S05]  /*202f0*/  WARPSYNC.COLLECTIVE R15, `(.L_x_13875) ;  /* 0x000000000f087348 */ /* 0x000fea0003c00000 */
[----:B------:R0:W1:Y:S02]  /*20300*/  SHFL.IDX P6, R14, R13, R12, R11 ;  /* 0x0000000c0d0e7389 */ /* 0x00006400000c000b */
[----:B01----:R-:W-:Y:S01]  /*20310*/  ENDCOLLECTIVE ;  /* 0x000000000000791b */ /* 0x003fe20003800000 */
.L_x_13875:
[----:B------:R-:W-:Y:S02]  /*20320*/  IMAD.MOV.U32 R13, RZ, RZ, R28 ;  /* 0x000000ffff0d7224 */ /* 0x000fe400078e001c */
[----:B------:R-:W-:Y:S01]  /*20330*/  IMAD.MOV.U32 R12, RZ, RZ, 0x3 ;  /* 0x00000003ff0c7424 */ /* 0x000fe200078e00ff */
[----:B------:R-:W-:-:S13]  /*20340*/  @!P2 LEA R44, P5, R41, R14, 0x1 ;  /* 0x0000000e292ca211 */ /* 0x000fda00078a08ff */
[----:B------:R-:W-:Y:S05]  /*20350*/  WARPSYNC.COLLECTIVE R15, `(.L_x_13876) ;  /* 0x000000000f087348 */ /* 0x000fea0003c00000 */
[----:B------:R0:W1:Y:S02]  /*20360*/  SHFL.IDX P6, R14, R13, R12, R11 ;  /* 0x0000000c0d0e7389 */ /* 0x00006400000c000b */
[----:B01----:R-:W-:Y:S01]  /*20370*/  ENDCOLLECTIVE ;  /* 0x000000000000791b */ /* 0x003fe20003800000 */
.L_x_13876:
[----:B------:R-:W-:Y:S01]  /*20380*/  @!P2 LEA.HI.X R45, R41, R9, R42, 0x1, P5 ;  /* 0x00000009292da211 */ /* 0x000fe200028f0c2a */
[----:B------:R-:W-:Y:S02]  /*20390*/  @!P4 IMAD.MOV.U32 R9, RZ, RZ, R3 ;  /* 0x000000ffff09c224 */ /* 0x000fe400078e0003 */
[----:B------:R-:W-:Y:S02]  /*203a0*/  @!P2 IMAD.MOV.U32 R2, RZ, RZ, R44 ;  /* 0x000000ffff02a224 */ /* 0x000fe400078e002c */
[----:B------:R-:W-:Y:S01]  /*203b0*/  @!P2 IMAD.MOV.U32 R3, RZ, RZ, R45 ;  /* 0x000000ffff03a224 */ /* 0x000fe200078e002d */
[----:B------:R0:W-:Y:S04]  /*203c0*/  @!P4 ST.E.128 desc[UR40][R8.64], R24 ;  /* 0x000000180800c985 */ /* 0x0001e8000c101d28 */
[----:B------:R0:W-:Y:S01]  /*203d0*/  @!P2 ST.E.128 desc[UR40][R2.64], R32 ;  /* 0x000000200200a985 */ /* 0x0001e2000c101d28 */
[----:B------:R-:W-:-:S02]  /*203e0*/  IMAD.MOV.U32 R13, RZ, RZ, R10 ;  /* 0x000000ffff0d7224 */ /* 0x000fc400078e000a */
[----:B------:R-:W-:-:S07]  /*203f0*/  IMAD.MOV.U32 R0, RZ, RZ, R14 ;  /* 0x000000ffff007224 */ /* 0x000fce00078e000e */
[----:B0-----:R-:W-:Y:S05]  /*20400*/  WARPSYNC.COLLECTIVE R15, `(.L_x_13877) ;  /* 0x000000000f087348 */ /* 0x001fea0003c00000 */
[----:B------:R1:W2:Y:S02]  /*20410*/  SHFL.IDX P6, R14, R13, R12, R11 ;  /* 0x0000000c0d0e7389 */ /* 0x0002a400000c000b */
[----:B012---:R-:W-:Y:S01]  /*20420*/  ENDCOLLECTIVE ;  /* 0x000000000000791b */ /* 0x007fe20003800000 */
.L_x_13877:
[----:B------:R-:W-:Y:S05]  /*20430*/  BRA `(.L_x_13878) ;  /* 0xffffff5c00a47947 */ /* 0x000fea000383ffff */
.L_x_13668:
[----:B------:R-:W-:Y:S02]  /*20440*/  IMAD.MOV.U32 R13, RZ, RZ, R2 ;  /* 0x000000ffff0d7224 */ /* 0x000fe400078e0002 */
[----:B------:R-:W-:Y:S02]  /*20450*/  IMAD.MOV.U32 R12, RZ, RZ, RZ ;  /* 0x000000ffff0c7224 */ /* 0x000fe400078e00ff */
[----:B------:R-:W-:Y:S02]  /*20460*/  IMAD.MOV.U32 R11, RZ, RZ, 0x1c1f ;  /* 0x00001c1fff0b7424 */ /* 0x000fe400078e00ff */
[----:B------:R-:W-:-:S07]  /*20470*/  IMAD.MOV.U32 R15, RZ, RZ, -0x1 ;  /* 0xffffffffff0f7424 */ /* 0x000fce00078e00ff */
[----:B------:R-:W-:Y:S05]  /*20480*/  WARPSYNC.COLLECTIVE R15, `(.L_x_13879) ;  /* 0x000000000f087348 */ /* 0x000fea0003c00000 */
[----:B------:R0:W1:Y:S02]  /*20490*/  SHFL.IDX P6, R14, R13, R12, R11 ;  /* 0x0000000c0d0e7389 */ /* 0x00006400000c000b */
[----:B01----:R-:W-:Y:S01]  /*204a0*/  ENDCOLLECTIVE ;  /* 0x000000000000791b */ /* 0x003fe20003800000 */
.L_x_13879:
[----:B------:R-:W-:Y:S02]  /*204b0*/  IMAD.MOV.U32 R13, RZ, RZ, R0 ;  /* 0x000000ffff0d7224 */ /* 0x000fe400078e0000 */
[----:B------:R-:W-:-:S07]  /*204c0*/  IMAD.MOV.U32 R3, RZ, RZ, R14 ;  /* 0x000000ffff037224 */ /* 0x000fce00078e000e */
[----:B------:R-:W-:Y:S05]  /*204d0*/  WARPSYNC.COLLECTIVE R15, `(.L_x_13880) ;  /* 0x000000000f087348 */ /* 0x000fea0003c00000 */
[----:B------:R0:W1:Y:S02]  /*204e0*/  SHFL.IDX P6, R14, R13, R12, R11 ;  /* 0x0000000c0d0e7389 */ /* 0x00006400000c000b */
[----:B01----:R-:W-:Y:S01]  /*204f0*/  ENDCOLLECTIVE ;  /* 0x000000000000791b */ /* 0x003fe20003800000 */
.L_x_13880:
[----:B------:R-:W-:Y:S05]  /*20500*/  BRA `(.L_x_13881) ;  /* 0xffffff6000807947 */ /* 0x000fea000383ffff */
.L_x_13671:
        /* <DEDUP_REMOVED lines=8> */
.L_x_13883:
[----:B------:R-:W-:Y:S05]  /*20590*/  BSYNC B1 ;  /* 0x0000000000017941 */ /* 0x000fea0003800000 */
.L_x_13882:
        /* <DEDUP_REMOVED lines=8> */
.L_x_13884:
[----:B------:R-:W-:Y:S05]  /*20620*/  BRA `(.L_x_13885) ;  /* 0xffffff6000dc7947 */ /* 0x000fea000383ffff */
.L_x_13675:
[----:B------:R-:W-:Y:S02]  /*20630*/  IMAD.MOV.U32 R13, RZ, RZ, R9 ;  /* 0x000000ffff0d7224 */ /* 0x000fe400078e0009 */
[----:B------:R-:W-:Y:S02]  /*20640*/  IMAD.MOV.U32 R12, RZ, RZ, RZ ;  /* 0x000000ffff0c7224 */ /* 0x000fe400078e00ff */
[----:B------:R-:W-:Y:S02]  /*20650*/  IMAD.MOV.U32 R11, RZ, RZ, 0x181f ;  /* 0x0000181fff0b7424 */ /* 0x000fe400078e00ff */
[----:B------:R-:W-:Y:S02]  /*20660*/  IMAD.MOV.U32 R15, RZ, RZ, -0x1 ;  /* 0xffffffffff0f7424 */ /* 0x000fe400078e00ff */
[----:B------:R-:W-:Y:S02]  /*20670*/  IMAD R10, R20, R21, RZ ;  /* 0x00000015140a7224 */ /* 0x000fe400078e02ff */
[----:B------:R-:W-:-:S07]  /*20680*/  IMAD.IADD R21, R27, 0x1, R28 ;  /* 0x000000011b157824 */ /* 0x000fce00078e021c */
[----:B------:R-:W-:Y:S05]  /*20690*/  WARPSYNC.COLLECTIVE R15, `(.L_x_13886) ;  /* 0x000000000f087348 */ /* 0x000fea0003c00000 */
[----:B------:R0:W1:Y:S02]  /*206a0*/  SHFL.IDX P6, R14, R13, R12, R11 ;  /* 0x0000000c0d0e7389 */ /* 0x00006400000c000b */
[----:B01----:R-:W-:Y:S01]  /*206b0*/  ENDCOLLECTIVE ;  /* 0x000000000000791b */ /* 0x003fe20003800000 */
.L_x_13886:
[C---:B------:R-:W-:Y:S01]  /*206c0*/  VIADD R7, R21.reuse, 0x30 ;  /* 0x0000003015077836 */ /* 0x040fe20000000000 */
[----:B------:R-:W-:-:S04]  /*206d0*/  ISETP.GE.OR P3, PT, R21, R10, P0 ;  /* 0x0000000a1500720c */ /* 0x000fc80000766670 */
[----:B------:R-:W-:Y:S01]  /*206e0*/  ISETP.GE.OR P4, PT, R7, R10, P0 ;  /* 0x0000000a0700720c */ /* 0x000fe20000786670 */
[----:B------:R-:W-:Y:S02]  /*206f0*/  VIADD R7, R21, 0x60 ;  /* 0x0000006015077836 */ /* 0x000fe40000000000 */
[----:B------:R-:W-:-:S03]  /*20700*/  IMAD.MOV.U32 R13, RZ, RZ, R8 ;  /* 0x000000ffff0d7224 */ /* 0x000fc600078e0008 */
[----:B------:R-:W-:Y:S01]  /*20710*/  ISETP.GE.OR P2, PT, R7, R10, P0 ;  /* 0x0000000a0700720c */ /* 0x000fe20000746670 */
[----:B------:R-:W-:-:S12]  /*20720*/  IMAD.MOV.U32 R0, RZ, RZ, R14 ;  /* 0x000000ffff007224 */ /* 0x000fd800078e000e */
[----:B------:R-:W-:Y:S05]  /*20730*/  WARPSYNC.COLLECTIVE R15, `(.L_x_13887) ;  /* 0x000000000f087348 */ /* 0x000fea0003c00000 */
[----:B------:R0:W1:Y:S02]  /*20740*/  SHFL.IDX P6, R14, R13, R12, R11 ;  /* 0x0000000c0d0e7389 */ /* 0x00006400000c000b */
[----:B01----:R-:W-:Y:S01]  /*20750*/  ENDCOLLECTIVE ;  /* 0x000000000000791b */ /* 0x003fe20003800000 */
.L_x_13887:
[----:B------:R-:W-:Y:S02]  /*20760*/  IMAD.MOV.U32 R13, RZ, RZ, R9 ;  /* 0x000000ffff0d7224 */ /* 0x000fe400078e0009 */
[----:B------:R-:W-:Y:S02]  /*20770*/  IMAD.MOV.U32 R12, RZ, RZ, 0x1 ;  /* 0x00000001ff0c7424 */ /* 0x000fe400078e00ff */
[----:B------:R-:W-:-:S07]  /*20780*/  IMAD.MOV.U32 R2, RZ, RZ, R14 ;  /* 0x000000ffff027224 */ /* 0x000fce00078e000e */
[----:B------:R-:W-:Y:S05]  /*20790*/  WARPSYNC.COLLECTIVE R15, `(.L_x_13888) ;  /* 0x000000000f087348 */ /* 0x000fea0003c00000 */
[----:B------:R0:W1:Y:S02]  /*207a0*/  SHFL.IDX P6, R14, R13, R12, R11 ;  /* 0x0000000c0d0e7389 */ /* 0x00006400000c000b */
[----:B01----:R-:W-:Y:S01]  /*207b0*/  ENDCOLLECTIVE ;  /* 0x000000000000791b */ /* 0x003fe20003800000 */
.L_x_13888:
[----:B------:R-:W-:-:S04]  /*207c0*/  @!P3 LEA R2, P5, R41, R2, 0x1 ;  /* 0x000000022902b211 */ /* 0x000fc800078a08ff */
[----:B------:R-:W-:Y:S01]  /*207d0*/  @!P3 LEA.HI.X R7, R41, R0, R42, 0x1, P5 ;  /* 0x000000002907b211 */ /* 0x000fe200028f0c2a */
[----:B------:R-:W-:-:S05]  /*207e0*/  @!P3 IMAD.MOV.U32 R6, RZ, RZ, R2 ;  /* 0x000000ffff06b224 */ /* 0x000fca00078e0002 */
[----:B------:R0:W-:Y:S01]  /*207f0*/  @!P3 ST.E.128 desc[UR40][R6.64], RZ ;  /* 0x000000ff0600b985 */ /* 0x0001e2000c101d28 */
[----:B------:R-:W-:Y:S02]  /*20800*/  IMAD.MOV.U32 R13, RZ, RZ, R8 ;  /* 0x000000ffff0d7224 */ /* 0x000fe400078e0008 */
[----:B------:R-:W-:-:S07]  /*20810*/  IMAD.MOV.U32 R3, RZ, RZ, R14 ;  /* 0x000000ffff037224 */ /* 0x000fce00078e000e */
[----:B0-----:R-:W-:Y:S05]  /*20820*/  WARPSYNC.COLLECTIVE R15, `(.L_x_13889) ;  /* 0x000000000f087348 */ /* 0x001fea0003c00000 */
[----:B------:R1:W2:Y:S02]  /*20830*/  SHFL.IDX P6, R14, R13, R12, R11 ;  /* 0x0000000c0d0e7389 */ /* 0x0002a400000c000b */
[----:B012---:R-:W-:Y:S01]  /*20840*/  ENDCOLLECTIVE ;  /* 0x000000000000791b */ /* 0x007fe20003800000 */
.L_x_13889:
[----:B------:R-:W-:Y:S02]  /*20850*/  IMAD.MOV.U32 R13, RZ, RZ, R9 ;  /* 0x000000ffff0d7224 */ /* 0x000fe400078e0009 */
[----:B------:R-:W-:Y:S02]  /*20860*/  IMAD.MOV.U32 R12, RZ, RZ, 0x2 ;  /* 0x00000002ff0c7424 */ /* 0x000fe400078e00ff */
[----:B------:R-:W-:-:S07]  /*20870*/  IMAD.MOV.U32 R4, RZ, RZ, R14 ;  /* 0x000000ffff047224 */ /* 0x000fce00078e000e */
[----:B------:R-:W-:Y:S05]  /*20880*/  WARPSYNC.COLLECTIVE R15, `(.L_x_13890) ;  /* 0x000000000f087348 */ /* 0x000fea0003c00000 */
[----:B------:R0:W1:Y:S02]  /*20890*/  SHFL.IDX P6, R14, R13, R12, R11 ;  /* 0x0000000c0d0e7389 */ /* 0x00006400000c000b */
[----:B01----:R-:W-:Y:S01]  /*208a0*/  ENDCOLLECTIVE ;  /* 0x000000000000791b */ /* 0x003fe20003800000 */
.L_x_13890:
[----:B------:R-:W-:-:S04]  /*208b0*/  @!P4 LEA R4, P1, R41, R4, 0x1 ;  /* 0x000000042904c211 */ /* 0x000fc800078208ff */
[----:B------:R-:W-:Y:S01]  /*208c0*/  @!P4 LEA.HI.X R3, R41, R3, R42, 0x1, P1 ;  /* 0x000000032903c211 */ /* 0x000fe200008f0c2a */
[----:B------:R-:W-:Y:S02]  /*208d0*/  IMAD.MOV.U32 R13, RZ, RZ, R8 ;  /* 0x000000ffff0d7224 */ /* 0x000fe400078e0008 */
[----:B------:R-:W-:-:S07]  /*208e0*/  IMAD.MOV.U32 R5, RZ, RZ, R14 ;  /* 0x000000ffff057224 */ /* 0x000fce00078e000e */
[----:B------:R-:W-:Y:S05]  /*208f0*/  WARPSYNC.COLLECTIVE R15, `(.L_x_13891) ;  /* 0x000000000f087348 */ /* 0x000fea0003c00000 */
[----:B------:R0:W1:Y:S02]  /*20900*/  SHFL.IDX P6, R14, R13, R12, R11 ;  /* 0x0000000c0d0e7389 */ /* 0x00006400000c000b */
[----:B01----:R-:W-:Y:S01]  /*20910*/  ENDCOLLECTIVE ;  /* 0x000000000000791b */ /* 0x003fe20003800000 */
.L_x_13891:
[----:B------:R-:W-:Y:S02]  /*20920*/  IMAD.MOV.U32 R13, RZ, RZ, R9 ;  /* 0x000000ffff0d7224 */ /* 0x000fe400078e0009 */
[----:B------:R-:W-:Y:S01]  /*20930*/  IMAD.MOV.U32 R12, RZ, RZ, 0x3 ;  /* 0x00000003ff0c7424 */ /* 0x000fe200078e00ff */
[----:B------:R-:W-:-:S13]  /*20940*/  @!P2 LEA R20, P5, R41, R14, 0x1 ;  /* 0x0000000e2914a211 */ /* 0x000fda00078a08ff */
[----:B------:R-:W-:Y:S05]  /*20950*/  WARPSYNC.COLLECTIVE R15, `(.L_x_13892) ;  /* 0x000000000f087348 */ /* 0x000fea0003c00000 */
[----:B------:R0:W1:Y:S02]  /*20960*/  SHFL.IDX P6, R14, R13, R12, R11 ;  /* 0x0000000c0d0e7389 */ /* 0x00006400000c000b */
[----:B01----:R-:W-:Y:S01]  /*20970*/  ENDCOLLECTIVE ;  /* 0x000000000000791b */ /* 0x003fe20003800000 */
.L_x_13892:
[----:B------:R-:W-:Y:S01]  /*20980*/  @!P2 LEA.HI.X R25, R41, R5, R42, 0x1, P5 ;  /* 0x000000052919a211 */ /* 0x000fe200028f0c2a */
[----:B------:R-:W-:Y:S02]  /*20990*/  @!P4 IMAD.MOV.U32 R5, RZ, RZ, R3 ;  /* 0x000000ffff05c224 */ /* 0x000fe400078e0003 */
[----:B------:R-:W-:Y:S02]  /*209a0*/  @!P2 IMAD.MOV.U32 R2, RZ, RZ, R20 ;  /* 0x000000ffff02a224 */ /* 0x000fe400078e0014 */
[----:B------:R-:W-:Y:S01]  /*209b0*/  @!P2 IMAD.MOV.U32 R3, RZ, RZ, R25 ;  /* 0x000000ffff03a224 */ /* 0x000fe200078e0019 */
[----:B------:R0:W-:Y:S04]  /*209c0*/  @!P4 ST.E.128 desc[UR40][R4.64], RZ ;  /* 0x000000ff0400c985 */ /* 0x0001e8000c101d28 */
[----:B------:R0:W-:Y:S01]  /*209d0*/  @!P2 ST.E.128 desc[UR40][R2.64], RZ ;  /* 0x000000ff0200a985 */ /* 0x0001e2000c101d28 */
[----:B------:R-:W-:-:S02]  /*209e0*/  IMAD.MOV.U32 R13, RZ, RZ, R8 ;  /* 0x000000ffff0d7224 */ /* 0x000fc400078e0008 */
[----:B------:R-:W-:-:S07]  /*209f0*/  IMAD.MOV.U32 R0, RZ, RZ, R14 ;  /* 0x000000ffff007224 */ /* 0x000fce00078e000e */
[----:B0-----:R-:W-:Y:S05]  /*20a00*/  WARPSYNC.COLLECTIVE R15, `(.L_x_13893) ;  /* 0x000000000f087348 */ /* 0x001fea0003c00000 */
[----:B------:R1:W2:Y:S02]  /*20a10*/  SHFL.IDX P6, R14, R13, R12, R11 ;  /* 0x0000000c0d0e7389 */ /* 0x0002a400000c000b */
[----:B012---:R-:W-:Y:S01]  /*20a20*/  ENDCOLLECTIVE ;  /* 0x000000000000791b */ /* 0x007fe20003800000 */
.L_x_13893:
[----:B------:R-:W-:Y:S05]  /*20a30*/  BRA `(.L_x_13894) ;  /* 0xffffff6800fc7947 */ /* 0x000fea000383ffff */
.L_x_13702:
        /* <DEDUP_REMOVED lines=11> */
.L_x_13896:
[----:B------:R-:W-:Y:S05]  /*20af0*/  BSYNC B1 ;  /* 0x0000000000017941 */ /* 0x000fea0003800000 */
.L_x_13895:
[----:B------:R-:W-:Y:S05]  /*20b00*/  BRA `(.L_x_13897) ;  /* 0xffffff88008c7947 */ /* 0x000fea000383ffff */
.L_x_13704:
[----:B------:R-:W-:Y:S01]  /*20b10*/  BSSY B1, `(.L_x_13898) ;  /* 0x0000006000017945 */ /* 0x000fe20003800000 */
[----:B------:R-:W-:-:S07]  /*20b20*/  IMAD.MOV.U32 R15, RZ, RZ, -0x1 ;  /* 0xffffffffff0f7424 */ /* 0x000fce00078e00ff */
[----:B0-----:R-:W-:Y:S05]  /*20b30*/  WARPSYNC.COLLECTIVE R15, `(.L_x_13899) ;  /* 0x000000000f0c7348 */ /* 0x001fea0003c00000 */
[----:B------:R-:W-:Y:S02]  /*20b40*/  ELECT P6, UR62, PT ;  /* 0x00000000003e782f */ /* 0x000fe400038c0000 */
[----:B------:R-:W-:Y:S01]  /*20b50*/  MOV R14, UR62 ;  /* 0x0000003e000e7c02 */ /* 0x000fe20008000f00 */
[----:B0-----:R-:W-:Y:S10]  /*20b60*/  ENDCOLLECTIVE ;  /* 0x000000000000791b */ /* 0x001ff40003800000 */
.L_x_13899:
[----:B------:R-:W-:Y:S05]  /*20b70*/  BSYNC B1 ;  /* 0x0000000000017941 */ /* 0x000fea0003800000 */
.L_x_13898:
[----:B------:R-:W-:Y:S05]  /*20b80*/  BRA `(.L_x_13703) ;  /* 0xffffff8800847947 */ /* 0x000fea000383ffff */
.L_x_13706:
[----:B0-----:R0:W1:Y:S02]  /*20b90*/  SYNCS.PHASECHK.TRANS64.TRYWAIT P0, [R17+URZ+0x16820], R5 ;  /* 0x01682005110075a7 */ /* 0x001064000800017f */
[----:B-1----:R-:W-:Y:S05]  /*20ba0*/  @!P0 NANOSLEEP.SYNCS 0x989680 ;  /* 0x009896800000895d */ /* 0x002fea0003900000 */
[----:B------:R-:W1:Y:S02]  /*20bb0*/  @!P0 SYNCS.PHASECHK.TRANS64 P0, [R17+URZ+0x16820], R5 ;  /* 0x01682005110085a7 */ /* 0x000e64000800007f */
[----:B-1----:R-:W-:Y:S05]  /*20bc0*/  @!P0 BRA `(.L_x_13706) ;  /* 0xfffffffc00f08947 */ /* 0x002fea000383ffff */
[----:B------:R-:W-:Y:S05]  /*20bd0*/  BRA `(.L_x_13900) ;  /* 0xffffff8800947947 */ /* 0x000fea000383ffff */
.L_x_13710:
[----:B0-----:R0:W1:Y:S02]  /*20be0*/  SYNCS.PHASECHK.TRANS64.TRYWAIT P0, [R5+URZ+0x168a0], R7 ;  /* 0x0168a007050075a7 */ /* 0x001064000800017f */
[----:B-1----:R-:W-:Y:S05]  /*20bf0*/  @!P0 NANOSLEEP.SYNCS 0x989680 ;  /* 0x009896800000895d */ /* 0x002fea0003900000 */
[----:B------:R-:W1:Y:S02]  /*20c00*/  @!P0 SYNCS.PHASECHK.TRANS64 P0, [R5+URZ+0x168a0], R7 ;  /* 0x0168a007050085a7 */ /* 0x000e64000800007f */
[----:B-1----:R-:W-:Y:S05]  /*20c10*/  @!P0 BRA `(.L_x_13710) ;  /* 0xfffffffc00f08947 */ /* 0x002fea000383ffff */
[----:B------:R-:W-:Y:S05]  /*20c20*/  BRA `(.L_x_13901) ;  /* 0xffffff8800b07947 */ /* 0x000fea000383ffff */
.L_x_13715:
[----:B-1----:R1:W2:Y:S02]  /*20c30*/  SYNCS.PHASECHK.TRANS64.TRYWAIT P0, [R5+URZ+0x168c0], R7 ;  /* 0x0168c007050075a7 */ /* 0x0022a4000800017f */
[----:B--2---:R-:W-:Y:S05]  /*20c40*/  @!P0 NANOSLEEP.SYNCS 0x989680 ;  /* 0x009896800000895d */ /* 0x004fea0003900000 */
[----:B------:R-:W2:Y:S02]  /*20c50*/  @!P0 SYNCS.PHASECHK.TRANS64 P0, [R5+URZ+0x168c0], R7 ;  /* 0x0168c007050085a7 */ /* 0x000ea4000800007f */
[----:B--2---:R-:W-:Y:S05]  /*20c60*/  @!P0 BRA `(.L_x_13715) ;  /* 0xfffffffc00f08947 */ /* 0x004fea000383ffff */
[----:B------:R-:W-:Y:S05]  /*20c70*/  BRA `(.L_x_13902) ;  /* 0xffffff8c00307947 */ /* 0x000fea000383ffff */
.L_x_13722:
[----:B0-----:R0:W1:Y:S02]  /*20c80*/  SYNCS.PHASECHK.TRANS64.TRYWAIT P1, [R5+URZ+0x168a0], R7 ;  /* 0x0168a007050075a7 */ /* 0x001064000802017f */
[----:B-1----:R-:W-:Y:S05]  /*20c90*/  @!P1 NANOSLEEP.SYNCS 0x989680 ;  /* 0x009896800000995d */ /* 0x002fea0003900000 */
[----:B------:R-:W1:Y:S02]  /*20ca0*/  @!P1 SYNCS.PHASECHK.TRANS64 P1, [R5+URZ+0x168a0], R7 ;  /* 0x0168a007050095a7 */ /* 0x000e64000802007f */
[----:B-1----:R-:W-:Y:S05]  /*20cb0*/  @!P1 BRA `(.L_x_13722) ;  /* 0xfffffffc00f09947 */ /* 0x002fea000383ffff */
[----:B------:R-:W-:Y:S05]  /*20cc0*/  BRA `(.L_x_13903) ;  /* 0xffffff8c00fc7947 */ /* 0x000fea000383ffff */
.L_x_13727:
[----:B-1----:R1:W2:Y:S02]  /*20cd0*/  SYNCS.PHASECHK.TRANS64.TRYWAIT P1, [R5+URZ+0x168c0], R7 ;  /* 0x0168c007050075a7 */ /* 0x0022a4000802017f */
[----:B--2---:R-:W-:Y:S05]  /*20ce0*/  @!P1 NANOSLEEP.SYNCS 0x989680 ;  /* 0x009896800000995d */ /* 0x004fea0003900000 */
[----:B------:R-:W2:Y:S02]  /*20cf0*/  @!P1 SYNCS.PHASECHK.TRANS64 P1, [R5+URZ+0x168c0], R7 ;  /* 0x0168c007050095a7 */ /* 0x000ea4000802007f */
[----:B--2---:R-:W-:Y:S05]  /*20d00*/  @!P1 BRA `(.L_x_13727) ;  /* 0xfffffffc00f09947 */ /* 0x004fea000383ffff */
[----:B------:R-:W-:Y:S05]  /*20d10*/  BRA `(.L_x_13904) ;  /* 0xffffff9000747947 */ /* 0x000fea000383ffff */
.L_x_13750:
        /* <DEDUP_REMOVED lines=11> */
.L_x_13906:
[----:B------:R-:W-:Y:S05]  /*20dd0*/  BSYNC B0 ;  /* 0x0000000000007941 */ /* 0x000fea0003800000 */
.L_x_13905:
[----:B------:R-:W-:Y:S05]  /*20de0*/  BRA `(.L_x_13907) ;  /* 0xffffffa000307947 */ /* 0x000fea000383ffff */
.L_x_13752:
[----:B------:R-:W-:Y:S01]  /*20df0*/  BSSY B0, `(.L_x_13908) ;  /* 0x0000006000007945 */ /* 0x000fe20003800000 */
[----:B------:R-:W-:-:S07]  /*20e00*/  IMAD.MOV.U32 R15, RZ, RZ, -0x1 ;  /* 0xffffffffff0f7424 */ /* 0x000fce00078e00ff */
[----:B012---:R-:W-:Y:S05]  /*20e10*/  WARPSYNC.COLLECTIVE R15, `(.L_x_13909) ;  /* 0x000000000f0c7348 */ /* 0x007fea0003c00000 */
[----:B------:R-:W-:Y:S02]  /*20e20*/  ELECT P6, UR62, PT ;  /* 0x00000000003e782f */ /* 0x000fe400038c0000 */
[----:B------:R-:W-:Y:S01]  /*20e30*/  MOV R14, UR62 ;  /* 0x0000003e000e7c02 */ /* 0x000fe20008000f00 */
[----:B012---:R-:W-:Y:S10]  /*20e40*/  ENDCOLLECTIVE ;  /* 0x000000000000791b */ /* 0x007ff40003800000 */
.L_x_13909:
[----:B------:R-:W-:Y:S05]  /*20e50*/  BSYNC B0 ;  /* 0x0000000000007941 */ /* 0x000fea0003800000 */
.L_x_13908:
[----:B------:R-:W-:Y:S05]  /*20e60*/  BRA `(.L_x_13910) ;  /* 0xffffffa000307947 */ /* 0x000fea000383ffff */
.L_x_13754:
[----:B--2---:R2:W3:Y:S02]  /*20e70*/  SYNCS.PHASECHK.TRANS64.TRYWAIT P0, [R0+URZ+0x16840], R2 ;  /* 0x01684002000075a7 */ /* 0x0044e4000800017f */
[----:B---3--:R-:W-:Y:S05]  /*20e80*/  @!P0 NANOSLEEP.SYNCS 0x989680 ;  /* 0x009896800000895d */ /* 0x008fea0003900000 */
[----:B------:R-:W3:Y:S02]  /*20e90*/  @!P0 SYNCS.PHASECHK.TRANS64 P0, [R0+URZ+0x16840], R2 ;  /* 0x01684002000085a7 */ /* 0x000ee4000800007f */
[----:B---3--:R-:W-:Y:S05]  /*20ea0*/  @!P0 BRA `(.L_x_13754) ;  /* 0xfffffffc00f08947 */ /* 0x008fea000383ffff */
[----:B------:R-:W-:Y:S05]  /*20eb0*/  BRA `(.L_x_13911) ;  /* 0xffffffa000847947 */ /* 0x000fea000383ffff */
.L_x_13758:
        /* <DEDUP_REMOVED lines=15> */
.L_x_13912:
[----:B------:R-:W-:Y:S02]  /*20fb0*/  IMAD.MOV.U32 R13, RZ, RZ, R0 ;  /* 0x000000ffff0d7224 */ /* 0x000fe400078e0000 */
[----:B------:R-:W-:-:S07]  /*20fc0*/  IMAD.MOV.U32 R8, RZ, RZ, R14 ;  /* 0x000000ffff087224 */ /* 0x000fce00078e000e */
[----:B------:R-:W-:Y:S05]  /*20fd0*/  WARPSYNC.COLLECTIVE R15, `(.L_x_13913) ;  /* 0x000000000f087348 */ /* 0x000fea0003c00000 */
[----:B------:R0:W1:Y:S02]  /*20fe0*/  SHFL.IDX P6, R14, R13, R12, R11 ;  /* 0x0000000c0d0e7389 */ /* 0x00006400000c000b */
[----:B01----:R-:W-:Y:S01]  /*20ff0*/  ENDCOLLECTIVE ;  /* 0x000000000000791b */ /* 0x003fe20003800000 */
.L_x_13913:
[----:B------:R-:W-:Y:S02]  /*21000*/  IMAD.MOV.U32 R13, RZ, RZ, R4 ;  /* 0x000000ffff0d7224 */ /* 0x000fe400078e0004 */
[----:B------:R-:W-:Y:S02]  /*21010*/  IMAD.MOV.U32 R12, RZ, RZ, 0x1 ;  /* 0x00000001ff0c7424 */ /* 0x000fe400078e00ff */
[----:B------:R-:W-:-:S07]  /*21020*/  IMAD.MOV.U32 R7, RZ, RZ, R14 ;  /* 0x000000ffff077224 */ /* 0x000fce00078e000e */
[----:B------:R-:W-:Y:S05]  /*21030*/  WARPSYNC.COLLECTIVE R15, `(.L_x_13914) ;  /* 0x000000000f087348 */ /* 0x000fea0003c00000 */
[----:B------:R0:W1:Y:S02]  /*21040*/  SHFL.IDX P6, R14, R13, R12, R11 ;  /* 0x0000000c0d0e7389 */ /* 0x00006400000c000b */
[----:B01----:R-:W-:Y:S01]  /*21050*/  ENDCOLLECTIVE ;  /* 0x000000000000791b */ /* 0x003fe20003800000 */
.L_x_13914:
        /* <DEDUP_REMOVED lines=14> */
.L_x_13915:
[----:B------:R-:W-:Y:S02]  /*21140*/  IMAD.MOV.U32 R13, RZ, RZ, R4 ;  /* 0x000000ffff0d7224 */ /* 0x000fe400078e0004 */
[----:B------:R-:W-:Y:S02]  /*21150*/  IMAD.MOV.U32 R12, RZ, RZ, 0x2 ;  /* 0x00000002ff0c7424 */ /* 0x000fe400078e00ff */
[----:B------:R-:W-:-:S07]  /*21160*/  IMAD.MOV.U32 R8, RZ, RZ, R14 ;  /* 0x000000ffff087224 */ /* 0x000fce00078e000e */
[----:B------:R-:W-:Y:S05]  /*21170*/  WARPSYNC.COLLECTIVE R15, `(.L_x_13916) ;  /* 0x000000000f087348 */ /* 0x000fea0003c00000 */
[----:B------:R0:W1:Y:S02]  /*21180*/  SHFL.IDX P6, R14, R13, R12, R11 ;  /* 0x0000000c0d0e7389 */ /* 0x00006400000c000b */
[----:B01----:R-:W-:Y:S01]  /*21190*/  ENDCOLLECTIVE ;  /* 0x000000000000791b */ /* 0x003fe20003800000 */
.L_x_13916:
        /* <DEDUP_REMOVED lines=14> */
.L_x_13917:
[----:B------:R-:W-:Y:S02]  /*21280*/  IMAD.MOV.U32 R13, RZ, RZ, R4 ;  /* 0x000000ffff0d7224 */ /* 0x000fe400078e0004 */
[----:B------:R-:W-:Y:S02]  /*21290*/  IMAD.MOV.U32 R12, RZ, RZ, 0x3 ;  /* 0x00000003ff0c7424 */ /* 0x000fe400078e00ff */
[----:B------:R-:W-:-:S07]  /*212a0*/  IMAD.MOV.U32 R8, RZ, RZ, R14 ;  /* 0x000000ffff087224 */ /* 0x000fce00078e000e */
[----:B------:R-:W-:Y:S05]  /*212b0*/  WARPSYNC.COLLECTIVE R15, `(.L_x_13918) ;  /* 0x000000000f087348 */ /* 0x000fea0003c00000 */
[----:B------:R0:W1:Y:S02]  /*212c0*/  SHFL.IDX P6, R14, R13, R12, R11 ;  /* 0x0000000c0d0e7389 */ /* 0x00006400000c000b */
[----:B01----:R-:W-:Y:S01]  /*212d0*/  ENDCOLLECTIVE ;  /* 0x000000000000791b */ /* 0x003fe20003800000 */
.L_x_13918:
        /* <DEDUP_REMOVED lines=14> */
.L_x_13919:
[----:B------:R-:W-:Y:S02]  /*213c0*/  IMAD.MOV.U32 R13, RZ, RZ, R4 ;  /* 0x000000ffff0d7224 */ /* 0x000fe400078e0004 */
[----:B------:R-:W-:Y:S02]  /*213d0*/  IMAD.MOV.U32 R12, RZ, RZ, 0x4 ;  /* 0x00000004ff0c7424 */ /* 0x000fe400078e00ff */
[----:B------:R-:W-:-:S07]  /*213e0*/  IMAD.MOV.U32 R8, RZ, RZ, R14 ;  /* 0x000000ffff087224 */ /* 0x000fce00078e000e */
[----:B------:R-:W-:Y:S05]  /*213f0*/  WARPSYNC.COLLECTIVE R15, `(.L_x_13920) ;  /* 0x000000000f087348 */ /* 0x000fea0003c00000 */
[----:B------:R0:W1:Y:S02]  /*21400*/  SHFL.IDX P6, R14, R13, R12, R11 ;  /* 0x0000000c0d0e7389 */ /* 0x00006400000c000b */
[----:B01----:R-:W-:Y:S01]  /*21410*/  ENDCOLLECTIVE ;  /* 0x000000000000791b */ /* 0x003fe20003800000 */
.L_x_13920:
        /* <DEDUP_REMOVED lines=14> */
.L_x_13921:
[----:B------:R-:W-:Y:S02]  /*21500*/  IMAD.MOV.U32 R13, RZ, RZ, R4 ;  /* 0x000000ffff0d7224 */ /* 0x000fe400078e0004 */
[----:B------:R-:W-:Y:S02]  /*21510*/  IMAD.MOV.U32 R12, RZ, RZ, 0x5 ;  /* 0x00000005ff0c7424 */ /* 0x000fe400078e00ff */
[----:B------:R-:W-:-:S07]  /*21520*/  IMAD.MOV.U32 R8, RZ, RZ, R14 ;  /* 0x000000ffff087224 */ /* 0x000fce00078e000e */
[----:B------:R-:W-:Y:S05]  /*21530*/  WARPSYNC.COLLECTIVE R15, `(.L_x_13922) ;  /* 0x000000000f087348 */ /* 0x000fea0003c00000 */
[----:B------:R0:W1:Y:S02]  /*21540*/  SHFL.IDX P6, R14, R13, R12, R11 ;  /* 0x0000000c0d0e7389 */ /* 0x00006400000c000b */
[----:B01----:R-:W-:Y:S01]  /*21550*/  ENDCOLLECTIVE ;  /* 0x000000000000791b */ /* 0x003fe20003800000 */
.L_x_13922:
        /* <DEDUP_REMOVED lines=14> */
.L_x_13923:
[----:B------:R-:W-:Y:S02]  /*21640*/  IMAD.MOV.U32 R13, RZ, RZ, R4 ;  /* 0x000000ffff0d7224 */ /* 0x000fe400078e0004 */
[----:B------:R-:W-:Y:S02]  /*21650*/  IMAD.MOV.U32 R12, RZ, RZ, 0x6 ;  /* 0x00000006ff0c7424 */ /* 0x000fe400078e00ff */
[----:B------:R-:W-:-:S07]  /*21660*/  IMAD.MOV.U32 R8, RZ, RZ, R14 ;  /* 0x000000ffff087224 */ /* 0x000fce00078e000e */
[----:B------:R-:W-:Y:S05]  /*21670*/  WARPSYNC.COLLECTIVE R15, `(.L_x_13924) ;  /* 0x000000000f087348 */ /* 0x000fea0003c00000 */
[----:B------:R0:W1:Y:S02]  /*21680*/  SHFL.IDX P6, R14, R13, R12, R11 ;  /* 0x0000000c0d0e7389 */ /* 0x00006400000c000b */
[----:B01----:R-:W-:Y:S01]  /*21690*/  ENDCOLLECTIVE ;  /* 0x000000000000791b */ /* 0x003fe20003800000 */
.L_x_13924:
        /* <DEDUP_REMOVED lines=14> */
.L_x_13925:
[----:B------:R-:W-:Y:S02]  /*21780*/  IMAD.MOV.U32 R13, RZ, RZ, R4 ;  /* 0x000000ffff0d7224 */ /* 0x000fe400078e0004 */
[----:B------:R-:W-:Y:S02]  /*21790*/  IMAD.MOV.U32 R12, RZ, RZ, 0x7 ;  /* 0x00000007ff0c7424 */ /* 0x000fe400078e00ff */
[----:B------:R-:W-:-:S07]  /*217a0*/  IMAD.MOV.U32 R8, RZ, RZ, R14 ;  /* 0x000000ffff087224 */ /* 0x000fce00078e000e */
[----:B------:R-:W-:Y:S05]  /*217b0*/  WARPSYNC.COLLECTIVE R15, `(.L_x_13926) ;  /* 0x000000000f087348 */ /* 0x000fea0003c00000 */
[----:B------:R0:W1:Y:S02]  /*217c0*/  SHFL.IDX P6, R14, R13, R12, R11 ;  /* 0x0000000c0d0e7389 */ /* 0x00006400000c000b */
[----:B01----:R-:W-:Y:S01]  /*217d0*/  ENDCOLLECTIVE ;  /* 0x000000000000791b */ /* 0x003fe20003800000 */
.L_x_13926:
        /* <DEDUP_REMOVED lines=15> */
.L_x_13927:
[----:B------:R-:W-:Y:S01]  /*218d0*/  ISETP.GE.AND P2, PT, R0, R3, PT ;  /* 0x000000030000720c */ /* 0x000fe20003f46270 */
[----:B------:R-:W-:Y:S02]  /*218e0*/  IMAD.MOV.U32 R13, RZ, RZ, R2 ;  /* 0x000000ffff0d7224 */ /* 0x000fe400078e0002 */
[----:B------:R-:W-:Y:S02]  /*218f0*/  IMAD.MOV.U32 R12, RZ, RZ, RZ ;  /* 0x000000ffff0c7224 */ /* 0x000fe400078e00ff */
[----:B------:R-:W-:-:S08]  /*21900*/  IMAD.MOV.U32 R7, RZ, RZ, R14 ;  /* 0x000000ffff077224 */ /* 0x000fd000078e000e */
[----:B------:R-:W-:Y:S05]  /*21910*/  WARPSYNC.COLLECTIVE R15, `(.L_x_13928) ;  /* 0x000000000f087348 */ /* 0x000fea0003c00000 */
[----:B------:R0:W1:Y:S02]  /*21920*/  SHFL.IDX P6, R14, R13, R12, R11 ;  /* 0x0000000c0d0e7389 */ /* 0x00006400000c000b */
[----:B01----:R-:W-:Y:S01]  /*21930*/  ENDCOLLECTIVE ;  /* 0x000000000000791b */ /* 0x003fe20003800000 */
.L_x_13928:
[----:B------:R-:W-:-:S05]  /*21940*/  @!P1 LEA R7, P3, R21, R7, 0x1 ;  /* 0x0000000715079211 */ /* 0x000fca00078608ff */
[----:B------:R-:W-:Y:S02]  /*21950*/  @!P1 IMAD.X R4, RZ, RZ, R4, P3 ;  /* 0x000000ffff049224 */ /* 0x000fe400018e0604 */
[----:B------:R-:W-:Y:S02]  /*21960*/  @!P1 IMAD.MOV.U32 R8, RZ, RZ, R7 ;  /* 0x000000ffff089224 */ /* 0x000fe400078e0007 */
        /* <DEDUP_REMOVED lines=11> */
.L_x_13929:
[----:B------:R-:W-:Y:S02]  /*21a20*/  IMAD.MOV.U32 R13, RZ, RZ, R2 ;  /* 0x000000ffff0d7224 */ /* 0x000fe400078e0002 */
[----:B------:R-:W-:Y:S02]  /*21a30*/  IMAD.MOV.U32 R12, RZ, RZ, 0x1 ;  /* 0x00000001ff0c7424 */ /* 0x000fe400078e00ff */
[----:B------:R-:W-:-:S07]  /*21a40*/  IMAD.MOV.U32 R0, RZ, RZ, R14 ;  /* 0x000000ffff007224 */ /* 0x000fce00078e000e */
[----:B------:R-:W-:Y:S05]  /*21a50*/  WARPSYNC.COLLECTIVE R15, `(.L_x_13930) ;  /* 0x000000000f087348 */ /* 0x000fea0003c00000 */
[----:B------:R0:W1:Y:S02]  /*21a60*/  SHFL.IDX P6, R14, R13, R12, R11 ;  /* 0x0000000c0d0e7389 */ /* 0x00006400000c000b */
[----:B01----:R-:W-:Y:S01]  /*21a70*/  ENDCOLLECTIVE ;  /* 0x000000000000791b */ /* 0x003fe20003800000 */
.L_x_13930:
[----:B------:R-:W-:-:S05]  /*21a80*/  @!P2 LEA R0, P1, R21, R0, 0x1 ;  /* 0x000000001500a211 */ /* 0x000fca00078208ff */
[----:B------:R-:W-:-:S04]  /*21a90*/  @!P2 IMAD.X R8, RZ, RZ, R10, P1 ;  /* 0x000000ffff08a224 */ /* 0x000fc800008e060a */
        /* <DEDUP_REMOVED lines=13> */
.L_x_13931:
[----:B------:R-:W-:Y:S02]  /*21b70*/  IMAD.MOV.U32 R13, RZ, RZ, R2 ;  /* 0x000000ffff0d7224 */ /* 0x000fe400078e0002 */
[----:B------:R-:W-:Y:S02]  /*21b80*/  IMAD.MOV.U32 R12, RZ, RZ, 0x2 ;  /* 0x00000002ff0c7424 */ /* 0x000fe400078e00ff */
[----:B------:R-:W-:-:S07]  /*21b90*/  IMAD.MOV.U32 R8, RZ, RZ, R14 ;  /* 0x000000ffff087224 */ /* 0x000fce00078e000e */
[----:B------:R-:W-:Y:S05]  /*21ba0*/  WARPSYNC.COLLECTIVE R15, `(.L_x_13932) ;  /* 0x000000000f087348 */ /* 0x000fea0003c00000 */
[----:B------:R0:W1:Y:S02]  /*21bb0*/  SHFL.IDX P6, R14, R13, R12, R11 ;  /* 0x0000000c0d0e7389 */ /* 0x00006400000c000b */
[----:B01----:R-:W-:Y:S01]  /*21bc0*/  ENDCOLLECTIVE ;  /* 0x000000000000791b */ /* 0x003fe20003800000 */
.L_x_13932:
        /* <DEDUP_REMOVED lines=13> */
.L_x_13933:
[----:B------:R-:W-:Y:S02]  /*21ca0*/  IMAD.MOV.U32 R13, RZ, RZ, R2 ;  /* 0x000000ffff0d7224 */ /* 0x000fe400078e0002 */
[----:B------:R-:W-:Y:S02]  /*21cb0*/  IMAD.MOV.U32 R12, RZ, RZ, 0x3 ;  /* 0x00000003ff0c7424 */ /* 0x000fe400078e00ff */
[----:B------:R-:W-:-:S07]  /*21cc0*/  IMAD.MOV.U32 R8, RZ, RZ, R14 ;  /* 0x000000ffff087224 */ /* 0x000fce00078e000e */
[----:B------:R-:W-:Y:S05]  /*21cd0*/  WARPSYNC.COLLECTIVE R15, `(.L_x_13934) ;  /* 0x000000000f087348 */ /* 0x000fea0003c00000 */
[----:B------:R0:W1:Y:S02]  /*21ce0*/  SHFL.IDX P6, R14, R13, R12, R11 ;  /* 0x0000000c0d0e7389 */ /* 0x00006400000c000b */
[----:B01----:R-:W-:Y:S01]  /*21cf0*/  ENDCOLLECTIVE ;  /* 0x000000000000791b */ /* 0x003fe20003800000 */
.L_x_13934:
        /* <DEDUP_REMOVED lines=12> */
.L_x_13935:
[----:B------:R-:W-:Y:S01]  /*21dc0*/  IMAD.MOV.U32 R2, RZ, RZ, R14 ;  /* 0x000000ffff027224 */ /* 0x000fe200078e000e */
[----:B------:R-:W-:Y:S06]  /*21dd0*/  BRA `(.L_x_13936) ;  /* 0xffffffa000847947 */ /* 0x000fec000383ffff */
.L_x_13761:
[----:B0-----:R0:W1:Y:S02]  /*21de0*/  SYNCS.PHASECHK.TRANS64.TRYWAIT P0, [R17+URZ+0x16820], R0 ;  /* 0x01682000110075a7 */ /* 0x001064000800017f */
[----:B-1----:R-:W-:Y:S05]  /*21df0*/  @!P0 NANOSLEEP.SYNCS 0x989680 ;  /* 0x009896800000895d */ /* 0x002fea0003900000 */
[----:B------:R-:W1:Y:S02]  /*21e00*/  @!P0 SYNCS.PHASECHK.TRANS64 P0, [R17+URZ+0x16820], R0 ;  /* 0x01682000110085a7 */ /* 0x000e64000800007f */
[----:B-1----:R-:W-:Y:S05]  /*21e10*/  @!P0 BRA `(.L_x_13761) ;  /* 0xfffffffc00f08947 */ /* 0x002fea000383ffff */
[----:B------:R-:W-:Y:S05]  /*21e20*/  BRA `(.L_x_13937) ;  /* 0xffffffa000e47947 */ /* 0x000fea000383ffff */
.L_x_13770:
[----:B-1----:R1:W2:Y:S02]  /*21e30*/  SYNCS.PHASECHK.TRANS64.TRYWAIT P0, [R2+URZ+0x16840], R3 ;  /* 0x01684003020075a7 */ /* 0x0022a4000800017f */
[----:B--2---:R-:W-:Y:S05]  /*21e40*/  @!P0 NANOSLEEP.SYNCS 0x989680 ;  /* 0x009896800000895d */ /* 0x004fea0003900000 */
[----:B------:R-:W2:Y:S02]  /*21e50*/  @!P0 SYNCS.PHASECHK.TRANS64 P0, [R2+URZ+0x16840], R3 ;  /* 0x01684003020085a7 */ /* 0x000ea4000800007f */
[----:B--2---:R-:W-:Y:S05]  /*21e60*/  @!P0 BRA `(.L_x_13770) ;  /* 0xfffffffc00f08947 */ /* 0x004fea000383ffff */
[----:B------:R-:W-:Y:S05]  /*21e70*/  BRA `(.L_x_13938) ;  /* 0xffffffa400cc7947 */ /* 0x000fea000383ffff */
.L_x_13775:
[----:B0-----:R0:W1:Y:S02]  /*21e80*/  SYNCS.PHASECHK.TRANS64.TRYWAIT P0, [R3+URZ+0x60], R2 ;  /* 0x00006002030075a7 */ /* 0x001064000800017f */
[----:B-1----:R-:W-:Y:S05]  /*21e90*/  @!P0 NANOSLEEP.SYNCS 0x989680 ;  /* 0x009896800000895d */ /* 0x002fea0003900000 */
[----:B------:R-:W1:Y:S02]  /*21ea0*/  @!P0 SYNCS.PHASECHK.TRANS64 P0, [R3+URZ+0x60], R2 ;  /* 0x00006002030085a7 */ /* 0x000e64000800007f */
[----:B-1----:R-:W-:Y:S05]  /*21eb0*/  @!P0 BRA `(.L_x_13775) ;  /* 0xfffffffc00f08947 */ /* 0x002fea000383ffff */
[----:B------:R-:W-:Y:S05]  /*21ec0*/  BRA `(.L_x_13939) ;  /* 0xffffffa800587947 */ /* 0x000fea000383ffff */
.L_x_13783:
[----:B-1----:R1:W2:Y:S02]  /*21ed0*/  SYNCS.PHASECHK.TRANS64.TRYWAIT P0, [R2+URZ+0x16840], R3 ;  /* 0x01684003020075a7 */ /* 0x0022a4000800017f */
[----:B--2---:R-:W-:Y:S05]  /*21ee0*/  @!P0 NANOSLEEP.SYNCS 0x989680 ;  /* 0x009896800000895d */ /* 0x004fea0003900000 */
[----:B------:R-:W2:Y:S02]  /*21ef0*/  @!P0 SYNCS.PHASECHK.TRANS64 P0, [R2+URZ+0x16840], R3 ;  /* 0x01684003020085a7 */ /* 0x000ea4000800007f */
[----:B--2---:R-:W-:Y:S05]  /*21f00*/  @!P0 BRA `(.L_x_13783) ;  /* 0xfffffffc00f08947 */ /* 0x004fea000383ffff */
[----:B------:R-:W-:Y:S05]  /*21f10*/  BRA `(.L_x_13940) ;  /* 0xffffffac00947947 */ /* 0x000fea000383ffff */
.L_x_13788:
[----:B0-----:R0:W1:Y:S02]  /*21f20*/  SYNCS.PHASECHK.TRANS64.TRYWAIT P0, [R10+URZ+0x60], R28 ;  /* 0x0000601c0a0075a7 */ /* 0x001064000800017f */
[----:B-1----:R-:W-:Y:S05]  /*21f30*/  @!P0 NANOSLEEP.SYNCS 0x989680 ;  /* 0x009896800000895d */ /* 0x002fea0003900000 */
[----:B------:R-:W1:Y:S02]  /*21f40*/  @!P0 SYNCS.PHASECHK.TRANS64 P0, [R10+URZ+0x60], R28 ;  /* 0x0000601c0a0085a7 */ /* 0x000e64000800007f */
[----:B-1----:R-:W-:Y:S05]  /*21f50*/  @!P0 BRA `(.L_x_13788) ;  /* 0xfffffffc00f08947 */ /* 0x002fea000383ffff */
[----:B------:R-:W-:Y:S05]  /*21f60*/  BRA `(.L_x_13941) ;  /* 0xffffffb000207947 */ /* 0x000fea000383ffff */
.L_x_13796:
[----:B-1----:R1:W2:Y:S02]  /*21f70*/  SYNCS.PHASECHK.TRANS64.TRYWAIT P0, [R2+URZ+0x16840], R3 ;  /* 0x01684003020075a7 */ /* 0x0022a4000800017f */
[----:B--2---:R-:W-:Y:S05]  /*21f80*/  @!P0 NANOSLEEP.SYNCS 0x989680 ;  /* 0x009896800000895d */ /* 0x004fea0003900000 */
[----:B------:R-:W2:Y:S02]  /*21f90*/  @!P0 SYNCS.PHASECHK.TRANS64 P0, [R2+URZ+0x16840], R3 ;  /* 0x01684003020085a7 */ /* 0x000ea4000800007f */
[----:B--2---:R-:W-:Y:S05]  /*21fa0*/  @!P0 BRA `(.L_x_13796) ;  /* 0xfffffffc00f08947 */ /* 0x004fea000383ffff */
[----:B------:R-:W-:Y:S05]  /*21fb0*/  BRA `(.L_x_13942) ;  /* 0xffffffb400307947 */ /* 0x000fea000383ffff */
.L_x_13801:
[----:B0-----:R0:W1:Y:S02]  /*21fc0*/  SYNCS.PHASECHK.TRANS64.TRYWAIT P0, [R3+URZ+0x60], R7 ;  /* 0x00006007030075a7 */ /* 0x001064000800017f */
[----:B-1----:R-:W-:Y:S05]  /*21fd0*/  @!P0 NANOSLEEP.SYNCS 0x989680 ;  /* 0x009896800000895d */ /* 0x002fea0003900000 */
[----:B------:R-:W1:Y:S02]  /*21fe0*/  @!P0 SYNCS.PHASECHK.TRANS64 P0, [R3+URZ+0x60], R7 ;  /* 0x00006007030085a7 */ /* 0x000e64000800007f */
[----:B-1----:R-:W-:Y:S05]  /*21ff0*/  @!P0 BRA `(.L_x_13801) ;  /* 0xfffffffc00f08947 */ /* 0x002fea000383ffff */
[----:B------:R-:W-:Y:S05]  /*22000*/  BRA `(.L_x_13943) ;  /* 0xffffffb400c07947 */ /* 0x000fea000383ffff */
.L_x_13811:
[----:B0-----:R0:W1:Y:S02]  /*22010*/  SYNCS.PHASECHK.TRANS64.TRYWAIT P0, [R3+URZ+0x16860], R0 ;  /* 0x01686000030075a7 */ /* 0x001064000800017f */
[----:B-1----:R-:W-:Y:S05]  /*22020*/  @!P0 NANOSLEEP.SYNCS 0x989680 ;  /* 0x009896800000895d */ /* 0x002fea0003900000 */
[----:B------:R-:W1:Y:S02]  /*22030*/  @!P0 SYNCS.PHASECHK.TRANS64 P0, [R3+URZ+0x16860], R0 ;  /* 0x01686000030085a7 */ /* 0x000e64000800007f */
[----:B-1----:R-:W-:Y:S05]  /*22040*/  @!P0 BRA `(.L_x_13811) ;  /* 0xfffffffc00f08947 */ /* 0x002fea000383ffff */
[----:B------:R-:W-:Y:S05]  /*22050*/  BRA `(.L_x_13944) ;  /* 0xffffffb800bc7947 */ /* 0x000fea000383ffff */
.L_x_13817:
        /* <DEDUP_REMOVED lines=8> */
.L_x_13946:
[----:B------:R-:W-:Y:S05]  /*220e0*/  BSYNC B0 ;  /* 0x0000000000007941 */ /* 0x000fea0003800000 */
.L_x_13945:
        /* <DEDUP_REMOVED lines=9> */
.L_x_13947:
        /* <DEDUP_REMOVED lines=23> */
.L_x_13948:
[----:B------:R-:W-:Y:S01]  /*222f0*/  IMAD.MOV.U32 R12, RZ, RZ, 0x2 ;  /* 0x00000002ff0c7424 */ /* 0x000fe200078e00ff */
[----:B------:R-:W-:-:S05]  /*22300*/  SEL R4, R14, RZ, P1 ;  /* 0x000000ff0e047207 */ /* 0x000fca0000800000 */
[----:B------:R-:W-:-:S04]  /*22310*/  IMAD.IADD R4, R13, 0x1, R4 ;  /* 0x000000010d047824 */ /* 0x000fc800078e0204 */
[----:B------:R-:W-:-:S07]  /*22320*/  IMAD.MOV.U32 R13, RZ, RZ, R4 ;  /* 0x000000ffff0d7224 */ /* 0x000fce00078e0004 */
[----:B------:R-:W-:Y:S05]  /*22330*/  WARPSYNC.COLLECTIVE R15, `(.L_x_13949) ;  /* 0x000000000f087348 */ /* 0x000fea0003c00000 */
[----:B------:R0:W1:Y:S02]  /*22340*/  SHFL.UP P6, R14, R13, R12, R11 ;  /* 0x0400000c0d0e7389 */ /* 0x00006400000c000b */
[----:B01----:R-:W-:Y:S01]  /*22350*/  ENDCOLLECTIVE ;  /* 0x000000000000791b */ /* 0x003fe20003800000 */
.L_x_13949:
[----:B------:R-:W-:Y:S01]  /*22360*/  IMAD.MOV.U32 R12, RZ, RZ, 0x4 ;  /* 0x00000004ff0c7424 */ /* 0x000fe200078e00ff */
[----:B------:R-:W-:-:S05]  /*22370*/  SEL R3, R14, RZ, P2 ;  /* 0x000000ff0e037207 */ /* 0x000fca0001000000 */
[----:B------:R-:W-:-:S04]  /*22380*/  IMAD.IADD R2, R4, 0x1, R3 ;  /* 0x0000000104027824 */ /* 0x000fc800078e0203 */
[----:B------:R-:W-:-:S07]  /*22390*/  IMAD.MOV.U32 R13, RZ, RZ, R2 ;  /* 0x000000ffff0d7224 */ /* 0x000fce00078e0002 */
[----:B------:R-:W-:Y:S05]  /*223a0*/  WARPSYNC.COLLECTIVE R15, `(.L_x_13950) ;  /* 0x000000000f087348 */ /* 0x000fea0003c00000 */
[----:B------:R0:W1:Y:S02]  /*223b0*/  SHFL.UP P6, R14, R13, R12, R11 ;  /* 0x0400000c0d0e7389 */ /* 0x00006400000c000b */
[----:B01----:R-:W-:Y:S01]  /*223c0*/  ENDCOLLECTIVE ;  /* 0x000000000000791b */ /* 0x003fe20003800000 */
.L_x_13950:
[----:B------:R-:W-:Y:S01]  /*223d0*/  IMAD.MOV.U32 R12, RZ, RZ, 0x8 ;  /* 0x00000008ff0c7424 */ /* 0x000fe200078e00ff */
[----:B------:R-:W-:-:S05]  /*223e0*/  SEL R3, R14, RZ, P3 ;  /* 0x000000ff0e037207 */ /* 0x000fca0001800000 */
[----:B------:R-:W-:-:S04]  /*223f0*/  IMAD.IADD R3, R2, 0x1, R3 ;  /* 0x0000000102037824 */ /* 0x000fc800078e0203 */
[----:B------:R-:W-:-:S07]  /*22400*/  IMAD.MOV.U32 R13, RZ, RZ, R3 ;  /* 0x000000ffff0d7224 */ /* 0x000fce00078e0003 */
[----:B------:R-:W-:Y:S05]  /*22410*/  WARPSYNC.COLLECTIVE R15, `(.L_x_13951) ;  /* 0x000000000f087348 */ /* 0x000fea0003c00000 */
[----:B------:R0:W1:Y:S02]  /*22420*/  SHFL.UP P6, R14, R13, R12, R11 ;  /* 0x0400000c0d0e7389 */ /* 0x00006400000c000b */
[----:B01----:R-:W-:Y:S01]  /*22430*/  ENDCOLLECTIVE ;  /* 0x000000000000791b */ /* 0x003fe20003800000 */
.L_x_13951:
[----:B------:R-:W-:Y:S01]  /*22440*/  IMAD.MOV.U32 R12, RZ, RZ, 0x10 ;  /* 0x00000010ff0c7424 */ /* 0x000fe200078e00ff */
[----:B------:R-:W-:-:S05]  /*22450*/  SEL R4, R14, RZ, P4 ;  /* 0x000000ff0e047207 */ /* 0x000fca0002000000 */
[----:B------:R-:W-:-:S04]  /*22460*/  IMAD.IADD R4, R3, 0x1, R4 ;  /* 0x0000000103047824 */ /* 0x000fc800078e0204 */
[----:B------:R-:W-:-:S07]  /*22470*/  IMAD.MOV.U32 R13, RZ, RZ, R4 ;  /* 0x000000ffff0d7224 */ /* 0x000fce00078e0004 */
[----:B------:R-:W-:Y:S05]  /*22480*/  WARPSYNC.COLLECTIVE R15, `(.L_x_13952) ;  /* 0x000000000f087348 */ /* 0x000fea0003c00000 */
[----:B------:R0:W1:Y:S02]  /*22490*/  SHFL.UP P6, R14, R13, R12, R11 ;  /* 0x0400000c0d0e7389 */ /* 0x00006400000c000b */
[----:B01----:R-:W-:Y:S01]  /*224a0*/  ENDCOLLECTIVE ;  /* 0x000000000000791b */ /* 0x003fe20003800000 */
.L_x_13952:
        /* <DEDUP_REMOVED lines=8> */
.L_x_13953:
[----:B------:R-:W-:Y:S05]  /*22530*/  BRA `(.L_x_13954) ;  /* 0xffffffb800f47947 */ /* 0x000fea000383ffff */
.L_x_13820:
[----:B------:R-:W-:Y:S01]  /*22540*/  BSSY B0, `(.L_x_13955) ;  /* 0x0000007000007945 */ /* 0x000fe20003800000 */
[----:B------:R-:W-:Y:S02]  /*22550*/  IMAD.MOV.U32 R12, RZ, RZ, 0x1 ;  /* 0x00000001ff0c7424 */ /* 0x000fe400078e00ff */
[----:B------:R-:W-:Y:S02]  /*22560*/  IMAD.MOV.U32 R11, RZ, RZ, RZ ;  /* 0x000000ffff0b7224 */ /* 0x000fe400078e00ff */
[----:B------:R-:W-:-:S07]  /*22570*/  IMAD.MOV.U32 R15, RZ, RZ, -0x1 ;  /* 0xffffffffff0f7424 */ /* 0x000fce00078e00ff */
[----:B------:R-:W-:Y:S05]  /*22580*/  WARPSYNC.COLLECTIVE R15, `(.L_x_13956) ;  /* 0x000000000f087348 */ /* 0x000fea0003c00000 */
[----:B------:R0:W1:Y:S02]  /*22590*/  SHFL.UP P6, R14, R13, R12, R11 ;  /* 0x0400000c0d0e7389 */ /* 0x00006400000c000b */
[----:B01----:R-:W-:Y:S01]  /*225a0*/  ENDCOLLECTIVE ;  /* 0x000000000000791b */ /* 0x003fe20003800000 */
.L_x_13956:
[----:B------:R-:W-:Y:S05]  /*225b0*/  BSYNC B0 ;  /* 0x0000000000007941 */ /* 0x000fea0003800000 */
.L_x_13955:
        /* <DEDUP_REMOVED lines=8> */
.L_x_13957:
[----:B------:R-:W-:Y:S01]  /*22640*/  IMAD.MOV.U32 R12, RZ, RZ, 0x4 ;  /* 0x00000004ff0c7424 */ /* 0x000fe200078e00ff */
[----:B------:R-:W-:-:S05]  /*22650*/  SEL R2, R14, RZ, P2 ;  /* 0x000000ff0e027207 */ /* 0x000fca0001000000 */
[----:B------:R-:W-:-:S04]  /*22660*/  IMAD.IADD R2, R13, 0x1, R2 ;  /* 0x000000010d027824 */ /* 0x000fc800078e0202 */
[----:B------:R-:W-:-:S07]  /*22670*/  IMAD.MOV.U32 R13, RZ, RZ, R2 ;  /* 0x000000ffff0d7224 */ /* 0x000fce00078e0002 */
[----:B------:R-:W-:Y:S05]  /*22680*/  WARPSYNC.COLLECTIVE R15, `(.L_x_13958) ;  /* 0x000000000f087348 */ /* 0x000fea0003c00000 */
[----:B------:R0:W1:Y:S02]  /*22690*/  SHFL.UP P6, R14, R13, R12, R11 ;  /* 0x0400000c0d0e7389 */ /* 0x00006400000c000b */
[----:B01----:R-:W-:Y:S01]  /*226a0*/  ENDCOLLECTIVE ;  /* 0x000000000000791b */ /* 0x003fe20003800000 */
.L_x_13958:
[----:B------:R-:W-:Y:S01]  /*226b0*/  IMAD.MOV.U32 R12, RZ, RZ, 0x8 ;  /* 0x00000008ff0c7424 */ /* 0x000fe200078e00ff */
[----:B------:R-:W-:-:S05]  /*226c0*/  SEL R3, R14, RZ, P3 ;  /* 0x000000ff0e037207 */ /* 0x000fca0001800000 */
[----:B------:R-:W-:-:S04]  /*226d0*/  IMAD.IADD R3, R2, 0x1, R3 ;  /* 0x0000000102037824 */ /* 0x000fc800078e0203 */
[----:B------:R-:W-:-:S07]  /*226e0*/  IMAD.MOV.U32 R13, RZ, RZ, R3 ;  /* 0x000000ffff0d7224 */ /* 0x000fce00078e0003 */
[----:B------:R-:W-:Y:S05]  /*226f0*/  WARPSYNC.COLLECTIVE R15, `(.L_x_13959) ;  /* 0x000000000f087348 */ /* 0x000fea0003c00000 */
[----:B------:R0:W1:Y:S02]  /*22700*/  SHFL.UP P6, R14, R13, R12, R11 ;  /* 0x0400000c0d0e7389 */ /* 0x00006400000c000b */
[----:B01----:R-:W-:Y:S01]  /*22710*/  ENDCOLLECTIVE ;  /* 0x000000000000791b */ /* 0x003fe20003800000 */
.L_x_13959:
[----:B------:R-:W-:Y:S01]  /*22720*/  IMAD.MOV.U32 R12, RZ, RZ, 0x10 ;  /* 0x00000010ff0c7424 */ /* 0x000fe200078e00ff */
[----:B------:R-:W-:-:S05]  /*22730*/  SEL R4, R14, RZ, P4 ;  /* 0x000000ff0e047207 */ /* 0x000fca0002000000 */
[----:B------:R-:W-:-:S04]  /*22740*/  IMAD.IADD R4, R3, 0x1, R4 ;  /* 0x0000000103047824 */ /* 0x000fc800078e0204 */
[----:B------:R-:W-:-:S07]  /*22750*/  IMAD.MOV.U32 R13, RZ, RZ, R4 ;  /* 0x000000ffff0d7224 */ /* 0x000fce00078e0004 */
[----:B------:R-:W-:Y:S05]  /*22760*/  WARPSYNC.COLLECTIVE R15, `(.L_x_13960) ;  /* 0x000000000f087348 */ /* 0x000fea0003c00000 */
[----:B------:R0:W1:Y:S02]  /*22770*/  SHFL.UP P6, R14, R13, R12, R11 ;  /* 0x0400000c0d0e7389 */ /* 0x00006400000c000b */
[----:B01----:R-:W-:Y:S01]  /*22780*/  ENDCOLLECTIVE ;  /* 0x000000000000791b */ /* 0x003fe20003800000 */
.L_x_13960:
        /* <DEDUP_REMOVED lines=8> */
.L_x_13961:
[----:B------:R-:W-:Y:S05]  /*22810*/  BRA `(.L_x_13962) ;  /* 0xffffffb800e07947 */ /* 0x000fea000383ffff */
.L_x_13822:
[----:B------:R-:W-:Y:S01]  /*22820*/  BSSY B0, `(.L_x_13963) ;  /* 0x0000006000007945 */ /* 0x000fe20003800000 */
[----:B------:R-:W-:Y:S01]  /*22830*/  PLOP3.LUT P6, PT, P6, PT, PT, 0x8, 0x0 ;  /* 0x000000000000781c */ /* 0x000fe200037ce170 */
[----:B------:R-:W-:-:S12]  /*22840*/  IMAD.MOV.U32 R15, RZ, RZ, -0x1 ;  /* 0xffffffffff0f7424 */ /* 0x000fd800078e00ff */
[----:B0-----:R-:W-:Y:S05]  /*22850*/  WARPSYNC.COLLECTIVE R15, `(.L_x_13964) ;  /* 0x000000000f087348 */ /* 0x001fea0003c00000 */
[----:B------:R-:W-:Y:S01]  /*22860*/  VOTE.ANY R14, PT, P6 ;  /* 0x00000000000e7806 */ /* 0x000fe200030e0100 */
[----:B0-----:R-:W-:Y:S06]  /*22870*/  ENDCOLLECTIVE ;  /* 0x000000000000791b */ /* 0x001fec0003800000 */
.L_x_13964:
[----:B------:R-:W-:Y:S05]  /*22880*/  BSYNC B0 ;  /* 0x0000000000007941 */ /* 0x000fea0003800000 */
.L_x_13963:
        /* <DEDUP_REMOVED lines=10> */
.L_x_13965:
[----:B------:R-:W-:Y:S02]  /*22930*/  IMAD.MOV.U32 R13, RZ, RZ, R5 ;  /* 0x000000ffff0d7224 */ /* 0x000fe400078e0005 */
[----:B------:R-:W-:-:S07]  /*22940*/  IMAD.MOV.U32 R25, RZ, RZ, R14 ;  /* 0x000000ffff197224 */ /* 0x000fce00078e000e */
[----:B------:R-:W-:Y:S05]  /*22950*/  WARPSYNC.COLLECTIVE R15, `(.L_x_13966) ;  /* 0x000000000f087348 */ /* 0x000fea0003c00000 */
[----:B------:R0:W1:Y:S02]  /*22960*/  SHFL.IDX P6, R14, R13, R12, R11 ;  /* 0x0000000c0d0e7389 */ /* 0x00006400000c000b */
[----:B01----:R-:W-:Y:S01]  /*22970*/  ENDCOLLECTIVE ;  /* 0x000000000000791b */ /* 0x003fe20003800000 */
.L_x_13966:
[----:B------:R-:W-:Y:S01]  /*22980*/  IMAD.MOV.U32 R5, RZ, RZ, R14 ;  /* 0x000000ffff057224 */ /* 0x000fe200078e000e */
[----:B------:R-:W-:Y:S06]  /*22990*/  BRA `(.L_x_13967) ;  /* 0xffffffb800c07947 */ /* 0x000fec000383ffff */
.L_x_13824:
[----:B------:R-:W-:Y:S01]  /*229a0*/  BSSY B0, `(.L_x_13968) ;  /* 0x0000007000007945 */ /* 0x000fe20003800000 */
[----:B------:R-:W-:Y:S02]  /*229b0*/  IMAD.MOV.U32 R13, RZ, RZ, R2 ;  /* 0x000000ffff0d7224 */ /* 0x000fe400078e0002 */
[----:B------:R-:W-:Y:S02]  /*229c0*/  IMAD.MOV.U32 R11, RZ, RZ, 0x1f ;  /* 0x0000001fff0b7424 */ /* 0x000fe400078e00ff */
[----:B------:R-:W-:-:S07]  /*229d0*/  IMAD.MOV.U32 R15, RZ, RZ, -0x1 ;  /* 0xffffffffff0f7424 */ /* 0x000fce00078e00ff */
[----:B0123--:R-:W-:Y:S05]  /*229e0*/  WARPSYNC.COLLECTIVE R15, `(.L_x_13969) ;  /* 0x000000000f087348 */ /* 0x00ffea0003c00000 */
[----:B------:R4:W0:Y:S02]  /*229f0*/  SHFL.IDX P6, R14, R13, R12, R11 ;  /* 0x0000000c0d0e7389 */ /* 0x00082400000c000b */
[----:B01234-:R-:W-:Y:S01]  /*22a00*/  ENDCOLLECTIVE ;  /* 0x000000000000791b */ /* 0x01ffe20003800000 */
.L_x_13969:
[----:B------:R-:W-:Y:S05]  /*22a10*/  BSYNC B0 ;  /* 0x0000000000007941 */ /* 0x000fea0003800000 */
.L_x_13968:
[----:B------:R-:W-:Y:S01]  /*22a20*/  IMAD.MOV.U32 R24, RZ, RZ, R14 ;  /* 0x000000ffff187224 */ /* 0x000fe200078e000e */
[----:B------:R-:W-:Y:S06]  /*22a30*/  BRA `(.L_x_13823) ;  /* 0xffffffb800b07947 */ /* 0x000fec000383ffff */
.L_x_13830:
[----:B0-----:R0:W1:Y:S02]  /*22a40*/  SYNCS.PHASECHK.TRANS64.TRYWAIT P0, [R9+URZ+0x16820], R0 ;  /* 0x01682000090075a7 */ /* 0x001064000800017f */
[----:B-1----:R-:W-:Y:S05]  /*22a50*/  @!P0 NANOSLEEP.SYNCS 0x989680 ;  /* 0x009896800000895d */ /* 0x002fea0003900000 */
[----:B------:R-:W1:Y:S02]  /*22a60*/  @!P0 SYNCS.PHASECHK.TRANS64 P0, [R9+URZ+0x16820], R0 ;  /* 0x01682000090085a7 */ /* 0x000e64000800007f */
[----:B-1----:R-:W-:Y:S05]  /*22a70*/  @!P0 BRA `(.L_x_13830) ;  /* 0xfffffffc00f08947 */ /* 0x002fea000383ffff */
[----:B------:R-:W-:Y:S05]  /*22a80*/  BRA `(.L_x_13970) ;  /* 0xffffffc400087947 */ /* 0x000fea000383ffff */
.L_x_13831:
        /* <DEDUP_REMOVED lines=8> */
[----:B0--3--:R-:W-:Y:S05]  /*22b10*/  WARPSYNC.COLLECTIVE R15, `(.L_x_13972) ;  /* 0x000000000f087348 */ /* 0x009fea0003c00000 */
[----:B------:R1:W2:Y:S02]  /*22b20*/  SHFL.IDX P6, R14, R13, R12, R11 ;  /* 0x0000000c0d0e7389 */ /* 0x0002a400000c000b */
[----:B0123--:R-:W-:Y:S01]  /*22b30*/  ENDCOLLECTIVE ;  /* 0x000000000000791b */ /* 0x00ffe20003800000 */
.L_x_13972:
[----:B------:R-:W-:Y:S05]  /*22b40*/  BSYNC B0 ;  /* 0x0000000000007941 */ /* 0x000fea0003800000 */
.L_x_13971:
[----:B------:R-:W-:Y:S05]  /*22b50*/  BRA `(.L_x_13973) ;  /* 0xffffffc000f07947 */ /* 0x000fea000383ffff */
.L_x_13832:
[----:B------:R-:W-:Y:S01]  /*22b60*/  BSSY B0, `(.L_x_13974) ;  /* 0x0000006000007945 */ /* 0x000fe20003800000 */
[----:B------:R-:W-:-:S07]  /*22b70*/  IMAD.MOV.U32 R15, RZ, RZ, -0x1 ;  /* 0xffffffffff0f7424 */ /* 0x000fce00078e00ff */
[----:B0--3--:R-:W-:Y:S05]  /*22b80*/  WARPSYNC.COLLECTIVE R15, `(.L_x_13975) ;  /* 0x000000000f0c7348 */ /* 0x009fea0003c00000 */
[----:B------:R-:W-:Y:S02]  /*22b90*/  ELECT P6, UR62, PT ;  /* 0x00000000003e782f */ /* 0x000fe400038c0000 */
[----:B------:R-:W-:Y:S01]  /*22ba0*/  MOV R14, UR62 ;  /* 0x0000003e000e7c02 */ /* 0x000fe20008000f00 */
[----:B0--3--:R-:W-:Y:S10]  /*22bb0*/  ENDCOLLECTIVE ;  /* 0x000000000000791b */ /* 0x009ff40003800000 */
.L_x_13975:
[----:B------:R-:W-:Y:S05]  /*22bc0*/  BSYNC B0 ;  /* 0x0000000000007941 */ /* 0x000fea0003800000 */
.L_x_13974:
[----:B------:R-:W-:Y:S05]  /*22bd0*/  BRA `(.L_x_13976) ;  /* 0xffffffc000e47947 */ /* 0x000fea000383ffff */
.L_x_13834:
[----:B0-----:R0:W1:Y:S02]  /*22be0*/  SYNCS.PHASECHK.TRANS64.TRYWAIT P0, [R7+URZ], R2 ;  /* 0x00000002070075a7 */ /* 0x001064000800017f */
[----:B-1----:R-:W-:Y:S05]  /*22bf0*/  @!P0 NANOSLEEP.SYNCS 0x989680 ;  /* 0x009896800000895d */ /* 0x002fea0003900000 */
[----:B------:R-:W1:Y:S02]  /*22c00*/  @!P0 SYNCS.PHASECHK.TRANS64 P0, [R7+URZ], R2 ;  /* 0x00000002070085a7 */ /* 0x000e64000800007f */
[----:B-1----:R-:W-:Y:S05]  /*22c10*/  @!P0 BRA `(.L_x_13834) ;  /* 0xfffffffc00f08947 */ /* 0x002fea000383ffff */
[----:B------:R-:W-:Y:S05]  /*22c20*/  BRA `(.L_x_13977) ;  /* 0xffffffc400187947 */ /* 0x000fea000383ffff */
.L_x_13835:
[----:B-1----:R1:W2:Y:S02]  /*22c30*/  SYNCS.PHASECHK.TRANS64.TRYWAIT P0, [R3+URZ], R0 ;  /* 0x00000000030075a7 */ /* 0x0022a4000800017f */
[----:B--2---:R-:W-:Y:S05]  /*22c40*/  @!P0 NANOSLEEP.SYNCS 0x989680 ;  /* 0x009896800000895d */ /* 0x004fea0003900000 */
[----:B------:R-:W2:Y:S02]  /*22c50*/  @!P0 SYNCS.PHASECHK.TRANS64 P0, [R3+URZ], R0 ;  /* 0x00000000030085a7 */ /* 0x000ea4000800007f */
[----:B--2---:R-:W-:Y:S05]  /*22c60*/  @!P0 BRA `(.L_x_13835) ;  /* 0xfffffffc00f08947 */ /* 0x004fea000383ffff */
[----:B------:R-:W-:Y:S05]  /*22c70*/  BRA `(.L_x_13978) ;  /* 0xffffffc4000c7947 */ /* 0x000fea000383ffff */
.L_x_13837:
[----:B-1----:R1:W2:Y:S02]  /*22c80*/  SYNCS.PHASECHK.TRANS64.TRYWAIT P0, [R5+URZ], R2 ;  /* 0x00000002050075a7 */ /* 0x0022a4000800017f */
[----:B--2---:R-:W-:Y:S05]  /*22c90*/  @!P0 NANOSLEEP.SYNCS 0x989680 ;  /* 0x009896800000895d */ /* 0x004fea0003900000 */
[----:B------:R-:W2:Y:S02]  /*22ca0*/  @!P0 SYNCS.PHASECHK.TRANS64 P0, [R5+URZ], R2 ;  /* 0x00000002050085a7 */ /* 0x000ea4000800007f */
[----:B--2---:R-:W-:Y:S05]  /*22cb0*/  @!P0 BRA `(.L_x_13837) ;  /* 0xfffffffc00f08947 */ /* 0x004fea000383ffff */
[----:B------:R-:W-:Y:S05]  /*22cc0*/  BRA `(.L_x_13979) ;  /* 0xffffffc400107947 */ /* 0x000fea000383ffff */
.L_x_13980:
        /* <DEDUP_REMOVED lines=11> */
.L_x_14880:


//--------------------- .text._ZN7cutlass13device_kernelIN5flash11enable_sm90INS1_16FlashAttnFwdSm90INS1_25CollectiveMainloopFwdSm90ILi2EN4cute5tupleIJNS5_1CILi1EEES8_S8_EEENS6_IJNS7_ILi192EEENS7_ILi128EEENS7_ILi64EEEEEELi64ENS_6half_tEfNS_4arch4Sm90ELb1ELb0ELb0ELb0ELb0ELb0ELb0ELb1ELb1ELb1ELb1ELb0EEENS1_21CollectiveEpilogueFwdINS6_IJSA_SC_SB_EEES9_SE_SG_Li384ELb0ELb1ELb1ELb0EEENS1_19SingleTileSchedulerILb0ELb1ELb1ELi192EEEEEEEEEvNT_6ParamsE --------------------------
	.section	.text._ZN7cutlass13device_kernelIN5flash11enable_sm90INS1_16FlashAttnFwdSm90INS1_25CollectiveMainloopFwdSm90ILi2EN4cute5tupleIJNS5_1CILi1EEES8_S8_EEENS6_IJNS7_ILi192EEENS7_ILi128EEENS7_ILi64EEEEEELi64ENS_6half_tEfNS_4arch4Sm90ELb1ELb0ELb0ELb0ELb0ELb0ELb0ELb1ELb1ELb1ELb1ELb0EEENS1_21CollectiveEpilogueFwdINS6_IJSA_SC_SB_EEES9_SE_SG_Li384ELb0ELb1ELb1ELb0EEENS1_19SingleTileSchedulerILb0ELb1ELb1ELi192EEEEEEEEEvNT_6ParamsE,"ax",@progbits
	.align	128
.text._ZN7cutlass13device_kernelIN5flash11enable_sm90INS1_16FlashAttnFwdSm90INS1_25CollectiveMainloopFwdSm90ILi2EN4cute5tupleIJNS5_1CILi1EEES8_S8_EEENS6_IJNS7_ILi192EEENS7_ILi128EEENS7_ILi64EEEEEELi64ENS_6half_tEfNS_4arch4Sm90ELb1ELb0ELb0ELb0ELb0ELb0ELb0ELb1ELb1ELb1ELb1ELb0EEENS1_21CollectiveEpilogueFwdINS6_IJSA_SC_SB_EEES9_SE_SG_Li384ELb0ELb1ELb1ELb0EEENS1_19SingleTileSchedulerILb0ELb1ELb1ELi192EEEEEEEEEvNT_6ParamsE:
        .type           _ZN7cutlass13device_kernelIN5flash11enable_sm90INS1_16FlashAttnFwdSm90INS1_25CollectiveMainloopFwdSm90ILi2EN4cute5tupleIJNS5_1CILi1EEES8_S8_EEENS6_IJNS7_ILi192EEENS7_ILi128EEENS7_ILi64EEEEEELi64ENS_6half_tEfNS_4arch4Sm90ELb1ELb0ELb0ELb0ELb0ELb0ELb0ELb1ELb1ELb1ELb1ELb0EEENS1_21CollectiveEpilogueFwdINS6_IJSA_SC_SB_EEES9_SE_SG_Li384ELb0ELb1ELb1ELb0EEENS1_19SingleTileSchedulerILb0ELb1ELb1ELi192EEEEEEEEEvNT_6ParamsE,@function
        .size           _ZN7cutlass13device_kernelIN5flash11enable_sm90INS1_16FlashAttnFwdSm90INS1_25CollectiveMainloopFwdSm90ILi2EN4cute5tupleIJNS5_1CILi1EEES8_S8_EEENS6_IJNS7_ILi192EEENS7_ILi128EEENS7_ILi64EEEEEELi64ENS_6half_tEfNS_4arch4Sm90ELb1ELb0ELb0ELb0ELb0ELb0ELb0ELb1ELb1ELb1ELb1ELb0EEENS1_21CollectiveEpilogueFwdINS6_IJSA_SC_SB_EEES9_SE_SG_Li384ELb0ELb1ELb1ELb0EEENS1_19SingleTileSchedulerILb0ELb1ELb1ELi192EEEEEEEEEvNT_6ParamsE,(.L_x_14881 - _ZN7cutlass13device_kernelIN5flash11enable_sm90INS1_16FlashAttnFwdSm90INS1_25CollectiveMainloopFwdSm90ILi2EN4cute5tupleIJNS5_1CILi1EEES8_S8_EEENS6_IJNS7_ILi192EEENS7_ILi128EEENS7_ILi64EEEEEELi64ENS_6half_tEfNS_4arch4Sm90ELb1ELb0ELb0ELb0ELb0ELb0ELb0ELb1ELb1ELb1ELb1ELb0EEENS1_21CollectiveEpilogueFwdINS6_IJSA_SC_SB_EEES9_SE_SG_Li384ELb0ELb1ELb1ELb0EEENS1_19SingleTileSchedulerILb0ELb1ELb1ELi192EEEEEEEEEvNT_6ParamsE)
        .other          _ZN7cutlass13device_kernelIN5flash11enable_sm90INS1_16FlashAttnFwdSm90INS1_25CollectiveMainloopFwdSm90ILi2EN4cute5tupleIJNS5_1CILi1EEES8_S8_EEENS6_IJNS7_ILi192EEENS7_ILi128EEENS7_ILi64EEEEEELi64ENS_6half_tEfNS_4arch4Sm90ELb1ELb0ELb0ELb0ELb0ELb0ELb0ELb1ELb1ELb1ELb1ELb0EEENS1_21CollectiveEpilogueFwdINS6_IJSA_SC_SB_EEES9_SE_SG_Li384ELb0ELb1ELb1ELb0EEENS1_19SingleTileSchedulerILb0ELb1ELb1ELi192EEEEEEEEEvNT_6ParamsE,@"STO_CUDA_ENTRY STV_DEFAULT"
_ZN7cutlass13device_kernelIN5flash11enable_sm90INS1_16FlashAttnFwdSm90INS1_25CollectiveMainloopFwdSm90ILi2EN4cute5tupleIJNS5_1CILi1EEES8_S8_EEENS6_IJNS7_ILi192EEENS7_ILi128EEENS7_ILi64EEEEEELi64ENS_6half_tEfNS_4arch4Sm90ELb1ELb0ELb0ELb0ELb0ELb0ELb0ELb1ELb1ELb1ELb1ELb0EEENS1_21CollectiveEpilogueFwdINS6_IJSA_SC_SB_EEES9_SE_SG_Li384ELb0ELb1ELb1ELb0EEENS1_19SingleTileSchedulerILb0ELb1ELb1ELi192EEEEEEEEEvNT_6ParamsE:
        /* <DEDUP_REMOVED lines=17> */
.L_x_13982:
[----:B------:R-:W-:Y:S05]  /*0110*/  BSYNC B0 ;  /* 0x0000000000007941 */ /* 0x000fea0003800000 */
.L_x_13981:
        /* <DEDUP_REMOVED lines=41> */
.L_x_13983:
        /* <DEDUP_REMOVED lines=22> */
.L_x_13984:
        /* <DEDUP_REMOVED lines=18> */
.L_x_13985:
        /* <DEDUP_REMOVED lines=22> */
.L_x_13986:
        /* <DEDUP_REMOVED lines=22> */
.L_x_13987:
        /* <DEDUP_REMOVED lines=9> */
.L_x_13990:
        /* <DEDUP_REMOVED lines=21> */
[----:B------:R-:W0:Y:S01]  /*0ad0*/  S2UR UR41, SR_CTAID.X ;  /* 0x00000000002979c3 */ /* 0x000e220000002500 */
        /* <DEDUP_REMOVED lines=12> */
[----:B------:R-:W-:Y:S02]  /*0ba0*/  USEL UR37, UR37, 0x1, UP0 ;  /* 0x0000000125257887 */ /* 0x000fe40008000000 */
[----:B------:R-:W-:Y:S02]  /*0bb0*/  ULOP3.LUT UR38, UR38, 0xffff, URZ, 0xc0, !UPT ;  /* 0x0000ffff26267892 */ /* 0x000fe4000f8ec03f */
[----:B------:R-:W-:Y:S02]  /*0bc0*/  UIMAD UR7, UR37, UR8, UR7 ;  /* 0x00000008250772a4 */ /* 0x000fe4000f8e0207 */
[----:B0-----:R-:W-:-:S04]  /*0bd0*/  UIMAD UR41, UR41, 0xc0, URZ ;  /* 0x000000c0292978a4 */ /* 0x001fc8000f8e023f */
[----:B------:R-:W-:Y:S02]  /*0be0*/  @UP1 UIADD3 UR4, UR41, 0xbf, URZ ;  /* 0x000000bf29041890 */ /* 0x000fe4000fffe03f */
[----:B------:R-:W-:Y:S02]  /*0bf0*/  UIADD3 UR6, UR41, 0xbf, URZ ;  /* 0x000000bf29067890 */ /* 0x000fe4000fffe03f */
[----:B------:R-:W-:Y:S02]  /*0c00*/  UIMAD.WIDE.U32 UR4, UR4, UR5, URZ ;  /* 0x00000005040472a5 */ /* 0x000fe4000f8e003f */
[----:B------:R-:W-:Y:S02]  /*0c10*/  UIMAD UR4, UR37, UR8, 0x7f ;  /* 0x0000007f250474a4 */ /* 0x000fe4000f8e0208 */
[----:B------:R-:W-:Y:S02]  /*0c20*/  @UP1 USHF.R.U32.HI UR6, URZ, UR9, UR5 ;  /* 0x000000093f061299 */ /* 0x000fe40008011605 */
[----:B------:R-:W-:-:S02]  /*0c30*/  USHF.R.S32.HI UR5, URZ, 0x1f, UR4 ;  /* 0x0000001f3f057899 */ /* 0x000fc40008011404 */
[----:B------:R-:W-:Y:S02]  /*0c40*/  UIADD3 UR6, UR7, UR6, URZ ;  /* 0x0000000607067290 */ /* 0x000fe4000fffe03f */
[----:B------:R-:W-:Y:S02]  /*0c50*/  ULEA.HI UR5, UR5, UR4, URZ, 0x7 ;  /* 0x0000000405057291 */ /* 0x000fe4000f8f383f */
[----:B------:R-:W-:Y:S02]  /*0c60*/  USHF.R.S32.HI UR7, URZ, 0x1f, UR6 ;  /* 0x0000001f3f077899 */ /* 0x000fe40008011406 */
[----:B------:R-:W-:Y:S02]  /*0c70*/  USHF.R.S32.HI UR5, URZ, 0x7, UR5 ;  /* 0x000000073f057899 */ /* 0x000fe40008011405 */
[----:B------:R-:W-:Y:S01]  /*0c80*/  ULEA.HI UR7, UR7, UR6, URZ, 0x7 ;  /* 0x0000000607077291 */ /* 0x000fe2000f8f383f */
[----:B------:R-:W-:-:S03]  /*0c90*/  UMOV UR4, URZ ;  /* 0x0000003f00047c82 */ /* 0x000fc60008000000 */
[----:B------:R-:W-:-:S04]  /*0ca0*/  USHF.R.S32.HI UR7, URZ, 0x7, UR7 ;  /* 0x000000073f077899 */ /* 0x000fc80008011407 */
        /* <DEDUP_REMOVED lines=40> */
.L_x_13992:
[----:B------:R-:W-:Y:S01]  /*0f30*/  UIMAD UR38, UR38, UR4, URZ ;  /* 0x00000004262672a4 */ /* 0x000fe2000f8e023f */
[----:B------:R-:W-:Y:S01]  /*0f40*/  IMAD.U32 R0, RZ, RZ, UR9 ;  /* 0x00000009ff007e24 */ /* 0x000fe2000f8e00ff */
[----:B------:R-:W-:Y:S01]  /*0f50*/  PLOP3.LUT P0, PT, PT, PT, PT, 0x80, 0x0 ;  /* 0x000000000000781c */ /* 0x000fe20003f0f070 */
[----:B------:R-:W-:Y:S01]  /*0f60*/  IMAD.U32 R3, RZ, RZ, UR4 ;  /* 0x00000004ff037e24 */ /* 0x000fe2000f8e00ff */
[----:B------:R-:W-:Y:S01]  /*0f70*/  CS2R R118, SRZ ;  /* 0x0000000000767805 */ /* 0x000fe2000001ff00 */
[----:B------:R-:W-:Y:S01]  /*0f80*/  VIADD R18, R2, 0xffffff80 ;  /* 0xffffff8002127836 */ /* 0x000fe20000000000 */
[----:B------:R-:W-:Y:S01]  /*0f90*/  CS2R R116, SRZ ;  /* 0x0000000000747805 */ /* 0x000fe2000001ff00 */
[----:B------:R-:W-:Y:S01]  /*0fa0*/  IMAD.MOV.U32 R4, RZ, RZ, RZ ;  /* 0x000000ffff047224 */ /* 0x000fe200078e00ff */
        /* <DEDUP_REMOVED lines=17> */
[----:B------:R-:W-:-:S06]  /*10c0*/  UISETP.GT.AND UP0, UPT, UR42, UR38, UPT ;  /* 0x000000262a00728c */ /* 0x000fcc000bf04270 */
[----:B------:R-:W-:-:S13]  /*10d0*/  PLOP3.LUT P1, PT, PT, PT, UP0, 0x80, 0x0 ;  /* 0x000000000000781c */ /* 0x000fda0003f2f008 */
[----:B------:R-:W-:Y:S05]  /*10e0*/  @!P1 BRA `(.L_x_13993) ;  /* 0x0000007000289947 */ /* 0x000fea0003800000 */
        /* <DEDUP_REMOVED lines=34> */
.L_x_13994:
[----:B------:R-:W-:-:S04]  /*1310*/  SHF.L.U32 R0, RZ, 0x1f, RZ ;  /* 0x0000001fff007819 */ /* 0x000fc800000006ff */
[----:B------:R-:W0:Y:S02]  /*1320*/  SYNCS.PHASECHK.TRANS64.TRYWAIT P0, [UR39+0x16800], R0 ;  /* 0x01680000ff0075a7 */ /* 0x000e240008000167 */
[----:B0-----:R-:W-:Y:S05]  /*1330*/  @!P0 BRA `(.L_x_13995) ;  /* 0x000000b400c08947 */ /* 0x001fea0003800000 */
.L_x_14100:
[----:B------:R-:W-:-:S06]  /*1340*/  ULOP3.LUT UR4, UR43, 0x1, URZ, 0xfc, !UPT ;  /* 0x000000012b047892 */ /* 0x000fcc000f8efc3f */
[----:B0-----:R-:W-:-:S05]  /*1350*/  IMAD.U32 R3, RZ, RZ, UR4 ;  /* 0x00000004ff037e24 */ /* 0x001fca000f8e00ff */
[----:B------:R-:W-:-:S13]  /*1360*/  ISETP.NE.AND P0, PT, R3, 0x3, PT ;  /* 0x000000030300780c */ /* 0x000fda0003f05270 */
[----:B------:R-:W-:Y:S05]  /*1370*/  @!P0 BRA `(.L_x_13996) ;  /* 0x0000000000048947 */ /* 0x000fea0003800000 */
[----:B------:R-:W-:Y:S01]  /*1380*/  BPT.TRAP 0x1 ;  /* 0x000000040000795c */ /* 0x000fe20000300000 */
.L_x_13996:
[----:B------:R0:W1:Y:S01]  /*1390*/  SYNCS.PHASECHK.TRANS64.TRYWAIT P2, [UR39+0x16830], R0 ;  /* 0x01683000ff0075a7 */ /* 0x0000620008040167 */
[----:B------:R-:W-:Y:S05]  /*13a0*/  @!P0 BRA `(.L_x_13997) ;  /* 0x0000000000048947 */ /* 0x000fea0003800000 */
[----:B------:R-:W-:Y:S01]  /*13b0*/  BPT.TRAP 0x1 ;  /* 0x000000040000795c */ /* 0x000fe20000300000 */
.L_x_13997:
[----:B------:R-:W-:Y:S01]  /*13c0*/  IMAD.U32 R10, RZ, RZ, UR44 ;  /* 0x0000002cff0a7e24 */ /* 0x000fe2000f8e00ff */
[----:B------:R-:W-:-:S04]  /*13d0*/  ISETP.NE.AND P1, PT, R17, RZ, PT ;  /* 0x000000ff1100720c */ /* 0x000fc80003f25270 */
[----:B------:R-:W-:Y:S01]  /*13e0*/  LOP3.LUT R10, R10, 0x10000, RZ, 0xfc, !PT ;  /* 0x000100000a0a7812 */ /* 0x000fe200078efcff */
[----:B-1----:R-:W-:Y:S08]  /*13f0*/  @P2 BRA `(.L_x_13998) ;  /* 0x0000000000082947 */ /* 0x002ff00003800000 */
[----:B------:R-:W1:Y:S02]  /*1400*/  SYNCS.PHASECHK.TRANS64.TRYWAIT P2, [UR39+0x16830], R0 ;  /* 0x01683000ff0075a7 */ /* 0x000e640008040167 */
[----:B-1----:R-:W-:Y:S05]  /*1410*/  @!P2 BRA `(.L_x_13999) ;  /* 0x000000b400a0a947 */ /* 0x002fea0003800000 */
.L_x_13998:
        /* <DEDUP_REMOVED lines=17> */
[C---:B------:R-:W-:Y:S01]  /*1530*/  IMAD.IADD R3, R18.reuse, 0x1, -R3 ;  /* 0x0000000112037824 */ /* 0x040fe200078e0a03 */
        /* <DEDUP_REMOVED lines=23> */
[----:B------:R-:W-:Y:S01]  /*16b0*/  UIADD3 UR26, UR42, -0x2, URZ ;  /* 0xfffffffe2a1a7890 */ /* 0x000fe2000fffe03f */
[----:B------:R-:W-:-:S02]  /*16c0*/  LEA.HI R7, R7, R0, RZ, 0x3 ;  /* 0x0000000007077211 */ /* 0x000fc400078f18ff */
[----:B------:R-:W-:Y:S02]  /*16d0*/  CS2R R118, SRZ ;  /* 0x0000000000767805 */ /* 0x000fe4000001ff00 */
[----:B------:R-:W-:Y:S02]  /*16e0*/  LEA R8, R5, UR41, 0x4 ;  /* 0x0000002905087c11 */ /* 0x000fe4000f8e20ff */
[----:B------:R-:W-:Y:S02]  /*16f0*/  CS2R R116, SRZ ;  /* 0x0000000000747805 */ /* 0x000fe4000001ff00 */
[----:B------:R-:W-:Y:S01]  /*1700*/  LOP3.LUT R7, R7, 0xfffffff8, RZ, 0xc0, !PT ;  /* 0xfffffff807077812 */ /* 0x000fe200078ec0ff */
[----:B------:R-:W-:Y:S01]  /*1710*/  @UP0 ULDC UR4, c[0x0][0x44c] ;  /* 0x0001130000040ab9 */ /* 0x000fe20000000800 */
[----:B------:R-:W-:Y:S01]  /*1720*/  LEA.HI R6, R6, R6, RZ, 0x1 ;  /* 0x0000000606067211 */ /* 0x000fe200078f08ff */
[----:B------:R-:W-:Y:S01]  /*1730*/  @UP0 ULDC UR5, c[0x0][0x450] ;  /* 0x0001140000050ab9 */ /* 0x000fe20000000800 */
[----:B------:R-:W-:-:S02]  /*1740*/  LEA.HI R5, R19, R19, RZ, 0x1 ;  /* 0x0000001313057211 */ /* 0x000fc400078f08ff */
[----:B------:R-:W-:Y:S02]  /*1750*/  CS2R R114, SRZ ;  /* 0x0000000000727805 */ /* 0x000fe4000001ff00 */
[----:B------:R-:W-:Y:S01]  /*1760*/  IADD3 R7, R8, R0, -R7 ;  /* 0x0000000008077210 */ /* 0x000fe20007ffe807 */
[----:B------:R-:W-:Y:S01]  /*1770*/  IMAD R6, R6, -0x3, R23 ;  /* 0xfffffffd06067824 */ /* 0x000fe200078e0217 */
[----:B------:R-:W-:Y:S02]  /*1780*/  LOP3.LUT R0, R5, 0x1ffffffe, RZ, 0xc0, !PT ;  /* 0x1ffffffe05007812 */ /* 0x000fe400078ec0ff */
[----:B------:R-:W-:Y:S02]  /*1790*/  CS2R R112, SRZ ;  /* 0x0000000000707805 */ /* 0x000fe4000001ff00 */
[----:B------:R-:W-:Y:S01]  /*17a0*/  PLOP3.LUT P2, PT, PT, PT, UP0, 0x80, 0x0 ;  /* 0x000000000000781c */ /* 0x000fe20003f4f008 */
[----:B------:R-:W-:Y:S01]  /*17b0*/  IMAD R7, R6, 0x40, R7 ;  /* 0x0000004006077824 */ /* 0x000fe200078e0207 */
[----:B------:R-:W-:Y:S01]  /*17c0*/  LOP3.LUT R6, R4, 0x7ffffffc, RZ, 0xc0, !PT ;  /* 0x7ffffffc04067812 */ /* 0x000fe200078ec0ff */
[----:B------:R-:W-:Y:S01]  /*17d0*/  IMAD.IADD R0, R19, 0x1, -R0 ;  /* 0x0000000113007824 */ /* 0x000fe200078e0a00 */
[----:B------:R-:W-:Y:S01]  /*17e0*/  CS2R R110, SRZ ;  /* 0x00000000006e7805 */ /* 0x000fe2000001ff00 */
[----:B------:R-:W-:-:S02]  /*17f0*/  IMAD.U32 R4, RZ, RZ, UR6 ;  /* 0x00000006ff047e24 */ /* 0x000fc4000f8e00ff */
[----:B------:R-:W-:Y:S02]  /*1800*/  IMAD R0, R0, 0x8, R7 ;  /* 0x0000000800007824 */ /* 0x000fe400078e0207 */
[----:B------:R-:W-:Y:S02]  /*1810*/  IMAD.IADD R6, R3, 0x1, -R6 ;  /* 0x0000000103067824 */ /* 0x000fe400078e0a06 */
[----:B------:R-:W-:Y:S02]  /*1820*/  IMAD.MOV.U32 R7, RZ, RZ, R0 ;  /* 0x000000ffff077224 */ /* 0x000fe400078e0000 */
[----:B------:R-:W-:Y:S01]  /*1830*/  @P2 IMAD.HI.U32 R5, R0, UR4, RZ ;  /* 0x0000000400052c27 */ /* 0x000fe2000f8e00ff */
[----:B------:R-:W-:Y:S02]  /*1840*/  UMOV UR4, 0xffffff80 ;  /* 0xffffff8000047882 */ /* 0x000fe40000000000 */
[----:B------:R-:W-:Y:S02]  /*1850*/  UIMAD UR4, UR42, UR4, 0x80 ;  /* 0x000000802a0474a4 */ /* 0x000fe4000f8e0204 */
[----:B------:R-:W-:-:S02]  /*1860*/  @P2 SHF.R.U32.HI R7, RZ, UR5, R5 ;  /* 0x00000005ff072c19 */ /* 0x000fc40008011605 */
[----:B------:R-:W-:Y:S02]  /*1870*/  UIADD3 UR5, UR4, 0x1, URZ ;  /* 0x0000000104057890 */ /* 0x000fe4000fffe03f */
[----:B------:R-:W-:Y:S01]  /*1880*/  UIMAD UR4, UR37, UR6, UR4 ;  /* 0x00000006250472a4 */ /* 0x000fe2000f8e0204 */
[----:B------:R-:W0:Y:S01]  /*1890*/  SHFL.IDX PT, R5, R7, RZ, 0x1c1f ;  /* 0x001c1fff07057589 */ /* 0x000e2200000e0000 */
[----:B------:R-:W-:Y:S02]  /*18a0*/  UIMAD UR6, UR37, UR6, -UR7 ;  /* 0x00000006250672a4 */ /* 0x000fe4000f8e0a07 */
[----:B------:R-:W-:Y:S01]  /*18b0*/  IMAD.U32 R3, RZ, RZ, UR5 ;  /* 0x00000005ff037e24 */ /* 0x000fe2000f8e00ff */
[----:B------:R-:W1:Y:S01]  /*18c0*/  SHFL.IDX PT, R108, R7, 0x1, 0x1c1f ;  /* 0x003c1f00076c7f89 */ /* 0x000e6200000e0000 */
[----:B------:R-:W-:Y:S01]  /*18d0*/  IMAD.U32 R19, RZ, RZ, UR4 ;  /* 0x00000004ff137e24 */ /* 0x000fe2000f8e00ff */
[----:B------:R-:W-:Y:S01]  /*18e0*/  ULDC UR4, c[0x0][0x988] ;  /* 0x0002620000047ab9 */ /* 0x000fe20000000800 */
[----:B------:R-:W-:-:S02]  /*18f0*/  IMAD R3, R6, -0x2, R3 ;  /* 0xfffffffe06037824 */ /* 0x000fc400078e0203 */
[----:B------:R-:W-:Y:S02]  /*1900*/  IMAD R19, R6, -0x2, R19 ;  /* 0xfffffffe06137824 */ /* 0x000fe400078e0213 */
[----:B------:R-:W-:-:S04]  /*1910*/  IMAD R9, R4, UR37, R3 ;  /* 0x0000002504097c24 */ /* 0x000fc8000f8e0203 */
[----:B------:R-:W-:-:S05]  /*1920*/  VIADD R4, R9, -UR7 ;  /* 0x8000000709047c36 */ /* 0x000fca0008000000 */
[----:B0-----:R-:W-:-:S04]  /*1930*/  VIADDMNMX R5, R5, R4, R19, PT ;  /* 0x0000000405057246 */ /* 0x001fc80003800113 */
[C---:B------:R-:W-:Y:S02]  /*1940*/  ISETP.GT.AND P3, PT, R5.reuse, RZ, PT ;  /* 0x000000ff0500720c */ /* 0x040fe40003f64270 */
[C---:B------:R-:W-:Y:S02]  /*1950*/  ISETP.GT.AND P4, PT, R5.reuse, 0x1, PT ;  /* 0x000000010500780c */ /* 0x040fe40003f84270 */
[----:B------:R-:W-:Y:S02]  /*1960*/  ISETP.GT.AND P5, PT, R5, 0x8, PT ;  /* 0x000000080500780c */ /* 0x000fe40003fa4270 */
[----:B-1----:R-:W-:Y:S01]  /*1970*/  IADD3 R108, R108, -UR7, R9 ;  /* 0x800000076c6c7c10 */ /* 0x002fe2000fffe009 */
[----:B------:R-:W-:-:S03]  /*1980*/  @UP0 ULDC UR7, c[0x0][0x450] ;  /* 0x0001140000070ab9 */ /* 0x000fc60000000800 */
[----:B------:R-:W-:Y:S02]  /*1990*/  VIMNMX R19, R19, R108, PT ;  /* 0x0000006c13137248 */ /* 0x000fe40003fe0100 */
[----:B------:R-:W-:Y:S01]  /*19a0*/  CS2R R108, SRZ ;  /* 0x00000000006c7805 */ /* 0x000fe2000001ff00 */
        /* <DEDUP_REMOVED lines=101> */
[C---:B------:R-:W-:Y:S02]  /*2000*/  ISETP.GT.AND P4, PT, R19.reuse, 0x1, PT ;  /* 0x000000011300780c */ /* 0x040fe40003f84270 */
[----:B------:R-:W-:Y:S01]  /*2010*/  FMNMX.FTZ R5, R14, R3, !PT ;  /* 0x000000030e057209 */ /* 0x000fe20007810000 */
[----:B------:R-:W-:Y:S01]  /*2020*/  IMAD.U32 R3, RZ, RZ, UR4 ;  /* 0x00000004ff037e24 */ /* 0x000fe2000f8e00ff */
[----:B------:R-:W-:Y:S01]  /*2030*/  ISETP.GT.AND P5, PT, R19, 0x8, PT ;  /* 0x000000081300780c */ /* 0x000fe20003fa4270 */
[----:B------:R-:W-:Y:S01]  /*2040*/  @UP0 ULDC UR4, c[0x0][0x44c] ;  /* 0x0001130000040ab9 */ /* 0x000fe20000000800 */
[----:B------:R-:W-:Y:S01]  /*2050*/  FSEL R27, R27, -INF , P4 ;  /* 0xff8000001b1b7808 */ /* 0x000fe20002000000 */
[----:B------:R-:W0:Y:S01]  /*2060*/  SHFL.BFLY PT, R8, R5, 0x2, 0x1f ;  /* 0x0c401f0005087f89 */ /* 0x000e2200000e0000 */
[----:B------:R-:W-:Y:S01]  /*2070*/  FSEL R30, R30, -INF , P5 ;  /* 0xff8000001e1e7808 */ /* 0x000fe20002800000 */
[----:B------:R-:W-:Y:S01]  /*2080*/  UIMAD.WIDE.U32 UR4, UR41, UR4, URZ ;  /* 0x00000004290472a5 */ /* 0x000fe2000f8e003f */
[----:B------:R-:W-:-:S03]  /*2090*/  ISETP.GT.AND P4, PT, R19, 0x10, PT ;  /* 0x000000101300780c */ /* 0x000fc60003f84270 */
[----:B------:R-:W-:Y:S01]  /*20a0*/  @UP0 USHF.R.U32.HI UR41, URZ, UR7, UR5 ;  /* 0x000000073f290299 */ /* 0x000fe20008011605 */
[----:B------:R-:W-:Y:S02]  /*20b0*/  FSEL R34, R34, -INF , P4 ;  /* 0xff80000022227808 */ /* 0x000fe40002000000 */
[C---:B------:R-:W-:Y:S01]  /*20c0*/  ISETP.GT.AND P4, PT, R19.reuse, 0x18, PT ;  /* 0x000000181300780c */ /* 0x040fe20003f84270 */
[----:B------:R-:W-:Y:S01]  /*20d0*/  UIADD3 UR6, UR6, UR41, URZ ;  /* 0x0000002906067290 */ /* 0x000fe2000fffe03f */
[----:B------:R-:W-:Y:S02]  /*20e0*/  UMOV UR5, URZ ;  /* 0x0000003f00057c82 */ /* 0x000fe40008000000 */
[----:B------:R-:W-:Y:S01]  /*20f0*/  FSEL R38, R38, -INF , P4 ;  /* 0xff80000026267808 */ /* 0x000fe20002000000 */
[----:B------:R-:W-:Y:S01]  /*2100*/  USHF.R.S32.HI UR4, URZ, 0x1f, UR6 ;  /* 0x0000001f3f047899 */ /* 0x000fe20008011406 */
[----:B------:R-:W-:-:S03]  /*2110*/  ISETP.GT.AND P4, PT, R19, 0x20, PT ;  /* 0x000000201300780c */ /* 0x000fc60003f84270 */
[----:B------:R-:W-:Y:S01]  /*2120*/  ULEA.HI UR4, UR4, UR6, URZ, 0x7 ;  /* 0x0000000604047291 */ /* 0x000fe2000f8f383f */
[----:B------:R-:W-:Y:S02]  /*2130*/  FSEL R42, R42, -INF , P4 ;  /* 0xff8000002a2a7808 */ /* 0x000fe40002000000 */
[----:B------:R-:W-:Y:S01]  /*2140*/  ISETP.GT.AND P4, PT, R19, 0x28, PT ;  /* 0x000000281300780c */ /* 0x000fe20003f84270 */
[----:B------:R-:W-:Y:S01]  /*2150*/  USHF.R.S32.HI UR4, URZ, 0x7, UR4 ;  /* 0x000000073f047899 */ /* 0x000fe20008011404 */
[----:B0-----:R-:W-:Y:S02]  /*2160*/  FMNMX.FTZ R15, R5, R8, !PT ;  /* 0x00000008050f7209 */ /* 0x001fe40007810000 */
[----:B------:R-:W-:Y:S01]  /*2170*/  FSEL R46, R46, -INF , P4 ;  /* 0xff8000002e2e7808 */ /* 0x000fe20002000000 */
[----:B------:R-:W-:Y:S01]  /*2180*/  UISETP.LT.AND UP1, UPT, UR38, UR4, UPT ;  /* 0x000000042600728c */ /* 0x000fe2000bf21270 */
[----:B------:R-:W-:Y:S01]  /*2190*/  ISETP.GT.AND P4, PT, R19, 0x30, PT ;  /* 0x000000301300780c */ /* 0x000fe20003f84270 */
[----:B------:R-:W0:Y:S02]  /*21a0*/  SHFL.BFLY PT, R8, R15, 0x1, 0x1f ;  /* 0x0c201f000f087f89 */ /* 0x000e2400000e0000 */
[----:B------:R-:W-:Y:S01]  /*21b0*/  USEL UR25, UR38, UR4, !UP1 ;  /* 0x0000000426197287 */ /* 0x000fe2000c800000 */
[----:B------:R-:W-:-:S02]  /*21c0*/  FSEL R50, R50, -INF , P4 ;  /* 0xff80000032327808 */ /* 0x000fc40002000000 */
[C---:B------:R-:W-:Y:S01]  /*21d0*/  ISETP.GT.AND P4, PT, R19.reuse, 0x38, PT ;  /* 0x000000381300780c */ /* 0x040fe20003f84270 */
[----:B------:R-:W-:Y:S01]  /*21e0*/  UISETP.GE.AND UP1, UPT, UR26, UR25, UPT ;  /* 0x000000191a00728c */ /* 0x000fe2000bf26270 */
[----:B------:R-:W-:Y:S02]  /*21f0*/  UMOV UR4, URZ ;  /* 0x0000003f00047c82 */ /* 0x000fe40008000000 */
        /* <DEDUP_REMOVED lines=12> */
[C---:B------:R-:W-:Y:S02]  /*22c0*/  ISETP.GT.AND P3, PT, R19.reuse, RZ, PT ;  /* 0x000000ff1300720c */ /* 0x040fe40003f64270 */
[----:B------:R-:W-:Y:S01]  /*22d0*/  FSEL R70, R70, -INF , P4 ;  /* 0xff80000046467808 */ /* 0x000fe20002000000 */
[-CC-:B------:R-:W-:Y:S01]  /*22e0*/  FFMA.FTZ R88, R88, R3.reuse, -R13.reuse ;  /* 0x0000000358587223 */ /* 0x180fe2000001080d */
[----:B------:R-:W-:Y:S01]  /*22f0*/  FSEL R26, R26, -INF , P3 ;  /* 0xff8000001a1a7808 */ /* 0x000fe20001800000 */
[--C-:B------:R-:W-:Y:S01]  /*2300*/  FFMA.FTZ R148, R92, R3, -R13.reuse ;  /* 0x000000035c947223 */ /* 0x100fe2000001080d */
[----:B------:R-:W-:Y:S01]  /*2310*/  ISETP.GT.AND P3, PT, R19, 0x9, PT ;  /* 0x000000091300780c */ /* 0x000fe20003f64270 */
        /* <DEDUP_REMOVED lines=9> */
[----:B0-----:R-:W-:Y:S01]  /*23b0*/  FSEL R88, R31, -INF , P3 ;  /* 0xff8000001f587808 */ /* 0x001fe20001800000 */
        /* <DEDUP_REMOVED lines=12> */
[--C-:B------:R-:W-:Y:S01]  /*2480*/  FFMA.FTZ R150, R102, R3, -R13.reuse ;  /* 0x0000000366967223 */ /* 0x100fe2000001080d */
[----:B------:R-:W-:Y:S01]  /*2490*/  FSEL R96, R39, -INF , P3 ;  /* 0xff80000027607808 */ /* 0x000fe20001800000 */
[----:B------:R0:W-:Y:S01]  /*24a0*/  MUFU.EX2 R9, R17 ;  /* 0x0000001100097308 */ /* 0x0001e20000000800 */
[----:B------:R-:W-:Y:S01]  /*24b0*/  FMNMX.FTZ R15, R38, R15, !PT ;  /* 0x0000000f260f7209 */ /* 0x000fe20007810000 */
[-CC-:B------:R-:W-:Y:S01]  /*24c0*/  FFMA.FTZ R33, R22, R3.reuse, -R13.reuse ;  /* 0x0000000316217223 */ /* 0x180fe2000001080d */
[----:B------:R-:W-:Y:S01]  /*24d0*/  ISETP.GT.AND P3, PT, R19, 0x21, PT ;  /* 0x000000211300780c */ /* 0x000fe20003f64270 */
[--C-:B------:R-:W-:Y:S01]  /*24e0*/  FFMA.FTZ R7, R104, R3, -R13.reuse ;  /* 0x0000000368077223 */ /* 0x100fe2000001080d */
[----:B------:R-:W-:Y:S01]  /*24f0*/  FMNMX.FTZ R15, R96, R15, !PT ;  /* 0x0000000f600f7209 */ /* 0x000fe20007810000 */
[--C-:B------:R-:W-:Y:S01]  /*2500*/  FFMA.FTZ R144, R106, R3, -R13.reuse ;  /* 0x000000036a907223 */ /* 0x100fe2000001080d */
[----:B------:R-:W-:Y:S01]  /*2510*/  FSEL R100, R43, -INF , P3 ;  /* 0xff8000002b647808 */ /* 0x000fe20001800000 */
[----:B------:R-:W1:Y:S01]  /*2520*/  MUFU.EX2 R148, R148 ;  /* 0x0000009400947308 */ /* 0x000e620000000800 */
[----:B------:R-:W-:Y:S01]  /*2530*/  FMNMX.FTZ R15, R42, R15, !PT ;  /* 0x0000000f2a0f7209 */ /* 0x000fe20007810000 */
[-CC-:B------:R-:W-:Y:S01]  /*2540*/  FFMA.FTZ R134, R60, R3.reuse, -R13.reuse ;  /* 0x000000033c867223 */ /* 0x180fe2000001080d */
[----:B------:R-:W-:Y:S01]  /*2550*/  ISETP.GT.AND P3, PT, R19, 0x29, PT ;  /* 0x000000291300780c */ /* 0x000fe20003f64270 */
[--C-:B------:R-:W-:Y:S01]  /*2560*/  FFMA.FTZ R128, R64, R3, -R13.reuse ;  /* 0x0000000340807223 */ /* 0x100fe2000001080d */
[----:B0-----:R-:W-:Y:S01]  /*2570*/  FMNMX.FTZ R17, R100, R15, !PT ;  /* 0x0000000f64117209 */ /* 0x001fe20007810000 */
        /* <DEDUP_REMOVED lines=10> */
[----:B------:R-:W2:Y:S01]  /*2620*/  MUFU.EX2 R150, R150 ;  /* 0x0000009600967308 */ /* 0x000ea20000000800 */
[----:B------:R-:W-:Y:S01]  /*2630*/  FMNMX.FTZ R17, R50, R17, !PT ;  /* 0x0000001132117209 */ /* 0x000fe20007810000 */
[-CC-:B------:R-:W-:Y:S01]  /*2640*/  FFMA.FTZ R120, R80, R3.reuse, -R13.reuse ;  /* 0x0000000350787223 */ /* 0x180fe2000001080d */
[----:B------:R-:W-:Y:S01]  /*2650*/  ISETP.GT.AND P3, PT, R19, 0x39, PT ;  /* 0x000000391300780c */ /* 0x000fe20003f64270 */
[--C-:B------:R-:W-:Y:S01]  /*2660*/  FFMA.FTZ R18, R18, R3, -R13.reuse ;  /* 0x0000000312127223 */ /* 0x100fe2000001080d */
[----:B0-----:R-:W-:Y:S01]  /*2670*/  FMNMX.FTZ R21, R94, R17, !PT ;  /* 0x000000115e157209 */ /* 0x001fe20007810000 */
[----:B------:R-:W-:Y:S01]  /*2680*/  FFMA.FTZ R122, R84, R3, -R13 ;  /* 0x00000003547a7223 */ /* 0x000fe2000001080d */
[----:B------:R-:W-:Y:S01]  /*2690*/  FSEL R90, R55, -INF , P3 ;  /* 0xff800000375a7808 */ /* 0x000fe20001800000 */
[----:B------:R0:W-:Y:S01]  /*26a0*/  MUFU.EX2 R17, R23 ;  /* 0x0000001700117308 */ /* 0x0001e20000000800 */
[----:B------:R-:W-:-:S02]  /*26b0*/  FMNMX.FTZ R21, R54, R21, !PT ;  /* 0x0000001536157209 */ /* 0x000fc40007810000 */
[----:B------:R-:W-:Y:S02]  /*26c0*/  CS2R R106, SRZ ;  /* 0x00000000006a7805 */ /* 0x000fe4000001ff00 */
[----:B------:R-:W-:Y:S02]  /*26d0*/  ISETP.GT.AND P3, PT, R19, 0x41, PT ;  /* 0x000000411300780c */ /* 0x000fe40003f64270 */
[----:B------:R-:W-:Y:S02]  /*26e0*/  CS2R R104, SRZ ;  /* 0x0000000000687805 */ /* 0x000fe4000001ff00 */
[----:B------:R-:W-:Y:S02]  /*26f0*/  FMNMX.FTZ R21, R90, R21, !PT ;  /* 0x000000155a157209 */ /* 0x000fe40007810000 */
[----:B------:R-:W-:Y:S01]  /*2700*/  FSEL R44, R59, -INF , P3 ;  /* 0xff8000003b2c7808 */ /* 0x000fe20001800000 */
[----:B------:R-:W3:Y:S01]  /*2710*/  MUFU.EX2 R7, R7 ;  /* 0x0000000700077308 */ /* 0x000ee20000000800 */
[----:B------:R-:W-:-:S02]  /*2720*/  FMNMX.FTZ R21, R58, R21, !PT ;  /* 0x000000153a157209 */ /* 0x000fc40007810000 */
[----:B------:R-:W-:Y:S02]  /*2730*/  ISETP.GT.AND P3, PT, R19, 0x49, PT ;  /* 0x000000491300780c */ /* 0x000fe40003f64270 */
[----:B0-----:R-:W-:Y:S02]  /*2740*/  FMNMX.FTZ R23, R44, R21, !PT ;  /* 0x000000152c177209 */ /* 0x001fe40007810000 */
[----:B------:R-:W-:Y:S01]  /*2750*/  FSEL R40, R63, -INF , P3 ;  /* 0xff8000003f287808 */ /* 0x000fe20001800000 */
[----:B------:R0:W-:Y:S01]  /*2760*/  MUFU.EX2 R21, R25 ;  /* 0x0000001900157308 */ /* 0x0001e20000000800 */
[----:B------:R-:W-:Y:S02]  /*2770*/  FMNMX.FTZ R23, R62, R23, !PT ;  /* 0x000000173e177209 */ /* 0x000fe40007810000 */
[----:B------:R-:W-:Y:S02]  /*2780*/  ISETP.GT.AND P3, PT, R19, 0x51, PT ;  /* 0x000000511300780c */ /* 0x000fe40003f64270 */
[----:B------:R-:W-:-:S02]  /*2790*/  FMNMX.FTZ R23, R40, R23, !PT ;  /* 0x0000001728177209 */ /* 0x000fc40007810000 */
[----:B------:R-:W-:Y:S01]  /*27a0*/  FSEL R48, R67, -INF , P3 ;  /* 0xff80000043307808 */ /* 0x000fe20001800000 */
[----:B------:R-:W4:Y:S01]  /*27b0*/  MUFU.EX2 R144, R144 ;  /* 0x0000009000907308 */ /* 0x000f220000000800 */
[----:B------:R-:W-:Y:S02]  /*27c0*/  FMNMX.FTZ R23, R66, R23, !PT ;  /* 0x0000001742177209 */ /* 0x000fe40007810000 */
[C---:B------:R-:W-:Y:S02]  /*27d0*/  ISETP.GT.AND P3, PT, R19.reuse, 0x59, PT ;  /* 0x000000591300780c */ /* 0x040fe40003f64270 */
[----:B0-----:R-:W-:Y:S02]  /*27e0*/  FMNMX.FTZ R25, R48, R23, !PT ;  /* 0x0000001730197209 */ /* 0x001fe40007810000 */
[----:B------:R-:W-:Y:S01]  /*27f0*/  ISETP.GT.AND P4, PT, R19, 0x60, PT ;  /* 0x000000601300780c */ /* 0x000fe20003f84270 */
[----:B------:R0:W-:Y:S01]  /*2800*/  MUFU.EX2 R23, R29 ;  /* 0x0000001d00177308 */ /* 0x0001e20000000800 */
[----:B------:R-:W-:-:S02]  /*2810*/  FSEL R36, R71, -INF , P3 ;  /* 0xff80000047247808 */ /* 0x000fc40001800000 */
[----:B------:R-:W-:Y:S02]  /*2820*/  FMNMX.FTZ R25, R70, R25, !PT ;  /* 0x0000001946197209 */ /* 0x000fe40007810000 */
[C---:B------:R-:W-:Y:S02]  /*2830*/  ISETP.GT.AND P3, PT, R19.reuse, 0x61, PT ;  /* 0x000000611300780c */ /* 0x040fe40003f64270 */
[----:B------:R-:W-:Y:S01]  /*2840*/  FSEL R74, R74, -INF , P4 ;  /* 0xff8000004a4a7808 */ /* 0x000fe20002000000 */
[----:B------:R-:W5:Y:S01]  /*2850*/  MUFU.EX2 R146, R146 ;  /* 0x0000009200927308 */ /* 0x000f620000000800 */
[----:B------:R-:W-:Y:S02]  /*2860*/  FMNMX.FTZ R25, R36, R25, !PT ;  /* 0x0000001924197209 */ /* 0x000fe40007810000 */
[----:B------:R-:W-:Y:S02]  /*2870*/  ISETP.GT.AND P4, PT, R19, 0x68, PT ;  /* 0x000000681300780c */ /* 0x000fe40003f84270 */
[----:B------:R-:W-:-:S02]  /*2880*/  FSEL R52, R75, -INF , P3 ;  /* 0xff8000004b347808 */ /* 0x000fc40001800000 */
[----:B------:R-:W-:Y:S01]  /*2890*/  FMNMX.FTZ R25, R74, R25, !PT ;  /* 0x000000194a197209 */ /* 0x000fe20007810000 */
[----:B------:R-:W5:Y:S01]  /*28a0*/  MUFU.EX2 R140, R140 ;  /* 0x0000008c008c7308 */ /* 0x000f620000000800 */
[C---:B------:R-:W-:Y:S02]  /*28b0*/  ISETP.GT.AND P3, PT, R19.reuse, 0x69, PT ;  /* 0x000000691300780c */ /* 0x040fe40003f64270 */
[----:B------:R-:W-:Y:S02]  /*28c0*/  FSEL R78, R78, -INF , P4 ;  /* 0xff8000004e4e7808 */ /* 0x000fe40002000000 */
[----:B0-----:R-:W-:Y:S02]  /*28d0*/  FMNMX.FTZ R29, R52, R25, !PT ;  /* 0x00000019341d7209 */ /* 0x001fe40007810000 */
[----:B------:R-:W-:Y:S01]  /*28e0*/  ISETP.GT.AND P4, PT, R19, 0x70, PT ;  /* 0x000000701300780c */ /* 0x000fe20003f84270 */
[----:B------:R0:W-:Y:S01]  /*28f0*/  MUFU.EX2 R25, R31 ;  /* 0x0000001f00197308 */ /* 0x0001e20000000800 */
[----:B------:R-:W-:-:S02]  /*2900*/  FSEL R32, R79, -INF , P3 ;  /* 0xff8000004f207808 */ /* 0x000fc40001800000 */
[----:B------:R-:W-:Y:S02]  /*2910*/  FMNMX.FTZ R29, R78, R29, !PT ;  /* 0x0000001d4e1d7209 */ /* 0x000fe40007810000 */
[C---:B------:R-:W-:Y:S02]  /*2920*/  ISETP.GT.AND P3, PT, R19.reuse, 0x71, PT ;  /* 0x000000711300780c */ /* 0x040fe40003f64270 */
[----:B------:R-:W-:Y:S01]  /*2930*/  FSEL R82, R82, -INF , P4 ;  /* 0xff80000052527808 */ /* 0x000fe20002000000 */
[----:B------:R-:W-:Y:S01]  /*2940*/  MUFU.EX2 R142, R142 ;  /* 0x0000008e008e7308 */ /* 0x000fe20000000800 */
[----:B------:R-:W-:Y:S01]  /*2950*/  FMNMX.FTZ R29, R32, R29, !PT ;  /* 0x0000001d201d7209 */ /* 0x000fe20007810000 */
[----:B0-----:R-:W-:Y:S01]  /*2960*/  FFMA.FTZ R31, R24, R3, -R13 ;  /* 0x00000003181f7223 */ /* 0x001fe2000001080d */
[----:B------:R-:W-:Y:S02]  /*2970*/  ISETP.GT.AND P4, PT, R19, 0x78, PT ;  /* 0x000000781300780c */ /* 0x000fe40003f84270 */
[----:B------:R-:W-:-:S02]  /*2980*/  FSEL R56, R83, -INF , P3 ;  /* 0xff80000053387808 */ /* 0x000fc40001800000 */
[----:B------:R-:W-:Y:S01]  /*2990*/  FMNMX.FTZ R29, R82, R29, !PT ;  /* 0x0000001d521d7209 */ /* 0x000fe20007810000 */
[----:B------:R-:W-:Y:S01]  /*29a0*/  MUFU.EX2 R136, R136 ;  /* 0x0000008800887308 */ /* 0x000fe20000000800 */
[----:B------:R-:W-:Y:S01]  /*29b0*/  ISETP.GT.AND P3, PT, R19, 0x79, PT ;  /* 0x000000791300780c */ /* 0x000fe20003f64270 */
[----:B------:R-:W-:Y:S01]  /*29c0*/  FFMA.FTZ R19, R12, R3, -R13 ;  /* 0x000000030c137223 */ /* 0x000fe2000001080d */
[----:B------:R-:W-:Y:S02]  /*29d0*/  FSEL R86, R86, -INF , P4 ;  /* 0xff80000056567808 */ /* 0x000fe40002000000 */
[----:B------:R-:W-:Y:S02]  /*29e0*/  FMNMX.FTZ R29, R56, R29, !PT ;  /* 0x0000001d381d7209 */ /* 0x000fe40007810000 */
[----:B------:R-:W-:Y:S01]  /*29f0*/  FSEL R102, R87, -INF , P3 ;  /* 0xff80000057667808 */ /* 0x000fe20001800000 */
[----:B------:R-:W-:Y:S01]  /*2a00*/  MUFU.EX2 R138, R138 ;  /* 0x0000008a008a7308 */ /* 0x000fe20000000800 */
[----:B------:R-:W-:-:S04]  /*2a10*/  FMNMX.FTZ R29, R86, R29, !PT ;  /* 0x0000001d561d7209 */ /* 0x000fc80007810000 */
[----:B------:R-:W-:Y:S01]  /*2a20*/  FMNMX.FTZ R12, R102, R29, !PT ;  /* 0x0000001d660c7209 */ /* 0x000fe20007810000 */
[--C-:B------:R-:W-:Y:S02]  /*2a30*/  FFMA.FTZ R29, R28, R3, -R13.reuse ;  /* 0x000000031c1d7223 */ /* 0x100fe4000001080d */
[----:B------:R-:W-:Y:S02]  /*2a40*/  MUFU.EX2 R132, R132 ;  /* 0x0000008400847308 */ /* 0x000fe40000000800 */
[----:B------:R-:W0:Y:S06]  /*2a50*/  SHFL.BFLY PT, R35, R12, 0x2, 0x1f ;  /* 0x0c401f000c237f89 */ /* 0x000e2c00000e0000 */
[----:B------:R-:W-:Y:S08]  /*2a60*/  MUFU.EX2 R19, R19 ;  /* 0x0000001300137308 */ /* 0x000ff00000000800 */
[----:B------:R-:W-:Y:S08]  /*2a70*/  MUFU.EX2 R134, R134 ;  /* 0x0000008600867308 */ /* 0x000ff00000000800 */
[----:B------:R-:W-:Y:S01]  /*2a80*/  MUFU.EX2 R29, R29 ;  /* 0x0000001d001d7308 */ /* 0x000fe20000000800 */
[----:B0-----:R-:W-:Y:S01]  /*2a90*/  FMNMX.FTZ R22, R12, R35, !PT ;  /* 0x000000230c167209 */ /* 0x001fe20007810000 */
[-CC-:B------:R-:W-:Y:S01]  /*2aa0*/  FFMA.FTZ R35, R4, R3.reuse, -R13.reuse ;  /* 0x0000000304237223 */ /* 0x180fe2000001080d */
[----:B------:R-:W-:-:S03]  /*2ab0*/  FFMA.FTZ R13, R14, R3, -R13 ;  /* 0x000000030e0d7223 */ /* 0x000fc6000001080d */
        /* <DEDUP_REMOVED lines=8> */
[----:B------:R0:W-:Y:S01]  /*2b40*/  MUFU.EX2 R39, R18 ;  /* 0x0000001200277308 */ /* 0x0001e20000000800 */
[----:B------:R-:W-:Y:S02]  /*2b50*/  FSEL R41, R41, RZ, P3 ;  /* 0x000000ff29297208 */ /* 0x000fe40001800000 */
[----:B------:R-:W-:-:S03]  /*2b60*/  PLOP3.LUT P3, PT, PT, PT, UP1, 0x80, 0x0 ;  /* 0x000000000000781c */ /* 0x000fc60003f6f018 */
[-CC-:B------:R-:W-:Y:S01]  /*2b70*/  FFMA.FTZ R4, R27, R3.reuse, -R41.reuse ;  /* 0x000000031b047223 */ /* 0x180fe20000010829 */
[----:B-1----:R-:W-:Y:S01]  /*2b80*/  FADD.FTZ R27, R5, R148 ;  /* 0x00000094051b7221 */ /* 0x002fe20000010000 */
[-CC-:B------:R-:W-:Y:S01]  /*2b90*/  FFMA.FTZ R149, R26, R3.reuse, -R41.reuse ;  /* 0x000000031a957223 */ /* 0x180fe20000010829 */
[-CC-:B------:R-:W-:Y:S01]  /*2ba0*/  FFMA.FTZ R151, R30, R3.reuse, -R41.reuse ;  /* 0x000000031e977223 */ /* 0x180fe20000010829 */
[-C--:B------:R-:W-:Y:S01]  /*2bb0*/  FFMA.FTZ R14, R88, R3.reuse, -R41 ;  /* 0x00000003580e7223 */ /* 0x080fe20000010829 */
[----:B--2---:R-:W-:Y:S01]  /*2bc0*/  FADD.FTZ R30, R150, R27 ;  /* 0x0000001b961e7221 */ /* 0x004fe20000010000 */
[----:B------:R-:W-:Y:S01]  /*2bd0*/  MUFU.EX2 R4, R4 ;  /* 0x0000000400047308 */ /* 0x000fe20000000800 */
[-CC-:B------:R-:W-:Y:S01]  /*2be0*/  FFMA.FTZ R145, R34, R3.reuse, -R41.reuse ;  /* 0x0000000322917223 */ /* 0x180fe20000010829 */
[-CC-:B0-----:R-:W-:Y:S01]  /*2bf0*/  FFMA.FTZ R18, R92, R3.reuse, -R41.reuse ;  /* 0x000000035c127223 */ /* 0x181fe20000010829 */
[----:B---3--:R-:W-:Y:S01]  /*2c00*/  FADD.FTZ R27, R7, R30 ;  /* 0x0000001e071b7221 */ /* 0x008fe20000010000 */
[-CC-:B------:R-:W-:Y:S01]  /*2c10*/  FFMA.FTZ R147, R38, R3.reuse, -R41.reuse ;  /* 0x0000000326937223 */ /* 0x180fe20000010829 */
[-CC-:B------:R-:W-:Y:S01]  /*2c20*/  FFMA.FTZ R20, R96, R3.reuse, -R41.reuse ;  /* 0x0000000360147223 */ /* 0x180fe20000010829 */
[-C--:B------:R-:W-:Y:S01]  /*2c30*/  FFMA.FTZ R141, R42, R3.reuse, -R41 ;  /* 0x000000032a8d7223 */ /* 0x080fe20000010829 */
[----:B----4-:R-:W-:Y:S01]  /*2c40*/  FADD.FTZ R34, R144, R27 ;  /* 0x0000001b90227221 */ /* 0x010fe20000010000 */
[----:B------:R-:W0:Y:S01]  /*2c50*/  MUFU.EX2 R149, R149 ;  /* 0x0000009500957308 */ /* 0x000e220000000800 */
[-CC-:B------:R-:W-:Y:S01]  /*2c60*/  FFMA.FTZ R22, R100, R3.reuse, -R41.reuse ;  /* 0x0000000364167223 */ /* 0x180fe20000010829 */
[-CC-:B------:R-:W-:Y:S01]  /*2c70*/  FFMA.FTZ R143, R46, R3.reuse, -R41.reuse ;  /* 0x000000032e8f7223 */ /* 0x180fe20000010829 */
[----:B------:R-:W-:Y:S01]  /*2c80*/  FADD.FTZ R27, R9, R34 ;  /* 0x00000022091b7221 */ /* 0x000fe20000010000 */
[-CC-:B------:R-:W-:Y:S01]  /*2c90*/  FFMA.FTZ R24, R98, R3.reuse, -R41.reuse ;  /* 0x0000000362187223 */ /* 0x180fe20000010829 */
[-CC-:B------:R-:W-:Y:S01]  /*2ca0*/  FFMA.FTZ R137, R50, R3.reuse, -R41.reuse ;  /* 0x0000000332897223 */ /* 0x180fe20000010829 */
[-C--:B------:R-:W-:Y:S01]  /*2cb0*/  FFMA.FTZ R26, R94, R3.reuse, -R41 ;  /* 0x000000035e1a7223 */ /* 0x080fe20000010829 */
[----:B-----5:R-:W-:Y:S01]  /*2cc0*/  FADD.FTZ R34, R146, R27 ;  /* 0x0000001b92227221 */ /* 0x020fe20000010000 */
        /* <DEDUP_REMOVED lines=13> */
[----:B------:R-:W-:Y:S01]  /*2da0*/  FFMA.FTZ R129, R66, R3, -R41 ;  /* 0x0000000342817223 */ /* 0x000fe20000010829 */
[----:B------:R-:W-:Y:S01]  /*2db0*/  F2FP.F16.F32.PACK_AB R148, R148, R5 ;  /* 0x000000059494723e */ /* 0x000fe200000000ff */
[----:B------:R-:W-:Y:S01]  /*2dc0*/  FADD.FTZ R40, R142, R43 ;  /* 0x0000002b8e287221 */ /* 0x000fe20000010000 */
[----:B------:R-:W0:Y:S01]  /*2dd0*/  MUFU.EX2 R145, R145 ;  /* 0x0000009100917308 */ /* 0x000e220000000800 */
[----:B-1----:R-:W-:Y:S01]  /*2de0*/  FADD.FTZ R27, R151, R38 ;  /* 0x00000026971b7221 */ /* 0x002fe20000010000 */
[-CC-:B------:R-:W-:Y:S01]  /*2df0*/  FFMA.FTZ R70, R70, R3.reuse, -R41.reuse ;  /* 0x0000000346467223 */ /* 0x180fe20000010829 */
[----:B------:R-:W-:Y:S01]  /*2e00*/  FADD.FTZ R43, R21, R40 ;  /* 0x00000028152b7221 */ /* 0x000fe20000010000 */
[----:B------:R-:W-:Y:S01]  /*2e10*/  F2FP.F16.F32.PACK_AB R150, R7, R150 ;  /* 0x000000960796723e */ /* 0x000fe200000000ff */
        /* <DEDUP_REMOVED lines=9> */
[----:B------:R-:W-:Y:S01]  /*2eb0*/  FFMA.FTZ R56, R56, R3, -R41 ;  /* 0x0000000338387223 */ /* 0x000fe20000010829 */
[----:B------:R-:W-:Y:S01]  /*2ec0*/  FADD.FTZ R42, R138, R45 ;  /* 0x0000002d8a2a7221 */ /* 0x000fe20000010000 */
[----:B------:R-:W2:Y:S01]  /*2ed0*/  MUFU.EX2 R147, R147 ;  /* 0x0000009300937308 */ /* 0x000ea20000000800 */
[----:B0-----:R-:W-:Y:S01]  /*2ee0*/  FADD.FTZ R27, R145, R38 ;  /* 0x00000026911b7221 */ /* 0x001fe20000010000 */
[----:B------:R-:W-:-:S02]  /*2ef0*/  IMAD.U32 R38, RZ, RZ, UR39 ;  /* 0x00000027ff267e24 */ /* 0x000fc4000f8e00ff */
[----:B------:R-:W-:Y:S01]  /*2f00*/  FFMA.FTZ R86, R86, R3, -R41 ;  /* 0x0000000356567223 */ /* 0x000fe20000010829 */
[----:B------:R-:W-:Y:S02]  /*2f10*/  F2FP.F16.F32.PACK_AB R149, R4, R149 ;  /* 0x000000950495723e */ /* 0x000fe400000000ff */
[----:B------:R-:W-:Y:S02]  /*2f20*/  CS2R R100, SRZ ;  /* 0x0000000000647805 */ /* 0x000fe4000001ff00 */
[----:B------:R-:W-:Y:S02]  /*2f30*/  F2FP.F16.F32.PACK_AB R144, R9, R144 ;  /* 0x000000900990723e */ /* 0x000fe400000000ff */
[----:B------:R-:W-:Y:S01]  /*2f40*/  CS2R R98, SRZ ;  /* 0x0000000000627805 */ /* 0x000fe2000001ff00 */
[----:B------:R-:W0:Y:S01]  /*2f50*/  MUFU.EX2 R20, R20 ;  /* 0x0000001400147308 */ /* 0x000e220000000800 */
[----:B-1----:R-:W-:Y:S01]  /*2f60*/  FADD.FTZ R40, R18, R27 ;  /* 0x0000001b12287221 */ /* 0x002fe20000010000 */
[----:B------:R-:W-:-:S02]  /*2f70*/  @!P1 VIADD R27, R38, 0x16840 ;  /* 0x00016840261b9836 */ /* 0x000fc40000000000 */
[-CC-:B------:R-:W-:Y:S01]  /*2f80*/  FFMA.FTZ R38, R48, R3.reuse, -R41.reuse ;  /* 0x0000000330267223 */ /* 0x180fe20000010829 */
[----:B------:R-:W-:Y:S01]  /*2f90*/  FFMA.FTZ R41, R102, R3, -R41 ;  /* 0x0000000366297223 */ /* 0x000fe20000010829 */
[----:B------:R-:W-:Y:S02]  /*2fa0*/  F2FP.F16.F32.PACK_AB R146, R15, R146 ;  /* 0x000000920f92723e */ /* 0x000fe400000000ff */
[----:B------:R-:W-:Y:S02]  /*2fb0*/  CS2R R102, SRZ ;  /* 0x0000000000667805 */ /* 0x000fe4000001ff00 */
[----:B------:R-:W-:Y:S01]  /*2fc0*/  @!P1 PRMT R27, RZ, 0x654, R27 ;  /* 0x00000654ff1b9816 */ /* 0x000fe2000000001b */
[----:B------:R-:W1:Y:S01]  /*2fd0*/  MUFU.EX2 R141, R141 ;  /* 0x0000008d008d7308 */ /* 0x000e620000000800 */
[----:B--2---:R-:W-:Y:S01]  /*2fe0*/  FADD.FTZ R43, R147, R40 ;  /* 0x00000028932b7221 */ /* 0x004fe20000010000 */
[----:B------:R-:W-:Y:S01]  /*2ff0*/  F2FP.F16.F32.PACK_AB R140, R17, R140 ;  /* 0x0000008c118c723e */ /* 0x000fe200000000ff */
[----:B------:R1:W-:Y:S01]  /*3000*/  @!P1 SYNCS.ARRIVE.TRANS64.RED.A1T0 RZ, [R27+URZ], RZ ;  /* 0x000000ff1bff99a7 */ /* 0x0003e2000810043f */
[----:B------:R-:W-:-:S02]  /*3010*/  F2FP.F16.F32.PACK_AB R142, R21, R142 ;  /* 0x0000008e158e723e */ /* 0x000fc400000000ff */
[----:B------:R-:W-:Y:S02]  /*3020*/  CS2R R96, SRZ ;  /* 0x0000000000607805 */ /* 0x000fe4000001ff00 */
[----:B------:R-:W-:Y:S02]  /*3030*/  F2FP.F16.F32.PACK_AB R136, R23, R136 ;  /* 0x000000881788723e */ /* 0x000fe400000000ff */
[----:B------:R-:W-:Y:S01]  /*3040*/  CS2R R94, SRZ ;  /* 0x00000000005e7805 */ /* 0x000fe2000001ff00 */
[----:B------:R-:W2:Y:S01]  /*3050*/  MUFU.EX2 R22, R22 ;  /* 0x0000001600167308 */ /* 0x000ea20000000800 */
[----:B0-----:R-:W-:Y:S01]  /*3060*/  FADD.FTZ R40, R20, R43 ;  /* 0x0000002b14287221 */ /* 0x001fe20000010000 */
[C---:B------:R-:W-:Y:S01]  /*3070*/  FADD.FTZ R43, R25.reuse, R42 ;  /* 0x0000002a192b7221 */ /* 0x040fe20000010000 */
        /* <DEDUP_REMOVED lines=10> */
[----:B------:R-:W-:Y:S01]  /*3120*/  F2FP.F16.F32.PACK_AB R147, R20, R147 ;  /* 0x000000931493723e */ /* 0x000fe200000000ff */
[----:B------:R-:W-:Y:S01]  /*3130*/  FADD.FTZ R42, R134, R43 ;  /* 0x0000002b862a7221 */ /* 0x000fe20000010000 */
[C---:B------:R-:W-:Y:S01]  /*3140*/  F2FP.F16.F32.PACK_AB R134, R29.reuse, R134 ;  /* 0x000000861d86723e */ /* 0x040fe200000000ff */
[----:B------:R-:W1:Y:S01]  /*3150*/  MUFU.EX2 R24, R24 ;  /* 0x0000001800187308 */ /* 0x000e620000000800 */
[C---:B--2---:R-:W-:Y:S01]  /*3160*/  FADD.FTZ R40, R22.reuse, R27 ;  /* 0x0000001b16287221 */ /* 0x044fe20000010000 */
[----:B------:R-:W-:Y:S01]  /*3170*/  FADD.FTZ R43, R29, R42 ;  /* 0x0000002a1d2b7221 */ /* 0x000fe20000010000 */
[----:B------:R-:W-:-:S02]  /*3180*/  F2FP.F16.F32.PACK_AB R141, R22, R141 ;  /* 0x0000008d168d723e */ /* 0x000fc400000000ff */
[----:B------:R-:W-:Y:S01]  /*3190*/  CS2R R88, SRZ ;  /* 0x0000000000587805 */ /* 0x000fe2000001ff00 */
        /* <DEDUP_REMOVED lines=13> */
[----:B------:R-:W-:Y:S01]  /*3270*/  MUFU.EX2 R133, R133 ;  /* 0x0000008500857308 */ /* 0x000fe20000000800 */
[----:B-1----:R-:W-:Y:S01]  /*3280*/  FADD.FTZ R27, R139, R40 ;  /* 0x000000288b1b7221 */ /* 0x002fe20000010000 */
[----:B------:R-:W-:Y:S01]  /*3290*/  FADD.FTZ R40, R130, R43 ;  /* 0x0000002b82287221 */ /* 0x000fe20000010000 */
[----:B------:R-:W-:-:S03]  /*32a0*/  F2FP.F16.F32.PACK_AB R130, R33, R130 ;  /* 0x000000822182723e */ /* 0x000fc600000000ff */
[----:B------:R-:W-:Y:S02]  /*32b0*/  FADD.FTZ R7, R33, R40 ;  /* 0x0000002821077221 */ /* 0x000fe40000010000 */
[----:B------:R-:W-:Y:S01]  /*32c0*/  MUFU.EX2 R30, R30 ;  /* 0x0000001e001e7308 */ /* 0x000fe20000000800 */
[----:B--2---:R-:W-:-:S07]  /*32d0*/  F2FP.F16.F32.PACK_AB R139, R28, R139 ;  /* 0x0000008b1c8b723e */ /* 0x004fce00000000ff */
[----:B------:R-:W-:Y:S08]  /*32e0*/  MUFU.EX2 R135, R135 ;  /* 0x0000008700877308 */ /* 0x000ff00000000800 */
[----:B------:R-:W0:Y:S08]  /*32f0*/  MUFU.EX2 R124, R124 ;  /* 0x0000007c007c7308 */ /* 0x000e300000000800 */
[----:B------:R-:W1:Y:S08]  /*3300*/  MUFU.EX2 R34, R34 ;  /* 0x0000002200227308 */ /* 0x000e700000000800 */
[----:B------:R2:W-:Y:S01]  /*3310*/  MUFU.EX2 R131, R36 ;  /* 0x0000002400837308 */ /* 0x0005e20000000800 */
[----:B0-----:R-:W-:-:S07]  /*3320*/  FADD.FTZ R40, R124, R7 ;  /* 0x000000077c287221 */ /* 0x001fce0000010000 */
[----:B------:R-:W0:Y:S01]  /*3330*/  MUFU.EX2 R35, R35 ;  /* 0x0000002300237308 */ /* 0x000e220000000800 */
[----:B--2---:R-:W-:-:S04]  /*3340*/  FADD.FTZ R36, R28, R27 ;  /* 0x0000001b1c247221 */ /* 0x004fc80000010000 */
[----:B------:R-:W-:Y:S01]  /*3350*/  FADD.FTZ R5, R133, R36 ;  /* 0x0000002485057221 */ /* 0x000fe20000010000 */
[C---:B------:R-:W-:Y:S02]  /*3360*/  F2FP.F16.F32.PACK_AB R133, R30.reuse, R133 ;  /* 0x000000851e85723e */ /* 0x040fe400000000ff */
[----:B------:R-:W2:Y:S01]  /*3370*/  MUFU.EX2 R129, R129 ;  /* 0x0000008100817308 */ /* 0x000ea20000000800 */
[----:B------:R-:W-:-:S04]  /*3380*/  FADD.FTZ R36, R30, R5 ;  /* 0x000000051e247221 */ /* 0x000fc80000010000 */
[----:B------:R-:W-:Y:S01]  /*3390*/  FADD.FTZ R5, R135, R36 ;  /* 0x0000002487057221 */ /* 0x000fe20000010000 */
[C---:B-1----:R-:W-:Y:S02]  /*33a0*/  F2FP.F16.F32.PACK_AB R135, R34.reuse, R135 ;  /* 0x000000872287723e */ /* 0x042fe400000000ff */
[----:B------:R-:W1:Y:S01]  /*33b0*/  MUFU.EX2 R126, R126 ;  /* 0x0000007e007e7308 */ /* 0x000e620000000800 */
[----:B------:R-:W-:Y:S01]  /*33c0*/  FADD.FTZ R36, R34, R5 ;  /* 0x0000000522247221 */ /* 0x000fe20000010000 */
[C---:B0-----:R-:W-:Y:S01]  /*33d0*/  FADD.FTZ R7, R35.reuse, R40 ;  /* 0x0000002823077221 */ /* 0x041fe20000010000 */
[----:B------:R-:W-:-:S05]  /*33e0*/  F2FP.F16.F32.PACK_AB R124, R35, R124 ;  /* 0x0000007c237c723e */ /* 0x000fca00000000ff */
[----:B------:R-:W0:Y:S01]  /*33f0*/  MUFU.EX2 R38, R38 ;  /* 0x0000002600267308 */ /* 0x000e220000000800 */
[----:B--2---:R-:W-:-:S07]  /*3400*/  FADD.FTZ R5, R129, R36 ;  /* 0x0000002481057221 */ /* 0x004fce0000010000 */
[----:B------:R-:W2:Y:S01]  /*3410*/  MUFU.EX2 R37, R37 ;  /* 0x0000002500257308 */ /* 0x000ea20000000800 */
[----:B-1----:R-:W-:-:S07]  /*3420*/  FADD.FTZ R40, R126, R7 ;  /* 0x000000077e287221 */ /* 0x002fce0000010000 */
[----:B------:R-:W-:Y:S01]  /*3430*/  MUFU.EX2 R70, R70 ;  /* 0x0000004600467308 */ /* 0x000fe20000000800 */
[C---:B0-----:R-:W-:Y:S01]  /*3440*/  FADD.FTZ R5, R38.reuse, R5 ;  /* 0x0000000526057221 */ /* 0x041fe20000010000 */
[----:B------:R-:W-:-:S06]  /*3450*/  F2FP.F16.F32.PACK_AB R129, R38, R129 ;  /* 0x000000812681723e */ /* 0x000fcc00000000ff */
[----:B------:R-:W0:Y:S01]  /*3460*/  MUFU.EX2 R120, R120 ;  /* 0x0000007800787308 */ /* 0x000e220000000800 */
[C---:B--2---:R-:W-:Y:S01]  /*3470*/  FADD.FTZ R7, R37.reuse, R40 ;  /* 0x0000002825077221 */ /* 0x044fe20000010000 */
[----:B------:R-:W-:-:S06]  /*3480*/  F2FP.F16.F32.PACK_AB R126, R37, R126 ;  /* 0x0000007e257e723e */ /* 0x000fcc00000000ff */
[----:B------:R-:W-:Y:S08]  /*3490*/  MUFU.EX2 R74, R74 ;  /* 0x0000004a004a7308 */ /* 0x000ff00000000800 */
[----:B------:R-:W1:Y:S01]  /*34a0*/  MUFU.EX2 R122, R122 ;  /* 0x0000007a007a7308 */ /* 0x000e620000000800 */
[----:B0-----:R-:W-:Y:S01]  /*34b0*/  FADD.FTZ R36, R120, R7 ;  /* 0x0000000778247221 */ /* 0x001fe20000010000 */
[----:B------:R-:W-:-:S03]  /*34c0*/  F2FP.F16.F32.PACK_AB R120, R39, R120 ;  /* 0x000000782778723e */ /* 0x000fc600000000ff */
[----:B------:R-:W-:-:S03]  /*34d0*/  FADD.FTZ R7, R39, R36 ;  /* 0x0000002427077221 */ /* 0x000fc60000010000 */
[----:B------:R-:W0:Y:S08]  /*34e0*/  MUFU.EX2 R125, R52 ;  /* 0x00000034007d7308 */ /* 0x000e300000000800 */
[----:B------:R-:W2:Y:S01]  /*34f0*/  MUFU.EX2 R78, R78 ;  /* 0x0000004e004e7308 */ /* 0x000ea20000000800 */
[----:B-1----:R-:W-:-:S07]  /*3500*/  FADD.FTZ R36, R122, R7 ;  /* 0x000000077a247221 */ /* 0x002fce0000010000 */
[----:B------:R1:W3:Y:S08]  /*3510*/  MUFU.EX2 R127, R32 ;  /* 0x00000020007f7308 */ /* 0x0002f00000000800 */
[----:B------:R-:W4:Y:S01]  /*3520*/  MUFU.EX2 R82, R82 ;  /* 0x0000005200527308 */ /* 0x000f220000000800 */
[----:B-1----:R-:W-:-:S04]  /*3530*/  FADD.FTZ R32, R70, R5 ;  /* 0x0000000546207221 */ /* 0x002fc80000010000 */
[C---:B------:R-:W-:Y:S01]  /*3540*/  FADD.FTZ R5, R131.reuse, R32 ;  /* 0x0000002083057221 */ /* 0x040fe20000010000 */
[----:B------:R-:W-:Y:S02]  /*3550*/  F2FP.F16.F32.PACK_AB R131, R131, R70 ;  /* 0x000000468383723e */ /* 0x000fe400000000ff */
[----:B------:R-:W1:Y:S01]  /*3560*/  MUFU.EX2 R121, R56 ;  /* 0x0000003800797308 */ /* 0x000e620000000800 */
[----:B------:R-:W-:-:S04]  /*3570*/  FADD.FTZ R32, R74, R5 ;  /* 0x000000054a207221 */ /* 0x000fc80000010000 */
[C---:B0-----:R-:W-:Y:S01]  /*3580*/  FADD.FTZ R7, R125.reuse, R32 ;  /* 0x000000207d077221 */ /* 0x041fe20000010000 */
[----:B------:R-:W-:Y:S02]  /*3590*/  F2FP.F16.F32.PACK_AB R125, R125, R74 ;  /* 0x0000004a7d7d723e */ /* 0x000fe400000000ff */
[----:B------:R-:W0:Y:S01]  /*35a0*/  MUFU.EX2 R86, R86 ;  /* 0x0000005600567308 */ /* 0x000e220000000800 */
[----:B--2---:R-:W-:-:S04]  /*35b0*/  FADD.FTZ R4, R78, R7 ;  /* 0x000000074e047221 */ /* 0x004fc80000010000 */
[C---:B---3--:R-:W-:Y:S01]  /*35c0*/  FADD.FTZ R7, R127.reuse, R4 ;  /* 0x000000047f077221 */ /* 0x048fe20000010000 */
[----:B------:R-:W-:Y:S02]  /*35d0*/  F2FP.F16.F32.PACK_AB R127, R127, R78 ;  /* 0x0000004e7f7f723e */ /* 0x000fe400000000ff */
[----:B------:R-:W2:Y:S01]  /*35e0*/  MUFU.EX2 R13, R13 ;  /* 0x0000000d000d7308 */ /* 0x000ea20000000800 */
[----:B----4-:R-:W-:-:S04]  /*35f0*/  FADD.FTZ R4, R82, R7 ;  /* 0x0000000752047221 */ /* 0x010fc80000010000 */
[C---:B-1----:R-:W-:Y:S01]  /*3600*/  FADD.FTZ R7, R121.reuse, R4 ;  /* 0x0000000479077221 */ /* 0x042fe20000010000 */
[----:B------:R-:W-:Y:S02]  /*3610*/  F2FP.F16.F32.PACK_AB R121, R121, R82 ;  /* 0x000000527979723e */ /* 0x000fe400000000ff */
[----:B------:R-:W1:Y:S01]  /*3620*/  MUFU.EX2 R41, R41 ;  /* 0x0000002900297308 */ /* 0x000e620000000800 */
[----:B0-----:R-:W-:Y:S01]  /*3630*/  FADD.FTZ R4, R86, R7 ;  /* 0x0000000756047221 */ /* 0x001fe20000010000 */
[C---:B--2---:R-:W-:Y:S01]  /*3640*/  FADD.FTZ R5, R13.reuse, R36 ;  /* 0x000000240d057221 */ /* 0x044fe20000010000 */
[----:B------:R-:W-:Y:S02]  /*3650*/  F2FP.F16.F32.PACK_AB R122, R13, R122 ;  /* 0x0000007a0d7a723e */ /* 0x000fe400000000ff */
[C---:B-1----:R-:W-:Y:S01]  /*3660*/  FADD.FTZ R4, R41.reuse, R4 ;  /* 0x0000000429047221 */ /* 0x042fe20000010000 */
[----:B------:R-:W-:Y:S01]  /*3670*/  F2FP.F16.F32.PACK_AB R123, R41, R86 ;  /* 0x00000056297b723e */ /* 0x000fe200000000ff */
[----:B------:R-:W-:Y:S06]  /*3680*/  @!P3 BRA `(.L_x_14000) ;  /* 0x000000240094b947 */ /* 0x000fec0003800000 */
[----:B------:R-:W-:Y:S01]  /*3690*/  IMAD.MOV.U32 R9, RZ, RZ, R12 ;  /* 0x000000ffff097224 */ /* 0x000fe200078e000c */
[----:B------:R-:W-:Y:S01]  /*36a0*/  UMOV UR7, URZ ;  /* 0x0000003f00077c82 */ /* 0x000fe20008000000 */
[----:B------:R-:W-:Y:S01]  /*36b0*/  IMAD.MOV.U32 R7, RZ, RZ, R8 ;  /* 0x000000ffff077224 */ /* 0x000fe200078e0008 */
[----:B------:R-:W-:Y:S01]  /*36c0*/  UMOV UR6, URZ ;  /* 0x0000003f00067c82 */ /* 0x000fe20008000000 */
[----:B------:R-:W-:Y:S01]  /*36d0*/  IMAD.MOV.U32 R119, RZ, RZ, RZ ;  /* 0x000000ffff777224 */ /* 0x000fe200078e00ff */
[----:B------:R-:W-:Y:S01]  /*36e0*/  ULDC UR27, c[0x0][0x288] ;  /* 0x0000a200001b7ab9 */ /* 0x000fe20000000800 */
[----:B------:R-:W-:-:S05]  /*36f0*/  ULDC UR28, c[0x0][0x2f0] ;  /* 0x0000bc00001c7ab9 */ /* 0x000fca0000000800 */
.L_x_14009:
        /* <DEDUP_REMOVED lines=9> */
.L_x_14002:
[----:B------:R-:W-:Y:S01]  /*3790*/  ULEA UR10, UR4, UR39, 0x3 ;  /* 0x00000027040a7291 */ /* 0x000fe2000f8e183f */
[----:B------:R-:W-:-:S05]  /*37a0*/  IMAD.U32 R3, RZ, RZ, UR5 ;  /* 0x00000005ff037e24 */ /* 0x000fca000f8e00ff */
[----:B------:R-:W-:-:S04]  /*37b0*/  SHF.L.U32 R3, R3, 0x1f, RZ ;  /* 0x0000001f03037819 */ /* 0x000fc800000006ff */
[----:B------:R0:W1:Y:S01]  /*37c0*/  SYNCS.PHASECHK.TRANS64.TRYWAIT P3, [UR10+0x16830], R3 ;  /* 0x01683003ff0075a7 */ /* 0x000062000806014a */
[----:B------:R-:W-:Y:S05]  /*37d0*/  @!P0 BRA `(.L_x_14003) ;  /* 0x0000000000048947 */ /* 0x000fea0003800000 */
[----:B------:R-:W-:Y:S01]  /*37e0*/  BPT.TRAP 0x1 ;  /* 0x000000040000795c */ /* 0x000fe20000300000 */
.L_x_14003:
[----:B-1----:R-:W-:Y:S05]  /*37f0*/  @P3 BRA `(.L_x_14001) ;  /* 0x0000000000083947 */ /* 0x002fea0003800000 */
[----:B------:R-:W1:Y:S02]  /*3800*/  SYNCS.PHASECHK.TRANS64.TRYWAIT P3, [UR10+0x16830], R3 ;  /* 0x01683003ff0075a7 */ /* 0x000e64000806014a */
[----:B-1----:R-:W-:Y:S05]  /*3810*/  @!P3 BRA `(.L_x_14004) ;  /* 0x0000009000b8b947 */ /* 0x002fea0003800000 */
.L_x_14001:
        /* <DEDUP_REMOVED lines=27> */
.L_x_14006:
[----:B------:R-:W-:Y:S01]  /*39d0*/  ULEA UR10, UR6, UR39, 0x3 ;  /* 0x00000027060a7291 */ /* 0x000fe2000f8e183f */
[----:B------:R-:W-:-:S05]  /*39e0*/  IMAD.U32 R3, RZ, RZ, UR7 ;  /* 0x00000007ff037e24 */ /* 0x000fca000f8e00ff */
[----:B------:R-:W-:-:S04]  /*39f0*/  SHF.L.U32 R3, R3, 0x1f, RZ ;  /* 0x0000001f03037819 */ /* 0x000fc800000006ff */
[----:B------:R0:W1:Y:S01]  /*3a00*/  SYNCS.PHASECHK.TRANS64.TRYWAIT P3, [UR10+0x16850], R3 ;  /* 0x01685003ff0075a7 */ /* 0x000062000806014a */
[----:B------:R-:W-:Y:S05]  /*3a10*/  @!P0 BRA `(.L_x_14007) ;  /* 0x0000000000048947 */ /* 0x000fea0003800000 */
[----:B------:R-:W-:Y:S01]  /*3a20*/  BPT.TRAP 0x1 ;  /* 0x000000040000795c */ /* 0x000fe20000300000 */
.L_x_14007:
[----:B-1----:R-:W-:Y:S05]  /*3a30*/  @P3 BRA `(.L_x_14005) ;  /* 0x0000000000083947 */ /* 0x002fea0003800000 */
[----:B------:R-:W1:Y:S02]  /*3a40*/  SYNCS.PHASECHK.TRANS64.TRYWAIT P3, [UR10+0x16850], R3 ;  /* 0x01685003ff0075a7 */ /* 0x000e64000806014a */
[----:B-1----:R-:W-:Y:S05]  /*3a50*/  @!P3 BRA `(.L_x_14008) ;  /* 0x000000900040b947 */ /* 0x002fea0003800000 */
.L_x_14005:
[----:B------:R-:W-:Y:S01]  /*3a60*/  UIADD3 UR7, UR39, 0x400, URZ ;  /* 0x0000040027077890 */ /* 0x000fe2000fffe03f */
[----:B------:R-:W-:Y:S01]  /*3a70*/  WARPGROUP.ARRIVE ;  /* 0x00000000000079c5 */ /* 0x000fe20000000000 */
[----:B------:R-:W-:Y:S01]  /*3a80*/  UMOV UR11, 0x40000040 ;  /* 0x40000040000b7882 */ /* 0x000fe20000000000 */
[----:B------:R-:W-:Y:S01]  /*3a90*/  IMAD.MOV.U32 R13, RZ, RZ, R0 ;  /* 0x000000ffff0d7224 */ /* 0x000fe200078e0000 */
[----:B------:R-:W-:Y:S01]  /*3aa0*/  USHF.R.U32.HI UR7, URZ, 0x4, UR7 ;  /* 0x000000043f077899 */ /* 0x000fe20008011607 */
[----:B------:R-:W-:Y:S01]  /*3ab0*/  IMAD.U32 R17, RZ, RZ, UR28 ;  /* 0x0000001cff117e24 */ /* 0x000fe2000f8e00ff */
[----:B------:R-:W-:Y:S02]  /*3ac0*/  UISETP.GT.AND UP1, UPT, UR26, UR25, UPT ;  /* 0x000000191a00728c */ /* 0x000fe4000bf24270 */
[----:B------:R-:W-:-:S04]  /*3ad0*/  ULOP3.LUT UR7, UR7, 0x3fff, URZ, 0xc0, !UPT ;  /* 0x00003fff07077892 */ /* 0x000fc8000f8ec03f */
[----:B------:R-:W-:-:S07]  /*3ae0*/  ULEA UR7, UR6, UR7, 0xa ;  /* 0x0000000706077291 */ /* 0x000fce000f8e503f */
[----:B------:R-:W-:Y:S02]  /*3af0*/  UMOV UR10, UR7 ;  /* 0x00000007000a7c82 */ /* 0x000fe40008000000 */
[----:B------:R-:W-:Y:S01]  /*3b00*/  HGMMA.64x64x16.F32 R88, R148, gdesc[UR8].tnspB, R88, gsb0 ;  /* 0x40e0000894587df0 */ /* 0x000fe20008000858 */
        /* <DEDUP_REMOVED lines=11> */
[----:B------:R-:W1:Y:S02]  /*3bc0*/  SHFL.IDX PT, R13, R13, RZ, 0x1c1f ;  /* 0x001c1fff0d0d7589 */ /* 0x000e6400000e0000 */
[----:B------:R-:W-:-:S04]  /*3bd0*/  IMAD R8, R6, -0x2, R15 ;  /* 0xfffffffe06087824 */ /* 0x000fc800078e020f */
[----:B------:R-:W-:-:S05]  /*3be0*/  IMAD R8, R17, UR37, R8 ;  /* 0x0000002511087c24 */ /* 0x000fca000f8e0208 */
[----:B0-----:R-:W-:-:S04]  /*3bf0*/  IADD3 R3, R3, -UR27, R8 ;  /* 0x8000001b03037c10 */ /* 0x001fc8000fffe008 */
[C---:B------:R-:W-:Y:S02]  /*3c00*/  ISETP.GT.AND P3, PT, R3.reuse, RZ, PT ;  /* 0x000000ff0300720c */ /* 0x040fe40003f64270 */
[C---:B------:R-:W-:Y:S02]  /*3c10*/  ISETP.GT.AND P4, PT, R3.reuse, 0x1, PT ;  /* 0x000000010300780c */ /* 0x040fe40003f84270 */
        /* <DEDUP_REMOVED lines=16> */
[C---:B------:R-:W-:Y:S01]  /*3d20*/  ISETP.GT.AND P4, PT, R3.reuse, 0x19, PT ;  /* 0x000000190300780c */ /* 0x040fe20003f84270 */
[----:B------:R-:W-:Y:S02]  /*3d30*/  WARPGROUP.DEPBAR.LE gsb0, 0x0 ;  /* 0x00008000000079c5 */ /* 0x000fe40000010000 */
[----:B------:R-:W-:Y:S01]  /*3d40*/  WARPGROUP.ARRIVE ;  /* 0x00000000000079c5 */ /* 0x000fe20000000000 */
[----:B------:R-:W-:Y:S02]  /*3d50*/  FSEL R38, R38, -INF , P3 ;  /* 0xff80000026267808 */ /* 0x000fe40001800000 */
[----:B------:R-:W-:Y:S02]  /*3d60*/  FMNMX.FTZ R15, R20, R15, !PT ;  /* 0x0000000f140f7209 */ /* 0x000fe40007810000 */
[----:B------:R-:W-:Y:S01]  /*3d70*/  ISETP.GT.AND P3, PT, R3, 0x20, PT ;  /* 0x000000200300780c */ /* 0x000fe20003f64270 */
[----:B------:R-:W-:Y:S01]  /*3d80*/  HGMMA.64x64x16.F32 R88, R144, gdesc[UR8].tnspB, R88, gsb0 ;  /* 0x40e0000890587df0 */ /* 0x000fe20008000858 */
        /* <DEDUP_REMOVED lines=9> */
[----:B------:R-:W-:-:S02]  /*3e20*/  FSEL R46, R46, -INF , P3 ;  /* 0xff8000002e2e7808 */ /* 0x000fc40001800000 */
[----:B------:R-:W-:Y:S02]  /*3e30*/  ISETP.GT.AND P3, PT, R3, 0x30, PT ;  /* 0x000000300300780c */ /* 0x000fe40003f64270 */
[----:B-1----:R-:W-:Y:S02]  /*3e40*/  IADD3 R8, R13, -UR27, R8 ;  /* 0x8000001b0d087c10 */ /* 0x002fe4000fffe008 */
[----:B------:R-:W-:Y:S02]  /*3e50*/  FSEL R50, R50, -INF , P3 ;  /* 0xff80000032327808 */ /* 0x000fe40001800000 */
[----:B------:R-:W-:Y:S02]  /*3e60*/  ISETP.GT.AND P3, PT, R3, 0x38, PT ;  /* 0x000000380300780c */ /* 0x000fe40003f64270 */
[----:B------:R-:W-:Y:S02]  /*3e70*/  ISETP.GT.AND P5, PT, R8, 0x1, PT ;  /* 0x000000010800780c */ /* 0x000fe40003fa4270 */
[----:B------:R-:W-:-:S02]  /*3e80*/  FSEL R54, R54, -INF , P3 ;  /* 0xff80000036367808 */ /* 0x000fc40001800000 */
        /* <DEDUP_REMOVED lines=20> */
[----:B------:R-:W-:Y:S01]  /*3fd0*/  FMNMX.FTZ R15, R144, R15, !PT ;  /* 0x0000000f900f7209 */ /* 0x000fe20007810000 */
[----:B------:R-:W-:Y:S01]  /*3fe0*/  HGMMA.64x64x16.F32 R88, R140, gdesc[UR8].tnspB, R88, gsb0 ;  /* 0x40e000088c587df0 */ /* 0x000fe20008000858 */
[----:B------:R-:W-:Y:S01]  /*3ff0*/  FSEL R146, R47, -INF , P4 ;  /* 0xff8000002f927808 */ /* 0x000fe20002000000 */
[----:B------:R-:W-:Y:S01]  /*4000*/  UIADD3 UR10, UR7, 0x180, URZ ;  /* 0x00000180070a7890 */ /* 0x000fe2000fffe03f */
[----:B------:R-:W-:Y:S01]  /*4010*/  FMNMX.FTZ R15, R46, R15, !PT ;  /* 0x0000000f2e0f7209 */ /* 0x000fe20007810000 */
[----:B------:R-:W-:Y:S01]  /*4020*/  UMOV UR11, 0x40000040 ;  /* 0x40000040000b7882 */ /* 0x000fe20000000000 */
        /* <DEDUP_REMOVED lines=13> */
[----:B------:R-:W-:-:S04]  /*4100*/  FMNMX.FTZ R15, R152, R15, !PT ;  /* 0x0000000f980f7209 */ /* 0x000fc80007810000 */
[----:B------:R-:W-:Y:S01]  /*4110*/  FMNMX.FTZ R15, R62, R15, !PT ;  /* 0x0000000f3e0f7209 */ /* 0x000fe20007810000 */
        /* <DEDUP_REMOVED lines=30> */
[----:B------:R-:W0:Y:S01]  /*4300*/  LDC R3, c[0x0][0x988] ;  /* 0x00026200ff037b82 */ /* 0x000e220000000800 */
[----:B------:R-:W-:Y:S02]  /*4310*/  ISETP.GT.AND P4, PT, R8, RZ, PT ;  /* 0x000000ff0800720c */ /* 0x000fe40003f84270 */
[----:B------:R-:W-:Y:S02]  /*4320*/  FMNMX.FTZ R15, R87, R12, !PT ;  /* 0x0000000c570f7209 */ /* 0x000fe40007810000 */
[----:B------:R-:W-:Y:S02]  /*4330*/  FSEL R24, R24, -INF , P4 ;  /* 0xff80000018187808 */ /* 0x000fe40002000000 */
[----:B------:R-:W-:Y:S01]  /*4340*/  ISETP.GT.AND P4, PT, R8, 0x8, PT ;  /* 0x000000080800780c */ /* 0x000fe20003f84270 */
[----:B------:R-:W1:Y:S01]  /*4350*/  SHFL.BFLY PT, R12, R15, 0x2, 0x1f ;  /* 0x0c401f000f0c7f89 */ /* 0x000e6200000e0000 */
[----:B------:R-:W-:-:S02]  /*4360*/  FMNMX.FTZ R13, R24, R7, !PT ;  /* 0x00000007180d7209 */ /* 0x000fc40007810000 */
[----:B------:R-:W-:Y:S02]  /*4370*/  FSEL R28, R28, -INF , P4 ;  /* 0xff8000001c1c7808 */ /* 0x000fe40002000000 */
[----:B------:R-:W-:-:S04]  /*4380*/  ISETP.GT.AND P4, PT, R8, 0x10, PT ;  /* 0x000000100800780c */ /* 0x000fc80003f84270 */
        /* <DEDUP_REMOVED lines=8> */
[----:B-1----:R-:W-:Y:S02]  /*4410*/  FMNMX.FTZ R17, R15, R12, !PT ;  /* 0x0000000c0f117209 */ /* 0x002fe40007810000 */
[----:B------:R-:W-:Y:S02]  /*4420*/  FSEL R44, R44, -INF , P4 ;  /* 0xff8000002c2c7808 */ /* 0x000fe40002000000 */
[----:B------:R-:W-:Y:S01]  /*4430*/  ISETP.GT.AND P4, PT, R8, 0x30, PT ;  /* 0x000000300800780c */ /* 0x000fe20003f84270 */
[----:B------:R-:W-:Y:S01]  /*4440*/  HGMMA.64x64x16.F32 R88, R132, gdesc[UR8].tnspB, R88, gsb0 ;  /* 0x40e0000884587df0 */ /* 0x000fe20008000858 */
[----:B------:R-:W1:Y:S01]  /*4450*/  SHFL.BFLY PT, R12, R17, 0x1, 0x1f ;  /* 0x0c201f00110c7f89 */ /* 0x000e6200000e0000 */
[----:B------:R-:W-:Y:S01]  /*4460*/  UIADD3 UR10, UR7, 0x280, URZ ;  /* 0x00000280070a7890 */ /* 0x000fe2000fffe03f */
[----:B------:R-:W-:Y:S01]  /*4470*/  FSEL R48, R48, -INF , P4 ;  /* 0xff80000030307808 */ /* 0x000fe20002000000 */
[----:B------:R-:W-:Y:S01]  /*4480*/  UMOV UR11, 0x40000040 ;  /* 0x40000040000b7882 */ /* 0x000fe20000000000 */
        /* <DEDUP_REMOVED lines=10> */
[----:B0-----:R-:W-:Y:S01]  /*4530*/  FMUL.FTZ R19, R12, R3 ;  /* 0x000000030c137220 */ /* 0x001fe20000410000 */
[----:B------:R-:W-:-:S04]  /*4540*/  ISETP.GT.AND P4, PT, R8, 0x58, PT ;  /* 0x000000580800780c */ /* 0x000fc80003f84270 */
[----:B------:R-:W-:Y:S02]  /*4550*/  FSEL R15, R19, RZ, P3 ;  /* 0x000000ff130f7208 */ /* 0x000fe40001800000 */
[----:B------:R-:W-:Y:S02]  /*4560*/  FSEL R68, R68, -INF , P4 ;  /* 0xff80000044447808 */ /* 0x000fe40002000000 */
[----:B------:R-:W-:Y:S01]  /*4570*/  ISETP.GT.AND P4, PT, R8, 0x60, PT ;  /* 0x000000600800780c */ /* 0x000fe20003f84270 */
        /* <DEDUP_REMOVED lines=21> */
[-CC-:B------:R-:W-:Y:S01]  /*46d0*/  FFMA.FTZ R20, R20, R3.reuse, -R15.reuse ;  /* 0x0000000314147223 */ /* 0x180fe2000001080f */
[-CC-:B------:R-:W-:Y:S01]  /*46e0*/  FFMA.FTZ R22, R22, R3.reuse, -R15.reuse ;  /* 0x0000000316167223 */ /* 0x180fe2000001080f */
[----:B------:R-:W-:Y:S01]  /*46f0*/  FSEL R76, R76, -INF , P4 ;  /* 0xff8000004c4c7808 */ /* 0x000fe20002000000 */
[-CC-:B------:R-:W-:Y:S01]  /*4700*/  FFMA.FTZ R139, R54, R3.reuse, -R15.reuse ;  /* 0x00000003368b7223 */ /* 0x180fe2000001080f */
[----:B------:R-:W-:Y:S01]  /*4710*/  ISETP.GT.AND P4, PT, R8, 0x70, PT ;  /* 0x000000700800780c */ /* 0x000fe20003f84270 */
[----:B------:R-:W-:Y:S01]  /*4720*/  MUFU.EX2 R14, R14 ;  /* 0x0000000e000e7308 */ /* 0x000fe20000000800 */
[-CC-:B------:R-:W-:Y:S01]  /*4730*/  FFMA.FTZ R54, R152, R3.reuse, -R15.reuse ;  /* 0x0000000398367223 */ /* 0x180fe2000001080f */
[-CC-:B------:R-:W-:Y:S01]  /*4740*/  FFMA.FTZ R21, R78, R3.reuse, -R15.reuse ;  /* 0x000000034e157223 */ /* 0x180fe2000001080f */
[----:B------:R-:W-:Y:S01]  /*4750*/  FSEL R80, R80, -INF , P4 ;  /* 0xff80000050507808 */ /* 0x000fe20002000000 */
[-CC-:B------:R-:W-:Y:S01]  /*4760*/  FFMA.FTZ R78, R83, R3.reuse, -R15.reuse ;  /* 0x00000003534e7223 */ /* 0x180fe2000001080f */
[----:B------:R-:W-:Y:S01]  /*4770*/  ISETP.GT.AND P4, PT, R8, 0x78, PT ;  /* 0x000000780800780c */ /* 0x000fe20003f84270 */
[----:B------:R-:W-:-:S02]  /*4780*/  FFMA.FTZ R25, R86, R3, -R15 ;  /* 0x0000000356197223 */ /* 0x000fc4000001080f */
[----:B------:R-:W-:Y:S01]  /*4790*/  MUFU.EX2 R151, R151 ;  /* 0x0000009700977308 */ /* 0x000fe20000000800 */
[----:B------:R-:W-:Y:S01]  /*47a0*/  FSEL R84, R84, -INF , P4 ;  /* 0xff80000054547808 */ /* 0x000fe20002000000 */
[----:B------:R-:W-:Y:S02]  /*47b0*/  WARPGROUP.DEPBAR.LE gsb0, 0x0 ;  /* 0x00008000000079c5 */ /* 0x000fe40000010000 */
[----:B------:R-:W-:Y:S01]  /*47c0*/  FSEL R132, R33, -INF , P5 ;  /* 0xff80000021847808 */ /* 0x000fe20002800000 */
[----:B------:R-:W-:Y:S01]  /*47d0*/  WARPGROUP.ARRIVE ;  /* 0x00000000000079c5 */ /* 0x000fe20000000000 */
[----:B------:R-:W-:Y:S02]  /*47e0*/  ISETP.GT.AND P5, PT, R8, 0x19, PT ;  /* 0x000000190800780c */ /* 0x000fe40003fa4270 */
[----:B------:R-:W-:Y:S01]  /*47f0*/  MUFU.EX2 R18, R18 ;  /* 0x0000001200127308 */ /* 0x000fe20000000800 */
[----:B------:R-:W-:Y:S01]  /*4800*/  FMNMX.FTZ R13, R132, R13, !PT ;  /* 0x0000000d840d7209 */ /* 0x000fe20007810000 */
[--C-:B------:R-:W-:Y:S01]  /*4810*/  FFMA.FTZ R133, R58, R3, -R15.reuse ;  /* 0x000000033a857223 */ /* 0x100fe2000001080f */
[----:B------:R-:W-:Y:S01]  /*4820*/  FSEL R34, R37, -INF , P5 ;  /* 0xff80000025227808 */ /* 0x000fe20002800000 */
[----:B------:R-:W-:Y:S01]  /*4830*/  HGMMA.64x64x16.F32 R88, R128, gdesc[UR8].tnspB, R88, gsb0 ;  /* 0x40e0000880587df0 */ /* 0x000fe20008000858 */
[----:B------:R-:W-:Y:S01]  /*4840*/  FMNMX.FTZ R13, R36, R13, !PT ;  /* 0x0000000d240d7209 */ /* 0x000fe20007810000 */
[----:B------:R-:W-:Y:S01]  /*4850*/  UIADD3 UR10, UR7, 0x300, URZ ;  /* 0x00000300070a7890 */ /* 0x000fe2000fffe03f */
[----:B------:R-:W-:Y:S01]  /*4860*/  ISETP.GT.AND P5, PT, R8, 0x21, PT ;  /* 0x000000210800780c */ /* 0x000fe20003fa4270 */
[----:B------:R-:W-:Y:S01]  /*4870*/  UMOV UR11, 0x40000040 ;  /* 0x40000040000b7882 */ /* 0x000fe20000000000 */
[----:B------:R-:W-:Y:S01]  /*4880*/  FMNMX.FTZ R13, R34, R13, !PT ;  /* 0x0000000d220d7209 */ /* 0x000fe20007810000 */
[----:B------:R-:W-:Y:S01]  /*4890*/  MUFU.EX2 R145, R145 ;  /* 0x0000009100917308 */ /* 0x000fe20000000800 */
[----:B------:R-:W-:Y:S01]  /*48a0*/  FSEL R134, R41, -INF , P5 ;  /* 0xff80000029867808 */ /* 0x000fe20002800000 */
[--C-:B------:R-:W-:Y:S01]  /*48b0*/  FFMA.FTZ R58, R140, R3, -R15.reuse ;  /* 0x000000038c3a7223 */ /* 0x100fe2000001080f */
[----:B------:R-:W-:Y:S01]  /*48c0*/  FMNMX.FTZ R13, R40, R13, !PT ;  /* 0x0000000d280d7209 */ /* 0x000fe20007810000 */
[-CC-:B------:R-:W-:Y:S01]  /*48d0*/  FFMA.FTZ R135, R62, R3.reuse, -R15.reuse ;  /* 0x000000033e877223 */ /* 0x180fe2000001080f */
[----:B------:R-:W-:Y:S01]  /*48e0*/  ISETP.GT.AND P5, PT, R8, 0x29, PT ;  /* 0x000000290800780c */ /* 0x000fe20003fa4270 */
[----:B------:R-:W-:Y:S01]  /*48f0*/  FFMA.FTZ R62, R142, R3, -R15 ;  /* 0x000000038e3e7223 */ /* 0x000fe2000001080f */
[----:B------:R-:W-:Y:S01]  /*4900*/  FMNMX.FTZ R13, R134, R13, !PT ;  /* 0x0000000d860d7209 */ /* 0x000fe20007810000 */
[----:B------:R-:W-:Y:S01]  /*4910*/  MUFU.EX2 R20, R20 ;  /* 0x0000001400147308 */ /* 0x000fe20000000800 */
[----:B------:R-:W-:-:S02]  /*4920*/  FSEL R136, R45, -INF , P5 ;  /* 0xff8000002d887808 */ /* 0x000fc40002800000 */
[----:B------:R-:W-:Y:S02]  /*4930*/  FMNMX.FTZ R13, R44, R13, !PT ;  /* 0x0000000d2c0d7209 */ /* 0x000fe40007810000 */
[----:B------:R-:W-:Y:S02]  /*4940*/  ISETP.GT.AND P5, PT, R8, 0x31, PT ;  /* 0x000000310800780c */ /* 0x000fe40003fa4270 */
[----:B------:R-:W-:Y:S01]  /*4950*/  FMNMX.FTZ R13, R136, R13, !PT ;  /* 0x0000000d880d7209 */ /* 0x000fe20007810000 */
[----:B------:R-:W-:Y:S01]  /*4960*/  MUFU.EX2 R147, R147 ;  /* 0x0000009300937308 */ /* 0x000fe20000000800 */
[----:B------:R-:W-:Y:S02]  /*4970*/  FSEL R138, R49, -INF , P5 ;  /* 0xff800000318a7808 */ /* 0x000fe40002800000 */
        /* <DEDUP_REMOVED lines=13> */
[----:B------:R0:W-:Y:S01]  /*4a50*/  MUFU.EX2 R38, R17 ;  /* 0x0000001100267308 */ /* 0x0001e20000000800 */
[----:B------:R-:W-:Y:S02]  /*4a60*/  FSEL R61, R61, -INF , P5 ;  /* 0xff8000003d3d7808 */ /* 0x000fe40002800000 */
[----:B------:R-:W-:Y:S02]  /*4a70*/  FMNMX.FTZ R42, R60, R13, !PT ;  /* 0x0000000d3c2a7209 */ /* 0x000fe40007810000 */
[----:B------:R-:W-:-:S02]  /*4a80*/  ISETP.GT.AND P5, PT, R8, 0x51, PT ;  /* 0x000000510800780c */ /* 0x000fc40003fa4270 */
        /* <DEDUP_REMOVED lines=12> */
[----:B------:R-:W-:Y:S01]  /*4b50*/  MUFU.EX2 R137, R137 ;  /* 0x0000008900897308 */ /* 0x000fe20000000800 */
[----:B0-----:R-:W-:Y:S01]  /*4b60*/  FFMA.FTZ R17, R148, R3, -R15 ;  /* 0x0000000394117223 */ /* 0x001fe2000001080f */
[----:B------:R-:W-:Y:S02]  /*4b70*/  FSEL R148, R73, -INF , P5 ;  /* 0xff80000049947808 */ /* 0x000fe40002800000 */
[----:B------:R-:W-:Y:S02]  /*4b80*/  FMNMX.FTZ R13, R72, R13, !PT ;  /* 0x0000000d480d7209 */ /* 0x000fe40007810000 */
[----:B------:R-:W-:Y:S01]  /*4b90*/  ISETP.GT.AND P5, PT, R8, 0x69, PT ;  /* 0x000000690800780c */ /* 0x000fe20003fa4270 */
[----:B------:R-:W-:-:S02]  /*4ba0*/  WARPGROUP.DEPBAR.LE gsb0, 0x0 ;  /* 0x00008000000079c5 */ /* 0x000fc40000010000 */
[----:B------:R-:W-:Y:S01]  /*4bb0*/  WARPGROUP.ARRIVE ;  /* 0x00000000000079c5 */ /* 0x000fe20000000000 */
[----:B------:R-:W-:Y:S01]  /*4bc0*/  FMNMX.FTZ R13, R148, R13, !PT ;  /* 0x0000000d940d7209 */ /* 0x000fe20007810000 */
[----:B------:R0:W-:Y:S01]  /*4bd0*/  MUFU.EX2 R46, R17 ;  /* 0x00000011002e7308 */ /* 0x0001e20000000800 */
[----:B------:R-:W-:Y:S02]  /*4be0*/  FSEL R77, R77, -INF , P5 ;  /* 0xff8000004d4d7808 */ /* 0x000fe40002800000 */
[----:B------:R-:W-:Y:S01]  /*4bf0*/  FMNMX.FTZ R50, R76, R13, !PT ;  /* 0x0000000d4c327209 */ /* 0x000fe20007810000 */
[----:B------:R-:W-:Y:S01]  /*4c00*/  HGMMA.64x64x16.F32 R88, R124, gdesc[UR8].tnspB, R88, gsb0 ;  /* 0x40e000087c587df0 */ /* 0x000fe20008000858 */
[----:B------:R-:W-:Y:S01]  /*4c10*/  ISETP.GT.AND P5, PT, R8, 0x71, PT ;  /* 0x000000710800780c */ /* 0x000fe20003fa4270 */
[----:B------:R-:W-:Y:S01]  /*4c20*/  UIADD3 UR10, UR7, 0x380, URZ ;  /* 0x00000380070a7890 */ /* 0x000fe2000fffe03f */
[----:B------:R-:W-:Y:S01]  /*4c30*/  FMNMX.FTZ R13, R77, R50, !PT ;  /* 0x000000324d0d7209 */ /* 0x000fe20007810000 */
[----:B------:R-:W-:Y:S01]  /*4c40*/  UMOV UR11, 0x40000040 ;  /* 0x40000040000b7882 */ /* 0x000fe20000000000 */
[----:B0-----:R-:W-:Y:S01]  /*4c50*/  FFMA.FTZ R17, R150, R3, -R15 ;  /* 0x0000000396117223 */ /* 0x001fe2000001080f */
[----:B------:R-:W-:Y:S01]  /*4c60*/  FSEL R150, R81, -INF , P5 ;  /* 0xff80000051967808 */ /* 0x000fe20002800000 */
[----:B------:R-:W-:Y:S01]  /*4c70*/  MUFU.EX2 R139, R139 ;  /* 0x0000008b008b7308 */ /* 0x000fe20000000800 */
[----:B------:R-:W-:Y:S01]  /*4c80*/  FMNMX.FTZ R13, R80, R13, !PT ;  /* 0x0000000d500d7209 */ /* 0x000fe20007810000 */
[----:B------:R-:W-:Y:S01]  /*4c90*/  UMOV UR7, UR5 ;  /* 0x0000000500077c82 */ /* 0x000fe20008000000 */
[----:B------:R-:W-:-:S02]  /*4ca0*/  ISETP.GT.AND P5, PT, R8, 0x79, PT ;  /* 0x000000790800780c */ /* 0x000fc40003fa4270 */
[----:B------:R-:W-:Y:S02]  /*4cb0*/  FMNMX.FTZ R13, R150, R13, !PT ;  /* 0x0000000d960d7209 */ /* 0x000fe40007810000 */
[----:B------:R-:W-:Y:S01]  /*4cc0*/  FSEL R85, R85, -INF , P5 ;  /* 0xff80000055557808 */ /* 0x000fe20002800000 */
[----:B------:R0:W-:Y:S01]  /*4cd0*/  MUFU.EX2 R50, R17 ;  /* 0x0000001100327308 */ /* 0x0001e20000000800 */
[----:B------:R-:W-:Y:S01]  /*4ce0*/  FMNMX.FTZ R8, R84, R13, !PT ;  /* 0x0000000d54087209 */ /* 0x000fe20007810000 */
[-CC-:B------:R-:W-:Y:S01]  /*4cf0*/  FFMA.FTZ R13, R66, R3.reuse, -R15.reuse ;  /* 0x00000003420d7223 */ /* 0x180fe2000001080f */
[----:B------:R-:W-:Y:S02]  /*4d00*/  FFMA.FTZ R66, R154, R3, -R15 ;  /* 0x000000039a427223 */ /* 0x000fe4000001080f */
[----:B------:R-:W-:-:S03]  /*4d10*/  FMNMX.FTZ R8, R85, R8, !PT ;  /* 0x0000000855087209 */ /* 0x000fc60007810000 */
[----:B------:R-:W-:Y:S01]  /*4d20*/  MUFU.EX2 R133, R133 ;  /* 0x0000008500857308 */ /* 0x000fe20000000800 */
[-CC-:B0-----:R-:W-:Y:S01]  /*4d30*/  FFMA.FTZ R17, R70, R3.reuse, -R15.reuse ;  /* 0x0000000346117223 */ /* 0x181fe2000001080f */
[----:B------:R-:W0:Y:S01]  /*4d40*/  SHFL.BFLY PT, R19, R8, 0x2, 0x1f ;  /* 0x0c401f0008137f89 */ /* 0x000e2200000e0000 */
[----:B------:R-:W-:-:S05]  /*4d50*/  FFMA.FTZ R70, R156, R3, -R15 ;  /* 0x000000039c467223 */ /* 0x000fca000001080f */
        /* <DEDUP_REMOVED lines=8> */
[----:B------:R-:W1:Y:S08]  /*4de0*/  MUFU.EX2 R62, R62 ;  /* 0x0000003e003e7308 */ /* 0x000e700000000800 */
[----:B------:R-:W-:Y:S01]  /*4df0*/  MUFU.EX2 R17, R17 ;  /* 0x0000001100117308 */ /* 0x000fe20000000800 */
[----:B------:R-:W-:-:S02]  /*4e00*/  WARPGROUP.DEPBAR.LE gsb0, 0x0 ;  /* 0x00008000000079c5 */ /* 0x000fc40000010000 */
[----:B------:R-:W-:Y:S01]  /*4e10*/  WARPGROUP.ARRIVE ;  /* 0x00000000000079c5 */ /* 0x000fe20000000000 */
[----:B0-----:R-:W-:Y:S01]  /*4e20*/  FMNMX.FTZ R8, R23, R8, !PT ;  /* 0x0000000817087209 */ /* 0x001fe20007810000 */
[----:B------:R-:W-:-:S03]  /*4e30*/  FFMA.FTZ R23, R82, R3, -R15 ;  /* 0x0000000352177223 */ /* 0x000fc6000001080f */
[----:B------:R-:W-:Y:S01]  /*4e40*/  MUFU.EX2 R66, R66 ;  /* 0x0000004200427308 */ /* 0x000fe20000000800 */
[-C--:B------:R-:W-:Y:S01]  /*4e50*/  FFMA.FTZ R15, R87, R3.reuse, -R15 ;  /* 0x00000003570f7223 */ /* 0x080fe2000001080f */
[C---:B------:R-:W-:Y:S01]  /*4e60*/  FSETP.NEU.FTZ.AND P4, PT, R8.reuse, -INF , PT ;  /* 0xff8000000800780b */ /* 0x040fe20003f9d000 */
[----:B------:R-:W-:Y:S01]  /*4e70*/  HGMMA.64x64x16.F32 R88, R120, gdesc[UR8].tnspB, R88, gsb0 ;  /* 0x40e0000878587df0 */ /* 0x000fe20008000858 */
[----:B------:R-:W-:Y:S01]  /*4e80*/  FMUL.FTZ R35, R8, R3 ;  /* 0x0000000308237220 */ /* 0x000fe20000410000 */
[----:B-1----:R-:W-:-:S03]  /*4e90*/  F2FP.F16.F32.PACK_AB R129, R62, R13 ;  /* 0x0000000d3e81723e */ /* 0x002fc600000000ff */
[----:B------:R-:W-:Y:S01]  /*4ea0*/  MUFU.EX2 R19, R19 ;  /* 0x0000001300137308 */ /* 0x000fe20000000800 */
[----:B------:R-:W-:-:S05]  /*4eb0*/  FSEL R35, R35, RZ, P4 ;  /* 0x000000ff23237208 */ /* 0x000fca0002000000 */
[-CC-:B------:R-:W-:Y:S01]  /*4ec0*/  FFMA.FTZ R27, R24, R3.reuse, -R35.reuse ;  /* 0x00000003181b7223 */ /* 0x180fe20000010823 */
[----:B------:R-:W-:Y:S01]  /*4ed0*/  FSEL R24, R12, RZ, P3 ;  /* 0x000000ff0c187208 */ /* 0x000fe20001800000 */
[-CC-:B------:R-:W-:Y:S01]  /*4ee0*/  FFMA.FTZ R82, R26, R3.reuse, -R35.reuse ;  /* 0x000000031a527223 */ /* 0x180fe20000010823 */
[-CC-:B------:R-:W-:Y:S01]  /*4ef0*/  FFMA.FTZ R28, R28, R3.reuse, -R35.reuse ;  /* 0x000000031c1c7223 */ /* 0x180fe20000010823 */
[-CC-:B------:R-:W-:Y:S01]  /*4f00*/  FFMA.FTZ R29, R32, R3.reuse, -R35.reuse ;  /* 0x00000003201d7223 */ /* 0x180fe20000010823 */
[-C--:B------:R-:W-:Y:S01]  /*4f10*/  FFMA.FTZ R32, R34, R3.reuse, -R35 ;  /* 0x0000000322207223 */ /* 0x080fe20000010823 */
[----:B------:R-:W-:Y:S01]  /*4f20*/  FADD.FTZ R26, -R24, R9 ;  /* 0x00000009181a7221 */ /* 0x000fe20000010100 */
[----:B------:R-:W-:Y:S01]  /*4f30*/  FSEL R24, R8, RZ, P4 ;  /* 0x000000ff08187208 */ /* 0x000fe20002000000 */
[----:B------:R-:W-:Y:S01]  /*4f40*/  MUFU.EX2 R27, R27 ;  /* 0x0000001b001b7308 */ /* 0x000fe20000000800 */
[----:B------:R-:W-:Y:S02]  /*4f50*/  IMAD.U32 R34, RZ, RZ, UR4 ;  /* 0x00000004ff227e24 */ /* 0x000fe4000f8e00ff */
[-C--:B------:R-:W-:Y:S01]  /*4f60*/  FMUL.FTZ R9, R26, R3.reuse ;  /* 0x000000031a097220 */ /* 0x080fe20000410000 */
[-C--:B------:R-:W-:Y:S01]  /*4f70*/  FFMA.FTZ R33, R30, R3.reuse, -R35 ;  /* 0x000000031e217223 */ /* 0x080fe20000010823 */
[----:B------:R-:W-:Y:S01]  /*4f80*/  FADD.FTZ R26, -R24, R7 ;  /* 0x00000007181a7221 */ /* 0x000fe20000010100 */
[----:B------:R-:W-:Y:S01]  /*4f90*/  VIADD R7, R16, 0x9 ;  /* 0x0000000910077836 */ /* 0x000fe20000000000 */
[----:B------:R-:W-:Y:S01]  /*4fa0*/  @!P1 LEA R34, R34, UR39, 0x3 ;  /* 0x0000002722229c11 */ /* 0x000fe2000f8e18ff */
[-C--:B------:R-:W-:Y:S01]  /*4fb0*/  FFMA.FTZ R30, R132, R3.reuse, -R35 ;  /* 0x00000003841e7223 */ /* 0x080fe20000010823 */
[----:B------:R-:W-:Y:S01]  /*4fc0*/  FMUL.FTZ R26, R26, R3 ;  /* 0x000000031a1a7220 */ /* 0x000fe20000410000 */
[----:B------:R0:W1:Y:S01]  /*4fd0*/  MUFU.EX2 R24, R9 ;  /* 0x0000000900187308 */ /* 0x0000620000000800 */
[----:B------:R-:W-:Y:S01]  /*4fe0*/  ISETP.GE.U32.AND P3, PT, R2, 0x180, PT ;  /* 0x000001800200780c */ /* 0x000fe20003f66070 */
[----:B------:R-:W-:-:S02]  /*4ff0*/  @!P1 VIADD R34, R34, 0x16840 ;  /* 0x0001684022229836 */ /* 0x000fc40000000000 */
[-CC-:B------:R-:W-:Y:S01]  /*5000*/  FFMA.FTZ R31, R36, R3.reuse, -R35.reuse ;  /* 0x00000003241f7223 */ /* 0x180fe20000010823 */
[-CC-:B------:R-:W-:Y:S01]  /*5010*/  FFMA.FTZ R140, R40, R3.reuse, -R35.reuse ;  /* 0x00000003288c7223 */ /* 0x180fe20000010823 */
[-CC-:B------:R-:W-:Y:S01]  /*5020*/  FFMA.FTZ R37, R134, R3.reuse, -R35.reuse ;  /* 0x0000000386257223 */ /* 0x180fe20000010823 */
[-CC-:B------:R-:W-:Y:S01]  /*5030*/  FFMA.FTZ R142, R44, R3.reuse, -R35.reuse ;  /* 0x000000032c8e7223 */ /* 0x180fe20000010823 */
[----:B------:R-:W-:Y:S01]  /*5040*/  @!P1 PRMT R34, RZ, 0x654, R34 ;  /* 0x00000654ff229816 */ /* 0x000fe20000000022 */
[----:B------:R-:W2:Y:S01]  /*5050*/  MUFU.EX2 R26, R26 ;  /* 0x0000001a001a7308 */ /* 0x000ea20000000800 */
[----:B0-----:R-:W-:Y:S01]  /*5060*/  SEL R9, R7, 0x9, !P3 ;  /* 0x0000000907097807 */ /* 0x001fe20005800000 */
[----:B------:R-:W-:Y:S02]  /*5070*/  IMAD.U32 R36, RZ, RZ, UR6 ;  /* 0x00000006ff247e24 */ /* 0x000fe4000f8e00ff */
[-CC-:B------:R-:W-:Y:S01]  /*5080*/  FFMA.FTZ R39, R136, R3.reuse, -R35.reuse ;  /* 0x0000000388277223 */ /* 0x180fe20000010823 */
[-CC-:B------:R-:W-:Y:S01]  /*5090*/  FFMA.FTZ R136, R48, R3.reuse, -R35.reuse ;  /* 0x0000000330887223 */ /* 0x180fe20000010823 */
[-CC-:B------:R-:W-:Y:S01]  /*50a0*/  FFMA.FTZ R41, R138, R3.reuse, -R35.reuse ;  /* 0x000000038a297223 */ /* 0x180fe20000010823 */
[-C--:B------:R-:W-:Y:S01]  /*50b0*/  FFMA.FTZ R138, R52, R3.reuse, -R35 ;  /* 0x00000003348a7223 */ /* 0x080fe20000010823 */
[----:B------:R-:W-:Y:S01]  /*50c0*/  @!P1 LEA R36, R36, UR39, 0x3 ;  /* 0x0000002724249c11 */ /* 0x000fe2000f8e18ff */
[----:B------:R-:W0:Y:S01]  /*50d0*/  MUFU.EX2 R82, R82 ;  /* 0x0000005200527308 */ /* 0x000e220000000800 */
[----:B-1----:R-:W-:Y:S01]  /*50e0*/  FFMA.FTZ R47, R24, R4, R149 ;  /* 0x00000004182f7223 */ /* 0x002fe20000010095 */
[-CC-:B------:R-:W-:Y:S01]  /*50f0*/  FFMA.FTZ R43, R53, R3.reuse, -R35.reuse ;  /* 0x00000003352b7223 */ /* 0x180fe20000010823 */
[----:B------:R-:W-:Y:S01]  /*5100*/  FFMA.FTZ R132, R56, R3, -R35 ;  /* 0x0000000338847223 */ /* 0x000fe20000010823 */
[----:B------:R-:W-:-:S02]  /*5110*/  @!P1 VIADD R36, R36, 0x16860 ;  /* 0x0001686024249836 */ /* 0x000fc40000000000 */
[----:B------:R-:W-:Y:S01]  /*5120*/  FADD.FTZ R4, R14, R47 ;  /* 0x0000002f0e047221 */ /* 0x000fe20000010000 */
[-CC-:B------:R-:W-:Y:S01]  /*5130*/  FFMA.FTZ R144, R144, R3.reuse, -R35.reuse ;  /* 0x0000000390907223 */ /* 0x180fe20000010823 */
[----:B------:R-:W-:Y:S01]  /*5140*/  FFMA.FTZ R134, R60, R3, -R35 ;  /* 0x000000033c867223 */ /* 0x000fe20000010823 */
[----:B------:R-:W1:Y:S01]  /*5150*/  MUFU.EX2 R28, R28 ;  /* 0x0000001c001c7308 */ /* 0x000e620000000800 */
[----:B--2---:R-:W-:Y:S01]  /*5160*/  FFMA.FTZ R45, R26, R5, R27 ;  /* 0x000000051a2d7223 */ /* 0x004fe2000001001b */
[----:B------:R-:W-:Y:S01]  /*5170*/  @!P1 PRMT R36, RZ, 0x654, R36 ;  /* 0x00000654ff249816 */ /* 0x000fe20000000024 */
[--C-:B------:R-:W-:Y:S01]  /*5180*/  FFMA.FTZ R5, R61, R3, -R35.reuse ;  /* 0x000000033d057223 */ /* 0x100fe20000010823 */
[----:B------:R-:W-:Y:S01]  /*5190*/  F2FP.F16.F32.PACK_AB R149, R14, R149 ;  /* 0x000000950e95723e */ /* 0x000fe200000000ff */
        /* <DEDUP_REMOVED lines=8> */
[----:B------:R-:W-:Y:S01]  /*5220*/  FFMA.FTZ R84, R84, R3, -R35 ;  /* 0x0000000354547223 */ /* 0x000fe20000010823 */
[----:B------:R-:W-:Y:S01]  /*5230*/  PLOP3.LUT P3, PT, PT, PT, UP1, 0x80, 0x0 ;  /* 0x000000000000781c */ /* 0x000fe20003f6f018 */
[----:B------:R-:W-:Y:S01]  /*5240*/  UMOV UR6, UR4 ;  /* 0x0000000400067c82 */ /* 0x000fe20008000000 */
[----:B------:R-:W0:Y:S01]  /*5250*/  MUFU.EX2 R29, R29 ;  /* 0x0000001d001d7308 */ /* 0x000e220000000800 */
[----:B------:R-:W-:-:S07]  /*5260*/  F2FP.F16.F32.PACK_AB R131, R66, R17 ;  /* 0x000000114283723e */ /* 0x000fce00000000ff */
[----:B------:R-:W3:Y:S01]  /*5270*/  MUFU.EX2 R30, R30 ;  /* 0x0000001e001e7308 */ /* 0x000ee20000000800 */
[----:B------:R-:W-:Y:S02]  /*5280*/  WARPGROUP.DEPBAR.LE gsb0, 0x0 ;  /* 0x00008000000079c5 */ /* 0x000fe40000010000 */
[----:B------:R4:W-:Y:S06]  /*5290*/  BAR.ARV R9, 0x100 ;  /* 0x000400090000751d */ /* 0x0009ec0000002000 */
[----:B------:R-:W5:Y:S01]  /*52a0*/  MUFU.EX2 R31, R31 ;  /* 0x0000001f001f7308 */ /* 0x000f620000000800 */
[----:B------:R1:W-:Y:S01]  /*52b0*/  @!P1 SYNCS.ARRIVE.TRANS64.RED.A1T0 RZ, [R34+URZ], RZ ;  /* 0x000000ff22ff99a7 */ /* 0x0003e2000810043f */
[----:B----4-:R-:W-:Y:S01]  /*52c0*/  FADD.FTZ R9, R151, R4 ;  /* 0x0000000497097221 */ /* 0x010fe20000010000 */
[----:B------:R-:W-:Y:S01]  /*52d0*/  F2FP.F16.F32.PACK_AB R151, R18, R151 ;  /* 0x000000971297723e */ /* 0x000fe200000000ff */
[-C--:B------:R-:W-:Y:S01]  /*52e0*/  FMUL.FTZ R88, R88, R26.reuse ;  /* 0x0000001a58587220 */ /* 0x080fe20000410000 */
[-C--:B------:R-:W-:Y:S01]  /*52f0*/  FMUL.FTZ R89, R89, R26.reuse ;  /* 0x0000001a59597220 */ /* 0x080fe20000410000 */
[----:B------:R-:W-:Y:S01]  /*5300*/  FADD.FTZ R4, R18, R9 ;  /* 0x0000000912047221 */ /* 0x000fe20000010000 */
[----:B------:R-:W-:Y:S01]  /*5310*/  FFMA.FTZ R9, R146, R3, -R35 ;  /* 0x0000000392097223 */ /* 0x000fe20000010823 */
[----:B------:R-:W4:Y:S01]  /*5320*/  MUFU.EX2 R32, R32 ;  /* 0x0000002000207308 */ /* 0x000f220000000800 */
[----:B-1----:R-:W-:Y:S01]  /*5330*/  FADD.FTZ R34, R28, R45 ;  /* 0x0000002d1c227221 */ /* 0x002fe20000010000 */
[----:B------:R-:W-:Y:S01]  /*5340*/  FADD.FTZ R47, R145, R4 ;  /* 0x00000004912f7221 */ /* 0x000fe20000010000 */
[----:B------:R1:W-:Y:S01]  /*5350*/  @!P1 SYNCS.ARRIVE.TRANS64.RED.A1T0 RZ, [R36+URZ], RZ ;  /* 0x000000ff24ff99a7 */ /* 0x0003e2000810043f */
[----:B------:R-:W-:Y:S01]  /*5360*/  F2FP.F16.F32.PACK_AB R145, R20, R145 ;  /* 0x000000911491723e */ /* 0x000fe200000000ff */
[----:B--2---:R-:W-:Y:S01]  /*5370*/  FADD.FTZ R34, R33, R34 ;  /* 0x0000002221227221 */ /* 0x004fe20000010000 */
[-C--:B------:R-:W-:Y:S01]  /*5380*/  FMUL.FTZ R92, R92, R26.reuse ;  /* 0x0000001a5c5c7220 */ /* 0x080fe20000410000 */
[-C--:B------:R-:W-:Y:S01]  /*5390*/  FMUL.FTZ R93, R93, R26.reuse ;  /* 0x0000001a5d5d7220 */ /* 0x080fe20000410000 */
[----:B------:R-:W2:Y:S01]  /*53a0*/  MUFU.EX2 R140, R140 ;  /* 0x0000008c008c7308 */ /* 0x000ea20000000800 */
[----:B0-----:R-:W-:Y:S01]  /*53b0*/  FADD.FTZ R45, R29, R34 ;  /* 0x000000221d2d7221 */ /* 0x001fe20000010000 */
[----:B------:R-:W-:Y:S01]  /*53c0*/  FADD.FTZ R34, R20, R47 ;  /* 0x0000002f14227221 */ /* 0x000fe20000010000 */
[-C--:B------:R-:W-:Y:S01]  /*53d0*/  FMUL.FTZ R96, R96, R26.reuse ;  /* 0x0000001a60607220 */ /* 0x080fe20000410000 */
[-C--:B------:R-:W-:Y:S01]  /*53e0*/  FMUL.FTZ R97, R97, R26.reuse ;  /* 0x0000001a61617220 */ /* 0x080fe20000410000 */
[----:B---3--:R-:W-:Y:S01]  /*53f0*/  FADD.FTZ R4, R30, R45 ;  /* 0x0000002d1e047221 */ /* 0x008fe20000010000 */
[----:B------:R-:W-:Y:S01]  /*5400*/  FADD.FTZ R49, R147, R34 ;  /* 0x0000002293317221 */ /* 0x000fe20000010000 */
[----:B------:R-:W-:Y:S01]  /*5410*/  FFMA.FTZ R45, R69, R3, -R35 ;  /* 0x00000003452d7223 */ /* 0x000fe20000010823 */
[----:B------:R-:W0:Y:S01]  /*5420*/  MUFU.EX2 R37, R37 ;  /* 0x0000002500257308 */ /* 0x000e220000000800 */
[----:B-----5:R-:W-:Y:S01]  /*5430*/  FADD.FTZ R47, R31, R4 ;  /* 0x000000041f2f7221 */ /* 0x020fe20000010000 */
[----:B------:R-:W-:Y:S01]  /*5440*/  FADD.FTZ R4, R22, R49 ;  /* 0x0000003116047221 */ /* 0x000fe20000010000 */
[----:B----4-:R-:W-:Y:S01]  /*5450*/  F2FP.F16.F32.PACK_AB R146, R32, R31 ;  /* 0x0000001f2092723e */ /* 0x010fe200000000ff */
[----:B------:R-:W-:Y:S01]  /*5460*/  FMUL.FTZ R100, R100, R26 ;  /* 0x0000001a64647220 */ /* 0x000fe20000410000 */
[----:B------:R-:W-:Y:S01]  /*5470*/  FADD.FTZ R51, R32, R47 ;  /* 0x0000002f20337221 */ /* 0x000fe20000010000 */
[----:B------:R-:W-:Y:S01]  /*5480*/  FADD.FTZ R49, R141, R4 ;  /* 0x000000048d317221 */ /* 0x000fe20000010000 */
[----:B------:R-:W-:Y:S01]  /*5490*/  FFMA.FTZ R47, R148, R3, -R35 ;  /* 0x00000003942f7223 */ /* 0x000fe20000010823 */
[----:B------:R-:W1:Y:S01]  /*54a0*/  MUFU.EX2 R142, R142 ;  /* 0x0000008e008e7308 */ /* 0x000e620000000800 */
[----:B--2---:R-:W-:Y:S01]  /*54b0*/  FADD.FTZ R34, R140, R51 ;  /* 0x000000338c227221 */ /* 0x004fe20000010000 */
[----:B------:R-:W-:Y:S01]  /*54c0*/  F2FP.F16.F32.PACK_AB R148, R82, R27 ;  /* 0x0000001b5294723e */ /* 0x000fe200000000ff */
[-CC-:B------:R-:W-:Y:S01]  /*54d0*/  FFMA.FTZ R4, R150, R3.reuse, -R35.reuse ;  /* 0x0000000396047223 */ /* 0x180fe20000010823 */
[----:B------:R-:W-:Y:S01]  /*54e0*/  F2FP.F16.F32.PACK_AB R150, R33, R28 ;  /* 0x0000001c2196723e */ /* 0x000fe200000000ff */
[----:B------:R-:W-:Y:S01]  /*54f0*/  FFMA.FTZ R35, R85, R3, -R35 ;  /* 0x0000000355237223 */ /* 0x000fe20000010823 */
[----:B------:R-:W-:Y:S01]  /*5500*/  F2FP.F16.F32.PACK_AB R147, R22, R147 ;  /* 0x000000931693723e */ /* 0x000fe200000000ff */
[----:B------:R-:W-:Y:S01]  /*5510*/  FMUL.FTZ R101, R101, R26 ;  /* 0x0000001a65657220 */ /* 0x000fe20000410000 */
[----:B------:R-:W2:Y:S01]  /*5520*/  MUFU.EX2 R39, R39 ;  /* 0x0000002700277308 */ /* 0x000ea20000000800 */
[C---:B0-----:R-:W-:Y:S01]  /*5530*/  FADD.FTZ R51, R37.reuse, R34 ;  /* 0x0000002225337221 */ /* 0x041fe20000010000 */
[----:B------:R-:W-:Y:S01]  /*5540*/  FADD.FTZ R34, R38, R49 ;  /* 0x0000003126227221 */ /* 0x000fe20000010000 */
[----:B------:R-:W-:Y:S01]  /*5550*/  F2FP.F16.F32.PACK_AB R140, R37, R140 ;  /* 0x0000008c258c723e */ /* 0x000fe200000000ff */
[-C--:B------:R-:W-:Y:S01]  /*5560*/  FMUL.FTZ R104, R104, R26.reuse ;  /* 0x0000001a68687220 */ /* 0x080fe20000410000 */
[----:B------:R-:W-:Y:S01]  /*5570*/  F2FP.F16.F32.PACK_AB R141, R38, R141 ;  /* 0x0000008d268d723e */ /* 0x000fe200000000ff */
[----:B------:R-:W-:Y:S01]  /*5580*/  FADD.FTZ R49, R143, R34 ;  /* 0x000000228f317221 */ /* 0x000fe20000010000 */
[----:B------:R-:W-:Y:S01]  /*5590*/  F2FP.F16.F32.PACK_AB R143, R42, R143 ;  /* 0x0000008f2a8f723e */ /* 0x000fe200000000ff */
[----:B------:R-:W0:Y:S01]  /*55a0*/  MUFU.EX2 R136, R136 ;  /* 0x0000008800887308 */ /* 0x000e220000000800 */
[----:B-1----:R-:W-:Y:S01]  /*55b0*/  FADD.FTZ R36, R142, R51 ;  /* 0x000000338e247221 */ /* 0x002fe20000010000 */
[----:B------:R-:W-:Y:S01]  /*55c0*/  FADD.FTZ R34, R42, R49 ;  /* 0x000000312a227221 */ /* 0x000fe20000010000 */
[-C--:B------:R-:W-:Y:S01]  /*55d0*/  FMUL.FTZ R105, R105, R26.reuse ;  /* 0x0000001a69697220 */ /* 0x080fe20000410000 */
[-C--:B------:R-:W-:Y:S01]  /*55e0*/  FMUL.FTZ R108, R108, R26.reuse ;  /* 0x0000001a6c6c7220 */ /* 0x080fe20000410000 */
[----:B------:R-:W-:Y:S01]  /*55f0*/  FMUL.FTZ R109, R109, R26 ;  /* 0x0000001a6d6d7220 */ /* 0x000fe20000410000 */
[----:B------:R-:W-:Y:S01]  /*5600*/  FADD.FTZ R49, R137, R34 ;  /* 0x0000002289317221 */ /* 0x000fe20000010000 */
[C---:B------:R-:W-:Y:S01]  /*5610*/  F2FP.F16.F32.PACK_AB R137, R46.reuse, R137 ;  /* 0x000000892e89723e */ /* 0x040fe200000000ff */
[----:B------:R-:W1:Y:S01]  /*5620*/  MUFU.EX2 R41, R41 ;  /* 0x0000002900297308 */ /* 0x000e620000000800 */
[C---:B--2---:R-:W-:Y:S01]  /*5630*/  FADD.FTZ R51, R39.reuse, R36 ;  /* 0x0000002427337221 */ /* 0x044fe20000010000 */
[----:B------:R-:W-:Y:S01]  /*5640*/  FADD.FTZ R14, R46, R49 ;  /* 0x000000312e0e7221 */ /* 0x000fe20000010000 */
[----:B------:R-:W-:Y:S01]  /*5650*/  F2FP.F16.F32.PACK_AB R142, R39, R142 ;  /* 0x0000008e278e723e */ /* 0x000fe200000000ff */
[-C--:B------:R-:W-:Y:S01]  /*5660*/  FMUL.FTZ R112, R112, R26.reuse ;  /* 0x0000001a70707220 */ /* 0x080fe20000410000 */
[-C--:B------:R-:W-:Y:S01]  /*5670*/  FMUL.FTZ R113, R113, R26.reuse ;  /* 0x0000001a71717220 */ /* 0x080fe20000410000 */
[----:B------:R-:W-:Y:S01]  /*5680*/  FADD.FTZ R27, R139, R14 ;  /* 0x0000000e8b1b7221 */ /* 0x000fe20000010000 */
[----:B------:R-:W-:Y:S01]  /*5690*/  F2FP.F16.F32.PACK_AB R139, R50, R139 ;  /* 0x0000008b328b723e */ /* 0x000fe200000000ff */
[----:B------:R-:W2:Y:S01]  /*56a0*/  MUFU.EX2 R138, R138 ;  /* 0x0000008a008a7308 */ /* 0x000ea20000000800 */
[----:B0-----:R-:W-:Y:S01]  /*56b0*/  FADD.FTZ R36, R136, R51 ;  /* 0x0000003388247221 */ /* 0x001fe20000010000 */
[----:B------:R-:W-:Y:S01]  /*56c0*/  FADD.FTZ R14, R50, R27 ;  /* 0x0000001b320e7221 */ /* 0x000fe20000010000 */
[-C--:B------:R-:W-:Y:S01]  /*56d0*/  FMUL.FTZ R116, R116, R26.reuse ;  /* 0x0000001a74747220 */ /* 0x080fe20000410000 */
[----:B------:R-:W-:Y:S01]  /*56e0*/  FMUL.FTZ R117, R117, R26 ;  /* 0x0000001a75757220 */ /* 0x000fe20000410000 */
        /* <DEDUP_REMOVED lines=19> */
[----:B------:R2:W3:Y:S01]  /*5820*/  MUFU.EX2 R7, R144 ;  /* 0x0000009000077308 */ /* 0x0004e20000000800 */
[C---:B0-----:R-:W-:Y:S01]  /*5830*/  FADD.FTZ R33, R43.reuse, R18 ;  /* 0x000000122b217221 */ /* 0x041fe20000010000 */
        /* <DEDUP_REMOVED lines=8> */
[----:B--2---:R-:W-:Y:S01]  /*58c0*/  F2FP.F16.F32.PACK_AB R144, R30, R29 ;  /* 0x0000001d1e90723e */ /* 0x004fe200000000ff */
[----:B------:R-:W-:Y:S01]  /*58d0*/  FADD.FTZ R14, R66, R27 ;  /* 0x0000001b420e7221 */ /* 0x000fe20000010000 */
[-C--:B------:R-:W-:Y:S01]  /*58e0*/  FMUL.FTZ R110, R110, R24.reuse ;  /* 0x000000186e6e7220 */ /* 0x080fe20000410000 */
[-C--:B------:R-:W-:Y:S01]  /*58f0*/  FMUL.FTZ R111, R111, R24.reuse ;  /* 0x000000186f6f7220 */ /* 0x080fe20000410000 */
[-C--:B------:R-:W-:Y:S01]  /*5900*/  FMUL.FTZ R114, R114, R24.reuse ;  /* 0x0000001872727220 */ /* 0x080fe20000410000 */
[----:B------:R-:W-:Y:S01]  /*5910*/  FMUL.FTZ R115, R115, R24 ;  /* 0x0000001873737220 */ /* 0x000fe20000410000 */
[----:B------:R-:W1:Y:S01]  /*5920*/  MUFU.EX2 R5, R5 ;  /* 0x0000000500057308 */ /* 0x000e620000000800 */
[C---:B---3--:R-:W-:Y:S01]  /*5930*/  FADD.FTZ R29, R7.reuse, R18 ;  /* 0x00000012071d7221 */ /* 0x048fe20000010000 */
[----:B------:R-:W-:Y:S01]  /*5940*/  F2FP.F16.F32.PACK_AB R132, R7, R132 ;  /* 0x000000840784723e */ /* 0x000fe200000000ff */
[-C--:B------:R-:W-:Y:S01]  /*5950*/  FMUL.FTZ R118, R118, R24.reuse ;  /* 0x0000001876767220 */ /* 0x080fe20000410000 */
[----:B------:R-:W-:-:S04]  /*5960*/  FMUL.FTZ R119, R119, R24 ;  /* 0x0000001877777220 */ /* 0x000fc80000410000 */
[----:B------:R-:W2:Y:S01]  /*5970*/  MUFU.EX2 R128, R128 ;  /* 0x0000008000807308 */ /* 0x000ea20000000800 */
[----:B0-----:R-:W-:-:S07]  /*5980*/  FADD.FTZ R18, R134, R29 ;  /* 0x0000001d86127221 */ /* 0x001fce0000010000 */
[----:B------:R-:W0:Y:S01]  /*5990*/  MUFU.EX2 R9, R9 ;  /* 0x0000000900097308 */ /* 0x000e220000000800 */
[C---:B-1----:R-:W-:Y:S01]  /*59a0*/  FADD.FTZ R29, R5.reuse, R18 ;  /* 0x00000012051d7221 */ /* 0x042fe20000010000 */
[----:B------:R-:W-:Y:S01]  /*59b0*/  F2FP.F16.F32.PACK_AB R134, R5, R134 ;  /* 0x000000860586723e */ /* 0x000fe200000000ff */
[----:B------:R-:W-:-:S05]  /*59c0*/  FADD.FTZ R5, R19, R14 ;  /* 0x0000000e13057221 */ /* 0x000fca0000010000 */
[----:B------:R-:W1:Y:S01]  /*59d0*/  MUFU.EX2 R130, R130 ;  /* 0x0000008200827308 */ /* 0x000e620000000800 */
[----:B--2---:R-:W-:-:S07]  /*59e0*/  FADD.FTZ R18, R128, R29 ;  /* 0x0000001d80127221 */ /* 0x004fce0000010000 */
[----:B------:R-:W2:Y:S01]  /*59f0*/  MUFU.EX2 R45, R45 ;  /* 0x0000002d002d7308 */ /* 0x000ea20000000800 */
[C---:B0-----:R-:W-:Y:S01]  /*5a00*/  FADD.FTZ R29, R9.reuse, R18 ;  /* 0x00000012091d7221 */ /* 0x041fe20000010000 */
[----:B------:R-:W-:Y:S01]  /*5a10*/  F2FP.F16.F32.PACK_AB R128, R9, R128 ;  /* 0x000000800980723e */ /* 0x000fe200000000ff */
[----:B------:R-:W-:-:S05]  /*5a20*/  IMAD.MOV.U32 R9, RZ, RZ, R12 ;  /* 0x000000ffff097224 */ /* 0x000fca00078e000c */
[----:B------:R-:W-:Y:S01]  /*5a30*/  MUFU.EX2 R124, R124 ;  /* 0x0000007c007c7308 */ /* 0x000fe20000000800 */
[----:B-1----:R-:W-:-:S07]  /*5a40*/  FADD.FTZ R18, R130, R29 ;  /* 0x0000001d82127221 */ /* 0x002fce0000010000 */
[----:B------:R-:W-:Y:S01]  /*5a50*/  MUFU.EX2 R47, R47 ;  /* 0x0000002f002f7308 */ /* 0x000fe20000000800 */
[C---:B--2---:R-:W-:Y:S01]  /*5a60*/  FADD.FTZ R7, R45.reuse, R18 ;  /* 0x000000122d077221 */ /* 0x044fe20000010000 */
[----:B------:R-:W-:-:S06]  /*5a70*/  F2FP.F16.F32.PACK_AB R130, R45, R130 ;  /* 0x000000822d82723e */ /* 0x000fcc00000000ff */
[----:B------:R-:W0:Y:S08]  /*5a80*/  MUFU.EX2 R70, R70 ;  /* 0x0000004600467308 */ /* 0x000e300000000800 */
[----:B------:R-:W-:Y:S08]  /*5a90*/  MUFU.EX2 R126, R126 ;  /* 0x0000007e007e7308 */ /* 0x000ff00000000800 */
[----:B------:R-:W-:Y:S01]  /*5aa0*/  MUFU.EX2 R21, R21 ;  /* 0x0000001500157308 */ /* 0x000fe20000000800 */
[----:B0-----:R-:W-:-:S07]  /*5ab0*/  F2FP.F16.F32.PACK_AB R125, R70, R19 ;  /* 0x00000013467d723e */ /* 0x001fce00000000ff */
[----:B------:R-:W-:Y:S08]  /*5ac0*/  MUFU.EX2 R77, R77 ;  /* 0x0000004d004d7308 */ /* 0x000ff00000000800 */
[----:B------:R-:W0:Y:S08]  /*5ad0*/  MUFU.EX2 R74, R74 ;  /* 0x0000004a004a7308 */ /* 0x000e300000000800 */
[----:B------:R-:W1:Y:S08]  /*5ae0*/  MUFU.EX2 R80, R80 ;  /* 0x0000005000507308 */ /* 0x000e700000000800 */
[----:B------:R2:W-:Y:S01]  /*5af0*/  MUFU.EX2 R120, R4 ;  /* 0x0000000400787308 */ /* 0x0005e20000000800 */
[----:B0-----:R-:W-:-:S07]  /*5b00*/  F2FP.F16.F32.PACK_AB R127, R74, R21 ;  /* 0x000000154a7f723e */ /* 0x001fce00000000ff */
[----:B------:R-:W0:Y:S01]  /*5b10*/  MUFU.EX2 R23, R23 ;  /* 0x0000001700177308 */ /* 0x000e220000000800 */
[----:B--2---:R-:W-:Y:S01]  /*5b20*/  FADD.FTZ R4, R124, R7 ;  /* 0x000000077c047221 */ /* 0x004fe20000010000 */
[----:B------:R-:W-:-:S03]  /*5b30*/  F2FP.F16.F32.PACK_AB R124, R47, R124 ;  /* 0x0000007c2f7c723e */ /* 0x000fc600000000ff */
[----:B------:R-:W-:Y:S01]  /*5b40*/  FADD.FTZ R7, R47, R4 ;  /* 0x000000042f077221 */ /* 0x000fe20000010000 */
[----:B------:R-:W-:Y:S02]  /*5b50*/  FADD.FTZ R4, R70, R5 ;  /* 0x0000000546047221 */ /* 0x000fe40000010000 */
[----:B------:R-:W2:Y:S01]  /*5b60*/  MUFU.EX2 R78, R78 ;  /* 0x0000004e004e7308 */ /* 0x000ea20000000800 */
[----:B------:R-:W-:Y:S01]  /*5b70*/  FADD.FTZ R7, R126, R7 ;  /* 0x000000077e077221 */ /* 0x000fe20000010000 */
[----:B------:R-:W-:Y:S01]  /*5b80*/  FADD.FTZ R5, R21, R4 ;  /* 0x0000000415057221 */ /* 0x000fe20000010000 */
[C---:B------:R-:W-:Y:S02]  /*5b90*/  F2FP.F16.F32.PACK_AB R126, R77.reuse, R126 ;  /* 0x0000007e4d7e723e */ /* 0x040fe400000000ff */
[----:B------:R-:W-:Y:S01]  /*5ba0*/  FADD.FTZ R7, R77, R7 ;  /* 0x000000074d077221 */ /* 0x000fe20000010000 */
[----:B------:R-:W-:Y:S02]  /*5bb0*/  FADD.FTZ R4, R74, R5 ;  /* 0x000000054a047221 */ /* 0x000fe40000010000 */
[----:B------:R-:W3:Y:S01]  /*5bc0*/  MUFU.EX2 R84, R84 ;  /* 0x0000005400547308 */ /* 0x000ee20000000800 */
[----:B-1----:R-:W-:Y:S01]  /*5bd0*/  FADD.FTZ R7, R80, R7 ;  /* 0x0000000750077221 */ /* 0x002fe20000010000 */
[----:B0-----:R-:W-:-:S03]  /*5be0*/  FADD.FTZ R5, R23, R4 ;  /* 0x0000000417057221 */ /* 0x001fc60000010000 */
[C---:B------:R-:W-:Y:S01]  /*5bf0*/  FADD.FTZ R7, R120.reuse, R7 ;  /* 0x0000000778077221 */ /* 0x040fe20000010000 */
[----:B------:R-:W-:Y:S02]  /*5c00*/  F2FP.F16.F32.PACK_AB R120, R120, R80 ;  /* 0x000000507878723e */ /* 0x000fe400000000ff */
[----:B------:R-:W0:Y:S01]  /*5c10*/  MUFU.EX2 R25, R25 ;  /* 0x0000001900197308 */ /* 0x000e220000000800 */
[C---:B--2---:R-:W-:Y:S01]  /*5c20*/  FADD.FTZ R4, R78.reuse, R5 ;  /* 0x000000054e047221 */ /* 0x044fe20000010000 */
[----:B------:R-:W-:-:S06]  /*5c30*/  F2FP.F16.F32.PACK_AB R121, R78, R23 ;  /* 0x000000174e79723e */ /* 0x000fcc00000000ff */
[----:B------:R-:W1:Y:S01]  /*5c40*/  MUFU.EX2 R35, R35 ;  /* 0x0000002300237308 */ /* 0x000e620000000800 */
[----:B---3--:R-:W-:-:S07]  /*5c50*/  FADD.FTZ R7, R84, R7 ;  /* 0x0000000754077221 */ /* 0x008fce0000010000 */
[----:B------:R-:W2:Y:S01]  /*5c60*/  MUFU.EX2 R15, R15 ;  /* 0x0000000f000f7308 */ /* 0x000ea20000000800 */
[----:B0-----:R-:W-:Y:S01]  /*5c70*/  FADD.FTZ R4, R25, R4 ;  /* 0x0000000419047221 */ /* 0x001fe20000010000 */
[C---:B-1----:R-:W-:Y:S01]  /*5c80*/  FADD.FTZ R5, R35.reuse, R7 ;  /* 0x0000000723057221 */ /* 0x042fe20000010000 */
[----:B------:R-:W-:Y:S01]  /*5c90*/  F2FP.F16.F32.PACK_AB R122, R35, R84 ;  /* 0x00000054237a723e */ /* 0x000fe200000000ff */
[----:B------:R-:W-:Y:S02]  /*5ca0*/  IMAD.MOV.U32 R7, RZ, RZ, R8 ;  /* 0x000000ffff077224 */ /* 0x000fe400078e0008 */
[C---:B--2---:R-:W-:Y:S01]  /*5cb0*/  FADD.FTZ R4, R15.reuse, R4 ;  /* 0x000000040f047221 */ /* 0x044fe20000010000 */
[----:B------:R-:W-:Y:S01]  /*5cc0*/  F2FP.F16.F32.PACK_AB R123, R15, R25 ;  /* 0x000000190f7b723e */ /* 0x000fe200000000ff */
[----:B------:R-:W-:Y:S06]  /*5cd0*/  @P3 BRA `(.L_x_14009) ;  /* 0xffffffd800883947 */ /* 0x000fec000383ffff */
.L_x_14000:
[----:B------:R-:W-:-:S06]  /*5ce0*/  UISETP.GE.AND UP0, UPT, UR26, UR38, UPT ;  /* 0x000000261a00728c */ /* 0x000fcc000bf06270 */
[----:B------:R-:W-:-:S13]  /*5cf0*/  PLOP3.LUT P2, PT, PT, PT, UP0, 0x80, 0x0 ;  /* 0x000000000000781c */ /* 0x000fda0003f4f008 */
[----:B------:R-:W-:Y:S05]  /*5d00*/  @!P2 BRA `(.L_x_14010) ;  /* 0x0000001c0030a947 */ /* 0x000fea0003800000 */
[----:B------:R-:W-:Y:S01]  /*5d10*/  VIADD R0, R16, 0x9 ;  /* 0x0000000910007836 */ /* 0x000fe20000000000 */
[----:B------:R-:W-:Y:S01]  /*5d20*/  ISETP.GE.U32.AND P2, PT, R2, 0x180, PT ;  /* 0x000001800200780c */ /* 0x000fe20003f46070 */
[----:B------:R-:W-:Y:S01]  /*5d30*/  IMAD.MOV.U32 R7, RZ, RZ, R12 ;  /* 0x000000ffff077224 */ /* 0x000fe200078e000c */
[----:B------:R-:W-:Y:S01]  /*5d40*/  UMOV UR7, UR5 ;  /* 0x0000000500077c82 */ /* 0x000fe20008000000 */
[----:B------:R-:W-:Y:S01]  /*5d50*/  IMAD.MOV.U32 R9, RZ, RZ, R8 ;  /* 0x000000ffff097224 */ /* 0x000fe200078e0008 */
[----:B------:R-:W-:Y:S01]  /*5d60*/  SEL R0, R0, 0x9, !P2 ;  /* 0x0000000900007807 */ /* 0x000fe20005000000 */
[----:B------:R-:W-:Y:S01]  /*5d70*/  VIADD R16, R16, 0x8 ;  /* 0x0000000810107836 */ /* 0x000fe20000000000 */
[----:B------:R-:W-:-:S07]  /*5d80*/  UMOV UR6, UR4 ;  /* 0x0000000400067c82 */ /* 0x000fce0008000000 */
.L_x_14019:
        /* <DEDUP_REMOVED lines=9> */
.L_x_14012:
[----:B------:R-:W-:Y:S01]  /*5e20*/  ULEA UR10, UR4, UR39, 0x3 ;  /* 0x00000027040a7291 */ /* 0x000fe2000f8e183f */
[----:B------:R-:W-:-:S05]  /*5e30*/  IMAD.U32 R3, RZ, RZ, UR5 ;  /* 0x00000005ff037e24 */ /* 0x000fca000f8e00ff */
[----:B------:R-:W-:-:S04]  /*5e40*/  SHF.L.U32 R3, R3, 0x1f, RZ ;  /* 0x0000001f03037819 */ /* 0x000fc800000006ff */
[----:B------:R0:W1:Y:S01]  /*5e50*/  SYNCS.PHASECHK.TRANS64.TRYWAIT P2, [UR10+0x16830], R3 ;  /* 0x01683003ff0075a7 */ /* 0x000062000804014a */
[----:B------:R-:W-:Y:S05]  /*5e60*/  @!P0 BRA `(.L_x_14013) ;  /* 0x0000000000048947 */ /* 0x000fea0003800000 */
[----:B------:R-:W-:Y:S01]  /*5e70*/  BPT.TRAP 0x1 ;  /* 0x000000040000795c */ /* 0x000fe20000300000 */
.L_x_14013:
[----:B-1----:R-:W-:Y:S05]  /*5e80*/  @P2 BRA `(.L_x_14011) ;  /* 0x0000000000082947 */ /* 0x002fea0003800000 */
[----:B------:R-:W1:Y:S02]  /*5e90*/  SYNCS.PHASECHK.TRANS64.TRYWAIT P2, [UR10+0x16830], R3 ;  /* 0x01683003ff0075a7 */ /* 0x000e64000804014a */
[----:B-1----:R-:W-:Y:S05]  /*5ea0*/  @!P2 BRA `(.L_x_14014) ;  /* 0x0000006c0044a947 */ /* 0x002fea0003800000 */
.L_x_14011:
        /* <DEDUP_REMOVED lines=26> */
.L_x_14016:
[----:B------:R-:W-:Y:S01]  /*6050*/  ULEA UR10, UR6, UR39, 0x3 ;  /* 0x00000027060a7291 */ /* 0x000fe2000f8e183f */
[----:B01----:R-:W-:-:S05]  /*6060*/  IMAD.U32 R3, RZ, RZ, UR7 ;  /* 0x00000007ff037e24 */ /* 0x003fca000f8e00ff */
[----:B------:R-:W-:-:S04]  /*6070*/  SHF.L.U32 R3, R3, 0x1f, RZ ;  /* 0x0000001f03037819 */ /* 0x000fc800000006ff */
[----:B------:R0:W1:Y:S01]  /*6080*/  SYNCS.PHASECHK.TRANS64.TRYWAIT P2, [UR10+0x16850], R3 ;  /* 0x01685003ff0075a7 */ /* 0x000062000804014a */
[----:B------:R-:W-:Y:S05]  /*6090*/  @!P0 BRA `(.L_x_14017) ;  /* 0x0000000000048947 */ /* 0x000fea0003800000 */
[----:B------:R-:W-:Y:S01]  /*60a0*/  BPT.TRAP 0x1 ;  /* 0x000000040000795c */ /* 0x000fe20000300000 */
.L_x_14017:
[----:B-1----:R-:W-:Y:S05]  /*60b0*/  @P2 BRA `(.L_x_14015) ;  /* 0x0000000000082947 */ /* 0x002fea0003800000 */
[----:B------:R-:W1:Y:S02]  /*60c0*/  SYNCS.PHASECHK.TRANS64.TRYWAIT P2, [UR10+0x16850], R3 ;  /* 0x01685003ff0075a7 */ /* 0x000e64000804014a */
[----:B-1----:R-:W-:Y:S05]  /*60d0*/  @!P2 BRA `(.L_x_14018) ;  /* 0x0000006800d0a947 */ /* 0x002fea0003800000 */
.L_x_14015:
[----:B------:R-:W-:Y:S01]  /*60e0*/  UIADD3 UR7, UR39, 0x400, URZ ;  /* 0x0000040027077890 */ /* 0x000fe2000fffe03f */
[----:B------:R-:W-:Y:S01]  /*60f0*/  WARPGROUP.ARRIVE ;  /* 0x00000000000079c5 */ /* 0x000fe20000000000 */
[----:B------:R-:W-:Y:S01]  /*6100*/  UMOV UR11, 0x40000040 ;  /* 0x40000040000b7882 */ /* 0x000fe20000000000 */
[----:B------:R-:W-:Y:S01]  /*6110*/  UMOV UR15, 0x40000040 ;  /* 0x40000040000f7882 */ /* 0x000fe20000000000 */
[----:B------:R-:W-:Y:S01]  /*6120*/  USHF.R.U32.HI UR7, URZ, 0x4, UR7 ;  /* 0x000000043f077899 */ /* 0x000fe20008011607 */
[----:B-1----:R-:W-:Y:S01]  /*6130*/  FMNMX.FTZ R6, R24, R9, !PT ;  /* 0x0000000918067209 */ /* 0x002fe20007810000 */
[----:B------:R-:W-:Y:S02]  /*6140*/  UISETP.GT.AND UP0, UPT, UR26, UR38, UPT ;  /* 0x000000261a00728c */ /* 0x000fe4000bf04270 */
[----:B------:R-:W-:Y:S01]  /*6150*/  ULOP3.LUT UR7, UR7, 0x3fff, URZ, 0xc0, !UPT ;  /* 0x00003fff07077892 */ /* 0x000fe2000f8ec03f */
[----:B0-----:R-:W-:Y:S01]  /*6160*/  FMNMX.FTZ R3, R25, R6, !PT ;  /* 0x0000000619037209 */ /* 0x001fe20007810000 */
[----:B------:R-:W-:-:S02]  /*6170*/  UIADD3 UR26, UR26, -0x1, URZ ;  /* 0xffffffff1a1a7890 */ /* 0x000fc4000fffe03f */
[----:B------:R-:W-:Y:S01]  /*6180*/  ULEA UR10, UR6, UR7, 0xa ;  /* 0x00000007060a7291 */ /* 0x000fe2000f8e503f */
[----:B------:R-:W-:Y:S02]  /*6190*/  FMNMX.FTZ R6, R28, R3, !PT ;  /* 0x000000031c067209 */ /* 0x000fe40007810000 */
[----:B------:R-:W-:Y:S01]  /*61a0*/  PLOP3.LUT P2, PT, PT, PT, UP0, 0x80, 0x0 ;  /* 0x000000000000781c */ /* 0x000fe20003f4f008 */
[----:B------:R-:W-:Y:S01]  /*61b0*/  UIADD3 UR14, UR10, 0x80, URZ ;  /* 0x000000800a0e7890 */ /* 0x000fe2000fffe03f */
[----:B------:R-:W-:Y:S01]  /*61c0*/  FMNMX.FTZ R3, R29, R6, !PT ;  /* 0x000000061d037209 */ /* 0x000fe20007810000 */
[----:B------:R-:W-:-:S03]  /*61d0*/  UMOV UR7, UR5 ;  /* 0x0000000500077c82 */ /* 0x000fc60008000000 */
        /* <DEDUP_REMOVED lines=45> */
[----:B------:R-:W-:Y:S01]  /*64b0*/  FADD.FTZ R14, -R8, R9 ;  /* 0x00000009080e7221 */ /* 0x000fe20000010100 */
[----:B------:R-:W-:-:S03]  /*64c0*/  UMOV UR15, 0x40000040 ;  /* 0x40000040000f7882 */ /* 0x000fc60000000000 */
[-C--:B0-----:R-:W-:Y:S01]  /*64d0*/  FMUL.FTZ R15, R14, R3.reuse ;  /* 0x000000030e0f7220 */ /* 0x081fe20000410000 */
[----:B------:R-:W-:-:S03]  /*64e0*/  FMUL.FTZ R14, R8, R3 ;  /* 0x00000003080e7220 */ /* 0x000fc60000410000 */
        /* <DEDUP_REMOVED lines=9> */
[----:B0-----:R-:W-:Y:S01]  /*6580*/  FMNMX.FTZ R15, R27, R12, !PT ;  /* 0x0000000c1b0f7209 */ /* 0x001fe20007810000 */
[-CC-:B------:R-:W-:Y:S01]  /*6590*/  FFMA.FTZ R9, R24, R3.reuse, -R14.reuse ;  /* 0x0000000318097223 */ /* 0x180fe2000001080e */
[-CC-:B------:R-:W-:Y:S01]  /*65a0*/  FFMA.FTZ R150, R28, R3.reuse, -R14.reuse ;  /* 0x000000031c967223 */ /* 0x180fe2000001080e */
[--C-:B------:R-:W-:Y:S01]  /*65b0*/  FFMA.FTZ R19, R37, R3, -R14.reuse ;  /* 0x0000000325137223 */ /* 0x100fe2000001080e */
[----:B------:R-:W-:Y:S01]  /*65c0*/  FMNMX.FTZ R12, R30, R15, !PT ;  /* 0x0000000f1e0c7209 */ /* 0x000fe20007810000 */
[-CC-:B------:R-:W-:Y:S01]  /*65d0*/  FFMA.FTZ R21, R41, R3.reuse, -R14.reuse ;  /* 0x0000000329157223 */ /* 0x180fe2000001080e */
[----:B------:R-:W-:Y:S01]  /*65e0*/  MUFU.EX2 R15, R33 ;  /* 0x00000021000f7308 */ /* 0x000fe20000000800 */
        /* <DEDUP_REMOVED lines=19> */
[----:B------:R-:W1:Y:S01]  /*6720*/  MUFU.EX2 R148, R148 ;  /* 0x0000009400947308 */ /* 0x000e620000000800 */
[----:B------:R-:W-:-:S04]  /*6730*/  FMNMX.FTZ R17, R43, R12, !PT ;  /* 0x0000000c2b117209 */ /* 0x000fc80007810000 */
[----:B------:R-:W-:-:S03]  /*6740*/  FMNMX.FTZ R12, R46, R17, !PT ;  /* 0x000000112e0c7209 */ /* 0x000fc60007810000 */
[----:B------:R-:W2:Y:S01]  /*6750*/  MUFU.EX2 R150, R150 ;  /* 0x0000009600967308 */ /* 0x000ea20000000800 */
[----:B------:R-:W-:Y:S01]  /*6760*/  FMNMX.FTZ R17, R47, R12, !PT ;  /* 0x0000000c2f117209 */ /* 0x000fe20007810000 */
[----:B0-----:R-:W-:-:S03]  /*6770*/  FFMA.FTZ R5, R6, R5, R9 ;  /* 0x0000000506057223 */ /* 0x001fc60000010009 */
[----:B------:R-:W-:-:S03]  /*6780*/  FMNMX.FTZ R12, R50, R17, !PT ;  /* 0x00000011320c7209 */ /* 0x000fc60007810000 */
[----:B------:R-:W0:Y:S01]  /*6790*/  MUFU.EX2 R13, R13 ;  /* 0x0000000d000d7308 */ /* 0x000e220000000800 */
[----:B------:R-:W-:Y:S01]  /*67a0*/  FMNMX.FTZ R17, R51, R12, !PT ;  /* 0x0000000c33117209 */ /* 0x000fe20007810000 */
[C---:B-1----:R-:W-:Y:S01]  /*67b0*/  FADD.FTZ R5, R148.reuse, R5 ;  /* 0x0000000594057221 */ /* 0x042fe20000010000 */
[----:B------:R-:W-:Y:S02]  /*67c0*/  F2FP.F16.F32.PACK_AB R148, R148, R9 ;  /* 0x000000099494723e */ /* 0x000fe400000000ff */
        /* <DEDUP_REMOVED lines=10> */
[----:B------:R-:W-:Y:S01]  /*6870*/  HGMMA.64x64x16.F32 R88, R136, gdesc[UR12].tnspB, R88, gsb0 ;  /* 0x40e0000c88587df0 */ /* 0x000fe20008000858 */
[----:B------:R-:W-:Y:S01]  /*6880*/  UIADD3 UR14, UR10, 0x200, URZ ;  /* 0x000002000a0e7890 */ /* 0x000fe2000fffe03f */
[----:B------:R-:W-:Y:S01]  /*6890*/  UMOV UR15, 0x40000040 ;  /* 0x40000040000f7882 */ /* 0x000fe20000000000 */
[----:B------:R-:W-:-:S03]  /*68a0*/  FMNMX.FTZ R12, R62, R23, !PT ;  /* 0x000000173e0c7209 */ /* 0x000fc60007810000 */
[----:B------:R1:W-:Y:S01]  /*68b0*/  MUFU.EX2 R23, R49 ;  /* 0x0000003100177308 */ /* 0x0003e20000000800 */
[----:B------:R-:W-:-:S04]  /*68c0*/  FMNMX.FTZ R25, R63, R12, !PT ;  /* 0x0000000c3f197209 */ /* 0x000fc80007810000 */
[----:B------:R-:W-:-:S03]  /*68d0*/  FMNMX.FTZ R12, R66, R25, !PT ;  /* 0x00000019420c7209 */ /* 0x000fc60007810000 */
[----:B------:R-:W-:Y:S01]  /*68e0*/  MUFU.EX2 R146, R146 ;  /* 0x0000009200927308 */ /* 0x000fe20000000800 */
[----:B-1----:R-:W-:Y:S01]  /*68f0*/  FFMA.FTZ R49, R77, R3, -R14 ;  /* 0x000000034d317223 */ /* 0x002fe2000001080e */
        /* <DEDUP_REMOVED lines=15> */
[----:B------:R-:W-:-:S05]  /*69f0*/  FMNMX.FTZ R12, R87, R12, !PT ;  /* 0x0000000c570c7209 */ /* 0x000fca0007810000 */
[----:B------:R-:W3:Y:S01]  /*6a00*/  SHFL.BFLY PT, R45, R12, 0x2, 0x1f ;  /* 0x0c401f000c2d7f89 */ /* 0x000ee200000e0000 */
[----:B------:R-:W-:Y:S08]  /*6a10*/  MUFU.EX2 R29, R29 ;  /* 0x0000001d001d7308 */ /* 0x000ff00000000800 */
[----:B------:R-:W-:Y:S01]  /*6a20*/  MUFU.EX2 R33, R61 ;  /* 0x0000003d00217308 */ /* 0x000fe20000000800 */
[----:B------:R-:W-:-:S02]  /*6a30*/  WARPGROUP.DEPBAR.LE gsb0, 0x0 ;  /* 0x00008000000079c5 */ /* 0x000fc40000010000 */
[----:B------:R-:W-:Y:S01]  /*6a40*/  WARPGROUP.ARRIVE ;  /* 0x00000000000079c5 */ /* 0x000fe20000000000 */
[-CC-:B------:R-:W-:Y:S01]  /*6a50*/  FFMA.FTZ R136, R48, R3.reuse, -R14.reuse ;  /* 0x0000000330887223 */ /* 0x180fe2000001080e */
[----:B------:R-:W-:-:S03]  /*6a60*/  FFMA.FTZ R138, R52, R3, -R14 ;  /* 0x00000003348a7223 */ /* 0x000fc6000001080e */
[----:B------:R-:W-:Y:S01]  /*6a70*/  MUFU.EX2 R18, R18 ;  /* 0x0000001200127308 */ /* 0x000fe20000000800 */
[----:B---3--:R-:W-:Y:S01]  /*6a80*/  FMNMX.FTZ R32, R12, R45, !PT ;  /* 0x0000002d0c207209 */ /* 0x008fe20007810000 */
[----:B------:R-:W-:Y:S01]  /*6a90*/  HGMMA.64x64x16.F32 R88, R132, gdesc[UR12].tnspB, R88, gsb0 ;  /* 0x40e0000c84587df0 */ /* 0x000fe20008000858 */
[----:B------:R-:W-:Y:S01]  /*6aa0*/  UIADD3 UR14, UR10, 0x280, URZ ;  /* 0x000002800a0e7890 */ /* 0x000fe2000fffe03f */
[----:B------:R-:W-:Y:S01]  /*6ab0*/  FFMA.FTZ R45, R73, R3, -R14 ;  /* 0x00000003492d7223 */ /* 0x000fe2000001080e */
[----:B------:R-:W-:Y:S01]  /*6ac0*/  UMOV UR15, 0x40000040 ;  /* 0x40000040000f7882 */ /* 0x000fe20000000000 */
[----:B-1----:R-:W1:Y:S02]  /*6ad0*/  SHFL.BFLY PT, R57, R32, 0x1, 0x1f ;  /* 0x0c201f0020397f89 */ /* 0x002e6400000e0000 */
[----:B------:R-:W-:Y:S08]  /*6ae0*/  MUFU.EX2 R136, R136 ;  /* 0x0000008800887308 */ /* 0x000ff00000000800 */
[----:B------:R-:W-:Y:S08]  /*6af0*/  MUFU.EX2 R138, R138 ;  /* 0x0000008a008a7308 */ /* 0x000ff00000000800 */
[----:B------:R-:W-:Y:S01]  /*6b00*/  MUFU.EX2 R37, R37 ;  /* 0x0000002500257308 */ /* 0x000fe20000000800 */
[----:B-1----:R-:W-:-:S07]  /*6b10*/  FMNMX.FTZ R12, R32, R57, !PT ;  /* 0x00000039200c7209 */ /* 0x002fce0007810000 */
[----:B------:R-:W-:Y:S01]  /*6b20*/  MUFU.EX2 R20, R20 ;  /* 0x0000001400147308 */ /* 0x000fe20000000800 */
[----:B------:R-:W-:-:S04]  /*6b30*/  FMUL.FTZ R36, R12, R3 ;  /* 0x000000030c247220 */ /* 0x000fc80000410000 */
[-CC-:B------:R-:W-:Y:S01]  /*6b40*/  FFMA.FTZ R149, R27, R3.reuse, -R36.reuse ;  /* 0x000000031b957223 */ /* 0x180fe20000010824 */
[----:B------:R-:W-:Y:S02]  /*6b50*/  IMAD.U32 R27, RZ, RZ, UR4 ;  /* 0x00000004ff1b7e24 */ /* 0x000fe4000f8e00ff */
[-CC-:B------:R-:W-:Y:S01]  /*6b60*/  FFMA.FTZ R151, R30, R3.reuse, -R36.reuse ;  /* 0x000000031e977223 */ /* 0x180fe20000010824 */
[-CC-:B------:R-:W-:Y:S01]  /*6b70*/  FFMA.FTZ R145, R34, R3.reuse, -R36.reuse ;  /* 0x0000000322917223 */ /* 0x180fe20000010824 */
[-CC-:B------:R-:W-:Y:S01]  /*6b80*/  FFMA.FTZ R30, R35, R3.reuse, -R36.reuse ;  /* 0x00000003231e7223 */ /* 0x180fe20000010824 */
[-CC-:B------:R-:W-:Y:S01]  /*6b90*/  FFMA.FTZ R147, R38, R3.reuse, -R36.reuse ;  /* 0x0000000326937223 */ /* 0x180fe20000010824 */
[----:B------:R-:W-:Y:S01]  /*6ba0*/  @!P1 LEA R27, R27, UR39, 0x3 ;  /* 0x000000271b1b9c11 */ /* 0x000fe2000f8e18ff */
[----:B------:R-:W-:Y:S01]  /*6bb0*/  MUFU.EX2 R149, R149 ;  /* 0x0000009500957308 */ /* 0x000fe20000000800 */
[-CC-:B------:R-:W-:Y:S01]  /*6bc0*/  FFMA.FTZ R34, R39, R3.reuse, -R36.reuse ;  /* 0x0000000327227223 */ /* 0x180fe20000010824 */
[----:B------:R-:W-:Y:S01]  /*6bd0*/  FFMA.FTZ R137, R50, R3, -R36 ;  /* 0x0000000332897223 */ /* 0x000fe20000010824 */
[----:B--2---:R-:W-:Y:S01]  /*6be0*/  FADD.FTZ R50, R150, R5 ;  /* 0x0000000596327221 */ /* 0x004fe20000010000 */
[----:B------:R-:W-:-:S02]  /*6bf0*/  @!P1 VIADD R27, R27, 0x16840 ;  /* 0x000168401b1b9836 */ /* 0x000fc40000000000 */
[-CC-:B------:R-:W-:Y:S01]  /*6c00*/  FFMA.FTZ R141, R42, R3.reuse, -R36.reuse ;  /* 0x000000032a8d7223 */ /* 0x180fe20000010824 */
[-CC-:B------:R-:W-:Y:S01]  /*6c10*/  FFMA.FTZ R38, R43, R3.reuse, -R36.reuse ;  /* 0x000000032b267223 */ /* 0x180fe20000010824 */
[-CC-:B------:R-:W-:Y:S01]  /*6c20*/  FFMA.FTZ R143, R46, R3.reuse, -R36.reuse ;  /* 0x000000032e8f7223 */ /* 0x180fe20000010824 */
[----:B------:R-:W-:Y:S01]  /*6c30*/  MUFU.EX2 R151, R151 ;  /* 0x0000009700977308 */ /* 0x000fe20000000800 */
[----:B------:R-:W-:Y:S01]  /*6c40*/  @!P1 PRMT R27, RZ, 0x654, R27 ;  /* 0x00000654ff1b9816 */ /* 0x000fe2000000001b */
        /* <DEDUP_REMOVED lines=11> */
[----:B------:R-:W-:Y:S01]  /*6d00*/  FFMA.FTZ R86, R86, R3, -R36 ;  /* 0x0000000356567223 */ /* 0x000fe20000010824 */
[----:B0-----:R-:W-:-:S02]  /*6d10*/  F2FP.F16.F32.PACK_AB R150, R13, R150 ;  /* 0x000000960d96723e */ /* 0x001fc400000000ff */
[----:B------:R-:W-:Y:S08]  /*6d20*/  MUFU.EX2 R30, R30 ;  /* 0x0000001e001e7308 */ /* 0x000ff00000000800 */
[----:B------:R-:W-:Y:S01]  /*6d30*/  MUFU.EX2 R147, R147 ;  /* 0x0000009300937308 */ /* 0x000fe20000000800 */
[----:B------:R-:W-:Y:S02]  /*6d40*/  WARPGROUP.DEPBAR.LE gsb0, 0x0 ;  /* 0x00008000000079c5 */ /* 0x000fe40000010000 */
[----:B------:R-:W-:Y:S01]  /*6d50*/  WARPGROUP.ARRIVE ;  /* 0x00000000000079c5 */ /* 0x000fe20000000000 */
[-CC-:B------:R-:W-:Y:S01]  /*6d60*/  FFMA.FTZ R132, R56, R3.reuse, -R14.reuse ;  /* 0x0000000338847223 */ /* 0x180fe2000001080e */
[----:B------:R-:W-:Y:S01]  /*6d70*/  FFMA.FTZ R134, R60, R3, -R14 ;  /* 0x000000033c867223 */ /* 0x000fe2000001080e */
[----:B------:R-:W-:-:S02]  /*6d80*/  FADD.FTZ R14, -R12, R7 ;  /* 0x000000070c0e7221 */ /* 0x000fc40000010100 */
        /* <DEDUP_REMOVED lines=9> */
[----:B------:R-:W-:Y:S01]  /*6e20*/  MUFU.EX2 R141, R141 ;  /* 0x0000008d008d7308 */ /* 0x000fe20000000800 */
[----:B------:R-:W-:-:S07]  /*6e30*/  FFMA.FTZ R135, R62, R3, -R36 ;  /* 0x000000033e877223 */ /* 0x000fce0000010824 */
[----:B------:R-:W-:Y:S08]  /*6e40*/  MUFU.EX2 R57, R57 ;  /* 0x0000003900397308 */ /* 0x000ff00000000800 */
[----:B------:R-:W0:Y:S08]  /*6e50*/  MUFU.EX2 R14, R14 ;  /* 0x0000000e000e7308 */ /* 0x000e300000000800 */
        /* <DEDUP_REMOVED lines=21> */
[----:B--2---:R-:W-:-:S03]  /*6fb0*/  F2FP.F16.F32.PACK_AB R141, R38, R141 ;  /* 0x0000008d268d723e */ /* 0x004fc600000000ff */
[----:B------:R-:W-:Y:S01]  /*6fc0*/  FADD.FTZ R52, R38, R5 ;  /* 0x0000000526347221 */ /* 0x000fe20000010000 */
[----:B------:R-:W-:Y:S02]  /*6fd0*/  WARPGROUP.DEPBAR.LE gsb0, 0x0 ;  /* 0x00008000000079c5 */ /* 0x000fe40000010000 */
[----:B------:R-:W-:Y:S01]  /*6fe0*/  WARPGROUP.ARRIVE ;  /* 0x00000000000079c5 */ /* 0x000fe20000000000 */
[----:B------:R-:W2:Y:S01]  /*6ff0*/  MUFU.EX2 R139, R139 ;  /* 0x0000008b008b7308 */ /* 0x000ea20000000800 */
[----:B0-----:R-:W-:Y:S01]  /*7000*/  FADD.FTZ R5, R143, R52 ;  /* 0x000000348f057221 */ /* 0x001fe20000010000 */
[-CC-:B------:R-:W-:Y:S01]  /*7010*/  FFMA.FTZ R129, R66, R3.reuse, -R36.reuse ;  /* 0x0000000342817223 */ /* 0x180fe20000010824 */
[----:B------:R-:W-:Y:S01]  /*7020*/  FFMA.FTZ R131, R70, R3, -R36 ;  /* 0x0000000346837223 */ /* 0x000fe20000010824 */
[C---:B-1----:R-:W-:Y:S01]  /*7030*/  F2FP.F16.F32.PACK_AB R143, R40.reuse, R143 ;  /* 0x0000008f288f723e */ /* 0x042fe200000000ff */
[----:B------:R-:W-:Y:S01]  /*7040*/  HGMMA.64x64x16.F32 R88, R124, gdesc[UR12].tnspB, R88, gsb0 ;  /* 0x40e0000c7c587df0 */ /* 0x000fe20008000858 */
[----:B------:R-:W-:Y:S01]  /*7050*/  FADD.FTZ R52, R40, R5 ;  /* 0x0000000528347221 */ /* 0x000fe20000010000 */
[----:B------:R-:W-:Y:S01]  /*7060*/  F2FP.F16.F32.PACK_AB R128, R37, R18 ;  /* 0x000000122580723e */ /* 0x000fe200000000ff */
[----:B------:R-:W0:Y:S02]  /*7070*/  MUFU.EX2 R44, R44 ;  /* 0x0000002c002c7308 */ /* 0x000e240000000800 */
[----:B---3--:R-:W-:Y:S01]  /*7080*/  FADD.FTZ R5, R137, R52 ;  /* 0x0000003489057221 */ /* 0x008fe20000010000 */
[----:B----4-:R-:W-:-:S03]  /*7090*/  F2FP.F16.F32.PACK_AB R137, R42, R137 ;  /* 0x000000892a89723e */ /* 0x010fc600000000ff */
[----:B------:R-:W-:Y:S02]  /*70a0*/  FADD.FTZ R52, R42, R5 ;  /* 0x000000052a347221 */ /* 0x000fe40000010000 */
[----:B------:R-:W-:Y:S02]  /*70b0*/  MUFU.EX2 R132, R132 ;  /* 0x0000008400847308 */ /* 0x000fe40000000800 */
[----:B--2---:R-:W-:-:S06]  /*70c0*/  FADD.FTZ R5, R139, R52 ;  /* 0x000000348b057221 */ /* 0x004fcc0000010000 */
[----:B------:R-:W1:Y:S01]  /*70d0*/  MUFU.EX2 R133, R133 ;  /* 0x0000008500857308 */ /* 0x000e620000000800 */
[C---:B0-----:R-:W-:Y:S01]  /*70e0*/  FADD.FTZ R14, R44.reuse, R5 ;  /* 0x000000052c0e7221 */ /* 0x041fe20000010000 */
[----:B------:R-:W-:-:S06]  /*70f0*/  F2FP.F16.F32.PACK_AB R139, R44, R139 ;  /* 0x0000008b2c8b723e */ /* 0x000fcc00000000ff */
[----:B------:R-:W0:Y:S08]  /*7100*/  MUFU.EX2 R46, R46 ;  /* 0x0000002e002e7308 */ /* 0x000e300000000800 */
[----:B------:R-:W-:Y:S01]  /*7110*/  MUFU.EX2 R134, R134 ;  /* 0x0000008600867308 */ /* 0x000fe20000000800 */
[----:B-1----:R-:W-:-:S07]  /*7120*/  FADD.FTZ R5, R133, R14 ;  /* 0x0000000e85057221 */ /* 0x002fce0000010000 */
[----:B------:R-:W1:Y:S01]  /*7130*/  MUFU.EX2 R135, R135 ;  /* 0x0000008700877308 */ /* 0x000e620000000800 */
[C---:B0-----:R-:W-:Y:S01]  /*7140*/  FADD.FTZ R14, R46.reuse, R5 ;  /* 0x000000052e0e7221 */ /* 0x041fe20000010000 */
[----:B------:R-:W-:-:S06]  /*7150*/  F2FP.F16.F32.PACK_AB R133, R46, R133 ;  /* 0x000000852e85723e */ /* 0x000fcc00000000ff */
[----:B------:R-:W0:Y:S08]  /*7160*/  MUFU.EX2 R4, R4 ;  /* 0x0000000400047308 */ /* 0x000e300000000800 */
[----:B------:R-:W2:Y:S01]  /*7170*/  MUFU.EX2 R129, R129 ;  /* 0x0000008100817308 */ /* 0x000ea20000000800 */
[----:B-1----:R-:W-:-:S07]  /*7180*/  FADD.FTZ R5, R135, R14 ;  /* 0x0000000e87057221 */ /* 0x002fce0000010000 */
[----:B------:R-:W1:Y:S01]  /*7190*/  MUFU.EX2 R48, R48 ;  /* 0x0000003000307308 */ /* 0x000e620000000800 */
[C---:B0-----:R-:W-:Y:S01]  /*71a0*/  FADD.FTZ R14, R4.reuse, R5 ;  /* 0x00000005040e7221 */ /* 0x041fe20000010000 */
[----:B------:R-:W-:-:S06]  /*71b0*/  F2FP.F16.F32.PACK_AB R135, R4, R135 ;  /* 0x000000870487723e */ /* 0x000fcc00000000ff */
[----:B------:R-:W0:Y:S01]  /*71c0*/  MUFU.EX2 R131, R131 ;  /* 0x0000008300837308 */ /* 0x000e220000000800 */
[----:B--2---:R-:W-:Y:S01]  /*71d0*/  FADD.FTZ R5, R129, R14 ;  /* 0x0000000e81057221 */ /* 0x004fe20000010000 */
[----:B------:R-:W-:Y:S02]  /*71e0*/  WARPGROUP.DEPBAR.LE gsb0, 0x0 ;  /* 0x00008000000079c5 */ /* 0x000fe40000010000 */
[----:B------:R-:W-:Y:S01]  /*71f0*/  WARPGROUP.ARRIVE ;  /* 0x00000000000079c5 */ /* 0x000fe20000000000 */
[----:B------:R-:W-:-:S03]  /*7200*/  FFMA.FTZ R125, R74, R3, -R36 ;  /* 0x000000034a7d7223 */ /* 0x000fc60000010824 */
[----:B------:R-:W2:Y:S01]  /*7210*/  MUFU.EX2 R41, R41 ;  /* 0x0000002900297308 */ /* 0x000ea20000000800 */
[C---:B-1----:R-:W-:Y:S01]  /*7220*/  FADD.FTZ R14, R48.reuse, R5 ;  /* 0x00000005300e7221 */ /* 0x042fe20000010000 */
[----:B------:R-:W-:Y:S01]  /*7230*/  F2FP.F16.F32.PACK_AB R129, R48, R129 ;  /* 0x000000813081723e */ /* 0x000fe200000000ff */
[----:B------:R-:W-:Y:S05]  /*7240*/  HGMMA.64x64x16.F32 R88, R120, gdesc[UR8].tnspB, R88, gsb0 ;  /* 0x40e0000878587df0 */ /* 0x000fea0008000858 */
[----:B------:R-:W-:Y:S01]  /*7250*/  MUFU.EX2 R22, R22 ;  /* 0x0000001600167308 */ /* 0x000fe20000000800 */
[----:B0-----:R-:W-:-:S07]  /*7260*/  FADD.FTZ R5, R131, R14 ;  /* 0x0000000e83057221 */ /* 0x001fce0000010000 */
[----:B------:R-:W-:Y:S01]  /*7270*/  MUFU.EX2 R125, R125 ;  /* 0x0000007d007d7308 */ /* 0x000fe20000000800 */
[----:B--2---:R-:W-:-:S07]  /*7280*/  F2FP.F16.F32.PACK_AB R130, R41, R20 ;  /* 0x000000142982723e */ /* 0x004fce00000000ff */
        /* <DEDUP_REMOVED lines=9> */
[----:B------:R-:W0:Y:S01]  /*7320*/  MUFU.EX2 R53, R53 ;  /* 0x0000003500357308 */ /* 0x000e220000000800 */
        /* <DEDUP_REMOVED lines=10> */
[----:B--2---:R-:W-:Y:S01]  /*73d0*/  IMAD.U32 R27, RZ, RZ, UR6 ;  /* 0x00000006ff1b7e24 */ /* 0x004fe2000f8e00ff */
[----:B------:R-:W-:Y:S01]  /*73e0*/  MUFU.EX2 R83, R83 ;  /* 0x0000005300537308 */ /* 0x000fe20000000800 */
[----:B------:R-:W-:Y:S01]  /*73f0*/  UMOV UR6, UR4 ;  /* 0x0000000400067c82 */ /* 0x000fe20008000000 */
[----:B0-----:R-:W-:Y:S01]  /*7400*/  F2FP.F16.F32.PACK_AB R120, R53, R28 ;  /* 0x0000001c3578723e */ /* 0x001fe200000000ff */
[-C--:B------:R-:W-:Y:S01]  /*7410*/  FMUL.FTZ R100, R100, R6.reuse ;  /* 0x0000000664647220 */ /* 0x080fe20000410000 */
[----:B------:R-:W-:Y:S01]  /*7420*/  @!P1 LEA R27, R27, UR39, 0x3 ;  /* 0x000000271b1b9c11 */ /* 0x000fe2000f8e18ff */
[-C--:B------:R-:W-:Y:S01]  /*7430*/  FMUL.FTZ R101, R101, R6.reuse ;  /* 0x0000000665657220 */ /* 0x080fe20000410000 */
[-C--:B------:R-:W-:Y:S01]  /*7440*/  FMUL.FTZ R104, R104, R6.reuse ;  /* 0x0000000668687220 */ /* 0x080fe20000410000 */
[----:B------:R-:W-:Y:S01]  /*7450*/  FMUL.FTZ R105, R105, R6 ;  /* 0x0000000669697220 */ /* 0x000fe20000410000 */
[----:B------:R-:W-:Y:S01]  /*7460*/  MUFU.EX2 R32, R84 ;  /* 0x0000005400207308 */ /* 0x000fe20000000800 */
[----:B------:R-:W-:-:S02]  /*7470*/  @!P1 VIADD R27, R27, 0x16860 ;  /* 0x000168601b1b9836 */ /* 0x000fc40000000000 */
[-C--:B------:R-:W-:Y:S01]  /*7480*/  FMUL.FTZ R108, R108, R6.reuse ;  /* 0x000000066c6c7220 */ /* 0x080fe20000410000 */
[-C--:B------:R-:W-:Y:S01]  /*7490*/  FMUL.FTZ R109, R109, R6.reuse ;  /* 0x000000066d6d7220 */ /* 0x080fe20000410000 */
[-C--:B------:R-:W-:Y:S01]  /*74a0*/  FMUL.FTZ R112, R112, R6.reuse ;  /* 0x0000000670707220 */ /* 0x080fe20000410000 */
[-C--:B------:R-:W-:Y:S01]  /*74b0*/  FMUL.FTZ R113, R113, R6.reuse ;  /* 0x0000000671717220 */ /* 0x080fe20000410000 */
[----:B------:R-:W-:Y:S01]  /*74c0*/  @!P1 PRMT R31, RZ, 0x654, R27 ;  /* 0x00000654ff1f9816 */ /* 0x000fe2000000001b */
[----:B------:R-:W-:Y:S01]  /*74d0*/  FADD.FTZ R27, R13, R50 ;  /* 0x000000320d1b7221 */ /* 0x000fe20000010000 */
[----:B------:R-:W-:Y:S01]  /*74e0*/  MUFU.EX2 R123, R86 ;  /* 0x00000056007b7308 */ /* 0x000fe20000000800 */
[----:B------:R-:W-:Y:S01]  /*74f0*/  FMUL.FTZ R116, R116, R6 ;  /* 0x0000000674747220 */ /* 0x000fe20000410000 */
[----:B------:R1:W-:Y:S01]  /*7500*/  @!P1 SYNCS.ARRIVE.TRANS64.RED.A1T0 RZ, [R31+URZ], RZ ;  /* 0x000000ff1fff99a7 */ /* 0x0003e2000810043f */
[----:B------:R-:W-:Y:S01]  /*7510*/  FADD.FTZ R50, R144, R27 ;  /* 0x0000001b90327221 */ /* 0x000fe20000010000 */
[----:B------:R-:W-:Y:S01]  /*7520*/  F2FP.F16.F32.PACK_AB R144, R15, R144 ;  /* 0x000000900f90723e */ /* 0x000fe200000000ff */
[----:B------:R-:W-:Y:S01]  /*7530*/  FMUL.FTZ R117, R117, R6 ;  /* 0x0000000675757220 */ /* 0x000fe20000410000 */
[----:B------:R-:W-:Y:S01]  /*7540*/  FMUL.FTZ R90, R90, R57 ;  /* 0x000000395a5a7220 */ /* 0x000fe20000410000 */
[----:B------:R-:W-:Y:S01]  /*7550*/  FADD.FTZ R27, R15, R50 ;  /* 0x000000320f1b7221 */ /* 0x000fe20000010000 */
[-CC-:B------:R-:W-:Y:S01]  /*7560*/  FFMA.FTZ R50, R71, R3.reuse, -R36.reuse ;  /* 0x0000000347327223 */ /* 0x180fe20000010824 */
[----:B------:R-:W-:Y:S01]  /*7570*/  FFMA.FTZ R36, R87, R3, -R36 ;  /* 0x0000000357247223 */ /* 0x000fe20000010824 */
[----:B------:R-:W0:Y:S01]  /*7580*/  MUFU.EX2 R7, R85 ;  /* 0x0000005500077308 */ /* 0x000e220000000800 */
[----:B------:R-:W-:Y:S01]  /*7590*/  FADD.FTZ R54, R146, R27 ;  /* 0x0000001b92367221 */ /* 0x000fe20000010000 */
[----:B------:R-:W-:Y:S01]  /*75a0*/  F2FP.F16.F32.PACK_AB R146, R19, R146 ;  /* 0x000000921392723e */ /* 0x000fe200000000ff */
[-C--:B------:R-:W-:Y:S01]  /*75b0*/  FMUL.FTZ R91, R91, R57.reuse ;  /* 0x000000395b5b7220 */ /* 0x080fe20000410000 */
        /* <DEDUP_REMOVED lines=14> */
[----:B0-----:R-:W-:Y:S01]  /*76a0*/  F2FP.F16.F32.PACK_AB R122, R7, R32 ;  /* 0x00000020077a723e */ /* 0x001fe200000000ff */
[-C--:B------:R-:W-:Y:S01]  /*76b0*/  FMUL.FTZ R107, R107, R57.reuse ;  /* 0x000000396b6b7220 */ /* 0x080fe20000410000 */
[C---:B------:R-:W-:Y:S01]  /*76c0*/  F2FP.F16.F32.PACK_AB R142, R17.reuse, R142 ;  /* 0x0000008e118e723e */ /* 0x040fe200000000ff */
[----:B------:R-:W-:Y:S01]  /*76d0*/  FADD.FTZ R27, R17, R54 ;  /* 0x00000036111b7221 */ /* 0x000fe20000010000 */
[-C--:B------:R-:W-:Y:S01]  /*76e0*/  FMUL.FTZ R110, R110, R57.reuse ;  /* 0x000000396e6e7220 */ /* 0x080fe20000410000 */
[-C--:B------:R-:W-:Y:S01]  /*76f0*/  FMUL.FTZ R111, R111, R57.reuse ;  /* 0x000000396f6f7220 */ /* 0x080fe20000410000 */
[-C--:B------:R-:W-:Y:S01]  /*7700*/  FMUL.FTZ R114, R114, R57.reuse ;  /* 0x0000003972727220 */ /* 0x080fe20000410000 */
[----:B------:R-:W-:Y:S01]  /*7710*/  FADD.FTZ R54, R136, R27 ;  /* 0x0000001b88367221 */ /* 0x000fe20000010000 */
[C---:B--2---:R-:W-:Y:S01]  /*7720*/  FADD.FTZ R14, R50.reuse, R5 ;  /* 0x00000005320e7221 */ /* 0x044fe20000010000 */
        /* <DEDUP_REMOVED lines=26> */
[----:B---3--:R-:W-:-:S03]  /*78d0*/  F2FP.F16.F32.PACK_AB R123, R36, R123 ;  /* 0x0000007b247b723e */ /* 0x008fc600000000ff */
[----:B------:R-:W-:-:S04]  /*78e0*/  FADD.FTZ R9, R37, R26 ;  /* 0x0000001a25097221 */ /* 0x000fc80000010000 */
[----:B------:R-:W-:-:S04]  /*78f0*/  FADD.FTZ R26, R20, R9 ;  /* 0x00000009141a7221 */ /* 0x000fc80000010000 */
[----:B------:R-:W-:-:S04]  /*7900*/  FADD.FTZ R9, R41, R26 ;  /* 0x0000001a29097221 */ /* 0x000fc80000010000 */
[----:B------:R-:W-:Y:S01]  /*7910*/  FADD.FTZ R26, R22, R9 ;  /* 0x00000009161a7221 */ /* 0x000fe20000010000 */
[----:B------:R-:W-:-:S03]  /*7920*/  IMAD.MOV.U32 R9, RZ, RZ, R8 ;  /* 0x000000ffff097224 */ /* 0x000fc600078e0008 */
[----:B------:R-:W-:-:S04]  /*7930*/  FADD.FTZ R5, R45, R26 ;  /* 0x0000001a2d057221 */ /* 0x000fc80000010000 */
[----:B------:R-:W-:-:S04]  /*7940*/  FADD.FTZ R4, R24, R5 ;  /* 0x0000000518047221 */ /* 0x000fc80000010000 */
[----:B------:R-:W-:-:S04]  /*7950*/  FADD.FTZ R5, R49, R4 ;  /* 0x0000000431057221 */ /* 0x000fc80000010000 */
[----:B------:R-:W-:-:S04]  /*7960*/  FADD.FTZ R4, R28, R5 ;  /* 0x000000051c047221 */ /* 0x000fc80000010000 */
[----:B------:R-:W-:-:S04]  /*7970*/  FADD.FTZ R5, R53, R4 ;  /* 0x0000000435057221 */ /* 0x000fc80000010000 */
[----:B------:R-:W-:-:S04]  /*7980*/  FADD.FTZ R4, R32, R5 ;  /* 0x0000000520047221 */ /* 0x000fc80000010000 */
[----:B------:R-:W-:Y:S01]  /*7990*/  FADD.FTZ R5, R7, R4 ;  /* 0x0000000407057221 */ /* 0x000fe20000010000 */
[----:B------:R-:W-:Y:S01]  /*79a0*/  FADD.FTZ R4, R36, R14 ;  /* 0x0000000e24047221 */ /* 0x000fe20000010000 */
[----:B------:R-:W-:Y:S01]  /*79b0*/  IMAD.MOV.U32 R7, RZ, RZ, R12 ;  /* 0x000000ffff077224 */ /* 0x000fe200078e000c */
[----:B-1----:R-:W-:Y:S06]  /*79c0*/  @P2 BRA `(.L_x_14019) ;  /* 0xffffffe000f02947 */ /* 0x002fec000383ffff */
.L_x_14010:
[----:B------:R-:W-:Y:S06]  /*79d0*/  BAR.ARV 0x8, 0x200 ;  /* 0x0208000000007b1d */ /* 0x000fec0000002000 */
[----:B------:R-:W-:Y:S05]  /*79e0*/  @!P0 BRA `(.L_x_14020) ;  /* 0x0000000000048947 */ /* 0x000fea0003800000 */
[----:B------:R-:W-:Y:S01]  /*79f0*/  BPT.TRAP 0x1 ;  /* 0x000000040000795c */ /* 0x000fe20000300000 */
.L_x_14020:
[----:B------:R-:W-:Y:S01]  /*7a00*/  ULEA UR7, UR4, UR39, 0x3 ;  /* 0x0000002704077291 */ /* 0x000fe2000f8e183f */
[----:B------:R-:W-:-:S05]  /*7a10*/  IMAD.U32 R0, RZ, RZ, UR5 ;  /* 0x00000005ff007e24 */ /* 0x000fca000f8e00ff */
[----:B------:R-:W-:-:S04]  /*7a20*/  SHF.L.U32 R0, R0, 0x1f, RZ ;  /* 0x0000001f00007819 */ /* 0x000fc800000006ff */
[----:B------:R0:W1:Y:S01]  /*7a30*/  SYNCS.PHASECHK.TRANS64.TRYWAIT P2, [UR7+0x16850], R0 ;  /* 0x01685000ff0075a7 */ /* 0x0000620008040147 */
[----:B------:R-:W-:Y:S05]  /*7a40*/  @!P0 BRA `(.L_x_14021) ;  /* 0x0000000000048947 */ /* 0x000fea0003800000 */
[----:B------:R-:W-:Y:S01]  /*7a50*/  BPT.TRAP 0x1 ;  /* 0x000000040000795c */ /* 0x000fe20000300000 */
.L_x_14021:
[----:B-1----:R-:W-:Y:S05]  /*7a60*/  @P2 BRA `(.L_x_14022) ;  /* 0x0000000000082947 */ /* 0x002fea0003800000 */
[----:B------:R-:W1:Y:S02]  /*7a70*/  SYNCS.PHASECHK.TRANS64.TRYWAIT P0, [UR7+0x16850], R0 ;  /* 0x01685000ff0075a7 */ /* 0x000e640008000147 */
[----:B-1----:R-:W-:Y:S05]  /*7a80*/  @!P0 BRA `(.L_x_14023) ;  /* 0x00000050007c8947 */ /* 0x002fea0003800000 */
.L_x_14022:
        /* <DEDUP_REMOVED lines=19> */
[----:B------:R-:W-:Y:S02]  /*7bc0*/  IMAD.MOV.U32 R5, RZ, RZ, RZ ;  /* 0x000000ffff057224 */ /* 0x000fe400078e00ff */
[----:B-1----:R-:W-:Y:S01]  /*7bd0*/  FADD.FTZ R6, R7, R4 ;  /* 0x0000000407067221 */ /* 0x002fe20000010000 */
[----:B------:R-:W-:Y:S01]  /*7be0*/  IMAD.MOV.U32 R4, RZ, RZ, -0x800000 ;  /* 0xff800000ff047424 */ /* 0x000fe200078e00ff */
[----:B------:R-:W0:Y:S04]  /*7bf0*/  SHFL.BFLY PT, R7, R0, 0x1, 0x1f ;  /* 0x0c201f0000077f89 */ /* 0x000e2800000e0000 */
[----:B------:R-:W1:Y:S01]  /*7c00*/  SHFL.BFLY PT, R9, R6, 0x1, 0x1f ;  /* 0x0c201f0006097f89 */ /* 0x000e6200000e0000 */
[----:B0-----:R-:W-:Y:S01]  /*7c10*/  FADD.FTZ R14, R0, R7 ;  /* 0x00000007000e7221 */ /* 0x001fe20000010000 */
[----:B------:R-:W-:-:S02]  /*7c20*/  IMAD.MOV.U32 R0, RZ, RZ, -0x800000 ;  /* 0xff800000ff007424 */ /* 0x000fc400078e00ff */
[----:B-1----:R-:W-:Y:S02]  /*7c30*/  FADD.FTZ R15, R6, R9 ;  /* 0x00000009060f7221 */ /* 0x002fe40000010000 */
        /* <DEDUP_REMOVED lines=85> */
.L_x_13993:
        /* <DEDUP_REMOVED lines=23> */
[----:B------:R-:W-:-:S03]  /*8300*/  ULDC.64 UR8, c[0x0][0xb38] ;  /* 0x0002ce0000087ab9 */ /* 0x000fc60000000a00 */
[----:B------:R-:W-:Y:S01]  /*8310*/  BAR.SYNC.DEFER_BLOCKING 0x1, 0x180 ;  /* 0x0046000000007b1d */ /* 0x000fe20000010000 */
[----:B0-----:R-:W-:Y:S01]  /*8320*/  ISETP.NE.AND P0, PT, R17, 0x1, PT ;  /* 0x000000011100780c */ /* 0x001fe20003f05270 */
[----:B------:R-:W-:Y:S01]  /*8330*/  UIMAD UR7, UR7, UR8, URZ ;  /* 0x00000008070772a4 */ /* 0x000fe2000f8e023f */
[CC--:B------:R-:W-:Y:S02]  /*8340*/  LEA.HI R22, R8.reuse, R21.reuse, RZ, 0x2 ;  /* 0x0000001508167211 */ /* 0x0c0fe400078f10ff */
[----:B------:R-:W-:-:S03]  /*8350*/  LEA.HI R8, R8, R21, RZ, 0x5 ;  /* 0x0000001508087211 */ /* 0x000fc600078f28ff */
[----:B------:R-:W3:Y:S01]  /*8360*/  LDC R19, c[0x0][0xc50] ;  /* 0x00031400ff137b82 */ /* 0x000ee20000000800 */
[--C-:B------:R-:W-:Y:S02]  /*8370*/  SHF.R.S32.HI R7, RZ, 0x2, R22.reuse ;  /* 0x00000002ff077819 */ /* 0x100fe40000011416 */
[----:B------:R-:W-:Y:S01]  /*8380*/  SHF.R.S32.HI R6, RZ, 0x1f, R22 ;  /* 0x0000001fff067819 */ /* 0x000fe20000011416 */
[----:B--2---:R-:W-:Y:S01]  /*8390*/  USHF.R.S32.HI UR10, URZ, 0x1f, UR12 ;  /* 0x0000001f3f0a7899 */ /* 0x004fe2000801140c */
[----:B------:R-:W-:Y:S02]  /*83a0*/  LOP3.LUT R22, R22, 0x7ffffffc, RZ, 0xc0, !PT ;  /* 0x7ffffffc16167812 */ /* 0x000fe400078ec0ff */
[----:B------:R-:W-:Y:S01]  /*83b0*/  LEA.HI R9, R6, R7, RZ, 0x3 ;  /* 0x0000000706097211 */ /* 0x000fe200078f18ff */
[----:B------:R-:W0:Y:S01]  /*83c0*/  LDC.64 R14, c[0x0][0xb40] ;  /* 0x0002d000ff0e7b82 */ /* 0x000e220000000a00 */
[----:B------:R-:W-:Y:S01]  /*83d0*/  LEA.HI R6, R3, R3, RZ, 0x1 ;  /* 0x0000000303067211 */ /* 0x000fe200078f08ff */
[----:B------:R-:W-:Y:S01]  /*83e0*/  IMAD.IADD R3, R2, 0x1, -R11 ;  /* 0x0000000102037824 */ /* 0x000fe200078e0a0b */
[----:B------:R-:W-:-:S03]  /*83f0*/  LOP3.LUT R10, R9, 0xfffffff8, RZ, 0xc0, !PT ;  /* 0xfffffff8090a7812 */ /* 0x000fc600078ec0ff */
[----:B------:R-:W-:Y:S01]  /*8400*/  IMAD R6, R6, -0x3, R5 ;  /* 0xfffffffd06067824 */ /* 0x000fe200078e0205 */
[----:B------:R-:W-:Y:S01]  /*8410*/  LEA.HI R5, R3, R3, RZ, 0x1 ;  /* 0x0000000303057211 */ /* 0x000fe200078f08ff */
[----:B------:R-:W-:Y:S01]  /*8420*/  IMAD.IADD R2, R7, 0x1, -R10 ;  /* 0x0000000107027824 */ /* 0x000fe200078e0a0a */
[----:B------:R-:W2:Y:S02]  /*8430*/  @P0 LDC R9, c[0x0][0xbec] ;  /* 0x0002fb00ff090b82 */ /* 0x000ea40000000800 */
[----:B------:R-:W-:Y:S02]  /*8440*/  LOP3.LUT R12, R5, 0x1ffffffe, RZ, 0xc0, !PT ;  /* 0x1ffffffe050c7812 */ /* 0x000fe400078ec0ff */
[----:B------:R-:W-:-:S03]  /*8450*/  SHF.R.S32.HI R5, RZ, 0x5, R8 ;  /* 0x00000005ff057819 */ /* 0x000fc60000011408 */
[----:B------:R-:W-:Y:S01]  /*8460*/  IMAD.IADD R12, R3, 0x1, -R12 ;  /* 0x00000001030c7824 */ /* 0x000fe200078e0a0c */
[----:B------:R-:W4:Y:S01]  /*8470*/  LDC.64 R10, c[0x0][0xbd8] ;  /* 0x0002f600ff0a7b82 */ /* 0x000f220000000a00 */
[----:B------:R-:W-:Y:S02]  /*8480*/  IMAD R5, R5, 0x10, R2 ;  /* 0x0000001005057824 */ /* 0x000fe400078e0202 */
[----:B------:R-:W-:Y:S02]  /*8490*/  IMAD.U32 R3, RZ, RZ, UR5 ;  /* 0x00000005ff037e24 */ /* 0x000fe4000f8e00ff */
[----:B------:R-:W-:Y:S02]  /*84a0*/  IMAD R5, R6, 0x40, R5 ;  /* 0x0000004006057824 */ /* 0x000fe400078e0205 */
[----:B------:R-:W-:Y:S01]  /*84b0*/  IMAD.U32 R2, RZ, RZ, UR4 ;  /* 0x00000004ff027e24 */ /* 0x000fe2000f8e00ff */
[----:B------:R-:W5:Y:S01]  /*84c0*/  @P0 LDC R13, c[0x0][0xbf0] ;  /* 0x0002fc00ff0d0b82 */ /* 0x000f620000000800 */
[----:B------:R-:W-:Y:S01]  /*84d0*/  IMAD.U32 R3, RZ, RZ, UR6 ;  /* 0x00000006ff037e24 */ /* 0x000fe2000f8e00ff */
[----:B------:R-:W-:Y:S01]  /*84e0*/  UIMAD.WIDE.U32 UR4, UR36, UR8, URZ ;  /* 0x00000008240472a5 */ /* 0x000fe2000f8e003f */
[----:B------:R-:W-:Y:S01]  /*84f0*/  IMAD R6, R12, 0x8, R5 ;  /* 0x000000080c067824 */ /* 0x000fe200078e0205 */
[----:B------:R-:W-:Y:S01]  /*8500*/  UIMAD UR6, UR36, UR9, UR7 ;  /* 0x00000009240672a4 */ /* 0x000fe2000f8e0207 */
[----:B0-----:R-:W-:-:S02]  /*8510*/  IMAD R12, R14, UR10, RZ ;  /* 0x0000000a0e0c7c24 */ /* 0x001fc4000f8e02ff */
[----:B---3--:R-:W-:Y:S01]  /*8520*/  IMAD R19, R19, R18, UR11 ;  /* 0x0000000b13137e24 */ /* 0x008fe2000f8e0212 */
[----:B------:R-:W0:Y:S01]  /*8530*/  @P0 LDC R23, c[0x0][0xbec] ;  /* 0x0002fb00ff170b82 */ /* 0x000e220000000800 */
[----:B------:R-:W-:Y:S02]  /*8540*/  UIADD3 UR6, UR5, UR6, URZ ;  /* 0x0000000605067290 */ /* 0x000fe4000fffe03f */
[----:B------:R-:W-:Y:S01]  /*8550*/  IMAD.U32 R7, RZ, RZ, UR5 ;  /* 0x00000005ff077e24 */ /* 0x000fe2000f8e00ff */
[----:B------:R-:W-:Y:S01]  /*8560*/  ULDC.64 UR8, c[0x0][0xb28] ;  /* 0x0002ca0000087ab9 */ /* 0x000fe20000000a00 */
[----:B-1----:R-:W-:Y:S02]  /*8570*/  IMAD R5, R16, 0xc0, R5 ;  /* 0x000000c010057824 */ /* 0x002fe400078e0205 */
[----:B------:R-:W-:Y:S01]  /*8580*/  IMAD.U32 R7, RZ, RZ, UR6 ;  /* 0x00000006ff077e24 */ /* 0x000fe2000f8e00ff */
[----:B------:R-:W1:Y:S01]  /*8590*/  @P0 LDC R20, c[0x0][0xbf0] ;  /* 0x0002fc00ff140b82 */ /* 0x000e620000000800 */
[C---:B----4-:R-:W-:Y:S01]  /*85a0*/  IMAD R8, R10.reuse, UR10, RZ ;  /* 0x0000000a0a087c24 */ /* 0x050fe2000f8e02ff */
[----:B------:R-:W-:Y:S01]  /*85b0*/  ULDC.64 UR6, c[0x0][0xb48] ;  /* 0x0002d20000067ab9 */ /* 0x000fe20000000a00 */
[----:B------:R-:W-:-:S04]  /*85c0*/  IMAD.WIDE.U32 R2, R10, UR12, R2 ;  /* 0x0000000c0a027c25 */ /* 0x000fc8000f8e0002 */
[----:B------:R-:W-:Y:S02]  /*85d0*/  IMAD R11, R11, UR12, R8 ;  /* 0x0000000c0b0b7c24 */ /* 0x000fe4000f8e0208 */
[----:B------:R-:W-:Y:S02]  /*85e0*/  IMAD R8, R16, 0xc0, R6 ;  /* 0x000000c010087824 */ /* 0x000fe400078e0206 */
[----:B------:R-:W-:Y:S01]  /*85f0*/  IMAD.U32 R6, RZ, RZ, UR4 ;  /* 0x00000004ff067e24 */ /* 0x000fe2000f8e00ff */
[----:B------:R-:W-:Y:S01]  /*8600*/  ULDC.64 UR4, c[0x0][0xbe0] ;  /* 0x0002f80000047ab9 */ /* 0x000fe20000000a00 */
[----:B--2---:R-:W-:-:S04]  /*8610*/  @P0 IMAD.HI.U32 R10, R8, R9, RZ ;  /* 0x00000009080a0227 */ /* 0x004fc800078e00ff */
[----:B------:R-:W-:Y:S01]  /*8620*/  IMAD.MOV.U32 R9, RZ, RZ, R8 ;  /* 0x000000ffff097224 */ /* 0x000fe200078e0008 */
[----:B-----5:R-:W-:Y:S01]  /*8630*/  @P0 SHF.R.U32.HI R9, RZ, R13, R10 ;  /* 0x0000000dff090219 */ /* 0x020fe2000001160a */
[----:B------:R-:W-:Y:S01]  /*8640*/  IMAD R13, R15, UR12, R12 ;  /* 0x0000000c0f0d7c24 */ /* 0x000fe2000f8e020c */
[----:B------:R-:W-:Y:S01]  /*8650*/  SHF.R.S32.HI R12, RZ, 0x1f, R19 ;  /* 0x0000001fff0c7819 */ /* 0x000fe20000011413 */
[----:B------:R-:W-:-:S04]  /*8660*/  IMAD.WIDE.U32 R6, R14, UR12, R6 ;  /* 0x0000000c0e067c25 */ /* 0x000fc8000f8e0006 */
[----:B------:R-:W-:Y:S02]  /*8670*/  IMAD.IADD R3, R3, 0x1, R11 ;  /* 0x0000000103037824 */ /* 0x000fe400078e020b */
[----:B0-----:R-:W-:-:S04]  /*8680*/  @P0 IMAD.HI.U32 R23, R8, R23, RZ ;  /* 0x0000001708170227 */ /* 0x001fc800078e00ff */
[----:B------:R-:W-:Y:S02]  /*8690*/  IMAD.IADD R7, R7, 0x1, R13 ;  /* 0x0000000107077824 */ /* 0x000fe400078e020d */
[----:B------:R-:W-:Y:S02]  /*86a0*/  IMAD R13, R12, UR6, RZ ;  /* 0x000000060c0d7c24 */ /* 0x000fe4000f8e02ff */
[----:B------:R-:W-:-:S04]  /*86b0*/  IMAD.WIDE.U32 R2, R19, UR4, R2 ;  /* 0x0000000413027c25 */ /* 0x000fc8000f8e0002 */
[----:B------:R-:W-:Y:S01]  /*86c0*/  IMAD.MOV.U32 R11, RZ, RZ, R8 ;  /* 0x000000ffff0b7224 */ /* 0x000fe200078e0008 */
[----:B-1----:R-:W-:Y:S01]  /*86d0*/  @P0 SHF.R.U32.HI R11, RZ, R20, R23 ;  /* 0x00000014ff0b0219 */ /* 0x002fe20000011617 */
        /* <DEDUP_REMOVED lines=39> */
[----:B------:R-:W-:Y:S01]  /*8950*/  VIADD R17, R5, 0x8 ;  /* 0x0000000805117836 */ /* 0x000fe20000000000 */
        /* <DEDUP_REMOVED lines=10> */
[----:B------:R-:W-:-:S03]  /*8a00*/  IMAD.IADD R19, R21, 0x1, -R22 ;  /* 0x0000000115137824 */ /* 0x000fc600078e0a16 */
[----:B------:R-:W1:Y:S01]  /*8a10*/  SHFL.IDX PT, R7, R9, 0x1, 0x1c1f ;  /* 0x003c1f0009077f89 */ /* 0x000e6200000e0000 */
[----:B------:R-:W-:Y:S02]  /*8a20*/  IMAD.SHL.U32 R19, R19, 0x2, RZ ;  /* 0x0000000213137824 */ /* 0x000fe400078e00ff */
        /* <DEDUP_REMOVED lines=52> */
.L_x_14026:
[----:B------:R-:W-:Y:S05]  /*8d70*/  BSYNC B0 ;  /* 0x0000000000007941 */ /* 0x000fea0003800000 */
.L_x_14025:
        /* <DEDUP_REMOVED lines=52> */
.L_x_14024:
        /* <DEDUP_REMOVED lines=59> */
.L_x_13989:
        /* <DEDUP_REMOVED lines=18> */
.L_x_14027:
[----:B------:R-:W-:Y:S01]  /*9590*/  ULDC UR41, c[0x0][0xc50] ;  /* 0x0003140000297ab9 */ /* 0x000fe20000000800 */
[----:B------:R-:W-:Y:S01]  /*95a0*/  UMOV UR36, UR6 ;  /* 0x0000000600247c82 */ /* 0x000fe20008000000 */
[----:B------:R-:W-:-:S11]  /*95b0*/  UISETP.NE.AND UP0, UPT, UR41, 0x1, UPT ;  /* 0x000000012900788c */ /* 0x000fd6000bf05270 */
[----:B------:R-:W-:Y:S01]  /*95c0*/  @UP0 ULDC UR4, c[0x0][0xc54] ;  /* 0x0003150000040ab9 */ /* 0x000fe20000000800 */
[----:B------:R-:W-:Y:S01]  /*95d0*/  @UP0 ULDC UR7, c[0x0][0xc58] ;  /* 0x0003160000070ab9 */ /* 0x000fe20000000800 */
[----:B------:R-:W-:-:S04]  /*95e0*/  UIMAD.WIDE.U32 UR4, UR6, UR4, URZ ;  /* 0x00000004060472a5 */ /* 0x000fc8000f8e003f */
[----:B------:R-:W-:-:S12]  /*95f0*/  @UP0 USHF.R.U32.HI UR36, URZ, UR7, UR5 ;  /* 0x000000073f240299 */ /* 0x000fd80008011605 */
.L_x_14028:
        /* <DEDUP_REMOVED lines=12> */
[----:B------:R-:W-:Y:S01]  /*96c0*/  UMOV UR8, 0xc0 ;  /* 0x000000c000087882 */ /* 0x000fe20000000000 */
[----:B------:R-:W-:Y:S02]  /*96d0*/  ULDC UR5, c[0x0][0x288] ;  /* 0x0000a20000057ab9 */ /* 0x000fe40000000800 */
[----:B------:R-:W-:Y:S01]  /*96e0*/  UISETP.NE.AND.EX UP0, UPT, UR7, URZ, UPT, UP0 ;  /* 0x0000003f0700728c */ /* 0x000fe2000bf05300 */
[----:B------:R-:W-:Y:S01]  /*96f0*/  ULDC UR6, c[0x0][0x424] ;  /* 0x0001090000067ab9 */ /* 0x000fe20000000800 */
[----:B------:R-:W-:-:S02]  /*9700*/  UIADD3 UR10, -UR5, 0x80, URZ ;  /* 0x00000080050a7890 */ /* 0x000fc4000fffe13f */
[----:B------:R-:W-:Y:S01]  /*9710*/  USEL UR7, UR6, 0x1, UP0 ;  /* 0x0000000106077887 */ /* 0x000fe20008000000 */
[----:B------:R-:W-:Y:S01]  /*9720*/  ULDC UR9, c[0x0][0x2f0] ;  /* 0x0000bc0000097ab9 */ /* 0x000fe20000000800 */
[----:B------:R-:W-:Y:S02]  /*9730*/  UMOV UR44, URZ ;  /* 0x0000003f002c7c82 */ /* 0x000fe40008000000 */
[----:B------:R-:W-:Y:S02]  /*9740*/  UIMAD UR10, UR7, UR9, UR10 ;  /* 0x00000009070a72a4 */ /* 0x000fe4000f8e020a */
[----:B------:R-:W-:Y:S02]  /*9750*/  UIMAD UR7, UR7, UR9, 0x7f ;  /* 0x0000007f070774a4 */ /* 0x000fe4000f8e0209 */
[----:B------:R-:W-:Y:S02]  /*9760*/  USHF.R.U32.HI UR9, URZ, 0x10, UR41 ;  /* 0x000000103f097899 */ /* 0x000fe40008011629 */
[----:B0-----:R-:W-:-:S02]  /*9770*/  UIMAD UR8, UR4, UR8, 0xbf ;  /* 0x000000bf040874a4 */ /* 0x001fc4000f8e0208 */
[----:B------:R-:W-:Y:S01]  /*9780*/  ULOP3.LUT UR41, UR41, 0xffff, URZ, 0xc0, !UPT ;  /* 0x0000ffff29297892 */ /* 0x000fe2000f8ec03f */
[----:B------:R-:W-:Y:S02]  /*9790*/  @UP1 ULDC UR4, c[0x0][0x44c] ;  /* 0x0001130000041ab9 */ /* 0x000fe40000000800 */
[----:B------:R-:W-:Y:S02]  /*97a0*/  UIMAD.WIDE.U32 UR4, UR8, UR4, URZ ;  /* 0x00000004080472a5 */ /* 0x000fe4000f8e003f */
[----:B------:R-:W-:Y:S01]  /*97b0*/  UMOV UR6, UR8 ;  /* 0x0000000800067c82 */ /* 0x000fe20008000000 */
[----:B------:R-:W-:Y:S02]  /*97c0*/  @UP1 ULDC UR8, c[0x0][0x450] ;  /* 0x0001140000081ab9 */ /* 0x000fe40000000800 */
[----:B------:R-:W-:Y:S02]  /*97d0*/  @UP1 USHF.R.U32.HI UR6, URZ, UR8, UR5 ;  /* 0x000000083f061299 */ /* 0x000fe40008011605 */
[----:B------:R-:W-:-:S02]  /*97e0*/  USHF.R.S32.HI UR5, URZ, 0x1f, UR7 ;  /* 0x0000001f3f057899 */ /* 0x000fc40008011407 */
[----:B------:R-:W-:Y:S02]  /*97f0*/  UIADD3 UR6, UR10, UR6, URZ ;  /* 0x000000060a067290 */ /* 0x000fe4000fffe03f */
[----:B------:R-:W-:Y:S02]  /*9800*/  ULEA.HI UR5, UR5, UR7, URZ, 0x7 ;  /* 0x0000000705057291 */ /* 0x000fe4000f8f383f */
[----:B------:R-:W-:Y:S02]  /*9810*/  USHF.R.S32.HI UR4, URZ, 0x1f, UR6 ;  /* 0x0000001f3f047899 */ /* 0x000fe40008011406 */
[----:B------:R-:W-:Y:S02]  /*9820*/  USHF.R.S32.HI UR5, URZ, 0x7, UR5 ;  /* 0x000000073f057899 */ /* 0x000fe40008011405 */
[----:B------:R-:W-:-:S04]  /*9830*/  ULEA.HI UR4, UR4, UR6, URZ, 0x7 ;  /* 0x0000000604047291 */ /* 0x000fc8000f8f383f */
        /* <DEDUP_REMOVED lines=41> */
.L_x_14030:
[----:B------:R-:W-:Y:S01]  /*9ad0*/  UIMAD UR40, UR41, UR44, URZ ;  /* 0x0000002c292872a4 */ /* 0x000fe2000f8e023f */
[----:B------:R-:W-:-:S05]  /*9ae0*/  IMAD.U32 R3, RZ, RZ, UR42 ;  /* 0x0000002aff037e24 */ /* 0x000fca000f8e00ff */
[----:B------:R-:W-:-:S05]  /*9af0*/  IMAD.U32 R4, RZ, RZ, UR40 ;  /* 0x00000028ff047e24 */ /* 0x000fca000f8e00ff */
[----:B------:R-:W-:Y:S01]  /*9b00*/  VIADDMNMX R3, R4, UR44, R3, PT ;  /* 0x0000002c04037c46 */ /* 0x000fe2000b800103 */
[----:B------:R-:W-:-:S03]  /*9b10*/  IMAD.MOV.U32 R4, RZ, RZ, 0x1 ;  /* 0x00000001ff047424 */ /* 0x000fc600078e00ff */
[----:B------:R-:W-:Y:S01]  /*9b20*/  R2UR UR39, R3 ;  /* 0x00000000032772ca */ /* 0x000fe200000e0000 */
[----:B------:R-:W-:-:S12]  /*9b30*/  IMAD.MOV.U32 R3, RZ, RZ, RZ ;  /* 0x000000ffff037224 */ /* 0x000fd800078e00ff */
[----:B------:R-:W-:-:S06]  /*9b40*/  UISETP.GT.AND UP0, UPT, UR39, UR40, UPT ;  /* 0x000000282700728c */ /* 0x000fcc000bf04270 */
[----:B------:R-:W-:-:S13]  /*9b50*/  PLOP3.LUT P0, PT, PT, PT, UP0, 0x80, 0x0 ;  /* 0x000000000000781c */ /* 0x000fda0003f0f008 */
        /* <DEDUP_REMOVED lines=24> */
.L_x_14031:
        /* <DEDUP_REMOVED lines=20> */
.L_x_14033:
        /* <DEDUP_REMOVED lines=15> */
.L_x_14032:
        /* <DEDUP_REMOVED lines=9> */
[----:B------:R-:W-:-:S04]  /*9fa0*/  IMAD.U32 R23, RZ, RZ, UR39 ;  /* 0x00000027ff177e24 */ /* 0x000fc8000f8e00ff */
[----:B------:R-:W-:Y:S01]  /*9fb0*/  VIADD R23, R23, 0xffffffff ;  /* 0xffffffff17177836 */ /* 0x000fe20000000000 */
[----:B0-----:R-:W-:-:S04]  /*9fc0*/  ISETP.NE.U32.AND P0, PT, R4, RZ, PT ;  /* 0x000000ff0400720c */ /* 0x001fc80003f05070 */
[----:B------:R-:W-:-:S04]  /*9fd0*/  ISETP.NE.AND.EX P1, PT, R5, RZ, PT, P0 ;  /* 0x000000ff0500720c */ /* 0x000fc80003f25300 */
[----:B------:R-:W-:Y:S02]  /*9fe0*/  P2R R27, PR, RZ, 0x2 ;  /* 0x00000002ff1b7803 */ /* 0x000fe40000000000 */
[----:B--2---:R-:W-:Y:S02]  /*9ff0*/  SHF.R.S32.HI R22, RZ, 0x1f, R24 ;  /* 0x0000001fff167819 */ /* 0x004fe40000011418 */
[----:B------:R-:W-:Y:S01]  /*a000*/  SEL R18, R24, RZ, !P1 ;  /* 0x000000ff18127207 */ /* 0x000fe20004800000 */
[----:B------:R-:W-:Y:S06]  /*a010*/  BRA.DIV UR4, `(.L_x_14034) ;  /* 0x0000002e04307947 */ /* 0x000fec000b800000 */
[----:B------:R0:W1:Y:S02]  /*a020*/  SHFL.IDX PT, R14, R16, RZ, 0x1f ;  /* 0x00001fff100e7589 */ /* 0x00006400000e0000 */
.L_x_14102:
[----:B-1----:R-:W-:Y:S02]  /*a030*/  ISETP.NE.AND P0, PT, R14, RZ, PT ;  /* 0x000000ff0e00720c */ /* 0x002fe40003f05270 */
[----:B------:R-:W-:-:S04]  /*a040*/  PLOP3.LUT P2, PT, PT, PT, PT, 0x8, 0x0 ;  /* 0x000000000000781c */ /* 0x000fc80003f4e170 */
[----:B------:R-:W-:-:S07]  /*a050*/  P2R R26, PR, RZ, 0x4 ;  /* 0x00000004ff1a7803 */ /* 0x000fce0000000000 */
[----:B------:R-:W-:Y:S05]  /*a060*/  @P0 BRA `(.L_x_14035) ;  /* 0x0000000000cc0947 */ /* 0x000fea0003800000 */
[----:B------:R-:W-:-:S03]  /*a070*/  UMOV UR4, 0xffffffff ;  /* 0xffffffff00047882 */ /* 0x000fc60000000000 */
[----:B------:R-:W-:Y:S05]  /*a080*/  BRA.DIV UR4, `(.L_x_14036) ;  /* 0x0000002e04347947 */ /* 0x000fea000b800000 */
[----:B------:R-:W-:-:S13]  /*a090*/  ELECT P6, URZ, PT ;  /* 0x00000000003f782f */ /* 0x000fda00038c0000 */
.L_x_14105:
        /* <DEDUP_REMOVED lines=23> */
.L_x_14037:
[----:B------:R-:W2:Y:S01]  /*a210*/  SYNCS.PHASECHK.TRANS64.TRYWAIT P0, [UR38+0x16840], R8 ;  /* 0x01684008ff0075a7 */ /* 0x000ea20008000166 */
[----:B------:R-:W-:Y:S01]  /*a220*/  ISETP.NE.AND P1, PT, R17, RZ, PT ;  /* 0x000000ff1100720c */ /* 0x000fe20003f25270 */
[----:B--2---:R-:W-:-:S12]  /*a230*/  @!P0 BRA `(.L_x_14038) ;  /* 0x0000002800e88947 */ /* 0x004fd80003800000 */
.L_x_14106:
[----:B------:R-:W-:Y:S05]  /*a240*/  @P1 BRA `(.L_x_14039) ;  /* 0x0000000000141947 */ /* 0x000fea0003800000 */
[----:B------:R-:W-:Y:S01]  /*a250*/  LOP3.LUT P0, RZ, R2, 0x1f, RZ, 0xc0, !PT ;  /* 0x0000001f02ff7812 */ /* 0x000fe2000780c0ff */
[----:B------:R-:W-:-:S04]  /*a260*/  IMAD.MOV.U32 R0, RZ, RZ, 0x4000 ;  /* 0x00004000ff007424 */ /* 0x000fc800078e00ff */
[----:B------:R3:W-:Y:S08]  /*a270*/  SYNCS.ARRIVE.TRANS64 RZ, [UR38+0x16830], R0 ;  /* 0x01683000ffff79a7 */ /* 0x0007f00008000026 */
[----:B---3--:R-:W-:Y:S05]  /*a280*/  @!P0 BRA `(.L_x_14039) ;  /* 0x0000000000048947 */ /* 0x008fea0003800000 */
[----:B------:R-:W-:Y:S01]  /*a290*/  BPT.TRAP 0x1 ;  /* 0x000000040000795c */ /* 0x000fe20000300000 */
.L_x_14039:
        /* <DEDUP_REMOVED lines=8> */
[----:B------:R-:W-:Y:S01]  /*a320*/  UIADD3.X UR5, URZ, UR5, URZ, UP0, !UPT ;  /* 0x000000053f057290 */ /* 0x000fe200087fe43f */
[----:B------:R-:W-:Y:S01]  /*a330*/  UMOV UR6, 0x0 ;  /* 0x0000000000067882 */ /* 0x000fe20000000000 */
[----:B------:R-:W-:-:S02]  /*a340*/  UMOV UR7, 0x14f00000 ;  /* 0x14f0000000077882 */ /* 0x000fc40000000000 */
[----:B------:R-:W-:Y:S01]  /*a350*/  USHF.L.U32 UR11, UR11, 0x7, URZ ;  /* 0x000000070b0b7899 */ /* 0x000fe2000800063f */
[----:B------:R-:W-:Y:S01]  /*a360*/  UMOV UR10, URZ ;  /* 0x0000003f000a7c82 */ /* 0x000fe20008000000 */
[----:B------:R-:W-:-:S07]  /*a370*/  UMOV UR12, UR36 ;  /* 0x00000024000c7c82 */ /* 0x000fce0008000000 */
[----:B------:R3:W-:Y:S02]  /*a380*/  UTMALDG.4D [UR8], [UR4], desc[UR6] ;  /* 0x00000608040075b4 */ /* 0x0007e40008019000 */
[----:B---3--:R-:W-:Y:S01]  /*a390*/  NOP ;  /* 0x0000000000007918 */ /* 0x008fe20000000000 */
.L_x_14035:
        /* <DEDUP_REMOVED lines=24> */
[----:B--2---:R-:W-:Y:S02]  /*a520*/  IMAD.MOV.U32 R8, RZ, RZ, 0x70 ;  /* 0x00000070ff087424 */ /* 0x004fe400078e00ff */
[----:B------:R-:W-:Y:S02]  /*a530*/  IMAD.MOV.U32 R12, RZ, RZ, 0x1 ;  /* 0x00000001ff0c7424 */ /* 0x000fe400078e00ff */
[----:B------:R-:W-:-:S07]  /*a540*/  IMAD.MOV.U32 R13, RZ, RZ, RZ ;  /* 0x000000ffff0d7224 */ /* 0x000fce00078e00ff */
[----:B------:R-:W-:-:S07]  /*a550*/  LEPC R20, `(.L_x_14040) ;  /* 0x000000001014794e */ /* 0x000fce0000000000 */
[----:B01----:R-:W-:Y:S05]  /*a560*/  CALL.ABS.NOINC R14 ;  /* 0x000000000e007343 */ /* 0x003fea0003c00000 */
.L_x_14040:
[----:B------:R-:W3:Y:S01]  /*a570*/  LDC R0, c[0x0][0x448] ;  /* 0x00011200ff007b82 */ /* 0x000ee20000000800 */
[----:B------:R-:W4:Y:S01]  /*a580*/  S2R R9, SR_CTAID.X ;  /* 0x0000000000097919 */ /* 0x000f220000002500 */
[----:B--2---:R-:W-:Y:S01]  /*a590*/  IMAD.SHL.U32 R3, R2, 0x10, RZ ;  /* 0x0000001002037824 */ /* 0x004fe200078e00ff */
[----:B------:R-:W-:Y:S01]  /*a5a0*/  SHF.R.U32.HI R12, RZ, 0x3, R17 ;  /* 0x00000003ff0c7819 */ /* 0x000fe20000011611 */
[----:B------:R-:W-:Y:S01]  /*a5b0*/  UMOV UR4, UR48 ;  /* 0x0000003000047c82 */ /* 0x000fe20008000000 */
[----:B------:R-:W-:Y:S01]  /*a5c0*/  UMOV UR5, UR45 ;  /* 0x0000002d00057c82 */ /* 0x000fe20008000000 */
[----:B------:R-:W-:Y:S01]  /*a5d0*/  ULDC.64 UR6, c[0x0][0x2c8] ;  /* 0x0000b20000067ab9 */ /* 0x000fe20000000a00 */
[----:B-1----:R-:W-:Y:S02]  /*a5e0*/  LOP3.LUT R4, R12, 0x70, R3, 0xf8, !PT ;  /* 0x000000700c047812 */ /* 0x002fe400078ef803 */
[----:B---3--:R-:W-:-:S03]  /*a5f0*/  ISETP.NE.AND P0, PT, R0, 0x1, PT ;  /* 0x000000010000780c */ /* 0x008fc60003f05270 */
[----:B----4-:R-:W-:Y:S02]  /*a600*/  IMAD R13, R9, 0xc0, R4 ;  /* 0x000000c0090d7824 */ /* 0x010fe400078e0204 */
[----:B------:R-:W1:Y:S02]  /*a610*/  LDC.64 R4, c[0x0][0x2e0] ;  /* 0x0000b800ff047b82 */ /* 0x000e640000000a00 */
[----:B------:R-:W-:Y:S02]  /*a620*/  VIADD R11, R13, 0x80 ;  /* 0x000000800d0b7836 */ /* 0x000fe40000000000 */
[----:B------:R-:W-:-:S04]  /*a630*/  IMAD.MOV.U32 R15, RZ, RZ, R13 ;  /* 0x000000ffff0f7224 */ /* 0x000fc800078e000d */
[----:B------:R-:W2:Y:S08]  /*a640*/  @P0 LDC R6, c[0x0][0x44c] ;  /* 0x00011300ff060b82 */ /* 0x000eb00000000800 */
[----:B------:R-:W3:Y:S08]  /*a650*/  @P0 LDC R10, c[0x0][0x44c] ;  /* 0x00011300ff0a0b82 */ /* 0x000ef00000000800 */
[----:B------:R-:W4:Y:S08]  /*a660*/  @P0 LDC R8, c[0x0][0x450] ;  /* 0x00011400ff080b82 */ /* 0x000f300000000800 */
[----:B------:R-:W5:Y:S01]  /*a670*/  @P0 LDC R7, c[0x0][0x450] ;  /* 0x00011400ff070b82 */ /* 0x000f620000000800 */
[----:B--2---:R-:W-:-:S04]  /*a680*/  @P0 IMAD.HI.U32 R3, R13, R6, RZ ;  /* 0x000000060d030227 */ /* 0x004fc800078e00ff */
[----:B---3--:R-:W-:Y:S01]  /*a690*/  @P0 IMAD.HI.U32 R6, R11, R10, RZ ;  /* 0x0000000a0b060227 */ /* 0x008fe200078e00ff */
[----:B----4-:R-:W-:-:S03]  /*a6a0*/  @P0 SHF.R.U32.HI R15, RZ, R8, R3 ;  /* 0x00000008ff0f0219 */ /* 0x010fc60000011603 */
[----:B------:R-:W-:Y:S02]  /*a6b0*/  IMAD.MOV.U32 R3, RZ, RZ, R11 ;  /* 0x000000ffff037224 */ /* 0x000fe400078e000b */
[----:B------:R-:W-:Y:S01]  /*a6c0*/  IMAD.MOV R8, RZ, RZ, -R15 ;  /* 0x000000ffff087224 */ /* 0x000fe200078e0a0f */
[----:B-----5:R-:W-:Y:S01]  /*a6d0*/  @P0 SHF.R.U32.HI R3, RZ, R7, R6 ;  /* 0x00000007ff030219 */ /* 0x020fe20000011606 */
[----:B-1----:R-:W-:Y:S02]  /*a6e0*/  IMAD R6, R19, R4, RZ ;  /* 0x0000000413067224 */ /* 0x002fe400078e02ff */
[----:B------:R-:W-:Y:S01]  /*a6f0*/  IMAD R13, R0, R8, R13 ;  /* 0x00000008000d7224 */ /* 0x000fe200078e020d */
[----:B------:R-:W-:Y:S01]  /*a700*/  SHF.R.S32.HI R10, RZ, 0x1f, R3 ;  /* 0x0000001fff0a7819 */ /* 0x000fe20000011403 */
[C---:B------:R-:W-:Y:S01]  /*a710*/  IMAD R7, R25.reuse, R5, R6 ;  /* 0x0000000519077224 */ /* 0x040fe200078e0206 */
[----:B------:R-:W-:Y:S01]  /*a720*/  SHF.R.S32.HI R6, RZ, 0x1f, R15 ;  /* 0x0000001fff067819 */ /* 0x000fe2000001140f */
[----:B------:R-:W-:Y:S01]  /*a730*/  IMAD.WIDE.U32 R4, R25, R4, UR4 ;  /* 0x0000000419047e25 */ /* 0x000fe2000f8e0004 */
[----:B------:R-:W-:-:S03]  /*a740*/  ULDC.64 UR4, c[0x0][0x2d0] ;  /* 0x0000b40000047ab9 */ /* 0x000fc60000000a00 */
[----:B------:R-:W-:Y:S02]  /*a750*/  IMAD R6, R6, UR4, RZ ;  /* 0x0000000406067c24 */ /* 0x000fe4000f8e02ff */
[----:B------:R-:W-:Y:S02]  /*a760*/  IMAD.IADD R5, R5, 0x1, R7 ;  /* 0x0000000105057824 */ /* 0x000fe400078e0207 */
[----:B------:R-:W-:Y:S02]  /*a770*/  IMAD.MOV R8, RZ, RZ, -R3 ;  /* 0x000000ffff087224 */ /* 0x000fe400078e0a03 */
[C---:B------:R-:W-:Y:S02]  /*a780*/  IMAD R19, R15.reuse, UR5, R6 ;  /* 0x000000050f137c24 */ /* 0x040fe4000f8e0206 */
[----:B------:R-:W-:-:S04]  /*a790*/  IMAD.WIDE.U32 R6, R15, UR4, R4 ;  /* 0x000000040f067c25 */ /* 0x000fc8000f8e0004 */
[----:B------:R-:W-:Y:S01]  /*a7a0*/  IMAD R11, R0, R8, R11 ;  /* 0x00000008000b7224 */ /* 0x000fe200078e020b */
[----:B------:R-:W-:Y:S01]  /*a7b0*/  SHF.R.S32.HI R8, RZ, 0x1f, R13 ;  /* 0x0000001fff087819 */ /* 0x000fe2000001140d */
[----:B------:R-:W-:Y:S02]  /*a7c0*/  IMAD R10, R10, UR4, RZ ;  /* 0x000000040a0a7c24 */ /* 0x000fe4000f8e02ff */
[----:B------:R-:W-:Y:S02]  /*a7d0*/  IMAD.IADD R7, R7, 0x1, R19 ;  /* 0x0000000107077824 */ /* 0x000fe400078e0213 */
[----:B------:R-:W-:-:S04]  /*a7e0*/  IMAD.WIDE.U32 R4, R3, UR4, R4 ;  /* 0x0000000403047c25 */ /* 0x000fc8000f8e0004 */
[----:B------:R-:W-:Y:S01]  /*a7f0*/  IMAD R19, R3, UR5, R10 ;  /* 0x0000000503137c24 */ /* 0x000fe2000f8e020a */
[----:B------:R-:W-:Y:S01]  /*a800*/  SHF.R.S32.HI R3, RZ, 0x1f, R11 ;  /* 0x0000001fff037819 */ /* 0x000fe2000001140b */
[----:B------:R-:W-:Y:S01]  /*a810*/  IMAD R8, R8, UR6, RZ ;  /* 0x0000000608087c24 */ /* 0x000fe2000f8e02ff */
[----:B------:R-:W-:Y:S01]  /*a820*/  ULDC.64 UR4, c[0x0][0x280] ;  /* 0x0000a00000047ab9 */ /* 0x000fe20000000a00 */
[----:B------:R-:W-:-:S04]  /*a830*/  IMAD.WIDE.U32 R6, R13, UR6, R6 ;  /* 0x000000060d067c25 */ /* 0x000fc8000f8e0006 */
[----:B------:R-:W-:Y:S02]  /*a840*/  IMAD R15, R13, UR7, R8 ;  /* 0x000000070d0f7c24 */ /* 0x000fe4000f8e0208 */
[----:B------:R-:W-:Y:S02]  /*a850*/  IMAD R8, R3, UR6, RZ ;  /* 0x0000000603087c24 */ /* 0x000fe4000f8e02ff */
[----:B------:R-:W-:Y:S02]  /*a860*/  IMAD.IADD R5, R5, 0x1, R19 ;  /* 0x0000000105057824 */ /* 0x000fe400078e0213 */
[----:B------:R-:W-:Y:S01]  /*a870*/  IMAD R3, R11, UR7, R8 ;  /* 0x000000070b037c24 */ /* 0x000fe2000f8e0208 */
[----:B------:R-:W-:Y:S01]  /*a880*/  LEA R8, P0, R6, UR4, 0x1 ;  /* 0x0000000406087c11 */ /* 0x000fe2000f8008ff */
[----:B------:R-:W-:Y:S02]  /*a890*/  IMAD.IADD R7, R7, 0x1, R15 ;  /* 0x0000000107077824 */ /* 0x000fe400078e020f */
[----:B------:R-:W-:-:S03]  /*a8a0*/  IMAD.WIDE.U32 R4, R11, UR6, R4 ;  /* 0x000000060b047c25 */ /* 0x000fc6000f8e0004 */
[----:B------:R-:W-:Y:S01]  /*a8b0*/  LEA.HI.X R7, R6, UR5, R7, 0x1, P0 ;  /* 0x0000000506077c11 */ /* 0x000fe200080f0c07 */
[----:B------:R-:W-:Y:S01]  /*a8c0*/  IMAD.SHL.U32 R19, R2, 0x8, RZ ;  /* 0x0000000802137824 */ /* 0x000fe200078e00ff */
[C---:B------:R-:W-:Y:S01]  /*a8d0*/  LEA R6, P0, R4.reuse, UR4, 0x1 ;  /* 0x0000000404067c11 */ /* 0x040fe2000f8008ff */
[----:B------:R-:W-:Y:S01]  /*a8e0*/  IMAD.IADD R3, R5, 0x1, R3 ;  /* 0x0000000105037824 */ /* 0x000fe200078e0203 */
[----:B------:R-:W-:Y:S01]  /*a8f0*/  ULDC UR4, c[0x0][0x2b8] ;  /* 0x0000ae0000047ab9 */ /* 0x000fe20000000800 */
[----:B------:R-:W-:Y:S01]  /*a900*/  IMAD.SHL.U32 R10, R17, 0x8, RZ ;  /* 0x00000008110a7824 */ /* 0x000fe200078e00ff */
[C---:B------:R-:W-:Y:S02]  /*a910*/  LOP3.LUT R5, R19.reuse, 0x1f8, RZ, 0xc0, !PT ;  /* 0x000001f813057812 */ /* 0x040fe400078ec0ff */
[----:B------:R-:W-:Y:S02]  /*a920*/  LOP3.LUT R19, R19, 0x38, RZ, 0xc0, !PT ;  /* 0x0000003813137812 */ /* 0x000fe400078ec0ff */
[----:B------:R-:W-:-:S02]  /*a930*/  LEA.HI.X R3, R4, UR5, R3, 0x1, P0 ;  /* 0x0000000504037c11 */ /* 0x000fc400080f0c03 */
[----:B------:R-:W-:Y:S01]  /*a940*/  ISETP.GE.AND P0, PT, R19, UR4, PT ;  /* 0x0000000413007c0c */ /* 0x000fe2000bf06270 */
[----:B------:R-:W-:Y:S01]  /*a950*/  UMOV UR4, 0xffffffff ;  /* 0xffffffff00047882 */ /* 0x000fe20000000000 */
[----:B------:R-:W-:-:S04]  /*a960*/  LOP3.LUT R5, R5, 0x38, R2, 0x78, !PT ;  /* 0x0000003805057812 */ /* 0x000fc800078e7802 */
[----:B------:R-:W-:Y:S01]  /*a970*/  LOP3.LUT R10, R5, 0x200, R10, 0xf8, !PT ;  /* 0x00000200050a7812 */ /* 0x000fe200078ef80a */
[----:B------:R-:W-:Y:S06]  /*a980*/  BRA.DIV UR4, `(.L_x_14041) ;  /* 0x00000026042c7947 */ /* 0x000fec000b800000 */
[----:B------:R-:W1:Y:S01]  /*a990*/  SHFL.IDX PT, R14, R8, RZ, 0x181f ;  /* 0x00181fff080e7589 */ /* 0x000e6200000e0000 */
[----:B------:R-:W-:Y:S01]  /*a9a0*/  ULDC UR4, c[0x0][0x288] ;  /* 0x0000a20000047ab9 */ /* 0x000fe20000000800 */
[----:B------:R-:W-:Y:S02]  /*a9b0*/  IMAD R9, R9, 0xc0, R12 ;  /* 0x000000c009097824 */ /* 0x000fe400078e020c */
        /* <DEDUP_REMOVED lines=80> */
[----:B------:R-:W-:Y:S01]  /*aec0*/  @!P1 LEA R21, R10, UR38, 0x1 ;  /* 0x000000260a159c11 */ /* 0x000fe2000f8e08ff */
[----:B------:R-:W4:Y:S01]  /*aed0*/  SHFL.IDX PT, R3, R3, 0x3, 0x181f ;  /* 0x00781f0003037f89 */ /* 0x000f2200000e0000 */
[----:B-1----:R-:W-:-:S03]  /*aee0*/  @!P1 LEA R4, P3, R19, R14, 0x1 ;  /* 0x0000000e13049211 */ /* 0x002fc600078608ff */
[----:B------:R1:W0:Y:S02]  /*aef0*/  SHFL.IDX PT, R14, R6, 0x3, 0x181f ;  /* 0x00781f00060e7f89 */ /* 0x00022400000e0000 */
[----:B------:R-:W-:-:S05]  /*af00*/  @!P1 IMAD.X R5, RZ, RZ, R8, P3 ;  /* 0x000000ffff059224 */ /* 0x000fca00018e0608 */
[----:B------:R2:W-:Y:S02]  /*af10*/  @!P1 LDGSTS.E.BYPASS.LTC128B.128 [R21+0xcc00], desc[UR46][R4.64], !P0 ;  /* 0x0cc0000004159fae */ /* 0x0005e4000c101d6e */
[----:B--2---:R-:W-:-:S05]  /*af20*/  @!P2 LEA R4, P1, R19, R20, 0x1 ;  /* 0x000000141304a211 */ /* 0x004fca00078208ff */
[----:B---3--:R-:W-:Y:S01]  /*af30*/  @!P2 IMAD.X R5, RZ, RZ, R7, P1 ;  /* 0x000000ffff05a224 */ /* 0x008fe200008e0607 */
[----:B------:R-:W-:-:S05]  /*af40*/  @!P2 LEA R7, R10, UR38, 0x1 ;  /* 0x000000260a07ac11 */ /* 0x000fca000f8e08ff */
[----:B0---4-:R1:W-:Y:S02]  /*af50*/  @!P2 LDGSTS.E.BYPASS.LTC128B.128 [R7+0xd400], desc[UR46][R4.64], !P0 ;  /* 0x0d4000000407afae */ /* 0x0113e4000c101d6e */
.L_x_14131:
[----:B------:R-:W-:-:S05]  /*af60*/  VIADD R9, R9, 0xb0 ;  /* 0x000000b009097836 */ /* 0x000fca0000000000 */
[----:B------:R-:W-:Y:S01]  /*af70*/  ISETP.GE.AND P1, PT, R9, R0, PT ;  /* 0x000000000900720c */ /* 0x000fe20003f26270 */
[----:B------:R-:W-:-:S05]  /*af80*/  IMAD.MOV.U32 R0, RZ, RZ, 0x1 ;  /* 0x00000001ff007424 */ /* 0x000fca00078e00ff */
[----:B------:R-:W-:-:S07]  /*af90*/  SHF.L.U32 R0, R0, 0x1f, RZ ;  /* 0x0000001f00007819 */ /* 0x000fce00000006ff */
[----:B-1----:R-:W-:-:S05]  /*afa0*/  @!P1 LEA R4, P2, R19, R14, 0x1 ;  /* 0x0000000e13049211 */ /* 0x002fca00078408ff */
[----:B------:R-:W-:Y:S01]  /*afb0*/  @!P1 IMAD.X R5, RZ, RZ, R3, P2 ;  /* 0x000000ffff059224 */ /* 0x000fe200010e0603 */
[----:B------:R-:W-:-:S05]  /*afc0*/  @!P1 LEA R3, R10, UR38, 0x1 ;  /* 0x000000260a039c11 */ /* 0x000fca000f8e08ff */
        /* <DEDUP_REMOVED lines=9> */
[----:B------:R-:W1:Y:S02]  /*b060*/  SYNCS.PHASECHK.TRANS64.TRYWAIT P0, [UR38+0x16820], R0 ;  /* 0x01682000ff0075a7 */ /* 0x000e640008000166 */
[----:B01----:R-:W-:Y:S05]  /*b070*/  @!P0 BRA `(.L_x_14042) ;  /* 0x0000002c00088947 */ /* 0x003fea0003800000 */
.L_x_14132:
[----:B------:R-:W-:Y:S01]  /*b080*/  UIADD3 UR6, UR39, -0x2, URZ ;  /* 0xfffffffe27067890 */ /* 0x000fe2000fffe03f */
[----:B------:R-:W-:Y:S02]  /*b090*/  IMAD.MOV.U32 R12, RZ, RZ, 0x1 ;  /* 0x00000001ff0c7424 */ /* 0x000fe400078e00ff */
[----:B0-----:R-:W-:Y:S01]  /*b0a0*/  IMAD.MOV.U32 R0, RZ, RZ, RZ ;  /* 0x000000ffff007224 */ /* 0x001fe200078e00ff */
[----:B------:R-:W-:-:S06]  /*b0b0*/  UISETP.GE.AND UP0, UPT, UR6, UR40, UPT ;  /* 0x000000280600728c */ /* 0x000fcc000bf06270 */
[----:B------:R-:W-:-:S13]  /*b0c0*/  PLOP3.LUT P0, PT, PT, PT, UP0, 0x80, 0x0 ;  /* 0x000000000000781c */ /* 0x000fda0003f0f008 */
[----:B------:R-:W-:Y:S05]  /*b0d0*/  @!P0 BRA `(.L_x_14043) ;  /* 0x0000001000e48947 */ /* 0x000fea0003800000 */
[----:B------:R-:W-:Y:S01]  /*b0e0*/  UIADD3 UR4, UR41, 0x1, URZ ;  /* 0x0000000129047890 */ /* 0x000fe2000fffe03f */
[----:B------:R-:W-:Y:S01]  /*b0f0*/  LOP3.LUT R3, RZ, UR40, RZ, 0x33, !PT ;  /* 0x00000028ff037c12 */ /* 0x000fe2000f8e33ff */
[----:B------:R-:W-:Y:S01]  /*b100*/  IMAD.MOV.U32 R12, RZ, RZ, 0x1 ;  /* 0x00000001ff0c7424 */ /* 0x000fe200078e00ff */
[----:B------:R-:W-:Y:S01]  /*b110*/  LOP3.LUT R8, R2, 0x1f, RZ, 0xc0, !PT ;  /* 0x0000001f02087812 */ /* 0x000fe200078ec0ff */
[----:B------:R-:W-:Y:S01]  /*b120*/  UIMAD UR4, UR4, UR44, URZ ;  /* 0x0000002c040472a4 */ /* 0x000fe2000f8e023f */
[----:B------:R-:W-:-:S03]  /*b130*/  IMAD.MOV.U32 R6, RZ, RZ, R18 ;  /* 0x000000ffff067224 */ /* 0x000fc600078e0012 */
[----:B------:R-:W-:-:S04]  /*b140*/  UISETP.LT.AND UP0, UPT, UR42, UR4, UPT ;  /* 0x000000042a00728c */ /* 0x000fc8000bf01270 */
[----:B------:R-:W-:-:S06]  /*b150*/  USEL UR4, UR42, UR4, UP0 ;  /* 0x000000042a047287 */ /* 0x000fcc0008000000 */
[----:B------:R-:W-:-:S05]  /*b160*/  IMAD R4, RZ, RZ, -UR4 ;  /* 0x80000004ff047e24 */ /* 0x000fca000f8e02ff */
[----:B------:R-:W-:-:S04]  /*b170*/  VIADDMNMX R3, R4, 0x1, R3, !PT ;  /* 0x0000000104037846 */ /* 0x000fc80007800103 */
[----:B------:R-:W-:Y:S02]  /*b180*/  R2UR UR5, R3 ;  /* 0x00000000030572ca */ /* 0x000fe400000e0000 */
[----:B------:R-:W-:-:S11]  /*b190*/  LOP3.LUT R3, RZ, UR4, RZ, 0x33, !PT ;  /* 0x00000004ff037c12 */ /* 0x000fd6000f8e33ff */
[----:B------:R-:W-:Y:S02]  /*b1a0*/  UIADD3 UR7, UR5, -0x2, URZ ;  /* 0xfffffffe05077890 */ /* 0x000fe4000fffe03f */
[----:B------:R-:W-:-:S04]  /*b1b0*/  UIADD3 UR4, UR4, UR5, URZ ;  /* 0x0000000504047290 */ /* 0x000fc8000fffe03f */
[----:B------:R-:W-:Y:S01]  /*b1c0*/  ISETP.NE.AND P0, PT, R3, UR7, PT ;  /* 0x0000000703007c0c */ /* 0x000fe2000bf05270 */
[----:B------:R-:W-:Y:S02]  /*b1d0*/  IMAD.U32 R3, RZ, RZ, UR6 ;  /* 0x00000006ff037e24 */ /* 0x000fe4000f8e00ff */
[----:B------:R-:W-:-:S05]  /*b1e0*/  IMAD.U32 R9, RZ, RZ, UR4 ;  /* 0x00000004ff097e24 */ /* 0x000fca000f8e00ff */
[----:B------:R-:W-:-:S05]  /*b1f0*/  LOP3.LUT R9, R9, 0x1, RZ, 0xc0, !PT ;  /* 0x0000000109097812 */ /* 0x000fca00078ec0ff */
[----:B------:R-:W-:Y:S05]  /*b200*/  @!P0 BRA `(.L_x_14044) ;  /* 0x0000000c001c8947 */ /* 0x000fea0003800000 */
[----:B------:R-:W-:Y:S01]  /*b210*/  R2UR UR5, R9 ;  /* 0x00000000090572ca */ /* 0x000fe200000e0000 */
[----:B------:R-:W-:Y:S01]  /*b220*/  BSSY B0, `(.L_x_14044) ;  /* 0x00000c5000007945 */ /* 0x000fe20003800000 */
[----:B------:R-:W-:Y:S02]  /*b230*/  IMAD.MOV.U32 R10, RZ, RZ, 0x1 ;  /* 0x00000001ff0a7424 */ /* 0x000fe400078e00ff */
[----:B------:R-:W-:-:S09]  /*b240*/  IMAD.MOV.U32 R6, RZ, RZ, R18 ;  /* 0x000000ffff067224 */ /* 0x000fd200078e0012 */
[----:B------:R-:W-:-:S06]  /*b250*/  UIADD3 UR4, UR4, -UR5, URZ ;  /* 0x8000000504047290 */ /* 0x000fcc000fffe03f */
[----:B------:R-:W-:-:S07]  /*b260*/  IMAD.U32 R11, RZ, RZ, UR4 ;  /* 0x00000004ff0b7e24 */ /* 0x000fce000f8e00ff */
.L_x_14071:
        /* <DEDUP_REMOVED lines=28> */
.L_x_14047:
[----:B------:R-:W1:Y:S01]  /*b430*/  SYNCS.PHASECHK.TRANS64.TRYWAIT P0, [UR38+0x16848], R12 ;  /* 0x0168480cff0075a7 */ /* 0x000e620008000166 */
[----:B------:R-:W-:Y:S01]  /*b440*/  BSSY B2, `(.L_x_14048) ;  /* 0x0000003000027945 */ /* 0x000fe20003800000 */
[----:B------:R-:W-:-:S03]  /*b450*/  ISETP.NE.AND P2, PT, R17, RZ, PT ;  /* 0x000000ff1100720c */ /* 0x000fc60003f45270 */
[----:B-1----:R-:W-:Y:S10]  /*b460*/  @!P0 BRA `(.L_x_14049) ;  /* 0x0000002800248947 */ /* 0x002ff40003800000 */
.L_x_14133:
[----:B------:R-:W-:Y:S05]  /*b470*/  BSYNC B2 ;  /* 0x0000000000027941 */ /* 0x000fea0003800000 */
.L_x_14048:
[----:B------:R-:W-:Y:S04]  /*b480*/  BSSY B2, `(.L_x_14050) ;  /* 0x0000007000027945 */ /* 0x000fe80003800000 */
[----:B------:R-:W-:Y:S05]  /*b490*/  @P2 BRA `(.L_x_14051) ;  /* 0x0000000000142947 */ /* 0x000fea0003800000 */
[----:B------:R-:W-:Y:S01]  /*b4a0*/  ISETP.NE.AND P0, PT, R8, RZ, PT ;  /* 0x000000ff0800720c */ /* 0x000fe20003f05270 */
[----:B0-----:R-:W-:-:S04]  /*b4b0*/  IMAD.MOV.U32 R4, RZ, RZ, 0x4000 ;  /* 0x00004000ff047424 */ /* 0x001fc800078e00ff */
[----:B------:R1:W-:Y:S08]  /*b4c0*/  SYNCS.ARRIVE.TRANS64 RZ, [UR38+0x16838], R4 ;  /* 0x01683804ffff79a7 */ /* 0x0003f00008000026 */
[----:B-1----:R-:W-:Y:S05]  /*b4d0*/  @!P0 BRA `(.L_x_14051) ;  /* 0x0000000000048947 */ /* 0x002fea0003800000 */
[----:B------:R-:W-:Y:S01]  /*b4e0*/  BPT.TRAP 0x1 ;  /* 0x000000040000795c */ /* 0x000fe20000300000 */
.L_x_14051:
[----:B------:R-:W-:Y:S05]  /*b4f0*/  BSYNC B2 ;  /* 0x0000000000027941 */ /* 0x000fea0003800000 */
.L_x_14050:
        /* <DEDUP_REMOVED lines=11> */
.L_x_14052:
        /* <DEDUP_REMOVED lines=10> */
.L_x_14134:
[----:B------:R-:W-:Y:S05]  /*b650*/  BSYNC B2 ;  /* 0x0000000000027941 */ /* 0x000fea0003800000 */
.L_x_14053:
        /* <DEDUP_REMOVED lines=9> */
.L_x_14056:
[----:B------:R-:W-:Y:S05]  /*b6f0*/  BSYNC B2 ;  /* 0x0000000000027941 */ /* 0x000fea0003800000 */
.L_x_14055:
        /* <DEDUP_REMOVED lines=10> */
.L_x_14057:
        /* <DEDUP_REMOVED lines=10> */
.L_x_14046:
[----:B------:R-:W-:Y:S05]  /*b840*/  BSYNC B1 ;  /* 0x0000000000017941 */ /* 0x000fea0003800000 */
.L_x_14045:
        /* <DEDUP_REMOVED lines=27> */
.L_x_14060:
[----:B------:R-:W1:Y:S01]  /*ba00*/  SYNCS.PHASECHK.TRANS64.TRYWAIT P0, [UR38+0x16840], R14 ;  /* 0x0168400eff0075a7 */ /* 0x000e620008000166 */
[----:B------:R-:W-:Y:S01]  /*ba10*/  BSSY B2, `(.L_x_14061) ;  /* 0x0000003000027945 */ /* 0x000fe20003800000 */
[----:B------:R-:W-:-:S03]  /*ba20*/  ISETP.NE.AND P2, PT, R17, RZ, PT ;  /* 0x000000ff1100720c */ /* 0x000fc60003f45270 */
[----:B-1----:R-:W-:Y:S10]  /*ba30*/  @!P0 BRA `(.L_x_14062) ;  /* 0x0000002000e08947 */ /* 0x002ff40003800000 */
.L_x_14135:
[----:B------:R-:W-:Y:S05]  /*ba40*/  BSYNC B2 ;  /* 0x0000000000027941 */ /* 0x000fea0003800000 */
.L_x_14061:
[----:B------:R-:W-:Y:S04]  /*ba50*/  BSSY B2, `(.L_x_14063) ;  /* 0x0000007000027945 */ /* 0x000fe80003800000 */
[----:B------:R-:W-:Y:S05]  /*ba60*/  @P2 BRA `(.L_x_14064) ;  /* 0x0000000000142947 */ /* 0x000fea0003800000 */
[----:B------:R-:W-:Y:S01]  /*ba70*/  ISETP.NE.AND P0, PT, R8, RZ, PT ;  /* 0x000000ff0800720c */ /* 0x000fe20003f05270 */
[----:B0-----:R-:W-:-:S04]  /*ba80*/  IMAD.MOV.U32 R4, RZ, RZ, 0x4000 ;  /* 0x00004000ff047424 */ /* 0x001fc800078e00ff */
[----:B------:R1:W-:Y:S08]  /*ba90*/  SYNCS.ARRIVE.TRANS64 RZ, [UR38+0x16830], R4 ;  /* 0x01683004ffff79a7 */ /* 0x0003f00008000026 */
[----:B-1----:R-:W-:Y:S05]  /*baa0*/  @!P0 BRA `(.L_x_14064) ;  /* 0x0000000000048947 */ /* 0x002fea0003800000 */
[----:B------:R-:W-:Y:S01]  /*bab0*/  BPT.TRAP 0x1 ;  /* 0x000000040000795c */ /* 0x000fe20000300000 */
.L_x_14064:
[----:B------:R-:W-:Y:S05]  /*bac0*/  BSYNC B2 ;  /* 0x0000000000027941 */ /* 0x000fea0003800000 */
.L_x_14063:
        /* <DEDUP_REMOVED lines=11> */
.L_x_14065:
        /* <DEDUP_REMOVED lines=12> */
.L_x_14136:
[----:B------:R-:W-:Y:S05]  /*bc40*/  BSYNC B2 ;  /* 0x0000000000027941 */ /* 0x000fea0003800000 */
.L_x_14066:
        /* <DEDUP_REMOVED lines=9> */
.L_x_14069:
[----:B------:R-:W-:Y:S05]  /*bce0*/  BSYNC B2 ;  /* 0x0000000000027941 */ /* 0x000fea0003800000 */
.L_x_14068:
        /* <DEDUP_REMOVED lines=10> */
.L_x_14070:
        /* <DEDUP_REMOVED lines=10> */
.L_x_14059:
[----:B------:R-:W-:Y:S05]  /*be30*/  BSYNC B1 ;  /* 0x0000000000017941 */ /* 0x000fea0003800000 */
.L_x_14058:
[----:B------:R-:W-:Y:S02]  /*be40*/  VIADD R3, R3, 0xfffffffe ;  /* 0xfffffffe03037836 */ /* 0x000fe40000000000 */
[----:B------:R-:W-:Y:S01]  /*be50*/  IMAD.MOV.U32 R10, RZ, RZ, R12 ;  /* 0x000000ffff0a7224 */ /* 0x000fe200078e000c */
[----:B------:R-:W-:Y:S06]  /*be60*/  @P1 BRA `(.L_x_14071) ;  /* 0xfffffff400001947 */ /* 0x000fec000383ffff */
[----:B------:R-:W-:Y:S05]  /*be70*/  BSYNC B0 ;  /* 0x0000000000007941 */ /* 0x000fea0003800000 */
.L_x_14044:
        /* <DEDUP_REMOVED lines=28> */
.L_x_14073:
[----:B------:R-:W1:Y:S01]  /*c040*/  SYNCS.PHASECHK.TRANS64.TRYWAIT P0, [UR38+0x16848], R9 ;  /* 0x01684809ff0075a7 */ /* 0x000e620008000166 */
[----:B------:R-:W-:Y:S01]  /*c050*/  BSSY B1, `(.L_x_14074) ;  /* 0x0000003000017945 */ /* 0x000fe20003800000 */
[----:B------:R-:W-:-:S03]  /*c060*/  ISETP.NE.AND P1, PT, R17, RZ, PT ;  /* 0x000000ff1100720c */ /* 0x000fc60003f25270 */
[----:B-1----:R-:W-:Y:S10]  /*c070*/  @!P0 BRA `(.L_x_14075) ;  /* 0x0000001c00808947 */ /* 0x002ff40003800000 */
.L_x_14137:
[----:B------:R-:W-:Y:S05]  /*c080*/  BSYNC B1 ;  /* 0x0000000000017941 */ /* 0x000fea0003800000 */
.L_x_14074:
[----:B------:R-:W-:Y:S04]  /*c090*/  BSSY B1, `(.L_x_14076) ;  /* 0x0000007000017945 */ /* 0x000fe80003800000 */
[----:B------:R-:W-:Y:S05]  /*c0a0*/  @P1 BRA `(.L_x_14077) ;  /* 0x0000000000141947 */ /* 0x000fea0003800000 */
[----:B------:R-:W-:Y:S01]  /*c0b0*/  ISETP.NE.AND P0, PT, R8, RZ, PT ;  /* 0x000000ff0800720c */ /* 0x000fe20003f05270 */
[----:B0-----:R-:W-:-:S04]  /*c0c0*/  IMAD.MOV.U32 R4, RZ, RZ, 0x4000 ;  /* 0x00004000ff047424 */ /* 0x001fc800078e00ff */
[----:B------:R1:W-:Y:S08]  /*c0d0*/  SYNCS.ARRIVE.TRANS64 RZ, [UR38+0x16838], R4 ;  /* 0x01683804ffff79a7 */ /* 0x0003f00008000026 */
[----:B-1----:R-:W-:Y:S05]  /*c0e0*/  @!P0 BRA `(.L_x_14077) ;  /* 0x0000000000048947 */ /* 0x002fea0003800000 */
[----:B------:R-:W-:Y:S01]  /*c0f0*/  BPT.TRAP 0x1 ;  /* 0x000000040000795c */ /* 0x000fe20000300000 */
.L_x_14077:
[----:B------:R-:W-:Y:S05]  /*c100*/  BSYNC B1 ;  /* 0x0000000000017941 */ /* 0x000fea0003800000 */
.L_x_14076:
        /* <DEDUP_REMOVED lines=11> */
.L_x_14078:
        /* <DEDUP_REMOVED lines=11> */
.L_x_14138:
[----:B------:R-:W-:Y:S05]  /*c270*/  BSYNC B1 ;  /* 0x0000000000017941 */ /* 0x000fea0003800000 */
.L_x_14079:
        /* <DEDUP_REMOVED lines=9> */
.L_x_14082:
[----:B------:R-:W-:Y:S05]  /*c310*/  BSYNC B1 ;  /* 0x0000000000017941 */ /* 0x000fea0003800000 */
.L_x_14081:
        /* <DEDUP_REMOVED lines=10> */
.L_x_14083:
        /* <DEDUP_REMOVED lines=10> */
.L_x_14072:
[----:B------:R-:W-:Y:S05]  /*c460*/  BSYNC B0 ;  /* 0x0000000000007941 */ /* 0x000fea0003800000 */
.L_x_14043:
        /* <DEDUP_REMOVED lines=9> */
.L_x_14139:
[----:B------:R-:W-:Y:S05]  /*c500*/  BSYNC B1 ;  /* 0x0000000000017941 */ /* 0x000fea0003800000 */
.L_x_14086:
[----:B------:R-:W-:Y:S04]  /*c510*/  BSSY B1, `(.L_x_14088) ;  /* 0x0000007000017945 */ /* 0x000fe80003800000 */
[----:B------:R-:W-:Y:S05]  /*c520*/  @P1 BRA `(.L_x_14089) ;  /* 0x0000000000141947 */ /* 0x000fea0003800000 */
[----:B------:R-:W-:Y:S01]  /*c530*/  LOP3.LUT P0, RZ, R2, 0x1f, RZ, 0xc0, !PT ;  /* 0x0000001f02ff7812 */ /* 0x000fe2000780c0ff */
[----:B0-----:R-:W-:-:S04]  /*c540*/  IMAD.MOV.U32 R3, RZ, RZ, 0x4000 ;  /* 0x00004000ff037424 */ /* 0x001fc800078e00ff */
[----:B------:R1:W-:Y:S08]  /*c550*/  SYNCS.ARRIVE.TRANS64 RZ, [R4+URZ+0x16850], R3 ;  /* 0x0168500304ff79a7 */ /* 0x0003f0000800003f */
[----:B------:R-:W-:Y:S05]  /*c560*/  @!P0 BRA `(.L_x_14089) ;  /* 0x0000000000048947 */ /* 0x000fea0003800000 */
[----:B------:R-:W-:Y:S01]  /*c570*/  BPT.TRAP 0x1 ;  /* 0x000000040000795c */ /* 0x000fe20000300000 */
.L_x_14089:
[----:B------:R-:W-:Y:S05]  /*c580*/  BSYNC B1 ;  /* 0x0000000000017941 */ /* 0x000fea0003800000 */
.L_x_14088:
        /* <DEDUP_REMOVED lines=13> */
.L_x_14090:
        /* <DEDUP_REMOVED lines=8> */
.L_x_14085:
[----:B------:R-:W-:Y:S05]  /*c6e0*/  BSYNC B0 ;  /* 0x0000000000007941 */ /* 0x000fea0003800000 */
.L_x_14084:
[----:B------:R-:W-:Y:S02]  /*c6f0*/  VIADD R0, R0, 0x1 ;  /* 0x0000000100007836 */ /* 0x000fe40000000000 */
[----:B01----:R-:W-:-:S03]  /*c700*/  IMAD.MOV.U32 R4, RZ, RZ, RZ ;  /* 0x000000ffff047224 */ /* 0x003fc600078e00ff */
[----:B------:R-:W-:-:S04]  /*c710*/  ISETP.NE.AND P0, PT, R0, 0x2, PT ;  /* 0x000000020000780c */ /* 0x000fc80003f05270 */
[----:B------:R-:W-:Y:S02]  /*c720*/  SEL R5, RZ, 0x1, P0 ;  /* 0x00000001ff057807 */ /* 0x000fe40000000000 */
[----:B------:R-:W-:Y:S02]  /*c730*/  SEL R3, R0, RZ, P0 ;  /* 0x000000ff00037207 */ /* 0x000fe40000000000 */
[----:B------:R-:W-:-:S07]  /*c740*/  LOP3.LUT R0, R12, R5, RZ, 0x3c, !PT ;  /* 0x000000050c007212 */ /* 0x000fce00078e3cff */
.L_x_14029:
[----:B------:R-:W0:Y:S01]  /*c750*/  S2R R5, SR_CgaCtaId ;  /* 0x0000000000057919 */ /* 0x000e220000008800 */
[----:B------:R-:W-:Y:S02]  /*c760*/  MOV R2, 0x400 ;  /* 0x0000040000027802 */ /* 0x000fe40000000f00 */
[----:B------:R-:W-:Y:S02]  /*c770*/  SHF.L.U32 R4, R4, 0x1f, RZ ;  /* 0x0000001f04047819 */ /* 0x000fe400000006ff */
[----:B0-----:R-:W-:-:S04]  /*c780*/  LEA R17, R5, R2, 0x18 ;  /* 0x0000000205117211 */ /* 0x001fc800078ec0ff */
[----:B------:R-:W0:Y:S02]  /*c790*/  SYNCS.PHASECHK.TRANS64.TRYWAIT P0, [R17+URZ+0x16820], R4 ;  /* 0x01682004110075a7 */ /* 0x000e24000800017f */
[----:B0-----:R-:W-:Y:S05]  /*c7a0*/  @!P0 BRA `(.L_x_14091) ;  /* 0x0000001400f88947 */ /* 0x001fea0003800000 */
.L_x_14140:
[----:B------:R-:W-:-:S03]  /*c7b0*/  UMOV UR4, 0xffffffff ;  /* 0xffffffff00047882 */ /* 0x000fc60000000000 */
[----:B------:R-:W-:Y:S05]  /*c7c0*/  BRA.DIV UR4, `(.L_x_14092) ;  /* 0x0000001a04047947 */ /* 0x000fea000b800000 */
[----:B------:R1:W2:Y:S02]  /*c7d0*/  SHFL.IDX PT, R14, R16, RZ, 0x1f ;  /* 0x00001fff100e7589 */ /* 0x0002a400000e0000 */
.L_x_14143:
[----:B--2---:R-:W-:-:S13]  /*c7e0*/  ISETP.NE.AND P0, PT, R14, RZ, PT ;  /* 0x000000ff0e00720c */ /* 0x004fda0003f05270 */
[----:B------:R-:W-:Y:S05]  /*c7f0*/  @P0 BRA `(.L_x_13991) ;  /* 0x0000000000880947 */ /* 0x000fea0003800000 */
[----:B------:R-:W-:-:S03]  /*c800*/  UMOV UR4, 0xffffffff ;  /* 0xffffffff00047882 */ /* 0x000fc60000000000 */
[----:B------:R-:W-:Y:S05]  /*c810*/  BRA.DIV UR4, `(.L_x_14093) ;  /* 0x0000001a04187947 */ /* 0x000fea000b800000 */
[----:B------:R-:W-:-:S13]  /*c820*/  ELECT P6, URZ, PT ;  /* 0x00000000003f782f */ /* 0x000fda00038c0000 */
.L_x_14146:
[----:B------:R-:W-:Y:S05]  /*c830*/  @!P6 BRA `(.L_x_13991) ;  /* 0x000000000078e947 */ /* 0x000fea0003800000 */
[----:B------:R-:W-:-:S06]  /*c840*/  ULOP3.LUT UR4, UR43, 0x2, URZ, 0xfc, !UPT ;  /* 0x000000022b047892 */ /* 0x000fcc000f8efc3f */
[----:B------:R-:W-:-:S05]  /*c850*/  IMAD.U32 R2, RZ, RZ, UR4 ;  /* 0x00000004ff027e24 */ /* 0x000fca000f8e00ff */
[----:B------:R-:W-:-:S13]  /*c860*/  ISETP.NE.AND P2, PT, R2, 0x3, PT ;  /* 0x000000030200780c */ /* 0x000fda0003f45270 */
[----:B------:R-:W-:Y:S05]  /*c870*/  @!P2 BRA `(.L_x_14094) ;  /* 0x000000000004a947 */ /* 0x000fea0003800000 */
[----:B------:R-:W-:Y:S01]  /*c880*/  BPT.TRAP 0x1 ;  /* 0x000000040000795c */ /* 0x000fe20000300000 */
.L_x_14094:
[----:B------:R-:W-:Y:S01]  /*c890*/  VIADD R6, R17, 0x16840 ;  /* 0x0001684011067836 */ /* 0x000fe20000000000 */
[----:B0-----:R-:W-:Y:S01]  /*c8a0*/  SHF.L.U32 R4, R0, 0x1f, RZ ;  /* 0x0000001f00047819 */ /* 0x001fe200000006ff */
        /* <DEDUP_REMOVED lines=10> */
.L_x_14147:
[----:B------:R-:W2:Y:S02]  /*c950*/  SYNCS.PHASECHK.TRANS64.TRYWAIT P0, [R5+URZ], R2 ;  /* 0x00000002050075a7 */ /* 0x000ea4000800017f */
[----:B--2---:R-:W-:Y:S05]  /*c960*/  @!P0 BRA `(.L_x_14096) ;  /* 0x0000001400f88947 */ /* 0x004fea0003800000 */
.L_x_14148:
[----:B------:R-:W-:Y:S05]  /*c970*/  @!P2 BRA `(.L_x_14097) ;  /* 0x000000000004a947 */ /* 0x000fea0003800000 */
[----:B------:R-:W-:Y:S01]  /*c980*/  BPT.TRAP 0x1 ;  /* 0x000000040000795c */ /* 0x000fe20000300000 */
.L_x_14097:
[----:B------:R-:W-:-:S04]  /*c990*/  VIADD R0, R17, 0x16860 ;  /* 0x0001686011007836 */ /* 0x000fc80000000000 */
[----:B------:R-:W-:-:S04]  /*c9a0*/  IMAD R3, R3, 0x8, R0 ;  /* 0x0000000803037824 */ /* 0x000fc800078e0200 */
[----:B------:R-:W3:Y:S02]  /*c9b0*/  SYNCS.PHASECHK.TRANS64.TRYWAIT P0, [R3+URZ], R4 ;  /* 0x00000004030075a7 */ /* 0x000ee4000800017f */
[----:B---3--:R-:W-:Y:S05]  /*c9c0*/  @!P0 BRA `(.L_x_14098) ;  /* 0x0000001400f48947 */ /* 0x008fea0003800000 */
.L_x_14149:
[----:B------:R-:W-:-:S07]  /*c9d0*/  IMAD R9, R9, 0x8, R0 ;  /* 0x0000000809097824 */ /* 0x000fce00078e0200 */
.L_x_14099:
[----:B----4-:R4:W0:Y:S02]  /*c9e0*/  SYNCS.PHASECHK.TRANS64.TRYWAIT P0, [R9+URZ], R2 ;  /* 0x00000002090075a7 */ /* 0x010824000800017f */
[----:B0-----:R-:W-:Y:S05]  /*c9f0*/  @!P0 NANOSLEEP.SYNCS 0x989680 ;  /* 0x009896800000895d */ /* 0x001fea0003900000 */
[----:B------:R-:W0:Y:S02]  /*ca00*/  @!P0 SYNCS.PHASECHK.TRANS64 P0, [R9+URZ], R2 ;  /* 0x00000002090085a7 */ /* 0x000e24000800007f */
[----:B0-----:R-:W-:Y:S05]  /*ca10*/  @!P0 BRA `(.L_x_14099) ;  /* 0xfffffffc00f08947 */ /* 0x001fea000383ffff */
.L_x_13991:
[----:B------:R-:W-:Y:S05]  /*ca20*/  BSYNC B6 ;  /* 0x0000000000067941 */ /* 0x000fea0003800000 */
.L_x_13988:
[----:B------:R-:W-:Y:S05]  /*ca30*/  EXIT ;  /* 0x000000000000794d */ /* 0x000fea0003800000 */
.L_x_13995:
[----:B0-----:R-:W-:-:S04]  /*ca40*/  IMAD.U32 R3, RZ, RZ, UR39 ;  /* 0x00000027ff037e24 */ /* 0x001fc8000f8e00ff */
[----:B------:R0:W1:Y:S03]  /*ca50*/  SYNCS.PHASECHK.TRANS64.TRYWAIT P0, [R3+URZ+0x16800], R0 ;  /* 0x01680000030075a7 */ /* 0x000066000800017f */
[----:B-1----:R-:W-:Y:S05]  /*ca60*/  @!P0 NANOSLEEP.SYNCS 0x989680 ;  /* 0x009896800000895d */ /* 0x002fea0003900000 */
[----:B------:R-:W1:Y:S02]  /*ca70*/  @!P0 SYNCS.PHASECHK.TRANS64 P0, [R3+URZ+0x16800], R0 ;  /* 0x01680000030085a7 */ /* 0x000e64000800007f */
[----:B-1----:R-:W-:Y:S05]  /*ca80*/  @!P0 BRA `(.L_x_13995) ;  /* 0xfffffffc00ec8947 */ /* 0x002fea000383ffff */
[----:B------:R-:W-:Y:S05]  /*ca90*/  BRA `(.L_x_14100) ;  /* 0xffffff4800287947 */ /* 0x000fea000383ffff */
.L_x_13999:
[----:B-1----:R-:W-:-:S04]  /*caa0*/  IMAD.U32 R3, RZ, RZ, UR39 ;  /* 0x00000027ff037e24 */ /* 0x002fc8000f8e00ff */
[----:B------:R1:W2:Y:S03]  /*cab0*/  SYNCS.PHASECHK.TRANS64.TRYWAIT P2, [R3+URZ+0x16830], R0 ;  /* 0x01683000030075a7 */ /* 0x0002a6000804017f */
[----:B--2---:R-:W-:Y:S05]  /*cac0*/  @!P2 NANOSLEEP.SYNCS 0x989680 ;  /* 0x009896800000a95d */ /* 0x004fea0003900000 */
[----:B------:R-:W2:Y:S02]  /*cad0*/  @!P2 SYNCS.PHASECHK.TRANS64 P2, [R3+URZ+0x16830], R0 ;  /* 0x016830000300a5a7 */ /* 0x000ea4000804007f */
[----:B--2---:R-:W-:Y:S05]  /*cae0*/  @!P2 BRA `(.L_x_13999) ;  /* 0xfffffffc00eca947 */ /* 0x004fea000383ffff */
[----:B------:R-:W-:Y:S05]  /*caf0*/  BRA `(.L_x_13998) ;  /* 0xffffff4800487947 */ /* 0x000fea000383ffff */
.L_x_14004:
[----:B-1----:R-:W-:-:S04]  /*cb00*/  IMAD.U32 R8, RZ, RZ, UR10 ;  /* 0x0000000aff087e24 */ /* 0x002fc8000f8e00ff */
[----:B------:R1:W2:Y:S03]  /*cb10*/  SYNCS.PHASECHK.TRANS64.TRYWAIT P3, [R8+URZ+0x16830], R3 ;  /* 0x01683003080075a7 */ /* 0x0002a6000806017f */
[----:B--2---:R-:W-:Y:S05]  /*cb20*/  @!P3 NANOSLEEP.SYNCS 0x989680 ;  /* 0x009896800000b95d */ /* 0x004fea0003900000 */
[----:B------:R-:W2:Y:S02]  /*cb30*/  @!P3 SYNCS.PHASECHK.TRANS64 P3, [R8+URZ+0x16830], R3 ;  /* 0x016830030800b5a7 */ /* 0x000ea4000806007f */
[----:B--2---:R-:W-:Y:S05]  /*cb40*/  @!P3 BRA `(.L_x_14004) ;  /* 0xfffffffc00ecb947 */ /* 0x004fea000383ffff */
[----:B------:R-:W-:Y:S05]  /*cb50*/  BRA `(.L_x_14001) ;  /* 0xffffff6c00307947 */ /* 0x000fea000383ffff */
.L_x_14008:
[----:B-1----:R-:W-:-:S04]  /*cb60*/  IMAD.U32 R8, RZ, RZ, UR10 ;  /* 0x0000000aff087e24 */ /* 0x002fc8000f8e00ff */
[----:B------:R1:W2:Y:S03]  /*cb70*/  SYNCS.PHASECHK.TRANS64.TRYWAIT P3, [R8+URZ+0x16850], R3 ;  /* 0x01685003080075a7 */ /* 0x0002a6000806017f */
[----:B--2---:R-:W-:Y:S05]  /*cb80*/  @!P3 NANOSLEEP.SYNCS 0x989680 ;  /* 0x009896800000b95d */ /* 0x004fea0003900000 */
[----:B------:R-:W2:Y:S02]  /*cb90*/  @!P3 SYNCS.PHASECHK.TRANS64 P3, [R8+URZ+0x16850], R3 ;  /* 0x016850030800b5a7 */ /* 0x000ea4000806007f */
[----:B--2---:R-:W-:Y:S05]  /*cba0*/  @!P3 BRA `(.L_x_14008) ;  /* 0xfffffffc00ecb947 */ /* 0x004fea000383ffff */
[----:B------:R-:W-:Y:S05]  /*cbb0*/  BRA `(.L_x_14005) ;  /* 0xffffff6c00a87947 */ /* 0x000fea000383ffff */
.L_x_14014:
[----:B-1----:R-:W-:-:S04]  /*cbc0*/  IMAD.U32 R6, RZ, RZ, UR10 ;  /* 0x0000000aff067e24 */ /* 0x002fc8000f8e00ff */
[----:B------:R1:W2:Y:S03]  /*cbd0*/  SYNCS.PHASECHK.TRANS64.TRYWAIT P2, [R6+URZ+0x16830], R3 ;  /* 0x01683003060075a7 */ /* 0x0002a6000804017f */
[----:B--2---:R-:W-:Y:S05]  /*cbe0*/  @!P2 NANOSLEEP.SYNCS 0x989680 ;  /* 0x009896800000a95d */ /* 0x004fea0003900000 */
[----:B------:R-:W2:Y:S02]  /*cbf0*/  @!P2 SYNCS.PHASECHK.TRANS64 P2, [R6+URZ+0x16830], R3 ;  /* 0x016830030600a5a7 */ /* 0x000ea4000804007f */
[----:B--2---:R-:W-:Y:S05]  /*cc00*/  @!P2 BRA `(.L_x_14014) ;  /* 0xfffffffc00eca947 */ /* 0x004fea000383ffff */
[----:B------:R-:W-:Y:S05]  /*cc10*/  BRA `(.L_x_14011) ;  /* 0xffffff9000a47947 */ /* 0x000fea000383ffff */
.L_x_14018:
[----:B-1----:R-:W-:-:S04]  /*cc20*/  IMAD.U32 R6, RZ, RZ, UR10 ;  /* 0x0000000aff067e24 */ /* 0x002fc8000f8e00ff */
[----:B------:R1:W2:Y:S03]  /*cc30*/  SYNCS.PHASECHK.TRANS64.TRYWAIT P2, [R6+URZ+0x16850], R3 ;  /* 0x01685003060075a7 */ /* 0x0002a6000804017f */
[----:B--2---:R-:W-:Y:S05]  /*cc40*/  @!P2 NANOSLEEP.SYNCS 0x989680 ;  /* 0x009896800000a95d */ /* 0x004fea0003900000 */
[----:B------:R-:W2:Y:S02]  /*cc50*/  @!P2 SYNCS.PHASECHK.TRANS64 P2, [R6+URZ+0x16850], R3 ;  /* 0x016850030600a5a7 */ /* 0x000ea4000804007f */
[----:B--2---:R-:W-:Y:S05]  /*cc60*/  @!P2 BRA `(.L_x_14018) ;  /* 0xfffffffc00eca947 */ /* 0x004fea000383ffff */
[----:B------:R-:W-:Y:S05]  /*cc70*/  BRA `(.L_x_14015) ;  /* 0xffffff9400187947 */ /* 0x000fea000383ffff */
.L_x_14023:
[----:B-1----:R-:W-:-:S04]  /*cc80*/  IMAD.U32 R7, RZ, RZ, UR7 ;  /* 0x00000007ff077e24 */ /* 0x002fc8000f8e00ff */
[----:B------:R1:W2:Y:S03]  /*cc90*/  SYNCS.PHASECHK.TRANS64.TRYWAIT P0, [R7+URZ+0x16850], R0 ;  /* 0x01685000070075a7 */ /* 0x0002a6000800017f */
[----:B--2---:R-:W-:Y:S05]  /*cca0*/  @!P0 NANOSLEEP.SYNCS 0x989680 ;  /* 0x009896800000895d */ /* 0x004fea0003900000 */
[----:B------:R-:W2:Y:S02]  /*ccb0*/  @!P0 SYNCS.PHASECHK.TRANS64 P0, [R7+URZ+0x16850], R0 ;  /* 0x01685000070085a7 */ /* 0x000ea4000800007f */
[----:B--2---:R-:W-:Y:S05]  /*ccc0*/  @!P0 BRA `(.L_x_14023) ;  /* 0xfffffffc00ec8947 */ /* 0x004fea000383ffff */
[----:B------:R-:W-:Y:S05]  /*ccd0*/  BRA `(.L_x_14022) ;  /* 0xffffffac006c7947 */ /* 0x000fea000383ffff */
.L_x_14034:
[----:B------:R-:W-:Y:S02]  /*cce0*/  IMAD.MOV.U32 R13, RZ, RZ, R16 ;  /* 0x000000ffff0d7224 */ /* 0x000fe400078e0010 */
[----:B------:R-:W-:Y:S02]  /*ccf0*/  IMAD.MOV.U32 R12, RZ, RZ, RZ ;  /* 0x000000ffff0c7224 */ /* 0x000fe400078e00ff */
[----:B------:R-:W-:Y:S02]  /*cd00*/  IMAD.MOV.U32 R11, RZ, RZ, 0x1f ;  /* 0x0000001fff0b7424 */ /* 0x000fe400078e00ff */
[----:B------:R-:W-:-:S07]  /*cd10*/  IMAD.MOV.U32 R15, RZ, RZ, -0x1 ;  /* 0xffffffffff0f7424 */ /* 0x000fce00078e00ff */
[----:B------:R-:W-:Y:S05]  /*cd20*/  WARPSYNC.COLLECTIVE R15, `(.L_x_14101) ;  /* 0x000000000f087348 */ /* 0x000fea0003c00000 */
[----:B------:R0:W1:Y:S02]  /*cd30*/  SHFL.IDX P6, R14, R13, R12, R11 ;  /* 0x0000000c0d0e7389 */ /* 0x00006400000c000b */
[----:B01----:R-:W-:Y:S01]  /*cd40*/  ENDCOLLECTIVE ;  /* 0x000000000000791b */ /* 0x003fe20003800000 */
.L_x_14101:
[----:B------:R-:W-:Y:S05]  /*cd50*/  BRA `(.L_x_14102) ;  /* 0xffffffd000b47947 */ /* 0x000fea000383ffff */
.L_x_14036:
[----:B------:R-:W-:Y:S01]  /*cd60*/  BSSY B0, `(.L_x_14103) ;  /* 0x0000006000007945 */ /* 0x000fe20003800000 */
[----:B------:R-:W-:-:S07]  /*cd70*/  IMAD.MOV.U32 R15, RZ, RZ, -0x1 ;  /* 0xffffffffff0f7424 */ /* 0x000fce00078e00ff */
[----:B0-----:R-:W-:Y:S05]  /*cd80*/  WARPSYNC.COLLECTIVE R15, `(.L_x_14104) ;  /* 0x000000000f0c7348 */ /* 0x001fea0003c00000 */
[----:B------:R-:W-:Y:S02]  /*cd90*/  ELECT P6, UR62, PT ;  /* 0x00000000003e782f */ /* 0x000fe400038c0000 */
[----:B------:R-:W-:Y:S01]  /*cda0*/  MOV R14, UR62 ;  /* 0x0000003e000e7c02 */ /* 0x000fe20008000f00 */
[----:B0-----:R-:W-:Y:S10]  /*cdb0*/  ENDCOLLECTIVE ;  /* 0x000000000000791b */ /* 0x001ff40003800000 */
.L_x_14104:
[----:B------:R-:W-:Y:S05]  /*cdc0*/  BSYNC B0 ;  /* 0x0000000000007941 */ /* 0x000fea0003800000 */
.L_x_14103:
[----:B------:R-:W-:Y:S05]  /*cdd0*/  BRA `(.L_x_14105) ;  /* 0xffffffd000b07947 */ /* 0x000fea000383ffff */
.L_x_14038:
[----:B--2---:R-:W-:-:S04]  /*cde0*/  IMAD.U32 R3, RZ, RZ, UR38 ;  /* 0x00000026ff037e24 */ /* 0x004fc8000f8e00ff */
[----:B------:R2:W3:Y:S03]  /*cdf0*/  SYNCS.PHASECHK.TRANS64.TRYWAIT P0, [R3+URZ+0x16840], R8 ;  /* 0x01684008030075a7 */ /* 0x0004e6000800017f */
[----:B---3--:R-:W-:Y:S05]  /*ce00*/  @!P0 NANOSLEEP.SYNCS 0x989680 ;  /* 0x009896800000895d */ /* 0x008fea0003900000 */
[----:B------:R-:W3:Y:S02]  /*ce10*/  @!P0 SYNCS.PHASECHK.TRANS64 P0, [R3+URZ+0x16840], R8 ;  /* 0x01684008030085a7 */ /* 0x000ee4000800007f */
[----:B---3--:R-:W-:Y:S05]  /*ce20*/  @!P0 BRA `(.L_x_14038) ;  /* 0xfffffffc00ec8947 */ /* 0x008fea000383ffff */
[----:B------:R-:W-:Y:S05]  /*ce30*/  BRA `(.L_x_14106) ;  /* 0xffffffd400007947 */ /* 0x000fea000383ffff */
.L_x_14041:
[----:B------:R-:W-:Y:S02]  /*ce40*/  IMAD R9, R9, 0xc0, R12 ;  /* 0x000000c009097824 */ /* 0x000fe400078e020c */
        /* <DEDUP_REMOVED lines=8> */
.L_x_14107:
[----:B------:R-:W-:Y:S02]  /*ced0*/  IMAD.MOV.U32 R13, RZ, RZ, R8 ;  /* 0x000000ffff0d7224 */ /* 0x000fe400078e0008 */
[----:B------:R-:W-:-:S07]  /*cee0*/  IMAD.MOV.U32 R4, RZ, RZ, R14 ;  /* 0x000000ffff047224 */ /* 0x000fce00078e000e */
[----:B------:R-:W-:Y:S05]  /*cef0*/  WARPSYNC.COLLECTIVE R15, `(.L_x_14108) ;  /* 0x000000000f087348 */ /* 0x000fea0003c00000 */
[----:B------:R0:W1:Y:S02]  /*cf00*/  SHFL.IDX P6, R14, R13, R12, R11 ;  /* 0x0000000c0d0e7389 */ /* 0x00006400000c000b */
[----:B01----:R-:W-:Y:S01]  /*cf10*/  ENDCOLLECTIVE ;  /* 0x000000000000791b */ /* 0x003fe20003800000 */
.L_x_14108:
        /* <DEDUP_REMOVED lines=8> */
[----:B------:R-:W-:-:S07]  /*cfa0*/  @!P1 IMAD.MOV.U32 R4, RZ, RZ, R14 ;  /* 0x000000ffff049224 */ /* 0x000fce00078e000e */
[----:B------:R-:W-:Y:S05]  /*cfb0*/  WARPSYNC.COLLECTIVE R15, `(.L_x_14109) ;  /* 0x000000000f087348 */ /* 0x000fea0003c00000 */
[----:B------:R0:W1:Y:S02]  /*cfc0*/  SHFL.IDX P6, R14, R13, R12, R11 ;  /* 0x0000000c0d0e7389 */ /* 0x00006400000c000b */
[----:B01----:R-:W-:Y:S01]  /*cfd0*/  ENDCOLLECTIVE ;  /* 0x000000000000791b */ /* 0x003fe20003800000 */
.L_x_14109:
[----:B------:R-:W-:Y:S01]  /*cfe0*/  @!PT LDS RZ, [RZ] ;  /* 0x00000000fffff984 */ /* 0x000fe20000000800 */
[----:B------:R-:W-:Y:S01]  /*cff0*/  @!PT LDS RZ, [RZ] ;  /* 0x00000000fffff984 */ /* 0x000fe20000000800 */
[----:B------:R-:W-:Y:S01]  /*d000*/  @!PT LDS RZ, [RZ] ;  /* 0x00000000fffff984 */ /* 0x000fe20000000800 */
[----:B------:R0:W-:Y:S01]  /*d010*/  @!P1 LDGSTS.E.BYPASS.LTC128B.128 [R21+0x8400], desc[UR46][R4.64], !P0 ;  /* 0x0840000004159fae */ /* 0x0001e2000c101d6e */
[----:B------:R-:W-:Y:S01]  /*d020*/  ISETP.GE.AND P1, PT, R25, R0, PT ;  /* 0x000000001900720c */ /* 0x000fe20003f26270 */
[----:B------:R-:W-:Y:S02]  /*d030*/  IMAD.MOV.U32 R13, RZ, RZ, R8 ;  /* 0x000000ffff0d7224 */ /* 0x000fe400078e0008 */
[----:B0-----:R-:W-:-:S05]  /*d040*/  VIADD R21, R9, 0x20 ;  /* 0x0000002009157836 */ /* 0x001fca0000000000 */
[----:B------:R-:W-:Y:S01]  /*d050*/  ISETP.GE.AND P2, PT, R21, R0, PT ;  /* 0x000000001500720c */ /* 0x000fe20003f46270 */
[----:B------:R-:W-:Y:S02]  /*d060*/  VIADD R21, R9, 0x30 ;  /* 0x0000003009157836 */ /* 0x000fe40000000000 */
[----:B------:R-:W-:-:S10]  /*d070*/  IMAD.MOV.U32 R25, RZ, RZ, R14 ;  /* 0x000000ffff197224 */ /* 0x000fd400078e000e */
[----:B------:R-:W-:Y:S05]  /*d080*/  WARPSYNC.COLLECTIVE R15, `(.L_x_14110) ;  /* 0x000000000f087348 */ /* 0x000fea0003c00000 */
[----:B------:R0:W1:Y:S02]  /*d090*/  SHFL.IDX P6, R14, R13, R12, R11 ;  /* 0x0000000c0d0e7389 */ /* 0x00006400000c000b */
[----:B01----:R-:W-:Y:S01]  /*d0a0*/  ENDCOLLECTIVE ;  /* 0x000000000000791b */ /* 0x003fe20003800000 */
.L_x_14110:
[----:B------:R-:W-:Y:S01]  /*d0b0*/  @!P2 LEA R29, R10, UR38, 0x1 ;  /* 0x000000260a1dac11 */ /* 0x000fe2000f8e08ff */
[----:B------:R-:W-:Y:S02]  /*d0c0*/  IMAD.MOV.U32 R13, RZ, RZ, R7 ;  /* 0x000000ffff0d7224 */ /* 0x000fe400078e0007 */
[----:B------:R-:W-:Y:S01]  /*d0d0*/  IMAD.MOV.U32 R12, RZ, RZ, 0x2 ;  /* 0x00000002ff0c7424 */ /* 0x000fe200078e00ff */
[----:B------:R-:W-:-:S13]  /*d0e0*/  @!P1 LEA R4, P3, R19, R14, 0x1 ;  /* 0x0000000e13049211 */ /* 0x000fda00078608ff */
[----:B------:R-:W-:Y:S05]  /*d0f0*/  WARPSYNC.COLLECTIVE R15, `(.L_x_14111) ;  /* 0x000000000f087348 */ /* 0x000fea0003c00000 */
[----:B------:R0:W1:Y:S02]  /*d100*/  SHFL.IDX P6, R14, R13, R12, R11 ;  /* 0x0000000c0d0e7389 */ /* 0x00006400000c000b */
[----:B01----:R-:W-:Y:S01]  /*d110*/  ENDCOLLECTIVE ;  /* 0x000000000000791b */ /* 0x003fe20003800000 */
.L_x_14111:
        /* <DEDUP_REMOVED lines=11> */
.L_x_14112:
[----:B------:R-:W-:Y:S02]  /*d1d0*/  IMAD.MOV.U32 R13, RZ, RZ, R7 ;  /* 0x000000ffff0d7224 */ /* 0x000fe400078e0007 */
[----:B------:R-:W-:Y:S02]  /*d1e0*/  IMAD.MOV.U32 R12, RZ, RZ, 0x3 ;  /* 0x00000003ff0c7424 */ /* 0x000fe400078e00ff */
[----:B------:R-:W-:-:S07]  /*d1f0*/  IMAD.MOV.U32 R28, RZ, RZ, R14 ;  /* 0x000000ffff1c7224 */ /* 0x000fce00078e000e */
[----:B------:R-:W-:Y:S05]  /*d200*/  WARPSYNC.COLLECTIVE R15, `(.L_x_14113) ;  /* 0x000000000f087348 */ /* 0x000fea0003c00000 */
[----:B------:R0:W1:Y:S02]  /*d210*/  SHFL.IDX P6, R14, R13, R12, R11 ;  /* 0x0000000c0d0e7389 */ /* 0x00006400000c000b */
[----:B01----:R-:W-:Y:S01]  /*d220*/  ENDCOLLECTIVE ;  /* 0x000000000000791b */ /* 0x003fe20003800000 */
.L_x_14113:
[----:B------:R-:W-:-:S05]  /*d230*/  @!P2 LEA R4, P1, R19, R28, 0x1 ;  /* 0x0000001c1304a211 */ /* 0x000fca00078208ff */
[----:B------:R-:W-:Y:S01]  /*d240*/  @!P2 IMAD.X R5, RZ, RZ, R20, P1 ;  /* 0x000000ffff05a224 */ /* 0x000fe200008e0614 */
[----:B------:R-:W-:-:S04]  /*d250*/  ISETP.GE.AND P1, PT, R21, R0, PT ;  /* 0x000000001500720c */ /* 0x000fc80003f26270 */
[----:B------:R-:W-:Y:S01]  /*d260*/  @!PT LDS RZ, [RZ] ;  /* 0x00000000fffff984 */ /* 0x000fe20000000800 */
[----:B------:R-:W-:Y:S01]  /*d270*/  @!PT LDS RZ, [RZ] ;  /* 0x00000000fffff984 */ /* 0x000fe20000000800 */
[----:B------:R-:W-:Y:S01]  /*d280*/  @!PT LDS RZ, [RZ] ;  /* 0x00000000fffff984 */ /* 0x000fe20000000800 */
[----:B------:R0:W-:Y:S01]  /*d290*/  @!P2 LDGSTS.E.BYPASS.LTC128B.128 [R29+0x9400], desc[UR46][R4.64], !P0 ;  /* 0x09400000041dafae */ /* 0x0001e2000c101d6e */
[----:B------:R-:W-:-:S08]  /*d2a0*/  IMAD.MOV.U32 R13, RZ, RZ, R8 ;  /* 0x000000ffff0d7224 */ /* 0x000fd000078e0008 */
[----:B------:R-:W-:Y:S01]  /*d2b0*/  @!P1 LEA R25, R10, UR38, 0x1 ;  /* 0x000000260a199c11 */ /* 0x000fe2000f8e08ff */
[----:B------:R-:W-:-:S07]  /*d2c0*/  IMAD.MOV.U32 R21, RZ, RZ, R14 ;  /* 0x000000ffff157224 */ /* 0x000fce00078e000e */
[----:B0-----:R-:W-:Y:S05]  /*d2d0*/  WARPSYNC.COLLECTIVE R15, `(.L_x_14114) ;  /* 0x000000000f087348 */ /* 0x001fea0003c00000 */
[----:B------:R1:W2:Y:S02]  /*d2e0*/  SHFL.IDX P6, R14, R13, R12, R11 ;  /* 0x0000000c0d0e7389 */ /* 0x0002a400000c000b */
[----:B012---:R-:W-:Y:S01]  /*d2f0*/  ENDCOLLECTIVE ;  /* 0x000000000000791b */ /* 0x007fe20003800000 */
.L_x_14114:
[----:B------:R-:W-:Y:S02]  /*d300*/  IMAD.MOV.U32 R13, RZ, RZ, R7 ;  /* 0x000000ffff0d7224 */ /* 0x000fe400078e0007 */
[----:B------:R-:W-:Y:S01]  /*d310*/  IMAD.MOV.U32 R12, RZ, RZ, 0x4 ;  /* 0x00000004ff0c7424 */ /* 0x000fe200078e00ff */
[----:B------:R-:W-:-:S13]  /*d320*/  @!P1 LEA R4, P3, R19, R14, 0x1 ;  /* 0x0000000e13049211 */ /* 0x000fda00078608ff */
[----:B------:R-:W-:Y:S05]  /*d330*/  WARPSYNC.COLLECTIVE R15, `(.L_x_14115) ;  /* 0x000000000f087348 */ /* 0x000fea0003c00000 */
[----:B------:R0:W1:Y:S02]  /*d340*/  SHFL.IDX P6, R14, R13, R12, R11 ;  /* 0x0000000c0d0e7389 */ /* 0x00006400000c000b */
[----:B01----:R-:W-:Y:S01]  /*d350*/  ENDCOLLECTIVE ;  /* 0x000000000000791b */ /* 0x003fe20003800000 */
.L_x_14115:
[----:B------:R-:W-:Y:S02]  /*d360*/  @!P1 IMAD.X R5, RZ, RZ, R21, P3 ;  /* 0x000000ffff059224 */ /* 0x000fe400018e0615 */
[----:B------:R-:W-:-:S03]  /*d370*/  VIADD R21, R9, 0x40 ;  /* 0x0000004009157836 */ /* 0x000fc60000000000 */
[----:B------:R-:W-:Y:S01]  /*d380*/  @!PT LDS RZ, [RZ] ;  /* 0x00000000fffff984 */ /* 0x000fe20000000800 */
[----:B------:R-:W-:Y:S01]  /*d390*/  @!PT LDS RZ, [RZ] ;  /* 0x00000000fffff984 */ /* 0x000fe20000000800 */
[----:B------:R-:W-:Y:S01]  /*d3a0*/  @!PT LDS RZ, [RZ] ;  /* 0x00000000fffff984 */ /* 0x000fe20000000800 */
[----:B------:R0:W-:Y:S02]  /*d3b0*/  @!P1 LDGSTS.E.BYPASS.LTC128B.128 [R25+0x9c00], desc[UR46][R4.64], !P0 ;  /* 0x09c0000004199fae */ /* 0x0001e4000c101d6e */
[----:B------:R-:W-:Y:S01]  /*d3c0*/  ISETP.GE.AND P2, PT, R21, R0, PT ;  /* 0x000000001500720c */ /* 0x000fe20003f46270 */
[C---:B------:R-:W-:Y:S02]  /*d3d0*/  VIADD R21, R9.reuse, 0x50 ;  /* 0x0000005009157836 */ /* 0x040fe40000000000 */
[----:B------:R-:W-:Y:S02]  /*d3e0*/  IMAD.MOV.U32 R13, RZ, RZ, R8 ;  /* 0x000000ffff0d7224 */ /* 0x000fe400078e0008 */
[----:B0-----:R-:W-:-:S08]  /*d3f0*/  VIADD R25, R9, 0x60 ;  /* 0x0000006009197836 */ /* 0x001fd00000000000 */
[----:B------:R-:W-:Y:S01]  /*d400*/  @!P2 LEA R29, R10, UR38, 0x1 ;  /* 0x000000260a1dac11 */ /* 0x000fe2000f8e08ff */
[----:B------:R-:W-:-:S07]  /*d410*/  IMAD.MOV.U32 R20, RZ, RZ, R14 ;  /* 0x000000ffff147224 */ /* 0x000fce00078e000e */
[----:B------:R-:W-:Y:S05]  /*d420*/  WARPSYNC.COLLECTIVE R15, `(.L_x_14116) ;  /* 0x000000000f087348 */ /* 0x000fea0003c00000 */
[----:B------:R0:W1:Y:S02]  /*d430*/  SHFL.IDX P6, R14, R13, R12, R11 ;  /* 0x0000000c0d0e7389 */ /* 0x00006400000c000b */
[----:B01----:R-:W-:Y:S01]  /*d440*/  ENDCOLLECTIVE ;  /* 0x000000000000791b */ /* 0x003fe20003800000 */
.L_x_14116:
[----:B------:R-:W-:Y:S02]  /*d450*/  IMAD.MOV.U32 R13, RZ, RZ, R7 ;  /* 0x000000ffff0d7224 */ /* 0x000fe400078e0007 */
[----:B------:R-:W-:Y:S02]  /*d460*/  IMAD.MOV.U32 R12, RZ, RZ, 0x5 ;  /* 0x00000005ff0c7424 */ /* 0x000fe400078e00ff */
[----:B------:R-:W-:-:S07]  /*d470*/  IMAD.MOV.U32 R28, RZ, RZ, R14 ;  /* 0x000000ffff1c7224 */ /* 0x000fce00078e000e */
[----:B------:R-:W-:Y:S05]  /*d480*/  WARPSYNC.COLLECTIVE R15, `(.L_x_14117) ;  /* 0x000000000f087348 */ /* 0x000fea0003c00000 */
[----:B------:R0:W1:Y:S02]  /*d490*/  SHFL.IDX P6, R14, R13, R12, R11 ;  /* 0x0000000c0d0e7389 */ /* 0x00006400000c000b */
[----:B01----:R-:W-:Y:S01]  /*d4a0*/  ENDCOLLECTIVE ;  /* 0x000000000000791b */ /* 0x003fe20003800000 */
.L_x_14117:
[----:B------:R-:W-:-:S05]  /*d4b0*/  @!P2 LEA R4, P1, R19, R28, 0x1 ;  /* 0x0000001c1304a211 */ /* 0x000fca00078208ff */
[----:B------:R-:W-:Y:S01]  /*d4c0*/  @!P2 IMAD.X R5, RZ, RZ, R20, P1 ;  /* 0x000000ffff05a224 */ /* 0x000fe200008e0614 */
[----:B------:R-:W-:-:S04]  /*d4d0*/  ISETP.GE.AND P1, PT, R21, R0, PT ;  /* 0x000000001500720c */ /* 0x000fc80003f26270 */
[----:B------:R-:W-:Y:S01]  /*d4e0*/  @!PT LDS RZ, [RZ] ;  /* 0x00000000fffff984 */ /* 0x000fe20000000800 */
[----:B------:R-:W-:Y:S01]  /*d4f0*/  @!PT LDS RZ, [RZ] ;  /* 0x00000000fffff984 */ /* 0x000fe20000000800 */
[----:B------:R-:W-:Y:S01]  /*d500*/  @!PT LDS RZ, [RZ] ;  /* 0x00000000fffff984 */ /* 0x000fe20000000800 */
[----:B------:R0:W-:Y:S01]  /*d510*/  @!P2 LDGSTS.E.BYPASS.LTC128B.128 [R29+0xa400], desc[UR46][R4.64], !P0 ;  /* 0x0a400000041dafae */ /* 0x0001e2000c101d6e */
[----:B------:R-:W-:Y:S01]  /*d520*/  IMAD.MOV.U32 R13, RZ, RZ, R8 ;  /* 0x000000ffff0d7224 */ /* 0x000fe200078e0008 */
[----:B------:R-:W-:Y:S01]  /*d530*/  ISETP.GE.AND P2, PT, R25, R0, PT ;  /* 0x000000001900720c */ /* 0x000fe20003f46270 */
[----:B------:R-:W-:-:S12]  /*d540*/  IMAD.MOV.U32 R21, RZ, RZ, R14 ;  /* 0x000000ffff157224 */ /* 0x000fd800078e000e */
[----:B0-----:R-:W-:Y:S05]  /*d550*/  WARPSYNC.COLLECTIVE R15, `(.L_x_14118) ;  /* 0x000000000f087348 */ /* 0x001fea0003c00000 */
[----:B------:R1:W2:Y:S02]  /*d560*/  SHFL.IDX P6, R14, R13, R12, R11 ;  /* 0x0000000c0d0e7389 */ /* 0x0002a400000c000b */
[----:B012---:R-:W-:Y:S01]  /*d570*/  ENDCOLLECTIVE ;  /* 0x000000000000791b */ /* 0x007fe20003800000 */
.L_x_14118:
[----:B------:R-:W-:Y:S01]  /*d580*/  @!P2 LEA R25, R10, UR38, 0x1 ;  /* 0x000000260a19ac11 */ /* 0x000fe2000f8e08ff */
[----:B------:R-:W-:Y:S02]  /*d590*/  IMAD.MOV.U32 R13, RZ, RZ, R7 ;  /* 0x000000ffff0d7224 */ /* 0x000fe400078e0007 */
[----:B------:R-:W-:Y:S01]  /*d5a0*/  IMAD.MOV.U32 R12, RZ, RZ, 0x6 ;  /* 0x00000006ff0c7424 */ /* 0x000fe200078e00ff */
[----:B------:R-:W-:-:S13]  /*d5b0*/  @!P1 LEA R4, P3, R19, R14, 0x1 ;  /* 0x0000000e13049211 */ /* 0x000fda00078608ff */
[----:B------:R-:W-:Y:S05]  /*d5c0*/  WARPSYNC.COLLECTIVE R15, `(.L_x_14119) ;  /* 0x000000000f087348 */ /* 0x000fea0003c00000 */
[----:B------:R0:W1:Y:S02]  /*d5d0*/  SHFL.IDX P6, R14, R13, R12, R11 ;  /* 0x0000000c0d0e7389 */ /* 0x00006400000c000b */
[----:B01----:R-:W-:Y:S01]  /*d5e0*/  ENDCOLLECTIVE ;  /* 0x000000000000791b */ /* 0x003fe20003800000 */
.L_x_14119:
        /* <DEDUP_REMOVED lines=11> */
.L_x_14120:
[----:B------:R-:W-:Y:S02]  /*d6a0*/  IMAD.MOV.U32 R13, RZ, RZ, R7 ;  /* 0x000000ffff0d7224 */ /* 0x000fe400078e0007 */
[----:B------:R-:W-:Y:S02]  /*d6b0*/  IMAD.MOV.U32 R12, RZ, RZ, 0x7 ;  /* 0x00000007ff0c7424 */ /* 0x000fe400078e00ff */
[----:B------:R-:W-:-:S07]  /*d6c0*/  IMAD.MOV.U32 R28, RZ, RZ, R14 ;  /* 0x000000ffff1c7224 */ /* 0x000fce00078e000e */
[----:B------:R-:W-:Y:S05]  /*d6d0*/  WARPSYNC.COLLECTIVE R15, `(.L_x_14121) ;  /* 0x000000000f087348 */ /* 0x000fea0003c00000 */
[----:B------:R0:W1:Y:S02]  /*d6e0*/  SHFL.IDX P6, R14, R13, R12, R11 ;  /* 0x0000000c0d0e7389 */ /* 0x00006400000c000b */
[----:B01----:R-:W-:Y:S01]  /*d6f0*/  ENDCOLLECTIVE ;  /* 0x000000000000791b */ /* 0x003fe20003800000 */
.L_x_14121:
        /* <DEDUP_REMOVED lines=11> */
.L_x_14122:
        /* <DEDUP_REMOVED lines=9> */
.L_x_14123:
        /* <DEDUP_REMOVED lines=14> */
.L_x_14124:
[----:B------:R-:W-:Y:S02]  /*d920*/  IMAD.MOV.U32 R13, RZ, RZ, R3 ;  /* 0x000000ffff0d7224 */ /* 0x000fe400078e0003 */
[----:B------:R-:W-:Y:S02]  /*d930*/  IMAD.MOV.U32 R12, RZ, RZ, 0x1 ;  /* 0x00000001ff0c7424 */ /* 0x000fe400078e00ff */
[----:B------:R-:W-:-:S07]  /*d940*/  IMAD.MOV.U32 R28, RZ, RZ, R14 ;  /* 0x000000ffff1c7224 */ /* 0x000fce00078e000e */
[----:B------:R-:W-:Y:S05]  /*d950*/  WARPSYNC.COLLECTIVE R15, `(.L_x_14125) ;  /* 0x000000000f087348 */ /* 0x000fea0003c00000 */
[----:B------:R0:W1:Y:S02]  /*d960*/  SHFL.IDX P6, R14, R13, R12, R11 ;  /* 0x0000000c0d0e7389 */ /* 0x00006400000c000b */
[----:B01----:R-:W-:Y:S01]  /*d970*/  ENDCOLLECTIVE ;  /* 0x000000000000791b */ /* 0x003fe20003800000 */
.L_x_14125:
        /* <DEDUP_REMOVED lines=13> */
.L_x_14126:
[----:B------:R-:W-:Y:S02]  /*da50*/  IMAD.MOV.U32 R13, RZ, RZ, R3 ;  /* 0x000000ffff0d7224 */ /* 0x000fe400078e0003 */
[----:B------:R-:W-:Y:S01]  /*da60*/  IMAD.MOV.U32 R12, RZ, RZ, 0x2 ;  /* 0x00000002ff0c7424 */ /* 0x000fe200078e00ff */
[----:B------:R-:W-:-:S13]  /*da70*/  @!P1 LEA R4, P3, R19, R14, 0x1 ;  /* 0x0000000e13049211 */ /* 0x000fda00078608ff */
[----:B------:R-:W-:Y:S05]  /*da80*/  WARPSYNC.COLLECTIVE R15, `(.L_x_14127) ;  /* 0x000000000f087348 */ /* 0x000fea0003c00000 */
[----:B------:R0:W1:Y:S02]  /*da90*/  SHFL.IDX P6, R14, R13, R12, R11 ;  /* 0x0000000c0d0e7389 */ /* 0x00006400000c000b */
[----:B01----:R-:W-:Y:S01]  /*daa0*/  ENDCOLLECTIVE ;  /* 0x000000000000791b */ /* 0x003fe20003800000 */
.L_x_14127:
        /* <DEDUP_REMOVED lines=12> */
.L_x_14128:
[----:B------:R-:W-:Y:S02]  /*db70*/  IMAD.MOV.U32 R13, RZ, RZ, R3 ;  /* 0x000000ffff0d7224 */ /* 0x000fe400078e0003 */
[----:B------:R-:W-:Y:S02]  /*db80*/  IMAD.MOV.U32 R12, RZ, RZ, 0x3 ;  /* 0x00000003ff0c7424 */ /* 0x000fe400078e00ff */
[----:B------:R-:W-:-:S07]  /*db90*/  IMAD.MOV.U32 R20, RZ, RZ, R14 ;  /* 0x000000ffff147224 */ /* 0x000fce00078e000e */
[----:B------:R-:W-:Y:S05]  /*dba0*/  WARPSYNC.COLLECTIVE R15, `(.L_x_14129) ;  /* 0x000000000f087348 */ /* 0x000fea0003c00000 */
[----:B------:R0:W1:Y:S02]  /*dbb0*/  SHFL.IDX P6, R14, R13, R12, R11 ;  /* 0x0000000c0d0e7389 */ /* 0x00006400000c000b */
[----:B01----:R-:W-:Y:S01]  /*dbc0*/  ENDCOLLECTIVE ;  /* 0x000000000000791b */ /* 0x003fe20003800000 */
.L_x_14129:
        /* <DEDUP_REMOVED lines=12> */
.L_x_14130:
[----:B------:R-:W-:Y:S05]  /*dc90*/  BRA `(.L_x_14131) ;  /* 0xffffffd000b07947 */ /* 0x000fea000383ffff */
.L_x_14042:
[----:B0-----:R-:W-:-:S04]  /*dca0*/  IMAD.U32 R3, RZ, RZ, UR38 ;  /* 0x00000026ff037e24 */ /* 0x001fc8000f8e00ff */
[----:B------:R0:W1:Y:S03]  /*dcb0*/  SYNCS.PHASECHK.TRANS64.TRYWAIT P0, [R3+URZ+0x16820], R0 ;  /* 0x01682000030075a7 */ /* 0x000066000800017f */
[----:B-1----:R-:W-:Y:S05]  /*dcc0*/  @!P0 NANOSLEEP.SYNCS 0x989680 ;  /* 0x009896800000895d */ /* 0x002fea0003900000 */
[----:B------:R-:W1:Y:S02]  /*dcd0*/  @!P0 SYNCS.PHASECHK.TRANS64 P0, [R3+URZ+0x16820], R0 ;  /* 0x01682000030085a7 */ /* 0x000e64000800007f */
[----:B-1----:R-:W-:Y:S05]  /*dce0*/  @!P0 BRA `(.L_x_14042) ;  /* 0xfffffffc00ec8947 */ /* 0x002fea000383ffff */
[----:B------:R-:W-:Y:S05]  /*dcf0*/  BRA `(.L_x_14132) ;  /* 0xffffffd000e07947 */ /* 0x000fea000383ffff */
.L_x_14049:
[----:B0-----:R-:W-:-:S04]  /*dd00*/  IMAD.U32 R5, RZ, RZ, UR38 ;  /* 0x00000026ff057e24 */ /* 0x001fc8000f8e00ff */
[----:B------:R0:W1:Y:S03]  /*dd10*/  SYNCS.PHASECHK.TRANS64.TRYWAIT P0, [R5+URZ+0x16848], R12 ;  /* 0x0168480c050075a7 */ /* 0x000066000800017f */
[----:B-1----:R-:W-:Y:S05]  /*dd20*/  @!P0 NANOSLEEP.SYNCS 0x989680 ;  /* 0x009896800000895d */ /* 0x002fea0003900000 */
[----:B------:R-:W1:Y:S02]  /*dd30*/  @!P0 SYNCS.PHASECHK.TRANS64 P0, [R5+URZ+0x16848], R12 ;  /* 0x0168480c050085a7 */ /* 0x000e64000800007f */
[----:B-1----:R-:W-:Y:S05]  /*dd40*/  @!P0 BRA `(.L_x_14049) ;  /* 0xfffffffc00ec8947 */ /* 0x002fea000383ffff */
[----:B------:R-:W-:Y:S05]  /*dd50*/  BRA `(.L_x_14133) ;  /* 0xffffffd400c47947 */ /* 0x000fea000383ffff */
.L_x_14054:
[----:B0-----:R-:W-:-:S04]  /*dd60*/  IMAD.U32 R5, RZ, RZ, UR38 ;  /* 0x00000026ff057e24 */ /* 0x001fc8000f8e00ff */
[----:B------:R0:W1:Y:S03]  /*dd70*/  SYNCS.PHASECHK.TRANS64.TRYWAIT P0, [R5+URZ+0x16860], R12 ;  /* 0x0168600c050075a7 */ /* 0x000066000800017f */
[----:B-1----:R-:W-:Y:S05]  /*dd80*/  @!P0 NANOSLEEP.SYNCS 0x989680 ;  /* 0x009896800000895d */ /* 0x002fea0003900000 */
[----:B------:R-:W1:Y:S02]  /*dd90*/  @!P0 SYNCS.PHASECHK.TRANS64 P0, [R5+URZ+0x16860], R12 ;  /* 0x0168600c050085a7 */ /* 0x000e64000800007f */
[----:B-1----:R-:W-:Y:S05]  /*dda0*/  @!P0 BRA `(.L_x_14054) ;  /* 0xfffffffc00ec8947 */ /* 0x002fea000383ffff */
[----:B------:R-:W-:Y:S05]  /*ddb0*/  BRA `(.L_x_14134) ;  /* 0xffffffd800247947 */ /* 0x000fea000383ffff */
.L_x_14062:
[----:B0-----:R-:W-:-:S04]  /*ddc0*/  IMAD.U32 R5, RZ, RZ, UR38 ;  /* 0x00000026ff057e24 */ /* 0x001fc8000f8e00ff */
[----:B------:R0:W1:Y:S03]  /*ddd0*/  SYNCS.PHASECHK.TRANS64.TRYWAIT P0, [R5+URZ+0x16840], R14 ;  /* 0x0168400e050075a7 */ /* 0x000066000800017f */
[----:B-1----:R-:W-:Y:S05]  /*dde0*/  @!P0 NANOSLEEP.SYNCS 0x989680 ;  /* 0x009896800000895d */ /* 0x002fea0003900000 */
[----:B------:R-:W1:Y:S02]  /*ddf0*/  @!P0 SYNCS.PHASECHK.TRANS64 P0, [R5+URZ+0x16840], R14 ;  /* 0x0168400e050085a7 */ /* 0x000e64000800007f */
[----:B-1----:R-:W-:Y:S05]  /*de00*/  @!P0 BRA `(.L_x_14062) ;  /* 0xfffffffc00ec8947 */ /* 0x002fea000383ffff */
[----:B------:R-:W-:Y:S05]  /*de10*/  BRA `(.L_x_14135) ;  /* 0xffffffdc00087947 */ /* 0x000fea000383ffff */
.L_x_14067:
[----:B0-----:R-:W-:-:S04]  /*de20*/  IMAD.U32 R5, RZ, RZ, UR38 ;  /* 0x00000026ff057e24 */ /* 0x001fc8000f8e00ff */
[----:B------:R0:W1:Y:S03]  /*de30*/  SYNCS.PHASECHK.TRANS64.TRYWAIT P0, [R5+URZ+0x16868], R4 ;  /* 0x01686804050075a7 */ /* 0x000066000800017f */
[----:B-1----:R-:W-:Y:S05]  /*de40*/  @!P0 NANOSLEEP.SYNCS 0x989680 ;  /* 0x009896800000895d */ /* 0x002fea0003900000 */
[----:B------:R-:W1:Y:S02]  /*de50*/  @!P0 SYNCS.PHASECHK.TRANS64 P0, [R5+URZ+0x16868], R4 ;  /* 0x01686804050085a7 */ /* 0x000e64000800007f */
[----:B-1----:R-:W-:Y:S05]  /*de60*/  @!P0 BRA `(.L_x_14067) ;  /* 0xfffffffc00ec8947 */ /* 0x002fea000383ffff */
[----:B------:R-:W-:Y:S05]  /*de70*/  BRA `(.L_x_14136) ;  /* 0xffffffdc00707947 */ /* 0x000fea000383ffff */
.L_x_14075:
[----:B0-----:R-:W-:-:S04]  /*de80*/  IMAD.U32 R4, RZ, RZ, UR38 ;  /* 0x00000026ff047e24 */ /* 0x001fc8000f8e00ff */
[----:B------:R0:W1:Y:S03]  /*de90*/  SYNCS.PHASECHK.TRANS64.TRYWAIT P0, [R4+URZ+0x16848], R9 ;  /* 0x01684809040075a7 */ /* 0x000066000800017f */
[----:B-1----:R-:W-:Y:S05]  /*dea0*/  @!P0 NANOSLEEP.SYNCS 0x989680 ;  /* 0x009896800000895d */ /* 0x002fea0003900000 */
[----:B------:R-:W1:Y:S02]  /*deb0*/  @!P0 SYNCS.PHASECHK.TRANS64 P0, [R4+URZ+0x16848], R9 ;  /* 0x01684809040085a7 */ /* 0x000e64000800007f */
[----:B-1----:R-:W-:Y:S05]  /*dec0*/  @!P0 BRA `(.L_x_14075) ;  /* 0xfffffffc00ec8947 */ /* 0x002fea000383ffff */
[----:B------:R-:W-:Y:S05]  /*ded0*/  BRA `(.L_x_14137) ;  /* 0xffffffe000687947 */ /* 0x000fea000383ffff */
.L_x_14080:
[----:B0-----:R-:W-:-:S04]  /*dee0*/  IMAD.U32 R4, RZ, RZ, UR38 ;  /* 0x00000026ff047e24 */ /* 0x001fc8000f8e00ff */
[----:B------:R0:W1:Y:S03]  /*def0*/  SYNCS.PHASECHK.TRANS64.TRYWAIT P0, [R4+URZ+0x16860], R9 ;  /* 0x01686009040075a7 */ /* 0x000066000800017f */
[----:B-1----:R-:W-:Y:S05]  /*df00*/  @!P0 NANOSLEEP.SYNCS 0x989680 ;  /* 0x009896800000895d */ /* 0x002fea0003900000 */
[----:B------:R-:W1:Y:S02]  /*df10*/  @!P0 SYNCS.PHASECHK.TRANS64 P0, [R4+URZ+0x16860], R9 ;  /* 0x01686009040085a7 */ /* 0x000e64000800007f */
[----:B-1----:R-:W-:Y:S05]  /*df20*/  @!P0 BRA `(.L_x_14080) ;  /* 0xfffffffc00ec8947 */ /* 0x002fea000383ffff */
[----:B------:R-:W-:Y:S05]  /*df30*/  BRA `(.L_x_14138) ;  /* 0xffffffe000cc7947 */ /* 0x000fea000383ffff */
.L_x_14087:
[----:B0-----:R0:W1:Y:S02]  /*df40*/  SYNCS.PHASECHK.TRANS64.TRYWAIT P0, [R4+URZ+0x16860], R3 ;  /* 0x01686003040075a7 */ /* 0x001064000800017f */
[----:B-1----:R-:W-:Y:S05]  /*df50*/  @!P0 NANOSLEEP.SYNCS 0x989680 ;  /* 0x009896800000895d */ /* 0x002fea0003900000 */
[----:B------:R-:W1:Y:S02]  /*df60*/  @!P0 SYNCS.PHASECHK.TRANS64 P0, [R4+URZ+0x16860], R3 ;  /* 0x01686003040085a7 */ /* 0x000e64000800007f */
[----:B-1----:R-:W-:Y:S05]  /*df70*/  @!P0 BRA `(.L_x_14087) ;  /* 0xfffffffc00f08947 */ /* 0x002fea000383ffff */
[----:B------:R-:W-:Y:S05]  /*df80*/  BRA `(.L_x_14139) ;  /* 0xffffffe4005c7947 */ /* 0x000fea000383ffff */
.L_x_14091:
[----:B0-----:R0:W1:Y:S02]  /*df90*/  SYNCS.PHASECHK.TRANS64.TRYWAIT P0, [R17+URZ+0x16820], R4 ;  /* 0x01682004110075a7 */ /* 0x001064000800017f */
[----:B-1----:R-:W-:Y:S05]  /*dfa0*/  @!P0 NANOSLEEP.SYNCS 0x989680 ;  /* 0x009896800000895d */ /* 0x002fea0003900000 */
[----:B------:R-:W1:Y:S02]  /*dfb0*/  @!P0 SYNCS.PHASECHK.TRANS64 P0, [R17+URZ+0x16820], R4 ;  /* 0x01682004110085a7 */ /* 0x000e64000800007f */
[----:B-1----:R-:W-:Y:S05]  /*dfc0*/  @!P0 BRA `(.L_x_14091) ;  /* 0xfffffffc00f08947 */ /* 0x002fea000383ffff */
[----:B------:R-:W-:Y:S05]  /*dfd0*/  BRA `(.L_x_14140) ;  /* 0xffffffe400f47947 */ /* 0x000fea000383ffff */
.L_x_14092:
        /* <DEDUP_REMOVED lines=8> */
.L_x_14142:
[----:B------:R-:W-:Y:S05]  /*e060*/  BSYNC B0 ;  /* 0x0000000000007941 */ /* 0x000fea0003800000 */
.L_x_14141:
[----:B------:R-:W-:Y:S05]  /*e070*/  BRA `(.L_x_14143) ;  /* 0xffffffe400d87947 */ /* 0x000fea000383ffff */
.L_x_14093:
[----:B------:R-:W-:Y:S01]  /*e080*/  BSSY B0, `(.L_x_14144) ;  /* 0x0000006000007945 */ /* 0x000fe20003800000 */
[----:B------:R-:W-:-:S07]  /*e090*/  IMAD.MOV.U32 R15, RZ, RZ, -0x1 ;  /* 0xffffffffff0f7424 */ /* 0x000fce00078e00ff */
[----:B01----:R-:W-:Y:S05]  /*e0a0*/  WARPSYNC.COLLECTIVE R15, `(.L_x_14145) ;  /* 0x000000000f0c7348 */ /* 0x003fea0003c00000 */
[----:B------:R-:W-:Y:S02]  /*e0b0*/  ELECT P6, UR62, PT ;  /* 0x00000000003e782f */ /* 0x000fe400038c0000 */
[----:B------:R-:W-:Y:S01]  /*e0c0*/  MOV R14, UR62 ;  /* 0x0000003e000e7c02 */ /* 0x000fe20008000f00 */
[----:B01----:R-:W-:Y:S10]  /*e0d0*/  ENDCOLLECTIVE ;  /* 0x000000000000791b */ /* 0x003ff40003800000 */
.L_x_14145:
[----:B------:R-:W-:Y:S05]  /*e0e0*/  BSYNC B0 ;  /* 0x0000000000007941 */ /* 0x000fea0003800000 */
.L_x_14144:
[----:B------:R-:W-:Y:S05]  /*e0f0*/  BRA `(.L_x_14146) ;  /* 0xffffffe400cc7947 */ /* 0x000fea000383ffff */
.L_x_14095:
[----:B0-----:R0:W2:Y:S02]  /*e100*/  SYNCS.PHASECHK.TRANS64.TRYWAIT P0, [R7+URZ], R4 ;  /* 0x00000004070075a7 */ /* 0x0010a4000800017f */
[----:B--2---:R-:W-:Y:S05]  /*e110*/  @!P0 NANOSLEEP.SYNCS 0x989680 ;  /* 0x009896800000895d */ /* 0x004fea0003900000 */
[----:B------:R-:W2:Y:S02]  /*e120*/  @!P0 SYNCS.PHASECHK.TRANS64 P0, [R7+URZ], R4 ;  /* 0x00000004070085a7 */ /* 0x000ea4000800007f */
[----:B--2---:R-:W-:Y:S05]  /*e130*/  @!P0 BRA `(.L_x_14095) ;  /* 0xfffffffc00f08947 */ /* 0x004fea000383ffff */
[----:B------:R-:W-:Y:S05]  /*e140*/  BRA `(.L_x_14147) ;  /* 0xffffffe800007947 */ /* 0x000fea000383ffff */
.L_x_14096:
[----:B--2---:R2:W3:Y:S02]  /*e150*/  SYNCS.PHASECHK.TRANS64.TRYWAIT P0, [R5+URZ], R2 ;  /* 0x00000002050075a7 */ /* 0x0044e4000800017f */
[----:B---3--:R-:W-:Y:S05]  /*e160*/  @!P0 NANOSLEEP.SYNCS 0x989680 ;  /* 0x009896800000895d */ /* 0x008fea0003900000 */
[----:B------:R-:W3:Y:S02]  /*e170*/  @!P0 SYNCS.PHASECHK.TRANS64 P0, [R5+URZ], R2 ;  /* 0x00000002050085a7 */ /* 0x000ee4000800007f */
[----:B---3--:R-:W-:Y:S05]  /*e180*/  @!P0 BRA `(.L_x_14096) ;  /* 0xfffffffc00f08947 */ /* 0x008fea000383ffff */
[----:B------:R-:W-:Y:S05]  /*e190*/  BRA `(.L_x_14148) ;  /* 0xffffffe400f47947 */ /* 0x000fea000383ffff */
.L_x_14098:
[----:B---3--:R3:W4:Y:S02]  /*e1a0*/  SYNCS.PHASECHK.TRANS64.TRYWAIT P0, [R3+URZ], R4 ;  /* 0x00000004030075a7 */ /* 0x008724000800017f */
[----:B----4-:R-:W-:Y:S05]  /*e1b0*/  @!P0 NANOSLEEP.SYNCS 0x989680 ;  /* 0x009896800000895d */ /* 0x010fea0003900000 */
[----:B------:R-:W4:Y:S02]  /*e1c0*/  @!P0 SYNCS.PHASECHK.TRANS64 P0, [R3+URZ], R4 ;  /* 0x00000004030085a7 */ /* 0x000f24000800007f */
[----:B----4-:R-:W-:Y:S05]  /*e1d0*/  @!P0 BRA `(.L_x_14098) ;  /* 0xfffffffc00f08947 */ /* 0x010fea000383ffff */
[----:B------:R-:W-:Y:S05]  /*e1e0*/  BRA `(.L_x_14149) ;  /* 0xffffffe400f87947 */ /* 0x000fea000383ffff */
.L_x_14150:
        /* <DEDUP_REMOVED lines=9> */
.L_x_14881:


//--------------------- .text._ZN7cutlass13device_kernelIN5flash11enable_sm90INS1_16FlashAttnFwdSm90INS1_25CollectiveMainloopFwdSm90ILi2EN4cute5tupleIJNS5_1CILi1EEES8_S8_EEENS6_IJNS7_ILi192EEENS7_ILi128EEENS7_ILi64EEEEEELi64ENS_6half_tEfNS_4arch4Sm90ELb1ELb0ELb0ELb1ELb0ELb0ELb0ELb1ELb1ELb1ELb1ELb0EEENS1_21CollectiveEpilogueFwdINS6_IJSA_SC_SB_EEES9_SE_SG_Li384ELb1ELb1ELb1ELb0EEENS1_36VarlenDynamicPersistentTileSchedulerILi192ELi128ELi384ELi128ELb1ELb1ELb1ELb1ELb1ELb1EEEEEEEEEvNT_6ParamsE --------------------------
	.section	.text._ZN7cutlass13device_kernelIN5flash11enable_sm90INS1_16FlashAttnFwdSm90INS1_25CollectiveMainloopFwdSm90ILi2EN4cute5tupleIJNS5_1CILi1EEES8_S8_EEENS6_IJNS7_ILi192EEENS7_ILi128EEENS7_ILi64EEEEEELi64ENS_6half_tEfNS_4arch4Sm90ELb1ELb0ELb0ELb1ELb0ELb0ELb0ELb1ELb1ELb1ELb1ELb0EEENS1_21CollectiveEpilogueFwdINS6_IJSA_SC_SB_EEES9_SE_SG_Li384ELb1ELb1ELb1ELb0EEENS1_36VarlenDynamicPersistentTileSchedulerILi192ELi128ELi384ELi128ELb1ELb1ELb1ELb1ELb1ELb1EEEEEEEEEvNT_6ParamsE,"ax",@progbits
	.align	128
.text._ZN7cutlass13device_kernelIN5flash11enable_sm90INS1_16FlashAttnFwdSm90INS1_25CollectiveMainloopFwdSm90ILi2EN4cute5tupleIJNS5_1CILi1EEES8_S8_EEENS6_IJNS7_ILi192EEENS7_ILi128EEENS7_ILi64EEEEEELi64ENS_6half_tEfNS_4arch4Sm90ELb1ELb0ELb0ELb1ELb0ELb0ELb0ELb1ELb1ELb1ELb1ELb0EEENS1_21CollectiveEpilogueFwdINS6_IJSA_SC_SB_EEES9_SE_SG_Li384ELb1ELb1ELb1ELb0EEENS1_36VarlenDynamicPersistentTileSchedulerILi192ELi128ELi384ELi128ELb1ELb1ELb1ELb1ELb1ELb1EEEEEEEEEvNT_6ParamsE:
        .type           _ZN7cutlass13device_kernelIN5flash11enable_sm90INS1_16FlashAttnFwdSm90INS1_25CollectiveMainloopFwdSm90ILi2EN4cute5tupleIJNS5_1CILi1EEES8_S8_EEENS6_IJNS7_ILi192EEENS7_ILi128EEENS7_ILi64EEEEEELi64ENS_6half_tEfNS_4arch4Sm90ELb1ELb0ELb0ELb1ELb0ELb0ELb0ELb1ELb1ELb1ELb1ELb0EEENS1_21CollectiveEpilogueFwdINS6_IJSA_SC_SB_EEES9_SE_SG_Li384ELb1ELb1ELb1ELb0EEENS1_36VarlenDynamicPersistentTileSchedulerILi192ELi128ELi384ELi128ELb1ELb1ELb1ELb1ELb1ELb1EEEEEEEEEvNT_6ParamsE,@function
        .size           _ZN7cutlass13device_kernelIN5flash11enable_sm90INS1_16FlashAttnFwdSm90INS1_25CollectiveMainloopFwdSm90ILi2EN4cute5tupleIJNS5_1CILi1EEES8_S8_EEENS6_IJNS7_ILi192EEENS7_ILi128EEENS7_ILi64EEEEEELi64ENS_6half_tEfNS_4arch4Sm90ELb1ELb0ELb0ELb1ELb0ELb0ELb0ELb1ELb1ELb1ELb1ELb0EEENS1_21CollectiveEpilogueFwdINS6_IJSA_SC_SB_EEES9_SE_SG_Li384ELb1ELb1ELb1ELb0EEENS1_36VarlenDynamicPersistentTileSchedulerILi192ELi128ELi384ELi128ELb1ELb1ELb1ELb1ELb1ELb1EEEEEEEEEvNT_6ParamsE,(.L_x_14882 - _ZN7cutlass13device_kernelIN5flash11enable_sm90INS1_16FlashAttnFwdSm90INS1_25CollectiveMainloopFwdSm90ILi2EN4cute5tupleIJNS5_1CILi1EEES8_S8_EEENS6_IJNS7_ILi192EEENS7_ILi128EEENS7_ILi64EEEEEELi64ENS_6half_tEfNS_4arch4Sm90ELb1ELb0ELb0ELb1ELb0ELb0ELb0ELb1ELb1ELb1ELb1ELb0EEENS1_21CollectiveEpilogueFwdINS6_IJSA_SC_SB_EEES9_SE_SG_Li384ELb1ELb1ELb1ELb0EEENS1_36VarlenDynamicPersistentTileSchedulerILi192ELi128ELi384ELi128ELb1ELb1ELb1ELb1ELb1ELb1EEEEEEEEEvNT_6ParamsE)
        .other          _ZN7cutlass13device_kernelIN5flash11enable_sm90INS1_16FlashAttnFwdSm90INS1_25CollectiveMainloopFwdSm90ILi2EN4cute5tupleIJNS5_1CILi1EEES8_S8_EEENS6_IJNS7_ILi192EEENS7_ILi128EEENS7_ILi64EEEEEELi64ENS_6half_tEfNS_4arch4Sm90ELb1ELb0ELb0ELb1ELb0ELb0ELb0ELb1ELb1ELb1ELb1ELb0EEENS1_21CollectiveEpilogueFwdINS6_IJSA_SC_SB_EEES9_SE_SG_Li384ELb1ELb1ELb1ELb0EEENS1_36VarlenDynamicPersistentTileSchedulerILi192ELi128ELi384ELi128ELb1ELb1ELb1ELb1ELb1ELb1EEEEEEEEEvNT_6ParamsE,@"STO_CUDA_ENTRY STV_DEFAULT"
_ZN7cutlass13device_kernelIN5flash11enable_sm90INS1_16FlashAttnFwdSm90INS1_25CollectiveMainloopFwdSm90ILi2EN4cute5tupleIJNS5_1CILi1EEES8_S8_EEENS6_IJNS7_ILi192EEENS7_ILi128EEENS7_ILi64EEEEEELi64ENS_6half_tEfNS_4arch4Sm90ELb1ELb0ELb0ELb1ELb0ELb0ELb0ELb1ELb1ELb1ELb1ELb0EEENS1_21CollectiveEpilogueFwdINS6_IJSA_SC_SB_EEES9_SE_SG_Li384ELb1ELb1ELb1ELb0EEENS1_36VarlenDynamicPersistentTileSchedulerILi192ELi128ELi384ELi128ELb1ELb1ELb1ELb1ELb1ELb1EEEEEEEEEvNT_6ParamsE:
        /* <DEDUP_REMOVED lines=17> */
.L_x_14152:
[----:B------:R-:W-:Y:S05]  /*0110*/  BSYNC B0 ;  /* 0x0000000000007941 */ /* 0x000fea0003800000 */
.L_x_14151:
        /* <DEDUP_REMOVED lines=40> */
.L_x_14153:
        /* <DEDUP_REMOVED lines=22> */
.L_x_14154:
        /* <DEDUP_REMOVED lines=18> */
.L_x_14155:
        /* <DEDUP_REMOVED lines=22> */
.L_x_14156:
        /* <DEDUP_REMOVED lines=22> */
.L_x_14157:
        /* <DEDUP_REMOVED lines=8> */
.L_x_14159:
        /* <DEDUP_REMOVED lines=19> */
[----:B------:R-:W-:-:S05]  /*0a90*/  VIADD R17, R2, 0xffffff80 ;  /* 0xffffff8002117836 */ /* 0x000fca0000000000 */
[----:B------:R-:W-:-:S04]  /*0aa0*/  SHF.R.S32.HI R0, RZ, 0x1f, R17 ;  /* 0x0000001fff007819 */ /* 0x000fc80000011411 */
[----:B------:R-:W-:-:S04]  /*0ab0*/  LEA.HI R2, R0, R17, RZ, 0x7 ;  /* 0x0000001100027211 */ /* 0x000fc800078f38ff */
[----:B------:R-:W-:-:S05]  /*0ac0*/  LOP3.LUT R3, R2, 0xffffff80, RZ, 0xc0, !PT ;  /* 0xffffff8002037812 */ /* 0x000fca00078ec0ff */
[----:B------:R-:W-:Y:S01]  /*0ad0*/  IMAD.IADD R16, R17, 0x1, -R3 ;  /* 0x0000000111107824 */ /* 0x000fe200078e0a03 */
[CC--:B------:R-:W-:Y:S02]  /*0ae0*/  LEA.HI R4, R0.reuse, R17.reuse, RZ, 0x5 ;  /* 0x0000001100047211 */ /* 0x0c0fe400078f28ff */
[----:B------:R-:W-:Y:S02]  /*0af0*/  LEA.HI R3, R0, R17, RZ, 0x4 ;  /* 0x0000001100037211 */ /* 0x000fe400078f20ff */
[----:B------:R-:W-:Y:S01]  /*0b00*/  SHF.R.S32.HI R6, RZ, 0x1f, R16 ;  /* 0x0000001fff067819 */ /* 0x000fe20000011410 */
[----:B------:R-:W-:Y:S01]  /*0b10*/  IMAD.SHL.U32 R5, R4, 0x20, RZ ;  /* 0x0000002004057824 */ /* 0x000fe200078e00ff */
[----:B------:R-:W-:Y:S02]  /*0b20*/  LOP3.LUT R4, R3, 0x3fffff0, RZ, 0xc0, !PT ;  /* 0x03fffff003047812 */ /* 0x000fe400078ec0ff */
[----:B------:R-:W-:Y:S02]  /*0b30*/  LEA.HI R7, R6, R16, RZ, 0x2 ;  /* 0x0000001006077211 */ /* 0x000fe400078f10ff */
[----:B------:R-:W-:-:S02]  /*0b40*/  LOP3.LUT R5, R5, 0xfffffc00, RZ, 0xc0, !PT ;  /* 0xfffffc0005057812 */ /* 0x000fc400078ec0ff */
[--C-:B------:R-:W-:Y:S02]  /*0b50*/  SHF.R.S32.HI R8, RZ, 0x2, R7.reuse ;  /* 0x00000002ff087819 */ /* 0x100fe40000011407 */
[----:B------:R-:W-:Y:S01]  /*0b60*/  SHF.R.S32.HI R9, RZ, 0x1f, R7 ;  /* 0x0000001fff097819 */ /* 0x000fe20000011407 */
[----:B------:R-:W-:Y:S01]  /*0b70*/  IMAD.IADD R4, R17, 0x1, -R4 ;  /* 0x0000000111047824 */ /* 0x000fe200078e0a04 */
[----:B------:R-:W-:Y:S02]  /*0b80*/  SHF.R.S32.HI R11, RZ, 0x7, R2 ;  /* 0x00000007ff0b7819 */ /* 0x000fe40000011402 */
[----:B------:R-:W-:Y:S02]  /*0b90*/  SHF.R.S32.HI R2, RZ, 0x4, R3 ;  /* 0x00000004ff027819 */ /* 0x000fe40000011403 */
[----:B------:R-:W-:Y:S01]  /*0ba0*/  LEA.HI R9, R9, R8, RZ, 0x3 ;  /* 0x0000000809097211 */ /* 0x000fe200078f18ff */
[----:B------:R-:W-:Y:S01]  /*0bb0*/  IMAD R4, R4, 0x40, R5 ;  /* 0x0000004004047824 */ /* 0x000fe200078e0205 */
[----:B------:R-:W-:Y:S01]  /*0bc0*/  LEA.HI R3, R3, R2, RZ, 0x1 ;  /* 0x0000000203037211 */ /* 0x000fe200078f08ff */
[----:B------:R-:W-:Y:S01]  /*0bd0*/  IMAD.HI R5, R11, 0x55555556, RZ ;  /* 0x555555560b057827 */ /* 0x000fe200078e02ff */
[----:B------:R-:W-:-:S02]  /*0be0*/  LOP3.LUT R9, R9, 0xfffffff8, RZ, 0xc0, !PT ;  /* 0xfffffff809097812 */ /* 0x000fc400078ec0ff */
[----:B------:R-:W-:Y:S02]  /*0bf0*/  LEA.HI R6, R6, R16, RZ, 0x5 ;  /* 0x0000001006067211 */ /* 0x000fe400078f28ff */
[----:B------:R-:W-:Y:S01]  /*0c00*/  LOP3.LUT R3, R3, 0x1ffffffe, RZ, 0xc0, !PT ;  /* 0x1ffffffe03037812 */ /* 0x000fe200078ec0ff */
[----:B------:R-:W-:Y:S01]  /*0c10*/  IMAD.IADD R9, R8, 0x1, -R9 ;  /* 0x0000000108097824 */ /* 0x000fe200078e0a09 */
[----:B------:R-:W-:Y:S02]  /*0c20*/  LEA.HI R5, R5, R5, RZ, 0x1 ;  /* 0x0000000505057211 */ /* 0x000fe400078f08ff */
[----:B------:R-:W-:Y:S01]  /*0c30*/  SHF.R.S32.HI R6, RZ, 0x5, R6 ;  /* 0x00000005ff067819 */ /* 0x000fe20000011406 */
[----:B------:R-:W-:Y:S01]  /*0c40*/  IMAD.IADD R3, R2, 0x1, -R3 ;  /* 0x0000000102037824 */ /* 0x000fe200078e0a03 */
[----:B------:R-:W-:Y:S01]  /*0c50*/  LEA.HI R10, R0, R17, RZ, 0x2 ;  /* 0x00000011000a7211 */ /* 0x000fe200078f10ff */
[----:B------:R-:W-:Y:S02]  /*0c60*/  IMAD R5, R5, -0x3, R11 ;  /* 0xfffffffd05057824 */ /* 0x000fe400078e020b */
[----:B------:R-:W-:-:S02]  /*0c70*/  IMAD R6, R6, 0x10, R9 ;  /* 0x0000001006067824 */ /* 0x000fc400078e0209 */
[----:B------:R-:W-:Y:S01]  /*0c80*/  IMAD R3, R3, 0x8, R4 ;  /* 0x0000000803037824 */ /* 0x000fe200078e0204 */
[----:B------:R-:W-:Y:S01]  /*0c90*/  LOP3.LUT R10, R10, 0xfffffffc, RZ, 0xc0, !PT ;  /* 0xfffffffc0a0a7812 */ /* 0x000fe200078ec0ff */
[----:B------:R-:W-:Y:S01]  /*0ca0*/  IMAD R2, R5, 0x40, R6 ;  /* 0x0000004005027824 */ /* 0x000fe200078e0206 */
[----:B------:R-:W-:Y:S02]  /*0cb0*/  LEA.HI R0, R0, R17, RZ, 0x3 ;  /* 0x0000001100007211 */ /* 0x000fe400078f18ff */
[----:B------:R0:W-:Y:S01]  /*0cc0*/  STL [R1+0x48], R3 ;  /* 0x0000480301007387 */ /* 0x0001e20000100800 */
[----:B------:R-:W-:Y:S01]  /*0cd0*/  IMAD.IADD R10, R17, 0x1, -R10 ;  /* 0x00000001110a7824 */ /* 0x000fe200078e0a0a */
[----:B------:R-:W-:Y:S02]  /*0ce0*/  LOP3.LUT R156, R0, 0xfffffff8, RZ, 0xc0, !PT ;  /* 0xfffffff8009c7812 */ /* 0x000fe400078ec0ff */
[----:B------:R1:W-:Y:S01]  /*0cf0*/  STL [R1+0x44], R2 ;  /* 0x0000440201007387 */ /* 0x0003e20000100800 */
[----:B------:R-:W-:-:S03]  /*0d00*/  LOP3.LUT R7, R7, 0x7ffffffc, RZ, 0xc0, !PT ;  /* 0x7ffffffc07077812 */ /* 0x000fc600078ec0ff */
[----:B------:R1:W-:Y:S01]  /*0d10*/  STL [R1+0x24], RZ ;  /* 0x000024ff01007387 */ /* 0x0003e20000100800 */
[----:B------:R-:W-:Y:S01]  /*0d20*/  LEA.HI R8, R10, R10, RZ, 0x1 ;  /* 0x0000000a0a087211 */ /* 0x000fe200078f08ff */
[----:B------:R-:W-:Y:S02]  /*0d30*/  IMAD.IADD R156, R17, 0x1, -R156 ;  /* 0x00000001119c7824 */ /* 0x000fe400078e0a9c */
[----:B------:R-:W-:Y:S01]  /*0d40*/  IMAD.IADD R22, R16, 0x1, -R7 ;  /* 0x0000000110167824 */ /* 0x000fe200078e0a07 */
[----:B------:R-:W-:Y:S01]  /*0d50*/  LOP3.LUT R11, R8, 0x1ffffffe, RZ, 0xc0, !PT ;  /* 0x1ffffffe080b7812 */ /* 0x000fe200078ec0ff */
[----:B0-----:R-:W-:Y:S02]  /*0d60*/  IMAD.SHL.U32 R3, R156, 0x8, RZ ;  /* 0x000000089c037824 */ /* 0x001fe400078e00ff */
[----:B------:R-:W-:Y:S01]  /*0d70*/  IMAD.SHL.U32 R22, R22, 0x2, RZ ;  /* 0x0000000216167824 */ /* 0x000fe200078e00ff */
[----:B------:R-:W-:Y:S01]  /*0d80*/  SHF.R.S32.HI R4, RZ, 0x3, R0 ;  /* 0x00000003ff047819 */ /* 0x000fe20000011400 */
[----:B------:R-:W-:Y:S01]  /*0d90*/  IMAD.IADD R11, R10, 0x1, -R11 ;  /* 0x000000010a0b7824 */ /* 0x000fe200078e0a0b */
[----:B------:R-:W-:Y:S01]  /*0da0*/  SHF.R.S32.HI R0, RZ, 0x1f, R3 ;  /* 0x0000001fff007819 */ /* 0x000fe20000011403 */
[----:B------:R-:W-:-:S02]  /*0db0*/  VIADD R10, R22, 0x10 ;  /* 0x00000010160a7836 */ /* 0x000fc40000000000 */
[C---:B------:R-:W-:Y:S02]  /*0dc0*/  VIADD R9, R22.reuse, 0x18 ;  /* 0x0000001816097836 */ /* 0x040fe40000000000 */
[C---:B------:R-:W-:Y:S02]  /*0dd0*/  VIADD R8, R22.reuse, 0x20 ;  /* 0x0000002016087836 */ /* 0x040fe40000000000 */
[C---:B------:R-:W-:Y:S02]  /*0de0*/  VIADD R4, R22.reuse, 0x28 ;  /* 0x0000002816047836 */ /* 0x040fe40000000000 */
[C---:B------:R-:W-:Y:S02]  /*0df0*/  VIADD R3, R22.reuse, 0x30 ;  /* 0x0000003016037836 */ /* 0x040fe40000000000 */
[----:B------:R-:W-:Y:S01]  /*0e00*/  VIADD R0, R22, 0x38 ;  /* 0x0000003816007836 */ /* 0x000fe20000000000 */
[----:B------:R-:W-:Y:S01]  /*0e10*/  SHF.R.S32.HI R10, RZ, 0x1f, R10 ;  /* 0x0000001fff0a7819 */ /* 0x000fe2000001140a */
[----:B------:R-:W-:Y:S01]  /*0e20*/  IMAD.MOV.U32 R5, RZ, RZ, R13 ;  /* 0x000000ffff057224 */ /* 0x000fe200078e000d */
[----:B------:R-:W-:Y:S01]  /*0e30*/  SHF.R.S32.HI R9, RZ, 0x1f, R9 ;  /* 0x0000001fff097819 */ /* 0x000fe20000011409 */
[----:B------:R-:W-:Y:S01]  /*0e40*/  IMAD.MOV.U32 R6, RZ, RZ, R14 ;  /* 0x000000ffff067224 */ /* 0x000fe200078e000e */
[----:B------:R-:W-:Y:S01]  /*0e50*/  SHF.R.S32.HI R8, RZ, 0x1f, R8 ;  /* 0x0000001fff087819 */ /* 0x000fe20000011408 */
[----:B------:R-:W-:Y:S01]  /*0e60*/  IMAD.MOV.U32 R7, RZ, RZ, R15 ;  /* 0x000000ffff077224 */ /* 0x000fe200078e000f */
[----:B------:R-:W-:Y:S01]  /*0e70*/  SHF.R.S32.HI R4, RZ, 0x1f, R4 ;  /* 0x0000001fff047819 */ /* 0x000fe20000011404 */
[----:B------:R-:W-:Y:S01]  /*0e80*/  IMAD R152, R11, 0x8, R2 ;  /* 0x000000080b987824 */ /* 0x000fe200078e0202 */
[----:B------:R-:W-:-:S02]  /*0e90*/  SHF.R.S32.HI R3, RZ, 0x1f, R3 ;  /* 0x0000001fff037819 */ /* 0x000fc40000011403 */
[----:B------:R-:W-:Y:S01]  /*0ea0*/  SHF.R.S32.HI R0, RZ, 0x1f, R0 ;  /* 0x0000001fff007819 */ /* 0x000fe20000011400 */
[----:B------:R-:W-:Y:S01]  /*0eb0*/  UMOV UR36, URZ ;  /* 0x0000003f00247c82 */ /* 0x000fe20008000000 */
[----:B------:R-:W-:Y:S01]  /*0ec0*/  UMOV UR37, URZ ;  /* 0x0000003f00257c82 */ /* 0x000fe20008000000 */
[----:B--2---:R-:W-:Y:S01]  /*0ed0*/  LOP3.LUT R19, R12, 0x1, RZ, 0xfc, !PT ;  /* 0x000000010c137812 */ /* 0x004fe200078efcff */
[----:B------:R-:W-:-:S05]  /*0ee0*/  VIADD R12, R22, 0x8 ;  /* 0x00000008160c7836 */ /* 0x000fca0000000000 */
[----:B-1----:R-:W-:-:S07]  /*0ef0*/  SHF.R.S32.HI R12, RZ, 0x1f, R12 ;  /* 0x0000001fff0c7819 */ /* 0x002fce000001140c */
.L_x_14205:
[----:B012---:R-:W0:Y:S01]  /*0f00*/  LDC.64 R2, c[0x0][0xc88] ;  /* 0x00032200ff027b82 */ /* 0x007e220000000a00 */
[----:B------:R-:W-:Y:S01]  /*0f10*/  ULDC.64 UR4, c[0x0][0xa28] ;  /* 0x00028a0000047ab9 */ /* 0x000fe20000000a00 */
[----:B------:R-:W-:-:S06]  /*0f20*/  ULDC.64 UR6, c[0x0][0xa18] ;  /* 0x0002860000067ab9 */ /* 0x000fcc0000000a00 */
[----:B------:R-:W1:Y:S08]  /*0f30*/  LDC R18, c[0x0][0x288] ;  /* 0x0000a200ff127b82 */ /* 0x000e700000000800 */
[----:B------:R-:W2:Y:S01]  /*0f40*/  LDC.64 R12, c[0x0][0x418] ;  /* 0x00010600ff0c7b82 */ /* 0x000ea20000000a00 */
[----:B0-----:R-:W-:-:S07]  /*0f50*/  IMAD.WIDE R2, R7, 0x4, R2 ;  /* 0x0000000407027825 */ /* 0x001fce00078e0202 */
[----:B-----5:R-:W0:Y:S01]  /*0f60*/  LDC R11, c[0x0][0x424] ;  /* 0x00010900ff0b7b82 */ /* 0x020e220000000800 */
[----:B---3--:R-:W3:Y:S01]  /*0f70*/  LDG.E R153, desc[UR40][R2.64] ;  /* 0x0000002802997981 */ /* 0x008ee2000c1e1900 */
[----:B------:R-:W-:Y:S01]  /*0f80*/  ISETP.NE.U32.AND P1, PT, RZ, UR4, PT ;  /* 0x00000004ff007c0c */ /* 0x000fe2000bf25070 */
[----:B------:R-:W-:Y:S01]  /*0f90*/  IMAD.MOV.U32 R10, RZ, RZ, RZ ;  /* 0x000000ffff0a7224 */ /* 0x000fe200078e00ff */
[----:B------:R-:W-:-:S04]  /*0fa0*/  ISETP.NE.U32.AND P0, PT, RZ, UR6, PT ;  /* 0x00000006ff007c0c */ /* 0x000fc8000bf05070 */
[----:B----4-:R-:W4:Y:S01]  /*0fb0*/  LDC R17, c[0x0][0x2f0] ;  /* 0x0000bc00ff117b82 */ /* 0x010f220000000800 */
[----:B------:R-:W-:Y:S02]  /*0fc0*/  ISETP.NE.AND.EX P1, PT, RZ, UR5, PT, P1 ;  /* 0x00000005ff007c0c */ /* 0x000fe4000bf25310 */
[----:B------:R-:W-:Y:S02]  /*0fd0*/  ISETP.NE.AND.EX P0, PT, RZ, UR7, PT, P0 ;  /* 0x00000007ff007c0c */ /* 0x000fe4000bf05300 */
[----:B---3--:R-:W-:-:S09]  /*0fe0*/  SHF.R.S32.HI R157, RZ, 0x1f, R153 ;  /* 0x0000001fff9d7819 */ /* 0x008fd20000011499 */
[----:B------:R-:W-:-:S04]  /*0ff0*/  @P1 LEA R8, P2, R153, UR4, 0x2 ;  /* 0x0000000499081c11 */ /* 0x000fc8000f8410ff */
[C-C-:B------:R-:W-:Y:S02]  /*1000*/  @P1 LEA.HI.X R9, R153.reuse, UR5, R157.reuse, 0x2, P2 ;  /* 0x0000000599091c11 */ /* 0x140fe400090f149d */
[C---:B------:R-:W-:Y:S02]  /*1010*/  @P0 LEA R2, P2, R153.reuse, UR6, 0x2 ;  /* 0x0000000699020c11 */ /* 0x040fe4000f8410ff */
[----:B------:R-:W-:Y:S01]  /*1020*/  LOP3.LUT R4, R6, 0xff000000, RZ, 0xc0, !PT ;  /* 0xff00000006047812 */ /* 0x000fe200078ec0ff */
[----:B------:R3:W5:Y:S01]  /*1030*/  @P1 LDG.E R10, desc[UR40][R8.64] ;  /* 0x00000028080a1981 */ /* 0x000762000c1e1900 */
[----:B------:R-:W-:Y:S01]  /*1040*/  @P0 LEA.HI.X R3, R153, UR7, R157, 0x2, P2 ;  /* 0x0000000799030c11 */ /* 0x000fe200090f149d */
[----:B------:R-:W-:-:S04]  /*1050*/  ULDC.64 UR6, c[0x0][0xa20] ;  /* 0x0002880000067ab9 */ /* 0x000fc80000000a00 */
[----:B-1----:R3:W5:Y:S01]  /*1060*/  @P0 LDG.E R18, desc[UR40][R2.64] ;  /* 0x0000002802120981 */ /* 0x002762000c1e1900 */
[----:B--2---:R-:W-:Y:S02]  /*1070*/  ISETP.NE.U32.AND P1, PT, R12, RZ, PT ;  /* 0x000000ff0c00720c */ /* 0x004fe40003f25070 */
[----:B------:R-:W-:Y:S02]  /*1080*/  ISETP.NE.U32.AND P2, PT, RZ, UR6, PT ;  /* 0x00000006ff007c0c */ /* 0x000fe4000bf45070 */
[----:B------:R-:W-:Y:S02]  /*1090*/  LOP3.LUT R0, R6, 0xff0000, RZ, 0xc0, !PT ;  /* 0x00ff000006007812 */ /* 0x000fe400078ec0ff */
[----:B------:R-:W-:Y:S02]  /*10a0*/  SHF.R.U32.HI R7, RZ, 0x8, R4 ;  /* 0x00000008ff077819 */ /* 0x000fe40000011604 */
[----:B------:R-:W-:Y:S02]  /*10b0*/  ISETP.NE.AND.EX P1, PT, R13, RZ, PT, P1 ;  /* 0x000000ff0d00720c */ /* 0x000fe40003f25310 */
[----:B------:R-:W-:-:S02]  /*10c0*/  ISETP.NE.AND.EX P2, PT, RZ, UR7, PT, P2 ;  /* 0x00000007ff007c0c */ /* 0x000fc4000bf45320 */
[----:B------:R-:W-:Y:S02]  /*10d0*/  LEA.HI R155, R0, R7, RZ, 0x10 ;  /* 0x00000007009b7211 */ /* 0x000fe400078f80ff */
[----:B0-----:R-:W-:Y:S01]  /*10e0*/  SEL R0, R11, 0x1, P1 ;  /* 0x000000010b007807 */ /* 0x001fe20000800000 */
[----:B---34-:R-:W-:Y:S08]  /*10f0*/  @P0 BRA `(.L_x_14160) ;  /* 0x0000000000240947 */ /* 0x018ff00003800000 */
        /* <DEDUP_REMOVED lines=9> */
.L_x_14160:
[----:B------:R-:W-:Y:S01]  /*1190*/  IMAD R17, R0, R17, RZ ;  /* 0x0000001100117224 */ /* 0x000fe200078e02ff */
[----:B------:R-:W-:Y:S01]  /*11a0*/  LOP3.LUT R154, R6, 0xffff, RZ, 0xc0, !PT ;  /* 0x0000ffff069a7812 */ /* 0x000fe200078ec0ff */
[----:B------:R-:W-:Y:S06]  /*11b0*/  @!P2 BRA `(.L_x_14161) ;  /* 0x000000000010a947 */ /* 0x000fec0003800000 */
[----:B------:R-:W-:-:S04]  /*11c0*/  LEA R2, P0, R153, UR6, 0x2 ;  /* 0x0000000699027c11 */ /* 0x000fc8000f8010ff */
[----:B------:R-:W-:-:S05]  /*11d0*/  LEA.HI.X R3, R153, UR7, R157, 0x2, P0 ;  /* 0x0000000799037c11 */ /* 0x000fca00080f149d */
[----:B------:R0:W5:Y:S01]  /*11e0*/  LDG.E R17, desc[UR40][R2.64] ;  /* 0x0000002802117981 */ /* 0x000162000c1e1900 */
[----:B------:R-:W-:Y:S05]  /*11f0*/  BRA `(.L_x_14162) ;  /* 0x0000000000247947 */ /* 0x000fea0003800000 */
.L_x_14161:
[----:B------:R-:W-:Y:S02]  /*1200*/  ULDC.64 UR4, c[0x0][0xa08] ;  /* 0x0002820000047ab9 */ /* 0x000fe40000000a00 */
[----:B------:R-:W-:-:S04]  /*1210*/  ISETP.NE.U32.AND P0, PT, RZ, UR4, PT ;  /* 0x00000004ff007c0c */ /* 0x000fc8000bf05070 */
[----:B------:R-:W-:-:S13]  /*1220*/  ISETP.NE.AND.EX P0, PT, RZ, UR5, PT, P0 ;  /* 0x00000005ff007c0c */ /* 0x000fda000bf05300 */
[----:B------:R-:W-:Y:S05]  /*1230*/  @!P0 BRA `(.L_x_14162) ;  /* 0x0000000000148947 */ /* 0x000fea0003800000 */
[----:B------:R-:W0:Y:S02]  /*1240*/  LDC.64 R2, c[0x0][0xa08] ;  /* 0x00028200ff027b82 */ /* 0x000e240000000a00 */
[----:B0-----:R-:W-:-:S05]  /*1250*/  IMAD.WIDE R2, R153, 0x4, R2 ;  /* 0x0000000499027825 */ /* 0x001fca00078e0202 */
[----:B------:R-:W2:Y:S04]  /*1260*/  LDG.E R17, desc[UR40][R2.64] ;  /* 0x0000002802117981 */ /* 0x000ea8000c1e1900 */
[----:B------:R-:W2:Y:S02]  /*1270*/  LDG.E R0, desc[UR40][R2.64+0x4] ;  /* 0x0000042802007981 */ /* 0x000ea4000c1e1900 */
[----:B--2---:R-:W-:-:S07]  /*1280*/  IMAD.IADD R17, R0, 0x1, -R17 ;  /* 0x0000000100117824 */ /* 0x004fce00078e0a11 */
.L_x_14162:
[----:B------:R-:W1:Y:S01]  /*1290*/  LDC R0, c[0x0][0x448] ;  /* 0x00011200ff007b82 */ /* 0x000e620000000800 */
[----:B------:R-:W-:Y:S01]  /*12a0*/  IMAD R16, R5, 0xc0, RZ ;  /* 0x000000c005107824 */ /* 0x000fe200078e02ff */
[----:B------:R-:W-:Y:S01]  /*12b0*/  LOP3.LUT R11, R155, 0xff, RZ, 0xc0, !PT ;  /* 0x000000ff9b0b7812 */ /* 0x000fe200078ec0ff */
[----:B-----5:R-:W-:Y:S01]  /*12c0*/  IMAD.IADD R17, R17, 0x1, -R10 ;  /* 0x0000000111117824 */ /* 0x020fe200078e0a0a */
[----:B------:R-:W-:Y:S01]  /*12d0*/  SHF.R.U32.HI R155, RZ, 0x10, R155 ;  /* 0x00000010ff9b7819 */ /* 0x000fe2000001169b */
[----:B------:R-:W-:Y:S02]  /*12e0*/  IMAD.MOV.U32 R88, RZ, RZ, RZ ;  /* 0x000000ffff587224 */ /* 0x000fe400078e00ff */
[----:B------:R2:W-:Y:S01]  /*12f0*/  STL [R1+0x1c], R11 ;  /* 0x00001c0b01007387 */ /* 0x0005e20000100800 */
[----:B-1----:R-:W-:Y:S01]  /*1300*/  ISETP.NE.AND P0, PT, R0, 0x1, PT ;  /* 0x000000010000780c */ /* 0x002fe20003f05270 */
[----:B------:R-:W-:-:S12]  /*1310*/  VIADD R0, R16, 0xbf ;  /* 0x000000bf10007836 */ /* 0x000fd80000000000 */
[----:B0-----:R-:W0:Y:S08]  /*1320*/  @P0 LDC R3, c[0x0][0x44c] ;  /* 0x00011300ff030b82 */ /* 0x001e300000000800 */
[----:B------:R-:W1:Y:S01]  /*1330*/  @P0 LDC R7, c[0x0][0x450] ;  /* 0x00011400ff070b82 */ /* 0x000e620000000800 */
[----:B0-----:R-:W-:Y:S01]  /*1340*/  @P0 IMAD.HI.U32 R2, R0, R3, RZ ;  /* 0x0000000300020227 */ /* 0x001fe200078e00ff */
[----:B------:R-:W-:-:S04]  /*1350*/  IADD3 R3, R17, 0x80, -R18 ;  /* 0x0000008011037810 */ /* 0x000fc80007ffe812 */
[----:B-1----:R-:W-:Y:S01]  /*1360*/  @P0 SHF.R.U32.HI R0, RZ, R7, R2 ;  /* 0x00000007ff000219 */ /* 0x002fe20000011602 */
        /* <DEDUP_REMOVED lines=10> */
[----:B--2---:R-:W-:Y:S05]  /*1410*/  @!P0 BRA `(.L_x_14163) ;  /* 0x0000000000788947 */ /* 0x004fea0003800000 */
[----:B------:R-:W0:Y:S01]  /*1420*/  LDC R0, c[0x0][0x9f0] ;  /* 0x00027c00ff007b82 */ /* 0x000e220000000800 */
[----:B------:R-:W-:-:S04]  /*1430*/  ISETP.NE.AND P0, PT, R155, RZ, PT ;  /* 0x000000ff9b00720c */ /* 0x000fc80003f05270 */
[----:B0-----:R-:W-:-:S04]  /*1440*/  SEL R9, R155, R0, P0 ;  /* 0x000000009b097207 */ /* 0x001fc80000000000 */
        /* <DEDUP_REMOVED lines=27> */
.L_x_14163:
        /* <DEDUP_REMOVED lines=58> */
.L_x_14165:
[----:B------:R-:W2:Y:S01]  /*19a0*/  LDL R2, [R1+0x24] ;  /* 0x0000240001027983 */ /* 0x000ea20000100800 */
[----:B------:R-:W-:Y:S02]  /*19b0*/  ISETP.NE.AND P0, PT, R19, 0x3, PT ;  /* 0x000000031300780c */ /* 0x000fe40003f05270 */
[----:B--2---:R-:W-:-:S04]  /*19c0*/  LEA.HI R0, R2, R2, RZ, 0x1 ;  /* 0x0000000202007211 */ /* 0x004fc800078f08ff */
[----:B------:R-:W-:-:S05]  /*19d0*/  LOP3.LUT R0, R0, 0xfffffffe, RZ, 0xc0, !PT ;  /* 0xfffffffe00007812 */ /* 0x000fca00078ec0ff */
[----:B------:R-:W-:-:S05]  /*19e0*/  IMAD.IADD R0, R2, 0x1, -R0 ;  /* 0x0000000102007824 */ /* 0x000fca00078e0a00 */
[----:B------:R-:W-:-:S04]  /*19f0*/  SHF.L.U32 R0, R0, 0x1f, RZ ;  /* 0x0000001f00007819 */ /* 0x000fc800000006ff */
[----:B------:R-:W0:Y:S02]  /*1a00*/  SYNCS.PHASECHK.TRANS64.TRYWAIT P1, [UR38+0x16800], R0 ;  /* 0x01680000ff0075a7 */ /* 0x000e240008020166 */
[----:B0-----:R-:W-:Y:S05]  /*1a10*/  @!P1 BRA `(.L_x_14166) ;  /* 0x000000f000709947 */ /* 0x001fea0003800000 */
.L_x_14320:
[----:B------:R-:W-:Y:S05]  /*1a20*/  @!P0 BRA `(.L_x_14167) ;  /* 0x0000000000048947 */ /* 0x000fea0003800000 */
[----:B------:R-:W-:Y:S01]  /*1a30*/  BPT.TRAP 0x1 ;  /* 0x000000040000795c */ /* 0x000fe20000300000 */
.L_x_14167:
[----:B0-----:R-:W-:Y:S02]  /*1a40*/  IMAD.U32 R3, RZ, RZ, UR37 ;  /* 0x00000025ff037e24 */ /* 0x001fe4000f8e00ff */
[----:B------:R-:W-:-:S03]  /*1a50*/  IMAD.U32 R0, RZ, RZ, UR36 ;  /* 0x00000024ff007e24 */ /* 0x000fc6000f8e00ff */
[----:B------:R-:W-:Y:S02]  /*1a60*/  LEA R3, R3, UR38, 0x3 ;  /* 0x0000002603037c11 */ /* 0x000fe4000f8e18ff */
[----:B------:R-:W-:-:S04]  /*1a70*/  SHF.L.U32 R0, R0, 0x1f, RZ ;  /* 0x0000001f00007819 */ /* 0x000fc800000006ff */
[----:B------:R0:W1:Y:S01]  /*1a80*/  SYNCS.PHASECHK.TRANS64.TRYWAIT P2, [R3+URZ+0x16830], R0 ;  /* 0x01683000030075a7 */ /* 0x000062000804017f */
[----:B------:R-:W-:Y:S05]  /*1a90*/  @!P0 BRA `(.L_x_14168) ;  /* 0x0000000000048947 */ /* 0x000fea0003800000 */
[----:B------:R-:W-:Y:S01]  /*1aa0*/  BPT.TRAP 0x1 ;  /* 0x000000040000795c */ /* 0x000fe20000300000 */
.L_x_14168:
[----:B------:R-:W2:Y:S02]  /*1ab0*/  S2R R2, SR_TID.X ;  /* 0x0000000000027919 */ /* 0x000ea40000002100 */
[----:B--2---:R-:W-:Y:S01]  /*1ac0*/  LOP3.LUT P1, RZ, R2, 0x7f, RZ, 0xc0, !PT ;  /* 0x0000007f02ff7812 */ /* 0x004fe2000782c0ff */
[----:B-1----:R-:W-:-:S12]  /*1ad0*/  @P2 BRA `(.L_x_14169) ;  /* 0x0000000000082947 */ /* 0x002fd80003800000 */
[----:B------:R-:W1:Y:S02]  /*1ae0*/  SYNCS.PHASECHK.TRANS64.TRYWAIT P2, [R3+URZ+0x16830], R0 ;  /* 0x01683000030075a7 */ /* 0x000e64000804017f */
[----:B-1----:R-:W-:Y:S05]  /*1af0*/  @!P2 BRA `(.L_x_14170) ;  /* 0x000000f00050a947 */ /* 0x002fea0003800000 */
.L_x_14169:
[----:B------:R-:W-:Y:S05]  /*1b00*/  WARPSYNC.ALL ;  /* 0x0000000000007948 */ /* 0x000fea0003800000 */
[----:B------:R-:W-:Y:S01]  /*1b10*/  UIADD3 UR4, UR38, 0xe400, URZ ;  /* 0x0000e40026047890 */ /* 0x000fe2000fffe03f */
[----:B------:R-:W-:Y:S01]  /*1b20*/  WARPGROUP.ARRIVE ;  /* 0x00000000000079c5 */ /* 0x000fe20000000000 */
[----:B------:R-:W-:Y:S01]  /*1b30*/  ULOP3.LUT UR8, UR42, 0x10000, URZ, 0xfc, !UPT ;  /* 0x000100002a087892 */ /* 0x000fe2000f8efc3f */
[----:B01----:R-:W0:Y:S01]  /*1b40*/  LDC R0, c[0x0][0x448] ;  /* 0x00011200ff007b82 */ /* 0x003e220000000800 */
[----:B------:R-:W-:Y:S01]  /*1b50*/  USHF.R.U32.HI UR4, URZ, 0x4, UR4 ;  /* 0x000000043f047899 */ /* 0x000fe20008011604 */
[----:B------:R-:W-:Y:S01]  /*1b60*/  IMAD.IADD R10, R152, 0x1, R16 ;  /* 0x00000001980a7824 */ /* 0x000fe200078e0210 */
[----:B------:R-:W-:Y:S01]  /*1b70*/  UMOV UR9, 0x40000040 ;  /* 0x4000004000097882 */ /* 0x000fe20000000000 */
[----:B------:R-:W-:Y:S01]  /*1b80*/  UMOV UR11, 0x40000040 ;  /* 0x40000040000b7882 */ /* 0x000fe20000000000 */
[----:B------:R-:W-:Y:S01]  /*1b90*/  ULOP3.LUT UR4, UR4, 0x3fff, URZ, 0xc0, !UPT ;  /* 0x00003fff04047892 */ /* 0x000fe2000f8ec03f */
[----:B------:R-:W-:Y:S01]  /*1ba0*/  @!P1 VIADD R3, R3, 0x16840 ;  /* 0x0001684003039836 */ /* 0x000fe20000000000 */
[----:B------:R-:W-:Y:S01]  /*1bb0*/  UIADD3 UR12, UR8, 0x2, URZ ;  /* 0x00000002080c7890 */ /* 0x000fe2000fffe03f */
[----:B------:R-:W-:Y:S01]  /*1bc0*/  CS2R R118, SRZ ;  /* 0x0000000000767805 */ /* 0x000fe2000001ff00 */
[----:B------:R-:W-:Y:S01]  /*1bd0*/  ULOP3.LUT UR20, UR4, 0x10000, URZ, 0xfc, !UPT ;  /* 0x0001000004147892 */ /* 0x000fe2000f8efc3f */
[----:B------:R-:W-:Y:S01]  /*1be0*/  CS2R R116, SRZ ;  /* 0x0000000000747805 */ /* 0x000fe2000001ff00 */
[----:B------:R-:W-:Y:S01]  /*1bf0*/  UMOV UR13, 0x40000040 ;  /* 0x40000040000d7882 */ /* 0x000fe20000000000 */
[----:B------:R-:W-:Y:S01]  /*1c00*/  UMOV UR15, 0x40000040 ;  /* 0x40000040000f7882 */ /* 0x000fe20000000000 */
[----:B------:R-:W-:Y:S01]  /*1c10*/  ULEA UR10, UR37, UR20, 0xa ;  /* 0x00000014250a7291 */ /* 0x000fe2000f8e503f */
[----:B------:R-:W-:Y:S01]  /*1c20*/  @!P1 PRMT R3, RZ, 0x654, R3 ;  /* 0x00000654ff039816 */ /* 0x000fe20000000003 */
        /* <DEDUP_REMOVED lines=10> */
[----:B0-----:R-:W-:Y:S01]  /*1cd0*/  ISETP.NE.AND P2, PT, R0, 0x1, PT ;  /* 0x000000010000780c */ /* 0x001fe20003f45270 */
[----:B------:R-:W-:Y:S01]  /*1ce0*/  UIADD3 UR6, UR10, 0x6, URZ ;  /* 0x000000060a067890 */ /* 0x000fe2000fffe03f */
[----:B------:R-:W-:Y:S01]  /*1cf0*/  UMOV UR5, 0x40000040 ;  /* 0x4000004000057882 */ /* 0x000fe20000000000 */
[----:B------:R-:W-:-:S10]  /*1d00*/  UMOV UR7, 0x40000040 ;  /* 0x4000004000077882 */ /* 0x000fd40000000000 */
[----:B------:R-:W0:Y:S08]  /*1d10*/  @P2 LDC R5, c[0x0][0x44c] ;  /* 0x00011300ff052b82 */ /* 0x000e300000000800 */
[----:B------:R-:W1:Y:S01]  /*1d20*/  @P2 LDC R7, c[0x0][0x450] ;  /* 0x00011400ff072b82 */ /* 0x000e620000000800 */
[----:B0-----:R-:W-:-:S04]  /*1d30*/  @P2 IMAD.HI.U32 R0, R10, R5, RZ ;  /* 0x000000050a002227 */ /* 0x001fc800078e00ff */
[----:B------:R-:W-:Y:S01]  /*1d40*/  IMAD.MOV.U32 R5, RZ, RZ, -0x80 ;  /* 0xffffff80ff057424 */ /* 0x000fe200078e00ff */
[----:B-1----:R-:W-:-:S03]  /*1d50*/  @P2 SHF.R.U32.HI R10, RZ, R7, R0 ;  /* 0x00000007ff0a2219 */ /* 0x002fc60000011600 */
[----:B------:R-:W-:Y:S02]  /*1d60*/  IMAD R5, R88, R5, 0x80 ;  /* 0x0000008058057424 */ /* 0x000fe400078e0205 */
[----:B------:R-:W0:Y:S03]  /*1d70*/  SHFL.IDX PT, R0, R10, 0x1, 0x1c1f ;  /* 0x003c1f000a007f89 */ /* 0x000e2600000e0000 */
[C-C-:B------:R-:W-:Y:S02]  /*1d80*/  IADD3 R91, -R22.reuse, 0x1, R5.reuse ;  /* 0x00000001165b7810 */ /* 0x140fe40007ffe105 */
[----:B------:R-:W-:Y:S01]  /*1d90*/  IADD3 R8, -R22, R17, R5 ;  /* 0x0000001116087210 */ /* 0x000fe20007ffe105 */
[----:B------:R-:W1:Y:S01]  /*1da0*/  SHFL.IDX PT, R10, R10, RZ, 0x1c1f ;  /* 0x001c1fff0a0a7589 */ /* 0x000e6200000e0000 */
[----:B------:R-:W-:-:S04]  /*1db0*/  IADD3 R91, -R18, R91, R17 ;  /* 0x0000005b125b7210 */ /* 0x000fc80007ffe111 */
[----:B0-----:R-:W-:-:S04]  /*1dc0*/  VIADDMNMX R0, R0, R91, R8, PT ;  /* 0x0000005b00007246 */ /* 0x001fc80003800108 */
[C---:B------:R-:W-:Y:S02]  /*1dd0*/  ISETP.GT.AND P3, PT, R0.reuse, RZ, PT ;  /* 0x000000ff0000720c */ /* 0x040fe40003f64270 */
[C---:B------:R-:W-:Y:S02]  /*1de0*/  ISETP.GT.AND P4, PT, R0.reuse, 0x1, PT ;  /* 0x000000010000780c */ /* 0x040fe40003f84270 */
[----:B------:R-:W-:Y:S02]  /*1df0*/  ISETP.GT.AND P5, PT, R0, 0x8, PT ;  /* 0x000000080000780c */ /* 0x000fe40003fa4270 */
[----:B-1----:R-:W-:Y:S01]  /*1e00*/  VIADDMNMX R8, R10, R91, R8, PT ;  /* 0x0000005b0a087246 */ /* 0x002fe20003800108 */
        /* <DEDUP_REMOVED lines=8> */
[----:B------:R-:W-:Y:S01]  /*1e90*/  HGMMA.64x128x16.F32 R24, gdesc[UR4], R24, gsb0 ;  /* 0x01e00000041879f0 */ /* 0x000fe20008000818 */
[----:B------:R-:W-:Y:S02]  /*1ea0*/  ULDC UR6, c[0x0][0x988] ;  /* 0x0002620000067ab9 */ /* 0x000fe40000000800 */
        /* <DEDUP_REMOVED lines=37> */
[----:B------:R-:W1:Y:S01]  /*2100*/  @P2 LDC R50, c[0x0][0x450] ;  /* 0x00011400ff322b82 */ /* 0x000e620000000800 */
        /* <DEDUP_REMOVED lines=57> */
[C---:B------:R-:W-:Y:S02]  /*24a0*/  ISETP.GT.AND P4, PT, R8.reuse, 0x1, PT ;  /* 0x000000010800780c */ /* 0x040fe40003f84270 */
[----:B------:R-:W-:Y:S02]  /*24b0*/  FMNMX.FTZ R4, R87, R2, !PT ;  /* 0x0000000257047209 */ /* 0x000fe40007810000 */
[----:B------:R-:W-:-:S02]  /*24c0*/  ISETP.GT.AND P5, PT, R8, 0x8, PT ;  /* 0x000000080800780c */ /* 0x000fc40003fa4270 */
[----:B------:R-:W-:Y:S01]  /*24d0*/  FSEL R25, R25, -INF , P4 ;  /* 0xff80000019197808 */ /* 0x000fe20002000000 */
[----:B------:R-:W2:Y:S01]  /*24e0*/  SHFL.BFLY PT, R35, R4, 0x2, 0x1f ;  /* 0x0c401f0004237f89 */ /* 0x000ea200000e0000 */
[----:B------:R-:W-:Y:S02]  /*24f0*/  FSEL R91, R28, -INF , P5 ;  /* 0xff8000001c5b7808 */ /* 0x000fe40002800000 */
[----:B------:R-:W-:Y:S02]  /*2500*/  ISETP.GT.AND P4, PT, R8, 0x10, PT ;  /* 0x000000100800780c */ /* 0x000fe40003f84270 */
[----:B--2---:R-:W-:-:S05]  /*2510*/  FMNMX.FTZ R35, R4, R35, !PT ;  /* 0x0000002304237209 */ /* 0x004fca0007810000 */
[----:B------:R-:W2:Y:S02]  /*2520*/  SHFL.BFLY PT, R2, R35, 0x1, 0x1f ;  /* 0x0c201f0023027f89 */ /* 0x000ea400000e0000 */
[----:B--2---:R-:W-:-:S04]  /*2530*/  FMNMX.FTZ R2, R35, R2, !PT ;  /* 0x0000000223027209 */ /* 0x004fc80007810000 */
        /* <DEDUP_REMOVED lines=40> */
[--C-:B------:R-:W-:Y:S01]  /*27c0*/  FFMA.FTZ R151, R105, R0, -R6.reuse ;  /* 0x0000000069977223 */ /* 0x100fe20000010806 */
[----:B------:R-:W-:Y:S01]  /*27d0*/  FSEL R97, R40, -INF , P4 ;  /* 0xff80000028617808 */ /* 0x000fe20002000000 */
[----:B------:R-:W-:Y:S01]  /*27e0*/  MUFU.EX2 R149, R149 ;  /* 0x0000009500957308 */ /* 0x000fe20000000800 */
[----:B------:R-:W-:Y:S01]  /*27f0*/  FMNMX.FTZ R14, R37, R14, !PT ;  /* 0x0000000e250e7209 */ /* 0x000fe20007810000 */
[-CC-:B------:R-:W-:Y:S01]  /*2800*/  FFMA.FTZ R129, R9, R0.reuse, -R6.reuse ;  /* 0x0000000009817223 */ /* 0x180fe20000010806 */
[C---:B------:R-:W-:Y:S01]  /*2810*/  ISETP.GT.AND P4, PT, R8.reuse, 0x28, PT ;  /* 0x000000280800780c */ /* 0x040fe20003f84270 */
[-CC-:B------:R-:W-:Y:S01]  /*2820*/  FFMA.FTZ R123, R31, R0.reuse, -R6.reuse ;  /* 0x000000001f7b7223 */ /* 0x180fe20000010806 */
[----:B------:R-:W-:Y:S01]  /*2830*/  FSEL R41, R41, -INF , P3 ;  /* 0xff80000029297808 */ /* 0x000fe20001800000 */
[--C-:B------:R-:W-:Y:S01]  /*2840*/  FFMA.FTZ R131, R11, R0, -R6.reuse ;  /* 0x000000000b837223 */ /* 0x100fe20000010806 */
[----:B------:R-:W-:Y:S01]  /*2850*/  FMNMX.FTZ R14, R97, R14, !PT ;  /* 0x0000000e610e7209 */ /* 0x000fe20007810000 */
[----:B------:R-:W3:Y:S01]  /*2860*/  MUFU.EX2 R4, R4 ;  /* 0x0000000400047308 */ /* 0x000ee20000000800 */
[----:B------:R-:W-:Y:S01]  /*2870*/  ISETP.GT.AND P3, PT, R8, 0x29, PT ;  /* 0x000000290800780c */ /* 0x000fe20003f64270 */
[-CC-:B------:R-:W-:Y:S01]  /*2880*/  FFMA.FTZ R125, R13, R0.reuse, -R6.reuse ;  /* 0x000000000d7d7223 */ /* 0x180fe20000010806 */
[----:B------:R-:W-:Y:S01]  /*2890*/  FSEL R99, R44, -INF , P4 ;  /* 0xff8000002c637808 */ /* 0x000fe20002000000 */
[--C-:B------:R-:W-:Y:S01]  /*28a0*/  FFMA.FTZ R127, R15, R0, -R6.reuse ;  /* 0x000000000f7f7223 */ /* 0x100fe20000010806 */
[----:B--2---:R-:W-:Y:S01]  /*28b0*/  FMNMX.FTZ R20, R41, R14, !PT ;  /* 0x0000000e29147209 */ /* 0x004fe20007810000 */
        /* <DEDUP_REMOVED lines=11> */
[----:B------:R-:W-:Y:S01]  /*2970*/  FMNMX.FTZ R20, R45, R20, !PT ;  /* 0x000000142d147209 */ /* 0x000fe20007810000 */
[----:B---3--:R-:W-:Y:S01]  /*2980*/  FADD.FTZ R46, R149, R4 ;  /* 0x00000004952e7221 */ /* 0x008fe20000010000 */
[C---:B------:R-:W-:Y:S01]  /*2990*/  ISETP.GT.AND P4, PT, R8.reuse, 0x38, PT ;  /* 0x000000380800780c */ /* 0x040fe20003f84270 */
[-CC-:B------:R-:W-:Y:S01]  /*29a0*/  FFMA.FTZ R38, R75, R0.reuse, -R6.reuse ;  /* 0x000000004b267223 */ /* 0x180fe20000010806 */
[----:B------:R-:W-:Y:S01]  /*29b0*/  FSEL R49, R49, -INF , P3 ;  /* 0xff80000031317808 */ /* 0x000fe20001800000 */
[--C-:B------:R-:W-:Y:S01]  /*29c0*/  FFMA.FTZ R40, R79, R0, -R6.reuse ;  /* 0x000000004f287223 */ /* 0x100fe20000010806 */
[----:B------:R-:W-:Y:S01]  /*29d0*/  FMNMX.FTZ R20, R101, R20, !PT ;  /* 0x0000001465147209 */ /* 0x000fe20007810000 */
[----:B------:R-:W3:Y:S01]  /*29e0*/  MUFU.EX2 R10, R10 ;  /* 0x0000000a000a7308 */ /* 0x000ee20000000800 */
[----:B------:R-:W-:Y:S01]  /*29f0*/  ISETP.GT.AND P3, PT, R8, 0x39, PT ;  /* 0x000000390800780c */ /* 0x000fe20003f64270 */
[----:B------:R-:W-:Y:S01]  /*2a00*/  FFMA.FTZ R42, R83, R0, -R6 ;  /* 0x00000000532a7223 */ /* 0x000fe20000010806 */
[----:B------:R-:W-:-:S02]  /*2a10*/  FSEL R103, R52, -INF , P4 ;  /* 0xff80000034677808 */ /* 0x000fc40002000000 */
[----:B------:R-:W-:Y:S02]  /*2a20*/  CS2R R108, SRZ ;  /* 0x00000000006c7805 */ /* 0x000fe4000001ff00 */
[----:B--2---:R-:W-:Y:S02]  /*2a30*/  FMNMX.FTZ R24, R49, R20, !PT ;  /* 0x0000001431187209 */ /* 0x004fe40007810000 */
[----:B------:R-:W-:Y:S02]  /*2a40*/  CS2R R106, SRZ ;  /* 0x00000000006a7805 */ /* 0x000fe4000001ff00 */
[----:B------:R-:W-:Y:S01]  /*2a50*/  ISETP.GT.AND P4, PT, R8, 0x40, PT ;  /* 0x000000400800780c */ /* 0x000fe20003f84270 */
[----:B------:R2:W-:Y:S01]  /*2a60*/  MUFU.EX2 R20, R26 ;  /* 0x0000001a00147308 */ /* 0x0005e20000000800 */
[----:B------:R-:W-:Y:S01]  /*2a70*/  FSEL R53, R53, -INF , P3 ;  /* 0xff80000035357808 */ /* 0x000fe20001800000 */
[----:B----4-:R-:W-:Y:S01]  /*2a80*/  FADD.FTZ R31, R151, R46 ;  /* 0x0000002e971f7221 */ /* 0x010fe20000010000 */
[----:B------:R-:W-:-:S02]  /*2a90*/  FMNMX.FTZ R24, R103, R24, !PT ;  /* 0x0000001867187209 */ /* 0x000fc40007810000 */
[----:B------:R-:W-:Y:S02]  /*2aa0*/  CS2R R104, SRZ ;  /* 0x0000000000687805 */ /* 0x000fe4000001ff00 */
[----:B------:R-:W-:Y:S02]  /*2ab0*/  ISETP.GT.AND P3, PT, R8, 0x41, PT ;  /* 0x000000410800780c */ /* 0x000fe40003f64270 */
[----:B------:R-:W-:Y:S01]  /*2ac0*/  FSEL R89, R56, -INF , P4 ;  /* 0xff80000038597808 */ /* 0x000fe20002000000 */
[----:B------:R-:W4:Y:S01]  /*2ad0*/  MUFU.EX2 R145, R145 ;  /* 0x0000009100917308 */ /* 0x000f220000000800 */
[----:B------:R-:W-:Y:S01]  /*2ae0*/  FMNMX.FTZ R24, R53, R24, !PT ;  /* 0x0000001835187209 */ /* 0x000fe20007810000 */
[----:B---3--:R-:W-:Y:S01]  /*2af0*/  FADD.FTZ R46, R10, R31 ;  /* 0x0000001f0a2e7221 */ /* 0x008fe20000010000 */
[----:B------:R-:W-:Y:S02]  /*2b00*/  ISETP.GT.AND P4, PT, R8, 0x48, PT ;  /* 0x000000480800780c */ /* 0x000fe40003f84270 */
[----:B------:R-:W-:-:S02]  /*2b10*/  FSEL R57, R57, -INF , P3 ;  /* 0xff80000039397808 */ /* 0x000fc40001800000 */
[----:B------:R-:W-:Y:S01]  /*2b20*/  FMNMX.FTZ R24, R89, R24, !PT ;  /* 0x0000001859187209 */ /* 0x000fe20007810000 */
[----:B------:R-:W3:Y:S01]  /*2b30*/  MUFU.EX2 R147, R147 ;  /* 0x0000009300937308 */ /* 0x000ee20000000800 */
[----:B------:R-:W-:Y:S02]  /*2b40*/  ISETP.GT.AND P3, PT, R8, 0x49, PT ;  /* 0x000000490800780c */ /* 0x000fe40003f64270 */
[----:B------:R-:W-:Y:S02]  /*2b50*/  FSEL R43, R60, -INF , P4 ;  /* 0xff8000003c2b7808 */ /* 0x000fe40002000000 */
[----:B--2---:R-:W-:Y:S02]  /*2b60*/  FMNMX.FTZ R26, R57, R24, !PT ;  /* 0x00000018391a7209 */ /* 0x004fe40007810000 */
[----:B------:R-:W-:Y:S01]  /*2b70*/  ISETP.GT.AND P4, PT, R8, 0x50, PT ;  /* 0x000000500800780c */ /* 0x000fe20003f84270 */
[----:B------:R2:W-:Y:S01]  /*2b80*/  MUFU.EX2 R24, R28 ;  /* 0x0000001c00187308 */ /* 0x0005e20000000800 */
        /* <DEDUP_REMOVED lines=35> */
[----:B------:R-:W-:Y:S01]  /*2dc0*/  FMNMX.FTZ R30, R77, R30, !PT ;  /* 0x0000001e4d1e7209 */ /* 0x000fe20007810000 */
[-CC-:B--2---:R-:W-:Y:S01]  /*2dd0*/  FFMA.FTZ R32, R63, R0.reuse, -R6.reuse ;  /* 0x000000003f207223 */ /* 0x184fe20000010806 */
[----:B------:R-:W-:Y:S01]  /*2de0*/  ISETP.GT.AND P4, PT, R8, 0x78, PT ;  /* 0x000000780800780c */ /* 0x000fe20003f84270 */
[----:B------:R-:W-:Y:S01]  /*2df0*/  FFMA.FTZ R6, R87, R0, -R6 ;  /* 0x0000000057067223 */ /* 0x000fe20000010806 */
[----:B------:R-:W-:-:S02]  /*2e00*/  FSEL R81, R81, -INF , P3 ;  /* 0xff80000051517808 */ /* 0x000fc40001800000 */
[----:B------:R-:W-:Y:S01]  /*2e10*/  FMNMX.FTZ R30, R55, R30, !PT ;  /* 0x0000001e371e7209 */ /* 0x000fe20007810000 */
[----:B------:R-:W-:Y:S01]  /*2e20*/  MUFU.EX2 R135, R135 ;  /* 0x0000008700877308 */ /* 0x000fe20000000800 */
[----:B------:R-:W-:Y:S02]  /*2e30*/  ISETP.GT.AND P3, PT, R8, 0x79, PT ;  /* 0x000000790800780c */ /* 0x000fe40003f64270 */
[----:B------:R-:W-:Y:S02]  /*2e40*/  FSEL R5, R84, -INF , P4 ;  /* 0xff80000054057808 */ /* 0x000fe40002000000 */
[----:B------:R-:W-:Y:S02]  /*2e50*/  FMNMX.FTZ R8, R81, R30, !PT ;  /* 0x0000001e51087209 */ /* 0x000fe40007810000 */
[----:B------:R-:W-:Y:S01]  /*2e60*/  FSEL R85, R85, -INF , P3 ;  /* 0xff80000055557808 */ /* 0x000fe20001800000 */
[----:B------:R-:W-:Y:S01]  /*2e70*/  MUFU.EX2 R30, R59 ;  /* 0x0000003b001e7308 */ /* 0x000fe20000000800 */
[----:B------:R-:W-:-:S02]  /*2e80*/  FMNMX.FTZ R8, R5, R8, !PT ;  /* 0x0000000805087209 */ /* 0x000fc40007810000 */
[----:B------:R-:W-:Y:S02]  /*2e90*/  F2FP.F16.F32.PACK_AB R149, R4, R149 ;  /* 0x000000950495723e */ /* 0x000fe400000000ff */
[----:B------:R-:W-:Y:S02]  /*2ea0*/  FMNMX.FTZ R8, R85, R8, !PT ;  /* 0x0000000855087209 */ /* 0x000fe40007810000 */
[----:B------:R-:W-:Y:S01]  /*2eb0*/  F2FP.F16.F32.PACK_AB R151, R10, R151 ;  /* 0x000000970a97723e */ /* 0x000fe200000000ff */
        /* <DEDUP_REMOVED lines=20> */
[-CC-:B------:R-:W-:Y:S01]  /*3000*/  FFMA.FTZ R144, R93, R0.reuse, -R44.reuse ;  /* 0x000000005d907223 */ /* 0x180fe2000001082c */
[-C--:B------:R-:W-:Y:S01]  /*3010*/  FFMA.FTZ R11, R33, R0.reuse, -R44 ;  /* 0x00000000210b7223 */ /* 0x080fe2000001082c */
[----:B------:R-:W-:Y:S01]  /*3020*/  MUFU.EX2 R148, R148 ;  /* 0x0000009400947308 */ /* 0x000fe20000000800 */
[----:B----4-:R-:W-:Y:S01]  /*3030*/  FADD.FTZ R33, R145, R46 ;  /* 0x0000002e91217221 */ /* 0x010fe20000010000 */
[-CC-:B------:R-:W-:Y:S01]  /*3040*/  FFMA.FTZ R13, R37, R0.reuse, -R44.reuse ;  /* 0x00000000250d7223 */ /* 0x180fe2000001082c */
[-CC-:B------:R-:W-:Y:S01]  /*3050*/  FFMA.FTZ R146, R95, R0.reuse, -R44.reuse ;  /* 0x000000005f927223 */ /* 0x180fe2000001082c */
[----:B------:R-:W2:Y:S01]  /*3060*/  @P2 LDC R37, c[0x0][0x44c] ;  /* 0x00011300ff252b82 */ /* 0x000ea20000000800 */
[----:B------:R-:W-:Y:S01]  /*3070*/  FADD.FTZ R46, R12, R33 ;  /* 0x000000210c2e7221 */ /* 0x000fe20000010000 */
[-CC-:B------:R-:W-:Y:S01]  /*3080*/  FFMA.FTZ R140, R97, R0.reuse, -R44.reuse ;  /* 0x00000000618c7223 */ /* 0x180fe2000001082c */
[-C--:B------:R-:W-:Y:S01]  /*3090*/  FFMA.FTZ R15, R41, R0.reuse, -R44 ;  /* 0x00000000290f7223 */ /* 0x080fe2000001082c */
[----:B------:R-:W4:Y:S01]  /*30a0*/  MUFU.EX2 R7, R7 ;  /* 0x0000000700077308 */ /* 0x000f220000000800 */
[----:B---3--:R-:W-:Y:S01]  /*30b0*/  FADD.FTZ R33, R147, R46 ;  /* 0x0000002e93217221 */ /* 0x008fe20000010000 */
[-CC-:B------:R-:W-:Y:S01]  /*30c0*/  FFMA.FTZ R142, R99, R0.reuse, -R44.reuse ;  /* 0x00000000638e7223 */ /* 0x180fe2000001082c */
[-CC-:B------:R-:W-:Y:S01]  /*30d0*/  FFMA.FTZ R21, R45, R0.reuse, -R44.reuse ;  /* 0x000000002d157223 */ /* 0x180fe2000001082c */
[-CC-:B------:R-:W-:Y:S01]  /*30e0*/  FFMA.FTZ R136, R101, R0.reuse, -R44.reuse ;  /* 0x0000000065887223 */ /* 0x180fe2000001082c */
[----:B------:R-:W-:Y:S01]  /*30f0*/  FADD.FTZ R48, R14, R33 ;  /* 0x000000210e307221 */ /* 0x000fe20000010000 */
[-C--:B------:R-:W-:Y:S01]  /*3100*/  FFMA.FTZ R25, R49, R0.reuse, -R44 ;  /* 0x0000000031197223 */ /* 0x080fe2000001082c */
[----:B------:R-:W-:Y:S01]  /*3110*/  IMAD.MOV.U32 R41, RZ, RZ, R16 ;  /* 0x000000ffff297224 */ /* 0x000fe200078e0010 */
        /* <DEDUP_REMOVED lines=9> */
[----:B----4-:R-:W-:Y:S01]  /*31b0*/  FADD.FTZ R35, R148, R7 ;  /* 0x0000000794237221 */ /* 0x010fe20000010000 */
[-CC-:B------:R-:W-:Y:S01]  /*31c0*/  FFMA.FTZ R128, R47, R0.reuse, -R44.reuse ;  /* 0x000000002f807223 */ /* 0x180fe2000001082c */
[----:B------:R-:W-:Y:S01]  /*31d0*/  FFMA.FTZ R69, R69, R0, -R44 ;  /* 0x0000000045457223 */ /* 0x000fe2000001082c */
[----:B--2---:R-:W-:-:S04]  /*31e0*/  @P2 IMAD.HI.U32 R37, R16, R37, RZ ;  /* 0x0000002510252227 */ /* 0x004fc800078e00ff */
[-CC-:B------:R-:W-:Y:S01]  /*31f0*/  FFMA.FTZ R124, R51, R0.reuse, -R44.reuse ;  /* 0x00000000337c7223 */ /* 0x180fe2000001082c */
[-CC-:B------:R-:W-:Y:S01]  /*3200*/  FFMA.FTZ R126, R27, R0.reuse, -R44.reuse ;  /* 0x000000001b7e7223 */ /* 0x180fe2000001082c */
[----:B------:R-:W-:Y:S01]  /*3210*/  FFMA.FTZ R77, R77, R0, -R44 ;  /* 0x000000004d4d7223 */ /* 0x000fe2000001082c */
[----:B------:R-:W2:Y:S01]  /*3220*/  MUFU.EX2 R144, R144 ;  /* 0x0000009000907308 */ /* 0x000ea20000000800 */
[----:B---3--:R-:W-:Y:S01]  /*3230*/  FADD.FTZ R46, R150, R35 ;  /* 0x00000023962e7221 */ /* 0x008fe20000010000 */
[----:B------:R-:W-:Y:S01]  /*3240*/  FADD.FTZ R35, R141, R48 ;  /* 0x000000308d237221 */ /* 0x000fe20000010000 */
[----:B-1----:R-:W-:Y:S01]  /*3250*/  @P2 SHF.R.U32.HI R41, RZ, R50, R37 ;  /* 0x00000032ff292219 */ /* 0x002fe20000011625 */
[-CC-:B------:R-:W-:Y:S01]  /*3260*/  FFMA.FTZ R55, R55, R0.reuse, -R44.reuse ;  /* 0x0000000037377223 */ /* 0x180fe2000001082c */
[----:B------:R-:W-:Y:S01]  /*3270*/  FFMA.FTZ R81, R81, R0, -R44 ;  /* 0x0000000051517223 */ /* 0x000fe2000001082c */
[----:B------:R-:W-:Y:S01]  /*3280*/  FADD.FTZ R48, R20, R35 ;  /* 0x0000002314307221 */ /* 0x000fe20000010000 */
[----:B------:R-:W-:Y:S01]  /*3290*/  IADD3 R43, R41, R17, -R18 ;  /* 0x00000011292b7210 */ /* 0x000fe20007ffe812 */
[----:B------:R-:W1:Y:S01]  /*32a0*/  MUFU.EX2 R11, R11 ;  /* 0x0000000b000b7308 */ /* 0x000e620000000800 */
[----:B0-----:R-:W-:Y:S01]  /*32b0*/  FADD.FTZ R3, R9, R46 ;  /* 0x0000002e09037221 */ /* 0x001fe20000010000 */
[----:B------:R-:W-:Y:S01]  /*32c0*/  FADD.FTZ R35, R143, R48 ;  /* 0x000000308f237221 */ /* 0x000fe20000010000 */
[----:B------:R-:W-:-:S02]  /*32d0*/  F2FP.F16.F32.PACK_AB R148, R7, R148 ;  /* 0x000000940794723e */ /* 0x000fc400000000ff */
[----:B------:R-:W-:Y:S02]  /*32e0*/  CS2R R102, SRZ ;  /* 0x0000000000667805 */ /* 0x000fe4000001ff00 */
[----:B------:R-:W-:Y:S01]  /*32f0*/  SHF.R.S32.HI R50, RZ, 0x1f, R43 ;  /* 0x0000001fff327819 */ /* 0x000fe2000001142b */
[----:B------:R-:W-:Y:S01]  /*3300*/  FADD.FTZ R48, R24, R35 ;  /* 0x0000002318307221 */ /* 0x000fe20000010000 */
[----:B------:R-:W-:Y:S01]  /*3310*/  FFMA.FTZ R35, R65, R0, -R44 ;  /* 0x0000000041237223 */ /* 0x000fe2000001082c */
[----:B------:R-:W0:Y:S01]  /*3320*/  MUFU.EX2 R146, R146 ;  /* 0x0000009200927308 */ /* 0x000e220000000800 */
[----:B--2---:R-:W-:Y:S01]  /*3330*/  FADD.FTZ R46, R144, R3 ;  /* 0x00000003902e7221 */ /* 0x004fe20000010000 */
[----:B------:R-:W-:Y:S01]  /*3340*/  FADD.FTZ R37, R137, R48 ;  /* 0x0000003089257221 */ /* 0x000fe20000010000 */
[----:B------:R-:W-:Y:S01]  /*3350*/  F2FP.F16.F32.PACK_AB R150, R9, R150 ;  /* 0x000000960996723e */ /* 0x000fe200000000ff */
[----:B------:R-:W-:Y:S01]  /*3360*/  VIADD R9, R88, 0xfffffffe ;  /* 0xfffffffe58097836 */ /* 0x000fe20000000000 */
[----:B------:R-:W-:Y:S01]  /*3370*/  F2FP.F16.F32.PACK_AB R145, R12, R145 ;  /* 0x000000910c91723e */ /* 0x000fe200000000ff */
[----:B------:R-:W-:Y:S01]  /*3380*/  FADD.FTZ R48, R26, R37 ;  /* 0x000000251a307221 */ /* 0x000fe20000010000 */
[----:B------:R-:W-:Y:S01]  /*3390*/  F2FP.F16.F32.PACK_AB R147, R14, R147 ;  /* 0x000000930e93723e */ /* 0x000fe200000000ff */
[----:B------:R-:W2:Y:S01]  /*33a0*/  MUFU.EX2 R13, R13 ;  /* 0x0000000d000d7308 */ /* 0x000ea20000000800 */
[----:B-1----:R-:W-:Y:S01]  /*33b0*/  FADD.FTZ R3, R11, R46 ;  /* 0x0000002e0b037221 */ /* 0x002fe20000010000 */
[----:B------:R-:W-:Y:S01]  /*33c0*/  FADD.FTZ R37, R139, R48 ;  /* 0x000000308b257221 */ /* 0x000fe20000010000 */
[----:B------:R-:W-:-:S02]  /*33d0*/  F2FP.F16.F32.PACK_AB R141, R20, R141 ;  /* 0x0000008d148d723e */ /* 0x000fc400000000ff */
[----:B------:R-:W-:Y:S02]  /*33e0*/  CS2R R100, SRZ ;  /* 0x0000000000647805 */ /* 0x000fe4000001ff00 */
[----:B------:R-:W-:Y:S01]  /*33f0*/  F2FP.F16.F32.PACK_AB R143, R24, R143 ;  /* 0x0000008f188f723e */ /* 0x000fe200000000ff */
[----:B------:R-:W-:Y:S01]  /*3400*/  FADD.FTZ R48, R28, R37 ;  /* 0x000000251c307221 */ /* 0x000fe20000010000 */
[----:B------:R-:W-:Y:S01]  /*3410*/  FFMA.FTZ R37, R73, R0, -R44 ;  /* 0x0000000049257223 */ /* 0x000fe2000001082c */
[----:B------:R-:W1:Y:S01]  /*3420*/  MUFU.EX2 R140, R140 ;  /* 0x0000008c008c7308 */ /* 0x000e620000000800 */
[----:B0-----:R-:W-:Y:S01]  /*3430*/  FADD.FTZ R46, R146, R3 ;  /* 0x00000003922e7221 */ /* 0x001fe20000010000 */
[----:B------:R-:W-:Y:S01]  /*3440*/  FADD.FTZ R39, R133, R48 ;  /* 0x0000003085277221 */ /* 0x000fe20000010000 */
[----:B------:R-:W-:Y:S02]  /*3450*/  F2FP.F16.F32.PACK_AB R137, R26, R137 ;  /* 0x000000891a89723e */ /* 0x000fe400000000ff */
[----:B------:R-:W-:-:S02]  /*3460*/  CS2R R98, SRZ ;  /* 0x0000000000627805 */ /* 0x000fc4000001ff00 */
[----:B------:R-:W-:Y:S01]  /*3470*/  F2FP.F16.F32.PACK_AB R139, R28, R139 ;  /* 0x0000008b1c8b723e */ /* 0x000fe200000000ff */
[C---:B------:R-:W-:Y:S01]  /*3480*/  FADD.FTZ R48, R30.reuse, R39 ;  /* 0x000000271e307221 */ /* 0x040fe20000010000 */
[----:B------:R-:W-:Y:S01]  /*3490*/  F2FP.F16.F32.PACK_AB R133, R30, R133 ;  /* 0x000000851e85723e */ /* 0x000fe200000000ff */
[----:B------:R-:W0:Y:S01]  /*34a0*/  MUFU.EX2 R15, R15 ;  /* 0x0000000f000f7308 */ /* 0x000e220000000800 */
[----:B--2---:R-:W-:Y:S01]  /*34b0*/  FADD.FTZ R3, R13, R46 ;  /* 0x0000002e0d037221 */ /* 0x004fe20000010000 */
[----:B------:R-:W-:Y:S01]  /*34c0*/  FADD.FTZ R39, R135, R48 ;  /* 0x0000003087277221 */ /* 0x000fe20000010000 */
[C---:B------:R-:W-:Y:S02]  /*34d0*/  F2FP.F16.F32.PACK_AB R135, R32.reuse, R135 ;  /* 0x000000872087723e */ /* 0x040fe400000000ff */
[----:B------:R-:W-:Y:S02]  /*34e0*/  CS2R R96, SRZ ;  /* 0x0000000000607805 */ /* 0x000fe4000001ff00 */
[----:B------:R-:W-:Y:S01]  /*34f0*/  F2FP.F16.F32.PACK_AB R144, R11, R144 ;  /* 0x000000900b90723e */ /* 0x000fe200000000ff */
[----:B------:R-:W-:Y:S01]  /*3500*/  FADD.FTZ R48, R32, R39 ;  /* 0x0000002720307221 */ /* 0x000fe20000010000 */
[-C--:B------:R-:W-:Y:S01]  /*3510*/  FFMA.FTZ R39, R5, R0.reuse, -R44 ;  /* 0x0000000005277223 */ /* 0x080fe2000001082c */
[----:B------:R-:W2:Y:S01]  /*3520*/  MUFU.EX2 R142, R142 ;  /* 0x0000008e008e7308 */ /* 0x000ea20000000800 */
[----:B-1----:R-:W-:Y:S01]  /*3530*/  FADD.FTZ R46, R140, R3 ;  /* 0x000000038c2e7221 */ /* 0x002fe20000010000 */
[----:B------:R-:W-:Y:S01]  /*3540*/  FADD.FTZ R41, R129, R48 ;  /* 0x0000003081297221 */ /* 0x000fe20000010000 */
[----:B------:R-:W-:Y:S01]  /*3550*/  FFMA.FTZ R44, R85, R0, -R44 ;  /* 0x00000000552c7223 */ /* 0x000fe2000001082c */
[----:B------:R-:W-:-:S02]  /*3560*/  LEA.HI R5, R50, R43, RZ, 0x7 ;  /* 0x0000002b32057211 */ /* 0x000fc400078f38ff */
[----:B------:R-:W-:Y:S02]  /*3570*/  CS2R R94, SRZ ;  /* 0x00000000005e7805 */ /* 0x000fe4000001ff00 */
[----:B------:R-:W-:Y:S02]  /*3580*/  F2FP.F16.F32.PACK_AB R129, R34, R129 ;  /* 0x000000812281723e */ /* 0x000fe400000000ff */
[----:B------:R-:W-:Y:S01]  /*3590*/  CS2R R92, SRZ ;  /* 0x00000000005c7805 */ /* 0x000fe2000001ff00 */
[----:B------:R-:W1:Y:S01]  /*35a0*/  MUFU.EX2 R21, R21 ;  /* 0x0000001500157308 */ /* 0x000e620000000800 */
[----:B0-----:R-:W-:Y:S01]  /*35b0*/  FADD.FTZ R3, R15, R46 ;  /* 0x0000002e0f037221 */ /* 0x001fe20000010000 */
[----:B------:R-:W-:Y:S02]  /*35c0*/  F2FP.F16.F32.PACK_AB R146, R13, R146 ;  /* 0x000000920d92723e */ /* 0x000fe400000000ff */
[----:B------:R-:W-:Y:S02]  /*35d0*/  CS2R R90, SRZ ;  /* 0x00000000005a7805 */ /* 0x000fe4000001ff00 */
[----:B------:R-:W-:-:S02]  /*35e0*/  F2FP.F16.F32.PACK_AB R140, R15, R140 ;  /* 0x0000008c0f8c723e */ /* 0x000fc400000000ff */
[----:B------:R-:W-:Y:S01]  /*35f0*/  CS2R R88, SRZ ;  /* 0x0000000000587805 */ /* 0x000fe2000001ff00 */
        /* <DEDUP_REMOVED lines=14> */
[----:B------:R-:W-:Y:S01]  /*36e0*/  FADD.FTZ R46, R34, R41 ;  /* 0x00000029222e7221 */ /* 0x000fe20000010000 */
[----:B------:R-:W-:-:S03]  /*36f0*/  F2FP.F16.F32.PACK_AB R138, R29, R138 ;  /* 0x0000008a1d8a723e */ /* 0x000fc600000000ff */
[----:B------:R-:W-:Y:S01]  /*3700*/  FADD.FTZ R41, R131, R46 ;  /* 0x0000002e83297221 */ /* 0x000fe20000010000 */
[----:B------:R-:W-:Y:S01]  /*3710*/  F2FP.F16.F32.PACK_AB R131, R36, R131 ;  /* 0x000000832483723e */ /* 0x000fe200000000ff */
[----:B------:R-:W0:Y:S01]  /*3720*/  MUFU.EX2 R134, R134 ;  /* 0x0000008600867308 */ /* 0x000e220000000800 */
[----:B--2---:R-:W-:Y:S01]  /*3730*/  FADD.FTZ R4, R132, R3 ;  /* 0x0000000384047221 */ /* 0x004fe20000010000 */
[----:B------:R-:W-:-:S04]  /*3740*/  FADD.FTZ R10, R36, R41 ;  /* 0x00000029240a7221 */ /* 0x000fc80000010000 */
[----:B------:R-:W-:Y:S01]  /*3750*/  FADD.FTZ R41, R125, R10 ;  /* 0x0000000a7d297221 */ /* 0x000fe20000010000 */
[C---:B------:R-:W-:Y:S01]  /*3760*/  F2FP.F16.F32.PACK_AB R125, R38.reuse, R125 ;  /* 0x0000007d267d723e */ /* 0x040fe200000000ff */
[----:B------:R-:W2:Y:S01]  /*3770*/  MUFU.EX2 R33, R33 ;  /* 0x0000002100217308 */ /* 0x000ea20000000800 */
[C---:B-1----:R-:W-:Y:S01]  /*3780*/  FADD.FTZ R3, R31.reuse, R4 ;  /* 0x000000041f037221 */ /* 0x042fe20000010000 */
[----:B------:R-:W-:Y:S01]  /*3790*/  FADD.FTZ R10, R38, R41 ;  /* 0x00000029260a7221 */ /* 0x000fe20000010000 */
[----:B------:R-:W-:-:S03]  /*37a0*/  F2FP.F16.F32.PACK_AB R132, R31, R132 ;  /* 0x000000841f84723e */ /* 0x000fc600000000ff */
[----:B------:R-:W-:Y:S01]  /*37b0*/  FADD.FTZ R41, R127, R10 ;  /* 0x0000000a7f297221 */ /* 0x000fe20000010000 */
[----:B------:R-:W-:Y:S01]  /*37c0*/  F2FP.F16.F32.PACK_AB R127, R40, R127 ;  /* 0x0000007f287f723e */ /* 0x000fe200000000ff */
[----:B------:R-:W1:Y:S01]  /*37d0*/  MUFU.EX2 R128, R128 ;  /* 0x0000008000807308 */ /* 0x000e620000000800 */
[----:B0-----:R-:W-:Y:S01]  /*37e0*/  FADD.FTZ R4, R134, R3 ;  /* 0x0000000386047221 */ /* 0x001fe20000010000 */
[----:B------:R-:W-:-:S06]  /*37f0*/  FADD.FTZ R10, R40, R41 ;  /* 0x00000029280a7221 */ /* 0x000fcc0000010000 */
        /* <DEDUP_REMOVED lines=38> */
[----:B------:R-:W-:Y:S01]  /*3a60*/  SHF.R.S32.HI R6, RZ, 0x7, R5 ;  /* 0x00000007ff067819 */ /* 0x000fe20000011405 */
[----:B--2---:R-:W-:-:S04]  /*3a70*/  FADD.FTZ R7, R39, R4 ;  /* 0x0000000427077221 */ /* 0x004fc80000010000 */
[C---:B-1----:R-:W-:Y:S01]  /*3a80*/  FADD.FTZ R4, R44.reuse, R7 ;  /* 0x000000072c047221 */ /* 0x042fe20000010000 */
[----:B------:R-:W-:Y:S02]  /*3a90*/  VIMNMX R7, R23, R6, !PT ;  /* 0x0000000617077248 */ /* 0x000fe40007fe0100 */
[----:B------:R-:W-:Y:S02]  /*3aa0*/  F2FP.F16.F32.PACK_AB R122, R44, R39 ;  /* 0x000000272c7a723e */ /* 0x000fe400000000ff */
[----:B------:R-:W-:-:S13]  /*3ab0*/  ISETP.GE.AND P3, PT, R9, R7, PT ;  /* 0x000000070900720c */ /* 0x000fda0003f66270 */
[----:B------:R-:W-:Y:S05]  /*3ac0*/  @!P3 BRA `(.L_x_14171) ;  /* 0x00000024008cb947 */ /* 0x000fea0003800000 */
[----:B------:R-:W-:Y:S01]  /*3ad0*/  IMAD.MOV.U32 R6, RZ, RZ, R2 ;  /* 0x000000ffff067224 */ /* 0x000fe200078e0002 */
[----:B------:R-:W-:Y:S01]  /*3ae0*/  UMOV UR7, UR36 ;  /* 0x0000002400077c82 */ /* 0x000fe20008000000 */
[----:B------:R-:W-:Y:S01]  /*3af0*/  IMAD.MOV.U32 R5, RZ, RZ, R8 ;  /* 0x000000ffff057224 */ /* 0x000fe200078e0008 */
[----:B------:R-:W-:Y:S01]  /*3b00*/  UMOV UR6, UR37 ;  /* 0x0000002500067c82 */ /* 0x000fe20008000000 */
[----:B------:R-:W-:-:S07]  /*3b10*/  IMAD.MOV.U32 R119, RZ, RZ, RZ ;  /* 0x000000ffff777224 */ /* 0x000fce00078e00ff */
.L_x_14180:
        /* <DEDUP_REMOVED lines=9> */
.L_x_14173:
[----:B------:R-:W-:Y:S01]  /*3bb0*/  ULEA UR10, UR37, UR38, 0x3 ;  /* 0x00000026250a7291 */ /* 0x000fe2000f8e183f */
[----:B------:R-:W-:-:S05]  /*3bc0*/  IMAD.U32 R0, RZ, RZ, UR36 ;  /* 0x00000024ff007e24 */ /* 0x000fca000f8e00ff */
[----:B------:R-:W-:-:S04]  /*3bd0*/  SHF.L.U32 R0, R0, 0x1f, RZ ;  /* 0x0000001f00007819 */ /* 0x000fc800000006ff */
[----:B------:R0:W1:Y:S01]  /*3be0*/  SYNCS.PHASECHK.TRANS64.TRYWAIT P3, [UR10+0x16830], R0 ;  /* 0x01683000ff0075a7 */ /* 0x000062000806014a */
[----:B------:R-:W-:Y:S05]  /*3bf0*/  @!P0 BRA `(.L_x_14174) ;  /* 0x0000000000048947 */ /* 0x000fea0003800000 */
[----:B------:R-:W-:Y:S01]  /*3c00*/  BPT.TRAP 0x1 ;  /* 0x000000040000795c */ /* 0x000fe20000300000 */
.L_x_14174:
[----:B-1----:R-:W-:Y:S05]  /*3c10*/  @P3 BRA `(.L_x_14172) ;  /* 0x0000000000083947 */ /* 0x002fea0003800000 */
[----:B------:R-:W1:Y:S02]  /*3c20*/  SYNCS.PHASECHK.TRANS64.TRYWAIT P3, [UR10+0x16830], R0 ;  /* 0x01683000ff0075a7 */ /* 0x000e64000806014a */
[----:B-1----:R-:W-:Y:S05]  /*3c30*/  @!P3 BRA `(.L_x_14175) ;  /* 0x000000d00014b947 */ /* 0x002fea0003800000 */
.L_x_14172:
        /* <DEDUP_REMOVED lines=8> */
[----:B------:R-:W-:Y:S01]  /*3cc0*/  UMOV UR24, UR4 ;  /* 0x0000000400187c82 */ /* 0x000fe20008000000 */
[----:B------:R-:W-:Y:S01]  /*3cd0*/  UMOV UR25, UR5 ;  /* 0x0000000500197c82 */ /* 0x000fe20008000000 */
        /* <DEDUP_REMOVED lines=19> */
.L_x_14177:
[----:B------:R-:W-:Y:S01]  /*3e10*/  ULEA UR10, UR6, UR38, 0x3 ;  /* 0x00000026060a7291 */ /* 0x000fe2000f8e183f */
[----:B------:R-:W-:-:S05]  /*3e20*/  IMAD.U32 R0, RZ, RZ, UR7 ;  /* 0x00000007ff007e24 */ /* 0x000fca000f8e00ff */
[----:B------:R-:W-:-:S04]  /*3e30*/  SHF.L.U32 R0, R0, 0x1f, RZ ;  /* 0x0000001f00007819 */ /* 0x000fc800000006ff */
[----:B------:R0:W1:Y:S01]  /*3e40*/  SYNCS.PHASECHK.TRANS64.TRYWAIT P3, [UR10+0x16850], R0 ;  /* 0x01685000ff0075a7 */ /* 0x000062000806014a */
[----:B------:R-:W-:Y:S05]  /*3e50*/  @!P0 BRA `(.L_x_14178) ;  /* 0x0000000000048947 */ /* 0x000fea0003800000 */
[----:B------:R-:W-:Y:S01]  /*3e60*/  BPT.TRAP 0x1 ;  /* 0x000000040000795c */ /* 0x000fe20000300000 */
.L_x_14178:
[----:B-1----:R-:W-:Y:S05]  /*3e70*/  @P3 BRA `(.L_x_14176) ;  /* 0x0000000000083947 */ /* 0x002fea0003800000 */
[----:B------:R-:W1:Y:S02]  /*3e80*/  SYNCS.PHASECHK.TRANS64.TRYWAIT P3, [UR10+0x16850], R0 ;  /* 0x01685000ff0075a7 */ /* 0x000e64000806014a */
[----:B-1----:R-:W-:Y:S05]  /*3e90*/  @!P3 BRA `(.L_x_14179) ;  /* 0x000000cc0094b947 */ /* 0x002fea0003800000 */
.L_x_14176:
[----:B------:R-:W-:Y:S01]  /*3ea0*/  UIADD3 UR7, UR38, 0x400, URZ ;  /* 0x0000040026077890 */ /* 0x000fe2000fffe03f */
[----:B------:R-:W-:Y:S01]  /*3eb0*/  WARPGROUP.ARRIVE ;  /* 0x00000000000079c5 */ /* 0x000fe20000000000 */
[----:B------:R-:W-:Y:S01]  /*3ec0*/  UMOV UR11, 0x40000040 ;  /* 0x40000040000b7882 */ /* 0x000fe20000000000 */
[----:B------:R-:W-:Y:S01]  /*3ed0*/  UMOV UR15, 0x40000040 ;  /* 0x40000040000f7882 */ /* 0x000fe20000000000 */
[----:B------:R-:W-:Y:S01]  /*3ee0*/  USHF.R.U32.HI UR7, URZ, 0x4, UR7 ;  /* 0x000000043f077899 */ /* 0x000fe20008011607 */
[----:B------:R-:W2:Y:S01]  /*3ef0*/  @P2 LDC R8, c[0x0][0x44c] ;  /* 0x00011300ff082b82 */ /* 0x000ea20000000800 */
[----:B-1----:R-:W-:Y:S02]  /*3f00*/  IMAD.IADD R2, R152, 0x1, R16 ;  /* 0x0000000198027824 */ /* 0x002fe400078e0210 */
[----:B------:R-:W-:-:S04]  /*3f10*/  ULOP3.LUT UR7, UR7, 0x3fff, URZ, 0xc0, !UPT ;  /* 0x00003fff07077892 */ /* 0x000fc8000f8ec03f */
[----:B------:R-:W-:Y:S01]  /*3f20*/  ULEA UR10, UR6, UR7, 0xa ;  /* 0x00000007060a7291 */ /* 0x000fe2000f8e503f */
[----:B0-----:R-:W0:Y:S02]  /*3f30*/  @P2 LDC R0, c[0x0][0x450] ;  /* 0x00011400ff002b82 */ /* 0x001e240000000800 */
[----:B------:R-:W-:Y:S01]  /*3f40*/  UMOV UR7, UR36 ;  /* 0x0000002400077c82 */ /* 0x000fe20008000000 */
[----:B------:R-:W-:-:S05]  /*3f50*/  UIADD3 UR14, UR10, 0x80, URZ ;  /* 0x000000800a0e7890 */ /* 0x000fca000fffe03f */
[----:B------:R-:W-:Y:S01]  /*3f60*/  HGMMA.64x64x16.F32 R88, R148, gdesc[UR8].tnspB, R88, gsb0 ;  /* 0x40e0000894587df0 */ /* 0x000fe20008000858 */
[----:B------:R-:W-:Y:S01]  /*3f70*/  UMOV UR11, 0x40000040 ;  /* 0x40000040000b7882 */ /* 0x000fe20000000000 */
[----:B--2---:R-:W-:-:S05]  /*3f80*/  @P2 IMAD.HI.U32 R8, R2, R8, RZ ;  /* 0x0000000802082227 */ /* 0x004fca00078e00ff */
[----:B0-----:R-:W-:Y:S01]  /*3f90*/  @P2 SHF.R.U32.HI R2, RZ, R0, R8 ;  /* 0x00000000ff022219 */ /* 0x001fe20000011608 */
[----:B------:R-:W-:-:S04]  /*3fa0*/  IMAD.MOV.U32 R8, RZ, RZ, -0x80 ;  /* 0xffffff80ff087424 */ /* 0x000fc800078e00ff */
[----:B------:R-:W0:Y:S01]  /*3fb0*/  SHFL.IDX PT, R0, R2, 0x1, 0x1c1f ;  /* 0x003c1f0002007f89 */ /* 0x000e2200000e0000 */
[----:B------:R-:W-:-:S05]  /*3fc0*/  IMAD R8, R9, R8, 0x1 ;  /* 0x0000000109087424 */ /* 0x000fca00078e0208 */
[----:B------:R-:W-:-:S05]  /*3fd0*/  IADD3 R8, R17, R8, -R22 ;  /* 0x0000000811087210 */ /* 0x000fca0007ffe816 */
[----:B------:R-:W-:-:S04]  /*3fe0*/  IMAD.IADD R8, R8, 0x1, -R18 ;  /* 0x0000000108087824 */ /* 0x000fc800078e0a12 */
        /* <DEDUP_REMOVED lines=20> */
[----:B------:R-:W-:Y:S01]  /*4130*/  HGMMA.64x64x16.F32 R88, R144, gdesc[UR12].tnspB, R88, gsb0 ;  /* 0x40e0000c90587df0 */ /* 0x000fe20008000858 */
        /* <DEDUP_REMOVED lines=39> */
[----:B------:R-:W-:Y:S01]  /*43b0*/  ISETP.GT.AND P4, PT, R0, 0x49, PT ;  /* 0x000000490000780c */ /* 0x000fe20003f84270 */
[----:B------:R-:W-:-:S02]  /*43c0*/  WARPGROUP.DEPBAR.LE gsb0, 0x0 ;  /* 0x00008000000079c5 */ /* 0x000fc40000010000 */
        /* <DEDUP_REMOVED lines=43> */
[----:B------:R-:W-:Y:S01]  /*4680*/  FMNMX.FTZ R10, R86, R10, !PT ;  /* 0x0000000a560a7209 */ /* 0x000fe20007810000 */
[----:B------:R-:W-:Y:S02]  /*4690*/  WARPGROUP.DEPBAR.LE gsb0, 0x0 ;  /* 0x00008000000079c5 */ /* 0x000fe40000010000 */
[----:B------:R-:W-:Y:S01]  /*46a0*/  WARPGROUP.ARRIVE ;  /* 0x00000000000079c5 */ /* 0x000fe20000000000 */
[----:B------:R-:W-:-:S02]  /*46b0*/  FMNMX.FTZ R11, R87, R10, !PT ;  /* 0x0000000a570b7209 */ /* 0x000fc40007810000 */
[----:B------:R-:W0:Y:S03]  /*46c0*/  SHFL.IDX PT, R10, R2, RZ, 0x1c1f ;  /* 0x001c1fff020a7589 */ /* 0x000e2600000e0000 */
[----:B------:R-:W-:Y:S01]  /*46d0*/  HGMMA.64x64x16.F32 R88, R136, gdesc[UR12].tnspB, R88, gsb0 ;  /* 0x40e0000c88587df0 */ /* 0x000fe20008000858 */
[----:B------:R-:W1:Y:S01]  /*46e0*/  SHFL.BFLY PT, R0, R11, 0x2, 0x1f ;  /* 0x0c401f000b007f89 */ /* 0x000e6200000e0000 */
[----:B------:R-:W-:Y:S01]  /*46f0*/  UIADD3 UR14, UR10, 0x200, URZ ;  /* 0x000002000a0e7890 */ /* 0x000fe2000fffe03f */
[----:B------:R-:W-:Y:S01]  /*4700*/  UMOV UR15, 0x40000040 ;  /* 0x40000040000f7882 */ /* 0x000fe20000000000 */
[----:B0-----:R-:W-:Y:S01]  /*4710*/  IMAD.IADD R8, R8, 0x1, R10 ;  /* 0x0000000108087824 */ /* 0x001fe200078e020a */
[----:B-1----:R-:W-:Y:S02]  /*4720*/  FMNMX.FTZ R11, R11, R0, !PT ;  /* 0x000000000b0b7209 */ /* 0x002fe40007810000 */
[----:B------:R-:W0:Y:S02]  /*4730*/  LDC R0, c[0x0][0x988] ;  /* 0x00026200ff007b82 */ /* 0x000e240000000800 */
[C---:B------:R-:W-:Y:S01]  /*4740*/  ISETP.GT.AND P4, PT, R8.reuse, RZ, PT ;  /* 0x000000ff0800720c */ /* 0x040fe20003f84270 */
[----:B------:R-:W1:Y:S01]  /*4750*/  SHFL.BFLY PT, R12, R11, 0x1, 0x1f ;  /* 0x0c201f000b0c7f89 */ /* 0x000e6200000e0000 */
[----:B------:R-:W-:-:S02]  /*4760*/  ISETP.GT.AND P5, PT, R8, 0x1, PT ;  /* 0x000000010800780c */ /* 0x000fc40003fa4270 */
[----:B------:R-:W-:Y:S02]  /*4770*/  FSEL R24, R24, -INF , P4 ;  /* 0xff80000018187808 */ /* 0x000fe40002000000 */
[C---:B------:R-:W-:Y:S02]  /*4780*/  ISETP.GT.AND P4, PT, R8.reuse, 0x8, PT ;  /* 0x000000080800780c */ /* 0x040fe40003f84270 */
[----:B------:R-:W-:Y:S02]  /*4790*/  FSEL R25, R25, -INF , P5 ;  /* 0xff80000019197808 */ /* 0x000fe40002800000 */
[----:B------:R-:W-:Y:S02]  /*47a0*/  ISETP.GT.AND P5, PT, R8, 0x9, PT ;  /* 0x000000090800780c */ /* 0x000fe40003fa4270 */
[----:B------:R-:W-:Y:S02]  /*47b0*/  FSEL R28, R28, -INF , P4 ;  /* 0xff8000001c1c7808 */ /* 0x000fe40002000000 */
[----:B------:R-:W-:-:S02]  /*47c0*/  ISETP.GT.AND P4, PT, R8, 0x10, PT ;  /* 0x000000100800780c */ /* 0x000fc40003f84270 */
[----:B------:R-:W-:Y:S02]  /*47d0*/  FSEL R29, R29, -INF , P5 ;  /* 0xff8000001d1d7808 */ /* 0x000fe40002800000 */
[----:B------:R-:W-:Y:S02]  /*47e0*/  ISETP.GT.AND P5, PT, R8, 0x11, PT ;  /* 0x000000110800780c */ /* 0x000fe40003fa4270 */
[----:B------:R-:W-:Y:S02]  /*47f0*/  FSEL R32, R32, -INF , P4 ;  /* 0xff80000020207808 */ /* 0x000fe40002000000 */
[----:B------:R-:W-:Y:S02]  /*4800*/  ISETP.GT.AND P4, PT, R8, 0x18, PT ;  /* 0x000000180800780c */ /* 0x000fe40003f84270 */
[----:B------:R-:W-:Y:S02]  /*4810*/  FSEL R33, R33, -INF , P5 ;  /* 0xff80000021217808 */ /* 0x000fe40002800000 */
[----:B-1----:R-:W-:-:S02]  /*4820*/  FMNMX.FTZ R2, R11, R12, !PT ;  /* 0x0000000c0b027209 */ /* 0x002fc40007810000 */
[----:B------:R-:W-:Y:S02]  /*4830*/  ISETP.GT.AND P5, PT, R8, 0x19, PT ;  /* 0x000000190800780c */ /* 0x000fe40003fa4270 */
[C---:B------:R-:W-:Y:S01]  /*4840*/  FSETP.NEU.FTZ.AND P3, PT, R2.reuse, -INF , PT ;  /* 0xff8000000200780b */ /* 0x040fe20003f7d000 */
[----:B0-----:R-:W-:Y:S01]  /*4850*/  FMUL.FTZ R12, R2, R0 ;  /* 0x00000000020c7220 */ /* 0x001fe20000410000 */
[----:B------:R-:W-:Y:S02]  /*4860*/  FSEL R36, R36, -INF , P4 ;  /* 0xff80000024247808 */ /* 0x000fe40002000000 */
[----:B------:R-:W-:Y:S02]  /*4870*/  ISETP.GT.AND P4, PT, R8, 0x20, PT ;  /* 0x000000200800780c */ /* 0x000fe40003f84270 */
[----:B------:R-:W-:Y:S02]  /*4880*/  FSEL R11, R12, RZ, P3 ;  /* 0x000000ff0c0b7208 */ /* 0x000fe40001800000 */
[----:B------:R-:W-:-:S02]  /*4890*/  FMNMX.FTZ R12, R24, R5, !PT ;  /* 0x00000005180c7209 */ /* 0x000fc40007810000 */
        /* <DEDUP_REMOVED lines=9> */
[----:B------:R-:W-:Y:S02]  /*4930*/  WARPGROUP.DEPBAR.LE gsb0, 0x0 ;  /* 0x00008000000079c5 */ /* 0x000fe40000010000 */
[----:B------:R-:W-:Y:S01]  /*4940*/  WARPGROUP.ARRIVE ;  /* 0x00000000000079c5 */ /* 0x000fe20000000000 */
[----:B------:R-:W-:Y:S01]  /*4950*/  FMNMX.FTZ R13, R29, R12, !PT ;  /* 0x0000000c1d0d7209 */ /* 0x000fe20007810000 */
[-CC-:B------:R-:W-:Y:S01]  /*4960*/  FFMA.FTZ R55, R55, R0.reuse, -R11.reuse ;  /* 0x0000000037377223 */ /* 0x180fe2000001080b */
[----:B------:R-:W-:Y:S01]  /*4970*/  ISETP.GT.AND P4, PT, R8, 0x28, PT ;  /* 0x000000280800780c */ /* 0x000fe20003f84270 */
[-CC-:B------:R-:W-:Y:S01]  /*4980*/  FFMA.FTZ R139, R54, R0.reuse, -R11.reuse ;  /* 0x00000000368b7223 */ /* 0x180fe2000001080b */
[----:B------:R-:W-:Y:S01]  /*4990*/  FMNMX.FTZ R13, R32, R13, !PT ;  /* 0x0000000d200d7209 */ /* 0x000fe20007810000 */
[----:B------:R-:W-:Y:S01]  /*49a0*/  HGMMA.64x64x16.F32 R88, R132, gdesc[UR12].tnspB, R88, gsb0 ;  /* 0x40e0000c84587df0 */ /* 0x000fe20008000858 */
[----:B------:R-:W-:Y:S01]  /*49b0*/  UIADD3 UR14, UR10, 0x280, URZ ;  /* 0x000002800a0e7890 */ /* 0x000fe2000fffe03f */
[----:B------:R-:W-:Y:S01]  /*49c0*/  FSEL R41, R41, -INF , P5 ;  /* 0xff80000029297808 */ /* 0x000fe20002800000 */
[----:B------:R-:W-:Y:S01]  /*49d0*/  UMOV UR15, 0x40000040 ;  /* 0x40000040000f7882 */ /* 0x000fe20000000000 */
[----:B------:R-:W-:Y:S01]  /*49e0*/  FMNMX.FTZ R13, R33, R13, !PT ;  /* 0x0000000d210d7209 */ /* 0x000fe20007810000 */
[----:B------:R-:W0:Y:S01]  /*49f0*/  S2R R54, SR_TID.X ;  /* 0x0000000000367919 */ /* 0x000e220000002100 */
[----:B------:R-:W-:Y:S01]  /*4a00*/  ISETP.GT.AND P5, PT, R8, 0x29, PT ;  /* 0x000000290800780c */ /* 0x000fe20003fa4270 */
[----:B------:R-:W-:Y:S01]  /*4a10*/  MUFU.EX2 R149, R149 ;  /* 0x0000009500957308 */ /* 0x000fe20000000800 */
[----:B------:R-:W-:Y:S01]  /*4a20*/  FMNMX.FTZ R13, R36, R13, !PT ;  /* 0x0000000d240d7209 */ /* 0x000fe20007810000 */
[-CC-:B------:R-:W-:Y:S01]  /*4a30*/  FFMA.FTZ R151, R30, R0.reuse, -R11.reuse ;  /* 0x000000001e977223 */ /* 0x180fe2000001080b */
[----:B------:R-:W-:Y:S01]  /*4a40*/  FSEL R44, R44, -INF , P4 ;  /* 0xff8000002c2c7808 */ /* 0x000fe20002000000 */
[-CC-:B------:R-:W-:Y:S01]  /*4a50*/  FFMA.FTZ R31, R31, R0.reuse, -R11.reuse ;  /* 0x000000001f1f7223 */ /* 0x180fe2000001080b */
        /* <DEDUP_REMOVED lines=21> */
[-CC-:B------:R-:W-:Y:S01]  /*4bb0*/  FFMA.FTZ R51, R51, R0.reuse, -R11.reuse ;  /* 0x0000000033337223 */ /* 0x180fe2000001080b */
[----:B------:R-:W-:Y:S01]  /*4bc0*/  FMNMX.FTZ R15, R48, R15, !PT ;  /* 0x0000000f300f7209 */ /* 0x000fe20007810000 */
[-CC-:B------:R-:W-:Y:S01]  /*4bd0*/  FFMA.FTZ R30, R63, R0.reuse, -R11.reuse ;  /* 0x000000003f1e7223 */ /* 0x180fe2000001080b */
[----:B------:R-:W-:Y:S01]  /*4be0*/  ISETP.GT.AND P5, PT, R8, 0x39, PT ;  /* 0x000000390800780c */ /* 0x000fe20003fa4270 */
[-CC-:B------:R-:W-:Y:S01]  /*4bf0*/  FFMA.FTZ R34, R67, R0.reuse, -R11.reuse ;  /* 0x0000000043227223 */ /* 0x180fe2000001080b */
[----:B------:R-:W-:Y:S01]  /*4c00*/  FSEL R52, R52, -INF , P4 ;  /* 0xff80000034347808 */ /* 0x000fe20002000000 */
[----:B------:R-:W-:Y:S01]  /*4c10*/  MUFU.EX2 R145, R145 ;  /* 0x0000009100917308 */ /* 0x000fe20000000800 */
[----:B------:R-:W-:Y:S01]  /*4c20*/  FMNMX.FTZ R15, R49, R15, !PT ;  /* 0x0000000f310f7209 */ /* 0x000fe20007810000 */
[-CC-:B-1----:R-:W-:Y:S01]  /*4c30*/  FFMA.FTZ R31, R66, R0.reuse, -R11.reuse ;  /* 0x00000000421f7223 */ /* 0x182fe2000001080b */
[----:B------:R-:W-:Y:S01]  /*4c40*/  ISETP.GT.AND P4, PT, R8, 0x40, PT ;  /* 0x000000400800780c */ /* 0x000fe20003f84270 */
[-CC-:B------:R-:W-:Y:S01]  /*4c50*/  FFMA.FTZ R42, R75, R0.reuse, -R11.reuse ;  /* 0x000000004b2a7223 */ /* 0x180fe2000001080b */
[----:B------:R-:W-:Y:S01]  /*4c60*/  FSEL R53, R53, -INF , P5 ;  /* 0xff80000035357808 */ /* 0x000fe20002800000 */
[-CC-:B------:R-:W-:Y:S01]  /*4c70*/  FFMA.FTZ R46, R79, R0.reuse, -R11.reuse ;  /* 0x000000004f2e7223 */ /* 0x180fe2000001080b */
[----:B------:R-:W-:Y:S01]  /*4c80*/  FMNMX.FTZ R15, R52, R15, !PT ;  /* 0x0000000f340f7209 */ /* 0x000fe20007810000 */
[----:B------:R1:W-:Y:S01]  /*4c90*/  MUFU.EX2 R13, R35 ;  /* 0x00000023000d7308 */ /* 0x0003e20000000800 */
[----:B------:R-:W-:Y:S01]  /*4ca0*/  ISETP.GT.AND P5, PT, R8, 0x41, PT ;  /* 0x000000410800780c */ /* 0x000fe20003fa4270 */
[----:B------:R-:W-:Y:S01]  /*4cb0*/  FFMA.FTZ R50, R83, R0, -R11 ;  /* 0x0000000053327223 */ /* 0x000fe2000001080b */
[----:B------:R-:W-:-:S02]  /*4cc0*/  FSEL R56, R56, -INF , P4 ;  /* 0xff80000038387808 */ /* 0x000fc40002000000 */
[----:B------:R-:W-:Y:S02]  /*4cd0*/  FMNMX.FTZ R20, R53, R15, !PT ;  /* 0x0000000f35147209 */ /* 0x000fe40007810000 */
[----:B------:R-:W-:Y:S01]  /*4ce0*/  ISETP.GT.AND P4, PT, R8, 0x48, PT ;  /* 0x000000480800780c */ /* 0x000fe20003f84270 */
[----:B------:R-:W-:Y:S01]  /*4cf0*/  MUFU.EX2 R147, R147 ;  /* 0x0000009300937308 */ /* 0x000fe20000000800 */
[----:B------:R-:W-:Y:S01]  /*4d00*/  FSEL R57, R57, -INF , P5 ;  /* 0xff80000039397808 */ /* 0x000fe20002800000 */
[----:B-1----:R-:W-:Y:S01]  /*4d10*/  FFMA.FTZ R35, R70, R0, -R11 ;  /* 0x0000000046237223 */ /* 0x002fe2000001080b */
[----:B------:R-:W-:Y:S02]  /*4d20*/  FMNMX.FTZ R20, R56, R20, !PT ;  /* 0x0000001438147209 */ /* 0x000fe40007810000 */
[----:B------:R-:W-:Y:S02]  /*4d30*/  ISETP.GT.AND P5, PT, R8, 0x49, PT ;  /* 0x000000490800780c */ /* 0x000fe40003fa4270 */
[----:B------:R-:W-:Y:S01]  /*4d40*/  FSEL R60, R60, -INF , P4 ;  /* 0xff8000003c3c7808 */ /* 0x000fe20002000000 */
[----:B------:R1:W-:Y:S01]  /*4d50*/  MUFU.EX2 R14, R39 ;  /* 0x00000027000e7308 */ /* 0x0003e20000000800 */
[----:B------:R-:W-:-:S02]  /*4d60*/  FMNMX.FTZ R20, R57, R20, !PT ;  /* 0x0000001439147209 */ /* 0x000fc40007810000 */
[----:B------:R-:W-:Y:S02]  /*4d70*/  ISETP.GT.AND P4, PT, R8, 0x50, PT ;  /* 0x000000500800780c */ /* 0x000fe40003f84270 */
[----:B------:R-:W-:Y:S02]  /*4d80*/  FSEL R61, R61, -INF , P5 ;  /* 0xff8000003d3d7808 */ /* 0x000fe40002800000 */
[----:B------:R-:W-:Y:S01]  /*4d90*/  FMNMX.FTZ R20, R60, R20, !PT ;  /* 0x000000143c147209 */ /* 0x000fe20007810000 */
[----:B------:R-:W-:Y:S01]  /*4da0*/  MUFU.EX2 R141, R141 ;  /* 0x0000008d008d7308 */ /* 0x000fe20000000800 */
[----:B------:R-:W-:Y:S01]  /*4db0*/  ISETP.GT.AND P5, PT, R8, 0x51, PT ;  /* 0x000000510800780c */ /* 0x000fe20003fa4270 */
[----:B-1----:R-:W-:Y:S01]  /*4dc0*/  FFMA.FTZ R39, R74, R0, -R11 ;  /* 0x000000004a277223 */ /* 0x002fe2000001080b */
[----:B------:R-:W-:Y:S02]  /*4dd0*/  FSEL R64, R64, -INF , P4 ;  /* 0xff80000040407808 */ /* 0x000fe40002000000 */
[----:B------:R-:W-:Y:S01]  /*4de0*/  FMNMX.FTZ R21, R61, R20, !PT ;  /* 0x000000143d157209 */ /* 0x000fe20007810000 */
[----:B------:R-:W-:-:S02]  /*4df0*/  WARPGROUP.DEPBAR.LE gsb0, 0x0 ;  /* 0x00008000000079c5 */ /* 0x000fc40000010000 */
[----:B------:R-:W-:Y:S01]  /*4e00*/  WARPGROUP.ARRIVE ;  /* 0x00000000000079c5 */ /* 0x000fe20000000000 */
[----:B------:R-:W-:Y:S01]  /*4e10*/  ISETP.GT.AND P4, PT, R8, 0x58, PT ;  /* 0x000000580800780c */ /* 0x000fe20003f84270 */
[----:B------:R-:W-:Y:S01]  /*4e20*/  MUFU.EX2 R20, R47 ;  /* 0x0000002f00147308 */ /* 0x000fe20000000800 */
[----:B------:R-:W-:Y:S01]  /*4e30*/  FSEL R65, R65, -INF , P5 ;  /* 0xff80000041417808 */ /* 0x000fe20002800000 */
[-CC-:B------:R-:W-:Y:S01]  /*4e40*/  FFMA.FTZ R133, R58, R0.reuse, -R11.reuse ;  /* 0x000000003a857223 */ /* 0x180fe2000001080b */
[----:B------:R-:W-:Y:S01]  /*4e50*/  FMNMX.FTZ R21, R64, R21, !PT ;  /* 0x0000001540157209 */ /* 0x000fe20007810000 */
[----:B------:R-:W-:Y:S01]  /*4e60*/  HGMMA.64x64x16.F32 R88, R128, gdesc[UR12].tnspB, R88, gsb0 ;  /* 0x40e0000c80587df0 */ /* 0x000fe20008000858 */
[----:B------:R-:W-:Y:S01]  /*4e70*/  ISETP.GT.AND P5, PT, R8, 0x59, PT ;  /* 0x000000590800780c */ /* 0x000fe20003fa4270 */
[----:B------:R-:W-:Y:S01]  /*4e80*/  UIADD3 UR14, UR10, 0x300, URZ ;  /* 0x000003000a0e7890 */ /* 0x000fe2000fffe03f */
[----:B------:R-:W-:Y:S01]  /*4e90*/  FSEL R68, R68, -INF , P4 ;  /* 0xff80000044447808 */ /* 0x000fe20002000000 */
[----:B------:R-:W-:Y:S01]  /*4ea0*/  UMOV UR15, 0x40000040 ;  /* 0x40000040000f7882 */ /* 0x000fe20000000000 */
[----:B------:R-:W-:Y:S01]  /*4eb0*/  FMNMX.FTZ R21, R65, R21, !PT ;  /* 0x0000001541157209 */ /* 0x000fe20007810000 */
[----:B------:R-:W-:Y:S01]  /*4ec0*/  UIADD3 UR10, UR10, 0x380, URZ ;  /* 0x000003800a0a7890 */ /* 0x000fe2000fffe03f */
[----:B------:R-:W-:Y:S01]  /*4ed0*/  ISETP.GT.AND P4, PT, R8, 0x60, PT ;  /* 0x000000600800780c */ /* 0x000fe20003f84270 */
[----:B------:R1:W-:Y:S01]  /*4ee0*/  MUFU.EX2 R15, R43 ;  /* 0x0000002b000f7308 */ /* 0x0003e20000000800 */
[----:B------:R-:W-:Y:S01]  /*4ef0*/  FSEL R69, R69, -INF , P5 ;  /* 0xff80000045457808 */ /* 0x000fe20002800000 */
[----:B------:R-:W-:Y:S01]  /*4f00*/  FFMA.FTZ R135, R62, R0, -R11 ;  /* 0x000000003e877223 */ /* 0x000fe2000001080b */
[----:B------:R-:W-:-:S02]  /*4f10*/  FMNMX.FTZ R21, R68, R21, !PT ;  /* 0x0000001544157209 */ /* 0x000fc40007810000 */
[----:B------:R-:W-:Y:S02]  /*4f20*/  ISETP.GT.AND P5, PT, R8, 0x61, PT ;  /* 0x000000610800780c */ /* 0x000fe40003fa4270 */
[----:B------:R-:W-:Y:S01]  /*4f30*/  FSEL R72, R72, -INF , P4 ;  /* 0xff80000048487808 */ /* 0x000fe20002000000 */
[----:B------:R-:W-:Y:S01]  /*4f40*/  MUFU.EX2 R143, R143 ;  /* 0x0000008f008f7308 */ /* 0x000fe20000000800 */
[----:B------:R-:W-:Y:S01]  /*4f50*/  FMNMX.FTZ R26, R69, R21, !PT ;  /* 0x00000015451a7209 */ /* 0x000fe20007810000 */
[----:B-1----:R-:W-:Y:S01]  /*4f60*/  FFMA.FTZ R43, R78, R0, -R11 ;  /* 0x000000004e2b7223 */ /* 0x002fe2000001080b */
[----:B------:R-:W-:Y:S02]  /*4f70*/  ISETP.GT.AND P4, PT, R8, 0x68, PT ;  /* 0x000000680800780c */ /* 0x000fe40003f84270 */
[----:B------:R-:W-:Y:S02]  /*4f80*/  FSEL R73, R73, -INF , P5 ;  /* 0xff80000049497808 */ /* 0x000fe40002800000 */
[----:B------:R-:W-:Y:S01]  /*4f90*/  FMNMX.FTZ R26, R72, R26, !PT ;  /* 0x0000001a481a7209 */ /* 0x000fe20007810000 */
        /* <DEDUP_REMOVED lines=20> */
[----:B------:R-:W-:Y:S01]  /*50e0*/  FSEL R85, R85, -INF , P5 ;  /* 0xff80000055557808 */ /* 0x000fe20002800000 */
[----:B------:R-:W-:Y:S01]  /*50f0*/  MUFU.EX2 R133, R133 ;  /* 0x0000008500857308 */ /* 0x000fe20000000800 */
[----:B------:R-:W-:Y:S01]  /*5100*/  FMNMX.FTZ R8, R84, R27, !PT ;  /* 0x0000001b54087209 */ /* 0x000fe20007810000 */
[----:B------:R-:W-:Y:S01]  /*5110*/  FFMA.FTZ R27, R59, R0, -R11 ;  /* 0x000000003b1b7223 */ /* 0x000fe2000001080b */
[----:B0-----:R-:W-:Y:S02]  /*5120*/  SHF.R.U32.HI R134, RZ, 0x7, R54 ;  /* 0x00000007ff867819 */ /* 0x001fe40000011636 */
[----:B------:R-:W-:-:S03]  /*5130*/  FMNMX.FTZ R8, R85, R8, !PT ;  /* 0x0000000855087209 */ /* 0x000fc60007810000 */
[----:B------:R-:W-:Y:S02]  /*5140*/  MUFU.EX2 R27, R27 ;  /* 0x0000001b001b7308 */ /* 0x000fe40000000800 */
[----:B------:R-:W0:Y:S06]  /*5150*/  SHFL.BFLY PT, R38, R8, 0x2, 0x1f ;  /* 0x0c401f0008267f89 */ /* 0x000e2c00000e0000 */
[----:B------:R-:W-:Y:S01]  /*5160*/  MUFU.EX2 R135, R135 ;  /* 0x0000008700877308 */ /* 0x000fe20000000800 */
[----:B------:R-:W-:Y:S02]  /*5170*/  WARPGROUP.DEPBAR.LE gsb0, 0x0 ;  /* 0x00008000000079c5 */ /* 0x000fe40000010000 */
[----:B------:R-:W-:-:S05]  /*5180*/  WARPGROUP.ARRIVE ;  /* 0x00000000000079c5 */ /* 0x000fca0000000000 */
[----:B------:R-:W-:Y:S01]  /*5190*/  MUFU.EX2 R30, R30 ;  /* 0x0000001e001e7308 */ /* 0x000fe20000000800 */
[----:B------:R-:W-:Y:S07]  /*51a0*/  HGMMA.64x64x16.F32 R88, R124, gdesc[UR12].tnspB, R88, gsb0 ;  /* 0x40e0000c7c587df0 */ /* 0x000fee0008000858 */
[----:B------:R-:W-:Y:S01]  /*51b0*/  MUFU.EX2 R31, R31 ;  /* 0x0000001f001f7308 */ /* 0x000fe20000000800 */
[----:B0-----:R-:W-:Y:S01]  /*51c0*/  FMNMX.FTZ R8, R8, R38, !PT ;  /* 0x0000002608087209 */ /* 0x001fe20007810000 */
[----:B------:R-:W-:-:S04]  /*51d0*/  FFMA.FTZ R38, R71, R0, -R11 ;  /* 0x0000000047267223 */ /* 0x000fc8000001080b */
[----:B------:R-:W0:Y:S02]  /*51e0*/  SHFL.BFLY PT, R47, R8, 0x1, 0x1f ;  /* 0x0c201f00082f7f89 */ /* 0x000e2400000e0000 */
[----:B------:R-:W1:Y:S08]  /*51f0*/  MUFU.EX2 R34, R34 ;  /* 0x0000002200227308 */ /* 0x000e700000000800 */
[----:B------:R-:W-:Y:S08]  /*5200*/  MUFU.EX2 R35, R35 ;  /* 0x0000002300237308 */ /* 0x000ff00000000800 */
[----:B------:R-:W2:Y:S01]  /*5210*/  MUFU.EX2 R38, R38 ;  /* 0x0000002600267308 */ /* 0x000ea20000000800 */
[----:B-1----:R-:W-:-:S02]  /*5220*/  F2FP.F16.F32.PACK_AB R129, R34, R31 ;  /* 0x0000001f2281723e */ /* 0x002fc400000000ff */
[----:B0-----:R-:W-:Y:S01]  /*5230*/  FMNMX.FTZ R8, R8, R47, !PT ;  /* 0x0000002f08087209 */ /* 0x001fe20007810000 */
[----:B------:R-:W-:-:S04]  /*5240*/  FFMA.FTZ R47, R82, R0, -R11 ;  /* 0x00000000522f7223 */ /* 0x000fc8000001080b */
[----:B------:R-:W-:Y:S01]  /*5250*/  MUFU.EX2 R39, R39 ;  /* 0x0000002700277308 */ /* 0x000fe20000000800 */
[-C--:B------:R-:W-:Y:S01]  /*5260*/  FFMA.FTZ R11, R87, R0.reuse, -R11 ;  /* 0x00000000570b7223 */ /* 0x080fe2000001080b */
[C---:B------:R-:W-:Y:S01]  /*5270*/  FSETP.NEU.FTZ.AND P4, PT, R8.reuse, -INF , PT ;  /* 0xff8000000800780b */ /* 0x040fe20003f9d000 */
[----:B------:R-:W-:-:S05]  /*5280*/  FMUL.FTZ R55, R8, R0 ;  /* 0x0000000008377220 */ /* 0x000fca0000410000 */
[----:B------:R-:W-:Y:S01]  /*5290*/  FSEL R55, R55, RZ, P4 ;  /* 0x000000ff37377208 */ /* 0x000fe20002000000 */
[----:B------:R-:W-:Y:S01]  /*52a0*/  MUFU.EX2 R42, R42 ;  /* 0x0000002a002a7308 */ /* 0x000fe20000000800 */
[----:B--2---:R-:W-:-:S03]  /*52b0*/  F2FP.F16.F32.PACK_AB R131, R38, R35 ;  /* 0x000000232683723e */ /* 0x004fc600000000ff */
[-CC-:B------:R-:W-:Y:S01]  /*52c0*/  FFMA.FTZ R144, R32, R0.reuse, -R55.reuse ;  /* 0x0000000020907223 */ /* 0x180fe20000010837 */
[-CC-:B------:R-:W-:Y:S01]  /*52d0*/  FFMA.FTZ R32, R41, R0.reuse, -R55.reuse ;  /* 0x0000000029207223 */ /* 0x180fe20000010837 */
[----:B------:R-:W-:Y:S01]  /*52e0*/  FSEL R41, R2, RZ, P3 ;  /* 0x000000ff02297208 */ /* 0x000fe20001800000 */
[-CC-:B------:R-:W-:Y:S01]  /*52f0*/  FFMA.FTZ R150, R28, R0.reuse, -R55.reuse ;  /* 0x000000001c967223 */ /* 0x180fe20000010837 */
[-CC-:B------:R-:W-:Y:S01]  /*5300*/  FFMA.FTZ R28, R33, R0.reuse, -R55.reuse ;  /* 0x00000000211c7223 */ /* 0x180fe20000010837 */
[-CC-:B------:R-:W-:Y:S01]  /*5310*/  FFMA.FTZ R33, R45, R0.reuse, -R55.reuse ;  /* 0x000000002d217223 */ /* 0x180fe20000010837 */
[-CC-:B------:R-:W-:Y:S01]  /*5320*/  FFMA.FTZ R148, R24, R0.reuse, -R55.reuse ;  /* 0x0000000018947223 */ /* 0x180fe20000010837 */
[----:B------:R-:W-:Y:S01]  /*5330*/  FADD.FTZ R41, -R41, R6 ;  /* 0x0000000629297221 */ /* 0x000fe20000010100 */
[----:B------:R-:W-:Y:S01]  /*5340*/  FSEL R6, R8, RZ, P4 ;  /* 0x000000ff08067208 */ /* 0x000fe20002000000 */
[-CC-:B------:R-:W-:Y:S01]  /*5350*/  FFMA.FTZ R24, R25, R0.reuse, -R55.reuse ;  /* 0x0000000019187223 */ /* 0x180fe20000010837 */
[-C--:B------:R-:W-:Y:S01]  /*5360*/  FFMA.FTZ R142, R44, R0.reuse, -R55 ;  /* 0x000000002c8e7223 */ /* 0x080fe20000010837 */
[----:B------:R-:W-:Y:S01]  /*5370*/  FMUL.FTZ R45, R41, R0 ;  /* 0x00000000292d7220 */ /* 0x000fe20000410000 */
[----:B------:R-:W-:Y:S01]  /*5380*/  MUFU.EX2 R148, R148 ;  /* 0x0000009400947308 */ /* 0x000fe20000000800 */
[----:B------:R-:W-:Y:S01]  /*5390*/  FADD.FTZ R41, -R6, R5 ;  /* 0x0000000506297221 */ /* 0x000fe20000010100 */
[----:B------:R-:W-:-:S02]  /*53a0*/  IMAD.U32 R44, RZ, RZ, UR37 ;  /* 0x00000025ff2c7e24 */ /* 0x000fc4000f8e00ff */
[-CC-:B------:R-:W-:Y:S01]  /*53b0*/  FFMA.FTZ R25, R29, R0.reuse, -R55.reuse ;  /* 0x000000001d197223 */ /* 0x180fe20000010837 */
[-CC-:B------:R-:W-:Y:S01]  /*53c0*/  FFMA.FTZ R140, R40, R0.reuse, -R55.reuse ;  /* 0x00000000288c7223 */ /* 0x180fe20000010837 */
[-C--:B------:R-:W-:Y:S01]  /*53d0*/  FMUL.FTZ R6, R41, R0.reuse ;  /* 0x0000000029067220 */ /* 0x080fe20000410000 */
[----:B------:R-:W-:Y:S01]  /*53e0*/  VIADD R40, R134, 0x9 ;  /* 0x0000000986287836 */ /* 0x000fe20000000000 */
[----:B------:R-:W-:Y:S01]  /*53f0*/  @!P1 LEA R44, R44, UR38, 0x3 ;  /* 0x000000262c2c9c11 */ /* 0x000fe2000f8e18ff */
[----:B------:R-:W0:Y:S01]  /*5400*/  MUFU.EX2 R5, R45 ;  /* 0x0000002d00057308 */ /* 0x000e220000000800 */
[----:B------:R-:W-:Y:S01]  /*5410*/  ISETP.GE.U32.AND P3, PT, R54, 0x180, PT ;  /* 0x000001803600780c */ /* 0x000fe20003f66070 */
[-CC-:B------:R-:W-:Y:S01]  /*5420*/  FFMA.FTZ R146, R36, R0.reuse, -R55.reuse ;  /* 0x0000000024927223 */ /* 0x180fe20000010837 */
[-CC-:B------:R-:W-:Y:S01]  /*5430*/  FFMA.FTZ R36, R49, R0.reuse, -R55.reuse ;  /* 0x0000000031247223 */ /* 0x180fe20000010837 */
[----:B------:R-:W-:Y:S01]  /*5440*/  @!P1 VIADD R44, R44, 0x16840 ;  /* 0x000168402c2c9836 */ /* 0x000fe20000000000 */
[----:B------:R-:W-:Y:S01]  /*5450*/  SEL R41, R40, 0x9, !P3 ;  /* 0x0000000928297807 */ /* 0x000fe20005800000 */
[----:B------:R-:W-:Y:S01]  /*5460*/  FFMA.FTZ R136, R48, R0, -R55 ;  /* 0x0000000030887223 */ /* 0x000fe20000010837 */
[----:B------:R-:W-:Y:S01]  /*5470*/  IMAD.U32 R48, RZ, RZ, UR6 ;  /* 0x00000006ff307e24 */ /* 0x000fe2000f8e00ff */
[----:B------:R-:W1:Y:S01]  /*5480*/  MUFU.EX2 R6, R6 ;  /* 0x0000000600067308 */ /* 0x000e620000000800 */
[----:B------:R-:W-:Y:S01]  /*5490*/  @!P1 PRMT R44, RZ, 0x654, R44 ;  /* 0x00000654ff2c9816 */ /* 0x000fe2000000002c */
[----:B------:R-:W-:-:S02]  /*54a0*/  WARPGROUP.DEPBAR.LE gsb0, 0x0 ;  /* 0x00008000000079c5 */ /* 0x000fc40000010000 */
[----:B------:R-:W-:Y:S01]  /*54b0*/  WARPGROUP.ARRIVE ;  /* 0x00000000000079c5 */ /* 0x000fe20000000000 */
[-CC-:B------:R-:W-:Y:S01]  /*54c0*/  FFMA.FTZ R29, R37, R0.reuse, -R55.reuse ;  /* 0x00000000251d7223 */ /* 0x180fe20000010837 */
[----:B------:R-:W-:Y:S01]  /*54d0*/  @!P1 LEA R48, R48, UR38, 0x3 ;  /* 0x0000002630309c11 */ /* 0x000fe2000f8e18ff */
[-C--:B------:R-:W-:Y:S01]  /*54e0*/  FFMA.FTZ R138, R52, R0.reuse, -R55 ;  /* 0x00000000348a7223 */ /* 0x080fe20000010837 */
[----:B------:R-:W2:Y:S01]  /*54f0*/  MUFU.EX2 R24, R24 ;  /* 0x0000001800187308 */ /* 0x000ea20000000800 */
[----:B0-----:R-:W-:Y:S01]  /*5500*/  FFMA.FTZ R49, R5, R3, R149 ;  /* 0x0000000305317223 */ /* 0x001fe20000010095 */
[----:B------:R-:W-:Y:S01]  /*5510*/  HGMMA.64x64x16.F32 R88, R120, gdesc[UR8].tnspB, R88, gsb0 ;  /* 0x40e0000878587df0 */ /* 0x000fe20008000858 */
[----:B------:R-:W-:Y:S02]  /*5520*/  @!P1 VIADD R48, R48, 0x16860 ;  /* 0x0001686030309836 */ /* 0x000fe40000000000 */
[-CC-:B------:R-:W-:Y:S01]  /*5530*/  FFMA.FTZ R37, R53, R0.reuse, -R55.reuse ;  /* 0x0000000035257223 */ /* 0x180fe20000010837 */
[-CC-:B------:R-:W-:Y:S01]  /*5540*/  FFMA.FTZ R132, R56, R0.reuse, -R55.reuse ;  /* 0x0000000038847223 */ /* 0x180fe20000010837 */
[-CC-:B------:R-:W-:Y:S01]  /*5550*/  FFMA.FTZ R57, R57, R0.reuse, -R55.reuse ;  /* 0x0000000039397223 */ /* 0x180fe20000010837 */
[----:B------:R-:W-:Y:S01]  /*5560*/  FFMA.FTZ R134, R60, R0, -R55 ;  /* 0x000000003c867223 */ /* 0x000fe20000010837 */
[----:B------:R-:W0:Y:S01]  /*5570*/  MUFU.EX2 R150, R150 ;  /* 0x0000009600967308 */ /* 0x000e220000000800 */
[----:B-1----:R-:W-:Y:S01]  /*5580*/  FFMA.FTZ R45, R6, R4, R148 ;  /* 0x00000004062d7223 */ /* 0x002fe20000010094 */
[C---:B------:R-:W-:Y:S01]  /*5590*/  FADD.FTZ R4, R10.reuse, R49 ;  /* 0x000000310a047221 */ /* 0x040fe20000010000 */
[----:B------:R-:W-:Y:S01]  /*55a0*/  @!P1 PRMT R48, RZ, 0x654, R48 ;  /* 0x00000654ff309816 */ /* 0x000fe20000000030 */
[-CC-:B------:R-:W-:Y:S01]  /*55b0*/  FFMA.FTZ R61, R61, R0.reuse, -R55.reuse ;  /* 0x000000003d3d7223 */ /* 0x180fe20000010837 */
[----:B------:R-:W-:Y:S01]  /*55c0*/  F2FP.F16.F32.PACK_AB R149, R10, R149 ;  /* 0x000000950a95723e */ /* 0x000fe200000000ff */
[-CC-:B------:R-:W-:Y:S01]  /*55d0*/  FFMA.FTZ R128, R64, R0.reuse, -R55.reuse ;  /* 0x0000000040807223 */ /* 0x180fe20000010837 */
[-C--:B------:R-:W-:Y:S01]  /*55e0*/  FFMA.FTZ R130, R68, R0.reuse, -R55 ;  /* 0x0000000044827223 */ /* 0x080fe20000010837 */
[----:B------:R-:W1:Y:S01]  /*55f0*/  MUFU.EX2 R25, R25 ;  /* 0x0000001900197308 */ /* 0x000e620000000800 */
[----:B--2---:R-:W-:Y:S01]  /*5600*/  FADD.FTZ R45, R24, R45 ;  /* 0x0000002d182d7221 */ /* 0x004fe20000010000 */
[-CC-:B------:R-:W-:Y:S01]  /*5610*/  FFMA.FTZ R124, R72, R0.reuse, -R55.reuse ;  /* 0x00000000487c7223 */ /* 0x180fe20000010837 */
[-CC-:B------:R-:W-:Y:S01]  /*5620*/  FFMA.FTZ R126, R76, R0.reuse, -R55.reuse ;  /* 0x000000004c7e7223 */ /* 0x180fe20000010837 */
[-CC-:B------:R-:W-:Y:S01]  /*5630*/  FFMA.FTZ R77, R77, R0.reuse, -R55.reuse ;  /* 0x000000004d4d7223 */ /* 0x180fe20000010837 */
[-CC-:B------:R-:W-:Y:S01]  /*5640*/  FFMA.FTZ R80, R80, R0.reuse, -R55.reuse ;  /* 0x0000000050507223 */ /* 0x180fe20000010837 */
[-CC-:B------:R-:W-:Y:S01]  /*5650*/  FFMA.FTZ R81, R81, R0.reuse, -R55.reuse ;  /* 0x0000000051517223 */ /* 0x180fe20000010837 */
[----:B------:R-:W-:Y:S01]  /*5660*/  FFMA.FTZ R84, R84, R0, -R55 ;  /* 0x0000000054547223 */ /* 0x000fe20000010837 */
[----:B------:R-:W2:Y:S01]  /*5670*/  MUFU.EX2 R144, R144 ;  /* 0x0000009000907308 */ /* 0x000ea20000000800 */
[C---:B------:R-:W-:Y:S01]  /*5680*/  ISETP.GT.AND P3, PT, R9.reuse, R7, PT ;  /* 0x000000070900720c */ /* 0x040fe20003f64270 */
[----:B------:R-:W-:Y:S01]  /*5690*/  UMOV UR6, UR37 ;  /* 0x0000002500067c82 */ /* 0x000fe20008000000 */
[----:B------:R-:W-:Y:S01]  /*56a0*/  F2FP.F16.F32.PACK_AB R148, R24, R148 ;  /* 0x000000941894723e */ /* 0x000fe200000000ff */
[----:B------:R-:W-:Y:S01]  /*56b0*/  VIADD R9, R9, 0xffffffff ;  /* 0xffffffff09097836 */ /* 0x000fe20000000000 */
[----:B------:R-:W-:-:S03]  /*56c0*/  F2FP.F16.F32.PACK_AB R125, R42, R39 ;  /* 0x000000272a7d723e */ /* 0x000fc600000000ff */
[----:B------:R-:W3:Y:S08]  /*56d0*/  MUFU.EX2 R28, R28 ;  /* 0x0000001c001c7308 */ /* 0x000ef00000000800 */
[----:B------:R-:W4:Y:S08]  /*56e0*/  MUFU.EX2 R146, R146 ;  /* 0x0000009200927308 */ /* 0x000f300000000800 */
        /* <DEDUP_REMOVED lines=8> */
[----:B0-----:R-:W-:Y:S01]  /*5770*/  FADD.FTZ R41, R151, R4 ;  /* 0x0000000497297221 */ /* 0x001fe20000010000 */
[----:B------:R-:W-:Y:S01]  /*5780*/  FFMA.FTZ R4, R65, R0, -R55 ;  /* 0x0000000041047223 */ /* 0x000fe20000010837 */
[----:B------:R-:W-:Y:S01]  /*5790*/  F2FP.F16.F32.PACK_AB R151, R12, R151 ;  /* 0x000000970c97723e */ /* 0x000fe200000000ff */
[-C--:B------:R-:W-:Y:S01]  /*57a0*/  FMUL.FTZ R88, R88, R6.reuse ;  /* 0x0000000658587220 */ /* 0x080fe20000410000 */
[-C--:B------:R-:W-:Y:S01]  /*57b0*/  FMUL.FTZ R89, R89, R6.reuse ;  /* 0x0000000659597220 */ /* 0x080fe20000410000 */
[----:B------:R-:W-:Y:S01]  /*57c0*/  FMUL.FTZ R92, R92, R6 ;  /* 0x000000065c5c7220 */ /* 0x000fe20000410000 */
[----:B-1----:R-:W-:Y:S01]  /*57d0*/  FADD.FTZ R44, R150, R45 ;  /* 0x0000002d962c7221 */ /* 0x002fe20000010000 */
[----:B------:R4:W-:Y:S01]  /*57e0*/  @!P1 SYNCS.ARRIVE.TRANS64.RED.A1T0 RZ, [R48+URZ], RZ ;  /* 0x000000ff30ff99a7 */ /* 0x0009e2000810043f */
[----:B------:R-:W0:Y:S01]  /*57f0*/  MUFU.EX2 R136, R136 ;  /* 0x0000008800887308 */ /* 0x000e220000000800 */
[C---:B------:R-:W-:Y:S01]  /*5800*/  F2FP.F16.F32.PACK_AB R150, R25.reuse, R150 ;  /* 0x000000961996723e */ /* 0x040fe200000000ff */
[----:B------:R-:W-:Y:S01]  /*5810*/  FADD.FTZ R45, R25, R44 ;  /* 0x0000002c192d7221 */ /* 0x000fe20000010000 */
[----:B------:R-:W-:Y:S01]  /*5820*/  FADD.FTZ R44, R12, R41 ;  /* 0x000000290c2c7221 */ /* 0x000fe20000010000 */
[----:B------:R-:W-:Y:S01]  /*5830*/  FFMA.FTZ R41, R69, R0, -R55 ;  /* 0x0000000045297223 */ /* 0x000fe20000010837 */
[-C--:B------:R-:W-:Y:S01]  /*5840*/  FMUL.FTZ R93, R93, R6.reuse ;  /* 0x000000065d5d7220 */ /* 0x080fe20000410000 */
[----:B--2---:R-:W-:Y:S01]  /*5850*/  FADD.FTZ R45, R144, R45 ;  /* 0x0000002d902d7221 */ /* 0x004fe20000010000 */
[----:B------:R-:W-:Y:S01]  /*5860*/  FADD.FTZ R44, R145, R44 ;  /* 0x0000002c912c7221 */ /* 0x000fe20000010000 */
[----:B------:R-:W1:Y:S01]  /*5870*/  MUFU.EX2 R36, R36 ;  /* 0x0000002400247308 */ /* 0x000e620000000800 */
[C---:B------:R-:W-:Y:S01]  /*5880*/  F2FP.F16.F32.PACK_AB R145, R13.reuse, R145 ;  /* 0x000000910d91723e */ /* 0x040fe200000000ff */
[----:B---3--:R-:W-:Y:S01]  /*5890*/  FADD.FTZ R45, R28, R45 ;  /* 0x0000002d1c2d7221 */ /* 0x008fe20000010000 */
[----:B------:R-:W-:Y:S01]  /*58a0*/  FADD.FTZ R44, R13, R44 ;  /* 0x0000002c0d2c7221 */ /* 0x000fe20000010000 */
[-C--:B------:R-:W-:Y:S01]  /*58b0*/  FMUL.FTZ R96, R96, R6.reuse ;  /* 0x0000000660607220 */ /* 0x080fe20000410000 */
[-C--:B------:R-:W-:Y:S01]  /*58c0*/  FMUL.FTZ R97, R97, R6.reuse ;  /* 0x0000000661617220 */ /* 0x080fe20000410000 */
[----:B----4-:R-:W-:Y:S01]  /*58d0*/  FADD.FTZ R48, R146, R45 ;  /* 0x0000002d92307221 */ /* 0x010fe20000010000 */
[----:B------:R-:W-:Y:S01]  /*58e0*/  FADD.FTZ R45, R147, R44 ;  /* 0x0000002c932d7221 */ /* 0x000fe20000010000 */
[----:B------:R-:W2:Y:S01]  /*58f0*/  MUFU.EX2 R138, R138 ;  /* 0x0000008a008a7308 */ /* 0x000ea20000000800 */
[----:B------:R-:W-:Y:S01]  /*5900*/  FMUL.FTZ R100, R100, R6 ;  /* 0x0000000664647220 */ /* 0x000fe20000410000 */
[----:B-----5:R-:W-:Y:S01]  /*5910*/  FADD.FTZ R49, R29, R48 ;  /* 0x000000301d317221 */ /* 0x020fe20000010000 */
[----:B------:R-:W-:Y:S01]  /*5920*/  FADD.FTZ R44, R14, R45 ;  /* 0x0000002d0e2c7221 */ /* 0x000fe20000010000 */
[-CC-:B------:R-:W-:Y:S01]  /*5930*/  FFMA.FTZ R45, R73, R0.reuse, -R55.reuse ;  /* 0x00000000492d7223 */ /* 0x180fe20000010837 */
[----:B------:R-:W-:Y:S01]  /*5940*/  FFMA.FTZ R55, R85, R0, -R55 ;  /* 0x0000000055377223 */ /* 0x000fe20000010837 */
[----:B------:R-:W-:Y:S01]  /*5950*/  FADD.FTZ R49, R140, R49 ;  /* 0x000000318c317221 */ /* 0x000fe20000010000 */
[----:B------:R-:W-:Y:S01]  /*5960*/  FADD.FTZ R44, R141, R44 ;  /* 0x0000002c8d2c7221 */ /* 0x000fe20000010000 */
[----:B------:R-:W3:Y:S01]  /*5970*/  MUFU.EX2 R37, R37 ;  /* 0x0000002500257308 */ /* 0x000ee20000000800 */
[C---:B------:R-:W-:Y:S01]  /*5980*/  F2FP.F16.F32.PACK_AB R141, R15.reuse, R141 ;  /* 0x0000008d0f8d723e */ /* 0x040fe200000000ff */
[----:B------:R-:W-:Y:S01]  /*5990*/  FADD.FTZ R49, R32, R49 ;  /* 0x0000003120317221 */ /* 0x000fe20000010000 */
[----:B------:R-:W-:Y:S01]  /*59a0*/  FADD.FTZ R44, R15, R44 ;  /* 0x0000002c0f2c7221 */ /* 0x000fe20000010000 */
[-C--:B------:R-:W-:Y:S01]  /*59b0*/  FMUL.FTZ R101, R101, R6.reuse ;  /* 0x0000000665657220 */ /* 0x080fe20000410000 */
[-C--:B------:R-:W-:Y:S01]  /*59c0*/  FMUL.FTZ R104, R104, R6.reuse ;  /* 0x0000000668687220 */ /* 0x080fe20000410000 */
[----:B------:R-:W-:Y:S01]  /*59d0*/  FADD.FTZ R48, R142, R49 ;  /* 0x000000318e307221 */ /* 0x000fe20000010000 */
[----:B------:R-:W-:Y:S01]  /*59e0*/  FADD.FTZ R49, R143, R44 ;  /* 0x0000002c8f317221 */ /* 0x000fe20000010000 */
[----:B------:R-:W4:Y:S01]  /*59f0*/  MUFU.EX2 R132, R132 ;  /* 0x0000008400847308 */ /* 0x000f220000000800 */
[-C--:B------:R-:W-:Y:S01]  /*5a00*/  FMUL.FTZ R105, R105, R6.reuse ;  /* 0x0000000669697220 */ /* 0x080fe20000410000 */
[----:B------:R-:W-:Y:S01]  /*5a10*/  FADD.FTZ R53, R33, R48 ;  /* 0x0000003021357221 */ /* 0x000fe20000010000 */
[----:B------:R-:W-:Y:S01]  /*5a20*/  FADD.FTZ R44, R20, R49 ;  /* 0x00000031142c7221 */ /* 0x000fe20000010000 */
[-C--:B------:R-:W-:Y:S01]  /*5a30*/  FMUL.FTZ R108, R108, R6.reuse ;  /* 0x000000066c6c7220 */ /* 0x080fe20000410000 */
[-C--:B------:R-:W-:Y:S01]  /*5a40*/  FMUL.FTZ R109, R109, R6.reuse ;  /* 0x000000066d6d7220 */ /* 0x080fe20000410000 */
[----:B0-----:R-:W-:Y:S01]  /*5a50*/  FADD.FTZ R53, R136, R53 ;  /* 0x0000003588357221 */ /* 0x001fe20000010000 */
[----:B------:R-:W-:Y:S01]  /*5a60*/  FADD.FTZ R44, R137, R44 ;  /* 0x0000002c892c7221 */ /* 0x000fe20000010000 */
[----:B------:R-:W0:Y:S01]  /*5a70*/  MUFU.EX2 R40, R57 ;  /* 0x0000003900287308 */ /* 0x000e220000000800 */
[C---:B------:R-:W-:Y:S01]  /*5a80*/  F2FP.F16.F32.PACK_AB R137, R21.reuse, R137 ;  /* 0x000000891589723e */ /* 0x040fe200000000ff */
[----:B-1----:R-:W-:Y:S01]  /*5a90*/  FADD.FTZ R53, R36, R53 ;  /* 0x0000003524357221 */ /* 0x002fe20000010000 */
[----:B------:R-:W-:Y:S01]  /*5aa0*/  FADD.FTZ R44, R21, R44 ;  /* 0x0000002c152c7221 */ /* 0x000fe20000010000 */
[-C--:B------:R-:W-:Y:S01]  /*5ab0*/  FMUL.FTZ R112, R112, R6.reuse ;  /* 0x0000000670707220 */ /* 0x080fe20000410000 */
[-C--:B------:R-:W-:Y:S01]  /*5ac0*/  FMUL.FTZ R113, R113, R6.reuse ;  /* 0x0000000671717220 */ /* 0x080fe20000410000 */
[----:B--2---:R-:W-:Y:S01]  /*5ad0*/  FADD.FTZ R10, R138, R53 ;  /* 0x000000358a0a7221 */ /* 0x004fe20000010000 */
[----:B------:R-:W-:Y:S01]  /*5ae0*/  FADD.FTZ R13, R139, R44 ;  /* 0x0000002c8b0d7221 */ /* 0x000fe20000010000 */
[----:B------:R-:W1:Y:S01]  /*5af0*/  MUFU.EX2 R134, R134 ;  /* 0x0000008600867308 */ /* 0x000e620000000800 */
[-C--:B------:R-:W-:Y:S01]  /*5b00*/  FMUL.FTZ R116, R116, R6.reuse ;  /* 0x0000000674747220 */ /* 0x080fe20000410000 */
[----:B---3--:R-:W-:Y:S01]  /*5b10*/  FADD.FTZ R25, R37, R10 ;  /* 0x0000000a25197221 */ /* 0x008fe20000010000 */
[----:B------:R-:W-:Y:S01]  /*5b20*/  FADD.FTZ R10, R26, R13 ;  /* 0x0000000d1a0a7221 */ /* 0x000fe20000010000 */
[----:B------:R-:W-:Y:S01]  /*5b30*/  FMUL.FTZ R117, R117, R6 ;  /* 0x0000000675757220 */ /* 0x000fe20000410000 */
[-C--:B------:R-:W-:Y:S01]  /*5b40*/  FMUL.FTZ R90, R90, R5.reuse ;  /* 0x000000055a5a7220 */ /* 0x080fe20000410000 */
[----:B----4-:R-:W-:Y:S01]  /*5b50*/  FADD.FTZ R25, R132, R25 ;  /* 0x0000001984197221 */ /* 0x010fe20000010000 */
[----:B------:R-:W-:Y:S01]  /*5b60*/  FADD.FTZ R10, R133, R10 ;  /* 0x0000000a850a7221 */ /* 0x000fe20000010000 */
[----:B------:R-:W2:Y:S01]  /*5b70*/  MUFU.EX2 R3, R61 ;  /* 0x0000003d00037308 */ /* 0x000ea20000000800 */
[-C--:B------:R-:W-:Y:S01]  /*5b80*/  FMUL.FTZ R91, R91, R5.reuse ;  /* 0x000000055b5b7220 */ /* 0x080fe20000410000 */
[----:B0-----:R-:W-:Y:S01]  /*5b90*/  FADD.FTZ R25, R40, R25 ;  /* 0x0000001928197221 */ /* 0x001fe20000010000 */
        /* <DEDUP_REMOVED lines=14> */
[C---:B--2---:R-:W-:Y:S01]  /*5c80*/  FADD.FTZ R15, R3.reuse, R12 ;  /* 0x0000000c030f7221 */ /* 0x044fe20000010000 */
[----:B------:R-:W-:Y:S01]  /*5c90*/  F2FP.F16.F32.PACK_AB R134, R3, R134 ;  /* 0x000000860386723e */ /* 0x000fe200000000ff */
        /* <DEDUP_REMOVED lines=12> */
[----:B------:R-:W-:Y:S01]  /*5d60*/  FADD.FTZ R3, R39, R10 ;  /* 0x0000000a27037221 */ /* 0x000fe20000010000 */
[----:B------:R-:W0:Y:S01]  /*5d70*/  MUFU.EX2 R41, R41 ;  /* 0x0000002900297308 */ /* 0x000e220000000800 */
[C---:B-1----:R-:W-:Y:S01]  /*5d80*/  FADD.FTZ R15, R4.reuse, R15 ;  /* 0x0000000f040f7221 */ /* 0x042fe20000010000 */
[----:B------:R-:W-:Y:S01]  /*5d90*/  F2FP.F16.F32.PACK_AB R128, R4, R128 ;  /* 0x000000800480723e */ /* 0x000fe200000000ff */
[----:B------:R-:W-:Y:S01]  /*5da0*/  FADD.FTZ R10, R42, R3 ;  /* 0x000000032a0a7221 */ /* 0x000fe20000010000 */
[----:B------:R-:W-:Y:S01]  /*5db0*/  F2FP.F16.F32.PACK_AB R144, R28, R144 ;  /* 0x000000901c90723e */ /* 0x000fe200000000ff */
[----:B------:R-:W-:Y:S01]  /*5dc0*/  IMAD.MOV.U32 R6, RZ, RZ, R2 ;  /* 0x000000ffff067224 */ /* 0x000fe200078e0002 */
[----:B------:R-:W-:Y:S01]  /*5dd0*/  F2FP.F16.F32.PACK_AB R146, R29, R146 ;  /* 0x000000921d92723e */ /* 0x000fe200000000ff */
[----:B------:R-:W-:Y:S01]  /*5de0*/  IMAD.MOV.U32 R5, RZ, RZ, R8 ;  /* 0x000000ffff057224 */ /* 0x000fe200078e0008 */
[----:B------:R-:W1:Y:S01]  /*5df0*/  MUFU.EX2 R124, R124 ;  /* 0x0000007c007c7308 */ /* 0x000e620000000800 */
[----:B--2---:R-:W-:Y:S01]  /*5e00*/  FADD.FTZ R12, R130, R15 ;  /* 0x0000000f820c7221 */ /* 0x004fe20000010000 */
        /* <DEDUP_REMOVED lines=15> */
[----:B------:R-:W-:-:S02]  /*5f00*/  F2FP.F16.F32.PACK_AB R135, R30, R135 ;  /* 0x000000871e87723e */ /* 0x000fc400000000ff */
[----:B------:R-:W-:Y:S02]  /*5f10*/  F2FP.F16.F32.PACK_AB R130, R41, R130 ;  /* 0x000000822982723e */ /* 0x000fe400000000ff */
[----:B------:R-:W-:Y:S02]  /*5f20*/  F2FP.F16.F32.PACK_AB R124, R45, R124 ;  /* 0x0000007c2d7c723e */ /* 0x000fe400000000ff */
        /* <DEDUP_REMOVED lines=23> */
[----:B0-----:R-:W-:-:S04]  /*60a0*/  FADD.FTZ R10, R21, R10 ;  /* 0x0000000a150a7221 */ /* 0x001fc80000010000 */
[C---:B-1----:R-:W-:Y:S01]  /*60b0*/  FADD.FTZ R4, R55.reuse, R10 ;  /* 0x0000000a37047221 */ /* 0x042fe20000010000 */
[----:B------:R-:W-:Y:S01]  /*60c0*/  F2FP.F16.F32.PACK_AB R122, R55, R21 ;  /* 0x00000015377a723e */ /* 0x000fe200000000ff */
[C---:B--2---:R-:W-:Y:S01]  /*60d0*/  FADD.FTZ R3, R12.reuse, R3 ;  /* 0x000000030c037221 */ /* 0x044fe20000010000 */
[----:B------:R-:W-:Y:S01]  /*60e0*/  F2FP.F16.F32.PACK_AB R123, R12, R51 ;  /* 0x000000330c7b723e */ /* 0x000fe200000000ff */
[----:B------:R-:W-:Y:S06]  /*60f0*/  @P3 BRA `(.L_x_14180) ;  /* 0xffffffd800883947 */ /* 0x000fec000383ffff */
.L_x_14171:
[----:B------:R-:W-:-:S13]  /*6100*/  ISETP.GE.AND P2, PT, R9, R23, PT ;  /* 0x000000170900720c */ /* 0x000fda0003f46270 */
[----:B------:R-:W-:Y:S05]  /*6110*/  @!P2 BRA `(.L_x_14181) ;  /* 0x0000001c003ca947 */ /* 0x000fea0003800000 */
[----:B------:R-:W-:Y:S01]  /*6120*/  IMAD.MOV.U32 R5, RZ, RZ, R2 ;  /* 0x000000ffff057224 */ /* 0x000fe200078e0002 */
[----:B------:R-:W-:Y:S01]  /*6130*/  UMOV UR7, UR36 ;  /* 0x0000002400077c82 */ /* 0x000fe20008000000 */
[----:B------:R-:W-:Y:S01]  /*6140*/  IMAD.MOV.U32 R6, RZ, RZ, R8 ;  /* 0x000000ffff067224 */ /* 0x000fe200078e0008 */
[----:B------:R-:W-:-:S06]  /*6150*/  UMOV UR6, UR37 ;  /* 0x0000002500067c82 */ /* 0x000fcc0008000000 */
.L_x_14190:
        /* <DEDUP_REMOVED lines=9> */
.L_x_14183:
[----:B------:R-:W-:Y:S01]  /*61f0*/  ULEA UR10, UR37, UR38, 0x3 ;  /* 0x00000026250a7291 */ /* 0x000fe2000f8e183f */
[----:B------:R-:W-:-:S05]  /*6200*/  IMAD.U32 R0, RZ, RZ, UR36 ;  /* 0x00000024ff007e24 */ /* 0x000fca000f8e00ff */
[----:B------:R-:W-:-:S04]  /*6210*/  SHF.L.U32 R0, R0, 0x1f, RZ ;  /* 0x0000001f00007819 */ /* 0x000fc800000006ff */
[----:B------:R0:W1:Y:S01]  /*6220*/  SYNCS.PHASECHK.TRANS64.TRYWAIT P2, [UR10+0x16830], R0 ;  /* 0x01683000ff0075a7 */ /* 0x000062000804014a */
[----:B------:R-:W-:Y:S05]  /*6230*/  @!P0 BRA `(.L_x_14184) ;  /* 0x0000000000048947 */ /* 0x000fea0003800000 */
[----:B------:R-:W-:Y:S01]  /*6240*/  BPT.TRAP 0x1 ;  /* 0x000000040000795c */ /* 0x000fe20000300000 */
.L_x_14184:
[----:B-1----:R-:W-:Y:S05]  /*6250*/  @P2 BRA `(.L_x_14182) ;  /* 0x0000000000082947 */ /* 0x002fea0003800000 */
[----:B------:R-:W1:Y:S02]  /*6260*/  SYNCS.PHASECHK.TRANS64.TRYWAIT P2, [UR10+0x16830], R0 ;  /* 0x01683000ff0075a7 */ /* 0x000e64000804014a */
[----:B-1----:R-:W-:Y:S05]  /*6270*/  @!P2 BRA `(.L_x_14185) ;  /* 0x000000a800b4a947 */ /* 0x002fea0003800000 */
.L_x_14182:
        /* <DEDUP_REMOVED lines=29> */
.L_x_14187:
[----:B------:R-:W-:Y:S01]  /*6450*/  ULEA UR10, UR6, UR38, 0x3 ;  /* 0x00000026060a7291 */ /* 0x000fe2000f8e183f */
[----:B------:R-:W-:-:S05]  /*6460*/  IMAD.U32 R0, RZ, RZ, UR7 ;  /* 0x00000007ff007e24 */ /* 0x000fca000f8e00ff */
[----:B------:R-:W-:-:S04]  /*6470*/  SHF.L.U32 R0, R0, 0x1f, RZ ;  /* 0x0000001f00007819 */ /* 0x000fc800000006ff */
[----:B------:R0:W1:Y:S01]  /*6480*/  SYNCS.PHASECHK.TRANS64.TRYWAIT P2, [UR10+0x16850], R0 ;  /* 0x01685000ff0075a7 */ /* 0x000062000804014a */
[----:B------:R-:W-:Y:S05]  /*6490*/  @!P0 BRA `(.L_x_14188) ;  /* 0x0000000000048947 */ /* 0x000fea0003800000 */
[----:B------:R-:W-:Y:S01]  /*64a0*/  BPT.TRAP 0x1 ;  /* 0x000000040000795c */ /* 0x000fe20000300000 */
.L_x_14188:
[----:B-1----:R-:W-:Y:S05]  /*64b0*/  @P2 BRA `(.L_x_14186) ;  /* 0x0000000000082947 */ /* 0x002fea0003800000 */
[----:B------:R-:W1:Y:S02]  /*64c0*/  SYNCS.PHASECHK.TRANS64.TRYWAIT P2, [UR10+0x16850], R0 ;  /* 0x01685000ff0075a7 */ /* 0x000e64000804014a */
[----:B-1----:R-:W-:Y:S05]  /*64d0*/  @!P2 BRA `(.L_x_14189) ;  /* 0x000000a80034a947 */ /* 0x002fea0003800000 */
.L_x_14186:
[----:B------:R-:W-:Y:S01]  /*64e0*/  UIADD3 UR7, UR38, 0x400, URZ ;  /* 0x0000040026077890 */ /* 0x000fe2000fffe03f */
[----:B------:R-:W-:Y:S01]  /*64f0*/  WARPGROUP.ARRIVE ;  /* 0x00000000000079c5 */ /* 0x000fe20000000000 */
[----:B------:R-:W-:Y:S01]  /*6500*/  UMOV UR11, 0x40000040 ;  /* 0x40000040000b7882 */ /* 0x000fe20000000000 */
[----:B------:R-:W-:Y:S01]  /*6510*/  UMOV UR15, 0x40000040 ;  /* 0x40000040000f7882 */ /* 0x000fe20000000000 */
[----:B------:R-:W-:Y:S01]  /*6520*/  USHF.R.U32.HI UR7, URZ, 0x4, UR7 ;  /* 0x000000043f077899 */ /* 0x000fe20008011607 */
[----:B01----:R-:W-:-:S03]  /*6530*/  FMNMX.FTZ R0, R24, R6, !PT ;  /* 0x0000000618007209 */ /* 0x003fc60007810000 */
[----:B------:R-:W-:Y:S01]  /*6540*/  ULOP3.LUT UR7, UR7, 0x3fff, URZ, 0xc0, !UPT ;  /* 0x00003fff07077892 */ /* 0x000fe2000f8ec03f */
[----:B------:R-:W-:-:S03]  /*6550*/  FMNMX.FTZ R0, R25, R0, !PT ;  /* 0x0000000019007209 */ /* 0x000fc60007810000 */
[----:B------:R-:W-:Y:S01]  /*6560*/  ULEA UR10, UR6, UR7, 0xa ;  /* 0x00000007060a7291 */ /* 0x000fe2000f8e503f */
[----:B------:R-:W-:Y:S02]  /*6570*/  FMNMX.FTZ R0, R28, R0, !PT ;  /* 0x000000001c007209 */ /* 0x000fe40007810000 */
[----:B------:R-:W-:Y:S01]  /*6580*/  UMOV UR7, UR36 ;  /* 0x0000002400077c82 */ /* 0x000fe20008000000 */
        /* <DEDUP_REMOVED lines=53> */
[----:B------:R-:W-:-:S03]  /*68e0*/  FMNMX.FTZ R13, R31, R2, !PT ;  /* 0x000000021f0d7209 */ /* 0x000fc60007810000 */
        /* <DEDUP_REMOVED lines=12> */
[----:B------:R0:W-:Y:S01]  /*69b0*/  MUFU.EX2 R13, R37 ;  /* 0x00000025000d7308 */ /* 0x0001e20000000800 */
        /* <DEDUP_REMOVED lines=31> */
[----:B------:R-:W-:Y:S01]  /*6bb0*/  FMNMX.FTZ R21, R63, R2, !PT ;  /* 0x000000023f157209 */ /* 0x000fe20007810000 */
[----:B------:R-:W-:Y:S02]  /*6bc0*/  WARPGROUP.DEPBAR.LE gsb0, 0x0 ;  /* 0x00008000000079c5 */ /* 0x000fe40000010000 */
[----:B------:R-:W-:Y:S01]  /*6bd0*/  WARPGROUP.ARRIVE ;  /* 0x00000000000079c5 */ /* 0x000fe20000000000 */
[----:B------:R-:W-:Y:S01]  /*6be0*/  FMNMX.FTZ R2, R66, R21, !PT ;  /* 0x0000001542027209 */ /* 0x000fe20007810000 */
[-CC-:B------:R-:W-:Y:S01]  /*6bf0*/  FFMA.FTZ R142, R44, R0.reuse, -R7.reuse ;  /* 0x000000002c8e7223 */ /* 0x180fe20000010807 */
[-CC-:B------:R-:W-:Y:S01]  /*6c00*/  FFMA.FTZ R140, R40, R0.reuse, -R7.reuse ;  /* 0x00000000288c7223 */ /* 0x180fe20000010807 */
[----:B------:R-:W-:Y:S01]  /*6c10*/  FFMA.FTZ R40, R80, R0, -R7 ;  /* 0x0000000050287223 */ /* 0x000fe20000010807 */
[----:B------:R-:W-:Y:S01]  /*6c20*/  FMNMX.FTZ R21, R67, R2, !PT ;  /* 0x0000000243157209 */ /* 0x000fe20007810000 */
[----:B------:R-:W-:Y:S01]  /*6c30*/  HGMMA.64x64x16.F32 R88, R136, gdesc[UR12].tnspB, R88, gsb0 ;  /* 0x40e0000c88587df0 */ /* 0x000fe20008000858 */
[----:B------:R-:W-:Y:S01]  /*6c40*/  UIADD3 UR14, UR10, 0x200, URZ ;  /* 0x000002000a0e7890 */ /* 0x000fe2000fffe03f */
[----:B------:R-:W-:Y:S01]  /*6c50*/  MUFU.EX2 R150, R150 ;  /* 0x0000009600967308 */ /* 0x000fe20000000800 */
        /* <DEDUP_REMOVED lines=16> */
[----:B------:R-:W1:Y:S05]  /*6d60*/  SHFL.BFLY PT, R33, R2, 0x2, 0x1f ;  /* 0x0c401f0002217f89 */ /* 0x000e6a00000e0000 */
[----:B------:R-:W-:Y:S08]  /*6d70*/  MUFU.EX2 R14, R14 ;  /* 0x0000000e000e7308 */ /* 0x000ff00000000800 */
[----:B------:R-:W-:Y:S08]  /*6d80*/  MUFU.EX2 R142, R142 ;  /* 0x0000008e008e7308 */ /* 0x000ff00000000800 */
[----:B------:R-:W-:Y:S01]  /*6d90*/  MUFU.EX2 R17, R49 ;  /* 0x0000003100117308 */ /* 0x000fe20000000800 */
[----:B-1----:R-:W-:Y:S01]  /*6da0*/  FMNMX.FTZ R44, R2, R33, !PT ;  /* 0x00000021022c7209 */ /* 0x002fe20007810000 */
[----:B------:R-:W-:-:S04]  /*6db0*/  FFMA.FTZ R33, R73, R0, -R7 ;  /* 0x0000000049217223 */ /* 0x000fc80000010807 */
[----:B0-----:R-:W0:Y:S02]  /*6dc0*/  SHFL.BFLY PT, R45, R44, 0x1, 0x1f ;  /* 0x0c201f002c2d7f89 */ /* 0x001e2400000e0000 */
[----:B------:R-:W-:Y:S01]  /*6dd0*/  MUFU.EX2 R18, R18 ;  /* 0x0000001200127308 */ /* 0x000fe20000000800 */
[----:B------:R-:W-:Y:S02]  /*6de0*/  WARPGROUP.DEPBAR.LE gsb0, 0x0 ;  /* 0x00008000000079c5 */ /* 0x000fe40000010000 */
[----:B------:R-:W-:Y:S01]  /*6df0*/  WARPGROUP.ARRIVE ;  /* 0x00000000000079c5 */ /* 0x000fe20000000000 */
[-CC-:B------:R-:W-:Y:S01]  /*6e00*/  FFMA.FTZ R136, R48, R0.reuse, -R7.reuse ;  /* 0x0000000030887223 */ /* 0x180fe20000010807 */
[----:B------:R-:W-:-:S03]  /*6e10*/  FFMA.FTZ R138, R52, R0, -R7 ;  /* 0x00000000348a7223 */ /* 0x000fc60000010807 */
[----:B------:R-:W-:Y:S01]  /*6e20*/  MUFU.EX2 R20, R20 ;  /* 0x0000001400147308 */ /* 0x000fe20000000800 */
[----:B------:R-:W-:Y:S01]  /*6e30*/  HGMMA.64x64x16.F32 R88, R132, gdesc[UR12].tnspB, R88, gsb0 ;  /* 0x40e0000c84587df0 */ /* 0x000fe20008000858 */
[----:B------:R-:W-:Y:S01]  /*6e40*/  UIADD3 UR14, UR10, 0x280, URZ ;  /* 0x000002800a0e7890 */ /* 0x000fe2000fffe03f */
[----:B------:R-:W-:-:S05]  /*6e50*/  UMOV UR15, 0x40000040 ;  /* 0x40000040000f7882 */ /* 0x000fca0000000000 */
[----:B------:R-:W-:Y:S01]  /*6e60*/  MUFU.EX2 R136, R136 ;  /* 0x0000008800887308 */ /* 0x000fe20000000800 */
[----:B0-----:R-:W-:-:S07]  /*6e70*/  FMNMX.FTZ R2, R44, R45, !PT ;  /* 0x0000002d2c027209 */ /* 0x001fce0007810000 */
[----:B------:R-:W-:Y:S01]  /*6e80*/  MUFU.EX2 R138, R138 ;  /* 0x0000008a008a7308 */ /* 0x000fe20000000800 */
[----:B------:R-:W-:-:S04]  /*6e90*/  FMUL.FTZ R45, R2, R0 ;  /* 0x00000000022d7220 */ /* 0x000fc80000410000 */
        /* <DEDUP_REMOVED lines=12> */
[----:B------:R-:W-:Y:S01]  /*6f60*/  FFMA.FTZ R35, R47, R0, -R45 ;  /* 0x000000002f237223 */ /* 0x000fe2000001082d */
[----:B------:R-:W-:Y:S01]  /*6f70*/  @!P1 VIADD R43, R43, 0x16840 ;  /* 0x000168402b2b9836 */ /* 0x000fe20000000000 */
[----:B------:R-:W-:Y:S01]  /*6f80*/  MUFU.EX2 R26, R26 ;  /* 0x0000001a001a7308 */ /* 0x000fe20000000800 */
[----:B------:R-:W-:-:S02]  /*6f90*/  IMAD.U32 R47, RZ, RZ, UR6 ;  /* 0x00000006ff2f7e24 */ /* 0x000fc4000f8e00ff */
[-CC-:B------:R-:W-:Y:S01]  /*6fa0*/  FFMA.FTZ R147, R38, R0.reuse, -R45.reuse ;  /* 0x0000000026937223 */ /* 0x180fe2000001082d */
[-C--:B------:R-:W-:Y:S01]  /*6fb0*/  FFMA.FTZ R31, R39, R0.reuse, -R45 ;  /* 0x00000000271f7223 */ /* 0x080fe2000001082d */
[----:B------:R-:W-:Y:S01]  /*6fc0*/  @!P1 PRMT R43, RZ, 0x654, R43 ;  /* 0x00000654ff2b9816 */ /* 0x000fe2000000002b */
[-CC-:B------:R-:W-:Y:S01]  /*6fd0*/  FFMA.FTZ R137, R50, R0.reuse, -R45.reuse ;  /* 0x0000000032897223 */ /* 0x180fe2000001082d */
[----:B------:R-:W-:Y:S01]  /*6fe0*/  @!P1 LEA R47, R47, UR38, 0x3 ;  /* 0x000000262f2f9c11 */ /* 0x000fe2000f8e18ff */
[-CC-:B------:R-:W-:Y:S01]  /*6ff0*/  FFMA.FTZ R38, R51, R0.reuse, -R45.reuse ;  /* 0x0000000033267223 */ /* 0x180fe2000001082d */
[----:B------:R-:W-:Y:S01]  /*7000*/  MUFU.EX2 R151, R151 ;  /* 0x0000009700977308 */ /* 0x000fe20000000800 */
[-CC-:B------:R-:W-:Y:S01]  /*7010*/  FFMA.FTZ R139, R54, R0.reuse, -R45.reuse ;  /* 0x00000000368b7223 */ /* 0x180fe2000001082d */
[-CC-:B------:R-:W-:Y:S01]  /*7020*/  FFMA.FTZ R39, R55, R0.reuse, -R45.reuse ;  /* 0x0000000037277223 */ /* 0x180fe2000001082d */
[----:B------:R-:W-:Y:S02]  /*7030*/  @!P1 VIADD R47, R47, 0x16860 ;  /* 0x000168602f2f9836 */ /* 0x000fe40000000000 */
[-CC-:B------:R-:W-:Y:S01]  /*7040*/  FFMA.FTZ R75, R75, R0.reuse, -R45.reuse ;  /* 0x000000004b4b7223 */ /* 0x180fe2000001082d */
[-CC-:B------:R-:W-:Y:S01]  /*7050*/  FFMA.FTZ R78, R78, R0.reuse, -R45.reuse ;  /* 0x000000004e4e7223 */ /* 0x180fe2000001082d */
[-CC-:B------:R-:W-:Y:S01]  /*7060*/  FFMA.FTZ R79, R79, R0.reuse, -R45.reuse ;  /* 0x000000004f4f7223 */ /* 0x180fe2000001082d */
[-C--:B------:R-:W-:Y:S01]  /*7070*/  FFMA.FTZ R82, R82, R0.reuse, -R45 ;  /* 0x0000000052527223 */ /* 0x080fe2000001082d */
[----:B------:R-:W-:Y:S01]  /*7080*/  MUFU.EX2 R27, R27 ;  /* 0x0000001b001b7308 */ /* 0x000fe20000000800 */
[----:B------:R-:W-:Y:S01]  /*7090*/  @!P1 PRMT R47, RZ, 0x654, R47 ;  /* 0x00000654ff2f9816 */ /* 0x000fe2000000002f */
[-CC-:B------:R-:W-:Y:S01]  /*70a0*/  FFMA.FTZ R83, R83, R0.reuse, -R45.reuse ;  /* 0x0000000053537223 */ /* 0x180fe2000001082d */
[----:B------:R-:W-:Y:S01]  /*70b0*/  FFMA.FTZ R86, R86, R0, -R45 ;  /* 0x0000000056567223 */ /* 0x000fe2000001082d */
[----:B------:R-:W-:-:S04]  /*70c0*/  UMOV UR6, UR37 ;  /* 0x0000002500067c82 */ /* 0x000fc80008000000 */
[----:B------:R-:W-:Y:S08]  /*70d0*/  MUFU.EX2 R145, R145 ;  /* 0x0000009100917308 */ /* 0x000ff00000000800 */
[----:B------:R-:W-:Y:S08]  /*70e0*/  MUFU.EX2 R30, R30 ;  /* 0x0000001e001e7308 */ /* 0x000ff00000000800 */
[----:B------:R-:W-:Y:S01]  /*70f0*/  MUFU.EX2 R147, R147 ;  /* 0x0000009300937308 */ /* 0x000fe20000000800 */
[----:B------:R-:W-:-:S02]  /*7100*/  WARPGROUP.DEPBAR.LE gsb0, 0x0 ;  /* 0x00008000000079c5 */ /* 0x000fc40000010000 */
[----:B------:R-:W-:-:S06]  /*7110*/  WARPGROUP.ARRIVE ;  /* 0x00000000000079c5 */ /* 0x000fcc0000000000 */
[----:B------:R-:W0:Y:S01]  /*7120*/  S2R R133, SR_TID.X ;  /* 0x0000000000857919 */ /* 0x000e220000002100 */
[-CC-:B------:R-:W-:Y:S01]  /*7130*/  FFMA.FTZ R132, R56, R0.reuse, -R7.reuse ;  /* 0x0000000038847223 */ /* 0x180fe20000010807 */
[-C--:B------:R-:W-:Y:S01]  /*7140*/  FFMA.FTZ R134, R60, R0.reuse, -R7 ;  /* 0x000000003c867223 */ /* 0x080fe20000010807 */
[----:B------:R-:W-:Y:S01]  /*7150*/  FADD.FTZ R7, -R2, R5 ;  /* 0x0000000502077221 */ /* 0x000fe20000010100 */
[----:B------:R-:W-:Y:S01]  /*7160*/  MUFU.EX2 R31, R31 ;  /* 0x0000001f001f7308 */ /* 0x000fe20000000800 */
[----:B------:R-:W-:Y:S01]  /*7170*/  HGMMA.64x64x16.F32 R88, R128, gdesc[UR12].tnspB, R88, gsb0 ;  /* 0x40e0000c80587df0 */ /* 0x000fe20008000858 */
[----:B------:R-:W-:Y:S01]  /*7180*/  UIADD3 UR14, UR10, 0x300, URZ ;  /* 0x000003000a0e7890 */ /* 0x000fe2000fffe03f */
[----:B------:R-:W-:Y:S01]  /*7190*/  FMUL.FTZ R7, R7, R0 ;  /* 0x0000000007077220 */ /* 0x000fe20000410000 */
[----:B------:R-:W-:Y:S01]  /*71a0*/  UMOV UR15, 0x40000040 ;  /* 0x40000040000f7882 */ /* 0x000fe20000000000 */
[----:B------:R-:W-:-:S03]  /*71b0*/  UIADD3 UR10, UR10, 0x380, URZ ;  /* 0x000003800a0a7890 */ /* 0x000fc6000fffe03f */
[----:B------:R-:W-:Y:S08]  /*71c0*/  MUFU.EX2 R141, R141 ;  /* 0x0000008d008d7308 */ /* 0x000ff00000000800 */
[----:B------:R-:W1:Y:S08]  /*71d0*/  MUFU.EX2 R7, R7 ;  /* 0x0000000700077308 */ /* 0x000e700000000800 */
[----:B------:R-:W-:Y:S01]  /*71e0*/  MUFU.EX2 R34, R34 ;  /* 0x0000002200227308 */ /* 0x000fe20000000800 */
[----:B0-----:R-:W-:-:S02]  /*71f0*/  SHF.R.U32.HI R135, RZ, 0x7, R133 ;  /* 0x00000007ff877819 */ /* 0x001fc40000011685 */
[----:B------:R-:W-:Y:S01]  /*7200*/  ISETP.GE.U32.AND P2, PT, R133, 0x180, PT ;  /* 0x000001808500780c */ /* 0x000fe20003f46070 */
[----:B------:R-:W-:-:S04]  /*7210*/  FFMA.FTZ R133, R58, R0, -R45 ;  /* 0x000000003a857223 */ /* 0x000fc8000001082d */
[----:B------:R-:W-:Y:S01]  /*7220*/  MUFU.EX2 R143, R143 ;  /* 0x0000008f008f7308 */ /* 0x000fe20000000800 */
[----:B------:R-:W-:Y:S02]  /*7230*/  VIADD R42, R135, 0x9 ;  /* 0x00000009872a7836 */ /* 0x000fe40000000000 */
[----:B-1----:R-:W-:Y:S01]  /*7240*/  FFMA.FTZ R3, R7, R3, R149 ;  /* 0x0000000307037223 */ /* 0x002fe20000010095 */
[-CC-:B------:R-:W-:Y:S01]  /*7250*/  FFMA.FTZ R135, R62, R0.reuse, -R45.reuse ;  /* 0x000000003e877223 */ /* 0x180fe2000001082d */
[----:B------:R-:W-:Y:S02]  /*7260*/  F2FP.F16.F32.PACK_AB R149, R26, R149 ;  /* 0x000000951a95723e */ /* 0x000fe400000000ff */
[----:B------:R-:W-:Y:S01]  /*7270*/  SEL R46, R42, 0x9, !P2 ;  /* 0x000000092a2e7807 */ /* 0x000fe20005000000 */
[----:B------:R-:W-:Y:S01]  /*7280*/  FFMA.FTZ R42, R59, R0, -R45 ;  /* 0x000000003b2a7223 */ /* 0x000fe2000001082d */
[----:B------:R-:W-:Y:S01]  /*7290*/  MUFU.EX2 R35, R35 ;  /* 0x0000002300237308 */ /* 0x000fe20000000800 */
[C---:B------:R-:W-:Y:S01]  /*72a0*/  ISETP.GT.AND P2, PT, R9.reuse, R23, PT ;  /* 0x000000170900720c */ /* 0x040fe20003f44270 */
        /* <DEDUP_REMOVED lines=8> */
[-CC-:B------:R-:W-:Y:S01]  /*7330*/  FFMA.FTZ R129, R66, R0.reuse, -R45.reuse ;  /* 0x0000000042817223 */ /* 0x180fe2000001082d */
[----:B------:R-:W-:Y:S01]  /*7340*/  FFMA.FTZ R131, R70, R0, -R45 ;  /* 0x0000000046837223 */ /* 0x000fe2000001082d */
[----:B------:R-:W-:Y:S05]  /*7350*/  HGMMA.64x64x16.F32 R88, R124, gdesc[UR12].tnspB, R88, gsb0 ;  /* 0x40e0000c7c587df0 */ /* 0x000fea0008000858 */
        /* <DEDUP_REMOVED lines=12> */
[----:B------:R-:W-:Y:S01]  /*7420*/  WARPGROUP.ARRIVE ;  /* 0x00000000000079c5 */ /* 0x000fe20000000000 */
[----:B------:R-:W-:-:S03]  /*7430*/  FFMA.FTZ R125, R74, R0, -R45 ;  /* 0x000000004a7d7223 */ /* 0x000fc6000001082d */
[----:B------:R-:W0:Y:S02]  /*7440*/  MUFU.EX2 R29, R29 ;  /* 0x0000001d001d7308 */ /* 0x000e240000000800 */
[----:B------:R-:W-:Y:S06]  /*7450*/  HGMMA.64x64x16.F32 R88, R120, gdesc[UR8].tnspB, R88, gsb0 ;  /* 0x40e0000878587df0 */ /* 0x000fec0008000858 */
[----:B------:R-:W-:Y:S08]  /*7460*/  MUFU.EX2 R32, R32 ;  /* 0x0000002000207308 */ /* 0x000ff00000000800 */
[----:B------:R-:W-:Y:S01]  /*7470*/  MUFU.EX2 R125, R125 ;  /* 0x0000007d007d7308 */ /* 0x000fe20000000800 */
[----:B0-----:R-:W-:-:S07]  /*7480*/  F2FP.F16.F32.PACK_AB R130, R29, R25 ;  /* 0x000000191d82723e */ /* 0x001fce00000000ff */
[----:B------:R-:W0:Y:S08]  /*7490*/  MUFU.EX2 R33, R33 ;  /* 0x0000002100217308 */ /* 0x000e300000000800 */
        /* <DEDUP_REMOVED lines=21> */
[----:B------:R-:W-:Y:S01]  /*75f0*/  FADD.FTZ R4, R26, R3 ;  /* 0x000000031a047221 */ /* 0x000fe20000010000 */
[----:B------:R1:W-:Y:S01]  /*7600*/  @!P1 SYNCS.ARRIVE.TRANS64.RED.A1T0 RZ, [R47+URZ], RZ ;  /* 0x000000ff2fff99a7 */ /* 0x0003e2000810043f */
[C---:B------:R-:W-:Y:S01]  /*7610*/  F2FP.F16.F32.PACK_AB R148, R10.reuse, R148 ;  /* 0x000000940a94723e */ /* 0x040fe200000000ff */
[----:B------:R-:W-:Y:S01]  /*7620*/  FADD.FTZ R43, R10, R43 ;  /* 0x0000002b0a2b7221 */ /* 0x000fe20000010000 */
[----:B------:R-:W-:Y:S01]  /*7630*/  FADD.FTZ R4, R151, R4 ;  /* 0x0000000497047221 */ /* 0x000fe20000010000 */
[----:B------:R-:W-:Y:S01]  /*7640*/  FFMA.FTZ R3, R63, R0, -R45 ;  /* 0x000000003f037223 */ /* 0x000fe2000001082d */
[----:B------:R-:W-:Y:S01]  /*7650*/  MUFU.EX2 R44, R84 ;  /* 0x00000054002c7308 */ /* 0x000fe20000000800 */
[----:B0-----:R-:W-:Y:S01]  /*7660*/  FADD.FTZ R46, R150, R43 ;  /* 0x0000002b962e7221 */ /* 0x001fe20000010000 */
[----:B------:R-:W-:Y:S01]  /*7670*/  FADD.FTZ R4, R27, R4 ;  /* 0x000000041b047221 */ /* 0x000fe20000010000 */
[C---:B------:R-:W-:Y:S01]  /*7680*/  F2FP.F16.F32.PACK_AB R150, R11.reuse, R150 ;  /* 0x000000960b96723e */ /* 0x040fe200000000ff */
[----:B------:R-:W-:Y:S01]  /*7690*/  FMUL.FTZ R100, R100, R6 ;  /* 0x0000000664647220 */ /* 0x000fe20000410000 */
[----:B------:R-:W-:Y:S01]  /*76a0*/  FADD.FTZ R43, R11, R46 ;  /* 0x0000002e0b2b7221 */ /* 0x000fe20000010000 */
[----:B-1----:R-:W-:Y:S01]  /*76b0*/  FADD.FTZ R47, R145, R4 ;  /* 0x00000004912f7221 */ /* 0x002fe20000010000 */
[-C--:B------:R-:W-:Y:S01]  /*76c0*/  FFMA.FTZ R4, R67, R0.reuse, -R45 ;  /* 0x0000000043047223 */ /* 0x080fe2000001082d */
[----:B------:R-:W-:Y:S01]  /*76d0*/  MUFU.EX2 R3, R3 ;  /* 0x0000000300037308 */ /* 0x000fe20000000800 */
[----:B------:R-:W-:Y:S01]  /*76e0*/  FADD.FTZ R43, R144, R43 ;  /* 0x0000002b902b7221 */ /* 0x000fe20000010000 */
[----:B------:R-:W-:Y:S01]  /*76f0*/  FADD.FTZ R48, R30, R47 ;  /* 0x0000002f1e307221 */ /* 0x000fe20000010000 */
[-CC-:B------:R-:W-:Y:S01]  /*7700*/  FFMA.FTZ R46, R71, R0.reuse, -R45.reuse ;  /* 0x00000000472e7223 */ /* 0x180fe2000001082d */
[----:B------:R-:W-:Y:S01]  /*7710*/  FFMA.FTZ R45, R87, R0, -R45 ;  /* 0x00000000572d7223 */ /* 0x000fe2000001082d */
[----:B------:R-:W-:Y:S01]  /*7720*/  FADD.FTZ R43, R28, R43 ;  /* 0x0000002b1c2b7221 */ /* 0x000fe20000010000 */
[----:B------:R-:W-:Y:S01]  /*7730*/  FADD.FTZ R48, R147, R48 ;  /* 0x0000003093307221 */ /* 0x000fe20000010000 */
[----:B------:R-:W-:Y:S01]  /*7740*/  FMUL.FTZ R101, R101, R6 ;  /* 0x0000000665657220 */ /* 0x000fe20000410000 */
[----:B------:R-:W-:Y:S01]  /*7750*/  MUFU.EX2 R4, R4 ;  /* 0x0000000400047308 */ /* 0x000fe20000000800 */
[----:B------:R-:W-:Y:S01]  /*7760*/  FADD.FTZ R50, R146, R43 ;  /* 0x0000002b92327221 */ /* 0x000fe20000010000 */
[----:B------:R-:W-:Y:S01]  /*7770*/  FADD.FTZ R48, R31, R48 ;  /* 0x000000301f307221 */ /* 0x000fe20000010000 */
[C---:B------:R-:W-:Y:S01]  /*7780*/  F2FP.F16.F32.PACK_AB R146, R13.reuse, R146 ;  /* 0x000000920d92723e */ /* 0x040fe200000000ff */
[-C--:B------:R-:W-:Y:S01]  /*7790*/  FMUL.FTZ R104, R104, R6.reuse ;  /* 0x0000000668687220 */ /* 0x080fe20000410000 */
[----:B------:R-:W-:Y:S01]  /*77a0*/  FADD.FTZ R43, R13, R50 ;  /* 0x000000320d2b7221 */ /* 0x000fe20000010000 */
[----:B------:R-:W-:Y:S01]  /*77b0*/  FADD.FTZ R47, R141, R48 ;  /* 0x000000308d2f7221 */ /* 0x000fe20000010000 */
[----:B------:R-:W-:Y:S01]  /*77c0*/  FMUL.FTZ R105, R105, R6 ;  /* 0x0000000669697220 */ /* 0x000fe20000410000 */
[----:B------:R-:W-:Y:S01]  /*77d0*/  MUFU.EX2 R46, R46 ;  /* 0x0000002e002e7308 */ /* 0x000fe20000000800 */
[----:B------:R-:W-:Y:S01]  /*77e0*/  FADD.FTZ R43, R140, R43 ;  /* 0x0000002b8c2b7221 */ /* 0x000fe20000010000 */
[----:B------:R-:W-:Y:S01]  /*77f0*/  FADD.FTZ R48, R34, R47 ;  /* 0x0000002f22307221 */ /* 0x000fe20000010000 */
[----:B------:R-:W-:Y:S01]  /*7800*/  F2FP.F16.F32.PACK_AB R140, R14, R140 ;  /* 0x0000008c0e8c723e */ /* 0x000fe200000000ff */
        /* <DEDUP_REMOVED lines=10> */
[-C--:B------:R-:W-:Y:S01]  /*78b0*/  FMUL.FTZ R116, R116, R6.reuse ;  /* 0x0000000674747220 */ /* 0x080fe20000410000 */
[----:B------:R-:W-:Y:S01]  /*78c0*/  FMUL.FTZ R117, R117, R6 ;  /* 0x0000000675757220 */ /* 0x000fe20000410000 */
[----:B------:R-:W0:Y:S01]  /*78d0*/  MUFU.EX2 R5, R85 ;  /* 0x0000005500057308 */ /* 0x000e220000000800 */
        /* <DEDUP_REMOVED lines=10> */
[C---:B------:R-:W-:Y:S01]  /*7980*/  F2FP.F16.F32.PACK_AB R138, R18.reuse, R138 ;  /* 0x0000008a128a723e */ /* 0x040fe200000000ff */
[----:B------:R-:W-:Y:S01]  /*7990*/  FMUL.FTZ R91, R91, R7 ;  /* 0x000000075b5b7220 */ /* 0x000fe20000410000 */
[----:B------:R-:W-:Y:S01]  /*79a0*/  FADD.FTZ R11, R18, R11 ;  /* 0x0000000b120b7221 */ /* 0x000fe20000010000 */
[----:B------:R-:W-:Y:S01]  /*79b0*/  FADD.FTZ R26, R39, R26 ;  /* 0x0000001a271a7221 */ /* 0x000fe20000010000 */
[----:B------:R-:W-:Y:S01]  /*79c0*/  F2FP.F16.F32.PACK_AB R145, R30, R145 ;  /* 0x000000911e91723e */ /* 0x000fe200000000ff */
[----:B------:R-:W1:Y:S01]  /*79d0*/  MUFU.EX2 R10, R75 ;  /* 0x0000004b000a7308 */ /* 0x000e620000000800 */
[----:B------:R-:W-:Y:S01]  /*79e0*/  FADD.FTZ R11, R132, R11 ;  /* 0x0000000b840b7221 */ /* 0x000fe20000010000 */
[----:B------:R-:W-:Y:S01]  /*79f0*/  FADD.FTZ R13, R133, R26 ;  /* 0x0000001a850d7221 */ /* 0x000fe20000010000 */
[----:B0-----:R-:W-:Y:S01]  /*7a00*/  F2FP.F16.F32.PACK_AB R122, R5, R44 ;  /* 0x0000002c057a723e */ /* 0x001fe200000000ff */
        /* <DEDUP_REMOVED lines=56> */
[----:B------:R-:W-:-:S02]  /*7d90*/  IMAD.MOV.U32 R6, RZ, RZ, R8 ;  /* 0x000000ffff067224 */ /* 0x000fc400078e0008 */
[----:B------:R-:W-:Y:S01]  /*7da0*/  FADD.FTZ R4, R5, R4 ;  /* 0x0000000405047221 */ /* 0x000fe20000010000 */
[----:B------:R-:W-:Y:S01]  /*7db0*/  F2FP.F16.F32.PACK_AB R120, R41, R40 ;  /* 0x000000282978723e */ /* 0x000fe200000000ff */
[----:B------:R-:W-:Y:S01]  /*7dc0*/  FADD.FTZ R3, R45, R11 ;  /* 0x0000000b2d037221 */ /* 0x000fe20000010000 */
[----:B------:R-:W-:Y:S01]  /*7dd0*/  F2FP.F16.F32.PACK_AB R121, R83, R82 ;  /* 0x000000525379723e */ /* 0x000fe200000000ff */
[----:B------:R-:W-:Y:S01]  /*7de0*/  IMAD.MOV.U32 R5, RZ, RZ, R2 ;  /* 0x000000ffff057224 */ /* 0x000fe200078e0002 */
[----:B------:R-:W-:Y:S01]  /*7df0*/  F2FP.F16.F32.PACK_AB R123, R45, R86 ;  /* 0x000000562d7b723e */ /* 0x000fe200000000ff */
[----:B------:R-:W-:Y:S06]  /*7e00*/  @P2 BRA `(.L_x_14190) ;  /* 0xffffffe000d42947 */ /* 0x000fec000383ffff */
.L_x_14181:
[----:B------:R-:W-:Y:S06]  /*7e10*/  BAR.ARV 0x8, 0x200 ;  /* 0x0208000000007b1d */ /* 0x000fec0000002000 */
[----:B------:R-:W-:Y:S05]  /*7e20*/  @!P0 BRA `(.L_x_14191) ;  /* 0x0000000000048947 */ /* 0x000fea0003800000 */
[----:B------:R-:W-:Y:S01]  /*7e30*/  BPT.TRAP 0x1 ;  /* 0x000000040000795c */ /* 0x000fe20000300000 */
.L_x_14191:
[----:B------:R-:W-:Y:S01]  /*7e40*/  ULEA UR5, UR37, UR38, 0x3 ;  /* 0x0000002625057291 */ /* 0x000fe2000f8e183f */
[----:B------:R-:W-:-:S05]  /*7e50*/  IMAD.U32 R5, RZ, RZ, UR36 ;  /* 0x00000024ff057e24 */ /* 0x000fca000f8e00ff */
[----:B------:R-:W-:-:S04]  /*7e60*/  SHF.L.U32 R5, R5, 0x1f, RZ ;  /* 0x0000001f05057819 */ /* 0x000fc800000006ff */
[----:B------:R0:W1:Y:S01]  /*7e70*/  SYNCS.PHASECHK.TRANS64.TRYWAIT P2, [UR5+0x16850], R5 ;  /* 0x01685005ff0075a7 */ /* 0x0000620008040145 */
[----:B------:R-:W-:Y:S05]  /*7e80*/  @!P0 BRA `(.L_x_14192) ;  /* 0x0000000000048947 */ /* 0x000fea0003800000 */
[----:B------:R-:W-:Y:S01]  /*7e90*/  BPT.TRAP 0x1 ;  /* 0x000000040000795c */ /* 0x000fe20000300000 */
.L_x_14192:
[----:B-1----:R-:W-:Y:S05]  /*7ea0*/  @P2 BRA `(.L_x_14193) ;  /* 0x0000000000082947 */ /* 0x002fea0003800000 */
[----:B------:R-:W1:Y:S02]  /*7eb0*/  SYNCS.PHASECHK.TRANS64.TRYWAIT P0, [UR5+0x16850], R5 ;  /* 0x01685005ff0075a7 */ /* 0x000e640008000145 */
[----:B-1----:R-:W-:Y:S05]  /*7ec0*/  @!P0 BRA `(.L_x_14194) ;  /* 0x0000008c00d08947 */ /* 0x002fea0003800000 */
.L_x_14193:
[----:B------:R-:W-:Y:S01]  /*7ed0*/  UIADD3 UR38, UR38, 0x400, URZ ;  /* 0x0000040026267890 */ /* 0x000fe2000fffe03f */
[----:B------:R-:W2:Y:S01]  /*7ee0*/  LDL.LU R12, [R1+0x24] ;  /* 0x00002400010c7983 */ /* 0x000ea20000300800 */
[----:B------:R-:W-:Y:S01]  /*7ef0*/  WARPGROUP.ARRIVE ;  /* 0x00000000000079c5 */ /* 0x000fe20000000000 */
[----:B------:R-:W-:Y:S01]  /*7f00*/  UMOV UR7, 0x40000040 ;  /* 0x4000004000077882 */ /* 0x000fe20000000000 */
[----:B------:R-:W-:Y:S01]  /*7f10*/  USHF.R.U32.HI UR38, URZ, 0x4, UR38 ;  /* 0x000000043f267899 */ /* 0x000fe20008011626 */
[----:B01----:R-:W0:Y:S01]  /*7f20*/  SHFL.BFLY PT, R5, R4, 0x2, 0x1f ;  /* 0x0c401f0004057f89 */ /* 0x003e2200000e0000 */
[----:B------:R-:W-:Y:S02]  /*7f30*/  IMAD.MOV.U32 R29, RZ, RZ, -0x800000 ;  /* 0xff800000ff1d7424 */ /* 0x000fe400078e00ff */
[----:B------:R-:W-:Y:S01]  /*7f40*/  ULOP3.LUT UR4, UR38, 0x3fff, URZ, 0xc0, !UPT ;  /* 0x00003fff26047892 */ /* 0x000fe2000f8ec03f */
[----:B------:R-:W1:Y:S01]  /*7f50*/  SHFL.BFLY PT, R6, R3, 0x2, 0x1f ;  /* 0x0c401f0003067f89 */ /* 0x000e6200000e0000 */
[----:B------:R-:W-:-:S02]  /*7f60*/  IMAD.MOV.U32 R28, RZ, RZ, -0x800000 ;  /* 0xff800000ff1c7424 */ /* 0x000fc400078e00ff */
[----:B------:R-:W-:Y:S02]  /*7f70*/  ULEA UR4, UR37, UR4, 0xa ;  /* 0x0000000425047291 */ /* 0x000fe4000f8e503f */
[----:B------:R-:W-:-:S04]  /*7f80*/  UIADD3 UR37, UR37, 0x1, URZ ;  /* 0x0000000125257890 */ /* 0x000fc8000fffe03f */
[----:B------:R-:W-:Y:S01]  /*7f90*/  UISETP.NE.AND UP0, UPT, UR37, 0x2, UPT ;  /* 0x000000022500788c */ /* 0x000fe2000bf05270 */
[----:B------:R-:W-:Y:S02]  /*7fa0*/  UMOV UR6, UR4 ;  /* 0x0000000400067c82 */ /* 0x000fe40008000000 */
[----:B------:R-:W-:Y:S01]  /*7fb0*/  HGMMA.64x64x16.F32 R88, R148, gdesc[UR4].tnspB, R88, gsb0 ;  /* 0x40e0000494587df0 */ /* 0x000fe20008000858 */
[----:B------:R-:W-:Y:S01]  /*7fc0*/  UIADD3 UR6, UR4, 0x80, URZ ;  /* 0x0000008004067890 */ /* 0x000fe2000fffe03f */
[----:B------:R-:W-:Y:S01]  /*7fd0*/  UMOV UR7, 0x40000040 ;  /* 0x4000004000077882 */ /* 0x000fe20000000000 */
[----:B------:R-:W-:Y:S01]  /*7fe0*/  USEL UR37, UR37, URZ, UP0 ;  /* 0x0000003f25257287 */ /* 0x000fe20008000000 */
[----:B0-----:R-:W-:Y:S01]  /*7ff0*/  FADD.FTZ R5, R5, R4 ;  /* 0x0000000405057221 */ /* 0x001fe20000010000 */
[----:B-1----:R-:W-:-:S04]  /*8000*/  FADD.FTZ R7, R6, R3 ;  /* 0x0000000306077221 */ /* 0x002fc80000010000 */
[----:B------:R-:W0:Y:S04]  /*8010*/  SHFL.BFLY PT, R6, R5, 0x1, 0x1f ;  /* 0x0c201f0005067f89 */ /* 0x000e2800000e0000 */
[----:B------:R-:W1:Y:S01]  /*8020*/  SHFL.BFLY PT, R10, R7, 0x1, 0x1f ;  /* 0x0c201f00070a7f89 */ /* 0x000e6200000e0000 */
[----:B0-----:R-:W-:Y:S01]  /*8030*/  FADD.FTZ R11, R5, R6 ;  /* 0x00000006050b7221 */ /* 0x001fe20000010000 */
[----:B------:R-:W-:Y:S01]  /*8040*/  CS2R R4, SRZ ;  /* 0x0000000000047805 */ /* 0x000fe2000001ff00 */
[----:B-1----:R-:W-:-:S03]  /*8050*/  FADD.FTZ R10, R7, R10 ;  /* 0x0000000a070a7221 */ /* 0x002fc60000010000 */
[----:B------:R-:W-:Y:S01]  /*8060*/  FSETP.NE.FTZ.AND P0, PT, R11, RZ, PT ;  /* 0x000000ff0b00720b */ /* 0x000fe20003f15000 */
[----:B------:R-:W-:Y:S01]  /*8070*/  IMAD.U32 R7, RZ, RZ, UR5 ;  /* 0x00000005ff077e24 */ /* 0x000fe2000f8e00ff */
[----:B------:R-:W-:-:S03]  /*8080*/  FSETP.NE.FTZ.AND P2, PT, R10, RZ, PT ;  /* 0x000000ff0a00720b */ /* 0x000fc60003f55000 */
[----:B------:R-:W-:-:S05]  /*8090*/  @!P1 VIADD R7, R7, 0x16860 ;  /* 0x0001686007079836 */ /* 0x000fca0000000000 */
[----:B------:R-:W-:-:S03]  /*80a0*/  @!P1 PRMT R7, RZ, 0x654, R7 ;  /* 0x00000654ff079816 */ /* 0x000fc60000000007 */
[----:B------:R-:W0:Y:S01]  /*80b0*/  @P0 MUFU.LG2 R6, R11 ;  /* 0x0000000b00060308 */ /* 0x000e220000000c00 */
[C---:B------:R-:W-:Y:S01]  /*80c0*/  @P0 FMUL.FTZ R3, R0.reuse, 0.69314718246459960938 ;  /* 0x3f31721800030820 */ /* 0x040fe20000410000 */
[----:B------:R-:W-:-:S06]  /*80d0*/  @P2 FMUL.FTZ R0, R0, 0.69314718246459960938 ;  /* 0x3f31721800002820 */ /* 0x000fcc0000410000 */
[----:B------:R-:W1:Y:S08]  /*80e0*/  @P2 MUFU.LG2 R9, R10 ;  /* 0x0000000a00092308 */ /* 0x000e700000000c00 */
[----:B------:R-:W3:Y:S01]  /*80f0*/  @P0 MUFU.RCP R4, R11 ;  /* 0x0000000b00040308 */ /* 0x000ee20000001000 */
        /* <DEDUP_REMOVED lines=21> */
[----:B--2---:R-:W-:-:S05]  /*8250*/  VIADD R12, R12, 0x1 ;  /* 0x000000010c0c7836 */ /* 0x004fca0000000000 */
[----:B------:R1:W-:Y:S01]  /*8260*/  STL [R1+0x24], R12 ;  /* 0x0000240c01007387 */ /* 0x0003e20000100800 */
        /* <DEDUP_REMOVED lines=55> */
.L_x_14164:
[----:B------:R-:W0:Y:S01]  /*85e0*/  S2R R5, SR_CgaCtaId ;  /* 0x0000000000057919 */ /* 0x000e220000008800 */
[----:B------:R-:W-:Y:S01]  /*85f0*/  MOV R0, 0x400 ;  /* 0x0000040000007802 */ /* 0x000fe20000000f00 */
[----:B------:R-:W-:Y:S01]  /*8600*/  BSSY B0, `(.L_x_14195) ;  /* 0x000022c000007945 */ /* 0x000fe20003800000 */
[----:B------:R-:W-:Y:S02]  /*8610*/  BAR.SYNC.DEFER_BLOCKING 0x5, 0x200 ;  /* 0x0148000000007b1d */ /* 0x000fe40000010000 */
[----:B0-----:R-:W-:-:S05]  /*8620*/  LEA R0, R5, R0, 0x18 ;  /* 0x0000000005007211 */ /* 0x001fca00078ec0ff */
[----:B------:R0:W1:Y:S01]  /*8630*/  LDS.128 R4, [R0+0x168d0] ;  /* 0x0168d00000047984 */ /* 0x0000620000000c00 */
[----:B------:R-:W-:Y:S06]  /*8640*/  BAR.ARV 0x4, 0x200 ;  /* 0x0108000000007b1d */ /* 0x000fec0000002000 */
[----:B------:R-:W-:Y:S05]  /*8650*/  @P0 BRA `(.L_x_14196) ;  /* 0x0000001800200947 */ /* 0x000fea0003800000 */
[----:B------:R-:W2:Y:S01]  /*8660*/  LDL R8, [R1+0x48] ;  /* 0x0000480001087983 */ /* 0x000ea20000100800 */
[----:B------:R-:W3:Y:S01]  /*8670*/  LDC.64 R34, c[0x0][0xc00] ;  /* 0x00030000ff227b82 */ /* 0x000ee20000000a00 */
[----:B------:R-:W4:Y:S01]  /*8680*/  S2R R9, SR_SWINHI ;  /* 0x0000000000097919 */ /* 0x000f220000002f00 */
[----:B------:R-:W-:Y:S01]  /*8690*/  F2FP.F16.F32.PACK_AB R24, R3, R2 ;  /* 0x000000020318723e */ /* 0x000fe200000000ff */
[----:B------:R-:W-:Y:S01]  /*86a0*/  ULDC.64 UR4, c[0x0][0xc08] ;  /* 0x0003020000047ab9 */ /* 0x000fe20000000a00 */
[----:B------:R-:W-:Y:S01]  /*86b0*/  F2FP.F16.F32.PACK_AB R26, R93, R92 ;  /* 0x0000005c5d1a723e */ /* 0x000fe200000000ff */
[----:B------:R-:W3:Y:S01]  /*86c0*/  LDL R36, [R1+0x1c] ;  /* 0x00001c0001247983 */ /* 0x000ee20000100800 */
[----:B------:R-:W-:Y:S02]  /*86d0*/  F2FP.F16.F32.PACK_AB R27, R95, R94 ;  /* 0x0000005e5f1b723e */ /* 0x000fe400000000ff */
[----:B------:R-:W0:Y:S01]  /*86e0*/  LDC.64 R30, c[0x0][0xc00] ;  /* 0x00030000ff1e7b82 */ /* 0x000e220000000a00 */
[----:B------:R-:W-:-:S02]  /*86f0*/  MOV R20, R0 ;  /* 0x0000000000147202 */ /* 0x000fc40000000f00 */
[----:B----4-:R-:W-:Y:S01]  /*8700*/  MOV R21, R9 ;  /* 0x0000000900157202 */ /* 0x010fe20000000f00 */
[----:B0-----:R-:W-:-:S04]  /*8710*/  IMAD.WIDE R30, R153, 0x4, R30 ;  /* 0x00000004991e7825 */ /* 0x001fc800078e021e */
[----:B------:R-:W-:Y:S01]  /*8720*/  BAR.SYNC.DEFER_BLOCKING 0x1, 0x180 ;  /* 0x0046000000007b1d */ /* 0x000fe20000010000 */
[----:B--2---:R-:W-:-:S03]  /*8730*/  IMAD.WIDE R8, R8, 0x2, R20 ;  /* 0x0000000208087825 */ /* 0x004fc600078e0214 */
[C---:B------:R-:W-:Y:S02]  /*8740*/  LOP3.LUT R11, R8.reuse, 0x380, RZ, 0xc0, !PT ;  /* 0x00000380080b7812 */ /* 0x040fe400078ec0ff */
[C---:B------:R-:W-:Y:S02]  /*8750*/  IADD3 R25, P0, R8.reuse, 0x60, RZ ;  /* 0x0000006008197810 */ /* 0x040fe40007f1e0ff */
[----:B------:R-:W-:Y:S02]  /*8760*/  SHF.R.U64 R11, R11, 0x3, RZ ;  /* 0x000000030b0b7819 */ /* 0x000fe400000012ff */
[----:B-1----:R-:W-:Y:S02]  /*8770*/  LOP3.LUT R4, R25, 0x380, RZ, 0xc0, !PT ;  /* 0x0000038019047812 */ /* 0x002fe400078ec0ff */
[C---:B------:R-:W-:Y:S02]  /*8780*/  IADD3 R23, P1, R8.reuse, 0x40, RZ ;  /* 0x0000004008177810 */ /* 0x040fe40007f3e0ff */
[----:B------:R-:W-:-:S02]  /*8790*/  IADD3 R17, P2, R8, 0x20, RZ ;  /* 0x0000002008117810 */ /* 0x000fc40007f5e0ff */
[----:B------:R-:W-:Y:S02]  /*87a0*/  LOP3.LUT R8, R11, R8, RZ, 0x3c, !PT ;  /* 0x000000080b087212 */ /* 0x000fe400078e3cff */
[----:B------:R-:W-:Y:S02]  /*87b0*/  SHF.R.U64 R4, R4, 0x3, RZ ;  /* 0x0000000304047819 */ /* 0x000fe400000012ff */
[----:B------:R-:W-:Y:S02]  /*87c0*/  MOV R18, R8 ;  /* 0x0000000800127202 */ /* 0x000fe40000000f00 */
[----:B------:R-:W-:Y:S02]  /*87d0*/  LOP3.LUT R10, R4, R25, RZ, 0x3c, !PT ;  /* 0x00000019040a7212 */ /* 0x000fe400078e3cff */
[----:B------:R-:W-:Y:S02]  /*87e0*/  LOP3.LUT R8, R23, 0x380, RZ, 0xc0, !PT ;  /* 0x0000038017087812 */ /* 0x000fe400078ec0ff */
[----:B------:R-:W-:-:S02]  /*87f0*/  LOP3.LUT R4, R17, 0x380, RZ, 0xc0, !PT ;  /* 0x0000038011047812 */ /* 0x000fc400078ec0ff */
[----:B------:R-:W-:Y:S02]  /*8800*/  SHF.R.U64 R8, R8, 0x3, RZ ;  /* 0x0000000308087819 */ /* 0x000fe400000012ff */
[----:B------:R-:W-:Y:S01]  /*8810*/  SHF.R.U64 R4, R4, 0x3, RZ ;  /* 0x0000000304047819 */ /* 0x000fe200000012ff */
[--C-:B------:R-:W-:Y:S01]  /*8820*/  IMAD.X R11, RZ, RZ, R9.reuse, P0 ;  /* 0x000000ffff0b7224 */ /* 0x100fe200000e0609 */
[----:B------:R-:W-:Y:S01]  /*8830*/  F2FP.F16.F32.PACK_AB R25, R91, R90 ;  /* 0x0000005a5b19723e */ /* 0x000fe200000000ff */
[--C-:B------:R-:W-:Y:S01]  /*8840*/  IMAD.X R13, RZ, RZ, R9.reuse, P1 ;  /* 0x000000ffff0d7224 */ /* 0x100fe200008e0609 */
[----:B------:R-:W-:Y:S01]  /*8850*/  LOP3.LUT R12, R8, R23, RZ, 0x3c, !PT ;  /* 0x00000017080c7212 */ /* 0x000fe200078e3cff */
[----:B------:R-:W-:Y:S01]  /*8860*/  IMAD.X R15, RZ, RZ, R9, P2 ;  /* 0x000000ffff0f7224 */ /* 0x000fe200010e0609 */
[----:B------:R-:W-:Y:S02]  /*8870*/  LOP3.LUT R14, R4, R17, RZ, 0x3c, !PT ;  /* 0x00000011040e7212 */ /* 0x000fe400078e3cff */
[----:B------:R-:W-:Y:S01]  /*8880*/  MOV R17, R10 ;  /* 0x0000000a00117202 */ /* 0x000fe20000000f00 */
[----:B------:R0:W-:Y:S01]  /*8890*/  STSM.16.M88.4 [R18], R24 ;  /* 0x0000001812007844 */ /* 0x0001e20000000200 */
[----:B------:R-:W-:-:S02]  /*88a0*/  MOV R23, R12 ;  /* 0x0000000c00177202 */ /* 0x000fc40000000f00 */
        /* <DEDUP_REMOVED lines=9> */
[----:B0-----:R-:W-:Y:S02]  /*8940*/  F2FP.F16.F32.PACK_AB R24, R113, R112 ;  /* 0x000000707118723e */ /* 0x001fe400000000ff */
[----:B------:R-:W-:Y:S02]  /*8950*/  F2FP.F16.F32.PACK_AB R25, R115, R114 ;  /* 0x000000727319723e */ /* 0x000fe400000000ff */
[----:B------:R-:W-:-:S02]  /*8960*/  F2FP.F16.F32.PACK_AB R26, R117, R116 ;  /* 0x00000074751a723e */ /* 0x000fc400000000ff */
[----:B------:R-:W-:Y:S01]  /*8970*/  F2FP.F16.F32.PACK_AB R27, R119, R118 ;  /* 0x00000076771b723e */ /* 0x000fe200000000ff */
[----:B------:R0:W-:Y:S04]  /*8980*/  STSM.16.M88.4 [R4], R8 ;  /* 0x0000000804007844 */ /* 0x0001e80000000200 */
[----:B------:R-:W-:Y:S04]  /*8990*/  STSM.16.M88.4 [R23], R12 ;  /* 0x0000000c17007844 */ /* 0x000fe80000000200 */
[----:B------:R1:W-:Y:S01]  /*89a0*/  STSM.16.M88.4 [R17], R24 ;  /* 0x0000001811007844 */ /* 0x0003e20000000200 */
[----:B------:R-:W-:Y:S01]  /*89b0*/  BAR.SYNC.DEFER_BLOCKING 0x1, 0x180 ;  /* 0x0046000000007b1d */ /* 0x000fe20000010000 */
[----:B---3--:R-:W-:-:S04]  /*89c0*/  ISETP.NE.U32.AND P0, PT, R34, RZ, PT ;  /* 0x000000ff2200720c */ /* 0x008fc80003f05070 */
[----:B------:R-:W-:Y:S01]  /*89d0*/  ISETP.NE.AND.EX P0, PT, R35, RZ, PT, P0 ;  /* 0x000000ff2300720c */ /* 0x000fe20003f05300 */
[----:B------:R-:W-:Y:S01]  /*89e0*/  IMAD.MOV.U32 R18, RZ, RZ, RZ ;  /* 0x000000ffff127224 */ /* 0x000fe200078e00ff */
[----:B------:R-:W-:Y:S01]  /*89f0*/  ISETP.NE.U32.AND P1, PT, RZ, UR4, PT ;  /* 0x00000004ff007c0c */ /* 0x000fe2000bf25070 */
[----:B0-----:R-:W0:Y:S08]  /*8a00*/  LDC R8, c[0x0][0xad4] ;  /* 0x0002b500ff087b82 */ /* 0x001e300000000800 */
[----:B-1----:R-:W1:Y:S02]  /*8a10*/  LDC R17, c[0x0][0xbe8] ;  /* 0x0002fa00ff117b82 */ /* 0x002e640000000800 */
[----:B------:R-:W2:Y:S01]  /*8a20*/  @P0 LDG.E R18, desc[UR40][R30.64] ;  /* 0x000000281e120981 */ /* 0x000ea2000c1e1900 */
[----:B------:R-:W-:Y:S01]  /*8a30*/  ISETP.NE.AND.EX P1, PT, RZ, UR5, PT, P1 ;  /* 0x00000005ff007c0c */ /* 0x000fe2000bf25310 */
[----:B------:R-:W-:-:S12]  /*8a40*/  IMAD.MOV.U32 R26, RZ, RZ, 0x9b8 ;  /* 0x000009b8ff1a7424 */ /* 0x000fd800078e00ff */
[----:B------:R-:W-:-:S04]  /*8a50*/  @P1 LEA R32, P2, R153, UR4, 0x2 ;  /* 0x0000000499201c11 */ /* 0x000fc8000f8410ff */
[----:B------:R-:W-:Y:S02]  /*8a60*/  @P1 LEA.HI.X R33, R153, UR5, R157, 0x2, P2 ;  /* 0x0000000599211c11 */ /* 0x000fe400090f149d */
[----:B------:R-:W-:-:S04]  /*8a70*/  ISETP.NE.AND P2, PT, R155, RZ, PT ;  /* 0x000000ff9b00720c */ /* 0x000fc80003f45270 */
[----:B0-----:R-:W-:-:S04]  /*8a80*/  SEL R8, R155, R8, P2 ;  /* 0x000000089b087207 */ /* 0x001fc80001000000 */
[----:B------:R-:W-:Y:S02]  /*8a90*/  ISETP.GT.AND P3, PT, R8, 0x1, PT ;  /* 0x000000010800780c */ /* 0x000fe40003f64270 */
[----:B-1----:R-:W-:Y:S01]  /*8aa0*/  ISETP.NE.AND P4, PT, R17, 0x1, PT ;  /* 0x000000011100780c */ /* 0x002fe20003f85270 */
[----:B------:R-:W-:Y:S01]  /*8ab0*/  ULDC UR4, c[0x0][0xa88] ;  /* 0x0002a20000047ab9 */ /* 0x000fe20000000800 */
[----:B------:R-:W-:Y:S01]  /*8ac0*/  SEL R26, R26, 0x978, P3 ;  /* 0x000009781a1a7807 */ /* 0x000fe20001800000 */
[----:B------:R-:W0:Y:S01]  /*8ad0*/  LDC.64 R8, c[0x0][0xba8] ;  /* 0x0002ea00ff087b82 */ /* 0x000e220000000a00 */
[----:B------:R-:W-:Y:S01]  /*8ae0*/  IMAD.U32 R4, RZ, RZ, UR4 ;  /* 0x00000004ff047e24 */ /* 0x000fe2000f8e00ff */
[----:B------:R-:W-:-:S05]  /*8af0*/  ISETP.NE.U32.AND P2, PT, R34, RZ, PT ;  /* 0x000000ff2200720c */ /* 0x000fca0003f45070 */
[----:B------:R1:W5:Y:S01]  /*8b00*/  @P1 LDG.E R4, desc[UR40][R32.64] ;  /* 0x0000002820041981 */ /* 0x000362000c1e1900 */
[----:B------:R-:W3:Y:S08]  /*8b10*/  LDC.64 R14, c[0x0][R26+0x220] ;  /* 0x000088001a0e7b82 */ /* 0x000ef00000000a00 */
[----:B------:R-:W4:Y:S01]  /*8b20*/  LDC.64 R12, c[0x0][R26+0x218] ;  /* 0x000086001a0c7b82 */ /* 0x000f220000000a00 */
[----:B------:R-:W-:-:S07]  /*8b30*/  ISETP.NE.AND.EX P2, PT, R35, RZ, PT, P2 ;  /* 0x000000ff2300720c */ /* 0x000fce0003f45320 */
[----:B-1----:R-:W1:Y:S01]  /*8b40*/  @P4 LDC R32, c[0x0][0xbec] ;  /* 0x0002fb00ff204b82 */ /* 0x002e620000000800 */
[----:B------:R-:W-:-:S07]  /*8b50*/  SEL R153, R153, RZ, !P2 ;  /* 0x000000ff99997207 */ /* 0x000fce0005000000 */
[----:B------:R-:W1:Y:S01]  /*8b60*/  @P4 LDC R33, c[0x0][0xbf0] ;  /* 0x0002fc00ff214b82 */ /* 0x000e620000000800 */
[----:B------:R-:W-:Y:S01]  /*8b70*/  SEL R157, R157, RZ, !P2 ;  /* 0x000000ff9d9d7207 */ /* 0x000fe20005000000 */
[----:B---3--:R-:W-:-:S06]  /*8b80*/  IMAD R15, R15, R153, RZ ;  /* 0x000000990f0f7224 */ /* 0x008fcc00078e02ff */
[----:B------:R-:W3:Y:S01]  /*8b90*/  LDC.64 R10, c[0x0][R26+0x228] ;  /* 0x00008a001a0a7b82 */ /* 0x000ee20000000a00 */
[----:B------:R-:W-:Y:S02]  /*8ba0*/  IMAD R157, R14, R157, R15 ;  /* 0x0000009d0e9d7224 */ /* 0x000fe400078e020f */
[----:B----4-:R-:W-:-:S04]  /*8bb0*/  IMAD.WIDE.U32 R24, R12, R154, RZ ;  /* 0x0000009a0c187225 */ /* 0x010fc800078e00ff */
[----:B------:R-:W-:Y:S01]  /*8bc0*/  IMAD.WIDE.U32 R14, R14, R153, RZ ;  /* 0x000000990e0e7225 */ /* 0x000fe200078e00ff */
[----:B------:R-:W-:Y:S01]  /*8bd0*/  SEL R27, R36, RZ, P3 ;  /* 0x000000ff241b7207 */ /* 0x000fe20001800000 */
[----:B0-----:R-:W0:Y:S02]  /*8be0*/  @!P3 LDC R8, c[0x0][0xb50] ;  /* 0x0002d400ff08bb82 */ /* 0x001e240000000800 */
[----:B------:R-:W-:Y:S02]  /*8bf0*/  IMAD R23, R13, R154, RZ ;  /* 0x0000009a0d177224 */ /* 0x000fe400078e02ff */
[----:B------:R-:W-:-:S04]  /*8c00*/  IMAD.IADD R35, R152, 0x1, R16 ;  /* 0x0000000198237824 */ /* 0x000fc800078e0210 */
[----:B------:R4:W0:Y:S01]  /*8c10*/  LDC.64 R12, c[0x0][R26+0x210] ;  /* 0x000084001a0c7b82 */ /* 0x0008220000000a00 */
[----:B------:R-:W-:Y:S02]  /*8c20*/  IMAD.IADD R157, R15, 0x1, R157 ;  /* 0x000000010f9d7824 */ /* 0x000fe400078e029d */
[----:B------:R-:W-:Y:S02]  /*8c30*/  IMAD.MOV.U32 R15, RZ, RZ, R35 ;  /* 0x000000ffff0f7224 */ /* 0x000fe400078e0023 */
[----:B------:R-:W-:Y:S02]  /*8c40*/  IMAD.IADD R34, R25, 0x1, R23 ;  /* 0x0000000119227824 */ /* 0x000fe400078e0217 */
[-C--:B---3--:R-:W-:Y:S01]  /*8c50*/  IMAD R25, R11, R27.reuse, RZ ;  /* 0x0000001b0b197224 */ /* 0x088fe200078e02ff */
[----:B------:R-:W3:Y:S01]  /*8c60*/  @!P3 LDC R9, c[0x0][0xb54] ;  /* 0x0002d500ff09bb82 */ /* 0x000ee20000000800 */
[----:B------:R-:W-:-:S04]  /*8c70*/  IMAD.WIDE.U32 R10, R10, R27, RZ ;  /* 0x0000001b0a0a7225 */ /* 0x000fc800078e00ff */
[----:B------:R-:W-:Y:S01]  /*8c80*/  IMAD.IADD R25, R11, 0x1, R25 ;  /* 0x000000010b197824 */ /* 0x000fe200078e0219 */
[--C-:B--2---:R-:W-:Y:S01]  /*8c90*/  IADD3 R24, P2, P5, R14, R24, R18.reuse ;  /* 0x000000180e187210 */ /* 0x104fe20007d5e012 */
[----:B-1----:R-:W-:Y:S01]  /*8ca0*/  @P4 IMAD.HI.U32 R14, R35, R32, RZ ;  /* 0x00000020230e4227 */ /* 0x002fe200078e00ff */
[----:B------:R-:W-:-:S04]  /*8cb0*/  SHF.R.S32.HI R23, RZ, 0x1f, R18 ;  /* 0x0000001fff177819 */ /* 0x000fc80000011412 */
[----:B------:R-:W-:Y:S02]  /*8cc0*/  @P4 SHF.R.U32.HI R15, RZ, R33, R14 ;  /* 0x00000021ff0f4219 */ /* 0x000fe4000001160e */
[----:B------:R-:W-:-:S03]  /*8cd0*/  IADD3.X R14, R157, R34, R23, P2, P5 ;  /* 0x000000229d0e7210 */ /* 0x000fc600017ea417 */
[--C-:B----4-:R-:W-:Y:S01]  /*8ce0*/  IMAD.MOV R26, RZ, RZ, -R15.reuse ;  /* 0x000000ffff1a7224 */ /* 0x110fe200078e0a0f */
[----:B------:R-:W-:Y:S02]  /*8cf0*/  IADD3 R10, P2, P5, R15, R24, R10 ;  /* 0x000000180f0a7210 */ /* 0x000fe40007d5e00a */
[----:B------:R-:W-:Y:S01]  /*8d00*/  SHF.R.S32.HI R11, RZ, 0x1f, R15 ;  /* 0x0000001fff0b7819 */ /* 0x000fe2000001140f */
[----:B------:R-:W-:-:S03]  /*8d10*/  IMAD R15, R17, R26, R35 ;  /* 0x0000001a110f7224 */ /* 0x000fc600078e0223 */
[----:B------:R-:W-:Y:S01]  /*8d20*/  IADD3.X R11, R11, R14, R25, P2, P5 ;  /* 0x0000000e0b0b7210 */ /* 0x000fe200017ea419 */
[----:B0-----:R-:W-:Y:S01]  /*8d30*/  IMAD R13, R13, R15, RZ ;  /* 0x0000000f0d0d7224 */ /* 0x001fe200078e02ff */
[----:B------:R-:W-:-:S05]  /*8d40*/  SHF.R.S32.HI R25, RZ, 0x1f, R15 ;  /* 0x0000001fff197819 */ /* 0x000fca000001140f */
[C---:B------:R-:W-:Y:S02]  /*8d50*/  IMAD R25, R12.reuse, R25, R13 ;  /* 0x000000190c197224 */ /* 0x040fe400078e020d */
[----:B------:R-:W-:-:S04]  /*8d60*/  IMAD.WIDE.U32 R12, R12, R15, R10 ;  /* 0x0000000f0c0c7225 */ /* 0x000fc800078e000a */
[----:B------:R-:W-:Y:S01]  /*8d70*/  IMAD.IADD R10, R13, 0x1, R25 ;  /* 0x000000010d0a7824 */ /* 0x000fe200078e0219 */
[----:B------:R-:W-:-:S04]  /*8d80*/  LEA R13, P2, R12, R8, 0x2 ;  /* 0x000000080c0d7211 */ /* 0x000fc800078410ff */
[----:B---3--:R-:W-:Y:S01]  /*8d90*/  LEA.HI.X R12, R12, R9, R10, 0x2, P2 ;  /* 0x000000090c0c7211 */ /* 0x008fe200010f140a */
[----:B------:R-:W-:Y:S08]  /*8da0*/  @P1 BRA `(.L_x_14197) ;  /* 0x0000000000101947 */ /* 0x000ff00003800000 */
[----:B------:R-:W-:Y:S05]  /*8db0*/  @!P0 BRA `(.L_x_14197) ;  /* 0x00000000000c8947 */ /* 0x000fea0003800000 */
[----:B------:R-:W2:Y:S04]  /*8dc0*/  LDG.E R9, desc[UR40][R30.64] ;  /* 0x000000281e097981 */ /* 0x000ea8000c1e1900 */
[----:B-----5:R-:W2:Y:S02]  /*8dd0*/  LDG.E R4, desc[UR40][R30.64+0x4] ;  /* 0x000004281e047981 */ /* 0x020ea4000c1e1900 */
[----:B--2---:R-:W-:-:S07]  /*8de0*/  IMAD.IADD R4, R4, 0x1, -R9 ;  /* 0x0000000104047824 */ /* 0x004fce00078e0a09 */
.L_x_14197:
        /* <DEDUP_REMOVED lines=13> */
[----:B--2---:R-:W-:-:S04]  /*8ec0*/  IMAD.IADD R15, R15, 0x1, R16 ;  /* 0x000000010f0f7824 */ /* 0x004fc800078e0210 */
[C---:B------:R-:W-:Y:S01]  /*8ed0*/  VIADD R25, R15.reuse, 0x8 ;  /* 0x000000080f197836 */ /* 0x040fe20000000000 */
[----:B------:R-:W-:-:S04]  /*8ee0*/  ISETP.GE.OR P1, PT, R15, R4, P0 ;  /* 0x000000040f00720c */ /* 0x000fc80000726670 */
[----:B------:R-:W-:-:S09]  /*8ef0*/  ISETP.GE.OR P0, PT, R25, R4, P0 ;  /* 0x000000041900720c */ /* 0x000fd20000706670 */
[----:B0-----:R0:W-:Y:S04]  /*8f00*/  @!P1 ST.E desc[UR40][R8.64], R29 ;  /* 0x0000001d08009985 */ /* 0x0011e8000c101928 */
[----:B------:R0:W-:Y:S01]  /*8f10*/  @!P0 ST.E desc[UR40][R10.64], R28 ;  /* 0x0000001c0a008985 */ /* 0x0001e2000c101928 */
[----:B------:R-:W-:Y:S05]  /*8f20*/  @P3 BRA `(.L_x_14198) ;  /* 0x0000000400c03947 */ /* 0x000fea0003800000 */
[----:B------:R-:W1:Y:S01]  /*8f30*/  S2R R14, SR_TID.X ;  /* 0x00000000000e7919 */ /* 0x000e620000002100 */
[----:B------:R-:W-:Y:S01]  /*8f40*/  IMAD.SHL.U32 R37, R156, 0x8, RZ ;  /* 0x000000089c257824 */ /* 0x000fe200078e00ff */
[----:B------:R-:W2:Y:S01]  /*8f50*/  @P4 LDC R33, c[0x0][0xbec] ;  /* 0x0002fb00ff214b82 */ /* 0x000ea20000000800 */
[----:B------:R-:W-:-:S07]  /*8f60*/  ULDC.64 UR4, c[0x0][0xaa0] ;  /* 0x0002a80000047ab9 */ /* 0x000fce0000000a00 */
[----:B------:R-:W3:Y:S01]  /*8f70*/  @P4 LDC R35, c[0x0][0xbf0] ;  /* 0x0002fc00ff234b82 */ /* 0x000ee20000000800 */
[----:B-1----:R-:W-:-:S05]  /*8f80*/  VIADD R14, R14, 0xffffff80 ;  /* 0xffffff800e0e7836 */ /* 0x002fca0000000000 */
[----:B------:R-:W-:-:S04]  /*8f90*/  SHF.R.S32.HI R34, RZ, 0x1f, R14 ;  /* 0x0000001fff227819 */ /* 0x000fc8000001140e */
[----:B------:R-:W-:-:S04]  /*8fa0*/  LEA.HI R34, R34, R14, RZ, 0x3 ;  /* 0x0000000e22227211 */ /* 0x000fc800078f18ff */
[----:B------:R-:W-:-:S05]  /*8fb0*/  SHF.R.S32.HI R34, RZ, 0x3, R34 ;  /* 0x00000003ff227819 */ /* 0x000fca0000011422 */
[----:B------:R-:W-:-:S04]  /*8fc0*/  IMAD R3, R34, 0x40, R37 ;  /* 0x0000004022037824 */ /* 0x000fc800078e0225 */
[----:B------:R-:W-:-:S03]  /*8fd0*/  IMAD.WIDE R20, R3, 0x2, R20 ;  /* 0x0000000203147825 */ /* 0x000fc600078e0214 */
[C---:B------:R-:W-:Y:S02]  /*8fe0*/  IADD3 R25, P0, R20.reuse, 0x1800, RZ ;  /* 0x0000180014197810 */ /* 0x040fe40007f1e0ff */
[C---:B0-----:R-:W-:Y:S02]  /*8ff0*/  IADD3 R29, P1, R20.reuse, 0x3000, RZ ;  /* 0x00003000141d7810 */ /* 0x041fe40007f3e0ff */
        /* <DEDUP_REMOVED lines=12> */
[----:B------:R-:W4:Y:S04]  /*90c0*/  LD.E.128 R12, desc[UR40][R12.64] ;  /* 0x000000280c0c7980 */ /* 0x000f28000c101d00 */
[----:B------:R-:W4:Y:S04]  /*90d0*/  LD.E.128 R24, desc[UR40][R24.64] ;  /* 0x0000002818187980 */ /* 0x000f28000c101d00 */
[----:B------:R-:W4:Y:S01]  /*90e0*/  LD.E.128 R28, desc[UR40][R28.64] ;  /* 0x000000281c1c7980 */ /* 0x000f22000c101d00 */
[----:B------:R-:W-:-:S04]  /*90f0*/  IADD3 R3, P0, R20, 0x4800, RZ ;  /* 0x0000480014037810 */ /* 0x000fc80007f1e0ff */
[----:B------:R-:W-:Y:S01]  /*9100*/  LOP3.LUT R2, R3, 0x380, RZ, 0xc0, !PT ;  /* 0x0000038003027812 */ /* 0x000fe200078ec0ff */
[----:B------:R-:W-:Y:S02]  /*9110*/  IMAD R23, R23, UR4, RZ ;  /* 0x0000000417177c24 */ /* 0x000fe4000f8e02ff */
[----:B------:R-:W-:Y:S01]  /*9120*/  IMAD.X R9, RZ, RZ, R21, P0 ;  /* 0x000000ffff097224 */ /* 0x000fe200000e0615 */
[----:B------:R-:W-:Y:S01]  /*9130*/  SHF.R.U64 R2, R2, 0x3, RZ ;  /* 0x0000000302027819 */ /* 0x000fe200000012ff */
[----:B------:R-:W-:-:S03]  /*9140*/  IMAD R23, R18, UR5, R23 ;  /* 0x0000000512177c24 */ /* 0x000fc6000f8e0217 */
[----:B------:R-:W-:Y:S01]  /*9150*/  LOP3.LUT R8, R2, R3, RZ, 0x3c, !PT ;  /* 0x0000000302087212 */ /* 0x000fe200078e3cff */
[----:B------:R-:W-:Y:S01]  /*9160*/  IMAD.WIDE.U32 R2, R18, UR4, RZ ;  /* 0x0000000412027c25 */ /* 0x000fe2000f8e00ff */
[----:B------:R-:W-:-:S03]  /*9170*/  ULDC.64 UR4, c[0x0][0xae8] ;  /* 0x0002ba0000047ab9 */ /* 0x000fc60000000a00 */
[----:B------:R-:W-:Y:S01]  /*9180*/  IMAD R21, R156, 0x30, R34 ;  /* 0x000000309c157824 */ /* 0x000fe200078e0222 */
[----:B------:R-:W-:Y:S01]  /*9190*/  SHF.R.S32.HI R20, RZ, 0x1f, R153 ;  /* 0x0000001fff147819 */ /* 0x000fe20000011499 */
[----:B------:R-:W-:Y:S01]  /*91a0*/  IMAD.IADD R3, R3, 0x1, R23 ;  /* 0x0000000103037824 */ /* 0x000fe200078e0217 */
[----:B------:R-:W5:Y:S01]  /*91b0*/  LD.E.128 R8, desc[UR40][R8.64] ;  /* 0x0000002808087980 */ /* 0x000f62000c101d00 */
[----:B------:R-:W-:Y:S02]  /*91c0*/  IMAD.IADD R32, R16, 0x1, R21 ;  /* 0x0000000110207824 */ /* 0x000fe400078e0215 */
[----:B------:R-:W-:Y:S01]  /*91d0*/  IMAD.WIDE.U32 R2, R154, UR4, R2 ;  /* 0x000000049a027c25 */ /* 0x000fe2000f8e0002 */
[----:B------:R-:W-:Y:S01]  /*91e0*/  @!PT LDS RZ, [RZ] ;  /* 0x00000000fffff984 */ /* 0x000fe20000000800 */
[----:B------:R-:W-:Y:S01]  /*91f0*/  @!PT LDS RZ, [RZ] ;  /* 0x00000000fffff984 */ /* 0x000fe20000000800 */
[----:B------:R-:W-:Y:S01]  /*9200*/  @!PT LDS RZ, [RZ] ;  /* 0x00000000fffff984 */ /* 0x000fe20000000800 */
[----:B------:R-:W-:Y:S01]  /*9210*/  @!PT LDS RZ, [RZ] ;  /* 0x00000000fffff984 */ /* 0x000fe20000000800 */
[----:B------:R0:W-:Y:S06]  /*9220*/  MEMBAR.ALL.CTA ;  /* 0x0000000000007992 */ /* 0x0001ec0000008000 */
[----:B0-----:R-:W0:Y:S01]  /*9230*/  FENCE.VIEW.ASYNC.S ;  /* 0x00000000000073c6 */ /* 0x001e220000000000 */
[----:B--2---:R-:W-:-:S04]  /*9240*/  @P4 IMAD.HI.U32 R18, R32, R33, RZ ;  /* 0x0000002120124227 */ /* 0x004fc800078e00ff */
        /* <DEDUP_REMOVED lines=17> */
[----:B------:R-:W-:Y:S02]  /*9360*/  IMAD.IADD R3, R3, 0x1, R23 ;  /* 0x0000000103037824 */ /* 0x000fe400078e0217 */
[----:B------:R-:W-:Y:S02]  /*9370*/  IMAD R18, R18, UR4, RZ ;  /* 0x0000000412127c24 */ /* 0x000fe4000f8e02ff */
[----:B------:R-:W-:-:S04]  /*9380*/  IMAD.WIDE.U32 R2, R17, UR4, R2 ;  /* 0x0000000411027c25 */ /* 0x000fc8000f8e0002 */
[----:B------:R-:W-:Y:S01]  /*9390*/  IMAD R21, R17, UR5, R18 ;  /* 0x0000000511157c24 */ /* 0x000fe2000f8e0212 */
[----:B------:R-:W-:Y:S01]  /*93a0*/  ULDC.64 UR4, c[0x0][0xa80] ;  /* 0x0002a00000047ab9 */ /* 0x000fe20000000a00 */
[----:B------:R-:W-:Y:S01]  /*93b0*/  IMAD.IADD R23, R34, 0x1, R16 ;  /* 0x0000000122177824 */ /* 0x000fe200078e0210 */
[C---:B------:R-:W-:Y:S01]  /*93c0*/  LEA R18, P0, R2.reuse, UR4, 0x1 ;  /* 0x0000000402127c11 */ /* 0x040fe2000f8008ff */
[----:B------:R-:W-:Y:S01]  /*93d0*/  IMAD.IADD R3, R3, 0x1, R21 ;  /* 0x0000000103037824 */ /* 0x000fe200078e0215 */
[----:B------:R-:W-:Y:S01]  /*93e0*/  ULDC UR4, c[0x0][0xac8] ;  /* 0x0002b20000047ab9 */ /* 0x000fe20000000800 */
[C---:B------:R-:W-:Y:S02]  /*93f0*/  VIADD R17, R23.reuse, 0x60 ;  /* 0x0000006017117836 */ /* 0x040fe40000000000 */
[----:B0-----:R-:W0:Y:S01]  /*9400*/  SHFL.IDX PT, R20, R18, 0x1, 0x181f ;  /* 0x00381f0012147f89 */ /* 0x001e2200000e0000 */
[----:B------:R-:W-:Y:S01]  /*9410*/  LEA.HI.X R32, R2, UR5, R3, 0x1, P0 ;  /* 0x0000000502207c11 */ /* 0x000fe200080f0c03 */
[----:B------:R-:W-:Y:S01]  /*9420*/  VIADD R3, R23, 0x30 ;  /* 0x0000003017037836 */ /* 0x000fe20000000000 */
[----:B------:R-:W-:Y:S01]  /*9430*/  ISETP.GE.AND P0, PT, R37, UR4, PT ;  /* 0x0000000425007c0c */ /* 0x000fe2000bf06270 */
[----:B------:R-:W1:Y:S01]  /*9440*/  SHFL.IDX PT, R2, R18, RZ, 0x181f ;  /* 0x00181fff12027589 */ /* 0x000e6200000e0000 */
[----:B------:R-:W-:-:S02]  /*9450*/  IMAD.SHL.U32 R38, R156, 0x8, RZ ;  /* 0x000000089c267824 */ /* 0x000fc400078e00ff */
[-C--:B------:R-:W-:Y:S01]  /*9460*/  ISETP.GE.OR P1, PT, R23, R4.reuse, P0 ;  /* 0x000000041700720c */ /* 0x080fe20000726670 */
[----:B------:R-:W2:Y:S01]  /*9470*/  SHFL.IDX PT, R35, R18, 0x2, 0x181f ;  /* 0x00581f0012237f89 */ /* 0x000ea200000e0000 */
[-C--:B------:R-:W-:Y:S01]  /*9480*/  ISETP.GE.OR P2, PT, R3, R4.reuse, P0 ;  /* 0x000000040300720c */ /* 0x080fe20000746670 */
[----:B------:R-:W-:Y:S01]  /*9490*/  VIADD R0, R0, 0x16820 ;  /* 0x0001682000007836 */ /* 0x000fe20000000000 */
[-C--:B------:R-:W-:Y:S01]  /*94a0*/  ISETP.GE.OR P3, PT, R17, R4.reuse, P0 ;  /* 0x000000041100720c */ /* 0x080fe20000766670 */
[----:B------:R-:W3:Y:S01]  /*94b0*/  SHFL.IDX PT, R21, R32, RZ, 0x181f ;  /* 0x00181fff20157589 */ /* 0x000ee200000e0000 */
[----:B------:R-:W-:Y:S01]  /*94c0*/  SHF.R.S32.HI R38, RZ, 0x1f, R38 ;  /* 0x0000001fff267819 */ /* 0x000fe20000011426 */
[----:B------:R-:W-:Y:S01]  /*94d0*/  VIADD R23, R23, 0x90 ;  /* 0x0000009017177836 */ /* 0x000fe20000000000 */
[----:B------:R-:W-:Y:S01]  /*94e0*/  PRMT R0, RZ, 0x654, R0 ;  /* 0x00000654ff007816 */ /* 0x000fe20000000000 */
[----:B------:R-:W3:Y:S03]  /*94f0*/  SHFL.IDX PT, R33, R32, 0x1, 0x181f ;  /* 0x00381f0020217f89 */ /* 0x000ee600000e0000 */
[----:B------:R1:W-:Y:S01]  /*9500*/  SYNCS.ARRIVE.TRANS64.RED.A1T0 RZ, [R0+URZ], RZ ;  /* 0x000000ff00ff79a7 */ /* 0x0003e2000810043f */
[----:B------:R-:W3:Y:S01]  /*9510*/  SHFL.IDX PT, R34, R32, 0x2, 0x181f ;  /* 0x00581f0020227f89 */ /* 0x000ee200000e0000 */
[----:B------:R-:W-:-:S02]  /*9520*/  ISETP.GE.OR P0, PT, R23, R4, P0 ;  /* 0x000000041700720c */ /* 0x000fc40000706670 */
[C---:B0-----:R-:W-:Y:S01]  /*9530*/  @!P2 LEA R16, P5, R37.reuse, R20, 0x1 ;  /* 0x000000142510a211 */ /* 0x041fe200078a08ff */
[----:B------:R-:W0:Y:S01]  /*9540*/  SHFL.IDX PT, R18, R18, 0x3, 0x181f ;  /* 0x00781f0012127f89 */ /* 0x000e2200000e0000 */
[----:B-1----:R-:W-:-:S03]  /*9550*/  @!P1 LEA R2, P4, R37, R2, 0x1 ;  /* 0x0000000225029211 */ /* 0x002fc600078808ff */
[----:B------:R-:W1:Y:S01]  /*9560*/  SHFL.IDX PT, R32, R32, 0x3, 0x181f ;  /* 0x00781f0020207f89 */ /* 0x000e6200000e0000 */
[C---:B--2---:R-:W-:Y:S02]  /*9570*/  @!P3 LEA R20, P6, R37.reuse, R35, 0x1 ;  /* 0x000000232514b211 */ /* 0x044fe400078c08ff */
[C-C-:B---3--:R-:W-:Y:S02]  /*9580*/  @!P1 LEA.HI.X R3, R37.reuse, R21, R38.reuse, 0x1, P4 ;  /* 0x0000001525039211 */ /* 0x148fe400020f0c26 */
[C-C-:B------:R-:W-:Y:S02]  /*9590*/  @!P2 LEA.HI.X R17, R37.reuse, R33, R38.reuse, 0x1, P5 ;  /* 0x000000212511a211 */ /* 0x140fe400028f0c26 */
[----:B------:R-:W-:Y:S01]  /*95a0*/  @!P3 LEA.HI.X R21, R37, R34, R38, 0x1, P6 ;  /* 0x000000222515b211 */ /* 0x000fe200030f0c26 */
[----:B----4-:R2:W-:Y:S04]  /*95b0*/  @!P1 ST.E.128 desc[UR40][R2.64], R12 ;  /* 0x0000000c02009985 */ /* 0x0105e8000c101d28 */
[----:B------:R2:W-:Y:S04]  /*95c0*/  @!P2 ST.E.128 desc[UR40][R16.64], R24 ;  /* 0x000000181000a985 */ /* 0x0005e8000c101d28 */
[----:B------:R2:W-:Y:S01]  /*95d0*/  @!P3 ST.E.128 desc[UR40][R20.64], R28 ;  /* 0x0000001c1400b985 */ /* 0x0005e2000c101d28 */
[----:B01----:R-:W-:Y:S05]  /*95e0*/  @P0 BRA `(.L_x_14199) ;  /* 0x0000001000b40947 */ /* 0x003fea0003800000 */
[----:B--2---:R-:W-:-:S04]  /*95f0*/  LEA R2, P0, R37, R18, 0x1 ;  /* 0x0000001225027211 */ /* 0x004fc800078008ff */
[----:B------:R-:W-:-:S05]  /*9600*/  LEA.HI.X R3, R37, R32, R38, 0x1, P0 ;  /* 0x0000002025037211 */ /* 0x000fca00000f0c26 */
[----:B-----5:R0:W-:Y:S01]  /*9610*/  ST.E.128 desc[UR40][R2.64], R8 ;  /* 0x0000000802007985 */ /* 0x0201e2000c101d28 */
[----:B------:R-:W-:Y:S05]  /*9620*/  BRA `(.L_x_14199) ;  /* 0x0000001000a47947 */ /* 0x000fea0003800000 */
.L_x_14198:
[----:B------:R-:W1:Y:S01]  /*9630*/  @P4 LDC R12, c[0x0][0xbec] ;  /* 0x0002fb00ff0c4b82 */ /* 0x000e620000000800 */
[----:B------:R-:W-:Y:S01]  /*9640*/  ULDC.64 UR4, c[0x0][0xb08] ;  /* 0x0002c20000047ab9 */ /* 0x000fe20000000a00 */
[----:B0-----:R-:W-:Y:S01]  /*9650*/  SHF.R.S32.HI R10, RZ, 0x1f, R153 ;  /* 0x0000001fff0a7819 */ /* 0x001fe20000011499 */
[----:B------:R-:W-:Y:S01]  /*9660*/  IMAD R23, R23, UR4, RZ ;  /* 0x0000000417177c24 */ /* 0x000fe2000f8e02ff */
[----:B------:R-:W-:Y:S01]  /*9670*/  ULDC.64 UR6, c[0x0][0xb30] ;  /* 0x0002cc0000067ab9 */ /* 0x000fe20000000a00 */
[C---:B------:R-:W-:Y:S01]  /*9680*/  IMAD.WIDE.U32 R8, R18.reuse, UR4, RZ ;  /* 0x0000000412087c25 */ /* 0x040fe2000f8e00ff */
[----:B------:R-:W-:Y:S01]  /*9690*/  ISETP.GE.AND P0, PT, R15, R4, PT ;  /* 0x000000040f00720c */ /* 0x000fe20003f06270 */
[----:B------:R-:W-:Y:S01]  /*96a0*/  BSSY B1, `(.L_x_14200) ;  /* 0x000005d000017945 */ /* 0x000fe20003800000 */
[----:B------:R-:W0:Y:S01]  /*96b0*/  @P4 LDC R21, c[0x0][0xbf0] ;  /* 0x0002fc00ff154b82 */ /* 0x000e220000000800 */
[----:B------:R-:W-:Y:S01]  /*96c0*/  IMAD R23, R18, UR5, R23 ;  /* 0x0000000512177c24 */ /* 0x000fe2000f8e0217 */
[----:B------:R-:W-:Y:S01]  /*96d0*/  ULDC.64 UR4, c[0x0][0xb38] ;  /* 0x0002ce0000047ab9 */ /* 0x000fe20000000a00 */
[----:B------:R-:W-:-:S02]  /*96e0*/  IMAD.MOV.U32 R11, RZ, RZ, R35 ;  /* 0x000000ffff0b7224 */ /* 0x000fc400078e0023 */
[----:B------:R-:W-:Y:S02]  /*96f0*/  IMAD.IADD R9, R9, 0x1, R23 ;  /* 0x0000000109097824 */ /* 0x000fe400078e0217 */
[----:B------:R-:W-:Y:S02]  /*9700*/  VIADD R24, R22, 0x38 ;  /* 0x0000003816187836 */ /* 0x000fe40000000000 */
[----:B------:R-:W-:-:S03]  /*9710*/  IMAD.WIDE.U32 R8, R154, UR4, R8 ;  /* 0x000000049a087c25 */ /* 0x000fc6000f8e0008 */
[----:B------:R-:W-:Y:S01]  /*9720*/  SHF.R.S32.HI R24, RZ, 0x1f, R24 ;  /* 0x0000001fff187819 */ /* 0x000fe20000011418 */
[----:B------:R-:W-:Y:S01]  /*9730*/  IMAD R9, R154, UR5, R9 ;  /* 0x000000059a097c24 */ /* 0x000fe2000f8e0209 */
[----:B------:R-:W-:Y:S01]  /*9740*/  ULDC.64 UR4, c[0x0][0xb40] ;  /* 0x0002d00000047ab9 */ /* 0x000fe20000000a00 */
[----:B------:R-:W-:Y:S02]  /*9750*/  VIADD R27, R22, 0x30 ;  /* 0x00000030161b7836 */ /* 0x000fe40000000000 */
[----:B------:R-:W-:Y:S02]  /*9760*/  IMAD R10, R10, UR4, RZ ;  /* 0x000000040a0a7c24 */ /* 0x000fe4000f8e02ff */
[----:B-1----:R-:W-:Y:S01]  /*9770*/  @P4 IMAD.HI.U32 R12, R35, R12, RZ ;  /* 0x0000000c230c4227 */ /* 0x002fe200078e00ff */
[----:B------:R-:W-:-:S03]  /*9780*/  SHF.R.S32.HI R27, RZ, 0x1f, R27 ;  /* 0x0000001fff1b7819 */ /* 0x000fc6000001141b */
[C---:B------:R-:W-:Y:S01]  /*9790*/  IMAD R13, R153.reuse, UR5, R10 ;  /* 0x00000005990d7c24 */ /* 0x040fe2000f8e020a */
[----:B0-----:R-:W-:Y:S01]  /*97a0*/  @P4 SHF.R.U32.HI R11, RZ, R21, R12 ;  /* 0x00000015ff0b4219 */ /* 0x001fe2000001160c */
[----:B------:R-:W-:Y:S01]  /*97b0*/  IMAD.WIDE.U32 R8, R153, UR4, R8 ;  /* 0x0000000499087c25 */ /* 0x000fe2000f8e0008 */
[----:B------:R-:W-:Y:S02]  /*97c0*/  ULDC.64 UR4, c[0x0][0xb48] ;  /* 0x0002d20000047ab9 */ /* 0x000fe40000000a00 */
[----:B------:R-:W-:Y:S01]  /*97d0*/  SHF.R.S32.HI R10, RZ, 0x1f, R11 ;  /* 0x0000001fff0a7819 */ /* 0x000fe2000001140b */
[----:B------:R-:W-:Y:S02]  /*97e0*/  IMAD.IADD R9, R9, 0x1, R13 ;  /* 0x0000000109097824 */ /* 0x000fe400078e020d */
        /* <DEDUP_REMOVED lines=16> */
[----:B------:R-:W-:Y:S02]  /*98f0*/  IMAD.IADD R9, R9, 0x1, R11 ;  /* 0x0000000109097824 */ /* 0x000fe400078e020b */
[C---:B------:R-:W-:Y:S01]  /*9900*/  VIADD R29, R22.reuse, 0x28 ;  /* 0x00000028161d7836 */ /* 0x040fe20000000000 */
[----:B------:R-:W-:Y:S01]  /*9910*/  PRMT R10, RZ, 0x654, R10 ;  /* 0x00000654ff0a7816 */ /* 0x000fe2000000000a */
[----:B------:R-:W-:Y:S01]  /*9920*/  VIADD R31, R22, 0x20 ;  /* 0x00000020161f7836 */ /* 0x000fe20000000000 */
[----:B------:R-:W-:Y:S01]  /*9930*/  LEA.HI.X R18, R8, UR5, R9, 0x2, P1 ;  /* 0x0000000508127c11 */ /* 0x000fe200088f1409 */
[C---:B------:R-:W-:Y:S01]  /*9940*/  VIADD R21, R22.reuse, 0x18 ;  /* 0x0000001816157836 */ /* 0x040fe20000000000 */
[----:B------:R0:W-:Y:S01]  /*9950*/  SYNCS.ARRIVE.TRANS64.RED.A1T0 RZ, [R10+URZ], RZ ;  /* 0x000000ff0aff79a7 */ /* 0x0001e2000810043f */
[C---:B------:R-:W-:Y:S01]  /*9960*/  VIADD R33, R22.reuse, 0x10 ;  /* 0x0000001016217836 */ /* 0x040fe20000000000 */
[----:B------:R-:W-:Y:S01]  /*9970*/  SHF.R.S32.HI R29, RZ, 0x1f, R29 ;  /* 0x0000001fff1d7819 */ /* 0x000fe2000001141d */
[C---:B------:R-:W-:Y:S01]  /*9980*/  VIADD R35, R22.reuse, 0x8 ;  /* 0x0000000816237836 */ /* 0x040fe20000000000 */
[----:B------:R1:W2:Y:S01]  /*9990*/  SHFL.IDX PT, R11, R18, RZ, 0x1c1f ;  /* 0x001c1fff120b7589 */ /* 0x0002a200000e0000 */
[C---:B------:R-:W-:Y:S01]  /*99a0*/  VIADD R23, R22.reuse, 0x38 ;  /* 0x0000003816177836 */ /* 0x040fe20000000000 */
[----:B------:R-:W-:Y:S01]  /*99b0*/  SHF.R.S32.HI R31, RZ, 0x1f, R31 ;  /* 0x0000001fff1f7819 */ /* 0x000fe2000001141f */
[C---:B------:R-:W-:Y:S01]  /*99c0*/  VIADD R26, R22.reuse, 0x30 ;  /* 0x00000030161a7836 */ /* 0x040fe20000000000 */
[----:B0-----:R1:W0:Y:S01]  /*99d0*/  SHFL.IDX PT, R10, R0, RZ, 0x1c1f ;  /* 0x001c1fff000a7589 */ /* 0x00122200000e0000 */
[C---:B------:R-:W-:Y:S01]  /*99e0*/  VIADD R28, R22.reuse, 0x28 ;  /* 0x00000028161c7836 */ /* 0x040fe20000000000 */
[----:B------:R-:W-:Y:S01]  /*99f0*/  SHF.R.S32.HI R21, RZ, 0x1f, R21 ;  /* 0x0000001fff157819 */ /* 0x000fe20000011415 */
[C---:B------:R-:W-:Y:S01]  /*9a00*/  VIADD R30, R22.reuse, 0x20 ;  /* 0x00000020161e7836 */ /* 0x040fe20000000000 */
[----:B------:R-:W-:Y:S01]  /*9a10*/  SHF.R.S32.HI R33, RZ, 0x1f, R33 ;  /* 0x0000001fff217819 */ /* 0x000fe20000011421 */
[C---:B------:R-:W-:Y:S01]  /*9a20*/  VIADD R20, R22.reuse, 0x18 ;  /* 0x0000001816147836 */ /* 0x040fe20000000000 */
[----:B------:R-:W-:Y:S01]  /*9a30*/  SHF.R.S32.HI R35, RZ, 0x1f, R35 ;  /* 0x0000001fff237819 */ /* 0x000fe20000011423 */
[----:B------:R-:W-:-:S02]  /*9a40*/  VIADD R32, R22, 0x10 ;  /* 0x0000001016207836 */ /* 0x000fc40000000000 */
[----:B------:R-:W-:Y:S01]  /*9a50*/  VIADD R34, R22, 0x8 ;  /* 0x0000000816227836 */ /* 0x000fe20000000000 */
[----:B-1----:R-:W-:Y:S06]  /*9a60*/  @P0 BRA `(.L_x_14201) ;  /* 0x0000000000800947 */ /* 0x002fec0003800000 */
[----:B------:R-:W-:Y:S02]  /*9a70*/  ULDC UR4, c[0x0][0xac8] ;  /* 0x0002b20000047ab9 */ /* 0x000fe40000000800 */
[----:B------:R-:W-:Y:S02]  /*9a80*/  ISETP.GE.AND P1, PT, R34, UR4, PT ;  /* 0x0000000422007c0c */ /* 0x000fe4000bf26270 */
        /* <DEDUP_REMOVED lines=14> */
[-C--:B------:R-:W-:Y:S01]  /*9b70*/  @!P3 LEA R16, P6, R20, R10.reuse, 0x2 ;  /* 0x0000000a1410b211 */ /* 0x080fe200078c10ff */
[----:B------:R3:W-:Y:S01]  /*9b80*/  @!P5 ST.E.64 desc[UR40][R14.64], R96 ;  /* 0x000000600e00d985 */ /* 0x0007e2000c101b28 */
[----:B0-----:R-:W-:Y:S02]  /*9b90*/  @!P2 LEA R2, P5, R30, R10, 0x2 ;  /* 0x0000000a1e02a211 */ /* 0x001fe400078a10ff */
[----:B------:R-:W-:-:S03]  /*9ba0*/  @!P3 LEA.HI.X R17, R20, R11, R21, 0x2, P6 ;  /* 0x0000000b1411b211 */ /* 0x000fc600030f1415 */
[-C--:B------:R-:W-:Y:S02]  /*9bb0*/  @!P1 LEA R8, P6, R28, R10.reuse, 0x2 ;  /* 0x0000000a1c089211 */ /* 0x080fe400078c10ff */
[-C--:B------:R-:W-:Y:S01]  /*9bc0*/  @!P2 LEA.HI.X R3, R30, R11.reuse, R31, 0x2, P5 ;  /* 0x0000000b1e03a211 */ /* 0x080fe200028f141f */
[----:B------:R3:W-:Y:S01]  /*9bd0*/  @!P3 ST.E.64 desc[UR40][R16.64], R100 ;  /* 0x000000641000b985 */ /* 0x0007e2000c101b28 */
[-C--:B-1----:R-:W-:Y:S02]  /*9be0*/  @!P0 LEA R12, P3, R26, R10.reuse, 0x2 ;  /* 0x0000000a1a0c8211 */ /* 0x082fe400078610ff */
        /* <DEDUP_REMOVED lines=8> */
.L_x_14201:
[----:B------:R-:W-:Y:S05]  /*9c70*/  BSYNC B1 ;  /* 0x0000000000017941 */ /* 0x000fea0003800000 */
.L_x_14200:
[----:B------:R-:W-:Y:S01]  /*9c80*/  ISETP.GE.AND P0, PT, R25, R4, PT ;  /* 0x000000041900720c */ /* 0x000fe20003f06270 */
[----:B---3--:R1:W3:Y:S04]  /*9c90*/  SHFL.IDX PT, R9, R18, 0x1, 0x1c1f ;  /* 0x003c1f0012097f89 */ /* 0x0082e800000e0000 */
[----:B------:R1:W4:Y:S08]  /*9ca0*/  SHFL.IDX PT, R8, R0, 0x1, 0x1c1f ;  /* 0x003c1f0000087f89 */ /* 0x00033000000e0000 */
[----:B-1----:R-:W-:Y:S05]  /*9cb0*/  @P0 BRA `(.L_x_14199) ;  /* 0x0000000c00000947 */ /* 0x002fea0003800000 */
[----:B------:R-:W-:Y:S02]  /*9cc0*/  ULDC UR4, c[0x0][0xac8] ;  /* 0x0002b20000047ab9 */ /* 0x000fe40000000800 */
[----:B------:R-:W-:Y:S02]  /*9cd0*/  ISETP.GE.AND P0, PT, R22, UR4, PT ;  /* 0x0000000416007c0c */ /* 0x000fe4000bf06270 */
[----:B------:R-:W-:Y:S02]  /*9ce0*/  ISETP.GE.AND P5, PT, R34, UR4, PT ;  /* 0x0000000422007c0c */ /* 0x000fe4000bfa6270 */
[----:B------:R-:W-:Y:S02]  /*9cf0*/  ISETP.GE.AND P3, PT, R32, UR4, PT ;  /* 0x0000000420007c0c */ /* 0x000fe4000bf66270 */
[----:B------:R-:W-:Y:S02]  /*9d00*/  ISETP.GE.AND P2, PT, R20, UR4, PT ;  /* 0x0000000414007c0c */ /* 0x000fe4000bf46270 */
[----:B------:R-:W-:-:S05]  /*9d10*/  ISETP.GE.AND P1, PT, R30, UR4, PT ;  /* 0x000000041e007c0c */ /* 0x000fca000bf26270 */
[----:B---34-:R-:W-:Y:S02]  /*9d20*/  @!P0 IMAD.WIDE R2, R22, 0x4, R8 ;  /* 0x0000000416028825 */ /* 0x018fe400078e0208 */
[-C--:B0-----:R-:W-:Y:S02]  /*9d30*/  @!P5 LEA R10, P4, R34, R8.reuse, 0x2 ;  /* 0x00000008220ad211 */ /* 0x081fe400078810ff */
[----:B------:R-:W-:Y:S01]  /*9d40*/  @!P3 LEA R12, P6, R32, R8, 0x2 ;  /* 0x00000008200cb211 */ /* 0x000fe200078c10ff */
[----:B------:R0:W-:Y:S01]  /*9d50*/  @!P0 ST.E.64 desc[UR40][R2.64], R90 ;  /* 0x0000005a02008985 */ /* 0x0001e2000c101b28 */
[----:B------:R-:W-:Y:S02]  /*9d60*/  ISETP.GE.AND P0, PT, R28, UR4, PT ;  /* 0x000000041c007c0c */ /* 0x000fe4000bf06270 */
[----:B--2---:R-:W-:Y:S02]  /*9d70*/  @!P5 LEA.HI.X R11, R34, R9, R35, 0x2, P4 ;  /* 0x00000009220bd211 */ /* 0x004fe400020f1423 */
        /* <DEDUP_REMOVED lines=22> */
.L_x_14196:
[----:B------:R-:W2:Y:S01]  /*9ee0*/  LDC.64 R8, c[0x0][0xc00] ;  /* 0x00030000ff087b82 */ /* 0x000ea20000000a00 */
[----:B------:R-:W-:Y:S01]  /*9ef0*/  ULDC.64 UR4, c[0x0][0xc08] ;  /* 0x0003020000047ab9 */ /* 0x000fe20000000a00 */
[----:B------:R-:W-:Y:S01]  /*9f00*/  IMAD.MOV.U32 R17, RZ, RZ, RZ ;  /* 0x000000ffff117224 */ /* 0x000fe200078e00ff */
[----:B------:R-:W-:-:S04]  /*9f10*/  ISETP.NE.U32.AND P1, PT, RZ, UR4, PT ;  /* 0x00000004ff007c0c */ /* 0x000fc8000bf25070 */
[----:B------:R-:W-:Y:S01]  /*9f20*/  ISETP.NE.AND.EX P1, PT, RZ, UR5, PT, P1 ;  /* 0x00000005ff007c0c */ /* 0x000fe2000bf25310 */
[----:B------:R-:W3:Y:S01]  /*9f30*/  LDC.64 R2, c[0x0][0xc00] ;  /* 0x00030000ff027b82 */ /* 0x000ee20000000a00 */
[----:B--2---:R-:W-:-:S04]  /*9f40*/  ISETP.NE.U32.AND P0, PT, R8, RZ, PT ;  /* 0x000000ff0800720c */ /* 0x004fc80003f05070 */
[----:B------:R-:W-:-:S07]  /*9f50*/  ISETP.NE.AND.EX P0, PT, R9, RZ, PT, P0 ;  /* 0x000000ff0900720c */ /* 0x000fce0003f05300 */
[C---:B------:R-:W-:Y:S01]  /*9f60*/  @P1 LEA R8, P2, R153.reuse, UR4, 0x2 ;  /* 0x0000000499081c11 */ /* 0x040fe2000f8410ff */
[----:B------:R-:W-:Y:S01]  /*9f70*/  ULDC UR4, c[0x0][0xa88] ;  /* 0x0002a20000047ab9 */ /* 0x000fe20000000800 */
[C---:B---3--:R-:W-:Y:S02]  /*9f80*/  IMAD.WIDE R2, R153.reuse, 0x4, R2 ;  /* 0x0000000499027825 */ /* 0x048fe400078e0202 */
[----:B------:R-:W-:Y:S02]  /*9f90*/  @P1 LEA.HI.X R9, R153, UR5, R157, 0x2, P2 ;  /* 0x0000000599091c11 */ /* 0x000fe400090f149d */
[----:B0-----:R-:W-:Y:S01]  /*9fa0*/  IMAD.U32 R0, RZ, RZ, UR4 ;  /* 0x00000004ff007e24 */ /* 0x001fe2000f8e00ff */
[----:B------:R0:W5:Y:S05]  /*9fb0*/  @P0 LDG.E R17, desc[UR40][R2.64] ;  /* 0x0000002802110981 */ /* 0x00016a000c1e1900 */
[----:B------:R0:W5:Y:S01]  /*9fc0*/  @P1 LDG.E R0, desc[UR40][R8.64] ;  /* 0x0000002808001981 */ /* 0x000162000c1e1900 */
[----:B------:R-:W-:Y:S01]  /*9fd0*/  ISETP.NE.AND P2, PT, R155, RZ, PT ;  /* 0x000000ff9b00720c */ /* 0x000fe20003f45270 */
[----:B-1----:R-:W1:-:S12]  /*9fe0*/  S2R R4, SR_TID.X ;  /* 0x0000000000047919 */ /* 0x002e580000002100 */
[----:B------:R-:W2:Y:S01]  /*9ff0*/  @!P2 LDC R155, c[0x0][0xad4] ;  /* 0x0002b500ff9bab82 */ /* 0x000ea20000000800 */
[----:B-1----:R-:W-:Y:S01]  /*a000*/  VIADD R24, R4, 0xffffff80 ;  /* 0xffffff8004187836 */ /* 0x002fe20000000000 */
[----:B--2---:R-:W-:-:S04]  /*a010*/  ISETP.GT.AND P2, PT, R155, 0x1, PT ;  /* 0x000000019b00780c */ /* 0x004fc80003f44270 */
[----:B------:R-:W-:Y:S01]  /*a020*/  ISETP.GT.AND P3, PT, R24, 0xbf, PT ;  /* 0x000000bf1800780c */ /* 0x000fe20003f64270 */
[----:B0-----:R-:W-:-:S12]  /*a030*/  @P1 BRA `(.L_x_14202) ;  /* 0x0000000000101947 */ /* 0x001fd80003800000 */
[----:B------:R-:W-:Y:S05]  /*a040*/  @!P0 BRA `(.L_x_14202) ;  /* 0x00000000000c8947 */ /* 0x000fea0003800000 */
[----:B------:R-:W2:Y:S04]  /*a050*/  LDG.E R9, desc[UR40][R2.64] ;  /* 0x0000002802097981 */ /* 0x000ea8000c1e1900 */
[----:B-----5:R-:W2:Y:S02]  /*a060*/  LDG.E R0, desc[UR40][R2.64+0x4] ;  /* 0x0000042802007981 */ /* 0x020ea4000c1e1900 */
[----:B--2---:R-:W-:-:S07]  /*a070*/  IMAD.IADD R0, R0, 0x1, -R9 ;  /* 0x0000000100007824 */ /* 0x004fce00078e0a09 */
.L_x_14202:
[----:B------:R-:W-:Y:S01]  /*a080*/  BSSY B1, `(.L_x_14203) ;  /* 0x0000036000017945 */ /* 0x000fe20003800000 */
[----:B------:R-:W-:Y:S02]  /*a090*/  SEL R153, R153, RZ, !P0 ;  /* 0x000000ff99997207 */ /* 0x000fe40004000000 */
[----:B------:R-:W-:Y:S02]  /*a0a0*/  SEL R157, R157, RZ, !P0 ;  /* 0x000000ff9d9d7207 */ /* 0x000fe40004000000 */
[----:B-----5:R-:W-:Y:S01]  /*a0b0*/  SHF.R.S32.HI R20, RZ, 0x1f, R17 ;  /* 0x0000001fff147819 */ /* 0x020fe20000011411 */
[----:B------:R-:W-:Y:S06]  /*a0c0*/  @P3 BRA `(.L_x_14204) ;  /* 0x0000000000c43947 */ /* 0x000fec0003800000 */
[----:B------:R-:W0:Y:S01]  /*a0d0*/  LDC R31, c[0x0][0xbe8] ;  /* 0x0002fa00ff1f7b82 */ /* 0x000e220000000800 */
[----:B------:R-:W-:Y:S01]  /*a0e0*/  IADD3 R27, R16, -0x80, R4 ;  /* 0xffffff80101b7810 */ /* 0x000fe20007ffe004 */
[----:B0-----:R-:W-:-:S05]  /*a0f0*/  IMAD R2, R0, R31, RZ ;  /* 0x0000001f00027224 */ /* 0x001fca00078e02ff */
[----:B------:R-:W-:-:S13]  /*a100*/  ISETP.GE.AND P0, PT, R27, R2, PT ;  /* 0x000000021b00720c */ /* 0x000fda0003f06270 */
[----:B------:R-:W-:Y:S05]  /*a110*/  @P0 BRA `(.L_x_14204) ;  /* 0x0000000000b00947 */ /* 0x000fea0003800000 */
[----:B------:R-:W2:Y:S01]  /*a120*/  LDL.LU R26, [R1+0x1c] ;  /* 0x00001c00011a7983 */ /* 0x000ea20000300800 */
[----:B------:R-:W-:Y:S01]  /*a130*/  ISETP.NE.AND P1, PT, R31, 0x1, PT ;  /* 0x000000011f00780c */ /* 0x000fe20003f25270 */
[----:B------:R-:W-:Y:S01]  /*a140*/  IMAD.MOV.U32 R18, RZ, RZ, 0x9b8 ;  /* 0x000009b8ff127424 */ /* 0x000fe200078e00ff */
[----:B------:R-:W-:Y:S01]  /*a150*/  ISETP.GT.AND P0, PT, R155, 0x1, PT ;  /* 0x000000019b00780c */ /* 0x000fe20003f04270 */
[----:B------:R-:W0:Y:S01]  /*a160*/  LDC.64 R28, c[0x0][0xba8] ;  /* 0x0002ea00ff1c7b82 */ /* 0x000e220000000a00 */
[----:B------:R-:W-:Y:S02]  /*a170*/  IMAD.MOV.U32 R21, RZ, RZ, R27 ;  /* 0x000000ffff157224 */ /* 0x000fe400078e001b */
[----:B------:R-:W-:-:S05]  /*a180*/  SEL R18, R18, 0x978, P0 ;  /* 0x0000097812127807 */ /* 0x000fca0000000000 */
[----:B------:R-:W1:Y:S08]  /*a190*/  LDC.64 R8, c[0x0][R18+0x220] ;  /* 0x0000880012087b82 */ /* 0x000e700000000a00 */
[----:B------:R-:W3:Y:S08]  /*a1a0*/  @P1 LDC R4, c[0x0][0xbec] ;  /* 0x0002fb00ff041b82 */ /* 0x000ef00000000800 */
[----:B------:R-:W4:Y:S08]  /*a1b0*/  LDC.64 R2, c[0x0][R18+0x218] ;  /* 0x0000860012027b82 */ /* 0x000f300000000a00 */
[----:B------:R-:W5:Y:S01]  /*a1c0*/  @P1 LDC R25, c[0x0][0xbf0] ;  /* 0x0002fc00ff191b82 */ /* 0x000f620000000800 */
[----:B-1----:R-:W-:-:S02]  /*a1d0*/  IMAD R9, R9, R153, RZ ;  /* 0x0000009909097224 */ /* 0x002fc400078e02ff */
[----:B------:R-:W-:-:S05]  /*a1e0*/  IMAD.WIDE.U32 R14, R8, R153, RZ ;  /* 0x00000099080e7225 */ /* 0x000fca00078e00ff */
[----:B------:R-:W1:Y:S01]  /*a1f0*/  LDC.64 R10, c[0x0][R18+0x228] ;  /* 0x00008a00120a7b82 */ /* 0x000e620000000a00 */
[----:B---3--:R-:W-:-:S07]  /*a200*/  @P1 IMAD.HI.U32 R4, R27, R4, RZ ;  /* 0x000000041b041227 */ /* 0x008fce00078e00ff */
[----:B------:R-:W3:Y:S01]  /*a210*/  LDC.64 R12, c[0x0][R18+0x210] ;  /* 0x00008400120c7b82 */ /* 0x000ee20000000a00 */
[-C--:B----4-:R-:W-:Y:S02]  /*a220*/  IMAD R23, R3, R154.reuse, RZ ;  /* 0x0000009a03177224 */ /* 0x090fe400078e02ff */
[----:B------:R-:W-:-:S04]  /*a230*/  IMAD.WIDE.U32 R2, R2, R154, RZ ;  /* 0x0000009a02027225 */ /* 0x000fc800078e00ff */
[----:B------:R-:W-:Y:S01]  /*a240*/  IMAD.IADD R23, R3, 0x1, R23 ;  /* 0x0000000103177824 */ /* 0x000fe200078e0217 */
[----:B-----5:R-:W-:Y:S01]  /*a250*/  @P1 SHF.R.U32.HI R21, RZ, R25, R4 ;  /* 0x00000019ff151219 */ /* 0x020fe20000011604 */
[----:B------:R-:W-:Y:S01]  /*a260*/  IMAD R25, R8, R157, R9 ;  /* 0x0000009d08197224 */ /* 0x000fe200078e0209 */
[----:B0-----:R-:W0:Y:S01]  /*a270*/  @!P0 LDC R28, c[0x0][0xb50] ;  /* 0x0002d400ff1c8b82 */ /* 0x001e220000000800 */
[----:B------:R-:W-:Y:S02]  /*a280*/  IADD3 R4, P1, P3, R14, R2, R17 ;  /* 0x000000020e047210 */ /* 0x000fe40007b3e011 */
[----:B------:R-:W-:Y:S02]  /*a290*/  IMAD.MOV R8, RZ, RZ, -R21 ;  /* 0x000000ffff087224 */ /* 0x000fe400078e0a15 */
[----:B------:R-:W-:-:S03]  /*a2a0*/  IMAD.IADD R25, R15, 0x1, R25 ;  /* 0x000000010f197824 */ /* 0x000fc600078e0219 */
[----:B------:R-:W4:Y:S01]  /*a2b0*/  @!P0 LDC R29, c[0x0][0xb54] ;  /* 0x0002d500ff1d8b82 */ /* 0x000f220000000800 */
[----:B--2---:R-:W-:-:S05]  /*a2c0*/  SEL R9, R26, RZ, P0 ;  /* 0x000000ff1a097207 */ /* 0x004fca0000000000 */
[----:B-1----:R-:W-:-:S04]  /*a2d0*/  IMAD.WIDE.U32 R2, R10, R9, RZ ;  /* 0x000000090a027225 */ /* 0x002fc800078e00ff */
        /* <DEDUP_REMOVED lines=11> */
[----:B0-----:R-:W-:-:S03]  /*a390*/  LEA R8, P0, R2, R28, 0x2 ;  /* 0x0000001c02087211 */ /* 0x001fc600078010ff */
[----:B------:R-:W-:-:S05]  /*a3a0*/  IMAD.IADD R3, R3, 0x1, R11 ;  /* 0x0000000103037824 */ /* 0x000fca00078e020b */
[----:B----4-:R-:W-:Y:S01]  /*a3b0*/  LEA.HI.X R9, R2, R29, R3, 0x2, P0 ;  /* 0x0000001d02097211 */ /* 0x010fe200000f1403 */
[----:B------:R-:W-:-:S05]  /*a3c0*/  IMAD.MOV.U32 R3, RZ, RZ, -0x800000 ;  /* 0xff800000ff037424 */ /* 0x000fca00078e00ff */
[----:B------:R0:W-:Y:S02]  /*a3d0*/  STG.E desc[UR40][R8.64], R3 ;  /* 0x0000000308007986 */ /* 0x0001e4000c101928 */
.L_x_14204:
[----:B------:R-:W-:Y:S05]  /*a3e0*/  BSYNC B1 ;  /* 0x0000000000017941 */ /* 0x000fea0003800000 */
.L_x_14203:
[----:B------:R-:W-:Y:S05]  /*a3f0*/  @P2 BRA `(.L_x_14199) ;  /* 0x0000000400302947 */ /* 0x000fea0003800000 */
[----:B------:R-:W1:Y:S01]  /*a400*/  LDC R15, c[0x0][0xbe8] ;  /* 0x0002fa00ff0f7b82 */ /* 0x000e620000000800 */
[----:B------:R-:W-:Y:S01]  /*a410*/  SHF.R.S32.HI R14, RZ, 0x1f, R24 ;  /* 0x0000001fff0e7819 */ /* 0x000fe20000011418 */
[----:B------:R-:W-:Y:S01]  /*a420*/  ULDC.64 UR4, c[0x0][0xaa0] ;  /* 0x0002a80000047ab9 */ /* 0x000fe20000000a00 */
[----:B------:R-:W-:Y:S01]  /*a430*/  ULDC.64 UR6, c[0x0][0xaf0] ;  /* 0x0002bc0000067ab9 */ /* 0x000fe20000000a00 */
[----:B------:R-:W-:Y:S01]  /*a440*/  IMAD R2, R20, UR4, RZ ;  /* 0x0000000414027c24 */ /* 0x000fe2000f8e02ff */
[----:B------:R-:W-:Y:S01]  /*a450*/  LEA.HI R14, R14, R24, RZ, 0x3 ;  /* 0x000000180e0e7211 */ /* 0x000fe200078f18ff */
[----:B0-----:R-:W-:Y:S02]  /*a460*/  IMAD R8, R157, UR6, RZ ;  /* 0x000000069d087c24 */ /* 0x001fe4000f8e02ff */
[C---:B------:R-:W-:Y:S01]  /*a470*/  IMAD R9, R17.reuse, UR5, R2 ;  /* 0x0000000511097c24 */ /* 0x040fe2000f8e0202 */
[----:B------:R-:W-:Y:S01]  /*a480*/  SHF.R.S32.HI R14, RZ, 0x3, R14 ;  /* 0x00000003ff0e7819 */ /* 0x000fe2000001140e */
[----:B------:R-:W-:Y:S01]  /*a490*/  IMAD.WIDE.U32 R2, R17, UR4, RZ ;  /* 0x0000000411027c25 */ /* 0x000fe2000f8e00ff */
[----:B------:R-:W-:-:S03]  /*a4a0*/  ULDC.64 UR4, c[0x0][0xae8] ;  /* 0x0002ba0000047ab9 */ /* 0x000fc60000000a00 */
[----:B------:R-:W-:Y:S02]  /*a4b0*/  IMAD R11, R156, 0x30, R14 ;  /* 0x000000309c0b7824 */ /* 0x000fe400078e020e */
[----:B------:R-:W-:Y:S02]  /*a4c0*/  IMAD.IADD R3, R3, 0x1, R9 ;  /* 0x0000000103037824 */ /* 0x000fe400078e0209 */
[----:B------:R-:W-:Y:S02]  /*a4d0*/  IMAD.IADD R10, R16, 0x1, R11 ;  /* 0x00000001100a7824 */ /* 0x000fe400078e020b */
[----:B------:R-:W-:Y:S01]  /*a4e0*/  IMAD.WIDE.U32 R2, R154, UR4, R2 ;  /* 0x000000049a027c25 */ /* 0x000fe2000f8e0002 */
[----:B-1----:R-:W-:-:S03]  /*a4f0*/  ISETP.NE.AND P0, PT, R15, 0x1, PT ;  /* 0x000000010f00780c */ /* 0x002fc60003f05270 */
[----:B------:R-:W-:Y:S02]  /*a500*/  IMAD.MOV.U32 R9, RZ, RZ, R10 ;  /* 0x000000ffff097224 */ /* 0x000fe400078e000a */
[----:B------:R-:W-:Y:S01]  /*a510*/  IMAD R3, R154, UR5, R3 ;  /* 0x000000059a037c24 */ /* 0x000fe2000f8e0203 */
[----:B------:R-:W-:Y:S01]  /*a520*/  ULDC.64 UR4, c[0x0][0xae0] ;  /* 0x0002b80000047ab9 */ /* 0x000fe20000000a00 */
[----:B------:R-:W-:Y:S02]  /*a530*/  IMAD.SHL.U32 R23, R156, 0x8, RZ ;  /* 0x000000089c177824 */ /* 0x000fe400078e00ff */
[----:B------:R-:W-:-:S04]  /*a540*/  IMAD.WIDE.U32 R2, R153, UR6, R2 ;  /* 0x0000000699027c25 */ /* 0x000fc8000f8e0002 */
[----:B------:R-:W-:Y:S01]  /*a550*/  IMAD.IADD R18, R14, 0x1, R16 ;  /* 0x000000010e127824 */ /* 0x000fe200078e0210 */
[----:B------:R-:W0:Y:S01]  /*a560*/  @P0 LDC R13, c[0x0][0xbec] ;  /* 0x0002fb00ff0d0b82 */ /* 0x000e220000000800 */
[----:B------:R-:W-:Y:S02]  /*a570*/  IMAD R17, R0, R15, RZ ;  /* 0x0000000f00117224 */ /* 0x000fe400078e02ff */
[----:B------:R-:W-:Y:S02]  /*a580*/  VIADD R0, R18, 0x30 ;  /* 0x0000003012007836 */ /* 0x000fe40000000000 */
[----:B------:R-:W-:-:S03]  /*a590*/  IMAD.SHL.U32 R24, R156, 0x8, RZ ;  /* 0x000000089c187824 */ /* 0x000fc600078e00ff */
[----:B------:R-:W1:Y:S02]  /*a5a0*/  @P0 LDC R21, c[0x0][0xbf0] ;  /* 0x0002fc00ff150b82 */ /* 0x000e640000000800 */
[----:B------:R-:W-:Y:S01]  /*a5b0*/  SHF.R.S32.HI R24, RZ, 0x1f, R24 ;  /* 0x0000001fff187819 */ /* 0x000fe20000011418 */
[----:B0-----:R-:W-:-:S04]  /*a5c0*/  @P0 IMAD.HI.U32 R4, R10, R13, RZ ;  /* 0x0000000d0a040227 */ /* 0x001fc800078e00ff */
[----:B------:R-:W-:Y:S01]  /*a5d0*/  IMAD R13, R153, UR7, R8 ;  /* 0x00000007990d7c24 */ /* 0x000fe2000f8e0208 */
[----:B-1----:R-:W-:-:S03]  /*a5e0*/  @P0 SHF.R.U32.HI R9, RZ, R21, R4 ;  /* 0x00000015ff090219 */ /* 0x002fc60000011604 */
        /* <DEDUP_REMOVED lines=16> */
[----:B------:R-:W-:-:S03]  /*a6f0*/  ULDC UR4, c[0x0][0xac8] ;  /* 0x0002b20000047ab9 */ /* 0x000fc60000000800 */
[----:B------:R-:W0:Y:S01]  /*a700*/  SHFL.IDX PT, R8, R4, RZ, 0x181f ;  /* 0x00181fff04087589 */ /* 0x000e2200000e0000 */
[----:B------:R-:W-:Y:S01]  /*a710*/  LEA.HI.X R12, R2, UR5, R3, 0x1, P0 ;  /* 0x00000005020c7c11 */ /* 0x000fe200080f0c03 */
[C---:B------:R-:W-:Y:S01]  /*a720*/  VIADD R2, R18.reuse, 0x60 ;  /* 0x0000006012027836 */ /* 0x040fe20000000000 */
[----:B------:R-:W-:Y:S01]  /*a730*/  ISETP.GE.AND P0, PT, R23, UR4, PT ;  /* 0x0000000417007c0c */ /* 0x000fe2000bf06270 */
[----:B------:R-:W1:Y:S01]  /*a740*/  SHFL.IDX PT, R10, R4, 0x1, 0x181f ;  /* 0x00381f00040a7f89 */ /* 0x000e6200000e0000 */
[C---:B------:R-:W-:Y:S02]  /*a750*/  VIADD R3, R18.reuse, 0x90 ;  /* 0x0000009012037836 */ /* 0x040fe40000000000 */
[-C--:B------:R-:W-:Y:S01]  /*a760*/  ISETP.GE.OR P3, PT, R18, R17.reuse, P0 ;  /* 0x000000111200720c */ /* 0x080fe20000766670 */
[----:B------:R-:W2:Y:S01]  /*a770*/  SHFL.IDX PT, R14, R4, 0x2, 0x181f ;  /* 0x00581f00040e7f89 */ /* 0x000ea200000e0000 */
[-C--:B------:R-:W-:Y:S02]  /*a780*/  ISETP.GE.OR P2, PT, R0, R17.reuse, P0 ;  /* 0x000000110000720c */ /* 0x080fe40000746670 */
[-C--:B------:R-:W-:Y:S01]  /*a790*/  ISETP.GE.OR P1, PT, R2, R17.reuse, P0 ;  /* 0x000000110200720c */ /* 0x080fe20000726670 */
[----:B------:R-:W3:Y:S01]  /*a7a0*/  SHFL.IDX PT, R9, R12, RZ, 0x181f ;  /* 0x00181fff0c097589 */ /* 0x000ee200000e0000 */
[----:B------:R-:W-:-:S03]  /*a7b0*/  ISETP.GE.OR P0, PT, R3, R17, P0 ;  /* 0x000000110300720c */ /* 0x000fc60000706670 */
[----:B------:R-:W4:Y:S04]  /*a7c0*/  SHFL.IDX PT, R16, R4, 0x3, 0x181f ;  /* 0x00781f0004107f89 */ /* 0x000f2800000e0000 */
        /* <DEDUP_REMOVED lines=15> */
.L_x_14199:
[----:B------:R-:W-:Y:S05]  /*a8c0*/  BSYNC B0 ;  /* 0x0000000000007941 */ /* 0x000fea0003800000 */
.L_x_14195:
[----:B------:R-:W-:Y:S02]  /*a8d0*/  ULDC UR4, c[0x0][0xc3c] ;  /* 0x00030f0000047ab9 */ /* 0x000fe40000000800 */
[----:B------:R-:W-:-:S13]  /*a8e0*/  ISETP.GE.AND P0, PT, R7, UR4, PT ;  /* 0x0000000407007c0c */ /* 0x000fda000bf06270 */
[----:B------:R-:W-:Y:S05]  /*a8f0*/  @!P0 BRA `(.L_x_14205) ;  /* 0xffffff6400808947 */ /* 0x000fea000383ffff */
[----:B------:R-:W-:Y:S05]  /*a900*/  EXIT ;  /* 0x000000000000794d */ /* 0x000fea0003800000 */
.L_x_14158:
[----:B------:R-:W-:-:S08]  /*a910*/  NOP ;  /* 0x0000000000007918 */ /* 0x000fd00000000000 */
[----:B--2---:R-:W0:-:S00]  /*a920*/  USETMAXREG.DEALLOC.CTAPOOL 0x20 ;  /* 0x00000020000079c8 */ /* 0x004e0000080e0500 */
        /* <DEDUP_REMOVED lines=14> */
.L_x_14206:
[----:B0-----:R-:W0:Y:S01]  /*aa10*/  S2R R0, SR_TID.X ;  /* 0x0000000000007919 */ /* 0x001e220000002100 */
        /* <DEDUP_REMOVED lines=43> */
.L_x_14210:
        /* <DEDUP_REMOVED lines=37> */
.L_x_14208:
        /* <DEDUP_REMOVED lines=13> */
.L_x_14211:
        /* <DEDUP_REMOVED lines=61> */
.L_x_14212:
        /* <DEDUP_REMOVED lines=60> */
.L_x_14213:
[----:B------:R-:W-:-:S05]  /*b780*/  LOP3.LUT R2, RZ, R2, RZ, 0x33, !PT ;  /* 0x00000002ff027212 */ /* 0x000fca00078e33ff */
[----:B------:R-:W-:Y:S01]  /*b790*/  IMAD.IADD R25, R25, 0x1, R2 ;  /* 0x0000000119197824 */ /* 0x000fe200078e0202 */
[----:B------:R-:W-:Y:S06]  /*b7a0*/  BRA `(.L_x_14214) ;  /* 0x00000000000c7947 */ /* 0x000fec0003800000 */
.L_x_14209:
[----:B------:R-:W-:Y:S02]  /*b7b0*/  IMAD.MOV.U32 R25, RZ, RZ, RZ ;  /* 0x000000ffff197224 */ /* 0x000fe400078e00ff */
[----:B------:R-:W-:Y:S02]  /*b7c0*/  IMAD.U32 R24, RZ, RZ, UR6 ;  /* 0x00000006ff187e24 */ /* 0x000fe4000f8e00ff */
[----:B------:R-:W-:-:S07]  /*b7d0*/  IMAD.MOV.U32 R26, RZ, RZ, RZ ;  /* 0x000000ffff1a7224 */ /* 0x000fce00078e00ff */
.L_x_14214:
[----:B------:R-:W-:-:S13]  /*b7e0*/  ISETP.NE.AND P0, PT, R0, RZ, PT ;  /* 0x000000ff0000720c */ /* 0x000fda0003f05270 */
[----:B------:R-:W0:Y:S01]  /*b7f0*/  @!P0 S2R R3, SR_CgaCtaId ;  /* 0x0000000000038919 */ /* 0x000e220000008800 */
[----:B------:R-:W-:-:S04]  /*b800*/  @!P0 MOV R0, 0x400 ;  /* 0x0000040000008802 */ /* 0x000fc80000000f00 */
[----:B0-----:R-:W-:-:S05]  /*b810*/  @!P0 LEA R0, R3, R0, 0x18 ;  /* 0x0000000003008211 */ /* 0x001fca00078ec0ff */
[----:B------:R0:W-:Y:S01]  /*b820*/  @!P0 STS.128 [R0+0x168d0], R24 ;  /* 0x0168d01800008388 */ /* 0x0001e20000000c00 */
[----:B------:R-:W-:Y:S06]  /*b830*/  BAR.ARV 0x5, 0x200 ;  /* 0x0148000000007b1d */ /* 0x000fec0000002000 */
.L_x_14207:
        /* <DEDUP_REMOVED lines=17> */
[C---:B-1----:R-:W-:Y:S01]  /*b950*/  LOP3.LUT R4, R5.reuse, 0x7f, RZ, 0xc0, !PT ;  /* 0x0000007f05047812 */ /* 0x042fe200078ec0ff */
[----:B0-----:R-:W-:-:S04]  /*b960*/  IMAD.SHL.U32 R0, R5, 0x8, RZ ;  /* 0x0000000805007824 */ /* 0x001fc800078e00ff */
        /* <DEDUP_REMOVED lines=9> */
.L_x_14307:
        /* <DEDUP_REMOVED lines=51> */
[----:B------:R-:W2:Y:S04]  /*bd30*/  LDG.E R6, desc[UR40][R2.64] ;  /* 0x0000002802067981 */ /* 0x000ea8000c1e1900 */
[----:B0-----:R-:W2:Y:S02]  /*bd40*/  LDG.E R9, desc[UR40][R2.64+0x4] ;  /* 0x0000042802097981 */ /* 0x001ea4000c1e1900 */
[----:B--2---:R-:W-:-:S05]  /*bd50*/  IMAD.IADD R10, R9, 0x1, -R6 ;  /* 0x00000001090a7824 */ /* 0x004fca00078e0a06 */
[----:B------:R1:W-:Y:S02]  /*bd60*/  STL [R1+0x20], R10 ;  /* 0x0000200a01007387 */ /* 0x0003e40000100800 */
.L_x_14216:
        /* <DEDUP_REMOVED lines=15> */
.L_x_14217:
[----:B------:R-:W-:Y:S05]  /*be60*/  @!P0 BRA `(.L_x_14218) ;  /* 0x00000000000c8947 */ /* 0x000fea0003800000 */
[----:B------:R-:W2:Y:S04]  /*be70*/  LDG.E R7, desc[UR40][R4.64] ;  /* 0x0000002804077981 */ /* 0x000ea8000c1e1900 */
[----:B------:R-:W2:Y:S02]  /*be80*/  LDG.E R2, desc[UR40][R4.64+0x4] ;  /* 0x0000042804027981 */ /* 0x000ea4000c1e1900 */
[----:B--2---:R-:W-:-:S07]  /*be90*/  IMAD.IADD R7, R2, 0x1, -R7 ;  /* 0x0000000102077824 */ /* 0x004fce00078e0a07 */
.L_x_14218:
[----:B-----5:R-:W-:Y:S01]  /*bea0*/  IMAD.IADD R7, R7, 0x1, -R0 ;  /* 0x0000000107077824 */ /* 0x020fe200078e0a00 */
[----:B0-----:R-:W-:Y:S01]  /*beb0*/  LOP3.LUT R9, R6, 0xff, RZ, 0xc0, !PT ;  /* 0x000000ff06097812 */ /* 0x001fe200078ec0ff */
[----:B------:R-:W0:Y:S01]  /*bec0*/  LDC R0, c[0x0][0x448] ;  /* 0x00011200ff007b82 */ /* 0x000e220000000800 */
[----:B--2---:R-:W-:Y:S01]  /*bed0*/  IMAD R2, R25, 0xc0, RZ ;  /* 0x000000c019027824 */ /* 0x004fe200078e02ff */
[----:B------:R-:W-:Y:S01]  /*bee0*/  BSSY B0, `(.L_x_14219) ;  /* 0x0000036000007945 */ /* 0x000fe20003800000 */
[----:B------:R-:W-:Y:S02]  /*bef0*/  IMAD.MOV.U32 R4, RZ, RZ, RZ ;  /* 0x000000ffff047224 */ /* 0x000fe400078e00ff */
[----:B------:R-:W-:Y:S01]  /*bf00*/  VIADD R2, R2, 0xbf ;  /* 0x000000bf02027836 */ /* 0x000fe20000000000 */
[----:B0-----:R-:W-:-:S13]  /*bf10*/  ISETP.NE.AND P0, PT, R0, 0x1, PT ;  /* 0x000000010000780c */ /* 0x001fda0003f05270 */
[----:B------:R-:W0:Y:S08]  /*bf20*/  @P0 LDC R3, c[0x0][0x44c] ;  /* 0x00011300ff030b82 */ /* 0x000e300000000800 */
[----:B------:R-:W2:Y:S01]  /*bf30*/  @P0 LDC R0, c[0x0][0x450] ;  /* 0x00011400ff000b82 */ /* 0x000ea20000000800 */
[----:B0-----:R-:W-:-:S05]  /*bf40*/  @P0 IMAD.HI.U32 R3, R2, R3, RZ ;  /* 0x0000000302030227 */ /* 0x001fca00078e00ff */
[----:B--2---:R-:W-:Y:S02]  /*bf50*/  @P0 SHF.R.U32.HI R2, RZ, R0, R3 ;  /* 0x00000000ff020219 */ /* 0x004fe40000011603 */
        /* <DEDUP_REMOVED lines=9> */
[----:B------:R-:W-:Y:S01]  /*bff0*/  VIMNMX R8, R7, R0, PT ;  /* 0x0000000007087248 */ /* 0x000fe20003fe0100 */
[----:B------:R-:W-:Y:S01]  /*c000*/  IMAD.MOV.U32 R7, RZ, RZ, R4 ;  /* 0x000000ffff077224 */ /* 0x000fe200078e0004 */
[----:B------:R-:W-:Y:S02]  /*c010*/  SHF.R.U32.HI R0, RZ, 0x10, R6 ;  /* 0x00000010ff007819 */ /* 0x000fe40000011606 */
[----:B------:R-:W-:Y:S01]  /*c020*/  ISETP.GE.AND P1, PT, R8, 0x1, PT ;  /* 0x000000010800780c */ /* 0x000fe20003f26270 */
[----:B------:R0:W-:Y:S01]  /*c030*/  STL [R1+0x14], R8 ;  /* 0x0000140801007387 */ /* 0x0001e20000100800 */
[----:B------:R-:W-:-:S03]  /*c040*/  ISETP.NE.AND P0, PT, R0, RZ, PT ;  /* 0x000000ff0000720c */ /* 0x000fc60003f05270 */
[----:B------:R0:W-:Y:S04]  /*c050*/  STL [R1+0x1c], R4 ;  /* 0x00001c0401007387 */ /* 0x0001e80000100800 */
[----:B------:R0:W-:Y:S06]  /*c060*/  STL [R1+0x38], R9 ;  /* 0x0000380901007387 */ /* 0x0001ec0000100800 */
[----:B------:R-:W2:Y:S01]  /*c070*/  @!P0 LDC R0, c[0x0][0x9f0] ;  /* 0x00027c00ff008b82 */ /* 0x000ea20000000800 */
[----:B------:R-:W-:Y:S05]  /*c080*/  @!P1 BRA `(.L_x_14220) ;  /* 0x00000000006c9947 */ /* 0x000fea0003800000 */
[-C--:B0-2---:R-:W-:Y:S02]  /*c090*/  IABS R4, R0.reuse ;  /* 0x0000000000047213 */ /* 0x085fe40000000000 */
        /* <DEDUP_REMOVED lines=26> */
.L_x_14220:
[----:B------:R-:W-:Y:S05]  /*c240*/  BSYNC B0 ;  /* 0x0000000000007941 */ /* 0x000fea0003800000 */
.L_x_14219:
[----:B--2---:R-:W-:Y:S01]  /*c250*/  IMAD.MOV.U32 R0, RZ, RZ, R7 ;  /* 0x000000ffff007224 */ /* 0x004fe200078e0007 */
[----:B------:R-:W-:Y:S03]  /*c260*/  BSSY B7, `(.L_x_14221) ;  /* 0x0000358000077945 */ /* 0x000fe60003800000 */
[----:B------:R-:W-:-:S05]  /*c270*/  IMAD R2, R9, R0, RZ ;  /* 0x0000000009027224 */ /* 0x000fca00078e02ff */
[----:B------:R-:W-:Y:S01]  /*c280*/  VIADDMNMX R0, R2, R0, R8, PT ;  /* 0x0000000002007246 */ /* 0x000fe20003800108 */
[----:B------:R2:W-:Y:S03]  /*c290*/  STL [R1+0x4], R2 ;  /* 0x0000040201007387 */ /* 0x0005e60000100800 */
[----:B------:R-:W-:Y:S01]  /*c2a0*/  ISETP.GT.AND P0, PT, R0, R2, PT ;  /* 0x000000020000720c */ /* 0x000fe20003f04270 */
[----:B------:R2:W-:-:S12]  /*c2b0*/  STL [R1+0x18], R0 ;  /* 0x0000180001007387 */ /* 0x0005d80000100800 */
[----:B------:R-:W-:Y:S05]  /*c2c0*/  @P0 BRA `(.L_x_14222) ;  /* 0x0000000000440947 */ /* 0x000fea0003800000 */
[----:B--2---:R-:W2:Y:S02]  /*c2d0*/  S2R R0, SR_TID.X ;  /* 0x0000000000007919 */ /* 0x004ea40000002100 */
[----:B--2---:R-:W-:-:S04]  /*c2e0*/  LOP3.LUT R0, R0, 0x7f, RZ, 0xc0, !PT ;  /* 0x0000007f00007812 */ /* 0x004fc800078ec0ff */
[----:B------:R-:W-:-:S13]  /*c2f0*/  ISETP.NE.AND P0, PT, R0, RZ, PT ;  /* 0x000000ff0000720c */ /* 0x000fda0003f05270 */
[----:B------:R-:W-:Y:S05]  /*c300*/  @P0 BRA `(.L_x_14223) ;  /* 0x0000003400340947 */ /* 0x000fea0003800000 */
[----:B------:R-:W2:Y:S01]  /*c310*/  S2R R5, SR_LANEID ;  /* 0x0000000000057919 */ /* 0x000ea20000000000 */
[----:B------:R-:W-:Y:S01]  /*c320*/  VOTEU.ANY UR4, UPT, PT ;  /* 0x0000000000047886 */ /* 0x000fe200038e0100 */
[----:B------:R-:W4:Y:S01]  /*c330*/  LDC.64 R2, c[0x0][0xc60] ;  /* 0x00031800ff027b82 */ /* 0x000f220000000a00 */
[----:B------:R-:W2:Y:S02]  /*c340*/  FLO.U32 R0, UR4 ;  /* 0x0000000400007d00 */ /* 0x000ea400080e0000 */
[----:B--2---:R-:W-:-:S06]  /*c350*/  ISETP.EQ.U32.AND P0, PT, R0, R5, PT ;  /* 0x000000050000720c */ /* 0x004fcc0003f02070 */
[----:B------:R-:W4:Y:S07]  /*c360*/  POPC R5, UR4 ;  /* 0x0000000400057d09 */ /* 0x000f2e0008000000 */
[----:B----4-:R-:W2:Y:S01]  /*c370*/  @P0 ATOMG.E.ADD.STRONG.GPU PT, R3, desc[UR40][R2.64], R5 ;  /* 0x00000005020309a8 */ /* 0x010ea200081ee1e8 */
[----:B0-----:R-:W0:Y:S02]  /*c380*/  S2R R4, SR_LTMASK ;  /* 0x0000000000047919 */ /* 0x001e240000003900 */
[----:B0-----:R-:W-:-:S04]  /*c390*/  LOP3.LUT R4, R4, UR4, RZ, 0xc0, !PT ;  /* 0x0000000404047c12 */ /* 0x001fc8000f8ec0ff */
[----:B---3--:R-:W0:Y:S01]  /*c3a0*/  POPC R7, R4 ;  /* 0x0000000400077309 */ /* 0x008e220000000000 */
[----:B--2---:R-:W0:Y:S02]  /*c3b0*/  SHFL.IDX PT, R0, R3, R0, 0x1f ;  /* 0x00001f0003007589 */ /* 0x004e2400000e0000 */
[----:B0-----:R-:W-:Y:S01]  /*c3c0*/  IADD3 R24, R0, UR36, R7 ;  /* 0x0000002400187c10 */ /* 0x001fe2000fffe007 */
[----:B------:R-:W-:Y:S06]  /*c3d0*/  BRA `(.L_x_14223) ;  /* 0x0000003400007947 */ /* 0x000fec0003800000 */
.L_x_14222:
[----:B--2---:R-:W-:Y:S01]  /*c3e0*/  VIADD R0, R17, 0xe400 ;  /* 0x0000e40011007836 */ /* 0x004fe20000000000 */
        /* <DEDUP_REMOVED lines=11> */
[----:B---3--:R-:W-:-:S02]  /*c4a0*/  IMAD.U32 R7, RZ, RZ, UR9 ;  /* 0x00000009ff077e24 */ /* 0x008fc4000f8e00ff */
[----:B-1----:R-:W-:Y:S02]  /*c4b0*/  IMAD.U32 R10, RZ, RZ, UR4 ;  /* 0x00000004ff0a7e24 */ /* 0x002fe4000f8e00ff */
[----:B------:R-:W-:Y:S02]  /*c4c0*/  IMAD.U32 R11, RZ, RZ, UR5 ;  /* 0x00000005ff0b7e24 */ /* 0x000fe4000f8e00ff */
[----:B------:R-:W-:Y:S02]  /*c4d0*/  IMAD.MOV.U32 R8, RZ, RZ, 0x70 ;  /* 0x00000070ff087424 */ /* 0x000fe400078e00ff */
[----:B------:R-:W-:Y:S02]  /*c4e0*/  IMAD.MOV.U32 R12, RZ, RZ, 0x1 ;  /* 0x00000001ff0c7424 */ /* 0x000fe400078e00ff */
[----:B------:R-:W-:-:S07]  /*c4f0*/  IMAD.MOV.U32 R13, RZ, RZ, RZ ;  /* 0x000000ffff0d7224 */ /* 0x000fce00078e00ff */
[----:B------:R-:W-:-:S07]  /*c500*/  LEPC R20, `(.L_x_14225) ;  /* 0x000000001014794e */ /* 0x000fce0000000000 */
[----:B0-----:R-:W-:Y:S05]  /*c510*/  CALL.ABS.NOINC R2 ;  /* 0x0000000002007343 */ /* 0x001fea0003c00000 */
.L_x_14225:
[----:B------:R-:W-:Y:S05]  /*c520*/  BSYNC B6 ;  /* 0x0000000000067941 */ /* 0x000fea0003800000 */
.L_x_14224:
        /* <DEDUP_REMOVED lines=12> */
[----:B---3--:R-:W-:-:S02]  /*c5f0*/  IMAD.U32 R7, RZ, RZ, UR9 ;  /* 0x00000009ff077e24 */ /* 0x008fc4000f8e00ff */
[----:B-1----:R-:W-:Y:S02]  /*c600*/  IMAD.U32 R10, RZ, RZ, UR4 ;  /* 0x00000004ff0a7e24 */ /* 0x002fe4000f8e00ff */
[----:B------:R-:W-:Y:S02]  /*c610*/  IMAD.U32 R11, RZ, RZ, UR5 ;  /* 0x00000005ff0b7e24 */ /* 0x000fe4000f8e00ff */
[----:B------:R-:W-:Y:S02]  /*c620*/  IMAD.MOV.U32 R8, RZ, RZ, 0x70 ;  /* 0x00000070ff087424 */ /* 0x000fe400078e00ff */
[----:B------:R-:W-:Y:S02]  /*c630*/  IMAD.MOV.U32 R12, RZ, RZ, 0x1 ;  /* 0x00000001ff0c7424 */ /* 0x000fe400078e00ff */
[----:B--2---:R-:W-:-:S07]  /*c640*/  IMAD.MOV.U32 R13, RZ, RZ, RZ ;  /* 0x000000ffff0d7224 */ /* 0x004fce00078e00ff */
[----:B------:R-:W-:-:S07]  /*c650*/  LEPC R20, `(.L_x_14228) ;  /* 0x000000001014794e */ /* 0x000fce0000000000 */
[----:B----4-:R-:W-:Y:S05]  /*c660*/  CALL.ABS.NOINC R2 ;  /* 0x0000000002007343 */ /* 0x010fea0003c00000 */
.L_x_14228:
        /* <DEDUP_REMOVED lines=15> */
.L_x_14227:
[----:B------:R-:W-:Y:S05]  /*c760*/  BSYNC B6 ;  /* 0x0000000000067941 */ /* 0x000fea0003800000 */
.L_x_14226:
[----:B------:R-:W-:Y:S01]  /*c770*/  ULDC.64 UR4, c[0x0][0x9f8] ;  /* 0x00027e0000047ab9 */ /* 0x000fe20000000a00 */
[----:B------:R-:W2:Y:S01]  /*c780*/  LDL R20, [R1+0x18] ;  /* 0x0000180001147983 */ /* 0x000ea20000100800 */
        /* <DEDUP_REMOVED lines=10> */
[----:B--2---:R-:W-:Y:S01]  /*c830*/  VIADD R22, R20, 0xffffffff ;  /* 0xffffffff14167836 */ /* 0x004fe20000000000 */
[----:B-----5:R-:W-:Y:S02]  /*c840*/  SHF.R.S32.HI R29, RZ, 0x1f, R23 ;  /* 0x0000001fff1d7819 */ /* 0x020fe40000011417 */
[----:B------:R-:W-:Y:S01]  /*c850*/  SEL R19, R23, RZ, !P0 ;  /* 0x000000ff17137207 */ /* 0x000fe20004000000 */
[----:B------:R-:W-:Y:S08]  /*c860*/  BRA.DIV UR4, `(.L_x_14229) ;  /* 0x0000004604807947 */ /* 0x000ff0000b800000 */
[----:B------:R-:W2:Y:S02]  /*c870*/  S2R R0, SR_TID.X ;  /* 0x0000000000007919 */ /* 0x000ea40000002100 */
[----:B--2---:R-:W-:-:S04]  /*c880*/  SHF.R.U32.HI R0, RZ, 0x5, R0 ;  /* 0x00000005ff007819 */ /* 0x004fc80000011600 */
[----:B------:R-:W-:-:S05]  /*c890*/  LOP3.LUT R0, R0, 0x3, RZ, 0xc0, !PT ;  /* 0x0000000300007812 */ /* 0x000fca00078ec0ff */
[----:B------:R2:W4:Y:S02]  /*c8a0*/  SHFL.IDX PT, R14, R0, RZ, 0x1f ;  /* 0x00001fff000e7589 */ /* 0x00052400000e0000 */
.L_x_14323:
[----:B------:R-:W-:Y:S02]  /*c8b0*/  PLOP3.LUT P1, PT, PT, PT, PT, 0x8, 0x0 ;  /* 0x000000000000781c */ /* 0x000fe40003f2e170 */
[----:B----4-:R-:W-:Y:S02]  /*c8c0*/  ISETP.NE.AND P0, PT, R14, RZ, PT ;  /* 0x000000ff0e00720c */ /* 0x010fe40003f05270 */
[----:B--2---:R-:W-:-:S05]  /*c8d0*/  P2R R0, PR, RZ, 0x2 ;  /* 0x00000002ff007803 */ /* 0x004fca0000000000 */
[----:B------:R2:W-:Y:S06]  /*c8e0*/  STL [R1], R0 ;  /* 0x0000000001007387 */ /* 0x0005ec0000100800 */
[----:B------:R-:W-:Y:S05]  /*c8f0*/  @P0 BRA `(.L_x_14230) ;  /* 0x0000000000ec0947 */ /* 0x000fea0003800000 */
[----:B------:R-:W-:-:S03]  /*c900*/  UMOV UR4, 0xffffffff ;  /* 0xffffffff00047882 */ /* 0x000fc60000000000 */
[----:B------:R-:W-:Y:S05]  /*c910*/  BRA.DIV UR4, `(.L_x_14231) ;  /* 0x0000004604887947 */ /* 0x000fea000b800000 */
[----:B------:R-:W-:-:S13]  /*c920*/  ELECT P6, URZ, PT ;  /* 0x00000000003f782f */ /* 0x000fda00038c0000 */
.L_x_14326:
[----:B------:R-:W-:Y:S05]  /*c930*/  @!P6 BRA `(.L_x_14230) ;  /* 0x0000000000dce947 */ /* 0x000fea0003800000 */
[----:B------:R-:W-:-:S04]  /*c940*/  ISETP.NE.U32.AND P0, PT, R2, RZ, PT ;  /* 0x000000ff0200720c */ /* 0x000fc80003f05070 */
[----:B------:R-:W-:-:S13]  /*c950*/  ISETP.NE.AND.EX P0, PT, R3, RZ, PT, P0 ;  /* 0x000000ff0300720c */ /* 0x000fda0003f05300 */
[----:B------:R-:W-:Y:S05]  /*c960*/  @!P0 BRA `(.L_x_14232) ;  /* 0x0000000000448947 */ /* 0x000fea0003800000 */
[----:B------:R-:W4:Y:S01]  /*c970*/  LDC R6, c[0x0][0x43c] ;  /* 0x00010f00ff067b82 */ /* 0x000f220000000800 */
[----:B------:R-:W-:Y:S01]  /*c980*/  ULDC.64 UR4, c[0x0][0x428] ;  /* 0x00010a0000047ab9 */ /* 0x000fe20000000a00 */
[----:B----4-:R-:W-:-:S13]  /*c990*/  ISETP.NE.AND P0, PT, R6, 0x1, PT ;  /* 0x000000010600780c */ /* 0x010fda0003f05270 */
        /* <DEDUP_REMOVED lines=14> */
.L_x_14232:
[----:B--2---:R-:W-:Y:S01]  /*ca80*/  IMAD R0, R18, 0x8, R17 ;  /* 0x0000000812007824 */ /* 0x004fe200078e0211 */
[----:B----4-:R-:W-:-:S04]  /*ca90*/  SHF.L.U32 R2, R28, 0x1f, RZ ;  /* 0x0000001f1c027819 */ /* 0x010fc800000006ff */
[----:B------:R-:W2:Y:S02]  /*caa0*/  SYNCS.PHASECHK.TRANS64.TRYWAIT P0, [R0+URZ+0x16840], R2 ;  /* 0x01684002000075a7 */ /* 0x000ea4000800017f */
[----:B--2---:R-:W-:Y:S05]  /*cab0*/  @!P0 BRA `(.L_x_14233) ;  /* 0x0000004400408947 */ /* 0x004fea0003800000 */
.L_x_14327:
[----:B------:R-:W4:Y:S02]  /*cac0*/  S2R R3, SR_TID.X ;  /* 0x0000000000037919 */ /* 0x000f240000002100 */
[----:B----4-:R-:W-:-:S04]  /*cad0*/  LOP3.LUT R3, R3, 0x7f, RZ, 0xc0, !PT ;  /* 0x0000007f03037812 */ /* 0x010fc800078ec0ff */
[----:B------:R-:W-:-:S13]  /*cae0*/  ISETP.NE.AND P0, PT, R3, RZ, PT ;  /* 0x000000ff0300720c */ /* 0x000fda0003f05270 */
[----:B------:R-:W-:Y:S05]  /*caf0*/  @P0 BRA `(.L_x_14234) ;  /* 0x00000000001c0947 */ /* 0x000fea0003800000 */
[----:B------:R-:W4:Y:S01]  /*cb00*/  S2R R3, SR_TID.X ;  /* 0x0000000000037919 */ /* 0x000f220000002100 */
[----:B--2---:R-:W-:-:S04]  /*cb10*/  IMAD.MOV.U32 R2, RZ, RZ, 0x4000 ;  /* 0x00004000ff027424 */ /* 0x004fc800078e00ff */
[----:B------:R2:W-:Y:S01]  /*cb20*/  SYNCS.ARRIVE.TRANS64 RZ, [R0+URZ+0x16830], R2 ;  /* 0x0168300200ff79a7 */ /* 0x0005e2000800003f */
[----:B----4-:R-:W-:-:S04]  /*cb30*/  LOP3.LUT R3, R3, 0x1f, RZ, 0xc0, !PT ;  /* 0x0000001f03037812 */ /* 0x010fc800078ec0ff */
[----:B------:R-:W-:-:S13]  /*cb40*/  ISETP.NE.AND P0, PT, R3, RZ, PT ;  /* 0x000000ff0300720c */ /* 0x000fda0003f05270 */
[----:B--2---:R-:W-:Y:S05]  /*cb50*/  @!P0 BRA `(.L_x_14234) ;  /* 0x0000000000048947 */ /* 0x004fea0003800000 */
[----:B------:R-:W-:Y:S01]  /*cb60*/  BPT.TRAP 0x1 ;  /* 0x000000040000795c */ /* 0x000fe20000300000 */
.L_x_14234:
        /* <DEDUP_REMOVED lines=12> */
[----:B------:R-:W-:-:S03]  /*cc30*/  UIADD3 UR9, UR9, 0x16830, URZ ;  /* 0x0001683009097890 */ /* 0x000fc6000fffe03f */
[----:B------:R-:W-:Y:S01]  /*cc40*/  P2R R0, PR, RZ, 0x1 ;  /* 0x00000001ff007803 */ /* 0x000fe20000000000 */
[----:B------:R-:W-:Y:S02]  /*cc50*/  ULEA UR11, UR11, UR4, 0x7 ;  /* 0x000000040b0b7291 */ /* 0x000fe4000f8e383f */
[----:B------:R-:W-:Y:S01]  /*cc60*/  UIADD3 UR8, UR8, 0xe400, URZ ;  /* 0x0000e40008087890 */ /* 0x000fe2000fffe03f */
[----:B------:R-:W-:Y:S01]  /*cc70*/  UMOV UR4, 0x0 ;  /* 0x0000000000047882 */ /* 0x000fe20000000000 */
[----:B------:R4:W-:Y:S07]  /*cc80*/  STL [R1], R0 ;  /* 0x0000000001007387 */ /* 0x0009ee0000100800 */
[----:B------:R4:W-:Y:S01]  /*cc90*/  UTMALDG.4D [UR8], [UR6], desc[UR4] ;  /* 0x00000408060075b4 */ /* 0x0009e20008019000 */
[----:B------:R-:W-:-:S02]  /*cca0*/  NOP ;  /* 0x0000000000007918 */ /* 0x000fc40000000000 */
.L_x_14230:
[----:B0-----:R-:W5:Y:S04]  /*ccb0*/  LDL.LU R4, [R1+0x10] ;  /* 0x0000100001047983 */ /* 0x001f680000300800 */
[----:B------:R-:W3:Y:S04]  /*ccc0*/  LDL.LU R6, [R1+0xc] ;  /* 0x00000c0001067983 */ /* 0x000ee80000300800 */
[----:B------:R-:W3:Y:S01]  /*ccd0*/  LDL.LU R3, [R1+0x24] ;  /* 0x0000240001037983 */ /* 0x000ee20000300800 */
[----:B------:R-:W-:Y:S05]  /*cce0*/  WARPSYNC.ALL ;  /* 0x0000000000007948 */ /* 0x000fea0003800000 */
[----:B----4-:R-:W-:Y:S01]  /*ccf0*/  ULDC.64 UR6, c[0x0][0xa00] ;  /* 0x0002800000067ab9 */ /* 0x010fe20000000a00 */
[----:B------:R-:W-:Y:S01]  /*cd00*/  ULDC.64 UR4, c[0x0][0x298] ;  /* 0x0000a60000047ab9 */ /* 0x000fe20000000a00 */
[----:B--2---:R-:W-:Y:S01]  /*cd10*/  VIADD R0, R17, 0x8400 ;  /* 0x0000840011007836 */ /* 0x004fe20000000000 */
[----:B------:R-:W-:Y:S01]  /*cd20*/  BAR.SYNC.DEFER_BLOCKING 0x8, 0x200 ;  /* 0x0208000000007b1d */ /* 0x000fe20000010000 */
[----:B------:R-:W-:-:S03]  /*cd30*/  ISETP.NE.U32.AND P0, PT, RZ, UR6, PT ;  /* 0x00000006ff007c0c */ /* 0x000fc6000bf05070 */
[----:B------:R-:W-:Y:S02]  /*cd40*/  LOP3.LUT P1, RZ, R0, 0x3ff, RZ, 0xc0, !PT ;  /* 0x000003ff00ff7812 */ /* 0x000fe4000782c0ff */
[----:B------:R-:W-:Y:S01]  /*cd50*/  ISETP.NE.AND.EX P0, PT, RZ, UR7, PT, P0 ;  /* 0x00000007ff007c0c */ /* 0x000fe2000bf05300 */
[----:B------:R-:W-:Y:S01]  /*cd60*/  BSSY B6, `(.L_x_14235) ;  /* 0x000001d000067945 */ /* 0x000fe20003800000 */
[----:B-----5:R-:W-:Y:S02]  /*cd70*/  SHF.R.S32.HI R2, RZ, 0x1f, R4 ;  /* 0x0000001fff027819 */ /* 0x020fe40000011404 */
[----:B---3--:R-:W-:-:S03]  /*cd80*/  SEL R6, R6, RZ, !P0 ;  /* 0x000000ff06067207 */ /* 0x008fc60004000000 */
[----:B------:R-:W-:-:S04]  /*cd90*/  IMAD R2, R2, UR4, RZ ;  /* 0x0000000402027c24 */ /* 0x000fc8000f8e02ff */
[C---:B------:R-:W-:Y:S01]  /*cda0*/  IMAD R0, R4.reuse, UR5, R2 ;  /* 0x0000000504007c24 */ /* 0x040fe2000f8e0202 */
[----:B------:R-:W-:Y:S01]  /*cdb0*/  SEL R2, R3, RZ, !P0 ;  /* 0x000000ff03027207 */ /* 0x000fe20004000000 */
        /* <DEDUP_REMOVED lines=16> */
[----:B-1----:R-:W-:Y:S02]  /*cec0*/  IMAD.U32 R10, RZ, RZ, UR4 ;  /* 0x00000004ff0a7e24 */ /* 0x002fe4000f8e00ff */
[----:B------:R-:W-:Y:S02]  /*ced0*/  IMAD.U32 R11, RZ, RZ, UR5 ;  /* 0x00000005ff0b7e24 */ /* 0x000fe4000f8e00ff */
[----:B------:R-:W-:Y:S02]  /*cee0*/  IMAD.MOV.U32 R8, RZ, RZ, 0x70 ;  /* 0x00000070ff087424 */ /* 0x000fe400078e00ff */
[----:B------:R-:W-:Y:S02]  /*cef0*/  IMAD.MOV.U32 R12, RZ, RZ, 0x1 ;  /* 0x00000001ff0c7424 */ /* 0x000fe400078e00ff */
[----:B------:R-:W-:-:S07]  /*cf00*/  IMAD.MOV.U32 R13, RZ, RZ, RZ ;  /* 0x000000ffff0d7224 */ /* 0x000fce00078e00ff */
[----:B------:R-:W-:-:S07]  /*cf10*/  LEPC R20, `(.L_x_14236) ;  /* 0x000000001014794e */ /* 0x000fce0000000000 */
[----:B0-----:R-:W-:Y:S05]  /*cf20*/  CALL.ABS.NOINC R2 ;  /* 0x0000000002007343 */ /* 0x001fea0003c00000 */
.L_x_14236:
[----:B------:R-:W-:Y:S05]  /*cf30*/  BSYNC B6 ;  /* 0x0000000000067941 */ /* 0x000fea0003800000 */
.L_x_14235:
[----:B------:R-:W2:Y:S01]  /*cf40*/  LDL.LU R20, [R1+0x10] ;  /* 0x0000100001147983 */ /* 0x000ea20000300800 */
[----:B------:R-:W3:Y:S01]  /*cf50*/  LDC R9, c[0x0][0x448] ;  /* 0x00011200ff097b82 */ /* 0x000ee20000000800 */
[----:B------:R-:W-:Y:S01]  /*cf60*/  ULDC.64 UR4, c[0x0][0x2d8] ;  /* 0x0000b60000047ab9 */ /* 0x000fe20000000a00 */
[----:B------:R-:W-:Y:S01]  /*cf70*/  ULDC.64 UR6, c[0x0][0x2e0] ;  /* 0x0000b80000067ab9 */ /* 0x000fe20000000a00 */
[----:B0-----:R-:W2:Y:S01]  /*cf80*/  LDL.LU.64 R2, [R1+0x30] ;  /* 0x0000300001027983 */ /* 0x001ea20000300a00 */
[----:B------:R-:W-:-:S03]  /*cf90*/  ULDC.64 UR8, c[0x0][0x280] ;  /* 0x0000a00000087ab9 */ /* 0x000fc60000000a00 */
[----:B------:R-:W4:Y:S04]  /*cfa0*/  LDL.LU R21, [R1+0x24] ;  /* 0x0000240001157983 */ /* 0x000f280000300800 */
[----:B------:R-:W4:Y:S04]  /*cfb0*/  LDL.LU R4, [R1+0xc] ;  /* 0x00000c0001047983 */ /* 0x000f280000300800 */
[----:B-1----:R0:W5:Y:S01]  /*cfc0*/  LDL R10, [R1+0x8] ;  /* 0x00000800010a7983 */ /* 0x0021620000100800 */
[----:B---3--:R-:W-:-:S13]  /*cfd0*/  ISETP.NE.AND P1, PT, R9, 0x1, PT ;  /* 0x000000010900780c */ /* 0x008fda0003f25270 */
[----:B------:R-:W1:Y:S08]  /*cfe0*/  @P1 LDC R5, c[0x0][0x450] ;  /* 0x00011400ff051b82 */ /* 0x000e700000000800 */
[----:B------:R-:W3:Y:S01]  /*cff0*/  @P1 LDC R8, c[0x0][0x450] ;  /* 0x00011400ff081b82 */ /* 0x000ee20000000800 */
[----:B------:R-:W0:Y:S01]  /*d000*/  S2R R11, SR_TID.X ;  /* 0x00000000000b7919 */ /* 0x000e220000002100 */
        /* <DEDUP_REMOVED lines=18> */
[----:B-1----:R-:W-:-:S04]  /*d130*/  @P1 SHF.R.U32.HI R4, RZ, R5, R0 ;  /* 0x00000005ff041219 */ /* 0x002fc80000011600 */
[----:B------:R-:W-:-:S05]  /*d140*/  SHF.R.S32.HI R0, RZ, 0x1f, R4 ;  /* 0x0000001fff007819 */ /* 0x000fca0000011404 */
[----:B------:R-:W-:-:S04]  /*d150*/  IMAD R0, R0, UR4, RZ ;  /* 0x0000000400007c24 */ /* 0x000fc8000f8e02ff */
[C---:B------:R-:W-:Y:S02]  /*d160*/  IMAD R7, R4.reuse, UR5, R0 ;  /* 0x0000000504077c24 */ /* 0x040fe4000f8e0200 */
        /* <DEDUP_REMOVED lines=12> */
[----:B------:R-:W-:-:S04]  /*d230*/  VIADD R5, R6, 0x80 ;  /* 0x0000008006057836 */ /* 0x000fc80000000000 */
[----:B------:R-:W-:Y:S02]  /*d240*/  IMAD.MOV.U32 R6, RZ, RZ, R5 ;  /* 0x000000ffff067224 */ /* 0x000fe400078e0005 */
[----:B-1----:R-:W-:-:S05]  /*d250*/  @P1 IMAD.HI.U32 R7, R5, R7, RZ ;  /* 0x0000000705071227 */ /* 0x002fca00078e00ff */
[----:B---3--:R-:W-:-:S05]  /*d260*/  @P1 SHF.R.U32.HI R6, RZ, R8, R7 ;  /* 0x00000008ff061219 */ /* 0x008fca0000011607 */
        /* <DEDUP_REMOVED lines=8> */
[----:B0-----:R-:W-:Y:S02]  /*d2f0*/  IMAD.SHL.U32 R20, R11, 0x8, RZ ;  /* 0x000000080b147824 */ /* 0x001fe400078e00ff */
        /* <DEDUP_REMOVED lines=119> */
.L_x_14352:
        /* <DEDUP_REMOVED lines=11> */
.L_x_14238:
        /* <DEDUP_REMOVED lines=18> */
.L_x_14353:
[----:B------:R-:W-:Y:S05]  /*dc40*/  BSYNC B0 ;  /* 0x0000000000007941 */ /* 0x000fea0003800000 */
.L_x_14239:
        /* <DEDUP_REMOVED lines=27> */
[----:B--2---:R-:W-:-:S13]  /*de00*/  ISETP.NE.AND P1, PT, R3, RZ, PT ;  /* 0x000000ff0300720c */ /* 0x004fda0003f25270 */
        /* <DEDUP_REMOVED lines=23> */
.L_x_14247:
[----:B0-----:R-:W-:Y:S01]  /*df80*/  IMAD R4, R6, 0x8, R17 ;  /* 0x0000000806047824 */ /* 0x001fe200078e0211 */
[----:B------:R-:W-:Y:S01]  /*df90*/  SHF.L.U32 R2, R10, 0x1f, RZ ;  /* 0x0000001f0a027819 */ /* 0x000fe200000006ff */
[----:B------:R-:W-:Y:S03]  /*dfa0*/  BSSY B3, `(.L_x_14248) ;  /* 0x0000003000037945 */ /* 0x000fe60003800000 */
[----:B------:R-:W0:Y:S02]  /*dfb0*/  SYNCS.PHASECHK.TRANS64.TRYWAIT P0, [R4+URZ+0x16840], R2 ;  /* 0x01684002040075a7 */ /* 0x000e24000800017f */
[----:B0-----:R-:W-:Y:S05]  /*dfc0*/  @!P0 BRA `(.L_x_14249) ;  /* 0x00000040000c8947 */ /* 0x001fea0003800000 */
.L_x_14354:
[----:B------:R-:W-:Y:S05]  /*dfd0*/  BSYNC B3 ;  /* 0x0000000000037941 */ /* 0x000fea0003800000 */
.L_x_14248:
[----:B------:R-:W1:Y:S01]  /*dfe0*/  S2R R3, SR_TID.X ;  /* 0x0000000000037919 */ /* 0x000e620000002100 */
[----:B------:R-:W-:Y:S01]  /*dff0*/  BSSY B3, `(.L_x_14250) ;  /* 0x000000b000037945 */ /* 0x000fe20003800000 */
        /* <DEDUP_REMOVED lines=10> */
.L_x_14251:
[----:B------:R-:W-:Y:S05]  /*e0a0*/  BSYNC B3 ;  /* 0x0000000000037941 */ /* 0x000fea0003800000 */
.L_x_14250:
[----:B------:R-:W-:Y:S01]  /*e0b0*/  IMAD.MOV.U32 R11, RZ, RZ, RZ ;  /* 0x000000ffff0b7224 */ /* 0x000fe200078e00ff */
[----:B------:R-:W-:Y:S01]  /*e0c0*/  UIADD3 UR4, UP0, UR38, 0x370, URZ ;  /* 0x0000037026047890 */ /* 0x000fe2000ff1e03f */
[----:B------:R-:W-:Y:S01]  /*e0d0*/  IMAD R3, R6, 0x4000, R17 ;  /* 0x0000400006037824 */ /* 0x000fe200078e0211 */
[----:B------:R-:W-:Y:S01]  /*e0e0*/  PLOP3.LUT P0, PT, PT, PT, PT, 0x80, 0x0 ;  /* 0x000000000000781c */ /* 0x000fe20003f0f070 */
[----:B0-----:R-:W-:Y:S01]  /*e0f0*/  VIADD R4, R4, 0x16830 ;  /* 0x0001683004047836 */ /* 0x001fe20000000000 */
[----:B------:R-:W-:Y:S01]  /*e100*/  R2UR UR10, R11 ;  /* 0x000000000b0a72ca */ /* 0x000fe200000e0000 */
[----:B------:R-:W-:Y:S01]  /*e110*/  VIADD R3, R3, 0xe400 ;  /* 0x0000e40003037836 */ /* 0x000fe20000000000 */
[----:B------:R-:W-:Y:S01]  /*e120*/  UIADD3.X UR5, URZ, UR39, URZ, UP0, !UPT ;  /* 0x000000273f057290 */ /* 0x000fe200087fe43f */
[----:B------:R-:W-:Y:S01]  /*e130*/  IMAD R2, R0, 0x80, R26 ;  /* 0x0000008000027824 */ /* 0x000fe200078e021a */
[----:B------:R-:W-:Y:S01]  /*e140*/  UMOV UR6, 0x0 ;  /* 0x0000000000067882 */ /* 0x000fe20000000000 */
[----:B------:R-:W-:-:S10]  /*e150*/  UMOV UR7, 0x14f00000 ;  /* 0x14f0000000077882 */ /* 0x000fd40000000000 */
.L_x_14252:
        /* <DEDUP_REMOVED lines=15> */
.L_x_14355:
[----:B------:R-:W-:Y:S05]  /*e250*/  BSYNC B3 ;  /* 0x0000000000037941 */ /* 0x000fea0003800000 */
.L_x_14253:
        /* <DEDUP_REMOVED lines=12> */
.L_x_14256:
[----:B------:R-:W-:Y:S05]  /*e320*/  BSYNC B3 ;  /* 0x0000000000037941 */ /* 0x000fea0003800000 */
.L_x_14255:
        /* <DEDUP_REMOVED lines=11> */
.L_x_14257:
        /* <DEDUP_REMOVED lines=12> */
.L_x_14246:
[----:B------:R-:W-:Y:S05]  /*e4a0*/  BSYNC B1 ;  /* 0x0000000000017941 */ /* 0x000fea0003800000 */
.L_x_14245:
[----:B------:R-:W2:Y:S01]  /*e4b0*/  LDL.LU R0, [R1+0x18] ;  /* 0x0000180001007983 */ /* 0x000ea20000300800 */
[----:B------:R-:W-:Y:S02]  /*e4c0*/  IMAD.MOV.U32 R28, RZ, RZ, R10 ;  /* 0x000000ffff1c7224 */ /* 0x000fe400078e000a */
[----:B------:R-:W-:Y:S02]  /*e4d0*/  IMAD.MOV.U32 R18, RZ, RZ, R6 ;  /* 0x000000ffff127224 */ /* 0x000fe400078e0006 */
[----:B--2---:R-:W-:-:S07]  /*e4e0*/  VIADD R0, R0, 0xfffffffd ;  /* 0xfffffffd00007836 */ /* 0x004fce0000000000 */
.L_x_14244:
[----:B------:R-:W-:Y:S05]  /*e4f0*/  BSYNC B2 ;  /* 0x0000000000027941 */ /* 0x000fea0003800000 */
.L_x_14243:
[----:B------:R-:W-:Y:S01]  /*e500*/  VIADD R7, R7, 0xfffffffe ;  /* 0xfffffffe07077836 */ /* 0x000fe20000000000 */
[----:B------:R-:W-:-:S04]  /*e510*/  LOP3.LUT R2, RZ, R9, RZ, 0x33, !PT ;  /* 0x00000009ff027212 */ /* 0x000fc800078e33ff */
[----:B------:R-:W-:-:S13]  /*e520*/  ISETP.NE.AND P0, PT, R7, R2, PT ;  /* 0x000000020700720c */ /* 0x000fda0003f05270 */
[----:B------:R-:W-:Y:S05]  /*e530*/  @!P0 BRA `(.L_x_14242) ;  /* 0x0000000c00a08947 */ /* 0x000fea0003800000 */
[----:B------:R-:W-:-:S07]  /*e540*/  IMAD.MOV.U32 R4, RZ, RZ, R19 ;  /* 0x000000ffff047224 */ /* 0x000fce00078e0013 */
.L_x_14284:
        /* <DEDUP_REMOVED lines=32> */
.L_x_14260:
[----:B------:R-:W-:Y:S01]  /*e750*/  IMAD R2, R6, 0x8, R17 ;  /* 0x0000000806027824 */ /* 0x000fe200078e0211 */
[----:B------:R-:W-:Y:S01]  /*e760*/  SHF.L.U32 R3, R7, 0x1f, RZ ;  /* 0x0000001f07037819 */ /* 0x000fe200000006ff */
[----:B------:R-:W-:Y:S03]  /*e770*/  BSSY B2, `(.L_x_14261) ;  /* 0x0000003000027945 */ /* 0x000fe60003800000 */
[----:B------:R-:W1:Y:S02]  /*e780*/  SYNCS.PHASECHK.TRANS64.TRYWAIT P0, [R2+URZ+0x16840], R3 ;  /* 0x01684003020075a7 */ /* 0x000e64000800017f */
[----:B-1----:R-:W-:Y:S05]  /*e790*/  @!P0 BRA `(.L_x_14262) ;  /* 0x0000003800408947 */ /* 0x002fea0003800000 */
.L_x_14356:
[----:B------:R-:W-:Y:S05]  /*e7a0*/  BSYNC B2 ;  /* 0x0000000000027941 */ /* 0x000fea0003800000 */
.L_x_14261:
        /* <DEDUP_REMOVED lines=12> */
.L_x_14264:
[----:B------:R-:W-:Y:S05]  /*e870*/  BSYNC B2 ;  /* 0x0000000000027941 */ /* 0x000fea0003800000 */
.L_x_14263:
        /* <DEDUP_REMOVED lines=11> */
.L_x_14265:
        /* <DEDUP_REMOVED lines=15> */
.L_x_14357:
[----:B------:R-:W-:Y:S05]  /*ea20*/  BSYNC B2 ;  /* 0x0000000000027941 */ /* 0x000fea0003800000 */
.L_x_14266:
        /* <DEDUP_REMOVED lines=11> */
.L_x_14269:
[----:B------:R-:W-:Y:S05]  /*eae0*/  BSYNC B2 ;  /* 0x0000000000027941 */ /* 0x000fea0003800000 */
.L_x_14268:
        /* <DEDUP_REMOVED lines=10> */
.L_x_14270:
        /* <DEDUP_REMOVED lines=12> */
.L_x_14259:
[----:B------:R-:W-:Y:S05]  /*ec50*/  BSYNC B1 ;  /* 0x0000000000017941 */ /* 0x000fea0003800000 */
.L_x_14258:
        /* <DEDUP_REMOVED lines=32> */
.L_x_14273:
[----:B------:R-:W-:Y:S01]  /*ee60*/  IMAD R2, R18, 0x8, R17 ;  /* 0x0000000812027824 */ /* 0x000fe200078e0211 */
[----:B------:R-:W-:Y:S01]  /*ee70*/  SHF.L.U32 R3, R28, 0x1f, RZ ;  /* 0x0000001f1c037819 */ /* 0x000fe200000006ff */
[----:B------:R-:W-:Y:S03]  /*ee80*/  BSSY B2, `(.L_x_14274) ;  /* 0x0000003000027945 */ /* 0x000fe60003800000 */
[----:B------:R-:W1:Y:S02]  /*ee90*/  SYNCS.PHASECHK.TRANS64.TRYWAIT P0, [R2+URZ+0x16840], R3 ;  /* 0x01684003020075a7 */ /* 0x000e64000800017f */
[----:B-1----:R-:W-:Y:S05]  /*eea0*/  @!P0 BRA `(.L_x_14275) ;  /* 0x0000003000a48947 */ /* 0x002fea0003800000 */
.L_x_14358:
[----:B------:R-:W-:Y:S05]  /*eeb0*/  BSYNC B2 ;  /* 0x0000000000027941 */ /* 0x000fea0003800000 */
.L_x_14274:
        /* <DEDUP_REMOVED lines=12> */
.L_x_14277:
[----:B------:R-:W-:Y:S05]  /*ef80*/  BSYNC B2 ;  /* 0x0000000000027941 */ /* 0x000fea0003800000 */
.L_x_14276:
[----:B------:R-:W-:Y:S01]  /*ef90*/  IMAD.MOV.U32 R5, RZ, RZ, RZ ;  /* 0x000000ffff057224 */ /* 0x000fe200078e00ff */
[----:B------:R-:W-:Y:S01]  /*efa0*/  UIADD3 UR4, UP0, UR38, 0x370, URZ ;  /* 0x0000037026047890 */ /* 0x000fe2000ff1e03f */
[C---:B------:R-:W-:Y:S01]  /*efb0*/  IMAD R11, R18.reuse, 0x4000, R17 ;  /* 0x00004000120b7824 */ /* 0x040fe200078e0211 */
[----:B------:R-:W-:Y:S01]  /*efc0*/  PLOP3.LUT P0, PT, PT, PT, PT, 0x80, 0x0 ;  /* 0x000000000000781c */ /* 0x000fe20003f0f070 */
[----:B-1----:R-:W-:Y:S01]  /*efd0*/  IMAD R3, R18, 0x8, R8 ;  /* 0x0000000812037824 */ /* 0x002fe200078e0208 */
[----:B------:R-:W-:Y:S01]  /*efe0*/  R2UR UR10, R5 ;  /* 0x00000000050a72ca */ /* 0x000fe200000e0000 */
[----:B------:R-:W-:Y:S01]  /*eff0*/  VIADD R11, R11, 0xe400 ;  /* 0x0000e4000b0b7836 */ /* 0x000fe20000000000 */
[----:B------:R-:W-:Y:S01]  /*f000*/  UIADD3.X UR5, URZ, UR39, URZ, UP0, !UPT ;  /* 0x000000273f057290 */ /* 0x000fe200087fe43f */
[----:B------:R-:W-:Y:S01]  /*f010*/  VIADD R3, R3, 0x30 ;  /* 0x0000003003037836 */ /* 0x000fe20000000000 */
[----:B------:R-:W-:Y:S01]  /*f020*/  UMOV UR6, 0x0 ;  /* 0x0000000000067882 */ /* 0x000fe20000000000 */
[----:B------:R-:W-:Y:S01]  /*f030*/  IMAD R2, R10, 0x80, R26 ;  /* 0x000000800a027824 */ /* 0x000fe200078e021a */
[----:B------:R-:W-:-:S09]  /*f040*/  UMOV UR7, 0x14f00000 ;  /* 0x14f0000000077882 */ /* 0x000fd20000000000 */
.L_x_14278:
        /* <DEDUP_REMOVED lines=15> */
.L_x_14359:
[----:B------:R-:W-:Y:S05]  /*f140*/  BSYNC B2 ;  /* 0x0000000000027941 */ /* 0x000fea0003800000 */
.L_x_14279:
        /* <DEDUP_REMOVED lines=11> */
.L_x_14282:
[----:B------:R-:W-:Y:S05]  /*f200*/  BSYNC B2 ;  /* 0x0000000000027941 */ /* 0x000fea0003800000 */
.L_x_14281:
        /* <DEDUP_REMOVED lines=10> */
.L_x_14283:
        /* <DEDUP_REMOVED lines=12> */
.L_x_14272:
[----:B------:R-:W-:Y:S05]  /*f370*/  BSYNC B1 ;  /* 0x0000000000017941 */ /* 0x000fea0003800000 */
.L_x_14271:
[----:B------:R-:W2:Y:S01]  /*f380*/  LDL R2, [R1+0x4] ;  /* 0x0000040001027983 */ /* 0x000ea20000100800 */
[----:B------:R-:W-:Y:S01]  /*f390*/  VIADD R0, R0, 0xfffffffe ;  /* 0xfffffffe00007836 */ /* 0x000fe20000000000 */
[----:B--2---:R-:W-:-:S13]  /*f3a0*/  ISETP.GT.AND P0, PT, R9, R2, PT ;  /* 0x000000020900720c */ /* 0x004fda0003f04270 */
[----:B------:R-:W-:Y:S05]  /*f3b0*/  @P0 BRA `(.L_x_14284) ;  /* 0xfffffff000640947 */ /* 0x000fea000383ffff */
.L_x_14242:
[----:B------:R-:W-:Y:S05]  /*f3c0*/  BSYNC B0 ;  /* 0x0000000000007941 */ /* 0x000fea0003800000 */
.L_x_14241:
        /* <DEDUP_REMOVED lines=17> */
.L_x_14286:
[----:B------:R-:W-:Y:S05]  /*f4e0*/  BSYNC B0 ;  /* 0x0000000000007941 */ /* 0x000fea0003800000 */
.L_x_14285:
[----:B------:R-:W2:Y:S01]  /*f4f0*/  LDL.LU R0, [R1] ;  /* 0x0000000001007983 */ /* 0x000ea20000300800 */
[----:B------:R-:W-:Y:S01]  /*f500*/  BSSY B0, `(.L_x_14287) ;  /* 0x0000028000007945 */ /* 0x000fe20003800000 */
[----:B--2---:R-:W-:-:S13]  /*f510*/  ISETP.NE.AND P0, PT, R0, RZ, PT ;  /* 0x000000ff0000720c */ /* 0x004fda0003f05270 */
[----:B------:R-:W-:Y:S05]  /*f520*/  @!P0 BRA `(.L_x_14288) ;  /* 0x0000000000948947 */ /* 0x000fea0003800000 */
[----:B------:R-:W-:Y:S01]  /*f530*/  IMAD R3, R18, 0x8, R17 ;  /* 0x0000000812037824 */ /* 0x000fe200078e0211 */
[----:B------:R-:W-:Y:S01]  /*f540*/  SHF.L.U32 R0, R28, 0x1f, RZ ;  /* 0x0000001f1c007819 */ /* 0x000fe200000006ff */
[----:B------:R-:W-:Y:S01]  /*f550*/  BSSY B1, `(.L_x_14289) ;  /* 0x0000004000017945 */ /* 0x000fe20003800000 */
[----:B------:R-:W-:Y:S02]  /*f560*/  ISETP.NE.AND P1, PT, R6, RZ, PT ;  /* 0x000000ff0600720c */ /* 0x000fe40003f25270 */
[----:B------:R-:W0:Y:S02]  /*f570*/  SYNCS.PHASECHK.TRANS64.TRYWAIT P0, [R3+URZ+0x16860], R0 ;  /* 0x01686000030075a7 */ /* 0x000e24000800017f */
[----:B0-----:R-:W-:Y:S09]  /*f580*/  @!P0 BRA `(.L_x_14290) ;  /* 0x0000002c00148947 */ /* 0x001ff20003800000 */
.L_x_14360:
[----:B------:R-:W-:Y:S05]  /*f590*/  BSYNC B1 ;  /* 0x0000000000017941 */ /* 0x000fea0003800000 */
.L_x_14289:
        /* <DEDUP_REMOVED lines=9> */
.L_x_14292:
[----:B------:R-:W-:Y:S05]  /*f630*/  BSYNC B1 ;  /* 0x0000000000017941 */ /* 0x000fea0003800000 */
.L_x_14291:
        /* <DEDUP_REMOVED lines=10> */
.L_x_14293:
        /* <DEDUP_REMOVED lines=10> */
.L_x_14288:
[----:B------:R-:W-:Y:S05]  /*f780*/  BSYNC B0 ;  /* 0x0000000000007941 */ /* 0x000fea0003800000 */
.L_x_14287:
[----:B------:R-:W-:-:S05]  /*f790*/  VIADD R18, R18, 0x1 ;  /* 0x0000000112127836 */ /* 0x000fca0000000000 */
[----:B------:R-:W-:-:S04]  /*f7a0*/  ISETP.NE.AND P0, PT, R18, 0x2, PT ;  /* 0x000000021200780c */ /* 0x000fc80003f05270 */
[----:B------:R-:W-:Y:S02]  /*f7b0*/  SEL R3, RZ, 0x1, P0 ;  /* 0x00000001ff037807 */ /* 0x000fe40000000000 */
[----:B------:R-:W-:Y:S02]  /*f7c0*/  SEL R18, R18, RZ, P0 ;  /* 0x000000ff12127207 */ /* 0x000fe40000000000 */
[----:B------:R-:W-:-:S07]  /*f7d0*/  LOP3.LUT R28, R28, R3, RZ, 0x3c, !PT ;  /* 0x000000031c1c7212 */ /* 0x000fce00078e3cff */
.L_x_14223:
[----:B------:R-:W-:Y:S05]  /*f7e0*/  BSYNC B7 ;  /* 0x0000000000077941 */ /* 0x000fea0003800000 */
.L_x_14221:
[----:B------:R-:W2:Y:S02]  /*f7f0*/  LDL R0, [R1+0x3c] ;  /* 0x00003c0001007983 */ /* 0x000ea40000100800 */
[----:B--2---:R-:W-:-:S13]  /*f800*/  ISETP.NE.AND P0, PT, R0, RZ, PT ;  /* 0x000000ff0000720c */ /* 0x004fda0003f05270 */
[----:B------:R-:W-:Y:S05]  /*f810*/  @!P0 BRA `(.L_x_14294) ;  /* 0x0000000000248947 */ /* 0x000fea0003800000 */
[----:B------:R-:W-:Y:S05]  /*f820*/  WARPSYNC.ALL ;  /* 0x0000000000007948 */ /* 0x000fea0003800000 */
[----:B------:R-:W2:Y:S08]  /*f830*/  S2UR UR5, SR_CgaCtaId ;  /* 0x00000000000579c3 */ /* 0x000eb00000008800 */
[----:B------:R-:W-:Y:S06]  /*f840*/  BAR.SYNC.DEFER_BLOCKING 0x5, 0x200 ;  /* 0x0148000000007b1d */ /* 0x000fec0000010000 */
[----:B------:R-:W-:-:S02]  /*f850*/  UMOV UR4, 0x400 ;  /* 0x0000040000047882 */ /* 0x000fc40000000000 */
[----:B--2---:R-:W-:-:S06]  /*f860*/  ULEA UR4, UR5, UR4, 0x18 ;  /* 0x0000000405047291 */ /* 0x004fcc000f8ec03f */
[----:B------:R-:W-:-:S05]  /*f870*/  IMAD.U32 R17, RZ, RZ, UR4 ;  /* 0x00000004ff117e24 */ /* 0x000fca000f8e00ff */
[----:B------:R2:W4:Y:S01]  /*f880*/  LDS.128 R24, [R17+0x168d0] ;  /* 0x0168d00011187984 */ /* 0x0005220000000c00 */
[----:B------:R-:W-:Y:S06]  /*f890*/  BAR.ARV 0x4, 0x200 ;  /* 0x0108000000007b1d */ /* 0x000fec0000002000 */
[----:B------:R-:W-:Y:S05]  /*f8a0*/  BRA `(.L_x_14295) ;  /* 0x0000000c00d47947 */ /* 0x000fea0003800000 */
.L_x_14294:
        /* <DEDUP_REMOVED lines=9> */
[----:B------:R-:W2:Y:S01]  /*f940*/  @!P1 LDC.64 R4, c[0x0][0xc78] ;  /* 0x00031e00ff049b82 */ /* 0x000ea20000000a00 */
[----:B0-----:R-:W-:-:S05]  /*f950*/  @!P1 IMAD.WIDE R2, R9, 0x4, R2 ;  /* 0x0000000409029825 */ /* 0x001fca00078e0202 */
[----:B---3--:R2:W3:Y:S02]  /*f960*/  @!P1 LDG.E R7, desc[UR40][R2.64] ;  /* 0x0000002802079981 */ /* 0x0084e4000c1e1900 */
        /* <DEDUP_REMOVED lines=12> */
[----:B--2---:R-:W-:Y:S01]  /*fa30*/  @!P1 IMAD.MOV.U32 R5, RZ, RZ, R4 ;  /* 0x000000ffff059224 */ /* 0x004fe200078e0004 */
        /* <DEDUP_REMOVED lines=18> */
.L_x_14370:
[----:B------:R-:W-:Y:S02]  /*fb60*/  ULDC UR4, c[0x0][0xc38] ;  /* 0x00030e0000047ab9 */ /* 0x000fe40000000800 */
[----:B------:R-:W-:-:S04]  /*fb70*/  IMAD.U32 R4, RZ, RZ, UR4 ;  /* 0x00000004ff047e24 */ /* 0x000fc8000f8e00ff */
[----:B--2---:R-:W-:-:S04]  /*fb80*/  IMAD R7, R14, R4, RZ ;  /* 0x000000040e077224 */ /* 0x004fc800078e02ff */
[----:B------:R-:W-:-:S05]  /*fb90*/  IMAD.IADD R6, R6, 0x1, R7 ;  /* 0x0000000106067824 */ /* 0x000fca00078e0207 */
[----:B------:R-:W-:-:S13]  /*fba0*/  ISETP.GT.AND P6, PT, R6, R0, PT ;  /* 0x000000000600720c */ /* 0x000fda0003fc4270 */
[----:B------:R-:W-:Y:S05]  /*fbb0*/  @P6 BRA `(.L_x_14297) ;  /* 0x0000000000a46947 */ /* 0x000fea0003800000 */
.L_x_14300:
[----:B------:R-:W2:Y:S01]  /*fbc0*/  LDC R2, c[0x0][0xc3c] ;  /* 0x00030f00ff027b82 */ /* 0x000ea20000000800 */
[----:B------:R-:W-:-:S05]  /*fbd0*/  VIADD R27, R27, 0x1f ;  /* 0x0000001f1b1b7836 */ /* 0x000fca0000000000 */
[----:B--2---:R-:W-:-:S13]  /*fbe0*/  ISETP.GE.AND P6, PT, R27, R2, PT ;  /* 0x000000021b00720c */ /* 0x004fda0003fc6270 */
[----:B------:R-:W-:Y:S05]  /*fbf0*/  @P6 BRA `(.L_x_14298) ;  /* 0x0000000800bc6947 */ /* 0x000fea0003800000 */
[----:B0-----:R-:W0:Y:S01]  /*fc00*/  S2R R3, SR_TID.X ;  /* 0x0000000000037919 */ /* 0x001e220000002100 */
[----:B------:R-:W-:Y:S01]  /*fc10*/  IMAD.MOV.U32 R25, RZ, RZ, RZ ;  /* 0x000000ffff197224 */ /* 0x000fe200078e00ff */
[----:B0-----:R-:W-:-:S05]  /*fc20*/  LOP3.LUT R3, R3, 0x1f, RZ, 0xc0, !PT ;  /* 0x0000001f03037812 */ /* 0x001fca00078ec0ff */
[----:B------:R-:W-:-:S05]  /*fc30*/  IMAD.IADD R7, R27, 0x1, R3 ;  /* 0x000000011b077824 */ /* 0x000fca00078e0203 */
[----:B------:R-:W-:-:S13]  /*fc40*/  ISETP.GE.OR P6, PT, R7, R2, !P0 ;  /* 0x000000020700720c */ /* 0x000fda00047c6670 */
[----:B------:R-:W0:Y:S08]  /*fc50*/  @!P6 LDC.64 R2, c[0x0][0xc80] ;  /* 0x00032000ff02eb82 */ /* 0x000e300000000a00 */
[----:B------:R-:W2:Y:S01]  /*fc60*/  @!P6 LDC.64 R4, c[0x0][0xc78] ;  /* 0x00031e00ff04eb82 */ /* 0x000ea20000000a00 */
[----:B0-----:R-:W-:-:S05]  /*fc70*/  @!P6 IMAD.WIDE R2, R7, 0x4, R2 ;  /* 0x000000040702e825 */ /* 0x001fca00078e0202 */
[----:B------:R2:W3:Y:S02]  /*fc80*/  @!P6 LDG.E R25, desc[UR40][R2.64] ;  /* 0x000000280219e981 */ /* 0x0004e4000c1e1900 */
[----:B--2---:R-:W-:-:S04]  /*fc90*/  @!P6 IMAD.WIDE R2, R7, 0x4, R4 ;  /* 0x000000040702e825 */ /* 0x004fc800078e0204 */
        /* <DEDUP_REMOVED lines=21> */
.L_x_14378:
[----:B------:R-:W-:Y:S02]  /*fdf0*/  ULDC UR4, c[0x0][0xc38] ;  /* 0x00030e0000047ab9 */ /* 0x000fe40000000800 */
[----:B------:R-:W-:-:S04]  /*fe00*/  IMAD.U32 R4, RZ, RZ, UR4 ;  /* 0x00000004ff047e24 */ /* 0x000fc8000f8e00ff */
[----:B--2---:R-:W-:-:S04]  /*fe10*/  IMAD R7, R14, R4, RZ ;  /* 0x000000040e077224 */ /* 0x004fc800078e02ff */
[----:B------:R-:W-:-:S05]  /*fe20*/  IMAD.IADD R6, R7, 0x1, R6 ;  /* 0x0000000107067824 */ /* 0x000fca00078e0206 */
[----:B------:R-:W-:-:S13]  /*fe30*/  ISETP.GT.AND P6, PT, R6, R0, PT ;  /* 0x000000000600720c */ /* 0x000fda0003fc4270 */
[----:B------:R-:W-:Y:S05]  /*fe40*/  @!P6 BRA `(.L_x_14300) ;  /* 0xfffffffc005ce947 */ /* 0x000fea000383ffff */
.L_x_14297:
        /* <DEDUP_REMOVED lines=10> */
.L_x_14383:
[----:B------:R-:W-:-:S13]  /*fef0*/  ISETP.NE.AND P0, PT, R2, RZ, PT ;  /* 0x000000ff0200720c */ /* 0x000fda0003f05270 */
[----:B------:R-:W-:Y:S05]  /*ff00*/  @!P0 BRA `(.L_x_14302) ;  /* 0x0000000000108947 */ /* 0x000fea0003800000 */
[----:B------:R-:W-:Y:S01]  /*ff10*/  UMOV UR4, 0xffffffff ;  /* 0xffffffff00047882 */ /* 0x000fe20000000000 */
[----:B--2---:R-:W-:Y:S02]  /*ff20*/  VIADD R12, R12, 0xffffffff ;  /* 0xffffffff0c0c7836 */ /* 0x004fe40000000000 */
[----:B------:R-:W-:Y:S05]  /*ff30*/  BRA.DIV UR4, `(.L_x_14303) ;  /* 0x0000002e04087947 */ /* 0x000fea000b800000 */
[----:B------:R2:W0:Y:S02]  /*ff40*/  SHFL.IDX PT, R24, R3, R12, 0x1f ;  /* 0x00001f0c03187589 */ /* 0x00042400000e0000 */
.L_x_14302:
[----:B----4-:R-:W-:Y:S01]  /*ff50*/  ISETP.NE.AND P0, PT, R5, 0x1, PT ;  /* 0x000000010500780c */ /* 0x010fe20003f05270 */
[----:B0-----:R-:W-:-:S04]  /*ff60*/  IMAD R24, R24, R4, R7 ;  /* 0x0000000418187224 */ /* 0x001fc800078e0207 */
[----:B------:R-:W-:-:S08]  /*ff70*/  IMAD.IADD R0, R0, 0x1, -R24 ;  /* 0x0000000100007824 */ /* 0x000fd000078e0a18 */
[----:B------:R-:W-:Y:S05]  /*ff80*/  @!P0 BRA `(.L_x_14304) ;  /* 0x0000000000dc8947 */ /* 0x000fea0003800000 */
[----:B---3--:R-:W-:Y:S02]  /*ff90*/  IABS R4, R25 ;  /* 0x0000001900047213 */ /* 0x008fe40000000000 */
[----:B------:R-:W-:Y:S02]  /*ffa0*/  IABS R6, R5 ;  /* 0x0000000500067213 */ /* 0x000fe40000000000 */
[----:B------:R-:W0:Y:S08]  /*ffb0*/  I2F.RP R7, R4 ;  /* 0x0000000400077306 */ /* 0x000e300000209400 */
[----:B------:R-:W3:Y:S08]  /*ffc0*/  I2F.RP R8, R6 ;  /* 0x0000000600087306 */ /* 0x000ef00000209400 */
[----:B0-----:R-:W0:Y:S08]  /*ffd0*/  MUFU.RCP R7, R7 ;  /* 0x0000000700077308 */ /* 0x001e300000001000 */
[----:B---3--:R-:W-:Y:S01]  /*ffe0*/  MUFU.RCP R8, R8 ;  /* 0x0000000800087308 */ /* 0x008fe20000001000 */
[----:B0-----:R-:W-:Y:S01]  /*fff0*/  VIADD R2, R7, 0xffffffe ;  /* 0x0ffffffe07027836 */ /* 0x001fe20000000000 */
[----:B------:R-:W-:-:S06]  /*10000*/  IABS R7, R25 ;  /* 0x0000001900077213 */ /* 0x000fcc0000000000 */
[----:B--2---:R0:W2:Y:S02]  /*10010*/  F2I.FTZ.U32.TRUNC.NTZ R3, R2 ;  /* 0x0000000200037305 */ /* 0x0040a4000021f000 */
[----:B0-----:R-:W-:Y:S02]  /*10020*/  IMAD.MOV.U32 R2, RZ, RZ, RZ ;  /* 0x000000ffff027224 */ /* 0x001fe400078e00ff */
[----:B--2---:R-:W-:-:S04]  /*10030*/  IMAD.MOV R9, RZ, RZ, -R3 ;  /* 0x000000ffff097224 */ /* 0x004fc800078e0a03 */
        /* <DEDUP_REMOVED lines=44> */
.L_x_14304:
[----:B--2---:R-:W0:Y:S02]  /*10300*/  LDC.64 R2, c[0x0][0xc90] ;  /* 0x00032400ff027b82 */ /* 0x004e240000000a00 */
[----:B0-----:R-:W-:-:S05]  /*10310*/  IMAD.WIDE R2, R27, 0x4, R2 ;  /* 0x000000041b027825 */ /* 0x001fca00078e0202 */
[----:B------:R0:W3:Y:S02]  /*10320*/  LDG.E R6, desc[UR40][R2.64] ;  /* 0x0000002802067981 */ /* 0x0000e4000c1e1900 */
[----:B0-----:R-:W-:Y:S02]  /*10330*/  IMAD.MOV.U32 R2, RZ, RZ, RZ ;  /* 0x000000ffff027224 */ /* 0x001fe400078e00ff */
[----:B---3--:R-:W-:-:S05]  /*10340*/  IMAD R5, R25, R6, RZ ;  /* 0x0000000619057224 */ /* 0x008fca00078e02ff */
[----:B------:R-:W-:-:S04]  /*10350*/  IABS R7, R5 ;  /* 0x0000000500077213 */ /* 0x000fc80000000000 */
[----:B------:R-:W0:Y:S08]  /*10360*/  I2F.RP R8, R7 ;  /* 0x0000000700087306 */ /* 0x000e300000209400 */
[----:B0-----:R-:W0:Y:S02]  /*10370*/  MUFU.RCP R8, R8 ;  /* 0x0000000800087308 */ /* 0x001e240000001000 */
[----:B0-----:R-:W-:-:S06]  /*10380*/  VIADD R9, R8, 0xffffffe ;  /* 0x0ffffffe08097836 */ /* 0x001fcc0000000000 */
[----:B------:R-:W1:Y:S02]  /*10390*/  F2I.FTZ.U32.TRUNC.NTZ R3, R9 ;  /* 0x0000000900037305 */ /* 0x000e64000021f000 */
[----:B-1----:R-:W-:-:S04]  /*103a0*/  IMAD.MOV R10, RZ, RZ, -R3 ;  /* 0x000000ffff0a7224 */ /* 0x002fc800078e0a03 */
        /* <DEDUP_REMOVED lines=49> */
.L_x_14305:
[----:B------:R-:W-:-:S05]  /*106c0*/  LOP3.LUT R0, RZ, R3, RZ, 0x33, !PT ;  /* 0x00000003ff007212 */ /* 0x000fca00078e33ff */
[----:B------:R-:W-:Y:S01]  /*106d0*/  IMAD.IADD R25, R25, 0x1, R0 ;  /* 0x0000000119197824 */ /* 0x000fe200078e0200 */
[----:B------:R-:W-:Y:S06]  /*106e0*/  BRA `(.L_x_14306) ;  /* 0x00000000001c7947 */ /* 0x000fec0003800000 */
.L_x_14298:
[----:B------:R-:W-:Y:S01]  /*106f0*/  UMOV UR4, URZ ;  /* 0x0000003f00047c82 */ /* 0x000fe20008000000 */
[----:B------:R-:W-:Y:S01]  /*10700*/  UMOV UR5, URZ ;  /* 0x0000003f00057c82 */ /* 0x000fe20008000000 */
[----:B------:R-:W-:Y:S01]  /*10710*/  ULDC UR6, c[0x0][0xc3c] ;  /* 0x00030f0000067ab9 */ /* 0x000fe20000000800 */
[----:B------:R-:W-:Y:S02]  /*10720*/  IMAD.MOV.U32 R24, RZ, RZ, R0 ;  /* 0x000000ffff187224 */ /* 0x000fe400078e0000 */
[----:B------:R-:W-:Y:S02]  /*10730*/  IMAD.U32 R25, RZ, RZ, UR4 ;  /* 0x00000004ff197e24 */ /* 0x000fe4000f8e00ff */
[----:B------:R-:W-:Y:S02]  /*10740*/  IMAD.U32 R26, RZ, RZ, UR5 ;  /* 0x00000005ff1a7e24 */ /* 0x000fe4000f8e00ff */
[----:B------:R-:W-:-:S07]  /*10750*/  IMAD.U32 R27, RZ, RZ, UR6 ;  /* 0x00000006ff1b7e24 */ /* 0x000fce000f8e00ff */
.L_x_14306:
        /* <DEDUP_REMOVED lines=10> */
.L_x_14295:
[----:B------:R-:W-:Y:S02]  /*10800*/  ULDC UR4, c[0x0][0xc3c] ;  /* 0x00030f0000047ab9 */ /* 0x000fe40000000800 */
[----:B----4-:R-:W-:-:S13]  /*10810*/  ISETP.GE.AND P0, PT, R27, UR4, PT ;  /* 0x000000041b007c0c */ /* 0x010fda000bf06270 */
[----:B------:R-:W-:Y:S05]  /*10820*/  @!P0 BRA `(.L_x_14307) ;  /* 0xffffffb000748947 */ /* 0x000fea000383ffff */
[----:B------:R-:W-:Y:S05]  /*10830*/  BSYNC B8 ;  /* 0x0000000000087941 */ /* 0x000fea0003800000 */
.L_x_14215:
[----:B0-----:R-:W4:Y:S01]  /*10840*/  LDL.LU R0, [R1+0x28] ;  /* 0x0000280001007983 */ /* 0x001f220000300800 */
[----:B------:R-:W-:Y:S01]  /*10850*/  BSSY B0, `(.L_x_14308) ;  /* 0x000000b000007945 */ /* 0x000fe20003800000 */
[----:B------:R-:W0:Y:S01]  /*10860*/  S2R R5, SR_CgaCtaId ;  /* 0x0000000000057919 */ /* 0x000e220000008800 */
        /* <DEDUP_REMOVED lines=9> */
.L_x_14386:
[----:B------:R-:W-:Y:S05]  /*10900*/  BSYNC B0 ;  /* 0x0000000000007941 */ /* 0x000fea0003800000 */
.L_x_14308:
[----:B------:R-:W-:-:S03]  /*10910*/  UMOV UR4, 0xffffffff ;  /* 0xffffffff00047882 */ /* 0x000fc60000000000 */
[----:B------:R-:W-:Y:S05]  /*10920*/  BRA.DIV UR4, `(.L_x_14310) ;  /* 0x0000002204c87947 */ /* 0x000fea000b800000 */
[----:B0-----:R-:W0:Y:S02]  /*10930*/  S2R R0, SR_TID.X ;  /* 0x0000000000007919 */ /* 0x001e240000002100 */
[----:B0-----:R-:W-:-:S04]  /*10940*/  SHF.R.U32.HI R0, RZ, 0x5, R0 ;  /* 0x00000005ff007819 */ /* 0x001fc80000011600 */
[----:B------:R-:W-:-:S05]  /*10950*/  LOP3.LUT R0, R0, 0x3, RZ, 0xc0, !PT ;  /* 0x0000000300007812 */ /* 0x000fca00078ec0ff */
[----:B------:R0:W4:Y:S02]  /*10960*/  SHFL.IDX PT, R14, R0, RZ, 0x1f ;  /* 0x00001fff000e7589 */ /* 0x00012400000e0000 */
.L_x_14389:
[----:B----4-:R-:W-:Y:S01]  /*10970*/  ISETP.NE.AND P0, PT, R14, RZ, PT ;  /* 0x000000ff0e00720c */ /* 0x010fe20003f05270 */
[----:B------:R-:W-:-:S12]  /*10980*/  BSSY B0, `(.L_x_14311) ;  /* 0x0000024000007945 */ /* 0x000fd80003800000 */
[----:B------:R-:W-:Y:S05]  /*10990*/  @P0 BRA `(.L_x_14312) ;  /* 0x0000000000880947 */ /* 0x000fea0003800000 */
[----:B------:R-:W-:-:S03]  /*109a0*/  UMOV UR4, 0xffffffff ;  /* 0xffffffff00047882 */ /* 0x000fc60000000000 */
[----:B------:R-:W-:Y:S05]  /*109b0*/  BRA.DIV UR4, `(.L_x_14313) ;  /* 0x0000002204d87947 */ /* 0x000fea000b800000 */
[----:B------:R-:W-:-:S13]  /*109c0*/  ELECT P6, URZ, PT ;  /* 0x00000000003f782f */ /* 0x000fda00038c0000 */
.L_x_14392:
[----:B------:R-:W-:Y:S05]  /*109d0*/  @!P6 BRA `(.L_x_14312) ;  /* 0x000000000078e947 */ /* 0x000fea0003800000 */
[----:B0-----:R-:W4:Y:S02]  /*109e0*/  LDL.LU R0, [R1+0x40] ;  /* 0x0000400001007983 */ /* 0x001f240000300800 */
[----:B----4-:R-:W-:-:S04]  /*109f0*/  LOP3.LUT R0, R0, 0x2, RZ, 0xfc, !PT ;  /* 0x0000000200007812 */ /* 0x010fc800078efcff */
[----:B------:R-:W-:-:S13]  /*10a00*/  ISETP.NE.AND P2, PT, R0, 0x3, PT ;  /* 0x000000030000780c */ /* 0x000fda0003f45270 */
[----:B------:R-:W-:Y:S05]  /*10a10*/  @!P2 BRA `(.L_x_14314) ;  /* 0x000000000004a947 */ /* 0x000fea0003800000 */
[----:B------:R-:W-:Y:S01]  /*10a20*/  BPT.TRAP 0x1 ;  /* 0x000000040000795c */ /* 0x000fe20000300000 */
.L_x_14314:
[----:B------:R-:W-:Y:S01]  /*10a30*/  VIADD R3, R9, 0x16840 ;  /* 0x0001684009037836 */ /* 0x000fe20000000000 */
[----:B------:R-:W-:Y:S01]  /*10a40*/  SHF.L.U32 R2, R28, 0x1f, RZ ;  /* 0x0000001f1c027819 */ /* 0x000fe200000006ff */
[C---:B------:R-:W-:Y:S02]  /*10a50*/  VIADD R0, R18.reuse, 0x1 ;  /* 0x0000000112007836 */ /* 0x040fe40000000000 */
[----:B---3--:R-:W-:-:S03]  /*10a60*/  IMAD R7, R18, 0x8, R3 ;  /* 0x0000000812077824 */ /* 0x008fc600078e0203 */
        /* <DEDUP_REMOVED lines=8> */
.L_x_14393:
[----:B------:R-:W3:Y:S02]  /*10af0*/  SYNCS.PHASECHK.TRANS64.TRYWAIT P0, [R3+URZ], R0 ;  /* 0x00000000030075a7 */ /* 0x000ee4000800017f */
[----:B---3--:R-:W-:Y:S05]  /*10b00*/  @!P0 BRA `(.L_x_14316) ;  /* 0x0000002000b88947 */ /* 0x008fea0003800000 */
.L_x_14394:
[----:B------:R-:W-:Y:S05]  /*10b10*/  @!P2 BRA `(.L_x_14317) ;  /* 0x000000000004a947 */ /* 0x000fea0003800000 */
[----:B------:R-:W-:Y:S01]  /*10b20*/  BPT.TRAP 0x1 ;  /* 0x000000040000795c */ /* 0x000fe20000300000 */
.L_x_14317:
[----:B---3--:R-:W-:-:S04]  /*10b30*/  VIADD R3, R9, 0x16860 ;  /* 0x0001686009037836 */ /* 0x008fc80000000000 */
[----:B------:R-:W-:-:S04]  /*10b40*/  IMAD R5, R18, 0x8, R3 ;  /* 0x0000000812057824 */ /* 0x000fc800078e0203 */
[----:B------:R-:W3:Y:S02]  /*10b50*/  SYNCS.PHASECHK.TRANS64.TRYWAIT P0, [R5+URZ], R2 ;  /* 0x00000002050075a7 */ /* 0x000ee4000800017f */
[----:B---3--:R-:W-:Y:S05]  /*10b60*/  @!P0 BRA `(.L_x_14318) ;  /* 0x0000002000b48947 */ /* 0x008fea0003800000 */
.L_x_14395:
[----:B------:R-:W-:-:S07]  /*10b70*/  IMAD R3, R4, 0x8, R3 ;  /* 0x0000000804037824 */ /* 0x000fce00078e0203 */
.L_x_14319:
[----:B----4-:R4:W0:Y:S02]  /*10b80*/  SYNCS.PHASECHK.TRANS64.TRYWAIT P0, [R3+URZ], R0 ;  /* 0x00000000030075a7 */ /* 0x010824000800017f */
[----:B0-----:R-:W-:Y:S05]  /*10b90*/  @!P0 NANOSLEEP.SYNCS 0x989680 ;  /* 0x009896800000895d */ /* 0x001fea0003900000 */
[----:B------:R-:W0:Y:S02]  /*10ba0*/  @!P0 SYNCS.PHASECHK.TRANS64 P0, [R3+URZ], R0 ;  /* 0x00000000030085a7 */ /* 0x000e24000800007f */
[----:B0-----:R-:W-:Y:S05]  /*10bb0*/  @!P0 BRA `(.L_x_14319) ;  /* 0xfffffffc00f08947 */ /* 0x001fea000383ffff */
.L_x_14312:
[----:B------:R-:W-:Y:S05]  /*10bc0*/  BSYNC B0 ;  /* 0x0000000000007941 */ /* 0x000fea0003800000 */
.L_x_14311:
[----:B------:R-:W-:Y:S05]  /*10bd0*/  EXIT ;  /* 0x000000000000794d */ /* 0x000fea0003800000 */
.L_x_14166:
[----:B0-----:R-:W-:-:S04]  /*10be0*/  IMAD.U32 R3, RZ, RZ, UR38 ;  /* 0x00000026ff037e24 */ /* 0x001fc8000f8e00ff */
[----:B------:R0:W1:Y:S03]  /*10bf0*/  SYNCS.PHASECHK.TRANS64.TRYWAIT P1, [R3+URZ+0x16800], R0 ;  /* 0x01680000030075a7 */ /* 0x000066000802017f */
[----:B-1----:R-:W-:Y:S05]  /*10c00*/  @!P1 NANOSLEEP.SYNCS 0x989680 ;  /* 0x009896800000995d */ /* 0x002fea0003900000 */
[----:B------:R-:W1:Y:S02]  /*10c10*/  @!P1 SYNCS.PHASECHK.TRANS64 P1, [R3+URZ+0x16800], R0 ;  /* 0x01680000030095a7 */ /* 0x000e64000802007f */
[----:B-1----:R-:W-:Y:S05]  /*10c20*/  @!P1 BRA `(.L_x_14166) ;  /* 0xfffffffc00ec9947 */ /* 0x002fea000383ffff */
[----:B------:R-:W-:Y:S05]  /*10c30*/  BRA `(.L_x_14320) ;  /* 0xffffff0c00787947 */ /* 0x000fea000383ffff */
.L_x_14170:
[----:B-1----:R1:W2:Y:S02]  /*10c40*/  SYNCS.PHASECHK.TRANS64.TRYWAIT P2, [R3+URZ+0x16830], R0 ;  /* 0x01683000030075a7 */ /* 0x0022a4000804017f */
[----:B--2---:R-:W-:Y:S05]  /*10c50*/  @!P2 NANOSLEEP.SYNCS 0x989680 ;  /* 0x009896800000a95d */ /* 0x004fea0003900000 */
[----:B------:R-:W2:Y:S02]  /*10c60*/  @!P2 SYNCS.PHASECHK.TRANS64 P2, [R3+URZ+0x16830], R0 ;  /* 0x016830000300a5a7 */ /* 0x000ea4000804007f */
[----:B--2---:R-:W-:Y:S05]  /*10c70*/  @!P2 BRA `(.L_x_14170) ;  /* 0xfffffffc00f0a947 */ /* 0x004fea000383ffff */
[----:B------:R-:W-:Y:S05]  /*10c80*/  BRA `(.L_x_14169) ;  /* 0xffffff0c009c7947 */ /* 0x000fea000383ffff */
.L_x_14175:
[----:B-1----:R-:W-:-:S04]  /*10c90*/  IMAD.U32 R11, RZ, RZ, UR10 ;  /* 0x0000000aff0b7e24 */ /* 0x002fc8000f8e00ff */
[----:B------:R1:W2:Y:S03]  /*10ca0*/  SYNCS.PHASECHK.TRANS64.TRYWAIT P3, [R11+URZ+0x16830], R0 ;  /* 0x016830000b0075a7 */ /* 0x0002a6000806017f */
[----:B--2---:R-:W-:Y:S05]  /*10cb0*/  @!P3 NANOSLEEP.SYNCS 0x989680 ;  /* 0x009896800000b95d */ /* 0x004fea0003900000 */
[----:B------:R-:W2:Y:S02]  /*10cc0*/  @!P3 SYNCS.PHASECHK.TRANS64 P3, [R11+URZ+0x16830], R0 ;  /* 0x016830000b00b5a7 */ /* 0x000ea4000806007f */
[----:B--2---:R-:W-:Y:S05]  /*10cd0*/  @!P3 BRA `(.L_x_14175) ;  /* 0xfffffffc00ecb947 */ /* 0x004fea000383ffff */
[----:B------:R-:W-:Y:S05]  /*10ce0*/  BRA `(.L_x_14172) ;  /* 0xffffff2c00d47947 */ /* 0x000fea000383ffff */
.L_x_14179:
[----:B-1----:R-:W-:-:S04]  /*10cf0*/  IMAD.U32 R2, RZ, RZ, UR10 ;  /* 0x0000000aff027e24 */ /* 0x002fc8000f8e00ff */
[----:B------:R1:W2:Y:S03]  /*10d00*/  SYNCS.PHASECHK.TRANS64.TRYWAIT P3, [R2+URZ+0x16850], R0 ;  /* 0x01685000020075a7 */ /* 0x0002a6000806017f */
[----:B--2---:R-:W-:Y:S05]  /*10d10*/  @!P3 NANOSLEEP.SYNCS 0x989680 ;  /* 0x009896800000b95d */ /* 0x004fea0003900000 */
[----:B------:R-:W2:Y:S02]  /*10d20*/  @!P3 SYNCS.PHASECHK.TRANS64 P3, [R2+URZ+0x16850], R0 ;  /* 0x016850000200b5a7 */ /* 0x000ea4000806007f */
[----:B--2---:R-:W-:Y:S05]  /*10d30*/  @!P3 BRA `(.L_x_14179) ;  /* 0xfffffffc00ecb947 */ /* 0x004fea000383ffff */
[----:B------:R-:W-:Y:S05]  /*10d40*/  BRA `(.L_x_14176) ;  /* 0xffffff3000547947 */ /* 0x000fea000383ffff */
.L_x_14185:
[----:B-1----:R-:W-:-:S04]  /*10d50*/  IMAD.U32 R7, RZ, RZ, UR10 ;  /* 0x0000000aff077e24 */ /* 0x002fc8000f8e00ff */
[----:B------:R1:W2:Y:S03]  /*10d60*/  SYNCS.PHASECHK.TRANS64.TRYWAIT P2, [R7+URZ+0x16830], R0 ;  /* 0x01683000070075a7 */ /* 0x0002a6000804017f */
[----:B--2---:R-:W-:Y:S05]  /*10d70*/  @!P2 NANOSLEEP.SYNCS 0x989680 ;  /* 0x009896800000a95d */ /* 0x004fea0003900000 */
[----:B------:R-:W2:Y:S02]  /*10d80*/  @!P2 SYNCS.PHASECHK.TRANS64 P2, [R7+URZ+0x16830], R0 ;  /* 0x016830000700a5a7 */ /* 0x000ea4000804007f */
[----:B--2---:R-:W-:Y:S05]  /*10d90*/  @!P2 BRA `(.L_x_14185) ;  /* 0xfffffffc00eca947 */ /* 0x004fea000383ffff */
[----:B------:R-:W-:Y:S05]  /*10da0*/  BRA `(.L_x_14182) ;  /* 0xffffff5400347947 */ /* 0x000fea000383ffff */
.L_x_14189:
[----:B-1----:R-:W-:-:S04]  /*10db0*/  IMAD.U32 R2, RZ, RZ, UR10 ;  /* 0x0000000aff027e24 */ /* 0x002fc8000f8e00ff */
[----:B------:R1:W2:Y:S03]  /*10dc0*/  SYNCS.PHASECHK.TRANS64.TRYWAIT P2, [R2+URZ+0x16850], R0 ;  /* 0x01685000020075a7 */ /* 0x0002a6000804017f */
[----:B--2---:R-:W-:Y:S05]  /*10dd0*/  @!P2 NANOSLEEP.SYNCS 0x989680 ;  /* 0x009896800000a95d */ /* 0x004fea0003900000 */
[----:B------:R-:W2:Y:S02]  /*10de0*/  @!P2 SYNCS.PHASECHK.TRANS64 P2, [R2+URZ+0x16850], R0 ;  /* 0x016850000200a5a7 */ /* 0x000ea4000804007f */
[----:B--2---:R-:W-:Y:S05]  /*10df0*/  @!P2 BRA `(.L_x_14189) ;  /* 0xfffffffc00eca947 */ /* 0x004fea000383ffff */
[----:B------:R-:W-:Y:S05]  /*10e00*/  BRA `(.L_x_14186) ;  /* 0xffffff5400b47947 */ /* 0x000fea000383ffff */
.L_x_14194:
[----:B-1----:R-:W-:-:S04]  /*10e10*/  IMAD.U32 R6, RZ, RZ, UR5 ;  /* 0x00000005ff067e24 */ /* 0x002fc8000f8e00ff */
[----:B------:R1:W2:Y:S03]  /*10e20*/  SYNCS.PHASECHK.TRANS64.TRYWAIT P0, [R6+URZ+0x16850], R5 ;  /* 0x01685005060075a7 */ /* 0x0002a6000800017f */
[----:B--2---:R-:W-:Y:S05]  /*10e30*/  @!P0 NANOSLEEP.SYNCS 0x989680 ;  /* 0x009896800000895d */ /* 0x004fea0003900000 */
[----:B------:R-:W2:Y:S02]  /*10e40*/  @!P0 SYNCS.PHASECHK.TRANS64 P0, [R6+URZ+0x16850], R5 ;  /* 0x01685005060085a7 */ /* 0x000ea4000800007f */
[----:B--2---:R-:W-:Y:S05]  /*10e50*/  @!P0 BRA `(.L_x_14194) ;  /* 0xfffffffc00ec8947 */ /* 0x004fea000383ffff */
[----:B------:R-:W-:Y:S05]  /*10e60*/  BRA `(.L_x_14193) ;  /* 0xffffff7000187947 */ /* 0x000fea000383ffff */
.L_x_14229:
        /* <DEDUP_REMOVED lines=11> */
.L_x_14322:
[----:B------:R-:W-:Y:S05]  /*10f20*/  BSYNC B0 ;  /* 0x0000000000007941 */ /* 0x000fea0003800000 */
.L_x_14321:
[----:B------:R-:W-:Y:S05]  /*10f30*/  BRA `(.L_x_14323) ;  /* 0xffffffb8005c7947 */ /* 0x000fea000383ffff */
.L_x_14231:
[----:B------:R-:W-:Y:S01]  /*10f40*/  BSSY B0, `(.L_x_14324) ;  /* 0x0000006000007945 */ /* 0x000fe20003800000 */
[----:B------:R-:W-:-:S07]  /*10f50*/  IMAD.MOV.U32 R15, RZ, RZ, -0x1 ;  /* 0xffffffffff0f7424 */ /* 0x000fce00078e00ff */
[----:B0123--:R-:W-:Y:S05]  /*10f60*/  WARPSYNC.COLLECTIVE R15, `(.L_x_14325) ;  /* 0x000000000f0c7348 */ /* 0x00ffea0003c00000 */
[----:B------:R-:W-:Y:S02]  /*10f70*/  ELECT P6, UR62, PT ;  /* 0x00000000003e782f */ /* 0x000fe400038c0000 */
[----:B------:R-:W-:Y:S01]  /*10f80*/  MOV R14, UR62 ;  /* 0x0000003e000e7c02 */ /* 0x000fe20008000f00 */
[----:B0123--:R-:W-:Y:S10]  /*10f90*/  ENDCOLLECTIVE ;  /* 0x000000000000791b */ /* 0x00fff40003800000 */
.L_x_14325:
[----:B------:R-:W-:Y:S05]  /*10fa0*/  BSYNC B0 ;  /* 0x0000000000007941 */ /* 0x000fea0003800000 */
.L_x_14324:
[----:B------:R-:W-:Y:S05]  /*10fb0*/  BRA `(.L_x_14326) ;  /* 0xffffffb8005c7947 */ /* 0x000fea000383ffff */
.L_x_14233:
[----:B--2---:R2:W4:Y:S02]  /*10fc0*/  SYNCS.PHASECHK.TRANS64.TRYWAIT P0, [R0+URZ+0x16840], R2 ;  /* 0x01684002000075a7 */ /* 0x004524000800017f */
[----:B----4-:R-:W-:Y:S05]  /*10fd0*/  @!P0 NANOSLEEP.SYNCS 0x989680 ;  /* 0x009896800000895d */ /* 0x010fea0003900000 */
[----:B------:R-:W4:Y:S02]  /*10fe0*/  @!P0 SYNCS.PHASECHK.TRANS64 P0, [R0+URZ+0x16840], R2 ;  /* 0x01684002000085a7 */ /* 0x000f24000800007f */
[----:B----4-:R-:W-:Y:S05]  /*10ff0*/  @!P0 BRA `(.L_x_14233) ;  /* 0xfffffffc00f08947 */ /* 0x010fea000383ffff */
[----:B------:R-:W-:Y:S05]  /*11000*/  BRA `(.L_x_14327) ;  /* 0xffffffb800ac7947 */ /* 0x000fea000383ffff */
.L_x_14237:
        /* <DEDUP_REMOVED lines=12> */
.L_x_14328:
[----:B------:R-:W-:Y:S02]  /*110d0*/  IMAD.MOV.U32 R13, RZ, RZ, R0 ;  /* 0x000000ffff0d7224 */ /* 0x000fe400078e0000 */
[----:B------:R-:W-:-:S07]  /*110e0*/  IMAD.MOV.U32 R6, RZ, RZ, R14 ;  /* 0x000000ffff067224 */ /* 0x000fce00078e000e */
[----:B------:R-:W-:Y:S05]  /*110f0*/  WARPSYNC.COLLECTIVE R15, `(.L_x_14329) ;  /* 0x000000000f087348 */ /* 0x000fea0003c00000 */
[----:B------:R0:W1:Y:S02]  /*11100*/  SHFL.IDX P6, R14, R13, R12, R11 ;  /* 0x0000000c0d0e7389 */ /* 0x00006400000c000b */
[----:B01----:R-:W-:Y:S01]  /*11110*/  ENDCOLLECTIVE ;  /* 0x000000000000791b */ /* 0x003fe20003800000 */
.L_x_14329:
[----:B------:R-:W-:Y:S02]  /*11120*/  IMAD.MOV.U32 R13, RZ, RZ, R4 ;  /* 0x000000ffff0d7224 */ /* 0x000fe400078e0004 */
[----:B------:R-:W-:Y:S02]  /*11130*/  IMAD.MOV.U32 R12, RZ, RZ, 0x1 ;  /* 0x00000001ff0c7424 */ /* 0x000fe400078e00ff */
[----:B------:R-:W-:-:S07]  /*11140*/  IMAD.MOV.U32 R7, RZ, RZ, R14 ;  /* 0x000000ffff077224 */ /* 0x000fce00078e000e */
[----:B------:R-:W-:Y:S05]  /*11150*/  WARPSYNC.COLLECTIVE R15, `(.L_x_14330) ;  /* 0x000000000f087348 */ /* 0x000fea0003c00000 */
[----:B------:R0:W1:Y:S02]  /*11160*/  SHFL.IDX P6, R14, R13, R12, R11 ;  /* 0x0000000c0d0e7389 */ /* 0x00006400000c000b */
[----:B01----:R-:W-:Y:S01]  /*11170*/  ENDCOLLECTIVE ;  /* 0x000000000000791b */ /* 0x003fe20003800000 */
.L_x_14330:
        /* <DEDUP_REMOVED lines=15> */
.L_x_14331:
[----:B------:R-:W-:Y:S02]  /*11270*/  IMAD.MOV.U32 R13, RZ, RZ, R4 ;  /* 0x000000ffff0d7224 */ /* 0x000fe400078e0004 */
[----:B------:R-:W-:Y:S02]  /*11280*/  IMAD.MOV.U32 R12, RZ, RZ, 0x2 ;  /* 0x00000002ff0c7424 */ /* 0x000fe400078e00ff */
[----:B------:R-:W-:-:S07]  /*11290*/  IMAD.MOV.U32 R7, RZ, RZ, R14 ;  /* 0x000000ffff077224 */ /* 0x000fce00078e000e */
[----:B------:R-:W-:Y:S05]  /*112a0*/  WARPSYNC.COLLECTIVE R15, `(.L_x_14332) ;  /* 0x000000000f087348 */ /* 0x000fea0003c00000 */
[----:B------:R0:W1:Y:S02]  /*112b0*/  SHFL.IDX P6, R14, R13, R12, R11 ;  /* 0x0000000c0d0e7389 */ /* 0x00006400000c000b */
[----:B01----:R-:W-:Y:S01]  /*112c0*/  ENDCOLLECTIVE ;  /* 0x000000000000791b */ /* 0x003fe20003800000 */
.L_x_14332:
        /* <DEDUP_REMOVED lines=16> */
.L_x_14333:
[----:B------:R-:W-:Y:S02]  /*113d0*/  IMAD.MOV.U32 R13, RZ, RZ, R4 ;  /* 0x000000ffff0d7224 */ /* 0x000fe400078e0004 */
[----:B------:R-:W-:Y:S02]  /*113e0*/  IMAD.MOV.U32 R12, RZ, RZ, 0x3 ;  /* 0x00000003ff0c7424 */ /* 0x000fe400078e00ff */
[----:B------:R-:W-:-:S07]  /*113f0*/  IMAD.MOV.U32 R7, RZ, RZ, R14 ;  /* 0x000000ffff077224 */ /* 0x000fce00078e000e */
[----:B------:R-:W-:Y:S05]  /*11400*/  WARPSYNC.COLLECTIVE R15, `(.L_x_14334) ;  /* 0x000000000f087348 */ /* 0x000fea0003c00000 */
[----:B------:R0:W1:Y:S02]  /*11410*/  SHFL.IDX P6, R14, R13, R12, R11 ;  /* 0x0000000c0d0e7389 */ /* 0x00006400000c000b */
[----:B01----:R-:W-:Y:S01]  /*11420*/  ENDCOLLECTIVE ;  /* 0x000000000000791b */ /* 0x003fe20003800000 */
.L_x_14334:
        /* <DEDUP_REMOVED lines=16> */
.L_x_14335:
[----:B------:R-:W-:Y:S02]  /*11530*/  IMAD.MOV.U32 R13, RZ, RZ, R4 ;  /* 0x000000ffff0d7224 */ /* 0x000fe400078e0004 */
[----:B------:R-:W-:Y:S02]  /*11540*/  IMAD.MOV.U32 R12, RZ, RZ, 0x4 ;  /* 0x00000004ff0c7424 */ /* 0x000fe400078e00ff */
[----:B------:R-:W-:-:S07]  /*11550*/  IMAD.MOV.U32 R7, RZ, RZ, R14 ;  /* 0x000000ffff077224 */ /* 0x000fce00078e000e */
[----:B------:R-:W-:Y:S05]  /*11560*/  WARPSYNC.COLLECTIVE R15, `(.L_x_14336) ;  /* 0x000000000f087348 */ /* 0x000fea0003c00000 */
[----:B------:R0:W1:Y:S02]  /*11570*/  SHFL.IDX P6, R14, R13, R12, R11 ;  /* 0x0000000c0d0e7389 */ /* 0x00006400000c000b */
[----:B01----:R-:W-:Y:S01]  /*11580*/  ENDCOLLECTIVE ;  /* 0x000000000000791b */ /* 0x003fe20003800000 */
.L_x_14336:
        /* <DEDUP_REMOVED lines=16> */
.L_x_14337:
[----:B------:R-:W-:Y:S02]  /*11690*/  IMAD.MOV.U32 R13, RZ, RZ, R4 ;  /* 0x000000ffff0d7224 */ /* 0x000fe400078e0004 */
[----:B------:R-:W-:Y:S02]  /*116a0*/  IMAD.MOV.U32 R12, RZ, RZ, 0x5 ;  /* 0x00000005ff0c7424 */ /* 0x000fe400078e00ff */
[----:B------:R-:W-:-:S07]  /*116b0*/  IMAD.MOV.U32 R7, RZ, RZ, R14 ;  /* 0x000000ffff077224 */ /* 0x000fce00078e000e */
[----:B------:R-:W-:Y:S05]  /*116c0*/  WARPSYNC.COLLECTIVE R15, `(.L_x_14338) ;  /* 0x000000000f087348 */ /* 0x000fea0003c00000 */
[----:B------:R0:W1:Y:S02]  /*116d0*/  SHFL.IDX P6, R14, R13, R12, R11 ;  /* 0x0000000c0d0e7389 */ /* 0x00006400000c000b */
[----:B01----:R-:W-:Y:S01]  /*116e0*/  ENDCOLLECTIVE ;  /* 0x000000000000791b */ /* 0x003fe20003800000 */
.L_x_14338:
        /* <DEDUP_REMOVED lines=16> */
.L_x_14339:
[----:B------:R-:W-:Y:S02]  /*117f0*/  IMAD.MOV.U32 R13, RZ, RZ, R4 ;  /* 0x000000ffff0d7224 */ /* 0x000fe400078e0004 */
[----:B------:R-:W-:Y:S02]  /*11800*/  IMAD.MOV.U32 R12, RZ, RZ, 0x6 ;  /* 0x00000006ff0c7424 */ /* 0x000fe400078e00ff */
[----:B------:R-:W-:-:S07]  /*11810*/  IMAD.MOV.U32 R7, RZ, RZ, R14 ;  /* 0x000000ffff077224 */ /* 0x000fce00078e000e */
[----:B------:R-:W-:Y:S05]  /*11820*/  WARPSYNC.COLLECTIVE R15, `(.L_x_14340) ;  /* 0x000000000f087348 */ /* 0x000fea0003c00000 */
[----:B------:R0:W1:Y:S02]  /*11830*/  SHFL.IDX P6, R14, R13, R12, R11 ;  /* 0x0000000c0d0e7389 */ /* 0x00006400000c000b */
[----:B01----:R-:W-:Y:S01]  /*11840*/  ENDCOLLECTIVE ;  /* 0x000000000000791b */ /* 0x003fe20003800000 */
.L_x_14340:
        /* <DEDUP_REMOVED lines=16> */
.L_x_14341:
[----:B------:R-:W-:Y:S02]  /*11950*/  IMAD.MOV.U32 R13, RZ, RZ, R4 ;  /* 0x000000ffff0d7224 */ /* 0x000fe400078e0004 */
[----:B------:R-:W-:Y:S02]  /*11960*/  IMAD.MOV.U32 R12, RZ, RZ, 0x7 ;  /* 0x00000007ff0c7424 */ /* 0x000fe400078e00ff */
[----:B------:R-:W-:-:S07]  /*11970*/  IMAD.MOV.U32 R7, RZ, RZ, R14 ;  /* 0x000000ffff077224 */ /* 0x000fce00078e000e */
[----:B------:R-:W-:Y:S05]  /*11980*/  WARPSYNC.COLLECTIVE R15, `(.L_x_14342) ;  /* 0x000000000f087348 */ /* 0x000fea0003c00000 */
[----:B------:R0:W1:Y:S02]  /*11990*/  SHFL.IDX P6, R14, R13, R12, R11 ;  /* 0x0000000c0d0e7389 */ /* 0x00006400000c000b */
[----:B01----:R-:W-:Y:S01]  /*119a0*/  ENDCOLLECTIVE ;  /* 0x000000000000791b */ /* 0x003fe20003800000 */
.L_x_14342:
        /* <DEDUP_REMOVED lines=11> */
.L_x_14343:
        /* <DEDUP_REMOVED lines=13> */
.L_x_14344:
        /* <DEDUP_REMOVED lines=13> */
.L_x_14345:
[----:B------:R-:W-:Y:S02]  /*11c00*/  IMAD.MOV.U32 R13, RZ, RZ, R2 ;  /* 0x000000ffff0d7224 */ /* 0x000fe400078e0002 */
[----:B------:R-:W-:Y:S02]  /*11c10*/  IMAD.MOV.U32 R12, RZ, RZ, 0x1 ;  /* 0x00000001ff0c7424 */ /* 0x000fe400078e00ff */
[----:B------:R-:W-:-:S07]  /*11c20*/  IMAD.MOV.U32 R8, RZ, RZ, R14 ;  /* 0x000000ffff087224 */ /* 0x000fce00078e000e */
[----:B------:R-:W-:Y:S05]  /*11c30*/  WARPSYNC.COLLECTIVE R15, `(.L_x_14346) ;  /* 0x000000000f087348 */ /* 0x000fea0003c00000 */
[----:B------:R0:W1:Y:S02]  /*11c40*/  SHFL.IDX P6, R14, R13, R12, R11 ;  /* 0x0000000c0d0e7389 */ /* 0x00006400000c000b */
[----:B01----:R-:W-:Y:S01]  /*11c50*/  ENDCOLLECTIVE ;  /* 0x000000000000791b */ /* 0x003fe20003800000 */
.L_x_14346:
        /* <DEDUP_REMOVED lines=14> */
.L_x_14347:
[----:B------:R-:W-:Y:S02]  /*11d40*/  IMAD.MOV.U32 R13, RZ, RZ, R2 ;  /* 0x000000ffff0d7224 */ /* 0x000fe400078e0002 */
[----:B------:R-:W-:Y:S02]  /*11d50*/  IMAD.MOV.U32 R12, RZ, RZ, 0x2 ;  /* 0x00000002ff0c7424 */ /* 0x000fe400078e00ff */
[----:B------:R-:W-:-:S07]  /*11d60*/  IMAD.MOV.U32 R6, RZ, RZ, R14 ;  /* 0x000000ffff067224 */ /* 0x000fce00078e000e */
[----:B------:R-:W-:Y:S05]  /*11d70*/  WARPSYNC.COLLECTIVE R15, `(.L_x_14348) ;  /* 0x000000000f087348 */ /* 0x000fea0003c00000 */
[----:B------:R0:W1:Y:S02]  /*11d80*/  SHFL.IDX P6, R14, R13, R12, R11 ;  /* 0x0000000c0d0e7389 */ /* 0x00006400000c000b */
[----:B01----:R-:W-:Y:S01]  /*11d90*/  ENDCOLLECTIVE ;  /* 0x000000000000791b */ /* 0x003fe20003800000 */
.L_x_14348:
        /* <DEDUP_REMOVED lines=13> */
.L_x_14349:
[----:B------:R-:W-:Y:S02]  /*11e70*/  IMAD.MOV.U32 R13, RZ, RZ, R2 ;  /* 0x000000ffff0d7224 */ /* 0x000fe400078e0002 */
[----:B------:R-:W-:Y:S02]  /*11e80*/  IMAD.MOV.U32 R12, RZ, RZ, 0x3 ;  /* 0x00000003ff0c7424 */ /* 0x000fe400078e00ff */
[----:B------:R-:W-:-:S07]  /*11e90*/  IMAD.MOV.U32 R6, RZ, RZ, R14 ;  /* 0x000000ffff067224 */ /* 0x000fce00078e000e */
[----:B------:R-:W-:Y:S05]  /*11ea0*/  WARPSYNC.COLLECTIVE R15, `(.L_x_14350) ;  /* 0x000000000f087348 */ /* 0x000fea0003c00000 */
[----:B------:R0:W1:Y:S02]  /*11eb0*/  SHFL.IDX P6, R14, R13, R12, R11 ;  /* 0x0000000c0d0e7389 */ /* 0x00006400000c000b */
[----:B01----:R-:W-:Y:S01]  /*11ec0*/  ENDCOLLECTIVE ;  /* 0x000000000000791b */ /* 0x003fe20003800000 */
.L_x_14350:
        /* <DEDUP_REMOVED lines=12> */
.L_x_14351:
[----:B------:R-:W-:Y:S01]  /*11f90*/  IMAD.MOV.U32 R2, RZ, RZ, R14 ;  /* 0x000000ffff027224 */ /* 0x000fe200078e000e */
[----:B------:R-:W-:Y:S06]  /*11fa0*/  BRA `(.L_x_14352) ;  /* 0xffffffb800b07947 */ /* 0x000fec000383ffff */
.L_x_14240:
[----:B0-----:R0:W1:Y:S02]  /*11fb0*/  SYNCS.PHASECHK.TRANS64.TRYWAIT P0, [R17+URZ+0x16820], R0 ;  /* 0x01682000110075a7 */ /* 0x001064000800017f */
[----:B-1----:R-:W-:Y:S05]  /*11fc0*/  @!P0 NANOSLEEP.SYNCS 0x989680 ;  /* 0x009896800000895d */ /* 0x002fea0003900000 */
[----:B------:R-:W1:Y:S02]  /*11fd0*/  @!P0 SYNCS.PHASECHK.TRANS64 P0, [R17+URZ+0x16820], R0 ;  /* 0x01682000110085a7 */ /* 0x000e64000800007f */
[----:B-1----:R-:W-:Y:S05]  /*11fe0*/  @!P0 BRA `(.L_x_14240) ;  /* 0xfffffffc00f08947 */ /* 0x002fea000383ffff */
[----:B------:R-:W-:Y:S05]  /*11ff0*/  BRA `(.L_x_14353) ;  /* 0xffffffbc00107947 */ /* 0x000fea000383ffff */
.L_x_14249:
[----:B0-----:R0:W1:Y:S02]  /*12000*/  SYNCS.PHASECHK.TRANS64.TRYWAIT P0, [R4+URZ+0x16840], R2 ;  /* 0x01684002040075a7 */ /* 0x001064000800017f */
[----:B-1----:R-:W-:Y:S05]  /*12010*/  @!P0 NANOSLEEP.SYNCS 0x989680 ;  /* 0x009896800000895d */ /* 0x002fea0003900000 */
[----:B------:R-:W1:Y:S02]  /*12020*/  @!P0 SYNCS.PHASECHK.TRANS64 P0, [R4+URZ+0x16840], R2 ;  /* 0x01684002040085a7 */ /* 0x000e64000800007f */
[----:B-1----:R-:W-:Y:S05]  /*12030*/  @!P0 BRA `(.L_x_14249) ;  /* 0xfffffffc00f08947 */ /* 0x002fea000383ffff */
[----:B------:R-:W-:Y:S05]  /*12040*/  BRA `(.L_x_14354) ;  /* 0xffffffbc00e07947 */ /* 0x000fea000383ffff */
.L_x_14254:
[----:B0-----:R0:W1:Y:S02]  /*12050*/  SYNCS.PHASECHK.TRANS64.TRYWAIT P0, [R3+URZ+0x60], R2 ;  /* 0x00006002030075a7 */ /* 0x001064000800017f */
[----:B-1----:R-:W-:Y:S05]  /*12060*/  @!P0 NANOSLEEP.SYNCS 0x989680 ;  /* 0x009896800000895d */ /* 0x002fea0003900000 */
[----:B------:R-:W1:Y:S02]  /*12070*/  @!P0 SYNCS.PHASECHK.TRANS64 P0, [R3+URZ+0x60], R2 ;  /* 0x00006002030085a7 */ /* 0x000e64000800007f */
[----:B-1----:R-:W-:Y:S05]  /*12080*/  @!P0 BRA `(.L_x_14254) ;  /* 0xfffffffc00f08947 */ /* 0x002fea000383ffff */
[----:B------:R-:W-:Y:S05]  /*12090*/  BRA `(.L_x_14355) ;  /* 0xffffffc0006c7947 */ /* 0x000fea000383ffff */
.L_x_14262:
[----:B-1----:R1:W2:Y:S02]  /*120a0*/  SYNCS.PHASECHK.TRANS64.TRYWAIT P0, [R2+URZ+0x16840], R3 ;  /* 0x01684003020075a7 */ /* 0x0022a4000800017f */
[----:B--2---:R-:W-:Y:S05]  /*120b0*/  @!P0 NANOSLEEP.SYNCS 0x989680 ;  /* 0x009896800000895d */ /* 0x004fea0003900000 */
[----:B------:R-:W2:Y:S02]  /*120c0*/  @!P0 SYNCS.PHASECHK.TRANS64 P0, [R2+URZ+0x16840], R3 ;  /* 0x01684003020085a7 */ /* 0x000ea4000800007f */
[----:B--2---:R-:W-:Y:S05]  /*120d0*/  @!P0 BRA `(.L_x_14262) ;  /* 0xfffffffc00f08947 */ /* 0x004fea000383ffff */
[----:B------:R-:W-:Y:S05]  /*120e0*/  BRA `(.L_x_14356) ;  /* 0xffffffc400ac7947 */ /* 0x000fea000383ffff */
.L_x_14267:
[----:B0-----:R0:W1:Y:S02]  /*120f0*/  SYNCS.PHASECHK.TRANS64.TRYWAIT P0, [R10+URZ+0x60], R28 ;  /* 0x0000601c0a0075a7 */ /* 0x001064000800017f */
[----:B-1----:R-:W-:Y:S05]  /*12100*/  @!P0 NANOSLEEP.SYNCS 0x989680 ;  /* 0x009896800000895d */ /* 0x002fea0003900000 */
[----:B------:R-:W1:Y:S02]  /*12110*/  @!P0 SYNCS.PHASECHK.TRANS64 P0, [R10+URZ+0x60], R28 ;  /* 0x0000601c0a0085a7 */ /* 0x000e64000800007f */
[----:B-1----:R-:W-:Y:S05]  /*12120*/  @!P0 BRA `(.L_x_14267) ;  /* 0xfffffffc00f08947 */ /* 0x002fea000383ffff */
[----:B------:R-:W-:Y:S05]  /*12130*/  BRA `(.L_x_14357) ;  /* 0xffffffc800387947 */ /* 0x000fea000383ffff */
.L_x_14275:
[----:B-1----:R1:W2:Y:S02]  /*12140*/  SYNCS.PHASECHK.TRANS64.TRYWAIT P0, [R2+URZ+0x16840], R3 ;  /* 0x01684003020075a7 */ /* 0x0022a4000800017f */
[----:B--2---:R-:W-:Y:S05]  /*12150*/  @!P0 NANOSLEEP.SYNCS 0x989680 ;  /* 0x009896800000895d */ /* 0x004fea0003900000 */
[----:B------:R-:W2:Y:S02]  /*12160*/  @!P0 SYNCS.PHASECHK.TRANS64 P0, [R2+URZ+0x16840], R3 ;  /* 0x01684003020085a7 */ /* 0x000ea4000800007f */
[----:B--2---:R-:W-:Y:S05]  /*12170*/  @!P0 BRA `(.L_x_14275) ;  /* 0xfffffffc00f08947 */ /* 0x004fea000383ffff */
[----:B------:R-:W-:Y:S05]  /*12180*/  BRA `(.L_x_14358) ;  /* 0xffffffcc00487947 */ /* 0x000fea000383ffff */
.L_x_14280:
[----:B0-----:R0:W1:Y:S02]  /*12190*/  SYNCS.PHASECHK.TRANS64.TRYWAIT P0, [R7+URZ+0x60], R2 ;  /* 0x00006002070075a7 */ /* 0x001064000800017f */
[----:B-1----:R-:W-:Y:S05]  /*121a0*/  @!P0 NANOSLEEP.SYNCS 0x989680 ;  /* 0x009896800000895d */ /* 0x002fea0003900000 */
[----:B------:R-:W1:Y:S02]  /*121b0*/  @!P0 SYNCS.PHASECHK.TRANS64 P0, [R7+URZ+0x60], R2 ;  /* 0x00006002070085a7 */ /* 0x000e64000800007f */
[----:B-1----:R-:W-:Y:S05]  /*121c0*/  @!P0 BRA `(.L_x_14280) ;  /* 0xfffffffc00f08947 */ /* 0x002fea000383ffff */
[----:B------:R-:W-:Y:S05]  /*121d0*/  BRA `(.L_x_14359) ;  /* 0xffffffcc00d87947 */ /* 0x000fea000383ffff */
.L_x_14290:
[----:B0-----:R0:W1:Y:S02]  /*121e0*/  SYNCS.PHASECHK.TRANS64.TRYWAIT P0, [R3+URZ+0x16860], R0 ;  /* 0x01686000030075a7 */ /* 0x001064000800017f */
[----:B-1----:R-:W-:Y:S05]  /*121f0*/  @!P0 NANOSLEEP.SYNCS 0x989680 ;  /* 0x009896800000895d */ /* 0x002fea0003900000 */
[----:B------:R-:W1:Y:S02]  /*12200*/  @!P0 SYNCS.PHASECHK.TRANS64 P0, [R3+URZ+0x16860], R0 ;  /* 0x01686000030085a7 */ /* 0x000e64000800007f */
[----:B-1----:R-:W-:Y:S05]  /*12210*/  @!P0 BRA `(.L_x_14290) ;  /* 0xfffffffc00f08947 */ /* 0x002fea000383ffff */
[----:B------:R-:W-:Y:S05]  /*12220*/  BRA `(.L_x_14360) ;  /* 0xffffffd000d87947 */ /* 0x000fea000383ffff */
.L_x_14296:
[----:B------:R-:W-:Y:S01]  /*12230*/  BSSY B0, `(.L_x_14361) ;  /* 0x0000008000007945 */ /* 0x000fe20003800000 */
[----:B------:R-:W-:Y:S02]  /*12240*/  IMAD.MOV.U32 R13, RZ, RZ, R24 ;  /* 0x000000ffff0d7224 */ /* 0x000fe400078e0018 */
[----:B------:R-:W-:Y:S02]  /*12250*/  IMAD.MOV.U32 R12, RZ, RZ, RZ ;  /* 0x000000ffff0c7224 */ /* 0x000fe400078e00ff */
[----:B------:R-:W-:Y:S02]  /*12260*/  IMAD.MOV.U32 R11, RZ, RZ, 0x1f ;  /* 0x0000001fff0b7424 */ /* 0x000fe400078e00ff */
[----:B------:R-:W-:-:S07]  /*12270*/  IMAD.MOV.U32 R15, RZ, RZ, -0x1 ;  /* 0xffffffffff0f7424 */ /* 0x000fce00078e00ff */
[----:B-1-3--:R-:W-:Y:S05]  /*12280*/  WARPSYNC.COLLECTIVE R15, `(.L_x_14362) ;  /* 0x000000000f087348 */ /* 0x00afea0003c00000 */
[----:B------:R0:W2:Y:S02]  /*12290*/  SHFL.IDX P6, R14, R13, R12, R11 ;  /* 0x0000000c0d0e7389 */ /* 0x0000a400000c000b */
[----:B0123--:R-:W-:Y:S01]  /*122a0*/  ENDCOLLECTIVE ;  /* 0x000000000000791b */ /* 0x00ffe20003800000 */
.L_x_14362:
[----:B------:R-:W-:Y:S05]  /*122b0*/  BSYNC B0 ;  /* 0x0000000000007941 */ /* 0x000fea0003800000 */
.L_x_14361:
        /* <DEDUP_REMOVED lines=9> */
.L_x_14363:
        /* <DEDUP_REMOVED lines=23> */
.L_x_14364:
[----:B------:R-:W-:Y:S01]  /*124c0*/  IMAD.MOV.U32 R12, RZ, RZ, 0x2 ;  /* 0x00000002ff0c7424 */ /* 0x000fe200078e00ff */
[----:B------:R-:W-:-:S05]  /*124d0*/  SEL R4, R14, RZ, P1 ;  /* 0x000000ff0e047207 */ /* 0x000fca0000800000 */
[----:B------:R-:W-:-:S04]  /*124e0*/  IMAD.IADD R4, R13, 0x1, R4 ;  /* 0x000000010d047824 */ /* 0x000fc800078e0204 */
[----:B------:R-:W-:-:S07]  /*124f0*/  IMAD.MOV.U32 R13, RZ, RZ, R4 ;  /* 0x000000ffff0d7224 */ /* 0x000fce00078e0004 */
[----:B------:R-:W-:Y:S05]  /*12500*/  WARPSYNC.COLLECTIVE R15, `(.L_x_14365) ;  /* 0x000000000f087348 */ /* 0x000fea0003c00000 */
[----:B------:R0:W1:Y:S02]  /*12510*/  SHFL.UP P6, R14, R13, R12, R11 ;  /* 0x0400000c0d0e7389 */ /* 0x00006400000c000b */
[----:B01----:R-:W-:Y:S01]  /*12520*/  ENDCOLLECTIVE ;  /* 0x000000000000791b */ /* 0x003fe20003800000 */
.L_x_14365:
[----:B------:R-:W-:Y:S01]  /*12530*/  IMAD.MOV.U32 R12, RZ, RZ, 0x4 ;  /* 0x00000004ff0c7424 */ /* 0x000fe200078e00ff */
[----:B------:R-:W-:-:S05]  /*12540*/  SEL R3, R14, RZ, P2 ;  /* 0x000000ff0e037207 */ /* 0x000fca0001000000 */
[----:B------:R-:W-:-:S04]  /*12550*/  IMAD.IADD R2, R4, 0x1, R3 ;  /* 0x0000000104027824 */ /* 0x000fc800078e0203 */
[----:B------:R-:W-:-:S07]  /*12560*/  IMAD.MOV.U32 R13, RZ, RZ, R2 ;  /* 0x000000ffff0d7224 */ /* 0x000fce00078e0002 */
[----:B------:R-:W-:Y:S05]  /*12570*/  WARPSYNC.COLLECTIVE R15, `(.L_x_14366) ;  /* 0x000000000f087348 */ /* 0x000fea0003c00000 */
[----:B------:R0:W1:Y:S02]  /*12580*/  SHFL.UP P6, R14, R13, R12, R11 ;  /* 0x0400000c0d0e7389 */ /* 0x00006400000c000b */
[----:B01----:R-:W-:Y:S01]  /*12590*/  ENDCOLLECTIVE ;  /* 0x000000000000791b */ /* 0x003fe20003800000 */
.L_x_14366:
[----:B------:R-:W-:Y:S01]  /*125a0*/  IMAD.MOV.U32 R12, RZ, RZ, 0x8 ;  /* 0x00000008ff0c7424 */ /* 0x000fe200078e00ff */
[----:B------:R-:W-:-:S05]  /*125b0*/  SEL R3, R14, RZ, P3 ;  /* 0x000000ff0e037207 */ /* 0x000fca0001800000 */
[----:B------:R-:W-:-:S04]  /*125c0*/  IMAD.IADD R3, R2, 0x1, R3 ;  /* 0x0000000102037824 */ /* 0x000fc800078e0203 */
[----:B------:R-:W-:-:S07]  /*125d0*/  IMAD.MOV.U32 R13, RZ, RZ, R3 ;  /* 0x000000ffff0d7224 */ /* 0x000fce00078e0003 */
[----:B------:R-:W-:Y:S05]  /*125e0*/  WARPSYNC.COLLECTIVE R15, `(.L_x_14367) ;  /* 0x000000000f087348 */ /* 0x000fea0003c00000 */
[----:B------:R0:W1:Y:S02]  /*125f0*/  SHFL.UP P6, R14, R13, R12, R11 ;  /* 0x0400000c0d0e7389 */ /* 0x00006400000c000b */
[----:B01----:R-:W-:Y:S01]  /*12600*/  ENDCOLLECTIVE ;  /* 0x000000000000791b */ /* 0x003fe20003800000 */
.L_x_14367:
[----:B------:R-:W-:Y:S01]  /*12610*/  IMAD.MOV.U32 R12, RZ, RZ, 0x10 ;  /* 0x00000010ff0c7424 */ /* 0x000fe200078e00ff */
[----:B------:R-:W-:-:S05]  /*12620*/  SEL R4, R14, RZ, P4 ;  /* 0x000000ff0e047207 */ /* 0x000fca0002000000 */
[----:B------:R-:W-:-:S04]  /*12630*/  IMAD.IADD R4, R3, 0x1, R4 ;  /* 0x0000000103047824 */ /* 0x000fc800078e0204 */
[----:B------:R-:W-:-:S07]  /*12640*/  IMAD.MOV.U32 R13, RZ, RZ, R4 ;  /* 0x000000ffff0d7224 */ /* 0x000fce00078e0004 */
[----:B------:R-:W-:Y:S05]  /*12650*/  WARPSYNC.COLLECTIVE R15, `(.L_x_14368) ;  /* 0x000000000f087348 */ /* 0x000fea0003c00000 */
[----:B------:R0:W1:Y:S02]  /*12660*/  SHFL.UP P6, R14, R13, R12, R11 ;  /* 0x0400000c0d0e7389 */ /* 0x00006400000c000b */
[----:B01----:R-:W-:Y:S01]  /*12670*/  ENDCOLLECTIVE ;  /* 0x000000000000791b */ /* 0x003fe20003800000 */
.L_x_14368:
        /* <DEDUP_REMOVED lines=8> */
.L_x_14369:
[----:B------:R-:W-:Y:S05]  /*12700*/  BRA `(.L_x_14370) ;  /* 0xffffffd400147947 */ /* 0x000fea000383ffff */
.L_x_14299:
[----:B------:R-:W-:Y:S01]  /*12710*/  BSSY B0, `(.L_x_14371) ;  /* 0x0000007000007945 */ /* 0x000fe20003800000 */
[----:B------:R-:W-:Y:S02]  /*12720*/  IMAD.MOV.U32 R12, RZ, RZ, 0x1 ;  /* 0x00000001ff0c7424 */ /* 0x000fe400078e00ff */
[----:B------:R-:W-:Y:S02]  /*12730*/  IMAD.MOV.U32 R11, RZ, RZ, RZ ;  /* 0x000000ffff0b7224 */ /* 0x000fe400078e00ff */
[----:B------:R-:W-:-:S07]  /*12740*/  IMAD.MOV.U32 R15, RZ, RZ, -0x1 ;  /* 0xffffffffff0f7424 */ /* 0x000fce00078e00ff */
[----:B-1----:R-:W-:Y:S05]  /*12750*/  WARPSYNC.COLLECTIVE R15, `(.L_x_14372) ;  /* 0x000000000f087348 */ /* 0x002fea0003c00000 */
[----:B------:R0:W2:Y:S02]  /*12760*/  SHFL.UP P6, R14, R13, R12, R11 ;  /* 0x0400000c0d0e7389 */ /* 0x0000a400000c000b */
[----:B012---:R-:W-:Y:S01]  /*12770*/  ENDCOLLECTIVE ;  /* 0x000000000000791b */ /* 0x007fe20003800000 */
.L_x_14372:
[----:B------:R-:W-:Y:S05]  /*12780*/  BSYNC B0 ;  /* 0x0000000000007941 */ /* 0x000fea0003800000 */
.L_x_14371:
        /* <DEDUP_REMOVED lines=8> */
.L_x_14373:
[----:B------:R-:W-:Y:S01]  /*12810*/  IMAD.MOV.U32 R12, RZ, RZ, 0x4 ;  /* 0x00000004ff0c7424 */ /* 0x000fe200078e00ff */
[----:B------:R-:W-:-:S05]  /*12820*/  SEL R2, R14, RZ, P2 ;  /* 0x000000ff0e027207 */ /* 0x000fca0001000000 */
[----:B------:R-:W-:-:S04]  /*12830*/  IMAD.IADD R2, R13, 0x1, R2 ;  /* 0x000000010d027824 */ /* 0x000fc800078e0202 */
[----:B------:R-:W-:-:S07]  /*12840*/  IMAD.MOV.U32 R13, RZ, RZ, R2 ;  /* 0x000000ffff0d7224 */ /* 0x000fce00078e0002 */
[----:B------:R-:W-:Y:S05]  /*12850*/  WARPSYNC.COLLECTIVE R15, `(.L_x_14374) ;  /* 0x000000000f087348 */ /* 0x000fea0003c00000 */
[----:B------:R0:W1:Y:S02]  /*12860*/  SHFL.UP P6, R14, R13, R12, R11 ;  /* 0x0400000c0d0e7389 */ /* 0x00006400000c000b */
[----:B01----:R-:W-:Y:S01]  /*12870*/  ENDCOLLECTIVE ;  /* 0x000000000000791b */ /* 0x003fe20003800000 */
.L_x_14374:
[----:B------:R-:W-:Y:S01]  /*12880*/  IMAD.MOV.U32 R12, RZ, RZ, 0x8 ;  /* 0x00000008ff0c7424 */ /* 0x000fe200078e00ff */
[----:B------:R-:W-:-:S05]  /*12890*/  SEL R3, R14, RZ, P3 ;  /* 0x000000ff0e037207 */ /* 0x000fca0001800000 */
[----:B------:R-:W-:-:S04]  /*128a0*/  IMAD.IADD R3, R2, 0x1, R3 ;  /* 0x0000000102037824 */ /* 0x000fc800078e0203 */
[----:B------:R-:W-:-:S07]  /*128b0*/  IMAD.MOV.U32 R13, RZ, RZ, R3 ;  /* 0x000000ffff0d7224 */ /* 0x000fce00078e0003 */
[----:B------:R-:W-:Y:S05]  /*128c0*/  WARPSYNC.COLLECTIVE R15, `(.L_x_14375) ;  /* 0x000000000f087348 */ /* 0x000fea0003c00000 */
[----:B------:R0:W1:Y:S02]  /*128d0*/  SHFL.UP P6, R14, R13, R12, R11 ;  /* 0x0400000c0d0e7389 */ /* 0x00006400000c000b */
[----:B01----:R-:W-:Y:S01]  /*128e0*/  ENDCOLLECTIVE ;  /* 0x000000000000791b */ /* 0x003fe20003800000 */
.L_x_14375:
[----:B------:R-:W-:Y:S01]  /*128f0*/  IMAD.MOV.U32 R12, RZ, RZ, 0x10 ;  /* 0x00000010ff0c7424 */ /* 0x000fe200078e00ff */
[----:B------:R-:W-:-:S05]  /*12900*/  SEL R4, R14, RZ, P4 ;  /* 0x000000ff0e047207 */ /* 0x000fca0002000000 */
[----:B------:R-:W-:-:S04]  /*12910*/  IMAD.IADD R4, R3, 0x1, R4 ;  /* 0x0000000103047824 */ /* 0x000fc800078e0204 */
[----:B------:R-:W-:-:S07]  /*12920*/  IMAD.MOV.U32 R13, RZ, RZ, R4 ;  /* 0x000000ffff0d7224 */ /* 0x000fce00078e0004 */
[----:B------:R-:W-:Y:S05]  /*12930*/  WARPSYNC.COLLECTIVE R15, `(.L_x_14376) ;  /* 0x000000000f087348 */ /* 0x000fea0003c00000 */
[----:B------:R0:W1:Y:S02]  /*12940*/  SHFL.UP P6, R14, R13, R12, R11 ;  /* 0x0400000c0d0e7389 */ /* 0x00006400000c000b */
[----:B01----:R-:W-:Y:S01]  /*12950*/  ENDCOLLECTIVE ;  /* 0x000000000000791b */ /* 0x003fe20003800000 */
.L_x_14376:
        /* <DEDUP_REMOVED lines=8> */
.L_x_14377:
[----:B------:R-:W-:Y:S05]  /*129e0*/  BRA `(.L_x_14378) ;  /* 0xffffffd400007947 */ /* 0x000fea000383ffff */
.L_x_14301:
[----:B------:R-:W-:Y:S01]  /*129f0*/  BSSY B0, `(.L_x_14379) ;  /* 0x0000006000007945 */ /* 0x000fe20003800000 */
[----:B------:R-:W-:Y:S01]  /*12a00*/  PLOP3.LUT P6, PT, P6, PT, PT, 0x8, 0x0 ;  /* 0x000000000000781c */ /* 0x000fe200037ce170 */
[----:B------:R-:W-:-:S12]  /*12a10*/  IMAD.MOV.U32 R15, RZ, RZ, -0x1 ;  /* 0xffffffffff0f7424 */ /* 0x000fd800078e00ff */
[----:B01----:R-:W-:Y:S05]  /*12a20*/  WARPSYNC.COLLECTIVE R15, `(.L_x_14380) ;  /* 0x000000000f087348 */ /* 0x003fea0003c00000 */
[----:B------:R-:W-:Y:S01]  /*12a30*/  VOTE.ANY R14, PT, P6 ;  /* 0x00000000000e7806 */ /* 0x000fe200030e0100 */
[----:B01----:R-:W-:Y:S06]  /*12a40*/  ENDCOLLECTIVE ;  /* 0x000000000000791b */ /* 0x003fec0003800000 */
.L_x_14380:
[----:B------:R-:W-:Y:S05]  /*12a50*/  BSYNC B0 ;  /* 0x0000000000007941 */ /* 0x000fea0003800000 */
.L_x_14379:
        /* <DEDUP_REMOVED lines=8> */
.L_x_14381:
[----:B------:R-:W-:Y:S02]  /*12ae0*/  IMAD.IADD R27, R12, 0x1, R27 ;  /* 0x000000010c1b7824 */ /* 0x000fe400078e021b */
[----:B------:R-:W-:Y:S02]  /*12af0*/  IMAD.MOV.U32 R13, RZ, RZ, R5 ;  /* 0x000000ffff0d7224 */ /* 0x000fe400078e0005 */
[----:B------:R-:W-:-:S07]  /*12b00*/  IMAD.MOV.U32 R25, RZ, RZ, R14 ;  /* 0x000000ffff197224 */ /* 0x000fce00078e000e */
[----:B------:R-:W-:Y:S05]  /*12b10*/  WARPSYNC.COLLECTIVE R15, `(.L_x_14382) ;  /* 0x000000000f087348 */ /* 0x000fea0003c00000 */
[----:B------:R0:W1:Y:S02]  /*12b20*/  SHFL.IDX P6, R14, R13, R12, R11 ;  /* 0x0000000c0d0e7389 */ /* 0x00006400000c000b */
[----:B01----:R-:W-:Y:S01]  /*12b30*/  ENDCOLLECTIVE ;  /* 0x000000000000791b */ /* 0x003fe20003800000 */
.L_x_14382:
[----:B------:R-:W-:Y:S01]  /*12b40*/  IMAD.MOV.U32 R5, RZ, RZ, R14 ;  /* 0x000000ffff057224 */ /* 0x000fe200078e000e */
[----:B------:R-:W-:Y:S06]  /*12b50*/  BRA `(.L_x_14383) ;  /* 0xffffffd000e47947 */ /* 0x000fec000383ffff */
.L_x_14303:
[----:B------:R-:W-:Y:S01]  /*12b60*/  BSSY B0, `(.L_x_14384) ;  /* 0x0000007000007945 */ /* 0x000fe20003800000 */
[----:B------:R-:W-:Y:S02]  /*12b70*/  IMAD.MOV.U32 R13, RZ, RZ, R3 ;  /* 0x000000ffff0d7224 */ /* 0x000fe400078e0003 */
[----:B------:R-:W-:Y:S02]  /*12b80*/  IMAD.MOV.U32 R11, RZ, RZ, 0x1f ;  /* 0x0000001fff0b7424 */ /* 0x000fe400078e00ff */
[----:B------:R-:W-:-:S07]  /*12b90*/  IMAD.MOV.U32 R15, RZ, RZ, -0x1 ;  /* 0xffffffffff0f7424 */ /* 0x000fce00078e00ff */
[----:B01-34-:R-:W-:Y:S05]  /*12ba0*/  WARPSYNC.COLLECTIVE R15, `(.L_x_14385) ;  /* 0x000000000f087348 */ /* 0x01bfea0003c00000 */
[----:B------:R2:W0:Y:S02]  /*12bb0*/  SHFL.IDX P6, R14, R13, R12, R11 ;  /* 0x0000000c0d0e7389 */ /* 0x00042400000c000b */
[----:B01234-:R-:W-:Y:S01]  /*12bc0*/  ENDCOLLECTIVE ;  /* 0x000000000000791b */ /* 0x01ffe20003800000 */
.L_x_14385:
[----:B------:R-:W-:Y:S05]  /*12bd0*/  BSYNC B0 ;  /* 0x0000000000007941 */ /* 0x000fea0003800000 */
.L_x_14384:
[----:B------:R-:W-:Y:S01]  /*12be0*/  IMAD.MOV.U32 R24, RZ, RZ, R14 ;  /* 0x000000ffff187224 */ /* 0x000fe200078e000e */
[----:B------:R-:W-:Y:S06]  /*12bf0*/  BRA `(.L_x_14302) ;  /* 0xffffffd000d47947 */ /* 0x000fec000383ffff */
.L_x_14309:
[----:B0-----:R0:W4:Y:S02]  /*12c00*/  SYNCS.PHASECHK.TRANS64.TRYWAIT P0, [R9+URZ+0x16820], R0 ;  /* 0x01682000090075a7 */ /* 0x001124000800017f */
[----:B----4-:R-:W-:Y:S05]  /*12c10*/  @!P0 NANOSLEEP.SYNCS 0x989680 ;  /* 0x009896800000895d */ /* 0x010fea0003900000 */
[----:B------:R-:W4:Y:S02]  /*12c20*/  @!P0 SYNCS.PHASECHK.TRANS64 P0, [R9+URZ+0x16820], R0 ;  /* 0x01682000090085a7 */ /* 0x000f24000800007f */
[----:B----4-:R-:W-:Y:S05]  /*12c30*/  @!P0 BRA `(.L_x_14309) ;  /* 0xfffffffc00f08947 */ /* 0x010fea000383ffff */
[----:B------:R-:W-:Y:S05]  /*12c40*/  BRA `(.L_x_14386) ;  /* 0xffffffdc002c7947 */ /* 0x000fea000383ffff */
.L_x_14310:
        /* <DEDUP_REMOVED lines=11> */
.L_x_14388:
[----:B------:R-:W-:Y:S05]  /*12d00*/  BSYNC B0 ;  /* 0x0000000000007941 */ /* 0x000fea0003800000 */
.L_x_14387:
[----:B------:R-:W-:Y:S05]  /*12d10*/  BRA `(.L_x_14389) ;  /* 0xffffffdc00147947 */ /* 0x000fea000383ffff */
.L_x_14313:
[----:B------:R-:W-:Y:S01]  /*12d20*/  BSSY B1, `(.L_x_14390) ;  /* 0x0000006000017945 */ /* 0x000fe20003800000 */
[----:B------:R-:W-:-:S07]  /*12d30*/  IMAD.MOV.U32 R15, RZ, RZ, -0x1 ;  /* 0xffffffffff0f7424 */ /* 0x000fce00078e00ff */
[----:B0123--:R-:W-:Y:S05]  /*12d40*/  WARPSYNC.COLLECTIVE R15, `(.L_x_14391) ;  /* 0x000000000f0c7348 */ /* 0x00ffea0003c00000 */
[----:B------:R-:W-:Y:S02]  /*12d50*/  ELECT P6, UR62, PT ;  /* 0x00000000003e782f */ /* 0x000fe400038c0000 */
[----:B------:R-:W-:Y:S01]  /*12d60*/  MOV R14, UR62 ;  /* 0x0000003e000e7c02 */ /* 0x000fe20008000f00 */
[----:B0123--:R-:W-:Y:S10]  /*12d70*/  ENDCOLLECTIVE ;  /* 0x000000000000791b */ /* 0x00fff40003800000 */
.L_x_14391:
[----:B------:R-:W-:Y:S05]  /*12d80*/  BSYNC B1 ;  /* 0x0000000000017941 */ /* 0x000fea0003800000 */
.L_x_14390:
[----:B------:R-:W-:Y:S05]  /*12d90*/  BRA `(.L_x_14392) ;  /* 0xffffffdc000c7947 */ /* 0x000fea000383ffff */
.L_x_14315:
[----:B0-----:R0:W3:Y:S02]  /*12da0*/  SYNCS.PHASECHK.TRANS64.TRYWAIT P0, [R7+URZ], R2 ;  /* 0x00000002070075a7 */ /* 0x0010e4000800017f */
[----:B---3--:R-:W-:Y:S05]  /*12db0*/  @!P0 NANOSLEEP.SYNCS 0x989680 ;  /* 0x009896800000895d */ /* 0x008fea0003900000 */
[----:B------:R-:W3:Y:S02]  /*12dc0*/  @!P0 SYNCS.PHASECHK.TRANS64 P0, [R7+URZ], R2 ;  /* 0x00000002070085a7 */ /* 0x000ee4000800007f */
[----:B---3--:R-:W-:Y:S05]  /*12dd0*/  @!P0 BRA `(.L_x_14315) ;  /* 0xfffffffc00f08947 */ /* 0x008fea000383ffff */
[----:B------:R-:W-:Y:S05]  /*12de0*/  BRA `(.L_x_14393) ;  /* 0xffffffdc00407947 */ /* 0x000fea000383ffff */
.L_x_14316:
[----:B---3--:R3:W4:Y:S02]  /*12df0*/  SYNCS.PHASECHK.TRANS64.TRYWAIT P0, [R3+URZ], R0 ;  /* 0x00000000030075a7 */ /* 0x008724000800017f */
[----:B----4-:R-:W-:Y:S05]  /*12e00*/  @!P0 NANOSLEEP.SYNCS 0x989680 ;  /* 0x009896800000895d */ /* 0x010fea0003900000 */
[----:B------:R-:W4:Y:S02]  /*12e10*/  @!P0 SYNCS.PHASECHK.TRANS64 P0, [R3+URZ], R0 ;  /* 0x00000000030085a7 */ /* 0x000f24000800007f */
[----:B----4-:R-:W-:Y:S05]  /*12e20*/  @!P0 BRA `(.L_x_14316) ;  /* 0xfffffffc00f08947 */ /* 0x010fea000383ffff */
[----:B------:R-:W-:Y:S05]  /*12e30*/  BRA `(.L_x_14394) ;  /* 0xffffffdc00347947 */ /* 0x000fea000383ffff */
.L_x_14318:
[----:B---3--:R3:W4:Y:S02]  /*12e40*/  SYNCS.PHASECHK.TRANS64.TRYWAIT P0, [R5+URZ], R2 ;  /* 0x00000002050075a7 */ /* 0x008724000800017f */
[----:B----4-:R-:W-:Y:S05]  /*12e50*/  @!P0 NANOSLEEP.SYNCS 0x989680 ;  /* 0x009896800000895d */ /* 0x010fea0003900000 */
[----:B------:R-:W4:Y:S02]  /*12e60*/  @!P0 SYNCS.PHASECHK.TRANS64 P0, [R5+URZ], R2 ;  /* 0x00000002050085a7 */ /* 0x000f24000800007f */
[----:B----4-:R-:W-:Y:S05]  /*12e70*/  @!P0 BRA `(.L_x_14318) ;  /* 0xfffffffc00f08947 */ /* 0x010fea000383ffff */
[----:B------:R-:W-:Y:S05]  /*12e80*/  BRA `(.L_x_14395) ;  /* 0xffffffdc00387947 */ /* 0x000fea000383ffff */
.L_x_14396:
        /* <DEDUP_REMOVED lines=15> */
.L_x_14882:


//--------------------- .text._ZN7cutlass13device_kernelIN5flash11enable_sm90INS1_16FlashAttnFwdSm90INS1_25CollectiveMainloopFwdSm90ILi2EN4cute5tupleIJNS5_1CILi1EEES8_S8_EEENS6_IJNS7_ILi192EEENS7_ILi128EEENS7_ILi64EEEEEELi64ENS_6half_tEfNS_4arch4Sm90ELb1ELb0ELb0ELb1ELb0ELb1ELb0ELb1ELb1ELb1ELb1ELb0EEENS1_21CollectiveEpilogueFwdINS6_IJSA_SC_SB_EEES9_SE_SG_Li384ELb1ELb1ELb1ELb0EEENS1_36VarlenDynamicPersistentTileSchedulerILi192ELi128ELi384ELi128ELb1ELb1ELb1ELb1ELb1ELb1EEEEEEEEEvNT_6ParamsE --------------------------
	.section	.text._ZN7cutlass13device_kernelIN5flash11enable_sm90INS1_16FlashAttnFwdSm90INS1_25CollectiveMainloopFwdSm90ILi2EN4cute5tupleIJNS5_1CILi1EEES8_S8_EEENS6_IJNS7_ILi192EEENS7_ILi128EEENS7_ILi64EEEEEELi64ENS_6half_tEfNS_4arch4Sm90ELb1ELb0ELb0ELb1ELb0ELb1ELb0ELb1ELb1ELb1ELb1ELb0EEENS1_21CollectiveEpilogueFwdINS6_IJSA_SC_SB_EEES9_SE_SG_Li384ELb1ELb1ELb1ELb0EEENS1_36VarlenDynamicPersistentTileSchedulerILi192ELi128ELi384ELi128ELb1ELb1ELb1ELb1ELb1ELb1EEEEEEEEEvNT_6ParamsE,"ax",@progbits
	.align	128
.text._ZN7cutlass13device_kernelIN5flash11enable_sm90INS1_16FlashAttnFwdSm90INS1_25CollectiveMainloopFwdSm90ILi2EN4cute5tupleIJNS5_1CILi1EEES8_S8_EEENS6_IJNS7_ILi192EEENS7_ILi128EEENS7_ILi64EEEEEELi64ENS_6half_tEfNS_4arch4Sm90ELb1ELb0ELb0ELb1ELb0ELb1ELb0ELb1ELb1ELb1ELb1ELb0EEENS1_21CollectiveEpilogueFwdINS6_IJSA_SC_SB_EEES9_SE_SG_Li384ELb1ELb1ELb1ELb0EEENS1_36VarlenDynamicPersistentTileSchedulerILi192ELi128ELi384ELi128ELb1ELb1ELb1ELb1ELb1ELb1EEEEEEEEEvNT_6ParamsE:
        .type           _ZN7cutlass13device_kernelIN5flash11enable_sm90INS1_16FlashAttnFwdSm90INS1_25CollectiveMainloopFwdSm90ILi2EN4cute5tupleIJNS5_1CILi1EEES8_S8_EEENS6_IJNS7_ILi192EEENS7_ILi128EEENS7_ILi64EEEEEELi64ENS_6half_tEfNS_4arch4Sm90ELb1ELb0ELb0ELb1ELb0ELb1ELb0ELb1ELb1ELb1ELb1ELb0EEENS1_21CollectiveEpilogueFwdINS6_IJSA_SC_SB_EEES9_SE_SG_Li384ELb1ELb1ELb1ELb0EEENS1_36VarlenDynamicPersistentTileSchedulerILi192ELi128ELi384ELi128ELb1ELb1ELb1ELb1ELb1ELb1EEEEEEEEEvNT_6ParamsE,@function
        .size           _ZN7cutlass13device_kernelIN5flash11enable_sm90INS1_16FlashAttnFwdSm90INS1_25CollectiveMainloopFwdSm90ILi2EN4cute5tupleIJNS5_1CILi1EEES8_S8_EEENS6_IJNS7_ILi192EEENS7_ILi128EEENS7_ILi64EEEEEELi64ENS_6half_tEfNS_4arch4Sm90ELb1ELb0ELb0ELb1ELb0ELb1ELb0ELb1ELb1ELb1ELb1ELb0EEENS1_21CollectiveEpilogueFwdINS6_IJSA_SC_SB_EEES9_SE_SG_Li384ELb1ELb1ELb1ELb0EEENS1_36VarlenDynamicPersistentTileSchedulerILi192ELi128ELi384ELi128ELb1ELb1ELb1ELb1ELb1ELb1EEEEEEEEEvNT_6ParamsE,(.L_x_14883 - _ZN7cutlass13device_kernelIN5flash11enable_sm90INS1_16FlashAttnFwdSm90INS1_25CollectiveMainloopFwdSm90ILi2EN4cute5tupleIJNS5_1CILi1EEES8_S8_EEENS6_IJNS7_ILi192EEENS7_ILi128EEENS7_ILi64EEEEEELi64ENS_6half_tEfNS_4arch4Sm90ELb1ELb0ELb0ELb1ELb0ELb1ELb0ELb1ELb1ELb1ELb1ELb0EEENS1_21CollectiveEpilogueFwdINS6_IJSA_SC_SB_EEES9_SE_SG_Li384ELb1ELb1ELb1ELb0EEENS1_36VarlenDynamicPersistentTileSchedulerILi192ELi128ELi384ELi128ELb1ELb1ELb1ELb1ELb1ELb1EEEEEEEEEvNT_6ParamsE)
        .other          _ZN7cutlass13device_kernelIN5flash11enable_sm90INS1_16FlashAttnFwdSm90INS1_25CollectiveMainloopFwdSm90ILi2EN4cute5tupleIJNS5_1CILi1EEES8_S8_EEENS6_IJNS7_ILi192EEENS7_ILi128EEENS7_ILi64EEEEEELi64ENS_6half_tEfNS_4arch4Sm90ELb1ELb0ELb0ELb1ELb0ELb1ELb0ELb1ELb1ELb1ELb1ELb0EEENS1_21CollectiveEpilogueFwdINS6_IJSA_SC_SB_EEES9_SE_SG_Li384ELb1ELb1ELb1ELb0EEENS1_36VarlenDynamicPersistentTileSchedulerILi192ELi128ELi384ELi128ELb1ELb1ELb1ELb1ELb1ELb1EEEEEEEEEvNT_6ParamsE,@"STO_CUDA_ENTRY STV_DEFAULT"
_ZN7cutlass13device_kernelIN5flash11enable_sm90INS1_16FlashAttnFwdSm90INS1_25CollectiveMainloopFwdSm90ILi2EN4cute5tupleIJNS5_1CILi1EEES8_S8_EEENS6_IJNS7_ILi192EEENS7_ILi128EEENS7_ILi64EEEEEELi64ENS_6half_tEfNS_4arch4Sm90ELb1ELb0ELb0ELb1ELb0ELb1ELb0ELb1ELb1ELb1ELb1ELb0EEENS1_21CollectiveEpilogueFwdINS6_IJSA_SC_SB_EEES9_SE_SG_Li384ELb1ELb1ELb1ELb0EEENS1_36VarlenDynamicPersistentTileSchedulerILi192ELi128ELi384ELi128ELb1ELb1ELb1ELb1ELb1ELb1EEEEEEEEEvNT_6ParamsE:
        /* <DEDUP_REMOVED lines=23> */
.L_x_14398:
[----:B------:R-:W-:Y:S05]  /*0170*/  BSYNC B0 ;  /* 0x0000000000007941 */ /* 0x000fea0003800000 */
.L_x_14397:
        /* <DEDUP_REMOVED lines=40> */
.L_x_14399:
        /* <DEDUP_REMOVED lines=22> */
.L_x_14400:
        /* <DEDUP_REMOVED lines=18> */
.L_x_14401:
        /* <DEDUP_REMOVED lines=22> */
.L_x_14402:
        /* <DEDUP_REMOVED lines=22> */
.L_x_14403:
        /* <DEDUP_REMOVED lines=9> */
.L_x_14406:
        /* <DEDUP_REMOVED lines=28> */
[----:B------:R-:W-:-:S05]  /*0b90*/  LOP3.LUT R4, R3, 0xffffff80, RZ, 0xc0, !PT ;  /* 0xffffff8003047812 */ /* 0x000fca00078ec0ff */
[----:B------:R-:W-:Y:S01]  /*0ba0*/  IMAD.IADD R11, R12, 0x1, -R4 ;  /* 0x000000010c0b7824 */ /* 0x000fe200078e0a04 */
[-C--:B------:R-:W-:Y:S02]  /*0bb0*/  LEA.HI R4, R0, R12.reuse, RZ, 0x4 ;  /* 0x0000000c00047211 */ /* 0x080fe400078f20ff */
[----:B------:R-:W-:Y:S02]  /*0bc0*/  SHF.R.S32.HI R14, RZ, 0x7, R3 ;  /* 0x00000007ff0e7819 */ /* 0x000fe40000011403 */
[----:B------:R-:W-:Y:S02]  /*0bd0*/  SHF.R.S32.HI R7, RZ, 0x4, R4 ;  /* 0x00000004ff077819 */ /* 0x000fe40000011404 */
[----:B------:R-:W-:Y:S02]  /*0be0*/  SHF.R.S32.HI R6, RZ, 0x1f, R11 ;  /* 0x0000001fff067819 */ /* 0x000fe4000001140b */
[----:B------:R-:W-:Y:S02]  /*0bf0*/  LOP3.LUT R3, R4, 0x3fffff0, RZ, 0xc0, !PT ;  /* 0x03fffff004037812 */ /* 0x000fe400078ec0ff */
[----:B------:R-:W-:-:S02]  /*0c00*/  LEA.HI R5, R0, R12, RZ, 0x5 ;  /* 0x0000000c00057211 */ /* 0x000fc400078f28ff */
[----:B------:R-:W-:Y:S02]  /*0c10*/  LEA.HI R4, R4, R7, RZ, 0x1 ;  /* 0x0000000704047211 */ /* 0x000fe400078f08ff */
[----:B------:R-:W-:Y:S01]  /*0c20*/  LEA.HI R8, R6, R11, RZ, 0x2 ;  /* 0x0000000b06087211 */ /* 0x000fe200078f10ff */
[----:B------:R-:W-:Y:S01]  /*0c30*/  IMAD.IADD R3, R12, 0x1, -R3 ;  /* 0x000000010c037824 */ /* 0x000fe200078e0a03 */
[----:B------:R-:W-:Y:S02]  /*0c40*/  SHF.R.S32.HI R15, RZ, 0x5, R5 ;  /* 0x00000005ff0f7819 */ /* 0x000fe40000011405 */
[----:B------:R-:W-:Y:S02]  /*0c50*/  LOP3.LUT R4, R4, 0x1ffffffe, RZ, 0xc0, !PT ;  /* 0x1ffffffe04047812 */ /* 0x000fe400078ec0ff */
[--C-:B------:R-:W-:Y:S02]  /*0c60*/  SHF.R.S32.HI R9, RZ, 0x2, R8.reuse ;  /* 0x00000002ff097819 */ /* 0x100fe40000011408 */
[----:B------:R-:W-:Y:S01]  /*0c70*/  SHF.R.S32.HI R10, RZ, 0x1f, R8 ;  /* 0x0000001fff0a7819 */ /* 0x000fe20000011408 */
[----:B------:R-:W-:-:S02]  /*0c80*/  IMAD.IADD R4, R7, 0x1, -R4 ;  /* 0x0000000107047824 */ /* 0x000fc400078e0a04 */
[----:B------:R-:W-:Y:S01]  /*0c90*/  IMAD R3, R15, 0x10, R3 ;  /* 0x000000100f037824 */ /* 0x000fe200078e0203 */
[----:B------:R-:W-:Y:S01]  /*0ca0*/  LEA.HI R10, R10, R9, RZ, 0x3 ;  /* 0x000000090a0a7211 */ /* 0x000fe200078f18ff */
[----:B------:R-:W-:Y:S01]  /*0cb0*/  IMAD.HI R5, R14, 0x55555556, RZ ;  /* 0x555555560e057827 */ /* 0x000fe200078e02ff */
[----:B------:R-:W-:Y:S02]  /*0cc0*/  LEA.HI R6, R6, R11, RZ, 0x5 ;  /* 0x0000000b06067211 */ /* 0x000fe400078f28ff */
[----:B------:R-:W-:Y:S01]  /*0cd0*/  LOP3.LUT R10, R10, 0xfffffff8, RZ, 0xc0, !PT ;  /* 0xfffffff80a0a7812 */ /* 0x000fe200078ec0ff */
[----:B------:R-:W-:Y:S01]  /*0ce0*/  IMAD R7, R3, 0x8, R4 ;  /* 0x0000000803077824 */ /* 0x000fe200078e0204 */
[CC--:B------:R-:W-:Y:S02]  /*0cf0*/  LEA.HI R3, R0.reuse, R12.reuse, RZ, 0x3 ;  /* 0x0000000c00037211 */ /* 0x0c0fe400078f18ff */
[----:B------:R-:W-:Y:S01]  /*0d00*/  LEA.HI R0, R0, R12, RZ, 0x2 ;  /* 0x0000000c00007211 */ /* 0x000fe200078f10ff */
[----:B------:R-:W-:Y:S01]  /*0d10*/  IMAD.IADD R9, R9, 0x1, -R10 ;  /* 0x0000000109097824 */ /* 0x000fe200078e0a0a */
[----:B------:R-:W-:-:S02]  /*0d20*/  LEA.HI R5, R5, R5, RZ, 0x1 ;  /* 0x0000000505057211 */ /* 0x000fc400078f08ff */
[----:B------:R-:W-:Y:S02]  /*0d30*/  SHF.R.S32.HI R6, RZ, 0x5, R6 ;  /* 0x00000005ff067819 */ /* 0x000fe40000011406 */
[----:B------:R-:W-:Y:S01]  /*0d40*/  SHF.R.S32.HI R19, RZ, 0x2, R0 ;  /* 0x00000002ff137819 */ /* 0x000fe20000011400 */
[----:B------:R-:W-:Y:S01]  /*0d50*/  IMAD R5, R5, -0x3, R14 ;  /* 0xfffffffd05057824 */ /* 0x000fe200078e020e */
[----:B------:R-:W-:Y:S02]  /*0d60*/  LEA R6, R6, R9, 0x4 ;  /* 0x0000000906067211 */ /* 0x000fe400078e20ff */
[----:B------:R-:W-:Y:S01]  /*0d70*/  SHF.R.S32.HI R4, RZ, 0x1f, R0 ;  /* 0x0000001fff047819 */ /* 0x000fe20000011400 */
[----:B------:R-:W-:Y:S01]  /*0d80*/  VIADD R9, R19, 0x60 ;  /* 0x0000006013097836 */ /* 0x000fe20000000000 */
[----:B------:R-:W-:Y:S01]  /*0d90*/  LOP3.LUT R3, R3, 0xfffffff8, RZ, 0xc0, !PT ;  /* 0xfffffff803037812 */ /* 0x000fe200078ec0ff */
[----:B------:R-:W-:Y:S01]  /*0da0*/  IMAD R10, R5, 0x40, R6 ;  /* 0x00000040050a7824 */ /* 0x000fe200078e0206 */
[----:B------:R-:W-:-:S02]  /*0db0*/  LOP3.LUT R0, R0, 0xfffffffc, RZ, 0xc0, !PT ;  /* 0xfffffffc00007812 */ /* 0x000fc400078ec0ff */
[----:B------:R-:W-:Y:S02]  /*0dc0*/  LEA.HI R4, R4, R19, RZ, 0x3 ;  /* 0x0000001304047211 */ /* 0x000fe400078f18ff */
[----:B------:R-:W-:Y:S01]  /*0dd0*/  SHF.R.S32.HI R5, RZ, 0x1f, R9 ;  /* 0x0000001fff057819 */ /* 0x000fe20000011409 */
[----:B------:R-:W-:Y:S01]  /*0de0*/  IMAD.IADD R3, R12, 0x1, -R3 ;  /* 0x000000010c037824 */ /* 0x000fe200078e0a03 */
[----:B------:R-:W-:Y:S01]  /*0df0*/  LOP3.LUT R4, R4, 0xfffffff8, RZ, 0xc0, !PT ;  /* 0xfffffff804047812 */ /* 0x000fe200078ec0ff */
[----:B------:R-:W-:Y:S01]  /*0e00*/  IMAD.IADD R6, R12, 0x1, -R0 ;  /* 0x000000010c067824 */ /* 0x000fe200078e0a00 */
[----:B------:R-:W-:Y:S01]  /*0e10*/  LEA.HI R5, R5, R9, RZ, 0x3 ;  /* 0x0000000905057211 */ /* 0x000fe200078f18ff */
[----:B------:R-:W-:Y:S01]  /*0e20*/  IMAD.SHL.U32 R3, R9, 0x40, RZ ;  /* 0x0000004009037824 */ /* 0x000fe200078e00ff */
[----:B------:R-:W-:Y:S01]  /*0e30*/  SHF.R.S32.HI R0, RZ, 0x1f, R19 ;  /* 0x0000001fff007819 */ /* 0x000fe20000011413 */
[----:B------:R-:W-:Y:S01]  /*0e40*/  IMAD.IADD R4, R19, 0x1, -R4 ;  /* 0x0000000113047824 */ /* 0x000fe200078e0a04 */
[C---:B------:R-:W-:Y:S01]  /*0e50*/  LEA.HI R0, R6.reuse, R6, RZ, 0x1 ;  /* 0x0000000606007211 */ /* 0x040fe200078f08ff */
[----:B------:R-:W-:Y:S01]  /*0e60*/  IMAD.SHL.U32 R16, R6, 0x8, RZ ;  /* 0x0000000806107824 */ /* 0x000fe200078e00ff */
[----:B------:R-:W-:Y:S01]  /*0e70*/  LOP3.LUT R3, R3, 0x1c0, RZ, 0xc0, !PT ;  /* 0x000001c003037812 */ /* 0x000fe200078ec0ff */
[----:B------:R-:W-:Y:S01]  /*0e80*/  IMAD.SHL.U32 R5, R5, 0x40, RZ ;  /* 0x0000004005057824 */ /* 0x000fe200078e00ff */
[----:B------:R-:W-:Y:S01]  /*0e90*/  STL [R1+0x64], R10 ;  /* 0x0000640a01007387 */ /* 0x000fe20000100800 */
[----:B------:R-:W-:-:S02]  /*0ea0*/  LOP3.LUT R8, R8, 0x7ffffffc, RZ, 0xc0, !PT ;  /* 0x7ffffffc08087812 */ /* 0x000fc400078ec0ff */
[----:B------:R-:W-:Y:S01]  /*0eb0*/  SHF.R.U32.HI R9, RZ, 0x3, R3 ;  /* 0x00000003ff097819 */ /* 0x000fe20000011603 */
[----:B------:R-:W-:Y:S01]  /*0ec0*/  STL [R1+0x58], RZ ;  /* 0x000058ff01007387 */ /* 0x000fe20000100800 */
[----:B------:R-:W-:Y:S02]  /*0ed0*/  LOP3.LUT R0, R0, 0x1ffffffe, RZ, 0xc0, !PT ;  /* 0x1ffffffe00007812 */ /* 0x000fe400078ec0ff */
[----:B------:R-:W-:Y:S01]  /*0ee0*/  LOP3.LUT R3, R3, 0x38, R16, 0xf8, !PT ;  /* 0x0000003803037812 */ /* 0x000fe200078ef810 */
[----:B------:R0:W-:Y:S01]  /*0ef0*/  STL [R1+0x40], R4 ;  /* 0x0000400401007387 */ /* 0x0001e20000100800 */
[----:B------:R-:W-:Y:S02]  /*0f00*/  IMAD.IADD R8, R11, 0x1, -R8 ;  /* 0x000000010b087824 */ /* 0x000fe400078e0a08 */
[----:B------:R-:W-:Y:S01]  /*0f10*/  IMAD.IADD R0, R6, 0x1, -R0 ;  /* 0x0000000106007824 */ /* 0x000fe200078e0a00 */
[----:B0-----:R-:W-:Y:S01]  /*0f20*/  LOP3.LUT R4, R5, 0xfffffe00, RZ, 0xc0, !PT ;  /* 0xfffffe0005047812 */ /* 0x001fe200078ec0ff */
[----:B------:R-:W-:-:S03]  /*0f30*/  IMAD.SHL.U32 R5, R7, 0x8, RZ ;  /* 0x0000000807057824 */ /* 0x000fc600078e00ff */
[----:B------:R-:W-:Y:S01]  /*0f40*/  LOP3.LUT R3, R4, R3, R9, 0xf6, !PT ;  /* 0x0000000304037212 */ /* 0x000fe200078ef609 */
[----:B------:R0:W-:Y:S01]  /*0f50*/  STL [R1+0x44], R4 ;  /* 0x0000440401007387 */ /* 0x0001e20000100800 */
[----:B------:R-:W-:-:S03]  /*0f60*/  IMAD R0, R0, 0x8, R10 ;  /* 0x0000000800007824 */ /* 0x000fc600078e020a */
[----:B------:R-:W-:Y:S01]  /*0f70*/  IMAD R3, R3, 0x2, R2 ;  /* 0x0000000203037824 */ /* 0x000fe200078e0202 */
[----:B------:R1:W-:Y:S01]  /*0f80*/  STL [R1+0x68], R5 ;  /* 0x0000680501007387 */ /* 0x0003e20000100800 */
[----:B0-----:R-:W-:-:S05]  /*0f90*/  IMAD.SHL.U32 R4, R8, 0x2, RZ ;  /* 0x0000000208047824 */ /* 0x001fca00078e00ff */
[----:B------:R1:W-:Y:S04]  /*0fa0*/  STL [R1+0x30], R4 ;  /* 0x0000300401007387 */ /* 0x0003e80000100800 */
[----:B------:R1:W-:Y:S04]  /*0fb0*/  STL [R1+0x48], R0 ;  /* 0x0000480001007387 */ /* 0x0003e80000100800 */
[----:B------:R1:W-:Y:S01]  /*0fc0*/  STL [R1+0x60], R3 ;  /* 0x0000600301007387 */ /* 0x0003e20000100800 */
[----:B------:R-:W-:Y:S02]  /*0fd0*/  SHF.L.U32 R152, R6, 0x2, RZ ;  /* 0x0000000206987819 */ /* 0x000fe400000006ff */
[----:B------:R-:W-:Y:S01]  /*0fe0*/  CS2R R22, SRZ ;  /* 0x0000000000167805 */ /* 0x000fe2000001ff00 */
[----:B------:R-:W-:-:S02]  /*0ff0*/  IMAD.MOV.U32 R154, RZ, RZ, RZ ;  /* 0x000000ffff9a7224 */ /* 0x000fc400078e00ff */
[----:B------:R-:W-:Y:S02]  /*1000*/  IMAD.MOV.U32 R18, RZ, RZ, RZ ;  /* 0x000000ffff127224 */ /* 0x000fe400078e00ff */
[----:B------:R-:W-:Y:S01]  /*1010*/  VIADD R155, R152, 0x10 ;  /* 0x00000010989b7836 */ /* 0x000fe20000000000 */
[----:B-12---:R-:W-:-:S07]  /*1020*/  LOP3.LUT R156, R13, 0x1, RZ, 0xfc, !PT ;  /* 0x000000010d9c7812 */ /* 0x006fce00078efcff */
.L_x_14550:
[----:B01-3--:R-:W0:Y:S02]  /*1030*/  LDC.64 R4, c[0x0][0xc88] ;  /* 0x00032200ff047b82 */ /* 0x00be240000000a00 */
        /* <DEDUP_REMOVED lines=13> */
[----:B------:R0:W-:Y:S04]  /*1110*/  STL [R1+0x50], R35 ;  /* 0x0000502301007387 */ /* 0x0001e80000100800 */
[C---:B------:R-:W-:Y:S02]  /*1120*/  @P1 LEA R6, P2, R35.reuse, UR4, 0x2 ;  /* 0x0000000423061c11 */ /* 0x040fe4000f8410ff */
[C---:B------:R-:W-:Y:S02]  /*1130*/  SHF.L.U32 R33, R35.reuse, 0x2, RZ ;  /* 0x0000000223217819 */ /* 0x040fe400000006ff */
[----:B------:R-:W-:-:S02]  /*1140*/  @P1 LEA.HI.X R7, R35, UR5, R0, 0x2, P2 ;  /* 0x0000000523071c11 */ /* 0x000fc400090f1400 */
[----:B------:R-:W-:Y:S01]  /*1150*/  ISETP.NE.U32.AND P2, PT, RZ, UR8, PT ;  /* 0x00000008ff007c0c */ /* 0x000fe2000bf45070 */
[----:B------:R-:W-:Y:S01]  /*1160*/  ULDC UR4, c[0x0][0x288] ;  /* 0x0000a20000047ab9 */ /* 0x000fe20000000800 */
[----:B------:R-:W-:Y:S01]  /*1170*/  SHF.L.U64.HI R34, R35, 0x2, R0 ;  /* 0x0000000223227819 */ /* 0x000fe20000010200 */
[----:B------:R0:W5:Y:S01]  /*1180*/  @P1 LDG.E R11, desc[UR40][R6.64] ;  /* 0x00000028060b1981 */ /* 0x000162000c1e1900 */
[----:B------:R-:W-:Y:S01]  /*1190*/  ISETP.NE.AND.EX P2, PT, RZ, UR9, PT, P2 ;  /* 0x00000009ff007c0c */ /* 0x000fe2000bf45320 */
[----:B----4-:R-:W-:Y:S01]  /*11a0*/  IMAD.U32 R3, RZ, RZ, UR4 ;  /* 0x00000004ff037e24 */ /* 0x010fe2000f8e00ff */
[----:B------:R-:W-:Y:S01]  /*11b0*/  IADD3 R8, P3, R33, UR6, RZ ;  /* 0x0000000621087c10 */ /* 0x000fe2000ff7e0ff */
[----:B------:R-:W-:-:S03]  /*11c0*/  ULDC.64 UR4, c[0x0][0x418] ;  /* 0x0001060000047ab9 */ /* 0x000fc60000000a00 */
[----:B------:R-:W-:-:S05]  /*11d0*/  IADD3.X R9, R34, UR7, RZ, P3, !PT ;  /* 0x0000000722097c10 */ /* 0x000fca0009ffe4ff */
[----:B------:R0:W5:Y:S02]  /*11e0*/  @P0 LDG.E R31, desc[UR40][R8.64] ;  /* 0x00000028081f0981 */ /* 0x000164000c1e1900 */
[----:B------:R-:W-:-:S04]  /*11f0*/  @P2 IADD3 R4, P1, R33, UR8, RZ ;  /* 0x0000000821042c10 */ /* 0x000fc8000ff3e0ff */
        /* <DEDUP_REMOVED lines=18> */
[----:B------:R-:W1:Y:S02]  /*1320*/  LDC.64 R4, c[0x0][0xa00] ;  /* 0x00028000ff047b82 */ /* 0x000e640000000a00 */
[----:B-1----:R-:W-:-:S05]  /*1330*/  IMAD.WIDE R4, R35, 0x4, R4 ;  /* 0x0000000423047825 */ /* 0x002fca00078e0204 */
[----:B------:R-:W2:Y:S04]  /*1340*/  LDG.E R0, desc[UR40][R4.64] ;  /* 0x0000002804007981 */ /* 0x000ea8000c1e1900 */
[----:B0-----:R-:W2:Y:S02]  /*1350*/  LDG.E R3, desc[UR40][R4.64+0x4] ;  /* 0x0000042804037981 */ /* 0x001ea4000c1e1900 */
[----:B--2---:R-:W-:-:S05]  /*1360*/  IMAD.IADD R13, R3, 0x1, -R0 ;  /* 0x00000001030d7824 */ /* 0x004fca00078e0a00 */
[----:B------:R1:W-:Y:S02]  /*1370*/  STL [R1+0x20], R13 ;  /* 0x0000200d01007387 */ /* 0x0003e40000100800 */
.L_x_14408:
[C---:B------:R-:W-:Y:S01]  /*1380*/  LOP3.LUT R37, R30.reuse, 0xffff, RZ, 0xc0, !PT ;  /* 0x0000ffff1e257812 */ /* 0x040fe200078ec0ff */
[----:B------:R-:W-:Y:S01]  /*1390*/  ULDC.64 UR4, c[0x0][0xa20] ;  /* 0x0002880000047ab9 */ /* 0x000fe20000000a00 */
[C---:B0-----:R-:W-:Y:S02]  /*13a0*/  LOP3.LUT R3, R30.reuse, 0xff000000, RZ, 0xc0, !PT ;  /* 0xff0000001e037812 */ /* 0x041fe400078ec0ff */
[----:B------:R-:W-:Y:S01]  /*13b0*/  ISETP.NE.U32.AND P1, PT, RZ, UR4, PT ;  /* 0x00000004ff007c0c */ /* 0x000fe2000bf25070 */
[----:B------:R0:W-:Y:S01]  /*13c0*/  STL [R1+0x4c], R37 ;  /* 0x00004c2501007387 */ /* 0x0001e20000100800 */
[----:B------:R-:W-:Y:S02]  /*13d0*/  LOP3.LUT R0, R30, 0xff0000, RZ, 0xc0, !PT ;  /* 0x00ff00001e007812 */ /* 0x000fe400078ec0ff */
[----:B------:R-:W-:Y:S02]  /*13e0*/  ISETP.NE.AND.EX P1, PT, RZ, UR5, PT, P1 ;  /* 0x00000005ff007c0c */ /* 0x000fe4000bf25310 */
[----:B------:R-:W-:-:S04]  /*13f0*/  SHF.R.U32.HI R3, RZ, 0x8, R3 ;  /* 0x00000008ff037819 */ /* 0x000fc80000011603 */
[----:B------:R-:W-:-:S07]  /*1400*/  LEA.HI R10, R0, R3, RZ, 0x10 ;  /* 0x00000003000a7211 */ /* 0x000fce00078f80ff */
[----:B0-----:R-:W-:Y:S05]  /*1410*/  @!P1 BRA `(.L_x_14409) ;  /* 0x0000000000109947 */ /* 0x001fea0003800000 */
[----:B------:R-:W-:-:S04]  /*1420*/  IADD3 R4, P0, R33, UR4, RZ ;  /* 0x0000000421047c10 */ /* 0x000fc8000ff1e0ff */
[----:B------:R-:W-:-:S05]  /*1430*/  IADD3.X R5, R34, UR5, RZ, P0, !PT ;  /* 0x0000000522057c10 */ /* 0x000fca00087fe4ff */
[----:B------:R0:W5:Y:S01]  /*1440*/  LDG.E R32, desc[UR40][R4.64] ;  /* 0x0000002804207981 */ /* 0x000162000c1e1900 */
[----:B------:R-:W-:Y:S05]  /*1450*/  BRA `(.L_x_14410) ;  /* 0x0000000000107947 */ /* 0x000fea0003800000 */
.L_x_14409:
[----:B------:R-:W-:Y:S05]  /*1460*/  @!P0 BRA `(.L_x_14410) ;  /* 0x00000000000c8947 */ /* 0x000fea0003800000 */
[----:B------:R-:W2:Y:S04]  /*1470*/  LDG.E R3, desc[UR40][R8.64] ;  /* 0x0000002808037981 */ /* 0x000ea8000c1e1900 */
[----:B------:R-:W2:Y:S02]  /*1480*/  LDG.E R32, desc[UR40][R8.64+0x4] ;  /* 0x0000042808207981 */ /* 0x000ea4000c1e1900 */
[----:B--2---:R-:W-:-:S07]  /*1490*/  IMAD.IADD R32, R32, 0x1, -R3 ;  /* 0x0000000120207824 */ /* 0x004fce00078e0a03 */
.L_x_14410:
[----:B------:R-:W-:Y:S01]  /*14a0*/  ULDC.64 UR4, c[0x0][0xa10] ;  /* 0x0002840000047ab9 */ /* 0x000fe20000000a00 */
[----:B------:R-:W2:Y:S01]  /*14b0*/  LDC R8, c[0x0][0x448] ;  /* 0x00011200ff087b82 */ /* 0x000ea20000000800 */
        /* <DEDUP_REMOVED lines=15> */
[----:B------:R-:W-:Y:S04]  /*15b0*/  BSSY B0, `(.L_x_14411) ;  /* 0x0000039000007945 */ /* 0x000fe80003800000 */
[----:B------:R2:W-:Y:S01]  /*15c0*/  STL [R1+0x24], R12 ;  /* 0x0000240c01007387 */ /* 0x0005e20000100800 */
[----:B0-----:R-:W-:-:S06]  /*15d0*/  IADD3 R4, R12, 0xbf, RZ ;  /* 0x000000bf0c047810 */ /* 0x001fcc0007ffe0ff */
[----:B------:R-:W0:Y:S01]  /*15e0*/  @P1 LDC R9, c[0x0][0x44c] ;  /* 0x00011300ff091b82 */ /* 0x000e220000000800 */
[----:B--2---:R-:W-:-:S07]  /*15f0*/  IMAD.IADD R12, R32, 0x1, -R11 ;  /* 0x00000001200c7824 */ /* 0x004fce00078e0a0b */
[----:B------:R-:W2:Y:S01]  /*1600*/  @P1 LDC R5, c[0x0][0x450] ;  /* 0x00011400ff051b82 */ /* 0x000ea20000000800 */
[----:B---3--:R-:W-:Y:S02]  /*1610*/  @P0 IMAD.IADD R25, R3, 0x1, -R0 ;  /* 0x0000000103190824 */ /* 0x008fe400078e0a00 */
[----:B0-----:R-:W-:-:S04]  /*1620*/  @P1 IMAD.HI.U32 R0, R4, R9, RZ ;  /* 0x0000000904001227 */ /* 0x001fc800078e00ff */
[----:B----4-:R-:W-:Y:S01]  /*1630*/  IMAD.IADD R6, R12, 0x1, R25 ;  /* 0x000000010c067824 */ /* 0x010fe200078e0219 */
[----:B--2---:R-:W-:-:S03]  /*1640*/  @P1 SHF.R.U32.HI R4, RZ, R5, R0 ;  /* 0x00000005ff041219 */ /* 0x004fc60000011600 */
[C---:B------:R-:W-:Y:S01]  /*1650*/  VIADD R0, R6.reuse, 0x7f ;  /* 0x0000007f06007836 */ /* 0x040fe20000000000 */
[----:B------:R-:W-:Y:S01]  /*1660*/  IADD3 R91, R6, 0x80, -R13 ;  /* 0x00000080065b7810 */ /* 0x000fe20007ffe80d */
[----:B------:R0:W-:Y:S01]  /*1670*/  STL [R1+0x2c], R6 ;  /* 0x00002c0601007387 */ /* 0x0001e20000100800 */
[----:B-1----:R-:W-:Y:S02]  /*1680*/  LOP3.LUT R13, R10, 0xff, RZ, 0xc0, !PT ;  /* 0x000000ff0a0d7812 */ /* 0x002fe400078ec0ff */
[----:B------:R-:W-:Y:S01]  /*1690*/  SHF.R.S32.HI R3, RZ, 0x1f, R0 ;  /* 0x0000001fff037819 */ /* 0x000fe20000011400 */
[----:B------:R-:W-:Y:S02]  /*16a0*/  IMAD.IADD R4, R91, 0x1, R4 ;  /* 0x000000015b047824 */ /* 0x000fe400078e0204 */
[----:B------:R1:W-:Y:S01]  /*16b0*/  STL [R1+0x5c], R13 ;  /* 0x00005c0d01007387 */ /* 0x0003e20000100800 */
[----:B------:R-:W-:Y:S01]  /*16c0*/  LEA.HI R3, R3, R0, RZ, 0x7 ;  /* 0x0000000003037211 */ /* 0x000fe200078f38ff */
[----:B------:R-:W-:Y:S01]  /*16d0*/  IMAD.MOV.U32 R0, RZ, RZ, RZ ;  /* 0x000000ffff007224 */ /* 0x000fe200078e00ff */
[----:B------:R-:W-:-:S02]  /*16e0*/  SHF.R.S32.HI R5, RZ, 0x1f, R4 ;  /* 0x0000001fff057819 */ /* 0x000fc40000011404 */
[----:B0-----:R-:W-:Y:S02]  /*16f0*/  SHF.R.U32.HI R6, RZ, 0x10, R10 ;  /* 0x00000010ff067819 */ /* 0x001fe4000001160a */
[----:B------:R-:W-:Y:S02]  /*1700*/  LEA.HI R5, R5, R4, RZ, 0x7 ;  /* 0x0000000405057211 */ /* 0x000fe400078f38ff */
[----:B------:R-:W-:Y:S01]  /*1710*/  SHF.R.S32.HI R92, RZ, 0x7, R3 ;  /* 0x00000007ff5c7819 */ /* 0x000fe20000011403 */
[----:B------:R1:W-:Y:S01]  /*1720*/  STL [R1+0x54], R6 ;  /* 0x0000540601007387 */ /* 0x0003e20000100800 */
[----:B------:R-:W-:-:S04]  /*1730*/  SHF.R.S32.HI R5, RZ, 0x7, R5 ;  /* 0x00000007ff057819 */ /* 0x000fc80000011405 */
[----:B------:R-:W-:-:S04]  /*1740*/  VIMNMX R9, R92, R5, PT ;  /* 0x000000055c097248 */ /* 0x000fc80003fe0100 */
[----:B------:R-:W-:-:S13]  /*1750*/  ISETP.GE.AND P0, PT, R9, 0x1, PT ;  /* 0x000000010900780c */ /* 0x000fda0003f06270 */
[----:B-1----:R-:W-:Y:S05]  /*1760*/  @!P0 BRA `(.L_x_14412) ;  /* 0x0000000000748947 */ /* 0x002fea0003800000 */
        /* <DEDUP_REMOVED lines=29> */
.L_x_14412:
[----:B------:R-:W-:Y:S05]  /*1940*/  BSYNC B0 ;  /* 0x0000000000007941 */ /* 0x000fea0003800000 */
.L_x_14411:
        /* <DEDUP_REMOVED lines=36> */
.L_x_14415:
[----:B------:R-:W-:Y:S05]  /*1b90*/  BSYNC B6 ;  /* 0x0000000000067941 */ /* 0x000fea0003800000 */
.L_x_14414:
        /* <DEDUP_REMOVED lines=20> */
.L_x_14417:
[----:B------:R-:W-:Y:S05]  /*1ce0*/  BSYNC B6 ;  /* 0x0000000000067941 */ /* 0x000fea0003800000 */
.L_x_14416:
[----:B------:R-:W-:Y:S01]  /*1cf0*/  ULDC.64 UR4, c[0x0][0x9f8] ;  /* 0x00027e0000047ab9 */ /* 0x000fe20000000a00 */
[----:B------:R-:W-:Y:S01]  /*1d00*/  MOV R0, R35 ;  /* 0x0000002300007202 */ /* 0x000fe20000000f00 */
[----:B------:R-:W2:Y:S01]  /*1d10*/  LDL R14, [R1+0x40] ;  /* 0x00004000010e7983 */ /* 0x000ea20000100800 */
[----:B------:R-:W-:Y:S01]  /*1d20*/  ISETP.NE.U32.AND P0, PT, RZ, UR4, PT ;  /* 0x00000004ff007c0c */ /* 0x000fe2000bf05070 */
[----:B------:R-:W0:Y:S03]  /*1d30*/  LDC.64 R72, c[0x0][0x300] ;  /* 0x0000c000ff487b82 */ /* 0x000e260000000a00 */
[----:B------:R-:W-:Y:S01]  /*1d40*/  ISETP.NE.AND.EX P0, PT, RZ, UR5, PT, P0 ;  /* 0x00000005ff007c0c */ /* 0x000fe2000bf05300 */
[----:B------:R-:W1:Y:S01]  /*1d50*/  S2R R20, SR_TID.X ;  /* 0x0000000000147919 */ /* 0x000e620000002100 */
[----:B------:R-:W-:-:S03]  /*1d60*/  IMAD.IADD R10, R31, 0x1, R32 ;  /* 0x000000011f0a7824 */ /* 0x000fc600078e0220 */
[----:B------:R-:W3:Y:S08]  /*1d70*/  LDC R63, c[0x0][0x3f4] ;  /* 0x0000fd00ff3f7b82 */ /* 0x000ef00000000800 */
[----:B------:R-:W-:Y:S01]  /*1d80*/  @P0 IADD3 R4, P1, R33, UR4, RZ ;  /* 0x0000000421040c10 */ /* 0x000fe2000ff3e0ff */
[----:B------:R-:W4:Y:S01]  /*1d90*/  LDC.64 R70, c[0x0][0x3f8] ;  /* 0x0000fe00ff467b82 */ /* 0x000f220000000a00 */
[----:B------:R-:W2:Y:S02]  /*1da0*/  LDL.LU R33, [R1] ;  /* 0x0000000001217983 */ /* 0x000ea40000300800 */
[----:B------:R-:W-:Y:S01]  /*1db0*/  @P0 IADD3.X R5, R34, UR5, RZ, P1, !PT ;  /* 0x0000000522050c10 */ /* 0x000fe20008ffe4ff */
[----:B------:R-:W-:Y:S01]  /*1dc0*/  ULDC.64 UR4, c[0x0][0xa08] ;  /* 0x0002820000047ab9 */ /* 0x000fe20000000a00 */
[----:B------:R-:W2:Y:S04]  /*1dd0*/  LDL R12, [R1+0x44] ;  /* 0x00004400010c7983 */ /* 0x000ea80000100800 */
[----:B------:R1:W3:Y:S01]  /*1de0*/  @P0 LDG.E R0, desc[UR40][R4.64] ;  /* 0x0000002804000981 */ /* 0x0002e2000c1e1900 */
[----:B------:R-:W-:Y:S01]  /*1df0*/  SHF.R.S32.HI R15, RZ, 0x1f, R10 ;  /* 0x0000001fff0f7819 */ /* 0x000fe2000001140a */
[----:B0-----:R-:W-:Y:S01]  /*1e00*/  IMAD.WIDE.U32 R6, R10, R72, RZ ;  /* 0x000000480a067225 */ /* 0x001fe200078e00ff */
[----:B------:R-:W-:-:S02]  /*1e10*/  ISETP.NE.U32.AND P0, PT, RZ, UR4, PT ;  /* 0x00000004ff007c0c */ /* 0x000fc4000bf05070 */
[----:B------:R-:W-:Y:S01]  /*1e20*/  SHF.R.S32.HI R35, RZ, 0x1f, R19 ;  /* 0x0000001fff237819 */ /* 0x000fe20000011413 */
[----:B------:R-:W-:Y:S01]  /*1e30*/  IMAD R8, R15, R72, RZ ;  /* 0x000000480f087224 */ /* 0x000fe200078e02ff */
[----:B------:R-:W-:Y:S01]  /*1e40*/  ISETP.NE.AND.EX P0, PT, RZ, UR5, PT, P0 ;  /* 0x00000005ff007c0c */ /* 0x000fe2000bf05300 */
[----:B------:R-:W-:Y:S01]  /*1e50*/  ULDC.64 UR4, c[0x0][0x308] ;  /* 0x0000c20000047ab9 */ /* 0x000fe20000000a00 */
[----:B------:R-:W-:Y:S01]  /*1e60*/  SHF.R.S32.HI R17, RZ, 0x1f, R16 ;  /* 0x0000001fff117819 */ /* 0x000fe20000011410 */
[----:B------:R-:W-:Y:S01]  /*1e70*/  IMAD R3, R10, R73, R8 ;  /* 0x000000490a037224 */ /* 0x000fe200078e0208 */
[----:B-1----:R-:W-:-:S03]  /*1e80*/  SHF.R.U32.HI R36, RZ, 0x7, R20 ;  /* 0x00000007ff247819 */ /* 0x002fc60000011614 */
[----:B------:R-:W-:Y:S01]  /*1e90*/  IMAD.IADD R7, R7, 0x1, R3 ;  /* 0x0000000107077824 */ /* 0x000fe200078e0203 */
[----:B------:R-:W-:Y:S01]  /*1ea0*/  ISETP.NE.AND P6, PT, R36, 0x1, PT ;  /* 0x000000012400780c */ /* 0x000fe20003fc5270 */
[----:B------:R-:W0:Y:S01]  /*1eb0*/  S2R R32, SR_TID.X ;  /* 0x0000000000207919 */ /* 0x000e220000002100 */
[----:B------:R-:W-:-:S04]  /*1ec0*/  IMAD.WIDE.U32 R4, R37, UR4, R6 ;  /* 0x0000000425047c25 */ /* 0x000fc8000f8e0006 */
[----:B------:R-:W-:Y:S01]  /*1ed0*/  IMAD R5, R37, UR5, R5 ;  /* 0x0000000525057c24 */ /* 0x000fe2000f8e0205 */
[----:B------:R-:W-:Y:S01]  /*1ee0*/  ULDC.64 UR4, c[0x0][0x310] ;  /* 0x0000c40000047ab9 */ /* 0x000fe20000000a00 */
[----:B------:R-:W-:Y:S01]  /*1ef0*/  IMAD.WIDE.U32 R6, R19, R72, R16 ;  /* 0x0000004813067225 */ /* 0x000fe200078e0010 */
[----:B------:R-:W-:-:S03]  /*1f00*/  SHF.R.S32.HI R153, RZ, 0x1f, R152 ;  /* 0x0000001fff997819 */ /* 0x000fc60000011498 */
[----:B----4-:R-:W-:-:S04]  /*1f10*/  IMAD.WIDE.U32 R48, R19, R70, R16 ;  /* 0x0000004613307225 */ /* 0x010fc800078e0010 */
[----:B------:R-:W-:-:S04]  /*1f20*/  IMAD.WIDE.U32 R50, R19, R70, R152 ;  /* 0x0000004613327225 */ /* 0x000fc800078e0098 */
[----:B------:R-:W-:Y:S02]  /*1f30*/  VIADD R65, R16, 0x20 ;  /* 0x0000002010417836 */ /* 0x000fe40000000000 */
[----:B------:R-:W-:Y:S01]  /*1f40*/  VIADD R90, R36, 0x8 ;  /* 0x00000008245a7836 */ /* 0x000fe20000000000 */
[----:B---3--:R-:W-:Y:S02]  /*1f50*/  SHF.R.S32.HI R3, RZ, 0x1f, R0 ;  /* 0x0000001fff037819 */ /* 0x008fe40000011400 */
[----:B------:R-:W-:Y:S02]  /*1f60*/  SEL R53, R0, RZ, !P0 ;  /* 0x000000ff00357207 */ /* 0x000fe40004000000 */
[----:B------:R-:W-:-:S03]  /*1f70*/  SEL R3, R3, RZ, !P0 ;  /* 0x000000ff03037207 */ /* 0x000fc60004000000 */
[----:B------:R-:W-:Y:S02]  /*1f80*/  IMAD.WIDE.U32 R54, R53, UR4, R4 ;  /* 0x0000000435367c25 */ /* 0x000fe4000f8e0004 */
[----:B------:R-:W1:Y:S02]  /*1f90*/  LDC.64 R4, c[0x0][0x408] ;  /* 0x00010200ff047b82 */ /* 0x000e640000000a00 */
[----:B------:R-:W-:Y:S01]  /*1fa0*/  IMAD R0, R3, UR4, RZ ;  /* 0x0000000403007c24 */ /* 0x000fe2000f8e02ff */
[----:B------:R-:W-:-:S03]  /*1fb0*/  IADD3 R76, P0, R54, R6, RZ ;  /* 0x00000006364c7210 */ /* 0x000fc60007f1e0ff */
[----:B------:R-:W-:Y:S01]  /*1fc0*/  IMAD R75, R53, UR5, R0 ;  /* 0x00000005354b7c24 */ /* 0x000fe2000f8e0200 */
[----:B------:R-:W-:Y:S05]  /*1fd0*/  @!P6 WARPSYNC.ALL ;  /* 0x000000000000e948 */ /* 0x000fea0003800000 */
[----:B------:R-:W-:Y:S01]  /*1fe0*/  IMAD R0, R35, R72, RZ ;  /* 0x0000004823007224 */ /* 0x000fe200078e02ff */
[----:B------:R-:W-:Y:S01]  /*1ff0*/  ULDC.64 UR4, c[0x0][0x330] ;  /* 0x0000cc0000047ab9 */ /* 0x000fe20000000a00 */
[----:B------:R-:W-:Y:S02]  /*2000*/  IMAD.IADD R75, R55, 0x1, R75 ;  /* 0x00000001374b7824 */ /* 0x000fe400078e024b */
[----:B------:R-:W-:-:S04]  /*2010*/  IMAD.WIDE.U32 R8, R37, UR4, R16 ;  /* 0x0000000425087c25 */ /* 0x000fc8000f8e0010 */
[----:B------:R-:W-:Y:S02]  /*2020*/  IMAD R0, R19, R73, R0 ;  /* 0x0000004913007224 */ /* 0x000fe400078e0200 */
[----:B------:R-:W-:Y:S01]  /*2030*/  IMAD R9, R37, UR5, R9 ;  /* 0x0000000525097c24 */ /* 0x000fe2000f8e0209 */
[----:B------:R-:W-:Y:S02]  /*2040*/  ULDC.64 UR4, c[0x0][0x338] ;  /* 0x0000ce0000047ab9 */ /* 0x000fe40000000a00 */
[----:B------:R-:W-:Y:S01]  /*2050*/  IADD3.X R74, R75, R7, R0, P0, !PT ;  /* 0x000000074b4a7210 */ /* 0x000fe200007fe400 */
[----:B------:R-:W-:Y:S01]  /*2060*/  IMAD R3, R3, UR4, RZ ;  /* 0x0000000403037c24 */ /* 0x000fe2000f8e02ff */
[----:B------:R-:W-:Y:S01]  /*2070*/  ISETP.GE.AND P0, PT, R16, R63, PT ;  /* 0x0000003f1000720c */ /* 0x000fe20003f06270 */
[----:B------:R-:W-:Y:S02]  /*2080*/  IMAD R0, R35, R70, RZ ;  /* 0x0000004623007224 */ /* 0x000fe400078e02ff */
[----:B------:R-:W-:Y:S01]  /*2090*/  IMAD R13, R53, UR5, R3 ;  /* 0x00000005350d7c24 */ /* 0x000fe2000f8e0203 */
[----:B------:R-:W-:Y:S01]  /*20a0*/  SEL R3, R63, RZ, P0 ;  /* 0x000000ff3f037207 */ /* 0x000fe20000000000 */
[----:B------:R-:W-:Y:S01]  /*20b0*/  IMAD R7, R19, R71, R0 ;  /* 0x0000004713077224 */ /* 0x000fe200078e0200 */
[----:B--2---:R-:W-:Y:S01]  /*20c0*/  LOP3.LUT P1, RZ, R14, 0x4, RZ, 0xc0, !PT ;  /* 0x000000040eff7812 */ /* 0x004fe2000782c0ff */
[----:B0-----:R-:W-:-:S02]  /*20d0*/  VIADD R37, R32, 0xffffff80 ;  /* 0xffffff8020257836 */ /* 0x001fc40000000000 */
[-C--:B-1----:R-:W-:Y:S02]  /*20e0*/  IMAD R0, R35, R4.reuse, RZ ;  /* 0x0000000423007224 */ /* 0x082fe400078e02ff */
[----:B------:R-:W-:Y:S02]  /*20f0*/  IMAD.IADD R3, R16, 0x1, R3 ;  /* 0x0000000110037824 */ /* 0x000fe400078e0203 */
[----:B------:R-:W-:Y:S02]  /*2100*/  VIADD R32, R19, 0x60 ;  /* 0x0000006013207836 */ /* 0x000fe40000000000 */
[----:B------:R-:W-:Y:S01]  /*2110*/  IMAD.WIDE.U32 R52, R53, UR4, R8 ;  /* 0x0000000435347c25 */ /* 0x000fe2000f8e0008 */
[----:B------:R-:W-:Y:S01]  /*2120*/  SHF.L.U32 R69, R14, 0x6, RZ ;  /* 0x000000060e457819 */ /* 0x000fe200000006ff */
[----:B------:R-:W-:Y:S02]  /*2130*/  ULDC UR4, c[0x0][0x2f4] ;  /* 0x0000bd0000047ab9 */ /* 0x000fe40000000800 */
[----:B------:R-:W-:Y:S01]  /*2140*/  IMAD.WIDE.U32 R30, R19, R4, R152 ;  /* 0x00000004131e7225 */ /* 0x000fe200078e0098 */
[----:B------:R-:W-:-:S03]  /*2150*/  LOP3.LUT R33, R33, 0xfffffffb, RZ, 0xc0, !PT ;  /* 0xfffffffb21217812 */ /* 0x000fc600078ec0ff */
[C---:B------:R-:W-:Y:S01]  /*2160*/  IMAD R9, R19.reuse, R5, R0 ;  /* 0x0000000513097224 */ /* 0x040fe200078e0200 */
[----:B------:R-:W-:Y:S01]  /*2170*/  SHF.R.S32.HI R0, RZ, 0x1f, R3 ;  /* 0x0000001fff007819 */ /* 0x000fe20000011403 */
[----:B------:R-:W-:-:S04]  /*2180*/  IMAD.WIDE.U32 R20, R19, R4, R16 ;  /* 0x0000000413147225 */ /* 0x000fc800078e0010 */
[----:B------:R-:W-:Y:S02]  /*2190*/  IMAD.SHL.U32 R32, R32, 0x40, RZ ;  /* 0x0000004020207824 */ /* 0x000fe400078e00ff */
[----:B------:R-:W-:Y:S02]  /*21a0*/  IMAD.IADD R51, R51, 0x1, R7 ;  /* 0x0000000133337824 */ /* 0x000fe400078e0207 */
[----:B------:R-:W-:Y:S01]  /*21b0*/  IMAD.IADD R49, R7, 0x1, R49 ;  /* 0x0000000107317824 */ /* 0x000fe200078e0231 */
[----:B-----5:R-:W-:Y:S01]  /*21c0*/  SHF.R.S32.HI R7, RZ, 0x1f, R24 ;  /* 0x0000001fff077819 */ /* 0x020fe20000011418 */
[----:B------:R-:W-:Y:S01]  /*21d0*/  VIADD R14, R19, 0x60 ;  /* 0x00000060130e7836 */ /* 0x000fe20000000000 */
[----:B------:R-:W-:Y:S01]  /*21e0*/  LEA.HI R0, R0, R3, RZ, 0x3 ;  /* 0x0000000300007211 */ /* 0x000fe200078f18ff */
[----:B------:R-:W-:Y:S01]  /*21f0*/  IMAD.IADD R31, R31, 0x1, R9 ;  /* 0x000000011f1f7824 */ /* 0x000fe200078e0209 */
[----:B------:R-:W-:Y:S01]  /*2200*/  LOP3.LUT R32, R32, 0x1c0, RZ, 0xc0, !PT ;  /* 0x000001c020207812 */ /* 0x000fe200078ec0ff */
[----:B------:R-:W-:Y:S01]  /*2210*/  IMAD.IADD R21, R9, 0x1, R21 ;  /* 0x0000000109157824 */ /* 0x000fe200078e0215 */
[----:B------:R-:W-:Y:S01]  /*2220*/  @P1 LOP3.LUT R33, R33, 0x4, RZ, 0xfc, !PT ;  /* 0x0000000421211812 */ /* 0x000fe200078efcff */
[C---:B------:R-:W-:Y:S01]  /*2230*/  IMAD R3, R7.reuse, R70, RZ ;  /* 0x0000004607037224 */ /* 0x040fe200078e02ff */
[----:B------:R-:W-:Y:S01]  /*2240*/  SHF.R.S32.HI R64, RZ, 0x1f, R14 ;  /* 0x0000001fff407819 */ /* 0x000fe2000001140e */
[-C--:B------:R-:W-:Y:S01]  /*2250*/  IMAD R7, R7, R4.reuse, RZ ;  /* 0x0000000407077224 */ /* 0x080fe200078e02ff */
[----:B------:R-:W-:Y:S01]  /*2260*/  LOP3.LUT R69, R69, 0x1c0, RZ, 0xc0, !PT ;  /* 0x000001c045457812 */ /* 0x000fe200078ec0ff */
[----:B------:R-:W-:Y:S01]  /*2270*/  IMAD.WIDE.U32 R30, R24, R4, R30 ;  /* 0x00000004181e7225 */ /* 0x000fe200078e001e */
[----:B------:R-:W-:-:S02]  /*2280*/  SHF.L.U64.HI R68, R4, 0x7, R5 ;  /* 0x0000000704447819 */ /* 0x000fc40000010205 */
[----:B------:R-:W-:Y:S01]  /*2290*/  SHF.R.S32.HI R14, RZ, 0x1f, R37 ;  /* 0x0000001fff0e7819 */ /* 0x000fe20000011425 */
[----:B------:R-:W-:-:S04]  /*22a0*/  IMAD.WIDE.U32 R20, R24, R4, R20 ;  /* 0x0000000418147225 */ /* 0x000fc800078e0014 */
[----:B------:R-:W-:Y:S01]  /*22b0*/  IMAD.SHL.U32 R67, R4, 0x80, RZ ;  /* 0x0000008004437824 */ /* 0x000fe200078e00ff */
[----:B------:R-:W-:Y:S01]  /*22c0*/  LOP3.LUT R4, R32, 0x38, R0, 0xf8, !PT ;  /* 0x0000003820047812 */ /* 0x000fe200078ef800 */
[----:B------:R-:W-:Y:S01]  /*22d0*/  VIADD R32, R19, 0x60 ;  /* 0x0000006013207836 */ /* 0x000fe20000000000 */
[----:B------:R-:W-:Y:S01]  /*22e0*/  SHF.R.U32.HI R66, RZ, 0x3, R69 ;  /* 0x00000003ff427819 */ /* 0x000fe20000011645 */
[----:B------:R-:W-:Y:S01]  /*22f0*/  IMAD R9, R24, R71, R3 ;  /* 0x0000004718097224 */ /* 0x000fe200078e0203 */
[----:B------:R-:W-:Y:S01]  /*2300*/  LOP3.LUT R3, R69, 0x18, R16, 0xf8, !PT ;  /* 0x0000001845037812 */ /* 0x000fe200078ef810 */
[----:B------:R0:W-:Y:S01]  /*2310*/  STL [R1], R33 ;  /* 0x0000002101007387 */ /* 0x0001e20000100800 */
[----:B------:R-:W-:Y:S01]  /*2320*/  LEA.HI R14, R14, R37, RZ, 0x5 ;  /* 0x000000250e0e7211 */ /* 0x000fe200078f28ff */
[----:B------:R-:W-:Y:S01]  /*2330*/  IMAD.SHL.U32 R32, R32, 0x40, RZ ;  /* 0x0000004020207824 */ /* 0x000fe200078e00ff */
[----:B------:R-:W-:Y:S02]  /*2340*/  LOP3.LUT R3, R3, R66, RZ, 0x3c, !PT ;  /* 0x0000004203037212 */ /* 0x000fe400078e3cff */
[----:B------:R-:W-:-:S02]  /*2350*/  SHF.R.S32.HI R14, RZ, 0x5, R14 ;  /* 0x00000005ff0e7819 */ /* 0x000fc4000001140e */
[----:B------:R-:W-:-:S03]  /*2360*/  LOP3.LUT R32, R32, 0x1c0, RZ, 0xc0, !PT ;  /* 0x000001c020207812 */ /* 0x000fc600078ec0ff */
[----:B------:R-:W-:Y:S01]  /*2370*/  IMAD R62, R14, 0x200, R3 ;  /* 0x000002000e3e7824 */ /* 0x000fe200078e0203 */
[----:B------:R-:W-:Y:S02]  /*2380*/  LOP3.LUT R3, R69, 0x38, R0, 0xf8, !PT ;  /* 0x0000003845037812 */ /* 0x000fe400078ef800 */
[----:B------:R-:W-:Y:S01]  /*2390*/  SHF.R.U32.HI R32, RZ, 0x3, R32 ;  /* 0x00000003ff207819 */ /* 0x000fe20000011620 */
[C---:B------:R-:W-:Y:S01]  /*23a0*/  IMAD.WIDE.U32 R50, R24.reuse, R70, R50 ;  /* 0x0000004618327225 */ /* 0x040fe200078e0032 */
[----:B------:R-:W-:Y:S02]  /*23b0*/  IADD3 R6, P1, R19, R10, RZ ;  /* 0x0000000a13067210 */ /* 0x000fe40007f3e0ff */
[----:B------:R-:W-:Y:S01]  /*23c0*/  LOP3.LUT R3, R3, R66, RZ, 0x3c, !PT ;  /* 0x0000004203037212 */ /* 0x000fe200078e3cff */
[----:B------:R-:W-:Y:S01]  /*23d0*/  IMAD.WIDE.U32 R48, R24, R70, R48 ;  /* 0x0000004618307225 */ /* 0x000fe200078e0030 */
[----:B------:R-:W-:Y:S02]  /*23e0*/  LOP3.LUT R8, R4, R32, RZ, 0x3c, !PT ;  /* 0x0000002004087212 */ /* 0x000fe400078e3cff */
[----:B------:R-:W-:Y:S01]  /*23f0*/  LOP3.LUT R57, R0, 0xfffffff8, RZ, 0xc0, !PT ;  /* 0xfffffff800397812 */ /* 0x000fe200078ec0ff */
[----:B------:R-:W-:Y:S01]  /*2400*/  IMAD R11, R24, R5, R7 ;  /* 0x00000005180b7224 */ /* 0x000fe200078e0207 */
[----:B------:R-:W-:Y:S01]  /*2410*/  SHF.L.U64.HI R73, R72, 0x7, R73 ;  /* 0x0000000748497819 */ /* 0x000fe20000010249 */
[----:B------:R-:W-:Y:S01]  /*2420*/  IMAD.X R7, R35, 0x1, R15, P1 ;  /* 0x0000000123077824 */ /* 0x000fe200008e060f */
[----:B------:R-:W-:Y:S01]  /*2430*/  SHF.L.U64.HI R71, R70, 0x7, R71 ;  /* 0x0000000746477819 */ /* 0x000fe20000010247 */
[----:B------:R-:W-:Y:S01]  /*2440*/  IMAD R4, R14, 0x200, R3 ;  /* 0x000002000e047824 */ /* 0x000fe200078e0203 */
[----:B------:R-:W-:Y:S01]  /*2450*/  SHF.R.S32.HI R56, RZ, 0x3, R0 ;  /* 0x00000003ff387819 */ /* 0x000fe20000011400 */
[----:B------:R-:W-:Y:S01]  /*2460*/  IMAD.SHL.U32 R72, R72, 0x80, RZ ;  /* 0x0000008048487824 */ /* 0x000fe200078e00ff */
[----:B------:R-:W-:Y:S01]  /*2470*/  IADD3 R61, R51, R9, RZ ;  /* 0x00000009333d7210 */ /* 0x000fe20007ffe0ff */
[----:B------:R-:W-:Y:S01]  /*2480*/  IMAD.SHL.U32 R70, R70, 0x80, RZ ;  /* 0x0000008046467824 */ /* 0x000fe200078e00ff */
[----:B------:R-:W-:Y:S01]  /*2490*/  ISETP.GE.AND P1, PT, R16, UR4, PT ;  /* 0x0000000410007c0c */ /* 0x000fe2000bf26270 */
[----:B------:R-:W-:Y:S01]  /*24a0*/  IMAD.SHL.U32 R63, R63, 0x2, RZ ;  /* 0x000000023f3f7824 */ /* 0x000fe200078e00ff */
[----:B------:R-:W-:Y:S01]  /*24b0*/  @!P6 BAR.SYNC.DEFER_BLOCKING 0x9, 0x100 ;  /* 0x024400000000eb1d */ /* 0x000fe20000010000 */
[----:B------:R-:W-:Y:S01]  /*24c0*/  IMAD.IADD R60, R9, 0x1, R49 ;  /* 0x00000001093c7824 */ /* 0x000fe200078e0231 */
[----:B------:R-:W-:Y:S01]  /*24d0*/  ISETP.GE.AND P2, PT, R65, UR4, PT ;  /* 0x0000000441007c0c */ /* 0x000fe2000bf46270 */
[----:B------:R-:W-:Y:S01]  /*24e0*/  IMAD.IADD R59, R31, 0x1, R11 ;  /* 0x000000011f3b7824 */ /* 0x000fe200078e020b */
[----:B------:R-:W-:Y:S01]  /*24f0*/  SHF.R.S32.HI R5, RZ, 0x1f, R57 ;  /* 0x0000001fff057819 */ /* 0x000fe20000011439 */
[----:B------:R-:W-:Y:S01]  /*2500*/  IMAD.IADD R58, R11, 0x1, R21 ;  /* 0x000000010b3a7824 */ /* 0x000fe200078e0215 */
[----:B------:R-:W-:Y:S01]  /*2510*/  IADD3 R0, R53, R13, RZ ;  /* 0x0000000d35007210 */ /* 0x000fe20007ffe0ff */
[----:B0-----:R-:W-:-:S08]  /*2520*/  IMAD.IADD R3, R12, 0x1, R8 ;  /* 0x000000010c037824 */ /* 0x001fd000078e0208 */
.L_x_14467:
        /* <DEDUP_REMOVED lines=11> */
[----:B------:R-:W4:Y:S01]  /*25e0*/  LDC R86, c[0x0][0x3f4] ;  /* 0x0000fd00ff567b82 */ /* 0x000f220000000800 */
[----:B------:R-:W-:Y:S02]  /*25f0*/  IMAD.MOV.U32 R82, RZ, RZ, R10 ;  /* 0x000000ffff527224 */ /* 0x000fe400078e000a */
[----:B------:R-:W-:Y:S01]  /*2600*/  IMAD.IADD R83, R11, 0x1, R9 ;  /* 0x000000010b537824 */ /* 0x000fe200078e0209 */
[----:B------:R-:W-:Y:S01]  /*2610*/  IADD3 R11, P3, R76, R10, RZ ;  /* 0x0000000a4c0b7210 */ /* 0x000fe20007f7e0ff */
[----:B0-----:R-:W-:Y:S02]  /*2620*/  IMAD R13, R85, 0x60, RZ ;  /* 0x00000060550d7824 */ /* 0x001fe400078e02ff */
[----:B------:R-:W-:-:S04]  /*2630*/  IMAD.WIDE.U32 R8, R84, 0x60, R82 ;  /* 0x0000006054087825 */ /* 0x000fc800078e0052 */
[----:B------:R-:W-:Y:S01]  /*2640*/  IMAD.X R12, R83, 0x1, R74, P3 ;  /* 0x00000001530c7824 */ /* 0x000fe200018e064a */
[----:B------:R-:W-:Y:S01]  /*2650*/  IADD3 R8, P4, R76, R8, RZ ;  /* 0x000000084c087210 */ /* 0x000fe20007f9e0ff */
[----:B------:R-:W-:Y:S01]  /*2660*/  IMAD R81, R22, 0x2000, R62 ;  /* 0x0000200016517824 */ /* 0x000fe200078e023e */
[-C--:B-1----:R-:W-:Y:S02]  /*2670*/  LEA R34, P3, R11, R78.reuse, 0x1 ;  /* 0x0000004e0b227211 */ /* 0x082fe400078608ff */
[----:B------:R-:W-:Y:S01]  /*2680*/  IADD3.X R10, R74, R9, R13, P4, !PT ;  /* 0x000000094a0a7210 */ /* 0x000fe200027fe40d */
[----:B------:R-:W-:Y:S01]  /*2690*/  VIADD R9, R81, 0x20 ;  /* 0x0000002051097836 */ /* 0x000fe20000000000 */
[C---:B------:R-:W-:Y:S02]  /*26a0*/  LEA R32, P4, R8.reuse, R78, 0x1 ;  /* 0x0000004e08207211 */ /* 0x040fe400078808ff */
[-C--:B------:R-:W-:Y:S02]  /*26b0*/  LEA.HI.X R35, R11, R79.reuse, R12, 0x1, P3 ;  /* 0x0000004f0b237211 */ /* 0x080fe400018f0c0c */
[----:B------:R-:W-:-:S02]  /*26c0*/  LEA.HI.X R33, R8, R79, R10, 0x1, P4 ;  /* 0x0000004f08217211 */ /* 0x000fc400020f0c0a */
[----:B------:R-:W-:Y:S02]  /*26d0*/  ISETP.GT.AND P4, PT, R27, R28, PT ;  /* 0x0000001c1b00720c */ /* 0x000fe40003f84270 */
[----:B----4-:R-:W-:Y:S02]  /*26e0*/  ISETP.GE.AND P3, PT, R86, 0x1, PT ;  /* 0x000000015600780c */ /* 0x010fe40003f66270 */
[----:B--2---:R-:W-:Y:S02]  /*26f0*/  LOP3.LUT P5, RZ, R15, 0x4, RZ, 0xc0, !PT ;  /* 0x000000040fff7812 */ /* 0x004fe400078ac0ff */
[----:B---3--:R-:W-:-:S07]  /*2700*/  LOP3.LUT R14, R14, 0xfffffffd, RZ, 0xc0, !PT ;  /* 0xfffffffd0e0e7812 */ /* 0x008fce00078ec0ff */
[----:B------:R-:W-:-:S05]  /*2710*/  @P4 LOP3.LUT R14, R14, 0x2, RZ, 0xfc, !PT ;  /* 0x000000020e0e4812 */ /* 0x000fca00078efcff */
[----:B------:R0:W-:Y:S01]  /*2720*/  STL [R1], R14 ;  /* 0x0000000e01007387 */ /* 0x0001e20000100800 */
[C---:B------:R-:W-:Y:S02]  /*2730*/  @P5 VIADD R9, R81.reuse, 0xffffffe0 ;  /* 0xffffffe051095836 */ /* 0x040fe40000000000 */
[--C-:B------:R-:W-:Y:S02]  /*2740*/  IMAD R81, R81, 0x2, R26.reuse ;  /* 0x0000000251517824 */ /* 0x100fe400078e021a */
        /* <DEDUP_REMOVED lines=8> */
[----:B------:R-:W-:-:S03]  /*27d0*/  IMAD.WIDE.U32 R42, R70, R27, RZ ;  /* 0x0000001b462a7225 */ /* 0x000fc600078e00ff */
[----:B------:R-:W-:Y:S01]  /*27e0*/  VIMNMX R88, R88, 0x80, PT ;  /* 0x0000008058587848 */ /* 0x000fe20003fe0100 */
[----:B------:R-:W-:Y:S01]  /*27f0*/  IMAD R77, R77, R67, R8 ;  /* 0x000000434d4d7224 */ /* 0x000fe200078e0208 */
[----:B------:R-:W-:Y:S01]  /*2800*/  IADD3 R87, R43, R9, RZ ;  /* 0x000000092b577210 */ /* 0x000fe20007ffe0ff */
[----:B------:R-:W-:-:S04]  /*2810*/  IMAD.WIDE.U32 R40, R67, R27, RZ ;  /* 0x0000001b43287225 */ /* 0x000fc800078e00ff */
        /* <DEDUP_REMOVED lines=9> */
[----:B0-----:R-:W-:Y:S02]  /*28b0*/  CS2R R14, SRZ ;  /* 0x00000000000e7805 */ /* 0x001fe4000001ff00 */
        /* <DEDUP_REMOVED lines=23> */
.L_x_14422:
[----:B------:R-:W-:Y:S05]  /*2a30*/  BSYNC B1 ;  /* 0x0000000000017941 */ /* 0x000fea0003800000 */
.L_x_14421:
        /* <DEDUP_REMOVED lines=34> */
.L_x_14424:
[----:B------:R-:W-:Y:S05]  /*2c60*/  BSYNC B1 ;  /* 0x0000000000017941 */ /* 0x000fea0003800000 */
.L_x_14423:
        /* <DEDUP_REMOVED lines=25> */
[----:B------:R-:W-:Y:S06]  /*2e00*/  @!P3 BRA `(.L_x_14425) ;  /* 0x000000000004b947 */ /* 0x000fec0003800000 */
[----:B------:R-:W-:Y:S01]  /*2e10*/  BPT.TRAP 0x1 ;  /* 0x000000040000795c */ /* 0x000fe20000300000 */
.L_x_14425:
[----:B------:R-:W-:Y:S01]  /*2e20*/  IMAD R77, R22, 0x8, R2 ;  /* 0x00000008164d7824 */ /* 0x000fe200078e0202 */
[----:B------:R-:W-:Y:S01]  /*2e30*/  SHF.L.U32 R89, R154, 0x1f, RZ ;  /* 0x0000001f9a597819 */ /* 0x000fe200000006ff */
[----:B------:R-:W-:Y:S03]  /*2e40*/  BSSY B1, `(.L_x_14426) ;  /* 0x0000003000017945 */ /* 0x000fe60003800000 */
[----:B------:R-:W0:Y:S02]  /*2e50*/  SYNCS.PHASECHK.TRANS64.TRYWAIT P6, [R77+URZ+0x16890], R89 ;  /* 0x016890594d0075a7 */ /* 0x000e2400080c017f */
[----:B0-----:R-:W-:Y:S05]  /*2e60*/  @!P6 BRA `(.L_x_14427) ;  /* 0x0000016c0058e947 */ /* 0x001fea0003800000 */
.L_x_14697:
[----:B------:R-:W-:Y:S05]  /*2e70*/  BSYNC B1 ;  /* 0x0000000000017941 */ /* 0x000fea0003800000 */
.L_x_14426:
        /* <DEDUP_REMOVED lines=20> */
[----:B------:R-:W-:Y:S02]  /*2fc0*/  HADD2.F32 R11, -RZ, R11.H0_H0 ;  /* 0x2000000bff0b7230 */ /* 0x000fe40000004100 */
[----:B------:R-:W-:Y:S01]  /*2fd0*/  FMUL.FTZ R83, R9, R83 ;  /* 0x0000005309537220 */ /* 0x000fe20000410000 */
[----:B------:R-:W-:Y:S02]  /*2fe0*/  HADD2.F32 R94, -RZ, R94.H0_H0 ;  /* 0x2000005eff5e7230 */ /* 0x000fe40000004100 */
[----:B------:R-:W-:Y:S01]  /*2ff0*/  FMUL.FTZ R100, R79, R96 ;  /* 0x000000604f647220 */ /* 0x000fe20000410000 */
[----:B------:R-:W-:Y:S01]  /*3000*/  FFMA.FTZ R98, R9, R82, -R98 ;  /* 0x0000005209627223 */ /* 0x000fe20000010862 */
[----:B------:R-:W-:Y:S01]  /*3010*/  FMUL.FTZ R96, R11, R96 ;  /* 0x000000600b607220 */ /* 0x000fe20000410000 */
[----:B------:R-:W-:Y:S01]  /*3020*/  FFMA.FTZ R93, R10, R82, R83 ;  /* 0x000000520a5d7223 */ /* 0x000fe20000010053 */
[----:B------:R-:W-:-:S02]  /*3030*/  HADD2.F32 R82, -RZ, R99.H0_H0 ;  /* 0x20000063ff527230 */ /* 0x000fc40000004100 */
        /* <DEDUP_REMOVED lines=8> */
[--C-:B------:R-:W-:Y:S02]  /*30c0*/  HADD2.F32 R11, -RZ, R95.reuse.H0_H0 ;  /* 0x2000005fff0b7230 */ /* 0x100fe40000004100 */
[----:B------:R-:W-:Y:S01]  /*30d0*/  FMUL.FTZ R82, R8, R82 ;  /* 0x0000005208527220 */ /* 0x000fe20000410000 */
[----:B------:R-:W-:Y:S02]  /*30e0*/  HADD2.F32 R79, -RZ, R95.H1_H1 ;  /* 0x3000005fff4f7230 */ /* 0x000fe40000004100 */
[-C--:B------:R-:W-:Y:S01]  /*30f0*/  FMUL.FTZ R95, R10, R83.reuse ;  /* 0x000000530a5f7220 */ /* 0x080fe20000410000 */
        /* <DEDUP_REMOVED lines=9> */
.L_x_14433:
[----:B------:R-:W-:Y:S05]  /*3190*/  BSYNC B3 ;  /* 0x0000000000037941 */ /* 0x000fea0003800000 */
.L_x_14432:
[----:B--2---:R1:W-:Y:S02]  /*31a0*/  STG.E.128 desc[UR40][R34.64], R8 ;  /* 0x0000000822007986 */ /* 0x0043e4000c101d28 */
.L_x_14431:
[----:B------:R-:W-:Y:S05]  /*31b0*/  BSYNC B2 ;  /* 0x0000000000027941 */ /* 0x000fea0003800000 */
.L_x_14430:
[----:B------:R-:W-:Y:S05]  /*31c0*/  @P2 BRA `(.L_x_14429) ;  /* 0x0000000000bc2947 */ /* 0x000fea0003800000 */
[----:B-1----:R1:W2:Y:S01]  /*31d0*/  LDS.128 R8, [R80+0xe000] ;  /* 0x00e0000050087984 */ /* 0x0022a20000000c00 */
        /* <DEDUP_REMOVED lines=44> */
.L_x_14435:
[----:B------:R-:W-:Y:S05]  /*34a0*/  BSYNC B2 ;  /* 0x0000000000027941 */ /* 0x000fea0003800000 */
.L_x_14434:
[----:B--2---:R2:W-:Y:S02]  /*34b0*/  STG.E.128 desc[UR40][R34.64+0x40], R8 ;  /* 0x0000400822007986 */ /* 0x0045e4000c101d28 */
.L_x_14429:
[----:B------:R-:W-:Y:S05]  /*34c0*/  BSYNC B1 ;  /* 0x0000000000017941 */ /* 0x000fea0003800000 */
.L_x_14428:
        /* <DEDUP_REMOVED lines=48> */
.L_x_14440:
[----:B------:R-:W-:Y:S05]  /*37d0*/  BSYNC B2 ;  /* 0x0000000000027941 */ /* 0x000fea0003800000 */
.L_x_14439:
[----:B--2---:R3:W-:Y:S02]  /*37e0*/  STG.E.128 desc[UR40][R32.64], R8 ;  /* 0x0000000820007986 */ /* 0x0047e4000c101d28 */
.L_x_14438:
[----:B------:R-:W-:Y:S05]  /*37f0*/  BSYNC B1 ;  /* 0x0000000000017941 */ /* 0x000fea0003800000 */
.L_x_14437:
        /* <DEDUP_REMOVED lines=46> */
.L_x_14442:
[----:B------:R-:W-:Y:S05]  /*3ae0*/  BSYNC B1 ;  /* 0x0000000000017941 */ /* 0x000fea0003800000 */
.L_x_14441:
[----:B--2---:R4:W-:Y:S01]  /*3af0*/  STG.E.128 desc[UR40][R32.64+0x40], R8 ;  /* 0x0000400820007986 */ /* 0x0049e2000c101d28 */
[----:B------:R-:W-:Y:S05]  /*3b00*/  BRA `(.L_x_14436) ;  /* 0x0000001400d87947 */ /* 0x000fea0003800000 */
.L_x_14420:
[C---:B------:R-:W-:Y:S02]  /*3b10*/  ISETP.GE.AND P3, PT, R19.reuse, R88, PT ;  /* 0x000000581300720c */ /* 0x040fe40003f66270 */
[----:B0-----:R-:W-:Y:S02]  /*3b20*/  CS2R R14, SRZ ;  /* 0x00000000000e7805 */ /* 0x001fe4000001ff00 */
[----:B------:R-:W-:Y:S02]  /*3b30*/  CS2R R12, SRZ ;  /* 0x00000000000c7805 */ /* 0x000fe4000001ff00 */
[----:B------:R-:W-:Y:S02]  /*3b40*/  IADD3 R36, R19, 0x60, RZ ;  /* 0x0000006013247810 */ /* 0x000fe40007ffe0ff */
        /* <DEDUP_REMOVED lines=44> */
.L_x_14444:
[----:B------:R-:W-:Y:S05]  /*3e10*/  BSYNC B1 ;  /* 0x0000000000017941 */ /* 0x000fea0003800000 */
.L_x_14443:
[----:B-----5:R-:W-:Y:S01]  /*3e20*/  IMAD.MOV.U32 R40, RZ, RZ, R34 ;  /* 0x000000ffff287224 */ /* 0x020fe200078e0022 */
[----:B------:R-:W-:Y:S01]  /*3e30*/  ISETP.NE.AND P3, PT, R156, 0x3, PT ;  /* 0x000000039c00780c */ /* 0x000fe20003f65270 */
        /* <DEDUP_REMOVED lines=29> */
.L_x_14445:
[----:B------:R-:W-:Y:S01]  /*4010*/  IMAD R77, R22, 0x8, R2 ;  /* 0x00000008164d7824 */ /* 0x000fe200078e0202 */
[----:B------:R-:W-:Y:S01]  /*4020*/  SHF.L.U32 R89, R154, 0x1f, RZ ;  /* 0x0000001f9a597819 */ /* 0x000fe200000006ff */
[----:B------:R-:W0:Y:S01]  /*4030*/  LDC R94, c[0x0][0x2f4] ;  /* 0x0000bd00ff5e7b82 */ /* 0x000e220000000800 */
[----:B------:R-:W-:Y:S02]  /*4040*/  BSSY B1, `(.L_x_14446) ;  /* 0x0000004000017945 */ /* 0x000fe40003800000 */
[----:B------:R-:W1:Y:S01]  /*4050*/  SYNCS.PHASECHK.TRANS64.TRYWAIT P5, [R77+URZ+0x16890], R89 ;  /* 0x016890594d0075a7 */ /* 0x000e6200080a017f */
[----:B0-----:R-:W-:Y:S01]  /*4060*/  IMAD.IADD R96, R94, 0x1, -R63 ;  /* 0x000000015e607824 */ /* 0x001fe200078e0a3f */
[----:B-1----:R-:W-:Y:S06]  /*4070*/  @!P5 BRA `(.L_x_14447) ;  /* 0x0000015800e8d947 */ /* 0x002fec0003800000 */
.L_x_14698:
[----:B------:R-:W-:Y:S05]  /*4080*/  BSYNC B1 ;  /* 0x0000000000017941 */ /* 0x000fea0003800000 */
.L_x_14446:
        /* <DEDUP_REMOVED lines=11> */
[----:B------:R-:W-:Y:S01]  /*4140*/  IMAD.IADD R100, R41, 0x1, R87 ;  /* 0x0000000129647824 */ /* 0x000fe200078e0257 */
[----:B------:R-:W-:-:S04]  /*4150*/  SHF.R.S32.HI R41, RZ, 0x1f, R40 ;  /* 0x0000001fff297819 */ /* 0x000fc80000011428 */
[----:B------:R-:W-:Y:S02]  /*4160*/  LEA.HI R41, R41, R40, RZ, 0x4 ;  /* 0x0000002829297211 */ /* 0x000fe400078f20ff */
[----:B------:R-:W-:Y:S02]  /*4170*/  IADD3.X R98, R75, R100, R5, P5, P6 ;  /* 0x000000644b627210 */ /* 0x000fe40002fec405 */
[----:B------:R-:W-:-:S05]  /*4180*/  LEA.HI.SX32 R41, R41, R56, 0x1c ;  /* 0x0000003829297211 */ /* 0x000fca00078fe2ff */
[----:B------:R-:W-:Y:S02]  /*4190*/  IMAD.SHL.U32 R95, R41, 0x8, RZ ;  /* 0x00000008295f7824 */ /* 0x000fe400078e00ff */
[----:B-1----:R-:W-:-:S03]  /*41a0*/  VIADD R43, R42, 0xffffff80 ;  /* 0xffffff802a2b7836 */ /* 0x002fc60000000000 */
[----:B------:R-:W-:Y:S02]  /*41b0*/  LOP3.LUT R41, R69, 0x38, R95, 0xf8, !PT ;  /* 0x0000003845297812 */ /* 0x000fe400078ef85f */
[----:B------:R-:W-:Y:S02]  /*41c0*/  SHF.R.S32.HI R42, RZ, 0x1f, R43 ;  /* 0x0000001fff2a7819 */ /* 0x000fe4000001142b */
[----:B------:R-:W-:Y:S02]  /*41d0*/  LOP3.LUT R41, R41, R66, RZ, 0x3c, !PT ;  /* 0x0000004229297212 */ /* 0x000fe400078e3cff */
[----:B------:R-:W-:-:S04]  /*41e0*/  LEA.HI R42, R42, R43, RZ, 0x5 ;  /* 0x0000002b2a2a7211 */ /* 0x000fc800078f28ff */
[----:B------:R-:W-:-:S05]  /*41f0*/  SHF.R.S32.HI R42, RZ, 0x5, R42 ;  /* 0x00000005ff2a7819 */ /* 0x000fca000001142a */
[----:B------:R-:W-:Y:S02]  /*4200*/  IMAD R43, R42, 0x200, R41 ;  /* 0x000002002a2b7824 */ /* 0x000fe400078e0229 */
[C---:B------:R-:W-:Y:S02]  /*4210*/  IMAD R41, R22.reuse, 0x2000, R4 ;  /* 0x0000200016297824 */ /* 0x040fe400078e0204 */
[----:B------:R-:W-:-:S03]  /*4220*/  IMAD R43, R22, 0x2000, R43 ;  /* 0x00002000162b7824 */ /* 0x000fc600078e022b */
[----:B------:R-:W-:Y:S01]  /*4230*/  LEA R41, R41, R2, 0x1 ;  /* 0x0000000229297211 */ /* 0x000fe200078e08ff */
[----:B------:R-:W-:-:S05]  /*4240*/  IMAD R44, R43, 0x2, R2 ;  /* 0x000000022b2c7824 */ /* 0x000fca00078e0202 */
        /* <DEDUP_REMOVED lines=8> */
[----:B------:R-:W-:Y:S01]  /*42d0*/  HADD2.F32 R104, -RZ, R104.H0_H0 ;  /* 0x20000068ff687230 */ /* 0x000fe20000004100 */
[----:B------:R-:W-:Y:S01]  /*42e0*/  SHF.R.U32.HI R13, RZ, 0x10, R13 ;  /* 0x00000010ff0d7819 */ /* 0x000fe2000001160d */
[----:B------:R-:W-:Y:S01]  /*42f0*/  HADD2.F32 R97, -RZ, R97.H0_H0 ;  /* 0x20000061ff617230 */ /* 0x000fe20000004100 */
[--C-:B------:R-:W-:Y:S02]  /*4300*/  SHF.R.U64 R10, R10, 0x10, R11.reuse ;  /* 0x000000100a0a7819 */ /* 0x100fe4000000120b */
[----:B------:R-:W-:Y:S01]  /*4310*/  SHF.R.U32.HI R12, RZ, 0x10, R11 ;  /* 0x00000010ff0c7819 */ /* 0x000fe2000001160b */
[----:B------:R-:W-:Y:S01]  /*4320*/  HADD2.F32 R13, -RZ, R13.H0_H0 ;  /* 0x2000000dff0d7230 */ /* 0x000fe20000004100 */
[----:B------:R-:W-:-:S02]  /*4330*/  SHF.R.U64 R11, R14, 0x10, R15 ;  /* 0x000000100e0b7819 */ /* 0x000fc4000000120f */
[----:B------:R-:W-:Y:S01]  /*4340*/  SHF.R.U32.HI R14, RZ, 0x10, R15 ;  /* 0x00000010ff0e7819 */ /* 0x000fe2000001160f */
[----:B------:R-:W-:Y:S02]  /*4350*/  HADD2.F32 R15, -RZ, R45.H0_H0 ;  /* 0x2000002dff0f7230 */ /* 0x000fe40000004100 */
[-C--:B------:R-:W-:Y:S01]  /*4360*/  FMUL.FTZ R114, R106, R13.reuse ;  /* 0x0000000d6a727220 */ /* 0x080fe20000410000 */
[--C-:B-1----:R-:W-:Y:S02]  /*4370*/  HADD2.F32 R45, -RZ, R41.reuse.H0_H0 ;  /* 0x20000029ff2d7230 */ /* 0x102fe40000004100 */
[----:B------:R-:W-:Y:S02]  /*4380*/  HADD2.F32 R41, -RZ, R41.H1_H1 ;  /* 0x30000029ff297230 */ /* 0x000fe40000004100 */
[-C--:B------:R-:W-:Y:S01]  /*4390*/  FMUL.FTZ R112, R15, R110.reuse ;  /* 0x0000006e0f707220 */ /* 0x080fe20000410000 */
[----:B------:R-:W-:Y:S02]  /*43a0*/  HADD2.F32 R14, -RZ, R14.H0_H0 ;  /* 0x2000000eff0e7230 */ /* 0x000fe40000004100 */
[----:B------:R-:W-:Y:S01]  /*43b0*/  FMUL.FTZ R110, R45, R110 ;  /* 0x0000006e2d6e7220 */ /* 0x000fe20000410000 */
[----:B------:R-:W-:Y:S01]  /*43c0*/  FMUL.FTZ R109, R41, R13 ;  /* 0x0000000d296d7220 */ /* 0x000fe20000410000 */
[----:B------:R-:W-:-:S02]  /*43d0*/  FFMA.FTZ R13, R45, R104, -R112 ;  /* 0x000000682d0d7223 */ /* 0x000fc40000010870 */
[----:B------:R-:W-:Y:S01]  /*43e0*/  FFMA.FTZ R15, R15, R104, R110 ;  /* 0x000000680f0f7223 */ /* 0x000fe2000001006e */
[-C--:B------:R-:W-:Y:S01]  /*43f0*/  FFMA.FTZ R104, R41, R97.reuse, -R114 ;  /* 0x0000006129687223 */ /* 0x080fe20000010872 */
[--C-:B------:R-:W-:Y:S02]  /*4400*/  HADD2.F32 R41, -RZ, R108.reuse.H1_H1 ;  /* 0x3000006cff297230 */ /* 0x100fe40000004100 */
[----:B------:R-:W-:Y:S01]  /*4410*/  FFMA.FTZ R106, R106, R97, R109 ;  /* 0x000000616a6a7223 */ /* 0x000fe2000001006d */
[----:B------:R-:W-:Y:S02]  /*4420*/  HADD2.F32 R45, -RZ, R108.H0_H0 ;  /* 0x2000006cff2d7230 */ /* 0x000fe40000004100 */
[----:B------:R-:W-:Y:S01]  /*4430*/  HADD2.F32 R110, -RZ, R47.H0_H0 ;  /* 0x2000002fff6e7230 */ /* 0x000fe20000004100 */
[----:B------:R-:W-:Y:S01]  /*4440*/  F2FP.F16.F32.PACK_AB R13, R104, R13 ;  /* 0x0000000d680d723e */ /* 0x000fe200000000ff */
[----:B------:R-:W-:Y:S01]  /*4450*/  HADD2.F32 R108, -RZ, R43.H0_H0 ;  /* 0x2000002bff6c7230 */ /* 0x000fe20000004100 */
[----:B------:R-:W-:Y:S01]  /*4460*/  F2FP.F16.F32.PACK_AB R15, R106, R15 ;  /* 0x0000000f6a0f723e */ /* 0x000fe200000000ff */
[----:B------:R-:W-:-:S02]  /*4470*/  HADD2.F32 R47, -RZ, R47.H1_H1 ;  /* 0x3000002fff2f7230 */ /* 0x000fc40000004100 */
[-C--:B------:R-:W-:Y:S01]  /*4480*/  FMUL.FTZ R97, R110, R45.reuse ;  /* 0x0000002d6e617220 */ /* 0x080fe20000410000 */
[----:B------:R-:W-:Y:S02]  /*4490*/  HADD2.F32 R43, -RZ, R43.H1_H1 ;  /* 0x3000002bff2b7230 */ /* 0x000fe40000004100 */
[C---:B------:R-:W-:Y:S01]  /*44a0*/  FMUL.FTZ R45, R108.reuse, R45 ;  /* 0x0000002d6c2d7220 */ /* 0x040fe20000410000 */
[----:B------:R-:W-:Y:S02]  /*44b0*/  HADD2.F32 R112, -RZ, R12.H0_H0 ;  /* 0x2000000cff707230 */ /* 0x000fe40000004100 */
[-C--:B------:R-:W-:Y:S01]  /*44c0*/  FMUL.FTZ R114, R47, R14.reuse ;  /* 0x0000000e2f727220 */ /* 0x080fe20000410000 */
[-C--:B------:R-:W-:Y:S01]  /*44d0*/  FFMA.FTZ R12, R108, R41.reuse, -R97 ;  /* 0x000000296c0c7223 */ /* 0x080fe20000010861 */
[----:B------:R-:W-:Y:S01]  /*44e0*/  FMUL.FTZ R116, R43, R14 ;  /* 0x0000000e2b747220 */ /* 0x000fe20000410000 */
[----:B------:R-:W-:Y:S01]  /*44f0*/  FFMA.FTZ R14, R110, R41, R45 ;  /* 0x000000296e0e7223 */ /* 0x000fe2000001002d */
[----:B------:R-:W-:-:S02]  /*4500*/  HADD2.F32 R110, -RZ, R107.H0_H0 ;  /* 0x2000006bff6e7230 */ /* 0x000fc40000004100 */
[-C--:B------:R-:W-:Y:S01]  /*4510*/  FFMA.FTZ R41, R43, R112.reuse, -R114 ;  /* 0x000000702b297223 */ /* 0x080fe20000010872 */
[----:B------:R-:W-:Y:S02]  /*4520*/  HADD2.F32 R97, -RZ, R9.H0_H0 ;  /* 0x20000009ff617230 */ /* 0x000fe40000004100 */
[----:B------:R-:W-:Y:S01]  /*4530*/  FFMA.FTZ R43, R47, R112, R116 ;  /* 0x000000702f2b7223 */ /* 0x000fe20000010074 */
[----:B------:R-:W-:Y:S02]  /*4540*/  HADD2.F32 R45, -RZ, R44.H0_H0 ;  /* 0x2000002cff2d7230 */ /* 0x000fe40000004100 */
[----:B------:R-:W-:Y:S02]  /*4550*/  HADD2.F32 R9, -RZ, R40.H0_H0 ;  /* 0x20000028ff097230 */ /* 0x000fe40000004100 */
[----:B------:R-:W-:Y:S02]  /*4560*/  HADD2.F32 R44, -RZ, R44.H1_H1 ;  /* 0x3000002cff2c7230 */ /* 0x000fe40000004100 */
[----:B------:R-:W-:-:S02]  /*4570*/  HADD2.F32 R40, -RZ, R40.H1_H1 ;  /* 0x30000028ff287230 */ /* 0x000fc40000004100 */
[----:B------:R-:W-:Y:S02]  /*4580*/  HADD2.F32 R108, -RZ, R107.H1_H1 ;  /* 0x3000006bff6c7230 */ /* 0x000fe40000004100 */
[-C--:B------:R-:W-:Y:S01]  /*4590*/  FMUL.FTZ R107, R44, R97.reuse ;  /* 0x000000612c6b7220 */ /* 0x080fe20000410000 */
[----:B------:R-:W-:Y:S02]  /*45a0*/  HADD2.F32 R47, -RZ, R8.H0_H0 ;  /* 0x20000008ff2f7230 */ /* 0x000fe40000004100 */
[-C--:B------:R-:W-:Y:S01]  /*45b0*/  FMUL.FTZ R8, R45, R110.reuse ;  /* 0x0000006e2d087220 */ /* 0x080fe20000410000 */
[C---:B------:R-:W-:Y:S01]  /*45c0*/  FMUL.FTZ R110, R9.reuse, R110 ;  /* 0x0000006e096e7220 */ /* 0x040fe20000410000 */
[C---:B------:R-:W-:Y:S02]  /*45d0*/  FMUL.FTZ R97, R40.reuse, R97 ;  /* 0x0000006128617220 */ /* 0x040fe40000410000 */
[-C--:B------:R-:W-:Y:S01]  /*45e0*/  FFMA.FTZ R8, R9, R108.reuse, -R8 ;  /* 0x0000006c09087223 */ /* 0x080fe20000010808 */
[----:B------:R-:W-:Y:S01]  /*45f0*/  FFMA.FTZ R9, R45, R108, R110 ;  /* 0x0000006c2d097223 */ /* 0x000fe2000001006e */
[-C--:B------:R-:W-:Y:S01]  /*4600*/  FFMA.FTZ R45, R40, R47.reuse, -R107 ;  /* 0x0000002f282d7223 */ /* 0x080fe2000001086b */
[----:B------:R-:W-:Y:S01]  /*4610*/  FFMA.FTZ R40, R44, R47, R97 ;  /* 0x0000002f2c287223 */ /* 0x000fe20000010061 */
[----:B------:R-:W-:-:S02]  /*4620*/  HADD2.F32 R47, -RZ, R105.H0_H0 ;  /* 0x20000069ff2f7230 */ /* 0x000fc40000004100 */
[----:B------:R-:W-:Y:S02]  /*4630*/  HADD2.F32 R105, -RZ, R105.H1_H1 ;  /* 0x30000069ff697230 */ /* 0x000fe40000004100 */
[----:B------:R-:W-:Y:S02]  /*4640*/  HADD2.F32 R107, -RZ, R11.H0_H0 ;  /* 0x2000000bff6b7230 */ /* 0x000fe40000004100 */
[----:B------:R-:W-:Y:S02]  /*4650*/  HADD2.F32 R44, -RZ, R46.H0_H0 ;  /* 0x2000002eff2c7230 */ /* 0x000fe40000004100 */
[----:B------:R-:W-:Y:S02]  /*4660*/  HADD2.F32 R11, -RZ, R42.H0_H0 ;  /* 0x2000002aff0b7230 */ /* 0x000fe40000004100 */
[----:B------:R-:W-:Y:S02]  /*4670*/  HADD2.F32 R46, -RZ, R46.H1_H1 ;  /* 0x3000002eff2e7230 */ /* 0x000fe40000004100 */
[----:B------:R-:W-:-:S02]  /*4680*/  HADD2.F32 R42, -RZ, R42.H1_H1 ;  /* 0x3000002aff2a7230 */ /* 0x000fc40000004100 */
[----:B------:R-:W-:Y:S02]  /*4690*/  HADD2.F32 R97, -RZ, R10.H0_H0 ;  /* 0x2000000aff617230 */ /* 0x000fe40000004100 */
        /* <DEDUP_REMOVED lines=18> */
.L_x_14451:
[----:B------:R-:W-:Y:S05]  /*47c0*/  BSYNC B2 ;  /* 0x0000000000027941 */ /* 0x000fea0003800000 */
.L_x_14450:
[----:B------:R-:W-:Y:S02]  /*47d0*/  ISETP.GE.AND P5, PT, R95, R94, PT ;  /* 0x0000005e5f00720c */ /* 0x000fe40003fa6270 */
[----:B------:R-:W-:-:S11]  /*47e0*/  P2R R9, PR, RZ, 0x1 ;  /* 0x00000001ff097803 */ /* 0x000fd60000000000 */
[--C-:B------:R-:W-:Y:S02]  /*47f0*/  @!P5 SHF.R.S32.HI R8, RZ, 0x1f, R95.reuse ;  /* 0x0000001fff08d819 */ /* 0x100fe4000001145f */
[----:B------:R-:W-:-:S04]  /*4800*/  @!P5 IADD3 R86, P0, P6, R54, R86, R95 ;  /* 0x000000563656d210 */ /* 0x000fc80007e1e05f */
[----:B------:R-:W-:Y:S02]  /*4810*/  @!P5 IADD3.X R100, R75, R100, R8, P0, P6 ;  /* 0x000000644b64d210 */ /* 0x000fe400007ec408 */
[-C--:B------:R-:W-:Y:S02]  /*4820*/  LEA R8, P6, R93, R78.reuse, 0x1 ;  /* 0x0000004e5d087211 */ /* 0x080fe400078c08ff */
[----:B------:R-:W-:Y:S02]  /*4830*/  ISETP.NE.AND P0, PT, R9, RZ, PT ;  /* 0x000000ff0900720c */ /* 0x000fe40003f05270 */
[----:B------:R-:W-:Y:S02]  /*4840*/  LEA.HI.X R9, R93, R79, R98, 0x1, P6 ;  /* 0x0000004f5d097211 */ /* 0x000fe400030f0c62 */
[----:B------:R-:W-:-:S03]  /*4850*/  @!P5 LEA R10, P6, R86, R78, 0x1 ;  /* 0x0000004e560ad211 */ /* 0x000fc600078c08ff */
[----:B-1----:R1:W-:Y:S01]  /*4860*/  STG.E.128 desc[UR40][R8.64], R40 ;  /* 0x0000002808007986 */ /* 0x0023e2000c101d28 */
[----:B------:R-:W-:-:S05]  /*4870*/  @!P5 LEA.HI.X R11, R86, R79, R100, 0x1, P6 ;  /* 0x0000004f560bd211 */ /* 0x000fca00030f0c64 */
[----:B--2---:R1:W-:Y:S04]  /*4880*/  @!P5 STG.E.128 desc[UR40][R10.64], R44 ;  /* 0x0000002c0a00d986 */ /* 0x0043e8000c101d28 */
.L_x_14449:
[----:B------:R-:W-:Y:S05]  /*4890*/  BSYNC B1 ;  /* 0x0000000000017941 */ /* 0x000fea0003800000 */
.L_x_14448:
        /* <DEDUP_REMOVED lines=13> */
[----:B------:R-:W-:Y:S01]  /*4970*/  BSSY B1, `(.L_x_14452) ;  /* 0x000006b000017945 */ /* 0x000fe20003800000 */
[----:B------:R-:W-:Y:S01]  /*4980*/  LEA R40, P5, R8, R78, 0x1 ;  /* 0x0000004e08287211 */ /* 0x000fe200078a08ff */
[----:B------:R-:W-:Y:S01]  /*4990*/  IMAD.SHL.U32 R12, R12, 0x40, RZ ;  /* 0x000000400c0c7824 */ /* 0x000fe200078e00ff */
[----:B------:R-:W-:-:S02]  /*49a0*/  SHF.L.U32 R11, R11, 0x6, RZ ;  /* 0x000000060b0b7819 */ /* 0x000fc400000006ff */
[----:B------:R-:W-:Y:S02]  /*49b0*/  LEA.HI.X R41, R8, R79, R9, 0x1, P5 ;  /* 0x0000004f08297211 */ /* 0x000fe400028f0c09 */
[----:B------:R-:W-:Y:S02]  /*49c0*/  SHF.R.S32.HI R9, RZ, 0x1f, R96 ;  /* 0x0000001fff097819 */ /* 0x000fe40000011460 */
[----:B------:R-:W-:Y:S02]  /*49d0*/  LOP3.LUT R11, R11, 0x1c0, RZ, 0xc0, !PT ;  /* 0x000001c00b0b7812 */ /* 0x000fe400078ec0ff */
[----:B------:R-:W-:Y:S02]  /*49e0*/  LEA.HI R9, R9, R96, RZ, 0x4 ;  /* 0x0000006009097211 */ /* 0x000fe400078f20ff */
[----:B------:R-:W-:Y:S02]  /*49f0*/  LOP3.LUT R12, R12, 0x1c0, RZ, 0xc0, !PT ;  /* 0x000001c00c0c7812 */ /* 0x000fe400078ec0ff */
[----:B------:R-:W-:-:S02]  /*4a00*/  LEA.HI.SX32 R9, R9, R56, 0x1c ;  /* 0x0000003809097211 */ /* 0x000fc400078fe2ff */
[----:B------:R-:W-:-:S03]  /*4a10*/  SHF.R.U32.HI R11, RZ, 0x3, R11 ;  /* 0x00000003ff0b7819 */ /* 0x000fc6000001160b */
[----:B------:R-:W-:Y:S02]  /*4a20*/  IMAD.SHL.U32 R43, R9, 0x8, RZ ;  /* 0x00000008092b7824 */ /* 0x000fe400078e00ff */
[----:B------:R-:W-:-:S03]  /*4a30*/  IMAD R9, R22, 0x2000, R3 ;  /* 0x0000200016097824 */ /* 0x000fc600078e0203 */
[----:B------:R-:W-:Y:S01]  /*4a40*/  LOP3.LUT R8, R12, 0x38, R43, 0xf8, !PT ;  /* 0x000000380c087812 */ /* 0x000fe200078ef82b */
[----:B------:R-:W-:-:S03]  /*4a50*/  IMAD R9, R9, 0x2, R2 ;  /* 0x0000000209097824 */ /* 0x000fc600078e0202 */
[----:B------:R-:W-:-:S05]  /*4a60*/  LOP3.LUT R8, R8, R11, RZ, 0x3c, !PT ;  /* 0x0000000b08087212 */ /* 0x000fca00078e3cff */
[----:B--2---:R-:W-:-:S04]  /*4a70*/  IMAD.IADD R11, R10, 0x1, R8 ;  /* 0x000000010a0b7824 */ /* 0x004fc800078e0208 */
[----:B------:R-:W-:-:S04]  /*4a80*/  IMAD R11, R22, 0x2000, R11 ;  /* 0x00002000160b7824 */ /* 0x000fc800078e020b */
[----:B------:R-:W-:Y:S02]  /*4a90*/  IMAD R12, R11, 0x2, R2 ;  /* 0x000000020b0c7824 */ /* 0x000fe400078e0202 */
[----:B------:R-:W1:Y:S04]  /*4aa0*/  LDS.128 R8, [R9+0xe400] ;  /* 0x00e4000009087984 */ /* 0x000e680000000c00 */
[----:B------:R-:W2:Y:S01]  /*4ab0*/  LDS.128 R12, [R12+0xe400] ;  /* 0x00e400000c0c7984 */ /* 0x000ea20000000c00 */
[----:B------:R-:W-:Y:S05]  /*4ac0*/  @P4 BRA `(.L_x_14453) ;  /* 0x0000000400544947 */ /* 0x000fea0003800000 */
[--C-:B------:R-:W-:Y:S01]  /*4ad0*/  SHF.R.U64 R32, R32, 0x10, R33.reuse ;  /* 0x0000001020207819 */ /* 0x100fe20000001221 */
[----:B------:R-:W-:Y:S01]  /*4ae0*/  HADD2.F32 R46, -RZ, R103.H1_H1 ;  /* 0x30000067ff2e7230 */ /* 0x000fe20000004100 */
[----:B------:R-:W-:Y:S01]  /*4af0*/  SHF.R.U32.HI R45, RZ, 0x10, R33 ;  /* 0x00000010ff2d7819 */ /* 0x000fe20000011621 */
[----:B------:R-:W-:Y:S01]  /*4b00*/  HADD2.F32 R44, -RZ, R101.H1_H1 ;  /* 0x30000065ff2c7230 */ /* 0x000fe20000004100 */
[----:B------:R-:W-:Y:S01]  /*4b10*/  SHF.R.U64 R33, R34, 0x10, R35 ;  /* 0x0000001022217819 */ /* 0x000fe20000001223 */
[----:B------:R-:W-:Y:S01]  /*4b20*/  HADD2.F32 R103, -RZ, R103.H0_H0 ;  /* 0x20000067ff677230 */ /* 0x000fe20000004100 */
[----:B------:R-:W-:Y:S01]  /*4b30*/  SHF.R.U64 R34, R38, 0x10, R39 ;  /* 0x0000001026227819 */ /* 0x000fe20000001227 */
[----:B------:R-:W-:Y:S01]  /*4b40*/  HADD2.F32 R45, -RZ, R45.H0_H0 ;  /* 0x2000002dff2d7230 */ /* 0x000fe20000004100 */
[----:B--2---:R-:W-:Y:S01]  /*4b50*/  MOV R38, R13 ;  /* 0x0000000d00267202 */ /* 0x004fe20000000f00 */
[----:B-1----:R-:W-:Y:S01]  /*4b60*/  IMAD.MOV.U32 R13, RZ, RZ, R11 ;  /* 0x000000ffff0d7224 */ /* 0x002fe200078e000b */
[----:B------:R-:W-:Y:S01]  /*4b70*/  SHF.R.U32.HI R47, RZ, 0x10, R37 ;  /* 0x00000010ff2f7819 */ /* 0x000fe20000011625 */
[----:B------:R-:W-:Y:S01]  /*4b80*/  HADD2.F32 R11, -RZ, R9.H0_H0 ;  /* 0x20000009ff0b7230 */ /* 0x000fe20000004100 */
[----:B------:R-:W-:Y:S01]  /*4b90*/  SHF.R.U32.HI R86, RZ, 0x10, R39 ;  /* 0x00000010ff567819 */ /* 0x000fe20000011627 */
[----:B------:R-:W-:Y:S01]  /*4ba0*/  IMAD.MOV.U32 R39, RZ, RZ, R15 ;  /* 0x000000ffff277224 */ /* 0x000fe200078e000f */
[----:B------:R-:W-:Y:S01]  /*4bb0*/  SHF.R.U64 R36, R36, 0x10, R37 ;  /* 0x0000001024247819 */ /* 0x000fe20000001225 */
[----:B------:R-:W-:Y:S01]  /*4bc0*/  HADD2.F32 R15, -RZ, R38.H0_H0 ;  /* 0x20000026ff0f7230 */ /* 0x000fe20000004100 */
[----:B------:R-:W-:Y:S01]  /*4bd0*/  SHF.R.U32.HI R37, RZ, 0x10, R35 ;  /* 0x00000010ff257819 */ /* 0x000fe20000011623 */
[----:B------:R-:W-:-:S02]  /*4be0*/  IMAD.MOV.U32 R35, RZ, RZ, R12 ;  /* 0x000000ffff237224 */ /* 0x000fc400078e000c */
[----:B------:R-:W-:Y:S02]  /*4bf0*/  HADD2.F32 R38, -RZ, R38.H1_H1 ;  /* 0x30000026ff267230 */ /* 0x000fe40000004100 */
[-C--:B------:R-:W-:Y:S01]  /*4c00*/  FMUL.FTZ R84, R15, R46.reuse ;  /* 0x0000002e0f547220 */ /* 0x080fe20000410000 */
[----:B------:R-:W-:Y:S02]  /*4c10*/  HADD2.F32 R47, -RZ, R47.H0_H0 ;  /* 0x2000002fff2f7230 */ /* 0x000fe40000004100 */
[C---:B------:R-:W-:Y:S01]  /*4c20*/  FMUL.FTZ R46, R11.reuse, R46 ;  /* 0x0000002e0b2e7220 */ /* 0x040fe20000410000 */
[----:B------:R-:W-:Y:S02]  /*4c30*/  HADD2.F32 R12, -RZ, R9.H1_H1 ;  /* 0x30000009ff0c7230 */ /* 0x000fe40000004100 */
[-C--:B------:R-:W-:Y:S01]  /*4c40*/  FFMA.FTZ R9, R11, R44.reuse, -R84 ;  /* 0x0000002c0b097223 */ /* 0x080fe20000010854 */
[----:B------:R-:W-:Y:S02]  /*4c50*/  HADD2.F32 R84, -RZ, R102.H1_H1 ;  /* 0x30000066ff547230 */ /* 0x000fe40000004100 */
[-C--:B------:R-:W-:Y:S01]  /*4c60*/  FMUL.FTZ R85, R38, R47.reuse ;  /* 0x0000002f26557220 */ /* 0x080fe20000410000 */
[----:B------:R-:W-:Y:S01]  /*4c70*/  FFMA.FTZ R11, R15, R44, R46 ;  /* 0x0000002c0f0b7223 */ /* 0x000fe2000001002e */
[----:B------:R-:W-:Y:S01]  /*4c80*/  FMUL.FTZ R47, R12, R47 ;  /* 0x0000002f0c2f7220 */ /* 0x000fe20000410000 */
[----:B------:R-:W-:-:S02]  /*4c90*/  HADD2.F32 R15, -RZ, R13.H0_H0 ;  /* 0x2000000dff0f7230 */ /* 0x000fc40000004100 */
[-C--:B------:R-:W-:Y:S01]  /*4ca0*/  FFMA.FTZ R12, R12, R45.reuse, -R85 ;  /* 0x0000002d0c0c7223 */ /* 0x080fe20000010855 */
[----:B------:R-:W-:Y:S02]  /*4cb0*/  HADD2.F32 R44, -RZ, R13.H1_H1 ;  /* 0x3000000dff2c7230 */ /* 0x000fe40000004100 */
[----:B------:R-:W-:Y:S01]  /*4cc0*/  FFMA.FTZ R38, R38, R45, R47 ;  /* 0x0000002d26267223 */ /* 0x000fe2000001002f */
[--C-:B------:R-:W-:Y:S02]  /*4cd0*/  HADD2.F32 R45, -RZ, R39.reuse.H0_H0 ;  /* 0x20000027ff2d7230 */ /* 0x100fe40000004100 */
[----:B------:R-:W-:Y:S01]  /*4ce0*/  HADD2.F32 R47, -RZ, R86.H0_H0 ;  /* 0x20000056ff2f7230 */ /* 0x000fe20000004100 */
[----:B------:R-:W-:Y:S01]  /*4cf0*/  F2FP.F16.F32.PACK_AB R9, R12, R9 ;  /* 0x000000090c09723e */ /* 0x000fe200000000ff */
[----:B------:R-:W-:Y:S02]  /*4d00*/  HADD2.F32 R39, -RZ, R39.H1_H1 ;  /* 0x30000027ff277230 */ /* 0x000fe40000004100 */
[----:B------:R-:W-:Y:S01]  /*4d10*/  FMUL.FTZ R86, R45, R84 ;  /* 0x000000542d567220 */ /* 0x000fe20000410000 */
[----:B------:R-:W-:-:S02]  /*4d20*/  HADD2.F32 R46, -RZ, R99.H1_H1 ;  /* 0x30000063ff2e7230 */ /* 0x000fc40000004100 */
[----:B------:R-:W-:Y:S01]  /*4d30*/  FMUL.FTZ R84, R15, R84 ;  /* 0x000000540f547220 */ /* 0x000fe20000410000 */
[----:B------:R-:W-:Y:S02]  /*4d40*/  HADD2.F32 R37, -RZ, R37.H0_H0 ;  /* 0x20000025ff257230 */ /* 0x000fe40000004100 */
[CC--:B------:R-:W-:Y:S01]  /*4d50*/  FMUL.FTZ R96, R44.reuse, R47.reuse ;  /* 0x0000002f2c607220 */ /* 0x0c0fe20000410000 */
[----:B------:R-:W-:Y:S01]  /*4d60*/  FMUL.FTZ R85, R39, R47 ;  /* 0x0000002f27557220 */ /* 0x000fe20000410000 */
[-C--:B------:R-:W-:Y:S01]  /*4d70*/  FFMA.FTZ R13, R15, R46.reuse, -R86 ;  /* 0x0000002e0f0d7223 */ /* 0x080fe20000010856 */
[----:B------:R-:W-:Y:S01]  /*4d80*/  FFMA.FTZ R15, R45, R46, R84 ;  /* 0x0000002e2d0f7223 */ /* 0x000fe20000010054 */
[-C--:B------:R-:W-:Y:S01]  /*4d90*/  FFMA.FTZ R46, R39, R37.reuse, R96 ;  /* 0x00000025272e7223 */ /* 0x080fe20000010060 */
[----:B------:R-:W-:Y:S01]  /*4da0*/  FFMA.FTZ R44, R44, R37, -R85 ;  /* 0x000000252c2c7223 */ /* 0x000fe20000010855 */
[----:B------:R-:W-:Y:S02]  /*4db0*/  HADD2.F32 R39, -RZ, R36.H0_H0 ;  /* 0x20000024ff277230 */ /* 0x000fe40000004100 */
[--C-:B------:R-:W-:Y:S01]  /*4dc0*/  HADD2.F32 R37, -RZ, R35.reuse.H0_H0 ;  /* 0x20000023ff257230 */ /* 0x100fe20000004100 */
        /* <DEDUP_REMOVED lines=16> */
[----:B------:R-:W-:Y:S01]  /*4ed0*/  HADD2.F32 R32, -RZ, R14.H0_H0 ;  /* 0x2000000eff207230 */ /* 0x000fe20000004100 */
[----:B------:R-:W-:Y:S01]  /*4ee0*/  F2FP.F16.F32.PACK_AB R13, R38, R11 ;  /* 0x0000000b260d723e */ /* 0x000fe200000000ff */
[----:B------:R-:W-:Y:S02]  /*4ef0*/  HADD2.F32 R35, -RZ, R102.H0_H0 ;  /* 0x20000066ff237230 */ /* 0x000fe40000004100 */
        /* <DEDUP_REMOVED lines=13> */
[----:B------:R-:W-:Y:S01]  /*4fd0*/  F2FP.F16.F32.PACK_AB R8, R36, R45 ;  /* 0x0000002d2408723e */ /* 0x000fe200000000ff */
[----:B------:R-:W-:Y:S01]  /*4fe0*/  FFMA.FTZ R14, R14, R33, R37 ;  /* 0x000000210e0e7223 */ /* 0x000fe20000010025 */
[----:B------:R-:W-:-:S02]  /*4ff0*/  IMAD.MOV.U32 R11, RZ, RZ, R44 ;  /* 0x000000ffff0b7224 */ /* 0x000fc400078e002c */
[----:B------:R-:W-:Y:S02]  /*5000*/  F2FP.F16.F32.PACK_AB R10, R10, R47 ;  /* 0x0000002f0a0a723e */ /* 0x000fe400000000ff */
[----:B------:R-:W-:-:S07]  /*5010*/  F2FP.F16.F32.PACK_AB R14, R14, R35 ;  /* 0x000000230e0e723e */ /* 0x000fce00000000ff */
.L_x_14453:
[----:B------:R-:W-:Y:S05]  /*5020*/  BSYNC B1 ;  /* 0x0000000000017941 */ /* 0x000fea0003800000 */
.L_x_14452:
        /* <DEDUP_REMOVED lines=10> */
.L_x_14419:
[----:B------:R-:W-:-:S13]  /*50d0*/  ISETP.NE.AND P3, PT, R156, 0x3, PT ;  /* 0x000000039c00780c */ /* 0x000fda0003f65270 */
[----:B------:R-:W-:Y:S05]  /*50e0*/  @!P3 BRA `(.L_x_14454) ;  /* 0x000000000004b947 */ /* 0x000fea0003800000 */
[----:B------:R-:W-:Y:S01]  /*50f0*/  BPT.TRAP 0x1 ;  /* 0x000000040000795c */ /* 0x000fe20000300000 */
.L_x_14454:
[----:B------:R-:W-:Y:S01]  /*5100*/  IMAD R77, R22, 0x8, R2 ;  /* 0x00000008164d7824 */ /* 0x000fe200078e0202 */
[----:B------:R-:W-:Y:S01]  /*5110*/  SHF.L.U32 R89, R154, 0x1f, RZ ;  /* 0x0000001f9a597819 */ /* 0x000fe200000006ff */
[----:B------:R-:W-:Y:S01]  /*5120*/  IMAD R88, R27, -0x80, R25 ;  /* 0xffffff801b587824 */ /* 0x000fe200078e0219 */
[----:B------:R-:W-:Y:S02]  /*5130*/  BSSY B1, `(.L_x_14455) ;  /* 0x0000004000017945 */ /* 0x000fe40003800000 */
[----:B------:R-:W1:Y:S02]  /*5140*/  SYNCS.PHASECHK.TRANS64.TRYWAIT P4, [R77+URZ+0x16890], R89 ;  /* 0x016890594d0075a7 */ /* 0x000e64000808017f */
[----:B------:R-:W-:Y:S01]  /*5150*/  VIMNMX R88, R88, 0x80, PT ;  /* 0x0000008058587848 */ /* 0x000fe20003fe0100 */
[----:B-1----:R-:W-:Y:S06]  /*5160*/  @!P4 BRA `(.L_x_14456) ;  /* 0x0000014800c0c947 */ /* 0x002fec0003800000 */
.L_x_14699:
[----:B------:R-:W-:Y:S05]  /*5170*/  BSYNC B1 ;  /* 0x0000000000017941 */ /* 0x000fea0003800000 */
.L_x_14455:
[----:B------:R-:W-:Y:S01]  /*5180*/  ISETP.GE.AND P4, PT, R19, R88, PT ;  /* 0x000000581300720c */ /* 0x000fe20003f86270 */
[----:B------:R-:W-:-:S12]  /*5190*/  BSSY B1, `(.L_x_14457) ;  /* 0x0000006000017945 */ /* 0x000fd80003800000 */
[----:B------:R-:W-:Y:S05]  /*51a0*/  @P4 BRA `(.L_x_14458) ;  /* 0x0000000000104947 */ /* 0x000fea0003800000 */
[----:B------:R-:W2:Y:S04]  /*51b0*/  @!P1 LDS.128 R8, [R81+0xe000] ;  /* 0x00e0000051089984 */ /* 0x000ea80000000c00 */
[----:B0-----:R-:W0:Y:S04]  /*51c0*/  @!P2 LDS.128 R12, [R80+0xe000] ;  /* 0x00e00000500ca984 */ /* 0x001e280000000c00 */
[----:B--2---:R2:W-:Y:S04]  /*51d0*/  @!P1 STG.E.128 desc[UR40][R34.64], R8 ;  /* 0x0000000822009986 */ /* 0x0045e8000c101d28 */
[----:B0-----:R2:W-:Y:S02]  /*51e0*/  @!P2 STG.E.128 desc[UR40][R34.64+0x40], R12 ;  /* 0x0000400c2200a986 */ /* 0x0015e4000c101d28 */
.L_x_14458:
[----:B------:R-:W-:Y:S05]  /*51f0*/  BSYNC B1 ;  /* 0x0000000000017941 */ /* 0x000fea0003800000 */
.L_x_14457:
[----:B--2---:R-:W-:-:S05]  /*5200*/  VIADD R8, R19, 0x60 ;  /* 0x0000006013087836 */ /* 0x004fca0000000000 */
[----:B------:R-:W-:-:S13]  /*5210*/  ISETP.GE.AND P4, PT, R8, R88, PT ;  /* 0x000000580800720c */ /* 0x000fda0003f86270 */
[----:B------:R-:W-:Y:S05]  /*5220*/  @P4 BRA `(.L_x_14436) ;  /* 0x0000000000104947 */ /* 0x000fea0003800000 */
[----:B------:R-:W2:Y:S04]  /*5230*/  @!P1 LDS.128 R8, [R81+0x11000] ;  /* 0x0110000051089984 */ /* 0x000ea80000000c00 */
[----:B0-----:R-:W0:Y:S04]  /*5240*/  @!P2 LDS.128 R12, [R80+0x11000] ;  /* 0x01100000500ca984 */ /* 0x001e280000000c00 */
[----:B--2---:R2:W-:Y:S04]  /*5250*/  @!P1 STG.E.128 desc[UR40][R32.64], R8 ;  /* 0x0000000820009986 */ /* 0x0045e8000c101d28 */
[----:B0-----:R2:W-:Y:S02]  /*5260*/  @!P2 STG.E.128 desc[UR40][R32.64+0x40], R12 ;  /* 0x0000400c2000a986 */ /* 0x0015e4000c101d28 */
.L_x_14436:
[----:B------:R-:W-:Y:S05]  /*5270*/  BSYNC B0 ;  /* 0x0000000000007941 */ /* 0x000fea0003800000 */
.L_x_14418:
        /* <DEDUP_REMOVED lines=17> */
.L_x_14460:
[----:B------:R-:W-:Y:S05]  /*5390*/  BSYNC B0 ;  /* 0x0000000000007941 */ /* 0x000fea0003800000 */
.L_x_14459:
[----:B------:R-:W2:Y:S01]  /*53a0*/  SYNCS.PHASECHK.TRANS64.TRYWAIT P3, [R77+URZ+0x168b0], R89 ;  /* 0x0168b0594d0075a7 */ /* 0x000ea2000806017f */
[----:B------:R-:W-:Y:S01]  /*53b0*/  ULDC UR42, c[0x0][0x2f4] ;  /* 0x0000bd00002a7ab9 */ /* 0x000fe20000000800 */
[----:B------:R-:W-:Y:S01]  /*53c0*/  ULDC.64 UR38, c[0x0][0x328] ;  /* 0x0000ca0000267ab9 */ /* 0x000fe20000000a00 */
[----:B------:R-:W-:Y:S01]  /*53d0*/  ULDC.64 UR36, c[0x0][0x318] ;  /* 0x0000c60000247ab9 */ /* 0x000fe20000000a00 */
[----:B------:R-:W-:Y:S01]  /*53e0*/  BSSY B0, `(.L_x_14461) ;  /* 0x0000003000007945 */ /* 0x000fe20003800000 */
[----:B------:R-:W-:-:S03]  /*53f0*/  IMAD.WIDE R12, R27, 0x80, R6 ;  /* 0x000000801b0c7825 */ /* 0x000fc600078e0206 */
[----:B--2---:R-:W-:Y:S05]  /*5400*/  @!P3 BRA `(.L_x_14462) ;  /* 0x00000148002cb947 */ /* 0x004fea0003800000 */
.L_x_14700:
[----:B------:R-:W-:Y:S05]  /*5410*/  BSYNC B0 ;  /* 0x0000000000007941 */ /* 0x000fea0003800000 */
.L_x_14461:
[----:B------:R-:W-:Y:S01]  /*5420*/  ISETP.GE.AND P3, PT, R19, R88, PT ;  /* 0x000000581300720c */ /* 0x000fe20003f66270 */
[----:B------:R-:W-:-:S12]  /*5430*/  BSSY B0, `(.L_x_14463) ;  /* 0x0000010000007945 */ /* 0x000fd80003800000 */
[----:B------:R-:W-:Y:S05]  /*5440*/  @P3 BRA `(.L_x_14464) ;  /* 0x0000000000383947 */ /* 0x000fea0003800000 */
[----:B------:R-:W-:Y:S01]  /*5450*/  MOV R9, R0 ;  /* 0x0000000000097202 */ /* 0x000fe20000000f00 */
[----:B------:R-:W-:Y:S02]  /*5460*/  IMAD R11, R13, UR38, RZ ;  /* 0x000000260d0b7c24 */ /* 0x000fe4000f8e02ff */
[----:B-1----:R-:W-:Y:S02]  /*5470*/  IMAD.MOV.U32 R8, RZ, RZ, R52 ;  /* 0x000000ffff087224 */ /* 0x002fe400078e0034 */
[C---:B------:R-:W-:Y:S02]  /*5480*/  IMAD R11, R12.reuse, UR39, R11 ;  /* 0x000000270c0b7c24 */ /* 0x040fe4000f8e020b */
[----:B------:R-:W-:-:S04]  /*5490*/  IMAD.WIDE.U32 R8, R12, UR38, R8 ;  /* 0x000000260c087c25 */ /* 0x000fc8000f8e0008 */
[----:B------:R-:W-:Y:S01]  /*54a0*/  IMAD.IADD R9, R9, 0x1, R11 ;  /* 0x0000000109097824 */ /* 0x000fe200078e020b */
[----:B0-----:R-:W-:-:S04]  /*54b0*/  LEA R14, P3, R8, UR36, 0x1 ;  /* 0x00000024080e7c11 */ /* 0x001fc8000f8608ff */
[----:B------:R-:W-:Y:S02]  /*54c0*/  LEA.HI.X R15, R8, UR37, R9, 0x1, P3 ;  /* 0x00000025080f7c11 */ /* 0x000fe400098f0c09 */
[----:B------:R-:W-:-:S13]  /*54d0*/  ISETP.GE.AND P3, PT, R16, UR42, PT ;  /* 0x0000002a10007c0c */ /* 0x000fda000bf66270 */
[----:B------:R-:W0:Y:S04]  /*54e0*/  @!P3 LDS.128 R8, [R81] ;  /* 0x000000005108b984 */ /* 0x000e280000000c00 */
[----:B0-----:R-:W-:Y:S01]  /*54f0*/  @!P3 STG.E.128 desc[UR40][R14.64], R8 ;  /* 0x000000080e00b986 */ /* 0x001fe2000c101d28 */
[----:B------:R-:W-:-:S13]  /*5500*/  ISETP.GE.AND P3, PT, R65, UR42, PT ;  /* 0x0000002a41007c0c */ /* 0x000fda000bf66270 */
[----:B------:R-:W0:Y:S04]  /*5510*/  @!P3 LDS.128 R8, [R80] ;  /* 0x000000005008b984 */ /* 0x000e280000000c00 */
[----:B0-----:R3:W-:Y:S02]  /*5520*/  @!P3 STG.E.128 desc[UR40][R14.64+0x40], R8 ;  /* 0x000040080e00b986 */ /* 0x0017e4000c101d28 */
.L_x_14464:
[----:B------:R-:W-:Y:S05]  /*5530*/  BSYNC B0 ;  /* 0x0000000000007941 */ /* 0x000fea0003800000 */
.L_x_14463:
        /* <DEDUP_REMOVED lines=20> */
.L_x_14466:
[----:B------:R-:W-:Y:S05]  /*5680*/  BSYNC B0 ;  /* 0x0000000000007941 */ /* 0x000fea0003800000 */
.L_x_14465:
        /* <DEDUP_REMOVED lines=23> */
.L_x_14413:
[----:B------:R-:W2:Y:S01]  /*5800*/  LDL R5, [R1+0x24] ;  /* 0x0000240001057983 */ /* 0x000ea20000100800 */
[----:B------:R-:W0:Y:S01]  /*5810*/  LDC R0, c[0x0][0x448] ;  /* 0x00011200ff007b82 */ /* 0x000e220000000800 */
[----:B------:R-:W-:Y:S01]  /*5820*/  IMAD.MOV.U32 R88, RZ, RZ, RZ ;  /* 0x000000ffff587224 */ /* 0x000fe200078e00ff */
[----:B0-----:R-:W-:-:S13]  /*5830*/  ISETP.NE.AND P1, PT, R0, 0x1, PT ;  /* 0x000000010000780c */ /* 0x001fda0003f25270 */
[----:B------:R-:W0:Y:S08]  /*5840*/  @P1 LDC R3, c[0x0][0x44c] ;  /* 0x00011300ff031b82 */ /* 0x000e300000000800 */
[----:B------:R-:W1:Y:S01]  /*5850*/  @P1 LDC R4, c[0x0][0x450] ;  /* 0x00011400ff041b82 */ /* 0x000e620000000800 */
[----:B--2---:R-:W-:-:S05]  /*5860*/  IADD3 R0, R5, 0xbf, RZ ;  /* 0x000000bf05007810 */ /* 0x004fca0007ffe0ff */
[----:B0-----:R-:W-:-:S05]  /*5870*/  @P1 IMAD.HI.U32 R3, R0, R3, RZ ;  /* 0x0000000300031227 */ /* 0x001fca00078e00ff */
[----:B-1----:R-:W-:-:S05]  /*5880*/  @P1 SHF.R.U32.HI R0, RZ, R4, R3 ;  /* 0x00000004ff001219 */ /* 0x002fca0000011603 */
[----:B------:R-:W-:-:S05]  /*5890*/  IMAD.IADD R0, R91, 0x1, R0 ;  /* 0x000000015b007824 */ /* 0x000fca00078e0200 */
        /* <DEDUP_REMOVED lines=9> */
.L_x_14468:
        /* <DEDUP_REMOVED lines=32> */
.L_x_14470:
[----:B------:R-:W-:Y:S05]  /*5b30*/  BSYNC B0 ;  /* 0x0000000000007941 */ /* 0x000fea0003800000 */
.L_x_14469:
        /* <DEDUP_REMOVED lines=20> */
[----:B------:R0:W-:Y:S01]  /*5c80*/  STL [R1+0x38], R0 ;  /* 0x0000380001007387 */ /* 0x0001e20000100800 */
[----:B------:R-:W-:-:S04]  /*5c90*/  VIADDMNMX R88, R0, R88, R9, PT ;  /* 0x0000005800587246 */ /* 0x000fc80003800109 */
        /* <DEDUP_REMOVED lines=10> */
.L_x_14703:
[----:B01----:R-:W-:Y:S01]  /*5d40*/  IMAD.HI R0, R157, 0x55555556, RZ ;  /* 0x555555569d007827 */ /* 0x003fe200078e02ff */
[----:B------:R-:W-:Y:S03]  /*5d50*/  BSSY B6, `(.L_x_14473) ;  /* 0x000001a000067945 */ /* 0x000fe60003800000 */
[----:B------:R-:W-:Y:S01]  /*5d60*/  VIADD R3, R2, 0x8400 ;  /* 0x0000840002037836 */ /* 0x000fe20000000000 */
[----:B------:R-:W-:-:S04]  /*5d70*/  LEA.HI R0, R0, R0, RZ, 0x1 ;  /* 0x0000000000007211 */ /* 0x000fc800078f08ff */
[----:B------:R-:W-:Y:S01]  /*5d80*/  LOP3.LUT P0, RZ, R3, 0x3ff, RZ, 0xc0, !PT ;  /* 0x000003ff03ff7812 */ /* 0x000fe2000780c0ff */
[----:B------:R-:W-:-:S03]  /*5d90*/  IMAD R0, R0, -0x3, R157 ;  /* 0xfffffffd00007824 */ /* 0x000fc600078e029d */
[----:B------:R-:W-:Y:S01]  /*5da0*/  P2R R25, PR, RZ, 0x1 ;  /* 0x00000001ff197803 */ /* 0x000fe20000000000 */
[----:B------:R-:W-:-:S05]  /*5db0*/  IMAD R0, R0, 0x2000, R3 ;  /* 0x0000200000007824 */ /* 0x000fca00078e0203 */
        /* <DEDUP_REMOVED lines=19> */
.L_x_14474:
[----:B------:R-:W-:Y:S05]  /*5ef0*/  BSYNC B6 ;  /* 0x0000000000067941 */ /* 0x000fea0003800000 */
.L_x_14473:
        /* <DEDUP_REMOVED lines=13> */
.L_x_14478:
[----:B-1----:R1:W2:Y:S02]  /*5fd0*/  SYNCS.PHASECHK.TRANS64.TRYWAIT P0, [R2+URZ+0x16800], R3 ;  /* 0x01680003020075a7 */ /* 0x0022a4000800017f */
[----:B--2---:R-:W-:Y:S05]  /*5fe0*/  @!P0 NANOSLEEP.SYNCS 0x989680 ;  /* 0x009896800000895d */ /* 0x004fea0003900000 */
[----:B------:R-:W2:Y:S02]  /*5ff0*/  @!P0 SYNCS.PHASECHK.TRANS64 P0, [R2+URZ+0x16800], R3 ;  /* 0x01680003020085a7 */ /* 0x000ea4000800007f */
[----:B--2---:R-:W-:Y:S05]  /*6000*/  @!P0 BRA `(.L_x_14478) ;  /* 0xfffffffc00f08947 */ /* 0x004fea000383ffff */
.L_x_14477:
[----:B------:R-:W-:Y:S05]  /*6010*/  BSYNC B0 ;  /* 0x0000000000007941 */ /* 0x000fea0003800000 */
.L_x_14476:
[----:B------:R-:W-:Y:S05]  /*6020*/  BRA `(.L_x_14479) ;  /* 0x0000002c00907947 */ /* 0x000fea0003800000 */
.L_x_14475:
        /* <DEDUP_REMOVED lines=30> */
.L_x_14481:
[----:B------:R-:W-:Y:S05]  /*6210*/  BSYNC B6 ;  /* 0x0000000000067941 */ /* 0x000fea0003800000 */
.L_x_14480:
[----:B------:R-:W2:Y:S01]  /*6220*/  LDL R20, [R1+0x24] ;  /* 0x0000240001147983 */ /* 0x000ea20000100800 */
[----:B------:R-:W-:Y:S01]  /*6230*/  ULDC.U8 UR4, c[0x0][0x410] ;  /* 0x0001040000047ab9 */ /* 0x000fe20000000000 */
[----:B------:R-:W-:Y:S01]  /*6240*/  BSSY B0, `(.L_x_14482) ;  /* 0x00002ba000007945 */ /* 0x000fe20003800000 */
[----:B------:R-:W-:Y:S02]  /*6250*/  ISETP.NE.AND P0, PT, RZ, UR4, PT ;  /* 0x00000004ff007c0c */ /* 0x000fe4000bf05270 */
[----:B--2---:R-:W-:-:S11]  /*6260*/  IADD3 R39, R19, R20, RZ ;  /* 0x0000001413277210 */ /* 0x004fd60007ffe0ff */
[----:B------:R-:W-:Y:S05]  /*6270*/  @!P0 BRA `(.L_x_14483) ;  /* 0x00000014009c8947 */ /* 0x000fea0003800000 */
[----:B------:R-:W0:Y:S01]  /*6280*/  LDC R40, c[0x0][0x448] ;  /* 0x00011200ff287b82 */ /* 0x000e220000000800 */
[----:B------:R-:W1:Y:S01]  /*6290*/  S2R R20, SR_TID.X ;  /* 0x0000000000147919 */ /* 0x000e620000002100 */
[----:B------:R-:W-:Y:S01]  /*62a0*/  ULDC.64 UR4, c[0x0][0x3f8] ;  /* 0x0000fe0000047ab9 */ /* 0x000fe20000000a00 */
[----:B------:R-:W-:Y:S01]  /*62b0*/  ULDC.64 UR6, c[0x0][0x408] ;  /* 0x0001020000067ab9 */ /* 0x000fe20000000a00 */
[----:B------:R-:W-:Y:S01]  /*62c0*/  IMAD.MOV.U32 R6, RZ, RZ, R26 ;  /* 0x000000ffff067224 */ /* 0x000fe200078e001a */
[----:B------:R-:W-:Y:S01]  /*62d0*/  SHF.R.S32.HI R38, RZ, 0x1f, R155 ;  /* 0x0000001fff267819 */ /* 0x000fe2000001149b */
[----:B------:R-:W-:Y:S02]  /*62e0*/  IMAD.MOV.U32 R7, RZ, RZ, R31 ;  /* 0x000000ffff077224 */ /* 0x000fe400078e001f */
[----:B------:R-:W-:Y:S02]  /*62f0*/  IMAD.MOV.U32 R8, RZ, RZ, R24 ;  /* 0x000000ffff087224 */ /* 0x000fe400078e0018 */
[----:B------:R-:W-:Y:S01]  /*6300*/  IMAD.MOV.U32 R9, RZ, RZ, R33 ;  /* 0x000000ffff097224 */ /* 0x000fe200078e0021 */
[----:B0-----:R-:W-:Y:S01]  /*6310*/  ISETP.NE.AND P0, PT, R40, 0x1, PT ;  /* 0x000000012800780c */ /* 0x001fe20003f05270 */
[----:B-1----:R-:W-:-:S12]  /*6320*/  VIADD R21, R20, 0xffffff80 ;  /* 0xffffff8014157836 */ /* 0x002fd80000000000 */
[----:B------:R-:W0:Y:S01]  /*6330*/  @P0 LDC R0, c[0x0][0x44c] ;  /* 0x00011300ff000b82 */ /* 0x000e220000000800 */
[----:B------:R-:W-:-:S04]  /*6340*/  SHF.R.S32.HI R20, RZ, 0x1f, R21 ;  /* 0x0000001fff147819 */ /* 0x000fc80000011415 */
[----:B------:R-:W-:-:S03]  /*6350*/  LEA.HI R20, R20, R21, RZ, 0x2 ;  /* 0x0000001514147211 */ /* 0x000fc600078f10ff */
[----:B------:R-:W1:Y:S01]  /*6360*/  @P0 LDC R5, c[0x0][0x450] ;  /* 0x00011400ff050b82 */ /* 0x000e620000000800 */
[----:B------:R-:W-:-:S05]  /*6370*/  LOP3.LUT R20, R20, 0xfffffffc, RZ, 0xc0, !PT ;  /* 0xfffffffc14147812 */ /* 0x000fca00078ec0ff */
[----:B------:R-:W-:-:S04]  /*6380*/  IMAD.IADD R20, R21, 0x1, -R20 ;  /* 0x0000000115147824 */ /* 0x000fc800078e0a14 */
[----:B------:R-:W-:-:S04]  /*6390*/  IMAD R3, R20, 0x60, R39 ;  /* 0x0000006014037824 */ /* 0x000fc800078e0227 */
        /* <DEDUP_REMOVED lines=23> */
.L_x_14709:
[----:B------:R-:W5:Y:S01]  /*6510*/  LDL R9, [R1+0x20] ;  /* 0x0000200001097983 */ /* 0x000f620000100800 */
[----:B------:R-:W-:Y:S01]  /*6520*/  BSSY B1, `(.L_x_14485) ;  /* 0x000001e000017945 */ /* 0x000fe20003800000 */
[----:B------:R-:W-:Y:S02]  /*6530*/  CS2R R32, SRZ ;  /* 0x0000000000207805 */ /* 0x000fe4000001ff00 */
[----:B------:R-:W-:Y:S02]  /*6540*/  CS2R R26, SRZ ;  /* 0x00000000001a7805 */ /* 0x000fe4000001ff00 */
[----:B------:R-:W-:Y:S02]  /*6550*/  CS2R R30, SRZ ;  /* 0x00000000001e7805 */ /* 0x000fe4000001ff00 */
[----:B------:R-:W-:Y:S01]  /*6560*/  CS2R R24, SRZ ;  /* 0x0000000000187805 */ /* 0x000fe2000001ff00 */
[----:B-----5:R-:W-:-:S05]  /*6570*/  IMAD R40, R9, R40, RZ ;  /* 0x0000002809287224 */ /* 0x020fca00078e02ff */
[----:B------:R-:W-:-:S13]  /*6580*/  ISETP.GE.AND P0, PT, R39, R40, PT ;  /* 0x000000282700720c */ /* 0x000fda0003f06270 */
[----:B------:R-:W-:Y:S05]  /*6590*/  @P0 BRA `(.L_x_14486) ;  /* 0x0000000000580947 */ /* 0x000fea0003800000 */
[----:B------:R-:W-:Y:S01]  /*65a0*/  ULDC UR4, c[0x0][0x3f4] ;  /* 0x0000fd0000047ab9 */ /* 0x000fe20000000800 */
[----:B--2---:R-:W-:Y:S01]  /*65b0*/  MOV R10, R0 ;  /* 0x00000000000a7202 */ /* 0x004fe20000000f00 */
[----:B-1----:R-:W-:Y:S01]  /*65c0*/  IMAD.MOV.U32 R11, RZ, RZ, R3 ;  /* 0x000000ffff0b7224 */ /* 0x002fe200078e0003 */
[----:B------:R-:W-:Y:S02]  /*65d0*/  ISETP.GE.AND P3, PT, R155, UR4, PT ;  /* 0x000000049b007c0c */ /* 0x000fe4000bf66270 */
[----:B------:R-:W-:Y:S02]  /*65e0*/  CS2R R30, SRZ ;  /* 0x00000000001e7805 */ /* 0x000fe4000001ff00 */
[----:B------:R-:W-:Y:S01]  /*65f0*/  ISETP.GE.AND P2, PT, R152, UR4, PT ;  /* 0x0000000498007c0c */ /* 0x000fe2000bf46270 */
[----:B---3--:R-:W-:-:S08]  /*6600*/  IMAD.MOV.U32 R15, RZ, RZ, R5 ;  /* 0x000000ffff0f7224 */ /* 0x008fd000078e0005 */
[C---:B------:R-:W-:Y:S01]  /*6610*/  @!P3 IMAD.SHL.U32 R35, R155.reuse, 0x2, RZ ;  /* 0x000000029b23b824 */ /* 0x040fe200078e00ff */
[----:B------:R-:W-:Y:S02]  /*6620*/  @!P3 SHF.L.U64.HI R26, R155, 0x1, R38 ;  /* 0x000000019b1ab819 */ /* 0x000fe40000010226 */
[----:B------:R-:W-:Y:S02]  /*6630*/  CS2R R32, SRZ ;  /* 0x0000000000207805 */ /* 0x000fe4000001ff00 */
[----:B------:R-:W-:Y:S01]  /*6640*/  CS2R R24, SRZ ;  /* 0x0000000000187805 */ /* 0x000fe2000001ff00 */
[----:B------:R-:W-:Y:S01]  /*6650*/  @!P2 IMAD.WIDE R10, R152, 0x2, R10 ;  /* 0x00000002980aa825 */ /* 0x000fe200078e020a */
[-C--:B------:R-:W-:Y:S02]  /*6660*/  @!P3 IADD3 R20, P0, R0, R35.reuse, RZ ;  /* 0x000000230014b210 */ /* 0x080fe40007f1e0ff */
[----:B----4-:R-:W-:Y:S01]  /*6670*/  @!P3 IADD3 R34, P1, R14, R35, RZ ;  /* 0x000000230e22b210 */ /* 0x010fe20007f3e0ff */
[----:B------:R-:W-:Y:S01]  /*6680*/  @!P2 IMAD.WIDE R12, R152, 0x2, R14 ;  /* 0x00000002980ca825 */ /* 0x000fe200078e020e */
[----:B------:R1:W5:Y:S03]  /*6690*/  @!P2 LD.E.64 R30, desc[UR40][R10.64] ;  /* 0x000000280a1ea980 */ /* 0x000366000c101b00 */
[--C-:B------:R-:W-:Y:S01]  /*66a0*/  @!P3 IMAD.X R21, R3, 0x1, R26.reuse, P0 ;  /* 0x000000010315b824 */ /* 0x100fe200000e061a */
[----:B------:R1:W5:Y:S01]  /*66b0*/  @!P2 LD.E.64 R32, desc[UR40][R12.64] ;  /* 0x000000280c20a980 */ /* 0x000362000c101b00 */
[----:B------:R-:W-:Y:S01]  /*66c0*/  @!P3 IMAD.X R35, R5, 0x1, R26, P1 ;  /* 0x000000010523b824 */ /* 0x000fe200008e061a */
[----:B------:R-:W-:-:S02]  /*66d0*/  CS2R R26, SRZ ;  /* 0x00000000001a7805 */ /* 0x000fc4000001ff00 */
[----:B------:R1:W5:Y:S04]  /*66e0*/  @!P3 LD.E.64 R24, desc[UR40][R20.64] ;  /* 0x000000281418b980 */ /* 0x000368000c101b00 */
[----:B------:R1:W5:Y:S02]  /*66f0*/  @!P3 LD.E.64 R26, desc[UR40][R34.64] ;  /* 0x00000028221ab980 */ /* 0x000364000c101b00 */
.L_x_14486:
[----:B------:R-:W-:Y:S05]  /*6700*/  BSYNC B1 ;  /* 0x0000000000017941 */ /* 0x000fea0003800000 */
.L_x_14485:
[----:B--2--5:R-:W-:Y:S01]  /*6710*/  IMAD.MOV.U32 R0, RZ, RZ, R32 ;  /* 0x000000ffff007224 */ /* 0x024fe200078e0020 */
[----:B------:R-:W-:Y:S01]  /*6720*/  MOV R9, R27 ;  /* 0x0000001b00097202 */ /* 0x000fe20000000f00 */
[----:B-1----:R-:W-:Y:S01]  /*6730*/  IMAD.MOV.U32 R3, RZ, RZ, R33 ;  /* 0x000000ffff037224 */ /* 0x002fe200078e0021 */
[----:B------:R-:W-:Y:S01]  /*6740*/  UMOV UR4, 0xffffffff ;  /* 0xffffffff00047882 */ /* 0x000fe20000000000 */
        /* <DEDUP_REMOVED lines=19> */
.L_x_14715:
        /* <DEDUP_REMOVED lines=15> */
[----:B------:R-:W-:Y:S01]  /*6970*/  MOV R7, R3 ;  /* 0x0000000300077202 */ /* 0x000fe20000000f00 */
[----:B---3--:R-:W-:Y:S01]  /*6980*/  IMAD.MOV.U32 R6, RZ, RZ, R0 ;  /* 0x000000ffff067224 */ /* 0x008fe200078e0000 */
[----:B------:R-:W-:Y:S02]  /*6990*/  ISETP.GE.AND P3, PT, R155, UR4, PT ;  /* 0x000000049b007c0c */ /* 0x000fe4000bf66270 */
[----:B------:R-:W-:Y:S02]  /*69a0*/  CS2R R12, SRZ ;  /* 0x00000000000c7805 */ /* 0x000fe4000001ff00 */
[----:B------:R-:W-:Y:S01]  /*69b0*/  ISETP.GE.AND P2, PT, R152, UR4, PT ;  /* 0x0000000498007c0c */ /* 0x000fe2000bf46270 */
[----:B------:R-:W-:-:S08]  /*69c0*/  IMAD.MOV.U32 R15, RZ, RZ, R5 ;  /* 0x000000ffff0f7224 */ /* 0x000fd000078e0005 */
[C---:B------:R-:W-:Y:S01]  /*69d0*/  @!P3 IMAD.SHL.U32 R9, R155.reuse, 0x2, RZ ;  /* 0x000000029b09b824 */ /* 0x040fe200078e00ff */
[----:B------:R-:W-:Y:S02]  /*69e0*/  @!P3 SHF.L.U64.HI R10, R155, 0x1, R38 ;  /* 0x000000019b0ab819 */ /* 0x000fe40000010226 */
[----:B------:R-:W-:Y:S01]  /*69f0*/  CS2R R20, SRZ ;  /* 0x0000000000147805 */ /* 0x000fe2000001ff00 */
[----:B------:R-:W-:Y:S01]  /*6a00*/  @!P2 IMAD.WIDE R6, R152, 0x2, R6 ;  /* 0x000000029806a825 */ /* 0x000fe200078e0206 */
[-C--:B------:R-:W-:Y:S02]  /*6a10*/  @!P3 IADD3 R38, P0, R0, R9.reuse, RZ ;  /* 0x000000090026b210 */ /* 0x080fe40007f1e0ff */
[----:B----4-:R-:W-:Y:S02]  /*6a20*/  @!P3 IADD3 R4, P1, R14, R9, RZ ;  /* 0x000000090e04b210 */ /* 0x010fe40007f3e0ff */
[----:B------:R-:W-:Y:S01]  /*6a30*/  CS2R R8, SRZ ;  /* 0x0000000000087805 */ /* 0x000fe2000001ff00 */
[----:B------:R0:W5:Y:S01]  /*6a40*/  @!P2 LD.E.64 R12, desc[UR40][R6.64] ;  /* 0x00000028060ca980 */ /* 0x000162000c101b00 */
[----:B------:R-:W-:-:S02]  /*6a50*/  @!P3 IMAD.X R39, R3, 0x1, R10, P0 ;  /* 0x000000010327b824 */ /* 0x000fc400000e060a */
[----:B------:R-:W-:Y:S01]  /*6a60*/  @!P3 IMAD.X R5, R5, 0x1, R10, P1 ;  /* 0x000000010505b824 */ /* 0x000fe200008e060a */
[----:B------:R-:W-:Y:S01]  /*6a70*/  CS2R R10, SRZ ;  /* 0x00000000000a7805 */ /* 0x000fe2000001ff00 */
[----:B------:R-:W-:Y:S01]  /*6a80*/  @!P2 IMAD.WIDE R14, R152, 0x2, R14 ;  /* 0x00000002980ea825 */ /* 0x000fe200078e020e */
[----:B------:R0:W5:Y:S04]  /*6a90*/  @!P3 LD.E.64 R8, desc[UR40][R38.64] ;  /* 0x000000282608b980 */ /* 0x000168000c101b00 */
[----:B------:R0:W5:Y:S04]  /*6aa0*/  @!P2 LD.E.64 R20, desc[UR40][R14.64] ;  /* 0x000000280e14a980 */ /* 0x000168000c101b00 */
[----:B------:R0:W5:Y:S02]  /*6ab0*/  @!P3 LD.E.64 R10, desc[UR40][R4.64] ;  /* 0x00000028040ab980 */ /* 0x000164000c101b00 */
.L_x_14489:
[----:B------:R-:W-:Y:S05]  /*6ac0*/  BSYNC B1 ;  /* 0x0000000000017941 */ /* 0x000fea0003800000 */
.L_x_14488:
[----:B0-----:R-:W0:Y:S01]  /*6ad0*/  S2R R7, SR_TID.X ;  /* 0x0000000000077919 */ /* 0x001e220000002100 */
[----:B------:R-:W1:Y:S01]  /*6ae0*/  SYNCS.PHASECHK.TRANS64.TRYWAIT P0, [R2+URZ+0x16800], R37 ;  /* 0x01680025020075a7 */ /* 0x000e62000800017f */
[----:B------:R-:W-:Y:S01]  /*6af0*/  LOP3.LUT R3, R34, 0x1c0, RZ, 0xc0, !PT ;  /* 0x000001c022037812 */ /* 0x000fe200078ec0ff */
[----:B-----5:R-:W-:Y:S01]  /*6b00*/  IMAD.MOV.U32 R4, RZ, RZ, R20 ;  /* 0x000000ffff047224 */ /* 0x020fe200078e0014 */
[----:B------:R-:W-:Y:S01]  /*6b10*/  MOV R6, R12 ;  /* 0x0000000c00067202 */ /* 0x000fe20000000f00 */
[----:B------:R-:W-:Y:S01]  /*6b20*/  IMAD.MOV.U32 R5, RZ, RZ, R11 ;  /* 0x000000ffff057224 */ /* 0x000fe200078e000b */
[----:B---3--:R-:W-:Y:S01]  /*6b30*/  LOP3.LUT R0, R3, 0x18, R16, 0xf8, !PT ;  /* 0x0000001803007812 */ /* 0x008fe200078ef810 */
[----:B------:R-:W-:Y:S01]  /*6b40*/  IMAD R34, R29, -0xc0, R40 ;  /* 0xffffff401d227824 */ /* 0x000fe200078e0228 */
[----:B------:R-:W-:Y:S01]  /*6b50*/  SHF.R.U32.HI R3, RZ, 0x3, R3 ;  /* 0x00000003ff037819 */ /* 0x000fe20000011603 */
[----:B------:R-:W-:Y:S01]  /*6b60*/  BSSY B1, `(.L_x_14490) ;  /* 0x0000019000017945 */ /* 0x000fe20003800000 */
[----:B------:R-:W-:Y:S01]  /*6b70*/  PRMT R36, R4, 0x7610, R36 ;  /* 0x0000761004247816 */ /* 0x000fe20000000024 */
[----:B------:R-:W-:Y:S01]  /*6b80*/  IMAD.MOV.U32 R4, RZ, RZ, R10 ;  /* 0x000000ffff047224 */ /* 0x000fe200078e000a */
[----:B------:R-:W-:Y:S01]  /*6b90*/  LOP3.LUT R0, R0, R3, RZ, 0x3c, !PT ;  /* 0x0000000300007212 */ /* 0x000fe200078e3cff */
[----:B------:R-:W-:Y:S01]  /*6ba0*/  IMAD.MOV.U32 R3, RZ, RZ, R21 ;  /* 0x000000ffff037224 */ /* 0x000fe200078e0015 */
[----:B------:R-:W-:-:S02]  /*6bb0*/  VIMNMX R34, R34, 0xc0, PT ;  /* 0x000000c022227848 */ /* 0x000fc40003fe0100 */
[----:B----4-:R-:W-:Y:S01]  /*6bc0*/  PRMT R14, R4, 0x5410, R5 ;  /* 0x00005410040e7816 */ /* 0x010fe20000000005 */
[----:B------:R-:W-:Y:S01]  /*6bd0*/  IMAD.MOV.U32 R4, RZ, RZ, R8 ;  /* 0x000000ffff047224 */ /* 0x000fe200078e0008 */
[----:B------:R-:W-:Y:S01]  /*6be0*/  PRMT R29, R3, 0x7610, R29 ;  /* 0x00007610031d7816 */ /* 0x000fe2000000001d */
[----:B------:R-:W-:Y:S01]  /*6bf0*/  IMAD.MOV.U32 R5, RZ, RZ, R9 ;  /* 0x000000ffff057224 */ /* 0x000fe200078e0009 */
[----:B------:R-:W-:Y:S02]  /*6c00*/  PRMT R48, R48, 0x5410, R6 ;  /* 0x0000541030307816 */ /* 0x000fe40000000006 */
[----:B------:R-:W-:Y:S02]  /*6c10*/  PRMT R15, R4, 0x7610, R15 ;  /* 0x00007610040f7816 */ /* 0x000fe4000000000f */
[----:B------:R-:W-:Y:S02]  /*6c20*/  LOP3.LUT P2, RZ, R42, 0x4, RZ, 0xc0, !PT ;  /* 0x000000042aff7812 */ /* 0x000fe4000784c0ff */
[----:B------:R-:W-:Y:S01]  /*6c30*/  ISETP.GE.AND P1, PT, R19, R34, PT ;  /* 0x000000221300720c */ /* 0x000fe20003f26270 */
[----:B0-----:R-:W-:-:S05]  /*6c40*/  VIADD R38, R7, 0xffffff80 ;  /* 0xffffff8007267836 */ /* 0x001fca0000000000 */
[----:B------:R-:W-:-:S04]  /*6c50*/  SHF.R.S32.HI R7, RZ, 0x1f, R38 ;  /* 0x0000001fff077819 */ /* 0x000fc80000011426 */
[----:B------:R-:W-:-:S04]  /*6c60*/  LEA.HI R7, R7, R38, RZ, 0x5 ;  /* 0x0000002607077211 */ /* 0x000fc800078f28ff */
[----:B------:R-:W-:-:S05]  /*6c70*/  SHF.R.S32.HI R7, RZ, 0x5, R7 ;  /* 0x00000005ff077819 */ /* 0x000fca0000011407 */
[----:B------:R-:W-:Y:S02]  /*6c80*/  IMAD R3, R7, 0x200, R0 ;  /* 0x0000020007037824 */ /* 0x000fe400078e0200 */
[----:B------:R-:W-:Y:S02]  /*6c90*/  IMAD.MOV.U32 R0, RZ, RZ, R13 ;  /* 0x000000ffff007224 */ /* 0x000fe400078e000d */
[----:B------:R-:W-:-:S03]  /*6ca0*/  IMAD R3, R3, 0x2, R2 ;  /* 0x0000000203037824 */ /* 0x000fc600078e0202 */
[----:B------:R-:W-:Y:S01]  /*6cb0*/  PRMT R29, R29, 0x5410, R0 ;  /* 0x000054101d1d7816 */ /* 0x000fe20000000000 */
[C---:B------:R-:W-:Y:S02]  /*6cc0*/  VIADD R4, R3.reuse, 0x8400 ;  /* 0x0000840003047836 */ /* 0x040fe40000000000 */
[----:B------:R-:W-:Y:S01]  /*6cd0*/  VIADD R0, R3, 0x8440 ;  /* 0x0000844003007836 */ /* 0x000fe20000000000 */
[----:B-1----:R-:W-:Y:S06]  /*6ce0*/  @!P0 BRA `(.L_x_14491) ;  /* 0x0000013400288947 */ /* 0x002fec0003800000 */
.L_x_14716:
[----:B------:R-:W-:Y:S05]  /*6cf0*/  BSYNC B1 ;  /* 0x0000000000017941 */ /* 0x000fea0003800000 */
.L_x_14490:
[----:B------:R-:W-:Y:S01]  /*6d00*/  BSSY B1, `(.L_x_14492) ;  /* 0x000005f000017945 */ /* 0x000fe20003800000 */
[----:B------:R-:W-:Y:S02]  /*6d10*/  PRMT R15, R15, 0x5410, R5 ;  /* 0x000054100f0f7816 */ /* 0x000fe40000000005 */
[----:B------:R-:W-:Y:S01]  /*6d20*/  @P2 IADD3 R0, R4, -0x40, RZ ;  /* 0xffffffc004002810 */ /* 0x000fe20007ffe0ff */
[----:B------:R-:W-:Y:S06]  /*6d30*/  @P1 BRA `(.L_x_14493) ;  /* 0x00000004006c1947 */ /* 0x000fec0003800000 */
[----:B------:R-:W1:Y:S01]  /*6d40*/  LDC R4, c[0x0][0x3f4] ;  /* 0x0000fd00ff047b82 */ /* 0x000e620000000800 */
[----:B------:R-:W-:Y:S01]  /*6d50*/  BSSY B2, `(.L_x_14494) ;  /* 0x000002e000027945 */ /* 0x000fe20003800000 */
[-C--:B-1----:R-:W-:Y:S02]  /*6d60*/  ISETP.GE.AND P0, PT, R152, R4.reuse, PT ;  /* 0x000000049800720c */ /* 0x082fe40003f06270 */
[----:B------:R-:W-:-:S11]  /*6d70*/  ISETP.GE.AND P1, PT, R155, R4, PT ;  /* 0x000000049b00720c */ /* 0x000fd60003f26270 */
[----:B------:R-:W-:Y:S05]  /*6d80*/  @P0 BRA `(.L_x_14495) ;  /* 0x0000000000a80947 */ /* 0x000fea0003800000 */
[----:B------:R-:W1:Y:S01]  /*6d90*/  LDS.128 R4, [R3+0x8400] ;  /* 0x0084000003047984 */ /* 0x000e620000000c00 */
[----:B------:R-:W-:Y:S01]  /*6da0*/  SHF.R.U32.HI R40, RZ, 0x10, R33 ;  /* 0x00000010ff287819 */ /* 0x000fe20000011621 */
[--C-:B------:R-:W-:Y:S01]  /*6db0*/  HADD2.F32 R39, -RZ, R41.reuse.H0_H0 ;  /* 0x20000029ff277230 */ /* 0x100fe20000004100 */
[----:B------:R-:W-:Y:S01]  /*6dc0*/  SHF.R.U32.HI R38, RZ, 0x10, R31 ;  /* 0x00000010ff267819 */ /* 0x000fe2000001161f */
[----:B0-----:R-:W-:Y:S01]  /*6dd0*/  HADD2.F32 R37, -RZ, R41.H1_H1 ;  /* 0x30000029ff257230 */ /* 0x001fe20000004100 */
        /* <DEDUP_REMOVED lines=37> */
.L_x_14495:
[----:B------:R-:W-:Y:S05]  /*7030*/  BSYNC B2 ;  /* 0x0000000000027941 */ /* 0x000fea0003800000 */
.L_x_14494:
[----:B------:R-:W-:Y:S05]  /*7040*/  @P1 BRA `(.L_x_14493) ;  /* 0x0000000000a81947 */ /* 0x000fea0003800000 */
[----:B-1----:R-:W1:Y:S01]  /*7050*/  LDS.128 R4, [R0] ;  /* 0x0000000000047984 */ /* 0x002e620000000c00 */
[----:B------:R-:W-:Y:S01]  /*7060*/  SHF.R.U32.HI R31, RZ, 0x10, R25 ;  /* 0x00000010ff1f7819 */ /* 0x000fe20000011619 */
[----:B------:R-:W-:Y:S01]  /*7070*/  HADD2.F32 R30, -RZ, R48.H0_H0 ;  /* 0x20000030ff1e7230 */ /* 0x000fe20000004100 */
[--C-:B------:R-:W-:Y:S01]  /*7080*/  SHF.R.U32.HI R33, RZ, 0x10, R27.reuse ;  /* 0x00000010ff217819 */ /* 0x100fe2000001161b */
[----:B------:R-:W-:Y:S01]  /*7090*/  HADD2.F32 R32, -RZ, R36.H1_H1 ;  /* 0x30000024ff207230 */ /* 0x000fe20000004100 */
[----:B------:R-:W-:Y:S01]  /*70a0*/  SHF.R.U64 R39, R26, 0x10, R27 ;  /* 0x000000101a277819 */ /* 0x000fe2000000121b */
[----:B------:R-:W-:Y:S01]  /*70b0*/  HADD2.F32 R31, -RZ, R31.H0_H0 ;  /* 0x2000001fff1f7230 */ /* 0x000fe20000004100 */
[----:B------:R-:W-:Y:S01]  /*70c0*/  SHF.R.U64 R41, R24, 0x10, R25 ;  /* 0x0000001018297819 */ /* 0x000fe20000001219 */
[----:B------:R-:W-:Y:S02]  /*70d0*/  HADD2.F32 R33, -RZ, R33.H0_H0 ;  /* 0x20000021ff217230 */ /* 0x000fe40000004100 */
[----:B-1----:R-:W-:-:S02]  /*70e0*/  HADD2.F32 R27, -RZ, R7.H1_H1 ;  /* 0x30000007ff1b7230 */ /* 0x002fc40000004100 */
[----:B------:R-:W-:Y:S02]  /*70f0*/  HADD2.F32 R26, -RZ, R7.H0_H0 ;  /* 0x20000007ff1a7230 */ /* 0x000fe40000004100 */
[--C-:B------:R-:W-:Y:S02]  /*7100*/  HADD2.F32 R7, -RZ, R4.reuse.H0_H0 ;  /* 0x20000004ff077230 */ /* 0x100fe40000004100 */
[C---:B------:R-:W-:Y:S01]  /*7110*/  FMUL.FTZ R40, R27.reuse, R31 ;  /* 0x0000001f1b287220 */ /* 0x040fe20000410000 */
[----:B------:R-:W-:Y:S02]  /*7120*/  HADD2.F32 R4, -RZ, R4.H1_H1 ;  /* 0x30000004ff047230 */ /* 0x000fe40000004100 */
[-C--:B0-----:R-:W-:Y:S01]  /*7130*/  FMUL.FTZ R37, R27, R33.reuse ;  /* 0x000000211b257220 */ /* 0x081fe20000410000 */
[--C-:B------:R-:W-:Y:S02]  /*7140*/  HADD2.F32 R24, -RZ, R6.reuse.H0_H0 ;  /* 0x20000006ff187230 */ /* 0x100fe40000004100 */
[----:B------:R-:W-:Y:S01]  /*7150*/  FFMA.FTZ R42, R26, R33, R40 ;  /* 0x000000211a2a7223 */ /* 0x000fe20000010028 */
[----:B------:R-:W-:-:S02]  /*7160*/  HADD2.F32 R25, -RZ, R6.H1_H1 ;  /* 0x30000006ff197230 */ /* 0x000fc40000004100 */
[----:B------:R-:W-:Y:S01]  /*7170*/  FMUL.FTZ R38, R4, R32 ;  /* 0x0000002004267220 */ /* 0x000fe20000410000 */
[----:B------:R-:W-:Y:S02]  /*7180*/  HADD2.F32 R27, -RZ, R35.H1_H1 ;  /* 0x30000023ff1b7230 */ /* 0x000fe40000004100 */
[----:B------:R-:W-:Y:S01]  /*7190*/  FFMA.FTZ R37, R26, R31, -R37 ;  /* 0x0000001f1a257223 */ /* 0x000fe20000010825 */
        /* <DEDUP_REMOVED lines=21> */
.L_x_14493:
[----:B------:R-:W-:Y:S05]  /*72f0*/  BSYNC B1 ;  /* 0x0000000000017941 */ /* 0x000fea0003800000 */
.L_x_14492:
[----:B-12---:R-:W-:-:S05]  /*7300*/  VIADD R4, R19, 0x60 ;  /* 0x0000006013047836 */ /* 0x006fca0000000000 */
[----:B------:R-:W-:-:S13]  /*7310*/  ISETP.GE.AND P0, PT, R4, R34, PT ;  /* 0x000000220400720c */ /* 0x000fda0003f06270 */
[----:B------:R-:W-:Y:S05]  /*7320*/  @P0 BRA `(.L_x_14496) ;  /* 0x0000001800ac0947 */ /* 0x000fea0003800000 */
[----:B------:R-:W1:Y:S01]  /*7330*/  LDC R4, c[0x0][0x3f4] ;  /* 0x0000fd00ff047b82 */ /* 0x000e620000000800 */
[----:B------:R-:W-:Y:S01]  /*7340*/  BSSY B1, `(.L_x_14497) ;  /* 0x000002e000017945 */ /* 0x000fe20003800000 */
[-C--:B-1----:R-:W-:Y:S02]  /*7350*/  ISETP.GE.AND P0, PT, R152, R4.reuse, PT ;  /* 0x000000049800720c */ /* 0x082fe40003f06270 */
[----:B------:R-:W-:-:S11]  /*7360*/  ISETP.GE.AND P1, PT, R155, R4, PT ;  /* 0x000000049b00720c */ /* 0x000fd60003f26270 */
[----:B------:R-:W-:Y:S05]  /*7370*/  @P0 BRA `(.L_x_14498) ;  /* 0x0000000000a80947 */ /* 0x000fea0003800000 */
[----:B------:R-:W1:Y:S01]  /*7380*/  LDS.128 R4, [R3+0xb400] ;  /* 0x00b4000003047984 */ /* 0x000e620000000c00 */
        /* <DEDUP_REMOVED lines=41> */
.L_x_14498:
[----:B------:R-:W-:Y:S05]  /*7620*/  BSYNC B1 ;  /* 0x0000000000017941 */ /* 0x000fea0003800000 */
.L_x_14497:
[----:B------:R-:W-:Y:S05]  /*7630*/  @P1 BRA `(.L_x_14496) ;  /* 0x0000001400e81947 */ /* 0x000fea0003800000 */
[----:B-1----:R-:W1:Y:S01]  /*7640*/  LDS.128 R4, [R0+0x3000] ;  /* 0x0030000000047984 */ /* 0x002e620000000c00 */
        /* <DEDUP_REMOVED lines=42> */
.L_x_14483:
[----:B------:R-:W0:Y:S01]  /*78f0*/  S2R R0, SR_TID.X ;  /* 0x0000000000007919 */ /* 0x000e220000002100 */
[----:B------:R-:W1:Y:S01]  /*7900*/  LDC R32, c[0x0][0x448] ;  /* 0x00011200ff207b82 */ /* 0x000e620000000800 */
[----:B------:R-:W-:Y:S01]  /*7910*/  ULDC.64 UR4, c[0x0][0x3f8] ;  /* 0x0000fe0000047ab9 */ /* 0x000fe20000000a00 */
[----:B------:R-:W-:Y:S01]  /*7920*/  ULDC.64 UR6, c[0x0][0x408] ;  /* 0x0001020000067ab9 */ /* 0x000fe20000000a00 */
[----:B------:R-:W-:Y:S01]  /*7930*/  IMAD.MOV.U32 R27, RZ, RZ, R31 ;  /* 0x000000ffff1b7224 */ /* 0x000fe200078e001f */
[----:B------:R-:W-:Y:S01]  /*7940*/  SHF.R.S32.HI R43, RZ, 0x1f, R16 ;  /* 0x0000001fff2b7819 */ /* 0x000fe20000011410 */
[----:B------:R-:W-:Y:S01]  /*7950*/  IMAD.MOV.U32 R4, RZ, RZ, R24 ;  /* 0x000000ffff047224 */ /* 0x000fe200078e0018 */
[----:B-1----:R-:W-:Y:S01]  /*7960*/  ISETP.NE.AND P0, PT, R32, 0x1, PT ;  /* 0x000000012000780c */ /* 0x002fe20003f05270 */
[----:B0-----:R-:W-:-:S05]  /*7970*/  VIADD R0, R0, 0xffffff80 ;  /* 0xffffff8000007836 */ /* 0x001fca0000000000 */
[----:B------:R-:W-:-:S07]  /*7980*/  SHF.R.S32.HI R3, RZ, 0x1f, R0 ;  /* 0x0000001fff037819 */ /* 0x000fce0000011400 */
[----:B------:R-:W0:Y:S01]  /*7990*/  @P0 LDC R5, c[0x0][0x450] ;  /* 0x00011400ff050b82 */ /* 0x000e220000000800 */
[----:B------:R-:W-:-:S04]  /*79a0*/  LEA.HI R3, R3, R0, RZ, 0x2 ;  /* 0x0000000003037211 */ /* 0x000fc800078f10ff */
[----:B------:R-:W-:-:S05]  /*79b0*/  LOP3.LUT R3, R3, 0xfffffffc, RZ, 0xc0, !PT ;  /* 0xfffffffc03037812 */ /* 0x000fca00078ec0ff */
[----:B------:R-:W-:Y:S02]  /*79c0*/  IMAD.IADD R3, R0, 0x1, -R3 ;  /* 0x0000000100037824 */ /* 0x000fe400078e0a03 */
[----:B------:R-:W1:Y:S02]  /*79d0*/  @P0 LDC R0, c[0x0][0x44c] ;  /* 0x00011300ff000b82 */ /* 0x000e640000000800 */
[----:B------:R-:W-:-:S04]  /*79e0*/  IMAD R3, R3, 0x60, R39 ;  /* 0x0000006003037824 */ /* 0x000fc800078e0227 */
[----:B-1----:R-:W-:-:S05]  /*79f0*/  @P0 IMAD.HI.U32 R0, R3, R0, RZ ;  /* 0x0000000003000227 */ /* 0x002fca00078e00ff */
[----:B0-----:R-:W-:Y:S01]  /*7a00*/  @P0 SHF.R.U32.HI R3, RZ, R5, R0 ;  /* 0x00000005ff030219 */ /* 0x001fe20000011600 */
        /* <DEDUP_REMOVED lines=18> */
[----:B------:R-:W2:Y:S01]  /*7b30*/  LDL R6, [R1+0x20] ;  /* 0x0000200001067983 */ /* 0x000ea20000100800 */
[----:B------:R-:W0:Y:S03]  /*7b40*/  LDC R41, c[0x0][0x3f4] ;  /* 0x0000fd00ff297b82 */ /* 0x000e260000000800 */
[----:B------:R-:W1:Y:S04]  /*7b50*/  SHFL.IDX PT, R3, R25, RZ, 0x1c1f ;  /* 0x001c1fff19037589 */ /* 0x000e6800000e0000 */
[----:B------:R-:W3:Y:S04]  /*7b60*/  SHFL.IDX PT, R0, R26, RZ, 0x1c1f ;  /* 0x001c1fff1a007589 */ /* 0x000ee800000e0000 */
[----:B------:R-:W4:Y:S04]  /*7b70*/  SHFL.IDX PT, R14, R27, RZ, 0x1c1f ;  /* 0x001c1fff1b0e7589 */ /* 0x000f2800000e0000 */
[----:B------:R-:W5:Y:S01]  /*7b80*/  SHFL.IDX PT, R4, R24, RZ, 0x1c1f ;  /* 0x001c1fff18047589 */ /* 0x000f6200000e0000 */
[----:B0-----:R-:W-:Y:S01]  /*7b90*/  ISETP.GE.AND P0, PT, R16, R41, PT ;  /* 0x000000291000720c */ /* 0x001fe20003f06270 */
[----:B--2---:R-:W-:-:S05]  /*7ba0*/  IMAD R32, R6, R32, RZ ;  /* 0x0000002006207224 */ /* 0x004fca00078e02ff */
[----:B------:R-:W-:-:S13]  /*7bb0*/  ISETP.GE.OR P1, PT, R39, R32, P0 ;  /* 0x000000202700720c */ /* 0x000fda0000726670 */
[C---:B------:R-:W-:Y:S02]  /*7bc0*/  @!P1 SHF.L.U32 R5, R16.reuse, 0x1, RZ ;  /* 0x0000000110059819 */ /* 0x040fe400000006ff */
[----:B------:R-:W-:Y:S02]  /*7bd0*/  @!P1 SHF.L.U64.HI R21, R16, 0x1, R43 ;  /* 0x0000000110159819 */ /* 0x000fe4000001022b */
[----:B-1----:R-:W-:-:S05]  /*7be0*/  @!P1 IADD3 R6, P2, R3, R5, RZ ;  /* 0x0000000503069210 */ /* 0x002fca0007f5e0ff */
[----:B---3--:R-:W-:-:S05]  /*7bf0*/  @!P1 IMAD.X R7, R0, 0x1, R21, P2 ;  /* 0x0000000100079824 */ /* 0x008fca00010e0615 */
[----:B------:R-:W2:Y:S01]  /*7c00*/  @!P1 LD.E.128 R8, desc[UR40][R6.64] ;  /* 0x0000002806089980 */ /* 0x000ea2000c101d00 */
[----:B----4-:R-:W-:-:S05]  /*7c10*/  @!P1 IADD3 R14, P2, R14, R5, RZ ;  /* 0x000000050e0e9210 */ /* 0x010fca0007f5e0ff */
[----:B-----5:R-:W-:-:S04]  /*7c20*/  @!P1 IMAD.X R3, R4, 0x1, R21, P2 ;  /* 0x0000000104039824 */ /* 0x020fc800010e0615 */
[----:B------:R-:W-:-:S05]  /*7c30*/  @!P1 IMAD.MOV.U32 R15, RZ, RZ, R3 ;  /* 0x000000ffff0f9224 */ /* 0x000fca00078e0003 */
[----:B------:R0:W3:Y:S01]  /*7c40*/  @!P1 LD.E.128 R4, desc[UR40][R14.64] ;  /* 0x000000280e049980 */ /* 0x0000e2000c101d00 */
[----:B------:R-:W-:Y:S02]  /*7c50*/  CS2R R34, SRZ ;  /* 0x0000000000227805 */ /* 0x000fe4000001ff00 */
[----:B------:R-:W-:Y:S02]  /*7c60*/  CS2R R36, SRZ ;  /* 0x0000000000247805 */ /* 0x000fe4000001ff00 */
[----:B------:R-:W-:Y:S01]  /*7c70*/  CS2R R30, SRZ ;  /* 0x00000000001e7805 */ /* 0x000fe2000001ff00 */
[----:B------:R-:W1:Y:S01]  /*7c80*/  SHFL.IDX PT, R24, R24, 0x1, 0x1c1f ;  /* 0x003c1f0018187f89 */ /* 0x000e6200000e0000 */
[----:B------:R-:W-:-:S03]  /*7c90*/  CS2R R20, SRZ ;  /* 0x0000000000147805 */ /* 0x000fc6000001ff00 */
[----:B0-----:R0:W4:Y:S01]  /*7ca0*/  SHFL.IDX PT, R14, R27, 0x1, 0x1c1f ;  /* 0x003c1f001b0e7f89 */ /* 0x00112200000e0000 */
[----:B--2---:R-:W-:Y:S01]  /*7cb0*/  @!P1 IMAD.MOV.U32 R34, RZ, RZ, R8 ;  /* 0x000000ffff229224 */ /* 0x004fe200078e0008 */
[----:B------:R-:W-:Y:S01]  /*7cc0*/  @!P1 MOV R37, R11 ;  /* 0x0000000b00259202 */ /* 0x000fe20000000f00 */
[----:B------:R-:W-:Y:S02]  /*7cd0*/  @!P1 IMAD.MOV.U32 R35, RZ, RZ, R9 ;  /* 0x000000ffff239224 */ /* 0x000fe400078e0009 */
[----:B------:R-:W-:Y:S02]  /*7ce0*/  IMAD.MOV.U32 R0, RZ, RZ, R34 ;  /* 0x000000ffff007224 */ /* 0x000fe400078e0022 */
[----:B------:R-:W-:Y:S02]  /*7cf0*/  IMAD.MOV.U32 R3, RZ, RZ, R35 ;  /* 0x000000ffff037224 */ /* 0x000fe400078e0023 */
[----:B------:R-:W-:Y:S01]  /*7d00*/  @!P1 IMAD.MOV.U32 R36, RZ, RZ, R10 ;  /* 0x000000ffff249224 */ /* 0x000fe200078e000a */
[----:B------:R-:W-:Y:S01]  /*7d10*/  PRMT R42, R0, 0x7610, R42 ;  /* 0x00007610002a7816 */ /* 0x000fe2000000002a */
[----:B------:R-:W-:Y:S01]  /*7d20*/  IMAD.MOV.U32 R9, RZ, RZ, R37 ;  /* 0x000000ffff097224 */ /* 0x000fe200078e0025 */
[----:B------:R-:W-:Y:S01]  /*7d30*/  PRMT R45, R45, 0x5410, R3 ;  /* 0x000054102d2d7816 */ /* 0x000fe20000000003 */
[----:B------:R0:W2:Y:S01]  /*7d40*/  SHFL.IDX PT, R0, R26, 0x1, 0x1c1f ;  /* 0x003c1f001a007f89 */ /* 0x0000a200000e0000 */
[----:B------:R-:W-:-:S02]  /*7d50*/  IMAD.MOV.U32 R8, RZ, RZ, R36 ;  /* 0x000000ffff087224 */ /* 0x000fc400078e0024 */
[----:B---3--:R-:W-:Y:S01]  /*7d60*/  @!P1 IMAD.MOV.U32 R30, RZ, RZ, R4 ;  /* 0x000000ffff1e9224 */ /* 0x008fe200078e0004 */
[----:B------:R0:W3:Y:S01]  /*7d70*/  SHFL.IDX PT, R3, R25, 0x1, 0x1c1f ;  /* 0x003c1f0019037f89 */ /* 0x0000e200000e0000 */
[----:B------:R-:W-:Y:S01]  /*7d80*/  @!P1 IMAD.MOV.U32 R31, RZ, RZ, R5 ;  /* 0x000000ffff1f9224 */ /* 0x000fe200078e0005 */
[----:B------:R-:W-:Y:S01]  /*7d90*/  PRMT R33, R8, 0x5410, R9 ;  /* 0x0000541008217816 */ /* 0x000fe20000000009 */
[----:B------:R-:W-:Y:S02]  /*7da0*/  @!P1 IMAD.MOV.U32 R20, RZ, RZ, R6 ;  /* 0x000000ffff149224 */ /* 0x000fe400078e0006 */
[----:B------:R-:W-:Y:S02]  /*7db0*/  @!P1 IMAD.MOV.U32 R21, RZ, RZ, R7 ;  /* 0x000000ffff159224 */ /* 0x000fe400078e0007 */
[----:B------:R-:W-:Y:S01]  /*7dc0*/  IMAD.MOV.U32 R4, RZ, RZ, R30 ;  /* 0x000000ffff047224 */ /* 0x000fe200078e001e */
[----:B------:R-:W-:Y:S01]  /*7dd0*/  MOV R6, R20 ;  /* 0x0000001400067202 */ /* 0x000fe20000000f00 */
[----:B------:R-:W-:-:S02]  /*7de0*/  IMAD.MOV.U32 R5, RZ, RZ, R31 ;  /* 0x000000ffff057224 */ /* 0x000fc400078e001f */
[----:B------:R-:W-:Y:S01]  /*7df0*/  IMAD.MOV.U32 R7, RZ, RZ, R21 ;  /* 0x000000ffff077224 */ /* 0x000fe200078e0015 */
[----:B------:R-:W-:Y:S02]  /*7e00*/  PRMT R56, R4, 0x5410, R6 ;  /* 0x0000541004387816 */ /* 0x000fe40000000006 */
[----:B------:R-:W-:Y:S02]  /*7e10*/  PRMT R45, R5, 0x7610, R45 ;  /* 0x00007610052d7816 */ /* 0x000fe4000000002d */
[----:B------:R-:W-:Y:S02]  /*7e20*/  CS2R R4, SRZ ;  /* 0x0000000000047805 */ /* 0x000fe4000001ff00 */
[----:B01--4-:R-:W-:-:S07]  /*7e30*/  PRMT R42, R42, 0x5410, R7 ;  /* 0x000054102a2a7816 */ /* 0x013fce0000000007 */
.L_x_14726:
[----:B------:R-:W4:Y:S01]  /*7e40*/  LDL R7, [R1+0x58] ;  /* 0x0000580001077983 */ /* 0x000f220000100800 */
[----:B------:R-:W-:Y:S01]  /*7e50*/  VIADD R39, R39, 0x60 ;  /* 0x0000006027277836 */ /* 0x000fe20000000000 */
[----:B------:R-:W-:Y:S01]  /*7e60*/  BSSY B1, `(.L_x_14500) ;  /* 0x0000016000017945 */ /* 0x000fe20003800000 */
[----:B------:R-:W-:Y:S02]  /*7e70*/  CS2R R8, SRZ ;  /* 0x0000000000087805 */ /* 0x000fe4000001ff00 */
[----:B------:R-:W-:Y:S02]  /*7e80*/  CS2R R10, SRZ ;  /* 0x00000000000a7805 */ /* 0x000fe4000001ff00 */
[----:B------:R-:W-:Y:S02]  /*7e90*/  ISETP.GE.AND P1, PT, R39, R32, PT ;  /* 0x000000202700720c */ /* 0x000fe40003f26270 */
[----:B----4-:R-:W-:-:S04]  /*7ea0*/  LEA.HI R6, R7, R7, RZ, 0x1 ;  /* 0x0000000707067211 */ /* 0x010fc800078f08ff */
        /* <DEDUP_REMOVED lines=11> */
[-C--:B---3--:R-:W-:Y:S02]  /*7f60*/  IADD3 R8, P1, R3, R4.reuse, RZ ;  /* 0x0000000403087210 */ /* 0x088fe40007f3e0ff */
[----:B------:R-:W-:-:S03]  /*7f70*/  IADD3 R4, P2, R14, R4, RZ ;  /* 0x000000040e047210 */ /* 0x000fc60007f5e0ff */
[--C-:B--2---:R-:W-:Y:S02]  /*7f80*/  IMAD.X R9, R0, 0x1, R5.reuse, P1 ;  /* 0x0000000100097824 */ /* 0x104fe400008e0605 */
[----:B------:R-:W-:-:S04]  /*7f90*/  IMAD.X R5, R24, 0x1, R5, P2 ;  /* 0x0000000118057824 */ /* 0x000fc800010e0605 */
[----:B------:R-:W5:Y:S04]  /*7fa0*/  LD.E.128 R8, desc[UR40][R8.64] ;  /* 0x0000002808087980 */ /* 0x000f68000c101d00 */
[----:B------:R-:W5:Y:S02]  /*7fb0*/  LD.E.128 R4, desc[UR40][R4.64] ;  /* 0x0000002804047980 */ /* 0x000f64000c101d00 */
.L_x_14501:
[----:B------:R-:W-:Y:S05]  /*7fc0*/  BSYNC B1 ;  /* 0x0000000000017941 */ /* 0x000fea0003800000 */
.L_x_14500:
[----:B------:R-:W0:Y:S01]  /*7fd0*/  SYNCS.PHASECHK.TRANS64.TRYWAIT P1, [R2+URZ+0x16800], R13 ;  /* 0x0168000d020075a7 */ /* 0x000e22000802017f */
[----:B------:R-:W-:Y:S01]  /*7fe0*/  IMAD R29, R29, -0xc0, R32 ;  /* 0xffffff401d1d7824 */ /* 0x000fe200078e0220 */
[----:B-----5:R-:W-:Y:S01]  /*7ff0*/  MOV R12, R5 ;  /* 0x00000005000c7202 */ /* 0x020fe20000000f00 */
[----:B------:R-:W-:Y:S01]  /*8000*/  VIADD R14, R19, 0x60 ;  /* 0x00000060130e7836 */ /* 0x000fe20000000000 */
[----:B------:R-:W-:Y:S01]  /*8010*/  BSSY B1, `(.L_x_14502) ;  /* 0x0000010000017945 */ /* 0x000fe20003800000 */
[----:B---3--:R-:W-:Y:S01]  /*8020*/  IMAD.MOV.U32 R3, RZ, RZ, R4 ;  /* 0x000000ffff037224 */ /* 0x008fe200078e0004 */
[----:B--2---:R-:W-:Y:S01]  /*8030*/  VIMNMX R0, R29, 0xc0, PT ;  /* 0x000000c01d007848 */ /* 0x004fe20003fe0100 */
[----:B------:R-:W-:Y:S01]  /*8040*/  IMAD.IADD R29, R16, 0x1, R41 ;  /* 0x00000001101d7824 */ /* 0x000fe200078e0229 */
[----:B------:R-:W-:Y:S01]  /*8050*/  PRMT R39, R12, 0x7610, R39 ;  /* 0x000076100c277816 */ /* 0x000fe20000000027 */
[----:B------:R-:W-:Y:S01]  /*8060*/  IMAD.MOV.U32 R12, RZ, RZ, R8 ;  /* 0x000000ffff0c7224 */ /* 0x000fe200078e0008 */
[----:B------:R-:W-:-:S02]  /*8070*/  ISETP.GE.OR P2, PT, R19, R0, P0 ;  /* 0x000000001300720c */ /* 0x000fc40000746670 */
[----:B------:R-:W-:Y:S01]  /*8080*/  ISETP.GE.OR P0, PT, R14, R0, P0 ;  /* 0x000000000e00720c */ /* 0x000fe20000706670 */
[----:B------:R-:W-:Y:S01]  /*8090*/  IMAD.MOV.U32 R0, RZ, RZ, R6 ;  /* 0x000000ffff007224 */ /* 0x000fe200078e0006 */
[----:B------:R-:W-:Y:S01]  /*80a0*/  PRMT R38, R38, 0x5410, R3 ;  /* 0x0000541026267816 */ /* 0x000fe20000000003 */
[----:B------:R-:W-:Y:S02]  /*80b0*/  IMAD.MOV.U32 R3, RZ, RZ, R7 ;  /* 0x000000ffff037224 */ /* 0x000fe400078e0007 */
[----:B------:R-:W-:Y:S01]  /*80c0*/  IMAD.MOV.U32 R14, RZ, RZ, R9 ;  /* 0x000000ffff0e7224 */ /* 0x000fe200078e0009 */
[----:B------:R-:W-:Y:S02]  /*80d0*/  PRMT R38, R12, 0x7610, R38 ;  /* 0x000076100c267816 */ /* 0x000fe40000000026 */
[----:B------:R-:W-:Y:S02]  /*80e0*/  PRMT R32, R0, 0x5410, R3 ;  /* 0x0000541000207816 */ /* 0x000fe40000000003 */
[----:B------:R-:W-:Y:S01]  /*80f0*/  PRMT R39, R39, 0x5410, R14 ;  /* 0x0000541027277816 */ /* 0x000fe2000000000e */
[----:B0-----:R-:W-:Y:S06]  /*8100*/  @!P1 BRA `(.L_x_14503) ;  /* 0x0000012400a09947 */ /* 0x001fec0003800000 */
.L_x_14727:
[----:B------:R-:W-:Y:S05]  /*8110*/  BSYNC B1 ;  /* 0x0000000000017941 */ /* 0x000fea0003800000 */
.L_x_14502:
        /* <DEDUP_REMOVED lines=11> */
[--C-:B------:R-:W-:Y:S01]  /*81d0*/  HADD2.F32 R43, -RZ, R45.reuse.H1_H1 ;  /* 0x3000002dff2b7230 */ /* 0x100fe20000004100 */
[----:B------:R-:W-:Y:S01]  /*81e0*/  SHF.R.U64 R55, R34, 0x10, R35 ;  /* 0x0000001022377819 */ /* 0x000fe20000001223 */
[----:B------:R-:W-:Y:S01]  /*81f0*/  HADD2.F32 R45, -RZ, R45.H0_H0 ;  /* 0x2000002dff2d7230 */ /* 0x000fe20000004100 */
[----:B------:R-:W-:Y:S02]  /*8200*/  SHF.R.U32.HI R44, RZ, 0x10, R31 ;  /* 0x00000010ff2c7819 */ /* 0x000fe4000001161f */
[----:B------:R-:W-:Y:S02]  /*8210*/  SHF.R.U64 R51, R20, 0x10, R21 ;  /* 0x0000001014337819 */ /* 0x000fe40000001215 */
[----:B------:R-:W-:Y:S01]  /*8220*/  SHF.R.U32.HI R46, RZ, 0x10, R35 ;  /* 0x00000010ff2e7819 */ /* 0x000fe20000011623 */
[----:B------:R-:W-:Y:S01]  /*8230*/  HADD2.F32 R44, -RZ, R44.H0_H0 ;  /* 0x2000002cff2c7230 */ /* 0x000fe20000004100 */
[----:B------:R-:W-:-:S02]  /*8240*/  SHF.R.U64 R54, R36, 0x10, R37 ;  /* 0x0000001024367819 */ /* 0x000fc40000001225 */
[----:B------:R-:W-:Y:S02]  /*8250*/  SHF.R.U32.HI R50, RZ, 0x10, R21 ;  /* 0x00000010ff327819 */ /* 0x000fe40000011615 */
[----:B------:R-:W-:Y:S02]  /*8260*/  SHF.R.U64 R53, R30, 0x10, R31 ;  /* 0x000000101e357819 */ /* 0x000fe4000000121f */
[----:B------:R-:W-:Y:S02]  /*8270*/  SHF.R.U32.HI R52, RZ, 0x10, R37 ;  /* 0x00000010ff347819 */ /* 0x000fe40000011625 */
[----:B--2---:R-:W-:-:S04]  /*8280*/  SHF.L.U32 R12, R12, 0x6, RZ ;  /* 0x000000060c0c7819 */ /* 0x004fc800000006ff */
[----:B------:R-:W-:-:S04]  /*8290*/  LOP3.LUT R24, R12, 0x1c0, RZ, 0xc0, !PT ;  /* 0x000001c00c187812 */ /* 0x000fc800078ec0ff */
[----:B------:R-:W-:Y:S02]  /*82a0*/  SHF.R.U32.HI R15, RZ, 0x3, R24 ;  /* 0x00000003ff0f7819 */ /* 0x000fe40000011618 */
        /* <DEDUP_REMOVED lines=24> */
[C---:B------:R-:W-:Y:S01]  /*8430*/  FFMA.FTZ R35, R21.reuse, R34, -R46 ;  /* 0x0000002215237223 */ /* 0x040fe2000001082e */
[C---:B------:R-:W-:Y:S01]  /*8440*/  FMUL.FTZ R45, R36.reuse, R47 ;  /* 0x0000002f242d7220 */ /* 0x040fe20000410000 */
[----:B------:R-:W-:Y:S02]  /*8450*/  HADD2.F32 R37, -RZ, R27.H1_H1 ;  /* 0x3000001bff257230 */ /* 0x000fe40000004100 */
[-C--:B------:R-:W-:Y:S01]  /*8460*/  FMUL.FTZ R36, R36, R43.reuse ;  /* 0x0000002b24247220 */ /* 0x080fe20000410000 */
[----:B------:R-:W-:Y:S02]  /*8470*/  HADD2.F32 R46, -RZ, R50.H0_H0 ;  /* 0x20000032ff2e7230 */ /* 0x000fe40000004100 */
[----:B------:R-:W-:Y:S01]  /*8480*/  FFMA.FTZ R44, R21, R44, R20 ;  /* 0x0000002c152c7223 */ /* 0x000fe20000010014 */
[----:B------:R-:W-:Y:S02]  /*8490*/  HADD2.F32 R31, -RZ, R15.H1_H1 ;  /* 0x3000000fff1f7230 */ /* 0x000fe40000004100 */
        /* <DEDUP_REMOVED lines=9> */
[----:B------:R-:W-:Y:S01]  /*8530*/  FFMA.FTZ R50, R31, R20, -R34 ;  /* 0x000000141f327223 */ /* 0x000fe20000010822 */
[----:B------:R-:W-:-:S02]  /*8540*/  HADD2.F32 R27, -RZ, R26.H0_H0 ;  /* 0x2000001aff1b7230 */ /* 0x000fc40000004100 */
[C---:B------:R-:W-:Y:S01]  /*8550*/  FMUL.FTZ R36, R25.reuse, R30 ;  /* 0x0000001e19247220 */ /* 0x040fe20000410000 */
[----:B------:R-:W-:Y:S02]  /*8560*/  HADD2.F32 R34, -RZ, R56.H1_H1 ;  /* 0x30000038ff227230 */ /* 0x000fe40000004100 */
[----:B------:R-:W-:Y:S01]  /*8570*/  FMUL.FTZ R25, R25, R42 ;  /* 0x0000002a19197220 */ /* 0x000fe20000410000 */
[----:B------:R-:W-:Y:S02]  /*8580*/  HADD2.F32 R20, -RZ, R33.H0_H0 ;  /* 0x20000021ff147230 */ /* 0x000fe40000004100 */
[----:B------:R-:W-:Y:S01]  /*8590*/  FFMA.FTZ R52, R31, R46, R52 ;  /* 0x0000002e1f347223 */ /* 0x000fe20000010034 */
[----:B------:R-:W-:Y:S01]  /*85a0*/  FFMA.FTZ R36, R13, R42, -R36 ;  /* 0x0000002a0d247223 */ /* 0x000fe20000010824 */
[----:B------:R-:W-:Y:S02]  /*85b0*/  HADD2.F32 R15, -RZ, R14.H0_H0 ;  /* 0x2000000eff0f7230 */ /* 0x000fe40000004100 */
[----:B------:R-:W-:Y:S01]  /*85c0*/  FMUL.FTZ R46, R27, R34 ;  /* 0x000000221b2e7220 */ /* 0x000fe20000410000 */
[----:B------:R-:W-:Y:S01]  /*85d0*/  FFMA.FTZ R30, R13, R30, R25 ;  /* 0x0000001e0d1e7223 */ /* 0x000fe20000010019 */
[----:B------:R-:W-:Y:S01]  /*85e0*/  FMUL.FTZ R42, R27, R20 ;  /* 0x000000141b2a7220 */ /* 0x000fe20000410000 */
[----:B------:R-:W-:-:S02]  /*85f0*/  HADD2.F32 R24, -RZ, R24.H1_H1 ;  /* 0x30000018ff187230 */ /* 0x000fc40000004100 */
        /* <DEDUP_REMOVED lines=27> */
.L_x_14505:
[----:B------:R-:W-:Y:S05]  /*87b0*/  BSYNC B1 ;  /* 0x0000000000017941 */ /* 0x000fea0003800000 */
.L_x_14504:
[----:B------:R-:W-:Y:S01]  /*87c0*/  PRMT R31, R0, 0x5410, R3 ;  /* 0x00005410001f7816 */ /* 0x000fe20000000003 */
[----:B------:R-:W-:Y:S06]  /*87d0*/  @P0 BRA `(.L_x_14496) ;  /* 0x0000000400800947 */ /* 0x000fec0003800000 */
[----:B------:R-:W2:Y:S01]  /*87e0*/  LDL R20, [R1+0x44] ;  /* 0x0000440001147983 */ /* 0x000ea20000100800 */
[C---:B-1----:R-:W-:Y:S02]  /*87f0*/  VIADD R12, R19.reuse, 0x60 ;  /* 0x00000060130c7836 */ /* 0x042fe40000000000 */
[----:B0-----:R-:W-:Y:S01]  /*8800*/  VIADD R13, R19, 0x60 ;  /* 0x00000060130d7836 */ /* 0x001fe20000000000 */
[----:B------:R-:W3:Y:S01]  /*8810*/  LDL R44, [R1+0x60] ;  /* 0x00006000012c7983 */ /* 0x000ee20000100800 */
[----:B------:R-:W-:Y:S02]  /*8820*/  IMAD.SHL.U32 R12, R12, 0x40, RZ ;  /* 0x000000400c0c7824 */ /* 0x000fe400078e00ff */
[----:B------:R-:W-:-:S03]  /*8830*/  IMAD.SHL.U32 R13, R13, 0x40, RZ ;  /* 0x000000400d0d7824 */ /* 0x000fc600078e00ff */
[----:B------:R-:W-:Y:S02]  /*8840*/  LOP3.LUT R12, R12, 0x1c0, RZ, 0xc0, !PT ;  /* 0x000001c00c0c7812 */ /* 0x000fe400078ec0ff */
[----:B------:R-:W-:Y:S02]  /*8850*/  LOP3.LUT R13, R13, 0x1c0, RZ, 0xc0, !PT ;  /* 0x000001c00d0d7812 */ /* 0x000fe400078ec0ff */
[----:B------:R-:W-:-:S04]  /*8860*/  SHF.R.U32.HI R12, RZ, 0x3, R12 ;  /* 0x00000003ff0c7819 */ /* 0x000fc8000001160c */
[----:B------:R-:W-:Y:S02]  /*8870*/  LOP3.LUT R29, R12, R29, R13, 0x1e, !PT ;  /* 0x0000001d0c1d7212 */ /* 0x000fe400078e1e0d */
[----:B------:R-:W-:Y:S01]  /*8880*/  SHF.R.U64 R42, R10, 0x10, R11 ;  /* 0x000000100a2a7819 */ /* 0x000fe2000000120b */
[----:B------:R-:W-:Y:S01]  /*8890*/  HADD2.F32 R10, -RZ, R39.H1_H1 ;  /* 0x30000027ff0a7230 */ /* 0x000fe20000004100 */
[--C-:B------:R-:W-:Y:S02]  /*88a0*/  SHF.R.U64 R35, R6, 0x10, R7.reuse ;  /* 0x0000001006237819 */ /* 0x100fe40000001207 */
[----:B------:R-:W-:Y:S02]  /*88b0*/  SHF.R.U32.HI R33, RZ, 0x10, R7 ;  /* 0x00000010ff217819 */ /* 0x000fe40000011607 */
[----:B------:R-:W-:Y:S02]  /*88c0*/  SHF.R.U32.HI R30, RZ, 0x10, R5 ;  /* 0x00000010ff1e7819 */ /* 0x000fe40000011605 */
[----:B------:R-:W-:-:S03]  /*88d0*/  SHF.R.U32.HI R21, RZ, 0x10, R9 ;  /* 0x00000010ff157819 */ /* 0x000fc60000011609 */
[----:B------:R-:W-:Y:S01]  /*88e0*/  HADD2.F32 R30, -RZ, R30.H0_H0 ;  /* 0x2000001eff1e7230 */ /* 0x000fe20000004100 */
[----:B------:R-:W-:Y:S01]  /*88f0*/  SHF.R.U32.HI R41, RZ, 0x10, R11 ;  /* 0x00000010ff297819 */ /* 0x000fe2000001160b */
[--C-:B------:R-:W-:Y:S01]  /*8900*/  HADD2.F32 R11, -RZ, R32.reuse.H0_H0 ;  /* 0x20000020ff0b7230 */ /* 0x100fe20000004100 */
[----:B------:R-:W-:Y:S01]  /*8910*/  SHF.R.U64 R43, R8, 0x10, R9 ;  /* 0x00000010082b7819 */ /* 0x000fe20000001209 */
[----:B------:R-:W-:Y:S01]  /*8920*/  HADD2.F32 R32, -RZ, R32.H1_H1 ;  /* 0x30000020ff207230 */ /* 0x000fe20000004100 */
[----:B------:R-:W-:Y:S02]  /*8930*/  SHF.R.U64 R37, R4, 0x10, R5 ;  /* 0x0000001004257819 */ /* 0x000fe40000001205 */
[----:B--2---:R-:W-:Y:S01]  /*8940*/  IADD3 R29, R20, R29, RZ ;  /* 0x0000001d141d7210 */ /* 0x004fe20007ffe0ff */
[----:B---3--:R-:W0:Y:S04]  /*8950*/  LDS.128 R12, [R44+0x8400] ;  /* 0x008400002c0c7984 */ /* 0x008e280000000c00 */
[----:B------:R-:W-:-:S05]  /*8960*/  IMAD R29, R29, 0x2, R2 ;  /* 0x000000021d1d7824 */ /* 0x000fca00078e0202 */
[----:B------:R-:W1:Y:S01]  /*8970*/  LDS.128 R24, [R29+0x8400] ;  /* 0x008400001d187984 */ /* 0x000e620000000c00 */
[----:B------:R-:W-:Y:S02]  /*8980*/  HADD2.F32 R20, -RZ, R39.H0_H0 ;  /* 0x20000027ff147230 */ /* 0x000fe40000004100 */
[----:B0-----:R-:W-:Y:S02]  /*8990*/  HADD2.F32 R3, -RZ, R13.H0_H0 ;  /* 0x2000000dff037230 */ /* 0x001fe40000004100 */
[----:B-1----:R-:W-:-:S05]  /*89a0*/  HADD2.F32 R7, -RZ, R25.H0_H0 ;  /* 0x20000019ff077230 */ /* 0x002fca0000004100 */
[C---:B------:R-:W-:Y:S01]  /*89b0*/  FMUL.FTZ R34, R7.reuse, R20 ;  /* 0x0000001407227220 */ /* 0x040fe20000410000 */
[-C--:B------:R-:W-:Y:S01]  /*89c0*/  FMUL.FTZ R36, R7, R10.reuse ;  /* 0x0000000a07247220 */ /* 0x080fe20000410000 */
[----:B------:R-:W-:Y:S02]  /*89d0*/  HADD2.F32 R25, -RZ, R25.H1_H1 ;  /* 0x30000019ff197230 */ /* 0x000fe40000004100 */
[----:B------:R-:W-:Y:S02]  /*89e0*/  HADD2.F32 R6, -RZ, R24.H0_H0 ;  /* 0x20000018ff067230 */ /* 0x000fe40000004100 */
[C---:B------:R-:W-:Y:S01]  /*89f0*/  FFMA.FTZ R34, R3.reuse, R10, -R34 ;  /* 0x0000000a03227223 */ /* 0x040fe20000010822 */
[--C-:B------:R-:W-:Y:S02]  /*8a00*/  HADD2.F32 R7, -RZ, R38.reuse.H1_H1 ;  /* 0x30000026ff077230 */ /* 0x100fe40000004100 */
[----:B------:R-:W-:Y:S01]  /*8a10*/  FFMA.FTZ R36, R3, R20, R36 ;  /* 0x0000001403247223 */ /* 0x000fe20000010024 */
[----:B------:R-:W-:-:S02]  /*8a20*/  HADD2.F32 R3, -RZ, R38.H0_H0 ;  /* 0x20000026ff037230 */ /* 0x000fc40000004100 */
[----:B------:R-:W-:Y:S02]  /*8a30*/  HADD2.F32 R10, -RZ, R21.H0_H0 ;  /* 0x20000015ff0a7230 */ /* 0x000fe40000004100 */
[C---:B------:R-:W-:Y:S01]  /*8a40*/  FMUL.FTZ R40, R25.reuse, R30 ;  /* 0x0000001e19287220 */ /* 0x040fe20000410000 */
[----:B------:R-:W-:Y:S02]  /*8a50*/  HADD2.F32 R13, -RZ, R13.H1_H1 ;  /* 0x3000000dff0d7230 */ /* 0x000fe40000004100 */
[C---:B------:R-:W-:Y:S01]  /*8a60*/  FMUL.FTZ R21, R6.reuse, R7 ;  /* 0x0000000706157220 */ /* 0x040fe20000410000 */
[----:B------:R-:W-:Y:S02]  /*8a70*/  HADD2.F32 R0, -RZ, R12.H0_H0 ;  /* 0x2000000cff007230 */ /* 0x000fe40000004100 */
[----:B------:R-:W-:Y:S01]  /*8a80*/  FMUL.FTZ R6, R6, R3 ;  /* 0x0000000306067220 */ /* 0x000fe20000410000 */
[-C--:B------:R-:W-:Y:S01]  /*8a90*/  FMUL.FTZ R20, R25, R10.reuse ;  /* 0x0000000a19147220 */ /* 0x080fe20000410000 */
[----:B------:R-:W-:Y:S01]  /*8aa0*/  FFMA.FTZ R25, R13, R10, -R40 ;  /* 0x0000000a0d197223 */ /* 0x000fe20000010828 */
[----:B------:R-:W-:-:S02]  /*8ab0*/  HADD2.F32 R8, -RZ, R26.H0_H0 ;  /* 0x2000001aff087230 */ /* 0x000fc40000004100 */
[C---:B------:R-:W-:Y:S01]  /*8ac0*/  FFMA.FTZ R21, R0.reuse, R3, -R21 ;  /* 0x0000000300157223 */ /* 0x040fe20000010815 */
[----:B------:R-:W-:Y:S02]  /*8ad0*/  HADD2.F32 R9, -RZ, R27.H0_H0 ;  /* 0x2000001bff097230 */ /* 0x000fe40000004100 */
[----:B------:R-:W-:Y:S01]  /*8ae0*/  FFMA.FTZ R10, R0, R7, R6 ;  /* 0x00000007000a7223 */ /* 0x000fe20000010006 */
[--C-:B------:R-:W-:Y:S02]  /*8af0*/  HADD2.F32 R3, -RZ, R31.reuse.H0_H0 ;  /* 0x2000001fff037230 */ /* 0x100fe40000004100 */
[----:B------:R-:W-:Y:S02]  /*8b00*/  HADD2.F32 R0, -RZ, R31.H1_H1 ;  /* 0x3000001fff007230 */ /* 0x000fe40000004100 */
[----:B------:R-:W-:Y:S01]  /*8b10*/  FFMA.FTZ R13, R13, R30, R20 ;  /* 0x0000001e0d0d7223 */ /* 0x000fe20000010014 */
[----:B------:R-:W-:Y:S02]  /*8b20*/  HADD2.F32 R4, -RZ, R14.H0_H0 ;  /* 0x2000000eff047230 */ /* 0x000fe40000004100 */
[----:B------:R-:W-:Y:S01]  /*8b30*/  FMUL.FTZ R7, R8, R11 ;  /* 0x0000000b08077220 */ /* 0x000fe20000410000 */
[----:B------:R-:W-:-:S02]  /*8b40*/  HADD2.F32 R5, -RZ, R15.H0_H0 ;  /* 0x2000000fff057230 */ /* 0x000fc40000004100 */
[-C--:B------:R-:W-:Y:S01]  /*8b50*/  FMUL.FTZ R31, R8, R3.reuse ;  /* 0x00000003081f7220 */ /* 0x080fe20000410000 */
[C---:B------:R-:W-:Y:S01]  /*8b60*/  FMUL.FTZ R30, R9.reuse, R32 ;  /* 0x00000020091e7220 */ /* 0x040fe20000410000 */
[----:B------:R-:W-:Y:S02]  /*8b70*/  HADD2.F32 R27, -RZ, R27.H1_H1 ;  /* 0x3000001bff1b7230 */ /* 0x000fe40000004100 */
[----:B------:R-:W-:Y:S01]  /*8b80*/  FMUL.FTZ R9, R9, R0 ;  /* 0x0000000009097220 */ /* 0x000fe20000410000 */
[----:B------:R-:W-:Y:S02]  /*8b90*/  HADD2.F32 R8, -RZ, R33.H0_H0 ;  /* 0x20000021ff087230 */ /* 0x000fe40000004100 */
[----:B------:R-:W-:Y:S02]  /*8ba0*/  HADD2.F32 R6, -RZ, R41.H0_H0 ;  /* 0x20000029ff067230 */ /* 0x000fe40000004100 */
[----:B------:R-:W-:Y:S01]  /*8bb0*/  FFMA.FTZ R20, R4, R3, -R7 ;  /* 0x0000000304147223 */ /* 0x000fe20000010807 */
[----:B------:R-:W-:-:S02]  /*8bc0*/  HADD2.F32 R15, -RZ, R15.H1_H1 ;  /* 0x3000000fff0f7230 */ /* 0x000fc40000004100 */
[----:B------:R-:W-:Y:S01]  /*8bd0*/  FFMA.FTZ R31, R4, R11, R31 ;  /* 0x0000000b041f7223 */ /* 0x000fe2000001001f */
[----:B------:R-:W-:Y:S02]  /*8be0*/  HADD2.F32 R24, -RZ, R24.H1_H1 ;  /* 0x30000018ff187230 */ /* 0x000fe40000004100 */
[C---:B------:R-:W-:Y:S01]  /*8bf0*/  FFMA.FTZ R30, R5.reuse, R0, -R30 ;  /* 0x00000000051e7223 */ /* 0x040fe2000001081e */
[----:B------:R-:W-:Y:S01]  /*8c00*/  FFMA.FTZ R32, R5, R32, R9 ;  /* 0x0000002005207223 */ /* 0x000fe20000010009 */
[----:B------:R-:W-:Y:S02]  /*8c10*/  HADD2.F32 R7, -RZ, R37.H0_H0 ;  /* 0x20000025ff077230 */ /* 0x000fe40000004100 */
[C---:B------:R-:W-:Y:S01]  /*8c20*/  FMUL.FTZ R4, R27.reuse, R8 ;  /* 0x000000081b047220 */ /* 0x040fe20000410000 */
[----:B------:R-:W-:Y:S02]  /*8c30*/  HADD2.F32 R26, -RZ, R26.H1_H1 ;  /* 0x3000001aff1a7230 */ /* 0x000fe40000004100 */
[----:B------:R-:W-:Y:S01]  /*8c40*/  FMUL.FTZ R0, R27, R6 ;  /* 0x000000061b007220 */ /* 0x000fe20000410000 */
[----:B------:R-:W-:-:S02]  /*8c50*/  HADD2.F32 R3, -RZ, R43.H0_H0 ;  /* 0x2000002bff037230 */ /* 0x000fc40000004100 */
[----:B------:R-:W-:Y:S02]  /*8c60*/  HADD2.F32 R9, -RZ, R35.H0_H0 ;  /* 0x20000023ff097230 */ /* 0x000fe40000004100 */
[----:B------:R-:W-:Y:S02]  /*8c70*/  HADD2.F32 R5, -RZ, R42.H0_H0 ;  /* 0x2000002aff057230 */ /* 0x000fe40000004100 */
[C---:B------:R-:W-:Y:S01]  /*8c80*/  FFMA.FTZ R27, R15.reuse, R6, -R4 ;  /* 0x000000060f1b7223 */ /* 0x040fe20000010804 */
[----:B------:R-:W-:Y:S02]  /*8c90*/  HADD2.F32 R12, -RZ, R12.H1_H1 ;  /* 0x3000000cff0c7230 */ /* 0x000fe40000004100 */
        /* <DEDUP_REMOVED lines=20> */
.L_x_14496:
[----:B------:R-:W-:Y:S05]  /*8de0*/  BSYNC B0 ;  /* 0x0000000000007941 */ /* 0x000fea0003800000 */
.L_x_14482:
        /* <DEDUP_REMOVED lines=8> */
.L_x_14479:
[----:B------:R-:W-:-:S13]  /*8e70*/  ISETP.NE.AND P0, PT, R156, 0x3, PT ;  /* 0x000000039c00780c */ /* 0x000fda0003f05270 */
[----:B------:R-:W-:Y:S05]  /*8e80*/  @!P0 BRA `(.L_x_14506) ;  /* 0x0000000000048947 */ /* 0x000fea0003800000 */
[----:B------:R-:W-:Y:S01]  /*8e90*/  BPT.TRAP 0x1 ;  /* 0x000000040000795c */ /* 0x000fe20000300000 */
.L_x_14506:
[----:B---3--:R-:W-:Y:S01]  /*8ea0*/  IMAD R10, R18, 0x8, R2 ;  /* 0x00000008120a7824 */ /* 0x008fe200078e0202 */
[----:B01----:R-:W-:-:S04]  /*8eb0*/  SHF.L.U32 R3, R23, 0x1f, RZ ;  /* 0x0000001f17037819 */ /* 0x003fc800000006ff */
[----:B------:R0:W1:Y:S01]  /*8ec0*/  SYNCS.PHASECHK.TRANS64.TRYWAIT P2, [R10+URZ+0x16830], R3 ;  /* 0x016830030a0075a7 */ /* 0x000062000804017f */
[----:B------:R-:W-:Y:S05]  /*8ed0*/  @!P0 BRA `(.L_x_14507) ;  /* 0x0000000000048947 */ /* 0x000fea0003800000 */
[----:B------:R-:W-:Y:S01]  /*8ee0*/  BPT.TRAP 0x1 ;  /* 0x000000040000795c */ /* 0x000fe20000300000 */
.L_x_14507:
[----:B--2---:R-:W2:Y:S02]  /*8ef0*/  S2R R0, SR_TID.X ;  /* 0x0000000000007919 */ /* 0x004ea40000002100 */
[----:B--2---:R-:W-:-:S04]  /*8f00*/  LOP3.LUT R0, R0, 0x7f, RZ, 0xc0, !PT ;  /* 0x0000007f00007812 */ /* 0x004fc800078ec0ff */
[----:B------:R-:W-:Y:S01]  /*8f10*/  ISETP.NE.AND P1, PT, R0, RZ, PT ;  /* 0x000000ff0000720c */ /* 0x000fe20003f25270 */
[----:B-1----:R-:W-:-:S12]  /*8f20*/  @P2 BRA `(.L_x_14508) ;  /* 0x0000000000082947 */ /* 0x002fd80003800000 */
[----:B------:R-:W1:Y:S02]  /*8f30*/  SYNCS.PHASECHK.TRANS64.TRYWAIT P2, [R10+URZ+0x16830], R3 ;  /* 0x016830030a0075a7 */ /* 0x000e64000804017f */
[----:B-1----:R-:W-:Y:S05]  /*8f40*/  @!P2 BRA `(.L_x_14509) ;  /* 0x000001180024a947 */ /* 0x002fea0003800000 */
.L_x_14508:
[----:B------:R-:W-:Y:S05]  /*8f50*/  WARPSYNC.ALL ;  /* 0x0000000000007948 */ /* 0x000fea0003800000 */
[----:B------:R-:W-:Y:S01]  /*8f60*/  VIADD R0, R2, 0xe400 ;  /* 0x0000e40002007836 */ /* 0x000fe20000000000 */
[----:B------:R-:W-:-:S04]  /*8f70*/  LOP3.LUT R6, R28, 0x10000, RZ, 0xfc, !PT ;  /* 0x000100001c067812 */ /* 0x000fc800078efcff */
[----:B------:R-:W-:-:S04]  /*8f80*/  SHF.R.U32.HI R0, RZ, 0x4, R0 ;  /* 0x00000004ff007819 */ /* 0x000fc80000011600 */
[----:B------:R-:W-:-:S04]  /*8f90*/  LOP3.LUT R0, R0, 0x3fff, RZ, 0xc0, !PT ;  /* 0x00003fff00007812 */ /* 0x000fc800078ec0ff */
[----:B01----:R-:W-:Y:S01]  /*8fa0*/  LOP3.LUT R3, R0, 0x10000, RZ, 0xfc, !PT ;  /* 0x0001000000037812 */ /* 0x003fe200078efcff */
[----:B------:R-:W-:Y:S02]  /*8fb0*/  IMAD.MOV.U32 R7, RZ, RZ, 0x40000040 ;  /* 0x40000040ff077424 */ /* 0x000fe400078e00ff */
[----:B------:R-:W-:Y:S01]  /*8fc0*/  IMAD.MOV.U32 R5, RZ, RZ, 0x40000040 ;  /* 0x40000040ff057424 */ /* 0x000fe200078e00ff */
[----:B------:R-:W-:Y:S01]  /*8fd0*/  R2UR UR4, R6 ;  /* 0x00000000060472ca */ /* 0x000fe200000e0000 */
[----:B------:R-:W-:Y:S01]  /*8fe0*/  IMAD R4, R18, 0x400, R3 ;  /* 0x0000040012047824 */ /* 0x000fe200078e0203 */
[----:B------:R-:W-:Y:S01]  /*8ff0*/  R2UR UR5, R7 ;  /* 0x00000000070572ca */ /* 0x000fe200000e0000 */
[----:B-----5:R-:W-:Y:S01]  /*9000*/  WARPGROUP.ARRIVE ;  /* 0x00000000000079c5 */ /* 0x020fe20000000000 */
[----:B------:R-:W-:Y:S01]  /*9010*/  R2UR UR7, R5 ;  /* 0x00000000050772ca */ /* 0x000fe200000e0000 */
[----:B------:R-:W-:Y:S01]  /*9020*/  VIADD R92, R6, 0x2 ;  /* 0x00000002065c7836 */ /* 0x000fe20000000000 */
[C---:B------:R-:W-:Y:S01]  /*9030*/  R2UR UR6, R4.reuse ;  /* 0x00000000040672ca */ /* 0x040fe200000e0000 */
[----:B------:R-:W-:Y:S01]  /*9040*/  IMAD.MOV.U32 R9, RZ, RZ, 0x40000040 ;  /* 0x40000040ff097424 */ /* 0x000fe200078e00ff */
[----:B------:R-:W-:Y:S01]  /*9050*/  MOV R93, 0x40000040 ;  /* 0x40000040005d7802 */ /* 0x000fe20000000f00 */
[----:B------:R-:W-:Y:S01]  /*9060*/  STL [R1+0x4], R3 ;  /* 0x0000040301007387 */ /* 0x000fe20000100800 */
[----:B------:R-:W-:Y:S01]  /*9070*/  VIADD R8, R4, 0x2 ;  /* 0x0000000204087836 */ /* 0x000fe20000000000 */
[----:B------:R-:W0:Y:S02]  /*9080*/  LDC R0, c[0x0][0x448] ;  /* 0x00011200ff007b82 */ /* 0x000e240000000800 */
[----:B------:R-:W2:Y:S04]  /*9090*/  LDL R12, [R1+0x48] ;  /* 0x00004800010c7983 */ /* 0x000ea80000100800 */
[----:B------:R-:W2:Y:S02]  /*90a0*/  LDL R94, [R1+0x24] ;  /* 0x00002400015e7983 */ /* 0x000ea40000100800 */
[----:B------:R-:W-:Y:S01]  /*90b0*/  HGMMA.64x128x16.F32 R24, gdesc[UR4], RZ, !UPT, gsb0 ;  /* 0x01e00000041879f0 */ /* 0x000fe2000c0008ff */
[----:B------:R-:W-:Y:S01]  /*90c0*/  R2UR UR4, R92 ;  /* 0x000000005c0472ca */ /* 0x000fe200000e0000 */
[----:B------:R-:W3:Y:S01]  /*90d0*/  LDL R11, [R1+0x30] ;  /* 0x00003000010b7983 */ /* 0x000ee20000100800 */
[----:B------:R-:W-:-:S02]  /*90e0*/  R2UR UR5, R93 ;  /* 0x000000005d0572ca */ /* 0x000fc400000e0000 */
[----:B------:R-:W-:Y:S01]  /*90f0*/  R2UR UR6, R8 ;  /* 0x00000000080672ca */ /* 0x000fe200000e0000 */
[----:B------:R-:W4:Y:S01]  /*9100*/  LDL R90, [R1+0x2c] ;  /* 0x00002c00015a7983 */ /* 0x000f220000100800 */
[----:B------:R-:W-:-:S03]  /*9110*/  R2UR UR7, R9 ;  /* 0x00000000090772ca */ /* 0x000fc600000e0000 */
[----:B------:R1:W-:Y:S04]  /*9120*/  STL.64 [R1+0x18], R92 ;  /* 0x0000185c01007387 */ /* 0x0003e80000100a00 */
[----:B-1----:R-:W4:Y:S01]  /*9130*/  LDL R92, [R1+0x20] ;  /* 0x00002000015c7983 */ /* 0x002f220000100800 */
[----:B------:R-:W-:Y:S02]  /*9140*/  VIADD R20, R6, 0x4 ;  /* 0x0000000406147836 */ /* 0x000fe40000000000 */
[----:B------:R-:W-:Y:S02]  /*9150*/  VIADD R8, R4, 0x4 ;  /* 0x0000000404087836 */ /* 0x000fe40000000000 */
[----:B------:R-:W-:Y:S02]  /*9160*/  IMAD.MOV.U32 R21, RZ, RZ, 0x40000040 ;  /* 0x40000040ff157424 */ /* 0x000fe400078e00ff */
[----:B------:R-:W-:Y:S01]  /*9170*/  IMAD.MOV.U32 R9, RZ, RZ, 0x40000040 ;  /* 0x40000040ff097424 */ /* 0x000fe200078e00ff */
[----:B------:R-:W-:-:S02]  /*9180*/  WARPGROUP.DEPBAR.LE gsb0, 0x0 ;  /* 0x00008000000079c5 */ /* 0x000fc40000010000 */
[----:B------:R-:W-:-:S06]  /*9190*/  WARPGROUP.ARRIVE ;  /* 0x00000000000079c5 */ /* 0x000fcc0000000000 */
[----:B------:R-:W-:Y:S01]  /*91a0*/  HGMMA.64x128x16.F32 R24, gdesc[UR4], R24, gsb0 ;  /* 0x01e00000041879f0 */ /* 0x000fe20008000818 */
[----:B------:R-:W-:Y:S02]  /*91b0*/  R2UR UR4, R20 ;  /* 0x00000000140472ca */ /* 0x000fe400000e0000 */
[----:B------:R-:W-:Y:S02]  /*91c0*/  R2UR UR5, R21 ;  /* 0x00000000150572ca */ /* 0x000fe400000e0000 */
[----:B------:R-:W-:Y:S02]  /*91d0*/  R2UR UR6, R8 ;  /* 0x00000000080672ca */ /* 0x000fe400000e0000 */
[----:B------:R-:W-:Y:S01]  /*91e0*/  R2UR UR7, R9 ;  /* 0x00000000090772ca */ /* 0x000fe200000e0000 */
[----:B------:R-:W-:Y:S01]  /*91f0*/  VIADD R14, R6, 0x6 ;  /* 0x00000006060e7836 */ /* 0x000fe20000000000 */
[----:B------:R-:W-:Y:S01]  /*9200*/  MOV R5, 0x40000040 ;  /* 0x4000004000057802 */ /* 0x000fe20000000f00 */
[----:B------:R-:W-:-:S02]  /*9210*/  VIADD R4, R4, 0x6 ;  /* 0x0000000604047836 */ /* 0x000fc40000000000 */
[----:B------:R-:W-:Y:S01]  /*9220*/  IMAD.MOV.U32 R15, RZ, RZ, 0x40000040 ;  /* 0x40000040ff0f7424 */ /* 0x000fe200078e00ff */
[----:B------:R-:W-:Y:S02]  /*9230*/  WARPGROUP.DEPBAR.LE gsb0, 0x0 ;  /* 0x00008000000079c5 */ /* 0x000fe40000010000 */
[----:B------:R-:W-:-:S06]  /*9240*/  WARPGROUP.ARRIVE ;  /* 0x00000000000079c5 */ /* 0x000fcc0000000000 */
[----:B------:R-:W-:Y:S01]  /*9250*/  HGMMA.64x128x16.F32 R24, gdesc[UR4], R24, gsb0 ;  /* 0x01e00000041879f0 */ /* 0x000fe20008000818 */
[----:B------:R-:W-:Y:S02]  /*9260*/  R2UR UR4, R14 ;  /* 0x000000000e0472ca */ /* 0x000fe400000e0000 */
[----:B------:R-:W-:Y:S02]  /*9270*/  R2UR UR5, R15 ;  /* 0x000000000f0572ca */ /* 0x000fe400000e0000 */
[----:B------:R-:W-:Y:S02]  /*9280*/  R2UR UR6, R4 ;  /* 0x00000000040672ca */ /* 0x000fe400000e0000 */
[----:B------:R-:W-:Y:S02]  /*9290*/  R2UR UR7, R5 ;  /* 0x00000000050772ca */ /* 0x000fe400000e0000 */
[----:B0-----:R-:W-:-:S13]  /*92a0*/  ISETP.NE.AND P2, PT, R0, 0x1, PT ;  /* 0x000000010000780c */ /* 0x001fda0003f45270 */
[----:B------:R-:W0:Y:S08]  /*92b0*/  @P2 LDC R3, c[0x0][0x44c] ;  /* 0x00011300ff032b82 */ /* 0x000e300000000800 */
[----:B------:R-:W1:Y:S01]  /*92c0*/  @P2 LDC R5, c[0x0][0x450] ;  /* 0x00011400ff052b82 */ /* 0x000e620000000800 */
[----:B------:R-:W-:Y:S04]  /*92d0*/  STL.64 [R1+0x10], R20 ;  /* 0x0000101401007387 */ /* 0x000fe80000100a00 */
[----:B------:R2:W-:Y:S02]  /*92e0*/  STL.64 [R1+0x8], R14 ;  /* 0x0000080e01007387 */ /* 0x0005e40000100a00 */
[----:B--2---:R-:W-:-:S04]  /*92f0*/  IMAD.IADD R14, R12, 0x1, R94 ;  /* 0x000000010c0e7824 */ /* 0x004fc800078e025e */
[----:B0-----:R-:W-:-:S05]  /*9300*/  @P2 IMAD.HI.U32 R0, R14, R3, RZ ;  /* 0x000000030e002227 */ /* 0x001fca00078e00ff */
[----:B-1----:R-:W-:Y:S01]  /*9310*/  @P2 SHF.R.U32.HI R14, RZ, R5, R0 ;  /* 0x00000005ff0e2219 */ /* 0x002fe20000011600 */
[----:B------:R-:W-:Y:S02]  /*9320*/  WARPGROUP.DEPBAR.LE gsb0, 0x0 ;  /* 0x00008000000079c5 */ /* 0x000fe40000010000 */
[----:B------:R-:W-:-:S06]  /*9330*/  WARPGROUP.ARRIVE ;  /* 0x00000000000079c5 */ /* 0x000fcc0000000000 */
[----:B------:R-:W-:Y:S01]  /*9340*/  HGMMA.64x128x16.F32 R24, gdesc[UR4], R24, gsb0 ;  /* 0x01e00000041879f0 */ /* 0x000fe20008000818 */
[----:B------:R-:W0:Y:S01]  /*9350*/  SHFL.IDX PT, R0, R14, 0x1, 0x1c1f ;  /* 0x003c1f000e007f89 */ /* 0x000e2200000e0000 */
[----:B------:R-:W-:Y:S01]  /*9360*/  IMAD.MOV.U32 R95, RZ, RZ, -0x80 ;  /* 0xffffff80ff5f7424 */ /* 0x000fe200078e00ff */
[----:B------:R-:W-:Y:S01]  /*9370*/  ULDC UR4, c[0x0][0x988] ;  /* 0x0002620000047ab9 */ /* 0x000fe20000000800 */
[----:B------:R-:W-:Y:S01]  /*9380*/  @!P1 VIADD R10, R10, 0x16840 ;  /* 0x000168400a0a9836 */ /* 0x000fe20000000000 */
[----:B------:R-:W-:Y:S01]  /*9390*/  ULDC UR5, c[0x0][0x988] ;  /* 0x0002620000057ab9 */ /* 0x000fe20000000800 */
[----:B------:R-:W-:-:S05]  /*93a0*/  IMAD R95, R88, R95, 0x80 ;  /* 0x00000080585f7424 */ /* 0x000fca00078e025f */
[C-C-:B---3--:R-:W-:Y:S02]  /*93b0*/  IADD3 R12, -R11.reuse, 0x1, R95.reuse ;  /* 0x000000010b0c7810 */ /* 0x148fe40007ffe15f */
[----:B----4-:R-:W-:Y:S02]  /*93c0*/  IADD3 R95, -R11, R90, R95 ;  /* 0x0000005a0b5f7210 */ /* 0x010fe40007ffe15f */
[----:B------:R-:W-:-:S04]  /*93d0*/  IADD3 R12, -R92, R12, R90 ;  /* 0x0000000c5c0c7210 */ /* 0x000fc80007ffe15a */
[----:B0-----:R-:W-:-:S04]  /*93e0*/  VIADDMNMX R0, R0, R12, R95, PT ;  /* 0x0000000c00007246 */ /* 0x001fc8000380015f */
[C---:B------:R-:W-:Y:S02]  /*93f0*/  ISETP.GT.AND P4, PT, R0.reuse, RZ, PT ;  /* 0x000000ff0000720c */ /* 0x040fe40003f84270 */
[C---:B------:R-:W-:Y:S02]  /*9400*/  ISETP.GT.AND P5, PT, R0.reuse, 0x1, PT ;  /* 0x000000010000780c */ /* 0x040fe40003fa4270 */
[----:B------:R-:W-:Y:S01]  /*9410*/  ISETP.GT.AND P3, PT, R0, 0x8, PT ;  /* 0x000000080000780c */ /* 0x000fe20003f64270 */
[----:B------:R-:W-:Y:S02]  /*9420*/  WARPGROUP.DEPBAR.LE gsb0, 0x0 ;  /* 0x00008000000079c5 */ /* 0x000fe40000010000 */
[----:B------:R-:W-:Y:S02]  /*9430*/  FSEL R109, R26, -INF , P4 ;  /* 0xff8000001a6d7808 */ /* 0x000fe40002000000 */
[----:B------:R-:W-:Y:S02]  /*9440*/  FSEL R107, R27, -INF , P5 ;  /* 0xff8000001b6b7808 */ /* 0x000fe40002800000 */
[----:B------:R-:W-:-:S02]  /*9450*/  ISETP.GT.AND P4, PT, R0, 0x9, PT ;  /* 0x000000090000780c */ /* 0x000fc40003f84270 */
[----:B------:R-:W-:Y:S02]  /*9460*/  FSEL R97, R30, -INF , P3 ;  /* 0xff8000001e617808 */ /* 0x000fe40001800000 */
[----:B------:R-:W-:Y:S02]  /*9470*/  FMNMX.FTZ R4, R109, R107, !PT ;  /* 0x0000006b6d047209 */ /* 0x000fe40007810000 */
[C---:B------:R-:W-:Y:S02]  /*9480*/  ISETP.GT.AND P3, PT, R0.reuse, 0x10, PT ;  /* 0x000000100000780c */ /* 0x040fe40003f64270 */
[----:B------:R-:W-:Y:S02]  /*9490*/  FSEL R99, R31, -INF , P4 ;  /* 0xff8000001f637808 */ /* 0x000fe40002000000 */
[----:B------:R-:W-:Y:S02]  /*94a0*/  FMNMX.FTZ R4, R97, R4, !PT ;  /* 0x0000000461047209 */ /* 0x000fe40007810000 */
        /* <DEDUP_REMOVED lines=81> */
[----:B------:R-:W-:Y:S02]  /*99c0*/  FSEL R87, R87, -INF , P4 ;  /* 0xff80000057577808 */ /* 0x000fe40002000000 */
[----:B------:R-:W-:-:S04]  /*99d0*/  FMNMX.FTZ R4, R93, R4, !PT ;  /* 0x000000045d047209 */ /* 0x000fc80007810000 */
[----:B------:R-:W-:-:S05]  /*99e0*/  FMNMX.FTZ R4, R87, R4, !PT ;  /* 0x0000000457047209 */ /* 0x000fca0007810000 */
[----:B------:R-:W0:Y:S04]  /*99f0*/  SHFL.BFLY PT, R9, R4, 0x2, 0x1f ;  /* 0x0c401f0004097f89 */ /* 0x000e2800000e0000 */
[----:B------:R-:W1:Y:S01]  /*9a00*/  SHFL.IDX PT, R14, R14, RZ, 0x1c1f ;  /* 0x001c1fff0e0e7589 */ /* 0x000e6200000e0000 */
[----:B0-----:R-:W-:-:S05]  /*9a10*/  FMNMX.FTZ R20, R4, R9, !PT ;  /* 0x0000000904147209 */ /* 0x001fca0007810000 */
[----:B------:R-:W0:Y:S01]  /*9a20*/  SHFL.BFLY PT, R9, R20, 0x1, 0x1f ;  /* 0x0c201f0014097f89 */ /* 0x000e2200000e0000 */
[----:B------:R-:W-:Y:S01]  /*9a30*/  IMAD.U32 R0, RZ, RZ, UR4 ;  /* 0x00000004ff007e24 */ /* 0x000fe2000f8e00ff */
[----:B-1----:R-:W-:Y:S01]  /*9a40*/  VIADDMNMX R12, R14, R12, R95, PT ;  /* 0x0000000c0e0c7246 */ /* 0x002fe2000380015f */
[----:B------:R-:W-:-:S03]  /*9a50*/  ULDC UR4, c[0x0][0x988] ;  /* 0x0002620000047ab9 */ /* 0x000fc60000000800 */
[C---:B------:R-:W-:Y:S02]  /*9a60*/  ISETP.GT.AND P4, PT, R12.reuse, RZ, PT ;  /* 0x000000ff0c00720c */ /* 0x040fe40003f84270 */
[----:B------:R-:W-:Y:S02]  /*9a70*/  ISETP.GT.AND P5, PT, R12, 0x1, PT ;  /* 0x000000010c00780c */ /* 0x000fe40003fa4270 */
[----:B------:R-:W-:Y:S02]  /*9a80*/  FSEL R95, R24, -INF , P4 ;  /* 0xff800000185f7808 */ /* 0x000fe40002000000 */
[----:B------:R-:W-:Y:S02]  /*9a90*/  FSEL R25, R25, -INF , P5 ;  /* 0xff80000019197808 */ /* 0x000fe40002800000 */
[----:B0-----:R-:W-:-:S04]  /*9aa0*/  FMNMX.FTZ R9, R20, R9, !PT ;  /* 0x0000000914097209 */ /* 0x001fc80007810000 */
[C---:B------:R-:W-:Y:S01]  /*9ab0*/  FSETP.NEU.FTZ.AND P3, PT, R9.reuse, -INF , PT ;  /* 0xff8000000900780b */ /* 0x040fe20003f7d000 */
[----:B------:R-:W-:-:S05]  /*9ac0*/  FMUL.FTZ R8, R9, R0 ;  /* 0x0000000009087220 */ /* 0x000fca0000410000 */
[----:B------:R-:W-:Y:S02]  /*9ad0*/  FSEL R8, R8, RZ, P3 ;  /* 0x000000ff08087208 */ /* 0x000fe40001800000 */
[C---:B------:R-:W-:Y:S02]  /*9ae0*/  ISETP.GT.AND P3, PT, R12.reuse, 0x8, PT ;  /* 0x000000080c00780c */ /* 0x040fe40003f64270 */
[----:B------:R-:W-:Y:S01]  /*9af0*/  ISETP.GT.AND P4, PT, R12, 0x9, PT ;  /* 0x000000090c00780c */ /* 0x000fe20003f84270 */
[----:B------:R-:W-:Y:S01]  /*9b00*/  FFMA.FTZ R151, R97, R0, -R8 ;  /* 0x0000000061977223 */ /* 0x000fe20000010808 */
[----:B------:R-:W-:Y:S02]  /*9b10*/  FSEL R97, R28, -INF , P3 ;  /* 0xff8000001c617808 */ /* 0x000fe40001800000 */
[----:B------:R-:W-:Y:S02]  /*9b20*/  FMNMX.FTZ R20, R95, R25, !PT ;  /* 0x000000195f147209 */ /* 0x000fe40007810000 */
[----:B------:R-:W-:-:S02]  /*9b30*/  ISETP.GT.AND P3, PT, R12, 0x10, PT ;  /* 0x000000100c00780c */ /* 0x000fc40003f64270 */
[----:B------:R-:W-:Y:S02]  /*9b40*/  FSEL R29, R29, -INF , P4 ;  /* 0xff8000001d1d7808 */ /* 0x000fe40002000000 */
[----:B------:R-:W-:Y:S01]  /*9b50*/  FMNMX.FTZ R20, R97, R20, !PT ;  /* 0x0000001461147209 */ /* 0x000fe20007810000 */
[----:B------:R-:W-:Y:S01]  /*9b60*/  FFMA.FTZ R14, R99, R0, -R8 ;  /* 0x00000000630e7223 */ /* 0x000fe20000010808 */
[----:B------:R-:W-:Y:S02]  /*9b70*/  ISETP.GT.AND P4, PT, R12, 0x11, PT ;  /* 0x000000110c00780c */ /* 0x000fe40003f84270 */
        /* <DEDUP_REMOVED lines=19> */
[----:B------:R0:W-:Y:S01]  /*9cb0*/  MUFU.EX2 R20, R26 ;  /* 0x0000001a00147308 */ /* 0x0001e20000000800 */
[----:B------:R-:W-:Y:S01]  /*9cc0*/  FFMA.FTZ R147, R105, R0, -R8 ;  /* 0x0000000069937223 */ /* 0x000fe20000010808 */
[----:B------:R-:W-:Y:S02]  /*9cd0*/  ISETP.GT.AND P4, PT, R12, 0x29, PT ;  /* 0x000000290c00780c */ /* 0x000fe40003f84270 */
[----:B------:R-:W-:Y:S02]  /*9ce0*/  FSEL R105, R44, -INF , P3 ;  /* 0xff8000002c697808 */ /* 0x000fe40001800000 */
[----:B0-----:R-:W-:Y:S02]  /*9cf0*/  FMNMX.FTZ R26, R41, R24, !PT ;  /* 0x00000018291a7209 */ /* 0x001fe40007810000 */
        /* <DEDUP_REMOVED lines=10> */
[-CC-:B------:R-:W-:Y:S01]  /*9da0*/  FFMA.FTZ R4, R107, R0.reuse, -R8.reuse ;  /* 0x000000006b047223 */ /* 0x180fe20000010808 */
[----:B------:R0:W-:Y:S01]  /*9db0*/  MUFU.EX2 R24, R28 ;  /* 0x0000001c00187308 */ /* 0x0001e20000000800 */
[----:B------:R-:W-:Y:S02]  /*9dc0*/  ISETP.GT.AND P4, PT, R12, 0x39, PT ;  /* 0x000000390c00780c */ /* 0x000fe40003f84270 */
[----:B------:R-:W-:Y:S02]  /*9dd0*/  FSEL R107, R52, -INF , P3 ;  /* 0xff800000346b7808 */ /* 0x000fe40001800000 */
[----:B------:R-:W-:Y:S01]  /*9de0*/  ISETP.GT.AND P3, PT, R12, 0x40, PT ;  /* 0x000000400c00780c */ /* 0x000fe20003f64270 */
[----:B------:R-:W-:Y:S01]  /*9df0*/  FFMA.FTZ R141, R3, R0, -R8 ;  /* 0x00000000038d7223 */ /* 0x000fe20000010808 */
[----:B0-----:R-:W-:-:S02]  /*9e00*/  FMNMX.FTZ R28, R49, R26, !PT ;  /* 0x0000001a311c7209 */ /* 0x001fc40007810000 */
        /* <DEDUP_REMOVED lines=27> */
[----:B------:R0:W-:Y:S01]  /*9fc0*/  MUFU.EX2 R26, R3 ;  /* 0x00000003001a7308 */ /* 0x0001e20000000800 */
[----:B------:R-:W-:Y:S01]  /*9fd0*/  ISETP.GT.AND P4, PT, R12, 0x51, PT ;  /* 0x000000510c00780c */ /* 0x000fe20003f84270 */
[--C-:B------:R-:W-:Y:S01]  /*9fe0*/  FFMA.FTZ R42, R79, R0, -R8.reuse ;  /* 0x000000004f2a7223 */ /* 0x100fe20000010808 */
[----:B------:R-:W-:Y:S01]  /*9ff0*/  FMNMX.FTZ R30, R61, R30, !PT ;  /* 0x0000001e3d1e7209 */ /* 0x000fe20007810000 */
[-CC-:B------:R-:W-:Y:S01]  /*a000*/  FFMA.FTZ R121, R91, R0.reuse, -R8.reuse ;  /* 0x000000005b797223 */ /* 0x180fe20000010808 */
[-CC-:B------:R-:W-:Y:S01]  /*a010*/  FFMA.FTZ R83, R83, R0.reuse, -R8.reuse ;  /* 0x0000000053537223 */ /* 0x180fe20000010808 */
[-CC-:B------:R-:W-:Y:S01]  /*a020*/  FFMA.FTZ R123, R93, R0.reuse, -R8.reuse ;  /* 0x000000005d7b7223 */ /* 0x180fe20000010808 */
[-CC-:B------:R-:W-:Y:S01]  /*a030*/  FFMA.FTZ R46, R87, R0.reuse, -R8.reuse ;  /* 0x00000000572e7223 */ /* 0x180fe20000010808 */
[----:B------:R-:W1:Y:S01]  /*a040*/  @P2 LDC R52, c[0x0][0x450] ;  /* 0x00011400ff342b82 */ /* 0x000e620000000800 */
[----:B0-----:R-:W-:Y:S01]  /*a050*/  FFMA.FTZ R3, R47, R0, -R8 ;  /* 0x000000002f037223 */ /* 0x001fe20000010808 */
[----:B------:R-:W-:-:S02]  /*a060*/  FSEL R47, R64, -INF , P3 ;  /* 0xff800000402f7808 */ /* 0x000fc40001800000 */
        /* <DEDUP_REMOVED lines=9> */
[----:B------:R0:W-:Y:S01]  /*a100*/  MUFU.EX2 R28, R3 ;  /* 0x00000003001c7308 */ /* 0x0001e20000000800 */
[----:B------:R-:W-:Y:S02]  /*a110*/  ISETP.GT.AND P4, PT, R12, 0x61, PT ;  /* 0x000000610c00780c */ /* 0x000fe40003f84270 */
[----:B------:R-:W-:Y:S01]  /*a120*/  FMNMX.FTZ R32, R69, R32, !PT ;  /* 0x0000002045207209 */ /* 0x000fe20007810000 */
        /* <DEDUP_REMOVED lines=22> */
[----:B------:R-:W-:Y:S02]  /*a290*/  FSEL R85, R85, -INF , P4 ;  /* 0xff80000055557808 */ /* 0x000fe40002000000 */
[----:B------:R-:W-:Y:S01]  /*a2a0*/  FMNMX.FTZ R34, R15, R34, !PT ;  /* 0x000000220f227209 */ /* 0x000fe20007810000 */
[----:B------:R0:W-:Y:S03]  /*a2b0*/  MUFU.EX2 R32, R3 ;  /* 0x0000000300207308 */ /* 0x0001e60000000800 */
[----:B0-----:R-:W-:-:S05]  /*a2c0*/  FMNMX.FTZ R3, R85, R34, !PT ;  /* 0x0000002255037209 */ /* 0x001fca0007810000 */
[----:B------:R-:W0:Y:S02]  /*a2d0*/  SHFL.BFLY PT, R40, R3, 0x2, 0x1f ;  /* 0x0c401f0003287f89 */ /* 0x000e2400000e0000 */
[----:B0-----:R-:W-:-:S05]  /*a2e0*/  FMNMX.FTZ R21, R3, R40, !PT ;  /* 0x0000002803157209 */ /* 0x001fca0007810000 */
[----:B------:R-:W0:Y:S01]  /*a2f0*/  SHFL.BFLY PT, R44, R21, 0x1, 0x1f ;  /* 0x0c201f00152c7f89 */ /* 0x000e2200000e0000 */
[-CC-:B------:R-:W-:Y:S01]  /*a300*/  FFMA.FTZ R12, R59, R0.reuse, -R8.reuse ;  /* 0x000000003b0c7223 */ /* 0x180fe20000010808 */
[-CC-:B------:R-:W-:Y:S01]  /*a310*/  FFMA.FTZ R34, R63, R0.reuse, -R8.reuse ;  /* 0x000000003f227223 */ /* 0x180fe20000010808 */
[----:B------:R-:W-:Y:S01]  /*a320*/  FFMA.FTZ R40, R75, R0, -R8 ;  /* 0x000000004b287223 */ /* 0x000fe20000010808 */
[----:B0-----:R-:W-:-:S04]  /*a330*/  FMNMX.FTZ R3, R21, R44, !PT ;  /* 0x0000002c15037209 */ /* 0x001fc80007810000 */
[C---:B------:R-:W-:Y:S01]  /*a340*/  FSETP.NEU.FTZ.AND P3, PT, R3.reuse, -INF , PT ;  /* 0xff8000000300780b */ /* 0x040fe20003f7d000 */
[----:B------:R-:W-:-:S05]  /*a350*/  FMUL.FTZ R21, R3, R0 ;  /* 0x0000000003157220 */ /* 0x000fca0000410000 */
[----:B------:R-:W-:-:S05]  /*a360*/  FSEL R8, R21, RZ, P3 ;  /* 0x000000ff15087208 */ /* 0x000fca0001800000 */
[-CC-:B------:R-:W-:Y:S01]  /*a370*/  FFMA.FTZ R27, R33, R0.reuse, -R8.reuse ;  /* 0x00000000211b7223 */ /* 0x180fe20000010808 */
[-CC-:B------:R-:W-:Y:S02]  /*a380*/  FFMA.FTZ R33, R45, R0.reuse, -R8.reuse ;  /* 0x000000002d217223 */ /* 0x180fe40000010808 */
[----:B------:R-:W0:Y:S01]  /*a390*/  @P2 LDC R45, c[0x0][0x44c] ;  /* 0x00011300ff2d2b82 */ /* 0x000e220000000800 */
[----:B------:R-:W-:Y:S01]  /*a3a0*/  FFMA.FTZ R128, R47, R0, -R8 ;  /* 0x000000002f807223 */ /* 0x000fe20000010808 */
[----:B------:R-:W-:Y:S02]  /*a3b0*/  IMAD.MOV.U32 R47, RZ, RZ, R94 ;  /* 0x000000ffff2f7224 */ /* 0x000fe400078e005e */
[----:B0-----:R-:W-:-:S05]  /*a3c0*/  @P2 IMAD.HI.U32 R45, R94, R45, RZ ;  /* 0x0000002d5e2d2227 */ /* 0x001fca00078e00ff */
[----:B-1----:R-:W-:Y:S02]  /*a3d0*/  @P2 SHF.R.U32.HI R47, RZ, R52, R45 ;  /* 0x00000034ff2f2219 */ /* 0x002fe4000001162d */
[----:B------:R-:W2:Y:S01]  /*a3e0*/  LDL R52, [R1+0x38] ;  /* 0x0000380001347983 */ /* 0x000ea20000100800 */
[----:B------:R-:W-:Y:S08]  /*a3f0*/  MUFU.EX2 R149, R149 ;  /* 0x0000009500957308 */ /* 0x000ff00000000800 */
[----:B------:R-:W0:Y:S01]  /*a400*/  MUFU.EX2 R4, R4 ;  /* 0x0000000400047308 */ /* 0x000e220000000800 */
[----:B------:R-:W-:-:S07]  /*a410*/  FFMA.FTZ R148, R95, R0, -R8 ;  /* 0x000000005f947223 */ /* 0x000fce0000010808 */
[----:B------:R-:W1:Y:S01]  /*a420*/  MUFU.EX2 R151, R151 ;  /* 0x0000009700977308 */ /* 0x000e620000000800 */
[----:B------:R-:W-:-:S07]  /*a430*/  FFMA.FTZ R21, R25, R0, -R8 ;  /* 0x0000000019157223 */ /* 0x000fce0000010808 */
[----:B------:R-:W3:Y:S01]  /*a440*/  MUFU.EX2 R14, R14 ;  /* 0x0000000e000e7308 */ /* 0x000ee20000000800 */
[----:B------:R-:W-:Y:S01]  /*a450*/  FFMA.FTZ R150, R97, R0, -R8 ;  /* 0x0000000061967223 */ /* 0x000fe20000010808 */
[----:B0-----:R-:W-:-:S06]  /*a460*/  FADD.FTZ R48, R149, R4 ;  /* 0x0000000495307221 */ /* 0x001fcc0000010000 */
[----:B------:R-:W0:Y:S01]  /*a470*/  MUFU.EX2 R145, R145 ;  /* 0x0000009100917308 */ /* 0x000e220000000800 */
[----:B------:R-:W-:Y:S01]  /*a480*/  FFMA.FTZ R25, R29, R0, -R8 ;  /* 0x000000001d197223 */ /* 0x000fe20000010808 */
[----:B-1----:R-:W-:-:S06]  /*a490*/  FADD.FTZ R39, R151, R48 ;  /* 0x0000003097277221 */ /* 0x002fcc0000010000 */
[----:B------:R-:W-:Y:S01]  /*a4a0*/  MUFU.EX2 R148, R148 ;  /* 0x0000009400947308 */ /* 0x000fe20000000800 */
[----:B------:R-:W-:-:S07]  /*a4b0*/  FFMA.FTZ R144, R99, R0, -R8 ;  /* 0x0000000063907223 */ /* 0x000fce0000010808 */
[----:B------:R-:W1:Y:S01]  /*a4c0*/  MUFU.EX2 R21, R21 ;  /* 0x0000001500157308 */ /* 0x000e620000000800 */
[----:B---3--:R-:W-:-:S07]  /*a4d0*/  FADD.FTZ R48, R14, R39 ;  /* 0x000000270e307221 */ /* 0x008fce0000010000 */
[----:B------:R-:W3:Y:S01]  /*a4e0*/  MUFU.EX2 R147, R147 ;  /* 0x0000009300937308 */ /* 0x000ee20000000800 */
[----:B------:R-:W-:-:S07]  /*a4f0*/  FFMA.FTZ R31, R41, R0, -R8 ;  /* 0x00000000291f7223 */ /* 0x000fce0000010808 */
[----:B------:R-:W4:Y:S01]  /*a500*/  MUFU.EX2 R150, R150 ;  /* 0x0000009600967308 */ /* 0x000f220000000800 */
[----:B0-----:R-:W-:Y:S01]  /*a510*/  FADD.FTZ R41, R145, R48 ;  /* 0x0000003091297221 */ /* 0x001fe20000010000 */
[----:B------:R-:W-:-:S06]  /*a520*/  FFMA.FTZ R146, R101, R0, -R8 ;  /* 0x0000000065927223 */ /* 0x000fcc0000010808 */
[----:B------:R-:W0:Y:S01]  /*a530*/  MUFU.EX2 R25, R25 ;  /* 0x0000001900197308 */ /* 0x000e220000000800 */
[----:B------:R-:W-:Y:S01]  /*a540*/  FADD.FTZ R48, R20, R41 ;  /* 0x0000002914307221 */ /* 0x000fe20000010000 */
[----:B-1----:R-:W-:-:S06]  /*a550*/  FADD.FTZ R41, R148, R21 ;  /* 0x0000001594297221 */ /* 0x002fcc0000010000 */
[----:B------:R-:W1:Y:S01]  /*a560*/  MUFU.EX2 R141, R141 ;  /* 0x0000008d008d7308 */ /* 0x000e620000000800 */
[----:B------:R-:W-:-:S07]  /*a570*/  FFMA.FTZ R29, R37, R0, -R8 ;  /* 0x00000000251d7223 */ /* 0x000fce0000010808 */
[----:B------:R-:W1:Y:S01]  /*a580*/  MUFU.EX2 R144, R144 ;  /* 0x0000009000907308 */ /* 0x000e620000000800 */
[----:B------:R-:W-:Y:S01]  /*a590*/  FFMA.FTZ R134, R5, R0, -R8 ;  /* 0x0000000005867223 */ /* 0x000fe20000010808 */
[----:B---3--:R-:W-:Y:S01]  /*a5a0*/  FADD.FTZ R5, R147, R48 ;  /* 0x0000003093057221 */ /* 0x008fe20000010000 */
[----:B----4-:R-:W-:-:S05]  /*a5b0*/  FADD.FTZ R48, R150, R41 ;  /* 0x0000002996307221 */ /* 0x010fca0000010000 */
[----:B------:R-:W3:Y:S01]  /*a5c0*/  MUFU.EX2 R27, R27 ;  /* 0x0000001b001b7308 */ /* 0x000ee20000000800 */
[----:B------:R-:W-:Y:S01]  /*a5d0*/  FFMA.FTZ R140, R103, R0, -R8 ;  /* 0x00000000678c7223 */ /* 0x000fe20000010808 */
[----:B------:R-:W-:Y:S01]  /*a5e0*/  FADD.FTZ R50, R24, R5 ;  /* 0x0000000518327221 */ /* 0x000fe20000010000 */
[----:B------:R-:W-:-:S05]  /*a5f0*/  @!P1 PRMT R10, RZ, 0x654, R10 ;  /* 0x00000654ff0a9816 */ /* 0x000fca000000000a */
[----:B------:R-:W4:Y:S01]  /*a600*/  MUFU.EX2 R143, R143 ;  /* 0x0000008f008f7308 */ /* 0x000f220000000800 */
[----:B0-----:R-:W-:Y:S01]  /*a610*/  FADD.FTZ R41, R25, R48 ;  /* 0x0000003019297221 */ /* 0x001fe20000010000 */
[----:B------:R-:W-:-:S06]  /*a620*/  FFMA.FTZ R132, R43, R0, -R8 ;  /* 0x000000002b847223 */ /* 0x000fcc0000010808 */
[----:B------:R-:W0:Y:S01]  /*a630*/  MUFU.EX2 R146, R146 ;  /* 0x0000009200927308 */ /* 0x000e220000000800 */
[----:B-1----:R-:W-:Y:S01]  /*a640*/  FADD.FTZ R43, R141, R50 ;  /* 0x000000328d2b7221 */ /* 0x002fe20000010000 */
[----:B------:R1:W-:Y:S06]  /*a650*/  @!P1 SYNCS.ARRIVE.TRANS64.RED.A1T0 RZ, [R10+URZ], RZ ;  /* 0x000000ff0aff99a7 */ /* 0x0003ec000810043f */
[----:B------:R-:W0:Y:S01]  /*a660*/  MUFU.EX2 R29, R29 ;  /* 0x0000001d001d7308 */ /* 0x000e220000000800 */
[----:B------:R-:W-:Y:S01]  /*a670*/  FFMA.FTZ R142, R105, R0, -R8 ;  /* 0x00000000698e7223 */ /* 0x000fe20000010808 */
[----:B-1----:R-:W-:Y:S01]  /*a680*/  FADD.FTZ R10, R144, R41 ;  /* 0x00000029900a7221 */ /* 0x002fe20000010000 */
[----:B------:R-:W-:-:S05]  /*a690*/  FADD.FTZ R48, R26, R43 ;  /* 0x0000002b1a307221 */ /* 0x000fca0000010000 */
[----:B------:R-:W1:Y:S01]  /*a6a0*/  MUFU.EX2 R137, R137 ;  /* 0x0000008900897308 */ /* 0x000e620000000800 */
[----:B---3--:R-:W-:-:S07]  /*a6b0*/  FADD.FTZ R43, R27, R10 ;  /* 0x0000000a1b2b7221 */ /* 0x008fce0000010000 */
[----:B------:R-:W3:Y:S01]  /*a6c0*/  MUFU.EX2 R140, R140 ;  /* 0x0000008c008c7308 */ /* 0x000ee20000000800 */
[----:B----4-:R-:W-:Y:S01]  /*a6d0*/  FADD.FTZ R41, R143, R48 ;  /* 0x000000308f297221 */ /* 0x010fe20000010000 */
[----:B0-----:R-:W-:-:S06]  /*a6e0*/  FADD.FTZ R10, R146, R43 ;  /* 0x0000002b920a7221 */ /* 0x001fcc0000010000 */
[----:B------:R-:W0:Y:S01]  /*a6f0*/  MUFU.EX2 R31, R31 ;  /* 0x0000001f001f7308 */ /* 0x000e220000000800 */
[----:B------:R-:W-:Y:S01]  /*a700*/  FFMA.FTZ R136, R89, R0, -R8 ;  /* 0x0000000059887223 */ /* 0x000fe20000010808 */
[----:B------:R-:W-:-:S06]  /*a710*/  FADD.FTZ R48, R28, R41 ;  /* 0x000000291c307221 */ /* 0x000fcc0000010000 */
[----:B------:R-:W4:Y:S01]  /*a720*/  MUFU.EX2 R139, R139 ;  /* 0x0000008b008b7308 */ /* 0x000f220000000800 */
[----:B------:R-:W-:Y:S01]  /*a730*/  FADD.FTZ R43, R29, R10 ;  /* 0x0000000a1d2b7221 */ /* 0x000fe20000010000 */
[----:B------:R-:W-:-:S06]  /*a740*/  FFMA.FTZ R35, R49, R0, -R8 ;  /* 0x0000000031237223 */ /* 0x000fcc0000010808 */
[----:B------:R-:W4:Y:S01]  /*a750*/  MUFU.EX2 R142, R142 ;  /* 0x0000008e008e7308 */ /* 0x000f220000000800 */
[----:B-1----:R-:W-:Y:S01]  /*a760*/  FADD.FTZ R45, R137, R48 ;  /* 0x00000030892d7221 */ /* 0x002fe20000010000 */
[----:B---3--:R-:W-:-:S06]  /*a770*/  FADD.FTZ R10, R140, R43 ;  /* 0x0000002b8c0a7221 */ /* 0x008fcc0000010000 */
[----:B------:R-:W1:Y:S01]  /*a780*/  MUFU.EX2 R33, R33 ;  /* 0x0000002100217308 */ /* 0x000e620000000800 */
[----:B------:R-:W-:Y:S01]  /*a790*/  FFMA.FTZ R138, R107, R0, -R8 ;  /* 0x000000006b8a7223 */ /* 0x000fe20000010808 */
[----:B------:R-:W-:-:S06]  /*a7a0*/  FADD.FTZ R48, R30, R45 ;  /* 0x0000002d1e307221 */ /* 0x000fcc0000010000 */
[----:B------:R-:W3:Y:S01]  /*a7b0*/  MUFU.EX2 R133, R133 ;  /* 0x0000008500857308 */ /* 0x000ee20000000800 */
[----:B0-----:R-:W-:Y:S01]  /*a7c0*/  FADD.FTZ R43, R31, R10 ;  /* 0x0000000a1f2b7221 */ /* 0x001fe20000010000 */
[----:B------:R-:W-:-:S06]  /*a7d0*/  FFMA.FTZ R37, R53, R0, -R8 ;  /* 0x0000000035257223 */ /* 0x000fcc0000010808 */
[----:B------:R-:W0:Y:S01]  /*a7e0*/  MUFU.EX2 R136, R136 ;  /* 0x0000008800887308 */ /* 0x000e220000000800 */
[----:B----4-:R-:W-:Y:S01]  /*a7f0*/  FADD.FTZ R45, R139, R48 ;  /* 0x000000308b2d7221 */ /* 0x010fe20000010000 */
[----:B------:R-:W-:-:S06]  /*a800*/  FADD.FTZ R10, R142, R43 ;  /* 0x0000002b8e0a7221 */ /* 0x000fcc0000010000 */
[----:B------:R-:W4:Y:S08]  /*a810*/  MUFU.EX2 R12, R12 ;  /* 0x0000000c000c7308 */ /* 0x000f300000000800 */
[----:B------:R-:W4:Y:S01]  /*a820*/  MUFU.EX2 R35, R35 ;  /* 0x0000002300237308 */ /* 0x000f220000000800 */
[----:B------:R-:W-:Y:S01]  /*a830*/  FADD.FTZ R48, R32, R45 ;  /* 0x0000002d20307221 */ /* 0x000fe20000010000 */
[----:B------:R-:W-:-:S06]  /*a840*/  FFMA.FTZ R126, R13, R0, -R8 ;  /* 0x000000000d7e7223 */ /* 0x000fcc0000010808 */
[----:B------:R-:W4:Y:S01]  /*a850*/  MUFU.EX2 R135, R135 ;  /* 0x0000008700877308 */ /* 0x000f220000000800 */
[----:B-1----:R-:W-:Y:S01]  /*a860*/  FADD.FTZ R13, R33, R10 ;  /* 0x0000000a210d7221 */ /* 0x002fe20000010000 */
[----:B------:R-:W-:-:S06]  /*a870*/  FFMA.FTZ R39, R57, R0, -R8 ;  /* 0x0000000039277223 */ /* 0x000fcc0000010808 */
[----:B------:R-:W1:Y:S01]  /*a880*/  MUFU.EX2 R138, R138 ;  /* 0x0000008a008a7308 */ /* 0x000e620000000800 */
[----:B---3--:R-:W-:Y:S01]  /*a890*/  FADD.FTZ R43, R133, R48 ;  /* 0x00000030852b7221 */ /* 0x008fe20000010000 */
[----:B0-----:R-:W-:-:S06]  /*a8a0*/  FADD.FTZ R10, R136, R13 ;  /* 0x0000000d880a7221 */ /* 0x001fcc0000010000 */
[----:B------:R-:W0:Y:S08]  /*a8b0*/  MUFU.EX2 R34, R34 ;  /* 0x0000002200227308 */ /* 0x000e300000000800 */
[----:B------:R-:W3:Y:S01]  /*a8c0*/  MUFU.EX2 R37, R37 ;  /* 0x0000002500257308 */ /* 0x000ee20000000800 */
[----:B----4-:R-:W-:Y:S01]  /*a8d0*/  FADD.FTZ R48, R12, R43 ;  /* 0x0000002b0c307221 */ /* 0x010fe20000010000 */
[----:B------:R-:W-:-:S06]  /*a8e0*/  FADD.FTZ R13, R35, R10 ;  /* 0x0000000a230d7221 */ /* 0x000fcc0000010000 */
[----:B------:R-:W4:Y:S01]  /*a8f0*/  MUFU.EX2 R129, R129 ;  /* 0x0000008100817308 */ /* 0x000f220000000800 */
[----:B------:R-:W-:-:S07]  /*a900*/  FFMA.FTZ R5, R61, R0, -R8 ;  /* 0x000000003d057223 */ /* 0x000fce0000010808 */
[----:B------:R-:W4:Y:S01]  /*a910*/  MUFU.EX2 R132, R132 ;  /* 0x0000008400847308 */ /* 0x000f220000000800 */
[----:B------:R-:W-:Y:S01]  /*a920*/  FADD.FTZ R45, R135, R48 ;  /* 0x00000030872d7221 */ /* 0x000fe20000010000 */
[----:B-1----:R-:W-:-:S06]  /*a930*/  FADD.FTZ R10, R138, R13 ;  /* 0x0000000d8a0a7221 */ /* 0x002fcc0000010000 */
[----:B------:R-:W1:Y:S08]  /*a940*/  MUFU.EX2 R36, R36 ;  /* 0x0000002400247308 */ /* 0x000e700000000800 */
[----:B------:R-:W1:Y:S01]  /*a950*/  MUFU.EX2 R39, R39 ;  /* 0x0000002700277308 */ /* 0x000e620000000800 */
[----:B0-----:R-:W-:Y:S01]  /*a960*/  FADD.FTZ R48, R34, R45 ;  /* 0x0000002d22307221 */ /* 0x001fe20000010000 */
[----:B---3--:R-:W-:-:S06]  /*a970*/  FADD.FTZ R45, R37, R10 ;  /* 0x0000000a252d7221 */ /* 0x008fcc0000010000 */
[----:B------:R-:W0:Y:S01]  /*a980*/  MUFU.EX2 R131, R131 ;  /* 0x0000008300837308 */ /* 0x000e220000000800 */
[----:B------:R-:W-:-:S07]  /*a990*/  FFMA.FTZ R41, R65, R0, -R8 ;  /* 0x0000000041297223 */ /* 0x000fce0000010808 */
[----:B------:R-:W3:Y:S01]  /*a9a0*/  MUFU.EX2 R134, R134 ;  /* 0x0000008600867308 */ /* 0x000ee20000000800 */
[----:B------:R-:W-:Y:S01]  /*a9b0*/  IADD3 R49, R47, R90, -R92 ;  /* 0x0000005a2f317210 */ /* 0x000fe20007ffe85c */
[----:B----4-:R-:W-:Y:S01]  /*a9c0*/  FADD.FTZ R47, R129, R48 ;  /* 0x00000030812f7221 */ /* 0x010fe20000010000 */
[----:B------:R-:W-:-:S05]  /*a9d0*/  F2FP.F16.F32.PACK_AB R149, R4, R149 ;  /* 0x000000950495723e */ /* 0x000fca00000000ff */
[----:B------:R-:W4:Y:S01]  /*a9e0*/  MUFU.EX2 R38, R38 ;  /* 0x0000002600267308 */ /* 0x000f220000000800 */
[----:B------:R-:W-:Y:S01]  /*a9f0*/  FADD.FTZ R4, R132, R45 ;  /* 0x0000002d84047221 */ /* 0x000fe20000010000 */
[----:B------:R-:W-:-:S06]  /*aa00*/  FFMA.FTZ R130, R11, R0, -R8 ;  /* 0x000000000b827223 */ /* 0x000fcc0000010808 */
[----:B------:R-:W2:Y:S01]  /*aa10*/  MUFU.EX2 R5, R5 ;  /* 0x0000000500057308 */ /* 0x000ea20000000800 */
[----:B-1----:R-:W-:Y:S01]  /*aa20*/  FADD.FTZ R10, R36, R47 ;  /* 0x0000002f240a7221 */ /* 0x002fe20000010000 */
[----:B------:R-:W-:-:S06]  /*aa30*/  FADD.FTZ R45, R39, R4 ;  /* 0x00000004272d7221 */ /* 0x000fcc0000010000 */
[----:B------:R-:W1:Y:S01]  /*aa40*/  MUFU.EX2 R125, R125 ;  /* 0x0000007d007d7308 */ /* 0x000e620000000800 */
[----:B------:R-:W-:-:S07]  /*aa50*/  FFMA.FTZ R11, R69, R0, -R8 ;  /* 0x00000000450b7223 */ /* 0x000fce0000010808 */
[----:B------:R-:W1:Y:S01]  /*aa60*/  MUFU.EX2 R128, R128 ;  /* 0x0000008000807308 */ /* 0x000e620000000800 */
[----:B0-----:R-:W-:Y:S01]  /*aa70*/  FADD.FTZ R47, R131, R10 ;  /* 0x0000000a832f7221 */ /* 0x001fe20000010000 */
[----:B---3--:R-:W-:-:S06]  /*aa80*/  FADD.FTZ R4, R134, R45 ;  /* 0x0000002d86047221 */ /* 0x008fcc0000010000 */
[----:B------:R-:W0:Y:S01]  /*aa90*/  MUFU.EX2 R40, R40 ;  /* 0x0000002800287308 */ /* 0x000e220000000800 */
[----:B------:R-:W-:-:S07]  /*aaa0*/  FFMA.FTZ R124, R51, R0, -R8 ;  /* 0x00000000337c7223 */ /* 0x000fce0000010808 */
[----:B------:R-:W3:Y:S01]  /*aab0*/  MUFU.EX2 R41, R41 ;  /* 0x0000002900297308 */ /* 0x000ee20000000800 */
[----:B----4-:R-:W-:Y:S01]  /*aac0*/  FADD.FTZ R10, R38, R47 ;  /* 0x0000002f260a7221 */ /* 0x010fe20000010000 */
[----:B--2---:R-:W-:-:S06]  /*aad0*/  FADD.FTZ R45, R5, R4 ;  /* 0x00000004052d7221 */ /* 0x004fcc0000010000 */
[----:B------:R-:W2:Y:S08]  /*aae0*/  MUFU.EX2 R127, R127 ;  /* 0x0000007f007f7308 */ /* 0x000eb00000000800 */
[----:B------:R-:W4:Y:S01]  /*aaf0*/  MUFU.EX2 R130, R130 ;  /* 0x0000008200827308 */ /* 0x000f220000000800 */
[----:B------:R-:W-:Y:S01]  /*ab00*/  FFMA.FTZ R73, R73, R0, -R8 ;  /* 0x0000000049497223 */ /* 0x000fe20000010808 */
[----:B-1----:R-:W-:-:S06]  /*ab10*/  FADD.FTZ R47, R125, R10 ;  /* 0x0000000a7d2f7221 */ /* 0x002fcc0000010000 */
[----:B------:R-:W1:Y:S01]  /*ab20*/  MUFU.EX2 R42, R42 ;  /* 0x0000002a002a7308 */ /* 0x000e620000000800 */
[----:B------:R-:W-:-:S07]  /*ab30*/  FADD.FTZ R4, R128, R45 ;  /* 0x0000002d80047221 */ /* 0x000fce0000010000 */
[----:B------:R-:W1:Y:S01]  /*ab40*/  MUFU.EX2 R11, R11 ;  /* 0x0000000b000b7308 */ /* 0x000e620000000800 */
[----:B0-----:R-:W-:Y:S01]  /*ab50*/  FADD.FTZ R10, R40, R47 ;  /* 0x0000002f280a7221 */ /* 0x001fe20000010000 */
[----:B---3--:R-:W-:-:S06]  /*ab60*/  FADD.FTZ R45, R41, R4 ;  /* 0x00000004292d7221 */ /* 0x008fcc0000010000 */
[----:B------:R-:W0:Y:S01]  /*ab70*/  MUFU.EX2 R121, R121 ;  /* 0x0000007900797308 */ /* 0x000e220000000800 */
[----:B------:R-:W-:-:S07]  /*ab80*/  FFMA.FTZ R43, R77, R0, -R8 ;  /* 0x000000004d2b7223 */ /* 0x000fce0000010808 */
[----:B------:R-:W3:Y:S01]  /*ab90*/  MUFU.EX2 R124, R124 ;  /* 0x0000007c007c7308 */ /* 0x000ee20000000800 */
[----:B--2---:R-:W-:Y:S01]  /*aba0*/  FADD.FTZ R47, R127, R10 ;  /* 0x0000000a7f2f7221 */ /* 0x004fe20000010000 */
[----:B------:R-:W-:-:S06]  /*abb0*/  SHF.R.S32.HI R50, RZ, 0x1f, R49 ;  /* 0x0000001fff327819 */ /* 0x000fcc0000011431 */
[----:B------:R-:W2:Y:S01]  /*abc0*/  MUFU.EX2 R44, R83 ;  /* 0x00000053002c7308 */ /* 0x000ea20000000800 */
[----:B----4-:R-:W-:Y:S01]  /*abd0*/  FADD.FTZ R4, R130, R45 ;  /* 0x0000002d82047221 */ /* 0x010fe20000010000 */
[----:B------:R-:W-:-:S06]  /*abe0*/  FFMA.FTZ R55, R55, R0, -R8 ;  /* 0x0000000037377223 */ /* 0x000fcc0000010808 */
[----:B------:R-:W4:Y:S01]  /*abf0*/  MUFU.EX2 R13, R73 ;  /* 0x00000049000d7308 */ /* 0x000f220000000800 */
[-CC-:B------:R-:W-:Y:S01]  /*ac00*/  FFMA.FTZ R81, R81, R0.reuse, -R8.reuse ;  /* 0x0000000051517223 */ /* 0x180fe20000010808 */
[-CC-:B------:R-:W-:Y:S01]  /*ac10*/  FFMA.FTZ R15, R15, R0.reuse, -R8.reuse ;  /* 0x000000000f0f7223 */ /* 0x180fe20000010808 */
[----:B------:R-:W-:-:S05]  /*ac20*/  FFMA.FTZ R85, R85, R0, -R8 ;  /* 0x0000000055557223 */ /* 0x000fca0000010808 */
[----:B------:R-:W4:Y:S01]  /*ac30*/  MUFU.EX2 R123, R123 ;  /* 0x0000007b007b7308 */ /* 0x000f220000000800 */
[----:B-1----:R-:W-:Y:S01]  /*ac40*/  FADD.FTZ R10, R42, R47 ;  /* 0x0000002f2a0a7221 */ /* 0x002fe20000010000 */
[----:B------:R-:W-:Y:S01]  /*ac50*/  LEA.HI R8, R50, R49, RZ, 0x7 ;  /* 0x0000003132087211 */ /* 0x000fe200078f38ff */
[----:B------:R-:W-:-:S05]  /*ac60*/  FADD.FTZ R45, R11, R4 ;  /* 0x000000040b2d7221 */ /* 0x000fca0000010000 */
[----:B------:R-:W1:Y:S01]  /*ac70*/  MUFU.EX2 R126, R126 ;  /* 0x0000007e007e7308 */ /* 0x000e620000000800 */
[----:B0-----:R-:W-:Y:S01]  /*ac80*/  FADD.FTZ R47, R121, R10 ;  /* 0x0000000a792f7221 */ /* 0x001fe20000010000 */
[----:B---3--:R-:W-:Y:S01]  /*ac90*/  FADD.FTZ R4, R124, R45 ;  /* 0x0000002d7c047221 */ /* 0x008fe20000010000 */
[----:B------:R-:W-:-:S05]  /*aca0*/  SHF.R.S32.HI R8, RZ, 0x7, R8 ;  /* 0x00000007ff087819 */ /* 0x000fca0000011408 */
[----:B------:R-:W0:Y:S01]  /*acb0*/  MUFU.EX2 R43, R43 ;  /* 0x0000002b002b7308 */ /* 0x000e220000000800 */
[----:B--2---:R-:W-:Y:S01]  /*acc0*/  FADD.FTZ R10, R44, R47 ;  /* 0x0000002f2c0a7221 */ /* 0x004fe20000010000 */
[----:B----4-:R-:W-:Y:S01]  /*acd0*/  FADD.FTZ R45, R13, R4 ;  /* 0x000000040d2d7221 */ /* 0x010fe20000010000 */
[----:B------:R-:W-:-:S05]  /*ace0*/  VIMNMX R52, R52, R8, !PT ;  /* 0x0000000834347248 */ /* 0x000fca0007fe0100 */
[----:B------:R-:W2:Y:S01]  /*acf0*/  MUFU.EX2 R55, R55 ;  /* 0x0000003700377308 */ /* 0x000ea20000000800 */
[----:B------:R-:W-:Y:S01]  /*ad00*/  FADD.FTZ R47, R123, R10 ;  /* 0x0000000a7b2f7221 */ /* 0x000fe20000010000 */
[----:B------:R-:W-:Y:S01]  /*ad10*/  F2FP.F16.F32.PACK_AB R151, R14, R151 ;  /* 0x000000970e97723e */ /* 0x000fe200000000ff */
[----:B-1----:R-:W-:-:S05]  /*ad20*/  FADD.FTZ R10, R126, R45 ;  /* 0x0000002d7e0a7221 */ /* 0x002fca0000010000 */
[----:B------:R-:W1:Y:S01]  /*ad30*/  MUFU.EX2 R120, R81 ;  /* 0x0000005100787308 */ /* 0x000e620000000800 */
[----:B------:R-:W-:Y:S01]  /*ad40*/  VIADD R14, R88, 0xfffffffe ;  /* 0xfffffffe580e7836 */ /* 0x000fe20000000000 */
[----:B------:R3:W-:Y:S01]  /*ad50*/  STL [R1+0x28], R52 ;  /* 0x0000283401007387 */ /* 0x0007e20000100800 */
[----:B0-----:R-:W-:-:S05]  /*ad60*/  FADD.FTZ R10, R43, R10 ;  /* 0x0000000a2b0a7221 */ /* 0x001fca0000010000 */
[----:B------:R-:W0:Y:S01]  /*ad70*/  MUFU.EX2 R15, R15 ;  /* 0x0000000f000f7308 */ /* 0x000e220000000800 */
[----:B------:R-:W-:Y:S02]  /*ad80*/  ISETP.GE.AND P3, PT, R14, R52, PT ;  /* 0x000000340e00720c */ /* 0x000fe40003f66270 */
[----:B------:R-:W-:-:S05]  /*ad90*/  F2FP.F16.F32.PACK_AB R148, R21, R148 ;  /* 0x000000941594723e */ /* 0x000fca00000000ff */
[----:B------:R-:W4:Y:S01]  /*ada0*/  MUFU.EX2 R122, R85 ;  /* 0x00000055007a7308 */ /* 0x000f220000000800 */
[----:B--2---:R-:W-:-:S07]  /*adb0*/  FADD.FTZ R21, R55, R10 ;  /* 0x0000000a37157221 */ /* 0x004fce0000010000 */
[----:B------:R-:W2:Y:S01]  /*adc0*/  MUFU.EX2 R46, R46 ;  /* 0x0000002e002e7308 */ /* 0x000ea20000000800 */
[----:B-1----:R-:W-:Y:S01]  /*add0*/  FADD.FTZ R10, R120, R21 ;  /* 0x00000015780a7221 */ /* 0x002fe20000010000 */
[----:B------:R-:W-:-:S03]  /*ade0*/  F2FP.F16.F32.PACK_AB R134, R5, R134 ;  /* 0x000000860586723e */ /* 0x000fc600000000ff */
[----:B0-----:R-:W-:Y:S01]  /*adf0*/  FADD.FTZ R5, R15, R10 ;  /* 0x0000000a0f057221 */ /* 0x001fe20000010000 */
[----:B------:R-:W-:Y:S02]  /*ae00*/  F2FP.F16.F32.PACK_AB R145, R20, R145 ;  /* 0x000000911491723e */ /* 0x000fe400000000ff */
[----:B------:R-:W-:Y:S02]  /*ae10*/  CS2R R118, SRZ ;  /* 0x0000000000767805 */ /* 0x000fe4000001ff00 */
[----:B------:R-:W-:Y:S01]  /*ae20*/  F2FP.F16.F32.PACK_AB R147, R24, R147 ;  /* 0x000000931893723e */ /* 0x000fe200000000ff */
[----:B----4-:R-:W-:Y:S01]  /*ae30*/  FADD.FTZ R5, R122, R5 ;  /* 0x000000057a057221 */ /* 0x010fe20000010000 */
[----:B------:R-:W-:Y:S02]  /*ae40*/  F2FP.F16.F32.PACK_AB R141, R26, R141 ;  /* 0x0000008d1a8d723e */ /* 0x000fe400000000ff */
[----:B------:R-:W-:Y:S02]  /*ae50*/  CS2R R116, SRZ ;  /* 0x0000000000747805 */ /* 0x000fe4000001ff00 */
[----:B------:R-:W-:-:S02]  /*ae60*/  F2FP.F16.F32.PACK_AB R143, R28, R143 ;  /* 0x0000008f1c8f723e */ /* 0x000fc400000000ff */
[----:B------:R-:W-:Y:S02]  /*ae70*/  CS2R R114, SRZ ;  /* 0x0000000000727805 */ /* 0x000fe4000001ff00 */
[----:B------:R-:W-:Y:S02]  /*ae80*/  F2FP.F16.F32.PACK_AB R137, R30, R137 ;  /* 0x000000891e89723e */ /* 0x000fe400000000ff */
[----:B------:R-:W-:Y:S02]  /*ae90*/  CS2R R112, SRZ ;  /* 0x0000000000707805 */ /* 0x000fe4000001ff00 */
[----:B------:R-:W-:Y:S01]  /*aea0*/  F2FP.F16.F32.PACK_AB R139, R32, R139 ;  /* 0x0000008b208b723e */ /* 0x000fe200000000ff */
[----:B--2---:R-:W-:Y:S01]  /*aeb0*/  FADD.FTZ R4, R46, R47 ;  /* 0x0000002f2e047221 */ /* 0x004fe20000010000 */
[----:B------:R-:W-:Y:S02]  /*aec0*/  F2FP.F16.F32.PACK_AB R133, R12, R133 ;  /* 0x000000850c85723e */ /* 0x000fe400000000ff */
[----:B------:R-:W-:-:S02]  /*aed0*/  CS2R R110, SRZ ;  /* 0x00000000006e7805 */ /* 0x000fc4000001ff00 */
[----:B------:R-:W-:Y:S02]  /*aee0*/  F2FP.F16.F32.PACK_AB R135, R34, R135 ;  /* 0x000000872287723e */ /* 0x000fe400000000ff */
[----:B------:R-:W-:Y:S02]  /*aef0*/  CS2R R108, SRZ ;  /* 0x00000000006c7805 */ /* 0x000fe4000001ff00 */
[----:B------:R-:W-:Y:S02]  /*af00*/  F2FP.F16.F32.PACK_AB R129, R36, R129 ;  /* 0x000000812481723e */ /* 0x000fe400000000ff */
[----:B------:R-:W-:Y:S02]  /*af10*/  CS2R R106, SRZ ;  /* 0x00000000006a7805 */ /* 0x000fe4000001ff00 */
        /* <DEDUP_REMOVED lines=28> */
[----:B---3--:R-:W-:Y:S06]  /*b0e0*/  @!P3 BRA `(.L_x_14510) ;  /* 0x000000280038b947 */ /* 0x008fec0003800000 */
[----:B------:R-:W-:Y:S01]  /*b0f0*/  IMAD.MOV.U32 R10, RZ, RZ, R9 ;  /* 0x000000ffff0a7224 */ /* 0x000fe200078e0009 */
[----:B------:R-:W-:Y:S01]  /*b100*/  MOV R8, R23 ;  /* 0x0000001700087202 */ /* 0x000fe20000000f00 */
[----:B------:R-:W-:Y:S02]  /*b110*/  IMAD.MOV.U32 R11, RZ, RZ, R3 ;  /* 0x000000ffff0b7224 */ /* 0x000fe400078e0003 */
[----:B------:R-:W-:Y:S02]  /*b120*/  IMAD.MOV.U32 R15, RZ, RZ, R18 ;  /* 0x000000ffff0f7224 */ /* 0x000fe400078e0012 */
[----:B------:R-:W-:-:S07]  /*b130*/  IMAD.MOV.U32 R119, RZ, RZ, RZ ;  /* 0x000000ffff777224 */ /* 0x000fce00078e00ff */
.L_x_14520:
        /* <DEDUP_REMOVED lines=10> */
.L_x_14512:
[----:B------:R-:W-:Y:S01]  /*b1e0*/  IMAD R0, R18, 0x8, R2 ;  /* 0x0000000812007824 */ /* 0x000fe200078e0202 */
[----:B------:R-:W-:-:S04]  /*b1f0*/  SHF.L.U32 R3, R23, 0x1f, RZ ;  /* 0x0000001f17037819 */ /* 0x000fc800000006ff */
[----:B------:R0:W1:Y:S01]  /*b200*/  SYNCS.PHASECHK.TRANS64.TRYWAIT P4, [R0+URZ+0x16830], R3 ;  /* 0x01683003000075a7 */ /* 0x000062000808017f */
[----:B------:R-:W-:Y:S05]  /*b210*/  @!P0 BRA `(.L_x_14513) ;  /* 0x0000000000048947 */ /* 0x000fea0003800000 */
[----:B------:R-:W-:Y:S01]  /*b220*/  BPT.TRAP 0x1 ;  /* 0x000000040000795c */ /* 0x000fe20000300000 */
.L_x_14513:
[----:B------:R-:W-:Y:S04]  /*b230*/  BSSY B0, `(.L_x_14511) ;  /* 0x0000004000007945 */ /* 0x000fe80003800000 */
[----:B-1----:R-:W-:Y:S05]  /*b240*/  @P4 BRA `(.L_x_14514) ;  /* 0x0000000000084947 */ /* 0x002fea0003800000 */
[----:B------:R-:W1:Y:S02]  /*b250*/  SYNCS.PHASECHK.TRANS64.TRYWAIT P4, [R0+URZ+0x16830], R3 ;  /* 0x01683003000075a7 */ /* 0x000e64000808017f */
[----:B-1----:R-:W-:Y:S05]  /*b260*/  @!P4 BRA `(.L_x_14515) ;  /* 0x000000f40070c947 */ /* 0x002fea0003800000 */
.L_x_14514:
[----:B------:R-:W-:Y:S05]  /*b270*/  BSYNC B0 ;  /* 0x0000000000007941 */ /* 0x000fea0003800000 */
.L_x_14511:
[----:B------:R-:W2:Y:S04]  /*b280*/  LDL R9, [R1+0x4] ;  /* 0x0000040001097983 */ /* 0x000ea80000100800 */
[----:B------:R3:W-:Y:S01]  /*b290*/  STL [R1+0x6c], R2 ;  /* 0x00006c0201007387 */ /* 0x0007e20000100800 */
[----:B01----:R-:W0:Y:S03]  /*b2a0*/  S2R R0, SR_TID.X ;  /* 0x0000000000007919 */ /* 0x003e260000002100 */
[----:B---3--:R-:W3:Y:S01]  /*b2b0*/  LDL.64 R2, [R1+0x18] ;  /* 0x0000180001027983 */ /* 0x008ee20000100a00 */
[----:B------:R-:W-:Y:S01]  /*b2c0*/  IMAD.MOV.U32 R13, RZ, RZ, 0x40000040 ;  /* 0x40000040ff0d7424 */ /* 0x000fe200078e00ff */
[----:B------:R-:W-:Y:S05]  /*b2d0*/  WARPSYNC.ALL ;  /* 0x0000000000007948 */ /* 0x000fea0003800000 */
[----:B------:R-:W-:-:S02]  /*b2e0*/  R2UR UR19, R13 ;  /* 0x000000000d1372ca */ /* 0x000fc400000e0000 */
[----:B0-----:R-:W-:-:S05]  /*b2f0*/  SHF.R.U32.HI R0, RZ, 0x7, R0 ;  /* 0x00000007ff007819 */ /* 0x001fca0000011600 */
[----:B------:R-:W-:Y:S02]  /*b300*/  VIADD R0, R0, 0x8 ;  /* 0x0000000800007836 */ /* 0x000fe40000000000 */
[----:B------:R-:W-:Y:S01]  /*b310*/  IMAD.MOV.U32 R25, RZ, RZ, 0x40000040 ;  /* 0x40000040ff197424 */ /* 0x000fe200078e00ff */
[----:B------:R-:W-:Y:S02]  /*b320*/  R2UR UR8, R6 ;  /* 0x00000000060872ca */ /* 0x000fe400000e0000 */
[----:B------:R-:W-:Y:S02]  /*b330*/  R2UR UR9, R7 ;  /* 0x00000000070972ca */ /* 0x000fe400000e0000 */
[C---:B------:R-:W-:Y:S02]  /*b340*/  R2UR UR11, R25.reuse ;  /* 0x00000000190b72ca */ /* 0x040fe400000e0000 */
[----:B------:R-:W-:Y:S01]  /*b350*/  R2UR UR23, R25 ;  /* 0x00000000191772ca */ /* 0x000fe200000e0000 */
[----:B------:R-:W-:-:S05]  /*b360*/  IMAD.MOV.U32 R21, RZ, RZ, 0x40000040 ;  /* 0x40000040ff157424 */ /* 0x000fca00078e00ff */
[----:B------:R-:W-:Y:S01]  /*b370*/  R2UR UR15, R21 ;  /* 0x00000000150f72ca */ /* 0x000fe200000e0000 */
[----:B------:R0:W-:Y:S01]  /*b380*/  BAR.SYNC.DEFER_BLOCKING R0, 0x100 ;  /* 0x000400000000751d */ /* 0x0001e20000010000 */
[----:B--2---:R-:W-:-:S05]  /*b390*/  IMAD R24, R18, 0x400, R9 ;  /* 0x0000040012187824 */ /* 0x004fca00078e0209 */
[----:B------:R-:W-:-:S04]  /*b3a0*/  IADD3 R12, R24, 0x4, RZ ;  /* 0x00000004180c7810 */ /* 0x000fc80007ffe0ff */
[----:B------:R-:W-:Y:S02]  /*b3b0*/  R2UR UR18, R12 ;  /* 0x000000000c1272ca */ /* 0x000fe400000e0000 */
[----:B------:R-:W2:Y:S01]  /*b3c0*/  LDL.64 R12, [R1+0x10] ;  /* 0x00001000010c7983 */ /* 0x000ea20000100a00 */
[C---:B------:R-:W-:Y:S01]  /*b3d0*/  R2UR UR10, R24.reuse ;  /* 0x00000000180a72ca */ /* 0x040fe200000e0000 */
[C---:B------:R-:W-:Y:S02]  /*b3e0*/  VIADD R20, R24.reuse, 0x2 ;  /* 0x0000000218147836 */ /* 0x040fe40000000000 */
[----:B------:R-:W-:-:S05]  /*b3f0*/  VIADD R24, R24, 0x6 ;  /* 0x0000000618187836 */ /* 0x000fca0000000000 */
[----:B------:R-:W-:Y:S02]  /*b400*/  R2UR UR22, R24 ;  /* 0x00000000181672ca */ /* 0x000fe400000e0000 */
[----:B------:R-:W-:-:S06]  /*b410*/  WARPGROUP.ARRIVE ;  /* 0x00000000000079c5 */ /* 0x000fcc0000000000 */
[----:B------:R-:W-:Y:S01]  /*b420*/  HGMMA.64x128x16.F32 R24, gdesc[UR8], RZ, !UPT, gsb0 ;  /* 0x01e00000081879f0 */ /* 0x000fe2000c0008ff */
[----:B------:R-:W-:Y:S02]  /*b430*/  R2UR UR14, R20 ;  /* 0x00000000140e72ca */ /* 0x000fe400000e0000 */
[----:B------:R-:W4:Y:S01]  /*b440*/  LDL.64 R20, [R1+0x8] ;  /* 0x0000080001147983 */ /* 0x000f220000100a00 */
[----:B---3--:R-:W-:Y:S02]  /*b450*/  R2UR UR12, R2 ;  /* 0x00000000020c72ca */ /* 0x008fe400000e0000 */
[----:B------:R-:W-:Y:S01]  /*b460*/  R2UR UR13, R3 ;  /* 0x00000000030d72ca */ /* 0x000fe200000e0000 */
[----:B------:R0:W5:Y:S01]  /*b470*/  LDL.LU R2, [R1+0x6c] ;  /* 0x00006c0001027983 */ /* 0x0001620000300800 */
[----:B------:R-:W-:Y:S02]  /*b480*/  WARPGROUP.DEPBAR.LE gsb0, 0x0 ;  /* 0x00008000000079c5 */ /* 0x000fe40000010000 */
[----:B------:R-:W-:-:S09]  /*b490*/  WARPGROUP.ARRIVE ;  /* 0x00000000000079c5 */ /* 0x000fd20000000000 */
[----:B------:R-:W-:Y:S03]  /*b4a0*/  HGMMA.64x128x16.F32 R24, gdesc[UR12], R24, gsb0 ;  /* 0x01e000000c1879f0 */ /* 0x000fe60008000818 */
[----:B------:R-:W-:Y:S02]  /*b4b0*/  WARPGROUP.DEPBAR.LE gsb0, 0x0 ;  /* 0x00008000000079c5 */ /* 0x000fe40000010000 */
[----:B--2---:R-:W-:Y:S02]  /*b4c0*/  R2UR UR16, R12 ;  /* 0x000000000c1072ca */ /* 0x004fe400000e0000 */
[----:B------:R-:W-:Y:S01]  /*b4d0*/  R2UR UR17, R13 ;  /* 0x000000000d1172ca */ /* 0x000fe200000e0000 */
[----:B------:R-:W-:-:S12]  /*b4e0*/  WARPGROUP.ARRIVE ;  /* 0x00000000000079c5 */ /* 0x000fd80000000000 */
[----:B------:R-:W-:Y:S01]  /*b4f0*/  HGMMA.64x128x16.F32 R24, gdesc[UR16], R24, gsb0 ;  /* 0x01e00000101879f0 */ /* 0x000fe20008000818 */
[----:B----4-:R-:W-:Y:S02]  /*b500*/  R2UR UR20, R20 ;  /* 0x00000000141472ca */ /* 0x010fe400000e0000 */
[----:B------:R-:W-:Y:S01]  /*b510*/  R2UR UR21, R21 ;  /* 0x00000000151572ca */ /* 0x000fe200000e0000 */
[----:B------:R-:W-:Y:S02]  /*b520*/  WARPGROUP.DEPBAR.LE gsb0, 0x0 ;  /* 0x00008000000079c5 */ /* 0x000fe40000010000 */
[----:B------:R-:W-:-:S10]  /*b530*/  WARPGROUP.ARRIVE ;  /* 0x00000000000079c5 */ /* 0x000fd40000000000 */
[----:B------:R-:W-:Y:S03]  /*b540*/  HGMMA.64x128x16.F32 R24, gdesc[UR20], R24, gsb0 ;  /* 0x01e00000141879f0 */ /* 0x000fe60008000818 */
[----:B------:R-:W-:Y:S02]  /*b550*/  WARPGROUP.DEPBAR.LE gsb0, 0x0 ;  /* 0x00008000000079c5 */ /* 0x000fe40000010000 */
[----:B0-----:R-:W-:Y:S05]  /*b560*/  @P3 BRA `(.L_x_14516) ;  /* 0x0000000000283947 */ /* 0x001fea0003800000 */
[----:B------:R-:W-:Y:S05]  /*b570*/  @!P0 BRA `(.L_x_14517) ;  /* 0x0000000000048947 */ /* 0x000fea0003800000 */
[----:B------:R-:W-:Y:S01]  /*b580*/  BPT.TRAP 0x1 ;  /* 0x000000040000795c */ /* 0x000fe20000300000 */
.L_x_14517:
[----:B------:R-:W-:Y:S01]  /*b590*/  SHF.L.U32 R0, R8, 0x1f, RZ ;  /* 0x0000001f08007819 */ /* 0x000fe200000006ff */
[----:B-----5:R-:W-:-:S04]  /*b5a0*/  IMAD R3, R15, 0x8, R2 ;  /* 0x000000080f037824 */ /* 0x020fc800078e0202 */
[----:B------:R0:W1:Y:S01]  /*b5b0*/  SYNCS.PHASECHK.TRANS64.TRYWAIT P3, [R3+URZ+0x16850], R0 ;  /* 0x01685000030075a7 */ /* 0x000062000806017f */
[----:B------:R-:W-:Y:S05]  /*b5c0*/  @!P0 BRA `(.L_x_14518) ;  /* 0x0000000000048947 */ /* 0x000fea0003800000 */
[----:B------:R-:W-:Y:S01]  /*b5d0*/  BPT.TRAP 0x1 ;  /* 0x000000040000795c */ /* 0x000fe20000300000 */
.L_x_14518:
[----:B-1----:R-:W-:Y:S05]  /*b5e0*/  @P3 BRA `(.L_x_14516) ;  /* 0x0000000000083947 */ /* 0x002fea0003800000 */
[----:B------:R-:W1:Y:S02]  /*b5f0*/  SYNCS.PHASECHK.TRANS64.TRYWAIT P3, [R3+URZ+0x16850], R0 ;  /* 0x01685000030075a7 */ /* 0x000e64000806017f */
[----:B-1----:R-:W-:Y:S05]  /*b600*/  @!P3 BRA `(.L_x_14519) ;  /* 0x000000f0009cb947 */ /* 0x002fea0003800000 */
.L_x_14516:
[----:B01---5:R-:W-:Y:S01]  /*b610*/  VIADD R0, R2, 0x400 ;  /* 0x0000040002007836 */ /* 0x023fe20000000000 */
[----:B------:R-:W2:Y:S01]  /*b620*/  LDL R21, [R1+0x2c] ;  /* 0x00002c0001157983 */ /* 0x000ea20000100800 */
[----:B------:R-:W-:Y:S01]  /*b630*/  IMAD.MOV.U32 R9, RZ, RZ, 0x40000040 ;  /* 0x40000040ff097424 */ /* 0x000fe200078e00ff */
[----:B------:R-:W-:Y:S05]  /*b640*/  WARPSYNC.ALL ;  /* 0x0000000000007948 */ /* 0x000fea0003800000 */
[----:B------:R-:W-:Y:S01]  /*b650*/  SHF.R.U32.HI R0, RZ, 0x4, R0 ;  /* 0x00000004ff007819 */ /* 0x000fe20000011600 */
[----:B------:R-:W3:Y:S01]  /*b660*/  LDL R20, [R1+0x20] ;  /* 0x0000200001147983 */ /* 0x000ee20000100800 */
[----:B------:R-:W-:Y:S01]  /*b670*/  R2UR UR7, R9 ;  /* 0x00000000090772ca */ /* 0x000fe200000e0000 */
[----:B------:R-:W-:Y:S01]  /*b680*/  WARPGROUP.ARRIVE ;  /* 0x00000000000079c5 */ /* 0x000fe20000000000 */
[----:B------:R-:W-:Y:S01]  /*b690*/  LOP3.LUT R0, R0, 0x3fff, RZ, 0xc0, !PT ;  /* 0x00003fff00007812 */ /* 0x000fe200078ec0ff */
[----:B------:R-:W0:Y:S04]  /*b6a0*/  @P2 LDC R3, c[0x0][0x450] ;  /* 0x00011400ff032b82 */ /* 0x000e280000000800 */
[----:B------:R-:W-:Y:S01]  /*b6b0*/  IMAD R8, R15, 0x400, R0 ;  /* 0x000004000f087824 */ /* 0x000fe200078e0200 */
[----:B------:R-:W-:-:S03]  /*b6c0*/  MOV R13, 0x40000040 ;  /* 0x40000040000d7802 */ /* 0x000fc60000000f00 */
[----:B------:R-:W1:Y:S01]  /*b6d0*/  @P2 LDC R0, c[0x0][0x44c] ;  /* 0x00011300ff002b82 */ /* 0x000e620000000800 */
[----:B------:R-:W-:-:S13]  /*b6e0*/  R2UR UR6, R8 ;  /* 0x00000000080672ca */ /* 0x000fda00000e0000 */
[----:B------:R-:W-:Y:S03]  /*b6f0*/  HGMMA.64x64x16.F32 R88, R148, gdesc[UR4].tnspB, R88, gsb0 ;  /* 0x40e0000494587df0 */ /* 0x000fe60008000858 */
[----:B------:R-:W-:Y:S02]  /*b700*/  WARPGROUP.DEPBAR.LE gsb0, 0x0 ;  /* 0x00008000000079c5 */ /* 0x000fe40000010000 */
[----:B------:R-:W4:Y:S04]  /*b710*/  LDL R149, [R1+0x24] ;  /* 0x0000240001957983 */ /* 0x000f280000100800 */
[----:B------:R-:W4:Y:S04]  /*b720*/  LDL R150, [R1+0x48] ;  /* 0x0000480001967983 */ /* 0x000f280000100800 */
[----:B------:R-:W2:Y:S01]  /*b730*/  LDL R151, [R1+0x30] ;  /* 0x0000300001977983 */ /* 0x000ea20000100800 */
[----:B------:R-:W-:Y:S01]  /*b740*/  VIADD R12, R8, 0x80 ;  /* 0x00000080080c7836 */ /* 0x000fe20000000000 */
[----:B------:R-:W-:Y:S01]  /*b750*/  R2UR UR7, R13 ;  /* 0x000000000d0772ca */ /* 0x000fe200000e0000 */
[----:B------:R-:W-:Y:S01]  /*b760*/  WARPGROUP.ARRIVE ;  /* 0x00000000000079c5 */ /* 0x000fe20000000000 */
[----:B------:R-:W-:-:S02]  /*b770*/  IMAD.MOV.U32 R13, RZ, RZ, 0x40000040 ;  /* 0x40000040ff0d7424 */ /* 0x000fc400078e00ff */
[----:B------:R-:W-:Y:S01]  /*b780*/  R2UR UR6, R12 ;  /* 0x000000000c0672ca */ /* 0x000fe200000e0000 */
[----:B------:R-:W-:-:S12]  /*b790*/  VIADD R12, R8, 0x100 ;  /* 0x00000100080c7836 */ /* 0x000fd80000000000 */
[----:B------:R-:W-:Y:S01]  /*b7a0*/  HGMMA.64x64x16.F32 R88, R144, gdesc[UR4].tnspB, R88, gsb0 ;  /* 0x40e0000490587df0 */ /* 0x000fe20008000858 */
[----:B------:R-:W-:Y:S02]  /*b7b0*/  R2UR UR6, R12 ;  /* 0x000000000c0672ca */ /* 0x000fe400000e0000 */
[----:B------:R-:W-:Y:S01]  /*b7c0*/  R2UR UR7, R13 ;  /* 0x000000000d0772ca */ /* 0x000fe200000e0000 */
[----:B------:R-:W-:Y:S01]  /*b7d0*/  IMAD.MOV.U32 R13, RZ, RZ, 0x40000040 ;  /* 0x40000040ff0d7424 */ /* 0x000fe200078e00ff */
[----:B------:R-:W-:Y:S02]  /*b7e0*/  WARPGROUP.DEPBAR.LE gsb0, 0x0 ;  /* 0x00008000000079c5 */ /* 0x000fe40000010000 */
[----:B------:R-:W-:-:S09]  /*b7f0*/  WARPGROUP.ARRIVE ;  /* 0x00000000000079c5 */ /* 0x000fd20000000000 */
[----:B------:R-:W-:Y:S01]  /*b800*/  HGMMA.64x64x16.F32 R88, R140, gdesc[UR4].tnspB, R88, gsb0 ;  /* 0x40e000048c587df0 */ /* 0x000fe20008000858 */
[----:B------:R-:W-:Y:S01]  /*b810*/  R2UR UR7, R13 ;  /* 0x000000000d0772ca */ /* 0x000fe200000e0000 */
[----:B------:R-:W-:Y:S01]  /*b820*/  IMAD.MOV.U32 R13, RZ, RZ, 0x40000040 ;  /* 0x40000040ff0d7424 */ /* 0x000fe200078e00ff */
[----:B------:R-:W-:Y:S02]  /*b830*/  WARPGROUP.DEPBAR.LE gsb0, 0x0 ;  /* 0x00008000000079c5 */ /* 0x000fe40000010000 */
[----:B------:R-:W-:Y:S01]  /*b840*/  WARPGROUP.ARRIVE ;  /* 0x00000000000079c5 */ /* 0x000fe20000000000 */
[----:B----4-:R-:W-:-:S04]  /*b850*/  IMAD.IADD R9, R150, 0x1, R149 ;  /* 0x0000000196097824 */ /* 0x010fc800078e0295 */
[----:B-1----:R-:W-:-:S04]  /*b860*/  @P2 IMAD.HI.U32 R12, R9, R0, RZ ;  /* 0x00000000090c2227 */ /* 0x002fc800078e00ff */
[----:B------:R-:W-:Y:S01]  /*b870*/  IMAD.MOV.U32 R0, RZ, RZ, R9 ;  /* 0x000000ffff007224 */ /* 0x000fe200078e0009 */
[----:B0-----:R-:W-:Y:S01]  /*b880*/  @P2 SHF.R.U32.HI R0, RZ, R3, R12 ;  /* 0x00000003ff002219 */ /* 0x001fe2000001160c */
[----:B------:R-:W-:Y:S02]  /*b890*/  IMAD.MOV.U32 R9, RZ, RZ, -0x80 ;  /* 0xffffff80ff097424 */ /* 0x000fe400078e00ff */
[----:B------:R-:W-:Y:S02]  /*b8a0*/  VIADD R12, R8, 0x180 ;  /* 0x00000180080c7836 */ /* 0x000fe40000000000 */
[----:B------:R-:W0:Y:S01]  /*b8b0*/  SHFL.IDX PT, R3, R0, RZ, 0x1c1f ;  /* 0x001c1fff00037589 */ /* 0x000e2200000e0000 */
[----:B------:R-:W-:Y:S02]  /*b8c0*/  IMAD R9, R14, R9, 0x1 ;  /* 0x000000010e097424 */ /* 0x000fe400078e0209 */
[----:B------:R-:W-:-:S03]  /*b8d0*/  R2UR UR6, R12 ;  /* 0x000000000c0672ca */ /* 0x000fc600000e0000 */
[----:B--2---:R-:W-:-:S05]  /*b8e0*/  IADD3 R9, R21, R9, -R151 ;  /* 0x0000000915097210 */ /* 0x004fca0007ffe897 */
[----:B---3--:R-:W-:-:S05]  /*b8f0*/  IMAD.IADD R9, R9, 0x1, -R20 ;  /* 0x0000000109097824 */ /* 0x008fca00078e0a14 */
[----:B------:R-:W-:Y:S01]  /*b900*/  HGMMA.64x64x16.F32 R88, R136, gdesc[UR4].tnspB, R88, gsb0 ;  /* 0x40e0000488587df0 */ /* 0x000fe20008000858 */
[----:B------:R-:W-:Y:S02]  /*b910*/  R2UR UR7, R13 ;  /* 0x000000000d0772ca */ /* 0x000fe400000e0000 */
[----:B0-----:R-:W-:-:S04]  /*b920*/  IADD3 R3, R9, R3, RZ ;  /* 0x0000000309037210 */ /* 0x001fc80007ffe0ff */
        /* <DEDUP_REMOVED lines=33> */
[----:B------:R-:W-:Y:S01]  /*bb40*/  ISETP.GT.AND P3, PT, R3, 0x30, PT ;  /* 0x000000300300780c */ /* 0x000fe20003f64270 */
[----:B------:R-:W-:Y:S02]  /*bb50*/  WARPGROUP.DEPBAR.LE gsb0, 0x0 ;  /* 0x00008000000079c5 */ /* 0x000fe40000010000 */
[----:B------:R-:W-:Y:S01]  /*bb60*/  FSEL R45, R45, -INF , P4 ;  /* 0xff8000002d2d7808 */ /* 0x000fe20002000000 */
[----:B------:R-:W-:Y:S01]  /*bb70*/  WARPGROUP.ARRIVE ;  /* 0x00000000000079c5 */ /* 0x000fe20000000000 */
        /* <DEDUP_REMOVED lines=60> */
[----:B------:R-:W-:-:S05]  /*bf40*/  FMNMX.FTZ R3, R85, R3, !PT ;  /* 0x0000000355037209 */ /* 0x000fca0007810000 */
[----:B------:R-:W0:Y:S02]  /*bf50*/  SHFL.BFLY PT, R12, R3, 0x2, 0x1f ;  /* 0x0c401f00030c7f89 */ /* 0x000e2400000e0000 */
[----:B0-----:R-:W-:Y:S01]  /*bf60*/  FMNMX.FTZ R3, R3, R12, !PT ;  /* 0x0000000c03037209 */ /* 0x001fe20007810000 */
[----:B------:R-:W-:-:S04]  /*bf70*/  VIADD R12, R8, 0x200 ;  /* 0x00000200080c7836 */ /* 0x000fc80000000000 */
[----:B------:R-:W0:Y:S01]  /*bf80*/  SHFL.BFLY PT, R20, R3, 0x1, 0x1f ;  /* 0x0c201f0003147f89 */ /* 0x000e2200000e0000 */
[----:B------:R-:W-:-:S03]  /*bf90*/  R2UR UR6, R12 ;  /* 0x000000000c0672ca */ /* 0x000fc600000e0000 */
[----:B------:R1:W2:Y:S02]  /*bfa0*/  SHFL.IDX PT, R12, R0, 0x1, 0x1c1f ;  /* 0x003c1f00000c7f89 */ /* 0x0002a400000e0000 */
[----:B-1----:R-:W-:-:S08]  /*bfb0*/  IMAD.U32 R0, RZ, RZ, UR5 ;  /* 0x00000005ff007e24 */ /* 0x002fd0000f8e00ff */
[----:B------:R-:W-:Y:S01]  /*bfc0*/  HGMMA.64x64x16.F32 R88, R132, gdesc[UR4].tnspB, R88, gsb0 ;  /* 0x40e0000484587df0 */ /* 0x000fe20008000858 */
[----:B0-----:R-:W-:Y:S01]  /*bfd0*/  FMNMX.FTZ R3, R3, R20, !PT ;  /* 0x0000001403037209 */ /* 0x001fe20007810000 */
[----:B--2---:R-:W-:-:S04]  /*bfe0*/  IMAD.IADD R9, R9, 0x1, R12 ;  /* 0x0000000109097824 */ /* 0x004fc800078e020c */
[C---:B------:R-:W-:Y:S01]  /*bff0*/  FMUL.FTZ R13, R3.reuse, R0 ;  /* 0x00000000030d7220 */ /* 0x040fe20000410000 */
[----:B------:R-:W-:Y:S02]  /*c000*/  FSETP.NEU.FTZ.AND P3, PT, R3, -INF , PT ;  /* 0xff8000000300780b */ /* 0x000fe40003f7d000 */
[C---:B------:R-:W-:Y:S02]  /*c010*/  ISETP.GT.AND P5, PT, R9.reuse, RZ, PT ;  /* 0x000000ff0900720c */ /* 0x040fe40003fa4270 */
[C---:B------:R-:W-:Y:S02]  /*c020*/  ISETP.GT.AND P4, PT, R9.reuse, 0x1, PT ;  /* 0x000000010900780c */ /* 0x040fe40003f84270 */
        /* <DEDUP_REMOVED lines=10> */
[----:B------:R-:W-:Y:S02]  /*c0d0*/  FSEL R13, R13, RZ, P3 ;  /* 0x000000ff0d0d7208 */ /* 0x000fe40001800000 */
[----:B------:R-:W-:Y:S02]  /*c0e0*/  ISETP.GT.AND P4, PT, R9, 0x11, PT ;  /* 0x000000110900780c */ /* 0x000fe40003f84270 */
        /* <DEDUP_REMOVED lines=21> */
[--C-:B------:R-:W-:Y:S01]  /*c240*/  FFMA.FTZ R40, R64, R0, -R13.reuse ;  /* 0x0000000040287223 */ /* 0x100fe2000001080d */
[----:B------:R-:W-:Y:S01]  /*c250*/  ISETP.GT.AND P4, PT, R9, 0x21, PT ;  /* 0x000000210900780c */ /* 0x000fe20003f84270 */
[----:B------:R-:W1:Y:S01]  /*c260*/  S2R R64, SR_TID.X ;  /* 0x0000000000407919 */ /* 0x000e620000002100 */
[----:B------:R-:W-:Y:S01]  /*c270*/  FSEL R42, R42, -INF , P5 ;  /* 0xff8000002a2a7808 */ /* 0x000fe20002800000 */
[----:B------:R-:W-:Y:S01]  /*c280*/  MUFU.EX2 R148, R148 ;  /* 0x0000009400947308 */ /* 0x000fe20000000800 */
[----:B------:R-:W-:Y:S01]  /*c290*/  FMNMX.FTZ R24, R39, R24, !PT ;  /* 0x0000001827187209 */ /* 0x000fe20007810000 */
[----:B0-----:R-:W-:Y:S01]  /*c2a0*/  IMAD.MOV.U32 R33, RZ, RZ, 0x40000040 ;  /* 0x40000040ff217424 */ /* 0x001fe200078e00ff */
[----:B------:R-:W-:Y:S01]  /*c2b0*/  ISETP.GT.AND P5, PT, R9, 0x28, PT ;  /* 0x000000280900780c */ /* 0x000fe20003fa4270 */
[----:B------:R-:W-:Y:S01]  /*c2c0*/  FFMA.FTZ R146, R36, R0, -R13 ;  /* 0x0000000024927223 */ /* 0x000fe2000001080d */
[----:B------:R-:W-:Y:S01]  /*c2d0*/  FSEL R43, R43, -INF , P4 ;  /* 0xff8000002b2b7808 */ /* 0x000fe20002000000 */
[----:B------:R-:W-:-:S02]  /*c2e0*/  WARPGROUP.DEPBAR.LE gsb0, 0x0 ;  /* 0x00008000000079c5 */ /* 0x000fc40000010000 */
[----:B------:R-:W-:Y:S01]  /*c2f0*/  FMNMX.FTZ R25, R42, R24, !PT ;  /* 0x000000182a197209 */ /* 0x000fe20007810000 */
[-CC-:B------:R-:W-:Y:S01]  /*c300*/  FFMA.FTZ R132, R56, R0.reuse, -R13.reuse ;  /* 0x0000000038847223 */ /* 0x180fe2000001080d */
[----:B------:R-:W-:Y:S01]  /*c310*/  ISETP.GT.AND P4, PT, R9, 0x29, PT ;  /* 0x000000290900780c */ /* 0x000fe20003f84270 */
[----:B------:R-:W-:Y:S01]  /*c320*/  WARPGROUP.ARRIVE ;  /* 0x00000000000079c5 */ /* 0x000fe20000000000 */
[----:B------:R-:W-:Y:S01]  /*c330*/  FSEL R46, R46, -INF , P5 ;  /* 0xff8000002e2e7808 */ /* 0x000fe20002800000 */
[-CC-:B------:R-:W-:Y:S01]  /*c340*/  FFMA.FTZ R134, R60, R0.reuse, -R13.reuse ;  /* 0x000000003c867223 */ /* 0x180fe2000001080d */
[----:B------:R-:W-:Y:S01]  /*c350*/  FMNMX.FTZ R25, R43, R25, !PT ;  /* 0x000000192b197209 */ /* 0x000fe20007810000 */
[----:B------:R-:W-:Y:S01]  /*c360*/  MUFU.EX2 R150, R150 ;  /* 0x0000009600967308 */ /* 0x000fe20000000800 */
[----:B------:R-:W-:Y:S01]  /*c370*/  ISETP.GT.AND P5, PT, R9, 0x30, PT ;  /* 0x000000300900780c */ /* 0x000fe20003fa4270 */
[----:B------:R-:W-:Y:S01]  /*c380*/  @!P1 IMAD R15, R15, 0x8, R2 ;  /* 0x000000080f0f9824 */ /* 0x000fe200078e0202 */
[----:B------:R-:W-:Y:S01]  /*c390*/  FSEL R47, R47, -INF , P4 ;  /* 0xff8000002f2f7808 */ /* 0x000fe20002000000 */
[-CC-:B------:R-:W-:Y:S01]  /*c3a0*/  FFMA.FTZ R37, R37, R0.reuse, -R13.reuse ;  /* 0x0000000025257223 */ /* 0x180fe2000001080d */
[----:B------:R-:W-:Y:S01]  /*c3b0*/  FMNMX.FTZ R25, R46, R25, !PT ;  /* 0x000000192e197209 */ /* 0x000fe20007810000 */
[-CC-:B------:R-:W-:Y:S01]  /*c3c0*/  FFMA.FTZ R142, R44, R0.reuse, -R13.reuse ;  /* 0x000000002c8e7223 */ /* 0x180fe2000001080d */
[----:B------:R-:W-:Y:S01]  /*c3d0*/  ISETP.GT.AND P4, PT, R9, 0x31, PT ;  /* 0x000000310900780c */ /* 0x000fe20003f84270 */
[----:B------:R-:W-:Y:S01]  /*c3e0*/  MUFU.EX2 R20, R20 ;  /* 0x0000001400147308 */ /* 0x000fe20000000800 */
        /* <DEDUP_REMOVED lines=13> */
[----:B------:R-:W-:Y:S01]  /*c4c0*/  FFMA.FTZ R81, R81, R0, -R13 ;  /* 0x0000000051517223 */ /* 0x000fe2000001080d */
[----:B------:R-:W-:Y:S01]  /*c4d0*/  FMNMX.FTZ R28, R51, R28, !PT ;  /* 0x0000001c331c7209 */ /* 0x000fe20007810000 */
[----:B------:R0:W-:Y:S01]  /*c4e0*/  MUFU.EX2 R25, R41 ;  /* 0x0000002900197308 */ /* 0x0001e20000000800 */
[----:B------:R-:W-:-:S02]  /*c4f0*/  ISETP.GT.AND P5, PT, R9, 0x40, PT ;  /* 0x000000400900780c */ /* 0x000fc40003fa4270 */
[----:B------:R-:W-:Y:S02]  /*c500*/  R2UR UR7, R33 ;  /* 0x00000000210772ca */ /* 0x000fe400000e0000 */
[----:B-1----:R-:W-:Y:S01]  /*c510*/  SHF.R.U32.HI R135, RZ, 0x7, R64 ;  /* 0x00000007ff877819 */ /* 0x002fe20000011640 */
[----:B------:R-:W-:Y:S01]  /*c520*/  @!P1 VIADD R15, R15, 0x16860 ;  /* 0x000168600f0f9836 */ /* 0x000fe20000000000 */
[----:B------:R-:W-:Y:S01]  /*c530*/  FSEL R55, R55, -INF , P4 ;  /* 0xff80000037377808 */ /* 0x000fe20002000000 */
[----:B------:R-:W-:Y:S01]  /*c540*/  MUFU.EX2 R146, R146 ;  /* 0x0000009200927308 */ /* 0x000fe20000000800 */
[----:B------:R-:W-:Y:S01]  /*c550*/  FMNMX.FTZ R28, R54, R28, !PT ;  /* 0x0000001c361c7209 */ /* 0x000fe20007810000 */
[-CC-:B0-----:R-:W-:Y:S01]  /*c560*/  FFMA.FTZ R41, R61, R0.reuse, -R13.reuse ;  /* 0x000000003d297223 */ /* 0x181fe2000001080d */
[----:B------:R-:W-:Y:S01]  /*c570*/  ISETP.GT.AND P4, PT, R9, 0x41, PT ;  /* 0x000000410900780c */ /* 0x000fe20003f84270 */
[-CC-:B------:R-:W-:Y:S01]  /*c580*/  FFMA.FTZ R44, R65, R0.reuse, -R13.reuse ;  /* 0x00000000412c7223 */ /* 0x180fe2000001080d */
[----:B------:R-:W-:Y:S01]  /*c590*/  FSEL R58, R58, -INF , P5 ;  /* 0xff8000003a3a7808 */ /* 0x000fe20002800000 */
[--C-:B------:R-:W-:Y:S01]  /*c5a0*/  FFMA.FTZ R48, R69, R0, -R13.reuse ;  /* 0x0000000045307223 */ /* 0x100fe2000001080d */
[----:B------:R-:W-:Y:S01]  /*c5b0*/  FMNMX.FTZ R28, R55, R28, !PT ;  /* 0x0000001c371c7209 */ /* 0x000fe20007810000 */
[----:B------:R0:W-:Y:S01]  /*c5c0*/  MUFU.EX2 R24, R37 ;  /* 0x0000002500187308 */ /* 0x0001e20000000800 */
[----:B------:R-:W-:Y:S01]  /*c5d0*/  ISETP.GT.AND P5, PT, R9, 0x48, PT ;  /* 0x000000480900780c */ /* 0x000fe20003fa4270 */
[-CC-:B------:R-:W-:Y:S01]  /*c5e0*/  FFMA.FTZ R52, R73, R0.reuse, -R13.reuse ;  /* 0x0000000049347223 */ /* 0x180fe2000001080d */
[----:B------:R-:W-:Y:S01]  /*c5f0*/  FSEL R59, R59, -INF , P4 ;  /* 0xff8000003b3b7808 */ /* 0x000fe20002000000 */
[--C-:B------:R-:W-:Y:S01]  /*c600*/  FFMA.FTZ R33, R77, R0, -R13.reuse ;  /* 0x000000004d217223 */ /* 0x100fe2000001080d */
[----:B------:R-:W-:Y:S01]  /*c610*/  FMNMX.FTZ R29, R58, R28, !PT ;  /* 0x0000001c3a1d7209 */ /* 0x000fe20007810000 */
[-CC-:B------:R-:W-:Y:S01]  /*c620*/  FFMA.FTZ R53, R80, R0.reuse, -R13.reuse ;  /* 0x0000000050357223 */ /* 0x180fe2000001080d */
[----:B------:R-:W-:Y:S01]  /*c630*/  ISETP.GT.AND P4, PT, R9, 0x49, PT ;  /* 0x000000490900780c */ /* 0x000fe20003f84270 */
[----:B------:R-:W-:Y:S01]  /*c640*/  MUFU.EX2 R140, R140 ;  /* 0x0000008c008c7308 */ /* 0x000fe20000000800 */
[----:B------:R-:W-:Y:S01]  /*c650*/  FSEL R62, R62, -INF , P5 ;  /* 0xff8000003e3e7808 */ /* 0x000fe20002800000 */
[-CC-:B0-----:R-:W-:Y:S01]  /*c660*/  FFMA.FTZ R37, R57, R0.reuse, -R13.reuse ;  /* 0x0000000039257223 */ /* 0x181fe2000001080d */
[----:B------:R-:W-:Y:S01]  /*c670*/  FMNMX.FTZ R29, R59, R29, !PT ;  /* 0x0000001d3b1d7209 */ /* 0x000fe20007810000 */
[----:B------:R-:W-:Y:S01]  /*c680*/  FFMA.FTZ R57, R84, R0, -R13 ;  /* 0x0000000054397223 */ /* 0x000fe2000001080d */
[----:B------:R-:W-:-:S02]  /*c690*/  ISETP.GT.AND P5, PT, R9, 0x50, PT ;  /* 0x000000500900780c */ /* 0x000fc40003fa4270 */
[----:B------:R-:W-:Y:S01]  /*c6a0*/  FSEL R63, R63, -INF , P4 ;  /* 0xff8000003f3f7808 */ /* 0x000fe20002000000 */
[----:B------:R-:W-:Y:S01]  /*c6b0*/  MUFU.EX2 R142, R142 ;  /* 0x0000008e008e7308 */ /* 0x000fe20000000800 */
[----:B------:R-:W-:Y:S02]  /*c6c0*/  FMNMX.FTZ R29, R62, R29, !PT ;  /* 0x0000001d3e1d7209 */ /* 0x000fe40007810000 */
[----:B------:R-:W-:Y:S02]  /*c6d0*/  ISETP.GT.AND P4, PT, R9, 0x51, PT ;  /* 0x000000510900780c */ /* 0x000fe40003f84270 */
[----:B------:R-:W-:Y:S02]  /*c6e0*/  FSEL R66, R66, -INF , P5 ;  /* 0xff80000042427808 */ /* 0x000fe40002800000 */
[----:B------:R-:W-:Y:S01]  /*c6f0*/  FMNMX.FTZ R29, R63, R29, !PT ;  /* 0x0000001d3f1d7209 */ /* 0x000fe20007810000 */
[----:B------:R0:W-:Y:S01]  /*c700*/  MUFU.EX2 R28, R45 ;  /* 0x0000002d001c7308 */ /* 0x0001e20000000800 */
[----:B------:R-:W-:-:S02]  /*c710*/  ISETP.GT.AND P5, PT, R9, 0x58, PT ;  /* 0x000000580900780c */ /* 0x000fc40003fa4270 */
[----:B------:R-:W-:Y:S02]  /*c720*/  FSEL R67, R67, -INF , P4 ;  /* 0xff80000043437808 */ /* 0x000fe40002000000 */
[----:B------:R-:W-:Y:S02]  /*c730*/  FMNMX.FTZ R32, R66, R29, !PT ;  /* 0x0000001d42207209 */ /* 0x000fe40007810000 */
[----:B------:R-:W-:Y:S01]  /*c740*/  ISETP.GT.AND P4, PT, R9, 0x59, PT ;  /* 0x000000590900780c */ /* 0x000fe20003f84270 */
[----:B------:R-:W-:Y:S01]  /*c750*/  MUFU.EX2 R136, R136 ;  /* 0x0000008800887308 */ /* 0x000fe20000000800 */
[----:B------:R-:W-:Y:S01]  /*c760*/  FSEL R70, R70, -INF , P5 ;  /* 0xff80000046467808 */ /* 0x000fe20002800000 */
[----:B0-----:R-:W-:Y:S01]  /*c770*/  FFMA.FTZ R45, R68, R0, -R13 ;  /* 0x00000000442d7223 */ /* 0x001fe2000001080d */
[----:B------:R-:W-:Y:S02]  /*c780*/  FMNMX.FTZ R32, R67, R32, !PT ;  /* 0x0000002043207209 */ /* 0x000fe40007810000 */
[----:B------:R-:W-:-:S02]  /*c790*/  ISETP.GT.AND P5, PT, R9, 0x60, PT ;  /* 0x000000600900780c */ /* 0x000fc40003fa4270 */
[----:B------:R-:W-:Y:S01]  /*c7a0*/  FSEL R71, R71, -INF , P4 ;  /* 0xff80000047477808 */ /* 0x000fe20002000000 */
[----:B------:R0:W-:Y:S01]  /*c7b0*/  MUFU.EX2 R29, R49 ;  /* 0x00000031001d7308 */ /* 0x0001e20000000800 */
[----:B------:R-:W-:Y:S02]  /*c7c0*/  FMNMX.FTZ R32, R70, R32, !PT ;  /* 0x0000002046207209 */ /* 0x000fe40007810000 */
[----:B------:R-:W-:Y:S02]  /*c7d0*/  ISETP.GT.AND P4, PT, R9, 0x61, PT ;  /* 0x000000610900780c */ /* 0x000fe40003f84270 */
[----:B------:R-:W-:Y:S02]  /*c7e0*/  FSEL R74, R74, -INF , P5 ;  /* 0xff8000004a4a7808 */ /* 0x000fe40002800000 */
[----:B------:R-:W-:Y:S01]  /*c7f0*/  FMNMX.FTZ R32, R71, R32, !PT ;  /* 0x0000002047207209 */ /* 0x000fe20007810000 */
[----:B------:R-:W-:Y:S01]  /*c800*/  MUFU.EX2 R138, R138 ;  /* 0x0000008a008a7308 */ /* 0x000fe20000000800 */
[----:B------:R-:W-:Y:S01]  /*c810*/  ISETP.GT.AND P5, PT, R9, 0x68, PT ;  /* 0x000000680900780c */ /* 0x000fe20003fa4270 */
[----:B0-----:R-:W-:Y:S01]  /*c820*/  FFMA.FTZ R49, R72, R0, -R13 ;  /* 0x0000000048317223 */ /* 0x001fe2000001080d */
[----:B------:R-:W-:-:S02]  /*c830*/  FSEL R75, R75, -INF , P4 ;  /* 0xff8000004b4b7808 */ /* 0x000fc40002000000 */
[----:B------:R-:W-:Y:S02]  /*c840*/  FMNMX.FTZ R32, R74, R32, !PT ;  /* 0x000000204a207209 */ /* 0x000fe40007810000 */
        /* <DEDUP_REMOVED lines=19> */
[----:B------:R-:W-:Y:S02]  /*c980*/  FSEL R87, R87, -INF , P4 ;  /* 0xff80000057577808 */ /* 0x000fe40002000000 */
[----:B------:R-:W-:Y:S01]  /*c990*/  FMNMX.FTZ R9, R86, R32, !PT ;  /* 0x0000002056097209 */ /* 0x000fe20007810000 */
[----:B------:R-:W-:Y:S03]  /*c9a0*/  MUFU.EX2 R41, R41 ;  /* 0x0000002900297308 */ /* 0x000fe60000000800 */
[----:B------:R-:W-:-:S05]  /*c9b0*/  FMNMX.FTZ R9, R87, R9, !PT ;  /* 0x0000000957097209 */ /* 0x000fca0007810000 */
[----:B------:R-:W0:Y:S01]  /*c9c0*/  SHFL.BFLY PT, R32, R9, 0x2, 0x1f ;  /* 0x0c401f0009207f89 */ /* 0x000e2200000e0000 */
[----:B------:R-:W-:Y:S01]  /*c9d0*/  @!P1 PRMT R15, RZ, 0x654, R15 ;  /* 0x00000654ff0f9816 */ /* 0x000fe2000000000f */
[----:B------:R-:W-:Y:S08]  /*c9e0*/  MUFU.EX2 R40, R40 ;  /* 0x0000002800287308 */ /* 0x000ff00000000800 */
[----:B------:R-:W-:Y:S08]  /*c9f0*/  MUFU.EX2 R44, R44 ;  /* 0x0000002c002c7308 */ /* 0x000ff00000000800 */
[----:B------:R-:W-:Y:S01]  /*ca00*/  MUFU.EX2 R45, R45 ;  /* 0x0000002d002d7308 */ /* 0x000fe20000000800 */
[----:B0-----:R-:W-:Y:S01]  /*ca10*/  FMNMX.FTZ R9, R9, R32, !PT ;  /* 0x0000002009097209 */ /* 0x001fe20007810000 */
[----:B------:R-:W-:-:S06]  /*ca20*/  VIADD R32, R8, 0x280 ;  /* 0x0000028008207836 */ /* 0x000fcc0000000000 */
[----:B------:R-:W-:Y:S01]  /*ca30*/  MUFU.EX2 R48, R48 ;  /* 0x0000003000307308 */ /* 0x000fe20000000800 */
[----:B------:R-:W0:Y:S01]  /*ca40*/  SHFL.BFLY PT, R56, R9, 0x1, 0x1f ;  /* 0x0c201f0009387f89 */ /* 0x000e2200000e0000 */
[----:B------:R-:W-:Y:S01]  /*ca50*/  R2UR UR6, R32 ;  /* 0x00000000200672ca */ /* 0x000fe200000e0000 */
[-CC-:B------:R-:W-:Y:S01]  /*ca60*/  FFMA.FTZ R32, R76, R0.reuse, -R13.reuse ;  /* 0x000000004c207223 */ /* 0x180fe2000001080d */
[----:B------:R-:W-:-:S04]  /*ca70*/  FFMA.FTZ R13, R85, R0, -R13 ;  /* 0x00000000550d7223 */ /* 0x000fc8000001080d */
[----:B------:R-:W-:Y:S08]  /*ca80*/  MUFU.EX2 R49, R49 ;  /* 0x0000003100317308 */ /* 0x000ff00000000800 */
[----:B------:R-:W-:Y:S01]  /*ca90*/  MUFU.EX2 R52, R52 ;  /* 0x0000003400347308 */ /* 0x000fe20000000800 */
[----:B------:R-:W-:Y:S07]  /*caa0*/  HGMMA.64x64x16.F32 R88, R128, gdesc[UR4].tnspB, R88, gsb0 ;  /* 0x40e0000480587df0 */ /* 0x000fee0008000858 */
        /* <DEDUP_REMOVED lines=9> */
[----:B------:R-:W2:Y:S01]  /*cb40*/  LDL R46, [R1+0x28] ;  /* 0x00002800012e7983 */ /* 0x000ea20000100800 */
[-CC-:B------:R-:W-:Y:S01]  /*cb50*/  FFMA.FTZ R60, R27, R0.reuse, -R61.reuse ;  /* 0x000000001b3c7223 */ /* 0x180fe2000001083d */
[----:B------:R-:W-:Y:S02]  /*cb60*/  VIADD R26, R8, 0x300 ;  /* 0x00000300081a7836 */ /* 0x000fe40000000000 */
[-CC-:B------:R-:W-:Y:S01]  /*cb70*/  FFMA.FTZ R151, R30, R0.reuse, -R61.reuse ;  /* 0x000000001e977223 */ /* 0x180fe2000001083d */
[----:B------:R-:W-:Y:S02]  /*cb80*/  IMAD.MOV.U32 R27, RZ, RZ, 0x40000040 ;  /* 0x40000040ff1b7424 */ /* 0x000fe400078e00ff */
[-CC-:B------:R-:W-:Y:S01]  /*cb90*/  FFMA.FTZ R30, R31, R0.reuse, -R61.reuse ;  /* 0x000000001f1e7223 */ /* 0x180fe2000001083d */
[-CC-:B------:R-:W-:Y:S01]  /*cba0*/  FFMA.FTZ R31, R35, R0.reuse, -R61.reuse ;  /* 0x00000000231f7223 */ /* 0x180fe2000001083d */
[----:B------:R-:W-:Y:S01]  /*cbb0*/  R2UR UR6, R26 ;  /* 0x000000001a0672ca */ /* 0x000fe200000e0000 */
[-CC-:B------:R-:W-:Y:S01]  /*cbc0*/  FFMA.FTZ R35, R43, R0.reuse, -R61.reuse ;  /* 0x000000002b237223 */ /* 0x180fe2000001083d */
[----:B------:R-:W-:Y:S01]  /*cbd0*/  R2UR UR7, R27 ;  /* 0x000000001b0772ca */ /* 0x000fe200000e0000 */
[----:B------:R-:W-:Y:S01]  /*cbe0*/  MUFU.EX2 R149, R149 ;  /* 0x0000009500957308 */ /* 0x000fe20000000800 */
[----:B------:R-:W-:Y:S01]  /*cbf0*/  FSEL R27, R9, RZ, P4 ;  /* 0x000000ff091b7208 */ /* 0x000fe20002000000 */
[-CC-:B------:R-:W-:Y:S01]  /*cc00*/  FFMA.FTZ R145, R34, R0.reuse, -R61.reuse ;  /* 0x0000000022917223 */ /* 0x180fe2000001083d */
[----:B------:R-:W-:Y:S01]  /*cc10*/  IADD3 R26, R8, 0x380, RZ ;  /* 0x00000380081a7810 */ /* 0x000fe20007ffe0ff */
[-C--:B------:R-:W-:Y:S01]  /*cc20*/  FFMA.FTZ R147, R38, R0.reuse, -R61 ;  /* 0x0000000026937223 */ /* 0x080fe2000001083d */
[----:B------:R-:W-:Y:S01]  /*cc30*/  FSEL R43, R3, RZ, P3 ;  /* 0x000000ff032b7208 */ /* 0x000fe20001800000 */
[----:B------:R-:W-:Y:S01]  /*cc40*/  FADD.FTZ R10, -R27, R10 ;  /* 0x0000000a1b0a7221 */ /* 0x000fe20000010100 */
[----:B------:R-:W-:Y:S01]  /*cc50*/  IMAD.MOV.U32 R27, RZ, RZ, 0x40000040 ;  /* 0x40000040ff1b7424 */ /* 0x000fe200078e00ff */
[----:B------:R-:W-:Y:S01]  /*cc60*/  MUFU.EX2 R60, R60 ;  /* 0x0000003c003c7308 */ /* 0x000fe20000000800 */
[----:B------:R-:W-:Y:S01]  /*cc70*/  ISETP.GE.U32.AND P3, PT, R64, 0x180, PT ;  /* 0x000001804000780c */ /* 0x000fe20003f66070 */
[----:B------:R-:W-:Y:S01]  /*cc80*/  FADD.FTZ R43, -R43, R11 ;  /* 0x0000000b2b2b7221 */ /* 0x000fe20000010100 */
[----:B------:R-:W-:Y:S01]  /*cc90*/  FMUL.FTZ R10, R10, R0 ;  /* 0x000000000a0a7220 */ /* 0x000fe20000410000 */
[----:B------:R-:W-:-:S02]  /*cca0*/  VIADD R11, R135, 0x9 ;  /* 0x00000009870b7836 */ /* 0x000fc40000000000 */
[-CC-:B------:R-:W-:Y:S01]  /*ccb0*/  FFMA.FTZ R34, R39, R0.reuse, -R61.reuse ;  /* 0x0000000027227223 */ /* 0x180fe2000001083d */
        /* <DEDUP_REMOVED lines=9> */
[----:B------:R-:W0:Y:S08]  /*cd50*/  MUFU.EX2 R8, R8 ;  /* 0x0000000800087308 */ /* 0x000e300000000800 */
[----:B------:R-:W1:Y:S08]  /*cd60*/  MUFU.EX2 R10, R10 ;  /* 0x0000000a000a7308 */ /* 0x000e700000000800 */
[----:B------:R-:W3:Y:S01]  /*cd70*/  MUFU.EX2 R30, R30 ;  /* 0x0000001e001e7308 */ /* 0x000ee20000000800 */
[----:B------:R-:W-:-:S02]  /*cd80*/  WARPGROUP.DEPBAR.LE gsb0, 0x0 ;  /* 0x00008000000079c5 */ /* 0x000fc40000010000 */
[----:B------:R-:W-:-:S05]  /*cd90*/  WARPGROUP.ARRIVE ;  /* 0x00000000000079c5 */ /* 0x000fca0000000000 */
[----:B------:R-:W4:Y:S01]  /*cda0*/  MUFU.EX2 R145, R145 ;  /* 0x0000009100917308 */ /* 0x000f220000000800 */
[----:B------:R-:W-:Y:S01]  /*cdb0*/  HGMMA.64x64x16.F32 R88, R124, gdesc[UR4].tnspB, R88, gsb0 ;  /* 0x40e000047c587df0 */ /* 0x000fe20008000858 */
[----:B------:R-:W-:Y:S01]  /*cdc0*/  R2UR UR6, R26 ;  /* 0x000000001a0672ca */ /* 0x000fe200000e0000 */
[----:B------:R-:W-:Y:S01]  /*cdd0*/  @!P1 IMAD R26, R18, 0x8, R2 ;  /* 0x00000008121a9824 */ /* 0x000fe200078e0202 */
[----:B------:R-:W-:Y:S01]  /*cde0*/  R2UR UR7, R27 ;  /* 0x000000001b0772ca */ /* 0x000fe200000e0000 */
[----:B0-----:R-:W-:Y:S02]  /*cdf0*/  FFMA.FTZ R5, R8, R5, R148 ;  /* 0x0000000508057223 */ /* 0x001fe40000010094 */
[----:B------:R-:W-:Y:S02]  /*ce00*/  @!P1 VIADD R26, R26, 0x16840 ;  /* 0x000168401a1a9836 */ /* 0x000fe40000000000 */
[----:B-1----:R-:W-:Y:S01]  /*ce10*/  FFMA.FTZ R4, R10, R4, R149 ;  /* 0x000000040a047223 */ /* 0x002fe20000010095 */
[----:B------:R-:W-:Y:S01]  /*ce20*/  SEL R27, R11, 0x9, !P3 ;  /* 0x000000090b1b7807 */ /* 0x000fe20005800000 */
[----:B------:R-:W0:Y:S08]  /*ce30*/  MUFU.EX2 R31, R31 ;  /* 0x0000001f001f7308 */ /* 0x000e300000000800 */
[----:B------:R-:W1:Y:S08]  /*ce40*/  MUFU.EX2 R147, R147 ;  /* 0x0000009300937308 */ /* 0x000e700000000800 */
[----:B------:R-:W1:Y:S08]  /*ce50*/  MUFU.EX2 R34, R34 ;  /* 0x0000002200227308 */ /* 0x000e700000000800 */
[----:B------:R-:W1:Y:S08]  /*ce60*/  MUFU.EX2 R141, R141 ;  /* 0x0000008d008d7308 */ /* 0x000e700000000800 */
[----:B------:R-:W1:Y:S08]  /*ce70*/  MUFU.EX2 R35, R35 ;  /* 0x0000002300237308 */ /* 0x000e700000000800 */
[----:B------:R-:W1:Y:S08]  /*ce80*/  MUFU.EX2 R143, R143 ;  /* 0x0000008f008f7308 */ /* 0x000e700000000800 */
[----:B------:R-:W1:Y:S08]  /*ce90*/  MUFU.EX2 R38, R38 ;  /* 0x0000002600267308 */ /* 0x000e700000000800 */
[----:B------:R-:W1:Y:S08]  /*cea0*/  MUFU.EX2 R137, R137 ;  /* 0x0000008900897308 */ /* 0x000e700000000800 */
[----:B------:R-:W1:Y:S01]  /*ceb0*/  MUFU.EX2 R39, R39 ;  /* 0x0000002700277308 */ /* 0x000e620000000800 */
[----:B------:R-:W-:-:S02]  /*cec0*/  WARPGROUP.DEPBAR.LE gsb0, 0x0 ;  /* 0x00008000000079c5 */ /* 0x000fc40000010000 */
[----:B------:R-:W-:-:S05]  /*ced0*/  WARPGROUP.ARRIVE ;  /* 0x00000000000079c5 */ /* 0x000fca0000000000 */
[----:B------:R-:W1:Y:S01]  /*cee0*/  MUFU.EX2 R139, R139 ;  /* 0x0000008b008b7308 */ /* 0x000e620000000800 */
[----:B------:R-:W-:Y:S01]  /*cef0*/  HGMMA.64x64x16.F32 R88, R120, gdesc[UR4].tnspB, R88, gsb0 ;  /* 0x40e0000478587df0 */ /* 0x000fe20008000858 */
[----:B------:R-:W-:Y:S01]  /*cf00*/  @!P1 PRMT R26, RZ, 0x654, R26 ;  /* 0x00000654ff1a9816 */ /* 0x000fe2000000001a */
[----:B------:R-:W-:Y:S01]  /*cf10*/  FADD.FTZ R5, R12, R5 ;  /* 0x000000050c057221 */ /* 0x000fe20000010000 */
[----:B------:R-:W-:-:S04]  /*cf20*/  FADD.FTZ R4, R60, R4 ;  /* 0x000000043c047221 */ /* 0x000fc80000010000 */
[----:B------:R-:W1:Y:S01]  /*cf30*/  MUFU.EX2 R42, R42 ;  /* 0x0000002a002a7308 */ /* 0x000e620000000800 */
[----:B------:R-:W-:-:S04]  /*cf40*/  FADD.FTZ R5, R150, R5 ;  /* 0x0000000596057221 */ /* 0x000fc80000010000 */
[----:B------:R-:W-:Y:S01]  /*cf50*/  FADD.FTZ R5, R20, R5 ;  /* 0x0000000514057221 */ /* 0x000fe20000010000 */
[-CC-:B------:R-:W-:Y:S02]  /*cf60*/  FFMA.FTZ R59, R59, R0.reuse, -R61.reuse ;  /* 0x000000003b3b7223 */ /* 0x180fe4000001083d */
[----:B------:R-:W1:Y:S01]  /*cf70*/  MUFU.EX2 R133, R133 ;  /* 0x0000008500857308 */ /* 0x000e620000000800 */
[-CC-:B------:R-:W-:Y:S01]  /*cf80*/  FFMA.FTZ R135, R62, R0.reuse, -R61.reuse ;  /* 0x000000003e877223 */ /* 0x180fe2000001083d */
[----:B------:R-:W-:-:S06]  /*cf90*/  FFMA.FTZ R63, R63, R0, -R61 ;  /* 0x000000003f3f7223 */ /* 0x000fcc000001083d */
[----:B------:R-:W1:Y:S01]  /*cfa0*/  MUFU.EX2 R11, R59 ;  /* 0x0000003b000b7308 */ /* 0x000e620000000800 */
[----:B------:R-:W-:Y:S01]  /*cfb0*/  FFMA.FTZ R129, R66, R0, -R61 ;  /* 0x0000000042817223 */ /* 0x000fe2000001083d */
[----:B------:R-:W-:-:S06]  /*cfc0*/  F2FP.F16.F32.PACK_AB R150, R20, R150 ;  /* 0x000000961496723e */ /* 0x000fcc00000000ff */
[----:B------:R-:W1:Y:S08]  /*cfd0*/  MUFU.EX2 R135, R135 ;  /* 0x0000008700877308 */ /* 0x000e700000000800 */
[----:B------:R-:W-:Y:S08]  /*cfe0*/  MUFU.EX2 R56, R81 ;  /* 0x0000005100387308 */ /* 0x000ff00000000800 */
[----:B------:R-:W-:Y:S08]  /*cff0*/  MUFU.EX2 R57, R57 ;  /* 0x0000003900397308 */ /* 0x000ff00000000800 */
[----:B------:R-:W-:Y:S01]  /*d000*/  MUFU.EX2 R13, R13 ;  /* 0x0000000d000d7308 */ /* 0x000fe20000000800 */
[----:B------:R-:W-:-:S02]  /*d010*/  WARPGROUP.DEPBAR.LE gsb0, 0x0 ;  /* 0x00008000000079c5 */ /* 0x000fc40000010000 */
[----:B------:R1:W-:Y:S06]  /*d020*/  BAR.ARV R27, 0x100 ;  /* 0x0004001b0000751d */ /* 0x0003ec0000002000 */
[----:B------:R3:W-:Y:S02]  /*d030*/  @!P1 SYNCS.ARRIVE.TRANS64.RED.A1T0 RZ, [R26+URZ], RZ ;  /* 0x000000ff1aff99a7 */ /* 0x0007e4000810043f */
[----:B---3--:R-:W-:Y:S01]  /*d040*/  FADD.FTZ R26, R151, R4 ;  /* 0x00000004971a7221 */ /* 0x008fe20000010000 */
[----:B------:R3:W-:Y:S03]  /*d050*/  @!P1 SYNCS.ARRIVE.TRANS64.RED.A1T0 RZ, [R15+URZ], RZ ;  /* 0x000000ff0fff99a7 */ /* 0x0007e6000810043f */
[----:B------:R-:W-:-:S04]  /*d060*/  FADD.FTZ R26, R30, R26 ;  /* 0x0000001a1e1a7221 */ /* 0x000fc80000010000 */
[----:B----4-:R-:W-:Y:S01]  /*d070*/  FADD.FTZ R26, R145, R26 ;  /* 0x0000001a911a7221 */ /* 0x010fe20000010000 */
[----:B---3--:R-:W-:-:S03]  /*d080*/  FADD.FTZ R15, R144, R5 ;  /* 0x00000005900f7221 */ /* 0x008fc60000010000 */
[----:B0-----:R-:W-:Y:S01]  /*d090*/  FADD.FTZ R26, R31, R26 ;  /* 0x0000001a1f1a7221 */ /* 0x001fe20000010000 */
[----:B------:R-:W-:-:S03]  /*d0a0*/  FADD.FTZ R15, R21, R15 ;  /* 0x0000000f150f7221 */ /* 0x000fc60000010000 */
[----:B-1----:R-:W-:Y:S01]  /*d0b0*/  FADD.FTZ R26, R147, R26 ;  /* 0x0000001a931a7221 */ /* 0x002fe20000010000 */
        /* <DEDUP_REMOVED lines=17> */
[----:B------:R-:W0:Y:S01]  /*d1d0*/  MUFU.EX2 R4, R63 ;  /* 0x0000003f00047308 */ /* 0x000e220000000800 */
[-C--:B------:R-:W-:Y:S01]  /*d1e0*/  FFMA.FTZ R5, R67, R0.reuse, -R61 ;  /* 0x0000000043057223 */ /* 0x080fe2000001083d */
[----:B------:R-:W-:Y:S01]  /*d1f0*/  FADD.FTZ R20, R42, R43 ;  /* 0x0000002b2a147221 */ /* 0x000fe20000010000 */
[----:B------:R-:W-:Y:S01]  /*d200*/  FADD.FTZ R27, R36, R27 ;  /* 0x0000001b241b7221 */ /* 0x000fe20000010000 */
[----:B------:R-:W-:Y:S02]  /*d210*/  FFMA.FTZ R131, R70, R0, -R61 ;  /* 0x0000000046837223 */ /* 0x000fe4000001083d */
[----:B------:R-:W-:Y:S01]  /*d220*/  FADD.FTZ R20, R133, R20 ;  /* 0x0000001485147221 */ /* 0x000fe20000010000 */
[----:B------:R-:W-:Y:S01]  /*d230*/  FADD.FTZ R26, R132, R27 ;  /* 0x0000001b841a7221 */ /* 0x000fe20000010000 */
[----:B------:R-:W1:Y:S01]  /*d240*/  MUFU.EX2 R129, R129 ;  /* 0x0000008100817308 */ /* 0x000e620000000800 */
[----:B------:R-:W-:Y:S01]  /*d250*/  F2FP.F16.F32.PACK_AB R144, R21, R144 ;  /* 0x000000901590723e */ /* 0x000fe200000000ff */
[----:B------:R-:W-:Y:S01]  /*d260*/  FADD.FTZ R20, R11, R20 ;  /* 0x000000140b147221 */ /* 0x000fe20000010000 */
[----:B------:R-:W-:Y:S01]  /*d270*/  FADD.FTZ R21, R37, R26 ;  /* 0x0000001a25157221 */ /* 0x000fe20000010000 */
[----:B------:R-:W-:Y:S01]  /*d280*/  FFMA.FTZ R15, R71, R0, -R61 ;  /* 0x00000000470f7223 */ /* 0x000fe2000001083d */
[----:B------:R-:W-:-:S03]  /*d290*/  F2FP.F16.F32.PACK_AB R146, R24, R146 ;  /* 0x000000921892723e */ /* 0x000fc600000000ff */
[----:B------:R-:W3:Y:S01]  /*d2a0*/  MUFU.EX2 R5, R5 ;  /* 0x0000000500057308 */ /* 0x000ee20000000800 */
[----:B------:R-:W-:Y:S01]  /*d2b0*/  FADD.FTZ R24, R134, R21 ;  /* 0x0000001586187221 */ /* 0x000fe20000010000 */
[----:B------:R-:W-:Y:S01]  /*d2c0*/  FADD.FTZ R21, R135, R20 ;  /* 0x0000001487157221 */ /* 0x000fe20000010000 */
        /* <DEDUP_REMOVED lines=22> */
[----:B------:R-:W-:Y:S01]  /*d430*/  FFMA.FTZ R83, R83, R0, -R61 ;  /* 0x0000000053537223 */ /* 0x000fe2000001083d */
[----:B------:R-:W-:-:S04]  /*d440*/  F2FP.F16.F32.PACK_AB R133, R11, R133 ;  /* 0x000000850b85723e */ /* 0x000fc800000000ff */
        /* <DEDUP_REMOVED lines=12> */
[----:B------:R-:W-:-:S05]  /*d510*/  F2FP.F16.F32.PACK_AB R129, R5, R129 ;  /* 0x000000810581723e */ /* 0x000fca00000000ff */
[----:B------:R-:W4:Y:S01]  /*d520*/  MUFU.EX2 R86, R86 ;  /* 0x0000005600567308 */ /* 0x000f220000000800 */
[----:B------:R-:W-:Y:S01]  /*d530*/  FADD.FTZ R4, R33, R4 ;  /* 0x0000000421047221 */ /* 0x000fe20000010000 */
[----:B0-----:R-:W-:Y:S01]  /*d540*/  FADD.FTZ R5, R79, R20 ;  /* 0x000000144f057221 */ /* 0x001fe20000010000 */
[----:B--2---:R-:W-:-:S05]  /*d550*/  ISETP.GT.AND P3, PT, R14, R46, PT ;  /* 0x0000002e0e00720c */ /* 0x004fca0003f64270 */
[----:B------:R-:W0:Y:S01]  /*d560*/  MUFU.EX2 R61, R61 ;  /* 0x0000003d003d7308 */ /* 0x000e220000000800 */
[----:B------:R-:W-:Y:S01]  /*d570*/  FADD.FTZ R11, R53, R4 ;  /* 0x00000004350b7221 */ /* 0x000fe20000010000 */
[----:B-1----:R-:W-:Y:S01]  /*d580*/  FADD.FTZ R4, R82, R5 ;  /* 0x0000000552047221 */ /* 0x002fe20000010000 */
[----:B------:R-:W-:Y:S02]  /*d590*/  F2FP.F16.F32.PACK_AB R125, R12, R125 ;  /* 0x0000007d0c7d723e */ /* 0x000fe400000000ff */
[----:B------:R-:W-:Y:S01]  /*d5a0*/  FADD.FTZ R12, R56, R11 ;  /* 0x0000000b380c7221 */ /* 0x000fe20000010000 */
[----:B---3--:R-:W-:-:S03]  /*d5b0*/  FADD.FTZ R5, R83, R4 ;  /* 0x0000000453057221 */ /* 0x008fc60000010000 */
[----:B------:R-:W-:Y:S01]  /*d5c0*/  FADD.FTZ R12, R57, R12 ;  /* 0x0000000c390c7221 */ /* 0x000fe20000010000 */
[----:B----4-:R-:W-:Y:S01]  /*d5d0*/  FADD.FTZ R4, R86, R5 ;  /* 0x0000000556047221 */ /* 0x010fe20000010000 */
        /* <DEDUP_REMOVED lines=34> */
[----:B------:R-:W-:Y:S01]  /*d800*/  FADD.FTZ R5, R13, R12 ;  /* 0x0000000c0d057221 */ /* 0x000fe20000010000 */
[----:B------:R-:W-:Y:S01]  /*d810*/  F2FP.F16.F32.PACK_AB R151, R30, R151 ;  /* 0x000000971e97723e */ /* 0x000fe200000000ff */
[----:B0-----:R-:W-:Y:S01]  /*d820*/  FADD.FTZ R4, R61, R4 ;  /* 0x000000043d047221 */ /* 0x001fe20000010000 */
[----:B------:R-:W-:Y:S01]  /*d830*/  F2FP.F16.F32.PACK_AB R145, R31, R145 ;  /* 0x000000911f91723e */ /* 0x000fe200000000ff */
[----:B------:R-:W-:Y:S01]  /*d840*/  VIADD R14, R14, 0xffffffff ;  /* 0xffffffff0e0e7836 */ /* 0x000fe20000000000 */
        /* <DEDUP_REMOVED lines=24> */
.L_x_14510:
[----:B------:R-:W2:Y:S02]  /*d9d0*/  LDL R8, [R1+0x38] ;  /* 0x0000380001087983 */ /* 0x000ea40000100800 */
[----:B--2---:R-:W-:-:S13]  /*d9e0*/  ISETP.GE.AND P2, PT, R14, R8, PT ;  /* 0x000000080e00720c */ /* 0x004fda0003f46270 */
[----:B------:R-:W-:Y:S05]  /*d9f0*/  @!P2 BRA `(.L_x_14521) ;  /* 0x0000001c00d0a947 */ /* 0x000fea0003800000 */
[----:B------:R-:W-:Y:S02]  /*da00*/  IMAD.MOV.U32 R12, RZ, RZ, R9 ;  /* 0x000000ffff0c7224 */ /* 0x000fe400078e0009 */
[----:B------:R-:W-:Y:S02]  /*da10*/  IMAD.MOV.U32 R13, RZ, RZ, R3 ;  /* 0x000000ffff0d7224 */ /* 0x000fe400078e0003 */
[----:B------:R-:W-:Y:S02]  /*da20*/  IMAD.MOV.U32 R8, RZ, RZ, R23 ;  /* 0x000000ffff087224 */ /* 0x000fe400078e0017 */
[----:B------:R-:W-:-:S07]  /*da30*/  IMAD.MOV.U32 R15, RZ, RZ, R18 ;  /* 0x000000ffff0f7224 */ /* 0x000fce00078e0012 */
.L_x_14531:
        /* <DEDUP_REMOVED lines=10> */
.L_x_14523:
[----:B------:R-:W-:Y:S01]  /*dae0*/  IMAD R0, R18, 0x8, R2 ;  /* 0x0000000812007824 */ /* 0x000fe200078e0202 */
[----:B------:R-:W-:-:S04]  /*daf0*/  SHF.L.U32 R3, R23, 0x1f, RZ ;  /* 0x0000001f17037819 */ /* 0x000fc800000006ff */
[----:B------:R0:W1:Y:S01]  /*db00*/  SYNCS.PHASECHK.TRANS64.TRYWAIT P3, [R0+URZ+0x16830], R3 ;  /* 0x01683003000075a7 */ /* 0x000062000806017f */
[----:B------:R-:W-:Y:S05]  /*db10*/  @!P0 BRA `(.L_x_14524) ;  /* 0x0000000000048947 */ /* 0x000fea0003800000 */
[----:B------:R-:W-:Y:S01]  /*db20*/  BPT.TRAP 0x1 ;  /* 0x000000040000795c */ /* 0x000fe20000300000 */
.L_x_14524:
[----:B------:R-:W-:Y:S04]  /*db30*/  BSSY B0, `(.L_x_14522) ;  /* 0x0000004000007945 */ /* 0x000fe80003800000 */
[----:B-1----:R-:W-:Y:S05]  /*db40*/  @P3 BRA `(.L_x_14525) ;  /* 0x0000000000083947 */ /* 0x002fea0003800000 */
[----:B------:R-:W1:Y:S02]  /*db50*/  SYNCS.PHASECHK.TRANS64.TRYWAIT P3, [R0+URZ+0x16830], R3 ;  /* 0x01683003000075a7 */ /* 0x000e64000806017f */
[----:B-1----:R-:W-:Y:S05]  /*db60*/  @!P3 BRA `(.L_x_14526) ;  /* 0x000000cc0058b947 */ /* 0x002fea0003800000 */
.L_x_14525:
[----:B------:R-:W-:Y:S05]  /*db70*/  BSYNC B0 ;  /* 0x0000000000007941 */ /* 0x000fea0003800000 */
.L_x_14522:
        /* <DEDUP_REMOVED lines=17> */
[----:B--2---:R-:W-:-:S05]  /*dc90*/  LEA R24, R18, R9, 0xa ;  /* 0x0000000912187211 */ /* 0x004fca00078e50ff */
[----:B------:R-:W-:-:S05]  /*dca0*/  VIADD R10, R24, 0x4 ;  /* 0x00000004180a7836 */ /* 0x000fca0000000000 */
        /* <DEDUP_REMOVED lines=30> */
.L_x_14528:
[----:B------:R-:W-:Y:S01]  /*de90*/  SHF.L.U32 R0, R8, 0x1f, RZ ;  /* 0x0000001f08007819 */ /* 0x000fe200000006ff */
[----:B-----5:R-:W-:-:S04]  /*dea0*/  IMAD R3, R15, 0x8, R2 ;  /* 0x000000080f037824 */ /* 0x020fc800078e0202 */
[----:B------:R0:W1:Y:S01]  /*deb0*/  SYNCS.PHASECHK.TRANS64.TRYWAIT P2, [R3+URZ+0x16850], R0 ;  /* 0x01685000030075a7 */ /* 0x000062000804017f */
[----:B------:R-:W-:Y:S05]  /*dec0*/  @!P0 BRA `(.L_x_14529) ;  /* 0x0000000000048947 */ /* 0x000fea0003800000 */
[----:B------:R-:W-:Y:S01]  /*ded0*/  BPT.TRAP 0x1 ;  /* 0x000000040000795c */ /* 0x000fe20000300000 */
.L_x_14529:
[----:B-1----:R-:W-:Y:S05]  /*dee0*/  @P2 BRA `(.L_x_14527) ;  /* 0x0000000000082947 */ /* 0x002fea0003800000 */
[----:B------:R-:W1:Y:S02]  /*def0*/  SYNCS.PHASECHK.TRANS64.TRYWAIT P2, [R3+URZ+0x16850], R0 ;  /* 0x01685000030075a7 */ /* 0x000e64000804017f */
[----:B-1----:R-:W-:Y:S05]  /*df00*/  @!P2 BRA `(.L_x_14530) ;  /* 0x000000c80084a947 */ /* 0x002fea0003800000 */
.L_x_14527:
[----:B01---5:R-:W-:Y:S01]  /*df10*/  IADD3 R0, R2, 0x400, RZ ;  /* 0x0000040002007810 */ /* 0x023fe20007ffe0ff */
[----:B------:R-:W-:Y:S01]  /*df20*/  IMAD.MOV.U32 R9, RZ, RZ, 0x40000040 ;  /* 0x40000040ff097424 */ /* 0x000fe200078e00ff */
[----:B------:R-:W-:Y:S05]  /*df30*/  WARPSYNC.ALL ;  /* 0x0000000000007948 */ /* 0x000fea0003800000 */
[----:B------:R-:W-:Y:S01]  /*df40*/  SHF.R.U32.HI R0, RZ, 0x4, R0 ;  /* 0x00000004ff007819 */ /* 0x000fe20000011600 */
[----:B------:R-:W-:Y:S01]  /*df50*/  WARPGROUP.ARRIVE ;  /* 0x00000000000079c5 */ /* 0x000fe20000000000 */
[----:B------:R-:W-:Y:S01]  /*df60*/  R2UR UR7, R9 ;  /* 0x00000000090772ca */ /* 0x000fe200000e0000 */
[----:B------:R-:W-:Y:S01]  /*df70*/  IMAD.MOV.U32 R11, RZ, RZ, 0x40000040 ;  /* 0x40000040ff0b7424 */ /* 0x000fe200078e00ff */
[----:B------:R-:W-:Y:S01]  /*df80*/  LOP3.LUT R0, R0, 0x3fff, RZ, 0xc0, !PT ;  /* 0x00003fff00007812 */ /* 0x000fe200078ec0ff */
[----:B------:R-:W-:-:S04]  /*df90*/  IMAD.MOV.U32 R21, RZ, RZ, 0x40000040 ;  /* 0x40000040ff157424 */ /* 0x000fc800078e00ff */
[----:B------:R-:W-:Y:S01]  /*dfa0*/  IMAD R8, R15, 0x400, R0 ;  /* 0x000004000f087824 */ /* 0x000fe200078e0200 */
[----:B------:R-:W-:-:S03]  /*dfb0*/  FMNMX.FTZ R0, R24, R13, !PT ;  /* 0x0000000d18007209 */ /* 0x000fc60007810000 */
[C---:B------:R-:W-:Y:S01]  /*dfc0*/  VIADD R10, R8.reuse, 0x80 ;  /* 0x00000080080a7836 */ /* 0x040fe20000000000 */
[C---:B------:R-:W-:Y:S01]  /*dfd0*/  R2UR UR6, R8.reuse ;  /* 0x00000000080672ca */ /* 0x040fe200000e0000 */
[----:B------:R-:W-:Y:S01]  /*dfe0*/  VIADD R20, R8, 0x280 ;  /* 0x0000028008147836 */ /* 0x000fe20000000000 */
[----:B------:R-:W-:-:S04]  /*dff0*/  FMNMX.FTZ R0, R25, R0, !PT ;  /* 0x0000000019007209 */ /* 0x000fc80007810000 */
[----:B------:R-:W-:-:S04]  /*e000*/  FMNMX.FTZ R0, R28, R0, !PT ;  /* 0x000000001c007209 */ /* 0x000fc80007810000 */
[----:B------:R-:W-:-:S03]  /*e010*/  FMNMX.FTZ R0, R29, R0, !PT ;  /* 0x000000001d007209 */ /* 0x000fc60007810000 */
[----:B------:R-:W-:Y:S01]  /*e020*/  HGMMA.64x64x16.F32 R88, R148, gdesc[UR4].tnspB, R88, gsb0 ;  /* 0x40e0000494587df0 */ /* 0x000fe20008000858 */
[----:B------:R-:W-:Y:S02]  /*e030*/  FMNMX.FTZ R0, R32, R0, !PT ;  /* 0x0000000020007209 */ /* 0x000fe40007810000 */
        /* <DEDUP_REMOVED lines=43> */
[----:B------:R-:W-:Y:S01]  /*e2f0*/  HGMMA.64x64x16.F32 R88, R140, gdesc[UR4].tnspB, R88, gsb0 ;  /* 0x40e000048c587df0 */ /* 0x000fe20008000858 */
[----:B------:R-:W-:Y:S02]  /*e300*/  R2UR UR6, R10 ;  /* 0x000000000a0672ca */ /* 0x000fe400000e0000 */
[----:B------:R-:W-:Y:S01]  /*e310*/  R2UR UR7, R11 ;  /* 0x000000000b0772ca */ /* 0x000fe200000e0000 */
[----:B------:R-:W-:Y:S01]  /*e320*/  IMAD.MOV.U32 R11, RZ, RZ, 0x40000040 ;  /* 0x40000040ff0b7424 */ /* 0x000fe200078e00ff */
[----:B0-----:R-:W-:Y:S01]  /*e330*/  FMNMX.FTZ R3, R3, R0, !PT ;  /* 0x0000000003037209 */ /* 0x001fe20007810000 */
[----:B------:R-:W-:Y:S01]  /*e340*/  IMAD.U32 R0, RZ, RZ, UR4 ;  /* 0x00000004ff007e24 */ /* 0x000fe2000f8e00ff */
[----:B------:R-:W-:-:S03]  /*e350*/  IADD3 R10, R8, 0x200, RZ ;  /* 0x00000200080a7810 */ /* 0x000fc60007ffe0ff */
[----:B------:R-:W-:-:S04]  /*e360*/  FADD.FTZ R9, -R3, R13 ;  /* 0x0000000d03097221 */ /* 0x000fc80000010100 */
[----:B------:R-:W-:Y:S01]  /*e370*/  FMUL.FTZ R9, R9, R0 ;  /* 0x0000000009097220 */ /* 0x000fe20000410000 */
[----:B------:R-:W-:Y:S02]  /*e380*/  WARPGROUP.DEPBAR.LE gsb0, 0x0 ;  /* 0x00008000000079c5 */ /* 0x000fe40000010000 */
[----:B------:R-:W-:-:S06]  /*e390*/  WARPGROUP.ARRIVE ;  /* 0x00000000000079c5 */ /* 0x000fcc0000000000 */
[----:B------:R-:W-:Y:S01]  /*e3a0*/  HGMMA.64x64x16.F32 R88, R136, gdesc[UR4].tnspB, R88, gsb0 ;  /* 0x40e0000488587df0 */ /* 0x000fe20008000858 */
[----:B------:R-:W-:Y:S02]  /*e3b0*/  R2UR UR6, R10 ;  /* 0x000000000a0672ca */ /* 0x000fe400000e0000 */
[----:B------:R0:W-:Y:S01]  /*e3c0*/  MUFU.EX2 R10, R9 ;  /* 0x00000009000a7308 */ /* 0x0001e20000000800 */
[----:B------:R-:W-:Y:S01]  /*e3d0*/  R2UR UR7, R11 ;  /* 0x000000000b0772ca */ /* 0x000fe200000e0000 */
[----:B------:R-:W-:-:S04]  /*e3e0*/  FMUL.FTZ R11, R3, R0 ;  /* 0x00000000030b7220 */ /* 0x000fc80000410000 */
[-CC-:B------:R-:W-:Y:S01]  /*e3f0*/  FFMA.FTZ R141, R40, R0.reuse, -R11.reuse ;  /* 0x00000000288d7223 */ /* 0x180fe2000001080b */
[-CC-:B------:R-:W-:Y:S01]  /*e400*/  FFMA.FTZ R13, R53, R0.reuse, -R11.reuse ;  /* 0x00000000350d7223 */ /* 0x180fe2000001080b */
[--C-:B------:R-:W-:Y:S01]  /*e410*/  FFMA.FTZ R145, R32, R0, -R11.reuse ;  /* 0x0000000020917223 */ /* 0x100fe2000001080b */
[----:B0-----:R-:W-:Y:S01]  /*e420*/  FMNMX.FTZ R9, R26, R12, !PT ;  /* 0x0000000c1a097209 */ /* 0x001fe20007810000 */
[-CC-:B------:R-:W-:Y:S01]  /*e430*/  FFMA.FTZ R32, R57, R0.reuse, -R11.reuse ;  /* 0x0000000039207223 */ /* 0x180fe2000001080b */
[-CC-:B------:R-:W-:Y:S01]  /*e440*/  FFMA.FTZ R147, R24, R0.reuse, -R11.reuse ;  /* 0x0000000018937223 */ /* 0x180fe2000001080b */
[----:B------:R-:W0:Y:S01]  /*e450*/  S2R R57, SR_TID.X ;  /* 0x0000000000397919 */ /* 0x000e220000002100 */
[----:B------:R-:W-:Y:S01]  /*e460*/  FMNMX.FTZ R9, R27, R9, !PT ;  /* 0x000000091b097209 */ /* 0x000fe20007810000 */
[-CC-:B------:R-:W-:Y:S01]  /*e470*/  FFMA.FTZ R148, R25, R0.reuse, -R11.reuse ;  /* 0x0000000019947223 */ /* 0x180fe2000001080b */
[-CC-:B------:R-:W-:Y:S01]  /*e480*/  FFMA.FTZ R150, R28, R0.reuse, -R11.reuse ;  /* 0x000000001c967223 */ /* 0x180fe2000001080b */
[-CC-:B------:R-:W-:Y:S01]  /*e490*/  FFMA.FTZ R24, R29, R0.reuse, -R11.reuse ;  /* 0x000000001d187223 */ /* 0x180fe2000001080b */
[----:B------:R-:W-:Y:S01]  /*e4a0*/  FMNMX.FTZ R9, R30, R9, !PT ;  /* 0x000000091e097209 */ /* 0x000fe20007810000 */
[----:B------:R-:W1:Y:S01]  /*e4b0*/  MUFU.EX2 R147, R147 ;  /* 0x0000009300937308 */ /* 0x000e620000000800 */
[-CC-:B------:R-:W-:Y:S01]  /*e4c0*/  FFMA.FTZ R144, R33, R0.reuse, -R11.reuse ;  /* 0x0000000021907223 */ /* 0x180fe2000001080b */
[-CC-:B------:R-:W-:Y:S01]  /*e4d0*/  FFMA.FTZ R143, R36, R0.reuse, -R11.reuse ;  /* 0x00000000248f7223 */ /* 0x180fe2000001080b */
[----:B------:R-:W-:Y:S01]  /*e4e0*/  FMNMX.FTZ R9, R31, R9, !PT ;  /* 0x000000091f097209 */ /* 0x000fe20007810000 */
[-CC-:B------:R-:W-:Y:S01]  /*e4f0*/  FFMA.FTZ R146, R37, R0.reuse, -R11.reuse ;  /* 0x0000000025927223 */ /* 0x180fe2000001080b */
[-CC-:B------:R-:W-:Y:S01]  /*e500*/  FFMA.FTZ R140, R41, R0.reuse, -R11.reuse ;  /* 0x00000000298c7223 */ /* 0x180fe2000001080b */
[-CC-:B------:R-:W-:Y:S01]  /*e510*/  FFMA.FTZ R142, R45, R0.reuse, -R11.reuse ;  /* 0x000000002d8e7223 */ /* 0x180fe2000001080b */
[----:B------:R-:W-:Y:S01]  /*e520*/  FMNMX.FTZ R9, R34, R9, !PT ;  /* 0x0000000922097209 */ /* 0x000fe20007810000 */
[----:B------:R-:W2:Y:S01]  /*e530*/  MUFU.EX2 R148, R148 ;  /* 0x0000009400947308 */ /* 0x000ea20000000800 */
[-CC-:B------:R-:W-:Y:S01]  /*e540*/  FFMA.FTZ R28, R61, R0.reuse, -R11.reuse ;  /* 0x000000003d1c7223 */ /* 0x180fe2000001080b */
[-CC-:B------:R-:W-:Y:S01]  /*e550*/  FFMA.FTZ R25, R64, R0.reuse, -R11.reuse ;  /* 0x0000000040197223 */ /* 0x180fe2000001080b */
[----:B------:R-:W-:Y:S01]  /*e560*/  FMNMX.FTZ R9, R35, R9, !PT ;  /* 0x0000000923097209 */ /* 0x000fe20007810000 */
[-CC-:B------:R-:W-:Y:S01]  /*e570*/  FFMA.FTZ R29, R65, R0.reuse, -R11.reuse ;  /* 0x00000000411d7223 */ /* 0x180fe2000001080b */
[-CC-:B------:R-:W-:Y:S01]  /*e580*/  FFMA.FTZ R33, R68, R0.reuse, -R11.reuse ;  /* 0x0000000044217223 */ /* 0x180fe2000001080b */
[----:B------:R-:W-:Y:S01]  /*e590*/  FFMA.FTZ R36, R69, R0, -R11 ;  /* 0x0000000045247223 */ /* 0x000fe2000001080b */
[----:B------:R-:W-:Y:S01]  /*e5a0*/  FMNMX.FTZ R9, R38, R9, !PT ;  /* 0x0000000926097209 */ /* 0x000fe20007810000 */
[----:B------:R-:W3:Y:S01]  /*e5b0*/  MUFU.EX2 R150, R150 ;  /* 0x0000009600967308 */ /* 0x000ee20000000800 */
[----:B------:R-:W-:-:S02]  /*e5c0*/  WARPGROUP.DEPBAR.LE gsb0, 0x0 ;  /* 0x00008000000079c5 */ /* 0x000fc40000010000 */
[----:B------:R-:W-:Y:S01]  /*e5d0*/  FMNMX.FTZ R9, R39, R9, !PT ;  /* 0x0000000927097209 */ /* 0x000fe20007810000 */
[----:B------:R-:W-:Y:S01]  /*e5e0*/  WARPGROUP.ARRIVE ;  /* 0x00000000000079c5 */ /* 0x000fe20000000000 */
[-C--:B------:R-:W-:Y:S01]  /*e5f0*/  FFMA.FTZ R138, R52, R0.reuse, -R11 ;  /* 0x00000000348a7223 */ /* 0x080fe2000001080b */
[----:B0-----:R-:W-:Y:S02]  /*e600*/  ISETP.GE.U32.AND P2, PT, R57, 0x180, PT ;  /* 0x000001803900780c */ /* 0x001fe40003f46070 */
[----:B------:R-:W0:Y:S01]  /*e610*/  MUFU.EX2 R24, R24 ;  /* 0x0000001800187308 */ /* 0x000e220000000800 */
[----:B------:R-:W-:Y:S01]  /*e620*/  FMNMX.FTZ R9, R42, R9, !PT ;  /* 0x000000092a097209 */ /* 0x000fe20007810000 */
[----:B-1----:R-:W-:Y:S01]  /*e630*/  FFMA.FTZ R5, R10, R5, R147 ;  /* 0x000000050a057223 */ /* 0x002fe20000010093 */
[----:B------:R-:W-:Y:S01]  /*e640*/  HGMMA.64x64x16.F32 R88, R132, gdesc[UR4].tnspB, R88, gsb0 ;  /* 0x40e0000484587df0 */ /* 0x000fe20008000858 */
[----:B------:R-:W-:Y:S01]  /*e650*/  R2UR UR6, R20 ;  /* 0x00000000140672ca */ /* 0x000fe200000e0000 */
[----:B------:R-:W-:Y:S01]  /*e660*/  FFMA.FTZ R139, R44, R0, -R11 ;  /* 0x000000002c8b7223 */ /* 0x000fe2000001080b */
[----:B------:R-:W-:-:S02]  /*e670*/  FMNMX.FTZ R9, R43, R9, !PT ;  /* 0x000000092b097209 */ /* 0x000fc40007810000 */
[----:B------:R-:W-:Y:S01]  /*e680*/  MUFU.EX2 R145, R145 ;  /* 0x0000009100917308 */ /* 0x000fe20000000800 */
[----:B------:R-:W-:Y:S01]  /*e690*/  R2UR UR7, R21 ;  /* 0x00000000150772ca */ /* 0x000fe200000e0000 */
[----:B------:R-:W-:Y:S01]  /*e6a0*/  IMAD.MOV.U32 R21, RZ, RZ, 0x40000040 ;  /* 0x40000040ff157424 */ /* 0x000fe200078e00ff */
[----:B------:R-:W-:Y:S01]  /*e6b0*/  FMNMX.FTZ R9, R46, R9, !PT ;  /* 0x000000092e097209 */ /* 0x000fe20007810000 */
[----:B--2---:R-:W-:Y:S01]  /*e6c0*/  FADD.FTZ R5, R148, R5 ;  /* 0x0000000594057221 */ /* 0x004fe20000010000 */
[-CC-:B------:R-:W-:Y:S01]  /*e6d0*/  FFMA.FTZ R137, R48, R0.reuse, -R11.reuse ;  /* 0x0000000030897223 */ /* 0x180fe2000001080b */
[-CC-:B------:R-:W-:Y:S01]  /*e6e0*/  FFMA.FTZ R136, R49, R0.reuse, -R11.reuse ;  /* 0x0000000031887223 */ /* 0x180fe2000001080b */
[----:B------:R-:W-:Y:S01]  /*e6f0*/  FMNMX.FTZ R9, R47, R9, !PT ;  /* 0x000000092f097209 */ /* 0x000fe20007810000 */
[----:B------:R-:W-:Y:S01]  /*e700*/  MUFU.EX2 R144, R144 ;  /* 0x0000009000907308 */ /* 0x000fe20000000800 */
[-CC-:B------:R-:W-:Y:S01]  /*e710*/  FFMA.FTZ R37, R72, R0.reuse, -R11.reuse ;  /* 0x0000000048257223 */ /* 0x180fe2000001080b */
[-CC-:B------:R-:W-:Y:S01]  /*e720*/  FFMA.FTZ R41, R76, R0.reuse, -R11.reuse ;  /* 0x000000004c297223 */ /* 0x180fe2000001080b */
[----:B------:R-:W-:Y:S01]  /*e730*/  FMNMX.FTZ R9, R50, R9, !PT ;  /* 0x0000000932097209 */ /* 0x000fe20007810000 */
[----:B------:R-:W-:-:S04]  /*e740*/  FFMA.FTZ R45, R80, R0, -R11 ;  /* 0x00000000502d7223 */ /* 0x000fc8000001080b */
[----:B------:R-:W-:Y:S01]  /*e750*/  MUFU.EX2 R143, R143 ;  /* 0x0000008f008f7308 */ /* 0x000fe20000000800 */
[----:B------:R-:W-:-:S07]  /*e760*/  FMNMX.FTZ R9, R51, R9, !PT ;  /* 0x0000000933097209 */ /* 0x000fce0007810000 */
        /* <DEDUP_REMOVED lines=13> */
[----:B------:R-:W-:Y:S01]  /*e840*/  FMNMX.FTZ R9, R66, R9, !PT ;  /* 0x0000000942097209 */ /* 0x000fe20007810000 */
[----:B------:R-:W-:Y:S02]  /*e850*/  WARPGROUP.DEPBAR.LE gsb0, 0x0 ;  /* 0x00008000000079c5 */ /* 0x000fe40000010000 */
[----:B------:R-:W-:Y:S01]  /*e860*/  WARPGROUP.ARRIVE ;  /* 0x00000000000079c5 */ /* 0x000fe20000000000 */
[----:B------:R-:W-:Y:S01]  /*e870*/  FMNMX.FTZ R9, R67, R9, !PT ;  /* 0x0000000943097209 */ /* 0x000fe20007810000 */
[-C--:B------:R-:W-:Y:S01]  /*e880*/  FFMA.FTZ R132, R56, R0.reuse, -R11 ;  /* 0x0000000038847223 */ /* 0x080fe2000001080b */
[----:B------:R-:W-:Y:S01]  /*e890*/  SHF.R.U32.HI R135, RZ, 0x7, R57 ;  /* 0x00000007ff877819 */ /* 0x000fe20000011639 */
[----:B---3--:R-:W-:Y:S01]  /*e8a0*/  FADD.FTZ R5, R150, R5 ;  /* 0x0000000596057221 */ /* 0x008fe20000010000 */
[----:B------:R-:W-:Y:S01]  /*e8b0*/  FMNMX.FTZ R9, R70, R9, !PT ;  /* 0x0000000946097209 */ /* 0x000fe20007810000 */
[----:B------:R-:W-:Y:S01]  /*e8c0*/  HGMMA.64x64x16.F32 R88, R128, gdesc[UR4].tnspB, R88, gsb0 ;  /* 0x40e0000480587df0 */ /* 0x000fe20008000858 */
[----:B------:R-:W-:Y:S01]  /*e8d0*/  R2UR UR7, R21 ;  /* 0x00000000150772ca */ /* 0x000fe200000e0000 */
[----:B------:R-:W-:Y:S01]  /*e8e0*/  IMAD.MOV.U32 R21, RZ, RZ, 0x40000040 ;  /* 0x40000040ff157424 */ /* 0x000fe200078e00ff */
[----:B------:R-:W-:Y:S01]  /*e8f0*/  FMNMX.FTZ R9, R71, R9, !PT ;  /* 0x0000000947097209 */ /* 0x000fe20007810000 */
[----:B------:R-:W-:Y:S01]  /*e900*/  MUFU.EX2 R139, R139 ;  /* 0x0000008b008b7308 */ /* 0x000fe20000000800 */
[-CC-:B------:R-:W-:Y:S01]  /*e910*/  FFMA.FTZ R134, R60, R0.reuse, -R11.reuse ;  /* 0x000000003c867223 */ /* 0x180fe2000001080b */
[-CC-:B------:R-:W-:Y:S01]  /*e920*/  FFMA.FTZ R44, R77, R0.reuse, -R11.reuse ;  /* 0x000000004d2c7223 */ /* 0x180fe2000001080b */
        /* <DEDUP_REMOVED lines=14> */
[----:B------:R-:W1:Y:S01]  /*ea10*/  SHFL.BFLY PT, R40, R9, 0x2, 0x1f ;  /* 0x0c401f0009287f89 */ /* 0x000e6200000e0000 */
[----:B0-----:R-:W-:-:S03]  /*ea20*/  F2FP.F16.F32.PACK_AB R150, R24, R150 ;  /* 0x000000961896723e */ /* 0x001fc600000000ff */
[----:B------:R-:W-:Y:S08]  /*ea30*/  MUFU.EX2 R28, R28 ;  /* 0x0000001c001c7308 */ /* 0x000ff00000000800 */
[----:B------:R-:W-:Y:S08]  /*ea40*/  MUFU.EX2 R25, R25 ;  /* 0x0000001900197308 */ /* 0x000ff00000000800 */
[----:B------:R-:W-:Y:S01]  /*ea50*/  MUFU.EX2 R29, R29 ;  /* 0x0000001d001d7308 */ /* 0x000fe20000000800 */
[----:B-1----:R-:W-:Y:S01]  /*ea60*/  FMNMX.FTZ R9, R9, R40, !PT ;  /* 0x0000002809097209 */ /* 0x002fe20007810000 */
[-CC-:B------:R-:W-:Y:S01]  /*ea70*/  FFMA.FTZ R40, R73, R0.reuse, -R11.reuse ;  /* 0x0000000049287223 */ /* 0x180fe2000001080b */
[----:B------:R-:W-:-:S05]  /*ea80*/  FFMA.FTZ R11, R85, R0, -R11 ;  /* 0x00000000550b7223 */ /* 0x000fca000001080b */
[----:B------:R-:W-:Y:S01]  /*ea90*/  MUFU.EX2 R33, R33 ;  /* 0x0000002100217308 */ /* 0x000fe20000000800 */
[----:B------:R-:W0:Y:S07]  /*eaa0*/  SHFL.BFLY PT, R20, R9, 0x1, 0x1f ;  /* 0x0c201f0009147f89 */ /* 0x000e2e00000e0000 */
[----:B------:R-:W-:Y:S01]  /*eab0*/  MUFU.EX2 R36, R36 ;  /* 0x0000002400247308 */ /* 0x000fe20000000800 */
[----:B------:R-:W-:Y:S02]  /*eac0*/  WARPGROUP.DEPBAR.LE gsb0, 0x0 ;  /* 0x00008000000079c5 */ /* 0x000fe40000010000 */
[----:B------:R-:W-:-:S05]  /*ead0*/  WARPGROUP.ARRIVE ;  /* 0x00000000000079c5 */ /* 0x000fca0000000000 */
[----:B------:R-:W-:Y:S08]  /*eae0*/  MUFU.EX2 R37, R37 ;  /* 0x0000002500257308 */ /* 0x000ff00000000800 */
[----:B------:R-:W-:Y:S01]  /*eaf0*/  MUFU.EX2 R40, R40 ;  /* 0x0000002800287308 */ /* 0x000fe20000000800 */
[----:B0-----:R-:W-:Y:S01]  /*eb00*/  FMNMX.FTZ R9, R9, R20, !PT ;  /* 0x0000001409097209 */ /* 0x001fe20007810000 */
[----:B------:R-:W-:-:S04]  /*eb10*/  VIADD R20, R8, 0x300 ;  /* 0x0000030008147836 */ /* 0x000fc80000000000 */
[CC--:B------:R-:W-:Y:S01]  /*eb20*/  FMUL.FTZ R53, R9.reuse, R0.reuse ;  /* 0x0000000009357220 */ /* 0x0c0fe20000410000 */
[----:B------:R-:W-:Y:S01]  /*eb30*/  R2UR UR6, R20 ;  /* 0x00000000140672ca */ /* 0x000fe200000e0000 */
[----:B------:R-:W-:Y:S02]  /*eb40*/  VIADD R20, R8, 0x380 ;  /* 0x0000038008147836 */ /* 0x000fe40000000000 */
[----:B------:R-:W-:Y:S01]  /*eb50*/  FADD.FTZ R12, -R9, R12 ;  /* 0x0000000c090c7221 */ /* 0x000fe20000010100 */
[-CC-:B------:R-:W-:Y:S01]  /*eb60*/  FFMA.FTZ R55, R55, R0.reuse, -R53.reuse ;  /* 0x0000000037377223 */ /* 0x180fe20000010835 */
[-CC-:B------:R-:W-:Y:S01]  /*eb70*/  FFMA.FTZ R149, R26, R0.reuse, -R53.reuse ;  /* 0x000000001a957223 */ /* 0x180fe20000010835 */
[-CC-:B------:R-:W-:Y:S01]  /*eb80*/  FFMA.FTZ R26, R27, R0.reuse, -R53.reuse ;  /* 0x000000001b1a7223 */ /* 0x180fe20000010835 */
[-C--:B------:R-:W-:Y:S01]  /*eb90*/  FMUL.FTZ R12, R12, R0.reuse ;  /* 0x000000000c0c7220 */ /* 0x080fe20000410000 */
[-CC-:B------:R-:W-:Y:S01]  /*eba0*/  FFMA.FTZ R151, R30, R0.reuse, -R53.reuse ;  /* 0x000000001e977223 */ /* 0x180fe20000010835 */
[-CC-:B------:R-:W-:Y:S01]  /*ebb0*/  FFMA.FTZ R52, R35, R0.reuse, -R53.reuse ;  /* 0x0000000023347223 */ /* 0x180fe20000010835 */
[-CC-:B------:R-:W-:Y:S01]  /*ebc0*/  FFMA.FTZ R35, R46, R0.reuse, -R53.reuse ;  /* 0x000000002e237223 */ /* 0x180fe20000010835 */
[----:B------:R-:W-:Y:S01]  /*ebd0*/  MUFU.EX2 R149, R149 ;  /* 0x0000009500957308 */ /* 0x000fe20000000800 */
[--C-:B------:R-:W-:Y:S01]  /*ebe0*/  FFMA.FTZ R30, R31, R0, -R53.reuse ;  /* 0x000000001f1e7223 */ /* 0x100fe20000010835 */
[----:B------:R-:W-:Y:S01]  /*ebf0*/  @!P1 LEA R46, R18, R2, 0x3 ;  /* 0x00000002122e9211 */ /* 0x000fe200078e18ff */
[----:B------:R-:W-:Y:S01]  /*ec00*/  HGMMA.64x64x16.F32 R88, R124, gdesc[UR4].tnspB, R88, gsb0 ;  /* 0x40e000047c587df0 */ /* 0x000fe20008000858 */
[----:B------:R-:W-:Y:S01]  /*ec10*/  R2UR UR6, R20 ;  /* 0x00000000140672ca */ /* 0x000fe200000e0000 */
[-CC-:B------:R-:W-:Y:S01]  /*ec20*/  FFMA.FTZ R27, R34, R0.reuse, -R53.reuse ;  /* 0x00000000221b7223 */ /* 0x180fe20000010835 */
[----:B------:R-:W-:Y:S01]  /*ec30*/  R2UR UR7, R21 ;  /* 0x00000000150772ca */ /* 0x000fe200000e0000 */
[----:B------:R-:W-:Y:S01]  /*ec40*/  VIADD R21, R135, 0x9 ;  /* 0x0000000987157836 */ /* 0x000fe20000000000 */
[----:B------:R0:W-:Y:S01]  /*ec50*/  MUFU.EX2 R20, R55 ;  /* 0x0000003700147308 */ /* 0x0001e20000000800 */
[-CC-:B------:R-:W-:Y:S01]  /*ec60*/  FFMA.FTZ R56, R39, R0.reuse, -R53.reuse ;  /* 0x0000000027387223 */ /* 0x180fe20000010835 */
[-CC-:B------:R-:W-:Y:S01]  /*ec70*/  FFMA.FTZ R8, R54, R0.reuse, -R53.reuse ;  /* 0x0000000036087223 */ /* 0x180fe20000010835 */
[----:B------:R-:W-:-:S05]  /*ec80*/  FFMA.FTZ R133, R58, R0, -R53 ;  /* 0x000000003a857223 */ /* 0x000fca0000010835 */
[----:B------:R-:W1:Y:S01]  /*ec90*/  MUFU.EX2 R12, R12 ;  /* 0x0000000c000c7308 */ /* 0x000e620000000800 */
[----:B0-----:R-:W2:Y:S07]  /*eca0*/  LDL R55, [R1+0x38] ;  /* 0x0000380001377983 */ /* 0x001eae0000100800 */
[----:B------:R-:W0:Y:S01]  /*ecb0*/  MUFU.EX2 R26, R26 ;  /* 0x0000001a001a7308 */ /* 0x000e220000000800 */
[----:B------:R-:W-:Y:S02]  /*ecc0*/  @!P1 VIADD R46, R46, 0x16840 ;  /* 0x000168402e2e9836 */ /* 0x000fe40000000000 */
[-CC-:B------:R-:W-:Y:S01]  /*ecd0*/  FFMA.FTZ R34, R42, R0.reuse, -R53.reuse ;  /* 0x000000002a227223 */ /* 0x180fe20000010835 */
[-CC-:B------:R-:W-:Y:S01]  /*ece0*/  FFMA.FTZ R42, R47, R0.reuse, -R53.reuse ;  /* 0x000000002f2a7223 */ /* 0x180fe20000010835 */
[----:B------:R-:W-:-:S03]  /*ecf0*/  FFMA.FTZ R31, R38, R0, -R53 ;  /* 0x00000000261f7223 */ /* 0x000fc60000010835 */
[----:B------:R-:W3:Y:S08]  /*ed00*/  MUFU.EX2 R151, R151 ;  /* 0x0000009700977308 */ /* 0x000ef00000000800 */
[----:B------:R-:W4:Y:S08]  /*ed10*/  MUFU.EX2 R30, R30 ;  /* 0x0000001e001e7308 */ /* 0x000f300000000800 */
[----:B------:R-:W-:Y:S08]  /*ed20*/  MUFU.EX2 R52, R52 ;  /* 0x0000003400347308 */ /* 0x000ff00000000800 */
[----:B------:R-:W-:Y:S08]  /*ed30*/  MUFU.EX2 R35, R35 ;  /* 0x0000002300237308 */ /* 0x000ff00000000800 */
[----:B------:R-:W-:Y:S08]  /*ed40*/  MUFU.EX2 R41, R41 ;  /* 0x0000002900297308 */ /* 0x000ff00000000800 */
[----:B------:R-:W-:Y:S08]  /*ed50*/  MUFU.EX2 R44, R44 ;  /* 0x0000002c002c7308 */ /* 0x000ff00000000800 */
[----:B------:R-:W-:Y:S01]  /*ed60*/  MUFU.EX2 R45, R45 ;  /* 0x0000002d002d7308 */ /* 0x000fe20000000800 */
[----:B------:R-:W-:-:S02]  /*ed70*/  WARPGROUP.DEPBAR.LE gsb0, 0x0 ;  /* 0x00008000000079c5 */ /* 0x000fc40000010000 */
[----:B------:R-:W-:Y:S01]  /*ed80*/  WARPGROUP.ARRIVE ;  /* 0x00000000000079c5 */ /* 0x000fe20000000000 */
[----:B------:R-:W-:Y:S01]  /*ed90*/  SEL R47, R21, 0x9, !P2 ;  /* 0x00000009152f7807 */ /* 0x000fe20005000000 */
[-CC-:B------:R-:W-:Y:S01]  /*eda0*/  FFMA.FTZ R39, R43, R0.reuse, -R53.reuse ;  /* 0x000000002b277223 */ /* 0x180fe20000010835 */
[----:B------:R-:W-:Y:S01]  /*edb0*/  FFMA.FTZ R43, R51, R0, -R53 ;  /* 0x00000000332b7223 */ /* 0x000fe20000010835 */
[----:B------:R-:W-:Y:S01]  /*edc0*/  @!P1 PRMT R46, RZ, 0x654, R46 ;  /* 0x00000654ff2e9816 */ /* 0x000fe2000000002e */
[----:B------:R-:W4:Y:S01]  /*edd0*/  MUFU.EX2 R27, R27 ;  /* 0x0000001b001b7308 */ /* 0x000f220000000800 */
[----:B------:R-:W-:Y:S01]  /*ede0*/  HGMMA.64x64x16.F32 R88, R120, gdesc[UR4].tnspB, R88, gsb0 ;  /* 0x40e0000478587df0 */ /* 0x000fe20008000858 */
[----:B-1----:R-:W-:Y:S01]  /*edf0*/  FFMA.FTZ R51, R12, R4, R149 ;  /* 0x000000040c337223 */ /* 0x002fe20000010095 */
[----:B------:R-:W-:Y:S02]  /*ee00*/  @!P1 IMAD R4, R15, 0x8, R2 ;  /* 0x000000080f049824 */ /* 0x000fe400078e0202 */
[----:B------:R-:W-:-:S03]  /*ee10*/  FFMA.FTZ R38, R50, R0, -R53 ;  /* 0x0000000032267223 */ /* 0x000fc60000010835 */
[----:B------:R-:W1:Y:S01]  /*ee20*/  MUFU.EX2 R31, R31 ;  /* 0x0000001f001f7308 */ /* 0x000e620000000800 */
[----:B------:R-:W-:Y:S02]  /*ee30*/  @!P1 VIADD R4, R4, 0x16860 ;  /* 0x0001686004049836 */ /* 0x000fe40000000000 */
[----:B------:R-:W-:-:S05]  /*ee40*/  FADD.FTZ R50, R24, R5 ;  /* 0x0000000518327221 */ /* 0x000fca0000010000 */
[----:B------:R-:W1:Y:S08]  /*ee50*/  MUFU.EX2 R56, R56 ;  /* 0x0000003800387308 */ /* 0x000e700000000800 */
[----:B------:R-:W1:Y:S08]  /*ee60*/  MUFU.EX2 R34, R34 ;  /* 0x0000002200227308 */ /* 0x000e700000000800 */
[----:B------:R-:W1:Y:S08]  /*ee70*/  MUFU.EX2 R39, R39 ;  /* 0x0000002700277308 */ /* 0x000e700000000800 */
[----:B------:R-:W1:Y:S08]  /*ee80*/  MUFU.EX2 R42, R42 ;  /* 0x0000002a002a7308 */ /* 0x000e700000000800 */
[----:B------:R-:W1:Y:S08]  /*ee90*/  MUFU.EX2 R38, R38 ;  /* 0x0000002600267308 */ /* 0x000e700000000800 */
[----:B------:R-:W1:Y:S08]  /*eea0*/  MUFU.EX2 R43, R43 ;  /* 0x0000002b002b7308 */ /* 0x000e700000000800 */
[----:B------:R-:W1:Y:S01]  /*eeb0*/  MUFU.EX2 R8, R8 ;  /* 0x0000000800087308 */ /* 0x000e620000000800 */
[-CC-:B------:R-:W-:Y:S01]  /*eec0*/  FFMA.FTZ R59, R59, R0.reuse, -R53.reuse ;  /* 0x000000003b3b7223 */ /* 0x180fe20000010835 */
[----:B------:R-:W-:-:S06]  /*eed0*/  FFMA.FTZ R135, R62, R0, -R53 ;  /* 0x000000003e877223 */ /* 0x000fcc0000010835 */
[----:B------:R-:W1:Y:S01]  /*eee0*/  MUFU.EX2 R133, R133 ;  /* 0x0000008500857308 */ /* 0x000e620000000800 */
[----:B------:R-:W-:Y:S02]  /*eef0*/  WARPGROUP.DEPBAR.LE gsb0, 0x0 ;  /* 0x00008000000079c5 */ /* 0x000fe40000010000 */
[----:B------:R4:W-:Y:S06]  /*ef00*/  BAR.ARV R47, 0x100 ;  /* 0x0004002f0000751d */ /* 0x0009ec0000002000 */
[----:B------:R0:W-:Y:S01]  /*ef10*/  @!P1 SYNCS.ARRIVE.TRANS64.RED.A1T0 RZ, [R46+URZ], RZ ;  /* 0x000000ff2eff99a7 */ /* 0x0001e2000810043f */
[----:B------:R-:W-:Y:S01]  /*ef20*/  MUFU.EX2 R48, R48 ;  /* 0x0000003000307308 */ /* 0x000fe20000000800 */
[----:B0-----:R-:W-:-:S07]  /*ef30*/  FADD.FTZ R46, R26, R51 ;  /* 0x000000331a2e7221 */ /* 0x001fce0000010000 */
[----:B------:R-:W-:Y:S01]  /*ef40*/  MUFU.EX2 R49, R49 ;  /* 0x0000003100317308 */ /* 0x000fe20000000800 */
[----:B---3--:R-:W-:Y:S01]  /*ef50*/  FADD.FTZ R15, R151, R46 ;  /* 0x0000002e970f7221 */ /* 0x008fe20000010000 */
[----:B------:R-:W-:-:S03]  /*ef60*/  @!P1 PRMT R46, RZ, 0x654, R4 ;  /* 0x00000654ff2e9816 */ /* 0x000fc60000000004 */
[----:B----4-:R-:W-:Y:S01]  /*ef70*/  FADD.FTZ R54, R30, R15 ;  /* 0x0000000f1e367221 */ /* 0x010fe20000010000 */
[----:B------:R-:W-:Y:S01]  /*ef80*/  FADD.FTZ R15, R145, R50 ;  /* 0x00000032910f7221 */ /* 0x000fe20000010000 */
[----:B------:R0:W-:Y:S01]  /*ef90*/  @!P1 SYNCS.ARRIVE.TRANS64.RED.A1T0 RZ, [R46+URZ], RZ ;  /* 0x000000ff2eff99a7 */ /* 0x0001e2000810043f */
[----:B------:R-:W-:Y:S01]  /*efa0*/  MUFU.EX2 R11, R11 ;  /* 0x0000000b000b7308 */ /* 0x000fe20000000800 */
[----:B------:R-:W-:-:S04]  /*efb0*/  FADD.FTZ R47, R27, R54 ;  /* 0x000000361b2f7221 */ /* 0x000fc80000010000 */
[----:B------:R-:W-:Y:S01]  /*efc0*/  FADD.FTZ R50, R52, R47 ;  /* 0x0000002f34327221 */ /* 0x000fe20000010000 */
[----:B0-----:R-:W-:-:S03]  /*efd0*/  FADD.FTZ R46, R144, R15 ;  /* 0x0000000f902e7221 */ /* 0x001fc60000010000 */
[----:B-1----:R-:W-:Y:S01]  /*efe0*/  FADD.FTZ R51, R31, R50 ;  /* 0x000000321f337221 */ /* 0x002fe20000010000 */
[----:B------:R-:W-:-:S03]  /*eff0*/  FADD.FTZ R47, R143, R46 ;  /* 0x0000002e8f2f7221 */ /* 0x000fc60000010000 */
[----:B------:R-:W-:Y:S01]  /*f000*/  FADD.FTZ R51, R56, R51 ;  /* 0x0000003338337221 */ /* 0x000fe20000010000 */
[----:B------:R-:W-:-:S04]  /*f010*/  FADD.FTZ R46, R146, R47 ;  /* 0x0000002f922e7221 */ /* 0x000fc80000010000 */
        /* <DEDUP_REMOVED lines=10> */
[----:B------:R-:W0:Y:S02]  /*f0c0*/  MUFU.EX2 R21, R59 ;  /* 0x0000003b00157308 */ /* 0x000e240000000800 */
[----:B------:R-:W-:Y:S01]  /*f0d0*/  FADD.FTZ R47, R136, R47 ;  /* 0x0000002f882f7221 */ /* 0x000fe20000010000 */
[----:B------:R-:W-:Y:S01]  /*f0e0*/  FADD.FTZ R51, R43, R46 ;  /* 0x0000002e2b337221 */ /* 0x000fe20000010000 */
[-C--:B------:R-:W-:Y:S02]  /*f0f0*/  FFMA.FTZ R63, R63, R0.reuse, -R53 ;  /* 0x000000003f3f7223 */ /* 0x080fe40000010835 */
[----:B------:R-:W-:Y:S01]  /*f100*/  FADD.FTZ R24, R138, R47 ;  /* 0x0000002f8a187221 */ /* 0x000fe20000010000 */
[----:B------:R-:W-:Y:S01]  /*f110*/  FADD.FTZ R51, R8, R51 ;  /* 0x0000003308337221 */ /* 0x000fe20000010000 */
[----:B------:R-:W1:Y:S01]  /*f120*/  MUFU.EX2 R135, R135 ;  /* 0x0000008700877308 */ /* 0x000e620000000800 */
[-C--:B------:R-:W-:Y:S01]  /*f130*/  FFMA.FTZ R129, R66, R0.reuse, -R53 ;  /* 0x0000000042817223 */ /* 0x080fe20000010835 */
[----:B------:R-:W-:Y:S01]  /*f140*/  F2FP.F16.F32.PACK_AB R149, R26, R149 ;  /* 0x000000951a95723e */ /* 0x000fe200000000ff */
[----:B------:R-:W-:Y:S01]  /*f150*/  FADD.FTZ R47, R13, R24 ;  /* 0x000000180d2f7221 */ /* 0x000fe20000010000 */
[----:B------:R-:W-:Y:S01]  /*f160*/  FADD.FTZ R26, R20, R51 ;  /* 0x00000033141a7221 */ /* 0x000fe20000010000 */
[----:B------:R-:W-:-:S03]  /*f170*/  FFMA.FTZ R5, R67, R0, -R53 ;  /* 0x0000000043057223 */ /* 0x000fc60000010835 */
[----:B------:R-:W3:Y:S01]  /*f180*/  MUFU.EX2 R4, R63 ;  /* 0x0000003f00047308 */ /* 0x000ee20000000800 */
[----:B------:R-:W-:Y:S01]  /*f190*/  FADD.FTZ R47, R132, R47 ;  /* 0x0000002f842f7221 */ /* 0x000fe20000010000 */
[----:B------:R-:W-:Y:S01]  /*f1a0*/  FADD.FTZ R26, R133, R26 ;  /* 0x0000001a851a7221 */ /* 0x000fe20000010000 */
[----:B------:R-:W-:-:S05]  /*f1b0*/  FFMA.FTZ R131, R70, R0, -R53 ;  /* 0x0000000046837223 */ /* 0x000fca0000010835 */
[----:B------:R-:W4:Y:S01]  /*f1c0*/  MUFU.EX2 R129, R129 ;  /* 0x0000008100817308 */ /* 0x000f220000000800 */
[----:B------:R-:W-:Y:S01]  /*f1d0*/  FADD.FTZ R47, R32, R47 ;  /* 0x0000002f202f7221 */ /* 0x000fe20000010000 */
[----:B0-----:R-:W-:Y:S01]  /*f1e0*/  FADD.FTZ R26, R21, R26 ;  /* 0x0000001a151a7221 */ /* 0x001fe20000010000 */
[----:B------:R-:W-:Y:S01]  /*f1f0*/  FFMA.FTZ R15, R71, R0, -R53 ;  /* 0x00000000470f7223 */ /* 0x000fe20000010835 */
[----:B------:R-:W-:-:S04]  /*f200*/  F2FP.F16.F32.PACK_AB R144, R144, R145 ;  /* 0x000000919090723e */ /* 0x000fc800000000ff */
[----:B------:R-:W0:Y:S01]  /*f210*/  MUFU.EX2 R5, R5 ;  /* 0x0000000500057308 */ /* 0x000e220000000800 */
[----:B------:R-:W-:Y:S01]  /*f220*/  F2FP.F16.F32.PACK_AB R145, R52, R27 ;  /* 0x0000001b3491723e */ /* 0x000fe200000000ff */
[----:B------:R-:W-:Y:S01]  /*f230*/  FADD.FTZ R47, R134, R47 ;  /* 0x0000002f862f7221 */ /* 0x000fe20000010000 */
[----:B-1----:R-:W-:Y:S01]  /*f240*/  FADD.FTZ R27, R135, R26 ;  /* 0x0000001a871b7221 */ /* 0x002fe20000010000 */
[----:B------:R-:W-:-:S04]  /*f250*/  FFMA.FTZ R125, R74, R0, -R53 ;  /* 0x000000004a7d7223 */ /* 0x000fc80000010835 */
[----:B------:R-:W1:Y:S01]  /*f260*/  MUFU.EX2 R131, R131 ;  /* 0x0000008300837308 */ /* 0x000e620000000800 */
[----:B------:R-:W-:Y:S01]  /*f270*/  F2FP.F16.F32.PACK_AB R151, R30, R151 ;  /* 0x000000971e97723e */ /* 0x000fe200000000ff */
[----:B------:R-:W-:Y:S01]  /*f280*/  FADD.FTZ R26, R28, R47 ;  /* 0x0000002f1c1a7221 */ /* 0x000fe20000010000 */
[----:B---3--:R-:W-:Y:S01]  /*f290*/  FADD.FTZ R30, R4, R27 ;  /* 0x0000001b041e7221 */ /* 0x008fe20000010000 */
[----:B------:R-:W-:-:S04]  /*f2a0*/  FFMA.FTZ R75, R75, R0, -R53 ;  /* 0x000000004b4b7223 */ /* 0x000fc80000010835 */
        /* <DEDUP_REMOVED lines=17> */
[----:B---3--:R-:W-:Y:S01]  /*f3c0*/  FADD.FTZ R30, R15, R30 ;  /* 0x0000001e0f1e7221 */ /* 0x008fe20000010000 */
[----:B------:R-:W-:-:S04]  /*f3d0*/  FFMA.FTZ R83, R83, R0, -R53 ;  /* 0x0000000053537223 */ /* 0x000fc80000010835 */
[----:B------:R-:W3:Y:S01]  /*f3e0*/  MUFU.EX2 R79, R79 ;  /* 0x0000004f004f7308 */ /* 0x000ee20000000800 */
[----:B------:R-:W-:Y:S01]  /*f3f0*/  F2FP.F16.F32.PACK_AB R133, R21, R133 ;  /* 0x000000851585723e */ /* 0x000fe200000000ff */
[----:B------:R-:W-:Y:S01]  /*f400*/  FADD.FTZ R13, R37, R8 ;  /* 0x00000008250d7221 */ /* 0x000fe20000010000 */
[----:B----4-:R-:W-:Y:S01]  /*f410*/  FADD.FTZ R21, R125, R30 ;  /* 0x0000001e7d157221 */ /* 0x010fe20000010000 */
[----:B------:R-:W-:Y:S01]  /*f420*/  FFMA.FTZ R86, R86, R0, -R53 ;  /* 0x0000000056567223 */ /* 0x000fe20000010835 */
[----:B------:R-:W-:-:S03]  /*f430*/  F2FP.F16.F32.PACK_AB R135, R4, R135 ;  /* 0x000000870487723e */ /* 0x000fc600000000ff */
        /* <DEDUP_REMOVED lines=11> */
[----:B--2---:R-:W-:-:S05]  /*f4f0*/  ISETP.GT.AND P2, PT, R14, R55, PT ;  /* 0x000000370e00720c */ /* 0x004fca0003f44270 */
[----:B------:R-:W2:Y:S01]  /*f500*/  MUFU.EX2 R53, R53 ;  /* 0x0000003500357308 */ /* 0x000ea20000000800 */
[----:B------:R-:W-:Y:S01]  /*f510*/  FADD.FTZ R13, R45, R8 ;  /* 0x000000082d0d7221 */ /* 0x000fe20000010000 */
[----:B----4-:R-:W-:-:S03]  /*f520*/  FADD.FTZ R4, R82, R5 ;  /* 0x0000000552047221 */ /* 0x010fc60000010000 */
[----:B------:R-:W-:Y:S01]  /*f530*/  FADD.FTZ R8, R48, R13 ;  /* 0x0000000d30087221 */ /* 0x000fe20000010000 */
[----:B0-----:R-:W-:-:S03]  /*f540*/  FADD.FTZ R5, R83, R4 ;  /* 0x0000000453057221 */ /* 0x001fc60000010000 */
[----:B------:R-:W-:Y:S01]  /*f550*/  FADD.FTZ R8, R49, R8 ;  /* 0x0000000831087221 */ /* 0x000fe20000010000 */
[----:B-1----:R-:W-:Y:S01]  /*f560*/  FADD.FTZ R4, R86, R5 ;  /* 0x0000000556047221 */ /* 0x002fe20000010000 */
[----:B------:R-:W-:Y:S01]  /*f570*/  F2FP.F16.F32.PACK_AB R148, R148, R147 ;  /* 0x000000939494723e */ /* 0x000fe200000000ff */
[-C--:B------:R-:W-:Y:S01]  /*f580*/  FMUL.FTZ R90, R90, R12.reuse ;  /* 0x0000000c5a5a7220 */ /* 0x080fe20000410000 */
        /* <DEDUP_REMOVED lines=21> */
[----:B--2---:R-:W-:Y:S01]  /*f6e0*/  FADD.FTZ R4, R53, R4 ;  /* 0x0000000435047221 */ /* 0x004fe20000010000 */
[----:B------:R-:W-:Y:S01]  /*f6f0*/  F2FP.F16.F32.PACK_AB R141, R39, R34 ;  /* 0x00000022278d723e */ /* 0x000fe200000000ff */
[-C--:B------:R-:W-:Y:S01]  /*f700*/  FMUL.FTZ R88, R88, R10.reuse ;  /* 0x0000000a58587220 */ /* 0x080fe20000410000 */
[----:B------:R-:W-:Y:S01]  /*f710*/  F2FP.F16.F32.PACK_AB R143, R42, R35 ;  /* 0x000000232a8f723e */ /* 0x000fe200000000ff */
[----:B------:R-:W-:Y:S01]  /*f720*/  FMUL.FTZ R89, R89, R10 ;  /* 0x0000000a59597220 */ /* 0x000fe20000410000 */
        /* <DEDUP_REMOVED lines=26> */
[----:B------:R-:W-:Y:S01]  /*f8d0*/  FMUL.FTZ R117, R117, R10 ;  /* 0x0000000a75757220 */ /* 0x000fe20000410000 */
[----:B------:R-:W-:Y:S01]  /*f8e0*/  VIADD R14, R14, 0xffffffff ;  /* 0xffffffff0e0e7836 */ /* 0x000fe20000000000 */
[----:B------:R-:W-:Y:S01]  /*f8f0*/  MOV R13, R3 ;  /* 0x00000003000d7202 */ /* 0x000fe20000000f00 */
[----:B------:R-:W-:-:S02]  /*f900*/  IMAD.MOV.U32 R8, RZ, RZ, R23 ;  /* 0x000000ffff087224 */ /* 0x000fc400078e0017 */
[----:B------:R-:W-:Y:S02]  /*f910*/  IMAD.MOV.U32 R15, RZ, RZ, R18 ;  /* 0x000000ffff0f7224 */ /* 0x000fe400078e0012 */
[----:B------:R-:W-:Y:S01]  /*f920*/  IMAD.MOV.U32 R12, RZ, RZ, R9 ;  /* 0x000000ffff0c7224 */ /* 0x000fe200078e0009 */
[----:B------:R-:W-:Y:S06]  /*f930*/  @P2 BRA `(.L_x_14531) ;  /* 0xffffffe000402947 */ /* 0x000fec000383ffff */
.L_x_14521:
[----:B------:R-:W-:Y:S05]  /*f940*/  WARPSYNC.ALL ;  /* 0x0000000000007948 */ /* 0x000fea0003800000 */
[----:B------:R-:W-:Y:S06]  /*f950*/  BAR.ARV 0x8, 0x200 ;  /* 0x0208000000007b1d */ /* 0x000fec0000002000 */
[----:B------:R-:W-:Y:S05]  /*f960*/  @!P0 BRA `(.L_x_14532) ;  /* 0x0000000000048947 */ /* 0x000fea0003800000 */
[----:B------:R-:W-:Y:S01]  /*f970*/  BPT.TRAP 0x1 ;  /* 0x000000040000795c */ /* 0x000fe20000300000 */
.L_x_14532:
[----:B------:R-:W-:Y:S01]  /*f980*/  IMAD R13, R18, 0x8, R2 ;  /* 0x00000008120d7824 */ /* 0x000fe200078e0202 */
[----:B------:R-:W-:-:S04]  /*f990*/  SHF.L.U32 R6, R23, 0x1f, RZ ;  /* 0x0000001f17067819 */ /* 0x000fc800000006ff */
[----:B------:R0:W1:Y:S01]  /*f9a0*/  SYNCS.PHASECHK.TRANS64.TRYWAIT P2, [R13+URZ+0x16850], R6 ;  /* 0x016850060d0075a7 */ /* 0x000062000804017f */
[----:B------:R-:W-:Y:S05]  /*f9b0*/  @!P0 BRA `(.L_x_14533) ;  /* 0x0000000000048947 */ /* 0x000fea0003800000 */
[----:B------:R-:W-:Y:S01]  /*f9c0*/  BPT.TRAP 0x1 ;  /* 0x000000040000795c */ /* 0x000fe20000300000 */
.L_x_14533:
[----:B------:R-:W-:-:S05]  /*f9d0*/  VIADD R2, R2, 0x400 ;  /* 0x0000040002027836 */ /* 0x000fca0000000000 */
[----:B------:R-:W-:-:S04]  /*f9e0*/  SHF.R.U32.HI R2, RZ, 0x4, R2 ;  /* 0x00000004ff027819 */ /* 0x000fc80000011602 */
[----:B------:R-:W-:Y:S01]  /*f9f0*/  LOP3.LUT R7, R2, 0x3fff, RZ, 0xc0, !PT ;  /* 0x00003fff02077812 */ /* 0x000fe200078ec0ff */
[----:B-1----:R-:W-:Y:S06]  /*fa00*/  @P2 BRA `(.L_x_14534) ;  /* 0x0000000000082947 */ /* 0x002fec0003800000 */
[----:B------:R-:W1:Y:S02]  /*fa10*/  SYNCS.PHASECHK.TRANS64.TRYWAIT P0, [R13+URZ+0x16850], R6 ;  /* 0x016850060d0075a7 */ /* 0x000e64000800017f */
[----:B-1----:R-:W-:Y:S05]  /*fa20*/  @!P0 BRA `(.L_x_14535) ;  /* 0x000000ac00d08947 */ /* 0x002fea0003800000 */
.L_x_14534:
[----:B01----:R-:W-:Y:S01]  /*fa30*/  IMAD R6, R18, 0x400, R7 ;  /* 0x0000040012067824 */ /* 0x003fe200078e0207 */
[----:B------:R-:W2:Y:S01]  /*fa40*/  LDL.LU R14, [R1+0x58] ;  /* 0x00005800010e7983 */ /* 0x000ea20000300800 */
[----:B------:R-:W-:Y:S01]  /*fa50*/  IMAD.MOV.U32 R7, RZ, RZ, 0x40000040 ;  /* 0x40000040ff077424 */ /* 0x000fe200078e00ff */
[----:B------:R-:W-:Y:S05]  /*fa60*/  WARPSYNC.ALL ;  /* 0x0000000000007948 */ /* 0x000fea0003800000 */
[C---:B------:R-:W-:Y:S01]  /*fa70*/  R2UR UR6, R6.reuse ;  /* 0x00000000060672ca */ /* 0x040fe200000e0000 */
[----:B------:R-:W-:Y:S01]  /*fa80*/  WARPGROUP.ARRIVE ;  /* 0x00000000000079c5 */ /* 0x000fe20000000000 */
[----:B------:R-:W-:Y:S01]  /*fa90*/  R2UR UR7, R7 ;  /* 0x00000000070772ca */ /* 0x000fe200000e0000 */
[----:B------:R-:W-:Y:S01]  /*faa0*/  VIADD R10, R6, 0x80 ;  /* 0x00000080060a7836 */ /* 0x000fe20000000000 */
[----:B------:R-:W-:Y:S01]  /*fab0*/  MOV R7, 0x40000040 ;  /* 0x4000004000077802 */ /* 0x000fe20000000f00 */
[----:B------:R-:W-:Y:S01]  /*fac0*/  IMAD.MOV.U32 R11, RZ, RZ, 0x40000040 ;  /* 0x40000040ff0b7424 */ /* 0x000fe200078e00ff */
[----:B------:R-:W0:Y:S01]  /*fad0*/  SHFL.BFLY PT, R2, R5, 0x2, 0x1f ;  /* 0x0c401f0005027f89 */ /* 0x000e2200000e0000 */
[----:B------:R-:W-:-:S02]  /*fae0*/  @!P1 VIADD R8, R13, 0x16860 ;  /* 0x000168600d089836 */ /* 0x000fc40000000000 */
[----:B------:R-:W-:Y:S02]  /*faf0*/  VIADD R18, R18, 0x1 ;  /* 0x0000000112127836 */ /* 0x000fe40000000000 */
[----:B------:R-:W-:Y:S01]  /*fb00*/  IMAD.MOV.U32 R26, RZ, RZ, -0x800000 ;  /* 0xff800000ff1a7424 */ /* 0x000fe200078e00ff */
[----:B------:R-:W-:Y:S01]  /*fb10*/  @!P1 PRMT R8, RZ, 0x654, R8 ;  /* 0x00000654ff089816 */ /* 0x000fe20000000008 */
        /* <DEDUP_REMOVED lines=8> */
[----:B0-----:R-:W-:Y:S01]  /*fba0*/  FADD.FTZ R2, R2, R5 ;  /* 0x0000000502027221 */ /* 0x001fe20000010000 */
[----:B------:R-:W-:-:S02]  /*fbb0*/  WARPGROUP.DEPBAR.LE gsb0, 0x0 ;  /* 0x00008000000079c5 */ /* 0x000fc40000010000 */
[----:B------:R-:W-:-:S07]  /*fbc0*/  WARPGROUP.ARRIVE ;  /* 0x00000000000079c5 */ /* 0x000fce0000000000 */
[----:B------:R-:W-:Y:S01]  /*fbd0*/  HGMMA.64x64x16.F32 R88, R144, gdesc[UR4].tnspB, R88, gsb0 ;  /* 0x40e0000490587df0 */ /* 0x000fe20008000858 */
[----:B------:R-:W-:Y:S02]  /*fbe0*/  R2UR UR6, R10 ;  /* 0x000000000a0672ca */ /* 0x000fe400000e0000 */
[----:B------:R-:W-:Y:S01]  /*fbf0*/  R2UR UR7, R11 ;  /* 0x000000000b0772ca */ /* 0x000fe200000e0000 */
[----:B------:R-:W-:Y:S01]  /*fc00*/  IMAD.MOV.U32 R11, RZ, RZ, 0x40000040 ;  /* 0x40000040ff0b7424 */ /* 0x000fe200078e00ff */
[----:B------:R-:W-:Y:S01]  /*fc10*/  IADD3 R10, R6, 0x180, RZ ;  /* 0x00000180060a7810 */ /* 0x000fe20007ffe0ff */
[----:B------:R-:W-:Y:S02]  /*fc20*/  WARPGROUP.DEPBAR.LE gsb0, 0x0 ;  /* 0x00008000000079c5 */ /* 0x000fe40000010000 */
        /* <DEDUP_REMOVED lines=27> */
[----:B------:R-:W-:Y:S02]  /*fde0*/  R2UR UR7, R11 ;  /* 0x000000000b0772ca */ /* 0x000fe400000e0000 */
[----:B------:R-:W0:Y:S02]  /*fdf0*/  SHFL.BFLY PT, R11, R4, 0x2, 0x1f ;  /* 0x0c401f00040b7f89 */ /* 0x000e2400000e0000 */
[----:B0-----:R-:W-:Y:S01]  /*fe00*/  FADD.FTZ R11, R11, R4 ;  /* 0x000000040b0b7221 */ /* 0x001fe20000010000 */
[----:B------:R-:W-:-:S04]  /*fe10*/  SEL R4, RZ, 0x1, P2 ;  /* 0x00000001ff047807 */ /* 0x000fc80001000000 */
[----:B------:R-:W-:Y:S01]  /*fe20*/  LOP3.LUT R23, R23, R4, RZ, 0x3c, !PT ;  /* 0x0000000417177212 */ /* 0x000fe200078e3cff */
[----:B------:R-:W-:Y:S02]  /*fe30*/  WARPGROUP.DEPBAR.LE gsb0, 0x0 ;  /* 0x00008000000079c5 */ /* 0x000fe40000010000 */
[----:B------:R-:W-:-:S06]  /*fe40*/  WARPGROUP.ARRIVE ;  /* 0x00000000000079c5 */ /* 0x000fcc0000000000 */
[----:B------:R-:W-:Y:S01]  /*fe50*/  HGMMA.64x64x16.F32 R88, R124, gdesc[UR4].tnspB, R88, gsb0 ;  /* 0x40e000047c587df0 */ /* 0x000fe20008000858 */
[----:B------:R-:W-:Y:S02]  /*fe60*/  R2UR UR6, R6 ;  /* 0x00000000060672ca */ /* 0x000fe400000e0000 */
[----:B------:R-:W-:Y:S01]  /*fe70*/  R2UR UR7, R7 ;  /* 0x00000000070772ca */ /* 0x000fe200000e0000 */
[----:B------:R-:W0:Y:S04]  /*fe80*/  SHFL.BFLY PT, R6, R11, 0x1, 0x1f ;  /* 0x0c201f000b067f89 */ /* 0x000e2800000e0000 */
[----:B------:R-:W1:Y:S01]  /*fe90*/  SHFL.BFLY PT, R7, R2, 0x1, 0x1f ;  /* 0x0c201f0002077f89 */ /* 0x000e6200000e0000 */
[----:B0-----:R-:W-:Y:S01]  /*fea0*/  FADD.FTZ R12, R11, R6 ;  /* 0x000000060b0c7221 */ /* 0x001fe20000010000 */
[----:B------:R-:W-:-:S02]  /*feb0*/  IMAD.MOV.U32 R6, RZ, RZ, RZ ;  /* 0x000000ffff067224 */ /* 0x000fc400078e00ff */
[----:B-1----:R-:W-:Y:S02]  /*fec0*/  FADD.FTZ R10, R2, R7 ;  /* 0x00000007020a7221 */ /* 0x002fe40000010000 */
[----:B------:R-:W-:Y:S01]  /*fed0*/  FSETP.NE.FTZ.AND P3, PT, R12, RZ, PT ;  /* 0x000000ff0c00720b */ /* 0x000fe20003f75000 */
[----:B------:R-:W-:Y:S02]  /*fee0*/  IMAD.MOV.U32 R2, RZ, RZ, RZ ;  /* 0x000000ffff027224 */ /* 0x000fe400078e00ff */
[----:B------:R-:W-:-:S10]  /*fef0*/  FSETP.NE.FTZ.AND P0, PT, R10, RZ, PT ;  /* 0x000000ff0a00720b */ /* 0x000fd40003f15000 */
[----:B------:R-:W0:Y:S01]  /*ff00*/  @P3 MUFU.LG2 R7, R12 ;  /* 0x0000000c00073308 */ /* 0x000e220000000c00 */
[C---:B------:R-:W-:Y:S02]  /*ff10*/  @P3 FMUL.FTZ R11, R0.reuse, 0.69314718246459960938 ;  /* 0x3f317218000b3820 */ /* 0x040fe40000410000 */
[----:B------:R-:W-:-:S05]  /*ff20*/  @P0 FMUL.FTZ R4, R0, 0.69314718246459960938 ;  /* 0x3f31721800040820 */ /* 0x000fca0000410000 */
        /* <DEDUP_REMOVED lines=45> */
.L_x_14471:
[----:B------:R-:W2:Y:S01]  /*10200*/  LDL R48, [R1+0x50] ;  /* 0x0000500001307983 */ /* 0x000ea20000100800 */
[----:B------:R-:W-:Y:S05]  /*10210*/  WARPSYNC.ALL ;  /* 0x0000000000007948 */ /* 0x000fea0003800000 */
[----:B------:R-:W0:Y:S01]  /*10220*/  S2R R0, SR_TID.X ;  /* 0x0000000000007919 */ /* 0x000e220000002100 */
[----:B------:R-:W1:Y:S01]  /*10230*/  S2UR UR5, SR_CgaCtaId ;  /* 0x00000000000579c3 */ /* 0x000e620000008800 */
[----:B------:R-:W-:Y:S01]  /*10240*/  UMOV UR4, 0x400 ;  /* 0x0000040000047882 */ /* 0x000fe20000000000 */
[----:B------:R-:W-:Y:S01]  /*10250*/  BSSY B0, `(.L_x_14536) ;  /* 0x0000241000007945 */ /* 0x000fe20003800000 */
[----:B-1----:R-:W-:-:S06]  /*10260*/  ULEA UR4, UR5, UR4, 0x18 ;  /* 0x0000000405047291 */ /* 0x002fcc000f8ec03f */
[----:B------:R-:W-:Y:S01]  /*10270*/  MOV R2, UR4 ;  /* 0x0000000400027c02 */ /* 0x000fe20008000f00 */
[----:B------:R-:W-:Y:S01]  /*10280*/  BAR.SYNC.DEFER_BLOCKING 0x5, 0x200 ;  /* 0x0148000000007b1d */ /* 0x000fe20000010000 */
[----:B0-----:R-:W-:-:S05]  /*10290*/  VIADD R49, R0, 0xffffff80 ;  /* 0xffffff8000317836 */ /* 0x001fca0000000000 */
[--C-:B------:R-:W-:Y:S02]  /*102a0*/  SHF.R.S32.HI R46, RZ, 0x1f, R49.reuse ;  /* 0x0000001fff2e7819 */ /* 0x100fe40000011431 */
[----:B------:R-:W-:Y:S02]  /*102b0*/  SHF.R.S32.HI R0, RZ, 0x1f, R49 ;  /* 0x0000001fff007819 */ /* 0x000fe40000011431 */
[-C--:B------:R-:W-:Y:S02]  /*102c0*/  LEA.HI R46, R46, R49.reuse, RZ, 0x3 ;  /* 0x000000312e2e7211 */ /* 0x080fe400078f18ff */
[----:B------:R-:W-:Y:S02]  /*102d0*/  LEA.HI R0, R0, R49, RZ, 0x3 ;  /* 0x0000003100007211 */ /* 0x000fe400078f18ff */
[----:B------:R-:W-:Y:S02]  /*102e0*/  LOP3.LUT R46, R46, 0xfffffff8, RZ, 0xc0, !PT ;  /* 0xfffffff82e2e7812 */ /* 0x000fe400078ec0ff */
[----:B------:R-:W-:-:S03]  /*102f0*/  SHF.R.S32.HI R45, RZ, 0x3, R0 ;  /* 0x00000003ff2d7819 */ /* 0x000fc60000011400 */
[----:B------:R-:W-:-:S04]  /*10300*/  IMAD.IADD R46, R49, 0x1, -R46 ;  /* 0x00000001312e7824 */ /* 0x000fc800078e0a2e */
[----:B------:R-:W-:Y:S01]  /*10310*/  IMAD.SHL.U32 R44, R46, 0x8, RZ ;  /* 0x000000082e2c7824 */ /* 0x000fe200078e00ff */
[----:B------:R0:W1:Y:S04]  /*10320*/  LDS.128 R28, [R2+0x168d0] ;  /* 0x0168d000021c7984 */ /* 0x0000680000000c00 */
        /* <DEDUP_REMOVED lines=11> */
[----:B------:R-:W-:Y:S01]  /*103e0*/  F2FP.F16.F32.PACK_AB R14, R93, R92 ;  /* 0x0000005c5d0e723e */ /* 0x000fe200000000ff */
[----:B------:R-:W0:Y:S01]  /*103f0*/  S2R R3, SR_SWINHI ;  /* 0x0000000000037919 */ /* 0x000e220000002f00 */
[----:B-----5:R-:W-:Y:S02]  /*10400*/  MOV R24, R2 ;  /* 0x0000000200187202 */ /* 0x020fe40000000f00 */
[----:B0-----:R-:W-:-:S03]  /*10410*/  MOV R25, R3 ;  /* 0x0000000300197202 */ /* 0x001fc60000000f00 */
[----:B--2---:R-:W-:-:S03]  /*10420*/  IMAD.WIDE R10, R4, 0x2, R24 ;  /* 0x00000002040a7825 */ /* 0x004fc600078e0218 */
[C---:B------:R-:W-:Y:S02]  /*10430*/  IADD3 R15, P0, R10.reuse, 0x60, RZ ;  /* 0x000000600a0f7810 */ /* 0x040fe40007f1e0ff */
[C---:B------:R-:W-:Y:S02]  /*10440*/  LOP3.LUT R3, R10.reuse, 0x380, RZ, 0xc0, !PT ;  /* 0x000003800a037812 */ /* 0x040fe400078ec0ff */
[----:B------:R-:W-:Y:S01]  /*10450*/  IADD3 R6, P1, R10, 0x40, RZ ;  /* 0x000000400a067810 */ /* 0x000fe20007f3e0ff */
[--C-:B------:R-:W-:Y:S01]  /*10460*/  IMAD.X R5, RZ, RZ, R11.reuse, P0 ;  /* 0x000000ffff057224 */ /* 0x100fe200000e060b */
[----:B---3--:R-:W-:Y:S02]  /*10470*/  ISETP.NE.AND P0, PT, R32, RZ, PT ;  /* 0x000000ff2000720c */ /* 0x008fe40003f05270 */
        /* <DEDUP_REMOVED lines=11> */
[----:B------:R-:W-:Y:S02]  /*10530*/  LOP3.LUT R10, R3, R10, RZ, 0x3c, !PT ;  /* 0x0000000a030a7212 */ /* 0x000fe400078e3cff */
[----:B------:R-:W-:Y:S02]  /*10540*/  SHF.R.U64 R3, R4, 0x3, RZ ;  /* 0x0000000304037819 */ /* 0x000fe400000012ff */
[----:B------:R-:W-:Y:S02]  /*10550*/  SHF.R.U64 R0, R0, 0x3, RZ ;  /* 0x0000000300007819 */ /* 0x000fe400000012ff */
[----:B------:R-:W-:Y:S02]  /*10560*/  SHF.R.U64 R4, R8, 0x3, RZ ;  /* 0x0000000308047819 */ /* 0x000fe400000012ff */
[----:B------:R-:W-:Y:S02]  /*10570*/  LOP3.LUT R8, R0, R13, RZ, 0x3c, !PT ;  /* 0x0000000d00087212 */ /* 0x000fe400078e3cff */
[----:B------:R-:W-:-:S02]  /*10580*/  LOP3.LUT R4, R4, R15, RZ, 0x3c, !PT ;  /* 0x0000000f04047212 */ /* 0x000fc400078e3cff */
[----:B------:R-:W-:Y:S02]  /*10590*/  LOP3.LUT R6, R3, R6, RZ, 0x3c, !PT ;  /* 0x0000000603067212 */ /* 0x000fe400078e3cff */
[----:B------:R-:W-:Y:S02]  /*105a0*/  MOV R10, R10 ;  /* 0x0000000a000a7202 */ /* 0x000fe40000000f00 */
[----:B------:R-:W-:Y:S02]  /*105b0*/  F2FP.F16.F32.PACK_AB R13, R91, R90 ;  /* 0x0000005a5b0d723e */ /* 0x000fe400000000ff */
[----:B------:R-:W-:Y:S01]  /*105c0*/  F2FP.F16.F32.PACK_AB R15, R95, R94 ;  /* 0x0000005e5f0f723e */ /* 0x000fe200000000ff */
[----:B------:R-:W-:Y:S01]  /*105d0*/  BAR.SYNC.DEFER_BLOCKING 0x1, 0x180 ;  /* 0x0046000000007b1d */ /* 0x000fe20000010000 */
[----:B------:R-:W-:Y:S02]  /*105e0*/  MOV R3, R6 ;  /* 0x0000000600037202 */ /* 0x000fe40000000f00 */
        /* <DEDUP_REMOVED lines=9> */
[----:B------:R-:W-:Y:S02]  /*10680*/  ISETP.NE.U32.AND P3, PT, RZ, UR6, PT ;  /* 0x00000006ff007c0c */ /* 0x000fe4000bf65070 */
[----:B------:R-:W-:Y:S01]  /*10690*/  ISETP.NE.U32.AND P0, PT, RZ, UR4, PT ;  /* 0x00000004ff007c0c */ /* 0x000fe2000bf05070 */
[----:B------:R0:W-:Y:S01]  /*106a0*/  STSM.16.M88.4 [R10], R12 ;  /* 0x0000000c0a007844 */ /* 0x0001e20000000200 */
[----:B------:R-:W-:Y:S02]  /*106b0*/  ISETP.NE.AND.EX P3, PT, RZ, UR7, PT, P3 ;  /* 0x00000007ff007c0c */ /* 0x000fe4000bf65330 */
[----:B------:R-:W-:Y:S01]  /*106c0*/  IADD3 R32, P1, R36, UR4, RZ ;  /* 0x0000000424207c10 */ /* 0x000fe2000ff3e0ff */
[----:B------:R1:W-:Y:S01]  /*106d0*/  STSM.16.M88.4 [R35], R4 ;  /* 0x0000000423007844 */ /* 0x0003e20000000200 */
[----:B------:R-:W-:-:S02]  /*106e0*/  ISETP.NE.AND.EX P0, PT, RZ, UR5, PT, P0 ;  /* 0x00000005ff007c0c */ /* 0x000fc4000bf05300 */
[----:B------:R-:W-:Y:S02]  /*106f0*/  IADD3.X R33, R37, UR5, RZ, P1, !PT ;  /* 0x0000000525217c10 */ /* 0x000fe40008ffe4ff */
[----:B0-----:R-:W-:Y:S02]  /*10700*/  F2FP.F16.F32.PACK_AB R10, R109, R108 ;  /* 0x0000006c6d0a723e */ /* 0x001fe400000000ff */
[----:B------:R-:W-:Y:S02]  /*10710*/  F2FP.F16.F32.PACK_AB R12, R113, R112 ;  /* 0x00000070710c723e */ /* 0x000fe400000000ff */
        /* <DEDUP_REMOVED lines=9> */
[----:B------:R-:W-:Y:S01]  /*107b0*/  IMAD.U32 R47, RZ, RZ, UR6 ;  /* 0x00000006ff2f7e24 */ /* 0x000fe2000f8e00ff */
[----:B------:R-:W-:Y:S02]  /*107c0*/  ISETP.GT.AND P2, PT, R38, 0x1, PT ;  /* 0x000000012600780c */ /* 0x000fe40003f44270 */
[----:B-1----:R-:W-:Y:S01]  /*107d0*/  MOV R6, 0x9b8 ;  /* 0x000009b800067802 */ /* 0x002fe20000000f00 */
[----:B0-----:R-:W0:Y:S01]  /*107e0*/  LDC R0, c[0x0][0xbe8] ;  /* 0x0002fa00ff007b82 */ /* 0x001e220000000800 */
[----:B------:R1:W5:Y:S04]  /*107f0*/  @P0 LDG.E R28, desc[UR40][R32.64] ;  /* 0x00000028201c0981 */ /* 0x000368000c1e1900 */
[----:B------:R1:W5:Y:S01]  /*10800*/  @P3 LDG.E R47, desc[UR40][R36.64] ;  /* 0x00000028242f3981 */ /* 0x000362000c1e1900 */
[----:B------:R-:W-:-:S04]  /*10810*/  SEL R6, R6, 0x978, P2 ;  /* 0x0000097806067807 */ /* 0x000fc80001000000 */
        /* <DEDUP_REMOVED lines=9> */
.L_x_14538:
[----:B------:R-:W0:Y:S04]  /*108b0*/  LDL R50, [R1+0x4c] ;  /* 0x00004c0001327983 */ /* 0x000e280000100800 */
[----:B------:R-:W2:Y:S04]  /*108c0*/  LDL R14, [R1+0x48] ;  /* 0x00004800010e7983 */ /* 0x000ea80000100800 */
[----:B------:R-:W2:Y:S04]  /*108d0*/  LDL R51, [R1+0x24] ;  /* 0x0000240001337983 */ /* 0x000ea80000100800 */
[----:B------:R-:W4:Y:S01]  /*108e0*/  LDL R49, [R1+0x5c] ;  /* 0x00005c0001317983 */ /* 0x000f220000100800 */
[----:B-1----:R-:W1:Y:S03]  /*108f0*/  LDC.64 R6, c[0x0][R6+0x210] ;  /* 0x0000840006067b82 */ /* 0x002e660000000a00 */
[----:B------:R-:W3:Y:S01]  /*10900*/  LDL R38, [R1+0x64] ;  /* 0x0000640001267983 */ /* 0x000ee20000100800 */
[----:B------:R-:W-:-:S04]  /*10910*/  ISETP.NE.U32.AND P0, PT, RZ, UR4, PT ;  /* 0x00000004ff007c0c */ /* 0x000fc8000bf05070 */
[----:B------:R-:W1:Y:S01]  /*10920*/  @P1 LDC R32, c[0x0][0xbec] ;  /* 0x0002fb00ff201b82 */ /* 0x000e620000000800 */
[----:B------:R-:W-:-:S04]  /*10930*/  ISETP.NE.AND.EX P0, PT, RZ, UR5, PT, P0 ;  /* 0x00000005ff007c0c */ /* 0x000fc8000bf05300 */
[----:B------:R-:W-:-:S03]  /*10940*/  SEL R3, R48, RZ, !P0 ;  /* 0x000000ff30037207 */ /* 0x000fc60004000000 */
[----:B------:R-:W1:Y:S01]  /*10950*/  @P1 LDC R37, c[0x0][0xbf0] ;  /* 0x0002fc00ff251b82 */ /* 0x000e620000000800 */
[----:B------:R-:W-:-:S07]  /*10960*/  SEL R15, R34, RZ, !P0 ;  /* 0x000000ff220f7207 */ /* 0x000fce0004000000 */
[----:B------:R-:W1:Y:S01]  /*10970*/  LDC.64 R4, c[0x0][0xba8] ;  /* 0x0002ea00ff047b82 */ /* 0x000e620000000a00 */
[----:B------:R-:W-:Y:S01]  /*10980*/  IMAD R11, R11, R3, RZ ;  /* 0x000000030b0b7224 */ /* 0x000fe200078e02ff */
[----:B------:R-:W1:Y:S03]  /*10990*/  S2R R36, SR_TID.X ;  /* 0x0000000000247919 */ /* 0x000e660000002100 */
[C---:B------:R-:W-:Y:S02]  /*109a0*/  IMAD R35, R10.reuse, R15, R11 ;  /* 0x0000000f0a237224 */ /* 0x040fe400078e020b */
[----:B------:R-:W-:-:S04]  /*109b0*/  IMAD.WIDE.U32 R10, R10, R3, RZ ;  /* 0x000000030a0a7225 */ /* 0x000fc800078e00ff */
[----:B------:R-:W-:Y:S01]  /*109c0*/  IMAD.IADD R35, R11, 0x1, R35 ;  /* 0x000000010b237824 */ /* 0x000fe200078e0223 */
[----:B-1----:R-:W1:Y:S08]  /*109d0*/  @!P2 LDC R4, c[0x0][0xb50] ;  /* 0x0002d400ff04ab82 */ /* 0x002e700000000800 */
[----:B------:R-:W1:Y:S01]  /*109e0*/  @!P2 LDC R5, c[0x0][0xb54] ;  /* 0x0002d500ff05ab82 */ /* 0x000e620000000800 */
[----:B------:R-:W-:-:S04]  /*109f0*/  IADD3 R40, R36, -0x80, RZ ;  /* 0xffffff8024287810 */ /* 0x000fc80007ffe0ff */
[----:B------:R-:W-:-:S04]  /*10a00*/  SHF.R.S32.HI R36, RZ, 0x1f, R40 ;  /* 0x0000001fff247819 */ /* 0x000fc80000011428 */
[----:B------:R-:W-:-:S04]  /*10a10*/  LEA.HI R36, R36, R40, RZ, 0x7 ;  /* 0x0000002824247211 */ /* 0x000fc800078f38ff */
[----:B------:R-:W-:Y:S01]  /*10a20*/  LOP3.LUT R36, R36, 0xffffff80, RZ, 0xc0, !PT ;  /* 0xffffff8024247812 */ /* 0x000fe200078ec0ff */
[----:B-----5:R-:W-:-:S04]  /*10a30*/  IMAD R47, R47, R0, RZ ;  /* 0x000000002f2f7224 */ /* 0x020fc800078e02ff */
[----:B------:R-:W-:Y:S02]  /*10a40*/  IMAD.IADD R36, R40, 0x1, -R36 ;  /* 0x0000000128247824 */ /* 0x000fe400078e0a24 */
[-C--:B0-----:R-:W-:Y:S02]  /*10a50*/  IMAD R33, R13, R50.reuse, RZ ;  /* 0x000000320d217224 */ /* 0x081fe400078e02ff */
[----:B------:R-:W-:-:S04]  /*10a60*/  IMAD.WIDE.U32 R12, R12, R50, RZ ;  /* 0x000000320c0c7225 */ /* 0x000fc800078e00ff */
[----:B--2---:R-:W-:Y:S01]  /*10a70*/  IMAD.IADD R39, R14, 0x1, R51 ;  /* 0x000000010e277824 */ /* 0x004fe200078e0233 */
[----:B------:R-:W-:Y:S02]  /*10a80*/  IADD3 R14, P0, P3, R10, R12, R28 ;  /* 0x0000000c0a0e7210 */ /* 0x000fe40007b1e01c */
[----:B----4-:R-:W-:Y:S01]  /*10a90*/  SEL R15, R49, RZ, P2 ;  /* 0x000000ff310f7207 */ /* 0x010fe20001000000 */
[----:B------:R-:W-:-:S04]  /*10aa0*/  @P1 IMAD.HI.U32 R12, R39, R32, RZ ;  /* 0x00000020270c1227 */ /* 0x000fc800078e00ff */
[----:B------:R-:W-:Y:S02]  /*10ab0*/  IMAD.IADD R34, R13, 0x1, R33 ;  /* 0x000000010d227824 */ /* 0x000fe400078e0221 */
[----:B------:R-:W-:Y:S01]  /*10ac0*/  IMAD.MOV.U32 R13, RZ, RZ, R39 ;  /* 0x000000ffff0d7224 */ /* 0x000fe200078e0027 */
[----:B------:R-:W-:Y:S01]  /*10ad0*/  @P1 SHF.R.U32.HI R13, RZ, R37, R12 ;  /* 0x00000025ff0d1219 */ /* 0x000fe2000001160c */
[-C--:B---3--:R-:W-:Y:S01]  /*10ae0*/  IMAD R33, R9, R15.reuse, RZ ;  /* 0x0000000f09217224 */ /* 0x088fe200078e02ff */
[----:B------:R-:W-:Y:S01]  /*10af0*/  SHF.R.S32.HI R9, RZ, 0x1f, R28 ;  /* 0x0000001fff097819 */ /* 0x000fe2000001141c */
[----:B------:R-:W-:-:S03]  /*10b00*/  IMAD.WIDE.U32 R10, R8, R15, RZ ;  /* 0x0000000f080a7225 */ /* 0x000fc600078e00ff */
[----:B------:R-:W-:Y:S01]  /*10b10*/  IADD3.X R15, R35, R34, R9, P0, P3 ;  /* 0x00000022230f7210 */ /* 0x000fe200007e6409 */
        /* <DEDUP_REMOVED lines=11> */
[----:B-1----:R-:W-:-:S04]  /*10bd0*/  LEA R8, P0, R6, R4, 0x2 ;  /* 0x0000000406087211 */ /* 0x002fc800078010ff */
        /* <DEDUP_REMOVED lines=13> */
[----:B------:R-:W1:Y:S01]  /*10cb0*/  @P1 LDC R13, c[0x0][0xbec] ;  /* 0x0002fb00ff0d1b82 */ /* 0x000e620000000800 */
[----:B------:R-:W-:Y:S01]  /*10cc0*/  ULDC.64 UR4, c[0x0][0xaa0] ;  /* 0x0002a80000047ab9 */ /* 0x000fe20000000a00 */
[----:B0-----:R-:W-:Y:S02]  /*10cd0*/  IMAD R5, R45, 0x40, R44 ;  /* 0x000000402d057824 */ /* 0x001fe400078e022c */
[----:B------:R-:W-:Y:S02]  /*10ce0*/  IMAD R9, R9, UR4, RZ ;  /* 0x0000000409097c24 */ /* 0x000fe4000f8e02ff */
[----:B------:R-:W-:Y:S02]  /*10cf0*/  IMAD.WIDE R24, R5, 0x2, R24 ;  /* 0x0000000205187825 */ /* 0x000fe400078e0218 */
[----:B------:R-:W0:Y:S02]  /*10d00*/  @P1 LDC R15, c[0x0][0xbf0] ;  /* 0x0002fc00ff0f1b82 */ /* 0x000e240000000800 */
[----:B------:R-:W-:Y:S01]  /*10d10*/  IMAD R11, R28, UR5, R9 ;  /* 0x000000051c0b7c24 */ /* 0x000fe2000f8e0209 */
[----:B------:R-:W-:Y:S01]  /*10d20*/  IADD3 R27, P0, R24, 0x1800, RZ ;  /* 0x00001800181b7810 */ /* 0x000fe20007f1e0ff */
[----:B------:R-:W-:Y:S01]  /*10d30*/  IMAD.WIDE.U32 R8, R28, UR4, RZ ;  /* 0x000000041c087c25 */ /* 0x000fe2000f8e00ff */
[----:B------:R-:W-:Y:S01]  /*10d40*/  ULDC.64 UR4, c[0x0][0xae8] ;  /* 0x0002ba0000047ab9 */ /* 0x000fe20000000a00 */
[----:B------:R-:W-:-:S02]  /*10d50*/  IADD3 R33, P2, R24, 0x3000, RZ ;  /* 0x0000300018217810 */ /* 0x000fc40007f5e0ff */
[----:B------:R-:W-:Y:S01]  /*10d60*/  IMAD R10, R46, 0x30, R45 ;  /* 0x000000302e0a7824 */ /* 0x000fe200078e022d */
[----:B------:R-:W-:Y:S02]  /*10d70*/  IADD3 R9, R9, R11, RZ ;  /* 0x0000000b09097210 */ /* 0x000fe40007ffe0ff */
[----:B------:R-:W-:Y:S01]  /*10d80*/  IADD3 R37, P3, R24, 0x4800, RZ ;  /* 0x0000480018257810 */ /* 0x000fe20007f7e0ff */
[----:B------:R-:W-:Y:S01]  /*10d90*/  IMAD.IADD R14, R51, 0x1, R10 ;  /* 0x00000001330e7824 */ /* 0x000fe200078e020a */
[----:B------:R-:W-:Y:S01]  /*10da0*/  SHF.R.S32.HI R12, RZ, 0x1f, R3 ;  /* 0x0000001fff0c7819 */ /* 0x000fe20000011403 */
[C---:B------:R-:W-:Y:S01]  /*10db0*/  IMAD.WIDE.U32 R8, R50.reuse, UR4, R8 ;  /* 0x0000000432087c25 */ /* 0x040fe2000f8e0008 */
[----:B------:R-:W-:Y:S02]  /*10dc0*/  LOP3.LUT R26, R27, 0x380, RZ, 0xc0, !PT ;  /* 0x000003801b1a7812 */ /* 0x000fe400078ec0ff */
[----:B------:R-:W-:Y:S01]  /*10dd0*/  LOP3.LUT R32, R33, 0x380, RZ, 0xc0, !PT ;  /* 0x0000038021207812 */ /* 0x000fe200078ec0ff */
[----:B------:R-:W-:Y:S01]  /*10de0*/  IMAD R9, R50, UR5, R9 ;  /* 0x0000000532097c24 */ /* 0x000fe2000f8e0209 */
[----:B------:R-:W-:Y:S01]  /*10df0*/  LOP3.LUT R36, R37, 0x380, RZ, 0xc0, !PT ;  /* 0x0000038025247812 */ /* 0x000fe200078ec0ff */
[----:B------:R-:W-:Y:S01]  /*10e00*/  ULDC.64 UR4, c[0x0][0xaf0] ;  /* 0x0002bc0000047ab9 */ /* 0x000fe20000000a00 */
[----:B------:R-:W-:Y:S01]  /*10e10*/  LOP3.LUT R5, R24, 0x380, RZ, 0xc0, !PT ;  /* 0x0000038018057812 */ /* 0x000fe200078ec0ff */
[----:B-1----:R-:W-:Y:S01]  /*10e20*/  @P1 IMAD.HI.U32 R10, R14, R13, RZ ;  /* 0x0000000d0e0a1227 */ /* 0x002fe200078e00ff */
[----:B------:R-:W-:-:S02]  /*10e30*/  SHF.R.U64 R26, R26, 0x3, RZ ;  /* 0x000000031a1a7819 */ /* 0x000fc400000012ff */
[----:B------:R-:W-:Y:S01]  /*10e40*/  SHF.R.U64 R32, R32, 0x3, RZ ;  /* 0x0000000320207819 */ /* 0x000fe200000012ff */
[----:B------:R-:W-:Y:S01]  /*10e50*/  IMAD R12, R12, UR4, RZ ;  /* 0x000000040c0c7c24 */ /* 0x000fe2000f8e02ff */
[----:B------:R-:W-:Y:S02]  /*10e60*/  SHF.R.U64 R36, R36, 0x3, RZ ;  /* 0x0000000324247819 */ /* 0x000fe400000012ff */
[----:B------:R-:W-:Y:S01]  /*10e70*/  SHF.R.U64 R5, R5, 0x3, RZ ;  /* 0x0000000305057819 */ /* 0x000fe200000012ff */
[----:B------:R-:W-:Y:S01]  /*10e80*/  IMAD.MOV.U32 R11, RZ, RZ, R14 ;  /* 0x000000ffff0b7224 */ /* 0x000fe200078e000e */
[----:B------:R-:W-:Y:S01]  /*10e90*/  LOP3.LUT R26, R26, R27, RZ, 0x3c, !PT ;  /* 0x0000001b1a1a7212 */ /* 0x000fe200078e3cff */
[C---:B------:R-:W-:Y:S01]  /*10ea0*/  IMAD R13, R3.reuse, UR5, R12 ;  /* 0x00000005030d7c24 */ /* 0x040fe2000f8e020c */
[----:B------:R-:W-:Y:S01]  /*10eb0*/  LOP3.LUT R32, R32, R33, RZ, 0x3c, !PT ;  /* 0x0000002120207212 */ /* 0x000fe200078e3cff */
[----:B------:R-:W-:Y:S01]  /*10ec0*/  IMAD.WIDE.U32 R8, R3, UR4, R8 ;  /* 0x0000000403087c25 */ /* 0x000fe2000f8e0008 */
[----:B------:R-:W-:Y:S01]  /*10ed0*/  LOP3.LUT R36, R36, R37, RZ, 0x3c, !PT ;  /* 0x0000002524247212 */ /* 0x000fe200078e3cff */
[----:B------:R-:W-:Y:S01]  /*10ee0*/  ULDC.64 UR4, c[0x0][0xae0] ;  /* 0x0002b80000047ab9 */ /* 0x000fe20000000a00 */
[----:B------:R-:W-:Y:S01]  /*10ef0*/  LOP3.LUT R4, R5, R24, RZ, 0x3c, !PT ;  /* 0x0000001805047212 */ /* 0x000fe200078e3cff */
[--C-:B------:R-:W-:Y:S01]  /*10f00*/  IMAD.X R27, RZ, RZ, R25.reuse, P0 ;  /* 0x000000ffff1b7224 */ /* 0x100fe200000e0619 */
[----:B0-----:R-:W-:Y:S01]  /*10f10*/  @P1 SHF.R.U32.HI R11, RZ, R15, R10 ;  /* 0x0000000fff0b1219 */ /* 0x001fe2000001160a */
[----:B------:R-:W-:-:S02]  /*10f20*/  IMAD.X R33, RZ, RZ, R25, P2 ;  /* 0x000000ffff217224 */ /* 0x000fc400010e0619 */
[--C-:B------:R-:W-:Y:S02]  /*10f30*/  IMAD.X R37, RZ, RZ, R25.reuse, P3 ;  /* 0x000000ffff257224 */ /* 0x100fe400018e0619 */
[----:B------:R-:W-:Y:S02]  /*10f40*/  IMAD.MOV.U32 R5, RZ, RZ, R25 ;  /* 0x000000ffff057224 */ /* 0x000fe400078e0019 */
[----:B------:R-:W-:Y:S01]  /*10f50*/  IMAD.IADD R9, R9, 0x1, R13 ;  /* 0x0000000109097824 */ /* 0x000fe200078e020d */
[--C-:B------:R-:W-:Y:S01]  /*10f60*/  SHF.R.S32.HI R10, RZ, 0x1f, R11.reuse ;  /* 0x0000001fff0a7819 */ /* 0x100fe2000001140b */
[----:B------:R-:W-:Y:S01]  /*10f70*/  IMAD.MOV R13, RZ, RZ, -R11 ;  /* 0x000000ffff0d7224 */ /* 0x000fe200078e0a0b */
[----:B------:R-:W5:Y:S04]  /*10f80*/  LD.E.128 R24, desc[UR40][R26.64] ;  /* 0x000000281a187980 */ /* 0x000f68000c101d00 */
[----:B------:R-:W5:Y:S01]  /*10f90*/  LD.E.128 R4, desc[UR40][R4.64] ;  /* 0x0000002804047980 */ /* 0x000f62000c101d00 */
[----:B------:R-:W-:-:S03]  /*10fa0*/  IMAD R13, R0, R13, R14 ;  /* 0x0000000d000d7224 */ /* 0x000fc600078e020e */
[----:B------:R-:W5:Y:S04]  /*10fb0*/  LD.E.128 R32, desc[UR40][R32.64] ;  /* 0x0000002820207980 */ /* 0x000f68000c101d00 */
[----:B------:R-:W5:Y:S01]  /*10fc0*/  LD.E.128 R36, desc[UR40][R36.64] ;  /* 0x0000002824247980 */ /* 0x000f62000c101d00 */
[----:B------:R-:W-:Y:S01]  /*10fd0*/  IMAD R10, R10, UR4, RZ ;  /* 0x000000040a0a7c24 */ /* 0x000fe2000f8e02ff */
[----:B------:R-:W-:Y:S01]  /*10fe0*/  @!PT LDS RZ, [RZ] ;  /* 0x00000000fffff984 */ /* 0x000fe20000000800 */
[----:B------:R-:W-:Y:S01]  /*10ff0*/  @!PT LDS RZ, [RZ] ;  /* 0x00000000fffff984 */ /* 0x000fe20000000800 */
[----:B------:R-:W-:Y:S01]  /*11000*/  @!PT LDS RZ, [RZ] ;  /* 0x00000000fffff984 */ /* 0x000fe20000000800 */
[----:B------:R-:W-:Y:S01]  /*11010*/  @!PT LDS RZ, [RZ] ;  /* 0x00000000fffff984 */ /* 0x000fe20000000800 */
[----:B------:R0:W-:Y:S06]  /*11020*/  MEMBAR.ALL.CTA ;  /* 0x0000000000007992 */ /* 0x0001ec0000008000 */
[----:B0-----:R-:W0:Y:S01]  /*11030*/  FENCE.VIEW.ASYNC.S ;  /* 0x00000000000073c6 */ /* 0x001e220000000000 */
[----:B------:R-:W-:Y:S01]  /*11040*/  SHF.R.S32.HI R0, RZ, 0x1f, R13 ;  /* 0x0000001fff007819 */ /* 0x000fe2000001140d */
[----:B------:R-:W-:-:S02]  /*11050*/  IMAD R15, R11, UR5, R10 ;  /* 0x000000050b0f7c24 */ /* 0x000fc4000f8e020a */
[----:B------:R-:W-:Y:S01]  /*11060*/  IMAD.WIDE.U32 R8, R11, UR4, R8 ;  /* 0x000000040b087c25 */ /* 0x000fe2000f8e0008 */
[----:B------:R-:W-:-:S03]  /*11070*/  ULDC.64 UR4, c[0x0][0xad8] ;  /* 0x0002b60000047ab9 */ /* 0x000fc60000000a00 */
[----:B------:R-:W-:Y:S02]  /*11080*/  IMAD.IADD R9, R9, 0x1, R15 ;  /* 0x0000000109097824 */ /* 0x000fe400078e020f */
[----:B------:R-:W-:Y:S02]  /*11090*/  IMAD R0, R0, UR4, RZ ;  /* 0x0000000400007c24 */ /* 0x000fe4000f8e02ff */
[----:B------:R-:W-:Y:S02]  /*110a0*/  VIADD R3, R2, 0x16820 ;  /* 0x0001682002037836 */ /* 0x000fe40000000000 */
[----:B------:R-:W-:-:S04]  /*110b0*/  IMAD.WIDE.U32 R8, R13, UR4, R8 ;  /* 0x000000040d087c25 */ /* 0x000fc8000f8e0008 */
[----:B------:R-:W-:Y:S01]  /*110c0*/  IMAD R41, R13, UR5, R0 ;  /* 0x000000050d297c24 */ /* 0x000fe2000f8e0200 */
[----:B------:R-:W-:Y:S01]  /*110d0*/  ULDC.64 UR4, c[0x0][0xa80] ;  /* 0x0002a00000047ab9 */ /* 0x000fe20000000a00 */
[----:B------:R-:W-:Y:S02]  /*110e0*/  PRMT R3, RZ, 0x654, R3 ;  /* 0x00000654ff037816 */ /* 0x000fe40000000003 */
[----:B------:R-:W-:Y:S01]  /*110f0*/  IMAD.IADD R41, R9, 0x1, R41 ;  /* 0x0000000109297824 */ /* 0x000fe200078e0229 */
[C---:B------:R-:W-:Y:S01]  /*11100*/  LEA R40, P0, R8.reuse, UR4, 0x1 ;  /* 0x0000000408287c11 */ /* 0x040fe2000f8008ff */
[----:B------:R-:W-:Y:S01]  /*11110*/  UMOV UR4, 0xffffffff ;  /* 0xffffffff00047882 */ /* 0x000fe20000000000 */
[----:B0-----:R0:W-:Y:S02]  /*11120*/  SYNCS.ARRIVE.TRANS64.RED.A1T0 RZ, [R3+URZ], RZ ;  /* 0x000000ff03ff79a7 */ /* 0x0011e4000810043f */
[----:B------:R-:W-:Y:S01]  /*11130*/  LEA.HI.X R41, R8, UR5, R41, 0x1, P0 ;  /* 0x0000000508297c11 */ /* 0x000fe200080f0c29 */
[----:B------:R-:W-:Y:S08]  /*11140*/  BRA.DIV UR4, `(.L_x_14540) ;  /* 0x0000009a041c7947 */ /* 0x000ff0000b800000 */
[----:B0-----:R-:W0:Y:S01]  /*11150*/  SHFL.IDX PT, R3, R40, RZ, 0x181f ;  /* 0x00181fff28037589 */ /* 0x001e2200000e0000 */
[----:B------:R-:W-:Y:S01]  /*11160*/  ULDC UR4, c[0x0][0xac8] ;  /* 0x0002b20000047ab9 */ /* 0x000fe20000000800 */
[----:B------:R-:W-:Y:S01]  /*11170*/  IMAD.IADD R42, R45, 0x1, R51 ;  /* 0x000000012d2a7824 */ /* 0x000fe200078e0233 */
[----:B------:R-:W-:Y:S01]  /*11180*/  ISETP.GE.AND P0, PT, R44, UR4, PT ;  /* 0x000000042c007c0c */ /* 0x000fe2000bf06270 */
[----:B------:R-:W1:Y:S02]  /*11190*/  SHFL.IDX PT, R9, R40, 0x1, 0x181f ;  /* 0x00381f0028097f89 */ /* 0x000e6400000e0000 */
[C---:B------:R-:W-:Y:S01]  /*111a0*/  VIADD R20, R42.reuse, 0x60 ;  /* 0x000000602a147836 */ /* 0x040fe20000000000 */
[C---:B------:R-:W-:Y:S01]  /*111b0*/  IADD3 R12, R42.reuse, 0x30, RZ ;  /* 0x000000302a0c7810 */ /* 0x040fe20007ffe0ff */
[----:B------:R-:W2:Y:S01]  /*111c0*/  SHFL.IDX PT, R0, R41, RZ, 0x181f ;  /* 0x00181fff29007589 */ /* 0x000ea200000e0000 */
[-C--:B------:R-:W-:Y:S02]  /*111d0*/  ISETP.GE.OR P2, PT, R42, R47.reuse, P0 ;  /* 0x0000002f2a00720c */ /* 0x080fe40000746670 */
[-C--:B------:R-:W-:Y:S01]  /*111e0*/  ISETP.GE.OR P3, PT, R12, R47.reuse, P0 ;  /* 0x0000002f0c00720c */ /* 0x080fe20000766670 */
[----:B------:R-:W3:Y:S01]  /*111f0*/  SHFL.IDX PT, R14, R40, 0x2, 0x181f ;  /* 0x00581f00280e7f89 */ /* 0x000ee200000e0000 */
[----:B------:R-:W-:-:S03]  /*11200*/  ISETP.GE.OR P4, PT, R20, R47, P0 ;  /* 0x0000002f1400720c */ /* 0x000fc60000786670 */
[----:B------:R-:W4:Y:S04]  /*11210*/  SHFL.IDX PT, R8, R41, 0x1, 0x181f ;  /* 0x00381f0029087f89 */ /* 0x000f2800000e0000 */
[----:B------:R-:W4:Y:S02]  /*11220*/  SHFL.IDX PT, R10, R41, 0x2, 0x181f ;  /* 0x00581f00290a7f89 */ /* 0x000f2400000e0000 */
[C---:B0-----:R-:W-:Y:S02]  /*11230*/  @!P2 LEA R28, P5, R44.reuse, R3, 0x1 ;  /* 0x000000032c1ca211 */ /* 0x041fe400078a08ff */
[C---:B-1----:R-:W-:Y:S02]  /*11240*/  @!P3 LEA R20, P1, R44.reuse, R9, 0x1 ;  /* 0x000000092c14b211 */ /* 0x042fe400078208ff */
[----:B--2---:R-:W-:-:S02]  /*11250*/  @!P2 LEA.HI.X R3, R44, R0, R43, 0x1, P5 ;  /* 0x000000002c03a211 */ /* 0x004fc400028f0c2b */
[----:B------:R-:W0:Y:S01]  /*11260*/  SHFL.IDX PT, R0, R41, 0x3, 0x181f ;  /* 0x00781f0029007f89 */ /* 0x000e2200000e0000 */
[C---:B---3--:R-:W-:Y:S02]  /*11270*/  @!P4 LEA R45, P5, R44.reuse, R14, 0x1 ;  /* 0x0000000e2c2dc211 */ /* 0x048fe400078a08ff */
[----:B------:R-:W-:Y:S01]  /*11280*/  @!P2 IMAD.MOV.U32 R9, RZ, RZ, R3 ;  /* 0x000000ffff09a224 */ /* 0x000fe200078e0003 */
[----:B------:R-:W1:Y:S01]  /*11290*/  SHFL.IDX PT, R14, R40, 0x3, 0x181f ;  /* 0x00781f00280e7f89 */ /* 0x000e6200000e0000 */
[C-C-:B----4-:R-:W-:Y:S01]  /*112a0*/  @!P3 LEA.HI.X R21, R44.reuse, R8, R43.reuse, 0x1, P1 ;  /* 0x000000082c15b211 */ /* 0x150fe200008f0c2b */
[----:B------:R-:W-:Y:S01]  /*112b0*/  @!P2 IMAD.MOV.U32 R8, RZ, RZ, R28 ;  /* 0x000000ffff08a224 */ /* 0x000fe200078e001c */
[----:B------:R-:W-:-:S04]  /*112c0*/  @!P4 LEA.HI.X R10, R44, R10, R43, 0x1, P5 ;  /* 0x0000000a2c0ac211 */ /* 0x000fc800028f0c2b */
[----:B-----5:R2:W-:Y:S04]  /*112d0*/  @!P2 ST.E.128 desc[UR40][R8.64], R4 ;  /* 0x000000040800a985 */ /* 0x0205e8000c101d28 */
[----:B------:R3:W-:Y:S01]  /*112e0*/  @!P3 ST.E.128 desc[UR40][R20.64], R24 ;  /* 0x000000181400b985 */ /* 0x0007e2000c101d28 */
[----:B--2---:R-:W-:Y:S02]  /*112f0*/  @!P4 IMAD.MOV.U32 R4, RZ, RZ, R45 ;  /* 0x000000ffff04c224 */ /* 0x004fe400078e002d */
[----:B------:R-:W-:-:S05]  /*11300*/  @!P4 IMAD.MOV.U32 R5, RZ, RZ, R10 ;  /* 0x000000ffff05c224 */ /* 0x000fca00078e000a */
[----:B01----:R3:W-:Y:S02]  /*11310*/  @!P4 ST.E.128 desc[UR40][R4.64], R32 ;  /* 0x000000200400c985 */ /* 0x0037e4000c101d28 */
.L_x_14736:
[----:B------:R-:W-:-:S05]  /*11320*/  VIADD R42, R42, 0x90 ;  /* 0x000000902a2a7836 */ /* 0x000fca0000000000 */
[----:B------:R-:W-:-:S13]  /*11330*/  ISETP.GE.OR P0, PT, R42, R47, P0 ;  /* 0x0000002f2a00720c */ /* 0x000fda0000706670 */
[----:B------:R-:W-:Y:S05]  /*11340*/  @P0 BRA `(.L_x_14541) ;  /* 0x0000001000c40947 */ /* 0x000fea0003800000 */
[----:B------:R-:W-:-:S04]  /*11350*/  LEA R14, P0, R44, R14, 0x1 ;  /* 0x0000000e2c0e7211 */ /* 0x000fc800078008ff */
[----:B------:R-:W-:-:S05]  /*11360*/  LEA.HI.X R15, R44, R0, R43, 0x1, P0 ;  /* 0x000000002c0f7211 */ /* 0x000fca00000f0c2b */
[----:B------:R0:W-:Y:S01]  /*11370*/  ST.E.128 desc[UR40][R14.64], R36 ;  /* 0x000000240e007985 */ /* 0x0001e2000c101d28 */
[----:B------:R-:W-:Y:S05]  /*11380*/  BRA `(.L_x_14541) ;  /* 0x0000001000b47947 */ /* 0x000fea0003800000 */
.L_x_14539:
        /* <DEDUP_REMOVED lines=20> */
[----:B-1----:R-:W-:Y:S02]  /*114d0*/  @P1 SHF.R.U32.HI R3, RZ, R11, R10 ;  /* 0x0000000bff031219 */ /* 0x002fe4000001160a */
[----:B------:R-:W-:Y:S02]  /*114e0*/  IADD3 R5, R5, R7, RZ ;  /* 0x0000000705057210 */ /* 0x000fe40007ffe0ff */
[--C-:B------:R-:W-:Y:S01]  /*114f0*/  SHF.R.S32.HI R8, RZ, 0x1f, R3.reuse ;  /* 0x0000001fff087819 */ /* 0x100fe20000011403 */
[----:B------:R-:W-:Y:S02]  /*11500*/  IMAD.MOV R7, RZ, RZ, -R3 ;  /* 0x000000ffff077224 */ /* 0x000fe400078e0a03 */
[----:B------:R-:W-:-:S04]  /*11510*/  IMAD.WIDE.U32 R4, R49, UR4, R4 ;  /* 0x0000000431047c25 */ /* 0x000fc8000f8e0004 */
[----:B------:R-:W-:Y:S02]  /*11520*/  IMAD R7, R0, R7, R39 ;  /* 0x0000000700077224 */ /* 0x000fe400078e0227 */
[----:B------:R-:W-:Y:S02]  /*11530*/  IMAD R8, R8, UR6, RZ ;  /* 0x0000000608087c24 */ /* 0x000fe4000f8e02ff */
[----:B------:R-:W-:Y:S01]  /*11540*/  IMAD R5, R49, UR5, R5 ;  /* 0x0000000531057c24 */ /* 0x000fe2000f8e0205 */
[----:B------:R-:W-:Y:S01]  /*11550*/  SHF.R.S32.HI R0, RZ, 0x1f, R7 ;  /* 0x0000001fff007819 */ /* 0x000fe20000011407 */
[C---:B------:R-:W-:Y:S01]  /*11560*/  IMAD R9, R3.reuse, UR7, R8 ;  /* 0x0000000703097c24 */ /* 0x040fe2000f8e0208 */
[----:B------:R-:W-:Y:S01]  /*11570*/  ULDC.64 UR4, c[0x0][0xb28] ;  /* 0x0002ca0000047ab9 */ /* 0x000fe20000000a00 */
[----:B------:R-:W-:-:S04]  /*11580*/  IMAD.WIDE.U32 R4, R3, UR6, R4 ;  /* 0x0000000603047c25 */ /* 0x000fc8000f8e0004 */
[----:B------:R-:W-:Y:S02]  /*11590*/  VIADD R3, R2, 0x16820 ;  /* 0x0001682002037836 */ /* 0x000fe40000000000 */
[----:B------:R-:W-:Y:S02]  /*115a0*/  IMAD R0, R0, UR4, RZ ;  /* 0x0000000400007c24 */ /* 0x000fe4000f8e02ff */
[----:B------:R-:W-:Y:S01]  /*115b0*/  IMAD.IADD R5, R5, 0x1, R9 ;  /* 0x0000000105057824 */ /* 0x000fe200078e0209 */
[----:B------:R-:W-:Y:S01]  /*115c0*/  PRMT R8, RZ, 0x654, R3 ;  /* 0x00000654ff087816 */ /* 0x000fe20000000003 */
[C---:B------:R-:W-:Y:S02]  /*115d0*/  IMAD R3, R7.reuse, UR5, R0 ;  /* 0x0000000507037c24 */ /* 0x040fe4000f8e0200 */
[----:B------:R-:W-:Y:S01]  /*115e0*/  IMAD.WIDE.U32 R4, R7, UR4, R4 ;  /* 0x0000000407047c25 */ /* 0x000fe2000f8e0004 */
[----:B------:R-:W-:Y:S01]  /*115f0*/  ULDC.64 UR4, c[0x0][0xb00] ;  /* 0x0002c00000047ab9 */ /* 0x000fe20000000a00 */
[----:B------:R0:W-:Y:S02]  /*11600*/  SYNCS.ARRIVE.TRANS64.RED.A1T0 RZ, [R8+URZ], RZ ;  /* 0x000000ff08ff79a7 */ /* 0x0001e4000810043f */
[----:B------:R-:W-:Y:S01]  /*11610*/  IMAD.IADD R3, R5, 0x1, R3 ;  /* 0x0000000105037824 */ /* 0x000fe200078e0203 */
[----:B------:R-:W-:Y:S01]  /*11620*/  LEA R0, P0, R4, UR4, 0x2 ;  /* 0x0000000404007c11 */ /* 0x000fe2000f8010ff */
[----:B------:R-:W-:-:S03]  /*11630*/  UMOV UR4, 0xffffffff ;  /* 0xffffffff00047882 */ /* 0x000fc60000000000 */
[----:B------:R-:W-:Y:S01]  /*11640*/  LEA.HI.X R4, R4, UR5, R3, 0x2, P0 ;  /* 0x0000000504047c11 */ /* 0x000fe200080f1403 */
[C---:B--2---:R-:W-:Y:S01]  /*11650*/  VIADD R28, R45.reuse, 0x20 ;  /* 0x000000202d1c7836 */ /* 0x044fe20000000000 */
[C---:B------:R-:W-:Y:S01]  /*11660*/  IADD3 R7, R45.reuse, 0x8, RZ ;  /* 0x000000082d077810 */ /* 0x040fe20007ffe0ff */
        /* <DEDUP_REMOVED lines=12> */
[----:B0-----:R-:W-:Y:S06]  /*11730*/  BRA.DIV UR4, `(.L_x_14542) ;  /* 0x0000009604a87947 */ /* 0x001fec000b800000 */
[----:B------:R0:W1:Y:S04]  /*11740*/  SHFL.IDX PT, R3, R4, RZ, 0x1c1f ;  /* 0x001c1fff04037589 */ /* 0x00006800000e0000 */
[----:B------:R0:W2:Y:S02]  /*11750*/  SHFL.IDX PT, R14, R0, RZ, 0x1c1f ;  /* 0x001c1fff000e7589 */ /* 0x0000a400000e0000 */
.L_x_14739:
        /* <DEDUP_REMOVED lines=9> */
[-C--:B--2---:R-:W-:Y:S01]  /*117f0*/  @!P1 LEA R10, P5, R7, R14.reuse, 0x2 ;  /* 0x0000000e070a9211 */ /* 0x084fe200078a10ff */
        /* <DEDUP_REMOVED lines=26> */
.L_x_14544:
[----:B------:R-:W-:Y:S05]  /*119a0*/  BSYNC B1 ;  /* 0x0000000000017941 */ /* 0x000fea0003800000 */
.L_x_14543:
[----:B------:R-:W-:-:S03]  /*119b0*/  UMOV UR4, 0xffffffff ;  /* 0xffffffff00047882 */ /* 0x000fc60000000000 */
[----:B------:R-:W-:Y:S05]  /*119c0*/  BRA.DIV UR4, `(.L_x_14545) ;  /* 0x0000009604387947 */ /* 0x000fea000b800000 */
[----:B-1----:R1:W4:Y:S04]  /*119d0*/  SHFL.IDX PT, R3, R4, 0x1, 0x1c1f ;  /* 0x003c1f0004037f89 */ /* 0x00232800000e0000 */
[----:B--23--:R1:W2:Y:S02]  /*119e0*/  SHFL.IDX PT, R14, R0, 0x1, 0x1c1f ;  /* 0x003c1f00000e7f89 */ /* 0x00c2a400000e0000 */
.L_x_14743:
        /* <DEDUP_REMOVED lines=21> */
[----:B------:R-:W-:Y:S02]  /*11b40*/  @!P2 LEA R12, P5, R28, R14, 0x2 ;  /* 0x0000000e1c0ca211 */ /* 0x000fe400078a10ff */
        /* <DEDUP_REMOVED lines=15> */
.L_x_14537:
[----:B------:R-:W2:Y:S01]  /*11c40*/  LDL R8, [R1+0x54] ;  /* 0x0000540001087983 */ /* 0x000ea20000100800 */
        /* <DEDUP_REMOVED lines=10> */
[----:B-----5:R-:W-:-:S04]  /*11cf0*/  IMAD.U32 R24, RZ, RZ, UR4 ;  /* 0x00000004ff187e24 */ /* 0x020fc8000f8e00ff */
        /* <DEDUP_REMOVED lines=11> */
[----:B0-----:R-:W2:Y:S04]  /*11db0*/  LDG.E R7, desc[UR40][R4.64] ;  /* 0x0000002804077981 */ /* 0x001ea8000c1e1900 */
[----:B-----5:R-:W2:Y:S02]  /*11dc0*/  LDG.E R24, desc[UR40][R4.64+0x4] ;  /* 0x0000042804187981 */ /* 0x020ea4000c1e1900 */
[----:B--2---:R-:W-:-:S07]  /*11dd0*/  IMAD.IADD R24, R24, 0x1, -R7 ;  /* 0x0000000118187824 */ /* 0x004fce00078e0a07 */
.L_x_14546:
[----:B------:R-:W-:Y:S01]  /*11de0*/  BSSY B1, `(.L_x_14547) ;  /* 0x000003a000017945 */ /* 0x000fe20003800000 */
[----:B------:R-:W-:Y:S02]  /*11df0*/  SEL R33, R48, RZ, !P0 ;  /* 0x000000ff30217207 */ /* 0x000fe40004000000 */
[----:B------:R-:W-:Y:S02]  /*11e00*/  SEL R34, R34, RZ, !P0 ;  /* 0x000000ff22227207 */ /* 0x000fe40004000000 */
[----:B-----5:R-:W-:Y:S01]  /*11e10*/  SHF.R.S32.HI R26, RZ, 0x1f, R3 ;  /* 0x0000001fff1a7819 */ /* 0x020fe20000011403 */
[----:B------:R-:W-:Y:S06]  /*11e20*/  @P3 BRA `(.L_x_14548) ;  /* 0x0000000000d43947 */ /* 0x000fec0003800000 */
[----:B------:R-:W2:Y:S01]  /*11e30*/  LDL R0, [R1+0x24] ;  /* 0x0000240001007983 */ /* 0x000ea20000100800 */
[----:B------:R-:W1:Y:S01]  /*11e40*/  LDC R37, c[0x0][0xbe8] ;  /* 0x0002fa00ff257b82 */ /* 0x000e620000000800 */
[----:B0-----:R-:W0:Y:S01]  /*11e50*/  S2R R5, SR_TID.X ;  /* 0x0000000000057919 */ /* 0x001e220000002100 */
[----:B--2---:R-:W-:Y:S02]  /*11e60*/  IMAD.MOV.U32 R4, RZ, RZ, R0 ;  /* 0x000000ffff047224 */ /* 0x004fe400078e0000 */
[----:B-1----:R-:W-:-:S03]  /*11e70*/  IMAD R0, R24, R37, RZ ;  /* 0x0000002518007224 */ /* 0x002fc600078e02ff */
[----:B0-----:R-:W-:-:S04]  /*11e80*/  IADD3 R35, R4, -0x80, R5 ;  /* 0xffffff8004237810 */ /* 0x001fc80007ffe005 */
[----:B------:R-:W-:-:S13]  /*11e90*/  ISETP.GE.AND P0, PT, R35, R0, PT ;  /* 0x000000002300720c */ /* 0x000fda0003f06270 */
[----:B------:R-:W-:Y:S05]  /*11ea0*/  @P0 BRA `(.L_x_14548) ;  /* 0x0000000000b40947 */ /* 0x000fea0003800000 */
[----:B------:R-:W2:Y:S01]  /*11eb0*/  LDL R14, [R1+0x4c] ;  /* 0x00004c00010e7983 */ /* 0x000ea20000100800 */
[----:B------:R-:W-:Y:S01]  /*11ec0*/  ISETP.GT.AND P0, PT, R8, 0x1, PT ;  /* 0x000000010800780c */ /* 0x000fe20003f04270 */
[----:B------:R-:W0:Y:S02]  /*11ed0*/  LDC.64 R4, c[0x0][0xba8] ;  /* 0x0002ea00ff047b82 */ /* 0x000e240000000a00 */
[----:B------:R-:W3:Y:S01]  /*11ee0*/  LDL.LU R28, [R1+0x5c] ;  /* 0x00005c00011c7983 */ /* 0x000ee20000300800 */
[----:B------:R-:W-:Y:S01]  /*11ef0*/  MOV R20, 0x9b8 ;  /* 0x000009b800147802 */ /* 0x000fe20000000f00 */
[----:B------:R-:W-:Y:S01]  /*11f00*/  IMAD.MOV.U32 R21, RZ, RZ, R35 ;  /* 0x000000ffff157224 */ /* 0x000fe200078e0023 */
[----:B------:R-:W-:Y:S02]  /*11f10*/  ISETP.NE.AND P1, PT, R37, 0x1, PT ;  /* 0x000000012500780c */ /* 0x000fe40003f25270 */
        /* <DEDUP_REMOVED lines=38> */
.L_x_14548:
[----:B------:R-:W-:Y:S05]  /*12180*/  BSYNC B1 ;  /* 0x0000000000017941 */ /* 0x000fea0003800000 */
.L_x_14547:
[----:B------:R-:W-:Y:S05]  /*12190*/  @P2 BRA `(.L_x_14541) ;  /* 0x0000000400302947 */ /* 0x000fea0003800000 */
[----:B------:R-:W2:Y:S01]  /*121a0*/  LDL.LU R10, [R1+0x4c] ;  /* 0x00004c00010a7983 */ /* 0x000ea20000300800 */
[----:B------:R-:W3:Y:S01]  /*121b0*/  LDC R9, c[0x0][0xbe8] ;  /* 0x0002fa00ff097b82 */ /* 0x000ee20000000800 */
[----:B------:R-:W-:Y:S01]  /*121c0*/  ULDC.64 UR4, c[0x0][0xaa0] ;  /* 0x0002a80000047ab9 */ /* 0x000fe20000000a00 */
[----:B------:R-:W-:Y:S01]  /*121d0*/  ULDC.64 UR6, c[0x0][0xaf0] ;  /* 0x0002bc0000067ab9 */ /* 0x000fe20000000a00 */
[----:B------:R-:W4:Y:S01]  /*121e0*/  LDL R27, [R1+0x24] ;  /* 0x00002400011b7983 */ /* 0x000f220000100800 */
[----:B------:R-:W-:Y:S02]  /*121f0*/  IMAD R0, R26, UR4, RZ ;  /* 0x000000041a007c24 */ /* 0x000fe4000f8e02ff */
[----:B01----:R-:W-:-:S04]  /*12200*/  IMAD.WIDE.U32 R4, R3, UR4, RZ ;  /* 0x0000000403047c25 */ /* 0x003fc8000f8e00ff */
[----:B------:R-:W-:Y:S01]  /*12210*/  IMAD R7, R3, UR5, R0 ;  /* 0x0000000503077c24 */ /* 0x000fe2000f8e0200 */
[----:B------:R-:W-:Y:S01]  /*12220*/  ULDC.64 UR4, c[0x0][0xae8] ;  /* 0x0002ba0000047ab9 */ /* 0x000fe20000000a00 */
[----:B------:R-:W-:Y:S02]  /*12230*/  IMAD R0, R46, 0x30, R45 ;  /* 0x000000302e007824 */ /* 0x000fe400078e022d */
[----:B------:R-:W-:Y:S02]  /*12240*/  IMAD.IADD R5, R5, 0x1, R7 ;  /* 0x0000000105057824 */ /* 0x000fe400078e0207 */
[----:B------:R-:W-:-:S04]  /*12250*/  IMAD R6, R34, UR6, RZ ;  /* 0x0000000622067c24 */ /* 0x000fc8000f8e02ff */
[----:B------:R-:W-:Y:S01]  /*12260*/  IMAD R7, R33, UR7, R6 ;  /* 0x0000000721077c24 */ /* 0x000fe2000f8e0206 */
[----:B---3--:R-:W-:-:S13]  /*12270*/  ISETP.NE.AND P0, PT, R9, 0x1, PT ;  /* 0x000000010900780c */ /* 0x008fda0003f05270 */
[----:B------:R-:W0:Y:S08]  /*12280*/  @P0 LDC R11, c[0x0][0xbec] ;  /* 0x0002fb00ff0b0b82 */ /* 0x000e300000000800 */
[----:B------:R-:W1:Y:S01]  /*12290*/  @P0 LDC R13, c[0x0][0xbf0] ;  /* 0x0002fc00ff0d0b82 */ /* 0x000e620000000800 */
[----:B--2---:R-:W-:Y:S01]  /*122a0*/  IMAD.WIDE.U32 R4, R10, UR4, R4 ;  /* 0x000000040a047c25 */ /* 0x004fe2000f8e0004 */
[----:B----4-:R-:W-:-:S03]  /*122b0*/  IADD3 R8, R27, R0, RZ ;  /* 0x000000001b087210 */ /* 0x010fc60007ffe0ff */
[----:B------:R-:W-:Y:S01]  /*122c0*/  IMAD R5, R10, UR5, R5 ;  /* 0x000000050a057c24 */ /* 0x000fe2000f8e0205 */
[----:B------:R-:W-:Y:S01]  /*122d0*/  ULDC.64 UR4, c[0x0][0xae0] ;  /* 0x0002b80000047ab9 */ /* 0x000fe20000000a00 */
[----:B0-----:R-:W-:-:S04]  /*122e0*/  @P0 IMAD.HI.U32 R0, R8, R11, RZ ;  /* 0x0000000b08000227 */ /* 0x001fc800078e00ff */
[----:B------:R-:W-:Y:S01]  /*122f0*/  IMAD.MOV.U32 R3, RZ, RZ, R8 ;  /* 0x000000ffff037224 */ /* 0x000fe200078e0008 */
[----:B-1----:R-:W-:Y:S01]  /*12300*/  @P0 SHF.R.U32.HI R3, RZ, R13, R0 ;  /* 0x0000000dff030219 */ /* 0x002fe20000011600 */
[----:B------:R-:W-:Y:S01]  /*12310*/  IMAD.WIDE.U32 R4, R33, UR6, R4 ;  /* 0x0000000621047c25 */ /* 0x000fe2000f8e0004 */
[----:B------:R-:W-:Y:S02]  /*12320*/  ULDC.64 UR6, c[0x0][0xa80] ;  /* 0x0002a00000067ab9 */ /* 0x000fe40000000a00 */
[--C-:B------:R-:W-:Y:S01]  /*12330*/  SHF.R.S32.HI R0, RZ, 0x1f, R3.reuse ;  /* 0x0000001fff007819 */ /* 0x100fe20000011403 */
[----:B------:R-:W-:Y:S02]  /*12340*/  IMAD.MOV R21, RZ, RZ, -R3 ;  /* 0x000000ffff157224 */ /* 0x000fe400078e0a03 */
[----:B------:R-:W-:Y:S02]  /*12350*/  IMAD.IADD R5, R5, 0x1, R7 ;  /* 0x0000000105057824 */ /* 0x000fe400078e0207 */
[----:B------:R-:W-:-:S02]  /*12360*/  IMAD R21, R9, R21, R8 ;  /* 0x0000001509157224 */ /* 0x000fc400078e0208 */
[----:B------:R-:W-:Y:S02]  /*12370*/  IMAD R0, R0, UR4, RZ ;  /* 0x0000000400007c24 */ /* 0x000fe4000f8e02ff */
[----:B------:R-:W-:-:S04]  /*12380*/  IMAD.WIDE.U32 R4, R3, UR4, R4 ;  /* 0x0000000403047c25 */ /* 0x000fc8000f8e0004 */
[----:B------:R-:W-:Y:S01]  /*12390*/  IMAD R7, R3, UR5, R0 ;  /* 0x0000000503077c24 */ /* 0x000fe2000f8e0200 */
[----:B------:R-:W-:Y:S01]  /*123a0*/  SHF.R.S32.HI R0, RZ, 0x1f, R21 ;  /* 0x0000001fff007819 */ /* 0x000fe20000011415 */
[----:B------:R-:W-:Y:S02]  /*123b0*/  ULDC.64 UR4, c[0x0][0xad8] ;  /* 0x0002b60000047ab9 */ /* 0x000fe40000000a00 */
[----:B------:R-:W-:Y:S02]  /*123c0*/  IMAD.IADD R5, R5, 0x1, R7 ;  /* 0x0000000105057824 */ /* 0x000fe400078e0207 */
[----:B------:R-:W-:-:S04]  /*123d0*/  IMAD R0, R0, UR4, RZ ;  /* 0x0000000400007c24 */ /* 0x000fc8000f8e02ff */
        /* <DEDUP_REMOVED lines=23> */
[C-C-:B-1----:R-:W-:Y:S02]  /*12550*/  @!P2 LEA.HI.X R3, R44.reuse, R0, R43.reuse, 0x1, P5 ;  /* 0x000000002c03a211 */ /* 0x142fe400028f0c2b */
[----:B------:R0:W1:Y:S01]  /*12560*/  SHFL.IDX PT, R0, R20, 0x3, 0x181f ;  /* 0x00781f0014007f89 */ /* 0x00006200000e0000 */
[C---:B--2---:R-:W-:Y:S02]  /*12570*/  @!P3 LEA R8, P1, R44.reuse, R5, 0x1 ;  /* 0x000000052c08b211 */ /* 0x044fe400078208ff */
[----:B------:R-:W-:Y:S02]  /*12580*/  @!P2 MOV R11, R3 ;  /* 0x00000003000ba202 */ /* 0x000fe40000000f00 */
[C---:B---3--:R-:W-:Y:S02]  /*12590*/  @!P4 LEA R25, P5, R44.reuse, R14, 0x1 ;  /* 0x0000000e2c19c211 */ /* 0x048fe400078a08ff */
[----:B------:R0:W2:Y:S01]  /*125a0*/  SHFL.IDX PT, R14, R7, 0x3, 0x181f ;  /* 0x00781f00070e7f89 */ /* 0x0000a200000e0000 */
[----:B----4-:R-:W-:-:S02]  /*125b0*/  @!P3 LEA.HI.X R9, R44, R4, R43, 0x1, P1 ;  /* 0x000000042c09b211 */ /* 0x010fc400008f0c2b */
[----:B------:R-:W-:Y:S01]  /*125c0*/  @!P4 IMAD.MOV.U32 R4, RZ, RZ, R25 ;  /* 0x000000ffff04c224 */ /* 0x000fe200078e0019 */
[----:B------:R0:W-:Y:S01]  /*125d0*/  @!P2 ST.E.128 desc[UR40][R10.64], RZ ;  /* 0x000000ff0a00a985 */ /* 0x0001e2000c101d28 */
[----:B-----5:R-:W-:-:S03]  /*125e0*/  @!P4 LEA.HI.X R5, R44, R6, R43, 0x1, P5 ;  /* 0x000000062c05c211 */ /* 0x020fc600028f0c2b */
[----:B------:R0:W-:Y:S04]  /*125f0*/  @!P3 ST.E.128 desc[UR40][R8.64], RZ ;  /* 0x000000ff0800b985 */ /* 0x0001e8000c101d28 */
[----:B------:R0:W-:Y:S02]  /*12600*/  @!P4 ST.E.128 desc[UR40][R4.64], RZ ;  /* 0x000000ff0400c985 */ /* 0x0001e4000c101d28 */
.L_x_14752:
[----:B------:R-:W-:-:S05]  /*12610*/  VIADD R24, R24, 0x90 ;  /* 0x0000009018187836 */ /* 0x000fca0000000000 */
[----:B------:R-:W-:-:S13]  /*12620*/  ISETP.GE.OR P0, PT, R24, R21, P0 ;  /* 0x000000151800720c */ /* 0x000fda0000706670 */
[----:B--2---:R-:W-:-:S04]  /*12630*/  @!P0 LEA R14, P1, R44, R14, 0x1 ;  /* 0x0000000e2c0e8211 */ /* 0x004fc800078208ff */
[----:B-1----:R-:W-:-:S05]  /*12640*/  @!P0 LEA.HI.X R15, R44, R0, R43, 0x1, P1 ;  /* 0x000000002c0f8211 */ /* 0x002fca00008f0c2b */
[----:B------:R1:W-:Y:S04]  /*12650*/  @!P0 ST.E.128 desc[UR40][R14.64], RZ ;  /* 0x000000ff0e008985 */ /* 0x0003e8000c101d28 */
.L_x_14541:
[----:B------:R-:W-:Y:S05]  /*12660*/  BSYNC B0 ;  /* 0x0000000000007941 */ /* 0x000fea0003800000 */
.L_x_14536:
[----:B------:R-:W-:Y:S02]  /*12670*/  ULDC UR4, c[0x0][0xc3c] ;  /* 0x00030f0000047ab9 */ /* 0x000fe40000000800 */
[----:B------:R-:W-:-:S13]  /*12680*/  ISETP.GE.AND P0, PT, R31, UR4, PT ;  /* 0x000000041f007c0c */ /* 0x000fda000bf06270 */
[----:B------:R-:W-:Y:S05]  /*12690*/  @!P0 BRA `(.L_x_14550) ;  /* 0xfffffee800648947 */ /* 0x000fea000383ffff */
[----:B------:R-:W-:Y:S05]  /*126a0*/  BRA `(.L_x_14407) ;  /* 0x0000007400407947 */ /* 0x000fea0003800000 */
.L_x_14405:
        /* <DEDUP_REMOVED lines=18> */
.L_x_14551:
        /* <DEDUP_REMOVED lines=44> */
.L_x_14555:
        /* <DEDUP_REMOVED lines=37> */
.L_x_14553:
        /* <DEDUP_REMOVED lines=13> */
.L_x_14556:
        /* <DEDUP_REMOVED lines=11> */
[----:B0-----:R-:W-:Y:S01]  /*12e60*/  IMAD.MOV.U32 R2, RZ, RZ, RZ ;  /* 0x000000ffff027224 */ /* 0x001fe200078e00ff */
[----:B-1----:R-:W-:-:S05]  /*12e70*/  IADD3 R10, RZ, -R3, RZ ;  /* 0x80000003ff0a7210 */ /* 0x002fca0007ffe0ff */
        /* <DEDUP_REMOVED lines=21> */
[----:B0-----:R-:W-:-:S05]  /*12fd0*/  IMAD.MOV R8, RZ, RZ, -R3 ;  /* 0x000000ffff087224 */ /* 0x001fca00078e0a03 */
[----:B------:R-:W-:Y:S02]  /*12fe0*/  MOV R2, R8 ;  /* 0x0000000800027202 */ /* 0x000fe40000000f00 */
        /* <DEDUP_REMOVED lines=10> */
[----:B------:R-:W-:Y:S02]  /*13090*/  ISETP.GE.AND P2, PT, R3, RZ, PT ;  /* 0x000000ff0300720c */ /* 0x000fe40003f46270 */
[----:B------:R-:W-:-:S09]  /*130a0*/  IADD3 R3, -R7, RZ, RZ ;  /* 0x000000ff07037210 */ /* 0x000fd20007ffe1ff */
        /* <DEDUP_REMOVED lines=13> */
.L_x_14557:
        /* <DEDUP_REMOVED lines=60> */
.L_x_14558:
[----:B------:R-:W-:-:S05]  /*13540*/  LOP3.LUT R2, RZ, R2, RZ, 0x33, !PT ;  /* 0x00000002ff027212 */ /* 0x000fca00078e33ff */
[----:B------:R-:W-:Y:S01]  /*13550*/  IMAD.IADD R25, R25, 0x1, R2 ;  /* 0x0000000119197824 */ /* 0x000fe200078e0202 */
[----:B------:R-:W-:Y:S06]  /*13560*/  BRA `(.L_x_14559) ;  /* 0x00000000000c7947 */ /* 0x000fec0003800000 */
.L_x_14554:
[----:B------:R-:W-:Y:S02]  /*13570*/  IMAD.MOV.U32 R25, RZ, RZ, RZ ;  /* 0x000000ffff197224 */ /* 0x000fe400078e00ff */
[----:B------:R-:W-:Y:S02]  /*13580*/  IMAD.U32 R24, RZ, RZ, UR6 ;  /* 0x00000006ff187e24 */ /* 0x000fe4000f8e00ff */
[----:B------:R-:W-:-:S07]  /*13590*/  IMAD.MOV.U32 R26, RZ, RZ, RZ ;  /* 0x000000ffff1a7224 */ /* 0x000fce00078e00ff */
.L_x_14559:
[----:B------:R-:W-:-:S13]  /*135a0*/  ISETP.NE.AND P0, PT, R0, RZ, PT ;  /* 0x000000ff0000720c */ /* 0x000fda0003f05270 */
[----:B------:R-:W0:Y:S01]  /*135b0*/  @!P0 S2R R3, SR_CgaCtaId ;  /* 0x0000000000038919 */ /* 0x000e220000008800 */
[----:B------:R-:W-:-:S04]  /*135c0*/  @!P0 MOV R0, 0x400 ;  /* 0x0000040000008802 */ /* 0x000fc80000000f00 */
[----:B0-----:R-:W-:-:S05]  /*135d0*/  @!P0 LEA R0, R3, R0, 0x18 ;  /* 0x0000000003008211 */ /* 0x001fca00078ec0ff */
[----:B------:R0:W-:Y:S01]  /*135e0*/  @!P0 STS.128 [R0+0x168d0], R24 ;  /* 0x0168d01800008388 */ /* 0x0001e20000000c00 */
[----:B------:R-:W-:Y:S06]  /*135f0*/  BAR.ARV 0x5, 0x200 ;  /* 0x0148000000007b1d */ /* 0x000fec0000002000 */
.L_x_14552:
[----:B------:R2:W-:Y:S01]  /*13600*/  STL [R1+0x3c], RZ ;  /* 0x00003cff01007387 */ /* 0x0005e20000100800 */
[----:B------:R-:W-:Y:S01]  /*13610*/  ULDC UR4, c[0x0][0xc3c] ;  /* 0x00030f0000047ab9 */ /* 0x000fe20000000800 */
[----:B------:R-:W-:Y:S01]  /*13620*/  IMAD.MOV.U32 R28, RZ, RZ, 0x1 ;  /* 0x00000001ff1c7424 */ /* 0x000fe200078e00ff */
[----:B-1----:R-:W-:Y:S02]  /*13630*/  ISETP.GE.AND P0, PT, R27, UR4, PT ;  /* 0x000000041b007c0c */ /* 0x002fe4000bf06270 */
[----:B------:R-:W-:-:S11]  /*13640*/  MOV R18, RZ ;  /* 0x000000ff00127202 */ /* 0x000fd60000000f00 */
[----:B--2---:R-:W-:Y:S05]  /*13650*/  @P0 BRA `(.L_x_14560) ;  /* 0x0000006000780947 */ /* 0x004fea0003800000 */
[----:B------:R-:W1:Y:S01]  /*13660*/  S2R R5, SR_TID.X ;  /* 0x0000000000057919 */ /* 0x000e620000002100 */
[----:B------:R-:W2:Y:S01]  /*13670*/  S2UR UR5, SR_CgaCtaId ;  /* 0x00000000000579c3 */ /* 0x000ea20000008800 */
[----:B------:R-:W-:Y:S01]  /*13680*/  UMOV UR4, 0x400 ;  /* 0x0000040000047882 */ /* 0x000fe20000000000 */
[----:B------:R-:W-:Y:S01]  /*13690*/  BSSY B8, `(.L_x_14560) ;  /* 0x000061a000087945 */ /* 0x000fe20003800000 */
[----:B------:R-:W-:Y:S01]  /*136a0*/  STL [R1+0x3c], RZ ;  /* 0x00003cff01007387 */ /* 0x000fe20000100800 */
[----:B------:R-:W-:Y:S01]  /*136b0*/  IMAD.MOV.U32 R29, RZ, RZ, RZ ;  /* 0x000000ffff1d7224 */ /* 0x000fe200078e00ff */
[----:B------:R-:W-:Y:S01]  /*136c0*/  MOV R28, 0x1 ;  /* 0x00000001001c7802 */ /* 0x000fe20000000f00 */
[----:B------:R-:W-:Y:S01]  /*136d0*/  IMAD.MOV.U32 R18, RZ, RZ, RZ ;  /* 0x000000ffff127224 */ /* 0x000fe200078e00ff */
[----:B------:R-:W-:Y:S01]  /*136e0*/  ULDC.64 UR38, c[0x0][0x198] ;  /* 0x0000660000267ab9 */ /* 0x000fe20000000a00 */
[----:B------:R-:W-:Y:S01]  /*136f0*/  ULDC UR36, c[0x0][0xc] ;  /* 0x0000030000247ab9 */ /* 0x000fe20000000800 */
        /* <DEDUP_REMOVED lines=9> */
[----:B------:R0:W-:Y:S02]  /*13790*/  STL [R1+0x4], R0 ;  /* 0x0000040001007387 */ /* 0x0001e40000100800 */
[----:B------:R-:W-:Y:S01]  /*137a0*/  LOP3.LUT R3, R2, 0x200, R3, 0xf8, !PT ;  /* 0x0000020002037812 */ /* 0x000fe200078ef803 */
[----:B------:R-:W-:-:S05]  /*137b0*/  IMAD.SHL.U32 R2, R5, 0x10, RZ ;  /* 0x0000001005027824 */ /* 0x000fca00078e00ff */
[----:B------:R-:W-:Y:S01]  /*137c0*/  LOP3.LUT R2, R4, 0x70, R2, 0xf8, !PT ;  /* 0x0000007004027812 */ /* 0x000fe200078ef802 */
[----:B0-----:R-:W-:-:S05]  /*137d0*/  IMAD R0, R3, 0x2, R16 ;  /* 0x0000000203007824 */ /* 0x001fca00078e0210 */
[----:B------:R0:W-:Y:S02]  /*137e0*/  STL [R1+0x10], R0 ;  /* 0x0000100001007387 */ /* 0x0001e40000100800 */
.L_x_14686:
        /* <DEDUP_REMOVED lines=63> */
.L_x_14561:
[----:B------:R-:W-:Y:S01]  /*13be0*/  ULDC.64 UR4, c[0x0][0xa20] ;  /* 0x0002880000047ab9 */ /* 0x000fe20000000a00 */
[C---:B------:R-:W-:Y:S01]  /*13bf0*/  LOP3.LUT R2, R26.reuse, 0xff000000, RZ, 0xc0, !PT ;  /* 0xff0000001a027812 */ /* 0x040fe200078ec0ff */
[----:B------:R-:W-:Y:S01]  /*13c00*/  IMAD.MOV.U32 R23, RZ, RZ, R14 ;  /* 0x000000ffff177224 */ /* 0x000fe200078e000e */
[----:B------:R-:W-:Y:S02]  /*13c10*/  ISETP.NE.U32.AND P0, PT, RZ, UR4, PT ;  /* 0x00000004ff007c0c */ /* 0x000fe4000bf05070 */
[----:B------:R-:W-:Y:S02]  /*13c20*/  SHF.R.U32.HI R2, RZ, 0x8, R2 ;  /* 0x00000008ff027819 */ /* 0x000fe40000011602 */
[----:B------:R-:W-:Y:S02]  /*13c30*/  ISETP.NE.AND.EX P0, PT, RZ, UR5, PT, P0 ;  /* 0x00000005ff007c0c */ /* 0x000fe4000bf05300 */
[C---:B------:R-:W-:Y:S02]  /*13c40*/  LOP3.LUT R3, R26.reuse, 0xff0000, RZ, 0xc0, !PT ;  /* 0x00ff00001a037812 */ /* 0x040fe400078ec0ff */
[----:B------:R-:W-:-:S02]  /*13c50*/  LOP3.LUT R17, R26, 0xffff, RZ, 0xc0, !PT ;  /* 0x0000ffff1a117812 */ /* 0x000fc400078ec0ff */
[----:B------:R-:W-:Y:S02]  /*13c60*/  LEA.HI R2, R3, R2, RZ, 0x10 ;  /* 0x0000000203027211 */ /* 0x000fe400078f80ff */
[----:B-----5:R-:W-:-:S05]  /*13c70*/  IADD3 R26, R12, R9, RZ ;  /* 0x000000090c1a7210 */ /* 0x020fca0007ffe0ff */
[----:B------:R-:W-:Y:S05]  /*13c80*/  @!P0 BRA `(.L_x_14562) ;  /* 0x0000000000108947 */ /* 0x000fea0003800000 */
[----:B------:R-:W-:-:S04]  /*13c90*/  IADD3 R10, P0, R19, UR4, RZ ;  /* 0x00000004130a7c10 */ /* 0x000fc8000ff1e0ff */
[----:B------:R-:W-:-:S05]  /*13ca0*/  IADD3.X R11, R22, UR5, RZ, P0, !PT ;  /* 0x00000005160b7c10 */ /* 0x000fca00087fe4ff */
[----:B------:R1:W5:Y:S01]  /*13cb0*/  LDG.E R10, desc[UR40][R10.64] ;  /* 0x000000280a0a7981 */ /* 0x000362000c1e1900 */
[----:B------:R-:W-:Y:S05]  /*13cc0*/  BRA `(.L_x_14563) ;  /* 0x0000000000107947 */ /* 0x000fea0003800000 */
.L_x_14562:
[----:B------:R-:W-:Y:S05]  /*13cd0*/  @!P1 BRA `(.L_x_14563) ;  /* 0x00000000000c9947 */ /* 0x000fea0003800000 */
[----:B------:R-:W2:Y:S04]  /*13ce0*/  LDG.E R10, desc[UR40][R6.64] ;  /* 0x00000028060a7981 */ /* 0x000ea8000c1e1900 */
[----:B------:R-:W2:Y:S02]  /*13cf0*/  LDG.E R6, desc[UR40][R6.64+0x4] ;  /* 0x0000042806067981 */ /* 0x000ea4000c1e1900 */
[----:B--2---:R-:W-:-:S07]  /*13d00*/  IMAD.IADD R10, R6, 0x1, -R10 ;  /* 0x00000001060a7824 */ /* 0x004fce00078e0a0a */
.L_x_14563:
        /* <DEDUP_REMOVED lines=11> */
[----:B------:R-:W-:-:S04]  /*13dc0*/  IMAD R3, R25, 0xc0, RZ ;  /* 0x000000c019037824 */ /* 0x000fc800078e02ff */
[----:B------:R-:W-:-:S04]  /*13dd0*/  VIADD R3, R3, 0xbf ;  /* 0x000000bf03037836 */ /* 0x000fc80000000000 */
[----:B---3--:R-:W-:-:S05]  /*13de0*/  @P0 IMAD.HI.U32 R6, R3, R6, RZ ;  /* 0x0000000603060227 */ /* 0x008fca00078e00ff */
[----:B0-----:R-:W-:Y:S01]  /*13df0*/  @P0 SHF.R.U32.HI R3, RZ, R4, R6 ;  /* 0x00000004ff030219 */ /* 0x001fe20000011606 */
[----:B------:R-:W-:-:S05]  /*13e00*/  IMAD.IADD R4, R10, 0x1, R8 ;  /* 0x000000010a047824 */ /* 0x000fca00078e0208 */
[C---:B------:R-:W-:Y:S01]  /*13e10*/  IADD3 R20, R4.reuse, 0x80, -R13 ;  /* 0x0000008004147810 */ /* 0x040fe20007ffe80d */
[----:B------:R-:W-:-:S04]  /*13e20*/  VIADD R4, R4, 0x7f ;  /* 0x0000007f04047836 */ /* 0x000fc80000000000 */
[----:B------:R-:W-:Y:S01]  /*13e30*/  IMAD.IADD R3, R20, 0x1, R3 ;  /* 0x0000000114037824 */ /* 0x000fe200078e0203 */
[----:B------:R-:W-:-:S04]  /*13e40*/  SHF.R.S32.HI R5, RZ, 0x1f, R4 ;  /* 0x0000001fff057819 */ /* 0x000fc80000011404 */
[----:B------:R-:W-:Y:S02]  /*13e50*/  LEA.HI R5, R5, R4, RZ, 0x7 ;  /* 0x0000000405057211 */ /* 0x000fe400078f38ff */
[----:B------:R-:W-:Y:S02]  /*13e60*/  SHF.R.S32.HI R4, RZ, 0x1f, R3 ;  /* 0x0000001fff047819 */ /* 0x000fe40000011403 */
[----:B------:R-:W-:Y:S02]  /*13e70*/  SHF.R.S32.HI R21, RZ, 0x7, R5 ;  /* 0x00000007ff157819 */ /* 0x000fe40000011405 */
[----:B------:R-:W-:-:S04]  /*13e80*/  LEA.HI R4, R4, R3, RZ, 0x7 ;  /* 0x0000000304047211 */ /* 0x000fc800078f38ff */
[----:B------:R-:W-:-:S04]  /*13e90*/  SHF.R.S32.HI R4, RZ, 0x7, R4 ;  /* 0x00000007ff047819 */ /* 0x000fc80000011404 */
[----:B------:R-:W-:Y:S02]  /*13ea0*/  VIMNMX R5, R21, R4, PT ;  /* 0x0000000415057248 */ /* 0x000fe40003fe0100 */
[----:B------:R-:W-:Y:S02]  /*13eb0*/  SHF.R.U32.HI R4, RZ, 0x10, R2 ;  /* 0x00000010ff047819 */ /* 0x000fe40000011602 */
[----:B------:R-:W-:Y:S02]  /*13ec0*/  ISETP.GE.AND P0, PT, R5, 0x1, PT ;  /* 0x000000010500780c */ /* 0x000fe40003f06270 */
[----:B------:R-:W-:-:S11]  /*13ed0*/  MOV R2, RZ ;  /* 0x000000ff00027202 */ /* 0x000fd60000000f00 */
        /* <DEDUP_REMOVED lines=30> */
.L_x_14565:
[----:B------:R-:W-:Y:S05]  /*140c0*/  BSYNC B0 ;  /* 0x0000000000007941 */ /* 0x000fea0003800000 */
.L_x_14564:
[-C--:B------:R-:W-:Y:S01]  /*140d0*/  IMAD R3, R12, R2.reuse, RZ ;  /* 0x000000020c037224 */ /* 0x080fe200078e02ff */
        /* <DEDUP_REMOVED lines=23> */
.L_x_14755:
[----:B--2---:R-:W-:Y:S02]  /*14250*/  ISETP.NE.AND P0, PT, R14, RZ, PT ;  /* 0x000000ff0e00720c */ /* 0x004fe40003f05270 */
[----:B------:R-:W-:-:S11]  /*14260*/  PLOP3.LUT P6, PT, PT, PT, PT, 0x8, 0x0 ;  /* 0x000000000000781c */ /* 0x000fd60003fce170 */
[----:B------:R-:W-:Y:S05]  /*14270*/  @P0 BRA `(.L_x_14569) ;  /* 0x00000000000c0947 */ /* 0x000fea0003800000 */
[----:B------:R-:W-:-:S03]  /*14280*/  UMOV UR4, 0xffffffff ;  /* 0xffffffff00047882 */ /* 0x000fc60000000000 */
[----:B------:R-:W-:Y:S05]  /*14290*/  BRA.DIV UR4, `(.L_x_14570) ;  /* 0x0000007204807947 */ /* 0x000fea000b800000 */
[----:B------:R-:W-:-:S13]  /*142a0*/  ELECT P6, URZ, PT ;  /* 0x00000000003f782f */ /* 0x000fda00038c0000 */
.L_x_14569:
        /* <DEDUP_REMOVED lines=9> */
.L_x_14758:
[----:B------:R-:W-:Y:S05]  /*14340*/  BSYNC B1 ;  /* 0x0000000000017941 */ /* 0x000fea0003800000 */
.L_x_14571:
[----:B------:R-:W-:Y:S04]  /*14350*/  BSSY B1, `(.L_x_14573) ;  /* 0x0000050000017945 */ /* 0x000fe80003800000 */
[----:B------:R-:W-:Y:S05]  /*14360*/  @!P6 BRA `(.L_x_14574) ;  /* 0x000000040038e947 */ /* 0x000fea0003800000 */
[----:B------:R-:W2:Y:S01]  /*14370*/  LDL R7, [R1+0x4] ;  /* 0x0000040001077983 */ /* 0x000ea20000100800 */
        /* <DEDUP_REMOVED lines=8> */
.L_x_14759:
[----:B------:R-:W-:Y:S05]  /*14400*/  BSYNC B2 ;  /* 0x0000000000027941 */ /* 0x000fea0003800000 */
.L_x_14575:
        /* <DEDUP_REMOVED lines=9> */
.L_x_14578:
[----:B------:R-:W-:Y:S05]  /*144a0*/  BSYNC B2 ;  /* 0x0000000000027941 */ /* 0x000fea0003800000 */
.L_x_14577:
[----:B------:R-:W-:Y:S01]  /*144b0*/  MOV R12, RZ ;  /* 0x000000ff000c7202 */ /* 0x000fe20000000f00 */
[----:B------:R-:W-:Y:S01]  /*144c0*/  IMAD R8, R5, 0x80, R0 ;  /* 0x0000008005087824 */ /* 0x000fe200078e0200 */
[----:B------:R-:W-:Y:S01]  /*144d0*/  UIADD3 UR4, UP0, UR38, 0x570, URZ ;  /* 0x0000057026047890 */ /* 0x000fe2000ff1e03f */
[----:B------:R-:W-:Y:S01]  /*144e0*/  IMAD R9, R29, 0x4000, R16 ;  /* 0x000040001d097824 */ /* 0x000fe200078e0210 */
[----:B------:R-:W-:Y:S01]  /*144f0*/  R2UR UR10, R12 ;  /* 0x000000000c0a72ca */ /* 0x000fe200000e0000 */
[----:B------:R-:W-:Y:S01]  /*14500*/  VIADD R8, R8, 0xffffff80 ;  /* 0xffffff8008087836 */ /* 0x000fe20000000000 */
[----:B------:R-:W-:Y:S01]  /*14510*/  PLOP3.LUT P0, PT, PT, PT, PT, 0x80, 0x0 ;  /* 0x000000000000781c */ /* 0x000fe20003f0f070 */
[----:B------:R-:W-:Y:S01]  /*14520*/  VIADD R9, R9, 0xe400 ;  /* 0x0000e40009097836 */ /* 0x000fe20000000000 */
[----:B------:R-:W-:Y:S01]  /*14530*/  UIADD3.X UR5, URZ, UR39, URZ, UP0, !UPT ;  /* 0x000000273f057290 */ /* 0x000fe200087fe43f */
[----:B-1----:R-:W-:Y:S01]  /*14540*/  IMAD.SHL.U32 R11, R29, 0x2000, RZ ;  /* 0x000020001d0b7824 */ /* 0x002fe200078e00ff */
[----:B------:R-:W-:Y:S01]  /*14550*/  UMOV UR6, 0x0 ;  /* 0x0000000000067882 */ /* 0x000fe20000000000 */
[----:B------:R-:W-:Y:S01]  /*14560*/  VIADD R10, R6, 0x16890 ;  /* 0x00016890060a7836 */ /* 0x000fe20000000000 */
[----:B------:R-:W-:-:S08]  /*14570*/  UMOV UR7, 0x12f00000 ;  /* 0x12f0000000077882 */ /* 0x000fd00000000000 */
.L_x_14579:
        /* <DEDUP_REMOVED lines=13> */
.L_x_14760:
[----:B------:R-:W-:Y:S05]  /*14650*/  BSYNC B2 ;  /* 0x0000000000027941 */ /* 0x000fea0003800000 */
.L_x_14580:
[----:B------:R-:W-:Y:S01]  /*14660*/  BSSY B2, `(.L_x_14582) ;  /* 0x000000b000027945 */ /* 0x000fe20003800000 */
[----:B------:R-:W-:Y:S02]  /*14670*/  IMAD.MOV.U32 R14, RZ, RZ, 0x0 ;  /* 0x00000000ff0e7424 */ /* 0x000fe400078e00ff */
[----:B------:R-:W-:Y:S01]  /*14680*/  IMAD.MOV.U32 R15, RZ, RZ, 0x12f00000 ;  /* 0x12f00000ff0f7424 */ /* 0x000fe200078e00ff */
[----:B------:R-:W-:Y:S06]  /*14690*/  @P1 BRA `(.L_x_14583) ;  /* 0x00000000001c1947 */ /* 0x000fec0003800000 */
[----:B------:R-:W2:Y:S01]  /*146a0*/  S2R R9, SR_TID.X ;  /* 0x0000000000097919 */ /* 0x000ea20000002100 */
[----:B01----:R-:W-:-:S04]  /*146b0*/  MOV R7, 0x4000 ;  /* 0x0000400000077802 */ /* 0x003fc80000000f00 */
[----:B------:R3:W-:Y:S01]  /*146c0*/  SYNCS.ARRIVE.TRANS64 RZ, [R6+URZ+0x168b0], R7 ;  /* 0x0168b00706ff79a7 */ /* 0x0007e2000800003f */
[----:B--2---:R-:W-:-:S04]  /*146d0*/  LOP3.LUT R9, R9, 0x1f, RZ, 0xc0, !PT ;  /* 0x0000001f09097812 */ /* 0x004fc800078ec0ff */
[----:B------:R-:W-:-:S13]  /*146e0*/  ISETP.NE.AND P0, PT, R9, RZ, PT ;  /* 0x000000ff0900720c */ /* 0x000fda0003f05270 */
[----:B---3--:R-:W-:Y:S05]  /*146f0*/  @!P0 BRA `(.L_x_14583) ;  /* 0x0000000000048947 */ /* 0x008fea0003800000 */
[----:B------:R-:W-:Y:S01]  /*14700*/  BPT.TRAP 0x1 ;  /* 0x000000040000795c */ /* 0x000fe20000300000 */
.L_x_14583:
[----:B------:R-:W-:Y:S05]  /*14710*/  BSYNC B2 ;  /* 0x0000000000027941 */ /* 0x000fea0003800000 */
.L_x_14582:
[----:B------:R-:W-:Y:S01]  /*14720*/  R2UR UR10, R12 ;  /* 0x000000000c0a72ca */ /* 0x000fe200000e0000 */
[----:B01----:R-:W-:Y:S01]  /*14730*/  IMAD R7, R11, 0x2, R16 ;  /* 0x000000020b077824 */ /* 0x003fe200078e0210 */
[----:B------:R-:W-:Y:S01]  /*14740*/  R2UR UR6, R14 ;  /* 0x000000000e0672ca */ /* 0x000fe200000e0000 */
[----:B------:R-:W-:Y:S01]  /*14750*/  UIADD3 UR4, UP0, UR38, 0x670, URZ ;  /* 0x0000067026047890 */ /* 0x000fe2000ff1e03f */
[----:B------:R-:W-:Y:S01]  /*14760*/  R2UR UR7, R15 ;  /* 0x000000000f0772ca */ /* 0x000fe200000e0000 */
[----:B------:R-:W-:Y:S01]  /*14770*/  VIADD R6, R6, 0x168b0 ;  /* 0x000168b006067836 */ /* 0x000fe20000000000 */
[----:B------:R-:W-:Y:S01]  /*14780*/  PLOP3.LUT P0, PT, PT, PT, PT, 0x80, 0x0 ;  /* 0x000000000000781c */ /* 0x000fe20003f0f070 */
[----:B------:R-:W-:Y:S01]  /*14790*/  VIADD R7, R7, 0x400 ;  /* 0x0000040007077836 */ /* 0x000fe20000000000 */
[----:B------:R-:W-:-:S12]  /*147a0*/  UIADD3.X UR5, URZ, UR39, URZ, UP0, !UPT ;  /* 0x000000273f057290 */ /* 0x000fd800087fe43f */
.L_x_14584:
        /* <DEDUP_REMOVED lines=10> */
.L_x_14574:
[----:B------:R-:W-:Y:S05]  /*14850*/  BSYNC B1 ;  /* 0x0000000000017941 */ /* 0x000fea0003800000 */
.L_x_14573:
[----:B------:R-:W2:Y:S01]  /*14860*/  LDL.LU R9, [R1+0x4] ;  /* 0x0000040001097983 */ /* 0x000ea20000300800 */
        /* <DEDUP_REMOVED lines=8> */
[----:B------:R0:W-:Y:S02]  /*148f0*/  STL [R1+0x4], R9 ;  /* 0x0000040901007387 */ /* 0x0001e40000100800 */
[----:B------:R-:W-:Y:S05]  /*14900*/  @!P2 BRA `(.L_x_14567) ;  /* 0x000000040064a947 */ /* 0x000fea0003800000 */
.L_x_14597:
        /* <DEDUP_REMOVED lines=12> */
.L_x_14761:
[----:B------:R-:W-:Y:S05]  /*149d0*/  BSYNC B2 ;  /* 0x0000000000027941 */ /* 0x000fea0003800000 */
.L_x_14587:
[----:B------:R-:W-:Y:S04]  /*149e0*/  BSSY B2, `(.L_x_14589) ;  /* 0x0000009000027945 */ /* 0x000fe80003800000 */
[----:B------:R-:W-:Y:S05]  /*149f0*/  @P2 BRA `(.L_x_14590) ;  /* 0x00000000001c2947 */ /* 0x000fea0003800000 */
[----:B------:R-:W0:Y:S02]  /*14a00*/  S2R R8, SR_TID.X ;  /* 0x0000000000087919 */ /* 0x000e240000002100 */
[----:B0-----:R-:W-:Y:S01]  /*14a10*/  LOP3.LUT R9, R8, 0x1f, RZ, 0xc0, !PT ;  /* 0x0000001f08097812 */ /* 0x001fe200078ec0ff */
[----:B------:R-:W-:-:S03]  /*14a20*/  IMAD.MOV.U32 R8, RZ, RZ, 0x4000 ;  /* 0x00004000ff087424 */ /* 0x000fc600078e00ff */
[----:B------:R-:W-:Y:S01]  /*14a30*/  ISETP.NE.AND P1, PT, R9, RZ, PT ;  /* 0x000000ff0900720c */ /* 0x000fe20003f25270 */
[----:B------:R3:W-:-:S12]  /*14a40*/  SYNCS.ARRIVE.TRANS64 RZ, [R6+URZ+0x16890], R8 ;  /* 0x0168900806ff79a7 */ /* 0x0007d8000800003f */
[----:B---3--:R-:W-:Y:S05]  /*14a50*/  @!P1 BRA `(.L_x_14590) ;  /* 0x0000000000049947 */ /* 0x008fea0003800000 */
[----:B------:R-:W-:Y:S01]  /*14a60*/  BPT.TRAP 0x1 ;  /* 0x000000040000795c */ /* 0x000fe20000300000 */
.L_x_14590:
[----:B------:R-:W-:Y:S05]  /*14a70*/  BSYNC B2 ;  /* 0x0000000000027941 */ /* 0x000fea0003800000 */
.L_x_14589:
[----:B------:R-:W-:Y:S01]  /*14a80*/  IMAD.MOV.U32 R12, RZ, RZ, RZ ;  /* 0x000000ffff0c7224 */ /* 0x000fe200078e00ff */
[----:B------:R-:W-:Y:S01]  /*14a90*/  LEA R8, R29, R16, 0xe ;  /* 0x000000101d087211 */ /* 0x000fe200078e70ff */
[----:B------:R-:W-:Y:S01]  /*14aa0*/  UIADD3 UR4, UP0, UR38, 0x570, URZ ;  /* 0x0000057026047890 */ /* 0x000fe2000ff1e03f */
[----:B------:R-:W-:Y:S01]  /*14ab0*/  PLOP3.LUT P1, PT, PT, PT, PT, 0x80, 0x0 ;  /* 0x000000000000781c */ /* 0x000fe20003f2f070 */
[----:B0-----:R-:W-:Y:S01]  /*14ac0*/  IMAD R9, R5, 0x80, R0 ;  /* 0x0000008005097824 */ /* 0x001fe200078e0200 */
[----:B------:R-:W-:Y:S01]  /*14ad0*/  R2UR UR10, R12 ;  /* 0x000000000c0a72ca */ /* 0x000fe200000e0000 */
[----:B------:R-:W-:Y:S01]  /*14ae0*/  VIADD R10, R6, 0x16890 ;  /* 0x00016890060a7836 */ /* 0x000fe20000000000 */
[----:B------:R-:W-:Y:S01]  /*14af0*/  UIADD3.X UR5, URZ, UR39, URZ, UP0, !UPT ;  /* 0x000000273f057290 */ /* 0x000fe200087fe43f */
[----:B-1----:R-:W-:Y:S01]  /*14b00*/  VIADD R11, R8, 0xe400 ;  /* 0x0000e400080b7836 */ /* 0x002fe20000000000 */
[----:B------:R-:W-:Y:S01]  /*14b10*/  UMOV UR6, 0x0 ;  /* 0x0000000000067882 */ /* 0x000fe20000000000 */
[----:B------:R-:W-:-:S10]  /*14b20*/  UMOV UR7, 0x12f00000 ;  /* 0x12f0000000077882 */ /* 0x000fd40000000000 */
.L_x_14591:
        /* <DEDUP_REMOVED lines=13> */
.L_x_14762:
[----:B------:R-:W-:Y:S05]  /*14c00*/  BSYNC B2 ;  /* 0x0000000000027941 */ /* 0x000fea0003800000 */
.L_x_14592:
        /* <DEDUP_REMOVED lines=11> */
.L_x_14595:
[----:B------:R-:W-:Y:S05]  /*14cc0*/  BSYNC B2 ;  /* 0x0000000000027941 */ /* 0x000fea0003800000 */
.L_x_14594:
[----:B------:R-:W-:Y:S01]  /*14cd0*/  R2UR UR10, R12 ;  /* 0x000000000c0a72ca */ /* 0x000fe200000e0000 */
[----:B------:R-:W-:Y:S01]  /*14ce0*/  UIADD3 UR4, UP0, UR38, 0x670, URZ ;  /* 0x0000067026047890 */ /* 0x000fe2000ff1e03f */
[----:B------:R-:W-:Y:S01]  /*14cf0*/  R2UR UR6, R10 ;  /* 0x000000000a0672ca */ /* 0x000fe200000e0000 */
[----:B------:R-:W-:Y:S01]  /*14d00*/  VIADD R8, R8, 0x400 ;  /* 0x0000040008087836 */ /* 0x000fe20000000000 */
[----:B------:R-:W-:Y:S01]  /*14d10*/  R2UR UR7, R11 ;  /* 0x000000000b0772ca */ /* 0x000fe200000e0000 */
[----:B0-2---:R-:W-:Y:S01]  /*14d20*/  VIADD R6, R6, 0x168b0 ;  /* 0x000168b006067836 */ /* 0x005fe20000000000 */
[----:B------:R-:W-:Y:S01]  /*14d30*/  PLOP3.LUT P1, PT, PT, PT, PT, 0x80, 0x0 ;  /* 0x000000000000781c */ /* 0x000fe20003f2f070 */
[----:B------:R-:W-:-:S12]  /*14d40*/  UIADD3.X UR5, URZ, UR39, URZ, UP0, !UPT ;  /* 0x000000273f057290 */ /* 0x000fd800087fe43f */
.L_x_14596:
        /* <DEDUP_REMOVED lines=10> */
.L_x_14586:
[----:B------:R-:W-:Y:S05]  /*14df0*/  BSYNC B1 ;  /* 0x0000000000017941 */ /* 0x000fea0003800000 */
.L_x_14585:
[----:B------:R-:W2:Y:S01]  /*14e00*/  LDL.LU R7, [R1+0x4] ;  /* 0x0000040001077983 */ /* 0x000ea20000300800 */
[----:B------:R-:W-:Y:S02]  /*14e10*/  IADD3 R29, R29, 0x1, RZ ;  /* 0x000000011d1d7810 */ /* 0x000fe40007ffe0ff */
[C---:B------:R-:W-:Y:S01]  /*14e20*/  ISETP.GT.AND P2, PT, R5.reuse, R3, PT ;  /* 0x000000030500720c */ /* 0x040fe20003f44270 */
[----:B------:R-:W-:Y:S01]  /*14e30*/  VIADD R5, R5, 0xffffffff ;  /* 0xffffffff05057836 */ /* 0x000fe20000000000 */
[----:B------:R-:W-:-:S04]  /*14e40*/  ISETP.NE.AND P1, PT, R29, 0x2, PT ;  /* 0x000000021d00780c */ /* 0x000fc80003f25270 */
[----:B------:R-:W-:Y:S02]  /*14e50*/  SEL R6, RZ, 0x1, P1 ;  /* 0x00000001ff067807 */ /* 0x000fe40000800000 */
[----:B------:R-:W-:Y:S02]  /*14e60*/  SEL R29, R29, RZ, P1 ;  /* 0x000000ff1d1d7207 */ /* 0x000fe40000800000 */
[----:B--2---:R-:W-:-:S05]  /*14e70*/  LOP3.LUT R7, R7, R6, RZ, 0x3c, !PT ;  /* 0x0000000607077212 */ /* 0x004fca00078e3cff */
[----:B------:R2:W-:Y:S01]  /*14e80*/  STL [R1+0x4], R7 ;  /* 0x0000040701007387 */ /* 0x0005e20000100800 */
[----:B------:R-:W-:Y:S05]  /*14e90*/  @P2 BRA `(.L_x_14597) ;  /* 0xfffffff8009c2947 */ /* 0x000fea000383ffff */
.L_x_14567:
[----:B------:R-:W-:Y:S05]  /*14ea0*/  BSYNC B0 ;  /* 0x0000000000007941 */ /* 0x000fea0003800000 */
.L_x_14566:
[----:B------:R-:W3:Y:S01]  /*14eb0*/  LDC R0, c[0x0][0x448] ;  /* 0x00011200ff007b82 */ /* 0x000ee20000000800 */
[----:B------:R-:W-:Y:S01]  /*14ec0*/  IMAD.MOV.U32 R2, RZ, RZ, 0xc0 ;  /* 0x000000c0ff027424 */ /* 0x000fe200078e00ff */
[----:B------:R-:W-:Y:S01]  /*14ed0*/  ISETP.NE.AND P2, PT, R4, RZ, PT ;  /* 0x000000ff0400720c */ /* 0x000fe20003f45270 */
[----:B------:R-:W-:Y:S05]  /*14ee0*/  @!P0 WARPSYNC.ALL ;  /* 0x0000000000008948 */ /* 0x000fea0003800000 */
[----:B------:R-:W-:Y:S01]  /*14ef0*/  IMAD R2, R25, R2, 0xbf ;  /* 0x000000bf19027424 */ /* 0x000fe200078e0202 */
[----:B------:R-:W-:Y:S06]  /*14f00*/  BSSY B0, `(.L_x_14598) ;  /* 0x000002b000007945 */ /* 0x000fec0003800000 */
[----:B------:R-:W4:Y:S08]  /*14f10*/  @!P2 LDC R4, c[0x0][0x9f0] ;  /* 0x00027c00ff04ab82 */ /* 0x000f300000000800 */
[----:B------:R-:W-:Y:S01]  /*14f20*/  @!P0 BAR.SYNC.DEFER_BLOCKING 0xc, 0x200 ;  /* 0x0308000000008b1d */ /* 0x000fe20000010000 */
[----:B---3--:R-:W-:-:S13]  /*14f30*/  ISETP.NE.AND P1, PT, R0, 0x1, PT ;  /* 0x000000010000780c */ /* 0x008fda0003f25270 */
[----:B------:R-:W3:Y:S08]  /*14f40*/  @P1 LDC R3, c[0x0][0x44c] ;  /* 0x00011300ff031b82 */ /* 0x000ef00000000800 */
[----:B------:R-:W5:Y:S01]  /*14f50*/  @P1 LDC R0, c[0x0][0x450] ;  /* 0x00011400ff001b82 */ /* 0x000f620000000800 */
[----:B---3--:R-:W-:-:S05]  /*14f60*/  @P1 IMAD.HI.U32 R3, R2, R3, RZ ;  /* 0x0000000302031227 */ /* 0x008fca00078e00ff */
[----:B-----5:R-:W-:-:S05]  /*14f70*/  @P1 SHF.R.U32.HI R2, RZ, R0, R3 ;  /* 0x00000000ff021219 */ /* 0x020fca0000011603 */
[----:B------:R-:W-:-:S05]  /*14f80*/  IMAD.IADD R2, R20, 0x1, R2 ;  /* 0x0000000114027824 */ /* 0x000fca00078e0202 */
[----:B------:R-:W-:-:S04]  /*14f90*/  SHF.R.S32.HI R0, RZ, 0x1f, R2 ;  /* 0x0000001fff007819 */ /* 0x000fc80000011402 */
[----:B------:R-:W-:-:S04]  /*14fa0*/  LEA.HI R0, R0, R2, RZ, 0x7 ;  /* 0x0000000200007211 */ /* 0x000fc800078f38ff */
[----:B------:R-:W-:-:S04]  /*14fb0*/  SHF.R.S32.HI R0, RZ, 0x7, R0 ;  /* 0x00000007ff007819 */ /* 0x000fc80000011400 */
[----:B--2---:R-:W-:-:S04]  /*14fc0*/  VIMNMX R7, R21, R0, PT ;  /* 0x0000000015077248 */ /* 0x004fc80003fe0100 */
[----:B------:R-:W-:Y:S01]  /*14fd0*/  ISETP.GE.AND P1, PT, R7, 0x1, PT ;  /* 0x000000010700780c */ /* 0x000fe20003f26270 */
[----:B------:R2:W-:Y:S04]  /*14fe0*/  STL [R1+0x20], R7 ;  /* 0x0000200701007387 */ /* 0x0005e80000100800 */
[----:B------:R2:W-:Y:S08]  /*14ff0*/  STL [R1+0x28], RZ ;  /* 0x000028ff01007387 */ /* 0x0005f00000100800 */
[----:B--2-4-:R-:W-:Y:S05]  /*15000*/  @!P1 BRA `(.L_x_14599) ;  /* 0x0000000000689947 */ /* 0x014fea0003800000 */
        /* <DEDUP_REMOVED lines=26> */
.L_x_14599:
[----:B------:R-:W-:Y:S05]  /*151b0*/  BSYNC B0 ;  /* 0x0000000000007941 */ /* 0x000fea0003800000 */
.L_x_14598:
        /* <DEDUP_REMOVED lines=26> */
.L_x_14601:
        /* <DEDUP_REMOVED lines=9> */
[----:B-1----:R-:W-:Y:S01]  /*153f0*/  MOV R11, UR5 ;  /* 0x00000005000b7c02 */ /* 0x002fe20008000f00 */
[----:B------:R-:W1:Y:S01]  /*15400*/  LDC.64 R2, c[0x4][R2] ;  /* 0x0100000002027b82 */ /* 0x000e620000000a00 */
[----:B--2---:R-:W-:Y:S02]  /*15410*/  IMAD.U32 R5, RZ, RZ, UR7 ;  /* 0x00000007ff057e24 */ /* 0x004fe4000f8e00ff */
        /* <DEDUP_REMOVED lines=8> */
.L_x_14604:
[----:B------:R-:W-:Y:S05]  /*154a0*/  BSYNC B6 ;  /* 0x0000000000067941 */ /* 0x000fea0003800000 */
.L_x_14603:
        /* <DEDUP_REMOVED lines=11> */
[----:B--2---:R-:W-:Y:S02]  /*15560*/  IMAD.U32 R5, RZ, RZ, UR7 ;  /* 0x00000007ff057e24 */ /* 0x004fe4000f8e00ff */
[----:B------:R-:W-:Y:S02]  /*15570*/  IMAD.U32 R6, RZ, RZ, UR8 ;  /* 0x00000008ff067e24 */ /* 0x000fe4000f8e00ff */
[----:B------:R-:W-:-:S02]  /*15580*/  IMAD.U32 R7, RZ, RZ, UR9 ;  /* 0x00000009ff077e24 */ /* 0x000fc4000f8e00ff */
[----:B-1----:R-:W-:Y:S02]  /*15590*/  IMAD.U32 R11, RZ, RZ, UR5 ;  /* 0x00000005ff0b7e24 */ /* 0x002fe4000f8e00ff */
[----:B------:R-:W-:Y:S02]  /*155a0*/  IMAD.MOV.U32 R8, RZ, RZ, 0x70 ;  /* 0x00000070ff087424 */ /* 0x000fe400078e00ff */
[----:B------:R-:W-:Y:S02]  /*155b0*/  IMAD.MOV.U32 R12, RZ, RZ, 0x1 ;  /* 0x00000001ff0c7424 */ /* 0x000fe400078e00ff */
[----:B---3--:R-:W-:-:S07]  /*155c0*/  IMAD.MOV.U32 R13, RZ, RZ, RZ ;  /* 0x000000ffff0d7224 */ /* 0x008fce00078e00ff */
[----:B------:R-:W-:-:S07]  /*155d0*/  LEPC R20, `(.L_x_14607) ;  /* 0x000000001014794e */ /* 0x000fce0000000000 */
[----:B0---4-:R-:W-:Y:S05]  /*155e0*/  CALL.ABS.NOINC R2 ;  /* 0x0000000002007343 */ /* 0x011fea0003c00000 */
.L_x_14607:
        /* <DEDUP_REMOVED lines=16> */
.L_x_14606:
[----:B------:R-:W-:Y:S05]  /*156f0*/  BSYNC B6 ;  /* 0x0000000000067941 */ /* 0x000fea0003800000 */
.L_x_14605:
        /* <DEDUP_REMOVED lines=21> */
.L_x_14765:
        /* <DEDUP_REMOVED lines=10> */
.L_x_14768:
        /* <DEDUP_REMOVED lines=17> */
[----:B------:R-:W-:-:S03]  /*15a00*/  IMAD.WIDE.U32 R4, R23, UR4, R4 ;  /* 0x0000000417047c25 */ /* 0x000fc6000f8e0004 */
[----:B------:R-:W-:Y:S02]  /*15a10*/  LEA R2, P0, R4, R2, 0x2 ;  /* 0x0000000204027211 */ /* 0x000fe400078010ff */
[----:B------:R-:W-:-:S04]  /*15a20*/  IADD3 R0, R5, R0, RZ ;  /* 0x0000000005007210 */ /* 0x000fc80007ffe0ff */
[----:B------:R-:W-:-:S05]  /*15a30*/  LEA.HI.X R3, R4, R3, R0, 0x2, P0 ;  /* 0x0000000304037211 */ /* 0x000fca00000f1400 */
[----:B------:R4:W5:Y:S02]  /*15a40*/  LDG.E R19, desc[UR40][R2.64] ;  /* 0x0000002802137981 */ /* 0x000964000c1e1900 */
.L_x_14611:
[----:B0-----:R-:W-:Y:S01]  /*15a50*/  IMAD R0, R18, 0x8, R16 ;  /* 0x0000000812007824 */ /* 0x001fe200078e0210 */
[----:B----4-:R-:W-:-:S04]  /*15a60*/  SHF.L.U32 R2, R28, 0x1f, RZ ;  /* 0x0000001f1c027819 */ /* 0x010fc800000006ff */
[----:B------:R-:W0:Y:S02]  /*15a70*/  SYNCS.PHASECHK.TRANS64.TRYWAIT P0, [R0+URZ+0x16840], R2 ;  /* 0x01684002000075a7 */ /* 0x000e24000800017f */
[----:B0-----:R-:W-:Y:S05]  /*15a80*/  @!P0 BRA `(.L_x_14612) ;  /* 0x0000005c005c8947 */ /* 0x001fea0003800000 */
.L_x_14769:
        /* <DEDUP_REMOVED lines=11> */
.L_x_14613:
        /* <DEDUP_REMOVED lines=18> */
[----:B----4-:R-:W-:-:S04]  /*15c60*/  LOP3.LUT R2, R2, 0xfffffffe, RZ, 0xc0, !PT ;  /* 0xfffffffe02027812 */ /* 0x010fc800078ec0ff */
[----:B------:R-:W-:-:S05]  /*15c70*/  @P0 LOP3.LUT R2, R2, 0x1, RZ, 0xfc, !PT ;  /* 0x0000000102020812 */ /* 0x000fca00078efcff */
[----:B------:R0:W-:Y:S01]  /*15c80*/  STL [R1], R2 ;  /* 0x0000000201007387 */ /* 0x0001e20000100800 */
[----:B------:R-:W-:Y:S01]  /*15c90*/  NOP ;  /* 0x0000000000007918 */ /* 0x000fe20000000000 */
.L_x_14609:
        /* <DEDUP_REMOVED lines=29> */
[----:B---3--:R-:W-:Y:S01]  /*15e70*/  MOV R7, UR7 ;  /* 0x0000000700077c02 */ /* 0x008fe20008000f00 */
[----:B------:R-:W0:Y:S01]  /*15e80*/  LDC.64 R2, c[0x4][R2] ;  /* 0x0100000002027b82 */ /* 0x000e220000000a00 */
[----:B------:R-:W-:Y:S02]  /*15e90*/  IMAD.U32 R5, RZ, RZ, UR5 ;  /* 0x00000005ff057e24 */ /* 0x000fe4000f8e00ff */
[----:B------:R-:W-:Y:S02]  /*15ea0*/  IMAD.U32 R6, RZ, RZ, UR6 ;  /* 0x00000006ff067e24 */ /* 0x000fe4000f8e00ff */
[----:B------:R-:W-:-:S02]  /*15eb0*/  IMAD.U32 R10, RZ, RZ, UR8 ;  /* 0x00000008ff0a7e24 */ /* 0x000fc4000f8e00ff */
[----:B-1----:R-:W-:Y:S02]  /*15ec0*/  IMAD.U32 R11, RZ, RZ, UR9 ;  /* 0x00000009ff0b7e24 */ /* 0x002fe4000f8e00ff */
[----:B------:R-:W-:Y:S02]  /*15ed0*/  IMAD.MOV.U32 R8, RZ, RZ, 0x70 ;  /* 0x00000070ff087424 */ /* 0x000fe400078e00ff */
[----:B------:R-:W-:Y:S02]  /*15ee0*/  IMAD.MOV.U32 R12, RZ, RZ, 0x1 ;  /* 0x00000001ff0c7424 */ /* 0x000fe400078e00ff */
[----:B------:R-:W-:-:S07]  /*15ef0*/  IMAD.MOV.U32 R13, RZ, RZ, RZ ;  /* 0x000000ffff0d7224 */ /* 0x000fce00078e00ff */
[----:B------:R-:W-:-:S07]  /*15f00*/  LEPC R20, `(.L_x_14615) ;  /* 0x000000001014794e */ /* 0x000fce0000000000 */
[----:B0-----:R-:W-:Y:S05]  /*15f10*/  CALL.ABS.NOINC R2 ;  /* 0x0000000002007343 */ /* 0x001fea0003c00000 */
.L_x_14615:
[----:B------:R-:W-:Y:S05]  /*15f20*/  BSYNC B6 ;  /* 0x0000000000067941 */ /* 0x000fea0003800000 */
.L_x_14614:
[----:B------:R-:W2:Y:S01]  /*15f30*/  LDL.LU R20, [R1+0x1c] ;  /* 0x00001c0001147983 */ /* 0x000ea20000300800 */
[----:B------:R-:W4:Y:S01]  /*15f40*/  LDC R9, c[0x0][0x448] ;  /* 0x00011200ff097b82 */ /* 0x000f220000000800 */
[----:B------:R-:W-:Y:S01]  /*15f50*/  ULDC.64 UR4, c[0x0][0x2d8] ;  /* 0x0000b60000047ab9 */ /* 0x000fe20000000a00 */
[----:B------:R-:W-:Y:S01]  /*15f60*/  ULDC.64 UR6, c[0x0][0x2e0] ;  /* 0x0000b80000067ab9 */ /* 0x000fe20000000a00 */
[----:B0-----:R-:W2:Y:S01]  /*15f70*/  LDL.LU.64 R2, [R1+0x30] ;  /* 0x0000300001027983 */ /* 0x001ea20000300a00 */
[----:B------:R-:W-:-:S03]  /*15f80*/  ULDC.64 UR8, c[0x0][0x280] ;  /* 0x0000a00000087ab9 */ /* 0x000fc60000000a00 */
[----:B------:R-:W3:Y:S04]  /*15f90*/  LDL.LU R21, [R1+0x38] ;  /* 0x0000380001157983 */ /* 0x000ee80000300800 */
[----:B------:R-:W3:Y:S04]  /*15fa0*/  LDL.LU R4, [R1+0x14] ;  /* 0x0000140001047983 */ /* 0x000ee80000300800 */
[----:B------:R0:W5:Y:S01]  /*15fb0*/  LDL R10, [R1+0x10] ;  /* 0x00001000010a7983 */ /* 0x0001620000100800 */
[----:B----4-:R-:W-:-:S13]  /*15fc0*/  ISETP.NE.AND P1, PT, R9, 0x1, PT ;  /* 0x000000010900780c */ /* 0x010fda0003f25270 */
[----:B------:R-:W4:Y:S08]  /*15fd0*/  @P1 LDC R5, c[0x0][0x450] ;  /* 0x00011400ff051b82 */ /* 0x000f300000000800 */
[----:B------:R-:W0:Y:S01]  /*15fe0*/  @P1 LDC R8, c[0x0][0x450] ;  /* 0x00011400ff081b82 */ /* 0x000e220000000800 */
[----:B-1----:R-:W1:Y:S01]  /*15ff0*/  S2R R11, SR_TID.X ;  /* 0x00000000000b7919 */ /* 0x002e620000002100 */
[----:B--2---:R-:W-:-:S02]  /*16000*/  IMAD.MOV.U32 R3, RZ, RZ, R20 ;  /* 0x000000ffff037224 */ /* 0x004fc400078e0014 */
[----:B------:R-:W2:Y:S01]  /*16010*/  S2R R20, SR_TID.X ;  /* 0x0000000000147919 */ /* 0x000ea20000002100 */
[----:B------:R-:W-:-:S04]  /*16020*/  IMAD.WIDE.U32 R2, R17, UR4, R2 ;  /* 0x0000000411027c25 */ /* 0x000fc8000f8e0002 */
[----:B------:R-:W-:Y:S01]  /*16030*/  IMAD R3, R17, UR5, R3 ;  /* 0x0000000511037c24 */ /* 0x000fe2000f8e0203 */
[----:B------:R-:W-:Y:S01]  /*16040*/  ULDC.64 UR4, c[0x0][0x2d0] ;  /* 0x0000b40000047ab9 */ /* 0x000fe20000000a00 */
[----:B---3--:R-:W-:Y:S02]  /*16050*/  IMAD R0, R21, UR6, RZ ;  /* 0x0000000615007c24 */ /* 0x008fe4000f8e02ff */
[----:B------:R-:W-:-:S04]  /*16060*/  IMAD.WIDE.U32 R2, R4, UR6, R2 ;  /* 0x0000000604027c25 */ /* 0x000fc8000f8e0002 */
[----:B------:R-:W-:Y:S01]  /*16070*/  IMAD R0, R4, UR7, R0 ;  /* 0x0000000704007c24 */ /* 0x000fe2000f8e0200 */
[----:B------:R-:W-:Y:S01]  /*16080*/  ULDC.64 UR6, c[0x0][0x2c8] ;  /* 0x0000b20000067ab9 */ /* 0x000fe20000000a00 */
[----:B------:R-:W3:Y:S02]  /*16090*/  @P1 LDC R4, c[0x0][0x44c] ;  /* 0x00011300ff041b82 */ /* 0x000ee40000000800 */
[----:B------:R-:W-:Y:S01]  /*160a0*/  IMAD.IADD R3, R3, 0x1, R0 ;  /* 0x0000000103037824 */ /* 0x000fe200078e0200 */
[C---:B--2---:R-:W-:Y:S01]  /*160b0*/  LOP3.LUT R21, R20.reuse, 0x7f, RZ, 0xc0, !PT ;  /* 0x0000007f14157812 */ /* 0x044fe200078ec0ff */
[----:B------:R-:W-:-:S03]  /*160c0*/  IMAD.SHL.U32 R20, R20, 0x10, RZ ;  /* 0x0000001014147824 */ /* 0x000fc600078e00ff */
[----:B------:R-:W-:-:S04]  /*160d0*/  SHF.R.U32.HI R21, RZ, 0x3, R21 ;  /* 0x00000003ff157819 */ /* 0x000fc80000011615 */
[----:B------:R-:W-:-:S05]  /*160e0*/  LOP3.LUT R20, R21, 0x70, R20, 0xf8, !PT ;  /* 0x0000007015147812 */ /* 0x000fca00078ef814 */
[----:B------:R-:W-:-:S04]  /*160f0*/  IMAD R6, R25, 0xc0, R20 ;  /* 0x000000c019067824 */ /* 0x000fc800078e0214 */
[----:B---3--:R-:W-:Y:S01]  /*16100*/  @P1 IMAD.HI.U32 R0, R6, R4, RZ ;  /* 0x0000000406001227 */ /* 0x008fe200078e00ff */
[----:B------:R-:W-:-:S04]  /*16110*/  MOV R4, R6 ;  /* 0x0000000600047202 */ /* 0x000fc80000000f00 */
[----:B----4-:R-:W-:-:S04]  /*16120*/  @P1 SHF.R.U32.HI R4, RZ, R5, R0 ;  /* 0x00000005ff041219 */ /* 0x010fc80000011600 */
        /* <DEDUP_REMOVED lines=12> */
[----:B------:R-:W2:Y:S01]  /*161f0*/  @P1 LDC R7, c[0x0][0x44c] ;  /* 0x00011300ff071b82 */ /* 0x000ea20000000800 */
[----:B------:R-:W-:-:S04]  /*16200*/  LEA R0, P0, R4, UR8, 0x1 ;  /* 0x0000000804007c11 */ /* 0x000fc8000f8008ff */
[----:B------:R-:W-:Y:S01]  /*16210*/  LEA.HI.X R4, R4, UR9, R5, 0x1, P0 ;  /* 0x0000000904047c11 */ /* 0x000fe200080f0c05 */
[----:B------:R-:W-:-:S04]  /*16220*/  VIADD R5, R6, 0x80 ;  /* 0x0000008006057836 */ /* 0x000fc80000000000 */
[----:B------:R-:W-:Y:S02]  /*16230*/  IMAD.MOV.U32 R6, RZ, RZ, R5 ;  /* 0x000000ffff067224 */ /* 0x000fe400078e0005 */
[----:B--2---:R-:W-:-:S05]  /*16240*/  @P1 IMAD.HI.U32 R7, R5, R7, RZ ;  /* 0x0000000705071227 */ /* 0x004fca00078e00ff */
        /* <DEDUP_REMOVED lines=9> */
[----:B-1----:R-:W-:Y:S02]  /*162e0*/  IMAD.SHL.U32 R20, R11, 0x8, RZ ;  /* 0x000000080b147824 */ /* 0x002fe400078e00ff */
[----:B------:R-:W-:Y:S02]  /*162f0*/  IMAD.IADD R3, R3, 0x1, R7 ;  /* 0x0000000103037824 */ /* 0x000fe400078e0207 */
[----:B------:R-:W-:Y:S02]  /*16300*/  IMAD R6, R6, UR6, RZ ;  /* 0x0000000606067c24 */ /* 0x000fe4000f8e02ff */
[----:B------:R-:W-:Y:S01]  /*16310*/  IMAD.WIDE.U32 R2, R5, UR6, R2 ;  /* 0x0000000605027c25 */ /* 0x000fe2000f8e0002 */
[----:B------:R-:W-:-:S03]  /*16320*/  LOP3.LUT R20, R20, 0x38, RZ, 0xc0, !PT ;  /* 0x0000003814147812 */ /* 0x000fc600078ec0ff */
[----:B------:R-:W-:Y:S01]  /*16330*/  IMAD R6, R5, UR7, R6 ;  /* 0x0000000705067c24 */ /* 0x000fe2000f8e0206 */
[----:B------:R-:W-:Y:S02]  /*16340*/  LEA R5, P1, R2, UR8, 0x1 ;  /* 0x0000000802057c11 */ /* 0x000fe4000f8208ff */
[----:B------:R-:W-:Y:S02]  /*16350*/  ISETP.GE.AND P0, PT, R20, UR4, PT ;  /* 0x0000000414007c0c */ /* 0x000fe4000bf06270 */
[----:B------:R-:W-:Y:S01]  /*16360*/  IADD3 R6, R3, R6, RZ ;  /* 0x0000000603067210 */ /* 0x000fe20007ffe0ff */
        /* <DEDUP_REMOVED lines=49> */
[----:B0-----:R-:W-:-:S04]  /*16680*/  @!P1 LEA R7, P2, R20, R7, 0x1 ;  /* 0x0000000714079211 */ /* 0x001fc800078408ff */
[----:B-1----:R-:W-:-:S04]  /*16690*/  @!P1 IADD3.X R6, RZ, R6, RZ, P2, !PT ;  /* 0x00000006ff069210 */ /* 0x002fc800017fe4ff */
        /* <DEDUP_REMOVED lines=35> */
[----:B0-----:R-:W-:-:S04]  /*168d0*/  @!P2 LEA R0, P1, R20, R0, 0x1 ;  /* 0x000000001400a211 */ /* 0x001fc800078208ff */
[----:B-1----:R-:W-:-:S05]  /*168e0*/  @!P2 IADD3.X R6, RZ, R8, RZ, P1, !PT ;  /* 0x00000008ff06a210 */ /* 0x002fca0000ffe4ff */
        /* <DEDUP_REMOVED lines=21> */
.L_x_14794:
[----:B------:R-:W-:Y:S01]  /*16a40*/  IADD3 R25, R25, 0xb0, RZ ;  /* 0x000000b019197810 */ /* 0x000fe20007ffe0ff */
        /* <DEDUP_REMOVED lines=10> */
.L_x_14617:
        /* <DEDUP_REMOVED lines=18> */
.L_x_14795:
[----:B------:R-:W-:Y:S05]  /*16c10*/  BSYNC B0 ;  /* 0x0000000000007941 */ /* 0x000fea0003800000 */
.L_x_14618:
        /* <DEDUP_REMOVED lines=21> */
[----:B------:R-:W-:Y:S01]  /*16d70*/  IADD3 R5, R18, 0x1, RZ ;  /* 0x0000000112057810 */ /* 0x000fe20007ffe0ff */
[----:B------:R-:W-:Y:S03]  /*16d80*/  BSSY B1, `(.L_x_14624) ;  /* 0x0000070000017945 */ /* 0x000fe60003800000 */
        /* <DEDUP_REMOVED lines=29> */
.L_x_14626:
[----:B------:R-:W-:Y:S01]  /*16f60*/  IMAD R2, R5, 0x8, R16 ;  /* 0x0000000805027824 */ /* 0x000fe200078e0210 */
[----:B------:R-:W-:Y:S01]  /*16f70*/  SHF.L.U32 R3, R10, 0x1f, RZ ;  /* 0x0000001f0a037819 */ /* 0x000fe200000006ff */
[----:B------:R-:W-:Y:S03]  /*16f80*/  BSSY B3, `(.L_x_14627) ;  /* 0x0000003000037945 */ /* 0x000fe60003800000 */
[----:B------:R-:W1:Y:S02]  /*16f90*/  SYNCS.PHASECHK.TRANS64.TRYWAIT P0, [R2+URZ+0x16840], R3 ;  /* 0x01684003020075a7 */ /* 0x000e64000800017f */
[----:B-1----:R-:W-:Y:S05]  /*16fa0*/  @!P0 BRA `(.L_x_14628) ;  /* 0x00000058001c8947 */ /* 0x002fea0003800000 */
.L_x_14796:
[----:B------:R-:W-:Y:S05]  /*16fb0*/  BSYNC B3 ;  /* 0x0000000000037941 */ /* 0x000fea0003800000 */
.L_x_14627:
        /* <DEDUP_REMOVED lines=12> */
.L_x_14630:
[----:B------:R-:W-:Y:S05]  /*17080*/  BSYNC B3 ;  /* 0x0000000000037941 */ /* 0x000fea0003800000 */
.L_x_14629:
        /* <DEDUP_REMOVED lines=11> */
.L_x_14631:
        /* <DEDUP_REMOVED lines=15> */
.L_x_14797:
[----:B------:R-:W-:Y:S05]  /*17230*/  BSYNC B3 ;  /* 0x0000000000037941 */ /* 0x000fea0003800000 */
.L_x_14632:
        /* <DEDUP_REMOVED lines=12> */
.L_x_14635:
[----:B------:R-:W-:Y:S05]  /*17300*/  BSYNC B3 ;  /* 0x0000000000037941 */ /* 0x000fea0003800000 */
.L_x_14634:
[----:B------:R-:W-:Y:S01]  /*17310*/  R2UR UR10, R11 ;  /* 0x000000000b0a72ca */ /* 0x000fe200000e0000 */
[----:B0-----:R-:W-:Y:S01]  /*17320*/  IMAD R2, R18, 0x4000, R16 ;  /* 0x0000400012027824 */ /* 0x001fe200078e0210 */
[----:B------:R-:W-:Y:S01]  /*17330*/  R2UR UR6, R12 ;  /* 0x000000000c0672ca */ /* 0x000fe200000e0000 */
[----:B------:R-:W-:Y:S01]  /*17340*/  UIADD3 UR4, UP0, UR38, 0x470, URZ ;  /* 0x0000047026047890 */ /* 0x000fe2000ff1e03f */
[----:B------:R-:W-:Y:S01]  /*17350*/  R2UR UR7, R13 ;  /* 0x000000000d0772ca */ /* 0x000fe200000e0000 */
[----:B------:R-:W-:Y:S01]  /*17360*/  IMAD R7, R22, 0x80, R26 ;  /* 0x0000008016077824 */ /* 0x000fe200078e021a */
[----:B------:R-:W-:Y:S01]  /*17370*/  LEA R3, R18, R16, 0x3 ;  /* 0x0000001012037211 */ /* 0x000fe200078e18ff */
[----:B------:R-:W-:Y:S01]  /*17380*/  VIADD R2, R2, 0x400 ;  /* 0x0000040002027836 */ /* 0x000fe20000000000 */
[----:B------:R-:W-:Y:S01]  /*17390*/  PLOP3.LUT P0, PT, PT, PT, PT, 0x80, 0x0 ;  /* 0x000000000000781c */ /* 0x000fe20003f0f070 */
[----:B------:R-:W-:Y:S02]  /*173a0*/  UIADD3.X UR5, URZ, UR39, URZ, UP0, !UPT ;  /* 0x000000273f057290 */ /* 0x000fe400087fe43f */
[----:B------:R-:W-:-:S10]  /*173b0*/  VIADD R3, R3, 0x16850 ;  /* 0x0001685003037836 */ /* 0x000fd40000000000 */
.L_x_14636:
        /* <DEDUP_REMOVED lines=12> */
.L_x_14625:
[----:B------:R-:W-:Y:S05]  /*17480*/  BSYNC B1 ;  /* 0x0000000000017941 */ /* 0x000fea0003800000 */
.L_x_14624:
[----:B------:R-:W2:Y:S01]  /*17490*/  LDL.LU R0, [R1+0x24] ;  /* 0x0000240001007983 */ /* 0x000ea20000300800 */
[----:B------:R-:W-:Y:S02]  /*174a0*/  IMAD.MOV.U32 R18, RZ, RZ, R5 ;  /* 0x000000ffff127224 */ /* 0x000fe400078e0005 */
[----:B------:R-:W-:Y:S02]  /*174b0*/  IMAD.MOV.U32 R28, RZ, RZ, R10 ;  /* 0x000000ffff1c7224 */ /* 0x000fe400078e000a */
[----:B--2---:R-:W-:-:S07]  /*174c0*/  VIADD R0, R0, 0xfffffffd ;  /* 0xfffffffd00007836 */ /* 0x004fce0000000000 */
.L_x_14623:
[----:B------:R-:W-:Y:S05]  /*174d0*/  BSYNC B2 ;  /* 0x0000000000027941 */ /* 0x000fea0003800000 */
.L_x_14622:
[----:B------:R-:W-:Y:S02]  /*174e0*/  IADD3 R9, R9, -0x2, RZ ;  /* 0xfffffffe09097810 */ /* 0x000fe40007ffe0ff */
[----:B------:R-:W-:-:S04]  /*174f0*/  LOP3.LUT R4, RZ, R4, RZ, 0x33, !PT ;  /* 0x00000004ff047212 */ /* 0x000fc800078e33ff */
[----:B------:R-:W-:-:S13]  /*17500*/  ISETP.NE.AND P0, PT, R9, R4, PT ;  /* 0x000000040900720c */ /* 0x000fda0003f05270 */
[----:B------:R-:W-:Y:S05]  /*17510*/  @!P0 BRA `(.L_x_14621) ;  /* 0x0000000c00a88947 */ /* 0x000fea0003800000 */
[----:B------:R-:W-:-:S07]  /*17520*/  IMAD.MOV.U32 R4, RZ, RZ, R19 ;  /* 0x000000ffff047224 */ /* 0x000fce00078e0013 */
.L_x_14663:
        /* <DEDUP_REMOVED lines=33> */
.L_x_14639:
[----:B------:R-:W-:Y:S01]  /*17740*/  IMAD R2, R6, 0x8, R16 ;  /* 0x0000000806027824 */ /* 0x000fe200078e0210 */
[----:B------:R-:W-:Y:S01]  /*17750*/  SHF.L.U32 R3, R7, 0x1f, RZ ;  /* 0x0000001f07037819 */ /* 0x000fe200000006ff */
[----:B------:R-:W-:Y:S03]  /*17760*/  BSSY B2, `(.L_x_14640) ;  /* 0x0000003000027945 */ /* 0x000fe60003800000 */
[----:B------:R-:W1:Y:S02]  /*17770*/  SYNCS.PHASECHK.TRANS64.TRYWAIT P0, [R2+URZ+0x16840], R3 ;  /* 0x01684003020075a7 */ /* 0x000e64000800017f */
[----:B-1----:R-:W-:Y:S05]  /*17780*/  @!P0 BRA `(.L_x_14641) ;  /* 0x00000050004c8947 */ /* 0x002fea0003800000 */
.L_x_14798:
[----:B------:R-:W-:Y:S05]  /*17790*/  BSYNC B2 ;  /* 0x0000000000027941 */ /* 0x000fea0003800000 */
.L_x_14640:
        /* <DEDUP_REMOVED lines=12> */
.L_x_14643:
[----:B------:R-:W-:Y:S05]  /*17860*/  BSYNC B2 ;  /* 0x0000000000027941 */ /* 0x000fea0003800000 */
.L_x_14642:
        /* <DEDUP_REMOVED lines=11> */
.L_x_14644:
        /* <DEDUP_REMOVED lines=15> */
.L_x_14799:
[----:B------:R-:W-:Y:S05]  /*17a10*/  BSYNC B2 ;  /* 0x0000000000027941 */ /* 0x000fea0003800000 */
.L_x_14645:
        /* <DEDUP_REMOVED lines=11> */
.L_x_14648:
[----:B------:R-:W-:Y:S05]  /*17ad0*/  BSYNC B2 ;  /* 0x0000000000027941 */ /* 0x000fea0003800000 */
.L_x_14647:
[----:B------:R-:W-:Y:S01]  /*17ae0*/  R2UR UR10, R5 ;  /* 0x00000000050a72ca */ /* 0x000fe200000e0000 */
[----:B------:R-:W-:Y:S01]  /*17af0*/  UIADD3 UR4, UP0, UR38, 0x470, URZ ;  /* 0x0000047026047890 */ /* 0x000fe2000ff1e03f */
[----:B------:R-:W-:Y:S01]  /*17b00*/  R2UR UR7, R3 ;  /* 0x00000000030772ca */ /* 0x000fe200000e0000 */
[----:B0-----:R-:W-:Y:S01]  /*17b10*/  VIADD R10, R10, 0x50 ;  /* 0x000000500a0a7836 */ /* 0x001fe20000000000 */
[----:B------:R-:W-:Y:S01]  /*17b20*/  LEA R18, R18, R16, 0xe ;  /* 0x0000001012127211 */ /* 0x000fe200078e70ff */
[----:B------:R-:W-:Y:S01]  /*17b30*/  UIADD3.X UR5, URZ, UR39, URZ, UP0, !UPT ;  /* 0x000000273f057290 */ /* 0x000fe200087fe43f */
[----:B------:R-:W-:Y:S01]  /*17b40*/  R2UR UR6, R2 ;  /* 0x00000000020672ca */ /* 0x000fe200000e0000 */
[----:B------:R-:W-:Y:S01]  /*17b50*/  IMAD R2, R22, 0x80, R26 ;  /* 0x0000008016027824 */ /* 0x000fe200078e021a */
[----:B------:R-:W-:Y:S01]  /*17b60*/  PLOP3.LUT P0, PT, PT, PT, PT, 0x80, 0x0 ;  /* 0x000000000000781c */ /* 0x000fe20003f0f070 */
[----:B------:R-:W-:-:S12]  /*17b70*/  VIADD R18, R18, 0x400 ;  /* 0x0000040012127836 */ /* 0x000fd80000000000 */
.L_x_14649:
        /* <DEDUP_REMOVED lines=12> */
.L_x_14638:
[----:B------:R-:W-:Y:S05]  /*17c40*/  BSYNC B1 ;  /* 0x0000000000017941 */ /* 0x000fea0003800000 */
.L_x_14637:
        /* <DEDUP_REMOVED lines=33> */
.L_x_14652:
[----:B------:R-:W-:Y:S01]  /*17e60*/  IMAD R2, R18, 0x8, R16 ;  /* 0x0000000812027824 */ /* 0x000fe200078e0210 */
[----:B------:R-:W-:Y:S01]  /*17e70*/  SHF.L.U32 R3, R28, 0x1f, RZ ;  /* 0x0000001f1c037819 */ /* 0x000fe200000006ff */
[----:B------:R-:W-:Y:S03]  /*17e80*/  BSSY B2, `(.L_x_14653) ;  /* 0x0000003000027945 */ /* 0x000fe60003800000 */
[----:B------:R-:W1:Y:S02]  /*17e90*/  SYNCS.PHASECHK.TRANS64.TRYWAIT P0, [R2+URZ+0x16840], R3 ;  /* 0x01684003020075a7 */ /* 0x000e64000800017f */
[----:B-1----:R-:W-:Y:S05]  /*17ea0*/  @!P0 BRA `(.L_x_14654) ;  /* 0x0000004800ac8947 */ /* 0x002fea0003800000 */
.L_x_14800:
[----:B------:R-:W-:Y:S05]  /*17eb0*/  BSYNC B2 ;  /* 0x0000000000027941 */ /* 0x000fea0003800000 */
.L_x_14653:
        /* <DEDUP_REMOVED lines=12> */
.L_x_14656:
[----:B------:R-:W-:Y:S05]  /*17f80*/  BSYNC B2 ;  /* 0x0000000000027941 */ /* 0x000fea0003800000 */
.L_x_14655:
[----:B-1----:R-:W-:Y:S01]  /*17f90*/  IMAD.MOV.U32 R2, RZ, RZ, RZ ;  /* 0x000000ffff027224 */ /* 0x002fe200078e00ff */
[----:B------:R-:W-:Y:S01]  /*17fa0*/  UIADD3 UR4, UP0, UR38, 0x370, URZ ;  /* 0x0000037026047890 */ /* 0x000fe2000ff1e03f */
[C---:B------:R-:W-:Y:S01]  /*17fb0*/  IMAD R5, R18.reuse, 0x8, R8 ;  /* 0x0000000812057824 */ /* 0x040fe200078e0208 */
[----:B------:R-:W-:Y:S01]  /*17fc0*/  PLOP3.LUT P0, PT, PT, PT, PT, 0x80, 0x0 ;  /* 0x000000000000781c */ /* 0x000fe20003f0f070 */
[----:B------:R-:W-:Y:S01]  /*17fd0*/  IMAD R3, R18, 0x4000, R16 ;  /* 0x0000400012037824 */ /* 0x000fe200078e0210 */
[----:B------:R-:W-:Y:S01]  /*17fe0*/  R2UR UR10, R2 ;  /* 0x00000000020a72ca */ /* 0x000fe200000e0000 */
[----:B------:R-:W-:Y:S01]  /*17ff0*/  IMAD R11, R10, 0x80, R26 ;  /* 0x000000800a0b7824 */ /* 0x000fe200078e021a */
[----:B------:R-:W-:Y:S01]  /*18000*/  IADD3 R5, R5, 0x30, RZ ;  /* 0x0000003005057810 */ /* 0x000fe20007ffe0ff */
[----:B------:R-:W-:Y:S01]  /*18010*/  VIADD R3, R3, 0xe400 ;  /* 0x0000e40003037836 */ /* 0x000fe20000000000 */
[----:B------:R-:W-:Y:S01]  /*18020*/  UIADD3.X UR5, URZ, UR39, URZ, UP0, !UPT ;  /* 0x000000273f057290 */ /* 0x000fe200087fe43f */
[----:B------:R-:W-:Y:S01]  /*18030*/  UMOV UR6, 0x0 ;  /* 0x0000000000067882 */ /* 0x000fe20000000000 */
[----:B------:R-:W-:-:S10]  /*18040*/  UMOV UR7, 0x14f00000 ;  /* 0x14f0000000077882 */ /* 0x000fd40000000000 */
.L_x_14657:
        /* <DEDUP_REMOVED lines=15> */
.L_x_14801:
[----:B------:R-:W-:Y:S05]  /*18140*/  BSYNC B2 ;  /* 0x0000000000027941 */ /* 0x000fea0003800000 */
.L_x_14658:
        /* <DEDUP_REMOVED lines=11> */
.L_x_14661:
[----:B------:R-:W-:Y:S05]  /*18200*/  BSYNC B2 ;  /* 0x0000000000027941 */ /* 0x000fea0003800000 */
.L_x_14660:
        /* <DEDUP_REMOVED lines=8> */
[----:B------:R-:W-:Y:S01]  /*18290*/  IADD3 R6, R6, 0x400, RZ ;  /* 0x0000040006067810 */ /* 0x000fe20007ffe0ff */
[----:B------:R-:W-:-:S12]  /*182a0*/  UIADD3.X UR5, URZ, UR39, URZ, UP0, !UPT ;  /* 0x000000273f057290 */ /* 0x000fd800087fe43f */
.L_x_14662:
        /* <DEDUP_REMOVED lines=12> */
.L_x_14651:
[----:B------:R-:W-:Y:S05]  /*18370*/  BSYNC B1 ;  /* 0x0000000000017941 */ /* 0x000fea0003800000 */
.L_x_14650:
[----:B------:R-:W2:Y:S01]  /*18380*/  LDL R2, [R1+0xc] ;  /* 0x00000c0001027983 */ /* 0x000ea20000100800 */
[----:B------:R-:W-:Y:S01]  /*18390*/  VIADD R0, R0, 0xfffffffe ;  /* 0xfffffffe00007836 */ /* 0x000fe20000000000 */
[----:B--2---:R-:W-:-:S13]  /*183a0*/  ISETP.GT.AND P0, PT, R9, R2, PT ;  /* 0x000000020900720c */ /* 0x004fda0003f04270 */
[----:B------:R-:W-:Y:S05]  /*183b0*/  @P0 BRA `(.L_x_14663) ;  /* 0xfffffff0005c0947 */ /* 0x000fea000383ffff */
.L_x_14621:
[----:B------:R-:W-:Y:S05]  /*183c0*/  BSYNC B0 ;  /* 0x0000000000007941 */ /* 0x000fea0003800000 */
.L_x_14620:
        /* <DEDUP_REMOVED lines=17> */
.L_x_14665:
[----:B------:R-:W-:Y:S05]  /*184e0*/  BSYNC B0 ;  /* 0x0000000000007941 */ /* 0x000fea0003800000 */
.L_x_14664:
        /* <DEDUP_REMOVED lines=10> */
.L_x_14802:
[----:B------:R-:W-:Y:S05]  /*18590*/  BSYNC B1 ;  /* 0x0000000000017941 */ /* 0x000fea0003800000 */
.L_x_14668:
        /* <DEDUP_REMOVED lines=9> */
.L_x_14671:
[----:B------:R-:W-:Y:S05]  /*18630*/  BSYNC B1 ;  /* 0x0000000000017941 */ /* 0x000fea0003800000 */
.L_x_14670:
[----:B0-----:R-:W-:Y:S01]  /*18640*/  IMAD R0, R18, 0x4000, R16 ;  /* 0x0000400012007824 */ /* 0x001fe200078e0210 */
[----:B------:R-:W-:Y:S01]  /*18650*/  UIADD3 UR4, UP0, UR38, 0x470, URZ ;  /* 0x0000047026047890 */ /* 0x000fe2000ff1e03f */
[----:B------:R-:W-:Y:S01]  /*18660*/  IMAD R22, R22, 0x80, R26 ;  /* 0x0000008016167824 */ /* 0x000fe200078e021a */
[----:B------:R-:W-:Y:S01]  /*18670*/  PLOP3.LUT P0, PT, PT, PT, PT, 0x80, 0x0 ;  /* 0x000000000000781c */ /* 0x000fe20003f0f070 */
[----:B------:R-:W-:Y:S01]  /*18680*/  VIADD R2, R3, 0x16850 ;  /* 0x0001685003027836 */ /* 0x000fe20000000000 */
[----:B------:R-:W-:Y:S01]  /*18690*/  IADD3 R0, R0, 0x400, RZ ;  /* 0x0000040000007810 */ /* 0x000fe20007ffe0ff */
[----:B------:R-:W-:Y:S01]  /*186a0*/  UIADD3.X UR5, URZ, UR39, URZ, UP0, !UPT ;  /* 0x000000273f057290 */ /* 0x000fe200087fe43f */
[----:B------:R-:W-:Y:S01]  /*186b0*/  UMOV UR6, 0x0 ;  /* 0x0000000000067882 */ /* 0x000fe20000000000 */
[----:B------:R-:W-:Y:S01]  /*186c0*/  UMOV UR7, 0x14f00000 ;  /* 0x14f0000000077882 */ /* 0x000fe20000000000 */
[----:B------:R-:W-:-:S09]  /*186d0*/  UMOV UR10, URZ ;  /* 0x0000003f000a7c82 */ /* 0x000fd20008000000 */
.L_x_14672:
        /* <DEDUP_REMOVED lines=10> */
.L_x_14667:
[----:B------:R-:W-:Y:S05]  /*18780*/  BSYNC B0 ;  /* 0x0000000000007941 */ /* 0x000fea0003800000 */
.L_x_14666:
[----:B------:R-:W-:-:S05]  /*18790*/  VIADD R18, R18, 0x1 ;  /* 0x0000000112127836 */ /* 0x000fca0000000000 */
[----:B------:R-:W-:-:S04]  /*187a0*/  ISETP.NE.AND P0, PT, R18, 0x2, PT ;  /* 0x000000021200780c */ /* 0x000fc80003f05270 */
[----:B------:R-:W-:Y:S02]  /*187b0*/  SEL R3, RZ, 0x1, P0 ;  /* 0x00000001ff037807 */ /* 0x000fe40000000000 */
[----:B------:R-:W-:Y:S02]  /*187c0*/  SEL R18, R18, RZ, P0 ;  /* 0x000000ff12127207 */ /* 0x000fe40000000000 */
[----:B------:R-:W-:-:S07]  /*187d0*/  LOP3.LUT R28, R28, R3, RZ, 0x3c, !PT ;  /* 0x000000031c1c7212 */ /* 0x000fce00078e3cff */
.L_x_14602:
[----:B------:R-:W-:Y:S05]  /*187e0*/  BSYNC B7 ;  /* 0x0000000000077941 */ /* 0x000fea0003800000 */
.L_x_14600:
        /* <DEDUP_REMOVED lines=12> */
.L_x_14673:
[----:B------:R-:W3:Y:S01]  /*188b0*/  S2R R0, SR_TID.X ;  /* 0x0000000000007919 */ /* 0x000ee20000002100 */
[----:B------:R-:W-:Y:S01]  /*188c0*/  UMOV UR4, 0xffffffff ;  /* 0xffffffff00047882 */ /* 0x000fe20000000000 */
[----:B---3--:R-:W-:-:S04]  /*188d0*/  LOP3.LUT R8, R0, 0x1f, RZ, 0xc0, !PT ;  /* 0x0000001f00087812 */ /* 0x008fc800078ec0ff */
[----:B------:R-:W-:Y:S01]  /*188e0*/  ISETP.NE.AND P0, PT, R8, 0x1f, PT ;  /* 0x0000001f0800780c */ /* 0x000fe20003f05270 */
[----:B------:R-:W-:-:S12]  /*188f0*/  BRA.DIV UR4, `(.L_x_14675) ;  /* 0x0000004204547947 */ /* 0x000fd8000b800000 */
[----:B0-----:R-:W-:Y:S01]  /*18900*/  IMAD.IADD R9, R27, 0x1, R8 ;  /* 0x000000011b097824 */ /* 0x001fe200078e0208 */
[----:B------:R-:W-:-:S04]  /*18910*/  ULDC UR4, c[0x0][0xc3c] ;  /* 0x00030f0000047ab9 */ /* 0x000fc80000000800 */
        /* <DEDUP_REMOVED lines=36> */
.L_x_14812:
[----:B------:R-:W-:Y:S02]  /*18b60*/  ULDC UR4, c[0x0][0xc38] ;  /* 0x00030e0000047ab9 */ /* 0x000fe40000000800 */
[----:B------:R-:W-:-:S04]  /*18b70*/  IMAD.U32 R4, RZ, RZ, UR4 ;  /* 0x00000004ff047e24 */ /* 0x000fc8000f8e00ff */
[----:B--2---:R-:W-:-:S04]  /*18b80*/  IMAD R3, R14, R4, RZ ;  /* 0x000000040e037224 */ /* 0x004fc800078e02ff */
[----:B------:R-:W-:-:S05]  /*18b90*/  IMAD.IADD R6, R6, 0x1, R3 ;  /* 0x0000000106067824 */ /* 0x000fca00078e0203 */
[----:B------:R-:W-:-:S13]  /*18ba0*/  ISETP.GT.AND P6, PT, R6, R0, PT ;  /* 0x000000000600720c */ /* 0x000fda0003fc4270 */
[----:B------:R-:W-:Y:S05]  /*18bb0*/  @P6 BRA `(.L_x_14676) ;  /* 0x0000000000a46947 */ /* 0x000fea0003800000 */
.L_x_14679:
[----:B0-----:R-:W0:Y:S01]  /*18bc0*/  LDC R2, c[0x0][0xc3c] ;  /* 0x00030f00ff027b82 */ /* 0x001e220000000800 */
[----:B------:R-:W-:-:S05]  /*18bd0*/  VIADD R27, R27, 0x1f ;  /* 0x0000001f1b1b7836 */ /* 0x000fca0000000000 */
[----:B0-----:R-:W-:-:S13]  /*18be0*/  ISETP.GE.AND P6, PT, R27, R2, PT ;  /* 0x000000021b00720c */ /* 0x001fda0003fc6270 */
[----:B------:R-:W-:Y:S05]  /*18bf0*/  @P6 BRA `(.L_x_14677) ;  /* 0x0000000800bc6947 */ /* 0x000fea0003800000 */
[----:B------:R-:W0:Y:S01]  /*18c00*/  S2R R3, SR_TID.X ;  /* 0x0000000000037919 */ /* 0x000e220000002100 */
[----:B------:R-:W-:Y:S02]  /*18c10*/  MOV R25, RZ ;  /* 0x000000ff00197202 */ /* 0x000fe40000000f00 */
        /* <DEDUP_REMOVED lines=29> */
.L_x_14820:
[----:B------:R-:W-:Y:S02]  /*18df0*/  ULDC UR4, c[0x0][0xc38] ;  /* 0x00030e0000047ab9 */ /* 0x000fe40000000800 */
[----:B------:R-:W-:-:S04]  /*18e00*/  IMAD.U32 R4, RZ, RZ, UR4 ;  /* 0x00000004ff047e24 */ /* 0x000fc8000f8e00ff */
[----:B--2---:R-:W-:-:S04]  /*18e10*/  IMAD R3, R14, R4, RZ ;  /* 0x000000040e037224 */ /* 0x004fc800078e02ff */
[----:B------:R-:W-:-:S05]  /*18e20*/  IMAD.IADD R6, R3, 0x1, R6 ;  /* 0x0000000103067824 */ /* 0x000fca00078e0206 */
[----:B------:R-:W-:-:S13]  /*18e30*/  ISETP.GT.AND P6, PT, R6, R0, PT ;  /* 0x000000000600720c */ /* 0x000fda0003fc4270 */
[----:B------:R-:W-:Y:S05]  /*18e40*/  @!P6 BRA `(.L_x_14679) ;  /* 0xfffffffc005ce947 */ /* 0x000fea000383ffff */
.L_x_14676:
[----:B------:R-:W-:Y:S01]  /*18e50*/  IADD3 R6, -R3, R6, RZ ;  /* 0x0000000603067210 */ /* 0x000fe20007ffe1ff */
[----:B------:R-:W-:-:S04]  /*18e60*/  UMOV UR4, 0xffffffff ;  /* 0xffffffff00047882 */ /* 0x000fc80000000000 */
        /* <DEDUP_REMOVED lines=8> */
.L_x_14825:
[----:B------:R-:W-:-:S13]  /*18ef0*/  ISETP.NE.AND P0, PT, R3, RZ, PT ;  /* 0x000000ff0300720c */ /* 0x000fda0003f05270 */
[----:B------:R-:W-:Y:S05]  /*18f00*/  @!P0 BRA `(.L_x_14681) ;  /* 0x0000000000108947 */ /* 0x000fea0003800000 */
[----:B------:R-:W-:Y:S01]  /*18f10*/  UMOV UR4, 0xffffffff ;  /* 0xffffffff00047882 */ /* 0x000fe20000000000 */
[----:B------:R-:W-:Y:S02]  /*18f20*/  VIADD R12, R7, 0xffffffff ;  /* 0xffffffff070c7836 */ /* 0x000fe40000000000 */
[----:B------:R-:W-:Y:S05]  /*18f30*/  BRA.DIV UR4, `(.L_x_14682) ;  /* 0x0000004604147947 */ /* 0x000fea000b800000 */
[----:B------:R0:W0:Y:S02]  /*18f40*/  SHFL.IDX PT, R24, R2, R12, 0x1f ;  /* 0x00001f0c02187589 */ /* 0x00002400000e0000 */
.L_x_14681:
[----:B----4-:R-:W-:Y:S01]  /*18f50*/  ISETP.NE.AND P0, PT, R5, 0x1, PT ;  /* 0x000000010500780c */ /* 0x010fe20003f05270 */
[----:B0-----:R-:W-:-:S04]  /*18f60*/  IMAD R24, R24, R4, R6 ;  /* 0x0000000418187224 */ /* 0x001fc800078e0206 */
[----:B------:R-:W-:-:S08]  /*18f70*/  IMAD.IADD R0, R0, 0x1, -R24 ;  /* 0x0000000100007824 */ /* 0x000fd000078e0a18 */
[----:B------:R-:W-:Y:S05]  /*18f80*/  @!P0 BRA `(.L_x_14683) ;  /* 0x0000000000dc8947 */ /* 0x000fea0003800000 */
[----:B---3--:R-:W-:Y:S01]  /*18f90*/  IABS R6, R25 ;  /* 0x0000001900067213 */ /* 0x008fe20000000000 */
[----:B------:R-:W-:Y:S01]  /*18fa0*/  IMAD.MOV.U32 R2, RZ, RZ, RZ ;  /* 0x000000ffff027224 */ /* 0x000fe200078e00ff */
[----:B------:R-:W-:Y:S02]  /*18fb0*/  IABS R4, R5 ;  /* 0x0000000500047213 */ /* 0x000fe40000000000 */
[----:B--2---:R-:W0:Y:S08]  /*18fc0*/  I2F.RP R7, R6 ;  /* 0x0000000600077306 */ /* 0x004e300000209400 */
[----:B------:R-:W-:Y:S08]  /*18fd0*/  I2F.RP R10, R4 ;  /* 0x00000004000a7306 */ /* 0x000ff00000209400 */
        /* <DEDUP_REMOVED lines=16> */
[----:B------:R-:W-:Y:S01]  /*190e0*/  @!P1 IADD3 R9, R9, -R6, RZ ;  /* 0x8000000609099210 */ /* 0x000fe20007ffe0ff */
[----:B------:R-:W-:Y:S01]  /*190f0*/  @!P1 VIADD R7, R7, 0x1 ;  /* 0x0000000107079836 */ /* 0x000fe20000000000 */
[----:B------:R-:W-:-:S02]  /*19100*/  ISETP.NE.AND P1, PT, R25, RZ, PT ;  /* 0x000000ff1900720c */ /* 0x000fc40003f25270 */
[----:B------:R-:W-:Y:S02]  /*19110*/  ISETP.GE.U32.AND P0, PT, R9, R6, PT ;  /* 0x000000060900720c */ /* 0x000fe40003f06070 */
[----:B------:R-:W-:Y:S01]  /*19120*/  IABS R6, R5 ;  /* 0x0000000500067213 */ /* 0x000fe20000000000 */
[----:B0-----:R-:W-:-:S04]  /*19130*/  IMAD.MOV R9, RZ, RZ, -R3 ;  /* 0x000000ffff097224 */ /* 0x001fc800078e0a03 */
[----:B------:R-:W-:Y:S02]  /*19140*/  IMAD.MOV R6, RZ, RZ, -R6 ;  /* 0x000000ffff067224 */ /* 0x000fe400078e0a06 */
[----:B------:R-:W-:-:S04]  /*19150*/  IMAD R9, R9, R4, RZ ;  /* 0x0000000409097224 */ /* 0x000fc800078e02ff */
[----:B------:R-:W-:Y:S02]  /*19160*/  @P0 VIADD R7, R7, 0x1 ;  /* 0x0000000107070836 */ /* 0x000fe40000000000 */
        /* <DEDUP_REMOVED lines=23> */
[----:B------:R-:W-:Y:S01]  /*192e0*/  IMAD R26, R5, 0x10000, R2 ;  /* 0x00010000051a7824 */ /* 0x000fe200078e0202 */
[----:B------:R-:W-:Y:S06]  /*192f0*/  BRA `(.L_x_14684) ;  /* 0x0000000000f07947 */ /* 0x000fec0003800000 */
.L_x_14683:
        /* <DEDUP_REMOVED lines=11> */
[----:B-1----:R-:W-:Y:S01]  /*193b0*/  IMAD R11, R10, R7, RZ ;  /* 0x000000070a0b7224 */ /* 0x002fe200078e02ff */
[----:B------:R-:W-:-:S03]  /*193c0*/  IABS R10, R5 ;  /* 0x00000005000a7213 */ /* 0x000fc60000000000 */
        /* <DEDUP_REMOVED lines=26> */
[----:B0-----:R-:W-:Y:S01]  /*19570*/  MOV R2, RZ ;  /* 0x000000ff00027202 */ /* 0x001fe20000000f00 */
        /* <DEDUP_REMOVED lines=20> */
.L_x_14684:
[----:B------:R-:W-:-:S05]  /*196c0*/  LOP3.LUT R0, RZ, R3, RZ, 0x33, !PT ;  /* 0x00000003ff007212 */ /* 0x000fca00078e33ff */
[----:B------:R-:W-:Y:S01]  /*196d0*/  IMAD.IADD R25, R25, 0x1, R0 ;  /* 0x0000000119197824 */ /* 0x000fe200078e0200 */
[----:B------:R-:W-:Y:S06]  /*196e0*/  BRA `(.L_x_14685) ;  /* 0x00000000001c7947 */ /* 0x000fec0003800000 */
.L_x_14677:
[----:B------:R-:W-:Y:S01]  /*196f0*/  UMOV UR4, URZ ;  /* 0x0000003f00047c82 */ /* 0x000fe20008000000 */
[----:B------:R-:W-:Y:S01]  /*19700*/  UMOV UR5, URZ ;  /* 0x0000003f00057c82 */ /* 0x000fe20008000000 */
[----:B------:R-:W-:Y:S01]  /*19710*/  ULDC UR6, c[0x0][0xc3c] ;  /* 0x00030f0000067ab9 */ /* 0x000fe20000000800 */
[----:B------:R-:W-:Y:S01]  /*19720*/  IMAD.MOV.U32 R24, RZ, RZ, R0 ;  /* 0x000000ffff187224 */ /* 0x000fe200078e0000 */
[----:B------:R-:W-:Y:S01]  /*19730*/  MOV R25, UR4 ;  /* 0x0000000400197c02 */ /* 0x000fe20008000f00 */
[----:B------:R-:W-:Y:S02]  /*19740*/  IMAD.U32 R26, RZ, RZ, UR5 ;  /* 0x00000005ff1a7e24 */ /* 0x000fe4000f8e00ff */
[----:B------:R-:W-:-:S07]  /*19750*/  IMAD.U32 R27, RZ, RZ, UR6 ;  /* 0x00000006ff1b7e24 */ /* 0x000fce000f8e00ff */
.L_x_14685:
        /* <DEDUP_REMOVED lines=10> */
.L_x_14674:
[----:B------:R-:W-:Y:S02]  /*19800*/  ULDC UR4, c[0x0][0xc3c] ;  /* 0x00030f0000047ab9 */ /* 0x000fe40000000800 */
[----:B----4-:R-:W-:-:S13]  /*19810*/  ISETP.GE.AND P0, PT, R27, UR4, PT ;  /* 0x000000041b007c0c */ /* 0x010fda000bf06270 */
[----:B------:R-:W-:Y:S05]  /*19820*/  @!P0 BRA `(.L_x_14686) ;  /* 0xffffff9c00f08947 */ /* 0x000fea000383ffff */
[----:B------:R-:W-:Y:S05]  /*19830*/  BSYNC B8 ;  /* 0x0000000000087941 */ /* 0x000fea0003800000 */
.L_x_14560:
        /* <DEDUP_REMOVED lines=12> */
.L_x_14828:
[----:B------:R-:W-:Y:S05]  /*19900*/  BSYNC B0 ;  /* 0x0000000000007941 */ /* 0x000fea0003800000 */
.L_x_14687:
[----:B------:R-:W-:-:S03]  /*19910*/  UMOV UR4, 0xffffffff ;  /* 0xffffffff00047882 */ /* 0x000fc60000000000 */
[----:B------:R-:W-:Y:S05]  /*19920*/  BRA.DIV UR4, `(.L_x_14689) ;  /* 0x0000003a04d47947 */ /* 0x000fea000b800000 */
[----:B0-----:R-:W0:Y:S02]  /*19930*/  S2R R0, SR_TID.X ;  /* 0x0000000000007919 */ /* 0x001e240000002100 */
[----:B0-----:R-:W-:-:S04]  /*19940*/  SHF.R.U32.HI R0, RZ, 0x5, R0 ;  /* 0x00000005ff007819 */ /* 0x001fc80000011600 */
[----:B------:R-:W-:-:S05]  /*19950*/  LOP3.LUT R0, R0, 0x3, RZ, 0xc0, !PT ;  /* 0x0000000300007812 */ /* 0x000fca00078ec0ff */
[----:B------:R0:W2:Y:S02]  /*19960*/  SHFL.IDX PT, R14, R0, RZ, 0x1f ;  /* 0x00001fff000e7589 */ /* 0x0000a400000e0000 */
.L_x_14831:
[----:B--2---:R-:W-:-:S13]  /*19970*/  ISETP.NE.AND P0, PT, R14, RZ, PT ;  /* 0x000000ff0e00720c */ /* 0x004fda0003f05270 */
[----:B------:R-:W-:Y:S05]  /*19980*/  @P0 BRA `(.L_x_14407) ;  /* 0x0000000000880947 */ /* 0x000fea0003800000 */
[----:B------:R-:W-:-:S03]  /*19990*/  UMOV UR4, 0xffffffff ;  /* 0xffffffff00047882 */ /* 0x000fc60000000000 */
[----:B------:R-:W-:Y:S05]  /*199a0*/  BRA.DIV UR4, `(.L_x_14690) ;  /* 0x0000003a04e87947 */ /* 0x000fea000b800000 */
[----:B------:R-:W-:-:S13]  /*199b0*/  ELECT P6, URZ, PT ;  /* 0x00000000003f782f */ /* 0x000fda00038c0000 */
.L_x_14834:
[----:B------:R-:W-:Y:S05]  /*199c0*/  @!P6 BRA `(.L_x_14407) ;  /* 0x000000000078e947 */ /* 0x000fea0003800000 */
[----:B0-----:R-:W2:Y:S02]  /*199d0*/  LDL.LU R0, [R1+0x50] ;  /* 0x0000500001007983 */ /* 0x001ea40000300800 */
[----:B--2---:R-:W-:-:S04]  /*199e0*/  LOP3.LUT R0, R0, 0x2, RZ, 0xfc, !PT ;  /* 0x0000000200007812 */ /* 0x004fc800078efcff */
[----:B------:R-:W-:-:S13]  /*199f0*/  ISETP.NE.AND P2, PT, R0, 0x3, PT ;  /* 0x000000030000780c */ /* 0x000fda0003f45270 */
[----:B------:R-:W-:Y:S05]  /*19a00*/  @!P2 BRA `(.L_x_14691) ;  /* 0x000000000004a947 */ /* 0x000fea0003800000 */
[----:B------:R-:W-:Y:S01]  /*19a10*/  BPT.TRAP 0x1 ;  /* 0x000000040000795c */ /* 0x000fe20000300000 */
.L_x_14691:
        /* <DEDUP_REMOVED lines=12> */
.L_x_14835:
[----:B------:R-:W2:Y:S02]  /*19ae0*/  SYNCS.PHASECHK.TRANS64.TRYWAIT P0, [R3+URZ], R0 ;  /* 0x00000000030075a7 */ /* 0x000ea4000800017f */
[----:B--2---:R-:W-:Y:S05]  /*19af0*/  @!P0 BRA `(.L_x_14693) ;  /* 0x0000003800c88947 */ /* 0x004fea0003800000 */
.L_x_14836:
[----:B------:R-:W-:Y:S05]  /*19b00*/  @!P2 BRA `(.L_x_14694) ;  /* 0x000000000004a947 */ /* 0x000fea0003800000 */
[----:B------:R-:W-:Y:S01]  /*19b10*/  BPT.TRAP 0x1 ;  /* 0x000000040000795c */ /* 0x000fe20000300000 */
.L_x_14694:
[----:B--2---:R-:W-:-:S05]  /*19b20*/  IADD3 R3, R9, 0x16860, RZ ;  /* 0x0001686009037810 */ /* 0x004fca0007ffe0ff */
[----:B------:R-:W-:-:S04]  /*19b30*/  IMAD R5, R18, 0x8, R3 ;  /* 0x0000000812057824 */ /* 0x000fc800078e0203 */
[----:B------:R-:W2:Y:S02]  /*19b40*/  SYNCS.PHASECHK.TRANS64.TRYWAIT P0, [R5+URZ], R2 ;  /* 0x00000002050075a7 */ /* 0x000ea4000800017f */
[----:B--2---:R-:W-:Y:S05]  /*19b50*/  @!P0 BRA `(.L_x_14695) ;  /* 0x0000003800c48947 */ /* 0x004fea0003800000 */
.L_x_14837:
[----:B------:R-:W-:-:S07]  /*19b60*/  IMAD R3, R4, 0x8, R3 ;  /* 0x0000000804037824 */ /* 0x000fce00078e0203 */
.L_x_14696:
[----:B----4-:R4:W0:Y:S02]  /*19b70*/  SYNCS.PHASECHK.TRANS64.TRYWAIT P0, [R3+URZ], R0 ;  /* 0x00000000030075a7 */ /* 0x010824000800017f */
[----:B0-----:R-:W-:Y:S05]  /*19b80*/  @!P0 NANOSLEEP.SYNCS 0x989680 ;  /* 0x009896800000895d */ /* 0x001fea0003900000 */
[----:B------:R-:W0:Y:S02]  /*19b90*/  @!P0 SYNCS.PHASECHK.TRANS64 P0, [R3+URZ], R0 ;  /* 0x00000000030085a7 */ /* 0x000e24000800007f */
[----:B0-----:R-:W-:Y:S05]  /*19ba0*/  @!P0 BRA `(.L_x_14696) ;  /* 0xfffffffc00f08947 */ /* 0x001fea000383ffff */
.L_x_14407:
[----:B------:R-:W-:Y:S05]  /*19bb0*/  BSYNC B9 ;  /* 0x0000000000097941 */ /* 0x000fea0003800000 */
.L_x_14404:
[----:B------:R-:W-:Y:S05]  /*19bc0*/  EXIT ;  /* 0x000000000000794d */ /* 0x000fea0003800000 */
.L_x_14427:
[----:B0-----:R0:W1:Y:S02]  /*19bd0*/  SYNCS.PHASECHK.TRANS64.TRYWAIT P6, [R77+URZ+0x16890], R89 ;  /* 0x016890594d0075a7 */ /* 0x00106400080c017f */
[----:B-1----:R-:W-:Y:S05]  /*19be0*/  @!P6 NANOSLEEP.SYNCS 0x989680 ;  /* 0x009896800000e95d */ /* 0x002fea0003900000 */
[----:B------:R-:W1:Y:S02]  /*19bf0*/  @!P6 SYNCS.PHASECHK.TRANS64 P6, [R77+URZ+0x16890], R89 ;  /* 0x016890594d00e5a7 */ /* 0x000e6400080c007f */
[----:B-1----:R-:W-:Y:S05]  /*19c00*/  @!P6 BRA `(.L_x_14427) ;  /* 0xfffffffc00f0e947 */ /* 0x002fea000383ffff */
[----:B------:R-:W-:Y:S05]  /*19c10*/  BRA `(.L_x_14697) ;  /* 0xfffffe9000947947 */ /* 0x000fea000383ffff */
.L_x_14447:
[----:B0-----:R0:W1:Y:S02]  /*19c20*/  SYNCS.PHASECHK.TRANS64.TRYWAIT P5, [R77+URZ+0x16890], R89 ;  /* 0x016890594d0075a7 */ /* 0x00106400080a017f */
[----:B-1----:R-:W-:Y:S05]  /*19c30*/  @!P5 NANOSLEEP.SYNCS 0x989680 ;  /* 0x009896800000d95d */ /* 0x002fea0003900000 */
[----:B------:R-:W1:Y:S02]  /*19c40*/  @!P5 SYNCS.PHASECHK.TRANS64 P5, [R77+URZ+0x16890], R89 ;  /* 0x016890594d00d5a7 */ /* 0x000e6400080a007f */
[----:B-1----:R-:W-:Y:S05]  /*19c50*/  @!P5 BRA `(.L_x_14447) ;  /* 0xfffffffc00f0d947 */ /* 0x002fea000383ffff */
[----:B------:R-:W-:Y:S05]  /*19c60*/  BRA `(.L_x_14698) ;  /* 0xfffffea400047947 */ /* 0x000fea000383ffff */
.L_x_14456:
[----:B-1----:R1:W2:Y:S02]  /*19c70*/  SYNCS.PHASECHK.TRANS64.TRYWAIT P4, [R77+URZ+0x16890], R89 ;  /* 0x016890594d0075a7 */ /* 0x0022a4000808017f */
[----:B--2---:R-:W-:Y:S05]  /*19c80*/  @!P4 NANOSLEEP.SYNCS 0x989680 ;  /* 0x009896800000c95d */ /* 0x004fea0003900000 */
[----:B------:R-:W2:Y:S02]  /*19c90*/  @!P4 SYNCS.PHASECHK.TRANS64 P4, [R77+URZ+0x16890], R89 ;  /* 0x016890594d00c5a7 */ /* 0x000ea4000808007f */
[----:B--2---:R-:W-:Y:S05]  /*19ca0*/  @!P4 BRA `(.L_x_14456) ;  /* 0xfffffffc00f0c947 */ /* 0x004fea000383ffff */
[----:B------:R-:W-:Y:S05]  /*19cb0*/  BRA `(.L_x_14699) ;  /* 0xfffffeb4002c7947 */ /* 0x000fea000383ffff */
.L_x_14462:
[----:B--2---:R2:W3:Y:S02]  /*19cc0*/  SYNCS.PHASECHK.TRANS64.TRYWAIT P3, [R77+URZ+0x168b0], R89 ;  /* 0x0168b0594d0075a7 */ /* 0x0044e4000806017f */
[----:B---3--:R-:W-:Y:S05]  /*19cd0*/  @!P3 NANOSLEEP.SYNCS 0x989680 ;  /* 0x009896800000b95d */ /* 0x008fea0003900000 */
[----:B------:R-:W3:Y:S02]  /*19ce0*/  @!P3 SYNCS.PHASECHK.TRANS64 P3, [R77+URZ+0x168b0], R89 ;  /* 0x0168b0594d00b5a7 */ /* 0x000ee4000806007f */
[----:B---3--:R-:W-:Y:S05]  /*19cf0*/  @!P3 BRA `(.L_x_14462) ;  /* 0xfffffffc00f0b947 */ /* 0x008fea000383ffff */
[----:B------:R-:W-:Y:S05]  /*19d00*/  BRA `(.L_x_14700) ;  /* 0xfffffeb400c07947 */ /* 0x000fea000383ffff */
.L_x_14472:
        /* <DEDUP_REMOVED lines=13> */
.L_x_14702:
[----:B------:R-:W-:Y:S05]  /*19de0*/  BSYNC B0 ;  /* 0x0000000000007941 */ /* 0x000fea0003800000 */
.L_x_14701:
[----:B------:R-:W-:Y:S01]  /*19df0*/  IMAD.MOV.U32 R157, RZ, RZ, R14 ;  /* 0x000000ffff9d7224 */ /* 0x000fe200078e000e */
[----:B------:R-:W-:Y:S06]  /*19e00*/  BRA `(.L_x_14703) ;  /* 0xfffffebc00cc7947 */ /* 0x000fec000383ffff */
.L_x_14484:
        /* <DEDUP_REMOVED lines=8> */
.L_x_14705:
[----:B------:R-:W-:Y:S05]  /*19e90*/  BSYNC B1 ;  /* 0x0000000000017941 */ /* 0x000fea0003800000 */
.L_x_14704:
        /* <DEDUP_REMOVED lines=8> */
.L_x_14706:
[----:B------:R-:W-:Y:S01]  /*19f20*/  IMAD.MOV.U32 R13, RZ, RZ, R8 ;  /* 0x000000ffff0d7224 */ /* 0x000fe200078e0008 */
[----:B------:R-:W-:-:S07]  /*19f30*/  MOV R0, R14 ;  /* 0x0000000e00007202 */ /* 0x000fce0000000f00 */
[----:B------:R-:W-:Y:S05]  /*19f40*/  WARPSYNC.COLLECTIVE R15, `(.L_x_14707) ;  /* 0x000000000f087348 */ /* 0x000fea0003c00000 */
[----:B------:R0:W1:Y:S02]  /*19f50*/  SHFL.IDX P6, R14, R13, R12, R11 ;  /* 0x0000000c0d0e7389 */ /* 0x00006400000c000b */
[----:B01----:R-:W-:Y:S01]  /*19f60*/  ENDCOLLECTIVE ;  /* 0x000000000000791b */ /* 0x003fe20003800000 */
.L_x_14707:
[----:B------:R-:W-:Y:S02]  /*19f70*/  IMAD.MOV.U32 R13, RZ, RZ, R7 ;  /* 0x000000ffff0d7224 */ /* 0x000fe400078e0007 */
[----:B------:R-:W-:-:S07]  /*19f80*/  IMAD.MOV.U32 R5, RZ, RZ, R14 ;  /* 0x000000ffff057224 */ /* 0x000fce00078e000e */
[----:B------:R-:W-:Y:S05]  /*19f90*/  WARPSYNC.COLLECTIVE R15, `(.L_x_14708) ;  /* 0x000000000f087348 */ /* 0x000fea0003c00000 */
[----:B------:R0:W1:Y:S02]  /*19fa0*/  SHFL.IDX P6, R14, R13, R12, R11 ;  /* 0x0000000c0d0e7389 */ /* 0x00006400000c000b */
[----:B01----:R-:W-:Y:S01]  /*19fb0*/  ENDCOLLECTIVE ;  /* 0x000000000000791b */ /* 0x003fe20003800000 */
.L_x_14708:
[----:B------:R-:W-:Y:S05]  /*19fc0*/  BRA `(.L_x_14709) ;  /* 0xfffffec400507947 */ /* 0x000fea000383ffff */
.L_x_14487:
        /* <DEDUP_REMOVED lines=8> */
.L_x_14711:
[----:B------:R-:W-:Y:S05]  /*1a050*/  BSYNC B1 ;  /* 0x0000000000017941 */ /* 0x000fea0003800000 */
.L_x_14710:
        /* <DEDUP_REMOVED lines=8> */
.L_x_14712:
[----:B------:R-:W-:Y:S02]  /*1a0e0*/  IMAD.MOV.U32 R13, RZ, RZ, R8 ;  /* 0x000000ffff0d7224 */ /* 0x000fe400078e0008 */
[----:B------:R-:W-:-:S07]  /*1a0f0*/  IMAD.MOV.U32 R0, RZ, RZ, R14 ;  /* 0x000000ffff007224 */ /* 0x000fce00078e000e */
[----:B------:R-:W-:Y:S05]  /*1a100*/  WARPSYNC.COLLECTIVE R15, `(.L_x_14713) ;  /* 0x000000000f087348 */ /* 0x000fea0003c00000 */
[----:B------:R0:W1:Y:S02]  /*1a110*/  SHFL.IDX P6, R14, R13, R12, R11 ;  /* 0x0000000c0d0e7389 */ /* 0x00006400000c000b */
[----:B01----:R-:W-:Y:S01]  /*1a120*/  ENDCOLLECTIVE ;  /* 0x000000000000791b */ /* 0x003fe20003800000 */
.L_x_14713:
[----:B------:R-:W-:Y:S02]  /*1a130*/  IMAD.MOV.U32 R13, RZ, RZ, R7 ;  /* 0x000000ffff0d7224 */ /* 0x000fe400078e0007 */
[----:B------:R-:W-:-:S07]  /*1a140*/  IMAD.MOV.U32 R5, RZ, RZ, R14 ;  /* 0x000000ffff057224 */ /* 0x000fce00078e000e */
[----:B------:R-:W-:Y:S05]  /*1a150*/  WARPSYNC.COLLECTIVE R15, `(.L_x_14714) ;  /* 0x000000000f087348 */ /* 0x000fea0003c00000 */
[----:B------:R0:W1:Y:S02]  /*1a160*/  SHFL.IDX P6, R14, R13, R12, R11 ;  /* 0x0000000c0d0e7389 */ /* 0x00006400000c000b */
[----:B01----:R-:W-:Y:S01]  /*1a170*/  ENDCOLLECTIVE ;  /* 0x000000000000791b */ /* 0x003fe20003800000 */
.L_x_14714:
[----:B------:R-:W-:Y:S05]  /*1a180*/  BRA `(.L_x_14715) ;  /* 0xfffffec400bc7947 */ /* 0x000fea000383ffff */
.L_x_14491:
[----:B0-----:R0:W1:Y:S02]  /*1a190*/  SYNCS.PHASECHK.TRANS64.TRYWAIT P0, [R2+URZ+0x16800], R37 ;  /* 0x01680025020075a7 */ /* 0x001064000800017f */
[----:B-1----:R-:W-:Y:S05]  /*1a1a0*/  @!P0 NANOSLEEP.SYNCS 0x989680 ;  /* 0x009896800000895d */ /* 0x002fea0003900000 */
[----:B------:R-:W1:Y:S02]  /*1a1b0*/  @!P0 SYNCS.PHASECHK.TRANS64 P0, [R2+URZ+0x16800], R37 ;  /* 0x01680025020085a7 */ /* 0x000e64000800007f */
[----:B-1----:R-:W-:Y:S05]  /*1a1c0*/  @!P0 BRA `(.L_x_14491) ;  /* 0xfffffffc00f08947 */ /* 0x002fea000383ffff */
[----:B------:R-:W-:Y:S05]  /*1a1d0*/  BRA `(.L_x_14716) ;  /* 0xfffffec800c47947 */ /* 0x000fea000383ffff */
.L_x_14499:
[----:B------:R-:W0:Y:S01]  /*1a1e0*/  LDC R41, c[0x0][0x3f4] ;  /* 0x0000fd00ff297b82 */ /* 0x000e220000000800 */
[----:B------:R-:W-:Y:S01]  /*1a1f0*/  BSSY B1, `(.L_x_14717) ;  /* 0x0000008000017945 */ /* 0x000fe20003800000 */
[----:B------:R-:W-:Y:S01]  /*1a200*/  IMAD.MOV.U32 R13, RZ, RZ, R26 ;  /* 0x000000ffff0d7224 */ /* 0x000fe200078e001a */
[----:B------:R-:W-:Y:S01]  /*1a210*/  MOV R12, RZ ;  /* 0x000000ff000c7202 */ /* 0x000fe20000000f00 */
[----:B------:R-:W-:Y:S02]  /*1a220*/  IMAD.MOV.U32 R11, RZ, RZ, 0x1c1f ;  /* 0x00001c1fff0b7424 */ /* 0x000fe400078e00ff */
[----:B------:R-:W-:-:S07]  /*1a230*/  IMAD.MOV.U32 R15, RZ, RZ, -0x1 ;  /* 0xffffffffff0f7424 */ /* 0x000fce00078e00ff */
[----:B0-----:R-:W-:Y:S05]  /*1a240*/  WARPSYNC.COLLECTIVE R15, `(.L_x_14718) ;  /* 0x000000000f087348 */ /* 0x001fea0003c00000 */
[----:B------:R1:W2:Y:S02]  /*1a250*/  SHFL.IDX P6, R14, R13, R12, R11 ;  /* 0x0000000c0d0e7389 */ /* 0x0002a400000c000b */
[----:B012---:R-:W-:Y:S01]  /*1a260*/  ENDCOLLECTIVE ;  /* 0x000000000000791b */ /* 0x007fe20003800000 */
.L_x_14718:
[----:B------:R-:W-:Y:S05]  /*1a270*/  BSYNC B1 ;  /* 0x0000000000017941 */ /* 0x000fea0003800000 */
.L_x_14717:
[----:B------:R0:W5:Y:S01]  /*1a280*/  LDL R8, [R1+0x20] ;  /* 0x0000200001087983 */ /* 0x0001620000100800 */
[----:B------:R-:W-:Y:S01]  /*1a290*/  IMAD.MOV.U32 R13, RZ, RZ, R25 ;  /* 0x000000ffff0d7224 */ /* 0x000fe200078e0019 */
[----:B------:R-:W-:Y:S01]  /*1a2a0*/  ISETP.GE.AND P0, PT, R16, R41, PT ;  /* 0x000000291000720c */ /* 0x000fe20003f06270 */
[----:B------:R-:W-:Y:S02]  /*1a2b0*/  IMAD.MOV.U32 R12, RZ, RZ, RZ ;  /* 0x000000ffff0c7224 */ /* 0x000fe400078e00ff */
[----:B------:R-:W-:Y:S02]  /*1a2c0*/  IMAD.MOV.U32 R11, RZ, RZ, 0x1c1f ;  /* 0x00001c1fff0b7424 */ /* 0x000fe400078e00ff */
[----:B------:R-:W-:Y:S02]  /*1a2d0*/  IMAD.MOV.U32 R15, RZ, RZ, -0x1 ;  /* 0xffffffffff0f7424 */ /* 0x000fe400078e00ff */
[----:B0-----:R-:W-:-:S07]  /*1a2e0*/  IMAD.MOV.U32 R0, RZ, RZ, R14 ;  /* 0x000000ffff007224 */ /* 0x001fce00078e000e */
[----:B-----5:R-:W-:Y:S05]  /*1a2f0*/  WARPSYNC.COLLECTIVE R15, `(.L_x_14719) ;  /* 0x000000000f087348 */ /* 0x020fea0003c00000 */
[----:B------:R0:W1:Y:S02]  /*1a300*/  SHFL.IDX P6, R14, R13, R12, R11 ;  /* 0x0000000c0d0e7389 */ /* 0x00006400000c000b */
[----:B01---5:R-:W-:Y:S01]  /*1a310*/  ENDCOLLECTIVE ;  /* 0x000000000000791b */ /* 0x023fe20003800000 */
.L_x_14719:
[----:B------:R-:W-:Y:S01]  /*1a320*/  MOV R13, R24 ;  /* 0x00000018000d7202 */ /* 0x000fe20000000f00 */
[----:B------:R-:W-:-:S07]  /*1a330*/  IMAD.MOV.U32 R3, RZ, RZ, R14 ;  /* 0x000000ffff037224 */ /* 0x000fce00078e000e */
[----:B------:R-:W-:Y:S05]  /*1a340*/  WARPSYNC.COLLECTIVE R15, `(.L_x_14720) ;  /* 0x000000000f087348 */ /* 0x000fea0003c00000 */
[----:B------:R0:W1:Y:S02]  /*1a350*/  SHFL.IDX P6, R14, R13, R12, R11 ;  /* 0x0000000c0d0e7389 */ /* 0x00006400000c000b */
[----:B01----:R-:W-:Y:S01]  /*1a360*/  ENDCOLLECTIVE ;  /* 0x000000000000791b */ /* 0x003fe20003800000 */
.L_x_14720:
[----:B------:R-:W-:Y:S02]  /*1a370*/  IMAD.MOV.U32 R13, RZ, RZ, R27 ;  /* 0x000000ffff0d7224 */ /* 0x000fe400078e001b */
[----:B------:R-:W-:-:S07]  /*1a380*/  IMAD.MOV.U32 R4, RZ, RZ, R14 ;  /* 0x000000ffff047224 */ /* 0x000fce00078e000e */
[----:B------:R-:W-:Y:S05]  /*1a390*/  WARPSYNC.COLLECTIVE R15, `(.L_x_14721) ;  /* 0x000000000f087348 */ /* 0x000fea0003c00000 */
[----:B------:R0:W1:Y:S02]  /*1a3a0*/  SHFL.IDX P6, R14, R13, R12, R11 ;  /* 0x0000000c0d0e7389 */ /* 0x00006400000c000b */
[----:B01----:R-:W-:Y:S01]  /*1a3b0*/  ENDCOLLECTIVE ;  /* 0x000000000000791b */ /* 0x003fe20003800000 */
.L_x_14721:
[----:B------:R-:W-:-:S05]  /*1a3c0*/  IMAD R32, R8, R32, RZ ;  /* 0x0000002008207224 */ /* 0x000fca00078e02ff */
[----:B------:R-:W-:-:S13]  /*1a3d0*/  ISETP.GE.OR P1, PT, R39, R32, P0 ;  /* 0x000000202700720c */ /* 0x000fda0000726670 */
[C---:B------:R-:W-:Y:S01]  /*1a3e0*/  @!P1 IMAD.SHL.U32 R5, R16.reuse, 0x2, RZ ;  /* 0x0000000210059824 */ /* 0x040fe200078e00ff */
[----:B------:R-:W-:-:S04]  /*1a3f0*/  @!P1 SHF.L.U64.HI R21, R16, 0x1, R43 ;  /* 0x0000000110159819 */ /* 0x000fc8000001022b */
[----:B------:R-:W-:-:S05]  /*1a400*/  @!P1 IADD3 R6, P2, R3, R5, RZ ;  /* 0x0000000503069210 */ /* 0x000fca0007f5e0ff */
[----:B------:R-:W-:-:S05]  /*1a410*/  @!P1 IMAD.X R7, R0, 0x1, R21, P2 ;  /* 0x0000000100079824 */ /* 0x000fca00010e0615 */
        /* <DEDUP_REMOVED lines=9> */
[----:B------:R-:W-:Y:S02]  /*1a4b0*/  CS2R R20, SRZ ;  /* 0x0000000000147805 */ /* 0x000fe4000001ff00 */
[----:B------:R-:W-:Y:S01]  /*1a4c0*/  CS2R R30, SRZ ;  /* 0x00000000001e7805 */ /* 0x000fe2000001ff00 */
[----:B0-----:R-:W-:Y:S02]  /*1a4d0*/  IMAD.MOV.U32 R15, RZ, RZ, -0x1 ;  /* 0xffffffffff0f7424 */ /* 0x001fe400078e00ff */
[----:B--2---:R-:W-:-:S02]  /*1a4e0*/  @!P1 IMAD.MOV.U32 R37, RZ, RZ, R11 ;  /* 0x000000ffff259224 */ /* 0x004fc400078e000b */
[----:B------:R-:W-:Y:S02]  /*1a4f0*/  IMAD.MOV.U32 R11, RZ, RZ, 0x1c1f ;  /* 0x00001c1fff0b7424 */ /* 0x000fe400078e00ff */
[----:B------:R-:W-:Y:S02]  /*1a500*/  @!P1 IMAD.MOV.U32 R34, RZ, RZ, R8 ;  /* 0x000000ffff229224 */ /* 0x000fe400078e0008 */
[----:B------:R-:W-:-:S07]  /*1a510*/  @!P1 IMAD.MOV.U32 R35, RZ, RZ, R9 ;  /* 0x000000ffff239224 */ /* 0x000fce00078e0009 */
[----:B-----5:R-:W-:Y:S05]  /*1a520*/  WARPSYNC.COLLECTIVE R15, `(.L_x_14722) ;  /* 0x000000000f087348 */ /* 0x020fea0003c00000 */
[----:B------:R0:W1:Y:S02]  /*1a530*/  SHFL.IDX P6, R14, R13, R12, R11 ;  /* 0x0000000c0d0e7389 */ /* 0x00006400000c000b */
[----:B01---5:R-:W-:Y:S01]  /*1a540*/  ENDCOLLECTIVE ;  /* 0x000000000000791b */ /* 0x023fe20003800000 */
.L_x_14722:
[----:B------:R-:W-:Y:S01]  /*1a550*/  @!P1 IMAD.MOV.U32 R36, RZ, RZ, R10 ;  /* 0x000000ffff249224 */ /* 0x000fe200078e000a */
[----:B------:R-:W-:Y:S01]  /*1a560*/  MOV R0, R34 ;  /* 0x0000002200007202 */ /* 0x000fe20000000f00 */
[----:B------:R-:W-:Y:S02]  /*1a570*/  IMAD.MOV.U32 R3, RZ, RZ, R35 ;  /* 0x000000ffff037224 */ /* 0x000fe400078e0023 */
[----:B------:R-:W-:Y:S01]  /*1a580*/  IMAD.MOV.U32 R8, RZ, RZ, R36 ;  /* 0x000000ffff087224 */ /* 0x000fe200078e0024 */
[----:B------:R-:W-:Y:S01]  /*1a590*/  PRMT R42, R0, 0x7610, R42 ;  /* 0x00007610002a7816 */ /* 0x000fe2000000002a */
[----:B------:R-:W-:Y:S01]  /*1a5a0*/  IMAD.MOV.U32 R9, RZ, RZ, R37 ;  /* 0x000000ffff097224 */ /* 0x000fe200078e0025 */
[----:B------:R-:W-:Y:S01]  /*1a5b0*/  PRMT R45, R45, 0x5410, R3 ;  /* 0x000054102d2d7816 */ /* 0x000fe20000000003 */
[----:B------:R-:W-:Y:S01]  /*1a5c0*/  @!P1 IMAD.MOV.U32 R30, RZ, RZ, R4 ;  /* 0x000000ffff1e9224 */ /* 0x000fe200078e0004 */
[----:B------:R-:W-:Y:S01]  /*1a5d0*/  @!P1 MOV R20, R6 ;  /* 0x0000000600149202 */ /* 0x000fe20000000f00 */
[----:B------:R-:W-:Y:S01]  /*1a5e0*/  @!P1 IMAD.MOV.U32 R31, RZ, RZ, R5 ;  /* 0x000000ffff1f9224 */ /* 0x000fe200078e0005 */
[----:B------:R-:W-:Y:S01]  /*1a5f0*/  PRMT R33, R8, 0x5410, R9 ;  /* 0x0000541008217816 */ /* 0x000fe20000000009 */
[----:B------:R-:W-:Y:S01]  /*1a600*/  @!P1 IMAD.MOV.U32 R21, RZ, RZ, R7 ;  /* 0x000000ffff159224 */ /* 0x000fe200078e0007 */
[----:B------:R-:W-:Y:S01]  /*1a610*/  MOV R13, R25 ;  /* 0x00000019000d7202 */ /* 0x000fe20000000f00 */
[----:B------:R-:W-:-:S02]  /*1a620*/  IMAD.MOV.U32 R4, RZ, RZ, R30 ;  /* 0x000000ffff047224 */ /* 0x000fc400078e001e */
[----:B------:R-:W-:Y:S02]  /*1a630*/  IMAD.MOV.U32 R5, RZ, RZ, R31 ;  /* 0x000000ffff057224 */ /* 0x000fe400078e001f */
[----:B------:R-:W-:Y:S02]  /*1a640*/  IMAD.MOV.U32 R6, RZ, RZ, R20 ;  /* 0x000000ffff067224 */ /* 0x000fe400078e0014 */
[----:B------:R-:W-:Y:S01]  /*1a650*/  IMAD.MOV.U32 R7, RZ, RZ, R21 ;  /* 0x000000ffff077224 */ /* 0x000fe200078e0015 */
[----:B------:R-:W-:Y:S01]  /*1a660*/  PRMT R45, R5, 0x7610, R45 ;  /* 0x00007610052d7816 */ /* 0x000fe2000000002d */
[----:B------:R-:W-:Y:S01]  /*1a670*/  IMAD.MOV.U32 R0, RZ, RZ, R14 ;  /* 0x000000ffff007224 */ /* 0x000fe200078e000e */
[----:B------:R-:W-:-:S07]  /*1a680*/  PRMT R56, R4, 0x5410, R6 ;  /* 0x0000541004387816 */ /* 0x000fce0000000006 */
[----:B------:R-:W-:Y:S05]  /*1a690*/  WARPSYNC.COLLECTIVE R15, `(.L_x_14723) ;  /* 0x000000000f087348 */ /* 0x000fea0003c00000 */
[----:B------:R0:W1:Y:S02]  /*1a6a0*/  SHFL.IDX P6, R14, R13, R12, R11 ;  /* 0x0000000c0d0e7389 */ /* 0x00006400000c000b */
[----:B01----:R-:W-:Y:S01]  /*1a6b0*/  ENDCOLLECTIVE ;  /* 0x000000000000791b */ /* 0x003fe20003800000 */
.L_x_14723:
[----:B------:R-:W-:Y:S02]  /*1a6c0*/  PRMT R42, R42, 0x5410, R7 ;  /* 0x000054102a2a7816 */ /* 0x000fe40000000007 */
[----:B------:R-:W-:Y:S01]  /*1a6d0*/  CS2R R4, SRZ ;  /* 0x0000000000047805 */ /* 0x000fe2000001ff00 */
[----:B------:R-:W-:Y:S02]  /*1a6e0*/  IMAD.MOV.U32 R13, RZ, RZ, R24 ;  /* 0x000000ffff0d7224 */ /* 0x000fe400078e0018 */
[----:B------:R-:W-:-:S07]  /*1a6f0*/  IMAD.MOV.U32 R3, RZ, RZ, R14 ;  /* 0x000000ffff037224 */ /* 0x000fce00078e000e */
[----:B------:R-:W-:Y:S05]  /*1a700*/  WARPSYNC.COLLECTIVE R15, `(.L_x_14724) ;  /* 0x000000000f087348 */ /* 0x000fea0003c00000 */
[----:B------:R0:W1:Y:S02]  /*1a710*/  SHFL.IDX P6, R14, R13, R12, R11 ;  /* 0x0000000c0d0e7389 */ /* 0x00006400000c000b */
[----:B01----:R-:W-:Y:S01]  /*1a720*/  ENDCOLLECTIVE ;  /* 0x000000000000791b */ /* 0x003fe20003800000 */
.L_x_14724:
[----:B------:R-:W-:Y:S02]  /*1a730*/  IMAD.MOV.U32 R13, RZ, RZ, R27 ;  /* 0x000000ffff0d7224 */ /* 0x000fe400078e001b */
[----:B------:R-:W-:-:S07]  /*1a740*/  IMAD.MOV.U32 R24, RZ, RZ, R14 ;  /* 0x000000ffff187224 */ /* 0x000fce00078e000e */
[----:B------:R-:W-:Y:S05]  /*1a750*/  WARPSYNC.COLLECTIVE R15, `(.L_x_14725) ;  /* 0x000000000f087348 */ /* 0x000fea0003c00000 */
[----:B------:R0:W1:Y:S02]  /*1a760*/  SHFL.IDX P6, R14, R13, R12, R11 ;  /* 0x0000000c0d0e7389 */ /* 0x00006400000c000b */
[----:B01----:R-:W-:Y:S01]  /*1a770*/  ENDCOLLECTIVE ;  /* 0x000000000000791b */ /* 0x003fe20003800000 */
.L_x_14725:
[----:B------:R-:W-:Y:S05]  /*1a780*/  BRA `(.L_x_14726) ;  /* 0xfffffed400ac7947 */ /* 0x000fea000383ffff */
.L_x_14503:
[----:B0-----:R0:W1:Y:S02]  /*1a790*/  SYNCS.PHASECHK.TRANS64.TRYWAIT P1, [R2+URZ+0x16800], R13 ;  /* 0x0168000d020075a7 */ /* 0x001064000802017f */
[----:B-1----:R-:W-:Y:S05]  /*1a7a0*/  @!P1 NANOSLEEP.SYNCS 0x989680 ;  /* 0x009896800000995d */ /* 0x002fea0003900000 */
[----:B------:R-:W1:Y:S02]  /*1a7b0*/  @!P1 SYNCS.PHASECHK.TRANS64 P1, [R2+URZ+0x16800], R13 ;  /* 0x0168000d020095a7 */ /* 0x000e64000802007f */
[----:B-1----:R-:W-:Y:S05]  /*1a7c0*/  @!P1 BRA `(.L_x_14503) ;  /* 0xfffffffc00f09947 */ /* 0x002fea000383ffff */
[----:B------:R-:W-:Y:S05]  /*1a7d0*/  BRA `(.L_x_14727) ;  /* 0xfffffed8004c7947 */ /* 0x000fea000383ffff */
.L_x_14509:
[----:B-1----:R1:W2:Y:S02]  /*1a7e0*/  SYNCS.PHASECHK.TRANS64.TRYWAIT P2, [R10+URZ+0x16830], R3 ;  /* 0x016830030a0075a7 */ /* 0x0022a4000804017f */
[----:B--2---:R-:W-:Y:S05]  /*1a7f0*/  @!P2 NANOSLEEP.SYNCS 0x989680 ;  /* 0x009896800000a95d */ /* 0x004fea0003900000 */
[----:B------:R-:W2:Y:S02]  /*1a800*/  @!P2 SYNCS.PHASECHK.TRANS64 P2, [R10+URZ+0x16830], R3 ;  /* 0x016830030a00a5a7 */ /* 0x000ea4000804007f */
[----:B--2---:R-:W-:Y:S05]  /*1a810*/  @!P2 BRA `(.L_x_14509) ;  /* 0xfffffffc00f0a947 */ /* 0x004fea000383ffff */
[----:B------:R-:W-:Y:S05]  /*1a820*/  BRA `(.L_x_14508) ;  /* 0xfffffee400c87947 */ /* 0x000fea000383ffff */
.L_x_14515:
[----:B-1----:R1:W2:Y:S02]  /*1a830*/  SYNCS.PHASECHK.TRANS64.TRYWAIT P4, [R0+URZ+0x16830], R3 ;  /* 0x01683003000075a7 */ /* 0x0022a4000808017f */
[----:B--2---:R-:W-:Y:S05]  /*1a840*/  @!P4 NANOSLEEP.SYNCS 0x989680 ;  /* 0x009896800000c95d */ /* 0x004fea0003900000 */
[----:B------:R-:W2:Y:S02]  /*1a850*/  @!P4 SYNCS.PHASECHK.TRANS64 P4, [R0+URZ+0x16830], R3 ;  /* 0x016830030000c5a7 */ /* 0x000ea4000808007f */
[----:B--2---:R-:W-:Y:S05]  /*1a860*/  @!P4 BRA `(.L_x_14515) ;  /* 0xfffffffc00f0c947 */ /* 0x004fea000383ffff */
[----:B------:R-:W-:Y:S05]  /*1a870*/  BRA `(.L_x_14514) ;  /* 0xffffff08007c7947 */ /* 0x000fea000383ffff */
.L_x_14519:
[----:B-1----:R1:W2:Y:S02]  /*1a880*/  SYNCS.PHASECHK.TRANS64.TRYWAIT P3, [R3+URZ+0x16850], R0 ;  /* 0x01685000030075a7 */ /* 0x0022a4000806017f */
[----:B--2---:R-:W-:Y:S05]  /*1a890*/  @!P3 NANOSLEEP.SYNCS 0x989680 ;  /* 0x009896800000b95d */ /* 0x004fea0003900000 */
[----:B------:R-:W2:Y:S02]  /*1a8a0*/  @!P3 SYNCS.PHASECHK.TRANS64 P3, [R3+URZ+0x16850], R0 ;  /* 0x016850000300b5a7 */ /* 0x000ea4000806007f */
[----:B--2---:R-:W-:Y:S05]  /*1a8b0*/  @!P3 BRA `(.L_x_14519) ;  /* 0xfffffffc00f0b947 */ /* 0x004fea000383ffff */
[----:B------:R-:W-:Y:S05]  /*1a8c0*/  BRA `(.L_x_14516) ;  /* 0xffffff0c00507947 */ /* 0x000fea000383ffff */
.L_x_14526:
[----:B-1----:R1:W2:Y:S02]  /*1a8d0*/  SYNCS.PHASECHK.TRANS64.TRYWAIT P3, [R0+URZ+0x16830], R3 ;  /* 0x01683003000075a7 */ /* 0x0022a4000806017f */
[----:B--2---:R-:W-:Y:S05]  /*1a8e0*/  @!P3 NANOSLEEP.SYNCS 0x989680 ;  /* 0x009896800000b95d */ /* 0x004fea0003900000 */
[----:B------:R-:W2:Y:S02]  /*1a8f0*/  @!P3 SYNCS.PHASECHK.TRANS64 P3, [R0+URZ+0x16830], R3 ;  /* 0x016830030000b5a7 */ /* 0x000ea4000806007f */
[----:B--2---:R-:W-:Y:S05]  /*1a900*/  @!P3 BRA `(.L_x_14526) ;  /* 0xfffffffc00f0b947 */ /* 0x004fea000383ffff */
[----:B------:R-:W-:Y:S05]  /*1a910*/  BRA `(.L_x_14525) ;  /* 0xffffff3000947947 */ /* 0x000fea000383ffff */
.L_x_14530:
[----:B-1----:R1:W2:Y:S02]  /*1a920*/  SYNCS.PHASECHK.TRANS64.TRYWAIT P2, [R3+URZ+0x16850], R0 ;  /* 0x01685000030075a7 */ /* 0x0022a4000804017f */
[----:B--2---:R-:W-:Y:S05]  /*1a930*/  @!P2 NANOSLEEP.SYNCS 0x989680 ;  /* 0x009896800000a95d */ /* 0x004fea0003900000 */
[----:B------:R-:W2:Y:S02]  /*1a940*/  @!P2 SYNCS.PHASECHK.TRANS64 P2, [R3+URZ+0x16850], R0 ;  /* 0x016850000300a5a7 */ /* 0x000ea4000804007f */
[----:B--2---:R-:W-:Y:S05]  /*1a950*/  @!P2 BRA `(.L_x_14530) ;  /* 0xfffffffc00f0a947 */ /* 0x004fea000383ffff */
[----:B------:R-:W-:Y:S05]  /*1a960*/  BRA `(.L_x_14527) ;  /* 0xffffff3400687947 */ /* 0x000fea000383ffff */
.L_x_14535:
[----:B-1----:R1:W2:Y:S02]  /*1a970*/  SYNCS.PHASECHK.TRANS64.TRYWAIT P0, [R13+URZ+0x16850], R6 ;  /* 0x016850060d0075a7 */ /* 0x0022a4000800017f */
[----:B--2---:R-:W-:Y:S05]  /*1a980*/  @!P0 NANOSLEEP.SYNCS 0x989680 ;  /* 0x009896800000895d */ /* 0x004fea0003900000 */
[----:B------:R-:W2:Y:S02]  /*1a990*/  @!P0 SYNCS.PHASECHK.TRANS64 P0, [R13+URZ+0x16850], R6 ;  /* 0x016850060d0085a7 */ /* 0x000ea4000800007f */
[----:B--2---:R-:W-:Y:S05]  /*1a9a0*/  @!P0 BRA `(.L_x_14535) ;  /* 0xfffffffc00f08947 */ /* 0x004fea000383ffff */
[----:B------:R-:W-:Y:S05]  /*1a9b0*/  BRA `(.L_x_14534) ;  /* 0xffffff50001c7947 */ /* 0x000fea000383ffff */
.L_x_14540:
[----:B------:R-:W-:Y:S01]  /*1a9c0*/  IMAD.MOV.U32 R13, RZ, RZ, R41 ;  /* 0x000000ffff0d7224 */ /* 0x000fe200078e0029 */
[----:B------:R-:W-:Y:S01]  /*1a9d0*/  MOV R15, 0xffffffff ;  /* 0xffffffff000f7802 */ /* 0x000fe20000000f00 */
[----:B------:R-:W-:Y:S01]  /*1a9e0*/  IMAD.MOV.U32 R12, RZ, RZ, RZ ;  /* 0x000000ffff0c7224 */ /* 0x000fe200078e00ff */
[----:B------:R-:W-:Y:S01]  /*1a9f0*/  IADD3 R42, R45, R51, RZ ;  /* 0x000000332d2a7210 */ /* 0x000fe20007ffe0ff */
[----:B------:R-:W-:-:S04]  /*1aa00*/  IMAD.MOV.U32 R11, RZ, RZ, 0x181f ;  /* 0x0000181fff0b7424 */ /* 0x000fc800078e00ff */
[----:B------:R-:W-:-:S07]  /*1aa10*/  VIADD R20, R42, 0x30 ;  /* 0x000000302a147836 */ /* 0x000fce0000000000 */
[----:B0----5:R-:W-:Y:S05]  /*1aa20*/  WARPSYNC.COLLECTIVE R15, `(.L_x_14728) ;  /* 0x000000000f087348 */ /* 0x021fea0003c00000 */
[----:B------:R1:W2:Y:S02]  /*1aa30*/  SHFL.IDX P6, R14, R13, R12, R11 ;  /* 0x0000000c0d0e7389 */ /* 0x0002a400000c000b */
[----:B012--5:R-:W-:Y:S01]  /*1aa40*/  ENDCOLLECTIVE ;  /* 0x000000000000791b */ /* 0x027fe20003800000 */
.L_x_14728:
[----:B------:R-:W-:Y:S02]  /*1aa50*/  IMAD.MOV.U32 R13, RZ, RZ, R40 ;  /* 0x000000ffff0d7224 */ /* 0x000fe400078e0028 */
[----:B------:R-:W-:-:S07]  /*1aa60*/  IMAD.MOV.U32 R0, RZ, RZ, R14 ;  /* 0x000000ffff007224 */ /* 0x000fce00078e000e */
[----:B------:R-:W-:Y:S05]  /*1aa70*/  WARPSYNC.COLLECTIVE R15, `(.L_x_14729) ;  /* 0x000000000f087348 */ /* 0x000fea0003c00000 */
[----:B------:R0:W1:Y:S02]  /*1aa80*/  SHFL.IDX P6, R14, R13, R12, R11 ;  /* 0x0000000c0d0e7389 */ /* 0x00006400000c000b */
[----:B01----:R-:W-:Y:S01]  /*1aa90*/  ENDCOLLECTIVE ;  /* 0x000000000000791b */ /* 0x003fe20003800000 */
.L_x_14729:
        /* <DEDUP_REMOVED lines=12> */
.L_x_14730:
[----:B------:R-:W-:-:S04]  /*1ab60*/  @!P3 LEA R28, P5, R44, R3, 0x1 ;  /* 0x000000032c1cb211 */ /* 0x000fc800078a08ff */
[----:B------:R-:W-:Y:S01]  /*1ab70*/  @!P3 LEA.HI.X R3, R44, R0, R43, 0x1, P5 ;  /* 0x000000002c03b211 */ /* 0x000fe200028f0c2b */
[----:B------:R-:W-:Y:S02]  /*1ab80*/  IMAD.MOV.U32 R13, RZ, RZ, R40 ;  /* 0x000000ffff0d7224 */ /* 0x000fe400078e0028 */
[----:B------:R-:W-:-:S07]  /*1ab90*/  IMAD.MOV.U32 R8, RZ, RZ, R14 ;  /* 0x000000ffff087224 */ /* 0x000fce00078e000e */
[----:B------:R-:W-:Y:S05]  /*1aba0*/  WARPSYNC.COLLECTIVE R15, `(.L_x_14731) ;  /* 0x000000000f087348 */ /* 0x000fea0003c00000 */
[----:B------:R0:W1:Y:S02]  /*1abb0*/  SHFL.IDX P6, R14, R13, R12, R11 ;  /* 0x0000000c0d0e7389 */ /* 0x00006400000c000b */
[----:B01----:R-:W-:Y:S01]  /*1abc0*/  ENDCOLLECTIVE ;  /* 0x000000000000791b */ /* 0x003fe20003800000 */
.L_x_14731:
[----:B------:R-:W-:Y:S02]  /*1abd0*/  IMAD.MOV.U32 R13, RZ, RZ, R41 ;  /* 0x000000ffff0d7224 */ /* 0x000fe400078e0029 */
[----:B------:R-:W-:Y:S02]  /*1abe0*/  IMAD.MOV.U32 R12, RZ, RZ, 0x2 ;  /* 0x00000002ff0c7424 */ /* 0x000fe400078e00ff */
[----:B------:R-:W-:-:S07]  /*1abf0*/  IMAD.MOV.U32 R9, RZ, RZ, R14 ;  /* 0x000000ffff097224 */ /* 0x000fce00078e000e */
[----:B------:R-:W-:Y:S05]  /*1ac00*/  WARPSYNC.COLLECTIVE R15, `(.L_x_14732) ;  /* 0x000000000f087348 */ /* 0x000fea0003c00000 */
[----:B------:R0:W1:Y:S02]  /*1ac10*/  SHFL.IDX P6, R14, R13, R12, R11 ;  /* 0x0000000c0d0e7389 */ /* 0x00006400000c000b */
[----:B01----:R-:W-:Y:S01]  /*1ac20*/  ENDCOLLECTIVE ;  /* 0x000000000000791b */ /* 0x003fe20003800000 */
.L_x_14732:
[----:B------:R-:W-:Y:S01]  /*1ac30*/  @!P4 LEA R20, P1, R44, R9, 0x1 ;  /* 0x000000092c14c211 */ /* 0x000fe200078208ff */
[----:B------:R-:W-:-:S03]  /*1ac40*/  @!P3 IMAD.MOV.U32 R9, RZ, RZ, R3 ;  /* 0x000000ffff09b224 */ /* 0x000fc600078e0003 */
[----:B------:R-:W-:Y:S01]  /*1ac50*/  @!P4 LEA.HI.X R21, R44, R8, R43, 0x1, P1 ;  /* 0x000000082c15c211 */ /* 0x000fe200008f0c2b */
[----:B------:R-:W-:-:S05]  /*1ac60*/  @!P3 IMAD.MOV.U32 R8, RZ, RZ, R28 ;  /* 0x000000ffff08b224 */ /* 0x000fca00078e001c */
[----:B------:R0:W-:Y:S01]  /*1ac70*/  @!P3 ST.E.128 desc[UR40][R8.64], R4 ;  /* 0x000000040800b985 */ /* 0x0001e2000c101d28 */
[----:B------:R-:W-:-:S03]  /*1ac80*/  IMAD.MOV.U32 R13, RZ, RZ, R40 ;  /* 0x000000ffff0d7224 */ /* 0x000fc600078e0028 */
[----:B------:R0:W-:Y:S01]  /*1ac90*/  @!P4 ST.E.128 desc[UR40][R20.64], R24 ;  /* 0x000000181400c985 */ /* 0x0001e2000c101d28 */
[----:B------:R-:W-:-:S07]  /*1aca0*/  IMAD.MOV.U32 R10, RZ, RZ, R14 ;  /* 0x000000ffff0a7224 */ /* 0x000fce00078e000e */
[----:B0-----:R-:W-:Y:S05]  /*1acb0*/  WARPSYNC.COLLECTIVE R15, `(.L_x_14733) ;  /* 0x000000000f087348 */ /* 0x001fea0003c00000 */
[----:B------:R1:W2:Y:S02]  /*1acc0*/  SHFL.IDX P6, R14, R13, R12, R11 ;  /* 0x0000000c0d0e7389 */ /* 0x0002a400000c000b */
[----:B012---:R-:W-:Y:S01]  /*1acd0*/  ENDCOLLECTIVE ;  /* 0x000000000000791b */ /* 0x007fe20003800000 */
.L_x_14733:
[----:B------:R-:W-:Y:S01]  /*1ace0*/  MOV R13, R41 ;  /* 0x00000029000d7202 */ /* 0x000fe20000000f00 */
[----:B------:R-:W-:Y:S01]  /*1acf0*/  IMAD.MOV.U32 R12, RZ, RZ, 0x3 ;  /* 0x00000003ff0c7424 */ /* 0x000fe200078e00ff */
[----:B------:R-:W-:-:S13]  /*1ad00*/  @!P2 LEA R45, P5, R44, R14, 0x1 ;  /* 0x0000000e2c2da211 */ /* 0x000fda00078a08ff */
[----:B------:R-:W-:Y:S05]  /*1ad10*/  WARPSYNC.COLLECTIVE R15, `(.L_x_14734) ;  /* 0x000000000f087348 */ /* 0x000fea0003c00000 */
[----:B------:R0:W1:Y:S02]  /*1ad20*/  SHFL.IDX P6, R14, R13, R12, R11 ;  /* 0x0000000c0d0e7389 */ /* 0x00006400000c000b */
[----:B01----:R-:W-:Y:S01]  /*1ad30*/  ENDCOLLECTIVE ;  /* 0x000000000000791b */ /* 0x003fe20003800000 */
.L_x_14734:
        /* <DEDUP_REMOVED lines=9> */
.L_x_14735:
[----:B------:R-:W-:Y:S05]  /*1add0*/  BRA `(.L_x_14736) ;  /* 0xffffff6400507947 */ /* 0x000fea000383ffff */
.L_x_14542:
[----:B------:R-:W-:Y:S01]  /*1ade0*/  IMAD.MOV.U32 R13, RZ, RZ, R4 ;  /* 0x000000ffff0d7224 */ /* 0x000fe200078e0004 */
[----:B------:R-:W-:Y:S01]  /*1adf0*/  MOV R15, 0xffffffff ;  /* 0xffffffff000f7802 */ /* 0x000fe20000000f00 */
[----:B------:R-:W-:Y:S02]  /*1ae00*/  IMAD.MOV.U32 R12, RZ, RZ, RZ ;  /* 0x000000ffff0c7224 */ /* 0x000fe400078e00ff */
[----:B------:R-:W-:-:S07]  /*1ae10*/  IMAD.MOV.U32 R11, RZ, RZ, 0x1c1f ;  /* 0x00001c1fff0b7424 */ /* 0x000fce00078e00ff */
[----:B------:R-:W-:Y:S05]  /*1ae20*/  WARPSYNC.COLLECTIVE R15, `(.L_x_14737) ;  /* 0x000000000f087348 */ /* 0x000fea0003c00000 */
[----:B------:R0:W1:Y:S02]  /*1ae30*/  SHFL.IDX P6, R14, R13, R12, R11 ;  /* 0x0000000c0d0e7389 */ /* 0x00006400000c000b */
[----:B01----:R-:W-:Y:S01]  /*1ae40*/  ENDCOLLECTIVE ;  /* 0x000000000000791b */ /* 0x003fe20003800000 */
.L_x_14737:
[----:B------:R-:W-:Y:S02]  /*1ae50*/  IMAD.MOV.U32 R13, RZ, RZ, R0 ;  /* 0x000000ffff0d7224 */ /* 0x000fe400078e0000 */
[----:B------:R-:W-:-:S07]  /*1ae60*/  IMAD.MOV.U32 R3, RZ, RZ, R14 ;  /* 0x000000ffff037224 */ /* 0x000fce00078e000e */
[----:B------:R-:W-:Y:S05]  /*1ae70*/  WARPSYNC.COLLECTIVE R15, `(.L_x_14738) ;  /* 0x000000000f087348 */ /* 0x000fea0003c00000 */
[----:B------:R0:W1:Y:S02]  /*1ae80*/  SHFL.IDX P6, R14, R13, R12, R11 ;  /* 0x0000000c0d0e7389 */ /* 0x00006400000c000b */
[----:B01----:R-:W-:Y:S01]  /*1ae90*/  ENDCOLLECTIVE ;  /* 0x000000000000791b */ /* 0x003fe20003800000 */
.L_x_14738:
[----:B------:R-:W-:Y:S05]  /*1aea0*/  BRA `(.L_x_14739) ;  /* 0xffffff68002c7947 */ /* 0x000fea000383ffff */
.L_x_14545:
        /* <DEDUP_REMOVED lines=8> */
.L_x_14741:
[----:B------:R-:W-:Y:S05]  /*1af30*/  BSYNC B1 ;  /* 0x0000000000017941 */ /* 0x000fea0003800000 */
.L_x_14740:
        /* <DEDUP_REMOVED lines=8> */
.L_x_14742:
[----:B------:R-:W-:Y:S05]  /*1afc0*/  BRA `(.L_x_14743) ;  /* 0xffffff6800887947 */ /* 0x000fea000383ffff */
.L_x_14549:
        /* <DEDUP_REMOVED lines=9> */
.L_x_14744:
        /* <DEDUP_REMOVED lines=10> */
.L_x_14745:
[----:B------:R-:W-:Y:S02]  /*1b100*/  IMAD.MOV.U32 R13, RZ, RZ, R20 ;  /* 0x000000ffff0d7224 */ /* 0x000fe400078e0014 */
[----:B------:R-:W-:Y:S01]  /*1b110*/  IMAD.MOV.U32 R12, RZ, RZ, 0x1 ;  /* 0x00000001ff0c7424 */ /* 0x000fe200078e00ff */
[----:B------:R-:W-:-:S07]  /*1b120*/  MOV R3, R14 ;  /* 0x0000000e00037202 */ /* 0x000fce0000000f00 */
[----:B------:R-:W-:Y:S05]  /*1b130*/  WARPSYNC.COLLECTIVE R15, `(.L_x_14746) ;  /* 0x000000000f087348 */ /* 0x000fea0003c00000 */
[----:B------:R0:W1:Y:S02]  /*1b140*/  SHFL.IDX P6, R14, R13, R12, R11 ;  /* 0x0000000c0d0e7389 */ /* 0x00006400000c000b */
[----:B01----:R-:W-:Y:S01]  /*1b150*/  ENDCOLLECTIVE ;  /* 0x000000000000791b */ /* 0x003fe20003800000 */
.L_x_14746:
[----:B------:R-:W-:-:S04]  /*1b160*/  @!P3 LEA R10, P5, R44, R3, 0x1 ;  /* 0x000000032c0ab211 */ /* 0x000fc800078a08ff */
[----:B------:R-:W-:Y:S01]  /*1b170*/  @!P3 LEA.HI.X R3, R44, R0, R43, 0x1, P5 ;  /* 0x000000002c03b211 */ /* 0x000fe200028f0c2b */
[----:B------:R-:W-:Y:S02]  /*1b180*/  IMAD.MOV.U32 R13, RZ, RZ, R7 ;  /* 0x000000ffff0d7224 */ /* 0x000fe400078e0007 */
[----:B------:R-:W-:-:S07]  /*1b190*/  IMAD.MOV.U32 R4, RZ, RZ, R14 ;  /* 0x000000ffff047224 */ /* 0x000fce00078e000e */
[----:B------:R-:W-:Y:S05]  /*1b1a0*/  WARPSYNC.COLLECTIVE R15, `(.L_x_14747) ;  /* 0x000000000f087348 */ /* 0x000fea0003c00000 */
[----:B------:R0:W1:Y:S02]  /*1b1b0*/  SHFL.IDX P6, R14, R13, R12, R11 ;  /* 0x0000000c0d0e7389 */ /* 0x00006400000c000b */
[----:B01----:R-:W-:Y:S01]  /*1b1c0*/  ENDCOLLECTIVE ;  /* 0x000000000000791b */ /* 0x003fe20003800000 */
.L_x_14747:
[----:B------:R-:W-:Y:S02]  /*1b1d0*/  IMAD.MOV.U32 R13, RZ, RZ, R20 ;  /* 0x000000ffff0d7224 */ /* 0x000fe400078e0014 */
[----:B------:R-:W-:Y:S02]  /*1b1e0*/  IMAD.MOV.U32 R12, RZ, RZ, 0x2 ;  /* 0x00000002ff0c7424 */ /* 0x000fe400078e00ff */
[----:B------:R-:W-:-:S07]  /*1b1f0*/  IMAD.MOV.U32 R5, RZ, RZ, R14 ;  /* 0x000000ffff057224 */ /* 0x000fce00078e000e */
[----:B------:R-:W-:Y:S05]  /*1b200*/  WARPSYNC.COLLECTIVE R15, `(.L_x_14748) ;  /* 0x000000000f087348 */ /* 0x000fea0003c00000 */
[----:B------:R0:W1:Y:S02]  /*1b210*/  SHFL.IDX P6, R14, R13, R12, R11 ;  /* 0x0000000c0d0e7389 */ /* 0x00006400000c000b */
[----:B01----:R-:W-:Y:S01]  /*1b220*/  ENDCOLLECTIVE ;  /* 0x000000000000791b */ /* 0x003fe20003800000 */
.L_x_14748:
[----:B------:R-:W-:-:S04]  /*1b230*/  @!P4 LEA R8, P1, R44, R5, 0x1 ;  /* 0x000000052c08c211 */ /* 0x000fc800078208ff */
[----:B------:R-:W-:Y:S01]  /*1b240*/  @!P4 LEA.HI.X R9, R44, R4, R43, 0x1, P1 ;  /* 0x000000042c09c211 */ /* 0x000fe200008f0c2b */
[----:B------:R-:W-:Y:S01]  /*1b250*/  IMAD.MOV.U32 R13, RZ, RZ, R7 ;  /* 0x000000ffff0d7224 */ /* 0x000fe200078e0007 */
[----:B------:R-:W-:-:S07]  /*1b260*/  MOV R6, R14 ;  /* 0x0000000e00067202 */ /* 0x000fce0000000f00 */
[----:B------:R-:W-:Y:S05]  /*1b270*/  WARPSYNC.COLLECTIVE R15, `(.L_x_14749) ;  /* 0x000000000f087348 */ /* 0x000fea0003c00000 */
[----:B------:R0:W1:Y:S02]  /*1b280*/  SHFL.IDX P6, R14, R13, R12, R11 ;  /* 0x0000000c0d0e7389 */ /* 0x00006400000c000b */
[----:B01----:R-:W-:Y:S01]  /*1b290*/  ENDCOLLECTIVE ;  /* 0x000000000000791b */ /* 0x003fe20003800000 */
.L_x_14749:
[----:B------:R-:W-:Y:S02]  /*1b2a0*/  @!P3 IMAD.MOV.U32 R11, RZ, RZ, R3 ;  /* 0x000000ffff0bb224 */ /* 0x000fe400078e0003 */
[----:B------:R-:W-:Y:S02]  /*1b2b0*/  IMAD.MOV.U32 R13, RZ, RZ, R20 ;  /* 0x000000ffff0d7224 */ /* 0x000fe400078e0014 */
[----:B------:R-:W-:Y:S01]  /*1b2c0*/  IMAD.MOV.U32 R12, RZ, RZ, 0x3 ;  /* 0x00000003ff0c7424 */ /* 0x000fe200078e00ff */
[----:B------:R0:W-:Y:S04]  /*1b2d0*/  @!P3 ST.E.128 desc[UR40][R10.64], RZ ;  /* 0x000000ff0a00b985 */ /* 0x0001e8000c101d28 */
[----:B------:R1:W-:Y:S01]  /*1b2e0*/  @!P4 ST.E.128 desc[UR40][R8.64], RZ ;  /* 0x000000ff0800c985 */ /* 0x0003e2000c101d28 */
[----:B------:R-:W-:-:S04]  /*1b2f0*/  @!P2 LEA R25, P5, R44, R14, 0x1 ;  /* 0x0000000e2c19a211 */ /* 0x000fc800078a08ff */
[----:B------:R-:W-:Y:S01]  /*1b300*/  @!P2 LEA.HI.X R5, R44, R6, R43, 0x1, P5 ;  /* 0x000000062c05a211 */ /* 0x000fe200028f0c2b */
[----:B0-----:R-:W-:Y:S02]  /*1b310*/  IMAD.MOV.U32 R11, RZ, RZ, 0x181f ;  /* 0x0000181fff0b7424 */ /* 0x001fe400078e00ff */
[----:B------:R-:W-:-:S07]  /*1b320*/  @!P2 IMAD.MOV.U32 R4, RZ, RZ, R25 ;  /* 0x000000ffff04a224 */ /* 0x000fce00078e0019 */
[----:B-1----:R-:W-:Y:S05]  /*1b330*/  WARPSYNC.COLLECTIVE R15, `(.L_x_14750) ;  /* 0x000000000f087348 */ /* 0x002fea0003c00000 */
[----:B------:R0:W2:Y:S02]  /*1b340*/  SHFL.IDX P6, R14, R13, R12, R11 ;  /* 0x0000000c0d0e7389 */ /* 0x0000a400000c000b */
[----:B012---:R-:W-:Y:S01]  /*1b350*/  ENDCOLLECTIVE ;  /* 0x000000000000791b */ /* 0x007fe20003800000 */
.L_x_14750:
[----:B------:R0:W-:Y:S01]  /*1b360*/  @!P2 ST.E.128 desc[UR40][R4.64], RZ ;  /* 0x000000ff0400a985 */ /* 0x0001e2000c101d28 */
[----:B------:R-:W-:Y:S01]  /*1b370*/  MOV R13, R7 ;  /* 0x00000007000d7202 */ /* 0x000fe20000000f00 */
[----:B------:R-:W-:-:S07]  /*1b380*/  IMAD.MOV.U32 R0, RZ, RZ, R14 ;  /* 0x000000ffff007224 */ /* 0x000fce00078e000e */
[----:B0-----:R-:W-:Y:S05]  /*1b390*/  WARPSYNC.COLLECTIVE R15, `(.L_x_14751) ;  /* 0x000000000f087348 */ /* 0x001fea0003c00000 */
[----:B------:R1:W2:Y:S02]  /*1b3a0*/  SHFL.IDX P6, R14, R13, R12, R11 ;  /* 0x0000000c0d0e7389 */ /* 0x0002a400000c000b */
[----:B012---:R-:W-:Y:S01]  /*1b3b0*/  ENDCOLLECTIVE ;  /* 0x000000000000791b */ /* 0x007fe20003800000 */
.L_x_14751:
[----:B------:R-:W-:Y:S05]  /*1b3c0*/  BRA `(.L_x_14752) ;  /* 0xffffff7000907947 */ /* 0x000fea000383ffff */
.L_x_14568:
        /* <DEDUP_REMOVED lines=11> */
.L_x_14754:
[----:B------:R-:W-:Y:S05]  /*1b480*/  BSYNC B1 ;  /* 0x0000000000017941 */ /* 0x000fea0003800000 */
.L_x_14753:
[----:B------:R-:W-:Y:S05]  /*1b490*/  BRA `(.L_x_14755) ;  /* 0xffffff8c006c7947 */ /* 0x000fea000383ffff */
.L_x_14570:
[----:B------:R-:W-:Y:S01]  /*1b4a0*/  BSSY B1, `(.L_x_14756) ;  /* 0x0000006000017945 */ /* 0x000fe20003800000 */
[----:B------:R-:W-:-:S07]  /*1b4b0*/  IMAD.MOV.U32 R15, RZ, RZ, -0x1 ;  /* 0xffffffffff0f7424 */ /* 0x000fce00078e00ff */
[----:B01----:R-:W-:Y:S05]  /*1b4c0*/  WARPSYNC.COLLECTIVE R15, `(.L_x_14757) ;  /* 0x000000000f0c7348 */ /* 0x003fea0003c00000 */
[----:B------:R-:W-:Y:S02]  /*1b4d0*/  ELECT P6, UR62, PT ;  /* 0x00000000003e782f */ /* 0x000fe400038c0000 */
[----:B------:R-:W-:Y:S01]  /*1b4e0*/  MOV R14, UR62 ;  /* 0x0000003e000e7c02 */ /* 0x000fe20008000f00 */
[----:B01----:R-:W-:Y:S10]  /*1b4f0*/  ENDCOLLECTIVE ;  /* 0x000000000000791b */ /* 0x003ff40003800000 */
.L_x_14757:
[----:B------:R-:W-:Y:S05]  /*1b500*/  BSYNC B1 ;  /* 0x0000000000017941 */ /* 0x000fea0003800000 */
.L_x_14756:
[----:B------:R-:W-:Y:S05]  /*1b510*/  BRA `(.L_x_14569) ;  /* 0xffffff8c00647947 */ /* 0x000fea000383ffff */
.L_x_14572:
[----:B0-----:R0:W2:Y:S02]  /*1b520*/  SYNCS.PHASECHK.TRANS64.TRYWAIT P0, [R16+URZ+0x16820], R6 ;  /* 0x01682006100075a7 */ /* 0x0010a4000800017f */
[----:B--2---:R-:W-:Y:S05]  /*1b530*/  @!P0 NANOSLEEP.SYNCS 0x989680 ;  /* 0x009896800000895d */ /* 0x004fea0003900000 */
[----:B------:R-:W2:Y:S02]  /*1b540*/  @!P0 SYNCS.PHASECHK.TRANS64 P0, [R16+URZ+0x16820], R6 ;  /* 0x01682006100085a7 */ /* 0x000ea4000800007f */
[----:B--2---:R-:W-:Y:S05]  /*1b550*/  @!P0 BRA `(.L_x_14572) ;  /* 0xfffffffc00f08947 */ /* 0x004fea000383ffff */
[----:B------:R-:W-:Y:S05]  /*1b560*/  BRA `(.L_x_14758) ;  /* 0xffffff8c00747947 */ /* 0x000fea000383ffff */
.L_x_14576:
[----:B0-----:R0:W2:Y:S02]  /*1b570*/  SYNCS.PHASECHK.TRANS64.TRYWAIT P0, [R6+URZ+0x168a0], R7 ;  /* 0x0168a007060075a7 */ /* 0x0010a4000800017f */
[----:B--2---:R-:W-:Y:S05]  /*1b580*/  @!P0 NANOSLEEP.SYNCS 0x989680 ;  /* 0x009896800000895d */ /* 0x004fea0003900000 */
[----:B------:R-:W2:Y:S02]  /*1b590*/  @!P0 SYNCS.PHASECHK.TRANS64 P0, [R6+URZ+0x168a0], R7 ;  /* 0x0168a007060085a7 */ /* 0x000ea4000800007f */
[----:B--2---:R-:W-:Y:S05]  /*1b5a0*/  @!P0 BRA `(.L_x_14576) ;  /* 0xfffffffc00f08947 */ /* 0x004fea000383ffff */
[----:B------:R-:W-:Y:S05]  /*1b5b0*/  BRA `(.L_x_14759) ;  /* 0xffffff8c00907947 */ /* 0x000fea000383ffff */
.L_x_14581:
[----:B-1----:R1:W2:Y:S02]  /*1b5c0*/  SYNCS.PHASECHK.TRANS64.TRYWAIT P0, [R6+URZ+0x168c0], R7 ;  /* 0x0168c007060075a7 */ /* 0x0022a4000800017f */
[----:B--2---:R-:W-:Y:S05]  /*1b5d0*/  @!P0 NANOSLEEP.SYNCS 0x989680 ;  /* 0x009896800000895d */ /* 0x004fea0003900000 */
[----:B------:R-:W2:Y:S02]  /*1b5e0*/  @!P0 SYNCS.PHASECHK.TRANS64 P0, [R6+URZ+0x168c0], R7 ;  /* 0x0168c007060085a7 */ /* 0x000ea4000800007f */
[----:B--2---:R-:W-:Y:S05]  /*1b5f0*/  @!P0 BRA `(.L_x_14581) ;  /* 0xfffffffc00f08947 */ /* 0x004fea000383ffff */
[----:B------:R-:W-:Y:S05]  /*1b600*/  BRA `(.L_x_14760) ;  /* 0xffffff9000107947 */ /* 0x000fea000383ffff */
.L_x_14588:
[----:B--2---:R2:W3:Y:S02]  /*1b610*/  SYNCS.PHASECHK.TRANS64.TRYWAIT P1, [R6+URZ+0x168a0], R7 ;  /* 0x0168a007060075a7 */ /* 0x0044e4000802017f */
[----:B---3--:R-:W-:Y:S05]  /*1b620*/  @!P1 NANOSLEEP.SYNCS 0x989680 ;  /* 0x009896800000995d */ /* 0x008fea0003900000 */
[----:B------:R-:W3:Y:S02]  /*1b630*/  @!P1 SYNCS.PHASECHK.TRANS64 P1, [R6+URZ+0x168a0], R7 ;  /* 0x0168a007060095a7 */ /* 0x000ee4000802007f */
[----:B---3--:R-:W-:Y:S05]  /*1b640*/  @!P1 BRA `(.L_x_14588) ;  /* 0xfffffffc00f09947 */ /* 0x008fea000383ffff */
[----:B------:R-:W-:Y:S05]  /*1b650*/  BRA `(.L_x_14761) ;  /* 0xffffff9000dc7947 */ /* 0x000fea000383ffff */
.L_x_14593:
[----:B0-----:R0:W1:Y:S02]  /*1b660*/  SYNCS.PHASECHK.TRANS64.TRYWAIT P1, [R6+URZ+0x168c0], R7 ;  /* 0x0168c007060075a7 */ /* 0x001064000802017f */
[----:B-1----:R-:W-:Y:S05]  /*1b670*/  @!P1 NANOSLEEP.SYNCS 0x989680 ;  /* 0x009896800000995d */ /* 0x002fea0003900000 */
[----:B------:R-:W1:Y:S02]  /*1b680*/  @!P1 SYNCS.PHASECHK.TRANS64 P1, [R6+URZ+0x168c0], R7 ;  /* 0x0168c007060095a7 */ /* 0x000e64000802007f */
[----:B-1----:R-:W-:Y:S05]  /*1b690*/  @!P1 BRA `(.L_x_14593) ;  /* 0xfffffffc00f09947 */ /* 0x002fea000383ffff */
[----:B------:R-:W-:Y:S05]  /*1b6a0*/  BRA `(.L_x_14762) ;  /* 0xffffff9400547947 */ /* 0x000fea000383ffff */
.L_x_14608:
[----:B------:R-:W4:Y:S01]  /*1b6b0*/  S2R R20, SR_TID.X ;  /* 0x0000000000147919 */ /* 0x000f220000002100 */
[----:B------:R-:W-:Y:S01]  /*1b6c0*/  BSSY B0, `(.L_x_14763) ;  /* 0x000000a000007945 */ /* 0x000fe20003800000 */
[----:B------:R-:W-:Y:S01]  /*1b6d0*/  IMAD.MOV.U32 R12, RZ, RZ, RZ ;  /* 0x000000ffff0c7224 */ /* 0x000fe200078e00ff */
[----:B-1----:R-:W-:Y:S01]  /*1b6e0*/  MOV R11, 0x1f ;  /* 0x0000001f000b7802 */ /* 0x002fe20000000f00 */
[----:B------:R-:W-:Y:S01]  /*1b6f0*/  IMAD.MOV.U32 R15, RZ, RZ, -0x1 ;  /* 0xffffffffff0f7424 */ /* 0x000fe200078e00ff */
[----:B----4-:R-:W-:-:S04]  /*1b700*/  SHF.R.U32.HI R20, RZ, 0x5, R20 ;  /* 0x00000005ff147819 */ /* 0x010fc80000011614 */
[----:B------:R-:W-:-:S05]  /*1b710*/  LOP3.LUT R20, R20, 0x3, RZ, 0xc0, !PT ;  /* 0x0000000314147812 */ /* 0x000fca00078ec0ff */
[----:B------:R-:W-:-:S07]  /*1b720*/  IMAD.MOV.U32 R13, RZ, RZ, R20 ;  /* 0x000000ffff0d7224 */ /* 0x000fce00078e0014 */
[----:B0-23--:R-:W-:Y:S05]  /*1b730*/  WARPSYNC.COLLECTIVE R15, `(.L_x_14764) ;  /* 0x000000000f087348 */ /* 0x00dfea0003c00000 */
[----:B------:R1:W4:Y:S02]  /*1b740*/  SHFL.IDX P6, R14, R13, R12, R11 ;  /* 0x0000000c0d0e7389 */ /* 0x00032400000c000b */
[----:B01234-:R-:W-:Y:S01]  /*1b750*/  ENDCOLLECTIVE ;  /* 0x000000000000791b */ /* 0x01ffe20003800000 */
.L_x_14764:
[----:B------:R-:W-:Y:S05]  /*1b760*/  BSYNC B0 ;  /* 0x0000000000007941 */ /* 0x000fea0003800000 */
.L_x_14763:
[----:B------:R-:W-:Y:S05]  /*1b770*/  BRA `(.L_x_14765) ;  /* 0xffffffa000347947 */ /* 0x000fea000383ffff */
.L_x_14610:
[----:B------:R-:W-:Y:S01]  /*1b780*/  BSSY B0, `(.L_x_14766) ;  /* 0x0000006000007945 */ /* 0x000fe20003800000 */
[----:B------:R-:W-:-:S07]  /*1b790*/  IMAD.MOV.U32 R15, RZ, RZ, -0x1 ;  /* 0xffffffffff0f7424 */ /* 0x000fce00078e00ff */
[----:B0123--:R-:W-:Y:S05]  /*1b7a0*/  WARPSYNC.COLLECTIVE R15, `(.L_x_14767) ;  /* 0x000000000f0c7348 */ /* 0x00ffea0003c00000 */
[----:B------:R-:W-:Y:S02]  /*1b7b0*/  ELECT P6, UR62, PT ;  /* 0x00000000003e782f */ /* 0x000fe400038c0000 */
[----:B------:R-:W-:Y:S01]  /*1b7c0*/  MOV R14, UR62 ;  /* 0x0000003e000e7c02 */ /* 0x000fe20008000f00 */
[----:B0123--:R-:W-:Y:S10]  /*1b7d0*/  ENDCOLLECTIVE ;  /* 0x000000000000791b */ /* 0x00fff40003800000 */
.L_x_14767:
[----:B------:R-:W-:Y:S05]  /*1b7e0*/  BSYNC B0 ;  /* 0x0000000000007941 */ /* 0x000fea0003800000 */
.L_x_14766:
[----:B------:R-:W-:Y:S05]  /*1b7f0*/  BRA `(.L_x_14768) ;  /* 0xffffffa0003c7947 */ /* 0x000fea000383ffff */
.L_x_14612:
[----:B0-----:R0:W4:Y:S02]  /*1b800*/  SYNCS.PHASECHK.TRANS64.TRYWAIT P0, [R0+URZ+0x16840], R2 ;  /* 0x01684002000075a7 */ /* 0x001124000800017f */
[----:B----4-:R-:W-:Y:S05]  /*1b810*/  @!P0 NANOSLEEP.SYNCS 0x989680 ;  /* 0x009896800000895d */ /* 0x010fea0003900000 */
[----:B------:R-:W4:Y:S02]  /*1b820*/  @!P0 SYNCS.PHASECHK.TRANS64 P0, [R0+URZ+0x16840], R2 ;  /* 0x01684002000085a7 */ /* 0x000f24000800007f */
[----:B----4-:R-:W-:Y:S05]  /*1b830*/  @!P0 BRA `(.L_x_14612) ;  /* 0xfffffffc00f08947 */ /* 0x010fea000383ffff */
[----:B------:R-:W-:Y:S05]  /*1b840*/  BRA `(.L_x_14769) ;  /* 0xffffffa000907947 */ /* 0x000fea000383ffff */
.L_x_14616:
        /* <DEDUP_REMOVED lines=12> */
.L_x_14770:
[----:B------:R-:W-:Y:S02]  /*1b910*/  IMAD.MOV.U32 R13, RZ, RZ, R0 ;  /* 0x000000ffff0d7224 */ /* 0x000fe400078e0000 */
[----:B------:R-:W-:-:S07]  /*1b920*/  IMAD.MOV.U32 R7, RZ, RZ, R14 ;  /* 0x000000ffff077224 */ /* 0x000fce00078e000e */
[----:B------:R-:W-:Y:S05]  /*1b930*/  WARPSYNC.COLLECTIVE R15, `(.L_x_14771) ;  /* 0x000000000f087348 */ /* 0x000fea0003c00000 */
[----:B------:R0:W1:Y:S02]  /*1b940*/  SHFL.IDX P6, R14, R13, R12, R11 ;  /* 0x0000000c0d0e7389 */ /* 0x00006400000c000b */
[----:B01----:R-:W-:Y:S01]  /*1b950*/  ENDCOLLECTIVE ;  /* 0x000000000000791b */ /* 0x003fe20003800000 */
.L_x_14771:
[----:B------:R-:W-:Y:S02]  /*1b960*/  IMAD.MOV.U32 R13, RZ, RZ, R4 ;  /* 0x000000ffff0d7224 */ /* 0x000fe400078e0004 */
[----:B------:R-:W-:Y:S01]  /*1b970*/  IMAD.MOV.U32 R12, RZ, RZ, 0x1 ;  /* 0x00000001ff0c7424 */ /* 0x000fe200078e00ff */
[----:B------:R-:W-:-:S07]  /*1b980*/  MOV R6, R14 ;  /* 0x0000000e00067202 */ /* 0x000fce0000000f00 */
[----:B------:R-:W-:Y:S05]  /*1b990*/  WARPSYNC.COLLECTIVE R15, `(.L_x_14772) ;  /* 0x000000000f087348 */ /* 0x000fea0003c00000 */
[----:B------:R0:W1:Y:S02]  /*1b9a0*/  SHFL.IDX P6, R14, R13, R12, R11 ;  /* 0x0000000c0d0e7389 */ /* 0x00006400000c000b */
[----:B01----:R-:W-:Y:S01]  /*1b9b0*/  ENDCOLLECTIVE ;  /* 0x000000000000791b */ /* 0x003fe20003800000 */
.L_x_14772:
[----:B------:R-:W-:-:S05]  /*1b9c0*/  @!P1 LEA R6, P2, R20, R6, 0x1 ;  /* 0x0000000614069211 */ /* 0x000fca00078408ff */
[----:B------:R-:W-:-:S05]  /*1b9d0*/  @!P1 IMAD.X R7, RZ, RZ, R7, P2 ;  /* 0x000000ffff079224 */ /* 0x000fca00010e0607 */
[----:B------:R-:W-:Y:S01]  /*1b9e0*/  @!PT LDS RZ, [RZ] ;  /* 0x00000000fffff984 */ /* 0x000fe20000000800 */
[----:B------:R-:W-:Y:S01]  /*1b9f0*/  @!PT LDS RZ, [RZ] ;  /* 0x00000000fffff984 */ /* 0x000fe20000000800 */
[----:B------:R-:W-:Y:S01]  /*1ba00*/  @!PT LDS RZ, [RZ] ;  /* 0x00000000fffff984 */ /* 0x000fe20000000800 */
[----:B------:R0:W-:Y:S01]  /*1ba10*/  @!P1 LDGSTS.E.BYPASS.LTC128B.128 [R10+0x8400], desc[UR40][R6.64], !P0 ;  /* 0x08400000060a9fae */ /* 0x0001e2000c101d68 */
[----:B------:R-:W-:Y:S01]  /*1ba20*/  ISETP.GE.AND P1, PT, R8, R3, PT ;  /* 0x000000030800720c */ /* 0x000fe20003f26270 */
[----:B------:R-:W-:Y:S02]  /*1ba30*/  IMAD.MOV.U32 R13, RZ, RZ, R0 ;  /* 0x000000ffff0d7224 */ /* 0x000fe400078e0000 */
[----:B0-----:R-:W-:-:S10]  /*1ba40*/  IMAD.MOV.U32 R6, RZ, RZ, R14 ;  /* 0x000000ffff067224 */ /* 0x001fd400078e000e */
[----:B------:R-:W-:Y:S05]  /*1ba50*/  WARPSYNC.COLLECTIVE R15, `(.L_x_14773) ;  /* 0x000000000f087348 */ /* 0x000fea0003c00000 */
[----:B------:R0:W1:Y:S02]  /*1ba60*/  SHFL.IDX P6, R14, R13, R12, R11 ;  /* 0x0000000c0d0e7389 */ /* 0x00006400000c000b */
[----:B01----:R-:W-:Y:S01]  /*1ba70*/  ENDCOLLECTIVE ;  /* 0x000000000000791b */ /* 0x003fe20003800000 */
.L_x_14773:
[----:B------:R-:W-:Y:S02]  /*1ba80*/  IMAD.MOV.U32 R13, RZ, RZ, R4 ;  /* 0x000000ffff0d7224 */ /* 0x000fe400078e0004 */
[----:B------:R-:W-:Y:S02]  /*1ba90*/  IMAD.MOV.U32 R12, RZ, RZ, 0x2 ;  /* 0x00000002ff0c7424 */ /* 0x000fe400078e00ff */
[----:B------:R-:W-:-:S07]  /*1baa0*/  IMAD.MOV.U32 R7, RZ, RZ, R14 ;  /* 0x000000ffff077224 */ /* 0x000fce00078e000e */
[----:B------:R-:W-:Y:S05]  /*1bab0*/  WARPSYNC.COLLECTIVE R15, `(.L_x_14774) ;  /* 0x000000000f087348 */ /* 0x000fea0003c00000 */
[----:B------:R0:W1:Y:S02]  /*1bac0*/  SHFL.IDX P6, R14, R13, R12, R11 ;  /* 0x0000000c0d0e7389 */ /* 0x00006400000c000b */
[----:B01----:R-:W-:Y:S01]  /*1bad0*/  ENDCOLLECTIVE ;  /* 0x000000000000791b */ /* 0x003fe20003800000 */
.L_x_14774:
        /* <DEDUP_REMOVED lines=16> */
.L_x_14775:
[----:B------:R-:W-:Y:S01]  /*1bbe0*/  IMAD.MOV.U32 R13, RZ, RZ, R4 ;  /* 0x000000ffff0d7224 */ /* 0x000fe200078e0004 */
[----:B------:R-:W-:Y:S01]  /*1bbf0*/  MOV R12, 0x3 ;  /* 0x00000003000c7802 */ /* 0x000fe20000000f00 */
[----:B------:R-:W-:-:S07]  /*1bc00*/  IMAD.MOV.U32 R7, RZ, RZ, R14 ;  /* 0x000000ffff077224 */ /* 0x000fce00078e000e */
[----:B------:R-:W-:Y:S05]  /*1bc10*/  WARPSYNC.COLLECTIVE R15, `(.L_x_14776) ;  /* 0x000000000f087348 */ /* 0x000fea0003c00000 */
[----:B------:R0:W1:Y:S02]  /*1bc20*/  SHFL.IDX P6, R14, R13, R12, R11 ;  /* 0x0000000c0d0e7389 */ /* 0x00006400000c000b */
[----:B01----:R-:W-:Y:S01]  /*1bc30*/  ENDCOLLECTIVE ;  /* 0x000000000000791b */ /* 0x003fe20003800000 */
.L_x_14776:
        /* <DEDUP_REMOVED lines=16> */
.L_x_14777:
[----:B------:R-:W-:Y:S02]  /*1bd40*/  IMAD.MOV.U32 R13, RZ, RZ, R4 ;  /* 0x000000ffff0d7224 */ /* 0x000fe400078e0004 */
[----:B------:R-:W-:Y:S02]  /*1bd50*/  IMAD.MOV.U32 R12, RZ, RZ, 0x4 ;  /* 0x00000004ff0c7424 */ /* 0x000fe400078e00ff */
[----:B------:R-:W-:-:S07]  /*1bd60*/  IMAD.MOV.U32 R7, RZ, RZ, R14 ;  /* 0x000000ffff077224 */ /* 0x000fce00078e000e */
[----:B------:R-:W-:Y:S05]  /*1bd70*/  WARPSYNC.COLLECTIVE R15, `(.L_x_14778) ;  /* 0x000000000f087348 */ /* 0x000fea0003c00000 */
[----:B------:R0:W1:Y:S02]  /*1bd80*/  SHFL.IDX P6, R14, R13, R12, R11 ;  /* 0x0000000c0d0e7389 */ /* 0x00006400000c000b */
[----:B01----:R-:W-:Y:S01]  /*1bd90*/  ENDCOLLECTIVE ;  /* 0x000000000000791b */ /* 0x003fe20003800000 */
.L_x_14778:
        /* <DEDUP_REMOVED lines=16> */
.L_x_14779:
[----:B------:R-:W-:Y:S02]  /*1bea0*/  IMAD.MOV.U32 R13, RZ, RZ, R4 ;  /* 0x000000ffff0d7224 */ /* 0x000fe400078e0004 */
[----:B------:R-:W-:Y:S02]  /*1beb0*/  IMAD.MOV.U32 R12, RZ, RZ, 0x5 ;  /* 0x00000005ff0c7424 */ /* 0x000fe400078e00ff */
[----:B------:R-:W-:-:S07]  /*1bec0*/  IMAD.MOV.U32 R7, RZ, RZ, R14 ;  /* 0x000000ffff077224 */ /* 0x000fce00078e000e */
[----:B------:R-:W-:Y:S05]  /*1bed0*/  WARPSYNC.COLLECTIVE R15, `(.L_x_14780) ;  /* 0x000000000f087348 */ /* 0x000fea0003c00000 */
[----:B------:R0:W1:Y:S02]  /*1bee0*/  SHFL.IDX P6, R14, R13, R12, R11 ;  /* 0x0000000c0d0e7389 */ /* 0x00006400000c000b */
[----:B01----:R-:W-:Y:S01]  /*1bef0*/  ENDCOLLECTIVE ;  /* 0x000000000000791b */ /* 0x003fe20003800000 */
.L_x_14780:
        /* <DEDUP_REMOVED lines=16> */
.L_x_14781:
[----:B------:R-:W-:Y:S02]  /*1c000*/  IMAD.MOV.U32 R13, RZ, RZ, R4 ;  /* 0x000000ffff0d7224 */ /* 0x000fe400078e0004 */
[----:B------:R-:W-:Y:S02]  /*1c010*/  IMAD.MOV.U32 R12, RZ, RZ, 0x6 ;  /* 0x00000006ff0c7424 */ /* 0x000fe400078e00ff */
[----:B------:R-:W-:-:S07]  /*1c020*/  IMAD.MOV.U32 R7, RZ, RZ, R14 ;  /* 0x000000ffff077224 */ /* 0x000fce00078e000e */
[----:B------:R-:W-:Y:S05]  /*1c030*/  WARPSYNC.COLLECTIVE R15, `(.L_x_14782) ;  /* 0x000000000f087348 */ /* 0x000fea0003c00000 */
[----:B------:R0:W1:Y:S02]  /*1c040*/  SHFL.IDX P6, R14, R13, R12, R11 ;  /* 0x0000000c0d0e7389 */ /* 0x00006400000c000b */
[----:B01----:R-:W-:Y:S01]  /*1c050*/  ENDCOLLECTIVE ;  /* 0x000000000000791b */ /* 0x003fe20003800000 */
.L_x_14782:
        /* <DEDUP_REMOVED lines=16> */
.L_x_14783:
[----:B------:R-:W-:Y:S01]  /*1c160*/  IMAD.MOV.U32 R13, RZ, RZ, R4 ;  /* 0x000000ffff0d7224 */ /* 0x000fe200078e0004 */
[----:B------:R-:W-:Y:S01]  /*1c170*/  MOV R12, 0x7 ;  /* 0x00000007000c7802 */ /* 0x000fe20000000f00 */
[----:B------:R-:W-:-:S07]  /*1c180*/  IMAD.MOV.U32 R7, RZ, RZ, R14 ;  /* 0x000000ffff077224 */ /* 0x000fce00078e000e */
[----:B------:R-:W-:Y:S05]  /*1c190*/  WARPSYNC.COLLECTIVE R15, `(.L_x_14784) ;  /* 0x000000000f087348 */ /* 0x000fea0003c00000 */
[----:B------:R0:W1:Y:S02]  /*1c1a0*/  SHFL.IDX P6, R14, R13, R12, R11 ;  /* 0x0000000c0d0e7389 */ /* 0x00006400000c000b */
[----:B01----:R-:W-:Y:S01]  /*1c1b0*/  ENDCOLLECTIVE ;  /* 0x000000000000791b */ /* 0x003fe20003800000 */
.L_x_14784:
        /* <DEDUP_REMOVED lines=11> */
.L_x_14785:
[----:B------:R-:W-:Y:S01]  /*1c270*/  @!PT LDS RZ, [RZ] ;  /* 0x00000000fffff984 */ /* 0x000fe20000000800 */
[----:B------:R-:W-:Y:S01]  /*1c280*/  @!PT LDS RZ, [RZ] ;  /* 0x00000000fffff984 */ /* 0x000fe20000000800 */
[----:B------:R-:W-:Y:S01]  /*1c290*/  @!PT LDS RZ, [RZ] ;  /* 0x00000000fffff984 */ /* 0x000fe20000000800 */
[----:B------:R0:W-:Y:S01]  /*1c2a0*/  @!P1 LDGSTS.E.BYPASS.LTC128B.128 [R10+0xb400], desc[UR40][R6.64], !P0 ;  /* 0x0b400000060a9fae */ /* 0x0001e2000c101d68 */
[----:B------:R-:W-:Y:S01]  /*1c2b0*/  ISETP.GE.AND P1, PT, R0, R3, PT ;  /* 0x000000030000720c */ /* 0x000fe20003f26270 */
[----:B------:R-:W-:-:S05]  /*1c2c0*/  VIADD R0, R25, 0x80 ;  /* 0x0000008019007836 */ /* 0x000fca0000000000 */
[----:B------:R-:W-:Y:S01]  /*1c2d0*/  ISETP.GE.AND P2, PT, R0, R3, PT ;  /* 0x000000030000720c */ /* 0x000fe20003f46270 */
[----:B------:R-:W-:Y:S01]  /*1c2e0*/  IMAD.MOV.U32 R13, RZ, RZ, R2 ;  /* 0x000000ffff0d7224 */ /* 0x000fe200078e0002 */
[----:B------:R-:W-:Y:S01]  /*1c2f0*/  MOV R12, RZ ;  /* 0x000000ff000c7202 */ /* 0x000fe20000000f00 */
[----:B0-----:R-:W-:-:S10]  /*1c300*/  IMAD.MOV.U32 R6, RZ, RZ, R14 ;  /* 0x000000ffff067224 */ /* 0x001fd400078e000e */
[----:B------:R-:W-:Y:S05]  /*1c310*/  WARPSYNC.COLLECTIVE R15, `(.L_x_14786) ;  /* 0x000000000f087348 */ /* 0x000fea0003c00000 */
[----:B------:R0:W1:Y:S02]  /*1c320*/  SHFL.IDX P6, R14, R13, R12, R11 ;  /* 0x0000000c0d0e7389 */ /* 0x00006400000c000b */
[----:B01----:R-:W-:Y:S01]  /*1c330*/  ENDCOLLECTIVE ;  /* 0x000000000000791b */ /* 0x003fe20003800000 */
.L_x_14786:
        /* <DEDUP_REMOVED lines=13> */
.L_x_14787:
[----:B------:R-:W-:Y:S01]  /*1c410*/  IMAD.MOV.U32 R13, RZ, RZ, R2 ;  /* 0x000000ffff0d7224 */ /* 0x000fe200078e0002 */
[----:B------:R-:W-:Y:S01]  /*1c420*/  MOV R12, 0x1 ;  /* 0x00000001000c7802 */ /* 0x000fe20000000f00 */
[----:B------:R-:W-:-:S07]  /*1c430*/  IMAD.MOV.U32 R0, RZ, RZ, R14 ;  /* 0x000000ffff007224 */ /* 0x000fce00078e000e */
[----:B------:R-:W-:Y:S05]  /*1c440*/  WARPSYNC.COLLECTIVE R15, `(.L_x_14788) ;  /* 0x000000000f087348 */ /* 0x000fea0003c00000 */
[----:B------:R0:W1:Y:S02]  /*1c450*/  SHFL.IDX P6, R14, R13, R12, R11 ;  /* 0x0000000c0d0e7389 */ /* 0x00006400000c000b */
[----:B01----:R-:W-:Y:S01]  /*1c460*/  ENDCOLLECTIVE ;  /* 0x000000000000791b */ /* 0x003fe20003800000 */
.L_x_14788:
        /* <DEDUP_REMOVED lines=15> */
.L_x_14789:
[----:B------:R-:W-:Y:S02]  /*1c560*/  IMAD.MOV.U32 R13, RZ, RZ, R2 ;  /* 0x000000ffff0d7224 */ /* 0x000fe400078e0002 */
[----:B------:R-:W-:Y:S02]  /*1c570*/  IMAD.MOV.U32 R12, RZ, RZ, 0x2 ;  /* 0x00000002ff0c7424 */ /* 0x000fe400078e00ff */
[----:B------:R-:W-:-:S07]  /*1c580*/  IMAD.MOV.U32 R6, RZ, RZ, R14 ;  /* 0x000000ffff067224 */ /* 0x000fce00078e000e */
[----:B------:R-:W-:Y:S05]  /*1c590*/  WARPSYNC.COLLECTIVE R15, `(.L_x_14790) ;  /* 0x000000000f087348 */ /* 0x000fea0003c00000 */
[----:B------:R0:W1:Y:S02]  /*1c5a0*/  SHFL.IDX P6, R14, R13, R12, R11 ;  /* 0x0000000c0d0e7389 */ /* 0x00006400000c000b */
[----:B01----:R-:W-:Y:S01]  /*1c5b0*/  ENDCOLLECTIVE ;  /* 0x000000000000791b */ /* 0x003fe20003800000 */
.L_x_14790:
[----:B------:R-:W-:-:S05]  /*1c5c0*/  @!P1 LEA R6, P2, R20, R6, 0x1 ;  /* 0x0000000614069211 */ /* 0x000fca00078408ff */
[----:B------:R-:W-:-:S04]  /*1c5d0*/  @!P1 IMAD.X R0, RZ, RZ, R0, P2 ;  /* 0x000000ffff009224 */ /* 0x000fc800010e0600 */
[----:B------:R-:W-:Y:S01]  /*1c5e0*/  @!P1 IMAD.MOV.U32 R7, RZ, RZ, R0 ;  /* 0x000000ffff079224 */ /* 0x000fe200078e0000 */
[----:B------:R-:W-:-:S04]  /*1c5f0*/  MOV R13, R5 ;  /* 0x00000005000d7202 */ /* 0x000fc80000000f00 */
        /* <DEDUP_REMOVED lines=9> */
.L_x_14791:
[----:B------:R-:W-:Y:S02]  /*1c690*/  IMAD.MOV.U32 R13, RZ, RZ, R2 ;  /* 0x000000ffff0d7224 */ /* 0x000fe400078e0002 */
[----:B------:R-:W-:Y:S02]  /*1c6a0*/  IMAD.MOV.U32 R12, RZ, RZ, 0x3 ;  /* 0x00000003ff0c7424 */ /* 0x000fe400078e00ff */
[----:B------:R-:W-:-:S07]  /*1c6b0*/  IMAD.MOV.U32 R6, RZ, RZ, R14 ;  /* 0x000000ffff067224 */ /* 0x000fce00078e000e */
[----:B------:R-:W-:Y:S05]  /*1c6c0*/  WARPSYNC.COLLECTIVE R15, `(.L_x_14792) ;  /* 0x000000000f087348 */ /* 0x000fea0003c00000 */
[----:B------:R0:W1:Y:S02]  /*1c6d0*/  SHFL.IDX P6, R14, R13, R12, R11 ;  /* 0x0000000c0d0e7389 */ /* 0x00006400000c000b */
[----:B01----:R-:W-:Y:S01]  /*1c6e0*/  ENDCOLLECTIVE ;  /* 0x000000000000791b */ /* 0x003fe20003800000 */
.L_x_14792:
        /* <DEDUP_REMOVED lines=12> */
.L_x_14793:
[----:B------:R-:W-:Y:S01]  /*1c7b0*/  MOV R2, R14 ;  /* 0x0000000e00027202 */ /* 0x000fe20000000f00 */
[----:B------:R-:W-:Y:S06]  /*1c7c0*/  BRA `(.L_x_14794) ;  /* 0xffffffa0009c7947 */ /* 0x000fec000383ffff */
.L_x_14619:
[----:B0-----:R0:W1:Y:S02]  /*1c7d0*/  SYNCS.PHASECHK.TRANS64.TRYWAIT P0, [R16+URZ+0x16820], R0 ;  /* 0x01682000100075a7 */ /* 0x001064000800017f */
[----:B-1----:R-:W-:Y:S05]  /*1c7e0*/  @!P0 NANOSLEEP.SYNCS 0x989680 ;  /* 0x009896800000895d */ /* 0x002fea0003900000 */
[----:B------:R-:W1:Y:S02]  /*1c7f0*/  @!P0 SYNCS.PHASECHK.TRANS64 P0, [R16+URZ+0x16820], R0 ;  /* 0x01682000100085a7 */ /* 0x000e64000800007f */
[----:B-1----:R-:W-:Y:S05]  /*1c800*/  @!P0 BRA `(.L_x_14619) ;  /* 0xfffffffc00f08947 */ /* 0x002fea000383ffff */
[----:B------:R-:W-:Y:S05]  /*1c810*/  BRA `(.L_x_14795) ;  /* 0xffffffa000fc7947 */ /* 0x000fea000383ffff */
.L_x_14628:
[----:B-1----:R1:W2:Y:S02]  /*1c820*/  SYNCS.PHASECHK.TRANS64.TRYWAIT P0, [R2+URZ+0x16840], R3 ;  /* 0x01684003020075a7 */ /* 0x0022a4000800017f */
[----:B--2---:R-:W-:Y:S05]  /*1c830*/  @!P0 NANOSLEEP.SYNCS 0x989680 ;  /* 0x009896800000895d */ /* 0x004fea0003900000 */
[----:B------:R-:W2:Y:S02]  /*1c840*/  @!P0 SYNCS.PHASECHK.TRANS64 P0, [R2+URZ+0x16840], R3 ;  /* 0x01684003020085a7 */ /* 0x000ea4000800007f */
[----:B--2---:R-:W-:Y:S05]  /*1c850*/  @!P0 BRA `(.L_x_14628) ;  /* 0xfffffffc00f08947 */ /* 0x004fea000383ffff */
[----:B------:R-:W-:Y:S05]  /*1c860*/  BRA `(.L_x_14796) ;  /* 0xffffffa400d07947 */ /* 0x000fea000383ffff */
.L_x_14633:
[----:B0-----:R0:W1:Y:S02]  /*1c870*/  SYNCS.PHASECHK.TRANS64.TRYWAIT P0, [R3+URZ+0x60], R2 ;  /* 0x00006002030075a7 */ /* 0x001064000800017f */
[----:B-1----:R-:W-:Y:S05]  /*1c880*/  @!P0 NANOSLEEP.SYNCS 0x989680 ;  /* 0x009896800000895d */ /* 0x002fea0003900000 */
[----:B------:R-:W1:Y:S02]  /*1c890*/  @!P0 SYNCS.PHASECHK.TRANS64 P0, [R3+URZ+0x60], R2 ;  /* 0x00006002030085a7 */ /* 0x000e64000800007f */
[----:B-1----:R-:W-:Y:S05]  /*1c8a0*/  @!P0 BRA `(.L_x_14633) ;  /* 0xfffffffc00f08947 */ /* 0x002fea000383ffff */
[----:B------:R-:W-:Y:S05]  /*1c8b0*/  BRA `(.L_x_14797) ;  /* 0xffffffa8005c7947 */ /* 0x000fea000383ffff */
.L_x_14641:
[----:B-1----:R1:W2:Y:S02]  /*1c8c0*/  SYNCS.PHASECHK.TRANS64.TRYWAIT P0, [R2+URZ+0x16840], R3 ;  /* 0x01684003020075a7 */ /* 0x0022a4000800017f */
[----:B--2---:R-:W-:Y:S05]  /*1c8d0*/  @!P0 NANOSLEEP.SYNCS 0x989680 ;  /* 0x009896800000895d */ /* 0x004fea0003900000 */
[----:B------:R-:W2:Y:S02]  /*1c8e0*/  @!P0 SYNCS.PHASECHK.TRANS64 P0, [R2+URZ+0x16840], R3 ;  /* 0x01684003020085a7 */ /* 0x000ea4000800007f */
[----:B--2---:R-:W-:Y:S05]  /*1c8f0*/  @!P0 BRA `(.L_x_14641) ;  /* 0xfffffffc00f08947 */ /* 0x004fea000383ffff */
[----:B------:R-:W-:Y:S05]  /*1c900*/  BRA `(.L_x_14798) ;  /* 0xffffffac00a07947 */ /* 0x000fea000383ffff */
.L_x_14646:
[----:B0-----:R0:W1:Y:S02]  /*1c910*/  SYNCS.PHASECHK.TRANS64.TRYWAIT P0, [R10+URZ+0x60], R28 ;  /* 0x0000601c0a0075a7 */ /* 0x001064000800017f */
[----:B-1----:R-:W-:Y:S05]  /*1c920*/  @!P0 NANOSLEEP.SYNCS 0x989680 ;  /* 0x009896800000895d */ /* 0x002fea0003900000 */
[----:B------:R-:W1:Y:S02]  /*1c930*/  @!P0 SYNCS.PHASECHK.TRANS64 P0, [R10+URZ+0x60], R28 ;  /* 0x0000601c0a0085a7 */ /* 0x000e64000800007f */
[----:B-1----:R-:W-:Y:S05]  /*1c940*/  @!P0 BRA `(.L_x_14646) ;  /* 0xfffffffc00f08947 */ /* 0x002fea000383ffff */
[----:B------:R-:W-:Y:S05]  /*1c950*/  BRA `(.L_x_14799) ;  /* 0xffffffb0002c7947 */ /* 0x000fea000383ffff */
.L_x_14654:
[----:B-1----:R1:W2:Y:S02]  /*1c960*/  SYNCS.PHASECHK.TRANS64.TRYWAIT P0, [R2+URZ+0x16840], R3 ;  /* 0x01684003020075a7 */ /* 0x0022a4000800017f */
[----:B--2---:R-:W-:Y:S05]  /*1c970*/  @!P0 NANOSLEEP.SYNCS 0x989680 ;  /* 0x009896800000895d */ /* 0x004fea0003900000 */
[----:B------:R-:W2:Y:S02]  /*1c980*/  @!P0 SYNCS.PHASECHK.TRANS64 P0, [R2+URZ+0x16840], R3 ;  /* 0x01684003020085a7 */ /* 0x000ea4000800007f */
[----:B--2---:R-:W-:Y:S05]  /*1c990*/  @!P0 BRA `(.L_x_14654) ;  /* 0xfffffffc00f08947 */ /* 0x004fea000383ffff */
[----:B------:R-:W-:Y:S05]  /*1c9a0*/  BRA `(.L_x_14800) ;  /* 0xffffffb400407947 */ /* 0x000fea000383ffff */
.L_x_14659:
[----:B0-----:R0:W1:Y:S02]  /*1c9b0*/  SYNCS.PHASECHK.TRANS64.TRYWAIT P0, [R3+URZ+0x60], R7 ;  /* 0x00006007030075a7 */ /* 0x001064000800017f */
[----:B-1----:R-:W-:Y:S05]  /*1c9c0*/  @!P0 NANOSLEEP.SYNCS 0x989680 ;  /* 0x009896800000895d */ /* 0x002fea0003900000 */
[----:B------:R-:W1:Y:S02]  /*1c9d0*/  @!P0 SYNCS.PHASECHK.TRANS64 P0, [R3+URZ+0x60], R7 ;  /* 0x00006007030085a7 */ /* 0x000e64000800007f */
[----:B-1----:R-:W-:Y:S05]  /*1c9e0*/  @!P0 BRA `(.L_x_14659) ;  /* 0xfffffffc00f08947 */ /* 0x002fea000383ffff */
[----:B------:R-:W-:Y:S05]  /*1c9f0*/  BRA `(.L_x_14801) ;  /* 0xffffffb400d07947 */ /* 0x000fea000383ffff */
.L_x_14669:
[----:B0-----:R0:W1:Y:S02]  /*1ca00*/  SYNCS.PHASECHK.TRANS64.TRYWAIT P0, [R3+URZ+0x16860], R0 ;  /* 0x01686000030075a7 */ /* 0x001064000800017f */
[----:B-1----:R-:W-:Y:S05]  /*1ca10*/  @!P0 NANOSLEEP.SYNCS 0x989680 ;  /* 0x009896800000895d */ /* 0x002fea0003900000 */
[----:B------:R-:W1:Y:S02]  /*1ca20*/  @!P0 SYNCS.PHASECHK.TRANS64 P0, [R3+URZ+0x16860], R0 ;  /* 0x01686000030085a7 */ /* 0x000e64000800007f */
[----:B-1----:R-:W-:Y:S05]  /*1ca30*/  @!P0 BRA `(.L_x_14669) ;  /* 0xfffffffc00f08947 */ /* 0x002fea000383ffff */
[----:B------:R-:W-:Y:S05]  /*1ca40*/  BRA `(.L_x_14802) ;  /* 0xffffffb800d07947 */ /* 0x000fea000383ffff */
.L_x_14675:
[----:B------:R-:W-:Y:S01]  /*1ca50*/  BSSY B0, `(.L_x_14803) ;  /* 0x0000008000007945 */ /* 0x000fe20003800000 */
[----:B------:R-:W-:Y:S02]  /*1ca60*/  IMAD.MOV.U32 R13, RZ, RZ, R24 ;  /* 0x000000ffff0d7224 */ /* 0x000fe400078e0018 */
[----:B------:R-:W-:Y:S02]  /*1ca70*/  IMAD.MOV.U32 R12, RZ, RZ, RZ ;  /* 0x000000ffff0c7224 */ /* 0x000fe400078e00ff */
[----:B-1----:R-:W-:Y:S02]  /*1ca80*/  IMAD.MOV.U32 R11, RZ, RZ, 0x1f ;  /* 0x0000001fff0b7424 */ /* 0x002fe400078e00ff */
[----:B------:R-:W-:-:S07]  /*1ca90*/  IMAD.MOV.U32 R15, RZ, RZ, -0x1 ;  /* 0xffffffffff0f7424 */ /* 0x000fce00078e00ff */
[----:B0-2---:R-:W-:Y:S05]  /*1caa0*/  WARPSYNC.COLLECTIVE R15, `(.L_x_14804) ;  /* 0x000000000f087348 */ /* 0x005fea0003c00000 */
[----:B------:R1:W3:Y:S02]  /*1cab0*/  SHFL.IDX P6, R14, R13, R12, R11 ;  /* 0x0000000c0d0e7389 */ /* 0x0002e400000c000b */
[----:B0123--:R-:W-:Y:S01]  /*1cac0*/  ENDCOLLECTIVE ;  /* 0x000000000000791b */ /* 0x00ffe20003800000 */
.L_x_14804:
[----:B------:R-:W-:Y:S05]  /*1cad0*/  BSYNC B0 ;  /* 0x0000000000007941 */ /* 0x000fea0003800000 */
.L_x_14803:
[----:B------:R-:W-:Y:S01]  /*1cae0*/  IMAD.MOV.U32 R13, RZ, RZ, R24 ;  /* 0x000000ffff0d7224 */ /* 0x000fe200078e0018 */
[----:B------:R-:W-:Y:S01]  /*1caf0*/  MOV R15, 0xffffffff ;  /* 0xffffffff000f7802 */ /* 0x000fe20000000f00 */
[----:B------:R-:W-:Y:S02]  /*1cb00*/  IMAD.MOV.U32 R12, RZ, RZ, 0x1 ;  /* 0x00000001ff0c7424 */ /* 0x000fe400078e00ff */
[----:B------:R-:W-:Y:S02]  /*1cb10*/  IMAD.MOV.U32 R11, RZ, RZ, 0x1f ;  /* 0x0000001fff0b7424 */ /* 0x000fe400078e00ff */
[----:B------:R-:W-:Y:S02]  /*1cb20*/  IMAD.IADD R9, R27, 0x1, R8 ;  /* 0x000000011b097824 */ /* 0x000fe400078e0208 */
[----:B------:R-:W-:-:S07]  /*1cb30*/  IMAD.MOV.U32 R0, RZ, RZ, R14 ;  /* 0x000000ffff007224 */ /* 0x000fce00078e000e */
[----:B------:R-:W-:Y:S05]  /*1cb40*/  WARPSYNC.COLLECTIVE R15, `(.L_x_14805) ;  /* 0x000000000f087348 */ /* 0x000fea0003c00000 */
[----:B------:R0:W1:Y:S02]  /*1cb50*/  SHFL.IDX P6, R14, R13, R12, R11 ;  /* 0x0000000c0d0e7389 */ /* 0x00006400000c000b */
[----:B01----:R-:W-:Y:S01]  /*1cb60*/  ENDCOLLECTIVE ;  /* 0x000000000000791b */ /* 0x003fe20003800000 */
.L_x_14805:
        /* <DEDUP_REMOVED lines=23> */
.L_x_14806:
[----:B------:R-:W-:Y:S02]  /*1cce0*/  MOV R12, 0x2 ;  /* 0x00000002000c7802 */ /* 0x000fe40000000f00 */
[----:B------:R-:W-:-:S05]  /*1ccf0*/  SEL R4, R14, RZ, P1 ;  /* 0x000000ff0e047207 */ /* 0x000fca0000800000 */
[----:B------:R-:W-:-:S04]  /*1cd00*/  IMAD.IADD R4, R13, 0x1, R4 ;  /* 0x000000010d047824 */ /* 0x000fc800078e0204 */
[----:B------:R-:W-:-:S07]  /*1cd10*/  IMAD.MOV.U32 R13, RZ, RZ, R4 ;  /* 0x000000ffff0d7224 */ /* 0x000fce00078e0004 */
[----:B------:R-:W-:Y:S05]  /*1cd20*/  WARPSYNC.COLLECTIVE R15, `(.L_x_14807) ;  /* 0x000000000f087348 */ /* 0x000fea0003c00000 */
[----:B------:R0:W1:Y:S02]  /*1cd30*/  SHFL.UP P6, R14, R13, R12, R11 ;  /* 0x0400000c0d0e7389 */ /* 0x00006400000c000b */
[----:B01----:R-:W-:Y:S01]  /*1cd40*/  ENDCOLLECTIVE ;  /* 0x000000000000791b */ /* 0x003fe20003800000 */
.L_x_14807:
[----:B------:R-:W-:Y:S01]  /*1cd50*/  IMAD.MOV.U32 R12, RZ, RZ, 0x4 ;  /* 0x00000004ff0c7424 */ /* 0x000fe200078e00ff */
[----:B------:R-:W-:-:S05]  /*1cd60*/  SEL R3, R14, RZ, P2 ;  /* 0x000000ff0e037207 */ /* 0x000fca0001000000 */
[----:B------:R-:W-:-:S04]  /*1cd70*/  IMAD.IADD R2, R4, 0x1, R3 ;  /* 0x0000000104027824 */ /* 0x000fc800078e0203 */
[----:B------:R-:W-:-:S07]  /*1cd80*/  IMAD.MOV.U32 R13, RZ, RZ, R2 ;  /* 0x000000ffff0d7224 */ /* 0x000fce00078e0002 */
[----:B------:R-:W-:Y:S05]  /*1cd90*/  WARPSYNC.COLLECTIVE R15, `(.L_x_14808) ;  /* 0x000000000f087348 */ /* 0x000fea0003c00000 */
[----:B------:R0:W1:Y:S02]  /*1cda0*/  SHFL.UP P6, R14, R13, R12, R11 ;  /* 0x0400000c0d0e7389 */ /* 0x00006400000c000b */
[----:B01----:R-:W-:Y:S01]  /*1cdb0*/  ENDCOLLECTIVE ;  /* 0x000000000000791b */ /* 0x003fe20003800000 */
.L_x_14808:
[----:B------:R-:W-:Y:S01]  /*1cdc0*/  IMAD.MOV.U32 R12, RZ, RZ, 0x8 ;  /* 0x00000008ff0c7424 */ /* 0x000fe200078e00ff */
[----:B------:R-:W-:-:S05]  /*1cdd0*/  SEL R3, R14, RZ, P3 ;  /* 0x000000ff0e037207 */ /* 0x000fca0001800000 */
[----:B------:R-:W-:-:S04]  /*1cde0*/  IMAD.IADD R3, R2, 0x1, R3 ;  /* 0x0000000102037824 */ /* 0x000fc800078e0203 */
[----:B------:R-:W-:-:S07]  /*1cdf0*/  IMAD.MOV.U32 R13, RZ, RZ, R3 ;  /* 0x000000ffff0d7224 */ /* 0x000fce00078e0003 */
[----:B------:R-:W-:Y:S05]  /*1ce00*/  WARPSYNC.COLLECTIVE R15, `(.L_x_14809) ;  /* 0x000000000f087348 */ /* 0x000fea0003c00000 */
[----:B------:R0:W1:Y:S02]  /*1ce10*/  SHFL.UP P6, R14, R13, R12, R11 ;  /* 0x0400000c0d0e7389 */ /* 0x00006400000c000b */
[----:B01----:R-:W-:Y:S01]  /*1ce20*/  ENDCOLLECTIVE ;  /* 0x000000000000791b */ /* 0x003fe20003800000 */
.L_x_14809:
[----:B------:R-:W-:Y:S02]  /*1ce30*/  MOV R12, 0x10 ;  /* 0x00000010000c7802 */ /* 0x000fe40000000f00 */
[----:B------:R-:W-:-:S05]  /*1ce40*/  SEL R4, R14, RZ, P4 ;  /* 0x000000ff0e047207 */ /* 0x000fca0002000000 */
[----:B------:R-:W-:-:S04]  /*1ce50*/  IMAD.IADD R4, R3, 0x1, R4 ;  /* 0x0000000103047824 */ /* 0x000fc800078e0204 */
[----:B------:R-:W-:-:S07]  /*1ce60*/  IMAD.MOV.U32 R13, RZ, RZ, R4 ;  /* 0x000000ffff0d7224 */ /* 0x000fce00078e0004 */
[----:B------:R-:W-:Y:S05]  /*1ce70*/  WARPSYNC.COLLECTIVE R15, `(.L_x_14810) ;  /* 0x000000000f087348 */ /* 0x000fea0003c00000 */
[----:B------:R0:W1:Y:S02]  /*1ce80*/  SHFL.UP P6, R14, R13, R12, R11 ;  /* 0x0400000c0d0e7389 */ /* 0x00006400000c000b */
[----:B01----:R-:W-:Y:S01]  /*1ce90*/  ENDCOLLECTIVE ;  /* 0x000000000000791b */ /* 0x003fe20003800000 */
.L_x_14810:
        /* <DEDUP_REMOVED lines=8> */
.L_x_14811:
[----:B------:R-:W-:Y:S05]  /*1cf20*/  BRA `(.L_x_14812) ;  /* 0xffffffbc000c7947 */ /* 0x000fea000383ffff */
.L_x_14678:
[----:B------:R-:W-:Y:S01]  /*1cf30*/  BSSY B0, `(.L_x_14813) ;  /* 0x0000007000007945 */ /* 0x000fe20003800000 */
[----:B------:R-:W-:Y:S02]  /*1cf40*/  IMAD.MOV.U32 R12, RZ, RZ, 0x1 ;  /* 0x00000001ff0c7424 */ /* 0x000fe400078e00ff */
[----:B-1----:R-:W-:Y:S02]  /*1cf50*/  IMAD.MOV.U32 R11, RZ, RZ, RZ ;  /* 0x000000ffff0b7224 */ /* 0x002fe400078e00ff */
[----:B------:R-:W-:-:S07]  /*1cf60*/  IMAD.MOV.U32 R15, RZ, RZ, -0x1 ;  /* 0xffffffffff0f7424 */ /* 0x000fce00078e00ff */
[----:B------:R-:W-:Y:S05]  /*1cf70*/  WARPSYNC.COLLECTIVE R15, `(.L_x_14814) ;  /* 0x000000000f087348 */ /* 0x000fea0003c00000 */
[----:B------:R0:W1:Y:S02]  /*1cf80*/  SHFL.UP P6, R14, R13, R12, R11 ;  /* 0x0400000c0d0e7389 */ /* 0x00006400000c000b */
[----:B01----:R-:W-:Y:S01]  /*1cf90*/  ENDCOLLECTIVE ;  /* 0x000000000000791b */ /* 0x003fe20003800000 */
.L_x_14814:
[----:B------:R-:W-:Y:S05]  /*1cfa0*/  BSYNC B0 ;  /* 0x0000000000007941 */ /* 0x000fea0003800000 */
.L_x_14813:
[----:B------:R-:W-:Y:S01]  /*1cfb0*/  SEL R14, R14, RZ, P1 ;  /* 0x000000ff0e0e7207 */ /* 0x000fe20000800000 */
[----:B------:R-:W-:Y:S01]  /*1cfc0*/  IMAD.MOV.U32 R11, RZ, RZ, RZ ;  /* 0x000000ffff0b7224 */ /* 0x000fe200078e00ff */
[----:B------:R-:W-:Y:S01]  /*1cfd0*/  MOV R12, 0x2 ;  /* 0x00000002000c7802 */ /* 0x000fe20000000f00 */
[----:B------:R-:W-:Y:S02]  /*1cfe0*/  IMAD.MOV.U32 R15, RZ, RZ, -0x1 ;  /* 0xffffffffff0f7424 */ /* 0x000fe400078e00ff */
[----:B------:R-:W-:-:S07]  /*1cff0*/  IMAD.IADD R13, R13, 0x1, R14 ;  /* 0x000000010d0d7824 */ /* 0x000fce00078e020e */
[----:B------:R-:W-:Y:S05]  /*1d000*/  WARPSYNC.COLLECTIVE R15, `(.L_x_14815) ;  /* 0x000000000f087348 */ /* 0x000fea0003c00000 */
[----:B------:R0:W1:Y:S02]  /*1d010*/  SHFL.UP P6, R14, R13, R12, R11 ;  /* 0x0400000c0d0e7389 */ /* 0x00006400000c000b */
[----:B01----:R-:W-:Y:S01]  /*1d020*/  ENDCOLLECTIVE ;  /* 0x000000000000791b */ /* 0x003fe20003800000 */
.L_x_14815:
[----:B------:R-:W-:Y:S01]  /*1d030*/  IMAD.MOV.U32 R12, RZ, RZ, 0x4 ;  /* 0x00000004ff0c7424 */ /* 0x000fe200078e00ff */
[----:B------:R-:W-:-:S05]  /*1d040*/  SEL R2, R14, RZ, P2 ;  /* 0x000000ff0e027207 */ /* 0x000fca0001000000 */
[----:B------:R-:W-:-:S04]  /*1d050*/  IMAD.IADD R2, R13, 0x1, R2 ;  /* 0x000000010d027824 */ /* 0x000fc800078e0202 */
[----:B------:R-:W-:-:S07]  /*1d060*/  IMAD.MOV.U32 R13, RZ, RZ, R2 ;  /* 0x000000ffff0d7224 */ /* 0x000fce00078e0002 */
[----:B------:R-:W-:Y:S05]  /*1d070*/  WARPSYNC.COLLECTIVE R15, `(.L_x_14816) ;  /* 0x000000000f087348 */ /* 0x000fea0003c00000 */
[----:B------:R0:W1:Y:S02]  /*1d080*/  SHFL.UP P6, R14, R13, R12, R11 ;  /* 0x0400000c0d0e7389 */ /* 0x00006400000c000b */
[----:B01----:R-:W-:Y:S01]  /*1d090*/  ENDCOLLECTIVE ;  /* 0x000000000000791b */ /* 0x003fe20003800000 */
.L_x_14816:
[----:B------:R-:W-:Y:S01]  /*1d0a0*/  IMAD.MOV.U32 R12, RZ, RZ, 0x8 ;  /* 0x00000008ff0c7424 */ /* 0x000fe200078e00ff */
[----:B------:R-:W-:-:S05]  /*1d0b0*/  SEL R3, R14, RZ, P3 ;  /* 0x000000ff0e037207 */ /* 0x000fca0001800000 */
[----:B------:R-:W-:-:S04]  /*1d0c0*/  IMAD.IADD R3, R2, 0x1, R3 ;  /* 0x0000000102037824 */ /* 0x000fc800078e0203 */
[----:B------:R-:W-:-:S07]  /*1d0d0*/  IMAD.MOV.U32 R13, RZ, RZ, R3 ;  /* 0x000000ffff0d7224 */ /* 0x000fce00078e0003 */
[----:B------:R-:W-:Y:S05]  /*1d0e0*/  WARPSYNC.COLLECTIVE R15, `(.L_x_14817) ;  /* 0x000000000f087348 */ /* 0x000fea0003c00000 */
[----:B------:R0:W1:Y:S02]  /*1d0f0*/  SHFL.UP P6, R14, R13, R12, R11 ;  /* 0x0400000c0d0e7389 */ /* 0x00006400000c000b */
[----:B01----:R-:W-:Y:S01]  /*1d100*/  ENDCOLLECTIVE ;  /* 0x000000000000791b */ /* 0x003fe20003800000 */
.L_x_14817:
[----:B------:R-:W-:Y:S01]  /*1d110*/  IMAD.MOV.U32 R12, RZ, RZ, 0x10 ;  /* 0x00000010ff0c7424 */ /* 0x000fe200078e00ff */
[----:B------:R-:W-:-:S04]  /*1d120*/  SEL R4, R14, RZ, P4 ;  /* 0x000000ff0e047207 */ /* 0x000fc80002000000 */
[----:B------:R-:W-:-:S05]  /*1d130*/  IADD3 R4, R3, R4, RZ ;  /* 0x0000000403047210 */ /* 0x000fca0007ffe0ff */
[----:B------:R-:W-:-:S07]  /*1d140*/  IMAD.MOV.U32 R13, RZ, RZ, R4 ;  /* 0x000000ffff0d7224 */ /* 0x000fce00078e0004 */
[----:B------:R-:W-:Y:S05]  /*1d150*/  WARPSYNC.COLLECTIVE R15, `(.L_x_14818) ;  /* 0x000000000f087348 */ /* 0x000fea0003c00000 */
[----:B------:R0:W1:Y:S02]  /*1d160*/  SHFL.UP P6, R14, R13, R12, R11 ;  /* 0x0400000c0d0e7389 */ /* 0x00006400000c000b */
[----:B01----:R-:W-:Y:S01]  /*1d170*/  ENDCOLLECTIVE ;  /* 0x000000000000791b */ /* 0x003fe20003800000 */
.L_x_14818:
        /* <DEDUP_REMOVED lines=8> */
.L_x_14819:
[----:B------:R-:W-:Y:S05]  /*1d200*/  BRA `(.L_x_14820) ;  /* 0xffffffb800f87947 */ /* 0x000fea000383ffff */
.L_x_14680:
[----:B------:R-:W-:Y:S01]  /*1d210*/  BSSY B0, `(.L_x_14821) ;  /* 0x0000006000007945 */ /* 0x000fe20003800000 */
[----:B------:R-:W-:Y:S01]  /*1d220*/  PLOP3.LUT P6, PT, P6, PT, PT, 0x8, 0x0 ;  /* 0x000000000000781c */ /* 0x000fe200037ce170 */
[----:B------:R-:W-:-:S12]  /*1d230*/  IMAD.MOV.U32 R15, RZ, RZ, -0x1 ;  /* 0xffffffffff0f7424 */ /* 0x000fd800078e00ff */
[----:B01----:R-:W-:Y:S05]  /*1d240*/  WARPSYNC.COLLECTIVE R15, `(.L_x_14822) ;  /* 0x000000000f087348 */ /* 0x003fea0003c00000 */
[----:B------:R-:W-:Y:S01]  /*1d250*/  VOTE.ANY R14, PT, P6 ;  /* 0x00000000000e7806 */ /* 0x000fe200030e0100 */
[----:B01----:R-:W-:Y:S06]  /*1d260*/  ENDCOLLECTIVE ;  /* 0x000000000000791b */ /* 0x003fec0003800000 */
.L_x_14822:
[----:B------:R-:W-:Y:S05]  /*1d270*/  BSYNC B0 ;  /* 0x0000000000007941 */ /* 0x000fea0003800000 */
.L_x_14821:
[----:B------:R-:W-:Y:S01]  /*1d280*/  IMAD.MOV.U32 R3, RZ, RZ, R14 ;  /* 0x000000ffff037224 */ /* 0x000fe200078e000e */
[----:B------:R-:W-:Y:S01]  /*1d290*/  MOV R13, R25 ;  /* 0x00000019000d7202 */ /* 0x000fe20000000f00 */
[----:B------:R-:W-:Y:S02]  /*1d2a0*/  IMAD.MOV.U32 R11, RZ, RZ, 0x1f ;  /* 0x0000001fff0b7424 */ /* 0x000fe400078e00ff */
[----:B------:R-:W0:Y:S01]  /*1d2b0*/  POPC R7, R3 ;  /* 0x0000000300077309 */ /* 0x000e220000000000 */
[----:B------:R-:W-:Y:S02]  /*1d2c0*/  IMAD.MOV.U32 R15, RZ, RZ, -0x1 ;  /* 0xffffffffff0f7424 */ /* 0x000fe400078e00ff */
[----:B0-----:R-:W-:Y:S02]  /*1d2d0*/  IMAD.MOV.U32 R12, RZ, RZ, R7 ;  /* 0x000000ffff0c7224 */ /* 0x001fe400078e0007 */
[----:B------:R-:W-:-:S07]  /*1d2e0*/  IMAD.IADD R27, R7, 0x1, R27 ;  /* 0x00000001071b7824 */ /* 0x000fce00078e021b */
[----:B------:R-:W-:Y:S05]  /*1d2f0*/  WARPSYNC.COLLECTIVE R15, `(.L_x_14823) ;  /* 0x000000000f087348 */ /* 0x000fea0003c00000 */
[----:B------:R0:W1:Y:S02]  /*1d300*/  SHFL.IDX P6, R14, R13, R12, R11 ;  /* 0x0000000c0d0e7389 */ /* 0x00006400000c000b */
[----:B01----:R-:W-:Y:S01]  /*1d310*/  ENDCOLLECTIVE ;  /* 0x000000000000791b */ /* 0x003fe20003800000 */
.L_x_14823:
[----:B------:R-:W-:Y:S02]  /*1d320*/  IMAD.MOV.U32 R13, RZ, RZ, R5 ;  /* 0x000000ffff0d7224 */ /* 0x000fe400078e0005 */
[----:B------:R-:W-:-:S07]  /*1d330*/  IMAD.MOV.U32 R25, RZ, RZ, R14 ;  /* 0x000000ffff197224 */ /* 0x000fce00078e000e */
[----:B------:R-:W-:Y:S05]  /*1d340*/  WARPSYNC.COLLECTIVE R15, `(.L_x_14824) ;  /* 0x000000000f087348 */ /* 0x000fea0003c00000 */
[----:B------:R0:W1:Y:S02]  /*1d350*/  SHFL.IDX P6, R14, R13, R12, R11 ;  /* 0x0000000c0d0e7389 */ /* 0x00006400000c000b */
[----:B01----:R-:W-:Y:S01]  /*1d360*/  ENDCOLLECTIVE ;  /* 0x000000000000791b */ /* 0x003fe20003800000 */
.L_x_14824:
[----:B------:R-:W-:Y:S01]  /*1d370*/  IMAD.MOV.U32 R5, RZ, RZ, R14 ;  /* 0x000000ffff057224 */ /* 0x000fe200078e000e */
[----:B------:R-:W-:Y:S06]  /*1d380*/  BRA `(.L_x_14825) ;  /* 0xffffffb800d87947 */ /* 0x000fec000383ffff */
.L_x_14682:
[----:B------:R-:W-:Y:S01]  /*1d390*/  BSSY B0, `(.L_x_14826) ;  /* 0x0000007000007945 */ /* 0x000fe20003800000 */
[----:B------:R-:W-:Y:S01]  /*1d3a0*/  IMAD.MOV.U32 R13, RZ, RZ, R2 ;  /* 0x000000ffff0d7224 */ /* 0x000fe200078e0002 */
[----:B-1----:R-:W-:Y:S01]  /*1d3b0*/  MOV R11, 0x1f ;  /* 0x0000001f000b7802 */ /* 0x002fe20000000f00 */
[----:B------:R-:W-:-:S07]  /*1d3c0*/  IMAD.MOV.U32 R15, RZ, RZ, -0x1 ;  /* 0xffffffffff0f7424 */ /* 0x000fce00078e00ff */
[----:B0-234-:R-:W-:Y:S05]  /*1d3d0*/  WARPSYNC.COLLECTIVE R15, `(.L_x_14827) ;  /* 0x000000000f087348 */ /* 0x01dfea0003c00000 */
[----:B------:R1:W0:Y:S02]  /*1d3e0*/  SHFL.IDX P6, R14, R13, R12, R11 ;  /* 0x0000000c0d0e7389 */ /* 0x00022400000c000b */
[----:B01234-:R-:W-:Y:S01]  /*1d3f0*/  ENDCOLLECTIVE ;  /* 0x000000000000791b */ /* 0x01ffe20003800000 */
.L_x_14827:
[----:B------:R-:W-:Y:S05]  /*1d400*/  BSYNC B0 ;  /* 0x0000000000007941 */ /* 0x000fea0003800000 */
.L_x_14826:
[----:B------:R-:W-:Y:S01]  /*1d410*/  IMAD.MOV.U32 R24, RZ, RZ, R14 ;  /* 0x000000ffff187224 */ /* 0x000fe200078e000e */
[----:B------:R-:W-:Y:S06]  /*1d420*/  BRA `(.L_x_14681) ;  /* 0xffffffb800c87947 */ /* 0x000fec000383ffff */
.L_x_14688:
[----:B0-----:R0:W2:Y:S02]  /*1d430*/  SYNCS.PHASECHK.TRANS64.TRYWAIT P0, [R9+URZ+0x16820], R0 ;  /* 0x01682000090075a7 */ /* 0x0010a4000800017f */
[----:B--2---:R-:W-:Y:S05]  /*1d440*/  @!P0 NANOSLEEP.SYNCS 0x989680 ;  /* 0x009896800000895d */ /* 0x004fea0003900000 */
[----:B------:R-:W2:Y:S02]  /*1d450*/  @!P0 SYNCS.PHASECHK.TRANS64 P0, [R9+URZ+0x16820], R0 ;  /* 0x01682000090085a7 */ /* 0x000ea4000800007f */
[----:B--2---:R-:W-:Y:S05]  /*1d460*/  @!P0 BRA `(.L_x_14688) ;  /* 0xfffffffc00f08947 */ /* 0x004fea000383ffff */
[----:B------:R-:W-:Y:S05]  /*1d470*/  BRA `(.L_x_14828) ;  /* 0xffffffc400207947 */ /* 0x000fea000383ffff */
.L_x_14689:
        /* <DEDUP_REMOVED lines=11> */
.L_x_14830:
[----:B------:R-:W-:Y:S05]  /*1d530*/  BSYNC B0 ;  /* 0x0000000000007941 */ /* 0x000fea0003800000 */
.L_x_14829:
[----:B------:R-:W-:Y:S05]  /*1d540*/  BRA `(.L_x_14831) ;  /* 0xffffffc400087947 */ /* 0x000fea000383ffff */
.L_x_14690:
[----:B------:R-:W-:Y:S01]  /*1d550*/  BSSY B0, `(.L_x_14832) ;  /* 0x0000006000007945 */ /* 0x000fe20003800000 */
[----:B------:R-:W-:-:S07]  /*1d560*/  IMAD.MOV.U32 R15, RZ, RZ, -0x1 ;  /* 0xffffffffff0f7424 */ /* 0x000fce00078e00ff */
[----:B01-3--:R-:W-:Y:S05]  /*1d570*/  WARPSYNC.COLLECTIVE R15, `(.L_x_14833) ;  /* 0x000000000f0c7348 */ /* 0x00bfea0003c00000 */
[----:B------:R-:W-:Y:S02]  /*1d580*/  ELECT P6, UR62, PT ;  /* 0x00000000003e782f */ /* 0x000fe400038c0000 */
[----:B------:R-:W-:Y:S01]  /*1d590*/  MOV R14, UR62 ;  /* 0x0000003e000e7c02 */ /* 0x000fe20008000f00 */
[----:B01-3--:R-:W-:Y:S10]  /*1d5a0*/  ENDCOLLECTIVE ;  /* 0x000000000000791b */ /* 0x00bff40003800000 */
.L_x_14833:
[----:B------:R-:W-:Y:S05]  /*1d5b0*/  BSYNC B0 ;  /* 0x0000000000007941 */ /* 0x000fea0003800000 */
.L_x_14832:
[----:B------:R-:W-:Y:S05]  /*1d5c0*/  BRA `(.L_x_14834) ;  /* 0xffffffc000fc7947 */ /* 0x000fea000383ffff */
.L_x_14692:
[----:B0-----:R0:W2:Y:S02]  /*1d5d0*/  SYNCS.PHASECHK.TRANS64.TRYWAIT P0, [R7+URZ], R2 ;  /* 0x00000002070075a7 */ /* 0x0010a4000800017f */
[----:B--2---:R-:W-:Y:S05]  /*1d5e0*/  @!P0 NANOSLEEP.SYNCS 0x989680 ;  /* 0x009896800000895d */ /* 0x004fea0003900000 */
[----:B------:R-:W2:Y:S02]  /*1d5f0*/  @!P0 SYNCS.PHASECHK.TRANS64 P0, [R7+URZ], R2 ;  /* 0x00000002070085a7 */ /* 0x000ea4000800007f */
[----:B--2---:R-:W-:Y:S05]  /*1d600*/  @!P0 BRA `(.L_x_14692) ;  /* 0xfffffffc00f08947 */ /* 0x004fea000383ffff */
[----:B------:R-:W-:Y:S05]  /*1d610*/  BRA `(.L_x_14835) ;  /* 0xffffffc400307947 */ /* 0x000fea000383ffff */
.L_x_14693:
[----:B--2---:R2:W4:Y:S02]  /*1d620*/  SYNCS.PHASECHK.TRANS64.TRYWAIT P0, [R3+URZ], R0 ;  /* 0x00000000030075a7 */ /* 0x004524000800017f */
[----:B----4-:R-:W-:Y:S05]  /*1d630*/  @!P0 NANOSLEEP.SYNCS 0x989680 ;  /* 0x009896800000895d */ /* 0x010fea0003900000 */
[----:B------:R-:W4:Y:S02]  /*1d640*/  @!P0 SYNCS.PHASECHK.TRANS64 P0, [R3+URZ], R0 ;  /* 0x00000000030085a7 */ /* 0x000f24000800007f */
[----:B----4-:R-:W-:Y:S05]  /*1d650*/  @!P0 BRA `(.L_x_14693) ;  /* 0xfffffffc00f08947 */ /* 0x010fea000383ffff */
[----:B------:R-:W-:Y:S05]  /*1d660*/  BRA `(.L_x_14836) ;  /* 0xffffffc400247947 */ /* 0x000fea000383ffff */
.L_x_14695:
[----:B--2---:R2:W4:Y:S02]  /*1d670*/  SYNCS.PHASECHK.TRANS64.TRYWAIT P0, [R5+URZ], R2 ;  /* 0x00000002050075a7 */ /* 0x004524000800017f */
[----:B----4-:R-:W-:Y:S05]  /*1d680*/  @!P0 NANOSLEEP.SYNCS 0x989680 ;  /* 0x009896800000895d */ /* 0x010fea0003900000 */
[----:B------:R-:W4:Y:S02]  /*1d690*/  @!P0 SYNCS.PHASECHK.TRANS64 P0, [R5+URZ], R2 ;  /* 0x00000002050085a7 */ /* 0x000f24000800007f */
[----:B----4-:R-:W-:Y:S05]  /*1d6a0*/  @!P0 BRA `(.L_x_14695) ;  /* 0xfffffffc00f08947 */ /* 0x010fea000383ffff */
[----:B------:R-:W-:Y:S05]  /*1d6b0*/  BRA `(.L_x_14837) ;  /* 0xffffffc400287947 */ /* 0x000fea000383ffff */
.L_x_14838:
        /* <DEDUP_REMOVED lines=12> */
.L_x_14883:


//--------------------- .nv.global.init           --------------------------
	.section	.nv.global.init,"aw",@progbits
.nv.global.init:
	.type		$str$20,@object
	.size		$str$20,($str$21 - $str$20)
$str$20:
        /*0000*/ 	.byte	0x28, 0x61, 0x64, 0x64, 0x72, 0x65, 0x73, 0x73, 0x20, 0x26, 0x20, 0x6d, 0x61, 0x73, 0x6b, 0x29
        /*0010*/ 	.byte	0x20, 0x3d, 0x3d, 0x20, 0x30, 0x00
	.type		$str$21,@object
	.size		$str$21,(__unnamed_43 - $str$21)
$str$21:
        /*0016*/ 	.byte	0x2f, 0x74, 0x6d, 0x70, 0x2f, 0x6f, 0x73, 0x73, 0x5f, 0x6b, 0x65, 0x72, 0x6e, 0x65, 0x6c, 0x73
        /*0026*/ 	.byte	0x5f, 0x73, 0x72, 0x63, 0x2f, 0x66, 0x6c, 0x61, 0x73, 0x68, 0x5f, 0x61, 0x74, 0x74, 0x65, 0x6e
        /*0036*/ 	.byte	0x74, 0x69, 0x6f, 0x6e, 0x2f, 0x63, 0x73, 0x72, 0x63, 0x2f, 0x63, 0x75, 0x74, 0x6c, 0x61, 0x73
        /*0046*/ 	.byte	0x73, 0x2f, 0x69, 0x6e, 0x63, 0x6c, 0x75, 0x64, 0x65, 0x2f, 0x63, 0x75, 0x74, 0x65, 0x2f, 0x70
        /*0056*/ 	.byte	0x6f, 0x69, 0x6e, 0x74, 0x65, 0x72, 0x5f, 0x66, 0x6c, 0x61, 0x67, 0x67, 0x65, 0x64, 0x2e, 0x68
        /*0066*/ 	.byte	0x70, 0x70, 0x00
	.type		__unnamed_43,@object
	.size		__unnamed_43,(__unnamed_4 - __unnamed_43)
__unnamed_43:
        /* <DEDUP_REMOVED lines=23> */
        /*01d9*/ 	.byte	0x3a, 0x43, 0x3c, 0x30, 0x3e, 0x3e, 0x3e, 0x3e, 0x3e, 0x20, 0x26, 0x5d, 0x00
	.type		__unnamed_4,@object
	.size		__unnamed_4,(__unnamed_13 - __unnamed_4)
__unnamed_4:
        /* <DEDUP_REMOVED lines=24> */
	.type		__unnamed_13,@object
	.size		__unnamed_13,(__unnamed_29 - __unnamed_13)
__unnamed_13:
        /* <DEDUP_REMOVED lines=24> */
	.type		__unnamed_29,@object
	.size		__unnamed_29,(__unnamed_21 - __unnamed_29)
__unnamed_29:
        /* <DEDUP_REMOVED lines=24> */
	.type		__unnamed_21,@object
	.size		__unnamed_21,(__unnamed_39 - __unnamed_21)
__unnamed_21:
        /* <DEDUP_REMOVED lines=24> */
	.type		__unnamed_39,@object
	.size		__unnamed_39,(__unnamed_34 - __unnamed_39)
__unnamed_39:
        /* <DEDUP_REMOVED lines=24> */
	.type		__unnamed_34,@object
	.size		__unnamed_34,(__unnamed_38 - __unnamed_34)
__unnamed_34:
        /* <DEDUP_REMOVED lines=24> */
	.type		__unnamed_38,@object
	.size		__unnamed_38,(__unnamed_14 - __unnamed_38)
__unnamed_38:
        /* <DEDUP_REMOVED lines=24> */
	.type		__unnamed_14,@object
	.size		__unnamed_14,(__unnamed_30 - __unnamed_14)
__unnamed_14:
        /* <DEDUP_REMOVED lines=24> */
	.type		__unnamed_30,@object
	.size		__unnamed_30,(__unnamed_9 - __unnamed_30)
__unnamed_30:
        /* <DEDUP_REMOVED lines=24> */
	.type		__unnamed_9,@object
	.size		__unnamed_9,(__unnamed_25 - __unnamed_9)
__unnamed_9:
        /* <DEDUP_REMOVED lines=24> */
        /*10e3*/ 	.byte	0x00
	.type		__unnamed_25,@object
	.size		__unnamed_25,(__unnamed_5 - __unnamed_25)
__unnamed_25:
        /* <DEDUP_REMOVED lines=25> */
	.type		__unnamed_5,@object
	.size		__unnamed_5,(__unnamed_3 - __unnamed_5)
__unnamed_5:
        /* <DEDUP_REMOVED lines=25> */
	.type		__unnamed_3,@object
	.size		__unnamed_3,(__unnamed_2 - __unnamed_3)
__unnamed_3:
        /* <DEDUP_REMOVED lines=28> */
        /*15a6*/ 	.byte	0x32, 0x3e, 0x3e, 0x3e, 0x3e, 0x3e, 0x5d, 0x00
	.type		__unnamed_2,@object
	.size		__unnamed_2,(__unnamed_7 - __unnamed_2)
__unnamed_2:
        /* <DEDUP_REMOVED lines=29> */
	.type		__unnamed_7,@object
	.size		__unnamed_7,(__unnamed_8 - __unnamed_7)
__unnamed_7:
        /* <DEDUP_REMOVED lines=28> */
        /*1936*/ 	.byte	0x38, 0x38, 0x3e, 0x3e, 0x3e, 0x3e, 0x3e, 0x5d, 0x00
	.type		__unnamed_8,@object
	.size		__unnamed_8,(__unnamed_1 - __unnamed_8)
__unnamed_8:
        /* <DEDUP_REMOVED lines=29> */
	.type		__unnamed_1,@object
	.size		__unnamed_1,(__unnamed_41 - __unnamed_1)
__unnamed_1:
        /* <DEDUP_REMOVED lines=28> */
        /*1cc8*/ 	.byte	0x32, 0x3e, 0x3e, 0x3e, 0x3e, 0x3e, 0x20, 0x26, 0x5d, 0x00
	.type		__unnamed_41,@object
	.size		__unnamed_41,(__unnamed_42 - __unnamed_41)
__unnamed_41:
        /* <DEDUP_REMOVED lines=28> */
        /*1e92*/ 	.byte	0x36, 0x33, 0x38, 0x34, 0x3e, 0x3e, 0x3e, 0x3e, 0x3e, 0x5d, 0x00
	.type		__unnamed_42,@object
	.size		__unnamed_42,(__unnamed_6 - __unnamed_42)
__unnamed_42:
        /* <DEDUP_REMOVED lines=29> */
	.type		__unnamed_6,@object
	.size		__unnamed_6,(__unnamed_33 - __unnamed_6)
__unnamed_6:
        /* <DEDUP_REMOVED lines=29> */
	.type		__unnamed_33,@object
	.size		__unnamed_33,(__unnamed_17 - __unnamed_33)
__unnamed_33:
        /* <DEDUP_REMOVED lines=29> */
	.type		__unnamed_17,@object
	.size		__unnamed_17,(__unnamed_37 - __unnamed_17)
__unnamed_17:
        /* <DEDUP_REMOVED lines=29> */
	.type		__unnamed_37,@object
	.size		__unnamed_37,(__unnamed_11 - __unnamed_37)
__unnamed_37:
        /* <DEDUP_REMOVED lines=29> */
	.type		__unnamed_11,@object
	.size		__unnamed_11,(__unnamed_27 - __unnamed_11)
__unnamed_11:
        /* <DEDUP_REMOVED lines=29> */
	.type		__unnamed_27,@object
	.size		__unnamed_27,(__unnamed_19 - __unnamed_27)
__unnamed_27:
        /* <DEDUP_REMOVED lines=29> */
	.type		__unnamed_19,@object
	.size		__unnamed_19,(__unnamed_12 - __unnamed_19)
__unnamed_19:
        /* <DEDUP_REMOVED lines=29> */
	.type		__unnamed_12,@object
	.size		__unnamed_12,(__unnamed_28 - __unnamed_12)
__unnamed_12:
        /* <DEDUP_REMOVED lines=29> */
	.type		__unnamed_28,@object
	.size		__unnamed_28,(__unnamed_36 - __unnamed_28)
__unnamed_28:
        /* <DEDUP_REMOVED lines=29> */
	.type		__unnamed_36,@object
	.size		__unnamed_36,(__unnamed_20 - __unnamed_36)
__unnamed_36:
        /* <DEDUP_REMOVED lines=29> */
	.type		__unnamed_20,@object
	.size		__unnamed_20,(__unnamed_16 - __unnamed_20)
__unnamed_20:
        /* <DEDUP_REMOVED lines=29> */
	.type		__unnamed_16,@object
	.size		__unnamed_16,(__unnamed_32 - __unnamed_16)
__unnamed_16:
        /* <DEDUP_REMOVED lines=29> */
	.type		__unnamed_32,@object
	.size		__unnamed_32,(__unnamed_23 - __unnamed_32)
__unnamed_32:
        /* <DEDUP_REMOVED lines=29> */
	.type		__unnamed_23,@object
	.size		__unnamed_23,(__unnamed_40 - __unnamed_23)
__unnamed_23:
        /* <DEDUP_REMOVED lines=29> */
	.type		__unnamed_40,@object
	.size		__unnamed_40,(__unnamed_24 - __unnamed_40)
__unnamed_40:
        /* <DEDUP_REMOVED lines=29> */
	.type		__unnamed_24,@object
	.size		__unnamed_24,(__unnamed_35 - __unnamed_24)
__unnamed_24:
        /* <DEDUP_REMOVED lines=29> */
	.type		__unnamed_35,@object
	.size		__unnamed_35,(__unnamed_15 - __unnamed_35)
__unnamed_35:
        /* <DEDUP_REMOVED lines=28> */
        /*3eea*/ 	.byte	0x32, 0x30, 0x34, 0x38, 0x30, 0x3e, 0x3e, 0x3e, 0x3e, 0x3e, 0x20, 0x26, 0x5d, 0x00
	.type		__unnamed_15,@object
	.size		__unnamed_15,(__unnamed_31 - __unnamed_15)
__unnamed_15:
        /* <DEDUP_REMOVED lines=29> */
	.type		__unnamed_31,@object
	.size		__unnamed_31,(__unnamed_10 - __unnamed_31)
__unnamed_31:
        /* <DEDUP_REMOVED lines=29> */
	.type		__unnamed_10,@object
	.size		__unnamed_10,(__unnamed_26 - __unnamed_10)
__unnamed_10:
        /* <DEDUP_REMOVED lines=29> */
	.type		__unnamed_26,@object
	.size		__unnamed_26,(__unnamed_18 - __unnamed_26)
__unnamed_26:
        /* <DEDUP_REMOVED lines=29> */
	.type		__unnamed_18,@object
	.size		__unnamed_18,(__unnamed_22 - __unnamed_18)
__unnamed_18:
        /* <DEDUP_REMOVED lines=29> */
	.type		__unnamed_22,@object
	.size		__unnamed_22,(.L_21 - __unnamed_22)
__unnamed_22:
        /* <DEDUP_REMOVED lines=28> */
        /*49be*/ 	.byte	0x3c, 0x32, 0x32, 0x35, 0x32, 0x38, 0x3e, 0x3e, 0x3e, 0x3e, 0x3e, 0x20, 0x26, 0x5d, 0x00
.L_21:


//--------------------- .nv.shared._ZN7cutlass13device_kernelIN5flash11enable_sm90INS1_16FlashAttnFwdSm90INS1_25CollectiveMainloopFwdSm90ILi2EN4cute5tupleIJNS5_1CILi1EEES8_S8_EEENS6_IJNS7_ILi128EEENS7_ILi80EEENS7_ILi256EEEEEELi256ENS_6half_tEfNS_4arch4Sm90ELb0ELb0ELb0ELb0ELb0ELb0ELb0ELb1ELb1ELb1ELb1ELb0EEENS1_21CollectiveEpilogueFwdINS6_IJSA_SC_SB_EEES9_SE_SG_Li256ELb0ELb1ELb1ELb0EEENS1_19SingleTileSchedulerILb0ELb1ELb1ELi128EEEEEEEEEvNT_6ParamsE --------------------------
	.section	.nv.shared._ZN7cutlass13device_kernelIN5flash11enable_sm90INS1_16FlashAttnFwdSm90INS1_25CollectiveMainloopFwdSm90ILi2EN4cute5tupleIJNS5_1CILi1EEES8_S8_EEENS6_IJNS7_ILi128EEENS7_ILi80EEENS7_ILi256EEEEEELi256ENS_6half_tEfNS_4arch4Sm90ELb0ELb0ELb0ELb0ELb0ELb0ELb0ELb1ELb1ELb1ELb1ELb0EEENS1_21CollectiveEpilogueFwdINS6_IJSA_SC_SB_EEES9_SE_SG_Li256ELb0ELb1ELb1ELb0EEENS1_19SingleTileSchedulerILb0ELb1ELb1ELi128EEEEEEEEEvNT_6ParamsE,"aw",@nobits
	.sectionflags	@""
	.align	16
	.zero		1024


//--------------------- .nv.shared.reserved.0     --------------------------
	.section	.nv.shared.reserved.0,"aw",@nobits
	.weak		__nv_reservedSMEM_offset_0_alias
	.size		__nv_reservedSMEM_offset_0_alias, 0, 0
	.other		__nv_reservedSMEM_offset_0_alias,@"STO_CUDA_RESERVED_SHARED STV_DEFAULT"
__nv_reservedSMEM_offset_0_alias:
	.zero		0


//--------------------- .nv.global                --------------------------
	.section	.nv.global,"aw",@nobits
.nv.global:
	.type		_ZN72_INTERNAL_1e203569_36_flash_fwd_hdimall_fp16_split_sm90_cu_18e39b8a_36084cute1_E,@object
	.size		_ZN72_INTERNAL_1e203569_36_flash_fwd_hdimall_fp16_split_sm90_cu_18e39b8a_36084cute1_E,(_ZN72_INTERNAL_1e203569_36_flash_fwd_hdimall_fp16_split_sm90_cu_18e39b8a_36084cuda3std3__45__cpo6cbeginE - _ZN72_INTERNAL_1e203569_36_flash_fwd_hdimall_fp16_split_sm90_cu_18e39b8a_36084cute1_E)
_ZN72_INTERNAL_1e203569_36_flash_fwd_hdimall_fp16_split_sm90_cu_18e39b8a_36084cute1_E:
	.zero		1
	.type		_ZN72_INTERNAL_1e203569_36_flash_fwd_hdimall_fp16_split_sm90_cu_18e39b8a_36084cuda3std3__45__cpo6cbeginE,@object
	.size		_ZN72_INTERNAL_1e203569_36_flash_fwd_hdimall_fp16_split_sm90_cu_18e39b8a_36084cuda3std3__45__cpo6cbeginE,(_ZN72_INTERNAL_1e203569_36_flash_fwd_hdimall_fp16_split_sm90_cu_18e39b8a_36084cuda3std3__48in_placeE - _ZN72_INTERNAL_1e203569_36_flash_fwd_hdimall_fp16_split_sm90_cu_18e39b8a_36084cuda3std3__45__cpo6cbeginE)
_ZN72_INTERNAL_1e203569_36_flash_fwd_hdimall_fp16_split_sm90_cu_18e39b8a_36084cuda3std3__45__cpo6cbeginE:
	.zero		1
	.type		_ZN72_INTERNAL_1e203569_36_flash_fwd_hdimall_fp16_split_sm90_cu_18e39b8a_36084cuda3std3__48in_placeE,@object
	.size		_ZN72_INTERNAL_1e203569_36_flash_fwd_hdimall_fp16_split_sm90_cu_18e39b8a_36084cuda3std3__48in_placeE,(_ZN72_INTERNAL_1e203569_36_flash_fwd_hdimall_fp16_split_sm90_cu_18e39b8a_36084cuda3std6ranges3__45__cpo9iter_moveE - _ZN72_INTERNAL_1e203569_36_flash_fwd_hdimall_fp16_split_sm90_cu_18e39b8a_36084cuda3std3__48in_placeE)
_ZN72_INTERNAL_1e203569_36_flash_fwd_hdimall_fp16_split_sm90_cu_18e39b8a_36084cuda3std3__48in_placeE:
	.zero		1
	.type		_ZN72_INTERNAL_1e203569_36_flash_fwd_hdimall_fp16_split_sm90_cu_18e39b8a_36084cuda3std6ranges3__45__cpo9iter_moveE,@object
	.size		_ZN72_INTERNAL_1e203569_36_flash_fwd_hdimall_fp16_split_sm90_cu_18e39b8a_36084cuda3std6ranges3__45__cpo9iter_moveE,(_ZN72_INTERNAL_1e203569_36_flash_fwd_hdimall_fp16_split_sm90_cu_18e39b8a_36084cuda3std3__45__cpo5beginE - _ZN72_INTERNAL_1e203569_36_flash_fwd_hdimall_fp16_split_sm90_cu_18e39b8a_36084cuda3std6ranges3__45__cpo9iter_moveE)
_ZN72_INTERNAL_1e203569_36_flash_fwd_hdimall_fp16_split_sm90_cu_18e39b8a_36084cuda3std6ranges3__45__cpo9iter_moveE:
	.zero		1
	.type		_ZN72_INTERNAL_1e203569_36_flash_fwd_hdimall_fp16_split_sm90_cu_18e39b8a_36084cuda3std3__45__cpo5beginE,@object
	.size		_ZN72_INTERNAL_1e203569_36_flash_fwd_hdimall_fp16_split_sm90_cu_18e39b8a_36084cuda3std3__45__cpo5beginE,(_ZN72_INTERNAL_1e203569_36_flash_fwd_hdimall_fp16_split_sm90_cu_18e39b8a_36084cuda3std3__474_GLOBAL__N__1e203569_36_flash_fwd_hdimall_fp16_split_sm90_cu_18e39b8a_36086ignoreE - _ZN72_INTERNAL_1e203569_36_flash_fwd_hdimall_fp16_split_sm90_cu_18e39b8a_36084cuda3std3__45__cpo5beginE)
_ZN72_INTERNAL_1e203569_36_flash_fwd_hdimall_fp16_split_sm90_cu_18e39b8a_36084cuda3std3__45__cpo5beginE:
	.zero		1
	.type		_ZN72_INTERNAL_1e203569_36_flash_fwd_hdimall_fp16_split_sm90_cu_18e39b8a_36084cuda3std3__474_GLOBAL__N__1e203569_36_flash_fwd_hdimall_fp16_split_sm90_cu_18e39b8a_36086ignoreE,@object
	.size		_ZN72_INTERNAL_1e203569_36_flash_fwd_hdimall_fp16_split_sm90_cu_18e39b8a_36084cuda3std3__474_GLOBAL__N__1e203569_36_flash_fwd_hdimall_fp16_split_sm90_cu_18e39b8a_36086ignoreE,(_ZN72_INTERNAL_1e203569_36_flash_fwd_hdimall_fp16_split_sm90_cu_18e39b8a_36084cute7productE - _ZN72_INTERNAL_1e203569_36_flash_fwd_hdimall_fp16_split_sm90_cu_18e39b8a_36084cuda3std3__474_GLOBAL__N__1e203569_36_flash_fwd_hdimall_fp16_split_sm90_cu_18e39b8a_36086ignoreE)
_ZN72_INTERNAL_1e203569_36_flash_fwd_hdimall_fp16_split_sm90_cu_18e39b8a_36084cuda3std3__474_GLOBAL__N__1e203569_36_flash_fwd_hdimall_fp16_split_sm90_cu_18e39b8a_36086ignoreE:
	.zero		1
	.type		_ZN72_INTERNAL_1e203569_36_flash_fwd_hdimall_fp16_split_sm90_cu_18e39b8a_36084cute7productE,@object
	.size		_ZN72_INTERNAL_1e203569_36_flash_fwd_hdimall_fp16_split_sm90_cu_18e39b8a_36084cute7productE,(_ZN72_INTERNAL_1e203569_36_flash_fwd_hdimall_fp16_split_sm90_cu_18e39b8a_36084cuda3std3__45__cpo3endE - _ZN72_INTERNAL_1e203569_36_flash_fwd_hdimall_fp16_split_sm90_cu_18e39b8a_36084cute7productE)
_ZN72_INTERNAL_1e203569_36_flash_fwd_hdimall_fp16_split_sm90_cu_18e39b8a_36084cute7productE:
	.zero		1
	.type		_ZN72_INTERNAL_1e203569_36_flash_fwd_hdimall_fp16_split_sm90_cu_18e39b8a_36084cuda3std3__45__cpo3endE,@object
	.size		_ZN72_INTERNAL_1e203569_36_flash_fwd_hdimall_fp16_split_sm90_cu_18e39b8a_36084cuda3std3__45__cpo3endE,(_ZN72_INTERNAL_1e203569_36_flash_fwd_hdimall_fp16_split_sm90_cu_18e39b8a_36084cuda3std3__419piecewise_constructE - _ZN72_INTERNAL_1e203569_36_flash_fwd_hdimall_fp16_split_sm90_cu_18e39b8a_36084cuda3std3__45__cpo3endE)
_ZN72_INTERNAL_1e203569_36_flash_fwd_hdimall_fp16_split_sm90_cu_18e39b8a_36084cuda3std3__45__cpo3endE:
	.zero		1
	.type		_ZN72_INTERNAL_1e203569_36_flash_fwd_hdimall_fp16_split_sm90_cu_18e39b8a_36084cuda3std3__419piecewise_constructE,@object
	.size		_ZN72_INTERNAL_1e203569_36_flash_fwd_hdimall_fp16_split_sm90_cu_18e39b8a_36084cuda3std3__419piecewise_constructE,(_ZN72_INTERNAL_1e203569_36_flash_fwd_hdimall_fp16_split_sm90_cu_18e39b8a_36084cuda3std3__45__cpo4cendE - _ZN72_INTERNAL_1e203569_36_flash_fwd_hdimall_fp16_split_sm90_cu_18e39b8a_36084cuda3std3__419piecewise_constructE)
_ZN72_INTERNAL_1e203569_36_flash_fwd_hdimall_fp16_split_sm90_cu_18e39b8a_36084cuda3std3__419piecewise_constructE:
	.zero		1
	.type		_ZN72_INTERNAL_1e203569_36_flash_fwd_hdimall_fp16_split_sm90_cu_18e39b8a_36084cuda3std3__45__cpo4cendE,@object
	.size		_ZN72_INTERNAL_1e203569_36_flash_fwd_hdimall_fp16_split_sm90_cu_18e39b8a_36084cuda3std3__45__cpo4cendE,(_ZN72_INTERNAL_1e203569_36_flash_fwd_hdimall_fp16_split_sm90_cu_18e39b8a_36084cuda3std6ranges3__45__cpo4swapE - _ZN72_INTERNAL_1e203569_36_flash_fwd_hdimall_fp16_split_sm90_cu_18e39b8a_36084cuda3std3__45__cpo4cendE)
_ZN72_INTERNAL_1e203569_36_flash_fwd_hdimall_fp16_split_sm90_cu_18e39b8a_36084cuda3std3__45__cpo4cendE:
	.zero		1
	.type		_ZN72_INTERNAL_1e203569_36_flash_fwd_hdimall_fp16_split_sm90_cu_18e39b8a_36084cuda3std6ranges3__45__cpo4swapE,@object
	.size		_ZN72_INTERNAL_1e203569_36_flash_fwd_hdimall_fp16_split_sm90_cu_18e39b8a_36084cuda3std6ranges3__45__cpo4swapE,(.L_50 - _ZN72_INTERNAL_1e203569_36_flash_fwd_hdimall_fp16_split_sm90_cu_18e39b8a_36084cuda3std6ranges3__45__cpo4swapE)
_ZN72_INTERNAL_1e203569_36_flash_fwd_hdimall_fp16_split_sm90_cu_18e39b8a_36084cuda3std6ranges3__45__cpo4swapE:
	.zero		1
.L_50:


//--------------------- .nv.shared._ZN7cutlass13device_kernelIN5flash11enable_sm90INS1_16FlashAttnFwdSm90INS1_25CollectiveMainloopFwdSm90ILi2EN4cute5tupleIJNS5_1CILi1EEES8_S8_EEENS6_IJNS7_ILi128EEENS7_ILi80EEENS7_ILi256EEEEEELi256ENS_6half_tEfNS_4arch4Sm90ELb0ELb0ELb0ELb1ELb0ELb0ELb0ELb1ELb1ELb1ELb1ELb0EEENS1_21CollectiveEpilogueFwdINS6_IJSA_SC_SB_EEES9_SE_SG_Li256ELb1ELb1ELb1ELb0EEENS1_36VarlenDynamicPersistentTileSchedulerILi128ELi80ELi256ELi128ELb1ELb1ELb1ELb0ELb1ELb1EEEEEEEEEvNT_6ParamsE --------------------------
	.section	.nv.shared._ZN7cutlass13device_kernelIN5flash11enable_sm90INS1_16FlashAttnFwdSm90INS1_25CollectiveMainloopFwdSm90ILi2EN4cute5tupleIJNS5_1CILi1EEES8_S8_EEENS6_IJNS7_ILi128EEENS7_ILi80EEENS7_ILi256EEEEEELi256ENS_6half_tEfNS_4arch4Sm90ELb0ELb0ELb0ELb1ELb0ELb0ELb0ELb1ELb1ELb1ELb1ELb0EEENS1_21CollectiveEpilogueFwdINS6_IJSA_SC_SB_EEES9_SE_SG_Li256ELb1ELb1ELb1ELb0EEENS1_36VarlenDynamicPersistentTileSchedulerILi128ELi80ELi256ELi128ELb1ELb1ELb1ELb0ELb1ELb1EEEEEEEEEvNT_6ParamsE,"aw",@nobits
	.sectionflags	@""
	.align	16
	.zero		1024


//--------------------- .nv.shared._ZN7cutlass13device_kernelIN5flash11enable_sm90INS1_16FlashAttnFwdSm90INS1_25CollectiveMainloopFwdSm90ILi2EN4cute5tupleIJNS5_1CILi1EEES8_S8_EEENS6_IJNS7_ILi128EEENS7_ILi80EEENS7_ILi256EEEEEELi256ENS_6half_tEfNS_4arch4Sm90ELb0ELb0ELb0ELb1ELb0ELb1ELb0ELb1ELb1ELb1ELb1ELb0EEENS1_21CollectiveEpilogueFwdINS6_IJSA_SC_SB_EEES9_SE_SG_Li256ELb1ELb1ELb1ELb0EEENS1_36VarlenDynamicPersistentTileSchedulerILi128ELi80ELi256ELi128ELb1ELb1ELb1ELb0ELb1ELb1EEEEEEEEEvNT_6ParamsE --------------------------
	.section	.nv.shared._ZN7cutlass13device_kernelIN5flash11enable_sm90INS1_16FlashAttnFwdSm90INS1_25CollectiveMainloopFwdSm90ILi2EN4cute5tupleIJNS5_1CILi1EEES8_S8_EEENS6_IJNS7_ILi128EEENS7_ILi80EEENS7_ILi256EEEEEELi256ENS_6half_tEfNS_4arch4Sm90ELb0ELb0ELb0ELb1ELb0ELb1ELb0ELb1ELb1ELb1ELb1ELb0EEENS1_21CollectiveEpilogueFwdINS6_IJSA_SC_SB_EEES9_SE_SG_Li256ELb1ELb1ELb1ELb0EEENS1_36VarlenDynamicPersistentTileSchedulerILi128ELi80ELi256ELi128ELb1ELb1ELb1ELb0ELb1ELb1EEEEEEEEEvNT_6ParamsE,"aw",@nobits
	.sectionflags	@""
	.align	16
	.zero		1024


//--------------------- .nv.shared._ZN7cutlass13device_kernelIN5flash11enable_sm90INS1_16FlashAttnFwdSm90INS1_25CollectiveMainloopFwdSm90ILi2EN4cute5tupleIJNS5_1CILi1EEES8_S8_EEENS6_IJNS7_ILi128EEENS7_ILi64EEENS7_ILi256EEEEEELi256ENS_6half_tEfNS_4arch4Sm90ELb0ELb1ELb0ELb0ELb0ELb0ELb0ELb1ELb1ELb1ELb1ELb0EEENS1_21CollectiveEpilogueFwdINS6_IJSA_SC_SB_EEES9_SE_SG_Li256ELb0ELb1ELb1ELb0EEENS1_19SingleTileSchedulerILb0ELb1ELb1ELi128EEEEEEEEEvNT_6ParamsE --------------------------
	.section	.nv.shared._ZN7cutlass13device_kernelIN5flash11enable_sm90INS1_16FlashAttnFwdSm90INS1_25CollectiveMainloopFwdSm90ILi2EN4cute5tupleIJNS5_1CILi1EEES8_S8_EEENS6_IJNS7_ILi128EEENS7_ILi64EEENS7_ILi256EEEEEELi256ENS_6half_tEfNS_4arch4Sm90ELb0ELb1ELb0ELb0ELb0ELb0ELb0ELb1ELb1ELb1ELb1ELb0EEENS1_21CollectiveEpilogueFwdINS6_IJSA_SC_SB_EEES9_SE_SG_Li256ELb0ELb1ELb1ELb0EEENS1_19SingleTileSchedulerILb0ELb1ELb1ELi128EEEEEEEEEvNT_6ParamsE,"aw",@nobits
	.sectionflags	@""
	.align	16
	.zero		1024


//--------------------- .nv.shared._ZN7cutlass13device_kernelIN5flash11enable_sm90INS1_16FlashAttnFwdSm90INS1_25CollectiveMainloopFwdSm90ILi2EN4cute5tupleIJNS5_1CILi1EEES8_S8_EEENS6_IJNS7_ILi128EEENS7_ILi64EEENS7_ILi256EEEEEELi256ENS_6half_tEfNS_4arch4Sm90ELb0ELb1ELb0ELb1ELb0ELb0ELb0ELb1ELb1ELb1ELb1ELb0EEENS1_21CollectiveEpilogueFwdINS6_IJSA_SC_SB_EEES9_SE_SG_Li256ELb1ELb1ELb1ELb0EEENS1_36VarlenDynamicPersistentTileSchedulerILi128ELi64ELi256ELi128ELb1ELb1ELb1ELb1ELb0ELb1EEEEEEEEEvNT_6ParamsE --------------------------
	.section	.nv.shared._ZN7cutlass13device_kernelIN5flash11enable_sm90INS1_16FlashAttnFwdSm90INS1_25CollectiveMainloopFwdSm90ILi2EN4cute5tupleIJNS5_1CILi1EEES8_S8_EEENS6_IJNS7_ILi128EEENS7_ILi64EEENS7_ILi256EEEEEELi256ENS_6half_tEfNS_4arch4Sm90ELb0ELb1ELb0ELb1ELb0ELb0ELb0ELb1ELb1ELb1ELb1ELb0EEENS1_21CollectiveEpilogueFwdINS6_IJSA_SC_SB_EEES9_SE_SG_Li256ELb1ELb1ELb1ELb0EEENS1_36VarlenDynamicPersistentTileSchedulerILi128ELi64ELi256ELi128ELb1ELb1ELb1ELb1ELb0ELb1EEEEEEEEEvNT_6ParamsE,"aw",@nobits
	.sectionflags	@""
	.align	16
	.zero		1024


//--------------------- .nv.shared._ZN7cutlass13device_kernelIN5flash11enable_sm90INS1_16FlashAttnFwdSm90INS1_25CollectiveMainloopFwdSm90ILi2EN4cute5tupleIJNS5_1CILi1EEES8_S8_EEENS6_IJNS7_ILi128EEENS7_ILi64EEENS7_ILi256EEEEEELi256ENS_6half_tEfNS_4arch4Sm90ELb0ELb1ELb0ELb1ELb0ELb1ELb0ELb1ELb1ELb1ELb1ELb0EEENS1_21CollectiveEpilogueFwdINS6_IJSA_SC_SB_EEES9_SE_SG_Li256ELb1ELb1ELb1ELb0EEENS1_36VarlenDynamicPersistentTileSchedulerILi128ELi64ELi256ELi128ELb1ELb1ELb1ELb1ELb0ELb1EEEEEEEEEvNT_6ParamsE --------------------------
	.section	.nv.shared._ZN7cutlass13device_kernelIN5flash11enable_sm90INS1_16FlashAttnFwdSm90INS1_25CollectiveMainloopFwdSm90ILi2EN4cute5tupleIJNS5_1CILi1EEES8_S8_EEENS6_IJNS7_ILi128EEENS7_ILi64EEENS7_ILi256EEEEEELi256ENS_6half_tEfNS_4arch4Sm90ELb0ELb1ELb0ELb1ELb0ELb1ELb0ELb1ELb1ELb1ELb1ELb0EEENS1_21CollectiveEpilogueFwdINS6_IJSA_SC_SB_EEES9_SE_SG_Li256ELb1ELb1ELb1ELb0EEENS1_36VarlenDynamicPersistentTileSchedulerILi128ELi64ELi256ELi128ELb1ELb1ELb1ELb1ELb0ELb1EEEEEEEEEvNT_6ParamsE,"aw",@nobits
	.sectionflags	@""
	.align	16
	.zero		1024


//--------------------- .nv.shared._ZN7cutlass13device_kernelIN5flash11enable_sm90INS1_16FlashAttnFwdSm90INS1_25CollectiveMainloopFwdSm90ILi2EN4cute5tupleIJNS5_1CILi1EEES8_S8_EEENS6_IJNS7_ILi128EEENS7_ILi80EEENS7_ILi256EEEEEELi256ENS_6half_tEfNS_4arch4Sm90ELb1ELb0ELb0ELb0ELb0ELb0ELb0ELb1ELb1ELb1ELb1ELb0EEENS1_21CollectiveEpilogueFwdINS6_IJSA_SC_SB_EEES9_SE_SG_Li256ELb0ELb1ELb1ELb0EEENS1_19SingleTileSchedulerILb0ELb1ELb1ELi128EEEEEEEEEvNT_6ParamsE --------------------------
	.section	.nv.shared._ZN7cutlass13device_kernelIN5flash11enable_sm90INS1_16FlashAttnFwdSm90INS1_25CollectiveMainloopFwdSm90ILi2EN4cute5tupleIJNS5_1CILi1EEES8_S8_EEENS6_IJNS7_ILi128EEENS7_ILi80EEENS7_ILi256EEEEEELi256ENS_6half_tEfNS_4arch4Sm90ELb1ELb0ELb0ELb0ELb0ELb0ELb0ELb1ELb1ELb1ELb1ELb0EEENS1_21CollectiveEpilogueFwdINS6_IJSA_SC_SB_EEES9_SE_SG_Li256ELb0ELb1ELb1ELb0EEENS1_19SingleTileSchedulerILb0ELb1ELb1ELi128EEEEEEEEEvNT_6ParamsE,"aw",@nobits
	.sectionflags	@""
	.align	16
	.zero		1024


//--------------------- .nv.shared._ZN7cutlass13device_kernelIN5flash11enable_sm90INS1_16FlashAttnFwdSm90INS1_25CollectiveMainloopFwdSm90ILi2EN4cute5tupleIJNS5_1CILi1EEES8_S8_EEENS6_IJNS7_ILi128EEENS7_ILi80EEENS7_ILi256EEEEEELi256ENS_6half_tEfNS_4arch4Sm90ELb1ELb0ELb0ELb1ELb0ELb0ELb0ELb1ELb1ELb1ELb1ELb0EEENS1_21CollectiveEpilogueFwdINS6_IJSA_SC_SB_EEES9_SE_SG_Li256ELb1ELb1ELb1ELb0EEENS1_36VarlenDynamicPersistentTileSchedulerILi128ELi80ELi256ELi128ELb1ELb1ELb1ELb1ELb1ELb1EEEEEEEEEvNT_6ParamsE --------------------------
	.section	.nv.shared._ZN7cutlass13device_kernelIN5flash11enable_sm90INS1_16FlashAttnFwdSm90INS1_25CollectiveMainloopFwdSm90ILi2EN4cute5tupleIJNS5_1CILi1EEES8_S8_EEENS6_IJNS7_ILi128EEENS7_ILi80EEENS7_ILi256EEEEEELi256ENS_6half_tEfNS_4arch4Sm90ELb1ELb0ELb0ELb1ELb0ELb0ELb0ELb1ELb1ELb1ELb1ELb0EEENS1_21CollectiveEpilogueFwdINS6_IJSA_SC_SB_EEES9_SE_SG_Li256ELb1ELb1ELb1ELb0EEENS1_36VarlenDynamicPersistentTileSchedulerILi128ELi80ELi256ELi128ELb1ELb1ELb1ELb1ELb1ELb1EEEEEEEEEvNT_6ParamsE,"aw",@nobits
	.sectionflags	@""
	.align	16
	.zero		1024


//--------------------- .nv.shared._ZN7cutlass13device_kernelIN5flash11enable_sm90INS1_16FlashAttnFwdSm90INS1_25CollectiveMainloopFwdSm90ILi2EN4cute5tupleIJNS5_1CILi1EEES8_S8_EEENS6_IJNS7_ILi128EEENS7_ILi80EEENS7_ILi256EEEEEELi256ENS_6half_tEfNS_4arch4Sm90ELb1ELb0ELb0ELb1ELb0ELb1ELb0ELb1ELb1ELb1ELb1ELb0EEENS1_21CollectiveEpilogueFwdINS6_IJSA_SC_SB_EEES9_SE_SG_Li256ELb1ELb1ELb1ELb0EEENS1_36VarlenDynamicPersistentTileSchedulerILi128ELi80ELi256ELi128ELb1ELb1ELb1ELb1ELb1ELb1EEEEEEEEEvNT_6ParamsE --------------------------
	.section	.nv.shared._ZN7cutlass13device_kernelIN5flash11enable_sm90INS1_16FlashAttnFwdSm90INS1_25CollectiveMainloopFwdSm90ILi2EN4cute5tupleIJNS5_1CILi1EEES8_S8_EEENS6_IJNS7_ILi128EEENS7_ILi80EEENS7_ILi256EEEEEELi256ENS_6half_tEfNS_4arch4Sm90ELb1ELb0ELb0ELb1ELb0ELb1ELb0ELb1ELb1ELb1ELb1ELb0EEENS1_21CollectiveEpilogueFwdINS6_IJSA_SC_SB_EEES9_SE_SG_Li256ELb1ELb1ELb1ELb0EEENS1_36VarlenDynamicPersistentTileSchedulerILi128ELi80ELi256ELi128ELb1ELb1ELb1ELb1ELb1ELb1EEEEEEEEEvNT_6ParamsE,"aw",@nobits
	.sectionflags	@""
	.align	16
	.zero		1024


//--------------------- .nv.shared._ZN7cutlass13device_kernelIN5flash11enable_sm90INS1_16FlashAttnFwdSm90INS1_25CollectiveMainloopFwdSm90ILi2EN4cute5tupleIJNS5_1CILi1EEES8_S8_EEENS6_IJNS7_ILi128EEENS7_ILi112EEENS7_ILi192EEEEEELi192ENS_6half_tEfNS_4arch4Sm90ELb0ELb0ELb0ELb0ELb0ELb0ELb0ELb1ELb1ELb1ELb1ELb0EEENS1_21CollectiveEpilogueFwdINS6_IJSA_SC_SB_EEES9_SE_SG_Li256ELb0ELb1ELb1ELb0EEENS1_19SingleTileSchedulerILb0ELb1ELb1ELi128EEEEEEEEEvNT_6ParamsE --------------------------
	.section	.nv.shared._ZN7cutlass13device_kernelIN5flash11enable_sm90INS1_16FlashAttnFwdSm90INS1_25CollectiveMainloopFwdSm90ILi2EN4cute5tupleIJNS5_1CILi1EEES8_S8_EEENS6_IJNS7_ILi128EEENS7_ILi112EEENS7_ILi192EEEEEELi192ENS_6half_tEfNS_4arch4Sm90ELb0ELb0ELb0ELb0ELb0ELb0ELb0ELb1ELb1ELb1ELb1ELb0EEENS1_21CollectiveEpilogueFwdINS6_IJSA_SC_SB_EEES9_SE_SG_Li256ELb0ELb1ELb1ELb0EEENS1_19SingleTileSchedulerILb0ELb1ELb1ELi128EEEEEEEEEvNT_6ParamsE,"aw",@nobits
	.sectionflags	@""
	.align	16
	.zero		1024


//--------------------- .nv.shared._ZN7cutlass13device_kernelIN5flash11enable_sm90INS1_16FlashAttnFwdSm90INS1_25CollectiveMainloopFwdSm90ILi2EN4cute5tupleIJNS5_1CILi1EEES8_S8_EEENS6_IJNS7_ILi128EEENS7_ILi112EEENS7_ILi192EEEEEELi192ENS_6half_tEfNS_4arch4Sm90ELb0ELb0ELb0ELb1ELb0ELb0ELb0ELb1ELb1ELb1ELb1ELb0EEENS1_21CollectiveEpilogueFwdINS6_IJSA_SC_SB_EEES9_SE_SG_Li256ELb1ELb1ELb1ELb0EEENS1_36VarlenDynamicPersistentTileSchedulerILi128ELi112ELi256ELi128ELb1ELb1ELb1ELb0ELb1ELb1EEEEEEEEEvNT_6ParamsE --------------------------
	.section	.nv.shared._ZN7cutlass13device_kernelIN5flash11enable_sm90INS1_16FlashAttnFwdSm90INS1_25CollectiveMainloopFwdSm90ILi2EN4cute5tupleIJNS5_1CILi1EEES8_S8_EEENS6_IJNS7_ILi128EEENS7_ILi112EEENS7_ILi192EEEEEELi192ENS_6half_tEfNS_4arch4Sm90ELb0ELb0ELb0ELb1ELb0ELb0ELb0ELb1ELb1ELb1ELb1ELb0EEENS1_21CollectiveEpilogueFwdINS6_IJSA_SC_SB_EEES9_SE_SG_Li256ELb1ELb1ELb1ELb0EEENS1_36VarlenDynamicPersistentTileSchedulerILi128ELi112ELi256ELi128ELb1ELb1ELb1ELb0ELb1ELb1EEEEEEEEEvNT_6ParamsE,"aw",@nobits
	.sectionflags	@""
	.align	16
	.zero		1024


//--------------------- .nv.shared._ZN7cutlass13device_kernelIN5flash11enable_sm90INS1_16FlashAttnFwdSm90INS1_25CollectiveMainloopFwdSm90ILi2EN4cute5tupleIJNS5_1CILi1EEES8_S8_EEENS6_IJNS7_ILi128EEENS7_ILi112EEENS7_ILi192EEEEEELi192ENS_6half_tEfNS_4arch4Sm90ELb0ELb0ELb0ELb1ELb0ELb1ELb0ELb1ELb1ELb1ELb1ELb0EEENS1_21CollectiveEpilogueFwdINS6_IJSA_SC_SB_EEES9_SE_SG_Li256ELb1ELb1ELb1ELb0EEENS1_36VarlenDynamicPersistentTileSchedulerILi128ELi112ELi256ELi128ELb1ELb1ELb1ELb0ELb1ELb1EEEEEEEEEvNT_6ParamsE --------------------------
	.section	.nv.shared._ZN7cutlass13device_kernelIN5flash11enable_sm90INS1_16FlashAttnFwdSm90INS1_25CollectiveMainloopFwdSm90ILi2EN4cute5tupleIJNS5_1CILi1EEES8_S8_EEENS6_IJNS7_ILi128EEENS7_ILi112EEENS7_ILi192EEEEEELi192ENS_6half_tEfNS_4arch4Sm90ELb0ELb0ELb0ELb1ELb0ELb1ELb0ELb1ELb1ELb1ELb1ELb0EEENS1_21CollectiveEpilogueFwdINS6_IJSA_SC_SB_EEES9_SE_SG_Li256ELb1ELb1ELb1ELb0EEENS1_36VarlenDynamicPersistentTileSchedulerILi128ELi112ELi256ELi128ELb1ELb1ELb1ELb0ELb1ELb1EEEEEEEEEvNT_6ParamsE,"aw",@nobits
	.sectionflags	@""
	.align	16
	.zero		1024


//--------------------- .nv.shared._ZN7cutlass13device_kernelIN5flash11enable_sm90INS1_16FlashAttnFwdSm90INS1_25CollectiveMainloopFwdSm90ILi2EN4cute5tupleIJNS5_1CILi1EEES8_S8_EEENS6_IJNS7_ILi128EEENS7_ILi96EEENS7_ILi192EEEEEELi192ENS_6half_tEfNS_4arch4Sm90ELb0ELb1ELb0ELb0ELb0ELb0ELb0ELb1ELb1ELb1ELb1ELb0EEENS1_21CollectiveEpilogueFwdINS6_IJSA_SC_SB_EEES9_SE_SG_Li256ELb0ELb1ELb1ELb0EEENS1_19SingleTileSchedulerILb0ELb1ELb1ELi128EEEEEEEEEvNT_6ParamsE --------------------------
	.section	.nv.shared._ZN7cutlass13device_kernelIN5flash11enable_sm90INS1_16FlashAttnFwdSm90INS1_25CollectiveMainloopFwdSm90ILi2EN4cute5tupleIJNS5_1CILi1EEES8_S8_EEENS6_IJNS7_ILi128EEENS7_ILi96EEENS7_ILi192EEEEEELi192ENS_6half_tEfNS_4arch4Sm90ELb0ELb1ELb0ELb0ELb0ELb0ELb0ELb1ELb1ELb1ELb1ELb0EEENS1_21CollectiveEpilogueFwdINS6_IJSA_SC_SB_EEES9_SE_SG_Li256ELb0ELb1ELb1ELb0EEENS1_19SingleTileSchedulerILb0ELb1ELb1ELi128EEEEEEEEEvNT_6ParamsE,"aw",@nobits
	.sectionflags	@""
	.align	16
	.zero		1024


//--------------------- .nv.shared._ZN7cutlass13device_kernelIN5flash11enable_sm90INS1_16FlashAttnFwdSm90INS1_25CollectiveMainloopFwdSm90ILi2EN4cute5tupleIJNS5_1CILi1EEES8_S8_EEENS6_IJNS7_ILi128EEENS7_ILi96EEENS7_ILi192EEEEEELi192ENS_6half_tEfNS_4arch4Sm90ELb0ELb1ELb0ELb1ELb0ELb0ELb0ELb1ELb1ELb1ELb1ELb0EEENS1_21CollectiveEpilogueFwdINS6_IJSA_SC_SB_EEES9_SE_SG_Li256ELb1ELb1ELb1ELb0EEENS1_36VarlenDynamicPersistentTileSchedulerILi128ELi96ELi256ELi128ELb1ELb1ELb1ELb1ELb0ELb1EEEEEEEEEvNT_6ParamsE --------------------------
	.section	.nv.shared._ZN7cutlass13device_kernelIN5flash11enable_sm90INS1_16FlashAttnFwdSm90INS1_25CollectiveMainloopFwdSm90ILi2EN4cute5tupleIJNS5_1CILi1EEES8_S8_EEENS6_IJNS7_ILi128EEENS7_ILi96EEENS7_ILi192EEEEEELi192ENS_6half_tEfNS_4arch4Sm90ELb0ELb1ELb0ELb1ELb0ELb0ELb0ELb1ELb1ELb1ELb1ELb0EEENS1_21CollectiveEpilogueFwdINS6_IJSA_SC_SB_EEES9_SE_SG_Li256ELb1ELb1ELb1ELb0EEENS1_36VarlenDynamicPersistentTileSchedulerILi128ELi96ELi256ELi128ELb1ELb1ELb1ELb1ELb0ELb1EEEEEEEEEvNT_6ParamsE,"aw",@nobits
	.sectionflags	@""
	.align	16
	.zero		1024


//--------------------- .nv.shared._ZN7cutlass13device_kernelIN5flash11enable_sm90INS1_16FlashAttnFwdSm90INS1_25CollectiveMainloopFwdSm90ILi2EN4cute5tupleIJNS5_1CILi1EEES8_S8_EEENS6_IJNS7_ILi128EEENS7_ILi96EEENS7_ILi192EEEEEELi192ENS_6half_tEfNS_4arch4Sm90ELb0ELb1ELb0ELb1ELb0ELb1ELb0ELb1ELb1ELb1ELb1ELb0EEENS1_21CollectiveEpilogueFwdINS6_IJSA_SC_SB_EEES9_SE_SG_Li256ELb1ELb1ELb1ELb0EEENS1_36VarlenDynamicPersistentTileSchedulerILi128ELi96ELi256ELi128ELb1ELb1ELb1ELb1ELb0ELb1EEEEEEEEEvNT_6ParamsE --------------------------
	.section	.nv.shared._ZN7cutlass13device_kernelIN5flash11enable_sm90INS1_16FlashAttnFwdSm90INS1_25CollectiveMainloopFwdSm90ILi2EN4cute5tupleIJNS5_1CILi1EEES8_S8_EEENS6_IJNS7_ILi128EEENS7_ILi96EEENS7_ILi192EEEEEELi192ENS_6half_tEfNS_4arch4Sm90ELb0ELb1ELb0ELb1ELb0ELb1ELb0ELb1ELb1ELb1ELb1ELb0EEENS1_21CollectiveEpilogueFwdINS6_IJSA_SC_SB_EEES9_SE_SG_Li256ELb1ELb1ELb1ELb0EEENS1_36VarlenDynamicPersistentTileSchedulerILi128ELi96ELi256ELi128ELb1ELb1ELb1ELb1ELb0ELb1EEEEEEEEEvNT_6ParamsE,"aw",@nobits
	.sectionflags	@""
	.align	16
	.zero		1024


//--------------------- .nv.shared._ZN7cutlass13device_kernelIN5flash11enable_sm90INS1_16FlashAttnFwdSm90INS1_25CollectiveMainloopFwdSm90ILi2EN4cute5tupleIJNS5_1CILi1EEES8_S8_EEENS6_IJNS7_ILi128EEENS7_ILi112EEENS7_ILi192EEEEEELi192ENS_6half_tEfNS_4arch4Sm90ELb1ELb0ELb0ELb0ELb0ELb0ELb0ELb1ELb1ELb1ELb1ELb0EEENS1_21CollectiveEpilogueFwdINS6_IJSA_SC_SB_EEES9_SE_SG_Li256ELb0ELb1ELb1ELb0EEENS1_19SingleTileSchedulerILb0ELb1ELb1ELi128EEEEEEEEEvNT_6ParamsE --------------------------
	.section	.nv.shared._ZN7cutlass13device_kernelIN5flash11enable_sm90INS1_16FlashAttnFwdSm90INS1_25CollectiveMainloopFwdSm90ILi2EN4cute5tupleIJNS5_1CILi1EEES8_S8_EEENS6_IJNS7_ILi128EEENS7_ILi112EEENS7_ILi192EEEEEELi192ENS_6half_tEfNS_4arch4Sm90ELb1ELb0ELb0ELb0ELb0ELb0ELb0ELb1ELb1ELb1ELb1ELb0EEENS1_21CollectiveEpilogueFwdINS6_IJSA_SC_SB_EEES9_SE_SG_Li256ELb0ELb1ELb1ELb0EEENS1_19SingleTileSchedulerILb0ELb1ELb1ELi128EEEEEEEEEvNT_6ParamsE,"aw",@nobits
	.sectionflags	@""
	.align	16
	.zero		1024


//--------------------- .nv.shared._ZN7cutlass13device_kernelIN5flash11enable_sm90INS1_16FlashAttnFwdSm90INS1_25CollectiveMainloopFwdSm90ILi2EN4cute5tupleIJNS5_1CILi1EEES8_S8_EEENS6_IJNS7_ILi128EEENS7_ILi112EEENS7_ILi192EEEEEELi192ENS_6half_tEfNS_4arch4Sm90ELb1ELb0ELb0ELb1ELb0ELb0ELb0ELb1ELb1ELb1ELb1ELb0EEENS1_21CollectiveEpilogueFwdINS6_IJSA_SC_SB_EEES9_SE_SG_Li256ELb1ELb1ELb1ELb0EEENS1_36VarlenDynamicPersistentTileSchedulerILi128ELi112ELi256ELi128ELb1ELb1ELb1ELb1ELb1ELb1EEEEEEEEEvNT_6ParamsE --------------------------
	.section	.nv.shared._ZN7cutlass13device_kernelIN5flash11enable_sm90INS1_16FlashAttnFwdSm90INS1_25CollectiveMainloopFwdSm90ILi2EN4cute5tupleIJNS5_1CILi1EEES8_S8_EEENS6_IJNS7_ILi128EEENS7_ILi112EEENS7_ILi192EEEEEELi192ENS_6half_tEfNS_4arch4Sm90ELb1ELb0ELb0ELb1ELb0ELb0ELb0ELb1ELb1ELb1ELb1ELb0EEENS1_21CollectiveEpilogueFwdINS6_IJSA_SC_SB_EEES9_SE_SG_Li256ELb1ELb1ELb1ELb0EEENS1_36VarlenDynamicPersistentTileSchedulerILi128ELi112ELi256ELi128ELb1ELb1ELb1ELb1ELb1ELb1EEEEEEEEEvNT_6ParamsE,"aw",@nobits
	.sectionflags	@""
	.align	16
	.zero		1024


//--------------------- .nv.shared._ZN7cutlass13device_kernelIN5flash11enable_sm90INS1_16FlashAttnFwdSm90INS1_25CollectiveMainloopFwdSm90ILi2EN4cute5tupleIJNS5_1CILi1EEES8_S8_EEENS6_IJNS7_ILi128EEENS7_ILi112EEENS7_ILi192EEEEEELi192ENS_6half_tEfNS_4arch4Sm90ELb1ELb0ELb0ELb1ELb0ELb1ELb0ELb1ELb1ELb1ELb1ELb0EEENS1_21CollectiveEpilogueFwdINS6_IJSA_SC_SB_EEES9_SE_SG_Li256ELb1ELb1ELb1ELb0EEENS1_36VarlenDynamicPersistentTileSchedulerILi128ELi112ELi256ELi128ELb1ELb1ELb1ELb1ELb1ELb1EEEEEEEEEvNT_6ParamsE --------------------------
	.section	.nv.shared._ZN7cutlass13device_kernelIN5flash11enable_sm90INS1_16FlashAttnFwdSm90INS1_25CollectiveMainloopFwdSm90ILi2EN4cute5tupleIJNS5_1CILi1EEES8_S8_EEENS6_IJNS7_ILi128EEENS7_ILi112EEENS7_ILi192EEEEEELi192ENS_6half_tEfNS_4arch4Sm90ELb1ELb0ELb0ELb1ELb0ELb1ELb0ELb1ELb1ELb1ELb1ELb0EEENS1_21CollectiveEpilogueFwdINS6_IJSA_SC_SB_EEES9_SE_SG_Li256ELb1ELb1ELb1ELb0EEENS1_36VarlenDynamicPersistentTileSchedulerILi128ELi112ELi256ELi128ELb1ELb1ELb1ELb1ELb1ELb1EEEEEEEEEvNT_6ParamsE,"aw",@nobits
	.sectionflags	@""
	.align	16
	.zero		1024


//--------------------- .nv.shared._ZN7cutlass13device_kernelIN5flash11enable_sm90INS1_16FlashAttnFwdSm90INS1_25CollectiveMainloopFwdSm90ILi2EN4cute5tupleIJNS5_1CILi1EEES8_S8_EEENS6_IJNS7_ILi128EEENS7_ILi176EEESA_EEELi128ENS_6half_tEfNS_4arch4Sm90ELb0ELb0ELb0ELb0ELb0ELb0ELb0ELb1ELb1ELb1ELb1ELb0EEENS1_21CollectiveEpilogueFwdINS6_IJSA_SA_SB_EEES9_SD_SF_Li256ELb0ELb1ELb1ELb0EEENS1_19SingleTileSchedulerILb0ELb1ELb1ELi128EEEEEEEEEvNT_6ParamsE --------------------------
	.section	.nv.shared._ZN7cutlass13device_kernelIN5flash11enable_sm90INS1_16FlashAttnFwdSm90INS1_25CollectiveMainloopFwdSm90ILi2EN4cute5tupleIJNS5_1CILi1EEES8_S8_EEENS6_IJNS7_ILi128EEENS7_ILi176EEESA_EEELi128ENS_6half_tEfNS_4arch4Sm90ELb0ELb0ELb0ELb0ELb0ELb0ELb0ELb1ELb1ELb1ELb1ELb0EEENS1_21CollectiveEpilogueFwdINS6_IJSA_SA_SB_EEES9_SD_SF_Li256ELb0ELb1ELb1ELb0EEENS1_19SingleTileSchedulerILb0ELb1ELb1ELi128EEEEEEEEEvNT_6ParamsE,"aw",@nobits
	.sectionflags	@""
	.align	16
	.zero		1024


//--------------------- .nv.shared._ZN7cutlass13device_kernelIN5flash11enable_sm90INS1_16FlashAttnFwdSm90INS1_25CollectiveMainloopFwdSm90ILi2EN4cute5tupleIJNS5_1CILi1EEES8_S8_EEENS6_IJNS7_ILi128EEENS7_ILi176EEESA_EEELi128ENS_6half_tEfNS_4arch4Sm90ELb0ELb0ELb0ELb1ELb0ELb0ELb0ELb1ELb1ELb1ELb1ELb0EEENS1_21CollectiveEpilogueFwdINS6_IJSA_SA_SB_EEES9_SD_SF_Li256ELb1ELb1ELb1ELb0EEENS1_36VarlenDynamicPersistentTileSchedulerILi128ELi176ELi256ELi128ELb1ELb1ELb1ELb0ELb1ELb1EEEEEEEEEvNT_6ParamsE --------------------------
	.section	.nv.shared._ZN7cutlass13device_kernelIN5flash11enable_sm90INS1_16FlashAttnFwdSm90INS1_25CollectiveMainloopFwdSm90ILi2EN4cute5tupleIJNS5_1CILi1EEES8_S8_EEENS6_IJNS7_ILi128EEENS7_ILi176EEESA_EEELi128ENS_6half_tEfNS_4arch4Sm90ELb0ELb0ELb0ELb1ELb0ELb0ELb0ELb1ELb1ELb1ELb1ELb0EEENS1_21CollectiveEpilogueFwdINS6_IJSA_SA_SB_EEES9_SD_SF_Li256ELb1ELb1ELb1ELb0EEENS1_36VarlenDynamicPersistentTileSchedulerILi128ELi176ELi256ELi128ELb1ELb1ELb1ELb0ELb1ELb1EEEEEEEEEvNT_6ParamsE,"aw",@nobits
	.sectionflags	@""
	.align	16
	.zero		1024


//--------------------- .nv.shared._ZN7cutlass13device_kernelIN5flash11enable_sm90INS1_16FlashAttnFwdSm90INS1_25CollectiveMainloopFwdSm90ILi2EN4cute5tupleIJNS5_1CILi1EEES8_S8_EEENS6_IJNS7_ILi128EEENS7_ILi176EEESA_EEELi128ENS_6half_tEfNS_4arch4Sm90ELb0ELb0ELb0ELb1ELb0ELb1ELb0ELb1ELb1ELb1ELb1ELb0EEENS1_21CollectiveEpilogueFwdINS6_IJSA_SA_SB_EEES9_SD_SF_Li256ELb1ELb1ELb1ELb0EEENS1_36VarlenDynamicPersistentTileSchedulerILi128ELi176ELi256ELi128ELb1ELb1ELb1ELb0ELb1ELb1EEEEEEEEEvNT_6ParamsE --------------------------
	.section	.nv.shared._ZN7cutlass13device_kernelIN5flash11enable_sm90INS1_16FlashAttnFwdSm90INS1_25CollectiveMainloopFwdSm90ILi2EN4cute5tupleIJNS5_1CILi1EEES8_S8_EEENS6_IJNS7_ILi128EEENS7_ILi176EEESA_EEELi128ENS_6half_tEfNS_4arch4Sm90ELb0ELb0ELb0ELb1ELb0ELb1ELb0ELb1ELb1ELb1ELb1ELb0EEENS1_21CollectiveEpilogueFwdINS6_IJSA_SA_SB_EEES9_SD_SF_Li256ELb1ELb1ELb1ELb0EEENS1_36VarlenDynamicPersistentTileSchedulerILi128ELi176ELi256ELi128ELb1ELb1ELb1ELb0ELb1ELb1EEEEEEEEEvNT_6ParamsE,"aw",@nobits
	.sectionflags	@""
	.align	16
	.zero		1024


//--------------------- .nv.shared._ZN7cutlass13device_kernelIN5flash11enable_sm90INS1_16FlashAttnFwdSm90INS1_25CollectiveMainloopFwdSm90ILi2EN4cute5tupleIJNS5_1CILi1EEES8_S8_EEENS6_IJNS7_ILi128EEESA_SA_EEELi128ENS_6half_tEfNS_4arch4Sm90ELb0ELb1ELb0ELb0ELb0ELb0ELb0ELb1ELb1ELb1ELb1ELb0EEENS1_21CollectiveEpilogueFwdISB_S9_SC_SE_Li256ELb0ELb1ELb1ELb0EEENS1_19SingleTileSchedulerILb0ELb1ELb1ELi128EEEEEEEEEvNT_6ParamsE --------------------------
	.section	.nv.shared._ZN7cutlass13device_kernelIN5flash11enable_sm90INS1_16FlashAttnFwdSm90INS1_25CollectiveMainloopFwdSm90ILi2EN4cute5tupleIJNS5_1CILi1EEES8_S8_EEENS6_IJNS7_ILi128EEESA_SA_EEELi128ENS_6half_tEfNS_4arch4Sm90ELb0ELb1ELb0ELb0ELb0ELb0ELb0ELb1ELb1ELb1ELb1ELb0EEENS1_21CollectiveEpilogueFwdISB_S9_SC_SE_Li256ELb0ELb1ELb1ELb0EEENS1_19SingleTileSchedulerILb0ELb1ELb1ELi128EEEEEEEEEvNT_6ParamsE,"aw",@nobits
	.sectionflags	@""
	.align	16
	.zero		1024


//--------------------- .nv.shared._ZN7cutlass13device_kernelIN5flash11enable_sm90INS1_16FlashAttnFwdSm90INS1_25CollectiveMainloopFwdSm90ILi2EN4cute5tupleIJNS5_1CILi1EEES8_S8_EEENS6_IJNS7_ILi128EEESA_SA_EEELi128ENS_6half_tEfNS_4arch4Sm90ELb0ELb1ELb0ELb1ELb0ELb0ELb0ELb1ELb1ELb1ELb1ELb0EEENS1_21CollectiveEpilogueFwdISB_S9_SC_SE_Li256ELb1ELb1ELb1ELb0EEENS1_36VarlenDynamicPersistentTileSchedulerILi128ELi128ELi256ELi128ELb1ELb1ELb1ELb1ELb0ELb1EEEEEEEEEvNT_6ParamsE --------------------------
	.section	.nv.shared._ZN7cutlass13device_kernelIN5flash11enable_sm90INS1_16FlashAttnFwdSm90INS1_25CollectiveMainloopFwdSm90ILi2EN4cute5tupleIJNS5_1CILi1EEES8_S8_EEENS6_IJNS7_ILi128EEESA_SA_EEELi128ENS_6half_tEfNS_4arch4Sm90ELb0ELb1ELb0ELb1ELb0ELb0ELb0ELb1ELb1ELb1ELb1ELb0EEENS1_21CollectiveEpilogueFwdISB_S9_SC_SE_Li256ELb1ELb1ELb1ELb0EEENS1_36VarlenDynamicPersistentTileSchedulerILi128ELi128ELi256ELi128ELb1ELb1ELb1ELb1ELb0ELb1EEEEEEEEEvNT_6ParamsE,"aw",@nobits
	.sectionflags	@""
	.align	16
	.zero		1024


//--------------------- .nv.shared._ZN7cutlass13device_kernelIN5flash11enable_sm90INS1_16FlashAttnFwdSm90INS1_25CollectiveMainloopFwdSm90ILi2EN4cute5tupleIJNS5_1CILi1EEES8_S8_EEENS6_IJNS7_ILi128EEESA_SA_EEELi128ENS_6half_tEfNS_4arch4Sm90ELb0ELb1ELb0ELb1ELb0ELb1ELb0ELb1ELb1ELb1ELb1ELb0EEENS1_21CollectiveEpilogueFwdISB_S9_SC_SE_Li256ELb1ELb1ELb1ELb0EEENS1_36VarlenDynamicPersistentTileSchedulerILi128ELi128ELi256ELi128ELb1ELb1ELb1ELb1ELb0ELb1EEEEEEEEEvNT_6ParamsE --------------------------
	.section	.nv.shared._ZN7cutlass13device_kernelIN5flash11enable_sm90INS1_16FlashAttnFwdSm90INS1_25CollectiveMainloopFwdSm90ILi2EN4cute5tupleIJNS5_1CILi1EEES8_S8_EEENS6_IJNS7_ILi128EEESA_SA_EEELi128ENS_6half_tEfNS_4arch4Sm90ELb0ELb1ELb0ELb1ELb0ELb1ELb0ELb1ELb1ELb1ELb1ELb0EEENS1_21CollectiveEpilogueFwdISB_S9_SC_SE_Li256ELb1ELb1ELb1ELb0EEENS1_36VarlenDynamicPersistentTileSchedulerILi128ELi128ELi256ELi128ELb1ELb1ELb1ELb1ELb0ELb1EEEEEEEEEvNT_6ParamsE,"aw",@nobits
	.sectionflags	@""
	.align	16
	.zero		1024


//--------------------- .nv.shared._ZN7cutlass13device_kernelIN5flash11enable_sm90INS1_16FlashAttnFwdSm90INS1_25CollectiveMainloopFwdSm90ILi2EN4cute5tupleIJNS5_1CILi1EEES8_S8_EEENS6_IJNS7_ILi128EEESA_SA_EEELi128ENS_6half_tEfNS_4arch4Sm90ELb1ELb0ELb0ELb0ELb0ELb0ELb0ELb1ELb1ELb1ELb1ELb0EEENS1_21CollectiveEpilogueFwdISB_S9_SC_SE_Li256ELb0ELb1ELb1ELb0EEENS1_19SingleTileSchedulerILb0ELb1ELb1ELi128EEEEEEEEEvNT_6ParamsE --------------------------
	.section	.nv.shared._ZN7cutlass13device_kernelIN5flash11enable_sm90INS1_16FlashAttnFwdSm90INS1_25CollectiveMainloopFwdSm90ILi2EN4cute5tupleIJNS5_1CILi1EEES8_S8_EEENS6_IJNS7_ILi128EEESA_SA_EEELi128ENS_6half_tEfNS_4arch4Sm90ELb1ELb0ELb0ELb0ELb0ELb0ELb0ELb1ELb1ELb1ELb1ELb0EEENS1_21CollectiveEpilogueFwdISB_S9_SC_SE_Li256ELb0ELb1ELb1ELb0EEENS1_19SingleTileSchedulerILb0ELb1ELb1ELi128EEEEEEEEEvNT_6ParamsE,"aw",@nobits
	.sectionflags	@""
	.align	16
	.zero		1024


//--------------------- .nv.shared._ZN7cutlass13device_kernelIN5flash11enable_sm90INS1_16FlashAttnFwdSm90INS1_25CollectiveMainloopFwdSm90ILi2EN4cute5tupleIJNS5_1CILi1EEES8_S8_EEENS6_IJNS7_ILi128EEESA_SA_EEELi128ENS_6half_tEfNS_4arch4Sm90ELb1ELb0ELb0ELb1ELb0ELb0ELb0ELb1ELb1ELb1ELb1ELb0EEENS1_21CollectiveEpilogueFwdISB_S9_SC_SE_Li256ELb1ELb1ELb1ELb0EEENS1_36VarlenDynamicPersistentTileSchedulerILi128ELi128ELi256ELi128ELb1ELb1ELb1ELb1ELb1ELb1EEEEEEEEEvNT_6ParamsE --------------------------
	.section	.nv.shared._ZN7cutlass13device_kernelIN5flash11enable_sm90INS1_16FlashAttnFwdSm90INS1_25CollectiveMainloopFwdSm90ILi2EN4cute5tupleIJNS5_1CILi1EEES8_S8_EEENS6_IJNS7_ILi128EEESA_SA_EEELi128ENS_6half_tEfNS_4arch4Sm90ELb1ELb0ELb0ELb1ELb0ELb0ELb0ELb1ELb1ELb1ELb1ELb0EEENS1_21CollectiveEpilogueFwdISB_S9_SC_SE_Li256ELb1ELb1ELb1ELb0EEENS1_36VarlenDynamicPersistentTileSchedulerILi128ELi128ELi256ELi128ELb1ELb1ELb1ELb1ELb1ELb1EEEEEEEEEvNT_6ParamsE,"aw",@nobits
	.sectionflags	@""
	.align	16
	.zero		1024


//--------------------- .nv.shared._ZN7cutlass13device_kernelIN5flash11enable_sm90INS1_16FlashAttnFwdSm90INS1_25CollectiveMainloopFwdSm90ILi2EN4cute5tupleIJNS5_1CILi1EEES8_S8_EEENS6_IJNS7_ILi128EEESA_SA_EEELi128ENS_6half_tEfNS_4arch4Sm90ELb1ELb0ELb0ELb1ELb0ELb1ELb0ELb1ELb1ELb1ELb1ELb0EEENS1_21CollectiveEpilogueFwdISB_S9_SC_SE_Li256ELb1ELb1ELb1ELb0EEENS1_36VarlenDynamicPersistentTileSchedulerILi128ELi128ELi256ELi128ELb1ELb1ELb1ELb1ELb1ELb1EEEEEEEEEvNT_6ParamsE --------------------------
	.section	.nv.shared._ZN7cutlass13device_kernelIN5flash11enable_sm90INS1_16FlashAttnFwdSm90INS1_25CollectiveMainloopFwdSm90ILi2EN4cute5tupleIJNS5_1CILi1EEES8_S8_EEENS6_IJNS7_ILi128EEESA_SA_EEELi128ENS_6half_tEfNS_4arch4Sm90ELb1ELb0ELb0ELb1ELb0ELb1ELb0ELb1ELb1ELb1ELb1ELb0EEENS1_21CollectiveEpilogueFwdISB_S9_SC_SE_Li256ELb1ELb1ELb1ELb0EEENS1_36VarlenDynamicPersistentTileSchedulerILi128ELi128ELi256ELi128ELb1ELb1ELb1ELb1ELb1ELb1EEEEEEEEEvNT_6ParamsE,"aw",@nobits
	.sectionflags	@""
	.align	16
	.zero		1024


//--------------------- .nv.shared._ZN7cutlass13device_kernelIN5flash11enable_sm90INS1_16FlashAttnFwdSm90INS1_25CollectiveMainloopFwdSm90ILi2EN4cute5tupleIJNS5_1CILi1EEES8_S8_EEENS6_IJNS7_ILi192EEENS7_ILi144EEENS7_ILi96EEEEEELi96ENS_6half_tEfNS_4arch4Sm90ELb0ELb0ELb0ELb0ELb0ELb0ELb0ELb0ELb1ELb1ELb1ELb0EEENS1_21CollectiveEpilogueFwdINS6_IJSA_SC_SB_EEES9_SE_SG_Li384ELb0ELb1ELb1ELb0EEENS1_19SingleTileSchedulerILb0ELb1ELb1ELi192EEEEEEEEEvNT_6ParamsE --------------------------
	.section	.nv.shared._ZN7cutlass13device_kernelIN5flash11enable_sm90INS1_16FlashAttnFwdSm90INS1_25CollectiveMainloopFwdSm90ILi2EN4cute5tupleIJNS5_1CILi1EEES8_S8_EEENS6_IJNS7_ILi192EEENS7_ILi144EEENS7_ILi96EEEEEELi96ENS_6half_tEfNS_4arch4Sm90ELb0ELb0ELb0ELb0ELb0ELb0ELb0ELb0ELb1ELb1ELb1ELb0EEENS1_21CollectiveEpilogueFwdINS6_IJSA_SC_SB_EEES9_SE_SG_Li384ELb0ELb1ELb1ELb0EEENS1_19SingleTileSchedulerILb0ELb1ELb1ELi192EEEEEEEEEvNT_6ParamsE,"aw",@nobits
	.sectionflags	@""
	.align	16
	.zero		1024


//--------------------- .nv.shared._ZN7cutlass13device_kernelIN5flash11enable_sm90INS1_16FlashAttnFwdSm90INS1_25CollectiveMainloopFwdSm90ILi2EN4cute5tupleIJNS5_1CILi1EEES8_S8_EEENS6_IJNS7_ILi192EEENS7_ILi144EEENS7_ILi96EEEEEELi96ENS_6half_tEfNS_4arch4Sm90ELb0ELb0ELb0ELb1ELb0ELb0ELb0ELb0ELb1ELb1ELb1ELb0EEENS1_21CollectiveEpilogueFwdINS6_IJSA_SC_SB_EEES9_SE_SG_Li384ELb1ELb1ELb1ELb0EEENS1_36VarlenDynamicPersistentTileSchedulerILi192ELi144ELi384ELi128ELb1ELb1ELb1ELb0ELb1ELb1EEEEEEEEEvNT_6ParamsE --------------------------
	.section	.nv.shared._ZN7cutlass13device_kernelIN5flash11enable_sm90INS1_16FlashAttnFwdSm90INS1_25CollectiveMainloopFwdSm90ILi2EN4cute5tupleIJNS5_1CILi1EEES8_S8_EEENS6_IJNS7_ILi192EEENS7_ILi144EEENS7_ILi96EEEEEELi96ENS_6half_tEfNS_4arch4Sm90ELb0ELb0ELb0ELb1ELb0ELb0ELb0ELb0ELb1ELb1ELb1ELb0EEENS1_21CollectiveEpilogueFwdINS6_IJSA_SC_SB_EEES9_SE_SG_Li384ELb1ELb1ELb1ELb0EEENS1_36VarlenDynamicPersistentTileSchedulerILi192ELi144ELi384ELi128ELb1ELb1ELb1ELb0ELb1ELb1EEEEEEEEEvNT_6ParamsE,"aw",@nobits
	.sectionflags	@""
	.align	16
	.zero		1024


//--------------------- .nv.shared._ZN7cutlass13device_kernelIN5flash11enable_sm90INS1_16FlashAttnFwdSm90INS1_25CollectiveMainloopFwdSm90ILi2EN4cute5tupleIJNS5_1CILi1EEES8_S8_EEENS6_IJNS7_ILi192EEENS7_ILi144EEENS7_ILi96EEEEEELi96ENS_6half_tEfNS_4arch4Sm90ELb0ELb0ELb0ELb1ELb0ELb1ELb0ELb0ELb1ELb1ELb1ELb0EEENS1_21CollectiveEpilogueFwdINS6_IJSA_SC_SB_EEES9_SE_SG_Li384ELb1ELb1ELb1ELb0EEENS1_36VarlenDynamicPersistentTileSchedulerILi192ELi144ELi384ELi128ELb1ELb1ELb1ELb0ELb1ELb1EEEEEEEEEvNT_6ParamsE --------------------------
	.section	.nv.shared._ZN7cutlass13device_kernelIN5flash11enable_sm90INS1_16FlashAttnFwdSm90INS1_25CollectiveMainloopFwdSm90ILi2EN4cute5tupleIJNS5_1CILi1EEES8_S8_EEENS6_IJNS7_ILi192EEENS7_ILi144EEENS7_ILi96EEEEEELi96ENS_6half_tEfNS_4arch4Sm90ELb0ELb0ELb0ELb1ELb0ELb1ELb0ELb0ELb1ELb1ELb1ELb0EEENS1_21CollectiveEpilogueFwdINS6_IJSA_SC_SB_EEES9_SE_SG_Li384ELb1ELb1ELb1ELb0EEENS1_36VarlenDynamicPersistentTileSchedulerILi192ELi144ELi384ELi128ELb1ELb1ELb1ELb0ELb1ELb1EEEEEEEEEvNT_6ParamsE,"aw",@nobits
	.sectionflags	@""
	.align	16
	.zero		1024


//--------------------- .nv.shared._ZN7cutlass13device_kernelIN5flash11enable_sm90INS1_16FlashAttnFwdSm90INS1_25CollectiveMainloopFwdSm90ILi2EN4cute5tupleIJNS5_1CILi1EEES8_S8_EEENS6_IJNS7_ILi192EEENS7_ILi128EEENS7_ILi96EEEEEELi96ENS_6half_tEfNS_4arch4Sm90ELb0ELb1ELb0ELb0ELb0ELb0ELb0ELb0ELb1ELb1ELb1ELb0EEENS1_21CollectiveEpilogueFwdINS6_IJSA_SC_SB_EEES9_SE_SG_Li384ELb0ELb1ELb1ELb0EEENS1_19SingleTileSchedulerILb0ELb1ELb1ELi192EEEEEEEEEvNT_6ParamsE --------------------------
	.section	.nv.shared._ZN7cutlass13device_kernelIN5flash11enable_sm90INS1_16FlashAttnFwdSm90INS1_25CollectiveMainloopFwdSm90ILi2EN4cute5tupleIJNS5_1CILi1EEES8_S8_EEENS6_IJNS7_ILi192EEENS7_ILi128EEENS7_ILi96EEEEEELi96ENS_6half_tEfNS_4arch4Sm90ELb0ELb1ELb0ELb0ELb0ELb0ELb0ELb0ELb1ELb1ELb1ELb0EEENS1_21CollectiveEpilogueFwdINS6_IJSA_SC_SB_EEES9_SE_SG_Li384ELb0ELb1ELb1ELb0EEENS1_19SingleTileSchedulerILb0ELb1ELb1ELi192EEEEEEEEEvNT_6ParamsE,"aw",@nobits
	.sectionflags	@""
	.align	16
	.zero		1024


//--------------------- .nv.shared._ZN7cutlass13device_kernelIN5flash11enable_sm90INS1_16FlashAttnFwdSm90INS1_25CollectiveMainloopFwdSm90ILi2EN4cute5tupleIJNS5_1CILi1EEES8_S8_EEENS6_IJNS7_ILi192EEENS7_ILi128EEENS7_ILi96EEEEEELi96ENS_6half_tEfNS_4arch4Sm90ELb0ELb1ELb0ELb1ELb0ELb0ELb0ELb0ELb1ELb1ELb1ELb0EEENS1_21CollectiveEpilogueFwdINS6_IJSA_SC_SB_EEES9_SE_SG_Li384ELb1ELb1ELb1ELb0EEENS1_36VarlenDynamicPersistentTileSchedulerILi192ELi128ELi384ELi128ELb1ELb1ELb1ELb1ELb0ELb1EEEEEEEEEvNT_6ParamsE --------------------------
	.section	.nv.shared._ZN7cutlass13device_kernelIN5flash11enable_sm90INS1_16FlashAttnFwdSm90INS1_25CollectiveMainloopFwdSm90ILi2EN4cute5tupleIJNS5_1CILi1EEES8_S8_EEENS6_IJNS7_ILi192EEENS7_ILi128EEENS7_ILi96EEEEEELi96ENS_6half_tEfNS_4arch4Sm90ELb0ELb1ELb0ELb1ELb0ELb0ELb0ELb0ELb1ELb1ELb1ELb0EEENS1_21CollectiveEpilogueFwdINS6_IJSA_SC_SB_EEES9_SE_SG_Li384ELb1ELb1ELb1ELb0EEENS1_36VarlenDynamicPersistentTileSchedulerILi192ELi128ELi384ELi128ELb1ELb1ELb1ELb1ELb0ELb1EEEEEEEEEvNT_6ParamsE,"aw",@nobits
	.sectionflags	@""
	.align	16
	.zero		1024


//--------------------- .nv.shared._ZN7cutlass13device_kernelIN5flash11enable_sm90INS1_16FlashAttnFwdSm90INS1_25CollectiveMainloopFwdSm90ILi2EN4cute5tupleIJNS5_1CILi1EEES8_S8_EEENS6_IJNS7_ILi192EEENS7_ILi128EEENS7_ILi96EEEEEELi96ENS_6half_tEfNS_4arch4Sm90ELb0ELb1ELb0ELb1ELb0ELb1ELb0ELb0ELb1ELb1ELb1ELb0EEENS1_21CollectiveEpilogueFwdINS6_IJSA_SC_SB_EEES9_SE_SG_Li384ELb1ELb1ELb1ELb0EEENS1_36VarlenDynamicPersistentTileSchedulerILi192ELi128ELi384ELi128ELb1ELb1ELb1ELb1ELb0ELb1EEEEEEEEEvNT_6ParamsE --------------------------
	.section	.nv.shared._ZN7cutlass13device_kernelIN5flash11enable_sm90INS1_16FlashAttnFwdSm90INS1_25CollectiveMainloopFwdSm90ILi2EN4cute5tupleIJNS5_1CILi1EEES8_S8_EEENS6_IJNS7_ILi192EEENS7_ILi128EEENS7_ILi96EEEEEELi96ENS_6half_tEfNS_4arch4Sm90ELb0ELb1ELb0ELb1ELb0ELb1ELb0ELb0ELb1ELb1ELb1ELb0EEENS1_21CollectiveEpilogueFwdINS6_IJSA_SC_SB_EEES9_SE_SG_Li384ELb1ELb1ELb1ELb0EEENS1_36VarlenDynamicPersistentTileSchedulerILi192ELi128ELi384ELi128ELb1ELb1ELb1ELb1ELb0ELb1EEEEEEEEEvNT_6ParamsE,"aw",@nobits
	.sectionflags	@""
	.align	16
	.zero		1024


//--------------------- .nv.shared._ZN7cutlass13device_kernelIN5flash11enable_sm90INS1_16FlashAttnFwdSm90INS1_25CollectiveMainloopFwdSm90ILi2EN4cute5tupleIJNS5_1CILi1EEES8_S8_EEENS6_IJNS7_ILi192EEENS7_ILi144EEENS7_ILi96EEEEEELi96ENS_6half_tEfNS_4arch4Sm90ELb1ELb0ELb0ELb0ELb0ELb0ELb0ELb0ELb1ELb1ELb1ELb0EEENS1_21CollectiveEpilogueFwdINS6_IJSA_SC_SB_EEES9_SE_SG_Li384ELb0ELb1ELb1ELb0EEENS1_19SingleTileSchedulerILb0ELb1ELb1ELi192EEEEEEEEEvNT_6ParamsE --------------------------
	.section	.nv.shared._ZN7cutlass13device_kernelIN5flash11enable_sm90INS1_16FlashAttnFwdSm90INS1_25CollectiveMainloopFwdSm90ILi2EN4cute5tupleIJNS5_1CILi1EEES8_S8_EEENS6_IJNS7_ILi192EEENS7_ILi144EEENS7_ILi96EEEEEELi96ENS_6half_tEfNS_4arch4Sm90ELb1ELb0ELb0ELb0ELb0ELb0ELb0ELb0ELb1ELb1ELb1ELb0EEENS1_21CollectiveEpilogueFwdINS6_IJSA_SC_SB_EEES9_SE_SG_Li384ELb0ELb1ELb1ELb0EEENS1_19SingleTileSchedulerILb0ELb1ELb1ELi192EEEEEEEEEvNT_6ParamsE,"aw",@nobits
	.sectionflags	@""
	.align	16
	.zero		1024


//--------------------- .nv.shared._ZN7cutlass13device_kernelIN5flash11enable_sm90INS1_16FlashAttnFwdSm90INS1_25CollectiveMainloopFwdSm90ILi2EN4cute5tupleIJNS5_1CILi1EEES8_S8_EEENS6_IJNS7_ILi192EEENS7_ILi144EEENS7_ILi96EEEEEELi96ENS_6half_tEfNS_4arch4Sm90ELb1ELb0ELb0ELb1ELb0ELb0ELb0ELb0ELb1ELb1ELb1ELb0EEENS1_21CollectiveEpilogueFwdINS6_IJSA_SC_SB_EEES9_SE_SG_Li384ELb1ELb1ELb1ELb0EEENS1_36VarlenDynamicPersistentTileSchedulerILi192ELi144ELi384ELi128ELb1ELb1ELb1ELb1ELb1ELb1EEEEEEEEEvNT_6ParamsE --------------------------
	.section	.nv.shared._ZN7cutlass13device_kernelIN5flash11enable_sm90INS1_16FlashAttnFwdSm90INS1_25CollectiveMainloopFwdSm90ILi2EN4cute5tupleIJNS5_1CILi1EEES8_S8_EEENS6_IJNS7_ILi192EEENS7_ILi144EEENS7_ILi96EEEEEELi96ENS_6half_tEfNS_4arch4Sm90ELb1ELb0ELb0ELb1ELb0ELb0ELb0ELb0ELb1ELb1ELb1ELb0EEENS1_21CollectiveEpilogueFwdINS6_IJSA_SC_SB_EEES9_SE_SG_Li384ELb1ELb1ELb1ELb0EEENS1_36VarlenDynamicPersistentTileSchedulerILi192ELi144ELi384ELi128ELb1ELb1ELb1ELb1ELb1ELb1EEEEEEEEEvNT_6ParamsE,"aw",@nobits
	.sectionflags	@""
	.align	16
	.zero		1024


//--------------------- .nv.shared._ZN7cutlass13device_kernelIN5flash11enable_sm90INS1_16FlashAttnFwdSm90INS1_25CollectiveMainloopFwdSm90ILi2EN4cute5tupleIJNS5_1CILi1EEES8_S8_EEENS6_IJNS7_ILi192EEENS7_ILi144EEENS7_ILi96EEEEEELi96ENS_6half_tEfNS_4arch4Sm90ELb1ELb0ELb0ELb1ELb0ELb1ELb0ELb0ELb1ELb1ELb1ELb0EEENS1_21CollectiveEpilogueFwdINS6_IJSA_SC_SB_EEES9_SE_SG_Li384ELb1ELb1ELb1ELb0EEENS1_36VarlenDynamicPersistentTileSchedulerILi192ELi144ELi384ELi128ELb1ELb1ELb1ELb1ELb1ELb1EEEEEEEEEvNT_6ParamsE --------------------------
	.section	.nv.shared._ZN7cutlass13device_kernelIN5flash11enable_sm90INS1_16FlashAttnFwdSm90INS1_25CollectiveMainloopFwdSm90ILi2EN4cute5tupleIJNS5_1CILi1EEES8_S8_EEENS6_IJNS7_ILi192EEENS7_ILi144EEENS7_ILi96EEEEEELi96ENS_6half_tEfNS_4arch4Sm90ELb1ELb0ELb0ELb1ELb0ELb1ELb0ELb0ELb1ELb1ELb1ELb0EEENS1_21CollectiveEpilogueFwdINS6_IJSA_SC_SB_EEES9_SE_SG_Li384ELb1ELb1ELb1ELb0EEENS1_36VarlenDynamicPersistentTileSchedulerILi192ELi144ELi384ELi128ELb1ELb1ELb1ELb1ELb1ELb1EEEEEEEEEvNT_6ParamsE,"aw",@nobits
	.sectionflags	@""
	.align	16
	.zero		1024


//--------------------- .nv.shared._ZN7cutlass13device_kernelIN5flash11enable_sm90INS1_16FlashAttnFwdSm90INS1_25CollectiveMainloopFwdSm90ILi2EN4cute5tupleIJNS5_1CILi1EEES8_S8_EEENS6_IJNS7_ILi192EEESA_NS7_ILi64EEEEEELi64ENS_6half_tEfNS_4arch4Sm90ELb0ELb0ELb0ELb0ELb0ELb0ELb0ELb0ELb1ELb1ELb1ELb0EEENS1_21CollectiveEpilogueFwdINS6_IJSA_SB_SA_EEES9_SD_SF_Li384ELb0ELb1ELb1ELb0EEENS1_19SingleTileSchedulerILb0ELb1ELb1ELi192EEEEEEEEEvNT_6ParamsE --------------------------
	.section	.nv.shared._ZN7cutlass13device_kernelIN5flash11enable_sm90INS1_16FlashAttnFwdSm90INS1_25CollectiveMainloopFwdSm90ILi2EN4cute5tupleIJNS5_1CILi1EEES8_S8_EEENS6_IJNS7_ILi192EEESA_NS7_ILi64EEEEEELi64ENS_6half_tEfNS_4arch4Sm90ELb0ELb0ELb0ELb0ELb0ELb0ELb0ELb0ELb1ELb1ELb1ELb0EEENS1_21CollectiveEpilogueFwdINS6_IJSA_SB_SA_EEES9_SD_SF_Li384ELb0ELb1ELb1ELb0EEENS1_19SingleTileSchedulerILb0ELb1ELb1ELi192EEEEEEEEEvNT_6ParamsE,"aw",@nobits
	.sectionflags	@""
	.align	16
	.zero		1024


//--------------------- .nv.shared._ZN7cutlass13device_kernelIN5flash11enable_sm90INS1_16FlashAttnFwdSm90INS1_25CollectiveMainloopFwdSm90ILi2EN4cute5tupleIJNS5_1CILi1EEES8_S8_EEENS6_IJNS7_ILi192EEESA_NS7_ILi64EEEEEELi64ENS_6half_tEfNS_4arch4Sm90ELb0ELb0ELb0ELb1ELb0ELb0ELb0ELb0ELb1ELb1ELb1ELb0EEENS1_21CollectiveEpilogueFwdINS6_IJSA_SB_SA_EEES9_SD_SF_Li384ELb1ELb1ELb1ELb0EEENS1_36VarlenDynamicPersistentTileSchedulerILi192ELi192ELi384ELi128ELb1ELb1ELb1ELb0ELb1ELb1EEEEEEEEEvNT_6ParamsE --------------------------
	.section	.nv.shared._ZN7cutlass13device_kernelIN5flash11enable_sm90INS1_16FlashAttnFwdSm90INS1_25CollectiveMainloopFwdSm90ILi2EN4cute5tupleIJNS5_1CILi1EEES8_S8_EEENS6_IJNS7_ILi192EEESA_NS7_ILi64EEEEEELi64ENS_6half_tEfNS_4arch4Sm90ELb0ELb0ELb0ELb1ELb0ELb0ELb0ELb0ELb1ELb1ELb1ELb0EEENS1_21CollectiveEpilogueFwdINS6_IJSA_SB_SA_EEES9_SD_SF_Li384ELb1ELb1ELb1ELb0EEENS1_36VarlenDynamicPersistentTileSchedulerILi192ELi192ELi384ELi128ELb1ELb1ELb1ELb0ELb1ELb1EEEEEEEEEvNT_6ParamsE,"aw",@nobits
	.sectionflags	@""
	.align	16
	.zero		1024


//--------------------- .nv.shared._ZN7cutlass13device_kernelIN5flash11enable_sm90INS1_16FlashAttnFwdSm90INS1_25CollectiveMainloopFwdSm90ILi2EN4cute5tupleIJNS5_1CILi1EEES8_S8_EEENS6_IJNS7_ILi192EEESA_NS7_ILi64EEEEEELi64ENS_6half_tEfNS_4arch4Sm90ELb0ELb0ELb0ELb1ELb0ELb1ELb0ELb0ELb1ELb1ELb1ELb0EEENS1_21CollectiveEpilogueFwdINS6_IJSA_SB_SA_EEES9_SD_SF_Li384ELb1ELb1ELb1ELb0EEENS1_36VarlenDynamicPersistentTileSchedulerILi192ELi192ELi384ELi128ELb1ELb1ELb1ELb0ELb1ELb1EEEEEEEEEvNT_6ParamsE --------------------------
	.section	.nv.shared._ZN7cutlass13device_kernelIN5flash11enable_sm90INS1_16FlashAttnFwdSm90INS1_25CollectiveMainloopFwdSm90ILi2EN4cute5tupleIJNS5_1CILi1EEES8_S8_EEENS6_IJNS7_ILi192EEESA_NS7_ILi64EEEEEELi64ENS_6half_tEfNS_4arch4Sm90ELb0ELb0ELb0ELb1ELb0ELb1ELb0ELb0ELb1ELb1ELb1ELb0EEENS1_21CollectiveEpilogueFwdINS6_IJSA_SB_SA_EEES9_SD_SF_Li384ELb1ELb1ELb1ELb0EEENS1_36VarlenDynamicPersistentTileSchedulerILi192ELi192ELi384ELi128ELb1ELb1ELb1ELb0ELb1ELb1EEEEEEEEEvNT_6ParamsE,"aw",@nobits
	.sectionflags	@""
	.align	16
	.zero		1024


//--------------------- .nv.shared._ZN7cutlass13device_kernelIN5flash11enable_sm90INS1_16FlashAttnFwdSm90INS1_25CollectiveMainloopFwdSm90ILi2EN4cute5tupleIJNS5_1CILi1EEES8_S8_EEENS6_IJNS7_ILi192EEENS7_ILi128EEENS7_ILi64EEEEEELi64ENS_6half_tEfNS_4arch4Sm90ELb0ELb1ELb0ELb0ELb0ELb0ELb0ELb1ELb1ELb1ELb1ELb0EEENS1_21CollectiveEpilogueFwdINS6_IJSA_SC_SB_EEES9_SE_SG_Li384ELb0ELb1ELb1ELb0EEENS1_19SingleTileSchedulerILb0ELb1ELb1ELi192EEEEEEEEEvNT_6ParamsE --------------------------
	.section	.nv.shared._ZN7cutlass13device_kernelIN5flash11enable_sm90INS1_16FlashAttnFwdSm90INS1_25CollectiveMainloopFwdSm90ILi2EN4cute5tupleIJNS5_1CILi1EEES8_S8_EEENS6_IJNS7_ILi192EEENS7_ILi128EEENS7_ILi64EEEEEELi64ENS_6half_tEfNS_4arch4Sm90ELb0ELb1ELb0ELb0ELb0ELb0ELb0ELb1ELb1ELb1ELb1ELb0EEENS1_21CollectiveEpilogueFwdINS6_IJSA_SC_SB_EEES9_SE_SG_Li384ELb0ELb1ELb1ELb0EEENS1_19SingleTileSchedulerILb0ELb1ELb1ELi192EEEEEEEEEvNT_6ParamsE,"aw",@nobits
	.sectionflags	@""
	.align	16
	.zero		1024


//--------------------- .nv.shared._ZN7cutlass13device_kernelIN5flash11enable_sm90INS1_16FlashAttnFwdSm90INS1_25CollectiveMainloopFwdSm90ILi2EN4cute5tupleIJNS5_1CILi1EEES8_S8_EEENS6_IJNS7_ILi192EEENS7_ILi128EEENS7_ILi64EEEEEELi64ENS_6half_tEfNS_4arch4Sm90ELb0ELb1ELb0ELb1ELb0ELb0ELb0ELb1ELb1ELb1ELb1ELb0EEENS1_21CollectiveEpilogueFwdINS6_IJSA_SC_SB_EEES9_SE_SG_Li384ELb1ELb1ELb1ELb0EEENS1_36VarlenDynamicPersistentTileSchedulerILi192ELi128ELi384ELi128ELb1ELb1ELb1ELb1ELb0ELb1EEEEEEEEEvNT_6ParamsE --------------------------
	.section	.nv.shared._ZN7cutlass13device_kernelIN5flash11enable_sm90INS1_16FlashAttnFwdSm90INS1_25CollectiveMainloopFwdSm90ILi2EN4cute5tupleIJNS5_1CILi1EEES8_S8_EEENS6_IJNS7_ILi192EEENS7_ILi128EEENS7_ILi64EEEEEELi64ENS_6half_tEfNS_4arch4Sm90ELb0ELb1ELb0ELb1ELb0ELb0ELb0ELb1ELb1ELb1ELb1ELb0EEENS1_21CollectiveEpilogueFwdINS6_IJSA_SC_SB_EEES9_SE_SG_Li384ELb1ELb1ELb1ELb0EEENS1_36VarlenDynamicPersistentTileSchedulerILi192ELi128ELi384ELi128ELb1ELb1ELb1ELb1ELb0ELb1EEEEEEEEEvNT_6ParamsE,"aw",@nobits
	.sectionflags	@""
	.align	16
	.zero		1024


//--------------------- .nv.shared._ZN7cutlass13device_kernelIN5flash11enable_sm90INS1_16FlashAttnFwdSm90INS1_25CollectiveMainloopFwdSm90ILi2EN4cute5tupleIJNS5_1CILi1EEES8_S8_EEENS6_IJNS7_ILi192EEENS7_ILi128EEENS7_ILi64EEEEEELi64ENS_6half_tEfNS_4arch4Sm90ELb0ELb1ELb0ELb1ELb0ELb1ELb0ELb1ELb1ELb1ELb1ELb0EEENS1_21CollectiveEpilogueFwdINS6_IJSA_SC_SB_EEES9_SE_SG_Li384ELb1ELb1ELb1ELb0EEENS1_36VarlenDynamicPersistentTileSchedulerILi192ELi128ELi384ELi128ELb1ELb1ELb1ELb1ELb0ELb1EEEEEEEEEvNT_6ParamsE --------------------------
	.section	.nv.shared._ZN7cutlass13device_kernelIN5flash11enable_sm90INS1_16FlashAttnFwdSm90INS1_25CollectiveMainloopFwdSm90ILi2EN4cute5tupleIJNS5_1CILi1EEES8_S8_EEENS6_IJNS7_ILi192EEENS7_ILi128EEENS7_ILi64EEEEEELi64ENS_6half_tEfNS_4arch4Sm90ELb0ELb1ELb0ELb1ELb0ELb1ELb0ELb1ELb1ELb1ELb1ELb0EEENS1_21CollectiveEpilogueFwdINS6_IJSA_SC_SB_EEES9_SE_SG_Li384ELb1ELb1ELb1ELb0EEENS1_36VarlenDynamicPersistentTileSchedulerILi192ELi128ELi384ELi128ELb1ELb1ELb1ELb1ELb0ELb1EEEEEEEEEvNT_6ParamsE,"aw",@nobits
	.sectionflags	@""
	.align	16
	.zero		1024


//--------------------- .nv.shared._ZN7cutlass13device_kernelIN5flash11enable_sm90INS1_16FlashAttnFwdSm90INS1_25CollectiveMainloopFwdSm90ILi2EN4cute5tupleIJNS5_1CILi1EEES8_S8_EEENS6_IJNS7_ILi192EEENS7_ILi128EEENS7_ILi64EEEEEELi64ENS_6half_tEfNS_4arch4Sm90ELb1ELb0ELb0ELb0ELb0ELb0ELb0ELb1ELb1ELb1ELb1ELb0EEENS1_21CollectiveEpilogueFwdINS6_IJSA_SC_SB_EEES9_SE_SG_Li384ELb0ELb1ELb1ELb0EEENS1_19SingleTileSchedulerILb0ELb1ELb1ELi192EEEEEEEEEvNT_6ParamsE --------------------------
	.section	.nv.shared._ZN7cutlass13device_kernelIN5flash11enable_sm90INS1_16FlashAttnFwdSm90INS1_25CollectiveMainloopFwdSm90ILi2EN4cute5tupleIJNS5_1CILi1EEES8_S8_EEENS6_IJNS7_ILi192EEENS7_ILi128EEENS7_ILi64EEEEEELi64ENS_6half_tEfNS_4arch4Sm90ELb1ELb0ELb0ELb0ELb0ELb0ELb0ELb1ELb1ELb1ELb1ELb0EEENS1_21CollectiveEpilogueFwdINS6_IJSA_SC_SB_EEES9_SE_SG_Li384ELb0ELb1ELb1ELb0EEENS1_19SingleTileSchedulerILb0ELb1ELb1ELi192EEEEEEEEEvNT_6ParamsE,"aw",@nobits
	.sectionflags	@""
	.align	16
	.zero		1024


//--------------------- .nv.shared._ZN7cutlass13device_kernelIN5flash11enable_sm90INS1_16FlashAttnFwdSm90INS1_25CollectiveMainloopFwdSm90ILi2EN4cute5tupleIJNS5_1CILi1EEES8_S8_EEENS6_IJNS7_ILi192EEENS7_ILi128EEENS7_ILi64EEEEEELi64ENS_6half_tEfNS_4arch4Sm90ELb1ELb0ELb0ELb1ELb0ELb0ELb0ELb1ELb1ELb1ELb1ELb0EEENS1_21CollectiveEpilogueFwdINS6_IJSA_SC_SB_EEES9_SE_SG_Li384ELb1ELb1ELb1ELb0EEENS1_36VarlenDynamicPersistentTileSchedulerILi192ELi128ELi384ELi128ELb1ELb1ELb1ELb1ELb1ELb1EEEEEEEEEvNT_6ParamsE --------------------------
	.section	.nv.shared._ZN7cutlass13device_kernelIN5flash11enable_sm90INS1_16FlashAttnFwdSm90INS1_25CollectiveMainloopFwdSm90ILi2EN4cute5tupleIJNS5_1CILi1EEES8_S8_EEENS6_IJNS7_ILi192EEENS7_ILi128EEENS7_ILi64EEEEEELi64ENS_6half_tEfNS_4arch4Sm90ELb1ELb0ELb0ELb1ELb0ELb0ELb0ELb1ELb1ELb1ELb1ELb0EEENS1_21CollectiveEpilogueFwdINS6_IJSA_SC_SB_EEES9_SE_SG_Li384ELb1ELb1ELb1ELb0EEENS1_36VarlenDynamicPersistentTileSchedulerILi192ELi128ELi384ELi128ELb1ELb1ELb1ELb1ELb1ELb1EEEEEEEEEvNT_6ParamsE,"aw",@nobits
	.sectionflags	@""
	.align	16
	.zero		1024


//--------------------- .nv.shared._ZN7cutlass13device_kernelIN5flash11enable_sm90INS1_16FlashAttnFwdSm90INS1_25CollectiveMainloopFwdSm90ILi2EN4cute5tupleIJNS5_1CILi1EEES8_S8_EEENS6_IJNS7_ILi192EEENS7_ILi128EEENS7_ILi64EEEEEELi64ENS_6half_tEfNS_4arch4Sm90ELb1ELb0ELb0ELb1ELb0ELb1ELb0ELb1ELb1ELb1ELb1ELb0EEENS1_21CollectiveEpilogueFwdINS6_IJSA_SC_SB_EEES9_SE_SG_Li384ELb1ELb1ELb1ELb0EEENS1_36VarlenDynamicPersistentTileSchedulerILi192ELi128ELi384ELi128ELb1ELb1ELb1ELb1ELb1ELb1EEEEEEEEEvNT_6ParamsE --------------------------
	.section	.nv.shared._ZN7cutlass13device_kernelIN5flash11enable_sm90INS1_16FlashAttnFwdSm90INS1_25CollectiveMainloopFwdSm90ILi2EN4cute5tupleIJNS5_1CILi1EEES8_S8_EEENS6_IJNS7_ILi192EEENS7_ILi128EEENS7_ILi64EEEEEELi64ENS_6half_tEfNS_4arch4Sm90ELb1ELb0ELb0ELb1ELb0ELb1ELb0ELb1ELb1ELb1ELb1ELb0EEENS1_21CollectiveEpilogueFwdINS6_IJSA_SC_SB_EEES9_SE_SG_Li384ELb1ELb1ELb1ELb0EEENS1_36VarlenDynamicPersistentTileSchedulerILi192ELi128ELi384ELi128ELb1ELb1ELb1ELb1ELb1ELb1EEEEEEEEEvNT_6ParamsE,"aw",@nobits
	.sectionflags	@""
	.align	16
	.zero		1024


//--------------------- .nv.constant0._ZN7cutlass13device_kernelIN5flash11enable_sm90INS1_16FlashAttnFwdSm90INS1_25CollectiveMainloopFwdSm90ILi2EN4cute5tupleIJNS5_1CILi1EEES8_S8_EEENS6_IJNS7_ILi128EEENS7_ILi80EEENS7_ILi256EEEEEELi256ENS_6half_tEfNS_4arch4Sm90ELb0ELb0ELb0ELb0ELb0ELb0ELb0ELb1ELb1ELb1ELb1ELb0EEENS1_21CollectiveEpilogueFwdINS6_IJSA_SC_SB_EEES9_SE_SG_Li256ELb0ELb1ELb1ELb0EEENS1_19SingleTileSchedulerILb0ELb1ELb1ELi128EEEEEEEEEvNT_6ParamsE --------------------------
	.section	.nv.constant0._ZN7cutlass13device_kernelIN5flash11enable_sm90INS1_16FlashAttnFwdSm90INS1_25CollectiveMainloopFwdSm90ILi2EN4cute5tupleIJNS5_1CILi1EEES8_S8_EEENS6_IJNS7_ILi128EEENS7_ILi80EEENS7_ILi256EEEEEELi256ENS_6half_tEfNS_4arch4Sm90ELb0ELb0ELb0ELb0ELb0ELb0ELb0ELb1ELb1ELb1ELb1ELb0EEENS1_21CollectiveEpilogueFwdINS6_IJSA_SC_SB_EEES9_SE_SG_Li256ELb0ELb1ELb1ELb0EEENS1_19SingleTileSchedulerILb0ELb1ELb1ELi128EEEEEEEEEvNT_6ParamsE,"a",@progbits
	.sectionflags	@""
	.align	4
.nv.constant0._ZN7cutlass13device_kernelIN5flash11enable_sm90INS1_16FlashAttnFwdSm90INS1_25CollectiveMainloopFwdSm90ILi2EN4cute5tupleIJNS5_1CILi1EEES8_S8_EEENS6_IJNS7_ILi128EEENS7_ILi80EEENS7_ILi256EEEEEELi256ENS_6half_tEfNS_4arch4Sm90ELb0ELb0ELb0ELb0ELb0ELb0ELb0ELb1ELb1ELb1ELb1ELb0EEENS1_21CollectiveEpilogueFwdINS6_IJSA_SC_SB_EEES9_SE_SG_Li256ELb0ELb1ELb1ELb0EEENS1_19SingleTileSchedulerILb0ELb1ELb1ELi128EEEEEEEEEvNT_6ParamsE:
	.zero		3200


//--------------------- .nv.constant0._ZN7cutlass13device_kernelIN5flash11enable_sm90INS1_16FlashAttnFwdSm90INS1_25CollectiveMainloopFwdSm90ILi2EN4cute5tupleIJNS5_1CILi1EEES8_S8_EEENS6_IJNS7_ILi128EEENS7_ILi80EEENS7_ILi256EEEEEELi256ENS_6half_tEfNS_4arch4Sm90ELb0ELb0ELb0ELb1ELb0ELb0ELb0ELb1ELb1ELb1ELb1ELb0EEENS1_21CollectiveEpilogueFwdINS6_IJSA_SC_SB_EEES9_SE_SG_Li256ELb1ELb1ELb1ELb0EEENS1_36VarlenDynamicPersistentTileSchedulerILi128ELi80ELi256ELi128ELb1ELb1ELb1ELb0ELb1ELb1EEEEEEEEEvNT_6ParamsE --------------------------
	.section	.nv.constant0._ZN7cutlass13device_kernelIN5flash11enable_sm90INS1_16FlashAttnFwdSm90INS1_25CollectiveMainloopFwdSm90ILi2EN4cute5tupleIJNS5_1CILi1EEES8_S8_EEENS6_IJNS7_ILi128EEENS7_ILi80EEENS7_ILi256EEEEEELi256ENS_6half_tEfNS_4arch4Sm90ELb0ELb0ELb0ELb1ELb0ELb0ELb0ELb1ELb1ELb1ELb1ELb0EEENS1_21CollectiveEpilogueFwdINS6_IJSA_SC_SB_EEES9_SE_SG_Li256ELb1ELb1ELb1ELb0EEENS1_36VarlenDynamicPersistentTileSchedulerILi128ELi80ELi256ELi128ELb1ELb1ELb1ELb0ELb1ELb1EEEEEEEEEvNT_6ParamsE,"a",@progbits
	.sectionflags	@""
	.align	4
.nv.constant0._ZN7cutlass13device_kernelIN5flash11enable_sm90INS1_16FlashAttnFwdSm90INS1_25CollectiveMainloopFwdSm90ILi2EN4cute5tupleIJNS5_1CILi1EEES8_S8_EEENS6_IJNS7_ILi128EEENS7_ILi80EEENS7_ILi256EEEEEELi256ENS_6half_tEfNS_4arch4Sm90ELb0ELb0ELb0ELb1ELb0ELb0ELb0ELb1ELb1ELb1ELb1ELb0EEENS1_21CollectiveEpilogueFwdINS6_IJSA_SC_SB_EEES9_SE_SG_Li256ELb1ELb1ELb1ELb0EEENS1_36VarlenDynamicPersistentTileSchedulerILi128ELi80ELi256ELi128ELb1ELb1ELb1ELb0ELb1ELb1EEEEEEEEEvNT_6ParamsE:
	.zero		3328


//--------------------- .nv.constant0._ZN7cutlass13device_kernelIN5flash11enable_sm90INS1_16FlashAttnFwdSm90INS1_25CollectiveMainloopFwdSm90ILi2EN4cute5tupleIJNS5_1CILi1EEES8_S8_EEENS6_IJNS7_ILi128EEENS7_ILi80EEENS7_ILi256EEEEEELi256ENS_6half_tEfNS_4arch4Sm90ELb0ELb0ELb0ELb1ELb0ELb1ELb0ELb1ELb1ELb1ELb1ELb0EEENS1_21CollectiveEpilogueFwdINS6_IJSA_SC_SB_EEES9_SE_SG_Li256ELb1ELb1ELb1ELb0EEENS1_36VarlenDynamicPersistentTileSchedulerILi128ELi80ELi256ELi128ELb1ELb1ELb1ELb0ELb1ELb1EEEEEEEEEvNT_6ParamsE --------------------------
	.section	.nv.constant0._ZN7cutlass13device_kernelIN5flash11enable_sm90INS1_16FlashAttnFwdSm90INS1_25CollectiveMainloopFwdSm90ILi2EN4cute5tupleIJNS5_1CILi1EEES8_S8_EEENS6_IJNS7_ILi128EEENS7_ILi80EEENS7_ILi256EEEEEELi256ENS_6half_tEfNS_4arch4Sm90ELb0ELb0ELb0ELb1ELb0ELb1ELb0ELb1ELb1ELb1ELb1ELb0EEENS1_21CollectiveEpilogueFwdINS6_IJSA_SC_SB_EEES9_SE_SG_Li256ELb1ELb1ELb1ELb0EEENS1_36VarlenDynamicPersistentTileSchedulerILi128ELi80ELi256ELi128ELb1ELb1ELb1ELb0ELb1ELb1EEEEEEEEEvNT_6ParamsE,"a",@progbits
	.sectionflags	@""
	.align	4
.nv.constant0._ZN7cutlass13device_kernelIN5flash11enable_sm90INS1_16FlashAttnFwdSm90INS1_25CollectiveMainloopFwdSm90ILi2EN4cute5tupleIJNS5_1CILi1EEES8_S8_EEENS6_IJNS7_ILi128EEENS7_ILi80EEENS7_ILi256EEEEEELi256ENS_6half_tEfNS_4arch4Sm90ELb0ELb0ELb0ELb1ELb0ELb1ELb0ELb1ELb1ELb1ELb1ELb0EEENS1_21CollectiveEpilogueFwdINS6_IJSA_SC_SB_EEES9_SE_SG_Li256ELb1ELb1ELb1ELb0EEENS1_36VarlenDynamicPersistentTileSchedulerILi128ELi80ELi256ELi128ELb1ELb1ELb1ELb0ELb1ELb1EEEEEEEEEvNT_6ParamsE:
	.zero		3328


//--------------------- .nv.constant0._ZN7cutlass13device_kernelIN5flash11enable_sm90INS1_16FlashAttnFwdSm90INS1_25CollectiveMainloopFwdSm90ILi2EN4cute5tupleIJNS5_1CILi1EEES8_S8_EEENS6_IJNS7_ILi128EEENS7_ILi64EEENS7_ILi256EEEEEELi256ENS_6half_tEfNS_4arch4Sm90ELb0ELb1ELb0ELb0ELb0ELb0ELb0ELb1ELb1ELb1ELb1ELb0EEENS1_21CollectiveEpilogueFwdINS6_IJSA_SC_SB_EEES9_SE_SG_Li256ELb0ELb1ELb1ELb0EEENS1_19SingleTileSchedulerILb0ELb1ELb1ELi128EEEEEEEEEvNT_6ParamsE --------------------------
	.section	.nv.constant0._ZN7cutlass13device_kernelIN5flash11enable_sm90INS1_16FlashAttnFwdSm90INS1_25CollectiveMainloopFwdSm90ILi2EN4cute5tupleIJNS5_1CILi1EEES8_S8_EEENS6_IJNS7_ILi128EEENS7_ILi64EEENS7_ILi256EEEEEELi256ENS_6half_tEfNS_4arch4Sm90ELb0ELb1ELb0ELb0ELb0ELb0ELb0ELb1ELb1ELb1ELb1ELb0EEENS1_21CollectiveEpilogueFwdINS6_IJSA_SC_SB_EEES9_SE_SG_Li256ELb0ELb1ELb1ELb0EEENS1_19SingleTileSchedulerILb0ELb1ELb1ELi128EEEEEEEEEvNT_6ParamsE,"a",@progbits
	.sectionflags	@""
	.align	4
.nv.constant0._ZN7cutlass13device_kernelIN5flash11enable_sm90INS1_16FlashAttnFwdSm90INS1_25CollectiveMainloopFwdSm90ILi2EN4cute5tupleIJNS5_1CILi1EEES8_S8_EEENS6_IJNS7_ILi128EEENS7_ILi64EEENS7_ILi256EEEEEELi256ENS_6half_tEfNS_4arch4Sm90ELb0ELb1ELb0ELb0ELb0ELb0ELb0ELb1ELb1ELb1ELb1ELb0EEENS1_21CollectiveEpilogueFwdINS6_IJSA_SC_SB_EEES9_SE_SG_Li256ELb0ELb1ELb1ELb0EEENS1_19SingleTileSchedulerILb0ELb1ELb1ELi128EEEEEEEEEvNT_6ParamsE:
	.zero		3200


//--------------------- .nv.constant0._ZN7cutlass13device_kernelIN5flash11enable_sm90INS1_16FlashAttnFwdSm90INS1_25CollectiveMainloopFwdSm90ILi2EN4cute5tupleIJNS5_1CILi1EEES8_S8_EEENS6_IJNS7_ILi128EEENS7_ILi64EEENS7_ILi256EEEEEELi256ENS_6half_tEfNS_4arch4Sm90ELb0ELb1ELb0ELb1ELb0ELb0ELb0ELb1ELb1ELb1ELb1ELb0EEENS1_21CollectiveEpilogueFwdINS6_IJSA_SC_SB_EEES9_SE_SG_Li256ELb1ELb1ELb1ELb0EEENS1_36VarlenDynamicPersistentTileSchedulerILi128ELi64ELi256ELi128ELb1ELb1ELb1ELb1ELb0ELb1EEEEEEEEEvNT_6ParamsE --------------------------
	.section	.nv.constant0._ZN7cutlass13device_kernelIN5flash11enable_sm90INS1_16FlashAttnFwdSm90INS1_25CollectiveMainloopFwdSm90ILi2EN4cute5tupleIJNS5_1CILi1EEES8_S8_EEENS6_IJNS7_ILi128EEENS7_ILi64EEENS7_ILi256EEEEEELi256ENS_6half_tEfNS_4arch4Sm90ELb0ELb1ELb0ELb1ELb0ELb0ELb0ELb1ELb1ELb1ELb1ELb0EEENS1_21CollectiveEpilogueFwdINS6_IJSA_SC_SB_EEES9_SE_SG_Li256ELb1ELb1ELb1ELb0EEENS1_36VarlenDynamicPersistentTileSchedulerILi128ELi64ELi256ELi128ELb1ELb1ELb1ELb1ELb0ELb1EEEEEEEEEvNT_6ParamsE,"a",@progbits
	.sectionflags	@""
	.align	4
.nv.constant0._ZN7cutlass13device_kernelIN5flash11enable_sm90INS1_16FlashAttnFwdSm90INS1_25CollectiveMainloopFwdSm90ILi2EN4cute5tupleIJNS5_1CILi1EEES8_S8_EEENS6_IJNS7_ILi128EEENS7_ILi64EEENS7_ILi256EEEEEELi256ENS_6half_tEfNS_4arch4Sm90ELb0ELb1ELb0ELb1ELb0ELb0ELb0ELb1ELb1ELb1ELb1ELb0EEENS1_21CollectiveEpilogueFwdINS6_IJSA_SC_SB_EEES9_SE_SG_Li256ELb1ELb1ELb1ELb0EEENS1_36VarlenDynamicPersistentTileSchedulerILi128ELi64ELi256ELi128ELb1ELb1ELb1ELb1ELb0ELb1EEEEEEEEEvNT_6ParamsE:
	.zero		3328


//--------------------- .nv.constant0._ZN7cutlass13device_kernelIN5flash11enable_sm90INS1_16FlashAttnFwdSm90INS1_25CollectiveMainloopFwdSm90ILi2EN4cute5tupleIJNS5_1CILi1EEES8_S8_EEENS6_IJNS7_ILi128EEENS7_ILi64EEENS7_ILi256EEEEEELi256ENS_6half_tEfNS_4arch4Sm90ELb0ELb1ELb0ELb1ELb0ELb1ELb0ELb1ELb1ELb1ELb1ELb0EEENS1_21CollectiveEpilogueFwdINS6_IJSA_SC_SB_EEES9_SE_SG_Li256ELb1ELb1ELb1ELb0EEENS1_36VarlenDynamicPersistentTileSchedulerILi128ELi64ELi256ELi128ELb1ELb1ELb1ELb1ELb0ELb1EEEEEEEEEvNT_6ParamsE --------------------------
	.section	.nv.constant0._ZN7cutlass13device_kernelIN5flash11enable_sm90INS1_16FlashAttnFwdSm90INS1_25CollectiveMainloopFwdSm90ILi2EN4cute5tupleIJNS5_1CILi1EEES8_S8_EEENS6_IJNS7_ILi128EEENS7_ILi64EEENS7_ILi256EEEEEELi256ENS_6half_tEfNS_4arch4Sm90ELb0ELb1ELb0ELb1ELb0ELb1ELb0ELb1ELb1ELb1ELb1ELb0EEENS1_21CollectiveEpilogueFwdINS6_IJSA_SC_SB_EEES9_SE_SG_Li256ELb1ELb1ELb1ELb0EEENS1_36VarlenDynamicPersistentTileSchedulerILi128ELi64ELi256ELi128ELb1ELb1ELb1ELb1ELb0ELb1EEEEEEEEEvNT_6ParamsE,"a",@progbits
	.sectionflags	@""
	.align	4
.nv.constant0._ZN7cutlass13device_kernelIN5flash11enable_sm90INS1_16FlashAttnFwdSm90INS1_25CollectiveMainloopFwdSm90ILi2EN4cute5tupleIJNS5_1CILi1EEES8_S8_EEENS6_IJNS7_ILi128EEENS7_ILi64EEENS7_ILi256EEEEEELi256ENS_6half_tEfNS_4arch4Sm90ELb0ELb1ELb0ELb1ELb0ELb1ELb0ELb1ELb1ELb1ELb1ELb0EEENS1_21CollectiveEpilogueFwdINS6_IJSA_SC_SB_EEES9_SE_SG_Li256ELb1ELb1ELb1ELb0EEENS1_36VarlenDynamicPersistentTileSchedulerILi128ELi64ELi256ELi128ELb1ELb1ELb1ELb1ELb0ELb1EEEEEEEEEvNT_6ParamsE:
	.zero		3328


//--------------------- .nv.constant0._ZN7cutlass13device_kernelIN5flash11enable_sm90INS1_16FlashAttnFwdSm90INS1_25CollectiveMainloopFwdSm90ILi2EN4cute5tupleIJNS5_1CILi1EEES8_S8_EEENS6_IJNS7_ILi128EEENS7_ILi80EEENS7_ILi256EEEEEELi256ENS_6half_tEfNS_4arch4Sm90ELb1ELb0ELb0ELb0ELb0ELb0ELb0ELb1ELb1ELb1ELb1ELb0EEENS1_21CollectiveEpilogueFwdINS6_IJSA_SC_SB_EEES9_SE_SG_Li256ELb0ELb1ELb1ELb0EEENS1_19SingleTileSchedulerILb0ELb1ELb1ELi128EEEEEEEEEvNT_6ParamsE --------------------------
	.section	.nv.constant0._ZN7cutlass13device_kernelIN5flash11enable_sm90INS1_16FlashAttnFwdSm90INS1_25CollectiveMainloopFwdSm90ILi2EN4cute5tupleIJNS5_1CILi1EEES8_S8_EEENS6_IJNS7_ILi128EEENS7_ILi80EEENS7_ILi256EEEEEELi256ENS_6half_tEfNS_4arch4Sm90ELb1ELb0ELb0ELb0ELb0ELb0ELb0ELb1ELb1ELb1ELb1ELb0EEENS1_21CollectiveEpilogueFwdINS6_IJSA_SC_SB_EEES9_SE_SG_Li256ELb0ELb1ELb1ELb0EEENS1_19SingleTileSchedulerILb0ELb1ELb1ELi128EEEEEEEEEvNT_6ParamsE,"a",@progbits
	.sectionflags	@""
	.align	4
.nv.constant0._ZN7cutlass13device_kernelIN5flash11enable_sm90INS1_16FlashAttnFwdSm90INS1_25CollectiveMainloopFwdSm90ILi2EN4cute5tupleIJNS5_1CILi1EEES8_S8_EEENS6_IJNS7_ILi128EEENS7_ILi80EEENS7_ILi256EEEEEELi256ENS_6half_tEfNS_4arch4Sm90ELb1ELb0ELb0ELb0ELb0ELb0ELb0ELb1ELb1ELb1ELb1ELb0EEENS1_21CollectiveEpilogueFwdINS6_IJSA_SC_SB_EEES9_SE_SG_Li256ELb0ELb1ELb1ELb0EEENS1_19SingleTileSchedulerILb0ELb1ELb1ELi128EEEEEEEEEvNT_6ParamsE:
	.zero		3200


//--------------------- .nv.constant0._ZN7cutlass13device_kernelIN5flash11enable_sm90INS1_16FlashAttnFwdSm90INS1_25CollectiveMainloopFwdSm90ILi2EN4cute5tupleIJNS5_1CILi1EEES8_S8_EEENS6_IJNS7_ILi128EEENS7_ILi80EEENS7_ILi256EEEEEELi256ENS_6half_tEfNS_4arch4Sm90ELb1ELb0ELb0ELb1ELb0ELb0ELb0ELb1ELb1ELb1ELb1ELb0EEENS1_21CollectiveEpilogueFwdINS6_IJSA_SC_SB_EEES9_SE_SG_Li256ELb1ELb1ELb1ELb0EEENS1_36VarlenDynamicPersistentTileSchedulerILi128ELi80ELi256ELi128ELb1ELb1ELb1ELb1ELb1ELb1EEEEEEEEEvNT_6ParamsE --------------------------
	.section	.nv.constant0._ZN7cutlass13device_kernelIN5flash11enable_sm90INS1_16FlashAttnFwdSm90INS1_25CollectiveMainloopFwdSm90ILi2EN4cute5tupleIJNS5_1CILi1EEES8_S8_EEENS6_IJNS7_ILi128EEENS7_ILi80EEENS7_ILi256EEEEEELi256ENS_6half_tEfNS_4arch4Sm90ELb1ELb0ELb0ELb1ELb0ELb0ELb0ELb1ELb1ELb1ELb1ELb0EEENS1_21CollectiveEpilogueFwdINS6_IJSA_SC_SB_EEES9_SE_SG_Li256ELb1ELb1ELb1ELb0EEENS1_36VarlenDynamicPersistentTileSchedulerILi128ELi80ELi256ELi128ELb1ELb1ELb1ELb1ELb1ELb1EEEEEEEEEvNT_6ParamsE,"a",@progbits
	.sectionflags	@""
	.align	4
.nv.constant0._ZN7cutlass13device_kernelIN5flash11enable_sm90INS1_16FlashAttnFwdSm90INS1_25CollectiveMainloopFwdSm90ILi2EN4cute5tupleIJNS5_1CILi1EEES8_S8_EEENS6_IJNS7_ILi128EEENS7_ILi80EEENS7_ILi256EEEEEELi256ENS_6half_tEfNS_4arch4Sm90ELb1ELb0ELb0ELb1ELb0ELb0ELb0ELb1ELb1ELb1ELb1ELb0EEENS1_21CollectiveEpilogueFwdINS6_IJSA_SC_SB_EEES9_SE_SG_Li256ELb1ELb1ELb1ELb0EEENS1_36VarlenDynamicPersistentTileSchedulerILi128ELi80ELi256ELi128ELb1ELb1ELb1ELb1ELb1ELb1EEEEEEEEEvNT_6ParamsE:
	.zero		3328


//--------------------- .nv.constant0._ZN7cutlass13device_kernelIN5flash11enable_sm90INS1_16FlashAttnFwdSm90INS1_25CollectiveMainloopFwdSm90ILi2EN4cute5tupleIJNS5_1CILi1EEES8_S8_EEENS6_IJNS7_ILi128EEENS7_ILi80EEENS7_ILi256EEEEEELi256ENS_6half_tEfNS_4arch4Sm90ELb1ELb0ELb0ELb1ELb0ELb1ELb0ELb1ELb1ELb1ELb1ELb0EEENS1_21CollectiveEpilogueFwdINS6_IJSA_SC_SB_EEES9_SE_SG_Li256ELb1ELb1ELb1ELb0EEENS1_36VarlenDynamicPersistentTileSchedulerILi128ELi80ELi256ELi128ELb1ELb1ELb1ELb1ELb1ELb1EEEEEEEEEvNT_6ParamsE --------------------------
	.section	.nv.constant0._ZN7cutlass13device_kernelIN5flash11enable_sm90INS1_16FlashAttnFwdSm90INS1_25CollectiveMainloopFwdSm90ILi2EN4cute5tupleIJNS5_1CILi1EEES8_S8_EEENS6_IJNS7_ILi128EEENS7_ILi80EEENS7_ILi256EEEEEELi256ENS_6half_tEfNS_4arch4Sm90ELb1ELb0ELb0ELb1ELb0ELb1ELb0ELb1ELb1ELb1ELb1ELb0EEENS1_21CollectiveEpilogueFwdINS6_IJSA_SC_SB_EEES9_SE_SG_Li256ELb1ELb1ELb1ELb0EEENS1_36VarlenDynamicPersistentTileSchedulerILi128ELi80ELi256ELi128ELb1ELb1ELb1ELb1ELb1ELb1EEEEEEEEEvNT_6ParamsE,"a",@progbits
	.sectionflags	@""
	.align	4
.nv.constant0._ZN7cutlass13device_kernelIN5flash11enable_sm90INS1_16FlashAttnFwdSm90INS1_25CollectiveMainloopFwdSm90ILi2EN4cute5tupleIJNS5_1CILi1EEES8_S8_EEENS6_IJNS7_ILi128EEENS7_ILi80EEENS7_ILi256EEEEEELi256ENS_6half_tEfNS_4arch4Sm90ELb1ELb0ELb0ELb1ELb0ELb1ELb0ELb1ELb1ELb1ELb1ELb0EEENS1_21CollectiveEpilogueFwdINS6_IJSA_SC_SB_EEES9_SE_SG_Li256ELb1ELb1ELb1ELb0EEENS1_36VarlenDynamicPersistentTileSchedulerILi128ELi80ELi256ELi128ELb1ELb1ELb1ELb1ELb1ELb1EEEEEEEEEvNT_6ParamsE:
	.zero		3328


//--------------------- .nv.constant0._ZN7cutlass13device_kernelIN5flash11enable_sm90INS1_16FlashAttnFwdSm90INS1_25CollectiveMainloopFwdSm90ILi2EN4cute5tupleIJNS5_1CILi1EEES8_S8_EEENS6_IJNS7_ILi128EEENS7_ILi112EEENS7_ILi192EEEEEELi192ENS_6half_tEfNS_4arch4Sm90ELb0ELb0ELb0ELb0ELb0ELb0ELb0ELb1ELb1ELb1ELb1ELb0EEENS1_21CollectiveEpilogueFwdINS6_IJSA_SC_SB_EEES9_SE_SG_Li256ELb0ELb1ELb1ELb0EEENS1_19SingleTileSchedulerILb0ELb1ELb1ELi128EEEEEEEEEvNT_6ParamsE --------------------------
	.section	.nv.constant0._ZN7cutlass13device_kernelIN5flash11enable_sm90INS1_16FlashAttnFwdSm90INS1_25CollectiveMainloopFwdSm90ILi2EN4cute5tupleIJNS5_1CILi1EEES8_S8_EEENS6_IJNS7_ILi128EEENS7_ILi112EEENS7_ILi192EEEEEELi192ENS_6half_tEfNS_4arch4Sm90ELb0ELb0ELb0ELb0ELb0ELb0ELb0ELb1ELb1ELb1ELb1ELb0EEENS1_21CollectiveEpilogueFwdINS6_IJSA_SC_SB_EEES9_SE_SG_Li256ELb0ELb1ELb1ELb0EEENS1_19SingleTileSchedulerILb0ELb1ELb1ELi128EEEEEEEEEvNT_6ParamsE,"a",@progbits
	.sectionflags	@""
	.align	4
.nv.constant0._ZN7cutlass13device_kernelIN5flash11enable_sm90INS1_16FlashAttnFwdSm90INS1_25CollectiveMainloopFwdSm90ILi2EN4cute5tupleIJNS5_1CILi1EEES8_S8_EEENS6_IJNS7_ILi128EEENS7_ILi112EEENS7_ILi192EEEEEELi192ENS_6half_tEfNS_4arch4Sm90ELb0ELb0ELb0ELb0ELb0ELb0ELb0ELb1ELb1ELb1ELb1ELb0EEENS1_21CollectiveEpilogueFwdINS6_IJSA_SC_SB_EEES9_SE_SG_Li256ELb0ELb1ELb1ELb0EEENS1_19SingleTileSchedulerILb0ELb1ELb1ELi128EEEEEEEEEvNT_6ParamsE:
	.zero		3200


//--------------------- .nv.constant0._ZN7cutlass13device_kernelIN5flash11enable_sm90INS1_16FlashAttnFwdSm90INS1_25CollectiveMainloopFwdSm90ILi2EN4cute5tupleIJNS5_1CILi1EEES8_S8_EEENS6_IJNS7_ILi128EEENS7_ILi112EEENS7_ILi192EEEEEELi192ENS_6half_tEfNS_4arch4Sm90ELb0ELb0ELb0ELb1ELb0ELb0ELb0ELb1ELb1ELb1ELb1ELb0EEENS1_21CollectiveEpilogueFwdINS6_IJSA_SC_SB_EEES9_SE_SG_Li256ELb1ELb1ELb1ELb0EEENS1_36VarlenDynamicPersistentTileSchedulerILi128ELi112ELi256ELi128ELb1ELb1ELb1ELb0ELb1ELb1EEEEEEEEEvNT_6ParamsE --------------------------
	.section	.nv.constant0._ZN7cutlass13device_kernelIN5flash11enable_sm90INS1_16FlashAttnFwdSm90INS1_25CollectiveMainloopFwdSm90ILi2EN4cute5tupleIJNS5_1CILi1EEES8_S8_EEENS6_IJNS7_ILi128EEENS7_ILi112EEENS7_ILi192EEEEEELi192ENS_6half_tEfNS_4arch4Sm90ELb0ELb0ELb0ELb1ELb0ELb0ELb0ELb1ELb1ELb1ELb1ELb0EEENS1_21CollectiveEpilogueFwdINS6_IJSA_SC_SB_EEES9_SE_SG_Li256ELb1ELb1ELb1ELb0EEENS1_36VarlenDynamicPersistentTileSchedulerILi128ELi112ELi256ELi128ELb1ELb1ELb1ELb0ELb1ELb1EEEEEEEEEvNT_6ParamsE,"a",@progbits
	.sectionflags	@""
	.align	4
.nv.constant0._ZN7cutlass13device_kernelIN5flash11enable_sm90INS1_16FlashAttnFwdSm90INS1_25CollectiveMainloopFwdSm90ILi2EN4cute5tupleIJNS5_1CILi1EEES8_S8_EEENS6_IJNS7_ILi128EEENS7_ILi112EEENS7_ILi192EEEEEELi192ENS_6half_tEfNS_4arch4Sm90ELb0ELb0ELb0ELb1ELb0ELb0ELb0ELb1ELb1ELb1ELb1ELb0EEENS1_21CollectiveEpilogueFwdINS6_IJSA_SC_SB_EEES9_SE_SG_Li256ELb1ELb1ELb1ELb0EEENS1_36VarlenDynamicPersistentTileSchedulerILi128ELi112ELi256ELi128ELb1ELb1ELb1ELb0ELb1ELb1EEEEEEEEEvNT_6ParamsE:
	.zero		3328


//--------------------- .nv.constant0._ZN7cutlass13device_kernelIN5flash11enable_sm90INS1_16FlashAttnFwdSm90INS1_25CollectiveMainloopFwdSm90ILi2EN4cute5tupleIJNS5_1CILi1EEES8_S8_EEENS6_IJNS7_ILi128EEENS7_ILi112EEENS7_ILi192EEEEEELi192ENS_6half_tEfNS_4arch4Sm90ELb0ELb0ELb0ELb1ELb0ELb1ELb0ELb1ELb1ELb1ELb1ELb0EEENS1_21CollectiveEpilogueFwdINS6_IJSA_SC_SB_EEES9_SE_SG_Li256ELb1ELb1ELb1ELb0EEENS1_36VarlenDynamicPersistentTileSchedulerILi128ELi112ELi256ELi128ELb1ELb1ELb1ELb0ELb1ELb1EEEEEEEEEvNT_6ParamsE --------------------------
	.section	.nv.constant0._ZN7cutlass13device_kernelIN5flash11enable_sm90INS1_16FlashAttnFwdSm90INS1_25CollectiveMainloopFwdSm90ILi2EN4cute5tupleIJNS5_1CILi1EEES8_S8_EEENS6_IJNS7_ILi128EEENS7_ILi112EEENS7_ILi192EEEEEELi192ENS_6half_tEfNS_4arch4Sm90ELb0ELb0ELb0ELb1ELb0ELb1ELb0ELb1ELb1ELb1ELb1ELb0EEENS1_21CollectiveEpilogueFwdINS6_IJSA_SC_SB_EEES9_SE_SG_Li256ELb1ELb1ELb1ELb0EEENS1_36VarlenDynamicPersistentTileSchedulerILi128ELi112ELi256ELi128ELb1ELb1ELb1ELb0ELb1ELb1EEEEEEEEEvNT_6ParamsE,"a",@progbits
	.sectionflags	@""
	.align	4
.nv.constant0._ZN7cutlass13device_kernelIN5flash11enable_sm90INS1_16FlashAttnFwdSm90INS1_25CollectiveMainloopFwdSm90ILi2EN4cute5tupleIJNS5_1CILi1EEES8_S8_EEENS6_IJNS7_ILi128EEENS7_ILi112EEENS7_ILi192EEEEEELi192ENS_6half_tEfNS_4arch4Sm90ELb0ELb0ELb0ELb1ELb0ELb1ELb0ELb1ELb1ELb1ELb1ELb0EEENS1_21CollectiveEpilogueFwdINS6_IJSA_SC_SB_EEES9_SE_SG_Li256ELb1ELb1ELb1ELb0EEENS1_36VarlenDynamicPersistentTileSchedulerILi128ELi112ELi256ELi128ELb1ELb1ELb1ELb0ELb1ELb1EEEEEEEEEvNT_6ParamsE:
	.zero		3328


//--------------------- .nv.constant0._ZN7cutlass13device_kernelIN5flash11enable_sm90INS1_16FlashAttnFwdSm90INS1_25CollectiveMainloopFwdSm90ILi2EN4cute5tupleIJNS5_1CILi1EEES8_S8_EEENS6_IJNS7_ILi128EEENS7_ILi96EEENS7_ILi192EEEEEELi192ENS_6half_tEfNS_4arch4Sm90ELb0ELb1ELb0ELb0ELb0ELb0ELb0ELb1ELb1ELb1ELb1ELb0EEENS1_21CollectiveEpilogueFwdINS6_IJSA_SC_SB_EEES9_SE_SG_Li256ELb0ELb1ELb1ELb0EEENS1_19SingleTileSchedulerILb0ELb1ELb1ELi128EEEEEEEEEvNT_6ParamsE --------------------------
	.section	.nv.constant0._ZN7cutlass13device_kernelIN5flash11enable_sm90INS1_16FlashAttnFwdSm90INS1_25CollectiveMainloopFwdSm90ILi2EN4cute5tupleIJNS5_1CILi1EEES8_S8_EEENS6_IJNS7_ILi128EEENS7_ILi96EEENS7_ILi192EEEEEELi192ENS_6half_tEfNS_4arch4Sm90ELb0ELb1ELb0ELb0ELb0ELb0ELb0ELb1ELb1ELb1ELb1ELb0EEENS1_21CollectiveEpilogueFwdINS6_IJSA_SC_SB_EEES9_SE_SG_Li256ELb0ELb1ELb1ELb0EEENS1_19SingleTileSchedulerILb0ELb1ELb1ELi128EEEEEEEEEvNT_6ParamsE,"a",@progbits
	.sectionflags	@""
	.align	4
.nv.constant0._ZN7cutlass13device_kernelIN5flash11enable_sm90INS1_16FlashAttnFwdSm90INS1_25CollectiveMainloopFwdSm90ILi2EN4cute5tupleIJNS5_1CILi1EEES8_S8_EEENS6_IJNS7_ILi128EEENS7_ILi96EEENS7_ILi192EEEEEELi192ENS_6half_tEfNS_4arch4Sm90ELb0ELb1ELb0ELb0ELb0ELb0ELb0ELb1ELb1ELb1ELb1ELb0EEENS1_21CollectiveEpilogueFwdINS6_IJSA_SC_SB_EEES9_SE_SG_Li256ELb0ELb1ELb1ELb0EEENS1_19SingleTileSchedulerILb0ELb1ELb1ELi128EEEEEEEEEvNT_6ParamsE:
	.zero		3200


//--------------------- .nv.constant0._ZN7cutlass13device_kernelIN5flash11enable_sm90INS1_16FlashAttnFwdSm90INS1_25CollectiveMainloopFwdSm90ILi2EN4cute5tupleIJNS5_1CILi1EEES8_S8_EEENS6_IJNS7_ILi128EEENS7_ILi96EEENS7_ILi192EEEEEELi192ENS_6half_tEfNS_4arch4Sm90ELb0ELb1ELb0ELb1ELb0ELb0ELb0ELb1ELb1ELb1ELb1ELb0EEENS1_21CollectiveEpilogueFwdINS6_IJSA_SC_SB_EEES9_SE_SG_Li256ELb1ELb1ELb1ELb0EEENS1_36VarlenDynamicPersistentTileSchedulerILi128ELi96ELi256ELi128ELb1ELb1ELb1ELb1ELb0ELb1EEEEEEEEEvNT_6ParamsE --------------------------
	.section	.nv.constant0._ZN7cutlass13device_kernelIN5flash11enable_sm90INS1_16FlashAttnFwdSm90INS1_25CollectiveMainloopFwdSm90ILi2EN4cute5tupleIJNS5_1CILi1EEES8_S8_EEENS6_IJNS7_ILi128EEENS7_ILi96EEENS7_ILi192EEEEEELi192ENS_6half_tEfNS_4arch4Sm90ELb0ELb1ELb0ELb1ELb0ELb0ELb0ELb1ELb1ELb1ELb1ELb0EEENS1_21CollectiveEpilogueFwdINS6_IJSA_SC_SB_EEES9_SE_SG_Li256ELb1ELb1ELb1ELb0EEENS1_36VarlenDynamicPersistentTileSchedulerILi128ELi96ELi256ELi128ELb1ELb1ELb1ELb1ELb0ELb1EEEEEEEEEvNT_6ParamsE,"a",@progbits
	.sectionflags	@""
	.align	4
.nv.constant0._ZN7cutlass13device_kernelIN5flash11enable_sm90INS1_16FlashAttnFwdSm90INS1_25CollectiveMainloopFwdSm90ILi2EN4cute5tupleIJNS5_1CILi1EEES8_S8_EEENS6_IJNS7_ILi128EEENS7_ILi96EEENS7_ILi192EEEEEELi192ENS_6half_tEfNS_4arch4Sm90ELb0ELb1ELb0ELb1ELb0ELb0ELb0ELb1ELb1ELb1ELb1ELb0EEENS1_21CollectiveEpilogueFwdINS6_IJSA_SC_SB_EEES9_SE_SG_Li256ELb1ELb1ELb1ELb0EEENS1_36VarlenDynamicPersistentTileSchedulerILi128ELi96ELi256ELi128ELb1ELb1ELb1ELb1ELb0ELb1EEEEEEEEEvNT_6ParamsE:
	.zero		3328


//--------------------- .nv.constant0._ZN7cutlass13device_kernelIN5flash11enable_sm90INS1_16FlashAttnFwdSm90INS1_25CollectiveMainloopFwdSm90ILi2EN4cute5tupleIJNS5_1CILi1EEES8_S8_EEENS6_IJNS7_ILi128EEENS7_ILi96EEENS7_ILi192EEEEEELi192ENS_6half_tEfNS_4arch4Sm90ELb0ELb1ELb0ELb1ELb0ELb1ELb0ELb1ELb1ELb1ELb1ELb0EEENS1_21CollectiveEpilogueFwdINS6_IJSA_SC_SB_EEES9_SE_SG_Li256ELb1ELb1ELb1ELb0EEENS1_36VarlenDynamicPersistentTileSchedulerILi128ELi96ELi256ELi128ELb1ELb1ELb1ELb1ELb0ELb1EEEEEEEEEvNT_6ParamsE --------------------------
	.section	.nv.constant0._ZN7cutlass13device_kernelIN5flash11enable_sm90INS1_16FlashAttnFwdSm90INS1_25CollectiveMainloopFwdSm90ILi2EN4cute5tupleIJNS5_1CILi1EEES8_S8_EEENS6_IJNS7_ILi128EEENS7_ILi96EEENS7_ILi192EEEEEELi192ENS_6half_tEfNS_4arch4Sm90ELb0ELb1ELb0ELb1ELb0ELb1ELb0ELb1ELb1ELb1ELb1ELb0EEENS1_21CollectiveEpilogueFwdINS6_IJSA_SC_SB_EEES9_SE_SG_Li256ELb1ELb1ELb1ELb0EEENS1_36VarlenDynamicPersistentTileSchedulerILi128ELi96ELi256ELi128ELb1ELb1ELb1ELb1ELb0ELb1EEEEEEEEEvNT_6ParamsE,"a",@progbits
	.sectionflags	@""
	.align	4
.nv.constant0._ZN7cutlass13device_kernelIN5flash11enable_sm90INS1_16FlashAttnFwdSm90INS1_25CollectiveMainloopFwdSm90ILi2EN4cute5tupleIJNS5_1CILi1EEES8_S8_EEENS6_IJNS7_ILi128EEENS7_ILi96EEENS7_ILi192EEEEEELi192ENS_6half_tEfNS_4arch4Sm90ELb0ELb1ELb0ELb1ELb0ELb1ELb0ELb1ELb1ELb1ELb1ELb0EEENS1_21CollectiveEpilogueFwdINS6_IJSA_SC_SB_EEES9_SE_SG_Li256ELb1ELb1ELb1ELb0EEENS1_36VarlenDynamicPersistentTileSchedulerILi128ELi96ELi256ELi128ELb1ELb1ELb1ELb1ELb0ELb1EEEEEEEEEvNT_6ParamsE:
	.zero		3328


//--------------------- .nv.constant0._ZN7cutlass13device_kernelIN5flash11enable_sm90INS1_16FlashAttnFwdSm90INS1_25CollectiveMainloopFwdSm90ILi2EN4cute5tupleIJNS5_1CILi1EEES8_S8_EEENS6_IJNS7_ILi128EEENS7_ILi112EEENS7_ILi192EEEEEELi192ENS_6half_tEfNS_4arch4Sm90ELb1ELb0ELb0ELb0ELb0ELb0ELb0ELb1ELb1ELb1ELb1ELb0EEENS1_21CollectiveEpilogueFwdINS6_IJSA_SC_SB_EEES9_SE_SG_Li256ELb0ELb1ELb1ELb0EEENS1_19SingleTileSchedulerILb0ELb1ELb1ELi128EEEEEEEEEvNT_6ParamsE --------------------------
	.section	.nv.constant0._ZN7cutlass13device_kernelIN5flash11enable_sm90INS1_16FlashAttnFwdSm90INS1_25CollectiveMainloopFwdSm90ILi2EN4cute5tupleIJNS5_1CILi1EEES8_S8_EEENS6_IJNS7_ILi128EEENS7_ILi112EEENS7_ILi192EEEEEELi192ENS_6half_tEfNS_4arch4Sm90ELb1ELb0ELb0ELb0ELb0ELb0ELb0ELb1ELb1ELb1ELb1ELb0EEENS1_21CollectiveEpilogueFwdINS6_IJSA_SC_SB_EEES9_SE_SG_Li256ELb0ELb1ELb1ELb0EEENS1_19SingleTileSchedulerILb0ELb1ELb1ELi128EEEEEEEEEvNT_6ParamsE,"a",@progbits
	.sectionflags	@""
	.align	4
.nv.constant0._ZN7cutlass13device_kernelIN5flash11enable_sm90INS1_16FlashAttnFwdSm90INS1_25CollectiveMainloopFwdSm90ILi2EN4cute5tupleIJNS5_1CILi1EEES8_S8_EEENS6_IJNS7_ILi128EEENS7_ILi112EEENS7_ILi192EEEEEELi192ENS_6half_tEfNS_4arch4Sm90ELb1ELb0ELb0ELb0ELb0ELb0ELb0ELb1ELb1ELb1ELb1ELb0EEENS1_21CollectiveEpilogueFwdINS6_IJSA_SC_SB_EEES9_SE_SG_Li256ELb0ELb1ELb1ELb0EEENS1_19SingleTileSchedulerILb0ELb1ELb1ELi128EEEEEEEEEvNT_6ParamsE:
	.zero		3200


//--------------------- .nv.constant0._ZN7cutlass13device_kernelIN5flash11enable_sm90INS1_16FlashAttnFwdSm90INS1_25CollectiveMainloopFwdSm90ILi2EN4cute5tupleIJNS5_1CILi1EEES8_S8_EEENS6_IJNS7_ILi128EEENS7_ILi112EEENS7_ILi192EEEEEELi192ENS_6half_tEfNS_4arch4Sm90ELb1ELb0ELb0ELb1ELb0ELb0ELb0ELb1ELb1ELb1ELb1ELb0EEENS1_21CollectiveEpilogueFwdINS6_IJSA_SC_SB_EEES9_SE_SG_Li256ELb1ELb1ELb1ELb0EEENS1_36VarlenDynamicPersistentTileSchedulerILi128ELi112ELi256ELi128ELb1ELb1ELb1ELb1ELb1ELb1EEEEEEEEEvNT_6ParamsE --------------------------
	.section	.nv.constant0._ZN7cutlass13device_kernelIN5flash11enable_sm90INS1_16FlashAttnFwdSm90INS1_25CollectiveMainloopFwdSm90ILi2EN4cute5tupleIJNS5_1CILi1EEES8_S8_EEENS6_IJNS7_ILi128EEENS7_ILi112EEENS7_ILi192EEEEEELi192ENS_6half_tEfNS_4arch4Sm90ELb1ELb0ELb0ELb1ELb0ELb0ELb0ELb1ELb1ELb1ELb1ELb0EEENS1_21CollectiveEpilogueFwdINS6_IJSA_SC_SB_EEES9_SE_SG_Li256ELb1ELb1ELb1ELb0EEENS1_36VarlenDynamicPersistentTileSchedulerILi128ELi112ELi256ELi128ELb1ELb1ELb1ELb1ELb1ELb1EEEEEEEEEvNT_6ParamsE,"a",@progbits
	.sectionflags	@""
	.align	4
.nv.constant0._ZN7cutlass13device_kernelIN5flash11enable_sm90INS1_16FlashAttnFwdSm90INS1_25CollectiveMainloopFwdSm90ILi2EN4cute5tupleIJNS5_1CILi1EEES8_S8_EEENS6_IJNS7_ILi128EEENS7_ILi112EEENS7_ILi192EEEEEELi192ENS_6half_tEfNS_4arch4Sm90ELb1ELb0ELb0ELb1ELb0ELb0ELb0ELb1ELb1ELb1ELb1ELb0EEENS1_21CollectiveEpilogueFwdINS6_IJSA_SC_SB_EEES9_SE_SG_Li256ELb1ELb1ELb1ELb0EEENS1_36VarlenDynamicPersistentTileSchedulerILi128ELi112ELi256ELi128ELb1ELb1ELb1ELb1ELb1ELb1EEEEEEEEEvNT_6ParamsE:
	.zero		3328


//--------------------- .nv.constant0._ZN7cutlass13device_kernelIN5flash11enable_sm90INS1_16FlashAttnFwdSm90INS1_25CollectiveMainloopFwdSm90ILi2EN4cute5tupleIJNS5_1CILi1EEES8_S8_EEENS6_IJNS7_ILi128EEENS7_ILi112EEENS7_ILi192EEEEEELi192ENS_6half_tEfNS_4arch4Sm90ELb1ELb0ELb0ELb1ELb0ELb1ELb0ELb1ELb1ELb1ELb1ELb0EEENS1_21CollectiveEpilogueFwdINS6_IJSA_SC_SB_EEES9_SE_SG_Li256ELb1ELb1ELb1ELb0EEENS1_36VarlenDynamicPersistentTileSchedulerILi128ELi112ELi256ELi128ELb1ELb1ELb1ELb1ELb1ELb1EEEEEEEEEvNT_6ParamsE --------------------------
	.section	.nv.constant0._ZN7cutlass13device_kernelIN5flash11enable_sm90INS1_16FlashAttnFwdSm90INS1_25CollectiveMainloopFwdSm90ILi2EN4cute5tupleIJNS5_1CILi1EEES8_S8_EEENS6_IJNS7_ILi128EEENS7_ILi112EEENS7_ILi192EEEEEELi192ENS_6half_tEfNS_4arch4Sm90ELb1ELb0ELb0ELb1ELb0ELb1ELb0ELb1ELb1ELb1ELb1ELb0EEENS1_21CollectiveEpilogueFwdINS6_IJSA_SC_SB_EEES9_SE_SG_Li256ELb1ELb1ELb1ELb0EEENS1_36VarlenDynamicPersistentTileSchedulerILi128ELi112ELi256ELi128ELb1ELb1ELb1ELb1ELb1ELb1EEEEEEEEEvNT_6ParamsE,"a",@progbits
	.sectionflags	@""
	.align	4
.nv.constant0._ZN7cutlass13device_kernelIN5flash11enable_sm90INS1_16FlashAttnFwdSm90INS1_25CollectiveMainloopFwdSm90ILi2EN4cute5tupleIJNS5_1CILi1EEES8_S8_EEENS6_IJNS7_ILi128EEENS7_ILi112EEENS7_ILi192EEEEEELi192ENS_6half_tEfNS_4arch4Sm90ELb1ELb0ELb0ELb1ELb0ELb1ELb0ELb1ELb1ELb1ELb1ELb0EEENS1_21CollectiveEpilogueFwdINS6_IJSA_SC_SB_EEES9_SE_SG_Li256ELb1ELb1ELb1ELb0EEENS1_36VarlenDynamicPersistentTileSchedulerILi128ELi112ELi256ELi128ELb1ELb1ELb1ELb1ELb1ELb1EEEEEEEEEvNT_6ParamsE:
	.zero		3328


//--------------------- .nv.constant0._ZN7cutlass13device_kernelIN5flash11enable_sm90INS1_16FlashAttnFwdSm90INS1_25CollectiveMainloopFwdSm90ILi2EN4cute5tupleIJNS5_1CILi1EEES8_S8_EEENS6_IJNS7_ILi128EEENS7_ILi176EEESA_EEELi128ENS_6half_tEfNS_4arch4Sm90ELb0ELb0ELb0ELb0ELb0ELb0ELb0ELb1ELb1ELb1ELb1ELb0EEENS1_21CollectiveEpilogueFwdINS6_IJSA_SA_SB_EEES9_SD_SF_Li256ELb0ELb1ELb1ELb0EEENS1_19SingleTileSchedulerILb0ELb1ELb1ELi128EEEEEEEEEvNT_6ParamsE --------------------------
	.section	.nv.constant0._ZN7cutlass13device_kernelIN5flash11enable_sm90INS1_16FlashAttnFwdSm90INS1_25CollectiveMainloopFwdSm90ILi2EN4cute5tupleIJNS5_1CILi1EEES8_S8_EEENS6_IJNS7_ILi128EEENS7_ILi176EEESA_EEELi128ENS_6half_tEfNS_4arch4Sm90ELb0ELb0ELb0ELb0ELb0ELb0ELb0ELb1ELb1ELb1ELb1ELb0EEENS1_21CollectiveEpilogueFwdINS6_IJSA_SA_SB_EEES9_SD_SF_Li256ELb0ELb1ELb1ELb0EEENS1_19SingleTileSchedulerILb0ELb1ELb1ELi128EEEEEEEEEvNT_6ParamsE,"a",@progbits
	.sectionflags	@""
	.align	4
.nv.constant0._ZN7cutlass13device_kernelIN5flash11enable_sm90INS1_16FlashAttnFwdSm90INS1_25CollectiveMainloopFwdSm90ILi2EN4cute5tupleIJNS5_1CILi1EEES8_S8_EEENS6_IJNS7_ILi128EEENS7_ILi176EEESA_EEELi128ENS_6half_tEfNS_4arch4Sm90ELb0ELb0ELb0ELb0ELb0ELb0ELb0ELb1ELb1ELb1ELb1ELb0EEENS1_21CollectiveEpilogueFwdINS6_IJSA_SA_SB_EEES9_SD_SF_Li256ELb0ELb1ELb1ELb0EEENS1_19SingleTileSchedulerILb0ELb1ELb1ELi128EEEEEEEEEvNT_6ParamsE:
	.zero		3200


//--------------------- .nv.constant0._ZN7cutlass13device_kernelIN5flash11enable_sm90INS1_16FlashAttnFwdSm90INS1_25CollectiveMainloopFwdSm90ILi2EN4cute5tupleIJNS5_1CILi1EEES8_S8_EEENS6_IJNS7_ILi128EEENS7_ILi176EEESA_EEELi128ENS_6half_tEfNS_4arch4Sm90ELb0ELb0ELb0ELb1ELb0ELb0ELb0ELb1ELb1ELb1ELb1ELb0EEENS1_21CollectiveEpilogueFwdINS6_IJSA_SA_SB_EEES9_SD_SF_Li256ELb1ELb1ELb1ELb0EEENS1_36VarlenDynamicPersistentTileSchedulerILi128ELi176ELi256ELi128ELb1ELb1ELb1ELb0ELb1ELb1EEEEEEEEEvNT_6ParamsE --------------------------
	.section	.nv.constant0._ZN7cutlass13device_kernelIN5flash11enable_sm90INS1_16FlashAttnFwdSm90INS1_25CollectiveMainloopFwdSm90ILi2EN4cute5tupleIJNS5_1CILi1EEES8_S8_EEENS6_IJNS7_ILi128EEENS7_ILi176EEESA_EEELi128ENS_6half_tEfNS_4arch4Sm90ELb0ELb0ELb0ELb1ELb0ELb0ELb0ELb1ELb1ELb1ELb1ELb0EEENS1_21CollectiveEpilogueFwdINS6_IJSA_SA_SB_EEES9_SD_SF_Li256ELb1ELb1ELb1ELb0EEENS1_36VarlenDynamicPersistentTileSchedulerILi128ELi176ELi256ELi128ELb1ELb1ELb1ELb0ELb1ELb1EEEEEEEEEvNT_6ParamsE,"a",@progbits
	.sectionflags	@""
	.align	4
.nv.constant0._ZN7cutlass13device_kernelIN5flash11enable_sm90INS1_16FlashAttnFwdSm90INS1_25CollectiveMainloopFwdSm90ILi2EN4cute5tupleIJNS5_1CILi1EEES8_S8_EEENS6_IJNS7_ILi128EEENS7_ILi176EEESA_EEELi128ENS_6half_tEfNS_4arch4Sm90ELb0ELb0ELb0ELb1ELb0ELb0ELb0ELb1ELb1ELb1ELb1ELb0EEENS1_21CollectiveEpilogueFwdINS6_IJSA_SA_SB_EEES9_SD_SF_Li256ELb1ELb1ELb1ELb0EEENS1_36VarlenDynamicPersistentTileSchedulerILi128ELi176ELi256ELi128ELb1ELb1ELb1ELb0ELb1ELb1EEEEEEEEEvNT_6ParamsE:
	.zero		3328


//--------------------- .nv.constant0._ZN7cutlass13device_kernelIN5flash11enable_sm90INS1_16FlashAttnFwdSm90INS1_25CollectiveMainloopFwdSm90ILi2EN4cute5tupleIJNS5_1CILi1EEES8_S8_EEENS6_IJNS7_ILi128EEENS7_ILi176EEESA_EEELi128ENS_6half_tEfNS_4arch4Sm90ELb0ELb0ELb0ELb1ELb0ELb1ELb0ELb1ELb1ELb1ELb1ELb0EEENS1_21CollectiveEpilogueFwdINS6_IJSA_SA_SB_EEES9_SD_SF_Li256ELb1ELb1ELb1ELb0EEENS1_36VarlenDynamicPersistentTileSchedulerILi128ELi176ELi256ELi128ELb1ELb1ELb1ELb0ELb1ELb1EEEEEEEEEvNT_6ParamsE --------------------------
	.section	.nv.constant0._ZN7cutlass13device_kernelIN5flash11enable_sm90INS1_16FlashAttnFwdSm90INS1_25CollectiveMainloopFwdSm90ILi2EN4cute5tupleIJNS5_1CILi1EEES8_S8_EEENS6_IJNS7_ILi128EEENS7_ILi176EEESA_EEELi128ENS_6half_tEfNS_4arch4Sm90ELb0ELb0ELb0ELb1ELb0ELb1ELb0ELb1ELb1ELb1ELb1ELb0EEENS1_21CollectiveEpilogueFwdINS6_IJSA_SA_SB_EEES9_SD_SF_Li256ELb1ELb1ELb1ELb0EEENS1_36VarlenDynamicPersistentTileSchedulerILi128ELi176ELi256ELi128ELb1ELb1ELb1ELb0ELb1ELb1EEEEEEEEEvNT_6ParamsE,"a",@progbits
	.sectionflags	@""
	.align	4
.nv.constant0._ZN7cutlass13device_kernelIN5flash11enable_sm90INS1_16FlashAttnFwdSm90INS1_25CollectiveMainloopFwdSm90ILi2EN4cute5tupleIJNS5_1CILi1EEES8_S8_EEENS6_IJNS7_ILi128EEENS7_ILi176EEESA_EEELi128ENS_6half_tEfNS_4arch4Sm90ELb0ELb0ELb0ELb1ELb0ELb1ELb0ELb1ELb1ELb1ELb1ELb0EEENS1_21CollectiveEpilogueFwdINS6_IJSA_SA_SB_EEES9_SD_SF_Li256ELb1ELb1ELb1ELb0EEENS1_36VarlenDynamicPersistentTileSchedulerILi128ELi176ELi256ELi128ELb1ELb1ELb1ELb0ELb1ELb1EEEEEEEEEvNT_6ParamsE:
	.zero		3328


//--------------------- .nv.constant0._ZN7cutlass13device_kernelIN5flash11enable_sm90INS1_16FlashAttnFwdSm90INS1_25CollectiveMainloopFwdSm90ILi2EN4cute5tupleIJNS5_1CILi1EEES8_S8_EEENS6_IJNS7_ILi128EEESA_SA_EEELi128ENS_6half_tEfNS_4arch4Sm90ELb0ELb1ELb0ELb0ELb0ELb0ELb0ELb1ELb1ELb1ELb1ELb0EEENS1_21CollectiveEpilogueFwdISB_S9_SC_SE_Li256ELb0ELb1ELb1ELb0EEENS1_19SingleTileSchedulerILb0ELb1ELb1ELi128EEEEEEEEEvNT_6ParamsE --------------------------
	.section	.nv.constant0._ZN7cutlass13device_kernelIN5flash11enable_sm90INS1_16FlashAttnFwdSm90INS1_25CollectiveMainloopFwdSm90ILi2EN4cute5tupleIJNS5_1CILi1EEES8_S8_EEENS6_IJNS7_ILi128EEESA_SA_EEELi128ENS_6half_tEfNS_4arch4Sm90ELb0ELb1ELb0ELb0ELb0ELb0ELb0ELb1ELb1ELb1ELb1ELb0EEENS1_21CollectiveEpilogueFwdISB_S9_SC_SE_Li256ELb0ELb1ELb1ELb0EEENS1_19SingleTileSchedulerILb0ELb1ELb1ELi128EEEEEEEEEvNT_6ParamsE,"a",@progbits
	.sectionflags	@""
	.align	4
.nv.constant0._ZN7cutlass13device_kernelIN5flash11enable_sm90INS1_16FlashAttnFwdSm90INS1_25CollectiveMainloopFwdSm90ILi2EN4cute5tupleIJNS5_1CILi1EEES8_S8_EEENS6_IJNS7_ILi128EEESA_SA_EEELi128ENS_6half_tEfNS_4arch4Sm90ELb0ELb1ELb0ELb0ELb0ELb0ELb0ELb1ELb1ELb1ELb1ELb0EEENS1_21CollectiveEpilogueFwdISB_S9_SC_SE_Li256ELb0ELb1ELb1ELb0EEENS1_19SingleTileSchedulerILb0ELb1ELb1ELi128EEEEEEEEEvNT_6ParamsE:
	.zero		3200


//--------------------- .nv.constant0._ZN7cutlass13device_kernelIN5flash11enable_sm90INS1_16FlashAttnFwdSm90INS1_25CollectiveMainloopFwdSm90ILi2EN4cute5tupleIJNS5_1CILi1EEES8_S8_EEENS6_IJNS7_ILi128EEESA_SA_EEELi128ENS_6half_tEfNS_4arch4Sm90ELb0ELb1ELb0ELb1ELb0ELb0ELb0ELb1ELb1ELb1ELb1ELb0EEENS1_21CollectiveEpilogueFwdISB_S9_SC_SE_Li256ELb1ELb1ELb1ELb0EEENS1_36VarlenDynamicPersistentTileSchedulerILi128ELi128ELi256ELi128ELb1ELb1ELb1ELb1ELb0ELb1EEEEEEEEEvNT_6ParamsE --------------------------
	.section	.nv.constant0._ZN7cutlass13device_kernelIN5flash11enable_sm90INS1_16FlashAttnFwdSm90INS1_25CollectiveMainloopFwdSm90ILi2EN4cute5tupleIJNS5_1CILi1EEES8_S8_EEENS6_IJNS7_ILi128EEESA_SA_EEELi128ENS_6half_tEfNS_4arch4Sm90ELb0ELb1ELb0ELb1ELb0ELb0ELb0ELb1ELb1ELb1ELb1ELb0EEENS1_21CollectiveEpilogueFwdISB_S9_SC_SE_Li256ELb1ELb1ELb1ELb0EEENS1_36VarlenDynamicPersistentTileSchedulerILi128ELi128ELi256ELi128ELb1ELb1ELb1ELb1ELb0ELb1EEEEEEEEEvNT_6ParamsE,"a",@progbits
	.sectionflags	@""
	.align	4
.nv.constant0._ZN7cutlass13device_kernelIN5flash11enable_sm90INS1_16FlashAttnFwdSm90INS1_25CollectiveMainloopFwdSm90ILi2EN4cute5tupleIJNS5_1CILi1EEES8_S8_EEENS6_IJNS7_ILi128EEESA_SA_EEELi128ENS_6half_tEfNS_4arch4Sm90ELb0ELb1ELb0ELb1ELb0ELb0ELb0ELb1ELb1ELb1ELb1ELb0EEENS1_21CollectiveEpilogueFwdISB_S9_SC_SE_Li256ELb1ELb1ELb1ELb0EEENS1_36VarlenDynamicPersistentTileSchedulerILi128ELi128ELi256ELi128ELb1ELb1ELb1ELb1ELb0ELb1EEEEEEEEEvNT_6ParamsE:
	.zero		3328


//--------------------- .nv.constant0._ZN7cutlass13device_kernelIN5flash11enable_sm90INS1_16FlashAttnFwdSm90INS1_25CollectiveMainloopFwdSm90ILi2EN4cute5tupleIJNS5_1CILi1EEES8_S8_EEENS6_IJNS7_ILi128EEESA_SA_EEELi128ENS_6half_tEfNS_4arch4Sm90ELb0ELb1ELb0ELb1ELb0ELb1ELb0ELb1ELb1ELb1ELb1ELb0EEENS1_21CollectiveEpilogueFwdISB_S9_SC_SE_Li256ELb1ELb1ELb1ELb0EEENS1_36VarlenDynamicPersistentTileSchedulerILi128ELi128ELi256ELi128ELb1ELb1ELb1ELb1ELb0ELb1EEEEEEEEEvNT_6ParamsE --------------------------
	.section	.nv.constant0._ZN7cutlass13device_kernelIN5flash11enable_sm90INS1_16FlashAttnFwdSm90INS1_25CollectiveMainloopFwdSm90ILi2EN4cute5tupleIJNS5_1CILi1EEES8_S8_EEENS6_IJNS7_ILi128EEESA_SA_EEELi128ENS_6half_tEfNS_4arch4Sm90ELb0ELb1ELb0ELb1ELb0ELb1ELb0ELb1ELb1ELb1ELb1ELb0EEENS1_21CollectiveEpilogueFwdISB_S9_SC_SE_Li256ELb1ELb1ELb1ELb0EEENS1_36VarlenDynamicPersistentTileSchedulerILi128ELi128ELi256ELi128ELb1ELb1ELb1ELb1ELb0ELb1EEEEEEEEEvNT_6ParamsE,"a",@progbits
	.sectionflags	@""
	.align	4
.nv.constant0._ZN7cutlass13device_kernelIN5flash11enable_sm90INS1_16FlashAttnFwdSm90INS1_25CollectiveMainloopFwdSm90ILi2EN4cute5tupleIJNS5_1CILi1EEES8_S8_EEENS6_IJNS7_ILi128EEESA_SA_EEELi128ENS_6half_tEfNS_4arch4Sm90ELb0ELb1ELb0ELb1ELb0ELb1ELb0ELb1ELb1ELb1ELb1ELb0EEENS1_21CollectiveEpilogueFwdISB_S9_SC_SE_Li256ELb1ELb1ELb1ELb0EEENS1_36VarlenDynamicPersistentTileSchedulerILi128ELi128ELi256ELi128ELb1ELb1ELb1ELb1ELb0ELb1EEEEEEEEEvNT_6ParamsE:
	.zero		3328


//--------------------- .nv.constant0._ZN7cutlass13device_kernelIN5flash11enable_sm90INS1_16FlashAttnFwdSm90INS1_25CollectiveMainloopFwdSm90ILi2EN4cute5tupleIJNS5_1CILi1EEES8_S8_EEENS6_IJNS7_ILi128EEESA_SA_EEELi128ENS_6half_tEfNS_4arch4Sm90ELb1ELb0ELb0ELb0ELb0ELb0ELb0ELb1ELb1ELb1ELb1ELb0EEENS1_21CollectiveEpilogueFwdISB_S9_SC_SE_Li256ELb0ELb1ELb1ELb0EEENS1_19SingleTileSchedulerILb0ELb1ELb1ELi128EEEEEEEEEvNT_6ParamsE --------------------------
	.section	.nv.constant0._ZN7cutlass13device_kernelIN5flash11enable_sm90INS1_16FlashAttnFwdSm90INS1_25CollectiveMainloopFwdSm90ILi2EN4cute5tupleIJNS5_1CILi1EEES8_S8_EEENS6_IJNS7_ILi128EEESA_SA_EEELi128ENS_6half_tEfNS_4arch4Sm90ELb1ELb0ELb0ELb0ELb0ELb0ELb0ELb1ELb1ELb1ELb1ELb0EEENS1_21CollectiveEpilogueFwdISB_S9_SC_SE_Li256ELb0ELb1ELb1ELb0EEENS1_19SingleTileSchedulerILb0ELb1ELb1ELi128EEEEEEEEEvNT_6ParamsE,"a",@progbits
	.sectionflags	@""
	.align	4
.nv.constant0._ZN7cutlass13device_kernelIN5flash11enable_sm90INS1_16FlashAttnFwdSm90INS1_25CollectiveMainloopFwdSm90ILi2EN4cute5tupleIJNS5_1CILi1EEES8_S8_EEENS6_IJNS7_ILi128EEESA_SA_EEELi128ENS_6half_tEfNS_4arch4Sm90ELb1ELb0ELb0ELb0ELb0ELb0ELb0ELb1ELb1ELb1ELb1ELb0EEENS1_21CollectiveEpilogueFwdISB_S9_SC_SE_Li256ELb0ELb1ELb1ELb0EEENS1_19SingleTileSchedulerILb0ELb1ELb1ELi128EEEEEEEEEvNT_6ParamsE:
	.zero		3200


//--------------------- .nv.constant0._ZN7cutlass13device_kernelIN5flash11enable_sm90INS1_16FlashAttnFwdSm90INS1_25CollectiveMainloopFwdSm90ILi2EN4cute5tupleIJNS5_1CILi1EEES8_S8_EEENS6_IJNS7_ILi128EEESA_SA_EEELi128ENS_6half_tEfNS_4arch4Sm90ELb1ELb0ELb0ELb1ELb0ELb0ELb0ELb1ELb1ELb1ELb1ELb0EEENS1_21CollectiveEpilogueFwdISB_S9_SC_SE_Li256ELb1ELb1ELb1ELb0EEENS1_36VarlenDynamicPersistentTileSchedulerILi128ELi128ELi256ELi128ELb1ELb1ELb1ELb1ELb1ELb1EEEEEEEEEvNT_6ParamsE --------------------------
	.section	.nv.constant0._ZN7cutlass13device_kernelIN5flash11enable_sm90INS1_16FlashAttnFwdSm90INS1_25CollectiveMainloopFwdSm90ILi2EN4cute5tupleIJNS5_1CILi1EEES8_S8_EEENS6_IJNS7_ILi128EEESA_SA_EEELi128ENS_6half_tEfNS_4arch4Sm90ELb1ELb0ELb0ELb1ELb0ELb0ELb0ELb1ELb1ELb1ELb1ELb0EEENS1_21CollectiveEpilogueFwdISB_S9_SC_SE_Li256ELb1ELb1ELb1ELb0EEENS1_36VarlenDynamicPersistentTileSchedulerILi128ELi128ELi256ELi128ELb1ELb1ELb1ELb1ELb1ELb1EEEEEEEEEvNT_6ParamsE,"a",@progbits
	.sectionflags	@""
	.align	4
.nv.constant0._ZN7cutlass13device_kernelIN5flash11enable_sm90INS1_16FlashAttnFwdSm90INS1_25CollectiveMainloopFwdSm90ILi2EN4cute5tupleIJNS5_1CILi1EEES8_S8_EEENS6_IJNS7_ILi128EEESA_SA_EEELi128ENS_6half_tEfNS_4arch4Sm90ELb1ELb0ELb0ELb1ELb0ELb0ELb0ELb1ELb1ELb1ELb1ELb0EEENS1_21CollectiveEpilogueFwdISB_S9_SC_SE_Li256ELb1ELb1ELb1ELb0EEENS1_36VarlenDynamicPersistentTileSchedulerILi128ELi128ELi256ELi128ELb1ELb1ELb1ELb1ELb1ELb1EEEEEEEEEvNT_6ParamsE:
	.zero		3328


//--------------------- .nv.constant0._ZN7cutlass13device_kernelIN5flash11enable_sm90INS1_16FlashAttnFwdSm90INS1_25CollectiveMainloopFwdSm90ILi2EN4cute5tupleIJNS5_1CILi1EEES8_S8_EEENS6_IJNS7_ILi128EEESA_SA_EEELi128ENS_6half_tEfNS_4arch4Sm90ELb1ELb0ELb0ELb1ELb0ELb1ELb0ELb1ELb1ELb1ELb1ELb0EEENS1_21CollectiveEpilogueFwdISB_S9_SC_SE_Li256ELb1ELb1ELb1ELb0EEENS1_36VarlenDynamicPersistentTileSchedulerILi128ELi128ELi256ELi128ELb1ELb1ELb1ELb1ELb1ELb1EEEEEEEEEvNT_6ParamsE --------------------------
	.section	.nv.constant0._ZN7cutlass13device_kernelIN5flash11enable_sm90INS1_16FlashAttnFwdSm90INS1_25CollectiveMainloopFwdSm90ILi2EN4cute5tupleIJNS5_1CILi1EEES8_S8_EEENS6_IJNS7_ILi128EEESA_SA_EEELi128ENS_6half_tEfNS_4arch4Sm90ELb1ELb0ELb0ELb1ELb0ELb1ELb0ELb1ELb1ELb1ELb1ELb0EEENS1_21CollectiveEpilogueFwdISB_S9_SC_SE_Li256ELb1ELb1ELb1ELb0EEENS1_36VarlenDynamicPersistentTileSchedulerILi128ELi128ELi256ELi128ELb1ELb1ELb1ELb1ELb1ELb1EEEEEEEEEvNT_6ParamsE,"a",@progbits
	.sectionflags	@""
	.align	4
.nv.constant0._ZN7cutlass13device_kernelIN5flash11enable_sm90INS1_16FlashAttnFwdSm90INS1_25CollectiveMainloopFwdSm90ILi2EN4cute5tupleIJNS5_1CILi1EEES8_S8_EEENS6_IJNS7_ILi128EEESA_SA_EEELi128ENS_6half_tEfNS_4arch4Sm90ELb1ELb0ELb0ELb1ELb0ELb1ELb0ELb1ELb1ELb1ELb1ELb0EEENS1_21CollectiveEpilogueFwdISB_S9_SC_SE_Li256ELb1ELb1ELb1ELb0EEENS1_36VarlenDynamicPersistentTileSchedulerILi128ELi128ELi256ELi128ELb1ELb1ELb1ELb1ELb1ELb1EEEEEEEEEvNT_6ParamsE:
	.zero		3328


//--------------------- .nv.constant0._ZN7cutlass13device_kernelIN5flash11enable_sm90INS1_16FlashAttnFwdSm90INS1_25CollectiveMainloopFwdSm90ILi2EN4cute5tupleIJNS5_1CILi1EEES8_S8_EEENS6_IJNS7_ILi192EEENS7_ILi144EEENS7_ILi96EEEEEELi96ENS_6half_tEfNS_4arch4Sm90ELb0ELb0ELb0ELb0ELb0ELb0ELb0ELb0ELb1ELb1ELb1ELb0EEENS1_21CollectiveEpilogueFwdINS6_IJSA_SC_SB_EEES9_SE_SG_Li384ELb0ELb1ELb1ELb0EEENS1_19SingleTileSchedulerILb0ELb1ELb1ELi192EEEEEEEEEvNT_6ParamsE --------------------------
	.section	.nv.constant0._ZN7cutlass13device_kernelIN5flash11enable_sm90INS1_16FlashAttnFwdSm90INS1_25CollectiveMainloopFwdSm90ILi2EN4cute5tupleIJNS5_1CILi1EEES8_S8_EEENS6_IJNS7_ILi192EEENS7_ILi144EEENS7_ILi96EEEEEELi96ENS_6half_tEfNS_4arch4Sm90ELb0ELb0ELb0ELb0ELb0ELb0ELb0ELb0ELb1ELb1ELb1ELb0EEENS1_21CollectiveEpilogueFwdINS6_IJSA_SC_SB_EEES9_SE_SG_Li384ELb0ELb1ELb1ELb0EEENS1_19SingleTileSchedulerILb0ELb1ELb1ELi192EEEEEEEEEvNT_6ParamsE,"a",@progbits
	.sectionflags	@""
	.align	4
.nv.constant0._ZN7cutlass13device_kernelIN5flash11enable_sm90INS1_16FlashAttnFwdSm90INS1_25CollectiveMainloopFwdSm90ILi2EN4cute5tupleIJNS5_1CILi1EEES8_S8_EEENS6_IJNS7_ILi192EEENS7_ILi144EEENS7_ILi96EEEEEELi96ENS_6half_tEfNS_4arch4Sm90ELb0ELb0ELb0ELb0ELb0ELb0ELb0ELb0ELb1ELb1ELb1ELb0EEENS1_21CollectiveEpilogueFwdINS6_IJSA_SC_SB_EEES9_SE_SG_Li384ELb0ELb1ELb1ELb0EEENS1_19SingleTileSchedulerILb0ELb1ELb1ELi192EEEEEEEEEvNT_6ParamsE:
	.zero		3200


//--------------------- .nv.constant0._ZN7cutlass13device_kernelIN5flash11enable_sm90INS1_16FlashAttnFwdSm90INS1_25CollectiveMainloopFwdSm90ILi2EN4cute5tupleIJNS5_1CILi1EEES8_S8_EEENS6_IJNS7_ILi192EEENS7_ILi144EEENS7_ILi96EEEEEELi96ENS_6half_tEfNS_4arch4Sm90ELb0ELb0ELb0ELb1ELb0ELb0ELb0ELb0ELb1ELb1ELb1ELb0EEENS1_21CollectiveEpilogueFwdINS6_IJSA_SC_SB_EEES9_SE_SG_Li384ELb1ELb1ELb1ELb0EEENS1_36VarlenDynamicPersistentTileSchedulerILi192ELi144ELi384ELi128ELb1ELb1ELb1ELb0ELb1ELb1EEEEEEEEEvNT_6ParamsE --------------------------
	.section	.nv.constant0._ZN7cutlass13device_kernelIN5flash11enable_sm90INS1_16FlashAttnFwdSm90INS1_25CollectiveMainloopFwdSm90ILi2EN4cute5tupleIJNS5_1CILi1EEES8_S8_EEENS6_IJNS7_ILi192EEENS7_ILi144EEENS7_ILi96EEEEEELi96ENS_6half_tEfNS_4arch4Sm90ELb0ELb0ELb0ELb1ELb0ELb0ELb0ELb0ELb1ELb1ELb1ELb0EEENS1_21CollectiveEpilogueFwdINS6_IJSA_SC_SB_EEES9_SE_SG_Li384ELb1ELb1ELb1ELb0EEENS1_36VarlenDynamicPersistentTileSchedulerILi192ELi144ELi384ELi128ELb1ELb1ELb1ELb0ELb1ELb1EEEEEEEEEvNT_6ParamsE,"a",@progbits
	.sectionflags	@""
	.align	4
.nv.constant0._ZN7cutlass13device_kernelIN5flash11enable_sm90INS1_16FlashAttnFwdSm90INS1_25CollectiveMainloopFwdSm90ILi2EN4cute5tupleIJNS5_1CILi1EEES8_S8_EEENS6_IJNS7_ILi192EEENS7_ILi144EEENS7_ILi96EEEEEELi96ENS_6half_tEfNS_4arch4Sm90ELb0ELb0ELb0ELb1ELb0ELb0ELb0ELb0ELb1ELb1ELb1ELb0EEENS1_21CollectiveEpilogueFwdINS6_IJSA_SC_SB_EEES9_SE_SG_Li384ELb1ELb1ELb1ELb0EEENS1_36VarlenDynamicPersistentTileSchedulerILi192ELi144ELi384ELi128ELb1ELb1ELb1ELb0ELb1ELb1EEEEEEEEEvNT_6ParamsE:
	.zero		3328


//--------------------- .nv.constant0._ZN7cutlass13device_kernelIN5flash11enable_sm90INS1_16FlashAttnFwdSm90INS1_25CollectiveMainloopFwdSm90ILi2EN4cute5tupleIJNS5_1CILi1EEES8_S8_EEENS6_IJNS7_ILi192EEENS7_ILi144EEENS7_ILi96EEEEEELi96ENS_6half_tEfNS_4arch4Sm90ELb0ELb0ELb0ELb1ELb0ELb1ELb0ELb0ELb1ELb1ELb1ELb0EEENS1_21CollectiveEpilogueFwdINS6_IJSA_SC_SB_EEES9_SE_SG_Li384ELb1ELb1ELb1ELb0EEENS1_36VarlenDynamicPersistentTileSchedulerILi192ELi144ELi384ELi128ELb1ELb1ELb1ELb0ELb1ELb1EEEEEEEEEvNT_6ParamsE --------------------------
	.section	.nv.constant0._ZN7cutlass13device_kernelIN5flash11enable_sm90INS1_16FlashAttnFwdSm90INS1_25CollectiveMainloopFwdSm90ILi2EN4cute5tupleIJNS5_1CILi1EEES8_S8_EEENS6_IJNS7_ILi192EEENS7_ILi144EEENS7_ILi96EEEEEELi96ENS_6half_tEfNS_4arch4Sm90ELb0ELb0ELb0ELb1ELb0ELb1ELb0ELb0ELb1ELb1ELb1ELb0EEENS1_21CollectiveEpilogueFwdINS6_IJSA_SC_SB_EEES9_SE_SG_Li384ELb1ELb1ELb1ELb0EEENS1_36VarlenDynamicPersistentTileSchedulerILi192ELi144ELi384ELi128ELb1ELb1ELb1ELb0ELb1ELb1EEEEEEEEEvNT_6ParamsE,"a",@progbits
	.sectionflags	@""
	.align	4
.nv.constant0._ZN7cutlass13device_kernelIN5flash11enable_sm90INS1_16FlashAttnFwdSm90INS1_25CollectiveMainloopFwdSm90ILi2EN4cute5tupleIJNS5_1CILi1EEES8_S8_EEENS6_IJNS7_ILi192EEENS7_ILi144EEENS7_ILi96EEEEEELi96ENS_6half_tEfNS_4arch4Sm90ELb0ELb0ELb0ELb1ELb0ELb1ELb0ELb0ELb1ELb1ELb1ELb0EEENS1_21CollectiveEpilogueFwdINS6_IJSA_SC_SB_EEES9_SE_SG_Li384ELb1ELb1ELb1ELb0EEENS1_36VarlenDynamicPersistentTileSchedulerILi192ELi144ELi384ELi128ELb1ELb1ELb1ELb0ELb1ELb1EEEEEEEEEvNT_6ParamsE:
	.zero		3328


//--------------------- .nv.constant0._ZN7cutlass13device_kernelIN5flash11enable_sm90INS1_16FlashAttnFwdSm90INS1_25CollectiveMainloopFwdSm90ILi2EN4cute5tupleIJNS5_1CILi1EEES8_S8_EEENS6_IJNS7_ILi192EEENS7_ILi128EEENS7_ILi96EEEEEELi96ENS_6half_tEfNS_4arch4Sm90ELb0ELb1ELb0ELb0ELb0ELb0ELb0ELb0ELb1ELb1ELb1ELb0EEENS1_21CollectiveEpilogueFwdINS6_IJSA_SC_SB_EEES9_SE_SG_Li384ELb0ELb1ELb1ELb0EEENS1_19SingleTileSchedulerILb0ELb1ELb1ELi192EEEEEEEEEvNT_6ParamsE --------------------------
	.section	.nv.constant0._ZN7cutlass13device_kernelIN5flash11enable_sm90INS1_16FlashAttnFwdSm90INS1_25CollectiveMainloopFwdSm90ILi2EN4cute5tupleIJNS5_1CILi1EEES8_S8_EEENS6_IJNS7_ILi192EEENS7_ILi128EEENS7_ILi96EEEEEELi96ENS_6half_tEfNS_4arch4Sm90ELb0ELb1ELb0ELb0ELb0ELb0ELb0ELb0ELb1ELb1ELb1ELb0EEENS1_21CollectiveEpilogueFwdINS6_IJSA_SC_SB_EEES9_SE_SG_Li384ELb0ELb1ELb1ELb0EEENS1_19SingleTileSchedulerILb0ELb1ELb1ELi192EEEEEEEEEvNT_6ParamsE,"a",@progbits
	.sectionflags	@""
	.align	4
.nv.constant0._ZN7cutlass13device_kernelIN5flash11enable_sm90INS1_16FlashAttnFwdSm90INS1_25CollectiveMainloopFwdSm90ILi2EN4cute5tupleIJNS5_1CILi1EEES8_S8_EEENS6_IJNS7_ILi192EEENS7_ILi128EEENS7_ILi96EEEEEELi96ENS_6half_tEfNS_4arch4Sm90ELb0ELb1ELb0ELb0ELb0ELb0ELb0ELb0ELb1ELb1ELb1ELb0EEENS1_21CollectiveEpilogueFwdINS6_IJSA_SC_SB_EEES9_SE_SG_Li384ELb0ELb1ELb1ELb0EEENS1_19SingleTileSchedulerILb0ELb1ELb1ELi192EEEEEEEEEvNT_6ParamsE:
	.zero		3200


//--------------------- .nv.constant0._ZN7cutlass13device_kernelIN5flash11enable_sm90INS1_16FlashAttnFwdSm90INS1_25CollectiveMainloopFwdSm90ILi2EN4cute5tupleIJNS5_1CILi1EEES8_S8_EEENS6_IJNS7_ILi192EEENS7_ILi128EEENS7_ILi96EEEEEELi96ENS_6half_tEfNS_4arch4Sm90ELb0ELb1ELb0ELb1ELb0ELb0ELb0ELb0ELb1ELb1ELb1ELb0EEENS1_21CollectiveEpilogueFwdINS6_IJSA_SC_SB_EEES9_SE_SG_Li384ELb1ELb1ELb1ELb0EEENS1_36VarlenDynamicPersistentTileSchedulerILi192ELi128ELi384ELi128ELb1ELb1ELb1ELb1ELb0ELb1EEEEEEEEEvNT_6ParamsE --------------------------
	.section	.nv.constant0._ZN7cutlass13device_kernelIN5flash11enable_sm90INS1_16FlashAttnFwdSm90INS1_25CollectiveMainloopFwdSm90ILi2EN4cute5tupleIJNS5_1CILi1EEES8_S8_EEENS6_IJNS7_ILi192EEENS7_ILi128EEENS7_ILi96EEEEEELi96ENS_6half_tEfNS_4arch4Sm90ELb0ELb1ELb0ELb1ELb0ELb0ELb0ELb0ELb1ELb1ELb1ELb0EEENS1_21CollectiveEpilogueFwdINS6_IJSA_SC_SB_EEES9_SE_SG_Li384ELb1ELb1ELb1ELb0EEENS1_36VarlenDynamicPersistentTileSchedulerILi192ELi128ELi384ELi128ELb1ELb1ELb1ELb1ELb0ELb1EEEEEEEEEvNT_6ParamsE,"a",@progbits
	.sectionflags	@""
	.align	4
.nv.constant0._ZN7cutlass13device_kernelIN5flash11enable_sm90INS1_16FlashAttnFwdSm90INS1_25CollectiveMainloopFwdSm90ILi2EN4cute5tupleIJNS5_1CILi1EEES8_S8_EEENS6_IJNS7_ILi192EEENS7_ILi128EEENS7_ILi96EEEEEELi96ENS_6half_tEfNS_4arch4Sm90ELb0ELb1ELb0ELb1ELb0ELb0ELb0ELb0ELb1ELb1ELb1ELb0EEENS1_21CollectiveEpilogueFwdINS6_IJSA_SC_SB_EEES9_SE_SG_Li384ELb1ELb1ELb1ELb0EEENS1_36VarlenDynamicPersistentTileSchedulerILi192ELi128ELi384ELi128ELb1ELb1ELb1ELb1ELb0ELb1EEEEEEEEEvNT_6ParamsE:
	.zero		3328


//--------------------- .nv.constant0._ZN7cutlass13device_kernelIN5flash11enable_sm90INS1_16FlashAttnFwdSm90INS1_25CollectiveMainloopFwdSm90ILi2EN4cute5tupleIJNS5_1CILi1EEES8_S8_EEENS6_IJNS7_ILi192EEENS7_ILi128EEENS7_ILi96EEEEEELi96ENS_6half_tEfNS_4arch4Sm90ELb0ELb1ELb0ELb1ELb0ELb1ELb0ELb0ELb1ELb1ELb1ELb0EEENS1_21CollectiveEpilogueFwdINS6_IJSA_SC_SB_EEES9_SE_SG_Li384ELb1ELb1ELb1ELb0EEENS1_36VarlenDynamicPersistentTileSchedulerILi192ELi128ELi384ELi128ELb1ELb1ELb1ELb1ELb0ELb1EEEEEEEEEvNT_6ParamsE --------------------------
	.section	.nv.constant0._ZN7cutlass13device_kernelIN5flash11enable_sm90INS1_16FlashAttnFwdSm90INS1_25CollectiveMainloopFwdSm90ILi2EN4cute5tupleIJNS5_1CILi1EEES8_S8_EEENS6_IJNS7_ILi192EEENS7_ILi128EEENS7_ILi96EEEEEELi96ENS_6half_tEfNS_4arch4Sm90ELb0ELb1ELb0ELb1ELb0ELb1ELb0ELb0ELb1ELb1ELb1ELb0EEENS1_21CollectiveEpilogueFwdINS6_IJSA_SC_SB_EEES9_SE_SG_Li384ELb1ELb1ELb1ELb0EEENS1_36VarlenDynamicPersistentTileSchedulerILi192ELi128ELi384ELi128ELb1ELb1ELb1ELb1ELb0ELb1EEEEEEEEEvNT_6ParamsE,"a",@progbits
	.sectionflags	@""
	.align	4
.nv.constant0._ZN7cutlass13device_kernelIN5flash11enable_sm90INS1_16FlashAttnFwdSm90INS1_25CollectiveMainloopFwdSm90ILi2EN4cute5tupleIJNS5_1CILi1EEES8_S8_EEENS6_IJNS7_ILi192EEENS7_ILi128EEENS7_ILi96EEEEEELi96ENS_6half_tEfNS_4arch4Sm90ELb0ELb1ELb0ELb1ELb0ELb1ELb0ELb0ELb1ELb1ELb1ELb0EEENS1_21CollectiveEpilogueFwdINS6_IJSA_SC_SB_EEES9_SE_SG_Li384ELb1ELb1ELb1ELb0EEENS1_36VarlenDynamicPersistentTileSchedulerILi192ELi128ELi384ELi128ELb1ELb1ELb1ELb1ELb0ELb1EEEEEEEEEvNT_6ParamsE:
	.zero		3328


//--------------------- .nv.constant0._ZN7cutlass13device_kernelIN5flash11enable_sm90INS1_16FlashAttnFwdSm90INS1_25CollectiveMainloopFwdSm90ILi2EN4cute5tupleIJNS5_1CILi1EEES8_S8_EEENS6_IJNS7_ILi192EEENS7_ILi144EEENS7_ILi96EEEEEELi96ENS_6half_tEfNS_4arch4Sm90ELb1ELb0ELb0ELb0ELb0ELb0ELb0ELb0ELb1ELb1ELb1ELb0EEENS1_21CollectiveEpilogueFwdINS6_IJSA_SC_SB_EEES9_SE_SG_Li384ELb0ELb1ELb1ELb0EEENS1_19SingleTileSchedulerILb0ELb1ELb1ELi192EEEEEEEEEvNT_6ParamsE --------------------------
	.section	.nv.constant0._ZN7cutlass13device_kernelIN5flash11enable_sm90INS1_16FlashAttnFwdSm90INS1_25CollectiveMainloopFwdSm90ILi2EN4cute5tupleIJNS5_1CILi1EEES8_S8_EEENS6_IJNS7_ILi192EEENS7_ILi144EEENS7_ILi96EEEEEELi96ENS_6half_tEfNS_4arch4Sm90ELb1ELb0ELb0ELb0ELb0ELb0ELb0ELb0ELb1ELb1ELb1ELb0EEENS1_21CollectiveEpilogueFwdINS6_IJSA_SC_SB_EEES9_SE_SG_Li384ELb0ELb1ELb1ELb0EEENS1_19SingleTileSchedulerILb0ELb1ELb1ELi192EEEEEEEEEvNT_6ParamsE,"a",@progbits
	.sectionflags	@""
	.align	4
.nv.constant0._ZN7cutlass13device_kernelIN5flash11enable_sm90INS1_16FlashAttnFwdSm90INS1_25CollectiveMainloopFwdSm90ILi2EN4cute5tupleIJNS5_1CILi1EEES8_S8_EEENS6_IJNS7_ILi192EEENS7_ILi144EEENS7_ILi96EEEEEELi96ENS_6half_tEfNS_4arch4Sm90ELb1ELb0ELb0ELb0ELb0ELb0ELb0ELb0ELb1ELb1ELb1ELb0EEENS1_21CollectiveEpilogueFwdINS6_IJSA_SC_SB_EEES9_SE_SG_Li384ELb0ELb1ELb1ELb0EEENS1_19SingleTileSchedulerILb0ELb1ELb1ELi192EEEEEEEEEvNT_6ParamsE:
	.zero		3200


//--------------------- .nv.constant0._ZN7cutlass13device_kernelIN5flash11enable_sm90INS1_16FlashAttnFwdSm90INS1_25CollectiveMainloopFwdSm90ILi2EN4cute5tupleIJNS5_1CILi1EEES8_S8_EEENS6_IJNS7_ILi192EEENS7_ILi144EEENS7_ILi96EEEEEELi96ENS_6half_tEfNS_4arch4Sm90ELb1ELb0ELb0ELb1ELb0ELb0ELb0ELb0ELb1ELb1ELb1ELb0EEENS1_21CollectiveEpilogueFwdINS6_IJSA_SC_SB_EEES9_SE_SG_Li384ELb1ELb1ELb1ELb0EEENS1_36VarlenDynamicPersistentTileSchedulerILi192ELi144ELi384ELi128ELb1ELb1ELb1ELb1ELb1ELb1EEEEEEEEEvNT_6ParamsE --------------------------
	.section	.nv.constant0._ZN7cutlass13device_kernelIN5flash11enable_sm90INS1_16FlashAttnFwdSm90INS1_25CollectiveMainloopFwdSm90ILi2EN4cute5tupleIJNS5_1CILi1EEES8_S8_EEENS6_IJNS7_ILi192EEENS7_ILi144EEENS7_ILi96EEEEEELi96ENS_6half_tEfNS_4arch4Sm90ELb1ELb0ELb0ELb1ELb0ELb0ELb0ELb0ELb1ELb1ELb1ELb0EEENS1_21CollectiveEpilogueFwdINS6_IJSA_SC_SB_EEES9_SE_SG_Li384ELb1ELb1ELb1ELb0EEENS1_36VarlenDynamicPersistentTileSchedulerILi192ELi144ELi384ELi128ELb1ELb1ELb1ELb1ELb1ELb1EEEEEEEEEvNT_6ParamsE,"a",@progbits
	.sectionflags	@""
	.align	4
.nv.constant0._ZN7cutlass13device_kernelIN5flash11enable_sm90INS1_16FlashAttnFwdSm90INS1_25CollectiveMainloopFwdSm90ILi2EN4cute5tupleIJNS5_1CILi1EEES8_S8_EEENS6_IJNS7_ILi192EEENS7_ILi144EEENS7_ILi96EEEEEELi96ENS_6half_tEfNS_4arch4Sm90ELb1ELb0ELb0ELb1ELb0ELb0ELb0ELb0ELb1ELb1ELb1ELb0EEENS1_21CollectiveEpilogueFwdINS6_IJSA_SC_SB_EEES9_SE_SG_Li384ELb1ELb1ELb1ELb0EEENS1_36VarlenDynamicPersistentTileSchedulerILi192ELi144ELi384ELi128ELb1ELb1ELb1ELb1ELb1ELb1EEEEEEEEEvNT_6ParamsE:
	.zero		3328


//--------------------- .nv.constant0._ZN7cutlass13device_kernelIN5flash11enable_sm90INS1_16FlashAttnFwdSm90INS1_25CollectiveMainloopFwdSm90ILi2EN4cute5tupleIJNS5_1CILi1EEES8_S8_EEENS6_IJNS7_ILi192EEENS7_ILi144EEENS7_ILi96EEEEEELi96ENS_6half_tEfNS_4arch4Sm90ELb1ELb0ELb0ELb1ELb0ELb1ELb0ELb0ELb1ELb1ELb1ELb0EEENS1_21CollectiveEpilogueFwdINS6_IJSA_SC_SB_EEES9_SE_SG_Li384ELb1ELb1ELb1ELb0EEENS1_36VarlenDynamicPersistentTileSchedulerILi192ELi144ELi384ELi128ELb1ELb1ELb1ELb1ELb1ELb1EEEEEEEEEvNT_6ParamsE --------------------------
	.section	.nv.constant0._ZN7cutlass13device_kernelIN5flash11enable_sm90INS1_16FlashAttnFwdSm90INS1_25CollectiveMainloopFwdSm90ILi2EN4cute5tupleIJNS5_1CILi1EEES8_S8_EEENS6_IJNS7_ILi192EEENS7_ILi144EEENS7_ILi96EEEEEELi96ENS_6half_tEfNS_4arch4Sm90ELb1ELb0ELb0ELb1ELb0ELb1ELb0ELb0ELb1ELb1ELb1ELb0EEENS1_21CollectiveEpilogueFwdINS6_IJSA_SC_SB_EEES9_SE_SG_Li384ELb1ELb1ELb1ELb0EEENS1_36VarlenDynamicPersistentTileSchedulerILi192ELi144ELi384ELi128ELb1ELb1ELb1ELb1ELb1ELb1EEEEEEEEEvNT_6ParamsE,"a",@progbits
	.sectionflags	@""
	.align	4
.nv.constant0._ZN7cutlass13device_kernelIN5flash11enable_sm90INS1_16FlashAttnFwdSm90INS1_25CollectiveMainloopFwdSm90ILi2EN4cute5tupleIJNS5_1CILi1EEES8_S8_EEENS6_IJNS7_ILi192EEENS7_ILi144EEENS7_ILi96EEEEEELi96ENS_6half_tEfNS_4arch4Sm90ELb1ELb0ELb0ELb1ELb0ELb1ELb0ELb0ELb1ELb1ELb1ELb0EEENS1_21CollectiveEpilogueFwdINS6_IJSA_SC_SB_EEES9_SE_SG_Li384ELb1ELb1ELb1ELb0EEENS1_36VarlenDynamicPersistentTileSchedulerILi192ELi144ELi384ELi128ELb1ELb1ELb1ELb1ELb1ELb1EEEEEEEEEvNT_6ParamsE:
	.zero		3328


//--------------------- .nv.constant0._ZN7cutlass13device_kernelIN5flash11enable_sm90INS1_16FlashAttnFwdSm90INS1_25CollectiveMainloopFwdSm90ILi2EN4cute5tupleIJNS5_1CILi1EEES8_S8_EEENS6_IJNS7_ILi192EEESA_NS7_ILi64EEEEEELi64ENS_6half_tEfNS_4arch4Sm90ELb0ELb0ELb0ELb0ELb0ELb0ELb0ELb0ELb1ELb1ELb1ELb0EEENS1_21CollectiveEpilogueFwdINS6_IJSA_SB_SA_EEES9_SD_SF_Li384ELb0ELb1ELb1ELb0EEENS1_19SingleTileSchedulerILb0ELb1ELb1ELi192EEEEEEEEEvNT_6ParamsE --------------------------
	.section	.nv.constant0._ZN7cutlass13device_kernelIN5flash11enable_sm90INS1_16FlashAttnFwdSm90INS1_25CollectiveMainloopFwdSm90ILi2EN4cute5tupleIJNS5_1CILi1EEES8_S8_EEENS6_IJNS7_ILi192EEESA_NS7_ILi64EEEEEELi64ENS_6half_tEfNS_4arch4Sm90ELb0ELb0ELb0ELb0ELb0ELb0ELb0ELb0ELb1ELb1ELb1ELb0EEENS1_21CollectiveEpilogueFwdINS6_IJSA_SB_SA_EEES9_SD_SF_Li384ELb0ELb1ELb1ELb0EEENS1_19SingleTileSchedulerILb0ELb1ELb1ELi192EEEEEEEEEvNT_6ParamsE,"a",@progbits
	.sectionflags	@""
	.align	4
.nv.constant0._ZN7cutlass13device_kernelIN5flash11enable_sm90INS1_16FlashAttnFwdSm90INS1_25CollectiveMainloopFwdSm90ILi2EN4cute5tupleIJNS5_1CILi1EEES8_S8_EEENS6_IJNS7_ILi192EEESA_NS7_ILi64EEEEEELi64ENS_6half_tEfNS_4arch4Sm90ELb0ELb0ELb0ELb0ELb0ELb0ELb0ELb0ELb1ELb1ELb1ELb0EEENS1_21CollectiveEpilogueFwdINS6_IJSA_SB_SA_EEES9_SD_SF_Li384ELb0ELb1ELb1ELb0EEENS1_19SingleTileSchedulerILb0ELb1ELb1ELi192EEEEEEEEEvNT_6ParamsE:
	.zero		3200


//--------------------- .nv.constant0._ZN7cutlass13device_kernelIN5flash11enable_sm90INS1_16FlashAttnFwdSm90INS1_25CollectiveMainloopFwdSm90ILi2EN4cute5tupleIJNS5_1CILi1EEES8_S8_EEENS6_IJNS7_ILi192EEESA_NS7_ILi64EEEEEELi64ENS_6half_tEfNS_4arch4Sm90ELb0ELb0ELb0ELb1ELb0ELb0ELb0ELb0ELb1ELb1ELb1ELb0EEENS1_21CollectiveEpilogueFwdINS6_IJSA_SB_SA_EEES9_SD_SF_Li384ELb1ELb1ELb1ELb0EEENS1_36VarlenDynamicPersistentTileSchedulerILi192ELi192ELi384ELi128ELb1ELb1ELb1ELb0ELb1ELb1EEEEEEEEEvNT_6ParamsE --------------------------
	.section	.nv.constant0._ZN7cutlass13device_kernelIN5flash11enable_sm90INS1_16FlashAttnFwdSm90INS1_25CollectiveMainloopFwdSm90ILi2EN4cute5tupleIJNS5_1CILi1EEES8_S8_EEENS6_IJNS7_ILi192EEESA_NS7_ILi64EEEEEELi64ENS_6half_tEfNS_4arch4Sm90ELb0ELb0ELb0ELb1ELb0ELb0ELb0ELb0ELb1ELb1ELb1ELb0EEENS1_21CollectiveEpilogueFwdINS6_IJSA_SB_SA_EEES9_SD_SF_Li384ELb1ELb1ELb1ELb0EEENS1_36VarlenDynamicPersistentTileSchedulerILi192ELi192ELi384ELi128ELb1ELb1ELb1ELb0ELb1ELb1EEEEEEEEEvNT_6ParamsE,"a",@progbits
	.sectionflags	@""
	.align	4
.nv.constant0._ZN7cutlass13device_kernelIN5flash11enable_sm90INS1_16FlashAttnFwdSm90INS1_25CollectiveMainloopFwdSm90ILi2EN4cute5tupleIJNS5_1CILi1EEES8_S8_EEENS6_IJNS7_ILi192EEESA_NS7_ILi64EEEEEELi64ENS_6half_tEfNS_4arch4Sm90ELb0ELb0ELb0ELb1ELb0ELb0ELb0ELb0ELb1ELb1ELb1ELb0EEENS1_21CollectiveEpilogueFwdINS6_IJSA_SB_SA_EEES9_SD_SF_Li384ELb1ELb1ELb1ELb0EEENS1_36VarlenDynamicPersistentTileSchedulerILi192ELi192ELi384ELi128ELb1ELb1ELb1ELb0ELb1ELb1EEEEEEEEEvNT_6ParamsE:
	.zero		3328


//--------------------- .nv.constant0._ZN7cutlass13device_kernelIN5flash11enable_sm90INS1_16FlashAttnFwdSm90INS1_25CollectiveMainloopFwdSm90ILi2EN4cute5tupleIJNS5_1CILi1EEES8_S8_EEENS6_IJNS7_ILi192EEESA_NS7_ILi64EEEEEELi64ENS_6half_tEfNS_4arch4Sm90ELb0ELb0ELb0ELb1ELb0ELb1ELb0ELb0ELb1ELb1ELb1ELb0EEENS1_21CollectiveEpilogueFwdINS6_IJSA_SB_SA_EEES9_SD_SF_Li384ELb1ELb1ELb1ELb0EEENS1_36VarlenDynamicPersistentTileSchedulerILi192ELi192ELi384ELi128ELb1ELb1ELb1ELb0ELb1ELb1EEEEEEEEEvNT_6ParamsE --------------------------
	.section	.nv.constant0._ZN7cutlass13device_kernelIN5flash11enable_sm90INS1_16FlashAttnFwdSm90INS1_25CollectiveMainloopFwdSm90ILi2EN4cute5tupleIJNS5_1CILi1EEES8_S8_EEENS6_IJNS7_ILi192EEESA_NS7_ILi64EEEEEELi64ENS_6half_tEfNS_4arch4Sm90ELb0ELb0ELb0ELb1ELb0ELb1ELb0ELb0ELb1ELb1ELb1ELb0EEENS1_21CollectiveEpilogueFwdINS6_IJSA_SB_SA_EEES9_SD_SF_Li384ELb1ELb1ELb1ELb0EEENS1_36VarlenDynamicPersistentTileSchedulerILi192ELi192ELi384ELi128ELb1ELb1ELb1ELb0ELb1ELb1EEEEEEEEEvNT_6ParamsE,"a",@progbits
	.sectionflags	@""
	.align	4
.nv.constant0._ZN7cutlass13device_kernelIN5flash11enable_sm90INS1_16FlashAttnFwdSm90INS1_25CollectiveMainloopFwdSm90ILi2EN4cute5tupleIJNS5_1CILi1EEES8_S8_EEENS6_IJNS7_ILi192EEESA_NS7_ILi64EEEEEELi64ENS_6half_tEfNS_4arch4Sm90ELb0ELb0ELb0ELb1ELb0ELb1ELb0ELb0ELb1ELb1ELb1ELb0EEENS1_21CollectiveEpilogueFwdINS6_IJSA_SB_SA_EEES9_SD_SF_Li384ELb1ELb1ELb1ELb0EEENS1_36VarlenDynamicPersistentTileSchedulerILi192ELi192ELi384ELi128ELb1ELb1ELb1ELb0ELb1ELb1EEEEEEEEEvNT_6ParamsE:
	.zero		3328


//--------------------- .nv.constant0._ZN7cutlass13device_kernelIN5flash11enable_sm90INS1_16FlashAttnFwdSm90INS1_25CollectiveMainloopFwdSm90ILi2EN4cute5tupleIJNS5_1CILi1EEES8_S8_EEENS6_IJNS7_ILi192EEENS7_ILi128EEENS7_ILi64EEEEEELi64ENS_6half_tEfNS_4arch4Sm90ELb0ELb1ELb0ELb0ELb0ELb0ELb0ELb1ELb1ELb1ELb1ELb0EEENS1_21CollectiveEpilogueFwdINS6_IJSA_SC_SB_EEES9_SE_SG_Li384ELb0ELb1ELb1ELb0EEENS1_19SingleTileSchedulerILb0ELb1ELb1ELi192EEEEEEEEEvNT_6ParamsE --------------------------
	.section	.nv.constant0._ZN7cutlass13device_kernelIN5flash11enable_sm90INS1_16FlashAttnFwdSm90INS1_25CollectiveMainloopFwdSm90ILi2EN4cute5tupleIJNS5_1CILi1EEES8_S8_EEENS6_IJNS7_ILi192EEENS7_ILi128EEENS7_ILi64EEEEEELi64ENS_6half_tEfNS_4arch4Sm90ELb0ELb1ELb0ELb0ELb0ELb0ELb0ELb1ELb1ELb1ELb1ELb0EEENS1_21CollectiveEpilogueFwdINS6_IJSA_SC_SB_EEES9_SE_SG_Li384ELb0ELb1ELb1ELb0EEENS1_19SingleTileSchedulerILb0ELb1ELb1ELi192EEEEEEEEEvNT_6ParamsE,"a",@progbits
	.sectionflags	@""
	.align	4
.nv.constant0._ZN7cutlass13device_kernelIN5flash11enable_sm90INS1_16FlashAttnFwdSm90INS1_25CollectiveMainloopFwdSm90ILi2EN4cute5tupleIJNS5_1CILi1EEES8_S8_EEENS6_IJNS7_ILi192EEENS7_ILi128EEENS7_ILi64EEEEEELi64ENS_6half_tEfNS_4arch4Sm90ELb0ELb1ELb0ELb0ELb0ELb0ELb0ELb1ELb1ELb1ELb1ELb0EEENS1_21CollectiveEpilogueFwdINS6_IJSA_SC_SB_EEES9_SE_SG_Li384ELb0ELb1ELb1ELb0EEENS1_19SingleTileSchedulerILb0ELb1ELb1ELi192EEEEEEEEEvNT_6ParamsE:
	.zero		3200


//--------------------- .nv.constant0._ZN7cutlass13device_kernelIN5flash11enable_sm90INS1_16FlashAttnFwdSm90INS1_25CollectiveMainloopFwdSm90ILi2EN4cute5tupleIJNS5_1CILi1EEES8_S8_EEENS6_IJNS7_ILi192EEENS7_ILi128EEENS7_ILi64EEEEEELi64ENS_6half_tEfNS_4arch4Sm90ELb0ELb1ELb0ELb1ELb0ELb0ELb0ELb1ELb1ELb1ELb1ELb0EEENS1_21CollectiveEpilogueFwdINS6_IJSA_SC_SB_EEES9_SE_SG_Li384ELb1ELb1ELb1ELb0EEENS1_36VarlenDynamicPersistentTileSchedulerILi192ELi128ELi384ELi128ELb1ELb1ELb1ELb1ELb0ELb1EEEEEEEEEvNT_6ParamsE --------------------------
	.section	.nv.constant0._ZN7cutlass13device_kernelIN5flash11enable_sm90INS1_16FlashAttnFwdSm90INS1_25CollectiveMainloopFwdSm90ILi2EN4cute5tupleIJNS5_1CILi1EEES8_S8_EEENS6_IJNS7_ILi192EEENS7_ILi128EEENS7_ILi64EEEEEELi64ENS_6half_tEfNS_4arch4Sm90ELb0ELb1ELb0ELb1ELb0ELb0ELb0ELb1ELb1ELb1ELb1ELb0EEENS1_21CollectiveEpilogueFwdINS6_IJSA_SC_SB_EEES9_SE_SG_Li384ELb1ELb1ELb1ELb0EEENS1_36VarlenDynamicPersistentTileSchedulerILi192ELi128ELi384ELi128ELb1ELb1ELb1ELb1ELb0ELb1EEEEEEEEEvNT_6ParamsE,"a",@progbits
	.sectionflags	@""
	.align	4
.nv.constant0._ZN7cutlass13device_kernelIN5flash11enable_sm90INS1_16FlashAttnFwdSm90INS1_25CollectiveMainloopFwdSm90ILi2EN4cute5tupleIJNS5_1CILi1EEES8_S8_EEENS6_IJNS7_ILi192EEENS7_ILi128EEENS7_ILi64EEEEEELi64ENS_6half_tEfNS_4arch4Sm90ELb0ELb1ELb0ELb1ELb0ELb0ELb0ELb1ELb1ELb1ELb1ELb0EEENS1_21CollectiveEpilogueFwdINS6_IJSA_SC_SB_EEES9_SE_SG_Li384ELb1ELb1ELb1ELb0EEENS1_36VarlenDynamicPersistentTileSchedulerILi192ELi128ELi384ELi128ELb1ELb1ELb1ELb1ELb0ELb1EEEEEEEEEvNT_6ParamsE:
	.zero		3328


//--------------------- .nv.constant0._ZN7cutlass13device_kernelIN5flash11enable_sm90INS1_16FlashAttnFwdSm90INS1_25CollectiveMainloopFwdSm90ILi2EN4cute5tupleIJNS5_1CILi1EEES8_S8_EEENS6_IJNS7_ILi192EEENS7_ILi128EEENS7_ILi64EEEEEELi64ENS_6half_tEfNS_4arch4Sm90ELb0ELb1ELb0ELb1ELb0ELb1ELb0ELb1ELb1ELb1ELb1ELb0EEENS1_21CollectiveEpilogueFwdINS6_IJSA_SC_SB_EEES9_SE_SG_Li384ELb1ELb1ELb1ELb0EEENS1_36VarlenDynamicPersistentTileSchedulerILi192ELi128ELi384ELi128ELb1ELb1ELb1ELb1ELb0ELb1EEEEEEEEEvNT_6ParamsE --------------------------
	.section	.nv.constant0._ZN7cutlass13device_kernelIN5flash11enable_sm90INS1_16FlashAttnFwdSm90INS1_25CollectiveMainloopFwdSm90ILi2EN4cute5tupleIJNS5_1CILi1EEES8_S8_EEENS6_IJNS7_ILi192EEENS7_ILi128EEENS7_ILi64EEEEEELi64ENS_6half_tEfNS_4arch4Sm90ELb0ELb1ELb0ELb1ELb0ELb1ELb0ELb1ELb1ELb1ELb1ELb0EEENS1_21CollectiveEpilogueFwdINS6_IJSA_SC_SB_EEES9_SE_SG_Li384ELb1ELb1ELb1ELb0EEENS1_36VarlenDynamicPersistentTileSchedulerILi192ELi128ELi384ELi128ELb1ELb1ELb1ELb1ELb0ELb1EEEEEEEEEvNT_6ParamsE,"a",@progbits
	.sectionflags	@""
	.align	4
.nv.constant0._ZN7cutlass13device_kernelIN5flash11enable_sm90INS1_16FlashAttnFwdSm90INS1_25CollectiveMainloopFwdSm90ILi2EN4cute5tupleIJNS5_1CILi1EEES8_S8_EEENS6_IJNS7_ILi192EEENS7_ILi128EEENS7_ILi64EEEEEELi64ENS_6half_tEfNS_4arch4Sm90ELb0ELb1ELb0ELb1ELb0ELb1ELb0ELb1ELb1ELb1ELb1ELb0EEENS1_21CollectiveEpilogueFwdINS6_IJSA_SC_SB_EEES9_SE_SG_Li384ELb1ELb1ELb1ELb0EEENS1_36VarlenDynamicPersistentTileSchedulerILi192ELi128ELi384ELi128ELb1ELb1ELb1ELb1ELb0ELb1EEEEEEEEEvNT_6ParamsE:
	.zero		3328


//--------------------- .nv.constant0._ZN7cutlass13device_kernelIN5flash11enable_sm90INS1_16FlashAttnFwdSm90INS1_25CollectiveMainloopFwdSm90ILi2EN4cute5tupleIJNS5_1CILi1EEES8_S8_EEENS6_IJNS7_ILi192EEENS7_ILi128EEENS7_ILi64EEEEEELi64ENS_6half_tEfNS_4arch4Sm90ELb1ELb0ELb0ELb0ELb0ELb0ELb0ELb1ELb1ELb1ELb1ELb0EEENS1_21CollectiveEpilogueFwdINS6_IJSA_SC_SB_EEES9_SE_SG_Li384ELb0ELb1ELb1ELb0EEENS1_19SingleTileSchedulerILb0ELb1ELb1ELi192EEEEEEEEEvNT_6ParamsE --------------------------
	.section	.nv.constant0._ZN7cutlass13device_kernelIN5flash11enable_sm90INS1_16FlashAttnFwdSm90INS1_25CollectiveMainloopFwdSm90ILi2EN4cute5tupleIJNS5_1CILi1EEES8_S8_EEENS6_IJNS7_ILi192EEENS7_ILi128EEENS7_ILi64EEEEEELi64ENS_6half_tEfNS_4arch4Sm90ELb1ELb0ELb0ELb0ELb0ELb0ELb0ELb1ELb1ELb1ELb1ELb0EEENS1_21CollectiveEpilogueFwdINS6_IJSA_SC_SB_EEES9_SE_SG_Li384ELb0ELb1ELb1ELb0EEENS1_19SingleTileSchedulerILb0ELb1ELb1ELi192EEEEEEEEEvNT_6ParamsE,"a",@progbits
	.sectionflags	@""
	.align	4
.nv.constant0._ZN7cutlass13device_kernelIN5flash11enable_sm90INS1_16FlashAttnFwdSm90INS1_25CollectiveMainloopFwdSm90ILi2EN4cute5tupleIJNS5_1CILi1EEES8_S8_EEENS6_IJNS7_ILi192EEENS7_ILi128EEENS7_ILi64EEEEEELi64ENS_6half_tEfNS_4arch4Sm90ELb1ELb0ELb0ELb0ELb0ELb0ELb0ELb1ELb1ELb1ELb1ELb0EEENS1_21CollectiveEpilogueFwdINS6_IJSA_SC_SB_EEES9_SE_SG_Li384ELb0ELb1ELb1ELb0EEENS1_19SingleTileSchedulerILb0ELb1ELb1ELi192EEEEEEEEEvNT_6ParamsE:
	.zero		3200


//--------------------- .nv.constant0._ZN7cutlass13device_kernelIN5flash11enable_sm90INS1_16FlashAttnFwdSm90INS1_25CollectiveMainloopFwdSm90ILi2EN4cute5tupleIJNS5_1CILi1EEES8_S8_EEENS6_IJNS7_ILi192EEENS7_ILi128EEENS7_ILi64EEEEEELi64ENS_6half_tEfNS_4arch4Sm90ELb1ELb0ELb0ELb1ELb0ELb0ELb0ELb1ELb1ELb1ELb1ELb0EEENS1_21CollectiveEpilogueFwdINS6_IJSA_SC_SB_EEES9_SE_SG_Li384ELb1ELb1ELb1ELb0EEENS1_36VarlenDynamicPersistentTileSchedulerILi192ELi128ELi384ELi128ELb1ELb1ELb1ELb1ELb1ELb1EEEEEEEEEvNT_6ParamsE --------------------------
	.section	.nv.constant0._ZN7cutlass13device_kernelIN5flash11enable_sm90INS1_16FlashAttnFwdSm90INS1_25CollectiveMainloopFwdSm90ILi2EN4cute5tupleIJNS5_1CILi1EEES8_S8_EEENS6_IJNS7_ILi192EEENS7_ILi128EEENS7_ILi64EEEEEELi64ENS_6half_tEfNS_4arch4Sm90ELb1ELb0ELb0ELb1ELb0ELb0ELb0ELb1ELb1ELb1ELb1ELb0EEENS1_21CollectiveEpilogueFwdINS6_IJSA_SC_SB_EEES9_SE_SG_Li384ELb1ELb1ELb1ELb0EEENS1_36VarlenDynamicPersistentTileSchedulerILi192ELi128ELi384ELi128ELb1ELb1ELb1ELb1ELb1ELb1EEEEEEEEEvNT_6ParamsE,"a",@progbits
	.sectionflags	@""
	.align	4
.nv.constant0._ZN7cutlass13device_kernelIN5flash11enable_sm90INS1_16FlashAttnFwdSm90INS1_25CollectiveMainloopFwdSm90ILi2EN4cute5tupleIJNS5_1CILi1EEES8_S8_EEENS6_IJNS7_ILi192EEENS7_ILi128EEENS7_ILi64EEEEEELi64ENS_6half_tEfNS_4arch4Sm90ELb1ELb0ELb0ELb1ELb0ELb0ELb0ELb1ELb1ELb1ELb1ELb0EEENS1_21CollectiveEpilogueFwdINS6_IJSA_SC_SB_EEES9_SE_SG_Li384ELb1ELb1ELb1ELb0EEENS1_36VarlenDynamicPersistentTileSchedulerILi192ELi128ELi384ELi128ELb1ELb1ELb1ELb1ELb1ELb1EEEEEEEEEvNT_6ParamsE:
	.zero		3328


//--------------------- .nv.constant0._ZN7cutlass13device_kernelIN5flash11enable_sm90INS1_16FlashAttnFwdSm90INS1_25CollectiveMainloopFwdSm90ILi2EN4cute5tupleIJNS5_1CILi1EEES8_S8_EEENS6_IJNS7_ILi192EEENS7_ILi128EEENS7_ILi64EEEEEELi64ENS_6half_tEfNS_4arch4Sm90ELb1ELb0ELb0ELb1ELb0ELb1ELb0ELb1ELb1ELb1ELb1ELb0EEENS1_21CollectiveEpilogueFwdINS6_IJSA_SC_SB_EEES9_SE_SG_Li384ELb1ELb1ELb1ELb0EEENS1_36VarlenDynamicPersistentTileSchedulerILi192ELi128ELi384ELi128ELb1ELb1ELb1ELb1ELb1ELb1EEEEEEEEEvNT_6ParamsE --------------------------
	.section	.nv.constant0._ZN7cutlass13device_kernelIN5flash11enable_sm90INS1_16FlashAttnFwdSm90INS1_25CollectiveMainloopFwdSm90ILi2EN4cute5tupleIJNS5_1CILi1EEES8_S8_EEENS6_IJNS7_ILi192EEENS7_ILi128EEENS7_ILi64EEEEEELi64ENS_6half_tEfNS_4arch4Sm90ELb1ELb0ELb0ELb1ELb0ELb1ELb0ELb1ELb1ELb1ELb1ELb0EEENS1_21CollectiveEpilogueFwdINS6_IJSA_SC_SB_EEES9_SE_SG_Li384ELb1ELb1ELb1ELb0EEENS1_36VarlenDynamicPersistentTileSchedulerILi192ELi128ELi384ELi128ELb1ELb1ELb1ELb1ELb1ELb1EEEEEEEEEvNT_6ParamsE,"a",@progbits
	.sectionflags	@""
	.align	4
.nv.constant0._ZN7cutlass13device_kernelIN5flash11enable_sm90INS1_16FlashAttnFwdSm90INS1_25CollectiveMainloopFwdSm90ILi2EN4cute5tupleIJNS5_1CILi1EEES8_S8_EEENS6_IJNS7_ILi192EEENS7_ILi128EEENS7_ILi64EEEEEELi64ENS_6half_tEfNS_4arch4Sm90ELb1ELb0ELb0ELb1ELb0ELb1ELb0ELb1ELb1ELb1ELb1ELb0EEENS1_21CollectiveEpilogueFwdINS6_IJSA_SC_SB_EEES9_SE_SG_Li384ELb1ELb1ELb1ELb0EEENS1_36VarlenDynamicPersistentTileSchedulerILi192ELi128ELi384ELi128ELb1ELb1ELb1ELb1ELb1ELb1EEEEEEEEEvNT_6ParamsE:
	.zero		3328


//--------------------- SYMBOLS --------------------------

	.type		.nv.reservedSmem.offset0,@object
	.size		.nv.reservedSmem.offset0,0x4
	.type		__assertfail,@function
